	.target	sm_90a

	.elftype	@"ET_EXEC"


//--------------------- .note.nv.tkinfo           --------------------------
	.section	.note.nv.tkinfo,"",@"SHT_NOTE"
	.sectionflags	@"SHF_NOTE_NV_TKINFO"
	.tkinfo
        /*0018*/ 	.word	0x00000002
        /*0030*/ 	.string	""
        /*0030*/ 	.string	"ptxas"
        /*0030*/ 	.string	"Cuda compilation tools, release 13.0, V13.0.88"
        /*0030*/ 	.string	"Build cuda_13.0.r13.0/compiler.36424714_0"
        /*0030*/ 	.string	"-arch sm_90a -m 64 "



//--------------------- .note.nv.cuinfo           --------------------------
	.section	.note.nv.cuinfo,"",@"SHT_NOTE"
	.sectionflags	@"SHF_NOTE_NV_CUINFO"
        /*0018*/ 	.short	0x0002
        /*001a*/ 	.short	0x005a
        /*001c*/ 	.short	0x0082
	.zero		2


//--------------------- .nv.info                  --------------------------
	.section	.nv.info,"",@"SHT_CUDA_INFO"
	.align	4


	//----- nvinfo : EIATTR_REGCOUNT
	.align		4
        /*0000*/ 	.byte	0x04, 0x2f
        /*0002*/ 	.short	(.L_41 - .L_40)
	.align		4
.L_40:
        /*0004*/ 	.word	index@(_ZN7cutlass13device_kernelIN5flash11enable_sm90INS1_16FlashAttnFwdSm90INS1_25CollectiveMainloopFwdSm90ILi2EN4cute5tupleIJNS5_1CILi1EEES8_S8_EEENS6_IJNS7_ILi192EEENS7_ILi128EEENS7_ILi64EEEEEELi64ENS_10bfloat16_tEfNS_4arch4Sm90ELb1ELb0ELb0ELb1ELb1ELb1ELb0ELb1ELb1ELb1ELb1ELb0EEENS1_21CollectiveEpilogueFwdINS6_IJSA_SC_SB_EEES9_SE_SG_Li384ELb1ELb1ELb1ELb0EEENS1_36VarlenDynamicPersistentTileSchedulerILi192ELi128ELi384ELi128ELb1ELb1ELb1ELb1ELb1ELb1EEEEEEEEEvNT_6ParamsE)
        /*0008*/ 	.word	0x00000080


	//----- nvinfo : EIATTR_FRAME_SIZE
	.align		4
.L_41:
        /*000c*/ 	.byte	0x04, 0x11
        /*000e*/ 	.short	(.L_43 - .L_42)
	.align		4
.L_42:
        /*0010*/ 	.word	index@(_ZN7cutlass13device_kernelIN5flash11enable_sm90INS1_16FlashAttnFwdSm90INS1_25CollectiveMainloopFwdSm90ILi2EN4cute5tupleIJNS5_1CILi1EEES8_S8_EEENS6_IJNS7_ILi192EEENS7_ILi128EEENS7_ILi64EEEEEELi64ENS_10bfloat16_tEfNS_4arch4Sm90ELb1ELb0ELb0ELb1ELb1ELb1ELb0ELb1ELb1ELb1ELb1ELb0EEENS1_21CollectiveEpilogueFwdINS6_IJSA_SC_SB_EEES9_SE_SG_Li384ELb1ELb1ELb1ELb0EEENS1_36VarlenDynamicPersistentTileSchedulerILi192ELi128ELi384ELi128ELb1ELb1ELb1ELb1ELb1ELb1EEEEEEEEEvNT_6ParamsE)
        /*0014*/ 	.word	0x00000078


	//----- nvinfo : EIATTR_REGCOUNT
	.align		4
.L_43:
        /*0018*/ 	.byte	0x04, 0x2f
        /*001a*/ 	.short	(.L_45 - .L_44)
	.align		4
.L_44:
        /*001c*/ 	.word	index@(_ZN7cutlass13device_kernelIN5flash11enable_sm90INS1_16FlashAttnFwdSm90INS1_25CollectiveMainloopFwdSm90ILi2EN4cute5tupleIJNS5_1CILi1EEES8_S8_EEENS6_IJNS7_ILi192EEENS7_ILi128EEENS7_ILi64EEEEEELi64ENS_10bfloat16_tEfNS_4arch4Sm90ELb1ELb0ELb0ELb1ELb1ELb0ELb0ELb1ELb1ELb1ELb1ELb0EEENS1_21CollectiveEpilogueFwdINS6_IJSA_SC_SB_EEES9_SE_SG_Li384ELb1ELb1ELb1ELb0EEENS1_36VarlenDynamicPersistentTileSchedulerILi192ELi128ELi384ELi128ELb1ELb1ELb1ELb1ELb1ELb1EEEEEEEEEvNT_6ParamsE)
        /*0020*/ 	.word	0x00000080


	//----- nvinfo : EIATTR_FRAME_SIZE
	.align		4
.L_45:
        /*0024*/ 	.byte	0x04, 0x11
        /*0026*/ 	.short	(.L_47 - .L_46)
	.align		4
.L_46:
        /*0028*/ 	.word	index@(_ZN7cutlass13device_kernelIN5flash11enable_sm90INS1_16FlashAttnFwdSm90INS1_25CollectiveMainloopFwdSm90ILi2EN4cute5tupleIJNS5_1CILi1EEES8_S8_EEENS6_IJNS7_ILi192EEENS7_ILi128EEENS7_ILi64EEEEEELi64ENS_10bfloat16_tEfNS_4arch4Sm90ELb1ELb0ELb0ELb1ELb1ELb0ELb0ELb1ELb1ELb1ELb1ELb0EEENS1_21CollectiveEpilogueFwdINS6_IJSA_SC_SB_EEES9_SE_SG_Li384ELb1ELb1ELb1ELb0EEENS1_36VarlenDynamicPersistentTileSchedulerILi192ELi128ELi384ELi128ELb1ELb1ELb1ELb1ELb1ELb1EEEEEEEEEvNT_6ParamsE)
        /*002c*/ 	.word	0x00000040


	//----- nvinfo : EIATTR_REGCOUNT
	.align		4
.L_47:
        /*0030*/ 	.byte	0x04, 0x2f
        /*0032*/ 	.short	(.L_49 - .L_48)
	.align		4
.L_48:
        /*0034*/ 	.word	index@(_ZN7cutlass13device_kernelIN5flash11enable_sm90INS1_16FlashAttnFwdSm90INS1_25CollectiveMainloopFwdSm90ILi2EN4cute5tupleIJNS5_1CILi1EEES8_S8_EEENS6_IJNS7_ILi192EEENS7_ILi128EEENS7_ILi64EEEEEELi64ENS_10bfloat16_tEfNS_4arch4Sm90ELb1ELb0ELb0ELb0ELb1ELb0ELb0ELb1ELb1ELb1ELb1ELb0EEENS1_21CollectiveEpilogueFwdINS6_IJSA_SC_SB_EEES9_SE_SG_Li384ELb0ELb1ELb1ELb0EEENS1_19SingleTileSchedulerILb0ELb1ELb1ELi192EEEEEEEEEvNT_6ParamsE)
        /*0038*/ 	.word	0x00000080


	//----- nvinfo : EIATTR_FRAME_SIZE
	.align		4
.L_49:
        /*003c*/ 	.byte	0x04, 0x11
        /*003e*/ 	.short	(.L_51 - .L_50)
	.align		4
.L_50:
        /*0040*/ 	.word	index@(_ZN7cutlass13device_kernelIN5flash11enable_sm90INS1_16FlashAttnFwdSm90INS1_25CollectiveMainloopFwdSm90ILi2EN4cute5tupleIJNS5_1CILi1EEES8_S8_EEENS6_IJNS7_ILi192EEENS7_ILi128EEENS7_ILi64EEEEEELi64ENS_10bfloat16_tEfNS_4arch4Sm90ELb1ELb0ELb0ELb0ELb1ELb0ELb0ELb1ELb1ELb1ELb1ELb0EEENS1_21CollectiveEpilogueFwdINS6_IJSA_SC_SB_EEES9_SE_SG_Li384ELb0ELb1ELb1ELb0EEENS1_19SingleTileSchedulerILb0ELb1ELb1ELi192EEEEEEEEEvNT_6ParamsE)
        /*0044*/ 	.word	0x00000008


	//----- nvinfo : EIATTR_REGCOUNT
	.align		4
.L_51:
        /*0048*/ 	.byte	0x04, 0x2f
        /*004a*/ 	.short	(.L_53 - .L_52)
	.align		4
.L_52:
        /*004c*/ 	.word	index@(_ZN7cutlass13device_kernelIN5flash11enable_sm90INS1_16FlashAttnFwdSm90INS1_25CollectiveMainloopFwdSm90ILi2EN4cute5tupleIJNS5_1CILi1EEES8_S8_EEENS6_IJNS7_ILi192EEENS7_ILi128EEENS7_ILi64EEEEEELi64ENS_10bfloat16_tEfNS_4arch4Sm90ELb0ELb1ELb0ELb1ELb1ELb1ELb0ELb1ELb1ELb1ELb1ELb0EEENS1_21CollectiveEpilogueFwdINS6_IJSA_SC_SB_EEES9_SE_SG_Li384ELb1ELb1ELb1ELb0EEENS1_36VarlenDynamicPersistentTileSchedulerILi192ELi128ELi384ELi128ELb1ELb1ELb1ELb1ELb0ELb1EEEEEEEEEvNT_6ParamsE)
        /*0050*/ 	.word	0x00000080


	//----- nvinfo : EIATTR_FRAME_SIZE
	.align		4
.L_53:
        /*0054*/ 	.byte	0x04, 0x11
        /*0056*/ 	.short	(.L_55 - .L_54)
	.align		4
.L_54:
        /*0058*/ 	.word	index@(_ZN7cutlass13device_kernelIN5flash11enable_sm90INS1_16FlashAttnFwdSm90INS1_25CollectiveMainloopFwdSm90ILi2EN4cute5tupleIJNS5_1CILi1EEES8_S8_EEENS6_IJNS7_ILi192EEENS7_ILi128EEENS7_ILi64EEEEEELi64ENS_10bfloat16_tEfNS_4arch4Sm90ELb0ELb1ELb0ELb1ELb1ELb1ELb0ELb1ELb1ELb1ELb1ELb0EEENS1_21CollectiveEpilogueFwdINS6_IJSA_SC_SB_EEES9_SE_SG_Li384ELb1ELb1ELb1ELb0EEENS1_36VarlenDynamicPersistentTileSchedulerILi192ELi128ELi384ELi128ELb1ELb1ELb1ELb1ELb0ELb1EEEEEEEEEvNT_6ParamsE)
        /*005c*/ 	.word	0x00000070


	//----- nvinfo : EIATTR_REGCOUNT
	.align		4
.L_55:
        /*0060*/ 	.byte	0x04, 0x2f
        /*0062*/ 	.short	(.L_57 - .L_56)
	.align		4
.L_56:
        /*0064*/ 	.word	index@(_ZN7cutlass13device_kernelIN5flash11enable_sm90INS1_16FlashAttnFwdSm90INS1_25CollectiveMainloopFwdSm90ILi2EN4cute5tupleIJNS5_1CILi1EEES8_S8_EEENS6_IJNS7_ILi192EEENS7_ILi128EEENS7_ILi64EEEEEELi64ENS_10bfloat16_tEfNS_4arch4Sm90ELb0ELb1ELb0ELb1ELb1ELb0ELb0ELb1ELb1ELb1ELb1ELb0EEENS1_21CollectiveEpilogueFwdINS6_IJSA_SC_SB_EEES9_SE_SG_Li384ELb1ELb1ELb1ELb0EEENS1_36VarlenDynamicPersistentTileSchedulerILi192ELi128ELi384ELi128ELb1ELb1ELb1ELb1ELb0ELb1EEEEEEEEEvNT_6ParamsE)
        /*0068*/ 	.word	0x00000080


	//----- nvinfo : EIATTR_FRAME_SIZE
	.align		4
.L_57:
        /*006c*/ 	.byte	0x04, 0x11
        /*006e*/ 	.short	(.L_59 - .L_58)
	.align		4
.L_58:
        /*0070*/ 	.word	index@(_ZN7cutlass13device_kernelIN5flash11enable_sm90INS1_16FlashAttnFwdSm90INS1_25CollectiveMainloopFwdSm90ILi2EN4cute5tupleIJNS5_1CILi1EEES8_S8_EEENS6_IJNS7_ILi192EEENS7_ILi128EEENS7_ILi64EEEEEELi64ENS_10bfloat16_tEfNS_4arch4Sm90ELb0ELb1ELb0ELb1ELb1ELb0ELb0ELb1ELb1ELb1ELb1ELb0EEENS1_21CollectiveEpilogueFwdINS6_IJSA_SC_SB_EEES9_SE_SG_Li384ELb1ELb1ELb1ELb0EEENS1_36VarlenDynamicPersistentTileSchedulerILi192ELi128ELi384ELi128ELb1ELb1ELb1ELb1ELb0ELb1EEEEEEEEEvNT_6ParamsE)
        /*0074*/ 	.word	0x00000040


	//----- nvinfo : EIATTR_REGCOUNT
	.align		4
.L_59:
        /*0078*/ 	.byte	0x04, 0x2f
        /*007a*/ 	.short	(.L_61 - .L_60)
	.align		4
.L_60:
        /*007c*/ 	.word	index@(_ZN7cutlass13device_kernelIN5flash11enable_sm90INS1_16FlashAttnFwdSm90INS1_25CollectiveMainloopFwdSm90ILi2EN4cute5tupleIJNS5_1CILi1EEES8_S8_EEENS6_IJNS7_ILi192EEENS7_ILi128EEENS7_ILi64EEEEEELi64ENS_10bfloat16_tEfNS_4arch4Sm90ELb0ELb1ELb0ELb0ELb1ELb0ELb0ELb1ELb1ELb1ELb1ELb0EEENS1_21CollectiveEpilogueFwdINS6_IJSA_SC_SB_EEES9_SE_SG_Li384ELb0ELb1ELb1ELb0EEENS1_19SingleTileSchedulerILb0ELb1ELb1ELi192EEEEEEEEEvNT_6ParamsE)
        /*0080*/ 	.word	0x00000080


	//----- nvinfo : EIATTR_FRAME_SIZE
	.align		4
.L_61:
        /*0084*/ 	.byte	0x04, 0x11
        /*0086*/ 	.short	(.L_63 - .L_62)
	.align		4
.L_62:
        /*0088*/ 	.word	index@(_ZN7cutlass13device_kernelIN5flash11enable_sm90INS1_16FlashAttnFwdSm90INS1_25CollectiveMainloopFwdSm90ILi2EN4cute5tupleIJNS5_1CILi1EEES8_S8_EEENS6_IJNS7_ILi192EEENS7_ILi128EEENS7_ILi64EEEEEELi64ENS_10bfloat16_tEfNS_4arch4Sm90ELb0ELb1ELb0ELb0ELb1ELb0ELb0ELb1ELb1ELb1ELb1ELb0EEENS1_21CollectiveEpilogueFwdINS6_IJSA_SC_SB_EEES9_SE_SG_Li384ELb0ELb1ELb1ELb0EEENS1_19SingleTileSchedulerILb0ELb1ELb1ELi192EEEEEEEEEvNT_6ParamsE)
        /*008c*/ 	.word	0x00000008


	//----- nvinfo : EIATTR_REGCOUNT
	.align		4
.L_63:
        /*0090*/ 	.byte	0x04, 0x2f
        /*0092*/ 	.short	(.L_65 - .L_64)
	.align		4
.L_64:
        /*0094*/ 	.word	index@(_ZN7cutlass13device_kernelIN5flash11enable_sm90INS1_16FlashAttnFwdSm90INS1_25CollectiveMainloopFwdSm90ILi2EN4cute5tupleIJNS5_1CILi1EEES8_S8_EEENS6_IJNS7_ILi192EEENS7_ILi128EEENS7_ILi64EEEEEELi64ENS_10bfloat16_tEfNS_4arch4Sm90ELb0ELb0ELb0ELb1ELb1ELb1ELb0ELb1ELb1ELb1ELb1ELb0EEENS1_21CollectiveEpilogueFwdINS6_IJSA_SC_SB_EEES9_SE_SG_Li384ELb1ELb1ELb1ELb0EEENS1_36VarlenDynamicPersistentTileSchedulerILi192ELi128ELi384ELi128ELb1ELb1ELb1ELb0ELb1ELb1EEEEEEEEEvNT_6ParamsE)
        /*0098*/ 	.word	0x00000080


	//----- nvinfo : EIATTR_FRAME_SIZE
	.align		4
.L_65:
        /*009c*/ 	.byte	0x04, 0x11
        /*009e*/ 	.short	(.L_67 - .L_66)
	.align		4
.L_66:
        /*00a0*/ 	.word	index@(_ZN7cutlass13device_kernelIN5flash11enable_sm90INS1_16FlashAttnFwdSm90INS1_25CollectiveMainloopFwdSm90ILi2EN4cute5tupleIJNS5_1CILi1EEES8_S8_EEENS6_IJNS7_ILi192EEENS7_ILi128EEENS7_ILi64EEEEEELi64ENS_10bfloat16_tEfNS_4arch4Sm90ELb0ELb0ELb0ELb1ELb1ELb1ELb0ELb1ELb1ELb1ELb1ELb0EEENS1_21CollectiveEpilogueFwdINS6_IJSA_SC_SB_EEES9_SE_SG_Li384ELb1ELb1ELb1ELb0EEENS1_36VarlenDynamicPersistentTileSchedulerILi192ELi128ELi384ELi128ELb1ELb1ELb1ELb0ELb1ELb1EEEEEEEEEvNT_6ParamsE)
        /*00a4*/ 	.word	0x00000078


	//----- nvinfo : EIATTR_REGCOUNT
	.align		4
.L_67:
        /*00a8*/ 	.byte	0x04, 0x2f
        /*00aa*/ 	.short	(.L_69 - .L_68)
	.align		4
.L_68:
        /*00ac*/ 	.word	index@(_ZN7cutlass13device_kernelIN5flash11enable_sm90INS1_16FlashAttnFwdSm90INS1_25CollectiveMainloopFwdSm90ILi2EN4cute5tupleIJNS5_1CILi1EEES8_S8_EEENS6_IJNS7_ILi192EEENS7_ILi128EEENS7_ILi64EEEEEELi64ENS_10bfloat16_tEfNS_4arch4Sm90ELb0ELb0ELb0ELb1ELb1ELb0ELb0ELb1ELb1ELb1ELb1ELb0EEENS1_21CollectiveEpilogueFwdINS6_IJSA_SC_SB_EEES9_SE_SG_Li384ELb1ELb1ELb1ELb0EEENS1_36VarlenDynamicPersistentTileSchedulerILi192ELi128ELi384ELi128ELb1ELb1ELb1ELb0ELb1ELb1EEEEEEEEEvNT_6ParamsE)
        /*00b0*/ 	.word	0x00000080


	//----- nvinfo : EIATTR_FRAME_SIZE
	.align		4
.L_69:
        /*00b4*/ 	.byte	0x04, 0x11
        /*00b6*/ 	.short	(.L_71 - .L_70)
	.align		4
.L_70:
        /*00b8*/ 	.word	index@(_ZN7cutlass13device_kernelIN5flash11enable_sm90INS1_16FlashAttnFwdSm90INS1_25CollectiveMainloopFwdSm90ILi2EN4cute5tupleIJNS5_1CILi1EEES8_S8_EEENS6_IJNS7_ILi192EEENS7_ILi128EEENS7_ILi64EEEEEELi64ENS_10bfloat16_tEfNS_4arch4Sm90ELb0ELb0ELb0ELb1ELb1ELb0ELb0ELb1ELb1ELb1ELb1ELb0EEENS1_21CollectiveEpilogueFwdINS6_IJSA_SC_SB_EEES9_SE_SG_Li384ELb1ELb1ELb1ELb0EEENS1_36VarlenDynamicPersistentTileSchedulerILi192ELi128ELi384ELi128ELb1ELb1ELb1ELb0ELb1ELb1EEEEEEEEEvNT_6ParamsE)
        /*00bc*/ 	.word	0x00000050


	//----- nvinfo : EIATTR_REGCOUNT
	.align		4
.L_71:
        /*00c0*/ 	.byte	0x04, 0x2f
        /*00c2*/ 	.short	(.L_73 - .L_72)
	.align		4
.L_72:
        /*00c4*/ 	.word	index@(_ZN7cutlass13device_kernelIN5flash11enable_sm90INS1_16FlashAttnFwdSm90INS1_25CollectiveMainloopFwdSm90ILi2EN4cute5tupleIJNS5_1CILi1EEES8_S8_EEENS6_IJNS7_ILi192EEENS7_ILi128EEENS7_ILi64EEEEEELi64ENS_10bfloat16_tEfNS_4arch4Sm90ELb0ELb0ELb0ELb0ELb1ELb0ELb0ELb1ELb1ELb1ELb1ELb0EEENS1_21CollectiveEpilogueFwdINS6_IJSA_SC_SB_EEES9_SE_SG_Li384ELb0ELb1ELb1ELb0EEENS1_19SingleTileSchedulerILb0ELb1ELb1ELi192EEEEEEEEEvNT_6ParamsE)
        /*00c8*/ 	.word	0x00000080


	//----- nvinfo : EIATTR_FRAME_SIZE
	.align		4
.L_73:
        /*00cc*/ 	.byte	0x04, 0x11
        /*00ce*/ 	.short	(.L_75 - .L_74)
	.align		4
.L_74:
        /*00d0*/ 	.word	index@(_ZN7cutlass13device_kernelIN5flash11enable_sm90INS1_16FlashAttnFwdSm90INS1_25CollectiveMainloopFwdSm90ILi2EN4cute5tupleIJNS5_1CILi1EEES8_S8_EEENS6_IJNS7_ILi192EEENS7_ILi128EEENS7_ILi64EEEEEELi64ENS_10bfloat16_tEfNS_4arch4Sm90ELb0ELb0ELb0ELb0ELb1ELb0ELb0ELb1ELb1ELb1ELb1ELb0EEENS1_21CollectiveEpilogueFwdINS6_IJSA_SC_SB_EEES9_SE_SG_Li384ELb0ELb1ELb1ELb0EEENS1_19SingleTileSchedulerILb0ELb1ELb1ELi192EEEEEEEEEvNT_6ParamsE)
        /*00d4*/ 	.word	0x00000008


	//----- nvinfo : EIATTR_REGCOUNT
	.align		4
.L_75:
        /*00d8*/ 	.byte	0x04, 0x2f
        /*00da*/ 	.short	(.L_77 - .L_76)
	.align		4
.L_76:
        /*00dc*/ 	.word	index@(_ZN7cutlass13device_kernelIN5flash11enable_sm90INS1_16FlashAttnFwdSm90INS1_25CollectiveMainloopFwdSm90ILi2EN4cute5tupleIJNS5_1CILi1EEES8_S8_EEENS6_IJNS7_ILi192EEENS7_ILi128EEENS7_ILi96EEEEEELi96ENS_10bfloat16_tEfNS_4arch4Sm90ELb1ELb0ELb0ELb1ELb1ELb1ELb0ELb0ELb1ELb1ELb1ELb0EEENS1_21CollectiveEpilogueFwdINS6_IJSA_SC_SB_EEES9_SE_SG_Li384ELb1ELb1ELb1ELb0EEENS1_36VarlenDynamicPersistentTileSchedulerILi192ELi128ELi384ELi128ELb1ELb1ELb1ELb1ELb1ELb1EEEEEEEEEvNT_6ParamsE)
        /*00e0*/ 	.word	0x00000080


	//----- nvinfo : EIATTR_FRAME_SIZE
	.align		4
.L_77:
        /*00e4*/ 	.byte	0x04, 0x11
        /*00e6*/ 	.short	(.L_79 - .L_78)
	.align		4
.L_78:
        /*00e8*/ 	.word	index@(_ZN7cutlass13device_kernelIN5flash11enable_sm90INS1_16FlashAttnFwdSm90INS1_25CollectiveMainloopFwdSm90ILi2EN4cute5tupleIJNS5_1CILi1EEES8_S8_EEENS6_IJNS7_ILi192EEENS7_ILi128EEENS7_ILi96EEEEEELi96ENS_10bfloat16_tEfNS_4arch4Sm90ELb1ELb0ELb0ELb1ELb1ELb1ELb0ELb0ELb1ELb1ELb1ELb0EEENS1_21CollectiveEpilogueFwdINS6_IJSA_SC_SB_EEES9_SE_SG_Li384ELb1ELb1ELb1ELb0EEENS1_36VarlenDynamicPersistentTileSchedulerILi192ELi128ELi384ELi128ELb1ELb1ELb1ELb1ELb1ELb1EEEEEEEEEvNT_6ParamsE)
        /*00ec*/ 	.word	0x000000e8


	//----- nvinfo : EIATTR_REGCOUNT
	.align		4
.L_79:
        /*00f0*/ 	.byte	0x04, 0x2f
        /*00f2*/ 	.short	(.L_81 - .L_80)
	.align		4
.L_80:
        /*00f4*/ 	.word	index@(_ZN7cutlass13device_kernelIN5flash11enable_sm90INS1_16FlashAttnFwdSm90INS1_25CollectiveMainloopFwdSm90ILi2EN4cute5tupleIJNS5_1CILi1EEES8_S8_EEENS6_IJNS7_ILi192EEENS7_ILi128EEENS7_ILi96EEEEEELi96ENS_10bfloat16_tEfNS_4arch4Sm90ELb1ELb0ELb0ELb1ELb1ELb0ELb0ELb0ELb1ELb1ELb1ELb0EEENS1_21CollectiveEpilogueFwdINS6_IJSA_SC_SB_EEES9_SE_SG_Li384ELb1ELb1ELb1ELb0EEENS1_36VarlenDynamicPersistentTileSchedulerILi192ELi128ELi384ELi128ELb1ELb1ELb1ELb1ELb1ELb1EEEEEEEEEvNT_6ParamsE)
        /*00f8*/ 	.word	0x00000080


	//----- nvinfo : EIATTR_FRAME_SIZE
	.align		4
.L_81:
        /*00fc*/ 	.byte	0x04, 0x11
        /*00fe*/ 	.short	(.L_83 - .L_82)
	.align		4
.L_82:
        /*0100*/ 	.word	index@(_ZN7cutlass13device_kernelIN5flash11enable_sm90INS1_16FlashAttnFwdSm90INS1_25CollectiveMainloopFwdSm90ILi2EN4cute5tupleIJNS5_1CILi1EEES8_S8_EEENS6_IJNS7_ILi192EEENS7_ILi128EEENS7_ILi96EEEEEELi96ENS_10bfloat16_tEfNS_4arch4Sm90ELb1ELb0ELb0ELb1ELb1ELb0ELb0ELb0ELb1ELb1ELb1ELb0EEENS1_21CollectiveEpilogueFwdINS6_IJSA_SC_SB_EEES9_SE_SG_Li384ELb1ELb1ELb1ELb0EEENS1_36VarlenDynamicPersistentTileSchedulerILi192ELi128ELi384ELi128ELb1ELb1ELb1ELb1ELb1ELb1EEEEEEEEEvNT_6ParamsE)
        /*0104*/ 	.word	0x00000050


	//----- nvinfo : EIATTR_REGCOUNT
	.align		4
.L_83:
        /*0108*/ 	.byte	0x04, 0x2f
        /*010a*/ 	.short	(.L_85 - .L_84)
	.align		4
.L_84:
        /*010c*/ 	.word	index@(_ZN7cutlass13device_kernelIN5flash11enable_sm90INS1_16FlashAttnFwdSm90INS1_25CollectiveMainloopFwdSm90ILi2EN4cute5tupleIJNS5_1CILi1EEES8_S8_EEENS6_IJNS7_ILi192EEENS7_ILi128EEENS7_ILi96EEEEEELi96ENS_10bfloat16_tEfNS_4arch4Sm90ELb1ELb0ELb0ELb0ELb1ELb0ELb0ELb0ELb1ELb1ELb1ELb0EEENS1_21CollectiveEpilogueFwdINS6_IJSA_SC_SB_EEES9_SE_SG_Li384ELb0ELb1ELb1ELb0EEENS1_19SingleTileSchedulerILb0ELb1ELb1ELi192EEEEEEEEEvNT_6ParamsE)
        /*0110*/ 	.word	0x00000080


	//----- nvinfo : EIATTR_FRAME_SIZE
	.align		4
.L_85:
        /*0114*/ 	.byte	0x04, 0x11
        /*0116*/ 	.short	(.L_87 - .L_86)
	.align		4
.L_86:
        /*0118*/ 	.word	index@(_ZN7cutlass13device_kernelIN5flash11enable_sm90INS1_16FlashAttnFwdSm90INS1_25CollectiveMainloopFwdSm90ILi2EN4cute5tupleIJNS5_1CILi1EEES8_S8_EEENS6_IJNS7_ILi192EEENS7_ILi128EEENS7_ILi96EEEEEELi96ENS_10bfloat16_tEfNS_4arch4Sm90ELb1ELb0ELb0ELb0ELb1ELb0ELb0ELb0ELb1ELb1ELb1ELb0EEENS1_21CollectiveEpilogueFwdINS6_IJSA_SC_SB_EEES9_SE_SG_Li384ELb0ELb1ELb1ELb0EEENS1_19SingleTileSchedulerILb0ELb1ELb1ELi192EEEEEEEEEvNT_6ParamsE)
        /*011c*/ 	.word	0x00000010


	//----- nvinfo : EIATTR_REGCOUNT
	.align		4
.L_87:
        /*0120*/ 	.byte	0x04, 0x2f
        /*0122*/ 	.short	(.L_89 - .L_88)
	.align		4
.L_88:
        /*0124*/ 	.word	index@(_ZN7cutlass13device_kernelIN5flash11enable_sm90INS1_16FlashAttnFwdSm90INS1_25CollectiveMainloopFwdSm90ILi2EN4cute5tupleIJNS5_1CILi1EEES8_S8_EEENS6_IJNS7_ILi192EEENS7_ILi128EEENS7_ILi96EEEEEELi96ENS_10bfloat16_tEfNS_4arch4Sm90ELb0ELb1ELb0ELb1ELb1ELb1ELb0ELb0ELb1ELb1ELb1ELb0EEENS1_21CollectiveEpilogueFwdINS6_IJSA_SC_SB_EEES9_SE_SG_Li384ELb1ELb1ELb1ELb0EEENS1_36VarlenDynamicPersistentTileSchedulerILi192ELi128ELi384ELi128ELb1ELb1ELb1ELb1ELb0ELb1EEEEEEEEEvNT_6ParamsE)
        /*0128*/ 	.word	0x00000080


	//----- nvinfo : EIATTR_FRAME_SIZE
	.align		4
.L_89:
        /*012c*/ 	.byte	0x04, 0x11
        /*012e*/ 	.short	(.L_91 - .L_90)
	.align		4
.L_90:
        /*0130*/ 	.word	index@(_ZN7cutlass13device_kernelIN5flash11enable_sm90INS1_16FlashAttnFwdSm90INS1_25CollectiveMainloopFwdSm90ILi2EN4cute5tupleIJNS5_1CILi1EEES8_S8_EEENS6_IJNS7_ILi192EEENS7_ILi128EEENS7_ILi96EEEEEELi96ENS_10bfloat16_tEfNS_4arch4Sm90ELb0ELb1ELb0ELb1ELb1ELb1ELb0ELb0ELb1ELb1ELb1ELb0EEENS1_21CollectiveEpilogueFwdINS6_IJSA_SC_SB_EEES9_SE_SG_Li384ELb1ELb1ELb1ELb0EEENS1_36VarlenDynamicPersistentTileSchedulerILi192ELi128ELi384ELi128ELb1ELb1ELb1ELb1ELb0ELb1EEEEEEEEEvNT_6ParamsE)
        /*0134*/ 	.word	0x00000098


	//----- nvinfo : EIATTR_REGCOUNT
	.align		4
.L_91:
        /*0138*/ 	.byte	0x04, 0x2f
        /*013a*/ 	.short	(.L_93 - .L_92)
	.align		4
.L_92:
        /*013c*/ 	.word	index@(_ZN7cutlass13device_kernelIN5flash11enable_sm90INS1_16FlashAttnFwdSm90INS1_25CollectiveMainloopFwdSm90ILi2EN4cute5tupleIJNS5_1CILi1EEES8_S8_EEENS6_IJNS7_ILi192EEENS7_ILi128EEENS7_ILi96EEEEEELi96ENS_10bfloat16_tEfNS_4arch4Sm90ELb0ELb1ELb0ELb1ELb1ELb0ELb0ELb0ELb1ELb1ELb1ELb0EEENS1_21CollectiveEpilogueFwdINS6_IJSA_SC_SB_EEES9_SE_SG_Li384ELb1ELb1ELb1ELb0EEENS1_36VarlenDynamicPersistentTileSchedulerILi192ELi128ELi384ELi128ELb1ELb1ELb1ELb1ELb0ELb1EEEEEEEEEvNT_6ParamsE)
        /*0140*/ 	.word	0x00000080


	//----- nvinfo : EIATTR_FRAME_SIZE
	.align		4
.L_93:
        /*0144*/ 	.byte	0x04, 0x11
        /*0146*/ 	.short	(.L_95 - .L_94)
	.align		4
.L_94:
        /*0148*/ 	.word	index@(_ZN7cutlass13device_kernelIN5flash11enable_sm90INS1_16FlashAttnFwdSm90INS1_25CollectiveMainloopFwdSm90ILi2EN4cute5tupleIJNS5_1CILi1EEES8_S8_EEENS6_IJNS7_ILi192EEENS7_ILi128EEENS7_ILi96EEEEEELi96ENS_10bfloat16_tEfNS_4arch4Sm90ELb0ELb1ELb0ELb1ELb1ELb0ELb0ELb0ELb1ELb1ELb1ELb0EEENS1_21CollectiveEpilogueFwdINS6_IJSA_SC_SB_EEES9_SE_SG_Li384ELb1ELb1ELb1ELb0EEENS1_36VarlenDynamicPersistentTileSchedulerILi192ELi128ELi384ELi128ELb1ELb1ELb1ELb1ELb0ELb1EEEEEEEEEvNT_6ParamsE)
        /*014c*/ 	.word	0x00000030


	//----- nvinfo : EIATTR_REGCOUNT
	.align		4
.L_95:
        /*0150*/ 	.byte	0x04, 0x2f
        /*0152*/ 	.short	(.L_97 - .L_96)
	.align		4
.L_96:
        /*0154*/ 	.word	index@(_ZN7cutlass13device_kernelIN5flash11enable_sm90INS1_16FlashAttnFwdSm90INS1_25CollectiveMainloopFwdSm90ILi2EN4cute5tupleIJNS5_1CILi1EEES8_S8_EEENS6_IJNS7_ILi192EEENS7_ILi128EEENS7_ILi96EEEEEELi96ENS_10bfloat16_tEfNS_4arch4Sm90ELb0ELb1ELb0ELb0ELb1ELb0ELb0ELb0ELb1ELb1ELb1ELb0EEENS1_21CollectiveEpilogueFwdINS6_IJSA_SC_SB_EEES9_SE_SG_Li384ELb0ELb1ELb1ELb0EEENS1_19SingleTileSchedulerILb0ELb1ELb1ELi192EEEEEEEEEvNT_6ParamsE)
        /*0158*/ 	.word	0x00000080


	//----- nvinfo : EIATTR_FRAME_SIZE
	.align		4
.L_97:
        /*015c*/ 	.byte	0x04, 0x11
        /*015e*/ 	.short	(.L_99 - .L_98)
	.align		4
.L_98:
        /*0160*/ 	.word	index@(_ZN7cutlass13device_kernelIN5flash11enable_sm90INS1_16FlashAttnFwdSm90INS1_25CollectiveMainloopFwdSm90ILi2EN4cute5tupleIJNS5_1CILi1EEES8_S8_EEENS6_IJNS7_ILi192EEENS7_ILi128EEENS7_ILi96EEEEEELi96ENS_10bfloat16_tEfNS_4arch4Sm90ELb0ELb1ELb0ELb0ELb1ELb0ELb0ELb0ELb1ELb1ELb1ELb0EEENS1_21CollectiveEpilogueFwdINS6_IJSA_SC_SB_EEES9_SE_SG_Li384ELb0ELb1ELb1ELb0EEENS1_19SingleTileSchedulerILb0ELb1ELb1ELi192EEEEEEEEEvNT_6ParamsE)
        /*0164*/ 	.word	0x00000010


	//----- nvinfo : EIATTR_REGCOUNT
	.align		4
.L_99:
        /*0168*/ 	.byte	0x04, 0x2f
        /*016a*/ 	.short	(.L_101 - .L_100)
	.align		4
.L_100:
        /*016c*/ 	.word	index@(_ZN7cutlass13device_kernelIN5flash11enable_sm90INS1_16FlashAttnFwdSm90INS1_25CollectiveMainloopFwdSm90ILi2EN4cute5tupleIJNS5_1CILi1EEES8_S8_EEENS6_IJNS7_ILi192EEENS7_ILi128EEENS7_ILi96EEEEEELi96ENS_10bfloat16_tEfNS_4arch4Sm90ELb0ELb0ELb0ELb1ELb1ELb1ELb0ELb0ELb1ELb1ELb1ELb0EEENS1_21CollectiveEpilogueFwdINS6_IJSA_SC_SB_EEES9_SE_SG_Li384ELb1ELb1ELb1ELb0EEENS1_36VarlenDynamicPersistentTileSchedulerILi192ELi128ELi384ELi128ELb1ELb1ELb1ELb0ELb1ELb1EEEEEEEEEvNT_6ParamsE)
        /*0170*/ 	.word	0x00000080


	//----- nvinfo : EIATTR_FRAME_SIZE
	.align		4
.L_101:
        /*0174*/ 	.byte	0x04, 0x11
        /*0176*/ 	.short	(.L_103 - .L_102)
	.align		4
.L_102:
        /*0178*/ 	.word	index@(_ZN7cutlass13device_kernelIN5flash11enable_sm90INS1_16FlashAttnFwdSm90INS1_25CollectiveMainloopFwdSm90ILi2EN4cute5tupleIJNS5_1CILi1EEES8_S8_EEENS6_IJNS7_ILi192EEENS7_ILi128EEENS7_ILi96EEEEEELi96ENS_10bfloat16_tEfNS_4arch4Sm90ELb0ELb0ELb0ELb1ELb1ELb1ELb0ELb0ELb1ELb1ELb1ELb0EEENS1_21CollectiveEpilogueFwdINS6_IJSA_SC_SB_EEES9_SE_SG_Li384ELb1ELb1ELb1ELb0EEENS1_36VarlenDynamicPersistentTileSchedulerILi192ELi128ELi384ELi128ELb1ELb1ELb1ELb0ELb1ELb1EEEEEEEEEvNT_6ParamsE)
        /*017c*/ 	.word	0x000000e0


	//----- nvinfo : EIATTR_REGCOUNT
	.align		4
.L_103:
        /*0180*/ 	.byte	0x04, 0x2f
        /*0182*/ 	.short	(.L_105 - .L_104)
	.align		4
.L_104:
        /*0184*/ 	.word	index@(_ZN7cutlass13device_kernelIN5flash11enable_sm90INS1_16FlashAttnFwdSm90INS1_25CollectiveMainloopFwdSm90ILi2EN4cute5tupleIJNS5_1CILi1EEES8_S8_EEENS6_IJNS7_ILi192EEENS7_ILi128EEENS7_ILi96EEEEEELi96ENS_10bfloat16_tEfNS_4arch4Sm90ELb0ELb0ELb0ELb1ELb1ELb0ELb0ELb0ELb1ELb1ELb1ELb0EEENS1_21CollectiveEpilogueFwdINS6_IJSA_SC_SB_EEES9_SE_SG_Li384ELb1ELb1ELb1ELb0EEENS1_36VarlenDynamicPersistentTileSchedulerILi192ELi128ELi384ELi128ELb1ELb1ELb1ELb0ELb1ELb1EEEEEEEEEvNT_6ParamsE)
        /*0188*/ 	.word	0x00000080


	//----- nvinfo : EIATTR_FRAME_SIZE
	.align		4
.L_105:
        /*018c*/ 	.byte	0x04, 0x11
        /*018e*/ 	.short	(.L_107 - .L_106)
	.align		4
.L_106:
        /*0190*/ 	.word	index@(_ZN7cutlass13device_kernelIN5flash11enable_sm90INS1_16FlashAttnFwdSm90INS1_25CollectiveMainloopFwdSm90ILi2EN4cute5tupleIJNS5_1CILi1EEES8_S8_EEENS6_IJNS7_ILi192EEENS7_ILi128EEENS7_ILi96EEEEEELi96ENS_10bfloat16_tEfNS_4arch4Sm90ELb0ELb0ELb0ELb1ELb1ELb0ELb0ELb0ELb1ELb1ELb1ELb0EEENS1_21CollectiveEpilogueFwdINS6_IJSA_SC_SB_EEES9_SE_SG_Li384ELb1ELb1ELb1ELb0EEENS1_36VarlenDynamicPersistentTileSchedulerILi192ELi128ELi384ELi128ELb1ELb1ELb1ELb0ELb1ELb1EEEEEEEEEvNT_6ParamsE)
        /*0194*/ 	.word	0x00000050


	//----- nvinfo : EIATTR_REGCOUNT
	.align		4
.L_107:
        /*0198*/ 	.byte	0x04, 0x2f
        /*019a*/ 	.short	(.L_109 - .L_108)
	.align		4
.L_108:
        /*019c*/ 	.word	index@(_ZN7cutlass13device_kernelIN5flash11enable_sm90INS1_16FlashAttnFwdSm90INS1_25CollectiveMainloopFwdSm90ILi2EN4cute5tupleIJNS5_1CILi1EEES8_S8_EEENS6_IJNS7_ILi192EEENS7_ILi128EEENS7_ILi96EEEEEELi96ENS_10bfloat16_tEfNS_4arch4Sm90ELb0ELb0ELb0ELb0ELb1ELb0ELb0ELb0ELb1ELb1ELb1ELb0EEENS1_21CollectiveEpilogueFwdINS6_IJSA_SC_SB_EEES9_SE_SG_Li384ELb0ELb1ELb1ELb0EEENS1_19SingleTileSchedulerILb0ELb1ELb1ELi192EEEEEEEEEvNT_6ParamsE)
        /*01a0*/ 	.word	0x00000080


	//----- nvinfo : EIATTR_FRAME_SIZE
	.align		4
.L_109:
        /*01a4*/ 	.byte	0x04, 0x11
        /*01a6*/ 	.short	(.L_111 - .L_110)
	.align		4
.L_110:
        /*01a8*/ 	.word	index@(_ZN7cutlass13device_kernelIN5flash11enable_sm90INS1_16FlashAttnFwdSm90INS1_25CollectiveMainloopFwdSm90ILi2EN4cute5tupleIJNS5_1CILi1EEES8_S8_EEENS6_IJNS7_ILi192EEENS7_ILi128EEENS7_ILi96EEEEEELi96ENS_10bfloat16_tEfNS_4arch4Sm90ELb0ELb0ELb0ELb0ELb1ELb0ELb0ELb0ELb1ELb1ELb1ELb0EEENS1_21CollectiveEpilogueFwdINS6_IJSA_SC_SB_EEES9_SE_SG_Li384ELb0ELb1ELb1ELb0EEENS1_19SingleTileSchedulerILb0ELb1ELb1ELi192EEEEEEEEEvNT_6ParamsE)
        /*01ac*/ 	.word	0x00000008


	//----- nvinfo : EIATTR_REGCOUNT
	.align		4
.L_111:
        /*01b0*/ 	.byte	0x04, 0x2f
        /*01b2*/ 	.short	(.L_113 - .L_112)
	.align		4
.L_112:
        /*01b4*/ 	.word	index@(_ZN7cutlass13device_kernelIN5flash11enable_sm90INS1_16FlashAttnFwdSm90INS1_25CollectiveMainloopFwdSm90ILi2EN4cute5tupleIJNS5_1CILi1EEES8_S8_EEENS6_IJNS7_ILi128EEESA_SA_EEELi128ENS_10bfloat16_tEfNS_4arch4Sm90ELb1ELb0ELb0ELb1ELb1ELb1ELb0ELb1ELb1ELb1ELb1ELb0EEENS1_21CollectiveEpilogueFwdISB_S9_SC_SE_Li256ELb1ELb1ELb1ELb0EEENS1_36VarlenDynamicPersistentTileSchedulerILi128ELi128ELi256ELi128ELb1ELb1ELb1ELb1ELb1ELb1EEEEEEEEEvNT_6ParamsE)
        /*01b8*/ 	.word	0x000000a8


	//----- nvinfo : EIATTR_FRAME_SIZE
	.align		4
.L_113:
        /*01bc*/ 	.byte	0x04, 0x11
        /*01be*/ 	.short	(.L_115 - .L_114)
	.align		4
.L_114:
        /*01c0*/ 	.word	index@(_ZN7cutlass13device_kernelIN5flash11enable_sm90INS1_16FlashAttnFwdSm90INS1_25CollectiveMainloopFwdSm90ILi2EN4cute5tupleIJNS5_1CILi1EEES8_S8_EEENS6_IJNS7_ILi128EEESA_SA_EEELi128ENS_10bfloat16_tEfNS_4arch4Sm90ELb1ELb0ELb0ELb1ELb1ELb1ELb0ELb1ELb1ELb1ELb1ELb0EEENS1_21CollectiveEpilogueFwdISB_S9_SC_SE_Li256ELb1ELb1ELb1ELb0EEENS1_36VarlenDynamicPersistentTileSchedulerILi128ELi128ELi256ELi128ELb1ELb1ELb1ELb1ELb1ELb1EEEEEEEEEvNT_6ParamsE)
        /*01c4*/ 	.word	0x00000028


	//----- nvinfo : EIATTR_REGCOUNT
	.align		4
.L_115:
        /*01c8*/ 	.byte	0x04, 0x2f
        /*01ca*/ 	.short	(.L_117 - .L_116)
	.align		4
.L_116:
        /*01cc*/ 	.word	index@(_ZN7cutlass13device_kernelIN5flash11enable_sm90INS1_16FlashAttnFwdSm90INS1_25CollectiveMainloopFwdSm90ILi2EN4cute5tupleIJNS5_1CILi1EEES8_S8_EEENS6_IJNS7_ILi128EEESA_SA_EEELi128ENS_10bfloat16_tEfNS_4arch4Sm90ELb1ELb0ELb0ELb1ELb1ELb0ELb0ELb1ELb1ELb1ELb1ELb0EEENS1_21CollectiveEpilogueFwdISB_S9_SC_SE_Li256ELb1ELb1ELb1ELb0EEENS1_36VarlenDynamicPersistentTileSchedulerILi128ELi128ELi256ELi128ELb1ELb1ELb1ELb1ELb1ELb1EEEEEEEEEvNT_6ParamsE)
        /*01d0*/ 	.word	0x000000a8


	//----- nvinfo : EIATTR_FRAME_SIZE
	.align		4
.L_117:
        /*01d4*/ 	.byte	0x04, 0x11
        /*01d6*/ 	.short	(.L_119 - .L_118)
	.align		4
.L_118:
        /*01d8*/ 	.word	index@(_ZN7cutlass13device_kernelIN5flash11enable_sm90INS1_16FlashAttnFwdSm90INS1_25CollectiveMainloopFwdSm90ILi2EN4cute5tupleIJNS5_1CILi1EEES8_S8_EEENS6_IJNS7_ILi128EEESA_SA_EEELi128ENS_10bfloat16_tEfNS_4arch4Sm90ELb1ELb0ELb0ELb1ELb1ELb0ELb0ELb1ELb1ELb1ELb1ELb0EEENS1_21CollectiveEpilogueFwdISB_S9_SC_SE_Li256ELb1ELb1ELb1ELb0EEENS1_36VarlenDynamicPersistentTileSchedulerILi128ELi128ELi256ELi128ELb1ELb1ELb1ELb1ELb1ELb1EEEEEEEEEvNT_6ParamsE)
        /*01dc*/ 	.word	0x00000020


	//----- nvinfo : EIATTR_REGCOUNT
	.align		4
.L_119:
        /*01e0*/ 	.byte	0x04, 0x2f
        /*01e2*/ 	.short	(.L_121 - .L_120)
	.align		4
.L_120:
        /*01e4*/ 	.word	index@(_ZN7cutlass13device_kernelIN5flash11enable_sm90INS1_16FlashAttnFwdSm90INS1_25CollectiveMainloopFwdSm90ILi2EN4cute5tupleIJNS5_1CILi1EEES8_S8_EEENS6_IJNS7_ILi128EEESA_SA_EEELi128ENS_10bfloat16_tEfNS_4arch4Sm90ELb1ELb0ELb0ELb0ELb1ELb0ELb0ELb1ELb1ELb1ELb1ELb0EEENS1_21CollectiveEpilogueFwdISB_S9_SC_SE_Li256ELb0ELb1ELb1ELb0EEENS1_19SingleTileSchedulerILb0ELb1ELb1ELi128EEEEEEEEEvNT_6ParamsE)
        /*01e8*/ 	.word	0x000000a8


	//----- nvinfo : EIATTR_FRAME_SIZE
	.align		4
.L_121:
        /*01ec*/ 	.byte	0x04, 0x11
        /*01ee*/ 	.short	(.L_123 - .L_122)
	.align		4
.L_122:
        /*01f0*/ 	.word	index@(_ZN7cutlass13device_kernelIN5flash11enable_sm90INS1_16FlashAttnFwdSm90INS1_25CollectiveMainloopFwdSm90ILi2EN4cute5tupleIJNS5_1CILi1EEES8_S8_EEENS6_IJNS7_ILi128EEESA_SA_EEELi128ENS_10bfloat16_tEfNS_4arch4Sm90ELb1ELb0ELb0ELb0ELb1ELb0ELb0ELb1ELb1ELb1ELb1ELb0EEENS1_21CollectiveEpilogueFwdISB_S9_SC_SE_Li256ELb0ELb1ELb1ELb0EEENS1_19SingleTileSchedulerILb0ELb1ELb1ELi128EEEEEEEEEvNT_6ParamsE)
        /*01f4*/ 	.word	0x00000000


	//----- nvinfo : EIATTR_REGCOUNT
	.align		4
.L_123:
        /*01f8*/ 	.byte	0x04, 0x2f
        /*01fa*/ 	.short	(.L_125 - .L_124)
	.align		4
.L_124:
        /*01fc*/ 	.word	index@(_ZN7cutlass13device_kernelIN5flash11enable_sm90INS1_16FlashAttnFwdSm90INS1_25CollectiveMainloopFwdSm90ILi2EN4cute5tupleIJNS5_1CILi1EEES8_S8_EEENS6_IJNS7_ILi128EEESA_SA_EEELi128ENS_10bfloat16_tEfNS_4arch4Sm90ELb0ELb1ELb0ELb1ELb1ELb1ELb0ELb1ELb1ELb1ELb1ELb0EEENS1_21CollectiveEpilogueFwdISB_S9_SC_SE_Li256ELb1ELb1ELb1ELb0EEENS1_36VarlenDynamicPersistentTileSchedulerILi128ELi128ELi256ELi128ELb1ELb1ELb1ELb1ELb0ELb1EEEEEEEEEvNT_6ParamsE)
        /*0200*/ 	.word	0x000000a8


	//----- nvinfo : EIATTR_FRAME_SIZE
	.align		4
.L_125:
        /*0204*/ 	.byte	0x04, 0x11
        /*0206*/ 	.short	(.L_127 - .L_126)
	.align		4
.L_126:
        /*0208*/ 	.word	index@(_ZN7cutlass13device_kernelIN5flash11enable_sm90INS1_16FlashAttnFwdSm90INS1_25CollectiveMainloopFwdSm90ILi2EN4cute5tupleIJNS5_1CILi1EEES8_S8_EEENS6_IJNS7_ILi128EEESA_SA_EEELi128ENS_10bfloat16_tEfNS_4arch4Sm90ELb0ELb1ELb0ELb1ELb1ELb1ELb0ELb1ELb1ELb1ELb1ELb0EEENS1_21CollectiveEpilogueFwdISB_S9_SC_SE_Li256ELb1ELb1ELb1ELb0EEENS1_36VarlenDynamicPersistentTileSchedulerILi128ELi128ELi256ELi128ELb1ELb1ELb1ELb1ELb0ELb1EEEEEEEEEvNT_6ParamsE)
        /*020c*/ 	.word	0x00000040


	//----- nvinfo : EIATTR_REGCOUNT
	.align		4
.L_127:
        /*0210*/ 	.byte	0x04, 0x2f
        /*0212*/ 	.short	(.L_129 - .L_128)
	.align		4
.L_128:
        /*0214*/ 	.word	index@(_ZN7cutlass13device_kernelIN5flash11enable_sm90INS1_16FlashAttnFwdSm90INS1_25CollectiveMainloopFwdSm90ILi2EN4cute5tupleIJNS5_1CILi1EEES8_S8_EEENS6_IJNS7_ILi128EEESA_SA_EEELi128ENS_10bfloat16_tEfNS_4arch4Sm90ELb0ELb1ELb0ELb1ELb1ELb0ELb0ELb1ELb1ELb1ELb1ELb0EEENS1_21CollectiveEpilogueFwdISB_S9_SC_SE_Li256ELb1ELb1ELb1ELb0EEENS1_36VarlenDynamicPersistentTileSchedulerILi128ELi128ELi256ELi128ELb1ELb1ELb1ELb1ELb0ELb1EEEEEEEEEvNT_6ParamsE)
        /*0218*/ 	.word	0x000000a8


	//----- nvinfo : EIATTR_FRAME_SIZE
	.align		4
.L_129:
        /*021c*/ 	.byte	0x04, 0x11
        /*021e*/ 	.short	(.L_131 - .L_130)
	.align		4
.L_130:
        /*0220*/ 	.word	index@(_ZN7cutlass13device_kernelIN5flash11enable_sm90INS1_16FlashAttnFwdSm90INS1_25CollectiveMainloopFwdSm90ILi2EN4cute5tupleIJNS5_1CILi1EEES8_S8_EEENS6_IJNS7_ILi128EEESA_SA_EEELi128ENS_10bfloat16_tEfNS_4arch4Sm90ELb0ELb1ELb0ELb1ELb1ELb0ELb0ELb1ELb1ELb1ELb1ELb0EEENS1_21CollectiveEpilogueFwdISB_S9_SC_SE_Li256ELb1ELb1ELb1ELb0EEENS1_36VarlenDynamicPersistentTileSchedulerILi128ELi128ELi256ELi128ELb1ELb1ELb1ELb1ELb0ELb1EEEEEEEEEvNT_6ParamsE)
        /*0224*/ 	.word	0x00000020


	//----- nvinfo : EIATTR_REGCOUNT
	.align		4
.L_131:
        /*0228*/ 	.byte	0x04, 0x2f
        /*022a*/ 	.short	(.L_133 - .L_132)
	.align		4
.L_132:
        /*022c*/ 	.word	index@(_ZN7cutlass13device_kernelIN5flash11enable_sm90INS1_16FlashAttnFwdSm90INS1_25CollectiveMainloopFwdSm90ILi2EN4cute5tupleIJNS5_1CILi1EEES8_S8_EEENS6_IJNS7_ILi128EEESA_SA_EEELi128ENS_10bfloat16_tEfNS_4arch4Sm90ELb0ELb1ELb0ELb0ELb1ELb0ELb0ELb1ELb1ELb1ELb1ELb0EEENS1_21CollectiveEpilogueFwdISB_S9_SC_SE_Li256ELb0ELb1ELb1ELb0EEENS1_19SingleTileSchedulerILb0ELb1ELb1ELi128EEEEEEEEEvNT_6ParamsE)
        /*0230*/ 	.word	0x000000a8


	//----- nvinfo : EIATTR_FRAME_SIZE
	.align		4
.L_133:
        /*0234*/ 	.byte	0x04, 0x11
        /*0236*/ 	.short	(.L_135 - .L_134)
	.align		4
.L_134:
        /*0238*/ 	.word	index@(_ZN7cutlass13device_kernelIN5flash11enable_sm90INS1_16FlashAttnFwdSm90INS1_25CollectiveMainloopFwdSm90ILi2EN4cute5tupleIJNS5_1CILi1EEES8_S8_EEENS6_IJNS7_ILi128EEESA_SA_EEELi128ENS_10bfloat16_tEfNS_4arch4Sm90ELb0ELb1ELb0ELb0ELb1ELb0ELb0ELb1ELb1ELb1ELb1ELb0EEENS1_21CollectiveEpilogueFwdISB_S9_SC_SE_Li256ELb0ELb1ELb1ELb0EEENS1_19SingleTileSchedulerILb0ELb1ELb1ELi128EEEEEEEEEvNT_6ParamsE)
        /*023c*/ 	.word	0x00000000


	//----- nvinfo : EIATTR_REGCOUNT
	.align		4
.L_135:
        /*0240*/ 	.byte	0x04, 0x2f
        /*0242*/ 	.short	(.L_137 - .L_136)
	.align		4
.L_136:
        /*0244*/ 	.word	index@(_ZN7cutlass13device_kernelIN5flash11enable_sm90INS1_16FlashAttnFwdSm90INS1_25CollectiveMainloopFwdSm90ILi2EN4cute5tupleIJNS5_1CILi1EEES8_S8_EEENS6_IJNS7_ILi128EEESA_SA_EEELi128ENS_10bfloat16_tEfNS_4arch4Sm90ELb0ELb0ELb0ELb1ELb1ELb1ELb0ELb1ELb1ELb1ELb1ELb0EEENS1_21CollectiveEpilogueFwdISB_S9_SC_SE_Li256ELb1ELb1ELb1ELb0EEENS1_36VarlenDynamicPersistentTileSchedulerILi128ELi128ELi256ELi128ELb1ELb1ELb1ELb0ELb1ELb1EEEEEEEEEvNT_6ParamsE)
        /*0248*/ 	.word	0x000000a8


	//----- nvinfo : EIATTR_FRAME_SIZE
	.align		4
.L_137:
        /*024c*/ 	.byte	0x04, 0x11
        /*024e*/ 	.short	(.L_139 - .L_138)
	.align		4
.L_138:
        /*0250*/ 	.word	index@(_ZN7cutlass13device_kernelIN5flash11enable_sm90INS1_16FlashAttnFwdSm90INS1_25CollectiveMainloopFwdSm90ILi2EN4cute5tupleIJNS5_1CILi1EEES8_S8_EEENS6_IJNS7_ILi128EEESA_SA_EEELi128ENS_10bfloat16_tEfNS_4arch4Sm90ELb0ELb0ELb0ELb1ELb1ELb1ELb0ELb1ELb1ELb1ELb1ELb0EEENS1_21CollectiveEpilogueFwdISB_S9_SC_SE_Li256ELb1ELb1ELb1ELb0EEENS1_36VarlenDynamicPersistentTileSchedulerILi128ELi128ELi256ELi128ELb1ELb1ELb1ELb0ELb1ELb1EEEEEEEEEvNT_6ParamsE)
        /*0254*/ 	.word	0x00000028


	//----- nvinfo : EIATTR_REGCOUNT
	.align		4
.L_139:
        /*0258*/ 	.byte	0x04, 0x2f
        /*025a*/ 	.short	(.L_141 - .L_140)
	.align		4
.L_140:
        /*025c*/ 	.word	index@(_ZN7cutlass13device_kernelIN5flash11enable_sm90INS1_16FlashAttnFwdSm90INS1_25CollectiveMainloopFwdSm90ILi2EN4cute5tupleIJNS5_1CILi1EEES8_S8_EEENS6_IJNS7_ILi128EEESA_SA_EEELi128ENS_10bfloat16_tEfNS_4arch4Sm90ELb0ELb0ELb0ELb1ELb1ELb0ELb0ELb1ELb1ELb1ELb1ELb0EEENS1_21CollectiveEpilogueFwdISB_S9_SC_SE_Li256ELb1ELb1ELb1ELb0EEENS1_36VarlenDynamicPersistentTileSchedulerILi128ELi128ELi256ELi128ELb1ELb1ELb1ELb0ELb1ELb1EEEEEEEEEvNT_6ParamsE)
        /*0260*/ 	.word	0x000000a8


	//----- nvinfo : EIATTR_FRAME_SIZE
	.align		4
.L_141:
        /*0264*/ 	.byte	0x04, 0x11
        /*0266*/ 	.short	(.L_143 - .L_142)
	.align		4
.L_142:
        /*0268*/ 	.word	index@(_ZN7cutlass13device_kernelIN5flash11enable_sm90INS1_16FlashAttnFwdSm90INS1_25CollectiveMainloopFwdSm90ILi2EN4cute5tupleIJNS5_1CILi1EEES8_S8_EEENS6_IJNS7_ILi128EEESA_SA_EEELi128ENS_10bfloat16_tEfNS_4arch4Sm90ELb0ELb0ELb0ELb1ELb1ELb0ELb0ELb1ELb1ELb1ELb1ELb0EEENS1_21CollectiveEpilogueFwdISB_S9_SC_SE_Li256ELb1ELb1ELb1ELb0EEENS1_36VarlenDynamicPersistentTileSchedulerILi128ELi128ELi256ELi128ELb1ELb1ELb1ELb0ELb1ELb1EEEEEEEEEvNT_6ParamsE)
        /*026c*/ 	.word	0x00000028


	//----- nvinfo : EIATTR_REGCOUNT
	.align		4
.L_143:
        /*0270*/ 	.byte	0x04, 0x2f
        /*0272*/ 	.short	(.L_145 - .L_144)
	.align		4
.L_144:
        /*0274*/ 	.word	index@(_ZN7cutlass13device_kernelIN5flash11enable_sm90INS1_16FlashAttnFwdSm90INS1_25CollectiveMainloopFwdSm90ILi2EN4cute5tupleIJNS5_1CILi1EEES8_S8_EEENS6_IJNS7_ILi128EEESA_SA_EEELi128ENS_10bfloat16_tEfNS_4arch4Sm90ELb0ELb0ELb0ELb0ELb1ELb0ELb0ELb1ELb1ELb1ELb1ELb0EEENS1_21CollectiveEpilogueFwdISB_S9_SC_SE_Li256ELb0ELb1ELb1ELb0EEENS1_19SingleTileSchedulerILb0ELb1ELb1ELi128EEEEEEEEEvNT_6ParamsE)
        /*0278*/ 	.word	0x000000a8


	//----- nvinfo : EIATTR_FRAME_SIZE
	.align		4
.L_145:
        /*027c*/ 	.byte	0x04, 0x11
        /*027e*/ 	.short	(.L_147 - .L_146)
	.align		4
.L_146:
        /*0280*/ 	.word	index@(_ZN7cutlass13device_kernelIN5flash11enable_sm90INS1_16FlashAttnFwdSm90INS1_25CollectiveMainloopFwdSm90ILi2EN4cute5tupleIJNS5_1CILi1EEES8_S8_EEENS6_IJNS7_ILi128EEESA_SA_EEELi128ENS_10bfloat16_tEfNS_4arch4Sm90ELb0ELb0ELb0ELb0ELb1ELb0ELb0ELb1ELb1ELb1ELb1ELb0EEENS1_21CollectiveEpilogueFwdISB_S9_SC_SE_Li256ELb0ELb1ELb1ELb0EEENS1_19SingleTileSchedulerILb0ELb1ELb1ELi128EEEEEEEEEvNT_6ParamsE)
        /*0284*/ 	.word	0x00000000


	//----- nvinfo : EIATTR_REGCOUNT
	.align		4
.L_147:
        /*0288*/ 	.byte	0x04, 0x2f
        /*028a*/ 	.short	(.L_149 - .L_148)
	.align		4
.L_148:
        /*028c*/ 	.word	index@(_ZN7cutlass13device_kernelIN5flash11enable_sm90INS1_16FlashAttnFwdSm90INS1_25CollectiveMainloopFwdSm90ILi2EN4cute5tupleIJNS5_1CILi1EEES8_S8_EEENS6_IJNS7_ILi128EEENS7_ILi96EEENS7_ILi192EEEEEELi192ENS_10bfloat16_tEfNS_4arch4Sm90ELb1ELb0ELb0ELb1ELb1ELb1ELb0ELb1ELb1ELb1ELb1ELb0EEENS1_21CollectiveEpilogueFwdINS6_IJSA_SC_SB_EEES9_SE_SG_Li256ELb1ELb1ELb1ELb0EEENS1_36VarlenDynamicPersistentTileSchedulerILi128ELi96ELi256ELi128ELb1ELb1ELb1ELb1ELb1ELb1EEEEEEEEEvNT_6ParamsE)
        /*0290*/ 	.word	0x000000a8


	//----- nvinfo : EIATTR_FRAME_SIZE
	.align		4
.L_149:
        /*0294*/ 	.byte	0x04, 0x11
        /*0296*/ 	.short	(.L_151 - .L_150)
	.align		4
.L_150:
        /*0298*/ 	.word	index@(_ZN7cutlass13device_kernelIN5flash11enable_sm90INS1_16FlashAttnFwdSm90INS1_25CollectiveMainloopFwdSm90ILi2EN4cute5tupleIJNS5_1CILi1EEES8_S8_EEENS6_IJNS7_ILi128EEENS7_ILi96EEENS7_ILi192EEEEEELi192ENS_10bfloat16_tEfNS_4arch4Sm90ELb1ELb0ELb0ELb1ELb1ELb1ELb0ELb1ELb1ELb1ELb1ELb0EEENS1_21CollectiveEpilogueFwdINS6_IJSA_SC_SB_EEES9_SE_SG_Li256ELb1ELb1ELb1ELb0EEENS1_36VarlenDynamicPersistentTileSchedulerILi128ELi96ELi256ELi128ELb1ELb1ELb1ELb1ELb1ELb1EEEEEEEEEvNT_6ParamsE)
        /*029c*/ 	.word	0x00000060


	//----- nvinfo : EIATTR_REGCOUNT
	.align		4
.L_151:
        /*02a0*/ 	.byte	0x04, 0x2f
        /*02a2*/ 	.short	(.L_153 - .L_152)
	.align		4
.L_152:
        /*02a4*/ 	.word	index@(_ZN7cutlass13device_kernelIN5flash11enable_sm90INS1_16FlashAttnFwdSm90INS1_25CollectiveMainloopFwdSm90ILi2EN4cute5tupleIJNS5_1CILi1EEES8_S8_EEENS6_IJNS7_ILi128EEENS7_ILi96EEENS7_ILi192EEEEEELi192ENS_10bfloat16_tEfNS_4arch4Sm90ELb1ELb0ELb0ELb1ELb1ELb0ELb0ELb1ELb1ELb1ELb1ELb0EEENS1_21CollectiveEpilogueFwdINS6_IJSA_SC_SB_EEES9_SE_SG_Li256ELb1ELb1ELb1ELb0EEENS1_36VarlenDynamicPersistentTileSchedulerILi128ELi96ELi256ELi128ELb1ELb1ELb1ELb1ELb1ELb1EEEEEEEEEvNT_6ParamsE)
        /*02a8*/ 	.word	0x000000a8


	//----- nvinfo : EIATTR_FRAME_SIZE
	.align		4
.L_153:
        /*02ac*/ 	.byte	0x04, 0x11
        /*02ae*/ 	.short	(.L_155 - .L_154)
	.align		4
.L_154:
        /*02b0*/ 	.word	index@(_ZN7cutlass13device_kernelIN5flash11enable_sm90INS1_16FlashAttnFwdSm90INS1_25CollectiveMainloopFwdSm90ILi2EN4cute5tupleIJNS5_1CILi1EEES8_S8_EEENS6_IJNS7_ILi128EEENS7_ILi96EEENS7_ILi192EEEEEELi192ENS_10bfloat16_tEfNS_4arch4Sm90ELb1ELb0ELb0ELb1ELb1ELb0ELb0ELb1ELb1ELb1ELb1ELb0EEENS1_21CollectiveEpilogueFwdINS6_IJSA_SC_SB_EEES9_SE_SG_Li256ELb1ELb1ELb1ELb0EEENS1_36VarlenDynamicPersistentTileSchedulerILi128ELi96ELi256ELi128ELb1ELb1ELb1ELb1ELb1ELb1EEEEEEEEEvNT_6ParamsE)
        /*02b4*/ 	.word	0x00000030


	//----- nvinfo : EIATTR_REGCOUNT
	.align		4
.L_155:
        /*02b8*/ 	.byte	0x04, 0x2f
        /*02ba*/ 	.short	(.L_157 - .L_156)
	.align		4
.L_156:
        /*02bc*/ 	.word	index@(_ZN7cutlass13device_kernelIN5flash11enable_sm90INS1_16FlashAttnFwdSm90INS1_25CollectiveMainloopFwdSm90ILi2EN4cute5tupleIJNS5_1CILi1EEES8_S8_EEENS6_IJNS7_ILi128EEENS7_ILi96EEENS7_ILi192EEEEEELi192ENS_10bfloat16_tEfNS_4arch4Sm90ELb1ELb0ELb0ELb0ELb1ELb0ELb0ELb1ELb1ELb1ELb1ELb0EEENS1_21CollectiveEpilogueFwdINS6_IJSA_SC_SB_EEES9_SE_SG_Li256ELb0ELb1ELb1ELb0EEENS1_19SingleTileSchedulerILb0ELb1ELb1ELi128EEEEEEEEEvNT_6ParamsE)
        /*02c0*/ 	.word	0x000000a8


	//----- nvinfo : EIATTR_FRAME_SIZE
	.align		4
.L_157:
        /*02c4*/ 	.byte	0x04, 0x11
        /*02c6*/ 	.short	(.L_159 - .L_158)
	.align		4
.L_158:
        /*02c8*/ 	.word	index@(_ZN7cutlass13device_kernelIN5flash11enable_sm90INS1_16FlashAttnFwdSm90INS1_25CollectiveMainloopFwdSm90ILi2EN4cute5tupleIJNS5_1CILi1EEES8_S8_EEENS6_IJNS7_ILi128EEENS7_ILi96EEENS7_ILi192EEEEEELi192ENS_10bfloat16_tEfNS_4arch4Sm90ELb1ELb0ELb0ELb0ELb1ELb0ELb0ELb1ELb1ELb1ELb1ELb0EEENS1_21CollectiveEpilogueFwdINS6_IJSA_SC_SB_EEES9_SE_SG_Li256ELb0ELb1ELb1ELb0EEENS1_19SingleTileSchedulerILb0ELb1ELb1ELi128EEEEEEEEEvNT_6ParamsE)
        /*02cc*/ 	.word	0x00000008


	//----- nvinfo : EIATTR_REGCOUNT
	.align		4
.L_159:
        /*02d0*/ 	.byte	0x04, 0x2f
        /*02d2*/ 	.short	(.L_161 - .L_160)
	.align		4
.L_160:
        /*02d4*/ 	.word	index@(_ZN7cutlass13device_kernelIN5flash11enable_sm90INS1_16FlashAttnFwdSm90INS1_25CollectiveMainloopFwdSm90ILi2EN4cute5tupleIJNS5_1CILi1EEES8_S8_EEENS6_IJNS7_ILi128EEENS7_ILi96EEENS7_ILi192EEEEEELi192ENS_10bfloat16_tEfNS_4arch4Sm90ELb0ELb1ELb0ELb1ELb1ELb1ELb0ELb1ELb1ELb1ELb1ELb0EEENS1_21CollectiveEpilogueFwdINS6_IJSA_SC_SB_EEES9_SE_SG_Li256ELb1ELb1ELb1ELb0EEENS1_36VarlenDynamicPersistentTileSchedulerILi128ELi96ELi256ELi128ELb1ELb1ELb1ELb1ELb0ELb1EEEEEEEEEvNT_6ParamsE)
        /*02d8*/ 	.word	0x000000a8


	//----- nvinfo : EIATTR_FRAME_SIZE
	.align		4
.L_161:
        /*02dc*/ 	.byte	0x04, 0x11
        /*02de*/ 	.short	(.L_163 - .L_162)
	.align		4
.L_162:
        /*02e0*/ 	.word	index@($_ZN7cutlass13device_kernelIN5flash11enable_sm90INS1_16FlashAttnFwdSm90INS1_25CollectiveMainloopFwdSm90ILi2EN4cute5tupleIJNS5_1CILi1EEES8_S8_EEENS6_IJNS7_ILi128EEENS7_ILi96EEENS7_ILi192EEEEEELi192ENS_10bfloat16_tEfNS_4arch4Sm90ELb0ELb1ELb0ELb1ELb1ELb1ELb0ELb1ELb1ELb1ELb1ELb0EEENS1_21CollectiveEpilogueFwdINS6_IJSA_SC_SB_EEES9_SE_SG_Li256ELb1ELb1ELb1ELb0EEENS1_36VarlenDynamicPersistentTileSchedulerILi128ELi96ELi256ELi128ELb1ELb1ELb1ELb1ELb0ELb1EEEEEEEEEvNT_6ParamsE$_ZZN5flash25CollectiveMainloopFwdSm90ILi2EN4cute5tupleIJNS1_1CILi1EEES4_S4_EEENS2_IJNS3_ILi128EEENS3_ILi96EEENS3_ILi192EEEEEELi192EN7cutlass10bfloat16_tEfNSA_4arch4Sm90ELb0ELb1ELb0ELb1ELb1ELb1ELb0ELb1ELb1ELb1ELb1ELb0EE12store_kv_newINS_16FlashAttnFwdSm90ISE_NS_21CollectiveEpilogueFwdINS2_IJS6_S8_S7_EEES5_SB_SD_Li256ELb1ELb1ELb1ELb0EEENS_36VarlenDynamicPersistentTileSchedulerILi128ELi96ELi256ELi128ELb1ELb1ELb1ELb1ELb0ELb1EEEE13SharedStorageEEEbRKNSE_6ParamsENSA_25PipelineTmaAsyncNoClusterILi2ENSA_16PipelineTmaAsyncILi2EEEEESU_RNSA_13PipelineStateILj2EEEiRT_RKNS_16SeqlenInfoQKNewKILb1ELb1EEENS2_IJiiiiEEEENKUliRKT_E_clISW_EEDaiS17_)
        /*02e4*/ 	.word	0x000002f0


	//----- nvinfo : EIATTR_FRAME_SIZE
	.align		4
.L_163:
        /*02e8*/ 	.byte	0x04, 0x11
        /*02ea*/ 	.short	(.L_165 - .L_164)
	.align		4
.L_164:
        /*02ec*/ 	.word	index@(_ZN7cutlass13device_kernelIN5flash11enable_sm90INS1_16FlashAttnFwdSm90INS1_25CollectiveMainloopFwdSm90ILi2EN4cute5tupleIJNS5_1CILi1EEES8_S8_EEENS6_IJNS7_ILi128EEENS7_ILi96EEENS7_ILi192EEEEEELi192ENS_10bfloat16_tEfNS_4arch4Sm90ELb0ELb1ELb0ELb1ELb1ELb1ELb0ELb1ELb1ELb1ELb1ELb0EEENS1_21CollectiveEpilogueFwdINS6_IJSA_SC_SB_EEES9_SE_SG_Li256ELb1ELb1ELb1ELb0EEENS1_36VarlenDynamicPersistentTileSchedulerILi128ELi96ELi256ELi128ELb1ELb1ELb1ELb1ELb0ELb1EEEEEEEEEvNT_6ParamsE)
        /*02f0*/ 	.word	0x000002f0


	//----- nvinfo : EIATTR_REGCOUNT
	.align		4
.L_165:
        /*02f4*/ 	.byte	0x04, 0x2f
        /*02f6*/ 	.short	(.L_167 - .L_166)
	.align		4
.L_166:
        /*02f8*/ 	.word	index@(_ZN7cutlass13device_kernelIN5flash11enable_sm90INS1_16FlashAttnFwdSm90INS1_25CollectiveMainloopFwdSm90ILi2EN4cute5tupleIJNS5_1CILi1EEES8_S8_EEENS6_IJNS7_ILi128EEENS7_ILi96EEENS7_ILi192EEEEEELi192ENS_10bfloat16_tEfNS_4arch4Sm90ELb0ELb1ELb0ELb1ELb1ELb0ELb0ELb1ELb1ELb1ELb1ELb0EEENS1_21CollectiveEpilogueFwdINS6_IJSA_SC_SB_EEES9_SE_SG_Li256ELb1ELb1ELb1ELb0EEENS1_36VarlenDynamicPersistentTileSchedulerILi128ELi96ELi256ELi128ELb1ELb1ELb1ELb1ELb0ELb1EEEEEEEEEvNT_6ParamsE)
        /*02fc*/ 	.word	0x000000a8


	//----- nvinfo : EIATTR_FRAME_SIZE
	.align		4
.L_167:
        /*0300*/ 	.byte	0x04, 0x11
        /*0302*/ 	.short	(.L_169 - .L_168)
	.align		4
.L_168:
        /*0304*/ 	.word	index@(_ZN7cutlass13device_kernelIN5flash11enable_sm90INS1_16FlashAttnFwdSm90INS1_25CollectiveMainloopFwdSm90ILi2EN4cute5tupleIJNS5_1CILi1EEES8_S8_EEENS6_IJNS7_ILi128EEENS7_ILi96EEENS7_ILi192EEEEEELi192ENS_10bfloat16_tEfNS_4arch4Sm90ELb0ELb1ELb0ELb1ELb1ELb0ELb0ELb1ELb1ELb1ELb1ELb0EEENS1_21CollectiveEpilogueFwdINS6_IJSA_SC_SB_EEES9_SE_SG_Li256ELb1ELb1ELb1ELb0EEENS1_36VarlenDynamicPersistentTileSchedulerILi128ELi96ELi256ELi128ELb1ELb1ELb1ELb1ELb0ELb1EEEEEEEEEvNT_6ParamsE)
        /*0308*/ 	.word	0x00000028


	//----- nvinfo : EIATTR_REGCOUNT
	.align		4
.L_169:
        /*030c*/ 	.byte	0x04, 0x2f
        /*030e*/ 	.short	(.L_171 - .L_170)
	.align		4
.L_170:
        /*0310*/ 	.word	index@(_ZN7cutlass13device_kernelIN5flash11enable_sm90INS1_16FlashAttnFwdSm90INS1_25CollectiveMainloopFwdSm90ILi2EN4cute5tupleIJNS5_1CILi1EEES8_S8_EEENS6_IJNS7_ILi128EEENS7_ILi96EEENS7_ILi192EEEEEELi192ENS_10bfloat16_tEfNS_4arch4Sm90ELb0ELb1ELb0ELb0ELb1ELb0ELb0ELb1ELb1ELb1ELb1ELb0EEENS1_21CollectiveEpilogueFwdINS6_IJSA_SC_SB_EEES9_SE_SG_Li256ELb0ELb1ELb1ELb0EEENS1_19SingleTileSchedulerILb0ELb1ELb1ELi128EEEEEEEEEvNT_6ParamsE)
        /*0314*/ 	.word	0x000000a8


	//----- nvinfo : EIATTR_FRAME_SIZE
	.align		4
.L_171:
        /*0318*/ 	.byte	0x04, 0x11
        /*031a*/ 	.short	(.L_173 - .L_172)
	.align		4
.L_172:
        /*031c*/ 	.word	index@(_ZN7cutlass13device_kernelIN5flash11enable_sm90INS1_16FlashAttnFwdSm90INS1_25CollectiveMainloopFwdSm90ILi2EN4cute5tupleIJNS5_1CILi1EEES8_S8_EEENS6_IJNS7_ILi128EEENS7_ILi96EEENS7_ILi192EEEEEELi192ENS_10bfloat16_tEfNS_4arch4Sm90ELb0ELb1ELb0ELb0ELb1ELb0ELb0ELb1ELb1ELb1ELb1ELb0EEENS1_21CollectiveEpilogueFwdINS6_IJSA_SC_SB_EEES9_SE_SG_Li256ELb0ELb1ELb1ELb0EEENS1_19SingleTileSchedulerILb0ELb1ELb1ELi128EEEEEEEEEvNT_6ParamsE)
        /*0320*/ 	.word	0x00000008


	//----- nvinfo : EIATTR_REGCOUNT
	.align		4
.L_173:
        /*0324*/ 	.byte	0x04, 0x2f
        /*0326*/ 	.short	(.L_175 - .L_174)
	.align		4
.L_174:
        /*0328*/ 	.word	index@(_ZN7cutlass13device_kernelIN5flash11enable_sm90INS1_16FlashAttnFwdSm90INS1_25CollectiveMainloopFwdSm90ILi2EN4cute5tupleIJNS5_1CILi1EEES8_S8_EEENS6_IJNS7_ILi128EEENS7_ILi96EEENS7_ILi192EEEEEELi192ENS_10bfloat16_tEfNS_4arch4Sm90ELb0ELb0ELb0ELb1ELb1ELb1ELb0ELb1ELb1ELb1ELb1ELb0EEENS1_21CollectiveEpilogueFwdINS6_IJSA_SC_SB_EEES9_SE_SG_Li256ELb1ELb1ELb1ELb0EEENS1_36VarlenDynamicPersistentTileSchedulerILi128ELi96ELi256ELi128ELb1ELb1ELb1ELb0ELb1ELb1EEEEEEEEEvNT_6ParamsE)
        /*032c*/ 	.word	0x000000a8


	//----- nvinfo : EIATTR_FRAME_SIZE
	.align		4
.L_175:
        /*0330*/ 	.byte	0x04, 0x11
        /*0332*/ 	.short	(.L_177 - .L_176)
	.align		4
.L_176:
        /*0334*/ 	.word	index@(_ZN7cutlass13device_kernelIN5flash11enable_sm90INS1_16FlashAttnFwdSm90INS1_25CollectiveMainloopFwdSm90ILi2EN4cute5tupleIJNS5_1CILi1EEES8_S8_EEENS6_IJNS7_ILi128EEENS7_ILi96EEENS7_ILi192EEEEEELi192ENS_10bfloat16_tEfNS_4arch4Sm90ELb0ELb0ELb0ELb1ELb1ELb1ELb0ELb1ELb1ELb1ELb1ELb0EEENS1_21CollectiveEpilogueFwdINS6_IJSA_SC_SB_EEES9_SE_SG_Li256ELb1ELb1ELb1ELb0EEENS1_36VarlenDynamicPersistentTileSchedulerILi128ELi96ELi256ELi128ELb1ELb1ELb1ELb0ELb1ELb1EEEEEEEEEvNT_6ParamsE)
        /*0338*/ 	.word	0x00000120


	//----- nvinfo : EIATTR_REGCOUNT
	.align		4
.L_177:
        /*033c*/ 	.byte	0x04, 0x2f
        /*033e*/ 	.short	(.L_179 - .L_178)
	.align		4
.L_178:
        /*0340*/ 	.word	index@(_ZN7cutlass13device_kernelIN5flash11enable_sm90INS1_16FlashAttnFwdSm90INS1_25CollectiveMainloopFwdSm90ILi2EN4cute5tupleIJNS5_1CILi1EEES8_S8_EEENS6_IJNS7_ILi128EEENS7_ILi96EEENS7_ILi192EEEEEELi192ENS_10bfloat16_tEfNS_4arch4Sm90ELb0ELb0ELb0ELb1ELb1ELb0ELb0ELb1ELb1ELb1ELb1ELb0EEENS1_21CollectiveEpilogueFwdINS6_IJSA_SC_SB_EEES9_SE_SG_Li256ELb1ELb1ELb1ELb0EEENS1_36VarlenDynamicPersistentTileSchedulerILi128ELi96ELi256ELi128ELb1ELb1ELb1ELb0ELb1ELb1EEEEEEEEEvNT_6ParamsE)
        /*0344*/ 	.word	0x000000a8


	//----- nvinfo : EIATTR_FRAME_SIZE
	.align		4
.L_179:
        /*0348*/ 	.byte	0x04, 0x11
        /*034a*/ 	.short	(.L_181 - .L_180)
	.align		4
.L_180:
        /*034c*/ 	.word	index@(_ZN7cutlass13device_kernelIN5flash11enable_sm90INS1_16FlashAttnFwdSm90INS1_25CollectiveMainloopFwdSm90ILi2EN4cute5tupleIJNS5_1CILi1EEES8_S8_EEENS6_IJNS7_ILi128EEENS7_ILi96EEENS7_ILi192EEEEEELi192ENS_10bfloat16_tEfNS_4arch4Sm90ELb0ELb0ELb0ELb1ELb1ELb0ELb0ELb1ELb1ELb1ELb1ELb0EEENS1_21CollectiveEpilogueFwdINS6_IJSA_SC_SB_EEES9_SE_SG_Li256ELb1ELb1ELb1ELb0EEENS1_36VarlenDynamicPersistentTileSchedulerILi128ELi96ELi256ELi128ELb1ELb1ELb1ELb0ELb1ELb1EEEEEEEEEvNT_6ParamsE)
        /*0350*/ 	.word	0x00000030


	//----- nvinfo : EIATTR_REGCOUNT
	.align		4
.L_181:
        /*0354*/ 	.byte	0x04, 0x2f
        /*0356*/ 	.short	(.L_183 - .L_182)
	.align		4
.L_182:
        /*0358*/ 	.word	index@(_ZN7cutlass13device_kernelIN5flash11enable_sm90INS1_16FlashAttnFwdSm90INS1_25CollectiveMainloopFwdSm90ILi2EN4cute5tupleIJNS5_1CILi1EEES8_S8_EEENS6_IJNS7_ILi128EEENS7_ILi96EEENS7_ILi192EEEEEELi192ENS_10bfloat16_tEfNS_4arch4Sm90ELb0ELb0ELb0ELb0ELb1ELb0ELb0ELb1ELb1ELb1ELb1ELb0EEENS1_21CollectiveEpilogueFwdINS6_IJSA_SC_SB_EEES9_SE_SG_Li256ELb0ELb1ELb1ELb0EEENS1_19SingleTileSchedulerILb0ELb1ELb1ELi128EEEEEEEEEvNT_6ParamsE)
        /*035c*/ 	.word	0x000000a8


	//----- nvinfo : EIATTR_FRAME_SIZE
	.align		4
.L_183:
        /*0360*/ 	.byte	0x04, 0x11
        /*0362*/ 	.short	(.L_185 - .L_184)
	.align		4
.L_184:
        /*0364*/ 	.word	index@(_ZN7cutlass13device_kernelIN5flash11enable_sm90INS1_16FlashAttnFwdSm90INS1_25CollectiveMainloopFwdSm90ILi2EN4cute5tupleIJNS5_1CILi1EEES8_S8_EEENS6_IJNS7_ILi128EEENS7_ILi96EEENS7_ILi192EEEEEELi192ENS_10bfloat16_tEfNS_4arch4Sm90ELb0ELb0ELb0ELb0ELb1ELb0ELb0ELb1ELb1ELb1ELb1ELb0EEENS1_21CollectiveEpilogueFwdINS6_IJSA_SC_SB_EEES9_SE_SG_Li256ELb0ELb1ELb1ELb0EEENS1_19SingleTileSchedulerILb0ELb1ELb1ELi128EEEEEEEEEvNT_6ParamsE)
        /*0368*/ 	.word	0x00000008


	//----- nvinfo : EIATTR_REGCOUNT
	.align		4
.L_185:
        /*036c*/ 	.byte	0x04, 0x2f
        /*036e*/ 	.short	(.L_187 - .L_186)
	.align		4
.L_186:
        /*0370*/ 	.word	index@(_ZN7cutlass13device_kernelIN5flash11enable_sm90INS1_16FlashAttnFwdSm90INS1_25CollectiveMainloopFwdSm90ILi2EN4cute5tupleIJNS5_1CILi1EEES8_S8_EEENS6_IJNS7_ILi128EEENS7_ILi80EEENS7_ILi256EEEEEELi256ENS_10bfloat16_tEfNS_4arch4Sm90ELb1ELb0ELb0ELb1ELb1ELb1ELb0ELb1ELb1ELb1ELb1ELb0EEENS1_21CollectiveEpilogueFwdINS6_IJSA_SC_SB_EEES9_SE_SG_Li256ELb1ELb1ELb1ELb0EEENS1_36VarlenDynamicPersistentTileSchedulerILi128ELi80ELi256ELi128ELb1ELb1ELb1ELb1ELb1ELb1EEEEEEEEEvNT_6ParamsE)
        /*0374*/ 	.word	0x000000a8


	//----- nvinfo : EIATTR_FRAME_SIZE
	.align		4
.L_187:
        /*0378*/ 	.byte	0x04, 0x11
        /*037a*/ 	.short	(.L_189 - .L_188)
	.align		4
.L_188:
        /*037c*/ 	.word	index@(_ZN7cutlass13device_kernelIN5flash11enable_sm90INS1_16FlashAttnFwdSm90INS1_25CollectiveMainloopFwdSm90ILi2EN4cute5tupleIJNS5_1CILi1EEES8_S8_EEENS6_IJNS7_ILi128EEENS7_ILi80EEENS7_ILi256EEEEEELi256ENS_10bfloat16_tEfNS_4arch4Sm90ELb1ELb0ELb0ELb1ELb1ELb1ELb0ELb1ELb1ELb1ELb1ELb0EEENS1_21CollectiveEpilogueFwdINS6_IJSA_SC_SB_EEES9_SE_SG_Li256ELb1ELb1ELb1ELb0EEENS1_36VarlenDynamicPersistentTileSchedulerILi128ELi80ELi256ELi128ELb1ELb1ELb1ELb1ELb1ELb1EEEEEEEEEvNT_6ParamsE)
        /*0380*/ 	.word	0x000001c8


	//----- nvinfo : EIATTR_REGCOUNT
	.align		4
.L_189:
        /*0384*/ 	.byte	0x04, 0x2f
        /*0386*/ 	.short	(.L_191 - .L_190)
	.align		4
.L_190:
        /*0388*/ 	.word	index@(_ZN7cutlass13device_kernelIN5flash11enable_sm90INS1_16FlashAttnFwdSm90INS1_25CollectiveMainloopFwdSm90ILi2EN4cute5tupleIJNS5_1CILi1EEES8_S8_EEENS6_IJNS7_ILi128EEENS7_ILi80EEENS7_ILi256EEEEEELi256ENS_10bfloat16_tEfNS_4arch4Sm90ELb1ELb0ELb0ELb1ELb1ELb0ELb0ELb1ELb1ELb1ELb1ELb0EEENS1_21CollectiveEpilogueFwdINS6_IJSA_SC_SB_EEES9_SE_SG_Li256ELb1ELb1ELb1ELb0EEENS1_36VarlenDynamicPersistentTileSchedulerILi128ELi80ELi256ELi128ELb1ELb1ELb1ELb1ELb1ELb1EEEEEEEEEvNT_6ParamsE)
        /*038c*/ 	.word	0x000000a8


	//----- nvinfo : EIATTR_FRAME_SIZE
	.align		4
.L_191:
        /*0390*/ 	.byte	0x04, 0x11
        /*0392*/ 	.short	(.L_193 - .L_192)
	.align		4
.L_192:
        /*0394*/ 	.word	index@(_ZN7cutlass13device_kernelIN5flash11enable_sm90INS1_16FlashAttnFwdSm90INS1_25CollectiveMainloopFwdSm90ILi2EN4cute5tupleIJNS5_1CILi1EEES8_S8_EEENS6_IJNS7_ILi128EEENS7_ILi80EEENS7_ILi256EEEEEELi256ENS_10bfloat16_tEfNS_4arch4Sm90ELb1ELb0ELb0ELb1ELb1ELb0ELb0ELb1ELb1ELb1ELb1ELb0EEENS1_21CollectiveEpilogueFwdINS6_IJSA_SC_SB_EEES9_SE_SG_Li256ELb1ELb1ELb1ELb0EEENS1_36VarlenDynamicPersistentTileSchedulerILi128ELi80ELi256ELi128ELb1ELb1ELb1ELb1ELb1ELb1EEEEEEEEEvNT_6ParamsE)
        /*0398*/ 	.word	0x00000050


	//----- nvinfo : EIATTR_REGCOUNT
	.align		4
.L_193:
        /*039c*/ 	.byte	0x04, 0x2f
        /*039e*/ 	.short	(.L_195 - .L_194)
	.align		4
.L_194:
        /*03a0*/ 	.word	index@(_ZN7cutlass13device_kernelIN5flash11enable_sm90INS1_16FlashAttnFwdSm90INS1_25CollectiveMainloopFwdSm90ILi2EN4cute5tupleIJNS5_1CILi1EEES8_S8_EEENS6_IJNS7_ILi128EEENS7_ILi80EEENS7_ILi256EEEEEELi256ENS_10bfloat16_tEfNS_4arch4Sm90ELb1ELb0ELb0ELb0ELb1ELb0ELb0ELb1ELb1ELb1ELb1ELb0EEENS1_21CollectiveEpilogueFwdINS6_IJSA_SC_SB_EEES9_SE_SG_Li256ELb0ELb1ELb1ELb0EEENS1_19SingleTileSchedulerILb0ELb1ELb1ELi128EEEEEEEEEvNT_6ParamsE)
        /*03a4*/ 	.word	0x000000a8


	//----- nvinfo : EIATTR_FRAME_SIZE
	.align		4
.L_195:
        /*03a8*/ 	.byte	0x04, 0x11
        /*03aa*/ 	.short	(.L_197 - .L_196)
	.align		4
.L_196:
        /*03ac*/ 	.word	index@(_ZN7cutlass13device_kernelIN5flash11enable_sm90INS1_16FlashAttnFwdSm90INS1_25CollectiveMainloopFwdSm90ILi2EN4cute5tupleIJNS5_1CILi1EEES8_S8_EEENS6_IJNS7_ILi128EEENS7_ILi80EEENS7_ILi256EEEEEELi256ENS_10bfloat16_tEfNS_4arch4Sm90ELb1ELb0ELb0ELb0ELb1ELb0ELb0ELb1ELb1ELb1ELb1ELb0EEENS1_21CollectiveEpilogueFwdINS6_IJSA_SC_SB_EEES9_SE_SG_Li256ELb0ELb1ELb1ELb0EEENS1_19SingleTileSchedulerILb0ELb1ELb1ELi128EEEEEEEEEvNT_6ParamsE)
        /*03b0*/ 	.word	0x00000008


	//----- nvinfo : EIATTR_REGCOUNT
	.align		4
.L_197:
        /*03b4*/ 	.byte	0x04, 0x2f
        /*03b6*/ 	.short	(.L_199 - .L_198)
	.align		4
.L_198:
        /*03b8*/ 	.word	index@(_ZN7cutlass13device_kernelIN5flash11enable_sm90INS1_16FlashAttnFwdSm90INS1_25CollectiveMainloopFwdSm90ILi2EN4cute5tupleIJNS5_1CILi1EEES8_S8_EEENS6_IJNS7_ILi128EEENS7_ILi64EEENS7_ILi256EEEEEELi256ENS_10bfloat16_tEfNS_4arch4Sm90ELb0ELb1ELb0ELb1ELb1ELb1ELb0ELb1ELb1ELb1ELb1ELb0EEENS1_21CollectiveEpilogueFwdINS6_IJSA_SC_SB_EEES9_SE_SG_Li256ELb1ELb1ELb1ELb0EEENS1_36VarlenDynamicPersistentTileSchedulerILi128ELi64ELi256ELi128ELb1ELb1ELb1ELb1ELb0ELb1EEEEEEEEEvNT_6ParamsE)
        /*03bc*/ 	.word	0x000000a8


	//----- nvinfo : EIATTR_FRAME_SIZE
	.align		4
.L_199:
        /*03c0*/ 	.byte	0x04, 0x11
        /*03c2*/ 	.short	(.L_201 - .L_200)
	.align		4
.L_200:
        /*03c4*/ 	.word	index@(_ZN7cutlass13device_kernelIN5flash11enable_sm90INS1_16FlashAttnFwdSm90INS1_25CollectiveMainloopFwdSm90ILi2EN4cute5tupleIJNS5_1CILi1EEES8_S8_EEENS6_IJNS7_ILi128EEENS7_ILi64EEENS7_ILi256EEEEEELi256ENS_10bfloat16_tEfNS_4arch4Sm90ELb0ELb1ELb0ELb1ELb1ELb1ELb0ELb1ELb1ELb1ELb1ELb0EEENS1_21CollectiveEpilogueFwdINS6_IJSA_SC_SB_EEES9_SE_SG_Li256ELb1ELb1ELb1ELb0EEENS1_36VarlenDynamicPersistentTileSchedulerILi128ELi64ELi256ELi128ELb1ELb1ELb1ELb1ELb0ELb1EEEEEEEEEvNT_6ParamsE)
        /*03c8*/ 	.word	0x00000100


	//----- nvinfo : EIATTR_REGCOUNT
	.align		4
.L_201:
        /*03cc*/ 	.byte	0x04, 0x2f
        /*03ce*/ 	.short	(.L_203 - .L_202)
	.align		4
.L_202:
        /*03d0*/ 	.word	index@(_ZN7cutlass13device_kernelIN5flash11enable_sm90INS1_16FlashAttnFwdSm90INS1_25CollectiveMainloopFwdSm90ILi2EN4cute5tupleIJNS5_1CILi1EEES8_S8_EEENS6_IJNS7_ILi128EEENS7_ILi64EEENS7_ILi256EEEEEELi256ENS_10bfloat16_tEfNS_4arch4Sm90ELb0ELb1ELb0ELb1ELb1ELb0ELb0ELb1ELb1ELb1ELb1ELb0EEENS1_21CollectiveEpilogueFwdINS6_IJSA_SC_SB_EEES9_SE_SG_Li256ELb1ELb1ELb1ELb0EEENS1_36VarlenDynamicPersistentTileSchedulerILi128ELi64ELi256ELi128ELb1ELb1ELb1ELb1ELb0ELb1EEEEEEEEEvNT_6ParamsE)
        /*03d4*/ 	.word	0x000000a8


	//----- nvinfo : EIATTR_FRAME_SIZE
	.align		4
.L_203:
        /*03d8*/ 	.byte	0x04, 0x11
        /*03da*/ 	.short	(.L_205 - .L_204)
	.align		4
.L_204:
        /*03dc*/ 	.word	index@(_ZN7cutlass13device_kernelIN5flash11enable_sm90INS1_16FlashAttnFwdSm90INS1_25CollectiveMainloopFwdSm90ILi2EN4cute5tupleIJNS5_1CILi1EEES8_S8_EEENS6_IJNS7_ILi128EEENS7_ILi64EEENS7_ILi256EEEEEELi256ENS_10bfloat16_tEfNS_4arch4Sm90ELb0ELb1ELb0ELb1ELb1ELb0ELb0ELb1ELb1ELb1ELb1ELb0EEENS1_21CollectiveEpilogueFwdINS6_IJSA_SC_SB_EEES9_SE_SG_Li256ELb1ELb1ELb1ELb0EEENS1_36VarlenDynamicPersistentTileSchedulerILi128ELi64ELi256ELi128ELb1ELb1ELb1ELb1ELb0ELb1EEEEEEEEEvNT_6ParamsE)
        /*03e0*/ 	.word	0x00000038


	//----- nvinfo : EIATTR_REGCOUNT
	.align		4
.L_205:
        /*03e4*/ 	.byte	0x04, 0x2f
        /*03e6*/ 	.short	(.L_207 - .L_206)
	.align		4
.L_206:
        /*03e8*/ 	.word	index@(_ZN7cutlass13device_kernelIN5flash11enable_sm90INS1_16FlashAttnFwdSm90INS1_25CollectiveMainloopFwdSm90ILi2EN4cute5tupleIJNS5_1CILi1EEES8_S8_EEENS6_IJNS7_ILi128EEENS7_ILi64EEENS7_ILi256EEEEEELi256ENS_10bfloat16_tEfNS_4arch4Sm90ELb0ELb1ELb0ELb0ELb1ELb0ELb0ELb1ELb1ELb1ELb1ELb0EEENS1_21CollectiveEpilogueFwdINS6_IJSA_SC_SB_EEES9_SE_SG_Li256ELb0ELb1ELb1ELb0EEENS1_19SingleTileSchedulerILb0ELb1ELb1ELi128EEEEEEEEEvNT_6ParamsE)
        /*03ec*/ 	.word	0x000000a8


	//----- nvinfo : EIATTR_FRAME_SIZE
	.align		4
.L_207:
        /*03f0*/ 	.byte	0x04, 0x11
        /*03f2*/ 	.short	(.L_209 - .L_208)
	.align		4
.L_208:
        /*03f4*/ 	.word	index@(_ZN7cutlass13device_kernelIN5flash11enable_sm90INS1_16FlashAttnFwdSm90INS1_25CollectiveMainloopFwdSm90ILi2EN4cute5tupleIJNS5_1CILi1EEES8_S8_EEENS6_IJNS7_ILi128EEENS7_ILi64EEENS7_ILi256EEEEEELi256ENS_10bfloat16_tEfNS_4arch4Sm90ELb0ELb1ELb0ELb0ELb1ELb0ELb0ELb1ELb1ELb1ELb1ELb0EEENS1_21CollectiveEpilogueFwdINS6_IJSA_SC_SB_EEES9_SE_SG_Li256ELb0ELb1ELb1ELb0EEENS1_19SingleTileSchedulerILb0ELb1ELb1ELi128EEEEEEEEEvNT_6ParamsE)
        /*03f8*/ 	.word	0x00000008


	//----- nvinfo : EIATTR_REGCOUNT
	.align		4
.L_209:
        /*03fc*/ 	.byte	0x04, 0x2f
        /*03fe*/ 	.short	(.L_211 - .L_210)
	.align		4
.L_210:
        /*0400*/ 	.word	index@(_ZN7cutlass13device_kernelIN5flash11enable_sm90INS1_16FlashAttnFwdSm90INS1_25CollectiveMainloopFwdSm90ILi2EN4cute5tupleIJNS5_1CILi1EEES8_S8_EEENS6_IJNS7_ILi128EEENS7_ILi80EEENS7_ILi256EEEEEELi256ENS_10bfloat16_tEfNS_4arch4Sm90ELb0ELb0ELb0ELb1ELb1ELb1ELb0ELb1ELb1ELb1ELb1ELb0EEENS1_21CollectiveEpilogueFwdINS6_IJSA_SC_SB_EEES9_SE_SG_Li256ELb1ELb1ELb1ELb0EEENS1_36VarlenDynamicPersistentTileSchedulerILi128ELi80ELi256ELi128ELb1ELb1ELb1ELb0ELb1ELb1EEEEEEEEEvNT_6ParamsE)
        /*0404*/ 	.word	0x000000a8


	//----- nvinfo : EIATTR_FRAME_SIZE
	.align		4
.L_211:
        /*0408*/ 	.byte	0x04, 0x11
        /*040a*/ 	.short	(.L_213 - .L_212)
	.align		4
.L_212:
        /*040c*/ 	.word	index@(_ZN7cutlass13device_kernelIN5flash11enable_sm90INS1_16FlashAttnFwdSm90INS1_25CollectiveMainloopFwdSm90ILi2EN4cute5tupleIJNS5_1CILi1EEES8_S8_EEENS6_IJNS7_ILi128EEENS7_ILi80EEENS7_ILi256EEEEEELi256ENS_10bfloat16_tEfNS_4arch4Sm90ELb0ELb0ELb0ELb1ELb1ELb1ELb0ELb1ELb1ELb1ELb1ELb0EEENS1_21CollectiveEpilogueFwdINS6_IJSA_SC_SB_EEES9_SE_SG_Li256ELb1ELb1ELb1ELb0EEENS1_36VarlenDynamicPersistentTileSchedulerILi128ELi80ELi256ELi128ELb1ELb1ELb1ELb0ELb1ELb1EEEEEEEEEvNT_6ParamsE)
        /*0410*/ 	.word	0x000001a0


	//----- nvinfo : EIATTR_REGCOUNT
	.align		4
.L_213:
        /*0414*/ 	.byte	0x04, 0x2f
        /*0416*/ 	.short	(.L_215 - .L_214)
	.align		4
.L_214:
        /*0418*/ 	.word	index@(_ZN7cutlass13device_kernelIN5flash11enable_sm90INS1_16FlashAttnFwdSm90INS1_25CollectiveMainloopFwdSm90ILi2EN4cute5tupleIJNS5_1CILi1EEES8_S8_EEENS6_IJNS7_ILi128EEENS7_ILi80EEENS7_ILi256EEEEEELi256ENS_10bfloat16_tEfNS_4arch4Sm90ELb0ELb0ELb0ELb1ELb1ELb0ELb0ELb1ELb1ELb1ELb1ELb0EEENS1_21CollectiveEpilogueFwdINS6_IJSA_SC_SB_EEES9_SE_SG_Li256ELb1ELb1ELb1ELb0EEENS1_36VarlenDynamicPersistentTileSchedulerILi128ELi80ELi256ELi128ELb1ELb1ELb1ELb0ELb1ELb1EEEEEEEEEvNT_6ParamsE)
        /*041c*/ 	.word	0x000000a8


	//----- nvinfo : EIATTR_FRAME_SIZE
	.align		4
.L_215:
        /*0420*/ 	.byte	0x04, 0x11
        /*0422*/ 	.short	(.L_217 - .L_216)
	.align		4
.L_216:
        /*0424*/ 	.word	index@(_ZN7cutlass13device_kernelIN5flash11enable_sm90INS1_16FlashAttnFwdSm90INS1_25CollectiveMainloopFwdSm90ILi2EN4cute5tupleIJNS5_1CILi1EEES8_S8_EEENS6_IJNS7_ILi128EEENS7_ILi80EEENS7_ILi256EEEEEELi256ENS_10bfloat16_tEfNS_4arch4Sm90ELb0ELb0ELb0ELb1ELb1ELb0ELb0ELb1ELb1ELb1ELb1ELb0EEENS1_21CollectiveEpilogueFwdINS6_IJSA_SC_SB_EEES9_SE_SG_Li256ELb1ELb1ELb1ELb0EEENS1_36VarlenDynamicPersistentTileSchedulerILi128ELi80ELi256ELi128ELb1ELb1ELb1ELb0ELb1ELb1EEEEEEEEEvNT_6ParamsE)
        /*0428*/ 	.word	0x00000058


	//----- nvinfo : EIATTR_REGCOUNT
	.align		4
.L_217:
        /*042c*/ 	.byte	0x04, 0x2f
        /*042e*/ 	.short	(.L_219 - .L_218)
	.align		4
.L_218:
        /*0430*/ 	.word	index@(_ZN7cutlass13device_kernelIN5flash11enable_sm90INS1_16FlashAttnFwdSm90INS1_25CollectiveMainloopFwdSm90ILi2EN4cute5tupleIJNS5_1CILi1EEES8_S8_EEENS6_IJNS7_ILi128EEENS7_ILi80EEENS7_ILi256EEEEEELi256ENS_10bfloat16_tEfNS_4arch4Sm90ELb0ELb0ELb0ELb0ELb1ELb0ELb0ELb1ELb1ELb1ELb1ELb0EEENS1_21CollectiveEpilogueFwdINS6_IJSA_SC_SB_EEES9_SE_SG_Li256ELb0ELb1ELb1ELb0EEENS1_19SingleTileSchedulerILb0ELb1ELb1ELi128EEEEEEEEEvNT_6ParamsE)
        /*0434*/ 	.word	0x000000a8


	//----- nvinfo : EIATTR_FRAME_SIZE
	.align		4
.L_219:
        /*0438*/ 	.byte	0x04, 0x11
        /*043a*/ 	.short	(.L_221 - .L_220)
	.align		4
.L_220:
        /*043c*/ 	.word	index@(_ZN7cutlass13device_kernelIN5flash11enable_sm90INS1_16FlashAttnFwdSm90INS1_25CollectiveMainloopFwdSm90ILi2EN4cute5tupleIJNS5_1CILi1EEES8_S8_EEENS6_IJNS7_ILi128EEENS7_ILi80EEENS7_ILi256EEEEEELi256ENS_10bfloat16_tEfNS_4arch4Sm90ELb0ELb0ELb0ELb0ELb1ELb0ELb0ELb1ELb1ELb1ELb1ELb0EEENS1_21CollectiveEpilogueFwdINS6_IJSA_SC_SB_EEES9_SE_SG_Li256ELb0ELb1ELb1ELb0EEENS1_19SingleTileSchedulerILb0ELb1ELb1ELi128EEEEEEEEEvNT_6ParamsE)
        /*0440*/ 	.word	0x00000008


	//----- nvinfo : EIATTR_MIN_STACK_SIZE
	.align		4
.L_221:
        /*0444*/ 	.byte	0x04, 0x12
        /*0446*/ 	.short	(.L_223 - .L_222)
	.align		4
.L_222:
        /*0448*/ 	.word	index@(_ZN7cutlass13device_kernelIN5flash11enable_sm90INS1_16FlashAttnFwdSm90INS1_25CollectiveMainloopFwdSm90ILi2EN4cute5tupleIJNS5_1CILi1EEES8_S8_EEENS6_IJNS7_ILi128EEENS7_ILi80EEENS7_ILi256EEEEEELi256ENS_10bfloat16_tEfNS_4arch4Sm90ELb0ELb0ELb0ELb0ELb1ELb0ELb0ELb1ELb1ELb1ELb1ELb0EEENS1_21CollectiveEpilogueFwdINS6_IJSA_SC_SB_EEES9_SE_SG_Li256ELb0ELb1ELb1ELb0EEENS1_19SingleTileSchedulerILb0ELb1ELb1ELi128EEEEEEEEEvNT_6ParamsE)
        /*044c*/ 	.word	0x00000008


	//----- nvinfo : EIATTR_MIN_STACK_SIZE
	.align		4
.L_223:
        /*0450*/ 	.byte	0x04, 0x12
        /*0452*/ 	.short	(.L_225 - .L_224)
	.align		4
.L_224:
        /*0454*/ 	.word	index@(_ZN7cutlass13device_kernelIN5flash11enable_sm90INS1_16FlashAttnFwdSm90INS1_25CollectiveMainloopFwdSm90ILi2EN4cute5tupleIJNS5_1CILi1EEES8_S8_EEENS6_IJNS7_ILi128EEENS7_ILi80EEENS7_ILi256EEEEEELi256ENS_10bfloat16_tEfNS_4arch4Sm90ELb0ELb0ELb0ELb1ELb1ELb0ELb0ELb1ELb1ELb1ELb1ELb0EEENS1_21CollectiveEpilogueFwdINS6_IJSA_SC_SB_EEES9_SE_SG_Li256ELb1ELb1ELb1ELb0EEENS1_36VarlenDynamicPersistentTileSchedulerILi128ELi80ELi256ELi128ELb1ELb1ELb1ELb0ELb1ELb1EEEEEEEEEvNT_6ParamsE)
        /*0458*/ 	.word	0x00000058


	//----- nvinfo : EIATTR_MIN_STACK_SIZE
	.align		4
.L_225:
        /*045c*/ 	.byte	0x04, 0x12
        /*045e*/ 	.short	(.L_227 - .L_226)
	.align		4
.L_226:
        /*0460*/ 	.word	index@(_ZN7cutlass13device_kernelIN5flash11enable_sm90INS1_16FlashAttnFwdSm90INS1_25CollectiveMainloopFwdSm90ILi2EN4cute5tupleIJNS5_1CILi1EEES8_S8_EEENS6_IJNS7_ILi128EEENS7_ILi80EEENS7_ILi256EEEEEELi256ENS_10bfloat16_tEfNS_4arch4Sm90ELb0ELb0ELb0ELb1ELb1ELb1ELb0ELb1ELb1ELb1ELb1ELb0EEENS1_21CollectiveEpilogueFwdINS6_IJSA_SC_SB_EEES9_SE_SG_Li256ELb1ELb1ELb1ELb0EEENS1_36VarlenDynamicPersistentTileSchedulerILi128ELi80ELi256ELi128ELb1ELb1ELb1ELb0ELb1ELb1EEEEEEEEEvNT_6ParamsE)
        /*0464*/ 	.word	0x000001a0


	//----- nvinfo : EIATTR_MIN_STACK_SIZE
	.align		4
.L_227:
        /*0468*/ 	.byte	0x04, 0x12
        /*046a*/ 	.short	(.L_229 - .L_228)
	.align		4
.L_228:
        /*046c*/ 	.word	index@(_ZN7cutlass13device_kernelIN5flash11enable_sm90INS1_16FlashAttnFwdSm90INS1_25CollectiveMainloopFwdSm90ILi2EN4cute5tupleIJNS5_1CILi1EEES8_S8_EEENS6_IJNS7_ILi128EEENS7_ILi64EEENS7_ILi256EEEEEELi256ENS_10bfloat16_tEfNS_4arch4Sm90ELb0ELb1ELb0ELb0ELb1ELb0ELb0ELb1ELb1ELb1ELb1ELb0EEENS1_21CollectiveEpilogueFwdINS6_IJSA_SC_SB_EEES9_SE_SG_Li256ELb0ELb1ELb1ELb0EEENS1_19SingleTileSchedulerILb0ELb1ELb1ELi128EEEEEEEEEvNT_6ParamsE)
        /*0470*/ 	.word	0x00000008


	//----- nvinfo : EIATTR_MIN_STACK_SIZE
	.align		4
.L_229:
        /*0474*/ 	.byte	0x04, 0x12
        /*0476*/ 	.short	(.L_231 - .L_230)
	.align		4
.L_230:
        /*0478*/ 	.word	index@(_ZN7cutlass13device_kernelIN5flash11enable_sm90INS1_16FlashAttnFwdSm90INS1_25CollectiveMainloopFwdSm90ILi2EN4cute5tupleIJNS5_1CILi1EEES8_S8_EEENS6_IJNS7_ILi128EEENS7_ILi64EEENS7_ILi256EEEEEELi256ENS_10bfloat16_tEfNS_4arch4Sm90ELb0ELb1ELb0ELb1ELb1ELb0ELb0ELb1ELb1ELb1ELb1ELb0EEENS1_21CollectiveEpilogueFwdINS6_IJSA_SC_SB_EEES9_SE_SG_Li256ELb1ELb1ELb1ELb0EEENS1_36VarlenDynamicPersistentTileSchedulerILi128ELi64ELi256ELi128ELb1ELb1ELb1ELb1ELb0ELb1EEEEEEEEEvNT_6ParamsE)
        /*047c*/ 	.word	0x00000038


	//----- nvinfo : EIATTR_MIN_STACK_SIZE
	.align		4
.L_231:
        /*0480*/ 	.byte	0x04, 0x12
        /*0482*/ 	.short	(.L_233 - .L_232)
	.align		4
.L_232:
        /*0484*/ 	.word	index@(_ZN7cutlass13device_kernelIN5flash11enable_sm90INS1_16FlashAttnFwdSm90INS1_25CollectiveMainloopFwdSm90ILi2EN4cute5tupleIJNS5_1CILi1EEES8_S8_EEENS6_IJNS7_ILi128EEENS7_ILi64EEENS7_ILi256EEEEEELi256ENS_10bfloat16_tEfNS_4arch4Sm90ELb0ELb1ELb0ELb1ELb1ELb1ELb0ELb1ELb1ELb1ELb1ELb0EEENS1_21CollectiveEpilogueFwdINS6_IJSA_SC_SB_EEES9_SE_SG_Li256ELb1ELb1ELb1ELb0EEENS1_36VarlenDynamicPersistentTileSchedulerILi128ELi64ELi256ELi128ELb1ELb1ELb1ELb1ELb0ELb1EEEEEEEEEvNT_6ParamsE)
        /*0488*/ 	.word	0x00000100


	//----- nvinfo : EIATTR_MIN_STACK_SIZE
	.align		4
.L_233:
        /*048c*/ 	.byte	0x04, 0x12
        /*048e*/ 	.short	(.L_235 - .L_234)
	.align		4
.L_234:
        /*0490*/ 	.word	index@(_ZN7cutlass13device_kernelIN5flash11enable_sm90INS1_16FlashAttnFwdSm90INS1_25CollectiveMainloopFwdSm90ILi2EN4cute5tupleIJNS5_1CILi1EEES8_S8_EEENS6_IJNS7_ILi128EEENS7_ILi80EEENS7_ILi256EEEEEELi256ENS_10bfloat16_tEfNS_4arch4Sm90ELb1ELb0ELb0ELb0ELb1ELb0ELb0ELb1ELb1ELb1ELb1ELb0EEENS1_21CollectiveEpilogueFwdINS6_IJSA_SC_SB_EEES9_SE_SG_Li256ELb0ELb1ELb1ELb0EEENS1_19SingleTileSchedulerILb0ELb1ELb1ELi128EEEEEEEEEvNT_6ParamsE)
        /*0494*/ 	.word	0x00000008


	//----- nvinfo : EIATTR_MIN_STACK_SIZE
	.align		4
.L_235:
        /*0498*/ 	.byte	0x04, 0x12
        /*049a*/ 	.short	(.L_237 - .L_236)
	.align		4
.L_236:
        /*049c*/ 	.word	index@(_ZN7cutlass13device_kernelIN5flash11enable_sm90INS1_16FlashAttnFwdSm90INS1_25CollectiveMainloopFwdSm90ILi2EN4cute5tupleIJNS5_1CILi1EEES8_S8_EEENS6_IJNS7_ILi128EEENS7_ILi80EEENS7_ILi256EEEEEELi256ENS_10bfloat16_tEfNS_4arch4Sm90ELb1ELb0ELb0ELb1ELb1ELb0ELb0ELb1ELb1ELb1ELb1ELb0EEENS1_21CollectiveEpilogueFwdINS6_IJSA_SC_SB_EEES9_SE_SG_Li256ELb1ELb1ELb1ELb0EEENS1_36VarlenDynamicPersistentTileSchedulerILi128ELi80ELi256ELi128ELb1ELb1ELb1ELb1ELb1ELb1EEEEEEEEEvNT_6ParamsE)
        /*04a0*/ 	.word	0x00000050


	//----- nvinfo : EIATTR_MIN_STACK_SIZE
	.align		4
.L_237:
        /*04a4*/ 	.byte	0x04, 0x12
        /*04a6*/ 	.short	(.L_239 - .L_238)
	.align		4
.L_238:
        /*04a8*/ 	.word	index@(_ZN7cutlass13device_kernelIN5flash11enable_sm90INS1_16FlashAttnFwdSm90INS1_25CollectiveMainloopFwdSm90ILi2EN4cute5tupleIJNS5_1CILi1EEES8_S8_EEENS6_IJNS7_ILi128EEENS7_ILi80EEENS7_ILi256EEEEEELi256ENS_10bfloat16_tEfNS_4arch4Sm90ELb1ELb0ELb0ELb1ELb1ELb1ELb0ELb1ELb1ELb1ELb1ELb0EEENS1_21CollectiveEpilogueFwdINS6_IJSA_SC_SB_EEES9_SE_SG_Li256ELb1ELb1ELb1ELb0EEENS1_36VarlenDynamicPersistentTileSchedulerILi128ELi80ELi256ELi128ELb1ELb1ELb1ELb1ELb1ELb1EEEEEEEEEvNT_6ParamsE)
        /*04ac*/ 	.word	0x000001c8


	//----- nvinfo : EIATTR_MIN_STACK_SIZE
	.align		4
.L_239:
        /*04b0*/ 	.byte	0x04, 0x12
        /*04b2*/ 	.short	(.L_241 - .L_240)
	.align		4
.L_240:
        /*04b4*/ 	.word	index@(_ZN7cutlass13device_kernelIN5flash11enable_sm90INS1_16FlashAttnFwdSm90INS1_25CollectiveMainloopFwdSm90ILi2EN4cute5tupleIJNS5_1CILi1EEES8_S8_EEENS6_IJNS7_ILi128EEENS7_ILi96EEENS7_ILi192EEEEEELi192ENS_10bfloat16_tEfNS_4arch4Sm90ELb0ELb0ELb0ELb0ELb1ELb0ELb0ELb1ELb1ELb1ELb1ELb0EEENS1_21CollectiveEpilogueFwdINS6_IJSA_SC_SB_EEES9_SE_SG_Li256ELb0ELb1ELb1ELb0EEENS1_19SingleTileSchedulerILb0ELb1ELb1ELi128EEEEEEEEEvNT_6ParamsE)
        /*04b8*/ 	.word	0x00000008


	//----- nvinfo : EIATTR_MIN_STACK_SIZE
	.align		4
.L_241:
        /*04bc*/ 	.byte	0x04, 0x12
        /*04be*/ 	.short	(.L_243 - .L_242)
	.align		4
.L_242:
        /*04c0*/ 	.word	index@(_ZN7cutlass13device_kernelIN5flash11enable_sm90INS1_16FlashAttnFwdSm90INS1_25CollectiveMainloopFwdSm90ILi2EN4cute5tupleIJNS5_1CILi1EEES8_S8_EEENS6_IJNS7_ILi128EEENS7_ILi96EEENS7_ILi192EEEEEELi192ENS_10bfloat16_tEfNS_4arch4Sm90ELb0ELb0ELb0ELb1ELb1ELb0ELb0ELb1ELb1ELb1ELb1ELb0EEENS1_21CollectiveEpilogueFwdINS6_IJSA_SC_SB_EEES9_SE_SG_Li256ELb1ELb1ELb1ELb0EEENS1_36VarlenDynamicPersistentTileSchedulerILi128ELi96ELi256ELi128ELb1ELb1ELb1ELb0ELb1ELb1EEEEEEEEEvNT_6ParamsE)
        /*04c4*/ 	.word	0x00000030


	//----- nvinfo : EIATTR_MIN_STACK_SIZE
	.align		4
.L_243:
        /*04c8*/ 	.byte	0x04, 0x12
        /*04ca*/ 	.short	(.L_245 - .L_244)
	.align		4
.L_244:
        /*04cc*/ 	.word	index@(_ZN7cutlass13device_kernelIN5flash11enable_sm90INS1_16FlashAttnFwdSm90INS1_25CollectiveMainloopFwdSm90ILi2EN4cute5tupleIJNS5_1CILi1EEES8_S8_EEENS6_IJNS7_ILi128EEENS7_ILi96EEENS7_ILi192EEEEEELi192ENS_10bfloat16_tEfNS_4arch4Sm90ELb0ELb0ELb0ELb1ELb1ELb1ELb0ELb1ELb1ELb1ELb1ELb0EEENS1_21CollectiveEpilogueFwdINS6_IJSA_SC_SB_EEES9_SE_SG_Li256ELb1ELb1ELb1ELb0EEENS1_36VarlenDynamicPersistentTileSchedulerILi128ELi96ELi256ELi128ELb1ELb1ELb1ELb0ELb1ELb1EEEEEEEEEvNT_6ParamsE)
        /*04d0*/ 	.word	0x00000120


	//----- nvinfo : EIATTR_MIN_STACK_SIZE
	.align		4
.L_245:
        /*04d4*/ 	.byte	0x04, 0x12
        /*04d6*/ 	.short	(.L_247 - .L_246)
	.align		4
.L_246:
        /*04d8*/ 	.word	index@(_ZN7cutlass13device_kernelIN5flash11enable_sm90INS1_16FlashAttnFwdSm90INS1_25CollectiveMainloopFwdSm90ILi2EN4cute5tupleIJNS5_1CILi1EEES8_S8_EEENS6_IJNS7_ILi128EEENS7_ILi96EEENS7_ILi192EEEEEELi192ENS_10bfloat16_tEfNS_4arch4Sm90ELb0ELb1ELb0ELb0ELb1ELb0ELb0ELb1ELb1ELb1ELb1ELb0EEENS1_21CollectiveEpilogueFwdINS6_IJSA_SC_SB_EEES9_SE_SG_Li256ELb0ELb1ELb1ELb0EEENS1_19SingleTileSchedulerILb0ELb1ELb1ELi128EEEEEEEEEvNT_6ParamsE)
        /*04dc*/ 	.word	0x00000008


	//----- nvinfo : EIATTR_MIN_STACK_SIZE
	.align		4
.L_247:
        /*04e0*/ 	.byte	0x04, 0x12
        /*04e2*/ 	.short	(.L_249 - .L_248)
	.align		4
.L_248:
        /*04e4*/ 	.word	index@(_ZN7cutlass13device_kernelIN5flash11enable_sm90INS1_16FlashAttnFwdSm90INS1_25CollectiveMainloopFwdSm90ILi2EN4cute5tupleIJNS5_1CILi1EEES8_S8_EEENS6_IJNS7_ILi128EEENS7_ILi96EEENS7_ILi192EEEEEELi192ENS_10bfloat16_tEfNS_4arch4Sm90ELb0ELb1ELb0ELb1ELb1ELb0ELb0ELb1ELb1ELb1ELb1ELb0EEENS1_21CollectiveEpilogueFwdINS6_IJSA_SC_SB_EEES9_SE_SG_Li256ELb1ELb1ELb1ELb0EEENS1_36VarlenDynamicPersistentTileSchedulerILi128ELi96ELi256ELi128ELb1ELb1ELb1ELb1ELb0ELb1EEEEEEEEEvNT_6ParamsE)
        /*04e8*/ 	.word	0x00000028


	//----- nvinfo : EIATTR_MIN_STACK_SIZE
	.align		4
.L_249:
        /*04ec*/ 	.byte	0x04, 0x12
        /*04ee*/ 	.short	(.L_251 - .L_250)
	.align		4
.L_250:
        /*04f0*/ 	.word	index@(_ZN7cutlass13device_kernelIN5flash11enable_sm90INS1_16FlashAttnFwdSm90INS1_25CollectiveMainloopFwdSm90ILi2EN4cute5tupleIJNS5_1CILi1EEES8_S8_EEENS6_IJNS7_ILi128EEENS7_ILi96EEENS7_ILi192EEEEEELi192ENS_10bfloat16_tEfNS_4arch4Sm90ELb0ELb1ELb0ELb1ELb1ELb1ELb0ELb1ELb1ELb1ELb1ELb0EEENS1_21CollectiveEpilogueFwdINS6_IJSA_SC_SB_EEES9_SE_SG_Li256ELb1ELb1ELb1ELb0EEENS1_36VarlenDynamicPersistentTileSchedulerILi128ELi96ELi256ELi128ELb1ELb1ELb1ELb1ELb0ELb1EEEEEEEEEvNT_6ParamsE)
        /*04f4*/ 	.word	0x000002f0


	//----- nvinfo : EIATTR_MIN_STACK_SIZE
	.align		4
.L_251:
        /*04f8*/ 	.byte	0x04, 0x12
        /*04fa*/ 	.short	(.L_253 - .L_252)
	.align		4
.L_252:
        /*04fc*/ 	.word	index@(_ZN7cutlass13device_kernelIN5flash11enable_sm90INS1_16FlashAttnFwdSm90INS1_25CollectiveMainloopFwdSm90ILi2EN4cute5tupleIJNS5_1CILi1EEES8_S8_EEENS6_IJNS7_ILi128EEENS7_ILi96EEENS7_ILi192EEEEEELi192ENS_10bfloat16_tEfNS_4arch4Sm90ELb1ELb0ELb0ELb0ELb1ELb0ELb0ELb1ELb1ELb1ELb1ELb0EEENS1_21CollectiveEpilogueFwdINS6_IJSA_SC_SB_EEES9_SE_SG_Li256ELb0ELb1ELb1ELb0EEENS1_19SingleTileSchedulerILb0ELb1ELb1ELi128EEEEEEEEEvNT_6ParamsE)
        /*0500*/ 	.word	0x00000008


	//----- nvinfo : EIATTR_MIN_STACK_SIZE
	.align		4
.L_253:
        /*0504*/ 	.byte	0x04, 0x12
        /*0506*/ 	.short	(.L_255 - .L_254)
	.align		4
.L_254:
        /*0508*/ 	.word	index@(_ZN7cutlass13device_kernelIN5flash11enable_sm90INS1_16FlashAttnFwdSm90INS1_25CollectiveMainloopFwdSm90ILi2EN4cute5tupleIJNS5_1CILi1EEES8_S8_EEENS6_IJNS7_ILi128EEENS7_ILi96EEENS7_ILi192EEEEEELi192ENS_10bfloat16_tEfNS_4arch4Sm90ELb1ELb0ELb0ELb1ELb1ELb0ELb0ELb1ELb1ELb1ELb1ELb0EEENS1_21CollectiveEpilogueFwdINS6_IJSA_SC_SB_EEES9_SE_SG_Li256ELb1ELb1ELb1ELb0EEENS1_36VarlenDynamicPersistentTileSchedulerILi128ELi96ELi256ELi128ELb1ELb1ELb1ELb1ELb1ELb1EEEEEEEEEvNT_6ParamsE)
        /*050c*/ 	.word	0x00000030


	//----- nvinfo : EIATTR_MIN_STACK_SIZE
	.align		4
.L_255:
        /*0510*/ 	.byte	0x04, 0x12
        /*0512*/ 	.short	(.L_257 - .L_256)
	.align		4
.L_256:
        /*0514*/ 	.word	index@(_ZN7cutlass13device_kernelIN5flash11enable_sm90INS1_16FlashAttnFwdSm90INS1_25CollectiveMainloopFwdSm90ILi2EN4cute5tupleIJNS5_1CILi1EEES8_S8_EEENS6_IJNS7_ILi128EEENS7_ILi96EEENS7_ILi192EEEEEELi192ENS_10bfloat16_tEfNS_4arch4Sm90ELb1ELb0ELb0ELb1ELb1ELb1ELb0ELb1ELb1ELb1ELb1ELb0EEENS1_21CollectiveEpilogueFwdINS6_IJSA_SC_SB_EEES9_SE_SG_Li256ELb1ELb1ELb1ELb0EEENS1_36VarlenDynamicPersistentTileSchedulerILi128ELi96ELi256ELi128ELb1ELb1ELb1ELb1ELb1ELb1EEEEEEEEEvNT_6ParamsE)
        /*0518*/ 	.word	0x00000060


	//----- nvinfo : EIATTR_MIN_STACK_SIZE
	.align		4
.L_257:
        /*051c*/ 	.byte	0x04, 0x12
        /*051e*/ 	.short	(.L_259 - .L_258)
	.align		4
.L_258:
        /*0520*/ 	.word	index@(_ZN7cutlass13device_kernelIN5flash11enable_sm90INS1_16FlashAttnFwdSm90INS1_25CollectiveMainloopFwdSm90ILi2EN4cute5tupleIJNS5_1CILi1EEES8_S8_EEENS6_IJNS7_ILi128EEESA_SA_EEELi128ENS_10bfloat16_tEfNS_4arch4Sm90ELb0ELb0ELb0ELb0ELb1ELb0ELb0ELb1ELb1ELb1ELb1ELb0EEENS1_21CollectiveEpilogueFwdISB_S9_SC_SE_Li256ELb0ELb1ELb1ELb0EEENS1_19SingleTileSchedulerILb0ELb1ELb1ELi128EEEEEEEEEvNT_6ParamsE)
        /*0524*/ 	.word	0x00000000


	//----- nvinfo : EIATTR_MIN_STACK_SIZE
	.align		4
.L_259:
        /*0528*/ 	.byte	0x04, 0x12
        /*052a*/ 	.short	(.L_261 - .L_260)
	.align		4
.L_260:
        /*052c*/ 	.word	index@(_ZN7cutlass13device_kernelIN5flash11enable_sm90INS1_16FlashAttnFwdSm90INS1_25CollectiveMainloopFwdSm90ILi2EN4cute5tupleIJNS5_1CILi1EEES8_S8_EEENS6_IJNS7_ILi128EEESA_SA_EEELi128ENS_10bfloat16_tEfNS_4arch4Sm90ELb0ELb0ELb0ELb1ELb1ELb0ELb0ELb1ELb1ELb1ELb1ELb0EEENS1_21CollectiveEpilogueFwdISB_S9_SC_SE_Li256ELb1ELb1ELb1ELb0EEENS1_36VarlenDynamicPersistentTileSchedulerILi128ELi128ELi256ELi128ELb1ELb1ELb1ELb0ELb1ELb1EEEEEEEEEvNT_6ParamsE)
        /*0530*/ 	.word	0x00000028


	//----- nvinfo : EIATTR_MIN_STACK_SIZE
	.align		4
.L_261:
        /*0534*/ 	.byte	0x04, 0x12
        /*0536*/ 	.short	(.L_263 - .L_262)
	.align		4
.L_262:
        /*0538*/ 	.word	index@(_ZN7cutlass13device_kernelIN5flash11enable_sm90INS1_16FlashAttnFwdSm90INS1_25CollectiveMainloopFwdSm90ILi2EN4cute5tupleIJNS5_1CILi1EEES8_S8_EEENS6_IJNS7_ILi128EEESA_SA_EEELi128ENS_10bfloat16_tEfNS_4arch4Sm90ELb0ELb0ELb0ELb1ELb1ELb1ELb0ELb1ELb1ELb1ELb1ELb0EEENS1_21CollectiveEpilogueFwdISB_S9_SC_SE_Li256ELb1ELb1ELb1ELb0EEENS1_36VarlenDynamicPersistentTileSchedulerILi128ELi128ELi256ELi128ELb1ELb1ELb1ELb0ELb1ELb1EEEEEEEEEvNT_6ParamsE)
        /*053c*/ 	.word	0x00000028


	//----- nvinfo : EIATTR_MIN_STACK_SIZE
	.align		4
.L_263:
        /*0540*/ 	.byte	0x04, 0x12
        /*0542*/ 	.short	(.L_265 - .L_264)
	.align		4
.L_264:
        /*0544*/ 	.word	index@(_ZN7cutlass13device_kernelIN5flash11enable_sm90INS1_16FlashAttnFwdSm90INS1_25CollectiveMainloopFwdSm90ILi2EN4cute5tupleIJNS5_1CILi1EEES8_S8_EEENS6_IJNS7_ILi128EEESA_SA_EEELi128ENS_10bfloat16_tEfNS_4arch4Sm90ELb0ELb1ELb0ELb0ELb1ELb0ELb0ELb1ELb1ELb1ELb1ELb0EEENS1_21CollectiveEpilogueFwdISB_S9_SC_SE_Li256ELb0ELb1ELb1ELb0EEENS1_19SingleTileSchedulerILb0ELb1ELb1ELi128EEEEEEEEEvNT_6ParamsE)
        /*0548*/ 	.word	0x00000000


	//----- nvinfo : EIATTR_MIN_STACK_SIZE
	.align		4
.L_265:
        /*054c*/ 	.byte	0x04, 0x12
        /*054e*/ 	.short	(.L_267 - .L_266)
	.align		4
.L_266:
        /*0550*/ 	.word	index@(_ZN7cutlass13device_kernelIN5flash11enable_sm90INS1_16FlashAttnFwdSm90INS1_25CollectiveMainloopFwdSm90ILi2EN4cute5tupleIJNS5_1CILi1EEES8_S8_EEENS6_IJNS7_ILi128EEESA_SA_EEELi128ENS_10bfloat16_tEfNS_4arch4Sm90ELb0ELb1ELb0ELb1ELb1ELb0ELb0ELb1ELb1ELb1ELb1ELb0EEENS1_21CollectiveEpilogueFwdISB_S9_SC_SE_Li256ELb1ELb1ELb1ELb0EEENS1_36VarlenDynamicPersistentTileSchedulerILi128ELi128ELi256ELi128ELb1ELb1ELb1ELb1ELb0ELb1EEEEEEEEEvNT_6ParamsE)
        /*0554*/ 	.word	0x00000020


	//----- nvinfo : EIATTR_MIN_STACK_SIZE
	.align		4
.L_267:
        /*0558*/ 	.byte	0x04, 0x12
        /*055a*/ 	.short	(.L_269 - .L_268)
	.align		4
.L_268:
        /*055c*/ 	.word	index@(_ZN7cutlass13device_kernelIN5flash11enable_sm90INS1_16FlashAttnFwdSm90INS1_25CollectiveMainloopFwdSm90ILi2EN4cute5tupleIJNS5_1CILi1EEES8_S8_EEENS6_IJNS7_ILi128EEESA_SA_EEELi128ENS_10bfloat16_tEfNS_4arch4Sm90ELb0ELb1ELb0ELb1ELb1ELb1ELb0ELb1ELb1ELb1ELb1ELb0EEENS1_21CollectiveEpilogueFwdISB_S9_SC_SE_Li256ELb1ELb1ELb1ELb0EEENS1_36VarlenDynamicPersistentTileSchedulerILi128ELi128ELi256ELi128ELb1ELb1ELb1ELb1ELb0ELb1EEEEEEEEEvNT_6ParamsE)
        /*0560*/ 	.word	0x00000040


	//----- nvinfo : EIATTR_MIN_STACK_SIZE
	.align		4
.L_269:
        /*0564*/ 	.byte	0x04, 0x12
        /*0566*/ 	.short	(.L_271 - .L_270)
	.align		4
.L_270:
        /*0568*/ 	.word	index@(_ZN7cutlass13device_kernelIN5flash11enable_sm90INS1_16FlashAttnFwdSm90INS1_25CollectiveMainloopFwdSm90ILi2EN4cute5tupleIJNS5_1CILi1EEES8_S8_EEENS6_IJNS7_ILi128EEESA_SA_EEELi128ENS_10bfloat16_tEfNS_4arch4Sm90ELb1ELb0ELb0ELb0ELb1ELb0ELb0ELb1ELb1ELb1ELb1ELb0EEENS1_21CollectiveEpilogueFwdISB_S9_SC_SE_Li256ELb0ELb1ELb1ELb0EEENS1_19SingleTileSchedulerILb0ELb1ELb1ELi128EEEEEEEEEvNT_6ParamsE)
        /*056c*/ 	.word	0x00000000


	//----- nvinfo : EIATTR_MIN_STACK_SIZE
	.align		4
.L_271:
        /*0570*/ 	.byte	0x04, 0x12
        /*0572*/ 	.short	(.L_273 - .L_272)
	.align		4
.L_272:
        /*0574*/ 	.word	index@(_ZN7cutlass13device_kernelIN5flash11enable_sm90INS1_16FlashAttnFwdSm90INS1_25CollectiveMainloopFwdSm90ILi2EN4cute5tupleIJNS5_1CILi1EEES8_S8_EEENS6_IJNS7_ILi128EEESA_SA_EEELi128ENS_10bfloat16_tEfNS_4arch4Sm90ELb1ELb0ELb0ELb1ELb1ELb0ELb0ELb1ELb1ELb1ELb1ELb0EEENS1_21CollectiveEpilogueFwdISB_S9_SC_SE_Li256ELb1ELb1ELb1ELb0EEENS1_36VarlenDynamicPersistentTileSchedulerILi128ELi128ELi256ELi128ELb1ELb1ELb1ELb1ELb1ELb1EEEEEEEEEvNT_6ParamsE)
        /*0578*/ 	.word	0x00000020


	//----- nvinfo : EIATTR_MIN_STACK_SIZE
	.align		4
.L_273:
        /*057c*/ 	.byte	0x04, 0x12
        /*057e*/ 	.short	(.L_275 - .L_274)
	.align		4
.L_274:
        /*0580*/ 	.word	index@(_ZN7cutlass13device_kernelIN5flash11enable_sm90INS1_16FlashAttnFwdSm90INS1_25CollectiveMainloopFwdSm90ILi2EN4cute5tupleIJNS5_1CILi1EEES8_S8_EEENS6_IJNS7_ILi128EEESA_SA_EEELi128ENS_10bfloat16_tEfNS_4arch4Sm90ELb1ELb0ELb0ELb1ELb1ELb1ELb0ELb1ELb1ELb1ELb1ELb0EEENS1_21CollectiveEpilogueFwdISB_S9_SC_SE_Li256ELb1ELb1ELb1ELb0EEENS1_36VarlenDynamicPersistentTileSchedulerILi128ELi128ELi256ELi128ELb1ELb1ELb1ELb1ELb1ELb1EEEEEEEEEvNT_6ParamsE)
        /*0584*/ 	.word	0x00000028


	//----- nvinfo : EIATTR_MIN_STACK_SIZE
	.align		4
.L_275:
        /*0588*/ 	.byte	0x04, 0x12
        /*058a*/ 	.short	(.L_277 - .L_276)
	.align		4
.L_276:
        /*058c*/ 	.word	index@(_ZN7cutlass13device_kernelIN5flash11enable_sm90INS1_16FlashAttnFwdSm90INS1_25CollectiveMainloopFwdSm90ILi2EN4cute5tupleIJNS5_1CILi1EEES8_S8_EEENS6_IJNS7_ILi192EEENS7_ILi128EEENS7_ILi96EEEEEELi96ENS_10bfloat16_tEfNS_4arch4Sm90ELb0ELb0ELb0ELb0ELb1ELb0ELb0ELb0ELb1ELb1ELb1ELb0EEENS1_21CollectiveEpilogueFwdINS6_IJSA_SC_SB_EEES9_SE_SG_Li384ELb0ELb1ELb1ELb0EEENS1_19SingleTileSchedulerILb0ELb1ELb1ELi192EEEEEEEEEvNT_6ParamsE)
        /*0590*/ 	.word	0x00000008


	//----- nvinfo : EIATTR_MIN_STACK_SIZE
	.align		4
.L_277:
        /*0594*/ 	.byte	0x04, 0x12
        /*0596*/ 	.short	(.L_279 - .L_278)
	.align		4
.L_278:
        /*0598*/ 	.word	index@(_ZN7cutlass13device_kernelIN5flash11enable_sm90INS1_16FlashAttnFwdSm90INS1_25CollectiveMainloopFwdSm90ILi2EN4cute5tupleIJNS5_1CILi1EEES8_S8_EEENS6_IJNS7_ILi192EEENS7_ILi128EEENS7_ILi96EEEEEELi96ENS_10bfloat16_tEfNS_4arch4Sm90ELb0ELb0ELb0ELb1ELb1ELb0ELb0ELb0ELb1ELb1ELb1ELb0EEENS1_21CollectiveEpilogueFwdINS6_IJSA_SC_SB_EEES9_SE_SG_Li384ELb1ELb1ELb1ELb0EEENS1_36VarlenDynamicPersistentTileSchedulerILi192ELi128ELi384ELi128ELb1ELb1ELb1ELb0ELb1ELb1EEEEEEEEEvNT_6ParamsE)
        /*059c*/ 	.word	0x00000050


	//----- nvinfo : EIATTR_MIN_STACK_SIZE
	.align		4
.L_279:
        /*05a0*/ 	.byte	0x04, 0x12
        /*05a2*/ 	.short	(.L_281 - .L_280)
	.align		4
.L_280:
        /*05a4*/ 	.word	index@(_ZN7cutlass13device_kernelIN5flash11enable_sm90INS1_16FlashAttnFwdSm90INS1_25CollectiveMainloopFwdSm90ILi2EN4cute5tupleIJNS5_1CILi1EEES8_S8_EEENS6_IJNS7_ILi192EEENS7_ILi128EEENS7_ILi96EEEEEELi96ENS_10bfloat16_tEfNS_4arch4Sm90ELb0ELb0ELb0ELb1ELb1ELb1ELb0ELb0ELb1ELb1ELb1ELb0EEENS1_21CollectiveEpilogueFwdINS6_IJSA_SC_SB_EEES9_SE_SG_Li384ELb1ELb1ELb1ELb0EEENS1_36VarlenDynamicPersistentTileSchedulerILi192ELi128ELi384ELi128ELb1ELb1ELb1ELb0ELb1ELb1EEEEEEEEEvNT_6ParamsE)
        /*05a8*/ 	.word	0x000000e0


	//----- nvinfo : EIATTR_MIN_STACK_SIZE
	.align		4
.L_281:
        /*05ac*/ 	.byte	0x04, 0x12
        /*05ae*/ 	.short	(.L_283 - .L_282)
	.align		4
.L_282:
        /*05b0*/ 	.word	index@(_ZN7cutlass13device_kernelIN5flash11enable_sm90INS1_16FlashAttnFwdSm90INS1_25CollectiveMainloopFwdSm90ILi2EN4cute5tupleIJNS5_1CILi1EEES8_S8_EEENS6_IJNS7_ILi192EEENS7_ILi128EEENS7_ILi96EEEEEELi96ENS_10bfloat16_tEfNS_4arch4Sm90ELb0ELb1ELb0ELb0ELb1ELb0ELb0ELb0ELb1ELb1ELb1ELb0EEENS1_21CollectiveEpilogueFwdINS6_IJSA_SC_SB_EEES9_SE_SG_Li384ELb0ELb1ELb1ELb0EEENS1_19SingleTileSchedulerILb0ELb1ELb1ELi192EEEEEEEEEvNT_6ParamsE)
        /*05b4*/ 	.word	0x00000010


	//----- nvinfo : EIATTR_MIN_STACK_SIZE
	.align		4
.L_283:
        /*05b8*/ 	.byte	0x04, 0x12
        /*05ba*/ 	.short	(.L_285 - .L_284)
	.align		4
.L_284:
        /*05bc*/ 	.word	index@(_ZN7cutlass13device_kernelIN5flash11enable_sm90INS1_16FlashAttnFwdSm90INS1_25CollectiveMainloopFwdSm90ILi2EN4cute5tupleIJNS5_1CILi1EEES8_S8_EEENS6_IJNS7_ILi192EEENS7_ILi128EEENS7_ILi96EEEEEELi96ENS_10bfloat16_tEfNS_4arch4Sm90ELb0ELb1ELb0ELb1ELb1ELb0ELb0ELb0ELb1ELb1ELb1ELb0EEENS1_21CollectiveEpilogueFwdINS6_IJSA_SC_SB_EEES9_SE_SG_Li384ELb1ELb1ELb1ELb0EEENS1_36VarlenDynamicPersistentTileSchedulerILi192ELi128ELi384ELi128ELb1ELb1ELb1ELb1ELb0ELb1EEEEEEEEEvNT_6ParamsE)
        /*05c0*/ 	.word	0x00000030


	//----- nvinfo : EIATTR_MIN_STACK_SIZE
	.align		4
.L_285:
        /*05c4*/ 	.byte	0x04, 0x12
        /*05c6*/ 	.short	(.L_287 - .L_286)
	.align		4
.L_286:
        /*05c8*/ 	.word	index@(_ZN7cutlass13device_kernelIN5flash11enable_sm90INS1_16FlashAttnFwdSm90INS1_25CollectiveMainloopFwdSm90ILi2EN4cute5tupleIJNS5_1CILi1EEES8_S8_EEENS6_IJNS7_ILi192EEENS7_ILi128EEENS7_ILi96EEEEEELi96ENS_10bfloat16_tEfNS_4arch4Sm90ELb0ELb1ELb0ELb1ELb1ELb1ELb0ELb0ELb1ELb1ELb1ELb0EEENS1_21CollectiveEpilogueFwdINS6_IJSA_SC_SB_EEES9_SE_SG_Li384ELb1ELb1ELb1ELb0EEENS1_36VarlenDynamicPersistentTileSchedulerILi192ELi128ELi384ELi128ELb1ELb1ELb1ELb1ELb0ELb1EEEEEEEEEvNT_6ParamsE)
        /*05cc*/ 	.word	0x00000098


	//----- nvinfo : EIATTR_MIN_STACK_SIZE
	.align		4
.L_287:
        /*05d0*/ 	.byte	0x04, 0x12
        /*05d2*/ 	.short	(.L_289 - .L_288)
	.align		4
.L_288:
        /*05d4*/ 	.word	index@(_ZN7cutlass13device_kernelIN5flash11enable_sm90INS1_16FlashAttnFwdSm90INS1_25CollectiveMainloopFwdSm90ILi2EN4cute5tupleIJNS5_1CILi1EEES8_S8_EEENS6_IJNS7_ILi192EEENS7_ILi128EEENS7_ILi96EEEEEELi96ENS_10bfloat16_tEfNS_4arch4Sm90ELb1ELb0ELb0ELb0ELb1ELb0ELb0ELb0ELb1ELb1ELb1ELb0EEENS1_21CollectiveEpilogueFwdINS6_IJSA_SC_SB_EEES9_SE_SG_Li384ELb0ELb1ELb1ELb0EEENS1_19SingleTileSchedulerILb0ELb1ELb1ELi192EEEEEEEEEvNT_6ParamsE)
        /*05d8*/ 	.word	0x00000010


	//----- nvinfo : EIATTR_MIN_STACK_SIZE
	.align		4
.L_289:
        /*05dc*/ 	.byte	0x04, 0x12
        /*05de*/ 	.short	(.L_291 - .L_290)
	.align		4
.L_290:
        /*05e0*/ 	.word	index@(_ZN7cutlass13device_kernelIN5flash11enable_sm90INS1_16FlashAttnFwdSm90INS1_25CollectiveMainloopFwdSm90ILi2EN4cute5tupleIJNS5_1CILi1EEES8_S8_EEENS6_IJNS7_ILi192EEENS7_ILi128EEENS7_ILi96EEEEEELi96ENS_10bfloat16_tEfNS_4arch4Sm90ELb1ELb0ELb0ELb1ELb1ELb0ELb0ELb0ELb1ELb1ELb1ELb0EEENS1_21CollectiveEpilogueFwdINS6_IJSA_SC_SB_EEES9_SE_SG_Li384ELb1ELb1ELb1ELb0EEENS1_36VarlenDynamicPersistentTileSchedulerILi192ELi128ELi384ELi128ELb1ELb1ELb1ELb1ELb1ELb1EEEEEEEEEvNT_6ParamsE)
        /*05e4*/ 	.word	0x00000050


	//----- nvinfo : EIATTR_MIN_STACK_SIZE
	.align		4
.L_291:
        /*05e8*/ 	.byte	0x04, 0x12
        /*05ea*/ 	.short	(.L_293 - .L_292)
	.align		4
.L_292:
        /*05ec*/ 	.word	index@(_ZN7cutlass13device_kernelIN5flash11enable_sm90INS1_16FlashAttnFwdSm90INS1_25CollectiveMainloopFwdSm90ILi2EN4cute5tupleIJNS5_1CILi1EEES8_S8_EEENS6_IJNS7_ILi192EEENS7_ILi128EEENS7_ILi96EEEEEELi96ENS_10bfloat16_tEfNS_4arch4Sm90ELb1ELb0ELb0ELb1ELb1ELb1ELb0ELb0ELb1ELb1ELb1ELb0EEENS1_21CollectiveEpilogueFwdINS6_IJSA_SC_SB_EEES9_SE_SG_Li384ELb1ELb1ELb1ELb0EEENS1_36VarlenDynamicPersistentTileSchedulerILi192ELi128ELi384ELi128ELb1ELb1ELb1ELb1ELb1ELb1EEEEEEEEEvNT_6ParamsE)
        /*05f0*/ 	.word	0x000000e8


	//----- nvinfo : EIATTR_MIN_STACK_SIZE
	.align		4
.L_293:
        /*05f4*/ 	.byte	0x04, 0x12
        /*05f6*/ 	.short	(.L_295 - .L_294)
	.align		4
.L_294:
        /*05f8*/ 	.word	index@(_ZN7cutlass13device_kernelIN5flash11enable_sm90INS1_16FlashAttnFwdSm90INS1_25CollectiveMainloopFwdSm90ILi2EN4cute5tupleIJNS5_1CILi1EEES8_S8_EEENS6_IJNS7_ILi192EEENS7_ILi128EEENS7_ILi64EEEEEELi64ENS_10bfloat16_tEfNS_4arch4Sm90ELb0ELb0ELb0ELb0ELb1ELb0ELb0ELb1ELb1ELb1ELb1ELb0EEENS1_21CollectiveEpilogueFwdINS6_IJSA_SC_SB_EEES9_SE_SG_Li384ELb0ELb1ELb1ELb0EEENS1_19SingleTileSchedulerILb0ELb1ELb1ELi192EEEEEEEEEvNT_6ParamsE)
        /*05fc*/ 	.word	0x00000008


	//----- nvinfo : EIATTR_MIN_STACK_SIZE
	.align		4
.L_295:
        /*0600*/ 	.byte	0x04, 0x12
        /*0602*/ 	.short	(.L_297 - .L_296)
	.align		4
.L_296:
        /*0604*/ 	.word	index@(_ZN7cutlass13device_kernelIN5flash11enable_sm90INS1_16FlashAttnFwdSm90INS1_25CollectiveMainloopFwdSm90ILi2EN4cute5tupleIJNS5_1CILi1EEES8_S8_EEENS6_IJNS7_ILi192EEENS7_ILi128EEENS7_ILi64EEEEEELi64ENS_10bfloat16_tEfNS_4arch4Sm90ELb0ELb0ELb0ELb1ELb1ELb0ELb0ELb1ELb1ELb1ELb1ELb0EEENS1_21CollectiveEpilogueFwdINS6_IJSA_SC_SB_EEES9_SE_SG_Li384ELb1ELb1ELb1ELb0EEENS1_36VarlenDynamicPersistentTileSchedulerILi192ELi128ELi384ELi128ELb1ELb1ELb1ELb0ELb1ELb1EEEEEEEEEvNT_6ParamsE)
        /*0608*/ 	.word	0x00000050


	//----- nvinfo : EIATTR_MIN_STACK_SIZE
	.align		4
.L_297:
        /*060c*/ 	.byte	0x04, 0x12
        /*060e*/ 	.short	(.L_299 - .L_298)
	.align		4
.L_298:
        /*0610*/ 	.word	index@(_ZN7cutlass13device_kernelIN5flash11enable_sm90INS1_16FlashAttnFwdSm90INS1_25CollectiveMainloopFwdSm90ILi2EN4cute5tupleIJNS5_1CILi1EEES8_S8_EEENS6_IJNS7_ILi192EEENS7_ILi128EEENS7_ILi64EEEEEELi64ENS_10bfloat16_tEfNS_4arch4Sm90ELb0ELb0ELb0ELb1ELb1ELb1ELb0ELb1ELb1ELb1ELb1ELb0EEENS1_21CollectiveEpilogueFwdINS6_IJSA_SC_SB_EEES9_SE_SG_Li384ELb1ELb1ELb1ELb0EEENS1_36VarlenDynamicPersistentTileSchedulerILi192ELi128ELi384ELi128ELb1ELb1ELb1ELb0ELb1ELb1EEEEEEEEEvNT_6ParamsE)
        /*0614*/ 	.word	0x00000078


	//----- nvinfo : EIATTR_MIN_STACK_SIZE
	.align		4
.L_299:
        /*0618*/ 	.byte	0x04, 0x12
        /*061a*/ 	.short	(.L_301 - .L_300)
	.align		4
.L_300:
        /*061c*/ 	.word	index@(_ZN7cutlass13device_kernelIN5flash11enable_sm90INS1_16FlashAttnFwdSm90INS1_25CollectiveMainloopFwdSm90ILi2EN4cute5tupleIJNS5_1CILi1EEES8_S8_EEENS6_IJNS7_ILi192EEENS7_ILi128EEENS7_ILi64EEEEEELi64ENS_10bfloat16_tEfNS_4arch4Sm90ELb0ELb1ELb0ELb0ELb1ELb0ELb0ELb1ELb1ELb1ELb1ELb0EEENS1_21CollectiveEpilogueFwdINS6_IJSA_SC_SB_EEES9_SE_SG_Li384ELb0ELb1ELb1ELb0EEENS1_19SingleTileSchedulerILb0ELb1ELb1ELi192EEEEEEEEEvNT_6ParamsE)
        /*0620*/ 	.word	0x00000008


	//----- nvinfo : EIATTR_MIN_STACK_SIZE
	.align		4
.L_301:
        /*0624*/ 	.byte	0x04, 0x12
        /*0626*/ 	.short	(.L_303 - .L_302)
	.align		4
.L_302:
        /*0628*/ 	.word	index@(_ZN7cutlass13device_kernelIN5flash11enable_sm90INS1_16FlashAttnFwdSm90INS1_25CollectiveMainloopFwdSm90ILi2EN4cute5tupleIJNS5_1CILi1EEES8_S8_EEENS6_IJNS7_ILi192EEENS7_ILi128EEENS7_ILi64EEEEEELi64ENS_10bfloat16_tEfNS_4arch4Sm90ELb0ELb1ELb0ELb1ELb1ELb0ELb0ELb1ELb1ELb1ELb1ELb0EEENS1_21CollectiveEpilogueFwdINS6_IJSA_SC_SB_EEES9_SE_SG_Li384ELb1ELb1ELb1ELb0EEENS1_36VarlenDynamicPersistentTileSchedulerILi192ELi128ELi384ELi128ELb1ELb1ELb1ELb1ELb0ELb1EEEEEEEEEvNT_6ParamsE)
        /*062c*/ 	.word	0x00000040


	//----- nvinfo : EIATTR_MIN_STACK_SIZE
	.align		4
.L_303:
        /*0630*/ 	.byte	0x04, 0x12
        /*0632*/ 	.short	(.L_305 - .L_304)
	.align		4
.L_304:
        /*0634*/ 	.word	index@(_ZN7cutlass13device_kernelIN5flash11enable_sm90INS1_16FlashAttnFwdSm90INS1_25CollectiveMainloopFwdSm90ILi2EN4cute5tupleIJNS5_1CILi1EEES8_S8_EEENS6_IJNS7_ILi192EEENS7_ILi128EEENS7_ILi64EEEEEELi64ENS_10bfloat16_tEfNS_4arch4Sm90ELb0ELb1ELb0ELb1ELb1ELb1ELb0ELb1ELb1ELb1ELb1ELb0EEENS1_21CollectiveEpilogueFwdINS6_IJSA_SC_SB_EEES9_SE_SG_Li384ELb1ELb1ELb1ELb0EEENS1_36VarlenDynamicPersistentTileSchedulerILi192ELi128ELi384ELi128ELb1ELb1ELb1ELb1ELb0ELb1EEEEEEEEEvNT_6ParamsE)
        /*0638*/ 	.word	0x00000070


	//----- nvinfo : EIATTR_MIN_STACK_SIZE
	.align		4
.L_305:
        /*063c*/ 	.byte	0x04, 0x12
        /*063e*/ 	.short	(.L_307 - .L_306)
	.align		4
.L_306:
        /*0640*/ 	.word	index@(_ZN7cutlass13device_kernelIN5flash11enable_sm90INS1_16FlashAttnFwdSm90INS1_25CollectiveMainloopFwdSm90ILi2EN4cute5tupleIJNS5_1CILi1EEES8_S8_EEENS6_IJNS7_ILi192EEENS7_ILi128EEENS7_ILi64EEEEEELi64ENS_10bfloat16_tEfNS_4arch4Sm90ELb1ELb0ELb0ELb0ELb1ELb0ELb0ELb1ELb1ELb1ELb1ELb0EEENS1_21CollectiveEpilogueFwdINS6_IJSA_SC_SB_EEES9_SE_SG_Li384ELb0ELb1ELb1ELb0EEENS1_19SingleTileSchedulerILb0ELb1ELb1ELi192EEEEEEEEEvNT_6ParamsE)
        /*0644*/ 	.word	0x00000008


	//----- nvinfo : EIATTR_MIN_STACK_SIZE
	.align		4
.L_307:
        /*0648*/ 	.byte	0x04, 0x12
        /*064a*/ 	.short	(.L_309 - .L_308)
	.align		4
.L_308:
        /*064c*/ 	.word	index@(_ZN7cutlass13device_kernelIN5flash11enable_sm90INS1_16FlashAttnFwdSm90INS1_25CollectiveMainloopFwdSm90ILi2EN4cute5tupleIJNS5_1CILi1EEES8_S8_EEENS6_IJNS7_ILi192EEENS7_ILi128EEENS7_ILi64EEEEEELi64ENS_10bfloat16_tEfNS_4arch4Sm90ELb1ELb0ELb0ELb1ELb1ELb0ELb0ELb1ELb1ELb1ELb1ELb0EEENS1_21CollectiveEpilogueFwdINS6_IJSA_SC_SB_EEES9_SE_SG_Li384ELb1ELb1ELb1ELb0EEENS1_36VarlenDynamicPersistentTileSchedulerILi192ELi128ELi384ELi128ELb1ELb1ELb1ELb1ELb1ELb1EEEEEEEEEvNT_6ParamsE)
        /*0650*/ 	.word	0x00000040


	//----- nvinfo : EIATTR_MIN_STACK_SIZE
	.align		4
.L_309:
        /*0654*/ 	.byte	0x04, 0x12
        /*0656*/ 	.short	(.L_311 - .L_310)
	.align		4
.L_310:
        /*0658*/ 	.word	index@(_ZN7cutlass13device_kernelIN5flash11enable_sm90INS1_16FlashAttnFwdSm90INS1_25CollectiveMainloopFwdSm90ILi2EN4cute5tupleIJNS5_1CILi1EEES8_S8_EEENS6_IJNS7_ILi192EEENS7_ILi128EEENS7_ILi64EEEEEELi64ENS_10bfloat16_tEfNS_4arch4Sm90ELb1ELb0ELb0ELb1ELb1ELb1ELb0ELb1ELb1ELb1ELb1ELb0EEENS1_21CollectiveEpilogueFwdINS6_IJSA_SC_SB_EEES9_SE_SG_Li384ELb1ELb1ELb1ELb0EEENS1_36VarlenDynamicPersistentTileSchedulerILi192ELi128ELi384ELi128ELb1ELb1ELb1ELb1ELb1ELb1EEEEEEEEEvNT_6ParamsE)
        /*065c*/ 	.word	0x00000078
.L_311:


//--------------------- .nv.compat                --------------------------
	.section	.nv.compat,"",@"SHT_CUDA_COMPAT_INFO"
	.align	4
        /*0000*/ 	.byte	0x02, 0x09, 0x01, 0x00, 0x02, 0x02, 0x04, 0x00, 0x02, 0x05, 0x05, 0x00, 0x03, 0x07, 0x01, 0x01
        /*0010*/ 	.byte	0x02, 0x03, 0x01, 0x00, 0x02, 0x06, 0x01, 0x00, 0x04, 0x0b, 0x08, 0x00, 0x00, 0x00, 0x00, 0x00
        /*0020*/ 	.byte	0x00, 0x00, 0x00, 0x00


//--------------------- .nv.info._ZN7cutlass13device_kernelIN5flash11enable_sm90INS1_16FlashAttnFwdSm90INS1_25CollectiveMainloopFwdSm90ILi2EN4cute5tupleIJNS5_1CILi1EEES8_S8_EEENS6_IJNS7_ILi128EEENS7_ILi80EEENS7_ILi256EEEEEELi256ENS_10bfloat16_tEfNS_4arch4Sm90ELb0ELb0ELb0ELb0ELb1ELb0ELb0ELb1ELb1ELb1ELb1ELb0EEENS1_21CollectiveEpilogueFwdINS6_IJSA_SC_SB_EEES9_SE_SG_Li256ELb0ELb1ELb1ELb0EEENS1_19SingleTileSchedulerILb0ELb1ELb1ELi128EEEEEEEEEvNT_6ParamsE --------------------------
	.section	.nv.info._ZN7cutlass13device_kernelIN5flash11enable_sm90INS1_16FlashAttnFwdSm90INS1_25CollectiveMainloopFwdSm90ILi2EN4cute5tupleIJNS5_1CILi1EEES8_S8_EEENS6_IJNS7_ILi128EEENS7_ILi80EEENS7_ILi256EEEEEELi256ENS_10bfloat16_tEfNS_4arch4Sm90ELb0ELb0ELb0ELb0ELb1ELb0ELb0ELb1ELb1ELb1ELb1ELb0EEENS1_21CollectiveEpilogueFwdINS6_IJSA_SC_SB_EEES9_SE_SG_Li256ELb0ELb1ELb1ELb0EEENS1_19SingleTileSchedulerILb0ELb1ELb1ELi128EEEEEEEEEvNT_6ParamsE,"",@"SHT_CUDA_INFO"
	.sectionflags	@""
	.align	4


	//----- nvinfo : EIATTR_CUDA_API_VERSION
	.align		4
        /*0000*/ 	.byte	0x04, 0x37
        /*0002*/ 	.short	(.L_313 - .L_312)
.L_312:
        /*0004*/ 	.word	0x00000082


	//----- nvinfo : EIATTR_KPARAM_INFO
	.align		4
.L_313:
        /*0008*/ 	.byte	0x04, 0x17
        /*000a*/ 	.short	(.L_315 - .L_314)
.L_314:
        /*000c*/ 	.word	0x00000000
        /*0010*/ 	.short	0x0000
        /*0012*/ 	.short	0x0070
        /*0014*/ 	.byte	0x00, 0xf0, 0x01, 0x28


	//----- nvinfo : EIATTR_SPARSE_MMA_MASK
	.align		4
.L_315:
        /*0018*/ 	.byte	0x03, 0x50
        /*001a*/ 	.short	0x0000


	//----- nvinfo : EIATTR_MAXREG_COUNT
	.align		4
        /*001c*/ 	.byte	0x03, 0x1b
        /*001e*/ 	.short	0x00a8


	//----- nvinfo : EIATTR_NUM_BARRIERS
	.align		4
        /*0020*/ 	.byte	0x02, 0x4c
        /*0022*/ 	.byte	0x09
	.zero		1


	//----- nvinfo : EIATTR_EXTERNS
	.align		4
        /*0024*/ 	.byte	0x04, 0x0f
        /*0026*/ 	.short	(.L_317 - .L_316)


	//   ....[0]....
	.align		4
.L_316:
        /*0028*/ 	.word	index@(__assertfail)


	//----- nvinfo : EIATTR_ANNOTATIONS
	.align		4
.L_317:
        /*002c*/ 	.byte	0x04, 0x55
        /*002e*/ 	.short	(.L_319 - .L_318)


	//   ....[0]....
.L_318:
        /*0030*/ 	.word	0x00000001
        /*0034*/ 	.byte	0xa0, 0x08, 0x00, 0x00, 0x01, 0x00, 0x00, 0x00, 0x80, 0x14, 0x00, 0x00, 0x01, 0x00, 0x00, 0x00
        /*0044*/ 	.byte	0xf0, 0xd8, 0x00, 0x00, 0x01, 0x00, 0x00, 0x00, 0x60, 0xd9, 0x00, 0x00, 0x01, 0x00, 0x00, 0x00
        /*0054*/ 	.byte	0xc0, 0xf0, 0x00, 0x00, 0x01, 0x00, 0x00, 0x00, 0x60, 0x09, 0x01, 0x00


	//----- nvinfo : EIATTR_MERCURY_ISA_VERSION
	.align		4
.L_319:
        /*0060*/ 	.byte	0x03, 0x5f
        /*0062*/ 	.short	0x0101


	//----- nvinfo : EIATTR_INT_WARP_WIDE_INSTR_OFFSETS
	.align		4
        /*0064*/ 	.byte	0x04, 0x31
        /*0066*/ 	.short	(.L_321 - .L_320)


	//   ....[0]....
.L_320:
        /*0068*/ 	.word	0x000000c0


	//   ....[1]....
        /*006c*/ 	.word	0x000000d0


	//   ....[2]....
        /*0070*/ 	.word	0x00000170


	//----- nvinfo : EIATTR_COOP_GROUP_MASK_REGIDS
	.align		4
.L_321:
        /*0074*/ 	.byte	0x04, 0x29
        /*0076*/ 	.short	(.L_323 - .L_322)


	//   ....[0]....
.L_322:
        /*0078*/ 	.word	0xffffffff


	//   ....[1]....
        /*007c*/ 	.word	0xffffffff


	//   ....[2]....
        /*0080*/ 	.word	0xffffffff


	//   ....[3]....
        /*0084*/ 	.word	0xffffffff


	//   ....[4]....
        /*0088*/ 	.word	0xffffffff


	//   ....[5]....
        /*008c*/ 	.word	0xffffffff


	//   ....[6]....
        /*0090*/ 	.word	0xffffffff


	//   ....[7]....
        /*0094*/ 	.word	0xffffffff


	//   ....[8]....
        /*0098*/ 	.word	0xffffffff


	//   ....[9]....
        /*009c*/ 	.word	0xffffffff


	//   ....[10]....
        /*00a0*/ 	.word	0xffffffff


	//   ....[11]....
        /*00a4*/ 	.word	0xffffffff


	//   ....[12]....
        /*00a8*/ 	.word	0xffffffff


	//   ....[13]....
        /*00ac*/ 	.word	0xffffffff


	//   ....[14]....
        /*00b0*/ 	.word	0xffffffff


	//   ....[15]....
        /*00b4*/ 	.word	0xffffffff


	//   ....[16]....
        /*00b8*/ 	.word	0xffffffff


	//   ....[17]....
        /*00bc*/ 	.word	0xffffffff


	//   ....[18]....
        /*00c0*/ 	.word	0xffffffff


	//   ....[19]....
        /*00c4*/ 	.word	0xffffffff


	//   ....[20]....
        /*00c8*/ 	.word	0xffffffff


	//   ....[21]....
        /*00cc*/ 	.word	0xffffffff


	//   ....[22]....
        /*00d0*/ 	.word	0xffffffff


	//   ....[23]....
        /*00d4*/ 	.word	0xffffffff


	//   ....[24]....
        /*00d8*/ 	.word	0xffffffff


	//   ....[25]....
        /*00dc*/ 	.word	0xffffffff


	//   ....[26]....
        /*00e0*/ 	.word	0xffffffff


	//   ....[27]....
        /*00e4*/ 	.word	0xffffffff


	//   ....[28]....
        /*00e8*/ 	.word	0xffffffff


	//   ....[29]....
        /*00ec*/ 	.word	0xffffffff


	//   ....[30]....
        /*00f0*/ 	.word	0xffffffff


	//   ....[31]....
        /*00f4*/ 	.word	0xffffffff


	//   ....[32]....
        /*00f8*/ 	.word	0xffffffff


	//   ....[33]....
        /*00fc*/ 	.word	0xffffffff


	//   ....[34]....
        /*0100*/ 	.word	0xffffffff


	//   ....[35]....
        /*0104*/ 	.word	0xffffffff


	//   ....[36]....
        /*0108*/ 	.word	0xffffffff


	//   ....[37]....
        /*010c*/ 	.word	0xffffffff


	//   ....[38]....
        /*0110*/ 	.word	0xffffffff


	//   ....[39]....
        /*0114*/ 	.word	0xffffffff


	//   ....[40]....
        /*0118*/ 	.word	0xffffffff


	//   ....[41]....
        /*011c*/ 	.word	0xffffffff


	//   ....[42]....
        /*0120*/ 	.word	0xffffffff


	//   ....[43]....
        /*0124*/ 	.word	0xffffffff


	//   ....[44]....
        /*0128*/ 	.word	0xffffffff


	//   ....[45]....
        /*012c*/ 	.word	0xffffffff


	//   ....[46]....
        /*0130*/ 	.word	0xffffffff


	//   ....[47]....
        /*0134*/ 	.word	0xffffffff


	//   ....[48]....
        /*0138*/ 	.word	0xffffffff


	//   ....[49]....
        /*013c*/ 	.word	0xffffffff


	//   ....[50]....
        /*0140*/ 	.word	0xffffffff


	//   ....[51]....
        /*0144*/ 	.word	0xffffffff


	//   ....[52]....
        /*0148*/ 	.word	0xffffffff


	//   ....[53]....
        /*014c*/ 	.word	0xffffffff


	//   ....[54]....
        /*0150*/ 	.word	0xffffffff


	//   ....[55]....
        /*0154*/ 	.word	0xffffffff


	//   ....[56]....
        /*0158*/ 	.word	0xffffffff


	//   ....[57]....
        /*015c*/ 	.word	0xffffffff


	//   ....[58]....
        /*0160*/ 	.word	0xffffffff


	//   ....[59]....
        /*0164*/ 	.word	0xffffffff


	//   ....[60]....
        /*0168*/ 	.word	0xffffffff


	//   ....[61]....
        /*016c*/ 	.word	0xffffffff


	//   ....[62]....
        /*0170*/ 	.word	0xffffffff


	//   ....[63]....
        /*0174*/ 	.word	0xffffffff


	//   ....[64]....
        /*0178*/ 	.word	0xffffffff


	//   ....[65]....
        /*017c*/ 	.word	0xffffffff


	//   ....[66]....
        /*0180*/ 	.word	0xffffffff


	//   ....[67]....
        /*0184*/ 	.word	0xffffffff


	//   ....[68]....
        /*0188*/ 	.word	0xffffffff


	//   ....[69]....
        /*018c*/ 	.word	0xffffffff


	//   ....[70]....
        /*0190*/ 	.word	0xffffffff


	//   ....[71]....
        /*0194*/ 	.word	0xffffffff


	//   ....[72]....
        /*0198*/ 	.word	0xffffffff


	//   ....[73]....
        /*019c*/ 	.word	0xffffffff


	//   ....[74]....
        /*01a0*/ 	.word	0xffffffff


	//   ....[75]....
        /*01a4*/ 	.word	0xffffffff


	//   ....[76]....
        /*01a8*/ 	.word	0xffffffff


	//   ....[77]....
        /*01ac*/ 	.word	0xffffffff


	//   ....[78]....
        /*01b0*/ 	.word	0xffffffff


	//   ....[79]....
        /*01b4*/ 	.word	0xffffffff


	//   ....[80]....
        /*01b8*/ 	.word	0xffffffff


	//   ....[81]....
        /*01bc*/ 	.word	0xffffffff


	//   ....[82]....
        /*01c0*/ 	.word	0xffffffff


	//   ....[83]....
        /*01c4*/ 	.word	0xffffffff


	//   ....[84]....
        /*01c8*/ 	.word	0xffffffff


	//   ....[85]....
        /*01cc*/ 	.word	0x0500000f


	//   ....[86]....
        /*01d0*/ 	.word	0x0500000f


	//   ....[87]....
        /*01d4*/ 	.word	0x0500000f


	//   ....[88]....
        /*01d8*/ 	.word	0x0500000f


	//   ....[89]....
        /*01dc*/ 	.word	0x0500000f


	//   ....[90]....
        /*01e0*/ 	.word	0x0500000f


	//   ....[91]....
        /*01e4*/ 	.word	0x0500000f


	//   ....[92]....
        /*01e8*/ 	.word	0x0500000f


	//   ....[93]....
        /*01ec*/ 	.word	0x0500000f


	//   ....[94]....
        /*01f0*/ 	.word	0x0500000f


	//   ....[95]....
        /*01f4*/ 	.word	0x0500000f


	//   ....[96]....
        /*01f8*/ 	.word	0x0500000f


	//   ....[97]....
        /*01fc*/ 	.word	0x0500000f


	//   ....[98]....
        /*0200*/ 	.word	0x0500000f


	//   ....[99]....
        /*0204*/ 	.word	0x0500000f


	//   ....[100]....
        /*0208*/ 	.word	0x0500000f


	//   ....[101]....
        /*020c*/ 	.word	0x0500000f


	//   ....[102]....
        /*0210*/ 	.word	0x0500000f


	//   ....[103]....
        /*0214*/ 	.word	0x0500000f


	//   ....[104]....
        /*0218*/ 	.word	0x0500000f


	//   ....[105]....
        /*021c*/ 	.word	0x0500000f


	//   ....[106]....
        /*0220*/ 	.word	0x0500000f


	//   ....[107]....
        /*0224*/ 	.word	0x0500000f


	//   ....[108]....
        /*0228*/ 	.word	0x0500000f


	//   ....[109]....
        /*022c*/ 	.word	0x0500000f


	//   ....[110]....
        /*0230*/ 	.word	0x0500000f


	//   ....[111]....
        /*0234*/ 	.word	0x0500000f


	//   ....[112]....
        /*0238*/ 	.word	0x0500000f


	//   ....[113]....
        /*023c*/ 	.word	0x0500000f


	//   ....[114]....
        /*0240*/ 	.word	0x0500000f


	//   ....[115]....
        /*0244*/ 	.word	0x0500000f


	//   ....[116]....
        /*0248*/ 	.word	0x0500000f


	//   ....[117]....
        /*024c*/ 	.word	0x0500000f


	//   ....[118]....
        /*0250*/ 	.word	0x0500000f


	//   ....[119]....
        /*0254*/ 	.word	0x0500000f


	//   ....[120]....
        /*0258*/ 	.word	0x0500000f


	//   ....[121]....
        /*025c*/ 	.word	0x0500000f


	//   ....[122]....
        /*0260*/ 	.word	0x0500000f


	//   ....[123]....
        /*0264*/ 	.word	0x0500000f


	//   ....[124]....
        /*0268*/ 	.word	0x0500000f


	//   ....[125]....
        /*026c*/ 	.word	0x0500000f


	//   ....[126]....
        /*0270*/ 	.word	0x0500000f


	//   ....[127]....
        /*0274*/ 	.word	0x0500000f


	//   ....[128]....
        /*0278*/ 	.word	0x0500000f


	//   ....[129]....
        /*027c*/ 	.word	0x0500000f


	//   ....[130]....
        /*0280*/ 	.word	0x0500000f


	//   ....[131]....
        /*0284*/ 	.word	0x0500000f


	//   ....[132]....
        /*0288*/ 	.word	0x0500000f


	//   ....[133]....
        /*028c*/ 	.word	0x0500000f


	//   ....[134]....
        /*0290*/ 	.word	0x0500000f


	//   ....[135]....
        /*0294*/ 	.word	0x0500000f


	//   ....[136]....
        /*0298*/ 	.word	0x0500000f


	//   ....[137]....
        /*029c*/ 	.word	0x0500000f


	//   ....[138]....
        /*02a0*/ 	.word	0x0500000f


	//   ....[139]....
        /*02a4*/ 	.word	0x0500000f


	//   ....[140]....
        /*02a8*/ 	.word	0x0500000f


	//   ....[141]....
        /*02ac*/ 	.word	0x0500000f


	//   ....[142]....
        /*02b0*/ 	.word	0x0500000f


	//----- nvinfo : EIATTR_COOP_GROUP_INSTR_OFFSETS
	.align		4
.L_323:
        /*02b4*/ 	.byte	0x04, 0x28
        /*02b6*/ 	.short	(.L_325 - .L_324)


	//   ....[0]....
.L_324:
        /*02b8*/ 	.word	0x00000070


	//   ....[1]....
        /*02bc*/ 	.word	0x000000b0


	//   ....[2]....
        /*02c0*/ 	.word	0x000002d0


	//   ....[3]....
        /*02c4*/ 	.word	0x00000430


	//   ....[4]....
        /*02c8*/ 	.word	0x00000550


	//   ....[5]....
        /*02cc*/ 	.word	0x000006b0


	//   ....[6]....
        /*02d0*/ 	.word	0x00001260


	//   ....[7]....
        /*02d4*/ 	.word	0x000043d0


	//   ....[8]....
        /*02d8*/ 	.word	0x000044d0


	//   ....[9]....
        /*02dc*/ 	.word	0x000048e0


	//   ....[10]....
        /*02e0*/ 	.word	0x00004950


	//   ....[11]....
        /*02e4*/ 	.word	0x00008710


	//   ....[12]....
        /*02e8*/ 	.word	0x00008720


	//   ....[13]....
        /*02ec*/ 	.word	0x00008780


	//   ....[14]....
        /*02f0*/ 	.word	0x00008790


	//   ....[15]....
        /*02f4*/ 	.word	0x00009b60


	//   ....[16]....
        /*02f8*/ 	.word	0x00009b90


	//   ....[17]....
        /*02fc*/ 	.word	0x00009c30


	//   ....[18]....
        /*0300*/ 	.word	0x00009c90


	//   ....[19]....
        /*0304*/ 	.word	0x0000af60


	//   ....[20]....
        /*0308*/ 	.word	0x0000afc0


	//   ....[21]....
        /*030c*/ 	.word	0x0000b000


	//   ....[22]....
        /*0310*/ 	.word	0x0000b040


	//   ....[23]....
        /*0314*/ 	.word	0x0000b060


	//   ....[24]....
        /*0318*/ 	.word	0x0000b090


	//   ....[25]....
        /*031c*/ 	.word	0x0000bce0


	//   ....[26]....
        /*0320*/ 	.word	0x0000bcf0


	//   ....[27]....
        /*0324*/ 	.word	0x0000cd60


	//   ....[28]....
        /*0328*/ 	.word	0x0000df90


	//   ....[29]....
        /*032c*/ 	.word	0x0000dfd0


	//   ....[30]....
        /*0330*/ 	.word	0x0000e000


	//   ....[31]....
        /*0334*/ 	.word	0x0000e020


	//   ....[32]....
        /*0338*/ 	.word	0x0000e030


	//   ....[33]....
        /*033c*/ 	.word	0x0000e0a0


	//   ....[34]....
        /*0340*/ 	.word	0x0000e0d0


	//   ....[35]....
        /*0344*/ 	.word	0x0000e130


	//   ....[36]....
        /*0348*/ 	.word	0x0000e160


	//   ....[37]....
        /*034c*/ 	.word	0x0000e1c0


	//   ....[38]....
        /*0350*/ 	.word	0x0000e890


	//   ....[39]....
        /*0354*/ 	.word	0x0000e8d0


	//   ....[40]....
        /*0358*/ 	.word	0x0000e900


	//   ....[41]....
        /*035c*/ 	.word	0x0000e920


	//   ....[42]....
        /*0360*/ 	.word	0x0000e930


	//   ....[43]....
        /*0364*/ 	.word	0x0000e9c0


	//   ....[44]....
        /*0368*/ 	.word	0x0000ea00


	//   ....[45]....
        /*036c*/ 	.word	0x0000ea60


	//   ....[46]....
        /*0370*/ 	.word	0x0000ea90


	//   ....[47]....
        /*0374*/ 	.word	0x0000eb00


	//   ....[48]....
        /*0378*/ 	.word	0x0000eb40


	//   ....[49]....
        /*037c*/ 	.word	0x0000eba0


	//   ....[50]....
        /*0380*/ 	.word	0x0000ebd0


	//   ....[51]....
        /*0384*/ 	.word	0x0000ec30


	//   ....[52]....
        /*0388*/ 	.word	0x0000ec70


	//   ....[53]....
        /*038c*/ 	.word	0x0000ecd0


	//   ....[54]....
        /*0390*/ 	.word	0x0000f540


	//   ....[55]....
        /*0394*/ 	.word	0x0000f580


	//   ....[56]....
        /*0398*/ 	.word	0x0000f5b0


	//   ....[57]....
        /*039c*/ 	.word	0x0000f5d0


	//   ....[58]....
        /*03a0*/ 	.word	0x0000f5f0


	//   ....[59]....
        /*03a4*/ 	.word	0x0000f610


	//   ....[60]....
        /*03a8*/ 	.word	0x0000f640


	//   ....[61]....
        /*03ac*/ 	.word	0x0000f660


	//   ....[62]....
        /*03b0*/ 	.word	0x0000f670


	//   ....[63]....
        /*03b4*/ 	.word	0x0000f6f0


	//   ....[64]....
        /*03b8*/ 	.word	0x0000fa90


	//   ....[65]....
        /*03bc*/ 	.word	0x0000fac0


	//   ....[66]....
        /*03c0*/ 	.word	0x0000fae0


	//   ....[67]....
        /*03c4*/ 	.word	0x0000fb80


	//   ....[68]....
        /*03c8*/ 	.word	0x0000fba0


	//   ....[69]....
        /*03cc*/ 	.word	0x0000fc40


	//   ....[70]....
        /*03d0*/ 	.word	0x0000fc60


	//   ....[71]....
        /*03d4*/ 	.word	0x0000fd00


	//   ....[72]....
        /*03d8*/ 	.word	0x0000fd20


	//   ....[73]....
        /*03dc*/ 	.word	0x0000fd30


	//   ....[74]....
        /*03e0*/ 	.word	0x00010270


	//   ....[75]....
        /*03e4*/ 	.word	0x000102b0


	//   ....[76]....
        /*03e8*/ 	.word	0x000102e0


	//   ....[77]....
        /*03ec*/ 	.word	0x00010310


	//   ....[78]....
        /*03f0*/ 	.word	0x000103f0


	//   ....[79]....
        /*03f4*/ 	.word	0x00010410


	//   ....[80]....
        /*03f8*/ 	.word	0x000104c0


	//   ....[81]....
        /*03fc*/ 	.word	0x000104e0


	//   ....[82]....
        /*0400*/ 	.word	0x00010530


	//   ....[83]....
        /*0404*/ 	.word	0x000105a0


	//   ....[84]....
        /*0408*/ 	.word	0x000108f0


	//   ....[85]....
        /*040c*/ 	.word	0x00010de0


	//   ....[86]....
        /*0410*/ 	.word	0x00010ed0


	//   ....[87]....
        /*0414*/ 	.word	0x00010f90


	//   ....[88]....
        /*0418*/ 	.word	0x000110b0


	//   ....[89]....
        /*041c*/ 	.word	0x00011110


	//   ....[90]....
        /*0420*/ 	.word	0x00011210


	//   ....[91]....
        /*0424*/ 	.word	0x00011270


	//   ....[92]....
        /*0428*/ 	.word	0x00011370


	//   ....[93]....
        /*042c*/ 	.word	0x000113d0


	//   ....[94]....
        /*0430*/ 	.word	0x000114c0


	//   ....[95]....
        /*0434*/ 	.word	0x00011510


	//   ....[96]....
        /*0438*/ 	.word	0x000115a0


	//   ....[97]....
        /*043c*/ 	.word	0x00011600


	//   ....[98]....
        /*0440*/ 	.word	0x00011740


	//   ....[99]....
        /*0444*/ 	.word	0x000117b0


	//   ....[100]....
        /*0448*/ 	.word	0x000118b0


	//   ....[101]....
        /*044c*/ 	.word	0x00011920


	//   ....[102]....
        /*0450*/ 	.word	0x00011a20


	//   ....[103]....
        /*0454*/ 	.word	0x00011a90


	//   ....[104]....
        /*0458*/ 	.word	0x00011b90


	//   ....[105]....
        /*045c*/ 	.word	0x00011c00


	//   ....[106]....
        /*0460*/ 	.word	0x00011d00


	//   ....[107]....
        /*0464*/ 	.word	0x00011d70


	//   ....[108]....
        /*0468*/ 	.word	0x00011e70


	//   ....[109]....
        /*046c*/ 	.word	0x00011ed0


	//   ....[110]....
        /*0470*/ 	.word	0x00011fc0


	//   ....[111]....
        /*0474*/ 	.word	0x00012010


	//   ....[112]....
        /*0478*/ 	.word	0x00012150


	//   ....[113]....
        /*047c*/ 	.word	0x00012210


	//   ....[114]....
        /*0480*/ 	.word	0x00012350


	//   ....[115]....
        /*0484*/ 	.word	0x000123a0


	//   ....[116]....
        /*0488*/ 	.word	0x000124b0


	//   ....[117]....
        /*048c*/ 	.word	0x00012500


	//   ....[118]....
        /*0490*/ 	.word	0x00012620


	//   ....[119]....
        /*0494*/ 	.word	0x00012670


	//   ....[120]....
        /*0498*/ 	.word	0x000127a0


	//   ....[121]....
        /*049c*/ 	.word	0x000127f0


	//   ....[122]....
        /*04a0*/ 	.word	0x000128d0


	//   ....[123]....
        /*04a4*/ 	.word	0x00012970


	//   ....[124]....
        /*04a8*/ 	.word	0x00012aa0


	//   ....[125]....
        /*04ac*/ 	.word	0x00012af0


	//   ....[126]....
        /*04b0*/ 	.word	0x00012c20


	//   ....[127]....
        /*04b4*/ 	.word	0x00012c70


	//   ....[128]....
        /*04b8*/ 	.word	0x00012da0


	//   ....[129]....
        /*04bc*/ 	.word	0x00012df0


	//   ....[130]....
        /*04c0*/ 	.word	0x00012f20


	//   ....[131]....
        /*04c4*/ 	.word	0x00012f70


	//   ....[132]....
        /*04c8*/ 	.word	0x00013050


	//   ....[133]....
        /*04cc*/ 	.word	0x000130f0


	//   ....[134]....
        /*04d0*/ 	.word	0x00013290


	//   ....[135]....
        /*04d4*/ 	.word	0x000132e0


	//   ....[136]....
        /*04d8*/ 	.word	0x00013420


	//   ....[137]....
        /*04dc*/ 	.word	0x00013470


	//   ....[138]....
        /*04e0*/ 	.word	0x000135b0


	//   ....[139]....
        /*04e4*/ 	.word	0x00013600


	//   ....[140]....
        /*04e8*/ 	.word	0x00013730


	//   ....[141]....
        /*04ec*/ 	.word	0x00013780


	//   ....[142]....
        /*04f0*/ 	.word	0x00013890


	//----- nvinfo : EIATTR_REG_RECONFIG
	.align		4
.L_325:
        /*04f4*/ 	.byte	0x01, 0x54
	.zero		2


	//----- nvinfo : EIATTR_SYSCALL_OFFSETS
	.align		4
        /*04f8*/ 	.byte	0x04, 0x46
        /*04fa*/ 	.short	(.L_327 - .L_326)


	//   ....[0]....
.L_326:
        /*04fc*/ 	.word	0x00001430


	//   ....[1]....
        /*0500*/ 	.word	0x0000d4b0


	//   ....[2]....
        /*0504*/ 	.word	0x0000d5f0


	//   ....[3]....
        /*0508*/ 	.word	0x0000d6e0


	//   ....[4]....
        /*050c*/ 	.word	0x0000e5b0


	//----- nvinfo : EIATTR_MBARRIER_INSTR_OFFSETS
	.align		4
.L_327:
        /*0510*/ 	.byte	0x04, 0x39
        /*0512*/ 	.short	(.L_329 - .L_328)


	//   ....[0]....
.L_328:
        /*0514*/ 	.word	0x00000180
        /*0518*/ 	.word	0x000000ff
        /*051c*/ 	.word	0x00038800
        /*0520*/ 	.short	0x0100
        /*0522*/ 	.byte	0x08
	.zero		1


	//   ....[1]....
        /*0524*/ 	.word	0x00000190
        /*0528*/ 	.word	0x000000ff
        /*052c*/ 	.word	0x00038820
        /*0530*/ 	.short	0x0100
        /*0532*/ 	.byte	0x08
	.zero		1


	//   ....[2]....
        /*0534*/ 	.word	0x00000280
        /*0538*/ 	.word	0x000000ff
        /*053c*/ 	.word	0x00038830
        /*0540*/ 	.short	0x0100
        /*0542*/ 	.byte	0x08
	.zero		1


	//   ....[3]....
        /*0544*/ 	.word	0x00000290
        /*0548*/ 	.word	0x000000ff
        /*054c*/ 	.word	0x00038840
        /*0550*/ 	.short	0x0100
        /*0552*/ 	.byte	0x08
	.zero		1


	//   ....[4]....
        /*0554*/ 	.word	0x000002a0
        /*0558*/ 	.word	0x000000ff
        /*055c*/ 	.word	0x00038838
        /*0560*/ 	.short	0x0100
        /*0562*/ 	.byte	0x08
	.zero		1


	//   ....[5]....
        /*0564*/ 	.word	0x000002b0
        /*0568*/ 	.word	0x000000ff
        /*056c*/ 	.word	0x00038848
        /*0570*/ 	.short	0x0100
        /*0572*/ 	.byte	0x08
	.zero		1


	//   ....[6]....
        /*0574*/ 	.word	0x000003e0
        /*0578*/ 	.word	0x000000ff
        /*057c*/ 	.word	0x00038850
        /*0580*/ 	.short	0x0100
        /*0582*/ 	.byte	0x08
	.zero		1


	//   ....[7]....
        /*0584*/ 	.word	0x000003f0
        /*0588*/ 	.word	0x000000ff
        /*058c*/ 	.word	0x00038860
        /*0590*/ 	.short	0x0100
        /*0592*/ 	.byte	0x08
	.zero		1


	//   ....[8]....
        /*0594*/ 	.word	0x00000400
        /*0598*/ 	.word	0x000000ff
        /*059c*/ 	.word	0x00038858
        /*05a0*/ 	.short	0x0100
        /*05a2*/ 	.byte	0x08
	.zero		1


	//   ....[9]....
        /*05a4*/ 	.word	0x00000410
        /*05a8*/ 	.word	0x000000ff
        /*05ac*/ 	.word	0x00038868
        /*05b0*/ 	.short	0x0100
        /*05b2*/ 	.byte	0x08
	.zero		1


	//   ....[10]....
        /*05b4*/ 	.word	0x00000500
        /*05b8*/ 	.word	0x000000ff
        /*05bc*/ 	.word	0x00038870
        /*05c0*/ 	.short	0x0100
        /*05c2*/ 	.byte	0x06
	.zero		1


	//   ....[11]....
        /*05c4*/ 	.word	0x00000510
        /*05c8*/ 	.word	0x000000ff
        /*05cc*/ 	.word	0x00038880
        /*05d0*/ 	.short	0x0100
        /*05d2*/ 	.byte	0x06
	.zero		1


	//   ....[12]....
        /*05d4*/ 	.word	0x00000520
        /*05d8*/ 	.word	0x000000ff
        /*05dc*/ 	.word	0x00038878
        /*05e0*/ 	.short	0x0100
        /*05e2*/ 	.byte	0x06
	.zero		1


	//   ....[13]....
        /*05e4*/ 	.word	0x00000530
        /*05e8*/ 	.word	0x000000ff
        /*05ec*/ 	.word	0x00038888
        /*05f0*/ 	.short	0x0100
        /*05f2*/ 	.byte	0x06
	.zero		1


	//   ....[14]....
        /*05f4*/ 	.word	0x00000660
        /*05f8*/ 	.word	0x000000ff
        /*05fc*/ 	.word	0x00038890
        /*0600*/ 	.short	0x0100
        /*0602*/ 	.byte	0x08
	.zero		1


	//   ....[15]....
        /*0604*/ 	.word	0x00000670
        /*0608*/ 	.word	0x000000ff
        /*060c*/ 	.word	0x000388a0
        /*0610*/ 	.short	0x0100
        /*0612*/ 	.byte	0x08
	.zero		1


	//   ....[16]....
        /*0614*/ 	.word	0x00000680
        /*0618*/ 	.word	0x000000ff
        /*061c*/ 	.word	0x00038898
        /*0620*/ 	.short	0x0100
        /*0622*/ 	.byte	0x08
	.zero		1


	//   ....[17]....
        /*0624*/ 	.word	0x00000690
        /*0628*/ 	.word	0x000000ff
        /*062c*/ 	.word	0x000388a8
        /*0630*/ 	.short	0x0100
        /*0632*/ 	.byte	0x08
	.zero		1


	//   ....[18]....
        /*0634*/ 	.word	0x000007d0
        /*0638*/ 	.word	0x000000ff
        /*063c*/ 	.word	0x000388b0
        /*0640*/ 	.short	0x0100
        /*0642*/ 	.byte	0x08
	.zero		1


	//   ....[19]....
        /*0644*/ 	.word	0x000007e0
        /*0648*/ 	.word	0x000000ff
        /*064c*/ 	.word	0x000388c0
        /*0650*/ 	.short	0x0100
        /*0652*/ 	.byte	0x08
	.zero		1


	//   ....[20]....
        /*0654*/ 	.word	0x000007f0
        /*0658*/ 	.word	0x000000ff
        /*065c*/ 	.word	0x000388b8
        /*0660*/ 	.short	0x0100
        /*0662*/ 	.byte	0x08
	.zero		1


	//   ....[21]....
        /*0664*/ 	.word	0x00000800
        /*0668*/ 	.word	0x000000ff
        /*066c*/ 	.word	0x000388c8
        /*0670*/ 	.short	0x0100
        /*0672*/ 	.byte	0x08
	.zero		1


	//   ....[22]....
        /*0674*/ 	.word	0x00001460
        /*0678*/ 	.word	0x000000ff
        /*067c*/ 	.word	0x00038800
        /*0680*/ 	.short	0x010a
        /*0682*/ 	.byte	0x04
	.zero		1


	//   ....[23]....
        /*0684*/ 	.word	0x00001500
        /*0688*/ 	.word	0x000000ff
        /*068c*/ 	.word	0x00038830
        /*0690*/ 	.short	0x010a
        /*0692*/ 	.byte	0x04
	.zero		1


	//   ....[24]....
        /*0694*/ 	.word	0x00001570
        /*0698*/ 	.word	0x000000ff
        /*069c*/ 	.word	0x00038830
        /*06a0*/ 	.short	0x010a
        /*06a2*/ 	.byte	0x04
	.zero		1


	//   ....[25]....
        /*06a4*/ 	.word	0x00003b90
        /*06a8*/ 	.word	0x000000ff
        /*06ac*/ 	.word	0x00000000
        /*06b0*/ 	.short	0x0101
        /*06b2*/ 	.byte	0x07
	.zero		1


	//   ....[26]....
        /*06b4*/ 	.word	0x00005830
        /*06b8*/ 	.word	0x000000ff
        /*06bc*/ 	.word	0x00038830
        /*06c0*/ 	.short	0x010a
        /*06c2*/ 	.byte	0x07
	.zero		1


	//   ....[27]....
        /*06c4*/ 	.word	0x00005880
        /*06c8*/ 	.word	0x000000ff
        /*06cc*/ 	.word	0x00038830
        /*06d0*/ 	.short	0x010a
        /*06d2*/ 	.byte	0x06
	.zero		1


	//   ....[28]....
        /*06d4*/ 	.word	0x00008190
        /*06d8*/ 	.word	0x000000ff
        /*06dc*/ 	.word	0x00038850
        /*06e0*/ 	.short	0x010a
        /*06e2*/ 	.byte	0x07
	.zero		1


	//   ....[29]....
        /*06e4*/ 	.word	0x000081d0
        /*06e8*/ 	.word	0x000000ff
        /*06ec*/ 	.word	0x00038850
        /*06f0*/ 	.short	0x010a
        /*06f2*/ 	.byte	0x07
	.zero		1


	//   ....[30]....
        /*06f4*/ 	.word	0x00008760
        /*06f8*/ 	.word	0x000000ff
        /*06fc*/ 	.word	0x00000000
        /*0700*/ 	.short	0x0101
        /*0702*/ 	.byte	0x0a
	.zero		1


	//   ....[31]....
        /*0704*/ 	.word	0x00009130
        /*0708*/ 	.word	0x000000ff
        /*070c*/ 	.word	0x00000000
        /*0710*/ 	.short	0x0101
        /*0712*/ 	.byte	0x07
	.zero		1


	//   ....[32]....
        /*0714*/ 	.word	0x00009ac0
        /*0718*/ 	.word	0x000000ff
        /*071c*/ 	.word	0x00038850
        /*0720*/ 	.short	0x010a
        /*0722*/ 	.byte	0x05
	.zero		1


	//   ....[33]....
        /*0724*/ 	.word	0x00009b00
        /*0728*/ 	.word	0x000000ff
        /*072c*/ 	.word	0x00038850
        /*0730*/ 	.short	0x010a
        /*0732*/ 	.byte	0x05
	.zero		1


	//   ....[34]....
        /*0734*/ 	.word	0x0000a160
        /*0738*/ 	.word	0x000000ff
        /*073c*/ 	.word	0x00000000
        /*0740*/ 	.short	0x0101
        /*0742*/ 	.byte	0x04
	.zero		1


	//   ....[35]....
        /*0744*/ 	.word	0x0000b080
        /*0748*/ 	.word	0x000000ff
        /*074c*/ 	.word	0x00000000
        /*0750*/ 	.short	0x0101
        /*0752*/ 	.byte	0x04
	.zero		1


	//   ....[36]....
        /*0754*/ 	.word	0x0000dd70
        /*0758*/ 	.word	0x000000ff
        /*075c*/ 	.word	0x00038840
        /*0760*/ 	.short	0x010a
        /*0762*/ 	.byte	0x2a
	.zero		1


	//   ....[37]....
        /*0764*/ 	.word	0x0000e370
        /*0768*/ 	.word	0x000000ff
        /*076c*/ 	.word	0x00038830
        /*0770*/ 	.short	0x0107
        /*0772*/ 	.byte	0x2a
	.zero		1


	//   ....[38]....
        /*0774*/ 	.word	0x0000e3e0
        /*0778*/ 	.word	0x000000ff
        /*077c*/ 	.word	0x00038830
        /*0780*/ 	.short	0x0101
        /*0782*/ 	.byte	0x2a
	.zero		1


	//   ....[39]....
        /*0784*/ 	.word	0x0000ee50
        /*0788*/ 	.word	0x000000ff
        /*078c*/ 	.word	0x00038800
        /*0790*/ 	.short	0x0107
        /*0792*/ 	.byte	0x2a
	.zero		1


	//   ....[40]....
        /*0794*/ 	.word	0x0000eeb0
        /*0798*/ 	.word	0x000000ff
        /*079c*/ 	.word	0x00038800
        /*07a0*/ 	.short	0x0101
        /*07a2*/ 	.byte	0x2a
	.zero		1


	//   ....[41]....
        /*07a4*/ 	.word	0x0000eec0
        /*07a8*/ 	.word	0x000000ff
        /*07ac*/ 	.word	0x00038820
        /*07b0*/ 	.short	0x010a
        /*07b2*/ 	.byte	0x2a
	.zero		1


	//   ....[42]....
        /*07b4*/ 	.word	0x0000f340
        /*07b8*/ 	.word	0x00000013
        /*07bc*/ 	.word	0x00038840
        /*07c0*/ 	.short	0x010a
        /*07c2*/ 	.byte	0x3f
	.zero		1


	//   ....[43]....
        /*07c4*/ 	.word	0x0000f910
        /*07c8*/ 	.word	0x00000013
        /*07cc*/ 	.word	0x00038830
        /*07d0*/ 	.short	0x0107
        /*07d2*/ 	.byte	0x3f
	.zero		1


	//   ....[44]....
        /*07d4*/ 	.word	0x0000f9c0
        /*07d8*/ 	.word	0x00000013
        /*07dc*/ 	.word	0x00038830
        /*07e0*/ 	.short	0x0101
        /*07e2*/ 	.byte	0x3f
	.zero		1


	//   ....[45]....
        /*07e4*/ 	.word	0x0000fa20
        /*07e8*/ 	.word	0x00000004
        /*07ec*/ 	.word	0x00038860
        /*07f0*/ 	.short	0x010a
        /*07f2*/ 	.byte	0x3f
	.zero		1


	//   ....[46]....
        /*07f4*/ 	.word	0x0000fee0
        /*07f8*/ 	.word	0x00000004
        /*07fc*/ 	.word	0x00038850
        /*0800*/ 	.short	0x0107
        /*0802*/ 	.byte	0x3f
	.zero		1


	//   ....[47]....
        /*0804*/ 	.word	0x00010060
        /*0808*/ 	.word	0x00000004
        /*080c*/ 	.word	0x00038850
        /*0810*/ 	.short	0x0101
        /*0812*/ 	.byte	0x3f
	.zero		1


	//   ....[48]....
        /*0814*/ 	.word	0x000101e0
        /*0818*/ 	.word	0x00000000
        /*081c*/ 	.word	0x00038860
        /*0820*/ 	.short	0x010a
        /*0822*/ 	.byte	0x3f
	.zero		1


	//   ....[49]....
        /*0824*/ 	.word	0x00010730
        /*0828*/ 	.word	0x00000000
        /*082c*/ 	.word	0x00038850
        /*0830*/ 	.short	0x0107
        /*0832*/ 	.byte	0x3f
	.zero		1


	//   ....[50]....
        /*0834*/ 	.word	0x000107f0
        /*0838*/ 	.word	0x00000000
        /*083c*/ 	.word	0x00038850
        /*0840*/ 	.short	0x0101
        /*0842*/ 	.byte	0x3f
	.zero		1


	//   ....[51]....
        /*0844*/ 	.word	0x00010880
        /*0848*/ 	.word	0x00000007
        /*084c*/ 	.word	0x00038820
        /*0850*/ 	.short	0x010a
        /*0852*/ 	.byte	0x3f
	.zero		1


	//   ....[52]....
        /*0854*/ 	.word	0x00010a00
        /*0858*/ 	.word	0x00000005
        /*085c*/ 	.word	0x00038840
        /*0860*/ 	.short	0x010a
        /*0862*/ 	.byte	0x3f
	.zero		1


	//   ....[53]....
        /*0864*/ 	.word	0x00010aa0
        /*0868*/ 	.word	0x00000003
        /*086c*/ 	.word	0x00038840
        /*0870*/ 	.short	0x010a
        /*0872*/ 	.byte	0x3f
	.zero		1


	//   ....[54]....
        /*0874*/ 	.word	0x00010ae0
        /*0878*/ 	.word	0x00000005
        /*087c*/ 	.word	0x00038860
        /*0880*/ 	.short	0x010a
        /*0882*/ 	.byte	0x3f
	.zero		1


	//   ....[55]....
        /*0884*/ 	.word	0x00010b20
        /*0888*/ 	.word	0x00000003
        /*088c*/ 	.word	0x00038860
        /*0890*/ 	.short	0x010a
        /*0892*/ 	.byte	0x3f
	.zero		1


	//   ....[56]....
        /*0894*/ 	.word	0x00010ba0
        /*0898*/ 	.word	0x00000003
        /*089c*/ 	.word	0x00038800
        /*08a0*/ 	.short	0x010a
        /*08a2*/ 	.byte	0x3f
	.zero		1


	//   ....[57]....
        /*08a4*/ 	.word	0x00010c10
        /*08a8*/ 	.word	0x00000003
        /*08ac*/ 	.word	0x00038830
        /*08b0*/ 	.short	0x010a
        /*08b2*/ 	.byte	0x3f
	.zero		1


	//   ....[58]....
        /*08b4*/ 	.word	0x00010c80
        /*08b8*/ 	.word	0x00000006
        /*08bc*/ 	.word	0x00038830
        /*08c0*/ 	.short	0x010a
        /*08c2*/ 	.byte	0x3f
	.zero		1


	//   ....[59]....
        /*08c4*/ 	.word	0x00010ce0
        /*08c8*/ 	.word	0x00000003
        /*08cc*/ 	.word	0x00038850
        /*08d0*/ 	.short	0x010a
        /*08d2*/ 	.byte	0x3f
	.zero		1


	//   ....[60]....
        /*08d4*/ 	.word	0x00010d40
        /*08d8*/ 	.word	0x00000005
        /*08dc*/ 	.word	0x00038850
        /*08e0*/ 	.short	0x010a
        /*08e2*/ 	.byte	0x3f
	.zero		1


	//   ....[61]....
        /*08e4*/ 	.word	0x00010e20
        /*08e8*/ 	.word	0x00000003
        /*08ec*/ 	.word	0x00038840
        /*08f0*/ 	.short	0x010a
        /*08f2*/ 	.byte	0x3f
	.zero		1


	//   ....[62]....
        /*08f4*/ 	.word	0x00012050
        /*08f8*/ 	.word	0x00000003
        /*08fc*/ 	.word	0x00038820
        /*0900*/ 	.short	0x010a
        /*0902*/ 	.byte	0x3f
	.zero		1


	//   ....[63]....
        /*0904*/ 	.word	0x000120a0
        /*0908*/ 	.word	0x00000013
        /*090c*/ 	.word	0x00038840
        /*0910*/ 	.short	0x010a
        /*0912*/ 	.byte	0x3f
	.zero		1


	//   ....[64]....
        /*0914*/ 	.word	0x00012820
        /*0918*/ 	.word	0x00000004
        /*091c*/ 	.word	0x00038860
        /*0920*/ 	.short	0x010a
        /*0922*/ 	.byte	0x3f
	.zero		1


	//   ....[65]....
        /*0924*/ 	.word	0x00012fa0
        /*0928*/ 	.word	0x00000000
        /*092c*/ 	.word	0x00038860
        /*0930*/ 	.short	0x010a
        /*0932*/ 	.byte	0x3f
	.zero		1


	//   ....[66]....
        /*0934*/ 	.word	0x000137b0
        /*0938*/ 	.word	0x00000007
        /*093c*/ 	.word	0x00038820
        /*0940*/ 	.short	0x010a
        /*0942*/ 	.byte	0x3f
	.zero		1


	//   ....[67]....
        /*0944*/ 	.word	0x00013950
        /*0948*/ 	.word	0x00000005
        /*094c*/ 	.word	0x00038840
        /*0950*/ 	.short	0x010a
        /*0952*/ 	.byte	0x3f
	.zero		1


	//   ....[68]....
        /*0954*/ 	.word	0x000139a0
        /*0958*/ 	.word	0x00000003
        /*095c*/ 	.word	0x00038840
        /*0960*/ 	.short	0x010a
        /*0962*/ 	.byte	0x3f
	.zero		1


	//   ....[69]....
        /*0964*/ 	.word	0x000139f0
        /*0968*/ 	.word	0x00000005
        /*096c*/ 	.word	0x00038860
        /*0970*/ 	.short	0x010a
        /*0972*/ 	.byte	0x3f
	.zero		1


	//----- nvinfo : EIATTR_NUM_MBARRIERS
	.align		4
.L_329:
        /*0974*/ 	.byte	0x03, 0x38
        /*0976*/ 	.short	0x0016


	//----- nvinfo : EIATTR_EXIT_INSTR_OFFSETS
	.align		4
        /*0978*/ 	.byte	0x04, 0x1c
        /*097a*/ 	.short	(.L_331 - .L_330)


	//   ....[0]....
.L_330:
        /*097c*/ 	.word	0x00010b70


	//----- nvinfo : EIATTR_MAX_THREADS
	.align		4
.L_331:
        /*0980*/ 	.byte	0x04, 0x05
        /*0982*/ 	.short	(.L_333 - .L_332)
.L_332:
        /*0984*/ 	.word	0x00000180
        /*0988*/ 	.word	0x00000001
        /*098c*/ 	.word	0x00000001


	//----- nvinfo : EIATTR_CRS_STACK_SIZE
	.align		4
.L_333:
        /*0990*/ 	.byte	0x04, 0x1e
        /*0992*/ 	.short	(.L_335 - .L_334)
.L_334:
        /*0994*/ 	.word	0x00000000


	//----- nvinfo : EIATTR_CBANK_PARAM_SIZE
	.align		4
.L_335:
        /*0998*/ 	.byte	0x03, 0x19
        /*099a*/ 	.short	0x0a70


	//----- nvinfo : EIATTR_PARAM_CBANK
	.align		4
        /*099c*/ 	.byte	0x04, 0x0a
        /*099e*/ 	.short	(.L_337 - .L_336)
	.align		4
.L_336:
        /*09a0*/ 	.word	index@(.nv.constant0._ZN7cutlass13device_kernelIN5flash11enable_sm90INS1_16FlashAttnFwdSm90INS1_25CollectiveMainloopFwdSm90ILi2EN4cute5tupleIJNS5_1CILi1EEES8_S8_EEENS6_IJNS7_ILi128EEENS7_ILi80EEENS7_ILi256EEEEEELi256ENS_10bfloat16_tEfNS_4arch4Sm90ELb0ELb0ELb0ELb0ELb1ELb0ELb0ELb1ELb1ELb1ELb1ELb0EEENS1_21CollectiveEpilogueFwdINS6_IJSA_SC_SB_EEES9_SE_SG_Li256ELb0ELb1ELb1ELb0EEENS1_19SingleTileSchedulerILb0ELb1ELb1ELi128EEEEEEEEEvNT_6ParamsE)
        /*09a4*/ 	.short	0x0210
        /*09a6*/ 	.short	0x0a70


	//----- nvinfo : EIATTR_SW_WAR
	.align		4
.L_337:
        /*09a8*/ 	.byte	0x04, 0x36
        /*09aa*/ 	.short	(.L_339 - .L_338)
.L_338:
        /*09ac*/ 	.word	0x00000008
.L_339:


//--------------------- .nv.info._ZN7cutlass13device_kernelIN5flash11enable_sm90INS1_16FlashAttnFwdSm90INS1_25CollectiveMainloopFwdSm90ILi2EN4cute5tupleIJNS5_1CILi1EEES8_S8_EEENS6_IJNS7_ILi128EEENS7_ILi80EEENS7_ILi256EEEEEELi256ENS_10bfloat16_tEfNS_4arch4Sm90ELb0ELb0ELb0ELb1ELb1ELb0ELb0ELb1ELb1ELb1ELb1ELb0EEENS1_21CollectiveEpilogueFwdINS6_IJSA_SC_SB_EEES9_SE_SG_Li256ELb1ELb1ELb1ELb0EEENS1_36VarlenDynamicPersistentTileSchedulerILi128ELi80ELi256ELi128ELb1ELb1ELb1ELb0ELb1ELb1EEEEEEEEEvNT_6ParamsE --------------------------
	.section	.nv.info._ZN7cutlass13device_kernelIN5flash11enable_sm90INS1_16FlashAttnFwdSm90INS1_25CollectiveMainloopFwdSm90ILi2EN4cute5tupleIJNS5_1CILi1EEES8_S8_EEENS6_IJNS7_ILi128EEENS7_ILi80EEENS7_ILi256EEEEEELi256ENS_10bfloat16_tEfNS_4arch4Sm90ELb0ELb0ELb0ELb1ELb1ELb0ELb0ELb1ELb1ELb1ELb1ELb0EEENS1_21CollectiveEpilogueFwdINS6_IJSA_SC_SB_EEES9_SE_SG_Li256ELb1ELb1ELb1ELb0EEENS1_36VarlenDynamicPersistentTileSchedulerILi128ELi80ELi256ELi128ELb1ELb1ELb1ELb0ELb1ELb1EEEEEEEEEvNT_6ParamsE,"",@"SHT_CUDA_INFO"
	.sectionflags	@""
	.align	4


	//----- nvinfo : EIATTR_CUDA_API_VERSION
	.align		4
        /*0000*/ 	.byte	0x04, 0x37
        /*0002*/ 	.short	(.L_341 - .L_340)
.L_340:
        /*0004*/ 	.word	0x00000082


	//----- nvinfo : EIATTR_KPARAM_INFO
	.align		4
.L_341:
        /*0008*/ 	.byte	0x04, 0x17
        /*000a*/ 	.short	(.L_343 - .L_342)
.L_342:
        /*000c*/ 	.word	0x00000000
        /*0010*/ 	.short	0x0000
        /*0012*/ 	.short	0x0070
        /*0014*/ 	.byte	0x00, 0xf0, 0x01, 0x2a


	//----- nvinfo : EIATTR_SPARSE_MMA_MASK
	.align		4
.L_343:
        /*0018*/ 	.byte	0x03, 0x50
        /*001a*/ 	.short	0x0000


	//----- nvinfo : EIATTR_MAXREG_COUNT
	.align		4
        /*001c*/ 	.byte	0x03, 0x1b
        /*001e*/ 	.short	0x00a8


	//----- nvinfo : EIATTR_NUM_BARRIERS
	.align		4
        /*0020*/ 	.byte	0x02, 0x4c
        /*0022*/ 	.byte	0x09
	.zero		1


	//----- nvinfo : EIATTR_EXTERNS
	.align		4
        /*0024*/ 	.byte	0x04, 0x0f
        /*0026*/ 	.short	(.L_345 - .L_344)


	//   ....[0]....
	.align		4
.L_344:
        /*0028*/ 	.word	index@(__assertfail)


	//----- nvinfo : EIATTR_ANNOTATIONS
	.align		4
.L_345:
        /*002c*/ 	.byte	0x04, 0x55
        /*002e*/ 	.short	(.L_347 - .L_346)


	//   ....[0]....
.L_346:
        /*0030*/ 	.word	0x00000001
        /*0034*/ 	.byte	0xa0, 0x08, 0x00, 0x00, 0x01, 0x00, 0x00, 0x00, 0xa0, 0x09, 0x00, 0x00, 0x01, 0x00, 0x00, 0x00
        /* <DEDUP_REMOVED lines=28> */
        /*0204*/ 	.byte	0x70, 0x59, 0x01, 0x00


	//----- nvinfo : EIATTR_MERCURY_ISA_VERSION
	.align		4
.L_347:
        /*0208*/ 	.byte	0x03, 0x5f
        /*020a*/ 	.short	0x0101


	//----- nvinfo : EIATTR_UNUSED_LOAD_BYTE_OFFSET
	.align		4
        /*020c*/ 	.byte	0x04, 0x44
        /*020e*/ 	.short	(.L_349 - .L_348)


	//   ....[0]....
.L_348:
        /*0210*/ 	.word	0x00000950
        /*0214*/ 	.word	0x0000fff0


	//   ....[1]....
        /*0218*/ 	.word	0x0000b370
        /*021c*/ 	.word	0x0000fff0


	//----- nvinfo : EIATTR_INT_WARP_WIDE_INSTR_OFFSETS
	.align		4
.L_349:
        /*0220*/ 	.byte	0x04, 0x31
        /*0222*/ 	.short	(.L_351 - .L_350)


	//   ....[0]....
.L_350:
        /*0224*/ 	.word	0x000000c0


	//   ....[1]....
        /*0228*/ 	.word	0x000000d0


	//   ....[2]....
        /*022c*/ 	.word	0x00000170


	//   ....[3]....
        /*0230*/ 	.word	0x000114c0


	//   ....[4]....
        /*0234*/ 	.word	0x00011550


	//   ....[5]....
        /*0238*/ 	.word	0x00014430


	//   ....[6]....
        /*023c*/ 	.word	0x000144c0


	//----- nvinfo : EIATTR_COOP_GROUP_MASK_REGIDS
	.align		4
.L_351:
        /*0240*/ 	.byte	0x04, 0x29
        /*0242*/ 	.short	(.L_353 - .L_352)


	//   ....[0]....
.L_352:
        /*0244*/ 	.word	0xffffffff


	//   ....[1]....
        /*0248*/ 	.word	0xffffffff


	//   ....[2]....
        /*024c*/ 	.word	0xffffffff


	//   ....[3]....
        /*0250*/ 	.word	0xffffffff


	//   ....[4]....
        /*0254*/ 	.word	0xffffffff


	//   ....[5]....
        /*0258*/ 	.word	0xffffffff


	//   ....[6]....
        /*025c*/ 	.word	0xffffffff


	//   ....[7]....
        /*0260*/ 	.word	0xffffffff


	//   ....[8]....
        /*0264*/ 	.word	0xffffffff


	//   ....[9]....
        /*0268*/ 	.word	0xffffffff


	//   ....[10]....
        /*026c*/ 	.word	0xffffffff


	//   ....[11]....
        /*0270*/ 	.word	0xffffffff


	//   ....[12]....
        /*0274*/ 	.word	0xffffffff


	//   ....[13]....
        /*0278*/ 	.word	0xffffffff


	//   ....[14]....
        /*027c*/ 	.word	0xffffffff


	//   ....[15]....
        /*0280*/ 	.word	0xffffffff


	//   ....[16]....
        /*0284*/ 	.word	0xffffffff


	//   ....[17]....
        /*0288*/ 	.word	0xffffffff


	//   ....[18]....
        /*028c*/ 	.word	0xffffffff


	//   ....[19]....
        /*0290*/ 	.word	0xffffffff


	//   ....[20]....
        /*0294*/ 	.word	0xffffffff


	//   ....[21]....
        /*0298*/ 	.word	0xffffffff


	//   ....[22]....
        /*029c*/ 	.word	0xffffffff


	//   ....[23]....
        /*02a0*/ 	.word	0xffffffff


	//   ....[24]....
        /*02a4*/ 	.word	0xffffffff


	//   ....[25]....
        /*02a8*/ 	.word	0xffffffff


	//   ....[26]....
        /*02ac*/ 	.word	0xffffffff


	//   ....[27]....
        /*02b0*/ 	.word	0xffffffff


	//   ....[28]....
        /*02b4*/ 	.word	0xffffffff


	//   ....[29]....
        /*02b8*/ 	.word	0xffffffff


	//   ....[30]....
        /*02bc*/ 	.word	0xffffffff


	//   ....[31]....
        /*02c0*/ 	.word	0xffffffff


	//   ....[32]....
        /*02c4*/ 	.word	0xffffffff


	//   ....[33]....
        /*02c8*/ 	.word	0xffffffff


	//   ....[34]....
        /*02cc*/ 	.word	0xffffffff


	//   ....[35]....
        /*02d0*/ 	.word	0xffffffff


	//   ....[36]....
        /*02d4*/ 	.word	0xffffffff


	//   ....[37]....
        /*02d8*/ 	.word	0xffffffff


	//   ....[38]....
        /*02dc*/ 	.word	0xffffffff


	//   ....[39]....
        /*02e0*/ 	.word	0xffffffff


	//   ....[40]....
        /*02e4*/ 	.word	0xffffffff


	//   ....[41]....
        /*02e8*/ 	.word	0xffffffff


	//   ....[42]....
        /*02ec*/ 	.word	0xffffffff


	//   ....[43]....
        /*02f0*/ 	.word	0xffffffff


	//   ....[44]....
        /*02f4*/ 	.word	0xffffffff


	//   ....[45]....
        /*02f8*/ 	.word	0xffffffff


	//   ....[46]....
        /*02fc*/ 	.word	0xffffffff


	//   ....[47]....
        /*0300*/ 	.word	0xffffffff


	//   ....[48]....
        /*0304*/ 	.word	0xffffffff


	//   ....[49]....
        /*0308*/ 	.word	0xffffffff


	//   ....[50]....
        /*030c*/ 	.word	0xffffffff


	//   ....[51]....
        /*0310*/ 	.word	0xffffffff


	//   ....[52]....
        /*0314*/ 	.word	0xffffffff


	//   ....[53]....
        /*0318*/ 	.word	0xffffffff


	//   ....[54]....
        /*031c*/ 	.word	0xffffffff


	//   ....[55]....
        /*0320*/ 	.word	0xffffffff


	//   ....[56]....
        /*0324*/ 	.word	0xffffffff


	//   ....[57]....
        /*0328*/ 	.word	0xffffffff


	//   ....[58]....
        /*032c*/ 	.word	0xffffffff


	//   ....[59]....
        /*0330*/ 	.word	0xffffffff


	//   ....[60]....
        /*0334*/ 	.word	0xffffffff


	//   ....[61]....
        /*0338*/ 	.word	0xffffffff


	//   ....[62]....
        /*033c*/ 	.word	0xffffffff


	//   ....[63]....
        /*0340*/ 	.word	0xffffffff


	//   ....[64]....
        /*0344*/ 	.word	0xffffffff


	//   ....[65]....
        /*0348*/ 	.word	0xffffffff


	//   ....[66]....
        /*034c*/ 	.word	0xffffffff


	//   ....[67]....
        /*0350*/ 	.word	0xffffffff


	//   ....[68]....
        /*0354*/ 	.word	0xffffffff


	//   ....[69]....
        /*0358*/ 	.word	0xffffffff


	//   ....[70]....
        /*035c*/ 	.word	0xffffffff


	//   ....[71]....
        /*0360*/ 	.word	0xffffffff


	//   ....[72]....
        /*0364*/ 	.word	0xffffffff


	//   ....[73]....
        /*0368*/ 	.word	0xffffffff


	//   ....[74]....
        /*036c*/ 	.word	0xffffffff


	//   ....[75]....
        /*0370*/ 	.word	0xffffffff


	//   ....[76]....
        /*0374*/ 	.word	0xffffffff


	//   ....[77]....
        /*0378*/ 	.word	0xffffffff


	//   ....[78]....
        /*037c*/ 	.word	0xffffffff


	//   ....[79]....
        /*0380*/ 	.word	0xffffffff


	//   ....[80]....
        /*0384*/ 	.word	0xffffffff


	//   ....[81]....
        /*0388*/ 	.word	0xffffffff


	//   ....[82]....
        /*038c*/ 	.word	0xffffffff


	//   ....[83]....
        /*0390*/ 	.word	0xffffffff


	//   ....[84]....
        /*0394*/ 	.word	0xffffffff


	//   ....[85]....
        /*0398*/ 	.word	0xffffffff


	//   ....[86]....
        /*039c*/ 	.word	0xffffffff


	//   ....[87]....
        /*03a0*/ 	.word	0xffffffff


	//   ....[88]....
        /*03a4*/ 	.word	0xffffffff


	//   ....[89]....
        /*03a8*/ 	.word	0xffffffff


	//   ....[90]....
        /*03ac*/ 	.word	0xffffffff


	//   ....[91]....
        /*03b0*/ 	.word	0xffffffff


	//   ....[92]....
        /*03b4*/ 	.word	0xffffffff


	//   ....[93]....
        /*03b8*/ 	.word	0xffffffff


	//   ....[94]....
        /*03bc*/ 	.word	0xffffffff


	//   ....[95]....
        /*03c0*/ 	.word	0xffffffff


	//   ....[96]....
        /*03c4*/ 	.word	0xffffffff


	//   ....[97]....
        /*03c8*/ 	.word	0xffffffff


	//   ....[98]....
        /*03cc*/ 	.word	0xffffffff


	//   ....[99]....
        /*03d0*/ 	.word	0xffffffff


	//   ....[100]....
        /*03d4*/ 	.word	0xffffffff


	//   ....[101]....
        /*03d8*/ 	.word	0xffffffff


	//   ....[102]....
        /*03dc*/ 	.word	0xffffffff


	//   ....[103]....
        /*03e0*/ 	.word	0xffffffff


	//   ....[104]....
        /*03e4*/ 	.word	0xffffffff


	//   ....[105]....
        /*03e8*/ 	.word	0xffffffff


	//   ....[106]....
        /*03ec*/ 	.word	0xffffffff


	//   ....[107]....
        /*03f0*/ 	.word	0xffffffff


	//   ....[108]....
        /*03f4*/ 	.word	0xffffffff


	//   ....[109]....
        /*03f8*/ 	.word	0xffffffff


	//   ....[110]....
        /*03fc*/ 	.word	0xffffffff


	//   ....[111]....
        /*0400*/ 	.word	0xffffffff


	//   ....[112]....
        /*0404*/ 	.word	0xffffffff


	//   ....[113]....
        /*0408*/ 	.word	0xffffffff


	//   ....[114]....
        /*040c*/ 	.word	0xffffffff


	//   ....[115]....
        /*0410*/ 	.word	0xffffffff


	//   ....[116]....
        /*0414*/ 	.word	0xffffffff


	//   ....[117]....
        /*0418*/ 	.word	0xffffffff


	//   ....[118]....
        /*041c*/ 	.word	0xffffffff


	//   ....[119]....
        /*0420*/ 	.word	0xffffffff


	//   ....[120]....
        /*0424*/ 	.word	0xffffffff


	//   ....[121]....
        /*0428*/ 	.word	0xffffffff


	//   ....[122]....
        /*042c*/ 	.word	0xffffffff


	//   ....[123]....
        /*0430*/ 	.word	0xffffffff


	//   ....[124]....
        /*0434*/ 	.word	0xffffffff


	//   ....[125]....
        /*0438*/ 	.word	0xffffffff


	//   ....[126]....
        /*043c*/ 	.word	0xffffffff


	//   ....[127]....
        /*0440*/ 	.word	0xffffffff


	//   ....[128]....
        /*0444*/ 	.word	0xffffffff


	//   ....[129]....
        /*0448*/ 	.word	0xffffffff


	//   ....[130]....
        /*044c*/ 	.word	0xffffffff


	//   ....[131]....
        /*0450*/ 	.word	0xffffffff


	//   ....[132]....
        /*0454*/ 	.word	0xffffffff


	//   ....[133]....
        /*0458*/ 	.word	0xffffffff


	//   ....[134]....
        /*045c*/ 	.word	0xffffffff


	//   ....[135]....
        /*0460*/ 	.word	0x0500000f


	//   ....[136]....
        /*0464*/ 	.word	0x0500000f


	//   ....[137]....
        /*0468*/ 	.word	0x0500000f


	//   ....[138]....
        /*046c*/ 	.word	0x0500000f


	//   ....[139]....
        /*0470*/ 	.word	0x0500000f


	//   ....[140]....
        /*0474*/ 	.word	0x0500000f


	//   ....[141]....
        /*0478*/ 	.word	0x0500000f


	//   ....[142]....
        /*047c*/ 	.word	0x0500000f


	//   ....[143]....
        /*0480*/ 	.word	0x0500000f


	//   ....[144]....
        /*0484*/ 	.word	0x0500000f


	//   ....[145]....
        /*0488*/ 	.word	0x0500000f


	//   ....[146]....
        /*048c*/ 	.word	0x0500000f


	//   ....[147]....
        /*0490*/ 	.word	0x0500000f


	//   ....[148]....
        /*0494*/ 	.word	0x0500000f


	//   ....[149]....
        /*0498*/ 	.word	0x0500000f


	//   ....[150]....
        /*049c*/ 	.word	0x0500000f


	//   ....[151]....
        /*04a0*/ 	.word	0x0500000f


	//   ....[152]....
        /*04a4*/ 	.word	0x0500000f


	//   ....[153]....
        /*04a8*/ 	.word	0x0500000f


	//   ....[154]....
        /*04ac*/ 	.word	0x0500000f


	//   ....[155]....
        /*04b0*/ 	.word	0x0500000f


	//   ....[156]....
        /*04b4*/ 	.word	0x0500000f


	//   ....[157]....
        /*04b8*/ 	.word	0x0500000f


	//   ....[158]....
        /*04bc*/ 	.word	0x0500000f


	//   ....[159]....
        /*04c0*/ 	.word	0x0500000f


	//   ....[160]....
        /*04c4*/ 	.word	0x0500000f


	//   ....[161]....
        /*04c8*/ 	.word	0x0500000f


	//   ....[162]....
        /*04cc*/ 	.word	0x0500000f


	//   ....[163]....
        /*04d0*/ 	.word	0x0500000f


	//   ....[164]....
        /*04d4*/ 	.word	0x0500000f


	//   ....[165]....
        /*04d8*/ 	.word	0x0500000f


	//   ....[166]....
        /*04dc*/ 	.word	0x0500000f


	//   ....[167]....
        /*04e0*/ 	.word	0x0500000f


	//   ....[168]....
        /*04e4*/ 	.word	0x0500000f


	//   ....[169]....
        /*04e8*/ 	.word	0x0500000f


	//   ....[170]....
        /*04ec*/ 	.word	0x0500000f


	//   ....[171]....
        /*04f0*/ 	.word	0x0500000f


	//   ....[172]....
        /*04f4*/ 	.word	0x0500000f


	//   ....[173]....
        /*04f8*/ 	.word	0x0500000f


	//   ....[174]....
        /*04fc*/ 	.word	0x0500000f


	//   ....[175]....
        /*0500*/ 	.word	0x0500000f


	//   ....[176]....
        /*0504*/ 	.word	0x0500000f


	//   ....[177]....
        /*0508*/ 	.word	0x0500000f


	//   ....[178]....
        /*050c*/ 	.word	0x0500000f


	//   ....[179]....
        /*0510*/ 	.word	0x0500000f


	//   ....[180]....
        /*0514*/ 	.word	0x0500000f


	//   ....[181]....
        /*0518*/ 	.word	0x0500000f


	//   ....[182]....
        /*051c*/ 	.word	0x0500000f


	//   ....[183]....
        /*0520*/ 	.word	0x0500000f


	//   ....[184]....
        /*0524*/ 	.word	0x0500000f


	//   ....[185]....
        /*0528*/ 	.word	0x0500000f


	//   ....[186]....
        /*052c*/ 	.word	0x0500000f


	//   ....[187]....
        /*0530*/ 	.word	0x0500000f


	//   ....[188]....
        /*0534*/ 	.word	0x0500000f


	//   ....[189]....
        /*0538*/ 	.word	0x0500000f


	//   ....[190]....
        /*053c*/ 	.word	0x0500000f


	//   ....[191]....
        /*0540*/ 	.word	0x0500000f


	//   ....[192]....
        /*0544*/ 	.word	0x0500000f


	//   ....[193]....
        /*0548*/ 	.word	0x0500000f


	//   ....[194]....
        /*054c*/ 	.word	0x0500000f


	//   ....[195]....
        /*0550*/ 	.word	0x0500000f


	//   ....[196]....
        /*0554*/ 	.word	0x0500000f


	//   ....[197]....
        /*0558*/ 	.word	0x0500000f


	//   ....[198]....
        /*055c*/ 	.word	0x0500000f


	//   ....[199]....
        /*0560*/ 	.word	0x0500000f


	//   ....[200]....
        /*0564*/ 	.word	0x0500000f


	//   ....[201]....
        /*0568*/ 	.word	0x0500000f


	//   ....[202]....
        /*056c*/ 	.word	0x0500000f


	//   ....[203]....
        /*0570*/ 	.word	0x0500000f


	//   ....[204]....
        /*0574*/ 	.word	0x0500000f


	//   ....[205]....
        /*0578*/ 	.word	0x0500000f


	//   ....[206]....
        /*057c*/ 	.word	0x0500000f


	//   ....[207]....
        /*0580*/ 	.word	0x0500000f


	//   ....[208]....
        /*0584*/ 	.word	0x0500000f


	//   ....[209]....
        /*0588*/ 	.word	0x0500000f


	//   ....[210]....
        /*058c*/ 	.word	0x0500000f


	//----- nvinfo : EIATTR_COOP_GROUP_INSTR_OFFSETS
	.align		4
.L_353:
        /*0590*/ 	.byte	0x04, 0x28
        /*0592*/ 	.short	(.L_355 - .L_354)


	//   ....[0]....
.L_354:
        /*0594*/ 	.word	0x00000070


	//   ....[1]....
        /*0598*/ 	.word	0x000000b0


	//   ....[2]....
        /*059c*/ 	.word	0x000002d0


	//   ....[3]....
        /*05a0*/ 	.word	0x00000430


	//   ....[4]....
        /*05a4*/ 	.word	0x00000550


	//   ....[5]....
        /*05a8*/ 	.word	0x000006b0


	//   ....[6]....
        /*05ac*/ 	.word	0x00001d10


	//   ....[7]....
        /*05b0*/ 	.word	0x00004f10


	//   ....[8]....
        /*05b4*/ 	.word	0x00004fe0


	//   ....[9]....
        /*05b8*/ 	.word	0x00005370


	//   ....[10]....
        /*05bc*/ 	.word	0x000053d0


	//   ....[11]....
        /*05c0*/ 	.word	0x000090d0


	//   ....[12]....
        /*05c4*/ 	.word	0x00009100


	//   ....[13]....
        /*05c8*/ 	.word	0x000093f0


	//   ....[14]....
        /*05cc*/ 	.word	0x00009460


	//   ....[15]....
        /*05d0*/ 	.word	0x0000a650


	//   ....[16]....
        /*05d4*/ 	.word	0x0000a6b0


	//   ....[17]....
        /*05d8*/ 	.word	0x0000a730


	//   ....[18]....
        /*05dc*/ 	.word	0x0000a8f0


	//   ....[19]....
        /*05e0*/ 	.word	0x0000c580


	//   ....[20]....
        /*05e4*/ 	.word	0x0000c590


	//   ....[21]....
        /*05e8*/ 	.word	0x0000c5a0


	//   ....[22]....
        /*05ec*/ 	.word	0x0000c5c0


	//   ....[23]....
        /*05f0*/ 	.word	0x0000d0d0


	//   ....[24]....
        /*05f4*/ 	.word	0x0000d0f0


	//   ....[25]....
        /*05f8*/ 	.word	0x0000d290


	//   ....[26]....
        /*05fc*/ 	.word	0x0000d2b0


	//   ....[27]....
        /*0600*/ 	.word	0x0000d3f0


	//   ....[28]....
        /*0604*/ 	.word	0x0000d410


	//   ....[29]....
        /*0608*/ 	.word	0x0000d560


	//   ....[30]....
        /*060c*/ 	.word	0x0000d580


	//   ....[31]....
        /*0610*/ 	.word	0x0000db50


	//   ....[32]....
        /*0614*/ 	.word	0x0000db90


	//   ....[33]....
        /*0618*/ 	.word	0x0000e600


	//   ....[34]....
        /*061c*/ 	.word	0x0000e610


	//   ....[35]....
        /*0620*/ 	.word	0x0000f9b0


	//   ....[36]....
        /*0624*/ 	.word	0x0000f9e0


	//   ....[37]....
        /*0628*/ 	.word	0x0000fb50


	//   ....[38]....
        /*062c*/ 	.word	0x0000fb70


	//   ....[39]....
        /*0630*/ 	.word	0x0000fcb0


	//   ....[40]....
        /*0634*/ 	.word	0x0000fcd0


	//   ....[41]....
        /*0638*/ 	.word	0x0000fe20


	//   ....[42]....
        /*063c*/ 	.word	0x0000fe40


	//   ....[43]....
        /*0640*/ 	.word	0x00010020


	//   ....[44]....
        /*0644*/ 	.word	0x00010210


	//   ....[45]....
        /*0648*/ 	.word	0x00010240


	//   ....[46]....
        /*064c*/ 	.word	0x00010270


	//   ....[47]....
        /*0650*/ 	.word	0x000102a0


	//   ....[48]....
        /*0654*/ 	.word	0x000102d0


	//   ....[49]....
        /*0658*/ 	.word	0x00010300


	//   ....[50]....
        /*065c*/ 	.word	0x00010470


	//   ....[51]....
        /*0660*/ 	.word	0x000104a0


	//   ....[52]....
        /*0664*/ 	.word	0x000104d0


	//   ....[53]....
        /*0668*/ 	.word	0x00010500


	//   ....[54]....
        /*066c*/ 	.word	0x00010530


	//   ....[55]....
        /*0670*/ 	.word	0x00010560


	//   ....[56]....
        /*0674*/ 	.word	0x000105f0


	//   ....[57]....
        /*0678*/ 	.word	0x00010620


	//   ....[58]....
        /*067c*/ 	.word	0x00010630


	//   ....[59]....
        /*0680*/ 	.word	0x000106c0


	//   ....[60]....
        /*0684*/ 	.word	0x00012080


	//   ....[61]....
        /*0688*/ 	.word	0x000120c0


	//   ....[62]....
        /*068c*/ 	.word	0x000120f0


	//   ....[63]....
        /*0690*/ 	.word	0x000121a0


	//   ....[64]....
        /*0694*/ 	.word	0x000121e0


	//   ....[65]....
        /*0698*/ 	.word	0x00012240


	//   ....[66]....
        /*069c*/ 	.word	0x00012280


	//   ....[67]....
        /*06a0*/ 	.word	0x000122e0


	//   ....[68]....
        /*06a4*/ 	.word	0x00012300


	//   ....[69]....
        /*06a8*/ 	.word	0x00012330


	//   ....[70]....
        /*06ac*/ 	.word	0x00012b00


	//   ....[71]....
        /*06b0*/ 	.word	0x00012b30


	//   ....[72]....
        /*06b4*/ 	.word	0x00012b90


	//   ....[73]....
        /*06b8*/ 	.word	0x00012bf0


	//   ....[74]....
        /*06bc*/ 	.word	0x00012c40


	//   ....[75]....
        /*06c0*/ 	.word	0x00012cb0


	//   ....[76]....
        /*06c4*/ 	.word	0x00012d00


	//   ....[77]....
        /*06c8*/ 	.word	0x00012d70


	//   ....[78]....
        /*06cc*/ 	.word	0x00012dc0


	//   ....[79]....
        /*06d0*/ 	.word	0x00012e30


	//   ....[80]....
        /*06d4*/ 	.word	0x00012e80


	//   ....[81]....
        /*06d8*/ 	.word	0x00012ef0


	//   ....[82]....
        /*06dc*/ 	.word	0x00012f40


	//   ....[83]....
        /*06e0*/ 	.word	0x00012fb0


	//   ....[84]....
        /*06e4*/ 	.word	0x00013000


	//   ....[85]....
        /*06e8*/ 	.word	0x00013050


	//   ....[86]....
        /*06ec*/ 	.word	0x000137e0


	//   ....[87]....
        /*06f0*/ 	.word	0x00013810


	//   ....[88]....
        /*06f4*/ 	.word	0x00013840


	//   ....[89]....
        /*06f8*/ 	.word	0x00013900


	//   ....[90]....
        /*06fc*/ 	.word	0x00013930


	//   ....[91]....
        /*0700*/ 	.word	0x00013980


	//   ....[92]....
        /*0704*/ 	.word	0x000139b0


	//   ....[93]....
        /*0708*/ 	.word	0x00013a00


	//   ....[94]....
        /*070c*/ 	.word	0x00013a30


	//   ....[95]....
        /*0710*/ 	.word	0x00013aa0


	//   ....[96]....
        /*0714*/ 	.word	0x00013d80


	//   ....[97]....
        /*0718*/ 	.word	0x00013da0


	//   ....[98]....
        /*071c*/ 	.word	0x00013db0


	//   ....[99]....
        /*0720*/ 	.word	0x00013e60


	//   ....[100]....
        /*0724*/ 	.word	0x00013e70


	//   ....[101]....
        /*0728*/ 	.word	0x00013f20


	//   ....[102]....
        /*072c*/ 	.word	0x00013f30


	//   ....[103]....
        /*0730*/ 	.word	0x00013fe0


	//   ....[104]....
        /*0734*/ 	.word	0x00013ff0


	//   ....[105]....
        /*0738*/ 	.word	0x00014000


	//   ....[106]....
        /*073c*/ 	.word	0x00014610


	//   ....[107]....
        /*0740*/ 	.word	0x00014650


	//   ....[108]....
        /*0744*/ 	.word	0x00014690


	//   ....[109]....
        /*0748*/ 	.word	0x000146b0


	//   ....[110]....
        /*074c*/ 	.word	0x000146d0


	//   ....[111]....
        /*0750*/ 	.word	0x00014780


	//   ....[112]....
        /*0754*/ 	.word	0x00014830


	//   ....[113]....
        /*0758*/ 	.word	0x00014860


	//   ....[114]....
        /*075c*/ 	.word	0x00014870


	//   ....[115]....
        /*0760*/ 	.word	0x00014900


	//   ....[116]....
        /*0764*/ 	.word	0x00014d70


	//   ....[117]....
        /*0768*/ 	.word	0x00014da0


	//   ....[118]....
        /*076c*/ 	.word	0x00014e00


	//   ....[119]....
        /*0770*/ 	.word	0x00014e30


	//   ....[120]....
        /*0774*/ 	.word	0x00014e60


	//   ....[121]....
        /*0778*/ 	.word	0x00014e90


	//   ....[122]....
        /*077c*/ 	.word	0x00014ec0


	//   ....[123]....
        /*0780*/ 	.word	0x00014ef0


	//   ....[124]....
        /*0784*/ 	.word	0x00015090


	//   ....[125]....
        /*0788*/ 	.word	0x000150c0


	//   ....[126]....
        /*078c*/ 	.word	0x000150f0


	//   ....[127]....
        /*0790*/ 	.word	0x00015120


	//   ....[128]....
        /*0794*/ 	.word	0x00015150


	//   ....[129]....
        /*0798*/ 	.word	0x00015180


	//   ....[130]....
        /*079c*/ 	.word	0x00015240


	//   ....[131]....
        /*07a0*/ 	.word	0x00015260


	//   ....[132]....
        /*07a4*/ 	.word	0x00015270


	//   ....[133]....
        /*07a8*/ 	.word	0x000152d0


	//   ....[134]....
        /*07ac*/ 	.word	0x000158f0


	//   ....[135]....
        /*07b0*/ 	.word	0x00015dc0


	//   ....[136]....
        /*07b4*/ 	.word	0x00015eb0


	//   ....[137]....
        /*07b8*/ 	.word	0x00015f80


	//   ....[138]....
        /*07bc*/ 	.word	0x00015ff0


	//   ....[139]....
        /*07c0*/ 	.word	0x00016090


	//   ....[140]....
        /*07c4*/ 	.word	0x00016170


	//   ....[141]....
        /*07c8*/ 	.word	0x00016270


	//   ....[142]....
        /*07cc*/ 	.word	0x000162e0


	//   ....[143]....
        /*07d0*/ 	.word	0x000163d0


	//   ....[144]....
        /*07d4*/ 	.word	0x00016440


	//   ....[145]....
        /*07d8*/ 	.word	0x00016520


	//   ....[146]....
        /*07dc*/ 	.word	0x000165d0


	//   ....[147]....
        /*07e0*/ 	.word	0x00016640


	//   ....[148]....
        /*07e4*/ 	.word	0x000166c0


	//   ....[149]....
        /*07e8*/ 	.word	0x00016790


	//   ....[150]....
        /*07ec*/ 	.word	0x00016810


	//   ....[151]....
        /*07f0*/ 	.word	0x00016900


	//   ....[152]....
        /*07f4*/ 	.word	0x00016980


	//   ....[153]....
        /*07f8*/ 	.word	0x00016a70


	//   ....[154]....
        /*07fc*/ 	.word	0x00016af0


	//   ....[155]....
        /*0800*/ 	.word	0x00016be0


	//   ....[156]....
        /*0804*/ 	.word	0x00016c60


	//   ....[157]....
        /*0808*/ 	.word	0x00016d50


	//   ....[158]....
        /*080c*/ 	.word	0x00016dd0


	//   ....[159]....
        /*0810*/ 	.word	0x00016ec0


	//   ....[160]....
        /*0814*/ 	.word	0x00016f40


	//   ....[161]....
        /*0818*/ 	.word	0x00017010


	//   ....[162]....
        /*081c*/ 	.word	0x00017140


	//   ....[163]....
        /*0820*/ 	.word	0x00017210


	//   ....[164]....
        /*0824*/ 	.word	0x000172e0


	//   ....[165]....
        /*0828*/ 	.word	0x000173c0


	//   ....[166]....
        /*082c*/ 	.word	0x00017420


	//   ....[167]....
        /*0830*/ 	.word	0x00017500


	//   ....[168]....
        /*0834*/ 	.word	0x00017560


	//   ....[169]....
        /*0838*/ 	.word	0x00017640


	//   ....[170]....
        /*083c*/ 	.word	0x000176a0


	//   ....[171]....
        /*0840*/ 	.word	0x000177b0


	//   ....[172]....
        /*0844*/ 	.word	0x000178a0


	//   ....[173]....
        /*0848*/ 	.word	0x00017940


	//   ....[174]....
        /*084c*/ 	.word	0x000179a0


	//   ....[175]....
        /*0850*/ 	.word	0x00017ac0


	//   ....[176]....
        /*0854*/ 	.word	0x00017b20


	//   ....[177]....
        /*0858*/ 	.word	0x00017c40


	//   ....[178]....
        /*085c*/ 	.word	0x00017ca0


	//   ....[179]....
        /*0860*/ 	.word	0x00017dc0


	//   ....[180]....
        /*0864*/ 	.word	0x00017e20


	//   ....[181]....
        /*0868*/ 	.word	0x00017ef0


	//   ....[182]....
        /*086c*/ 	.word	0x00018050


	//   ....[183]....
        /*0870*/ 	.word	0x000180f0


	//   ....[184]....
        /*0874*/ 	.word	0x00018240


	//   ....[185]....
        /*0878*/ 	.word	0x000182f0


	//   ....[186]....
        /*087c*/ 	.word	0x00018350


	//   ....[187]....
        /*0880*/ 	.word	0x00018410


	//   ....[188]....
        /*0884*/ 	.word	0x000184f0


	//   ....[189]....
        /*0888*/ 	.word	0x000185b0


	//   ....[190]....
        /*088c*/ 	.word	0x00018690


	//   ....[191]....
        /*0890*/ 	.word	0x00018750


	//   ....[192]....
        /*0894*/ 	.word	0x00018860


	//   ....[193]....
        /*0898*/ 	.word	0x00018900


	//   ....[194]....
        /*089c*/ 	.word	0x00018a80


	//   ....[195]....
        /*08a0*/ 	.word	0x00018af0


	//   ....[196]....
        /*08a4*/ 	.word	0x00018b60


	//   ....[197]....
        /*08a8*/ 	.word	0x00018bd0


	//   ....[198]....
        /*08ac*/ 	.word	0x00018c40


	//   ....[199]....
        /*08b0*/ 	.word	0x00018cc0


	//   ....[200]....
        /*08b4*/ 	.word	0x00018d40


	//   ....[201]....
        /*08b8*/ 	.word	0x00018dd0


	//   ....[202]....
        /*08bc*/ 	.word	0x00018e40


	//   ....[203]....
        /*08c0*/ 	.word	0x00018eb0


	//   ....[204]....
        /*08c4*/ 	.word	0x00018f20


	//   ....[205]....
        /*08c8*/ 	.word	0x00018fa0


	//   ....[206]....
        /*08cc*/ 	.word	0x00019010


	//   ....[207]....
        /*08d0*/ 	.word	0x000190b0


	//   ....[208]....
        /*08d4*/ 	.word	0x00019100


	//   ....[209]....
        /*08d8*/ 	.word	0x00019190


	//   ....[210]....
        /*08dc*/ 	.word	0x000192c0


	//----- nvinfo : EIATTR_REG_RECONFIG
	.align		4
.L_355:
        /*08e0*/ 	.byte	0x01, 0x54
	.zero		2


	//----- nvinfo : EIATTR_SYSCALL_OFFSETS
	.align		4
        /*08e4*/ 	.byte	0x04, 0x46
        /*08e6*/ 	.short	(.L_357 - .L_356)


	//   ....[0]....
.L_356:
        /*08e8*/ 	.word	0x00001e90


	//   ....[1]....
        /*08ec*/ 	.word	0x000116b0


	//   ....[2]....
        /*08f0*/ 	.word	0x00011800


	//   ....[3]....
        /*08f4*/ 	.word	0x000118f0


	//   ....[4]....
        /*08f8*/ 	.word	0x00012780


	//----- nvinfo : EIATTR_MBARRIER_INSTR_OFFSETS
	.align		4
.L_357:
        /*08fc*/ 	.byte	0x04, 0x39
        /*08fe*/ 	.short	(.L_359 - .L_358)


	//   ....[0]....
.L_358:
        /*0900*/ 	.word	0x00000180
        /*0904*/ 	.word	0x000000ff
        /*0908*/ 	.word	0x00038800
        /*090c*/ 	.short	0x0100
        /*090e*/ 	.byte	0x08
	.zero		1


	//   ....[1]....
        /*0910*/ 	.word	0x00000190
        /*0914*/ 	.word	0x000000ff
        /*0918*/ 	.word	0x00038820
        /*091c*/ 	.short	0x0100
        /*091e*/ 	.byte	0x08
	.zero		1


	//   ....[2]....
        /*0920*/ 	.word	0x00000280
        /*0924*/ 	.word	0x000000ff
        /*0928*/ 	.word	0x00038830
        /*092c*/ 	.short	0x0100
        /*092e*/ 	.byte	0x08
	.zero		1


	//   ....[3]....
        /*0930*/ 	.word	0x00000290
        /*0934*/ 	.word	0x000000ff
        /*0938*/ 	.word	0x00038840
        /*093c*/ 	.short	0x0100
        /*093e*/ 	.byte	0x08
	.zero		1


	//   ....[4]....
        /*0940*/ 	.word	0x000002a0
        /*0944*/ 	.word	0x000000ff
        /*0948*/ 	.word	0x00038838
        /*094c*/ 	.short	0x0100
        /*094e*/ 	.byte	0x08
	.zero		1


	//   ....[5]....
        /*0950*/ 	.word	0x000002b0
        /*0954*/ 	.word	0x000000ff
        /*0958*/ 	.word	0x00038848
        /*095c*/ 	.short	0x0100
        /*095e*/ 	.byte	0x08
	.zero		1


	//   ....[6]....
        /*0960*/ 	.word	0x000003e0
        /*0964*/ 	.word	0x000000ff
        /*0968*/ 	.word	0x00038850
        /*096c*/ 	.short	0x0100
        /*096e*/ 	.byte	0x08
	.zero		1


	//   ....[7]....
        /*0970*/ 	.word	0x000003f0
        /*0974*/ 	.word	0x000000ff
        /*0978*/ 	.word	0x00038860
        /*097c*/ 	.short	0x0100
        /*097e*/ 	.byte	0x08
	.zero		1


	//   ....[8]....
        /*0980*/ 	.word	0x00000400
        /*0984*/ 	.word	0x000000ff
        /*0988*/ 	.word	0x00038858
        /*098c*/ 	.short	0x0100
        /*098e*/ 	.byte	0x08
	.zero		1


	//   ....[9]....
        /*0990*/ 	.word	0x00000410
        /*0994*/ 	.word	0x000000ff
        /*0998*/ 	.word	0x00038868
        /*099c*/ 	.short	0x0100
        /*099e*/ 	.byte	0x08
	.zero		1


	//   ....[10]....
        /*09a0*/ 	.word	0x00000500
        /*09a4*/ 	.word	0x000000ff
        /*09a8*/ 	.word	0x00038870
        /*09ac*/ 	.short	0x0100
        /*09ae*/ 	.byte	0x06
	.zero		1


	//   ....[11]....
        /*09b0*/ 	.word	0x00000510
        /*09b4*/ 	.word	0x000000ff
        /*09b8*/ 	.word	0x00038880
        /*09bc*/ 	.short	0x0100
        /*09be*/ 	.byte	0x06
	.zero		1


	//   ....[12]....
        /*09c0*/ 	.word	0x00000520
        /*09c4*/ 	.word	0x000000ff
        /*09c8*/ 	.word	0x00038878
        /*09cc*/ 	.short	0x0100
        /*09ce*/ 	.byte	0x06
	.zero		1


	//   ....[13]....
        /*09d0*/ 	.word	0x00000530
        /*09d4*/ 	.word	0x000000ff
        /*09d8*/ 	.word	0x00038888
        /*09dc*/ 	.short	0x0100
        /*09de*/ 	.byte	0x06
	.zero		1


	//   ....[14]....
        /*09e0*/ 	.word	0x00000660
        /*09e4*/ 	.word	0x000000ff
        /*09e8*/ 	.word	0x00038890
        /*09ec*/ 	.short	0x0100
        /*09ee*/ 	.byte	0x08
	.zero		1


	//   ....[15]....
        /*09f0*/ 	.word	0x00000670
        /*09f4*/ 	.word	0x000000ff
        /*09f8*/ 	.word	0x000388a0
        /*09fc*/ 	.short	0x0100
        /*09fe*/ 	.byte	0x08
	.zero		1


	//   ....[16]....
        /*0a00*/ 	.word	0x00000680
        /*0a04*/ 	.word	0x000000ff
        /*0a08*/ 	.word	0x00038898
        /*0a0c*/ 	.short	0x0100
        /*0a0e*/ 	.byte	0x08
	.zero		1


	//   ....[17]....
        /*0a10*/ 	.word	0x00000690
        /*0a14*/ 	.word	0x000000ff
        /*0a18*/ 	.word	0x000388a8
        /*0a1c*/ 	.short	0x0100
        /*0a1e*/ 	.byte	0x08
	.zero		1


	//   ....[18]....
        /*0a20*/ 	.word	0x000007d0
        /*0a24*/ 	.word	0x000000ff
        /*0a28*/ 	.word	0x000388b0
        /*0a2c*/ 	.short	0x0100
        /*0a2e*/ 	.byte	0x08
	.zero		1


	//   ....[19]....
        /*0a30*/ 	.word	0x000007e0
        /*0a34*/ 	.word	0x000000ff
        /*0a38*/ 	.word	0x000388c0
        /*0a3c*/ 	.short	0x0100
        /*0a3e*/ 	.byte	0x08
	.zero		1


	//   ....[20]....
        /*0a40*/ 	.word	0x000007f0
        /*0a44*/ 	.word	0x000000ff
        /*0a48*/ 	.word	0x000388b8
        /*0a4c*/ 	.short	0x0100
        /*0a4e*/ 	.byte	0x08
	.zero		1


	//   ....[21]....
        /*0a50*/ 	.word	0x00000800
        /*0a54*/ 	.word	0x000000ff
        /*0a58*/ 	.word	0x000388c8
        /*0a5c*/ 	.short	0x0100
        /*0a5e*/ 	.byte	0x08
	.zero		1


	//   ....[22]....
        /*0a60*/ 	.word	0x00001f90
        /*0a64*/ 	.word	0x00000005
        /*0a68*/ 	.word	0x00038800
        /*0a6c*/ 	.short	0x010a
        /*0a6e*/ 	.byte	0x3f
	.zero		1


	//   ....[23]....
        /*0a70*/ 	.word	0x00002020
        /*0a74*/ 	.word	0x00000000
        /*0a78*/ 	.word	0x00038830
        /*0a7c*/ 	.short	0x010a
        /*0a7e*/ 	.byte	0x3f
	.zero		1


	//   ....[24]....
        /*0a80*/ 	.word	0x00002070
        /*0a84*/ 	.word	0x00000000
        /*0a88*/ 	.word	0x00038830
        /*0a8c*/ 	.short	0x010a
        /*0a8e*/ 	.byte	0x3f
	.zero		1


	//   ....[25]....
        /*0a90*/ 	.word	0x00005840
        /*0a94*/ 	.word	0x00000015
        /*0a98*/ 	.word	0x00000000
        /*0a9c*/ 	.short	0x0101
        /*0a9e*/ 	.byte	0x3f
	.zero		1


	//   ....[26]....
        /*0aa0*/ 	.word	0x00006300
        /*0aa4*/ 	.word	0x000000ff
        /*0aa8*/ 	.word	0x00038830
        /*0aac*/ 	.short	0x010a
        /*0aae*/ 	.byte	0x3d
	.zero		1


	//   ....[27]....
        /*0ab0*/ 	.word	0x00006340
        /*0ab4*/ 	.word	0x000000ff
        /*0ab8*/ 	.word	0x00038830
        /*0abc*/ 	.short	0x010a
        /*0abe*/ 	.byte	0x3d
	.zero		1


	//   ....[28]....
        /*0ac0*/ 	.word	0x00008c90
        /*0ac4*/ 	.word	0x000000e5
        /*0ac8*/ 	.word	0x00038850
        /*0acc*/ 	.short	0x010a
        /*0ace*/ 	.byte	0x3f
	.zero		1


	//   ....[29]....
        /*0ad0*/ 	.word	0x00008cd0
        /*0ad4*/ 	.word	0x000000e5
        /*0ad8*/ 	.word	0x00038850
        /*0adc*/ 	.short	0x010a
        /*0ade*/ 	.byte	0x3f
	.zero		1


	//   ....[30]....
        /*0ae0*/ 	.word	0x00008ff0
        /*0ae4*/ 	.word	0x000000ff
        /*0ae8*/ 	.word	0x00000000
        /*0aec*/ 	.short	0x0101
        /*0aee*/ 	.byte	0x3d
	.zero		1


	//   ....[31]....
        /*0af0*/ 	.word	0x00009b40
        /*0af4*/ 	.word	0x000000e5
        /*0af8*/ 	.word	0x00000000
        /*0afc*/ 	.short	0x0101
        /*0afe*/ 	.byte	0x3f
	.zero		1


	//   ....[32]....
        /*0b00*/ 	.word	0x0000a560
        /*0b04*/ 	.word	0x0000000c
        /*0b08*/ 	.word	0x00038850
        /*0b0c*/ 	.short	0x010a
        /*0b0e*/ 	.byte	0x3f
	.zero		1


	//   ....[33]....
        /*0b10*/ 	.word	0x0000a5d0
        /*0b14*/ 	.word	0x0000000c
        /*0b18*/ 	.word	0x00038850
        /*0b1c*/ 	.short	0x010a
        /*0b1e*/ 	.byte	0x3f
	.zero		1


	//   ....[34]....
        /*0b20*/ 	.word	0x0000b2b0
        /*0b24*/ 	.word	0x00000003
        /*0b28*/ 	.word	0x00000000
        /*0b2c*/ 	.short	0x0101
        /*0b2e*/ 	.byte	0x3f
	.zero		1


	//   ....[35]....
        /*0b30*/ 	.word	0x0000d0c0
        /*0b34*/ 	.word	0x000000ff
        /*0b38*/ 	.word	0x00000000
        /*0b3c*/ 	.short	0x0101
        /*0b3e*/ 	.byte	0x08
	.zero		1


	//   ....[36]....
        /*0b40*/ 	.word	0x0000d970
        /*0b44*/ 	.word	0x000000ff
        /*0b48*/ 	.word	0x00000000
        /*0b4c*/ 	.short	0x0101
        /*0b4e*/ 	.byte	0x08
	.zero		1


	//   ....[37]....
        /*0b50*/ 	.word	0x00011eb0
        /*0b54*/ 	.word	0x00000005
        /*0b58*/ 	.word	0x00038840
        /*0b5c*/ 	.short	0x010a
        /*0b5e*/ 	.byte	0x3f
	.zero		1


	//   ....[38]....
        /*0b60*/ 	.word	0x000124a0
        /*0b64*/ 	.word	0x00000005
        /*0b68*/ 	.word	0x00038830
        /*0b6c*/ 	.short	0x0107
        /*0b6e*/ 	.byte	0x3f
	.zero		1


	//   ....[39]....
        /*0b70*/ 	.word	0x00012580
        /*0b74*/ 	.word	0x00000005
        /*0b78*/ 	.word	0x00038830
        /*0b7c*/ 	.short	0x0101
        /*0b7e*/ 	.byte	0x3f
	.zero		1


	//   ....[40]....
        /*0b80*/ 	.word	0x00013140
        /*0b84*/ 	.word	0x00000016
        /*0b88*/ 	.word	0x00038800
        /*0b8c*/ 	.short	0x0107
        /*0b8e*/ 	.byte	0x3f
	.zero		1


	//   ....[41]....
        /*0b90*/ 	.word	0x00013260
        /*0b94*/ 	.word	0x00000016
        /*0b98*/ 	.word	0x00038800
        /*0b9c*/ 	.short	0x0101
        /*0b9e*/ 	.byte	0x3f
	.zero		1


	//   ....[42]....
        /*0ba0*/ 	.word	0x00013280
        /*0ba4*/ 	.word	0x00000016
        /*0ba8*/ 	.word	0x00038820
        /*0bac*/ 	.short	0x010a
        /*0bae*/ 	.byte	0x3f
	.zero		1


	//   ....[43]....
        /*0bb0*/ 	.word	0x00013650
        /*0bb4*/ 	.word	0x00000006
        /*0bb8*/ 	.word	0x00038840
        /*0bbc*/ 	.short	0x010a
        /*0bbe*/ 	.byte	0x3f
	.zero		1


	//   ....[44]....
        /*0bc0*/ 	.word	0x00013bb0
        /*0bc4*/ 	.word	0x00000006
        /*0bc8*/ 	.word	0x00038830
        /*0bcc*/ 	.short	0x0107
        /*0bce*/ 	.byte	0x3f
	.zero		1


	//   ....[45]....
        /*0bd0*/ 	.word	0x00013c60
        /*0bd4*/ 	.word	0x00000006
        /*0bd8*/ 	.word	0x00038830
        /*0bdc*/ 	.short	0x0101
        /*0bde*/ 	.byte	0x3f
	.zero		1


	//   ....[46]....
        /*0be0*/ 	.word	0x00013cc0
        /*0be4*/ 	.word	0x00000006
        /*0be8*/ 	.word	0x00038860
        /*0bec*/ 	.short	0x010a
        /*0bee*/ 	.byte	0x3f
	.zero		1


	//   ....[47]....
        /*0bf0*/ 	.word	0x000141c0
        /*0bf4*/ 	.word	0x00000006
        /*0bf8*/ 	.word	0x00038850
        /*0bfc*/ 	.short	0x0107
        /*0bfe*/ 	.byte	0x3f
	.zero		1


	//   ....[48]....
        /*0c00*/ 	.word	0x00014350
        /*0c04*/ 	.word	0x00000006
        /*0c08*/ 	.word	0x00038850
        /*0c0c*/ 	.short	0x0101
        /*0c0e*/ 	.byte	0x3f
	.zero		1


	//   ....[49]....
        /*0c10*/ 	.word	0x00014560
        /*0c14*/ 	.word	0x00000004
        /*0c18*/ 	.word	0x00038860
        /*0c1c*/ 	.short	0x010a
        /*0c1e*/ 	.byte	0x3f
	.zero		1


	//   ....[50]....
        /*0c20*/ 	.word	0x00014a80
        /*0c24*/ 	.word	0x00000004
        /*0c28*/ 	.word	0x00038850
        /*0c2c*/ 	.short	0x0107
        /*0c2e*/ 	.byte	0x3f
	.zero		1


	//   ....[51]....
        /*0c30*/ 	.word	0x00014b30
        /*0c34*/ 	.word	0x00000004
        /*0c38*/ 	.word	0x00038850
        /*0c3c*/ 	.short	0x0101
        /*0c3e*/ 	.byte	0x3f
	.zero		1


	//   ....[52]....
        /*0c40*/ 	.word	0x00015870
        /*0c44*/ 	.word	0x00000004
        /*0c48*/ 	.word	0x00038820
        /*0c4c*/ 	.short	0x010a
        /*0c4e*/ 	.byte	0x3f
	.zero		1


	//   ....[53]....
        /*0c50*/ 	.word	0x00015a10
        /*0c54*/ 	.word	0x00000005
        /*0c58*/ 	.word	0x00038840
        /*0c5c*/ 	.short	0x010a
        /*0c5e*/ 	.byte	0x3f
	.zero		1


	//   ....[54]....
        /*0c60*/ 	.word	0x00015ab0
        /*0c64*/ 	.word	0x0000001b
        /*0c68*/ 	.word	0x00038840
        /*0c6c*/ 	.short	0x010a
        /*0c6e*/ 	.byte	0x3f
	.zero		1


	//   ....[55]....
        /*0c70*/ 	.word	0x00015af0
        /*0c74*/ 	.word	0x00000005
        /*0c78*/ 	.word	0x00038860
        /*0c7c*/ 	.short	0x010a
        /*0c7e*/ 	.byte	0x3f
	.zero		1


	//   ....[56]....
        /*0c80*/ 	.word	0x00015b30
        /*0c84*/ 	.word	0x0000001b
        /*0c88*/ 	.word	0x00038860
        /*0c8c*/ 	.short	0x010a
        /*0c8e*/ 	.byte	0x3f
	.zero		1


	//   ....[57]....
        /*0c90*/ 	.word	0x00015b90
        /*0c94*/ 	.word	0x00000005
        /*0c98*/ 	.word	0x00038800
        /*0c9c*/ 	.short	0x010a
        /*0c9e*/ 	.byte	0x3f
	.zero		1


	//   ....[58]....
        /*0ca0*/ 	.word	0x00015be0
        /*0ca4*/ 	.word	0x00000000
        /*0ca8*/ 	.word	0x00038830
        /*0cac*/ 	.short	0x010a
        /*0cae*/ 	.byte	0x3f
	.zero		1


	//   ....[59]....
        /*0cb0*/ 	.word	0x00015c40
        /*0cb4*/ 	.word	0x00000004
        /*0cb8*/ 	.word	0x00038830
        /*0cbc*/ 	.short	0x010a
        /*0cbe*/ 	.byte	0x3f
	.zero		1


	//   ....[60]....
        /*0cc0*/ 	.word	0x00015c90
        /*0cc4*/ 	.word	0x000000e5
        /*0cc8*/ 	.word	0x00038850
        /*0ccc*/ 	.short	0x010a
        /*0cce*/ 	.byte	0x3f
	.zero		1


	//   ....[61]....
        /*0cd0*/ 	.word	0x00015ce0
        /*0cd4*/ 	.word	0x0000000c
        /*0cd8*/ 	.word	0x00038850
        /*0cdc*/ 	.short	0x010a
        /*0cde*/ 	.byte	0x3f
	.zero		1


	//   ....[62]....
        /*0ce0*/ 	.word	0x00015e00
        /*0ce4*/ 	.word	0x00000005
        /*0ce8*/ 	.word	0x00038840
        /*0cec*/ 	.short	0x010a
        /*0cee*/ 	.byte	0x3f
	.zero		1


	//   ....[63]....
        /*0cf0*/ 	.word	0x00017040
        /*0cf4*/ 	.word	0x00000016
        /*0cf8*/ 	.word	0x00038820
        /*0cfc*/ 	.short	0x010a
        /*0cfe*/ 	.byte	0x3f
	.zero		1


	//   ....[64]....
        /*0d00*/ 	.word	0x00017090
        /*0d04*/ 	.word	0x00000006
        /*0d08*/ 	.word	0x00038840
        /*0d0c*/ 	.short	0x010a
        /*0d0e*/ 	.byte	0x3f
	.zero		1


	//   ....[65]....
        /*0d10*/ 	.word	0x000177f0
        /*0d14*/ 	.word	0x00000006
        /*0d18*/ 	.word	0x00038860
        /*0d1c*/ 	.short	0x010a
        /*0d1e*/ 	.byte	0x3f
	.zero		1


	//   ....[66]....
        /*0d20*/ 	.word	0x00017fa0
        /*0d24*/ 	.word	0x00000004
        /*0d28*/ 	.word	0x00038860
        /*0d2c*/ 	.short	0x010a
        /*0d2e*/ 	.byte	0x3f
	.zero		1


	//   ....[67]....
        /*0d30*/ 	.word	0x000191e0
        /*0d34*/ 	.word	0x00000004
        /*0d38*/ 	.word	0x00038820
        /*0d3c*/ 	.short	0x010a
        /*0d3e*/ 	.byte	0x3f
	.zero		1


	//   ....[68]....
        /*0d40*/ 	.word	0x00019380
        /*0d44*/ 	.word	0x00000005
        /*0d48*/ 	.word	0x00038840
        /*0d4c*/ 	.short	0x010a
        /*0d4e*/ 	.byte	0x3f
	.zero		1


	//   ....[69]....
        /*0d50*/ 	.word	0x000193d0
        /*0d54*/ 	.word	0x0000001b
        /*0d58*/ 	.word	0x00038840
        /*0d5c*/ 	.short	0x010a
        /*0d5e*/ 	.byte	0x3f
	.zero		1


	//   ....[70]....
        /*0d60*/ 	.word	0x00019420
        /*0d64*/ 	.word	0x00000005
        /*0d68*/ 	.word	0x00038860
        /*0d6c*/ 	.short	0x010a
        /*0d6e*/ 	.byte	0x3f
	.zero		1


	//----- nvinfo : EIATTR_NUM_MBARRIERS
	.align		4
.L_359:
        /*0d70*/ 	.byte	0x03, 0x38
        /*0d72*/ 	.short	0x0016


	//----- nvinfo : EIATTR_EXIT_INSTR_OFFSETS
	.align		4
        /*0d74*/ 	.byte	0x04, 0x1c
        /*0d76*/ 	.short	(.L_361 - .L_360)


	//   ....[0]....
.L_360:
        /*0d78*/ 	.word	0x00000990


	//   ....[1]....
        /*0d7c*/ 	.word	0x0000ffc0


	//   ....[2]....
        /*0d80*/ 	.word	0x00015b80


	//----- nvinfo : EIATTR_MAX_THREADS
	.align		4
.L_361:
        /*0d84*/ 	.byte	0x04, 0x05
        /*0d86*/ 	.short	(.L_363 - .L_362)
.L_362:
        /*0d88*/ 	.word	0x00000180
        /*0d8c*/ 	.word	0x00000001
        /*0d90*/ 	.word	0x00000001


	//----- nvinfo : EIATTR_CRS_STACK_SIZE
	.align		4
.L_363:
        /*0d94*/ 	.byte	0x04, 0x1e
        /*0d96*/ 	.short	(.L_365 - .L_364)
.L_364:
        /*0d98*/ 	.word	0x00000000


	//----- nvinfo : EIATTR_CBANK_PARAM_SIZE
	.align		4
.L_365:
        /*0d9c*/ 	.byte	0x03, 0x19
        /*0d9e*/ 	.short	0x0af0


	//----- nvinfo : EIATTR_PARAM_CBANK
	.align		4
        /*0da0*/ 	.byte	0x04, 0x0a
        /*0da2*/ 	.short	(.L_367 - .L_366)
	.align		4
.L_366:
        /*0da4*/ 	.word	index@(.nv.constant0._ZN7cutlass13device_kernelIN5flash11enable_sm90INS1_16FlashAttnFwdSm90INS1_25CollectiveMainloopFwdSm90ILi2EN4cute5tupleIJNS5_1CILi1EEES8_S8_EEENS6_IJNS7_ILi128EEENS7_ILi80EEENS7_ILi256EEEEEELi256ENS_10bfloat16_tEfNS_4arch4Sm90ELb0ELb0ELb0ELb1ELb1ELb0ELb0ELb1ELb1ELb1ELb1ELb0EEENS1_21CollectiveEpilogueFwdINS6_IJSA_SC_SB_EEES9_SE_SG_Li256ELb1ELb1ELb1ELb0EEENS1_36VarlenDynamicPersistentTileSchedulerILi128ELi80ELi256ELi128ELb1ELb1ELb1ELb0ELb1ELb1EEEEEEEEEvNT_6ParamsE)
        /*0da8*/ 	.short	0x0210
        /*0daa*/ 	.short	0x0af0


	//----- nvinfo : EIATTR_SW_WAR
	.align		4
.L_367:
        /*0dac*/ 	.byte	0x04, 0x36
        /*0dae*/ 	.short	(.L_369 - .L_368)
.L_368:
        /*0db0*/ 	.word	0x00000008
.L_369:


//--------------------- .nv.info._ZN7cutlass13device_kernelIN5flash11enable_sm90INS1_16FlashAttnFwdSm90INS1_25CollectiveMainloopFwdSm90ILi2EN4cute5tupleIJNS5_1CILi1EEES8_S8_EEENS6_IJNS7_ILi128EEENS7_ILi80EEENS7_ILi256EEEEEELi256ENS_10bfloat16_tEfNS_4arch4Sm90ELb0ELb0ELb0ELb1ELb1ELb1ELb0ELb1ELb1ELb1ELb1ELb0EEENS1_21CollectiveEpilogueFwdINS6_IJSA_SC_SB_EEES9_SE_SG_Li256ELb1ELb1ELb1ELb0EEENS1_36VarlenDynamicPersistentTileSchedulerILi128ELi80ELi256ELi128ELb1ELb1ELb1ELb0ELb1ELb1EEEEEEEEEvNT_6ParamsE --------------------------
	.section	.nv.info._ZN7cutlass13device_kernelIN5flash11enable_sm90INS1_16FlashAttnFwdSm90INS1_25CollectiveMainloopFwdSm90ILi2EN4cute5tupleIJNS5_1CILi1EEES8_S8_EEENS6_IJNS7_ILi128EEENS7_ILi80EEENS7_ILi256EEEEEELi256ENS_10bfloat16_tEfNS_4arch4Sm90ELb0ELb0ELb0ELb1ELb1ELb1ELb0ELb1ELb1ELb1ELb1ELb0EEENS1_21CollectiveEpilogueFwdINS6_IJSA_SC_SB_EEES9_SE_SG_Li256ELb1ELb1ELb1ELb0EEENS1_36VarlenDynamicPersistentTileSchedulerILi128ELi80ELi256ELi128ELb1ELb1ELb1ELb0ELb1ELb1EEEEEEEEEvNT_6ParamsE,"",@"SHT_CUDA_INFO"
	.sectionflags	@""
	.align	4


	//----- nvinfo : EIATTR_CUDA_API_VERSION
	.align		4
        /*0000*/ 	.byte	0x04, 0x37
        /*0002*/ 	.short	(.L_371 - .L_370)
.L_370:
        /*0004*/ 	.word	0x00000082


	//----- nvinfo : EIATTR_KPARAM_INFO
	.align		4
.L_371:
        /*0008*/ 	.byte	0x04, 0x17
        /*000a*/ 	.short	(.L_373 - .L_372)
.L_372:
        /*000c*/ 	.word	0x00000000
        /*0010*/ 	.short	0x0000
        /*0012*/ 	.short	0x0070
        /*0014*/ 	.byte	0x00, 0xf0, 0x01, 0x2a


	//----- nvinfo : EIATTR_SPARSE_MMA_MASK
	.align		4
.L_373:
        /*0018*/ 	.byte	0x03, 0x50
        /*001a*/ 	.short	0x0000


	//----- nvinfo : EIATTR_MAXREG_COUNT
	.align		4
        /*001c*/ 	.byte	0x03, 0x1b
        /*001e*/ 	.short	0x00a8


	//----- nvinfo : EIATTR_NUM_BARRIERS
	.align		4
        /*0020*/ 	.byte	0x02, 0x4c
        /*0022*/ 	.byte	0x10
	.zero		1


	//----- nvinfo : EIATTR_EXTERNS
	.align		4
        /*0024*/ 	.byte	0x04, 0x0f
        /*0026*/ 	.short	(.L_375 - .L_374)


	//   ....[0]....
	.align		4
.L_374:
        /*0028*/ 	.word	index@(__assertfail)


	//----- nvinfo : EIATTR_ANNOTATIONS
	.align		4
.L_375:
        /*002c*/ 	.byte	0x04, 0x55
        /*002e*/ 	.short	(.L_377 - .L_376)


	//   ....[0]....
.L_376:
        /* <DEDUP_REMOVED lines=130> */
        /*0844*/ 	.byte	0x20, 0x93, 0x02, 0x00, 0x01, 0x00, 0x00, 0x00, 0x40, 0xa6, 0x02, 0x00


	//----- nvinfo : EIATTR_MERCURY_ISA_VERSION
	.align		4
.L_377:
        /*0850*/ 	.byte	0x03, 0x5f
        /*0852*/ 	.short	0x0101


	//----- nvinfo : EIATTR_UNUSED_LOAD_BYTE_OFFSET
	.align		4
        /*0854*/ 	.byte	0x04, 0x44
        /*0856*/ 	.short	(.L_379 - .L_378)


	//   ....[0]....
.L_378:
        /*0858*/ 	.word	0x00000a30
        /*085c*/ 	.word	0x0000fff0


	//   ....[1]....
        /*0860*/ 	.word	0x0001e790
        /*0864*/ 	.word	0x0000fff0


	//----- nvinfo : EIATTR_INT_WARP_WIDE_INSTR_OFFSETS
	.align		4
.L_379:
        /*0868*/ 	.byte	0x04, 0x31
        /*086a*/ 	.short	(.L_381 - .L_380)


	//   ....[0]....
.L_380:
        /*086c*/ 	.word	0x00000130


	//   ....[1]....
        /*0870*/ 	.word	0x00000170


	//   ....[2]....
        /*0874*/ 	.word	0x000001e0


	//   ....[3]....
        /*0878*/ 	.word	0x00026160


	//   ....[4]....
        /*087c*/ 	.word	0x00026200


	//   ....[5]....
        /*0880*/ 	.word	0x00029210


	//   ....[6]....
        /*0884*/ 	.word	0x000292b0


	//----- nvinfo : EIATTR_COOP_GROUP_MASK_REGIDS
	.align		4
.L_381:
        /*0888*/ 	.byte	0x04, 0x29
        /*088a*/ 	.short	(.L_383 - .L_382)


	//   ....[0]....
.L_382:
        /*088c*/ 	.word	0xffffffff


	//   ....[1]....
        /*0890*/ 	.word	0xffffffff


	//   ....[2]....
        /*0894*/ 	.word	0xffffffff


	//   ....[3]....
        /*0898*/ 	.word	0xffffffff


	//   ....[4]....
        /*089c*/ 	.word	0xffffffff


	//   ....[5]....
        /*08a0*/ 	.word	0xffffffff


	//   ....[6]....
        /*08a4*/ 	.word	0xffffffff


	//   ....[7]....
        /*08a8*/ 	.word	0xffffffff


	//   ....[8]....
        /*08ac*/ 	.word	0xffffffff


	//   ....[9]....
        /*08b0*/ 	.word	0xffffffff


	//   ....[10]....
        /*08b4*/ 	.word	0xffffffff


	//   ....[11]....
        /*08b8*/ 	.word	0xffffffff


	//   ....[12]....
        /*08bc*/ 	.word	0xffffffff


	//   ....[13]....
        /*08c0*/ 	.word	0xffffffff


	//   ....[14]....
        /*08c4*/ 	.word	0xffffffff


	//   ....[15]....
        /*08c8*/ 	.word	0xffffffff


	//   ....[16]....
        /*08cc*/ 	.word	0xffffffff


	//   ....[17]....
        /*08d0*/ 	.word	0xffffffff


	//   ....[18]....
        /*08d4*/ 	.word	0xffffffff


	//   ....[19]....
        /*08d8*/ 	.word	0xffffffff


	//   ....[20]....
        /*08dc*/ 	.word	0xffffffff


	//   ....[21]....
        /*08e0*/ 	.word	0xffffffff


	//   ....[22]....
        /*08e4*/ 	.word	0xffffffff


	//   ....[23]....
        /*08e8*/ 	.word	0xffffffff


	//   ....[24]....
        /*08ec*/ 	.word	0xffffffff


	//   ....[25]....
        /*08f0*/ 	.word	0xffffffff


	//   ....[26]....
        /*08f4*/ 	.word	0xffffffff


	//   ....[27]....
        /*08f8*/ 	.word	0xffffffff


	//   ....[28]....
        /*08fc*/ 	.word	0xffffffff


	//   ....[29]....
        /*0900*/ 	.word	0xffffffff


	//   ....[30]....
        /*0904*/ 	.word	0xffffffff


	//   ....[31]....
        /*0908*/ 	.word	0xffffffff


	//   ....[32]....
        /*090c*/ 	.word	0xffffffff


	//   ....[33]....
        /*0910*/ 	.word	0xffffffff


	//   ....[34]....
        /*0914*/ 	.word	0xffffffff


	//   ....[35]....
        /*0918*/ 	.word	0xffffffff


	//   ....[36]....
        /*091c*/ 	.word	0xffffffff


	//   ....[37]....
        /*0920*/ 	.word	0xffffffff


	//   ....[38]....
        /*0924*/ 	.word	0xffffffff


	//   ....[39]....
        /*0928*/ 	.word	0xffffffff


	//   ....[40]....
        /*092c*/ 	.word	0xffffffff


	//   ....[41]....
        /*0930*/ 	.word	0xffffffff


	//   ....[42]....
        /*0934*/ 	.word	0xffffffff


	//   ....[43]....
        /*0938*/ 	.word	0xffffffff


	//   ....[44]....
        /*093c*/ 	.word	0xffffffff


	//   ....[45]....
        /*0940*/ 	.word	0xffffffff


	//   ....[46]....
        /*0944*/ 	.word	0xffffffff


	//   ....[47]....
        /*0948*/ 	.word	0xffffffff


	//   ....[48]....
        /*094c*/ 	.word	0xffffffff


	//   ....[49]....
        /*0950*/ 	.word	0xffffffff


	//   ....[50]....
        /*0954*/ 	.word	0xffffffff


	//   ....[51]....
        /*0958*/ 	.word	0xffffffff


	//   ....[52]....
        /*095c*/ 	.word	0xffffffff


	//   ....[53]....
        /*0960*/ 	.word	0xffffffff


	//   ....[54]....
        /*0964*/ 	.word	0xffffffff


	//   ....[55]....
        /*0968*/ 	.word	0xffffffff


	//   ....[56]....
        /*096c*/ 	.word	0xffffffff


	//   ....[57]....
        /*0970*/ 	.word	0xffffffff


	//   ....[58]....
        /*0974*/ 	.word	0xffffffff


	//   ....[59]....
        /*0978*/ 	.word	0xffffffff


	//   ....[60]....
        /*097c*/ 	.word	0xffffffff


	//   ....[61]....
        /*0980*/ 	.word	0xffffffff


	//   ....[62]....
        /*0984*/ 	.word	0xffffffff


	//   ....[63]....
        /*0988*/ 	.word	0xffffffff


	//   ....[64]....
        /*098c*/ 	.word	0xffffffff


	//   ....[65]....
        /*0990*/ 	.word	0xffffffff


	//   ....[66]....
        /*0994*/ 	.word	0xffffffff


	//   ....[67]....
        /*0998*/ 	.word	0xffffffff


	//   ....[68]....
        /*099c*/ 	.word	0xffffffff


	//   ....[69]....
        /*09a0*/ 	.word	0xffffffff


	//   ....[70]....
        /*09a4*/ 	.word	0xffffffff


	//   ....[71]....
        /*09a8*/ 	.word	0xffffffff


	//   ....[72]....
        /*09ac*/ 	.word	0xffffffff


	//   ....[73]....
        /*09b0*/ 	.word	0xffffffff


	//   ....[74]....
        /*09b4*/ 	.word	0xffffffff


	//   ....[75]....
        /*09b8*/ 	.word	0xffffffff


	//   ....[76]....
        /*09bc*/ 	.word	0xffffffff


	//   ....[77]....
        /*09c0*/ 	.word	0xffffffff


	//   ....[78]....
        /*09c4*/ 	.word	0xffffffff


	//   ....[79]....
        /*09c8*/ 	.word	0xffffffff


	//   ....[80]....
        /*09cc*/ 	.word	0xffffffff


	//   ....[81]....
        /*09d0*/ 	.word	0xffffffff


	//   ....[82]....
        /*09d4*/ 	.word	0xffffffff


	//   ....[83]....
        /*09d8*/ 	.word	0xffffffff


	//   ....[84]....
        /*09dc*/ 	.word	0xffffffff


	//   ....[85]....
        /*09e0*/ 	.word	0xffffffff


	//   ....[86]....
        /*09e4*/ 	.word	0xffffffff


	//   ....[87]....
        /*09e8*/ 	.word	0xffffffff


	//   ....[88]....
        /*09ec*/ 	.word	0xffffffff


	//   ....[89]....
        /*09f0*/ 	.word	0xffffffff


	//   ....[90]....
        /*09f4*/ 	.word	0xffffffff


	//   ....[91]....
        /*09f8*/ 	.word	0xffffffff


	//   ....[92]....
        /*09fc*/ 	.word	0xffffffff


	//   ....[93]....
        /*0a00*/ 	.word	0xffffffff


	//   ....[94]....
        /*0a04*/ 	.word	0xffffffff


	//   ....[95]....
        /*0a08*/ 	.word	0xffffffff


	//   ....[96]....
        /*0a0c*/ 	.word	0xffffffff


	//   ....[97]....
        /*0a10*/ 	.word	0xffffffff


	//   ....[98]....
        /*0a14*/ 	.word	0xffffffff


	//   ....[99]....
        /*0a18*/ 	.word	0xffffffff


	//   ....[100]....
        /*0a1c*/ 	.word	0xffffffff


	//   ....[101]....
        /*0a20*/ 	.word	0xffffffff


	//   ....[102]....
        /*0a24*/ 	.word	0xffffffff


	//   ....[103]....
        /*0a28*/ 	.word	0xffffffff


	//   ....[104]....
        /*0a2c*/ 	.word	0xffffffff


	//   ....[105]....
        /*0a30*/ 	.word	0xffffffff


	//   ....[106]....
        /*0a34*/ 	.word	0xffffffff


	//   ....[107]....
        /*0a38*/ 	.word	0xffffffff


	//   ....[108]....
        /*0a3c*/ 	.word	0xffffffff


	//   ....[109]....
        /*0a40*/ 	.word	0xffffffff


	//   ....[110]....
        /*0a44*/ 	.word	0xffffffff


	//   ....[111]....
        /*0a48*/ 	.word	0xffffffff


	//   ....[112]....
        /*0a4c*/ 	.word	0xffffffff


	//   ....[113]....
        /*0a50*/ 	.word	0xffffffff


	//   ....[114]....
        /*0a54*/ 	.word	0xffffffff


	//   ....[115]....
        /*0a58*/ 	.word	0xffffffff


	//   ....[116]....
        /*0a5c*/ 	.word	0xffffffff


	//   ....[117]....
        /*0a60*/ 	.word	0xffffffff


	//   ....[118]....
        /*0a64*/ 	.word	0xffffffff


	//   ....[119]....
        /*0a68*/ 	.word	0xffffffff


	//   ....[120]....
        /*0a6c*/ 	.word	0xffffffff


	//   ....[121]....
        /*0a70*/ 	.word	0xffffffff


	//   ....[122]....
        /*0a74*/ 	.word	0xffffffff


	//   ....[123]....
        /*0a78*/ 	.word	0xffffffff


	//   ....[124]....
        /*0a7c*/ 	.word	0xffffffff


	//   ....[125]....
        /*0a80*/ 	.word	0xffffffff


	//   ....[126]....
        /*0a84*/ 	.word	0xffffffff


	//   ....[127]....
        /*0a88*/ 	.word	0xffffffff


	//   ....[128]....
        /*0a8c*/ 	.word	0xffffffff


	//   ....[129]....
        /*0a90*/ 	.word	0xffffffff


	//   ....[130]....
        /*0a94*/ 	.word	0xffffffff


	//   ....[131]....
        /*0a98*/ 	.word	0xffffffff


	//   ....[132]....
        /*0a9c*/ 	.word	0xffffffff


	//   ....[133]....
        /*0aa0*/ 	.word	0xffffffff


	//   ....[134]....
        /*0aa4*/ 	.word	0xffffffff


	//   ....[135]....
        /*0aa8*/ 	.word	0xffffffff


	//   ....[136]....
        /*0aac*/ 	.word	0xffffffff


	//   ....[137]....
        /*0ab0*/ 	.word	0xffffffff


	//   ....[138]....
        /*0ab4*/ 	.word	0xffffffff


	//   ....[139]....
        /*0ab8*/ 	.word	0xffffffff


	//   ....[140]....
        /*0abc*/ 	.word	0xffffffff


	//   ....[141]....
        /*0ac0*/ 	.word	0xffffffff


	//   ....[142]....
        /*0ac4*/ 	.word	0xffffffff


	//   ....[143]....
        /*0ac8*/ 	.word	0xffffffff


	//   ....[144]....
        /*0acc*/ 	.word	0xffffffff


	//   ....[145]....
        /*0ad0*/ 	.word	0xffffffff


	//   ....[146]....
        /*0ad4*/ 	.word	0xffffffff


	//   ....[147]....
        /*0ad8*/ 	.word	0xffffffff


	//   ....[148]....
        /*0adc*/ 	.word	0xffffffff


	//   ....[149]....
        /*0ae0*/ 	.word	0xffffffff


	//   ....[150]....
        /*0ae4*/ 	.word	0xffffffff


	//   ....[151]....
        /*0ae8*/ 	.word	0xffffffff


	//   ....[152]....
        /*0aec*/ 	.word	0xffffffff


	//   ....[153]....
        /*0af0*/ 	.word	0xffffffff


	//   ....[154]....
        /*0af4*/ 	.word	0xffffffff


	//   ....[155]....
        /*0af8*/ 	.word	0xffffffff


	//   ....[156]....
        /*0afc*/ 	.word	0xffffffff


	//   ....[157]....
        /*0b00*/ 	.word	0xffffffff


	//   ....[158]....
        /*0b04*/ 	.word	0xffffffff


	//   ....[159]....
        /*0b08*/ 	.word	0xffffffff


	//   ....[160]....
        /*0b0c*/ 	.word	0xffffffff


	//   ....[161]....
        /*0b10*/ 	.word	0xffffffff


	//   ....[162]....
        /*0b14*/ 	.word	0xffffffff


	//   ....[163]....
        /*0b18*/ 	.word	0xffffffff


	//   ....[164]....
        /*0b1c*/ 	.word	0xffffffff


	//   ....[165]....
        /*0b20*/ 	.word	0xffffffff


	//   ....[166]....
        /*0b24*/ 	.word	0xffffffff


	//   ....[167]....
        /*0b28*/ 	.word	0xffffffff


	//   ....[168]....
        /*0b2c*/ 	.word	0xffffffff


	//   ....[169]....
        /*0b30*/ 	.word	0x0500000f


	//   ....[170]....
        /*0b34*/ 	.word	0x0500000f


	//   ....[171]....
        /*0b38*/ 	.word	0x0500000f


	//   ....[172]....
        /*0b3c*/ 	.word	0x0500000f


	//   ....[173]....
        /*0b40*/ 	.word	0x0500000f


	//   ....[174]....
        /*0b44*/ 	.word	0x0500000f


	//   ....[175]....
        /*0b48*/ 	.word	0x0500000f


	//   ....[176]....
        /*0b4c*/ 	.word	0x0500000f


	//   ....[177]....
        /*0b50*/ 	.word	0x0500000f


	//   ....[178]....
        /*0b54*/ 	.word	0x0500000f


	//   ....[179]....
        /*0b58*/ 	.word	0x0500000f


	//   ....[180]....
        /*0b5c*/ 	.word	0x0500000f


	//   ....[181]....
        /*0b60*/ 	.word	0x0500000f


	//   ....[182]....
        /*0b64*/ 	.word	0x0500000f


	//   ....[183]....
        /*0b68*/ 	.word	0x0500000f


	//   ....[184]....
        /*0b6c*/ 	.word	0x0500000f


	//   ....[185]....
        /*0b70*/ 	.word	0x0500000f


	//   ....[186]....
        /*0b74*/ 	.word	0x0500000f


	//   ....[187]....
        /*0b78*/ 	.word	0x0500000f


	//   ....[188]....
        /*0b7c*/ 	.word	0x0500000f


	//   ....[189]....
        /*0b80*/ 	.word	0x0500000f


	//   ....[190]....
        /*0b84*/ 	.word	0x0500000f


	//   ....[191]....
        /*0b88*/ 	.word	0x0500000f


	//   ....[192]....
        /*0b8c*/ 	.word	0x0500000f


	//   ....[193]....
        /*0b90*/ 	.word	0x0500000f


	//   ....[194]....
        /*0b94*/ 	.word	0x0500000f


	//   ....[195]....
        /*0b98*/ 	.word	0x0500000f


	//   ....[196]....
        /*0b9c*/ 	.word	0x0500000f


	//   ....[197]....
        /*0ba0*/ 	.word	0x0500000f


	//   ....[198]....
        /*0ba4*/ 	.word	0x0500000f


	//   ....[199]....
        /*0ba8*/ 	.word	0x0500000f


	//   ....[200]....
        /*0bac*/ 	.word	0x0500000f


	//   ....[201]....
        /*0bb0*/ 	.word	0x0500000f


	//   ....[202]....
        /*0bb4*/ 	.word	0x0500000f


	//   ....[203]....
        /*0bb8*/ 	.word	0x0500000f


	//   ....[204]....
        /*0bbc*/ 	.word	0x0500000f


	//   ....[205]....
        /*0bc0*/ 	.word	0x0500000f


	//   ....[206]....
        /*0bc4*/ 	.word	0x0500000f


	//   ....[207]....
        /*0bc8*/ 	.word	0x0500000f


	//   ....[208]....
        /*0bcc*/ 	.word	0x0500000f


	//   ....[209]....
        /*0bd0*/ 	.word	0x0500000f


	//   ....[210]....
        /*0bd4*/ 	.word	0x0500000f


	//   ....[211]....
        /*0bd8*/ 	.word	0x0500000f


	//   ....[212]....
        /*0bdc*/ 	.word	0x0500000f


	//   ....[213]....
        /*0be0*/ 	.word	0x0500000f


	//   ....[214]....
        /*0be4*/ 	.word	0x0500000f


	//   ....[215]....
        /*0be8*/ 	.word	0x0500000f


	//   ....[216]....
        /*0bec*/ 	.word	0x0500000f


	//   ....[217]....
        /*0bf0*/ 	.word	0x0500000f


	//   ....[218]....
        /*0bf4*/ 	.word	0x0500000f


	//   ....[219]....
        /*0bf8*/ 	.word	0x0500000f


	//   ....[220]....
        /*0bfc*/ 	.word	0x0500000f


	//   ....[221]....
        /*0c00*/ 	.word	0x0500000f


	//   ....[222]....
        /*0c04*/ 	.word	0x0500000f


	//   ....[223]....
        /*0c08*/ 	.word	0x0500000f


	//   ....[224]....
        /*0c0c*/ 	.word	0x0500000f


	//   ....[225]....
        /*0c10*/ 	.word	0x0500000f


	//   ....[226]....
        /*0c14*/ 	.word	0x0500000f


	//   ....[227]....
        /*0c18*/ 	.word	0x0500000f


	//   ....[228]....
        /*0c1c*/ 	.word	0x0500000f


	//   ....[229]....
        /*0c20*/ 	.word	0x0500000f


	//   ....[230]....
        /*0c24*/ 	.word	0x0500000f


	//   ....[231]....
        /*0c28*/ 	.word	0x0500000f


	//   ....[232]....
        /*0c2c*/ 	.word	0x0500000f


	//   ....[233]....
        /*0c30*/ 	.word	0x0500000f


	//   ....[234]....
        /*0c34*/ 	.word	0x0500000f


	//   ....[235]....
        /*0c38*/ 	.word	0x0500000f


	//   ....[236]....
        /*0c3c*/ 	.word	0x0500000f


	//   ....[237]....
        /*0c40*/ 	.word	0x0500000f


	//   ....[238]....
        /*0c44*/ 	.word	0x0500000f


	//   ....[239]....
        /*0c48*/ 	.word	0x0500000f


	//   ....[240]....
        /*0c4c*/ 	.word	0x0500000f


	//   ....[241]....
        /*0c50*/ 	.word	0x0500000f


	//   ....[242]....
        /*0c54*/ 	.word	0x0500000f


	//   ....[243]....
        /*0c58*/ 	.word	0x0500000f


	//   ....[244]....
        /*0c5c*/ 	.word	0x0500000f


	//   ....[245]....
        /*0c60*/ 	.word	0x0500000f


	//   ....[246]....
        /*0c64*/ 	.word	0x0500000f


	//   ....[247]....
        /*0c68*/ 	.word	0x0500000f


	//   ....[248]....
        /*0c6c*/ 	.word	0x0500000f


	//   ....[249]....
        /*0c70*/ 	.word	0x0500000f


	//   ....[250]....
        /*0c74*/ 	.word	0x0500000f


	//   ....[251]....
        /*0c78*/ 	.word	0x0500000f


	//   ....[252]....
        /*0c7c*/ 	.word	0x0500000f


	//   ....[253]....
        /*0c80*/ 	.word	0x0500000f


	//   ....[254]....
        /*0c84*/ 	.word	0x0500000f


	//   ....[255]....
        /*0c88*/ 	.word	0x0500000f


	//   ....[0]....
        /*0c8c*/ 	.word	0x0500000f


	//   ....[1]....
        /*0c90*/ 	.word	0x0500000f


	//   ....[2]....
        /*0c94*/ 	.word	0x0500000f


	//   ....[3]....
        /*0c98*/ 	.word	0x0500000f


	//   ....[4]....
        /*0c9c*/ 	.word	0x0500000f


	//   ....[5]....
        /*0ca0*/ 	.word	0x0500000f


	//   ....[6]....
        /*0ca4*/ 	.word	0x0500000f


	//   ....[7]....
        /*0ca8*/ 	.word	0x0500000f


	//   ....[8]....
        /*0cac*/ 	.word	0x0500000f


	//   ....[9]....
        /*0cb0*/ 	.word	0x0500000f


	//   ....[10]....
        /*0cb4*/ 	.word	0x0500000f


	//   ....[11]....
        /*0cb8*/ 	.word	0x0500000f


	//   ....[12]....
        /*0cbc*/ 	.word	0x0500000f


	//   ....[13]....
        /*0cc0*/ 	.word	0x0500000f


	//   ....[14]....
        /*0cc4*/ 	.word	0x0500000f


	//   ....[15]....
        /*0cc8*/ 	.word	0x0500000f


	//----- nvinfo : EIATTR_COOP_GROUP_INSTR_OFFSETS
	.align		4
.L_383:
        /*0ccc*/ 	.byte	0x04, 0x28
        /*0cce*/ 	.short	(.L_385 - .L_384)


	//   ....[0]....
.L_384:
        /*0cd0*/ 	.word	0x00000060


	//   ....[1]....
        /*0cd4*/ 	.word	0x00000140


	//   ....[2]....
        /*0cd8*/ 	.word	0x00000190


	//   ....[3]....
        /*0cdc*/ 	.word	0x000003c0


	//   ....[4]....
        /*0ce0*/ 	.word	0x00000520


	//   ....[5]....
        /*0ce4*/ 	.word	0x00000640


	//   ....[6]....
        /*0ce8*/ 	.word	0x000007a0


	//   ....[7]....
        /*0cec*/ 	.word	0x00004050


	//   ....[8]....
        /*0cf0*/ 	.word	0x00004060


	//   ....[9]....
        /*0cf4*/ 	.word	0x00004f80


	//   ....[10]....
        /*0cf8*/ 	.word	0x00004f90


	//   ....[11]....
        /*0cfc*/ 	.word	0x00005ed0


	//   ....[12]....
        /*0d00*/ 	.word	0x00005ee0


	//   ....[13]....
        /*0d04*/ 	.word	0x000079e0


	//   ....[14]....
        /*0d08*/ 	.word	0x000079f0


	//   ....[15]....
        /*0d0c*/ 	.word	0x00008ad0


	//   ....[16]....
        /*0d10*/ 	.word	0x00008ae0


	//   ....[17]....
        /*0d14*/ 	.word	0x00009bd0


	//   ....[18]....
        /*0d18*/ 	.word	0x00009be0


	//   ....[19]....
        /*0d1c*/ 	.word	0x0000af30


	//   ....[20]....
        /*0d20*/ 	.word	0x0000af40


	//   ....[21]....
        /*0d24*/ 	.word	0x0000b100


	//   ....[22]....
        /*0d28*/ 	.word	0x0000b110


	//   ....[23]....
        /*0d2c*/ 	.word	0x0000b2e0


	//   ....[24]....
        /*0d30*/ 	.word	0x0000b2f0


	//   ....[25]....
        /*0d34*/ 	.word	0x0000b730


	//   ....[26]....
        /*0d38*/ 	.word	0x0000b740


	//   ....[27]....
        /*0d3c*/ 	.word	0x0000b8d0


	//   ....[28]....
        /*0d40*/ 	.word	0x0000b8f0


	//   ....[29]....
        /*0d44*/ 	.word	0x0000ba80


	//   ....[30]....
        /*0d48*/ 	.word	0x0000baa0


	//   ....[31]....
        /*0d4c*/ 	.word	0x0000c4b0


	//   ....[32]....
        /*0d50*/ 	.word	0x0000ca50


	//   ....[33]....
        /*0d54*/ 	.word	0x0000ca60


	//   ....[34]....
        /*0d58*/ 	.word	0x0000ca70


	//   ....[35]....
        /*0d5c*/ 	.word	0x0000ca80


	//   ....[36]....
        /*0d60*/ 	.word	0x0000ff50


	//   ....[37]....
        /*0d64*/ 	.word	0x0000ff60


	//   ....[38]....
        /*0d68*/ 	.word	0x0000ff70


	//   ....[39]....
        /*0d6c*/ 	.word	0x0000ff80


	//   ....[40]....
        /*0d70*/ 	.word	0x00017060


	//   ....[41]....
        /*0d74*/ 	.word	0x00017080


	//   ....[42]....
        /*0d78*/ 	.word	0x000172d0


	//   ....[43]....
        /*0d7c*/ 	.word	0x000172f0


	//   ....[44]....
        /*0d80*/ 	.word	0x0001c550


	//   ....[45]....
        /*0d84*/ 	.word	0x0001c580


	//   ....[46]....
        /*0d88*/ 	.word	0x0001c870


	//   ....[47]....
        /*0d8c*/ 	.word	0x0001c8e0


	//   ....[48]....
        /*0d90*/ 	.word	0x0001da60


	//   ....[49]....
        /*0d94*/ 	.word	0x0001dc70


	//   ....[50]....
        /*0d98*/ 	.word	0x0001dd10


	//   ....[51]....
        /*0d9c*/ 	.word	0x0001dd30


	//   ....[52]....
        /*0da0*/ 	.word	0x0001f870


	//   ....[53]....
        /*0da4*/ 	.word	0x0001f890


	//   ....[54]....
        /*0da8*/ 	.word	0x0001f8a0


	//   ....[55]....
        /*0dac*/ 	.word	0x0001f8b0


	//   ....[56]....
        /*0db0*/ 	.word	0x00020300


	//   ....[57]....
        /*0db4*/ 	.word	0x00020320


	//   ....[58]....
        /*0db8*/ 	.word	0x00020480


	//   ....[59]....
        /*0dbc*/ 	.word	0x000204a0


	//   ....[60]....
        /*0dc0*/ 	.word	0x000205f0


	//   ....[61]....
        /*0dc4*/ 	.word	0x00020610


	//   ....[62]....
        /*0dc8*/ 	.word	0x00020770


	//   ....[63]....
        /*0dcc*/ 	.word	0x00020790


	//   ....[64]....
        /*0dd0*/ 	.word	0x00020f90


	//   ....[65]....
        /*0dd4*/ 	.word	0x00020fc0


	//   ....[66]....
        /*0dd8*/ 	.word	0x00021810


	//   ....[67]....
        /*0ddc*/ 	.word	0x00021820


	//   ....[68]....
        /*0de0*/ 	.word	0x000229a0


	//   ....[69]....
        /*0de4*/ 	.word	0x000229c0


	//   ....[70]....
        /*0de8*/ 	.word	0x00022b10


	//   ....[71]....
        /*0dec*/ 	.word	0x00022b30


	//   ....[72]....
        /*0df0*/ 	.word	0x00022c80


	//   ....[73]....
        /*0df4*/ 	.word	0x00022ca0


	//   ....[74]....
        /*0df8*/ 	.word	0x00022e00


	//   ....[75]....
        /*0dfc*/ 	.word	0x00022e20


	//   ....[76]....
        /*0e00*/ 	.word	0x00023000


	//   ....[77]....
        /*0e04*/ 	.word	0x00023200


	//   ....[78]....
        /*0e08*/ 	.word	0x00023230


	//   ....[79]....
        /*0e0c*/ 	.word	0x00023260


	//   ....[80]....
        /*0e10*/ 	.word	0x00023290


	//   ....[81]....
        /*0e14*/ 	.word	0x000232c0


	//   ....[82]....
        /*0e18*/ 	.word	0x000232f0


	//   ....[83]....
        /*0e1c*/ 	.word	0x00023490


	//   ....[84]....
        /*0e20*/ 	.word	0x000234c0


	//   ....[85]....
        /*0e24*/ 	.word	0x000234f0


	//   ....[86]....
        /*0e28*/ 	.word	0x00023520


	//   ....[87]....
        /*0e2c*/ 	.word	0x00023550


	//   ....[88]....
        /*0e30*/ 	.word	0x00023580


	//   ....[89]....
        /*0e34*/ 	.word	0x00023610


	//   ....[90]....
        /*0e38*/ 	.word	0x00023640


	//   ....[91]....
        /*0e3c*/ 	.word	0x00023650


	//   ....[92]....
        /*0e40*/ 	.word	0x000236e0


	//   ....[93]....
        /*0e44*/ 	.word	0x000246d0


	//   ....[94]....
        /*0e48*/ 	.word	0x00026d30


	//   ....[95]....
        /*0e4c*/ 	.word	0x00026d70


	//   ....[96]....
        /*0e50*/ 	.word	0x00026db0


	//   ....[97]....
        /*0e54*/ 	.word	0x00026e70


	//   ....[98]....
        /*0e58*/ 	.word	0x00026ea0


	//   ....[99]....
        /*0e5c*/ 	.word	0x00026f00


	//   ....[100]....
        /*0e60*/ 	.word	0x00026f40


	//   ....[101]....
        /*0e64*/ 	.word	0x00026fa0


	//   ....[102]....
        /*0e68*/ 	.word	0x00026fc0


	//   ....[103]....
        /*0e6c*/ 	.word	0x00026ff0


	//   ....[104]....
        /*0e70*/ 	.word	0x00027820


	//   ....[105]....
        /*0e74*/ 	.word	0x00027860


	//   ....[106]....
        /*0e78*/ 	.word	0x00027880


	//   ....[107]....
        /*0e7c*/ 	.word	0x00027920


	//   ....[108]....
        /*0e80*/ 	.word	0x00027930


	//   ....[109]....
        /*0e84*/ 	.word	0x000279e0


	//   ....[110]....
        /*0e88*/ 	.word	0x000279f0


	//   ....[111]....
        /*0e8c*/ 	.word	0x00027aa0


	//   ....[112]....
        /*0e90*/ 	.word	0x00027ab0


	//   ....[113]....
        /*0e94*/ 	.word	0x00027b60


	//   ....[114]....
        /*0e98*/ 	.word	0x00027b70


	//   ....[115]....
        /*0e9c*/ 	.word	0x00027c20


	//   ....[116]....
        /*0ea0*/ 	.word	0x00027c30


	//   ....[117]....
        /*0ea4*/ 	.word	0x00027ce0


	//   ....[118]....
        /*0ea8*/ 	.word	0x00027cf0


	//   ....[119]....
        /*0eac*/ 	.word	0x00027d40


	//   ....[120]....
        /*0eb0*/ 	.word	0x00028550


	//   ....[121]....
        /*0eb4*/ 	.word	0x00028590


	//   ....[122]....
        /*0eb8*/ 	.word	0x000285c0


	//   ....[123]....
        /*0ebc*/ 	.word	0x00028680


	//   ....[124]....
        /*0ec0*/ 	.word	0x000286b0


	//   ....[125]....
        /*0ec4*/ 	.word	0x00028700


	//   ....[126]....
        /*0ec8*/ 	.word	0x00028730


	//   ....[127]....
        /*0ecc*/ 	.word	0x00028780


	//   ....[128]....
        /*0ed0*/ 	.word	0x000287b0


	//   ....[129]....
        /*0ed4*/ 	.word	0x00028820


	//   ....[130]....
        /*0ed8*/ 	.word	0x00028b20


	//   ....[131]....
        /*0edc*/ 	.word	0x00028b50


	//   ....[132]....
        /*0ee0*/ 	.word	0x00028c10


	//   ....[133]....
        /*0ee4*/ 	.word	0x00028c20


	//   ....[134]....
        /*0ee8*/ 	.word	0x00028cd0


	//   ....[135]....
        /*0eec*/ 	.word	0x00028ce0


	//   ....[136]....
        /*0ef0*/ 	.word	0x00028d90


	//   ....[137]....
        /*0ef4*/ 	.word	0x00028da0


	//   ....[138]....
        /*0ef8*/ 	.word	0x00028db0


	//   ....[139]....
        /*0efc*/ 	.word	0x00028e60


	//   ....[140]....
        /*0f00*/ 	.word	0x00029410


	//   ....[141]....
        /*0f04*/ 	.word	0x00029450


	//   ....[142]....
        /*0f08*/ 	.word	0x000294e0


	//   ....[143]....
        /*0f0c*/ 	.word	0x00029510


	//   ....[144]....
        /*0f10*/ 	.word	0x000295a0


	//   ....[145]....
        /*0f14*/ 	.word	0x000295d0


	//   ....[146]....
        /*0f18*/ 	.word	0x00029660


	//   ....[147]....
        /*0f1c*/ 	.word	0x00029690


	//   ....[148]....
        /*0f20*/ 	.word	0x000296a0


	//   ....[149]....
        /*0f24*/ 	.word	0x00029730


	//   ....[150]....
        /*0f28*/ 	.word	0x00029bd0


	//   ....[151]....
        /*0f2c*/ 	.word	0x00029c00


	//   ....[152]....
        /*0f30*/ 	.word	0x00029c60


	//   ....[153]....
        /*0f34*/ 	.word	0x00029c90


	//   ....[154]....
        /*0f38*/ 	.word	0x00029cc0


	//   ....[155]....
        /*0f3c*/ 	.word	0x00029cf0


	//   ....[156]....
        /*0f40*/ 	.word	0x00029d20


	//   ....[157]....
        /*0f44*/ 	.word	0x00029d50


	//   ....[158]....
        /*0f48*/ 	.word	0x00029f00


	//   ....[159]....
        /*0f4c*/ 	.word	0x00029f30


	//   ....[160]....
        /*0f50*/ 	.word	0x00029f60


	//   ....[161]....
        /*0f54*/ 	.word	0x00029f90


	//   ....[162]....
        /*0f58*/ 	.word	0x00029fc0


	//   ....[163]....
        /*0f5c*/ 	.word	0x00029ff0


	//   ....[164]....
        /*0f60*/ 	.word	0x0002a0b0


	//   ....[165]....
        /*0f64*/ 	.word	0x0002a0d0


	//   ....[166]....
        /*0f68*/ 	.word	0x0002a0e0


	//   ....[167]....
        /*0f6c*/ 	.word	0x0002a140


	//   ....[168]....
        /*0f70*/ 	.word	0x0002a760


	//   ....[169]....
        /*0f74*/ 	.word	0x0002aa80


	//   ....[170]....
        /*0f78*/ 	.word	0x0002ab10


	//   ....[171]....
        /*0f7c*/ 	.word	0x0002abb0


	//   ....[172]....
        /*0f80*/ 	.word	0x0002ac40


	//   ....[173]....
        /*0f84*/ 	.word	0x0002ace0


	//   ....[174]....
        /*0f88*/ 	.word	0x0002ad70


	//   ....[175]....
        /*0f8c*/ 	.word	0x0002ae60


	//   ....[176]....
        /*0f90*/ 	.word	0x0002aef0


	//   ....[177]....
        /*0f94*/ 	.word	0x0002af90


	//   ....[178]....
        /*0f98*/ 	.word	0x0002b020


	//   ....[179]....
        /*0f9c*/ 	.word	0x0002b0c0


	//   ....[180]....
        /*0fa0*/ 	.word	0x0002b150


	//   ....[181]....
        /*0fa4*/ 	.word	0x0002b240


	//   ....[182]....
        /*0fa8*/ 	.word	0x0002b2d0


	//   ....[183]....
        /*0fac*/ 	.word	0x0002b370


	//   ....[184]....
        /*0fb0*/ 	.word	0x0002b400


	//   ....[185]....
        /*0fb4*/ 	.word	0x0002b4a0


	//   ....[186]....
        /*0fb8*/ 	.word	0x0002b530


	//   ....[187]....
        /*0fbc*/ 	.word	0x0002b620


	//   ....[188]....
        /*0fc0*/ 	.word	0x0002b6b0


	//   ....[189]....
        /*0fc4*/ 	.word	0x0002b700


	//   ....[190]....
        /*0fc8*/ 	.word	0x0002b750


	//   ....[191]....
        /*0fcc*/ 	.word	0x0002b840


	//   ....[192]....
        /*0fd0*/ 	.word	0x0002b8d0


	//   ....[193]....
        /*0fd4*/ 	.word	0x0002b920


	//   ....[194]....
        /*0fd8*/ 	.word	0x0002b970


	//   ....[195]....
        /*0fdc*/ 	.word	0x0002bbd0


	//   ....[196]....
        /*0fe0*/ 	.word	0x0002beb0


	//   ....[197]....
        /*0fe4*/ 	.word	0x0002bfa0


	//   ....[198]....
        /*0fe8*/ 	.word	0x0002c080


	//   ....[199]....
        /*0fec*/ 	.word	0x0002c1d0


	//   ....[200]....
        /*0ff0*/ 	.word	0x0002c220


	//   ....[201]....
        /*0ff4*/ 	.word	0x0002c330


	//   ....[202]....
        /*0ff8*/ 	.word	0x0002c390


	//   ....[203]....
        /*0ffc*/ 	.word	0x0002c4a0


	//   ....[204]....
        /*1000*/ 	.word	0x0002c500


	//   ....[205]....
        /*1004*/ 	.word	0x0002c600


	//   ....[206]....
        /*1008*/ 	.word	0x0002c650


	//   ....[207]....
        /*100c*/ 	.word	0x0002c700


	//   ....[208]....
        /*1010*/ 	.word	0x0002c760


	//   ....[209]....
        /*1014*/ 	.word	0x0002c890


	//   ....[210]....
        /*1018*/ 	.word	0x0002c8e0


	//   ....[211]....
        /*101c*/ 	.word	0x0002ca20


	//   ....[212]....
        /*1020*/ 	.word	0x0002ca70


	//   ....[213]....
        /*1024*/ 	.word	0x0002cbb0


	//   ....[214]....
        /*1028*/ 	.word	0x0002cc00


	//   ....[215]....
        /*102c*/ 	.word	0x0002cd40


	//   ....[216]....
        /*1030*/ 	.word	0x0002cd90


	//   ....[217]....
        /*1034*/ 	.word	0x0002ced0


	//   ....[218]....
        /*1038*/ 	.word	0x0002cf20


	//   ....[219]....
        /*103c*/ 	.word	0x0002d060


	//   ....[220]....
        /*1040*/ 	.word	0x0002d0b0


	//   ....[221]....
        /*1044*/ 	.word	0x0002d1d0


	//   ....[222]....
        /*1048*/ 	.word	0x0002d220


	//   ....[223]....
        /*104c*/ 	.word	0x0002d350


	//   ....[224]....
        /*1050*/ 	.word	0x0002d420


	//   ....[225]....
        /*1054*/ 	.word	0x0002d590


	//   ....[226]....
        /*1058*/ 	.word	0x0002d5e0


	//   ....[227]....
        /*105c*/ 	.word	0x0002d6e0


	//   ....[228]....
        /*1060*/ 	.word	0x0002d730


	//   ....[229]....
        /*1064*/ 	.word	0x0002d830


	//   ....[230]....
        /*1068*/ 	.word	0x0002d880


	//   ....[231]....
        /*106c*/ 	.word	0x0002d9b0


	//   ....[232]....
        /*1070*/ 	.word	0x0002da00


	//   ....[233]....
        /*1074*/ 	.word	0x0002daf0


	//   ....[234]....
        /*1078*/ 	.word	0x0002db90


	//   ....[235]....
        /*107c*/ 	.word	0x0002dcd0


	//   ....[236]....
        /*1080*/ 	.word	0x0002dd20


	//   ....[237]....
        /*1084*/ 	.word	0x0002de60


	//   ....[238]....
        /*1088*/ 	.word	0x0002deb0


	//   ....[239]....
        /*108c*/ 	.word	0x0002dff0


	//   ....[240]....
        /*1090*/ 	.word	0x0002e040


	//   ....[241]....
        /*1094*/ 	.word	0x0002e180


	//   ....[242]....
        /*1098*/ 	.word	0x0002e1d0


	//   ....[243]....
        /*109c*/ 	.word	0x0002e2c0


	//   ....[244]....
        /*10a0*/ 	.word	0x0002e380


	//   ....[245]....
        /*10a4*/ 	.word	0x0002e510


	//   ....[246]....
        /*10a8*/ 	.word	0x0002e560


	//   ....[247]....
        /*10ac*/ 	.word	0x0002e690


	//   ....[248]....
        /*10b0*/ 	.word	0x0002e6e0


	//   ....[249]....
        /*10b4*/ 	.word	0x0002e810


	//   ....[250]....
        /*10b8*/ 	.word	0x0002e860


	//   ....[251]....
        /*10bc*/ 	.word	0x0002e990


	//   ....[252]....
        /*10c0*/ 	.word	0x0002e9e0


	//   ....[253]....
        /*10c4*/ 	.word	0x0002ea70


	//   ....[254]....
        /*10c8*/ 	.word	0x0002eb10


	//   ....[255]....
        /*10cc*/ 	.word	0x0002eca0


	//   ....[0]....
        /*10d0*/ 	.word	0x0002ed10


	//   ....[1]....
        /*10d4*/ 	.word	0x0002ed80


	//   ....[2]....
        /*10d8*/ 	.word	0x0002edf0


	//   ....[3]....
        /*10dc*/ 	.word	0x0002ee60


	//   ....[4]....
        /*10e0*/ 	.word	0x0002eee0


	//   ....[5]....
        /*10e4*/ 	.word	0x0002ef60


	//   ....[6]....
        /*10e8*/ 	.word	0x0002eff0


	//   ....[7]....
        /*10ec*/ 	.word	0x0002f060


	//   ....[8]....
        /*10f0*/ 	.word	0x0002f0d0


	//   ....[9]....
        /*10f4*/ 	.word	0x0002f140


	//   ....[10]....
        /*10f8*/ 	.word	0x0002f1c0


	//   ....[11]....
        /*10fc*/ 	.word	0x0002f230


	//   ....[12]....
        /*1100*/ 	.word	0x0002f2d0


	//   ....[13]....
        /*1104*/ 	.word	0x0002f320


	//   ....[14]....
        /*1108*/ 	.word	0x0002f3b0


	//   ....[15]....
        /*110c*/ 	.word	0x0002f4e0


	//----- nvinfo : EIATTR_REG_RECONFIG
	.align		4
.L_385:
        /*1110*/ 	.byte	0x01, 0x54
	.zero		2


	//----- nvinfo : EIATTR_SYSCALL_OFFSETS
	.align		4
        /*1114*/ 	.byte	0x04, 0x46
        /*1116*/ 	.short	(.L_387 - .L_386)


	//   ....[0]....
.L_386:
        /*1118*/ 	.word	0x00002380


	//   ....[1]....
        /*111c*/ 	.word	0x000024d0


	//   ....[2]....
        /*1120*/ 	.word	0x0000c640


	//   ....[3]....
        /*1124*/ 	.word	0x0000c9d0


	//   ....[4]....
        /*1128*/ 	.word	0x00026360


	//   ....[5]....
        /*112c*/ 	.word	0x000264b0


	//   ....[6]....
        /*1130*/ 	.word	0x000265a0


	//   ....[7]....
        /*1134*/ 	.word	0x00027480


	//----- nvinfo : EIATTR_MBARRIER_INSTR_OFFSETS
	.align		4
.L_387:
        /*1138*/ 	.byte	0x04, 0x39
        /*113a*/ 	.short	(.L_389 - .L_388)


	//   ....[0]....
.L_388:
        /*113c*/ 	.word	0x00000270
        /*1140*/ 	.word	0x000000ff
        /*1144*/ 	.word	0x00038800
        /*1148*/ 	.short	0x0100
        /*114a*/ 	.byte	0x08
	.zero		1


	//   ....[1]....
        /*114c*/ 	.word	0x00000280
        /*1150*/ 	.word	0x000000ff
        /*1154*/ 	.word	0x00038820
        /*1158*/ 	.short	0x0100
        /*115a*/ 	.byte	0x08
	.zero		1


	//   ....[2]....
        /*115c*/ 	.word	0x00000370
        /*1160*/ 	.word	0x000000ff
        /*1164*/ 	.word	0x00038830
        /*1168*/ 	.short	0x0100
        /*116a*/ 	.byte	0x08
	.zero		1


	//   ....[3]....
        /*116c*/ 	.word	0x00000380
        /*1170*/ 	.word	0x000000ff
        /*1174*/ 	.word	0x00038840
        /*1178*/ 	.short	0x0100
        /*117a*/ 	.byte	0x08
	.zero		1


	//   ....[4]....
        /*117c*/ 	.word	0x00000390
        /*1180*/ 	.word	0x000000ff
        /*1184*/ 	.word	0x00038838
        /*1188*/ 	.short	0x0100
        /*118a*/ 	.byte	0x08
	.zero		1


	//   ....[5]....
        /*118c*/ 	.word	0x000003a0
        /*1190*/ 	.word	0x000000ff
        /*1194*/ 	.word	0x00038848
        /*1198*/ 	.short	0x0100
        /*119a*/ 	.byte	0x08
	.zero		1


	//   ....[6]....
        /*119c*/ 	.word	0x000004d0
        /*11a0*/ 	.word	0x000000ff
        /*11a4*/ 	.word	0x00038850
        /*11a8*/ 	.short	0x0100
        /*11aa*/ 	.byte	0x08
	.zero		1


	//   ....[7]....
        /*11ac*/ 	.word	0x000004e0
        /*11b0*/ 	.word	0x000000ff
        /*11b4*/ 	.word	0x00038860
        /*11b8*/ 	.short	0x0100
        /*11ba*/ 	.byte	0x08
	.zero		1


	//   ....[8]....
        /*11bc*/ 	.word	0x000004f0
        /*11c0*/ 	.word	0x000000ff
        /*11c4*/ 	.word	0x00038858
        /*11c8*/ 	.short	0x0100
        /*11ca*/ 	.byte	0x08
	.zero		1


	//   ....[9]....
        /*11cc*/ 	.word	0x00000500
        /*11d0*/ 	.word	0x000000ff
        /*11d4*/ 	.word	0x00038868
        /*11d8*/ 	.short	0x0100
        /*11da*/ 	.byte	0x08
	.zero		1


	//   ....[10]....
        /*11dc*/ 	.word	0x000005f0
        /*11e0*/ 	.word	0x000000ff
        /*11e4*/ 	.word	0x00038870
        /*11e8*/ 	.short	0x0100
        /*11ea*/ 	.byte	0x06
	.zero		1


	//   ....[11]....
        /*11ec*/ 	.word	0x00000600
        /*11f0*/ 	.word	0x000000ff
        /*11f4*/ 	.word	0x00038880
        /*11f8*/ 	.short	0x0100
        /*11fa*/ 	.byte	0x06
	.zero		1


	//   ....[12]....
        /*11fc*/ 	.word	0x00000610
        /*1200*/ 	.word	0x000000ff
        /*1204*/ 	.word	0x00038878
        /*1208*/ 	.short	0x0100
        /*120a*/ 	.byte	0x06
	.zero		1


	//   ....[13]....
        /*120c*/ 	.word	0x00000620
        /*1210*/ 	.word	0x000000ff
        /*1214*/ 	.word	0x00038888
        /*1218*/ 	.short	0x0100
        /*121a*/ 	.byte	0x06
	.zero		1


	//   ....[14]....
        /*121c*/ 	.word	0x00000750
        /*1220*/ 	.word	0x000000ff
        /*1224*/ 	.word	0x00038890
        /*1228*/ 	.short	0x0100
        /*122a*/ 	.byte	0x08
	.zero		1


	//   ....[15]....
        /*122c*/ 	.word	0x00000760
        /*1230*/ 	.word	0x000000ff
        /*1234*/ 	.word	0x000388a0
        /*1238*/ 	.short	0x0100
        /*123a*/ 	.byte	0x08
	.zero		1


	//   ....[16]....
        /*123c*/ 	.word	0x00000770
        /*1240*/ 	.word	0x000000ff
        /*1244*/ 	.word	0x00038898
        /*1248*/ 	.short	0x0100
        /*124a*/ 	.byte	0x08
	.zero		1


	//   ....[17]....
        /*124c*/ 	.word	0x00000780
        /*1250*/ 	.word	0x000000ff
        /*1254*/ 	.word	0x000388a8
        /*1258*/ 	.short	0x0100
        /*125a*/ 	.byte	0x08
	.zero		1


	//   ....[18]....
        /*125c*/ 	.word	0x000008b0
        /*1260*/ 	.word	0x000000ff
        /*1264*/ 	.word	0x000388b0
        /*1268*/ 	.short	0x0100
        /*126a*/ 	.byte	0x08
	.zero		1


	//   ....[19]....
        /*126c*/ 	.word	0x000008c0
        /*1270*/ 	.word	0x000000ff
        /*1274*/ 	.word	0x000388c0
        /*1278*/ 	.short	0x0100
        /*127a*/ 	.byte	0x08
	.zero		1


	//   ....[20]....
        /*127c*/ 	.word	0x000008d0
        /*1280*/ 	.word	0x000000ff
        /*1284*/ 	.word	0x000388b8
        /*1288*/ 	.short	0x0100
        /*128a*/ 	.byte	0x08
	.zero		1


	//   ....[21]....
        /*128c*/ 	.word	0x000008e0
        /*1290*/ 	.word	0x000000ff
        /*1294*/ 	.word	0x000388c8
        /*1298*/ 	.short	0x0100
        /*129a*/ 	.byte	0x08
	.zero		1


	//   ....[22]....
        /*129c*/ 	.word	0x00004000
        /*12a0*/ 	.word	0x00000057
        /*12a4*/ 	.word	0x00038890
        /*12a8*/ 	.short	0x010a
        /*12aa*/ 	.byte	0x3f
	.zero		1


	//   ....[23]....
        /*12ac*/ 	.word	0x00007970
        /*12b0*/ 	.word	0x00000057
        /*12b4*/ 	.word	0x00038890
        /*12b8*/ 	.short	0x010a
        /*12ba*/ 	.byte	0x3f
	.zero		1


	//   ....[24]....
        /*12bc*/ 	.word	0x0000ad90
        /*12c0*/ 	.word	0x00000057
        /*12c4*/ 	.word	0x00038890
        /*12c8*/ 	.short	0x010a
        /*12ca*/ 	.byte	0x3f
	.zero		1


	//   ....[25]....
        /*12cc*/ 	.word	0x0000b570
        /*12d0*/ 	.word	0x0000000b
        /*12d4*/ 	.word	0x00000000
        /*12d8*/ 	.short	0x0101
        /*12da*/ 	.byte	0x3f
	.zero		1


	//   ....[26]....
        /*12dc*/ 	.word	0x0000b5b0
        /*12e0*/ 	.word	0x00000057
        /*12e4*/ 	.word	0x000388b0
        /*12e8*/ 	.short	0x010a
        /*12ea*/ 	.byte	0x3f
	.zero		1


	//   ....[27]....
        /*12ec*/ 	.word	0x0000bce0
        /*12f0*/ 	.word	0x00000057
        /*12f4*/ 	.word	0x00000000
        /*12f8*/ 	.short	0x0101
        /*12fa*/ 	.byte	0x3f
	.zero		1


	//   ....[28]....
        /*12fc*/ 	.word	0x0000c6d0
        /*1300*/ 	.word	0x00000017
        /*1304*/ 	.word	0x00038800
        /*1308*/ 	.short	0x010a
        /*130a*/ 	.byte	0x3f
	.zero		1


	//   ....[29]....
        /*130c*/ 	.word	0x0000c720
        /*1310*/ 	.word	0x00000017
        /*1314*/ 	.word	0x00038800
        /*1318*/ 	.short	0x010a
        /*131a*/ 	.byte	0x3f
	.zero		1


	//   ....[30]....
        /*131c*/ 	.word	0x0000cf10
        /*1320*/ 	.word	0x00000017
        /*1324*/ 	.word	0x00038800
        /*1328*/ 	.short	0x010a
        /*132a*/ 	.byte	0x3f
	.zero		1


	//   ....[31]....
        /*132c*/ 	.word	0x000102b0
        /*1330*/ 	.word	0x00000017
        /*1334*/ 	.word	0x00038800
        /*1338*/ 	.short	0x010a
        /*133a*/ 	.byte	0x3f
	.zero		1


	//   ....[32]....
        /*133c*/ 	.word	0x00013af0
        /*1340*/ 	.word	0x00000000
        /*1344*/ 	.word	0x00038830
        /*1348*/ 	.short	0x010a
        /*134a*/ 	.byte	0x3f
	.zero		1


	//   ....[33]....
        /*134c*/ 	.word	0x00013b40
        /*1350*/ 	.word	0x00000000
        /*1354*/ 	.word	0x00038830
        /*1358*/ 	.short	0x010a
        /*135a*/ 	.byte	0x3f
	.zero		1


	//   ....[34]....
        /*135c*/ 	.word	0x000176c0
        /*1360*/ 	.word	0x00000000
        /*1364*/ 	.word	0x00000000
        /*1368*/ 	.short	0x0101
        /*136a*/ 	.byte	0x3f
	.zero		1


	//   ....[35]....
        /*136c*/ 	.word	0x00018900
        /*1370*/ 	.word	0x00000009
        /*1374*/ 	.word	0x00038830
        /*1378*/ 	.short	0x010a
        /*137a*/ 	.byte	0x3f
	.zero		1


	//   ....[36]....
        /*137c*/ 	.word	0x00018990
        /*1380*/ 	.word	0x00000009
        /*1384*/ 	.word	0x00038830
        /*1388*/ 	.short	0x010a
        /*138a*/ 	.byte	0x3f
	.zero		1


	//   ....[37]....
        /*138c*/ 	.word	0x0001c090
        /*1390*/ 	.word	0x00000006
        /*1394*/ 	.word	0x00038850
        /*1398*/ 	.short	0x010a
        /*139a*/ 	.byte	0x3f
	.zero		1


	//   ....[38]....
        /*139c*/ 	.word	0x0001c0e0
        /*13a0*/ 	.word	0x00000006
        /*13a4*/ 	.word	0x00038850
        /*13a8*/ 	.short	0x010a
        /*13aa*/ 	.byte	0x3f
	.zero		1


	//   ....[39]....
        /*13ac*/ 	.word	0x0001cc00
        /*13b0*/ 	.word	0x00000009
        /*13b4*/ 	.word	0x00000000
        /*13b8*/ 	.short	0x0101
        /*13ba*/ 	.byte	0x3f
	.zero		1


	//   ....[40]....
        /*13bc*/ 	.word	0x0001cff0
        /*13c0*/ 	.word	0x00000006
        /*13c4*/ 	.word	0x00000000
        /*13c8*/ 	.short	0x0101
        /*13ca*/ 	.byte	0x3f
	.zero		1


	//   ....[41]....
        /*13cc*/ 	.word	0x0001d9a0
        /*13d0*/ 	.word	0x00000002
        /*13d4*/ 	.word	0x00038850
        /*13d8*/ 	.short	0x010a
        /*13da*/ 	.byte	0x3f
	.zero		1


	//   ....[42]....
        /*13dc*/ 	.word	0x0001d9f0
        /*13e0*/ 	.word	0x00000002
        /*13e4*/ 	.word	0x00038850
        /*13e8*/ 	.short	0x010a
        /*13ea*/ 	.byte	0x3f
	.zero		1


	//   ....[43]....
        /*13ec*/ 	.word	0x0001e680
        /*13f0*/ 	.word	0x00000002
        /*13f4*/ 	.word	0x00000000
        /*13f8*/ 	.short	0x0101
        /*13fa*/ 	.byte	0x3f
	.zero		1


	//   ....[44]....
        /*13fc*/ 	.word	0x000202f0
        /*1400*/ 	.word	0x00000014
        /*1404*/ 	.word	0x00000000
        /*1408*/ 	.short	0x0101
        /*140a*/ 	.byte	0x3f
	.zero		1


	//   ....[45]....
        /*140c*/ 	.word	0x00020fb0
        /*1410*/ 	.word	0x00000038
        /*1414*/ 	.word	0x00000000
        /*1418*/ 	.short	0x0101
        /*141a*/ 	.byte	0x3f
	.zero		1


	//   ....[46]....
        /*141c*/ 	.word	0x000247b0
        /*1420*/ 	.word	0x00000010
        /*1424*/ 	.word	0x00038820
        /*1428*/ 	.short	0x010a
        /*142a*/ 	.byte	0x3f
	.zero		1


	//   ....[47]....
        /*142c*/ 	.word	0x00024840
        /*1430*/ 	.word	0x0000000c
        /*1434*/ 	.word	0x000388a0
        /*1438*/ 	.short	0x010a
        /*143a*/ 	.byte	0x3f
	.zero		1


	//   ....[48]....
        /*143c*/ 	.word	0x00024d90
        /*1440*/ 	.word	0x0000000c
        /*1444*/ 	.word	0x000388c0
        /*1448*/ 	.short	0x010a
        /*144a*/ 	.byte	0x3f
	.zero		1


	//   ....[49]....
        /*144c*/ 	.word	0x000253a0
        /*1450*/ 	.word	0x0000000b
        /*1454*/ 	.word	0x000388a0
        /*1458*/ 	.short	0x010a
        /*145a*/ 	.byte	0x3f
	.zero		1


	//   ....[50]....
        /*145c*/ 	.word	0x000258e0
        /*1460*/ 	.word	0x0000000b
        /*1464*/ 	.word	0x000388c0
        /*1468*/ 	.short	0x010a
        /*146a*/ 	.byte	0x3f
	.zero		1


	//   ....[51]....
        /*146c*/ 	.word	0x00026b60
        /*1470*/ 	.word	0x00000005
        /*1474*/ 	.word	0x00038840
        /*1478*/ 	.short	0x010a
        /*147a*/ 	.byte	0x3f
	.zero		1


	//   ....[52]....
        /*147c*/ 	.word	0x00027170
        /*1480*/ 	.word	0x00000005
        /*1484*/ 	.word	0x00038830
        /*1488*/ 	.short	0x0107
        /*148a*/ 	.byte	0x3f
	.zero		1


	//   ....[53]....
        /*148c*/ 	.word	0x00027250
        /*1490*/ 	.word	0x00000005
        /*1494*/ 	.word	0x00038830
        /*1498*/ 	.short	0x0101
        /*149a*/ 	.byte	0x3f
	.zero		1


	//   ....[54]....
        /*149c*/ 	.word	0x00027e80
        /*14a0*/ 	.word	0x00000010
        /*14a4*/ 	.word	0x00038800
        /*14a8*/ 	.short	0x0107
        /*14aa*/ 	.byte	0x3f
	.zero		1


	//   ....[55]....
        /*14ac*/ 	.word	0x00027fa0
        /*14b0*/ 	.word	0x00000010
        /*14b4*/ 	.word	0x00038800
        /*14b8*/ 	.short	0x0101
        /*14ba*/ 	.byte	0x3f
	.zero		1


	//   ....[56]....
        /*14bc*/ 	.word	0x00027fc0
        /*14c0*/ 	.word	0x00000010
        /*14c4*/ 	.word	0x00038820
        /*14c8*/ 	.short	0x010a
        /*14ca*/ 	.byte	0x3f
	.zero		1


	//   ....[57]....
        /*14cc*/ 	.word	0x000283c0
        /*14d0*/ 	.word	0x00000006
        /*14d4*/ 	.word	0x00038840
        /*14d8*/ 	.short	0x010a
        /*14da*/ 	.byte	0x3f
	.zero		1


	//   ....[58]....
        /*14dc*/ 	.word	0x00028940
        /*14e0*/ 	.word	0x00000006
        /*14e4*/ 	.word	0x00038830
        /*14e8*/ 	.short	0x0107
        /*14ea*/ 	.byte	0x3f
	.zero		1


	//   ....[59]....
        /*14ec*/ 	.word	0x00028a00
        /*14f0*/ 	.word	0x00000006
        /*14f4*/ 	.word	0x00038830
        /*14f8*/ 	.short	0x0101
        /*14fa*/ 	.byte	0x3f
	.zero		1


	//   ....[60]....
        /*14fc*/ 	.word	0x00028a60
        /*1500*/ 	.word	0x00000006
        /*1504*/ 	.word	0x00038860
        /*1508*/ 	.short	0x010a
        /*150a*/ 	.byte	0x3f
	.zero		1


	//   ....[61]....
        /*150c*/ 	.word	0x00028f90
        /*1510*/ 	.word	0x00000006
        /*1514*/ 	.word	0x00038850
        /*1518*/ 	.short	0x0107
        /*151a*/ 	.byte	0x3f
	.zero		1


	//   ....[62]....
        /*151c*/ 	.word	0x00029130
        /*1520*/ 	.word	0x00000006
        /*1524*/ 	.word	0x00038850
        /*1528*/ 	.short	0x0101
        /*152a*/ 	.byte	0x3f
	.zero		1


	//   ....[63]....
        /*152c*/ 	.word	0x00029360
        /*1530*/ 	.word	0x00000004
        /*1534*/ 	.word	0x00038860
        /*1538*/ 	.short	0x010a
        /*153a*/ 	.byte	0x3f
	.zero		1


	//   ....[64]....
        /*153c*/ 	.word	0x000298c0
        /*1540*/ 	.word	0x00000004
        /*1544*/ 	.word	0x00038850
        /*1548*/ 	.short	0x0107
        /*154a*/ 	.byte	0x3f
	.zero		1


	//   ....[65]....
        /*154c*/ 	.word	0x00029980
        /*1550*/ 	.word	0x00000004
        /*1554*/ 	.word	0x00038850
        /*1558*/ 	.short	0x0101
        /*155a*/ 	.byte	0x3f
	.zero		1


	//   ....[66]....
        /*155c*/ 	.word	0x0002a6e0
        /*1560*/ 	.word	0x00000005
        /*1564*/ 	.word	0x00038820
        /*1568*/ 	.short	0x010a
        /*156a*/ 	.byte	0x3f
	.zero		1


	//   ....[67]....
        /*156c*/ 	.word	0x0002a850
        /*1570*/ 	.word	0x00000003
        /*1574*/ 	.word	0x00038840
        /*1578*/ 	.short	0x010a
        /*157a*/ 	.byte	0x3f
	.zero		1


	//   ....[68]....
        /*157c*/ 	.word	0x0002a8f0
        /*1580*/ 	.word	0x00000017
        /*1584*/ 	.word	0x00038840
        /*1588*/ 	.short	0x010a
        /*158a*/ 	.byte	0x3f
	.zero		1


	//   ....[69]....
        /*158c*/ 	.word	0x0002a930
        /*1590*/ 	.word	0x00000003
        /*1594*/ 	.word	0x00038860
        /*1598*/ 	.short	0x010a
        /*159a*/ 	.byte	0x3f
	.zero		1


	//   ....[70]....
        /*159c*/ 	.word	0x0002a970
        /*15a0*/ 	.word	0x00000017
        /*15a4*/ 	.word	0x00038860
        /*15a8*/ 	.short	0x010a
        /*15aa*/ 	.byte	0x3f
	.zero		1


	//   ....[71]....
        /*15ac*/ 	.word	0x0002a9d0
        /*15b0*/ 	.word	0x00000057
        /*15b4*/ 	.word	0x00038890
        /*15b8*/ 	.short	0x010a
        /*15ba*/ 	.byte	0x3f
	.zero		1


	//   ....[72]....
        /*15bc*/ 	.word	0x0002adb0
        /*15c0*/ 	.word	0x00000057
        /*15c4*/ 	.word	0x00038890
        /*15c8*/ 	.short	0x010a
        /*15ca*/ 	.byte	0x3f
	.zero		1


	//   ....[73]....
        /*15cc*/ 	.word	0x0002b190
        /*15d0*/ 	.word	0x00000057
        /*15d4*/ 	.word	0x00038890
        /*15d8*/ 	.short	0x010a
        /*15da*/ 	.byte	0x3f
	.zero		1


	//   ....[74]....
        /*15dc*/ 	.word	0x0002b570
        /*15e0*/ 	.word	0x00000057
        /*15e4*/ 	.word	0x000388b0
        /*15e8*/ 	.short	0x010a
        /*15ea*/ 	.byte	0x3f
	.zero		1


	//   ....[75]....
        /*15ec*/ 	.word	0x0002b790
        /*15f0*/ 	.word	0x00000017
        /*15f4*/ 	.word	0x00038800
        /*15f8*/ 	.short	0x010a
        /*15fa*/ 	.byte	0x3f
	.zero		1


	//   ....[76]....
        /*15fc*/ 	.word	0x0002b9b0
        /*1600*/ 	.word	0x00000017
        /*1604*/ 	.word	0x00038800
        /*1608*/ 	.short	0x010a
        /*160a*/ 	.byte	0x3f
	.zero		1


	//   ....[77]....
        /*160c*/ 	.word	0x0002ba00
        /*1610*/ 	.word	0x00000000
        /*1614*/ 	.word	0x00038830
        /*1618*/ 	.short	0x010a
        /*161a*/ 	.byte	0x3f
	.zero		1


	//   ....[78]....
        /*161c*/ 	.word	0x0002ba50
        /*1620*/ 	.word	0x00000009
        /*1624*/ 	.word	0x00038830
        /*1628*/ 	.short	0x010a
        /*162a*/ 	.byte	0x3f
	.zero		1


	//   ....[79]....
        /*162c*/ 	.word	0x0002baa0
        /*1630*/ 	.word	0x00000006
        /*1634*/ 	.word	0x00038850
        /*1638*/ 	.short	0x010a
        /*163a*/ 	.byte	0x3f
	.zero		1


	//   ....[80]....
        /*163c*/ 	.word	0x0002baf0
        /*1640*/ 	.word	0x00000002
        /*1644*/ 	.word	0x00038850
        /*1648*/ 	.short	0x010a
        /*164a*/ 	.byte	0x3f
	.zero		1


	//   ....[81]....
        /*164c*/ 	.word	0x0002bc90
        /*1650*/ 	.word	0x00000010
        /*1654*/ 	.word	0x00038820
        /*1658*/ 	.short	0x010a
        /*165a*/ 	.byte	0x3f
	.zero		1


	//   ....[82]....
        /*165c*/ 	.word	0x0002bce0
        /*1660*/ 	.word	0x0000000c
        /*1664*/ 	.word	0x000388a0
        /*1668*/ 	.short	0x010a
        /*166a*/ 	.byte	0x3f
	.zero		1


	//   ....[83]....
        /*166c*/ 	.word	0x0002bd30
        /*1670*/ 	.word	0x0000000c
        /*1674*/ 	.word	0x000388c0
        /*1678*/ 	.short	0x010a
        /*167a*/ 	.byte	0x3f
	.zero		1


	//   ....[84]....
        /*167c*/ 	.word	0x0002bd80
        /*1680*/ 	.word	0x0000000b
        /*1684*/ 	.word	0x000388a0
        /*1688*/ 	.short	0x010a
        /*168a*/ 	.byte	0x3f
	.zero		1


	//   ....[85]....
        /*168c*/ 	.word	0x0002bdd0
        /*1690*/ 	.word	0x0000000b
        /*1694*/ 	.word	0x000388c0
        /*1698*/ 	.short	0x010a
        /*169a*/ 	.byte	0x3f
	.zero		1


	//   ....[86]....
        /*169c*/ 	.word	0x0002bef0
        /*16a0*/ 	.word	0x00000005
        /*16a4*/ 	.word	0x00038840
        /*16a8*/ 	.short	0x010a
        /*16aa*/ 	.byte	0x3f
	.zero		1


	//   ....[87]....
        /*16ac*/ 	.word	0x0002d250
        /*16b0*/ 	.word	0x00000010
        /*16b4*/ 	.word	0x00038820
        /*16b8*/ 	.short	0x010a
        /*16ba*/ 	.byte	0x3f
	.zero		1


	//   ....[88]....
        /*16bc*/ 	.word	0x0002d2a0
        /*16c0*/ 	.word	0x00000006
        /*16c4*/ 	.word	0x00038840
        /*16c8*/ 	.short	0x010a
        /*16ca*/ 	.byte	0x3f
	.zero		1


	//   ....[89]....
        /*16cc*/ 	.word	0x0002da40
        /*16d0*/ 	.word	0x00000006
        /*16d4*/ 	.word	0x00038860
        /*16d8*/ 	.short	0x010a
        /*16da*/ 	.byte	0x3f
	.zero		1


	//   ....[90]....
        /*16dc*/ 	.word	0x0002e210
        /*16e0*/ 	.word	0x00000004
        /*16e4*/ 	.word	0x00038860
        /*16e8*/ 	.short	0x010a
        /*16ea*/ 	.byte	0x3f
	.zero		1


	//   ....[91]....
        /*16ec*/ 	.word	0x0002f400
        /*16f0*/ 	.word	0x00000005
        /*16f4*/ 	.word	0x00038820
        /*16f8*/ 	.short	0x010a
        /*16fa*/ 	.byte	0x3f
	.zero		1


	//   ....[92]....
        /*16fc*/ 	.word	0x0002f5a0
        /*1700*/ 	.word	0x00000003
        /*1704*/ 	.word	0x00038840
        /*1708*/ 	.short	0x010a
        /*170a*/ 	.byte	0x3f
	.zero		1


	//   ....[93]....
        /*170c*/ 	.word	0x0002f5f0
        /*1710*/ 	.word	0x00000017
        /*1714*/ 	.word	0x00038840
        /*1718*/ 	.short	0x010a
        /*171a*/ 	.byte	0x3f
	.zero		1


	//   ....[94]....
        /*171c*/ 	.word	0x0002f640
        /*1720*/ 	.word	0x00000003
        /*1724*/ 	.word	0x00038860
        /*1728*/ 	.short	0x010a
        /*172a*/ 	.byte	0x3f
	.zero		1


	//----- nvinfo : EIATTR_NUM_MBARRIERS
	.align		4
.L_389:
        /*172c*/ 	.byte	0x03, 0x38
        /*172e*/ 	.short	0x0016


	//----- nvinfo : EIATTR_EXIT_INSTR_OFFSETS
	.align		4
        /*1730*/ 	.byte	0x04, 0x1c
        /*1732*/ 	.short	(.L_391 - .L_390)


	//   ....[0]....
.L_390:
        /*1734*/ 	.word	0x0002a9c0


	//----- nvinfo : EIATTR_MAX_THREADS
	.align		4
.L_391:
        /*1738*/ 	.byte	0x04, 0x05
        /*173a*/ 	.short	(.L_393 - .L_392)
.L_392:
        /*173c*/ 	.word	0x00000180
        /*1740*/ 	.word	0x00000001
        /*1744*/ 	.word	0x00000001


	//----- nvinfo : EIATTR_CRS_STACK_SIZE
	.align		4
.L_393:
        /*1748*/ 	.byte	0x04, 0x1e
        /*174a*/ 	.short	(.L_395 - .L_394)
.L_394:
        /*174c*/ 	.word	0x00000000


	//----- nvinfo : EIATTR_CBANK_PARAM_SIZE
	.align		4
.L_395:
        /*1750*/ 	.byte	0x03, 0x19
        /*1752*/ 	.short	0x0af0


	//----- nvinfo : EIATTR_PARAM_CBANK
	.align		4
        /*1754*/ 	.byte	0x04, 0x0a
        /*1756*/ 	.short	(.L_397 - .L_396)
	.align		4
.L_396:
        /*1758*/ 	.word	index@(.nv.constant0._ZN7cutlass13device_kernelIN5flash11enable_sm90INS1_16FlashAttnFwdSm90INS1_25CollectiveMainloopFwdSm90ILi2EN4cute5tupleIJNS5_1CILi1EEES8_S8_EEENS6_IJNS7_ILi128EEENS7_ILi80EEENS7_ILi256EEEEEELi256ENS_10bfloat16_tEfNS_4arch4Sm90ELb0ELb0ELb0ELb1ELb1ELb1ELb0ELb1ELb1ELb1ELb1ELb0EEENS1_21CollectiveEpilogueFwdINS6_IJSA_SC_SB_EEES9_SE_SG_Li256ELb1ELb1ELb1ELb0EEENS1_36VarlenDynamicPersistentTileSchedulerILi128ELi80ELi256ELi128ELb1ELb1ELb1ELb0ELb1ELb1EEEEEEEEEvNT_6ParamsE)
        /*175c*/ 	.short	0x0210
        /*175e*/ 	.short	0x0af0


	//----- nvinfo : EIATTR_SW_WAR
	.align		4
.L_397:
        /*1760*/ 	.byte	0x04, 0x36
        /*1762*/ 	.short	(.L_399 - .L_398)
.L_398:
        /*1764*/ 	.word	0x00000008
.L_399:


//--------------------- .nv.info._ZN7cutlass13device_kernelIN5flash11enable_sm90INS1_16FlashAttnFwdSm90INS1_25CollectiveMainloopFwdSm90ILi2EN4cute5tupleIJNS5_1CILi1EEES8_S8_EEENS6_IJNS7_ILi128EEENS7_ILi64EEENS7_ILi256EEEEEELi256ENS_10bfloat16_tEfNS_4arch4Sm90ELb0ELb1ELb0ELb0ELb1ELb0ELb0ELb1ELb1ELb1ELb1ELb0EEENS1_21CollectiveEpilogueFwdINS6_IJSA_SC_SB_EEES9_SE_SG_Li256ELb0ELb1ELb1ELb0EEENS1_19SingleTileSchedulerILb0ELb1ELb1ELi128EEEEEEEEEvNT_6ParamsE --------------------------
	.section	.nv.info._ZN7cutlass13device_kernelIN5flash11enable_sm90INS1_16FlashAttnFwdSm90INS1_25CollectiveMainloopFwdSm90ILi2EN4cute5tupleIJNS5_1CILi1EEES8_S8_EEENS6_IJNS7_ILi128EEENS7_ILi64EEENS7_ILi256EEEEEELi256ENS_10bfloat16_tEfNS_4arch4Sm90ELb0ELb1ELb0ELb0ELb1ELb0ELb0ELb1ELb1ELb1ELb1ELb0EEENS1_21CollectiveEpilogueFwdINS6_IJSA_SC_SB_EEES9_SE_SG_Li256ELb0ELb1ELb1ELb0EEENS1_19SingleTileSchedulerILb0ELb1ELb1ELi128EEEEEEEEEvNT_6ParamsE,"",@"SHT_CUDA_INFO"
	.sectionflags	@""
	.align	4


	//----- nvinfo : EIATTR_CUDA_API_VERSION
	.align		4
        /*0000*/ 	.byte	0x04, 0x37
        /*0002*/ 	.short	(.L_401 - .L_400)
.L_400:
        /*0004*/ 	.word	0x00000082


	//----- nvinfo : EIATTR_KPARAM_INFO
	.align		4
.L_401:
        /*0008*/ 	.byte	0x04, 0x17
        /*000a*/ 	.short	(.L_403 - .L_402)
.L_402:
        /*000c*/ 	.word	0x00000000
        /*0010*/ 	.short	0x0000
        /*0012*/ 	.short	0x0070
        /*0014*/ 	.byte	0x00, 0xf0, 0x01, 0x28


	//----- nvinfo : EIATTR_SPARSE_MMA_MASK
	.align		4
.L_403:
        /*0018*/ 	.byte	0x03, 0x50
        /*001a*/ 	.short	0x0000


	//----- nvinfo : EIATTR_MAXREG_COUNT
	.align		4
        /*001c*/ 	.byte	0x03, 0x1b
        /*001e*/ 	.short	0x00a8


	//----- nvinfo : EIATTR_NUM_BARRIERS
	.align		4
        /*0020*/ 	.byte	0x02, 0x4c
        /*0022*/ 	.byte	0x09
	.zero		1


	//----- nvinfo : EIATTR_EXTERNS
	.align		4
        /*0024*/ 	.byte	0x04, 0x0f
        /*0026*/ 	.short	(.L_405 - .L_404)


	//   ....[0]....
	.align		4
.L_404:
        /*0028*/ 	.word	index@(__assertfail)


	//----- nvinfo : EIATTR_ANNOTATIONS
	.align		4
.L_405:
        /*002c*/ 	.byte	0x04, 0x55
        /*002e*/ 	.short	(.L_407 - .L_406)


	//   ....[0]....
.L_406:
        /*0030*/ 	.word	0x00000001
        /*0034*/ 	.byte	0xb0, 0x08, 0x00, 0x00, 0x01, 0x00, 0x00, 0x00, 0xe0, 0x09, 0x00, 0x00, 0x01, 0x00, 0x00, 0x00
        /*0044*/ 	.byte	0x90, 0x19, 0x00, 0x00, 0x01, 0x00, 0x00, 0x00, 0x30, 0xcd, 0x00, 0x00, 0x01, 0x00, 0x00, 0x00
        /*0054*/ 	.byte	0x40, 0xef, 0x00, 0x00, 0x01, 0x00, 0x00, 0x00, 0xd0, 0x02, 0x01, 0x00, 0x01, 0x00, 0x00, 0x00
        /*0064*/ 	.byte	0x70, 0x04, 0x01, 0x00, 0x01, 0x00, 0x00, 0x00, 0x00, 0x19, 0x01, 0x00, 0x01, 0x00, 0x00, 0x00
        /*0074*/ 	.byte	0xa0, 0x2e, 0x01, 0x00


	//----- nvinfo : EIATTR_MERCURY_ISA_VERSION
	.align		4
.L_407:
        /*0078*/ 	.byte	0x03, 0x5f
        /*007a*/ 	.short	0x0101


	//----- nvinfo : EIATTR_INT_WARP_WIDE_INSTR_OFFSETS
	.align		4
        /*007c*/ 	.byte	0x04, 0x31
        /*007e*/ 	.short	(.L_409 - .L_408)


	//   ....[0]....
.L_408:
        /*0080*/ 	.word	0x000000c0


	//   ....[1]....
        /*0084*/ 	.word	0x000000d0


	//   ....[2]....
        /*0088*/ 	.word	0x00000170


	//----- nvinfo : EIATTR_COOP_GROUP_MASK_REGIDS
	.align		4
.L_409:
        /*008c*/ 	.byte	0x04, 0x29
        /*008e*/ 	.short	(.L_411 - .L_410)


	//   ....[0]....
.L_410:
        /*0090*/ 	.word	0xffffffff


	//   ....[1]....
        /*0094*/ 	.word	0xffffffff


	//   ....[2]....
        /*0098*/ 	.word	0xffffffff


	//   ....[3]....
        /*009c*/ 	.word	0xffffffff


	//   ....[4]....
        /*00a0*/ 	.word	0xffffffff


	//   ....[5]....
        /*00a4*/ 	.word	0xffffffff


	//   ....[6]....
        /*00a8*/ 	.word	0xffffffff


	//   ....[7]....
        /*00ac*/ 	.word	0xffffffff


	//   ....[8]....
        /*00b0*/ 	.word	0xffffffff


	//   ....[9]....
        /*00b4*/ 	.word	0xffffffff


	//   ....[10]....
        /*00b8*/ 	.word	0xffffffff


	//   ....[11]....
        /*00bc*/ 	.word	0xffffffff


	//   ....[12]....
        /*00c0*/ 	.word	0xffffffff


	//   ....[13]....
        /*00c4*/ 	.word	0xffffffff


	//   ....[14]....
        /*00c8*/ 	.word	0xffffffff


	//   ....[15]....
        /*00cc*/ 	.word	0xffffffff


	//   ....[16]....
        /*00d0*/ 	.word	0xffffffff


	//   ....[17]....
        /*00d4*/ 	.word	0xffffffff


	//   ....[18]....
        /*00d8*/ 	.word	0xffffffff


	//   ....[19]....
        /*00dc*/ 	.word	0xffffffff


	//   ....[20]....
        /*00e0*/ 	.word	0xffffffff


	//   ....[21]....
        /*00e4*/ 	.word	0xffffffff


	//   ....[22]....
        /*00e8*/ 	.word	0xffffffff


	//   ....[23]....
        /*00ec*/ 	.word	0xffffffff


	//   ....[24]....
        /*00f0*/ 	.word	0xffffffff


	//   ....[25]....
        /*00f4*/ 	.word	0xffffffff


	//   ....[26]....
        /*00f8*/ 	.word	0xffffffff


	//   ....[27]....
        /*00fc*/ 	.word	0xffffffff


	//   ....[28]....
        /*0100*/ 	.word	0xffffffff


	//   ....[29]....
        /*0104*/ 	.word	0xffffffff


	//   ....[30]....
        /*0108*/ 	.word	0xffffffff


	//   ....[31]....
        /*010c*/ 	.word	0xffffffff


	//   ....[32]....
        /*0110*/ 	.word	0xffffffff


	//   ....[33]....
        /*0114*/ 	.word	0xffffffff


	//   ....[34]....
        /*0118*/ 	.word	0xffffffff


	//   ....[35]....
        /*011c*/ 	.word	0xffffffff


	//   ....[36]....
        /*0120*/ 	.word	0xffffffff


	//   ....[37]....
        /*0124*/ 	.word	0xffffffff


	//   ....[38]....
        /*0128*/ 	.word	0xffffffff


	//   ....[39]....
        /*012c*/ 	.word	0xffffffff


	//   ....[40]....
        /*0130*/ 	.word	0xffffffff


	//   ....[41]....
        /*0134*/ 	.word	0xffffffff


	//   ....[42]....
        /*0138*/ 	.word	0xffffffff


	//   ....[43]....
        /*013c*/ 	.word	0xffffffff


	//   ....[44]....
        /*0140*/ 	.word	0xffffffff


	//   ....[45]....
        /*0144*/ 	.word	0xffffffff


	//   ....[46]....
        /*0148*/ 	.word	0xffffffff


	//   ....[47]....
        /*014c*/ 	.word	0xffffffff


	//   ....[48]....
        /*0150*/ 	.word	0xffffffff


	//   ....[49]....
        /*0154*/ 	.word	0xffffffff


	//   ....[50]....
        /*0158*/ 	.word	0xffffffff


	//   ....[51]....
        /*015c*/ 	.word	0xffffffff


	//   ....[52]....
        /*0160*/ 	.word	0xffffffff


	//   ....[53]....
        /*0164*/ 	.word	0xffffffff


	//   ....[54]....
        /*0168*/ 	.word	0xffffffff


	//   ....[55]....
        /*016c*/ 	.word	0xffffffff


	//   ....[56]....
        /*0170*/ 	.word	0xffffffff


	//   ....[57]....
        /*0174*/ 	.word	0xffffffff


	//   ....[58]....
        /*0178*/ 	.word	0xffffffff


	//   ....[59]....
        /*017c*/ 	.word	0xffffffff


	//   ....[60]....
        /*0180*/ 	.word	0xffffffff


	//   ....[61]....
        /*0184*/ 	.word	0xffffffff


	//   ....[62]....
        /*0188*/ 	.word	0xffffffff


	//   ....[63]....
        /*018c*/ 	.word	0xffffffff


	//   ....[64]....
        /*0190*/ 	.word	0xffffffff


	//   ....[65]....
        /*0194*/ 	.word	0xffffffff


	//   ....[66]....
        /*0198*/ 	.word	0xffffffff


	//   ....[67]....
        /*019c*/ 	.word	0xffffffff


	//   ....[68]....
        /*01a0*/ 	.word	0xffffffff


	//   ....[69]....
        /*01a4*/ 	.word	0xffffffff


	//   ....[70]....
        /*01a8*/ 	.word	0xffffffff


	//   ....[71]....
        /*01ac*/ 	.word	0xffffffff


	//   ....[72]....
        /*01b0*/ 	.word	0xffffffff


	//   ....[73]....
        /*01b4*/ 	.word	0xffffffff


	//   ....[74]....
        /*01b8*/ 	.word	0xffffffff


	//   ....[75]....
        /*01bc*/ 	.word	0xffffffff


	//   ....[76]....
        /*01c0*/ 	.word	0xffffffff


	//   ....[77]....
        /*01c4*/ 	.word	0xffffffff


	//   ....[78]....
        /*01c8*/ 	.word	0xffffffff


	//   ....[79]....
        /*01cc*/ 	.word	0xffffffff


	//   ....[80]....
        /*01d0*/ 	.word	0xffffffff


	//   ....[81]....
        /*01d4*/ 	.word	0xffffffff


	//   ....[82]....
        /*01d8*/ 	.word	0xffffffff


	//   ....[83]....
        /*01dc*/ 	.word	0xffffffff


	//   ....[84]....
        /*01e0*/ 	.word	0xffffffff


	//   ....[85]....
        /*01e4*/ 	.word	0xffffffff


	//   ....[86]....
        /*01e8*/ 	.word	0xffffffff


	//   ....[87]....
        /*01ec*/ 	.word	0xffffffff


	//   ....[88]....
        /*01f0*/ 	.word	0xffffffff


	//   ....[89]....
        /*01f4*/ 	.word	0xffffffff


	//   ....[90]....
        /*01f8*/ 	.word	0xffffffff


	//   ....[91]....
        /*01fc*/ 	.word	0x0500000f


	//   ....[92]....
        /*0200*/ 	.word	0x0500000f


	//   ....[93]....
        /*0204*/ 	.word	0x0500000f


	//   ....[94]....
        /*0208*/ 	.word	0x0500000f


	//   ....[95]....
        /*020c*/ 	.word	0x0500000f


	//   ....[96]....
        /*0210*/ 	.word	0x0500000f


	//   ....[97]....
        /*0214*/ 	.word	0x0500000f


	//   ....[98]....
        /*0218*/ 	.word	0x0500000f


	//   ....[99]....
        /*021c*/ 	.word	0x0500000f


	//   ....[100]....
        /*0220*/ 	.word	0x0500000f


	//   ....[101]....
        /*0224*/ 	.word	0x0500000f


	//   ....[102]....
        /*0228*/ 	.word	0x0500000f


	//   ....[103]....
        /*022c*/ 	.word	0x0500000f


	//   ....[104]....
        /*0230*/ 	.word	0x0500000f


	//   ....[105]....
        /*0234*/ 	.word	0x0500000f


	//   ....[106]....
        /*0238*/ 	.word	0x0500000f


	//   ....[107]....
        /*023c*/ 	.word	0x0500000f


	//   ....[108]....
        /*0240*/ 	.word	0x0500000f


	//   ....[109]....
        /*0244*/ 	.word	0x0500000f


	//   ....[110]....
        /*0248*/ 	.word	0x0500000f


	//   ....[111]....
        /*024c*/ 	.word	0x0500000f


	//   ....[112]....
        /*0250*/ 	.word	0x0500000f


	//   ....[113]....
        /*0254*/ 	.word	0x0500000f


	//   ....[114]....
        /*0258*/ 	.word	0x0500000f


	//   ....[115]....
        /*025c*/ 	.word	0x0500000f


	//   ....[116]....
        /*0260*/ 	.word	0x0500000f


	//   ....[117]....
        /*0264*/ 	.word	0x0500000f


	//   ....[118]....
        /*0268*/ 	.word	0x0500000f


	//   ....[119]....
        /*026c*/ 	.word	0x0500000f


	//   ....[120]....
        /*0270*/ 	.word	0x0500000f


	//   ....[121]....
        /*0274*/ 	.word	0x0500000f


	//   ....[122]....
        /*0278*/ 	.word	0x0500000f


	//   ....[123]....
        /*027c*/ 	.word	0x0500000f


	//   ....[124]....
        /*0280*/ 	.word	0x0500000f


	//   ....[125]....
        /*0284*/ 	.word	0x0500000f


	//   ....[126]....
        /*0288*/ 	.word	0x0500000f


	//   ....[127]....
        /*028c*/ 	.word	0x0500000f


	//   ....[128]....
        /*0290*/ 	.word	0x0500000f


	//   ....[129]....
        /*0294*/ 	.word	0x0500000f


	//   ....[130]....
        /*0298*/ 	.word	0x0500000f


	//   ....[131]....
        /*029c*/ 	.word	0x0500000f


	//   ....[132]....
        /*02a0*/ 	.word	0x0500000f


	//   ....[133]....
        /*02a4*/ 	.word	0x0500000f


	//   ....[134]....
        /*02a8*/ 	.word	0x0500000f


	//   ....[135]....
        /*02ac*/ 	.word	0x0500000f


	//   ....[136]....
        /*02b0*/ 	.word	0x0500000f


	//   ....[137]....
        /*02b4*/ 	.word	0x0500000f


	//   ....[138]....
        /*02b8*/ 	.word	0x0500000f


	//   ....[139]....
        /*02bc*/ 	.word	0x0500000f


	//   ....[140]....
        /*02c0*/ 	.word	0x0500000f


	//----- nvinfo : EIATTR_COOP_GROUP_INSTR_OFFSETS
	.align		4
.L_411:
        /*02c4*/ 	.byte	0x04, 0x28
        /*02c6*/ 	.short	(.L_413 - .L_412)


	//   ....[0]....
.L_412:
        /*02c8*/ 	.word	0x00000070


	//   ....[1]....
        /*02cc*/ 	.word	0x000000b0


	//   ....[2]....
        /*02d0*/ 	.word	0x000002d0


	//   ....[3]....
        /*02d4*/ 	.word	0x00000430


	//   ....[4]....
        /*02d8*/ 	.word	0x00000550


	//   ....[5]....
        /*02dc*/ 	.word	0x000006b0


	//   ....[6]....
        /*02e0*/ 	.word	0x00001770


	//   ....[7]....
        /*02e4*/ 	.word	0x00002770


	//   ....[8]....
        /*02e8*/ 	.word	0x00002a20


	//   ....[9]....
        /*02ec*/ 	.word	0x00003350


	//   ....[10]....
        /*02f0*/ 	.word	0x00003470


	//   ....[11]....
        /*02f4*/ 	.word	0x00003820


	//   ....[12]....
        /*02f8*/ 	.word	0x00003930


	//   ....[13]....
        /*02fc*/ 	.word	0x00005930


	//   ....[14]....
        /*0300*/ 	.word	0x00005b50


	//   ....[15]....
        /*0304*/ 	.word	0x00006280


	//   ....[16]....
        /*0308*/ 	.word	0x00006380


	//   ....[17]....
        /*030c*/ 	.word	0x00006700


	//   ....[18]....
        /*0310*/ 	.word	0x00006760


	//   ....[19]....
        /*0314*/ 	.word	0x000085d0


	//   ....[20]....
        /*0318*/ 	.word	0x000085e0


	//   ....[21]....
        /*031c*/ 	.word	0x00008640


	//   ....[22]....
        /*0320*/ 	.word	0x00008660


	//   ....[23]....
        /*0324*/ 	.word	0x0000a270


	//   ....[24]....
        /*0328*/ 	.word	0x0000a4d0


	//   ....[25]....
        /*032c*/ 	.word	0x0000ac20


	//   ....[26]....
        /*0330*/ 	.word	0x0000ad20


	//   ....[27]....
        /*0334*/ 	.word	0x0000b0a0


	//   ....[28]....
        /*0338*/ 	.word	0x0000b100


	//   ....[29]....
        /*033c*/ 	.word	0x0000c170


	//   ....[30]....
        /*0340*/ 	.word	0x0000c190


	//   ....[31]....
        /*0344*/ 	.word	0x0000c210


	//   ....[32]....
        /*0348*/ 	.word	0x0000c240


	//   ....[33]....
        /*034c*/ 	.word	0x0000d4d0


	//   ....[34]....
        /*0350*/ 	.word	0x0000d530


	//   ....[35]....
        /*0354*/ 	.word	0x0000d570


	//   ....[36]....
        /*0358*/ 	.word	0x0000d5b0


	//   ....[37]....
        /*035c*/ 	.word	0x0000d5e0


	//   ....[38]....
        /*0360*/ 	.word	0x0000d610


	//   ....[39]....
        /*0364*/ 	.word	0x0000e250


	//   ....[40]....
        /*0368*/ 	.word	0x0000e260


	//   ....[41]....
        /*036c*/ 	.word	0x0000f2b0


	//   ....[42]....
        /*0370*/ 	.word	0x00010960


	//   ....[43]....
        /*0374*/ 	.word	0x00010980


	//   ....[44]....
        /*0378*/ 	.word	0x00010990


	//   ....[45]....
        /*037c*/ 	.word	0x000109a0


	//   ....[46]....
        /*0380*/ 	.word	0x000109b0


	//   ....[47]....
        /*0384*/ 	.word	0x00010a20


	//   ....[48]....
        /*0388*/ 	.word	0x00010a50


	//   ....[49]....
        /*038c*/ 	.word	0x00010ab0


	//   ....[50]....
        /*0390*/ 	.word	0x000110e0


	//   ....[51]....
        /*0394*/ 	.word	0x00011110


	//   ....[52]....
        /*0398*/ 	.word	0x00011140


	//   ....[53]....
        /*039c*/ 	.word	0x00011160


	//   ....[54]....
        /*03a0*/ 	.word	0x00011170


	//   ....[55]....
        /*03a4*/ 	.word	0x00011200


	//   ....[56]....
        /*03a8*/ 	.word	0x00011230


	//   ....[57]....
        /*03ac*/ 	.word	0x000112a0


	//   ....[58]....
        /*03b0*/ 	.word	0x000112d0


	//   ....[59]....
        /*03b4*/ 	.word	0x00011340


	//   ....[60]....
        /*03b8*/ 	.word	0x00011370


	//   ....[61]....
        /*03bc*/ 	.word	0x000113e0


	//   ....[62]....
        /*03c0*/ 	.word	0x00011410


	//   ....[63]....
        /*03c4*/ 	.word	0x00011480


	//   ....[64]....
        /*03c8*/ 	.word	0x000114b0


	//   ....[65]....
        /*03cc*/ 	.word	0x00011510


	//   ....[66]....
        /*03d0*/ 	.word	0x00011d00


	//   ....[67]....
        /*03d4*/ 	.word	0x00011d30


	//   ....[68]....
        /*03d8*/ 	.word	0x00011d60


	//   ....[69]....
        /*03dc*/ 	.word	0x00011da0


	//   ....[70]....
        /*03e0*/ 	.word	0x00011dc0


	//   ....[71]....
        /*03e4*/ 	.word	0x00011de0


	//   ....[72]....
        /*03e8*/ 	.word	0x00011e10


	//   ....[73]....
        /*03ec*/ 	.word	0x00011e30


	//   ....[74]....
        /*03f0*/ 	.word	0x000121a0


	//   ....[75]....
        /*03f4*/ 	.word	0x000121c0


	//   ....[76]....
        /*03f8*/ 	.word	0x000121e0


	//   ....[77]....
        /*03fc*/ 	.word	0x00012280


	//   ....[78]....
        /*0400*/ 	.word	0x000122a0


	//   ....[79]....
        /*0404*/ 	.word	0x00012340


	//   ....[80]....
        /*0408*/ 	.word	0x00012360


	//   ....[81]....
        /*040c*/ 	.word	0x00012370


	//   ....[82]....
        /*0410*/ 	.word	0x000128a0


	//   ....[83]....
        /*0414*/ 	.word	0x000128d0


	//   ....[84]....
        /*0418*/ 	.word	0x00012900


	//   ....[85]....
        /*041c*/ 	.word	0x00012930


	//   ....[86]....
        /*0420*/ 	.word	0x00012a10


	//   ....[87]....
        /*0424*/ 	.word	0x00012a30


	//   ....[88]....
        /*0428*/ 	.word	0x00012a80


	//   ....[89]....
        /*042c*/ 	.word	0x00012af0


	//   ....[90]....
        /*0430*/ 	.word	0x00012e30


	//   ....[91]....
        /*0434*/ 	.word	0x00013490


	//   ....[92]....
        /*0438*/ 	.word	0x00013580


	//   ....[93]....
        /*043c*/ 	.word	0x00013620


	//   ....[94]....
        /*0440*/ 	.word	0x00013680


	//   ....[95]....
        /*0444*/ 	.word	0x00013760


	//   ....[96]....
        /*0448*/ 	.word	0x000137d0


	//   ....[97]....
        /*044c*/ 	.word	0x000138b0


	//   ....[98]....
        /*0450*/ 	.word	0x00013920


	//   ....[99]....
        /*0454*/ 	.word	0x000139f0


	//   ....[100]....
        /*0458*/ 	.word	0x00013a80


	//   ....[101]....
        /*045c*/ 	.word	0x00013ae0


	//   ....[102]....
        /*0460*/ 	.word	0x00013b80


	//   ....[103]....
        /*0464*/ 	.word	0x00013c60


	//   ....[104]....
        /*0468*/ 	.word	0x00013ce0


	//   ....[105]....
        /*046c*/ 	.word	0x00013dc0


	//   ....[106]....
        /*0470*/ 	.word	0x00013e40


	//   ....[107]....
        /*0474*/ 	.word	0x00013f20


	//   ....[108]....
        /*0478*/ 	.word	0x00013fa0


	//   ....[109]....
        /*047c*/ 	.word	0x00014080


	//   ....[110]....
        /*0480*/ 	.word	0x00014100


	//   ....[111]....
        /*0484*/ 	.word	0x000141e0


	//   ....[112]....
        /*0488*/ 	.word	0x00014260


	//   ....[113]....
        /*048c*/ 	.word	0x00014340


	//   ....[114]....
        /*0490*/ 	.word	0x000143b0


	//   ....[115]....
        /*0494*/ 	.word	0x00014480


	//   ....[116]....
        /*0498*/ 	.word	0x000145c0


	//   ....[117]....
        /*049c*/ 	.word	0x00014680


	//   ....[118]....
        /*04a0*/ 	.word	0x00014730


	//   ....[119]....
        /*04a4*/ 	.word	0x00014800


	//   ....[120]....
        /*04a8*/ 	.word	0x00014860


	//   ....[121]....
        /*04ac*/ 	.word	0x00014940


	//   ....[122]....
        /*04b0*/ 	.word	0x000149a0


	//   ....[123]....
        /*04b4*/ 	.word	0x00014ab0


	//   ....[124]....
        /*04b8*/ 	.word	0x00014b90


	//   ....[125]....
        /*04bc*/ 	.word	0x00014c30


	//   ....[126]....
        /*04c0*/ 	.word	0x00014c90


	//   ....[127]....
        /*04c4*/ 	.word	0x00014da0


	//   ....[128]....
        /*04c8*/ 	.word	0x00014e00


	//   ....[129]....
        /*04cc*/ 	.word	0x00014f10


	//   ....[130]....
        /*04d0*/ 	.word	0x00014f70


	//   ....[131]....
        /*04d4*/ 	.word	0x00015030


	//   ....[132]....
        /*04d8*/ 	.word	0x00015190


	//   ....[133]....
        /*04dc*/ 	.word	0x00015230


	//   ....[134]....
        /*04e0*/ 	.word	0x00015300


	//   ....[135]....
        /*04e4*/ 	.word	0x00015410


	//   ....[136]....
        /*04e8*/ 	.word	0x00015480


	//   ....[137]....
        /*04ec*/ 	.word	0x00015590


	//   ....[138]....
        /*04f0*/ 	.word	0x00015610


	//   ....[139]....
        /*04f4*/ 	.word	0x00015700


	//   ....[140]....
        /*04f8*/ 	.word	0x00015810


	//----- nvinfo : EIATTR_REG_RECONFIG
	.align		4
.L_413:
        /*04fc*/ 	.byte	0x01, 0x54
	.zero		2


	//----- nvinfo : EIATTR_SYSCALL_OFFSETS
	.align		4
        /*0500*/ 	.byte	0x04, 0x46
        /*0502*/ 	.short	(.L_415 - .L_414)


	//   ....[0]....
.L_414:
        /*0504*/ 	.word	0x00001940


	//   ....[1]....
        /*0508*/ 	.word	0x0000fe70


	//   ....[2]....
        /*050c*/ 	.word	0x0000ffb0


	//   ....[3]....
        /*0510*/ 	.word	0x000100a0


	//   ....[4]....
        /*0514*/ 	.word	0x00010e20


	//----- nvinfo : EIATTR_MBARRIER_INSTR_OFFSETS
	.align		4
.L_415:
        /*0518*/ 	.byte	0x04, 0x39
        /*051a*/ 	.short	(.L_417 - .L_416)


	//   ....[0]....
.L_416:
        /*051c*/ 	.word	0x00000180
        /*0520*/ 	.word	0x000000ff
        /*0524*/ 	.word	0x00030800
        /*0528*/ 	.short	0x0100
        /*052a*/ 	.byte	0x08
	.zero		1


	//   ....[1]....
        /*052c*/ 	.word	0x00000190
        /*0530*/ 	.word	0x000000ff
        /*0534*/ 	.word	0x00030820
        /*0538*/ 	.short	0x0100
        /*053a*/ 	.byte	0x08
	.zero		1


	//   ....[2]....
        /*053c*/ 	.word	0x00000280
        /*0540*/ 	.word	0x000000ff
        /*0544*/ 	.word	0x00030830
        /*0548*/ 	.short	0x0100
        /*054a*/ 	.byte	0x08
	.zero		1


	//   ....[3]....
        /*054c*/ 	.word	0x00000290
        /*0550*/ 	.word	0x000000ff
        /*0554*/ 	.word	0x00030840
        /*0558*/ 	.short	0x0100
        /*055a*/ 	.byte	0x08
	.zero		1


	//   ....[4]....
        /*055c*/ 	.word	0x000002a0
        /*0560*/ 	.word	0x000000ff
        /*0564*/ 	.word	0x00030838
        /*0568*/ 	.short	0x0100
        /*056a*/ 	.byte	0x08
	.zero		1


	//   ....[5]....
        /*056c*/ 	.word	0x000002b0
        /*0570*/ 	.word	0x000000ff
        /*0574*/ 	.word	0x00030848
        /*0578*/ 	.short	0x0100
        /*057a*/ 	.byte	0x08
	.zero		1


	//   ....[6]....
        /*057c*/ 	.word	0x000003e0
        /*0580*/ 	.word	0x000000ff
        /*0584*/ 	.word	0x00030850
        /*0588*/ 	.short	0x0100
        /*058a*/ 	.byte	0x08
	.zero		1


	//   ....[7]....
        /*058c*/ 	.word	0x000003f0
        /*0590*/ 	.word	0x000000ff
        /*0594*/ 	.word	0x00030860
        /*0598*/ 	.short	0x0100
        /*059a*/ 	.byte	0x08
	.zero		1


	//   ....[8]....
        /*059c*/ 	.word	0x00000400
        /*05a0*/ 	.word	0x000000ff
        /*05a4*/ 	.word	0x00030858
        /*05a8*/ 	.short	0x0100
        /*05aa*/ 	.byte	0x08
	.zero		1


	//   ....[9]....
        /*05ac*/ 	.word	0x00000410
        /*05b0*/ 	.word	0x000000ff
        /*05b4*/ 	.word	0x00030868
        /*05b8*/ 	.short	0x0100
        /*05ba*/ 	.byte	0x08
	.zero		1


	//   ....[10]....
        /*05bc*/ 	.word	0x00000500
        /*05c0*/ 	.word	0x000000ff
        /*05c4*/ 	.word	0x00030870
        /*05c8*/ 	.short	0x0100
        /*05ca*/ 	.byte	0x06
	.zero		1


	//   ....[11]....
        /*05cc*/ 	.word	0x00000510
        /*05d0*/ 	.word	0x000000ff
        /*05d4*/ 	.word	0x00030880
        /*05d8*/ 	.short	0x0100
        /*05da*/ 	.byte	0x06
	.zero		1


	//   ....[12]....
        /*05dc*/ 	.word	0x00000520
        /*05e0*/ 	.word	0x000000ff
        /*05e4*/ 	.word	0x00030878
        /*05e8*/ 	.short	0x0100
        /*05ea*/ 	.byte	0x06
	.zero		1


	//   ....[13]....
        /*05ec*/ 	.word	0x00000530
        /*05f0*/ 	.word	0x000000ff
        /*05f4*/ 	.word	0x00030888
        /*05f8*/ 	.short	0x0100
        /*05fa*/ 	.byte	0x06
	.zero		1


	//   ....[14]....
        /*05fc*/ 	.word	0x00000660
        /*0600*/ 	.word	0x000000ff
        /*0604*/ 	.word	0x00030890
        /*0608*/ 	.short	0x0100
        /*060a*/ 	.byte	0x08
	.zero		1


	//   ....[15]....
        /*060c*/ 	.word	0x00000670
        /*0610*/ 	.word	0x000000ff
        /*0614*/ 	.word	0x000308a0
        /*0618*/ 	.short	0x0100
        /*061a*/ 	.byte	0x08
	.zero		1


	//   ....[16]....
        /*061c*/ 	.word	0x00000680
        /*0620*/ 	.word	0x000000ff
        /*0624*/ 	.word	0x00030898
        /*0628*/ 	.short	0x0100
        /*062a*/ 	.byte	0x08
	.zero		1


	//   ....[17]....
        /*062c*/ 	.word	0x00000690
        /*0630*/ 	.word	0x000000ff
        /*0634*/ 	.word	0x000308a8
        /*0638*/ 	.short	0x0100
        /*063a*/ 	.byte	0x08
	.zero		1


	//   ....[18]....
        /*063c*/ 	.word	0x000007d0
        /*0640*/ 	.word	0x000000ff
        /*0644*/ 	.word	0x000308b0
        /*0648*/ 	.short	0x0100
        /*064a*/ 	.byte	0x08
	.zero		1


	//   ....[19]....
        /*064c*/ 	.word	0x000007e0
        /*0650*/ 	.word	0x000000ff
        /*0654*/ 	.word	0x000308c0
        /*0658*/ 	.short	0x0100
        /*065a*/ 	.byte	0x08
	.zero		1


	//   ....[20]....
        /*065c*/ 	.word	0x000007f0
        /*0660*/ 	.word	0x000000ff
        /*0664*/ 	.word	0x000308b8
        /*0668*/ 	.short	0x0100
        /*066a*/ 	.byte	0x08
	.zero		1


	//   ....[21]....
        /*066c*/ 	.word	0x00000800
        /*0670*/ 	.word	0x000000ff
        /*0674*/ 	.word	0x000308c8
        /*0678*/ 	.short	0x0100
        /*067a*/ 	.byte	0x08
	.zero		1


	//   ....[22]....
        /*067c*/ 	.word	0x00001970
        /*0680*/ 	.word	0x000000ff
        /*0684*/ 	.word	0x00030800
        /*0688*/ 	.short	0x010a
        /*068a*/ 	.byte	0x04
	.zero		1


	//   ....[23]....
        /*068c*/ 	.word	0x00001a10
        /*0690*/ 	.word	0x000000ff
        /*0694*/ 	.word	0x00030830
        /*0698*/ 	.short	0x010a
        /*069a*/ 	.byte	0x04
	.zero		1


	//   ....[24]....
        /*069c*/ 	.word	0x00001a80
        /*06a0*/ 	.word	0x000000ff
        /*06a4*/ 	.word	0x00030830
        /*06a8*/ 	.short	0x010a
        /*06aa*/ 	.byte	0x04
	.zero		1


	//   ....[25]....
        /*06ac*/ 	.word	0x00002800
        /*06b0*/ 	.word	0x000000ff
        /*06b4*/ 	.word	0x00000000
        /*06b8*/ 	.short	0x0101
        /*06ba*/ 	.byte	0x04
	.zero		1


	//   ....[26]....
        /*06bc*/ 	.word	0x00004680
        /*06c0*/ 	.word	0x000000ff
        /*06c4*/ 	.word	0x00030830
        /*06c8*/ 	.short	0x010a
        /*06ca*/ 	.byte	0x07
	.zero		1


	//   ....[27]....
        /*06cc*/ 	.word	0x000046c0
        /*06d0*/ 	.word	0x000000ff
        /*06d4*/ 	.word	0x00030830
        /*06d8*/ 	.short	0x010a
        /*06da*/ 	.byte	0x07
	.zero		1


	//   ....[28]....
        /*06dc*/ 	.word	0x00005560
        /*06e0*/ 	.word	0x000000ff
        /*06e4*/ 	.word	0x00030850
        /*06e8*/ 	.short	0x010a
        /*06ea*/ 	.byte	0x06
	.zero		1


	//   ....[29]....
        /*06ec*/ 	.word	0x000055a0
        /*06f0*/ 	.word	0x000000ff
        /*06f4*/ 	.word	0x00030850
        /*06f8*/ 	.short	0x010a
        /*06fa*/ 	.byte	0x06
	.zero		1


	//   ....[30]....
        /*06fc*/ 	.word	0x000058e0
        /*0700*/ 	.word	0x000000ff
        /*0704*/ 	.word	0x00000000
        /*0708*/ 	.short	0x0101
        /*070a*/ 	.byte	0x07
	.zero		1


	//   ....[31]....
        /*070c*/ 	.word	0x00006e40
        /*0710*/ 	.word	0x000000ff
        /*0714*/ 	.word	0x00000000
        /*0718*/ 	.short	0x0101
        /*071a*/ 	.byte	0x06
	.zero		1


	//   ....[32]....
        /*071c*/ 	.word	0x000072e0
        /*0720*/ 	.word	0x000000ff
        /*0724*/ 	.word	0x00030830
        /*0728*/ 	.short	0x010a
        /*072a*/ 	.byte	0x05
	.zero		1


	//   ....[33]....
        /*072c*/ 	.word	0x00007320
        /*0730*/ 	.word	0x000000ff
        /*0734*/ 	.word	0x00030830
        /*0738*/ 	.short	0x010a
        /*073a*/ 	.byte	0x05
	.zero		1


	//   ....[34]....
        /*073c*/ 	.word	0x00008140
        /*0740*/ 	.word	0x000000ff
        /*0744*/ 	.word	0x00030850
        /*0748*/ 	.short	0x010a
        /*074a*/ 	.byte	0x05
	.zero		1


	//   ....[35]....
        /*074c*/ 	.word	0x00008180
        /*0750*/ 	.word	0x000000ff
        /*0754*/ 	.word	0x00030850
        /*0758*/ 	.short	0x010a
        /*075a*/ 	.byte	0x05
	.zero		1


	//   ....[36]....
        /*075c*/ 	.word	0x00008650
        /*0760*/ 	.word	0x000000ff
        /*0764*/ 	.word	0x00000000
        /*0768*/ 	.short	0x0101
        /*076a*/ 	.byte	0x06
	.zero		1


	//   ....[37]....
        /*076c*/ 	.word	0x00008e90
        /*0770*/ 	.word	0x000000ff
        /*0774*/ 	.word	0x00000000
        /*0778*/ 	.short	0x0101
        /*077a*/ 	.byte	0x05
	.zero		1


	//   ....[38]....
        /*077c*/ 	.word	0x00009060
        /*0780*/ 	.word	0x000000ff
        /*0784*/ 	.word	0x00030830
        /*0788*/ 	.short	0x010a
        /*078a*/ 	.byte	0x07
	.zero		1


	//   ....[39]....
        /*078c*/ 	.word	0x000090a0
        /*0790*/ 	.word	0x000000ff
        /*0794*/ 	.word	0x00030830
        /*0798*/ 	.short	0x010a
        /*079a*/ 	.byte	0x07
	.zero		1


	//   ....[40]....
        /*079c*/ 	.word	0x00009ed0
        /*07a0*/ 	.word	0x000000ff
        /*07a4*/ 	.word	0x00030850
        /*07a8*/ 	.short	0x010a
        /*07aa*/ 	.byte	0x05
	.zero		1


	//   ....[41]....
        /*07ac*/ 	.word	0x00009f10
        /*07b0*/ 	.word	0x000000ff
        /*07b4*/ 	.word	0x00030850
        /*07b8*/ 	.short	0x010a
        /*07ba*/ 	.byte	0x05
	.zero		1


	//   ....[42]....
        /*07bc*/ 	.word	0x0000a2b0
        /*07c0*/ 	.word	0x000000ff
        /*07c4*/ 	.word	0x00000000
        /*07c8*/ 	.short	0x0101
        /*07ca*/ 	.byte	0x07
	.zero		1


	//   ....[43]....
        /*07cc*/ 	.word	0x0000b7f0
        /*07d0*/ 	.word	0x000000ff
        /*07d4*/ 	.word	0x00000000
        /*07d8*/ 	.short	0x0101
        /*07da*/ 	.byte	0x05
	.zero		1


	//   ....[44]....
        /*07dc*/ 	.word	0x0000c0e0
        /*07e0*/ 	.word	0x000000ff
        /*07e4*/ 	.word	0x00030850
        /*07e8*/ 	.short	0x010a
        /*07ea*/ 	.byte	0x05
	.zero		1


	//   ....[45]....
        /*07ec*/ 	.word	0x0000c120
        /*07f0*/ 	.word	0x000000ff
        /*07f4*/ 	.word	0x00030850
        /*07f8*/ 	.short	0x010a
        /*07fa*/ 	.byte	0x05
	.zero		1


	//   ....[46]....
        /*07fc*/ 	.word	0x0000c6e0
        /*0800*/ 	.word	0x000000ff
        /*0804*/ 	.word	0x00000000
        /*0808*/ 	.short	0x0101
        /*080a*/ 	.byte	0x04
	.zero		1


	//   ....[47]....
        /*080c*/ 	.word	0x0000d600
        /*0810*/ 	.word	0x000000ff
        /*0814*/ 	.word	0x00000000
        /*0818*/ 	.short	0x0101
        /*081a*/ 	.byte	0x04
	.zero		1


	//   ....[48]....
        /*081c*/ 	.word	0x00010700
        /*0820*/ 	.word	0x000000ff
        /*0824*/ 	.word	0x00030840
        /*0828*/ 	.short	0x010a
        /*082a*/ 	.byte	0x2d
	.zero		1


	//   ....[49]....
        /*082c*/ 	.word	0x00010be0
        /*0830*/ 	.word	0x000000ff
        /*0834*/ 	.word	0x00030830
        /*0838*/ 	.short	0x0107
        /*083a*/ 	.byte	0x2d
	.zero		1


	//   ....[50]....
        /*083c*/ 	.word	0x00010c50
        /*0840*/ 	.word	0x000000ff
        /*0844*/ 	.word	0x00030830
        /*0848*/ 	.short	0x0101
        /*084a*/ 	.byte	0x2d
	.zero		1


	//   ....[51]....
        /*084c*/ 	.word	0x00011680
        /*0850*/ 	.word	0x000000ff
        /*0854*/ 	.word	0x00030800
        /*0858*/ 	.short	0x0107
        /*085a*/ 	.byte	0x2d
	.zero		1


	//   ....[52]....
        /*085c*/ 	.word	0x00011700
        /*0860*/ 	.word	0x000000ff
        /*0864*/ 	.word	0x00030800
        /*0868*/ 	.short	0x0101
        /*086a*/ 	.byte	0x2d
	.zero		1


	//   ....[53]....
        /*086c*/ 	.word	0x00011710
        /*0870*/ 	.word	0x000000ff
        /*0874*/ 	.word	0x00030820
        /*0878*/ 	.short	0x010a
        /*087a*/ 	.byte	0x2d
	.zero		1


	//   ....[54]....
        /*087c*/ 	.word	0x00011b00
        /*0880*/ 	.word	0x00000015
        /*0884*/ 	.word	0x00030840
        /*0888*/ 	.short	0x010a
        /*088a*/ 	.byte	0x3f
	.zero		1


	//   ....[55]....
        /*088c*/ 	.word	0x00012020
        /*0890*/ 	.word	0x00000015
        /*0894*/ 	.word	0x00030830
        /*0898*/ 	.short	0x0107
        /*089a*/ 	.byte	0x3f
	.zero		1


	//   ....[56]....
        /*089c*/ 	.word	0x000120d0
        /*08a0*/ 	.word	0x00000015
        /*08a4*/ 	.word	0x00030830
        /*08a8*/ 	.short	0x0101
        /*08aa*/ 	.byte	0x3f
	.zero		1


	//   ....[57]....
        /*08ac*/ 	.word	0x00012130
        /*08b0*/ 	.word	0x00000004
        /*08b4*/ 	.word	0x00030860
        /*08b8*/ 	.short	0x010a
        /*08ba*/ 	.byte	0x3f
	.zero		1


	//   ....[58]....
        /*08bc*/ 	.word	0x00012520
        /*08c0*/ 	.word	0x00000004
        /*08c4*/ 	.word	0x00030850
        /*08c8*/ 	.short	0x0107
        /*08ca*/ 	.byte	0x3f
	.zero		1


	//   ....[59]....
        /*08cc*/ 	.word	0x00012690
        /*08d0*/ 	.word	0x00000004
        /*08d4*/ 	.word	0x00030850
        /*08d8*/ 	.short	0x0101
        /*08da*/ 	.byte	0x3f
	.zero		1


	//   ....[60]....
        /*08dc*/ 	.word	0x00012810
        /*08e0*/ 	.word	0x00000000
        /*08e4*/ 	.word	0x00030860
        /*08e8*/ 	.short	0x010a
        /*08ea*/ 	.byte	0x3f
	.zero		1


	//   ....[61]....
        /*08ec*/ 	.word	0x00012c70
        /*08f0*/ 	.word	0x00000000
        /*08f4*/ 	.word	0x00030850
        /*08f8*/ 	.short	0x0107
        /*08fa*/ 	.byte	0x3f
	.zero		1


	//   ....[62]....
        /*08fc*/ 	.word	0x00012d30
        /*0900*/ 	.word	0x00000000
        /*0904*/ 	.word	0x00030850
        /*0908*/ 	.short	0x0101
        /*090a*/ 	.byte	0x3f
	.zero		1


	//   ....[63]....
        /*090c*/ 	.word	0x00012dc0
        /*0910*/ 	.word	0x00000007
        /*0914*/ 	.word	0x00030820
        /*0918*/ 	.short	0x010a
        /*091a*/ 	.byte	0x3f
	.zero		1


	//   ....[64]....
        /*091c*/ 	.word	0x00012f40
        /*0920*/ 	.word	0x00000005
        /*0924*/ 	.word	0x00030840
        /*0928*/ 	.short	0x010a
        /*092a*/ 	.byte	0x3f
	.zero		1


	//   ....[65]....
        /*092c*/ 	.word	0x00012fe0
        /*0930*/ 	.word	0x00000003
        /*0934*/ 	.word	0x00030840
        /*0938*/ 	.short	0x010a
        /*093a*/ 	.byte	0x3f
	.zero		1


	//   ....[66]....
        /*093c*/ 	.word	0x00013020
        /*0940*/ 	.word	0x00000005
        /*0944*/ 	.word	0x00030860
        /*0948*/ 	.short	0x010a
        /*094a*/ 	.byte	0x3f
	.zero		1


	//   ....[67]....
        /*094c*/ 	.word	0x00013060
        /*0950*/ 	.word	0x00000003
        /*0954*/ 	.word	0x00030860
        /*0958*/ 	.short	0x010a
        /*095a*/ 	.byte	0x3f
	.zero		1


	//   ....[68]....
        /*095c*/ 	.word	0x000130e0
        /*0960*/ 	.word	0x00000003
        /*0964*/ 	.word	0x00030800
        /*0968*/ 	.short	0x010a
        /*096a*/ 	.byte	0x3f
	.zero		1


	//   ....[69]....
        /*096c*/ 	.word	0x00013150
        /*0970*/ 	.word	0x00000003
        /*0974*/ 	.word	0x00030830
        /*0978*/ 	.short	0x010a
        /*097a*/ 	.byte	0x3f
	.zero		1


	//   ....[70]....
        /*097c*/ 	.word	0x000131b0
        /*0980*/ 	.word	0x00000004
        /*0984*/ 	.word	0x00030830
        /*0988*/ 	.short	0x010a
        /*098a*/ 	.byte	0x3f
	.zero		1


	//   ....[71]....
        /*098c*/ 	.word	0x00013210
        /*0990*/ 	.word	0x00000003
        /*0994*/ 	.word	0x00030850
        /*0998*/ 	.short	0x010a
        /*099a*/ 	.byte	0x3f
	.zero		1


	//   ....[72]....
        /*099c*/ 	.word	0x00013270
        /*09a0*/ 	.word	0x00000004
        /*09a4*/ 	.word	0x00030830
        /*09a8*/ 	.short	0x010a
        /*09aa*/ 	.byte	0x3f
	.zero		1


	//   ....[73]....
        /*09ac*/ 	.word	0x000132d0
        /*09b0*/ 	.word	0x00000003
        /*09b4*/ 	.word	0x00030850
        /*09b8*/ 	.short	0x010a
        /*09ba*/ 	.byte	0x3f
	.zero		1


	//   ....[74]....
        /*09bc*/ 	.word	0x00013330
        /*09c0*/ 	.word	0x00000004
        /*09c4*/ 	.word	0x00030830
        /*09c8*/ 	.short	0x010a
        /*09ca*/ 	.byte	0x3f
	.zero		1


	//   ....[75]....
        /*09cc*/ 	.word	0x00013390
        /*09d0*/ 	.word	0x00000003
        /*09d4*/ 	.word	0x00030850
        /*09d8*/ 	.short	0x010a
        /*09da*/ 	.byte	0x3f
	.zero		1


	//   ....[76]....
        /*09dc*/ 	.word	0x000133f0
        /*09e0*/ 	.word	0x00000005
        /*09e4*/ 	.word	0x00030850
        /*09e8*/ 	.short	0x010a
        /*09ea*/ 	.byte	0x3f
	.zero		1


	//   ....[77]....
        /*09ec*/ 	.word	0x000134d0
        /*09f0*/ 	.word	0x00000003
        /*09f4*/ 	.word	0x00030840
        /*09f8*/ 	.short	0x010a
        /*09fa*/ 	.byte	0x3f
	.zero		1


	//   ....[78]....
        /*09fc*/ 	.word	0x000144c0
        /*0a00*/ 	.word	0x00000003
        /*0a04*/ 	.word	0x00030820
        /*0a08*/ 	.short	0x010a
        /*0a0a*/ 	.byte	0x3f
	.zero		1


	//   ....[79]....
        /*0a0c*/ 	.word	0x00014510
        /*0a10*/ 	.word	0x00000015
        /*0a14*/ 	.word	0x00030840
        /*0a18*/ 	.short	0x010a
        /*0a1a*/ 	.byte	0x3f
	.zero		1


	//   ....[80]....
        /*0a1c*/ 	.word	0x00014ae0
        /*0a20*/ 	.word	0x00000004
        /*0a24*/ 	.word	0x00030860
        /*0a28*/ 	.short	0x010a
        /*0a2a*/ 	.byte	0x3f
	.zero		1


	//   ....[81]....
        /*0a2c*/ 	.word	0x000150e0
        /*0a30*/ 	.word	0x00000000
        /*0a34*/ 	.word	0x00030860
        /*0a38*/ 	.short	0x010a
        /*0a3a*/ 	.byte	0x3f
	.zero		1


	//   ....[82]....
        /*0a3c*/ 	.word	0x00015730
        /*0a40*/ 	.word	0x00000007
        /*0a44*/ 	.word	0x00030820
        /*0a48*/ 	.short	0x010a
        /*0a4a*/ 	.byte	0x3f
	.zero		1


	//   ....[83]....
        /*0a4c*/ 	.word	0x000158d0
        /*0a50*/ 	.word	0x00000005
        /*0a54*/ 	.word	0x00030840
        /*0a58*/ 	.short	0x010a
        /*0a5a*/ 	.byte	0x3f
	.zero		1


	//   ....[84]....
        /*0a5c*/ 	.word	0x00015920
        /*0a60*/ 	.word	0x00000003
        /*0a64*/ 	.word	0x00030840
        /*0a68*/ 	.short	0x010a
        /*0a6a*/ 	.byte	0x3f
	.zero		1


	//   ....[85]....
        /*0a6c*/ 	.word	0x00015970
        /*0a70*/ 	.word	0x00000005
        /*0a74*/ 	.word	0x00030860
        /*0a78*/ 	.short	0x010a
        /*0a7a*/ 	.byte	0x3f
	.zero		1


	//----- nvinfo : EIATTR_NUM_MBARRIERS
	.align		4
.L_417:
        /*0a7c*/ 	.byte	0x03, 0x38
        /*0a7e*/ 	.short	0x0016


	//----- nvinfo : EIATTR_EXIT_INSTR_OFFSETS
	.align		4
        /*0a80*/ 	.byte	0x04, 0x1c
        /*0a82*/ 	.short	(.L_419 - .L_418)


	//   ....[0]....
.L_418:
        /*0a84*/ 	.word	0x000130b0


	//----- nvinfo : EIATTR_MAX_THREADS
	.align		4
.L_419:
        /*0a88*/ 	.byte	0x04, 0x05
        /*0a8a*/ 	.short	(.L_421 - .L_420)
.L_420:
        /*0a8c*/ 	.word	0x00000180
        /*0a90*/ 	.word	0x00000001
        /*0a94*/ 	.word	0x00000001


	//----- nvinfo : EIATTR_CRS_STACK_SIZE
	.align		4
.L_421:
        /*0a98*/ 	.byte	0x04, 0x1e
        /*0a9a*/ 	.short	(.L_423 - .L_422)
.L_422:
        /*0a9c*/ 	.word	0x00000000


	//----- nvinfo : EIATTR_CBANK_PARAM_SIZE
	.align		4
.L_423:
        /*0aa0*/ 	.byte	0x03, 0x19
        /*0aa2*/ 	.short	0x0a70


	//----- nvinfo : EIATTR_PARAM_CBANK
	.align		4
        /*0aa4*/ 	.byte	0x04, 0x0a
        /*0aa6*/ 	.short	(.L_425 - .L_424)
	.align		4
.L_424:
        /*0aa8*/ 	.word	index@(.nv.constant0._ZN7cutlass13device_kernelIN5flash11enable_sm90INS1_16FlashAttnFwdSm90INS1_25CollectiveMainloopFwdSm90ILi2EN4cute5tupleIJNS5_1CILi1EEES8_S8_EEENS6_IJNS7_ILi128EEENS7_ILi64EEENS7_ILi256EEEEEELi256ENS_10bfloat16_tEfNS_4arch4Sm90ELb0ELb1ELb0ELb0ELb1ELb0ELb0ELb1ELb1ELb1ELb1ELb0EEENS1_21CollectiveEpilogueFwdINS6_IJSA_SC_SB_EEES9_SE_SG_Li256ELb0ELb1ELb1ELb0EEENS1_19SingleTileSchedulerILb0ELb1ELb1ELi128EEEEEEEEEvNT_6ParamsE)
        /*0aac*/ 	.short	0x0210
        /*0aae*/ 	.short	0x0a70


	//----- nvinfo : EIATTR_SW_WAR
	.align		4
.L_425:
        /*0ab0*/ 	.byte	0x04, 0x36
        /*0ab2*/ 	.short	(.L_427 - .L_426)
.L_426:
        /*0ab4*/ 	.word	0x00000008
.L_427:


//--------------------- .nv.info._ZN7cutlass13device_kernelIN5flash11enable_sm90INS1_16FlashAttnFwdSm90INS1_25CollectiveMainloopFwdSm90ILi2EN4cute5tupleIJNS5_1CILi1EEES8_S8_EEENS6_IJNS7_ILi128EEENS7_ILi64EEENS7_ILi256EEEEEELi256ENS_10bfloat16_tEfNS_4arch4Sm90ELb0ELb1ELb0ELb1ELb1ELb0ELb0ELb1ELb1ELb1ELb1ELb0EEENS1_21CollectiveEpilogueFwdINS6_IJSA_SC_SB_EEES9_SE_SG_Li256ELb1ELb1ELb1ELb0EEENS1_36VarlenDynamicPersistentTileSchedulerILi128ELi64ELi256ELi128ELb1ELb1ELb1ELb1ELb0ELb1EEEEEEEEEvNT_6ParamsE --------------------------
	.section	.nv.info._ZN7cutlass13device_kernelIN5flash11enable_sm90INS1_16FlashAttnFwdSm90INS1_25CollectiveMainloopFwdSm90ILi2EN4cute5tupleIJNS5_1CILi1EEES8_S8_EEENS6_IJNS7_ILi128EEENS7_ILi64EEENS7_ILi256EEEEEELi256ENS_10bfloat16_tEfNS_4arch4Sm90ELb0ELb1ELb0ELb1ELb1ELb0ELb0ELb1ELb1ELb1ELb1ELb0EEENS1_21CollectiveEpilogueFwdINS6_IJSA_SC_SB_EEES9_SE_SG_Li256ELb1ELb1ELb1ELb0EEENS1_36VarlenDynamicPersistentTileSchedulerILi128ELi64ELi256ELi128ELb1ELb1ELb1ELb1ELb0ELb1EEEEEEEEEvNT_6ParamsE,"",@"SHT_CUDA_INFO"
	.sectionflags	@""
	.align	4


	//----- nvinfo : EIATTR_CUDA_API_VERSION
	.align		4
        /*0000*/ 	.byte	0x04, 0x37
        /*0002*/ 	.short	(.L_429 - .L_428)
.L_428:
        /*0004*/ 	.word	0x00000082


	//----- nvinfo : EIATTR_KPARAM_INFO
	.align		4
.L_429:
        /*0008*/ 	.byte	0x04, 0x17
        /*000a*/ 	.short	(.L_431 - .L_430)
.L_430:
        /*000c*/ 	.word	0x00000000
        /*0010*/ 	.short	0x0000
        /*0012*/ 	.short	0x0070
        /*0014*/ 	.byte	0x00, 0xf0, 0x01, 0x2a


	//----- nvinfo : EIATTR_SPARSE_MMA_MASK
	.align		4
.L_431:
        /*0018*/ 	.byte	0x03, 0x50
        /*001a*/ 	.short	0x0000


	//----- nvinfo : EIATTR_MAXREG_COUNT
	.align		4
        /*001c*/ 	.byte	0x03, 0x1b
        /*001e*/ 	.short	0x00a8


	//----- nvinfo : EIATTR_NUM_BARRIERS
	.align		4
        /*0020*/ 	.byte	0x02, 0x4c
        /*0022*/ 	.byte	0x09
	.zero		1


	//----- nvinfo : EIATTR_EXTERNS
	.align		4
        /*0024*/ 	.byte	0x04, 0x0f
        /*0026*/ 	.short	(.L_433 - .L_432)


	//   ....[0]....
	.align		4
.L_432:
        /*0028*/ 	.word	index@(__assertfail)


	//----- nvinfo : EIATTR_ANNOTATIONS
	.align		4
.L_433:
        /*002c*/ 	.byte	0x04, 0x55
        /*002e*/ 	.short	(.L_435 - .L_434)


	//   ....[0]....
.L_434:
        /* <DEDUP_REMOVED lines=22> */


	//----- nvinfo : EIATTR_MERCURY_ISA_VERSION
	.align		4
.L_435:
        /*0180*/ 	.byte	0x03, 0x5f
        /*0182*/ 	.short	0x0101


	//----- nvinfo : EIATTR_UNUSED_LOAD_BYTE_OFFSET
	.align		4
        /*0184*/ 	.byte	0x04, 0x44
        /*0186*/ 	.short	(.L_437 - .L_436)


	//   ....[0]....
.L_436:
        /*0188*/ 	.word	0x00000950
        /*018c*/ 	.word	0x0000fff0


	//   ....[1]....
        /*0190*/ 	.word	0x0000d870
        /*0194*/ 	.word	0x0000fff0


	//----- nvinfo : EIATTR_INT_WARP_WIDE_INSTR_OFFSETS
	.align		4
.L_437:
        /*0198*/ 	.byte	0x04, 0x31
        /*019a*/ 	.short	(.L_439 - .L_438)


	//   ....[0]....
.L_438:
        /*019c*/ 	.word	0x000000c0


	//   ....[1]....
        /*01a0*/ 	.word	0x000000d0


	//   ....[2]....
        /*01a4*/ 	.word	0x00000170


	//   ....[3]....
        /*01a8*/ 	.word	0x00013eb0


	//   ....[4]....
        /*01ac*/ 	.word	0x00013f40


	//   ....[5]....
        /*01b0*/ 	.word	0x00016bc0


	//   ....[6]....
        /*01b4*/ 	.word	0x00016c50


	//----- nvinfo : EIATTR_COOP_GROUP_MASK_REGIDS
	.align		4
.L_439:
        /*01b8*/ 	.byte	0x04, 0x29
        /*01ba*/ 	.short	(.L_441 - .L_440)


	//   ....[0]....
.L_440:
        /*01bc*/ 	.word	0xffffffff


	//   ....[1]....
        /*01c0*/ 	.word	0xffffffff


	//   ....[2]....
        /*01c4*/ 	.word	0xffffffff


	//   ....[3]....
        /*01c8*/ 	.word	0xffffffff


	//   ....[4]....
        /*01cc*/ 	.word	0xffffffff


	//   ....[5]....
        /*01d0*/ 	.word	0xffffffff


	//   ....[6]....
        /*01d4*/ 	.word	0xffffffff


	//   ....[7]....
        /*01d8*/ 	.word	0xffffffff


	//   ....[8]....
        /*01dc*/ 	.word	0xffffffff


	//   ....[9]....
        /*01e0*/ 	.word	0xffffffff


	//   ....[10]....
        /*01e4*/ 	.word	0xffffffff


	//   ....[11]....
        /*01e8*/ 	.word	0xffffffff


	//   ....[12]....
        /*01ec*/ 	.word	0xffffffff


	//   ....[13]....
        /*01f0*/ 	.word	0xffffffff


	//   ....[14]....
        /*01f4*/ 	.word	0xffffffff


	//   ....[15]....
        /*01f8*/ 	.word	0xffffffff


	//   ....[16]....
        /*01fc*/ 	.word	0xffffffff


	//   ....[17]....
        /*0200*/ 	.word	0xffffffff


	//   ....[18]....
        /*0204*/ 	.word	0xffffffff


	//   ....[19]....
        /*0208*/ 	.word	0xffffffff


	//   ....[20]....
        /*020c*/ 	.word	0xffffffff


	//   ....[21]....
        /*0210*/ 	.word	0xffffffff


	//   ....[22]....
        /*0214*/ 	.word	0xffffffff


	//   ....[23]....
        /*0218*/ 	.word	0xffffffff


	//   ....[24]....
        /*021c*/ 	.word	0xffffffff


	//   ....[25]....
        /*0220*/ 	.word	0xffffffff


	//   ....[26]....
        /*0224*/ 	.word	0xffffffff


	//   ....[27]....
        /*0228*/ 	.word	0xffffffff


	//   ....[28]....
        /*022c*/ 	.word	0xffffffff


	//   ....[29]....
        /*0230*/ 	.word	0xffffffff


	//   ....[30]....
        /*0234*/ 	.word	0xffffffff


	//   ....[31]....
        /*0238*/ 	.word	0xffffffff


	//   ....[32]....
        /*023c*/ 	.word	0xffffffff


	//   ....[33]....
        /*0240*/ 	.word	0xffffffff


	//   ....[34]....
        /*0244*/ 	.word	0xffffffff


	//   ....[35]....
        /*0248*/ 	.word	0xffffffff


	//   ....[36]....
        /*024c*/ 	.word	0xffffffff


	//   ....[37]....
        /*0250*/ 	.word	0xffffffff


	//   ....[38]....
        /*0254*/ 	.word	0xffffffff


	//   ....[39]....
        /*0258*/ 	.word	0xffffffff


	//   ....[40]....
        /*025c*/ 	.word	0xffffffff


	//   ....[41]....
        /*0260*/ 	.word	0xffffffff


	//   ....[42]....
        /*0264*/ 	.word	0xffffffff


	//   ....[43]....
        /*0268*/ 	.word	0xffffffff


	//   ....[44]....
        /*026c*/ 	.word	0xffffffff


	//   ....[45]....
        /*0270*/ 	.word	0xffffffff


	//   ....[46]....
        /*0274*/ 	.word	0xffffffff


	//   ....[47]....
        /*0278*/ 	.word	0xffffffff


	//   ....[48]....
        /*027c*/ 	.word	0xffffffff


	//   ....[49]....
        /*0280*/ 	.word	0xffffffff


	//   ....[50]....
        /*0284*/ 	.word	0xffffffff


	//   ....[51]....
        /*0288*/ 	.word	0xffffffff


	//   ....[52]....
        /*028c*/ 	.word	0xffffffff


	//   ....[53]....
        /*0290*/ 	.word	0xffffffff


	//   ....[54]....
        /*0294*/ 	.word	0xffffffff


	//   ....[55]....
        /*0298*/ 	.word	0xffffffff


	//   ....[56]....
        /*029c*/ 	.word	0xffffffff


	//   ....[57]....
        /*02a0*/ 	.word	0xffffffff


	//   ....[58]....
        /*02a4*/ 	.word	0xffffffff


	//   ....[59]....
        /*02a8*/ 	.word	0xffffffff


	//   ....[60]....
        /*02ac*/ 	.word	0xffffffff


	//   ....[61]....
        /*02b0*/ 	.word	0xffffffff


	//   ....[62]....
        /*02b4*/ 	.word	0xffffffff


	//   ....[63]....
        /*02b8*/ 	.word	0xffffffff


	//   ....[64]....
        /*02bc*/ 	.word	0xffffffff


	//   ....[65]....
        /*02c0*/ 	.word	0xffffffff


	//   ....[66]....
        /*02c4*/ 	.word	0xffffffff


	//   ....[67]....
        /*02c8*/ 	.word	0xffffffff


	//   ....[68]....
        /*02cc*/ 	.word	0xffffffff


	//   ....[69]....
        /*02d0*/ 	.word	0xffffffff


	//   ....[70]....
        /*02d4*/ 	.word	0xffffffff


	//   ....[71]....
        /*02d8*/ 	.word	0xffffffff


	//   ....[72]....
        /*02dc*/ 	.word	0xffffffff


	//   ....[73]....
        /*02e0*/ 	.word	0xffffffff


	//   ....[74]....
        /*02e4*/ 	.word	0xffffffff


	//   ....[75]....
        /*02e8*/ 	.word	0xffffffff


	//   ....[76]....
        /*02ec*/ 	.word	0xffffffff


	//   ....[77]....
        /*02f0*/ 	.word	0xffffffff


	//   ....[78]....
        /*02f4*/ 	.word	0xffffffff


	//   ....[79]....
        /*02f8*/ 	.word	0xffffffff


	//   ....[80]....
        /*02fc*/ 	.word	0xffffffff


	//   ....[81]....
        /*0300*/ 	.word	0xffffffff


	//   ....[82]....
        /*0304*/ 	.word	0xffffffff


	//   ....[83]....
        /*0308*/ 	.word	0xffffffff


	//   ....[84]....
        /*030c*/ 	.word	0xffffffff


	//   ....[85]....
        /*0310*/ 	.word	0xffffffff


	//   ....[86]....
        /*0314*/ 	.word	0xffffffff


	//   ....[87]....
        /*0318*/ 	.word	0xffffffff


	//   ....[88]....
        /*031c*/ 	.word	0xffffffff


	//   ....[89]....
        /*0320*/ 	.word	0xffffffff


	//   ....[90]....
        /*0324*/ 	.word	0xffffffff


	//   ....[91]....
        /*0328*/ 	.word	0xffffffff


	//   ....[92]....
        /*032c*/ 	.word	0xffffffff


	//   ....[93]....
        /*0330*/ 	.word	0xffffffff


	//   ....[94]....
        /*0334*/ 	.word	0xffffffff


	//   ....[95]....
        /*0338*/ 	.word	0xffffffff


	//   ....[96]....
        /*033c*/ 	.word	0xffffffff


	//   ....[97]....
        /*0340*/ 	.word	0xffffffff


	//   ....[98]....
        /*0344*/ 	.word	0xffffffff


	//   ....[99]....
        /*0348*/ 	.word	0xffffffff


	//   ....[100]....
        /*034c*/ 	.word	0xffffffff


	//   ....[101]....
        /*0350*/ 	.word	0xffffffff


	//   ....[102]....
        /*0354*/ 	.word	0xffffffff


	//   ....[103]....
        /*0358*/ 	.word	0xffffffff


	//   ....[104]....
        /*035c*/ 	.word	0xffffffff


	//   ....[105]....
        /*0360*/ 	.word	0xffffffff


	//   ....[106]....
        /*0364*/ 	.word	0xffffffff


	//   ....[107]....
        /*0368*/ 	.word	0xffffffff


	//   ....[108]....
        /*036c*/ 	.word	0xffffffff


	//   ....[109]....
        /*0370*/ 	.word	0xffffffff


	//   ....[110]....
        /*0374*/ 	.word	0xffffffff


	//   ....[111]....
        /*0378*/ 	.word	0xffffffff


	//   ....[112]....
        /*037c*/ 	.word	0xffffffff


	//   ....[113]....
        /*0380*/ 	.word	0xffffffff


	//   ....[114]....
        /*0384*/ 	.word	0xffffffff


	//   ....[115]....
        /*0388*/ 	.word	0xffffffff


	//   ....[116]....
        /*038c*/ 	.word	0xffffffff


	//   ....[117]....
        /*0390*/ 	.word	0xffffffff


	//   ....[118]....
        /*0394*/ 	.word	0xffffffff


	//   ....[119]....
        /*0398*/ 	.word	0xffffffff


	//   ....[120]....
        /*039c*/ 	.word	0xffffffff


	//   ....[121]....
        /*03a0*/ 	.word	0xffffffff


	//   ....[122]....
        /*03a4*/ 	.word	0xffffffff


	//   ....[123]....
        /*03a8*/ 	.word	0xffffffff


	//   ....[124]....
        /*03ac*/ 	.word	0xffffffff


	//   ....[125]....
        /*03b0*/ 	.word	0xffffffff


	//   ....[126]....
        /*03b4*/ 	.word	0xffffffff


	//   ....[127]....
        /*03b8*/ 	.word	0xffffffff


	//   ....[128]....
        /*03bc*/ 	.word	0xffffffff


	//   ....[129]....
        /*03c0*/ 	.word	0xffffffff


	//   ....[130]....
        /*03c4*/ 	.word	0xffffffff


	//   ....[131]....
        /*03c8*/ 	.word	0xffffffff


	//   ....[132]....
        /*03cc*/ 	.word	0xffffffff


	//   ....[133]....
        /*03d0*/ 	.word	0xffffffff


	//   ....[134]....
        /*03d4*/ 	.word	0xffffffff


	//   ....[135]....
        /*03d8*/ 	.word	0xffffffff


	//   ....[136]....
        /*03dc*/ 	.word	0xffffffff


	//   ....[137]....
        /*03e0*/ 	.word	0xffffffff


	//   ....[138]....
        /*03e4*/ 	.word	0xffffffff


	//   ....[139]....
        /*03e8*/ 	.word	0xffffffff


	//   ....[140]....
        /*03ec*/ 	.word	0xffffffff


	//   ....[141]....
        /*03f0*/ 	.word	0x0500000f


	//   ....[142]....
        /*03f4*/ 	.word	0x0500000f


	//   ....[143]....
        /*03f8*/ 	.word	0x0500000f


	//   ....[144]....
        /*03fc*/ 	.word	0x0500000f


	//   ....[145]....
        /*0400*/ 	.word	0x0500000f


	//   ....[146]....
        /*0404*/ 	.word	0x0500000f


	//   ....[147]....
        /*0408*/ 	.word	0x0500000f


	//   ....[148]....
        /*040c*/ 	.word	0x0500000f


	//   ....[149]....
        /*0410*/ 	.word	0x0500000f


	//   ....[150]....
        /*0414*/ 	.word	0x0500000f


	//   ....[151]....
        /*0418*/ 	.word	0x0500000f


	//   ....[152]....
        /*041c*/ 	.word	0x0500000f


	//   ....[153]....
        /*0420*/ 	.word	0x0500000f


	//   ....[154]....
        /*0424*/ 	.word	0x0500000f


	//   ....[155]....
        /*0428*/ 	.word	0x0500000f


	//   ....[156]....
        /*042c*/ 	.word	0x0500000f


	//   ....[157]....
        /*0430*/ 	.word	0x0500000f


	//   ....[158]....
        /*0434*/ 	.word	0x0500000f


	//   ....[159]....
        /*0438*/ 	.word	0x0500000f


	//   ....[160]....
        /*043c*/ 	.word	0x0500000f


	//   ....[161]....
        /*0440*/ 	.word	0x0500000f


	//   ....[162]....
        /*0444*/ 	.word	0x0500000f


	//   ....[163]....
        /*0448*/ 	.word	0x0500000f


	//   ....[164]....
        /*044c*/ 	.word	0x0500000f


	//   ....[165]....
        /*0450*/ 	.word	0x0500000f


	//   ....[166]....
        /*0454*/ 	.word	0x0500000f


	//   ....[167]....
        /*0458*/ 	.word	0x0500000f


	//   ....[168]....
        /*045c*/ 	.word	0x0500000f


	//   ....[169]....
        /*0460*/ 	.word	0x0500000f


	//   ....[170]....
        /*0464*/ 	.word	0x0500000f


	//   ....[171]....
        /*0468*/ 	.word	0x0500000f


	//   ....[172]....
        /*046c*/ 	.word	0x0500000f


	//   ....[173]....
        /*0470*/ 	.word	0x0500000f


	//   ....[174]....
        /*0474*/ 	.word	0x0500000f


	//   ....[175]....
        /*0478*/ 	.word	0x0500000f


	//   ....[176]....
        /*047c*/ 	.word	0x0500000f


	//   ....[177]....
        /*0480*/ 	.word	0x0500000f


	//   ....[178]....
        /*0484*/ 	.word	0x0500000f


	//   ....[179]....
        /*0488*/ 	.word	0x0500000f


	//   ....[180]....
        /*048c*/ 	.word	0x0500000f


	//   ....[181]....
        /*0490*/ 	.word	0x0500000f


	//   ....[182]....
        /*0494*/ 	.word	0x0500000f


	//   ....[183]....
        /*0498*/ 	.word	0x0500000f


	//   ....[184]....
        /*049c*/ 	.word	0x0500000f


	//   ....[185]....
        /*04a0*/ 	.word	0x0500000f


	//   ....[186]....
        /*04a4*/ 	.word	0x0500000f


	//   ....[187]....
        /*04a8*/ 	.word	0x0500000f


	//   ....[188]....
        /*04ac*/ 	.word	0x0500000f


	//   ....[189]....
        /*04b0*/ 	.word	0x0500000f


	//   ....[190]....
        /*04b4*/ 	.word	0x0500000f


	//   ....[191]....
        /*04b8*/ 	.word	0x0500000f


	//   ....[192]....
        /*04bc*/ 	.word	0x0500000f


	//   ....[193]....
        /*04c0*/ 	.word	0x0500000f


	//   ....[194]....
        /*04c4*/ 	.word	0x0500000f


	//   ....[195]....
        /*04c8*/ 	.word	0x0500000f


	//   ....[196]....
        /*04cc*/ 	.word	0x0500000f


	//   ....[197]....
        /*04d0*/ 	.word	0x0500000f


	//   ....[198]....
        /*04d4*/ 	.word	0x0500000f


	//   ....[199]....
        /*04d8*/ 	.word	0x0500000f


	//   ....[200]....
        /*04dc*/ 	.word	0x0500000f


	//   ....[201]....
        /*04e0*/ 	.word	0x0500000f


	//   ....[202]....
        /*04e4*/ 	.word	0x0500000f


	//   ....[203]....
        /*04e8*/ 	.word	0x0500000f


	//   ....[204]....
        /*04ec*/ 	.word	0x0500000f


	//   ....[205]....
        /*04f0*/ 	.word	0x0500000f


	//   ....[206]....
        /*04f4*/ 	.word	0x0500000f


	//   ....[207]....
        /*04f8*/ 	.word	0x0500000f


	//   ....[208]....
        /*04fc*/ 	.word	0x0500000f


	//----- nvinfo : EIATTR_COOP_GROUP_INSTR_OFFSETS
	.align		4
.L_441:
        /*0500*/ 	.byte	0x04, 0x28
        /*0502*/ 	.short	(.L_443 - .L_442)


	//   ....[0]....
.L_442:
        /*0504*/ 	.word	0x00000070


	//   ....[1]....
        /*0508*/ 	.word	0x000000b0


	//   ....[2]....
        /*050c*/ 	.word	0x000002d0


	//   ....[3]....
        /*0510*/ 	.word	0x00000430


	//   ....[4]....
        /*0514*/ 	.word	0x00000550


	//   ....[5]....
        /*0518*/ 	.word	0x000006b0


	//   ....[6]....
        /*051c*/ 	.word	0x000022e0


	//   ....[7]....
        /*0520*/ 	.word	0x00003080


	//   ....[8]....
        /*0524*/ 	.word	0x00003290


	//   ....[9]....
        /*0528*/ 	.word	0x00003bf0


	//   ....[10]....
        /*052c*/ 	.word	0x00003cf0


	//   ....[11]....
        /*0530*/ 	.word	0x00004040


	//   ....[12]....
        /*0534*/ 	.word	0x00004120


	//   ....[13]....
        /*0538*/ 	.word	0x000060b0


	//   ....[14]....
        /*053c*/ 	.word	0x000062b0


	//   ....[15]....
        /*0540*/ 	.word	0x00006c50


	//   ....[16]....
        /*0544*/ 	.word	0x00006d50


	//   ....[17]....
        /*0548*/ 	.word	0x000070c0


	//   ....[18]....
        /*054c*/ 	.word	0x00007110


	//   ....[19]....
        /*0550*/ 	.word	0x00008e10


	//   ....[20]....
        /*0554*/ 	.word	0x00008e40


	//   ....[21]....
        /*0558*/ 	.word	0x00008f50


	//   ....[22]....
        /*055c*/ 	.word	0x00008f70


	//   ....[23]....
        /*0560*/ 	.word	0x0000ab20


	//   ....[24]....
        /*0564*/ 	.word	0x0000ad60


	//   ....[25]....
        /*0568*/ 	.word	0x0000b700


	//   ....[26]....
        /*056c*/ 	.word	0x0000b800


	//   ....[27]....
        /*0570*/ 	.word	0x0000bb60


	//   ....[28]....
        /*0574*/ 	.word	0x0000bbc0


	//   ....[29]....
        /*0578*/ 	.word	0x0000cbe0


	//   ....[30]....
        /*057c*/ 	.word	0x0000cc10


	//   ....[31]....
        /*0580*/ 	.word	0x0000ccd0


	//   ....[32]....
        /*0584*/ 	.word	0x0000cce0


	//   ....[33]....
        /*0588*/ 	.word	0x0000ea40


	//   ....[34]....
        /*058c*/ 	.word	0x0000ea50


	//   ....[35]....
        /*0590*/ 	.word	0x0000ea60


	//   ....[36]....
        /*0594*/ 	.word	0x0000ea70


	//   ....[37]....
        /*0598*/ 	.word	0x0000f530


	//   ....[38]....
        /*059c*/ 	.word	0x0000f540


	//   ....[39]....
        /*05a0*/ 	.word	0x0000f6b0


	//   ....[40]....
        /*05a4*/ 	.word	0x0000f6d0


	//   ....[41]....
        /*05a8*/ 	.word	0x0000f810


	//   ....[42]....
        /*05ac*/ 	.word	0x0000f830


	//   ....[43]....
        /*05b0*/ 	.word	0x0000f980


	//   ....[44]....
        /*05b4*/ 	.word	0x0000f9a0


	//   ....[45]....
        /*05b8*/ 	.word	0x0000ff80


	//   ....[46]....
        /*05bc*/ 	.word	0x0000ffb0


	//   ....[47]....
        /*05c0*/ 	.word	0x000108f0


	//   ....[48]....
        /*05c4*/ 	.word	0x00010900


	//   ....[49]....
        /*05c8*/ 	.word	0x00011be0


	//   ....[50]....
        /*05cc*/ 	.word	0x00011c10


	//   ....[51]....
        /*05d0*/ 	.word	0x00011d80


	//   ....[52]....
        /*05d4*/ 	.word	0x00011da0


	//   ....[53]....
        /*05d8*/ 	.word	0x00011ee0


	//   ....[54]....
        /*05dc*/ 	.word	0x00011f00


	//   ....[55]....
        /*05e0*/ 	.word	0x00012050


	//   ....[56]....
        /*05e4*/ 	.word	0x00012070


	//   ....[57]....
        /*05e8*/ 	.word	0x00012250


	//   ....[58]....
        /*05ec*/ 	.word	0x00012440


	//   ....[59]....
        /*05f0*/ 	.word	0x00012470


	//   ....[60]....
        /*05f4*/ 	.word	0x000124a0


	//   ....[61]....
        /*05f8*/ 	.word	0x000124d0


	//   ....[62]....
        /*05fc*/ 	.word	0x00012500


	//   ....[63]....
        /*0600*/ 	.word	0x00012530


	//   ....[64]....
        /*0604*/ 	.word	0x000126a0


	//   ....[65]....
        /*0608*/ 	.word	0x000126d0


	//   ....[66]....
        /*060c*/ 	.word	0x00012700


	//   ....[67]....
        /*0610*/ 	.word	0x00012730


	//   ....[68]....
        /*0614*/ 	.word	0x00012760


	//   ....[69]....
        /*0618*/ 	.word	0x00012790


	//   ....[70]....
        /*061c*/ 	.word	0x00012820


	//   ....[71]....
        /*0620*/ 	.word	0x00012850


	//   ....[72]....
        /*0624*/ 	.word	0x00012860


	//   ....[73]....
        /*0628*/ 	.word	0x000128a0


	//   ....[74]....
        /*062c*/ 	.word	0x00014ac0


	//   ....[75]....
        /*0630*/ 	.word	0x00014ae0


	//   ....[76]....
        /*0634*/ 	.word	0x00014af0


	//   ....[77]....
        /*0638*/ 	.word	0x00014ba0


	//   ....[78]....
        /*063c*/ 	.word	0x00014be0


	//   ....[79]....
        /*0640*/ 	.word	0x00014c40


	//   ....[80]....
        /*0644*/ 	.word	0x00014c60


	//   ....[81]....
        /*0648*/ 	.word	0x00014c90


	//   ....[82]....
        /*064c*/ 	.word	0x000153d0


	//   ....[83]....
        /*0650*/ 	.word	0x00015400


	//   ....[84]....
        /*0654*/ 	.word	0x00015460


	//   ....[85]....
        /*0658*/ 	.word	0x000154d0


	//   ....[86]....
        /*065c*/ 	.word	0x00015520


	//   ....[87]....
        /*0660*/ 	.word	0x00015590


	//   ....[88]....
        /*0664*/ 	.word	0x000155e0


	//   ....[89]....
        /*0668*/ 	.word	0x00015650


	//   ....[90]....
        /*066c*/ 	.word	0x000156a0


	//   ....[91]....
        /*0670*/ 	.word	0x00015710


	//   ....[92]....
        /*0674*/ 	.word	0x00015760


	//   ....[93]....
        /*0678*/ 	.word	0x000157d0


	//   ....[94]....
        /*067c*/ 	.word	0x00015820


	//   ....[95]....
        /*0680*/ 	.word	0x00015880


	//   ....[96]....
        /*0684*/ 	.word	0x00015890


	//   ....[97]....
        /*0688*/ 	.word	0x000158e0


	//   ....[98]....
        /*068c*/ 	.word	0x000160b0


	//   ....[99]....
        /*0690*/ 	.word	0x000160e0


	//   ....[100]....
        /*0694*/ 	.word	0x00016110


	//   ....[101]....
        /*0698*/ 	.word	0x000161d0


	//   ....[102]....
        /*069c*/ 	.word	0x00016200


	//   ....[103]....
        /*06a0*/ 	.word	0x00016250


	//   ....[104]....
        /*06a4*/ 	.word	0x00016280


	//   ....[105]....
        /*06a8*/ 	.word	0x000162f0


	//   ....[106]....
        /*06ac*/ 	.word	0x000165d0


	//   ....[107]....
        /*06b0*/ 	.word	0x000165f0


	//   ....[108]....
        /*06b4*/ 	.word	0x00016600


	//   ....[109]....
        /*06b8*/ 	.word	0x000166b0


	//   ....[110]....
        /*06bc*/ 	.word	0x000166c0


	//   ....[111]....
        /*06c0*/ 	.word	0x00016770


	//   ....[112]....
        /*06c4*/ 	.word	0x00016780


	//   ....[113]....
        /*06c8*/ 	.word	0x00016790


	//   ....[114]....
        /*06cc*/ 	.word	0x00016da0


	//   ....[115]....
        /*06d0*/ 	.word	0x00016de0


	//   ....[116]....
        /*06d4*/ 	.word	0x00016e20


	//   ....[117]....
        /*06d8*/ 	.word	0x00016e50


	//   ....[118]....
        /*06dc*/ 	.word	0x00016f00


	//   ....[119]....
        /*06e0*/ 	.word	0x00016f30


	//   ....[120]....
        /*06e4*/ 	.word	0x00016f40


	//   ....[121]....
        /*06e8*/ 	.word	0x00016fd0


	//   ....[122]....
        /*06ec*/ 	.word	0x00017440


	//   ....[123]....
        /*06f0*/ 	.word	0x00017470


	//   ....[124]....
        /*06f4*/ 	.word	0x000174d0


	//   ....[125]....
        /*06f8*/ 	.word	0x00017500


	//   ....[126]....
        /*06fc*/ 	.word	0x00017530


	//   ....[127]....
        /*0700*/ 	.word	0x00017560


	//   ....[128]....
        /*0704*/ 	.word	0x00017590


	//   ....[129]....
        /*0708*/ 	.word	0x000175c0


	//   ....[130]....
        /*070c*/ 	.word	0x00017760


	//   ....[131]....
        /*0710*/ 	.word	0x00017790


	//   ....[132]....
        /*0714*/ 	.word	0x000177c0


	//   ....[133]....
        /*0718*/ 	.word	0x000177f0


	//   ....[134]....
        /*071c*/ 	.word	0x00017820


	//   ....[135]....
        /*0720*/ 	.word	0x00017850


	//   ....[136]....
        /*0724*/ 	.word	0x00017910


	//   ....[137]....
        /*0728*/ 	.word	0x00017930


	//   ....[138]....
        /*072c*/ 	.word	0x00017950


	//   ....[139]....
        /*0730*/ 	.word	0x000179b0


	//   ....[140]....
        /*0734*/ 	.word	0x000183d0


	//   ....[141]....
        /*0738*/ 	.word	0x00018a50


	//   ....[142]....
        /*073c*/ 	.word	0x00018b40


	//   ....[143]....
        /*0740*/ 	.word	0x00018be0


	//   ....[144]....
        /*0744*/ 	.word	0x00018c40


	//   ....[145]....
        /*0748*/ 	.word	0x00018ce0


	//   ....[146]....
        /*074c*/ 	.word	0x00018dc0


	//   ....[147]....
        /*0750*/ 	.word	0x00018ec0


	//   ....[148]....
        /*0754*/ 	.word	0x00018f30


	//   ....[149]....
        /*0758*/ 	.word	0x00019010


	//   ....[150]....
        /*075c*/ 	.word	0x000190c0


	//   ....[151]....
        /*0760*/ 	.word	0x00019130


	//   ....[152]....
        /*0764*/ 	.word	0x000191b0


	//   ....[153]....
        /*0768*/ 	.word	0x00019290


	//   ....[154]....
        /*076c*/ 	.word	0x00019310


	//   ....[155]....
        /*0770*/ 	.word	0x00019400


	//   ....[156]....
        /*0774*/ 	.word	0x00019480


	//   ....[157]....
        /*0778*/ 	.word	0x00019570


	//   ....[158]....
        /*077c*/ 	.word	0x000195f0


	//   ....[159]....
        /*0780*/ 	.word	0x000196e0


	//   ....[160]....
        /*0784*/ 	.word	0x00019760


	//   ....[161]....
        /*0788*/ 	.word	0x00019850


	//   ....[162]....
        /*078c*/ 	.word	0x000198d0


	//   ....[163]....
        /*0790*/ 	.word	0x000199b0


	//   ....[164]....
        /*0794*/ 	.word	0x00019a30


	//   ....[165]....
        /*0798*/ 	.word	0x00019b00


	//   ....[166]....
        /*079c*/ 	.word	0x00019c30


	//   ....[167]....
        /*07a0*/ 	.word	0x00019d00


	//   ....[168]....
        /*07a4*/ 	.word	0x00019dd0


	//   ....[169]....
        /*07a8*/ 	.word	0x00019eb0


	//   ....[170]....
        /*07ac*/ 	.word	0x00019f10


	//   ....[171]....
        /*07b0*/ 	.word	0x00019ff0


	//   ....[172]....
        /*07b4*/ 	.word	0x0001a050


	//   ....[173]....
        /*07b8*/ 	.word	0x0001a160


	//   ....[174]....
        /*07bc*/ 	.word	0x0001a250


	//   ....[175]....
        /*07c0*/ 	.word	0x0001a2f0


	//   ....[176]....
        /*07c4*/ 	.word	0x0001a350


	//   ....[177]....
        /*07c8*/ 	.word	0x0001a470


	//   ....[178]....
        /*07cc*/ 	.word	0x0001a4d0


	//   ....[179]....
        /*07d0*/ 	.word	0x0001a5f0


	//   ....[180]....
        /*07d4*/ 	.word	0x0001a650


	//   ....[181]....
        /*07d8*/ 	.word	0x0001a720


	//   ....[182]....
        /*07dc*/ 	.word	0x0001a880


	//   ....[183]....
        /*07e0*/ 	.word	0x0001a920


	//   ....[184]....
        /*07e4*/ 	.word	0x0001aa70


	//   ....[185]....
        /*07e8*/ 	.word	0x0001ab20


	//   ....[186]....
        /*07ec*/ 	.word	0x0001ab80


	//   ....[187]....
        /*07f0*/ 	.word	0x0001ac40


	//   ....[188]....
        /*07f4*/ 	.word	0x0001ad20


	//   ....[189]....
        /*07f8*/ 	.word	0x0001ade0


	//   ....[190]....
        /*07fc*/ 	.word	0x0001aef0


	//   ....[191]....
        /*0800*/ 	.word	0x0001af90


	//   ....[192]....
        /*0804*/ 	.word	0x0001b110


	//   ....[193]....
        /*0808*/ 	.word	0x0001b180


	//   ....[194]....
        /*080c*/ 	.word	0x0001b1f0


	//   ....[195]....
        /*0810*/ 	.word	0x0001b260


	//   ....[196]....
        /*0814*/ 	.word	0x0001b2d0


	//   ....[197]....
        /*0818*/ 	.word	0x0001b350


	//   ....[198]....
        /*081c*/ 	.word	0x0001b3d0


	//   ....[199]....
        /*0820*/ 	.word	0x0001b460


	//   ....[200]....
        /*0824*/ 	.word	0x0001b4d0


	//   ....[201]....
        /*0828*/ 	.word	0x0001b540


	//   ....[202]....
        /*082c*/ 	.word	0x0001b5b0


	//   ....[203]....
        /*0830*/ 	.word	0x0001b630


	//   ....[204]....
        /*0834*/ 	.word	0x0001b6a0


	//   ....[205]....
        /*0838*/ 	.word	0x0001b730


	//   ....[206]....
        /*083c*/ 	.word	0x0001b790


	//   ....[207]....
        /*0840*/ 	.word	0x0001b820


	//   ....[208]....
        /*0844*/ 	.word	0x0001b950


	//----- nvinfo : EIATTR_REG_RECONFIG
	.align		4
.L_443:
        /*0848*/ 	.byte	0x01, 0x54
	.zero		2


	//----- nvinfo : EIATTR_SYSCALL_OFFSETS
	.align		4
        /*084c*/ 	.byte	0x04, 0x46
        /*084e*/ 	.short	(.L_445 - .L_444)


	//   ....[0]....
.L_444:
        /*0850*/ 	.word	0x00002460


	//   ....[1]....
        /*0854*/ 	.word	0x000140a0


	//   ....[2]....
        /*0858*/ 	.word	0x000141f0


	//   ....[3]....
        /*085c*/ 	.word	0x000142e0


	//   ....[4]....
        /*0860*/ 	.word	0x00015020


	//----- nvinfo : EIATTR_MBARRIER_INSTR_OFFSETS
	.align		4
.L_445:
        /*0864*/ 	.byte	0x04, 0x39
        /*0866*/ 	.short	(.L_447 - .L_446)


	//   ....[0]....
.L_446:
        /*0868*/ 	.word	0x00000180
        /*086c*/ 	.word	0x000000ff
        /*0870*/ 	.word	0x00030800
        /*0874*/ 	.short	0x0100
        /*0876*/ 	.byte	0x08
	.zero		1


	//   ....[1]....
        /*0878*/ 	.word	0x00000190
        /*087c*/ 	.word	0x000000ff
        /*0880*/ 	.word	0x00030820
        /*0884*/ 	.short	0x0100
        /*0886*/ 	.byte	0x08
	.zero		1


	//   ....[2]....
        /*0888*/ 	.word	0x00000280
        /*088c*/ 	.word	0x000000ff
        /*0890*/ 	.word	0x00030830
        /*0894*/ 	.short	0x0100
        /*0896*/ 	.byte	0x08
	.zero		1


	//   ....[3]....
        /*0898*/ 	.word	0x00000290
        /*089c*/ 	.word	0x000000ff
        /*08a0*/ 	.word	0x00030840
        /*08a4*/ 	.short	0x0100
        /*08a6*/ 	.byte	0x08
	.zero		1


	//   ....[4]....
        /*08a8*/ 	.word	0x000002a0
        /*08ac*/ 	.word	0x000000ff
        /*08b0*/ 	.word	0x00030838
        /*08b4*/ 	.short	0x0100
        /*08b6*/ 	.byte	0x08
	.zero		1


	//   ....[5]....
        /*08b8*/ 	.word	0x000002b0
        /*08bc*/ 	.word	0x000000ff
        /*08c0*/ 	.word	0x00030848
        /*08c4*/ 	.short	0x0100
        /*08c6*/ 	.byte	0x08
	.zero		1


	//   ....[6]....
        /*08c8*/ 	.word	0x000003e0
        /*08cc*/ 	.word	0x000000ff
        /*08d0*/ 	.word	0x00030850
        /*08d4*/ 	.short	0x0100
        /*08d6*/ 	.byte	0x08
	.zero		1


	//   ....[7]....
        /*08d8*/ 	.word	0x000003f0
        /*08dc*/ 	.word	0x000000ff
        /*08e0*/ 	.word	0x00030860
        /*08e4*/ 	.short	0x0100
        /*08e6*/ 	.byte	0x08
	.zero		1


	//   ....[8]....
        /*08e8*/ 	.word	0x00000400
        /*08ec*/ 	.word	0x000000ff
        /*08f0*/ 	.word	0x00030858
        /*08f4*/ 	.short	0x0100
        /*08f6*/ 	.byte	0x08
	.zero		1


	//   ....[9]....
        /*08f8*/ 	.word	0x00000410
        /*08fc*/ 	.word	0x000000ff
        /*0900*/ 	.word	0x00030868
        /*0904*/ 	.short	0x0100
        /*0906*/ 	.byte	0x08
	.zero		1


	//   ....[10]....
        /*0908*/ 	.word	0x00000500
        /*090c*/ 	.word	0x000000ff
        /*0910*/ 	.word	0x00030870
        /*0914*/ 	.short	0x0100
        /*0916*/ 	.byte	0x06
	.zero		1


	//   ....[11]....
        /*0918*/ 	.word	0x00000510
        /*091c*/ 	.word	0x000000ff
        /*0920*/ 	.word	0x00030880
        /*0924*/ 	.short	0x0100
        /*0926*/ 	.byte	0x06
	.zero		1


	//   ....[12]....
        /*0928*/ 	.word	0x00000520
        /*092c*/ 	.word	0x000000ff
        /*0930*/ 	.word	0x00030878
        /*0934*/ 	.short	0x0100
        /*0936*/ 	.byte	0x06
	.zero		1


	//   ....[13]....
        /*0938*/ 	.word	0x00000530
        /*093c*/ 	.word	0x000000ff
        /*0940*/ 	.word	0x00030888
        /*0944*/ 	.short	0x0100
        /*0946*/ 	.byte	0x06
	.zero		1


	//   ....[14]....
        /*0948*/ 	.word	0x00000660
        /*094c*/ 	.word	0x000000ff
        /*0950*/ 	.word	0x00030890
        /*0954*/ 	.short	0x0100
        /*0956*/ 	.byte	0x08
	.zero		1


	//   ....[15]....
        /*0958*/ 	.word	0x00000670
        /*095c*/ 	.word	0x000000ff
        /*0960*/ 	.word	0x000308a0
        /*0964*/ 	.short	0x0100
        /*0966*/ 	.byte	0x08
	.zero		1


	//   ....[16]....
        /*0968*/ 	.word	0x00000680
        /*096c*/ 	.word	0x000000ff
        /*0970*/ 	.word	0x00030898
        /*0974*/ 	.short	0x0100
        /*0976*/ 	.byte	0x08
	.zero		1


	//   ....[17]....
        /*0978*/ 	.word	0x00000690
        /*097c*/ 	.word	0x000000ff
        /*0980*/ 	.word	0x000308a8
        /*0984*/ 	.short	0x0100
        /*0986*/ 	.byte	0x08
	.zero		1


	//   ....[18]....
        /*0988*/ 	.word	0x000007d0
        /*098c*/ 	.word	0x000000ff
        /*0990*/ 	.word	0x000308b0
        /*0994*/ 	.short	0x0100
        /*0996*/ 	.byte	0x08
	.zero		1


	//   ....[19]....
        /*0998*/ 	.word	0x000007e0
        /*099c*/ 	.word	0x000000ff
        /*09a0*/ 	.word	0x000308c0
        /*09a4*/ 	.short	0x0100
        /*09a6*/ 	.byte	0x08
	.zero		1


	//   ....[20]....
        /*09a8*/ 	.word	0x000007f0
        /*09ac*/ 	.word	0x000000ff
        /*09b0*/ 	.word	0x000308b8
        /*09b4*/ 	.short	0x0100
        /*09b6*/ 	.byte	0x08
	.zero		1


	//   ....[21]....
        /*09b8*/ 	.word	0x00000800
        /*09bc*/ 	.word	0x000000ff
        /*09c0*/ 	.word	0x000308c8
        /*09c4*/ 	.short	0x0100
        /*09c6*/ 	.byte	0x08
	.zero		1


	//   ....[22]....
        /*09c8*/ 	.word	0x00002520
        /*09cc*/ 	.word	0x000000ff
        /*09d0*/ 	.word	0x00030800
        /*09d4*/ 	.short	0x010a
        /*09d6*/ 	.byte	0x28
	.zero		1


	//   ....[23]....
        /*09d8*/ 	.word	0x000025a0
        /*09dc*/ 	.word	0x00000003
        /*09e0*/ 	.word	0x00030830
        /*09e4*/ 	.short	0x010a
        /*09e6*/ 	.byte	0x3f
	.zero		1


	//   ....[24]....
        /*09e8*/ 	.word	0x000025e0
        /*09ec*/ 	.word	0x00000003
        /*09f0*/ 	.word	0x00030830
        /*09f4*/ 	.short	0x010a
        /*09f6*/ 	.byte	0x3f
	.zero		1


	//   ....[25]....
        /*09f8*/ 	.word	0x00003060
        /*09fc*/ 	.word	0x000000ff
        /*0a00*/ 	.word	0x00000000
        /*0a04*/ 	.short	0x0101
        /*0a06*/ 	.byte	0x04
	.zero		1


	//   ....[26]....
        /*0a08*/ 	.word	0x00004e70
        /*0a0c*/ 	.word	0x000000ff
        /*0a10*/ 	.word	0x00030830
        /*0a14*/ 	.short	0x010a
        /*0a16*/ 	.byte	0x06
	.zero		1


	//   ....[27]....
        /*0a18*/ 	.word	0x00004ed0
        /*0a1c*/ 	.word	0x000000ff
        /*0a20*/ 	.word	0x00030830
        /*0a24*/ 	.short	0x010a
        /*0a26*/ 	.byte	0x06
	.zero		1


	//   ....[28]....
        /*0a28*/ 	.word	0x00005d30
        /*0a2c*/ 	.word	0x000000ff
        /*0a30*/ 	.word	0x00030850
        /*0a34*/ 	.short	0x010a
        /*0a36*/ 	.byte	0x05
	.zero		1


	//   ....[29]....
        /*0a38*/ 	.word	0x00005d70
        /*0a3c*/ 	.word	0x000000ff
        /*0a40*/ 	.word	0x00030850
        /*0a44*/ 	.short	0x010a
        /*0a46*/ 	.byte	0x05
	.zero		1


	//   ....[30]....
        /*0a48*/ 	.word	0x00006060
        /*0a4c*/ 	.word	0x000000ff
        /*0a50*/ 	.word	0x00000000
        /*0a54*/ 	.short	0x0101
        /*0a56*/ 	.byte	0x06
	.zero		1


	//   ....[31]....
        /*0a58*/ 	.word	0x000077f0
        /*0a5c*/ 	.word	0x000000ff
        /*0a60*/ 	.word	0x00000000
        /*0a64*/ 	.short	0x0101
        /*0a66*/ 	.byte	0x05
	.zero		1


	//   ....[32]....
        /*0a68*/ 	.word	0x00007bc0
        /*0a6c*/ 	.word	0x000000ff
        /*0a70*/ 	.word	0x00030830
        /*0a74*/ 	.short	0x010a
        /*0a76*/ 	.byte	0x06
	.zero		1


	//   ....[33]....
        /*0a78*/ 	.word	0x00007c20
        /*0a7c*/ 	.word	0x000000ff
        /*0a80*/ 	.word	0x00030830
        /*0a84*/ 	.short	0x010a
        /*0a86*/ 	.byte	0x06
	.zero		1


	//   ....[34]....
        /*0a88*/ 	.word	0x00008a80
        /*0a8c*/ 	.word	0x000000ff
        /*0a90*/ 	.word	0x00030850
        /*0a94*/ 	.short	0x010a
        /*0a96*/ 	.byte	0x05
	.zero		1


	//   ....[35]....
        /*0a98*/ 	.word	0x00008ac0
        /*0a9c*/ 	.word	0x000000ff
        /*0aa0*/ 	.word	0x00030850
        /*0aa4*/ 	.short	0x010a
        /*0aa6*/ 	.byte	0x05
	.zero		1


	//   ....[36]....
        /*0aa8*/ 	.word	0x00008d90
        /*0aac*/ 	.word	0x000000ff
        /*0ab0*/ 	.word	0x00000000
        /*0ab4*/ 	.short	0x0101
        /*0ab6*/ 	.byte	0x06
	.zero		1


	//   ....[37]....
        /*0ab8*/ 	.word	0x000097a0
        /*0abc*/ 	.word	0x000000ff
        /*0ac0*/ 	.word	0x00000000
        /*0ac4*/ 	.short	0x0101
        /*0ac6*/ 	.byte	0x05
	.zero		1


	//   ....[38]....
        /*0ac8*/ 	.word	0x00009920
        /*0acc*/ 	.word	0x000000ff
        /*0ad0*/ 	.word	0x00030830
        /*0ad4*/ 	.short	0x010a
        /*0ad6*/ 	.byte	0x05
	.zero		1


	//   ....[39]....
        /*0ad8*/ 	.word	0x00009980
        /*0adc*/ 	.word	0x000000ff
        /*0ae0*/ 	.word	0x00030830
        /*0ae4*/ 	.short	0x010a
        /*0ae6*/ 	.byte	0x05
	.zero		1


	//   ....[40]....
        /*0ae8*/ 	.word	0x0000a7e0
        /*0aec*/ 	.word	0x000000ff
        /*0af0*/ 	.word	0x00030850
        /*0af4*/ 	.short	0x010a
        /*0af6*/ 	.byte	0x05
	.zero		1


	//   ....[41]....
        /*0af8*/ 	.word	0x0000a820
        /*0afc*/ 	.word	0x000000ff
        /*0b00*/ 	.word	0x00030850
        /*0b04*/ 	.short	0x010a
        /*0b06*/ 	.byte	0x05
	.zero		1


	//   ....[42]....
        /*0b08*/ 	.word	0x0000ab80
        /*0b0c*/ 	.word	0x000000ff
        /*0b10*/ 	.word	0x00000000
        /*0b14*/ 	.short	0x0101
        /*0b16*/ 	.byte	0x04
	.zero		1


	//   ....[43]....
        /*0b18*/ 	.word	0x0000c2b0
        /*0b1c*/ 	.word	0x000000ff
        /*0b20*/ 	.word	0x00000000
        /*0b24*/ 	.short	0x0101
        /*0b26*/ 	.byte	0x05
	.zero		1


	//   ....[44]....
        /*0b28*/ 	.word	0x0000cb50
        /*0b2c*/ 	.word	0x000000ff
        /*0b30*/ 	.word	0x00030850
        /*0b34*/ 	.short	0x010a
        /*0b36*/ 	.byte	0x05
	.zero		1


	//   ....[45]....
        /*0b38*/ 	.word	0x0000cb90
        /*0b3c*/ 	.word	0x000000ff
        /*0b40*/ 	.word	0x00030850
        /*0b44*/ 	.short	0x010a
        /*0b46*/ 	.byte	0x05
	.zero		1


	//   ....[46]....
        /*0b48*/ 	.word	0x0000d160
        /*0b4c*/ 	.word	0x000000ff
        /*0b50*/ 	.word	0x00000000
        /*0b54*/ 	.short	0x0101
        /*0b56*/ 	.byte	0x04
	.zero		1


	//   ....[47]....
        /*0b58*/ 	.word	0x0000f550
        /*0b5c*/ 	.word	0x000000ff
        /*0b60*/ 	.word	0x00000000
        /*0b64*/ 	.short	0x0101
        /*0b66*/ 	.byte	0x08
	.zero		1


	//   ....[48]....
        /*0b68*/ 	.word	0x0000fd80
        /*0b6c*/ 	.word	0x000000ff
        /*0b70*/ 	.word	0x00000000
        /*0b74*/ 	.short	0x0101
        /*0b76*/ 	.byte	0x08
	.zero		1


	//   ....[49]....
        /*0b78*/ 	.word	0x000148b0
        /*0b7c*/ 	.word	0x00000004
        /*0b80*/ 	.word	0x00030840
        /*0b84*/ 	.short	0x010a
        /*0b86*/ 	.byte	0x3f
	.zero		1


	//   ....[50]....
        /*0b88*/ 	.word	0x00014da0
        /*0b8c*/ 	.word	0x00000004
        /*0b90*/ 	.word	0x00030830
        /*0b94*/ 	.short	0x0107
        /*0b96*/ 	.byte	0x3f
	.zero		1


	//   ....[51]....
        /*0b98*/ 	.word	0x00014e50
        /*0b9c*/ 	.word	0x00000004
        /*0ba0*/ 	.word	0x00030830
        /*0ba4*/ 	.short	0x0101
        /*0ba6*/ 	.byte	0x3f
	.zero		1


	//   ....[52]....
        /*0ba8*/ 	.word	0x00015a10
        /*0bac*/ 	.word	0x00000011
        /*0bb0*/ 	.word	0x00030800
        /*0bb4*/ 	.short	0x0107
        /*0bb6*/ 	.byte	0x3f
	.zero		1


	//   ....[53]....
        /*0bb8*/ 	.word	0x00015b30
        /*0bbc*/ 	.word	0x00000011
        /*0bc0*/ 	.word	0x00030800
        /*0bc4*/ 	.short	0x0101
        /*0bc6*/ 	.byte	0x3f
	.zero		1


	//   ....[54]....
        /*0bc8*/ 	.word	0x00015b50
        /*0bcc*/ 	.word	0x00000011
        /*0bd0*/ 	.word	0x00030820
        /*0bd4*/ 	.short	0x010a
        /*0bd6*/ 	.byte	0x3f
	.zero		1


	//   ....[55]....
        /*0bd8*/ 	.word	0x00015f20
        /*0bdc*/ 	.word	0x00000007
        /*0be0*/ 	.word	0x00030840
        /*0be4*/ 	.short	0x010a
        /*0be6*/ 	.byte	0x3f
	.zero		1


	//   ....[56]....
        /*0be8*/ 	.word	0x00016400
        /*0bec*/ 	.word	0x00000007
        /*0bf0*/ 	.word	0x00030830
        /*0bf4*/ 	.short	0x0107
        /*0bf6*/ 	.byte	0x3f
	.zero		1


	//   ....[57]....
        /*0bf8*/ 	.word	0x000164b0
        /*0bfc*/ 	.word	0x00000007
        /*0c00*/ 	.word	0x00030830
        /*0c04*/ 	.short	0x0101
        /*0c06*/ 	.byte	0x3f
	.zero		1


	//   ....[58]....
        /*0c08*/ 	.word	0x00016510
        /*0c0c*/ 	.word	0x00000007
        /*0c10*/ 	.word	0x00030860
        /*0c14*/ 	.short	0x010a
        /*0c16*/ 	.byte	0x3f
	.zero		1


	//   ....[59]....
        /*0c18*/ 	.word	0x000169c0
        /*0c1c*/ 	.word	0x00000007
        /*0c20*/ 	.word	0x00030850
        /*0c24*/ 	.short	0x0107
        /*0c26*/ 	.byte	0x3f
	.zero		1


	//   ....[60]....
        /*0c28*/ 	.word	0x00016ae0
        /*0c2c*/ 	.word	0x00000007
        /*0c30*/ 	.word	0x00030850
        /*0c34*/ 	.short	0x0101
        /*0c36*/ 	.byte	0x3f
	.zero		1


	//   ....[61]....
        /*0c38*/ 	.word	0x00016cf0
        /*0c3c*/ 	.word	0x00000000
        /*0c40*/ 	.word	0x00030860
        /*0c44*/ 	.short	0x010a
        /*0c46*/ 	.byte	0x3f
	.zero		1


	//   ....[62]....
        /*0c48*/ 	.word	0x00017150
        /*0c4c*/ 	.word	0x00000000
        /*0c50*/ 	.word	0x00030850
        /*0c54*/ 	.short	0x0107
        /*0c56*/ 	.byte	0x3f
	.zero		1


	//   ....[63]....
        /*0c58*/ 	.word	0x00017200
        /*0c5c*/ 	.word	0x00000000
        /*0c60*/ 	.word	0x00030850
        /*0c64*/ 	.short	0x0101
        /*0c66*/ 	.byte	0x3f
	.zero		1


	//   ....[64]....
        /*0c68*/ 	.word	0x00018350
        /*0c6c*/ 	.word	0x00000007
        /*0c70*/ 	.word	0x00030820
        /*0c74*/ 	.short	0x010a
        /*0c76*/ 	.byte	0x3f
	.zero		1


	//   ....[65]....
        /*0c78*/ 	.word	0x000184f0
        /*0c7c*/ 	.word	0x00000005
        /*0c80*/ 	.word	0x00030840
        /*0c84*/ 	.short	0x010a
        /*0c86*/ 	.byte	0x3f
	.zero		1


	//   ....[66]....
        /*0c88*/ 	.word	0x00018590
        /*0c8c*/ 	.word	0x00000003
        /*0c90*/ 	.word	0x00030840
        /*0c94*/ 	.short	0x010a
        /*0c96*/ 	.byte	0x3f
	.zero		1


	//   ....[67]....
        /*0c98*/ 	.word	0x000185d0
        /*0c9c*/ 	.word	0x00000005
        /*0ca0*/ 	.word	0x00030860
        /*0ca4*/ 	.short	0x010a
        /*0ca6*/ 	.byte	0x3f
	.zero		1


	//   ....[68]....
        /*0ca8*/ 	.word	0x00018610
        /*0cac*/ 	.word	0x00000003
        /*0cb0*/ 	.word	0x00030860
        /*0cb4*/ 	.short	0x010a
        /*0cb6*/ 	.byte	0x3f
	.zero		1


	//   ....[69]....
        /*0cb8*/ 	.word	0x00018680
        /*0cbc*/ 	.word	0x00000003
        /*0cc0*/ 	.word	0x00030800
        /*0cc4*/ 	.short	0x010a
        /*0cc6*/ 	.byte	0x3f
	.zero		1


	//   ....[70]....
        /*0cc8*/ 	.word	0x000186d0
        /*0ccc*/ 	.word	0x00000003
        /*0cd0*/ 	.word	0x00030830
        /*0cd4*/ 	.short	0x010a
        /*0cd6*/ 	.byte	0x3f
	.zero		1


	//   ....[71]....
        /*0cd8*/ 	.word	0x00018730
        /*0cdc*/ 	.word	0x00000004
        /*0ce0*/ 	.word	0x00030830
        /*0ce4*/ 	.short	0x010a
        /*0ce6*/ 	.byte	0x3f
	.zero		1


	//   ....[72]....
        /*0ce8*/ 	.word	0x00018790
        /*0cec*/ 	.word	0x00000002
        /*0cf0*/ 	.word	0x00030850
        /*0cf4*/ 	.short	0x010a
        /*0cf6*/ 	.byte	0x3f
	.zero		1


	//   ....[73]....
        /*0cf8*/ 	.word	0x000187f0
        /*0cfc*/ 	.word	0x00000004
        /*0d00*/ 	.word	0x00030830
        /*0d04*/ 	.short	0x010a
        /*0d06*/ 	.byte	0x3f
	.zero		1


	//   ....[74]....
        /*0d08*/ 	.word	0x00018850
        /*0d0c*/ 	.word	0x00000002
        /*0d10*/ 	.word	0x00030850
        /*0d14*/ 	.short	0x010a
        /*0d16*/ 	.byte	0x3f
	.zero		1


	//   ....[75]....
        /*0d18*/ 	.word	0x000188b0
        /*0d1c*/ 	.word	0x00000004
        /*0d20*/ 	.word	0x00030830
        /*0d24*/ 	.short	0x010a
        /*0d26*/ 	.byte	0x3f
	.zero		1


	//   ....[76]....
        /*0d28*/ 	.word	0x00018910
        /*0d2c*/ 	.word	0x00000002
        /*0d30*/ 	.word	0x00030850
        /*0d34*/ 	.short	0x010a
        /*0d36*/ 	.byte	0x3f
	.zero		1


	//   ....[77]....
        /*0d38*/ 	.word	0x00018970
        /*0d3c*/ 	.word	0x00000007
        /*0d40*/ 	.word	0x00030850
        /*0d44*/ 	.short	0x010a
        /*0d46*/ 	.byte	0x3f
	.zero		1


	//   ....[78]....
        /*0d48*/ 	.word	0x00018a90
        /*0d4c*/ 	.word	0x00000004
        /*0d50*/ 	.word	0x00030840
        /*0d54*/ 	.short	0x010a
        /*0d56*/ 	.byte	0x3f
	.zero		1


	//   ....[79]....
        /*0d58*/ 	.word	0x00019b30
        /*0d5c*/ 	.word	0x00000011
        /*0d60*/ 	.word	0x00030820
        /*0d64*/ 	.short	0x010a
        /*0d66*/ 	.byte	0x3f
	.zero		1


	//   ....[80]....
        /*0d68*/ 	.word	0x00019b80
        /*0d6c*/ 	.word	0x00000007
        /*0d70*/ 	.word	0x00030840
        /*0d74*/ 	.short	0x010a
        /*0d76*/ 	.byte	0x3f
	.zero		1


	//   ....[81]....
        /*0d78*/ 	.word	0x0001a1a0
        /*0d7c*/ 	.word	0x00000007
        /*0d80*/ 	.word	0x00030860
        /*0d84*/ 	.short	0x010a
        /*0d86*/ 	.byte	0x3f
	.zero		1


	//   ....[82]....
        /*0d88*/ 	.word	0x0001a7d0
        /*0d8c*/ 	.word	0x00000000
        /*0d90*/ 	.word	0x00030860
        /*0d94*/ 	.short	0x010a
        /*0d96*/ 	.byte	0x3f
	.zero		1


	//   ....[83]....
        /*0d98*/ 	.word	0x0001b870
        /*0d9c*/ 	.word	0x00000007
        /*0da0*/ 	.word	0x00030820
        /*0da4*/ 	.short	0x010a
        /*0da6*/ 	.byte	0x3f
	.zero		1


	//   ....[84]....
        /*0da8*/ 	.word	0x0001ba10
        /*0dac*/ 	.word	0x00000005
        /*0db0*/ 	.word	0x00030840
        /*0db4*/ 	.short	0x010a
        /*0db6*/ 	.byte	0x3f
	.zero		1


	//   ....[85]....
        /*0db8*/ 	.word	0x0001ba60
        /*0dbc*/ 	.word	0x00000003
        /*0dc0*/ 	.word	0x00030840
        /*0dc4*/ 	.short	0x010a
        /*0dc6*/ 	.byte	0x3f
	.zero		1


	//   ....[86]....
        /*0dc8*/ 	.word	0x0001bab0
        /*0dcc*/ 	.word	0x00000005
        /*0dd0*/ 	.word	0x00030860
        /*0dd4*/ 	.short	0x010a
        /*0dd6*/ 	.byte	0x3f
	.zero		1


	//----- nvinfo : EIATTR_NUM_MBARRIERS
	.align		4
.L_447:
        /*0dd8*/ 	.byte	0x03, 0x38
        /*0dda*/ 	.short	0x0016


	//----- nvinfo : EIATTR_EXIT_INSTR_OFFSETS
	.align		4
        /*0ddc*/ 	.byte	0x04, 0x1c
        /*0dde*/ 	.short	(.L_449 - .L_448)


	//   ....[0]....
.L_448:
        /*0de0*/ 	.word	0x00000990


	//   ....[1]....
        /*0de4*/ 	.word	0x000121f0


	//   ....[2]....
        /*0de8*/ 	.word	0x00018660


	//----- nvinfo : EIATTR_MAX_THREADS
	.align		4
.L_449:
        /*0dec*/ 	.byte	0x04, 0x05
        /*0dee*/ 	.short	(.L_451 - .L_450)
.L_450:
        /*0df0*/ 	.word	0x00000180
        /*0df4*/ 	.word	0x00000001
        /*0df8*/ 	.word	0x00000001


	//----- nvinfo : EIATTR_CRS_STACK_SIZE
	.align		4
.L_451:
        /*0dfc*/ 	.byte	0x04, 0x1e
        /*0dfe*/ 	.short	(.L_453 - .L_452)
.L_452:
        /*0e00*/ 	.word	0x00000000


	//----- nvinfo : EIATTR_CBANK_PARAM_SIZE
	.align		4
.L_453:
        /*0e04*/ 	.byte	0x03, 0x19
        /*0e06*/ 	.short	0x0af0


	//----- nvinfo : EIATTR_PARAM_CBANK
	.align		4
        /*0e08*/ 	.byte	0x04, 0x0a
        /*0e0a*/ 	.short	(.L_455 - .L_454)
	.align		4
.L_454:
        /*0e0c*/ 	.word	index@(.nv.constant0._ZN7cutlass13device_kernelIN5flash11enable_sm90INS1_16FlashAttnFwdSm90INS1_25CollectiveMainloopFwdSm90ILi2EN4cute5tupleIJNS5_1CILi1EEES8_S8_EEENS6_IJNS7_ILi128EEENS7_ILi64EEENS7_ILi256EEEEEELi256ENS_10bfloat16_tEfNS_4arch4Sm90ELb0ELb1ELb0ELb1ELb1ELb0ELb0ELb1ELb1ELb1ELb1ELb0EEENS1_21CollectiveEpilogueFwdINS6_IJSA_SC_SB_EEES9_SE_SG_Li256ELb1ELb1ELb1ELb0EEENS1_36VarlenDynamicPersistentTileSchedulerILi128ELi64ELi256ELi128ELb1ELb1ELb1ELb1ELb0ELb1EEEEEEEEEvNT_6ParamsE)
        /*0e10*/ 	.short	0x0210
        /*0e12*/ 	.short	0x0af0


	//----- nvinfo : EIATTR_SW_WAR
	.align		4
.L_455:
        /*0e14*/ 	.byte	0x04, 0x36
        /*0e16*/ 	.short	(.L_457 - .L_456)
.L_456:
        /*0e18*/ 	.word	0x00000008
.L_457:


//--------------------- .nv.info._ZN7cutlass13device_kernelIN5flash11enable_sm90INS1_16FlashAttnFwdSm90INS1_25CollectiveMainloopFwdSm90ILi2EN4cute5tupleIJNS5_1CILi1EEES8_S8_EEENS6_IJNS7_ILi128EEENS7_ILi64EEENS7_ILi256EEEEEELi256ENS_10bfloat16_tEfNS_4arch4Sm90ELb0ELb1ELb0ELb1ELb1ELb1ELb0ELb1ELb1ELb1ELb1ELb0EEENS1_21CollectiveEpilogueFwdINS6_IJSA_SC_SB_EEES9_SE_SG_Li256ELb1ELb1ELb1ELb0EEENS1_36VarlenDynamicPersistentTileSchedulerILi128ELi64ELi256ELi128ELb1ELb1ELb1ELb1ELb0ELb1EEEEEEEEEvNT_6ParamsE --------------------------
	.section	.nv.info._ZN7cutlass13device_kernelIN5flash11enable_sm90INS1_16FlashAttnFwdSm90INS1_25CollectiveMainloopFwdSm90ILi2EN4cute5tupleIJNS5_1CILi1EEES8_S8_EEENS6_IJNS7_ILi128EEENS7_ILi64EEENS7_ILi256EEEEEELi256ENS_10bfloat16_tEfNS_4arch4Sm90ELb0ELb1ELb0ELb1ELb1ELb1ELb0ELb1ELb1ELb1ELb1ELb0EEENS1_21CollectiveEpilogueFwdINS6_IJSA_SC_SB_EEES9_SE_SG_Li256ELb1ELb1ELb1ELb0EEENS1_36VarlenDynamicPersistentTileSchedulerILi128ELi64ELi256ELi128ELb1ELb1ELb1ELb1ELb0ELb1EEEEEEEEEvNT_6ParamsE,"",@"SHT_CUDA_INFO"
	.sectionflags	@""
	.align	4


	//----- nvinfo : EIATTR_CUDA_API_VERSION
	.align		4
        /*0000*/ 	.byte	0x04, 0x37
        /*0002*/ 	.short	(.L_459 - .L_458)
.L_458:
        /*0004*/ 	.word	0x00000082


	//----- nvinfo : EIATTR_KPARAM_INFO
	.align		4
.L_459:
        /*0008*/ 	.byte	0x04, 0x17
        /*000a*/ 	.short	(.L_461 - .L_460)
.L_460:
        /*000c*/ 	.word	0x00000000
        /*0010*/ 	.short	0x0000
        /*0012*/ 	.short	0x0070
        /*0014*/ 	.byte	0x00, 0xf0, 0x01, 0x2a


	//----- nvinfo : EIATTR_SPARSE_MMA_MASK
	.align		4
.L_461:
        /*0018*/ 	.byte	0x03, 0x50
        /*001a*/ 	.short	0x0000


	//----- nvinfo : EIATTR_MAXREG_COUNT
	.align		4
        /*001c*/ 	.byte	0x03, 0x1b
        /*001e*/ 	.short	0x00a8


	//----- nvinfo : EIATTR_NUM_BARRIERS
	.align		4
        /*0020*/ 	.byte	0x02, 0x4c
        /*0022*/ 	.byte	0x10
	.zero		1


	//----- nvinfo : EIATTR_EXTERNS
	.align		4
        /*0024*/ 	.byte	0x04, 0x0f
        /*0026*/ 	.short	(.L_463 - .L_462)


	//   ....[0]....
	.align		4
.L_462:
        /*0028*/ 	.word	index@(__assertfail)


	//----- nvinfo : EIATTR_ANNOTATIONS
	.align		4
.L_463:
        /*002c*/ 	.byte	0x04, 0x55
        /*002e*/ 	.short	(.L_465 - .L_464)


	//   ....[0]....
.L_464:
        /* <DEDUP_REMOVED lines=152> */


	//----- nvinfo : EIATTR_MERCURY_ISA_VERSION
	.align		4
.L_465:
        /*0998*/ 	.byte	0x03, 0x5f
        /*099a*/ 	.short	0x0101


	//----- nvinfo : EIATTR_UNUSED_LOAD_BYTE_OFFSET
	.align		4
        /*099c*/ 	.byte	0x04, 0x44
        /*099e*/ 	.short	(.L_467 - .L_466)


	//   ....[0]....
.L_466:
        /*09a0*/ 	.word	0x00000a60
        /*09a4*/ 	.word	0x0000fff0


	//   ....[1]....
        /*09a8*/ 	.word	0x0001ffa0
        /*09ac*/ 	.word	0x0000fff0


	//----- nvinfo : EIATTR_INT_WARP_WIDE_INSTR_OFFSETS
	.align		4
.L_467:
        /*09b0*/ 	.byte	0x04, 0x31
        /*09b2*/ 	.short	(.L_469 - .L_468)


	//   ....[0]....
.L_468:
        /*09b4*/ 	.word	0x00000130


	//   ....[1]....
        /*09b8*/ 	.word	0x00000170


	//   ....[2]....
        /*09bc*/ 	.word	0x000001e0


	//   ....[3]....
        /*09c0*/ 	.word	0x00028510


	//   ....[4]....
        /*09c4*/ 	.word	0x000285a0


	//   ....[5]....
        /*09c8*/ 	.word	0x0002b290


	//   ....[6]....
        /*09cc*/ 	.word	0x0002b320


	//----- nvinfo : EIATTR_COOP_GROUP_MASK_REGIDS
	.align		4
.L_469:
        /*09d0*/ 	.byte	0x04, 0x29
        /*09d2*/ 	.short	(.L_471 - .L_470)


	//   ....[0]....
.L_470:
        /*09d4*/ 	.word	0xffffffff


	//   ....[1]....
        /*09d8*/ 	.word	0xffffffff


	//   ....[2]....
        /*09dc*/ 	.word	0xffffffff


	//   ....[3]....
        /*09e0*/ 	.word	0xffffffff


	//   ....[4]....
        /*09e4*/ 	.word	0xffffffff


	//   ....[5]....
        /*09e8*/ 	.word	0xffffffff


	//   ....[6]....
        /*09ec*/ 	.word	0xffffffff


	//   ....[7]....
        /*09f0*/ 	.word	0xffffffff


	//   ....[8]....
        /*09f4*/ 	.word	0xffffffff


	//   ....[9]....
        /*09f8*/ 	.word	0xffffffff


	//   ....[10]....
        /*09fc*/ 	.word	0xffffffff


	//   ....[11]....
        /*0a00*/ 	.word	0xffffffff


	//   ....[12]....
        /*0a04*/ 	.word	0xffffffff


	//   ....[13]....
        /*0a08*/ 	.word	0xffffffff


	//   ....[14]....
        /*0a0c*/ 	.word	0xffffffff


	//   ....[15]....
        /*0a10*/ 	.word	0xffffffff


	//   ....[16]....
        /*0a14*/ 	.word	0xffffffff


	//   ....[17]....
        /*0a18*/ 	.word	0xffffffff


	//   ....[18]....
        /*0a1c*/ 	.word	0xffffffff


	//   ....[19]....
        /*0a20*/ 	.word	0xffffffff


	//   ....[20]....
        /*0a24*/ 	.word	0xffffffff


	//   ....[21]....
        /*0a28*/ 	.word	0xffffffff


	//   ....[22]....
        /*0a2c*/ 	.word	0xffffffff


	//   ....[23]....
        /*0a30*/ 	.word	0xffffffff


	//   ....[24]....
        /*0a34*/ 	.word	0xffffffff


	//   ....[25]....
        /*0a38*/ 	.word	0xffffffff


	//   ....[26]....
        /*0a3c*/ 	.word	0xffffffff


	//   ....[27]....
        /*0a40*/ 	.word	0xffffffff


	//   ....[28]....
        /*0a44*/ 	.word	0xffffffff


	//   ....[29]....
        /*0a48*/ 	.word	0xffffffff


	//   ....[30]....
        /*0a4c*/ 	.word	0xffffffff


	//   ....[31]....
        /*0a50*/ 	.word	0xffffffff


	//   ....[32]....
        /*0a54*/ 	.word	0xffffffff


	//   ....[33]....
        /*0a58*/ 	.word	0xffffffff


	//   ....[34]....
        /*0a5c*/ 	.word	0xffffffff


	//   ....[35]....
        /*0a60*/ 	.word	0xffffffff


	//   ....[36]....
        /*0a64*/ 	.word	0xffffffff


	//   ....[37]....
        /*0a68*/ 	.word	0xffffffff


	//   ....[38]....
        /*0a6c*/ 	.word	0xffffffff


	//   ....[39]....
        /*0a70*/ 	.word	0xffffffff


	//   ....[40]....
        /*0a74*/ 	.word	0xffffffff


	//   ....[41]....
        /*0a78*/ 	.word	0xffffffff


	//   ....[42]....
        /*0a7c*/ 	.word	0xffffffff


	//   ....[43]....
        /*0a80*/ 	.word	0xffffffff


	//   ....[44]....
        /*0a84*/ 	.word	0xffffffff


	//   ....[45]....
        /*0a88*/ 	.word	0xffffffff


	//   ....[46]....
        /*0a8c*/ 	.word	0xffffffff


	//   ....[47]....
        /*0a90*/ 	.word	0xffffffff


	//   ....[48]....
        /*0a94*/ 	.word	0xffffffff


	//   ....[49]....
        /*0a98*/ 	.word	0xffffffff


	//   ....[50]....
        /*0a9c*/ 	.word	0xffffffff


	//   ....[51]....
        /*0aa0*/ 	.word	0xffffffff


	//   ....[52]....
        /*0aa4*/ 	.word	0xffffffff


	//   ....[53]....
        /*0aa8*/ 	.word	0xffffffff


	//   ....[54]....
        /*0aac*/ 	.word	0xffffffff


	//   ....[55]....
        /*0ab0*/ 	.word	0xffffffff


	//   ....[56]....
        /*0ab4*/ 	.word	0xffffffff


	//   ....[57]....
        /*0ab8*/ 	.word	0xffffffff


	//   ....[58]....
        /*0abc*/ 	.word	0xffffffff


	//   ....[59]....
        /*0ac0*/ 	.word	0xffffffff


	//   ....[60]....
        /*0ac4*/ 	.word	0xffffffff


	//   ....[61]....
        /*0ac8*/ 	.word	0xffffffff


	//   ....[62]....
        /*0acc*/ 	.word	0xffffffff


	//   ....[63]....
        /*0ad0*/ 	.word	0xffffffff


	//   ....[64]....
        /*0ad4*/ 	.word	0xffffffff


	//   ....[65]....
        /*0ad8*/ 	.word	0xffffffff


	//   ....[66]....
        /*0adc*/ 	.word	0xffffffff


	//   ....[67]....
        /*0ae0*/ 	.word	0xffffffff


	//   ....[68]....
        /*0ae4*/ 	.word	0xffffffff


	//   ....[69]....
        /*0ae8*/ 	.word	0xffffffff


	//   ....[70]....
        /*0aec*/ 	.word	0xffffffff


	//   ....[71]....
        /*0af0*/ 	.word	0xffffffff


	//   ....[72]....
        /*0af4*/ 	.word	0xffffffff


	//   ....[73]....
        /*0af8*/ 	.word	0xffffffff


	//   ....[74]....
        /*0afc*/ 	.word	0xffffffff


	//   ....[75]....
        /*0b00*/ 	.word	0xffffffff


	//   ....[76]....
        /*0b04*/ 	.word	0xffffffff


	//   ....[77]....
        /*0b08*/ 	.word	0xffffffff


	//   ....[78]....
        /*0b0c*/ 	.word	0xffffffff


	//   ....[79]....
        /*0b10*/ 	.word	0xffffffff


	//   ....[80]....
        /*0b14*/ 	.word	0xffffffff


	//   ....[81]....
        /*0b18*/ 	.word	0xffffffff


	//   ....[82]....
        /*0b1c*/ 	.word	0xffffffff


	//   ....[83]....
        /*0b20*/ 	.word	0xffffffff


	//   ....[84]....
        /*0b24*/ 	.word	0xffffffff


	//   ....[85]....
        /*0b28*/ 	.word	0xffffffff


	//   ....[86]....
        /*0b2c*/ 	.word	0xffffffff


	//   ....[87]....
        /*0b30*/ 	.word	0xffffffff


	//   ....[88]....
        /*0b34*/ 	.word	0xffffffff


	//   ....[89]....
        /*0b38*/ 	.word	0xffffffff


	//   ....[90]....
        /*0b3c*/ 	.word	0xffffffff


	//   ....[91]....
        /*0b40*/ 	.word	0xffffffff


	//   ....[92]....
        /*0b44*/ 	.word	0xffffffff


	//   ....[93]....
        /*0b48*/ 	.word	0xffffffff


	//   ....[94]....
        /*0b4c*/ 	.word	0xffffffff


	//   ....[95]....
        /*0b50*/ 	.word	0xffffffff


	//   ....[96]....
        /*0b54*/ 	.word	0xffffffff


	//   ....[97]....
        /*0b58*/ 	.word	0xffffffff


	//   ....[98]....
        /*0b5c*/ 	.word	0xffffffff


	//   ....[99]....
        /*0b60*/ 	.word	0xffffffff


	//   ....[100]....
        /*0b64*/ 	.word	0xffffffff


	//   ....[101]....
        /*0b68*/ 	.word	0xffffffff


	//   ....[102]....
        /*0b6c*/ 	.word	0xffffffff


	//   ....[103]....
        /*0b70*/ 	.word	0xffffffff


	//   ....[104]....
        /*0b74*/ 	.word	0xffffffff


	//   ....[105]....
        /*0b78*/ 	.word	0xffffffff


	//   ....[106]....
        /*0b7c*/ 	.word	0xffffffff


	//   ....[107]....
        /*0b80*/ 	.word	0xffffffff


	//   ....[108]....
        /*0b84*/ 	.word	0xffffffff


	//   ....[109]....
        /*0b88*/ 	.word	0xffffffff


	//   ....[110]....
        /*0b8c*/ 	.word	0xffffffff


	//   ....[111]....
        /*0b90*/ 	.word	0xffffffff


	//   ....[112]....
        /*0b94*/ 	.word	0xffffffff


	//   ....[113]....
        /*0b98*/ 	.word	0xffffffff


	//   ....[114]....
        /*0b9c*/ 	.word	0xffffffff


	//   ....[115]....
        /*0ba0*/ 	.word	0xffffffff


	//   ....[116]....
        /*0ba4*/ 	.word	0xffffffff


	//   ....[117]....
        /*0ba8*/ 	.word	0xffffffff


	//   ....[118]....
        /*0bac*/ 	.word	0xffffffff


	//   ....[119]....
        /*0bb0*/ 	.word	0xffffffff


	//   ....[120]....
        /*0bb4*/ 	.word	0xffffffff


	//   ....[121]....
        /*0bb8*/ 	.word	0xffffffff


	//   ....[122]....
        /*0bbc*/ 	.word	0xffffffff


	//   ....[123]....
        /*0bc0*/ 	.word	0xffffffff


	//   ....[124]....
        /*0bc4*/ 	.word	0xffffffff


	//   ....[125]....
        /*0bc8*/ 	.word	0xffffffff


	//   ....[126]....
        /*0bcc*/ 	.word	0xffffffff


	//   ....[127]....
        /*0bd0*/ 	.word	0xffffffff


	//   ....[128]....
        /*0bd4*/ 	.word	0xffffffff


	//   ....[129]....
        /*0bd8*/ 	.word	0xffffffff


	//   ....[130]....
        /*0bdc*/ 	.word	0xffffffff


	//   ....[131]....
        /*0be0*/ 	.word	0xffffffff


	//   ....[132]....
        /*0be4*/ 	.word	0xffffffff


	//   ....[133]....
        /*0be8*/ 	.word	0xffffffff


	//   ....[134]....
        /*0bec*/ 	.word	0xffffffff


	//   ....[135]....
        /*0bf0*/ 	.word	0xffffffff


	//   ....[136]....
        /*0bf4*/ 	.word	0xffffffff


	//   ....[137]....
        /*0bf8*/ 	.word	0xffffffff


	//   ....[138]....
        /*0bfc*/ 	.word	0xffffffff


	//   ....[139]....
        /*0c00*/ 	.word	0xffffffff


	//   ....[140]....
        /*0c04*/ 	.word	0xffffffff


	//   ....[141]....
        /*0c08*/ 	.word	0xffffffff


	//   ....[142]....
        /*0c0c*/ 	.word	0xffffffff


	//   ....[143]....
        /*0c10*/ 	.word	0xffffffff


	//   ....[144]....
        /*0c14*/ 	.word	0xffffffff


	//   ....[145]....
        /*0c18*/ 	.word	0xffffffff


	//   ....[146]....
        /*0c1c*/ 	.word	0xffffffff


	//   ....[147]....
        /*0c20*/ 	.word	0xffffffff


	//   ....[148]....
        /*0c24*/ 	.word	0xffffffff


	//   ....[149]....
        /*0c28*/ 	.word	0xffffffff


	//   ....[150]....
        /*0c2c*/ 	.word	0xffffffff


	//   ....[151]....
        /*0c30*/ 	.word	0xffffffff


	//   ....[152]....
        /*0c34*/ 	.word	0xffffffff


	//   ....[153]....
        /*0c38*/ 	.word	0xffffffff


	//   ....[154]....
        /*0c3c*/ 	.word	0xffffffff


	//   ....[155]....
        /*0c40*/ 	.word	0xffffffff


	//   ....[156]....
        /*0c44*/ 	.word	0xffffffff


	//   ....[157]....
        /*0c48*/ 	.word	0xffffffff


	//   ....[158]....
        /*0c4c*/ 	.word	0xffffffff


	//   ....[159]....
        /*0c50*/ 	.word	0xffffffff


	//   ....[160]....
        /*0c54*/ 	.word	0xffffffff


	//   ....[161]....
        /*0c58*/ 	.word	0xffffffff


	//   ....[162]....
        /*0c5c*/ 	.word	0xffffffff


	//   ....[163]....
        /*0c60*/ 	.word	0xffffffff


	//   ....[164]....
        /*0c64*/ 	.word	0xffffffff


	//   ....[165]....
        /*0c68*/ 	.word	0xffffffff


	//   ....[166]....
        /*0c6c*/ 	.word	0xffffffff


	//   ....[167]....
        /*0c70*/ 	.word	0xffffffff


	//   ....[168]....
        /*0c74*/ 	.word	0xffffffff


	//   ....[169]....
        /*0c78*/ 	.word	0xffffffff


	//   ....[170]....
        /*0c7c*/ 	.word	0xffffffff


	//   ....[171]....
        /*0c80*/ 	.word	0xffffffff


	//   ....[172]....
        /*0c84*/ 	.word	0xffffffff


	//   ....[173]....
        /*0c88*/ 	.word	0xffffffff


	//   ....[174]....
        /*0c8c*/ 	.word	0xffffffff


	//   ....[175]....
        /*0c90*/ 	.word	0xffffffff


	//   ....[176]....
        /*0c94*/ 	.word	0xffffffff


	//   ....[177]....
        /*0c98*/ 	.word	0xffffffff


	//   ....[178]....
        /*0c9c*/ 	.word	0xffffffff


	//   ....[179]....
        /*0ca0*/ 	.word	0xffffffff


	//   ....[180]....
        /*0ca4*/ 	.word	0xffffffff


	//   ....[181]....
        /*0ca8*/ 	.word	0xffffffff


	//   ....[182]....
        /*0cac*/ 	.word	0xffffffff


	//   ....[183]....
        /*0cb0*/ 	.word	0xffffffff


	//   ....[184]....
        /*0cb4*/ 	.word	0xffffffff


	//   ....[185]....
        /*0cb8*/ 	.word	0xffffffff


	//   ....[186]....
        /*0cbc*/ 	.word	0xffffffff


	//   ....[187]....
        /*0cc0*/ 	.word	0xffffffff


	//   ....[188]....
        /*0cc4*/ 	.word	0xffffffff


	//   ....[189]....
        /*0cc8*/ 	.word	0xffffffff


	//   ....[190]....
        /*0ccc*/ 	.word	0xffffffff


	//   ....[191]....
        /*0cd0*/ 	.word	0x0500000f


	//   ....[192]....
        /*0cd4*/ 	.word	0x0500000f


	//   ....[193]....
        /*0cd8*/ 	.word	0x0500000f


	//   ....[194]....
        /*0cdc*/ 	.word	0x0500000f


	//   ....[195]....
        /*0ce0*/ 	.word	0x0500000f


	//   ....[196]....
        /*0ce4*/ 	.word	0x0500000f


	//   ....[197]....
        /*0ce8*/ 	.word	0x0500000f


	//   ....[198]....
        /*0cec*/ 	.word	0x0500000f


	//   ....[199]....
        /*0cf0*/ 	.word	0x0500000f


	//   ....[200]....
        /*0cf4*/ 	.word	0x0500000f


	//   ....[201]....
        /*0cf8*/ 	.word	0x0500000f


	//   ....[202]....
        /*0cfc*/ 	.word	0x0500000f


	//   ....[203]....
        /*0d00*/ 	.word	0x0500000f


	//   ....[204]....
        /*0d04*/ 	.word	0x0500000f


	//   ....[205]....
        /*0d08*/ 	.word	0x0500000f


	//   ....[206]....
        /*0d0c*/ 	.word	0x0500000f


	//   ....[207]....
        /*0d10*/ 	.word	0x0500000f


	//   ....[208]....
        /*0d14*/ 	.word	0x0500000f


	//   ....[209]....
        /*0d18*/ 	.word	0x0500000f


	//   ....[210]....
        /*0d1c*/ 	.word	0x0500000f


	//   ....[211]....
        /*0d20*/ 	.word	0x0500000f


	//   ....[212]....
        /*0d24*/ 	.word	0x0500000f


	//   ....[213]....
        /*0d28*/ 	.word	0x0500000f


	//   ....[214]....
        /*0d2c*/ 	.word	0x0500000f


	//   ....[215]....
        /*0d30*/ 	.word	0x0500000f


	//   ....[216]....
        /*0d34*/ 	.word	0x0500000f


	//   ....[217]....
        /*0d38*/ 	.word	0x0500000f


	//   ....[218]....
        /*0d3c*/ 	.word	0x0500000f


	//   ....[219]....
        /*0d40*/ 	.word	0x0500000f


	//   ....[220]....
        /*0d44*/ 	.word	0x0500000f


	//   ....[221]....
        /*0d48*/ 	.word	0x0500000f


	//   ....[222]....
        /*0d4c*/ 	.word	0x0500000f


	//   ....[223]....
        /*0d50*/ 	.word	0x0500000f


	//   ....[224]....
        /*0d54*/ 	.word	0x0500000f


	//   ....[225]....
        /*0d58*/ 	.word	0x0500000f


	//   ....[226]....
        /*0d5c*/ 	.word	0x0500000f


	//   ....[227]....
        /*0d60*/ 	.word	0x0500000f


	//   ....[228]....
        /*0d64*/ 	.word	0x0500000f


	//   ....[229]....
        /*0d68*/ 	.word	0x0500000f


	//   ....[230]....
        /*0d6c*/ 	.word	0x0500000f


	//   ....[231]....
        /*0d70*/ 	.word	0x0500000f


	//   ....[232]....
        /*0d74*/ 	.word	0x0500000f


	//   ....[233]....
        /*0d78*/ 	.word	0x0500000f


	//   ....[234]....
        /*0d7c*/ 	.word	0x0500000f


	//   ....[235]....
        /*0d80*/ 	.word	0x0500000f


	//   ....[236]....
        /*0d84*/ 	.word	0x0500000f


	//   ....[237]....
        /*0d88*/ 	.word	0x0500000f


	//   ....[238]....
        /*0d8c*/ 	.word	0x0500000f


	//   ....[239]....
        /*0d90*/ 	.word	0x0500000f


	//   ....[240]....
        /*0d94*/ 	.word	0x0500000f


	//   ....[241]....
        /*0d98*/ 	.word	0x0500000f


	//   ....[242]....
        /*0d9c*/ 	.word	0x0500000f


	//   ....[243]....
        /*0da0*/ 	.word	0x0500000f


	//   ....[244]....
        /*0da4*/ 	.word	0x0500000f


	//   ....[245]....
        /*0da8*/ 	.word	0x0500000f


	//   ....[246]....
        /*0dac*/ 	.word	0x0500000f


	//   ....[247]....
        /*0db0*/ 	.word	0x0500000f


	//   ....[248]....
        /*0db4*/ 	.word	0x0500000f


	//   ....[249]....
        /*0db8*/ 	.word	0x0500000f


	//   ....[250]....
        /*0dbc*/ 	.word	0x0500000f


	//   ....[251]....
        /*0dc0*/ 	.word	0x0500000f


	//   ....[252]....
        /*0dc4*/ 	.word	0x0500000f


	//   ....[253]....
        /*0dc8*/ 	.word	0x0500000f


	//   ....[254]....
        /*0dcc*/ 	.word	0x0500000f


	//   ....[255]....
        /*0dd0*/ 	.word	0x0500000f


	//   ....[0]....
        /*0dd4*/ 	.word	0x0500000f


	//   ....[1]....
        /*0dd8*/ 	.word	0x0500000f


	//   ....[2]....
        /*0ddc*/ 	.word	0x0500000f


	//   ....[3]....
        /*0de0*/ 	.word	0x0500000f


	//   ....[4]....
        /*0de4*/ 	.word	0x0500000f


	//   ....[5]....
        /*0de8*/ 	.word	0x0500000f


	//   ....[6]....
        /*0dec*/ 	.word	0x0500000f


	//   ....[7]....
        /*0df0*/ 	.word	0x0500000f


	//   ....[8]....
        /*0df4*/ 	.word	0x0500000f


	//   ....[9]....
        /*0df8*/ 	.word	0x0500000f


	//   ....[10]....
        /*0dfc*/ 	.word	0x0500000f


	//   ....[11]....
        /*0e00*/ 	.word	0x0500000f


	//   ....[12]....
        /*0e04*/ 	.word	0x0500000f


	//   ....[13]....
        /*0e08*/ 	.word	0x0500000f


	//   ....[14]....
        /*0e0c*/ 	.word	0x0500000f


	//   ....[15]....
        /*0e10*/ 	.word	0x0500000f


	//   ....[16]....
        /*0e14*/ 	.word	0x0500000f


	//   ....[17]....
        /*0e18*/ 	.word	0x0500000f


	//   ....[18]....
        /*0e1c*/ 	.word	0x0500000f


	//   ....[19]....
        /*0e20*/ 	.word	0x0500000f


	//   ....[20]....
        /*0e24*/ 	.word	0x0500000f


	//   ....[21]....
        /*0e28*/ 	.word	0x0500000f


	//   ....[22]....
        /*0e2c*/ 	.word	0x0500000f


	//   ....[23]....
        /*0e30*/ 	.word	0x0500000f


	//   ....[24]....
        /*0e34*/ 	.word	0x0500000f


	//   ....[25]....
        /*0e38*/ 	.word	0x0500000f


	//   ....[26]....
        /*0e3c*/ 	.word	0x0500000f


	//   ....[27]....
        /*0e40*/ 	.word	0x0500000f


	//   ....[28]....
        /*0e44*/ 	.word	0x0500000f


	//   ....[29]....
        /*0e48*/ 	.word	0x0500000f


	//   ....[30]....
        /*0e4c*/ 	.word	0x0500000f


	//   ....[31]....
        /*0e50*/ 	.word	0x0500000f


	//   ....[32]....
        /*0e54*/ 	.word	0x0500000f


	//   ....[33]....
        /*0e58*/ 	.word	0x0500000f


	//   ....[34]....
        /*0e5c*/ 	.word	0x0500000f


	//   ....[35]....
        /*0e60*/ 	.word	0x0500000f


	//   ....[36]....
        /*0e64*/ 	.word	0x0500000f


	//   ....[37]....
        /*0e68*/ 	.word	0x0500000f


	//   ....[38]....
        /*0e6c*/ 	.word	0x0500000f


	//   ....[39]....
        /*0e70*/ 	.word	0x0500000f


	//   ....[40]....
        /*0e74*/ 	.word	0x0500000f


	//   ....[41]....
        /*0e78*/ 	.word	0x0500000f


	//   ....[42]....
        /*0e7c*/ 	.word	0x0500000f


	//   ....[43]....
        /*0e80*/ 	.word	0x0500000f


	//   ....[44]....
        /*0e84*/ 	.word	0x0500000f


	//   ....[45]....
        /*0e88*/ 	.word	0x0500000f


	//   ....[46]....
        /*0e8c*/ 	.word	0x0500000f


	//   ....[47]....
        /*0e90*/ 	.word	0x0500000f


	//----- nvinfo : EIATTR_COOP_GROUP_INSTR_OFFSETS
	.align		4
.L_471:
        /*0e94*/ 	.byte	0x04, 0x28
        /*0e96*/ 	.short	(.L_473 - .L_472)


	//   ....[0]....
.L_472:
        /*0e98*/ 	.word	0x00000060


	//   ....[1]....
        /*0e9c*/ 	.word	0x00000140


	//   ....[2]....
        /*0ea0*/ 	.word	0x00000190


	//   ....[3]....
        /*0ea4*/ 	.word	0x000003c0


	//   ....[4]....
        /*0ea8*/ 	.word	0x00000520


	//   ....[5]....
        /*0eac*/ 	.word	0x00000640


	//   ....[6]....
        /*0eb0*/ 	.word	0x000007a0


	//   ....[7]....
        /*0eb4*/ 	.word	0x00003e00


	//   ....[8]....
        /*0eb8*/ 	.word	0x00003e10


	//   ....[9]....
        /*0ebc*/ 	.word	0x00004cc0


	//   ....[10]....
        /*0ec0*/ 	.word	0x00004cd0


	//   ....[11]....
        /*0ec4*/ 	.word	0x00006450


	//   ....[12]....
        /*0ec8*/ 	.word	0x00006460


	//   ....[13]....
        /*0ecc*/ 	.word	0x000074c0


	//   ....[14]....
        /*0ed0*/ 	.word	0x000074d0


	//   ....[15]....
        /*0ed4*/ 	.word	0x00008730


	//   ....[16]....
        /*0ed8*/ 	.word	0x00008740


	//   ....[17]....
        /*0edc*/ 	.word	0x00008910


	//   ....[18]....
        /*0ee0*/ 	.word	0x00008920


	//   ....[19]....
        /*0ee4*/ 	.word	0x00008d70


	//   ....[20]....
        /*0ee8*/ 	.word	0x00008d80


	//   ....[21]....
        /*0eec*/ 	.word	0x00008f30


	//   ....[22]....
        /*0ef0*/ 	.word	0x00008f50


	//   ....[23]....
        /*0ef4*/ 	.word	0x00009db0


	//   ....[24]....
        /*0ef8*/ 	.word	0x0000a4e0


	//   ....[25]....
        /*0efc*/ 	.word	0x0000a4f0


	//   ....[26]....
        /*0f00*/ 	.word	0x0000a500


	//   ....[27]....
        /*0f04*/ 	.word	0x0000a510


	//   ....[28]....
        /*0f08*/ 	.word	0x0000ab10


	//   ....[29]....
        /*0f0c*/ 	.word	0x0000ab20


	//   ....[30]....
        /*0f10*/ 	.word	0x0000ab30


	//   ....[31]....
        /*0f14*/ 	.word	0x0000ab40


	//   ....[32]....
        /*0f18*/ 	.word	0x0000b0c0


	//   ....[33]....
        /*0f1c*/ 	.word	0x0000b0d0


	//   ....[34]....
        /*0f20*/ 	.word	0x0000b0e0


	//   ....[35]....
        /*0f24*/ 	.word	0x0000b0f0


	//   ....[36]....
        /*0f28*/ 	.word	0x0000b690


	//   ....[37]....
        /*0f2c*/ 	.word	0x0000b6a0


	//   ....[38]....
        /*0f30*/ 	.word	0x0000b6b0


	//   ....[39]....
        /*0f34*/ 	.word	0x0000b6c0


	//   ....[40]....
        /*0f38*/ 	.word	0x0000f290


	//   ....[41]....
        /*0f3c*/ 	.word	0x0000f2a0


	//   ....[42]....
        /*0f40*/ 	.word	0x0000f2b0


	//   ....[43]....
        /*0f44*/ 	.word	0x0000f2c0


	//   ....[44]....
        /*0f48*/ 	.word	0x0000f750


	//   ....[45]....
        /*0f4c*/ 	.word	0x0000f760


	//   ....[46]....
        /*0f50*/ 	.word	0x0000f770


	//   ....[47]....
        /*0f54*/ 	.word	0x0000f780


	//   ....[48]....
        /*0f58*/ 	.word	0x0000fba0


	//   ....[49]....
        /*0f5c*/ 	.word	0x0000fbb0


	//   ....[50]....
        /*0f60*/ 	.word	0x0000fbc0


	//   ....[51]....
        /*0f64*/ 	.word	0x0000fbd0


	//   ....[52]....
        /*0f68*/ 	.word	0x00010010


	//   ....[53]....
        /*0f6c*/ 	.word	0x00010020


	//   ....[54]....
        /*0f70*/ 	.word	0x00010030


	//   ....[55]....
        /*0f74*/ 	.word	0x00010040


	//   ....[56]....
        /*0f78*/ 	.word	0x00014c80


	//   ....[57]....
        /*0f7c*/ 	.word	0x00014eb0


	//   ....[58]....
        /*0f80*/ 	.word	0x00015760


	//   ....[59]....
        /*0f84*/ 	.word	0x00015870


	//   ....[60]....
        /*0f88*/ 	.word	0x00015c40


	//   ....[61]....
        /*0f8c*/ 	.word	0x00015cb0


	//   ....[62]....
        /*0f90*/ 	.word	0x00017fb0


	//   ....[63]....
        /*0f94*/ 	.word	0x00018220


	//   ....[64]....
        /*0f98*/ 	.word	0x00018900


	//   ....[65]....
        /*0f9c*/ 	.word	0x00018aa0


	//   ....[66]....
        /*0fa0*/ 	.word	0x00018f80


	//   ....[67]....
        /*0fa4*/ 	.word	0x00018fe0


	//   ....[68]....
        /*0fa8*/ 	.word	0x0001b160


	//   ....[69]....
        /*0fac*/ 	.word	0x0001b190


	//   ....[70]....
        /*0fb0*/ 	.word	0x0001b2b0


	//   ....[71]....
        /*0fb4*/ 	.word	0x0001b2d0


	//   ....[72]....
        /*0fb8*/ 	.word	0x0001d310


	//   ....[73]....
        /*0fbc*/ 	.word	0x0001d560


	//   ....[74]....
        /*0fc0*/ 	.word	0x0001dcd0


	//   ....[75]....
        /*0fc4*/ 	.word	0x0001ddd0


	//   ....[76]....
        /*0fc8*/ 	.word	0x0001e240


	//   ....[77]....
        /*0fcc*/ 	.word	0x0001e2a0


	//   ....[78]....
        /*0fd0*/ 	.word	0x0001f2d0


	//   ....[79]....
        /*0fd4*/ 	.word	0x0001f4c0


	//   ....[80]....
        /*0fd8*/ 	.word	0x0001f4d0


	//   ....[81]....
        /*0fdc*/ 	.word	0x0001f500


	//   ....[82]....
        /*0fe0*/ 	.word	0x00021020


	//   ....[83]....
        /*0fe4*/ 	.word	0x00021030


	//   ....[84]....
        /*0fe8*/ 	.word	0x00021040


	//   ....[85]....
        /*0fec*/ 	.word	0x00021050


	//   ....[86]....
        /*0ff0*/ 	.word	0x00021a90


	//   ....[87]....
        /*0ff4*/ 	.word	0x00021ab0


	//   ....[88]....
        /*0ff8*/ 	.word	0x00021c00


	//   ....[89]....
        /*0ffc*/ 	.word	0x00021c20


	//   ....[90]....
        /*1000*/ 	.word	0x00021d60


	//   ....[91]....
        /*1004*/ 	.word	0x00021d80


	//   ....[92]....
        /*1008*/ 	.word	0x00021ed0


	//   ....[93]....
        /*100c*/ 	.word	0x00021ef0


	//   ....[94]....
        /*1010*/ 	.word	0x00022500


	//   ....[95]....
        /*1014*/ 	.word	0x00022540


	//   ....[96]....
        /*1018*/ 	.word	0x00023140


	//   ....[97]....
        /*101c*/ 	.word	0x00023150


	//   ....[98]....
        /*1020*/ 	.word	0x00024240


	//   ....[99]....
        /*1024*/ 	.word	0x00024250


	//   ....[100]....
        /*1028*/ 	.word	0x000243a0


	//   ....[101]....
        /*102c*/ 	.word	0x000243c0


	//   ....[102]....
        /*1030*/ 	.word	0x00024500


	//   ....[103]....
        /*1034*/ 	.word	0x00024520


	//   ....[104]....
        /*1038*/ 	.word	0x00024670


	//   ....[105]....
        /*103c*/ 	.word	0x00024690


	//   ....[106]....
        /*1040*/ 	.word	0x00024860


	//   ....[107]....
        /*1044*/ 	.word	0x00024a50


	//   ....[108]....
        /*1048*/ 	.word	0x00024a80


	//   ....[109]....
        /*104c*/ 	.word	0x00024ab0


	//   ....[110]....
        /*1050*/ 	.word	0x00024ae0


	//   ....[111]....
        /*1054*/ 	.word	0x00024b10


	//   ....[112]....
        /*1058*/ 	.word	0x00024b40


	//   ....[113]....
        /*105c*/ 	.word	0x00024cd0


	//   ....[114]....
        /*1060*/ 	.word	0x00024d00


	//   ....[115]....
        /*1064*/ 	.word	0x00024d30


	//   ....[116]....
        /*1068*/ 	.word	0x00024d60


	//   ....[117]....
        /*106c*/ 	.word	0x00024d90


	//   ....[118]....
        /*1070*/ 	.word	0x00024dc0


	//   ....[119]....
        /*1074*/ 	.word	0x00024e50


	//   ....[120]....
        /*1078*/ 	.word	0x00024e80


	//   ....[121]....
        /*107c*/ 	.word	0x00024e90


	//   ....[122]....
        /*1080*/ 	.word	0x00024ed0


	//   ....[123]....
        /*1084*/ 	.word	0x00026650


	//   ....[124]....
        /*1088*/ 	.word	0x00029110


	//   ....[125]....
        /*108c*/ 	.word	0x00029130


	//   ....[126]....
        /*1090*/ 	.word	0x00029140


	//   ....[127]....
        /*1094*/ 	.word	0x000291f0


	//   ....[128]....
        /*1098*/ 	.word	0x00029230


	//   ....[129]....
        /*109c*/ 	.word	0x00029290


	//   ....[130]....
        /*10a0*/ 	.word	0x000292b0


	//   ....[131]....
        /*10a4*/ 	.word	0x000292e0


	//   ....[132]....
        /*10a8*/ 	.word	0x00029a80


	//   ....[133]....
        /*10ac*/ 	.word	0x00029ab0


	//   ....[134]....
        /*10b0*/ 	.word	0x00029ad0


	//   ....[135]....
        /*10b4*/ 	.word	0x00029b70


	//   ....[136]....
        /*10b8*/ 	.word	0x00029b80


	//   ....[137]....
        /*10bc*/ 	.word	0x00029c30


	//   ....[138]....
        /*10c0*/ 	.word	0x00029c40


	//   ....[139]....
        /*10c4*/ 	.word	0x00029cf0


	//   ....[140]....
        /*10c8*/ 	.word	0x00029d00


	//   ....[141]....
        /*10cc*/ 	.word	0x00029db0


	//   ....[142]....
        /*10d0*/ 	.word	0x00029dc0


	//   ....[143]....
        /*10d4*/ 	.word	0x00029e70


	//   ....[144]....
        /*10d8*/ 	.word	0x00029e80


	//   ....[145]....
        /*10dc*/ 	.word	0x00029f30


	//   ....[146]....
        /*10e0*/ 	.word	0x00029f40


	//   ....[147]....
        /*10e4*/ 	.word	0x00029f90


	//   ....[148]....
        /*10e8*/ 	.word	0x0002a770


	//   ....[149]....
        /*10ec*/ 	.word	0x0002a7a0


	//   ....[150]....
        /*10f0*/ 	.word	0x0002a7d0


	//   ....[151]....
        /*10f4*/ 	.word	0x0002a890


	//   ....[152]....
        /*10f8*/ 	.word	0x0002a8c0


	//   ....[153]....
        /*10fc*/ 	.word	0x0002a910


	//   ....[154]....
        /*1100*/ 	.word	0x0002a940


	//   ....[155]....
        /*1104*/ 	.word	0x0002a9b0


	//   ....[156]....
        /*1108*/ 	.word	0x0002ac90


	//   ....[157]....
        /*110c*/ 	.word	0x0002acb0


	//   ....[158]....
        /*1110*/ 	.word	0x0002ad70


	//   ....[159]....
        /*1114*/ 	.word	0x0002ad80


	//   ....[160]....
        /*1118*/ 	.word	0x0002ae30


	//   ....[161]....
        /*111c*/ 	.word	0x0002ae40


	//   ....[162]....
        /*1120*/ 	.word	0x0002ae50


	//   ....[163]....
        /*1124*/ 	.word	0x0002af00


	//   ....[164]....
        /*1128*/ 	.word	0x0002b470


	//   ....[165]....
        /*112c*/ 	.word	0x0002b4b0


	//   ....[166]....
        /*1130*/ 	.word	0x0002b530


	//   ....[167]....
        /*1134*/ 	.word	0x0002b560


	//   ....[168]....
        /*1138*/ 	.word	0x0002b5f0


	//   ....[169]....
        /*113c*/ 	.word	0x0002b620


	//   ....[170]....
        /*1140*/ 	.word	0x0002b630


	//   ....[171]....
        /*1144*/ 	.word	0x0002b6c0


	//   ....[172]....
        /*1148*/ 	.word	0x0002bb30


	//   ....[173]....
        /*114c*/ 	.word	0x0002bb60


	//   ....[174]....
        /*1150*/ 	.word	0x0002bbc0


	//   ....[175]....
        /*1154*/ 	.word	0x0002bbf0


	//   ....[176]....
        /*1158*/ 	.word	0x0002bc20


	//   ....[177]....
        /*115c*/ 	.word	0x0002bc50


	//   ....[178]....
        /*1160*/ 	.word	0x0002bc80


	//   ....[179]....
        /*1164*/ 	.word	0x0002bcb0


	//   ....[180]....
        /*1168*/ 	.word	0x0002be50


	//   ....[181]....
        /*116c*/ 	.word	0x0002be80


	//   ....[182]....
        /*1170*/ 	.word	0x0002beb0


	//   ....[183]....
        /*1174*/ 	.word	0x0002bee0


	//   ....[184]....
        /*1178*/ 	.word	0x0002bf10


	//   ....[185]....
        /*117c*/ 	.word	0x0002bf40


	//   ....[186]....
        /*1180*/ 	.word	0x0002c000


	//   ....[187]....
        /*1184*/ 	.word	0x0002c020


	//   ....[188]....
        /*1188*/ 	.word	0x0002c040


	//   ....[189]....
        /*118c*/ 	.word	0x0002c0a0


	//   ....[190]....
        /*1190*/ 	.word	0x0002cac0


	//   ....[191]....
        /*1194*/ 	.word	0x0002ce00


	//   ....[192]....
        /*1198*/ 	.word	0x0002ce90


	//   ....[193]....
        /*119c*/ 	.word	0x0002cf30


	//   ....[194]....
        /*11a0*/ 	.word	0x0002cfc0


	//   ....[195]....
        /*11a4*/ 	.word	0x0002d0b0


	//   ....[196]....
        /*11a8*/ 	.word	0x0002d140


	//   ....[197]....
        /*11ac*/ 	.word	0x0002d1e0


	//   ....[198]....
        /*11b0*/ 	.word	0x0002d270


	//   ....[199]....
        /*11b4*/ 	.word	0x0002d360


	//   ....[200]....
        /*11b8*/ 	.word	0x0002d3f0


	//   ....[201]....
        /*11bc*/ 	.word	0x0002d490


	//   ....[202]....
        /*11c0*/ 	.word	0x0002d520


	//   ....[203]....
        /*11c4*/ 	.word	0x0002d610


	//   ....[204]....
        /*11c8*/ 	.word	0x0002d6a0


	//   ....[205]....
        /*11cc*/ 	.word	0x0002d6f0


	//   ....[206]....
        /*11d0*/ 	.word	0x0002d740


	//   ....[207]....
        /*11d4*/ 	.word	0x0002d7e0


	//   ....[208]....
        /*11d8*/ 	.word	0x0002d870


	//   ....[209]....
        /*11dc*/ 	.word	0x0002d8c0


	//   ....[210]....
        /*11e0*/ 	.word	0x0002d910


	//   ....[211]....
        /*11e4*/ 	.word	0x0002d9b0


	//   ....[212]....
        /*11e8*/ 	.word	0x0002da40


	//   ....[213]....
        /*11ec*/ 	.word	0x0002da90


	//   ....[214]....
        /*11f0*/ 	.word	0x0002dae0


	//   ....[215]....
        /*11f4*/ 	.word	0x0002db80


	//   ....[216]....
        /*11f8*/ 	.word	0x0002dc10


	//   ....[217]....
        /*11fc*/ 	.word	0x0002dc60


	//   ....[218]....
        /*1200*/ 	.word	0x0002dcb0


	//   ....[219]....
        /*1204*/ 	.word	0x0002dda0


	//   ....[220]....
        /*1208*/ 	.word	0x0002de30


	//   ....[221]....
        /*120c*/ 	.word	0x0002de80


	//   ....[222]....
        /*1210*/ 	.word	0x0002ded0


	//   ....[223]....
        /*1214*/ 	.word	0x0002df60


	//   ....[224]....
        /*1218*/ 	.word	0x0002dff0


	//   ....[225]....
        /*121c*/ 	.word	0x0002e040


	//   ....[226]....
        /*1220*/ 	.word	0x0002e090


	//   ....[227]....
        /*1224*/ 	.word	0x0002e120


	//   ....[228]....
        /*1228*/ 	.word	0x0002e1b0


	//   ....[229]....
        /*122c*/ 	.word	0x0002e200


	//   ....[230]....
        /*1230*/ 	.word	0x0002e250


	//   ....[231]....
        /*1234*/ 	.word	0x0002e2e0


	//   ....[232]....
        /*1238*/ 	.word	0x0002e370


	//   ....[233]....
        /*123c*/ 	.word	0x0002e3c0


	//   ....[234]....
        /*1240*/ 	.word	0x0002e410


	//   ....[235]....
        /*1244*/ 	.word	0x0002e7b0


	//   ....[236]....
        /*1248*/ 	.word	0x0002ea90


	//   ....[237]....
        /*124c*/ 	.word	0x0002eb80


	//   ....[238]....
        /*1250*/ 	.word	0x0002ec20


	//   ....[239]....
        /*1254*/ 	.word	0x0002ec80


	//   ....[240]....
        /*1258*/ 	.word	0x0002ed20


	//   ....[241]....
        /*125c*/ 	.word	0x0002ee00


	//   ....[242]....
        /*1260*/ 	.word	0x0002ef00


	//   ....[243]....
        /*1264*/ 	.word	0x0002ef70


	//   ....[244]....
        /*1268*/ 	.word	0x0002f050


	//   ....[245]....
        /*126c*/ 	.word	0x0002f100


	//   ....[246]....
        /*1270*/ 	.word	0x0002f160


	//   ....[247]....
        /*1274*/ 	.word	0x0002f1c0


	//   ....[248]....
        /*1278*/ 	.word	0x0002f2d0


	//   ....[249]....
        /*127c*/ 	.word	0x0002f330


	//   ....[250]....
        /*1280*/ 	.word	0x0002f450


	//   ....[251]....
        /*1284*/ 	.word	0x0002f4b0


	//   ....[252]....
        /*1288*/ 	.word	0x0002f5d0


	//   ....[253]....
        /*128c*/ 	.word	0x0002f630


	//   ....[254]....
        /*1290*/ 	.word	0x0002f750


	//   ....[255]....
        /*1294*/ 	.word	0x0002f7b0


	//   ....[0]....
        /*1298*/ 	.word	0x0002f8d0


	//   ....[1]....
        /*129c*/ 	.word	0x0002f930


	//   ....[2]....
        /*12a0*/ 	.word	0x0002fa50


	//   ....[3]....
        /*12a4*/ 	.word	0x0002fab0


	//   ....[4]....
        /*12a8*/ 	.word	0x0002fbb0


	//   ....[5]....
        /*12ac*/ 	.word	0x0002fce0


	//   ....[6]....
        /*12b0*/ 	.word	0x0002fdb0


	//   ....[7]....
        /*12b4*/ 	.word	0x0002fe80


	//   ....[8]....
        /*12b8*/ 	.word	0x0002ff60


	//   ....[9]....
        /*12bc*/ 	.word	0x0002ffc0


	//   ....[10]....
        /*12c0*/ 	.word	0x000300a0


	//   ....[11]....
        /*12c4*/ 	.word	0x00030100


	//   ....[12]....
        /*12c8*/ 	.word	0x00030210


	//   ....[13]....
        /*12cc*/ 	.word	0x00030300


	//   ....[14]....
        /*12d0*/ 	.word	0x000303a0


	//   ....[15]....
        /*12d4*/ 	.word	0x00030400


	//   ....[16]....
        /*12d8*/ 	.word	0x00030520


	//   ....[17]....
        /*12dc*/ 	.word	0x00030580


	//   ....[18]....
        /*12e0*/ 	.word	0x000306a0


	//   ....[19]....
        /*12e4*/ 	.word	0x00030700


	//   ....[20]....
        /*12e8*/ 	.word	0x000307d0


	//   ....[21]....
        /*12ec*/ 	.word	0x00030940


	//   ....[22]....
        /*12f0*/ 	.word	0x00030a00


	//   ....[23]....
        /*12f4*/ 	.word	0x00030b50


	//   ....[24]....
        /*12f8*/ 	.word	0x00030c00


	//   ....[25]....
        /*12fc*/ 	.word	0x00030c60


	//   ....[26]....
        /*1300*/ 	.word	0x00030d20


	//   ....[27]....
        /*1304*/ 	.word	0x00030e00


	//   ....[28]....
        /*1308*/ 	.word	0x00030ec0


	//   ....[29]....
        /*130c*/ 	.word	0x00030fd0


	//   ....[30]....
        /*1310*/ 	.word	0x00031070


	//   ....[31]....
        /*1314*/ 	.word	0x000311e0


	//   ....[32]....
        /*1318*/ 	.word	0x00031250


	//   ....[33]....
        /*131c*/ 	.word	0x000312c0


	//   ....[34]....
        /*1320*/ 	.word	0x00031330


	//   ....[35]....
        /*1324*/ 	.word	0x000313a0


	//   ....[36]....
        /*1328*/ 	.word	0x00031420


	//   ....[37]....
        /*132c*/ 	.word	0x000314a0


	//   ....[38]....
        /*1330*/ 	.word	0x00031530


	//   ....[39]....
        /*1334*/ 	.word	0x000315a0


	//   ....[40]....
        /*1338*/ 	.word	0x00031610


	//   ....[41]....
        /*133c*/ 	.word	0x00031680


	//   ....[42]....
        /*1340*/ 	.word	0x00031700


	//   ....[43]....
        /*1344*/ 	.word	0x00031770


	//   ....[44]....
        /*1348*/ 	.word	0x00031800


	//   ....[45]....
        /*134c*/ 	.word	0x00031860


	//   ....[46]....
        /*1350*/ 	.word	0x000318f0


	//   ....[47]....
        /*1354*/ 	.word	0x00031a20


	//----- nvinfo : EIATTR_REG_RECONFIG
	.align		4
.L_473:
        /*1358*/ 	.byte	0x01, 0x54
	.zero		2


	//----- nvinfo : EIATTR_SYSCALL_OFFSETS
	.align		4
        /*135c*/ 	.byte	0x04, 0x46
        /*135e*/ 	.short	(.L_475 - .L_474)


	//   ....[0]....
.L_474:
        /*1360*/ 	.word	0x00002730


	//   ....[1]....
        /*1364*/ 	.word	0x00002880


	//   ....[2]....
        /*1368*/ 	.word	0x00009f50


	//   ....[3]....
        /*136c*/ 	.word	0x0000a270


	//   ....[4]....
        /*1370*/ 	.word	0x00028700


	//   ....[5]....
        /*1374*/ 	.word	0x00028850


	//   ....[6]....
        /*1378*/ 	.word	0x00028940


	//   ....[7]....
        /*137c*/ 	.word	0x000296f0


	//----- nvinfo : EIATTR_MBARRIER_INSTR_OFFSETS
	.align		4
.L_475:
        /*1380*/ 	.byte	0x04, 0x39
        /*1382*/ 	.short	(.L_477 - .L_476)


	//   ....[0]....
.L_476:
        /*1384*/ 	.word	0x00000270
        /*1388*/ 	.word	0x000000ff
        /*138c*/ 	.word	0x00030800
        /*1390*/ 	.short	0x0100
        /*1392*/ 	.byte	0x08
	.zero		1


	//   ....[1]....
        /*1394*/ 	.word	0x00000280
        /*1398*/ 	.word	0x000000ff
        /*139c*/ 	.word	0x00030820
        /*13a0*/ 	.short	0x0100
        /*13a2*/ 	.byte	0x08
	.zero		1


	//   ....[2]....
        /*13a4*/ 	.word	0x00000370
        /*13a8*/ 	.word	0x000000ff
        /*13ac*/ 	.word	0x00030830
        /*13b0*/ 	.short	0x0100
        /*13b2*/ 	.byte	0x08
	.zero		1


	//   ....[3]....
        /*13b4*/ 	.word	0x00000380
        /*13b8*/ 	.word	0x000000ff
        /*13bc*/ 	.word	0x00030840
        /*13c0*/ 	.short	0x0100
        /*13c2*/ 	.byte	0x08
	.zero		1


	//   ....[4]....
        /*13c4*/ 	.word	0x00000390
        /*13c8*/ 	.word	0x000000ff
        /*13cc*/ 	.word	0x00030838
        /*13d0*/ 	.short	0x0100
        /*13d2*/ 	.byte	0x08
	.zero		1


	//   ....[5]....
        /*13d4*/ 	.word	0x000003a0
        /*13d8*/ 	.word	0x000000ff
        /*13dc*/ 	.word	0x00030848
        /*13e0*/ 	.short	0x0100
        /*13e2*/ 	.byte	0x08
	.zero		1


	//   ....[6]....
        /*13e4*/ 	.word	0x000004d0
        /*13e8*/ 	.word	0x000000ff
        /*13ec*/ 	.word	0x00030850
        /*13f0*/ 	.short	0x0100
        /*13f2*/ 	.byte	0x08
	.zero		1


	//   ....[7]....
        /*13f4*/ 	.word	0x000004e0
        /*13f8*/ 	.word	0x000000ff
        /*13fc*/ 	.word	0x00030860
        /*1400*/ 	.short	0x0100
        /*1402*/ 	.byte	0x08
	.zero		1


	//   ....[8]....
        /*1404*/ 	.word	0x000004f0
        /*1408*/ 	.word	0x000000ff
        /*140c*/ 	.word	0x00030858
        /*1410*/ 	.short	0x0100
        /*1412*/ 	.byte	0x08
	.zero		1


	//   ....[9]....
        /*1414*/ 	.word	0x00000500
        /*1418*/ 	.word	0x000000ff
        /*141c*/ 	.word	0x00030868
        /*1420*/ 	.short	0x0100
        /*1422*/ 	.byte	0x08
	.zero		1


	//   ....[10]....
        /*1424*/ 	.word	0x000005f0
        /*1428*/ 	.word	0x000000ff
        /*142c*/ 	.word	0x00030870
        /*1430*/ 	.short	0x0100
        /*1432*/ 	.byte	0x06
	.zero		1


	//   ....[11]....
        /*1434*/ 	.word	0x00000600
        /*1438*/ 	.word	0x000000ff
        /*143c*/ 	.word	0x00030880
        /*1440*/ 	.short	0x0100
        /*1442*/ 	.byte	0x06
	.zero		1


	//   ....[12]....
        /*1444*/ 	.word	0x00000610
        /*1448*/ 	.word	0x000000ff
        /*144c*/ 	.word	0x00030878
        /*1450*/ 	.short	0x0100
        /*1452*/ 	.byte	0x06
	.zero		1


	//   ....[13]....
        /*1454*/ 	.word	0x00000620
        /*1458*/ 	.word	0x000000ff
        /*145c*/ 	.word	0x00030888
        /*1460*/ 	.short	0x0100
        /*1462*/ 	.byte	0x06
	.zero		1


	//   ....[14]....
        /*1464*/ 	.word	0x00000750
        /*1468*/ 	.word	0x000000ff
        /*146c*/ 	.word	0x00030890
        /*1470*/ 	.short	0x0100
        /*1472*/ 	.byte	0x08
	.zero		1


	//   ....[15]....
        /*1474*/ 	.word	0x00000760
        /*1478*/ 	.word	0x000000ff
        /*147c*/ 	.word	0x000308a0
        /*1480*/ 	.short	0x0100
        /*1482*/ 	.byte	0x08
	.zero		1


	//   ....[16]....
        /*1484*/ 	.word	0x00000770
        /*1488*/ 	.word	0x000000ff
        /*148c*/ 	.word	0x00030898
        /*1490*/ 	.short	0x0100
        /*1492*/ 	.byte	0x08
	.zero		1


	//   ....[17]....
        /*1494*/ 	.word	0x00000780
        /*1498*/ 	.word	0x000000ff
        /*149c*/ 	.word	0x000308a8
        /*14a0*/ 	.short	0x0100
        /*14a2*/ 	.byte	0x08
	.zero		1


	//   ....[18]....
        /*14a4*/ 	.word	0x000008b0
        /*14a8*/ 	.word	0x000000ff
        /*14ac*/ 	.word	0x000308b0
        /*14b0*/ 	.short	0x0100
        /*14b2*/ 	.byte	0x08
	.zero		1


	//   ....[19]....
        /*14b4*/ 	.word	0x000008c0
        /*14b8*/ 	.word	0x000000ff
        /*14bc*/ 	.word	0x000308c0
        /*14c0*/ 	.short	0x0100
        /*14c2*/ 	.byte	0x08
	.zero		1


	//   ....[20]....
        /*14c4*/ 	.word	0x000008d0
        /*14c8*/ 	.word	0x000000ff
        /*14cc*/ 	.word	0x000308b8
        /*14d0*/ 	.short	0x0100
        /*14d2*/ 	.byte	0x08
	.zero		1


	//   ....[21]....
        /*14d4*/ 	.word	0x000008e0
        /*14d8*/ 	.word	0x000000ff
        /*14dc*/ 	.word	0x000308c8
        /*14e0*/ 	.short	0x0100
        /*14e2*/ 	.byte	0x08
	.zero		1


	//   ....[22]....
        /*14e4*/ 	.word	0x00003db0
        /*14e8*/ 	.word	0x00000058
        /*14ec*/ 	.word	0x00030890
        /*14f0*/ 	.short	0x010a
        /*14f2*/ 	.byte	0x3f
	.zero		1


	//   ....[23]....
        /*14f4*/ 	.word	0x000063f0
        /*14f8*/ 	.word	0x00000058
        /*14fc*/ 	.word	0x00030890
        /*1500*/ 	.short	0x010a
        /*1502*/ 	.byte	0x3f
	.zero		1


	//   ....[24]....
        /*1504*/ 	.word	0x00008580
        /*1508*/ 	.word	0x00000058
        /*150c*/ 	.word	0x00030890
        /*1510*/ 	.short	0x010a
        /*1512*/ 	.byte	0x3f
	.zero		1


	//   ....[25]....
        /*1514*/ 	.word	0x00008bb0
        /*1518*/ 	.word	0x0000000b
        /*151c*/ 	.word	0x00000000
        /*1520*/ 	.short	0x0101
        /*1522*/ 	.byte	0x3f
	.zero		1


	//   ....[26]....
        /*1524*/ 	.word	0x00008bf0
        /*1528*/ 	.word	0x00000058
        /*152c*/ 	.word	0x000308b0
        /*1530*/ 	.short	0x010a
        /*1532*/ 	.byte	0x3f
	.zero		1


	//   ....[27]....
        /*1534*/ 	.word	0x000091b0
        /*1538*/ 	.word	0x00000058
        /*153c*/ 	.word	0x00000000
        /*1540*/ 	.short	0x0101
        /*1542*/ 	.byte	0x3f
	.zero		1


	//   ....[28]....
        /*1544*/ 	.word	0x00009ff0
        /*1548*/ 	.word	0x00000011
        /*154c*/ 	.word	0x00030800
        /*1550*/ 	.short	0x010a
        /*1552*/ 	.byte	0x3f
	.zero		1


	//   ....[29]....
        /*1554*/ 	.word	0x0000a040
        /*1558*/ 	.word	0x00000011
        /*155c*/ 	.word	0x00030800
        /*1560*/ 	.short	0x010a
        /*1562*/ 	.byte	0x3f
	.zero		1


	//   ....[30]....
        /*1564*/ 	.word	0x0000bb20
        /*1568*/ 	.word	0x00000011
        /*156c*/ 	.word	0x00030800
        /*1570*/ 	.short	0x010a
        /*1572*/ 	.byte	0x3f
	.zero		1


	//   ....[31]....
        /*1574*/ 	.word	0x00010320
        /*1578*/ 	.word	0x00000011
        /*157c*/ 	.word	0x00030800
        /*1580*/ 	.short	0x010a
        /*1582*/ 	.byte	0x3f
	.zero		1


	//   ....[32]....
        /*1584*/ 	.word	0x00013f00
        /*1588*/ 	.word	0x00000000
        /*158c*/ 	.word	0x00030830
        /*1590*/ 	.short	0x010a
        /*1592*/ 	.byte	0x3f
	.zero		1


	//   ....[33]....
        /*1594*/ 	.word	0x00013fb0
        /*1598*/ 	.word	0x00000000
        /*159c*/ 	.word	0x00030830
        /*15a0*/ 	.short	0x010a
        /*15a2*/ 	.byte	0x3f
	.zero		1


	//   ....[34]....
        /*15a4*/ 	.word	0x00014cb0
        /*15a8*/ 	.word	0x00000000
        /*15ac*/ 	.word	0x00000000
        /*15b0*/ 	.short	0x0101
        /*15b2*/ 	.byte	0x3f
	.zero		1


	//   ....[35]....
        /*15b4*/ 	.word	0x00016990
        /*15b8*/ 	.word	0x000000df
        /*15bc*/ 	.word	0x00030830
        /*15c0*/ 	.short	0x010a
        /*15c2*/ 	.byte	0x3f
	.zero		1


	//   ....[36]....
        /*15c4*/ 	.word	0x00016a20
        /*15c8*/ 	.word	0x000000df
        /*15cc*/ 	.word	0x00030830
        /*15d0*/ 	.short	0x010a
        /*15d2*/ 	.byte	0x3f
	.zero		1


	//   ....[37]....
        /*15d4*/ 	.word	0x00017c10
        /*15d8*/ 	.word	0x000000da
        /*15dc*/ 	.word	0x00030850
        /*15e0*/ 	.short	0x010a
        /*15e2*/ 	.byte	0x3f
	.zero		1


	//   ....[38]....
        /*15e4*/ 	.word	0x00017c60
        /*15e8*/ 	.word	0x000000da
        /*15ec*/ 	.word	0x00030850
        /*15f0*/ 	.short	0x010a
        /*15f2*/ 	.byte	0x3f
	.zero		1


	//   ....[39]....
        /*15f4*/ 	.word	0x00017fd0
        /*15f8*/ 	.word	0x00000000
        /*15fc*/ 	.word	0x00000000
        /*1600*/ 	.short	0x0101
        /*1602*/ 	.byte	0x3f
	.zero		1


	//   ....[40]....
        /*1604*/ 	.word	0x00019550
        /*1608*/ 	.word	0x000000da
        /*160c*/ 	.word	0x00000000
        /*1610*/ 	.short	0x0101
        /*1612*/ 	.byte	0x3f
	.zero		1


	//   ....[41]....
        /*1614*/ 	.word	0x00019ac0
        /*1618*/ 	.word	0x000000de
        /*161c*/ 	.word	0x00030830
        /*1620*/ 	.short	0x010a
        /*1622*/ 	.byte	0x3f
	.zero		1


	//   ....[42]....
        /*1624*/ 	.word	0x00019b50
        /*1628*/ 	.word	0x000000de
        /*162c*/ 	.word	0x00030830
        /*1630*/ 	.short	0x010a
        /*1632*/ 	.byte	0x3f
	.zero		1


	//   ....[43]....
        /*1634*/ 	.word	0x0001ad60
        /*1638*/ 	.word	0x00000008
        /*163c*/ 	.word	0x00030850
        /*1640*/ 	.short	0x010a
        /*1642*/ 	.byte	0x3f
	.zero		1


	//   ....[44]....
        /*1644*/ 	.word	0x0001adb0
        /*1648*/ 	.word	0x00000008
        /*164c*/ 	.word	0x00030850
        /*1650*/ 	.short	0x010a
        /*1652*/ 	.byte	0x3f
	.zero		1


	//   ....[45]....
        /*1654*/ 	.word	0x0001b640
        /*1658*/ 	.word	0x000000de
        /*165c*/ 	.word	0x00000000
        /*1660*/ 	.short	0x0101
        /*1662*/ 	.byte	0x3f
	.zero		1


	//   ....[46]....
        /*1664*/ 	.word	0x0001ba40
        /*1668*/ 	.word	0x00000008
        /*166c*/ 	.word	0x00000000
        /*1670*/ 	.short	0x0101
        /*1672*/ 	.byte	0x3f
	.zero		1


	//   ....[47]....
        /*1674*/ 	.word	0x0001bcb0
        /*1678*/ 	.word	0x000000df
        /*167c*/ 	.word	0x00030830
        /*1680*/ 	.short	0x010a
        /*1682*/ 	.byte	0x3f
	.zero		1


	//   ....[48]....
        /*1684*/ 	.word	0x0001bd40
        /*1688*/ 	.word	0x000000df
        /*168c*/ 	.word	0x00030830
        /*1690*/ 	.short	0x010a
        /*1692*/ 	.byte	0x3f
	.zero		1


	//   ....[49]....
        /*1694*/ 	.word	0x0001cf50
        /*1698*/ 	.word	0x000000de
        /*169c*/ 	.word	0x00030850
        /*16a0*/ 	.short	0x010a
        /*16a2*/ 	.byte	0x3f
	.zero		1


	//   ....[50]....
        /*16a4*/ 	.word	0x0001cfa0
        /*16a8*/ 	.word	0x000000de
        /*16ac*/ 	.word	0x00030850
        /*16b0*/ 	.short	0x010a
        /*16b2*/ 	.byte	0x3f
	.zero		1


	//   ....[51]....
        /*16b4*/ 	.word	0x0001d380
        /*16b8*/ 	.word	0x000000df
        /*16bc*/ 	.word	0x00000000
        /*16c0*/ 	.short	0x0101
        /*16c2*/ 	.byte	0x3f
	.zero		1


	//   ....[52]....
        /*16c4*/ 	.word	0x0001e8a0
        /*16c8*/ 	.word	0x000000de
        /*16cc*/ 	.word	0x00000000
        /*16d0*/ 	.short	0x0101
        /*16d2*/ 	.byte	0x3f
	.zero		1


	//   ....[53]....
        /*16d4*/ 	.word	0x0001f220
        /*16d8*/ 	.word	0x00000003
        /*16dc*/ 	.word	0x00030850
        /*16e0*/ 	.short	0x010a
        /*16e2*/ 	.byte	0x3f
	.zero		1


	//   ....[54]....
        /*16e4*/ 	.word	0x0001f270
        /*16e8*/ 	.word	0x00000003
        /*16ec*/ 	.word	0x00030850
        /*16f0*/ 	.short	0x010a
        /*16f2*/ 	.byte	0x3f
	.zero		1


	//   ....[55]....
        /*16f4*/ 	.word	0x0001fec0
        /*16f8*/ 	.word	0x00000003
        /*16fc*/ 	.word	0x00000000
        /*1700*/ 	.short	0x0101
        /*1702*/ 	.byte	0x3f
	.zero		1


	//   ....[56]....
        /*1704*/ 	.word	0x00021a80
        /*1708*/ 	.word	0x00000000
        /*170c*/ 	.word	0x00000000
        /*1710*/ 	.short	0x0101
        /*1712*/ 	.byte	0x3f
	.zero		1


	//   ....[57]....
        /*1714*/ 	.word	0x00022560
        /*1718*/ 	.word	0x00000006
        /*171c*/ 	.word	0x00000000
        /*1720*/ 	.short	0x0101
        /*1722*/ 	.byte	0x3f
	.zero		1


	//   ....[58]....
        /*1724*/ 	.word	0x00026730
        /*1728*/ 	.word	0x00000011
        /*172c*/ 	.word	0x00030820
        /*1730*/ 	.short	0x010a
        /*1732*/ 	.byte	0x3f
	.zero		1


	//   ....[59]....
        /*1734*/ 	.word	0x000267c0
        /*1738*/ 	.word	0x0000000c
        /*173c*/ 	.word	0x000308a0
        /*1740*/ 	.short	0x010a
        /*1742*/ 	.byte	0x3f
	.zero		1


	//   ....[60]....
        /*1744*/ 	.word	0x00026d20
        /*1748*/ 	.word	0x0000000c
        /*174c*/ 	.word	0x000308c0
        /*1750*/ 	.short	0x010a
        /*1752*/ 	.byte	0x3f
	.zero		1


	//   ....[61]....
        /*1754*/ 	.word	0x00027330
        /*1758*/ 	.word	0x00000007
        /*175c*/ 	.word	0x000308a0
        /*1760*/ 	.short	0x010a
        /*1762*/ 	.byte	0x3f
	.zero		1


	//   ....[62]....
        /*1764*/ 	.word	0x00027870
        /*1768*/ 	.word	0x00000007
        /*176c*/ 	.word	0x000308c0
        /*1770*/ 	.short	0x010a
        /*1772*/ 	.byte	0x3f
	.zero		1


	//   ....[63]....
        /*1774*/ 	.word	0x00028f00
        /*1778*/ 	.word	0x00000004
        /*177c*/ 	.word	0x00030840
        /*1780*/ 	.short	0x010a
        /*1782*/ 	.byte	0x3f
	.zero		1


	//   ....[64]....
        /*1784*/ 	.word	0x000293f0
        /*1788*/ 	.word	0x00000004
        /*178c*/ 	.word	0x00030830
        /*1790*/ 	.short	0x0107
        /*1792*/ 	.byte	0x3f
	.zero		1


	//   ....[65]....
        /*1794*/ 	.word	0x000294a0
        /*1798*/ 	.word	0x00000004
        /*179c*/ 	.word	0x00030830
        /*17a0*/ 	.short	0x0101
        /*17a2*/ 	.byte	0x3f
	.zero		1


	//   ....[66]....
        /*17a4*/ 	.word	0x0002a0c0
        /*17a8*/ 	.word	0x00000011
        /*17ac*/ 	.word	0x00030800
        /*17b0*/ 	.short	0x0107
        /*17b2*/ 	.byte	0x3f
	.zero		1


	//   ....[67]....
        /*17b4*/ 	.word	0x0002a1e0
        /*17b8*/ 	.word	0x00000011
        /*17bc*/ 	.word	0x00030800
        /*17c0*/ 	.short	0x0101
        /*17c2*/ 	.byte	0x3f
	.zero		1


	//   ....[68]....
        /*17c4*/ 	.word	0x0002a200
        /*17c8*/ 	.word	0x00000011
        /*17cc*/ 	.word	0x00030820
        /*17d0*/ 	.short	0x010a
        /*17d2*/ 	.byte	0x3f
	.zero		1


	//   ....[69]....
        /*17d4*/ 	.word	0x0002a5e0
        /*17d8*/ 	.word	0x00000007
        /*17dc*/ 	.word	0x00030840
        /*17e0*/ 	.short	0x010a
        /*17e2*/ 	.byte	0x3f
	.zero		1


	//   ....[70]....
        /*17e4*/ 	.word	0x0002aac0
        /*17e8*/ 	.word	0x00000007
        /*17ec*/ 	.word	0x00030830
        /*17f0*/ 	.short	0x0107
        /*17f2*/ 	.byte	0x3f
	.zero		1


	//   ....[71]....
        /*17f4*/ 	.word	0x0002ab70
        /*17f8*/ 	.word	0x00000007
        /*17fc*/ 	.word	0x00030830
        /*1800*/ 	.short	0x0101
        /*1802*/ 	.byte	0x3f
	.zero		1


	//   ....[72]....
        /*1804*/ 	.word	0x0002abd0
        /*1808*/ 	.word	0x00000007
        /*180c*/ 	.word	0x00030860
        /*1810*/ 	.short	0x010a
        /*1812*/ 	.byte	0x3f
	.zero		1


	//   ....[73]....
        /*1814*/ 	.word	0x0002b090
        /*1818*/ 	.word	0x00000007
        /*181c*/ 	.word	0x00030850
        /*1820*/ 	.short	0x0107
        /*1822*/ 	.byte	0x3f
	.zero		1


	//   ....[74]....
        /*1824*/ 	.word	0x0002b1b0
        /*1828*/ 	.word	0x00000007
        /*182c*/ 	.word	0x00030850
        /*1830*/ 	.short	0x0101
        /*1832*/ 	.byte	0x3f
	.zero		1


	//   ....[75]....
        /*1834*/ 	.word	0x0002b3c0
        /*1838*/ 	.word	0x00000004
        /*183c*/ 	.word	0x00030860
        /*1840*/ 	.short	0x010a
        /*1842*/ 	.byte	0x3f
	.zero		1


	//   ....[76]....
        /*1844*/ 	.word	0x0002b840
        /*1848*/ 	.word	0x00000004
        /*184c*/ 	.word	0x00030850
        /*1850*/ 	.short	0x0107
        /*1852*/ 	.byte	0x3f
	.zero		1


	//   ....[77]....
        /*1854*/ 	.word	0x0002b8f0
        /*1858*/ 	.word	0x00000004
        /*185c*/ 	.word	0x00030850
        /*1860*/ 	.short	0x0101
        /*1862*/ 	.byte	0x3f
	.zero		1


	//   ....[78]....
        /*1864*/ 	.word	0x0002ca40
        /*1868*/ 	.word	0x00000005
        /*186c*/ 	.word	0x00030820
        /*1870*/ 	.short	0x010a
        /*1872*/ 	.byte	0x3f
	.zero		1


	//   ....[79]....
        /*1874*/ 	.word	0x0002cbd0
        /*1878*/ 	.word	0x00000003
        /*187c*/ 	.word	0x00030840
        /*1880*/ 	.short	0x010a
        /*1882*/ 	.byte	0x3f
	.zero		1


	//   ....[80]....
        /*1884*/ 	.word	0x0002cc70
        /*1888*/ 	.word	0x00000005
        /*188c*/ 	.word	0x00030840
        /*1890*/ 	.short	0x010a
        /*1892*/ 	.byte	0x3f
	.zero		1


	//   ....[81]....
        /*1894*/ 	.word	0x0002ccb0
        /*1898*/ 	.word	0x00000003
        /*189c*/ 	.word	0x00030860
        /*18a0*/ 	.short	0x010a
        /*18a2*/ 	.byte	0x3f
	.zero		1


	//   ....[82]....
        /*18a4*/ 	.word	0x0002ccf0
        /*18a8*/ 	.word	0x00000005
        /*18ac*/ 	.word	0x00030860
        /*18b0*/ 	.short	0x010a
        /*18b2*/ 	.byte	0x3f
	.zero		1


	//   ....[83]....
        /*18b4*/ 	.word	0x0002cd50
        /*18b8*/ 	.word	0x00000058
        /*18bc*/ 	.word	0x00030890
        /*18c0*/ 	.short	0x010a
        /*18c2*/ 	.byte	0x3f
	.zero		1


	//   ....[84]....
        /*18c4*/ 	.word	0x0002d000
        /*18c8*/ 	.word	0x00000058
        /*18cc*/ 	.word	0x00030890
        /*18d0*/ 	.short	0x010a
        /*18d2*/ 	.byte	0x3f
	.zero		1


	//   ....[85]....
        /*18d4*/ 	.word	0x0002d2b0
        /*18d8*/ 	.word	0x00000058
        /*18dc*/ 	.word	0x00030890
        /*18e0*/ 	.short	0x010a
        /*18e2*/ 	.byte	0x3f
	.zero		1


	//   ....[86]....
        /*18e4*/ 	.word	0x0002d560
        /*18e8*/ 	.word	0x00000058
        /*18ec*/ 	.word	0x000308b0
        /*18f0*/ 	.short	0x010a
        /*18f2*/ 	.byte	0x3f
	.zero		1


	//   ....[87]....
        /*18f4*/ 	.word	0x0002dcf0
        /*18f8*/ 	.word	0x00000011
        /*18fc*/ 	.word	0x00030800
        /*1900*/ 	.short	0x010a
        /*1902*/ 	.byte	0x3f
	.zero		1


	//   ....[88]....
        /*1904*/ 	.word	0x0002e450
        /*1908*/ 	.word	0x00000011
        /*190c*/ 	.word	0x00030800
        /*1910*/ 	.short	0x010a
        /*1912*/ 	.byte	0x3f
	.zero		1


	//   ....[89]....
        /*1914*/ 	.word	0x0002e4a0
        /*1918*/ 	.word	0x00000000
        /*191c*/ 	.word	0x00030830
        /*1920*/ 	.short	0x010a
        /*1922*/ 	.byte	0x3f
	.zero		1


	//   ....[90]....
        /*1924*/ 	.word	0x0002e4f0
        /*1928*/ 	.word	0x000000df
        /*192c*/ 	.word	0x00030830
        /*1930*/ 	.short	0x010a
        /*1932*/ 	.byte	0x3f
	.zero		1


	//   ....[91]....
        /*1934*/ 	.word	0x0002e540
        /*1938*/ 	.word	0x000000da
        /*193c*/ 	.word	0x00030850
        /*1940*/ 	.short	0x010a
        /*1942*/ 	.byte	0x3f
	.zero		1


	//   ....[92]....
        /*1944*/ 	.word	0x0002e590
        /*1948*/ 	.word	0x000000de
        /*194c*/ 	.word	0x00030830
        /*1950*/ 	.short	0x010a
        /*1952*/ 	.byte	0x3f
	.zero		1


	//   ....[93]....
        /*1954*/ 	.word	0x0002e5e0
        /*1958*/ 	.word	0x00000008
        /*195c*/ 	.word	0x00030850
        /*1960*/ 	.short	0x010a
        /*1962*/ 	.byte	0x3f
	.zero		1


	//   ....[94]....
        /*1964*/ 	.word	0x0002e630
        /*1968*/ 	.word	0x000000df
        /*196c*/ 	.word	0x00030830
        /*1970*/ 	.short	0x010a
        /*1972*/ 	.byte	0x3f
	.zero		1


	//   ....[95]....
        /*1974*/ 	.word	0x0002e680
        /*1978*/ 	.word	0x000000de
        /*197c*/ 	.word	0x00030850
        /*1980*/ 	.short	0x010a
        /*1982*/ 	.byte	0x3f
	.zero		1


	//   ....[96]....
        /*1984*/ 	.word	0x0002e6d0
        /*1988*/ 	.word	0x00000003
        /*198c*/ 	.word	0x00030850
        /*1990*/ 	.short	0x010a
        /*1992*/ 	.byte	0x3f
	.zero		1


	//   ....[97]....
        /*1994*/ 	.word	0x0002e870
        /*1998*/ 	.word	0x00000011
        /*199c*/ 	.word	0x00030820
        /*19a0*/ 	.short	0x010a
        /*19a2*/ 	.byte	0x3f
	.zero		1


	//   ....[98]....
        /*19a4*/ 	.word	0x0002e8c0
        /*19a8*/ 	.word	0x0000000c
        /*19ac*/ 	.word	0x000308a0
        /*19b0*/ 	.short	0x010a
        /*19b2*/ 	.byte	0x3f
	.zero		1


	//   ....[99]....
        /*19b4*/ 	.word	0x0002e910
        /*19b8*/ 	.word	0x0000000c
        /*19bc*/ 	.word	0x000308c0
        /*19c0*/ 	.short	0x010a
        /*19c2*/ 	.byte	0x3f
	.zero		1


	//   ....[100]....
        /*19c4*/ 	.word	0x0002e960
        /*19c8*/ 	.word	0x00000007
        /*19cc*/ 	.word	0x000308a0
        /*19d0*/ 	.short	0x010a
        /*19d2*/ 	.byte	0x3f
	.zero		1


	//   ....[101]....
        /*19d4*/ 	.word	0x0002e9b0
        /*19d8*/ 	.word	0x00000007
        /*19dc*/ 	.word	0x000308c0
        /*19e0*/ 	.short	0x010a
        /*19e2*/ 	.byte	0x3f
	.zero		1


	//   ....[102]....
        /*19e4*/ 	.word	0x0002ead0
        /*19e8*/ 	.word	0x00000004
        /*19ec*/ 	.word	0x00030840
        /*19f0*/ 	.short	0x010a
        /*19f2*/ 	.byte	0x3f
	.zero		1


	//   ....[103]....
        /*19f4*/ 	.word	0x0002fbe0
        /*19f8*/ 	.word	0x00000011
        /*19fc*/ 	.word	0x00030820
        /*1a00*/ 	.short	0x010a
        /*1a02*/ 	.byte	0x3f
	.zero		1


	//   ....[104]....
        /*1a04*/ 	.word	0x0002fc30
        /*1a08*/ 	.word	0x00000007
        /*1a0c*/ 	.word	0x00030840
        /*1a10*/ 	.short	0x010a
        /*1a12*/ 	.byte	0x3f
	.zero		1


	//   ....[105]....
        /*1a14*/ 	.word	0x00030250
        /*1a18*/ 	.word	0x00000007
        /*1a1c*/ 	.word	0x00030860
        /*1a20*/ 	.short	0x010a
        /*1a22*/ 	.byte	0x3f
	.zero		1


	//   ....[106]....
        /*1a24*/ 	.word	0x00030890
        /*1a28*/ 	.word	0x00000004
        /*1a2c*/ 	.word	0x00030860
        /*1a30*/ 	.short	0x010a
        /*1a32*/ 	.byte	0x3f
	.zero		1


	//   ....[107]....
        /*1a34*/ 	.word	0x00031940
        /*1a38*/ 	.word	0x00000005
        /*1a3c*/ 	.word	0x00030820
        /*1a40*/ 	.short	0x010a
        /*1a42*/ 	.byte	0x3f
	.zero		1


	//   ....[108]....
        /*1a44*/ 	.word	0x00031ae0
        /*1a48*/ 	.word	0x00000003
        /*1a4c*/ 	.word	0x00030840
        /*1a50*/ 	.short	0x010a
        /*1a52*/ 	.byte	0x3f
	.zero		1


	//   ....[109]....
        /*1a54*/ 	.word	0x00031b30
        /*1a58*/ 	.word	0x00000005
        /*1a5c*/ 	.word	0x00030840
        /*1a60*/ 	.short	0x010a
        /*1a62*/ 	.byte	0x3f
	.zero		1


	//   ....[110]....
        /*1a64*/ 	.word	0x00031b80
        /*1a68*/ 	.word	0x00000003
        /*1a6c*/ 	.word	0x00030860
        /*1a70*/ 	.short	0x010a
        /*1a72*/ 	.byte	0x3f
	.zero		1


	//----- nvinfo : EIATTR_NUM_MBARRIERS
	.align		4
.L_477:
        /*1a74*/ 	.byte	0x03, 0x38
        /*1a76*/ 	.short	0x0016


	//----- nvinfo : EIATTR_EXIT_INSTR_OFFSETS
	.align		4
        /*1a78*/ 	.byte	0x04, 0x1c
        /*1a7a*/ 	.short	(.L_479 - .L_478)


	//   ....[0]....
.L_478:
        /*1a7c*/ 	.word	0x0002cd40


	//----- nvinfo : EIATTR_MAX_THREADS
	.align		4
.L_479:
        /*1a80*/ 	.byte	0x04, 0x05
        /*1a82*/ 	.short	(.L_481 - .L_480)
.L_480:
        /*1a84*/ 	.word	0x00000180
        /*1a88*/ 	.word	0x00000001
        /*1a8c*/ 	.word	0x00000001


	//----- nvinfo : EIATTR_CRS_STACK_SIZE
	.align		4
.L_481:
        /*1a90*/ 	.byte	0x04, 0x1e
        /*1a92*/ 	.short	(.L_483 - .L_482)
.L_482:
        /*1a94*/ 	.word	0x00000000


	//----- nvinfo : EIATTR_CBANK_PARAM_SIZE
	.align		4
.L_483:
        /*1a98*/ 	.byte	0x03, 0x19
        /*1a9a*/ 	.short	0x0af0


	//----- nvinfo : EIATTR_PARAM_CBANK
	.align		4
        /*1a9c*/ 	.byte	0x04, 0x0a
        /*1a9e*/ 	.short	(.L_485 - .L_484)
	.align		4
.L_484:
        /*1aa0*/ 	.word	index@(.nv.constant0._ZN7cutlass13device_kernelIN5flash11enable_sm90INS1_16FlashAttnFwdSm90INS1_25CollectiveMainloopFwdSm90ILi2EN4cute5tupleIJNS5_1CILi1EEES8_S8_EEENS6_IJNS7_ILi128EEENS7_ILi64EEENS7_ILi256EEEEEELi256ENS_10bfloat16_tEfNS_4arch4Sm90ELb0ELb1ELb0ELb1ELb1ELb1ELb0ELb1ELb1ELb1ELb1ELb0EEENS1_21CollectiveEpilogueFwdINS6_IJSA_SC_SB_EEES9_SE_SG_Li256ELb1ELb1ELb1ELb0EEENS1_36VarlenDynamicPersistentTileSchedulerILi128ELi64ELi256ELi128ELb1ELb1ELb1ELb1ELb0ELb1EEEEEEEEEvNT_6ParamsE)
        /*1aa4*/ 	.short	0x0210
        /*1aa6*/ 	.short	0x0af0


	//----- nvinfo : EIATTR_SW_WAR
	.align		4
.L_485:
        /*1aa8*/ 	.byte	0x04, 0x36
        /*1aaa*/ 	.short	(.L_487 - .L_486)
.L_486:
        /*1aac*/ 	.word	0x00000008
.L_487:


//--------------------- .nv.info._ZN7cutlass13device_kernelIN5flash11enable_sm90INS1_16FlashAttnFwdSm90INS1_25CollectiveMainloopFwdSm90ILi2EN4cute5tupleIJNS5_1CILi1EEES8_S8_EEENS6_IJNS7_ILi128EEENS7_ILi80EEENS7_ILi256EEEEEELi256ENS_10bfloat16_tEfNS_4arch4Sm90ELb1ELb0ELb0ELb0ELb1ELb0ELb0ELb1ELb1ELb1ELb1ELb0EEENS1_21CollectiveEpilogueFwdINS6_IJSA_SC_SB_EEES9_SE_SG_Li256ELb0ELb1ELb1ELb0EEENS1_19SingleTileSchedulerILb0ELb1ELb1ELi128EEEEEEEEEvNT_6ParamsE --------------------------
	.section	.nv.info._ZN7cutlass13device_kernelIN5flash11enable_sm90INS1_16FlashAttnFwdSm90INS1_25CollectiveMainloopFwdSm90ILi2EN4cute5tupleIJNS5_1CILi1EEES8_S8_EEENS6_IJNS7_ILi128EEENS7_ILi80EEENS7_ILi256EEEEEELi256ENS_10bfloat16_tEfNS_4arch4Sm90ELb1ELb0ELb0ELb0ELb1ELb0ELb0ELb1ELb1ELb1ELb1ELb0EEENS1_21CollectiveEpilogueFwdINS6_IJSA_SC_SB_EEES9_SE_SG_Li256ELb0ELb1ELb1ELb0EEENS1_19SingleTileSchedulerILb0ELb1ELb1ELi128EEEEEEEEEvNT_6ParamsE,"",@"SHT_CUDA_INFO"
	.sectionflags	@""
	.align	4


	//----- nvinfo : EIATTR_CUDA_API_VERSION
	.align		4
        /*0000*/ 	.byte	0x04, 0x37
        /*0002*/ 	.short	(.L_489 - .L_488)
.L_488:
        /*0004*/ 	.word	0x00000082


	//----- nvinfo : EIATTR_KPARAM_INFO
	.align		4
.L_489:
        /*0008*/ 	.byte	0x04, 0x17
        /*000a*/ 	.short	(.L_491 - .L_490)
.L_490:
        /*000c*/ 	.word	0x00000000
        /*0010*/ 	.short	0x0000
        /*0012*/ 	.short	0x0070
        /*0014*/ 	.byte	0x00, 0xf0, 0x01, 0x28


	//----- nvinfo : EIATTR_SPARSE_MMA_MASK
	.align		4
.L_491:
        /*0018*/ 	.byte	0x03, 0x50
        /*001a*/ 	.short	0x0000


	//----- nvinfo : EIATTR_MAXREG_COUNT
	.align		4
        /*001c*/ 	.byte	0x03, 0x1b
        /*001e*/ 	.short	0x00a8


	//----- nvinfo : EIATTR_NUM_BARRIERS
	.align		4
        /*0020*/ 	.byte	0x02, 0x4c
        /*0022*/ 	.byte	0x09
	.zero		1


	//----- nvinfo : EIATTR_EXTERNS
	.align		4
        /*0024*/ 	.byte	0x04, 0x0f
        /*0026*/ 	.short	(.L_493 - .L_492)


	//   ....[0]....
	.align		4
.L_492:
        /*0028*/ 	.word	index@(__assertfail)


	//----- nvinfo : EIATTR_ANNOTATIONS
	.align		4
.L_493:
        /*002c*/ 	.byte	0x04, 0x55
        /*002e*/ 	.short	(.L_495 - .L_494)


	//   ....[0]....
.L_494:
        /*0030*/ 	.word	0x00000001
        /*0034*/ 	.byte	0xa0, 0x08, 0x00, 0x00, 0x01, 0x00, 0x00, 0x00, 0xf0, 0x15, 0x00, 0x00, 0x01, 0x00, 0x00, 0x00
        /*0044*/ 	.byte	0x30, 0x19, 0x01, 0x00, 0x01, 0x00, 0x00, 0x00, 0xc0, 0x1a, 0x01, 0x00, 0x01, 0x00, 0x00, 0x00
        /*0054*/ 	.byte	0xd0, 0x30, 0x01, 0x00, 0x01, 0x00, 0x00, 0x00, 0x70, 0x49, 0x01, 0x00


	//----- nvinfo : EIATTR_MERCURY_ISA_VERSION
	.align		4
.L_495:
        /*0060*/ 	.byte	0x03, 0x5f
        /*0062*/ 	.short	0x0101


	//----- nvinfo : EIATTR_INT_WARP_WIDE_INSTR_OFFSETS
	.align		4
        /*0064*/ 	.byte	0x04, 0x31
        /*0066*/ 	.short	(.L_497 - .L_496)


	//   ....[0]....
.L_496:
        /*0068*/ 	.word	0x000000c0


	//   ....[1]....
        /*006c*/ 	.word	0x000000d0


	//   ....[2]....
        /*0070*/ 	.word	0x00000170


	//----- nvinfo : EIATTR_COOP_GROUP_MASK_REGIDS
	.align		4
.L_497:
        /*0074*/ 	.byte	0x04, 0x29
        /*0076*/ 	.short	(.L_499 - .L_498)


	//   ....[0]....
.L_498:
        /*0078*/ 	.word	0xffffffff


	//   ....[1]....
        /*007c*/ 	.word	0xffffffff


	//   ....[2]....
        /*0080*/ 	.word	0xffffffff


	//   ....[3]....
        /*0084*/ 	.word	0xffffffff


	//   ....[4]....
        /*0088*/ 	.word	0xffffffff


	//   ....[5]....
        /*008c*/ 	.word	0xffffffff


	//   ....[6]....
        /*0090*/ 	.word	0xffffffff


	//   ....[7]....
        /*0094*/ 	.word	0xffffffff


	//   ....[8]....
        /*0098*/ 	.word	0xffffffff


	//   ....[9]....
        /*009c*/ 	.word	0xffffffff


	//   ....[10]....
        /*00a0*/ 	.word	0xffffffff


	//   ....[11]....
        /*00a4*/ 	.word	0xffffffff


	//   ....[12]....
        /*00a8*/ 	.word	0xffffffff


	//   ....[13]....
        /*00ac*/ 	.word	0xffffffff


	//   ....[14]....
        /*00b0*/ 	.word	0xffffffff


	//   ....[15]....
        /*00b4*/ 	.word	0xffffffff


	//   ....[16]....
        /*00b8*/ 	.word	0xffffffff


	//   ....[17]....
        /*00bc*/ 	.word	0xffffffff


	//   ....[18]....
        /*00c0*/ 	.word	0xffffffff


	//   ....[19]....
        /*00c4*/ 	.word	0xffffffff


	//   ....[20]....
        /*00c8*/ 	.word	0xffffffff


	//   ....[21]....
        /*00cc*/ 	.word	0xffffffff


	//   ....[22]....
        /*00d0*/ 	.word	0xffffffff


	//   ....[23]....
        /*00d4*/ 	.word	0xffffffff


	//   ....[24]....
        /*00d8*/ 	.word	0xffffffff


	//   ....[25]....
        /*00dc*/ 	.word	0xffffffff


	//   ....[26]....
        /*00e0*/ 	.word	0xffffffff


	//   ....[27]....
        /*00e4*/ 	.word	0xffffffff


	//   ....[28]....
        /*00e8*/ 	.word	0xffffffff


	//   ....[29]....
        /*00ec*/ 	.word	0xffffffff


	//   ....[30]....
        /*00f0*/ 	.word	0xffffffff


	//   ....[31]....
        /*00f4*/ 	.word	0xffffffff


	//   ....[32]....
        /*00f8*/ 	.word	0xffffffff


	//   ....[33]....
        /*00fc*/ 	.word	0xffffffff


	//   ....[34]....
        /*0100*/ 	.word	0xffffffff


	//   ....[35]....
        /*0104*/ 	.word	0xffffffff


	//   ....[36]....
        /*0108*/ 	.word	0xffffffff


	//   ....[37]....
        /*010c*/ 	.word	0xffffffff


	//   ....[38]....
        /*0110*/ 	.word	0xffffffff


	//   ....[39]....
        /*0114*/ 	.word	0xffffffff


	//   ....[40]....
        /*0118*/ 	.word	0xffffffff


	//   ....[41]....
        /*011c*/ 	.word	0xffffffff


	//   ....[42]....
        /*0120*/ 	.word	0xffffffff


	//   ....[43]....
        /*0124*/ 	.word	0xffffffff


	//   ....[44]....
        /*0128*/ 	.word	0xffffffff


	//   ....[45]....
        /*012c*/ 	.word	0xffffffff


	//   ....[46]....
        /*0130*/ 	.word	0xffffffff


	//   ....[47]....
        /*0134*/ 	.word	0xffffffff


	//   ....[48]....
        /*0138*/ 	.word	0xffffffff


	//   ....[49]....
        /*013c*/ 	.word	0xffffffff


	//   ....[50]....
        /*0140*/ 	.word	0xffffffff


	//   ....[51]....
        /*0144*/ 	.word	0xffffffff


	//   ....[52]....
        /*0148*/ 	.word	0xffffffff


	//   ....[53]....
        /*014c*/ 	.word	0xffffffff


	//   ....[54]....
        /*0150*/ 	.word	0xffffffff


	//   ....[55]....
        /*0154*/ 	.word	0xffffffff


	//   ....[56]....
        /*0158*/ 	.word	0xffffffff


	//   ....[57]....
        /*015c*/ 	.word	0xffffffff


	//   ....[58]....
        /*0160*/ 	.word	0xffffffff


	//   ....[59]....
        /*0164*/ 	.word	0xffffffff


	//   ....[60]....
        /*0168*/ 	.word	0xffffffff


	//   ....[61]....
        /*016c*/ 	.word	0xffffffff


	//   ....[62]....
        /*0170*/ 	.word	0xffffffff


	//   ....[63]....
        /*0174*/ 	.word	0xffffffff


	//   ....[64]....
        /*0178*/ 	.word	0xffffffff


	//   ....[65]....
        /*017c*/ 	.word	0xffffffff


	//   ....[66]....
        /*0180*/ 	.word	0xffffffff


	//   ....[67]....
        /*0184*/ 	.word	0xffffffff


	//   ....[68]....
        /*0188*/ 	.word	0xffffffff


	//   ....[69]....
        /*018c*/ 	.word	0xffffffff


	//   ....[70]....
        /*0190*/ 	.word	0xffffffff


	//   ....[71]....
        /*0194*/ 	.word	0xffffffff


	//   ....[72]....
        /*0198*/ 	.word	0xffffffff


	//   ....[73]....
        /*019c*/ 	.word	0xffffffff


	//   ....[74]....
        /*01a0*/ 	.word	0xffffffff


	//   ....[75]....
        /*01a4*/ 	.word	0xffffffff


	//   ....[76]....
        /*01a8*/ 	.word	0xffffffff


	//   ....[77]....
        /*01ac*/ 	.word	0xffffffff


	//   ....[78]....
        /*01b0*/ 	.word	0xffffffff


	//   ....[79]....
        /*01b4*/ 	.word	0xffffffff


	//   ....[80]....
        /*01b8*/ 	.word	0xffffffff


	//   ....[81]....
        /*01bc*/ 	.word	0xffffffff


	//   ....[82]....
        /*01c0*/ 	.word	0xffffffff


	//   ....[83]....
        /*01c4*/ 	.word	0xffffffff


	//   ....[84]....
        /*01c8*/ 	.word	0xffffffff


	//   ....[85]....
        /*01cc*/ 	.word	0xffffffff


	//   ....[86]....
        /*01d0*/ 	.word	0xffffffff


	//   ....[87]....
        /*01d4*/ 	.word	0xffffffff


	//   ....[88]....
        /*01d8*/ 	.word	0xffffffff


	//   ....[89]....
        /*01dc*/ 	.word	0xffffffff


	//   ....[90]....
        /*01e0*/ 	.word	0xffffffff


	//   ....[91]....
        /*01e4*/ 	.word	0xffffffff


	//   ....[92]....
        /*01e8*/ 	.word	0xffffffff


	//   ....[93]....
        /*01ec*/ 	.word	0x0500000f


	//   ....[94]....
        /*01f0*/ 	.word	0x0500000f


	//   ....[95]....
        /*01f4*/ 	.word	0x0500000f


	//   ....[96]....
        /*01f8*/ 	.word	0x0500000f


	//   ....[97]....
        /*01fc*/ 	.word	0x0500000f


	//   ....[98]....
        /*0200*/ 	.word	0x0500000f


	//   ....[99]....
        /*0204*/ 	.word	0x0500000f


	//   ....[100]....
        /*0208*/ 	.word	0x0500000f


	//   ....[101]....
        /*020c*/ 	.word	0x0500000f


	//   ....[102]....
        /*0210*/ 	.word	0x0500000f


	//   ....[103]....
        /*0214*/ 	.word	0x0500000f


	//   ....[104]....
        /*0218*/ 	.word	0x0500000f


	//   ....[105]....
        /*021c*/ 	.word	0x0500000f


	//   ....[106]....
        /*0220*/ 	.word	0x0500000f


	//   ....[107]....
        /*0224*/ 	.word	0x0500000f


	//   ....[108]....
        /*0228*/ 	.word	0x0500000f


	//   ....[109]....
        /*022c*/ 	.word	0x0500000f


	//   ....[110]....
        /*0230*/ 	.word	0x0500000f


	//   ....[111]....
        /*0234*/ 	.word	0x0500000f


	//   ....[112]....
        /*0238*/ 	.word	0x0500000f


	//   ....[113]....
        /*023c*/ 	.word	0x0500000f


	//   ....[114]....
        /*0240*/ 	.word	0x0500000f


	//   ....[115]....
        /*0244*/ 	.word	0x0500000f


	//   ....[116]....
        /*0248*/ 	.word	0x0500000f


	//   ....[117]....
        /*024c*/ 	.word	0x0500000f


	//   ....[118]....
        /*0250*/ 	.word	0x0500000f


	//   ....[119]....
        /*0254*/ 	.word	0x0500000f


	//   ....[120]....
        /*0258*/ 	.word	0x0500000f


	//   ....[121]....
        /*025c*/ 	.word	0x0500000f


	//   ....[122]....
        /*0260*/ 	.word	0x0500000f


	//   ....[123]....
        /*0264*/ 	.word	0x0500000f


	//   ....[124]....
        /*0268*/ 	.word	0x0500000f


	//   ....[125]....
        /*026c*/ 	.word	0x0500000f


	//   ....[126]....
        /*0270*/ 	.word	0x0500000f


	//   ....[127]....
        /*0274*/ 	.word	0x0500000f


	//   ....[128]....
        /*0278*/ 	.word	0x0500000f


	//   ....[129]....
        /*027c*/ 	.word	0x0500000f


	//   ....[130]....
        /*0280*/ 	.word	0x0500000f


	//   ....[131]....
        /*0284*/ 	.word	0x0500000f


	//   ....[132]....
        /*0288*/ 	.word	0x0500000f


	//   ....[133]....
        /*028c*/ 	.word	0x0500000f


	//   ....[134]....
        /*0290*/ 	.word	0x0500000f


	//   ....[135]....
        /*0294*/ 	.word	0x0500000f


	//   ....[136]....
        /*0298*/ 	.word	0x0500000f


	//   ....[137]....
        /*029c*/ 	.word	0x0500000f


	//   ....[138]....
        /*02a0*/ 	.word	0x0500000f


	//   ....[139]....
        /*02a4*/ 	.word	0x0500000f


	//   ....[140]....
        /*02a8*/ 	.word	0x0500000f


	//   ....[141]....
        /*02ac*/ 	.word	0x0500000f


	//   ....[142]....
        /*02b0*/ 	.word	0x0500000f


	//   ....[143]....
        /*02b4*/ 	.word	0x0500000f


	//   ....[144]....
        /*02b8*/ 	.word	0x0500000f


	//   ....[145]....
        /*02bc*/ 	.word	0x0500000f


	//   ....[146]....
        /*02c0*/ 	.word	0x0500000f


	//   ....[147]....
        /*02c4*/ 	.word	0x0500000f


	//   ....[148]....
        /*02c8*/ 	.word	0x0500000f


	//   ....[149]....
        /*02cc*/ 	.word	0x0500000f


	//   ....[150]....
        /*02d0*/ 	.word	0x0500000f


	//----- nvinfo : EIATTR_COOP_GROUP_INSTR_OFFSETS
	.align		4
.L_499:
        /*02d4*/ 	.byte	0x04, 0x28
        /*02d6*/ 	.short	(.L_501 - .L_500)


	//   ....[0]....
.L_500:
        /*02d8*/ 	.word	0x00000070


	//   ....[1]....
        /*02dc*/ 	.word	0x000000b0


	//   ....[2]....
        /*02e0*/ 	.word	0x000002d0


	//   ....[3]....
        /*02e4*/ 	.word	0x00000430


	//   ....[4]....
        /*02e8*/ 	.word	0x00000550


	//   ....[5]....
        /*02ec*/ 	.word	0x000006b0


	//   ....[6]....
        /*02f0*/ 	.word	0x000013d0


	//   ....[7]....
        /*02f4*/ 	.word	0x00003e10


	//   ....[8]....
        /*02f8*/ 	.word	0x00004540


	//   ....[9]....
        /*02fc*/ 	.word	0x00004550


	//   ....[10]....
        /*0300*/ 	.word	0x00004920


	//   ....[11]....
        /*0304*/ 	.word	0x00004940


	//   ....[12]....
        /*0308*/ 	.word	0x000049a0


	//   ....[13]....
        /*030c*/ 	.word	0x000082a0


	//   ....[14]....
        /*0310*/ 	.word	0x000086c0


	//   ....[15]....
        /*0314*/ 	.word	0x000086e0


	//   ....[16]....
        /*0318*/ 	.word	0x00008760


	//   ....[17]....
        /*031c*/ 	.word	0x00008d20


	//   ....[18]....
        /*0320*/ 	.word	0x00008d90


	//   ....[19]....
        /*0324*/ 	.word	0x0000c6a0


	//   ....[20]....
        /*0328*/ 	.word	0x0000c6b0


	//   ....[21]....
        /*032c*/ 	.word	0x0000c6e0


	//   ....[22]....
        /*0330*/ 	.word	0x0000c6f0


	//   ....[23]....
        /*0334*/ 	.word	0x0000da90


	//   ....[24]....
        /*0338*/ 	.word	0x0000daa0


	//   ....[25]....
        /*033c*/ 	.word	0x0000db40


	//   ....[26]....
        /*0340*/ 	.word	0x0000dba0


	//   ....[27]....
        /*0344*/ 	.word	0x0000ee70


	//   ....[28]....
        /*0348*/ 	.word	0x0000eed0


	//   ....[29]....
        /*034c*/ 	.word	0x0000ef10


	//   ....[30]....
        /*0350*/ 	.word	0x0000ef50


	//   ....[31]....
        /*0354*/ 	.word	0x0000ef80


	//   ....[32]....
        /*0358*/ 	.word	0x0000efb0


	//   ....[33]....
        /*035c*/ 	.word	0x0000fc00


	//   ....[34]....
        /*0360*/ 	.word	0x0000fc10


	//   ....[35]....
        /*0364*/ 	.word	0x00010c80


	//   ....[36]....
        /*0368*/ 	.word	0x00011f60


	//   ....[37]....
        /*036c*/ 	.word	0x00011fa0


	//   ....[38]....
        /*0370*/ 	.word	0x00011fd0


	//   ....[39]....
        /*0374*/ 	.word	0x00011ff0


	//   ....[40]....
        /*0378*/ 	.word	0x00012000


	//   ....[41]....
        /*037c*/ 	.word	0x00012070


	//   ....[42]....
        /*0380*/ 	.word	0x000120a0


	//   ....[43]....
        /*0384*/ 	.word	0x00012100


	//   ....[44]....
        /*0388*/ 	.word	0x00012130


	//   ....[45]....
        /*038c*/ 	.word	0x00012190


	//   ....[46]....
        /*0390*/ 	.word	0x00012890


	//   ....[47]....
        /*0394*/ 	.word	0x000128d0


	//   ....[48]....
        /*0398*/ 	.word	0x00012900


	//   ....[49]....
        /*039c*/ 	.word	0x00012930


	//   ....[50]....
        /*03a0*/ 	.word	0x00012940


	//   ....[51]....
        /*03a4*/ 	.word	0x000129d0


	//   ....[52]....
        /*03a8*/ 	.word	0x00012a00


	//   ....[53]....
        /*03ac*/ 	.word	0x00012a70


	//   ....[54]....
        /*03b0*/ 	.word	0x00012aa0


	//   ....[55]....
        /*03b4*/ 	.word	0x00012b10


	//   ....[56]....
        /*03b8*/ 	.word	0x00012b40


	//   ....[57]....
        /*03bc*/ 	.word	0x00012bb0


	//   ....[58]....
        /*03c0*/ 	.word	0x00012be0


	//   ....[59]....
        /*03c4*/ 	.word	0x00012c50


	//   ....[60]....
        /*03c8*/ 	.word	0x00012c80


	//   ....[61]....
        /*03cc*/ 	.word	0x00012ce0


	//   ....[62]....
        /*03d0*/ 	.word	0x00013550


	//   ....[63]....
        /*03d4*/ 	.word	0x00013590


	//   ....[64]....
        /*03d8*/ 	.word	0x000135c0


	//   ....[65]....
        /*03dc*/ 	.word	0x000135e0


	//   ....[66]....
        /*03e0*/ 	.word	0x00013600


	//   ....[67]....
        /*03e4*/ 	.word	0x00013620


	//   ....[68]....
        /*03e8*/ 	.word	0x00013650


	//   ....[69]....
        /*03ec*/ 	.word	0x00013670


	//   ....[70]....
        /*03f0*/ 	.word	0x00013680


	//   ....[71]....
        /*03f4*/ 	.word	0x00013700


	//   ....[72]....
        /*03f8*/ 	.word	0x00013aa0


	//   ....[73]....
        /*03fc*/ 	.word	0x00013ad0


	//   ....[74]....
        /*0400*/ 	.word	0x00013af0


	//   ....[75]....
        /*0404*/ 	.word	0x00013b90


	//   ....[76]....
        /*0408*/ 	.word	0x00013bb0


	//   ....[77]....
        /*040c*/ 	.word	0x00013c50


	//   ....[78]....
        /*0410*/ 	.word	0x00013c70


	//   ....[79]....
        /*0414*/ 	.word	0x00013d10


	//   ....[80]....
        /*0418*/ 	.word	0x00013d30


	//   ....[81]....
        /*041c*/ 	.word	0x00013d40


	//   ....[82]....
        /*0420*/ 	.word	0x00014280


	//   ....[83]....
        /*0424*/ 	.word	0x000142c0


	//   ....[84]....
        /*0428*/ 	.word	0x000142f0


	//   ....[85]....
        /*042c*/ 	.word	0x00014320


	//   ....[86]....
        /*0430*/ 	.word	0x00014400


	//   ....[87]....
        /*0434*/ 	.word	0x00014420


	//   ....[88]....
        /*0438*/ 	.word	0x000144d0


	//   ....[89]....
        /*043c*/ 	.word	0x000144f0


	//   ....[90]....
        /*0440*/ 	.word	0x00014540


	//   ....[91]....
        /*0444*/ 	.word	0x000145b0


	//   ....[92]....
        /*0448*/ 	.word	0x00014900


	//   ....[93]....
        /*044c*/ 	.word	0x00014eb0


	//   ....[94]....
        /*0450*/ 	.word	0x00014fa0


	//   ....[95]....
        /*0454*/ 	.word	0x00015070


	//   ....[96]....
        /*0458*/ 	.word	0x00015180


	//   ....[97]....
        /*045c*/ 	.word	0x000151e0


	//   ....[98]....
        /*0460*/ 	.word	0x000152e0


	//   ....[99]....
        /*0464*/ 	.word	0x00015340


	//   ....[100]....
        /*0468*/ 	.word	0x00015440


	//   ....[101]....
        /*046c*/ 	.word	0x000154a0


	//   ....[102]....
        /*0470*/ 	.word	0x00015590


	//   ....[103]....
        /*0474*/ 	.word	0x000155e0


	//   ....[104]....
        /*0478*/ 	.word	0x00015670


	//   ....[105]....
        /*047c*/ 	.word	0x000156e0


	//   ....[106]....
        /*0480*/ 	.word	0x00015820


	//   ....[107]....
        /*0484*/ 	.word	0x00015890


	//   ....[108]....
        /*0488*/ 	.word	0x00015990


	//   ....[109]....
        /*048c*/ 	.word	0x00015a00


	//   ....[110]....
        /*0490*/ 	.word	0x00015b00


	//   ....[111]....
        /*0494*/ 	.word	0x00015b70


	//   ....[112]....
        /*0498*/ 	.word	0x00015c70


	//   ....[113]....
        /*049c*/ 	.word	0x00015ce0


	//   ....[114]....
        /*04a0*/ 	.word	0x00015de0


	//   ....[115]....
        /*04a4*/ 	.word	0x00015e50


	//   ....[116]....
        /*04a8*/ 	.word	0x00015f50


	//   ....[117]....
        /*04ac*/ 	.word	0x00015fb0


	//   ....[118]....
        /*04b0*/ 	.word	0x000160a0


	//   ....[119]....
        /*04b4*/ 	.word	0x000160f0


	//   ....[120]....
        /*04b8*/ 	.word	0x00016230


	//   ....[121]....
        /*04bc*/ 	.word	0x00016310


	//   ....[122]....
        /*04c0*/ 	.word	0x00016430


	//   ....[123]....
        /*04c4*/ 	.word	0x00016480


	//   ....[124]....
        /*04c8*/ 	.word	0x00016590


	//   ....[125]....
        /*04cc*/ 	.word	0x000165e0


	//   ....[126]....
        /*04d0*/ 	.word	0x00016700


	//   ....[127]....
        /*04d4*/ 	.word	0x00016750


	//   ....[128]....
        /*04d8*/ 	.word	0x00016880


	//   ....[129]....
        /*04dc*/ 	.word	0x000168d0


	//   ....[130]....
        /*04e0*/ 	.word	0x000169b0


	//   ....[131]....
        /*04e4*/ 	.word	0x00016a50


	//   ....[132]....
        /*04e8*/ 	.word	0x00016b80


	//   ....[133]....
        /*04ec*/ 	.word	0x00016bd0


	//   ....[134]....
        /*04f0*/ 	.word	0x00016d00


	//   ....[135]....
        /*04f4*/ 	.word	0x00016d50


	//   ....[136]....
        /*04f8*/ 	.word	0x00016e80


	//   ....[137]....
        /*04fc*/ 	.word	0x00016ed0


	//   ....[138]....
        /*0500*/ 	.word	0x00017000


	//   ....[139]....
        /*0504*/ 	.word	0x00017050


	//   ....[140]....
        /*0508*/ 	.word	0x00017130


	//   ....[141]....
        /*050c*/ 	.word	0x000171d0


	//   ....[142]....
        /*0510*/ 	.word	0x00017370


	//   ....[143]....
        /*0514*/ 	.word	0x000173c0


	//   ....[144]....
        /*0518*/ 	.word	0x00017500


	//   ....[145]....
        /*051c*/ 	.word	0x00017550


	//   ....[146]....
        /*0520*/ 	.word	0x00017690


	//   ....[147]....
        /*0524*/ 	.word	0x000176e0


	//   ....[148]....
        /*0528*/ 	.word	0x00017810


	//   ....[149]....
        /*052c*/ 	.word	0x00017860


	//   ....[150]....
        /*0530*/ 	.word	0x00017970


	//----- nvinfo : EIATTR_REG_RECONFIG
	.align		4
.L_501:
        /*0534*/ 	.byte	0x01, 0x54
	.zero		2


	//----- nvinfo : EIATTR_SYSCALL_OFFSETS
	.align		4
        /*0538*/ 	.byte	0x04, 0x46
        /*053a*/ 	.short	(.L_503 - .L_502)


	//   ....[0]....
.L_502:
        /*053c*/ 	.word	0x000015a0


	//   ....[1]....
        /*0540*/ 	.word	0x000114b0


	//   ....[2]....
        /*0544*/ 	.word	0x000115f0


	//   ....[3]....
        /*0548*/ 	.word	0x000116e0


	//   ....[4]....
        /*054c*/ 	.word	0x00012580


	//----- nvinfo : EIATTR_MBARRIER_INSTR_OFFSETS
	.align		4
.L_503:
        /*0550*/ 	.byte	0x04, 0x39
        /*0552*/ 	.short	(.L_505 - .L_504)


	//   ....[0]....
.L_504:
        /*0554*/ 	.word	0x00000180
        /*0558*/ 	.word	0x000000ff
        /*055c*/ 	.word	0x00038800
        /*0560*/ 	.short	0x0100
        /*0562*/ 	.byte	0x08
	.zero		1


	//   ....[1]....
        /*0564*/ 	.word	0x00000190
        /*0568*/ 	.word	0x000000ff
        /*056c*/ 	.word	0x00038820
        /*0570*/ 	.short	0x0100
        /*0572*/ 	.byte	0x08
	.zero		1


	//   ....[2]....
        /*0574*/ 	.word	0x00000280
        /*0578*/ 	.word	0x000000ff
        /*057c*/ 	.word	0x00038830
        /*0580*/ 	.short	0x0100
        /*0582*/ 	.byte	0x08
	.zero		1


	//   ....[3]....
        /*0584*/ 	.word	0x00000290
        /*0588*/ 	.word	0x000000ff
        /*058c*/ 	.word	0x00038840
        /*0590*/ 	.short	0x0100
        /*0592*/ 	.byte	0x08
	.zero		1


	//   ....[4]....
        /*0594*/ 	.word	0x000002a0
        /*0598*/ 	.word	0x000000ff
        /*059c*/ 	.word	0x00038838
        /*05a0*/ 	.short	0x0100
        /*05a2*/ 	.byte	0x08
	.zero		1


	//   ....[5]....
        /*05a4*/ 	.word	0x000002b0
        /*05a8*/ 	.word	0x000000ff
        /*05ac*/ 	.word	0x00038848
        /*05b0*/ 	.short	0x0100
        /*05b2*/ 	.byte	0x08
	.zero		1


	//   ....[6]....
        /*05b4*/ 	.word	0x000003e0
        /*05b8*/ 	.word	0x000000ff
        /*05bc*/ 	.word	0x00038850
        /*05c0*/ 	.short	0x0100
        /*05c2*/ 	.byte	0x08
	.zero		1


	//   ....[7]....
        /*05c4*/ 	.word	0x000003f0
        /*05c8*/ 	.word	0x000000ff
        /*05cc*/ 	.word	0x00038860
        /*05d0*/ 	.short	0x0100
        /*05d2*/ 	.byte	0x08
	.zero		1


	//   ....[8]....
        /*05d4*/ 	.word	0x00000400
        /*05d8*/ 	.word	0x000000ff
        /*05dc*/ 	.word	0x00038858
        /*05e0*/ 	.short	0x0100
        /*05e2*/ 	.byte	0x08
	.zero		1


	//   ....[9]....
        /*05e4*/ 	.word	0x00000410
        /*05e8*/ 	.word	0x000000ff
        /*05ec*/ 	.word	0x00038868
        /*05f0*/ 	.short	0x0100
        /*05f2*/ 	.byte	0x08
	.zero		1


	//   ....[10]....
        /*05f4*/ 	.word	0x00000500
        /*05f8*/ 	.word	0x000000ff
        /*05fc*/ 	.word	0x00038870
        /*0600*/ 	.short	0x0100
        /*0602*/ 	.byte	0x06
	.zero		1


	//   ....[11]....
        /*0604*/ 	.word	0x00000510
        /*0608*/ 	.word	0x000000ff
        /*060c*/ 	.word	0x00038880
        /*0610*/ 	.short	0x0100
        /*0612*/ 	.byte	0x06
	.zero		1


	//   ....[12]....
        /*0614*/ 	.word	0x00000520
        /*0618*/ 	.word	0x000000ff
        /*061c*/ 	.word	0x00038878
        /*0620*/ 	.short	0x0100
        /*0622*/ 	.byte	0x06
	.zero		1


	//   ....[13]....
        /*0624*/ 	.word	0x00000530
        /*0628*/ 	.word	0x000000ff
        /*062c*/ 	.word	0x00038888
        /*0630*/ 	.short	0x0100
        /*0632*/ 	.byte	0x06
	.zero		1


	//   ....[14]....
        /*0634*/ 	.word	0x00000660
        /*0638*/ 	.word	0x000000ff
        /*063c*/ 	.word	0x00038890
        /*0640*/ 	.short	0x0100
        /*0642*/ 	.byte	0x08
	.zero		1


	//   ....[15]....
        /*0644*/ 	.word	0x00000670
        /*0648*/ 	.word	0x000000ff
        /*064c*/ 	.word	0x000388a0
        /*0650*/ 	.short	0x0100
        /*0652*/ 	.byte	0x08
	.zero		1


	//   ....[16]....
        /*0654*/ 	.word	0x00000680
        /*0658*/ 	.word	0x000000ff
        /*065c*/ 	.word	0x00038898
        /*0660*/ 	.short	0x0100
        /*0662*/ 	.byte	0x08
	.zero		1


	//   ....[17]....
        /*0664*/ 	.word	0x00000690
        /*0668*/ 	.word	0x000000ff
        /*066c*/ 	.word	0x000388a8
        /*0670*/ 	.short	0x0100
        /*0672*/ 	.byte	0x08
	.zero		1


	//   ....[18]....
        /*0674*/ 	.word	0x000007d0
        /*0678*/ 	.word	0x000000ff
        /*067c*/ 	.word	0x000388b0
        /*0680*/ 	.short	0x0100
        /*0682*/ 	.byte	0x08
	.zero		1


	//   ....[19]....
        /*0684*/ 	.word	0x000007e0
        /*0688*/ 	.word	0x000000ff
        /*068c*/ 	.word	0x000388c0
        /*0690*/ 	.short	0x0100
        /*0692*/ 	.byte	0x08
	.zero		1


	//   ....[20]....
        /*0694*/ 	.word	0x000007f0
        /*0698*/ 	.word	0x000000ff
        /*069c*/ 	.word	0x000388b8
        /*06a0*/ 	.short	0x0100
        /*06a2*/ 	.byte	0x08
	.zero		1


	//   ....[21]....
        /*06a4*/ 	.word	0x00000800
        /*06a8*/ 	.word	0x000000ff
        /*06ac*/ 	.word	0x000388c8
        /*06b0*/ 	.short	0x0100
        /*06b2*/ 	.byte	0x08
	.zero		1


	//   ....[22]....
        /*06b4*/ 	.word	0x000015d0
        /*06b8*/ 	.word	0x000000ff
        /*06bc*/ 	.word	0x00038800
        /*06c0*/ 	.short	0x010a
        /*06c2*/ 	.byte	0x04
	.zero		1


	//   ....[23]....
        /*06c4*/ 	.word	0x00001670
        /*06c8*/ 	.word	0x000000ff
        /*06cc*/ 	.word	0x00038830
        /*06d0*/ 	.short	0x010a
        /*06d2*/ 	.byte	0x04
	.zero		1


	//   ....[24]....
        /*06d4*/ 	.word	0x000016e0
        /*06d8*/ 	.word	0x000000ff
        /*06dc*/ 	.word	0x00038830
        /*06e0*/ 	.short	0x010a
        /*06e2*/ 	.byte	0x04
	.zero		1


	//   ....[25]....
        /*06e4*/ 	.word	0x00004120
        /*06e8*/ 	.word	0x000000ff
        /*06ec*/ 	.word	0x00000000
        /*06f0*/ 	.short	0x0101
        /*06f2*/ 	.byte	0x07
	.zero		1


	//   ....[26]....
        /*06f4*/ 	.word	0x000055d0
        /*06f8*/ 	.word	0x000000ff
        /*06fc*/ 	.word	0x00038830
        /*0700*/ 	.short	0x010a
        /*0702*/ 	.byte	0x06
	.zero		1


	//   ....[27]....
        /*0704*/ 	.word	0x00005620
        /*0708*/ 	.word	0x000000ff
        /*070c*/ 	.word	0x00038830
        /*0710*/ 	.short	0x010a
        /*0712*/ 	.byte	0x06
	.zero		1


	//   ....[28]....
        /*0714*/ 	.word	0x00007ee0
        /*0718*/ 	.word	0x000000ff
        /*071c*/ 	.word	0x00038850
        /*0720*/ 	.short	0x010a
        /*0722*/ 	.byte	0x0a
	.zero		1


	//   ....[29]....
        /*0724*/ 	.word	0x00007f20
        /*0728*/ 	.word	0x000000ff
        /*072c*/ 	.word	0x00038850
        /*0730*/ 	.short	0x010a
        /*0732*/ 	.byte	0x0a
	.zero		1


	//   ....[30]....
        /*0734*/ 	.word	0x00008810
        /*0738*/ 	.word	0x000000ff
        /*073c*/ 	.word	0x00000000
        /*0740*/ 	.short	0x0101
        /*0742*/ 	.byte	0x07
	.zero		1


	//   ....[31]....
        /*0744*/ 	.word	0x00009570
        /*0748*/ 	.word	0x000000ff
        /*074c*/ 	.word	0x00000000
        /*0750*/ 	.short	0x0101
        /*0752*/ 	.byte	0x0a
	.zero		1


	//   ....[32]....
        /*0754*/ 	.word	0x000097c0
        /*0758*/ 	.word	0x000000ff
        /*075c*/ 	.word	0x00038830
        /*0760*/ 	.short	0x010a
        /*0762*/ 	.byte	0x3c
	.zero		1


	//   ....[33]....
        /*0764*/ 	.word	0x00009800
        /*0768*/ 	.word	0x000000ff
        /*076c*/ 	.word	0x00038830
        /*0770*/ 	.short	0x010a
        /*0772*/ 	.byte	0x3c
	.zero		1


	//   ....[34]....
        /*0774*/ 	.word	0x0000c120
        /*0778*/ 	.word	0x000000ff
        /*077c*/ 	.word	0x00038850
        /*0780*/ 	.short	0x010a
        /*0782*/ 	.byte	0x0a
	.zero		1


	//   ....[35]....
        /*0784*/ 	.word	0x0000c160
        /*0788*/ 	.word	0x000000ff
        /*078c*/ 	.word	0x00038850
        /*0790*/ 	.short	0x010a
        /*0792*/ 	.byte	0x0a
	.zero		1


	//   ....[36]....
        /*0794*/ 	.word	0x0000c540
        /*0798*/ 	.word	0x000000ff
        /*079c*/ 	.word	0x00000000
        /*07a0*/ 	.short	0x0101
        /*07a2*/ 	.byte	0x3c
	.zero		1


	//   ....[37]....
        /*07a4*/ 	.word	0x0000d0a0
        /*07a8*/ 	.word	0x000000ff
        /*07ac*/ 	.word	0x00000000
        /*07b0*/ 	.short	0x0101
        /*07b2*/ 	.byte	0x0a
	.zero		1


	//   ....[38]....
        /*07b4*/ 	.word	0x0000da00
        /*07b8*/ 	.word	0x000000ff
        /*07bc*/ 	.word	0x00038850
        /*07c0*/ 	.short	0x010a
        /*07c2*/ 	.byte	0x05
	.zero		1


	//   ....[39]....
        /*07c4*/ 	.word	0x0000da40
        /*07c8*/ 	.word	0x000000ff
        /*07cc*/ 	.word	0x00038850
        /*07d0*/ 	.short	0x010a
        /*07d2*/ 	.byte	0x05
	.zero		1


	//   ....[40]....
        /*07d4*/ 	.word	0x0000e080
        /*07d8*/ 	.word	0x000000ff
        /*07dc*/ 	.word	0x00000000
        /*07e0*/ 	.short	0x0101
        /*07e2*/ 	.byte	0x04
	.zero		1


	//   ....[41]....
        /*07e4*/ 	.word	0x0000efa0
        /*07e8*/ 	.word	0x000000ff
        /*07ec*/ 	.word	0x00000000
        /*07f0*/ 	.short	0x0101
        /*07f2*/ 	.byte	0x04
	.zero		1


	//   ....[42]....
        /*07f4*/ 	.word	0x00011d40
        /*07f8*/ 	.word	0x000000ff
        /*07fc*/ 	.word	0x00038840
        /*0800*/ 	.short	0x010a
        /*0802*/ 	.byte	0x2c
	.zero		1


	//   ....[43]....
        /*0804*/ 	.word	0x00012340
        /*0808*/ 	.word	0x000000ff
        /*080c*/ 	.word	0x00038830
        /*0810*/ 	.short	0x0107
        /*0812*/ 	.byte	0x2c
	.zero		1


	//   ....[44]....
        /*0814*/ 	.word	0x000123b0
        /*0818*/ 	.word	0x000000ff
        /*081c*/ 	.word	0x00038830
        /*0820*/ 	.short	0x0101
        /*0822*/ 	.byte	0x2c
	.zero		1


	//   ....[45]....
        /*0824*/ 	.word	0x00012e60
        /*0828*/ 	.word	0x000000ff
        /*082c*/ 	.word	0x00038800
        /*0830*/ 	.short	0x0107
        /*0832*/ 	.byte	0x2c
	.zero		1


	//   ....[46]....
        /*0834*/ 	.word	0x00012ee0
        /*0838*/ 	.word	0x000000ff
        /*083c*/ 	.word	0x00038800
        /*0840*/ 	.short	0x0101
        /*0842*/ 	.byte	0x2c
	.zero		1


	//   ....[47]....
        /*0844*/ 	.word	0x00012ef0
        /*0848*/ 	.word	0x000000ff
        /*084c*/ 	.word	0x00038820
        /*0850*/ 	.short	0x010a
        /*0852*/ 	.byte	0x2c
	.zero		1


	//   ....[48]....
        /*0854*/ 	.word	0x00013350
        /*0858*/ 	.word	0x00000013
        /*085c*/ 	.word	0x00038840
        /*0860*/ 	.short	0x010a
        /*0862*/ 	.byte	0x3f
	.zero		1


	//   ....[49]....
        /*0864*/ 	.word	0x00013920
        /*0868*/ 	.word	0x00000013
        /*086c*/ 	.word	0x00038830
        /*0870*/ 	.short	0x0107
        /*0872*/ 	.byte	0x3f
	.zero		1


	//   ....[50]....
        /*0874*/ 	.word	0x000139d0
        /*0878*/ 	.word	0x00000013
        /*087c*/ 	.word	0x00038830
        /*0880*/ 	.short	0x0101
        /*0882*/ 	.byte	0x3f
	.zero		1


	//   ....[51]....
        /*0884*/ 	.word	0x00013a30
        /*0888*/ 	.word	0x00000004
        /*088c*/ 	.word	0x00038860
        /*0890*/ 	.short	0x010a
        /*0892*/ 	.byte	0x3f
	.zero		1


	//   ....[52]....
        /*0894*/ 	.word	0x00013ef0
        /*0898*/ 	.word	0x00000004
        /*089c*/ 	.word	0x00038850
        /*08a0*/ 	.short	0x0107
        /*08a2*/ 	.byte	0x3f
	.zero		1


	//   ....[53]....
        /*08a4*/ 	.word	0x00014060
        /*08a8*/ 	.word	0x00000004
        /*08ac*/ 	.word	0x00038850
        /*08b0*/ 	.short	0x0101
        /*08b2*/ 	.byte	0x3f
	.zero		1


	//   ....[54]....
        /*08b4*/ 	.word	0x000141f0
        /*08b8*/ 	.word	0x00000000
        /*08bc*/ 	.word	0x00038860
        /*08c0*/ 	.short	0x010a
        /*08c2*/ 	.byte	0x3f
	.zero		1


	//   ....[55]....
        /*08c4*/ 	.word	0x00014740
        /*08c8*/ 	.word	0x00000000
        /*08cc*/ 	.word	0x00038850
        /*08d0*/ 	.short	0x0107
        /*08d2*/ 	.byte	0x3f
	.zero		1


	//   ....[56]....
        /*08d4*/ 	.word	0x00014800
        /*08d8*/ 	.word	0x00000000
        /*08dc*/ 	.word	0x00038850
        /*08e0*/ 	.short	0x0101
        /*08e2*/ 	.byte	0x3f
	.zero		1


	//   ....[57]....
        /*08e4*/ 	.word	0x00014890
        /*08e8*/ 	.word	0x00000007
        /*08ec*/ 	.word	0x00038820
        /*08f0*/ 	.short	0x010a
        /*08f2*/ 	.byte	0x3f
	.zero		1


	//   ....[58]....
        /*08f4*/ 	.word	0x00014a10
        /*08f8*/ 	.word	0x00000005
        /*08fc*/ 	.word	0x00038840
        /*0900*/ 	.short	0x010a
        /*0902*/ 	.byte	0x3f
	.zero		1


	//   ....[59]....
        /*0904*/ 	.word	0x00014ab0
        /*0908*/ 	.word	0x00000003
        /*090c*/ 	.word	0x00038840
        /*0910*/ 	.short	0x010a
        /*0912*/ 	.byte	0x3f
	.zero		1


	//   ....[60]....
        /*0914*/ 	.word	0x00014af0
        /*0918*/ 	.word	0x00000005
        /*091c*/ 	.word	0x00038860
        /*0920*/ 	.short	0x010a
        /*0922*/ 	.byte	0x3f
	.zero		1


	//   ....[61]....
        /*0924*/ 	.word	0x00014b30
        /*0928*/ 	.word	0x00000003
        /*092c*/ 	.word	0x00038860
        /*0930*/ 	.short	0x010a
        /*0932*/ 	.byte	0x3f
	.zero		1


	//   ....[62]....
        /*0934*/ 	.word	0x00014bb0
        /*0938*/ 	.word	0x00000003
        /*093c*/ 	.word	0x00038800
        /*0940*/ 	.short	0x010a
        /*0942*/ 	.byte	0x3f
	.zero		1


	//   ....[63]....
        /*0944*/ 	.word	0x00014c20
        /*0948*/ 	.word	0x00000003
        /*094c*/ 	.word	0x00038830
        /*0950*/ 	.short	0x010a
        /*0952*/ 	.byte	0x3f
	.zero		1


	//   ....[64]....
        /*0954*/ 	.word	0x00014c90
        /*0958*/ 	.word	0x00000099
        /*095c*/ 	.word	0x00038830
        /*0960*/ 	.short	0x010a
        /*0962*/ 	.byte	0x3f
	.zero		1


	//   ....[65]....
        /*0964*/ 	.word	0x00014cf0
        /*0968*/ 	.word	0x000000d7
        /*096c*/ 	.word	0x00038850
        /*0970*/ 	.short	0x010a
        /*0972*/ 	.byte	0x3f
	.zero		1


	//   ....[66]....
        /*0974*/ 	.word	0x00014d50
        /*0978*/ 	.word	0x00000006
        /*097c*/ 	.word	0x00038830
        /*0980*/ 	.short	0x010a
        /*0982*/ 	.byte	0x3f
	.zero		1


	//   ....[67]....
        /*0984*/ 	.word	0x00014db0
        /*0988*/ 	.word	0x00000003
        /*098c*/ 	.word	0x00038850
        /*0990*/ 	.short	0x010a
        /*0992*/ 	.byte	0x3f
	.zero		1


	//   ....[68]....
        /*0994*/ 	.word	0x00014e10
        /*0998*/ 	.word	0x00000005
        /*099c*/ 	.word	0x00038850
        /*09a0*/ 	.short	0x010a
        /*09a2*/ 	.byte	0x3f
	.zero		1


	//   ....[69]....
        /*09a4*/ 	.word	0x00014ef0
        /*09a8*/ 	.word	0x00000003
        /*09ac*/ 	.word	0x00038840
        /*09b0*/ 	.short	0x010a
        /*09b2*/ 	.byte	0x3f
	.zero		1


	//   ....[70]....
        /*09b4*/ 	.word	0x00016130
        /*09b8*/ 	.word	0x00000003
        /*09bc*/ 	.word	0x00038820
        /*09c0*/ 	.short	0x010a
        /*09c2*/ 	.byte	0x3f
	.zero		1


	//   ....[71]....
        /*09c4*/ 	.word	0x00016180
        /*09c8*/ 	.word	0x00000013
        /*09cc*/ 	.word	0x00038840
        /*09d0*/ 	.short	0x010a
        /*09d2*/ 	.byte	0x3f
	.zero		1


	//   ....[72]....
        /*09d4*/ 	.word	0x00016900
        /*09d8*/ 	.word	0x00000004
        /*09dc*/ 	.word	0x00038860
        /*09e0*/ 	.short	0x010a
        /*09e2*/ 	.byte	0x3f
	.zero		1


	//   ....[73]....
        /*09e4*/ 	.word	0x00017080
        /*09e8*/ 	.word	0x00000000
        /*09ec*/ 	.word	0x00038860
        /*09f0*/ 	.short	0x010a
        /*09f2*/ 	.byte	0x3f
	.zero		1


	//   ....[74]....
        /*09f4*/ 	.word	0x00017890
        /*09f8*/ 	.word	0x00000007
        /*09fc*/ 	.word	0x00038820
        /*0a00*/ 	.short	0x010a
        /*0a02*/ 	.byte	0x3f
	.zero		1


	//   ....[75]....
        /*0a04*/ 	.word	0x00017a30
        /*0a08*/ 	.word	0x00000005
        /*0a0c*/ 	.word	0x00038840
        /*0a10*/ 	.short	0x010a
        /*0a12*/ 	.byte	0x3f
	.zero		1


	//   ....[76]....
        /*0a14*/ 	.word	0x00017a80
        /*0a18*/ 	.word	0x00000003
        /*0a1c*/ 	.word	0x00038840
        /*0a20*/ 	.short	0x010a
        /*0a22*/ 	.byte	0x3f
	.zero		1


	//   ....[77]....
        /*0a24*/ 	.word	0x00017ad0
        /*0a28*/ 	.word	0x00000005
        /*0a2c*/ 	.word	0x00038860
        /*0a30*/ 	.short	0x010a
        /*0a32*/ 	.byte	0x3f
	.zero		1


	//----- nvinfo : EIATTR_NUM_MBARRIERS
	.align		4
.L_505:
        /*0a34*/ 	.byte	0x03, 0x38
        /*0a36*/ 	.short	0x0016


	//----- nvinfo : EIATTR_EXIT_INSTR_OFFSETS
	.align		4
        /*0a38*/ 	.byte	0x04, 0x1c
        /*0a3a*/ 	.short	(.L_507 - .L_506)


	//   ....[0]....
.L_506:
        /*0a3c*/ 	.word	0x00014b80


	//----- nvinfo : EIATTR_MAX_THREADS
	.align		4
.L_507:
        /*0a40*/ 	.byte	0x04, 0x05
        /*0a42*/ 	.short	(.L_509 - .L_508)
.L_508:
        /*0a44*/ 	.word	0x00000180
        /*0a48*/ 	.word	0x00000001
        /*0a4c*/ 	.word	0x00000001


	//----- nvinfo : EIATTR_CRS_STACK_SIZE
	.align		4
.L_509:
        /*0a50*/ 	.byte	0x04, 0x1e
        /*0a52*/ 	.short	(.L_511 - .L_510)
.L_510:
        /*0a54*/ 	.word	0x00000000


	//----- nvinfo : EIATTR_CBANK_PARAM_SIZE
	.align		4
.L_511:
        /*0a58*/ 	.byte	0x03, 0x19
        /*0a5a*/ 	.short	0x0a70


	//----- nvinfo : EIATTR_PARAM_CBANK
	.align		4
        /*0a5c*/ 	.byte	0x04, 0x0a
        /*0a5e*/ 	.short	(.L_513 - .L_512)
	.align		4
.L_512:
        /*0a60*/ 	.word	index@(.nv.constant0._ZN7cutlass13device_kernelIN5flash11enable_sm90INS1_16FlashAttnFwdSm90INS1_25CollectiveMainloopFwdSm90ILi2EN4cute5tupleIJNS5_1CILi1EEES8_S8_EEENS6_IJNS7_ILi128EEENS7_ILi80EEENS7_ILi256EEEEEELi256ENS_10bfloat16_tEfNS_4arch4Sm90ELb1ELb0ELb0ELb0ELb1ELb0ELb0ELb1ELb1ELb1ELb1ELb0EEENS1_21CollectiveEpilogueFwdINS6_IJSA_SC_SB_EEES9_SE_SG_Li256ELb0ELb1ELb1ELb0EEENS1_19SingleTileSchedulerILb0ELb1ELb1ELi128EEEEEEEEEvNT_6ParamsE)
        /*0a64*/ 	.short	0x0210
        /*0a66*/ 	.short	0x0a70


	//----- nvinfo : EIATTR_SW_WAR
	.align		4
.L_513:
        /*0a68*/ 	.byte	0x04, 0x36
        /*0a6a*/ 	.short	(.L_515 - .L_514)
.L_514:
        /*0a6c*/ 	.word	0x00000008
.L_515:


//--------------------- .nv.info._ZN7cutlass13device_kernelIN5flash11enable_sm90INS1_16FlashAttnFwdSm90INS1_25CollectiveMainloopFwdSm90ILi2EN4cute5tupleIJNS5_1CILi1EEES8_S8_EEENS6_IJNS7_ILi128EEENS7_ILi80EEENS7_ILi256EEEEEELi256ENS_10bfloat16_tEfNS_4arch4Sm90ELb1ELb0ELb0ELb1ELb1ELb0ELb0ELb1ELb1ELb1ELb1ELb0EEENS1_21CollectiveEpilogueFwdINS6_IJSA_SC_SB_EEES9_SE_SG_Li256ELb1ELb1ELb1ELb0EEENS1_36VarlenDynamicPersistentTileSchedulerILi128ELi80ELi256ELi128ELb1ELb1ELb1ELb1ELb1ELb1EEEEEEEEEvNT_6ParamsE --------------------------
	.section	.nv.info._ZN7cutlass13device_kernelIN5flash11enable_sm90INS1_16FlashAttnFwdSm90INS1_25CollectiveMainloopFwdSm90ILi2EN4cute5tupleIJNS5_1CILi1EEES8_S8_EEENS6_IJNS7_ILi128EEENS7_ILi80EEENS7_ILi256EEEEEELi256ENS_10bfloat16_tEfNS_4arch4Sm90ELb1ELb0ELb0ELb1ELb1ELb0ELb0ELb1ELb1ELb1ELb1ELb0EEENS1_21CollectiveEpilogueFwdINS6_IJSA_SC_SB_EEES9_SE_SG_Li256ELb1ELb1ELb1ELb0EEENS1_36VarlenDynamicPersistentTileSchedulerILi128ELi80ELi256ELi128ELb1ELb1ELb1ELb1ELb1ELb1EEEEEEEEEvNT_6ParamsE,"",@"SHT_CUDA_INFO"
	.sectionflags	@""
	.align	4


	//----- nvinfo : EIATTR_CUDA_API_VERSION
	.align		4
        /*0000*/ 	.byte	0x04, 0x37
        /*0002*/ 	.short	(.L_517 - .L_516)
.L_516:
        /*0004*/ 	.word	0x00000082


	//----- nvinfo : EIATTR_KPARAM_INFO
	.align		4
.L_517:
        /*0008*/ 	.byte	0x04, 0x17
        /*000a*/ 	.short	(.L_519 - .L_518)
.L_518:
        /*000c*/ 	.word	0x00000000
        /*0010*/ 	.short	0x0000
        /*0012*/ 	.short	0x0070
        /*0014*/ 	.byte	0x00, 0xf0, 0x01, 0x2a


	//----- nvinfo : EIATTR_SPARSE_MMA_MASK
	.align		4
.L_519:
        /*0018*/ 	.byte	0x03, 0x50
        /*001a*/ 	.short	0x0000


	//----- nvinfo : EIATTR_MAXREG_COUNT
	.align		4
        /*001c*/ 	.byte	0x03, 0x1b
        /*001e*/ 	.short	0x00a8


	//----- nvinfo : EIATTR_NUM_BARRIERS
	.align		4
        /*0020*/ 	.byte	0x02, 0x4c
        /*0022*/ 	.byte	0x09
	.zero		1


	//----- nvinfo : EIATTR_EXTERNS
	.align		4
        /*0024*/ 	.byte	0x04, 0x0f
        /*0026*/ 	.short	(.L_521 - .L_520)


	//   ....[0]....
	.align		4
.L_520:
        /*0028*/ 	.word	index@(__assertfail)


	//----- nvinfo : EIATTR_ANNOTATIONS
	.align		4
.L_521:
        /*002c*/ 	.byte	0x04, 0x55
        /*002e*/ 	.short	(.L_523 - .L_522)


	//   ....[0]....
.L_522:
        /* <DEDUP_REMOVED lines=29> */


	//----- nvinfo : EIATTR_MERCURY_ISA_VERSION
	.align		4
.L_523:
        /*01e8*/ 	.byte	0x03, 0x5f
        /*01ea*/ 	.short	0x0101


	//----- nvinfo : EIATTR_UNUSED_LOAD_BYTE_OFFSET
	.align		4
        /*01ec*/ 	.byte	0x04, 0x44
        /*01ee*/ 	.short	(.L_525 - .L_524)


	//   ....[0]....
.L_524:
        /*01f0*/ 	.word	0x00000950
        /*01f4*/ 	.word	0x0000fff0


	//   ....[1]....
        /*01f8*/ 	.word	0x0000ea40
        /*01fc*/ 	.word	0x0000fff0


	//----- nvinfo : EIATTR_INT_WARP_WIDE_INSTR_OFFSETS
	.align		4
.L_525:
        /*0200*/ 	.byte	0x04, 0x31
        /*0202*/ 	.short	(.L_527 - .L_526)


	//   ....[0]....
.L_526:
        /*0204*/ 	.word	0x000000c0


	//   ....[1]....
        /*0208*/ 	.word	0x000000d0


	//   ....[2]....
        /*020c*/ 	.word	0x00000170


	//   ....[3]....
        /*0210*/ 	.word	0x000150e0


	//   ....[4]....
        /*0214*/ 	.word	0x00015170


	//   ....[5]....
        /*0218*/ 	.word	0x00018080


	//   ....[6]....
        /*021c*/ 	.word	0x00018110


	//----- nvinfo : EIATTR_COOP_GROUP_MASK_REGIDS
	.align		4
.L_527:
        /*0220*/ 	.byte	0x04, 0x29
        /*0222*/ 	.short	(.L_529 - .L_528)


	//   ....[0]....
.L_528:
        /*0224*/ 	.word	0xffffffff


	//   ....[1]....
        /*0228*/ 	.word	0xffffffff


	//   ....[2]....
        /*022c*/ 	.word	0xffffffff


	//   ....[3]....
        /*0230*/ 	.word	0xffffffff


	//   ....[4]....
        /*0234*/ 	.word	0xffffffff


	//   ....[5]....
        /*0238*/ 	.word	0xffffffff


	//   ....[6]....
        /*023c*/ 	.word	0xffffffff


	//   ....[7]....
        /*0240*/ 	.word	0xffffffff


	//   ....[8]....
        /*0244*/ 	.word	0xffffffff


	//   ....[9]....
        /*0248*/ 	.word	0xffffffff


	//   ....[10]....
        /*024c*/ 	.word	0xffffffff


	//   ....[11]....
        /*0250*/ 	.word	0xffffffff


	//   ....[12]....
        /*0254*/ 	.word	0xffffffff


	//   ....[13]....
        /*0258*/ 	.word	0xffffffff


	//   ....[14]....
        /*025c*/ 	.word	0xffffffff


	//   ....[15]....
        /*0260*/ 	.word	0xffffffff


	//   ....[16]....
        /*0264*/ 	.word	0xffffffff


	//   ....[17]....
        /*0268*/ 	.word	0xffffffff


	//   ....[18]....
        /*026c*/ 	.word	0xffffffff


	//   ....[19]....
        /*0270*/ 	.word	0xffffffff


	//   ....[20]....
        /*0274*/ 	.word	0xffffffff


	//   ....[21]....
        /*0278*/ 	.word	0xffffffff


	//   ....[22]....
        /*027c*/ 	.word	0xffffffff


	//   ....[23]....
        /*0280*/ 	.word	0xffffffff


	//   ....[24]....
        /*0284*/ 	.word	0xffffffff


	//   ....[25]....
        /*0288*/ 	.word	0xffffffff


	//   ....[26]....
        /*028c*/ 	.word	0xffffffff


	//   ....[27]....
        /*0290*/ 	.word	0xffffffff


	//   ....[28]....
        /*0294*/ 	.word	0xffffffff


	//   ....[29]....
        /*0298*/ 	.word	0xffffffff


	//   ....[30]....
        /*029c*/ 	.word	0xffffffff


	//   ....[31]....
        /*02a0*/ 	.word	0xffffffff


	//   ....[32]....
        /*02a4*/ 	.word	0xffffffff


	//   ....[33]....
        /*02a8*/ 	.word	0xffffffff


	//   ....[34]....
        /*02ac*/ 	.word	0xffffffff


	//   ....[35]....
        /*02b0*/ 	.word	0xffffffff


	//   ....[36]....
        /*02b4*/ 	.word	0xffffffff


	//   ....[37]....
        /*02b8*/ 	.word	0xffffffff


	//   ....[38]....
        /*02bc*/ 	.word	0xffffffff


	//   ....[39]....
        /*02c0*/ 	.word	0xffffffff


	//   ....[40]....
        /*02c4*/ 	.word	0xffffffff


	//   ....[41]....
        /*02c8*/ 	.word	0xffffffff


	//   ....[42]....
        /*02cc*/ 	.word	0xffffffff


	//   ....[43]....
        /*02d0*/ 	.word	0xffffffff


	//   ....[44]....
        /*02d4*/ 	.word	0xffffffff


	//   ....[45]....
        /*02d8*/ 	.word	0xffffffff


	//   ....[46]....
        /*02dc*/ 	.word	0xffffffff


	//   ....[47]....
        /*02e0*/ 	.word	0xffffffff


	//   ....[48]....
        /*02e4*/ 	.word	0xffffffff


	//   ....[49]....
        /*02e8*/ 	.word	0xffffffff


	//   ....[50]....
        /*02ec*/ 	.word	0xffffffff


	//   ....[51]....
        /*02f0*/ 	.word	0xffffffff


	//   ....[52]....
        /*02f4*/ 	.word	0xffffffff


	//   ....[53]....
        /*02f8*/ 	.word	0xffffffff


	//   ....[54]....
        /*02fc*/ 	.word	0xffffffff


	//   ....[55]....
        /*0300*/ 	.word	0xffffffff


	//   ....[56]....
        /*0304*/ 	.word	0xffffffff


	//   ....[57]....
        /*0308*/ 	.word	0xffffffff


	//   ....[58]....
        /*030c*/ 	.word	0xffffffff


	//   ....[59]....
        /*0310*/ 	.word	0xffffffff


	//   ....[60]....
        /*0314*/ 	.word	0xffffffff


	//   ....[61]....
        /*0318*/ 	.word	0xffffffff


	//   ....[62]....
        /*031c*/ 	.word	0xffffffff


	//   ....[63]....
        /*0320*/ 	.word	0xffffffff


	//   ....[64]....
        /*0324*/ 	.word	0xffffffff


	//   ....[65]....
        /*0328*/ 	.word	0xffffffff


	//   ....[66]....
        /*032c*/ 	.word	0xffffffff


	//   ....[67]....
        /*0330*/ 	.word	0xffffffff


	//   ....[68]....
        /*0334*/ 	.word	0xffffffff


	//   ....[69]....
        /*0338*/ 	.word	0xffffffff


	//   ....[70]....
        /*033c*/ 	.word	0xffffffff


	//   ....[71]....
        /*0340*/ 	.word	0xffffffff


	//   ....[72]....
        /*0344*/ 	.word	0xffffffff


	//   ....[73]....
        /*0348*/ 	.word	0xffffffff


	//   ....[74]....
        /*034c*/ 	.word	0xffffffff


	//   ....[75]....
        /*0350*/ 	.word	0xffffffff


	//   ....[76]....
        /*0354*/ 	.word	0xffffffff


	//   ....[77]....
        /*0358*/ 	.word	0xffffffff


	//   ....[78]....
        /*035c*/ 	.word	0xffffffff


	//   ....[79]....
        /*0360*/ 	.word	0xffffffff


	//   ....[80]....
        /*0364*/ 	.word	0xffffffff


	//   ....[81]....
        /*0368*/ 	.word	0xffffffff


	//   ....[82]....
        /*036c*/ 	.word	0xffffffff


	//   ....[83]....
        /*0370*/ 	.word	0xffffffff


	//   ....[84]....
        /*0374*/ 	.word	0xffffffff


	//   ....[85]....
        /*0378*/ 	.word	0xffffffff


	//   ....[86]....
        /*037c*/ 	.word	0xffffffff


	//   ....[87]....
        /*0380*/ 	.word	0xffffffff


	//   ....[88]....
        /*0384*/ 	.word	0xffffffff


	//   ....[89]....
        /*0388*/ 	.word	0xffffffff


	//   ....[90]....
        /*038c*/ 	.word	0xffffffff


	//   ....[91]....
        /*0390*/ 	.word	0xffffffff


	//   ....[92]....
        /*0394*/ 	.word	0xffffffff


	//   ....[93]....
        /*0398*/ 	.word	0xffffffff


	//   ....[94]....
        /*039c*/ 	.word	0xffffffff


	//   ....[95]....
        /*03a0*/ 	.word	0xffffffff


	//   ....[96]....
        /*03a4*/ 	.word	0xffffffff


	//   ....[97]....
        /*03a8*/ 	.word	0xffffffff


	//   ....[98]....
        /*03ac*/ 	.word	0xffffffff


	//   ....[99]....
        /*03b0*/ 	.word	0xffffffff


	//   ....[100]....
        /*03b4*/ 	.word	0xffffffff


	//   ....[101]....
        /*03b8*/ 	.word	0xffffffff


	//   ....[102]....
        /*03bc*/ 	.word	0xffffffff


	//   ....[103]....
        /*03c0*/ 	.word	0xffffffff


	//   ....[104]....
        /*03c4*/ 	.word	0xffffffff


	//   ....[105]....
        /*03c8*/ 	.word	0xffffffff


	//   ....[106]....
        /*03cc*/ 	.word	0xffffffff


	//   ....[107]....
        /*03d0*/ 	.word	0xffffffff


	//   ....[108]....
        /*03d4*/ 	.word	0xffffffff


	//   ....[109]....
        /*03d8*/ 	.word	0xffffffff


	//   ....[110]....
        /*03dc*/ 	.word	0xffffffff


	//   ....[111]....
        /*03e0*/ 	.word	0xffffffff


	//   ....[112]....
        /*03e4*/ 	.word	0xffffffff


	//   ....[113]....
        /*03e8*/ 	.word	0xffffffff


	//   ....[114]....
        /*03ec*/ 	.word	0xffffffff


	//   ....[115]....
        /*03f0*/ 	.word	0xffffffff


	//   ....[116]....
        /*03f4*/ 	.word	0xffffffff


	//   ....[117]....
        /*03f8*/ 	.word	0xffffffff


	//   ....[118]....
        /*03fc*/ 	.word	0xffffffff


	//   ....[119]....
        /*0400*/ 	.word	0xffffffff


	//   ....[120]....
        /*0404*/ 	.word	0xffffffff


	//   ....[121]....
        /*0408*/ 	.word	0xffffffff


	//   ....[122]....
        /*040c*/ 	.word	0xffffffff


	//   ....[123]....
        /*0410*/ 	.word	0xffffffff


	//   ....[124]....
        /*0414*/ 	.word	0xffffffff


	//   ....[125]....
        /*0418*/ 	.word	0xffffffff


	//   ....[126]....
        /*041c*/ 	.word	0xffffffff


	//   ....[127]....
        /*0420*/ 	.word	0xffffffff


	//   ....[128]....
        /*0424*/ 	.word	0xffffffff


	//   ....[129]....
        /*0428*/ 	.word	0xffffffff


	//   ....[130]....
        /*042c*/ 	.word	0xffffffff


	//   ....[131]....
        /*0430*/ 	.word	0xffffffff


	//   ....[132]....
        /*0434*/ 	.word	0xffffffff


	//   ....[133]....
        /*0438*/ 	.word	0xffffffff


	//   ....[134]....
        /*043c*/ 	.word	0xffffffff


	//   ....[135]....
        /*0440*/ 	.word	0xffffffff


	//   ....[136]....
        /*0444*/ 	.word	0xffffffff


	//   ....[137]....
        /*0448*/ 	.word	0xffffffff


	//   ....[138]....
        /*044c*/ 	.word	0xffffffff


	//   ....[139]....
        /*0450*/ 	.word	0xffffffff


	//   ....[140]....
        /*0454*/ 	.word	0xffffffff


	//   ....[141]....
        /*0458*/ 	.word	0xffffffff


	//   ....[142]....
        /*045c*/ 	.word	0xffffffff


	//   ....[143]....
        /*0460*/ 	.word	0x0500000f


	//   ....[144]....
        /*0464*/ 	.word	0x0500000f


	//   ....[145]....
        /*0468*/ 	.word	0x0500000f


	//   ....[146]....
        /*046c*/ 	.word	0x0500000f


	//   ....[147]....
        /*0470*/ 	.word	0x0500000f


	//   ....[148]....
        /*0474*/ 	.word	0x0500000f


	//   ....[149]....
        /*0478*/ 	.word	0x0500000f


	//   ....[150]....
        /*047c*/ 	.word	0x0500000f


	//   ....[151]....
        /*0480*/ 	.word	0x0500000f


	//   ....[152]....
        /*0484*/ 	.word	0x0500000f


	//   ....[153]....
        /*0488*/ 	.word	0x0500000f


	//   ....[154]....
        /*048c*/ 	.word	0x0500000f


	//   ....[155]....
        /*0490*/ 	.word	0x0500000f


	//   ....[156]....
        /*0494*/ 	.word	0x0500000f


	//   ....[157]....
        /*0498*/ 	.word	0x0500000f


	//   ....[158]....
        /*049c*/ 	.word	0x0500000f


	//   ....[159]....
        /*04a0*/ 	.word	0x0500000f


	//   ....[160]....
        /*04a4*/ 	.word	0x0500000f


	//   ....[161]....
        /*04a8*/ 	.word	0x0500000f


	//   ....[162]....
        /*04ac*/ 	.word	0x0500000f


	//   ....[163]....
        /*04b0*/ 	.word	0x0500000f


	//   ....[164]....
        /*04b4*/ 	.word	0x0500000f


	//   ....[165]....
        /*04b8*/ 	.word	0x0500000f


	//   ....[166]....
        /*04bc*/ 	.word	0x0500000f


	//   ....[167]....
        /*04c0*/ 	.word	0x0500000f


	//   ....[168]....
        /*04c4*/ 	.word	0x0500000f


	//   ....[169]....
        /*04c8*/ 	.word	0x0500000f


	//   ....[170]....
        /*04cc*/ 	.word	0x0500000f


	//   ....[171]....
        /*04d0*/ 	.word	0x0500000f


	//   ....[172]....
        /*04d4*/ 	.word	0x0500000f


	//   ....[173]....
        /*04d8*/ 	.word	0x0500000f


	//   ....[174]....
        /*04dc*/ 	.word	0x0500000f


	//   ....[175]....
        /*04e0*/ 	.word	0x0500000f


	//   ....[176]....
        /*04e4*/ 	.word	0x0500000f


	//   ....[177]....
        /*04e8*/ 	.word	0x0500000f


	//   ....[178]....
        /*04ec*/ 	.word	0x0500000f


	//   ....[179]....
        /*04f0*/ 	.word	0x0500000f


	//   ....[180]....
        /*04f4*/ 	.word	0x0500000f


	//   ....[181]....
        /*04f8*/ 	.word	0x0500000f


	//   ....[182]....
        /*04fc*/ 	.word	0x0500000f


	//   ....[183]....
        /*0500*/ 	.word	0x0500000f


	//   ....[184]....
        /*0504*/ 	.word	0x0500000f


	//   ....[185]....
        /*0508*/ 	.word	0x0500000f


	//   ....[186]....
        /*050c*/ 	.word	0x0500000f


	//   ....[187]....
        /*0510*/ 	.word	0x0500000f


	//   ....[188]....
        /*0514*/ 	.word	0x0500000f


	//   ....[189]....
        /*0518*/ 	.word	0x0500000f


	//   ....[190]....
        /*051c*/ 	.word	0x0500000f


	//   ....[191]....
        /*0520*/ 	.word	0x0500000f


	//   ....[192]....
        /*0524*/ 	.word	0x0500000f


	//   ....[193]....
        /*0528*/ 	.word	0x0500000f


	//   ....[194]....
        /*052c*/ 	.word	0x0500000f


	//   ....[195]....
        /*0530*/ 	.word	0x0500000f


	//   ....[196]....
        /*0534*/ 	.word	0x0500000f


	//   ....[197]....
        /*0538*/ 	.word	0x0500000f


	//   ....[198]....
        /*053c*/ 	.word	0x0500000f


	//   ....[199]....
        /*0540*/ 	.word	0x0500000f


	//   ....[200]....
        /*0544*/ 	.word	0x0500000f


	//   ....[201]....
        /*0548*/ 	.word	0x0500000f


	//   ....[202]....
        /*054c*/ 	.word	0x0500000f


	//   ....[203]....
        /*0550*/ 	.word	0x0500000f


	//   ....[204]....
        /*0554*/ 	.word	0x0500000f


	//   ....[205]....
        /*0558*/ 	.word	0x0500000f


	//   ....[206]....
        /*055c*/ 	.word	0x0500000f


	//   ....[207]....
        /*0560*/ 	.word	0x0500000f


	//   ....[208]....
        /*0564*/ 	.word	0x0500000f


	//   ....[209]....
        /*0568*/ 	.word	0x0500000f


	//   ....[210]....
        /*056c*/ 	.word	0x0500000f


	//   ....[211]....
        /*0570*/ 	.word	0x0500000f


	//   ....[212]....
        /*0574*/ 	.word	0x0500000f


	//   ....[213]....
        /*0578*/ 	.word	0x0500000f


	//   ....[214]....
        /*057c*/ 	.word	0x0500000f


	//   ....[215]....
        /*0580*/ 	.word	0x0500000f


	//   ....[216]....
        /*0584*/ 	.word	0x0500000f


	//   ....[217]....
        /*0588*/ 	.word	0x0500000f


	//   ....[218]....
        /*058c*/ 	.word	0x0500000f


	//----- nvinfo : EIATTR_COOP_GROUP_INSTR_OFFSETS
	.align		4
.L_529:
        /*0590*/ 	.byte	0x04, 0x28
        /*0592*/ 	.short	(.L_531 - .L_530)


	//   ....[0]....
.L_530:
        /*0594*/ 	.word	0x00000070


	//   ....[1]....
        /*0598*/ 	.word	0x000000b0


	//   ....[2]....
        /*059c*/ 	.word	0x000002d0


	//   ....[3]....
        /*05a0*/ 	.word	0x00000430


	//   ....[4]....
        /*05a4*/ 	.word	0x00000550


	//   ....[5]....
        /*05a8*/ 	.word	0x000006b0


	//   ....[6]....
        /*05ac*/ 	.word	0x00002020


	//   ....[7]....
        /*05b0*/ 	.word	0x00004900


	//   ....[8]....
        /*05b4*/ 	.word	0x00004940


	//   ....[9]....
        /*05b8*/ 	.word	0x00004f20


	//   ....[10]....
        /*05bc*/ 	.word	0x00005020


	//   ....[11]....
        /*05c0*/ 	.word	0x00005520


	//   ....[12]....
        /*05c4*/ 	.word	0x00005590


	//   ....[13]....
        /*05c8*/ 	.word	0x00008980


	//   ....[14]....
        /*05cc*/ 	.word	0x00008990


	//   ....[15]....
        /*05d0*/ 	.word	0x00008e90


	//   ....[16]....
        /*05d4*/ 	.word	0x00008f90


	//   ....[17]....
        /*05d8*/ 	.word	0x00009440


	//   ....[18]....
        /*05dc*/ 	.word	0x000094a0


	//   ....[19]....
        /*05e0*/ 	.word	0x0000c830


	//   ....[20]....
        /*05e4*/ 	.word	0x0000c860


	//   ....[21]....
        /*05e8*/ 	.word	0x0000cb50


	//   ....[22]....
        /*05ec*/ 	.word	0x0000cbc0


	//   ....[23]....
        /*05f0*/ 	.word	0x0000dd30


	//   ....[24]....
        /*05f4*/ 	.word	0x0000dd60


	//   ....[25]....
        /*05f8*/ 	.word	0x0000ddf0


	//   ....[26]....
        /*05fc*/ 	.word	0x0000de20


	//   ....[27]....
        /*0600*/ 	.word	0x0000fc40


	//   ....[28]....
        /*0604*/ 	.word	0x0000fc50


	//   ....[29]....
        /*0608*/ 	.word	0x0000fc60


	//   ....[30]....
        /*060c*/ 	.word	0x0000fc70


	//   ....[31]....
        /*0610*/ 	.word	0x00010760


	//   ....[32]....
        /*0614*/ 	.word	0x00010790


	//   ....[33]....
        /*0618*/ 	.word	0x00010920


	//   ....[34]....
        /*061c*/ 	.word	0x00010940


	//   ....[35]....
        /*0620*/ 	.word	0x00010a80


	//   ....[36]....
        /*0624*/ 	.word	0x00010aa0


	//   ....[37]....
        /*0628*/ 	.word	0x00010bf0


	//   ....[38]....
        /*062c*/ 	.word	0x00010c10


	//   ....[39]....
        /*0630*/ 	.word	0x00011200


	//   ....[40]....
        /*0634*/ 	.word	0x00011240


	//   ....[41]....
        /*0638*/ 	.word	0x00011d50


	//   ....[42]....
        /*063c*/ 	.word	0x00011d60


	//   ....[43]....
        /*0640*/ 	.word	0x000130c0


	//   ....[44]....
        /*0644*/ 	.word	0x000130f0


	//   ....[45]....
        /*0648*/ 	.word	0x00013260


	//   ....[46]....
        /*064c*/ 	.word	0x00013280


	//   ....[47]....
        /*0650*/ 	.word	0x000133c0


	//   ....[48]....
        /*0654*/ 	.word	0x000133e0


	//   ....[49]....
        /*0658*/ 	.word	0x00013530


	//   ....[50]....
        /*065c*/ 	.word	0x00013550


	//   ....[51]....
        /*0660*/ 	.word	0x00013730


	//   ....[52]....
        /*0664*/ 	.word	0x00013920


	//   ....[53]....
        /*0668*/ 	.word	0x00013950


	//   ....[54]....
        /*066c*/ 	.word	0x00013980


	//   ....[55]....
        /*0670*/ 	.word	0x000139b0


	//   ....[56]....
        /*0674*/ 	.word	0x000139e0


	//   ....[57]....
        /*0678*/ 	.word	0x00013a10


	//   ....[58]....
        /*067c*/ 	.word	0x00013b80


	//   ....[59]....
        /*0680*/ 	.word	0x00013bb0


	//   ....[60]....
        /*0684*/ 	.word	0x00013be0


	//   ....[61]....
        /*0688*/ 	.word	0x00013c10


	//   ....[62]....
        /*068c*/ 	.word	0x00013c40


	//   ....[63]....
        /*0690*/ 	.word	0x00013c70


	//   ....[64]....
        /*0694*/ 	.word	0x00013d00


	//   ....[65]....
        /*0698*/ 	.word	0x00013d30


	//   ....[66]....
        /*069c*/ 	.word	0x00013d40


	//   ....[67]....
        /*06a0*/ 	.word	0x00013d80


	//   ....[68]....
        /*06a4*/ 	.word	0x00015cb0


	//   ....[69]....
        /*06a8*/ 	.word	0x00015cf0


	//   ....[70]....
        /*06ac*/ 	.word	0x00015d20


	//   ....[71]....
        /*06b0*/ 	.word	0x00015dd0


	//   ....[72]....
        /*06b4*/ 	.word	0x00015e10


	//   ....[73]....
        /*06b8*/ 	.word	0x00015e70


	//   ....[74]....
        /*06bc*/ 	.word	0x00015eb0


	//   ....[75]....
        /*06c0*/ 	.word	0x00015f10


	//   ....[76]....
        /*06c4*/ 	.word	0x00015f30


	//   ....[77]....
        /*06c8*/ 	.word	0x00015f60


	//   ....[78]....
        /*06cc*/ 	.word	0x00016750


	//   ....[79]....
        /*06d0*/ 	.word	0x00016780


	//   ....[80]....
        /*06d4*/ 	.word	0x000167e0


	//   ....[81]....
        /*06d8*/ 	.word	0x00016850


	//   ....[82]....
        /*06dc*/ 	.word	0x000168a0


	//   ....[83]....
        /*06e0*/ 	.word	0x00016910


	//   ....[84]....
        /*06e4*/ 	.word	0x00016960


	//   ....[85]....
        /*06e8*/ 	.word	0x000169d0


	//   ....[86]....
        /*06ec*/ 	.word	0x00016a20


	//   ....[87]....
        /*06f0*/ 	.word	0x00016a90


	//   ....[88]....
        /*06f4*/ 	.word	0x00016ae0


	//   ....[89]....
        /*06f8*/ 	.word	0x00016b50


	//   ....[90]....
        /*06fc*/ 	.word	0x00016ba0


	//   ....[91]....
        /*0700*/ 	.word	0x00016c00


	//   ....[92]....
        /*0704*/ 	.word	0x00016c10


	//   ....[93]....
        /*0708*/ 	.word	0x00016c60


	//   ....[94]....
        /*070c*/ 	.word	0x00017430


	//   ....[95]....
        /*0710*/ 	.word	0x00017460


	//   ....[96]....
        /*0714*/ 	.word	0x00017490


	//   ....[97]....
        /*0718*/ 	.word	0x00017550


	//   ....[98]....
        /*071c*/ 	.word	0x00017580


	//   ....[99]....
        /*0720*/ 	.word	0x000175d0


	//   ....[100]....
        /*0724*/ 	.word	0x00017600


	//   ....[101]....
        /*0728*/ 	.word	0x00017650


	//   ....[102]....
        /*072c*/ 	.word	0x00017680


	//   ....[103]....
        /*0730*/ 	.word	0x000176f0


	//   ....[104]....
        /*0734*/ 	.word	0x000179d0


	//   ....[105]....
        /*0738*/ 	.word	0x000179f0


	//   ....[106]....
        /*073c*/ 	.word	0x00017a00


	//   ....[107]....
        /*0740*/ 	.word	0x00017ab0


	//   ....[108]....
        /*0744*/ 	.word	0x00017ac0


	//   ....[109]....
        /*0748*/ 	.word	0x00017b70


	//   ....[110]....
        /*074c*/ 	.word	0x00017b80


	//   ....[111]....
        /*0750*/ 	.word	0x00017c30


	//   ....[112]....
        /*0754*/ 	.word	0x00017c40


	//   ....[113]....
        /*0758*/ 	.word	0x00017c50


	//   ....[114]....
        /*075c*/ 	.word	0x00018260


	//   ....[115]....
        /*0760*/ 	.word	0x000182a0


	//   ....[116]....
        /*0764*/ 	.word	0x000182e0


	//   ....[117]....
        /*0768*/ 	.word	0x00018300


	//   ....[118]....
        /*076c*/ 	.word	0x00018320


	//   ....[119]....
        /*0770*/ 	.word	0x000183d0


	//   ....[120]....
        /*0774*/ 	.word	0x00018480


	//   ....[121]....
        /*0778*/ 	.word	0x000184b0


	//   ....[122]....
        /*077c*/ 	.word	0x000184c0


	//   ....[123]....
        /*0780*/ 	.word	0x00018550


	//   ....[124]....
        /*0784*/ 	.word	0x000189c0


	//   ....[125]....
        /*0788*/ 	.word	0x000189f0


	//   ....[126]....
        /*078c*/ 	.word	0x00018a50


	//   ....[127]....
        /*0790*/ 	.word	0x00018a80


	//   ....[128]....
        /*0794*/ 	.word	0x00018ab0


	//   ....[129]....
        /*0798*/ 	.word	0x00018ae0


	//   ....[130]....
        /*079c*/ 	.word	0x00018b10


	//   ....[131]....
        /*07a0*/ 	.word	0x00018b40


	//   ....[132]....
        /*07a4*/ 	.word	0x00018ce0


	//   ....[133]....
        /*07a8*/ 	.word	0x00018d10


	//   ....[134]....
        /*07ac*/ 	.word	0x00018d40


	//   ....[135]....
        /*07b0*/ 	.word	0x00018d70


	//   ....[136]....
        /*07b4*/ 	.word	0x00018da0


	//   ....[137]....
        /*07b8*/ 	.word	0x00018dd0


	//   ....[138]....
        /*07bc*/ 	.word	0x00018e90


	//   ....[139]....
        /*07c0*/ 	.word	0x00018eb0


	//   ....[140]....
        /*07c4*/ 	.word	0x00018ed0


	//   ....[141]....
        /*07c8*/ 	.word	0x00018f30


	//   ....[142]....
        /*07cc*/ 	.word	0x00019950


	//   ....[143]....
        /*07d0*/ 	.word	0x00019f20


	//   ....[144]....
        /*07d4*/ 	.word	0x0001a010


	//   ....[145]....
        /*07d8*/ 	.word	0x0001a0f0


	//   ....[146]....
        /*07dc*/ 	.word	0x0001a150


	//   ....[147]....
        /*07e0*/ 	.word	0x0001a1f0


	//   ....[148]....
        /*07e4*/ 	.word	0x0001a2d0


	//   ....[149]....
        /*07e8*/ 	.word	0x0001a3d0


	//   ....[150]....
        /*07ec*/ 	.word	0x0001a440


	//   ....[151]....
        /*07f0*/ 	.word	0x0001a530


	//   ....[152]....
        /*07f4*/ 	.word	0x0001a5a0


	//   ....[153]....
        /*07f8*/ 	.word	0x0001a680


	//   ....[154]....
        /*07fc*/ 	.word	0x0001a730


	//   ....[155]....
        /*0800*/ 	.word	0x0001a7a0


	//   ....[156]....
        /*0804*/ 	.word	0x0001a820


	//   ....[157]....
        /*0808*/ 	.word	0x0001a900


	//   ....[158]....
        /*080c*/ 	.word	0x0001a980


	//   ....[159]....
        /*0810*/ 	.word	0x0001aa70


	//   ....[160]....
        /*0814*/ 	.word	0x0001aaf0


	//   ....[161]....
        /*0818*/ 	.word	0x0001abe0


	//   ....[162]....
        /*081c*/ 	.word	0x0001ac60


	//   ....[163]....
        /*0820*/ 	.word	0x0001ad50


	//   ....[164]....
        /*0824*/ 	.word	0x0001add0


	//   ....[165]....
        /*0828*/ 	.word	0x0001aec0


	//   ....[166]....
        /*082c*/ 	.word	0x0001af40


	//   ....[167]....
        /*0830*/ 	.word	0x0001b020


	//   ....[168]....
        /*0834*/ 	.word	0x0001b0a0


	//   ....[169]....
        /*0838*/ 	.word	0x0001b170


	//   ....[170]....
        /*083c*/ 	.word	0x0001b2a0


	//   ....[171]....
        /*0840*/ 	.word	0x0001b370


	//   ....[172]....
        /*0844*/ 	.word	0x0001b440


	//   ....[173]....
        /*0848*/ 	.word	0x0001b520


	//   ....[174]....
        /*084c*/ 	.word	0x0001b580


	//   ....[175]....
        /*0850*/ 	.word	0x0001b660


	//   ....[176]....
        /*0854*/ 	.word	0x0001b6c0


	//   ....[177]....
        /*0858*/ 	.word	0x0001b7a0


	//   ....[178]....
        /*085c*/ 	.word	0x0001b800


	//   ....[179]....
        /*0860*/ 	.word	0x0001b910


	//   ....[180]....
        /*0864*/ 	.word	0x0001ba00


	//   ....[181]....
        /*0868*/ 	.word	0x0001baa0


	//   ....[182]....
        /*086c*/ 	.word	0x0001bb00


	//   ....[183]....
        /*0870*/ 	.word	0x0001bc20


	//   ....[184]....
        /*0874*/ 	.word	0x0001bc80


	//   ....[185]....
        /*0878*/ 	.word	0x0001bda0


	//   ....[186]....
        /*087c*/ 	.word	0x0001be00


	//   ....[187]....
        /*0880*/ 	.word	0x0001bf20


	//   ....[188]....
        /*0884*/ 	.word	0x0001bf80


	//   ....[189]....
        /*0888*/ 	.word	0x0001c050


	//   ....[190]....
        /*088c*/ 	.word	0x0001c1b0


	//   ....[191]....
        /*0890*/ 	.word	0x0001c250


	//   ....[192]....
        /*0894*/ 	.word	0x0001c3a0


	//   ....[193]....
        /*0898*/ 	.word	0x0001c450


	//   ....[194]....
        /*089c*/ 	.word	0x0001c4b0


	//   ....[195]....
        /*08a0*/ 	.word	0x0001c570


	//   ....[196]....
        /*08a4*/ 	.word	0x0001c650


	//   ....[197]....
        /*08a8*/ 	.word	0x0001c710


	//   ....[198]....
        /*08ac*/ 	.word	0x0001c7f0


	//   ....[199]....
        /*08b0*/ 	.word	0x0001c8b0


	//   ....[200]....
        /*08b4*/ 	.word	0x0001c9c0


	//   ....[201]....
        /*08b8*/ 	.word	0x0001ca60


	//   ....[202]....
        /*08bc*/ 	.word	0x0001cbe0


	//   ....[203]....
        /*08c0*/ 	.word	0x0001cc50


	//   ....[204]....
        /*08c4*/ 	.word	0x0001ccc0


	//   ....[205]....
        /*08c8*/ 	.word	0x0001cd30


	//   ....[206]....
        /*08cc*/ 	.word	0x0001cda0


	//   ....[207]....
        /*08d0*/ 	.word	0x0001ce20


	//   ....[208]....
        /*08d4*/ 	.word	0x0001cea0


	//   ....[209]....
        /*08d8*/ 	.word	0x0001cf30


	//   ....[210]....
        /*08dc*/ 	.word	0x0001cfa0


	//   ....[211]....
        /*08e0*/ 	.word	0x0001d010


	//   ....[212]....
        /*08e4*/ 	.word	0x0001d080


	//   ....[213]....
        /*08e8*/ 	.word	0x0001d100


	//   ....[214]....
        /*08ec*/ 	.word	0x0001d170


	//   ....[215]....
        /*08f0*/ 	.word	0x0001d200


	//   ....[216]....
        /*08f4*/ 	.word	0x0001d260


	//   ....[217]....
        /*08f8*/ 	.word	0x0001d2f0


	//   ....[218]....
        /*08fc*/ 	.word	0x0001d420


	//----- nvinfo : EIATTR_REG_RECONFIG
	.align		4
.L_531:
        /*0900*/ 	.byte	0x01, 0x54
	.zero		2


	//----- nvinfo : EIATTR_SYSCALL_OFFSETS
	.align		4
        /*0904*/ 	.byte	0x04, 0x46
        /*0906*/ 	.short	(.L_533 - .L_532)


	//   ....[0]....
.L_532:
        /*0908*/ 	.word	0x000021a0


	//   ....[1]....
        /*090c*/ 	.word	0x000152d0


	//   ....[2]....
        /*0910*/ 	.word	0x00015420


	//   ....[3]....
        /*0914*/ 	.word	0x00015510


	//   ....[4]....
        /*0918*/ 	.word	0x000163b0


	//----- nvinfo : EIATTR_MBARRIER_INSTR_OFFSETS
	.align		4
.L_533:
        /*091c*/ 	.byte	0x04, 0x39
        /*091e*/ 	.short	(.L_535 - .L_534)


	//   ....[0]....
.L_534:
        /*0920*/ 	.word	0x00000180
        /*0924*/ 	.word	0x000000ff
        /*0928*/ 	.word	0x00038800
        /*092c*/ 	.short	0x0100
        /*092e*/ 	.byte	0x08
	.zero		1


	//   ....[1]....
        /*0930*/ 	.word	0x00000190
        /*0934*/ 	.word	0x000000ff
        /*0938*/ 	.word	0x00038820
        /*093c*/ 	.short	0x0100
        /*093e*/ 	.byte	0x08
	.zero		1


	//   ....[2]....
        /*0940*/ 	.word	0x00000280
        /*0944*/ 	.word	0x000000ff
        /*0948*/ 	.word	0x00038830
        /*094c*/ 	.short	0x0100
        /*094e*/ 	.byte	0x08
	.zero		1


	//   ....[3]....
        /*0950*/ 	.word	0x00000290
        /*0954*/ 	.word	0x000000ff
        /*0958*/ 	.word	0x00038840
        /*095c*/ 	.short	0x0100
        /*095e*/ 	.byte	0x08
	.zero		1


	//   ....[4]....
        /*0960*/ 	.word	0x000002a0
        /*0964*/ 	.word	0x000000ff
        /*0968*/ 	.word	0x00038838
        /*096c*/ 	.short	0x0100
        /*096e*/ 	.byte	0x08
	.zero		1


	//   ....[5]....
        /*0970*/ 	.word	0x000002b0
        /*0974*/ 	.word	0x000000ff
        /*0978*/ 	.word	0x00038848
        /*097c*/ 	.short	0x0100
        /*097e*/ 	.byte	0x08
	.zero		1


	//   ....[6]....
        /*0980*/ 	.word	0x000003e0
        /*0984*/ 	.word	0x000000ff
        /*0988*/ 	.word	0x00038850
        /*098c*/ 	.short	0x0100
        /*098e*/ 	.byte	0x08
	.zero		1


	//   ....[7]....
        /*0990*/ 	.word	0x000003f0
        /*0994*/ 	.word	0x000000ff
        /*0998*/ 	.word	0x00038860
        /*099c*/ 	.short	0x0100
        /*099e*/ 	.byte	0x08
	.zero		1


	//   ....[8]....
        /*09a0*/ 	.word	0x00000400
        /*09a4*/ 	.word	0x000000ff
        /*09a8*/ 	.word	0x00038858
        /*09ac*/ 	.short	0x0100
        /*09ae*/ 	.byte	0x08
	.zero		1


	//   ....[9]....
        /*09b0*/ 	.word	0x00000410
        /*09b4*/ 	.word	0x000000ff
        /*09b8*/ 	.word	0x00038868
        /*09bc*/ 	.short	0x0100
        /*09be*/ 	.byte	0x08
	.zero		1


	//   ....[10]....
        /*09c0*/ 	.word	0x00000500
        /*09c4*/ 	.word	0x000000ff
        /*09c8*/ 	.word	0x00038870
        /*09cc*/ 	.short	0x0100
        /*09ce*/ 	.byte	0x06
	.zero		1


	//   ....[11]....
        /*09d0*/ 	.word	0x00000510
        /*09d4*/ 	.word	0x000000ff
        /*09d8*/ 	.word	0x00038880
        /*09dc*/ 	.short	0x0100
        /*09de*/ 	.byte	0x06
	.zero		1


	//   ....[12]....
        /*09e0*/ 	.word	0x00000520
        /*09e4*/ 	.word	0x000000ff
        /*09e8*/ 	.word	0x00038878
        /*09ec*/ 	.short	0x0100
        /*09ee*/ 	.byte	0x06
	.zero		1


	//   ....[13]....
        /*09f0*/ 	.word	0x00000530
        /*09f4*/ 	.word	0x000000ff
        /*09f8*/ 	.word	0x00038888
        /*09fc*/ 	.short	0x0100
        /*09fe*/ 	.byte	0x06
	.zero		1


	//   ....[14]....
        /*0a00*/ 	.word	0x00000660
        /*0a04*/ 	.word	0x000000ff
        /*0a08*/ 	.word	0x00038890
        /*0a0c*/ 	.short	0x0100
        /*0a0e*/ 	.byte	0x08
	.zero		1


	//   ....[15]....
        /*0a10*/ 	.word	0x00000670
        /*0a14*/ 	.word	0x000000ff
        /*0a18*/ 	.word	0x000388a0
        /*0a1c*/ 	.short	0x0100
        /*0a1e*/ 	.byte	0x08
	.zero		1


	//   ....[16]....
        /*0a20*/ 	.word	0x00000680
        /*0a24*/ 	.word	0x000000ff
        /*0a28*/ 	.word	0x00038898
        /*0a2c*/ 	.short	0x0100
        /*0a2e*/ 	.byte	0x08
	.zero		1


	//   ....[17]....
        /*0a30*/ 	.word	0x00000690
        /*0a34*/ 	.word	0x000000ff
        /*0a38*/ 	.word	0x000388a8
        /*0a3c*/ 	.short	0x0100
        /*0a3e*/ 	.byte	0x08
	.zero		1


	//   ....[18]....
        /*0a40*/ 	.word	0x000007d0
        /*0a44*/ 	.word	0x000000ff
        /*0a48*/ 	.word	0x000388b0
        /*0a4c*/ 	.short	0x0100
        /*0a4e*/ 	.byte	0x08
	.zero		1


	//   ....[19]....
        /*0a50*/ 	.word	0x000007e0
        /*0a54*/ 	.word	0x000000ff
        /*0a58*/ 	.word	0x000388c0
        /*0a5c*/ 	.short	0x0100
        /*0a5e*/ 	.byte	0x08
	.zero		1


	//   ....[20]....
        /*0a60*/ 	.word	0x000007f0
        /*0a64*/ 	.word	0x000000ff
        /*0a68*/ 	.word	0x000388b8
        /*0a6c*/ 	.short	0x0100
        /*0a6e*/ 	.byte	0x08
	.zero		1


	//   ....[21]....
        /*0a70*/ 	.word	0x00000800
        /*0a74*/ 	.word	0x000000ff
        /*0a78*/ 	.word	0x000388c8
        /*0a7c*/ 	.short	0x0100
        /*0a7e*/ 	.byte	0x08
	.zero		1


	//   ....[22]....
        /*0a80*/ 	.word	0x00002270
        /*0a84*/ 	.word	0x000000ff
        /*0a88*/ 	.word	0x00038800
        /*0a8c*/ 	.short	0x010a
        /*0a8e*/ 	.byte	0x06
	.zero		1


	//   ....[23]....
        /*0a90*/ 	.word	0x00002310
        /*0a94*/ 	.word	0x00000000
        /*0a98*/ 	.word	0x00038830
        /*0a9c*/ 	.short	0x010a
        /*0a9e*/ 	.byte	0x3f
	.zero		1


	//   ....[24]....
        /*0aa0*/ 	.word	0x00002350
        /*0aa4*/ 	.word	0x00000000
        /*0aa8*/ 	.word	0x00038830
        /*0aac*/ 	.short	0x010a
        /*0aae*/ 	.byte	0x3f
	.zero		1


	//   ....[25]....
        /*0ab0*/ 	.word	0x00004bd0
        /*0ab4*/ 	.word	0x000000ff
        /*0ab8*/ 	.word	0x00000000
        /*0abc*/ 	.short	0x0101
        /*0abe*/ 	.byte	0x04
	.zero		1


	//   ....[26]....
        /*0ac0*/ 	.word	0x00005fb0
        /*0ac4*/ 	.word	0x000000ff
        /*0ac8*/ 	.word	0x00038830
        /*0acc*/ 	.short	0x010a
        /*0ace*/ 	.byte	0x3d
	.zero		1


	//   ....[27]....
        /*0ad0*/ 	.word	0x00005ff0
        /*0ad4*/ 	.word	0x000000ff
        /*0ad8*/ 	.word	0x00038830
        /*0adc*/ 	.short	0x010a
        /*0ade*/ 	.byte	0x3d
	.zero		1


	//   ....[28]....
        /*0ae0*/ 	.word	0x00008560
        /*0ae4*/ 	.word	0x000000ff
        /*0ae8*/ 	.word	0x00038850
        /*0aec*/ 	.short	0x010a
        /*0aee*/ 	.byte	0x04
	.zero		1


	//   ....[29]....
        /*0af0*/ 	.word	0x000085a0
        /*0af4*/ 	.word	0x000000ff
        /*0af8*/ 	.word	0x00038850
        /*0afc*/ 	.short	0x010a
        /*0afe*/ 	.byte	0x04
	.zero		1


	//   ....[30]....
        /*0b00*/ 	.word	0x000089c0
        /*0b04*/ 	.word	0x000000ff
        /*0b08*/ 	.word	0x00000000
        /*0b0c*/ 	.short	0x0101
        /*0b0e*/ 	.byte	0x3d
	.zero		1


	//   ....[31]....
        /*0b10*/ 	.word	0x00009c40
        /*0b14*/ 	.word	0x000000ff
        /*0b18*/ 	.word	0x00000000
        /*0b1c*/ 	.short	0x0101
        /*0b1e*/ 	.byte	0x04
	.zero		1


	//   ....[32]....
        /*0b20*/ 	.word	0x00009e30
        /*0b24*/ 	.word	0x000000ff
        /*0b28*/ 	.word	0x00038830
        /*0b2c*/ 	.short	0x010a
        /*0b2e*/ 	.byte	0x04
	.zero		1


	//   ....[33]....
        /*0b30*/ 	.word	0x00009e70
        /*0b34*/ 	.word	0x000000ff
        /*0b38*/ 	.word	0x00038830
        /*0b3c*/ 	.short	0x010a
        /*0b3e*/ 	.byte	0x04
	.zero		1


	//   ....[34]....
        /*0b40*/ 	.word	0x0000c3d0
        /*0b44*/ 	.word	0x000000ff
        /*0b48*/ 	.word	0x00038850
        /*0b4c*/ 	.short	0x010a
        /*0b4e*/ 	.byte	0x04
	.zero		1


	//   ....[35]....
        /*0b50*/ 	.word	0x0000c410
        /*0b54*/ 	.word	0x000000ff
        /*0b58*/ 	.word	0x00038850
        /*0b5c*/ 	.short	0x010a
        /*0b5e*/ 	.byte	0x04
	.zero		1


	//   ....[36]....
        /*0b60*/ 	.word	0x0000c770
        /*0b64*/ 	.word	0x000000ff
        /*0b68*/ 	.word	0x00000000
        /*0b6c*/ 	.short	0x0101
        /*0b6e*/ 	.byte	0x06
	.zero		1


	//   ....[37]....
        /*0b70*/ 	.word	0x0000d390
        /*0b74*/ 	.word	0x000000ff
        /*0b78*/ 	.word	0x00000000
        /*0b7c*/ 	.short	0x0101
        /*0b7e*/ 	.byte	0x04
	.zero		1


	//   ....[38]....
        /*0b80*/ 	.word	0x0000dca0
        /*0b84*/ 	.word	0x000000ff
        /*0b88*/ 	.word	0x00038850
        /*0b8c*/ 	.short	0x010a
        /*0b8e*/ 	.byte	0x08
	.zero		1


	//   ....[39]....
        /*0b90*/ 	.word	0x0000dce0
        /*0b94*/ 	.word	0x000000ff
        /*0b98*/ 	.word	0x00038850
        /*0b9c*/ 	.short	0x010a
        /*0b9e*/ 	.byte	0x08
	.zero		1


	//   ....[40]....
        /*0ba0*/ 	.word	0x0000e300
        /*0ba4*/ 	.word	0x000000ff
        /*0ba8*/ 	.word	0x00000000
        /*0bac*/ 	.short	0x0101
        /*0bae*/ 	.byte	0x04
	.zero		1


	//   ....[41]....
        /*0bb0*/ 	.word	0x00010770
        /*0bb4*/ 	.word	0x000000ff
        /*0bb8*/ 	.word	0x00000000
        /*0bbc*/ 	.short	0x0101
        /*0bbe*/ 	.byte	0x08
	.zero		1


	//   ....[42]....
        /*0bc0*/ 	.word	0x00011000
        /*0bc4*/ 	.word	0x000000ff
        /*0bc8*/ 	.word	0x00000000
        /*0bcc*/ 	.short	0x0101
        /*0bce*/ 	.byte	0x08
	.zero		1


	//   ....[43]....
        /*0bd0*/ 	.word	0x00015ae0
        /*0bd4*/ 	.word	0x00000005
        /*0bd8*/ 	.word	0x00038840
        /*0bdc*/ 	.short	0x010a
        /*0bde*/ 	.byte	0x3f
	.zero		1


	//   ....[44]....
        /*0be0*/ 	.word	0x000160d0
        /*0be4*/ 	.word	0x00000005
        /*0be8*/ 	.word	0x00038830
        /*0bec*/ 	.short	0x0107
        /*0bee*/ 	.byte	0x3f
	.zero		1


	//   ....[45]....
        /*0bf0*/ 	.word	0x000161b0
        /*0bf4*/ 	.word	0x00000005
        /*0bf8*/ 	.word	0x00038830
        /*0bfc*/ 	.short	0x0101
        /*0bfe*/ 	.byte	0x3f
	.zero		1


	//   ....[46]....
        /*0c00*/ 	.word	0x00016d90
        /*0c04*/ 	.word	0x00000011
        /*0c08*/ 	.word	0x00038800
        /*0c0c*/ 	.short	0x0107
        /*0c0e*/ 	.byte	0x3f
	.zero		1


	//   ....[47]....
        /*0c10*/ 	.word	0x00016eb0
        /*0c14*/ 	.word	0x00000011
        /*0c18*/ 	.word	0x00038800
        /*0c1c*/ 	.short	0x0101
        /*0c1e*/ 	.byte	0x3f
	.zero		1


	//   ....[48]....
        /*0c20*/ 	.word	0x00016ed0
        /*0c24*/ 	.word	0x00000011
        /*0c28*/ 	.word	0x00038820
        /*0c2c*/ 	.short	0x010a
        /*0c2e*/ 	.byte	0x3f
	.zero		1


	//   ....[49]....
        /*0c30*/ 	.word	0x000172a0
        /*0c34*/ 	.word	0x00000006
        /*0c38*/ 	.word	0x00038840
        /*0c3c*/ 	.short	0x010a
        /*0c3e*/ 	.byte	0x3f
	.zero		1


	//   ....[50]....
        /*0c40*/ 	.word	0x00017800
        /*0c44*/ 	.word	0x00000006
        /*0c48*/ 	.word	0x00038830
        /*0c4c*/ 	.short	0x0107
        /*0c4e*/ 	.byte	0x3f
	.zero		1


	//   ....[51]....
        /*0c50*/ 	.word	0x000178b0
        /*0c54*/ 	.word	0x00000006
        /*0c58*/ 	.word	0x00038830
        /*0c5c*/ 	.short	0x0101
        /*0c5e*/ 	.byte	0x3f
	.zero		1


	//   ....[52]....
        /*0c60*/ 	.word	0x00017910
        /*0c64*/ 	.word	0x00000006
        /*0c68*/ 	.word	0x00038860
        /*0c6c*/ 	.short	0x010a
        /*0c6e*/ 	.byte	0x3f
	.zero		1


	//   ....[53]....
        /*0c70*/ 	.word	0x00017e10
        /*0c74*/ 	.word	0x00000006
        /*0c78*/ 	.word	0x00038850
        /*0c7c*/ 	.short	0x0107
        /*0c7e*/ 	.byte	0x3f
	.zero		1


	//   ....[54]....
        /*0c80*/ 	.word	0x00017fa0
        /*0c84*/ 	.word	0x00000006
        /*0c88*/ 	.word	0x00038850
        /*0c8c*/ 	.short	0x0101
        /*0c8e*/ 	.byte	0x3f
	.zero		1


	//   ....[55]....
        /*0c90*/ 	.word	0x000181b0
        /*0c94*/ 	.word	0x00000004
        /*0c98*/ 	.word	0x00038860
        /*0c9c*/ 	.short	0x010a
        /*0c9e*/ 	.byte	0x3f
	.zero		1


	//   ....[56]....
        /*0ca0*/ 	.word	0x000186d0
        /*0ca4*/ 	.word	0x00000004
        /*0ca8*/ 	.word	0x00038850
        /*0cac*/ 	.short	0x0107
        /*0cae*/ 	.byte	0x3f
	.zero		1


	//   ....[57]....
        /*0cb0*/ 	.word	0x00018780
        /*0cb4*/ 	.word	0x00000004
        /*0cb8*/ 	.word	0x00038850
        /*0cbc*/ 	.short	0x0101
        /*0cbe*/ 	.byte	0x3f
	.zero		1


	//   ....[58]....
        /*0cc0*/ 	.word	0x000198d0
        /*0cc4*/ 	.word	0x00000004
        /*0cc8*/ 	.word	0x00038820
        /*0ccc*/ 	.short	0x010a
        /*0cce*/ 	.byte	0x3f
	.zero		1


	//   ....[59]....
        /*0cd0*/ 	.word	0x00019a70
        /*0cd4*/ 	.word	0x00000005
        /*0cd8*/ 	.word	0x00038840
        /*0cdc*/ 	.short	0x010a
        /*0cde*/ 	.byte	0x3f
	.zero		1


	//   ....[60]....
        /*0ce0*/ 	.word	0x00019b10
        /*0ce4*/ 	.word	0x00000017
        /*0ce8*/ 	.word	0x00038840
        /*0cec*/ 	.short	0x010a
        /*0cee*/ 	.byte	0x3f
	.zero		1


	//   ....[61]....
        /*0cf0*/ 	.word	0x00019b50
        /*0cf4*/ 	.word	0x00000005
        /*0cf8*/ 	.word	0x00038860
        /*0cfc*/ 	.short	0x010a
        /*0cfe*/ 	.byte	0x3f
	.zero		1


	//   ....[62]....
        /*0d00*/ 	.word	0x00019b90
        /*0d04*/ 	.word	0x00000017
        /*0d08*/ 	.word	0x00038860
        /*0d0c*/ 	.short	0x010a
        /*0d0e*/ 	.byte	0x3f
	.zero		1


	//   ....[63]....
        /*0d10*/ 	.word	0x00019c10
        /*0d14*/ 	.word	0x00000003
        /*0d18*/ 	.word	0x00038800
        /*0d1c*/ 	.short	0x010a
        /*0d1e*/ 	.byte	0x3f
	.zero		1


	//   ....[64]....
        /*0d20*/ 	.word	0x00019c60
        /*0d24*/ 	.word	0x00000000
        /*0d28*/ 	.word	0x00038830
        /*0d2c*/ 	.short	0x010a
        /*0d2e*/ 	.byte	0x3f
	.zero		1


	//   ....[65]....
        /*0d30*/ 	.word	0x00019cc0
        /*0d34*/ 	.word	0x00000004
        /*0d38*/ 	.word	0x00038830
        /*0d3c*/ 	.short	0x010a
        /*0d3e*/ 	.byte	0x3f
	.zero		1


	//   ....[66]....
        /*0d40*/ 	.word	0x00019d20
        /*0d44*/ 	.word	0x00000002
        /*0d48*/ 	.word	0x00038850
        /*0d4c*/ 	.short	0x010a
        /*0d4e*/ 	.byte	0x3f
	.zero		1


	//   ....[67]....
        /*0d50*/ 	.word	0x00019d80
        /*0d54*/ 	.word	0x00000004
        /*0d58*/ 	.word	0x00038830
        /*0d5c*/ 	.short	0x010a
        /*0d5e*/ 	.byte	0x3f
	.zero		1


	//   ....[68]....
        /*0d60*/ 	.word	0x00019de0
        /*0d64*/ 	.word	0x00000002
        /*0d68*/ 	.word	0x00038850
        /*0d6c*/ 	.short	0x010a
        /*0d6e*/ 	.byte	0x3f
	.zero		1


	//   ....[69]....
        /*0d70*/ 	.word	0x00019e40
        /*0d74*/ 	.word	0x00000007
        /*0d78*/ 	.word	0x00038850
        /*0d7c*/ 	.short	0x010a
        /*0d7e*/ 	.byte	0x3f
	.zero		1


	//   ....[70]....
        /*0d80*/ 	.word	0x00019f60
        /*0d84*/ 	.word	0x00000005
        /*0d88*/ 	.word	0x00038840
        /*0d8c*/ 	.short	0x010a
        /*0d8e*/ 	.byte	0x3f
	.zero		1


	//   ....[71]....
        /*0d90*/ 	.word	0x0001b1a0
        /*0d94*/ 	.word	0x00000011
        /*0d98*/ 	.word	0x00038820
        /*0d9c*/ 	.short	0x010a
        /*0d9e*/ 	.byte	0x3f
	.zero		1


	//   ....[72]....
        /*0da0*/ 	.word	0x0001b1f0
        /*0da4*/ 	.word	0x00000006
        /*0da8*/ 	.word	0x00038840
        /*0dac*/ 	.short	0x010a
        /*0dae*/ 	.byte	0x3f
	.zero		1


	//   ....[73]....
        /*0db0*/ 	.word	0x0001b950
        /*0db4*/ 	.word	0x00000006
        /*0db8*/ 	.word	0x00038860
        /*0dbc*/ 	.short	0x010a
        /*0dbe*/ 	.byte	0x3f
	.zero		1


	//   ....[74]....
        /*0dc0*/ 	.word	0x0001c100
        /*0dc4*/ 	.word	0x00000004
        /*0dc8*/ 	.word	0x00038860
        /*0dcc*/ 	.short	0x010a
        /*0dce*/ 	.byte	0x3f
	.zero		1


	//   ....[75]....
        /*0dd0*/ 	.word	0x0001d340
        /*0dd4*/ 	.word	0x00000004
        /*0dd8*/ 	.word	0x00038820
        /*0ddc*/ 	.short	0x010a
        /*0dde*/ 	.byte	0x3f
	.zero		1


	//   ....[76]....
        /*0de0*/ 	.word	0x0001d4e0
        /*0de4*/ 	.word	0x00000005
        /*0de8*/ 	.word	0x00038840
        /*0dec*/ 	.short	0x010a
        /*0dee*/ 	.byte	0x3f
	.zero		1


	//   ....[77]....
        /*0df0*/ 	.word	0x0001d530
        /*0df4*/ 	.word	0x00000017
        /*0df8*/ 	.word	0x00038840
        /*0dfc*/ 	.short	0x010a
        /*0dfe*/ 	.byte	0x3f
	.zero		1


	//   ....[78]....
        /*0e00*/ 	.word	0x0001d580
        /*0e04*/ 	.word	0x00000005
        /*0e08*/ 	.word	0x00038860
        /*0e0c*/ 	.short	0x010a
        /*0e0e*/ 	.byte	0x3f
	.zero		1


	//----- nvinfo : EIATTR_NUM_MBARRIERS
	.align		4
.L_535:
        /*0e10*/ 	.byte	0x03, 0x38
        /*0e12*/ 	.short	0x0016


	//----- nvinfo : EIATTR_EXIT_INSTR_OFFSETS
	.align		4
        /*0e14*/ 	.byte	0x04, 0x1c
        /*0e16*/ 	.short	(.L_537 - .L_536)


	//   ....[0]....
.L_536:
        /*0e18*/ 	.word	0x00000990


	//   ....[1]....
        /*0e1c*/ 	.word	0x000136d0


	//   ....[2]....
        /*0e20*/ 	.word	0x00019be0


	//----- nvinfo : EIATTR_MAX_THREADS
	.align		4
.L_537:
        /*0e24*/ 	.byte	0x04, 0x05
        /*0e26*/ 	.short	(.L_539 - .L_538)
.L_538:
        /*0e28*/ 	.word	0x00000180
        /*0e2c*/ 	.word	0x00000001
        /*0e30*/ 	.word	0x00000001


	//----- nvinfo : EIATTR_CRS_STACK_SIZE
	.align		4
.L_539:
        /*0e34*/ 	.byte	0x04, 0x1e
        /*0e36*/ 	.short	(.L_541 - .L_540)
.L_540:
        /*0e38*/ 	.word	0x00000000


	//----- nvinfo : EIATTR_CBANK_PARAM_SIZE
	.align		4
.L_541:
        /*0e3c*/ 	.byte	0x03, 0x19
        /*0e3e*/ 	.short	0x0af0


	//----- nvinfo : EIATTR_PARAM_CBANK
	.align		4
        /*0e40*/ 	.byte	0x04, 0x0a
        /*0e42*/ 	.short	(.L_543 - .L_542)
	.align		4
.L_542:
        /*0e44*/ 	.word	index@(.nv.constant0._ZN7cutlass13device_kernelIN5flash11enable_sm90INS1_16FlashAttnFwdSm90INS1_25CollectiveMainloopFwdSm90ILi2EN4cute5tupleIJNS5_1CILi1EEES8_S8_EEENS6_IJNS7_ILi128EEENS7_ILi80EEENS7_ILi256EEEEEELi256ENS_10bfloat16_tEfNS_4arch4Sm90ELb1ELb0ELb0ELb1ELb1ELb0ELb0ELb1ELb1ELb1ELb1ELb0EEENS1_21CollectiveEpilogueFwdINS6_IJSA_SC_SB_EEES9_SE_SG_Li256ELb1ELb1ELb1ELb0EEENS1_36VarlenDynamicPersistentTileSchedulerILi128ELi80ELi256ELi128ELb1ELb1ELb1ELb1ELb1ELb1EEEEEEEEEvNT_6ParamsE)
        /*0e48*/ 	.short	0x0210
        /*0e4a*/ 	.short	0x0af0


	//----- nvinfo : EIATTR_SW_WAR
	.align		4
.L_543:
        /*0e4c*/ 	.byte	0x04, 0x36
        /*0e4e*/ 	.short	(.L_545 - .L_544)
.L_544:
        /*0e50*/ 	.word	0x00000008
.L_545:


//--------------------- .nv.info._ZN7cutlass13device_kernelIN5flash11enable_sm90INS1_16FlashAttnFwdSm90INS1_25CollectiveMainloopFwdSm90ILi2EN4cute5tupleIJNS5_1CILi1EEES8_S8_EEENS6_IJNS7_ILi128EEENS7_ILi80EEENS7_ILi256EEEEEELi256ENS_10bfloat16_tEfNS_4arch4Sm90ELb1ELb0ELb0ELb1ELb1ELb1ELb0ELb1ELb1ELb1ELb1ELb0EEENS1_21CollectiveEpilogueFwdINS6_IJSA_SC_SB_EEES9_SE_SG_Li256ELb1ELb1ELb1ELb0EEENS1_36VarlenDynamicPersistentTileSchedulerILi128ELi80ELi256ELi128ELb1ELb1ELb1ELb1ELb1ELb1EEEEEEEEEvNT_6ParamsE --------------------------
	.section	.nv.info._ZN7cutlass13device_kernelIN5flash11enable_sm90INS1_16FlashAttnFwdSm90INS1_25CollectiveMainloopFwdSm90ILi2EN4cute5tupleIJNS5_1CILi1EEES8_S8_EEENS6_IJNS7_ILi128EEENS7_ILi80EEENS7_ILi256EEEEEELi256ENS_10bfloat16_tEfNS_4arch4Sm90ELb1ELb0ELb0ELb1ELb1ELb1ELb0ELb1ELb1ELb1ELb1ELb0EEENS1_21CollectiveEpilogueFwdINS6_IJSA_SC_SB_EEES9_SE_SG_Li256ELb1ELb1ELb1ELb0EEENS1_36VarlenDynamicPersistentTileSchedulerILi128ELi80ELi256ELi128ELb1ELb1ELb1ELb1ELb1ELb1EEEEEEEEEvNT_6ParamsE,"",@"SHT_CUDA_INFO"
	.sectionflags	@""
	.align	4


	//----- nvinfo : EIATTR_CUDA_API_VERSION
	.align		4
        /*0000*/ 	.byte	0x04, 0x37
        /*0002*/ 	.short	(.L_547 - .L_546)
.L_546:
        /*0004*/ 	.word	0x00000082


	//----- nvinfo : EIATTR_KPARAM_INFO
	.align		4
.L_547:
        /*0008*/ 	.byte	0x04, 0x17
        /*000a*/ 	.short	(.L_549 - .L_548)
.L_548:
        /*000c*/ 	.word	0x00000000
        /*0010*/ 	.short	0x0000
        /*0012*/ 	.short	0x0070
        /*0014*/ 	.byte	0x00, 0xf0, 0x01, 0x2a


	//----- nvinfo : EIATTR_SPARSE_MMA_MASK
	.align		4
.L_549:
        /*0018*/ 	.byte	0x03, 0x50
        /*001a*/ 	.short	0x0000


	//----- nvinfo : EIATTR_MAXREG_COUNT
	.align		4
        /*001c*/ 	.byte	0x03, 0x1b
        /*001e*/ 	.short	0x00a8


	//----- nvinfo : EIATTR_NUM_BARRIERS
	.align		4
        /*0020*/ 	.byte	0x02, 0x4c
        /*0022*/ 	.byte	0x10
	.zero		1


	//----- nvinfo : EIATTR_EXTERNS
	.align		4
        /*0024*/ 	.byte	0x04, 0x0f
        /*0026*/ 	.short	(.L_551 - .L_550)


	//   ....[0]....
	.align		4
.L_550:
        /*0028*/ 	.word	index@(__assertfail)


	//----- nvinfo : EIATTR_ANNOTATIONS
	.align		4
.L_551:
        /*002c*/ 	.byte	0x04, 0x55
        /*002e*/ 	.short	(.L_553 - .L_552)


	//   ....[0]....
.L_552:
        /* <DEDUP_REMOVED lines=160> */


	//----- nvinfo : EIATTR_MERCURY_ISA_VERSION
	.align		4
.L_553:
        /*0a18*/ 	.byte	0x03, 0x5f
        /*0a1a*/ 	.short	0x0101


	//----- nvinfo : EIATTR_UNUSED_LOAD_BYTE_OFFSET
	.align		4
        /*0a1c*/ 	.byte	0x04, 0x44
        /*0a1e*/ 	.short	(.L_555 - .L_554)


	//   ....[0]....
.L_554:
        /*0a20*/ 	.word	0x00000a20
        /*0a24*/ 	.word	0x0000fff0


	//   ....[1]....
        /*0a28*/ 	.word	0x00026320
        /*0a2c*/ 	.word	0x0000fff0


	//----- nvinfo : EIATTR_INT_WARP_WIDE_INSTR_OFFSETS
	.align		4
.L_555:
        /*0a30*/ 	.byte	0x04, 0x31
        /*0a32*/ 	.short	(.L_557 - .L_556)


	//   ....[0]....
.L_556:
        /*0a34*/ 	.word	0x00000130


	//   ....[1]....
        /*0a38*/ 	.word	0x00000170


	//   ....[2]....
        /*0a3c*/ 	.word	0x000001e0


	//   ....[3]....
        /*0a40*/ 	.word	0x0002e220


	//   ....[4]....
        /*0a44*/ 	.word	0x0002e2c0


	//   ....[5]....
        /*0a48*/ 	.word	0x000312c0


	//   ....[6]....
        /*0a4c*/ 	.word	0x00031360


	//----- nvinfo : EIATTR_COOP_GROUP_MASK_REGIDS
	.align		4
.L_557:
        /*0a50*/ 	.byte	0x04, 0x29
        /*0a52*/ 	.short	(.L_559 - .L_558)


	//   ....[0]....
.L_558:
        /*0a54*/ 	.word	0xffffffff


	//   ....[1]....
        /*0a58*/ 	.word	0xffffffff


	//   ....[2]....
        /*0a5c*/ 	.word	0xffffffff


	//   ....[3]....
        /*0a60*/ 	.word	0xffffffff


	//   ....[4]....
        /*0a64*/ 	.word	0xffffffff


	//   ....[5]....
        /*0a68*/ 	.word	0xffffffff


	//   ....[6]....
        /*0a6c*/ 	.word	0xffffffff


	//   ....[7]....
        /*0a70*/ 	.word	0xffffffff


	//   ....[8]....
        /*0a74*/ 	.word	0xffffffff


	//   ....[9]....
        /*0a78*/ 	.word	0xffffffff


	//   ....[10]....
        /*0a7c*/ 	.word	0xffffffff


	//   ....[11]....
        /*0a80*/ 	.word	0xffffffff


	//   ....[12]....
        /*0a84*/ 	.word	0xffffffff


	//   ....[13]....
        /*0a88*/ 	.word	0xffffffff


	//   ....[14]....
        /*0a8c*/ 	.word	0xffffffff


	//   ....[15]....
        /*0a90*/ 	.word	0xffffffff


	//   ....[16]....
        /*0a94*/ 	.word	0xffffffff


	//   ....[17]....
        /*0a98*/ 	.word	0xffffffff


	//   ....[18]....
        /*0a9c*/ 	.word	0xffffffff


	//   ....[19]....
        /*0aa0*/ 	.word	0xffffffff


	//   ....[20]....
        /*0aa4*/ 	.word	0xffffffff


	//   ....[21]....
        /*0aa8*/ 	.word	0xffffffff


	//   ....[22]....
        /*0aac*/ 	.word	0xffffffff


	//   ....[23]....
        /*0ab0*/ 	.word	0xffffffff


	//   ....[24]....
        /*0ab4*/ 	.word	0xffffffff


	//   ....[25]....
        /*0ab8*/ 	.word	0xffffffff


	//   ....[26]....
        /*0abc*/ 	.word	0xffffffff


	//   ....[27]....
        /*0ac0*/ 	.word	0xffffffff


	//   ....[28]....
        /*0ac4*/ 	.word	0xffffffff


	//   ....[29]....
        /*0ac8*/ 	.word	0xffffffff


	//   ....[30]....
        /*0acc*/ 	.word	0xffffffff


	//   ....[31]....
        /*0ad0*/ 	.word	0xffffffff


	//   ....[32]....
        /*0ad4*/ 	.word	0xffffffff


	//   ....[33]....
        /*0ad8*/ 	.word	0xffffffff


	//   ....[34]....
        /*0adc*/ 	.word	0xffffffff


	//   ....[35]....
        /*0ae0*/ 	.word	0xffffffff


	//   ....[36]....
        /*0ae4*/ 	.word	0xffffffff


	//   ....[37]....
        /*0ae8*/ 	.word	0xffffffff


	//   ....[38]....
        /*0aec*/ 	.word	0xffffffff


	//   ....[39]....
        /*0af0*/ 	.word	0xffffffff


	//   ....[40]....
        /*0af4*/ 	.word	0xffffffff


	//   ....[41]....
        /*0af8*/ 	.word	0xffffffff


	//   ....[42]....
        /*0afc*/ 	.word	0xffffffff


	//   ....[43]....
        /*0b00*/ 	.word	0xffffffff


	//   ....[44]....
        /*0b04*/ 	.word	0xffffffff


	//   ....[45]....
        /*0b08*/ 	.word	0xffffffff


	//   ....[46]....
        /*0b0c*/ 	.word	0xffffffff


	//   ....[47]....
        /*0b10*/ 	.word	0xffffffff


	//   ....[48]....
        /*0b14*/ 	.word	0xffffffff


	//   ....[49]....
        /*0b18*/ 	.word	0xffffffff


	//   ....[50]....
        /*0b1c*/ 	.word	0xffffffff


	//   ....[51]....
        /*0b20*/ 	.word	0xffffffff


	//   ....[52]....
        /*0b24*/ 	.word	0xffffffff


	//   ....[53]....
        /*0b28*/ 	.word	0xffffffff


	//   ....[54]....
        /*0b2c*/ 	.word	0xffffffff


	//   ....[55]....
        /*0b30*/ 	.word	0xffffffff


	//   ....[56]....
        /*0b34*/ 	.word	0xffffffff


	//   ....[57]....
        /*0b38*/ 	.word	0xffffffff


	//   ....[58]....
        /*0b3c*/ 	.word	0xffffffff


	//   ....[59]....
        /*0b40*/ 	.word	0xffffffff


	//   ....[60]....
        /*0b44*/ 	.word	0xffffffff


	//   ....[61]....
        /*0b48*/ 	.word	0xffffffff


	//   ....[62]....
        /*0b4c*/ 	.word	0xffffffff


	//   ....[63]....
        /*0b50*/ 	.word	0xffffffff


	//   ....[64]....
        /*0b54*/ 	.word	0xffffffff


	//   ....[65]....
        /*0b58*/ 	.word	0xffffffff


	//   ....[66]....
        /*0b5c*/ 	.word	0xffffffff


	//   ....[67]....
        /*0b60*/ 	.word	0xffffffff


	//   ....[68]....
        /*0b64*/ 	.word	0xffffffff


	//   ....[69]....
        /*0b68*/ 	.word	0xffffffff


	//   ....[70]....
        /*0b6c*/ 	.word	0xffffffff


	//   ....[71]....
        /*0b70*/ 	.word	0xffffffff


	//   ....[72]....
        /*0b74*/ 	.word	0xffffffff


	//   ....[73]....
        /*0b78*/ 	.word	0xffffffff


	//   ....[74]....
        /*0b7c*/ 	.word	0xffffffff


	//   ....[75]....
        /*0b80*/ 	.word	0xffffffff


	//   ....[76]....
        /*0b84*/ 	.word	0xffffffff


	//   ....[77]....
        /*0b88*/ 	.word	0xffffffff


	//   ....[78]....
        /*0b8c*/ 	.word	0xffffffff


	//   ....[79]....
        /*0b90*/ 	.word	0xffffffff


	//   ....[80]....
        /*0b94*/ 	.word	0xffffffff


	//   ....[81]....
        /*0b98*/ 	.word	0xffffffff


	//   ....[82]....
        /*0b9c*/ 	.word	0xffffffff


	//   ....[83]....
        /*0ba0*/ 	.word	0xffffffff


	//   ....[84]....
        /*0ba4*/ 	.word	0xffffffff


	//   ....[85]....
        /*0ba8*/ 	.word	0xffffffff


	//   ....[86]....
        /*0bac*/ 	.word	0xffffffff


	//   ....[87]....
        /*0bb0*/ 	.word	0xffffffff


	//   ....[88]....
        /*0bb4*/ 	.word	0xffffffff


	//   ....[89]....
        /*0bb8*/ 	.word	0xffffffff


	//   ....[90]....
        /*0bbc*/ 	.word	0xffffffff


	//   ....[91]....
        /*0bc0*/ 	.word	0xffffffff


	//   ....[92]....
        /*0bc4*/ 	.word	0xffffffff


	//   ....[93]....
        /*0bc8*/ 	.word	0xffffffff


	//   ....[94]....
        /*0bcc*/ 	.word	0xffffffff


	//   ....[95]....
        /*0bd0*/ 	.word	0xffffffff


	//   ....[96]....
        /*0bd4*/ 	.word	0xffffffff


	//   ....[97]....
        /*0bd8*/ 	.word	0xffffffff


	//   ....[98]....
        /*0bdc*/ 	.word	0xffffffff


	//   ....[99]....
        /*0be0*/ 	.word	0xffffffff


	//   ....[100]....
        /*0be4*/ 	.word	0xffffffff


	//   ....[101]....
        /*0be8*/ 	.word	0xffffffff


	//   ....[102]....
        /*0bec*/ 	.word	0xffffffff


	//   ....[103]....
        /*0bf0*/ 	.word	0xffffffff


	//   ....[104]....
        /*0bf4*/ 	.word	0xffffffff


	//   ....[105]....
        /*0bf8*/ 	.word	0xffffffff


	//   ....[106]....
        /*0bfc*/ 	.word	0xffffffff


	//   ....[107]....
        /*0c00*/ 	.word	0xffffffff


	//   ....[108]....
        /*0c04*/ 	.word	0xffffffff


	//   ....[109]....
        /*0c08*/ 	.word	0xffffffff


	//   ....[110]....
        /*0c0c*/ 	.word	0xffffffff


	//   ....[111]....
        /*0c10*/ 	.word	0xffffffff


	//   ....[112]....
        /*0c14*/ 	.word	0xffffffff


	//   ....[113]....
        /*0c18*/ 	.word	0xffffffff


	//   ....[114]....
        /*0c1c*/ 	.word	0xffffffff


	//   ....[115]....
        /*0c20*/ 	.word	0xffffffff


	//   ....[116]....
        /*0c24*/ 	.word	0xffffffff


	//   ....[117]....
        /*0c28*/ 	.word	0xffffffff


	//   ....[118]....
        /*0c2c*/ 	.word	0xffffffff


	//   ....[119]....
        /*0c30*/ 	.word	0xffffffff


	//   ....[120]....
        /*0c34*/ 	.word	0xffffffff


	//   ....[121]....
        /*0c38*/ 	.word	0xffffffff


	//   ....[122]....
        /*0c3c*/ 	.word	0xffffffff


	//   ....[123]....
        /*0c40*/ 	.word	0xffffffff


	//   ....[124]....
        /*0c44*/ 	.word	0xffffffff


	//   ....[125]....
        /*0c48*/ 	.word	0xffffffff


	//   ....[126]....
        /*0c4c*/ 	.word	0xffffffff


	//   ....[127]....
        /*0c50*/ 	.word	0xffffffff


	//   ....[128]....
        /*0c54*/ 	.word	0xffffffff


	//   ....[129]....
        /*0c58*/ 	.word	0xffffffff


	//   ....[130]....
        /*0c5c*/ 	.word	0xffffffff


	//   ....[131]....
        /*0c60*/ 	.word	0xffffffff


	//   ....[132]....
        /*0c64*/ 	.word	0xffffffff


	//   ....[133]....
        /*0c68*/ 	.word	0xffffffff


	//   ....[134]....
        /*0c6c*/ 	.word	0xffffffff


	//   ....[135]....
        /*0c70*/ 	.word	0xffffffff


	//   ....[136]....
        /*0c74*/ 	.word	0xffffffff


	//   ....[137]....
        /*0c78*/ 	.word	0xffffffff


	//   ....[138]....
        /*0c7c*/ 	.word	0xffffffff


	//   ....[139]....
        /*0c80*/ 	.word	0xffffffff


	//   ....[140]....
        /*0c84*/ 	.word	0xffffffff


	//   ....[141]....
        /*0c88*/ 	.word	0xffffffff


	//   ....[142]....
        /*0c8c*/ 	.word	0xffffffff


	//   ....[143]....
        /*0c90*/ 	.word	0xffffffff


	//   ....[144]....
        /*0c94*/ 	.word	0xffffffff


	//   ....[145]....
        /*0c98*/ 	.word	0xffffffff


	//   ....[146]....
        /*0c9c*/ 	.word	0xffffffff


	//   ....[147]....
        /*0ca0*/ 	.word	0xffffffff


	//   ....[148]....
        /*0ca4*/ 	.word	0xffffffff


	//   ....[149]....
        /*0ca8*/ 	.word	0xffffffff


	//   ....[150]....
        /*0cac*/ 	.word	0xffffffff


	//   ....[151]....
        /*0cb0*/ 	.word	0xffffffff


	//   ....[152]....
        /*0cb4*/ 	.word	0xffffffff


	//   ....[153]....
        /*0cb8*/ 	.word	0xffffffff


	//   ....[154]....
        /*0cbc*/ 	.word	0xffffffff


	//   ....[155]....
        /*0cc0*/ 	.word	0xffffffff


	//   ....[156]....
        /*0cc4*/ 	.word	0xffffffff


	//   ....[157]....
        /*0cc8*/ 	.word	0xffffffff


	//   ....[158]....
        /*0ccc*/ 	.word	0xffffffff


	//   ....[159]....
        /*0cd0*/ 	.word	0xffffffff


	//   ....[160]....
        /*0cd4*/ 	.word	0xffffffff


	//   ....[161]....
        /*0cd8*/ 	.word	0xffffffff


	//   ....[162]....
        /*0cdc*/ 	.word	0xffffffff


	//   ....[163]....
        /*0ce0*/ 	.word	0xffffffff


	//   ....[164]....
        /*0ce4*/ 	.word	0xffffffff


	//   ....[165]....
        /*0ce8*/ 	.word	0xffffffff


	//   ....[166]....
        /*0cec*/ 	.word	0xffffffff


	//   ....[167]....
        /*0cf0*/ 	.word	0xffffffff


	//   ....[168]....
        /*0cf4*/ 	.word	0xffffffff


	//   ....[169]....
        /*0cf8*/ 	.word	0xffffffff


	//   ....[170]....
        /*0cfc*/ 	.word	0xffffffff


	//   ....[171]....
        /*0d00*/ 	.word	0xffffffff


	//   ....[172]....
        /*0d04*/ 	.word	0xffffffff


	//   ....[173]....
        /*0d08*/ 	.word	0xffffffff


	//   ....[174]....
        /*0d0c*/ 	.word	0xffffffff


	//   ....[175]....
        /*0d10*/ 	.word	0xffffffff


	//   ....[176]....
        /*0d14*/ 	.word	0xffffffff


	//   ....[177]....
        /*0d18*/ 	.word	0xffffffff


	//   ....[178]....
        /*0d1c*/ 	.word	0xffffffff


	//   ....[179]....
        /*0d20*/ 	.word	0xffffffff


	//   ....[180]....
        /*0d24*/ 	.word	0xffffffff


	//   ....[181]....
        /*0d28*/ 	.word	0xffffffff


	//   ....[182]....
        /*0d2c*/ 	.word	0xffffffff


	//   ....[183]....
        /*0d30*/ 	.word	0xffffffff


	//   ....[184]....
        /*0d34*/ 	.word	0xffffffff


	//   ....[185]....
        /*0d38*/ 	.word	0xffffffff


	//   ....[186]....
        /*0d3c*/ 	.word	0xffffffff


	//   ....[187]....
        /*0d40*/ 	.word	0xffffffff


	//   ....[188]....
        /*0d44*/ 	.word	0xffffffff


	//   ....[189]....
        /*0d48*/ 	.word	0xffffffff


	//   ....[190]....
        /*0d4c*/ 	.word	0xffffffff


	//   ....[191]....
        /*0d50*/ 	.word	0xffffffff


	//   ....[192]....
        /*0d54*/ 	.word	0xffffffff


	//   ....[193]....
        /*0d58*/ 	.word	0xffffffff


	//   ....[194]....
        /*0d5c*/ 	.word	0xffffffff


	//   ....[195]....
        /*0d60*/ 	.word	0xffffffff


	//   ....[196]....
        /*0d64*/ 	.word	0xffffffff


	//   ....[197]....
        /*0d68*/ 	.word	0xffffffff


	//   ....[198]....
        /*0d6c*/ 	.word	0xffffffff


	//   ....[199]....
        /*0d70*/ 	.word	0xffffffff


	//   ....[200]....
        /*0d74*/ 	.word	0xffffffff


	//   ....[201]....
        /*0d78*/ 	.word	0x0500000f


	//   ....[202]....
        /*0d7c*/ 	.word	0x0500000f


	//   ....[203]....
        /*0d80*/ 	.word	0x0500000f


	//   ....[204]....
        /*0d84*/ 	.word	0x0500000f


	//   ....[205]....
        /*0d88*/ 	.word	0x0500000f


	//   ....[206]....
        /*0d8c*/ 	.word	0x0500000f


	//   ....[207]....
        /*0d90*/ 	.word	0x0500000f


	//   ....[208]....
        /*0d94*/ 	.word	0x0500000f


	//   ....[209]....
        /*0d98*/ 	.word	0x0500000f


	//   ....[210]....
        /*0d9c*/ 	.word	0x0500000f


	//   ....[211]....
        /*0da0*/ 	.word	0x0500000f


	//   ....[212]....
        /*0da4*/ 	.word	0x0500000f


	//   ....[213]....
        /*0da8*/ 	.word	0x0500000f


	//   ....[214]....
        /*0dac*/ 	.word	0x0500000f


	//   ....[215]....
        /*0db0*/ 	.word	0x0500000f


	//   ....[216]....
        /*0db4*/ 	.word	0x0500000f


	//   ....[217]....
        /*0db8*/ 	.word	0x0500000f


	//   ....[218]....
        /*0dbc*/ 	.word	0x0500000f


	//   ....[219]....
        /*0dc0*/ 	.word	0x0500000f


	//   ....[220]....
        /*0dc4*/ 	.word	0x0500000f


	//   ....[221]....
        /*0dc8*/ 	.word	0x0500000f


	//   ....[222]....
        /*0dcc*/ 	.word	0x0500000f


	//   ....[223]....
        /*0dd0*/ 	.word	0x0500000f


	//   ....[224]....
        /*0dd4*/ 	.word	0x0500000f


	//   ....[225]....
        /*0dd8*/ 	.word	0x0500000f


	//   ....[226]....
        /*0ddc*/ 	.word	0x0500000f


	//   ....[227]....
        /*0de0*/ 	.word	0x0500000f


	//   ....[228]....
        /*0de4*/ 	.word	0x0500000f


	//   ....[229]....
        /*0de8*/ 	.word	0x0500000f


	//   ....[230]....
        /*0dec*/ 	.word	0x0500000f


	//   ....[231]....
        /*0df0*/ 	.word	0x0500000f


	//   ....[232]....
        /*0df4*/ 	.word	0x0500000f


	//   ....[233]....
        /*0df8*/ 	.word	0x0500000f


	//   ....[234]....
        /*0dfc*/ 	.word	0x0500000f


	//   ....[235]....
        /*0e00*/ 	.word	0x0500000f


	//   ....[236]....
        /*0e04*/ 	.word	0x0500000f


	//   ....[237]....
        /*0e08*/ 	.word	0x0500000f


	//   ....[238]....
        /*0e0c*/ 	.word	0x0500000f


	//   ....[239]....
        /*0e10*/ 	.word	0x0500000f


	//   ....[240]....
        /*0e14*/ 	.word	0x0500000f


	//   ....[241]....
        /*0e18*/ 	.word	0x0500000f


	//   ....[242]....
        /*0e1c*/ 	.word	0x0500000f


	//   ....[243]....
        /*0e20*/ 	.word	0x0500000f


	//   ....[244]....
        /*0e24*/ 	.word	0x0500000f


	//   ....[245]....
        /*0e28*/ 	.word	0x0500000f


	//   ....[246]....
        /*0e2c*/ 	.word	0x0500000f


	//   ....[247]....
        /*0e30*/ 	.word	0x0500000f


	//   ....[248]....
        /*0e34*/ 	.word	0x0500000f


	//   ....[249]....
        /*0e38*/ 	.word	0x0500000f


	//   ....[250]....
        /*0e3c*/ 	.word	0x0500000f


	//   ....[251]....
        /*0e40*/ 	.word	0x0500000f


	//   ....[252]....
        /*0e44*/ 	.word	0x0500000f


	//   ....[253]....
        /*0e48*/ 	.word	0x0500000f


	//   ....[254]....
        /*0e4c*/ 	.word	0x0500000f


	//   ....[255]....
        /*0e50*/ 	.word	0x0500000f


	//   ....[0]....
        /*0e54*/ 	.word	0x0500000f


	//   ....[1]....
        /*0e58*/ 	.word	0x0500000f


	//   ....[2]....
        /*0e5c*/ 	.word	0x0500000f


	//   ....[3]....
        /*0e60*/ 	.word	0x0500000f


	//   ....[4]....
        /*0e64*/ 	.word	0x0500000f


	//   ....[5]....
        /*0e68*/ 	.word	0x0500000f


	//   ....[6]....
        /*0e6c*/ 	.word	0x0500000f


	//   ....[7]....
        /*0e70*/ 	.word	0x0500000f


	//   ....[8]....
        /*0e74*/ 	.word	0x0500000f


	//   ....[9]....
        /*0e78*/ 	.word	0x0500000f


	//   ....[10]....
        /*0e7c*/ 	.word	0x0500000f


	//   ....[11]....
        /*0e80*/ 	.word	0x0500000f


	//   ....[12]....
        /*0e84*/ 	.word	0x0500000f


	//   ....[13]....
        /*0e88*/ 	.word	0x0500000f


	//   ....[14]....
        /*0e8c*/ 	.word	0x0500000f


	//   ....[15]....
        /*0e90*/ 	.word	0x0500000f


	//   ....[16]....
        /*0e94*/ 	.word	0x0500000f


	//   ....[17]....
        /*0e98*/ 	.word	0x0500000f


	//   ....[18]....
        /*0e9c*/ 	.word	0x0500000f


	//   ....[19]....
        /*0ea0*/ 	.word	0x0500000f


	//   ....[20]....
        /*0ea4*/ 	.word	0x0500000f


	//   ....[21]....
        /*0ea8*/ 	.word	0x0500000f


	//   ....[22]....
        /*0eac*/ 	.word	0x0500000f


	//   ....[23]....
        /*0eb0*/ 	.word	0x0500000f


	//   ....[24]....
        /*0eb4*/ 	.word	0x0500000f


	//   ....[25]....
        /*0eb8*/ 	.word	0x0500000f


	//   ....[26]....
        /*0ebc*/ 	.word	0x0500000f


	//   ....[27]....
        /*0ec0*/ 	.word	0x0500000f


	//   ....[28]....
        /*0ec4*/ 	.word	0x0500000f


	//   ....[29]....
        /*0ec8*/ 	.word	0x0500000f


	//   ....[30]....
        /*0ecc*/ 	.word	0x0500000f


	//   ....[31]....
        /*0ed0*/ 	.word	0x0500000f


	//   ....[32]....
        /*0ed4*/ 	.word	0x0500000f


	//   ....[33]....
        /*0ed8*/ 	.word	0x0500000f


	//   ....[34]....
        /*0edc*/ 	.word	0x0500000f


	//   ....[35]....
        /*0ee0*/ 	.word	0x0500000f


	//   ....[36]....
        /*0ee4*/ 	.word	0x0500000f


	//   ....[37]....
        /*0ee8*/ 	.word	0x0500000f


	//   ....[38]....
        /*0eec*/ 	.word	0x0500000f


	//   ....[39]....
        /*0ef0*/ 	.word	0x0500000f


	//   ....[40]....
        /*0ef4*/ 	.word	0x0500000f


	//   ....[41]....
        /*0ef8*/ 	.word	0x0500000f


	//   ....[42]....
        /*0efc*/ 	.word	0x0500000f


	//   ....[43]....
        /*0f00*/ 	.word	0x0500000f


	//   ....[44]....
        /*0f04*/ 	.word	0x0500000f


	//   ....[45]....
        /*0f08*/ 	.word	0x0500000f


	//   ....[46]....
        /*0f0c*/ 	.word	0x0500000f


	//   ....[47]....
        /*0f10*/ 	.word	0x0500000f


	//   ....[48]....
        /*0f14*/ 	.word	0x0500000f


	//   ....[49]....
        /*0f18*/ 	.word	0x0500000f


	//   ....[50]....
        /*0f1c*/ 	.word	0x0500000f


	//   ....[51]....
        /*0f20*/ 	.word	0x0500000f


	//   ....[52]....
        /*0f24*/ 	.word	0x0500000f


	//   ....[53]....
        /*0f28*/ 	.word	0x0500000f


	//   ....[54]....
        /*0f2c*/ 	.word	0x0500000f


	//   ....[55]....
        /*0f30*/ 	.word	0x0500000f


	//   ....[56]....
        /*0f34*/ 	.word	0x0500000f


	//   ....[57]....
        /*0f38*/ 	.word	0x0500000f


	//   ....[58]....
        /*0f3c*/ 	.word	0x0500000f


	//   ....[59]....
        /*0f40*/ 	.word	0x0500000f


	//   ....[60]....
        /*0f44*/ 	.word	0x0500000f


	//   ....[61]....
        /*0f48*/ 	.word	0x0500000f


	//   ....[62]....
        /*0f4c*/ 	.word	0x0500000f


	//   ....[63]....
        /*0f50*/ 	.word	0x0500000f


	//   ....[64]....
        /*0f54*/ 	.word	0x0500000f


	//   ....[65]....
        /*0f58*/ 	.word	0x0500000f


	//   ....[66]....
        /*0f5c*/ 	.word	0x0500000f


	//   ....[67]....
        /*0f60*/ 	.word	0x0500000f


	//   ....[68]....
        /*0f64*/ 	.word	0x0500000f


	//   ....[69]....
        /*0f68*/ 	.word	0x0500000f


	//   ....[70]....
        /*0f6c*/ 	.word	0x0500000f


	//   ....[71]....
        /*0f70*/ 	.word	0x0500000f


	//----- nvinfo : EIATTR_COOP_GROUP_INSTR_OFFSETS
	.align		4
.L_559:
        /*0f74*/ 	.byte	0x04, 0x28
        /*0f76*/ 	.short	(.L_561 - .L_560)


	//   ....[0]....
.L_560:
        /*0f78*/ 	.word	0x00000060


	//   ....[1]....
        /*0f7c*/ 	.word	0x00000140


	//   ....[2]....
        /*0f80*/ 	.word	0x00000190


	//   ....[3]....
        /*0f84*/ 	.word	0x000003c0


	//   ....[4]....
        /*0f88*/ 	.word	0x00000520


	//   ....[5]....
        /*0f8c*/ 	.word	0x00000640


	//   ....[6]....
        /*0f90*/ 	.word	0x000007a0


	//   ....[7]....
        /*0f94*/ 	.word	0x00004330


	//   ....[8]....
        /*0f98*/ 	.word	0x00004340


	//   ....[9]....
        /*0f9c*/ 	.word	0x00005250


	//   ....[10]....
        /*0fa0*/ 	.word	0x00005260


	//   ....[11]....
        /*0fa4*/ 	.word	0x000061a0


	//   ....[12]....
        /*0fa8*/ 	.word	0x000061b0


	//   ....[13]....
        /*0fac*/ 	.word	0x00007d30


	//   ....[14]....
        /*0fb0*/ 	.word	0x00007d40


	//   ....[15]....
        /*0fb4*/ 	.word	0x00008e20


	//   ....[16]....
        /*0fb8*/ 	.word	0x00008e30


	//   ....[17]....
        /*0fbc*/ 	.word	0x00009f20


	//   ....[18]....
        /*0fc0*/ 	.word	0x00009f30


	//   ....[19]....
        /*0fc4*/ 	.word	0x0000b280


	//   ....[20]....
        /*0fc8*/ 	.word	0x0000b290


	//   ....[21]....
        /*0fcc*/ 	.word	0x0000b450


	//   ....[22]....
        /*0fd0*/ 	.word	0x0000b460


	//   ....[23]....
        /*0fd4*/ 	.word	0x0000b630


	//   ....[24]....
        /*0fd8*/ 	.word	0x0000b640


	//   ....[25]....
        /*0fdc*/ 	.word	0x0000ba90


	//   ....[26]....
        /*0fe0*/ 	.word	0x0000baa0


	//   ....[27]....
        /*0fe4*/ 	.word	0x0000bc20


	//   ....[28]....
        /*0fe8*/ 	.word	0x0000bc40


	//   ....[29]....
        /*0fec*/ 	.word	0x0000bdd0


	//   ....[30]....
        /*0ff0*/ 	.word	0x0000bdf0


	//   ....[31]....
        /*0ff4*/ 	.word	0x0000c910


	//   ....[32]....
        /*0ff8*/ 	.word	0x0000d010


	//   ....[33]....
        /*0ffc*/ 	.word	0x0000d020


	//   ....[34]....
        /*1000*/ 	.word	0x0000d030


	//   ....[35]....
        /*1004*/ 	.word	0x0000d040


	//   ....[36]....
        /*1008*/ 	.word	0x0000d650


	//   ....[37]....
        /*100c*/ 	.word	0x0000d660


	//   ....[38]....
        /*1010*/ 	.word	0x0000d670


	//   ....[39]....
        /*1014*/ 	.word	0x0000d680


	//   ....[40]....
        /*1018*/ 	.word	0x0000dc00


	//   ....[41]....
        /*101c*/ 	.word	0x0000dc10


	//   ....[42]....
        /*1020*/ 	.word	0x0000dc20


	//   ....[43]....
        /*1024*/ 	.word	0x0000dc30


	//   ....[44]....
        /*1028*/ 	.word	0x0000e1d0


	//   ....[45]....
        /*102c*/ 	.word	0x0000e1e0


	//   ....[46]....
        /*1030*/ 	.word	0x0000e1f0


	//   ....[47]....
        /*1034*/ 	.word	0x0000e200


	//   ....[48]....
        /*1038*/ 	.word	0x00011d00


	//   ....[49]....
        /*103c*/ 	.word	0x00011d10


	//   ....[50]....
        /*1040*/ 	.word	0x00011d20


	//   ....[51]....
        /*1044*/ 	.word	0x00011d30


	//   ....[52]....
        /*1048*/ 	.word	0x000121d0


	//   ....[53]....
        /*104c*/ 	.word	0x000121e0


	//   ....[54]....
        /*1050*/ 	.word	0x000121f0


	//   ....[55]....
        /*1054*/ 	.word	0x00012200


	//   ....[56]....
        /*1058*/ 	.word	0x00012630


	//   ....[57]....
        /*105c*/ 	.word	0x00012640


	//   ....[58]....
        /*1060*/ 	.word	0x00012650


	//   ....[59]....
        /*1064*/ 	.word	0x00012660


	//   ....[60]....
        /*1068*/ 	.word	0x00012ab0


	//   ....[61]....
        /*106c*/ 	.word	0x00012ac0


	//   ....[62]....
        /*1070*/ 	.word	0x00012ad0


	//   ....[63]....
        /*1074*/ 	.word	0x00012ae0


	//   ....[64]....
        /*1078*/ 	.word	0x00019c60


	//   ....[65]....
        /*107c*/ 	.word	0x0001a050


	//   ....[66]....
        /*1080*/ 	.word	0x0001a0a0


	//   ....[67]....
        /*1084*/ 	.word	0x0001a150


	//   ....[68]....
        /*1088*/ 	.word	0x0001a520


	//   ....[69]....
        /*108c*/ 	.word	0x0001a540


	//   ....[70]....
        /*1090*/ 	.word	0x0001f040


	//   ....[71]....
        /*1094*/ 	.word	0x0001f060


	//   ....[72]....
        /*1098*/ 	.word	0x0001f560


	//   ....[73]....
        /*109c*/ 	.word	0x0001f660


	//   ....[74]....
        /*10a0*/ 	.word	0x0001fae0


	//   ....[75]....
        /*10a4*/ 	.word	0x0001fb30


	//   ....[76]....
        /*10a8*/ 	.word	0x00024120


	//   ....[77]....
        /*10ac*/ 	.word	0x00024150


	//   ....[78]....
        /*10b0*/ 	.word	0x00024440


	//   ....[79]....
        /*10b4*/ 	.word	0x000244b0


	//   ....[80]....
        /*10b8*/ 	.word	0x00025600


	//   ....[81]....
        /*10bc*/ 	.word	0x000256d0


	//   ....[82]....
        /*10c0*/ 	.word	0x000258b0


	//   ....[83]....
        /*10c4*/ 	.word	0x000258d0


	//   ....[84]....
        /*10c8*/ 	.word	0x00027400


	//   ....[85]....
        /*10cc*/ 	.word	0x00027410


	//   ....[86]....
        /*10d0*/ 	.word	0x00027420


	//   ....[87]....
        /*10d4*/ 	.word	0x00027430


	//   ....[88]....
        /*10d8*/ 	.word	0x00027e40


	//   ....[89]....
        /*10dc*/ 	.word	0x00027e50


	//   ....[90]....
        /*10e0*/ 	.word	0x00027fc0


	//   ....[91]....
        /*10e4*/ 	.word	0x00027fe0


	//   ....[92]....
        /*10e8*/ 	.word	0x00028130


	//   ....[93]....
        /*10ec*/ 	.word	0x00028150


	//   ....[94]....
        /*10f0*/ 	.word	0x000282b0


	//   ....[95]....
        /*10f4*/ 	.word	0x000282d0


	//   ....[96]....
        /*10f8*/ 	.word	0x00028ac0


	//   ....[97]....
        /*10fc*/ 	.word	0x00028af0


	//   ....[98]....
        /*1100*/ 	.word	0x00029350


	//   ....[99]....
        /*1104*/ 	.word	0x00029360


	//   ....[100]....
        /*1108*/ 	.word	0x0002a480


	//   ....[101]....
        /*110c*/ 	.word	0x0002a4b0


	//   ....[102]....
        /*1110*/ 	.word	0x0002a610


	//   ....[103]....
        /*1114*/ 	.word	0x0002a630


	//   ....[104]....
        /*1118*/ 	.word	0x0002a780


	//   ....[105]....
        /*111c*/ 	.word	0x0002a7a0


	//   ....[106]....
        /*1120*/ 	.word	0x0002a900


	//   ....[107]....
        /*1124*/ 	.word	0x0002a920


	//   ....[108]....
        /*1128*/ 	.word	0x0002ab00


	//   ....[109]....
        /*112c*/ 	.word	0x0002ad00


	//   ....[110]....
        /*1130*/ 	.word	0x0002ad30


	//   ....[111]....
        /*1134*/ 	.word	0x0002ad60


	//   ....[112]....
        /*1138*/ 	.word	0x0002ad90


	//   ....[113]....
        /*113c*/ 	.word	0x0002adc0


	//   ....[114]....
        /*1140*/ 	.word	0x0002adf0


	//   ....[115]....
        /*1144*/ 	.word	0x0002af90


	//   ....[116]....
        /*1148*/ 	.word	0x0002afc0


	//   ....[117]....
        /*114c*/ 	.word	0x0002aff0


	//   ....[118]....
        /*1150*/ 	.word	0x0002b020


	//   ....[119]....
        /*1154*/ 	.word	0x0002b050


	//   ....[120]....
        /*1158*/ 	.word	0x0002b080


	//   ....[121]....
        /*115c*/ 	.word	0x0002b110


	//   ....[122]....
        /*1160*/ 	.word	0x0002b140


	//   ....[123]....
        /*1164*/ 	.word	0x0002b150


	//   ....[124]....
        /*1168*/ 	.word	0x0002b190


	//   ....[125]....
        /*116c*/ 	.word	0x0002c6c0


	//   ....[126]....
        /*1170*/ 	.word	0x0002edf0


	//   ....[127]....
        /*1174*/ 	.word	0x0002ee30


	//   ....[128]....
        /*1178*/ 	.word	0x0002ee70


	//   ....[129]....
        /*117c*/ 	.word	0x0002ef30


	//   ....[130]....
        /*1180*/ 	.word	0x0002ef60


	//   ....[131]....
        /*1184*/ 	.word	0x0002efc0


	//   ....[132]....
        /*1188*/ 	.word	0x0002f000


	//   ....[133]....
        /*118c*/ 	.word	0x0002f060


	//   ....[134]....
        /*1190*/ 	.word	0x0002f080


	//   ....[135]....
        /*1194*/ 	.word	0x0002f0b0


	//   ....[136]....
        /*1198*/ 	.word	0x0002f8d0


	//   ....[137]....
        /*119c*/ 	.word	0x0002f910


	//   ....[138]....
        /*11a0*/ 	.word	0x0002f930


	//   ....[139]....
        /*11a4*/ 	.word	0x0002f9d0


	//   ....[140]....
        /*11a8*/ 	.word	0x0002f9e0


	//   ....[141]....
        /*11ac*/ 	.word	0x0002fa90


	//   ....[142]....
        /*11b0*/ 	.word	0x0002faa0


	//   ....[143]....
        /*11b4*/ 	.word	0x0002fb50


	//   ....[144]....
        /*11b8*/ 	.word	0x0002fb60


	//   ....[145]....
        /*11bc*/ 	.word	0x0002fc10


	//   ....[146]....
        /*11c0*/ 	.word	0x0002fc20


	//   ....[147]....
        /*11c4*/ 	.word	0x0002fcd0


	//   ....[148]....
        /*11c8*/ 	.word	0x0002fce0


	//   ....[149]....
        /*11cc*/ 	.word	0x0002fd90


	//   ....[150]....
        /*11d0*/ 	.word	0x0002fda0


	//   ....[151]....
        /*11d4*/ 	.word	0x0002fdf0


	//   ....[152]....
        /*11d8*/ 	.word	0x00030600


	//   ....[153]....
        /*11dc*/ 	.word	0x00030640


	//   ....[154]....
        /*11e0*/ 	.word	0x00030670


	//   ....[155]....
        /*11e4*/ 	.word	0x00030730


	//   ....[156]....
        /*11e8*/ 	.word	0x00030760


	//   ....[157]....
        /*11ec*/ 	.word	0x000307b0


	//   ....[158]....
        /*11f0*/ 	.word	0x000307e0


	//   ....[159]....
        /*11f4*/ 	.word	0x00030830


	//   ....[160]....
        /*11f8*/ 	.word	0x00030860


	//   ....[161]....
        /*11fc*/ 	.word	0x000308d0


	//   ....[162]....
        /*1200*/ 	.word	0x00030bd0


	//   ....[163]....
        /*1204*/ 	.word	0x00030c00


	//   ....[164]....
        /*1208*/ 	.word	0x00030cc0


	//   ....[165]....
        /*120c*/ 	.word	0x00030cd0


	//   ....[166]....
        /*1210*/ 	.word	0x00030d80


	//   ....[167]....
        /*1214*/ 	.word	0x00030d90


	//   ....[168]....
        /*1218*/ 	.word	0x00030e40


	//   ....[169]....
        /*121c*/ 	.word	0x00030e50


	//   ....[170]....
        /*1220*/ 	.word	0x00030e60


	//   ....[171]....
        /*1224*/ 	.word	0x00030f10


	//   ....[172]....
        /*1228*/ 	.word	0x000314c0


	//   ....[173]....
        /*122c*/ 	.word	0x00031500


	//   ....[174]....
        /*1230*/ 	.word	0x00031590


	//   ....[175]....
        /*1234*/ 	.word	0x000315c0


	//   ....[176]....
        /*1238*/ 	.word	0x00031650


	//   ....[177]....
        /*123c*/ 	.word	0x00031680


	//   ....[178]....
        /*1240*/ 	.word	0x00031710


	//   ....[179]....
        /*1244*/ 	.word	0x00031740


	//   ....[180]....
        /*1248*/ 	.word	0x00031750


	//   ....[181]....
        /*124c*/ 	.word	0x000317e0


	//   ....[182]....
        /*1250*/ 	.word	0x00031c80


	//   ....[183]....
        /*1254*/ 	.word	0x00031cb0


	//   ....[184]....
        /*1258*/ 	.word	0x00031d10


	//   ....[185]....
        /*125c*/ 	.word	0x00031d40


	//   ....[186]....
        /*1260*/ 	.word	0x00031d70


	//   ....[187]....
        /*1264*/ 	.word	0x00031da0


	//   ....[188]....
        /*1268*/ 	.word	0x00031dd0


	//   ....[189]....
        /*126c*/ 	.word	0x00031e00


	//   ....[190]....
        /*1270*/ 	.word	0x00031fb0


	//   ....[191]....
        /*1274*/ 	.word	0x00031fe0


	//   ....[192]....
        /*1278*/ 	.word	0x00032010


	//   ....[193]....
        /*127c*/ 	.word	0x00032040


	//   ....[194]....
        /*1280*/ 	.word	0x00032070


	//   ....[195]....
        /*1284*/ 	.word	0x000320a0


	//   ....[196]....
        /*1288*/ 	.word	0x00032160


	//   ....[197]....
        /*128c*/ 	.word	0x00032180


	//   ....[198]....
        /*1290*/ 	.word	0x000321a0


	//   ....[199]....
        /*1294*/ 	.word	0x00032200


	//   ....[200]....
        /*1298*/ 	.word	0x00032c30


	//   ....[201]....
        /*129c*/ 	.word	0x00032f50


	//   ....[202]....
        /*12a0*/ 	.word	0x00032fe0


	//   ....[203]....
        /*12a4*/ 	.word	0x00033080


	//   ....[204]....
        /*12a8*/ 	.word	0x00033110


	//   ....[205]....
        /*12ac*/ 	.word	0x000331b0


	//   ....[206]....
        /*12b0*/ 	.word	0x00033240


	//   ....[207]....
        /*12b4*/ 	.word	0x00033330


	//   ....[208]....
        /*12b8*/ 	.word	0x000333c0


	//   ....[209]....
        /*12bc*/ 	.word	0x00033460


	//   ....[210]....
        /*12c0*/ 	.word	0x000334f0


	//   ....[211]....
        /*12c4*/ 	.word	0x00033590


	//   ....[212]....
        /*12c8*/ 	.word	0x00033620


	//   ....[213]....
        /*12cc*/ 	.word	0x00033710


	//   ....[214]....
        /*12d0*/ 	.word	0x000337a0


	//   ....[215]....
        /*12d4*/ 	.word	0x00033840


	//   ....[216]....
        /*12d8*/ 	.word	0x000338d0


	//   ....[217]....
        /*12dc*/ 	.word	0x00033970


	//   ....[218]....
        /*12e0*/ 	.word	0x00033a00


	//   ....[219]....
        /*12e4*/ 	.word	0x00033af0


	//   ....[220]....
        /*12e8*/ 	.word	0x00033b80


	//   ....[221]....
        /*12ec*/ 	.word	0x00033bd0


	//   ....[222]....
        /*12f0*/ 	.word	0x00033c20


	//   ....[223]....
        /*12f4*/ 	.word	0x00033cc0


	//   ....[224]....
        /*12f8*/ 	.word	0x00033d50


	//   ....[225]....
        /*12fc*/ 	.word	0x00033da0


	//   ....[226]....
        /*1300*/ 	.word	0x00033df0


	//   ....[227]....
        /*1304*/ 	.word	0x00033e90


	//   ....[228]....
        /*1308*/ 	.word	0x00033f20


	//   ....[229]....
        /*130c*/ 	.word	0x00033f70


	//   ....[230]....
        /*1310*/ 	.word	0x00033fc0


	//   ....[231]....
        /*1314*/ 	.word	0x00034060


	//   ....[232]....
        /*1318*/ 	.word	0x000340f0


	//   ....[233]....
        /*131c*/ 	.word	0x00034140


	//   ....[234]....
        /*1320*/ 	.word	0x00034190


	//   ....[235]....
        /*1324*/ 	.word	0x00034280


	//   ....[236]....
        /*1328*/ 	.word	0x00034310


	//   ....[237]....
        /*132c*/ 	.word	0x00034360


	//   ....[238]....
        /*1330*/ 	.word	0x000343b0


	//   ....[239]....
        /*1334*/ 	.word	0x00034440


	//   ....[240]....
        /*1338*/ 	.word	0x000344d0


	//   ....[241]....
        /*133c*/ 	.word	0x00034520


	//   ....[242]....
        /*1340*/ 	.word	0x00034570


	//   ....[243]....
        /*1344*/ 	.word	0x00034600


	//   ....[244]....
        /*1348*/ 	.word	0x00034690


	//   ....[245]....
        /*134c*/ 	.word	0x000346e0


	//   ....[246]....
        /*1350*/ 	.word	0x00034730


	//   ....[247]....
        /*1354*/ 	.word	0x000347d0


	//   ....[248]....
        /*1358*/ 	.word	0x00034860


	//   ....[249]....
        /*135c*/ 	.word	0x000348b0


	//   ....[250]....
        /*1360*/ 	.word	0x00034900


	//   ....[251]....
        /*1364*/ 	.word	0x00034c00


	//   ....[252]....
        /*1368*/ 	.word	0x00034ee0


	//   ....[253]....
        /*136c*/ 	.word	0x00034fd0


	//   ....[254]....
        /*1370*/ 	.word	0x000350b0


	//   ....[255]....
        /*1374*/ 	.word	0x00035200


	//   ....[0]....
        /*1378*/ 	.word	0x00035250


	//   ....[1]....
        /*137c*/ 	.word	0x00035360


	//   ....[2]....
        /*1380*/ 	.word	0x000353c0


	//   ....[3]....
        /*1384*/ 	.word	0x000354d0


	//   ....[4]....
        /*1388*/ 	.word	0x00035530


	//   ....[5]....
        /*138c*/ 	.word	0x00035630


	//   ....[6]....
        /*1390*/ 	.word	0x00035680


	//   ....[7]....
        /*1394*/ 	.word	0x00035730


	//   ....[8]....
        /*1398*/ 	.word	0x00035790


	//   ....[9]....
        /*139c*/ 	.word	0x000358c0


	//   ....[10]....
        /*13a0*/ 	.word	0x00035910


	//   ....[11]....
        /*13a4*/ 	.word	0x00035a50


	//   ....[12]....
        /*13a8*/ 	.word	0x00035aa0


	//   ....[13]....
        /*13ac*/ 	.word	0x00035be0


	//   ....[14]....
        /*13b0*/ 	.word	0x00035c30


	//   ....[15]....
        /*13b4*/ 	.word	0x00035d70


	//   ....[16]....
        /*13b8*/ 	.word	0x00035dc0


	//   ....[17]....
        /*13bc*/ 	.word	0x00035f00


	//   ....[18]....
        /*13c0*/ 	.word	0x00035f50


	//   ....[19]....
        /*13c4*/ 	.word	0x00036090


	//   ....[20]....
        /*13c8*/ 	.word	0x000360e0


	//   ....[21]....
        /*13cc*/ 	.word	0x00036200


	//   ....[22]....
        /*13d0*/ 	.word	0x00036250


	//   ....[23]....
        /*13d4*/ 	.word	0x00036380


	//   ....[24]....
        /*13d8*/ 	.word	0x00036450


	//   ....[25]....
        /*13dc*/ 	.word	0x000365c0


	//   ....[26]....
        /*13e0*/ 	.word	0x00036610


	//   ....[27]....
        /*13e4*/ 	.word	0x00036710


	//   ....[28]....
        /*13e8*/ 	.word	0x00036760


	//   ....[29]....
        /*13ec*/ 	.word	0x00036860


	//   ....[30]....
        /*13f0*/ 	.word	0x000368b0


	//   ....[31]....
        /*13f4*/ 	.word	0x000369e0


	//   ....[32]....
        /*13f8*/ 	.word	0x00036a30


	//   ....[33]....
        /*13fc*/ 	.word	0x00036b20


	//   ....[34]....
        /*1400*/ 	.word	0x00036bc0


	//   ....[35]....
        /*1404*/ 	.word	0x00036d00


	//   ....[36]....
        /*1408*/ 	.word	0x00036d50


	//   ....[37]....
        /*140c*/ 	.word	0x00036e90


	//   ....[38]....
        /*1410*/ 	.word	0x00036ee0


	//   ....[39]....
        /*1414*/ 	.word	0x00037020


	//   ....[40]....
        /*1418*/ 	.word	0x00037070


	//   ....[41]....
        /*141c*/ 	.word	0x000371b0


	//   ....[42]....
        /*1420*/ 	.word	0x00037200


	//   ....[43]....
        /*1424*/ 	.word	0x000372f0


	//   ....[44]....
        /*1428*/ 	.word	0x000373b0


	//   ....[45]....
        /*142c*/ 	.word	0x00037540


	//   ....[46]....
        /*1430*/ 	.word	0x00037590


	//   ....[47]....
        /*1434*/ 	.word	0x000376c0


	//   ....[48]....
        /*1438*/ 	.word	0x00037710


	//   ....[49]....
        /*143c*/ 	.word	0x00037840


	//   ....[50]....
        /*1440*/ 	.word	0x00037890


	//   ....[51]....
        /*1444*/ 	.word	0x000379c0


	//   ....[52]....
        /*1448*/ 	.word	0x00037a10


	//   ....[53]....
        /*144c*/ 	.word	0x00037aa0


	//   ....[54]....
        /*1450*/ 	.word	0x00037b40


	//   ....[55]....
        /*1454*/ 	.word	0x00037cd0


	//   ....[56]....
        /*1458*/ 	.word	0x00037d40


	//   ....[57]....
        /*145c*/ 	.word	0x00037db0


	//   ....[58]....
        /*1460*/ 	.word	0x00037e20


	//   ....[59]....
        /*1464*/ 	.word	0x00037e90


	//   ....[60]....
        /*1468*/ 	.word	0x00037f10


	//   ....[61]....
        /*146c*/ 	.word	0x00037f90


	//   ....[62]....
        /*1470*/ 	.word	0x00038020


	//   ....[63]....
        /*1474*/ 	.word	0x00038090


	//   ....[64]....
        /*1478*/ 	.word	0x00038100


	//   ....[65]....
        /*147c*/ 	.word	0x00038170


	//   ....[66]....
        /*1480*/ 	.word	0x000381f0


	//   ....[67]....
        /*1484*/ 	.word	0x00038260


	//   ....[68]....
        /*1488*/ 	.word	0x000382f0


	//   ....[69]....
        /*148c*/ 	.word	0x00038350


	//   ....[70]....
        /*1490*/ 	.word	0x000383e0


	//   ....[71]....
        /*1494*/ 	.word	0x00038510


	//----- nvinfo : EIATTR_REG_RECONFIG
	.align		4
.L_561:
        /*1498*/ 	.byte	0x01, 0x54
	.zero		2


	//----- nvinfo : EIATTR_SYSCALL_OFFSETS
	.align		4
        /*149c*/ 	.byte	0x04, 0x46
        /*149e*/ 	.short	(.L_563 - .L_562)


	//   ....[0]....
.L_562:
        /*14a0*/ 	.word	0x000026b0


	//   ....[1]....
        /*14a4*/ 	.word	0x00002800


	//   ....[2]....
        /*14a8*/ 	.word	0x0000ca80


	//   ....[3]....
        /*14ac*/ 	.word	0x0000cdb0


	//   ....[4]....
        /*14b0*/ 	.word	0x0002e420


	//   ....[5]....
        /*14b4*/ 	.word	0x0002e570


	//   ....[6]....
        /*14b8*/ 	.word	0x0002e660


	//   ....[7]....
        /*14bc*/ 	.word	0x0002f540


	//----- nvinfo : EIATTR_MBARRIER_INSTR_OFFSETS
	.align		4
.L_563:
        /*14c0*/ 	.byte	0x04, 0x39
        /*14c2*/ 	.short	(.L_565 - .L_564)


	//   ....[0]....
.L_564:
        /*14c4*/ 	.word	0x00000270
        /*14c8*/ 	.word	0x000000ff
        /*14cc*/ 	.word	0x00038800
        /*14d0*/ 	.short	0x0100
        /*14d2*/ 	.byte	0x08
	.zero		1


	//   ....[1]....
        /*14d4*/ 	.word	0x00000280
        /*14d8*/ 	.word	0x000000ff
        /*14dc*/ 	.word	0x00038820
        /*14e0*/ 	.short	0x0100
        /*14e2*/ 	.byte	0x08
	.zero		1


	//   ....[2]....
        /*14e4*/ 	.word	0x00000370
        /*14e8*/ 	.word	0x000000ff
        /*14ec*/ 	.word	0x00038830
        /*14f0*/ 	.short	0x0100
        /*14f2*/ 	.byte	0x08
	.zero		1


	//   ....[3]....
        /*14f4*/ 	.word	0x00000380
        /*14f8*/ 	.word	0x000000ff
        /*14fc*/ 	.word	0x00038840
        /*1500*/ 	.short	0x0100
        /*1502*/ 	.byte	0x08
	.zero		1


	//   ....[4]....
        /*1504*/ 	.word	0x00000390
        /*1508*/ 	.word	0x000000ff
        /*150c*/ 	.word	0x00038838
        /*1510*/ 	.short	0x0100
        /*1512*/ 	.byte	0x08
	.zero		1


	//   ....[5]....
        /*1514*/ 	.word	0x000003a0
        /*1518*/ 	.word	0x000000ff
        /*151c*/ 	.word	0x00038848
        /*1520*/ 	.short	0x0100
        /*1522*/ 	.byte	0x08
	.zero		1


	//   ....[6]....
        /*1524*/ 	.word	0x000004d0
        /*1528*/ 	.word	0x000000ff
        /*152c*/ 	.word	0x00038850
        /*1530*/ 	.short	0x0100
        /*1532*/ 	.byte	0x08
	.zero		1


	//   ....[7]....
        /*1534*/ 	.word	0x000004e0
        /*1538*/ 	.word	0x000000ff
        /*153c*/ 	.word	0x00038860
        /*1540*/ 	.short	0x0100
        /*1542*/ 	.byte	0x08
	.zero		1


	//   ....[8]....
        /*1544*/ 	.word	0x000004f0
        /*1548*/ 	.word	0x000000ff
        /*154c*/ 	.word	0x00038858
        /*1550*/ 	.short	0x0100
        /*1552*/ 	.byte	0x08
	.zero		1


	//   ....[9]....
        /*1554*/ 	.word	0x00000500
        /*1558*/ 	.word	0x000000ff
        /*155c*/ 	.word	0x00038868
        /*1560*/ 	.short	0x0100
        /*1562*/ 	.byte	0x08
	.zero		1


	//   ....[10]....
        /*1564*/ 	.word	0x000005f0
        /*1568*/ 	.word	0x000000ff
        /*156c*/ 	.word	0x00038870
        /*1570*/ 	.short	0x0100
        /*1572*/ 	.byte	0x06
	.zero		1


	//   ....[11]....
        /*1574*/ 	.word	0x00000600
        /*1578*/ 	.word	0x000000ff
        /*157c*/ 	.word	0x00038880
        /*1580*/ 	.short	0x0100
        /*1582*/ 	.byte	0x06
	.zero		1


	//   ....[12]....
        /*1584*/ 	.word	0x00000610
        /*1588*/ 	.word	0x000000ff
        /*158c*/ 	.word	0x00038878
        /*1590*/ 	.short	0x0100
        /*1592*/ 	.byte	0x06
	.zero		1


	//   ....[13]....
        /*1594*/ 	.word	0x00000620
        /*1598*/ 	.word	0x000000ff
        /*159c*/ 	.word	0x00038888
        /*15a0*/ 	.short	0x0100
        /*15a2*/ 	.byte	0x06
	.zero		1


	//   ....[14]....
        /*15a4*/ 	.word	0x00000750
        /*15a8*/ 	.word	0x000000ff
        /*15ac*/ 	.word	0x00038890
        /*15b0*/ 	.short	0x0100
        /*15b2*/ 	.byte	0x08
	.zero		1


	//   ....[15]....
        /*15b4*/ 	.word	0x00000760
        /*15b8*/ 	.word	0x000000ff
        /*15bc*/ 	.word	0x000388a0
        /*15c0*/ 	.short	0x0100
        /*15c2*/ 	.byte	0x08
	.zero		1


	//   ....[16]....
        /*15c4*/ 	.word	0x00000770
        /*15c8*/ 	.word	0x000000ff
        /*15cc*/ 	.word	0x00038898
        /*15d0*/ 	.short	0x0100
        /*15d2*/ 	.byte	0x08
	.zero		1


	//   ....[17]....
        /*15d4*/ 	.word	0x00000780
        /*15d8*/ 	.word	0x000000ff
        /*15dc*/ 	.word	0x000388a8
        /*15e0*/ 	.short	0x0100
        /*15e2*/ 	.byte	0x08
	.zero		1


	//   ....[18]....
        /*15e4*/ 	.word	0x000008b0
        /*15e8*/ 	.word	0x000000ff
        /*15ec*/ 	.word	0x000388b0
        /*15f0*/ 	.short	0x0100
        /*15f2*/ 	.byte	0x08
	.zero		1


	//   ....[19]....
        /*15f4*/ 	.word	0x000008c0
        /*15f8*/ 	.word	0x000000ff
        /*15fc*/ 	.word	0x000388c0
        /*1600*/ 	.short	0x0100
        /*1602*/ 	.byte	0x08
	.zero		1


	//   ....[20]....
        /*1604*/ 	.word	0x000008d0
        /*1608*/ 	.word	0x000000ff
        /*160c*/ 	.word	0x000388b8
        /*1610*/ 	.short	0x0100
        /*1612*/ 	.byte	0x08
	.zero		1


	//   ....[21]....
        /*1614*/ 	.word	0x000008e0
        /*1618*/ 	.word	0x000000ff
        /*161c*/ 	.word	0x000388c8
        /*1620*/ 	.short	0x0100
        /*1622*/ 	.byte	0x08
	.zero		1


	//   ....[22]....
        /*1624*/ 	.word	0x000042e0
        /*1628*/ 	.word	0x00000058
        /*162c*/ 	.word	0x00038890
        /*1630*/ 	.short	0x010a
        /*1632*/ 	.byte	0x3f
	.zero		1


	//   ....[23]....
        /*1634*/ 	.word	0x00007cc0
        /*1638*/ 	.word	0x00000058
        /*163c*/ 	.word	0x00038890
        /*1640*/ 	.short	0x010a
        /*1642*/ 	.byte	0x3f
	.zero		1


	//   ....[24]....
        /*1644*/ 	.word	0x0000b0e0
        /*1648*/ 	.word	0x00000058
        /*164c*/ 	.word	0x00038890
        /*1650*/ 	.short	0x010a
        /*1652*/ 	.byte	0x3f
	.zero		1


	//   ....[25]....
        /*1654*/ 	.word	0x0000b8c0
        /*1658*/ 	.word	0x0000000b
        /*165c*/ 	.word	0x00000000
        /*1660*/ 	.short	0x0101
        /*1662*/ 	.byte	0x3f
	.zero		1


	//   ....[26]....
        /*1664*/ 	.word	0x0000b900
        /*1668*/ 	.word	0x00000058
        /*166c*/ 	.word	0x000388b0
        /*1670*/ 	.short	0x010a
        /*1672*/ 	.byte	0x3f
	.zero		1


	//   ....[27]....
        /*1674*/ 	.word	0x0000c030
        /*1678*/ 	.word	0x00000058
        /*167c*/ 	.word	0x00000000
        /*1680*/ 	.short	0x0101
        /*1682*/ 	.byte	0x3f
	.zero		1


	//   ....[28]....
        /*1684*/ 	.word	0x0000cb10
        /*1688*/ 	.word	0x00000017
        /*168c*/ 	.word	0x00038800
        /*1690*/ 	.short	0x010a
        /*1692*/ 	.byte	0x3f
	.zero		1


	//   ....[29]....
        /*1694*/ 	.word	0x0000cb60
        /*1698*/ 	.word	0x00000017
        /*169c*/ 	.word	0x00038800
        /*16a0*/ 	.short	0x010a
        /*16a2*/ 	.byte	0x3f
	.zero		1


	//   ....[30]....
        /*16a4*/ 	.word	0x0000e640
        /*16a8*/ 	.word	0x00000017
        /*16ac*/ 	.word	0x00038800
        /*16b0*/ 	.short	0x010a
        /*16b2*/ 	.byte	0x3f
	.zero		1


	//   ....[31]....
        /*16b4*/ 	.word	0x00012dd0
        /*16b8*/ 	.word	0x00000017
        /*16bc*/ 	.word	0x00038800
        /*16c0*/ 	.short	0x010a
        /*16c2*/ 	.byte	0x3f
	.zero		1


	//   ....[32]....
        /*16c4*/ 	.word	0x00016b20
        /*16c8*/ 	.word	0x00000000
        /*16cc*/ 	.word	0x00038830
        /*16d0*/ 	.short	0x010a
        /*16d2*/ 	.byte	0x3f
	.zero		1


	//   ....[33]....
        /*16d4*/ 	.word	0x00016b60
        /*16d8*/ 	.word	0x00000000
        /*16dc*/ 	.word	0x00038830
        /*16e0*/ 	.short	0x010a
        /*16e2*/ 	.byte	0x3f
	.zero		1


	//   ....[34]....
        /*16e4*/ 	.word	0x0001a880
        /*16e8*/ 	.word	0x00000000
        /*16ec*/ 	.word	0x00000000
        /*16f0*/ 	.short	0x0101
        /*16f2*/ 	.byte	0x3f
	.zero		1


	//   ....[35]....
        /*16f4*/ 	.word	0x0001b450
        /*16f8*/ 	.word	0x0000000a
        /*16fc*/ 	.word	0x00038830
        /*1700*/ 	.short	0x010a
        /*1702*/ 	.byte	0x3f
	.zero		1


	//   ....[36]....
        /*1704*/ 	.word	0x0001b4d0
        /*1708*/ 	.word	0x0000000a
        /*170c*/ 	.word	0x00038830
        /*1710*/ 	.short	0x010a
        /*1712*/ 	.byte	0x3f
	.zero		1


	//   ....[37]....
        /*1714*/ 	.word	0x0001ebc0
        /*1718*/ 	.word	0x00000006
        /*171c*/ 	.word	0x00038850
        /*1720*/ 	.short	0x010a
        /*1722*/ 	.byte	0x3f
	.zero		1


	//   ....[38]....
        /*1724*/ 	.word	0x0001ec10
        /*1728*/ 	.word	0x00000006
        /*172c*/ 	.word	0x00038850
        /*1730*/ 	.short	0x010a
        /*1732*/ 	.byte	0x3f
	.zero		1


	//   ....[39]....
        /*1734*/ 	.word	0x0001efd0
        /*1738*/ 	.word	0x0000000a
        /*173c*/ 	.word	0x00000000
        /*1740*/ 	.short	0x0101
        /*1742*/ 	.byte	0x3f
	.zero		1


	//   ....[40]....
        /*1744*/ 	.word	0x00020230
        /*1748*/ 	.word	0x00000006
        /*174c*/ 	.word	0x00000000
        /*1750*/ 	.short	0x0101
        /*1752*/ 	.byte	0x3f
	.zero		1


	//   ....[41]....
        /*1754*/ 	.word	0x000204c0
        /*1758*/ 	.word	0x00000003
        /*175c*/ 	.word	0x00038830
        /*1760*/ 	.short	0x010a
        /*1762*/ 	.byte	0x3f
	.zero		1


	//   ....[42]....
        /*1764*/ 	.word	0x00020540
        /*1768*/ 	.word	0x00000003
        /*176c*/ 	.word	0x00038830
        /*1770*/ 	.short	0x010a
        /*1772*/ 	.byte	0x3f
	.zero		1


	//   ....[43]....
        /*1774*/ 	.word	0x00023c40
        /*1778*/ 	.word	0x00000006
        /*177c*/ 	.word	0x00038850
        /*1780*/ 	.short	0x010a
        /*1782*/ 	.byte	0x3f
	.zero		1


	//   ....[44]....
        /*1784*/ 	.word	0x00023c90
        /*1788*/ 	.word	0x00000006
        /*178c*/ 	.word	0x00038850
        /*1790*/ 	.short	0x010a
        /*1792*/ 	.byte	0x3f
	.zero		1


	//   ....[45]....
        /*1794*/ 	.word	0x00024010
        /*1798*/ 	.word	0x00000002
        /*179c*/ 	.word	0x00000000
        /*17a0*/ 	.short	0x0101
        /*17a2*/ 	.byte	0x3f
	.zero		1


	//   ....[46]....
        /*17a4*/ 	.word	0x00024ba0
        /*17a8*/ 	.word	0x00000006
        /*17ac*/ 	.word	0x00000000
        /*17b0*/ 	.short	0x0101
        /*17b2*/ 	.byte	0x3f
	.zero		1


	//   ....[47]....
        /*17b4*/ 	.word	0x00025550
        /*17b8*/ 	.word	0x0000000a
        /*17bc*/ 	.word	0x00038850
        /*17c0*/ 	.short	0x010a
        /*17c2*/ 	.byte	0x3f
	.zero		1


	//   ....[48]....
        /*17c4*/ 	.word	0x000255a0
        /*17c8*/ 	.word	0x0000000a
        /*17cc*/ 	.word	0x00038850
        /*17d0*/ 	.short	0x010a
        /*17d2*/ 	.byte	0x3f
	.zero		1


	//   ....[49]....
        /*17d4*/ 	.word	0x00025aa0
        /*17d8*/ 	.word	0x0000000a
        /*17dc*/ 	.word	0x00000000
        /*17e0*/ 	.short	0x0101
        /*17e2*/ 	.byte	0x3f
	.zero		1


	//   ....[50]....
        /*17e4*/ 	.word	0x00027e20
        /*17e8*/ 	.word	0x00000014
        /*17ec*/ 	.word	0x00000000
        /*17f0*/ 	.short	0x0101
        /*17f2*/ 	.byte	0x3f
	.zero		1


	//   ....[51]....
        /*17f4*/ 	.word	0x00028ae0
        /*17f8*/ 	.word	0x00000002
        /*17fc*/ 	.word	0x00000000
        /*1800*/ 	.short	0x0101
        /*1802*/ 	.byte	0x3f
	.zero		1


	//   ....[52]....
        /*1804*/ 	.word	0x0002c7a0
        /*1808*/ 	.word	0x00000010
        /*180c*/ 	.word	0x00038820
        /*1810*/ 	.short	0x010a
        /*1812*/ 	.byte	0x3f
	.zero		1


	//   ....[53]....
        /*1814*/ 	.word	0x0002c830
        /*1818*/ 	.word	0x0000000b
        /*181c*/ 	.word	0x000388a0
        /*1820*/ 	.short	0x010a
        /*1822*/ 	.byte	0x3f
	.zero		1


	//   ....[54]....
        /*1824*/ 	.word	0x0002cd80
        /*1828*/ 	.word	0x0000000b
        /*182c*/ 	.word	0x000388c0
        /*1830*/ 	.short	0x010a
        /*1832*/ 	.byte	0x3f
	.zero		1


	//   ....[55]....
        /*1834*/ 	.word	0x0002d390
        /*1838*/ 	.word	0x0000000a
        /*183c*/ 	.word	0x000388a0
        /*1840*/ 	.short	0x010a
        /*1842*/ 	.byte	0x3f
	.zero		1


	//   ....[56]....
        /*1844*/ 	.word	0x0002d8d0
        /*1848*/ 	.word	0x0000000a
        /*184c*/ 	.word	0x000388c0
        /*1850*/ 	.short	0x010a
        /*1852*/ 	.byte	0x3f
	.zero		1


	//   ....[57]....
        /*1854*/ 	.word	0x0002ec20
        /*1858*/ 	.word	0x00000005
        /*185c*/ 	.word	0x00038840
        /*1860*/ 	.short	0x010a
        /*1862*/ 	.byte	0x3f
	.zero		1


	//   ....[58]....
        /*1864*/ 	.word	0x0002f230
        /*1868*/ 	.word	0x00000005
        /*186c*/ 	.word	0x00038830
        /*1870*/ 	.short	0x0107
        /*1872*/ 	.byte	0x3f
	.zero		1


	//   ....[59]....
        /*1874*/ 	.word	0x0002f310
        /*1878*/ 	.word	0x00000005
        /*187c*/ 	.word	0x00038830
        /*1880*/ 	.short	0x0101
        /*1882*/ 	.byte	0x3f
	.zero		1


	//   ....[60]....
        /*1884*/ 	.word	0x0002ff30
        /*1888*/ 	.word	0x00000010
        /*188c*/ 	.word	0x00038800
        /*1890*/ 	.short	0x0107
        /*1892*/ 	.byte	0x3f
	.zero		1


	//   ....[61]....
        /*1894*/ 	.word	0x00030050
        /*1898*/ 	.word	0x00000010
        /*189c*/ 	.word	0x00038800
        /*18a0*/ 	.short	0x0101
        /*18a2*/ 	.byte	0x3f
	.zero		1


	//   ....[62]....
        /*18a4*/ 	.word	0x00030070
        /*18a8*/ 	.word	0x00000010
        /*18ac*/ 	.word	0x00038820
        /*18b0*/ 	.short	0x010a
        /*18b2*/ 	.byte	0x3f
	.zero		1


	//   ....[63]....
        /*18b4*/ 	.word	0x00030470
        /*18b8*/ 	.word	0x00000006
        /*18bc*/ 	.word	0x00038840
        /*18c0*/ 	.short	0x010a
        /*18c2*/ 	.byte	0x3f
	.zero		1


	//   ....[64]....
        /*18c4*/ 	.word	0x000309f0
        /*18c8*/ 	.word	0x00000006
        /*18cc*/ 	.word	0x00038830
        /*18d0*/ 	.short	0x0107
        /*18d2*/ 	.byte	0x3f
	.zero		1


	//   ....[65]....
        /*18d4*/ 	.word	0x00030ab0
        /*18d8*/ 	.word	0x00000006
        /*18dc*/ 	.word	0x00038830
        /*18e0*/ 	.short	0x0101
        /*18e2*/ 	.byte	0x3f
	.zero		1


	//   ....[66]....
        /*18e4*/ 	.word	0x00030b10
        /*18e8*/ 	.word	0x00000006
        /*18ec*/ 	.word	0x00038860
        /*18f0*/ 	.short	0x010a
        /*18f2*/ 	.byte	0x3f
	.zero		1


	//   ....[67]....
        /*18f4*/ 	.word	0x00031040
        /*18f8*/ 	.word	0x00000006
        /*18fc*/ 	.word	0x00038850
        /*1900*/ 	.short	0x0107
        /*1902*/ 	.byte	0x3f
	.zero		1


	//   ....[68]....
        /*1904*/ 	.word	0x000311e0
        /*1908*/ 	.word	0x00000006
        /*190c*/ 	.word	0x00038850
        /*1910*/ 	.short	0x0101
        /*1912*/ 	.byte	0x3f
	.zero		1


	//   ....[69]....
        /*1914*/ 	.word	0x00031410
        /*1918*/ 	.word	0x00000004
        /*191c*/ 	.word	0x00038860
        /*1920*/ 	.short	0x010a
        /*1922*/ 	.byte	0x3f
	.zero		1


	//   ....[70]....
        /*1924*/ 	.word	0x00031970
        /*1928*/ 	.word	0x00000004
        /*192c*/ 	.word	0x00038850
        /*1930*/ 	.short	0x0107
        /*1932*/ 	.byte	0x3f
	.zero		1


	//   ....[71]....
        /*1934*/ 	.word	0x00031a30
        /*1938*/ 	.word	0x00000004
        /*193c*/ 	.word	0x00038850
        /*1940*/ 	.short	0x0101
        /*1942*/ 	.byte	0x3f
	.zero		1


	//   ....[72]....
        /*1944*/ 	.word	0x00032bb0
        /*1948*/ 	.word	0x00000005
        /*194c*/ 	.word	0x00038820
        /*1950*/ 	.short	0x010a
        /*1952*/ 	.byte	0x3f
	.zero		1


	//   ....[73]....
        /*1954*/ 	.word	0x00032d20
        /*1958*/ 	.word	0x00000003
        /*195c*/ 	.word	0x00038840
        /*1960*/ 	.short	0x010a
        /*1962*/ 	.byte	0x3f
	.zero		1


	//   ....[74]....
        /*1964*/ 	.word	0x00032dc0
        /*1968*/ 	.word	0x00000017
        /*196c*/ 	.word	0x00038840
        /*1970*/ 	.short	0x010a
        /*1972*/ 	.byte	0x3f
	.zero		1


	//   ....[75]....
        /*1974*/ 	.word	0x00032e00
        /*1978*/ 	.word	0x00000003
        /*197c*/ 	.word	0x00038860
        /*1980*/ 	.short	0x010a
        /*1982*/ 	.byte	0x3f
	.zero		1


	//   ....[76]....
        /*1984*/ 	.word	0x00032e40
        /*1988*/ 	.word	0x00000017
        /*198c*/ 	.word	0x00038860
        /*1990*/ 	.short	0x010a
        /*1992*/ 	.byte	0x3f
	.zero		1


	//   ....[77]....
        /*1994*/ 	.word	0x00032ea0
        /*1998*/ 	.word	0x00000058
        /*199c*/ 	.word	0x00038890
        /*19a0*/ 	.short	0x010a
        /*19a2*/ 	.byte	0x3f
	.zero		1


	//   ....[78]....
        /*19a4*/ 	.word	0x00033280
        /*19a8*/ 	.word	0x00000058
        /*19ac*/ 	.word	0x00038890
        /*19b0*/ 	.short	0x010a
        /*19b2*/ 	.byte	0x3f
	.zero		1


	//   ....[79]....
        /*19b4*/ 	.word	0x00033660
        /*19b8*/ 	.word	0x00000058
        /*19bc*/ 	.word	0x00038890
        /*19c0*/ 	.short	0x010a
        /*19c2*/ 	.byte	0x3f
	.zero		1


	//   ....[80]....
        /*19c4*/ 	.word	0x00033a40
        /*19c8*/ 	.word	0x00000058
        /*19cc*/ 	.word	0x000388b0
        /*19d0*/ 	.short	0x010a
        /*19d2*/ 	.byte	0x3f
	.zero		1


	//   ....[81]....
        /*19d4*/ 	.word	0x000341d0
        /*19d8*/ 	.word	0x00000017
        /*19dc*/ 	.word	0x00038800
        /*19e0*/ 	.short	0x010a
        /*19e2*/ 	.byte	0x3f
	.zero		1


	//   ....[82]....
        /*19e4*/ 	.word	0x00034940
        /*19e8*/ 	.word	0x00000017
        /*19ec*/ 	.word	0x00038800
        /*19f0*/ 	.short	0x010a
        /*19f2*/ 	.byte	0x3f
	.zero		1


	//   ....[83]....
        /*19f4*/ 	.word	0x00034990
        /*19f8*/ 	.word	0x00000000
        /*19fc*/ 	.word	0x00038830
        /*1a00*/ 	.short	0x010a
        /*1a02*/ 	.byte	0x3f
	.zero		1


	//   ....[84]....
        /*1a04*/ 	.word	0x000349e0
        /*1a08*/ 	.word	0x0000000a
        /*1a0c*/ 	.word	0x00038830
        /*1a10*/ 	.short	0x010a
        /*1a12*/ 	.byte	0x3f
	.zero		1


	//   ....[85]....
        /*1a14*/ 	.word	0x00034a30
        /*1a18*/ 	.word	0x00000006
        /*1a1c*/ 	.word	0x00038850
        /*1a20*/ 	.short	0x010a
        /*1a22*/ 	.byte	0x3f
	.zero		1


	//   ....[86]....
        /*1a24*/ 	.word	0x00034a80
        /*1a28*/ 	.word	0x00000003
        /*1a2c*/ 	.word	0x00038830
        /*1a30*/ 	.short	0x010a
        /*1a32*/ 	.byte	0x3f
	.zero		1


	//   ....[87]....
        /*1a34*/ 	.word	0x00034ad0
        /*1a38*/ 	.word	0x00000006
        /*1a3c*/ 	.word	0x00038850
        /*1a40*/ 	.short	0x010a
        /*1a42*/ 	.byte	0x3f
	.zero		1


	//   ....[88]....
        /*1a44*/ 	.word	0x00034b20
        /*1a48*/ 	.word	0x0000000a
        /*1a4c*/ 	.word	0x00038850
        /*1a50*/ 	.short	0x010a
        /*1a52*/ 	.byte	0x3f
	.zero		1


	//   ....[89]....
        /*1a54*/ 	.word	0x00034cc0
        /*1a58*/ 	.word	0x00000010
        /*1a5c*/ 	.word	0x00038820
        /*1a60*/ 	.short	0x010a
        /*1a62*/ 	.byte	0x3f
	.zero		1


	//   ....[90]....
        /*1a64*/ 	.word	0x00034d10
        /*1a68*/ 	.word	0x0000000b
        /*1a6c*/ 	.word	0x000388a0
        /*1a70*/ 	.short	0x010a
        /*1a72*/ 	.byte	0x3f
	.zero		1


	//   ....[91]....
        /*1a74*/ 	.word	0x00034d60
        /*1a78*/ 	.word	0x0000000b
        /*1a7c*/ 	.word	0x000388c0
        /*1a80*/ 	.short	0x010a
        /*1a82*/ 	.byte	0x3f
	.zero		1


	//   ....[92]....
        /*1a84*/ 	.word	0x00034db0
        /*1a88*/ 	.word	0x0000000a
        /*1a8c*/ 	.word	0x000388a0
        /*1a90*/ 	.short	0x010a
        /*1a92*/ 	.byte	0x3f
	.zero		1


	//   ....[93]....
        /*1a94*/ 	.word	0x00034e00
        /*1a98*/ 	.word	0x0000000a
        /*1a9c*/ 	.word	0x000388c0
        /*1aa0*/ 	.short	0x010a
        /*1aa2*/ 	.byte	0x3f
	.zero		1


	//   ....[94]....
        /*1aa4*/ 	.word	0x00034f20
        /*1aa8*/ 	.word	0x00000005
        /*1aac*/ 	.word	0x00038840
        /*1ab0*/ 	.short	0x010a
        /*1ab2*/ 	.byte	0x3f
	.zero		1


	//   ....[95]....
        /*1ab4*/ 	.word	0x00036280
        /*1ab8*/ 	.word	0x00000010
        /*1abc*/ 	.word	0x00038820
        /*1ac0*/ 	.short	0x010a
        /*1ac2*/ 	.byte	0x3f
	.zero		1


	//   ....[96]....
        /*1ac4*/ 	.word	0x000362d0
        /*1ac8*/ 	.word	0x00000006
        /*1acc*/ 	.word	0x00038840
        /*1ad0*/ 	.short	0x010a
        /*1ad2*/ 	.byte	0x3f
	.zero		1


	//   ....[97]....
        /*1ad4*/ 	.word	0x00036a70
        /*1ad8*/ 	.word	0x00000006
        /*1adc*/ 	.word	0x00038860
        /*1ae0*/ 	.short	0x010a
        /*1ae2*/ 	.byte	0x3f
	.zero		1


	//   ....[98]....
        /*1ae4*/ 	.word	0x00037240
        /*1ae8*/ 	.word	0x00000004
        /*1aec*/ 	.word	0x00038860
        /*1af0*/ 	.short	0x010a
        /*1af2*/ 	.byte	0x3f
	.zero		1


	//   ....[99]....
        /*1af4*/ 	.word	0x00038430
        /*1af8*/ 	.word	0x00000005
        /*1afc*/ 	.word	0x00038820
        /*1b00*/ 	.short	0x010a
        /*1b02*/ 	.byte	0x3f
	.zero		1


	//   ....[100]....
        /*1b04*/ 	.word	0x000385d0
        /*1b08*/ 	.word	0x00000003
        /*1b0c*/ 	.word	0x00038840
        /*1b10*/ 	.short	0x010a
        /*1b12*/ 	.byte	0x3f
	.zero		1


	//   ....[101]....
        /*1b14*/ 	.word	0x00038620
        /*1b18*/ 	.word	0x00000017
        /*1b1c*/ 	.word	0x00038840
        /*1b20*/ 	.short	0x010a
        /*1b22*/ 	.byte	0x3f
	.zero		1


	//   ....[102]....
        /*1b24*/ 	.word	0x00038670
        /*1b28*/ 	.word	0x00000003
        /*1b2c*/ 	.word	0x00038860
        /*1b30*/ 	.short	0x010a
        /*1b32*/ 	.byte	0x3f
	.zero		1


	//----- nvinfo : EIATTR_NUM_MBARRIERS
	.align		4
.L_565:
        /*1b34*/ 	.byte	0x03, 0x38
        /*1b36*/ 	.short	0x0016


	//----- nvinfo : EIATTR_EXIT_INSTR_OFFSETS
	.align		4
        /*1b38*/ 	.byte	0x04, 0x1c
        /*1b3a*/ 	.short	(.L_567 - .L_566)


	//   ....[0]....
.L_566:
        /*1b3c*/ 	.word	0x00032e90


	//----- nvinfo : EIATTR_MAX_THREADS
	.align		4
.L_567:
        /*1b40*/ 	.byte	0x04, 0x05
        /*1b42*/ 	.short	(.L_569 - .L_568)
.L_568:
        /*1b44*/ 	.word	0x00000180
        /*1b48*/ 	.word	0x00000001
        /*1b4c*/ 	.word	0x00000001


	//----- nvinfo : EIATTR_CRS_STACK_SIZE
	.align		4
.L_569:
        /*1b50*/ 	.byte	0x04, 0x1e
        /*1b52*/ 	.short	(.L_571 - .L_570)
.L_570:
        /*1b54*/ 	.word	0x00000000


	//----- nvinfo : EIATTR_CBANK_PARAM_SIZE
	.align		4
.L_571:
        /*1b58*/ 	.byte	0x03, 0x19
        /*1b5a*/ 	.short	0x0af0


	//----- nvinfo : EIATTR_PARAM_CBANK
	.align		4
        /*1b5c*/ 	.byte	0x04, 0x0a
        /*1b5e*/ 	.short	(.L_573 - .L_572)
	.align		4
.L_572:
        /*1b60*/ 	.word	index@(.nv.constant0._ZN7cutlass13device_kernelIN5flash11enable_sm90INS1_16FlashAttnFwdSm90INS1_25CollectiveMainloopFwdSm90ILi2EN4cute5tupleIJNS5_1CILi1EEES8_S8_EEENS6_IJNS7_ILi128EEENS7_ILi80EEENS7_ILi256EEEEEELi256ENS_10bfloat16_tEfNS_4arch4Sm90ELb1ELb0ELb0ELb1ELb1ELb1ELb0ELb1ELb1ELb1ELb1ELb0EEENS1_21CollectiveEpilogueFwdINS6_IJSA_SC_SB_EEES9_SE_SG_Li256ELb1ELb1ELb1ELb0EEENS1_36VarlenDynamicPersistentTileSchedulerILi128ELi80ELi256ELi128ELb1ELb1ELb1ELb1ELb1ELb1EEEEEEEEEvNT_6ParamsE)
        /*1b64*/ 	.short	0x0210
        /*1b66*/ 	.short	0x0af0


	//----- nvinfo : EIATTR_SW_WAR
	.align		4
.L_573:
        /*1b68*/ 	.byte	0x04, 0x36
        /*1b6a*/ 	.short	(.L_575 - .L_574)
.L_574:
        /*1b6c*/ 	.word	0x00000008
.L_575:


//--------------------- .nv.info._ZN7cutlass13device_kernelIN5flash11enable_sm90INS1_16FlashAttnFwdSm90INS1_25CollectiveMainloopFwdSm90ILi2EN4cute5tupleIJNS5_1CILi1EEES8_S8_EEENS6_IJNS7_ILi128EEENS7_ILi96EEENS7_ILi192EEEEEELi192ENS_10bfloat16_tEfNS_4arch4Sm90ELb0ELb0ELb0ELb0ELb1ELb0ELb0ELb1ELb1ELb1ELb1ELb0EEENS1_21CollectiveEpilogueFwdINS6_IJSA_SC_SB_EEES9_SE_SG_Li256ELb0ELb1ELb1ELb0EEENS1_19SingleTileSchedulerILb0ELb1ELb1ELi128EEEEEEEEEvNT_6ParamsE --------------------------
	.section	.nv.info._ZN7cutlass13device_kernelIN5flash11enable_sm90INS1_16FlashAttnFwdSm90INS1_25CollectiveMainloopFwdSm90ILi2EN4cute5tupleIJNS5_1CILi1EEES8_S8_EEENS6_IJNS7_ILi128EEENS7_ILi96EEENS7_ILi192EEEEEELi192ENS_10bfloat16_tEfNS_4arch4Sm90ELb0ELb0ELb0ELb0ELb1ELb0ELb0ELb1ELb1ELb1ELb1ELb0EEENS1_21CollectiveEpilogueFwdINS6_IJSA_SC_SB_EEES9_SE_SG_Li256ELb0ELb1ELb1ELb0EEENS1_19SingleTileSchedulerILb0ELb1ELb1ELi128EEEEEEEEEvNT_6ParamsE,"",@"SHT_CUDA_INFO"
	.sectionflags	@""
	.align	4


	//----- nvinfo : EIATTR_CUDA_API_VERSION
	.align		4
        /*0000*/ 	.byte	0x04, 0x37
        /*0002*/ 	.short	(.L_577 - .L_576)
.L_576:
        /*0004*/ 	.word	0x00000082


	//----- nvinfo : EIATTR_KPARAM_INFO
	.align		4
.L_577:
        /*0008*/ 	.byte	0x04, 0x17
        /*000a*/ 	.short	(.L_579 - .L_578)
.L_578:
        /*000c*/ 	.word	0x00000000
        /*0010*/ 	.short	0x0000
        /*0012*/ 	.short	0x0070
        /*0014*/ 	.byte	0x00, 0xf0, 0x01, 0x28


	//----- nvinfo : EIATTR_SPARSE_MMA_MASK
	.align		4
.L_579:
        /*0018*/ 	.byte	0x03, 0x50
        /*001a*/ 	.short	0x0000


	//----- nvinfo : EIATTR_MAXREG_COUNT
	.align		4
        /*001c*/ 	.byte	0x03, 0x1b
        /*001e*/ 	.short	0x00a8


	//----- nvinfo : EIATTR_NUM_BARRIERS
	.align		4
        /*0020*/ 	.byte	0x02, 0x4c
        /*0022*/ 	.byte	0x09
	.zero		1


	//----- nvinfo : EIATTR_EXTERNS
	.align		4
        /*0024*/ 	.byte	0x04, 0x0f
        /*0026*/ 	.short	(.L_581 - .L_580)


	//   ....[0]....
	.align		4
.L_580:
        /*0028*/ 	.word	index@(__assertfail)


	//----- nvinfo : EIATTR_ANNOTATIONS
	.align		4
.L_581:
        /*002c*/ 	.byte	0x04, 0x55
        /*002e*/ 	.short	(.L_583 - .L_582)


	//   ....[0]....
.L_582:
        /*0030*/ 	.word	0x00000001
        /*0034*/ 	.byte	0xb0, 0x08, 0x00, 0x00, 0x01, 0x00, 0x00, 0x00, 0x50, 0x13, 0x00, 0x00, 0x01, 0x00, 0x00, 0x00
        /*0044*/ 	.byte	0xd0, 0x91, 0x00, 0x00, 0x01, 0x00, 0x00, 0x00, 0x30, 0x92, 0x00, 0x00, 0x01, 0x00, 0x00, 0x00
        /*0054*/ 	.byte	0x80, 0xa8, 0x00, 0x00, 0x01, 0x00, 0x00, 0x00, 0xd0, 0xbf, 0x00, 0x00


	//----- nvinfo : EIATTR_MERCURY_ISA_VERSION
	.align		4
.L_583:
        /*0060*/ 	.byte	0x03, 0x5f
        /*0062*/ 	.short	0x0101


	//----- nvinfo : EIATTR_INT_WARP_WIDE_INSTR_OFFSETS
	.align		4
        /*0064*/ 	.byte	0x04, 0x31
        /*0066*/ 	.short	(.L_585 - .L_584)


	//   ....[0]....
.L_584:
        /*0068*/ 	.word	0x000000c0


	//   ....[1]....
        /*006c*/ 	.word	0x000000d0


	//   ....[2]....
        /*0070*/ 	.word	0x00000170


	//----- nvinfo : EIATTR_COOP_GROUP_MASK_REGIDS
	.align		4
.L_585:
        /*0074*/ 	.byte	0x04, 0x29
        /*0076*/ 	.short	(.L_587 - .L_586)


	//   ....[0]....
.L_586:
        /*0078*/ 	.word	0xffffffff


	//   ....[1]....
        /*007c*/ 	.word	0xffffffff


	//   ....[2]....
        /*0080*/ 	.word	0xffffffff


	//   ....[3]....
        /*0084*/ 	.word	0xffffffff


	//   ....[4]....
        /*0088*/ 	.word	0xffffffff


	//   ....[5]....
        /*008c*/ 	.word	0xffffffff


	//   ....[6]....
        /*0090*/ 	.word	0xffffffff


	//   ....[7]....
        /*0094*/ 	.word	0xffffffff


	//   ....[8]....
        /*0098*/ 	.word	0xffffffff


	//   ....[9]....
        /*009c*/ 	.word	0xffffffff


	//   ....[10]....
        /*00a0*/ 	.word	0xffffffff


	//   ....[11]....
        /*00a4*/ 	.word	0xffffffff


	//   ....[12]....
        /*00a8*/ 	.word	0xffffffff


	//   ....[13]....
        /*00ac*/ 	.word	0xffffffff


	//   ....[14]....
        /*00b0*/ 	.word	0xffffffff


	//   ....[15]....
        /*00b4*/ 	.word	0xffffffff


	//   ....[16]....
        /*00b8*/ 	.word	0xffffffff


	//   ....[17]....
        /*00bc*/ 	.word	0xffffffff


	//   ....[18]....
        /*00c0*/ 	.word	0xffffffff


	//   ....[19]....
        /*00c4*/ 	.word	0xffffffff


	//   ....[20]....
        /*00c8*/ 	.word	0xffffffff


	//   ....[21]....
        /*00cc*/ 	.word	0xffffffff


	//   ....[22]....
        /*00d0*/ 	.word	0xffffffff


	//   ....[23]....
        /*00d4*/ 	.word	0xffffffff


	//   ....[24]....
        /*00d8*/ 	.word	0xffffffff


	//   ....[25]....
        /*00dc*/ 	.word	0xffffffff


	//   ....[26]....
        /*00e0*/ 	.word	0xffffffff


	//   ....[27]....
        /*00e4*/ 	.word	0xffffffff


	//   ....[28]....
        /*00e8*/ 	.word	0xffffffff


	//   ....[29]....
        /*00ec*/ 	.word	0xffffffff


	//   ....[30]....
        /*00f0*/ 	.word	0xffffffff


	//   ....[31]....
        /*00f4*/ 	.word	0xffffffff


	//   ....[32]....
        /*00f8*/ 	.word	0xffffffff


	//   ....[33]....
        /*00fc*/ 	.word	0xffffffff


	//   ....[34]....
        /*0100*/ 	.word	0xffffffff


	//   ....[35]....
        /*0104*/ 	.word	0xffffffff


	//   ....[36]....
        /*0108*/ 	.word	0xffffffff


	//   ....[37]....
        /*010c*/ 	.word	0xffffffff


	//   ....[38]....
        /*0110*/ 	.word	0xffffffff


	//   ....[39]....
        /*0114*/ 	.word	0xffffffff


	//   ....[40]....
        /*0118*/ 	.word	0xffffffff


	//   ....[41]....
        /*011c*/ 	.word	0xffffffff


	//   ....[42]....
        /*0120*/ 	.word	0xffffffff


	//   ....[43]....
        /*0124*/ 	.word	0xffffffff


	//   ....[44]....
        /*0128*/ 	.word	0xffffffff


	//   ....[45]....
        /*012c*/ 	.word	0xffffffff


	//   ....[46]....
        /*0130*/ 	.word	0xffffffff


	//   ....[47]....
        /*0134*/ 	.word	0xffffffff


	//   ....[48]....
        /*0138*/ 	.word	0xffffffff


	//   ....[49]....
        /*013c*/ 	.word	0xffffffff


	//   ....[50]....
        /*0140*/ 	.word	0xffffffff


	//   ....[51]....
        /*0144*/ 	.word	0xffffffff


	//   ....[52]....
        /*0148*/ 	.word	0xffffffff


	//   ....[53]....
        /*014c*/ 	.word	0xffffffff


	//   ....[54]....
        /*0150*/ 	.word	0xffffffff


	//   ....[55]....
        /*0154*/ 	.word	0xffffffff


	//   ....[56]....
        /*0158*/ 	.word	0xffffffff


	//   ....[57]....
        /*015c*/ 	.word	0xffffffff


	//   ....[58]....
        /*0160*/ 	.word	0xffffffff


	//   ....[59]....
        /*0164*/ 	.word	0xffffffff


	//   ....[60]....
        /*0168*/ 	.word	0xffffffff


	//   ....[61]....
        /*016c*/ 	.word	0xffffffff


	//   ....[62]....
        /*0170*/ 	.word	0xffffffff


	//   ....[63]....
        /*0174*/ 	.word	0xffffffff


	//   ....[64]....
        /*0178*/ 	.word	0xffffffff


	//   ....[65]....
        /*017c*/ 	.word	0xffffffff


	//   ....[66]....
        /*0180*/ 	.word	0xffffffff


	//   ....[67]....
        /*0184*/ 	.word	0xffffffff


	//   ....[68]....
        /*0188*/ 	.word	0xffffffff


	//   ....[69]....
        /*018c*/ 	.word	0xffffffff


	//   ....[70]....
        /*0190*/ 	.word	0xffffffff


	//   ....[71]....
        /*0194*/ 	.word	0xffffffff


	//   ....[72]....
        /*0198*/ 	.word	0xffffffff


	//   ....[73]....
        /*019c*/ 	.word	0xffffffff


	//   ....[74]....
        /*01a0*/ 	.word	0xffffffff


	//   ....[75]....
        /*01a4*/ 	.word	0xffffffff


	//   ....[76]....
        /*01a8*/ 	.word	0xffffffff


	//   ....[77]....
        /*01ac*/ 	.word	0xffffffff


	//   ....[78]....
        /*01b0*/ 	.word	0xffffffff


	//   ....[79]....
        /*01b4*/ 	.word	0xffffffff


	//   ....[80]....
        /*01b8*/ 	.word	0xffffffff


	//   ....[81]....
        /*01bc*/ 	.word	0xffffffff


	//   ....[82]....
        /*01c0*/ 	.word	0xffffffff


	//   ....[83]....
        /*01c4*/ 	.word	0xffffffff


	//   ....[84]....
        /*01c8*/ 	.word	0xffffffff


	//   ....[85]....
        /*01cc*/ 	.word	0xffffffff


	//   ....[86]....
        /*01d0*/ 	.word	0xffffffff


	//   ....[87]....
        /*01d4*/ 	.word	0xffffffff


	//   ....[88]....
        /*01d8*/ 	.word	0xffffffff


	//   ....[89]....
        /*01dc*/ 	.word	0xffffffff


	//   ....[90]....
        /*01e0*/ 	.word	0xffffffff


	//   ....[91]....
        /*01e4*/ 	.word	0xffffffff


	//   ....[92]....
        /*01e8*/ 	.word	0xffffffff


	//   ....[93]....
        /*01ec*/ 	.word	0x0500000f


	//   ....[94]....
        /*01f0*/ 	.word	0x0500000f


	//   ....[95]....
        /*01f4*/ 	.word	0x0500000f


	//   ....[96]....
        /*01f8*/ 	.word	0x0500000f


	//   ....[97]....
        /*01fc*/ 	.word	0x0500000f


	//   ....[98]....
        /*0200*/ 	.word	0x0500000f


	//   ....[99]....
        /*0204*/ 	.word	0x0500000f


	//   ....[100]....
        /*0208*/ 	.word	0x0500000f


	//   ....[101]....
        /*020c*/ 	.word	0x0500000f


	//   ....[102]....
        /*0210*/ 	.word	0x0500000f


	//   ....[103]....
        /*0214*/ 	.word	0x0500000f


	//   ....[104]....
        /*0218*/ 	.word	0x0500000f


	//   ....[105]....
        /*021c*/ 	.word	0x0500000f


	//   ....[106]....
        /*0220*/ 	.word	0x0500000f


	//   ....[107]....
        /*0224*/ 	.word	0x0500000f


	//   ....[108]....
        /*0228*/ 	.word	0x0500000f


	//   ....[109]....
        /*022c*/ 	.word	0x0500000f


	//   ....[110]....
        /*0230*/ 	.word	0x0500000f


	//   ....[111]....
        /*0234*/ 	.word	0x0500000f


	//   ....[112]....
        /*0238*/ 	.word	0x0500000f


	//   ....[113]....
        /*023c*/ 	.word	0x0500000f


	//   ....[114]....
        /*0240*/ 	.word	0x0500000f


	//   ....[115]....
        /*0244*/ 	.word	0x0500000f


	//   ....[116]....
        /*0248*/ 	.word	0x0500000f


	//   ....[117]....
        /*024c*/ 	.word	0x0500000f


	//   ....[118]....
        /*0250*/ 	.word	0x0500000f


	//   ....[119]....
        /*0254*/ 	.word	0x0500000f


	//   ....[120]....
        /*0258*/ 	.word	0x0500000f


	//   ....[121]....
        /*025c*/ 	.word	0x0500000f


	//   ....[122]....
        /*0260*/ 	.word	0x0500000f


	//   ....[123]....
        /*0264*/ 	.word	0x0500000f


	//   ....[124]....
        /*0268*/ 	.word	0x0500000f


	//   ....[125]....
        /*026c*/ 	.word	0x0500000f


	//   ....[126]....
        /*0270*/ 	.word	0x0500000f


	//   ....[127]....
        /*0274*/ 	.word	0x0500000f


	//   ....[128]....
        /*0278*/ 	.word	0x0500000f


	//   ....[129]....
        /*027c*/ 	.word	0x0500000f


	//   ....[130]....
        /*0280*/ 	.word	0x0500000f


	//   ....[131]....
        /*0284*/ 	.word	0x0500000f


	//   ....[132]....
        /*0288*/ 	.word	0x0500000f


	//   ....[133]....
        /*028c*/ 	.word	0x0500000f


	//   ....[134]....
        /*0290*/ 	.word	0x0500000f


	//   ....[135]....
        /*0294*/ 	.word	0x0500000f


	//   ....[136]....
        /*0298*/ 	.word	0x0500000f


	//   ....[137]....
        /*029c*/ 	.word	0x0500000f


	//   ....[138]....
        /*02a0*/ 	.word	0x0500000f


	//   ....[139]....
        /*02a4*/ 	.word	0x0500000f


	//   ....[140]....
        /*02a8*/ 	.word	0x0500000f


	//   ....[141]....
        /*02ac*/ 	.word	0x0500000f


	//   ....[142]....
        /*02b0*/ 	.word	0x0500000f


	//   ....[143]....
        /*02b4*/ 	.word	0x0500000f


	//   ....[144]....
        /*02b8*/ 	.word	0x0500000f


	//   ....[145]....
        /*02bc*/ 	.word	0x0500000f


	//   ....[146]....
        /*02c0*/ 	.word	0x0500000f


	//   ....[147]....
        /*02c4*/ 	.word	0x0500000f


	//   ....[148]....
        /*02c8*/ 	.word	0x0500000f


	//   ....[149]....
        /*02cc*/ 	.word	0x0500000f


	//   ....[150]....
        /*02d0*/ 	.word	0x0500000f


	//   ....[151]....
        /*02d4*/ 	.word	0x0500000f


	//   ....[152]....
        /*02d8*/ 	.word	0x0500000f


	//   ....[153]....
        /*02dc*/ 	.word	0x0500000f


	//   ....[154]....
        /*02e0*/ 	.word	0x0500000f


	//   ....[155]....
        /*02e4*/ 	.word	0x0500000f


	//   ....[156]....
        /*02e8*/ 	.word	0x0500000f


	//   ....[157]....
        /*02ec*/ 	.word	0x0500000f


	//   ....[158]....
        /*02f0*/ 	.word	0x0500000f


	//----- nvinfo : EIATTR_COOP_GROUP_INSTR_OFFSETS
	.align		4
.L_587:
        /*02f4*/ 	.byte	0x04, 0x28
        /*02f6*/ 	.short	(.L_589 - .L_588)


	//   ....[0]....
.L_588:
        /*02f8*/ 	.word	0x00000070


	//   ....[1]....
        /*02fc*/ 	.word	0x000000b0


	//   ....[2]....
        /*0300*/ 	.word	0x000002d0


	//   ....[3]....
        /*0304*/ 	.word	0x00000430


	//   ....[4]....
        /*0308*/ 	.word	0x00000550


	//   ....[5]....
        /*030c*/ 	.word	0x000006b0


	//   ....[6]....
        /*0310*/ 	.word	0x00001150


	//   ....[7]....
        /*0314*/ 	.word	0x00002460


	//   ....[8]....
        /*0318*/ 	.word	0x000024f0


	//   ....[9]....
        /*031c*/ 	.word	0x00002a00


	//   ....[10]....
        /*0320*/ 	.word	0x00002aa0


	//   ....[11]....
        /*0324*/ 	.word	0x000049c0


	//   ....[12]....
        /*0328*/ 	.word	0x000049d0


	//   ....[13]....
        /*032c*/ 	.word	0x00004a00


	//   ....[14]....
        /*0330*/ 	.word	0x00004a10


	//   ....[15]....
        /*0334*/ 	.word	0x00005d40


	//   ....[16]....
        /*0338*/ 	.word	0x00005d60


	//   ....[17]....
        /*033c*/ 	.word	0x00005e00


	//   ....[18]....
        /*0340*/ 	.word	0x00005e10


	//   ....[19]....
        /*0344*/ 	.word	0x00006eb0


	//   ....[20]....
        /*0348*/ 	.word	0x00006f00


	//   ....[21]....
        /*034c*/ 	.word	0x00006f40


	//   ....[22]....
        /*0350*/ 	.word	0x00006f80


	//   ....[23]....
        /*0354*/ 	.word	0x00006fc0


	//   ....[24]....
        /*0358*/ 	.word	0x00006fe0


	//   ....[25]....
        /*035c*/ 	.word	0x00007950


	//   ....[26]....
        /*0360*/ 	.word	0x00007960


	//   ....[27]....
        /*0364*/ 	.word	0x000086a0


	//   ....[28]....
        /*0368*/ 	.word	0x00009890


	//   ....[29]....
        /*036c*/ 	.word	0x000098b0


	//   ....[30]....
        /*0370*/ 	.word	0x000098c0


	//   ....[31]....
        /*0374*/ 	.word	0x000098d0


	//   ....[32]....
        /*0378*/ 	.word	0x000098e0


	//   ....[33]....
        /*037c*/ 	.word	0x000098f0


	//   ....[34]....
        /*0380*/ 	.word	0x00009900


	//   ....[35]....
        /*0384*/ 	.word	0x00009960


	//   ....[36]....
        /*0388*/ 	.word	0x000099a0


	//   ....[37]....
        /*038c*/ 	.word	0x00009a00


	//   ....[38]....
        /*0390*/ 	.word	0x00009a10


	//   ....[39]....
        /*0394*/ 	.word	0x00009ae0


	//   ....[40]....
        /*0398*/ 	.word	0x0000a100


	//   ....[41]....
        /*039c*/ 	.word	0x0000a130


	//   ....[42]....
        /*03a0*/ 	.word	0x0000a160


	//   ....[43]....
        /*03a4*/ 	.word	0x0000a180


	//   ....[44]....
        /*03a8*/ 	.word	0x0000a190


	//   ....[45]....
        /*03ac*/ 	.word	0x0000a210


	//   ....[46]....
        /*03b0*/ 	.word	0x0000a250


	//   ....[47]....
        /*03b4*/ 	.word	0x0000a2a0


	//   ....[48]....
        /*03b8*/ 	.word	0x0000a2d0


	//   ....[49]....
        /*03bc*/ 	.word	0x0000a330


	//   ....[50]....
        /*03c0*/ 	.word	0x0000a370


	//   ....[51]....
        /*03c4*/ 	.word	0x0000a3c0


	//   ....[52]....
        /*03c8*/ 	.word	0x0000a3f0


	//   ....[53]....
        /*03cc*/ 	.word	0x0000a440


	//   ....[54]....
        /*03d0*/ 	.word	0x0000a480


	//   ....[55]....
        /*03d4*/ 	.word	0x0000a4d0


	//   ....[56]....
        /*03d8*/ 	.word	0x0000ac90


	//   ....[57]....
        /*03dc*/ 	.word	0x0000acc0


	//   ....[58]....
        /*03e0*/ 	.word	0x0000ace0


	//   ....[59]....
        /*03e4*/ 	.word	0x0000acf0


	//   ....[60]....
        /*03e8*/ 	.word	0x0000ad10


	//   ....[61]....
        /*03ec*/ 	.word	0x0000ad70


	//   ....[62]....
        /*03f0*/ 	.word	0x0000ad90


	//   ....[63]....
        /*03f4*/ 	.word	0x0000adb0


	//   ....[64]....
        /*03f8*/ 	.word	0x0000adc0


	//   ....[65]....
        /*03fc*/ 	.word	0x0000ae20


	//   ....[66]....
        /*0400*/ 	.word	0x0000ae40


	//   ....[67]....
        /*0404*/ 	.word	0x0000af00


	//   ....[68]....
        /*0408*/ 	.word	0x0000b140


	//   ....[69]....
        /*040c*/ 	.word	0x0000b160


	//   ....[70]....
        /*0410*/ 	.word	0x0000b170


	//   ....[71]....
        /*0414*/ 	.word	0x0000b190


	//   ....[72]....
        /*0418*/ 	.word	0x0000b220


	//   ....[73]....
        /*041c*/ 	.word	0x0000b250


	//   ....[74]....
        /*0420*/ 	.word	0x0000b2c0


	//   ....[75]....
        /*0424*/ 	.word	0x0000b2f0


	//   ....[76]....
        /*0428*/ 	.word	0x0000b360


	//   ....[77]....
        /*042c*/ 	.word	0x0000b390


	//   ....[78]....
        /*0430*/ 	.word	0x0000b400


	//   ....[79]....
        /*0434*/ 	.word	0x0000b430


	//   ....[80]....
        /*0438*/ 	.word	0x0000b900


	//   ....[81]....
        /*043c*/ 	.word	0x0000b930


	//   ....[82]....
        /*0440*/ 	.word	0x0000b960


	//   ....[83]....
        /*0444*/ 	.word	0x0000b990


	//   ....[84]....
        /*0448*/ 	.word	0x0000b9c0


	//   ....[85]....
        /*044c*/ 	.word	0x0000b9d0


	//   ....[86]....
        /*0450*/ 	.word	0x0000ba70


	//   ....[87]....
        /*0454*/ 	.word	0x0000ba90


	//   ....[88]....
        /*0458*/ 	.word	0x0000bb20


	//   ....[89]....
        /*045c*/ 	.word	0x0000bb40


	//   ....[90]....
        /*0460*/ 	.word	0x0000bbb0


	//   ....[91]....
        /*0464*/ 	.word	0x0000bbe0


	//   ....[92]....
        /*0468*/ 	.word	0x0000bf60


	//   ....[93]....
        /*046c*/ 	.word	0x0000c420


	//   ....[94]....
        /*0470*/ 	.word	0x0000c510


	//   ....[95]....
        /*0474*/ 	.word	0x0000c5b0


	//   ....[96]....
        /*0478*/ 	.word	0x0000c610


	//   ....[97]....
        /*047c*/ 	.word	0x0000c6e0


	//   ....[98]....
        /*0480*/ 	.word	0x0000c750


	//   ....[99]....
        /*0484*/ 	.word	0x0000c820


	//   ....[100]....
        /*0488*/ 	.word	0x0000c8a0


	//   ....[101]....
        /*048c*/ 	.word	0x0000c970


	//   ....[102]....
        /*0490*/ 	.word	0x0000c9f0


	//   ....[103]....
        /*0494*/ 	.word	0x0000cad0


	//   ....[104]....
        /*0498*/ 	.word	0x0000cb50


	//   ....[105]....
        /*049c*/ 	.word	0x0000cc10


	//   ....[106]....
        /*04a0*/ 	.word	0x0000cca0


	//   ....[107]....
        /*04a4*/ 	.word	0x0000cd00


	//   ....[108]....
        /*04a8*/ 	.word	0x0000cda0


	//   ....[109]....
        /*04ac*/ 	.word	0x0000ce70


	//   ....[110]....
        /*04b0*/ 	.word	0x0000cef0


	//   ....[111]....
        /*04b4*/ 	.word	0x0000cfc0


	//   ....[112]....
        /*04b8*/ 	.word	0x0000d040


	//   ....[113]....
        /*04bc*/ 	.word	0x0000d110


	//   ....[114]....
        /*04c0*/ 	.word	0x0000d190


	//   ....[115]....
        /*04c4*/ 	.word	0x0000d260


	//   ....[116]....
        /*04c8*/ 	.word	0x0000d2e0


	//   ....[117]....
        /*04cc*/ 	.word	0x0000d3b0


	//   ....[118]....
        /*04d0*/ 	.word	0x0000d430


	//   ....[119]....
        /*04d4*/ 	.word	0x0000d500


	//   ....[120]....
        /*04d8*/ 	.word	0x0000d570


	//   ....[121]....
        /*04dc*/ 	.word	0x0000d630


	//   ....[122]....
        /*04e0*/ 	.word	0x0000d770


	//   ....[123]....
        /*04e4*/ 	.word	0x0000d840


	//   ....[124]....
        /*04e8*/ 	.word	0x0000d8a0


	//   ....[125]....
        /*04ec*/ 	.word	0x0000d960


	//   ....[126]....
        /*04f0*/ 	.word	0x0000d9c0


	//   ....[127]....
        /*04f4*/ 	.word	0x0000da80


	//   ....[128]....
        /*04f8*/ 	.word	0x0000dae0


	//   ....[129]....
        /*04fc*/ 	.word	0x0000dbb0


	//   ....[130]....
        /*0500*/ 	.word	0x0000dc10


	//   ....[131]....
        /*0504*/ 	.word	0x0000dce0


	//   ....[132]....
        /*0508*/ 	.word	0x0000dd40


	//   ....[133]....
        /*050c*/ 	.word	0x0000de20


	//   ....[134]....
        /*0510*/ 	.word	0x0000df00


	//   ....[135]....
        /*0514*/ 	.word	0x0000dfa0


	//   ....[136]....
        /*0518*/ 	.word	0x0000e000


	//   ....[137]....
        /*051c*/ 	.word	0x0000e0c0


	//   ....[138]....
        /*0520*/ 	.word	0x0000e180


	//   ....[139]....
        /*0524*/ 	.word	0x0000e240


	//   ....[140]....
        /*0528*/ 	.word	0x0000e300


	//   ....[141]....
        /*052c*/ 	.word	0x0000e3c0


	//   ....[142]....
        /*0530*/ 	.word	0x0000e480


	//   ....[143]....
        /*0534*/ 	.word	0x0000e540


	//   ....[144]....
        /*0538*/ 	.word	0x0000e600


	//   ....[145]....
        /*053c*/ 	.word	0x0000e6c0


	//   ....[146]....
        /*0540*/ 	.word	0x0000e800


	//   ....[147]....
        /*0544*/ 	.word	0x0000e8a0


	//   ....[148]....
        /*0548*/ 	.word	0x0000e970


	//   ....[149]....
        /*054c*/ 	.word	0x0000ea60


	//   ....[150]....
        /*0550*/ 	.word	0x0000ead0


	//   ....[151]....
        /*0554*/ 	.word	0x0000ebc0


	//   ....[152]....
        /*0558*/ 	.word	0x0000ec30


	//   ....[153]....
        /*055c*/ 	.word	0x0000ed30


	//   ....[154]....
        /*0560*/ 	.word	0x0000edb0


	//   ....[155]....
        /*0564*/ 	.word	0x0000eea0


	//   ....[156]....
        /*0568*/ 	.word	0x0000ef10


	//   ....[157]....
        /*056c*/ 	.word	0x0000efe0


	//   ....[158]....
        /*0570*/ 	.word	0x0000f0f0


	//----- nvinfo : EIATTR_REG_RECONFIG
	.align		4
.L_589:
        /*0574*/ 	.byte	0x01, 0x54
	.zero		2


	//----- nvinfo : EIATTR_SYSCALL_OFFSETS
	.align		4
        /*0578*/ 	.byte	0x04, 0x46
        /*057a*/ 	.short	(.L_591 - .L_590)


	//   ....[0]....
.L_590:
        /*057c*/ 	.word	0x00001310


	//   ....[1]....
        /*0580*/ 	.word	0x00008de0


	//   ....[2]....
        /*0584*/ 	.word	0x00008f20


	//   ....[3]....
        /*0588*/ 	.word	0x00009010


	//   ....[4]....
        /*058c*/ 	.word	0x00009e70


	//----- nvinfo : EIATTR_MBARRIER_INSTR_OFFSETS
	.align		4
.L_591:
        /*0590*/ 	.byte	0x04, 0x39
        /*0592*/ 	.short	(.L_593 - .L_592)


	//   ....[0]....
.L_592:
        /*0594*/ 	.word	0x00000180
        /*0598*/ 	.word	0x000000ff
        /*059c*/ 	.word	0x00030800
        /*05a0*/ 	.short	0x0100
        /*05a2*/ 	.byte	0x08
	.zero		1


	//   ....[1]....
        /*05a4*/ 	.word	0x00000190
        /*05a8*/ 	.word	0x000000ff
        /*05ac*/ 	.word	0x00030820
        /*05b0*/ 	.short	0x0100
        /*05b2*/ 	.byte	0x08
	.zero		1


	//   ....[2]....
        /*05b4*/ 	.word	0x00000280
        /*05b8*/ 	.word	0x000000ff
        /*05bc*/ 	.word	0x00030830
        /*05c0*/ 	.short	0x0100
        /*05c2*/ 	.byte	0x08
	.zero		1


	//   ....[3]....
        /*05c4*/ 	.word	0x00000290
        /*05c8*/ 	.word	0x000000ff
        /*05cc*/ 	.word	0x00030840
        /*05d0*/ 	.short	0x0100
        /*05d2*/ 	.byte	0x08
	.zero		1


	//   ....[4]....
        /*05d4*/ 	.word	0x000002a0
        /*05d8*/ 	.word	0x000000ff
        /*05dc*/ 	.word	0x00030838
        /*05e0*/ 	.short	0x0100
        /*05e2*/ 	.byte	0x08
	.zero		1


	//   ....[5]....
        /*05e4*/ 	.word	0x000002b0
        /*05e8*/ 	.word	0x000000ff
        /*05ec*/ 	.word	0x00030848
        /*05f0*/ 	.short	0x0100
        /*05f2*/ 	.byte	0x08
	.zero		1


	//   ....[6]....
        /*05f4*/ 	.word	0x000003e0
        /*05f8*/ 	.word	0x000000ff
        /*05fc*/ 	.word	0x00030850
        /*0600*/ 	.short	0x0100
        /*0602*/ 	.byte	0x08
	.zero		1


	//   ....[7]....
        /*0604*/ 	.word	0x000003f0
        /*0608*/ 	.word	0x000000ff
        /*060c*/ 	.word	0x00030860
        /*0610*/ 	.short	0x0100
        /*0612*/ 	.byte	0x08
	.zero		1


	//   ....[8]....
        /*0614*/ 	.word	0x00000400
        /*0618*/ 	.word	0x000000ff
        /*061c*/ 	.word	0x00030858
        /*0620*/ 	.short	0x0100
        /*0622*/ 	.byte	0x08
	.zero		1


	//   ....[9]....
        /*0624*/ 	.word	0x00000410
        /*0628*/ 	.word	0x000000ff
        /*062c*/ 	.word	0x00030868
        /*0630*/ 	.short	0x0100
        /*0632*/ 	.byte	0x08
	.zero		1


	//   ....[10]....
        /*0634*/ 	.word	0x00000500
        /*0638*/ 	.word	0x000000ff
        /*063c*/ 	.word	0x00030870
        /*0640*/ 	.short	0x0100
        /*0642*/ 	.byte	0x06
	.zero		1


	//   ....[11]....
        /*0644*/ 	.word	0x00000510
        /*0648*/ 	.word	0x000000ff
        /*064c*/ 	.word	0x00030880
        /*0650*/ 	.short	0x0100
        /*0652*/ 	.byte	0x06
	.zero		1


	//   ....[12]....
        /*0654*/ 	.word	0x00000520
        /*0658*/ 	.word	0x000000ff
        /*065c*/ 	.word	0x00030878
        /*0660*/ 	.short	0x0100
        /*0662*/ 	.byte	0x06
	.zero		1


	//   ....[13]....
        /*0664*/ 	.word	0x00000530
        /*0668*/ 	.word	0x000000ff
        /*066c*/ 	.word	0x00030888
        /*0670*/ 	.short	0x0100
        /*0672*/ 	.byte	0x06
	.zero		1


	//   ....[14]....
        /*0674*/ 	.word	0x00000660
        /*0678*/ 	.word	0x000000ff
        /*067c*/ 	.word	0x00030890
        /*0680*/ 	.short	0x0100
        /*0682*/ 	.byte	0x08
	.zero		1


	//   ....[15]....
        /*0684*/ 	.word	0x00000670
        /*0688*/ 	.word	0x000000ff
        /*068c*/ 	.word	0x000308a0
        /*0690*/ 	.short	0x0100
        /*0692*/ 	.byte	0x08
	.zero		1


	//   ....[16]....
        /*0694*/ 	.word	0x00000680
        /*0698*/ 	.word	0x000000ff
        /*069c*/ 	.word	0x00030898
        /*06a0*/ 	.short	0x0100
        /*06a2*/ 	.byte	0x08
	.zero		1


	//   ....[17]....
        /*06a4*/ 	.word	0x00000690
        /*06a8*/ 	.word	0x000000ff
        /*06ac*/ 	.word	0x000308a8
        /*06b0*/ 	.short	0x0100
        /*06b2*/ 	.byte	0x08
	.zero		1


	//   ....[18]....
        /*06b4*/ 	.word	0x000007d0
        /*06b8*/ 	.word	0x000000ff
        /*06bc*/ 	.word	0x000308b0
        /*06c0*/ 	.short	0x0100
        /*06c2*/ 	.byte	0x08
	.zero		1


	//   ....[19]....
        /*06c4*/ 	.word	0x000007e0
        /*06c8*/ 	.word	0x000000ff
        /*06cc*/ 	.word	0x000308c0
        /*06d0*/ 	.short	0x0100
        /*06d2*/ 	.byte	0x08
	.zero		1


	//   ....[20]....
        /*06d4*/ 	.word	0x000007f0
        /*06d8*/ 	.word	0x000000ff
        /*06dc*/ 	.word	0x000308b8
        /*06e0*/ 	.short	0x0100
        /*06e2*/ 	.byte	0x08
	.zero		1


	//   ....[21]....
        /*06e4*/ 	.word	0x00000800
        /*06e8*/ 	.word	0x000000ff
        /*06ec*/ 	.word	0x000308c8
        /*06f0*/ 	.short	0x0100
        /*06f2*/ 	.byte	0x08
	.zero		1


	//   ....[22]....
        /*06f4*/ 	.word	0x00001330
        /*06f8*/ 	.word	0x000000ff
        /*06fc*/ 	.word	0x00030800
        /*0700*/ 	.short	0x010a
        /*0702*/ 	.byte	0x26
	.zero		1


	//   ....[23]....
        /*0704*/ 	.word	0x000013c0
        /*0708*/ 	.word	0x000000ff
        /*070c*/ 	.word	0x00030830
        /*0710*/ 	.short	0x010a
        /*0712*/ 	.byte	0x26
	.zero		1


	//   ....[24]....
        /*0714*/ 	.word	0x00001420
        /*0718*/ 	.word	0x000000ff
        /*071c*/ 	.word	0x00030830
        /*0720*/ 	.short	0x010a
        /*0722*/ 	.byte	0x26
	.zero		1


	//   ....[25]....
        /*0724*/ 	.word	0x00002510
        /*0728*/ 	.word	0x000000ff
        /*072c*/ 	.word	0x00000000
        /*0730*/ 	.short	0x0101
        /*0732*/ 	.byte	0x04
	.zero		1


	//   ....[26]....
        /*0734*/ 	.word	0x00003930
        /*0738*/ 	.word	0x000000ff
        /*073c*/ 	.word	0x00030830
        /*0740*/ 	.short	0x010a
        /*0742*/ 	.byte	0x3d
	.zero		1


	//   ....[27]....
        /*0744*/ 	.word	0x00003970
        /*0748*/ 	.word	0x000000ff
        /*074c*/ 	.word	0x00030830
        /*0750*/ 	.short	0x010a
        /*0752*/ 	.byte	0x3d
	.zero		1


	//   ....[28]....
        /*0754*/ 	.word	0x000043d0
        /*0758*/ 	.word	0x000000ff
        /*075c*/ 	.word	0x00030850
        /*0760*/ 	.short	0x010a
        /*0762*/ 	.byte	0x04
	.zero		1


	//   ....[29]....
        /*0764*/ 	.word	0x00004410
        /*0768*/ 	.word	0x000000ff
        /*076c*/ 	.word	0x00030850
        /*0770*/ 	.short	0x010a
        /*0772*/ 	.byte	0x04
	.zero		1


	//   ....[30]....
        /*0774*/ 	.word	0x000047c0
        /*0778*/ 	.word	0x000000ff
        /*077c*/ 	.word	0x00000000
        /*0780*/ 	.short	0x0101
        /*0782*/ 	.byte	0x3d
	.zero		1


	//   ....[31]....
        /*0784*/ 	.word	0x00005540
        /*0788*/ 	.word	0x000000ff
        /*078c*/ 	.word	0x00000000
        /*0790*/ 	.short	0x0101
        /*0792*/ 	.byte	0x04
	.zero		1


	//   ....[32]....
        /*0794*/ 	.word	0x00005c90
        /*0798*/ 	.word	0x000000ff
        /*079c*/ 	.word	0x00030850
        /*07a0*/ 	.short	0x010a
        /*07a2*/ 	.byte	0x05
	.zero		1


	//   ....[33]....
        /*07a4*/ 	.word	0x00005cd0
        /*07a8*/ 	.word	0x000000ff
        /*07ac*/ 	.word	0x00030850
        /*07b0*/ 	.short	0x010a
        /*07b2*/ 	.byte	0x05
	.zero		1


	//   ....[34]....
        /*07b4*/ 	.word	0x000062f0
        /*07b8*/ 	.word	0x000000ff
        /*07bc*/ 	.word	0x00000000
        /*07c0*/ 	.short	0x0101
        /*07c2*/ 	.byte	0x04
	.zero		1


	//   ....[35]....
        /*07c4*/ 	.word	0x00006ff0
        /*07c8*/ 	.word	0x000000ff
        /*07cc*/ 	.word	0x00000000
        /*07d0*/ 	.short	0x0101
        /*07d2*/ 	.byte	0x04
	.zero		1


	//   ....[36]....
        /*07d4*/ 	.word	0x00009640
        /*07d8*/ 	.word	0x000000ff
        /*07dc*/ 	.word	0x00030840
        /*07e0*/ 	.short	0x010a
        /*07e2*/ 	.byte	0x2c
	.zero		1


	//   ....[37]....
        /*07e4*/ 	.word	0x00009c30
        /*07e8*/ 	.word	0x000000ff
        /*07ec*/ 	.word	0x00030830
        /*07f0*/ 	.short	0x0107
        /*07f2*/ 	.byte	0x2c
	.zero		1


	//   ....[38]....
        /*07f4*/ 	.word	0x00009ca0
        /*07f8*/ 	.word	0x000000ff
        /*07fc*/ 	.word	0x00030830
        /*0800*/ 	.short	0x0101
        /*0802*/ 	.byte	0x2c
	.zero		1


	//   ....[39]....
        /*0804*/ 	.word	0x0000a620
        /*0808*/ 	.word	0x000000ff
        /*080c*/ 	.word	0x00030800
        /*0810*/ 	.short	0x0107
        /*0812*/ 	.byte	0x2c
	.zero		1


	//   ....[40]....
        /*0814*/ 	.word	0x0000a680
        /*0818*/ 	.word	0x000000ff
        /*081c*/ 	.word	0x00030800
        /*0820*/ 	.short	0x0101
        /*0822*/ 	.byte	0x2c
	.zero		1


	//   ....[41]....
        /*0824*/ 	.word	0x0000a690
        /*0828*/ 	.word	0x000000ff
        /*082c*/ 	.word	0x00030820
        /*0830*/ 	.short	0x010a
        /*0832*/ 	.byte	0x2c
	.zero		1


	//   ....[42]....
        /*0834*/ 	.word	0x0000aa80
        /*0838*/ 	.word	0x00000013
        /*083c*/ 	.word	0x00030840
        /*0840*/ 	.short	0x010a
        /*0842*/ 	.byte	0x3f
	.zero		1


	//   ....[43]....
        /*0844*/ 	.word	0x0000afc0
        /*0848*/ 	.word	0x00000013
        /*084c*/ 	.word	0x00030830
        /*0850*/ 	.short	0x0107
        /*0852*/ 	.byte	0x3f
	.zero		1


	//   ....[44]....
        /*0854*/ 	.word	0x0000b070
        /*0858*/ 	.word	0x00000013
        /*085c*/ 	.word	0x00030830
        /*0860*/ 	.short	0x0101
        /*0862*/ 	.byte	0x3f
	.zero		1


	//   ....[45]....
        /*0864*/ 	.word	0x0000b0d0
        /*0868*/ 	.word	0x00000006
        /*086c*/ 	.word	0x00030860
        /*0870*/ 	.short	0x010a
        /*0872*/ 	.byte	0x3f
	.zero		1


	//   ....[46]....
        /*0874*/ 	.word	0x0000b580
        /*0878*/ 	.word	0x00000006
        /*087c*/ 	.word	0x00030850
        /*0880*/ 	.short	0x0107
        /*0882*/ 	.byte	0x3f
	.zero		1


	//   ....[47]....
        /*0884*/ 	.word	0x0000b6d0
        /*0888*/ 	.word	0x00000006
        /*088c*/ 	.word	0x00030850
        /*0890*/ 	.short	0x0101
        /*0892*/ 	.byte	0x3f
	.zero		1


	//   ....[48]....
        /*0894*/ 	.word	0x0000b870
        /*0898*/ 	.word	0x00000000
        /*089c*/ 	.word	0x00030860
        /*08a0*/ 	.short	0x010a
        /*08a2*/ 	.byte	0x3f
	.zero		1


	//   ....[49]....
        /*08a4*/ 	.word	0x0000bda0
        /*08a8*/ 	.word	0x00000000
        /*08ac*/ 	.word	0x00030850
        /*08b0*/ 	.short	0x0107
        /*08b2*/ 	.byte	0x3f
	.zero		1


	//   ....[50]....
        /*08b4*/ 	.word	0x0000be50
        /*08b8*/ 	.word	0x00000000
        /*08bc*/ 	.word	0x00030850
        /*08c0*/ 	.short	0x0101
        /*08c2*/ 	.byte	0x3f
	.zero		1


	//   ....[51]....
        /*08c4*/ 	.word	0x0000bef0
        /*08c8*/ 	.word	0x00000007
        /*08cc*/ 	.word	0x00030820
        /*08d0*/ 	.short	0x010a
        /*08d2*/ 	.byte	0x3f
	.zero		1


	//   ....[52]....
        /*08d4*/ 	.word	0x0000c070
        /*08d8*/ 	.word	0x00000005
        /*08dc*/ 	.word	0x00030840
        /*08e0*/ 	.short	0x010a
        /*08e2*/ 	.byte	0x3f
	.zero		1


	//   ....[53]....
        /*08e4*/ 	.word	0x0000c110
        /*08e8*/ 	.word	0x00000007
        /*08ec*/ 	.word	0x00030840
        /*08f0*/ 	.short	0x010a
        /*08f2*/ 	.byte	0x3f
	.zero		1


	//   ....[54]....
        /*08f4*/ 	.word	0x0000c150
        /*08f8*/ 	.word	0x00000005
        /*08fc*/ 	.word	0x00030860
        /*0900*/ 	.short	0x010a
        /*0902*/ 	.byte	0x3f
	.zero		1


	//   ....[55]....
        /*0904*/ 	.word	0x0000c190
        /*0908*/ 	.word	0x00000007
        /*090c*/ 	.word	0x00030860
        /*0910*/ 	.short	0x010a
        /*0912*/ 	.byte	0x3f
	.zero		1


	//   ....[56]....
        /*0914*/ 	.word	0x0000c200
        /*0918*/ 	.word	0x00000003
        /*091c*/ 	.word	0x00030800
        /*0920*/ 	.short	0x010a
        /*0922*/ 	.byte	0x3f
	.zero		1


	//   ....[57]....
        /*0924*/ 	.word	0x0000c260
        /*0928*/ 	.word	0x00000003
        /*092c*/ 	.word	0x00030830
        /*0930*/ 	.short	0x010a
        /*0932*/ 	.byte	0x3f
	.zero		1


	//   ....[58]....
        /*0934*/ 	.word	0x0000c2c0
        /*0938*/ 	.word	0x00000003
        /*093c*/ 	.word	0x00030830
        /*0940*/ 	.short	0x010a
        /*0942*/ 	.byte	0x3f
	.zero		1


	//   ....[59]....
        /*0944*/ 	.word	0x0000c320
        /*0948*/ 	.word	0x00000003
        /*094c*/ 	.word	0x00030850
        /*0950*/ 	.short	0x010a
        /*0952*/ 	.byte	0x3f
	.zero		1


	//   ....[60]....
        /*0954*/ 	.word	0x0000c380
        /*0958*/ 	.word	0x00000007
        /*095c*/ 	.word	0x00030850
        /*0960*/ 	.short	0x010a
        /*0962*/ 	.byte	0x3f
	.zero		1


	//   ....[61]....
        /*0964*/ 	.word	0x0000c460
        /*0968*/ 	.word	0x00000003
        /*096c*/ 	.word	0x00030840
        /*0970*/ 	.short	0x010a
        /*0972*/ 	.byte	0x3f
	.zero		1


	//   ....[62]....
        /*0974*/ 	.word	0x0000d670
        /*0978*/ 	.word	0x00000003
        /*097c*/ 	.word	0x00030820
        /*0980*/ 	.short	0x010a
        /*0982*/ 	.byte	0x3f
	.zero		1


	//   ....[63]....
        /*0984*/ 	.word	0x0000d6c0
        /*0988*/ 	.word	0x00000013
        /*098c*/ 	.word	0x00030840
        /*0990*/ 	.short	0x010a
        /*0992*/ 	.byte	0x3f
	.zero		1


	//   ....[64]....
        /*0994*/ 	.word	0x0000de50
        /*0998*/ 	.word	0x00000006
        /*099c*/ 	.word	0x00030860
        /*09a0*/ 	.short	0x010a
        /*09a2*/ 	.byte	0x3f
	.zero		1


	//   ....[65]....
        /*09a4*/ 	.word	0x0000e750
        /*09a8*/ 	.word	0x00000000
        /*09ac*/ 	.word	0x00030860
        /*09b0*/ 	.short	0x010a
        /*09b2*/ 	.byte	0x3f
	.zero		1


	//   ....[66]....
        /*09b4*/ 	.word	0x0000f010
        /*09b8*/ 	.word	0x00000007
        /*09bc*/ 	.word	0x00030820
        /*09c0*/ 	.short	0x010a
        /*09c2*/ 	.byte	0x3f
	.zero		1


	//   ....[67]....
        /*09c4*/ 	.word	0x0000f1b0
        /*09c8*/ 	.word	0x00000005
        /*09cc*/ 	.word	0x00030840
        /*09d0*/ 	.short	0x010a
        /*09d2*/ 	.byte	0x3f
	.zero		1


	//   ....[68]....
        /*09d4*/ 	.word	0x0000f200
        /*09d8*/ 	.word	0x00000007
        /*09dc*/ 	.word	0x00030840
        /*09e0*/ 	.short	0x010a
        /*09e2*/ 	.byte	0x3f
	.zero		1


	//   ....[69]....
        /*09e4*/ 	.word	0x0000f250
        /*09e8*/ 	.word	0x00000005
        /*09ec*/ 	.word	0x00030860
        /*09f0*/ 	.short	0x010a
        /*09f2*/ 	.byte	0x3f
	.zero		1


	//----- nvinfo : EIATTR_NUM_MBARRIERS
	.align		4
.L_593:
        /*09f4*/ 	.byte	0x03, 0x38
        /*09f6*/ 	.short	0x0016


	//----- nvinfo : EIATTR_EXIT_INSTR_OFFSETS
	.align		4
        /*09f8*/ 	.byte	0x04, 0x1c
        /*09fa*/ 	.short	(.L_595 - .L_594)


	//   ....[0]....
.L_594:
        /*09fc*/ 	.word	0x0000c1e0


	//----- nvinfo : EIATTR_MAX_THREADS
	.align		4
.L_595:
        /*0a00*/ 	.byte	0x04, 0x05
        /*0a02*/ 	.short	(.L_597 - .L_596)
.L_596:
        /*0a04*/ 	.word	0x00000180
        /*0a08*/ 	.word	0x00000001
        /*0a0c*/ 	.word	0x00000001


	//----- nvinfo : EIATTR_CRS_STACK_SIZE
	.align		4
.L_597:
        /*0a10*/ 	.byte	0x04, 0x1e
        /*0a12*/ 	.short	(.L_599 - .L_598)
.L_598:
        /*0a14*/ 	.word	0x00000000


	//----- nvinfo : EIATTR_CBANK_PARAM_SIZE
	.align		4
.L_599:
        /*0a18*/ 	.byte	0x03, 0x19
        /*0a1a*/ 	.short	0x0a70


	//----- nvinfo : EIATTR_PARAM_CBANK
	.align		4
        /*0a1c*/ 	.byte	0x04, 0x0a
        /*0a1e*/ 	.short	(.L_601 - .L_600)
	.align		4
.L_600:
        /*0a20*/ 	.word	index@(.nv.constant0._ZN7cutlass13device_kernelIN5flash11enable_sm90INS1_16FlashAttnFwdSm90INS1_25CollectiveMainloopFwdSm90ILi2EN4cute5tupleIJNS5_1CILi1EEES8_S8_EEENS6_IJNS7_ILi128EEENS7_ILi96EEENS7_ILi192EEEEEELi192ENS_10bfloat16_tEfNS_4arch4Sm90ELb0ELb0ELb0ELb0ELb1ELb0ELb0ELb1ELb1ELb1ELb1ELb0EEENS1_21CollectiveEpilogueFwdINS6_IJSA_SC_SB_EEES9_SE_SG_Li256ELb0ELb1ELb1ELb0EEENS1_19SingleTileSchedulerILb0ELb1ELb1ELi128EEEEEEEEEvNT_6ParamsE)
        /*0a24*/ 	.short	0x0210
        /*0a26*/ 	.short	0x0a70


	//----- nvinfo : EIATTR_SW_WAR
	.align		4
.L_601:
        /*0a28*/ 	.byte	0x04, 0x36
        /*0a2a*/ 	.short	(.L_603 - .L_602)
.L_602:
        /*0a2c*/ 	.word	0x00000008
.L_603:


//--------------------- .nv.info._ZN7cutlass13device_kernelIN5flash11enable_sm90INS1_16FlashAttnFwdSm90INS1_25CollectiveMainloopFwdSm90ILi2EN4cute5tupleIJNS5_1CILi1EEES8_S8_EEENS6_IJNS7_ILi128EEENS7_ILi96EEENS7_ILi192EEEEEELi192ENS_10bfloat16_tEfNS_4arch4Sm90ELb0ELb0ELb0ELb1ELb1ELb0ELb0ELb1ELb1ELb1ELb1ELb0EEENS1_21CollectiveEpilogueFwdINS6_IJSA_SC_SB_EEES9_SE_SG_Li256ELb1ELb1ELb1ELb0EEENS1_36VarlenDynamicPersistentTileSchedulerILi128ELi96ELi256ELi128ELb1ELb1ELb1ELb0ELb1ELb1EEEEEEEEEvNT_6ParamsE --------------------------
	.section	.nv.info._ZN7cutlass13device_kernelIN5flash11enable_sm90INS1_16FlashAttnFwdSm90INS1_25CollectiveMainloopFwdSm90ILi2EN4cute5tupleIJNS5_1CILi1EEES8_S8_EEENS6_IJNS7_ILi128EEENS7_ILi96EEENS7_ILi192EEEEEELi192ENS_10bfloat16_tEfNS_4arch4Sm90ELb0ELb0ELb0ELb1ELb1ELb0ELb0ELb1ELb1ELb1ELb1ELb0EEENS1_21CollectiveEpilogueFwdINS6_IJSA_SC_SB_EEES9_SE_SG_Li256ELb1ELb1ELb1ELb0EEENS1_36VarlenDynamicPersistentTileSchedulerILi128ELi96ELi256ELi128ELb1ELb1ELb1ELb0ELb1ELb1EEEEEEEEEvNT_6ParamsE,"",@"SHT_CUDA_INFO"
	.sectionflags	@""
	.align	4


	//----- nvinfo : EIATTR_CUDA_API_VERSION
	.align		4
        /*0000*/ 	.byte	0x04, 0x37
        /*0002*/ 	.short	(.L_605 - .L_604)
.L_604:
        /*0004*/ 	.word	0x00000082


	//----- nvinfo : EIATTR_KPARAM_INFO
	.align		4
.L_605:
        /*0008*/ 	.byte	0x04, 0x17
        /*000a*/ 	.short	(.L_607 - .L_606)
.L_606:
        /*000c*/ 	.word	0x00000000
        /*0010*/ 	.short	0x0000
        /*0012*/ 	.short	0x0070
        /*0014*/ 	.byte	0x00, 0xf0, 0x01, 0x2a


	//----- nvinfo : EIATTR_SPARSE_MMA_MASK
	.align		4
.L_607:
        /*0018*/ 	.byte	0x03, 0x50
        /*001a*/ 	.short	0x0000


	//----- nvinfo : EIATTR_MAXREG_COUNT
	.align		4
        /*001c*/ 	.byte	0x03, 0x1b
        /*001e*/ 	.short	0x00a8


	//----- nvinfo : EIATTR_NUM_BARRIERS
	.align		4
        /*0020*/ 	.byte	0x02, 0x4c
        /*0022*/ 	.byte	0x09
	.zero		1


	//----- nvinfo : EIATTR_EXTERNS
	.align		4
        /*0024*/ 	.byte	0x04, 0x0f
        /*0026*/ 	.short	(.L_609 - .L_608)


	//   ....[0]....
	.align		4
.L_608:
        /*0028*/ 	.word	index@(__assertfail)


	//----- nvinfo : EIATTR_ANNOTATIONS
	.align		4
.L_609:
        /*002c*/ 	.byte	0x04, 0x55
        /*002e*/ 	.short	(.L_611 - .L_610)


	//   ....[0]....
.L_610:
        /* <DEDUP_REMOVED lines=20> */


	//----- nvinfo : EIATTR_MERCURY_ISA_VERSION
	.align		4
.L_611:
        /*0160*/ 	.byte	0x03, 0x5f
        /*0162*/ 	.short	0x0101


	//----- nvinfo : EIATTR_UNUSED_LOAD_BYTE_OFFSET
	.align		4
        /*0164*/ 	.byte	0x04, 0x44
        /*0166*/ 	.short	(.L_613 - .L_612)


	//   ....[0]....
.L_612:
        /*0168*/ 	.word	0x00000950
        /*016c*/ 	.word	0x0000fff0


	//   ....[1]....
        /*0170*/ 	.word	0x000072e0
        /*0174*/ 	.word	0x0000fff0


	//----- nvinfo : EIATTR_INT_WARP_WIDE_INSTR_OFFSETS
	.align		4
.L_613:
        /*0178*/ 	.byte	0x04, 0x31
        /*017a*/ 	.short	(.L_615 - .L_614)


	//   ....[0]....
.L_614:
        /*017c*/ 	.word	0x000000c0


	//   ....[1]....
        /*0180*/ 	.word	0x000000d0


	//   ....[2]....
        /*0184*/ 	.word	0x00000170


	//   ....[3]....
        /*0188*/ 	.word	0x0000c490


	//   ....[4]....
        /*018c*/ 	.word	0x0000c520


	//   ....[5]....
        /*0190*/ 	.word	0x0000f2f0


	//   ....[6]....
        /*0194*/ 	.word	0x0000f380


	//----- nvinfo : EIATTR_COOP_GROUP_MASK_REGIDS
	.align		4
.L_615:
        /*0198*/ 	.byte	0x04, 0x29
        /*019a*/ 	.short	(.L_617 - .L_616)


	//   ....[0]....
.L_616:
        /*019c*/ 	.word	0xffffffff


	//   ....[1]....
        /*01a0*/ 	.word	0xffffffff


	//   ....[2]....
        /*01a4*/ 	.word	0xffffffff


	//   ....[3]....
        /*01a8*/ 	.word	0xffffffff


	//   ....[4]....
        /*01ac*/ 	.word	0xffffffff


	//   ....[5]....
        /*01b0*/ 	.word	0xffffffff


	//   ....[6]....
        /*01b4*/ 	.word	0xffffffff


	//   ....[7]....
        /*01b8*/ 	.word	0xffffffff


	//   ....[8]....
        /*01bc*/ 	.word	0xffffffff


	//   ....[9]....
        /*01c0*/ 	.word	0xffffffff


	//   ....[10]....
        /*01c4*/ 	.word	0xffffffff


	//   ....[11]....
        /*01c8*/ 	.word	0xffffffff


	//   ....[12]....
        /*01cc*/ 	.word	0xffffffff


	//   ....[13]....
        /*01d0*/ 	.word	0xffffffff


	//   ....[14]....
        /*01d4*/ 	.word	0xffffffff


	//   ....[15]....
        /*01d8*/ 	.word	0xffffffff


	//   ....[16]....
        /*01dc*/ 	.word	0xffffffff


	//   ....[17]....
        /*01e0*/ 	.word	0xffffffff


	//   ....[18]....
        /*01e4*/ 	.word	0xffffffff


	//   ....[19]....
        /*01e8*/ 	.word	0xffffffff


	//   ....[20]....
        /*01ec*/ 	.word	0xffffffff


	//   ....[21]....
        /*01f0*/ 	.word	0xffffffff


	//   ....[22]....
        /*01f4*/ 	.word	0xffffffff


	//   ....[23]....
        /*01f8*/ 	.word	0xffffffff


	//   ....[24]....
        /*01fc*/ 	.word	0xffffffff


	//   ....[25]....
        /*0200*/ 	.word	0xffffffff


	//   ....[26]....
        /*0204*/ 	.word	0xffffffff


	//   ....[27]....
        /*0208*/ 	.word	0xffffffff


	//   ....[28]....
        /*020c*/ 	.word	0xffffffff


	//   ....[29]....
        /*0210*/ 	.word	0xffffffff


	//   ....[30]....
        /*0214*/ 	.word	0xffffffff


	//   ....[31]....
        /*0218*/ 	.word	0xffffffff


	//   ....[32]....
        /*021c*/ 	.word	0xffffffff


	//   ....[33]....
        /*0220*/ 	.word	0xffffffff


	//   ....[34]....
        /*0224*/ 	.word	0xffffffff


	//   ....[35]....
        /*0228*/ 	.word	0xffffffff


	//   ....[36]....
        /*022c*/ 	.word	0xffffffff


	//   ....[37]....
        /*0230*/ 	.word	0xffffffff


	//   ....[38]....
        /*0234*/ 	.word	0xffffffff


	//   ....[39]....
        /*0238*/ 	.word	0xffffffff


	//   ....[40]....
        /*023c*/ 	.word	0xffffffff


	//   ....[41]....
        /*0240*/ 	.word	0xffffffff


	//   ....[42]....
        /*0244*/ 	.word	0xffffffff


	//   ....[43]....
        /*0248*/ 	.word	0xffffffff


	//   ....[44]....
        /*024c*/ 	.word	0xffffffff


	//   ....[45]....
        /*0250*/ 	.word	0xffffffff


	//   ....[46]....
        /*0254*/ 	.word	0xffffffff


	//   ....[47]....
        /*0258*/ 	.word	0xffffffff


	//   ....[48]....
        /*025c*/ 	.word	0xffffffff


	//   ....[49]....
        /*0260*/ 	.word	0xffffffff


	//   ....[50]....
        /*0264*/ 	.word	0xffffffff


	//   ....[51]....
        /*0268*/ 	.word	0xffffffff


	//   ....[52]....
        /*026c*/ 	.word	0xffffffff


	//   ....[53]....
        /*0270*/ 	.word	0xffffffff


	//   ....[54]....
        /*0274*/ 	.word	0xffffffff


	//   ....[55]....
        /*0278*/ 	.word	0xffffffff


	//   ....[56]....
        /*027c*/ 	.word	0xffffffff


	//   ....[57]....
        /*0280*/ 	.word	0xffffffff


	//   ....[58]....
        /*0284*/ 	.word	0xffffffff


	//   ....[59]....
        /*0288*/ 	.word	0xffffffff


	//   ....[60]....
        /*028c*/ 	.word	0xffffffff


	//   ....[61]....
        /*0290*/ 	.word	0xffffffff


	//   ....[62]....
        /*0294*/ 	.word	0xffffffff


	//   ....[63]....
        /*0298*/ 	.word	0xffffffff


	//   ....[64]....
        /*029c*/ 	.word	0xffffffff


	//   ....[65]....
        /*02a0*/ 	.word	0xffffffff


	//   ....[66]....
        /*02a4*/ 	.word	0xffffffff


	//   ....[67]....
        /*02a8*/ 	.word	0xffffffff


	//   ....[68]....
        /*02ac*/ 	.word	0xffffffff


	//   ....[69]....
        /*02b0*/ 	.word	0xffffffff


	//   ....[70]....
        /*02b4*/ 	.word	0xffffffff


	//   ....[71]....
        /*02b8*/ 	.word	0xffffffff


	//   ....[72]....
        /*02bc*/ 	.word	0xffffffff


	//   ....[73]....
        /*02c0*/ 	.word	0xffffffff


	//   ....[74]....
        /*02c4*/ 	.word	0xffffffff


	//   ....[75]....
        /*02c8*/ 	.word	0xffffffff


	//   ....[76]....
        /*02cc*/ 	.word	0xffffffff


	//   ....[77]....
        /*02d0*/ 	.word	0xffffffff


	//   ....[78]....
        /*02d4*/ 	.word	0xffffffff


	//   ....[79]....
        /*02d8*/ 	.word	0xffffffff


	//   ....[80]....
        /*02dc*/ 	.word	0xffffffff


	//   ....[81]....
        /*02e0*/ 	.word	0xffffffff


	//   ....[82]....
        /*02e4*/ 	.word	0xffffffff


	//   ....[83]....
        /*02e8*/ 	.word	0xffffffff


	//   ....[84]....
        /*02ec*/ 	.word	0xffffffff


	//   ....[85]....
        /*02f0*/ 	.word	0xffffffff


	//   ....[86]....
        /*02f4*/ 	.word	0xffffffff


	//   ....[87]....
        /*02f8*/ 	.word	0xffffffff


	//   ....[88]....
        /*02fc*/ 	.word	0xffffffff


	//   ....[89]....
        /*0300*/ 	.word	0xffffffff


	//   ....[90]....
        /*0304*/ 	.word	0xffffffff


	//   ....[91]....
        /*0308*/ 	.word	0xffffffff


	//   ....[92]....
        /*030c*/ 	.word	0xffffffff


	//   ....[93]....
        /*0310*/ 	.word	0xffffffff


	//   ....[94]....
        /*0314*/ 	.word	0xffffffff


	//   ....[95]....
        /*0318*/ 	.word	0xffffffff


	//   ....[96]....
        /*031c*/ 	.word	0xffffffff


	//   ....[97]....
        /*0320*/ 	.word	0xffffffff


	//   ....[98]....
        /*0324*/ 	.word	0xffffffff


	//   ....[99]....
        /*0328*/ 	.word	0xffffffff


	//   ....[100]....
        /*032c*/ 	.word	0xffffffff


	//   ....[101]....
        /*0330*/ 	.word	0xffffffff


	//   ....[102]....
        /*0334*/ 	.word	0xffffffff


	//   ....[103]....
        /*0338*/ 	.word	0xffffffff


	//   ....[104]....
        /*033c*/ 	.word	0xffffffff


	//   ....[105]....
        /*0340*/ 	.word	0xffffffff


	//   ....[106]....
        /*0344*/ 	.word	0xffffffff


	//   ....[107]....
        /*0348*/ 	.word	0xffffffff


	//   ....[108]....
        /*034c*/ 	.word	0xffffffff


	//   ....[109]....
        /*0350*/ 	.word	0xffffffff


	//   ....[110]....
        /*0354*/ 	.word	0xffffffff


	//   ....[111]....
        /*0358*/ 	.word	0xffffffff


	//   ....[112]....
        /*035c*/ 	.word	0xffffffff


	//   ....[113]....
        /*0360*/ 	.word	0xffffffff


	//   ....[114]....
        /*0364*/ 	.word	0xffffffff


	//   ....[115]....
        /*0368*/ 	.word	0xffffffff


	//   ....[116]....
        /*036c*/ 	.word	0xffffffff


	//   ....[117]....
        /*0370*/ 	.word	0xffffffff


	//   ....[118]....
        /*0374*/ 	.word	0xffffffff


	//   ....[119]....
        /*0378*/ 	.word	0xffffffff


	//   ....[120]....
        /*037c*/ 	.word	0xffffffff


	//   ....[121]....
        /*0380*/ 	.word	0xffffffff


	//   ....[122]....
        /*0384*/ 	.word	0xffffffff


	//   ....[123]....
        /*0388*/ 	.word	0xffffffff


	//   ....[124]....
        /*038c*/ 	.word	0xffffffff


	//   ....[125]....
        /*0390*/ 	.word	0xffffffff


	//   ....[126]....
        /*0394*/ 	.word	0xffffffff


	//   ....[127]....
        /*0398*/ 	.word	0xffffffff


	//   ....[128]....
        /*039c*/ 	.word	0xffffffff


	//   ....[129]....
        /*03a0*/ 	.word	0xffffffff


	//   ....[130]....
        /*03a4*/ 	.word	0xffffffff


	//   ....[131]....
        /*03a8*/ 	.word	0xffffffff


	//   ....[132]....
        /*03ac*/ 	.word	0xffffffff


	//   ....[133]....
        /*03b0*/ 	.word	0xffffffff


	//   ....[134]....
        /*03b4*/ 	.word	0xffffffff


	//   ....[135]....
        /*03b8*/ 	.word	0xffffffff


	//   ....[136]....
        /*03bc*/ 	.word	0xffffffff


	//   ....[137]....
        /*03c0*/ 	.word	0xffffffff


	//   ....[138]....
        /*03c4*/ 	.word	0xffffffff


	//   ....[139]....
        /*03c8*/ 	.word	0xffffffff


	//   ....[140]....
        /*03cc*/ 	.word	0xffffffff


	//   ....[141]....
        /*03d0*/ 	.word	0xffffffff


	//   ....[142]....
        /*03d4*/ 	.word	0xffffffff


	//   ....[143]....
        /*03d8*/ 	.word	0x0500000f


	//   ....[144]....
        /*03dc*/ 	.word	0x0500000f


	//   ....[145]....
        /*03e0*/ 	.word	0x0500000f


	//   ....[146]....
        /*03e4*/ 	.word	0x0500000f


	//   ....[147]....
        /*03e8*/ 	.word	0x0500000f


	//   ....[148]....
        /*03ec*/ 	.word	0x0500000f


	//   ....[149]....
        /*03f0*/ 	.word	0x0500000f


	//   ....[150]....
        /*03f4*/ 	.word	0x0500000f


	//   ....[151]....
        /*03f8*/ 	.word	0x0500000f


	//   ....[152]....
        /*03fc*/ 	.word	0x0500000f


	//   ....[153]....
        /*0400*/ 	.word	0x0500000f


	//   ....[154]....
        /*0404*/ 	.word	0x0500000f


	//   ....[155]....
        /*0408*/ 	.word	0x0500000f


	//   ....[156]....
        /*040c*/ 	.word	0x0500000f


	//   ....[157]....
        /*0410*/ 	.word	0x0500000f


	//   ....[158]....
        /*0414*/ 	.word	0x0500000f


	//   ....[159]....
        /*0418*/ 	.word	0x0500000f


	//   ....[160]....
        /*041c*/ 	.word	0x0500000f


	//   ....[161]....
        /*0420*/ 	.word	0x0500000f


	//   ....[162]....
        /*0424*/ 	.word	0x0500000f


	//   ....[163]....
        /*0428*/ 	.word	0x0500000f


	//   ....[164]....
        /*042c*/ 	.word	0x0500000f


	//   ....[165]....
        /*0430*/ 	.word	0x0500000f


	//   ....[166]....
        /*0434*/ 	.word	0x0500000f


	//   ....[167]....
        /*0438*/ 	.word	0x0500000f


	//   ....[168]....
        /*043c*/ 	.word	0x0500000f


	//   ....[169]....
        /*0440*/ 	.word	0x0500000f


	//   ....[170]....
        /*0444*/ 	.word	0x0500000f


	//   ....[171]....
        /*0448*/ 	.word	0x0500000f


	//   ....[172]....
        /*044c*/ 	.word	0x0500000f


	//   ....[173]....
        /*0450*/ 	.word	0x0500000f


	//   ....[174]....
        /*0454*/ 	.word	0x0500000f


	//   ....[175]....
        /*0458*/ 	.word	0x0500000f


	//   ....[176]....
        /*045c*/ 	.word	0x0500000f


	//   ....[177]....
        /*0460*/ 	.word	0x0500000f


	//   ....[178]....
        /*0464*/ 	.word	0x0500000f


	//   ....[179]....
        /*0468*/ 	.word	0x0500000f


	//   ....[180]....
        /*046c*/ 	.word	0x0500000f


	//   ....[181]....
        /*0470*/ 	.word	0x0500000f


	//   ....[182]....
        /*0474*/ 	.word	0x0500000f


	//   ....[183]....
        /*0478*/ 	.word	0x0500000f


	//   ....[184]....
        /*047c*/ 	.word	0x0500000f


	//   ....[185]....
        /*0480*/ 	.word	0x0500000f


	//   ....[186]....
        /*0484*/ 	.word	0x0500000f


	//   ....[187]....
        /*0488*/ 	.word	0x0500000f


	//   ....[188]....
        /*048c*/ 	.word	0x0500000f


	//   ....[189]....
        /*0490*/ 	.word	0x0500000f


	//   ....[190]....
        /*0494*/ 	.word	0x0500000f


	//   ....[191]....
        /*0498*/ 	.word	0x0500000f


	//   ....[192]....
        /*049c*/ 	.word	0x0500000f


	//   ....[193]....
        /*04a0*/ 	.word	0x0500000f


	//   ....[194]....
        /*04a4*/ 	.word	0x0500000f


	//   ....[195]....
        /*04a8*/ 	.word	0x0500000f


	//   ....[196]....
        /*04ac*/ 	.word	0x0500000f


	//   ....[197]....
        /*04b0*/ 	.word	0x0500000f


	//   ....[198]....
        /*04b4*/ 	.word	0x0500000f


	//   ....[199]....
        /*04b8*/ 	.word	0x0500000f


	//   ....[200]....
        /*04bc*/ 	.word	0x0500000f


	//   ....[201]....
        /*04c0*/ 	.word	0x0500000f


	//   ....[202]....
        /*04c4*/ 	.word	0x0500000f


	//   ....[203]....
        /*04c8*/ 	.word	0x0500000f


	//   ....[204]....
        /*04cc*/ 	.word	0x0500000f


	//   ....[205]....
        /*04d0*/ 	.word	0x0500000f


	//   ....[206]....
        /*04d4*/ 	.word	0x0500000f


	//   ....[207]....
        /*04d8*/ 	.word	0x0500000f


	//   ....[208]....
        /*04dc*/ 	.word	0x0500000f


	//   ....[209]....
        /*04e0*/ 	.word	0x0500000f


	//   ....[210]....
        /*04e4*/ 	.word	0x0500000f


	//   ....[211]....
        /*04e8*/ 	.word	0x0500000f


	//   ....[212]....
        /*04ec*/ 	.word	0x0500000f


	//   ....[213]....
        /*04f0*/ 	.word	0x0500000f


	//   ....[214]....
        /*04f4*/ 	.word	0x0500000f


	//   ....[215]....
        /*04f8*/ 	.word	0x0500000f


	//   ....[216]....
        /*04fc*/ 	.word	0x0500000f


	//   ....[217]....
        /*0500*/ 	.word	0x0500000f


	//   ....[218]....
        /*0504*/ 	.word	0x0500000f


	//   ....[219]....
        /*0508*/ 	.word	0x0500000f


	//   ....[220]....
        /*050c*/ 	.word	0x0500000f


	//   ....[221]....
        /*0510*/ 	.word	0x0500000f


	//   ....[222]....
        /*0514*/ 	.word	0x0500000f


	//   ....[223]....
        /*0518*/ 	.word	0x0500000f


	//   ....[224]....
        /*051c*/ 	.word	0x0500000f


	//   ....[225]....
        /*0520*/ 	.word	0x0500000f


	//   ....[226]....
        /*0524*/ 	.word	0x0500000f


	//----- nvinfo : EIATTR_COOP_GROUP_INSTR_OFFSETS
	.align		4
.L_617:
        /*0528*/ 	.byte	0x04, 0x28
        /*052a*/ 	.short	(.L_619 - .L_618)


	//   ....[0]....
.L_618:
        /*052c*/ 	.word	0x00000070


	//   ....[1]....
        /*0530*/ 	.word	0x000000b0


	//   ....[2]....
        /*0534*/ 	.word	0x000002d0


	//   ....[3]....
        /*0538*/ 	.word	0x00000430


	//   ....[4]....
        /*053c*/ 	.word	0x00000550


	//   ....[5]....
        /*0540*/ 	.word	0x000006b0


	//   ....[6]....
        /*0544*/ 	.word	0x00001b10


	//   ....[7]....
        /*0548*/ 	.word	0x00002df0


	//   ....[8]....
        /*054c*/ 	.word	0x00002e60


	//   ....[9]....
        /*0550*/ 	.word	0x00003360


	//   ....[10]....
        /*0554*/ 	.word	0x000033e0


	//   ....[11]....
        /*0558*/ 	.word	0x000053d0


	//   ....[12]....
        /*055c*/ 	.word	0x000053e0


	//   ....[13]....
        /*0560*/ 	.word	0x00005430


	//   ....[14]....
        /*0564*/ 	.word	0x00005440


	//   ....[15]....
        /*0568*/ 	.word	0x000067d0


	//   ....[16]....
        /*056c*/ 	.word	0x00006a10


	//   ....[17]....
        /*0570*/ 	.word	0x00006a40


	//   ....[18]....
        /*0574*/ 	.word	0x00006a50


	//   ....[19]....
        /*0578*/ 	.word	0x000081b0


	//   ....[20]....
        /*057c*/ 	.word	0x000081d0


	//   ....[21]....
        /*0580*/ 	.word	0x000081e0


	//   ....[22]....
        /*0584*/ 	.word	0x00008200


	//   ....[23]....
        /*0588*/ 	.word	0x00008b20


	//   ....[24]....
        /*058c*/ 	.word	0x00008b40


	//   ....[25]....
        /*0590*/ 	.word	0x00008c70


	//   ....[26]....
        /*0594*/ 	.word	0x00008c90


	//   ....[27]....
        /*0598*/ 	.word	0x00008d90


	//   ....[28]....
        /*059c*/ 	.word	0x00008db0


	//   ....[29]....
        /*05a0*/ 	.word	0x00008ec0


	//   ....[30]....
        /*05a4*/ 	.word	0x00008ee0


	//   ....[31]....
        /*05a8*/ 	.word	0x00009350


	//   ....[32]....
        /*05ac*/ 	.word	0x00009360


	//   ....[33]....
        /*05b0*/ 	.word	0x000099f0


	//   ....[34]....
        /*05b4*/ 	.word	0x00009a00


	//   ....[35]....
        /*05b8*/ 	.word	0x0000aaa0


	//   ....[36]....
        /*05bc*/ 	.word	0x0000aad0


	//   ....[37]....
        /*05c0*/ 	.word	0x0000abf0


	//   ....[38]....
        /*05c4*/ 	.word	0x0000ac10


	//   ....[39]....
        /*05c8*/ 	.word	0x0000ad10


	//   ....[40]....
        /*05cc*/ 	.word	0x0000ad30


	//   ....[41]....
        /*05d0*/ 	.word	0x0000ae40


	//   ....[42]....
        /*05d4*/ 	.word	0x0000ae60


	//   ....[43]....
        /*05d8*/ 	.word	0x0000b000


	//   ....[44]....
        /*05dc*/ 	.word	0x0000b1f0


	//   ....[45]....
        /*05e0*/ 	.word	0x0000b220


	//   ....[46]....
        /*05e4*/ 	.word	0x0000b250


	//   ....[47]....
        /*05e8*/ 	.word	0x0000b280


	//   ....[48]....
        /*05ec*/ 	.word	0x0000b2b0


	//   ....[49]....
        /*05f0*/ 	.word	0x0000b2e0


	//   ....[50]....
        /*05f4*/ 	.word	0x0000b450


	//   ....[51]....
        /*05f8*/ 	.word	0x0000b480


	//   ....[52]....
        /*05fc*/ 	.word	0x0000b4b0


	//   ....[53]....
        /*0600*/ 	.word	0x0000b4e0


	//   ....[54]....
        /*0604*/ 	.word	0x0000b510


	//   ....[55]....
        /*0608*/ 	.word	0x0000b540


	//   ....[56]....
        /*060c*/ 	.word	0x0000b5d0


	//   ....[57]....
        /*0610*/ 	.word	0x0000b600


	//   ....[58]....
        /*0614*/ 	.word	0x0000b610


	//   ....[59]....
        /*0618*/ 	.word	0x0000b6a0


	//   ....[60]....
        /*061c*/ 	.word	0x0000d030


	//   ....[61]....
        /*0620*/ 	.word	0x0000d050


	//   ....[62]....
        /*0624*/ 	.word	0x0000d100


	//   ....[63]....
        /*0628*/ 	.word	0x0000d120


	//   ....[64]....
        /*062c*/ 	.word	0x0000d1c0


	//   ....[65]....
        /*0630*/ 	.word	0x0000d1e0


	//   ....[66]....
        /*0634*/ 	.word	0x0000d280


	//   ....[67]....
        /*0638*/ 	.word	0x0000d2a0


	//   ....[68]....
        /*063c*/ 	.word	0x0000d340


	//   ....[69]....
        /*0640*/ 	.word	0x0000d360


	//   ....[70]....
        /*0644*/ 	.word	0x0000d370


	//   ....[71]....
        /*0648*/ 	.word	0x0000d400


	//   ....[72]....
        /*064c*/ 	.word	0x0000db00


	//   ....[73]....
        /*0650*/ 	.word	0x0000db30


	//   ....[74]....
        /*0654*/ 	.word	0x0000db90


	//   ....[75]....
        /*0658*/ 	.word	0x0000dbe0


	//   ....[76]....
        /*065c*/ 	.word	0x0000dc30


	//   ....[77]....
        /*0660*/ 	.word	0x0000dc90


	//   ....[78]....
        /*0664*/ 	.word	0x0000dce0


	//   ....[79]....
        /*0668*/ 	.word	0x0000dd40


	//   ....[80]....
        /*066c*/ 	.word	0x0000dd90


	//   ....[81]....
        /*0670*/ 	.word	0x0000ddf0


	//   ....[82]....
        /*0674*/ 	.word	0x0000de30


	//   ....[83]....
        /*0678*/ 	.word	0x0000dea0


	//   ....[84]....
        /*067c*/ 	.word	0x0000def0


	//   ....[85]....
        /*0680*/ 	.word	0x0000df50


	//   ....[86]....
        /*0684*/ 	.word	0x0000df70


	//   ....[87]....
        /*0688*/ 	.word	0x0000dfb0


	//   ....[88]....
        /*068c*/ 	.word	0x0000e760


	//   ....[89]....
        /*0690*/ 	.word	0x0000e7a0


	//   ....[90]....
        /*0694*/ 	.word	0x0000e7b0


	//   ....[91]....
        /*0698*/ 	.word	0x0000e810


	//   ....[92]....
        /*069c*/ 	.word	0x0000e820


	//   ....[93]....
        /*06a0*/ 	.word	0x0000e880


	//   ....[94]....
        /*06a4*/ 	.word	0x0000e8b0


	//   ....[95]....
        /*06a8*/ 	.word	0x0000e8f0


	//   ....[96]....
        /*06ac*/ 	.word	0x0000e920


	//   ....[97]....
        /*06b0*/ 	.word	0x0000e960


	//   ....[98]....
        /*06b4*/ 	.word	0x0000e990


	//   ....[99]....
        /*06b8*/ 	.word	0x0000e9d0


	//   ....[100]....
        /*06bc*/ 	.word	0x0000ec40


	//   ....[101]....
        /*06c0*/ 	.word	0x0000ec60


	//   ....[102]....
        /*06c4*/ 	.word	0x0000ec70


	//   ....[103]....
        /*06c8*/ 	.word	0x0000ed00


	//   ....[104]....
        /*06cc*/ 	.word	0x0000ed10


	//   ....[105]....
        /*06d0*/ 	.word	0x0000eda0


	//   ....[106]....
        /*06d4*/ 	.word	0x0000edb0


	//   ....[107]....
        /*06d8*/ 	.word	0x0000ee40


	//   ....[108]....
        /*06dc*/ 	.word	0x0000ee50


	//   ....[109]....
        /*06e0*/ 	.word	0x0000eee0


	//   ....[110]....
        /*06e4*/ 	.word	0x0000eef0


	//   ....[111]....
        /*06e8*/ 	.word	0x0000ef00


	//   ....[112]....
        /*06ec*/ 	.word	0x0000f4c0


	//   ....[113]....
        /*06f0*/ 	.word	0x0000f500


	//   ....[114]....
        /*06f4*/ 	.word	0x0000f540


	//   ....[115]....
        /*06f8*/ 	.word	0x0000f570


	//   ....[116]....
        /*06fc*/ 	.word	0x0000f600


	//   ....[117]....
        /*0700*/ 	.word	0x0000f630


	//   ....[118]....
        /*0704*/ 	.word	0x0000f6a0


	//   ....[119]....
        /*0708*/ 	.word	0x0000f6d0


	//   ....[120]....
        /*070c*/ 	.word	0x0000f740


	//   ....[121]....
        /*0710*/ 	.word	0x0000f770


	//   ....[122]....
        /*0714*/ 	.word	0x0000f7a0


	//   ....[123]....
        /*0718*/ 	.word	0x0000f7f0


	//   ....[124]....
        /*071c*/ 	.word	0x0000fc30


	//   ....[125]....
        /*0720*/ 	.word	0x0000fc40


	//   ....[126]....
        /*0724*/ 	.word	0x0000fc80


	//   ....[127]....
        /*0728*/ 	.word	0x0000fcc0


	//   ....[128]....
        /*072c*/ 	.word	0x0000fcf0


	//   ....[129]....
        /*0730*/ 	.word	0x0000fd20


	//   ....[130]....
        /*0734*/ 	.word	0x0000fd50


	//   ....[131]....
        /*0738*/ 	.word	0x0000fd80


	//   ....[132]....
        /*073c*/ 	.word	0x0000ff30


	//   ....[133]....
        /*0740*/ 	.word	0x0000ff60


	//   ....[134]....
        /*0744*/ 	.word	0x0000ff90


	//   ....[135]....
        /*0748*/ 	.word	0x0000ffc0


	//   ....[136]....
        /*074c*/ 	.word	0x0000fff0


	//   ....[137]....
        /*0750*/ 	.word	0x00010020


	//   ....[138]....
        /*0754*/ 	.word	0x000100e0


	//   ....[139]....
        /*0758*/ 	.word	0x00010100


	//   ....[140]....
        /*075c*/ 	.word	0x00010110


	//   ....[141]....
        /*0760*/ 	.word	0x00010170


	//   ....[142]....
        /*0764*/ 	.word	0x00010790


	//   ....[143]....
        /*0768*/ 	.word	0x00010c70


	//   ....[144]....
        /*076c*/ 	.word	0x00010d60


	//   ....[145]....
        /*0770*/ 	.word	0x00010e00


	//   ....[146]....
        /*0774*/ 	.word	0x00010e60


	//   ....[147]....
        /*0778*/ 	.word	0x00010f70


	//   ....[148]....
        /*077c*/ 	.word	0x00010fe0


	//   ....[149]....
        /*0780*/ 	.word	0x000110f0


	//   ....[150]....
        /*0784*/ 	.word	0x00011160


	//   ....[151]....
        /*0788*/ 	.word	0x00011270


	//   ....[152]....
        /*078c*/ 	.word	0x000112e0


	//   ....[153]....
        /*0790*/ 	.word	0x000113f0


	//   ....[154]....
        /*0794*/ 	.word	0x00011460


	//   ....[155]....
        /*0798*/ 	.word	0x00011500


	//   ....[156]....
        /*079c*/ 	.word	0x00011610


	//   ....[157]....
        /*07a0*/ 	.word	0x00011680


	//   ....[158]....
        /*07a4*/ 	.word	0x00011700


	//   ....[159]....
        /*07a8*/ 	.word	0x000117c0


	//   ....[160]....
        /*07ac*/ 	.word	0x00011840


	//   ....[161]....
        /*07b0*/ 	.word	0x00011920


	//   ....[162]....
        /*07b4*/ 	.word	0x000119a0


	//   ....[163]....
        /*07b8*/ 	.word	0x00011a80


	//   ....[164]....
        /*07bc*/ 	.word	0x00011b00


	//   ....[165]....
        /*07c0*/ 	.word	0x00011be0


	//   ....[166]....
        /*07c4*/ 	.word	0x00011c60


	//   ....[167]....
        /*07c8*/ 	.word	0x00011d40


	//   ....[168]....
        /*07cc*/ 	.word	0x00011dc0


	//   ....[169]....
        /*07d0*/ 	.word	0x00011ea0


	//   ....[170]....
        /*07d4*/ 	.word	0x00011f20


	//   ....[171]....
        /*07d8*/ 	.word	0x00011fe0


	//   ....[172]....
        /*07dc*/ 	.word	0x00012110


	//   ....[173]....
        /*07e0*/ 	.word	0x000121e0


	//   ....[174]....
        /*07e4*/ 	.word	0x00012250


	//   ....[175]....
        /*07e8*/ 	.word	0x00012320


	//   ....[176]....
        /*07ec*/ 	.word	0x00012380


	//   ....[177]....
        /*07f0*/ 	.word	0x00012450


	//   ....[178]....
        /*07f4*/ 	.word	0x000124b0


	//   ....[179]....
        /*07f8*/ 	.word	0x00012580


	//   ....[180]....
        /*07fc*/ 	.word	0x000125e0


	//   ....[181]....
        /*0800*/ 	.word	0x000126b0


	//   ....[182]....
        /*0804*/ 	.word	0x00012710


	//   ....[183]....
        /*0808*/ 	.word	0x000127f0


	//   ....[184]....
        /*080c*/ 	.word	0x000128e0


	//   ....[185]....
        /*0810*/ 	.word	0x00012980


	//   ....[186]....
        /*0814*/ 	.word	0x000129e0


	//   ....[187]....
        /*0818*/ 	.word	0x00012ae0


	//   ....[188]....
        /*081c*/ 	.word	0x00012b40


	//   ....[189]....
        /*0820*/ 	.word	0x00012c40


	//   ....[190]....
        /*0824*/ 	.word	0x00012ca0


	//   ....[191]....
        /*0828*/ 	.word	0x00012da0


	//   ....[192]....
        /*082c*/ 	.word	0x00012e00


	//   ....[193]....
        /*0830*/ 	.word	0x00012f00


	//   ....[194]....
        /*0834*/ 	.word	0x00012f60


	//   ....[195]....
        /*0838*/ 	.word	0x00013030


	//   ....[196]....
        /*083c*/ 	.word	0x00013170


	//   ....[197]....
        /*0840*/ 	.word	0x00013210


	//   ....[198]....
        /*0844*/ 	.word	0x000132f0


	//   ....[199]....
        /*0848*/ 	.word	0x000133c0


	//   ....[200]....
        /*084c*/ 	.word	0x00013420


	//   ....[201]....
        /*0850*/ 	.word	0x00013510


	//   ....[202]....
        /*0854*/ 	.word	0x00013570


	//   ....[203]....
        /*0858*/ 	.word	0x00013660


	//   ....[204]....
        /*085c*/ 	.word	0x000136c0


	//   ....[205]....
        /*0860*/ 	.word	0x000137b0


	//   ....[206]....
        /*0864*/ 	.word	0x00013810


	//   ....[207]....
        /*0868*/ 	.word	0x000138f0


	//   ....[208]....
        /*086c*/ 	.word	0x00013980


	//   ....[209]....
        /*0870*/ 	.word	0x00013a20


	//   ....[210]....
        /*0874*/ 	.word	0x00013b80


	//   ....[211]....
        /*0878*/ 	.word	0x00013bf0


	//   ....[212]....
        /*087c*/ 	.word	0x00013c70


	//   ....[213]....
        /*0880*/ 	.word	0x00013ce0


	//   ....[214]....
        /*0884*/ 	.word	0x00013d50


	//   ....[215]....
        /*0888*/ 	.word	0x00013dd0


	//   ....[216]....
        /*088c*/ 	.word	0x00013e50


	//   ....[217]....
        /*0890*/ 	.word	0x00013ee0


	//   ....[218]....
        /*0894*/ 	.word	0x00013f50


	//   ....[219]....
        /*0898*/ 	.word	0x00013fc0


	//   ....[220]....
        /*089c*/ 	.word	0x00014030


	//   ....[221]....
        /*08a0*/ 	.word	0x000140b0


	//   ....[222]....
        /*08a4*/ 	.word	0x00014120


	//   ....[223]....
        /*08a8*/ 	.word	0x000141c0


	//   ....[224]....
        /*08ac*/ 	.word	0x00014210


	//   ....[225]....
        /*08b0*/ 	.word	0x000142a0


	//   ....[226]....
        /*08b4*/ 	.word	0x000143d0


	//----- nvinfo : EIATTR_REG_RECONFIG
	.align		4
.L_619:
        /*08b8*/ 	.byte	0x01, 0x54
	.zero		2


	//----- nvinfo : EIATTR_SYSCALL_OFFSETS
	.align		4
        /*08bc*/ 	.byte	0x04, 0x46
        /*08be*/ 	.short	(.L_621 - .L_620)


	//   ....[0]....
.L_620:
        /*08c0*/ 	.word	0x00001c90


	//   ....[1]....
        /*08c4*/ 	.word	0x0000c680


	//   ....[2]....
        /*08c8*/ 	.word	0x0000c7d0


	//   ....[3]....
        /*08cc*/ 	.word	0x0000c8c0


	//   ....[4]....
        /*08d0*/ 	.word	0x0000d790


	//----- nvinfo : EIATTR_MBARRIER_INSTR_OFFSETS
	.align		4
.L_621:
        /*08d4*/ 	.byte	0x04, 0x39
        /*08d6*/ 	.short	(.L_623 - .L_622)


	//   ....[0]....
.L_622:
        /*08d8*/ 	.word	0x00000180
        /*08dc*/ 	.word	0x000000ff
        /*08e0*/ 	.word	0x00030800
        /*08e4*/ 	.short	0x0100
        /*08e6*/ 	.byte	0x08
	.zero		1


	//   ....[1]....
        /*08e8*/ 	.word	0x00000190
        /*08ec*/ 	.word	0x000000ff
        /*08f0*/ 	.word	0x00030820
        /*08f4*/ 	.short	0x0100
        /*08f6*/ 	.byte	0x08
	.zero		1


	//   ....[2]....
        /*08f8*/ 	.word	0x00000280
        /*08fc*/ 	.word	0x000000ff
        /*0900*/ 	.word	0x00030830
        /*0904*/ 	.short	0x0100
        /*0906*/ 	.byte	0x08
	.zero		1


	//   ....[3]....
        /*0908*/ 	.word	0x00000290
        /*090c*/ 	.word	0x000000ff
        /*0910*/ 	.word	0x00030840
        /*0914*/ 	.short	0x0100
        /*0916*/ 	.byte	0x08
	.zero		1


	//   ....[4]....
        /*0918*/ 	.word	0x000002a0
        /*091c*/ 	.word	0x000000ff
        /*0920*/ 	.word	0x00030838
        /*0924*/ 	.short	0x0100
        /*0926*/ 	.byte	0x08
	.zero		1


	//   ....[5]....
        /*0928*/ 	.word	0x000002b0
        /*092c*/ 	.word	0x000000ff
        /*0930*/ 	.word	0x00030848
        /*0934*/ 	.short	0x0100
        /*0936*/ 	.byte	0x08
	.zero		1


	//   ....[6]....
        /*0938*/ 	.word	0x000003e0
        /*093c*/ 	.word	0x000000ff
        /*0940*/ 	.word	0x00030850
        /*0944*/ 	.short	0x0100
        /*0946*/ 	.byte	0x08
	.zero		1


	//   ....[7]....
        /*0948*/ 	.word	0x000003f0
        /*094c*/ 	.word	0x000000ff
        /*0950*/ 	.word	0x00030860
        /*0954*/ 	.short	0x0100
        /*0956*/ 	.byte	0x08
	.zero		1


	//   ....[8]....
        /*0958*/ 	.word	0x00000400
        /*095c*/ 	.word	0x000000ff
        /*0960*/ 	.word	0x00030858
        /*0964*/ 	.short	0x0100
        /*0966*/ 	.byte	0x08
	.zero		1


	//   ....[9]....
        /*0968*/ 	.word	0x00000410
        /*096c*/ 	.word	0x000000ff
        /*0970*/ 	.word	0x00030868
        /*0974*/ 	.short	0x0100
        /*0976*/ 	.byte	0x08
	.zero		1


	//   ....[10]....
        /*0978*/ 	.word	0x00000500
        /*097c*/ 	.word	0x000000ff
        /*0980*/ 	.word	0x00030870
        /*0984*/ 	.short	0x0100
        /*0986*/ 	.byte	0x06
	.zero		1


	//   ....[11]....
        /*0988*/ 	.word	0x00000510
        /*098c*/ 	.word	0x000000ff
        /*0990*/ 	.word	0x00030880
        /*0994*/ 	.short	0x0100
        /*0996*/ 	.byte	0x06
	.zero		1


	//   ....[12]....
        /*0998*/ 	.word	0x00000520
        /*099c*/ 	.word	0x000000ff
        /*09a0*/ 	.word	0x00030878
        /*09a4*/ 	.short	0x0100
        /*09a6*/ 	.byte	0x06
	.zero		1


	//   ....[13]....
        /*09a8*/ 	.word	0x00000530
        /*09ac*/ 	.word	0x000000ff
        /*09b0*/ 	.word	0x00030888
        /*09b4*/ 	.short	0x0100
        /*09b6*/ 	.byte	0x06
	.zero		1


	//   ....[14]....
        /*09b8*/ 	.word	0x00000660
        /*09bc*/ 	.word	0x000000ff
        /*09c0*/ 	.word	0x00030890
        /*09c4*/ 	.short	0x0100
        /*09c6*/ 	.byte	0x08
	.zero		1


	//   ....[15]....
        /*09c8*/ 	.word	0x00000670
        /*09cc*/ 	.word	0x000000ff
        /*09d0*/ 	.word	0x000308a0
        /*09d4*/ 	.short	0x0100
        /*09d6*/ 	.byte	0x08
	.zero		1


	//   ....[16]....
        /*09d8*/ 	.word	0x00000680
        /*09dc*/ 	.word	0x000000ff
        /*09e0*/ 	.word	0x00030898
        /*09e4*/ 	.short	0x0100
        /*09e6*/ 	.byte	0x08
	.zero		1


	//   ....[17]....
        /*09e8*/ 	.word	0x00000690
        /*09ec*/ 	.word	0x000000ff
        /*09f0*/ 	.word	0x000308a8
        /*09f4*/ 	.short	0x0100
        /*09f6*/ 	.byte	0x08
	.zero		1


	//   ....[18]....
        /*09f8*/ 	.word	0x000007d0
        /*09fc*/ 	.word	0x000000ff
        /*0a00*/ 	.word	0x000308b0
        /*0a04*/ 	.short	0x0100
        /*0a06*/ 	.byte	0x08
	.zero		1


	//   ....[19]....
        /*0a08*/ 	.word	0x000007e0
        /*0a0c*/ 	.word	0x000000ff
        /*0a10*/ 	.word	0x000308c0
        /*0a14*/ 	.short	0x0100
        /*0a16*/ 	.byte	0x08
	.zero		1


	//   ....[20]....
        /*0a18*/ 	.word	0x000007f0
        /*0a1c*/ 	.word	0x000000ff
        /*0a20*/ 	.word	0x000308b8
        /*0a24*/ 	.short	0x0100
        /*0a26*/ 	.byte	0x08
	.zero		1


	//   ....[21]....
        /*0a28*/ 	.word	0x00000800
        /*0a2c*/ 	.word	0x000000ff
        /*0a30*/ 	.word	0x000308c8
        /*0a34*/ 	.short	0x0100
        /*0a36*/ 	.byte	0x08
	.zero		1


	//   ....[22]....
        /*0a38*/ 	.word	0x00001d50
        /*0a3c*/ 	.word	0x00000004
        /*0a40*/ 	.word	0x00030800
        /*0a44*/ 	.short	0x010a
        /*0a46*/ 	.byte	0x3f
	.zero		1


	//   ....[23]....
        /*0a48*/ 	.word	0x00001e00
        /*0a4c*/ 	.word	0x00000000
        /*0a50*/ 	.word	0x00030830
        /*0a54*/ 	.short	0x010a
        /*0a56*/ 	.byte	0x3f
	.zero		1


	//   ....[24]....
        /*0a58*/ 	.word	0x00001e50
        /*0a5c*/ 	.word	0x00000000
        /*0a60*/ 	.word	0x00030830
        /*0a64*/ 	.short	0x010a
        /*0a66*/ 	.byte	0x3f
	.zero		1


	//   ....[25]....
        /*0a68*/ 	.word	0x00002590
        /*0a6c*/ 	.word	0x00000000
        /*0a70*/ 	.word	0x00000000
        /*0a74*/ 	.short	0x0101
        /*0a76*/ 	.byte	0x3f
	.zero		1


	//   ....[26]....
        /*0a78*/ 	.word	0x000042a0
        /*0a7c*/ 	.word	0x000000ff
        /*0a80*/ 	.word	0x00030830
        /*0a84*/ 	.short	0x010a
        /*0a86*/ 	.byte	0x08
	.zero		1


	//   ....[27]....
        /*0a88*/ 	.word	0x000042e0
        /*0a8c*/ 	.word	0x000000ff
        /*0a90*/ 	.word	0x00030830
        /*0a94*/ 	.short	0x010a
        /*0a96*/ 	.byte	0x08
	.zero		1


	//   ....[28]....
        /*0a98*/ 	.word	0x00004df0
        /*0a9c*/ 	.word	0x000000ff
        /*0aa0*/ 	.word	0x00030850
        /*0aa4*/ 	.short	0x010a
        /*0aa6*/ 	.byte	0x09
	.zero		1


	//   ....[29]....
        /*0aa8*/ 	.word	0x00004e30
        /*0aac*/ 	.word	0x000000ff
        /*0ab0*/ 	.word	0x00030850
        /*0ab4*/ 	.short	0x010a
        /*0ab6*/ 	.byte	0x09
	.zero		1


	//   ....[30]....
        /*0ab8*/ 	.word	0x00005400
        /*0abc*/ 	.word	0x000000ff
        /*0ac0*/ 	.word	0x00000000
        /*0ac4*/ 	.short	0x0101
        /*0ac6*/ 	.byte	0x08
	.zero		1


	//   ....[31]....
        /*0ac8*/ 	.word	0x00005f40
        /*0acc*/ 	.word	0x000000ff
        /*0ad0*/ 	.word	0x00000000
        /*0ad4*/ 	.short	0x0101
        /*0ad6*/ 	.byte	0x09
	.zero		1


	//   ....[32]....
        /*0ad8*/ 	.word	0x000066c0
        /*0adc*/ 	.word	0x0000000d
        /*0ae0*/ 	.word	0x00030850
        /*0ae4*/ 	.short	0x010a
        /*0ae6*/ 	.byte	0x3f
	.zero		1


	//   ....[33]....
        /*0ae8*/ 	.word	0x00006750
        /*0aec*/ 	.word	0x0000000d
        /*0af0*/ 	.word	0x00030850
        /*0af4*/ 	.short	0x010a
        /*0af6*/ 	.byte	0x3f
	.zero		1


	//   ....[34]....
        /*0af8*/ 	.word	0x00006c70
        /*0afc*/ 	.word	0x00000002
        /*0b00*/ 	.word	0x00000000
        /*0b04*/ 	.short	0x0101
        /*0b06*/ 	.byte	0x3f
	.zero		1


	//   ....[35]....
        /*0b08*/ 	.word	0x00008b00
        /*0b0c*/ 	.word	0x000000ff
        /*0b10*/ 	.word	0x00000000
        /*0b14*/ 	.short	0x0101
        /*0b16*/ 	.byte	0x08
	.zero		1


	//   ....[36]....
        /*0b18*/ 	.word	0x000091b0
        /*0b1c*/ 	.word	0x000000ff
        /*0b20*/ 	.word	0x00000000
        /*0b24*/ 	.short	0x0101
        /*0b26*/ 	.byte	0x08
	.zero		1


	//   ....[37]....
        /*0b28*/ 	.word	0x0000ce40
        /*0b2c*/ 	.word	0x00000007
        /*0b30*/ 	.word	0x00030840
        /*0b34*/ 	.short	0x010a
        /*0b36*/ 	.byte	0x3f
	.zero		1


	//   ....[38]....
        /*0b38*/ 	.word	0x0000d4c0
        /*0b3c*/ 	.word	0x00000007
        /*0b40*/ 	.word	0x00030830
        /*0b44*/ 	.short	0x0107
        /*0b46*/ 	.byte	0x3f
	.zero		1


	//   ....[39]....
        /*0b48*/ 	.word	0x0000d590
        /*0b4c*/ 	.word	0x00000007
        /*0b50*/ 	.word	0x00030830
        /*0b54*/ 	.short	0x0101
        /*0b56*/ 	.byte	0x3f
	.zero		1


	//   ....[40]....
        /*0b58*/ 	.word	0x0000e0c0
        /*0b5c*/ 	.word	0x00000016
        /*0b60*/ 	.word	0x00030800
        /*0b64*/ 	.short	0x0107
        /*0b66*/ 	.byte	0x3f
	.zero		1


	//   ....[41]....
        /*0b68*/ 	.word	0x0000e1e0
        /*0b6c*/ 	.word	0x00000016
        /*0b70*/ 	.word	0x00030800
        /*0b74*/ 	.short	0x0101
        /*0b76*/ 	.byte	0x3f
	.zero		1


	//   ....[42]....
        /*0b78*/ 	.word	0x0000e200
        /*0b7c*/ 	.word	0x00000016
        /*0b80*/ 	.word	0x00030820
        /*0b84*/ 	.short	0x010a
        /*0b86*/ 	.byte	0x3f
	.zero		1


	//   ....[43]....
        /*0b88*/ 	.word	0x0000e5c0
        /*0b8c*/ 	.word	0x00000006
        /*0b90*/ 	.word	0x00030840
        /*0b94*/ 	.short	0x010a
        /*0b96*/ 	.byte	0x3f
	.zero		1


	//   ....[44]....
        /*0b98*/ 	.word	0x0000ea80
        /*0b9c*/ 	.word	0x00000006
        /*0ba0*/ 	.word	0x00030830
        /*0ba4*/ 	.short	0x0107
        /*0ba6*/ 	.byte	0x3f
	.zero		1


	//   ....[45]....
        /*0ba8*/ 	.word	0x0000eb30
        /*0bac*/ 	.word	0x00000006
        /*0bb0*/ 	.word	0x00030830
        /*0bb4*/ 	.short	0x0101
        /*0bb6*/ 	.byte	0x3f
	.zero		1


	//   ....[46]....
        /*0bb8*/ 	.word	0x0000eba0
        /*0bbc*/ 	.word	0x00000006
        /*0bc0*/ 	.word	0x00030860
        /*0bc4*/ 	.short	0x010a
        /*0bc6*/ 	.byte	0x3f
	.zero		1


	//   ....[47]....
        /*0bc8*/ 	.word	0x0000f0f0
        /*0bcc*/ 	.word	0x00000006
        /*0bd0*/ 	.word	0x00030850
        /*0bd4*/ 	.short	0x0107
        /*0bd6*/ 	.byte	0x3f
	.zero		1


	//   ....[48]....
        /*0bd8*/ 	.word	0x0000f210
        /*0bdc*/ 	.word	0x00000006
        /*0be0*/ 	.word	0x00030850
        /*0be4*/ 	.short	0x0101
        /*0be6*/ 	.byte	0x3f
	.zero		1


	//   ....[49]....
        /*0be8*/ 	.word	0x0000f420
        /*0bec*/ 	.word	0x00000000
        /*0bf0*/ 	.word	0x00030860
        /*0bf4*/ 	.short	0x010a
        /*0bf6*/ 	.byte	0x3f
	.zero		1


	//   ....[50]....
        /*0bf8*/ 	.word	0x0000f920
        /*0bfc*/ 	.word	0x00000000
        /*0c00*/ 	.word	0x00030850
        /*0c04*/ 	.short	0x0107
        /*0c06*/ 	.byte	0x3f
	.zero		1


	//   ....[51]....
        /*0c08*/ 	.word	0x0000f9d0
        /*0c0c*/ 	.word	0x00000000
        /*0c10*/ 	.word	0x00030850
        /*0c14*/ 	.short	0x0101
        /*0c16*/ 	.byte	0x3f
	.zero		1


	//   ....[52]....
        /*0c18*/ 	.word	0x00010710
        /*0c1c*/ 	.word	0x00000004
        /*0c20*/ 	.word	0x00030820
        /*0c24*/ 	.short	0x010a
        /*0c26*/ 	.byte	0x3f
	.zero		1


	//   ....[53]....
        /*0c28*/ 	.word	0x000108b0
        /*0c2c*/ 	.word	0x00000005
        /*0c30*/ 	.word	0x00030840
        /*0c34*/ 	.short	0x010a
        /*0c36*/ 	.byte	0x3f
	.zero		1


	//   ....[54]....
        /*0c38*/ 	.word	0x00010950
        /*0c3c*/ 	.word	0x0000001b
        /*0c40*/ 	.word	0x00030840
        /*0c44*/ 	.short	0x010a
        /*0c46*/ 	.byte	0x3f
	.zero		1


	//   ....[55]....
        /*0c48*/ 	.word	0x00010990
        /*0c4c*/ 	.word	0x00000005
        /*0c50*/ 	.word	0x00030860
        /*0c54*/ 	.short	0x010a
        /*0c56*/ 	.byte	0x3f
	.zero		1


	//   ....[56]....
        /*0c58*/ 	.word	0x000109d0
        /*0c5c*/ 	.word	0x0000001b
        /*0c60*/ 	.word	0x00030860
        /*0c64*/ 	.short	0x010a
        /*0c66*/ 	.byte	0x3f
	.zero		1


	//   ....[57]....
        /*0c68*/ 	.word	0x00010a30
        /*0c6c*/ 	.word	0x00000004
        /*0c70*/ 	.word	0x00030800
        /*0c74*/ 	.short	0x010a
        /*0c76*/ 	.byte	0x3f
	.zero		1


	//   ....[58]....
        /*0c78*/ 	.word	0x00010a80
        /*0c7c*/ 	.word	0x00000000
        /*0c80*/ 	.word	0x00030830
        /*0c84*/ 	.short	0x010a
        /*0c86*/ 	.byte	0x3f
	.zero		1


	//   ....[59]....
        /*0c88*/ 	.word	0x00010ae0
        /*0c8c*/ 	.word	0x00000003
        /*0c90*/ 	.word	0x00030830
        /*0c94*/ 	.short	0x010a
        /*0c96*/ 	.byte	0x3f
	.zero		1


	//   ....[60]....
        /*0c98*/ 	.word	0x00010b40
        /*0c9c*/ 	.word	0x00000002
        /*0ca0*/ 	.word	0x00030850
        /*0ca4*/ 	.short	0x010a
        /*0ca6*/ 	.byte	0x3f
	.zero		1


	//   ....[61]....
        /*0ca8*/ 	.word	0x00010b90
        /*0cac*/ 	.word	0x0000000d
        /*0cb0*/ 	.word	0x00030850
        /*0cb4*/ 	.short	0x010a
        /*0cb6*/ 	.byte	0x3f
	.zero		1


	//   ....[62]....
        /*0cb8*/ 	.word	0x00010cb0
        /*0cbc*/ 	.word	0x00000007
        /*0cc0*/ 	.word	0x00030840
        /*0cc4*/ 	.short	0x010a
        /*0cc6*/ 	.byte	0x3f
	.zero		1


	//   ....[63]....
        /*0cc8*/ 	.word	0x00012010
        /*0ccc*/ 	.word	0x00000016
        /*0cd0*/ 	.word	0x00030820
        /*0cd4*/ 	.short	0x010a
        /*0cd6*/ 	.byte	0x3f
	.zero		1


	//   ....[64]....
        /*0cd8*/ 	.word	0x00012060
        /*0cdc*/ 	.word	0x00000006
        /*0ce0*/ 	.word	0x00030840
        /*0ce4*/ 	.short	0x010a
        /*0ce6*/ 	.byte	0x3f
	.zero		1


	//   ....[65]....
        /*0ce8*/ 	.word	0x00012830
        /*0cec*/ 	.word	0x00000006
        /*0cf0*/ 	.word	0x00030860
        /*0cf4*/ 	.short	0x010a
        /*0cf6*/ 	.byte	0x3f
	.zero		1


	//   ....[66]....
        /*0cf8*/ 	.word	0x000130c0
        /*0cfc*/ 	.word	0x00000000
        /*0d00*/ 	.word	0x00030860
        /*0d04*/ 	.short	0x010a
        /*0d06*/ 	.byte	0x3f
	.zero		1


	//   ....[67]....
        /*0d08*/ 	.word	0x000142f0
        /*0d0c*/ 	.word	0x00000004
        /*0d10*/ 	.word	0x00030820
        /*0d14*/ 	.short	0x010a
        /*0d16*/ 	.byte	0x3f
	.zero		1


	//   ....[68]....
        /*0d18*/ 	.word	0x00014490
        /*0d1c*/ 	.word	0x00000005
        /*0d20*/ 	.word	0x00030840
        /*0d24*/ 	.short	0x010a
        /*0d26*/ 	.byte	0x3f
	.zero		1


	//   ....[69]....
        /*0d28*/ 	.word	0x000144e0
        /*0d2c*/ 	.word	0x0000001b
        /*0d30*/ 	.word	0x00030840
        /*0d34*/ 	.short	0x010a
        /*0d36*/ 	.byte	0x3f
	.zero		1


	//   ....[70]....
        /*0d38*/ 	.word	0x00014530
        /*0d3c*/ 	.word	0x00000005
        /*0d40*/ 	.word	0x00030860
        /*0d44*/ 	.short	0x010a
        /*0d46*/ 	.byte	0x3f
	.zero		1


	//----- nvinfo : EIATTR_NUM_MBARRIERS
	.align		4
.L_623:
        /*0d48*/ 	.byte	0x03, 0x38
        /*0d4a*/ 	.short	0x0016


	//----- nvinfo : EIATTR_EXIT_INSTR_OFFSETS
	.align		4
        /*0d4c*/ 	.byte	0x04, 0x1c
        /*0d4e*/ 	.short	(.L_625 - .L_624)


	//   ....[0]....
.L_624:
        /*0d50*/ 	.word	0x00000990


	//   ....[1]....
        /*0d54*/ 	.word	0x0000afa0


	//   ....[2]....
        /*0d58*/ 	.word	0x00010a20


	//----- nvinfo : EIATTR_MAX_THREADS
	.align		4
.L_625:
        /*0d5c*/ 	.byte	0x04, 0x05
        /*0d5e*/ 	.short	(.L_627 - .L_626)
.L_626:
        /*0d60*/ 	.word	0x00000180
        /*0d64*/ 	.word	0x00000001
        /*0d68*/ 	.word	0x00000001


	//----- nvinfo : EIATTR_CRS_STACK_SIZE
	.align		4
.L_627:
        /*0d6c*/ 	.byte	0x04, 0x1e
        /*0d6e*/ 	.short	(.L_629 - .L_628)
.L_628:
        /*0d70*/ 	.word	0x00000000


	//----- nvinfo : EIATTR_CBANK_PARAM_SIZE
	.align		4
.L_629:
        /*0d74*/ 	.byte	0x03, 0x19
        /*0d76*/ 	.short	0x0af0


	//----- nvinfo : EIATTR_PARAM_CBANK
	.align		4
        /*0d78*/ 	.byte	0x04, 0x0a
        /*0d7a*/ 	.short	(.L_631 - .L_630)
	.align		4
.L_630:
        /*0d7c*/ 	.word	index@(.nv.constant0._ZN7cutlass13device_kernelIN5flash11enable_sm90INS1_16FlashAttnFwdSm90INS1_25CollectiveMainloopFwdSm90ILi2EN4cute5tupleIJNS5_1CILi1EEES8_S8_EEENS6_IJNS7_ILi128EEENS7_ILi96EEENS7_ILi192EEEEEELi192ENS_10bfloat16_tEfNS_4arch4Sm90ELb0ELb0ELb0ELb1ELb1ELb0ELb0ELb1ELb1ELb1ELb1ELb0EEENS1_21CollectiveEpilogueFwdINS6_IJSA_SC_SB_EEES9_SE_SG_Li256ELb1ELb1ELb1ELb0EEENS1_36VarlenDynamicPersistentTileSchedulerILi128ELi96ELi256ELi128ELb1ELb1ELb1ELb0ELb1ELb1EEEEEEEEEvNT_6ParamsE)
        /*0d80*/ 	.short	0x0210
        /*0d82*/ 	.short	0x0af0


	//----- nvinfo : EIATTR_SW_WAR
	.align		4
.L_631:
        /*0d84*/ 	.byte	0x04, 0x36
        /*0d86*/ 	.short	(.L_633 - .L_632)
.L_632:
        /*0d88*/ 	.word	0x00000008
.L_633:


//--------------------- .nv.info._ZN7cutlass13device_kernelIN5flash11enable_sm90INS1_16FlashAttnFwdSm90INS1_25CollectiveMainloopFwdSm90ILi2EN4cute5tupleIJNS5_1CILi1EEES8_S8_EEENS6_IJNS7_ILi128EEENS7_ILi96EEENS7_ILi192EEEEEELi192ENS_10bfloat16_tEfNS_4arch4Sm90ELb0ELb0ELb0ELb1ELb1ELb1ELb0ELb1ELb1ELb1ELb1ELb0EEENS1_21CollectiveEpilogueFwdINS6_IJSA_SC_SB_EEES9_SE_SG_Li256ELb1ELb1ELb1ELb0EEENS1_36VarlenDynamicPersistentTileSchedulerILi128ELi96ELi256ELi128ELb1ELb1ELb1ELb0ELb1ELb1EEEEEEEEEvNT_6ParamsE --------------------------
	.section	.nv.info._ZN7cutlass13device_kernelIN5flash11enable_sm90INS1_16FlashAttnFwdSm90INS1_25CollectiveMainloopFwdSm90ILi2EN4cute5tupleIJNS5_1CILi1EEES8_S8_EEENS6_IJNS7_ILi128EEENS7_ILi96EEENS7_ILi192EEEEEELi192ENS_10bfloat16_tEfNS_4arch4Sm90ELb0ELb0ELb0ELb1ELb1ELb1ELb0ELb1ELb1ELb1ELb1ELb0EEENS1_21CollectiveEpilogueFwdINS6_IJSA_SC_SB_EEES9_SE_SG_Li256ELb1ELb1ELb1ELb0EEENS1_36VarlenDynamicPersistentTileSchedulerILi128ELi96ELi256ELi128ELb1ELb1ELb1ELb0ELb1ELb1EEEEEEEEEvNT_6ParamsE,"",@"SHT_CUDA_INFO"
	.sectionflags	@""
	.align	4


	//----- nvinfo : EIATTR_CUDA_API_VERSION
	.align		4
        /*0000*/ 	.byte	0x04, 0x37
        /*0002*/ 	.short	(.L_635 - .L_634)
.L_634:
        /*0004*/ 	.word	0x00000082


	//----- nvinfo : EIATTR_KPARAM_INFO
	.align		4
.L_635:
        /*0008*/ 	.byte	0x04, 0x17
        /*000a*/ 	.short	(.L_637 - .L_636)
.L_636:
        /*000c*/ 	.word	0x00000000
        /*0010*/ 	.short	0x0000
        /*0012*/ 	.short	0x0070
        /*0014*/ 	.byte	0x00, 0xf0, 0x01, 0x2a


	//----- nvinfo : EIATTR_SPARSE_MMA_MASK
	.align		4
.L_637:
        /*0018*/ 	.byte	0x03, 0x50
        /*001a*/ 	.short	0x0000


	//----- nvinfo : EIATTR_MAXREG_COUNT
	.align		4
        /*001c*/ 	.byte	0x03, 0x1b
        /*001e*/ 	.short	0x00a8


	//----- nvinfo : EIATTR_NUM_BARRIERS
	.align		4
        /*0020*/ 	.byte	0x02, 0x4c
        /*0022*/ 	.byte	0x10
	.zero		1


	//----- nvinfo : EIATTR_EXTERNS
	.align		4
        /*0024*/ 	.byte	0x04, 0x0f
        /*0026*/ 	.short	(.L_639 - .L_638)


	//   ....[0]....
	.align		4
.L_638:
        /*0028*/ 	.word	index@(__assertfail)


	//----- nvinfo : EIATTR_ANNOTATIONS
	.align		4
.L_639:
        /*002c*/ 	.byte	0x04, 0x55
        /*002e*/ 	.short	(.L_641 - .L_640)


	//   ....[0]....
.L_640:
        /* <DEDUP_REMOVED lines=99> */


	//----- nvinfo : EIATTR_MERCURY_ISA_VERSION
	.align		4
.L_641:
        /*0648*/ 	.byte	0x03, 0x5f
        /*064a*/ 	.short	0x0101


	//----- nvinfo : EIATTR_UNUSED_LOAD_BYTE_OFFSET
	.align		4
        /*064c*/ 	.byte	0x04, 0x44
        /*064e*/ 	.short	(.L_643 - .L_642)


	//   ....[0]....
.L_642:
        /*0650*/ 	.word	0x00000a20
        /*0654*/ 	.word	0x0000fff0


	//   ....[1]....
        /*0658*/ 	.word	0x00017650
        /*065c*/ 	.word	0x0000fff0


	//----- nvinfo : EIATTR_INT_WARP_WIDE_INSTR_OFFSETS
	.align		4
.L_643:
        /*0660*/ 	.byte	0x04, 0x31
        /*0662*/ 	.short	(.L_645 - .L_644)


	//   ....[0]....
.L_644:
        /*0664*/ 	.word	0x00000120


	//   ....[1]....
        /*0668*/ 	.word	0x00000160


	//   ....[2]....
        /*066c*/ 	.word	0x00000220


	//   ....[3]....
        /*0670*/ 	.word	0x0001dfc0


	//   ....[4]....
        /*0674*/ 	.word	0x0001e050


	//   ....[5]....
        /*0678*/ 	.word	0x00020ed0


	//   ....[6]....
        /*067c*/ 	.word	0x00020f60


	//----- nvinfo : EIATTR_COOP_GROUP_MASK_REGIDS
	.align		4
.L_645:
        /*0680*/ 	.byte	0x04, 0x29
        /*0682*/ 	.short	(.L_647 - .L_646)


	//   ....[0]....
.L_646:
        /*0684*/ 	.word	0xffffffff


	//   ....[1]....
        /*0688*/ 	.word	0xffffffff


	//   ....[2]....
        /*068c*/ 	.word	0xffffffff


	//   ....[3]....
        /*0690*/ 	.word	0xffffffff


	//   ....[4]....
        /*0694*/ 	.word	0xffffffff


	//   ....[5]....
        /*0698*/ 	.word	0xffffffff


	//   ....[6]....
        /*069c*/ 	.word	0xffffffff


	//   ....[7]....
        /*06a0*/ 	.word	0xffffffff


	//   ....[8]....
        /*06a4*/ 	.word	0xffffffff


	//   ....[9]....
        /*06a8*/ 	.word	0xffffffff


	//   ....[10]....
        /*06ac*/ 	.word	0xffffffff


	//   ....[11]....
        /*06b0*/ 	.word	0xffffffff


	//   ....[12]....
        /*06b4*/ 	.word	0xffffffff


	//   ....[13]....
        /*06b8*/ 	.word	0xffffffff


	//   ....[14]....
        /*06bc*/ 	.word	0xffffffff


	//   ....[15]....
        /*06c0*/ 	.word	0xffffffff


	//   ....[16]....
        /*06c4*/ 	.word	0xffffffff


	//   ....[17]....
        /*06c8*/ 	.word	0xffffffff


	//   ....[18]....
        /*06cc*/ 	.word	0xffffffff


	//   ....[19]....
        /*06d0*/ 	.word	0xffffffff


	//   ....[20]....
        /*06d4*/ 	.word	0xffffffff


	//   ....[21]....
        /*06d8*/ 	.word	0xffffffff


	//   ....[22]....
        /*06dc*/ 	.word	0xffffffff


	//   ....[23]....
        /*06e0*/ 	.word	0xffffffff


	//   ....[24]....
        /*06e4*/ 	.word	0xffffffff


	//   ....[25]....
        /*06e8*/ 	.word	0xffffffff


	//   ....[26]....
        /*06ec*/ 	.word	0xffffffff


	//   ....[27]....
        /*06f0*/ 	.word	0xffffffff


	//   ....[28]....
        /*06f4*/ 	.word	0xffffffff


	//   ....[29]....
        /*06f8*/ 	.word	0xffffffff


	//   ....[30]....
        /*06fc*/ 	.word	0xffffffff


	//   ....[31]....
        /*0700*/ 	.word	0xffffffff


	//   ....[32]....
        /*0704*/ 	.word	0xffffffff


	//   ....[33]....
        /*0708*/ 	.word	0xffffffff


	//   ....[34]....
        /*070c*/ 	.word	0xffffffff


	//   ....[35]....
        /*0710*/ 	.word	0xffffffff


	//   ....[36]....
        /*0714*/ 	.word	0xffffffff


	//   ....[37]....
        /*0718*/ 	.word	0xffffffff


	//   ....[38]....
        /*071c*/ 	.word	0xffffffff


	//   ....[39]....
        /*0720*/ 	.word	0xffffffff


	//   ....[40]....
        /*0724*/ 	.word	0xffffffff


	//   ....[41]....
        /*0728*/ 	.word	0xffffffff


	//   ....[42]....
        /*072c*/ 	.word	0xffffffff


	//   ....[43]....
        /*0730*/ 	.word	0xffffffff


	//   ....[44]....
        /*0734*/ 	.word	0xffffffff


	//   ....[45]....
        /*0738*/ 	.word	0xffffffff


	//   ....[46]....
        /*073c*/ 	.word	0xffffffff


	//   ....[47]....
        /*0740*/ 	.word	0xffffffff


	//   ....[48]....
        /*0744*/ 	.word	0xffffffff


	//   ....[49]....
        /*0748*/ 	.word	0xffffffff


	//   ....[50]....
        /*074c*/ 	.word	0xffffffff


	//   ....[51]....
        /*0750*/ 	.word	0xffffffff


	//   ....[52]....
        /*0754*/ 	.word	0xffffffff


	//   ....[53]....
        /*0758*/ 	.word	0xffffffff


	//   ....[54]....
        /*075c*/ 	.word	0xffffffff


	//   ....[55]....
        /*0760*/ 	.word	0xffffffff


	//   ....[56]....
        /*0764*/ 	.word	0xffffffff


	//   ....[57]....
        /*0768*/ 	.word	0xffffffff


	//   ....[58]....
        /*076c*/ 	.word	0xffffffff


	//   ....[59]....
        /*0770*/ 	.word	0xffffffff


	//   ....[60]....
        /*0774*/ 	.word	0xffffffff


	//   ....[61]....
        /*0778*/ 	.word	0xffffffff


	//   ....[62]....
        /*077c*/ 	.word	0xffffffff


	//   ....[63]....
        /*0780*/ 	.word	0xffffffff


	//   ....[64]....
        /*0784*/ 	.word	0xffffffff


	//   ....[65]....
        /*0788*/ 	.word	0xffffffff


	//   ....[66]....
        /*078c*/ 	.word	0xffffffff


	//   ....[67]....
        /*0790*/ 	.word	0xffffffff


	//   ....[68]....
        /*0794*/ 	.word	0xffffffff


	//   ....[69]....
        /*0798*/ 	.word	0xffffffff


	//   ....[70]....
        /*079c*/ 	.word	0xffffffff


	//   ....[71]....
        /*07a0*/ 	.word	0xffffffff


	//   ....[72]....
        /*07a4*/ 	.word	0xffffffff


	//   ....[73]....
        /*07a8*/ 	.word	0xffffffff


	//   ....[74]....
        /*07ac*/ 	.word	0xffffffff


	//   ....[75]....
        /*07b0*/ 	.word	0xffffffff


	//   ....[76]....
        /*07b4*/ 	.word	0xffffffff


	//   ....[77]....
        /*07b8*/ 	.word	0xffffffff


	//   ....[78]....
        /*07bc*/ 	.word	0xffffffff


	//   ....[79]....
        /*07c0*/ 	.word	0xffffffff


	//   ....[80]....
        /*07c4*/ 	.word	0xffffffff


	//   ....[81]....
        /*07c8*/ 	.word	0xffffffff


	//   ....[82]....
        /*07cc*/ 	.word	0xffffffff


	//   ....[83]....
        /*07d0*/ 	.word	0xffffffff


	//   ....[84]....
        /*07d4*/ 	.word	0xffffffff


	//   ....[85]....
        /*07d8*/ 	.word	0xffffffff


	//   ....[86]....
        /*07dc*/ 	.word	0xffffffff


	//   ....[87]....
        /*07e0*/ 	.word	0xffffffff


	//   ....[88]....
        /*07e4*/ 	.word	0xffffffff


	//   ....[89]....
        /*07e8*/ 	.word	0xffffffff


	//   ....[90]....
        /*07ec*/ 	.word	0xffffffff


	//   ....[91]....
        /*07f0*/ 	.word	0xffffffff


	//   ....[92]....
        /*07f4*/ 	.word	0xffffffff


	//   ....[93]....
        /*07f8*/ 	.word	0xffffffff


	//   ....[94]....
        /*07fc*/ 	.word	0xffffffff


	//   ....[95]....
        /*0800*/ 	.word	0xffffffff


	//   ....[96]....
        /*0804*/ 	.word	0xffffffff


	//   ....[97]....
        /*0808*/ 	.word	0xffffffff


	//   ....[98]....
        /*080c*/ 	.word	0xffffffff


	//   ....[99]....
        /*0810*/ 	.word	0xffffffff


	//   ....[100]....
        /*0814*/ 	.word	0xffffffff


	//   ....[101]....
        /*0818*/ 	.word	0xffffffff


	//   ....[102]....
        /*081c*/ 	.word	0xffffffff


	//   ....[103]....
        /*0820*/ 	.word	0xffffffff


	//   ....[104]....
        /*0824*/ 	.word	0xffffffff


	//   ....[105]....
        /*0828*/ 	.word	0xffffffff


	//   ....[106]....
        /*082c*/ 	.word	0xffffffff


	//   ....[107]....
        /*0830*/ 	.word	0xffffffff


	//   ....[108]....
        /*0834*/ 	.word	0xffffffff


	//   ....[109]....
        /*0838*/ 	.word	0xffffffff


	//   ....[110]....
        /*083c*/ 	.word	0xffffffff


	//   ....[111]....
        /*0840*/ 	.word	0xffffffff


	//   ....[112]....
        /*0844*/ 	.word	0xffffffff


	//   ....[113]....
        /*0848*/ 	.word	0xffffffff


	//   ....[114]....
        /*084c*/ 	.word	0xffffffff


	//   ....[115]....
        /*0850*/ 	.word	0xffffffff


	//   ....[116]....
        /*0854*/ 	.word	0xffffffff


	//   ....[117]....
        /*0858*/ 	.word	0xffffffff


	//   ....[118]....
        /*085c*/ 	.word	0xffffffff


	//   ....[119]....
        /*0860*/ 	.word	0xffffffff


	//   ....[120]....
        /*0864*/ 	.word	0xffffffff


	//   ....[121]....
        /*0868*/ 	.word	0xffffffff


	//   ....[122]....
        /*086c*/ 	.word	0xffffffff


	//   ....[123]....
        /*0870*/ 	.word	0xffffffff


	//   ....[124]....
        /*0874*/ 	.word	0xffffffff


	//   ....[125]....
        /*0878*/ 	.word	0xffffffff


	//   ....[126]....
        /*087c*/ 	.word	0xffffffff


	//   ....[127]....
        /*0880*/ 	.word	0xffffffff


	//   ....[128]....
        /*0884*/ 	.word	0xffffffff


	//   ....[129]....
        /*0888*/ 	.word	0xffffffff


	//   ....[130]....
        /*088c*/ 	.word	0xffffffff


	//   ....[131]....
        /*0890*/ 	.word	0xffffffff


	//   ....[132]....
        /*0894*/ 	.word	0xffffffff


	//   ....[133]....
        /*0898*/ 	.word	0xffffffff


	//   ....[134]....
        /*089c*/ 	.word	0xffffffff


	//   ....[135]....
        /*08a0*/ 	.word	0xffffffff


	//   ....[136]....
        /*08a4*/ 	.word	0xffffffff


	//   ....[137]....
        /*08a8*/ 	.word	0xffffffff


	//   ....[138]....
        /*08ac*/ 	.word	0xffffffff


	//   ....[139]....
        /*08b0*/ 	.word	0xffffffff


	//   ....[140]....
        /*08b4*/ 	.word	0xffffffff


	//   ....[141]....
        /*08b8*/ 	.word	0xffffffff


	//   ....[142]....
        /*08bc*/ 	.word	0xffffffff


	//   ....[143]....
        /*08c0*/ 	.word	0xffffffff


	//   ....[144]....
        /*08c4*/ 	.word	0xffffffff


	//   ....[145]....
        /*08c8*/ 	.word	0xffffffff


	//   ....[146]....
        /*08cc*/ 	.word	0xffffffff


	//   ....[147]....
        /*08d0*/ 	.word	0xffffffff


	//   ....[148]....
        /*08d4*/ 	.word	0xffffffff


	//   ....[149]....
        /*08d8*/ 	.word	0xffffffff


	//   ....[150]....
        /*08dc*/ 	.word	0xffffffff


	//   ....[151]....
        /*08e0*/ 	.word	0xffffffff


	//   ....[152]....
        /*08e4*/ 	.word	0xffffffff


	//   ....[153]....
        /*08e8*/ 	.word	0xffffffff


	//   ....[154]....
        /*08ec*/ 	.word	0xffffffff


	//   ....[155]....
        /*08f0*/ 	.word	0xffffffff


	//   ....[156]....
        /*08f4*/ 	.word	0xffffffff


	//   ....[157]....
        /*08f8*/ 	.word	0xffffffff


	//   ....[158]....
        /*08fc*/ 	.word	0xffffffff


	//   ....[159]....
        /*0900*/ 	.word	0xffffffff


	//   ....[160]....
        /*0904*/ 	.word	0xffffffff


	//   ....[161]....
        /*0908*/ 	.word	0xffffffff


	//   ....[162]....
        /*090c*/ 	.word	0xffffffff


	//   ....[163]....
        /*0910*/ 	.word	0xffffffff


	//   ....[164]....
        /*0914*/ 	.word	0xffffffff


	//   ....[165]....
        /*0918*/ 	.word	0xffffffff


	//   ....[166]....
        /*091c*/ 	.word	0xffffffff


	//   ....[167]....
        /*0920*/ 	.word	0xffffffff


	//   ....[168]....
        /*0924*/ 	.word	0xffffffff


	//   ....[169]....
        /*0928*/ 	.word	0x0500000f


	//   ....[170]....
        /*092c*/ 	.word	0x0500000f


	//   ....[171]....
        /*0930*/ 	.word	0x0500000f


	//   ....[172]....
        /*0934*/ 	.word	0x0500000f


	//   ....[173]....
        /*0938*/ 	.word	0x0500000f


	//   ....[174]....
        /*093c*/ 	.word	0x0500000f


	//   ....[175]....
        /*0940*/ 	.word	0x0500000f


	//   ....[176]....
        /*0944*/ 	.word	0x0500000f


	//   ....[177]....
        /*0948*/ 	.word	0x0500000f


	//   ....[178]....
        /*094c*/ 	.word	0x0500000f


	//   ....[179]....
        /*0950*/ 	.word	0x0500000f


	//   ....[180]....
        /*0954*/ 	.word	0x0500000f


	//   ....[181]....
        /*0958*/ 	.word	0x0500000f


	//   ....[182]....
        /*095c*/ 	.word	0x0500000f


	//   ....[183]....
        /*0960*/ 	.word	0x0500000f


	//   ....[184]....
        /*0964*/ 	.word	0x0500000f


	//   ....[185]....
        /*0968*/ 	.word	0x0500000f


	//   ....[186]....
        /*096c*/ 	.word	0x0500000f


	//   ....[187]....
        /*0970*/ 	.word	0x0500000f


	//   ....[188]....
        /*0974*/ 	.word	0x0500000f


	//   ....[189]....
        /*0978*/ 	.word	0x0500000f


	//   ....[190]....
        /*097c*/ 	.word	0x0500000f


	//   ....[191]....
        /*0980*/ 	.word	0x0500000f


	//   ....[192]....
        /*0984*/ 	.word	0x0500000f


	//   ....[193]....
        /*0988*/ 	.word	0x0500000f


	//   ....[194]....
        /*098c*/ 	.word	0x0500000f


	//   ....[195]....
        /*0990*/ 	.word	0x0500000f


	//   ....[196]....
        /*0994*/ 	.word	0x0500000f


	//   ....[197]....
        /*0998*/ 	.word	0x0500000f


	//   ....[198]....
        /*099c*/ 	.word	0x0500000f


	//   ....[199]....
        /*09a0*/ 	.word	0x0500000f


	//   ....[200]....
        /*09a4*/ 	.word	0x0500000f


	//   ....[201]....
        /*09a8*/ 	.word	0x0500000f


	//   ....[202]....
        /*09ac*/ 	.word	0x0500000f


	//   ....[203]....
        /*09b0*/ 	.word	0x0500000f


	//   ....[204]....
        /*09b4*/ 	.word	0x0500000f


	//   ....[205]....
        /*09b8*/ 	.word	0x0500000f


	//   ....[206]....
        /*09bc*/ 	.word	0x0500000f


	//   ....[207]....
        /*09c0*/ 	.word	0x0500000f


	//   ....[208]....
        /*09c4*/ 	.word	0x0500000f


	//   ....[209]....
        /*09c8*/ 	.word	0x0500000f


	//   ....[210]....
        /*09cc*/ 	.word	0x0500000f


	//   ....[211]....
        /*09d0*/ 	.word	0x0500000f


	//   ....[212]....
        /*09d4*/ 	.word	0x0500000f


	//   ....[213]....
        /*09d8*/ 	.word	0x0500000f


	//   ....[214]....
        /*09dc*/ 	.word	0x0500000f


	//   ....[215]....
        /*09e0*/ 	.word	0x0500000f


	//   ....[216]....
        /*09e4*/ 	.word	0x0500000f


	//   ....[217]....
        /*09e8*/ 	.word	0x0500000f


	//   ....[218]....
        /*09ec*/ 	.word	0x0500000f


	//   ....[219]....
        /*09f0*/ 	.word	0x0500000f


	//   ....[220]....
        /*09f4*/ 	.word	0x0500000f


	//   ....[221]....
        /*09f8*/ 	.word	0x0500000f


	//   ....[222]....
        /*09fc*/ 	.word	0x0500000f


	//   ....[223]....
        /*0a00*/ 	.word	0x0500000f


	//   ....[224]....
        /*0a04*/ 	.word	0x0500000f


	//   ....[225]....
        /*0a08*/ 	.word	0x0500000f


	//   ....[226]....
        /*0a0c*/ 	.word	0x0500000f


	//   ....[227]....
        /*0a10*/ 	.word	0x0500000f


	//   ....[228]....
        /*0a14*/ 	.word	0x0500000f


	//   ....[229]....
        /*0a18*/ 	.word	0x0500000f


	//   ....[230]....
        /*0a1c*/ 	.word	0x0500000f


	//   ....[231]....
        /*0a20*/ 	.word	0x0500000f


	//   ....[232]....
        /*0a24*/ 	.word	0x0500000f


	//   ....[233]....
        /*0a28*/ 	.word	0x0500000f


	//   ....[234]....
        /*0a2c*/ 	.word	0x0500000f


	//   ....[235]....
        /*0a30*/ 	.word	0x0500000f


	//   ....[236]....
        /*0a34*/ 	.word	0x0500000f


	//   ....[237]....
        /*0a38*/ 	.word	0x0500000f


	//   ....[238]....
        /*0a3c*/ 	.word	0x0500000f


	//   ....[239]....
        /*0a40*/ 	.word	0x0500000f


	//   ....[240]....
        /*0a44*/ 	.word	0x0500000f


	//   ....[241]....
        /*0a48*/ 	.word	0x0500000f


	//   ....[242]....
        /*0a4c*/ 	.word	0x0500000f


	//   ....[243]....
        /*0a50*/ 	.word	0x0500000f


	//   ....[244]....
        /*0a54*/ 	.word	0x0500000f


	//   ....[245]....
        /*0a58*/ 	.word	0x0500000f


	//   ....[246]....
        /*0a5c*/ 	.word	0x0500000f


	//   ....[247]....
        /*0a60*/ 	.word	0x0500000f


	//   ....[248]....
        /*0a64*/ 	.word	0x0500000f


	//   ....[249]....
        /*0a68*/ 	.word	0x0500000f


	//   ....[250]....
        /*0a6c*/ 	.word	0x0500000f


	//   ....[251]....
        /*0a70*/ 	.word	0x0500000f


	//   ....[252]....
        /*0a74*/ 	.word	0x0500000f


	//   ....[253]....
        /*0a78*/ 	.word	0x0500000f


	//   ....[254]....
        /*0a7c*/ 	.word	0x0500000f


	//   ....[255]....
        /*0a80*/ 	.word	0x0500000f


	//   ....[0]....
        /*0a84*/ 	.word	0x0500000f


	//   ....[1]....
        /*0a88*/ 	.word	0x0500000f


	//   ....[2]....
        /*0a8c*/ 	.word	0x0500000f


	//   ....[3]....
        /*0a90*/ 	.word	0x0500000f


	//   ....[4]....
        /*0a94*/ 	.word	0x0500000f


	//   ....[5]....
        /*0a98*/ 	.word	0x0500000f


	//   ....[6]....
        /*0a9c*/ 	.word	0x0500000f


	//   ....[7]....
        /*0aa0*/ 	.word	0x0500000f


	//   ....[8]....
        /*0aa4*/ 	.word	0x0500000f


	//   ....[9]....
        /*0aa8*/ 	.word	0x0500000f


	//   ....[10]....
        /*0aac*/ 	.word	0x0500000f


	//   ....[11]....
        /*0ab0*/ 	.word	0x0500000f


	//   ....[12]....
        /*0ab4*/ 	.word	0x0500000f


	//   ....[13]....
        /*0ab8*/ 	.word	0x0500000f


	//   ....[14]....
        /*0abc*/ 	.word	0x0500000f


	//   ....[15]....
        /*0ac0*/ 	.word	0x0500000f


	//   ....[16]....
        /*0ac4*/ 	.word	0x0500000f


	//   ....[17]....
        /*0ac8*/ 	.word	0x0500000f


	//----- nvinfo : EIATTR_COOP_GROUP_INSTR_OFFSETS
	.align		4
.L_647:
        /*0acc*/ 	.byte	0x04, 0x28
        /*0ace*/ 	.short	(.L_649 - .L_648)


	//   ....[0]....
.L_648:
        /*0ad0*/ 	.word	0x00000060


	//   ....[1]....
        /*0ad4*/ 	.word	0x00000130


	//   ....[2]....
        /*0ad8*/ 	.word	0x00000230


	//   ....[3]....
        /*0adc*/ 	.word	0x000003a0


	//   ....[4]....
        /*0ae0*/ 	.word	0x00000500


	//   ....[5]....
        /*0ae4*/ 	.word	0x00000620


	//   ....[6]....
        /*0ae8*/ 	.word	0x00000780


	//   ....[7]....
        /*0aec*/ 	.word	0x00003cd0


	//   ....[8]....
        /*0af0*/ 	.word	0x00003ce0


	//   ....[9]....
        /*0af4*/ 	.word	0x00005380


	//   ....[10]....
        /*0af8*/ 	.word	0x00005390


	//   ....[11]....
        /*0afc*/ 	.word	0x000074e0


	//   ....[12]....
        /*0b00*/ 	.word	0x000074f0


	//   ....[13]....
        /*0b04*/ 	.word	0x00008d00


	//   ....[14]....
        /*0b08*/ 	.word	0x00008d10


	//   ....[15]....
        /*0b0c*/ 	.word	0x0000a710


	//   ....[16]....
        /*0b10*/ 	.word	0x0000a720


	//   ....[17]....
        /*0b14*/ 	.word	0x0000a9b0


	//   ....[18]....
        /*0b18*/ 	.word	0x0000a9c0


	//   ....[19]....
        /*0b1c*/ 	.word	0x0000aec0


	//   ....[20]....
        /*0b20*/ 	.word	0x0000aee0


	//   ....[21]....
        /*0b24*/ 	.word	0x0000b120


	//   ....[22]....
        /*0b28*/ 	.word	0x0000b140


	//   ....[23]....
        /*0b2c*/ 	.word	0x0000bb00


	//   ....[24]....
        /*0b30*/ 	.word	0x0000c040


	//   ....[25]....
        /*0b34*/ 	.word	0x0000c050


	//   ....[26]....
        /*0b38*/ 	.word	0x0000c060


	//   ....[27]....
        /*0b3c*/ 	.word	0x0000c070


	//   ....[28]....
        /*0b40*/ 	.word	0x0000ec10


	//   ....[29]....
        /*0b44*/ 	.word	0x0000ec20


	//   ....[30]....
        /*0b48*/ 	.word	0x0000ec30


	//   ....[31]....
        /*0b4c*/ 	.word	0x0000ec40


	//   ....[32]....
        /*0b50*/ 	.word	0x00012d60


	//   ....[33]....
        /*0b54*/ 	.word	0x00012d80


	//   ....[34]....
        /*0b58*/ 	.word	0x00013250


	//   ....[35]....
        /*0b5c*/ 	.word	0x000132c0


	//   ....[36]....
        /*0b60*/ 	.word	0x00015620


	//   ....[37]....
        /*0b64*/ 	.word	0x00015650


	//   ....[38]....
        /*0b68*/ 	.word	0x000157f0


	//   ....[39]....
        /*0b6c*/ 	.word	0x00015820


	//   ....[40]....
        /*0b70*/ 	.word	0x00016da0


	//   ....[41]....
        /*0b74*/ 	.word	0x00016db0


	//   ....[42]....
        /*0b78*/ 	.word	0x00016de0


	//   ....[43]....
        /*0b7c*/ 	.word	0x00016df0


	//   ....[44]....
        /*0b80*/ 	.word	0x000183f0


	//   ....[45]....
        /*0b84*/ 	.word	0x00018400


	//   ....[46]....
        /*0b88*/ 	.word	0x00018410


	//   ....[47]....
        /*0b8c*/ 	.word	0x00018420


	//   ....[48]....
        /*0b90*/ 	.word	0x00018d10


	//   ....[49]....
        /*0b94*/ 	.word	0x00018d60


	//   ....[50]....
        /*0b98*/ 	.word	0x00018e90


	//   ....[51]....
        /*0b9c*/ 	.word	0x00018ec0


	//   ....[52]....
        /*0ba0*/ 	.word	0x00018fe0


	//   ....[53]....
        /*0ba4*/ 	.word	0x00019000


	//   ....[54]....
        /*0ba8*/ 	.word	0x00019110


	//   ....[55]....
        /*0bac*/ 	.word	0x00019130


	//   ....[56]....
        /*0bb0*/ 	.word	0x000197d0


	//   ....[57]....
        /*0bb4*/ 	.word	0x00019800


	//   ....[58]....
        /*0bb8*/ 	.word	0x00019e40


	//   ....[59]....
        /*0bbc*/ 	.word	0x00019e50


	//   ....[60]....
        /*0bc0*/ 	.word	0x0001ada0


	//   ....[61]....
        /*0bc4*/ 	.word	0x0001adc0


	//   ....[62]....
        /*0bc8*/ 	.word	0x0001aec0


	//   ....[63]....
        /*0bcc*/ 	.word	0x0001aee0


	//   ....[64]....
        /*0bd0*/ 	.word	0x0001afe0


	//   ....[65]....
        /*0bd4*/ 	.word	0x0001b000


	//   ....[66]....
        /*0bd8*/ 	.word	0x0001b110


	//   ....[67]....
        /*0bdc*/ 	.word	0x0001b130


	//   ....[68]....
        /*0be0*/ 	.word	0x0001b2c0


	//   ....[69]....
        /*0be4*/ 	.word	0x0001b4d0


	//   ....[70]....
        /*0be8*/ 	.word	0x0001b500


	//   ....[71]....
        /*0bec*/ 	.word	0x0001b530


	//   ....[72]....
        /*0bf0*/ 	.word	0x0001b560


	//   ....[73]....
        /*0bf4*/ 	.word	0x0001b590


	//   ....[74]....
        /*0bf8*/ 	.word	0x0001b5c0


	//   ....[75]....
        /*0bfc*/ 	.word	0x0001b750


	//   ....[76]....
        /*0c00*/ 	.word	0x0001b780


	//   ....[77]....
        /*0c04*/ 	.word	0x0001b7b0


	//   ....[78]....
        /*0c08*/ 	.word	0x0001b7e0


	//   ....[79]....
        /*0c0c*/ 	.word	0x0001b810


	//   ....[80]....
        /*0c10*/ 	.word	0x0001b840


	//   ....[81]....
        /*0c14*/ 	.word	0x0001b8d0


	//   ....[82]....
        /*0c18*/ 	.word	0x0001b900


	//   ....[83]....
        /*0c1c*/ 	.word	0x0001b910


	//   ....[84]....
        /*0c20*/ 	.word	0x0001b9a0


	//   ....[85]....
        /*0c24*/ 	.word	0x0001c930


	//   ....[86]....
        /*0c28*/ 	.word	0x0001eb80


	//   ....[87]....
        /*0c2c*/ 	.word	0x0001eba0


	//   ....[88]....
        /*0c30*/ 	.word	0x0001ec50


	//   ....[89]....
        /*0c34*/ 	.word	0x0001ec70


	//   ....[90]....
        /*0c38*/ 	.word	0x0001ed10


	//   ....[91]....
        /*0c3c*/ 	.word	0x0001ed30


	//   ....[92]....
        /*0c40*/ 	.word	0x0001edd0


	//   ....[93]....
        /*0c44*/ 	.word	0x0001edf0


	//   ....[94]....
        /*0c48*/ 	.word	0x0001ee90


	//   ....[95]....
        /*0c4c*/ 	.word	0x0001eeb0


	//   ....[96]....
        /*0c50*/ 	.word	0x0001eec0


	//   ....[97]....
        /*0c54*/ 	.word	0x0001ef50


	//   ....[98]....
        /*0c58*/ 	.word	0x0001f680


	//   ....[99]....
        /*0c5c*/ 	.word	0x0001f6b0


	//   ....[100]....
        /*0c60*/ 	.word	0x0001f6d0


	//   ....[101]....
        /*0c64*/ 	.word	0x0001f760


	//   ....[102]....
        /*0c68*/ 	.word	0x0001f770


	//   ....[103]....
        /*0c6c*/ 	.word	0x0001f810


	//   ....[104]....
        /*0c70*/ 	.word	0x0001f820


	//   ....[105]....
        /*0c74*/ 	.word	0x0001f8c0


	//   ....[106]....
        /*0c78*/ 	.word	0x0001f8d0


	//   ....[107]....
        /*0c7c*/ 	.word	0x0001f970


	//   ....[108]....
        /*0c80*/ 	.word	0x0001f980


	//   ....[109]....
        /*0c84*/ 	.word	0x0001fa20


	//   ....[110]....
        /*0c88*/ 	.word	0x0001fa30


	//   ....[111]....
        /*0c8c*/ 	.word	0x0001fad0


	//   ....[112]....
        /*0c90*/ 	.word	0x0001fae0


	//   ....[113]....
        /*0c94*/ 	.word	0x0001faf0


	//   ....[114]....
        /*0c98*/ 	.word	0x00020310


	//   ....[115]....
        /*0c9c*/ 	.word	0x00020320


	//   ....[116]....
        /*0ca0*/ 	.word	0x00020350


	//   ....[117]....
        /*0ca4*/ 	.word	0x000203a0


	//   ....[118]....
        /*0ca8*/ 	.word	0x000203b0


	//   ....[119]....
        /*0cac*/ 	.word	0x00020410


	//   ....[120]....
        /*0cb0*/ 	.word	0x00020440


	//   ....[121]....
        /*0cb4*/ 	.word	0x00020480


	//   ....[122]....
        /*0cb8*/ 	.word	0x000204b0


	//   ....[123]....
        /*0cbc*/ 	.word	0x000204f0


	//   ....[124]....
        /*0cc0*/ 	.word	0x00020520


	//   ....[125]....
        /*0cc4*/ 	.word	0x00020560


	//   ....[126]....
        /*0cc8*/ 	.word	0x00020800


	//   ....[127]....
        /*0ccc*/ 	.word	0x00020820


	//   ....[128]....
        /*0cd0*/ 	.word	0x000208c0


	//   ....[129]....
        /*0cd4*/ 	.word	0x000208d0


	//   ....[130]....
        /*0cd8*/ 	.word	0x00020960


	//   ....[131]....
        /*0cdc*/ 	.word	0x00020970


	//   ....[132]....
        /*0ce0*/ 	.word	0x00020a00


	//   ....[133]....
        /*0ce4*/ 	.word	0x00020a10


	//   ....[134]....
        /*0ce8*/ 	.word	0x00020aa0


	//   ....[135]....
        /*0cec*/ 	.word	0x00020ab0


	//   ....[136]....
        /*0cf0*/ 	.word	0x00020ac0


	//   ....[137]....
        /*0cf4*/ 	.word	0x00020b50


	//   ....[138]....
        /*0cf8*/ 	.word	0x000210c0


	//   ....[139]....
        /*0cfc*/ 	.word	0x00021100


	//   ....[140]....
        /*0d00*/ 	.word	0x00021140


	//   ....[141]....
        /*0d04*/ 	.word	0x00021170


	//   ....[142]....
        /*0d08*/ 	.word	0x00021200


	//   ....[143]....
        /*0d0c*/ 	.word	0x00021230


	//   ....[144]....
        /*0d10*/ 	.word	0x000212a0


	//   ....[145]....
        /*0d14*/ 	.word	0x000212d0


	//   ....[146]....
        /*0d18*/ 	.word	0x00021340


	//   ....[147]....
        /*0d1c*/ 	.word	0x00021370


	//   ....[148]....
        /*0d20*/ 	.word	0x000213a0


	//   ....[149]....
        /*0d24*/ 	.word	0x000213f0


	//   ....[150]....
        /*0d28*/ 	.word	0x00021830


	//   ....[151]....
        /*0d2c*/ 	.word	0x00021860


	//   ....[152]....
        /*0d30*/ 	.word	0x000218c0


	//   ....[153]....
        /*0d34*/ 	.word	0x000218f0


	//   ....[154]....
        /*0d38*/ 	.word	0x00021920


	//   ....[155]....
        /*0d3c*/ 	.word	0x00021950


	//   ....[156]....
        /*0d40*/ 	.word	0x00021980


	//   ....[157]....
        /*0d44*/ 	.word	0x000219b0


	//   ....[158]....
        /*0d48*/ 	.word	0x00021b50


	//   ....[159]....
        /*0d4c*/ 	.word	0x00021b80


	//   ....[160]....
        /*0d50*/ 	.word	0x00021bb0


	//   ....[161]....
        /*0d54*/ 	.word	0x00021be0


	//   ....[162]....
        /*0d58*/ 	.word	0x00021c10


	//   ....[163]....
        /*0d5c*/ 	.word	0x00021c40


	//   ....[164]....
        /*0d60*/ 	.word	0x00021d00


	//   ....[165]....
        /*0d64*/ 	.word	0x00021d20


	//   ....[166]....
        /*0d68*/ 	.word	0x00021d30


	//   ....[167]....
        /*0d6c*/ 	.word	0x00021d90


	//   ....[168]....
        /*0d70*/ 	.word	0x000223b0


	//   ....[169]....
        /*0d74*/ 	.word	0x000226d0


	//   ....[170]....
        /*0d78*/ 	.word	0x00022760


	//   ....[171]....
        /*0d7c*/ 	.word	0x00022800


	//   ....[172]....
        /*0d80*/ 	.word	0x00022890


	//   ....[173]....
        /*0d84*/ 	.word	0x00022980


	//   ....[174]....
        /*0d88*/ 	.word	0x00022a10


	//   ....[175]....
        /*0d8c*/ 	.word	0x00022ab0


	//   ....[176]....
        /*0d90*/ 	.word	0x00022b40


	//   ....[177]....
        /*0d94*/ 	.word	0x00022c30


	//   ....[178]....
        /*0d98*/ 	.word	0x00022cc0


	//   ....[179]....
        /*0d9c*/ 	.word	0x00022d60


	//   ....[180]....
        /*0da0*/ 	.word	0x00022df0


	//   ....[181]....
        /*0da4*/ 	.word	0x00022ee0


	//   ....[182]....
        /*0da8*/ 	.word	0x00022f70


	//   ....[183]....
        /*0dac*/ 	.word	0x00022fc0


	//   ....[184]....
        /*0db0*/ 	.word	0x00023010


	//   ....[185]....
        /*0db4*/ 	.word	0x00023100


	//   ....[186]....
        /*0db8*/ 	.word	0x00023190


	//   ....[187]....
        /*0dbc*/ 	.word	0x000231e0


	//   ....[188]....
        /*0dc0*/ 	.word	0x00023230


	//   ....[189]....
        /*0dc4*/ 	.word	0x00023490


	//   ....[190]....
        /*0dc8*/ 	.word	0x00023770


	//   ....[191]....
        /*0dcc*/ 	.word	0x00023860


	//   ....[192]....
        /*0dd0*/ 	.word	0x00023900


	//   ....[193]....
        /*0dd4*/ 	.word	0x00023960


	//   ....[194]....
        /*0dd8*/ 	.word	0x00023a70


	//   ....[195]....
        /*0ddc*/ 	.word	0x00023ae0


	//   ....[196]....
        /*0de0*/ 	.word	0x00023bf0


	//   ....[197]....
        /*0de4*/ 	.word	0x00023c60


	//   ....[198]....
        /*0de8*/ 	.word	0x00023d70


	//   ....[199]....
        /*0dec*/ 	.word	0x00023de0


	//   ....[200]....
        /*0df0*/ 	.word	0x00023ef0


	//   ....[201]....
        /*0df4*/ 	.word	0x00023f60


	//   ....[202]....
        /*0df8*/ 	.word	0x00024000


	//   ....[203]....
        /*0dfc*/ 	.word	0x00024110


	//   ....[204]....
        /*0e00*/ 	.word	0x00024170


	//   ....[205]....
        /*0e04*/ 	.word	0x000241d0


	//   ....[206]....
        /*0e08*/ 	.word	0x000242d0


	//   ....[207]....
        /*0e0c*/ 	.word	0x00024330


	//   ....[208]....
        /*0e10*/ 	.word	0x00024440


	//   ....[209]....
        /*0e14*/ 	.word	0x000244a0


	//   ....[210]....
        /*0e18*/ 	.word	0x000245b0


	//   ....[211]....
        /*0e1c*/ 	.word	0x00024610


	//   ....[212]....
        /*0e20*/ 	.word	0x00024720


	//   ....[213]....
        /*0e24*/ 	.word	0x00024780


	//   ....[214]....
        /*0e28*/ 	.word	0x00024890


	//   ....[215]....
        /*0e2c*/ 	.word	0x000248f0


	//   ....[216]....
        /*0e30*/ 	.word	0x00024a00


	//   ....[217]....
        /*0e34*/ 	.word	0x00024a60


	//   ....[218]....
        /*0e38*/ 	.word	0x00024b50


	//   ....[219]....
        /*0e3c*/ 	.word	0x00024c80


	//   ....[220]....
        /*0e40*/ 	.word	0x00024d40


	//   ....[221]....
        /*0e44*/ 	.word	0x00024db0


	//   ....[222]....
        /*0e48*/ 	.word	0x00024ec0


	//   ....[223]....
        /*0e4c*/ 	.word	0x00024f20


	//   ....[224]....
        /*0e50*/ 	.word	0x00024ff0


	//   ....[225]....
        /*0e54*/ 	.word	0x00025050


	//   ....[226]....
        /*0e58*/ 	.word	0x00025120


	//   ....[227]....
        /*0e5c*/ 	.word	0x00025180


	//   ....[228]....
        /*0e60*/ 	.word	0x00025250


	//   ....[229]....
        /*0e64*/ 	.word	0x00025340


	//   ....[230]....
        /*0e68*/ 	.word	0x000253d0


	//   ....[231]....
        /*0e6c*/ 	.word	0x000254c0


	//   ....[232]....
        /*0e70*/ 	.word	0x00025560


	//   ....[233]....
        /*0e74*/ 	.word	0x000255c0


	//   ....[234]....
        /*0e78*/ 	.word	0x000256c0


	//   ....[235]....
        /*0e7c*/ 	.word	0x00025720


	//   ....[236]....
        /*0e80*/ 	.word	0x00025820


	//   ....[237]....
        /*0e84*/ 	.word	0x00025880


	//   ....[238]....
        /*0e88*/ 	.word	0x00025980


	//   ....[239]....
        /*0e8c*/ 	.word	0x000259e0


	//   ....[240]....
        /*0e90*/ 	.word	0x00025ae0


	//   ....[241]....
        /*0e94*/ 	.word	0x00025b40


	//   ....[242]....
        /*0e98*/ 	.word	0x00025c10


	//   ....[243]....
        /*0e9c*/ 	.word	0x00025d60


	//   ....[244]....
        /*0ea0*/ 	.word	0x00025e00


	//   ....[245]....
        /*0ea4*/ 	.word	0x00025ee0


	//   ....[246]....
        /*0ea8*/ 	.word	0x00025fb0


	//   ....[247]....
        /*0eac*/ 	.word	0x00026010


	//   ....[248]....
        /*0eb0*/ 	.word	0x00026100


	//   ....[249]....
        /*0eb4*/ 	.word	0x00026160


	//   ....[250]....
        /*0eb8*/ 	.word	0x00026250


	//   ....[251]....
        /*0ebc*/ 	.word	0x000262b0


	//   ....[252]....
        /*0ec0*/ 	.word	0x000263a0


	//   ....[253]....
        /*0ec4*/ 	.word	0x00026400


	//   ....[254]....
        /*0ec8*/ 	.word	0x000264e0


	//   ....[255]....
        /*0ecc*/ 	.word	0x00026570


	//   ....[0]....
        /*0ed0*/ 	.word	0x00026610


	//   ....[1]....
        /*0ed4*/ 	.word	0x00026780


	//   ....[2]....
        /*0ed8*/ 	.word	0x000267f0


	//   ....[3]....
        /*0edc*/ 	.word	0x00026860


	//   ....[4]....
        /*0ee0*/ 	.word	0x000268d0


	//   ....[5]....
        /*0ee4*/ 	.word	0x00026940


	//   ....[6]....
        /*0ee8*/ 	.word	0x000269c0


	//   ....[7]....
        /*0eec*/ 	.word	0x00026a40


	//   ....[8]....
        /*0ef0*/ 	.word	0x00026ad0


	//   ....[9]....
        /*0ef4*/ 	.word	0x00026b40


	//   ....[10]....
        /*0ef8*/ 	.word	0x00026bb0


	//   ....[11]....
        /*0efc*/ 	.word	0x00026c20


	//   ....[12]....
        /*0f00*/ 	.word	0x00026ca0


	//   ....[13]....
        /*0f04*/ 	.word	0x00026d10


	//   ....[14]....
        /*0f08*/ 	.word	0x00026db0


	//   ....[15]....
        /*0f0c*/ 	.word	0x00026e00


	//   ....[16]....
        /*0f10*/ 	.word	0x00026e90


	//   ....[17]....
        /*0f14*/ 	.word	0x00026fc0


	//----- nvinfo : EIATTR_REG_RECONFIG
	.align		4
.L_649:
        /*0f18*/ 	.byte	0x01, 0x54
	.zero		2


	//----- nvinfo : EIATTR_SYSCALL_OFFSETS
	.align		4
        /*0f1c*/ 	.byte	0x04, 0x46
        /*0f1e*/ 	.short	(.L_651 - .L_650)


	//   ....[0]....
.L_650:
        /*0f20*/ 	.word	0x00002060


	//   ....[1]....
        /*0f24*/ 	.word	0x000021b0


	//   ....[2]....
        /*0f28*/ 	.word	0x0000bc70


	//   ....[3]....
        /*0f2c*/ 	.word	0x0000bfc0


	//   ....[4]....
        /*0f30*/ 	.word	0x0001e1b0


	//   ....[5]....
        /*0f34*/ 	.word	0x0001e300


	//   ....[6]....
        /*0f38*/ 	.word	0x0001e3f0


	//   ....[7]....
        /*0f3c*/ 	.word	0x0001f310


	//----- nvinfo : EIATTR_MBARRIER_INSTR_OFFSETS
	.align		4
.L_651:
        /*0f40*/ 	.byte	0x04, 0x39
        /*0f42*/ 	.short	(.L_653 - .L_652)


	//   ....[0]....
.L_652:
        /*0f44*/ 	.word	0x00000250
        /*0f48*/ 	.word	0x000000ff
        /*0f4c*/ 	.word	0x00030800
        /*0f50*/ 	.short	0x0100
        /*0f52*/ 	.byte	0x08
	.zero		1


	//   ....[1]....
        /*0f54*/ 	.word	0x00000260
        /*0f58*/ 	.word	0x000000ff
        /*0f5c*/ 	.word	0x00030820
        /*0f60*/ 	.short	0x0100
        /*0f62*/ 	.byte	0x08
	.zero		1


	//   ....[2]....
        /*0f64*/ 	.word	0x00000350
        /*0f68*/ 	.word	0x000000ff
        /*0f6c*/ 	.word	0x00030830
        /*0f70*/ 	.short	0x0100
        /*0f72*/ 	.byte	0x08
	.zero		1


	//   ....[3]....
        /*0f74*/ 	.word	0x00000360
        /*0f78*/ 	.word	0x000000ff
        /*0f7c*/ 	.word	0x00030840
        /*0f80*/ 	.short	0x0100
        /*0f82*/ 	.byte	0x08
	.zero		1


	//   ....[4]....
        /*0f84*/ 	.word	0x00000370
        /*0f88*/ 	.word	0x000000ff
        /*0f8c*/ 	.word	0x00030838
        /*0f90*/ 	.short	0x0100
        /*0f92*/ 	.byte	0x08
	.zero		1


	//   ....[5]....
        /*0f94*/ 	.word	0x00000380
        /*0f98*/ 	.word	0x000000ff
        /*0f9c*/ 	.word	0x00030848
        /*0fa0*/ 	.short	0x0100
        /*0fa2*/ 	.byte	0x08
	.zero		1


	//   ....[6]....
        /*0fa4*/ 	.word	0x000004b0
        /*0fa8*/ 	.word	0x000000ff
        /*0fac*/ 	.word	0x00030850
        /*0fb0*/ 	.short	0x0100
        /*0fb2*/ 	.byte	0x08
	.zero		1


	//   ....[7]....
        /*0fb4*/ 	.word	0x000004c0
        /*0fb8*/ 	.word	0x000000ff
        /*0fbc*/ 	.word	0x00030860
        /*0fc0*/ 	.short	0x0100
        /*0fc2*/ 	.byte	0x08
	.zero		1


	//   ....[8]....
        /*0fc4*/ 	.word	0x000004d0
        /*0fc8*/ 	.word	0x000000ff
        /*0fcc*/ 	.word	0x00030858
        /*0fd0*/ 	.short	0x0100
        /*0fd2*/ 	.byte	0x08
	.zero		1


	//   ....[9]....
        /*0fd4*/ 	.word	0x000004e0
        /*0fd8*/ 	.word	0x000000ff
        /*0fdc*/ 	.word	0x00030868
        /*0fe0*/ 	.short	0x0100
        /*0fe2*/ 	.byte	0x08
	.zero		1


	//   ....[10]....
        /*0fe4*/ 	.word	0x000005d0
        /*0fe8*/ 	.word	0x000000ff
        /*0fec*/ 	.word	0x00030870
        /*0ff0*/ 	.short	0x0100
        /*0ff2*/ 	.byte	0x06
	.zero		1


	//   ....[11]....
        /*0ff4*/ 	.word	0x000005e0
        /*0ff8*/ 	.word	0x000000ff
        /*0ffc*/ 	.word	0x00030880
        /*1000*/ 	.short	0x0100
        /*1002*/ 	.byte	0x06
	.zero		1


	//   ....[12]....
        /*1004*/ 	.word	0x000005f0
        /*1008*/ 	.word	0x000000ff
        /*100c*/ 	.word	0x00030878
        /*1010*/ 	.short	0x0100
        /*1012*/ 	.byte	0x06
	.zero		1


	//   ....[13]....
        /*1014*/ 	.word	0x00000600
        /*1018*/ 	.word	0x000000ff
        /*101c*/ 	.word	0x00030888
        /*1020*/ 	.short	0x0100
        /*1022*/ 	.byte	0x06
	.zero		1


	//   ....[14]....
        /*1024*/ 	.word	0x00000730
        /*1028*/ 	.word	0x000000ff
        /*102c*/ 	.word	0x00030890
        /*1030*/ 	.short	0x0100
        /*1032*/ 	.byte	0x08
	.zero		1


	//   ....[15]....
        /*1034*/ 	.word	0x00000740
        /*1038*/ 	.word	0x000000ff
        /*103c*/ 	.word	0x000308a0
        /*1040*/ 	.short	0x0100
        /*1042*/ 	.byte	0x08
	.zero		1


	//   ....[16]....
        /*1044*/ 	.word	0x00000750
        /*1048*/ 	.word	0x000000ff
        /*104c*/ 	.word	0x00030898
        /*1050*/ 	.short	0x0100
        /*1052*/ 	.byte	0x08
	.zero		1


	//   ....[17]....
        /*1054*/ 	.word	0x00000760
        /*1058*/ 	.word	0x000000ff
        /*105c*/ 	.word	0x000308a8
        /*1060*/ 	.short	0x0100
        /*1062*/ 	.byte	0x08
	.zero		1


	//   ....[18]....
        /*1064*/ 	.word	0x00000890
        /*1068*/ 	.word	0x000000ff
        /*106c*/ 	.word	0x000308b0
        /*1070*/ 	.short	0x0100
        /*1072*/ 	.byte	0x08
	.zero		1


	//   ....[19]....
        /*1074*/ 	.word	0x000008a0
        /*1078*/ 	.word	0x000000ff
        /*107c*/ 	.word	0x000308c0
        /*1080*/ 	.short	0x0100
        /*1082*/ 	.byte	0x08
	.zero		1


	//   ....[20]....
        /*1084*/ 	.word	0x000008b0
        /*1088*/ 	.word	0x000000ff
        /*108c*/ 	.word	0x000308b8
        /*1090*/ 	.short	0x0100
        /*1092*/ 	.byte	0x08
	.zero		1


	//   ....[21]....
        /*1094*/ 	.word	0x000008c0
        /*1098*/ 	.word	0x000000ff
        /*109c*/ 	.word	0x000308c8
        /*10a0*/ 	.short	0x0100
        /*10a2*/ 	.byte	0x08
	.zero		1


	//   ....[22]....
        /*10a4*/ 	.word	0x00003c80
        /*10a8*/ 	.word	0x00000053
        /*10ac*/ 	.word	0x00030890
        /*10b0*/ 	.short	0x010a
        /*10b2*/ 	.byte	0x3f
	.zero		1


	//   ....[23]....
        /*10b4*/ 	.word	0x00007470
        /*10b8*/ 	.word	0x00000053
        /*10bc*/ 	.word	0x00030890
        /*10c0*/ 	.short	0x010a
        /*10c2*/ 	.byte	0x3f
	.zero		1


	//   ....[24]....
        /*10c4*/ 	.word	0x0000a570
        /*10c8*/ 	.word	0x00000053
        /*10cc*/ 	.word	0x00030890
        /*10d0*/ 	.short	0x010a
        /*10d2*/ 	.byte	0x3f
	.zero		1


	//   ....[25]....
        /*10d4*/ 	.word	0x0000ad10
        /*10d8*/ 	.word	0x0000000b
        /*10dc*/ 	.word	0x00000000
        /*10e0*/ 	.short	0x0101
        /*10e2*/ 	.byte	0x3f
	.zero		1


	//   ....[26]....
        /*10e4*/ 	.word	0x0000ad50
        /*10e8*/ 	.word	0x00000053
        /*10ec*/ 	.word	0x000308b0
        /*10f0*/ 	.short	0x010a
        /*10f2*/ 	.byte	0x3f
	.zero		1


	//   ....[27]....
        /*10f4*/ 	.word	0x0000b440
        /*10f8*/ 	.word	0x00000053
        /*10fc*/ 	.word	0x00000000
        /*1100*/ 	.short	0x0101
        /*1102*/ 	.byte	0x3f
	.zero		1


	//   ....[28]....
        /*1104*/ 	.word	0x0000bcf0
        /*1108*/ 	.word	0x00000012
        /*110c*/ 	.word	0x00030800
        /*1110*/ 	.short	0x010a
        /*1112*/ 	.byte	0x3f
	.zero		1


	//   ....[29]....
        /*1114*/ 	.word	0x0000bd40
        /*1118*/ 	.word	0x00000012
        /*111c*/ 	.word	0x00030800
        /*1120*/ 	.short	0x010a
        /*1122*/ 	.byte	0x3f
	.zero		1


	//   ....[30]....
        /*1124*/ 	.word	0x0000c7a0
        /*1128*/ 	.word	0x00000012
        /*112c*/ 	.word	0x00030800
        /*1130*/ 	.short	0x010a
        /*1132*/ 	.byte	0x3f
	.zero		1


	//   ....[31]....
        /*1134*/ 	.word	0x0000f100
        /*1138*/ 	.word	0x00000012
        /*113c*/ 	.word	0x00030800
        /*1140*/ 	.short	0x010a
        /*1142*/ 	.byte	0x3f
	.zero		1


	//   ....[32]....
        /*1144*/ 	.word	0x00011b00
        /*1148*/ 	.word	0x00000003
        /*114c*/ 	.word	0x00030830
        /*1150*/ 	.short	0x010a
        /*1152*/ 	.byte	0x3f
	.zero		1


	//   ....[33]....
        /*1154*/ 	.word	0x00011b50
        /*1158*/ 	.word	0x00000003
        /*115c*/ 	.word	0x00030830
        /*1160*/ 	.short	0x010a
        /*1162*/ 	.byte	0x3f
	.zero		1


	//   ....[34]....
        /*1164*/ 	.word	0x000137e0
        /*1168*/ 	.word	0x00000003
        /*116c*/ 	.word	0x00000000
        /*1170*/ 	.short	0x0101
        /*1172*/ 	.byte	0x3f
	.zero		1


	//   ....[35]....
        /*1174*/ 	.word	0x00014200
        /*1178*/ 	.word	0x00000000
        /*117c*/ 	.word	0x00030830
        /*1180*/ 	.short	0x010a
        /*1182*/ 	.byte	0x3f
	.zero		1


	//   ....[36]....
        /*1184*/ 	.word	0x00014280
        /*1188*/ 	.word	0x00000000
        /*118c*/ 	.word	0x00030830
        /*1190*/ 	.short	0x010a
        /*1192*/ 	.byte	0x3f
	.zero		1


	//   ....[37]....
        /*1194*/ 	.word	0x000150f0
        /*1198*/ 	.word	0x0000000a
        /*119c*/ 	.word	0x00030850
        /*11a0*/ 	.short	0x010a
        /*11a2*/ 	.byte	0x3f
	.zero		1


	//   ....[38]....
        /*11a4*/ 	.word	0x00015140
        /*11a8*/ 	.word	0x0000000a
        /*11ac*/ 	.word	0x00030850
        /*11b0*/ 	.short	0x010a
        /*11b2*/ 	.byte	0x3f
	.zero		1


	//   ....[39]....
        /*11b4*/ 	.word	0x00015490
        /*11b8*/ 	.word	0x00000000
        /*11bc*/ 	.word	0x00000000
        /*11c0*/ 	.short	0x0101
        /*11c2*/ 	.byte	0x3f
	.zero		1


	//   ....[40]....
        /*11c4*/ 	.word	0x00016270
        /*11c8*/ 	.word	0x0000000a
        /*11cc*/ 	.word	0x00000000
        /*11d0*/ 	.short	0x0101
        /*11d2*/ 	.byte	0x3f
	.zero		1


	//   ....[41]....
        /*11d4*/ 	.word	0x00016a50
        /*11d8*/ 	.word	0x00000007
        /*11dc*/ 	.word	0x00030850
        /*11e0*/ 	.short	0x010a
        /*11e2*/ 	.byte	0x3f
	.zero		1


	//   ....[42]....
        /*11e4*/ 	.word	0x00016af0
        /*11e8*/ 	.word	0x00000007
        /*11ec*/ 	.word	0x00030850
        /*11f0*/ 	.short	0x010a
        /*11f2*/ 	.byte	0x3f
	.zero		1


	//   ....[43]....
        /*11f4*/ 	.word	0x00016fe0
        /*11f8*/ 	.word	0x00000000
        /*11fc*/ 	.word	0x00000000
        /*1200*/ 	.short	0x0101
        /*1202*/ 	.byte	0x3f
	.zero		1


	//   ....[44]....
        /*1204*/ 	.word	0x00018d00
        /*1208*/ 	.word	0x00000000
        /*120c*/ 	.word	0x00000000
        /*1210*/ 	.short	0x0101
        /*1212*/ 	.byte	0x3f
	.zero		1


	//   ....[45]....
        /*1214*/ 	.word	0x000197f0
        /*1218*/ 	.word	0x00000038
        /*121c*/ 	.word	0x00000000
        /*1220*/ 	.short	0x0101
        /*1222*/ 	.byte	0x3f
	.zero		1


	//   ....[46]....
        /*1224*/ 	.word	0x0001ca10
        /*1228*/ 	.word	0x00000016
        /*122c*/ 	.word	0x00030820
        /*1230*/ 	.short	0x010a
        /*1232*/ 	.byte	0x3f
	.zero		1


	//   ....[47]....
        /*1234*/ 	.word	0x0001caa0
        /*1238*/ 	.word	0x0000000c
        /*123c*/ 	.word	0x000308a0
        /*1240*/ 	.short	0x010a
        /*1242*/ 	.byte	0x3f
	.zero		1


	//   ....[48]....
        /*1244*/ 	.word	0x0001cef0
        /*1248*/ 	.word	0x0000000c
        /*124c*/ 	.word	0x000308c0
        /*1250*/ 	.short	0x010a
        /*1252*/ 	.byte	0x3f
	.zero		1


	//   ....[49]....
        /*1254*/ 	.word	0x0001d400
        /*1258*/ 	.word	0x0000000b
        /*125c*/ 	.word	0x000308a0
        /*1260*/ 	.short	0x010a
        /*1262*/ 	.byte	0x3f
	.zero		1


	//   ....[50]....
        /*1264*/ 	.word	0x0001d840
        /*1268*/ 	.word	0x0000000b
        /*126c*/ 	.word	0x000308c0
        /*1270*/ 	.short	0x010a
        /*1272*/ 	.byte	0x3f
	.zero		1


	//   ....[51]....
        /*1274*/ 	.word	0x0001e970
        /*1278*/ 	.word	0x00000007
        /*127c*/ 	.word	0x00030840
        /*1280*/ 	.short	0x010a
        /*1282*/ 	.byte	0x3f
	.zero		1


	//   ....[52]....
        /*1284*/ 	.word	0x0001f010
        /*1288*/ 	.word	0x00000007
        /*128c*/ 	.word	0x00030830
        /*1290*/ 	.short	0x0107
        /*1292*/ 	.byte	0x3f
	.zero		1


	//   ....[53]....
        /*1294*/ 	.word	0x0001f0e0
        /*1298*/ 	.word	0x00000007
        /*129c*/ 	.word	0x00030830
        /*12a0*/ 	.short	0x0101
        /*12a2*/ 	.byte	0x3f
	.zero		1


	//   ....[54]....
        /*12a4*/ 	.word	0x0001fc40
        /*12a8*/ 	.word	0x00000016
        /*12ac*/ 	.word	0x00030800
        /*12b0*/ 	.short	0x0107
        /*12b2*/ 	.byte	0x3f
	.zero		1


	//   ....[55]....
        /*12b4*/ 	.word	0x0001fd50
        /*12b8*/ 	.word	0x00000016
        /*12bc*/ 	.word	0x00030800
        /*12c0*/ 	.short	0x0101
        /*12c2*/ 	.byte	0x3f
	.zero		1


	//   ....[56]....
        /*12c4*/ 	.word	0x0001fd70
        /*12c8*/ 	.word	0x00000016
        /*12cc*/ 	.word	0x00030820
        /*12d0*/ 	.short	0x010a
        /*12d2*/ 	.byte	0x3f
	.zero		1


	//   ....[57]....
        /*12d4*/ 	.word	0x00020130
        /*12d8*/ 	.word	0x00000007
        /*12dc*/ 	.word	0x00030840
        /*12e0*/ 	.short	0x010a
        /*12e2*/ 	.byte	0x3f
	.zero		1


	//   ....[58]....
        /*12e4*/ 	.word	0x00020620
        /*12e8*/ 	.word	0x00000007
        /*12ec*/ 	.word	0x00030830
        /*12f0*/ 	.short	0x0107
        /*12f2*/ 	.byte	0x3f
	.zero		1


	//   ....[59]....
        /*12f4*/ 	.word	0x000206e0
        /*12f8*/ 	.word	0x00000007
        /*12fc*/ 	.word	0x00030830
        /*1300*/ 	.short	0x0101
        /*1302*/ 	.byte	0x3f
	.zero		1


	//   ....[60]....
        /*1304*/ 	.word	0x00020740
        /*1308*/ 	.word	0x00000006
        /*130c*/ 	.word	0x00030860
        /*1310*/ 	.short	0x010a
        /*1312*/ 	.byte	0x3f
	.zero		1


	//   ....[61]....
        /*1314*/ 	.word	0x00020cc0
        /*1318*/ 	.word	0x00000006
        /*131c*/ 	.word	0x00030850
        /*1320*/ 	.short	0x0107
        /*1322*/ 	.byte	0x3f
	.zero		1


	//   ....[62]....
        /*1324*/ 	.word	0x00020df0
        /*1328*/ 	.word	0x00000006
        /*132c*/ 	.word	0x00030850
        /*1330*/ 	.short	0x0101
        /*1332*/ 	.byte	0x3f
	.zero		1


	//   ....[63]....
        /*1334*/ 	.word	0x00021010
        /*1338*/ 	.word	0x00000000
        /*133c*/ 	.word	0x00030860
        /*1340*/ 	.short	0x010a
        /*1342*/ 	.byte	0x3f
	.zero		1


	//   ....[64]....
        /*1344*/ 	.word	0x00021520
        /*1348*/ 	.word	0x00000000
        /*134c*/ 	.word	0x00030850
        /*1350*/ 	.short	0x0107
        /*1352*/ 	.byte	0x3f
	.zero		1


	//   ....[65]....
        /*1354*/ 	.word	0x000215e0
        /*1358*/ 	.word	0x00000000
        /*135c*/ 	.word	0x00030850
        /*1360*/ 	.short	0x0101
        /*1362*/ 	.byte	0x3f
	.zero		1


	//   ....[66]....
        /*1364*/ 	.word	0x00022330
        /*1368*/ 	.word	0x00000007
        /*136c*/ 	.word	0x00030820
        /*1370*/ 	.short	0x010a
        /*1372*/ 	.byte	0x3f
	.zero		1


	//   ....[67]....
        /*1374*/ 	.word	0x000224a0
        /*1378*/ 	.word	0x00000005
        /*137c*/ 	.word	0x00030840
        /*1380*/ 	.short	0x010a
        /*1382*/ 	.byte	0x3f
	.zero		1


	//   ....[68]....
        /*1384*/ 	.word	0x00022540
        /*1388*/ 	.word	0x00000003
        /*138c*/ 	.word	0x00030840
        /*1390*/ 	.short	0x010a
        /*1392*/ 	.byte	0x3f
	.zero		1


	//   ....[69]....
        /*1394*/ 	.word	0x00022580
        /*1398*/ 	.word	0x00000005
        /*139c*/ 	.word	0x00030860
        /*13a0*/ 	.short	0x010a
        /*13a2*/ 	.byte	0x3f
	.zero		1


	//   ....[70]....
        /*13a4*/ 	.word	0x000225c0
        /*13a8*/ 	.word	0x00000003
        /*13ac*/ 	.word	0x00030860
        /*13b0*/ 	.short	0x010a
        /*13b2*/ 	.byte	0x3f
	.zero		1


	//   ....[71]....
        /*13b4*/ 	.word	0x00022620
        /*13b8*/ 	.word	0x00000053
        /*13bc*/ 	.word	0x00030890
        /*13c0*/ 	.short	0x010a
        /*13c2*/ 	.byte	0x3f
	.zero		1


	//   ....[72]....
        /*13c4*/ 	.word	0x000228d0
        /*13c8*/ 	.word	0x00000053
        /*13cc*/ 	.word	0x00030890
        /*13d0*/ 	.short	0x010a
        /*13d2*/ 	.byte	0x3f
	.zero		1


	//   ....[73]....
        /*13d4*/ 	.word	0x00022b80
        /*13d8*/ 	.word	0x00000053
        /*13dc*/ 	.word	0x00030890
        /*13e0*/ 	.short	0x010a
        /*13e2*/ 	.byte	0x3f
	.zero		1


	//   ....[74]....
        /*13e4*/ 	.word	0x00022e30
        /*13e8*/ 	.word	0x00000053
        /*13ec*/ 	.word	0x000308b0
        /*13f0*/ 	.short	0x010a
        /*13f2*/ 	.byte	0x3f
	.zero		1


	//   ....[75]....
        /*13f4*/ 	.word	0x00023050
        /*13f8*/ 	.word	0x00000012
        /*13fc*/ 	.word	0x00030800
        /*1400*/ 	.short	0x010a
        /*1402*/ 	.byte	0x3f
	.zero		1


	//   ....[76]....
        /*1404*/ 	.word	0x00023270
        /*1408*/ 	.word	0x00000012
        /*140c*/ 	.word	0x00030800
        /*1410*/ 	.short	0x010a
        /*1412*/ 	.byte	0x3f
	.zero		1


	//   ....[77]....
        /*1414*/ 	.word	0x000232c0
        /*1418*/ 	.word	0x00000003
        /*141c*/ 	.word	0x00030830
        /*1420*/ 	.short	0x010a
        /*1422*/ 	.byte	0x3f
	.zero		1


	//   ....[78]....
        /*1424*/ 	.word	0x00023310
        /*1428*/ 	.word	0x00000000
        /*142c*/ 	.word	0x00030830
        /*1430*/ 	.short	0x010a
        /*1432*/ 	.byte	0x3f
	.zero		1


	//   ....[79]....
        /*1434*/ 	.word	0x00023360
        /*1438*/ 	.word	0x0000000a
        /*143c*/ 	.word	0x00030850
        /*1440*/ 	.short	0x010a
        /*1442*/ 	.byte	0x3f
	.zero		1


	//   ....[80]....
        /*1444*/ 	.word	0x000233b0
        /*1448*/ 	.word	0x00000007
        /*144c*/ 	.word	0x00030850
        /*1450*/ 	.short	0x010a
        /*1452*/ 	.byte	0x3f
	.zero		1


	//   ....[81]....
        /*1454*/ 	.word	0x00023550
        /*1458*/ 	.word	0x00000016
        /*145c*/ 	.word	0x00030820
        /*1460*/ 	.short	0x010a
        /*1462*/ 	.byte	0x3f
	.zero		1


	//   ....[82]....
        /*1464*/ 	.word	0x000235a0
        /*1468*/ 	.word	0x0000000c
        /*146c*/ 	.word	0x000308a0
        /*1470*/ 	.short	0x010a
        /*1472*/ 	.byte	0x3f
	.zero		1


	//   ....[83]....
        /*1474*/ 	.word	0x000235f0
        /*1478*/ 	.word	0x0000000c
        /*147c*/ 	.word	0x000308c0
        /*1480*/ 	.short	0x010a
        /*1482*/ 	.byte	0x3f
	.zero		1


	//   ....[84]....
        /*1484*/ 	.word	0x00023640
        /*1488*/ 	.word	0x0000000b
        /*148c*/ 	.word	0x000308a0
        /*1490*/ 	.short	0x010a
        /*1492*/ 	.byte	0x3f
	.zero		1


	//   ....[85]....
        /*1494*/ 	.word	0x00023690
        /*1498*/ 	.word	0x0000000b
        /*149c*/ 	.word	0x000308c0
        /*14a0*/ 	.short	0x010a
        /*14a2*/ 	.byte	0x3f
	.zero		1


	//   ....[86]....
        /*14a4*/ 	.word	0x000237b0
        /*14a8*/ 	.word	0x00000007
        /*14ac*/ 	.word	0x00030840
        /*14b0*/ 	.short	0x010a
        /*14b2*/ 	.byte	0x3f
	.zero		1


	//   ....[87]....
        /*14b4*/ 	.word	0x00024b80
        /*14b8*/ 	.word	0x00000016
        /*14bc*/ 	.word	0x00030820
        /*14c0*/ 	.short	0x010a
        /*14c2*/ 	.byte	0x3f
	.zero		1


	//   ....[88]....
        /*14c4*/ 	.word	0x00024bd0
        /*14c8*/ 	.word	0x00000007
        /*14cc*/ 	.word	0x00030840
        /*14d0*/ 	.short	0x010a
        /*14d2*/ 	.byte	0x3f
	.zero		1


	//   ....[89]....
        /*14d4*/ 	.word	0x00025410
        /*14d8*/ 	.word	0x00000006
        /*14dc*/ 	.word	0x00030860
        /*14e0*/ 	.short	0x010a
        /*14e2*/ 	.byte	0x3f
	.zero		1


	//   ....[90]....
        /*14e4*/ 	.word	0x00025cb0
        /*14e8*/ 	.word	0x00000000
        /*14ec*/ 	.word	0x00030860
        /*14f0*/ 	.short	0x010a
        /*14f2*/ 	.byte	0x3f
	.zero		1


	//   ....[91]....
        /*14f4*/ 	.word	0x00026ee0
        /*14f8*/ 	.word	0x00000007
        /*14fc*/ 	.word	0x00030820
        /*1500*/ 	.short	0x010a
        /*1502*/ 	.byte	0x3f
	.zero		1


	//   ....[92]....
        /*1504*/ 	.word	0x00027080
        /*1508*/ 	.word	0x00000005
        /*150c*/ 	.word	0x00030840
        /*1510*/ 	.short	0x010a
        /*1512*/ 	.byte	0x3f
	.zero		1


	//   ....[93]....
        /*1514*/ 	.word	0x000270d0
        /*1518*/ 	.word	0x00000003
        /*151c*/ 	.word	0x00030840
        /*1520*/ 	.short	0x010a
        /*1522*/ 	.byte	0x3f
	.zero		1


	//   ....[94]....
        /*1524*/ 	.word	0x00027120
        /*1528*/ 	.word	0x00000005
        /*152c*/ 	.word	0x00030860
        /*1530*/ 	.short	0x010a
        /*1532*/ 	.byte	0x3f
	.zero		1


	//----- nvinfo : EIATTR_NUM_MBARRIERS
	.align		4
.L_653:
        /*1534*/ 	.byte	0x03, 0x38
        /*1536*/ 	.short	0x0016


	//----- nvinfo : EIATTR_EXIT_INSTR_OFFSETS
	.align		4
        /*1538*/ 	.byte	0x04, 0x1c
        /*153a*/ 	.short	(.L_655 - .L_654)


	//   ....[0]....
.L_654:
        /*153c*/ 	.word	0x00022610


	//----- nvinfo : EIATTR_MAX_THREADS
	.align		4
.L_655:
        /*1540*/ 	.byte	0x04, 0x05
        /*1542*/ 	.short	(.L_657 - .L_656)
.L_656:
        /*1544*/ 	.word	0x00000180
        /*1548*/ 	.word	0x00000001
        /*154c*/ 	.word	0x00000001


	//----- nvinfo : EIATTR_CRS_STACK_SIZE
	.align		4
.L_657:
        /*1550*/ 	.byte	0x04, 0x1e
        /*1552*/ 	.short	(.L_659 - .L_658)
.L_658:
        /*1554*/ 	.word	0x00000000


	//----- nvinfo : EIATTR_CBANK_PARAM_SIZE
	.align		4
.L_659:
        /*1558*/ 	.byte	0x03, 0x19
        /*155a*/ 	.short	0x0af0


	//----- nvinfo : EIATTR_PARAM_CBANK
	.align		4
        /*155c*/ 	.byte	0x04, 0x0a
        /*155e*/ 	.short	(.L_661 - .L_660)
	.align		4
.L_660:
        /*1560*/ 	.word	index@(.nv.constant0._ZN7cutlass13device_kernelIN5flash11enable_sm90INS1_16FlashAttnFwdSm90INS1_25CollectiveMainloopFwdSm90ILi2EN4cute5tupleIJNS5_1CILi1EEES8_S8_EEENS6_IJNS7_ILi128EEENS7_ILi96EEENS7_ILi192EEEEEELi192ENS_10bfloat16_tEfNS_4arch4Sm90ELb0ELb0ELb0ELb1ELb1ELb1ELb0ELb1ELb1ELb1ELb1ELb0EEENS1_21CollectiveEpilogueFwdINS6_IJSA_SC_SB_EEES9_SE_SG_Li256ELb1ELb1ELb1ELb0EEENS1_36VarlenDynamicPersistentTileSchedulerILi128ELi96ELi256ELi128ELb1ELb1ELb1ELb0ELb1ELb1EEEEEEEEEvNT_6ParamsE)
        /*1564*/ 	.short	0x0210
        /*1566*/ 	.short	0x0af0


	//----- nvinfo : EIATTR_SW_WAR
	.align		4
.L_661:
        /*1568*/ 	.byte	0x04, 0x36
        /*156a*/ 	.short	(.L_663 - .L_662)
.L_662:
        /*156c*/ 	.word	0x00000008
.L_663:


//--------------------- .nv.info._ZN7cutlass13device_kernelIN5flash11enable_sm90INS1_16FlashAttnFwdSm90INS1_25CollectiveMainloopFwdSm90ILi2EN4cute5tupleIJNS5_1CILi1EEES8_S8_EEENS6_IJNS7_ILi128EEENS7_ILi96EEENS7_ILi192EEEEEELi192ENS_10bfloat16_tEfNS_4arch4Sm90ELb0ELb1ELb0ELb0ELb1ELb0ELb0ELb1ELb1ELb1ELb1ELb0EEENS1_21CollectiveEpilogueFwdINS6_IJSA_SC_SB_EEES9_SE_SG_Li256ELb0ELb1ELb1ELb0EEENS1_19SingleTileSchedulerILb0ELb1ELb1ELi128EEEEEEEEEvNT_6ParamsE --------------------------
	.section	.nv.info._ZN7cutlass13device_kernelIN5flash11enable_sm90INS1_16FlashAttnFwdSm90INS1_25CollectiveMainloopFwdSm90ILi2EN4cute5tupleIJNS5_1CILi1EEES8_S8_EEENS6_IJNS7_ILi128EEENS7_ILi96EEENS7_ILi192EEEEEELi192ENS_10bfloat16_tEfNS_4arch4Sm90ELb0ELb1ELb0ELb0ELb1ELb0ELb0ELb1ELb1ELb1ELb1ELb0EEENS1_21CollectiveEpilogueFwdINS6_IJSA_SC_SB_EEES9_SE_SG_Li256ELb0ELb1ELb1ELb0EEENS1_19SingleTileSchedulerILb0ELb1ELb1ELi128EEEEEEEEEvNT_6ParamsE,"",@"SHT_CUDA_INFO"
	.sectionflags	@""
	.align	4


	//----- nvinfo : EIATTR_CUDA_API_VERSION
	.align		4
        /*0000*/ 	.byte	0x04, 0x37
        /*0002*/ 	.short	(.L_665 - .L_664)
.L_664:
        /*0004*/ 	.word	0x00000082


	//----- nvinfo : EIATTR_KPARAM_INFO
	.align		4
.L_665:
        /*0008*/ 	.byte	0x04, 0x17
        /*000a*/ 	.short	(.L_667 - .L_666)
.L_666:
        /*000c*/ 	.word	0x00000000
        /*0010*/ 	.short	0x0000
        /*0012*/ 	.short	0x0070
        /*0014*/ 	.byte	0x00, 0xf0, 0x01, 0x28


	//----- nvinfo : EIATTR_SPARSE_MMA_MASK
	.align		4
.L_667:
        /*0018*/ 	.byte	0x03, 0x50
        /*001a*/ 	.short	0x0000


	//----- nvinfo : EIATTR_MAXREG_COUNT
	.align		4
        /*001c*/ 	.byte	0x03, 0x1b
        /*001e*/ 	.short	0x00a8


	//----- nvinfo : EIATTR_NUM_BARRIERS
	.align		4
        /*0020*/ 	.byte	0x02, 0x4c
        /*0022*/ 	.byte	0x09
	.zero		1


	//----- nvinfo : EIATTR_EXTERNS
	.align		4
        /*0024*/ 	.byte	0x04, 0x0f
        /*0026*/ 	.short	(.L_669 - .L_668)


	//   ....[0]....
	.align		4
.L_668:
        /*0028*/ 	.word	index@(__assertfail)


	//----- nvinfo : EIATTR_ANNOTATIONS
	.align		4
.L_669:
        /*002c*/ 	.byte	0x04, 0x55
        /*002e*/ 	.short	(.L_671 - .L_670)


	//   ....[0]....
.L_670:
        /*0030*/ 	.word	0x00000001
        /*0034*/ 	.byte	0xb0, 0x08, 0x00, 0x00, 0x01, 0x00, 0x00, 0x00, 0xe0, 0x09, 0x00, 0x00, 0x01, 0x00, 0x00, 0x00
        /*0044*/ 	.byte	0x70, 0x18, 0x00, 0x00, 0x01, 0x00, 0x00, 0x00, 0xa0, 0xdd, 0x00, 0x00, 0x01, 0x00, 0x00, 0x00
        /*0054*/ 	.byte	0xb0, 0xf9, 0x00, 0x00, 0x01, 0x00, 0x00, 0x00, 0x70, 0x0d, 0x01, 0x00, 0x01, 0x00, 0x00, 0x00
        /*0064*/ 	.byte	0xa0, 0x0e, 0x01, 0x00, 0x01, 0x00, 0x00, 0x00, 0x90, 0x23, 0x01, 0x00, 0x01, 0x00, 0x00, 0x00
        /*0074*/ 	.byte	0xe0, 0x3a, 0x01, 0x00


	//----- nvinfo : EIATTR_MERCURY_ISA_VERSION
	.align		4
.L_671:
        /*0078*/ 	.byte	0x03, 0x5f
        /*007a*/ 	.short	0x0101


	//----- nvinfo : EIATTR_INT_WARP_WIDE_INSTR_OFFSETS
	.align		4
        /*007c*/ 	.byte	0x04, 0x31
        /*007e*/ 	.short	(.L_673 - .L_672)


	//   ....[0]....
.L_672:
        /*0080*/ 	.word	0x000000c0


	//   ....[1]....
        /*0084*/ 	.word	0x000000d0


	//   ....[2]....
        /*0088*/ 	.word	0x00000170


	//----- nvinfo : EIATTR_COOP_GROUP_MASK_REGIDS
	.align		4
.L_673:
        /*008c*/ 	.byte	0x04, 0x29
        /*008e*/ 	.short	(.L_675 - .L_674)


	//   ....[0]....
.L_674:
        /*0090*/ 	.word	0xffffffff


	//   ....[1]....
        /*0094*/ 	.word	0xffffffff


	//   ....[2]....
        /*0098*/ 	.word	0xffffffff


	//   ....[3]....
        /*009c*/ 	.word	0xffffffff


	//   ....[4]....
        /*00a0*/ 	.word	0xffffffff


	//   ....[5]....
        /*00a4*/ 	.word	0xffffffff


	//   ....[6]....
        /*00a8*/ 	.word	0xffffffff


	//   ....[7]....
        /*00ac*/ 	.word	0xffffffff


	//   ....[8]....
        /*00b0*/ 	.word	0xffffffff


	//   ....[9]....
        /*00b4*/ 	.word	0xffffffff


	//   ....[10]....
        /*00b8*/ 	.word	0xffffffff


	//   ....[11]....
        /*00bc*/ 	.word	0xffffffff


	//   ....[12]....
        /*00c0*/ 	.word	0xffffffff


	//   ....[13]....
        /*00c4*/ 	.word	0xffffffff


	//   ....[14]....
        /*00c8*/ 	.word	0xffffffff


	//   ....[15]....
        /*00cc*/ 	.word	0xffffffff


	//   ....[16]....
        /*00d0*/ 	.word	0xffffffff


	//   ....[17]....
        /*00d4*/ 	.word	0xffffffff


	//   ....[18]....
        /*00d8*/ 	.word	0xffffffff


	//   ....[19]....
        /*00dc*/ 	.word	0xffffffff


	//   ....[20]....
        /*00e0*/ 	.word	0xffffffff


	//   ....[21]....
        /*00e4*/ 	.word	0xffffffff


	//   ....[22]....
        /*00e8*/ 	.word	0xffffffff


	//   ....[23]....
        /*00ec*/ 	.word	0xffffffff


	//   ....[24]....
        /*00f0*/ 	.word	0xffffffff


	//   ....[25]....
        /*00f4*/ 	.word	0xffffffff


	//   ....[26]....
        /*00f8*/ 	.word	0xffffffff


	//   ....[27]....
        /*00fc*/ 	.word	0xffffffff


	//   ....[28]....
        /*0100*/ 	.word	0xffffffff


	//   ....[29]....
        /*0104*/ 	.word	0xffffffff


	//   ....[30]....
        /*0108*/ 	.word	0xffffffff


	//   ....[31]....
        /*010c*/ 	.word	0xffffffff


	//   ....[32]....
        /*0110*/ 	.word	0xffffffff


	//   ....[33]....
        /*0114*/ 	.word	0xffffffff


	//   ....[34]....
        /*0118*/ 	.word	0xffffffff


	//   ....[35]....
        /*011c*/ 	.word	0xffffffff


	//   ....[36]....
        /*0120*/ 	.word	0xffffffff


	//   ....[37]....
        /*0124*/ 	.word	0xffffffff


	//   ....[38]....
        /*0128*/ 	.word	0xffffffff


	//   ....[39]....
        /*012c*/ 	.word	0xffffffff


	//   ....[40]....
        /*0130*/ 	.word	0xffffffff


	//   ....[41]....
        /*0134*/ 	.word	0xffffffff


	//   ....[42]....
        /*0138*/ 	.word	0xffffffff


	//   ....[43]....
        /*013c*/ 	.word	0xffffffff


	//   ....[44]....
        /*0140*/ 	.word	0xffffffff


	//   ....[45]....
        /*0144*/ 	.word	0xffffffff


	//   ....[46]....
        /*0148*/ 	.word	0xffffffff


	//   ....[47]....
        /*014c*/ 	.word	0xffffffff


	//   ....[48]....
        /*0150*/ 	.word	0xffffffff


	//   ....[49]....
        /*0154*/ 	.word	0xffffffff


	//   ....[50]....
        /*0158*/ 	.word	0xffffffff


	//   ....[51]....
        /*015c*/ 	.word	0xffffffff


	//   ....[52]....
        /*0160*/ 	.word	0xffffffff


	//   ....[53]....
        /*0164*/ 	.word	0xffffffff


	//   ....[54]....
        /*0168*/ 	.word	0xffffffff


	//   ....[55]....
        /*016c*/ 	.word	0xffffffff


	//   ....[56]....
        /*0170*/ 	.word	0xffffffff


	//   ....[57]....
        /*0174*/ 	.word	0xffffffff


	//   ....[58]....
        /*0178*/ 	.word	0xffffffff


	//   ....[59]....
        /*017c*/ 	.word	0xffffffff


	//   ....[60]....
        /*0180*/ 	.word	0xffffffff


	//   ....[61]....
        /*0184*/ 	.word	0xffffffff


	//   ....[62]....
        /*0188*/ 	.word	0xffffffff


	//   ....[63]....
        /*018c*/ 	.word	0xffffffff


	//   ....[64]....
        /*0190*/ 	.word	0xffffffff


	//   ....[65]....
        /*0194*/ 	.word	0xffffffff


	//   ....[66]....
        /*0198*/ 	.word	0xffffffff


	//   ....[67]....
        /*019c*/ 	.word	0xffffffff


	//   ....[68]....
        /*01a0*/ 	.word	0xffffffff


	//   ....[69]....
        /*01a4*/ 	.word	0xffffffff


	//   ....[70]....
        /*01a8*/ 	.word	0xffffffff


	//   ....[71]....
        /*01ac*/ 	.word	0xffffffff


	//   ....[72]....
        /*01b0*/ 	.word	0xffffffff


	//   ....[73]....
        /*01b4*/ 	.word	0xffffffff


	//   ....[74]....
        /*01b8*/ 	.word	0xffffffff


	//   ....[75]....
        /*01bc*/ 	.word	0xffffffff


	//   ....[76]....
        /*01c0*/ 	.word	0xffffffff


	//   ....[77]....
        /*01c4*/ 	.word	0xffffffff


	//   ....[78]....
        /*01c8*/ 	.word	0xffffffff


	//   ....[79]....
        /*01cc*/ 	.word	0xffffffff


	//   ....[80]....
        /*01d0*/ 	.word	0xffffffff


	//   ....[81]....
        /*01d4*/ 	.word	0xffffffff


	//   ....[82]....
        /*01d8*/ 	.word	0xffffffff


	//   ....[83]....
        /*01dc*/ 	.word	0xffffffff


	//   ....[84]....
        /*01e0*/ 	.word	0xffffffff


	//   ....[85]....
        /*01e4*/ 	.word	0xffffffff


	//   ....[86]....
        /*01e8*/ 	.word	0xffffffff


	//   ....[87]....
        /*01ec*/ 	.word	0xffffffff


	//   ....[88]....
        /*01f0*/ 	.word	0xffffffff


	//   ....[89]....
        /*01f4*/ 	.word	0xffffffff


	//   ....[90]....
        /*01f8*/ 	.word	0xffffffff


	//   ....[91]....
        /*01fc*/ 	.word	0xffffffff


	//   ....[92]....
        /*0200*/ 	.word	0xffffffff


	//   ....[93]....
        /*0204*/ 	.word	0xffffffff


	//   ....[94]....
        /*0208*/ 	.word	0xffffffff


	//   ....[95]....
        /*020c*/ 	.word	0xffffffff


	//   ....[96]....
        /*0210*/ 	.word	0xffffffff


	//   ....[97]....
        /*0214*/ 	.word	0xffffffff


	//   ....[98]....
        /*0218*/ 	.word	0xffffffff


	//   ....[99]....
        /*021c*/ 	.word	0xffffffff


	//   ....[100]....
        /*0220*/ 	.word	0xffffffff


	//   ....[101]....
        /*0224*/ 	.word	0xffffffff


	//   ....[102]....
        /*0228*/ 	.word	0xffffffff


	//   ....[103]....
        /*022c*/ 	.word	0xffffffff


	//   ....[104]....
        /*0230*/ 	.word	0xffffffff


	//   ....[105]....
        /*0234*/ 	.word	0xffffffff


	//   ....[106]....
        /*0238*/ 	.word	0xffffffff


	//   ....[107]....
        /*023c*/ 	.word	0x0500000f


	//   ....[108]....
        /*0240*/ 	.word	0x0500000f


	//   ....[109]....
        /*0244*/ 	.word	0x0500000f


	//   ....[110]....
        /*0248*/ 	.word	0x0500000f


	//   ....[111]....
        /*024c*/ 	.word	0x0500000f


	//   ....[112]....
        /*0250*/ 	.word	0x0500000f


	//   ....[113]....
        /*0254*/ 	.word	0x0500000f


	//   ....[114]....
        /*0258*/ 	.word	0x0500000f


	//   ....[115]....
        /*025c*/ 	.word	0x0500000f


	//   ....[116]....
        /*0260*/ 	.word	0x0500000f


	//   ....[117]....
        /*0264*/ 	.word	0x0500000f


	//   ....[118]....
        /*0268*/ 	.word	0x0500000f


	//   ....[119]....
        /*026c*/ 	.word	0x0500000f


	//   ....[120]....
        /*0270*/ 	.word	0x0500000f


	//   ....[121]....
        /*0274*/ 	.word	0x0500000f


	//   ....[122]....
        /*0278*/ 	.word	0x0500000f


	//   ....[123]....
        /*027c*/ 	.word	0x0500000f


	//   ....[124]....
        /*0280*/ 	.word	0x0500000f


	//   ....[125]....
        /*0284*/ 	.word	0x0500000f


	//   ....[126]....
        /*0288*/ 	.word	0x0500000f


	//   ....[127]....
        /*028c*/ 	.word	0x0500000f


	//   ....[128]....
        /*0290*/ 	.word	0x0500000f


	//   ....[129]....
        /*0294*/ 	.word	0x0500000f


	//   ....[130]....
        /*0298*/ 	.word	0x0500000f


	//   ....[131]....
        /*029c*/ 	.word	0x0500000f


	//   ....[132]....
        /*02a0*/ 	.word	0x0500000f


	//   ....[133]....
        /*02a4*/ 	.word	0x0500000f


	//   ....[134]....
        /*02a8*/ 	.word	0x0500000f


	//   ....[135]....
        /*02ac*/ 	.word	0x0500000f


	//   ....[136]....
        /*02b0*/ 	.word	0x0500000f


	//   ....[137]....
        /*02b4*/ 	.word	0x0500000f


	//   ....[138]....
        /*02b8*/ 	.word	0x0500000f


	//   ....[139]....
        /*02bc*/ 	.word	0x0500000f


	//   ....[140]....
        /*02c0*/ 	.word	0x0500000f


	//   ....[141]....
        /*02c4*/ 	.word	0x0500000f


	//   ....[142]....
        /*02c8*/ 	.word	0x0500000f


	//   ....[143]....
        /*02cc*/ 	.word	0x0500000f


	//   ....[144]....
        /*02d0*/ 	.word	0x0500000f


	//   ....[145]....
        /*02d4*/ 	.word	0x0500000f


	//   ....[146]....
        /*02d8*/ 	.word	0x0500000f


	//   ....[147]....
        /*02dc*/ 	.word	0x0500000f


	//   ....[148]....
        /*02e0*/ 	.word	0x0500000f


	//   ....[149]....
        /*02e4*/ 	.word	0x0500000f


	//   ....[150]....
        /*02e8*/ 	.word	0x0500000f


	//   ....[151]....
        /*02ec*/ 	.word	0x0500000f


	//   ....[152]....
        /*02f0*/ 	.word	0x0500000f


	//   ....[153]....
        /*02f4*/ 	.word	0x0500000f


	//   ....[154]....
        /*02f8*/ 	.word	0x0500000f


	//   ....[155]....
        /*02fc*/ 	.word	0x0500000f


	//   ....[156]....
        /*0300*/ 	.word	0x0500000f


	//   ....[157]....
        /*0304*/ 	.word	0x0500000f


	//   ....[158]....
        /*0308*/ 	.word	0x0500000f


	//   ....[159]....
        /*030c*/ 	.word	0x0500000f


	//   ....[160]....
        /*0310*/ 	.word	0x0500000f


	//   ....[161]....
        /*0314*/ 	.word	0x0500000f


	//   ....[162]....
        /*0318*/ 	.word	0x0500000f


	//   ....[163]....
        /*031c*/ 	.word	0x0500000f


	//   ....[164]....
        /*0320*/ 	.word	0x0500000f


	//   ....[165]....
        /*0324*/ 	.word	0x0500000f


	//   ....[166]....
        /*0328*/ 	.word	0x0500000f


	//   ....[167]....
        /*032c*/ 	.word	0x0500000f


	//   ....[168]....
        /*0330*/ 	.word	0x0500000f


	//   ....[169]....
        /*0334*/ 	.word	0x0500000f


	//   ....[170]....
        /*0338*/ 	.word	0x0500000f


	//   ....[171]....
        /*033c*/ 	.word	0x0500000f


	//   ....[172]....
        /*0340*/ 	.word	0x0500000f


	//----- nvinfo : EIATTR_COOP_GROUP_INSTR_OFFSETS
	.align		4
.L_675:
        /*0344*/ 	.byte	0x04, 0x28
        /*0346*/ 	.short	(.L_677 - .L_676)


	//   ....[0]....
.L_676:
        /*0348*/ 	.word	0x00000070


	//   ....[1]....
        /*034c*/ 	.word	0x000000b0


	//   ....[2]....
        /*0350*/ 	.word	0x000002d0


	//   ....[3]....
        /*0354*/ 	.word	0x00000430


	//   ....[4]....
        /*0358*/ 	.word	0x00000550


	//   ....[5]....
        /*035c*/ 	.word	0x000006b0


	//   ....[6]....
        /*0360*/ 	.word	0x00001670


	//   ....[7]....
        /*0364*/ 	.word	0x000022e0


	//   ....[8]....
        /*0368*/ 	.word	0x00002c90


	//   ....[9]....
        /*036c*/ 	.word	0x000032c0


	//   ....[10]....
        /*0370*/ 	.word	0x00003400


	//   ....[11]....
        /*0374*/ 	.word	0x000039f0


	//   ....[12]....
        /*0378*/ 	.word	0x00003ad0


	//   ....[13]....
        /*037c*/ 	.word	0x000057b0


	//   ....[14]....
        /*0380*/ 	.word	0x00005a20


	//   ....[15]....
        /*0384*/ 	.word	0x00006900


	//   ....[16]....
        /*0388*/ 	.word	0x00006a20


	//   ....[17]....
        /*038c*/ 	.word	0x00006fd0


	//   ....[18]....
        /*0390*/ 	.word	0x00007030


	//   ....[19]....
        /*0394*/ 	.word	0x00008e60


	//   ....[20]....
        /*0398*/ 	.word	0x00008e70


	//   ....[21]....
        /*039c*/ 	.word	0x00008eb0


	//   ....[22]....
        /*03a0*/ 	.word	0x00008ec0


	//   ....[23]....
        /*03a4*/ 	.word	0x0000aa60


	//   ....[24]....
        /*03a8*/ 	.word	0x0000b4f0


	//   ....[25]....
        /*03ac*/ 	.word	0x0000bbb0


	//   ....[26]....
        /*03b0*/ 	.word	0x0000bcd0


	//   ....[27]....
        /*03b4*/ 	.word	0x0000c280


	//   ....[28]....
        /*03b8*/ 	.word	0x0000c2e0


	//   ....[29]....
        /*03bc*/ 	.word	0x0000d390


	//   ....[30]....
        /*03c0*/ 	.word	0x0000d3b0


	//   ....[31]....
        /*03c4*/ 	.word	0x0000d460


	//   ....[32]....
        /*03c8*/ 	.word	0x0000d470


	//   ....[33]....
        /*03cc*/ 	.word	0x0000e520


	//   ....[34]....
        /*03d0*/ 	.word	0x0000e570


	//   ....[35]....
        /*03d4*/ 	.word	0x0000e5b0


	//   ....[36]....
        /*03d8*/ 	.word	0x0000e5f0


	//   ....[37]....
        /*03dc*/ 	.word	0x0000e630


	//   ....[38]....
        /*03e0*/ 	.word	0x0000e650


	//   ....[39]....
        /*03e4*/ 	.word	0x0000efc0


	//   ....[40]....
        /*03e8*/ 	.word	0x0000efd0


	//   ....[41]....
        /*03ec*/ 	.word	0x0000fd20


	//   ....[42]....
        /*03f0*/ 	.word	0x00011370


	//   ....[43]....
        /*03f4*/ 	.word	0x00011390


	//   ....[44]....
        /*03f8*/ 	.word	0x000113a0


	//   ....[45]....
        /*03fc*/ 	.word	0x000113b0


	//   ....[46]....
        /*0400*/ 	.word	0x000113c0


	//   ....[47]....
        /*0404*/ 	.word	0x000113d0


	//   ....[48]....
        /*0408*/ 	.word	0x000113e0


	//   ....[49]....
        /*040c*/ 	.word	0x00011440


	//   ....[50]....
        /*0410*/ 	.word	0x00011480


	//   ....[51]....
        /*0414*/ 	.word	0x000114e0


	//   ....[52]....
        /*0418*/ 	.word	0x000114f0


	//   ....[53]....
        /*041c*/ 	.word	0x000115b0


	//   ....[54]....
        /*0420*/ 	.word	0x00011c00


	//   ....[55]....
        /*0424*/ 	.word	0x00011c30


	//   ....[56]....
        /*0428*/ 	.word	0x00011c60


	//   ....[57]....
        /*042c*/ 	.word	0x00011c80


	//   ....[58]....
        /*0430*/ 	.word	0x00011c90


	//   ....[59]....
        /*0434*/ 	.word	0x00011d10


	//   ....[60]....
        /*0438*/ 	.word	0x00011d50


	//   ....[61]....
        /*043c*/ 	.word	0x00011da0


	//   ....[62]....
        /*0440*/ 	.word	0x00011dd0


	//   ....[63]....
        /*0444*/ 	.word	0x00011e30


	//   ....[64]....
        /*0448*/ 	.word	0x00011e70


	//   ....[65]....
        /*044c*/ 	.word	0x00011ec0


	//   ....[66]....
        /*0450*/ 	.word	0x00011ef0


	//   ....[67]....
        /*0454*/ 	.word	0x00011f40


	//   ....[68]....
        /*0458*/ 	.word	0x00011f80


	//   ....[69]....
        /*045c*/ 	.word	0x00011fd0


	//   ....[70]....
        /*0460*/ 	.word	0x000127a0


	//   ....[71]....
        /*0464*/ 	.word	0x000127d0


	//   ....[72]....
        /*0468*/ 	.word	0x000127f0


	//   ....[73]....
        /*046c*/ 	.word	0x00012800


	//   ....[74]....
        /*0470*/ 	.word	0x00012820


	//   ....[75]....
        /*0474*/ 	.word	0x00012880


	//   ....[76]....
        /*0478*/ 	.word	0x000128a0


	//   ....[77]....
        /*047c*/ 	.word	0x000128c0


	//   ....[78]....
        /*0480*/ 	.word	0x000128d0


	//   ....[79]....
        /*0484*/ 	.word	0x00012930


	//   ....[80]....
        /*0488*/ 	.word	0x00012960


	//   ....[81]....
        /*048c*/ 	.word	0x000129e0


	//   ....[82]....
        /*0490*/ 	.word	0x00012c50


	//   ....[83]....
        /*0494*/ 	.word	0x00012c70


	//   ....[84]....
        /*0498*/ 	.word	0x00012c80


	//   ....[85]....
        /*049c*/ 	.word	0x00012ca0


	//   ....[86]....
        /*04a0*/ 	.word	0x00012d30


	//   ....[87]....
        /*04a4*/ 	.word	0x00012d60


	//   ....[88]....
        /*04a8*/ 	.word	0x00012dd0


	//   ....[89]....
        /*04ac*/ 	.word	0x00012e00


	//   ....[90]....
        /*04b0*/ 	.word	0x00012e70


	//   ....[91]....
        /*04b4*/ 	.word	0x00012ea0


	//   ....[92]....
        /*04b8*/ 	.word	0x00012f10


	//   ....[93]....
        /*04bc*/ 	.word	0x00012f40


	//   ....[94]....
        /*04c0*/ 	.word	0x00013410


	//   ....[95]....
        /*04c4*/ 	.word	0x00013440


	//   ....[96]....
        /*04c8*/ 	.word	0x00013470


	//   ....[97]....
        /*04cc*/ 	.word	0x000134a0


	//   ....[98]....
        /*04d0*/ 	.word	0x000134d0


	//   ....[99]....
        /*04d4*/ 	.word	0x000134e0


	//   ....[100]....
        /*04d8*/ 	.word	0x00013580


	//   ....[101]....
        /*04dc*/ 	.word	0x000135a0


	//   ....[102]....
        /*04e0*/ 	.word	0x00013630


	//   ....[103]....
        /*04e4*/ 	.word	0x00013650


	//   ....[104]....
        /*04e8*/ 	.word	0x000136c0


	//   ....[105]....
        /*04ec*/ 	.word	0x000136f0


	//   ....[106]....
        /*04f0*/ 	.word	0x00013a70


	//   ....[107]....
        /*04f4*/ 	.word	0x000140b0


	//   ....[108]....
        /*04f8*/ 	.word	0x000141a0


	//   ....[109]....
        /*04fc*/ 	.word	0x00014240


	//   ....[110]....
        /*0500*/ 	.word	0x000142a0


	//   ....[111]....
        /*0504*/ 	.word	0x00014370


	//   ....[112]....
        /*0508*/ 	.word	0x000143e0


	//   ....[113]....
        /*050c*/ 	.word	0x000144b0


	//   ....[114]....
        /*0510*/ 	.word	0x00014530


	//   ....[115]....
        /*0514*/ 	.word	0x00014600


	//   ....[116]....
        /*0518*/ 	.word	0x00014680


	//   ....[117]....
        /*051c*/ 	.word	0x00014760


	//   ....[118]....
        /*0520*/ 	.word	0x000147e0


	//   ....[119]....
        /*0524*/ 	.word	0x000148a0


	//   ....[120]....
        /*0528*/ 	.word	0x00014930


	//   ....[121]....
        /*052c*/ 	.word	0x00014990


	//   ....[122]....
        /*0530*/ 	.word	0x00014a30


	//   ....[123]....
        /*0534*/ 	.word	0x00014b00


	//   ....[124]....
        /*0538*/ 	.word	0x00014b80


	//   ....[125]....
        /*053c*/ 	.word	0x00014c50


	//   ....[126]....
        /*0540*/ 	.word	0x00014cd0


	//   ....[127]....
        /*0544*/ 	.word	0x00014da0


	//   ....[128]....
        /*0548*/ 	.word	0x00014e20


	//   ....[129]....
        /*054c*/ 	.word	0x00014ef0


	//   ....[130]....
        /*0550*/ 	.word	0x00014f70


	//   ....[131]....
        /*0554*/ 	.word	0x00015040


	//   ....[132]....
        /*0558*/ 	.word	0x000150c0


	//   ....[133]....
        /*055c*/ 	.word	0x00015190


	//   ....[134]....
        /*0560*/ 	.word	0x00015200


	//   ....[135]....
        /*0564*/ 	.word	0x000152c0


	//   ....[136]....
        /*0568*/ 	.word	0x00015400


	//   ....[137]....
        /*056c*/ 	.word	0x000154d0


	//   ....[138]....
        /*0570*/ 	.word	0x00015530


	//   ....[139]....
        /*0574*/ 	.word	0x000155f0


	//   ....[140]....
        /*0578*/ 	.word	0x00015650


	//   ....[141]....
        /*057c*/ 	.word	0x00015710


	//   ....[142]....
        /*0580*/ 	.word	0x00015770


	//   ....[143]....
        /*0584*/ 	.word	0x00015840


	//   ....[144]....
        /*0588*/ 	.word	0x000158a0


	//   ....[145]....
        /*058c*/ 	.word	0x00015970


	//   ....[146]....
        /*0590*/ 	.word	0x000159d0


	//   ....[147]....
        /*0594*/ 	.word	0x00015ab0


	//   ....[148]....
        /*0598*/ 	.word	0x00015b90


	//   ....[149]....
        /*059c*/ 	.word	0x00015c30


	//   ....[150]....
        /*05a0*/ 	.word	0x00015c90


	//   ....[151]....
        /*05a4*/ 	.word	0x00015d50


	//   ....[152]....
        /*05a8*/ 	.word	0x00015e10


	//   ....[153]....
        /*05ac*/ 	.word	0x00015ed0


	//   ....[154]....
        /*05b0*/ 	.word	0x00015f90


	//   ....[155]....
        /*05b4*/ 	.word	0x00016050


	//   ....[156]....
        /*05b8*/ 	.word	0x00016110


	//   ....[157]....
        /*05bc*/ 	.word	0x000161d0


	//   ....[158]....
        /*05c0*/ 	.word	0x00016290


	//   ....[159]....
        /*05c4*/ 	.word	0x00016350


	//   ....[160]....
        /*05c8*/ 	.word	0x00016490


	//   ....[161]....
        /*05cc*/ 	.word	0x00016530


	//   ....[162]....
        /*05d0*/ 	.word	0x00016600


	//   ....[163]....
        /*05d4*/ 	.word	0x000166f0


	//   ....[164]....
        /*05d8*/ 	.word	0x00016760


	//   ....[165]....
        /*05dc*/ 	.word	0x00016850


	//   ....[166]....
        /*05e0*/ 	.word	0x000168c0


	//   ....[167]....
        /*05e4*/ 	.word	0x000169c0


	//   ....[168]....
        /*05e8*/ 	.word	0x00016a40


	//   ....[169]....
        /*05ec*/ 	.word	0x00016b30


	//   ....[170]....
        /*05f0*/ 	.word	0x00016ba0


	//   ....[171]....
        /*05f4*/ 	.word	0x00016c70


	//   ....[172]....
        /*05f8*/ 	.word	0x00016d80


	//----- nvinfo : EIATTR_REG_RECONFIG
	.align		4
.L_677:
        /*05fc*/ 	.byte	0x01, 0x54
	.zero		2


	//----- nvinfo : EIATTR_SYSCALL_OFFSETS
	.align		4
        /*0600*/ 	.byte	0x04, 0x46
        /*0602*/ 	.short	(.L_679 - .L_678)


	//   ....[0]....
.L_678:
        /*0604*/ 	.word	0x00001830


	//   ....[1]....
        /*0608*/ 	.word	0x000108e0


	//   ....[2]....
        /*060c*/ 	.word	0x00010a20


	//   ....[3]....
        /*0610*/ 	.word	0x00010b10


	//   ....[4]....
        /*0614*/ 	.word	0x00011950


	//----- nvinfo : EIATTR_MBARRIER_INSTR_OFFSETS
	.align		4
.L_679:
        /*0618*/ 	.byte	0x04, 0x39
        /*061a*/ 	.short	(.L_681 - .L_680)


	//   ....[0]....
.L_680:
        /*061c*/ 	.word	0x00000180
        /*0620*/ 	.word	0x000000ff
        /*0624*/ 	.word	0x00030800
        /*0628*/ 	.short	0x0100
        /*062a*/ 	.byte	0x08
	.zero		1


	//   ....[1]....
        /*062c*/ 	.word	0x00000190
        /*0630*/ 	.word	0x000000ff
        /*0634*/ 	.word	0x00030820
        /*0638*/ 	.short	0x0100
        /*063a*/ 	.byte	0x08
	.zero		1


	//   ....[2]....
        /*063c*/ 	.word	0x00000280
        /*0640*/ 	.word	0x000000ff
        /*0644*/ 	.word	0x00030830
        /*0648*/ 	.short	0x0100
        /*064a*/ 	.byte	0x08
	.zero		1


	//   ....[3]....
        /*064c*/ 	.word	0x00000290
        /*0650*/ 	.word	0x000000ff
        /*0654*/ 	.word	0x00030840
        /*0658*/ 	.short	0x0100
        /*065a*/ 	.byte	0x08
	.zero		1


	//   ....[4]....
        /*065c*/ 	.word	0x000002a0
        /*0660*/ 	.word	0x000000ff
        /*0664*/ 	.word	0x00030838
        /*0668*/ 	.short	0x0100
        /*066a*/ 	.byte	0x08
	.zero		1


	//   ....[5]....
        /*066c*/ 	.word	0x000002b0
        /*0670*/ 	.word	0x000000ff
        /*0674*/ 	.word	0x00030848
        /*0678*/ 	.short	0x0100
        /*067a*/ 	.byte	0x08
	.zero		1


	//   ....[6]....
        /*067c*/ 	.word	0x000003e0
        /*0680*/ 	.word	0x000000ff
        /*0684*/ 	.word	0x00030850
        /*0688*/ 	.short	0x0100
        /*068a*/ 	.byte	0x08
	.zero		1


	//   ....[7]....
        /*068c*/ 	.word	0x000003f0
        /*0690*/ 	.word	0x000000ff
        /*0694*/ 	.word	0x00030860
        /*0698*/ 	.short	0x0100
        /*069a*/ 	.byte	0x08
	.zero		1


	//   ....[8]....
        /*069c*/ 	.word	0x00000400
        /*06a0*/ 	.word	0x000000ff
        /*06a4*/ 	.word	0x00030858
        /*06a8*/ 	.short	0x0100
        /*06aa*/ 	.byte	0x08
	.zero		1


	//   ....[9]....
        /*06ac*/ 	.word	0x00000410
        /*06b0*/ 	.word	0x000000ff
        /*06b4*/ 	.word	0x00030868
        /*06b8*/ 	.short	0x0100
        /*06ba*/ 	.byte	0x08
	.zero		1


	//   ....[10]....
        /*06bc*/ 	.word	0x00000500
        /*06c0*/ 	.word	0x000000ff
        /*06c4*/ 	.word	0x00030870
        /*06c8*/ 	.short	0x0100
        /*06ca*/ 	.byte	0x06
	.zero		1


	//   ....[11]....
        /*06cc*/ 	.word	0x00000510
        /*06d0*/ 	.word	0x000000ff
        /*06d4*/ 	.word	0x00030880
        /*06d8*/ 	.short	0x0100
        /*06da*/ 	.byte	0x06
	.zero		1


	//   ....[12]....
        /*06dc*/ 	.word	0x00000520
        /*06e0*/ 	.word	0x000000ff
        /*06e4*/ 	.word	0x00030878
        /*06e8*/ 	.short	0x0100
        /*06ea*/ 	.byte	0x06
	.zero		1


	//   ....[13]....
        /*06ec*/ 	.word	0x00000530
        /*06f0*/ 	.word	0x000000ff
        /*06f4*/ 	.word	0x00030888
        /*06f8*/ 	.short	0x0100
        /*06fa*/ 	.byte	0x06
	.zero		1


	//   ....[14]....
        /*06fc*/ 	.word	0x00000660
        /*0700*/ 	.word	0x000000ff
        /*0704*/ 	.word	0x00030890
        /*0708*/ 	.short	0x0100
        /*070a*/ 	.byte	0x08
	.zero		1


	//   ....[15]....
        /*070c*/ 	.word	0x00000670
        /*0710*/ 	.word	0x000000ff
        /*0714*/ 	.word	0x000308a0
        /*0718*/ 	.short	0x0100
        /*071a*/ 	.byte	0x08
	.zero		1


	//   ....[16]....
        /*071c*/ 	.word	0x00000680
        /*0720*/ 	.word	0x000000ff
        /*0724*/ 	.word	0x00030898
        /*0728*/ 	.short	0x0100
        /*072a*/ 	.byte	0x08
	.zero		1


	//   ....[17]....
        /*072c*/ 	.word	0x00000690
        /*0730*/ 	.word	0x000000ff
        /*0734*/ 	.word	0x000308a8
        /*0738*/ 	.short	0x0100
        /*073a*/ 	.byte	0x08
	.zero		1


	//   ....[18]....
        /*073c*/ 	.word	0x000007d0
        /*0740*/ 	.word	0x000000ff
        /*0744*/ 	.word	0x000308b0
        /*0748*/ 	.short	0x0100
        /*074a*/ 	.byte	0x08
	.zero		1


	//   ....[19]....
        /*074c*/ 	.word	0x000007e0
        /*0750*/ 	.word	0x000000ff
        /*0754*/ 	.word	0x000308c0
        /*0758*/ 	.short	0x0100
        /*075a*/ 	.byte	0x08
	.zero		1


	//   ....[20]....
        /*075c*/ 	.word	0x000007f0
        /*0760*/ 	.word	0x000000ff
        /*0764*/ 	.word	0x000308b8
        /*0768*/ 	.short	0x0100
        /*076a*/ 	.byte	0x08
	.zero		1


	//   ....[21]....
        /*076c*/ 	.word	0x00000800
        /*0770*/ 	.word	0x000000ff
        /*0774*/ 	.word	0x000308c8
        /*0778*/ 	.short	0x0100
        /*077a*/ 	.byte	0x08
	.zero		1


	//   ....[22]....
        /*077c*/ 	.word	0x00001850
        /*0780*/ 	.word	0x000000ff
        /*0784*/ 	.word	0x00030800
        /*0788*/ 	.short	0x010a
        /*078a*/ 	.byte	0x26
	.zero		1


	//   ....[23]....
        /*078c*/ 	.word	0x000018e0
        /*0790*/ 	.word	0x000000ff
        /*0794*/ 	.word	0x00030830
        /*0798*/ 	.short	0x010a
        /*079a*/ 	.byte	0x26
	.zero		1


	//   ....[24]....
        /*079c*/ 	.word	0x00001940
        /*07a0*/ 	.word	0x000000ff
        /*07a4*/ 	.word	0x00030830
        /*07a8*/ 	.short	0x010a
        /*07aa*/ 	.byte	0x26
	.zero		1


	//   ....[25]....
        /*07ac*/ 	.word	0x00002330
        /*07b0*/ 	.word	0x000000ff
        /*07b4*/ 	.word	0x00000000
        /*07b8*/ 	.short	0x0101
        /*07ba*/ 	.byte	0x04
	.zero		1


	//   ....[26]....
        /*07bc*/ 	.word	0x00004930
        /*07c0*/ 	.word	0x000000ff
        /*07c4*/ 	.word	0x00030830
        /*07c8*/ 	.short	0x010a
        /*07ca*/ 	.byte	0x27
	.zero		1


	//   ....[27]....
        /*07cc*/ 	.word	0x00004970
        /*07d0*/ 	.word	0x000000ff
        /*07d4*/ 	.word	0x00030830
        /*07d8*/ 	.short	0x010a
        /*07da*/ 	.byte	0x27
	.zero		1


	//   ....[28]....
        /*07dc*/ 	.word	0x000053d0
        /*07e0*/ 	.word	0x000000ff
        /*07e4*/ 	.word	0x00030850
        /*07e8*/ 	.short	0x010a
        /*07ea*/ 	.byte	0x0e
	.zero		1


	//   ....[29]....
        /*07ec*/ 	.word	0x00005410
        /*07f0*/ 	.word	0x000000ff
        /*07f4*/ 	.word	0x00030850
        /*07f8*/ 	.short	0x010a
        /*07fa*/ 	.byte	0x0e
	.zero		1


	//   ....[30]....
        /*07fc*/ 	.word	0x00005800
        /*0800*/ 	.word	0x000000ff
        /*0804*/ 	.word	0x00000000
        /*0808*/ 	.short	0x0101
        /*080a*/ 	.byte	0x27
	.zero		1


	//   ....[31]....
        /*080c*/ 	.word	0x00007920
        /*0810*/ 	.word	0x000000ff
        /*0814*/ 	.word	0x00000000
        /*0818*/ 	.short	0x0101
        /*081a*/ 	.byte	0x0e
	.zero		1


	//   ....[32]....
        /*081c*/ 	.word	0x00007dc0
        /*0820*/ 	.word	0x000000ff
        /*0824*/ 	.word	0x00030830
        /*0828*/ 	.short	0x010a
        /*082a*/ 	.byte	0x05
	.zero		1


	//   ....[33]....
        /*082c*/ 	.word	0x00007e00
        /*0830*/ 	.word	0x000000ff
        /*0834*/ 	.word	0x00030830
        /*0838*/ 	.short	0x010a
        /*083a*/ 	.byte	0x05
	.zero		1


	//   ....[34]....
        /*083c*/ 	.word	0x00008860
        /*0840*/ 	.word	0x000000ff
        /*0844*/ 	.word	0x00030850
        /*0848*/ 	.short	0x010a
        /*084a*/ 	.byte	0x05
	.zero		1


	//   ....[35]....
        /*084c*/ 	.word	0x000088a0
        /*0850*/ 	.word	0x000000ff
        /*0854*/ 	.word	0x00030850
        /*0858*/ 	.short	0x010a
        /*085a*/ 	.byte	0x05
	.zero		1


	//   ....[36]....
        /*085c*/ 	.word	0x00008c70
        /*0860*/ 	.word	0x000000ff
        /*0864*/ 	.word	0x00000000
        /*0868*/ 	.short	0x0101
        /*086a*/ 	.byte	0x07
	.zero		1


	//   ....[37]....
        /*086c*/ 	.word	0x00009a00
        /*0870*/ 	.word	0x000000ff
        /*0874*/ 	.word	0x00000000
        /*0878*/ 	.short	0x0101
        /*087a*/ 	.byte	0x05
	.zero		1


	//   ....[38]....
        /*087c*/ 	.word	0x00009be0
        /*0880*/ 	.word	0x000000ff
        /*0884*/ 	.word	0x00030830
        /*0888*/ 	.short	0x010a
        /*088a*/ 	.byte	0x27
	.zero		1


	//   ....[39]....
        /*088c*/ 	.word	0x00009c20
        /*0890*/ 	.word	0x000000ff
        /*0894*/ 	.word	0x00030830
        /*0898*/ 	.short	0x010a
        /*089a*/ 	.byte	0x27
	.zero		1


	//   ....[40]....
        /*089c*/ 	.word	0x0000a680
        /*08a0*/ 	.word	0x000000ff
        /*08a4*/ 	.word	0x00030850
        /*08a8*/ 	.short	0x010a
        /*08aa*/ 	.byte	0x05
	.zero		1


	//   ....[41]....
        /*08ac*/ 	.word	0x0000a6c0
        /*08b0*/ 	.word	0x000000ff
        /*08b4*/ 	.word	0x00030850
        /*08b8*/ 	.short	0x010a
        /*08ba*/ 	.byte	0x05
	.zero		1


	//   ....[42]....
        /*08bc*/ 	.word	0x0000aab0
        /*08c0*/ 	.word	0x000000ff
        /*08c4*/ 	.word	0x00000000
        /*08c8*/ 	.short	0x0101
        /*08ca*/ 	.byte	0x27
	.zero		1


	//   ....[43]....
        /*08cc*/ 	.word	0x0000cbe0
        /*08d0*/ 	.word	0x000000ff
        /*08d4*/ 	.word	0x00000000
        /*08d8*/ 	.short	0x0101
        /*08da*/ 	.byte	0x05
	.zero		1


	//   ....[44]....
        /*08dc*/ 	.word	0x0000d300
        /*08e0*/ 	.word	0x000000ff
        /*08e4*/ 	.word	0x00030850
        /*08e8*/ 	.short	0x010a
        /*08ea*/ 	.byte	0x05
	.zero		1


	//   ....[45]....
        /*08ec*/ 	.word	0x0000d340
        /*08f0*/ 	.word	0x000000ff
        /*08f4*/ 	.word	0x00030850
        /*08f8*/ 	.short	0x010a
        /*08fa*/ 	.byte	0x05
	.zero		1


	//   ....[46]....
        /*08fc*/ 	.word	0x0000d950
        /*0900*/ 	.word	0x000000ff
        /*0904*/ 	.word	0x00000000
        /*0908*/ 	.short	0x0101
        /*090a*/ 	.byte	0x04
	.zero		1


	//   ....[47]....
        /*090c*/ 	.word	0x0000e660
        /*0910*/ 	.word	0x000000ff
        /*0914*/ 	.word	0x00000000
        /*0918*/ 	.short	0x0101
        /*091a*/ 	.byte	0x04
	.zero		1


	//   ....[48]....
        /*091c*/ 	.word	0x00011120
        /*0920*/ 	.word	0x000000ff
        /*0924*/ 	.word	0x00030840
        /*0928*/ 	.short	0x010a
        /*092a*/ 	.byte	0x30
	.zero		1


	//   ....[49]....
        /*092c*/ 	.word	0x00011710
        /*0930*/ 	.word	0x000000ff
        /*0934*/ 	.word	0x00030830
        /*0938*/ 	.short	0x0107
        /*093a*/ 	.byte	0x30
	.zero		1


	//   ....[50]....
        /*093c*/ 	.word	0x00011780
        /*0940*/ 	.word	0x000000ff
        /*0944*/ 	.word	0x00030830
        /*0948*/ 	.short	0x0101
        /*094a*/ 	.byte	0x30
	.zero		1


	//   ....[51]....
        /*094c*/ 	.word	0x00012120
        /*0950*/ 	.word	0x000000ff
        /*0954*/ 	.word	0x00030800
        /*0958*/ 	.short	0x0107
        /*095a*/ 	.byte	0x30
	.zero		1


	//   ....[52]....
        /*095c*/ 	.word	0x00012180
        /*0960*/ 	.word	0x000000ff
        /*0964*/ 	.word	0x00030800
        /*0968*/ 	.short	0x0101
        /*096a*/ 	.byte	0x30
	.zero		1


	//   ....[53]....
        /*096c*/ 	.word	0x000121a0
        /*0970*/ 	.word	0x000000ff
        /*0974*/ 	.word	0x00030820
        /*0978*/ 	.short	0x010a
        /*097a*/ 	.byte	0x30
	.zero		1


	//   ....[54]....
        /*097c*/ 	.word	0x00012590
        /*0980*/ 	.word	0x00000013
        /*0984*/ 	.word	0x00030840
        /*0988*/ 	.short	0x010a
        /*098a*/ 	.byte	0x3f
	.zero		1


	//   ....[55]....
        /*098c*/ 	.word	0x00012ad0
        /*0990*/ 	.word	0x00000013
        /*0994*/ 	.word	0x00030830
        /*0998*/ 	.short	0x0107
        /*099a*/ 	.byte	0x3f
	.zero		1


	//   ....[56]....
        /*099c*/ 	.word	0x00012b80
        /*09a0*/ 	.word	0x00000013
        /*09a4*/ 	.word	0x00030830
        /*09a8*/ 	.short	0x0101
        /*09aa*/ 	.byte	0x3f
	.zero		1


	//   ....[57]....
        /*09ac*/ 	.word	0x00012be0
        /*09b0*/ 	.word	0x00000006
        /*09b4*/ 	.word	0x00030860
        /*09b8*/ 	.short	0x010a
        /*09ba*/ 	.byte	0x3f
	.zero		1


	//   ....[58]....
        /*09bc*/ 	.word	0x00013090
        /*09c0*/ 	.word	0x00000006
        /*09c4*/ 	.word	0x00030850
        /*09c8*/ 	.short	0x0107
        /*09ca*/ 	.byte	0x3f
	.zero		1


	//   ....[59]....
        /*09cc*/ 	.word	0x000131e0
        /*09d0*/ 	.word	0x00000006
        /*09d4*/ 	.word	0x00030850
        /*09d8*/ 	.short	0x0101
        /*09da*/ 	.byte	0x3f
	.zero		1


	//   ....[60]....
        /*09dc*/ 	.word	0x00013380
        /*09e0*/ 	.word	0x00000000
        /*09e4*/ 	.word	0x00030860
        /*09e8*/ 	.short	0x010a
        /*09ea*/ 	.byte	0x3f
	.zero		1


	//   ....[61]....
        /*09ec*/ 	.word	0x000138b0
        /*09f0*/ 	.word	0x00000000
        /*09f4*/ 	.word	0x00030850
        /*09f8*/ 	.short	0x0107
        /*09fa*/ 	.byte	0x3f
	.zero		1


	//   ....[62]....
        /*09fc*/ 	.word	0x00013960
        /*0a00*/ 	.word	0x00000000
        /*0a04*/ 	.word	0x00030850
        /*0a08*/ 	.short	0x0101
        /*0a0a*/ 	.byte	0x3f
	.zero		1


	//   ....[63]....
        /*0a0c*/ 	.word	0x00013a00
        /*0a10*/ 	.word	0x00000007
        /*0a14*/ 	.word	0x00030820
        /*0a18*/ 	.short	0x010a
        /*0a1a*/ 	.byte	0x3f
	.zero		1


	//   ....[64]....
        /*0a1c*/ 	.word	0x00013b80
        /*0a20*/ 	.word	0x00000005
        /*0a24*/ 	.word	0x00030840
        /*0a28*/ 	.short	0x010a
        /*0a2a*/ 	.byte	0x3f
	.zero		1


	//   ....[65]....
        /*0a2c*/ 	.word	0x00013c20
        /*0a30*/ 	.word	0x00000007
        /*0a34*/ 	.word	0x00030840
        /*0a38*/ 	.short	0x010a
        /*0a3a*/ 	.byte	0x3f
	.zero		1


	//   ....[66]....
        /*0a3c*/ 	.word	0x00013c60
        /*0a40*/ 	.word	0x00000005
        /*0a44*/ 	.word	0x00030860
        /*0a48*/ 	.short	0x010a
        /*0a4a*/ 	.byte	0x3f
	.zero		1


	//   ....[67]....
        /*0a4c*/ 	.word	0x00013ca0
        /*0a50*/ 	.word	0x00000007
        /*0a54*/ 	.word	0x00030860
        /*0a58*/ 	.short	0x010a
        /*0a5a*/ 	.byte	0x3f
	.zero		1


	//   ....[68]....
        /*0a5c*/ 	.word	0x00013d10
        /*0a60*/ 	.word	0x00000003
        /*0a64*/ 	.word	0x00030800
        /*0a68*/ 	.short	0x010a
        /*0a6a*/ 	.byte	0x3f
	.zero		1


	//   ....[69]....
        /*0a6c*/ 	.word	0x00013d70
        /*0a70*/ 	.word	0x00000003
        /*0a74*/ 	.word	0x00030830
        /*0a78*/ 	.short	0x010a
        /*0a7a*/ 	.byte	0x3f
	.zero		1


	//   ....[70]....
        /*0a7c*/ 	.word	0x00013dd0
        /*0a80*/ 	.word	0x00000005
        /*0a84*/ 	.word	0x00030830
        /*0a88*/ 	.short	0x010a
        /*0a8a*/ 	.byte	0x3f
	.zero		1


	//   ....[71]....
        /*0a8c*/ 	.word	0x00013e30
        /*0a90*/ 	.word	0x00000003
        /*0a94*/ 	.word	0x00030850
        /*0a98*/ 	.short	0x010a
        /*0a9a*/ 	.byte	0x3f
	.zero		1


	//   ....[72]....
        /*0a9c*/ 	.word	0x00013e90
        /*0aa0*/ 	.word	0x00000005
        /*0aa4*/ 	.word	0x00030830
        /*0aa8*/ 	.short	0x010a
        /*0aaa*/ 	.byte	0x3f
	.zero		1


	//   ....[73]....
        /*0aac*/ 	.word	0x00013ef0
        /*0ab0*/ 	.word	0x00000003
        /*0ab4*/ 	.word	0x00030850
        /*0ab8*/ 	.short	0x010a
        /*0aba*/ 	.byte	0x3f
	.zero		1


	//   ....[74]....
        /*0abc*/ 	.word	0x00013f50
        /*0ac0*/ 	.word	0x00000005
        /*0ac4*/ 	.word	0x00030830
        /*0ac8*/ 	.short	0x010a
        /*0aca*/ 	.byte	0x3f
	.zero		1


	//   ....[75]....
        /*0acc*/ 	.word	0x00013fb0
        /*0ad0*/ 	.word	0x00000003
        /*0ad4*/ 	.word	0x00030850
        /*0ad8*/ 	.short	0x010a
        /*0ada*/ 	.byte	0x3f
	.zero		1


	//   ....[76]....
        /*0adc*/ 	.word	0x00014010
        /*0ae0*/ 	.word	0x00000003
        /*0ae4*/ 	.word	0x00030850
        /*0ae8*/ 	.short	0x010a
        /*0aea*/ 	.byte	0x3f
	.zero		1


	//   ....[77]....
        /*0aec*/ 	.word	0x000140f0
        /*0af0*/ 	.word	0x00000003
        /*0af4*/ 	.word	0x00030840
        /*0af8*/ 	.short	0x010a
        /*0afa*/ 	.byte	0x3f
	.zero		1


	//   ....[78]....
        /*0afc*/ 	.word	0x00015300
        /*0b00*/ 	.word	0x00000003
        /*0b04*/ 	.word	0x00030820
        /*0b08*/ 	.short	0x010a
        /*0b0a*/ 	.byte	0x3f
	.zero		1


	//   ....[79]....
        /*0b0c*/ 	.word	0x00015350
        /*0b10*/ 	.word	0x00000013
        /*0b14*/ 	.word	0x00030840
        /*0b18*/ 	.short	0x010a
        /*0b1a*/ 	.byte	0x3f
	.zero		1


	//   ....[80]....
        /*0b1c*/ 	.word	0x00015ae0
        /*0b20*/ 	.word	0x00000006
        /*0b24*/ 	.word	0x00030860
        /*0b28*/ 	.short	0x010a
        /*0b2a*/ 	.byte	0x3f
	.zero		1


	//   ....[81]....
        /*0b2c*/ 	.word	0x000163e0
        /*0b30*/ 	.word	0x00000000
        /*0b34*/ 	.word	0x00030860
        /*0b38*/ 	.short	0x010a
        /*0b3a*/ 	.byte	0x3f
	.zero		1


	//   ....[82]....
        /*0b3c*/ 	.word	0x00016ca0
        /*0b40*/ 	.word	0x00000007
        /*0b44*/ 	.word	0x00030820
        /*0b48*/ 	.short	0x010a
        /*0b4a*/ 	.byte	0x3f
	.zero		1


	//   ....[83]....
        /*0b4c*/ 	.word	0x00016e40
        /*0b50*/ 	.word	0x00000005
        /*0b54*/ 	.word	0x00030840
        /*0b58*/ 	.short	0x010a
        /*0b5a*/ 	.byte	0x3f
	.zero		1


	//   ....[84]....
        /*0b5c*/ 	.word	0x00016e90
        /*0b60*/ 	.word	0x00000007
        /*0b64*/ 	.word	0x00030840
        /*0b68*/ 	.short	0x010a
        /*0b6a*/ 	.byte	0x3f
	.zero		1


	//   ....[85]....
        /*0b6c*/ 	.word	0x00016ee0
        /*0b70*/ 	.word	0x00000005
        /*0b74*/ 	.word	0x00030860
        /*0b78*/ 	.short	0x010a
        /*0b7a*/ 	.byte	0x3f
	.zero		1


	//----- nvinfo : EIATTR_NUM_MBARRIERS
	.align		4
.L_681:
        /*0b7c*/ 	.byte	0x03, 0x38
        /*0b7e*/ 	.short	0x0016


	//----- nvinfo : EIATTR_EXIT_INSTR_OFFSETS
	.align		4
        /*0b80*/ 	.byte	0x04, 0x1c
        /*0b82*/ 	.short	(.L_683 - .L_682)


	//   ....[0]....
.L_682:
        /*0b84*/ 	.word	0x00013cf0


	//----- nvinfo : EIATTR_MAX_THREADS
	.align		4
.L_683:
        /*0b88*/ 	.byte	0x04, 0x05
        /*0b8a*/ 	.short	(.L_685 - .L_684)
.L_684:
        /*0b8c*/ 	.word	0x00000180
        /*0b90*/ 	.word	0x00000001
        /*0b94*/ 	.word	0x00000001


	//----- nvinfo : EIATTR_CRS_STACK_SIZE
	.align		4
.L_685:
        /*0b98*/ 	.byte	0x04, 0x1e
        /*0b9a*/ 	.short	(.L_687 - .L_686)
.L_686:
        /*0b9c*/ 	.word	0x00000000


	//----- nvinfo : EIATTR_CBANK_PARAM_SIZE
	.align		4
.L_687:
        /*0ba0*/ 	.byte	0x03, 0x19
        /*0ba2*/ 	.short	0x0a70


	//----- nvinfo : EIATTR_PARAM_CBANK
	.align		4
        /*0ba4*/ 	.byte	0x04, 0x0a
        /*0ba6*/ 	.short	(.L_689 - .L_688)
	.align		4
.L_688:
        /*0ba8*/ 	.word	index@(.nv.constant0._ZN7cutlass13device_kernelIN5flash11enable_sm90INS1_16FlashAttnFwdSm90INS1_25CollectiveMainloopFwdSm90ILi2EN4cute5tupleIJNS5_1CILi1EEES8_S8_EEENS6_IJNS7_ILi128EEENS7_ILi96EEENS7_ILi192EEEEEELi192ENS_10bfloat16_tEfNS_4arch4Sm90ELb0ELb1ELb0ELb0ELb1ELb0ELb0ELb1ELb1ELb1ELb1ELb0EEENS1_21CollectiveEpilogueFwdINS6_IJSA_SC_SB_EEES9_SE_SG_Li256ELb0ELb1ELb1ELb0EEENS1_19SingleTileSchedulerILb0ELb1ELb1ELi128EEEEEEEEEvNT_6ParamsE)
        /*0bac*/ 	.short	0x0210
        /*0bae*/ 	.short	0x0a70


	//----- nvinfo : EIATTR_SW_WAR
	.align		4
.L_689:
        /*0bb0*/ 	.byte	0x04, 0x36
        /*0bb2*/ 	.short	(.L_691 - .L_690)
.L_690:
        /*0bb4*/ 	.word	0x00000008
.L_691:


//--------------------- .nv.info._ZN7cutlass13device_kernelIN5flash11enable_sm90INS1_16FlashAttnFwdSm90INS1_25CollectiveMainloopFwdSm90ILi2EN4cute5tupleIJNS5_1CILi1EEES8_S8_EEENS6_IJNS7_ILi128EEENS7_ILi96EEENS7_ILi192EEEEEELi192ENS_10bfloat16_tEfNS_4arch4Sm90ELb0ELb1ELb0ELb1ELb1ELb0ELb0ELb1ELb1ELb1ELb1ELb0EEENS1_21CollectiveEpilogueFwdINS6_IJSA_SC_SB_EEES9_SE_SG_Li256ELb1ELb1ELb1ELb0EEENS1_36VarlenDynamicPersistentTileSchedulerILi128ELi96ELi256ELi128ELb1ELb1ELb1ELb1ELb0ELb1EEEEEEEEEvNT_6ParamsE --------------------------
	.section	.nv.info._ZN7cutlass13device_kernelIN5flash11enable_sm90INS1_16FlashAttnFwdSm90INS1_25CollectiveMainloopFwdSm90ILi2EN4cute5tupleIJNS5_1CILi1EEES8_S8_EEENS6_IJNS7_ILi128EEENS7_ILi96EEENS7_ILi192EEEEEELi192ENS_10bfloat16_tEfNS_4arch4Sm90ELb0ELb1ELb0ELb1ELb1ELb0ELb0ELb1ELb1ELb1ELb1ELb0EEENS1_21CollectiveEpilogueFwdINS6_IJSA_SC_SB_EEES9_SE_SG_Li256ELb1ELb1ELb1ELb0EEENS1_36VarlenDynamicPersistentTileSchedulerILi128ELi96ELi256ELi128ELb1ELb1ELb1ELb1ELb0ELb1EEEEEEEEEvNT_6ParamsE,"",@"SHT_CUDA_INFO"
	.sectionflags	@""
	.align	4


	//----- nvinfo : EIATTR_CUDA_API_VERSION
	.align		4
        /*0000*/ 	.byte	0x04, 0x37
        /*0002*/ 	.short	(.L_693 - .L_692)
.L_692:
        /*0004*/ 	.word	0x00000082


	//----- nvinfo : EIATTR_KPARAM_INFO
	.align		4
.L_693:
        /*0008*/ 	.byte	0x04, 0x17
        /*000a*/ 	.short	(.L_695 - .L_694)
.L_694:
        /*000c*/ 	.word	0x00000000
        /*0010*/ 	.short	0x0000
        /*0012*/ 	.short	0x0070
        /*0014*/ 	.byte	0x00, 0xf0, 0x01, 0x2a


	//----- nvinfo : EIATTR_SPARSE_MMA_MASK
	.align		4
.L_695:
        /*0018*/ 	.byte	0x03, 0x50
        /*001a*/ 	.short	0x0000


	//----- nvinfo : EIATTR_MAXREG_COUNT
	.align		4
        /*001c*/ 	.byte	0x03, 0x1b
        /*001e*/ 	.short	0x00a8


	//----- nvinfo : EIATTR_NUM_BARRIERS
	.align		4
        /*0020*/ 	.byte	0x02, 0x4c
        /*0022*/ 	.byte	0x09
	.zero		1


	//----- nvinfo : EIATTR_EXTERNS
	.align		4
        /*0024*/ 	.byte	0x04, 0x0f
        /*0026*/ 	.short	(.L_697 - .L_696)


	//   ....[0]....
	.align		4
.L_696:
        /*0028*/ 	.word	index@(__assertfail)


	//----- nvinfo : EIATTR_ANNOTATIONS
	.align		4
.L_697:
        /*002c*/ 	.byte	0x04, 0x55
        /*002e*/ 	.short	(.L_699 - .L_698)


	//   ....[0]....
.L_698:
        /* <DEDUP_REMOVED lines=14> */


	//----- nvinfo : EIATTR_MERCURY_ISA_VERSION
	.align		4
.L_699:
        /*0100*/ 	.byte	0x03, 0x5f
        /*0102*/ 	.short	0x0101


	//----- nvinfo : EIATTR_UNUSED_LOAD_BYTE_OFFSET
	.align		4
        /*0104*/ 	.byte	0x04, 0x44
        /*0106*/ 	.short	(.L_701 - .L_700)


	//   ....[0]....
.L_700:
        /*0108*/ 	.word	0x00000950
        /*010c*/ 	.word	0x0000fff0


	//   ....[1]....
        /*0110*/ 	.word	0x0000e550
        /*0114*/ 	.word	0x0000fff0


	//----- nvinfo : EIATTR_INT_WARP_WIDE_INSTR_OFFSETS
	.align		4
.L_701:
        /*0118*/ 	.byte	0x04, 0x31
        /*011a*/ 	.short	(.L_703 - .L_702)


	//   ....[0]....
.L_702:
        /*011c*/ 	.word	0x000000c0


	//   ....[1]....
        /*0120*/ 	.word	0x000000d0


	//   ....[2]....
        /*0124*/ 	.word	0x00000170


	//   ....[3]....
        /*0128*/ 	.word	0x00013fc0


	//   ....[4]....
        /*012c*/ 	.word	0x00014050


	//   ....[5]....
        /*0130*/ 	.word	0x00016df0


	//   ....[6]....
        /*0134*/ 	.word	0x00016e80


	//----- nvinfo : EIATTR_COOP_GROUP_MASK_REGIDS
	.align		4
.L_703:
        /*0138*/ 	.byte	0x04, 0x29
        /*013a*/ 	.short	(.L_705 - .L_704)


	//   ....[0]....
.L_704:
        /*013c*/ 	.word	0xffffffff


	//   ....[1]....
        /*0140*/ 	.word	0xffffffff


	//   ....[2]....
        /*0144*/ 	.word	0xffffffff


	//   ....[3]....
        /*0148*/ 	.word	0xffffffff


	//   ....[4]....
        /*014c*/ 	.word	0xffffffff


	//   ....[5]....
        /*0150*/ 	.word	0xffffffff


	//   ....[6]....
        /*0154*/ 	.word	0xffffffff


	//   ....[7]....
        /*0158*/ 	.word	0xffffffff


	//   ....[8]....
        /*015c*/ 	.word	0xffffffff


	//   ....[9]....
        /*0160*/ 	.word	0xffffffff


	//   ....[10]....
        /*0164*/ 	.word	0xffffffff


	//   ....[11]....
        /*0168*/ 	.word	0xffffffff


	//   ....[12]....
        /*016c*/ 	.word	0xffffffff


	//   ....[13]....
        /*0170*/ 	.word	0xffffffff


	//   ....[14]....
        /*0174*/ 	.word	0xffffffff


	//   ....[15]....
        /*0178*/ 	.word	0xffffffff


	//   ....[16]....
        /*017c*/ 	.word	0xffffffff


	//   ....[17]....
        /*0180*/ 	.word	0xffffffff


	//   ....[18]....
        /*0184*/ 	.word	0xffffffff


	//   ....[19]....
        /*0188*/ 	.word	0xffffffff


	//   ....[20]....
        /*018c*/ 	.word	0xffffffff


	//   ....[21]....
        /*0190*/ 	.word	0xffffffff


	//   ....[22]....
        /*0194*/ 	.word	0xffffffff


	//   ....[23]....
        /*0198*/ 	.word	0xffffffff


	//   ....[24]....
        /*019c*/ 	.word	0xffffffff


	//   ....[25]....
        /*01a0*/ 	.word	0xffffffff


	//   ....[26]....
        /*01a4*/ 	.word	0xffffffff


	//   ....[27]....
        /*01a8*/ 	.word	0xffffffff


	//   ....[28]....
        /*01ac*/ 	.word	0xffffffff


	//   ....[29]....
        /*01b0*/ 	.word	0xffffffff


	//   ....[30]....
        /*01b4*/ 	.word	0xffffffff


	//   ....[31]....
        /*01b8*/ 	.word	0xffffffff


	//   ....[32]....
        /*01bc*/ 	.word	0xffffffff


	//   ....[33]....
        /*01c0*/ 	.word	0xffffffff


	//   ....[34]....
        /*01c4*/ 	.word	0xffffffff


	//   ....[35]....
        /*01c8*/ 	.word	0xffffffff


	//   ....[36]....
        /*01cc*/ 	.word	0xffffffff


	//   ....[37]....
        /*01d0*/ 	.word	0xffffffff


	//   ....[38]....
        /*01d4*/ 	.word	0xffffffff


	//   ....[39]....
        /*01d8*/ 	.word	0xffffffff


	//   ....[40]....
        /*01dc*/ 	.word	0xffffffff


	//   ....[41]....
        /*01e0*/ 	.word	0xffffffff


	//   ....[42]....
        /*01e4*/ 	.word	0xffffffff


	//   ....[43]....
        /*01e8*/ 	.word	0xffffffff


	//   ....[44]....
        /*01ec*/ 	.word	0xffffffff


	//   ....[45]....
        /*01f0*/ 	.word	0xffffffff


	//   ....[46]....
        /*01f4*/ 	.word	0xffffffff


	//   ....[47]....
        /*01f8*/ 	.word	0xffffffff


	//   ....[48]....
        /*01fc*/ 	.word	0xffffffff


	//   ....[49]....
        /*0200*/ 	.word	0xffffffff


	//   ....[50]....
        /*0204*/ 	.word	0xffffffff


	//   ....[51]....
        /*0208*/ 	.word	0xffffffff


	//   ....[52]....
        /*020c*/ 	.word	0xffffffff


	//   ....[53]....
        /*0210*/ 	.word	0xffffffff


	//   ....[54]....
        /*0214*/ 	.word	0xffffffff


	//   ....[55]....
        /*0218*/ 	.word	0xffffffff


	//   ....[56]....
        /*021c*/ 	.word	0xffffffff


	//   ....[57]....
        /*0220*/ 	.word	0xffffffff


	//   ....[58]....
        /*0224*/ 	.word	0xffffffff


	//   ....[59]....
        /*0228*/ 	.word	0xffffffff


	//   ....[60]....
        /*022c*/ 	.word	0xffffffff


	//   ....[61]....
        /*0230*/ 	.word	0xffffffff


	//   ....[62]....
        /*0234*/ 	.word	0xffffffff


	//   ....[63]....
        /*0238*/ 	.word	0xffffffff


	//   ....[64]....
        /*023c*/ 	.word	0xffffffff


	//   ....[65]....
        /*0240*/ 	.word	0xffffffff


	//   ....[66]....
        /*0244*/ 	.word	0xffffffff


	//   ....[67]....
        /*0248*/ 	.word	0xffffffff


	//   ....[68]....
        /*024c*/ 	.word	0xffffffff


	//   ....[69]....
        /*0250*/ 	.word	0xffffffff


	//   ....[70]....
        /*0254*/ 	.word	0xffffffff


	//   ....[71]....
        /*0258*/ 	.word	0xffffffff


	//   ....[72]....
        /*025c*/ 	.word	0xffffffff


	//   ....[73]....
        /*0260*/ 	.word	0xffffffff


	//   ....[74]....
        /*0264*/ 	.word	0xffffffff


	//   ....[75]....
        /*0268*/ 	.word	0xffffffff


	//   ....[76]....
        /*026c*/ 	.word	0xffffffff


	//   ....[77]....
        /*0270*/ 	.word	0xffffffff


	//   ....[78]....
        /*0274*/ 	.word	0xffffffff


	//   ....[79]....
        /*0278*/ 	.word	0xffffffff


	//   ....[80]....
        /*027c*/ 	.word	0xffffffff


	//   ....[81]....
        /*0280*/ 	.word	0xffffffff


	//   ....[82]....
        /*0284*/ 	.word	0xffffffff


	//   ....[83]....
        /*0288*/ 	.word	0xffffffff


	//   ....[84]....
        /*028c*/ 	.word	0xffffffff


	//   ....[85]....
        /*0290*/ 	.word	0xffffffff


	//   ....[86]....
        /*0294*/ 	.word	0xffffffff


	//   ....[87]....
        /*0298*/ 	.word	0xffffffff


	//   ....[88]....
        /*029c*/ 	.word	0xffffffff


	//   ....[89]....
        /*02a0*/ 	.word	0xffffffff


	//   ....[90]....
        /*02a4*/ 	.word	0xffffffff


	//   ....[91]....
        /*02a8*/ 	.word	0xffffffff


	//   ....[92]....
        /*02ac*/ 	.word	0xffffffff


	//   ....[93]....
        /*02b0*/ 	.word	0xffffffff


	//   ....[94]....
        /*02b4*/ 	.word	0xffffffff


	//   ....[95]....
        /*02b8*/ 	.word	0xffffffff


	//   ....[96]....
        /*02bc*/ 	.word	0xffffffff


	//   ....[97]....
        /*02c0*/ 	.word	0xffffffff


	//   ....[98]....
        /*02c4*/ 	.word	0xffffffff


	//   ....[99]....
        /*02c8*/ 	.word	0xffffffff


	//   ....[100]....
        /*02cc*/ 	.word	0xffffffff


	//   ....[101]....
        /*02d0*/ 	.word	0xffffffff


	//   ....[102]....
        /*02d4*/ 	.word	0xffffffff


	//   ....[103]....
        /*02d8*/ 	.word	0xffffffff


	//   ....[104]....
        /*02dc*/ 	.word	0xffffffff


	//   ....[105]....
        /*02e0*/ 	.word	0xffffffff


	//   ....[106]....
        /*02e4*/ 	.word	0xffffffff


	//   ....[107]....
        /*02e8*/ 	.word	0xffffffff


	//   ....[108]....
        /*02ec*/ 	.word	0xffffffff


	//   ....[109]....
        /*02f0*/ 	.word	0xffffffff


	//   ....[110]....
        /*02f4*/ 	.word	0xffffffff


	//   ....[111]....
        /*02f8*/ 	.word	0xffffffff


	//   ....[112]....
        /*02fc*/ 	.word	0xffffffff


	//   ....[113]....
        /*0300*/ 	.word	0xffffffff


	//   ....[114]....
        /*0304*/ 	.word	0xffffffff


	//   ....[115]....
        /*0308*/ 	.word	0xffffffff


	//   ....[116]....
        /*030c*/ 	.word	0xffffffff


	//   ....[117]....
        /*0310*/ 	.word	0xffffffff


	//   ....[118]....
        /*0314*/ 	.word	0xffffffff


	//   ....[119]....
        /*0318*/ 	.word	0xffffffff


	//   ....[120]....
        /*031c*/ 	.word	0xffffffff


	//   ....[121]....
        /*0320*/ 	.word	0xffffffff


	//   ....[122]....
        /*0324*/ 	.word	0xffffffff


	//   ....[123]....
        /*0328*/ 	.word	0xffffffff


	//   ....[124]....
        /*032c*/ 	.word	0xffffffff


	//   ....[125]....
        /*0330*/ 	.word	0xffffffff


	//   ....[126]....
        /*0334*/ 	.word	0xffffffff


	//   ....[127]....
        /*0338*/ 	.word	0xffffffff


	//   ....[128]....
        /*033c*/ 	.word	0xffffffff


	//   ....[129]....
        /*0340*/ 	.word	0xffffffff


	//   ....[130]....
        /*0344*/ 	.word	0xffffffff


	//   ....[131]....
        /*0348*/ 	.word	0xffffffff


	//   ....[132]....
        /*034c*/ 	.word	0xffffffff


	//   ....[133]....
        /*0350*/ 	.word	0xffffffff


	//   ....[134]....
        /*0354*/ 	.word	0xffffffff


	//   ....[135]....
        /*0358*/ 	.word	0xffffffff


	//   ....[136]....
        /*035c*/ 	.word	0xffffffff


	//   ....[137]....
        /*0360*/ 	.word	0xffffffff


	//   ....[138]....
        /*0364*/ 	.word	0xffffffff


	//   ....[139]....
        /*0368*/ 	.word	0xffffffff


	//   ....[140]....
        /*036c*/ 	.word	0xffffffff


	//   ....[141]....
        /*0370*/ 	.word	0xffffffff


	//   ....[142]....
        /*0374*/ 	.word	0xffffffff


	//   ....[143]....
        /*0378*/ 	.word	0xffffffff


	//   ....[144]....
        /*037c*/ 	.word	0xffffffff


	//   ....[145]....
        /*0380*/ 	.word	0xffffffff


	//   ....[146]....
        /*0384*/ 	.word	0xffffffff


	//   ....[147]....
        /*0388*/ 	.word	0xffffffff


	//   ....[148]....
        /*038c*/ 	.word	0xffffffff


	//   ....[149]....
        /*0390*/ 	.word	0xffffffff


	//   ....[150]....
        /*0394*/ 	.word	0xffffffff


	//   ....[151]....
        /*0398*/ 	.word	0xffffffff


	//   ....[152]....
        /*039c*/ 	.word	0xffffffff


	//   ....[153]....
        /*03a0*/ 	.word	0xffffffff


	//   ....[154]....
        /*03a4*/ 	.word	0xffffffff


	//   ....[155]....
        /*03a8*/ 	.word	0xffffffff


	//   ....[156]....
        /*03ac*/ 	.word	0xffffffff


	//   ....[157]....
        /*03b0*/ 	.word	0x0500000f


	//   ....[158]....
        /*03b4*/ 	.word	0x0500000f


	//   ....[159]....
        /*03b8*/ 	.word	0x0500000f


	//   ....[160]....
        /*03bc*/ 	.word	0x0500000f


	//   ....[161]....
        /*03c0*/ 	.word	0x0500000f


	//   ....[162]....
        /*03c4*/ 	.word	0x0500000f


	//   ....[163]....
        /*03c8*/ 	.word	0x0500000f


	//   ....[164]....
        /*03cc*/ 	.word	0x0500000f


	//   ....[165]....
        /*03d0*/ 	.word	0x0500000f


	//   ....[166]....
        /*03d4*/ 	.word	0x0500000f


	//   ....[167]....
        /*03d8*/ 	.word	0x0500000f


	//   ....[168]....
        /*03dc*/ 	.word	0x0500000f


	//   ....[169]....
        /*03e0*/ 	.word	0x0500000f


	//   ....[170]....
        /*03e4*/ 	.word	0x0500000f


	//   ....[171]....
        /*03e8*/ 	.word	0x0500000f


	//   ....[172]....
        /*03ec*/ 	.word	0x0500000f


	//   ....[173]....
        /*03f0*/ 	.word	0x0500000f


	//   ....[174]....
        /*03f4*/ 	.word	0x0500000f


	//   ....[175]....
        /*03f8*/ 	.word	0x0500000f


	//   ....[176]....
        /*03fc*/ 	.word	0x0500000f


	//   ....[177]....
        /*0400*/ 	.word	0x0500000f


	//   ....[178]....
        /*0404*/ 	.word	0x0500000f


	//   ....[179]....
        /*0408*/ 	.word	0x0500000f


	//   ....[180]....
        /*040c*/ 	.word	0x0500000f


	//   ....[181]....
        /*0410*/ 	.word	0x0500000f


	//   ....[182]....
        /*0414*/ 	.word	0x0500000f


	//   ....[183]....
        /*0418*/ 	.word	0x0500000f


	//   ....[184]....
        /*041c*/ 	.word	0x0500000f


	//   ....[185]....
        /*0420*/ 	.word	0x0500000f


	//   ....[186]....
        /*0424*/ 	.word	0x0500000f


	//   ....[187]....
        /*0428*/ 	.word	0x0500000f


	//   ....[188]....
        /*042c*/ 	.word	0x0500000f


	//   ....[189]....
        /*0430*/ 	.word	0x0500000f


	//   ....[190]....
        /*0434*/ 	.word	0x0500000f


	//   ....[191]....
        /*0438*/ 	.word	0x0500000f


	//   ....[192]....
        /*043c*/ 	.word	0x0500000f


	//   ....[193]....
        /*0440*/ 	.word	0x0500000f


	//   ....[194]....
        /*0444*/ 	.word	0x0500000f


	//   ....[195]....
        /*0448*/ 	.word	0x0500000f


	//   ....[196]....
        /*044c*/ 	.word	0x0500000f


	//   ....[197]....
        /*0450*/ 	.word	0x0500000f


	//   ....[198]....
        /*0454*/ 	.word	0x0500000f


	//   ....[199]....
        /*0458*/ 	.word	0x0500000f


	//   ....[200]....
        /*045c*/ 	.word	0x0500000f


	//   ....[201]....
        /*0460*/ 	.word	0x0500000f


	//   ....[202]....
        /*0464*/ 	.word	0x0500000f


	//   ....[203]....
        /*0468*/ 	.word	0x0500000f


	//   ....[204]....
        /*046c*/ 	.word	0x0500000f


	//   ....[205]....
        /*0470*/ 	.word	0x0500000f


	//   ....[206]....
        /*0474*/ 	.word	0x0500000f


	//   ....[207]....
        /*0478*/ 	.word	0x0500000f


	//   ....[208]....
        /*047c*/ 	.word	0x0500000f


	//   ....[209]....
        /*0480*/ 	.word	0x0500000f


	//   ....[210]....
        /*0484*/ 	.word	0x0500000f


	//   ....[211]....
        /*0488*/ 	.word	0x0500000f


	//   ....[212]....
        /*048c*/ 	.word	0x0500000f


	//   ....[213]....
        /*0490*/ 	.word	0x0500000f


	//   ....[214]....
        /*0494*/ 	.word	0x0500000f


	//   ....[215]....
        /*0498*/ 	.word	0x0500000f


	//   ....[216]....
        /*049c*/ 	.word	0x0500000f


	//   ....[217]....
        /*04a0*/ 	.word	0x0500000f


	//   ....[218]....
        /*04a4*/ 	.word	0x0500000f


	//   ....[219]....
        /*04a8*/ 	.word	0x0500000f


	//   ....[220]....
        /*04ac*/ 	.word	0x0500000f


	//   ....[221]....
        /*04b0*/ 	.word	0x0500000f


	//   ....[222]....
        /*04b4*/ 	.word	0x0500000f


	//   ....[223]....
        /*04b8*/ 	.word	0x0500000f


	//   ....[224]....
        /*04bc*/ 	.word	0x0500000f


	//   ....[225]....
        /*04c0*/ 	.word	0x0500000f


	//   ....[226]....
        /*04c4*/ 	.word	0x0500000f


	//   ....[227]....
        /*04c8*/ 	.word	0x0500000f


	//   ....[228]....
        /*04cc*/ 	.word	0x0500000f


	//   ....[229]....
        /*04d0*/ 	.word	0x0500000f


	//   ....[230]....
        /*04d4*/ 	.word	0x0500000f


	//   ....[231]....
        /*04d8*/ 	.word	0x0500000f


	//   ....[232]....
        /*04dc*/ 	.word	0x0500000f


	//   ....[233]....
        /*04e0*/ 	.word	0x0500000f


	//   ....[234]....
        /*04e4*/ 	.word	0x0500000f


	//   ....[235]....
        /*04e8*/ 	.word	0x0500000f


	//   ....[236]....
        /*04ec*/ 	.word	0x0500000f


	//   ....[237]....
        /*04f0*/ 	.word	0x0500000f


	//   ....[238]....
        /*04f4*/ 	.word	0x0500000f


	//   ....[239]....
        /*04f8*/ 	.word	0x0500000f


	//   ....[240]....
        /*04fc*/ 	.word	0x0500000f


	//----- nvinfo : EIATTR_COOP_GROUP_INSTR_OFFSETS
	.align		4
.L_705:
        /*0500*/ 	.byte	0x04, 0x28
        /*0502*/ 	.short	(.L_707 - .L_706)


	//   ....[0]....
.L_706:
        /*0504*/ 	.word	0x00000070


	//   ....[1]....
        /*0508*/ 	.word	0x000000b0


	//   ....[2]....
        /*050c*/ 	.word	0x000002d0


	//   ....[3]....
        /*0510*/ 	.word	0x00000430


	//   ....[4]....
        /*0514*/ 	.word	0x00000550


	//   ....[5]....
        /*0518*/ 	.word	0x000006b0


	//   ....[6]....
        /*051c*/ 	.word	0x00001fe0


	//   ....[7]....
        /*0520*/ 	.word	0x00002a60


	//   ....[8]....
        /*0524*/ 	.word	0x00002ca0


	//   ....[9]....
        /*0528*/ 	.word	0x000039f0


	//   ....[10]....
        /*052c*/ 	.word	0x00003b00


	//   ....[11]....
        /*0530*/ 	.word	0x00004190


	//   ....[12]....
        /*0534*/ 	.word	0x00004230


	//   ....[13]....
        /*0538*/ 	.word	0x00005f60


	//   ....[14]....
        /*053c*/ 	.word	0x000069a0


	//   ....[15]....
        /*0540*/ 	.word	0x00006fc0


	//   ....[16]....
        /*0544*/ 	.word	0x000070d0


	//   ....[17]....
        /*0548*/ 	.word	0x00007680


	//   ....[18]....
        /*054c*/ 	.word	0x000076e0


	//   ....[19]....
        /*0550*/ 	.word	0x00009580


	//   ....[20]....
        /*0554*/ 	.word	0x00009590


	//   ....[21]....
        /*0558*/ 	.word	0x000095c0


	//   ....[22]....
        /*055c*/ 	.word	0x000095d0


	//   ....[23]....
        /*0560*/ 	.word	0x0000b210


	//   ....[24]....
        /*0564*/ 	.word	0x0000bc50


	//   ....[25]....
        /*0568*/ 	.word	0x0000c270


	//   ....[26]....
        /*056c*/ 	.word	0x0000c380


	//   ....[27]....
        /*0570*/ 	.word	0x0000c930


	//   ....[28]....
        /*0574*/ 	.word	0x0000c990


	//   ....[29]....
        /*0578*/ 	.word	0x0000da70


	//   ....[30]....
        /*057c*/ 	.word	0x0000da90


	//   ....[31]....
        /*0580*/ 	.word	0x0000db40


	//   ....[32]....
        /*0584*/ 	.word	0x0000db50


	//   ....[33]....
        /*0588*/ 	.word	0x0000f400


	//   ....[34]....
        /*058c*/ 	.word	0x0000f420


	//   ....[35]....
        /*0590*/ 	.word	0x0000f430


	//   ....[36]....
        /*0594*/ 	.word	0x0000f440


	//   ....[37]....
        /*0598*/ 	.word	0x0000fd50


	//   ....[38]....
        /*059c*/ 	.word	0x0000fd70


	//   ....[39]....
        /*05a0*/ 	.word	0x0000fea0


	//   ....[40]....
        /*05a4*/ 	.word	0x0000fec0


	//   ....[41]....
        /*05a8*/ 	.word	0x0000ffc0


	//   ....[42]....
        /*05ac*/ 	.word	0x0000ffe0


	//   ....[43]....
        /*05b0*/ 	.word	0x000100f0


	//   ....[44]....
        /*05b4*/ 	.word	0x00010110


	//   ....[45]....
        /*05b8*/ 	.word	0x00010540


	//   ....[46]....
        /*05bc*/ 	.word	0x00010550


	//   ....[47]....
        /*05c0*/ 	.word	0x00010c80


	//   ....[48]....
        /*05c4*/ 	.word	0x00010c90


	//   ....[49]....
        /*05c8*/ 	.word	0x00011e30


	//   ....[50]....
        /*05cc*/ 	.word	0x00011e60


	//   ....[51]....
        /*05d0*/ 	.word	0x00011f80


	//   ....[52]....
        /*05d4*/ 	.word	0x00011fa0


	//   ....[53]....
        /*05d8*/ 	.word	0x000120a0


	//   ....[54]....
        /*05dc*/ 	.word	0x000120c0


	//   ....[55]....
        /*05e0*/ 	.word	0x000121d0


	//   ....[56]....
        /*05e4*/ 	.word	0x000121f0


	//   ....[57]....
        /*05e8*/ 	.word	0x00012390


	//   ....[58]....
        /*05ec*/ 	.word	0x00012580


	//   ....[59]....
        /*05f0*/ 	.word	0x000125b0


	//   ....[60]....
        /*05f4*/ 	.word	0x000125e0


	//   ....[61]....
        /*05f8*/ 	.word	0x00012610


	//   ....[62]....
        /*05fc*/ 	.word	0x00012640


	//   ....[63]....
        /*0600*/ 	.word	0x00012670


	//   ....[64]....
        /*0604*/ 	.word	0x000127e0


	//   ....[65]....
        /*0608*/ 	.word	0x00012810


	//   ....[66]....
        /*060c*/ 	.word	0x00012840


	//   ....[67]....
        /*0610*/ 	.word	0x00012870


	//   ....[68]....
        /*0614*/ 	.word	0x000128a0


	//   ....[69]....
        /*0618*/ 	.word	0x000128d0


	//   ....[70]....
        /*061c*/ 	.word	0x00012960


	//   ....[71]....
        /*0620*/ 	.word	0x00012990


	//   ....[72]....
        /*0624*/ 	.word	0x000129a0


	//   ....[73]....
        /*0628*/ 	.word	0x000129e0


	//   ....[74]....
        /*062c*/ 	.word	0x00014b50


	//   ....[75]....
        /*0630*/ 	.word	0x00014b70


	//   ....[76]....
        /*0634*/ 	.word	0x00014c20


	//   ....[77]....
        /*0638*/ 	.word	0x00014c40


	//   ....[78]....
        /*063c*/ 	.word	0x00014ce0


	//   ....[79]....
        /*0640*/ 	.word	0x00014d00


	//   ....[80]....
        /*0644*/ 	.word	0x00014da0


	//   ....[81]....
        /*0648*/ 	.word	0x00014dc0


	//   ....[82]....
        /*064c*/ 	.word	0x00014e60


	//   ....[83]....
        /*0650*/ 	.word	0x00014e80


	//   ....[84]....
        /*0654*/ 	.word	0x00014e90


	//   ....[85]....
        /*0658*/ 	.word	0x00014f20


	//   ....[86]....
        /*065c*/ 	.word	0x00015600


	//   ....[87]....
        /*0660*/ 	.word	0x00015630


	//   ....[88]....
        /*0664*/ 	.word	0x00015690


	//   ....[89]....
        /*0668*/ 	.word	0x000156f0


	//   ....[90]....
        /*066c*/ 	.word	0x00015740


	//   ....[91]....
        /*0670*/ 	.word	0x000157a0


	//   ....[92]....
        /*0674*/ 	.word	0x000157f0


	//   ....[93]....
        /*0678*/ 	.word	0x00015850


	//   ....[94]....
        /*067c*/ 	.word	0x000158a0


	//   ....[95]....
        /*0680*/ 	.word	0x00015900


	//   ....[96]....
        /*0684*/ 	.word	0x00015950


	//   ....[97]....
        /*0688*/ 	.word	0x000159b0


	//   ....[98]....
        /*068c*/ 	.word	0x00015a00


	//   ....[99]....
        /*0690*/ 	.word	0x00015a50


	//   ....[100]....
        /*0694*/ 	.word	0x00015a70


	//   ....[101]....
        /*0698*/ 	.word	0x00015ab0


	//   ....[102]....
        /*069c*/ 	.word	0x00016260


	//   ....[103]....
        /*06a0*/ 	.word	0x000162a0


	//   ....[104]....
        /*06a4*/ 	.word	0x000162b0


	//   ....[105]....
        /*06a8*/ 	.word	0x00016310


	//   ....[106]....
        /*06ac*/ 	.word	0x00016320


	//   ....[107]....
        /*06b0*/ 	.word	0x00016380


	//   ....[108]....
        /*06b4*/ 	.word	0x000163b0


	//   ....[109]....
        /*06b8*/ 	.word	0x000163f0


	//   ....[110]....
        /*06bc*/ 	.word	0x00016420


	//   ....[111]....
        /*06c0*/ 	.word	0x00016460


	//   ....[112]....
        /*06c4*/ 	.word	0x00016490


	//   ....[113]....
        /*06c8*/ 	.word	0x000164d0


	//   ....[114]....
        /*06cc*/ 	.word	0x00016740


	//   ....[115]....
        /*06d0*/ 	.word	0x00016760


	//   ....[116]....
        /*06d4*/ 	.word	0x00016770


	//   ....[117]....
        /*06d8*/ 	.word	0x00016800


	//   ....[118]....
        /*06dc*/ 	.word	0x00016810


	//   ....[119]....
        /*06e0*/ 	.word	0x000168a0


	//   ....[120]....
        /*06e4*/ 	.word	0x000168b0


	//   ....[121]....
        /*06e8*/ 	.word	0x00016940


	//   ....[122]....
        /*06ec*/ 	.word	0x00016950


	//   ....[123]....
        /*06f0*/ 	.word	0x000169e0


	//   ....[124]....
        /*06f4*/ 	.word	0x000169f0


	//   ....[125]....
        /*06f8*/ 	.word	0x00016a00


	//   ....[126]....
        /*06fc*/ 	.word	0x00016fc0


	//   ....[127]....
        /*0700*/ 	.word	0x00017000


	//   ....[128]....
        /*0704*/ 	.word	0x00017040


	//   ....[129]....
        /*0708*/ 	.word	0x00017070


	//   ....[130]....
        /*070c*/ 	.word	0x00017100


	//   ....[131]....
        /*0710*/ 	.word	0x00017130


	//   ....[132]....
        /*0714*/ 	.word	0x000171a0


	//   ....[133]....
        /*0718*/ 	.word	0x000171d0


	//   ....[134]....
        /*071c*/ 	.word	0x00017240


	//   ....[135]....
        /*0720*/ 	.word	0x00017270


	//   ....[136]....
        /*0724*/ 	.word	0x000172a0


	//   ....[137]....
        /*0728*/ 	.word	0x000172f0


	//   ....[138]....
        /*072c*/ 	.word	0x00017730


	//   ....[139]....
        /*0730*/ 	.word	0x00017740


	//   ....[140]....
        /*0734*/ 	.word	0x00017780


	//   ....[141]....
        /*0738*/ 	.word	0x000177c0


	//   ....[142]....
        /*073c*/ 	.word	0x000177f0


	//   ....[143]....
        /*0740*/ 	.word	0x00017820


	//   ....[144]....
        /*0744*/ 	.word	0x00017850


	//   ....[145]....
        /*0748*/ 	.word	0x00017880


	//   ....[146]....
        /*074c*/ 	.word	0x00017a30


	//   ....[147]....
        /*0750*/ 	.word	0x00017a60


	//   ....[148]....
        /*0754*/ 	.word	0x00017a90


	//   ....[149]....
        /*0758*/ 	.word	0x00017ac0


	//   ....[150]....
        /*075c*/ 	.word	0x00017af0


	//   ....[151]....
        /*0760*/ 	.word	0x00017b20


	//   ....[152]....
        /*0764*/ 	.word	0x00017be0


	//   ....[153]....
        /*0768*/ 	.word	0x00017c00


	//   ....[154]....
        /*076c*/ 	.word	0x00017c20


	//   ....[155]....
        /*0770*/ 	.word	0x00017c80


	//   ....[156]....
        /*0774*/ 	.word	0x000186a0


	//   ....[157]....
        /*0778*/ 	.word	0x00018d20


	//   ....[158]....
        /*077c*/ 	.word	0x00018e10


	//   ....[159]....
        /*0780*/ 	.word	0x00018eb0


	//   ....[160]....
        /*0784*/ 	.word	0x00018f10


	//   ....[161]....
        /*0788*/ 	.word	0x00019020


	//   ....[162]....
        /*078c*/ 	.word	0x00019090


	//   ....[163]....
        /*0790*/ 	.word	0x000191a0


	//   ....[164]....
        /*0794*/ 	.word	0x00019210


	//   ....[165]....
        /*0798*/ 	.word	0x00019320


	//   ....[166]....
        /*079c*/ 	.word	0x00019390


	//   ....[167]....
        /*07a0*/ 	.word	0x000194a0


	//   ....[168]....
        /*07a4*/ 	.word	0x00019510


	//   ....[169]....
        /*07a8*/ 	.word	0x000195b0


	//   ....[170]....
        /*07ac*/ 	.word	0x000196c0


	//   ....[171]....
        /*07b0*/ 	.word	0x00019730


	//   ....[172]....
        /*07b4*/ 	.word	0x000197b0


	//   ....[173]....
        /*07b8*/ 	.word	0x00019880


	//   ....[174]....
        /*07bc*/ 	.word	0x00019900


	//   ....[175]....
        /*07c0*/ 	.word	0x000199e0


	//   ....[176]....
        /*07c4*/ 	.word	0x00019a60


	//   ....[177]....
        /*07c8*/ 	.word	0x00019b40


	//   ....[178]....
        /*07cc*/ 	.word	0x00019bc0


	//   ....[179]....
        /*07d0*/ 	.word	0x00019ca0


	//   ....[180]....
        /*07d4*/ 	.word	0x00019d20


	//   ....[181]....
        /*07d8*/ 	.word	0x00019e00


	//   ....[182]....
        /*07dc*/ 	.word	0x00019e80


	//   ....[183]....
        /*07e0*/ 	.word	0x00019f50


	//   ....[184]....
        /*07e4*/ 	.word	0x00019fd0


	//   ....[185]....
        /*07e8*/ 	.word	0x0001a090


	//   ....[186]....
        /*07ec*/ 	.word	0x0001a1c0


	//   ....[187]....
        /*07f0*/ 	.word	0x0001a290


	//   ....[188]....
        /*07f4*/ 	.word	0x0001a300


	//   ....[189]....
        /*07f8*/ 	.word	0x0001a3d0


	//   ....[190]....
        /*07fc*/ 	.word	0x0001a430


	//   ....[191]....
        /*0800*/ 	.word	0x0001a500


	//   ....[192]....
        /*0804*/ 	.word	0x0001a560


	//   ....[193]....
        /*0808*/ 	.word	0x0001a630


	//   ....[194]....
        /*080c*/ 	.word	0x0001a690


	//   ....[195]....
        /*0810*/ 	.word	0x0001a760


	//   ....[196]....
        /*0814*/ 	.word	0x0001a7c0


	//   ....[197]....
        /*0818*/ 	.word	0x0001a8a0


	//   ....[198]....
        /*081c*/ 	.word	0x0001a990


	//   ....[199]....
        /*0820*/ 	.word	0x0001aa30


	//   ....[200]....
        /*0824*/ 	.word	0x0001aa90


	//   ....[201]....
        /*0828*/ 	.word	0x0001ab90


	//   ....[202]....
        /*082c*/ 	.word	0x0001abf0


	//   ....[203]....
        /*0830*/ 	.word	0x0001acf0


	//   ....[204]....
        /*0834*/ 	.word	0x0001ad50


	//   ....[205]....
        /*0838*/ 	.word	0x0001ae50


	//   ....[206]....
        /*083c*/ 	.word	0x0001aeb0


	//   ....[207]....
        /*0840*/ 	.word	0x0001afb0


	//   ....[208]....
        /*0844*/ 	.word	0x0001b010


	//   ....[209]....
        /*0848*/ 	.word	0x0001b0e0


	//   ....[210]....
        /*084c*/ 	.word	0x0001b220


	//   ....[211]....
        /*0850*/ 	.word	0x0001b2c0


	//   ....[212]....
        /*0854*/ 	.word	0x0001b3a0


	//   ....[213]....
        /*0858*/ 	.word	0x0001b470


	//   ....[214]....
        /*085c*/ 	.word	0x0001b4d0


	//   ....[215]....
        /*0860*/ 	.word	0x0001b5c0


	//   ....[216]....
        /*0864*/ 	.word	0x0001b620


	//   ....[217]....
        /*0868*/ 	.word	0x0001b710


	//   ....[218]....
        /*086c*/ 	.word	0x0001b770


	//   ....[219]....
        /*0870*/ 	.word	0x0001b860


	//   ....[220]....
        /*0874*/ 	.word	0x0001b8c0


	//   ....[221]....
        /*0878*/ 	.word	0x0001b9a0


	//   ....[222]....
        /*087c*/ 	.word	0x0001ba30


	//   ....[223]....
        /*0880*/ 	.word	0x0001bad0


	//   ....[224]....
        /*0884*/ 	.word	0x0001bc40


	//   ....[225]....
        /*0888*/ 	.word	0x0001bcb0


	//   ....[226]....
        /*088c*/ 	.word	0x0001bd30


	//   ....[227]....
        /*0890*/ 	.word	0x0001bda0


	//   ....[228]....
        /*0894*/ 	.word	0x0001be10


	//   ....[229]....
        /*0898*/ 	.word	0x0001be90


	//   ....[230]....
        /*089c*/ 	.word	0x0001bf10


	//   ....[231]....
        /*08a0*/ 	.word	0x0001bfa0


	//   ....[232]....
        /*08a4*/ 	.word	0x0001c010


	//   ....[233]....
        /*08a8*/ 	.word	0x0001c080


	//   ....[234]....
        /*08ac*/ 	.word	0x0001c0f0


	//   ....[235]....
        /*08b0*/ 	.word	0x0001c170


	//   ....[236]....
        /*08b4*/ 	.word	0x0001c1e0


	//   ....[237]....
        /*08b8*/ 	.word	0x0001c270


	//   ....[238]....
        /*08bc*/ 	.word	0x0001c2d0


	//   ....[239]....
        /*08c0*/ 	.word	0x0001c360


	//   ....[240]....
        /*08c4*/ 	.word	0x0001c490


	//----- nvinfo : EIATTR_REG_RECONFIG
	.align		4
.L_707:
        /*08c8*/ 	.byte	0x01, 0x54
	.zero		2


	//----- nvinfo : EIATTR_SYSCALL_OFFSETS
	.align		4
        /*08cc*/ 	.byte	0x04, 0x46
        /*08ce*/ 	.short	(.L_709 - .L_708)


	//   ....[0]....
.L_708:
        /*08d0*/ 	.word	0x00002160


	//   ....[1]....
        /*08d4*/ 	.word	0x000141b0


	//   ....[2]....
        /*08d8*/ 	.word	0x00014300


	//   ....[3]....
        /*08dc*/ 	.word	0x000143f0


	//   ....[4]....
        /*08e0*/ 	.word	0x00015260


	//----- nvinfo : EIATTR_MBARRIER_INSTR_OFFSETS
	.align		4
.L_709:
        /*08e4*/ 	.byte	0x04, 0x39
        /*08e6*/ 	.short	(.L_711 - .L_710)


	//   ....[0]....
.L_710:
        /*08e8*/ 	.word	0x00000180
        /*08ec*/ 	.word	0x000000ff
        /*08f0*/ 	.word	0x00030800
        /*08f4*/ 	.short	0x0100
        /*08f6*/ 	.byte	0x08
	.zero		1


	//   ....[1]....
        /*08f8*/ 	.word	0x00000190
        /*08fc*/ 	.word	0x000000ff
        /*0900*/ 	.word	0x00030820
        /*0904*/ 	.short	0x0100
        /*0906*/ 	.byte	0x08
	.zero		1


	//   ....[2]....
        /*0908*/ 	.word	0x00000280
        /*090c*/ 	.word	0x000000ff
        /*0910*/ 	.word	0x00030830
        /*0914*/ 	.short	0x0100
        /*0916*/ 	.byte	0x08
	.zero		1


	//   ....[3]....
        /*0918*/ 	.word	0x00000290
        /*091c*/ 	.word	0x000000ff
        /*0920*/ 	.word	0x00030840
        /*0924*/ 	.short	0x0100
        /*0926*/ 	.byte	0x08
	.zero		1


	//   ....[4]....
        /*0928*/ 	.word	0x000002a0
        /*092c*/ 	.word	0x000000ff
        /*0930*/ 	.word	0x00030838
        /*0934*/ 	.short	0x0100
        /*0936*/ 	.byte	0x08
	.zero		1


	//   ....[5]....
        /*0938*/ 	.word	0x000002b0
        /*093c*/ 	.word	0x000000ff
        /*0940*/ 	.word	0x00030848
        /*0944*/ 	.short	0x0100
        /*0946*/ 	.byte	0x08
	.zero		1


	//   ....[6]....
        /*0948*/ 	.word	0x000003e0
        /*094c*/ 	.word	0x000000ff
        /*0950*/ 	.word	0x00030850
        /*0954*/ 	.short	0x0100
        /*0956*/ 	.byte	0x08
	.zero		1


	//   ....[7]....
        /*0958*/ 	.word	0x000003f0
        /*095c*/ 	.word	0x000000ff
        /*0960*/ 	.word	0x00030860
        /*0964*/ 	.short	0x0100
        /*0966*/ 	.byte	0x08
	.zero		1


	//   ....[8]....
        /*0968*/ 	.word	0x00000400
        /*096c*/ 	.word	0x000000ff
        /*0970*/ 	.word	0x00030858
        /*0974*/ 	.short	0x0100
        /*0976*/ 	.byte	0x08
	.zero		1


	//   ....[9]....
        /*0978*/ 	.word	0x00000410
        /*097c*/ 	.word	0x000000ff
        /*0980*/ 	.word	0x00030868
        /*0984*/ 	.short	0x0100
        /*0986*/ 	.byte	0x08
	.zero		1


	//   ....[10]....
        /*0988*/ 	.word	0x00000500
        /*098c*/ 	.word	0x000000ff
        /*0990*/ 	.word	0x00030870
        /*0994*/ 	.short	0x0100
        /*0996*/ 	.byte	0x06
	.zero		1


	//   ....[11]....
        /*0998*/ 	.word	0x00000510
        /*099c*/ 	.word	0x000000ff
        /*09a0*/ 	.word	0x00030880
        /*09a4*/ 	.short	0x0100
        /*09a6*/ 	.byte	0x06
	.zero		1


	//   ....[12]....
        /*09a8*/ 	.word	0x00000520
        /*09ac*/ 	.word	0x000000ff
        /*09b0*/ 	.word	0x00030878
        /*09b4*/ 	.short	0x0100
        /*09b6*/ 	.byte	0x06
	.zero		1


	//   ....[13]....
        /*09b8*/ 	.word	0x00000530
        /*09bc*/ 	.word	0x000000ff
        /*09c0*/ 	.word	0x00030888
        /*09c4*/ 	.short	0x0100
        /*09c6*/ 	.byte	0x06
	.zero		1


	//   ....[14]....
        /*09c8*/ 	.word	0x00000660
        /*09cc*/ 	.word	0x000000ff
        /*09d0*/ 	.word	0x00030890
        /*09d4*/ 	.short	0x0100
        /*09d6*/ 	.byte	0x08
	.zero		1


	//   ....[15]....
        /*09d8*/ 	.word	0x00000670
        /*09dc*/ 	.word	0x000000ff
        /*09e0*/ 	.word	0x000308a0
        /*09e4*/ 	.short	0x0100
        /*09e6*/ 	.byte	0x08
	.zero		1


	//   ....[16]....
        /*09e8*/ 	.word	0x00000680
        /*09ec*/ 	.word	0x000000ff
        /*09f0*/ 	.word	0x00030898
        /*09f4*/ 	.short	0x0100
        /*09f6*/ 	.byte	0x08
	.zero		1


	//   ....[17]....
        /*09f8*/ 	.word	0x00000690
        /*09fc*/ 	.word	0x000000ff
        /*0a00*/ 	.word	0x000308a8
        /*0a04*/ 	.short	0x0100
        /*0a06*/ 	.byte	0x08
	.zero		1


	//   ....[18]....
        /*0a08*/ 	.word	0x000007d0
        /*0a0c*/ 	.word	0x000000ff
        /*0a10*/ 	.word	0x000308b0
        /*0a14*/ 	.short	0x0100
        /*0a16*/ 	.byte	0x08
	.zero		1


	//   ....[19]....
        /*0a18*/ 	.word	0x000007e0
        /*0a1c*/ 	.word	0x000000ff
        /*0a20*/ 	.word	0x000308c0
        /*0a24*/ 	.short	0x0100
        /*0a26*/ 	.byte	0x08
	.zero		1


	//   ....[20]....
        /*0a28*/ 	.word	0x000007f0
        /*0a2c*/ 	.word	0x000000ff
        /*0a30*/ 	.word	0x000308b8
        /*0a34*/ 	.short	0x0100
        /*0a36*/ 	.byte	0x08
	.zero		1


	//   ....[21]....
        /*0a38*/ 	.word	0x00000800
        /*0a3c*/ 	.word	0x000000ff
        /*0a40*/ 	.word	0x000308c8
        /*0a44*/ 	.short	0x0100
        /*0a46*/ 	.byte	0x08
	.zero		1


	//   ....[22]....
        /*0a48*/ 	.word	0x000021e0
        /*0a4c*/ 	.word	0x000000ff
        /*0a50*/ 	.word	0x00030800
        /*0a54*/ 	.short	0x010a
        /*0a56*/ 	.byte	0x3c
	.zero		1


	//   ....[23]....
        /*0a58*/ 	.word	0x00002290
        /*0a5c*/ 	.word	0x00000003
        /*0a60*/ 	.word	0x00030830
        /*0a64*/ 	.short	0x010a
        /*0a66*/ 	.byte	0x3f
	.zero		1


	//   ....[24]....
        /*0a68*/ 	.word	0x000022d0
        /*0a6c*/ 	.word	0x00000003
        /*0a70*/ 	.word	0x00030830
        /*0a74*/ 	.short	0x010a
        /*0a76*/ 	.byte	0x3f
	.zero		1


	//   ....[25]....
        /*0a78*/ 	.word	0x00002a40
        /*0a7c*/ 	.word	0x000000ff
        /*0a80*/ 	.word	0x00000000
        /*0a84*/ 	.short	0x0101
        /*0a86*/ 	.byte	0x04
	.zero		1


	//   ....[26]....
        /*0a88*/ 	.word	0x00005070
        /*0a8c*/ 	.word	0x000000ff
        /*0a90*/ 	.word	0x00030830
        /*0a94*/ 	.short	0x010a
        /*0a96*/ 	.byte	0x05
	.zero		1


	//   ....[27]....
        /*0a98*/ 	.word	0x000050b0
        /*0a9c*/ 	.word	0x000000ff
        /*0aa0*/ 	.word	0x00030830
        /*0aa4*/ 	.short	0x010a
        /*0aa6*/ 	.byte	0x05
	.zero		1


	//   ....[28]....
        /*0aa8*/ 	.word	0x00005b80
        /*0aac*/ 	.word	0x000000ff
        /*0ab0*/ 	.word	0x00030850
        /*0ab4*/ 	.short	0x010a
        /*0ab6*/ 	.byte	0x0a
	.zero		1


	//   ....[29]....
        /*0ab8*/ 	.word	0x00005bc0
        /*0abc*/ 	.word	0x000000ff
        /*0ac0*/ 	.word	0x00030850
        /*0ac4*/ 	.short	0x010a
        /*0ac6*/ 	.byte	0x0a
	.zero		1


	//   ....[30]....
        /*0ac8*/ 	.word	0x00005f80
        /*0acc*/ 	.word	0x000000ff
        /*0ad0*/ 	.word	0x00000000
        /*0ad4*/ 	.short	0x0101
        /*0ad6*/ 	.byte	0x05
	.zero		1


	//   ....[31]....
        /*0ad8*/ 	.word	0x00008000
        /*0adc*/ 	.word	0x000000ff
        /*0ae0*/ 	.word	0x00000000
        /*0ae4*/ 	.short	0x0101
        /*0ae6*/ 	.byte	0x0a
	.zero		1


	//   ....[32]....
        /*0ae8*/ 	.word	0x00008470
        /*0aec*/ 	.word	0x000000ff
        /*0af0*/ 	.word	0x00030830
        /*0af4*/ 	.short	0x010a
        /*0af6*/ 	.byte	0x05
	.zero		1


	//   ....[33]....
        /*0af8*/ 	.word	0x000084b0
        /*0afc*/ 	.word	0x000000ff
        /*0b00*/ 	.word	0x00030830
        /*0b04*/ 	.short	0x010a
        /*0b06*/ 	.byte	0x05
	.zero		1


	//   ....[34]....
        /*0b08*/ 	.word	0x00008f80
        /*0b0c*/ 	.word	0x000000ff
        /*0b10*/ 	.word	0x00030850
        /*0b14*/ 	.short	0x010a
        /*0b16*/ 	.byte	0x0a
	.zero		1


	//   ....[35]....
        /*0b18*/ 	.word	0x00008fc0
        /*0b1c*/ 	.word	0x000000ff
        /*0b20*/ 	.word	0x00030850
        /*0b24*/ 	.short	0x010a
        /*0b26*/ 	.byte	0x0a
	.zero		1


	//   ....[36]....
        /*0b28*/ 	.word	0x000093a0
        /*0b2c*/ 	.word	0x000000ff
        /*0b30*/ 	.word	0x00000000
        /*0b34*/ 	.short	0x0101
        /*0b36*/ 	.byte	0x05
	.zero		1


	//   ....[37]....
        /*0b38*/ 	.word	0x0000a110
        /*0b3c*/ 	.word	0x000000ff
        /*0b40*/ 	.word	0x00000000
        /*0b44*/ 	.short	0x0101
        /*0b46*/ 	.byte	0x0a
	.zero		1


	//   ....[38]....
        /*0b48*/ 	.word	0x0000a330
        /*0b4c*/ 	.word	0x000000ff
        /*0b50*/ 	.word	0x00030830
        /*0b54*/ 	.short	0x010a
        /*0b56*/ 	.byte	0x05
	.zero		1


	//   ....[39]....
        /*0b58*/ 	.word	0x0000a370
        /*0b5c*/ 	.word	0x000000ff
        /*0b60*/ 	.word	0x00030830
        /*0b64*/ 	.short	0x010a
        /*0b66*/ 	.byte	0x05
	.zero		1


	//   ....[40]....
        /*0b68*/ 	.word	0x0000ae40
        /*0b6c*/ 	.word	0x000000ff
        /*0b70*/ 	.word	0x00030850
        /*0b74*/ 	.short	0x010a
        /*0b76*/ 	.byte	0x0a
	.zero		1


	//   ....[41]....
        /*0b78*/ 	.word	0x0000ae80
        /*0b7c*/ 	.word	0x000000ff
        /*0b80*/ 	.word	0x00030850
        /*0b84*/ 	.short	0x010a
        /*0b86*/ 	.byte	0x0a
	.zero		1


	//   ....[42]....
        /*0b88*/ 	.word	0x0000b230
        /*0b8c*/ 	.word	0x000000ff
        /*0b90*/ 	.word	0x00000000
        /*0b94*/ 	.short	0x0101
        /*0b96*/ 	.byte	0x05
	.zero		1


	//   ....[43]....
        /*0b98*/ 	.word	0x0000d2c0
        /*0b9c*/ 	.word	0x000000ff
        /*0ba0*/ 	.word	0x00000000
        /*0ba4*/ 	.short	0x0101
        /*0ba6*/ 	.byte	0x0a
	.zero		1


	//   ....[44]....
        /*0ba8*/ 	.word	0x0000d9e0
        /*0bac*/ 	.word	0x000000ff
        /*0bb0*/ 	.word	0x00030850
        /*0bb4*/ 	.short	0x010a
        /*0bb6*/ 	.byte	0x05
	.zero		1


	//   ....[45]....
        /*0bb8*/ 	.word	0x0000da20
        /*0bbc*/ 	.word	0x000000ff
        /*0bc0*/ 	.word	0x00030850
        /*0bc4*/ 	.short	0x010a
        /*0bc6*/ 	.byte	0x05
	.zero		1


	//   ....[46]....
        /*0bc8*/ 	.word	0x0000e1c0
        /*0bcc*/ 	.word	0x000000ff
        /*0bd0*/ 	.word	0x00000000
        /*0bd4*/ 	.short	0x0101
        /*0bd6*/ 	.byte	0x04
	.zero		1


	//   ....[47]....
        /*0bd8*/ 	.word	0x0000fd40
        /*0bdc*/ 	.word	0x000000ff
        /*0be0*/ 	.word	0x00000000
        /*0be4*/ 	.short	0x0101
        /*0be6*/ 	.byte	0x08
	.zero		1


	//   ....[48]....
        /*0be8*/ 	.word	0x000103a0
        /*0bec*/ 	.word	0x000000ff
        /*0bf0*/ 	.word	0x00000000
        /*0bf4*/ 	.short	0x0101
        /*0bf6*/ 	.byte	0x08
	.zero		1


	//   ....[49]....
        /*0bf8*/ 	.word	0x00014960
        /*0bfc*/ 	.word	0x00000007
        /*0c00*/ 	.word	0x00030840
        /*0c04*/ 	.short	0x010a
        /*0c06*/ 	.byte	0x3f
	.zero		1


	//   ....[50]....
        /*0c08*/ 	.word	0x00014fe0
        /*0c0c*/ 	.word	0x00000007
        /*0c10*/ 	.word	0x00030830
        /*0c14*/ 	.short	0x0107
        /*0c16*/ 	.byte	0x3f
	.zero		1


	//   ....[51]....
        /*0c18*/ 	.word	0x00015090
        /*0c1c*/ 	.word	0x00000007
        /*0c20*/ 	.word	0x00030830
        /*0c24*/ 	.short	0x0101
        /*0c26*/ 	.byte	0x3f
	.zero		1


	//   ....[52]....
        /*0c28*/ 	.word	0x00015bc0
        /*0c2c*/ 	.word	0x00000011
        /*0c30*/ 	.word	0x00030800
        /*0c34*/ 	.short	0x0107
        /*0c36*/ 	.byte	0x3f
	.zero		1


	//   ....[53]....
        /*0c38*/ 	.word	0x00015ce0
        /*0c3c*/ 	.word	0x00000011
        /*0c40*/ 	.word	0x00030800
        /*0c44*/ 	.short	0x0101
        /*0c46*/ 	.byte	0x3f
	.zero		1


	//   ....[54]....
        /*0c48*/ 	.word	0x00015d00
        /*0c4c*/ 	.word	0x00000011
        /*0c50*/ 	.word	0x00030820
        /*0c54*/ 	.short	0x010a
        /*0c56*/ 	.byte	0x3f
	.zero		1


	//   ....[55]....
        /*0c58*/ 	.word	0x000160c0
        /*0c5c*/ 	.word	0x00000006
        /*0c60*/ 	.word	0x00030840
        /*0c64*/ 	.short	0x010a
        /*0c66*/ 	.byte	0x3f
	.zero		1


	//   ....[56]....
        /*0c68*/ 	.word	0x00016580
        /*0c6c*/ 	.word	0x00000006
        /*0c70*/ 	.word	0x00030830
        /*0c74*/ 	.short	0x0107
        /*0c76*/ 	.byte	0x3f
	.zero		1


	//   ....[57]....
        /*0c78*/ 	.word	0x00016630
        /*0c7c*/ 	.word	0x00000006
        /*0c80*/ 	.word	0x00030830
        /*0c84*/ 	.short	0x0101
        /*0c86*/ 	.byte	0x3f
	.zero		1


	//   ....[58]....
        /*0c88*/ 	.word	0x000166a0
        /*0c8c*/ 	.word	0x00000006
        /*0c90*/ 	.word	0x00030860
        /*0c94*/ 	.short	0x010a
        /*0c96*/ 	.byte	0x3f
	.zero		1


	//   ....[59]....
        /*0c98*/ 	.word	0x00016bf0
        /*0c9c*/ 	.word	0x00000006
        /*0ca0*/ 	.word	0x00030850
        /*0ca4*/ 	.short	0x0107
        /*0ca6*/ 	.byte	0x3f
	.zero		1


	//   ....[60]....
        /*0ca8*/ 	.word	0x00016d10
        /*0cac*/ 	.word	0x00000006
        /*0cb0*/ 	.word	0x00030850
        /*0cb4*/ 	.short	0x0101
        /*0cb6*/ 	.byte	0x3f
	.zero		1


	//   ....[61]....
        /*0cb8*/ 	.word	0x00016f20
        /*0cbc*/ 	.word	0x00000000
        /*0cc0*/ 	.word	0x00030860
        /*0cc4*/ 	.short	0x010a
        /*0cc6*/ 	.byte	0x3f
	.zero		1


	//   ....[62]....
        /*0cc8*/ 	.word	0x00017420
        /*0ccc*/ 	.word	0x00000000
        /*0cd0*/ 	.word	0x00030850
        /*0cd4*/ 	.short	0x0107
        /*0cd6*/ 	.byte	0x3f
	.zero		1


	//   ....[63]....
        /*0cd8*/ 	.word	0x000174d0
        /*0cdc*/ 	.word	0x00000000
        /*0ce0*/ 	.word	0x00030850
        /*0ce4*/ 	.short	0x0101
        /*0ce6*/ 	.byte	0x3f
	.zero		1


	//   ....[64]....
        /*0ce8*/ 	.word	0x00018620
        /*0cec*/ 	.word	0x00000004
        /*0cf0*/ 	.word	0x00030820
        /*0cf4*/ 	.short	0x010a
        /*0cf6*/ 	.byte	0x3f
	.zero		1


	//   ....[65]....
        /*0cf8*/ 	.word	0x000187c0
        /*0cfc*/ 	.word	0x00000005
        /*0d00*/ 	.word	0x00030840
        /*0d04*/ 	.short	0x010a
        /*0d06*/ 	.byte	0x3f
	.zero		1


	//   ....[66]....
        /*0d08*/ 	.word	0x00018860
        /*0d0c*/ 	.word	0x00000017
        /*0d10*/ 	.word	0x00030840
        /*0d14*/ 	.short	0x010a
        /*0d16*/ 	.byte	0x3f
	.zero		1


	//   ....[67]....
        /*0d18*/ 	.word	0x000188a0
        /*0d1c*/ 	.word	0x00000005
        /*0d20*/ 	.word	0x00030860
        /*0d24*/ 	.short	0x010a
        /*0d26*/ 	.byte	0x3f
	.zero		1


	//   ....[68]....
        /*0d28*/ 	.word	0x000188e0
        /*0d2c*/ 	.word	0x00000017
        /*0d30*/ 	.word	0x00030860
        /*0d34*/ 	.short	0x010a
        /*0d36*/ 	.byte	0x3f
	.zero		1


	//   ....[69]....
        /*0d38*/ 	.word	0x00018950
        /*0d3c*/ 	.word	0x00000003
        /*0d40*/ 	.word	0x00030800
        /*0d44*/ 	.short	0x010a
        /*0d46*/ 	.byte	0x3f
	.zero		1


	//   ....[70]....
        /*0d48*/ 	.word	0x000189a0
        /*0d4c*/ 	.word	0x00000003
        /*0d50*/ 	.word	0x00030830
        /*0d54*/ 	.short	0x010a
        /*0d56*/ 	.byte	0x3f
	.zero		1


	//   ....[71]....
        /*0d58*/ 	.word	0x00018a00
        /*0d5c*/ 	.word	0x00000004
        /*0d60*/ 	.word	0x00030830
        /*0d64*/ 	.short	0x010a
        /*0d66*/ 	.byte	0x3f
	.zero		1


	//   ....[72]....
        /*0d68*/ 	.word	0x00018a60
        /*0d6c*/ 	.word	0x00000002
        /*0d70*/ 	.word	0x00030850
        /*0d74*/ 	.short	0x010a
        /*0d76*/ 	.byte	0x3f
	.zero		1


	//   ....[73]....
        /*0d78*/ 	.word	0x00018ac0
        /*0d7c*/ 	.word	0x00000004
        /*0d80*/ 	.word	0x00030830
        /*0d84*/ 	.short	0x010a
        /*0d86*/ 	.byte	0x3f
	.zero		1


	//   ....[74]....
        /*0d88*/ 	.word	0x00018b20
        /*0d8c*/ 	.word	0x00000002
        /*0d90*/ 	.word	0x00030850
        /*0d94*/ 	.short	0x010a
        /*0d96*/ 	.byte	0x3f
	.zero		1


	//   ....[75]....
        /*0d98*/ 	.word	0x00018b80
        /*0d9c*/ 	.word	0x00000004
        /*0da0*/ 	.word	0x00030830
        /*0da4*/ 	.short	0x010a
        /*0da6*/ 	.byte	0x3f
	.zero		1


	//   ....[76]....
        /*0da8*/ 	.word	0x00018be0
        /*0dac*/ 	.word	0x00000002
        /*0db0*/ 	.word	0x00030850
        /*0db4*/ 	.short	0x010a
        /*0db6*/ 	.byte	0x3f
	.zero		1


	//   ....[77]....
        /*0db8*/ 	.word	0x00018c40
        /*0dbc*/ 	.word	0x00000007
        /*0dc0*/ 	.word	0x00030850
        /*0dc4*/ 	.short	0x010a
        /*0dc6*/ 	.byte	0x3f
	.zero		1


	//   ....[78]....
        /*0dc8*/ 	.word	0x00018d60
        /*0dcc*/ 	.word	0x00000007
        /*0dd0*/ 	.word	0x00030840
        /*0dd4*/ 	.short	0x010a
        /*0dd6*/ 	.byte	0x3f
	.zero		1


	//   ....[79]....
        /*0dd8*/ 	.word	0x0001a0c0
        /*0ddc*/ 	.word	0x00000011
        /*0de0*/ 	.word	0x00030820
        /*0de4*/ 	.short	0x010a
        /*0de6*/ 	.byte	0x3f
	.zero		1


	//   ....[80]....
        /*0de8*/ 	.word	0x0001a110
        /*0dec*/ 	.word	0x00000006
        /*0df0*/ 	.word	0x00030840
        /*0df4*/ 	.short	0x010a
        /*0df6*/ 	.byte	0x3f
	.zero		1


	//   ....[81]....
        /*0df8*/ 	.word	0x0001a8e0
        /*0dfc*/ 	.word	0x00000006
        /*0e00*/ 	.word	0x00030860
        /*0e04*/ 	.short	0x010a
        /*0e06*/ 	.byte	0x3f
	.zero		1


	//   ....[82]....
        /*0e08*/ 	.word	0x0001b170
        /*0e0c*/ 	.word	0x00000000
        /*0e10*/ 	.word	0x00030860
        /*0e14*/ 	.short	0x010a
        /*0e16*/ 	.byte	0x3f
	.zero		1


	//   ....[83]....
        /*0e18*/ 	.word	0x0001c3b0
        /*0e1c*/ 	.word	0x00000004
        /*0e20*/ 	.word	0x00030820
        /*0e24*/ 	.short	0x010a
        /*0e26*/ 	.byte	0x3f
	.zero		1


	//   ....[84]....
        /*0e28*/ 	.word	0x0001c550
        /*0e2c*/ 	.word	0x00000005
        /*0e30*/ 	.word	0x00030840
        /*0e34*/ 	.short	0x010a
        /*0e36*/ 	.byte	0x3f
	.zero		1


	//   ....[85]....
        /*0e38*/ 	.word	0x0001c5a0
        /*0e3c*/ 	.word	0x00000017
        /*0e40*/ 	.word	0x00030840
        /*0e44*/ 	.short	0x010a
        /*0e46*/ 	.byte	0x3f
	.zero		1


	//   ....[86]....
        /*0e48*/ 	.word	0x0001c5f0
        /*0e4c*/ 	.word	0x00000005
        /*0e50*/ 	.word	0x00030860
        /*0e54*/ 	.short	0x010a
        /*0e56*/ 	.byte	0x3f
	.zero		1


	//----- nvinfo : EIATTR_NUM_MBARRIERS
	.align		4
.L_711:
        /*0e58*/ 	.byte	0x03, 0x38
        /*0e5a*/ 	.short	0x0016


	//----- nvinfo : EIATTR_EXIT_INSTR_OFFSETS
	.align		4
        /*0e5c*/ 	.byte	0x04, 0x1c
        /*0e5e*/ 	.short	(.L_713 - .L_712)


	//   ....[0]....
.L_712:
        /*0e60*/ 	.word	0x00000990


	//   ....[1]....
        /*0e64*/ 	.word	0x00012330


	//   ....[2]....
        /*0e68*/ 	.word	0x00018930


	//----- nvinfo : EIATTR_MAX_THREADS
	.align		4
.L_713:
        /*0e6c*/ 	.byte	0x04, 0x05
        /*0e6e*/ 	.short	(.L_715 - .L_714)
.L_714:
        /*0e70*/ 	.word	0x00000180
        /*0e74*/ 	.word	0x00000001
        /*0e78*/ 	.word	0x00000001


	//----- nvinfo : EIATTR_CRS_STACK_SIZE
	.align		4
.L_715:
        /*0e7c*/ 	.byte	0x04, 0x1e
        /*0e7e*/ 	.short	(.L_717 - .L_716)
.L_716:
        /*0e80*/ 	.word	0x00000000


	//----- nvinfo : EIATTR_CBANK_PARAM_SIZE
	.align		4
.L_717:
        /*0e84*/ 	.byte	0x03, 0x19
        /*0e86*/ 	.short	0x0af0


	//----- nvinfo : EIATTR_PARAM_CBANK
	.align		4
        /*0e88*/ 	.byte	0x04, 0x0a
        /*0e8a*/ 	.short	(.L_719 - .L_718)
	.align		4
.L_718:
        /*0e8c*/ 	.word	index@(.nv.constant0._ZN7cutlass13device_kernelIN5flash11enable_sm90INS1_16FlashAttnFwdSm90INS1_25CollectiveMainloopFwdSm90ILi2EN4cute5tupleIJNS5_1CILi1EEES8_S8_EEENS6_IJNS7_ILi128EEENS7_ILi96EEENS7_ILi192EEEEEELi192ENS_10bfloat16_tEfNS_4arch4Sm90ELb0ELb1ELb0ELb1ELb1ELb0ELb0ELb1ELb1ELb1ELb1ELb0EEENS1_21CollectiveEpilogueFwdINS6_IJSA_SC_SB_EEES9_SE_SG_Li256ELb1ELb1ELb1ELb0EEENS1_36VarlenDynamicPersistentTileSchedulerILi128ELi96ELi256ELi128ELb1ELb1ELb1ELb1ELb0ELb1EEEEEEEEEvNT_6ParamsE)
        /*0e90*/ 	.short	0x0210
        /*0e92*/ 	.short	0x0af0


	//----- nvinfo : EIATTR_SW_WAR
	.align		4
.L_719:
        /*0e94*/ 	.byte	0x04, 0x36
        /*0e96*/ 	.short	(.L_721 - .L_720)
.L_720:
        /*0e98*/ 	.word	0x00000008
.L_721:


//--------------------- .nv.info._ZN7cutlass13device_kernelIN5flash11enable_sm90INS1_16FlashAttnFwdSm90INS1_25CollectiveMainloopFwdSm90ILi2EN4cute5tupleIJNS5_1CILi1EEES8_S8_EEENS6_IJNS7_ILi128EEENS7_ILi96EEENS7_ILi192EEEEEELi192ENS_10bfloat16_tEfNS_4arch4Sm90ELb0ELb1ELb0ELb1ELb1ELb1ELb0ELb1ELb1ELb1ELb1ELb0EEENS1_21CollectiveEpilogueFwdINS6_IJSA_SC_SB_EEES9_SE_SG_Li256ELb1ELb1ELb1ELb0EEENS1_36VarlenDynamicPersistentTileSchedulerILi128ELi96ELi256ELi128ELb1ELb1ELb1ELb1ELb0ELb1EEEEEEEEEvNT_6ParamsE --------------------------
	.section	.nv.info._ZN7cutlass13device_kernelIN5flash11enable_sm90INS1_16FlashAttnFwdSm90INS1_25CollectiveMainloopFwdSm90ILi2EN4cute5tupleIJNS5_1CILi1EEES8_S8_EEENS6_IJNS7_ILi128EEENS7_ILi96EEENS7_ILi192EEEEEELi192ENS_10bfloat16_tEfNS_4arch4Sm90ELb0ELb1ELb0ELb1ELb1ELb1ELb0ELb1ELb1ELb1ELb1ELb0EEENS1_21CollectiveEpilogueFwdINS6_IJSA_SC_SB_EEES9_SE_SG_Li256ELb1ELb1ELb1ELb0EEENS1_36VarlenDynamicPersistentTileSchedulerILi128ELi96ELi256ELi128ELb1ELb1ELb1ELb1ELb0ELb1EEEEEEEEEvNT_6ParamsE,"",@"SHT_CUDA_INFO"
	.sectionflags	@""
	.align	4


	//----- nvinfo : EIATTR_CUDA_API_VERSION
	.align		4
        /*0000*/ 	.byte	0x04, 0x37
        /*0002*/ 	.short	(.L_723 - .L_722)
.L_722:
        /*0004*/ 	.word	0x00000082


	//----- nvinfo : EIATTR_KPARAM_INFO
	.align		4
.L_723:
        /*0008*/ 	.byte	0x04, 0x17
        /*000a*/ 	.short	(.L_725 - .L_724)
.L_724:
        /*000c*/ 	.word	0x00000000
        /*0010*/ 	.short	0x0000
        /*0012*/ 	.short	0x0070
        /*0014*/ 	.byte	0x00, 0xf0, 0x01, 0x2a


	//----- nvinfo : EIATTR_SPARSE_MMA_MASK
	.align		4
.L_725:
        /*0018*/ 	.byte	0x03, 0x50
        /*001a*/ 	.short	0x0000


	//----- nvinfo : EIATTR_MAXREG_COUNT
	.align		4
        /*001c*/ 	.byte	0x03, 0x1b
        /*001e*/ 	.short	0x00a8


	//----- nvinfo : EIATTR_NUM_BARRIERS
	.align		4
        /*0020*/ 	.byte	0x02, 0x4c
        /*0022*/ 	.byte	0x10
	.zero		1


	//----- nvinfo : EIATTR_EXTERNS
	.align		4
        /*0024*/ 	.byte	0x04, 0x0f
        /*0026*/ 	.short	(.L_727 - .L_726)


	//   ....[0]....
	.align		4
.L_726:
        /*0028*/ 	.word	index@(__assertfail)


	//----- nvinfo : EIATTR_ANNOTATIONS
	.align		4
.L_727:
        /*002c*/ 	.byte	0x04, 0x55
        /*002e*/ 	.short	(.L_729 - .L_728)


	//   ....[0]....
.L_728:
        /* <DEDUP_REMOVED lines=44> */


	//----- nvinfo : EIATTR_MERCURY_ISA_VERSION
	.align		4
.L_729:
        /*02e0*/ 	.byte	0x03, 0x5f
        /*02e2*/ 	.short	0x0101


	//----- nvinfo : EIATTR_UNUSED_LOAD_BYTE_OFFSET
	.align		4
        /*02e4*/ 	.byte	0x04, 0x44
        /*02e6*/ 	.short	(.L_731 - .L_730)


	//   ....[0]....
.L_730:
        /*02e8*/ 	.word	0x00000ae0
        /*02ec*/ 	.word	0x0000fff0


	//   ....[1]....
        /*02f0*/ 	.word	0x000192b0
        /*02f4*/ 	.word	0x0000fff0


	//----- nvinfo : EIATTR_INT_WARP_WIDE_INSTR_OFFSETS
	.align		4
.L_731:
        /*02f8*/ 	.byte	0x04, 0x31
        /*02fa*/ 	.short	(.L_733 - .L_732)


	//   ....[0]....
.L_732:
        /*02fc*/ 	.word	0x000001c0


	//   ....[1]....
        /*0300*/ 	.word	0x00000200


	//   ....[2]....
        /*0304*/ 	.word	0x00000270


	//   ....[3]....
        /*0308*/ 	.word	0x000205d0


	//   ....[4]....
        /*030c*/ 	.word	0x00020660


	//   ....[5]....
        /*0310*/ 	.word	0x00023430


	//   ....[6]....
        /*0314*/ 	.word	0x000234c0


	//----- nvinfo : EIATTR_COOP_GROUP_MASK_REGIDS
	.align		4
.L_733:
        /*0318*/ 	.byte	0x04, 0x29
        /*031a*/ 	.short	(.L_735 - .L_734)


	//   ....[0]....
.L_734:
        /*031c*/ 	.word	0xffffffff


	//   ....[1]....
        /*0320*/ 	.word	0xffffffff


	//   ....[2]....
        /*0324*/ 	.word	0xffffffff


	//   ....[3]....
        /*0328*/ 	.word	0xffffffff


	//   ....[4]....
        /*032c*/ 	.word	0xffffffff


	//   ....[5]....
        /*0330*/ 	.word	0xffffffff


	//   ....[6]....
        /*0334*/ 	.word	0xffffffff


	//   ....[7]....
        /*0338*/ 	.word	0xffffffff


	//   ....[8]....
        /*033c*/ 	.word	0xffffffff


	//   ....[9]....
        /*0340*/ 	.word	0xffffffff


	//   ....[10]....
        /*0344*/ 	.word	0xffffffff


	//   ....[11]....
        /*0348*/ 	.word	0xffffffff


	//   ....[12]....
        /*034c*/ 	.word	0xffffffff


	//   ....[13]....
        /*0350*/ 	.word	0xffffffff


	//   ....[14]....
        /*0354*/ 	.word	0xffffffff


	//   ....[15]....
        /*0358*/ 	.word	0xffffffff


	//   ....[16]....
        /*035c*/ 	.word	0xffffffff


	//   ....[17]....
        /*0360*/ 	.word	0xffffffff


	//   ....[18]....
        /*0364*/ 	.word	0xffffffff


	//   ....[19]....
        /*0368*/ 	.word	0xffffffff


	//   ....[20]....
        /*036c*/ 	.word	0xffffffff


	//   ....[21]....
        /*0370*/ 	.word	0xffffffff


	//   ....[22]....
        /*0374*/ 	.word	0xffffffff


	//   ....[23]....
        /*0378*/ 	.word	0xffffffff


	//   ....[24]....
        /*037c*/ 	.word	0xffffffff


	//   ....[25]....
        /*0380*/ 	.word	0xffffffff


	//   ....[26]....
        /*0384*/ 	.word	0xffffffff


	//   ....[27]....
        /*0388*/ 	.word	0xffffffff


	//   ....[28]....
        /*038c*/ 	.word	0xffffffff


	//   ....[29]....
        /*0390*/ 	.word	0xffffffff


	//   ....[30]....
        /*0394*/ 	.word	0xffffffff


	//   ....[31]....
        /*0398*/ 	.word	0xffffffff


	//   ....[32]....
        /*039c*/ 	.word	0xffffffff


	//   ....[33]....
        /*03a0*/ 	.word	0xffffffff


	//   ....[34]....
        /*03a4*/ 	.word	0xffffffff


	//   ....[35]....
        /*03a8*/ 	.word	0xffffffff


	//   ....[36]....
        /*03ac*/ 	.word	0xffffffff


	//   ....[37]....
        /*03b0*/ 	.word	0xffffffff


	//   ....[38]....
        /*03b4*/ 	.word	0xffffffff


	//   ....[39]....
        /*03b8*/ 	.word	0xffffffff


	//   ....[40]....
        /*03bc*/ 	.word	0xffffffff


	//   ....[41]....
        /*03c0*/ 	.word	0xffffffff


	//   ....[42]....
        /*03c4*/ 	.word	0xffffffff


	//   ....[43]....
        /*03c8*/ 	.word	0xffffffff


	//   ....[44]....
        /*03cc*/ 	.word	0xffffffff


	//   ....[45]....
        /*03d0*/ 	.word	0xffffffff


	//   ....[46]....
        /*03d4*/ 	.word	0xffffffff


	//   ....[47]....
        /*03d8*/ 	.word	0xffffffff


	//   ....[48]....
        /*03dc*/ 	.word	0xffffffff


	//   ....[49]....
        /*03e0*/ 	.word	0xffffffff


	//   ....[50]....
        /*03e4*/ 	.word	0xffffffff


	//   ....[51]....
        /*03e8*/ 	.word	0xffffffff


	//   ....[52]....
        /*03ec*/ 	.word	0xffffffff


	//   ....[53]....
        /*03f0*/ 	.word	0xffffffff


	//   ....[54]....
        /*03f4*/ 	.word	0xffffffff


	//   ....[55]....
        /*03f8*/ 	.word	0xffffffff


	//   ....[56]....
        /*03fc*/ 	.word	0xffffffff


	//   ....[57]....
        /*0400*/ 	.word	0xffffffff


	//   ....[58]....
        /*0404*/ 	.word	0xffffffff


	//   ....[59]....
        /*0408*/ 	.word	0xffffffff


	//   ....[60]....
        /*040c*/ 	.word	0xffffffff


	//   ....[61]....
        /*0410*/ 	.word	0xffffffff


	//   ....[62]....
        /*0414*/ 	.word	0xffffffff


	//   ....[63]....
        /*0418*/ 	.word	0xffffffff


	//   ....[64]....
        /*041c*/ 	.word	0xffffffff


	//   ....[65]....
        /*0420*/ 	.word	0xffffffff


	//   ....[66]....
        /*0424*/ 	.word	0xffffffff


	//   ....[67]....
        /*0428*/ 	.word	0xffffffff


	//   ....[68]....
        /*042c*/ 	.word	0xffffffff


	//   ....[69]....
        /*0430*/ 	.word	0xffffffff


	//   ....[70]....
        /*0434*/ 	.word	0xffffffff


	//   ....[71]....
        /*0438*/ 	.word	0xffffffff


	//   ....[72]....
        /*043c*/ 	.word	0xffffffff


	//   ....[73]....
        /*0440*/ 	.word	0xffffffff


	//   ....[74]....
        /*0444*/ 	.word	0xffffffff


	//   ....[75]....
        /*0448*/ 	.word	0xffffffff


	//   ....[76]....
        /*044c*/ 	.word	0xffffffff


	//   ....[77]....
        /*0450*/ 	.word	0xffffffff


	//   ....[78]....
        /*0454*/ 	.word	0xffffffff


	//   ....[79]....
        /*0458*/ 	.word	0xffffffff


	//   ....[80]....
        /*045c*/ 	.word	0xffffffff


	//   ....[81]....
        /*0460*/ 	.word	0xffffffff


	//   ....[82]....
        /*0464*/ 	.word	0xffffffff


	//   ....[83]....
        /*0468*/ 	.word	0xffffffff


	//   ....[84]....
        /*046c*/ 	.word	0xffffffff


	//   ....[85]....
        /*0470*/ 	.word	0xffffffff


	//   ....[86]....
        /*0474*/ 	.word	0xffffffff


	//   ....[87]....
        /*0478*/ 	.word	0xffffffff


	//   ....[88]....
        /*047c*/ 	.word	0xffffffff


	//   ....[89]....
        /*0480*/ 	.word	0xffffffff


	//   ....[90]....
        /*0484*/ 	.word	0xffffffff


	//   ....[91]....
        /*0488*/ 	.word	0xffffffff


	//   ....[92]....
        /*048c*/ 	.word	0xffffffff


	//   ....[93]....
        /*0490*/ 	.word	0xffffffff


	//   ....[94]....
        /*0494*/ 	.word	0xffffffff


	//   ....[95]....
        /*0498*/ 	.word	0xffffffff


	//   ....[96]....
        /*049c*/ 	.word	0xffffffff


	//   ....[97]....
        /*04a0*/ 	.word	0xffffffff


	//   ....[98]....
        /*04a4*/ 	.word	0xffffffff


	//   ....[99]....
        /*04a8*/ 	.word	0xffffffff


	//   ....[100]....
        /*04ac*/ 	.word	0xffffffff


	//   ....[101]....
        /*04b0*/ 	.word	0xffffffff


	//   ....[102]....
        /*04b4*/ 	.word	0xffffffff


	//   ....[103]....
        /*04b8*/ 	.word	0xffffffff


	//   ....[104]....
        /*04bc*/ 	.word	0xffffffff


	//   ....[105]....
        /*04c0*/ 	.word	0xffffffff


	//   ....[106]....
        /*04c4*/ 	.word	0xffffffff


	//   ....[107]....
        /*04c8*/ 	.word	0xffffffff


	//   ....[108]....
        /*04cc*/ 	.word	0xffffffff


	//   ....[109]....
        /*04d0*/ 	.word	0xffffffff


	//   ....[110]....
        /*04d4*/ 	.word	0xffffffff


	//   ....[111]....
        /*04d8*/ 	.word	0xffffffff


	//   ....[112]....
        /*04dc*/ 	.word	0xffffffff


	//   ....[113]....
        /*04e0*/ 	.word	0xffffffff


	//   ....[114]....
        /*04e4*/ 	.word	0xffffffff


	//   ....[115]....
        /*04e8*/ 	.word	0xffffffff


	//   ....[116]....
        /*04ec*/ 	.word	0xffffffff


	//   ....[117]....
        /*04f0*/ 	.word	0xffffffff


	//   ....[118]....
        /*04f4*/ 	.word	0xffffffff


	//   ....[119]....
        /*04f8*/ 	.word	0xffffffff


	//   ....[120]....
        /*04fc*/ 	.word	0xffffffff


	//   ....[121]....
        /*0500*/ 	.word	0xffffffff


	//   ....[122]....
        /*0504*/ 	.word	0xffffffff


	//   ....[123]....
        /*0508*/ 	.word	0xffffffff


	//   ....[124]....
        /*050c*/ 	.word	0xffffffff


	//   ....[125]....
        /*0510*/ 	.word	0xffffffff


	//   ....[126]....
        /*0514*/ 	.word	0xffffffff


	//   ....[127]....
        /*0518*/ 	.word	0xffffffff


	//   ....[128]....
        /*051c*/ 	.word	0xffffffff


	//   ....[129]....
        /*0520*/ 	.word	0xffffffff


	//   ....[130]....
        /*0524*/ 	.word	0xffffffff


	//   ....[131]....
        /*0528*/ 	.word	0xffffffff


	//   ....[132]....
        /*052c*/ 	.word	0xffffffff


	//   ....[133]....
        /*0530*/ 	.word	0xffffffff


	//   ....[134]....
        /*0534*/ 	.word	0xffffffff


	//   ....[135]....
        /*0538*/ 	.word	0xffffffff


	//   ....[136]....
        /*053c*/ 	.word	0xffffffff


	//   ....[137]....
        /*0540*/ 	.word	0xffffffff


	//   ....[138]....
        /*0544*/ 	.word	0xffffffff


	//   ....[139]....
        /*0548*/ 	.word	0xffffffff


	//   ....[140]....
        /*054c*/ 	.word	0xffffffff


	//   ....[141]....
        /*0550*/ 	.word	0xffffffff


	//   ....[142]....
        /*0554*/ 	.word	0xffffffff


	//   ....[143]....
        /*0558*/ 	.word	0xffffffff


	//   ....[144]....
        /*055c*/ 	.word	0xffffffff


	//   ....[145]....
        /*0560*/ 	.word	0xffffffff


	//   ....[146]....
        /*0564*/ 	.word	0xffffffff


	//   ....[147]....
        /*0568*/ 	.word	0xffffffff


	//   ....[148]....
        /*056c*/ 	.word	0xffffffff


	//   ....[149]....
        /*0570*/ 	.word	0xffffffff


	//   ....[150]....
        /*0574*/ 	.word	0xffffffff


	//   ....[151]....
        /*0578*/ 	.word	0xffffffff


	//   ....[152]....
        /*057c*/ 	.word	0xffffffff


	//   ....[153]....
        /*0580*/ 	.word	0xffffffff


	//   ....[154]....
        /*0584*/ 	.word	0xffffffff


	//   ....[155]....
        /*0588*/ 	.word	0xffffffff


	//   ....[156]....
        /*058c*/ 	.word	0xffffffff


	//   ....[157]....
        /*0590*/ 	.word	0xffffffff


	//   ....[158]....
        /*0594*/ 	.word	0xffffffff


	//   ....[159]....
        /*0598*/ 	.word	0xffffffff


	//   ....[160]....
        /*059c*/ 	.word	0xffffffff


	//   ....[161]....
        /*05a0*/ 	.word	0xffffffff


	//   ....[162]....
        /*05a4*/ 	.word	0xffffffff


	//   ....[163]....
        /*05a8*/ 	.word	0xffffffff


	//   ....[164]....
        /*05ac*/ 	.word	0xffffffff


	//   ....[165]....
        /*05b0*/ 	.word	0xffffffff


	//   ....[166]....
        /*05b4*/ 	.word	0xffffffff


	//   ....[167]....
        /*05b8*/ 	.word	0xffffffff


	//   ....[168]....
        /*05bc*/ 	.word	0xffffffff


	//   ....[169]....
        /*05c0*/ 	.word	0xffffffff


	//   ....[170]....
        /*05c4*/ 	.word	0xffffffff


	//   ....[171]....
        /*05c8*/ 	.word	0xffffffff


	//   ....[172]....
        /*05cc*/ 	.word	0xffffffff


	//   ....[173]....
        /*05d0*/ 	.word	0xffffffff


	//   ....[174]....
        /*05d4*/ 	.word	0xffffffff


	//   ....[175]....
        /*05d8*/ 	.word	0xffffffff


	//   ....[176]....
        /*05dc*/ 	.word	0xffffffff


	//   ....[177]....
        /*05e0*/ 	.word	0xffffffff


	//   ....[178]....
        /*05e4*/ 	.word	0xffffffff


	//   ....[179]....
        /*05e8*/ 	.word	0x0500000f


	//   ....[180]....
        /*05ec*/ 	.word	0x0500000f


	//   ....[181]....
        /*05f0*/ 	.word	0x0500000f


	//   ....[182]....
        /*05f4*/ 	.word	0x0500000f


	//   ....[183]....
        /*05f8*/ 	.word	0x0500000f


	//   ....[184]....
        /*05fc*/ 	.word	0x0500000f


	//   ....[185]....
        /*0600*/ 	.word	0x0500000f


	//   ....[186]....
        /*0604*/ 	.word	0x0500000f


	//   ....[187]....
        /*0608*/ 	.word	0x0500000f


	//   ....[188]....
        /*060c*/ 	.word	0x0500000f


	//   ....[189]....
        /*0610*/ 	.word	0x0500000f


	//   ....[190]....
        /*0614*/ 	.word	0x0500000f


	//   ....[191]....
        /*0618*/ 	.word	0x0500000f


	//   ....[192]....
        /*061c*/ 	.word	0x0500000f


	//   ....[193]....
        /*0620*/ 	.word	0x0500000f


	//   ....[194]....
        /*0624*/ 	.word	0x0500000f


	//   ....[195]....
        /*0628*/ 	.word	0x0500000f


	//   ....[196]....
        /*062c*/ 	.word	0x0500000f


	//   ....[197]....
        /*0630*/ 	.word	0x0500000f


	//   ....[198]....
        /*0634*/ 	.word	0x0500000f


	//   ....[199]....
        /*0638*/ 	.word	0x0500000f


	//   ....[200]....
        /*063c*/ 	.word	0x0500000f


	//   ....[201]....
        /*0640*/ 	.word	0x0500000f


	//   ....[202]....
        /*0644*/ 	.word	0x0500000f


	//   ....[203]....
        /*0648*/ 	.word	0x0500000f


	//   ....[204]....
        /*064c*/ 	.word	0x0500000f


	//   ....[205]....
        /*0650*/ 	.word	0x0500000f


	//   ....[206]....
        /*0654*/ 	.word	0x0500000f


	//   ....[207]....
        /*0658*/ 	.word	0x0500000f


	//   ....[208]....
        /*065c*/ 	.word	0x0500000f


	//   ....[209]....
        /*0660*/ 	.word	0x0500000f


	//   ....[210]....
        /*0664*/ 	.word	0x0500000f


	//   ....[211]....
        /*0668*/ 	.word	0x0500000f


	//   ....[212]....
        /*066c*/ 	.word	0x0500000f


	//   ....[213]....
        /*0670*/ 	.word	0x0500000f


	//   ....[214]....
        /*0674*/ 	.word	0x0500000f


	//   ....[215]....
        /*0678*/ 	.word	0x0500000f


	//   ....[216]....
        /*067c*/ 	.word	0x0500000f


	//   ....[217]....
        /*0680*/ 	.word	0x0500000f


	//   ....[218]....
        /*0684*/ 	.word	0x0500000f


	//   ....[219]....
        /*0688*/ 	.word	0x0500000f


	//   ....[220]....
        /*068c*/ 	.word	0x0500000f


	//   ....[221]....
        /*0690*/ 	.word	0x0500000f


	//   ....[222]....
        /*0694*/ 	.word	0x0500000f


	//   ....[223]....
        /*0698*/ 	.word	0x0500000f


	//   ....[224]....
        /*069c*/ 	.word	0x0500000f


	//   ....[225]....
        /*06a0*/ 	.word	0x0500000f


	//   ....[226]....
        /*06a4*/ 	.word	0x0500000f


	//   ....[227]....
        /*06a8*/ 	.word	0x0500000f


	//   ....[228]....
        /*06ac*/ 	.word	0x0500000f


	//   ....[229]....
        /*06b0*/ 	.word	0x0500000f


	//   ....[230]....
        /*06b4*/ 	.word	0x0500000f


	//   ....[231]....
        /*06b8*/ 	.word	0x0500000f


	//   ....[232]....
        /*06bc*/ 	.word	0x0500000f


	//   ....[233]....
        /*06c0*/ 	.word	0x0500000f


	//   ....[234]....
        /*06c4*/ 	.word	0x0500000f


	//   ....[235]....
        /*06c8*/ 	.word	0x0500000f


	//   ....[236]....
        /*06cc*/ 	.word	0x0500000f


	//   ....[237]....
        /*06d0*/ 	.word	0x0500000f


	//   ....[238]....
        /*06d4*/ 	.word	0x0500000f


	//   ....[239]....
        /*06d8*/ 	.word	0x0500000f


	//   ....[240]....
        /*06dc*/ 	.word	0x0500000f


	//   ....[241]....
        /*06e0*/ 	.word	0x0500000f


	//   ....[242]....
        /*06e4*/ 	.word	0x0500000f


	//   ....[243]....
        /*06e8*/ 	.word	0x0500000f


	//   ....[244]....
        /*06ec*/ 	.word	0x0500000f


	//   ....[245]....
        /*06f0*/ 	.word	0x0500000f


	//   ....[246]....
        /*06f4*/ 	.word	0x0500000f


	//   ....[247]....
        /*06f8*/ 	.word	0x0500000f


	//   ....[248]....
        /*06fc*/ 	.word	0x0500000f


	//   ....[249]....
        /*0700*/ 	.word	0x0500000f


	//   ....[250]....
        /*0704*/ 	.word	0x0500000f


	//   ....[251]....
        /*0708*/ 	.word	0x0500000f


	//   ....[252]....
        /*070c*/ 	.word	0x0500000f


	//   ....[253]....
        /*0710*/ 	.word	0x0500000f


	//   ....[254]....
        /*0714*/ 	.word	0x0500000f


	//   ....[255]....
        /*0718*/ 	.word	0x0500000f


	//   ....[0]....
        /*071c*/ 	.word	0x0500000f


	//   ....[1]....
        /*0720*/ 	.word	0x0500000f


	//   ....[2]....
        /*0724*/ 	.word	0x0500000f


	//   ....[3]....
        /*0728*/ 	.word	0x0500000f


	//   ....[4]....
        /*072c*/ 	.word	0x0500000f


	//   ....[5]....
        /*0730*/ 	.word	0x0500000f


	//   ....[6]....
        /*0734*/ 	.word	0x0500000f


	//   ....[7]....
        /*0738*/ 	.word	0x0500000f


	//   ....[8]....
        /*073c*/ 	.word	0x0500000f


	//   ....[9]....
        /*0740*/ 	.word	0x0500000f


	//   ....[10]....
        /*0744*/ 	.word	0x0500000f


	//   ....[11]....
        /*0748*/ 	.word	0x0500000f


	//   ....[12]....
        /*074c*/ 	.word	0x0500000f


	//   ....[13]....
        /*0750*/ 	.word	0x0500000f


	//   ....[14]....
        /*0754*/ 	.word	0x0500000f


	//   ....[15]....
        /*0758*/ 	.word	0x0500000f


	//   ....[16]....
        /*075c*/ 	.word	0x0500000f


	//   ....[17]....
        /*0760*/ 	.word	0x0500000f


	//   ....[18]....
        /*0764*/ 	.word	0x0500000f


	//   ....[19]....
        /*0768*/ 	.word	0x0500000f


	//   ....[20]....
        /*076c*/ 	.word	0x0500000f


	//   ....[21]....
        /*0770*/ 	.word	0x0500000f


	//   ....[22]....
        /*0774*/ 	.word	0x0500000f


	//   ....[23]....
        /*0778*/ 	.word	0x0500000f


	//   ....[24]....
        /*077c*/ 	.word	0x0500000f


	//   ....[25]....
        /*0780*/ 	.word	0x0500000f


	//   ....[26]....
        /*0784*/ 	.word	0x0500000f


	//   ....[27]....
        /*0788*/ 	.word	0x0500000f


	//   ....[28]....
        /*078c*/ 	.word	0xffffffff


	//   ....[29]....
        /*0790*/ 	.word	0xffffffff


	//   ....[30]....
        /*0794*/ 	.word	0xffffffff


	//   ....[31]....
        /*0798*/ 	.word	0xffffffff


	//   ....[32]....
        /*079c*/ 	.word	0xffffffff


	//   ....[33]....
        /*07a0*/ 	.word	0xffffffff


	//   ....[34]....
        /*07a4*/ 	.word	0xffffffff


	//   ....[35]....
        /*07a8*/ 	.word	0xffffffff


	//   ....[36]....
        /*07ac*/ 	.word	0xffffffff


	//   ....[37]....
        /*07b0*/ 	.word	0xffffffff


	//   ....[38]....
        /*07b4*/ 	.word	0xffffffff


	//   ....[39]....
        /*07b8*/ 	.word	0xffffffff


	//   ....[40]....
        /*07bc*/ 	.word	0x0500000f


	//   ....[41]....
        /*07c0*/ 	.word	0x0500000f


	//   ....[42]....
        /*07c4*/ 	.word	0x0500000f


	//   ....[43]....
        /*07c8*/ 	.word	0x0500000f


	//   ....[44]....
        /*07cc*/ 	.word	0x0500000f


	//   ....[45]....
        /*07d0*/ 	.word	0x0500000f


	//   ....[46]....
        /*07d4*/ 	.word	0x0500000f


	//   ....[47]....
        /*07d8*/ 	.word	0x0500000f


	//   ....[48]....
        /*07dc*/ 	.word	0x0500000f


	//   ....[49]....
        /*07e0*/ 	.word	0x0500000f


	//   ....[50]....
        /*07e4*/ 	.word	0x0500000f


	//   ....[51]....
        /*07e8*/ 	.word	0x0500000f


	//----- nvinfo : EIATTR_COOP_GROUP_INSTR_OFFSETS
	.align		4
.L_735:
        /*07ec*/ 	.byte	0x04, 0x28
        /*07ee*/ 	.short	(.L_737 - .L_736)


	//   ....[0]....
.L_736:
        /*07f0*/ 	.word	0x000000d0


	//   ....[1]....
        /*07f4*/ 	.word	0x000001d0


	//   ....[2]....
        /*07f8*/ 	.word	0x00000220


	//   ....[3]....
        /*07fc*/ 	.word	0x00000450


	//   ....[4]....
        /*0800*/ 	.word	0x000005b0


	//   ....[5]....
        /*0804*/ 	.word	0x000006d0


	//   ....[6]....
        /*0808*/ 	.word	0x00000830


	//   ....[7]....
        /*080c*/ 	.word	0x00004180


	//   ....[8]....
        /*0810*/ 	.word	0x00004190


	//   ....[9]....
        /*0814*/ 	.word	0x00004580


	//   ....[10]....
        /*0818*/ 	.word	0x00004590


	//   ....[11]....
        /*081c*/ 	.word	0x00005580


	//   ....[12]....
        /*0820*/ 	.word	0x00005d70


	//   ....[13]....
        /*0824*/ 	.word	0x00005d80


	//   ....[14]....
        /*0828*/ 	.word	0x00005d90


	//   ....[15]....
        /*082c*/ 	.word	0x00005da0


	//   ....[16]....
        /*0830*/ 	.word	0x00006600


	//   ....[17]....
        /*0834*/ 	.word	0x00006610


	//   ....[18]....
        /*0838*/ 	.word	0x00006620


	//   ....[19]....
        /*083c*/ 	.word	0x00006630


	//   ....[20]....
        /*0840*/ 	.word	0x000097a0


	//   ....[21]....
        /*0844*/ 	.word	0x000097b0


	//   ....[22]....
        /*0848*/ 	.word	0x000097c0


	//   ....[23]....
        /*084c*/ 	.word	0x000097d0


	//   ....[24]....
        /*0850*/ 	.word	0x00009e60


	//   ....[25]....
        /*0854*/ 	.word	0x00009e70


	//   ....[26]....
        /*0858*/ 	.word	0x00009e80


	//   ....[27]....
        /*085c*/ 	.word	0x00009e90


	//   ....[28]....
        /*0860*/ 	.word	0x0000d9e0


	//   ....[29]....
        /*0864*/ 	.word	0x0000dc20


	//   ....[30]....
        /*0868*/ 	.word	0x0000e970


	//   ....[31]....
        /*086c*/ 	.word	0x0000ea80


	//   ....[32]....
        /*0870*/ 	.word	0x0000f120


	//   ....[33]....
        /*0874*/ 	.word	0x0000f220


	//   ....[34]....
        /*0878*/ 	.word	0x00010d90


	//   ....[35]....
        /*087c*/ 	.word	0x000117c0


	//   ....[36]....
        /*0880*/ 	.word	0x00011e10


	//   ....[37]....
        /*0884*/ 	.word	0x00011f20


	//   ....[38]....
        /*0888*/ 	.word	0x000124a0


	//   ....[39]....
        /*088c*/ 	.word	0x00012500


	//   ....[40]....
        /*0890*/ 	.word	0x000143a0


	//   ....[41]....
        /*0894*/ 	.word	0x000143b0


	//   ....[42]....
        /*0898*/ 	.word	0x000143e0


	//   ....[43]....
        /*089c*/ 	.word	0x000143f0


	//   ....[44]....
        /*08a0*/ 	.word	0x00015f90


	//   ....[45]....
        /*08a4*/ 	.word	0x000169a0


	//   ....[46]....
        /*08a8*/ 	.word	0x00016fe0


	//   ....[47]....
        /*08ac*/ 	.word	0x000170f0


	//   ....[48]....
        /*08b0*/ 	.word	0x00017670


	//   ....[49]....
        /*08b4*/ 	.word	0x000176e0


	//   ....[50]....
        /*08b8*/ 	.word	0x000187d0


	//   ....[51]....
        /*08bc*/ 	.word	0x00018800


	//   ....[52]....
        /*08c0*/ 	.word	0x000188c0


	//   ....[53]....
        /*08c4*/ 	.word	0x000188d0


	//   ....[54]....
        /*08c8*/ 	.word	0x0001a070


	//   ....[55]....
        /*08cc*/ 	.word	0x0001a080


	//   ....[56]....
        /*08d0*/ 	.word	0x0001a090


	//   ....[57]....
        /*08d4*/ 	.word	0x0001a0a0


	//   ....[58]....
        /*08d8*/ 	.word	0x0001a950


	//   ....[59]....
        /*08dc*/ 	.word	0x0001a970


	//   ....[60]....
        /*08e0*/ 	.word	0x0001aaa0


	//   ....[61]....
        /*08e4*/ 	.word	0x0001aac0


	//   ....[62]....
        /*08e8*/ 	.word	0x0001abc0


	//   ....[63]....
        /*08ec*/ 	.word	0x0001abe0


	//   ....[64]....
        /*08f0*/ 	.word	0x0001acf0


	//   ....[65]....
        /*08f4*/ 	.word	0x0001ad10


	//   ....[66]....
        /*08f8*/ 	.word	0x0001b210


	//   ....[67]....
        /*08fc*/ 	.word	0x0001b220


	//   ....[68]....
        /*0900*/ 	.word	0x0001b8b0


	//   ....[69]....
        /*0904*/ 	.word	0x0001b8c0


	//   ....[70]....
        /*0908*/ 	.word	0x0001c7a0


	//   ....[71]....
        /*090c*/ 	.word	0x0001c7d0


	//   ....[72]....
        /*0910*/ 	.word	0x0001c8f0


	//   ....[73]....
        /*0914*/ 	.word	0x0001c910


	//   ....[74]....
        /*0918*/ 	.word	0x0001ca10


	//   ....[75]....
        /*091c*/ 	.word	0x0001ca30


	//   ....[76]....
        /*0920*/ 	.word	0x0001cb40


	//   ....[77]....
        /*0924*/ 	.word	0x0001cb60


	//   ....[78]....
        /*0928*/ 	.word	0x0001cd00


	//   ....[79]....
        /*092c*/ 	.word	0x0001cf00


	//   ....[80]....
        /*0930*/ 	.word	0x0001cf30


	//   ....[81]....
        /*0934*/ 	.word	0x0001cf60


	//   ....[82]....
        /*0938*/ 	.word	0x0001cf90


	//   ....[83]....
        /*093c*/ 	.word	0x0001cfc0


	//   ....[84]....
        /*0940*/ 	.word	0x0001cff0


	//   ....[85]....
        /*0944*/ 	.word	0x0001d170


	//   ....[86]....
        /*0948*/ 	.word	0x0001d1a0


	//   ....[87]....
        /*094c*/ 	.word	0x0001d1d0


	//   ....[88]....
        /*0950*/ 	.word	0x0001d200


	//   ....[89]....
        /*0954*/ 	.word	0x0001d230


	//   ....[90]....
        /*0958*/ 	.word	0x0001d260


	//   ....[91]....
        /*095c*/ 	.word	0x0001d2f0


	//   ....[92]....
        /*0960*/ 	.word	0x0001d320


	//   ....[93]....
        /*0964*/ 	.word	0x0001d330


	//   ....[94]....
        /*0968*/ 	.word	0x0001d370


	//   ....[95]....
        /*096c*/ 	.word	0x0001eb10


	//   ....[96]....
        /*0970*/ 	.word	0x00021150


	//   ....[97]....
        /*0974*/ 	.word	0x00021170


	//   ....[98]....
        /*0978*/ 	.word	0x00021220


	//   ....[99]....
        /*097c*/ 	.word	0x00021240


	//   ....[100]....
        /*0980*/ 	.word	0x000212e0


	//   ....[101]....
        /*0984*/ 	.word	0x00021300


	//   ....[102]....
        /*0988*/ 	.word	0x000213a0


	//   ....[103]....
        /*098c*/ 	.word	0x000213c0


	//   ....[104]....
        /*0990*/ 	.word	0x00021460


	//   ....[105]....
        /*0994*/ 	.word	0x00021480


	//   ....[106]....
        /*0998*/ 	.word	0x00021490


	//   ....[107]....
        /*099c*/ 	.word	0x00021520


	//   ....[108]....
        /*09a0*/ 	.word	0x00021c50


	//   ....[109]....
        /*09a4*/ 	.word	0x00021c80


	//   ....[110]....
        /*09a8*/ 	.word	0x00021ce0


	//   ....[111]....
        /*09ac*/ 	.word	0x00021d40


	//   ....[112]....
        /*09b0*/ 	.word	0x00021d90


	//   ....[113]....
        /*09b4*/ 	.word	0x00021df0


	//   ....[114]....
        /*09b8*/ 	.word	0x00021e40


	//   ....[115]....
        /*09bc*/ 	.word	0x00021ea0


	//   ....[116]....
        /*09c0*/ 	.word	0x00021ef0


	//   ....[117]....
        /*09c4*/ 	.word	0x00021f50


	//   ....[118]....
        /*09c8*/ 	.word	0x00021fa0


	//   ....[119]....
        /*09cc*/ 	.word	0x00022000


	//   ....[120]....
        /*09d0*/ 	.word	0x00022050


	//   ....[121]....
        /*09d4*/ 	.word	0x000220a0


	//   ....[122]....
        /*09d8*/ 	.word	0x000220c0


	//   ....[123]....
        /*09dc*/ 	.word	0x00022100


	//   ....[124]....
        /*09e0*/ 	.word	0x00022890


	//   ....[125]....
        /*09e4*/ 	.word	0x000228d0


	//   ....[126]....
        /*09e8*/ 	.word	0x000228e0


	//   ....[127]....
        /*09ec*/ 	.word	0x00022940


	//   ....[128]....
        /*09f0*/ 	.word	0x00022950


	//   ....[129]....
        /*09f4*/ 	.word	0x000229b0


	//   ....[130]....
        /*09f8*/ 	.word	0x000229e0


	//   ....[131]....
        /*09fc*/ 	.word	0x00022a20


	//   ....[132]....
        /*0a00*/ 	.word	0x00022a50


	//   ....[133]....
        /*0a04*/ 	.word	0x00022a90


	//   ....[134]....
        /*0a08*/ 	.word	0x00022ac0


	//   ....[135]....
        /*0a0c*/ 	.word	0x00022b00


	//   ....[136]....
        /*0a10*/ 	.word	0x00022d80


	//   ....[137]....
        /*0a14*/ 	.word	0x00022da0


	//   ....[138]....
        /*0a18*/ 	.word	0x00022db0


	//   ....[139]....
        /*0a1c*/ 	.word	0x00022e40


	//   ....[140]....
        /*0a20*/ 	.word	0x00022e50


	//   ....[141]....
        /*0a24*/ 	.word	0x00022ee0


	//   ....[142]....
        /*0a28*/ 	.word	0x00022ef0


	//   ....[143]....
        /*0a2c*/ 	.word	0x00022f80


	//   ....[144]....
        /*0a30*/ 	.word	0x00022f90


	//   ....[145]....
        /*0a34*/ 	.word	0x00023020


	//   ....[146]....
        /*0a38*/ 	.word	0x00023030


	//   ....[147]....
        /*0a3c*/ 	.word	0x00023040


	//   ....[148]....
        /*0a40*/ 	.word	0x00023610


	//   ....[149]....
        /*0a44*/ 	.word	0x00023650


	//   ....[150]....
        /*0a48*/ 	.word	0x00023690


	//   ....[151]....
        /*0a4c*/ 	.word	0x000236c0


	//   ....[152]....
        /*0a50*/ 	.word	0x00023750


	//   ....[153]....
        /*0a54*/ 	.word	0x00023780


	//   ....[154]....
        /*0a58*/ 	.word	0x000237f0


	//   ....[155]....
        /*0a5c*/ 	.word	0x00023820


	//   ....[156]....
        /*0a60*/ 	.word	0x00023890


	//   ....[157]....
        /*0a64*/ 	.word	0x000238c0


	//   ....[158]....
        /*0a68*/ 	.word	0x000238f0


	//   ....[159]....
        /*0a6c*/ 	.word	0x00023940


	//   ....[160]....
        /*0a70*/ 	.word	0x00023d60


	//   ....[161]....
        /*0a74*/ 	.word	0x00023d90


	//   ....[162]....
        /*0a78*/ 	.word	0x00023df0


	//   ....[163]....
        /*0a7c*/ 	.word	0x00023e20


	//   ....[164]....
        /*0a80*/ 	.word	0x00023e50


	//   ....[165]....
        /*0a84*/ 	.word	0x00023e80


	//   ....[166]....
        /*0a88*/ 	.word	0x00023eb0


	//   ....[167]....
        /*0a8c*/ 	.word	0x00023ee0


	//   ....[168]....
        /*0a90*/ 	.word	0x00024080


	//   ....[169]....
        /*0a94*/ 	.word	0x000240b0


	//   ....[170]....
        /*0a98*/ 	.word	0x000240e0


	//   ....[171]....
        /*0a9c*/ 	.word	0x00024110


	//   ....[172]....
        /*0aa0*/ 	.word	0x00024140


	//   ....[173]....
        /*0aa4*/ 	.word	0x00024170


	//   ....[174]....
        /*0aa8*/ 	.word	0x00024230


	//   ....[175]....
        /*0aac*/ 	.word	0x00024250


	//   ....[176]....
        /*0ab0*/ 	.word	0x00024270


	//   ....[177]....
        /*0ab4*/ 	.word	0x000242d0


	//   ....[178]....
        /*0ab8*/ 	.word	0x00024cf0


	//   ....[179]....
        /*0abc*/ 	.word	0x00025040


	//   ....[180]....
        /*0ac0*/ 	.word	0x000250d0


	//   ....[181]....
        /*0ac4*/ 	.word	0x00025160


	//   ....[182]....
        /*0ac8*/ 	.word	0x000251f0


	//   ....[183]....
        /*0acc*/ 	.word	0x00025270


	//   ....[184]....
        /*0ad0*/ 	.word	0x000252c0


	//   ....[185]....
        /*0ad4*/ 	.word	0x00025310


	//   ....[186]....
        /*0ad8*/ 	.word	0x00025360


	//   ....[187]....
        /*0adc*/ 	.word	0x000253f0


	//   ....[188]....
        /*0ae0*/ 	.word	0x00025480


	//   ....[189]....
        /*0ae4*/ 	.word	0x000254d0


	//   ....[190]....
        /*0ae8*/ 	.word	0x00025520


	//   ....[191]....
        /*0aec*/ 	.word	0x00025610


	//   ....[192]....
        /*0af0*/ 	.word	0x00025660


	//   ....[193]....
        /*0af4*/ 	.word	0x000256b0


	//   ....[194]....
        /*0af8*/ 	.word	0x00025700


	//   ....[195]....
        /*0afc*/ 	.word	0x000257b0


	//   ....[196]....
        /*0b00*/ 	.word	0x00025840


	//   ....[197]....
        /*0b04*/ 	.word	0x000258a0


	//   ....[198]....
        /*0b08*/ 	.word	0x00025900


	//   ....[199]....
        /*0b0c*/ 	.word	0x00025d10


	//   ....[200]....
        /*0b10*/ 	.word	0x00025ff0


	//   ....[201]....
        /*0b14*/ 	.word	0x000260e0


	//   ....[202]....
        /*0b18*/ 	.word	0x00026180


	//   ....[203]....
        /*0b1c*/ 	.word	0x000261e0


	//   ....[204]....
        /*0b20*/ 	.word	0x000262f0


	//   ....[205]....
        /*0b24*/ 	.word	0x00026360


	//   ....[206]....
        /*0b28*/ 	.word	0x00026470


	//   ....[207]....
        /*0b2c*/ 	.word	0x000264e0


	//   ....[208]....
        /*0b30*/ 	.word	0x000265f0


	//   ....[209]....
        /*0b34*/ 	.word	0x00026660


	//   ....[210]....
        /*0b38*/ 	.word	0x00026770


	//   ....[211]....
        /*0b3c*/ 	.word	0x000267e0


	//   ....[212]....
        /*0b40*/ 	.word	0x00026880


	//   ....[213]....
        /*0b44*/ 	.word	0x00026990


	//   ....[214]....
        /*0b48*/ 	.word	0x00026a00


	//   ....[215]....
        /*0b4c*/ 	.word	0x00026a80


	//   ....[216]....
        /*0b50*/ 	.word	0x00026b50


	//   ....[217]....
        /*0b54*/ 	.word	0x00026bd0


	//   ....[218]....
        /*0b58*/ 	.word	0x00026cb0


	//   ....[219]....
        /*0b5c*/ 	.word	0x00026d30


	//   ....[220]....
        /*0b60*/ 	.word	0x00026e10


	//   ....[221]....
        /*0b64*/ 	.word	0x00026e90


	//   ....[222]....
        /*0b68*/ 	.word	0x00026f70


	//   ....[223]....
        /*0b6c*/ 	.word	0x00026ff0


	//   ....[224]....
        /*0b70*/ 	.word	0x000270d0


	//   ....[225]....
        /*0b74*/ 	.word	0x00027150


	//   ....[226]....
        /*0b78*/ 	.word	0x00027220


	//   ....[227]....
        /*0b7c*/ 	.word	0x000272a0


	//   ....[228]....
        /*0b80*/ 	.word	0x00027360


	//   ....[229]....
        /*0b84*/ 	.word	0x00027490


	//   ....[230]....
        /*0b88*/ 	.word	0x00027560


	//   ....[231]....
        /*0b8c*/ 	.word	0x000275d0


	//   ....[232]....
        /*0b90*/ 	.word	0x000276a0


	//   ....[233]....
        /*0b94*/ 	.word	0x00027700


	//   ....[234]....
        /*0b98*/ 	.word	0x000277d0


	//   ....[235]....
        /*0b9c*/ 	.word	0x00027830


	//   ....[236]....
        /*0ba0*/ 	.word	0x00027900


	//   ....[237]....
        /*0ba4*/ 	.word	0x00027960


	//   ....[238]....
        /*0ba8*/ 	.word	0x00027a30


	//   ....[239]....
        /*0bac*/ 	.word	0x00027a90


	//   ....[240]....
        /*0bb0*/ 	.word	0x00027b70


	//   ....[241]....
        /*0bb4*/ 	.word	0x00027c60


	//   ....[242]....
        /*0bb8*/ 	.word	0x00027d00


	//   ....[243]....
        /*0bbc*/ 	.word	0x00027d60


	//   ....[244]....
        /*0bc0*/ 	.word	0x00027e60


	//   ....[245]....
        /*0bc4*/ 	.word	0x00027ec0


	//   ....[246]....
        /*0bc8*/ 	.word	0x00027fc0


	//   ....[247]....
        /*0bcc*/ 	.word	0x00028020


	//   ....[248]....
        /*0bd0*/ 	.word	0x00028120


	//   ....[249]....
        /*0bd4*/ 	.word	0x00028180


	//   ....[250]....
        /*0bd8*/ 	.word	0x00028280


	//   ....[251]....
        /*0bdc*/ 	.word	0x000282e0


	//   ....[252]....
        /*0be0*/ 	.word	0x000283b0


	//   ....[253]....
        /*0be4*/ 	.word	0x000284f0


	//   ....[254]....
        /*0be8*/ 	.word	0x00028590


	//   ....[255]....
        /*0bec*/ 	.word	0x00028670


	//   ....[0]....
        /*0bf0*/ 	.word	0x00028740


	//   ....[1]....
        /*0bf4*/ 	.word	0x000287a0


	//   ....[2]....
        /*0bf8*/ 	.word	0x00028890


	//   ....[3]....
        /*0bfc*/ 	.word	0x000288f0


	//   ....[4]....
        /*0c00*/ 	.word	0x000289e0


	//   ....[5]....
        /*0c04*/ 	.word	0x00028a40


	//   ....[6]....
        /*0c08*/ 	.word	0x00028b30


	//   ....[7]....
        /*0c0c*/ 	.word	0x00028b90


	//   ....[8]....
        /*0c10*/ 	.word	0x00028c70


	//   ....[9]....
        /*0c14*/ 	.word	0x00028d00


	//   ....[10]....
        /*0c18*/ 	.word	0x00028da0


	//   ....[11]....
        /*0c1c*/ 	.word	0x00028f20


	//   ....[12]....
        /*0c20*/ 	.word	0x00028f90


	//   ....[13]....
        /*0c24*/ 	.word	0x00029000


	//   ....[14]....
        /*0c28*/ 	.word	0x00029070


	//   ....[15]....
        /*0c2c*/ 	.word	0x000290e0


	//   ....[16]....
        /*0c30*/ 	.word	0x00029160


	//   ....[17]....
        /*0c34*/ 	.word	0x000291e0


	//   ....[18]....
        /*0c38*/ 	.word	0x00029270


	//   ....[19]....
        /*0c3c*/ 	.word	0x000292e0


	//   ....[20]....
        /*0c40*/ 	.word	0x00029350


	//   ....[21]....
        /*0c44*/ 	.word	0x000293c0


	//   ....[22]....
        /*0c48*/ 	.word	0x00029440


	//   ....[23]....
        /*0c4c*/ 	.word	0x000294b0


	//   ....[24]....
        /*0c50*/ 	.word	0x00029540


	//   ....[25]....
        /*0c54*/ 	.word	0x000295a0


	//   ....[26]....
        /*0c58*/ 	.word	0x00029630


	//   ....[27]....
        /*0c5c*/ 	.word	0x00029760


	//   ....[28]....
        /*0c60*/ 	.word	0x0002aec0


	//   ....[29]....
        /*0c64*/ 	.word	0x0002aed0


	//   ....[30]....
        /*0c68*/ 	.word	0x0002ca30


	//   ....[31]....
        /*0c6c*/ 	.word	0x0002ca40


	//   ....[32]....
        /*0c70*/ 	.word	0x0002f770


	//   ....[33]....
        /*0c74*/ 	.word	0x0002f780


	//   ....[34]....
        /*0c78*/ 	.word	0x00031660


	//   ....[35]....
        /*0c7c*/ 	.word	0x00031670


	//   ....[36]....
        /*0c80*/ 	.word	0x000339b0


	//   ....[37]....
        /*0c84*/ 	.word	0x000339c0


	//   ....[38]....
        /*0c88*/ 	.word	0x00033f30


	//   ....[39]....
        /*0c8c*/ 	.word	0x00033f40


	//   ....[40]....
        /*0c90*/ 	.word	0x00034660


	//   ....[41]....
        /*0c94*/ 	.word	0x000346f0


	//   ....[42]....
        /*0c98*/ 	.word	0x00034790


	//   ....[43]....
        /*0c9c*/ 	.word	0x00034820


	//   ....[44]....
        /*0ca0*/ 	.word	0x00034900


	//   ....[45]....
        /*0ca4*/ 	.word	0x00034990


	//   ....[46]....
        /*0ca8*/ 	.word	0x00034a30


	//   ....[47]....
        /*0cac*/ 	.word	0x00034ac0


	//   ....[48]....
        /*0cb0*/ 	.word	0x00034ba0


	//   ....[49]....
        /*0cb4*/ 	.word	0x00034c30


	//   ....[50]....
        /*0cb8*/ 	.word	0x00034cc0


	//   ....[51]....
        /*0cbc*/ 	.word	0x00034d50


	//----- nvinfo : EIATTR_REG_RECONFIG
	.align		4
.L_737:
        /*0cc0*/ 	.byte	0x01, 0x54
	.zero		2


	//----- nvinfo : EIATTR_SYSCALL_OFFSETS
	.align		4
        /*0cc4*/ 	.byte	0x04, 0x46
        /*0cc6*/ 	.short	(.L_739 - .L_738)


	//   ....[0]....
.L_738:
        /*0cc8*/ 	.word	0x00002390


	//   ....[1]....
        /*0ccc*/ 	.word	0x000025c0


	//   ....[2]....
        /*0cd0*/ 	.word	0x00005700


	//   ....[3]....
        /*0cd4*/ 	.word	0x00005a50


	//   ....[4]....
        /*0cd8*/ 	.word	0x000207c0


	//   ....[5]....
        /*0cdc*/ 	.word	0x00020910


	//   ....[6]....
        /*0ce0*/ 	.word	0x00020a00


	//   ....[7]....
        /*0ce4*/ 	.word	0x000218e0


	//----- nvinfo : EIATTR_MBARRIER_INSTR_OFFSETS
	.align		4
.L_739:
        /*0ce8*/ 	.byte	0x04, 0x39
        /*0cea*/ 	.short	(.L_741 - .L_740)


	//   ....[0]....
.L_740:
        /*0cec*/ 	.word	0x00000300
        /*0cf0*/ 	.word	0x000000ff
        /*0cf4*/ 	.word	0x00030800
        /*0cf8*/ 	.short	0x0100
        /*0cfa*/ 	.byte	0x08
	.zero		1


	//   ....[1]....
        /*0cfc*/ 	.word	0x00000310
        /*0d00*/ 	.word	0x000000ff
        /*0d04*/ 	.word	0x00030820
        /*0d08*/ 	.short	0x0100
        /*0d0a*/ 	.byte	0x08
	.zero		1


	//   ....[2]....
        /*0d0c*/ 	.word	0x00000400
        /*0d10*/ 	.word	0x000000ff
        /*0d14*/ 	.word	0x00030830
        /*0d18*/ 	.short	0x0100
        /*0d1a*/ 	.byte	0x08
	.zero		1


	//   ....[3]....
        /*0d1c*/ 	.word	0x00000410
        /*0d20*/ 	.word	0x000000ff
        /*0d24*/ 	.word	0x00030840
        /*0d28*/ 	.short	0x0100
        /*0d2a*/ 	.byte	0x08
	.zero		1


	//   ....[4]....
        /*0d2c*/ 	.word	0x00000420
        /*0d30*/ 	.word	0x000000ff
        /*0d34*/ 	.word	0x00030838
        /*0d38*/ 	.short	0x0100
        /*0d3a*/ 	.byte	0x08
	.zero		1


	//   ....[5]....
        /*0d3c*/ 	.word	0x00000430
        /*0d40*/ 	.word	0x000000ff
        /*0d44*/ 	.word	0x00030848
        /*0d48*/ 	.short	0x0100
        /*0d4a*/ 	.byte	0x08
	.zero		1


	//   ....[6]....
        /*0d4c*/ 	.word	0x00000560
        /*0d50*/ 	.word	0x000000ff
        /*0d54*/ 	.word	0x00030850
        /*0d58*/ 	.short	0x0100
        /*0d5a*/ 	.byte	0x08
	.zero		1


	//   ....[7]....
        /*0d5c*/ 	.word	0x00000570
        /*0d60*/ 	.word	0x000000ff
        /*0d64*/ 	.word	0x00030860
        /*0d68*/ 	.short	0x0100
        /*0d6a*/ 	.byte	0x08
	.zero		1


	//   ....[8]....
        /*0d6c*/ 	.word	0x00000580
        /*0d70*/ 	.word	0x000000ff
        /*0d74*/ 	.word	0x00030858
        /*0d78*/ 	.short	0x0100
        /*0d7a*/ 	.byte	0x08
	.zero		1


	//   ....[9]....
        /*0d7c*/ 	.word	0x00000590
        /*0d80*/ 	.word	0x000000ff
        /*0d84*/ 	.word	0x00030868
        /*0d88*/ 	.short	0x0100
        /*0d8a*/ 	.byte	0x08
	.zero		1


	//   ....[10]....
        /*0d8c*/ 	.word	0x00000680
        /*0d90*/ 	.word	0x000000ff
        /*0d94*/ 	.word	0x00030870
        /*0d98*/ 	.short	0x0100
        /*0d9a*/ 	.byte	0x06
	.zero		1


	//   ....[11]....
        /*0d9c*/ 	.word	0x00000690
        /*0da0*/ 	.word	0x000000ff
        /*0da4*/ 	.word	0x00030880
        /*0da8*/ 	.short	0x0100
        /*0daa*/ 	.byte	0x06
	.zero		1


	//   ....[12]....
        /*0dac*/ 	.word	0x000006a0
        /*0db0*/ 	.word	0x000000ff
        /*0db4*/ 	.word	0x00030878
        /*0db8*/ 	.short	0x0100
        /*0dba*/ 	.byte	0x06
	.zero		1


	//   ....[13]....
        /*0dbc*/ 	.word	0x000006b0
        /*0dc0*/ 	.word	0x000000ff
        /*0dc4*/ 	.word	0x00030888
        /*0dc8*/ 	.short	0x0100
        /*0dca*/ 	.byte	0x06
	.zero		1


	//   ....[14]....
        /*0dcc*/ 	.word	0x000007e0
        /*0dd0*/ 	.word	0x000000ff
        /*0dd4*/ 	.word	0x00030890
        /*0dd8*/ 	.short	0x0100
        /*0dda*/ 	.byte	0x08
	.zero		1


	//   ....[15]....
        /*0ddc*/ 	.word	0x000007f0
        /*0de0*/ 	.word	0x000000ff
        /*0de4*/ 	.word	0x000308a0
        /*0de8*/ 	.short	0x0100
        /*0dea*/ 	.byte	0x08
	.zero		1


	//   ....[16]....
        /*0dec*/ 	.word	0x00000800
        /*0df0*/ 	.word	0x000000ff
        /*0df4*/ 	.word	0x00030898
        /*0df8*/ 	.short	0x0100
        /*0dfa*/ 	.byte	0x08
	.zero		1


	//   ....[17]....
        /*0dfc*/ 	.word	0x00000810
        /*0e00*/ 	.word	0x000000ff
        /*0e04*/ 	.word	0x000308a8
        /*0e08*/ 	.short	0x0100
        /*0e0a*/ 	.byte	0x08
	.zero		1


	//   ....[18]....
        /*0e0c*/ 	.word	0x00000940
        /*0e10*/ 	.word	0x000000ff
        /*0e14*/ 	.word	0x000308b0
        /*0e18*/ 	.short	0x0100
        /*0e1a*/ 	.byte	0x08
	.zero		1


	//   ....[19]....
        /*0e1c*/ 	.word	0x00000950
        /*0e20*/ 	.word	0x000000ff
        /*0e24*/ 	.word	0x000308c0
        /*0e28*/ 	.short	0x0100
        /*0e2a*/ 	.byte	0x08
	.zero		1


	//   ....[20]....
        /*0e2c*/ 	.word	0x00000960
        /*0e30*/ 	.word	0x000000ff
        /*0e34*/ 	.word	0x000308b8
        /*0e38*/ 	.short	0x0100
        /*0e3a*/ 	.byte	0x08
	.zero		1


	//   ....[21]....
        /*0e3c*/ 	.word	0x00000970
        /*0e40*/ 	.word	0x000000ff
        /*0e44*/ 	.word	0x000308c8
        /*0e48*/ 	.short	0x0100
        /*0e4a*/ 	.byte	0x08
	.zero		1


	//   ....[22]....
        /*0e4c*/ 	.word	0x00003f60
        /*0e50*/ 	.word	0x0000001d
        /*0e54*/ 	.word	0x000308b0
        /*0e58*/ 	.short	0x010a
        /*0e5a*/ 	.byte	0x3f
	.zero		1


	//   ....[23]....
        /*0e5c*/ 	.word	0x000049e0
        /*0e60*/ 	.word	0x0000001d
        /*0e64*/ 	.word	0x00000000
        /*0e68*/ 	.short	0x0101
        /*0e6a*/ 	.byte	0x3f
	.zero		1


	//   ....[24]....
        /*0e6c*/ 	.word	0x000057b0
        /*0e70*/ 	.word	0x00000003
        /*0e74*/ 	.word	0x00030800
        /*0e78*/ 	.short	0x010a
        /*0e7a*/ 	.byte	0x3f
	.zero		1


	//   ....[25]....
        /*0e7c*/ 	.word	0x00005800
        /*0e80*/ 	.word	0x00000003
        /*0e84*/ 	.word	0x00030800
        /*0e88*/ 	.short	0x010a
        /*0e8a*/ 	.byte	0x3f
	.zero		1


	//   ....[26]....
        /*0e8c*/ 	.word	0x00006de0
        /*0e90*/ 	.word	0x000000ff
        /*0e94*/ 	.word	0x00030800
        /*0e98*/ 	.short	0x010a
        /*0e9a*/ 	.byte	0x27
	.zero		1


	//   ....[27]....
        /*0e9c*/ 	.word	0x0000a400
        /*0ea0*/ 	.word	0x000000ff
        /*0ea4*/ 	.word	0x00030800
        /*0ea8*/ 	.short	0x010a
        /*0eaa*/ 	.byte	0x27
	.zero		1


	//   ....[28]....
        /*0eac*/ 	.word	0x0000d250
        /*0eb0*/ 	.word	0x00000003
        /*0eb4*/ 	.word	0x00030830
        /*0eb8*/ 	.short	0x010a
        /*0eba*/ 	.byte	0x3f
	.zero		1


	//   ....[29]....
        /*0ebc*/ 	.word	0x0000d290
        /*0ec0*/ 	.word	0x00000003
        /*0ec4*/ 	.word	0x00030830
        /*0ec8*/ 	.short	0x010a
        /*0eca*/ 	.byte	0x3f
	.zero		1


	//   ....[30]....
        /*0ecc*/ 	.word	0x0000d9c0
        /*0ed0*/ 	.word	0x000000ff
        /*0ed4*/ 	.word	0x00000000
        /*0ed8*/ 	.short	0x0101
        /*0eda*/ 	.byte	0x04
	.zero		1


	//   ....[31]....
        /*0edc*/ 	.word	0x0000ff00
        /*0ee0*/ 	.word	0x000000ff
        /*0ee4*/ 	.word	0x00030830
        /*0ee8*/ 	.short	0x010a
        /*0eea*/ 	.byte	0x06
	.zero		1


	//   ....[32]....
        /*0eec*/ 	.word	0x0000ff60
        /*0ef0*/ 	.word	0x000000ff
        /*0ef4*/ 	.word	0x00030830
        /*0ef8*/ 	.short	0x010a
        /*0efa*/ 	.byte	0x06
	.zero		1


	//   ....[33]....
        /*0efc*/ 	.word	0x000109c0
        /*0f00*/ 	.word	0x000000ff
        /*0f04*/ 	.word	0x00030850
        /*0f08*/ 	.short	0x010a
        /*0f0a*/ 	.byte	0x05
	.zero		1


	//   ....[34]....
        /*0f0c*/ 	.word	0x00010a00
        /*0f10*/ 	.word	0x000000ff
        /*0f14*/ 	.word	0x00030850
        /*0f18*/ 	.short	0x010a
        /*0f1a*/ 	.byte	0x05
	.zero		1


	//   ....[35]....
        /*0f1c*/ 	.word	0x00010d00
        /*0f20*/ 	.word	0x000000ff
        /*0f24*/ 	.word	0x00000000
        /*0f28*/ 	.short	0x0101
        /*0f2a*/ 	.byte	0x06
	.zero		1


	//   ....[36]....
        /*0f2c*/ 	.word	0x00012da0
        /*0f30*/ 	.word	0x000000ff
        /*0f34*/ 	.word	0x00000000
        /*0f38*/ 	.short	0x0101
        /*0f3a*/ 	.byte	0x05
	.zero		1


	//   ....[37]....
        /*0f3c*/ 	.word	0x000132e0
        /*0f40*/ 	.word	0x000000ff
        /*0f44*/ 	.word	0x00030830
        /*0f48*/ 	.short	0x010a
        /*0f4a*/ 	.byte	0x06
	.zero		1


	//   ....[38]....
        /*0f4c*/ 	.word	0x00013340
        /*0f50*/ 	.word	0x000000ff
        /*0f54*/ 	.word	0x00030830
        /*0f58*/ 	.short	0x010a
        /*0f5a*/ 	.byte	0x06
	.zero		1


	//   ....[39]....
        /*0f5c*/ 	.word	0x00013da0
        /*0f60*/ 	.word	0x000000ff
        /*0f64*/ 	.word	0x00030850
        /*0f68*/ 	.short	0x010a
        /*0f6a*/ 	.byte	0x05
	.zero		1


	//   ....[40]....
        /*0f6c*/ 	.word	0x00013de0
        /*0f70*/ 	.word	0x000000ff
        /*0f74*/ 	.word	0x00030850
        /*0f78*/ 	.short	0x010a
        /*0f7a*/ 	.byte	0x05
	.zero		1


	//   ....[41]....
        /*0f7c*/ 	.word	0x00014100
        /*0f80*/ 	.word	0x000000ff
        /*0f84*/ 	.word	0x00000000
        /*0f88*/ 	.short	0x0101
        /*0f8a*/ 	.byte	0x06
	.zero		1


	//   ....[42]....
        /*0f8c*/ 	.word	0x00014e80
        /*0f90*/ 	.word	0x000000ff
        /*0f94*/ 	.word	0x00000000
        /*0f98*/ 	.short	0x0101
        /*0f9a*/ 	.byte	0x05
	.zero		1


	//   ....[43]....
        /*0f9c*/ 	.word	0x00015110
        /*0fa0*/ 	.word	0x000000ff
        /*0fa4*/ 	.word	0x00030830
        /*0fa8*/ 	.short	0x010a
        /*0faa*/ 	.byte	0x06
	.zero		1


	//   ....[44]....
        /*0fac*/ 	.word	0x00015170
        /*0fb0*/ 	.word	0x000000ff
        /*0fb4*/ 	.word	0x00030830
        /*0fb8*/ 	.short	0x010a
        /*0fba*/ 	.byte	0x06
	.zero		1


	//   ....[45]....
        /*0fbc*/ 	.word	0x00015bd0
        /*0fc0*/ 	.word	0x000000ff
        /*0fc4*/ 	.word	0x00030850
        /*0fc8*/ 	.short	0x010a
        /*0fca*/ 	.byte	0x05
	.zero		1


	//   ....[46]....
        /*0fcc*/ 	.word	0x00015c10
        /*0fd0*/ 	.word	0x000000ff
        /*0fd4*/ 	.word	0x00030850
        /*0fd8*/ 	.short	0x010a
        /*0fda*/ 	.byte	0x05
	.zero		1


	//   ....[47]....
        /*0fdc*/ 	.word	0x00015f20
        /*0fe0*/ 	.word	0x000000ff
        /*0fe4*/ 	.word	0x00000000
        /*0fe8*/ 	.short	0x0101
        /*0fea*/ 	.byte	0x06
	.zero		1


	//   ....[48]....
        /*0fec*/ 	.word	0x00017f80
        /*0ff0*/ 	.word	0x000000ff
        /*0ff4*/ 	.word	0x00000000
        /*0ff8*/ 	.short	0x0101
        /*0ffa*/ 	.byte	0x05
	.zero		1


	//   ....[49]....
        /*0ffc*/ 	.word	0x00018740
        /*1000*/ 	.word	0x000000ff
        /*1004*/ 	.word	0x00030850
        /*1008*/ 	.short	0x010a
        /*100a*/ 	.byte	0x05
	.zero		1


	//   ....[50]....
        /*100c*/ 	.word	0x00018780
        /*1010*/ 	.word	0x000000ff
        /*1014*/ 	.word	0x00030850
        /*1018*/ 	.short	0x010a
        /*101a*/ 	.byte	0x05
	.zero		1


	//   ....[51]....
        /*101c*/ 	.word	0x00018c80
        /*1020*/ 	.word	0x000000ff
        /*1024*/ 	.word	0x00000000
        /*1028*/ 	.short	0x0101
        /*102a*/ 	.byte	0x04
	.zero		1


	//   ....[52]....
        /*102c*/ 	.word	0x0001a940
        /*1030*/ 	.word	0x000000ff
        /*1034*/ 	.word	0x00000000
        /*1038*/ 	.short	0x0101
        /*103a*/ 	.byte	0x05
	.zero		1


	//   ....[53]....
        /*103c*/ 	.word	0x0001b050
        /*1040*/ 	.word	0x000000ff
        /*1044*/ 	.word	0x00000000
        /*1048*/ 	.short	0x0101
        /*104a*/ 	.byte	0x05
	.zero		1


	//   ....[54]....
        /*104c*/ 	.word	0x0001ebf0
        /*1050*/ 	.word	0x00000011
        /*1054*/ 	.word	0x00030820
        /*1058*/ 	.short	0x010a
        /*105a*/ 	.byte	0x3f
	.zero		1


	//   ....[55]....
        /*105c*/ 	.word	0x0001ec80
        /*1060*/ 	.word	0x0000000c
        /*1064*/ 	.word	0x000308a0
        /*1068*/ 	.short	0x010a
        /*106a*/ 	.byte	0x3f
	.zero		1


	//   ....[56]....
        /*106c*/ 	.word	0x0001f0d0
        /*1070*/ 	.word	0x0000000c
        /*1074*/ 	.word	0x000308c0
        /*1078*/ 	.short	0x010a
        /*107a*/ 	.byte	0x3f
	.zero		1


	//   ....[57]....
        /*107c*/ 	.word	0x0001f5e0
        /*1080*/ 	.word	0x00000007
        /*1084*/ 	.word	0x000308a0
        /*1088*/ 	.short	0x010a
        /*108a*/ 	.byte	0x3f
	.zero		1


	//   ....[58]....
        /*108c*/ 	.word	0x0001fa20
        /*1090*/ 	.word	0x00000007
        /*1094*/ 	.word	0x000308c0
        /*1098*/ 	.short	0x010a
        /*109a*/ 	.byte	0x3f
	.zero		1


	//   ....[59]....
        /*109c*/ 	.word	0x00020f50
        /*10a0*/ 	.word	0x00000007
        /*10a4*/ 	.word	0x00030840
        /*10a8*/ 	.short	0x010a
        /*10aa*/ 	.byte	0x3f
	.zero		1


	//   ....[60]....
        /*10ac*/ 	.word	0x000215e0
        /*10b0*/ 	.word	0x00000007
        /*10b4*/ 	.word	0x00030830
        /*10b8*/ 	.short	0x0107
        /*10ba*/ 	.byte	0x3f
	.zero		1


	//   ....[61]....
        /*10bc*/ 	.word	0x00021690
        /*10c0*/ 	.word	0x00000007
        /*10c4*/ 	.word	0x00030830
        /*10c8*/ 	.short	0x0101
        /*10ca*/ 	.byte	0x3f
	.zero		1


	//   ....[62]....
        /*10cc*/ 	.word	0x00022210
        /*10d0*/ 	.word	0x00000011
        /*10d4*/ 	.word	0x00030800
        /*10d8*/ 	.short	0x0107
        /*10da*/ 	.byte	0x3f
	.zero		1


	//   ....[63]....
        /*10dc*/ 	.word	0x00022320
        /*10e0*/ 	.word	0x00000011
        /*10e4*/ 	.word	0x00030800
        /*10e8*/ 	.short	0x0101
        /*10ea*/ 	.byte	0x3f
	.zero		1


	//   ....[64]....
        /*10ec*/ 	.word	0x00022340
        /*10f0*/ 	.word	0x00000011
        /*10f4*/ 	.word	0x00030820
        /*10f8*/ 	.short	0x010a
        /*10fa*/ 	.byte	0x3f
	.zero		1


	//   ....[65]....
        /*10fc*/ 	.word	0x000226f0
        /*1100*/ 	.word	0x00000007
        /*1104*/ 	.word	0x00030840
        /*1108*/ 	.short	0x010a
        /*110a*/ 	.byte	0x3f
	.zero		1


	//   ....[66]....
        /*110c*/ 	.word	0x00022bb0
        /*1110*/ 	.word	0x00000007
        /*1114*/ 	.word	0x00030830
        /*1118*/ 	.short	0x0107
        /*111a*/ 	.byte	0x3f
	.zero		1


	//   ....[67]....
        /*111c*/ 	.word	0x00022c60
        /*1120*/ 	.word	0x00000007
        /*1124*/ 	.word	0x00030830
        /*1128*/ 	.short	0x0101
        /*112a*/ 	.byte	0x3f
	.zero		1


	//   ....[68]....
        /*112c*/ 	.word	0x00022cc0
        /*1130*/ 	.word	0x00000006
        /*1134*/ 	.word	0x00030860
        /*1138*/ 	.short	0x010a
        /*113a*/ 	.byte	0x3f
	.zero		1


	//   ....[69]....
        /*113c*/ 	.word	0x00023230
        /*1140*/ 	.word	0x00000006
        /*1144*/ 	.word	0x00030850
        /*1148*/ 	.short	0x0107
        /*114a*/ 	.byte	0x3f
	.zero		1


	//   ....[70]....
        /*114c*/ 	.word	0x00023350
        /*1150*/ 	.word	0x00000006
        /*1154*/ 	.word	0x00030850
        /*1158*/ 	.short	0x0101
        /*115a*/ 	.byte	0x3f
	.zero		1


	//   ....[71]....
        /*115c*/ 	.word	0x00023560
        /*1160*/ 	.word	0x00000000
        /*1164*/ 	.word	0x00030860
        /*1168*/ 	.short	0x010a
        /*116a*/ 	.byte	0x3f
	.zero		1


	//   ....[72]....
        /*116c*/ 	.word	0x00023a70
        /*1170*/ 	.word	0x00000000
        /*1174*/ 	.word	0x00030850
        /*1178*/ 	.short	0x0107
        /*117a*/ 	.byte	0x3f
	.zero		1


	//   ....[73]....
        /*117c*/ 	.word	0x00023b30
        /*1180*/ 	.word	0x00000000
        /*1184*/ 	.word	0x00030850
        /*1188*/ 	.short	0x0101
        /*118a*/ 	.byte	0x3f
	.zero		1


	//   ....[74]....
        /*118c*/ 	.word	0x00024c70
        /*1190*/ 	.word	0x00000005
        /*1194*/ 	.word	0x00030820
        /*1198*/ 	.short	0x010a
        /*119a*/ 	.byte	0x3f
	.zero		1


	//   ....[75]....
        /*119c*/ 	.word	0x00024e10
        /*11a0*/ 	.word	0x00000003
        /*11a4*/ 	.word	0x00030840
        /*11a8*/ 	.short	0x010a
        /*11aa*/ 	.byte	0x3f
	.zero		1


	//   ....[76]....
        /*11ac*/ 	.word	0x00024eb0
        /*11b0*/ 	.word	0x00000017
        /*11b4*/ 	.word	0x00030840
        /*11b8*/ 	.short	0x010a
        /*11ba*/ 	.byte	0x3f
	.zero		1


	//   ....[77]....
        /*11bc*/ 	.word	0x00024ef0
        /*11c0*/ 	.word	0x00000003
        /*11c4*/ 	.word	0x00030860
        /*11c8*/ 	.short	0x010a
        /*11ca*/ 	.byte	0x3f
	.zero		1


	//   ....[78]....
        /*11cc*/ 	.word	0x00024f30
        /*11d0*/ 	.word	0x00000017
        /*11d4*/ 	.word	0x00030860
        /*11d8*/ 	.short	0x010a
        /*11da*/ 	.byte	0x3f
	.zero		1


	//   ....[79]....
        /*11dc*/ 	.word	0x00024f90
        /*11e0*/ 	.word	0x0000001d
        /*11e4*/ 	.word	0x000308b0
        /*11e8*/ 	.short	0x010a
        /*11ea*/ 	.byte	0x3f
	.zero		1


	//   ....[80]....
        /*11ec*/ 	.word	0x00025570
        /*11f0*/ 	.word	0x00000005
        /*11f4*/ 	.word	0x00030800
        /*11f8*/ 	.short	0x010a
        /*11fa*/ 	.byte	0x3f
	.zero		1


	//   ....[81]....
        /*11fc*/ 	.word	0x00025940
        /*1200*/ 	.word	0x0000003d
        /*1204*/ 	.word	0x00030800
        /*1208*/ 	.short	0x010a
        /*120a*/ 	.byte	0x3f
	.zero		1


	//   ....[82]....
        /*120c*/ 	.word	0x00025990
        /*1210*/ 	.word	0x00000003
        /*1214*/ 	.word	0x00030830
        /*1218*/ 	.short	0x010a
        /*121a*/ 	.byte	0x3f
	.zero		1


	//   ....[83]....
        /*121c*/ 	.word	0x000259f0
        /*1220*/ 	.word	0x0000000c
        /*1224*/ 	.word	0x00030830
        /*1228*/ 	.short	0x010a
        /*122a*/ 	.byte	0x3f
	.zero		1


	//   ....[84]....
        /*122c*/ 	.word	0x00025a50
        /*1230*/ 	.word	0x00000009
        /*1234*/ 	.word	0x00030850
        /*1238*/ 	.short	0x010a
        /*123a*/ 	.byte	0x3f
	.zero		1


	//   ....[85]....
        /*123c*/ 	.word	0x00025ab0
        /*1240*/ 	.word	0x00000003
        /*1244*/ 	.word	0x00030830
        /*1248*/ 	.short	0x010a
        /*124a*/ 	.byte	0x3f
	.zero		1


	//   ....[86]....
        /*124c*/ 	.word	0x00025b10
        /*1250*/ 	.word	0x00000002
        /*1254*/ 	.word	0x00030850
        /*1258*/ 	.short	0x010a
        /*125a*/ 	.byte	0x3f
	.zero		1


	//   ....[87]....
        /*125c*/ 	.word	0x00025b70
        /*1260*/ 	.word	0x00000003
        /*1264*/ 	.word	0x00030830
        /*1268*/ 	.short	0x010a
        /*126a*/ 	.byte	0x3f
	.zero		1


	//   ....[88]....
        /*126c*/ 	.word	0x00025bd0
        /*1270*/ 	.word	0x00000002
        /*1274*/ 	.word	0x00030850
        /*1278*/ 	.short	0x010a
        /*127a*/ 	.byte	0x3f
	.zero		1


	//   ....[89]....
        /*127c*/ 	.word	0x00025c30
        /*1280*/ 	.word	0x00000005
        /*1284*/ 	.word	0x00030850
        /*1288*/ 	.short	0x010a
        /*128a*/ 	.byte	0x3f
	.zero		1


	//   ....[90]....
        /*128c*/ 	.word	0x00025dd0
        /*1290*/ 	.word	0x00000011
        /*1294*/ 	.word	0x00030820
        /*1298*/ 	.short	0x010a
        /*129a*/ 	.byte	0x3f
	.zero		1


	//   ....[91]....
        /*129c*/ 	.word	0x00025e20
        /*12a0*/ 	.word	0x0000000c
        /*12a4*/ 	.word	0x000308a0
        /*12a8*/ 	.short	0x010a
        /*12aa*/ 	.byte	0x3f
	.zero		1


	//   ....[92]....
        /*12ac*/ 	.word	0x00025e70
        /*12b0*/ 	.word	0x0000000c
        /*12b4*/ 	.word	0x000308c0
        /*12b8*/ 	.short	0x010a
        /*12ba*/ 	.byte	0x3f
	.zero		1


	//   ....[93]....
        /*12bc*/ 	.word	0x00025ec0
        /*12c0*/ 	.word	0x00000007
        /*12c4*/ 	.word	0x000308a0
        /*12c8*/ 	.short	0x010a
        /*12ca*/ 	.byte	0x3f
	.zero		1


	//   ....[94]....
        /*12cc*/ 	.word	0x00025f10
        /*12d0*/ 	.word	0x00000007
        /*12d4*/ 	.word	0x000308c0
        /*12d8*/ 	.short	0x010a
        /*12da*/ 	.byte	0x3f
	.zero		1


	//   ....[95]....
        /*12dc*/ 	.word	0x00026030
        /*12e0*/ 	.word	0x00000007
        /*12e4*/ 	.word	0x00030840
        /*12e8*/ 	.short	0x010a
        /*12ea*/ 	.byte	0x3f
	.zero		1


	//   ....[96]....
        /*12ec*/ 	.word	0x00027390
        /*12f0*/ 	.word	0x00000011
        /*12f4*/ 	.word	0x00030820
        /*12f8*/ 	.short	0x010a
        /*12fa*/ 	.byte	0x3f
	.zero		1


	//   ....[97]....
        /*12fc*/ 	.word	0x000273e0
        /*1300*/ 	.word	0x00000007
        /*1304*/ 	.word	0x00030840
        /*1308*/ 	.short	0x010a
        /*130a*/ 	.byte	0x3f
	.zero		1


	//   ....[98]....
        /*130c*/ 	.word	0x00027bb0
        /*1310*/ 	.word	0x00000006
        /*1314*/ 	.word	0x00030860
        /*1318*/ 	.short	0x010a
        /*131a*/ 	.byte	0x3f
	.zero		1


	//   ....[99]....
        /*131c*/ 	.word	0x00028440
        /*1320*/ 	.word	0x00000000
        /*1324*/ 	.word	0x00030860
        /*1328*/ 	.short	0x010a
        /*132a*/ 	.byte	0x3f
	.zero		1


	//   ....[100]....
        /*132c*/ 	.word	0x00029680
        /*1330*/ 	.word	0x00000005
        /*1334*/ 	.word	0x00030820
        /*1338*/ 	.short	0x010a
        /*133a*/ 	.byte	0x3f
	.zero		1


	//   ....[101]....
        /*133c*/ 	.word	0x00029820
        /*1340*/ 	.word	0x00000003
        /*1344*/ 	.word	0x00030840
        /*1348*/ 	.short	0x010a
        /*134a*/ 	.byte	0x3f
	.zero		1


	//   ....[102]....
        /*134c*/ 	.word	0x00029870
        /*1350*/ 	.word	0x00000017
        /*1354*/ 	.word	0x00030840
        /*1358*/ 	.short	0x010a
        /*135a*/ 	.byte	0x3f
	.zero		1


	//   ....[103]....
        /*135c*/ 	.word	0x000298c0
        /*1360*/ 	.word	0x00000003
        /*1364*/ 	.word	0x00030860
        /*1368*/ 	.short	0x010a
        /*136a*/ 	.byte	0x3f
	.zero		1


	//   ....[104]....
        /*136c*/ 	.word	0x0002ac70
        /*1370*/ 	.word	0x00000004
        /*1374*/ 	.word	0x00000000
        /*1378*/ 	.short	0x010a
        /*137a*/ 	.byte	0x3f
	.zero		1


	//   ....[105]....
        /*137c*/ 	.word	0x0002f5b0
        /*1380*/ 	.word	0x00000008
        /*1384*/ 	.word	0x00000000
        /*1388*/ 	.short	0x010a
        /*138a*/ 	.byte	0x3f
	.zero		1


	//   ....[106]....
        /*138c*/ 	.word	0x00033690
        /*1390*/ 	.word	0x00000006
        /*1394*/ 	.word	0x00000000
        /*1398*/ 	.short	0x010a
        /*139a*/ 	.byte	0x3f
	.zero		1


	//   ....[107]....
        /*139c*/ 	.word	0x00034580
        /*13a0*/ 	.word	0x00000006
        /*13a4*/ 	.word	0x00000000
        /*13a8*/ 	.short	0x0101
        /*13aa*/ 	.byte	0x3f
	.zero		1


	//   ....[108]....
        /*13ac*/ 	.word	0x000345b0
        /*13b0*/ 	.word	0x00000004
        /*13b4*/ 	.word	0x00000000
        /*13b8*/ 	.short	0x010a
        /*13ba*/ 	.byte	0x3f
	.zero		1


	//   ....[109]....
        /*13bc*/ 	.word	0x00034850
        /*13c0*/ 	.word	0x00000008
        /*13c4*/ 	.word	0x00000000
        /*13c8*/ 	.short	0x010a
        /*13ca*/ 	.byte	0x3f
	.zero		1


	//   ....[110]....
        /*13cc*/ 	.word	0x00034af0
        /*13d0*/ 	.word	0x00000006
        /*13d4*/ 	.word	0x00000000
        /*13d8*/ 	.short	0x010a
        /*13da*/ 	.byte	0x3f
	.zero		1


	//----- nvinfo : EIATTR_NUM_MBARRIERS
	.align		4
.L_741:
        /*13dc*/ 	.byte	0x03, 0x38
        /*13de*/ 	.short	0x0016


	//----- nvinfo : EIATTR_EXIT_INSTR_OFFSETS
	.align		4
        /*13e0*/ 	.byte	0x04, 0x1c
        /*13e2*/ 	.short	(.L_743 - .L_742)


	//   ....[0]....
.L_742:
        /*13e4*/ 	.word	0x00000b10


	//   ....[1]....
        /*13e8*/ 	.word	0x0001cca0


	//   ....[2]....
        /*13ec*/ 	.word	0x00024f80


	//----- nvinfo : EIATTR_MAX_THREADS
	.align		4
.L_743:
        /*13f0*/ 	.byte	0x04, 0x05
        /*13f2*/ 	.short	(.L_745 - .L_744)
.L_744:
        /*13f4*/ 	.word	0x00000180
        /*13f8*/ 	.word	0x00000001
        /*13fc*/ 	.word	0x00000001


	//----- nvinfo : EIATTR_CRS_STACK_SIZE
	.align		4
.L_745:
        /*1400*/ 	.byte	0x04, 0x1e
        /*1402*/ 	.short	(.L_747 - .L_746)
.L_746:
        /*1404*/ 	.word	0x00000000


	//----- nvinfo : EIATTR_CBANK_PARAM_SIZE
	.align		4
.L_747:
        /*1408*/ 	.byte	0x03, 0x19
        /*140a*/ 	.short	0x0af0


	//----- nvinfo : EIATTR_PARAM_CBANK
	.align		4
        /*140c*/ 	.byte	0x04, 0x0a
        /*140e*/ 	.short	(.L_749 - .L_748)
	.align		4
.L_748:
        /*1410*/ 	.word	index@(.nv.constant0._ZN7cutlass13device_kernelIN5flash11enable_sm90INS1_16FlashAttnFwdSm90INS1_25CollectiveMainloopFwdSm90ILi2EN4cute5tupleIJNS5_1CILi1EEES8_S8_EEENS6_IJNS7_ILi128EEENS7_ILi96EEENS7_ILi192EEEEEELi192ENS_10bfloat16_tEfNS_4arch4Sm90ELb0ELb1ELb0ELb1ELb1ELb1ELb0ELb1ELb1ELb1ELb1ELb0EEENS1_21CollectiveEpilogueFwdINS6_IJSA_SC_SB_EEES9_SE_SG_Li256ELb1ELb1ELb1ELb0EEENS1_36VarlenDynamicPersistentTileSchedulerILi128ELi96ELi256ELi128ELb1ELb1ELb1ELb1ELb0ELb1EEEEEEEEEvNT_6ParamsE)
        /*1414*/ 	.short	0x0210
        /*1416*/ 	.short	0x0af0


	//----- nvinfo : EIATTR_SW_WAR
	.align		4
.L_749:
        /*1418*/ 	.byte	0x04, 0x36
        /*141a*/ 	.short	(.L_751 - .L_750)
.L_750:
        /*141c*/ 	.word	0x00000008
.L_751:


//--------------------- .nv.info._ZN7cutlass13device_kernelIN5flash11enable_sm90INS1_16FlashAttnFwdSm90INS1_25CollectiveMainloopFwdSm90ILi2EN4cute5tupleIJNS5_1CILi1EEES8_S8_EEENS6_IJNS7_ILi128EEENS7_ILi96EEENS7_ILi192EEEEEELi192ENS_10bfloat16_tEfNS_4arch4Sm90ELb1ELb0ELb0ELb0ELb1ELb0ELb0ELb1ELb1ELb1ELb1ELb0EEENS1_21CollectiveEpilogueFwdINS6_IJSA_SC_SB_EEES9_SE_SG_Li256ELb0ELb1ELb1ELb0EEENS1_19SingleTileSchedulerILb0ELb1ELb1ELi128EEEEEEEEEvNT_6ParamsE --------------------------
	.section	.nv.info._ZN7cutlass13device_kernelIN5flash11enable_sm90INS1_16FlashAttnFwdSm90INS1_25CollectiveMainloopFwdSm90ILi2EN4cute5tupleIJNS5_1CILi1EEES8_S8_EEENS6_IJNS7_ILi128EEENS7_ILi96EEENS7_ILi192EEEEEELi192ENS_10bfloat16_tEfNS_4arch4Sm90ELb1ELb0ELb0ELb0ELb1ELb0ELb0ELb1ELb1ELb1ELb1ELb0EEENS1_21CollectiveEpilogueFwdINS6_IJSA_SC_SB_EEES9_SE_SG_Li256ELb0ELb1ELb1ELb0EEENS1_19SingleTileSchedulerILb0ELb1ELb1ELi128EEEEEEEEEvNT_6ParamsE,"",@"SHT_CUDA_INFO"
	.sectionflags	@""
	.align	4


	//----- nvinfo : EIATTR_CUDA_API_VERSION
	.align		4
        /*0000*/ 	.byte	0x04, 0x37
        /*0002*/ 	.short	(.L_753 - .L_752)
.L_752:
        /*0004*/ 	.word	0x00000082


	//----- nvinfo : EIATTR_KPARAM_INFO
	.align		4
.L_753:
        /*0008*/ 	.byte	0x04, 0x17
        /*000a*/ 	.short	(.L_755 - .L_754)
.L_754:
        /*000c*/ 	.word	0x00000000
        /*0010*/ 	.short	0x0000
        /*0012*/ 	.short	0x0070
        /*0014*/ 	.byte	0x00, 0xf0, 0x01, 0x28


	//----- nvinfo : EIATTR_SPARSE_MMA_MASK
	.align		4
.L_755:
        /*0018*/ 	.byte	0x03, 0x50
        /*001a*/ 	.short	0x0000


	//----- nvinfo : EIATTR_MAXREG_COUNT
	.align		4
        /*001c*/ 	.byte	0x03, 0x1b
        /*001e*/ 	.short	0x00a8


	//----- nvinfo : EIATTR_NUM_BARRIERS
	.align		4
        /*0020*/ 	.byte	0x02, 0x4c
        /*0022*/ 	.byte	0x09
	.zero		1


	//----- nvinfo : EIATTR_EXTERNS
	.align		4
        /*0024*/ 	.byte	0x04, 0x0f
        /*0026*/ 	.short	(.L_757 - .L_756)


	//   ....[0]....
	.align		4
.L_756:
        /*0028*/ 	.word	index@(__assertfail)


	//----- nvinfo : EIATTR_ANNOTATIONS
	.align		4
.L_757:
        /*002c*/ 	.byte	0x04, 0x55
        /*002e*/ 	.short	(.L_759 - .L_758)


	//   ....[0]....
.L_758:
        /*0030*/ 	.word	0x00000001
        /*0034*/ 	.byte	0xb0, 0x08, 0x00, 0x00, 0x01, 0x00, 0x00, 0x00, 0xd0, 0x14, 0x00, 0x00, 0x01, 0x00, 0x00, 0x00
        /*0044*/ 	.byte	0xc0, 0xb9, 0x00, 0x00, 0x01, 0x00, 0x00, 0x00, 0xf0, 0xba, 0x00, 0x00, 0x01, 0x00, 0x00, 0x00
        /*0054*/ 	.byte	0xf0, 0xcf, 0x00, 0x00, 0x01, 0x00, 0x00, 0x00, 0x40, 0xe7, 0x00, 0x00


	//----- nvinfo : EIATTR_MERCURY_ISA_VERSION
	.align		4
.L_759:
        /*0060*/ 	.byte	0x03, 0x5f
        /*0062*/ 	.short	0x0101


	//----- nvinfo : EIATTR_INT_WARP_WIDE_INSTR_OFFSETS
	.align		4
        /*0064*/ 	.byte	0x04, 0x31
        /*0066*/ 	.short	(.L_761 - .L_760)


	//   ....[0]....
.L_760:
        /*0068*/ 	.word	0x000000c0


	//   ....[1]....
        /*006c*/ 	.word	0x000000d0


	//   ....[2]....
        /*0070*/ 	.word	0x00000170


	//----- nvinfo : EIATTR_COOP_GROUP_MASK_REGIDS
	.align		4
.L_761:
        /*0074*/ 	.byte	0x04, 0x29
        /*0076*/ 	.short	(.L_763 - .L_762)


	//   ....[0]....
.L_762:
        /*0078*/ 	.word	0xffffffff


	//   ....[1]....
        /*007c*/ 	.word	0xffffffff


	//   ....[2]....
        /*0080*/ 	.word	0xffffffff


	//   ....[3]....
        /*0084*/ 	.word	0xffffffff


	//   ....[4]....
        /*0088*/ 	.word	0xffffffff


	//   ....[5]....
        /*008c*/ 	.word	0xffffffff


	//   ....[6]....
        /*0090*/ 	.word	0xffffffff


	//   ....[7]....
        /*0094*/ 	.word	0xffffffff


	//   ....[8]....
        /*0098*/ 	.word	0xffffffff


	//   ....[9]....
        /*009c*/ 	.word	0xffffffff


	//   ....[10]....
        /*00a0*/ 	.word	0xffffffff


	//   ....[11]....
        /*00a4*/ 	.word	0xffffffff


	//   ....[12]....
        /*00a8*/ 	.word	0xffffffff


	//   ....[13]....
        /*00ac*/ 	.word	0xffffffff


	//   ....[14]....
        /*00b0*/ 	.word	0xffffffff


	//   ....[15]....
        /*00b4*/ 	.word	0xffffffff


	//   ....[16]....
        /*00b8*/ 	.word	0xffffffff


	//   ....[17]....
        /*00bc*/ 	.word	0xffffffff


	//   ....[18]....
        /*00c0*/ 	.word	0xffffffff


	//   ....[19]....
        /*00c4*/ 	.word	0xffffffff


	//   ....[20]....
        /*00c8*/ 	.word	0xffffffff


	//   ....[21]....
        /*00cc*/ 	.word	0xffffffff


	//   ....[22]....
        /*00d0*/ 	.word	0xffffffff


	//   ....[23]....
        /*00d4*/ 	.word	0xffffffff


	//   ....[24]....
        /*00d8*/ 	.word	0xffffffff


	//   ....[25]....
        /*00dc*/ 	.word	0xffffffff


	//   ....[26]....
        /*00e0*/ 	.word	0xffffffff


	//   ....[27]....
        /*00e4*/ 	.word	0xffffffff


	//   ....[28]....
        /*00e8*/ 	.word	0xffffffff


	//   ....[29]....
        /*00ec*/ 	.word	0xffffffff


	//   ....[30]....
        /*00f0*/ 	.word	0xffffffff


	//   ....[31]....
        /*00f4*/ 	.word	0xffffffff


	//   ....[32]....
        /*00f8*/ 	.word	0xffffffff


	//   ....[33]....
        /*00fc*/ 	.word	0xffffffff


	//   ....[34]....
        /*0100*/ 	.word	0xffffffff


	//   ....[35]....
        /*0104*/ 	.word	0xffffffff


	//   ....[36]....
        /*0108*/ 	.word	0xffffffff


	//   ....[37]....
        /*010c*/ 	.word	0xffffffff


	//   ....[38]....
        /*0110*/ 	.word	0xffffffff


	//   ....[39]....
        /*0114*/ 	.word	0xffffffff


	//   ....[40]....
        /*0118*/ 	.word	0xffffffff


	//   ....[41]....
        /*011c*/ 	.word	0xffffffff


	//   ....[42]....
        /*0120*/ 	.word	0xffffffff


	//   ....[43]....
        /*0124*/ 	.word	0xffffffff


	//   ....[44]....
        /*0128*/ 	.word	0xffffffff


	//   ....[45]....
        /*012c*/ 	.word	0xffffffff


	//   ....[46]....
        /*0130*/ 	.word	0xffffffff


	//   ....[47]....
        /*0134*/ 	.word	0xffffffff


	//   ....[48]....
        /*0138*/ 	.word	0xffffffff


	//   ....[49]....
        /*013c*/ 	.word	0xffffffff


	//   ....[50]....
        /*0140*/ 	.word	0xffffffff


	//   ....[51]....
        /*0144*/ 	.word	0xffffffff


	//   ....[52]....
        /*0148*/ 	.word	0xffffffff


	//   ....[53]....
        /*014c*/ 	.word	0xffffffff


	//   ....[54]....
        /*0150*/ 	.word	0xffffffff


	//   ....[55]....
        /*0154*/ 	.word	0xffffffff


	//   ....[56]....
        /*0158*/ 	.word	0xffffffff


	//   ....[57]....
        /*015c*/ 	.word	0xffffffff


	//   ....[58]....
        /*0160*/ 	.word	0xffffffff


	//   ....[59]....
        /*0164*/ 	.word	0xffffffff


	//   ....[60]....
        /*0168*/ 	.word	0xffffffff


	//   ....[61]....
        /*016c*/ 	.word	0xffffffff


	//   ....[62]....
        /*0170*/ 	.word	0xffffffff


	//   ....[63]....
        /*0174*/ 	.word	0xffffffff


	//   ....[64]....
        /*0178*/ 	.word	0xffffffff


	//   ....[65]....
        /*017c*/ 	.word	0xffffffff


	//   ....[66]....
        /*0180*/ 	.word	0xffffffff


	//   ....[67]....
        /*0184*/ 	.word	0xffffffff


	//   ....[68]....
        /*0188*/ 	.word	0xffffffff


	//   ....[69]....
        /*018c*/ 	.word	0xffffffff


	//   ....[70]....
        /*0190*/ 	.word	0xffffffff


	//   ....[71]....
        /*0194*/ 	.word	0xffffffff


	//   ....[72]....
        /*0198*/ 	.word	0xffffffff


	//   ....[73]....
        /*019c*/ 	.word	0xffffffff


	//   ....[74]....
        /*01a0*/ 	.word	0xffffffff


	//   ....[75]....
        /*01a4*/ 	.word	0xffffffff


	//   ....[76]....
        /*01a8*/ 	.word	0xffffffff


	//   ....[77]....
        /*01ac*/ 	.word	0xffffffff


	//   ....[78]....
        /*01b0*/ 	.word	0xffffffff


	//   ....[79]....
        /*01b4*/ 	.word	0xffffffff


	//   ....[80]....
        /*01b8*/ 	.word	0xffffffff


	//   ....[81]....
        /*01bc*/ 	.word	0xffffffff


	//   ....[82]....
        /*01c0*/ 	.word	0xffffffff


	//   ....[83]....
        /*01c4*/ 	.word	0xffffffff


	//   ....[84]....
        /*01c8*/ 	.word	0xffffffff


	//   ....[85]....
        /*01cc*/ 	.word	0xffffffff


	//   ....[86]....
        /*01d0*/ 	.word	0xffffffff


	//   ....[87]....
        /*01d4*/ 	.word	0xffffffff


	//   ....[88]....
        /*01d8*/ 	.word	0xffffffff


	//   ....[89]....
        /*01dc*/ 	.word	0xffffffff


	//   ....[90]....
        /*01e0*/ 	.word	0xffffffff


	//   ....[91]....
        /*01e4*/ 	.word	0xffffffff


	//   ....[92]....
        /*01e8*/ 	.word	0xffffffff


	//   ....[93]....
        /*01ec*/ 	.word	0xffffffff


	//   ....[94]....
        /*01f0*/ 	.word	0xffffffff


	//   ....[95]....
        /*01f4*/ 	.word	0xffffffff


	//   ....[96]....
        /*01f8*/ 	.word	0xffffffff


	//   ....[97]....
        /*01fc*/ 	.word	0xffffffff


	//   ....[98]....
        /*0200*/ 	.word	0xffffffff


	//   ....[99]....
        /*0204*/ 	.word	0xffffffff


	//   ....[100]....
        /*0208*/ 	.word	0xffffffff


	//   ....[101]....
        /*020c*/ 	.word	0x0500000f


	//   ....[102]....
        /*0210*/ 	.word	0x0500000f


	//   ....[103]....
        /*0214*/ 	.word	0x0500000f


	//   ....[104]....
        /*0218*/ 	.word	0x0500000f


	//   ....[105]....
        /*021c*/ 	.word	0x0500000f


	//   ....[106]....
        /*0220*/ 	.word	0x0500000f


	//   ....[107]....
        /*0224*/ 	.word	0x0500000f


	//   ....[108]....
        /*0228*/ 	.word	0x0500000f


	//   ....[109]....
        /*022c*/ 	.word	0x0500000f


	//   ....[110]....
        /*0230*/ 	.word	0x0500000f


	//   ....[111]....
        /*0234*/ 	.word	0x0500000f


	//   ....[112]....
        /*0238*/ 	.word	0x0500000f


	//   ....[113]....
        /*023c*/ 	.word	0x0500000f


	//   ....[114]....
        /*0240*/ 	.word	0x0500000f


	//   ....[115]....
        /*0244*/ 	.word	0x0500000f


	//   ....[116]....
        /*0248*/ 	.word	0x0500000f


	//   ....[117]....
        /*024c*/ 	.word	0x0500000f


	//   ....[118]....
        /*0250*/ 	.word	0x0500000f


	//   ....[119]....
        /*0254*/ 	.word	0x0500000f


	//   ....[120]....
        /*0258*/ 	.word	0x0500000f


	//   ....[121]....
        /*025c*/ 	.word	0x0500000f


	//   ....[122]....
        /*0260*/ 	.word	0x0500000f


	//   ....[123]....
        /*0264*/ 	.word	0x0500000f


	//   ....[124]....
        /*0268*/ 	.word	0x0500000f


	//   ....[125]....
        /*026c*/ 	.word	0x0500000f


	//   ....[126]....
        /*0270*/ 	.word	0x0500000f


	//   ....[127]....
        /*0274*/ 	.word	0x0500000f


	//   ....[128]....
        /*0278*/ 	.word	0x0500000f


	//   ....[129]....
        /*027c*/ 	.word	0x0500000f


	//   ....[130]....
        /*0280*/ 	.word	0x0500000f


	//   ....[131]....
        /*0284*/ 	.word	0x0500000f


	//   ....[132]....
        /*0288*/ 	.word	0x0500000f


	//   ....[133]....
        /*028c*/ 	.word	0x0500000f


	//   ....[134]....
        /*0290*/ 	.word	0x0500000f


	//   ....[135]....
        /*0294*/ 	.word	0x0500000f


	//   ....[136]....
        /*0298*/ 	.word	0x0500000f


	//   ....[137]....
        /*029c*/ 	.word	0x0500000f


	//   ....[138]....
        /*02a0*/ 	.word	0x0500000f


	//   ....[139]....
        /*02a4*/ 	.word	0x0500000f


	//   ....[140]....
        /*02a8*/ 	.word	0x0500000f


	//   ....[141]....
        /*02ac*/ 	.word	0x0500000f


	//   ....[142]....
        /*02b0*/ 	.word	0x0500000f


	//   ....[143]....
        /*02b4*/ 	.word	0x0500000f


	//   ....[144]....
        /*02b8*/ 	.word	0x0500000f


	//   ....[145]....
        /*02bc*/ 	.word	0x0500000f


	//   ....[146]....
        /*02c0*/ 	.word	0x0500000f


	//   ....[147]....
        /*02c4*/ 	.word	0x0500000f


	//   ....[148]....
        /*02c8*/ 	.word	0x0500000f


	//   ....[149]....
        /*02cc*/ 	.word	0x0500000f


	//   ....[150]....
        /*02d0*/ 	.word	0x0500000f


	//   ....[151]....
        /*02d4*/ 	.word	0x0500000f


	//   ....[152]....
        /*02d8*/ 	.word	0x0500000f


	//   ....[153]....
        /*02dc*/ 	.word	0x0500000f


	//   ....[154]....
        /*02e0*/ 	.word	0x0500000f


	//   ....[155]....
        /*02e4*/ 	.word	0x0500000f


	//   ....[156]....
        /*02e8*/ 	.word	0x0500000f


	//   ....[157]....
        /*02ec*/ 	.word	0x0500000f


	//   ....[158]....
        /*02f0*/ 	.word	0x0500000f


	//   ....[159]....
        /*02f4*/ 	.word	0x0500000f


	//   ....[160]....
        /*02f8*/ 	.word	0x0500000f


	//   ....[161]....
        /*02fc*/ 	.word	0x0500000f


	//   ....[162]....
        /*0300*/ 	.word	0x0500000f


	//   ....[163]....
        /*0304*/ 	.word	0x0500000f


	//   ....[164]....
        /*0308*/ 	.word	0x0500000f


	//   ....[165]....
        /*030c*/ 	.word	0x0500000f


	//   ....[166]....
        /*0310*/ 	.word	0x0500000f


	//----- nvinfo : EIATTR_COOP_GROUP_INSTR_OFFSETS
	.align		4
.L_763:
        /*0314*/ 	.byte	0x04, 0x28
        /*0316*/ 	.short	(.L_765 - .L_764)


	//   ....[0]....
.L_764:
        /*0318*/ 	.word	0x00000070


	//   ....[1]....
        /*031c*/ 	.word	0x000000b0


	//   ....[2]....
        /*0320*/ 	.word	0x000002d0


	//   ....[3]....
        /*0324*/ 	.word	0x00000430


	//   ....[4]....
        /*0328*/ 	.word	0x00000550


	//   ....[5]....
        /*032c*/ 	.word	0x000006b0


	//   ....[6]....
        /*0330*/ 	.word	0x000012d0


	//   ....[7]....
        /*0334*/ 	.word	0x00002080


	//   ....[8]....
        /*0338*/ 	.word	0x000020a0


	//   ....[9]....
        /*033c*/ 	.word	0x000025c0


	//   ....[10]....
        /*0340*/ 	.word	0x000026c0


	//   ....[11]....
        /*0344*/ 	.word	0x00002df0


	//   ....[12]....
        /*0348*/ 	.word	0x00002e90


	//   ....[13]....
        /*034c*/ 	.word	0x00004810


	//   ....[14]....
        /*0350*/ 	.word	0x00004850


	//   ....[15]....
        /*0354*/ 	.word	0x00004d60


	//   ....[16]....
        /*0358*/ 	.word	0x00004e40


	//   ....[17]....
        /*035c*/ 	.word	0x00005420


	//   ....[18]....
        /*0360*/ 	.word	0x00005480


	//   ....[19]....
        /*0364*/ 	.word	0x00007030


	//   ....[20]....
        /*0368*/ 	.word	0x00007040


	//   ....[21]....
        /*036c*/ 	.word	0x00007070


	//   ....[22]....
        /*0370*/ 	.word	0x00007090


	//   ....[23]....
        /*0374*/ 	.word	0x000083a0


	//   ....[24]....
        /*0378*/ 	.word	0x000083c0


	//   ....[25]....
        /*037c*/ 	.word	0x00008470


	//   ....[26]....
        /*0380*/ 	.word	0x00008480


	//   ....[27]....
        /*0384*/ 	.word	0x00009530


	//   ....[28]....
        /*0388*/ 	.word	0x00009570


	//   ....[29]....
        /*038c*/ 	.word	0x000095b0


	//   ....[30]....
        /*0390*/ 	.word	0x000095f0


	//   ....[31]....
        /*0394*/ 	.word	0x00009630


	//   ....[32]....
        /*0398*/ 	.word	0x00009650


	//   ....[33]....
        /*039c*/ 	.word	0x00009fc0


	//   ....[34]....
        /*03a0*/ 	.word	0x00009fd0


	//   ....[35]....
        /*03a4*/ 	.word	0x0000ad10


	//   ....[36]....
        /*03a8*/ 	.word	0x0000bfc0


	//   ....[37]....
        /*03ac*/ 	.word	0x0000bfe0


	//   ....[38]....
        /*03b0*/ 	.word	0x0000bff0


	//   ....[39]....
        /*03b4*/ 	.word	0x0000c000


	//   ....[40]....
        /*03b8*/ 	.word	0x0000c010


	//   ....[41]....
        /*03bc*/ 	.word	0x0000c020


	//   ....[42]....
        /*03c0*/ 	.word	0x0000c030


	//   ....[43]....
        /*03c4*/ 	.word	0x0000c090


	//   ....[44]....
        /*03c8*/ 	.word	0x0000c0d0


	//   ....[45]....
        /*03cc*/ 	.word	0x0000c130


	//   ....[46]....
        /*03d0*/ 	.word	0x0000c140


	//   ....[47]....
        /*03d4*/ 	.word	0x0000c210


	//   ....[48]....
        /*03d8*/ 	.word	0x0000c860


	//   ....[49]....
        /*03dc*/ 	.word	0x0000c890


	//   ....[50]....
        /*03e0*/ 	.word	0x0000c8c0


	//   ....[51]....
        /*03e4*/ 	.word	0x0000c8f0


	//   ....[52]....
        /*03e8*/ 	.word	0x0000c900


	//   ....[53]....
        /*03ec*/ 	.word	0x0000c980


	//   ....[54]....
        /*03f0*/ 	.word	0x0000c9c0


	//   ....[55]....
        /*03f4*/ 	.word	0x0000ca10


	//   ....[56]....
        /*03f8*/ 	.word	0x0000ca40


	//   ....[57]....
        /*03fc*/ 	.word	0x0000caa0


	//   ....[58]....
        /*0400*/ 	.word	0x0000cae0


	//   ....[59]....
        /*0404*/ 	.word	0x0000cb30


	//   ....[60]....
        /*0408*/ 	.word	0x0000cb60


	//   ....[61]....
        /*040c*/ 	.word	0x0000cbb0


	//   ....[62]....
        /*0410*/ 	.word	0x0000cbf0


	//   ....[63]....
        /*0414*/ 	.word	0x0000cc40


	//   ....[64]....
        /*0418*/ 	.word	0x0000d400


	//   ....[65]....
        /*041c*/ 	.word	0x0000d430


	//   ....[66]....
        /*0420*/ 	.word	0x0000d450


	//   ....[67]....
        /*0424*/ 	.word	0x0000d460


	//   ....[68]....
        /*0428*/ 	.word	0x0000d480


	//   ....[69]....
        /*042c*/ 	.word	0x0000d4e0


	//   ....[70]....
        /*0430*/ 	.word	0x0000d500


	//   ....[71]....
        /*0434*/ 	.word	0x0000d520


	//   ....[72]....
        /*0438*/ 	.word	0x0000d530


	//   ....[73]....
        /*043c*/ 	.word	0x0000d590


	//   ....[74]....
        /*0440*/ 	.word	0x0000d5c0


	//   ....[75]....
        /*0444*/ 	.word	0x0000d640


	//   ....[76]....
        /*0448*/ 	.word	0x0000d8b0


	//   ....[77]....
        /*044c*/ 	.word	0x0000d8d0


	//   ....[78]....
        /*0450*/ 	.word	0x0000d8e0


	//   ....[79]....
        /*0454*/ 	.word	0x0000d900


	//   ....[80]....
        /*0458*/ 	.word	0x0000d990


	//   ....[81]....
        /*045c*/ 	.word	0x0000d9c0


	//   ....[82]....
        /*0460*/ 	.word	0x0000da30


	//   ....[83]....
        /*0464*/ 	.word	0x0000da60


	//   ....[84]....
        /*0468*/ 	.word	0x0000dad0


	//   ....[85]....
        /*046c*/ 	.word	0x0000db00


	//   ....[86]....
        /*0470*/ 	.word	0x0000db70


	//   ....[87]....
        /*0474*/ 	.word	0x0000dba0


	//   ....[88]....
        /*0478*/ 	.word	0x0000e070


	//   ....[89]....
        /*047c*/ 	.word	0x0000e0a0


	//   ....[90]....
        /*0480*/ 	.word	0x0000e0d0


	//   ....[91]....
        /*0484*/ 	.word	0x0000e100


	//   ....[92]....
        /*0488*/ 	.word	0x0000e130


	//   ....[93]....
        /*048c*/ 	.word	0x0000e140


	//   ....[94]....
        /*0490*/ 	.word	0x0000e1e0


	//   ....[95]....
        /*0494*/ 	.word	0x0000e200


	//   ....[96]....
        /*0498*/ 	.word	0x0000e290


	//   ....[97]....
        /*049c*/ 	.word	0x0000e2b0


	//   ....[98]....
        /*04a0*/ 	.word	0x0000e320


	//   ....[99]....
        /*04a4*/ 	.word	0x0000e350


	//   ....[100]....
        /*04a8*/ 	.word	0x0000e6d0


	//   ....[101]....
        /*04ac*/ 	.word	0x0000ec50


	//   ....[102]....
        /*04b0*/ 	.word	0x0000ed40


	//   ....[103]....
        /*04b4*/ 	.word	0x0000ede0


	//   ....[104]....
        /*04b8*/ 	.word	0x0000ee40


	//   ....[105]....
        /*04bc*/ 	.word	0x0000ef10


	//   ....[106]....
        /*04c0*/ 	.word	0x0000ef80


	//   ....[107]....
        /*04c4*/ 	.word	0x0000f050


	//   ....[108]....
        /*04c8*/ 	.word	0x0000f0d0


	//   ....[109]....
        /*04cc*/ 	.word	0x0000f1a0


	//   ....[110]....
        /*04d0*/ 	.word	0x0000f220


	//   ....[111]....
        /*04d4*/ 	.word	0x0000f300


	//   ....[112]....
        /*04d8*/ 	.word	0x0000f380


	//   ....[113]....
        /*04dc*/ 	.word	0x0000f440


	//   ....[114]....
        /*04e0*/ 	.word	0x0000f4d0


	//   ....[115]....
        /*04e4*/ 	.word	0x0000f540


	//   ....[116]....
        /*04e8*/ 	.word	0x0000f5e0


	//   ....[117]....
        /*04ec*/ 	.word	0x0000f6b0


	//   ....[118]....
        /*04f0*/ 	.word	0x0000f730


	//   ....[119]....
        /*04f4*/ 	.word	0x0000f800


	//   ....[120]....
        /*04f8*/ 	.word	0x0000f880


	//   ....[121]....
        /*04fc*/ 	.word	0x0000f950


	//   ....[122]....
        /*0500*/ 	.word	0x0000f9d0


	//   ....[123]....
        /*0504*/ 	.word	0x0000faa0


	//   ....[124]....
        /*0508*/ 	.word	0x0000fb20


	//   ....[125]....
        /*050c*/ 	.word	0x0000fbf0


	//   ....[126]....
        /*0510*/ 	.word	0x0000fc70


	//   ....[127]....
        /*0514*/ 	.word	0x0000fd40


	//   ....[128]....
        /*0518*/ 	.word	0x0000fdb0


	//   ....[129]....
        /*051c*/ 	.word	0x0000fe70


	//   ....[130]....
        /*0520*/ 	.word	0x0000ffb0


	//   ....[131]....
        /*0524*/ 	.word	0x00010080


	//   ....[132]....
        /*0528*/ 	.word	0x000100e0


	//   ....[133]....
        /*052c*/ 	.word	0x000101a0


	//   ....[134]....
        /*0530*/ 	.word	0x00010200


	//   ....[135]....
        /*0534*/ 	.word	0x000102c0


	//   ....[136]....
        /*0538*/ 	.word	0x00010320


	//   ....[137]....
        /*053c*/ 	.word	0x000103f0


	//   ....[138]....
        /*0540*/ 	.word	0x00010450


	//   ....[139]....
        /*0544*/ 	.word	0x00010520


	//   ....[140]....
        /*0548*/ 	.word	0x00010580


	//   ....[141]....
        /*054c*/ 	.word	0x00010660


	//   ....[142]....
        /*0550*/ 	.word	0x00010740


	//   ....[143]....
        /*0554*/ 	.word	0x000107e0


	//   ....[144]....
        /*0558*/ 	.word	0x00010840


	//   ....[145]....
        /*055c*/ 	.word	0x00010900


	//   ....[146]....
        /*0560*/ 	.word	0x000109c0


	//   ....[147]....
        /*0564*/ 	.word	0x00010a80


	//   ....[148]....
        /*0568*/ 	.word	0x00010b40


	//   ....[149]....
        /*056c*/ 	.word	0x00010c00


	//   ....[150]....
        /*0570*/ 	.word	0x00010cc0


	//   ....[151]....
        /*0574*/ 	.word	0x00010d80


	//   ....[152]....
        /*0578*/ 	.word	0x00010e40


	//   ....[153]....
        /*057c*/ 	.word	0x00010f00


	//   ....[154]....
        /*0580*/ 	.word	0x00011040


	//   ....[155]....
        /*0584*/ 	.word	0x000110e0


	//   ....[156]....
        /*0588*/ 	.word	0x000111b0


	//   ....[157]....
        /*058c*/ 	.word	0x000112a0


	//   ....[158]....
        /*0590*/ 	.word	0x00011310


	//   ....[159]....
        /*0594*/ 	.word	0x00011400


	//   ....[160]....
        /*0598*/ 	.word	0x00011470


	//   ....[161]....
        /*059c*/ 	.word	0x00011570


	//   ....[162]....
        /*05a0*/ 	.word	0x000115f0


	//   ....[163]....
        /*05a4*/ 	.word	0x000116e0


	//   ....[164]....
        /*05a8*/ 	.word	0x00011750


	//   ....[165]....
        /*05ac*/ 	.word	0x00011820


	//   ....[166]....
        /*05b0*/ 	.word	0x00011930


	//----- nvinfo : EIATTR_REG_RECONFIG
	.align		4
.L_765:
        /*05b4*/ 	.byte	0x01, 0x54
	.zero		2


	//----- nvinfo : EIATTR_SYSCALL_OFFSETS
	.align		4
        /*05b8*/ 	.byte	0x04, 0x46
        /*05ba*/ 	.short	(.L_767 - .L_766)


	//   ....[0]....
.L_766:
        /*05bc*/ 	.word	0x00001490


	//   ....[1]....
        /*05c0*/ 	.word	0x0000b530


	//   ....[2]....
        /*05c4*/ 	.word	0x0000b670


	//   ....[3]....
        /*05c8*/ 	.word	0x0000b760


	//   ....[4]....
        /*05cc*/ 	.word	0x0000c5a0


	//----- nvinfo : EIATTR_MBARRIER_INSTR_OFFSETS
	.align		4
.L_767:
        /*05d0*/ 	.byte	0x04, 0x39
        /*05d2*/ 	.short	(.L_769 - .L_768)


	//   ....[0]....
.L_768:
        /*05d4*/ 	.word	0x00000180
        /*05d8*/ 	.word	0x000000ff
        /*05dc*/ 	.word	0x00030800
        /*05e0*/ 	.short	0x0100
        /*05e2*/ 	.byte	0x08
	.zero		1


	//   ....[1]....
        /*05e4*/ 	.word	0x00000190
        /*05e8*/ 	.word	0x000000ff
        /*05ec*/ 	.word	0x00030820
        /*05f0*/ 	.short	0x0100
        /*05f2*/ 	.byte	0x08
	.zero		1


	//   ....[2]....
        /*05f4*/ 	.word	0x00000280
        /*05f8*/ 	.word	0x000000ff
        /*05fc*/ 	.word	0x00030830
        /*0600*/ 	.short	0x0100
        /*0602*/ 	.byte	0x08
	.zero		1


	//   ....[3]....
        /*0604*/ 	.word	0x00000290
        /*0608*/ 	.word	0x000000ff
        /*060c*/ 	.word	0x00030840
        /*0610*/ 	.short	0x0100
        /*0612*/ 	.byte	0x08
	.zero		1


	//   ....[4]....
        /*0614*/ 	.word	0x000002a0
        /*0618*/ 	.word	0x000000ff
        /*061c*/ 	.word	0x00030838
        /*0620*/ 	.short	0x0100
        /*0622*/ 	.byte	0x08
	.zero		1


	//   ....[5]....
        /*0624*/ 	.word	0x000002b0
        /*0628*/ 	.word	0x000000ff
        /*062c*/ 	.word	0x00030848
        /*0630*/ 	.short	0x0100
        /*0632*/ 	.byte	0x08
	.zero		1


	//   ....[6]....
        /*0634*/ 	.word	0x000003e0
        /*0638*/ 	.word	0x000000ff
        /*063c*/ 	.word	0x00030850
        /*0640*/ 	.short	0x0100
        /*0642*/ 	.byte	0x08
	.zero		1


	//   ....[7]....
        /*0644*/ 	.word	0x000003f0
        /*0648*/ 	.word	0x000000ff
        /*064c*/ 	.word	0x00030860
        /*0650*/ 	.short	0x0100
        /*0652*/ 	.byte	0x08
	.zero		1


	//   ....[8]....
        /*0654*/ 	.word	0x00000400
        /*0658*/ 	.word	0x000000ff
        /*065c*/ 	.word	0x00030858
        /*0660*/ 	.short	0x0100
        /*0662*/ 	.byte	0x08
	.zero		1


	//   ....[9]....
        /*0664*/ 	.word	0x00000410
        /*0668*/ 	.word	0x000000ff
        /*066c*/ 	.word	0x00030868
        /*0670*/ 	.short	0x0100
        /*0672*/ 	.byte	0x08
	.zero		1


	//   ....[10]....
        /*0674*/ 	.word	0x00000500
        /*0678*/ 	.word	0x000000ff
        /*067c*/ 	.word	0x00030870
        /*0680*/ 	.short	0x0100
        /*0682*/ 	.byte	0x06
	.zero		1


	//   ....[11]....
        /*0684*/ 	.word	0x00000510
        /*0688*/ 	.word	0x000000ff
        /*068c*/ 	.word	0x00030880
        /*0690*/ 	.short	0x0100
        /*0692*/ 	.byte	0x06
	.zero		1


	//   ....[12]....
        /*0694*/ 	.word	0x00000520
        /*0698*/ 	.word	0x000000ff
        /*069c*/ 	.word	0x00030878
        /*06a0*/ 	.short	0x0100
        /*06a2*/ 	.byte	0x06
	.zero		1


	//   ....[13]....
        /*06a4*/ 	.word	0x00000530
        /*06a8*/ 	.word	0x000000ff
        /*06ac*/ 	.word	0x00030888
        /*06b0*/ 	.short	0x0100
        /*06b2*/ 	.byte	0x06
	.zero		1


	//   ....[14]....
        /*06b4*/ 	.word	0x00000660
        /*06b8*/ 	.word	0x000000ff
        /*06bc*/ 	.word	0x00030890
        /*06c0*/ 	.short	0x0100
        /*06c2*/ 	.byte	0x08
	.zero		1


	//   ....[15]....
        /*06c4*/ 	.word	0x00000670
        /*06c8*/ 	.word	0x000000ff
        /*06cc*/ 	.word	0x000308a0
        /*06d0*/ 	.short	0x0100
        /*06d2*/ 	.byte	0x08
	.zero		1


	//   ....[16]....
        /*06d4*/ 	.word	0x00000680
        /*06d8*/ 	.word	0x000000ff
        /*06dc*/ 	.word	0x00030898
        /*06e0*/ 	.short	0x0100
        /*06e2*/ 	.byte	0x08
	.zero		1


	//   ....[17]....
        /*06e4*/ 	.word	0x00000690
        /*06e8*/ 	.word	0x000000ff
        /*06ec*/ 	.word	0x000308a8
        /*06f0*/ 	.short	0x0100
        /*06f2*/ 	.byte	0x08
	.zero		1


	//   ....[18]....
        /*06f4*/ 	.word	0x000007d0
        /*06f8*/ 	.word	0x000000ff
        /*06fc*/ 	.word	0x000308b0
        /*0700*/ 	.short	0x0100
        /*0702*/ 	.byte	0x08
	.zero		1


	//   ....[19]....
        /*0704*/ 	.word	0x000007e0
        /*0708*/ 	.word	0x000000ff
        /*070c*/ 	.word	0x000308c0
        /*0710*/ 	.short	0x0100
        /*0712*/ 	.byte	0x08
	.zero		1


	//   ....[20]....
        /*0714*/ 	.word	0x000007f0
        /*0718*/ 	.word	0x000000ff
        /*071c*/ 	.word	0x000308b8
        /*0720*/ 	.short	0x0100
        /*0722*/ 	.byte	0x08
	.zero		1


	//   ....[21]....
        /*0724*/ 	.word	0x00000800
        /*0728*/ 	.word	0x000000ff
        /*072c*/ 	.word	0x000308c8
        /*0730*/ 	.short	0x0100
        /*0732*/ 	.byte	0x08
	.zero		1


	//   ....[22]....
        /*0734*/ 	.word	0x000014b0
        /*0738*/ 	.word	0x000000ff
        /*073c*/ 	.word	0x00030800
        /*0740*/ 	.short	0x010a
        /*0742*/ 	.byte	0x27
	.zero		1


	//   ....[23]....
        /*0744*/ 	.word	0x00001540
        /*0748*/ 	.word	0x000000ff
        /*074c*/ 	.word	0x00030830
        /*0750*/ 	.short	0x010a
        /*0752*/ 	.byte	0x27
	.zero		1


	//   ....[24]....
        /*0754*/ 	.word	0x000015a0
        /*0758*/ 	.word	0x000000ff
        /*075c*/ 	.word	0x00030830
        /*0760*/ 	.short	0x010a
        /*0762*/ 	.byte	0x27
	.zero		1


	//   ....[25]....
        /*0764*/ 	.word	0x00001f90
        /*0768*/ 	.word	0x000000ff
        /*076c*/ 	.word	0x00000000
        /*0770*/ 	.short	0x0101
        /*0772*/ 	.byte	0x06
	.zero		1


	//   ....[26]....
        /*0774*/ 	.word	0x000039b0
        /*0778*/ 	.word	0x000000ff
        /*077c*/ 	.word	0x00030830
        /*0780*/ 	.short	0x010a
        /*0782*/ 	.byte	0x26
	.zero		1


	//   ....[27]....
        /*0784*/ 	.word	0x000039f0
        /*0788*/ 	.word	0x000000ff
        /*078c*/ 	.word	0x00030830
        /*0790*/ 	.short	0x010a
        /*0792*/ 	.byte	0x26
	.zero		1


	//   ....[28]....
        /*0794*/ 	.word	0x00004460
        /*0798*/ 	.word	0x000000ff
        /*079c*/ 	.word	0x00030850
        /*07a0*/ 	.short	0x010a
        /*07a2*/ 	.byte	0x0e
	.zero		1


	//   ....[29]....
        /*07a4*/ 	.word	0x000044a0
        /*07a8*/ 	.word	0x000000ff
        /*07ac*/ 	.word	0x00030850
        /*07b0*/ 	.short	0x010a
        /*07b2*/ 	.byte	0x0e
	.zero		1


	//   ....[30]....
        /*07b4*/ 	.word	0x00004910
        /*07b8*/ 	.word	0x000000ff
        /*07bc*/ 	.word	0x00000000
        /*07c0*/ 	.short	0x0101
        /*07c2*/ 	.byte	0x26
	.zero		1


	//   ....[31]....
        /*07c4*/ 	.word	0x00005dc0
        /*07c8*/ 	.word	0x000000ff
        /*07cc*/ 	.word	0x00000000
        /*07d0*/ 	.short	0x0101
        /*07d2*/ 	.byte	0x0e
	.zero		1


	//   ....[32]....
        /*07d4*/ 	.word	0x00005fa0
        /*07d8*/ 	.word	0x000000ff
        /*07dc*/ 	.word	0x00030830
        /*07e0*/ 	.short	0x010a
        /*07e2*/ 	.byte	0x26
	.zero		1


	//   ....[33]....
        /*07e4*/ 	.word	0x00005fe0
        /*07e8*/ 	.word	0x000000ff
        /*07ec*/ 	.word	0x00030830
        /*07f0*/ 	.short	0x010a
        /*07f2*/ 	.byte	0x26
	.zero		1


	//   ....[34]....
        /*07f4*/ 	.word	0x00006a50
        /*07f8*/ 	.word	0x000000ff
        /*07fc*/ 	.word	0x00030850
        /*0800*/ 	.short	0x010a
        /*0802*/ 	.byte	0x05
	.zero		1


	//   ....[35]....
        /*0804*/ 	.word	0x00006a90
        /*0808*/ 	.word	0x000000ff
        /*080c*/ 	.word	0x00030850
        /*0810*/ 	.short	0x010a
        /*0812*/ 	.byte	0x05
	.zero		1


	//   ....[36]....
        /*0814*/ 	.word	0x00006e40
        /*0818*/ 	.word	0x000000ff
        /*081c*/ 	.word	0x00000000
        /*0820*/ 	.short	0x0101
        /*0822*/ 	.byte	0x26
	.zero		1


	//   ....[37]....
        /*0824*/ 	.word	0x00007be0
        /*0828*/ 	.word	0x000000ff
        /*082c*/ 	.word	0x00000000
        /*0830*/ 	.short	0x0101
        /*0832*/ 	.byte	0x05
	.zero		1


	//   ....[38]....
        /*0834*/ 	.word	0x00008310
        /*0838*/ 	.word	0x000000ff
        /*083c*/ 	.word	0x00030850
        /*0840*/ 	.short	0x010a
        /*0842*/ 	.byte	0x05
	.zero		1


	//   ....[39]....
        /*0844*/ 	.word	0x00008350
        /*0848*/ 	.word	0x000000ff
        /*084c*/ 	.word	0x00030850
        /*0850*/ 	.short	0x010a
        /*0852*/ 	.byte	0x05
	.zero		1


	//   ....[40]....
        /*0854*/ 	.word	0x00008960
        /*0858*/ 	.word	0x000000ff
        /*085c*/ 	.word	0x00000000
        /*0860*/ 	.short	0x0101
        /*0862*/ 	.byte	0x04
	.zero		1


	//   ....[41]....
        /*0864*/ 	.word	0x00009660
        /*0868*/ 	.word	0x000000ff
        /*086c*/ 	.word	0x00000000
        /*0870*/ 	.short	0x0101
        /*0872*/ 	.byte	0x04
	.zero		1


	//   ....[42]....
        /*0874*/ 	.word	0x0000bd70
        /*0878*/ 	.word	0x000000ff
        /*087c*/ 	.word	0x00030840
        /*0880*/ 	.short	0x010a
        /*0882*/ 	.byte	0x2e
	.zero		1


	//   ....[43]....
        /*0884*/ 	.word	0x0000c360
        /*0888*/ 	.word	0x000000ff
        /*088c*/ 	.word	0x00030830
        /*0890*/ 	.short	0x0107
        /*0892*/ 	.byte	0x2e
	.zero		1


	//   ....[44]....
        /*0894*/ 	.word	0x0000c3d0
        /*0898*/ 	.word	0x000000ff
        /*089c*/ 	.word	0x00030830
        /*08a0*/ 	.short	0x0101
        /*08a2*/ 	.byte	0x2e
	.zero		1


	//   ....[45]....
        /*08a4*/ 	.word	0x0000cd90
        /*08a8*/ 	.word	0x000000ff
        /*08ac*/ 	.word	0x00030800
        /*08b0*/ 	.short	0x0107
        /*08b2*/ 	.byte	0x2e
	.zero		1


	//   ....[46]....
        /*08b4*/ 	.word	0x0000cdf0
        /*08b8*/ 	.word	0x000000ff
        /*08bc*/ 	.word	0x00030800
        /*08c0*/ 	.short	0x0101
        /*08c2*/ 	.byte	0x2e
	.zero		1


	//   ....[47]....
        /*08c4*/ 	.word	0x0000ce10
        /*08c8*/ 	.word	0x000000ff
        /*08cc*/ 	.word	0x00030820
        /*08d0*/ 	.short	0x010a
        /*08d2*/ 	.byte	0x2e
	.zero		1


	//   ....[48]....
        /*08d4*/ 	.word	0x0000d1f0
        /*08d8*/ 	.word	0x00000013
        /*08dc*/ 	.word	0x00030840
        /*08e0*/ 	.short	0x010a
        /*08e2*/ 	.byte	0x3f
	.zero		1


	//   ....[49]....
        /*08e4*/ 	.word	0x0000d730
        /*08e8*/ 	.word	0x00000013
        /*08ec*/ 	.word	0x00030830
        /*08f0*/ 	.short	0x0107
        /*08f2*/ 	.byte	0x3f
	.zero		1


	//   ....[50]....
        /*08f4*/ 	.word	0x0000d7e0
        /*08f8*/ 	.word	0x00000013
        /*08fc*/ 	.word	0x00030830
        /*0900*/ 	.short	0x0101
        /*0902*/ 	.byte	0x3f
	.zero		1


	//   ....[51]....
        /*0904*/ 	.word	0x0000d840
        /*0908*/ 	.word	0x00000006
        /*090c*/ 	.word	0x00030860
        /*0910*/ 	.short	0x010a
        /*0912*/ 	.byte	0x3f
	.zero		1


	//   ....[52]....
        /*0914*/ 	.word	0x0000dcf0
        /*0918*/ 	.word	0x00000006
        /*091c*/ 	.word	0x00030850
        /*0920*/ 	.short	0x0107
        /*0922*/ 	.byte	0x3f
	.zero		1


	//   ....[53]....
        /*0924*/ 	.word	0x0000de40
        /*0928*/ 	.word	0x00000006
        /*092c*/ 	.word	0x00030850
        /*0930*/ 	.short	0x0101
        /*0932*/ 	.byte	0x3f
	.zero		1


	//   ....[54]....
        /*0934*/ 	.word	0x0000dfe0
        /*0938*/ 	.word	0x00000000
        /*093c*/ 	.word	0x00030860
        /*0940*/ 	.short	0x010a
        /*0942*/ 	.byte	0x3f
	.zero		1


	//   ....[55]....
        /*0944*/ 	.word	0x0000e510
        /*0948*/ 	.word	0x00000000
        /*094c*/ 	.word	0x00030850
        /*0950*/ 	.short	0x0107
        /*0952*/ 	.byte	0x3f
	.zero		1


	//   ....[56]....
        /*0954*/ 	.word	0x0000e5c0
        /*0958*/ 	.word	0x00000000
        /*095c*/ 	.word	0x00030850
        /*0960*/ 	.short	0x0101
        /*0962*/ 	.byte	0x3f
	.zero		1


	//   ....[57]....
        /*0964*/ 	.word	0x0000e660
        /*0968*/ 	.word	0x00000007
        /*096c*/ 	.word	0x00030820
        /*0970*/ 	.short	0x010a
        /*0972*/ 	.byte	0x3f
	.zero		1


	//   ....[58]....
        /*0974*/ 	.word	0x0000e7e0
        /*0978*/ 	.word	0x00000005
        /*097c*/ 	.word	0x00030840
        /*0980*/ 	.short	0x010a
        /*0982*/ 	.byte	0x3f
	.zero		1


	//   ....[59]....
        /*0984*/ 	.word	0x0000e880
        /*0988*/ 	.word	0x00000007
        /*098c*/ 	.word	0x00030840
        /*0990*/ 	.short	0x010a
        /*0992*/ 	.byte	0x3f
	.zero		1


	//   ....[60]....
        /*0994*/ 	.word	0x0000e8c0
        /*0998*/ 	.word	0x00000005
        /*099c*/ 	.word	0x00030860
        /*09a0*/ 	.short	0x010a
        /*09a2*/ 	.byte	0x3f
	.zero		1


	//   ....[61]....
        /*09a4*/ 	.word	0x0000e900
        /*09a8*/ 	.word	0x00000007
        /*09ac*/ 	.word	0x00030860
        /*09b0*/ 	.short	0x010a
        /*09b2*/ 	.byte	0x3f
	.zero		1


	//   ....[62]....
        /*09b4*/ 	.word	0x0000e970
        /*09b8*/ 	.word	0x00000003
        /*09bc*/ 	.word	0x00030800
        /*09c0*/ 	.short	0x010a
        /*09c2*/ 	.byte	0x3f
	.zero		1


	//   ....[63]....
        /*09c4*/ 	.word	0x0000e9d0
        /*09c8*/ 	.word	0x00000003
        /*09cc*/ 	.word	0x00030830
        /*09d0*/ 	.short	0x010a
        /*09d2*/ 	.byte	0x3f
	.zero		1


	//   ....[64]....
        /*09d4*/ 	.word	0x0000ea30
        /*09d8*/ 	.word	0x00000005
        /*09dc*/ 	.word	0x00030830
        /*09e0*/ 	.short	0x010a
        /*09e2*/ 	.byte	0x3f
	.zero		1


	//   ....[65]....
        /*09e4*/ 	.word	0x0000ea90
        /*09e8*/ 	.word	0x00000003
        /*09ec*/ 	.word	0x00030850
        /*09f0*/ 	.short	0x010a
        /*09f2*/ 	.byte	0x3f
	.zero		1


	//   ....[66]....
        /*09f4*/ 	.word	0x0000eaf0
        /*09f8*/ 	.word	0x00000005
        /*09fc*/ 	.word	0x00030830
        /*0a00*/ 	.short	0x010a
        /*0a02*/ 	.byte	0x3f
	.zero		1


	//   ....[67]....
        /*0a04*/ 	.word	0x0000eb50
        /*0a08*/ 	.word	0x00000003
        /*0a0c*/ 	.word	0x00030850
        /*0a10*/ 	.short	0x010a
        /*0a12*/ 	.byte	0x3f
	.zero		1


	//   ....[68]....
        /*0a14*/ 	.word	0x0000ebb0
        /*0a18*/ 	.word	0x00000003
        /*0a1c*/ 	.word	0x00030850
        /*0a20*/ 	.short	0x010a
        /*0a22*/ 	.byte	0x3f
	.zero		1


	//   ....[69]....
        /*0a24*/ 	.word	0x0000ec90
        /*0a28*/ 	.word	0x00000003
        /*0a2c*/ 	.word	0x00030840
        /*0a30*/ 	.short	0x010a
        /*0a32*/ 	.byte	0x3f
	.zero		1


	//   ....[70]....
        /*0a34*/ 	.word	0x0000feb0
        /*0a38*/ 	.word	0x00000003
        /*0a3c*/ 	.word	0x00030820
        /*0a40*/ 	.short	0x010a
        /*0a42*/ 	.byte	0x3f
	.zero		1


	//   ....[71]....
        /*0a44*/ 	.word	0x0000ff00
        /*0a48*/ 	.word	0x00000013
        /*0a4c*/ 	.word	0x00030840
        /*0a50*/ 	.short	0x010a
        /*0a52*/ 	.byte	0x3f
	.zero		1


	//   ....[72]....
        /*0a54*/ 	.word	0x00010690
        /*0a58*/ 	.word	0x00000006
        /*0a5c*/ 	.word	0x00030860
        /*0a60*/ 	.short	0x010a
        /*0a62*/ 	.byte	0x3f
	.zero		1


	//   ....[73]....
        /*0a64*/ 	.word	0x00010f90
        /*0a68*/ 	.word	0x00000000
        /*0a6c*/ 	.word	0x00030860
        /*0a70*/ 	.short	0x010a
        /*0a72*/ 	.byte	0x3f
	.zero		1


	//   ....[74]....
        /*0a74*/ 	.word	0x00011850
        /*0a78*/ 	.word	0x00000007
        /*0a7c*/ 	.word	0x00030820
        /*0a80*/ 	.short	0x010a
        /*0a82*/ 	.byte	0x3f
	.zero		1


	//   ....[75]....
        /*0a84*/ 	.word	0x000119f0
        /*0a88*/ 	.word	0x00000005
        /*0a8c*/ 	.word	0x00030840
        /*0a90*/ 	.short	0x010a
        /*0a92*/ 	.byte	0x3f
	.zero		1


	//   ....[76]....
        /*0a94*/ 	.word	0x00011a40
        /*0a98*/ 	.word	0x00000007
        /*0a9c*/ 	.word	0x00030840
        /*0aa0*/ 	.short	0x010a
        /*0aa2*/ 	.byte	0x3f
	.zero		1


	//   ....[77]....
        /*0aa4*/ 	.word	0x00011a90
        /*0aa8*/ 	.word	0x00000005
        /*0aac*/ 	.word	0x00030860
        /*0ab0*/ 	.short	0x010a
        /*0ab2*/ 	.byte	0x3f
	.zero		1


	//----- nvinfo : EIATTR_NUM_MBARRIERS
	.align		4
.L_769:
        /*0ab4*/ 	.byte	0x03, 0x38
        /*0ab6*/ 	.short	0x0016


	//----- nvinfo : EIATTR_EXIT_INSTR_OFFSETS
	.align		4
        /*0ab8*/ 	.byte	0x04, 0x1c
        /*0aba*/ 	.short	(.L_771 - .L_770)


	//   ....[0]....
.L_770:
        /*0abc*/ 	.word	0x0000e950


	//----- nvinfo : EIATTR_MAX_THREADS
	.align		4
.L_771:
        /*0ac0*/ 	.byte	0x04, 0x05
        /*0ac2*/ 	.short	(.L_773 - .L_772)
.L_772:
        /*0ac4*/ 	.word	0x00000180
        /*0ac8*/ 	.word	0x00000001
        /*0acc*/ 	.word	0x00000001


	//----- nvinfo : EIATTR_CRS_STACK_SIZE
	.align		4
.L_773:
        /*0ad0*/ 	.byte	0x04, 0x1e
        /*0ad2*/ 	.short	(.L_775 - .L_774)
.L_774:
        /*0ad4*/ 	.word	0x00000000


	//----- nvinfo : EIATTR_CBANK_PARAM_SIZE
	.align		4
.L_775:
        /*0ad8*/ 	.byte	0x03, 0x19
        /*0ada*/ 	.short	0x0a70


	//----- nvinfo : EIATTR_PARAM_CBANK
	.align		4
        /*0adc*/ 	.byte	0x04, 0x0a
        /*0ade*/ 	.short	(.L_777 - .L_776)
	.align		4
.L_776:
        /*0ae0*/ 	.word	index@(.nv.constant0._ZN7cutlass13device_kernelIN5flash11enable_sm90INS1_16FlashAttnFwdSm90INS1_25CollectiveMainloopFwdSm90ILi2EN4cute5tupleIJNS5_1CILi1EEES8_S8_EEENS6_IJNS7_ILi128EEENS7_ILi96EEENS7_ILi192EEEEEELi192ENS_10bfloat16_tEfNS_4arch4Sm90ELb1ELb0ELb0ELb0ELb1ELb0ELb0ELb1ELb1ELb1ELb1ELb0EEENS1_21CollectiveEpilogueFwdINS6_IJSA_SC_SB_EEES9_SE_SG_Li256ELb0ELb1ELb1ELb0EEENS1_19SingleTileSchedulerILb0ELb1ELb1ELi128EEEEEEEEEvNT_6ParamsE)
        /*0ae4*/ 	.short	0x0210
        /*0ae6*/ 	.short	0x0a70


	//----- nvinfo : EIATTR_SW_WAR
	.align		4
.L_777:
        /*0ae8*/ 	.byte	0x04, 0x36
        /*0aea*/ 	.short	(.L_779 - .L_778)
.L_778:
        /*0aec*/ 	.word	0x00000008
.L_779:


//--------------------- .nv.info._ZN7cutlass13device_kernelIN5flash11enable_sm90INS1_16FlashAttnFwdSm90INS1_25CollectiveMainloopFwdSm90ILi2EN4cute5tupleIJNS5_1CILi1EEES8_S8_EEENS6_IJNS7_ILi128EEENS7_ILi96EEENS7_ILi192EEEEEELi192ENS_10bfloat16_tEfNS_4arch4Sm90ELb1ELb0ELb0ELb1ELb1ELb0ELb0ELb1ELb1ELb1ELb1ELb0EEENS1_21CollectiveEpilogueFwdINS6_IJSA_SC_SB_EEES9_SE_SG_Li256ELb1ELb1ELb1ELb0EEENS1_36VarlenDynamicPersistentTileSchedulerILi128ELi96ELi256ELi128ELb1ELb1ELb1ELb1ELb1ELb1EEEEEEEEEvNT_6ParamsE --------------------------
	.section	.nv.info._ZN7cutlass13device_kernelIN5flash11enable_sm90INS1_16FlashAttnFwdSm90INS1_25CollectiveMainloopFwdSm90ILi2EN4cute5tupleIJNS5_1CILi1EEES8_S8_EEENS6_IJNS7_ILi128EEENS7_ILi96EEENS7_ILi192EEEEEELi192ENS_10bfloat16_tEfNS_4arch4Sm90ELb1ELb0ELb0ELb1ELb1ELb0ELb0ELb1ELb1ELb1ELb1ELb0EEENS1_21CollectiveEpilogueFwdINS6_IJSA_SC_SB_EEES9_SE_SG_Li256ELb1ELb1ELb1ELb0EEENS1_36VarlenDynamicPersistentTileSchedulerILi128ELi96ELi256ELi128ELb1ELb1ELb1ELb1ELb1ELb1EEEEEEEEEvNT_6ParamsE,"",@"SHT_CUDA_INFO"
	.sectionflags	@""
	.align	4


	//----- nvinfo : EIATTR_CUDA_API_VERSION
	.align		4
        /*0000*/ 	.byte	0x04, 0x37
        /*0002*/ 	.short	(.L_781 - .L_780)
.L_780:
        /*0004*/ 	.word	0x00000082


	//----- nvinfo : EIATTR_KPARAM_INFO
	.align		4
.L_781:
        /*0008*/ 	.byte	0x04, 0x17
        /*000a*/ 	.short	(.L_783 - .L_782)
.L_782:
        /*000c*/ 	.word	0x00000000
        /*0010*/ 	.short	0x0000
        /*0012*/ 	.short	0x0070
        /*0014*/ 	.byte	0x00, 0xf0, 0x01, 0x2a


	//----- nvinfo : EIATTR_SPARSE_MMA_MASK
	.align		4
.L_783:
        /*0018*/ 	.byte	0x03, 0x50
        /*001a*/ 	.short	0x0000


	//----- nvinfo : EIATTR_MAXREG_COUNT
	.align		4
        /*001c*/ 	.byte	0x03, 0x1b
        /*001e*/ 	.short	0x00a8


	//----- nvinfo : EIATTR_NUM_BARRIERS
	.align		4
        /*0020*/ 	.byte	0x02, 0x4c
        /*0022*/ 	.byte	0x09
	.zero		1


	//----- nvinfo : EIATTR_EXTERNS
	.align		4
        /*0024*/ 	.byte	0x04, 0x0f
        /*0026*/ 	.short	(.L_785 - .L_784)


	//   ....[0]....
	.align		4
.L_784:
        /*0028*/ 	.word	index@(__assertfail)


	//----- nvinfo : EIATTR_ANNOTATIONS
	.align		4
.L_785:
        /*002c*/ 	.byte	0x04, 0x55
        /*002e*/ 	.short	(.L_787 - .L_786)


	//   ....[0]....
.L_786:
        /* <DEDUP_REMOVED lines=20> */


	//----- nvinfo : EIATTR_MERCURY_ISA_VERSION
	.align		4
.L_787:
        /*0158*/ 	.byte	0x03, 0x5f
        /*015a*/ 	.short	0x0101


	//----- nvinfo : EIATTR_UNUSED_LOAD_BYTE_OFFSET
	.align		4
        /*015c*/ 	.byte	0x04, 0x44
        /*015e*/ 	.short	(.L_789 - .L_788)


	//   ....[0]....
.L_788:
        /*0160*/ 	.word	0x00000950
        /*0164*/ 	.word	0x0000fff0


	//   ....[1]....
        /*0168*/ 	.word	0x00009860
        /*016c*/ 	.word	0x0000fff0


	//----- nvinfo : EIATTR_INT_WARP_WIDE_INSTR_OFFSETS
	.align		4
.L_789:
        /*0170*/ 	.byte	0x04, 0x31
        /*0172*/ 	.short	(.L_791 - .L_790)


	//   ....[0]....
.L_790:
        /*0174*/ 	.word	0x000000c0


	//   ....[1]....
        /*0178*/ 	.word	0x000000d0


	//   ....[2]....
        /*017c*/ 	.word	0x00000170


	//   ....[3]....
        /*0180*/ 	.word	0x0000eea0


	//   ....[4]....
        /*0184*/ 	.word	0x0000ef30


	//   ....[5]....
        /*0188*/ 	.word	0x00011d00


	//   ....[6]....
        /*018c*/ 	.word	0x00011d90


	//----- nvinfo : EIATTR_COOP_GROUP_MASK_REGIDS
	.align		4
.L_791:
        /*0190*/ 	.byte	0x04, 0x29
        /*0192*/ 	.short	(.L_793 - .L_792)


	//   ....[0]....
.L_792:
        /*0194*/ 	.word	0xffffffff


	//   ....[1]....
        /*0198*/ 	.word	0xffffffff


	//   ....[2]....
        /*019c*/ 	.word	0xffffffff


	//   ....[3]....
        /*01a0*/ 	.word	0xffffffff


	//   ....[4]....
        /*01a4*/ 	.word	0xffffffff


	//   ....[5]....
        /*01a8*/ 	.word	0xffffffff


	//   ....[6]....
        /*01ac*/ 	.word	0xffffffff


	//   ....[7]....
        /*01b0*/ 	.word	0xffffffff


	//   ....[8]....
        /*01b4*/ 	.word	0xffffffff


	//   ....[9]....
        /*01b8*/ 	.word	0xffffffff


	//   ....[10]....
        /*01bc*/ 	.word	0xffffffff


	//   ....[11]....
        /*01c0*/ 	.word	0xffffffff


	//   ....[12]....
        /*01c4*/ 	.word	0xffffffff


	//   ....[13]....
        /*01c8*/ 	.word	0xffffffff


	//   ....[14]....
        /*01cc*/ 	.word	0xffffffff


	//   ....[15]....
        /*01d0*/ 	.word	0xffffffff


	//   ....[16]....
        /*01d4*/ 	.word	0xffffffff


	//   ....[17]....
        /*01d8*/ 	.word	0xffffffff


	//   ....[18]....
        /*01dc*/ 	.word	0xffffffff


	//   ....[19]....
        /*01e0*/ 	.word	0xffffffff


	//   ....[20]....
        /*01e4*/ 	.word	0xffffffff


	//   ....[21]....
        /*01e8*/ 	.word	0xffffffff


	//   ....[22]....
        /*01ec*/ 	.word	0xffffffff


	//   ....[23]....
        /*01f0*/ 	.word	0xffffffff


	//   ....[24]....
        /*01f4*/ 	.word	0xffffffff


	//   ....[25]....
        /*01f8*/ 	.word	0xffffffff


	//   ....[26]....
        /*01fc*/ 	.word	0xffffffff


	//   ....[27]....
        /*0200*/ 	.word	0xffffffff


	//   ....[28]....
        /*0204*/ 	.word	0xffffffff


	//   ....[29]....
        /*0208*/ 	.word	0xffffffff


	//   ....[30]....
        /*020c*/ 	.word	0xffffffff


	//   ....[31]....
        /*0210*/ 	.word	0xffffffff


	//   ....[32]....
        /*0214*/ 	.word	0xffffffff


	//   ....[33]....
        /*0218*/ 	.word	0xffffffff


	//   ....[34]....
        /*021c*/ 	.word	0xffffffff


	//   ....[35]....
        /*0220*/ 	.word	0xffffffff


	//   ....[36]....
        /*0224*/ 	.word	0xffffffff


	//   ....[37]....
        /*0228*/ 	.word	0xffffffff


	//   ....[38]....
        /*022c*/ 	.word	0xffffffff


	//   ....[39]....
        /*0230*/ 	.word	0xffffffff


	//   ....[40]....
        /*0234*/ 	.word	0xffffffff


	//   ....[41]....
        /*0238*/ 	.word	0xffffffff


	//   ....[42]....
        /*023c*/ 	.word	0xffffffff


	//   ....[43]....
        /*0240*/ 	.word	0xffffffff


	//   ....[44]....
        /*0244*/ 	.word	0xffffffff


	//   ....[45]....
        /*0248*/ 	.word	0xffffffff


	//   ....[46]....
        /*024c*/ 	.word	0xffffffff


	//   ....[47]....
        /*0250*/ 	.word	0xffffffff


	//   ....[48]....
        /*0254*/ 	.word	0xffffffff


	//   ....[49]....
        /*0258*/ 	.word	0xffffffff


	//   ....[50]....
        /*025c*/ 	.word	0xffffffff


	//   ....[51]....
        /*0260*/ 	.word	0xffffffff


	//   ....[52]....
        /*0264*/ 	.word	0xffffffff


	//   ....[53]....
        /*0268*/ 	.word	0xffffffff


	//   ....[54]....
        /*026c*/ 	.word	0xffffffff


	//   ....[55]....
        /*0270*/ 	.word	0xffffffff


	//   ....[56]....
        /*0274*/ 	.word	0xffffffff


	//   ....[57]....
        /*0278*/ 	.word	0xffffffff


	//   ....[58]....
        /*027c*/ 	.word	0xffffffff


	//   ....[59]....
        /*0280*/ 	.word	0xffffffff


	//   ....[60]....
        /*0284*/ 	.word	0xffffffff


	//   ....[61]....
        /*0288*/ 	.word	0xffffffff


	//   ....[62]....
        /*028c*/ 	.word	0xffffffff


	//   ....[63]....
        /*0290*/ 	.word	0xffffffff


	//   ....[64]....
        /*0294*/ 	.word	0xffffffff


	//   ....[65]....
        /*0298*/ 	.word	0xffffffff


	//   ....[66]....
        /*029c*/ 	.word	0xffffffff


	//   ....[67]....
        /*02a0*/ 	.word	0xffffffff


	//   ....[68]....
        /*02a4*/ 	.word	0xffffffff


	//   ....[69]....
        /*02a8*/ 	.word	0xffffffff


	//   ....[70]....
        /*02ac*/ 	.word	0xffffffff


	//   ....[71]....
        /*02b0*/ 	.word	0xffffffff


	//   ....[72]....
        /*02b4*/ 	.word	0xffffffff


	//   ....[73]....
        /*02b8*/ 	.word	0xffffffff


	//   ....[74]....
        /*02bc*/ 	.word	0xffffffff


	//   ....[75]....
        /*02c0*/ 	.word	0xffffffff


	//   ....[76]....
        /*02c4*/ 	.word	0xffffffff


	//   ....[77]....
        /*02c8*/ 	.word	0xffffffff


	//   ....[78]....
        /*02cc*/ 	.word	0xffffffff


	//   ....[79]....
        /*02d0*/ 	.word	0xffffffff


	//   ....[80]....
        /*02d4*/ 	.word	0xffffffff


	//   ....[81]....
        /*02d8*/ 	.word	0xffffffff


	//   ....[82]....
        /*02dc*/ 	.word	0xffffffff


	//   ....[83]....
        /*02e0*/ 	.word	0xffffffff


	//   ....[84]....
        /*02e4*/ 	.word	0xffffffff


	//   ....[85]....
        /*02e8*/ 	.word	0xffffffff


	//   ....[86]....
        /*02ec*/ 	.word	0xffffffff


	//   ....[87]....
        /*02f0*/ 	.word	0xffffffff


	//   ....[88]....
        /*02f4*/ 	.word	0xffffffff


	//   ....[89]....
        /*02f8*/ 	.word	0xffffffff


	//   ....[90]....
        /*02fc*/ 	.word	0xffffffff


	//   ....[91]....
        /*0300*/ 	.word	0xffffffff


	//   ....[92]....
        /*0304*/ 	.word	0xffffffff


	//   ....[93]....
        /*0308*/ 	.word	0xffffffff


	//   ....[94]....
        /*030c*/ 	.word	0xffffffff


	//   ....[95]....
        /*0310*/ 	.word	0xffffffff


	//   ....[96]....
        /*0314*/ 	.word	0xffffffff


	//   ....[97]....
        /*0318*/ 	.word	0xffffffff


	//   ....[98]....
        /*031c*/ 	.word	0xffffffff


	//   ....[99]....
        /*0320*/ 	.word	0xffffffff


	//   ....[100]....
        /*0324*/ 	.word	0xffffffff


	//   ....[101]....
        /*0328*/ 	.word	0xffffffff


	//   ....[102]....
        /*032c*/ 	.word	0xffffffff


	//   ....[103]....
        /*0330*/ 	.word	0xffffffff


	//   ....[104]....
        /*0334*/ 	.word	0xffffffff


	//   ....[105]....
        /*0338*/ 	.word	0xffffffff


	//   ....[106]....
        /*033c*/ 	.word	0xffffffff


	//   ....[107]....
        /*0340*/ 	.word	0xffffffff


	//   ....[108]....
        /*0344*/ 	.word	0xffffffff


	//   ....[109]....
        /*0348*/ 	.word	0xffffffff


	//   ....[110]....
        /*034c*/ 	.word	0xffffffff


	//   ....[111]....
        /*0350*/ 	.word	0xffffffff


	//   ....[112]....
        /*0354*/ 	.word	0xffffffff


	//   ....[113]....
        /*0358*/ 	.word	0xffffffff


	//   ....[114]....
        /*035c*/ 	.word	0xffffffff


	//   ....[115]....
        /*0360*/ 	.word	0xffffffff


	//   ....[116]....
        /*0364*/ 	.word	0xffffffff


	//   ....[117]....
        /*0368*/ 	.word	0xffffffff


	//   ....[118]....
        /*036c*/ 	.word	0xffffffff


	//   ....[119]....
        /*0370*/ 	.word	0xffffffff


	//   ....[120]....
        /*0374*/ 	.word	0xffffffff


	//   ....[121]....
        /*0378*/ 	.word	0xffffffff


	//   ....[122]....
        /*037c*/ 	.word	0xffffffff


	//   ....[123]....
        /*0380*/ 	.word	0xffffffff


	//   ....[124]....
        /*0384*/ 	.word	0xffffffff


	//   ....[125]....
        /*0388*/ 	.word	0xffffffff


	//   ....[126]....
        /*038c*/ 	.word	0xffffffff


	//   ....[127]....
        /*0390*/ 	.word	0xffffffff


	//   ....[128]....
        /*0394*/ 	.word	0xffffffff


	//   ....[129]....
        /*0398*/ 	.word	0xffffffff


	//   ....[130]....
        /*039c*/ 	.word	0xffffffff


	//   ....[131]....
        /*03a0*/ 	.word	0xffffffff


	//   ....[132]....
        /*03a4*/ 	.word	0xffffffff


	//   ....[133]....
        /*03a8*/ 	.word	0xffffffff


	//   ....[134]....
        /*03ac*/ 	.word	0xffffffff


	//   ....[135]....
        /*03b0*/ 	.word	0xffffffff


	//   ....[136]....
        /*03b4*/ 	.word	0xffffffff


	//   ....[137]....
        /*03b8*/ 	.word	0xffffffff


	//   ....[138]....
        /*03bc*/ 	.word	0xffffffff


	//   ....[139]....
        /*03c0*/ 	.word	0xffffffff


	//   ....[140]....
        /*03c4*/ 	.word	0xffffffff


	//   ....[141]....
        /*03c8*/ 	.word	0xffffffff


	//   ....[142]....
        /*03cc*/ 	.word	0xffffffff


	//   ....[143]....
        /*03d0*/ 	.word	0xffffffff


	//   ....[144]....
        /*03d4*/ 	.word	0xffffffff


	//   ....[145]....
        /*03d8*/ 	.word	0xffffffff


	//   ....[146]....
        /*03dc*/ 	.word	0xffffffff


	//   ....[147]....
        /*03e0*/ 	.word	0xffffffff


	//   ....[148]....
        /*03e4*/ 	.word	0xffffffff


	//   ....[149]....
        /*03e8*/ 	.word	0xffffffff


	//   ....[150]....
        /*03ec*/ 	.word	0xffffffff


	//   ....[151]....
        /*03f0*/ 	.word	0x0500000f


	//   ....[152]....
        /*03f4*/ 	.word	0x0500000f


	//   ....[153]....
        /*03f8*/ 	.word	0x0500000f


	//   ....[154]....
        /*03fc*/ 	.word	0x0500000f


	//   ....[155]....
        /*0400*/ 	.word	0x0500000f


	//   ....[156]....
        /*0404*/ 	.word	0x0500000f


	//   ....[157]....
        /*0408*/ 	.word	0x0500000f


	//   ....[158]....
        /*040c*/ 	.word	0x0500000f


	//   ....[159]....
        /*0410*/ 	.word	0x0500000f


	//   ....[160]....
        /*0414*/ 	.word	0x0500000f


	//   ....[161]....
        /*0418*/ 	.word	0x0500000f


	//   ....[162]....
        /*041c*/ 	.word	0x0500000f


	//   ....[163]....
        /*0420*/ 	.word	0x0500000f


	//   ....[164]....
        /*0424*/ 	.word	0x0500000f


	//   ....[165]....
        /*0428*/ 	.word	0x0500000f


	//   ....[166]....
        /*042c*/ 	.word	0x0500000f


	//   ....[167]....
        /*0430*/ 	.word	0x0500000f


	//   ....[168]....
        /*0434*/ 	.word	0x0500000f


	//   ....[169]....
        /*0438*/ 	.word	0x0500000f


	//   ....[170]....
        /*043c*/ 	.word	0x0500000f


	//   ....[171]....
        /*0440*/ 	.word	0x0500000f


	//   ....[172]....
        /*0444*/ 	.word	0x0500000f


	//   ....[173]....
        /*0448*/ 	.word	0x0500000f


	//   ....[174]....
        /*044c*/ 	.word	0x0500000f


	//   ....[175]....
        /*0450*/ 	.word	0x0500000f


	//   ....[176]....
        /*0454*/ 	.word	0x0500000f


	//   ....[177]....
        /*0458*/ 	.word	0x0500000f


	//   ....[178]....
        /*045c*/ 	.word	0x0500000f


	//   ....[179]....
        /*0460*/ 	.word	0x0500000f


	//   ....[180]....
        /*0464*/ 	.word	0x0500000f


	//   ....[181]....
        /*0468*/ 	.word	0x0500000f


	//   ....[182]....
        /*046c*/ 	.word	0x0500000f


	//   ....[183]....
        /*0470*/ 	.word	0x0500000f


	//   ....[184]....
        /*0474*/ 	.word	0x0500000f


	//   ....[185]....
        /*0478*/ 	.word	0x0500000f


	//   ....[186]....
        /*047c*/ 	.word	0x0500000f


	//   ....[187]....
        /*0480*/ 	.word	0x0500000f


	//   ....[188]....
        /*0484*/ 	.word	0x0500000f


	//   ....[189]....
        /*0488*/ 	.word	0x0500000f


	//   ....[190]....
        /*048c*/ 	.word	0x0500000f


	//   ....[191]....
        /*0490*/ 	.word	0x0500000f


	//   ....[192]....
        /*0494*/ 	.word	0x0500000f


	//   ....[193]....
        /*0498*/ 	.word	0x0500000f


	//   ....[194]....
        /*049c*/ 	.word	0x0500000f


	//   ....[195]....
        /*04a0*/ 	.word	0x0500000f


	//   ....[196]....
        /*04a4*/ 	.word	0x0500000f


	//   ....[197]....
        /*04a8*/ 	.word	0x0500000f


	//   ....[198]....
        /*04ac*/ 	.word	0x0500000f


	//   ....[199]....
        /*04b0*/ 	.word	0x0500000f


	//   ....[200]....
        /*04b4*/ 	.word	0x0500000f


	//   ....[201]....
        /*04b8*/ 	.word	0x0500000f


	//   ....[202]....
        /*04bc*/ 	.word	0x0500000f


	//   ....[203]....
        /*04c0*/ 	.word	0x0500000f


	//   ....[204]....
        /*04c4*/ 	.word	0x0500000f


	//   ....[205]....
        /*04c8*/ 	.word	0x0500000f


	//   ....[206]....
        /*04cc*/ 	.word	0x0500000f


	//   ....[207]....
        /*04d0*/ 	.word	0x0500000f


	//   ....[208]....
        /*04d4*/ 	.word	0x0500000f


	//   ....[209]....
        /*04d8*/ 	.word	0x0500000f


	//   ....[210]....
        /*04dc*/ 	.word	0x0500000f


	//   ....[211]....
        /*04e0*/ 	.word	0x0500000f


	//   ....[212]....
        /*04e4*/ 	.word	0x0500000f


	//   ....[213]....
        /*04e8*/ 	.word	0x0500000f


	//   ....[214]....
        /*04ec*/ 	.word	0x0500000f


	//   ....[215]....
        /*04f0*/ 	.word	0x0500000f


	//   ....[216]....
        /*04f4*/ 	.word	0x0500000f


	//   ....[217]....
        /*04f8*/ 	.word	0x0500000f


	//   ....[218]....
        /*04fc*/ 	.word	0x0500000f


	//   ....[219]....
        /*0500*/ 	.word	0x0500000f


	//   ....[220]....
        /*0504*/ 	.word	0x0500000f


	//   ....[221]....
        /*0508*/ 	.word	0x0500000f


	//   ....[222]....
        /*050c*/ 	.word	0x0500000f


	//   ....[223]....
        /*0510*/ 	.word	0x0500000f


	//   ....[224]....
        /*0514*/ 	.word	0x0500000f


	//   ....[225]....
        /*0518*/ 	.word	0x0500000f


	//   ....[226]....
        /*051c*/ 	.word	0x0500000f


	//   ....[227]....
        /*0520*/ 	.word	0x0500000f


	//   ....[228]....
        /*0524*/ 	.word	0x0500000f


	//   ....[229]....
        /*0528*/ 	.word	0x0500000f


	//   ....[230]....
        /*052c*/ 	.word	0x0500000f


	//   ....[231]....
        /*0530*/ 	.word	0x0500000f


	//   ....[232]....
        /*0534*/ 	.word	0x0500000f


	//   ....[233]....
        /*0538*/ 	.word	0x0500000f


	//   ....[234]....
        /*053c*/ 	.word	0x0500000f


	//----- nvinfo : EIATTR_COOP_GROUP_INSTR_OFFSETS
	.align		4
.L_793:
        /*0540*/ 	.byte	0x04, 0x28
        /*0542*/ 	.short	(.L_795 - .L_794)


	//   ....[0]....
.L_794:
        /*0544*/ 	.word	0x00000070


	//   ....[1]....
        /*0548*/ 	.word	0x000000b0


	//   ....[2]....
        /*054c*/ 	.word	0x000002d0


	//   ....[3]....
        /*0550*/ 	.word	0x00000430


	//   ....[4]....
        /*0554*/ 	.word	0x00000550


	//   ....[5]....
        /*0558*/ 	.word	0x000006b0


	//   ....[6]....
        /*055c*/ 	.word	0x00001dc0


	//   ....[7]....
        /*0560*/ 	.word	0x00002930


	//   ....[8]....
        /*0564*/ 	.word	0x00002960


	//   ....[9]....
        /*0568*/ 	.word	0x00002f10


	//   ....[10]....
        /*056c*/ 	.word	0x00002f90


	//   ....[11]....
        /*0570*/ 	.word	0x00003700


	//   ....[12]....
        /*0574*/ 	.word	0x00003770


	//   ....[13]....
        /*0578*/ 	.word	0x00005140


	//   ....[14]....
        /*057c*/ 	.word	0x00005600


	//   ....[15]....
        /*0580*/ 	.word	0x00005620


	//   ....[16]....
        /*0584*/ 	.word	0x00005680


	//   ....[17]....
        /*0588*/ 	.word	0x00005c80


	//   ....[18]....
        /*058c*/ 	.word	0x00005d10


	//   ....[19]....
        /*0590*/ 	.word	0x00007a30


	//   ....[20]....
        /*0594*/ 	.word	0x00007a40


	//   ....[21]....
        /*0598*/ 	.word	0x00007a70


	//   ....[22]....
        /*059c*/ 	.word	0x00007a80


	//   ....[23]....
        /*05a0*/ 	.word	0x00008d80


	//   ....[24]....
        /*05a4*/ 	.word	0x00008db0


	//   ....[25]....
        /*05a8*/ 	.word	0x00008e70


	//   ....[26]....
        /*05ac*/ 	.word	0x00008e80


	//   ....[27]....
        /*05b0*/ 	.word	0x0000a6e0


	//   ....[28]....
        /*05b4*/ 	.word	0x0000a700


	//   ....[29]....
        /*05b8*/ 	.word	0x0000a710


	//   ....[30]....
        /*05bc*/ 	.word	0x0000a720


	//   ....[31]....
        /*05c0*/ 	.word	0x0000b000


	//   ....[32]....
        /*05c4*/ 	.word	0x0000b020


	//   ....[33]....
        /*05c8*/ 	.word	0x0000b160


	//   ....[34]....
        /*05cc*/ 	.word	0x0000b180


	//   ....[35]....
        /*05d0*/ 	.word	0x0000b280


	//   ....[36]....
        /*05d4*/ 	.word	0x0000b2a0


	//   ....[37]....
        /*05d8*/ 	.word	0x0000b3b0


	//   ....[38]....
        /*05dc*/ 	.word	0x0000b3d0


	//   ....[39]....
        /*05e0*/ 	.word	0x0000b830


	//   ....[40]....
        /*05e4*/ 	.word	0x0000b840


	//   ....[41]....
        /*05e8*/ 	.word	0x0000bf00


	//   ....[42]....
        /*05ec*/ 	.word	0x0000bf10


	//   ....[43]....
        /*05f0*/ 	.word	0x0000cfb0


	//   ....[44]....
        /*05f4*/ 	.word	0x0000cfe0


	//   ....[45]....
        /*05f8*/ 	.word	0x0000d100


	//   ....[46]....
        /*05fc*/ 	.word	0x0000d120


	//   ....[47]....
        /*0600*/ 	.word	0x0000d220


	//   ....[48]....
        /*0604*/ 	.word	0x0000d240


	//   ....[49]....
        /*0608*/ 	.word	0x0000d350


	//   ....[50]....
        /*060c*/ 	.word	0x0000d370


	//   ....[51]....
        /*0610*/ 	.word	0x0000d510


	//   ....[52]....
        /*0614*/ 	.word	0x0000d700


	//   ....[53]....
        /*0618*/ 	.word	0x0000d730


	//   ....[54]....
        /*061c*/ 	.word	0x0000d760


	//   ....[55]....
        /*0620*/ 	.word	0x0000d790


	//   ....[56]....
        /*0624*/ 	.word	0x0000d7c0


	//   ....[57]....
        /*0628*/ 	.word	0x0000d7f0


	//   ....[58]....
        /*062c*/ 	.word	0x0000d960


	//   ....[59]....
        /*0630*/ 	.word	0x0000d990


	//   ....[60]....
        /*0634*/ 	.word	0x0000d9c0


	//   ....[61]....
        /*0638*/ 	.word	0x0000d9f0


	//   ....[62]....
        /*063c*/ 	.word	0x0000da20


	//   ....[63]....
        /*0640*/ 	.word	0x0000da50


	//   ....[64]....
        /*0644*/ 	.word	0x0000dae0


	//   ....[65]....
        /*0648*/ 	.word	0x0000db10


	//   ....[66]....
        /*064c*/ 	.word	0x0000db20


	//   ....[67]....
        /*0650*/ 	.word	0x0000db60


	//   ....[68]....
        /*0654*/ 	.word	0x0000fa40


	//   ....[69]....
        /*0658*/ 	.word	0x0000fa60


	//   ....[70]....
        /*065c*/ 	.word	0x0000fb10


	//   ....[71]....
        /*0660*/ 	.word	0x0000fb30


	//   ....[72]....
        /*0664*/ 	.word	0x0000fbd0


	//   ....[73]....
        /*0668*/ 	.word	0x0000fbf0


	//   ....[74]....
        /*066c*/ 	.word	0x0000fc90


	//   ....[75]....
        /*0670*/ 	.word	0x0000fcb0


	//   ....[76]....
        /*0674*/ 	.word	0x0000fd50


	//   ....[77]....
        /*0678*/ 	.word	0x0000fd70


	//   ....[78]....
        /*067c*/ 	.word	0x0000fd80


	//   ....[79]....
        /*0680*/ 	.word	0x0000fe10


	//   ....[80]....
        /*0684*/ 	.word	0x00010510


	//   ....[81]....
        /*0688*/ 	.word	0x00010540


	//   ....[82]....
        /*068c*/ 	.word	0x000105a0


	//   ....[83]....
        /*0690*/ 	.word	0x00010600


	//   ....[84]....
        /*0694*/ 	.word	0x00010650


	//   ....[85]....
        /*0698*/ 	.word	0x000106b0


	//   ....[86]....
        /*069c*/ 	.word	0x00010700


	//   ....[87]....
        /*06a0*/ 	.word	0x00010760


	//   ....[88]....
        /*06a4*/ 	.word	0x000107b0


	//   ....[89]....
        /*06a8*/ 	.word	0x00010810


	//   ....[90]....
        /*06ac*/ 	.word	0x00010860


	//   ....[91]....
        /*06b0*/ 	.word	0x000108c0


	//   ....[92]....
        /*06b4*/ 	.word	0x00010910


	//   ....[93]....
        /*06b8*/ 	.word	0x00010960


	//   ....[94]....
        /*06bc*/ 	.word	0x00010980


	//   ....[95]....
        /*06c0*/ 	.word	0x000109c0


	//   ....[96]....
        /*06c4*/ 	.word	0x00011170


	//   ....[97]....
        /*06c8*/ 	.word	0x000111b0


	//   ....[98]....
        /*06cc*/ 	.word	0x000111c0


	//   ....[99]....
        /*06d0*/ 	.word	0x00011220


	//   ....[100]....
        /*06d4*/ 	.word	0x00011230


	//   ....[101]....
        /*06d8*/ 	.word	0x00011290


	//   ....[102]....
        /*06dc*/ 	.word	0x000112c0


	//   ....[103]....
        /*06e0*/ 	.word	0x00011300


	//   ....[104]....
        /*06e4*/ 	.word	0x00011330


	//   ....[105]....
        /*06e8*/ 	.word	0x00011370


	//   ....[106]....
        /*06ec*/ 	.word	0x000113a0


	//   ....[107]....
        /*06f0*/ 	.word	0x000113e0


	//   ....[108]....
        /*06f4*/ 	.word	0x00011650


	//   ....[109]....
        /*06f8*/ 	.word	0x00011670


	//   ....[110]....
        /*06fc*/ 	.word	0x00011680


	//   ....[111]....
        /*0700*/ 	.word	0x00011710


	//   ....[112]....
        /*0704*/ 	.word	0x00011720


	//   ....[113]....
        /*0708*/ 	.word	0x000117b0


	//   ....[114]....
        /*070c*/ 	.word	0x000117c0


	//   ....[115]....
        /*0710*/ 	.word	0x00011850


	//   ....[116]....
        /*0714*/ 	.word	0x00011860


	//   ....[117]....
        /*0718*/ 	.word	0x000118f0


	//   ....[118]....
        /*071c*/ 	.word	0x00011900


	//   ....[119]....
        /*0720*/ 	.word	0x00011910


	//   ....[120]....
        /*0724*/ 	.word	0x00011ed0


	//   ....[121]....
        /*0728*/ 	.word	0x00011f10


	//   ....[122]....
        /*072c*/ 	.word	0x00011f50


	//   ....[123]....
        /*0730*/ 	.word	0x00011f80


	//   ....[124]....
        /*0734*/ 	.word	0x00012010


	//   ....[125]....
        /*0738*/ 	.word	0x00012040


	//   ....[126]....
        /*073c*/ 	.word	0x000120b0


	//   ....[127]....
        /*0740*/ 	.word	0x000120e0


	//   ....[128]....
        /*0744*/ 	.word	0x00012150


	//   ....[129]....
        /*0748*/ 	.word	0x00012180


	//   ....[130]....
        /*074c*/ 	.word	0x000121b0


	//   ....[131]....
        /*0750*/ 	.word	0x00012200


	//   ....[132]....
        /*0754*/ 	.word	0x00012640


	//   ....[133]....
        /*0758*/ 	.word	0x00012650


	//   ....[134]....
        /*075c*/ 	.word	0x00012690


	//   ....[135]....
        /*0760*/ 	.word	0x000126d0


	//   ....[136]....
        /*0764*/ 	.word	0x00012700


	//   ....[137]....
        /*0768*/ 	.word	0x00012730


	//   ....[138]....
        /*076c*/ 	.word	0x00012760


	//   ....[139]....
        /*0770*/ 	.word	0x00012790


	//   ....[140]....
        /*0774*/ 	.word	0x00012940


	//   ....[141]....
        /*0778*/ 	.word	0x00012970


	//   ....[142]....
        /*077c*/ 	.word	0x000129a0


	//   ....[143]....
        /*0780*/ 	.word	0x000129d0


	//   ....[144]....
        /*0784*/ 	.word	0x00012a00


	//   ....[145]....
        /*0788*/ 	.word	0x00012a30


	//   ....[146]....
        /*078c*/ 	.word	0x00012af0


	//   ....[147]....
        /*0790*/ 	.word	0x00012b10


	//   ....[148]....
        /*0794*/ 	.word	0x00012b30


	//   ....[149]....
        /*0798*/ 	.word	0x00012b90


	//   ....[150]....
        /*079c*/ 	.word	0x000135b0


	//   ....[151]....
        /*07a0*/ 	.word	0x00013b70


	//   ....[152]....
        /*07a4*/ 	.word	0x00013c60


	//   ....[153]....
        /*07a8*/ 	.word	0x00013d00


	//   ....[154]....
        /*07ac*/ 	.word	0x00013d60


	//   ....[155]....
        /*07b0*/ 	.word	0x00013e70


	//   ....[156]....
        /*07b4*/ 	.word	0x00013ee0


	//   ....[157]....
        /*07b8*/ 	.word	0x00013ff0


	//   ....[158]....
        /*07bc*/ 	.word	0x00014060


	//   ....[159]....
        /*07c0*/ 	.word	0x00014170


	//   ....[160]....
        /*07c4*/ 	.word	0x000141e0


	//   ....[161]....
        /*07c8*/ 	.word	0x000142f0


	//   ....[162]....
        /*07cc*/ 	.word	0x00014360


	//   ....[163]....
        /*07d0*/ 	.word	0x00014400


	//   ....[164]....
        /*07d4*/ 	.word	0x00014510


	//   ....[165]....
        /*07d8*/ 	.word	0x00014580


	//   ....[166]....
        /*07dc*/ 	.word	0x00014600


	//   ....[167]....
        /*07e0*/ 	.word	0x000146d0


	//   ....[168]....
        /*07e4*/ 	.word	0x00014750


	//   ....[169]....
        /*07e8*/ 	.word	0x00014830


	//   ....[170]....
        /*07ec*/ 	.word	0x000148b0


	//   ....[171]....
        /*07f0*/ 	.word	0x00014990


	//   ....[172]....
        /*07f4*/ 	.word	0x00014a10


	//   ....[173]....
        /*07f8*/ 	.word	0x00014af0


	//   ....[174]....
        /*07fc*/ 	.word	0x00014b70


	//   ....[175]....
        /*0800*/ 	.word	0x00014c50


	//   ....[176]....
        /*0804*/ 	.word	0x00014cd0


	//   ....[177]....
        /*0808*/ 	.word	0x00014da0


	//   ....[178]....
        /*080c*/ 	.word	0x00014e20


	//   ....[179]....
        /*0810*/ 	.word	0x00014ee0


	//   ....[180]....
        /*0814*/ 	.word	0x00015010


	//   ....[181]....
        /*0818*/ 	.word	0x000150e0


	//   ....[182]....
        /*081c*/ 	.word	0x00015150


	//   ....[183]....
        /*0820*/ 	.word	0x00015220


	//   ....[184]....
        /*0824*/ 	.word	0x00015280


	//   ....[185]....
        /*0828*/ 	.word	0x00015350


	//   ....[186]....
        /*082c*/ 	.word	0x000153b0


	//   ....[187]....
        /*0830*/ 	.word	0x00015480


	//   ....[188]....
        /*0834*/ 	.word	0x000154e0


	//   ....[189]....
        /*0838*/ 	.word	0x000155b0


	//   ....[190]....
        /*083c*/ 	.word	0x00015610


	//   ....[191]....
        /*0840*/ 	.word	0x000156f0


	//   ....[192]....
        /*0844*/ 	.word	0x000157e0


	//   ....[193]....
        /*0848*/ 	.word	0x00015880


	//   ....[194]....
        /*084c*/ 	.word	0x000158e0


	//   ....[195]....
        /*0850*/ 	.word	0x000159e0


	//   ....[196]....
        /*0854*/ 	.word	0x00015a40


	//   ....[197]....
        /*0858*/ 	.word	0x00015b40


	//   ....[198]....
        /*085c*/ 	.word	0x00015ba0


	//   ....[199]....
        /*0860*/ 	.word	0x00015ca0


	//   ....[200]....
        /*0864*/ 	.word	0x00015d00


	//   ....[201]....
        /*0868*/ 	.word	0x00015e00


	//   ....[202]....
        /*086c*/ 	.word	0x00015e60


	//   ....[203]....
        /*0870*/ 	.word	0x00015f30


	//   ....[204]....
        /*0874*/ 	.word	0x00016070


	//   ....[205]....
        /*0878*/ 	.word	0x00016110


	//   ....[206]....
        /*087c*/ 	.word	0x000161f0


	//   ....[207]....
        /*0880*/ 	.word	0x000162c0


	//   ....[208]....
        /*0884*/ 	.word	0x00016320


	//   ....[209]....
        /*0888*/ 	.word	0x00016410


	//   ....[210]....
        /*088c*/ 	.word	0x00016470


	//   ....[211]....
        /*0890*/ 	.word	0x00016560


	//   ....[212]....
        /*0894*/ 	.word	0x000165c0


	//   ....[213]....
        /*0898*/ 	.word	0x000166b0


	//   ....[214]....
        /*089c*/ 	.word	0x00016710


	//   ....[215]....
        /*08a0*/ 	.word	0x000167f0


	//   ....[216]....
        /*08a4*/ 	.word	0x00016880


	//   ....[217]....
        /*08a8*/ 	.word	0x00016920


	//   ....[218]....
        /*08ac*/ 	.word	0x00016a90


	//   ....[219]....
        /*08b0*/ 	.word	0x00016b00


	//   ....[220]....
        /*08b4*/ 	.word	0x00016b80


	//   ....[221]....
        /*08b8*/ 	.word	0x00016bf0


	//   ....[222]....
        /*08bc*/ 	.word	0x00016c60


	//   ....[223]....
        /*08c0*/ 	.word	0x00016ce0


	//   ....[224]....
        /*08c4*/ 	.word	0x00016d60


	//   ....[225]....
        /*08c8*/ 	.word	0x00016df0


	//   ....[226]....
        /*08cc*/ 	.word	0x00016e60


	//   ....[227]....
        /*08d0*/ 	.word	0x00016ed0


	//   ....[228]....
        /*08d4*/ 	.word	0x00016f40


	//   ....[229]....
        /*08d8*/ 	.word	0x00016fc0


	//   ....[230]....
        /*08dc*/ 	.word	0x00017030


	//   ....[231]....
        /*08e0*/ 	.word	0x000170c0


	//   ....[232]....
        /*08e4*/ 	.word	0x00017120


	//   ....[233]....
        /*08e8*/ 	.word	0x000171b0


	//   ....[234]....
        /*08ec*/ 	.word	0x000172e0


	//----- nvinfo : EIATTR_REG_RECONFIG
	.align		4
.L_795:
        /*08f0*/ 	.byte	0x01, 0x54
	.zero		2


	//----- nvinfo : EIATTR_SYSCALL_OFFSETS
	.align		4
        /*08f4*/ 	.byte	0x04, 0x46
        /*08f6*/ 	.short	(.L_797 - .L_796)


	//   ....[0]....
.L_796:
        /*08f8*/ 	.word	0x00001f40


	//   ....[1]....
        /*08fc*/ 	.word	0x0000f090


	//   ....[2]....
        /*0900*/ 	.word	0x0000f1e0


	//   ....[3]....
        /*0904*/ 	.word	0x0000f2d0


	//   ....[4]....
        /*0908*/ 	.word	0x000101a0


	//----- nvinfo : EIATTR_MBARRIER_INSTR_OFFSETS
	.align		4
.L_797:
        /*090c*/ 	.byte	0x04, 0x39
        /*090e*/ 	.short	(.L_799 - .L_798)


	//   ....[0]....
.L_798:
        /*0910*/ 	.word	0x00000180
        /*0914*/ 	.word	0x000000ff
        /*0918*/ 	.word	0x00030800
        /*091c*/ 	.short	0x0100
        /*091e*/ 	.byte	0x08
	.zero		1


	//   ....[1]....
        /*0920*/ 	.word	0x00000190
        /*0924*/ 	.word	0x000000ff
        /*0928*/ 	.word	0x00030820
        /*092c*/ 	.short	0x0100
        /*092e*/ 	.byte	0x08
	.zero		1


	//   ....[2]....
        /*0930*/ 	.word	0x00000280
        /*0934*/ 	.word	0x000000ff
        /*0938*/ 	.word	0x00030830
        /*093c*/ 	.short	0x0100
        /*093e*/ 	.byte	0x08
	.zero		1


	//   ....[3]....
        /*0940*/ 	.word	0x00000290
        /*0944*/ 	.word	0x000000ff
        /*0948*/ 	.word	0x00030840
        /*094c*/ 	.short	0x0100
        /*094e*/ 	.byte	0x08
	.zero		1


	//   ....[4]....
        /*0950*/ 	.word	0x000002a0
        /*0954*/ 	.word	0x000000ff
        /*0958*/ 	.word	0x00030838
        /*095c*/ 	.short	0x0100
        /*095e*/ 	.byte	0x08
	.zero		1


	//   ....[5]....
        /*0960*/ 	.word	0x000002b0
        /*0964*/ 	.word	0x000000ff
        /*0968*/ 	.word	0x00030848
        /*096c*/ 	.short	0x0100
        /*096e*/ 	.byte	0x08
	.zero		1


	//   ....[6]....
        /*0970*/ 	.word	0x000003e0
        /*0974*/ 	.word	0x000000ff
        /*0978*/ 	.word	0x00030850
        /*097c*/ 	.short	0x0100
        /*097e*/ 	.byte	0x08
	.zero		1


	//   ....[7]....
        /*0980*/ 	.word	0x000003f0
        /*0984*/ 	.word	0x000000ff
        /*0988*/ 	.word	0x00030860
        /*098c*/ 	.short	0x0100
        /*098e*/ 	.byte	0x08
	.zero		1


	//   ....[8]....
        /*0990*/ 	.word	0x00000400
        /*0994*/ 	.word	0x000000ff
        /*0998*/ 	.word	0x00030858
        /*099c*/ 	.short	0x0100
        /*099e*/ 	.byte	0x08
	.zero		1


	//   ....[9]....
        /*09a0*/ 	.word	0x00000410
        /*09a4*/ 	.word	0x000000ff
        /*09a8*/ 	.word	0x00030868
        /*09ac*/ 	.short	0x0100
        /*09ae*/ 	.byte	0x08
	.zero		1


	//   ....[10]....
        /*09b0*/ 	.word	0x00000500
        /*09b4*/ 	.word	0x000000ff
        /*09b8*/ 	.word	0x00030870
        /*09bc*/ 	.short	0x0100
        /*09be*/ 	.byte	0x06
	.zero		1


	//   ....[11]....
        /*09c0*/ 	.word	0x00000510
        /*09c4*/ 	.word	0x000000ff
        /*09c8*/ 	.word	0x00030880
        /*09cc*/ 	.short	0x0100
        /*09ce*/ 	.byte	0x06
	.zero		1


	//   ....[12]....
        /*09d0*/ 	.word	0x00000520
        /*09d4*/ 	.word	0x000000ff
        /*09d8*/ 	.word	0x00030878
        /*09dc*/ 	.short	0x0100
        /*09de*/ 	.byte	0x06
	.zero		1


	//   ....[13]....
        /*09e0*/ 	.word	0x00000530
        /*09e4*/ 	.word	0x000000ff
        /*09e8*/ 	.word	0x00030888
        /*09ec*/ 	.short	0x0100
        /*09ee*/ 	.byte	0x06
	.zero		1


	//   ....[14]....
        /*09f0*/ 	.word	0x00000660
        /*09f4*/ 	.word	0x000000ff
        /*09f8*/ 	.word	0x00030890
        /*09fc*/ 	.short	0x0100
        /*09fe*/ 	.byte	0x08
	.zero		1


	//   ....[15]....
        /*0a00*/ 	.word	0x00000670
        /*0a04*/ 	.word	0x000000ff
        /*0a08*/ 	.word	0x000308a0
        /*0a0c*/ 	.short	0x0100
        /*0a0e*/ 	.byte	0x08
	.zero		1


	//   ....[16]....
        /*0a10*/ 	.word	0x00000680
        /*0a14*/ 	.word	0x000000ff
        /*0a18*/ 	.word	0x00030898
        /*0a1c*/ 	.short	0x0100
        /*0a1e*/ 	.byte	0x08
	.zero		1


	//   ....[17]....
        /*0a20*/ 	.word	0x00000690
        /*0a24*/ 	.word	0x000000ff
        /*0a28*/ 	.word	0x000308a8
        /*0a2c*/ 	.short	0x0100
        /*0a2e*/ 	.byte	0x08
	.zero		1


	//   ....[18]....
        /*0a30*/ 	.word	0x000007d0
        /*0a34*/ 	.word	0x000000ff
        /*0a38*/ 	.word	0x000308b0
        /*0a3c*/ 	.short	0x0100
        /*0a3e*/ 	.byte	0x08
	.zero		1


	//   ....[19]....
        /*0a40*/ 	.word	0x000007e0
        /*0a44*/ 	.word	0x000000ff
        /*0a48*/ 	.word	0x000308c0
        /*0a4c*/ 	.short	0x0100
        /*0a4e*/ 	.byte	0x08
	.zero		1


	//   ....[20]....
        /*0a50*/ 	.word	0x000007f0
        /*0a54*/ 	.word	0x000000ff
        /*0a58*/ 	.word	0x000308b8
        /*0a5c*/ 	.short	0x0100
        /*0a5e*/ 	.byte	0x08
	.zero		1


	//   ....[21]....
        /*0a60*/ 	.word	0x00000800
        /*0a64*/ 	.word	0x000000ff
        /*0a68*/ 	.word	0x000308c8
        /*0a6c*/ 	.short	0x0100
        /*0a6e*/ 	.byte	0x08
	.zero		1


	//   ....[22]....
        /*0a70*/ 	.word	0x00001fc0
        /*0a74*/ 	.word	0x000000ff
        /*0a78*/ 	.word	0x00030800
        /*0a7c*/ 	.short	0x010a
        /*0a7e*/ 	.byte	0x28
	.zero		1


	//   ....[23]....
        /*0a80*/ 	.word	0x00002070
        /*0a84*/ 	.word	0x00000000
        /*0a88*/ 	.word	0x00030830
        /*0a8c*/ 	.short	0x010a
        /*0a8e*/ 	.byte	0x3f
	.zero		1


	//   ....[24]....
        /*0a90*/ 	.word	0x000020b0
        /*0a94*/ 	.word	0x00000000
        /*0a98*/ 	.word	0x00030830
        /*0a9c*/ 	.short	0x010a
        /*0a9e*/ 	.byte	0x3f
	.zero		1


	//   ....[25]....
        /*0aa0*/ 	.word	0x00002a50
        /*0aa4*/ 	.word	0x000000ff
        /*0aa8*/ 	.word	0x00000000
        /*0aac*/ 	.short	0x0101
        /*0aae*/ 	.byte	0x05
	.zero		1


	//   ....[26]....
        /*0ab0*/ 	.word	0x00004210
        /*0ab4*/ 	.word	0x000000ff
        /*0ab8*/ 	.word	0x00030830
        /*0abc*/ 	.short	0x010a
        /*0abe*/ 	.byte	0x07
	.zero		1


	//   ....[27]....
        /*0ac0*/ 	.word	0x00004250
        /*0ac4*/ 	.word	0x000000ff
        /*0ac8*/ 	.word	0x00030830
        /*0acc*/ 	.short	0x010a
        /*0ace*/ 	.byte	0x07
	.zero		1


	//   ....[28]....
        /*0ad0*/ 	.word	0x00004d90
        /*0ad4*/ 	.word	0x000000ff
        /*0ad8*/ 	.word	0x00030850
        /*0adc*/ 	.short	0x010a
        /*0ade*/ 	.byte	0x0a
	.zero		1


	//   ....[29]....
        /*0ae0*/ 	.word	0x00004dd0
        /*0ae4*/ 	.word	0x000000ff
        /*0ae8*/ 	.word	0x00030850
        /*0aec*/ 	.short	0x010a
        /*0aee*/ 	.byte	0x0a
	.zero		1


	//   ....[30]....
        /*0af0*/ 	.word	0x00005130
        /*0af4*/ 	.word	0x000000ff
        /*0af8*/ 	.word	0x00000000
        /*0afc*/ 	.short	0x0101
        /*0afe*/ 	.byte	0x07
	.zero		1


	//   ....[31]....
        /*0b00*/ 	.word	0x000066b0
        /*0b04*/ 	.word	0x000000ff
        /*0b08*/ 	.word	0x00000000
        /*0b0c*/ 	.short	0x0101
        /*0b0e*/ 	.byte	0x0a
	.zero		1


	//   ....[32]....
        /*0b10*/ 	.word	0x000068a0
        /*0b14*/ 	.word	0x000000ff
        /*0b18*/ 	.word	0x00030830
        /*0b1c*/ 	.short	0x010a
        /*0b1e*/ 	.byte	0x07
	.zero		1


	//   ....[33]....
        /*0b20*/ 	.word	0x000068e0
        /*0b24*/ 	.word	0x000000ff
        /*0b28*/ 	.word	0x00030830
        /*0b2c*/ 	.short	0x010a
        /*0b2e*/ 	.byte	0x07
	.zero		1


	//   ....[34]....
        /*0b30*/ 	.word	0x00007420
        /*0b34*/ 	.word	0x000000ff
        /*0b38*/ 	.word	0x00030850
        /*0b3c*/ 	.short	0x010a
        /*0b3e*/ 	.byte	0x0f
	.zero		1


	//   ....[35]....
        /*0b40*/ 	.word	0x00007460
        /*0b44*/ 	.word	0x000000ff
        /*0b48*/ 	.word	0x00030850
        /*0b4c*/ 	.short	0x010a
        /*0b4e*/ 	.byte	0x0f
	.zero		1


	//   ....[36]....
        /*0b50*/ 	.word	0x00007850
        /*0b54*/ 	.word	0x000000ff
        /*0b58*/ 	.word	0x00000000
        /*0b5c*/ 	.short	0x0101
        /*0b5e*/ 	.byte	0x05
	.zero		1


	//   ....[37]....
        /*0b60*/ 	.word	0x000085d0
        /*0b64*/ 	.word	0x000000ff
        /*0b68*/ 	.word	0x00000000
        /*0b6c*/ 	.short	0x0101
        /*0b6e*/ 	.byte	0x0f
	.zero		1


	//   ....[38]....
        /*0b70*/ 	.word	0x00008cf0
        /*0b74*/ 	.word	0x000000ff
        /*0b78*/ 	.word	0x00030850
        /*0b7c*/ 	.short	0x010a
        /*0b7e*/ 	.byte	0x05
	.zero		1


	//   ....[39]....
        /*0b80*/ 	.word	0x00008d30
        /*0b84*/ 	.word	0x000000ff
        /*0b88*/ 	.word	0x00030850
        /*0b8c*/ 	.short	0x010a
        /*0b8e*/ 	.byte	0x05
	.zero		1


	//   ....[40]....
        /*0b90*/ 	.word	0x000094d0
        /*0b94*/ 	.word	0x000000ff
        /*0b98*/ 	.word	0x00000000
        /*0b9c*/ 	.short	0x0101
        /*0b9e*/ 	.byte	0x04
	.zero		1


	//   ....[41]....
        /*0ba0*/ 	.word	0x0000aff0
        /*0ba4*/ 	.word	0x000000ff
        /*0ba8*/ 	.word	0x00000000
        /*0bac*/ 	.short	0x0101
        /*0bae*/ 	.byte	0x08
	.zero		1


	//   ....[42]....
        /*0bb0*/ 	.word	0x0000b690
        /*0bb4*/ 	.word	0x000000ff
        /*0bb8*/ 	.word	0x00000000
        /*0bbc*/ 	.short	0x0101
        /*0bbe*/ 	.byte	0x08
	.zero		1


	//   ....[43]....
        /*0bc0*/ 	.word	0x0000f850
        /*0bc4*/ 	.word	0x00000007
        /*0bc8*/ 	.word	0x00030840
        /*0bcc*/ 	.short	0x010a
        /*0bce*/ 	.byte	0x3f
	.zero		1


	//   ....[44]....
        /*0bd0*/ 	.word	0x0000fed0
        /*0bd4*/ 	.word	0x00000007
        /*0bd8*/ 	.word	0x00030830
        /*0bdc*/ 	.short	0x0107
        /*0bde*/ 	.byte	0x3f
	.zero		1


	//   ....[45]....
        /*0be0*/ 	.word	0x0000ffa0
        /*0be4*/ 	.word	0x00000007
        /*0be8*/ 	.word	0x00030830
        /*0bec*/ 	.short	0x0101
        /*0bee*/ 	.byte	0x3f
	.zero		1


	//   ....[46]....
        /*0bf0*/ 	.word	0x00010ad0
        /*0bf4*/ 	.word	0x00000016
        /*0bf8*/ 	.word	0x00030800
        /*0bfc*/ 	.short	0x0107
        /*0bfe*/ 	.byte	0x3f
	.zero		1


	//   ....[47]....
        /*0c00*/ 	.word	0x00010bf0
        /*0c04*/ 	.word	0x00000016
        /*0c08*/ 	.word	0x00030800
        /*0c0c*/ 	.short	0x0101
        /*0c0e*/ 	.byte	0x3f
	.zero		1


	//   ....[48]....
        /*0c10*/ 	.word	0x00010c10
        /*0c14*/ 	.word	0x00000016
        /*0c18*/ 	.word	0x00030820
        /*0c1c*/ 	.short	0x010a
        /*0c1e*/ 	.byte	0x3f
	.zero		1


	//   ....[49]....
        /*0c20*/ 	.word	0x00010fd0
        /*0c24*/ 	.word	0x00000006
        /*0c28*/ 	.word	0x00030840
        /*0c2c*/ 	.short	0x010a
        /*0c2e*/ 	.byte	0x3f
	.zero		1


	//   ....[50]....
        /*0c30*/ 	.word	0x00011490
        /*0c34*/ 	.word	0x00000006
        /*0c38*/ 	.word	0x00030830
        /*0c3c*/ 	.short	0x0107
        /*0c3e*/ 	.byte	0x3f
	.zero		1


	//   ....[51]....
        /*0c40*/ 	.word	0x00011540
        /*0c44*/ 	.word	0x00000006
        /*0c48*/ 	.word	0x00030830
        /*0c4c*/ 	.short	0x0101
        /*0c4e*/ 	.byte	0x3f
	.zero		1


	//   ....[52]....
        /*0c50*/ 	.word	0x000115b0
        /*0c54*/ 	.word	0x00000006
        /*0c58*/ 	.word	0x00030860
        /*0c5c*/ 	.short	0x010a
        /*0c5e*/ 	.byte	0x3f
	.zero		1


	//   ....[53]....
        /*0c60*/ 	.word	0x00011b00
        /*0c64*/ 	.word	0x00000006
        /*0c68*/ 	.word	0x00030850
        /*0c6c*/ 	.short	0x0107
        /*0c6e*/ 	.byte	0x3f
	.zero		1


	//   ....[54]....
        /*0c70*/ 	.word	0x00011c20
        /*0c74*/ 	.word	0x00000006
        /*0c78*/ 	.word	0x00030850
        /*0c7c*/ 	.short	0x0101
        /*0c7e*/ 	.byte	0x3f
	.zero		1


	//   ....[55]....
        /*0c80*/ 	.word	0x00011e30
        /*0c84*/ 	.word	0x00000000
        /*0c88*/ 	.word	0x00030860
        /*0c8c*/ 	.short	0x010a
        /*0c8e*/ 	.byte	0x3f
	.zero		1


	//   ....[56]....
        /*0c90*/ 	.word	0x00012330
        /*0c94*/ 	.word	0x00000000
        /*0c98*/ 	.word	0x00030850
        /*0c9c*/ 	.short	0x0107
        /*0c9e*/ 	.byte	0x3f
	.zero		1


	//   ....[57]....
        /*0ca0*/ 	.word	0x000123e0
        /*0ca4*/ 	.word	0x00000000
        /*0ca8*/ 	.word	0x00030850
        /*0cac*/ 	.short	0x0101
        /*0cae*/ 	.byte	0x3f
	.zero		1


	//   ....[58]....
        /*0cb0*/ 	.word	0x00013530
        /*0cb4*/ 	.word	0x00000004
        /*0cb8*/ 	.word	0x00030820
        /*0cbc*/ 	.short	0x010a
        /*0cbe*/ 	.byte	0x3f
	.zero		1


	//   ....[59]....
        /*0cc0*/ 	.word	0x000136d0
        /*0cc4*/ 	.word	0x00000005
        /*0cc8*/ 	.word	0x00030840
        /*0ccc*/ 	.short	0x010a
        /*0cce*/ 	.byte	0x3f
	.zero		1


	//   ....[60]....
        /*0cd0*/ 	.word	0x00013770
        /*0cd4*/ 	.word	0x0000001b
        /*0cd8*/ 	.word	0x00030840
        /*0cdc*/ 	.short	0x010a
        /*0cde*/ 	.byte	0x3f
	.zero		1


	//   ....[61]....
        /*0ce0*/ 	.word	0x000137b0
        /*0ce4*/ 	.word	0x00000005
        /*0ce8*/ 	.word	0x00030860
        /*0cec*/ 	.short	0x010a
        /*0cee*/ 	.byte	0x3f
	.zero		1


	//   ....[62]....
        /*0cf0*/ 	.word	0x000137f0
        /*0cf4*/ 	.word	0x0000001b
        /*0cf8*/ 	.word	0x00030860
        /*0cfc*/ 	.short	0x010a
        /*0cfe*/ 	.byte	0x3f
	.zero		1


	//   ....[63]....
        /*0d00*/ 	.word	0x00013860
        /*0d04*/ 	.word	0x00000003
        /*0d08*/ 	.word	0x00030800
        /*0d0c*/ 	.short	0x010a
        /*0d0e*/ 	.byte	0x3f
	.zero		1


	//   ....[64]....
        /*0d10*/ 	.word	0x000138b0
        /*0d14*/ 	.word	0x00000000
        /*0d18*/ 	.word	0x00030830
        /*0d1c*/ 	.short	0x010a
        /*0d1e*/ 	.byte	0x3f
	.zero		1


	//   ....[65]....
        /*0d20*/ 	.word	0x00013910
        /*0d24*/ 	.word	0x00000004
        /*0d28*/ 	.word	0x00030830
        /*0d2c*/ 	.short	0x010a
        /*0d2e*/ 	.byte	0x3f
	.zero		1


	//   ....[66]....
        /*0d30*/ 	.word	0x00013970
        /*0d34*/ 	.word	0x00000002
        /*0d38*/ 	.word	0x00030850
        /*0d3c*/ 	.short	0x010a
        /*0d3e*/ 	.byte	0x3f
	.zero		1


	//   ....[67]....
        /*0d40*/ 	.word	0x000139d0
        /*0d44*/ 	.word	0x00000004
        /*0d48*/ 	.word	0x00030830
        /*0d4c*/ 	.short	0x010a
        /*0d4e*/ 	.byte	0x3f
	.zero		1


	//   ....[68]....
        /*0d50*/ 	.word	0x00013a30
        /*0d54*/ 	.word	0x00000002
        /*0d58*/ 	.word	0x00030850
        /*0d5c*/ 	.short	0x010a
        /*0d5e*/ 	.byte	0x3f
	.zero		1


	//   ....[69]....
        /*0d60*/ 	.word	0x00013a90
        /*0d64*/ 	.word	0x00000007
        /*0d68*/ 	.word	0x00030850
        /*0d6c*/ 	.short	0x010a
        /*0d6e*/ 	.byte	0x3f
	.zero		1


	//   ....[70]....
        /*0d70*/ 	.word	0x00013bb0
        /*0d74*/ 	.word	0x00000007
        /*0d78*/ 	.word	0x00030840
        /*0d7c*/ 	.short	0x010a
        /*0d7e*/ 	.byte	0x3f
	.zero		1


	//   ....[71]....
        /*0d80*/ 	.word	0x00014f10
        /*0d84*/ 	.word	0x00000016
        /*0d88*/ 	.word	0x00030820
        /*0d8c*/ 	.short	0x010a
        /*0d8e*/ 	.byte	0x3f
	.zero		1


	//   ....[72]....
        /*0d90*/ 	.word	0x00014f60
        /*0d94*/ 	.word	0x00000006
        /*0d98*/ 	.word	0x00030840
        /*0d9c*/ 	.short	0x010a
        /*0d9e*/ 	.byte	0x3f
	.zero		1


	//   ....[73]....
        /*0da0*/ 	.word	0x00015730
        /*0da4*/ 	.word	0x00000006
        /*0da8*/ 	.word	0x00030860
        /*0dac*/ 	.short	0x010a
        /*0dae*/ 	.byte	0x3f
	.zero		1


	//   ....[74]....
        /*0db0*/ 	.word	0x00015fc0
        /*0db4*/ 	.word	0x00000000
        /*0db8*/ 	.word	0x00030860
        /*0dbc*/ 	.short	0x010a
        /*0dbe*/ 	.byte	0x3f
	.zero		1


	//   ....[75]....
        /*0dc0*/ 	.word	0x00017200
        /*0dc4*/ 	.word	0x00000004
        /*0dc8*/ 	.word	0x00030820
        /*0dcc*/ 	.short	0x010a
        /*0dce*/ 	.byte	0x3f
	.zero		1


	//   ....[76]....
        /*0dd0*/ 	.word	0x000173a0
        /*0dd4*/ 	.word	0x00000005
        /*0dd8*/ 	.word	0x00030840
        /*0ddc*/ 	.short	0x010a
        /*0dde*/ 	.byte	0x3f
	.zero		1


	//   ....[77]....
        /*0de0*/ 	.word	0x000173f0
        /*0de4*/ 	.word	0x0000001b
        /*0de8*/ 	.word	0x00030840
        /*0dec*/ 	.short	0x010a
        /*0dee*/ 	.byte	0x3f
	.zero		1


	//   ....[78]....
        /*0df0*/ 	.word	0x00017440
        /*0df4*/ 	.word	0x00000005
        /*0df8*/ 	.word	0x00030860
        /*0dfc*/ 	.short	0x010a
        /*0dfe*/ 	.byte	0x3f
	.zero		1


	//----- nvinfo : EIATTR_NUM_MBARRIERS
	.align		4
.L_799:
        /*0e00*/ 	.byte	0x03, 0x38
        /*0e02*/ 	.short	0x0016


	//----- nvinfo : EIATTR_EXIT_INSTR_OFFSETS
	.align		4
        /*0e04*/ 	.byte	0x04, 0x1c
        /*0e06*/ 	.short	(.L_801 - .L_800)


	//   ....[0]....
.L_800:
        /*0e08*/ 	.word	0x00000990


	//   ....[1]....
        /*0e0c*/ 	.word	0x0000d4b0


	//   ....[2]....
        /*0e10*/ 	.word	0x00013840


	//----- nvinfo : EIATTR_MAX_THREADS
	.align		4
.L_801:
        /*0e14*/ 	.byte	0x04, 0x05
        /*0e16*/ 	.short	(.L_803 - .L_802)
.L_802:
        /*0e18*/ 	.word	0x00000180
        /*0e1c*/ 	.word	0x00000001
        /*0e20*/ 	.word	0x00000001


	//----- nvinfo : EIATTR_CRS_STACK_SIZE
	.align		4
.L_803:
        /*0e24*/ 	.byte	0x04, 0x1e
        /*0e26*/ 	.short	(.L_805 - .L_804)
.L_804:
        /*0e28*/ 	.word	0x00000000


	//----- nvinfo : EIATTR_CBANK_PARAM_SIZE
	.align		4
.L_805:
        /*0e2c*/ 	.byte	0x03, 0x19
        /*0e2e*/ 	.short	0x0af0


	//----- nvinfo : EIATTR_PARAM_CBANK
	.align		4
        /*0e30*/ 	.byte	0x04, 0x0a
        /*0e32*/ 	.short	(.L_807 - .L_806)
	.align		4
.L_806:
        /*0e34*/ 	.word	index@(.nv.constant0._ZN7cutlass13device_kernelIN5flash11enable_sm90INS1_16FlashAttnFwdSm90INS1_25CollectiveMainloopFwdSm90ILi2EN4cute5tupleIJNS5_1CILi1EEES8_S8_EEENS6_IJNS7_ILi128EEENS7_ILi96EEENS7_ILi192EEEEEELi192ENS_10bfloat16_tEfNS_4arch4Sm90ELb1ELb0ELb0ELb1ELb1ELb0ELb0ELb1ELb1ELb1ELb1ELb0EEENS1_21CollectiveEpilogueFwdINS6_IJSA_SC_SB_EEES9_SE_SG_Li256ELb1ELb1ELb1ELb0EEENS1_36VarlenDynamicPersistentTileSchedulerILi128ELi96ELi256ELi128ELb1ELb1ELb1ELb1ELb1ELb1EEEEEEEEEvNT_6ParamsE)
        /*0e38*/ 	.short	0x0210
        /*0e3a*/ 	.short	0x0af0


	//----- nvinfo : EIATTR_SW_WAR
	.align		4
.L_807:
        /*0e3c*/ 	.byte	0x04, 0x36
        /*0e3e*/ 	.short	(.L_809 - .L_808)
.L_808:
        /*0e40*/ 	.word	0x00000008
.L_809:


//--------------------- .nv.info._ZN7cutlass13device_kernelIN5flash11enable_sm90INS1_16FlashAttnFwdSm90INS1_25CollectiveMainloopFwdSm90ILi2EN4cute5tupleIJNS5_1CILi1EEES8_S8_EEENS6_IJNS7_ILi128EEENS7_ILi96EEENS7_ILi192EEEEEELi192ENS_10bfloat16_tEfNS_4arch4Sm90ELb1ELb0ELb0ELb1ELb1ELb1ELb0ELb1ELb1ELb1ELb1ELb0EEENS1_21CollectiveEpilogueFwdINS6_IJSA_SC_SB_EEES9_SE_SG_Li256ELb1ELb1ELb1ELb0EEENS1_36VarlenDynamicPersistentTileSchedulerILi128ELi96ELi256ELi128ELb1ELb1ELb1ELb1ELb1ELb1EEEEEEEEEvNT_6ParamsE --------------------------
	.section	.nv.info._ZN7cutlass13device_kernelIN5flash11enable_sm90INS1_16FlashAttnFwdSm90INS1_25CollectiveMainloopFwdSm90ILi2EN4cute5tupleIJNS5_1CILi1EEES8_S8_EEENS6_IJNS7_ILi128EEENS7_ILi96EEENS7_ILi192EEEEEELi192ENS_10bfloat16_tEfNS_4arch4Sm90ELb1ELb0ELb0ELb1ELb1ELb1ELb0ELb1ELb1ELb1ELb1ELb0EEENS1_21CollectiveEpilogueFwdINS6_IJSA_SC_SB_EEES9_SE_SG_Li256ELb1ELb1ELb1ELb0EEENS1_36VarlenDynamicPersistentTileSchedulerILi128ELi96ELi256ELi128ELb1ELb1ELb1ELb1ELb1ELb1EEEEEEEEEvNT_6ParamsE,"",@"SHT_CUDA_INFO"
	.sectionflags	@""
	.align	4


	//----- nvinfo : EIATTR_CUDA_API_VERSION
	.align		4
        /*0000*/ 	.byte	0x04, 0x37
        /*0002*/ 	.short	(.L_811 - .L_810)
.L_810:
        /*0004*/ 	.word	0x00000082


	//----- nvinfo : EIATTR_KPARAM_INFO
	.align		4
.L_811:
        /*0008*/ 	.byte	0x04, 0x17
        /*000a*/ 	.short	(.L_813 - .L_812)
.L_812:
        /*000c*/ 	.word	0x00000000
        /*0010*/ 	.short	0x0000
        /*0012*/ 	.short	0x0070
        /*0014*/ 	.byte	0x00, 0xf0, 0x01, 0x2a


	//----- nvinfo : EIATTR_SPARSE_MMA_MASK
	.align		4
.L_813:
        /*0018*/ 	.byte	0x03, 0x50
        /*001a*/ 	.short	0x0000


	//----- nvinfo : EIATTR_MAXREG_COUNT
	.align		4
        /*001c*/ 	.byte	0x03, 0x1b
        /*001e*/ 	.short	0x00a8


	//----- nvinfo : EIATTR_NUM_BARRIERS
	.align		4
        /*0020*/ 	.byte	0x02, 0x4c
        /*0022*/ 	.byte	0x10
	.zero		1


	//----- nvinfo : EIATTR_EXTERNS
	.align		4
        /*0024*/ 	.byte	0x04, 0x0f
        /*0026*/ 	.short	(.L_815 - .L_814)


	//   ....[0]....
	.align		4
.L_814:
        /*0028*/ 	.word	index@(__assertfail)


	//----- nvinfo : EIATTR_ANNOTATIONS
	.align		4
.L_815:
        /*002c*/ 	.byte	0x04, 0x55
        /*002e*/ 	.short	(.L_817 - .L_816)


	//   ....[0]....
.L_816:
        /* <DEDUP_REMOVED lines=42> */


	//----- nvinfo : EIATTR_MERCURY_ISA_VERSION
	.align		4
.L_817:
        /*02c0*/ 	.byte	0x03, 0x5f
        /*02c2*/ 	.short	0x0101


	//----- nvinfo : EIATTR_UNUSED_LOAD_BYTE_OFFSET
	.align		4
        /*02c4*/ 	.byte	0x04, 0x44
        /*02c6*/ 	.short	(.L_819 - .L_818)


	//   ....[0]....
.L_818:
        /*02c8*/ 	.word	0x00000a20
        /*02cc*/ 	.word	0x0000fff0


	//   ....[1]....
        /*02d0*/ 	.word	0x0001b7b0
        /*02d4*/ 	.word	0x0000fff0


	//----- nvinfo : EIATTR_INT_WARP_WIDE_INSTR_OFFSETS
	.align		4
.L_819:
        /*02d8*/ 	.byte	0x04, 0x31
        /*02da*/ 	.short	(.L_821 - .L_820)


	//   ....[0]....
.L_820:
        /*02dc*/ 	.word	0x00000130


	//   ....[1]....
        /*02e0*/ 	.word	0x00000170


	//   ....[2]....
        /*02e4*/ 	.word	0x000001e0


	//   ....[3]....
        /*02e8*/ 	.word	0x00022970


	//   ....[4]....
        /*02ec*/ 	.word	0x00022a10


	//   ....[5]....
        /*02f0*/ 	.word	0x000258d0


	//   ....[6]....
        /*02f4*/ 	.word	0x00025970


	//----- nvinfo : EIATTR_COOP_GROUP_MASK_REGIDS
	.align		4
.L_821:
        /*02f8*/ 	.byte	0x04, 0x29
        /*02fa*/ 	.short	(.L_823 - .L_822)


	//   ....[0]....
.L_822:
        /*02fc*/ 	.word	0xffffffff


	//   ....[1]....
        /*0300*/ 	.word	0xffffffff


	//   ....[2]....
        /*0304*/ 	.word	0xffffffff


	//   ....[3]....
        /*0308*/ 	.word	0xffffffff


	//   ....[4]....
        /*030c*/ 	.word	0xffffffff


	//   ....[5]....
        /*0310*/ 	.word	0xffffffff


	//   ....[6]....
        /*0314*/ 	.word	0xffffffff


	//   ....[7]....
        /*0318*/ 	.word	0xffffffff


	//   ....[8]....
        /*031c*/ 	.word	0xffffffff


	//   ....[9]....
        /*0320*/ 	.word	0xffffffff


	//   ....[10]....
        /*0324*/ 	.word	0xffffffff


	//   ....[11]....
        /*0328*/ 	.word	0xffffffff


	//   ....[12]....
        /*032c*/ 	.word	0xffffffff


	//   ....[13]....
        /*0330*/ 	.word	0xffffffff


	//   ....[14]....
        /*0334*/ 	.word	0xffffffff


	//   ....[15]....
        /*0338*/ 	.word	0xffffffff


	//   ....[16]....
        /*033c*/ 	.word	0xffffffff


	//   ....[17]....
        /*0340*/ 	.word	0xffffffff


	//   ....[18]....
        /*0344*/ 	.word	0xffffffff


	//   ....[19]....
        /*0348*/ 	.word	0xffffffff


	//   ....[20]....
        /*034c*/ 	.word	0xffffffff


	//   ....[21]....
        /*0350*/ 	.word	0xffffffff


	//   ....[22]....
        /*0354*/ 	.word	0xffffffff


	//   ....[23]....
        /*0358*/ 	.word	0xffffffff


	//   ....[24]....
        /*035c*/ 	.word	0xffffffff


	//   ....[25]....
        /*0360*/ 	.word	0xffffffff


	//   ....[26]....
        /*0364*/ 	.word	0xffffffff


	//   ....[27]....
        /*0368*/ 	.word	0xffffffff


	//   ....[28]....
        /*036c*/ 	.word	0xffffffff


	//   ....[29]....
        /*0370*/ 	.word	0xffffffff


	//   ....[30]....
        /*0374*/ 	.word	0xffffffff


	//   ....[31]....
        /*0378*/ 	.word	0xffffffff


	//   ....[32]....
        /*037c*/ 	.word	0xffffffff


	//   ....[33]....
        /*0380*/ 	.word	0xffffffff


	//   ....[34]....
        /*0384*/ 	.word	0xffffffff


	//   ....[35]....
        /*0388*/ 	.word	0xffffffff


	//   ....[36]....
        /*038c*/ 	.word	0xffffffff


	//   ....[37]....
        /*0390*/ 	.word	0xffffffff


	//   ....[38]....
        /*0394*/ 	.word	0xffffffff


	//   ....[39]....
        /*0398*/ 	.word	0xffffffff


	//   ....[40]....
        /*039c*/ 	.word	0xffffffff


	//   ....[41]....
        /*03a0*/ 	.word	0xffffffff


	//   ....[42]....
        /*03a4*/ 	.word	0xffffffff


	//   ....[43]....
        /*03a8*/ 	.word	0xffffffff


	//   ....[44]....
        /*03ac*/ 	.word	0xffffffff


	//   ....[45]....
        /*03b0*/ 	.word	0xffffffff


	//   ....[46]....
        /*03b4*/ 	.word	0xffffffff


	//   ....[47]....
        /*03b8*/ 	.word	0xffffffff


	//   ....[48]....
        /*03bc*/ 	.word	0xffffffff


	//   ....[49]....
        /*03c0*/ 	.word	0xffffffff


	//   ....[50]....
        /*03c4*/ 	.word	0xffffffff


	//   ....[51]....
        /*03c8*/ 	.word	0xffffffff


	//   ....[52]....
        /*03cc*/ 	.word	0xffffffff


	//   ....[53]....
        /*03d0*/ 	.word	0xffffffff


	//   ....[54]....
        /*03d4*/ 	.word	0xffffffff


	//   ....[55]....
        /*03d8*/ 	.word	0xffffffff


	//   ....[56]....
        /*03dc*/ 	.word	0xffffffff


	//   ....[57]....
        /*03e0*/ 	.word	0xffffffff


	//   ....[58]....
        /*03e4*/ 	.word	0xffffffff


	//   ....[59]....
        /*03e8*/ 	.word	0xffffffff


	//   ....[60]....
        /*03ec*/ 	.word	0xffffffff


	//   ....[61]....
        /*03f0*/ 	.word	0xffffffff


	//   ....[62]....
        /*03f4*/ 	.word	0xffffffff


	//   ....[63]....
        /*03f8*/ 	.word	0xffffffff


	//   ....[64]....
        /*03fc*/ 	.word	0xffffffff


	//   ....[65]....
        /*0400*/ 	.word	0xffffffff


	//   ....[66]....
        /*0404*/ 	.word	0xffffffff


	//   ....[67]....
        /*0408*/ 	.word	0xffffffff


	//   ....[68]....
        /*040c*/ 	.word	0xffffffff


	//   ....[69]....
        /*0410*/ 	.word	0xffffffff


	//   ....[70]....
        /*0414*/ 	.word	0xffffffff


	//   ....[71]....
        /*0418*/ 	.word	0xffffffff


	//   ....[72]....
        /*041c*/ 	.word	0xffffffff


	//   ....[73]....
        /*0420*/ 	.word	0xffffffff


	//   ....[74]....
        /*0424*/ 	.word	0xffffffff


	//   ....[75]....
        /*0428*/ 	.word	0xffffffff


	//   ....[76]....
        /*042c*/ 	.word	0xffffffff


	//   ....[77]....
        /*0430*/ 	.word	0xffffffff


	//   ....[78]....
        /*0434*/ 	.word	0xffffffff


	//   ....[79]....
        /*0438*/ 	.word	0xffffffff


	//   ....[80]....
        /*043c*/ 	.word	0xffffffff


	//   ....[81]....
        /*0440*/ 	.word	0xffffffff


	//   ....[82]....
        /*0444*/ 	.word	0xffffffff


	//   ....[83]....
        /*0448*/ 	.word	0xffffffff


	//   ....[84]....
        /*044c*/ 	.word	0xffffffff


	//   ....[85]....
        /*0450*/ 	.word	0xffffffff


	//   ....[86]....
        /*0454*/ 	.word	0xffffffff


	//   ....[87]....
        /*0458*/ 	.word	0xffffffff


	//   ....[88]....
        /*045c*/ 	.word	0xffffffff


	//   ....[89]....
        /*0460*/ 	.word	0xffffffff


	//   ....[90]....
        /*0464*/ 	.word	0xffffffff


	//   ....[91]....
        /*0468*/ 	.word	0xffffffff


	//   ....[92]....
        /*046c*/ 	.word	0xffffffff


	//   ....[93]....
        /*0470*/ 	.word	0xffffffff


	//   ....[94]....
        /*0474*/ 	.word	0xffffffff


	//   ....[95]....
        /*0478*/ 	.word	0xffffffff


	//   ....[96]....
        /*047c*/ 	.word	0xffffffff


	//   ....[97]....
        /*0480*/ 	.word	0xffffffff


	//   ....[98]....
        /*0484*/ 	.word	0xffffffff


	//   ....[99]....
        /*0488*/ 	.word	0xffffffff


	//   ....[100]....
        /*048c*/ 	.word	0xffffffff


	//   ....[101]....
        /*0490*/ 	.word	0xffffffff


	//   ....[102]....
        /*0494*/ 	.word	0xffffffff


	//   ....[103]....
        /*0498*/ 	.word	0xffffffff


	//   ....[104]....
        /*049c*/ 	.word	0xffffffff


	//   ....[105]....
        /*04a0*/ 	.word	0xffffffff


	//   ....[106]....
        /*04a4*/ 	.word	0xffffffff


	//   ....[107]....
        /*04a8*/ 	.word	0xffffffff


	//   ....[108]....
        /*04ac*/ 	.word	0xffffffff


	//   ....[109]....
        /*04b0*/ 	.word	0xffffffff


	//   ....[110]....
        /*04b4*/ 	.word	0xffffffff


	//   ....[111]....
        /*04b8*/ 	.word	0xffffffff


	//   ....[112]....
        /*04bc*/ 	.word	0xffffffff


	//   ....[113]....
        /*04c0*/ 	.word	0xffffffff


	//   ....[114]....
        /*04c4*/ 	.word	0xffffffff


	//   ....[115]....
        /*04c8*/ 	.word	0xffffffff


	//   ....[116]....
        /*04cc*/ 	.word	0xffffffff


	//   ....[117]....
        /*04d0*/ 	.word	0xffffffff


	//   ....[118]....
        /*04d4*/ 	.word	0xffffffff


	//   ....[119]....
        /*04d8*/ 	.word	0xffffffff


	//   ....[120]....
        /*04dc*/ 	.word	0xffffffff


	//   ....[121]....
        /*04e0*/ 	.word	0xffffffff


	//   ....[122]....
        /*04e4*/ 	.word	0xffffffff


	//   ....[123]....
        /*04e8*/ 	.word	0xffffffff


	//   ....[124]....
        /*04ec*/ 	.word	0xffffffff


	//   ....[125]....
        /*04f0*/ 	.word	0xffffffff


	//   ....[126]....
        /*04f4*/ 	.word	0xffffffff


	//   ....[127]....
        /*04f8*/ 	.word	0xffffffff


	//   ....[128]....
        /*04fc*/ 	.word	0xffffffff


	//   ....[129]....
        /*0500*/ 	.word	0xffffffff


	//   ....[130]....
        /*0504*/ 	.word	0xffffffff


	//   ....[131]....
        /*0508*/ 	.word	0xffffffff


	//   ....[132]....
        /*050c*/ 	.word	0xffffffff


	//   ....[133]....
        /*0510*/ 	.word	0xffffffff


	//   ....[134]....
        /*0514*/ 	.word	0xffffffff


	//   ....[135]....
        /*0518*/ 	.word	0xffffffff


	//   ....[136]....
        /*051c*/ 	.word	0xffffffff


	//   ....[137]....
        /*0520*/ 	.word	0xffffffff


	//   ....[138]....
        /*0524*/ 	.word	0xffffffff


	//   ....[139]....
        /*0528*/ 	.word	0xffffffff


	//   ....[140]....
        /*052c*/ 	.word	0xffffffff


	//   ....[141]....
        /*0530*/ 	.word	0xffffffff


	//   ....[142]....
        /*0534*/ 	.word	0xffffffff


	//   ....[143]....
        /*0538*/ 	.word	0xffffffff


	//   ....[144]....
        /*053c*/ 	.word	0xffffffff


	//   ....[145]....
        /*0540*/ 	.word	0xffffffff


	//   ....[146]....
        /*0544*/ 	.word	0xffffffff


	//   ....[147]....
        /*0548*/ 	.word	0xffffffff


	//   ....[148]....
        /*054c*/ 	.word	0xffffffff


	//   ....[149]....
        /*0550*/ 	.word	0xffffffff


	//   ....[150]....
        /*0554*/ 	.word	0xffffffff


	//   ....[151]....
        /*0558*/ 	.word	0xffffffff


	//   ....[152]....
        /*055c*/ 	.word	0xffffffff


	//   ....[153]....
        /*0560*/ 	.word	0xffffffff


	//   ....[154]....
        /*0564*/ 	.word	0xffffffff


	//   ....[155]....
        /*0568*/ 	.word	0xffffffff


	//   ....[156]....
        /*056c*/ 	.word	0xffffffff


	//   ....[157]....
        /*0570*/ 	.word	0xffffffff


	//   ....[158]....
        /*0574*/ 	.word	0xffffffff


	//   ....[159]....
        /*0578*/ 	.word	0xffffffff


	//   ....[160]....
        /*057c*/ 	.word	0xffffffff


	//   ....[161]....
        /*0580*/ 	.word	0xffffffff


	//   ....[162]....
        /*0584*/ 	.word	0xffffffff


	//   ....[163]....
        /*0588*/ 	.word	0xffffffff


	//   ....[164]....
        /*058c*/ 	.word	0xffffffff


	//   ....[165]....
        /*0590*/ 	.word	0xffffffff


	//   ....[166]....
        /*0594*/ 	.word	0xffffffff


	//   ....[167]....
        /*0598*/ 	.word	0xffffffff


	//   ....[168]....
        /*059c*/ 	.word	0xffffffff


	//   ....[169]....
        /*05a0*/ 	.word	0xffffffff


	//   ....[170]....
        /*05a4*/ 	.word	0xffffffff


	//   ....[171]....
        /*05a8*/ 	.word	0xffffffff


	//   ....[172]....
        /*05ac*/ 	.word	0xffffffff


	//   ....[173]....
        /*05b0*/ 	.word	0xffffffff


	//   ....[174]....
        /*05b4*/ 	.word	0xffffffff


	//   ....[175]....
        /*05b8*/ 	.word	0xffffffff


	//   ....[176]....
        /*05bc*/ 	.word	0xffffffff


	//   ....[177]....
        /*05c0*/ 	.word	0xffffffff


	//   ....[178]....
        /*05c4*/ 	.word	0xffffffff


	//   ....[179]....
        /*05c8*/ 	.word	0xffffffff


	//   ....[180]....
        /*05cc*/ 	.word	0xffffffff


	//   ....[181]....
        /*05d0*/ 	.word	0xffffffff


	//   ....[182]....
        /*05d4*/ 	.word	0xffffffff


	//   ....[183]....
        /*05d8*/ 	.word	0xffffffff


	//   ....[184]....
        /*05dc*/ 	.word	0xffffffff


	//   ....[185]....
        /*05e0*/ 	.word	0x0500000f


	//   ....[186]....
        /*05e4*/ 	.word	0x0500000f


	//   ....[187]....
        /*05e8*/ 	.word	0x0500000f


	//   ....[188]....
        /*05ec*/ 	.word	0x0500000f


	//   ....[189]....
        /*05f0*/ 	.word	0x0500000f


	//   ....[190]....
        /*05f4*/ 	.word	0x0500000f


	//   ....[191]....
        /*05f8*/ 	.word	0x0500000f


	//   ....[192]....
        /*05fc*/ 	.word	0x0500000f


	//   ....[193]....
        /*0600*/ 	.word	0x0500000f


	//   ....[194]....
        /*0604*/ 	.word	0x0500000f


	//   ....[195]....
        /*0608*/ 	.word	0x0500000f


	//   ....[196]....
        /*060c*/ 	.word	0x0500000f


	//   ....[197]....
        /*0610*/ 	.word	0x0500000f


	//   ....[198]....
        /*0614*/ 	.word	0x0500000f


	//   ....[199]....
        /*0618*/ 	.word	0x0500000f


	//   ....[200]....
        /*061c*/ 	.word	0x0500000f


	//   ....[201]....
        /*0620*/ 	.word	0x0500000f


	//   ....[202]....
        /*0624*/ 	.word	0x0500000f


	//   ....[203]....
        /*0628*/ 	.word	0x0500000f


	//   ....[204]....
        /*062c*/ 	.word	0x0500000f


	//   ....[205]....
        /*0630*/ 	.word	0x0500000f


	//   ....[206]....
        /*0634*/ 	.word	0x0500000f


	//   ....[207]....
        /*0638*/ 	.word	0x0500000f


	//   ....[208]....
        /*063c*/ 	.word	0x0500000f


	//   ....[209]....
        /*0640*/ 	.word	0x0500000f


	//   ....[210]....
        /*0644*/ 	.word	0x0500000f


	//   ....[211]....
        /*0648*/ 	.word	0x0500000f


	//   ....[212]....
        /*064c*/ 	.word	0x0500000f


	//   ....[213]....
        /*0650*/ 	.word	0x0500000f


	//   ....[214]....
        /*0654*/ 	.word	0x0500000f


	//   ....[215]....
        /*0658*/ 	.word	0x0500000f


	//   ....[216]....
        /*065c*/ 	.word	0x0500000f


	//   ....[217]....
        /*0660*/ 	.word	0x0500000f


	//   ....[218]....
        /*0664*/ 	.word	0x0500000f


	//   ....[219]....
        /*0668*/ 	.word	0x0500000f


	//   ....[220]....
        /*066c*/ 	.word	0x0500000f


	//   ....[221]....
        /*0670*/ 	.word	0x0500000f


	//   ....[222]....
        /*0674*/ 	.word	0x0500000f


	//   ....[223]....
        /*0678*/ 	.word	0x0500000f


	//   ....[224]....
        /*067c*/ 	.word	0x0500000f


	//   ....[225]....
        /*0680*/ 	.word	0x0500000f


	//   ....[226]....
        /*0684*/ 	.word	0x0500000f


	//   ....[227]....
        /*0688*/ 	.word	0x0500000f


	//   ....[228]....
        /*068c*/ 	.word	0x0500000f


	//   ....[229]....
        /*0690*/ 	.word	0x0500000f


	//   ....[230]....
        /*0694*/ 	.word	0x0500000f


	//   ....[231]....
        /*0698*/ 	.word	0x0500000f


	//   ....[232]....
        /*069c*/ 	.word	0x0500000f


	//   ....[233]....
        /*06a0*/ 	.word	0x0500000f


	//   ....[234]....
        /*06a4*/ 	.word	0x0500000f


	//   ....[235]....
        /*06a8*/ 	.word	0x0500000f


	//   ....[236]....
        /*06ac*/ 	.word	0x0500000f


	//   ....[237]....
        /*06b0*/ 	.word	0x0500000f


	//   ....[238]....
        /*06b4*/ 	.word	0x0500000f


	//   ....[239]....
        /*06b8*/ 	.word	0x0500000f


	//   ....[240]....
        /*06bc*/ 	.word	0x0500000f


	//   ....[241]....
        /*06c0*/ 	.word	0x0500000f


	//   ....[242]....
        /*06c4*/ 	.word	0x0500000f


	//   ....[243]....
        /*06c8*/ 	.word	0x0500000f


	//   ....[244]....
        /*06cc*/ 	.word	0x0500000f


	//   ....[245]....
        /*06d0*/ 	.word	0x0500000f


	//   ....[246]....
        /*06d4*/ 	.word	0x0500000f


	//   ....[247]....
        /*06d8*/ 	.word	0x0500000f


	//   ....[248]....
        /*06dc*/ 	.word	0x0500000f


	//   ....[249]....
        /*06e0*/ 	.word	0x0500000f


	//   ....[250]....
        /*06e4*/ 	.word	0x0500000f


	//   ....[251]....
        /*06e8*/ 	.word	0x0500000f


	//   ....[252]....
        /*06ec*/ 	.word	0x0500000f


	//   ....[253]....
        /*06f0*/ 	.word	0x0500000f


	//   ....[254]....
        /*06f4*/ 	.word	0x0500000f


	//   ....[255]....
        /*06f8*/ 	.word	0x0500000f


	//   ....[0]....
        /*06fc*/ 	.word	0x0500000f


	//   ....[1]....
        /*0700*/ 	.word	0x0500000f


	//   ....[2]....
        /*0704*/ 	.word	0x0500000f


	//   ....[3]....
        /*0708*/ 	.word	0x0500000f


	//   ....[4]....
        /*070c*/ 	.word	0x0500000f


	//   ....[5]....
        /*0710*/ 	.word	0x0500000f


	//   ....[6]....
        /*0714*/ 	.word	0x0500000f


	//   ....[7]....
        /*0718*/ 	.word	0x0500000f


	//   ....[8]....
        /*071c*/ 	.word	0x0500000f


	//   ....[9]....
        /*0720*/ 	.word	0x0500000f


	//   ....[10]....
        /*0724*/ 	.word	0x0500000f


	//   ....[11]....
        /*0728*/ 	.word	0x0500000f


	//   ....[12]....
        /*072c*/ 	.word	0x0500000f


	//   ....[13]....
        /*0730*/ 	.word	0x0500000f


	//   ....[14]....
        /*0734*/ 	.word	0x0500000f


	//   ....[15]....
        /*0738*/ 	.word	0x0500000f


	//   ....[16]....
        /*073c*/ 	.word	0x0500000f


	//   ....[17]....
        /*0740*/ 	.word	0x0500000f


	//   ....[18]....
        /*0744*/ 	.word	0x0500000f


	//   ....[19]....
        /*0748*/ 	.word	0x0500000f


	//   ....[20]....
        /*074c*/ 	.word	0x0500000f


	//   ....[21]....
        /*0750*/ 	.word	0x0500000f


	//   ....[22]....
        /*0754*/ 	.word	0x0500000f


	//   ....[23]....
        /*0758*/ 	.word	0x0500000f


	//   ....[24]....
        /*075c*/ 	.word	0x0500000f


	//   ....[25]....
        /*0760*/ 	.word	0x0500000f


	//   ....[26]....
        /*0764*/ 	.word	0x0500000f


	//   ....[27]....
        /*0768*/ 	.word	0x0500000f


	//   ....[28]....
        /*076c*/ 	.word	0x0500000f


	//   ....[29]....
        /*0770*/ 	.word	0x0500000f


	//   ....[30]....
        /*0774*/ 	.word	0x0500000f


	//   ....[31]....
        /*0778*/ 	.word	0x0500000f


	//   ....[32]....
        /*077c*/ 	.word	0x0500000f


	//   ....[33]....
        /*0780*/ 	.word	0x0500000f


	//   ....[34]....
        /*0784*/ 	.word	0x0500000f


	//   ....[35]....
        /*0788*/ 	.word	0x0500000f


	//   ....[36]....
        /*078c*/ 	.word	0x0500000f


	//   ....[37]....
        /*0790*/ 	.word	0x0500000f


	//   ....[38]....
        /*0794*/ 	.word	0x0500000f


	//   ....[39]....
        /*0798*/ 	.word	0x0500000f


	//   ....[40]....
        /*079c*/ 	.word	0x0500000f


	//   ....[41]....
        /*07a0*/ 	.word	0x0500000f


	//----- nvinfo : EIATTR_COOP_GROUP_INSTR_OFFSETS
	.align		4
.L_823:
        /*07a4*/ 	.byte	0x04, 0x28
        /*07a6*/ 	.short	(.L_825 - .L_824)


	//   ....[0]....
.L_824:
        /*07a8*/ 	.word	0x00000060


	//   ....[1]....
        /*07ac*/ 	.word	0x00000140


	//   ....[2]....
        /*07b0*/ 	.word	0x00000190


	//   ....[3]....
        /*07b4*/ 	.word	0x000003c0


	//   ....[4]....
        /*07b8*/ 	.word	0x00000520


	//   ....[5]....
        /*07bc*/ 	.word	0x00000640


	//   ....[6]....
        /*07c0*/ 	.word	0x000007a0


	//   ....[7]....
        /*07c4*/ 	.word	0x00003b10


	//   ....[8]....
        /*07c8*/ 	.word	0x00003b20


	//   ....[9]....
        /*07cc*/ 	.word	0x00005240


	//   ....[10]....
        /*07d0*/ 	.word	0x00005250


	//   ....[11]....
        /*07d4*/ 	.word	0x00007450


	//   ....[12]....
        /*07d8*/ 	.word	0x00007460


	//   ....[13]....
        /*07dc*/ 	.word	0x00008c90


	//   ....[14]....
        /*07e0*/ 	.word	0x00008ca0


	//   ....[15]....
        /*07e4*/ 	.word	0x0000a700


	//   ....[16]....
        /*07e8*/ 	.word	0x0000a710


	//   ....[17]....
        /*07ec*/ 	.word	0x0000a9b0


	//   ....[18]....
        /*07f0*/ 	.word	0x0000a9c0


	//   ....[19]....
        /*07f4*/ 	.word	0x0000aed0


	//   ....[20]....
        /*07f8*/ 	.word	0x0000aef0


	//   ....[21]....
        /*07fc*/ 	.word	0x0000b140


	//   ....[22]....
        /*0800*/ 	.word	0x0000b160


	//   ....[23]....
        /*0804*/ 	.word	0x0000bc00


	//   ....[24]....
        /*0808*/ 	.word	0x0000c310


	//   ....[25]....
        /*080c*/ 	.word	0x0000c320


	//   ....[26]....
        /*0810*/ 	.word	0x0000c330


	//   ....[27]....
        /*0814*/ 	.word	0x0000c340


	//   ....[28]....
        /*0818*/ 	.word	0x0000cc20


	//   ....[29]....
        /*081c*/ 	.word	0x0000cc30


	//   ....[30]....
        /*0820*/ 	.word	0x0000cc40


	//   ....[31]....
        /*0824*/ 	.word	0x0000cc50


	//   ....[32]....
        /*0828*/ 	.word	0x0000fde0


	//   ....[33]....
        /*082c*/ 	.word	0x0000fdf0


	//   ....[34]....
        /*0830*/ 	.word	0x0000fe00


	//   ....[35]....
        /*0834*/ 	.word	0x0000fe10


	//   ....[36]....
        /*0838*/ 	.word	0x000104c0


	//   ....[37]....
        /*083c*/ 	.word	0x000104d0


	//   ....[38]....
        /*0840*/ 	.word	0x000104e0


	//   ....[39]....
        /*0844*/ 	.word	0x000104f0


	//   ....[40]....
        /*0848*/ 	.word	0x00014340


	//   ....[41]....
        /*084c*/ 	.word	0x00014360


	//   ....[42]....
        /*0850*/ 	.word	0x00014840


	//   ....[43]....
        /*0854*/ 	.word	0x00014950


	//   ....[44]....
        /*0858*/ 	.word	0x00014fd0


	//   ....[45]....
        /*085c*/ 	.word	0x00015060


	//   ....[46]....
        /*0860*/ 	.word	0x00016d80


	//   ....[47]....
        /*0864*/ 	.word	0x00016da0


	//   ....[48]....
        /*0868*/ 	.word	0x000173a0


	//   ....[49]....
        /*086c*/ 	.word	0x000174a0


	//   ....[50]....
        /*0870*/ 	.word	0x00017a60


	//   ....[51]....
        /*0874*/ 	.word	0x00017ab0


	//   ....[52]....
        /*0878*/ 	.word	0x00019750


	//   ....[53]....
        /*087c*/ 	.word	0x00019780


	//   ....[54]....
        /*0880*/ 	.word	0x00019920


	//   ....[55]....
        /*0884*/ 	.word	0x00019950


	//   ....[56]....
        /*0888*/ 	.word	0x0001ac80


	//   ....[57]....
        /*088c*/ 	.word	0x0001ae90


	//   ....[58]....
        /*0890*/ 	.word	0x0001af10


	//   ....[59]....
        /*0894*/ 	.word	0x0001af20


	//   ....[60]....
        /*0898*/ 	.word	0x0001c570


	//   ....[61]....
        /*089c*/ 	.word	0x0001c580


	//   ....[62]....
        /*08a0*/ 	.word	0x0001c590


	//   ....[63]....
        /*08a4*/ 	.word	0x0001c5a0


	//   ....[64]....
        /*08a8*/ 	.word	0x0001ceb0


	//   ....[65]....
        /*08ac*/ 	.word	0x0001ced0


	//   ....[66]....
        /*08b0*/ 	.word	0x0001d010


	//   ....[67]....
        /*08b4*/ 	.word	0x0001d030


	//   ....[68]....
        /*08b8*/ 	.word	0x0001d140


	//   ....[69]....
        /*08bc*/ 	.word	0x0001d160


	//   ....[70]....
        /*08c0*/ 	.word	0x0001d280


	//   ....[71]....
        /*08c4*/ 	.word	0x0001d2a0


	//   ....[72]....
        /*08c8*/ 	.word	0x0001d6e0


	//   ....[73]....
        /*08cc*/ 	.word	0x0001d720


	//   ....[74]....
        /*08d0*/ 	.word	0x0001e120


	//   ....[75]....
        /*08d4*/ 	.word	0x0001e130


	//   ....[76]....
        /*08d8*/ 	.word	0x0001f0a0


	//   ....[77]....
        /*08dc*/ 	.word	0x0001f0d0


	//   ....[78]....
        /*08e0*/ 	.word	0x0001f200


	//   ....[79]....
        /*08e4*/ 	.word	0x0001f220


	//   ....[80]....
        /*08e8*/ 	.word	0x0001f330


	//   ....[81]....
        /*08ec*/ 	.word	0x0001f350


	//   ....[82]....
        /*08f0*/ 	.word	0x0001f470


	//   ....[83]....
        /*08f4*/ 	.word	0x0001f490


	//   ....[84]....
        /*08f8*/ 	.word	0x0001f630


	//   ....[85]....
        /*08fc*/ 	.word	0x0001f830


	//   ....[86]....
        /*0900*/ 	.word	0x0001f860


	//   ....[87]....
        /*0904*/ 	.word	0x0001f890


	//   ....[88]....
        /*0908*/ 	.word	0x0001f8c0


	//   ....[89]....
        /*090c*/ 	.word	0x0001f8f0


	//   ....[90]....
        /*0910*/ 	.word	0x0001f920


	//   ....[91]....
        /*0914*/ 	.word	0x0001fac0


	//   ....[92]....
        /*0918*/ 	.word	0x0001faf0


	//   ....[93]....
        /*091c*/ 	.word	0x0001fb20


	//   ....[94]....
        /*0920*/ 	.word	0x0001fb50


	//   ....[95]....
        /*0924*/ 	.word	0x0001fb80


	//   ....[96]....
        /*0928*/ 	.word	0x0001fbb0


	//   ....[97]....
        /*092c*/ 	.word	0x0001fc40


	//   ....[98]....
        /*0930*/ 	.word	0x0001fc70


	//   ....[99]....
        /*0934*/ 	.word	0x0001fc80


	//   ....[100]....
        /*0938*/ 	.word	0x0001fcc0


	//   ....[101]....
        /*093c*/ 	.word	0x000211f0


	//   ....[102]....
        /*0940*/ 	.word	0x00023520


	//   ....[103]....
        /*0944*/ 	.word	0x00023550


	//   ....[104]....
        /*0948*/ 	.word	0x00023600


	//   ....[105]....
        /*094c*/ 	.word	0x00023620


	//   ....[106]....
        /*0950*/ 	.word	0x000236c0


	//   ....[107]....
        /*0954*/ 	.word	0x000236e0


	//   ....[108]....
        /*0958*/ 	.word	0x00023780


	//   ....[109]....
        /*095c*/ 	.word	0x000237a0


	//   ....[110]....
        /*0960*/ 	.word	0x00023840


	//   ....[111]....
        /*0964*/ 	.word	0x00023860


	//   ....[112]....
        /*0968*/ 	.word	0x00023870


	//   ....[113]....
        /*096c*/ 	.word	0x00023900


	//   ....[114]....
        /*0970*/ 	.word	0x00024040


	//   ....[115]....
        /*0974*/ 	.word	0x00024080


	//   ....[116]....
        /*0978*/ 	.word	0x000240e0


	//   ....[117]....
        /*097c*/ 	.word	0x00024140


	//   ....[118]....
        /*0980*/ 	.word	0x00024190


	//   ....[119]....
        /*0984*/ 	.word	0x000241f0


	//   ....[120]....
        /*0988*/ 	.word	0x00024240


	//   ....[121]....
        /*098c*/ 	.word	0x000242a0


	//   ....[122]....
        /*0990*/ 	.word	0x000242f0


	//   ....[123]....
        /*0994*/ 	.word	0x00024350


	//   ....[124]....
        /*0998*/ 	.word	0x000243a0


	//   ....[125]....
        /*099c*/ 	.word	0x00024400


	//   ....[126]....
        /*09a0*/ 	.word	0x00024450


	//   ....[127]....
        /*09a4*/ 	.word	0x000244a0


	//   ....[128]....
        /*09a8*/ 	.word	0x000244c0


	//   ....[129]....
        /*09ac*/ 	.word	0x00024500


	//   ....[130]....
        /*09b0*/ 	.word	0x00024cd0


	//   ....[131]....
        /*09b4*/ 	.word	0x00024d10


	//   ....[132]....
        /*09b8*/ 	.word	0x00024d30


	//   ....[133]....
        /*09bc*/ 	.word	0x00024d90


	//   ....[134]....
        /*09c0*/ 	.word	0x00024da0


	//   ....[135]....
        /*09c4*/ 	.word	0x00024e00


	//   ....[136]....
        /*09c8*/ 	.word	0x00024e30


	//   ....[137]....
        /*09cc*/ 	.word	0x00024e70


	//   ....[138]....
        /*09d0*/ 	.word	0x00024ea0


	//   ....[139]....
        /*09d4*/ 	.word	0x00024ee0


	//   ....[140]....
        /*09d8*/ 	.word	0x00024f10


	//   ....[141]....
        /*09dc*/ 	.word	0x00024f50


	//   ....[142]....
        /*09e0*/ 	.word	0x000251f0


	//   ....[143]....
        /*09e4*/ 	.word	0x00025220


	//   ....[144]....
        /*09e8*/ 	.word	0x00025230


	//   ....[145]....
        /*09ec*/ 	.word	0x000252c0


	//   ....[146]....
        /*09f0*/ 	.word	0x000252d0


	//   ....[147]....
        /*09f4*/ 	.word	0x00025360


	//   ....[148]....
        /*09f8*/ 	.word	0x00025370


	//   ....[149]....
        /*09fc*/ 	.word	0x00025400


	//   ....[150]....
        /*0a00*/ 	.word	0x00025410


	//   ....[151]....
        /*0a04*/ 	.word	0x000254a0


	//   ....[152]....
        /*0a08*/ 	.word	0x000254b0


	//   ....[153]....
        /*0a0c*/ 	.word	0x000254c0


	//   ....[154]....
        /*0a10*/ 	.word	0x00025ad0


	//   ....[155]....
        /*0a14*/ 	.word	0x00025b10


	//   ....[156]....
        /*0a18*/ 	.word	0x00025b60


	//   ....[157]....
        /*0a1c*/ 	.word	0x00025b90


	//   ....[158]....
        /*0a20*/ 	.word	0x00025c20


	//   ....[159]....
        /*0a24*/ 	.word	0x00025c50


	//   ....[160]....
        /*0a28*/ 	.word	0x00025cc0


	//   ....[161]....
        /*0a2c*/ 	.word	0x00025cf0


	//   ....[162]....
        /*0a30*/ 	.word	0x00025d60


	//   ....[163]....
        /*0a34*/ 	.word	0x00025d90


	//   ....[164]....
        /*0a38*/ 	.word	0x00025dc0


	//   ....[165]....
        /*0a3c*/ 	.word	0x00025e10


	//   ....[166]....
        /*0a40*/ 	.word	0x00026260


	//   ....[167]....
        /*0a44*/ 	.word	0x00026290


	//   ....[168]....
        /*0a48*/ 	.word	0x000262f0


	//   ....[169]....
        /*0a4c*/ 	.word	0x00026320


	//   ....[170]....
        /*0a50*/ 	.word	0x00026350


	//   ....[171]....
        /*0a54*/ 	.word	0x00026380


	//   ....[172]....
        /*0a58*/ 	.word	0x000263b0


	//   ....[173]....
        /*0a5c*/ 	.word	0x000263e0


	//   ....[174]....
        /*0a60*/ 	.word	0x00026590


	//   ....[175]....
        /*0a64*/ 	.word	0x000265c0


	//   ....[176]....
        /*0a68*/ 	.word	0x000265f0


	//   ....[177]....
        /*0a6c*/ 	.word	0x00026620


	//   ....[178]....
        /*0a70*/ 	.word	0x00026650


	//   ....[179]....
        /*0a74*/ 	.word	0x00026680


	//   ....[180]....
        /*0a78*/ 	.word	0x00026740


	//   ....[181]....
        /*0a7c*/ 	.word	0x00026760


	//   ....[182]....
        /*0a80*/ 	.word	0x00026780


	//   ....[183]....
        /*0a84*/ 	.word	0x000267e0


	//   ....[184]....
        /*0a88*/ 	.word	0x00027210


	//   ....[185]....
        /*0a8c*/ 	.word	0x00027530


	//   ....[186]....
        /*0a90*/ 	.word	0x000275c0


	//   ....[187]....
        /*0a94*/ 	.word	0x00027660


	//   ....[188]....
        /*0a98*/ 	.word	0x000276f0


	//   ....[189]....
        /*0a9c*/ 	.word	0x000277e0


	//   ....[190]....
        /*0aa0*/ 	.word	0x00027870


	//   ....[191]....
        /*0aa4*/ 	.word	0x00027910


	//   ....[192]....
        /*0aa8*/ 	.word	0x000279a0


	//   ....[193]....
        /*0aac*/ 	.word	0x00027a90


	//   ....[194]....
        /*0ab0*/ 	.word	0x00027b20


	//   ....[195]....
        /*0ab4*/ 	.word	0x00027bc0


	//   ....[196]....
        /*0ab8*/ 	.word	0x00027c50


	//   ....[197]....
        /*0abc*/ 	.word	0x00027d40


	//   ....[198]....
        /*0ac0*/ 	.word	0x00027dd0


	//   ....[199]....
        /*0ac4*/ 	.word	0x00027e20


	//   ....[200]....
        /*0ac8*/ 	.word	0x00027e70


	//   ....[201]....
        /*0acc*/ 	.word	0x00027f10


	//   ....[202]....
        /*0ad0*/ 	.word	0x00027fa0


	//   ....[203]....
        /*0ad4*/ 	.word	0x00027ff0


	//   ....[204]....
        /*0ad8*/ 	.word	0x00028040


	//   ....[205]....
        /*0adc*/ 	.word	0x00028130


	//   ....[206]....
        /*0ae0*/ 	.word	0x000281c0


	//   ....[207]....
        /*0ae4*/ 	.word	0x00028210


	//   ....[208]....
        /*0ae8*/ 	.word	0x00028260


	//   ....[209]....
        /*0aec*/ 	.word	0x00028300


	//   ....[210]....
        /*0af0*/ 	.word	0x00028390


	//   ....[211]....
        /*0af4*/ 	.word	0x000283e0


	//   ....[212]....
        /*0af8*/ 	.word	0x00028430


	//   ....[213]....
        /*0afc*/ 	.word	0x00028730


	//   ....[214]....
        /*0b00*/ 	.word	0x00028a10


	//   ....[215]....
        /*0b04*/ 	.word	0x00028b00


	//   ....[216]....
        /*0b08*/ 	.word	0x00028ba0


	//   ....[217]....
        /*0b0c*/ 	.word	0x00028cd0


	//   ....[218]....
        /*0b10*/ 	.word	0x00028d30


	//   ....[219]....
        /*0b14*/ 	.word	0x00028e60


	//   ....[220]....
        /*0b18*/ 	.word	0x00028ec0


	//   ....[221]....
        /*0b1c*/ 	.word	0x00028ff0


	//   ....[222]....
        /*0b20*/ 	.word	0x00029050


	//   ....[223]....
        /*0b24*/ 	.word	0x00029180


	//   ....[224]....
        /*0b28*/ 	.word	0x000291e0


	//   ....[225]....
        /*0b2c*/ 	.word	0x00029300


	//   ....[226]....
        /*0b30*/ 	.word	0x00029350


	//   ....[227]....
        /*0b34*/ 	.word	0x00029400


	//   ....[228]....
        /*0b38*/ 	.word	0x00029470


	//   ....[229]....
        /*0b3c*/ 	.word	0x00029580


	//   ....[230]....
        /*0b40*/ 	.word	0x000295d0


	//   ....[231]....
        /*0b44*/ 	.word	0x000296f0


	//   ....[232]....
        /*0b48*/ 	.word	0x00029740


	//   ....[233]....
        /*0b4c*/ 	.word	0x00029860


	//   ....[234]....
        /*0b50*/ 	.word	0x000298b0


	//   ....[235]....
        /*0b54*/ 	.word	0x000299d0


	//   ....[236]....
        /*0b58*/ 	.word	0x00029a20


	//   ....[237]....
        /*0b5c*/ 	.word	0x00029b40


	//   ....[238]....
        /*0b60*/ 	.word	0x00029b90


	//   ....[239]....
        /*0b64*/ 	.word	0x00029ca0


	//   ....[240]....
        /*0b68*/ 	.word	0x00029cf0


	//   ....[241]....
        /*0b6c*/ 	.word	0x00029df0


	//   ....[242]....
        /*0b70*/ 	.word	0x00029e40


	//   ....[243]....
        /*0b74*/ 	.word	0x00029f70


	//   ....[244]....
        /*0b78*/ 	.word	0x0002a040


	//   ....[245]....
        /*0b7c*/ 	.word	0x0002a140


	//   ....[246]....
        /*0b80*/ 	.word	0x0002a190


	//   ....[247]....
        /*0b84*/ 	.word	0x0002a280


	//   ....[248]....
        /*0b88*/ 	.word	0x0002a2d0


	//   ....[249]....
        /*0b8c*/ 	.word	0x0002a3c0


	//   ....[250]....
        /*0b90*/ 	.word	0x0002a410


	//   ....[251]....
        /*0b94*/ 	.word	0x0002a500


	//   ....[252]....
        /*0b98*/ 	.word	0x0002a550


	//   ....[253]....
        /*0b9c*/ 	.word	0x0002a650


	//   ....[254]....
        /*0ba0*/ 	.word	0x0002a6a0


	//   ....[255]....
        /*0ba4*/ 	.word	0x0002a790


	//   ....[0]....
        /*0ba8*/ 	.word	0x0002a830


	//   ....[1]....
        /*0bac*/ 	.word	0x0002a950


	//   ....[2]....
        /*0bb0*/ 	.word	0x0002a9a0


	//   ....[3]....
        /*0bb4*/ 	.word	0x0002aac0


	//   ....[4]....
        /*0bb8*/ 	.word	0x0002ab10


	//   ....[5]....
        /*0bbc*/ 	.word	0x0002ac30


	//   ....[6]....
        /*0bc0*/ 	.word	0x0002ac80


	//   ....[7]....
        /*0bc4*/ 	.word	0x0002ada0


	//   ....[8]....
        /*0bc8*/ 	.word	0x0002adf0


	//   ....[9]....
        /*0bcc*/ 	.word	0x0002af10


	//   ....[10]....
        /*0bd0*/ 	.word	0x0002af60


	//   ....[11]....
        /*0bd4*/ 	.word	0x0002b040


	//   ....[12]....
        /*0bd8*/ 	.word	0x0002b0e0


	//   ....[13]....
        /*0bdc*/ 	.word	0x0002b250


	//   ....[14]....
        /*0be0*/ 	.word	0x0002b2a0


	//   ....[15]....
        /*0be4*/ 	.word	0x0002b3b0


	//   ....[16]....
        /*0be8*/ 	.word	0x0002b400


	//   ....[17]....
        /*0bec*/ 	.word	0x0002b510


	//   ....[18]....
        /*0bf0*/ 	.word	0x0002b560


	//   ....[19]....
        /*0bf4*/ 	.word	0x0002b670


	//   ....[20]....
        /*0bf8*/ 	.word	0x0002b6c0


	//   ....[21]....
        /*0bfc*/ 	.word	0x0002b7c0


	//   ....[22]....
        /*0c00*/ 	.word	0x0002b810


	//   ....[23]....
        /*0c04*/ 	.word	0x0002b8a0


	//   ....[24]....
        /*0c08*/ 	.word	0x0002b940


	//   ....[25]....
        /*0c0c*/ 	.word	0x0002bad0


	//   ....[26]....
        /*0c10*/ 	.word	0x0002bb40


	//   ....[27]....
        /*0c14*/ 	.word	0x0002bbb0


	//   ....[28]....
        /*0c18*/ 	.word	0x0002bc20


	//   ....[29]....
        /*0c1c*/ 	.word	0x0002bc90


	//   ....[30]....
        /*0c20*/ 	.word	0x0002bd10


	//   ....[31]....
        /*0c24*/ 	.word	0x0002bd90


	//   ....[32]....
        /*0c28*/ 	.word	0x0002be20


	//   ....[33]....
        /*0c2c*/ 	.word	0x0002be90


	//   ....[34]....
        /*0c30*/ 	.word	0x0002bf00


	//   ....[35]....
        /*0c34*/ 	.word	0x0002bf70


	//   ....[36]....
        /*0c38*/ 	.word	0x0002bff0


	//   ....[37]....
        /*0c3c*/ 	.word	0x0002c060


	//   ....[38]....
        /*0c40*/ 	.word	0x0002c0f0


	//   ....[39]....
        /*0c44*/ 	.word	0x0002c150


	//   ....[40]....
        /*0c48*/ 	.word	0x0002c1e0


	//   ....[41]....
        /*0c4c*/ 	.word	0x0002c310


	//----- nvinfo : EIATTR_REG_RECONFIG
	.align		4
.L_825:
        /*0c50*/ 	.byte	0x01, 0x54
	.zero		2


	//----- nvinfo : EIATTR_SYSCALL_OFFSETS
	.align		4
        /*0c54*/ 	.byte	0x04, 0x46
        /*0c56*/ 	.short	(.L_827 - .L_826)


	//   ....[0]....
.L_826:
        /*0c58*/ 	.word	0x00001e70


	//   ....[1]....
        /*0c5c*/ 	.word	0x00001fc0


	//   ....[2]....
        /*0c60*/ 	.word	0x0000bd70


	//   ....[3]....
        /*0c64*/ 	.word	0x0000c0a0


	//   ....[4]....
        /*0c68*/ 	.word	0x00022b70


	//   ....[5]....
        /*0c6c*/ 	.word	0x00022cc0


	//   ....[6]....
        /*0c70*/ 	.word	0x00022db0


	//   ....[7]....
        /*0c74*/ 	.word	0x00023cd0


	//----- nvinfo : EIATTR_MBARRIER_INSTR_OFFSETS
	.align		4
.L_827:
        /*0c78*/ 	.byte	0x04, 0x39
        /*0c7a*/ 	.short	(.L_829 - .L_828)


	//   ....[0]....
.L_828:
        /*0c7c*/ 	.word	0x00000270
        /*0c80*/ 	.word	0x000000ff
        /*0c84*/ 	.word	0x00030800
        /*0c88*/ 	.short	0x0100
        /*0c8a*/ 	.byte	0x08
	.zero		1


	//   ....[1]....
        /*0c8c*/ 	.word	0x00000280
        /*0c90*/ 	.word	0x000000ff
        /*0c94*/ 	.word	0x00030820
        /*0c98*/ 	.short	0x0100
        /*0c9a*/ 	.byte	0x08
	.zero		1


	//   ....[2]....
        /*0c9c*/ 	.word	0x00000370
        /*0ca0*/ 	.word	0x000000ff
        /*0ca4*/ 	.word	0x00030830
        /*0ca8*/ 	.short	0x0100
        /*0caa*/ 	.byte	0x08
	.zero		1


	//   ....[3]....
        /*0cac*/ 	.word	0x00000380
        /*0cb0*/ 	.word	0x000000ff
        /*0cb4*/ 	.word	0x00030840
        /*0cb8*/ 	.short	0x0100
        /*0cba*/ 	.byte	0x08
	.zero		1


	//   ....[4]....
        /*0cbc*/ 	.word	0x00000390
        /*0cc0*/ 	.word	0x000000ff
        /*0cc4*/ 	.word	0x00030838
        /*0cc8*/ 	.short	0x0100
        /*0cca*/ 	.byte	0x08
	.zero		1


	//   ....[5]....
        /*0ccc*/ 	.word	0x000003a0
        /*0cd0*/ 	.word	0x000000ff
        /*0cd4*/ 	.word	0x00030848
        /*0cd8*/ 	.short	0x0100
        /*0cda*/ 	.byte	0x08
	.zero		1


	//   ....[6]....
        /*0cdc*/ 	.word	0x000004d0
        /*0ce0*/ 	.word	0x000000ff
        /*0ce4*/ 	.word	0x00030850
        /*0ce8*/ 	.short	0x0100
        /*0cea*/ 	.byte	0x08
	.zero		1


	//   ....[7]....
        /*0cec*/ 	.word	0x000004e0
        /*0cf0*/ 	.word	0x000000ff
        /*0cf4*/ 	.word	0x00030860
        /*0cf8*/ 	.short	0x0100
        /*0cfa*/ 	.byte	0x08
	.zero		1


	//   ....[8]....
        /*0cfc*/ 	.word	0x000004f0
        /*0d00*/ 	.word	0x000000ff
        /*0d04*/ 	.word	0x00030858
        /*0d08*/ 	.short	0x0100
        /*0d0a*/ 	.byte	0x08
	.zero		1


	//   ....[9]....
        /*0d0c*/ 	.word	0x00000500
        /*0d10*/ 	.word	0x000000ff
        /*0d14*/ 	.word	0x00030868
        /*0d18*/ 	.short	0x0100
        /*0d1a*/ 	.byte	0x08
	.zero		1


	//   ....[10]....
        /*0d1c*/ 	.word	0x000005f0
        /*0d20*/ 	.word	0x000000ff
        /*0d24*/ 	.word	0x00030870
        /*0d28*/ 	.short	0x0100
        /*0d2a*/ 	.byte	0x06
	.zero		1


	//   ....[11]....
        /*0d2c*/ 	.word	0x00000600
        /*0d30*/ 	.word	0x000000ff
        /*0d34*/ 	.word	0x00030880
        /*0d38*/ 	.short	0x0100
        /*0d3a*/ 	.byte	0x06
	.zero		1


	//   ....[12]....
        /*0d3c*/ 	.word	0x00000610
        /*0d40*/ 	.word	0x000000ff
        /*0d44*/ 	.word	0x00030878
        /*0d48*/ 	.short	0x0100
        /*0d4a*/ 	.byte	0x06
	.zero		1


	//   ....[13]....
        /*0d4c*/ 	.word	0x00000620
        /*0d50*/ 	.word	0x000000ff
        /*0d54*/ 	.word	0x00030888
        /*0d58*/ 	.short	0x0100
        /*0d5a*/ 	.byte	0x06
	.zero		1


	//   ....[14]....
        /*0d5c*/ 	.word	0x00000750
        /*0d60*/ 	.word	0x000000ff
        /*0d64*/ 	.word	0x00030890
        /*0d68*/ 	.short	0x0100
        /*0d6a*/ 	.byte	0x08
	.zero		1


	//   ....[15]....
        /*0d6c*/ 	.word	0x00000760
        /*0d70*/ 	.word	0x000000ff
        /*0d74*/ 	.word	0x000308a0
        /*0d78*/ 	.short	0x0100
        /*0d7a*/ 	.byte	0x08
	.zero		1


	//   ....[16]....
        /*0d7c*/ 	.word	0x00000770
        /*0d80*/ 	.word	0x000000ff
        /*0d84*/ 	.word	0x00030898
        /*0d88*/ 	.short	0x0100
        /*0d8a*/ 	.byte	0x08
	.zero		1


	//   ....[17]....
        /*0d8c*/ 	.word	0x00000780
        /*0d90*/ 	.word	0x000000ff
        /*0d94*/ 	.word	0x000308a8
        /*0d98*/ 	.short	0x0100
        /*0d9a*/ 	.byte	0x08
	.zero		1


	//   ....[18]....
        /*0d9c*/ 	.word	0x000008b0
        /*0da0*/ 	.word	0x000000ff
        /*0da4*/ 	.word	0x000308b0
        /*0da8*/ 	.short	0x0100
        /*0daa*/ 	.byte	0x08
	.zero		1


	//   ....[19]....
        /*0dac*/ 	.word	0x000008c0
        /*0db0*/ 	.word	0x000000ff
        /*0db4*/ 	.word	0x000308c0
        /*0db8*/ 	.short	0x0100
        /*0dba*/ 	.byte	0x08
	.zero		1


	//   ....[20]....
        /*0dbc*/ 	.word	0x000008d0
        /*0dc0*/ 	.word	0x000000ff
        /*0dc4*/ 	.word	0x000308b8
        /*0dc8*/ 	.short	0x0100
        /*0dca*/ 	.byte	0x08
	.zero		1


	//   ....[21]....
        /*0dcc*/ 	.word	0x000008e0
        /*0dd0*/ 	.word	0x000000ff
        /*0dd4*/ 	.word	0x000308c8
        /*0dd8*/ 	.short	0x0100
        /*0dda*/ 	.byte	0x08
	.zero		1


	//   ....[22]....
        /*0ddc*/ 	.word	0x00003ac0
        /*0de0*/ 	.word	0x00000055
        /*0de4*/ 	.word	0x00030890
        /*0de8*/ 	.short	0x010a
        /*0dea*/ 	.byte	0x3f
	.zero		1


	//   ....[23]....
        /*0dec*/ 	.word	0x000073e0
        /*0df0*/ 	.word	0x00000055
        /*0df4*/ 	.word	0x00030890
        /*0df8*/ 	.short	0x010a
        /*0dfa*/ 	.byte	0x3f
	.zero		1


	//   ....[24]....
        /*0dfc*/ 	.word	0x0000a560
        /*0e00*/ 	.word	0x00000055
        /*0e04*/ 	.word	0x00030890
        /*0e08*/ 	.short	0x010a
        /*0e0a*/ 	.byte	0x3f
	.zero		1


	//   ....[25]....
        /*0e0c*/ 	.word	0x0000ad20
        /*0e10*/ 	.word	0x0000000b
        /*0e14*/ 	.word	0x00000000
        /*0e18*/ 	.short	0x0101
        /*0e1a*/ 	.byte	0x3f
	.zero		1


	//   ....[26]....
        /*0e1c*/ 	.word	0x0000ad60
        /*0e20*/ 	.word	0x00000055
        /*0e24*/ 	.word	0x000308b0
        /*0e28*/ 	.short	0x010a
        /*0e2a*/ 	.byte	0x3f
	.zero		1


	//   ....[27]....
        /*0e2c*/ 	.word	0x0000b460
        /*0e30*/ 	.word	0x00000055
        /*0e34*/ 	.word	0x00000000
        /*0e38*/ 	.short	0x0101
        /*0e3a*/ 	.byte	0x3f
	.zero		1


	//   ....[28]....
        /*0e3c*/ 	.word	0x0000be00
        /*0e40*/ 	.word	0x00000012
        /*0e44*/ 	.word	0x00030800
        /*0e48*/ 	.short	0x010a
        /*0e4a*/ 	.byte	0x3f
	.zero		1


	//   ....[29]....
        /*0e4c*/ 	.word	0x0000be50
        /*0e50*/ 	.word	0x00000012
        /*0e54*/ 	.word	0x00030800
        /*0e58*/ 	.short	0x010a
        /*0e5a*/ 	.byte	0x3f
	.zero		1


	//   ....[30]....
        /*0e5c*/ 	.word	0x0000d4d0
        /*0e60*/ 	.word	0x00000012
        /*0e64*/ 	.word	0x00030800
        /*0e68*/ 	.short	0x010a
        /*0e6a*/ 	.byte	0x3f
	.zero		1


	//   ....[31]....
        /*0e6c*/ 	.word	0x00010af0
        /*0e70*/ 	.word	0x00000012
        /*0e74*/ 	.word	0x00030800
        /*0e78*/ 	.short	0x010a
        /*0e7a*/ 	.byte	0x3f
	.zero		1


	//   ....[32]....
        /*0e7c*/ 	.word	0x00013850
        /*0e80*/ 	.word	0x00000008
        /*0e84*/ 	.word	0x00030830
        /*0e88*/ 	.short	0x010a
        /*0e8a*/ 	.byte	0x3f
	.zero		1


	//   ....[33]....
        /*0e8c*/ 	.word	0x00013890
        /*0e90*/ 	.word	0x00000008
        /*0e94*/ 	.word	0x00030830
        /*0e98*/ 	.short	0x010a
        /*0e9a*/ 	.byte	0x3f
	.zero		1


	//   ....[34]....
        /*0e9c*/ 	.word	0x000152b0
        /*0ea0*/ 	.word	0x0000001b
        /*0ea4*/ 	.word	0x00000000
        /*0ea8*/ 	.short	0x0101
        /*0eaa*/ 	.byte	0x3f
	.zero		1


	//   ....[35]....
        /*0eac*/ 	.word	0x00015c10
        /*0eb0*/ 	.word	0x00000000
        /*0eb4*/ 	.word	0x00030830
        /*0eb8*/ 	.short	0x010a
        /*0eba*/ 	.byte	0x3f
	.zero		1


	//   ....[36]....
        /*0ebc*/ 	.word	0x00015c90
        /*0ec0*/ 	.word	0x00000000
        /*0ec4*/ 	.word	0x00030830
        /*0ec8*/ 	.short	0x010a
        /*0eca*/ 	.byte	0x3f
	.zero		1


	//   ....[37]....
        /*0ecc*/ 	.word	0x00016910
        /*0ed0*/ 	.word	0x0000000b
        /*0ed4*/ 	.word	0x00030850
        /*0ed8*/ 	.short	0x010a
        /*0eda*/ 	.byte	0x3f
	.zero		1


	//   ....[38]....
        /*0edc*/ 	.word	0x00016960
        /*0ee0*/ 	.word	0x0000000b
        /*0ee4*/ 	.word	0x00030850
        /*0ee8*/ 	.short	0x010a
        /*0eea*/ 	.byte	0x3f
	.zero		1


	//   ....[39]....
        /*0eec*/ 	.word	0x00016cf0
        /*0ef0*/ 	.word	0x00000000
        /*0ef4*/ 	.word	0x00000000
        /*0ef8*/ 	.short	0x0101
        /*0efa*/ 	.byte	0x3f
	.zero		1


	//   ....[40]....
        /*0efc*/ 	.word	0x00018270
        /*0f00*/ 	.word	0x0000000b
        /*0f04*/ 	.word	0x00000000
        /*0f08*/ 	.short	0x0101
        /*0f0a*/ 	.byte	0x3f
	.zero		1


	//   ....[41]....
        /*0f0c*/ 	.word	0x00018520
        /*0f10*/ 	.word	0x0000000e
        /*0f14*/ 	.word	0x00030830
        /*0f18*/ 	.short	0x010a
        /*0f1a*/ 	.byte	0x3f
	.zero		1


	//   ....[42]....
        /*0f1c*/ 	.word	0x000185a0
        /*0f20*/ 	.word	0x0000000e
        /*0f24*/ 	.word	0x00030830
        /*0f28*/ 	.short	0x010a
        /*0f2a*/ 	.byte	0x3f
	.zero		1


	//   ....[43]....
        /*0f2c*/ 	.word	0x00019200
        /*0f30*/ 	.word	0x0000000b
        /*0f34*/ 	.word	0x00030850
        /*0f38*/ 	.short	0x010a
        /*0f3a*/ 	.byte	0x3f
	.zero		1


	//   ....[44]....
        /*0f3c*/ 	.word	0x00019250
        /*0f40*/ 	.word	0x0000000b
        /*0f44*/ 	.word	0x00030850
        /*0f48*/ 	.short	0x010a
        /*0f4a*/ 	.byte	0x3f
	.zero		1


	//   ....[45]....
        /*0f4c*/ 	.word	0x000195c0
        /*0f50*/ 	.word	0x00000000
        /*0f54*/ 	.word	0x00000000
        /*0f58*/ 	.short	0x0101
        /*0f5a*/ 	.byte	0x3f
	.zero		1


	//   ....[46]....
        /*0f5c*/ 	.word	0x0001a3a0
        /*0f60*/ 	.word	0x0000000b
        /*0f64*/ 	.word	0x00000000
        /*0f68*/ 	.short	0x0101
        /*0f6a*/ 	.byte	0x3f
	.zero		1


	//   ....[47]....
        /*0f6c*/ 	.word	0x0001ab80
        /*0f70*/ 	.word	0x0000000a
        /*0f74*/ 	.word	0x00030850
        /*0f78*/ 	.short	0x010a
        /*0f7a*/ 	.byte	0x3f
	.zero		1


	//   ....[48]....
        /*0f7c*/ 	.word	0x0001ac20
        /*0f80*/ 	.word	0x0000000a
        /*0f84*/ 	.word	0x00030850
        /*0f88*/ 	.short	0x010a
        /*0f8a*/ 	.byte	0x3f
	.zero		1


	//   ....[49]....
        /*0f8c*/ 	.word	0x0001b130
        /*0f90*/ 	.word	0x00000003
        /*0f94*/ 	.word	0x00000000
        /*0f98*/ 	.short	0x0101
        /*0f9a*/ 	.byte	0x3f
	.zero		1


	//   ....[50]....
        /*0f9c*/ 	.word	0x0001cea0
        /*0fa0*/ 	.word	0x00000000
        /*0fa4*/ 	.word	0x00000000
        /*0fa8*/ 	.short	0x0101
        /*0faa*/ 	.byte	0x3f
	.zero		1


	//   ....[51]....
        /*0fac*/ 	.word	0x0001d5b0
        /*0fb0*/ 	.word	0x00000008
        /*0fb4*/ 	.word	0x00000000
        /*0fb8*/ 	.short	0x0101
        /*0fba*/ 	.byte	0x3f
	.zero		1


	//   ....[52]....
        /*0fbc*/ 	.word	0x000212d0
        /*0fc0*/ 	.word	0x00000010
        /*0fc4*/ 	.word	0x00030820
        /*0fc8*/ 	.short	0x010a
        /*0fca*/ 	.byte	0x3f
	.zero		1


	//   ....[53]....
        /*0fcc*/ 	.word	0x00021360
        /*0fd0*/ 	.word	0x0000000c
        /*0fd4*/ 	.word	0x000308a0
        /*0fd8*/ 	.short	0x010a
        /*0fda*/ 	.byte	0x3f
	.zero		1


	//   ....[54]....
        /*0fdc*/ 	.word	0x000217b0
        /*0fe0*/ 	.word	0x0000000c
        /*0fe4*/ 	.word	0x000308c0
        /*0fe8*/ 	.short	0x010a
        /*0fea*/ 	.byte	0x3f
	.zero		1


	//   ....[55]....
        /*0fec*/ 	.word	0x00021cd0
        /*0ff0*/ 	.word	0x0000000b
        /*0ff4*/ 	.word	0x000308a0
        /*0ff8*/ 	.short	0x010a
        /*0ffa*/ 	.byte	0x3f
	.zero		1


	//   ....[56]....
        /*0ffc*/ 	.word	0x00022110
        /*1000*/ 	.word	0x0000000b
        /*1004*/ 	.word	0x000308c0
        /*1008*/ 	.short	0x010a
        /*100a*/ 	.byte	0x3f
	.zero		1


	//   ....[57]....
        /*100c*/ 	.word	0x00023320
        /*1010*/ 	.word	0x00000007
        /*1014*/ 	.word	0x00030840
        /*1018*/ 	.short	0x010a
        /*101a*/ 	.byte	0x3f
	.zero		1


	//   ....[58]....
        /*101c*/ 	.word	0x000239d0
        /*1020*/ 	.word	0x00000007
        /*1024*/ 	.word	0x00030830
        /*1028*/ 	.short	0x0107
        /*102a*/ 	.byte	0x3f
	.zero		1


	//   ....[59]....
        /*102c*/ 	.word	0x00023aa0
        /*1030*/ 	.word	0x00000007
        /*1034*/ 	.word	0x00030830
        /*1038*/ 	.short	0x0101
        /*103a*/ 	.byte	0x3f
	.zero		1


	//   ....[60]....
        /*103c*/ 	.word	0x00024620
        /*1040*/ 	.word	0x00000010
        /*1044*/ 	.word	0x00030800
        /*1048*/ 	.short	0x0107
        /*104a*/ 	.byte	0x3f
	.zero		1


	//   ....[61]....
        /*104c*/ 	.word	0x00024730
        /*1050*/ 	.word	0x00000010
        /*1054*/ 	.word	0x00030800
        /*1058*/ 	.short	0x0101
        /*105a*/ 	.byte	0x3f
	.zero		1


	//   ....[62]....
        /*105c*/ 	.word	0x00024750
        /*1060*/ 	.word	0x00000010
        /*1064*/ 	.word	0x00030820
        /*1068*/ 	.short	0x010a
        /*106a*/ 	.byte	0x3f
	.zero		1


	//   ....[63]....
        /*106c*/ 	.word	0x00024b30
        /*1070*/ 	.word	0x00000007
        /*1074*/ 	.word	0x00030840
        /*1078*/ 	.short	0x010a
        /*107a*/ 	.byte	0x3f
	.zero		1


	//   ....[64]....
        /*107c*/ 	.word	0x00025010
        /*1080*/ 	.word	0x00000007
        /*1084*/ 	.word	0x00030830
        /*1088*/ 	.short	0x0107
        /*108a*/ 	.byte	0x3f
	.zero		1


	//   ....[65]....
        /*108c*/ 	.word	0x000250d0
        /*1090*/ 	.word	0x00000007
        /*1094*/ 	.word	0x00030830
        /*1098*/ 	.short	0x0101
        /*109a*/ 	.byte	0x3f
	.zero		1


	//   ....[66]....
        /*109c*/ 	.word	0x00025130
        /*10a0*/ 	.word	0x00000006
        /*10a4*/ 	.word	0x00030860
        /*10a8*/ 	.short	0x010a
        /*10aa*/ 	.byte	0x3f
	.zero		1


	//   ....[67]....
        /*10ac*/ 	.word	0x000256c0
        /*10b0*/ 	.word	0x00000006
        /*10b4*/ 	.word	0x00030850
        /*10b8*/ 	.short	0x0107
        /*10ba*/ 	.byte	0x3f
	.zero		1


	//   ....[68]....
        /*10bc*/ 	.word	0x000257f0
        /*10c0*/ 	.word	0x00000006
        /*10c4*/ 	.word	0x00030850
        /*10c8*/ 	.short	0x0101
        /*10ca*/ 	.byte	0x3f
	.zero		1


	//   ....[69]....
        /*10cc*/ 	.word	0x00025a20
        /*10d0*/ 	.word	0x00000000
        /*10d4*/ 	.word	0x00030860
        /*10d8*/ 	.short	0x010a
        /*10da*/ 	.byte	0x3f
	.zero		1


	//   ....[70]....
        /*10dc*/ 	.word	0x00025f50
        /*10e0*/ 	.word	0x00000000
        /*10e4*/ 	.word	0x00030850
        /*10e8*/ 	.short	0x0107
        /*10ea*/ 	.byte	0x3f
	.zero		1


	//   ....[71]....
        /*10ec*/ 	.word	0x00026020
        /*10f0*/ 	.word	0x00000000
        /*10f4*/ 	.word	0x00030850
        /*10f8*/ 	.short	0x0101
        /*10fa*/ 	.byte	0x3f
	.zero		1


	//   ....[72]....
        /*10fc*/ 	.word	0x00027190
        /*1100*/ 	.word	0x00000005
        /*1104*/ 	.word	0x00030820
        /*1108*/ 	.short	0x010a
        /*110a*/ 	.byte	0x3f
	.zero		1


	//   ....[73]....
        /*110c*/ 	.word	0x00027300
        /*1110*/ 	.word	0x00000003
        /*1114*/ 	.word	0x00030840
        /*1118*/ 	.short	0x010a
        /*111a*/ 	.byte	0x3f
	.zero		1


	//   ....[74]....
        /*111c*/ 	.word	0x000273a0
        /*1120*/ 	.word	0x00000017
        /*1124*/ 	.word	0x00030840
        /*1128*/ 	.short	0x010a
        /*112a*/ 	.byte	0x3f
	.zero		1


	//   ....[75]....
        /*112c*/ 	.word	0x000273e0
        /*1130*/ 	.word	0x00000003
        /*1134*/ 	.word	0x00030860
        /*1138*/ 	.short	0x010a
        /*113a*/ 	.byte	0x3f
	.zero		1


	//   ....[76]....
        /*113c*/ 	.word	0x00027420
        /*1140*/ 	.word	0x00000017
        /*1144*/ 	.word	0x00030860
        /*1148*/ 	.short	0x010a
        /*114a*/ 	.byte	0x3f
	.zero		1


	//   ....[77]....
        /*114c*/ 	.word	0x00027480
        /*1150*/ 	.word	0x00000055
        /*1154*/ 	.word	0x00030890
        /*1158*/ 	.short	0x010a
        /*115a*/ 	.byte	0x3f
	.zero		1


	//   ....[78]....
        /*115c*/ 	.word	0x00027730
        /*1160*/ 	.word	0x00000055
        /*1164*/ 	.word	0x00030890
        /*1168*/ 	.short	0x010a
        /*116a*/ 	.byte	0x3f
	.zero		1


	//   ....[79]....
        /*116c*/ 	.word	0x000279e0
        /*1170*/ 	.word	0x00000055
        /*1174*/ 	.word	0x00030890
        /*1178*/ 	.short	0x010a
        /*117a*/ 	.byte	0x3f
	.zero		1


	//   ....[80]....
        /*117c*/ 	.word	0x00027c90
        /*1180*/ 	.word	0x00000055
        /*1184*/ 	.word	0x000308b0
        /*1188*/ 	.short	0x010a
        /*118a*/ 	.byte	0x3f
	.zero		1


	//   ....[81]....
        /*118c*/ 	.word	0x00028080
        /*1190*/ 	.word	0x00000012
        /*1194*/ 	.word	0x00030800
        /*1198*/ 	.short	0x010a
        /*119a*/ 	.byte	0x3f
	.zero		1


	//   ....[82]....
        /*119c*/ 	.word	0x00028470
        /*11a0*/ 	.word	0x00000012
        /*11a4*/ 	.word	0x00030800
        /*11a8*/ 	.short	0x010a
        /*11aa*/ 	.byte	0x3f
	.zero		1


	//   ....[83]....
        /*11ac*/ 	.word	0x000284c0
        /*11b0*/ 	.word	0x00000008
        /*11b4*/ 	.word	0x00030830
        /*11b8*/ 	.short	0x010a
        /*11ba*/ 	.byte	0x3f
	.zero		1


	//   ....[84]....
        /*11bc*/ 	.word	0x00028510
        /*11c0*/ 	.word	0x00000000
        /*11c4*/ 	.word	0x00030830
        /*11c8*/ 	.short	0x010a
        /*11ca*/ 	.byte	0x3f
	.zero		1


	//   ....[85]....
        /*11cc*/ 	.word	0x00028560
        /*11d0*/ 	.word	0x0000000b
        /*11d4*/ 	.word	0x00030850
        /*11d8*/ 	.short	0x010a
        /*11da*/ 	.byte	0x3f
	.zero		1


	//   ....[86]....
        /*11dc*/ 	.word	0x000285b0
        /*11e0*/ 	.word	0x0000000e
        /*11e4*/ 	.word	0x00030830
        /*11e8*/ 	.short	0x010a
        /*11ea*/ 	.byte	0x3f
	.zero		1


	//   ....[87]....
        /*11ec*/ 	.word	0x00028600
        /*11f0*/ 	.word	0x0000000b
        /*11f4*/ 	.word	0x00030850
        /*11f8*/ 	.short	0x010a
        /*11fa*/ 	.byte	0x3f
	.zero		1


	//   ....[88]....
        /*11fc*/ 	.word	0x00028650
        /*1200*/ 	.word	0x0000000a
        /*1204*/ 	.word	0x00030850
        /*1208*/ 	.short	0x010a
        /*120a*/ 	.byte	0x3f
	.zero		1


	//   ....[89]....
        /*120c*/ 	.word	0x000287f0
        /*1210*/ 	.word	0x00000010
        /*1214*/ 	.word	0x00030820
        /*1218*/ 	.short	0x010a
        /*121a*/ 	.byte	0x3f
	.zero		1


	//   ....[90]....
        /*121c*/ 	.word	0x00028840
        /*1220*/ 	.word	0x0000000c
        /*1224*/ 	.word	0x000308a0
        /*1228*/ 	.short	0x010a
        /*122a*/ 	.byte	0x3f
	.zero		1


	//   ....[91]....
        /*122c*/ 	.word	0x00028890
        /*1230*/ 	.word	0x0000000c
        /*1234*/ 	.word	0x000308c0
        /*1238*/ 	.short	0x010a
        /*123a*/ 	.byte	0x3f
	.zero		1


	//   ....[92]....
        /*123c*/ 	.word	0x000288e0
        /*1240*/ 	.word	0x0000000b
        /*1244*/ 	.word	0x000308a0
        /*1248*/ 	.short	0x010a
        /*124a*/ 	.byte	0x3f
	.zero		1


	//   ....[93]....
        /*124c*/ 	.word	0x00028930
        /*1250*/ 	.word	0x0000000b
        /*1254*/ 	.word	0x000308c0
        /*1258*/ 	.short	0x010a
        /*125a*/ 	.byte	0x3f
	.zero		1


	//   ....[94]....
        /*125c*/ 	.word	0x00028a50
        /*1260*/ 	.word	0x00000007
        /*1264*/ 	.word	0x00030840
        /*1268*/ 	.short	0x010a
        /*126a*/ 	.byte	0x3f
	.zero		1


	//   ....[95]....
        /*126c*/ 	.word	0x00029e70
        /*1270*/ 	.word	0x00000010
        /*1274*/ 	.word	0x00030820
        /*1278*/ 	.short	0x010a
        /*127a*/ 	.byte	0x3f
	.zero		1


	//   ....[96]....
        /*127c*/ 	.word	0x00029ec0
        /*1280*/ 	.word	0x00000007
        /*1284*/ 	.word	0x00030840
        /*1288*/ 	.short	0x010a
        /*128a*/ 	.byte	0x3f
	.zero		1


	//   ....[97]....
        /*128c*/ 	.word	0x0002a6e0
        /*1290*/ 	.word	0x00000006
        /*1294*/ 	.word	0x00030860
        /*1298*/ 	.short	0x010a
        /*129a*/ 	.byte	0x3f
	.zero		1


	//   ....[98]....
        /*129c*/ 	.word	0x0002af90
        /*12a0*/ 	.word	0x00000000
        /*12a4*/ 	.word	0x00030860
        /*12a8*/ 	.short	0x010a
        /*12aa*/ 	.byte	0x3f
	.zero		1


	//   ....[99]....
        /*12ac*/ 	.word	0x0002c230
        /*12b0*/ 	.word	0x00000005
        /*12b4*/ 	.word	0x00030820
        /*12b8*/ 	.short	0x010a
        /*12ba*/ 	.byte	0x3f
	.zero		1


	//   ....[100]....
        /*12bc*/ 	.word	0x0002c3d0
        /*12c0*/ 	.word	0x00000003
        /*12c4*/ 	.word	0x00030840
        /*12c8*/ 	.short	0x010a
        /*12ca*/ 	.byte	0x3f
	.zero		1


	//   ....[101]....
        /*12cc*/ 	.word	0x0002c420
        /*12d0*/ 	.word	0x00000017
        /*12d4*/ 	.word	0x00030840
        /*12d8*/ 	.short	0x010a
        /*12da*/ 	.byte	0x3f
	.zero		1


	//   ....[102]....
        /*12dc*/ 	.word	0x0002c470
        /*12e0*/ 	.word	0x00000003
        /*12e4*/ 	.word	0x00030860
        /*12e8*/ 	.short	0x010a
        /*12ea*/ 	.byte	0x3f
	.zero		1


	//----- nvinfo : EIATTR_NUM_MBARRIERS
	.align		4
.L_829:
        /*12ec*/ 	.byte	0x03, 0x38
        /*12ee*/ 	.short	0x0016


	//----- nvinfo : EIATTR_EXIT_INSTR_OFFSETS
	.align		4
        /*12f0*/ 	.byte	0x04, 0x1c
        /*12f2*/ 	.short	(.L_831 - .L_830)


	//   ....[0]....
.L_830:
        /*12f4*/ 	.word	0x00027470


	//----- nvinfo : EIATTR_MAX_THREADS
	.align		4
.L_831:
        /*12f8*/ 	.byte	0x04, 0x05
        /*12fa*/ 	.short	(.L_833 - .L_832)
.L_832:
        /*12fc*/ 	.word	0x00000180
        /*1300*/ 	.word	0x00000001
        /*1304*/ 	.word	0x00000001


	//----- nvinfo : EIATTR_CRS_STACK_SIZE
	.align		4
.L_833:
        /*1308*/ 	.byte	0x04, 0x1e
        /*130a*/ 	.short	(.L_835 - .L_834)
.L_834:
        /*130c*/ 	.word	0x00000000


	//----- nvinfo : EIATTR_CBANK_PARAM_SIZE
	.align		4
.L_835:
        /*1310*/ 	.byte	0x03, 0x19
        /*1312*/ 	.short	0x0af0


	//----- nvinfo : EIATTR_PARAM_CBANK
	.align		4
        /*1314*/ 	.byte	0x04, 0x0a
        /*1316*/ 	.short	(.L_837 - .L_836)
	.align		4
.L_836:
        /*1318*/ 	.word	index@(.nv.constant0._ZN7cutlass13device_kernelIN5flash11enable_sm90INS1_16FlashAttnFwdSm90INS1_25CollectiveMainloopFwdSm90ILi2EN4cute5tupleIJNS5_1CILi1EEES8_S8_EEENS6_IJNS7_ILi128EEENS7_ILi96EEENS7_ILi192EEEEEELi192ENS_10bfloat16_tEfNS_4arch4Sm90ELb1ELb0ELb0ELb1ELb1ELb1ELb0ELb1ELb1ELb1ELb1ELb0EEENS1_21CollectiveEpilogueFwdINS6_IJSA_SC_SB_EEES9_SE_SG_Li256ELb1ELb1ELb1ELb0EEENS1_36VarlenDynamicPersistentTileSchedulerILi128ELi96ELi256ELi128ELb1ELb1ELb1ELb1ELb1ELb1EEEEEEEEEvNT_6ParamsE)
        /*131c*/ 	.short	0x0210
        /*131e*/ 	.short	0x0af0


	//----- nvinfo : EIATTR_SW_WAR
	.align		4
.L_837:
        /*1320*/ 	.byte	0x04, 0x36
        /*1322*/ 	.short	(.L_839 - .L_838)
.L_838:
        /*1324*/ 	.word	0x00000008
.L_839:


//--------------------- .nv.info._ZN7cutlass13device_kernelIN5flash11enable_sm90INS1_16FlashAttnFwdSm90INS1_25CollectiveMainloopFwdSm90ILi2EN4cute5tupleIJNS5_1CILi1EEES8_S8_EEENS6_IJNS7_ILi128EEESA_SA_EEELi128ENS_10bfloat16_tEfNS_4arch4Sm90ELb0ELb0ELb0ELb0ELb1ELb0ELb0ELb1ELb1ELb1ELb1ELb0EEENS1_21CollectiveEpilogueFwdISB_S9_SC_SE_Li256ELb0ELb1ELb1ELb0EEENS1_19SingleTileSchedulerILb0ELb1ELb1ELi128EEEEEEEEEvNT_6ParamsE --------------------------
	.section	.nv.info._ZN7cutlass13device_kernelIN5flash11enable_sm90INS1_16FlashAttnFwdSm90INS1_25CollectiveMainloopFwdSm90ILi2EN4cute5tupleIJNS5_1CILi1EEES8_S8_EEENS6_IJNS7_ILi128EEESA_SA_EEELi128ENS_10bfloat16_tEfNS_4arch4Sm90ELb0ELb0ELb0ELb0ELb1ELb0ELb0ELb1ELb1ELb1ELb1ELb0EEENS1_21CollectiveEpilogueFwdISB_S9_SC_SE_Li256ELb0ELb1ELb1ELb0EEENS1_19SingleTileSchedulerILb0ELb1ELb1ELi128EEEEEEEEEvNT_6ParamsE,"",@"SHT_CUDA_INFO"
	.sectionflags	@""
	.align	4


	//----- nvinfo : EIATTR_CUDA_API_VERSION
	.align		4
        /*0000*/ 	.byte	0x04, 0x37
        /*0002*/ 	.short	(.L_841 - .L_840)
.L_840:
        /*0004*/ 	.word	0x00000082


	//----- nvinfo : EIATTR_KPARAM_INFO
	.align		4
.L_841:
        /*0008*/ 	.byte	0x04, 0x17
        /*000a*/ 	.short	(.L_843 - .L_842)
.L_842:
        /*000c*/ 	.word	0x00000000
        /*0010*/ 	.short	0x0000
        /*0012*/ 	.short	0x0070
        /*0014*/ 	.byte	0x00, 0xf0, 0x01, 0x28


	//----- nvinfo : EIATTR_SPARSE_MMA_MASK
	.align		4
.L_843:
        /*0018*/ 	.byte	0x03, 0x50
        /*001a*/ 	.short	0x0000


	//----- nvinfo : EIATTR_MAXREG_COUNT
	.align		4
        /*001c*/ 	.byte	0x03, 0x1b
        /*001e*/ 	.short	0x00a8


	//----- nvinfo : EIATTR_NUM_BARRIERS
	.align		4
        /*0020*/ 	.byte	0x02, 0x4c
        /*0022*/ 	.byte	0x10
	.zero		1


	//----- nvinfo : EIATTR_EXTERNS
	.align		4
        /*0024*/ 	.byte	0x04, 0x0f
        /*0026*/ 	.short	(.L_845 - .L_844)


	//   ....[0]....
	.align		4
.L_844:
        /*0028*/ 	.word	index@(__assertfail)


	//----- nvinfo : EIATTR_MERCURY_ISA_VERSION
	.align		4
.L_845:
        /*002c*/ 	.byte	0x03, 0x5f
        /*002e*/ 	.short	0x0101


	//----- nvinfo : EIATTR_INT_WARP_WIDE_INSTR_OFFSETS
	.align		4
        /*0030*/ 	.byte	0x04, 0x31
        /*0032*/ 	.short	(.L_847 - .L_846)


	//   ....[0]....
.L_846:
        /*0034*/ 	.word	0x000000b0


	//   ....[1]....
        /*0038*/ 	.word	0x000000c0


	//   ....[2]....
        /*003c*/ 	.word	0x00000160


	//----- nvinfo : EIATTR_COOP_GROUP_MASK_REGIDS
	.align		4
.L_847:
        /*0040*/ 	.byte	0x04, 0x29
        /*0042*/ 	.short	(.L_849 - .L_848)


	//   ....[0]....
.L_848:
        /*0044*/ 	.word	0xffffffff


	//   ....[1]....
        /*0048*/ 	.word	0xffffffff


	//   ....[2]....
        /*004c*/ 	.word	0xffffffff


	//   ....[3]....
        /*0050*/ 	.word	0xffffffff


	//   ....[4]....
        /*0054*/ 	.word	0xffffffff


	//   ....[5]....
        /*0058*/ 	.word	0xffffffff


	//   ....[6]....
        /*005c*/ 	.word	0xffffffff


	//   ....[7]....
        /*0060*/ 	.word	0xffffffff


	//   ....[8]....
        /*0064*/ 	.word	0xffffffff


	//   ....[9]....
        /*0068*/ 	.word	0xffffffff


	//   ....[10]....
        /*006c*/ 	.word	0xffffffff


	//   ....[11]....
        /*0070*/ 	.word	0xffffffff


	//   ....[12]....
        /*0074*/ 	.word	0xffffffff


	//   ....[13]....
        /*0078*/ 	.word	0xffffffff


	//   ....[14]....
        /*007c*/ 	.word	0xffffffff


	//   ....[15]....
        /*0080*/ 	.word	0xffffffff


	//   ....[16]....
        /*0084*/ 	.word	0xffffffff


	//   ....[17]....
        /*0088*/ 	.word	0xffffffff


	//   ....[18]....
        /*008c*/ 	.word	0xffffffff


	//   ....[19]....
        /*0090*/ 	.word	0xffffffff


	//   ....[20]....
        /*0094*/ 	.word	0xffffffff


	//   ....[21]....
        /*0098*/ 	.word	0xffffffff


	//   ....[22]....
        /*009c*/ 	.word	0xffffffff


	//   ....[23]....
        /*00a0*/ 	.word	0xffffffff


	//   ....[24]....
        /*00a4*/ 	.word	0xffffffff


	//   ....[25]....
        /*00a8*/ 	.word	0xffffffff


	//   ....[26]....
        /*00ac*/ 	.word	0xffffffff


	//   ....[27]....
        /*00b0*/ 	.word	0xffffffff


	//   ....[28]....
        /*00b4*/ 	.word	0xffffffff


	//   ....[29]....
        /*00b8*/ 	.word	0xffffffff


	//   ....[30]....
        /*00bc*/ 	.word	0xffffffff


	//   ....[31]....
        /*00c0*/ 	.word	0xffffffff


	//   ....[32]....
        /*00c4*/ 	.word	0xffffffff


	//   ....[33]....
        /*00c8*/ 	.word	0xffffffff


	//   ....[34]....
        /*00cc*/ 	.word	0xffffffff


	//   ....[35]....
        /*00d0*/ 	.word	0xffffffff


	//   ....[36]....
        /*00d4*/ 	.word	0xffffffff


	//   ....[37]....
        /*00d8*/ 	.word	0xffffffff


	//   ....[38]....
        /*00dc*/ 	.word	0xffffffff


	//   ....[39]....
        /*00e0*/ 	.word	0xffffffff


	//   ....[40]....
        /*00e4*/ 	.word	0xffffffff


	//   ....[41]....
        /*00e8*/ 	.word	0xffffffff


	//   ....[42]....
        /*00ec*/ 	.word	0xffffffff


	//   ....[43]....
        /*00f0*/ 	.word	0xffffffff


	//   ....[44]....
        /*00f4*/ 	.word	0xffffffff


	//   ....[45]....
        /*00f8*/ 	.word	0xffffffff


	//   ....[46]....
        /*00fc*/ 	.word	0xffffffff


	//   ....[47]....
        /*0100*/ 	.word	0xffffffff


	//   ....[48]....
        /*0104*/ 	.word	0xffffffff


	//   ....[49]....
        /*0108*/ 	.word	0xffffffff


	//   ....[50]....
        /*010c*/ 	.word	0xffffffff


	//   ....[51]....
        /*0110*/ 	.word	0xffffffff


	//   ....[52]....
        /*0114*/ 	.word	0xffffffff


	//   ....[53]....
        /*0118*/ 	.word	0xffffffff


	//   ....[54]....
        /*011c*/ 	.word	0xffffffff


	//   ....[55]....
        /*0120*/ 	.word	0xffffffff


	//   ....[56]....
        /*0124*/ 	.word	0xffffffff


	//   ....[57]....
        /*0128*/ 	.word	0xffffffff


	//   ....[58]....
        /*012c*/ 	.word	0xffffffff


	//   ....[59]....
        /*0130*/ 	.word	0xffffffff


	//   ....[60]....
        /*0134*/ 	.word	0xffffffff


	//   ....[61]....
        /*0138*/ 	.word	0xffffffff


	//   ....[62]....
        /*013c*/ 	.word	0xffffffff


	//   ....[63]....
        /*0140*/ 	.word	0xffffffff


	//   ....[64]....
        /*0144*/ 	.word	0xffffffff


	//   ....[65]....
        /*0148*/ 	.word	0xffffffff


	//   ....[66]....
        /*014c*/ 	.word	0xffffffff


	//   ....[67]....
        /*0150*/ 	.word	0xffffffff


	//   ....[68]....
        /*0154*/ 	.word	0xffffffff


	//   ....[69]....
        /*0158*/ 	.word	0xffffffff


	//   ....[70]....
        /*015c*/ 	.word	0xffffffff


	//   ....[71]....
        /*0160*/ 	.word	0xffffffff


	//   ....[72]....
        /*0164*/ 	.word	0xffffffff


	//   ....[73]....
        /*0168*/ 	.word	0xffffffff


	//   ....[74]....
        /*016c*/ 	.word	0xffffffff


	//   ....[75]....
        /*0170*/ 	.word	0xffffffff


	//   ....[76]....
        /*0174*/ 	.word	0xffffffff


	//   ....[77]....
        /*0178*/ 	.word	0xffffffff


	//   ....[78]....
        /*017c*/ 	.word	0xffffffff


	//   ....[79]....
        /*0180*/ 	.word	0xffffffff


	//   ....[80]....
        /*0184*/ 	.word	0xffffffff


	//   ....[81]....
        /*0188*/ 	.word	0xffffffff


	//   ....[82]....
        /*018c*/ 	.word	0xffffffff


	//   ....[83]....
        /*0190*/ 	.word	0xffffffff


	//   ....[84]....
        /*0194*/ 	.word	0xffffffff


	//   ....[85]....
        /*0198*/ 	.word	0xffffffff


	//   ....[86]....
        /*019c*/ 	.word	0xffffffff


	//   ....[87]....
        /*01a0*/ 	.word	0xffffffff


	//   ....[88]....
        /*01a4*/ 	.word	0xffffffff


	//   ....[89]....
        /*01a8*/ 	.word	0xffffffff


	//   ....[90]....
        /*01ac*/ 	.word	0xffffffff


	//   ....[91]....
        /*01b0*/ 	.word	0xffffffff


	//   ....[92]....
        /*01b4*/ 	.word	0xffffffff


	//   ....[93]....
        /*01b8*/ 	.word	0xffffffff


	//   ....[94]....
        /*01bc*/ 	.word	0xffffffff


	//   ....[95]....
        /*01c0*/ 	.word	0xffffffff


	//   ....[96]....
        /*01c4*/ 	.word	0xffffffff


	//   ....[97]....
        /*01c8*/ 	.word	0xffffffff


	//   ....[98]....
        /*01cc*/ 	.word	0xffffffff


	//   ....[99]....
        /*01d0*/ 	.word	0xffffffff


	//   ....[100]....
        /*01d4*/ 	.word	0xffffffff


	//   ....[101]....
        /*01d8*/ 	.word	0xffffffff


	//   ....[102]....
        /*01dc*/ 	.word	0xffffffff


	//   ....[103]....
        /*01e0*/ 	.word	0xffffffff


	//   ....[104]....
        /*01e4*/ 	.word	0xffffffff


	//   ....[105]....
        /*01e8*/ 	.word	0xffffffff


	//   ....[106]....
        /*01ec*/ 	.word	0xffffffff


	//   ....[107]....
        /*01f0*/ 	.word	0xffffffff


	//   ....[108]....
        /*01f4*/ 	.word	0xffffffff


	//   ....[109]....
        /*01f8*/ 	.word	0x0500000f


	//   ....[110]....
        /*01fc*/ 	.word	0x0500000f


	//   ....[111]....
        /*0200*/ 	.word	0x0500000f


	//   ....[112]....
        /*0204*/ 	.word	0x0500000f


	//   ....[113]....
        /*0208*/ 	.word	0x0500000f


	//   ....[114]....
        /*020c*/ 	.word	0x0500000f


	//   ....[115]....
        /*0210*/ 	.word	0x0500000f


	//   ....[116]....
        /*0214*/ 	.word	0x0500000f


	//   ....[117]....
        /*0218*/ 	.word	0x0500000f


	//   ....[118]....
        /*021c*/ 	.word	0x0500000f


	//   ....[119]....
        /*0220*/ 	.word	0x0500000f


	//   ....[120]....
        /*0224*/ 	.word	0x0500000f


	//   ....[121]....
        /*0228*/ 	.word	0x0500000f


	//   ....[122]....
        /*022c*/ 	.word	0x0500000f


	//   ....[123]....
        /*0230*/ 	.word	0x0500000f


	//   ....[124]....
        /*0234*/ 	.word	0x0500000f


	//   ....[125]....
        /*0238*/ 	.word	0x0500000f


	//   ....[126]....
        /*023c*/ 	.word	0x0500000f


	//   ....[127]....
        /*0240*/ 	.word	0x0500000f


	//   ....[128]....
        /*0244*/ 	.word	0x0500000f


	//   ....[129]....
        /*0248*/ 	.word	0x0500000f


	//   ....[130]....
        /*024c*/ 	.word	0x0500000f


	//   ....[131]....
        /*0250*/ 	.word	0x0500000f


	//   ....[132]....
        /*0254*/ 	.word	0x0500000f


	//   ....[133]....
        /*0258*/ 	.word	0x0500000f


	//   ....[134]....
        /*025c*/ 	.word	0x0500000f


	//   ....[135]....
        /*0260*/ 	.word	0x0500000f


	//   ....[136]....
        /*0264*/ 	.word	0x0500000f


	//   ....[137]....
        /*0268*/ 	.word	0x0500000f


	//   ....[138]....
        /*026c*/ 	.word	0x0500000f


	//   ....[139]....
        /*0270*/ 	.word	0x0500000f


	//   ....[140]....
        /*0274*/ 	.word	0x0500000f


	//   ....[141]....
        /*0278*/ 	.word	0x0500000f


	//   ....[142]....
        /*027c*/ 	.word	0x0500000f


	//   ....[143]....
        /*0280*/ 	.word	0x0500000f


	//   ....[144]....
        /*0284*/ 	.word	0x0500000f


	//   ....[145]....
        /*0288*/ 	.word	0x0500000f


	//   ....[146]....
        /*028c*/ 	.word	0x0500000f


	//   ....[147]....
        /*0290*/ 	.word	0x0500000f


	//   ....[148]....
        /*0294*/ 	.word	0x0500000f


	//   ....[149]....
        /*0298*/ 	.word	0x0500000f


	//   ....[150]....
        /*029c*/ 	.word	0x0500000f


	//   ....[151]....
        /*02a0*/ 	.word	0x0500000f


	//   ....[152]....
        /*02a4*/ 	.word	0x0500000f


	//   ....[153]....
        /*02a8*/ 	.word	0x0500000f


	//   ....[154]....
        /*02ac*/ 	.word	0x0500000f


	//   ....[155]....
        /*02b0*/ 	.word	0x0500000f


	//   ....[156]....
        /*02b4*/ 	.word	0x0500000f


	//   ....[157]....
        /*02b8*/ 	.word	0x0500000f


	//   ....[158]....
        /*02bc*/ 	.word	0x0500000f


	//   ....[159]....
        /*02c0*/ 	.word	0x0500000f


	//   ....[160]....
        /*02c4*/ 	.word	0x0500000f


	//   ....[161]....
        /*02c8*/ 	.word	0x0500000f


	//   ....[162]....
        /*02cc*/ 	.word	0x0500000f


	//   ....[163]....
        /*02d0*/ 	.word	0x0500000f


	//   ....[164]....
        /*02d4*/ 	.word	0x0500000f


	//   ....[165]....
        /*02d8*/ 	.word	0x0500000f


	//   ....[166]....
        /*02dc*/ 	.word	0x0500000f


	//   ....[167]....
        /*02e0*/ 	.word	0x0500000f


	//   ....[168]....
        /*02e4*/ 	.word	0x0500000f


	//   ....[169]....
        /*02e8*/ 	.word	0x0500000f


	//   ....[170]....
        /*02ec*/ 	.word	0x0500000f


	//   ....[171]....
        /*02f0*/ 	.word	0x0500000f


	//   ....[172]....
        /*02f4*/ 	.word	0x0500000f


	//   ....[173]....
        /*02f8*/ 	.word	0x0500000f


	//   ....[174]....
        /*02fc*/ 	.word	0x0500000f


	//   ....[175]....
        /*0300*/ 	.word	0x0500000f


	//   ....[176]....
        /*0304*/ 	.word	0x0500000f


	//   ....[177]....
        /*0308*/ 	.word	0x0500000f


	//   ....[178]....
        /*030c*/ 	.word	0x0500000f


	//   ....[179]....
        /*0310*/ 	.word	0x0500000f


	//   ....[180]....
        /*0314*/ 	.word	0x0500000f


	//   ....[181]....
        /*0318*/ 	.word	0x0500000f


	//   ....[182]....
        /*031c*/ 	.word	0x0500000f


	//   ....[183]....
        /*0320*/ 	.word	0x0500000f


	//   ....[184]....
        /*0324*/ 	.word	0x0500000f


	//   ....[185]....
        /*0328*/ 	.word	0x0500000f


	//   ....[186]....
        /*032c*/ 	.word	0x0500000f


	//   ....[187]....
        /*0330*/ 	.word	0x0500000f


	//   ....[188]....
        /*0334*/ 	.word	0x0500000f


	//   ....[189]....
        /*0338*/ 	.word	0x0500000f


	//   ....[190]....
        /*033c*/ 	.word	0x0500000f


	//----- nvinfo : EIATTR_COOP_GROUP_INSTR_OFFSETS
	.align		4
.L_849:
        /*0340*/ 	.byte	0x04, 0x28
        /*0342*/ 	.short	(.L_851 - .L_850)


	//   ....[0]....
.L_850:
        /*0344*/ 	.word	0x00000070


	//   ....[1]....
        /*0348*/ 	.word	0x00000080


	//   ....[2]....
        /*034c*/ 	.word	0x000002c0


	//   ....[3]....
        /*0350*/ 	.word	0x00000420


	//   ....[4]....
        /*0354*/ 	.word	0x00000540


	//   ....[5]....
        /*0358*/ 	.word	0x000006a0


	//   ....[6]....
        /*035c*/ 	.word	0x00000fd0


	//   ....[7]....
        /*0360*/ 	.word	0x00002200


	//   ....[8]....
        /*0364*/ 	.word	0x00002320


	//   ....[9]....
        /*0368*/ 	.word	0x00002630


	//   ....[10]....
        /*036c*/ 	.word	0x000027f0


	//   ....[11]....
        /*0370*/ 	.word	0x000043e0


	//   ....[12]....
        /*0374*/ 	.word	0x000043f0


	//   ....[13]....
        /*0378*/ 	.word	0x00004450


	//   ....[14]....
        /*037c*/ 	.word	0x00004470


	//   ....[15]....
        /*0380*/ 	.word	0x00005930


	//   ....[16]....
        /*0384*/ 	.word	0x00005960


	//   ....[17]....
        /*0388*/ 	.word	0x00005a30


	//   ....[18]....
        /*038c*/ 	.word	0x00005a40


	//   ....[19]....
        /*0390*/ 	.word	0x000069e0


	//   ....[20]....
        /*0394*/ 	.word	0x00006a20


	//   ....[21]....
        /*0398*/ 	.word	0x00006a50


	//   ....[22]....
        /*039c*/ 	.word	0x00006a80


	//   ....[23]....
        /*03a0*/ 	.word	0x00006a90


	//   ....[24]....
        /*03a4*/ 	.word	0x00006ac0


	//   ....[25]....
        /*03a8*/ 	.word	0x00007120


	//   ....[26]....
        /*03ac*/ 	.word	0x00007130


	//   ....[27]....
        /*03b0*/ 	.word	0x00007b60


	//   ....[28]....
        /*03b4*/ 	.word	0x00008c70


	//   ....[29]....
        /*03b8*/ 	.word	0x00008ca0


	//   ....[30]....
        /*03bc*/ 	.word	0x00008cb0


	//   ....[31]....
        /*03c0*/ 	.word	0x00008cc0


	//   ....[32]....
        /*03c4*/ 	.word	0x00008cd0


	//   ....[33]....
        /*03c8*/ 	.word	0x00008ce0


	//   ....[34]....
        /*03cc*/ 	.word	0x00008cf0


	//   ....[35]....
        /*03d0*/ 	.word	0x00008d10


	//   ....[36]....
        /*03d4*/ 	.word	0x00008d80


	//   ....[37]....
        /*03d8*/ 	.word	0x00008e20


	//   ....[38]....
        /*03dc*/ 	.word	0x00008e90


	//   ....[39]....
        /*03e0*/ 	.word	0x00008ed0


	//   ....[40]....
        /*03e4*/ 	.word	0x00008ee0


	//   ....[41]....
        /*03e8*/ 	.word	0x00008ef0


	//   ....[42]....
        /*03ec*/ 	.word	0x00008f30


	//   ....[43]....
        /*03f0*/ 	.word	0x00008f50


	//   ....[44]....
        /*03f4*/ 	.word	0x000095c0


	//   ....[45]....
        /*03f8*/ 	.word	0x00009600


	//   ....[46]....
        /*03fc*/ 	.word	0x00009630


	//   ....[47]....
        /*0400*/ 	.word	0x00009650


	//   ....[48]....
        /*0404*/ 	.word	0x000096d0


	//   ....[49]....
        /*0408*/ 	.word	0x00009700


	//   ....[50]....
        /*040c*/ 	.word	0x00009760


	//   ....[51]....
        /*0410*/ 	.word	0x00009790


	//   ....[52]....
        /*0414*/ 	.word	0x00009810


	//   ....[53]....
        /*0418*/ 	.word	0x00009840


	//   ....[54]....
        /*041c*/ 	.word	0x000098a0


	//   ....[55]....
        /*0420*/ 	.word	0x000098d0


	//   ....[56]....
        /*0424*/ 	.word	0x00009950


	//   ....[57]....
        /*0428*/ 	.word	0x00009980


	//   ....[58]....
        /*042c*/ 	.word	0x000099c0


	//   ....[59]....
        /*0430*/ 	.word	0x000099e0


	//   ....[60]....
        /*0434*/ 	.word	0x0000a100


	//   ....[61]....
        /*0438*/ 	.word	0x0000a130


	//   ....[62]....
        /*043c*/ 	.word	0x0000a140


	//   ....[63]....
        /*0440*/ 	.word	0x0000a150


	//   ....[64]....
        /*0444*/ 	.word	0x0000a180


	//   ....[65]....
        /*0448*/ 	.word	0x0000a1c0


	//   ....[66]....
        /*044c*/ 	.word	0x0000a1d0


	//   ....[67]....
        /*0450*/ 	.word	0x0000a1f0


	//   ....[68]....
        /*0454*/ 	.word	0x0000a250


	//   ....[69]....
        /*0458*/ 	.word	0x0000a260


	//   ....[70]....
        /*045c*/ 	.word	0x0000a280


	//   ....[71]....
        /*0460*/ 	.word	0x0000a2e0


	//   ....[72]....
        /*0464*/ 	.word	0x0000a300


	//   ....[73]....
        /*0468*/ 	.word	0x0000a310


	//   ....[74]....
        /*046c*/ 	.word	0x0000a340


	//   ....[75]....
        /*0470*/ 	.word	0x0000a350


	//   ....[76]....
        /*0474*/ 	.word	0x0000a5d0


	//   ....[77]....
        /*0478*/ 	.word	0x0000a5f0


	//   ....[78]....
        /*047c*/ 	.word	0x0000a600


	//   ....[79]....
        /*0480*/ 	.word	0x0000a620


	//   ....[80]....
        /*0484*/ 	.word	0x0000a690


	//   ....[81]....
        /*0488*/ 	.word	0x0000a6c0


	//   ....[82]....
        /*048c*/ 	.word	0x0000a710


	//   ....[83]....
        /*0490*/ 	.word	0x0000a740


	//   ....[84]....
        /*0494*/ 	.word	0x0000a790


	//   ....[85]....
        /*0498*/ 	.word	0x0000a7c0


	//   ....[86]....
        /*049c*/ 	.word	0x0000a810


	//   ....[87]....
        /*04a0*/ 	.word	0x0000a840


	//   ....[88]....
        /*04a4*/ 	.word	0x0000a890


	//   ....[89]....
        /*04a8*/ 	.word	0x0000a8c0


	//   ....[90]....
        /*04ac*/ 	.word	0x0000a910


	//   ....[91]....
        /*04b0*/ 	.word	0x0000a940


	//   ....[92]....
        /*04b4*/ 	.word	0x0000ada0


	//   ....[93]....
        /*04b8*/ 	.word	0x0000add0


	//   ....[94]....
        /*04bc*/ 	.word	0x0000ae00


	//   ....[95]....
        /*04c0*/ 	.word	0x0000ae30


	//   ....[96]....
        /*04c4*/ 	.word	0x0000ae60


	//   ....[97]....
        /*04c8*/ 	.word	0x0000ae70


	//   ....[98]....
        /*04cc*/ 	.word	0x0000ae90


	//   ....[99]....
        /*04d0*/ 	.word	0x0000aeb0


	//   ....[100]....
        /*04d4*/ 	.word	0x0000aed0


	//   ....[101]....
        /*04d8*/ 	.word	0x0000af00


	//   ....[102]....
        /*04dc*/ 	.word	0x0000af70


	//   ....[103]....
        /*04e0*/ 	.word	0x0000afa0


	//   ....[104]....
        /*04e4*/ 	.word	0x0000afc0


	//   ....[105]....
        /*04e8*/ 	.word	0x0000afe0


	//   ....[106]....
        /*04ec*/ 	.word	0x0000b190


	//   ....[107]....
        /*04f0*/ 	.word	0x0000b1a0


	//   ....[108]....
        /*04f4*/ 	.word	0x0000b400


	//   ....[109]....
        /*04f8*/ 	.word	0x0000b8a0


	//   ....[110]....
        /*04fc*/ 	.word	0x0000b990


	//   ....[111]....
        /*0500*/ 	.word	0x0000ba30


	//   ....[112]....
        /*0504*/ 	.word	0x0000ba90


	//   ....[113]....
        /*0508*/ 	.word	0x0000bb60


	//   ....[114]....
        /*050c*/ 	.word	0x0000bbd0


	//   ....[115]....
        /*0510*/ 	.word	0x0000bc90


	//   ....[116]....
        /*0514*/ 	.word	0x0000bd00


	//   ....[117]....
        /*0518*/ 	.word	0x0000bde0


	//   ....[118]....
        /*051c*/ 	.word	0x0000be60


	//   ....[119]....
        /*0520*/ 	.word	0x0000bf30


	//   ....[120]....
        /*0524*/ 	.word	0x0000bfb0


	//   ....[121]....
        /*0528*/ 	.word	0x0000c070


	//   ....[122]....
        /*052c*/ 	.word	0x0000c0e0


	//   ....[123]....
        /*0530*/ 	.word	0x0000c1c0


	//   ....[124]....
        /*0534*/ 	.word	0x0000c240


	//   ....[125]....
        /*0538*/ 	.word	0x0000c300


	//   ....[126]....
        /*053c*/ 	.word	0x0000c390


	//   ....[127]....
        /*0540*/ 	.word	0x0000c3f0


	//   ....[128]....
        /*0544*/ 	.word	0x0000c490


	//   ....[129]....
        /*0548*/ 	.word	0x0000c560


	//   ....[130]....
        /*054c*/ 	.word	0x0000c5d0


	//   ....[131]....
        /*0550*/ 	.word	0x0000c6b0


	//   ....[132]....
        /*0554*/ 	.word	0x0000c730


	//   ....[133]....
        /*0558*/ 	.word	0x0000c7f0


	//   ....[134]....
        /*055c*/ 	.word	0x0000c870


	//   ....[135]....
        /*0560*/ 	.word	0x0000c940


	//   ....[136]....
        /*0564*/ 	.word	0x0000c9d0


	//   ....[137]....
        /*0568*/ 	.word	0x0000caa0


	//   ....[138]....
        /*056c*/ 	.word	0x0000cb10


	//   ....[139]....
        /*0570*/ 	.word	0x0000cbe0


	//   ....[140]....
        /*0574*/ 	.word	0x0000cc60


	//   ....[141]....
        /*0578*/ 	.word	0x0000cd10


	//   ....[142]....
        /*057c*/ 	.word	0x0000ce50


	//   ....[143]....
        /*0580*/ 	.word	0x0000cf00


	//   ....[144]....
        /*0584*/ 	.word	0x0000cfd0


	//   ....[145]....
        /*0588*/ 	.word	0x0000d020


	//   ....[146]....
        /*058c*/ 	.word	0x0000d100


	//   ....[147]....
        /*0590*/ 	.word	0x0000d150


	//   ....[148]....
        /*0594*/ 	.word	0x0000d220


	//   ....[149]....
        /*0598*/ 	.word	0x0000d270


	//   ....[150]....
        /*059c*/ 	.word	0x0000d350


	//   ....[151]....
        /*05a0*/ 	.word	0x0000d3a0


	//   ....[152]....
        /*05a4*/ 	.word	0x0000d480


	//   ....[153]....
        /*05a8*/ 	.word	0x0000d4d0


	//   ....[154]....
        /*05ac*/ 	.word	0x0000d5a0


	//   ....[155]....
        /*05b0*/ 	.word	0x0000d5f0


	//   ....[156]....
        /*05b4*/ 	.word	0x0000d6d0


	//   ....[157]....
        /*05b8*/ 	.word	0x0000d720


	//   ....[158]....
        /*05bc*/ 	.word	0x0000d810


	//   ....[159]....
        /*05c0*/ 	.word	0x0000d8b0


	//   ....[160]....
        /*05c4*/ 	.word	0x0000d910


	//   ....[161]....
        /*05c8*/ 	.word	0x0000d9d0


	//   ....[162]....
        /*05cc*/ 	.word	0x0000da70


	//   ....[163]....
        /*05d0*/ 	.word	0x0000db30


	//   ....[164]....
        /*05d4*/ 	.word	0x0000dbd0


	//   ....[165]....
        /*05d8*/ 	.word	0x0000dc90


	//   ....[166]....
        /*05dc*/ 	.word	0x0000dd30


	//   ....[167]....
        /*05e0*/ 	.word	0x0000ddf0


	//   ....[168]....
        /*05e4*/ 	.word	0x0000de90


	//   ....[169]....
        /*05e8*/ 	.word	0x0000df50


	//   ....[170]....
        /*05ec*/ 	.word	0x0000dff0


	//   ....[171]....
        /*05f0*/ 	.word	0x0000e0b0


	//   ....[172]....
        /*05f4*/ 	.word	0x0000e150


	//   ....[173]....
        /*05f8*/ 	.word	0x0000e210


	//   ....[174]....
        /*05fc*/ 	.word	0x0000e330


	//   ....[175]....
        /*0600*/ 	.word	0x0000e3d0


	//   ....[176]....
        /*0604*/ 	.word	0x0000e480


	//   ....[177]....
        /*0608*/ 	.word	0x0000e550


	//   ....[178]....
        /*060c*/ 	.word	0x0000e5c0


	//   ....[179]....
        /*0610*/ 	.word	0x0000e690


	//   ....[180]....
        /*0614*/ 	.word	0x0000e700


	//   ....[181]....
        /*0618*/ 	.word	0x0000e7e0


	//   ....[182]....
        /*061c*/ 	.word	0x0000e850


	//   ....[183]....
        /*0620*/ 	.word	0x0000e930


	//   ....[184]....
        /*0624*/ 	.word	0x0000e9b0


	//   ....[185]....
        /*0628*/ 	.word	0x0000ea90


	//   ....[186]....
        /*062c*/ 	.word	0x0000eb00


	//   ....[187]....
        /*0630*/ 	.word	0x0000ebd0


	//   ....[188]....
        /*0634*/ 	.word	0x0000ec40


	//   ....[189]....
        /*0638*/ 	.word	0x0000ed00


	//   ....[190]....
        /*063c*/ 	.word	0x0000ede0


	//----- nvinfo : EIATTR_REG_RECONFIG
	.align		4
.L_851:
        /*0640*/ 	.byte	0x01, 0x54
	.zero		2


	//----- nvinfo : EIATTR_SYSCALL_OFFSETS
	.align		4
        /*0644*/ 	.byte	0x04, 0x46
        /*0646*/ 	.short	(.L_853 - .L_852)


	//   ....[0]....
.L_852:
        /*0648*/ 	.word	0x00001190


	//   ....[1]....
        /*064c*/ 	.word	0x000082a0


	//   ....[2]....
        /*0650*/ 	.word	0x000083e0


	//   ....[3]....
        /*0654*/ 	.word	0x000084d0


	//   ....[4]....
        /*0658*/ 	.word	0x00009330


	//----- nvinfo : EIATTR_MBARRIER_INSTR_OFFSETS
	.align		4
.L_853:
        /*065c*/ 	.byte	0x04, 0x39
        /*065e*/ 	.short	(.L_855 - .L_854)


	//   ....[0]....
.L_854:
        /*0660*/ 	.word	0x00000170
        /*0664*/ 	.word	0x000000ff
        /*0668*/ 	.word	0x00028800
        /*066c*/ 	.short	0x0100
        /*066e*/ 	.byte	0x08
	.zero		1


	//   ....[1]....
        /*0670*/ 	.word	0x00000180
        /*0674*/ 	.word	0x000000ff
        /*0678*/ 	.word	0x00028820
        /*067c*/ 	.short	0x0100
        /*067e*/ 	.byte	0x08
	.zero		1


	//   ....[2]....
        /*0680*/ 	.word	0x00000270
        /*0684*/ 	.word	0x000000ff
        /*0688*/ 	.word	0x00028830
        /*068c*/ 	.short	0x0100
        /*068e*/ 	.byte	0x08
	.zero		1


	//   ....[3]....
        /*0690*/ 	.word	0x00000280
        /*0694*/ 	.word	0x000000ff
        /*0698*/ 	.word	0x00028840
        /*069c*/ 	.short	0x0100
        /*069e*/ 	.byte	0x08
	.zero		1


	//   ....[4]....
        /*06a0*/ 	.word	0x00000290
        /*06a4*/ 	.word	0x000000ff
        /*06a8*/ 	.word	0x00028838
        /*06ac*/ 	.short	0x0100
        /*06ae*/ 	.byte	0x08
	.zero		1


	//   ....[5]....
        /*06b0*/ 	.word	0x000002a0
        /*06b4*/ 	.word	0x000000ff
        /*06b8*/ 	.word	0x00028848
        /*06bc*/ 	.short	0x0100
        /*06be*/ 	.byte	0x08
	.zero		1


	//   ....[6]....
        /*06c0*/ 	.word	0x000003d0
        /*06c4*/ 	.word	0x000000ff
        /*06c8*/ 	.word	0x00028850
        /*06cc*/ 	.short	0x0100
        /*06ce*/ 	.byte	0x08
	.zero		1


	//   ....[7]....
        /*06d0*/ 	.word	0x000003e0
        /*06d4*/ 	.word	0x000000ff
        /*06d8*/ 	.word	0x00028860
        /*06dc*/ 	.short	0x0100
        /*06de*/ 	.byte	0x08
	.zero		1


	//   ....[8]....
        /*06e0*/ 	.word	0x000003f0
        /*06e4*/ 	.word	0x000000ff
        /*06e8*/ 	.word	0x00028858
        /*06ec*/ 	.short	0x0100
        /*06ee*/ 	.byte	0x08
	.zero		1


	//   ....[9]....
        /*06f0*/ 	.word	0x00000400
        /*06f4*/ 	.word	0x000000ff
        /*06f8*/ 	.word	0x00028868
        /*06fc*/ 	.short	0x0100
        /*06fe*/ 	.byte	0x08
	.zero		1


	//   ....[10]....
        /*0700*/ 	.word	0x000004f0
        /*0704*/ 	.word	0x000000ff
        /*0708*/ 	.word	0x00028870
        /*070c*/ 	.short	0x0100
        /*070e*/ 	.byte	0x06
	.zero		1


	//   ....[11]....
        /*0710*/ 	.word	0x00000500
        /*0714*/ 	.word	0x000000ff
        /*0718*/ 	.word	0x00028880
        /*071c*/ 	.short	0x0100
        /*071e*/ 	.byte	0x06
	.zero		1


	//   ....[12]....
        /*0720*/ 	.word	0x00000510
        /*0724*/ 	.word	0x000000ff
        /*0728*/ 	.word	0x00028878
        /*072c*/ 	.short	0x0100
        /*072e*/ 	.byte	0x06
	.zero		1


	//   ....[13]....
        /*0730*/ 	.word	0x00000520
        /*0734*/ 	.word	0x000000ff
        /*0738*/ 	.word	0x00028888
        /*073c*/ 	.short	0x0100
        /*073e*/ 	.byte	0x06
	.zero		1


	//   ....[14]....
        /*0740*/ 	.word	0x00000650
        /*0744*/ 	.word	0x000000ff
        /*0748*/ 	.word	0x00028890
        /*074c*/ 	.short	0x0100
        /*074e*/ 	.byte	0x08
	.zero		1


	//   ....[15]....
        /*0750*/ 	.word	0x00000660
        /*0754*/ 	.word	0x000000ff
        /*0758*/ 	.word	0x000288a0
        /*075c*/ 	.short	0x0100
        /*075e*/ 	.byte	0x08
	.zero		1


	//   ....[16]....
        /*0760*/ 	.word	0x00000670
        /*0764*/ 	.word	0x000000ff
        /*0768*/ 	.word	0x00028898
        /*076c*/ 	.short	0x0100
        /*076e*/ 	.byte	0x08
	.zero		1


	//   ....[17]....
        /*0770*/ 	.word	0x00000680
        /*0774*/ 	.word	0x000000ff
        /*0778*/ 	.word	0x000288a8
        /*077c*/ 	.short	0x0100
        /*077e*/ 	.byte	0x08
	.zero		1


	//   ....[18]....
        /*0780*/ 	.word	0x000007c0
        /*0784*/ 	.word	0x000000ff
        /*0788*/ 	.word	0x000288b0
        /*078c*/ 	.short	0x0100
        /*078e*/ 	.byte	0x08
	.zero		1


	//   ....[19]....
        /*0790*/ 	.word	0x000007d0
        /*0794*/ 	.word	0x000000ff
        /*0798*/ 	.word	0x000288c0
        /*079c*/ 	.short	0x0100
        /*079e*/ 	.byte	0x08
	.zero		1


	//   ....[20]....
        /*07a0*/ 	.word	0x000007e0
        /*07a4*/ 	.word	0x000000ff
        /*07a8*/ 	.word	0x000288b8
        /*07ac*/ 	.short	0x0100
        /*07ae*/ 	.byte	0x08
	.zero		1


	//   ....[21]....
        /*07b0*/ 	.word	0x000007f0
        /*07b4*/ 	.word	0x000000ff
        /*07b8*/ 	.word	0x000288c8
        /*07bc*/ 	.short	0x0100
        /*07be*/ 	.byte	0x08
	.zero		1


	//   ....[22]....
        /*07c0*/ 	.word	0x000011b0
        /*07c4*/ 	.word	0x000000ff
        /*07c8*/ 	.word	0x00028800
        /*07cc*/ 	.short	0x010a
        /*07ce*/ 	.byte	0x24
	.zero		1


	//   ....[23]....
        /*07d0*/ 	.word	0x00001220
        /*07d4*/ 	.word	0x000000ff
        /*07d8*/ 	.word	0x00028830
        /*07dc*/ 	.short	0x010a
        /*07de*/ 	.byte	0x24
	.zero		1


	//   ....[24]....
        /*07e0*/ 	.word	0x00001280
        /*07e4*/ 	.word	0x000000ff
        /*07e8*/ 	.word	0x00028830
        /*07ec*/ 	.short	0x010a
        /*07ee*/ 	.byte	0x24
	.zero		1


	//   ....[25]....
        /*07f0*/ 	.word	0x00002340
        /*07f4*/ 	.word	0x000000ff
        /*07f8*/ 	.word	0x00000000
        /*07fc*/ 	.short	0x0101
        /*07fe*/ 	.byte	0x04
	.zero		1


	//   ....[26]....
        /*0800*/ 	.word	0x00003890
        /*0804*/ 	.word	0x000000ff
        /*0808*/ 	.word	0x00028830
        /*080c*/ 	.short	0x010a
        /*080e*/ 	.byte	0x0a
	.zero		1


	//   ....[27]....
        /*0810*/ 	.word	0x000038d0
        /*0814*/ 	.word	0x000000ff
        /*0818*/ 	.word	0x00028830
        /*081c*/ 	.short	0x010a
        /*081e*/ 	.byte	0x0a
	.zero		1


	//   ....[28]....
        /*0820*/ 	.word	0x00003c50
        /*0824*/ 	.word	0x000000ff
        /*0828*/ 	.word	0x00028850
        /*082c*/ 	.short	0x010a
        /*082e*/ 	.byte	0x0a
	.zero		1


	//   ....[29]....
        /*0830*/ 	.word	0x00003c90
        /*0834*/ 	.word	0x000000ff
        /*0838*/ 	.word	0x00028850
        /*083c*/ 	.short	0x010a
        /*083e*/ 	.byte	0x0a
	.zero		1


	//   ....[30]....
        /*0840*/ 	.word	0x00004480
        /*0844*/ 	.word	0x000000ff
        /*0848*/ 	.word	0x00000000
        /*084c*/ 	.short	0x0101
        /*084e*/ 	.byte	0x06
	.zero		1


	//   ....[31]....
        /*0850*/ 	.word	0x00005260
        /*0854*/ 	.word	0x000000ff
        /*0858*/ 	.word	0x00000000
        /*085c*/ 	.short	0x0101
        /*085e*/ 	.byte	0x05
	.zero		1


	//   ....[32]....
        /*0860*/ 	.word	0x00005880
        /*0864*/ 	.word	0x000000ff
        /*0868*/ 	.word	0x00028850
        /*086c*/ 	.short	0x010a
        /*086e*/ 	.byte	0x05
	.zero		1


	//   ....[33]....
        /*0870*/ 	.word	0x000058c0
        /*0874*/ 	.word	0x000000ff
        /*0878*/ 	.word	0x00028850
        /*087c*/ 	.short	0x010a
        /*087e*/ 	.byte	0x05
	.zero		1


	//   ....[34]....
        /*0880*/ 	.word	0x00005ea0
        /*0884*/ 	.word	0x000000ff
        /*0888*/ 	.word	0x00000000
        /*088c*/ 	.short	0x0101
        /*088e*/ 	.byte	0x04
	.zero		1


	//   ....[35]....
        /*0890*/ 	.word	0x00006aa0
        /*0894*/ 	.word	0x000000ff
        /*0898*/ 	.word	0x00000000
        /*089c*/ 	.short	0x0101
        /*089e*/ 	.byte	0x04
	.zero		1


	//   ....[36]....
        /*08a0*/ 	.word	0x000089a0
        /*08a4*/ 	.word	0x000000ff
        /*08a8*/ 	.word	0x00028840
        /*08ac*/ 	.short	0x010a
        /*08ae*/ 	.byte	0x2d
	.zero		1


	//   ....[37]....
        /*08b0*/ 	.word	0x000090f0
        /*08b4*/ 	.word	0x000000ff
        /*08b8*/ 	.word	0x00028830
        /*08bc*/ 	.short	0x0107
        /*08be*/ 	.byte	0x2d
	.zero		1


	//   ....[38]....
        /*08c0*/ 	.word	0x00009160
        /*08c4*/ 	.word	0x000000ff
        /*08c8*/ 	.word	0x00028830
        /*08cc*/ 	.short	0x0101
        /*08ce*/ 	.byte	0x2d
	.zero		1


	//   ....[39]....
        /*08d0*/ 	.word	0x00009b40
        /*08d4*/ 	.word	0x000000ff
        /*08d8*/ 	.word	0x00028800
        /*08dc*/ 	.short	0x0107
        /*08de*/ 	.byte	0x2d
	.zero		1


	//   ....[40]....
        /*08e0*/ 	.word	0x00009b80
        /*08e4*/ 	.word	0x000000ff
        /*08e8*/ 	.word	0x00028800
        /*08ec*/ 	.short	0x0101
        /*08ee*/ 	.byte	0x2d
	.zero		1


	//   ....[41]....
        /*08f0*/ 	.word	0x00009b90
        /*08f4*/ 	.word	0x000000ff
        /*08f8*/ 	.word	0x00028820
        /*08fc*/ 	.short	0x010a
        /*08fe*/ 	.byte	0x2d
	.zero		1


	//   ....[42]....
        /*0900*/ 	.word	0x00009f00
        /*0904*/ 	.word	0x00000022
        /*0908*/ 	.word	0x00028840
        /*090c*/ 	.short	0x010a
        /*090e*/ 	.byte	0x3f
	.zero		1


	//   ....[43]....
        /*0910*/ 	.word	0x0000a460
        /*0914*/ 	.word	0x00000022
        /*0918*/ 	.word	0x00028830
        /*091c*/ 	.short	0x0107
        /*091e*/ 	.byte	0x3f
	.zero		1


	//   ....[44]....
        /*0920*/ 	.word	0x0000a510
        /*0924*/ 	.word	0x00000022
        /*0928*/ 	.word	0x00028830
        /*092c*/ 	.short	0x0101
        /*092e*/ 	.byte	0x3f
	.zero		1


	//   ....[45]....
        /*0930*/ 	.word	0x0000a570
        /*0934*/ 	.word	0x00000000
        /*0938*/ 	.word	0x00028860
        /*093c*/ 	.short	0x010a
        /*093e*/ 	.byte	0x3f
	.zero		1


	//   ....[46]....
        /*0940*/ 	.word	0x0000aac0
        /*0944*/ 	.word	0x00000000
        /*0948*/ 	.word	0x00028850
        /*094c*/ 	.short	0x0107
        /*094e*/ 	.byte	0x3f
	.zero		1


	//   ....[47]....
        /*0950*/ 	.word	0x0000abb0
        /*0954*/ 	.word	0x00000000
        /*0958*/ 	.word	0x00028850
        /*095c*/ 	.short	0x0101
        /*095e*/ 	.byte	0x3f
	.zero		1


	//   ....[48]....
        /*0960*/ 	.word	0x0000ad40
        /*0964*/ 	.word	0x00000000
        /*0968*/ 	.word	0x00028860
        /*096c*/ 	.short	0x010a
        /*096e*/ 	.byte	0x3f
	.zero		1


	//   ....[49]....
        /*0970*/ 	.word	0x0000b270
        /*0974*/ 	.word	0x00000000
        /*0978*/ 	.word	0x00028850
        /*097c*/ 	.short	0x0107
        /*097e*/ 	.byte	0x3f
	.zero		1


	//   ....[50]....
        /*0980*/ 	.word	0x0000b320
        /*0984*/ 	.word	0x00000000
        /*0988*/ 	.word	0x00028850
        /*098c*/ 	.short	0x0101
        /*098e*/ 	.byte	0x3f
	.zero		1


	//   ....[51]....
        /*0990*/ 	.word	0x0000b3c0
        /*0994*/ 	.word	0x00000007
        /*0998*/ 	.word	0x00028820
        /*099c*/ 	.short	0x010a
        /*099e*/ 	.byte	0x3f
	.zero		1


	//   ....[52]....
        /*09a0*/ 	.word	0x0000b4f0
        /*09a4*/ 	.word	0x00000005
        /*09a8*/ 	.word	0x00028840
        /*09ac*/ 	.short	0x010a
        /*09ae*/ 	.byte	0x3f
	.zero		1


	//   ....[53]....
        /*09b0*/ 	.word	0x0000b590
        /*09b4*/ 	.word	0x00000007
        /*09b8*/ 	.word	0x00028840
        /*09bc*/ 	.short	0x010a
        /*09be*/ 	.byte	0x3f
	.zero		1


	//   ....[54]....
        /*09c0*/ 	.word	0x0000b5d0
        /*09c4*/ 	.word	0x00000005
        /*09c8*/ 	.word	0x00028860
        /*09cc*/ 	.short	0x010a
        /*09ce*/ 	.byte	0x3f
	.zero		1


	//   ....[55]....
        /*09d0*/ 	.word	0x0000b610
        /*09d4*/ 	.word	0x00000007
        /*09d8*/ 	.word	0x00028860
        /*09dc*/ 	.short	0x010a
        /*09de*/ 	.byte	0x3f
	.zero		1


	//   ....[56]....
        /*09e0*/ 	.word	0x0000b680
        /*09e4*/ 	.word	0x00000000
        /*09e8*/ 	.word	0x00028800
        /*09ec*/ 	.short	0x010a
        /*09ee*/ 	.byte	0x3f
	.zero		1


	//   ....[57]....
        /*09f0*/ 	.word	0x0000b6e0
        /*09f4*/ 	.word	0x00000004
        /*09f8*/ 	.word	0x00028830
        /*09fc*/ 	.short	0x010a
        /*09fe*/ 	.byte	0x3f
	.zero		1


	//   ....[58]....
        /*0a00*/ 	.word	0x0000b740
        /*0a04*/ 	.word	0x00000003
        /*0a08*/ 	.word	0x00028830
        /*0a0c*/ 	.short	0x010a
        /*0a0e*/ 	.byte	0x3f
	.zero		1


	//   ....[59]....
        /*0a10*/ 	.word	0x0000b7a0
        /*0a14*/ 	.word	0x00000006
        /*0a18*/ 	.word	0x00028850
        /*0a1c*/ 	.short	0x010a
        /*0a1e*/ 	.byte	0x3f
	.zero		1


	//   ....[60]....
        /*0a20*/ 	.word	0x0000b800
        /*0a24*/ 	.word	0x00000005
        /*0a28*/ 	.word	0x00028850
        /*0a2c*/ 	.short	0x010a
        /*0a2e*/ 	.byte	0x3f
	.zero		1


	//   ....[61]....
        /*0a30*/ 	.word	0x0000b8e0
        /*0a34*/ 	.word	0x0000000a
        /*0a38*/ 	.word	0x00028840
        /*0a3c*/ 	.short	0x010a
        /*0a3e*/ 	.byte	0x3f
	.zero		1


	//   ....[62]....
        /*0a40*/ 	.word	0x0000cd50
        /*0a44*/ 	.word	0x00000003
        /*0a48*/ 	.word	0x00028820
        /*0a4c*/ 	.short	0x010a
        /*0a4e*/ 	.byte	0x3f
	.zero		1


	//   ....[63]....
        /*0a50*/ 	.word	0x0000cda0
        /*0a54*/ 	.word	0x00000022
        /*0a58*/ 	.word	0x00028840
        /*0a5c*/ 	.short	0x010a
        /*0a5e*/ 	.byte	0x3f
	.zero		1


	//   ....[64]....
        /*0a60*/ 	.word	0x0000d760
        /*0a64*/ 	.word	0x00000000
        /*0a68*/ 	.word	0x00028860
        /*0a6c*/ 	.short	0x010a
        /*0a6e*/ 	.byte	0x3f
	.zero		1


	//   ....[65]....
        /*0a70*/ 	.word	0x0000e280
        /*0a74*/ 	.word	0x00000000
        /*0a78*/ 	.word	0x00028860
        /*0a7c*/ 	.short	0x010a
        /*0a7e*/ 	.byte	0x3f
	.zero		1


	//   ....[66]....
        /*0a80*/ 	.word	0x0000ed30
        /*0a84*/ 	.word	0x00000007
        /*0a88*/ 	.word	0x00028820
        /*0a8c*/ 	.short	0x010a
        /*0a8e*/ 	.byte	0x3f
	.zero		1


	//   ....[67]....
        /*0a90*/ 	.word	0x0000eea0
        /*0a94*/ 	.word	0x00000005
        /*0a98*/ 	.word	0x00028840
        /*0a9c*/ 	.short	0x010a
        /*0a9e*/ 	.byte	0x3f
	.zero		1


	//   ....[68]....
        /*0aa0*/ 	.word	0x0000eef0
        /*0aa4*/ 	.word	0x00000007
        /*0aa8*/ 	.word	0x00028840
        /*0aac*/ 	.short	0x010a
        /*0aae*/ 	.byte	0x3f
	.zero		1


	//   ....[69]....
        /*0ab0*/ 	.word	0x0000ef40
        /*0ab4*/ 	.word	0x00000005
        /*0ab8*/ 	.word	0x00028860
        /*0abc*/ 	.short	0x010a
        /*0abe*/ 	.byte	0x3f
	.zero		1


	//----- nvinfo : EIATTR_NUM_MBARRIERS
	.align		4
.L_855:
        /*0ac0*/ 	.byte	0x03, 0x38
        /*0ac2*/ 	.short	0x0016


	//----- nvinfo : EIATTR_EXIT_INSTR_OFFSETS
	.align		4
        /*0ac4*/ 	.byte	0x04, 0x1c
        /*0ac6*/ 	.short	(.L_857 - .L_856)


	//   ....[0]....
.L_856:
        /*0ac8*/ 	.word	0x0000b660


	//----- nvinfo : EIATTR_MAX_THREADS
	.align		4
.L_857:
        /*0acc*/ 	.byte	0x04, 0x05
        /*0ace*/ 	.short	(.L_859 - .L_858)
.L_858:
        /*0ad0*/ 	.word	0x00000180
        /*0ad4*/ 	.word	0x00000001
        /*0ad8*/ 	.word	0x00000001


	//----- nvinfo : EIATTR_CRS_STACK_SIZE
	.align		4
.L_859:
        /*0adc*/ 	.byte	0x04, 0x1e
        /*0ade*/ 	.short	(.L_861 - .L_860)
.L_860:
        /*0ae0*/ 	.word	0x00000000


	//----- nvinfo : EIATTR_CBANK_PARAM_SIZE
	.align		4
.L_861:
        /*0ae4*/ 	.byte	0x03, 0x19
        /*0ae6*/ 	.short	0x0a70


	//----- nvinfo : EIATTR_PARAM_CBANK
	.align		4
        /*0ae8*/ 	.byte	0x04, 0x0a
        /*0aea*/ 	.short	(.L_863 - .L_862)
	.align		4
.L_862:
        /*0aec*/ 	.word	index@(.nv.constant0._ZN7cutlass13device_kernelIN5flash11enable_sm90INS1_16FlashAttnFwdSm90INS1_25CollectiveMainloopFwdSm90ILi2EN4cute5tupleIJNS5_1CILi1EEES8_S8_EEENS6_IJNS7_ILi128EEESA_SA_EEELi128ENS_10bfloat16_tEfNS_4arch4Sm90ELb0ELb0ELb0ELb0ELb1ELb0ELb0ELb1ELb1ELb1ELb1ELb0EEENS1_21CollectiveEpilogueFwdISB_S9_SC_SE_Li256ELb0ELb1ELb1ELb0EEENS1_19SingleTileSchedulerILb0ELb1ELb1ELi128EEEEEEEEEvNT_6ParamsE)
        /*0af0*/ 	.short	0x0210
        /*0af2*/ 	.short	0x0a70


	//----- nvinfo : EIATTR_SW_WAR
	.align		4
.L_863:
        /*0af4*/ 	.byte	0x04, 0x36
        /*0af6*/ 	.short	(.L_865 - .L_864)
.L_864:
        /*0af8*/ 	.word	0x00000008
.L_865:


//--------------------- .nv.info._ZN7cutlass13device_kernelIN5flash11enable_sm90INS1_16FlashAttnFwdSm90INS1_25CollectiveMainloopFwdSm90ILi2EN4cute5tupleIJNS5_1CILi1EEES8_S8_EEENS6_IJNS7_ILi128EEESA_SA_EEELi128ENS_10bfloat16_tEfNS_4arch4Sm90ELb0ELb0ELb0ELb1ELb1ELb0ELb0ELb1ELb1ELb1ELb1ELb0EEENS1_21CollectiveEpilogueFwdISB_S9_SC_SE_Li256ELb1ELb1ELb1ELb0EEENS1_36VarlenDynamicPersistentTileSchedulerILi128ELi128ELi256ELi128ELb1ELb1ELb1ELb0ELb1ELb1EEEEEEEEEvNT_6ParamsE --------------------------
	.section	.nv.info._ZN7cutlass13device_kernelIN5flash11enable_sm90INS1_16FlashAttnFwdSm90INS1_25CollectiveMainloopFwdSm90ILi2EN4cute5tupleIJNS5_1CILi1EEES8_S8_EEENS6_IJNS7_ILi128EEESA_SA_EEELi128ENS_10bfloat16_tEfNS_4arch4Sm90ELb0ELb0ELb0ELb1ELb1ELb0ELb0ELb1ELb1ELb1ELb1ELb0EEENS1_21CollectiveEpilogueFwdISB_S9_SC_SE_Li256ELb1ELb1ELb1ELb0EEENS1_36VarlenDynamicPersistentTileSchedulerILi128ELi128ELi256ELi128ELb1ELb1ELb1ELb0ELb1ELb1EEEEEEEEEvNT_6ParamsE,"",@"SHT_CUDA_INFO"
	.sectionflags	@""
	.align	4


	//----- nvinfo : EIATTR_CUDA_API_VERSION
	.align		4
        /*0000*/ 	.byte	0x04, 0x37
        /*0002*/ 	.short	(.L_867 - .L_866)
.L_866:
        /*0004*/ 	.word	0x00000082


	//----- nvinfo : EIATTR_KPARAM_INFO
	.align		4
.L_867:
        /*0008*/ 	.byte	0x04, 0x17
        /*000a*/ 	.short	(.L_869 - .L_868)
.L_868:
        /*000c*/ 	.word	0x00000000
        /*0010*/ 	.short	0x0000
        /*0012*/ 	.short	0x0070
        /*0014*/ 	.byte	0x00, 0xf0, 0x01, 0x2a


	//----- nvinfo : EIATTR_SPARSE_MMA_MASK
	.align		4
.L_869:
        /*0018*/ 	.byte	0x03, 0x50
        /*001a*/ 	.short	0x0000


	//----- nvinfo : EIATTR_MAXREG_COUNT
	.align		4
        /*001c*/ 	.byte	0x03, 0x1b
        /*001e*/ 	.short	0x00a8


	//----- nvinfo : EIATTR_NUM_BARRIERS
	.align		4
        /*0020*/ 	.byte	0x02, 0x4c
        /*0022*/ 	.byte	0x10
	.zero		1


	//----- nvinfo : EIATTR_EXTERNS
	.align		4
        /*0024*/ 	.byte	0x04, 0x0f
        /*0026*/ 	.short	(.L_871 - .L_870)


	//   ....[0]....
	.align		4
.L_870:
        /*0028*/ 	.word	index@(__assertfail)


	//----- nvinfo : EIATTR_ANNOTATIONS
	.align		4
.L_871:
        /*002c*/ 	.byte	0x04, 0x55
        /*002e*/ 	.short	(.L_873 - .L_872)


	//   ....[0]....
.L_872:
        /* <DEDUP_REMOVED lines=19> */


	//----- nvinfo : EIATTR_MERCURY_ISA_VERSION
	.align		4
.L_873:
        /*0150*/ 	.byte	0x03, 0x5f
        /*0152*/ 	.short	0x0101


	//----- nvinfo : EIATTR_UNUSED_LOAD_BYTE_OFFSET
	.align		4
        /*0154*/ 	.byte	0x04, 0x44
        /*0156*/ 	.short	(.L_875 - .L_874)


	//   ....[0]....
.L_874:
        /*0158*/ 	.word	0x00000960
        /*015c*/ 	.word	0x0000fff0


	//   ....[1]....
        /*0160*/ 	.word	0x00006990
        /*0164*/ 	.word	0x0000fff0


	//----- nvinfo : EIATTR_INT_WARP_WIDE_INSTR_OFFSETS
	.align		4
.L_875:
        /*0168*/ 	.byte	0x04, 0x31
        /*016a*/ 	.short	(.L_877 - .L_876)


	//   ....[0]....
.L_876:
        /*016c*/ 	.word	0x000000c0


	//   ....[1]....
        /*0170*/ 	.word	0x000000d0


	//   ....[2]....
        /*0174*/ 	.word	0x00000170


	//   ....[3]....
        /*0178*/ 	.word	0x0000aa80


	//   ....[4]....
        /*017c*/ 	.word	0x0000ab10


	//   ....[5]....
        /*0180*/ 	.word	0x0000d910


	//   ....[6]....
        /*0184*/ 	.word	0x0000d9a0


	//----- nvinfo : EIATTR_COOP_GROUP_MASK_REGIDS
	.align		4
.L_877:
        /*0188*/ 	.byte	0x04, 0x29
        /*018a*/ 	.short	(.L_879 - .L_878)


	//   ....[0]....
.L_878:
        /*018c*/ 	.word	0xffffffff


	//   ....[1]....
        /*0190*/ 	.word	0xffffffff


	//   ....[2]....
        /*0194*/ 	.word	0xffffffff


	//   ....[3]....
        /*0198*/ 	.word	0xffffffff


	//   ....[4]....
        /*019c*/ 	.word	0xffffffff


	//   ....[5]....
        /*01a0*/ 	.word	0xffffffff


	//   ....[6]....
        /*01a4*/ 	.word	0xffffffff


	//   ....[7]....
        /*01a8*/ 	.word	0xffffffff


	//   ....[8]....
        /*01ac*/ 	.word	0xffffffff


	//   ....[9]....
        /*01b0*/ 	.word	0xffffffff


	//   ....[10]....
        /*01b4*/ 	.word	0xffffffff


	//   ....[11]....
        /*01b8*/ 	.word	0xffffffff


	//   ....[12]....
        /*01bc*/ 	.word	0xffffffff


	//   ....[13]....
        /*01c0*/ 	.word	0xffffffff


	//   ....[14]....
        /*01c4*/ 	.word	0xffffffff


	//   ....[15]....
        /*01c8*/ 	.word	0xffffffff


	//   ....[16]....
        /*01cc*/ 	.word	0xffffffff


	//   ....[17]....
        /*01d0*/ 	.word	0xffffffff


	//   ....[18]....
        /*01d4*/ 	.word	0xffffffff


	//   ....[19]....
        /*01d8*/ 	.word	0xffffffff


	//   ....[20]....
        /*01dc*/ 	.word	0xffffffff


	//   ....[21]....
        /*01e0*/ 	.word	0xffffffff


	//   ....[22]....
        /*01e4*/ 	.word	0xffffffff


	//   ....[23]....
        /*01e8*/ 	.word	0xffffffff


	//   ....[24]....
        /*01ec*/ 	.word	0xffffffff


	//   ....[25]....
        /*01f0*/ 	.word	0xffffffff


	//   ....[26]....
        /*01f4*/ 	.word	0xffffffff


	//   ....[27]....
        /*01f8*/ 	.word	0xffffffff


	//   ....[28]....
        /*01fc*/ 	.word	0xffffffff


	//   ....[29]....
        /*0200*/ 	.word	0xffffffff


	//   ....[30]....
        /*0204*/ 	.word	0xffffffff


	//   ....[31]....
        /*0208*/ 	.word	0xffffffff


	//   ....[32]....
        /*020c*/ 	.word	0xffffffff


	//   ....[33]....
        /*0210*/ 	.word	0xffffffff


	//   ....[34]....
        /*0214*/ 	.word	0xffffffff


	//   ....[35]....
        /*0218*/ 	.word	0xffffffff


	//   ....[36]....
        /*021c*/ 	.word	0xffffffff


	//   ....[37]....
        /*0220*/ 	.word	0xffffffff


	//   ....[38]....
        /*0224*/ 	.word	0xffffffff


	//   ....[39]....
        /*0228*/ 	.word	0xffffffff


	//   ....[40]....
        /*022c*/ 	.word	0xffffffff


	//   ....[41]....
        /*0230*/ 	.word	0xffffffff


	//   ....[42]....
        /*0234*/ 	.word	0xffffffff


	//   ....[43]....
        /*0238*/ 	.word	0xffffffff


	//   ....[44]....
        /*023c*/ 	.word	0xffffffff


	//   ....[45]....
        /*0240*/ 	.word	0xffffffff


	//   ....[46]....
        /*0244*/ 	.word	0xffffffff


	//   ....[47]....
        /*0248*/ 	.word	0xffffffff


	//   ....[48]....
        /*024c*/ 	.word	0xffffffff


	//   ....[49]....
        /*0250*/ 	.word	0xffffffff


	//   ....[50]....
        /*0254*/ 	.word	0xffffffff


	//   ....[51]....
        /*0258*/ 	.word	0xffffffff


	//   ....[52]....
        /*025c*/ 	.word	0xffffffff


	//   ....[53]....
        /*0260*/ 	.word	0xffffffff


	//   ....[54]....
        /*0264*/ 	.word	0xffffffff


	//   ....[55]....
        /*0268*/ 	.word	0xffffffff


	//   ....[56]....
        /*026c*/ 	.word	0xffffffff


	//   ....[57]....
        /*0270*/ 	.word	0xffffffff


	//   ....[58]....
        /*0274*/ 	.word	0xffffffff


	//   ....[59]....
        /*0278*/ 	.word	0xffffffff


	//   ....[60]....
        /*027c*/ 	.word	0xffffffff


	//   ....[61]....
        /*0280*/ 	.word	0xffffffff


	//   ....[62]....
        /*0284*/ 	.word	0xffffffff


	//   ....[63]....
        /*0288*/ 	.word	0xffffffff


	//   ....[64]....
        /*028c*/ 	.word	0xffffffff


	//   ....[65]....
        /*0290*/ 	.word	0xffffffff


	//   ....[66]....
        /*0294*/ 	.word	0xffffffff


	//   ....[67]....
        /*0298*/ 	.word	0xffffffff


	//   ....[68]....
        /*029c*/ 	.word	0xffffffff


	//   ....[69]....
        /*02a0*/ 	.word	0xffffffff


	//   ....[70]....
        /*02a4*/ 	.word	0xffffffff


	//   ....[71]....
        /*02a8*/ 	.word	0xffffffff


	//   ....[72]....
        /*02ac*/ 	.word	0xffffffff


	//   ....[73]....
        /*02b0*/ 	.word	0xffffffff


	//   ....[74]....
        /*02b4*/ 	.word	0xffffffff


	//   ....[75]....
        /*02b8*/ 	.word	0xffffffff


	//   ....[76]....
        /*02bc*/ 	.word	0xffffffff


	//   ....[77]....
        /*02c0*/ 	.word	0xffffffff


	//   ....[78]....
        /*02c4*/ 	.word	0xffffffff


	//   ....[79]....
        /*02c8*/ 	.word	0xffffffff


	//   ....[80]....
        /*02cc*/ 	.word	0xffffffff


	//   ....[81]....
        /*02d0*/ 	.word	0xffffffff


	//   ....[82]....
        /*02d4*/ 	.word	0xffffffff


	//   ....[83]....
        /*02d8*/ 	.word	0xffffffff


	//   ....[84]....
        /*02dc*/ 	.word	0xffffffff


	//   ....[85]....
        /*02e0*/ 	.word	0xffffffff


	//   ....[86]....
        /*02e4*/ 	.word	0xffffffff


	//   ....[87]....
        /*02e8*/ 	.word	0xffffffff


	//   ....[88]....
        /*02ec*/ 	.word	0xffffffff


	//   ....[89]....
        /*02f0*/ 	.word	0xffffffff


	//   ....[90]....
        /*02f4*/ 	.word	0xffffffff


	//   ....[91]....
        /*02f8*/ 	.word	0xffffffff


	//   ....[92]....
        /*02fc*/ 	.word	0xffffffff


	//   ....[93]....
        /*0300*/ 	.word	0xffffffff


	//   ....[94]....
        /*0304*/ 	.word	0xffffffff


	//   ....[95]....
        /*0308*/ 	.word	0xffffffff


	//   ....[96]....
        /*030c*/ 	.word	0xffffffff


	//   ....[97]....
        /*0310*/ 	.word	0xffffffff


	//   ....[98]....
        /*0314*/ 	.word	0xffffffff


	//   ....[99]....
        /*0318*/ 	.word	0xffffffff


	//   ....[100]....
        /*031c*/ 	.word	0xffffffff


	//   ....[101]....
        /*0320*/ 	.word	0xffffffff


	//   ....[102]....
        /*0324*/ 	.word	0xffffffff


	//   ....[103]....
        /*0328*/ 	.word	0xffffffff


	//   ....[104]....
        /*032c*/ 	.word	0xffffffff


	//   ....[105]....
        /*0330*/ 	.word	0xffffffff


	//   ....[106]....
        /*0334*/ 	.word	0xffffffff


	//   ....[107]....
        /*0338*/ 	.word	0xffffffff


	//   ....[108]....
        /*033c*/ 	.word	0xffffffff


	//   ....[109]....
        /*0340*/ 	.word	0xffffffff


	//   ....[110]....
        /*0344*/ 	.word	0xffffffff


	//   ....[111]....
        /*0348*/ 	.word	0xffffffff


	//   ....[112]....
        /*034c*/ 	.word	0xffffffff


	//   ....[113]....
        /*0350*/ 	.word	0xffffffff


	//   ....[114]....
        /*0354*/ 	.word	0xffffffff


	//   ....[115]....
        /*0358*/ 	.word	0xffffffff


	//   ....[116]....
        /*035c*/ 	.word	0xffffffff


	//   ....[117]....
        /*0360*/ 	.word	0xffffffff


	//   ....[118]....
        /*0364*/ 	.word	0xffffffff


	//   ....[119]....
        /*0368*/ 	.word	0xffffffff


	//   ....[120]....
        /*036c*/ 	.word	0xffffffff


	//   ....[121]....
        /*0370*/ 	.word	0xffffffff


	//   ....[122]....
        /*0374*/ 	.word	0xffffffff


	//   ....[123]....
        /*0378*/ 	.word	0xffffffff


	//   ....[124]....
        /*037c*/ 	.word	0xffffffff


	//   ....[125]....
        /*0380*/ 	.word	0xffffffff


	//   ....[126]....
        /*0384*/ 	.word	0xffffffff


	//   ....[127]....
        /*0388*/ 	.word	0xffffffff


	//   ....[128]....
        /*038c*/ 	.word	0xffffffff


	//   ....[129]....
        /*0390*/ 	.word	0xffffffff


	//   ....[130]....
        /*0394*/ 	.word	0xffffffff


	//   ....[131]....
        /*0398*/ 	.word	0xffffffff


	//   ....[132]....
        /*039c*/ 	.word	0xffffffff


	//   ....[133]....
        /*03a0*/ 	.word	0xffffffff


	//   ....[134]....
        /*03a4*/ 	.word	0xffffffff


	//   ....[135]....
        /*03a8*/ 	.word	0xffffffff


	//   ....[136]....
        /*03ac*/ 	.word	0xffffffff


	//   ....[137]....
        /*03b0*/ 	.word	0xffffffff


	//   ....[138]....
        /*03b4*/ 	.word	0xffffffff


	//   ....[139]....
        /*03b8*/ 	.word	0xffffffff


	//   ....[140]....
        /*03bc*/ 	.word	0xffffffff


	//   ....[141]....
        /*03c0*/ 	.word	0xffffffff


	//   ....[142]....
        /*03c4*/ 	.word	0xffffffff


	//   ....[143]....
        /*03c8*/ 	.word	0xffffffff


	//   ....[144]....
        /*03cc*/ 	.word	0xffffffff


	//   ....[145]....
        /*03d0*/ 	.word	0xffffffff


	//   ....[146]....
        /*03d4*/ 	.word	0xffffffff


	//   ....[147]....
        /*03d8*/ 	.word	0xffffffff


	//   ....[148]....
        /*03dc*/ 	.word	0xffffffff


	//   ....[149]....
        /*03e0*/ 	.word	0xffffffff


	//   ....[150]....
        /*03e4*/ 	.word	0xffffffff


	//   ....[151]....
        /*03e8*/ 	.word	0xffffffff


	//   ....[152]....
        /*03ec*/ 	.word	0xffffffff


	//   ....[153]....
        /*03f0*/ 	.word	0xffffffff


	//   ....[154]....
        /*03f4*/ 	.word	0xffffffff


	//   ....[155]....
        /*03f8*/ 	.word	0xffffffff


	//   ....[156]....
        /*03fc*/ 	.word	0xffffffff


	//   ....[157]....
        /*0400*/ 	.word	0xffffffff


	//   ....[158]....
        /*0404*/ 	.word	0xffffffff


	//   ....[159]....
        /*0408*/ 	.word	0x0500000f


	//   ....[160]....
        /*040c*/ 	.word	0x0500000f


	//   ....[161]....
        /*0410*/ 	.word	0x0500000f


	//   ....[162]....
        /*0414*/ 	.word	0x0500000f


	//   ....[163]....
        /*0418*/ 	.word	0x0500000f


	//   ....[164]....
        /*041c*/ 	.word	0x0500000f


	//   ....[165]....
        /*0420*/ 	.word	0x0500000f


	//   ....[166]....
        /*0424*/ 	.word	0x0500000f


	//   ....[167]....
        /*0428*/ 	.word	0x0500000f


	//   ....[168]....
        /*042c*/ 	.word	0x0500000f


	//   ....[169]....
        /*0430*/ 	.word	0x0500000f


	//   ....[170]....
        /*0434*/ 	.word	0x0500000f


	//   ....[171]....
        /*0438*/ 	.word	0x0500000f


	//   ....[172]....
        /*043c*/ 	.word	0x0500000f


	//   ....[173]....
        /*0440*/ 	.word	0x0500000f


	//   ....[174]....
        /*0444*/ 	.word	0x0500000f


	//   ....[175]....
        /*0448*/ 	.word	0x0500000f


	//   ....[176]....
        /*044c*/ 	.word	0x0500000f


	//   ....[177]....
        /*0450*/ 	.word	0x0500000f


	//   ....[178]....
        /*0454*/ 	.word	0x0500000f


	//   ....[179]....
        /*0458*/ 	.word	0x0500000f


	//   ....[180]....
        /*045c*/ 	.word	0x0500000f


	//   ....[181]....
        /*0460*/ 	.word	0x0500000f


	//   ....[182]....
        /*0464*/ 	.word	0x0500000f


	//   ....[183]....
        /*0468*/ 	.word	0x0500000f


	//   ....[184]....
        /*046c*/ 	.word	0x0500000f


	//   ....[185]....
        /*0470*/ 	.word	0x0500000f


	//   ....[186]....
        /*0474*/ 	.word	0x0500000f


	//   ....[187]....
        /*0478*/ 	.word	0x0500000f


	//   ....[188]....
        /*047c*/ 	.word	0x0500000f


	//   ....[189]....
        /*0480*/ 	.word	0x0500000f


	//   ....[190]....
        /*0484*/ 	.word	0x0500000f


	//   ....[191]....
        /*0488*/ 	.word	0x0500000f


	//   ....[192]....
        /*048c*/ 	.word	0x0500000f


	//   ....[193]....
        /*0490*/ 	.word	0x0500000f


	//   ....[194]....
        /*0494*/ 	.word	0x0500000f


	//   ....[195]....
        /*0498*/ 	.word	0x0500000f


	//   ....[196]....
        /*049c*/ 	.word	0x0500000f


	//   ....[197]....
        /*04a0*/ 	.word	0x0500000f


	//   ....[198]....
        /*04a4*/ 	.word	0x0500000f


	//   ....[199]....
        /*04a8*/ 	.word	0x0500000f


	//   ....[200]....
        /*04ac*/ 	.word	0x0500000f


	//   ....[201]....
        /*04b0*/ 	.word	0x0500000f


	//   ....[202]....
        /*04b4*/ 	.word	0x0500000f


	//   ....[203]....
        /*04b8*/ 	.word	0x0500000f


	//   ....[204]....
        /*04bc*/ 	.word	0x0500000f


	//   ....[205]....
        /*04c0*/ 	.word	0x0500000f


	//   ....[206]....
        /*04c4*/ 	.word	0x0500000f


	//   ....[207]....
        /*04c8*/ 	.word	0x0500000f


	//   ....[208]....
        /*04cc*/ 	.word	0x0500000f


	//   ....[209]....
        /*04d0*/ 	.word	0x0500000f


	//   ....[210]....
        /*04d4*/ 	.word	0x0500000f


	//   ....[211]....
        /*04d8*/ 	.word	0x0500000f


	//   ....[212]....
        /*04dc*/ 	.word	0x0500000f


	//   ....[213]....
        /*04e0*/ 	.word	0x0500000f


	//   ....[214]....
        /*04e4*/ 	.word	0x0500000f


	//   ....[215]....
        /*04e8*/ 	.word	0x0500000f


	//   ....[216]....
        /*04ec*/ 	.word	0x0500000f


	//   ....[217]....
        /*04f0*/ 	.word	0x0500000f


	//   ....[218]....
        /*04f4*/ 	.word	0x0500000f


	//   ....[219]....
        /*04f8*/ 	.word	0x0500000f


	//   ....[220]....
        /*04fc*/ 	.word	0x0500000f


	//   ....[221]....
        /*0500*/ 	.word	0x0500000f


	//   ....[222]....
        /*0504*/ 	.word	0x0500000f


	//   ....[223]....
        /*0508*/ 	.word	0x0500000f


	//   ....[224]....
        /*050c*/ 	.word	0x0500000f


	//   ....[225]....
        /*0510*/ 	.word	0x0500000f


	//   ....[226]....
        /*0514*/ 	.word	0x0500000f


	//   ....[227]....
        /*0518*/ 	.word	0x0500000f


	//   ....[228]....
        /*051c*/ 	.word	0x0500000f


	//   ....[229]....
        /*0520*/ 	.word	0x0500000f


	//   ....[230]....
        /*0524*/ 	.word	0x0500000f


	//   ....[231]....
        /*0528*/ 	.word	0x0500000f


	//   ....[232]....
        /*052c*/ 	.word	0x0500000f


	//   ....[233]....
        /*0530*/ 	.word	0x0500000f


	//   ....[234]....
        /*0534*/ 	.word	0x0500000f


	//   ....[235]....
        /*0538*/ 	.word	0x0500000f


	//   ....[236]....
        /*053c*/ 	.word	0x0500000f


	//   ....[237]....
        /*0540*/ 	.word	0x0500000f


	//   ....[238]....
        /*0544*/ 	.word	0x0500000f


	//   ....[239]....
        /*0548*/ 	.word	0x0500000f


	//   ....[240]....
        /*054c*/ 	.word	0x0500000f


	//   ....[241]....
        /*0550*/ 	.word	0x0500000f


	//   ....[242]....
        /*0554*/ 	.word	0x0500000f


	//   ....[243]....
        /*0558*/ 	.word	0x0500000f


	//   ....[244]....
        /*055c*/ 	.word	0x0500000f


	//   ....[245]....
        /*0560*/ 	.word	0x0500000f


	//   ....[246]....
        /*0564*/ 	.word	0x0500000f


	//   ....[247]....
        /*0568*/ 	.word	0x0500000f


	//   ....[248]....
        /*056c*/ 	.word	0x0500000f


	//   ....[249]....
        /*0570*/ 	.word	0x0500000f


	//   ....[250]....
        /*0574*/ 	.word	0x0500000f


	//   ....[251]....
        /*0578*/ 	.word	0x0500000f


	//   ....[252]....
        /*057c*/ 	.word	0x0500000f


	//   ....[253]....
        /*0580*/ 	.word	0x0500000f


	//   ....[254]....
        /*0584*/ 	.word	0x0500000f


	//   ....[255]....
        /*0588*/ 	.word	0x0500000f


	//   ....[0]....
        /*058c*/ 	.word	0x0500000f


	//   ....[1]....
        /*0590*/ 	.word	0x0500000f


	//   ....[2]....
        /*0594*/ 	.word	0x0500000f


	//----- nvinfo : EIATTR_COOP_GROUP_INSTR_OFFSETS
	.align		4
.L_879:
        /*0598*/ 	.byte	0x04, 0x28
        /*059a*/ 	.short	(.L_881 - .L_880)


	//   ....[0]....
.L_880:
        /*059c*/ 	.word	0x00000080


	//   ....[1]....
        /*05a0*/ 	.word	0x000000b0


	//   ....[2]....
        /*05a4*/ 	.word	0x000002d0


	//   ....[3]....
        /*05a8*/ 	.word	0x00000430


	//   ....[4]....
        /*05ac*/ 	.word	0x00000550


	//   ....[5]....
        /*05b0*/ 	.word	0x000006b0


	//   ....[6]....
        /*05b4*/ 	.word	0x00001690


	//   ....[7]....
        /*05b8*/ 	.word	0x000027d0


	//   ....[8]....
        /*05bc*/ 	.word	0x000028d0


	//   ....[9]....
        /*05c0*/ 	.word	0x00002ef0


	//   ....[10]....
        /*05c4*/ 	.word	0x00002f70


	//   ....[11]....
        /*05c8*/ 	.word	0x00004af0


	//   ....[12]....
        /*05cc*/ 	.word	0x00004b00


	//   ....[13]....
        /*05d0*/ 	.word	0x00004b40


	//   ....[14]....
        /*05d4*/ 	.word	0x00004b50


	//   ....[15]....
        /*05d8*/ 	.word	0x00005ff0


	//   ....[16]....
        /*05dc*/ 	.word	0x00006020


	//   ....[17]....
        /*05e0*/ 	.word	0x000060e0


	//   ....[18]....
        /*05e4*/ 	.word	0x000060f0


	//   ....[19]....
        /*05e8*/ 	.word	0x00007410


	//   ....[20]....
        /*05ec*/ 	.word	0x00007450


	//   ....[21]....
        /*05f0*/ 	.word	0x00007470


	//   ....[22]....
        /*05f4*/ 	.word	0x000074a0


	//   ....[23]....
        /*05f8*/ 	.word	0x00007b40


	//   ....[24]....
        /*05fc*/ 	.word	0x00007b70


	//   ....[25]....
        /*0600*/ 	.word	0x00007c30


	//   ....[26]....
        /*0604*/ 	.word	0x00007c50


	//   ....[27]....
        /*0608*/ 	.word	0x00007d10


	//   ....[28]....
        /*060c*/ 	.word	0x00007d30


	//   ....[29]....
        /*0610*/ 	.word	0x00007e00


	//   ....[30]....
        /*0614*/ 	.word	0x00007e20


	//   ....[31]....
        /*0618*/ 	.word	0x000081a0


	//   ....[32]....
        /*061c*/ 	.word	0x000081b0


	//   ....[33]....
        /*0620*/ 	.word	0x000085e0


	//   ....[34]....
        /*0624*/ 	.word	0x000085f0


	//   ....[35]....
        /*0628*/ 	.word	0x00009230


	//   ....[36]....
        /*062c*/ 	.word	0x00009240


	//   ....[37]....
        /*0630*/ 	.word	0x00009300


	//   ....[38]....
        /*0634*/ 	.word	0x00009320


	//   ....[39]....
        /*0638*/ 	.word	0x000093e0


	//   ....[40]....
        /*063c*/ 	.word	0x00009400


	//   ....[41]....
        /*0640*/ 	.word	0x000094d0


	//   ....[42]....
        /*0644*/ 	.word	0x000094f0


	//   ....[43]....
        /*0648*/ 	.word	0x00009630


	//   ....[44]....
        /*064c*/ 	.word	0x00009840


	//   ....[45]....
        /*0650*/ 	.word	0x00009870


	//   ....[46]....
        /*0654*/ 	.word	0x000098a0


	//   ....[47]....
        /*0658*/ 	.word	0x000098d0


	//   ....[48]....
        /*065c*/ 	.word	0x00009900


	//   ....[49]....
        /*0660*/ 	.word	0x00009930


	//   ....[50]....
        /*0664*/ 	.word	0x00009aa0


	//   ....[51]....
        /*0668*/ 	.word	0x00009ad0


	//   ....[52]....
        /*066c*/ 	.word	0x00009b00


	//   ....[53]....
        /*0670*/ 	.word	0x00009b30


	//   ....[54]....
        /*0674*/ 	.word	0x00009b60


	//   ....[55]....
        /*0678*/ 	.word	0x00009b90


	//   ....[56]....
        /*067c*/ 	.word	0x00009c20


	//   ....[57]....
        /*0680*/ 	.word	0x00009c50


	//   ....[58]....
        /*0684*/ 	.word	0x00009c60


	//   ....[59]....
        /*0688*/ 	.word	0x00009cf0


	//   ....[60]....
        /*068c*/ 	.word	0x0000b580


	//   ....[61]....
        /*0690*/ 	.word	0x0000b5a0


	//   ....[62]....
        /*0694*/ 	.word	0x0000b640


	//   ....[63]....
        /*0698*/ 	.word	0x0000b660


	//   ....[64]....
        /*069c*/ 	.word	0x0000b6f0


	//   ....[65]....
        /*06a0*/ 	.word	0x0000b710


	//   ....[66]....
        /*06a4*/ 	.word	0x0000b7a0


	//   ....[67]....
        /*06a8*/ 	.word	0x0000b7c0


	//   ....[68]....
        /*06ac*/ 	.word	0x0000b850


	//   ....[69]....
        /*06b0*/ 	.word	0x0000b870


	//   ....[70]....
        /*06b4*/ 	.word	0x0000b900


	//   ....[71]....
        /*06b8*/ 	.word	0x0000b920


	//   ....[72]....
        /*06bc*/ 	.word	0x0000b9b0


	//   ....[73]....
        /*06c0*/ 	.word	0x0000b9d0


	//   ....[74]....
        /*06c4*/ 	.word	0x0000b9e0


	//   ....[75]....
        /*06c8*/ 	.word	0x0000ba60


	//   ....[76]....
        /*06cc*/ 	.word	0x0000c160


	//   ....[77]....
        /*06d0*/ 	.word	0x0000c190


	//   ....[78]....
        /*06d4*/ 	.word	0x0000c1f0


	//   ....[79]....
        /*06d8*/ 	.word	0x0000c230


	//   ....[80]....
        /*06dc*/ 	.word	0x0000c270


	//   ....[81]....
        /*06e0*/ 	.word	0x0000c2d0


	//   ....[82]....
        /*06e4*/ 	.word	0x0000c320


	//   ....[83]....
        /*06e8*/ 	.word	0x0000c370


	//   ....[84]....
        /*06ec*/ 	.word	0x0000c3c0


	//   ....[85]....
        /*06f0*/ 	.word	0x0000c410


	//   ....[86]....
        /*06f4*/ 	.word	0x0000c460


	//   ....[87]....
        /*06f8*/ 	.word	0x0000c4b0


	//   ....[88]....
        /*06fc*/ 	.word	0x0000c4f0


	//   ....[89]....
        /*0700*/ 	.word	0x0000c550


	//   ....[90]....
        /*0704*/ 	.word	0x0000c570


	//   ....[91]....
        /*0708*/ 	.word	0x0000c5b0


	//   ....[92]....
        /*070c*/ 	.word	0x0000cce0


	//   ....[93]....
        /*0710*/ 	.word	0x0000cd10


	//   ....[94]....
        /*0714*/ 	.word	0x0000cd70


	//   ....[95]....
        /*0718*/ 	.word	0x0000cd80


	//   ....[96]....
        /*071c*/ 	.word	0x0000cdd0


	//   ....[97]....
        /*0720*/ 	.word	0x0000cde0


	//   ....[98]....
        /*0724*/ 	.word	0x0000ce30


	//   ....[99]....
        /*0728*/ 	.word	0x0000ce40


	//   ....[100]....
        /*072c*/ 	.word	0x0000ce90


	//   ....[101]....
        /*0730*/ 	.word	0x0000cea0


	//   ....[102]....
        /*0734*/ 	.word	0x0000cef0


	//   ....[103]....
        /*0738*/ 	.word	0x0000cf00


	//   ....[104]....
        /*073c*/ 	.word	0x0000cf50


	//   ....[105]....
        /*0740*/ 	.word	0x0000cf60


	//   ....[106]....
        /*0744*/ 	.word	0x0000cf70


	//   ....[107]....
        /*0748*/ 	.word	0x0000cfc0


	//   ....[108]....
        /*074c*/ 	.word	0x0000d220


	//   ....[109]....
        /*0750*/ 	.word	0x0000d240


	//   ....[110]....
        /*0754*/ 	.word	0x0000d250


	//   ....[111]....
        /*0758*/ 	.word	0x0000d2c0


	//   ....[112]....
        /*075c*/ 	.word	0x0000d2d0


	//   ....[113]....
        /*0760*/ 	.word	0x0000d340


	//   ....[114]....
        /*0764*/ 	.word	0x0000d350


	//   ....[115]....
        /*0768*/ 	.word	0x0000d3c0


	//   ....[116]....
        /*076c*/ 	.word	0x0000d3d0


	//   ....[117]....
        /*0770*/ 	.word	0x0000d440


	//   ....[118]....
        /*0774*/ 	.word	0x0000d450


	//   ....[119]....
        /*0778*/ 	.word	0x0000d4c0


	//   ....[120]....
        /*077c*/ 	.word	0x0000d4d0


	//   ....[121]....
        /*0780*/ 	.word	0x0000d540


	//   ....[122]....
        /*0784*/ 	.word	0x0000d550


	//   ....[123]....
        /*0788*/ 	.word	0x0000d560


	//   ....[124]....
        /*078c*/ 	.word	0x0000daf0


	//   ....[125]....
        /*0790*/ 	.word	0x0000db30


	//   ....[126]....
        /*0794*/ 	.word	0x0000db70


	//   ....[127]....
        /*0798*/ 	.word	0x0000db90


	//   ....[128]....
        /*079c*/ 	.word	0x0000dba0


	//   ....[129]....
        /*07a0*/ 	.word	0x0000dbc0


	//   ....[130]....
        /*07a4*/ 	.word	0x0000dc30


	//   ....[131]....
        /*07a8*/ 	.word	0x0000dc50


	//   ....[132]....
        /*07ac*/ 	.word	0x0000dcb0


	//   ....[133]....
        /*07b0*/ 	.word	0x0000dcd0


	//   ....[134]....
        /*07b4*/ 	.word	0x0000dd30


	//   ....[135]....
        /*07b8*/ 	.word	0x0000dd50


	//   ....[136]....
        /*07bc*/ 	.word	0x0000ddb0


	//   ....[137]....
        /*07c0*/ 	.word	0x0000ddd0


	//   ....[138]....
        /*07c4*/ 	.word	0x0000de20


	//   ....[139]....
        /*07c8*/ 	.word	0x0000de40


	//   ....[140]....
        /*07cc*/ 	.word	0x0000e280


	//   ....[141]....
        /*07d0*/ 	.word	0x0000e2b0


	//   ....[142]....
        /*07d4*/ 	.word	0x0000e310


	//   ....[143]....
        /*07d8*/ 	.word	0x0000e340


	//   ....[144]....
        /*07dc*/ 	.word	0x0000e370


	//   ....[145]....
        /*07e0*/ 	.word	0x0000e3a0


	//   ....[146]....
        /*07e4*/ 	.word	0x0000e3d0


	//   ....[147]....
        /*07e8*/ 	.word	0x0000e400


	//   ....[148]....
        /*07ec*/ 	.word	0x0000e5a0


	//   ....[149]....
        /*07f0*/ 	.word	0x0000e5d0


	//   ....[150]....
        /*07f4*/ 	.word	0x0000e600


	//   ....[151]....
        /*07f8*/ 	.word	0x0000e630


	//   ....[152]....
        /*07fc*/ 	.word	0x0000e660


	//   ....[153]....
        /*0800*/ 	.word	0x0000e690


	//   ....[154]....
        /*0804*/ 	.word	0x0000e750


	//   ....[155]....
        /*0808*/ 	.word	0x0000e770


	//   ....[156]....
        /*080c*/ 	.word	0x0000e780


	//   ....[157]....
        /*0810*/ 	.word	0x0000e7e0


	//   ....[158]....
        /*0814*/ 	.word	0x0000ee00


	//   ....[159]....
        /*0818*/ 	.word	0x0000f2e0


	//   ....[160]....
        /*081c*/ 	.word	0x0000f3d0


	//   ....[161]....
        /*0820*/ 	.word	0x0000f470


	//   ....[162]....
        /*0824*/ 	.word	0x0000f4d0


	//   ....[163]....
        /*0828*/ 	.word	0x0000f5d0


	//   ....[164]....
        /*082c*/ 	.word	0x0000f640


	//   ....[165]....
        /*0830*/ 	.word	0x0000f740


	//   ....[166]....
        /*0834*/ 	.word	0x0000f7b0


	//   ....[167]....
        /*0838*/ 	.word	0x0000f8b0


	//   ....[168]....
        /*083c*/ 	.word	0x0000f920


	//   ....[169]....
        /*0840*/ 	.word	0x0000fa20


	//   ....[170]....
        /*0844*/ 	.word	0x0000fa90


	//   ....[171]....
        /*0848*/ 	.word	0x0000fb90


	//   ....[172]....
        /*084c*/ 	.word	0x0000fc00


	//   ....[173]....
        /*0850*/ 	.word	0x0000fd00


	//   ....[174]....
        /*0854*/ 	.word	0x0000fd70


	//   ....[175]....
        /*0858*/ 	.word	0x0000fe10


	//   ....[176]....
        /*085c*/ 	.word	0x0000ff10


	//   ....[177]....
        /*0860*/ 	.word	0x0000ff80


	//   ....[178]....
        /*0864*/ 	.word	0x00010000


	//   ....[179]....
        /*0868*/ 	.word	0x000100b0


	//   ....[180]....
        /*086c*/ 	.word	0x00010130


	//   ....[181]....
        /*0870*/ 	.word	0x00010200


	//   ....[182]....
        /*0874*/ 	.word	0x00010280


	//   ....[183]....
        /*0878*/ 	.word	0x00010350


	//   ....[184]....
        /*087c*/ 	.word	0x000103d0


	//   ....[185]....
        /*0880*/ 	.word	0x000104a0


	//   ....[186]....
        /*0884*/ 	.word	0x00010520


	//   ....[187]....
        /*0888*/ 	.word	0x000105f0


	//   ....[188]....
        /*088c*/ 	.word	0x00010670


	//   ....[189]....
        /*0890*/ 	.word	0x00010740


	//   ....[190]....
        /*0894*/ 	.word	0x000107c0


	//   ....[191]....
        /*0898*/ 	.word	0x00010870


	//   ....[192]....
        /*089c*/ 	.word	0x000109a0


	//   ....[193]....
        /*08a0*/ 	.word	0x00010a40


	//   ....[194]....
        /*08a4*/ 	.word	0x00010ab0


	//   ....[195]....
        /*08a8*/ 	.word	0x00010b70


	//   ....[196]....
        /*08ac*/ 	.word	0x00010bd0


	//   ....[197]....
        /*08b0*/ 	.word	0x00010c90


	//   ....[198]....
        /*08b4*/ 	.word	0x00010cf0


	//   ....[199]....
        /*08b8*/ 	.word	0x00010db0


	//   ....[200]....
        /*08bc*/ 	.word	0x00010e10


	//   ....[201]....
        /*08c0*/ 	.word	0x00010ed0


	//   ....[202]....
        /*08c4*/ 	.word	0x00010f30


	//   ....[203]....
        /*08c8*/ 	.word	0x00010ff0


	//   ....[204]....
        /*08cc*/ 	.word	0x00011050


	//   ....[205]....
        /*08d0*/ 	.word	0x00011110


	//   ....[206]....
        /*08d4*/ 	.word	0x00011170


	//   ....[207]....
        /*08d8*/ 	.word	0x00011230


	//   ....[208]....
        /*08dc*/ 	.word	0x00011320


	//   ....[209]....
        /*08e0*/ 	.word	0x000113c0


	//   ....[210]....
        /*08e4*/ 	.word	0x00011420


	//   ....[211]....
        /*08e8*/ 	.word	0x00011500


	//   ....[212]....
        /*08ec*/ 	.word	0x00011560


	//   ....[213]....
        /*08f0*/ 	.word	0x00011640


	//   ....[214]....
        /*08f4*/ 	.word	0x000116a0


	//   ....[215]....
        /*08f8*/ 	.word	0x00011780


	//   ....[216]....
        /*08fc*/ 	.word	0x000117e0


	//   ....[217]....
        /*0900*/ 	.word	0x000118c0


	//   ....[218]....
        /*0904*/ 	.word	0x00011920


	//   ....[219]....
        /*0908*/ 	.word	0x00011a00


	//   ....[220]....
        /*090c*/ 	.word	0x00011a60


	//   ....[221]....
        /*0910*/ 	.word	0x00011b40


	//   ....[222]....
        /*0914*/ 	.word	0x00011ba0


	//   ....[223]....
        /*0918*/ 	.word	0x00011c70


	//   ....[224]....
        /*091c*/ 	.word	0x00011d90


	//   ....[225]....
        /*0920*/ 	.word	0x00011e40


	//   ....[226]....
        /*0924*/ 	.word	0x00011ef0


	//   ....[227]....
        /*0928*/ 	.word	0x00011fc0


	//   ....[228]....
        /*092c*/ 	.word	0x00012020


	//   ....[229]....
        /*0930*/ 	.word	0x00012100


	//   ....[230]....
        /*0934*/ 	.word	0x00012160


	//   ....[231]....
        /*0938*/ 	.word	0x00012230


	//   ....[232]....
        /*093c*/ 	.word	0x00012290


	//   ....[233]....
        /*0940*/ 	.word	0x00012360


	//   ....[234]....
        /*0944*/ 	.word	0x000123c0


	//   ....[235]....
        /*0948*/ 	.word	0x000124a0


	//   ....[236]....
        /*094c*/ 	.word	0x00012500


	//   ....[237]....
        /*0950*/ 	.word	0x000125d0


	//   ....[238]....
        /*0954*/ 	.word	0x00012630


	//   ....[239]....
        /*0958*/ 	.word	0x000126f0


	//   ....[240]....
        /*095c*/ 	.word	0x00012780


	//   ....[241]....
        /*0960*/ 	.word	0x00012820


	//   ....[242]....
        /*0964*/ 	.word	0x000129a0


	//   ....[243]....
        /*0968*/ 	.word	0x00012a10


	//   ....[244]....
        /*096c*/ 	.word	0x00012a80


	//   ....[245]....
        /*0970*/ 	.word	0x00012af0


	//   ....[246]....
        /*0974*/ 	.word	0x00012b60


	//   ....[247]....
        /*0978*/ 	.word	0x00012be0


	//   ....[248]....
        /*097c*/ 	.word	0x00012c60


	//   ....[249]....
        /*0980*/ 	.word	0x00012cf0


	//   ....[250]....
        /*0984*/ 	.word	0x00012d60


	//   ....[251]....
        /*0988*/ 	.word	0x00012dd0


	//   ....[252]....
        /*098c*/ 	.word	0x00012e40


	//   ....[253]....
        /*0990*/ 	.word	0x00012ec0


	//   ....[254]....
        /*0994*/ 	.word	0x00012f30


	//   ....[255]....
        /*0998*/ 	.word	0x00012fd0


	//   ....[0]....
        /*099c*/ 	.word	0x00013020


	//   ....[1]....
        /*09a0*/ 	.word	0x000130b0


	//   ....[2]....
        /*09a4*/ 	.word	0x000131e0


	//----- nvinfo : EIATTR_REG_RECONFIG
	.align		4
.L_881:
        /*09a8*/ 	.byte	0x01, 0x54
	.zero		2


	//----- nvinfo : EIATTR_SYSCALL_OFFSETS
	.align		4
        /*09ac*/ 	.byte	0x04, 0x46
        /*09ae*/ 	.short	(.L_883 - .L_882)


	//   ....[0]....
.L_882:
        /*09b0*/ 	.word	0x00001870


	//   ....[1]....
        /*09b4*/ 	.word	0x0000ac70


	//   ....[2]....
        /*09b8*/ 	.word	0x0000adc0


	//   ....[3]....
        /*09bc*/ 	.word	0x0000aeb0


	//   ....[4]....
        /*09c0*/ 	.word	0x0000be10


	//----- nvinfo : EIATTR_MBARRIER_INSTR_OFFSETS
	.align		4
.L_883:
        /*09c4*/ 	.byte	0x04, 0x39
        /*09c6*/ 	.short	(.L_885 - .L_884)


	//   ....[0]....
.L_884:
        /*09c8*/ 	.word	0x00000180
        /*09cc*/ 	.word	0x000000ff
        /*09d0*/ 	.word	0x00028800
        /*09d4*/ 	.short	0x0100
        /*09d6*/ 	.byte	0x08
	.zero		1


	//   ....[1]....
        /*09d8*/ 	.word	0x00000190
        /*09dc*/ 	.word	0x000000ff
        /*09e0*/ 	.word	0x00028820
        /*09e4*/ 	.short	0x0100
        /*09e6*/ 	.byte	0x08
	.zero		1


	//   ....[2]....
        /*09e8*/ 	.word	0x00000280
        /*09ec*/ 	.word	0x000000ff
        /*09f0*/ 	.word	0x00028830
        /*09f4*/ 	.short	0x0100
        /*09f6*/ 	.byte	0x08
	.zero		1


	//   ....[3]....
        /*09f8*/ 	.word	0x00000290
        /*09fc*/ 	.word	0x000000ff
        /*0a00*/ 	.word	0x00028840
        /*0a04*/ 	.short	0x0100
        /*0a06*/ 	.byte	0x08
	.zero		1


	//   ....[4]....
        /*0a08*/ 	.word	0x000002a0
        /*0a0c*/ 	.word	0x000000ff
        /*0a10*/ 	.word	0x00028838
        /*0a14*/ 	.short	0x0100
        /*0a16*/ 	.byte	0x08
	.zero		1


	//   ....[5]....
        /*0a18*/ 	.word	0x000002b0
        /*0a1c*/ 	.word	0x000000ff
        /*0a20*/ 	.word	0x00028848
        /*0a24*/ 	.short	0x0100
        /*0a26*/ 	.byte	0x08
	.zero		1


	//   ....[6]....
        /*0a28*/ 	.word	0x000003e0
        /*0a2c*/ 	.word	0x000000ff
        /*0a30*/ 	.word	0x00028850
        /*0a34*/ 	.short	0x0100
        /*0a36*/ 	.byte	0x08
	.zero		1


	//   ....[7]....
        /*0a38*/ 	.word	0x000003f0
        /*0a3c*/ 	.word	0x000000ff
        /*0a40*/ 	.word	0x00028860
        /*0a44*/ 	.short	0x0100
        /*0a46*/ 	.byte	0x08
	.zero		1


	//   ....[8]....
        /*0a48*/ 	.word	0x00000400
        /*0a4c*/ 	.word	0x000000ff
        /*0a50*/ 	.word	0x00028858
        /*0a54*/ 	.short	0x0100
        /*0a56*/ 	.byte	0x08
	.zero		1


	//   ....[9]....
        /*0a58*/ 	.word	0x00000410
        /*0a5c*/ 	.word	0x000000ff
        /*0a60*/ 	.word	0x00028868
        /*0a64*/ 	.short	0x0100
        /*0a66*/ 	.byte	0x08
	.zero		1


	//   ....[10]....
        /*0a68*/ 	.word	0x00000500
        /*0a6c*/ 	.word	0x000000ff
        /*0a70*/ 	.word	0x00028870
        /*0a74*/ 	.short	0x0100
        /*0a76*/ 	.byte	0x06
	.zero		1


	//   ....[11]....
        /*0a78*/ 	.word	0x00000510
        /*0a7c*/ 	.word	0x000000ff
        /*0a80*/ 	.word	0x00028880
        /*0a84*/ 	.short	0x0100
        /*0a86*/ 	.byte	0x06
	.zero		1


	//   ....[12]....
        /*0a88*/ 	.word	0x00000520
        /*0a8c*/ 	.word	0x000000ff
        /*0a90*/ 	.word	0x00028878
        /*0a94*/ 	.short	0x0100
        /*0a96*/ 	.byte	0x06
	.zero		1


	//   ....[13]....
        /*0a98*/ 	.word	0x00000530
        /*0a9c*/ 	.word	0x000000ff
        /*0aa0*/ 	.word	0x00028888
        /*0aa4*/ 	.short	0x0100
        /*0aa6*/ 	.byte	0x06
	.zero		1


	//   ....[14]....
        /*0aa8*/ 	.word	0x00000660
        /*0aac*/ 	.word	0x000000ff
        /*0ab0*/ 	.word	0x00028890
        /*0ab4*/ 	.short	0x0100
        /*0ab6*/ 	.byte	0x08
	.zero		1


	//   ....[15]....
        /*0ab8*/ 	.word	0x00000670
        /*0abc*/ 	.word	0x000000ff
        /*0ac0*/ 	.word	0x000288a0
        /*0ac4*/ 	.short	0x0100
        /*0ac6*/ 	.byte	0x08
	.zero		1


	//   ....[16]....
        /*0ac8*/ 	.word	0x00000680
        /*0acc*/ 	.word	0x000000ff
        /*0ad0*/ 	.word	0x00028898
        /*0ad4*/ 	.short	0x0100
        /*0ad6*/ 	.byte	0x08
	.zero		1


	//   ....[17]....
        /*0ad8*/ 	.word	0x00000690
        /*0adc*/ 	.word	0x000000ff
        /*0ae0*/ 	.word	0x000288a8
        /*0ae4*/ 	.short	0x0100
        /*0ae6*/ 	.byte	0x08
	.zero		1


	//   ....[18]....
        /*0ae8*/ 	.word	0x000007c0
        /*0aec*/ 	.word	0x000000ff
        /*0af0*/ 	.word	0x000288b0
        /*0af4*/ 	.short	0x0100
        /*0af6*/ 	.byte	0x08
	.zero		1


	//   ....[19]....
        /*0af8*/ 	.word	0x000007d0
        /*0afc*/ 	.word	0x000000ff
        /*0b00*/ 	.word	0x000288c0
        /*0b04*/ 	.short	0x0100
        /*0b06*/ 	.byte	0x08
	.zero		1


	//   ....[20]....
        /*0b08*/ 	.word	0x000007e0
        /*0b0c*/ 	.word	0x000000ff
        /*0b10*/ 	.word	0x000288b8
        /*0b14*/ 	.short	0x0100
        /*0b16*/ 	.byte	0x08
	.zero		1


	//   ....[21]....
        /*0b18*/ 	.word	0x000007f0
        /*0b1c*/ 	.word	0x000000ff
        /*0b20*/ 	.word	0x000288c8
        /*0b24*/ 	.short	0x0100
        /*0b26*/ 	.byte	0x08
	.zero		1


	//   ....[22]....
        /*0b28*/ 	.word	0x000018d0
        /*0b2c*/ 	.word	0x000000ff
        /*0b30*/ 	.word	0x00028800
        /*0b34*/ 	.short	0x010a
        /*0b36*/ 	.byte	0x2a
	.zero		1


	//   ....[23]....
        /*0b38*/ 	.word	0x00001950
        /*0b3c*/ 	.word	0x00000004
        /*0b40*/ 	.word	0x00028830
        /*0b44*/ 	.short	0x010a
        /*0b46*/ 	.byte	0x3f
	.zero		1


	//   ....[24]....
        /*0b48*/ 	.word	0x000019a0
        /*0b4c*/ 	.word	0x00000004
        /*0b50*/ 	.word	0x00028830
        /*0b54*/ 	.short	0x010a
        /*0b56*/ 	.byte	0x3f
	.zero		1


	//   ....[25]....
        /*0b58*/ 	.word	0x00002a00
        /*0b5c*/ 	.word	0x000000ff
        /*0b60*/ 	.word	0x00000000
        /*0b64*/ 	.short	0x0101
        /*0b66*/ 	.byte	0x06
	.zero		1


	//   ....[26]....
        /*0b68*/ 	.word	0x00003f00
        /*0b6c*/ 	.word	0x000000ff
        /*0b70*/ 	.word	0x00028830
        /*0b74*/ 	.short	0x010a
        /*0b76*/ 	.byte	0x06
	.zero		1


	//   ....[27]....
        /*0b78*/ 	.word	0x00003f40
        /*0b7c*/ 	.word	0x000000ff
        /*0b80*/ 	.word	0x00028830
        /*0b84*/ 	.short	0x010a
        /*0b86*/ 	.byte	0x06
	.zero		1


	//   ....[28]....
        /*0b88*/ 	.word	0x000042e0
        /*0b8c*/ 	.word	0x000000ff
        /*0b90*/ 	.word	0x00028850
        /*0b94*/ 	.short	0x010a
        /*0b96*/ 	.byte	0x06
	.zero		1


	//   ....[29]....
        /*0b98*/ 	.word	0x00004320
        /*0b9c*/ 	.word	0x000000ff
        /*0ba0*/ 	.word	0x00028850
        /*0ba4*/ 	.short	0x010a
        /*0ba6*/ 	.byte	0x06
	.zero		1


	//   ....[30]....
        /*0ba8*/ 	.word	0x00004780
        /*0bac*/ 	.word	0x000000ff
        /*0bb0*/ 	.word	0x00000000
        /*0bb4*/ 	.short	0x0101
        /*0bb6*/ 	.byte	0x07
	.zero		1


	//   ....[31]....
        /*0bb8*/ 	.word	0x00005930
        /*0bbc*/ 	.word	0x000000ff
        /*0bc0*/ 	.word	0x00000000
        /*0bc4*/ 	.short	0x0101
        /*0bc6*/ 	.byte	0x07
	.zero		1


	//   ....[32]....
        /*0bc8*/ 	.word	0x00005f60
        /*0bcc*/ 	.word	0x000000ff
        /*0bd0*/ 	.word	0x00028850
        /*0bd4*/ 	.short	0x010a
        /*0bd6*/ 	.byte	0x05
	.zero		1


	//   ....[33]....
        /*0bd8*/ 	.word	0x00005fa0
        /*0bdc*/ 	.word	0x000000ff
        /*0be0*/ 	.word	0x00028850
        /*0be4*/ 	.short	0x010a
        /*0be6*/ 	.byte	0x05
	.zero		1


	//   ....[34]....
        /*0be8*/ 	.word	0x00006570
        /*0bec*/ 	.word	0x000000ff
        /*0bf0*/ 	.word	0x00000000
        /*0bf4*/ 	.short	0x0101
        /*0bf6*/ 	.byte	0x04
	.zero		1


	//   ....[35]....
        /*0bf8*/ 	.word	0x00007b50
        /*0bfc*/ 	.word	0x00000000
        /*0c00*/ 	.word	0x00000000
        /*0c04*/ 	.short	0x0101
        /*0c06*/ 	.byte	0x3f
	.zero		1


	//   ....[36]....
        /*0c08*/ 	.word	0x00008190
        /*0c0c*/ 	.word	0x00000008
        /*0c10*/ 	.word	0x00000000
        /*0c14*/ 	.short	0x0101
        /*0c16*/ 	.byte	0x3f
	.zero		1


	//   ....[37]....
        /*0c18*/ 	.word	0x0000b3b0
        /*0c1c*/ 	.word	0x00000007
        /*0c20*/ 	.word	0x00028840
        /*0c24*/ 	.short	0x010a
        /*0c26*/ 	.byte	0x3f
	.zero		1


	//   ....[38]....
        /*0c28*/ 	.word	0x0000bb10
        /*0c2c*/ 	.word	0x00000007
        /*0c30*/ 	.word	0x00028830
        /*0c34*/ 	.short	0x0107
        /*0c36*/ 	.byte	0x3f
	.zero		1


	//   ....[39]....
        /*0c38*/ 	.word	0x0000bbe0
        /*0c3c*/ 	.word	0x00000007
        /*0c40*/ 	.word	0x00028830
        /*0c44*/ 	.short	0x0101
        /*0c46*/ 	.byte	0x3f
	.zero		1


	//   ....[40]....
        /*0c48*/ 	.word	0x0000c6a0
        /*0c4c*/ 	.word	0x00000016
        /*0c50*/ 	.word	0x00028800
        /*0c54*/ 	.short	0x0107
        /*0c56*/ 	.byte	0x3f
	.zero		1


	//   ....[41]....
        /*0c58*/ 	.word	0x0000c7b0
        /*0c5c*/ 	.word	0x00000016
        /*0c60*/ 	.word	0x00028800
        /*0c64*/ 	.short	0x0101
        /*0c66*/ 	.byte	0x3f
	.zero		1


	//   ....[42]....
        /*0c68*/ 	.word	0x0000c7d0
        /*0c6c*/ 	.word	0x00000016
        /*0c70*/ 	.word	0x00028820
        /*0c74*/ 	.short	0x010a
        /*0c76*/ 	.byte	0x3f
	.zero		1


	//   ....[43]....
        /*0c78*/ 	.word	0x0000cb50
        /*0c7c*/ 	.word	0x00000006
        /*0c80*/ 	.word	0x00028840
        /*0c84*/ 	.short	0x010a
        /*0c86*/ 	.byte	0x3f
	.zero		1


	//   ....[44]....
        /*0c88*/ 	.word	0x0000d050
        /*0c8c*/ 	.word	0x00000006
        /*0c90*/ 	.word	0x00028830
        /*0c94*/ 	.short	0x0107
        /*0c96*/ 	.byte	0x3f
	.zero		1


	//   ....[45]....
        /*0c98*/ 	.word	0x0000d110
        /*0c9c*/ 	.word	0x00000006
        /*0ca0*/ 	.word	0x00028830
        /*0ca4*/ 	.short	0x0101
        /*0ca6*/ 	.byte	0x3f
	.zero		1


	//   ....[46]....
        /*0ca8*/ 	.word	0x0000d170
        /*0cac*/ 	.word	0x00000006
        /*0cb0*/ 	.word	0x00028860
        /*0cb4*/ 	.short	0x010a
        /*0cb6*/ 	.byte	0x3f
	.zero		1


	//   ....[47]....
        /*0cb8*/ 	.word	0x0000d710
        /*0cbc*/ 	.word	0x00000006
        /*0cc0*/ 	.word	0x00028850
        /*0cc4*/ 	.short	0x0107
        /*0cc6*/ 	.byte	0x3f
	.zero		1


	//   ....[48]....
        /*0cc8*/ 	.word	0x0000d840
        /*0ccc*/ 	.word	0x00000006
        /*0cd0*/ 	.word	0x00028850
        /*0cd4*/ 	.short	0x0101
        /*0cd6*/ 	.byte	0x3f
	.zero		1


	//   ....[49]....
        /*0cd8*/ 	.word	0x0000da50
        /*0cdc*/ 	.word	0x00000000
        /*0ce0*/ 	.word	0x00028860
        /*0ce4*/ 	.short	0x010a
        /*0ce6*/ 	.byte	0x3f
	.zero		1


	//   ....[50]....
        /*0ce8*/ 	.word	0x0000df80
        /*0cec*/ 	.word	0x00000000
        /*0cf0*/ 	.word	0x00028850
        /*0cf4*/ 	.short	0x0107
        /*0cf6*/ 	.byte	0x3f
	.zero		1


	//   ....[51]....
        /*0cf8*/ 	.word	0x0000e040
        /*0cfc*/ 	.word	0x00000000
        /*0d00*/ 	.word	0x00028850
        /*0d04*/ 	.short	0x0101
        /*0d06*/ 	.byte	0x3f
	.zero		1


	//   ....[52]....
        /*0d08*/ 	.word	0x0000ed80
        /*0d0c*/ 	.word	0x00000004
        /*0d10*/ 	.word	0x00028820
        /*0d14*/ 	.short	0x010a
        /*0d16*/ 	.byte	0x3f
	.zero		1


	//   ....[53]....
        /*0d18*/ 	.word	0x0000ef00
        /*0d1c*/ 	.word	0x00000005
        /*0d20*/ 	.word	0x00028840
        /*0d24*/ 	.short	0x010a
        /*0d26*/ 	.byte	0x3f
	.zero		1


	//   ....[54]....
        /*0d28*/ 	.word	0x0000efa0
        /*0d2c*/ 	.word	0x00000019
        /*0d30*/ 	.word	0x00028840
        /*0d34*/ 	.short	0x010a
        /*0d36*/ 	.byte	0x3f
	.zero		1


	//   ....[55]....
        /*0d38*/ 	.word	0x0000efe0
        /*0d3c*/ 	.word	0x00000005
        /*0d40*/ 	.word	0x00028860
        /*0d44*/ 	.short	0x010a
        /*0d46*/ 	.byte	0x3f
	.zero		1


	//   ....[56]....
        /*0d48*/ 	.word	0x0000f020
        /*0d4c*/ 	.word	0x00000019
        /*0d50*/ 	.word	0x00028860
        /*0d54*/ 	.short	0x010a
        /*0d56*/ 	.byte	0x3f
	.zero		1


	//   ....[57]....
        /*0d58*/ 	.word	0x0000f090
        /*0d5c*/ 	.word	0x00000003
        /*0d60*/ 	.word	0x00028800
        /*0d64*/ 	.short	0x010a
        /*0d66*/ 	.byte	0x3f
	.zero		1


	//   ....[58]....
        /*0d68*/ 	.word	0x0000f0e0
        /*0d6c*/ 	.word	0x00000004
        /*0d70*/ 	.word	0x00028830
        /*0d74*/ 	.short	0x010a
        /*0d76*/ 	.byte	0x3f
	.zero		1


	//   ....[59]....
        /*0d78*/ 	.word	0x0000f140
        /*0d7c*/ 	.word	0x00000003
        /*0d80*/ 	.word	0x00028830
        /*0d84*/ 	.short	0x010a
        /*0d86*/ 	.byte	0x3f
	.zero		1


	//   ....[60]....
        /*0d88*/ 	.word	0x0000f1a0
        /*0d8c*/ 	.word	0x00000003
        /*0d90*/ 	.word	0x00028850
        /*0d94*/ 	.short	0x010a
        /*0d96*/ 	.byte	0x3f
	.zero		1


	//   ....[61]....
        /*0d98*/ 	.word	0x0000f200
        /*0d9c*/ 	.word	0x00000009
        /*0da0*/ 	.word	0x00028850
        /*0da4*/ 	.short	0x010a
        /*0da6*/ 	.byte	0x3f
	.zero		1


	//   ....[62]....
        /*0da8*/ 	.word	0x0000f320
        /*0dac*/ 	.word	0x00000007
        /*0db0*/ 	.word	0x00028840
        /*0db4*/ 	.short	0x010a
        /*0db6*/ 	.byte	0x3f
	.zero		1


	//   ....[63]....
        /*0db8*/ 	.word	0x000108a0
        /*0dbc*/ 	.word	0x00000016
        /*0dc0*/ 	.word	0x00028820
        /*0dc4*/ 	.short	0x010a
        /*0dc6*/ 	.byte	0x3f
	.zero		1


	//   ....[64]....
        /*0dc8*/ 	.word	0x000108f0
        /*0dcc*/ 	.word	0x00000006
        /*0dd0*/ 	.word	0x00028840
        /*0dd4*/ 	.short	0x010a
        /*0dd6*/ 	.byte	0x3f
	.zero		1


	//   ....[65]....
        /*0dd8*/ 	.word	0x00011270
        /*0ddc*/ 	.word	0x00000006
        /*0de0*/ 	.word	0x00028860
        /*0de4*/ 	.short	0x010a
        /*0de6*/ 	.byte	0x3f
	.zero		1


	//   ....[66]....
        /*0de8*/ 	.word	0x00011ce0
        /*0dec*/ 	.word	0x00000000
        /*0df0*/ 	.word	0x00028860
        /*0df4*/ 	.short	0x010a
        /*0df6*/ 	.byte	0x3f
	.zero		1


	//   ....[67]....
        /*0df8*/ 	.word	0x00013100
        /*0dfc*/ 	.word	0x00000004
        /*0e00*/ 	.word	0x00028820
        /*0e04*/ 	.short	0x010a
        /*0e06*/ 	.byte	0x3f
	.zero		1


	//   ....[68]....
        /*0e08*/ 	.word	0x000132a0
        /*0e0c*/ 	.word	0x00000005
        /*0e10*/ 	.word	0x00028840
        /*0e14*/ 	.short	0x010a
        /*0e16*/ 	.byte	0x3f
	.zero		1


	//   ....[69]....
        /*0e18*/ 	.word	0x000132f0
        /*0e1c*/ 	.word	0x00000019
        /*0e20*/ 	.word	0x00028840
        /*0e24*/ 	.short	0x010a
        /*0e26*/ 	.byte	0x3f
	.zero		1


	//   ....[70]....
        /*0e28*/ 	.word	0x00013340
        /*0e2c*/ 	.word	0x00000005
        /*0e30*/ 	.word	0x00028860
        /*0e34*/ 	.short	0x010a
        /*0e36*/ 	.byte	0x3f
	.zero		1


	//----- nvinfo : EIATTR_NUM_MBARRIERS
	.align		4
.L_885:
        /*0e38*/ 	.byte	0x03, 0x38
        /*0e3a*/ 	.short	0x0016


	//----- nvinfo : EIATTR_EXIT_INSTR_OFFSETS
	.align		4
        /*0e3c*/ 	.byte	0x04, 0x1c
        /*0e3e*/ 	.short	(.L_887 - .L_886)


	//   ....[0]....
.L_886:
        /*0e40*/ 	.word	0x000009a0


	//   ....[1]....
        /*0e44*/ 	.word	0x000095e0


	//   ....[2]....
        /*0e48*/ 	.word	0x0000f070


	//----- nvinfo : EIATTR_MAX_THREADS
	.align		4
.L_887:
        /*0e4c*/ 	.byte	0x04, 0x05
        /*0e4e*/ 	.short	(.L_889 - .L_888)
.L_888:
        /*0e50*/ 	.word	0x00000180
        /*0e54*/ 	.word	0x00000001
        /*0e58*/ 	.word	0x00000001


	//----- nvinfo : EIATTR_CRS_STACK_SIZE
	.align		4
.L_889:
        /*0e5c*/ 	.byte	0x04, 0x1e
        /*0e5e*/ 	.short	(.L_891 - .L_890)
.L_890:
        /*0e60*/ 	.word	0x00000000


	//----- nvinfo : EIATTR_CBANK_PARAM_SIZE
	.align		4
.L_891:
        /*0e64*/ 	.byte	0x03, 0x19
        /*0e66*/ 	.short	0x0af0


	//----- nvinfo : EIATTR_PARAM_CBANK
	.align		4
        /*0e68*/ 	.byte	0x04, 0x0a
        /*0e6a*/ 	.short	(.L_893 - .L_892)
	.align		4
.L_892:
        /*0e6c*/ 	.word	index@(.nv.constant0._ZN7cutlass13device_kernelIN5flash11enable_sm90INS1_16FlashAttnFwdSm90INS1_25CollectiveMainloopFwdSm90ILi2EN4cute5tupleIJNS5_1CILi1EEES8_S8_EEENS6_IJNS7_ILi128EEESA_SA_EEELi128ENS_10bfloat16_tEfNS_4arch4Sm90ELb0ELb0ELb0ELb1ELb1ELb0ELb0ELb1ELb1ELb1ELb1ELb0EEENS1_21CollectiveEpilogueFwdISB_S9_SC_SE_Li256ELb1ELb1ELb1ELb0EEENS1_36VarlenDynamicPersistentTileSchedulerILi128ELi128ELi256ELi128ELb1ELb1ELb1ELb0ELb1ELb1EEEEEEEEEvNT_6ParamsE)
        /*0e70*/ 	.short	0x0210
        /*0e72*/ 	.short	0x0af0


	//----- nvinfo : EIATTR_SW_WAR
	.align		4
.L_893:
        /*0e74*/ 	.byte	0x04, 0x36
        /*0e76*/ 	.short	(.L_895 - .L_894)
.L_894:
        /*0e78*/ 	.word	0x00000008
.L_895:


//--------------------- .nv.info._ZN7cutlass13device_kernelIN5flash11enable_sm90INS1_16FlashAttnFwdSm90INS1_25CollectiveMainloopFwdSm90ILi2EN4cute5tupleIJNS5_1CILi1EEES8_S8_EEENS6_IJNS7_ILi128EEESA_SA_EEELi128ENS_10bfloat16_tEfNS_4arch4Sm90ELb0ELb0ELb0ELb1ELb1ELb1ELb0ELb1ELb1ELb1ELb1ELb0EEENS1_21CollectiveEpilogueFwdISB_S9_SC_SE_Li256ELb1ELb1ELb1ELb0EEENS1_36VarlenDynamicPersistentTileSchedulerILi128ELi128ELi256ELi128ELb1ELb1ELb1ELb0ELb1ELb1EEEEEEEEEvNT_6ParamsE --------------------------
	.section	.nv.info._ZN7cutlass13device_kernelIN5flash11enable_sm90INS1_16FlashAttnFwdSm90INS1_25CollectiveMainloopFwdSm90ILi2EN4cute5tupleIJNS5_1CILi1EEES8_S8_EEENS6_IJNS7_ILi128EEESA_SA_EEELi128ENS_10bfloat16_tEfNS_4arch4Sm90ELb0ELb0ELb0ELb1ELb1ELb1ELb0ELb1ELb1ELb1ELb1ELb0EEENS1_21CollectiveEpilogueFwdISB_S9_SC_SE_Li256ELb1ELb1ELb1ELb0EEENS1_36VarlenDynamicPersistentTileSchedulerILi128ELi128ELi256ELi128ELb1ELb1ELb1ELb0ELb1ELb1EEEEEEEEEvNT_6ParamsE,"",@"SHT_CUDA_INFO"
	.sectionflags	@""
	.align	4


	//----- nvinfo : EIATTR_CUDA_API_VERSION
	.align		4
        /*0000*/ 	.byte	0x04, 0x37
        /*0002*/ 	.short	(.L_897 - .L_896)
.L_896:
        /*0004*/ 	.word	0x00000082


	//----- nvinfo : EIATTR_KPARAM_INFO
	.align		4
.L_897:
        /*0008*/ 	.byte	0x04, 0x17
        /*000a*/ 	.short	(.L_899 - .L_898)
.L_898:
        /*000c*/ 	.word	0x00000000
        /*0010*/ 	.short	0x0000
        /*0012*/ 	.short	0x0070
        /*0014*/ 	.byte	0x00, 0xf0, 0x01, 0x2a


	//----- nvinfo : EIATTR_SPARSE_MMA_MASK
	.align		4
.L_899:
        /*0018*/ 	.byte	0x03, 0x50
        /*001a*/ 	.short	0x0000


	//----- nvinfo : EIATTR_MAXREG_COUNT
	.align		4
        /*001c*/ 	.byte	0x03, 0x1b
        /*001e*/ 	.short	0x00a8


	//----- nvinfo : EIATTR_NUM_BARRIERS
	.align		4
        /*0020*/ 	.byte	0x02, 0x4c
        /*0022*/ 	.byte	0x10
	.zero		1


	//----- nvinfo : EIATTR_EXTERNS
	.align		4
        /*0024*/ 	.byte	0x04, 0x0f
        /*0026*/ 	.short	(.L_901 - .L_900)


	//   ....[0]....
	.align		4
.L_900:
        /*0028*/ 	.word	index@(__assertfail)


	//----- nvinfo : EIATTR_ANNOTATIONS
	.align		4
.L_901:
        /*002c*/ 	.byte	0x04, 0x55
        /*002e*/ 	.short	(.L_903 - .L_902)


	//   ....[0]....
.L_902:
        /* <DEDUP_REMOVED lines=25> */


	//----- nvinfo : EIATTR_MERCURY_ISA_VERSION
	.align		4
.L_903:
        /*01a8*/ 	.byte	0x03, 0x5f
        /*01aa*/ 	.short	0x0101


	//----- nvinfo : EIATTR_UNUSED_LOAD_BYTE_OFFSET
	.align		4
        /*01ac*/ 	.byte	0x04, 0x44
        /*01ae*/ 	.short	(.L_905 - .L_904)


	//   ....[0]....
.L_904:
        /*01b0*/ 	.word	0x00000a70
        /*01b4*/ 	.word	0x0000fff0


	//   ....[1]....
        /*01b8*/ 	.word	0x00011f30
        /*01bc*/ 	.word	0x0000fff0


	//----- nvinfo : EIATTR_INT_WARP_WIDE_INSTR_OFFSETS
	.align		4
.L_905:
        /*01c0*/ 	.byte	0x04, 0x31
        /*01c2*/ 	.short	(.L_907 - .L_906)


	//   ....[0]....
.L_906:
        /*01c4*/ 	.word	0x00000130


	//   ....[1]....
        /*01c8*/ 	.word	0x00000170


	//   ....[2]....
        /*01cc*/ 	.word	0x000001e0


	//   ....[3]....
        /*01d0*/ 	.word	0x00017760


	//   ....[4]....
        /*01d4*/ 	.word	0x000177f0


	//   ....[5]....
        /*01d8*/ 	.word	0x0001a640


	//   ....[6]....
        /*01dc*/ 	.word	0x0001a6d0


	//----- nvinfo : EIATTR_COOP_GROUP_MASK_REGIDS
	.align		4
.L_907:
        /*01e0*/ 	.byte	0x04, 0x29
        /*01e2*/ 	.short	(.L_909 - .L_908)


	//   ....[0]....
.L_908:
        /*01e4*/ 	.word	0xffffffff


	//   ....[1]....
        /*01e8*/ 	.word	0xffffffff


	//   ....[2]....
        /*01ec*/ 	.word	0xffffffff


	//   ....[3]....
        /*01f0*/ 	.word	0xffffffff


	//   ....[4]....
        /*01f4*/ 	.word	0xffffffff


	//   ....[5]....
        /*01f8*/ 	.word	0xffffffff


	//   ....[6]....
        /*01fc*/ 	.word	0xffffffff


	//   ....[7]....
        /*0200*/ 	.word	0xffffffff


	//   ....[8]....
        /*0204*/ 	.word	0xffffffff


	//   ....[9]....
        /*0208*/ 	.word	0xffffffff


	//   ....[10]....
        /*020c*/ 	.word	0xffffffff


	//   ....[11]....
        /*0210*/ 	.word	0xffffffff


	//   ....[12]....
        /*0214*/ 	.word	0xffffffff


	//   ....[13]....
        /*0218*/ 	.word	0xffffffff


	//   ....[14]....
        /*021c*/ 	.word	0xffffffff


	//   ....[15]....
        /*0220*/ 	.word	0xffffffff


	//   ....[16]....
        /*0224*/ 	.word	0xffffffff


	//   ....[17]....
        /*0228*/ 	.word	0xffffffff


	//   ....[18]....
        /*022c*/ 	.word	0xffffffff


	//   ....[19]....
        /*0230*/ 	.word	0xffffffff


	//   ....[20]....
        /*0234*/ 	.word	0xffffffff


	//   ....[21]....
        /*0238*/ 	.word	0xffffffff


	//   ....[22]....
        /*023c*/ 	.word	0xffffffff


	//   ....[23]....
        /*0240*/ 	.word	0xffffffff


	//   ....[24]....
        /*0244*/ 	.word	0xffffffff


	//   ....[25]....
        /*0248*/ 	.word	0xffffffff


	//   ....[26]....
        /*024c*/ 	.word	0xffffffff


	//   ....[27]....
        /*0250*/ 	.word	0xffffffff


	//   ....[28]....
        /*0254*/ 	.word	0xffffffff


	//   ....[29]....
        /*0258*/ 	.word	0xffffffff


	//   ....[30]....
        /*025c*/ 	.word	0xffffffff


	//   ....[31]....
        /*0260*/ 	.word	0xffffffff


	//   ....[32]....
        /*0264*/ 	.word	0xffffffff


	//   ....[33]....
        /*0268*/ 	.word	0xffffffff


	//   ....[34]....
        /*026c*/ 	.word	0xffffffff


	//   ....[35]....
        /*0270*/ 	.word	0xffffffff


	//   ....[36]....
        /*0274*/ 	.word	0xffffffff


	//   ....[37]....
        /*0278*/ 	.word	0xffffffff


	//   ....[38]....
        /*027c*/ 	.word	0xffffffff


	//   ....[39]....
        /*0280*/ 	.word	0xffffffff


	//   ....[40]....
        /*0284*/ 	.word	0xffffffff


	//   ....[41]....
        /*0288*/ 	.word	0xffffffff


	//   ....[42]....
        /*028c*/ 	.word	0xffffffff


	//   ....[43]....
        /*0290*/ 	.word	0xffffffff


	//   ....[44]....
        /*0294*/ 	.word	0xffffffff


	//   ....[45]....
        /*0298*/ 	.word	0xffffffff


	//   ....[46]....
        /*029c*/ 	.word	0xffffffff


	//   ....[47]....
        /*02a0*/ 	.word	0xffffffff


	//   ....[48]....
        /*02a4*/ 	.word	0xffffffff


	//   ....[49]....
        /*02a8*/ 	.word	0xffffffff


	//   ....[50]....
        /*02ac*/ 	.word	0xffffffff


	//   ....[51]....
        /*02b0*/ 	.word	0xffffffff


	//   ....[52]....
        /*02b4*/ 	.word	0xffffffff


	//   ....[53]....
        /*02b8*/ 	.word	0xffffffff


	//   ....[54]....
        /*02bc*/ 	.word	0xffffffff


	//   ....[55]....
        /*02c0*/ 	.word	0xffffffff


	//   ....[56]....
        /*02c4*/ 	.word	0xffffffff


	//   ....[57]....
        /*02c8*/ 	.word	0xffffffff


	//   ....[58]....
        /*02cc*/ 	.word	0xffffffff


	//   ....[59]....
        /*02d0*/ 	.word	0xffffffff


	//   ....[60]....
        /*02d4*/ 	.word	0xffffffff


	//   ....[61]....
        /*02d8*/ 	.word	0xffffffff


	//   ....[62]....
        /*02dc*/ 	.word	0xffffffff


	//   ....[63]....
        /*02e0*/ 	.word	0xffffffff


	//   ....[64]....
        /*02e4*/ 	.word	0xffffffff


	//   ....[65]....
        /*02e8*/ 	.word	0xffffffff


	//   ....[66]....
        /*02ec*/ 	.word	0xffffffff


	//   ....[67]....
        /*02f0*/ 	.word	0xffffffff


	//   ....[68]....
        /*02f4*/ 	.word	0xffffffff


	//   ....[69]....
        /*02f8*/ 	.word	0xffffffff


	//   ....[70]....
        /*02fc*/ 	.word	0xffffffff


	//   ....[71]....
        /*0300*/ 	.word	0xffffffff


	//   ....[72]....
        /*0304*/ 	.word	0xffffffff


	//   ....[73]....
        /*0308*/ 	.word	0xffffffff


	//   ....[74]....
        /*030c*/ 	.word	0xffffffff


	//   ....[75]....
        /*0310*/ 	.word	0xffffffff


	//   ....[76]....
        /*0314*/ 	.word	0xffffffff


	//   ....[77]....
        /*0318*/ 	.word	0xffffffff


	//   ....[78]....
        /*031c*/ 	.word	0xffffffff


	//   ....[79]....
        /*0320*/ 	.word	0xffffffff


	//   ....[80]....
        /*0324*/ 	.word	0xffffffff


	//   ....[81]....
        /*0328*/ 	.word	0xffffffff


	//   ....[82]....
        /*032c*/ 	.word	0xffffffff


	//   ....[83]....
        /*0330*/ 	.word	0xffffffff


	//   ....[84]....
        /*0334*/ 	.word	0xffffffff


	//   ....[85]....
        /*0338*/ 	.word	0xffffffff


	//   ....[86]....
        /*033c*/ 	.word	0xffffffff


	//   ....[87]....
        /*0340*/ 	.word	0xffffffff


	//   ....[88]....
        /*0344*/ 	.word	0xffffffff


	//   ....[89]....
        /*0348*/ 	.word	0xffffffff


	//   ....[90]....
        /*034c*/ 	.word	0xffffffff


	//   ....[91]....
        /*0350*/ 	.word	0xffffffff


	//   ....[92]....
        /*0354*/ 	.word	0xffffffff


	//   ....[93]....
        /*0358*/ 	.word	0xffffffff


	//   ....[94]....
        /*035c*/ 	.word	0xffffffff


	//   ....[95]....
        /*0360*/ 	.word	0xffffffff


	//   ....[96]....
        /*0364*/ 	.word	0xffffffff


	//   ....[97]....
        /*0368*/ 	.word	0xffffffff


	//   ....[98]....
        /*036c*/ 	.word	0xffffffff


	//   ....[99]....
        /*0370*/ 	.word	0xffffffff


	//   ....[100]....
        /*0374*/ 	.word	0xffffffff


	//   ....[101]....
        /*0378*/ 	.word	0xffffffff


	//   ....[102]....
        /*037c*/ 	.word	0xffffffff


	//   ....[103]....
        /*0380*/ 	.word	0xffffffff


	//   ....[104]....
        /*0384*/ 	.word	0xffffffff


	//   ....[105]....
        /*0388*/ 	.word	0xffffffff


	//   ....[106]....
        /*038c*/ 	.word	0xffffffff


	//   ....[107]....
        /*0390*/ 	.word	0xffffffff


	//   ....[108]....
        /*0394*/ 	.word	0xffffffff


	//   ....[109]....
        /*0398*/ 	.word	0xffffffff


	//   ....[110]....
        /*039c*/ 	.word	0xffffffff


	//   ....[111]....
        /*03a0*/ 	.word	0xffffffff


	//   ....[112]....
        /*03a4*/ 	.word	0xffffffff


	//   ....[113]....
        /*03a8*/ 	.word	0xffffffff


	//   ....[114]....
        /*03ac*/ 	.word	0xffffffff


	//   ....[115]....
        /*03b0*/ 	.word	0xffffffff


	//   ....[116]....
        /*03b4*/ 	.word	0xffffffff


	//   ....[117]....
        /*03b8*/ 	.word	0xffffffff


	//   ....[118]....
        /*03bc*/ 	.word	0xffffffff


	//   ....[119]....
        /*03c0*/ 	.word	0xffffffff


	//   ....[120]....
        /*03c4*/ 	.word	0xffffffff


	//   ....[121]....
        /*03c8*/ 	.word	0xffffffff


	//   ....[122]....
        /*03cc*/ 	.word	0xffffffff


	//   ....[123]....
        /*03d0*/ 	.word	0xffffffff


	//   ....[124]....
        /*03d4*/ 	.word	0xffffffff


	//   ....[125]....
        /*03d8*/ 	.word	0xffffffff


	//   ....[126]....
        /*03dc*/ 	.word	0xffffffff


	//   ....[127]....
        /*03e0*/ 	.word	0xffffffff


	//   ....[128]....
        /*03e4*/ 	.word	0xffffffff


	//   ....[129]....
        /*03e8*/ 	.word	0xffffffff


	//   ....[130]....
        /*03ec*/ 	.word	0xffffffff


	//   ....[131]....
        /*03f0*/ 	.word	0xffffffff


	//   ....[132]....
        /*03f4*/ 	.word	0xffffffff


	//   ....[133]....
        /*03f8*/ 	.word	0xffffffff


	//   ....[134]....
        /*03fc*/ 	.word	0xffffffff


	//   ....[135]....
        /*0400*/ 	.word	0xffffffff


	//   ....[136]....
        /*0404*/ 	.word	0xffffffff


	//   ....[137]....
        /*0408*/ 	.word	0xffffffff


	//   ....[138]....
        /*040c*/ 	.word	0xffffffff


	//   ....[139]....
        /*0410*/ 	.word	0xffffffff


	//   ....[140]....
        /*0414*/ 	.word	0xffffffff


	//   ....[141]....
        /*0418*/ 	.word	0xffffffff


	//   ....[142]....
        /*041c*/ 	.word	0xffffffff


	//   ....[143]....
        /*0420*/ 	.word	0xffffffff


	//   ....[144]....
        /*0424*/ 	.word	0xffffffff


	//   ....[145]....
        /*0428*/ 	.word	0xffffffff


	//   ....[146]....
        /*042c*/ 	.word	0xffffffff


	//   ....[147]....
        /*0430*/ 	.word	0xffffffff


	//   ....[148]....
        /*0434*/ 	.word	0xffffffff


	//   ....[149]....
        /*0438*/ 	.word	0xffffffff


	//   ....[150]....
        /*043c*/ 	.word	0xffffffff


	//   ....[151]....
        /*0440*/ 	.word	0xffffffff


	//   ....[152]....
        /*0444*/ 	.word	0xffffffff


	//   ....[153]....
        /*0448*/ 	.word	0xffffffff


	//   ....[154]....
        /*044c*/ 	.word	0xffffffff


	//   ....[155]....
        /*0450*/ 	.word	0xffffffff


	//   ....[156]....
        /*0454*/ 	.word	0xffffffff


	//   ....[157]....
        /*0458*/ 	.word	0xffffffff


	//   ....[158]....
        /*045c*/ 	.word	0xffffffff


	//   ....[159]....
        /*0460*/ 	.word	0xffffffff


	//   ....[160]....
        /*0464*/ 	.word	0xffffffff


	//   ....[161]....
        /*0468*/ 	.word	0xffffffff


	//   ....[162]....
        /*046c*/ 	.word	0xffffffff


	//   ....[163]....
        /*0470*/ 	.word	0xffffffff


	//   ....[164]....
        /*0474*/ 	.word	0xffffffff


	//   ....[165]....
        /*0478*/ 	.word	0xffffffff


	//   ....[166]....
        /*047c*/ 	.word	0xffffffff


	//   ....[167]....
        /*0480*/ 	.word	0xffffffff


	//   ....[168]....
        /*0484*/ 	.word	0xffffffff


	//   ....[169]....
        /*0488*/ 	.word	0xffffffff


	//   ....[170]....
        /*048c*/ 	.word	0xffffffff


	//   ....[171]....
        /*0490*/ 	.word	0xffffffff


	//   ....[172]....
        /*0494*/ 	.word	0xffffffff


	//   ....[173]....
        /*0498*/ 	.word	0xffffffff


	//   ....[174]....
        /*049c*/ 	.word	0xffffffff


	//   ....[175]....
        /*04a0*/ 	.word	0xffffffff


	//   ....[176]....
        /*04a4*/ 	.word	0xffffffff


	//   ....[177]....
        /*04a8*/ 	.word	0xffffffff


	//   ....[178]....
        /*04ac*/ 	.word	0xffffffff


	//   ....[179]....
        /*04b0*/ 	.word	0xffffffff


	//   ....[180]....
        /*04b4*/ 	.word	0xffffffff


	//   ....[181]....
        /*04b8*/ 	.word	0xffffffff


	//   ....[182]....
        /*04bc*/ 	.word	0xffffffff


	//   ....[183]....
        /*04c0*/ 	.word	0xffffffff


	//   ....[184]....
        /*04c4*/ 	.word	0xffffffff


	//   ....[185]....
        /*04c8*/ 	.word	0xffffffff


	//   ....[186]....
        /*04cc*/ 	.word	0xffffffff


	//   ....[187]....
        /*04d0*/ 	.word	0xffffffff


	//   ....[188]....
        /*04d4*/ 	.word	0xffffffff


	//   ....[189]....
        /*04d8*/ 	.word	0xffffffff


	//   ....[190]....
        /*04dc*/ 	.word	0xffffffff


	//   ....[191]....
        /*04e0*/ 	.word	0xffffffff


	//   ....[192]....
        /*04e4*/ 	.word	0xffffffff


	//   ....[193]....
        /*04e8*/ 	.word	0xffffffff


	//   ....[194]....
        /*04ec*/ 	.word	0xffffffff


	//   ....[195]....
        /*04f0*/ 	.word	0xffffffff


	//   ....[196]....
        /*04f4*/ 	.word	0xffffffff


	//   ....[197]....
        /*04f8*/ 	.word	0xffffffff


	//   ....[198]....
        /*04fc*/ 	.word	0xffffffff


	//   ....[199]....
        /*0500*/ 	.word	0xffffffff


	//   ....[200]....
        /*0504*/ 	.word	0xffffffff


	//   ....[201]....
        /*0508*/ 	.word	0x0500000f


	//   ....[202]....
        /*050c*/ 	.word	0x0500000f


	//   ....[203]....
        /*0510*/ 	.word	0x0500000f


	//   ....[204]....
        /*0514*/ 	.word	0x0500000f


	//   ....[205]....
        /*0518*/ 	.word	0x0500000f


	//   ....[206]....
        /*051c*/ 	.word	0x0500000f


	//   ....[207]....
        /*0520*/ 	.word	0x0500000f


	//   ....[208]....
        /*0524*/ 	.word	0x0500000f


	//   ....[209]....
        /*0528*/ 	.word	0x0500000f


	//   ....[210]....
        /*052c*/ 	.word	0x0500000f


	//   ....[211]....
        /*0530*/ 	.word	0x0500000f


	//   ....[212]....
        /*0534*/ 	.word	0x0500000f


	//   ....[213]....
        /*0538*/ 	.word	0x0500000f


	//   ....[214]....
        /*053c*/ 	.word	0x0500000f


	//   ....[215]....
        /*0540*/ 	.word	0x0500000f


	//   ....[216]....
        /*0544*/ 	.word	0x0500000f


	//   ....[217]....
        /*0548*/ 	.word	0x0500000f


	//   ....[218]....
        /*054c*/ 	.word	0x0500000f


	//   ....[219]....
        /*0550*/ 	.word	0x0500000f


	//   ....[220]....
        /*0554*/ 	.word	0x0500000f


	//   ....[221]....
        /*0558*/ 	.word	0x0500000f


	//   ....[222]....
        /*055c*/ 	.word	0x0500000f


	//   ....[223]....
        /*0560*/ 	.word	0x0500000f


	//   ....[224]....
        /*0564*/ 	.word	0x0500000f


	//   ....[225]....
        /*0568*/ 	.word	0x0500000f


	//   ....[226]....
        /*056c*/ 	.word	0x0500000f


	//   ....[227]....
        /*0570*/ 	.word	0x0500000f


	//   ....[228]....
        /*0574*/ 	.word	0x0500000f


	//   ....[229]....
        /*0578*/ 	.word	0x0500000f


	//   ....[230]....
        /*057c*/ 	.word	0x0500000f


	//   ....[231]....
        /*0580*/ 	.word	0x0500000f


	//   ....[232]....
        /*0584*/ 	.word	0x0500000f


	//   ....[233]....
        /*0588*/ 	.word	0x0500000f


	//   ....[234]....
        /*058c*/ 	.word	0x0500000f


	//   ....[235]....
        /*0590*/ 	.word	0x0500000f


	//   ....[236]....
        /*0594*/ 	.word	0x0500000f


	//   ....[237]....
        /*0598*/ 	.word	0x0500000f


	//   ....[238]....
        /*059c*/ 	.word	0x0500000f


	//   ....[239]....
        /*05a0*/ 	.word	0x0500000f


	//   ....[240]....
        /*05a4*/ 	.word	0x0500000f


	//   ....[241]....
        /*05a8*/ 	.word	0x0500000f


	//   ....[242]....
        /*05ac*/ 	.word	0x0500000f


	//   ....[243]....
        /*05b0*/ 	.word	0x0500000f


	//   ....[244]....
        /*05b4*/ 	.word	0x0500000f


	//   ....[245]....
        /*05b8*/ 	.word	0x0500000f


	//   ....[246]....
        /*05bc*/ 	.word	0x0500000f


	//   ....[247]....
        /*05c0*/ 	.word	0x0500000f


	//   ....[248]....
        /*05c4*/ 	.word	0x0500000f


	//   ....[249]....
        /*05c8*/ 	.word	0x0500000f


	//   ....[250]....
        /*05cc*/ 	.word	0x0500000f


	//   ....[251]....
        /*05d0*/ 	.word	0x0500000f


	//   ....[252]....
        /*05d4*/ 	.word	0x0500000f


	//   ....[253]....
        /*05d8*/ 	.word	0x0500000f


	//   ....[254]....
        /*05dc*/ 	.word	0x0500000f


	//   ....[255]....
        /*05e0*/ 	.word	0x0500000f


	//   ....[0]....
        /*05e4*/ 	.word	0x0500000f


	//   ....[1]....
        /*05e8*/ 	.word	0x0500000f


	//   ....[2]....
        /*05ec*/ 	.word	0x0500000f


	//   ....[3]....
        /*05f0*/ 	.word	0x0500000f


	//   ....[4]....
        /*05f4*/ 	.word	0x0500000f


	//   ....[5]....
        /*05f8*/ 	.word	0x0500000f


	//   ....[6]....
        /*05fc*/ 	.word	0x0500000f


	//   ....[7]....
        /*0600*/ 	.word	0x0500000f


	//   ....[8]....
        /*0604*/ 	.word	0x0500000f


	//   ....[9]....
        /*0608*/ 	.word	0x0500000f


	//   ....[10]....
        /*060c*/ 	.word	0x0500000f


	//   ....[11]....
        /*0610*/ 	.word	0x0500000f


	//   ....[12]....
        /*0614*/ 	.word	0x0500000f


	//   ....[13]....
        /*0618*/ 	.word	0x0500000f


	//   ....[14]....
        /*061c*/ 	.word	0x0500000f


	//   ....[15]....
        /*0620*/ 	.word	0x0500000f


	//   ....[16]....
        /*0624*/ 	.word	0x0500000f


	//   ....[17]....
        /*0628*/ 	.word	0x0500000f


	//   ....[18]....
        /*062c*/ 	.word	0x0500000f


	//   ....[19]....
        /*0630*/ 	.word	0x0500000f


	//   ....[20]....
        /*0634*/ 	.word	0x0500000f


	//   ....[21]....
        /*0638*/ 	.word	0x0500000f


	//   ....[22]....
        /*063c*/ 	.word	0x0500000f


	//   ....[23]....
        /*0640*/ 	.word	0x0500000f


	//   ....[24]....
        /*0644*/ 	.word	0x0500000f


	//   ....[25]....
        /*0648*/ 	.word	0x0500000f


	//   ....[26]....
        /*064c*/ 	.word	0x0500000f


	//   ....[27]....
        /*0650*/ 	.word	0x0500000f


	//   ....[28]....
        /*0654*/ 	.word	0x0500000f


	//   ....[29]....
        /*0658*/ 	.word	0x0500000f


	//   ....[30]....
        /*065c*/ 	.word	0x0500000f


	//   ....[31]....
        /*0660*/ 	.word	0x0500000f


	//   ....[32]....
        /*0664*/ 	.word	0x0500000f


	//   ....[33]....
        /*0668*/ 	.word	0x0500000f


	//   ....[34]....
        /*066c*/ 	.word	0x0500000f


	//   ....[35]....
        /*0670*/ 	.word	0x0500000f


	//   ....[36]....
        /*0674*/ 	.word	0x0500000f


	//   ....[37]....
        /*0678*/ 	.word	0x0500000f


	//   ....[38]....
        /*067c*/ 	.word	0x0500000f


	//   ....[39]....
        /*0680*/ 	.word	0x0500000f


	//   ....[40]....
        /*0684*/ 	.word	0x0500000f


	//   ....[41]....
        /*0688*/ 	.word	0x0500000f


	//   ....[42]....
        /*068c*/ 	.word	0x0500000f


	//   ....[43]....
        /*0690*/ 	.word	0x0500000f


	//   ....[44]....
        /*0694*/ 	.word	0x0500000f


	//   ....[45]....
        /*0698*/ 	.word	0x0500000f


	//   ....[46]....
        /*069c*/ 	.word	0x0500000f


	//   ....[47]....
        /*06a0*/ 	.word	0x0500000f


	//   ....[48]....
        /*06a4*/ 	.word	0x0500000f


	//   ....[49]....
        /*06a8*/ 	.word	0x0500000f


	//   ....[50]....
        /*06ac*/ 	.word	0x0500000f


	//   ....[51]....
        /*06b0*/ 	.word	0x0500000f


	//   ....[52]....
        /*06b4*/ 	.word	0x0500000f


	//   ....[53]....
        /*06b8*/ 	.word	0x0500000f


	//   ....[54]....
        /*06bc*/ 	.word	0x0500000f


	//   ....[55]....
        /*06c0*/ 	.word	0x0500000f


	//   ....[56]....
        /*06c4*/ 	.word	0x0500000f


	//   ....[57]....
        /*06c8*/ 	.word	0x0500000f


	//   ....[58]....
        /*06cc*/ 	.word	0x0500000f


	//   ....[59]....
        /*06d0*/ 	.word	0x0500000f


	//   ....[60]....
        /*06d4*/ 	.word	0x0500000f


	//   ....[61]....
        /*06d8*/ 	.word	0x0500000f


	//   ....[62]....
        /*06dc*/ 	.word	0x0500000f


	//   ....[63]....
        /*06e0*/ 	.word	0x0500000f


	//   ....[64]....
        /*06e4*/ 	.word	0x0500000f


	//   ....[65]....
        /*06e8*/ 	.word	0x0500000f


	//   ....[66]....
        /*06ec*/ 	.word	0x0500000f


	//   ....[67]....
        /*06f0*/ 	.word	0x0500000f


	//   ....[68]....
        /*06f4*/ 	.word	0x0500000f


	//   ....[69]....
        /*06f8*/ 	.word	0x0500000f


	//   ....[70]....
        /*06fc*/ 	.word	0x0500000f


	//   ....[71]....
        /*0700*/ 	.word	0x0500000f


	//   ....[72]....
        /*0704*/ 	.word	0x0500000f


	//   ....[73]....
        /*0708*/ 	.word	0x0500000f


	//   ....[74]....
        /*070c*/ 	.word	0x0500000f


	//   ....[75]....
        /*0710*/ 	.word	0x0500000f


	//   ....[76]....
        /*0714*/ 	.word	0x0500000f


	//   ....[77]....
        /*0718*/ 	.word	0x0500000f


	//   ....[78]....
        /*071c*/ 	.word	0x0500000f


	//   ....[79]....
        /*0720*/ 	.word	0x0500000f


	//   ....[80]....
        /*0724*/ 	.word	0x0500000f


	//   ....[81]....
        /*0728*/ 	.word	0x0500000f


	//   ....[82]....
        /*072c*/ 	.word	0x0500000f


	//   ....[83]....
        /*0730*/ 	.word	0x0500000f


	//   ....[84]....
        /*0734*/ 	.word	0x0500000f


	//   ....[85]....
        /*0738*/ 	.word	0x0500000f


	//   ....[86]....
        /*073c*/ 	.word	0x0500000f


	//   ....[87]....
        /*0740*/ 	.word	0x0500000f


	//   ....[88]....
        /*0744*/ 	.word	0x0500000f


	//   ....[89]....
        /*0748*/ 	.word	0x0500000f


	//   ....[90]....
        /*074c*/ 	.word	0x0500000f


	//   ....[91]....
        /*0750*/ 	.word	0x0500000f


	//   ....[92]....
        /*0754*/ 	.word	0x0500000f


	//   ....[93]....
        /*0758*/ 	.word	0x0500000f


	//   ....[94]....
        /*075c*/ 	.word	0x0500000f


	//   ....[95]....
        /*0760*/ 	.word	0x0500000f


	//   ....[96]....
        /*0764*/ 	.word	0x0500000f


	//   ....[97]....
        /*0768*/ 	.word	0x0500000f


	//   ....[98]....
        /*076c*/ 	.word	0x0500000f


	//----- nvinfo : EIATTR_COOP_GROUP_INSTR_OFFSETS
	.align		4
.L_909:
        /*0770*/ 	.byte	0x04, 0x28
        /*0772*/ 	.short	(.L_911 - .L_910)


	//   ....[0]....
.L_910:
        /*0774*/ 	.word	0x00000070


	//   ....[1]....
        /*0778*/ 	.word	0x00000140


	//   ....[2]....
        /*077c*/ 	.word	0x00000190


	//   ....[3]....
        /*0780*/ 	.word	0x000003c0


	//   ....[4]....
        /*0784*/ 	.word	0x00000520


	//   ....[5]....
        /*0788*/ 	.word	0x00000640


	//   ....[6]....
        /*078c*/ 	.word	0x000007a0


	//   ....[7]....
        /*0790*/ 	.word	0x00003480


	//   ....[8]....
        /*0794*/ 	.word	0x00003490


	//   ....[9]....
        /*0798*/ 	.word	0x00003bf0


	//   ....[10]....
        /*079c*/ 	.word	0x00003c00


	//   ....[11]....
        /*07a0*/ 	.word	0x00004370


	//   ....[12]....
        /*07a4*/ 	.word	0x00004380


	//   ....[13]....
        /*07a8*/ 	.word	0x00004ae0


	//   ....[14]....
        /*07ac*/ 	.word	0x00004af0


	//   ....[15]....
        /*07b0*/ 	.word	0x00005c70


	//   ....[16]....
        /*07b4*/ 	.word	0x00005c80


	//   ....[17]....
        /*07b8*/ 	.word	0x00006470


	//   ....[18]....
        /*07bc*/ 	.word	0x00006480


	//   ....[19]....
        /*07c0*/ 	.word	0x00006c70


	//   ....[20]....
        /*07c4*/ 	.word	0x00006c80


	//   ....[21]....
        /*07c8*/ 	.word	0x00007460


	//   ....[22]....
        /*07cc*/ 	.word	0x00007470


	//   ....[23]....
        /*07d0*/ 	.word	0x00007e90


	//   ....[24]....
        /*07d4*/ 	.word	0x00007ea0


	//   ....[25]....
        /*07d8*/ 	.word	0x00007fb0


	//   ....[26]....
        /*07dc*/ 	.word	0x00007fc0


	//   ....[27]....
        /*07e0*/ 	.word	0x000080e0


	//   ....[28]....
        /*07e4*/ 	.word	0x000080f0


	//   ....[29]....
        /*07e8*/ 	.word	0x00008210


	//   ....[30]....
        /*07ec*/ 	.word	0x00008220


	//   ....[31]....
        /*07f0*/ 	.word	0x000085a0


	//   ....[32]....
        /*07f4*/ 	.word	0x000085c0


	//   ....[33]....
        /*07f8*/ 	.word	0x000086a0


	//   ....[34]....
        /*07fc*/ 	.word	0x000086c0


	//   ....[35]....
        /*0800*/ 	.word	0x000087a0


	//   ....[36]....
        /*0804*/ 	.word	0x000087c0


	//   ....[37]....
        /*0808*/ 	.word	0x000088a0


	//   ....[38]....
        /*080c*/ 	.word	0x000088c0


	//   ....[39]....
        /*0810*/ 	.word	0x00009050


	//   ....[40]....
        /*0814*/ 	.word	0x000095e0


	//   ....[41]....
        /*0818*/ 	.word	0x000095f0


	//   ....[42]....
        /*081c*/ 	.word	0x00009600


	//   ....[43]....
        /*0820*/ 	.word	0x00009610


	//   ....[44]....
        /*0824*/ 	.word	0x0000b040


	//   ....[45]....
        /*0828*/ 	.word	0x0000b050


	//   ....[46]....
        /*082c*/ 	.word	0x0000b060


	//   ....[47]....
        /*0830*/ 	.word	0x0000b070


	//   ....[48]....
        /*0834*/ 	.word	0x0000dd10


	//   ....[49]....
        /*0838*/ 	.word	0x0000de10


	//   ....[50]....
        /*083c*/ 	.word	0x0000e350


	//   ....[51]....
        /*0840*/ 	.word	0x0000e3c0


	//   ....[52]....
        /*0844*/ 	.word	0x0000ff90


	//   ....[53]....
        /*0848*/ 	.word	0x0000ffa0


	//   ....[54]....
        /*084c*/ 	.word	0x0000ffd0


	//   ....[55]....
        /*0850*/ 	.word	0x0000ffe0


	//   ....[56]....
        /*0854*/ 	.word	0x00011520


	//   ....[57]....
        /*0858*/ 	.word	0x00011560


	//   ....[58]....
        /*085c*/ 	.word	0x00011610


	//   ....[59]....
        /*0860*/ 	.word	0x00011920


	//   ....[60]....
        /*0864*/ 	.word	0x000129e0


	//   ....[61]....
        /*0868*/ 	.word	0x00012a00


	//   ....[62]....
        /*086c*/ 	.word	0x00012a10


	//   ....[63]....
        /*0870*/ 	.word	0x00012a20


	//   ....[64]....
        /*0874*/ 	.word	0x000130d0


	//   ....[65]....
        /*0878*/ 	.word	0x000130e0


	//   ....[66]....
        /*087c*/ 	.word	0x000131e0


	//   ....[67]....
        /*0880*/ 	.word	0x000131f0


	//   ....[68]....
        /*0884*/ 	.word	0x00013300


	//   ....[69]....
        /*0888*/ 	.word	0x00013310


	//   ....[70]....
        /*088c*/ 	.word	0x00013420


	//   ....[71]....
        /*0890*/ 	.word	0x00013430


	//   ....[72]....
        /*0894*/ 	.word	0x000138f0


	//   ....[73]....
        /*0898*/ 	.word	0x00013900


	//   ....[74]....
        /*089c*/ 	.word	0x00013d80


	//   ....[75]....
        /*08a0*/ 	.word	0x00013d90


	//   ....[76]....
        /*08a4*/ 	.word	0x000149c0


	//   ....[77]....
        /*08a8*/ 	.word	0x000149d0


	//   ....[78]....
        /*08ac*/ 	.word	0x00014ae0


	//   ....[79]....
        /*08b0*/ 	.word	0x00014af0


	//   ....[80]....
        /*08b4*/ 	.word	0x00014c00


	//   ....[81]....
        /*08b8*/ 	.word	0x00014c10


	//   ....[82]....
        /*08bc*/ 	.word	0x00014d20


	//   ....[83]....
        /*08c0*/ 	.word	0x00014d30


	//   ....[84]....
        /*08c4*/ 	.word	0x00014ea0


	//   ....[85]....
        /*08c8*/ 	.word	0x000150b0


	//   ....[86]....
        /*08cc*/ 	.word	0x000150e0


	//   ....[87]....
        /*08d0*/ 	.word	0x00015110


	//   ....[88]....
        /*08d4*/ 	.word	0x00015140


	//   ....[89]....
        /*08d8*/ 	.word	0x00015170


	//   ....[90]....
        /*08dc*/ 	.word	0x000151a0


	//   ....[91]....
        /*08e0*/ 	.word	0x00015330


	//   ....[92]....
        /*08e4*/ 	.word	0x00015360


	//   ....[93]....
        /*08e8*/ 	.word	0x00015390


	//   ....[94]....
        /*08ec*/ 	.word	0x000153c0


	//   ....[95]....
        /*08f0*/ 	.word	0x000153f0


	//   ....[96]....
        /*08f4*/ 	.word	0x00015420


	//   ....[97]....
        /*08f8*/ 	.word	0x000154b0


	//   ....[98]....
        /*08fc*/ 	.word	0x000154e0


	//   ....[99]....
        /*0900*/ 	.word	0x000154f0


	//   ....[100]....
        /*0904*/ 	.word	0x00015580


	//   ....[101]....
        /*0908*/ 	.word	0x000164b0


	//   ....[102]....
        /*090c*/ 	.word	0x00018270


	//   ....[103]....
        /*0910*/ 	.word	0x00018290


	//   ....[104]....
        /*0914*/ 	.word	0x00018330


	//   ....[105]....
        /*0918*/ 	.word	0x00018350


	//   ....[106]....
        /*091c*/ 	.word	0x000183e0


	//   ....[107]....
        /*0920*/ 	.word	0x00018400


	//   ....[108]....
        /*0924*/ 	.word	0x00018490


	//   ....[109]....
        /*0928*/ 	.word	0x000184b0


	//   ....[110]....
        /*092c*/ 	.word	0x00018540


	//   ....[111]....
        /*0930*/ 	.word	0x00018560


	//   ....[112]....
        /*0934*/ 	.word	0x000185f0


	//   ....[113]....
        /*0938*/ 	.word	0x00018610


	//   ....[114]....
        /*093c*/ 	.word	0x000186a0


	//   ....[115]....
        /*0940*/ 	.word	0x000186c0


	//   ....[116]....
        /*0944*/ 	.word	0x000186d0


	//   ....[117]....
        /*0948*/ 	.word	0x00018750


	//   ....[118]....
        /*094c*/ 	.word	0x00018e70


	//   ....[119]....
        /*0950*/ 	.word	0x00018ea0


	//   ....[120]....
        /*0954*/ 	.word	0x00018f00


	//   ....[121]....
        /*0958*/ 	.word	0x00018f40


	//   ....[122]....
        /*095c*/ 	.word	0x00018f90


	//   ....[123]....
        /*0960*/ 	.word	0x00018fe0


	//   ....[124]....
        /*0964*/ 	.word	0x00019020


	//   ....[125]....
        /*0968*/ 	.word	0x00019080


	//   ....[126]....
        /*096c*/ 	.word	0x000190d0


	//   ....[127]....
        /*0970*/ 	.word	0x00019120


	//   ....[128]....
        /*0974*/ 	.word	0x00019170


	//   ....[129]....
        /*0978*/ 	.word	0x000191c0


	//   ....[130]....
        /*097c*/ 	.word	0x00019210


	//   ....[131]....
        /*0980*/ 	.word	0x00019260


	//   ....[132]....
        /*0984*/ 	.word	0x00019280


	//   ....[133]....
        /*0988*/ 	.word	0x000192c0


	//   ....[134]....
        /*098c*/ 	.word	0x00019a10


	//   ....[135]....
        /*0990*/ 	.word	0x00019a40


	//   ....[136]....
        /*0994*/ 	.word	0x00019aa0


	//   ....[137]....
        /*0998*/ 	.word	0x00019ab0


	//   ....[138]....
        /*099c*/ 	.word	0x00019b00


	//   ....[139]....
        /*09a0*/ 	.word	0x00019b10


	//   ....[140]....
        /*09a4*/ 	.word	0x00019b60


	//   ....[141]....
        /*09a8*/ 	.word	0x00019b70


	//   ....[142]....
        /*09ac*/ 	.word	0x00019bc0


	//   ....[143]....
        /*09b0*/ 	.word	0x00019bd0


	//   ....[144]....
        /*09b4*/ 	.word	0x00019c20


	//   ....[145]....
        /*09b8*/ 	.word	0x00019c30


	//   ....[146]....
        /*09bc*/ 	.word	0x00019c80


	//   ....[147]....
        /*09c0*/ 	.word	0x00019c90


	//   ....[148]....
        /*09c4*/ 	.word	0x00019ca0


	//   ....[149]....
        /*09c8*/ 	.word	0x00019cf0


	//   ....[150]....
        /*09cc*/ 	.word	0x00019f50


	//   ....[151]....
        /*09d0*/ 	.word	0x00019f70


	//   ....[152]....
        /*09d4*/ 	.word	0x00019f80


	//   ....[153]....
        /*09d8*/ 	.word	0x00019ff0


	//   ....[154]....
        /*09dc*/ 	.word	0x0001a000


	//   ....[155]....
        /*09e0*/ 	.word	0x0001a070


	//   ....[156]....
        /*09e4*/ 	.word	0x0001a080


	//   ....[157]....
        /*09e8*/ 	.word	0x0001a0f0


	//   ....[158]....
        /*09ec*/ 	.word	0x0001a100


	//   ....[159]....
        /*09f0*/ 	.word	0x0001a170


	//   ....[160]....
        /*09f4*/ 	.word	0x0001a180


	//   ....[161]....
        /*09f8*/ 	.word	0x0001a1f0


	//   ....[162]....
        /*09fc*/ 	.word	0x0001a200


	//   ....[163]....
        /*0a00*/ 	.word	0x0001a270


	//   ....[164]....
        /*0a04*/ 	.word	0x0001a280


	//   ....[165]....
        /*0a08*/ 	.word	0x0001a290


	//   ....[166]....
        /*0a0c*/ 	.word	0x0001a820


	//   ....[167]....
        /*0a10*/ 	.word	0x0001a860


	//   ....[168]....
        /*0a14*/ 	.word	0x0001a8a0


	//   ....[169]....
        /*0a18*/ 	.word	0x0001a8c0


	//   ....[170]....
        /*0a1c*/ 	.word	0x0001a8d0


	//   ....[171]....
        /*0a20*/ 	.word	0x0001a8f0


	//   ....[172]....
        /*0a24*/ 	.word	0x0001a960


	//   ....[173]....
        /*0a28*/ 	.word	0x0001a980


	//   ....[174]....
        /*0a2c*/ 	.word	0x0001a9e0


	//   ....[175]....
        /*0a30*/ 	.word	0x0001aa00


	//   ....[176]....
        /*0a34*/ 	.word	0x0001aa60


	//   ....[177]....
        /*0a38*/ 	.word	0x0001aa80


	//   ....[178]....
        /*0a3c*/ 	.word	0x0001aae0


	//   ....[179]....
        /*0a40*/ 	.word	0x0001ab00


	//   ....[180]....
        /*0a44*/ 	.word	0x0001ab50


	//   ....[181]....
        /*0a48*/ 	.word	0x0001ab70


	//   ....[182]....
        /*0a4c*/ 	.word	0x0001afc0


	//   ....[183]....
        /*0a50*/ 	.word	0x0001aff0


	//   ....[184]....
        /*0a54*/ 	.word	0x0001b050


	//   ....[185]....
        /*0a58*/ 	.word	0x0001b080


	//   ....[186]....
        /*0a5c*/ 	.word	0x0001b0b0


	//   ....[187]....
        /*0a60*/ 	.word	0x0001b0e0


	//   ....[188]....
        /*0a64*/ 	.word	0x0001b110


	//   ....[189]....
        /*0a68*/ 	.word	0x0001b140


	//   ....[190]....
        /*0a6c*/ 	.word	0x0001b2e0


	//   ....[191]....
        /*0a70*/ 	.word	0x0001b310


	//   ....[192]....
        /*0a74*/ 	.word	0x0001b340


	//   ....[193]....
        /*0a78*/ 	.word	0x0001b370


	//   ....[194]....
        /*0a7c*/ 	.word	0x0001b3a0


	//   ....[195]....
        /*0a80*/ 	.word	0x0001b3d0


	//   ....[196]....
        /*0a84*/ 	.word	0x0001b490


	//   ....[197]....
        /*0a88*/ 	.word	0x0001b4b0


	//   ....[198]....
        /*0a8c*/ 	.word	0x0001b4c0


	//   ....[199]....
        /*0a90*/ 	.word	0x0001b520


	//   ....[200]....
        /*0a94*/ 	.word	0x0001bb40


	//   ....[201]....
        /*0a98*/ 	.word	0x0001be60


	//   ....[202]....
        /*0a9c*/ 	.word	0x0001bef0


	//   ....[203]....
        /*0aa0*/ 	.word	0x0001bf90


	//   ....[204]....
        /*0aa4*/ 	.word	0x0001c020


	//   ....[205]....
        /*0aa8*/ 	.word	0x0001c0c0


	//   ....[206]....
        /*0aac*/ 	.word	0x0001c150


	//   ....[207]....
        /*0ab0*/ 	.word	0x0001c1f0


	//   ....[208]....
        /*0ab4*/ 	.word	0x0001c280


	//   ....[209]....
        /*0ab8*/ 	.word	0x0001c370


	//   ....[210]....
        /*0abc*/ 	.word	0x0001c400


	//   ....[211]....
        /*0ac0*/ 	.word	0x0001c4a0


	//   ....[212]....
        /*0ac4*/ 	.word	0x0001c530


	//   ....[213]....
        /*0ac8*/ 	.word	0x0001c5d0


	//   ....[214]....
        /*0acc*/ 	.word	0x0001c660


	//   ....[215]....
        /*0ad0*/ 	.word	0x0001c700


	//   ....[216]....
        /*0ad4*/ 	.word	0x0001c790


	//   ....[217]....
        /*0ad8*/ 	.word	0x0001c880


	//   ....[218]....
        /*0adc*/ 	.word	0x0001c910


	//   ....[219]....
        /*0ae0*/ 	.word	0x0001c9a0


	//   ....[220]....
        /*0ae4*/ 	.word	0x0001ca30


	//   ....[221]....
        /*0ae8*/ 	.word	0x0001cac0


	//   ....[222]....
        /*0aec*/ 	.word	0x0001cb50


	//   ....[223]....
        /*0af0*/ 	.word	0x0001cbe0


	//   ....[224]....
        /*0af4*/ 	.word	0x0001cc70


	//   ....[225]....
        /*0af8*/ 	.word	0x0001cda0


	//   ....[226]....
        /*0afc*/ 	.word	0x0001ce50


	//   ....[227]....
        /*0b00*/ 	.word	0x0001cee0


	//   ....[228]....
        /*0b04*/ 	.word	0x0001cf30


	//   ....[229]....
        /*0b08*/ 	.word	0x0001cf80


	//   ....[230]....
        /*0b0c*/ 	.word	0x0001d060


	//   ....[231]....
        /*0b10*/ 	.word	0x0001d0f0


	//   ....[232]....
        /*0b14*/ 	.word	0x0001d140


	//   ....[233]....
        /*0b18*/ 	.word	0x0001d190


	//   ....[234]....
        /*0b1c*/ 	.word	0x0001d3a0


	//   ....[235]....
        /*0b20*/ 	.word	0x0001d3f0


	//   ....[236]....
        /*0b24*/ 	.word	0x0001d480


	//   ....[237]....
        /*0b28*/ 	.word	0x0001d510


	//   ....[238]....
        /*0b2c*/ 	.word	0x0001d5a0


	//   ....[239]....
        /*0b30*/ 	.word	0x0001d630


	//   ....[240]....
        /*0b34*/ 	.word	0x0001d6c0


	//   ....[241]....
        /*0b38*/ 	.word	0x0001d750


	//   ....[242]....
        /*0b3c*/ 	.word	0x0001d7d0


	//   ....[243]....
        /*0b40*/ 	.word	0x0001d820


	//   ....[244]....
        /*0b44*/ 	.word	0x0001d8b0


	//   ....[245]....
        /*0b48*/ 	.word	0x0001d940


	//   ....[246]....
        /*0b4c*/ 	.word	0x0001d9c0


	//   ....[247]....
        /*0b50*/ 	.word	0x0001da10


	//   ....[248]....
        /*0b54*/ 	.word	0x0001daa0


	//   ....[249]....
        /*0b58*/ 	.word	0x0001db30


	//   ....[250]....
        /*0b5c*/ 	.word	0x0001dbc0


	//   ....[251]....
        /*0b60*/ 	.word	0x0001dc50


	//   ....[252]....
        /*0b64*/ 	.word	0x0001dce0


	//   ....[253]....
        /*0b68*/ 	.word	0x0001dd70


	//   ....[254]....
        /*0b6c*/ 	.word	0x0001de30


	//   ....[255]....
        /*0b70*/ 	.word	0x0001e110


	//   ....[0]....
        /*0b74*/ 	.word	0x0001e200


	//   ....[1]....
        /*0b78*/ 	.word	0x0001e2a0


	//   ....[2]....
        /*0b7c*/ 	.word	0x0001e300


	//   ....[3]....
        /*0b80*/ 	.word	0x0001e400


	//   ....[4]....
        /*0b84*/ 	.word	0x0001e470


	//   ....[5]....
        /*0b88*/ 	.word	0x0001e570


	//   ....[6]....
        /*0b8c*/ 	.word	0x0001e5e0


	//   ....[7]....
        /*0b90*/ 	.word	0x0001e6e0


	//   ....[8]....
        /*0b94*/ 	.word	0x0001e750


	//   ....[9]....
        /*0b98*/ 	.word	0x0001e850


	//   ....[10]....
        /*0b9c*/ 	.word	0x0001e8c0


	//   ....[11]....
        /*0ba0*/ 	.word	0x0001e9c0


	//   ....[12]....
        /*0ba4*/ 	.word	0x0001ea30


	//   ....[13]....
        /*0ba8*/ 	.word	0x0001eb30


	//   ....[14]....
        /*0bac*/ 	.word	0x0001eba0


	//   ....[15]....
        /*0bb0*/ 	.word	0x0001ec40


	//   ....[16]....
        /*0bb4*/ 	.word	0x0001ed40


	//   ....[17]....
        /*0bb8*/ 	.word	0x0001edb0


	//   ....[18]....
        /*0bbc*/ 	.word	0x0001ee30


	//   ....[19]....
        /*0bc0*/ 	.word	0x0001eee0


	//   ....[20]....
        /*0bc4*/ 	.word	0x0001ef60


	//   ....[21]....
        /*0bc8*/ 	.word	0x0001f030


	//   ....[22]....
        /*0bcc*/ 	.word	0x0001f0b0


	//   ....[23]....
        /*0bd0*/ 	.word	0x0001f180


	//   ....[24]....
        /*0bd4*/ 	.word	0x0001f200


	//   ....[25]....
        /*0bd8*/ 	.word	0x0001f2d0


	//   ....[26]....
        /*0bdc*/ 	.word	0x0001f350


	//   ....[27]....
        /*0be0*/ 	.word	0x0001f420


	//   ....[28]....
        /*0be4*/ 	.word	0x0001f4a0


	//   ....[29]....
        /*0be8*/ 	.word	0x0001f560


	//   ....[30]....
        /*0bec*/ 	.word	0x0001f5f0


	//   ....[31]....
        /*0bf0*/ 	.word	0x0001f6a0


	//   ....[32]....
        /*0bf4*/ 	.word	0x0001f7d0


	//   ....[33]....
        /*0bf8*/ 	.word	0x0001f870


	//   ....[34]....
        /*0bfc*/ 	.word	0x0001f8e0


	//   ....[35]....
        /*0c00*/ 	.word	0x0001f9a0


	//   ....[36]....
        /*0c04*/ 	.word	0x0001fa00


	//   ....[37]....
        /*0c08*/ 	.word	0x0001fac0


	//   ....[38]....
        /*0c0c*/ 	.word	0x0001fb20


	//   ....[39]....
        /*0c10*/ 	.word	0x0001fbe0


	//   ....[40]....
        /*0c14*/ 	.word	0x0001fc40


	//   ....[41]....
        /*0c18*/ 	.word	0x0001fd00


	//   ....[42]....
        /*0c1c*/ 	.word	0x0001fd60


	//   ....[43]....
        /*0c20*/ 	.word	0x0001fe20


	//   ....[44]....
        /*0c24*/ 	.word	0x0001fe80


	//   ....[45]....
        /*0c28*/ 	.word	0x0001ff40


	//   ....[46]....
        /*0c2c*/ 	.word	0x0001ffa0


	//   ....[47]....
        /*0c30*/ 	.word	0x00020060


	//   ....[48]....
        /*0c34*/ 	.word	0x00020150


	//   ....[49]....
        /*0c38*/ 	.word	0x000201f0


	//   ....[50]....
        /*0c3c*/ 	.word	0x00020250


	//   ....[51]....
        /*0c40*/ 	.word	0x00020330


	//   ....[52]....
        /*0c44*/ 	.word	0x00020390


	//   ....[53]....
        /*0c48*/ 	.word	0x00020470


	//   ....[54]....
        /*0c4c*/ 	.word	0x000204d0


	//   ....[55]....
        /*0c50*/ 	.word	0x000205b0


	//   ....[56]....
        /*0c54*/ 	.word	0x00020610


	//   ....[57]....
        /*0c58*/ 	.word	0x000206f0


	//   ....[58]....
        /*0c5c*/ 	.word	0x00020750


	//   ....[59]....
        /*0c60*/ 	.word	0x00020830


	//   ....[60]....
        /*0c64*/ 	.word	0x00020890


	//   ....[61]....
        /*0c68*/ 	.word	0x00020970


	//   ....[62]....
        /*0c6c*/ 	.word	0x000209d0


	//   ....[63]....
        /*0c70*/ 	.word	0x00020aa0


	//   ....[64]....
        /*0c74*/ 	.word	0x00020bc0


	//   ....[65]....
        /*0c78*/ 	.word	0x00020c70


	//   ....[66]....
        /*0c7c*/ 	.word	0x00020d20


	//   ....[67]....
        /*0c80*/ 	.word	0x00020df0


	//   ....[68]....
        /*0c84*/ 	.word	0x00020e50


	//   ....[69]....
        /*0c88*/ 	.word	0x00020f30


	//   ....[70]....
        /*0c8c*/ 	.word	0x00020f90


	//   ....[71]....
        /*0c90*/ 	.word	0x00021060


	//   ....[72]....
        /*0c94*/ 	.word	0x000210c0


	//   ....[73]....
        /*0c98*/ 	.word	0x00021190


	//   ....[74]....
        /*0c9c*/ 	.word	0x000211f0


	//   ....[75]....
        /*0ca0*/ 	.word	0x000212d0


	//   ....[76]....
        /*0ca4*/ 	.word	0x00021330


	//   ....[77]....
        /*0ca8*/ 	.word	0x00021400


	//   ....[78]....
        /*0cac*/ 	.word	0x00021460


	//   ....[79]....
        /*0cb0*/ 	.word	0x00021520


	//   ....[80]....
        /*0cb4*/ 	.word	0x000215b0


	//   ....[81]....
        /*0cb8*/ 	.word	0x00021650


	//   ....[82]....
        /*0cbc*/ 	.word	0x000217d0


	//   ....[83]....
        /*0cc0*/ 	.word	0x00021840


	//   ....[84]....
        /*0cc4*/ 	.word	0x000218b0


	//   ....[85]....
        /*0cc8*/ 	.word	0x00021920


	//   ....[86]....
        /*0ccc*/ 	.word	0x00021990


	//   ....[87]....
        /*0cd0*/ 	.word	0x00021a10


	//   ....[88]....
        /*0cd4*/ 	.word	0x00021a90


	//   ....[89]....
        /*0cd8*/ 	.word	0x00021b20


	//   ....[90]....
        /*0cdc*/ 	.word	0x00021b90


	//   ....[91]....
        /*0ce0*/ 	.word	0x00021c00


	//   ....[92]....
        /*0ce4*/ 	.word	0x00021c70


	//   ....[93]....
        /*0ce8*/ 	.word	0x00021cf0


	//   ....[94]....
        /*0cec*/ 	.word	0x00021d60


	//   ....[95]....
        /*0cf0*/ 	.word	0x00021e00


	//   ....[96]....
        /*0cf4*/ 	.word	0x00021e50


	//   ....[97]....
        /*0cf8*/ 	.word	0x00021ee0


	//   ....[98]....
        /*0cfc*/ 	.word	0x00022010


	//----- nvinfo : EIATTR_REG_RECONFIG
	.align		4
.L_911:
        /*0d00*/ 	.byte	0x01, 0x54
	.zero		2


	//----- nvinfo : EIATTR_SYSCALL_OFFSETS
	.align		4
        /*0d04*/ 	.byte	0x04, 0x46
        /*0d06*/ 	.short	(.L_913 - .L_912)


	//   ....[0]....
.L_912:
        /*0d08*/ 	.word	0x00001c90


	//   ....[1]....
        /*0d0c*/ 	.word	0x00001de0


	//   ....[2]....
        /*0d10*/ 	.word	0x000091f0


	//   ....[3]....
        /*0d14*/ 	.word	0x00009550


	//   ....[4]....
        /*0d18*/ 	.word	0x00017950


	//   ....[5]....
        /*0d1c*/ 	.word	0x00017aa0


	//   ....[6]....
        /*0d20*/ 	.word	0x00017b90


	//   ....[7]....
        /*0d24*/ 	.word	0x00018b20


	//----- nvinfo : EIATTR_MBARRIER_INSTR_OFFSETS
	.align		4
.L_913:
        /*0d28*/ 	.byte	0x04, 0x39
        /*0d2a*/ 	.short	(.L_915 - .L_914)


	//   ....[0]....
.L_914:
        /*0d2c*/ 	.word	0x00000270
        /*0d30*/ 	.word	0x000000ff
        /*0d34*/ 	.word	0x00028800
        /*0d38*/ 	.short	0x0100
        /*0d3a*/ 	.byte	0x08
	.zero		1


	//   ....[1]....
        /*0d3c*/ 	.word	0x00000280
        /*0d40*/ 	.word	0x000000ff
        /*0d44*/ 	.word	0x00028820
        /*0d48*/ 	.short	0x0100
        /*0d4a*/ 	.byte	0x08
	.zero		1


	//   ....[2]....
        /*0d4c*/ 	.word	0x00000370
        /*0d50*/ 	.word	0x000000ff
        /*0d54*/ 	.word	0x00028830
        /*0d58*/ 	.short	0x0100
        /*0d5a*/ 	.byte	0x08
	.zero		1


	//   ....[3]....
        /*0d5c*/ 	.word	0x00000380
        /*0d60*/ 	.word	0x000000ff
        /*0d64*/ 	.word	0x00028840
        /*0d68*/ 	.short	0x0100
        /*0d6a*/ 	.byte	0x08
	.zero		1


	//   ....[4]....
        /*0d6c*/ 	.word	0x00000390
        /*0d70*/ 	.word	0x000000ff
        /*0d74*/ 	.word	0x00028838
        /*0d78*/ 	.short	0x0100
        /*0d7a*/ 	.byte	0x08
	.zero		1


	//   ....[5]....
        /*0d7c*/ 	.word	0x000003a0
        /*0d80*/ 	.word	0x000000ff
        /*0d84*/ 	.word	0x00028848
        /*0d88*/ 	.short	0x0100
        /*0d8a*/ 	.byte	0x08
	.zero		1


	//   ....[6]....
        /*0d8c*/ 	.word	0x000004d0
        /*0d90*/ 	.word	0x000000ff
        /*0d94*/ 	.word	0x00028850
        /*0d98*/ 	.short	0x0100
        /*0d9a*/ 	.byte	0x08
	.zero		1


	//   ....[7]....
        /*0d9c*/ 	.word	0x000004e0
        /*0da0*/ 	.word	0x000000ff
        /*0da4*/ 	.word	0x00028860
        /*0da8*/ 	.short	0x0100
        /*0daa*/ 	.byte	0x08
	.zero		1


	//   ....[8]....
        /*0dac*/ 	.word	0x000004f0
        /*0db0*/ 	.word	0x000000ff
        /*0db4*/ 	.word	0x00028858
        /*0db8*/ 	.short	0x0100
        /*0dba*/ 	.byte	0x08
	.zero		1


	//   ....[9]....
        /*0dbc*/ 	.word	0x00000500
        /*0dc0*/ 	.word	0x000000ff
        /*0dc4*/ 	.word	0x00028868
        /*0dc8*/ 	.short	0x0100
        /*0dca*/ 	.byte	0x08
	.zero		1


	//   ....[10]....
        /*0dcc*/ 	.word	0x000005f0
        /*0dd0*/ 	.word	0x000000ff
        /*0dd4*/ 	.word	0x00028870
        /*0dd8*/ 	.short	0x0100
        /*0dda*/ 	.byte	0x06
	.zero		1


	//   ....[11]....
        /*0ddc*/ 	.word	0x00000600
        /*0de0*/ 	.word	0x000000ff
        /*0de4*/ 	.word	0x00028880
        /*0de8*/ 	.short	0x0100
        /*0dea*/ 	.byte	0x06
	.zero		1


	//   ....[12]....
        /*0dec*/ 	.word	0x00000610
        /*0df0*/ 	.word	0x000000ff
        /*0df4*/ 	.word	0x00028878
        /*0df8*/ 	.short	0x0100
        /*0dfa*/ 	.byte	0x06
	.zero		1


	//   ....[13]....
        /*0dfc*/ 	.word	0x00000620
        /*0e00*/ 	.word	0x000000ff
        /*0e04*/ 	.word	0x00028888
        /*0e08*/ 	.short	0x0100
        /*0e0a*/ 	.byte	0x06
	.zero		1


	//   ....[14]....
        /*0e0c*/ 	.word	0x00000750
        /*0e10*/ 	.word	0x000000ff
        /*0e14*/ 	.word	0x00028890
        /*0e18*/ 	.short	0x0100
        /*0e1a*/ 	.byte	0x08
	.zero		1


	//   ....[15]....
        /*0e1c*/ 	.word	0x00000760
        /*0e20*/ 	.word	0x000000ff
        /*0e24*/ 	.word	0x000288a0
        /*0e28*/ 	.short	0x0100
        /*0e2a*/ 	.byte	0x08
	.zero		1


	//   ....[16]....
        /*0e2c*/ 	.word	0x00000770
        /*0e30*/ 	.word	0x000000ff
        /*0e34*/ 	.word	0x00028898
        /*0e38*/ 	.short	0x0100
        /*0e3a*/ 	.byte	0x08
	.zero		1


	//   ....[17]....
        /*0e3c*/ 	.word	0x00000780
        /*0e40*/ 	.word	0x000000ff
        /*0e44*/ 	.word	0x000288a8
        /*0e48*/ 	.short	0x0100
        /*0e4a*/ 	.byte	0x08
	.zero		1


	//   ....[18]....
        /*0e4c*/ 	.word	0x000008b0
        /*0e50*/ 	.word	0x000000ff
        /*0e54*/ 	.word	0x000288b0
        /*0e58*/ 	.short	0x0100
        /*0e5a*/ 	.byte	0x08
	.zero		1


	//   ....[19]....
        /*0e5c*/ 	.word	0x000008c0
        /*0e60*/ 	.word	0x000000ff
        /*0e64*/ 	.word	0x000288c0
        /*0e68*/ 	.short	0x0100
        /*0e6a*/ 	.byte	0x08
	.zero		1


	//   ....[20]....
        /*0e6c*/ 	.word	0x000008d0
        /*0e70*/ 	.word	0x000000ff
        /*0e74*/ 	.word	0x000288b8
        /*0e78*/ 	.short	0x0100
        /*0e7a*/ 	.byte	0x08
	.zero		1


	//   ....[21]....
        /*0e7c*/ 	.word	0x000008e0
        /*0e80*/ 	.word	0x000000ff
        /*0e84*/ 	.word	0x000288c8
        /*0e88*/ 	.short	0x0100
        /*0e8a*/ 	.byte	0x08
	.zero		1


	//   ....[22]....
        /*0e8c*/ 	.word	0x00003430
        /*0e90*/ 	.word	0x0000005a
        /*0e94*/ 	.word	0x00028890
        /*0e98*/ 	.short	0x010a
        /*0e9a*/ 	.byte	0x3f
	.zero		1


	//   ....[23]....
        /*0e9c*/ 	.word	0x00005c10
        /*0ea0*/ 	.word	0x0000005a
        /*0ea4*/ 	.word	0x00028890
        /*0ea8*/ 	.short	0x010a
        /*0eaa*/ 	.byte	0x3f
	.zero		1


	//   ....[24]....
        /*0eac*/ 	.word	0x00007cf0
        /*0eb0*/ 	.word	0x0000005a
        /*0eb4*/ 	.word	0x00028890
        /*0eb8*/ 	.short	0x010a
        /*0eba*/ 	.byte	0x3f
	.zero		1


	//   ....[25]....
        /*0ebc*/ 	.word	0x000083f0
        /*0ec0*/ 	.word	0x0000000b
        /*0ec4*/ 	.word	0x00000000
        /*0ec8*/ 	.short	0x0101
        /*0eca*/ 	.byte	0x3f
	.zero		1


	//   ....[26]....
        /*0ecc*/ 	.word	0x00008430
        /*0ed0*/ 	.word	0x0000005a
        /*0ed4*/ 	.word	0x000288b0
        /*0ed8*/ 	.short	0x010a
        /*0eda*/ 	.byte	0x3f
	.zero		1


	//   ....[27]....
        /*0edc*/ 	.word	0x00008a40
        /*0ee0*/ 	.word	0x0000005a
        /*0ee4*/ 	.word	0x00000000
        /*0ee8*/ 	.short	0x0101
        /*0eea*/ 	.byte	0x3f
	.zero		1


	//   ....[28]....
        /*0eec*/ 	.word	0x00009280
        /*0ef0*/ 	.word	0x0000009c
        /*0ef4*/ 	.word	0x00028800
        /*0ef8*/ 	.short	0x010a
        /*0efa*/ 	.byte	0x3f
	.zero		1


	//   ....[29]....
        /*0efc*/ 	.word	0x000092d0
        /*0f00*/ 	.word	0x0000009c
        /*0f04*/ 	.word	0x00028800
        /*0f08*/ 	.short	0x010a
        /*0f0a*/ 	.byte	0x3f
	.zero		1


	//   ....[30]....
        /*0f0c*/ 	.word	0x00009980
        /*0f10*/ 	.word	0x0000009c
        /*0f14*/ 	.word	0x00028800
        /*0f18*/ 	.short	0x010a
        /*0f1a*/ 	.byte	0x3f
	.zero		1


	//   ....[31]....
        /*0f1c*/ 	.word	0x0000b360
        /*0f20*/ 	.word	0x0000009c
        /*0f24*/ 	.word	0x00028800
        /*0f28*/ 	.short	0x010a
        /*0f2a*/ 	.byte	0x3f
	.zero		1


	//   ....[32]....
        /*0f2c*/ 	.word	0x0000cc00
        /*0f30*/ 	.word	0x00000003
        /*0f34*/ 	.word	0x00028830
        /*0f38*/ 	.short	0x010a
        /*0f3a*/ 	.byte	0x3f
	.zero		1


	//   ....[33]....
        /*0f3c*/ 	.word	0x0000cc50
        /*0f40*/ 	.word	0x00000003
        /*0f44*/ 	.word	0x00028830
        /*0f48*/ 	.short	0x010a
        /*0f4a*/ 	.byte	0x3f
	.zero		1


	//   ....[34]....
        /*0f4c*/ 	.word	0x0000e670
        /*0f50*/ 	.word	0x00000003
        /*0f54*/ 	.word	0x00000000
        /*0f58*/ 	.short	0x0101
        /*0f5a*/ 	.byte	0x3f
	.zero		1


	//   ....[35]....
        /*0f5c*/ 	.word	0x0000f260
        /*0f60*/ 	.word	0x00000007
        /*0f64*/ 	.word	0x00028830
        /*0f68*/ 	.short	0x010a
        /*0f6a*/ 	.byte	0x3f
	.zero		1


	//   ....[36]....
        /*0f6c*/ 	.word	0x0000f2b0
        /*0f70*/ 	.word	0x00000007
        /*0f74*/ 	.word	0x00028830
        /*0f78*/ 	.short	0x010a
        /*0f7a*/ 	.byte	0x3f
	.zero		1


	//   ....[37]....
        /*0f7c*/ 	.word	0x0000f6f0
        /*0f80*/ 	.word	0x00000005
        /*0f84*/ 	.word	0x00028850
        /*0f88*/ 	.short	0x010a
        /*0f8a*/ 	.byte	0x3f
	.zero		1


	//   ....[38]....
        /*0f8c*/ 	.word	0x0000f730
        /*0f90*/ 	.word	0x00000005
        /*0f94*/ 	.word	0x00028850
        /*0f98*/ 	.short	0x010a
        /*0f9a*/ 	.byte	0x3f
	.zero		1


	//   ....[39]....
        /*0f9c*/ 	.word	0x00010b30
        /*0fa0*/ 	.word	0x00000003
        /*0fa4*/ 	.word	0x00000000
        /*0fa8*/ 	.short	0x0101
        /*0faa*/ 	.byte	0x3f
	.zero		1


	//   ....[40]....
        /*0fac*/ 	.word	0x00010de0
        /*0fb0*/ 	.word	0x0000000c
        /*0fb4*/ 	.word	0x00000000
        /*0fb8*/ 	.short	0x0101
        /*0fba*/ 	.byte	0x3f
	.zero		1


	//   ....[41]....
        /*0fbc*/ 	.word	0x00011420
        /*0fc0*/ 	.word	0x0000000f
        /*0fc4*/ 	.word	0x00028850
        /*0fc8*/ 	.short	0x010a
        /*0fca*/ 	.byte	0x3f
	.zero		1


	//   ....[42]....
        /*0fcc*/ 	.word	0x000114a0
        /*0fd0*/ 	.word	0x0000000f
        /*0fd4*/ 	.word	0x00028850
        /*0fd8*/ 	.short	0x010a
        /*0fda*/ 	.byte	0x3f
	.zero		1


	//   ....[43]....
        /*0fdc*/ 	.word	0x00011ac0
        /*0fe0*/ 	.word	0x00000004
        /*0fe4*/ 	.word	0x00000000
        /*0fe8*/ 	.short	0x0101
        /*0fea*/ 	.byte	0x3f
	.zero		1


	//   ....[44]....
        /*0fec*/ 	.word	0x00012fe0
        /*0ff0*/ 	.word	0x00000000
        /*0ff4*/ 	.word	0x00000000
        /*0ff8*/ 	.short	0x0101
        /*0ffa*/ 	.byte	0x3f
	.zero		1


	//   ....[45]....
        /*0ffc*/ 	.word	0x00013830
        /*1000*/ 	.word	0x00000004
        /*1004*/ 	.word	0x00000000
        /*1008*/ 	.short	0x0101
        /*100a*/ 	.byte	0x3f
	.zero		1


	//   ....[46]....
        /*100c*/ 	.word	0x00016590
        /*1010*/ 	.word	0x00000016
        /*1014*/ 	.word	0x00028820
        /*1018*/ 	.short	0x010a
        /*101a*/ 	.byte	0x3f
	.zero		1


	//   ....[47]....
        /*101c*/ 	.word	0x00016620
        /*1020*/ 	.word	0x0000000a
        /*1024*/ 	.word	0x000288a0
        /*1028*/ 	.short	0x010a
        /*102a*/ 	.byte	0x3f
	.zero		1


	//   ....[48]....
        /*102c*/ 	.word	0x00016980
        /*1030*/ 	.word	0x0000000a
        /*1034*/ 	.word	0x000288c0
        /*1038*/ 	.short	0x010a
        /*103a*/ 	.byte	0x3f
	.zero		1


	//   ....[49]....
        /*103c*/ 	.word	0x00016db0
        /*1040*/ 	.word	0x0000000a
        /*1044*/ 	.word	0x000288a0
        /*1048*/ 	.short	0x010a
        /*104a*/ 	.byte	0x3f
	.zero		1


	//   ....[50]....
        /*104c*/ 	.word	0x000170f0
        /*1050*/ 	.word	0x0000000a
        /*1054*/ 	.word	0x000288c0
        /*1058*/ 	.short	0x010a
        /*105a*/ 	.byte	0x3f
	.zero		1


	//   ....[51]....
        /*105c*/ 	.word	0x00018090
        /*1060*/ 	.word	0x00000007
        /*1064*/ 	.word	0x00028840
        /*1068*/ 	.short	0x010a
        /*106a*/ 	.byte	0x3f
	.zero		1


	//   ....[52]....
        /*106c*/ 	.word	0x00018800
        /*1070*/ 	.word	0x00000007
        /*1074*/ 	.word	0x00028830
        /*1078*/ 	.short	0x0107
        /*107a*/ 	.byte	0x3f
	.zero		1


	//   ....[53]....
        /*107c*/ 	.word	0x000188d0
        /*1080*/ 	.word	0x00000007
        /*1084*/ 	.word	0x00028830
        /*1088*/ 	.short	0x0101
        /*108a*/ 	.byte	0x3f
	.zero		1


	//   ....[54]....
        /*108c*/ 	.word	0x000193b0
        /*1090*/ 	.word	0x00000016
        /*1094*/ 	.word	0x00028800
        /*1098*/ 	.short	0x0107
        /*109a*/ 	.byte	0x3f
	.zero		1


	//   ....[55]....
        /*109c*/ 	.word	0x000194c0
        /*10a0*/ 	.word	0x00000016
        /*10a4*/ 	.word	0x00028800
        /*10a8*/ 	.short	0x0101
        /*10aa*/ 	.byte	0x3f
	.zero		1


	//   ....[56]....
        /*10ac*/ 	.word	0x000194e0
        /*10b0*/ 	.word	0x00000016
        /*10b4*/ 	.word	0x00028820
        /*10b8*/ 	.short	0x010a
        /*10ba*/ 	.byte	0x3f
	.zero		1


	//   ....[57]....
        /*10bc*/ 	.word	0x00019870
        /*10c0*/ 	.word	0x00000006
        /*10c4*/ 	.word	0x00028840
        /*10c8*/ 	.short	0x010a
        /*10ca*/ 	.byte	0x3f
	.zero		1


	//   ....[58]....
        /*10cc*/ 	.word	0x00019d80
        /*10d0*/ 	.word	0x00000006
        /*10d4*/ 	.word	0x00028830
        /*10d8*/ 	.short	0x0107
        /*10da*/ 	.byte	0x3f
	.zero		1


	//   ....[59]....
        /*10dc*/ 	.word	0x00019e40
        /*10e0*/ 	.word	0x00000006
        /*10e4*/ 	.word	0x00028830
        /*10e8*/ 	.short	0x0101
        /*10ea*/ 	.byte	0x3f
	.zero		1


	//   ....[60]....
        /*10ec*/ 	.word	0x00019ea0
        /*10f0*/ 	.word	0x00000006
        /*10f4*/ 	.word	0x00028860
        /*10f8*/ 	.short	0x010a
        /*10fa*/ 	.byte	0x3f
	.zero		1


	//   ....[61]....
        /*10fc*/ 	.word	0x0001a3d0
        /*1100*/ 	.word	0x00000006
        /*1104*/ 	.word	0x00028850
        /*1108*/ 	.short	0x0107
        /*110a*/ 	.byte	0x3f
	.zero		1


	//   ....[62]....
        /*110c*/ 	.word	0x0001a570
        /*1110*/ 	.word	0x00000006
        /*1114*/ 	.word	0x00028850
        /*1118*/ 	.short	0x0101
        /*111a*/ 	.byte	0x3f
	.zero		1


	//   ....[63]....
        /*111c*/ 	.word	0x0001a780
        /*1120*/ 	.word	0x00000000
        /*1124*/ 	.word	0x00028860
        /*1128*/ 	.short	0x010a
        /*112a*/ 	.byte	0x3f
	.zero		1


	//   ....[64]....
        /*112c*/ 	.word	0x0001acb0
        /*1130*/ 	.word	0x00000000
        /*1134*/ 	.word	0x00028850
        /*1138*/ 	.short	0x0107
        /*113a*/ 	.byte	0x3f
	.zero		1


	//   ....[65]....
        /*113c*/ 	.word	0x0001ad70
        /*1140*/ 	.word	0x00000000
        /*1144*/ 	.word	0x00028850
        /*1148*/ 	.short	0x0101
        /*114a*/ 	.byte	0x3f
	.zero		1


	//   ....[66]....
        /*114c*/ 	.word	0x0001bac0
        /*1150*/ 	.word	0x00000004
        /*1154*/ 	.word	0x00028820
        /*1158*/ 	.short	0x010a
        /*115a*/ 	.byte	0x3f
	.zero		1


	//   ....[67]....
        /*115c*/ 	.word	0x0001bc30
        /*1160*/ 	.word	0x00000005
        /*1164*/ 	.word	0x00028840
        /*1168*/ 	.short	0x010a
        /*116a*/ 	.byte	0x3f
	.zero		1


	//   ....[68]....
        /*116c*/ 	.word	0x0001bcd0
        /*1170*/ 	.word	0x00000019
        /*1174*/ 	.word	0x00028840
        /*1178*/ 	.short	0x010a
        /*117a*/ 	.byte	0x3f
	.zero		1


	//   ....[69]....
        /*117c*/ 	.word	0x0001bd10
        /*1180*/ 	.word	0x00000005
        /*1184*/ 	.word	0x00028860
        /*1188*/ 	.short	0x010a
        /*118a*/ 	.byte	0x3f
	.zero		1


	//   ....[70]....
        /*118c*/ 	.word	0x0001bd50
        /*1190*/ 	.word	0x00000019
        /*1194*/ 	.word	0x00028860
        /*1198*/ 	.short	0x010a
        /*119a*/ 	.byte	0x3f
	.zero		1


	//   ....[71]....
        /*119c*/ 	.word	0x0001bdb0
        /*11a0*/ 	.word	0x0000005a
        /*11a4*/ 	.word	0x00028890
        /*11a8*/ 	.short	0x010a
        /*11aa*/ 	.byte	0x3f
	.zero		1


	//   ....[72]....
        /*11ac*/ 	.word	0x0001c2c0
        /*11b0*/ 	.word	0x0000005a
        /*11b4*/ 	.word	0x00028890
        /*11b8*/ 	.short	0x010a
        /*11ba*/ 	.byte	0x3f
	.zero		1


	//   ....[73]....
        /*11bc*/ 	.word	0x0001c7d0
        /*11c0*/ 	.word	0x0000005a
        /*11c4*/ 	.word	0x00028890
        /*11c8*/ 	.short	0x010a
        /*11ca*/ 	.byte	0x3f
	.zero		1


	//   ....[74]....
        /*11cc*/ 	.word	0x0001cca0
        /*11d0*/ 	.word	0x0000005a
        /*11d4*/ 	.word	0x000288b0
        /*11d8*/ 	.short	0x010a
        /*11da*/ 	.byte	0x3f
	.zero		1


	//   ....[75]....
        /*11dc*/ 	.word	0x0001cfb0
        /*11e0*/ 	.word	0x0000009c
        /*11e4*/ 	.word	0x00028800
        /*11e8*/ 	.short	0x010a
        /*11ea*/ 	.byte	0x3f
	.zero		1


	//   ....[76]....
        /*11ec*/ 	.word	0x0001d1c0
        /*11f0*/ 	.word	0x0000009c
        /*11f4*/ 	.word	0x00028800
        /*11f8*/ 	.short	0x010a
        /*11fa*/ 	.byte	0x3f
	.zero		1


	//   ....[77]....
        /*11fc*/ 	.word	0x0001d210
        /*1200*/ 	.word	0x00000003
        /*1204*/ 	.word	0x00028830
        /*1208*/ 	.short	0x010a
        /*120a*/ 	.byte	0x3f
	.zero		1


	//   ....[78]....
        /*120c*/ 	.word	0x0001d260
        /*1210*/ 	.word	0x00000007
        /*1214*/ 	.word	0x00028830
        /*1218*/ 	.short	0x010a
        /*121a*/ 	.byte	0x3f
	.zero		1


	//   ....[79]....
        /*121c*/ 	.word	0x0001d2b0
        /*1220*/ 	.word	0x00000005
        /*1224*/ 	.word	0x00028850
        /*1228*/ 	.short	0x010a
        /*122a*/ 	.byte	0x3f
	.zero		1


	//   ....[80]....
        /*122c*/ 	.word	0x0001d300
        /*1230*/ 	.word	0x0000000f
        /*1234*/ 	.word	0x00028850
        /*1238*/ 	.short	0x010a
        /*123a*/ 	.byte	0x3f
	.zero		1


	//   ....[81]....
        /*123c*/ 	.word	0x0001def0
        /*1240*/ 	.word	0x00000016
        /*1244*/ 	.word	0x00028820
        /*1248*/ 	.short	0x010a
        /*124a*/ 	.byte	0x3f
	.zero		1


	//   ....[82]....
        /*124c*/ 	.word	0x0001df40
        /*1250*/ 	.word	0x0000000a
        /*1254*/ 	.word	0x000288a0
        /*1258*/ 	.short	0x010a
        /*125a*/ 	.byte	0x3f
	.zero		1


	//   ....[83]....
        /*125c*/ 	.word	0x0001df90
        /*1260*/ 	.word	0x0000000a
        /*1264*/ 	.word	0x000288c0
        /*1268*/ 	.short	0x010a
        /*126a*/ 	.byte	0x3f
	.zero		1


	//   ....[84]....
        /*126c*/ 	.word	0x0001dfe0
        /*1270*/ 	.word	0x0000000a
        /*1274*/ 	.word	0x000288a0
        /*1278*/ 	.short	0x010a
        /*127a*/ 	.byte	0x3f
	.zero		1


	//   ....[85]....
        /*127c*/ 	.word	0x0001e030
        /*1280*/ 	.word	0x0000000a
        /*1284*/ 	.word	0x000288c0
        /*1288*/ 	.short	0x010a
        /*128a*/ 	.byte	0x3f
	.zero		1


	//   ....[86]....
        /*128c*/ 	.word	0x0001e150
        /*1290*/ 	.word	0x00000007
        /*1294*/ 	.word	0x00028840
        /*1298*/ 	.short	0x010a
        /*129a*/ 	.byte	0x3f
	.zero		1


	//   ....[87]....
        /*129c*/ 	.word	0x0001f6d0
        /*12a0*/ 	.word	0x00000016
        /*12a4*/ 	.word	0x00028820
        /*12a8*/ 	.short	0x010a
        /*12aa*/ 	.byte	0x3f
	.zero		1


	//   ....[88]....
        /*12ac*/ 	.word	0x0001f720
        /*12b0*/ 	.word	0x00000006
        /*12b4*/ 	.word	0x00028840
        /*12b8*/ 	.short	0x010a
        /*12ba*/ 	.byte	0x3f
	.zero		1


	//   ....[89]....
        /*12bc*/ 	.word	0x000200a0
        /*12c0*/ 	.word	0x00000006
        /*12c4*/ 	.word	0x00028860
        /*12c8*/ 	.short	0x010a
        /*12ca*/ 	.byte	0x3f
	.zero		1


	//   ....[90]....
        /*12cc*/ 	.word	0x00020b10
        /*12d0*/ 	.word	0x00000000
        /*12d4*/ 	.word	0x00028860
        /*12d8*/ 	.short	0x010a
        /*12da*/ 	.byte	0x3f
	.zero		1


	//   ....[91]....
        /*12dc*/ 	.word	0x00021f30
        /*12e0*/ 	.word	0x00000004
        /*12e4*/ 	.word	0x00028820
        /*12e8*/ 	.short	0x010a
        /*12ea*/ 	.byte	0x3f
	.zero		1


	//   ....[92]....
        /*12ec*/ 	.word	0x000220d0
        /*12f0*/ 	.word	0x00000005
        /*12f4*/ 	.word	0x00028840
        /*12f8*/ 	.short	0x010a
        /*12fa*/ 	.byte	0x3f
	.zero		1


	//   ....[93]....
        /*12fc*/ 	.word	0x00022120
        /*1300*/ 	.word	0x00000019
        /*1304*/ 	.word	0x00028840
        /*1308*/ 	.short	0x010a
        /*130a*/ 	.byte	0x3f
	.zero		1


	//   ....[94]....
        /*130c*/ 	.word	0x00022170
        /*1310*/ 	.word	0x00000005
        /*1314*/ 	.word	0x00028860
        /*1318*/ 	.short	0x010a
        /*131a*/ 	.byte	0x3f
	.zero		1


	//----- nvinfo : EIATTR_NUM_MBARRIERS
	.align		4
.L_915:
        /*131c*/ 	.byte	0x03, 0x38
        /*131e*/ 	.short	0x0016


	//----- nvinfo : EIATTR_EXIT_INSTR_OFFSETS
	.align		4
        /*1320*/ 	.byte	0x04, 0x1c
        /*1322*/ 	.short	(.L_917 - .L_916)


	//   ....[0]....
.L_916:
        /*1324*/ 	.word	0x0001bda0


	//----- nvinfo : EIATTR_MAX_THREADS
	.align		4
.L_917:
        /*1328*/ 	.byte	0x04, 0x05
        /*132a*/ 	.short	(.L_919 - .L_918)
.L_918:
        /*132c*/ 	.word	0x00000180
        /*1330*/ 	.word	0x00000001
        /*1334*/ 	.word	0x00000001


	//----- nvinfo : EIATTR_CRS_STACK_SIZE
	.align		4
.L_919:
        /*1338*/ 	.byte	0x04, 0x1e
        /*133a*/ 	.short	(.L_921 - .L_920)
.L_920:
        /*133c*/ 	.word	0x00000000


	//----- nvinfo : EIATTR_CBANK_PARAM_SIZE
	.align		4
.L_921:
        /*1340*/ 	.byte	0x03, 0x19
        /*1342*/ 	.short	0x0af0


	//----- nvinfo : EIATTR_PARAM_CBANK
	.align		4
        /*1344*/ 	.byte	0x04, 0x0a
        /*1346*/ 	.short	(.L_923 - .L_922)
	.align		4
.L_922:
        /*1348*/ 	.word	index@(.nv.constant0._ZN7cutlass13device_kernelIN5flash11enable_sm90INS1_16FlashAttnFwdSm90INS1_25CollectiveMainloopFwdSm90ILi2EN4cute5tupleIJNS5_1CILi1EEES8_S8_EEENS6_IJNS7_ILi128EEESA_SA_EEELi128ENS_10bfloat16_tEfNS_4arch4Sm90ELb0ELb0ELb0ELb1ELb1ELb1ELb0ELb1ELb1ELb1ELb1ELb0EEENS1_21CollectiveEpilogueFwdISB_S9_SC_SE_Li256ELb1ELb1ELb1ELb0EEENS1_36VarlenDynamicPersistentTileSchedulerILi128ELi128ELi256ELi128ELb1ELb1ELb1ELb0ELb1ELb1EEEEEEEEEvNT_6ParamsE)
        /*134c*/ 	.short	0x0210
        /*134e*/ 	.short	0x0af0


	//----- nvinfo : EIATTR_SW_WAR
	.align		4
.L_923:
        /*1350*/ 	.byte	0x04, 0x36
        /*1352*/ 	.short	(.L_925 - .L_924)
.L_924:
        /*1354*/ 	.word	0x00000008
.L_925:


//--------------------- .nv.info._ZN7cutlass13device_kernelIN5flash11enable_sm90INS1_16FlashAttnFwdSm90INS1_25CollectiveMainloopFwdSm90ILi2EN4cute5tupleIJNS5_1CILi1EEES8_S8_EEENS6_IJNS7_ILi128EEESA_SA_EEELi128ENS_10bfloat16_tEfNS_4arch4Sm90ELb0ELb1ELb0ELb0ELb1ELb0ELb0ELb1ELb1ELb1ELb1ELb0EEENS1_21CollectiveEpilogueFwdISB_S9_SC_SE_Li256ELb0ELb1ELb1ELb0EEENS1_19SingleTileSchedulerILb0ELb1ELb1ELi128EEEEEEEEEvNT_6ParamsE --------------------------
	.section	.nv.info._ZN7cutlass13device_kernelIN5flash11enable_sm90INS1_16FlashAttnFwdSm90INS1_25CollectiveMainloopFwdSm90ILi2EN4cute5tupleIJNS5_1CILi1EEES8_S8_EEENS6_IJNS7_ILi128EEESA_SA_EEELi128ENS_10bfloat16_tEfNS_4arch4Sm90ELb0ELb1ELb0ELb0ELb1ELb0ELb0ELb1ELb1ELb1ELb1ELb0EEENS1_21CollectiveEpilogueFwdISB_S9_SC_SE_Li256ELb0ELb1ELb1ELb0EEENS1_19SingleTileSchedulerILb0ELb1ELb1ELi128EEEEEEEEEvNT_6ParamsE,"",@"SHT_CUDA_INFO"
	.sectionflags	@""
	.align	4


	//----- nvinfo : EIATTR_CUDA_API_VERSION
	.align		4
        /*0000*/ 	.byte	0x04, 0x37
        /*0002*/ 	.short	(.L_927 - .L_926)
.L_926:
        /*0004*/ 	.word	0x00000082


	//----- nvinfo : EIATTR_KPARAM_INFO
	.align		4
.L_927:
        /*0008*/ 	.byte	0x04, 0x17
        /*000a*/ 	.short	(.L_929 - .L_928)
.L_928:
        /*000c*/ 	.word	0x00000000
        /*0010*/ 	.short	0x0000
        /*0012*/ 	.short	0x0070
        /*0014*/ 	.byte	0x00, 0xf0, 0x01, 0x28


	//----- nvinfo : EIATTR_SPARSE_MMA_MASK
	.align		4
.L_929:
        /*0018*/ 	.byte	0x03, 0x50
        /*001a*/ 	.short	0x0000


	//----- nvinfo : EIATTR_MAXREG_COUNT
	.align		4
        /*001c*/ 	.byte	0x03, 0x1b
        /*001e*/ 	.short	0x00a8


	//----- nvinfo : EIATTR_NUM_BARRIERS
	.align		4
        /*0020*/ 	.byte	0x02, 0x4c
        /*0022*/ 	.byte	0x10
	.zero		1


	//----- nvinfo : EIATTR_EXTERNS
	.align		4
        /*0024*/ 	.byte	0x04, 0x0f
        /*0026*/ 	.short	(.L_931 - .L_930)


	//   ....[0]....
	.align		4
.L_930:
        /*0028*/ 	.word	index@(__assertfail)


	//----- nvinfo : EIATTR_MERCURY_ISA_VERSION
	.align		4
.L_931:
        /*002c*/ 	.byte	0x03, 0x5f
        /*002e*/ 	.short	0x0101


	//----- nvinfo : EIATTR_INT_WARP_WIDE_INSTR_OFFSETS
	.align		4
        /*0030*/ 	.byte	0x04, 0x31
        /*0032*/ 	.short	(.L_933 - .L_932)


	//   ....[0]....
.L_932:
        /*0034*/ 	.word	0x000000b0


	//   ....[1]....
        /*0038*/ 	.word	0x000000c0


	//   ....[2]....
        /*003c*/ 	.word	0x00000160


	//----- nvinfo : EIATTR_COOP_GROUP_MASK_REGIDS
	.align		4
.L_933:
        /*0040*/ 	.byte	0x04, 0x29
        /*0042*/ 	.short	(.L_935 - .L_934)


	//   ....[0]....
.L_934:
        /*0044*/ 	.word	0xffffffff


	//   ....[1]....
        /*0048*/ 	.word	0xffffffff


	//   ....[2]....
        /*004c*/ 	.word	0xffffffff


	//   ....[3]....
        /*0050*/ 	.word	0xffffffff


	//   ....[4]....
        /*0054*/ 	.word	0xffffffff


	//   ....[5]....
        /*0058*/ 	.word	0xffffffff


	//   ....[6]....
        /*005c*/ 	.word	0xffffffff


	//   ....[7]....
        /*0060*/ 	.word	0xffffffff


	//   ....[8]....
        /*0064*/ 	.word	0xffffffff


	//   ....[9]....
        /*0068*/ 	.word	0xffffffff


	//   ....[10]....
        /*006c*/ 	.word	0xffffffff


	//   ....[11]....
        /*0070*/ 	.word	0xffffffff


	//   ....[12]....
        /*0074*/ 	.word	0xffffffff


	//   ....[13]....
        /*0078*/ 	.word	0xffffffff


	//   ....[14]....
        /*007c*/ 	.word	0xffffffff


	//   ....[15]....
        /*0080*/ 	.word	0xffffffff


	//   ....[16]....
        /*0084*/ 	.word	0xffffffff


	//   ....[17]....
        /*0088*/ 	.word	0xffffffff


	//   ....[18]....
        /*008c*/ 	.word	0xffffffff


	//   ....[19]....
        /*0090*/ 	.word	0xffffffff


	//   ....[20]....
        /*0094*/ 	.word	0xffffffff


	//   ....[21]....
        /*0098*/ 	.word	0xffffffff


	//   ....[22]....
        /*009c*/ 	.word	0xffffffff


	//   ....[23]....
        /*00a0*/ 	.word	0xffffffff


	//   ....[24]....
        /*00a4*/ 	.word	0xffffffff


	//   ....[25]....
        /*00a8*/ 	.word	0xffffffff


	//   ....[26]....
        /*00ac*/ 	.word	0xffffffff


	//   ....[27]....
        /*00b0*/ 	.word	0xffffffff


	//   ....[28]....
        /*00b4*/ 	.word	0xffffffff


	//   ....[29]....
        /*00b8*/ 	.word	0xffffffff


	//   ....[30]....
        /*00bc*/ 	.word	0xffffffff


	//   ....[31]....
        /*00c0*/ 	.word	0xffffffff


	//   ....[32]....
        /*00c4*/ 	.word	0xffffffff


	//   ....[33]....
        /*00c8*/ 	.word	0xffffffff


	//   ....[34]....
        /*00cc*/ 	.word	0xffffffff


	//   ....[35]....
        /*00d0*/ 	.word	0xffffffff


	//   ....[36]....
        /*00d4*/ 	.word	0xffffffff


	//   ....[37]....
        /*00d8*/ 	.word	0xffffffff


	//   ....[38]....
        /*00dc*/ 	.word	0xffffffff


	//   ....[39]....
        /*00e0*/ 	.word	0xffffffff


	//   ....[40]....
        /*00e4*/ 	.word	0xffffffff


	//   ....[41]....
        /*00e8*/ 	.word	0xffffffff


	//   ....[42]....
        /*00ec*/ 	.word	0xffffffff


	//   ....[43]....
        /*00f0*/ 	.word	0xffffffff


	//   ....[44]....
        /*00f4*/ 	.word	0xffffffff


	//   ....[45]....
        /*00f8*/ 	.word	0xffffffff


	//   ....[46]....
        /*00fc*/ 	.word	0xffffffff


	//   ....[47]....
        /*0100*/ 	.word	0xffffffff


	//   ....[48]....
        /*0104*/ 	.word	0xffffffff


	//   ....[49]....
        /*0108*/ 	.word	0xffffffff


	//   ....[50]....
        /*010c*/ 	.word	0xffffffff


	//   ....[51]....
        /*0110*/ 	.word	0xffffffff


	//   ....[52]....
        /*0114*/ 	.word	0xffffffff


	//   ....[53]....
        /*0118*/ 	.word	0xffffffff


	//   ....[54]....
        /*011c*/ 	.word	0xffffffff


	//   ....[55]....
        /*0120*/ 	.word	0xffffffff


	//   ....[56]....
        /*0124*/ 	.word	0xffffffff


	//   ....[57]....
        /*0128*/ 	.word	0xffffffff


	//   ....[58]....
        /*012c*/ 	.word	0xffffffff


	//   ....[59]....
        /*0130*/ 	.word	0xffffffff


	//   ....[60]....
        /*0134*/ 	.word	0xffffffff


	//   ....[61]....
        /*0138*/ 	.word	0xffffffff


	//   ....[62]....
        /*013c*/ 	.word	0xffffffff


	//   ....[63]....
        /*0140*/ 	.word	0xffffffff


	//   ....[64]....
        /*0144*/ 	.word	0xffffffff


	//   ....[65]....
        /*0148*/ 	.word	0xffffffff


	//   ....[66]....
        /*014c*/ 	.word	0xffffffff


	//   ....[67]....
        /*0150*/ 	.word	0xffffffff


	//   ....[68]....
        /*0154*/ 	.word	0xffffffff


	//   ....[69]....
        /*0158*/ 	.word	0xffffffff


	//   ....[70]....
        /*015c*/ 	.word	0xffffffff


	//   ....[71]....
        /*0160*/ 	.word	0xffffffff


	//   ....[72]....
        /*0164*/ 	.word	0xffffffff


	//   ....[73]....
        /*0168*/ 	.word	0xffffffff


	//   ....[74]....
        /*016c*/ 	.word	0xffffffff


	//   ....[75]....
        /*0170*/ 	.word	0xffffffff


	//   ....[76]....
        /*0174*/ 	.word	0xffffffff


	//   ....[77]....
        /*0178*/ 	.word	0xffffffff


	//   ....[78]....
        /*017c*/ 	.word	0xffffffff


	//   ....[79]....
        /*0180*/ 	.word	0xffffffff


	//   ....[80]....
        /*0184*/ 	.word	0xffffffff


	//   ....[81]....
        /*0188*/ 	.word	0xffffffff


	//   ....[82]....
        /*018c*/ 	.word	0xffffffff


	//   ....[83]....
        /*0190*/ 	.word	0xffffffff


	//   ....[84]....
        /*0194*/ 	.word	0xffffffff


	//   ....[85]....
        /*0198*/ 	.word	0xffffffff


	//   ....[86]....
        /*019c*/ 	.word	0xffffffff


	//   ....[87]....
        /*01a0*/ 	.word	0xffffffff


	//   ....[88]....
        /*01a4*/ 	.word	0xffffffff


	//   ....[89]....
        /*01a8*/ 	.word	0xffffffff


	//   ....[90]....
        /*01ac*/ 	.word	0xffffffff


	//   ....[91]....
        /*01b0*/ 	.word	0xffffffff


	//   ....[92]....
        /*01b4*/ 	.word	0xffffffff


	//   ....[93]....
        /*01b8*/ 	.word	0xffffffff


	//   ....[94]....
        /*01bc*/ 	.word	0xffffffff


	//   ....[95]....
        /*01c0*/ 	.word	0xffffffff


	//   ....[96]....
        /*01c4*/ 	.word	0xffffffff


	//   ....[97]....
        /*01c8*/ 	.word	0xffffffff


	//   ....[98]....
        /*01cc*/ 	.word	0xffffffff


	//   ....[99]....
        /*01d0*/ 	.word	0xffffffff


	//   ....[100]....
        /*01d4*/ 	.word	0xffffffff


	//   ....[101]....
        /*01d8*/ 	.word	0xffffffff


	//   ....[102]....
        /*01dc*/ 	.word	0xffffffff


	//   ....[103]....
        /*01e0*/ 	.word	0xffffffff


	//   ....[104]....
        /*01e4*/ 	.word	0xffffffff


	//   ....[105]....
        /*01e8*/ 	.word	0xffffffff


	//   ....[106]....
        /*01ec*/ 	.word	0xffffffff


	//   ....[107]....
        /*01f0*/ 	.word	0xffffffff


	//   ....[108]....
        /*01f4*/ 	.word	0xffffffff


	//   ....[109]....
        /*01f8*/ 	.word	0xffffffff


	//   ....[110]....
        /*01fc*/ 	.word	0xffffffff


	//   ....[111]....
        /*0200*/ 	.word	0xffffffff


	//   ....[112]....
        /*0204*/ 	.word	0xffffffff


	//   ....[113]....
        /*0208*/ 	.word	0xffffffff


	//   ....[114]....
        /*020c*/ 	.word	0xffffffff


	//   ....[115]....
        /*0210*/ 	.word	0xffffffff


	//   ....[116]....
        /*0214*/ 	.word	0xffffffff


	//   ....[117]....
        /*0218*/ 	.word	0xffffffff


	//   ....[118]....
        /*021c*/ 	.word	0xffffffff


	//   ....[119]....
        /*0220*/ 	.word	0xffffffff


	//   ....[120]....
        /*0224*/ 	.word	0xffffffff


	//   ....[121]....
        /*0228*/ 	.word	0xffffffff


	//   ....[122]....
        /*022c*/ 	.word	0xffffffff


	//   ....[123]....
        /*0230*/ 	.word	0x0500000f


	//   ....[124]....
        /*0234*/ 	.word	0x0500000f


	//   ....[125]....
        /*0238*/ 	.word	0x0500000f


	//   ....[126]....
        /*023c*/ 	.word	0x0500000f


	//   ....[127]....
        /*0240*/ 	.word	0x0500000f


	//   ....[128]....
        /*0244*/ 	.word	0x0500000f


	//   ....[129]....
        /*0248*/ 	.word	0x0500000f


	//   ....[130]....
        /*024c*/ 	.word	0x0500000f


	//   ....[131]....
        /*0250*/ 	.word	0x0500000f


	//   ....[132]....
        /*0254*/ 	.word	0x0500000f


	//   ....[133]....
        /*0258*/ 	.word	0x0500000f


	//   ....[134]....
        /*025c*/ 	.word	0x0500000f


	//   ....[135]....
        /*0260*/ 	.word	0x0500000f


	//   ....[136]....
        /*0264*/ 	.word	0x0500000f


	//   ....[137]....
        /*0268*/ 	.word	0x0500000f


	//   ....[138]....
        /*026c*/ 	.word	0x0500000f


	//   ....[139]....
        /*0270*/ 	.word	0x0500000f


	//   ....[140]....
        /*0274*/ 	.word	0x0500000f


	//   ....[141]....
        /*0278*/ 	.word	0x0500000f


	//   ....[142]....
        /*027c*/ 	.word	0x0500000f


	//   ....[143]....
        /*0280*/ 	.word	0x0500000f


	//   ....[144]....
        /*0284*/ 	.word	0x0500000f


	//   ....[145]....
        /*0288*/ 	.word	0x0500000f


	//   ....[146]....
        /*028c*/ 	.word	0x0500000f


	//   ....[147]....
        /*0290*/ 	.word	0x0500000f


	//   ....[148]....
        /*0294*/ 	.word	0x0500000f


	//   ....[149]....
        /*0298*/ 	.word	0x0500000f


	//   ....[150]....
        /*029c*/ 	.word	0x0500000f


	//   ....[151]....
        /*02a0*/ 	.word	0x0500000f


	//   ....[152]....
        /*02a4*/ 	.word	0x0500000f


	//   ....[153]....
        /*02a8*/ 	.word	0x0500000f


	//   ....[154]....
        /*02ac*/ 	.word	0x0500000f


	//   ....[155]....
        /*02b0*/ 	.word	0x0500000f


	//   ....[156]....
        /*02b4*/ 	.word	0x0500000f


	//   ....[157]....
        /*02b8*/ 	.word	0x0500000f


	//   ....[158]....
        /*02bc*/ 	.word	0x0500000f


	//   ....[159]....
        /*02c0*/ 	.word	0x0500000f


	//   ....[160]....
        /*02c4*/ 	.word	0x0500000f


	//   ....[161]....
        /*02c8*/ 	.word	0x0500000f


	//   ....[162]....
        /*02cc*/ 	.word	0x0500000f


	//   ....[163]....
        /*02d0*/ 	.word	0x0500000f


	//   ....[164]....
        /*02d4*/ 	.word	0x0500000f


	//   ....[165]....
        /*02d8*/ 	.word	0x0500000f


	//   ....[166]....
        /*02dc*/ 	.word	0x0500000f


	//   ....[167]....
        /*02e0*/ 	.word	0x0500000f


	//   ....[168]....
        /*02e4*/ 	.word	0x0500000f


	//   ....[169]....
        /*02e8*/ 	.word	0x0500000f


	//   ....[170]....
        /*02ec*/ 	.word	0x0500000f


	//   ....[171]....
        /*02f0*/ 	.word	0x0500000f


	//   ....[172]....
        /*02f4*/ 	.word	0x0500000f


	//   ....[173]....
        /*02f8*/ 	.word	0x0500000f


	//   ....[174]....
        /*02fc*/ 	.word	0x0500000f


	//   ....[175]....
        /*0300*/ 	.word	0x0500000f


	//   ....[176]....
        /*0304*/ 	.word	0x0500000f


	//   ....[177]....
        /*0308*/ 	.word	0x0500000f


	//   ....[178]....
        /*030c*/ 	.word	0x0500000f


	//   ....[179]....
        /*0310*/ 	.word	0x0500000f


	//   ....[180]....
        /*0314*/ 	.word	0x0500000f


	//   ....[181]....
        /*0318*/ 	.word	0x0500000f


	//   ....[182]....
        /*031c*/ 	.word	0x0500000f


	//   ....[183]....
        /*0320*/ 	.word	0x0500000f


	//   ....[184]....
        /*0324*/ 	.word	0x0500000f


	//   ....[185]....
        /*0328*/ 	.word	0x0500000f


	//   ....[186]....
        /*032c*/ 	.word	0x0500000f


	//   ....[187]....
        /*0330*/ 	.word	0x0500000f


	//   ....[188]....
        /*0334*/ 	.word	0x0500000f


	//   ....[189]....
        /*0338*/ 	.word	0x0500000f


	//   ....[190]....
        /*033c*/ 	.word	0x0500000f


	//   ....[191]....
        /*0340*/ 	.word	0x0500000f


	//   ....[192]....
        /*0344*/ 	.word	0x0500000f


	//   ....[193]....
        /*0348*/ 	.word	0x0500000f


	//   ....[194]....
        /*034c*/ 	.word	0x0500000f


	//   ....[195]....
        /*0350*/ 	.word	0x0500000f


	//   ....[196]....
        /*0354*/ 	.word	0x0500000f


	//   ....[197]....
        /*0358*/ 	.word	0x0500000f


	//   ....[198]....
        /*035c*/ 	.word	0x0500000f


	//   ....[199]....
        /*0360*/ 	.word	0x0500000f


	//   ....[200]....
        /*0364*/ 	.word	0x0500000f


	//   ....[201]....
        /*0368*/ 	.word	0x0500000f


	//   ....[202]....
        /*036c*/ 	.word	0x0500000f


	//   ....[203]....
        /*0370*/ 	.word	0x0500000f


	//   ....[204]....
        /*0374*/ 	.word	0x0500000f


	//----- nvinfo : EIATTR_COOP_GROUP_INSTR_OFFSETS
	.align		4
.L_935:
        /*0378*/ 	.byte	0x04, 0x28
        /*037a*/ 	.short	(.L_937 - .L_936)


	//   ....[0]....
.L_936:
        /*037c*/ 	.word	0x00000070


	//   ....[1]....
        /*0380*/ 	.word	0x00000080


	//   ....[2]....
        /*0384*/ 	.word	0x000002c0


	//   ....[3]....
        /*0388*/ 	.word	0x00000420


	//   ....[4]....
        /*038c*/ 	.word	0x00000540


	//   ....[5]....
        /*0390*/ 	.word	0x000006a0


	//   ....[6]....
        /*0394*/ 	.word	0x00001510


	//   ....[7]....
        /*0398*/ 	.word	0x00001ef0


	//   ....[8]....
        /*039c*/ 	.word	0x00002b00


	//   ....[9]....
        /*03a0*/ 	.word	0x000032f0


	//   ....[10]....
        /*03a4*/ 	.word	0x00003420


	//   ....[11]....
        /*03a8*/ 	.word	0x00003cb0


	//   ....[12]....
        /*03ac*/ 	.word	0x00003d10


	//   ....[13]....
        /*03b0*/ 	.word	0x00005580


	//   ....[14]....
        /*03b4*/ 	.word	0x00005780


	//   ....[15]....
        /*03b8*/ 	.word	0x00006360


	//   ....[16]....
        /*03bc*/ 	.word	0x000063b0


	//   ....[17]....
        /*03c0*/ 	.word	0x00006ce0


	//   ....[18]....
        /*03c4*/ 	.word	0x00006d50


	//   ....[19]....
        /*03c8*/ 	.word	0x00008cc0


	//   ....[20]....
        /*03cc*/ 	.word	0x00008cd0


	//   ....[21]....
        /*03d0*/ 	.word	0x00008d10


	//   ....[22]....
        /*03d4*/ 	.word	0x00008d20


	//   ....[23]....
        /*03d8*/ 	.word	0x0000aa10


	//   ....[24]....
        /*03dc*/ 	.word	0x0000ac10


	//   ....[25]....
        /*03e0*/ 	.word	0x0000b7f0


	//   ....[26]....
        /*03e4*/ 	.word	0x0000b840


	//   ....[27]....
        /*03e8*/ 	.word	0x0000c170


	//   ....[28]....
        /*03ec*/ 	.word	0x0000c1e0


	//   ....[29]....
        /*03f0*/ 	.word	0x0000d330


	//   ....[30]....
        /*03f4*/ 	.word	0x0000d360


	//   ....[31]....
        /*03f8*/ 	.word	0x0000d410


	//   ....[32]....
        /*03fc*/ 	.word	0x0000d420


	//   ....[33]....
        /*0400*/ 	.word	0x0000e3d0


	//   ....[34]....
        /*0404*/ 	.word	0x0000e410


	//   ....[35]....
        /*0408*/ 	.word	0x0000e450


	//   ....[36]....
        /*040c*/ 	.word	0x0000e470


	//   ....[37]....
        /*0410*/ 	.word	0x0000e4a0


	//   ....[38]....
        /*0414*/ 	.word	0x0000e4b0


	//   ....[39]....
        /*0418*/ 	.word	0x0000eaf0


	//   ....[40]....
        /*041c*/ 	.word	0x0000eb00


	//   ....[41]....
        /*0420*/ 	.word	0x0000f530


	//   ....[42]....
        /*0424*/ 	.word	0x00010ab0


	//   ....[43]....
        /*0428*/ 	.word	0x00010ae0


	//   ....[44]....
        /*042c*/ 	.word	0x00010af0


	//   ....[45]....
        /*0430*/ 	.word	0x00010b00


	//   ....[46]....
        /*0434*/ 	.word	0x00010b10


	//   ....[47]....
        /*0438*/ 	.word	0x00010b20


	//   ....[48]....
        /*043c*/ 	.word	0x00010b30


	//   ....[49]....
        /*0440*/ 	.word	0x00010b50


	//   ....[50]....
        /*0444*/ 	.word	0x00010bc0


	//   ....[51]....
        /*0448*/ 	.word	0x00010c50


	//   ....[52]....
        /*044c*/ 	.word	0x00010ca0


	//   ....[53]....
        /*0450*/ 	.word	0x00010cb0


	//   ....[54]....
        /*0454*/ 	.word	0x00010ce0


	//   ....[55]....
        /*0458*/ 	.word	0x00010d30


	//   ....[56]....
        /*045c*/ 	.word	0x00010d70


	//   ....[57]....
        /*0460*/ 	.word	0x00010d90


	//   ....[58]....
        /*0464*/ 	.word	0x00011410


	//   ....[59]....
        /*0468*/ 	.word	0x00011440


	//   ....[60]....
        /*046c*/ 	.word	0x00011470


	//   ....[61]....
        /*0470*/ 	.word	0x000114a0


	//   ....[62]....
        /*0474*/ 	.word	0x000114b0


	//   ....[63]....
        /*0478*/ 	.word	0x00011540


	//   ....[64]....
        /*047c*/ 	.word	0x00011560


	//   ....[65]....
        /*0480*/ 	.word	0x00011570


	//   ....[66]....
        /*0484*/ 	.word	0x00011650


	//   ....[67]....
        /*0488*/ 	.word	0x00011670


	//   ....[68]....
        /*048c*/ 	.word	0x00011680


	//   ....[69]....
        /*0490*/ 	.word	0x000116d0


	//   ....[70]....
        /*0494*/ 	.word	0x00011770


	//   ....[71]....
        /*0498*/ 	.word	0x00011790


	//   ....[72]....
        /*049c*/ 	.word	0x000117a0


	//   ....[73]....
        /*04a0*/ 	.word	0x000117e0


	//   ....[74]....
        /*04a4*/ 	.word	0x00011f00


	//   ....[75]....
        /*04a8*/ 	.word	0x00011f30


	//   ....[76]....
        /*04ac*/ 	.word	0x00011f40


	//   ....[77]....
        /*04b0*/ 	.word	0x00011f50


	//   ....[78]....
        /*04b4*/ 	.word	0x00011f80


	//   ....[79]....
        /*04b8*/ 	.word	0x00011fc0


	//   ....[80]....
        /*04bc*/ 	.word	0x00011fd0


	//   ....[81]....
        /*04c0*/ 	.word	0x00011ff0


	//   ....[82]....
        /*04c4*/ 	.word	0x00012050


	//   ....[83]....
        /*04c8*/ 	.word	0x00012060


	//   ....[84]....
        /*04cc*/ 	.word	0x00012080


	//   ....[85]....
        /*04d0*/ 	.word	0x000120e0


	//   ....[86]....
        /*04d4*/ 	.word	0x00012100


	//   ....[87]....
        /*04d8*/ 	.word	0x00012110


	//   ....[88]....
        /*04dc*/ 	.word	0x00012140


	//   ....[89]....
        /*04e0*/ 	.word	0x00012150


	//   ....[90]....
        /*04e4*/ 	.word	0x000123d0


	//   ....[91]....
        /*04e8*/ 	.word	0x000123f0


	//   ....[92]....
        /*04ec*/ 	.word	0x00012400


	//   ....[93]....
        /*04f0*/ 	.word	0x00012420


	//   ....[94]....
        /*04f4*/ 	.word	0x00012490


	//   ....[95]....
        /*04f8*/ 	.word	0x000124c0


	//   ....[96]....
        /*04fc*/ 	.word	0x00012510


	//   ....[97]....
        /*0500*/ 	.word	0x00012540


	//   ....[98]....
        /*0504*/ 	.word	0x00012590


	//   ....[99]....
        /*0508*/ 	.word	0x000125c0


	//   ....[100]....
        /*050c*/ 	.word	0x00012610


	//   ....[101]....
        /*0510*/ 	.word	0x00012640


	//   ....[102]....
        /*0514*/ 	.word	0x00012690


	//   ....[103]....
        /*0518*/ 	.word	0x000126c0


	//   ....[104]....
        /*051c*/ 	.word	0x00012710


	//   ....[105]....
        /*0520*/ 	.word	0x00012740


	//   ....[106]....
        /*0524*/ 	.word	0x00012ba0


	//   ....[107]....
        /*0528*/ 	.word	0x00012bd0


	//   ....[108]....
        /*052c*/ 	.word	0x00012c00


	//   ....[109]....
        /*0530*/ 	.word	0x00012c30


	//   ....[110]....
        /*0534*/ 	.word	0x00012c60


	//   ....[111]....
        /*0538*/ 	.word	0x00012c70


	//   ....[112]....
        /*053c*/ 	.word	0x00012c90


	//   ....[113]....
        /*0540*/ 	.word	0x00012cb0


	//   ....[114]....
        /*0544*/ 	.word	0x00012cd0


	//   ....[115]....
        /*0548*/ 	.word	0x00012cf0


	//   ....[116]....
        /*054c*/ 	.word	0x00012d70


	//   ....[117]....
        /*0550*/ 	.word	0x00012d90


	//   ....[118]....
        /*0554*/ 	.word	0x00012dc0


	//   ....[119]....
        /*0558*/ 	.word	0x00012de0


	//   ....[120]....
        /*055c*/ 	.word	0x00012f90


	//   ....[121]....
        /*0560*/ 	.word	0x00012fa0


	//   ....[122]....
        /*0564*/ 	.word	0x00013200


	//   ....[123]....
        /*0568*/ 	.word	0x00013820


	//   ....[124]....
        /*056c*/ 	.word	0x00013910


	//   ....[125]....
        /*0570*/ 	.word	0x000139b0


	//   ....[126]....
        /*0574*/ 	.word	0x00013a10


	//   ....[127]....
        /*0578*/ 	.word	0x00013ae0


	//   ....[128]....
        /*057c*/ 	.word	0x00013b50


	//   ....[129]....
        /*0580*/ 	.word	0x00013c10


	//   ....[130]....
        /*0584*/ 	.word	0x00013c80


	//   ....[131]....
        /*0588*/ 	.word	0x00013d60


	//   ....[132]....
        /*058c*/ 	.word	0x00013de0


	//   ....[133]....
        /*0590*/ 	.word	0x00013eb0


	//   ....[134]....
        /*0594*/ 	.word	0x00013f30


	//   ....[135]....
        /*0598*/ 	.word	0x00013ff0


	//   ....[136]....
        /*059c*/ 	.word	0x00014070


	//   ....[137]....
        /*05a0*/ 	.word	0x00014140


	//   ....[138]....
        /*05a4*/ 	.word	0x000141c0


	//   ....[139]....
        /*05a8*/ 	.word	0x00014280


	//   ....[140]....
        /*05ac*/ 	.word	0x00014310


	//   ....[141]....
        /*05b0*/ 	.word	0x00014370


	//   ....[142]....
        /*05b4*/ 	.word	0x00014410


	//   ....[143]....
        /*05b8*/ 	.word	0x000144e0


	//   ....[144]....
        /*05bc*/ 	.word	0x00014550


	//   ....[145]....
        /*05c0*/ 	.word	0x00014640


	//   ....[146]....
        /*05c4*/ 	.word	0x000146a0


	//   ....[147]....
        /*05c8*/ 	.word	0x00014770


	//   ....[148]....
        /*05cc*/ 	.word	0x000147e0


	//   ....[149]....
        /*05d0*/ 	.word	0x000148d0


	//   ....[150]....
        /*05d4*/ 	.word	0x00014930


	//   ....[151]....
        /*05d8*/ 	.word	0x00014a00


	//   ....[152]....
        /*05dc*/ 	.word	0x00014a70


	//   ....[153]....
        /*05e0*/ 	.word	0x00014b50


	//   ....[154]....
        /*05e4*/ 	.word	0x00014bb0


	//   ....[155]....
        /*05e8*/ 	.word	0x00014c60


	//   ....[156]....
        /*05ec*/ 	.word	0x00014da0


	//   ....[157]....
        /*05f0*/ 	.word	0x00014e50


	//   ....[158]....
        /*05f4*/ 	.word	0x00014f20


	//   ....[159]....
        /*05f8*/ 	.word	0x00014f70


	//   ....[160]....
        /*05fc*/ 	.word	0x00015050


	//   ....[161]....
        /*0600*/ 	.word	0x000150a0


	//   ....[162]....
        /*0604*/ 	.word	0x00015170


	//   ....[163]....
        /*0608*/ 	.word	0x000151c0


	//   ....[164]....
        /*060c*/ 	.word	0x000152a0


	//   ....[165]....
        /*0610*/ 	.word	0x000152f0


	//   ....[166]....
        /*0614*/ 	.word	0x000153d0


	//   ....[167]....
        /*0618*/ 	.word	0x00015420


	//   ....[168]....
        /*061c*/ 	.word	0x000154f0


	//   ....[169]....
        /*0620*/ 	.word	0x00015540


	//   ....[170]....
        /*0624*/ 	.word	0x00015620


	//   ....[171]....
        /*0628*/ 	.word	0x00015670


	//   ....[172]....
        /*062c*/ 	.word	0x00015760


	//   ....[173]....
        /*0630*/ 	.word	0x00015800


	//   ....[174]....
        /*0634*/ 	.word	0x00015860


	//   ....[175]....
        /*0638*/ 	.word	0x00015920


	//   ....[176]....
        /*063c*/ 	.word	0x000159c0


	//   ....[177]....
        /*0640*/ 	.word	0x00015a80


	//   ....[178]....
        /*0644*/ 	.word	0x00015b20


	//   ....[179]....
        /*0648*/ 	.word	0x00015be0


	//   ....[180]....
        /*064c*/ 	.word	0x00015c80


	//   ....[181]....
        /*0650*/ 	.word	0x00015d40


	//   ....[182]....
        /*0654*/ 	.word	0x00015de0


	//   ....[183]....
        /*0658*/ 	.word	0x00015ea0


	//   ....[184]....
        /*065c*/ 	.word	0x00015f40


	//   ....[185]....
        /*0660*/ 	.word	0x00016000


	//   ....[186]....
        /*0664*/ 	.word	0x000160a0


	//   ....[187]....
        /*0668*/ 	.word	0x00016160


	//   ....[188]....
        /*066c*/ 	.word	0x00016280


	//   ....[189]....
        /*0670*/ 	.word	0x00016320


	//   ....[190]....
        /*0674*/ 	.word	0x000163d0


	//   ....[191]....
        /*0678*/ 	.word	0x000164a0


	//   ....[192]....
        /*067c*/ 	.word	0x00016510


	//   ....[193]....
        /*0680*/ 	.word	0x000165e0


	//   ....[194]....
        /*0684*/ 	.word	0x00016650


	//   ....[195]....
        /*0688*/ 	.word	0x00016730


	//   ....[196]....
        /*068c*/ 	.word	0x000167a0


	//   ....[197]....
        /*0690*/ 	.word	0x00016880


	//   ....[198]....
        /*0694*/ 	.word	0x00016900


	//   ....[199]....
        /*0698*/ 	.word	0x000169e0


	//   ....[200]....
        /*069c*/ 	.word	0x00016a50


	//   ....[201]....
        /*06a0*/ 	.word	0x00016b20


	//   ....[202]....
        /*06a4*/ 	.word	0x00016b90


	//   ....[203]....
        /*06a8*/ 	.word	0x00016c50


	//   ....[204]....
        /*06ac*/ 	.word	0x00016d30


	//----- nvinfo : EIATTR_REG_RECONFIG
	.align		4
.L_937:
        /*06b0*/ 	.byte	0x01, 0x54
	.zero		2


	//----- nvinfo : EIATTR_SYSCALL_OFFSETS
	.align		4
        /*06b4*/ 	.byte	0x04, 0x46
        /*06b6*/ 	.short	(.L_939 - .L_938)


	//   ....[0]....
.L_938:
        /*06b8*/ 	.word	0x000016d0


	//   ....[1]....
        /*06bc*/ 	.word	0x000100f0


	//   ....[2]....
        /*06c0*/ 	.word	0x00010230


	//   ....[3]....
        /*06c4*/ 	.word	0x00010320


	//   ....[4]....
        /*06c8*/ 	.word	0x00011170


	//----- nvinfo : EIATTR_MBARRIER_INSTR_OFFSETS
	.align		4
.L_939:
        /*06cc*/ 	.byte	0x04, 0x39
        /*06ce*/ 	.short	(.L_941 - .L_940)


	//   ....[0]....
.L_940:
        /*06d0*/ 	.word	0x00000170
        /*06d4*/ 	.word	0x000000ff
        /*06d8*/ 	.word	0x00028800
        /*06dc*/ 	.short	0x0100
        /*06de*/ 	.byte	0x08
	.zero		1


	//   ....[1]....
        /*06e0*/ 	.word	0x00000180
        /*06e4*/ 	.word	0x000000ff
        /*06e8*/ 	.word	0x00028820
        /*06ec*/ 	.short	0x0100
        /*06ee*/ 	.byte	0x08
	.zero		1


	//   ....[2]....
        /*06f0*/ 	.word	0x00000270
        /*06f4*/ 	.word	0x000000ff
        /*06f8*/ 	.word	0x00028830
        /*06fc*/ 	.short	0x0100
        /*06fe*/ 	.byte	0x08
	.zero		1


	//   ....[3]....
        /*0700*/ 	.word	0x00000280
        /*0704*/ 	.word	0x000000ff
        /*0708*/ 	.word	0x00028840
        /*070c*/ 	.short	0x0100
        /*070e*/ 	.byte	0x08
	.zero		1


	//   ....[4]....
        /*0710*/ 	.word	0x00000290
        /*0714*/ 	.word	0x000000ff
        /*0718*/ 	.word	0x00028838
        /*071c*/ 	.short	0x0100
        /*071e*/ 	.byte	0x08
	.zero		1


	//   ....[5]....
        /*0720*/ 	.word	0x000002a0
        /*0724*/ 	.word	0x000000ff
        /*0728*/ 	.word	0x00028848
        /*072c*/ 	.short	0x0100
        /*072e*/ 	.byte	0x08
	.zero		1


	//   ....[6]....
        /*0730*/ 	.word	0x000003d0
        /*0734*/ 	.word	0x000000ff
        /*0738*/ 	.word	0x00028850
        /*073c*/ 	.short	0x0100
        /*073e*/ 	.byte	0x08
	.zero		1


	//   ....[7]....
        /*0740*/ 	.word	0x000003e0
        /*0744*/ 	.word	0x000000ff
        /*0748*/ 	.word	0x00028860
        /*074c*/ 	.short	0x0100
        /*074e*/ 	.byte	0x08
	.zero		1


	//   ....[8]....
        /*0750*/ 	.word	0x000003f0
        /*0754*/ 	.word	0x000000ff
        /*0758*/ 	.word	0x00028858
        /*075c*/ 	.short	0x0100
        /*075e*/ 	.byte	0x08
	.zero		1


	//   ....[9]....
        /*0760*/ 	.word	0x00000400
        /*0764*/ 	.word	0x000000ff
        /*0768*/ 	.word	0x00028868
        /*076c*/ 	.short	0x0100
        /*076e*/ 	.byte	0x08
	.zero		1


	//   ....[10]....
        /*0770*/ 	.word	0x000004f0
        /*0774*/ 	.word	0x000000ff
        /*0778*/ 	.word	0x00028870
        /*077c*/ 	.short	0x0100
        /*077e*/ 	.byte	0x06
	.zero		1


	//   ....[11]....
        /*0780*/ 	.word	0x00000500
        /*0784*/ 	.word	0x000000ff
        /*0788*/ 	.word	0x00028880
        /*078c*/ 	.short	0x0100
        /*078e*/ 	.byte	0x06
	.zero		1


	//   ....[12]....
        /*0790*/ 	.word	0x00000510
        /*0794*/ 	.word	0x000000ff
        /*0798*/ 	.word	0x00028878
        /*079c*/ 	.short	0x0100
        /*079e*/ 	.byte	0x06
	.zero		1


	//   ....[13]....
        /*07a0*/ 	.word	0x00000520
        /*07a4*/ 	.word	0x000000ff
        /*07a8*/ 	.word	0x00028888
        /*07ac*/ 	.short	0x0100
        /*07ae*/ 	.byte	0x06
	.zero		1


	//   ....[14]....
        /*07b0*/ 	.word	0x00000650
        /*07b4*/ 	.word	0x000000ff
        /*07b8*/ 	.word	0x00028890
        /*07bc*/ 	.short	0x0100
        /*07be*/ 	.byte	0x08
	.zero		1


	//   ....[15]....
        /*07c0*/ 	.word	0x00000660
        /*07c4*/ 	.word	0x000000ff
        /*07c8*/ 	.word	0x000288a0
        /*07cc*/ 	.short	0x0100
        /*07ce*/ 	.byte	0x08
	.zero		1


	//   ....[16]....
        /*07d0*/ 	.word	0x00000670
        /*07d4*/ 	.word	0x000000ff
        /*07d8*/ 	.word	0x00028898
        /*07dc*/ 	.short	0x0100
        /*07de*/ 	.byte	0x08
	.zero		1


	//   ....[17]....
        /*07e0*/ 	.word	0x00000680
        /*07e4*/ 	.word	0x000000ff
        /*07e8*/ 	.word	0x000288a8
        /*07ec*/ 	.short	0x0100
        /*07ee*/ 	.byte	0x08
	.zero		1


	//   ....[18]....
        /*07f0*/ 	.word	0x000007c0
        /*07f4*/ 	.word	0x000000ff
        /*07f8*/ 	.word	0x000288b0
        /*07fc*/ 	.short	0x0100
        /*07fe*/ 	.byte	0x08
	.zero		1


	//   ....[19]....
        /*0800*/ 	.word	0x000007d0
        /*0804*/ 	.word	0x000000ff
        /*0808*/ 	.word	0x000288c0
        /*080c*/ 	.short	0x0100
        /*080e*/ 	.byte	0x08
	.zero		1


	//   ....[20]....
        /*0810*/ 	.word	0x000007e0
        /*0814*/ 	.word	0x000000ff
        /*0818*/ 	.word	0x000288b8
        /*081c*/ 	.short	0x0100
        /*081e*/ 	.byte	0x08
	.zero		1


	//   ....[21]....
        /*0820*/ 	.word	0x000007f0
        /*0824*/ 	.word	0x000000ff
        /*0828*/ 	.word	0x000288c8
        /*082c*/ 	.short	0x0100
        /*082e*/ 	.byte	0x08
	.zero		1


	//   ....[22]....
        /*0830*/ 	.word	0x000016f0
        /*0834*/ 	.word	0x000000ff
        /*0838*/ 	.word	0x00028800
        /*083c*/ 	.short	0x010a
        /*083e*/ 	.byte	0x28
	.zero		1


	//   ....[23]....
        /*0840*/ 	.word	0x00001760
        /*0844*/ 	.word	0x000000ff
        /*0848*/ 	.word	0x00028830
        /*084c*/ 	.short	0x010a
        /*084e*/ 	.byte	0x28
	.zero		1


	//   ....[24]....
        /*0850*/ 	.word	0x000017c0
        /*0854*/ 	.word	0x000000ff
        /*0858*/ 	.word	0x00028830
        /*085c*/ 	.short	0x010a
        /*085e*/ 	.byte	0x28
	.zero		1


	//   ....[25]....
        /*0860*/ 	.word	0x00001f10
        /*0864*/ 	.word	0x000000ff
        /*0868*/ 	.word	0x00000000
        /*086c*/ 	.short	0x0101
        /*086e*/ 	.byte	0x06
	.zero		1


	//   ....[26]....
        /*0870*/ 	.word	0x00004d40
        /*0874*/ 	.word	0x000000ff
        /*0878*/ 	.word	0x00028830
        /*087c*/ 	.short	0x010a
        /*087e*/ 	.byte	0x06
	.zero		1


	//   ....[27]....
        /*0880*/ 	.word	0x00004d80
        /*0884*/ 	.word	0x000000ff
        /*0888*/ 	.word	0x00028830
        /*088c*/ 	.short	0x010a
        /*088e*/ 	.byte	0x06
	.zero		1


	//   ....[28]....
        /*0890*/ 	.word	0x000050f0
        /*0894*/ 	.word	0x000000ff
        /*0898*/ 	.word	0x00028850
        /*089c*/ 	.short	0x010a
        /*089e*/ 	.byte	0x06
	.zero		1


	//   ....[29]....
        /*08a0*/ 	.word	0x00005130
        /*08a4*/ 	.word	0x000000ff
        /*08a8*/ 	.word	0x00028850
        /*08ac*/ 	.short	0x010a
        /*08ae*/ 	.byte	0x06
	.zero		1


	//   ....[30]....
        /*08b0*/ 	.word	0x00005550
        /*08b4*/ 	.word	0x000000ff
        /*08b8*/ 	.word	0x00000000
        /*08bc*/ 	.short	0x0101
        /*08be*/ 	.byte	0x06
	.zero		1


	//   ....[31]....
        /*08c0*/ 	.word	0x000077f0
        /*08c4*/ 	.word	0x000000ff
        /*08c8*/ 	.word	0x00000000
        /*08cc*/ 	.short	0x0101
        /*08ce*/ 	.byte	0x06
	.zero		1


	//   ....[32]....
        /*08d0*/ 	.word	0x00008160
        /*08d4*/ 	.word	0x000000ff
        /*08d8*/ 	.word	0x00028830
        /*08dc*/ 	.short	0x010a
        /*08de*/ 	.byte	0x06
	.zero		1


	//   ....[33]....
        /*08e0*/ 	.word	0x000081a0
        /*08e4*/ 	.word	0x000000ff
        /*08e8*/ 	.word	0x00028830
        /*08ec*/ 	.short	0x010a
        /*08ee*/ 	.byte	0x06
	.zero		1


	//   ....[34]....
        /*08f0*/ 	.word	0x00008510
        /*08f4*/ 	.word	0x000000ff
        /*08f8*/ 	.word	0x00028850
        /*08fc*/ 	.short	0x010a
        /*08fe*/ 	.byte	0x06
	.zero		1


	//   ....[35]....
        /*0900*/ 	.word	0x00008550
        /*0904*/ 	.word	0x000000ff
        /*0908*/ 	.word	0x00028850
        /*090c*/ 	.short	0x010a
        /*090e*/ 	.byte	0x06
	.zero		1


	//   ....[36]....
        /*0910*/ 	.word	0x00008950
        /*0914*/ 	.word	0x000000ff
        /*0918*/ 	.word	0x00000000
        /*091c*/ 	.short	0x0101
        /*091e*/ 	.byte	0x06
	.zero		1


	//   ....[37]....
        /*0920*/ 	.word	0x00009b00
        /*0924*/ 	.word	0x000000ff
        /*0928*/ 	.word	0x00000000
        /*092c*/ 	.short	0x0101
        /*092e*/ 	.byte	0x06
	.zero		1


	//   ....[38]....
        /*0930*/ 	.word	0x0000a230
        /*0934*/ 	.word	0x000000ff
        /*0938*/ 	.word	0x00028830
        /*093c*/ 	.short	0x010a
        /*093e*/ 	.byte	0x06
	.zero		1


	//   ....[39]....
        /*0940*/ 	.word	0x0000a270
        /*0944*/ 	.word	0x000000ff
        /*0948*/ 	.word	0x00028830
        /*094c*/ 	.short	0x010a
        /*094e*/ 	.byte	0x06
	.zero		1


	//   ....[40]....
        /*0950*/ 	.word	0x0000a5a0
        /*0954*/ 	.word	0x000000ff
        /*0958*/ 	.word	0x00028850
        /*095c*/ 	.short	0x010a
        /*095e*/ 	.byte	0x06
	.zero		1


	//   ....[41]....
        /*0960*/ 	.word	0x0000a5e0
        /*0964*/ 	.word	0x000000ff
        /*0968*/ 	.word	0x00028850
        /*096c*/ 	.short	0x010a
        /*096e*/ 	.byte	0x06
	.zero		1


	//   ....[42]....
        /*0970*/ 	.word	0x0000a9e0
        /*0974*/ 	.word	0x000000ff
        /*0978*/ 	.word	0x00000000
        /*097c*/ 	.short	0x0101
        /*097e*/ 	.byte	0x06
	.zero		1


	//   ....[43]....
        /*0980*/ 	.word	0x0000cc80
        /*0984*/ 	.word	0x000000ff
        /*0988*/ 	.word	0x00000000
        /*098c*/ 	.short	0x0101
        /*098e*/ 	.byte	0x06
	.zero		1


	//   ....[44]....
        /*0990*/ 	.word	0x0000d280
        /*0994*/ 	.word	0x000000ff
        /*0998*/ 	.word	0x00028850
        /*099c*/ 	.short	0x010a
        /*099e*/ 	.byte	0x05
	.zero		1


	//   ....[45]....
        /*09a0*/ 	.word	0x0000d2c0
        /*09a4*/ 	.word	0x000000ff
        /*09a8*/ 	.word	0x00028850
        /*09ac*/ 	.short	0x010a
        /*09ae*/ 	.byte	0x05
	.zero		1


	//   ....[46]....
        /*09b0*/ 	.word	0x0000d870
        /*09b4*/ 	.word	0x000000ff
        /*09b8*/ 	.word	0x00000000
        /*09bc*/ 	.short	0x0101
        /*09be*/ 	.byte	0x04
	.zero		1


	//   ....[47]....
        /*09c0*/ 	.word	0x0000e490
        /*09c4*/ 	.word	0x000000ff
        /*09c8*/ 	.word	0x00000000
        /*09cc*/ 	.short	0x0101
        /*09ce*/ 	.byte	0x04
	.zero		1


	//   ....[48]....
        /*09d0*/ 	.word	0x000107e0
        /*09d4*/ 	.word	0x000000ff
        /*09d8*/ 	.word	0x00028840
        /*09dc*/ 	.short	0x010a
        /*09de*/ 	.byte	0x2e
	.zero		1


	//   ....[49]....
        /*09e0*/ 	.word	0x00010f30
        /*09e4*/ 	.word	0x000000ff
        /*09e8*/ 	.word	0x00028830
        /*09ec*/ 	.short	0x0107
        /*09ee*/ 	.byte	0x2e
	.zero		1


	//   ....[50]....
        /*09f0*/ 	.word	0x00010fa0
        /*09f4*/ 	.word	0x000000ff
        /*09f8*/ 	.word	0x00028830
        /*09fc*/ 	.short	0x0101
        /*09fe*/ 	.byte	0x2e
	.zero		1


	//   ....[51]....
        /*0a00*/ 	.word	0x00011930
        /*0a04*/ 	.word	0x000000ff
        /*0a08*/ 	.word	0x00028800
        /*0a0c*/ 	.short	0x0107
        /*0a0e*/ 	.byte	0x2e
	.zero		1


	//   ....[52]....
        /*0a10*/ 	.word	0x00011970
        /*0a14*/ 	.word	0x000000ff
        /*0a18*/ 	.word	0x00028800
        /*0a1c*/ 	.short	0x0101
        /*0a1e*/ 	.byte	0x2e
	.zero		1


	//   ....[53]....
        /*0a20*/ 	.word	0x000119a0
        /*0a24*/ 	.word	0x000000ff
        /*0a28*/ 	.word	0x00028820
        /*0a2c*/ 	.short	0x010a
        /*0a2e*/ 	.byte	0x2e
	.zero		1


	//   ....[54]....
        /*0a30*/ 	.word	0x00011d00
        /*0a34*/ 	.word	0x00000022
        /*0a38*/ 	.word	0x00028840
        /*0a3c*/ 	.short	0x010a
        /*0a3e*/ 	.byte	0x3f
	.zero		1


	//   ....[55]....
        /*0a40*/ 	.word	0x00012260
        /*0a44*/ 	.word	0x00000022
        /*0a48*/ 	.word	0x00028830
        /*0a4c*/ 	.short	0x0107
        /*0a4e*/ 	.byte	0x3f
	.zero		1


	//   ....[56]....
        /*0a50*/ 	.word	0x00012310
        /*0a54*/ 	.word	0x00000022
        /*0a58*/ 	.word	0x00028830
        /*0a5c*/ 	.short	0x0101
        /*0a5e*/ 	.byte	0x3f
	.zero		1


	//   ....[57]....
        /*0a60*/ 	.word	0x00012370
        /*0a64*/ 	.word	0x00000000
        /*0a68*/ 	.word	0x00028860
        /*0a6c*/ 	.short	0x010a
        /*0a6e*/ 	.byte	0x3f
	.zero		1


	//   ....[58]....
        /*0a70*/ 	.word	0x000128c0
        /*0a74*/ 	.word	0x00000000
        /*0a78*/ 	.word	0x00028850
        /*0a7c*/ 	.short	0x0107
        /*0a7e*/ 	.byte	0x3f
	.zero		1


	//   ....[59]....
        /*0a80*/ 	.word	0x000129a0
        /*0a84*/ 	.word	0x00000000
        /*0a88*/ 	.word	0x00028850
        /*0a8c*/ 	.short	0x0101
        /*0a8e*/ 	.byte	0x3f
	.zero		1


	//   ....[60]....
        /*0a90*/ 	.word	0x00012b30
        /*0a94*/ 	.word	0x00000000
        /*0a98*/ 	.word	0x00028860
        /*0a9c*/ 	.short	0x010a
        /*0a9e*/ 	.byte	0x3f
	.zero		1


	//   ....[61]....
        /*0aa0*/ 	.word	0x00013070
        /*0aa4*/ 	.word	0x00000000
        /*0aa8*/ 	.word	0x00028850
        /*0aac*/ 	.short	0x0107
        /*0aae*/ 	.byte	0x3f
	.zero		1


	//   ....[62]....
        /*0ab0*/ 	.word	0x00013120
        /*0ab4*/ 	.word	0x00000000
        /*0ab8*/ 	.word	0x00028850
        /*0abc*/ 	.short	0x0101
        /*0abe*/ 	.byte	0x3f
	.zero		1


	//   ....[63]....
        /*0ac0*/ 	.word	0x000131c0
        /*0ac4*/ 	.word	0x00000007
        /*0ac8*/ 	.word	0x00028820
        /*0acc*/ 	.short	0x010a
        /*0ace*/ 	.byte	0x3f
	.zero		1


	//   ....[64]....
        /*0ad0*/ 	.word	0x000132f0
        /*0ad4*/ 	.word	0x00000005
        /*0ad8*/ 	.word	0x00028840
        /*0adc*/ 	.short	0x010a
        /*0ade*/ 	.byte	0x3f
	.zero		1


	//   ....[65]....
        /*0ae0*/ 	.word	0x00013390
        /*0ae4*/ 	.word	0x00000007
        /*0ae8*/ 	.word	0x00028840
        /*0aec*/ 	.short	0x010a
        /*0aee*/ 	.byte	0x3f
	.zero		1


	//   ....[66]....
        /*0af0*/ 	.word	0x000133d0
        /*0af4*/ 	.word	0x00000005
        /*0af8*/ 	.word	0x00028860
        /*0afc*/ 	.short	0x010a
        /*0afe*/ 	.byte	0x3f
	.zero		1


	//   ....[67]....
        /*0b00*/ 	.word	0x00013410
        /*0b04*/ 	.word	0x00000007
        /*0b08*/ 	.word	0x00028860
        /*0b0c*/ 	.short	0x010a
        /*0b0e*/ 	.byte	0x3f
	.zero		1


	//   ....[68]....
        /*0b10*/ 	.word	0x00013480
        /*0b14*/ 	.word	0x00000003
        /*0b18*/ 	.word	0x00028800
        /*0b1c*/ 	.short	0x010a
        /*0b1e*/ 	.byte	0x3f
	.zero		1


	//   ....[69]....
        /*0b20*/ 	.word	0x000134e0
        /*0b24*/ 	.word	0x00000003
        /*0b28*/ 	.word	0x00028830
        /*0b2c*/ 	.short	0x010a
        /*0b2e*/ 	.byte	0x3f
	.zero		1


	//   ....[70]....
        /*0b30*/ 	.word	0x00013540
        /*0b34*/ 	.word	0x00000007
        /*0b38*/ 	.word	0x00028830
        /*0b3c*/ 	.short	0x010a
        /*0b3e*/ 	.byte	0x3f
	.zero		1


	//   ....[71]....
        /*0b40*/ 	.word	0x000135a0
        /*0b44*/ 	.word	0x00000007
        /*0b48*/ 	.word	0x00028850
        /*0b4c*/ 	.short	0x010a
        /*0b4e*/ 	.byte	0x3f
	.zero		1


	//   ....[72]....
        /*0b50*/ 	.word	0x00013600
        /*0b54*/ 	.word	0x00000007
        /*0b58*/ 	.word	0x00028830
        /*0b5c*/ 	.short	0x010a
        /*0b5e*/ 	.byte	0x3f
	.zero		1


	//   ....[73]....
        /*0b60*/ 	.word	0x00013660
        /*0b64*/ 	.word	0x00000007
        /*0b68*/ 	.word	0x00028850
        /*0b6c*/ 	.short	0x010a
        /*0b6e*/ 	.byte	0x3f
	.zero		1


	//   ....[74]....
        /*0b70*/ 	.word	0x000136c0
        /*0b74*/ 	.word	0x00000007
        /*0b78*/ 	.word	0x00028830
        /*0b7c*/ 	.short	0x010a
        /*0b7e*/ 	.byte	0x3f
	.zero		1


	//   ....[75]....
        /*0b80*/ 	.word	0x00013720
        /*0b84*/ 	.word	0x00000007
        /*0b88*/ 	.word	0x00028850
        /*0b8c*/ 	.short	0x010a
        /*0b8e*/ 	.byte	0x3f
	.zero		1


	//   ....[76]....
        /*0b90*/ 	.word	0x00013780
        /*0b94*/ 	.word	0x00000003
        /*0b98*/ 	.word	0x00028850
        /*0b9c*/ 	.short	0x010a
        /*0b9e*/ 	.byte	0x3f
	.zero		1


	//   ....[77]....
        /*0ba0*/ 	.word	0x00013860
        /*0ba4*/ 	.word	0x0000000a
        /*0ba8*/ 	.word	0x00028840
        /*0bac*/ 	.short	0x010a
        /*0bae*/ 	.byte	0x3f
	.zero		1


	//   ....[78]....
        /*0bb0*/ 	.word	0x00014ca0
        /*0bb4*/ 	.word	0x00000003
        /*0bb8*/ 	.word	0x00028820
        /*0bbc*/ 	.short	0x010a
        /*0bbe*/ 	.byte	0x3f
	.zero		1


	//   ....[79]....
        /*0bc0*/ 	.word	0x00014cf0
        /*0bc4*/ 	.word	0x00000022
        /*0bc8*/ 	.word	0x00028840
        /*0bcc*/ 	.short	0x010a
        /*0bce*/ 	.byte	0x3f
	.zero		1


	//   ....[80]....
        /*0bd0*/ 	.word	0x000156b0
        /*0bd4*/ 	.word	0x00000000
        /*0bd8*/ 	.word	0x00028860
        /*0bdc*/ 	.short	0x010a
        /*0bde*/ 	.byte	0x3f
	.zero		1


	//   ....[81]....
        /*0be0*/ 	.word	0x000161d0
        /*0be4*/ 	.word	0x00000000
        /*0be8*/ 	.word	0x00028860
        /*0bec*/ 	.short	0x010a
        /*0bee*/ 	.byte	0x3f
	.zero		1


	//   ....[82]....
        /*0bf0*/ 	.word	0x00016c80
        /*0bf4*/ 	.word	0x00000007
        /*0bf8*/ 	.word	0x00028820
        /*0bfc*/ 	.short	0x010a
        /*0bfe*/ 	.byte	0x3f
	.zero		1


	//   ....[83]....
        /*0c00*/ 	.word	0x00016df0
        /*0c04*/ 	.word	0x00000005
        /*0c08*/ 	.word	0x00028840
        /*0c0c*/ 	.short	0x010a
        /*0c0e*/ 	.byte	0x3f
	.zero		1


	//   ....[84]....
        /*0c10*/ 	.word	0x00016e40
        /*0c14*/ 	.word	0x00000007
        /*0c18*/ 	.word	0x00028840
        /*0c1c*/ 	.short	0x010a
        /*0c1e*/ 	.byte	0x3f
	.zero		1


	//   ....[85]....
        /*0c20*/ 	.word	0x00016e90
        /*0c24*/ 	.word	0x00000005
        /*0c28*/ 	.word	0x00028860
        /*0c2c*/ 	.short	0x010a
        /*0c2e*/ 	.byte	0x3f
	.zero		1


	//----- nvinfo : EIATTR_NUM_MBARRIERS
	.align		4
.L_941:
        /*0c30*/ 	.byte	0x03, 0x38
        /*0c32*/ 	.short	0x0016


	//----- nvinfo : EIATTR_EXIT_INSTR_OFFSETS
	.align		4
        /*0c34*/ 	.byte	0x04, 0x1c
        /*0c36*/ 	.short	(.L_943 - .L_942)


	//   ....[0]....
.L_942:
        /*0c38*/ 	.word	0x00013460


	//----- nvinfo : EIATTR_MAX_THREADS
	.align		4
.L_943:
        /*0c3c*/ 	.byte	0x04, 0x05
        /*0c3e*/ 	.short	(.L_945 - .L_944)
.L_944:
        /*0c40*/ 	.word	0x00000180
        /*0c44*/ 	.word	0x00000001
        /*0c48*/ 	.word	0x00000001


	//----- nvinfo : EIATTR_CRS_STACK_SIZE
	.align		4
.L_945:
        /*0c4c*/ 	.byte	0x04, 0x1e
        /*0c4e*/ 	.short	(.L_947 - .L_946)
.L_946:
        /*0c50*/ 	.word	0x00000000


	//----- nvinfo : EIATTR_CBANK_PARAM_SIZE
	.align		4
.L_947:
        /*0c54*/ 	.byte	0x03, 0x19
        /*0c56*/ 	.short	0x0a70


	//----- nvinfo : EIATTR_PARAM_CBANK
	.align		4
        /*0c58*/ 	.byte	0x04, 0x0a
        /*0c5a*/ 	.short	(.L_949 - .L_948)
	.align		4
.L_948:
        /*0c5c*/ 	.word	index@(.nv.constant0._ZN7cutlass13device_kernelIN5flash11enable_sm90INS1_16FlashAttnFwdSm90INS1_25CollectiveMainloopFwdSm90ILi2EN4cute5tupleIJNS5_1CILi1EEES8_S8_EEENS6_IJNS7_ILi128EEESA_SA_EEELi128ENS_10bfloat16_tEfNS_4arch4Sm90ELb0ELb1ELb0ELb0ELb1ELb0ELb0ELb1ELb1ELb1ELb1ELb0EEENS1_21CollectiveEpilogueFwdISB_S9_SC_SE_Li256ELb0ELb1ELb1ELb0EEENS1_19SingleTileSchedulerILb0ELb1ELb1ELi128EEEEEEEEEvNT_6ParamsE)
        /*0c60*/ 	.short	0x0210
        /*0c62*/ 	.short	0x0a70


	//----- nvinfo : EIATTR_SW_WAR
	.align		4
.L_949:
        /*0c64*/ 	.byte	0x04, 0x36
        /*0c66*/ 	.short	(.L_951 - .L_950)
.L_950:
        /*0c68*/ 	.word	0x00000008
.L_951:


//--------------------- .nv.info._ZN7cutlass13device_kernelIN5flash11enable_sm90INS1_16FlashAttnFwdSm90INS1_25CollectiveMainloopFwdSm90ILi2EN4cute5tupleIJNS5_1CILi1EEES8_S8_EEENS6_IJNS7_ILi128EEESA_SA_EEELi128ENS_10bfloat16_tEfNS_4arch4Sm90ELb0ELb1ELb0ELb1ELb1ELb0ELb0ELb1ELb1ELb1ELb1ELb0EEENS1_21CollectiveEpilogueFwdISB_S9_SC_SE_Li256ELb1ELb1ELb1ELb0EEENS1_36VarlenDynamicPersistentTileSchedulerILi128ELi128ELi256ELi128ELb1ELb1ELb1ELb1ELb0ELb1EEEEEEEEEvNT_6ParamsE --------------------------
	.section	.nv.info._ZN7cutlass13device_kernelIN5flash11enable_sm90INS1_16FlashAttnFwdSm90INS1_25CollectiveMainloopFwdSm90ILi2EN4cute5tupleIJNS5_1CILi1EEES8_S8_EEENS6_IJNS7_ILi128EEESA_SA_EEELi128ENS_10bfloat16_tEfNS_4arch4Sm90ELb0ELb1ELb0ELb1ELb1ELb0ELb0ELb1ELb1ELb1ELb1ELb0EEENS1_21CollectiveEpilogueFwdISB_S9_SC_SE_Li256ELb1ELb1ELb1ELb0EEENS1_36VarlenDynamicPersistentTileSchedulerILi128ELi128ELi256ELi128ELb1ELb1ELb1ELb1ELb0ELb1EEEEEEEEEvNT_6ParamsE,"",@"SHT_CUDA_INFO"
	.sectionflags	@""
	.align	4


	//----- nvinfo : EIATTR_CUDA_API_VERSION
	.align		4
        /*0000*/ 	.byte	0x04, 0x37
        /*0002*/ 	.short	(.L_953 - .L_952)
.L_952:
        /*0004*/ 	.word	0x00000082


	//----- nvinfo : EIATTR_KPARAM_INFO
	.align		4
.L_953:
        /*0008*/ 	.byte	0x04, 0x17
        /*000a*/ 	.short	(.L_955 - .L_954)
.L_954:
        /*000c*/ 	.word	0x00000000
        /*0010*/ 	.short	0x0000
        /*0012*/ 	.short	0x0070
        /*0014*/ 	.byte	0x00, 0xf0, 0x01, 0x2a


	//----- nvinfo : EIATTR_SPARSE_MMA_MASK
	.align		4
.L_955:
        /*0018*/ 	.byte	0x03, 0x50
        /*001a*/ 	.short	0x0000


	//----- nvinfo : EIATTR_MAXREG_COUNT
	.align		4
        /*001c*/ 	.byte	0x03, 0x1b
        /*001e*/ 	.short	0x00a8


	//----- nvinfo : EIATTR_NUM_BARRIERS
	.align		4
        /*0020*/ 	.byte	0x02, 0x4c
        /*0022*/ 	.byte	0x10
	.zero		1


	//----- nvinfo : EIATTR_EXTERNS
	.align		4
        /*0024*/ 	.byte	0x04, 0x0f
        /*0026*/ 	.short	(.L_957 - .L_956)


	//   ....[0]....
	.align		4
.L_956:
        /*0028*/ 	.word	index@(__assertfail)


	//----- nvinfo : EIATTR_ANNOTATIONS
	.align		4
.L_957:
        /*002c*/ 	.byte	0x04, 0x55
        /*002e*/ 	.short	(.L_959 - .L_958)


	//   ....[0]....
.L_958:
        /* <DEDUP_REMOVED lines=11> */


	//----- nvinfo : EIATTR_MERCURY_ISA_VERSION
	.align		4
.L_959:
        /*00c8*/ 	.byte	0x03, 0x5f
        /*00ca*/ 	.short	0x0101


	//----- nvinfo : EIATTR_UNUSED_LOAD_BYTE_OFFSET
	.align		4
        /*00cc*/ 	.byte	0x04, 0x44
        /*00ce*/ 	.short	(.L_961 - .L_960)


	//   ....[0]....
.L_960:
        /*00d0*/ 	.word	0x00000980
        /*00d4*/ 	.word	0x0000fff0


	//   ....[1]....
        /*00d8*/ 	.word	0x0000e410
        /*00dc*/ 	.word	0x0000fff0


	//----- nvinfo : EIATTR_INT_WARP_WIDE_INSTR_OFFSETS
	.align		4
.L_961:
        /*00e0*/ 	.byte	0x04, 0x31
        /*00e2*/ 	.short	(.L_963 - .L_962)


	//   ....[0]....
.L_962:
        /*00e4*/ 	.word	0x000000c0


	//   ....[1]....
        /*00e8*/ 	.word	0x000000d0


	//   ....[2]....
        /*00ec*/ 	.word	0x00000170


	//   ....[3]....
        /*00f0*/ 	.word	0x00012f50


	//   ....[4]....
        /*00f4*/ 	.word	0x00012fe0


	//   ....[5]....
        /*00f8*/ 	.word	0x00015dd0


	//   ....[6]....
        /*00fc*/ 	.word	0x00015e60


	//----- nvinfo : EIATTR_COOP_GROUP_MASK_REGIDS
	.align		4
.L_963:
        /*0100*/ 	.byte	0x04, 0x29
        /*0102*/ 	.short	(.L_965 - .L_964)


	//   ....[0]....
.L_964:
        /*0104*/ 	.word	0xffffffff


	//   ....[1]....
        /*0108*/ 	.word	0xffffffff


	//   ....[2]....
        /*010c*/ 	.word	0xffffffff


	//   ....[3]....
        /*0110*/ 	.word	0xffffffff


	//   ....[4]....
        /*0114*/ 	.word	0xffffffff


	//   ....[5]....
        /*0118*/ 	.word	0xffffffff


	//   ....[6]....
        /*011c*/ 	.word	0xffffffff


	//   ....[7]....
        /*0120*/ 	.word	0xffffffff


	//   ....[8]....
        /*0124*/ 	.word	0xffffffff


	//   ....[9]....
        /*0128*/ 	.word	0xffffffff


	//   ....[10]....
        /*012c*/ 	.word	0xffffffff


	//   ....[11]....
        /*0130*/ 	.word	0xffffffff


	//   ....[12]....
        /*0134*/ 	.word	0xffffffff


	//   ....[13]....
        /*0138*/ 	.word	0xffffffff


	//   ....[14]....
        /*013c*/ 	.word	0xffffffff


	//   ....[15]....
        /*0140*/ 	.word	0xffffffff


	//   ....[16]....
        /*0144*/ 	.word	0xffffffff


	//   ....[17]....
        /*0148*/ 	.word	0xffffffff


	//   ....[18]....
        /*014c*/ 	.word	0xffffffff


	//   ....[19]....
        /*0150*/ 	.word	0xffffffff


	//   ....[20]....
        /*0154*/ 	.word	0xffffffff


	//   ....[21]....
        /*0158*/ 	.word	0xffffffff


	//   ....[22]....
        /*015c*/ 	.word	0xffffffff


	//   ....[23]....
        /*0160*/ 	.word	0xffffffff


	//   ....[24]....
        /*0164*/ 	.word	0xffffffff


	//   ....[25]....
        /*0168*/ 	.word	0xffffffff


	//   ....[26]....
        /*016c*/ 	.word	0xffffffff


	//   ....[27]....
        /*0170*/ 	.word	0xffffffff


	//   ....[28]....
        /*0174*/ 	.word	0xffffffff


	//   ....[29]....
        /*0178*/ 	.word	0xffffffff


	//   ....[30]....
        /*017c*/ 	.word	0xffffffff


	//   ....[31]....
        /*0180*/ 	.word	0xffffffff


	//   ....[32]....
        /*0184*/ 	.word	0xffffffff


	//   ....[33]....
        /*0188*/ 	.word	0xffffffff


	//   ....[34]....
        /*018c*/ 	.word	0xffffffff


	//   ....[35]....
        /*0190*/ 	.word	0xffffffff


	//   ....[36]....
        /*0194*/ 	.word	0xffffffff


	//   ....[37]....
        /*0198*/ 	.word	0xffffffff


	//   ....[38]....
        /*019c*/ 	.word	0xffffffff


	//   ....[39]....
        /*01a0*/ 	.word	0xffffffff


	//   ....[40]....
        /*01a4*/ 	.word	0xffffffff


	//   ....[41]....
        /*01a8*/ 	.word	0xffffffff


	//   ....[42]....
        /*01ac*/ 	.word	0xffffffff


	//   ....[43]....
        /*01b0*/ 	.word	0xffffffff


	//   ....[44]....
        /*01b4*/ 	.word	0xffffffff


	//   ....[45]....
        /*01b8*/ 	.word	0xffffffff


	//   ....[46]....
        /*01bc*/ 	.word	0xffffffff


	//   ....[47]....
        /*01c0*/ 	.word	0xffffffff


	//   ....[48]....
        /*01c4*/ 	.word	0xffffffff


	//   ....[49]....
        /*01c8*/ 	.word	0xffffffff


	//   ....[50]....
        /*01cc*/ 	.word	0xffffffff


	//   ....[51]....
        /*01d0*/ 	.word	0xffffffff


	//   ....[52]....
        /*01d4*/ 	.word	0xffffffff


	//   ....[53]....
        /*01d8*/ 	.word	0xffffffff


	//   ....[54]....
        /*01dc*/ 	.word	0xffffffff


	//   ....[55]....
        /*01e0*/ 	.word	0xffffffff


	//   ....[56]....
        /*01e4*/ 	.word	0xffffffff


	//   ....[57]....
        /*01e8*/ 	.word	0xffffffff


	//   ....[58]....
        /*01ec*/ 	.word	0xffffffff


	//   ....[59]....
        /*01f0*/ 	.word	0xffffffff


	//   ....[60]....
        /*01f4*/ 	.word	0xffffffff


	//   ....[61]....
        /*01f8*/ 	.word	0xffffffff


	//   ....[62]....
        /*01fc*/ 	.word	0xffffffff


	//   ....[63]....
        /*0200*/ 	.word	0xffffffff


	//   ....[64]....
        /*0204*/ 	.word	0xffffffff


	//   ....[65]....
        /*0208*/ 	.word	0xffffffff


	//   ....[66]....
        /*020c*/ 	.word	0xffffffff


	//   ....[67]....
        /*0210*/ 	.word	0xffffffff


	//   ....[68]....
        /*0214*/ 	.word	0xffffffff


	//   ....[69]....
        /*0218*/ 	.word	0xffffffff


	//   ....[70]....
        /*021c*/ 	.word	0xffffffff


	//   ....[71]....
        /*0220*/ 	.word	0xffffffff


	//   ....[72]....
        /*0224*/ 	.word	0xffffffff


	//   ....[73]....
        /*0228*/ 	.word	0xffffffff


	//   ....[74]....
        /*022c*/ 	.word	0xffffffff


	//   ....[75]....
        /*0230*/ 	.word	0xffffffff


	//   ....[76]....
        /*0234*/ 	.word	0xffffffff


	//   ....[77]....
        /*0238*/ 	.word	0xffffffff


	//   ....[78]....
        /*023c*/ 	.word	0xffffffff


	//   ....[79]....
        /*0240*/ 	.word	0xffffffff


	//   ....[80]....
        /*0244*/ 	.word	0xffffffff


	//   ....[81]....
        /*0248*/ 	.word	0xffffffff


	//   ....[82]....
        /*024c*/ 	.word	0xffffffff


	//   ....[83]....
        /*0250*/ 	.word	0xffffffff


	//   ....[84]....
        /*0254*/ 	.word	0xffffffff


	//   ....[85]....
        /*0258*/ 	.word	0xffffffff


	//   ....[86]....
        /*025c*/ 	.word	0xffffffff


	//   ....[87]....
        /*0260*/ 	.word	0xffffffff


	//   ....[88]....
        /*0264*/ 	.word	0xffffffff


	//   ....[89]....
        /*0268*/ 	.word	0xffffffff


	//   ....[90]....
        /*026c*/ 	.word	0xffffffff


	//   ....[91]....
        /*0270*/ 	.word	0xffffffff


	//   ....[92]....
        /*0274*/ 	.word	0xffffffff


	//   ....[93]....
        /*0278*/ 	.word	0xffffffff


	//   ....[94]....
        /*027c*/ 	.word	0xffffffff


	//   ....[95]....
        /*0280*/ 	.word	0xffffffff


	//   ....[96]....
        /*0284*/ 	.word	0xffffffff


	//   ....[97]....
        /*0288*/ 	.word	0xffffffff


	//   ....[98]....
        /*028c*/ 	.word	0xffffffff


	//   ....[99]....
        /*0290*/ 	.word	0xffffffff


	//   ....[100]....
        /*0294*/ 	.word	0xffffffff


	//   ....[101]....
        /*0298*/ 	.word	0xffffffff


	//   ....[102]....
        /*029c*/ 	.word	0xffffffff


	//   ....[103]....
        /*02a0*/ 	.word	0xffffffff


	//   ....[104]....
        /*02a4*/ 	.word	0xffffffff


	//   ....[105]....
        /*02a8*/ 	.word	0xffffffff


	//   ....[106]....
        /*02ac*/ 	.word	0xffffffff


	//   ....[107]....
        /*02b0*/ 	.word	0xffffffff


	//   ....[108]....
        /*02b4*/ 	.word	0xffffffff


	//   ....[109]....
        /*02b8*/ 	.word	0xffffffff


	//   ....[110]....
        /*02bc*/ 	.word	0xffffffff


	//   ....[111]....
        /*02c0*/ 	.word	0xffffffff


	//   ....[112]....
        /*02c4*/ 	.word	0xffffffff


	//   ....[113]....
        /*02c8*/ 	.word	0xffffffff


	//   ....[114]....
        /*02cc*/ 	.word	0xffffffff


	//   ....[115]....
        /*02d0*/ 	.word	0xffffffff


	//   ....[116]....
        /*02d4*/ 	.word	0xffffffff


	//   ....[117]....
        /*02d8*/ 	.word	0xffffffff


	//   ....[118]....
        /*02dc*/ 	.word	0xffffffff


	//   ....[119]....
        /*02e0*/ 	.word	0xffffffff


	//   ....[120]....
        /*02e4*/ 	.word	0xffffffff


	//   ....[121]....
        /*02e8*/ 	.word	0xffffffff


	//   ....[122]....
        /*02ec*/ 	.word	0xffffffff


	//   ....[123]....
        /*02f0*/ 	.word	0xffffffff


	//   ....[124]....
        /*02f4*/ 	.word	0xffffffff


	//   ....[125]....
        /*02f8*/ 	.word	0xffffffff


	//   ....[126]....
        /*02fc*/ 	.word	0xffffffff


	//   ....[127]....
        /*0300*/ 	.word	0xffffffff


	//   ....[128]....
        /*0304*/ 	.word	0xffffffff


	//   ....[129]....
        /*0308*/ 	.word	0xffffffff


	//   ....[130]....
        /*030c*/ 	.word	0xffffffff


	//   ....[131]....
        /*0310*/ 	.word	0xffffffff


	//   ....[132]....
        /*0314*/ 	.word	0xffffffff


	//   ....[133]....
        /*0318*/ 	.word	0xffffffff


	//   ....[134]....
        /*031c*/ 	.word	0xffffffff


	//   ....[135]....
        /*0320*/ 	.word	0xffffffff


	//   ....[136]....
        /*0324*/ 	.word	0xffffffff


	//   ....[137]....
        /*0328*/ 	.word	0xffffffff


	//   ....[138]....
        /*032c*/ 	.word	0xffffffff


	//   ....[139]....
        /*0330*/ 	.word	0xffffffff


	//   ....[140]....
        /*0334*/ 	.word	0xffffffff


	//   ....[141]....
        /*0338*/ 	.word	0xffffffff


	//   ....[142]....
        /*033c*/ 	.word	0xffffffff


	//   ....[143]....
        /*0340*/ 	.word	0xffffffff


	//   ....[144]....
        /*0344*/ 	.word	0xffffffff


	//   ....[145]....
        /*0348*/ 	.word	0xffffffff


	//   ....[146]....
        /*034c*/ 	.word	0xffffffff


	//   ....[147]....
        /*0350*/ 	.word	0xffffffff


	//   ....[148]....
        /*0354*/ 	.word	0xffffffff


	//   ....[149]....
        /*0358*/ 	.word	0xffffffff


	//   ....[150]....
        /*035c*/ 	.word	0xffffffff


	//   ....[151]....
        /*0360*/ 	.word	0xffffffff


	//   ....[152]....
        /*0364*/ 	.word	0xffffffff


	//   ....[153]....
        /*0368*/ 	.word	0xffffffff


	//   ....[154]....
        /*036c*/ 	.word	0xffffffff


	//   ....[155]....
        /*0370*/ 	.word	0xffffffff


	//   ....[156]....
        /*0374*/ 	.word	0xffffffff


	//   ....[157]....
        /*0378*/ 	.word	0xffffffff


	//   ....[158]....
        /*037c*/ 	.word	0xffffffff


	//   ....[159]....
        /*0380*/ 	.word	0xffffffff


	//   ....[160]....
        /*0384*/ 	.word	0xffffffff


	//   ....[161]....
        /*0388*/ 	.word	0xffffffff


	//   ....[162]....
        /*038c*/ 	.word	0xffffffff


	//   ....[163]....
        /*0390*/ 	.word	0xffffffff


	//   ....[164]....
        /*0394*/ 	.word	0xffffffff


	//   ....[165]....
        /*0398*/ 	.word	0xffffffff


	//   ....[166]....
        /*039c*/ 	.word	0xffffffff


	//   ....[167]....
        /*03a0*/ 	.word	0xffffffff


	//   ....[168]....
        /*03a4*/ 	.word	0xffffffff


	//   ....[169]....
        /*03a8*/ 	.word	0xffffffff


	//   ....[170]....
        /*03ac*/ 	.word	0xffffffff


	//   ....[171]....
        /*03b0*/ 	.word	0xffffffff


	//   ....[172]....
        /*03b4*/ 	.word	0xffffffff


	//   ....[173]....
        /*03b8*/ 	.word	0x0500000f


	//   ....[174]....
        /*03bc*/ 	.word	0x0500000f


	//   ....[175]....
        /*03c0*/ 	.word	0x0500000f


	//   ....[176]....
        /*03c4*/ 	.word	0x0500000f


	//   ....[177]....
        /*03c8*/ 	.word	0x0500000f


	//   ....[178]....
        /*03cc*/ 	.word	0x0500000f


	//   ....[179]....
        /*03d0*/ 	.word	0x0500000f


	//   ....[180]....
        /*03d4*/ 	.word	0x0500000f


	//   ....[181]....
        /*03d8*/ 	.word	0x0500000f


	//   ....[182]....
        /*03dc*/ 	.word	0x0500000f


	//   ....[183]....
        /*03e0*/ 	.word	0x0500000f


	//   ....[184]....
        /*03e4*/ 	.word	0x0500000f


	//   ....[185]....
        /*03e8*/ 	.word	0x0500000f


	//   ....[186]....
        /*03ec*/ 	.word	0x0500000f


	//   ....[187]....
        /*03f0*/ 	.word	0x0500000f


	//   ....[188]....
        /*03f4*/ 	.word	0x0500000f


	//   ....[189]....
        /*03f8*/ 	.word	0x0500000f


	//   ....[190]....
        /*03fc*/ 	.word	0x0500000f


	//   ....[191]....
        /*0400*/ 	.word	0x0500000f


	//   ....[192]....
        /*0404*/ 	.word	0x0500000f


	//   ....[193]....
        /*0408*/ 	.word	0x0500000f


	//   ....[194]....
        /*040c*/ 	.word	0x0500000f


	//   ....[195]....
        /*0410*/ 	.word	0x0500000f


	//   ....[196]....
        /*0414*/ 	.word	0x0500000f


	//   ....[197]....
        /*0418*/ 	.word	0x0500000f


	//   ....[198]....
        /*041c*/ 	.word	0x0500000f


	//   ....[199]....
        /*0420*/ 	.word	0x0500000f


	//   ....[200]....
        /*0424*/ 	.word	0x0500000f


	//   ....[201]....
        /*0428*/ 	.word	0x0500000f


	//   ....[202]....
        /*042c*/ 	.word	0x0500000f


	//   ....[203]....
        /*0430*/ 	.word	0x0500000f


	//   ....[204]....
        /*0434*/ 	.word	0x0500000f


	//   ....[205]....
        /*0438*/ 	.word	0x0500000f


	//   ....[206]....
        /*043c*/ 	.word	0x0500000f


	//   ....[207]....
        /*0440*/ 	.word	0x0500000f


	//   ....[208]....
        /*0444*/ 	.word	0x0500000f


	//   ....[209]....
        /*0448*/ 	.word	0x0500000f


	//   ....[210]....
        /*044c*/ 	.word	0x0500000f


	//   ....[211]....
        /*0450*/ 	.word	0x0500000f


	//   ....[212]....
        /*0454*/ 	.word	0x0500000f


	//   ....[213]....
        /*0458*/ 	.word	0x0500000f


	//   ....[214]....
        /*045c*/ 	.word	0x0500000f


	//   ....[215]....
        /*0460*/ 	.word	0x0500000f


	//   ....[216]....
        /*0464*/ 	.word	0x0500000f


	//   ....[217]....
        /*0468*/ 	.word	0x0500000f


	//   ....[218]....
        /*046c*/ 	.word	0x0500000f


	//   ....[219]....
        /*0470*/ 	.word	0x0500000f


	//   ....[220]....
        /*0474*/ 	.word	0x0500000f


	//   ....[221]....
        /*0478*/ 	.word	0x0500000f


	//   ....[222]....
        /*047c*/ 	.word	0x0500000f


	//   ....[223]....
        /*0480*/ 	.word	0x0500000f


	//   ....[224]....
        /*0484*/ 	.word	0x0500000f


	//   ....[225]....
        /*0488*/ 	.word	0x0500000f


	//   ....[226]....
        /*048c*/ 	.word	0x0500000f


	//   ....[227]....
        /*0490*/ 	.word	0x0500000f


	//   ....[228]....
        /*0494*/ 	.word	0x0500000f


	//   ....[229]....
        /*0498*/ 	.word	0x0500000f


	//   ....[230]....
        /*049c*/ 	.word	0x0500000f


	//   ....[231]....
        /*04a0*/ 	.word	0x0500000f


	//   ....[232]....
        /*04a4*/ 	.word	0x0500000f


	//   ....[233]....
        /*04a8*/ 	.word	0x0500000f


	//   ....[234]....
        /*04ac*/ 	.word	0x0500000f


	//   ....[235]....
        /*04b0*/ 	.word	0x0500000f


	//   ....[236]....
        /*04b4*/ 	.word	0x0500000f


	//   ....[237]....
        /*04b8*/ 	.word	0x0500000f


	//   ....[238]....
        /*04bc*/ 	.word	0x0500000f


	//   ....[239]....
        /*04c0*/ 	.word	0x0500000f


	//   ....[240]....
        /*04c4*/ 	.word	0x0500000f


	//   ....[241]....
        /*04c8*/ 	.word	0x0500000f


	//   ....[242]....
        /*04cc*/ 	.word	0x0500000f


	//   ....[243]....
        /*04d0*/ 	.word	0x0500000f


	//   ....[244]....
        /*04d4*/ 	.word	0x0500000f


	//   ....[245]....
        /*04d8*/ 	.word	0x0500000f


	//   ....[246]....
        /*04dc*/ 	.word	0x0500000f


	//   ....[247]....
        /*04e0*/ 	.word	0x0500000f


	//   ....[248]....
        /*04e4*/ 	.word	0x0500000f


	//   ....[249]....
        /*04e8*/ 	.word	0x0500000f


	//   ....[250]....
        /*04ec*/ 	.word	0x0500000f


	//   ....[251]....
        /*04f0*/ 	.word	0x0500000f


	//   ....[252]....
        /*04f4*/ 	.word	0x0500000f


	//   ....[253]....
        /*04f8*/ 	.word	0x0500000f


	//   ....[254]....
        /*04fc*/ 	.word	0x0500000f


	//   ....[255]....
        /*0500*/ 	.word	0x0500000f


	//   ....[0]....
        /*0504*/ 	.word	0x0500000f


	//   ....[1]....
        /*0508*/ 	.word	0x0500000f


	//   ....[2]....
        /*050c*/ 	.word	0x0500000f


	//   ....[3]....
        /*0510*/ 	.word	0x0500000f


	//   ....[4]....
        /*0514*/ 	.word	0x0500000f


	//   ....[5]....
        /*0518*/ 	.word	0x0500000f


	//   ....[6]....
        /*051c*/ 	.word	0x0500000f


	//   ....[7]....
        /*0520*/ 	.word	0x0500000f


	//   ....[8]....
        /*0524*/ 	.word	0x0500000f


	//   ....[9]....
        /*0528*/ 	.word	0x0500000f


	//   ....[10]....
        /*052c*/ 	.word	0x0500000f


	//   ....[11]....
        /*0530*/ 	.word	0x0500000f


	//   ....[12]....
        /*0534*/ 	.word	0x0500000f


	//   ....[13]....
        /*0538*/ 	.word	0x0500000f


	//   ....[14]....
        /*053c*/ 	.word	0x0500000f


	//   ....[15]....
        /*0540*/ 	.word	0x0500000f


	//   ....[16]....
        /*0544*/ 	.word	0x0500000f


	//----- nvinfo : EIATTR_COOP_GROUP_INSTR_OFFSETS
	.align		4
.L_965:
        /*0548*/ 	.byte	0x04, 0x28
        /*054a*/ 	.short	(.L_967 - .L_966)


	//   ....[0]....
.L_966:
        /*054c*/ 	.word	0x00000080


	//   ....[1]....
        /*0550*/ 	.word	0x00000090


	//   ....[2]....
        /*0554*/ 	.word	0x000002d0


	//   ....[3]....
        /*0558*/ 	.word	0x00000430


	//   ....[4]....
        /*055c*/ 	.word	0x00000550


	//   ....[5]....
        /*0560*/ 	.word	0x000006b0


	//   ....[6]....
        /*0564*/ 	.word	0x00001e40


	//   ....[7]....
        /*0568*/ 	.word	0x000026f0


	//   ....[8]....
        /*056c*/ 	.word	0x00003270


	//   ....[9]....
        /*0570*/ 	.word	0x00003ac0


	//   ....[10]....
        /*0574*/ 	.word	0x00003bd0


	//   ....[11]....
        /*0578*/ 	.word	0x00004410


	//   ....[12]....
        /*057c*/ 	.word	0x00004480


	//   ....[13]....
        /*0580*/ 	.word	0x00005d20


	//   ....[14]....
        /*0584*/ 	.word	0x00005f10


	//   ....[15]....
        /*0588*/ 	.word	0x00006b00


	//   ....[16]....
        /*058c*/ 	.word	0x00006c00


	//   ....[17]....
        /*0590*/ 	.word	0x00007440


	//   ....[18]....
        /*0594*/ 	.word	0x000074a0


	//   ....[19]....
        /*0598*/ 	.word	0x00009450


	//   ....[20]....
        /*059c*/ 	.word	0x00009460


	//   ....[21]....
        /*05a0*/ 	.word	0x00009490


	//   ....[22]....
        /*05a4*/ 	.word	0x000094a0


	//   ....[23]....
        /*05a8*/ 	.word	0x0000b1c0


	//   ....[24]....
        /*05ac*/ 	.word	0x0000b3b0


	//   ....[25]....
        /*05b0*/ 	.word	0x0000bfa0


	//   ....[26]....
        /*05b4*/ 	.word	0x0000c0a0


	//   ....[27]....
        /*05b8*/ 	.word	0x0000c8e0


	//   ....[28]....
        /*05bc*/ 	.word	0x0000c940


	//   ....[29]....
        /*05c0*/ 	.word	0x0000dab0


	//   ....[30]....
        /*05c4*/ 	.word	0x0000dae0


	//   ....[31]....
        /*05c8*/ 	.word	0x0000dbc0


	//   ....[32]....
        /*05cc*/ 	.word	0x0000dbd0


	//   ....[33]....
        /*05d0*/ 	.word	0x0000ef40


	//   ....[34]....
        /*05d4*/ 	.word	0x0000ef80


	//   ....[35]....
        /*05d8*/ 	.word	0x0000efb0


	//   ....[36]....
        /*05dc*/ 	.word	0x0000efe0


	//   ....[37]....
        /*05e0*/ 	.word	0x0000f6c0


	//   ....[38]....
        /*05e4*/ 	.word	0x0000f6f0


	//   ....[39]....
        /*05e8*/ 	.word	0x0000f7b0


	//   ....[40]....
        /*05ec*/ 	.word	0x0000f7d0


	//   ....[41]....
        /*05f0*/ 	.word	0x0000f890


	//   ....[42]....
        /*05f4*/ 	.word	0x0000f8b0


	//   ....[43]....
        /*05f8*/ 	.word	0x0000f980


	//   ....[44]....
        /*05fc*/ 	.word	0x0000f9a0


	//   ....[45]....
        /*0600*/ 	.word	0x0000fd30


	//   ....[46]....
        /*0604*/ 	.word	0x0000fd60


	//   ....[47]....
        /*0608*/ 	.word	0x000101a0


	//   ....[48]....
        /*060c*/ 	.word	0x000101b0


	//   ....[49]....
        /*0610*/ 	.word	0x00010ee0


	//   ....[50]....
        /*0614*/ 	.word	0x00010f00


	//   ....[51]....
        /*0618*/ 	.word	0x00010fc0


	//   ....[52]....
        /*061c*/ 	.word	0x00010fe0


	//   ....[53]....
        /*0620*/ 	.word	0x000110a0


	//   ....[54]....
        /*0624*/ 	.word	0x000110c0


	//   ....[55]....
        /*0628*/ 	.word	0x00011190


	//   ....[56]....
        /*062c*/ 	.word	0x000111b0


	//   ....[57]....
        /*0630*/ 	.word	0x00011310


	//   ....[58]....
        /*0634*/ 	.word	0x00011500


	//   ....[59]....
        /*0638*/ 	.word	0x00011530


	//   ....[60]....
        /*063c*/ 	.word	0x00011560


	//   ....[61]....
        /*0640*/ 	.word	0x00011590


	//   ....[62]....
        /*0644*/ 	.word	0x000115c0


	//   ....[63]....
        /*0648*/ 	.word	0x000115f0


	//   ....[64]....
        /*064c*/ 	.word	0x00011760


	//   ....[65]....
        /*0650*/ 	.word	0x00011790


	//   ....[66]....
        /*0654*/ 	.word	0x000117c0


	//   ....[67]....
        /*0658*/ 	.word	0x000117f0


	//   ....[68]....
        /*065c*/ 	.word	0x00011820


	//   ....[69]....
        /*0660*/ 	.word	0x00011850


	//   ....[70]....
        /*0664*/ 	.word	0x000118e0


	//   ....[71]....
        /*0668*/ 	.word	0x00011910


	//   ....[72]....
        /*066c*/ 	.word	0x00011920


	//   ....[73]....
        /*0670*/ 	.word	0x00011960


	//   ....[74]....
        /*0674*/ 	.word	0x00013a50


	//   ....[75]....
        /*0678*/ 	.word	0x00013a70


	//   ....[76]....
        /*067c*/ 	.word	0x00013b10


	//   ....[77]....
        /*0680*/ 	.word	0x00013b30


	//   ....[78]....
        /*0684*/ 	.word	0x00013bc0


	//   ....[79]....
        /*0688*/ 	.word	0x00013be0


	//   ....[80]....
        /*068c*/ 	.word	0x00013c70


	//   ....[81]....
        /*0690*/ 	.word	0x00013c90


	//   ....[82]....
        /*0694*/ 	.word	0x00013d20


	//   ....[83]....
        /*0698*/ 	.word	0x00013d40


	//   ....[84]....
        /*069c*/ 	.word	0x00013dd0


	//   ....[85]....
        /*06a0*/ 	.word	0x00013df0


	//   ....[86]....
        /*06a4*/ 	.word	0x00013e80


	//   ....[87]....
        /*06a8*/ 	.word	0x00013ea0


	//   ....[88]....
        /*06ac*/ 	.word	0x00013eb0


	//   ....[89]....
        /*06b0*/ 	.word	0x00013f30


	//   ....[90]....
        /*06b4*/ 	.word	0x00014640


	//   ....[91]....
        /*06b8*/ 	.word	0x00014670


	//   ....[92]....
        /*06bc*/ 	.word	0x000146d0


	//   ....[93]....
        /*06c0*/ 	.word	0x00014720


	//   ....[94]....
        /*06c4*/ 	.word	0x00014770


	//   ....[95]....
        /*06c8*/ 	.word	0x000147c0


	//   ....[96]....
        /*06cc*/ 	.word	0x00014810


	//   ....[97]....
        /*06d0*/ 	.word	0x00014860


	//   ....[98]....
        /*06d4*/ 	.word	0x000148b0


	//   ....[99]....
        /*06d8*/ 	.word	0x00014900


	//   ....[100]....
        /*06dc*/ 	.word	0x00014950


	//   ....[101]....
        /*06e0*/ 	.word	0x000149a0


	//   ....[102]....
        /*06e4*/ 	.word	0x000149f0


	//   ....[103]....
        /*06e8*/ 	.word	0x00014a30


	//   ....[104]....
        /*06ec*/ 	.word	0x00014a50


	//   ....[105]....
        /*06f0*/ 	.word	0x00014a90


	//   ....[106]....
        /*06f4*/ 	.word	0x000151c0


	//   ....[107]....
        /*06f8*/ 	.word	0x000151f0


	//   ....[108]....
        /*06fc*/ 	.word	0x00015250


	//   ....[109]....
        /*0700*/ 	.word	0x00015260


	//   ....[110]....
        /*0704*/ 	.word	0x000152b0


	//   ....[111]....
        /*0708*/ 	.word	0x000152c0


	//   ....[112]....
        /*070c*/ 	.word	0x00015310


	//   ....[113]....
        /*0710*/ 	.word	0x00015320


	//   ....[114]....
        /*0714*/ 	.word	0x00015370


	//   ....[115]....
        /*0718*/ 	.word	0x00015380


	//   ....[116]....
        /*071c*/ 	.word	0x000153d0


	//   ....[117]....
        /*0720*/ 	.word	0x000153e0


	//   ....[118]....
        /*0724*/ 	.word	0x00015430


	//   ....[119]....
        /*0728*/ 	.word	0x00015440


	//   ....[120]....
        /*072c*/ 	.word	0x00015450


	//   ....[121]....
        /*0730*/ 	.word	0x000154a0


	//   ....[122]....
        /*0734*/ 	.word	0x000156f0


	//   ....[123]....
        /*0738*/ 	.word	0x00015710


	//   ....[124]....
        /*073c*/ 	.word	0x00015720


	//   ....[125]....
        /*0740*/ 	.word	0x00015790


	//   ....[126]....
        /*0744*/ 	.word	0x000157a0


	//   ....[127]....
        /*0748*/ 	.word	0x00015810


	//   ....[128]....
        /*074c*/ 	.word	0x00015820


	//   ....[129]....
        /*0750*/ 	.word	0x00015890


	//   ....[130]....
        /*0754*/ 	.word	0x000158a0


	//   ....[131]....
        /*0758*/ 	.word	0x00015910


	//   ....[132]....
        /*075c*/ 	.word	0x00015920


	//   ....[133]....
        /*0760*/ 	.word	0x00015990


	//   ....[134]....
        /*0764*/ 	.word	0x000159a0


	//   ....[135]....
        /*0768*/ 	.word	0x00015a10


	//   ....[136]....
        /*076c*/ 	.word	0x00015a20


	//   ....[137]....
        /*0770*/ 	.word	0x00015a30


	//   ....[138]....
        /*0774*/ 	.word	0x00015fa0


	//   ....[139]....
        /*0778*/ 	.word	0x00015fe0


	//   ....[140]....
        /*077c*/ 	.word	0x00016020


	//   ....[141]....
        /*0780*/ 	.word	0x00016040


	//   ....[142]....
        /*0784*/ 	.word	0x00016050


	//   ....[143]....
        /*0788*/ 	.word	0x00016070


	//   ....[144]....
        /*078c*/ 	.word	0x000160e0


	//   ....[145]....
        /*0790*/ 	.word	0x00016100


	//   ....[146]....
        /*0794*/ 	.word	0x00016160


	//   ....[147]....
        /*0798*/ 	.word	0x00016180


	//   ....[148]....
        /*079c*/ 	.word	0x000161e0


	//   ....[149]....
        /*07a0*/ 	.word	0x00016200


	//   ....[150]....
        /*07a4*/ 	.word	0x00016260


	//   ....[151]....
        /*07a8*/ 	.word	0x00016280


	//   ....[152]....
        /*07ac*/ 	.word	0x000162d0


	//   ....[153]....
        /*07b0*/ 	.word	0x000162f0


	//   ....[154]....
        /*07b4*/ 	.word	0x00016740


	//   ....[155]....
        /*07b8*/ 	.word	0x00016750


	//   ....[156]....
        /*07bc*/ 	.word	0x00016790


	//   ....[157]....
        /*07c0*/ 	.word	0x000167d0


	//   ....[158]....
        /*07c4*/ 	.word	0x00016800


	//   ....[159]....
        /*07c8*/ 	.word	0x00016830


	//   ....[160]....
        /*07cc*/ 	.word	0x00016860


	//   ....[161]....
        /*07d0*/ 	.word	0x00016890


	//   ....[162]....
        /*07d4*/ 	.word	0x00016a40


	//   ....[163]....
        /*07d8*/ 	.word	0x00016a70


	//   ....[164]....
        /*07dc*/ 	.word	0x00016aa0


	//   ....[165]....
        /*07e0*/ 	.word	0x00016ad0


	//   ....[166]....
        /*07e4*/ 	.word	0x00016b00


	//   ....[167]....
        /*07e8*/ 	.word	0x00016b30


	//   ....[168]....
        /*07ec*/ 	.word	0x00016bf0


	//   ....[169]....
        /*07f0*/ 	.word	0x00016c10


	//   ....[170]....
        /*07f4*/ 	.word	0x00016c30


	//   ....[171]....
        /*07f8*/ 	.word	0x00016c90


	//   ....[172]....
        /*07fc*/ 	.word	0x000176b0


	//   ....[173]....
        /*0800*/ 	.word	0x00017d30


	//   ....[174]....
        /*0804*/ 	.word	0x00017e20


	//   ....[175]....
        /*0808*/ 	.word	0x00017ec0


	//   ....[176]....
        /*080c*/ 	.word	0x00017f20


	//   ....[177]....
        /*0810*/ 	.word	0x00018020


	//   ....[178]....
        /*0814*/ 	.word	0x00018090


	//   ....[179]....
        /*0818*/ 	.word	0x00018190


	//   ....[180]....
        /*081c*/ 	.word	0x00018200


	//   ....[181]....
        /*0820*/ 	.word	0x00018300


	//   ....[182]....
        /*0824*/ 	.word	0x00018370


	//   ....[183]....
        /*0828*/ 	.word	0x00018470


	//   ....[184]....
        /*082c*/ 	.word	0x000184e0


	//   ....[185]....
        /*0830*/ 	.word	0x000185e0


	//   ....[186]....
        /*0834*/ 	.word	0x00018650


	//   ....[187]....
        /*0838*/ 	.word	0x00018750


	//   ....[188]....
        /*083c*/ 	.word	0x000187c0


	//   ....[189]....
        /*0840*/ 	.word	0x00018860


	//   ....[190]....
        /*0844*/ 	.word	0x00018960


	//   ....[191]....
        /*0848*/ 	.word	0x000189d0


	//   ....[192]....
        /*084c*/ 	.word	0x00018a50


	//   ....[193]....
        /*0850*/ 	.word	0x00018b10


	//   ....[194]....
        /*0854*/ 	.word	0x00018b90


	//   ....[195]....
        /*0858*/ 	.word	0x00018c60


	//   ....[196]....
        /*085c*/ 	.word	0x00018ce0


	//   ....[197]....
        /*0860*/ 	.word	0x00018db0


	//   ....[198]....
        /*0864*/ 	.word	0x00018e30


	//   ....[199]....
        /*0868*/ 	.word	0x00018f00


	//   ....[200]....
        /*086c*/ 	.word	0x00018f80


	//   ....[201]....
        /*0870*/ 	.word	0x00019050


	//   ....[202]....
        /*0874*/ 	.word	0x000190d0


	//   ....[203]....
        /*0878*/ 	.word	0x00019190


	//   ....[204]....
        /*087c*/ 	.word	0x00019210


	//   ....[205]....
        /*0880*/ 	.word	0x000192c0


	//   ....[206]....
        /*0884*/ 	.word	0x000193f0


	//   ....[207]....
        /*0888*/ 	.word	0x00019490


	//   ....[208]....
        /*088c*/ 	.word	0x00019500


	//   ....[209]....
        /*0890*/ 	.word	0x000195c0


	//   ....[210]....
        /*0894*/ 	.word	0x00019620


	//   ....[211]....
        /*0898*/ 	.word	0x000196e0


	//   ....[212]....
        /*089c*/ 	.word	0x00019740


	//   ....[213]....
        /*08a0*/ 	.word	0x00019800


	//   ....[214]....
        /*08a4*/ 	.word	0x00019860


	//   ....[215]....
        /*08a8*/ 	.word	0x00019920


	//   ....[216]....
        /*08ac*/ 	.word	0x00019980


	//   ....[217]....
        /*08b0*/ 	.word	0x00019a40


	//   ....[218]....
        /*08b4*/ 	.word	0x00019aa0


	//   ....[219]....
        /*08b8*/ 	.word	0x00019b60


	//   ....[220]....
        /*08bc*/ 	.word	0x00019bc0


	//   ....[221]....
        /*08c0*/ 	.word	0x00019c80


	//   ....[222]....
        /*08c4*/ 	.word	0x00019d70


	//   ....[223]....
        /*08c8*/ 	.word	0x00019e10


	//   ....[224]....
        /*08cc*/ 	.word	0x00019e70


	//   ....[225]....
        /*08d0*/ 	.word	0x00019f50


	//   ....[226]....
        /*08d4*/ 	.word	0x00019fb0


	//   ....[227]....
        /*08d8*/ 	.word	0x0001a090


	//   ....[228]....
        /*08dc*/ 	.word	0x0001a0f0


	//   ....[229]....
        /*08e0*/ 	.word	0x0001a1d0


	//   ....[230]....
        /*08e4*/ 	.word	0x0001a230


	//   ....[231]....
        /*08e8*/ 	.word	0x0001a310


	//   ....[232]....
        /*08ec*/ 	.word	0x0001a370


	//   ....[233]....
        /*08f0*/ 	.word	0x0001a450


	//   ....[234]....
        /*08f4*/ 	.word	0x0001a4b0


	//   ....[235]....
        /*08f8*/ 	.word	0x0001a590


	//   ....[236]....
        /*08fc*/ 	.word	0x0001a5f0


	//   ....[237]....
        /*0900*/ 	.word	0x0001a6c0


	//   ....[238]....
        /*0904*/ 	.word	0x0001a7e0


	//   ....[239]....
        /*0908*/ 	.word	0x0001a880


	//   ....[240]....
        /*090c*/ 	.word	0x0001a940


	//   ....[241]....
        /*0910*/ 	.word	0x0001aa10


	//   ....[242]....
        /*0914*/ 	.word	0x0001aa70


	//   ....[243]....
        /*0918*/ 	.word	0x0001ab50


	//   ....[244]....
        /*091c*/ 	.word	0x0001abb0


	//   ....[245]....
        /*0920*/ 	.word	0x0001ac80


	//   ....[246]....
        /*0924*/ 	.word	0x0001ace0


	//   ....[247]....
        /*0928*/ 	.word	0x0001adb0


	//   ....[248]....
        /*092c*/ 	.word	0x0001ae10


	//   ....[249]....
        /*0930*/ 	.word	0x0001aef0


	//   ....[250]....
        /*0934*/ 	.word	0x0001af50


	//   ....[251]....
        /*0938*/ 	.word	0x0001b020


	//   ....[252]....
        /*093c*/ 	.word	0x0001b080


	//   ....[253]....
        /*0940*/ 	.word	0x0001b140


	//   ....[254]....
        /*0944*/ 	.word	0x0001b1d0


	//   ....[255]....
        /*0948*/ 	.word	0x0001b270


	//   ....[0]....
        /*094c*/ 	.word	0x0001b3e0


	//   ....[1]....
        /*0950*/ 	.word	0x0001b450


	//   ....[2]....
        /*0954*/ 	.word	0x0001b4d0


	//   ....[3]....
        /*0958*/ 	.word	0x0001b540


	//   ....[4]....
        /*095c*/ 	.word	0x0001b5b0


	//   ....[5]....
        /*0960*/ 	.word	0x0001b630


	//   ....[6]....
        /*0964*/ 	.word	0x0001b6b0


	//   ....[7]....
        /*0968*/ 	.word	0x0001b740


	//   ....[8]....
        /*096c*/ 	.word	0x0001b7b0


	//   ....[9]....
        /*0970*/ 	.word	0x0001b820


	//   ....[10]....
        /*0974*/ 	.word	0x0001b890


	//   ....[11]....
        /*0978*/ 	.word	0x0001b910


	//   ....[12]....
        /*097c*/ 	.word	0x0001b980


	//   ....[13]....
        /*0980*/ 	.word	0x0001ba10


	//   ....[14]....
        /*0984*/ 	.word	0x0001ba70


	//   ....[15]....
        /*0988*/ 	.word	0x0001bb00


	//   ....[16]....
        /*098c*/ 	.word	0x0001bc30


	//----- nvinfo : EIATTR_REG_RECONFIG
	.align		4
.L_967:
        /*0990*/ 	.byte	0x01, 0x54
	.zero		2


	//----- nvinfo : EIATTR_SYSCALL_OFFSETS
	.align		4
        /*0994*/ 	.byte	0x04, 0x46
        /*0996*/ 	.short	(.L_969 - .L_968)


	//   ....[0]....
.L_968:
        /*0998*/ 	.word	0x00002020


	//   ....[1]....
        /*099c*/ 	.word	0x00013140


	//   ....[2]....
        /*09a0*/ 	.word	0x00013290


	//   ....[3]....
        /*09a4*/ 	.word	0x00013380


	//   ....[4]....
        /*09a8*/ 	.word	0x00014280


	//----- nvinfo : EIATTR_MBARRIER_INSTR_OFFSETS
	.align		4
.L_969:
        /*09ac*/ 	.byte	0x04, 0x39
        /*09ae*/ 	.short	(.L_971 - .L_970)


	//   ....[0]....
.L_970:
        /*09b0*/ 	.word	0x00000180
        /*09b4*/ 	.word	0x000000ff
        /*09b8*/ 	.word	0x00028800
        /*09bc*/ 	.short	0x0100
        /*09be*/ 	.byte	0x08
	.zero		1


	//   ....[1]....
        /*09c0*/ 	.word	0x00000190
        /*09c4*/ 	.word	0x000000ff
        /*09c8*/ 	.word	0x00028820
        /*09cc*/ 	.short	0x0100
        /*09ce*/ 	.byte	0x08
	.zero		1


	//   ....[2]....
        /*09d0*/ 	.word	0x00000280
        /*09d4*/ 	.word	0x000000ff
        /*09d8*/ 	.word	0x00028830
        /*09dc*/ 	.short	0x0100
        /*09de*/ 	.byte	0x08
	.zero		1


	//   ....[3]....
        /*09e0*/ 	.word	0x00000290
        /*09e4*/ 	.word	0x000000ff
        /*09e8*/ 	.word	0x00028840
        /*09ec*/ 	.short	0x0100
        /*09ee*/ 	.byte	0x08
	.zero		1


	//   ....[4]....
        /*09f0*/ 	.word	0x000002a0
        /*09f4*/ 	.word	0x000000ff
        /*09f8*/ 	.word	0x00028838
        /*09fc*/ 	.short	0x0100
        /*09fe*/ 	.byte	0x08
	.zero		1


	//   ....[5]....
        /*0a00*/ 	.word	0x000002b0
        /*0a04*/ 	.word	0x000000ff
        /*0a08*/ 	.word	0x00028848
        /*0a0c*/ 	.short	0x0100
        /*0a0e*/ 	.byte	0x08
	.zero		1


	//   ....[6]....
        /*0a10*/ 	.word	0x000003e0
        /*0a14*/ 	.word	0x000000ff
        /*0a18*/ 	.word	0x00028850
        /*0a1c*/ 	.short	0x0100
        /*0a1e*/ 	.byte	0x08
	.zero		1


	//   ....[7]....
        /*0a20*/ 	.word	0x000003f0
        /*0a24*/ 	.word	0x000000ff
        /*0a28*/ 	.word	0x00028860
        /*0a2c*/ 	.short	0x0100
        /*0a2e*/ 	.byte	0x08
	.zero		1


	//   ....[8]....
        /*0a30*/ 	.word	0x00000400
        /*0a34*/ 	.word	0x000000ff
        /*0a38*/ 	.word	0x00028858
        /*0a3c*/ 	.short	0x0100
        /*0a3e*/ 	.byte	0x08
	.zero		1


	//   ....[9]....
        /*0a40*/ 	.word	0x00000410
        /*0a44*/ 	.word	0x000000ff
        /*0a48*/ 	.word	0x00028868
        /*0a4c*/ 	.short	0x0100
        /*0a4e*/ 	.byte	0x08
	.zero		1


	//   ....[10]....
        /*0a50*/ 	.word	0x00000500
        /*0a54*/ 	.word	0x000000ff
        /*0a58*/ 	.word	0x00028870
        /*0a5c*/ 	.short	0x0100
        /*0a5e*/ 	.byte	0x06
	.zero		1


	//   ....[11]....
        /*0a60*/ 	.word	0x00000510
        /*0a64*/ 	.word	0x000000ff
        /*0a68*/ 	.word	0x00028880
        /*0a6c*/ 	.short	0x0100
        /*0a6e*/ 	.byte	0x06
	.zero		1


	//   ....[12]....
        /*0a70*/ 	.word	0x00000520
        /*0a74*/ 	.word	0x000000ff
        /*0a78*/ 	.word	0x00028878
        /*0a7c*/ 	.short	0x0100
        /*0a7e*/ 	.byte	0x06
	.zero		1


	//   ....[13]....
        /*0a80*/ 	.word	0x00000530
        /*0a84*/ 	.word	0x000000ff
        /*0a88*/ 	.word	0x00028888
        /*0a8c*/ 	.short	0x0100
        /*0a8e*/ 	.byte	0x06
	.zero		1


	//   ....[14]....
        /*0a90*/ 	.word	0x00000660
        /*0a94*/ 	.word	0x000000ff
        /*0a98*/ 	.word	0x00028890
        /*0a9c*/ 	.short	0x0100
        /*0a9e*/ 	.byte	0x08
	.zero		1


	//   ....[15]....
        /*0aa0*/ 	.word	0x00000670
        /*0aa4*/ 	.word	0x000000ff
        /*0aa8*/ 	.word	0x000288a0
        /*0aac*/ 	.short	0x0100
        /*0aae*/ 	.byte	0x08
	.zero		1


	//   ....[16]....
        /*0ab0*/ 	.word	0x00000680
        /*0ab4*/ 	.word	0x000000ff
        /*0ab8*/ 	.word	0x00028898
        /*0abc*/ 	.short	0x0100
        /*0abe*/ 	.byte	0x08
	.zero		1


	//   ....[17]....
        /*0ac0*/ 	.word	0x00000690
        /*0ac4*/ 	.word	0x000000ff
        /*0ac8*/ 	.word	0x000288a8
        /*0acc*/ 	.short	0x0100
        /*0ace*/ 	.byte	0x08
	.zero		1


	//   ....[18]....
        /*0ad0*/ 	.word	0x000007d0
        /*0ad4*/ 	.word	0x000000ff
        /*0ad8*/ 	.word	0x000288b0
        /*0adc*/ 	.short	0x0100
        /*0ade*/ 	.byte	0x08
	.zero		1


	//   ....[19]....
        /*0ae0*/ 	.word	0x000007e0
        /*0ae4*/ 	.word	0x000000ff
        /*0ae8*/ 	.word	0x000288c0
        /*0aec*/ 	.short	0x0100
        /*0aee*/ 	.byte	0x08
	.zero		1


	//   ....[20]....
        /*0af0*/ 	.word	0x000007f0
        /*0af4*/ 	.word	0x000000ff
        /*0af8*/ 	.word	0x000288b8
        /*0afc*/ 	.short	0x0100
        /*0afe*/ 	.byte	0x08
	.zero		1


	//   ....[21]....
        /*0b00*/ 	.word	0x00000800
        /*0b04*/ 	.word	0x000000ff
        /*0b08*/ 	.word	0x000288c8
        /*0b0c*/ 	.short	0x0100
        /*0b0e*/ 	.byte	0x08
	.zero		1


	//   ....[22]....
        /*0b10*/ 	.word	0x000020b0
        /*0b14*/ 	.word	0x000000ff
        /*0b18*/ 	.word	0x00028800
        /*0b1c*/ 	.short	0x010a
        /*0b1e*/ 	.byte	0x28
	.zero		1


	//   ....[23]....
        /*0b20*/ 	.word	0x00002130
        /*0b24*/ 	.word	0x00000003
        /*0b28*/ 	.word	0x00028830
        /*0b2c*/ 	.short	0x010a
        /*0b2e*/ 	.byte	0x3f
	.zero		1


	//   ....[24]....
        /*0b30*/ 	.word	0x00002170
        /*0b34*/ 	.word	0x00000003
        /*0b38*/ 	.word	0x00028830
        /*0b3c*/ 	.short	0x010a
        /*0b3e*/ 	.byte	0x3f
	.zero		1


	//   ....[25]....
        /*0b40*/ 	.word	0x000026d0
        /*0b44*/ 	.word	0x000000ff
        /*0b48*/ 	.word	0x00000000
        /*0b4c*/ 	.short	0x0101
        /*0b4e*/ 	.byte	0x06
	.zero		1


	//   ....[26]....
        /*0b50*/ 	.word	0x000054b0
        /*0b54*/ 	.word	0x000000ff
        /*0b58*/ 	.word	0x00028830
        /*0b5c*/ 	.short	0x010a
        /*0b5e*/ 	.byte	0x06
	.zero		1


	//   ....[27]....
        /*0b60*/ 	.word	0x000054f0
        /*0b64*/ 	.word	0x000000ff
        /*0b68*/ 	.word	0x00028830
        /*0b6c*/ 	.short	0x010a
        /*0b6e*/ 	.byte	0x06
	.zero		1


	//   ....[28]....
        /*0b70*/ 	.word	0x00005870
        /*0b74*/ 	.word	0x000000ff
        /*0b78*/ 	.word	0x00028850
        /*0b7c*/ 	.short	0x010a
        /*0b7e*/ 	.byte	0x06
	.zero		1


	//   ....[29]....
        /*0b80*/ 	.word	0x000058b0
        /*0b84*/ 	.word	0x000000ff
        /*0b88*/ 	.word	0x00028850
        /*0b8c*/ 	.short	0x010a
        /*0b8e*/ 	.byte	0x06
	.zero		1


	//   ....[30]....
        /*0b90*/ 	.word	0x00005ce0
        /*0b94*/ 	.word	0x000000ff
        /*0b98*/ 	.word	0x00000000
        /*0b9c*/ 	.short	0x0101
        /*0b9e*/ 	.byte	0x06
	.zero		1


	//   ....[31]....
        /*0ba0*/ 	.word	0x00007f80
        /*0ba4*/ 	.word	0x000000ff
        /*0ba8*/ 	.word	0x00000000
        /*0bac*/ 	.short	0x0101
        /*0bae*/ 	.byte	0x07
	.zero		1


	//   ....[32]....
        /*0bb0*/ 	.word	0x000088b0
        /*0bb4*/ 	.word	0x000000ff
        /*0bb8*/ 	.word	0x00028830
        /*0bbc*/ 	.short	0x010a
        /*0bbe*/ 	.byte	0x06
	.zero		1


	//   ....[33]....
        /*0bc0*/ 	.word	0x000088f0
        /*0bc4*/ 	.word	0x000000ff
        /*0bc8*/ 	.word	0x00028830
        /*0bcc*/ 	.short	0x010a
        /*0bce*/ 	.byte	0x06
	.zero		1


	//   ....[34]....
        /*0bd0*/ 	.word	0x00008c70
        /*0bd4*/ 	.word	0x000000ff
        /*0bd8*/ 	.word	0x00028850
        /*0bdc*/ 	.short	0x010a
        /*0bde*/ 	.byte	0x06
	.zero		1


	//   ....[35]....
        /*0be0*/ 	.word	0x00008cb0
        /*0be4*/ 	.word	0x000000ff
        /*0be8*/ 	.word	0x00028850
        /*0bec*/ 	.short	0x010a
        /*0bee*/ 	.byte	0x06
	.zero		1


	//   ....[36]....
        /*0bf0*/ 	.word	0x000090f0
        /*0bf4*/ 	.word	0x000000ff
        /*0bf8*/ 	.word	0x00000000
        /*0bfc*/ 	.short	0x0101
        /*0bfe*/ 	.byte	0x07
	.zero		1


	//   ....[37]....
        /*0c00*/ 	.word	0x0000a280
        /*0c04*/ 	.word	0x000000ff
        /*0c08*/ 	.word	0x00000000
        /*0c0c*/ 	.short	0x0101
        /*0c0e*/ 	.byte	0x07
	.zero		1


	//   ....[38]....
        /*0c10*/ 	.word	0x0000a980
        /*0c14*/ 	.word	0x000000ff
        /*0c18*/ 	.word	0x00028830
        /*0c1c*/ 	.short	0x010a
        /*0c1e*/ 	.byte	0x06
	.zero		1


	//   ....[39]....
        /*0c20*/ 	.word	0x0000a9c0
        /*0c24*/ 	.word	0x000000ff
        /*0c28*/ 	.word	0x00028830
        /*0c2c*/ 	.short	0x010a
        /*0c2e*/ 	.byte	0x06
	.zero		1


	//   ....[40]....
        /*0c30*/ 	.word	0x0000ad10
        /*0c34*/ 	.word	0x000000ff
        /*0c38*/ 	.word	0x00028850
        /*0c3c*/ 	.short	0x010a
        /*0c3e*/ 	.byte	0x06
	.zero		1


	//   ....[41]....
        /*0c40*/ 	.word	0x0000ad50
        /*0c44*/ 	.word	0x000000ff
        /*0c48*/ 	.word	0x00028850
        /*0c4c*/ 	.short	0x010a
        /*0c4e*/ 	.byte	0x06
	.zero		1


	//   ....[42]....
        /*0c50*/ 	.word	0x0000b180
        /*0c54*/ 	.word	0x000000ff
        /*0c58*/ 	.word	0x00000000
        /*0c5c*/ 	.short	0x0101
        /*0c5e*/ 	.byte	0x06
	.zero		1


	//   ....[43]....
        /*0c60*/ 	.word	0x0000d420
        /*0c64*/ 	.word	0x000000ff
        /*0c68*/ 	.word	0x00000000
        /*0c6c*/ 	.short	0x0101
        /*0c6e*/ 	.byte	0x07
	.zero		1


	//   ....[44]....
        /*0c70*/ 	.word	0x0000da20
        /*0c74*/ 	.word	0x000000ff
        /*0c78*/ 	.word	0x00028850
        /*0c7c*/ 	.short	0x010a
        /*0c7e*/ 	.byte	0x05
	.zero		1


	//   ....[45]....
        /*0c80*/ 	.word	0x0000da60
        /*0c84*/ 	.word	0x000000ff
        /*0c88*/ 	.word	0x00028850
        /*0c8c*/ 	.short	0x010a
        /*0c8e*/ 	.byte	0x05
	.zero		1


	//   ....[46]....
        /*0c90*/ 	.word	0x0000dff0
        /*0c94*/ 	.word	0x000000ff
        /*0c98*/ 	.word	0x00000000
        /*0c9c*/ 	.short	0x0101
        /*0c9e*/ 	.byte	0x04
	.zero		1


	//   ....[47]....
        /*0ca0*/ 	.word	0x0000f6b0
        /*0ca4*/ 	.word	0x00000000
        /*0ca8*/ 	.word	0x00000000
        /*0cac*/ 	.short	0x0101
        /*0cae*/ 	.byte	0x3f
	.zero		1


	//   ....[48]....
        /*0cb0*/ 	.word	0x0000fd50
        /*0cb4*/ 	.word	0x00000006
        /*0cb8*/ 	.word	0x00000000
        /*0cbc*/ 	.short	0x0101
        /*0cbe*/ 	.byte	0x3f
	.zero		1


	//   ....[49]....
        /*0cc0*/ 	.word	0x00013880
        /*0cc4*/ 	.word	0x00000007
        /*0cc8*/ 	.word	0x00028840
        /*0ccc*/ 	.short	0x010a
        /*0cce*/ 	.byte	0x3f
	.zero		1


	//   ....[50]....
        /*0cd0*/ 	.word	0x00013fe0
        /*0cd4*/ 	.word	0x00000007
        /*0cd8*/ 	.word	0x00028830
        /*0cdc*/ 	.short	0x0107
        /*0cde*/ 	.byte	0x3f
	.zero		1


	//   ....[51]....
        /*0ce0*/ 	.word	0x000140a0
        /*0ce4*/ 	.word	0x00000007
        /*0ce8*/ 	.word	0x00028830
        /*0cec*/ 	.short	0x0101
        /*0cee*/ 	.byte	0x3f
	.zero		1


	//   ....[52]....
        /*0cf0*/ 	.word	0x00014b80
        /*0cf4*/ 	.word	0x00000016
        /*0cf8*/ 	.word	0x00028800
        /*0cfc*/ 	.short	0x0107
        /*0cfe*/ 	.byte	0x3f
	.zero		1


	//   ....[53]....
        /*0d00*/ 	.word	0x00014c90
        /*0d04*/ 	.word	0x00000016
        /*0d08*/ 	.word	0x00028800
        /*0d0c*/ 	.short	0x0101
        /*0d0e*/ 	.byte	0x3f
	.zero		1


	//   ....[54]....
        /*0d10*/ 	.word	0x00014cb0
        /*0d14*/ 	.word	0x00000016
        /*0d18*/ 	.word	0x00028820
        /*0d1c*/ 	.short	0x010a
        /*0d1e*/ 	.byte	0x3f
	.zero		1


	//   ....[55]....
        /*0d20*/ 	.word	0x00015030
        /*0d24*/ 	.word	0x00000006
        /*0d28*/ 	.word	0x00028840
        /*0d2c*/ 	.short	0x010a
        /*0d2e*/ 	.byte	0x3f
	.zero		1


	//   ....[56]....
        /*0d30*/ 	.word	0x00015530
        /*0d34*/ 	.word	0x00000006
        /*0d38*/ 	.word	0x00028830
        /*0d3c*/ 	.short	0x0107
        /*0d3e*/ 	.byte	0x3f
	.zero		1


	//   ....[57]....
        /*0d40*/ 	.word	0x000155e0
        /*0d44*/ 	.word	0x00000006
        /*0d48*/ 	.word	0x00028830
        /*0d4c*/ 	.short	0x0101
        /*0d4e*/ 	.byte	0x3f
	.zero		1


	//   ....[58]....
        /*0d50*/ 	.word	0x00015650
        /*0d54*/ 	.word	0x00000006
        /*0d58*/ 	.word	0x00028860
        /*0d5c*/ 	.short	0x010a
        /*0d5e*/ 	.byte	0x3f
	.zero		1


	//   ....[59]....
        /*0d60*/ 	.word	0x00015be0
        /*0d64*/ 	.word	0x00000006
        /*0d68*/ 	.word	0x00028850
        /*0d6c*/ 	.short	0x0107
        /*0d6e*/ 	.byte	0x3f
	.zero		1


	//   ....[60]....
        /*0d70*/ 	.word	0x00015d00
        /*0d74*/ 	.word	0x00000006
        /*0d78*/ 	.word	0x00028850
        /*0d7c*/ 	.short	0x0101
        /*0d7e*/ 	.byte	0x3f
	.zero		1


	//   ....[61]....
        /*0d80*/ 	.word	0x00015f00
        /*0d84*/ 	.word	0x00000000
        /*0d88*/ 	.word	0x00028860
        /*0d8c*/ 	.short	0x010a
        /*0d8e*/ 	.byte	0x3f
	.zero		1


	//   ....[62]....
        /*0d90*/ 	.word	0x00016430
        /*0d94*/ 	.word	0x00000000
        /*0d98*/ 	.word	0x00028850
        /*0d9c*/ 	.short	0x0107
        /*0d9e*/ 	.byte	0x3f
	.zero		1


	//   ....[63]....
        /*0da0*/ 	.word	0x000164e0
        /*0da4*/ 	.word	0x00000000
        /*0da8*/ 	.word	0x00028850
        /*0dac*/ 	.short	0x0101
        /*0dae*/ 	.byte	0x3f
	.zero		1


	//   ....[64]....
        /*0db0*/ 	.word	0x00017630
        /*0db4*/ 	.word	0x00000004
        /*0db8*/ 	.word	0x00028820
        /*0dbc*/ 	.short	0x010a
        /*0dbe*/ 	.byte	0x3f
	.zero		1


	//   ....[65]....
        /*0dc0*/ 	.word	0x000177d0
        /*0dc4*/ 	.word	0x00000005
        /*0dc8*/ 	.word	0x00028840
        /*0dcc*/ 	.short	0x010a
        /*0dce*/ 	.byte	0x3f
	.zero		1


	//   ....[66]....
        /*0dd0*/ 	.word	0x00017870
        /*0dd4*/ 	.word	0x00000019
        /*0dd8*/ 	.word	0x00028840
        /*0ddc*/ 	.short	0x010a
        /*0dde*/ 	.byte	0x3f
	.zero		1


	//   ....[67]....
        /*0de0*/ 	.word	0x000178b0
        /*0de4*/ 	.word	0x00000005
        /*0de8*/ 	.word	0x00028860
        /*0dec*/ 	.short	0x010a
        /*0dee*/ 	.byte	0x3f
	.zero		1


	//   ....[68]....
        /*0df0*/ 	.word	0x000178f0
        /*0df4*/ 	.word	0x00000019
        /*0df8*/ 	.word	0x00028860
        /*0dfc*/ 	.short	0x010a
        /*0dfe*/ 	.byte	0x3f
	.zero		1


	//   ....[69]....
        /*0e00*/ 	.word	0x00017960
        /*0e04*/ 	.word	0x00000003
        /*0e08*/ 	.word	0x00028800
        /*0e0c*/ 	.short	0x010a
        /*0e0e*/ 	.byte	0x3f
	.zero		1


	//   ....[70]....
        /*0e10*/ 	.word	0x000179b0
        /*0e14*/ 	.word	0x00000003
        /*0e18*/ 	.word	0x00028830
        /*0e1c*/ 	.short	0x010a
        /*0e1e*/ 	.byte	0x3f
	.zero		1


	//   ....[71]....
        /*0e20*/ 	.word	0x00017a10
        /*0e24*/ 	.word	0x00000005
        /*0e28*/ 	.word	0x00028830
        /*0e2c*/ 	.short	0x010a
        /*0e2e*/ 	.byte	0x3f
	.zero		1


	//   ....[72]....
        /*0e30*/ 	.word	0x00017a70
        /*0e34*/ 	.word	0x00000005
        /*0e38*/ 	.word	0x00028850
        /*0e3c*/ 	.short	0x010a
        /*0e3e*/ 	.byte	0x3f
	.zero		1


	//   ....[73]....
        /*0e40*/ 	.word	0x00017ad0
        /*0e44*/ 	.word	0x00000009
        /*0e48*/ 	.word	0x00028830
        /*0e4c*/ 	.short	0x010a
        /*0e4e*/ 	.byte	0x3f
	.zero		1


	//   ....[74]....
        /*0e50*/ 	.word	0x00017b30
        /*0e54*/ 	.word	0x00000009
        /*0e58*/ 	.word	0x00028850
        /*0e5c*/ 	.short	0x010a
        /*0e5e*/ 	.byte	0x3f
	.zero		1


	//   ....[75]....
        /*0e60*/ 	.word	0x00017b90
        /*0e64*/ 	.word	0x00000005
        /*0e68*/ 	.word	0x00028830
        /*0e6c*/ 	.short	0x010a
        /*0e6e*/ 	.byte	0x3f
	.zero		1


	//   ....[76]....
        /*0e70*/ 	.word	0x00017bf0
        /*0e74*/ 	.word	0x00000005
        /*0e78*/ 	.word	0x00028850
        /*0e7c*/ 	.short	0x010a
        /*0e7e*/ 	.byte	0x3f
	.zero		1


	//   ....[77]....
        /*0e80*/ 	.word	0x00017c50
        /*0e84*/ 	.word	0x00000006
        /*0e88*/ 	.word	0x00028850
        /*0e8c*/ 	.short	0x010a
        /*0e8e*/ 	.byte	0x3f
	.zero		1


	//   ....[78]....
        /*0e90*/ 	.word	0x00017d70
        /*0e94*/ 	.word	0x00000007
        /*0e98*/ 	.word	0x00028840
        /*0e9c*/ 	.short	0x010a
        /*0e9e*/ 	.byte	0x3f
	.zero		1


	//   ....[79]....
        /*0ea0*/ 	.word	0x000192f0
        /*0ea4*/ 	.word	0x00000016
        /*0ea8*/ 	.word	0x00028820
        /*0eac*/ 	.short	0x010a
        /*0eae*/ 	.byte	0x3f
	.zero		1


	//   ....[80]....
        /*0eb0*/ 	.word	0x00019340
        /*0eb4*/ 	.word	0x00000006
        /*0eb8*/ 	.word	0x00028840
        /*0ebc*/ 	.short	0x010a
        /*0ebe*/ 	.byte	0x3f
	.zero		1


	//   ....[81]....
        /*0ec0*/ 	.word	0x00019cc0
        /*0ec4*/ 	.word	0x00000006
        /*0ec8*/ 	.word	0x00028860
        /*0ecc*/ 	.short	0x010a
        /*0ece*/ 	.byte	0x3f
	.zero		1


	//   ....[82]....
        /*0ed0*/ 	.word	0x0001a730
        /*0ed4*/ 	.word	0x00000000
        /*0ed8*/ 	.word	0x00028860
        /*0edc*/ 	.short	0x010a
        /*0ede*/ 	.byte	0x3f
	.zero		1


	//   ....[83]....
        /*0ee0*/ 	.word	0x0001bb50
        /*0ee4*/ 	.word	0x00000004
        /*0ee8*/ 	.word	0x00028820
        /*0eec*/ 	.short	0x010a
        /*0eee*/ 	.byte	0x3f
	.zero		1


	//   ....[84]....
        /*0ef0*/ 	.word	0x0001bcf0
        /*0ef4*/ 	.word	0x00000005
        /*0ef8*/ 	.word	0x00028840
        /*0efc*/ 	.short	0x010a
        /*0efe*/ 	.byte	0x3f
	.zero		1


	//   ....[85]....
        /*0f00*/ 	.word	0x0001bd40
        /*0f04*/ 	.word	0x00000019
        /*0f08*/ 	.word	0x00028840
        /*0f0c*/ 	.short	0x010a
        /*0f0e*/ 	.byte	0x3f
	.zero		1


	//   ....[86]....
        /*0f10*/ 	.word	0x0001bd90
        /*0f14*/ 	.word	0x00000005
        /*0f18*/ 	.word	0x00028860
        /*0f1c*/ 	.short	0x010a
        /*0f1e*/ 	.byte	0x3f
	.zero		1


	//----- nvinfo : EIATTR_NUM_MBARRIERS
	.align		4
.L_971:
        /*0f20*/ 	.byte	0x03, 0x38
        /*0f22*/ 	.short	0x0016


	//----- nvinfo : EIATTR_EXIT_INSTR_OFFSETS
	.align		4
        /*0f24*/ 	.byte	0x04, 0x1c
        /*0f26*/ 	.short	(.L_973 - .L_972)


	//   ....[0]....
.L_972:
        /*0f28*/ 	.word	0x000009c0


	//   ....[1]....
        /*0f2c*/ 	.word	0x000112b0


	//   ....[2]....
        /*0f30*/ 	.word	0x00017940


	//----- nvinfo : EIATTR_MAX_THREADS
	.align		4
.L_973:
        /*0f34*/ 	.byte	0x04, 0x05
        /*0f36*/ 	.short	(.L_975 - .L_974)
.L_974:
        /*0f38*/ 	.word	0x00000180
        /*0f3c*/ 	.word	0x00000001
        /*0f40*/ 	.word	0x00000001


	//----- nvinfo : EIATTR_CRS_STACK_SIZE
	.align		4
.L_975:
        /*0f44*/ 	.byte	0x04, 0x1e
        /*0f46*/ 	.short	(.L_977 - .L_976)
.L_976:
        /*0f48*/ 	.word	0x00000000


	//----- nvinfo : EIATTR_CBANK_PARAM_SIZE
	.align		4
.L_977:
        /*0f4c*/ 	.byte	0x03, 0x19
        /*0f4e*/ 	.short	0x0af0


	//----- nvinfo : EIATTR_PARAM_CBANK
	.align		4
        /*0f50*/ 	.byte	0x04, 0x0a
        /*0f52*/ 	.short	(.L_979 - .L_978)
	.align		4
.L_978:
        /*0f54*/ 	.word	index@(.nv.constant0._ZN7cutlass13device_kernelIN5flash11enable_sm90INS1_16FlashAttnFwdSm90INS1_25CollectiveMainloopFwdSm90ILi2EN4cute5tupleIJNS5_1CILi1EEES8_S8_EEENS6_IJNS7_ILi128EEESA_SA_EEELi128ENS_10bfloat16_tEfNS_4arch4Sm90ELb0ELb1ELb0ELb1ELb1ELb0ELb0ELb1ELb1ELb1ELb1ELb0EEENS1_21CollectiveEpilogueFwdISB_S9_SC_SE_Li256ELb1ELb1ELb1ELb0EEENS1_36VarlenDynamicPersistentTileSchedulerILi128ELi128ELi256ELi128ELb1ELb1ELb1ELb1ELb0ELb1EEEEEEEEEvNT_6ParamsE)
        /*0f58*/ 	.short	0x0210
        /*0f5a*/ 	.short	0x0af0


	//----- nvinfo : EIATTR_SW_WAR
	.align		4
.L_979:
        /*0f5c*/ 	.byte	0x04, 0x36
        /*0f5e*/ 	.short	(.L_981 - .L_980)
.L_980:
        /*0f60*/ 	.word	0x00000008
.L_981:


//--------------------- .nv.info._ZN7cutlass13device_kernelIN5flash11enable_sm90INS1_16FlashAttnFwdSm90INS1_25CollectiveMainloopFwdSm90ILi2EN4cute5tupleIJNS5_1CILi1EEES8_S8_EEENS6_IJNS7_ILi128EEESA_SA_EEELi128ENS_10bfloat16_tEfNS_4arch4Sm90ELb0ELb1ELb0ELb1ELb1ELb1ELb0ELb1ELb1ELb1ELb1ELb0EEENS1_21CollectiveEpilogueFwdISB_S9_SC_SE_Li256ELb1ELb1ELb1ELb0EEENS1_36VarlenDynamicPersistentTileSchedulerILi128ELi128ELi256ELi128ELb1ELb1ELb1ELb1ELb0ELb1EEEEEEEEEvNT_6ParamsE --------------------------
	.section	.nv.info._ZN7cutlass13device_kernelIN5flash11enable_sm90INS1_16FlashAttnFwdSm90INS1_25CollectiveMainloopFwdSm90ILi2EN4cute5tupleIJNS5_1CILi1EEES8_S8_EEENS6_IJNS7_ILi128EEESA_SA_EEELi128ENS_10bfloat16_tEfNS_4arch4Sm90ELb0ELb1ELb0ELb1ELb1ELb1ELb0ELb1ELb1ELb1ELb1ELb0EEENS1_21CollectiveEpilogueFwdISB_S9_SC_SE_Li256ELb1ELb1ELb1ELb0EEENS1_36VarlenDynamicPersistentTileSchedulerILi128ELi128ELi256ELi128ELb1ELb1ELb1ELb1ELb0ELb1EEEEEEEEEvNT_6ParamsE,"",@"SHT_CUDA_INFO"
	.sectionflags	@""
	.align	4


	//----- nvinfo : EIATTR_CUDA_API_VERSION
	.align		4
        /*0000*/ 	.byte	0x04, 0x37
        /*0002*/ 	.short	(.L_983 - .L_982)
.L_982:
        /*0004*/ 	.word	0x00000082


	//----- nvinfo : EIATTR_KPARAM_INFO
	.align		4
.L_983:
        /*0008*/ 	.byte	0x04, 0x17
        /*000a*/ 	.short	(.L_985 - .L_984)
.L_984:
        /*000c*/ 	.word	0x00000000
        /*0010*/ 	.short	0x0000
        /*0012*/ 	.short	0x0070
        /*0014*/ 	.byte	0x00, 0xf0, 0x01, 0x2a


	//----- nvinfo : EIATTR_SPARSE_MMA_MASK
	.align		4
.L_985:
        /*0018*/ 	.byte	0x03, 0x50
        /*001a*/ 	.short	0x0000


	//----- nvinfo : EIATTR_MAXREG_COUNT
	.align		4
        /*001c*/ 	.byte	0x03, 0x1b
        /*001e*/ 	.short	0x00a8


	//----- nvinfo : EIATTR_NUM_BARRIERS
	.align		4
        /*0020*/ 	.byte	0x02, 0x4c
        /*0022*/ 	.byte	0x10
	.zero		1


	//----- nvinfo : EIATTR_EXTERNS
	.align		4
        /*0024*/ 	.byte	0x04, 0x0f
        /*0026*/ 	.short	(.L_987 - .L_986)


	//   ....[0]....
	.align		4
.L_986:
        /*0028*/ 	.word	index@(__assertfail)


	//----- nvinfo : EIATTR_ANNOTATIONS
	.align		4
.L_987:
        /*002c*/ 	.byte	0x04, 0x55
        /*002e*/ 	.short	(.L_989 - .L_988)


	//   ....[0]....
.L_988:
        /* <DEDUP_REMOVED lines=21> */


	//----- nvinfo : EIATTR_MERCURY_ISA_VERSION
	.align		4
.L_989:
        /*0170*/ 	.byte	0x03, 0x5f
        /*0172*/ 	.short	0x0101


	//----- nvinfo : EIATTR_UNUSED_LOAD_BYTE_OFFSET
	.align		4
        /*0174*/ 	.byte	0x04, 0x44
        /*0176*/ 	.short	(.L_991 - .L_990)


	//   ....[0]....
.L_990:
        /*0178*/ 	.word	0x00000a60
        /*017c*/ 	.word	0x0000fff0


	//   ....[1]....
        /*0180*/ 	.word	0x0001bca0
        /*0184*/ 	.word	0x0000fff0


	//----- nvinfo : EIATTR_INT_WARP_WIDE_INSTR_OFFSETS
	.align		4
.L_991:
        /*0188*/ 	.byte	0x04, 0x31
        /*018a*/ 	.short	(.L_993 - .L_992)


	//   ....[0]....
.L_992:
        /*018c*/ 	.word	0x00000130


	//   ....[1]....
        /*0190*/ 	.word	0x00000170


	//   ....[2]....
        /*0194*/ 	.word	0x000001e0


	//   ....[3]....
        /*0198*/ 	.word	0x00022230


	//   ....[4]....
        /*019c*/ 	.word	0x000222c0


	//   ....[5]....
        /*01a0*/ 	.word	0x00025120


	//   ....[6]....
        /*01a4*/ 	.word	0x000251b0


	//----- nvinfo : EIATTR_COOP_GROUP_MASK_REGIDS
	.align		4
.L_993:
        /*01a8*/ 	.byte	0x04, 0x29
        /*01aa*/ 	.short	(.L_995 - .L_994)


	//   ....[0]....
.L_994:
        /*01ac*/ 	.word	0xffffffff


	//   ....[1]....
        /*01b0*/ 	.word	0xffffffff


	//   ....[2]....
        /*01b4*/ 	.word	0xffffffff


	//   ....[3]....
        /*01b8*/ 	.word	0xffffffff


	//   ....[4]....
        /*01bc*/ 	.word	0xffffffff


	//   ....[5]....
        /*01c0*/ 	.word	0xffffffff


	//   ....[6]....
        /*01c4*/ 	.word	0xffffffff


	//   ....[7]....
        /*01c8*/ 	.word	0xffffffff


	//   ....[8]....
        /*01cc*/ 	.word	0xffffffff


	//   ....[9]....
        /*01d0*/ 	.word	0xffffffff


	//   ....[10]....
        /*01d4*/ 	.word	0xffffffff


	//   ....[11]....
        /*01d8*/ 	.word	0xffffffff


	//   ....[12]....
        /*01dc*/ 	.word	0xffffffff


	//   ....[13]....
        /*01e0*/ 	.word	0xffffffff


	//   ....[14]....
        /*01e4*/ 	.word	0xffffffff


	//   ....[15]....
        /*01e8*/ 	.word	0xffffffff


	//   ....[16]....
        /*01ec*/ 	.word	0xffffffff


	//   ....[17]....
        /*01f0*/ 	.word	0xffffffff


	//   ....[18]....
        /*01f4*/ 	.word	0xffffffff


	//   ....[19]....
        /*01f8*/ 	.word	0xffffffff


	//   ....[20]....
        /*01fc*/ 	.word	0xffffffff


	//   ....[21]....
        /*0200*/ 	.word	0xffffffff


	//   ....[22]....
        /*0204*/ 	.word	0xffffffff


	//   ....[23]....
        /*0208*/ 	.word	0xffffffff


	//   ....[24]....
        /*020c*/ 	.word	0xffffffff


	//   ....[25]....
        /*0210*/ 	.word	0xffffffff


	//   ....[26]....
        /*0214*/ 	.word	0xffffffff


	//   ....[27]....
        /*0218*/ 	.word	0xffffffff


	//   ....[28]....
        /*021c*/ 	.word	0xffffffff


	//   ....[29]....
        /*0220*/ 	.word	0xffffffff


	//   ....[30]....
        /*0224*/ 	.word	0xffffffff


	//   ....[31]....
        /*0228*/ 	.word	0xffffffff


	//   ....[32]....
        /*022c*/ 	.word	0xffffffff


	//   ....[33]....
        /*0230*/ 	.word	0xffffffff


	//   ....[34]....
        /*0234*/ 	.word	0xffffffff


	//   ....[35]....
        /*0238*/ 	.word	0xffffffff


	//   ....[36]....
        /*023c*/ 	.word	0xffffffff


	//   ....[37]....
        /*0240*/ 	.word	0xffffffff


	//   ....[38]....
        /*0244*/ 	.word	0xffffffff


	//   ....[39]....
        /*0248*/ 	.word	0xffffffff


	//   ....[40]....
        /*024c*/ 	.word	0xffffffff


	//   ....[41]....
        /*0250*/ 	.word	0xffffffff


	//   ....[42]....
        /*0254*/ 	.word	0xffffffff


	//   ....[43]....
        /*0258*/ 	.word	0xffffffff


	//   ....[44]....
        /*025c*/ 	.word	0xffffffff


	//   ....[45]....
        /*0260*/ 	.word	0xffffffff


	//   ....[46]....
        /*0264*/ 	.word	0xffffffff


	//   ....[47]....
        /*0268*/ 	.word	0xffffffff


	//   ....[48]....
        /*026c*/ 	.word	0xffffffff


	//   ....[49]....
        /*0270*/ 	.word	0xffffffff


	//   ....[50]....
        /*0274*/ 	.word	0xffffffff


	//   ....[51]....
        /*0278*/ 	.word	0xffffffff


	//   ....[52]....
        /*027c*/ 	.word	0xffffffff


	//   ....[53]....
        /*0280*/ 	.word	0xffffffff


	//   ....[54]....
        /*0284*/ 	.word	0xffffffff


	//   ....[55]....
        /*0288*/ 	.word	0xffffffff


	//   ....[56]....
        /*028c*/ 	.word	0xffffffff


	//   ....[57]....
        /*0290*/ 	.word	0xffffffff


	//   ....[58]....
        /*0294*/ 	.word	0xffffffff


	//   ....[59]....
        /*0298*/ 	.word	0xffffffff


	//   ....[60]....
        /*029c*/ 	.word	0xffffffff


	//   ....[61]....
        /*02a0*/ 	.word	0xffffffff


	//   ....[62]....
        /*02a4*/ 	.word	0xffffffff


	//   ....[63]....
        /*02a8*/ 	.word	0xffffffff


	//   ....[64]....
        /*02ac*/ 	.word	0xffffffff


	//   ....[65]....
        /*02b0*/ 	.word	0xffffffff


	//   ....[66]....
        /*02b4*/ 	.word	0xffffffff


	//   ....[67]....
        /*02b8*/ 	.word	0xffffffff


	//   ....[68]....
        /*02bc*/ 	.word	0xffffffff


	//   ....[69]....
        /*02c0*/ 	.word	0xffffffff


	//   ....[70]....
        /*02c4*/ 	.word	0xffffffff


	//   ....[71]....
        /*02c8*/ 	.word	0xffffffff


	//   ....[72]....
        /*02cc*/ 	.word	0xffffffff


	//   ....[73]....
        /*02d0*/ 	.word	0xffffffff


	//   ....[74]....
        /*02d4*/ 	.word	0xffffffff


	//   ....[75]....
        /*02d8*/ 	.word	0xffffffff


	//   ....[76]....
        /*02dc*/ 	.word	0xffffffff


	//   ....[77]....
        /*02e0*/ 	.word	0xffffffff


	//   ....[78]....
        /*02e4*/ 	.word	0xffffffff


	//   ....[79]....
        /*02e8*/ 	.word	0xffffffff


	//   ....[80]....
        /*02ec*/ 	.word	0xffffffff


	//   ....[81]....
        /*02f0*/ 	.word	0xffffffff


	//   ....[82]....
        /*02f4*/ 	.word	0xffffffff


	//   ....[83]....
        /*02f8*/ 	.word	0xffffffff


	//   ....[84]....
        /*02fc*/ 	.word	0xffffffff


	//   ....[85]....
        /*0300*/ 	.word	0xffffffff


	//   ....[86]....
        /*0304*/ 	.word	0xffffffff


	//   ....[87]....
        /*0308*/ 	.word	0xffffffff


	//   ....[88]....
        /*030c*/ 	.word	0xffffffff


	//   ....[89]....
        /*0310*/ 	.word	0xffffffff


	//   ....[90]....
        /*0314*/ 	.word	0xffffffff


	//   ....[91]....
        /*0318*/ 	.word	0xffffffff


	//   ....[92]....
        /*031c*/ 	.word	0xffffffff


	//   ....[93]....
        /*0320*/ 	.word	0xffffffff


	//   ....[94]....
        /*0324*/ 	.word	0xffffffff


	//   ....[95]....
        /*0328*/ 	.word	0xffffffff


	//   ....[96]....
        /*032c*/ 	.word	0xffffffff


	//   ....[97]....
        /*0330*/ 	.word	0xffffffff


	//   ....[98]....
        /*0334*/ 	.word	0xffffffff


	//   ....[99]....
        /*0338*/ 	.word	0xffffffff


	//   ....[100]....
        /*033c*/ 	.word	0xffffffff


	//   ....[101]....
        /*0340*/ 	.word	0xffffffff


	//   ....[102]....
        /*0344*/ 	.word	0xffffffff


	//   ....[103]....
        /*0348*/ 	.word	0xffffffff


	//   ....[104]....
        /*034c*/ 	.word	0xffffffff


	//   ....[105]....
        /*0350*/ 	.word	0xffffffff


	//   ....[106]....
        /*0354*/ 	.word	0xffffffff


	//   ....[107]....
        /*0358*/ 	.word	0xffffffff


	//   ....[108]....
        /*035c*/ 	.word	0xffffffff


	//   ....[109]....
        /*0360*/ 	.word	0xffffffff


	//   ....[110]....
        /*0364*/ 	.word	0xffffffff


	//   ....[111]....
        /*0368*/ 	.word	0xffffffff


	//   ....[112]....
        /*036c*/ 	.word	0xffffffff


	//   ....[113]....
        /*0370*/ 	.word	0xffffffff


	//   ....[114]....
        /*0374*/ 	.word	0xffffffff


	//   ....[115]....
        /*0378*/ 	.word	0xffffffff


	//   ....[116]....
        /*037c*/ 	.word	0xffffffff


	//   ....[117]....
        /*0380*/ 	.word	0xffffffff


	//   ....[118]....
        /*0384*/ 	.word	0xffffffff


	//   ....[119]....
        /*0388*/ 	.word	0xffffffff


	//   ....[120]....
        /*038c*/ 	.word	0xffffffff


	//   ....[121]....
        /*0390*/ 	.word	0xffffffff


	//   ....[122]....
        /*0394*/ 	.word	0xffffffff


	//   ....[123]....
        /*0398*/ 	.word	0xffffffff


	//   ....[124]....
        /*039c*/ 	.word	0xffffffff


	//   ....[125]....
        /*03a0*/ 	.word	0xffffffff


	//   ....[126]....
        /*03a4*/ 	.word	0xffffffff


	//   ....[127]....
        /*03a8*/ 	.word	0xffffffff


	//   ....[128]....
        /*03ac*/ 	.word	0xffffffff


	//   ....[129]....
        /*03b0*/ 	.word	0xffffffff


	//   ....[130]....
        /*03b4*/ 	.word	0xffffffff


	//   ....[131]....
        /*03b8*/ 	.word	0xffffffff


	//   ....[132]....
        /*03bc*/ 	.word	0xffffffff


	//   ....[133]....
        /*03c0*/ 	.word	0xffffffff


	//   ....[134]....
        /*03c4*/ 	.word	0xffffffff


	//   ....[135]....
        /*03c8*/ 	.word	0xffffffff


	//   ....[136]....
        /*03cc*/ 	.word	0xffffffff


	//   ....[137]....
        /*03d0*/ 	.word	0xffffffff


	//   ....[138]....
        /*03d4*/ 	.word	0xffffffff


	//   ....[139]....
        /*03d8*/ 	.word	0xffffffff


	//   ....[140]....
        /*03dc*/ 	.word	0xffffffff


	//   ....[141]....
        /*03e0*/ 	.word	0xffffffff


	//   ....[142]....
        /*03e4*/ 	.word	0xffffffff


	//   ....[143]....
        /*03e8*/ 	.word	0xffffffff


	//   ....[144]....
        /*03ec*/ 	.word	0xffffffff


	//   ....[145]....
        /*03f0*/ 	.word	0xffffffff


	//   ....[146]....
        /*03f4*/ 	.word	0xffffffff


	//   ....[147]....
        /*03f8*/ 	.word	0xffffffff


	//   ....[148]....
        /*03fc*/ 	.word	0xffffffff


	//   ....[149]....
        /*0400*/ 	.word	0xffffffff


	//   ....[150]....
        /*0404*/ 	.word	0xffffffff


	//   ....[151]....
        /*0408*/ 	.word	0xffffffff


	//   ....[152]....
        /*040c*/ 	.word	0xffffffff


	//   ....[153]....
        /*0410*/ 	.word	0xffffffff


	//   ....[154]....
        /*0414*/ 	.word	0xffffffff


	//   ....[155]....
        /*0418*/ 	.word	0xffffffff


	//   ....[156]....
        /*041c*/ 	.word	0xffffffff


	//   ....[157]....
        /*0420*/ 	.word	0xffffffff


	//   ....[158]....
        /*0424*/ 	.word	0xffffffff


	//   ....[159]....
        /*0428*/ 	.word	0xffffffff


	//   ....[160]....
        /*042c*/ 	.word	0xffffffff


	//   ....[161]....
        /*0430*/ 	.word	0xffffffff


	//   ....[162]....
        /*0434*/ 	.word	0xffffffff


	//   ....[163]....
        /*0438*/ 	.word	0xffffffff


	//   ....[164]....
        /*043c*/ 	.word	0xffffffff


	//   ....[165]....
        /*0440*/ 	.word	0xffffffff


	//   ....[166]....
        /*0444*/ 	.word	0xffffffff


	//   ....[167]....
        /*0448*/ 	.word	0xffffffff


	//   ....[168]....
        /*044c*/ 	.word	0xffffffff


	//   ....[169]....
        /*0450*/ 	.word	0xffffffff


	//   ....[170]....
        /*0454*/ 	.word	0xffffffff


	//   ....[171]....
        /*0458*/ 	.word	0xffffffff


	//   ....[172]....
        /*045c*/ 	.word	0xffffffff


	//   ....[173]....
        /*0460*/ 	.word	0xffffffff


	//   ....[174]....
        /*0464*/ 	.word	0xffffffff


	//   ....[175]....
        /*0468*/ 	.word	0xffffffff


	//   ....[176]....
        /*046c*/ 	.word	0xffffffff


	//   ....[177]....
        /*0470*/ 	.word	0xffffffff


	//   ....[178]....
        /*0474*/ 	.word	0xffffffff


	//   ....[179]....
        /*0478*/ 	.word	0xffffffff


	//   ....[180]....
        /*047c*/ 	.word	0xffffffff


	//   ....[181]....
        /*0480*/ 	.word	0xffffffff


	//   ....[182]....
        /*0484*/ 	.word	0xffffffff


	//   ....[183]....
        /*0488*/ 	.word	0xffffffff


	//   ....[184]....
        /*048c*/ 	.word	0xffffffff


	//   ....[185]....
        /*0490*/ 	.word	0xffffffff


	//   ....[186]....
        /*0494*/ 	.word	0xffffffff


	//   ....[187]....
        /*0498*/ 	.word	0xffffffff


	//   ....[188]....
        /*049c*/ 	.word	0xffffffff


	//   ....[189]....
        /*04a0*/ 	.word	0xffffffff


	//   ....[190]....
        /*04a4*/ 	.word	0xffffffff


	//   ....[191]....
        /*04a8*/ 	.word	0xffffffff


	//   ....[192]....
        /*04ac*/ 	.word	0xffffffff


	//   ....[193]....
        /*04b0*/ 	.word	0xffffffff


	//   ....[194]....
        /*04b4*/ 	.word	0xffffffff


	//   ....[195]....
        /*04b8*/ 	.word	0xffffffff


	//   ....[196]....
        /*04bc*/ 	.word	0xffffffff


	//   ....[197]....
        /*04c0*/ 	.word	0xffffffff


	//   ....[198]....
        /*04c4*/ 	.word	0xffffffff


	//   ....[199]....
        /*04c8*/ 	.word	0xffffffff


	//   ....[200]....
        /*04cc*/ 	.word	0xffffffff


	//   ....[201]....
        /*04d0*/ 	.word	0xffffffff


	//   ....[202]....
        /*04d4*/ 	.word	0xffffffff


	//   ....[203]....
        /*04d8*/ 	.word	0xffffffff


	//   ....[204]....
        /*04dc*/ 	.word	0xffffffff


	//   ....[205]....
        /*04e0*/ 	.word	0xffffffff


	//   ....[206]....
        /*04e4*/ 	.word	0xffffffff


	//   ....[207]....
        /*04e8*/ 	.word	0xffffffff


	//   ....[208]....
        /*04ec*/ 	.word	0xffffffff


	//   ....[209]....
        /*04f0*/ 	.word	0xffffffff


	//   ....[210]....
        /*04f4*/ 	.word	0xffffffff


	//   ....[211]....
        /*04f8*/ 	.word	0xffffffff


	//   ....[212]....
        /*04fc*/ 	.word	0xffffffff


	//   ....[213]....
        /*0500*/ 	.word	0xffffffff


	//   ....[214]....
        /*0504*/ 	.word	0xffffffff


	//   ....[215]....
        /*0508*/ 	.word	0xffffffff


	//   ....[216]....
        /*050c*/ 	.word	0xffffffff


	//   ....[217]....
        /*0510*/ 	.word	0xffffffff


	//   ....[218]....
        /*0514*/ 	.word	0xffffffff


	//   ....[219]....
        /*0518*/ 	.word	0xffffffff


	//   ....[220]....
        /*051c*/ 	.word	0xffffffff


	//   ....[221]....
        /*0520*/ 	.word	0xffffffff


	//   ....[222]....
        /*0524*/ 	.word	0xffffffff


	//   ....[223]....
        /*0528*/ 	.word	0xffffffff


	//   ....[224]....
        /*052c*/ 	.word	0xffffffff


	//   ....[225]....
        /*0530*/ 	.word	0xffffffff


	//   ....[226]....
        /*0534*/ 	.word	0xffffffff


	//   ....[227]....
        /*0538*/ 	.word	0xffffffff


	//   ....[228]....
        /*053c*/ 	.word	0xffffffff


	//   ....[229]....
        /*0540*/ 	.word	0xffffffff


	//   ....[230]....
        /*0544*/ 	.word	0xffffffff


	//   ....[231]....
        /*0548*/ 	.word	0xffffffff


	//   ....[232]....
        /*054c*/ 	.word	0xffffffff


	//   ....[233]....
        /*0550*/ 	.word	0xffffffff


	//   ....[234]....
        /*0554*/ 	.word	0xffffffff


	//   ....[235]....
        /*0558*/ 	.word	0xffffffff


	//   ....[236]....
        /*055c*/ 	.word	0xffffffff


	//   ....[237]....
        /*0560*/ 	.word	0xffffffff


	//   ....[238]....
        /*0564*/ 	.word	0xffffffff


	//   ....[239]....
        /*0568*/ 	.word	0x0500000f


	//   ....[240]....
        /*056c*/ 	.word	0x0500000f


	//   ....[241]....
        /*0570*/ 	.word	0x0500000f


	//   ....[242]....
        /*0574*/ 	.word	0x0500000f


	//   ....[243]....
        /*0578*/ 	.word	0x0500000f


	//   ....[244]....
        /*057c*/ 	.word	0x0500000f


	//   ....[245]....
        /*0580*/ 	.word	0x0500000f


	//   ....[246]....
        /*0584*/ 	.word	0x0500000f


	//   ....[247]....
        /*0588*/ 	.word	0x0500000f


	//   ....[248]....
        /*058c*/ 	.word	0x0500000f


	//   ....[249]....
        /*0590*/ 	.word	0x0500000f


	//   ....[250]....
        /*0594*/ 	.word	0x0500000f


	//   ....[251]....
        /*0598*/ 	.word	0x0500000f


	//   ....[252]....
        /*059c*/ 	.word	0x0500000f


	//   ....[253]....
        /*05a0*/ 	.word	0x0500000f


	//   ....[254]....
        /*05a4*/ 	.word	0x0500000f


	//   ....[255]....
        /*05a8*/ 	.word	0x0500000f


	//   ....[0]....
        /*05ac*/ 	.word	0x0500000f


	//   ....[1]....
        /*05b0*/ 	.word	0x0500000f


	//   ....[2]....
        /*05b4*/ 	.word	0x0500000f


	//   ....[3]....
        /*05b8*/ 	.word	0x0500000f


	//   ....[4]....
        /*05bc*/ 	.word	0x0500000f


	//   ....[5]....
        /*05c0*/ 	.word	0x0500000f


	//   ....[6]....
        /*05c4*/ 	.word	0x0500000f


	//   ....[7]....
        /*05c8*/ 	.word	0x0500000f


	//   ....[8]....
        /*05cc*/ 	.word	0x0500000f


	//   ....[9]....
        /*05d0*/ 	.word	0x0500000f


	//   ....[10]....
        /*05d4*/ 	.word	0x0500000f


	//   ....[11]....
        /*05d8*/ 	.word	0x0500000f


	//   ....[12]....
        /*05dc*/ 	.word	0x0500000f


	//   ....[13]....
        /*05e0*/ 	.word	0x0500000f


	//   ....[14]....
        /*05e4*/ 	.word	0x0500000f


	//   ....[15]....
        /*05e8*/ 	.word	0x0500000f


	//   ....[16]....
        /*05ec*/ 	.word	0x0500000f


	//   ....[17]....
        /*05f0*/ 	.word	0x0500000f


	//   ....[18]....
        /*05f4*/ 	.word	0x0500000f


	//   ....[19]....
        /*05f8*/ 	.word	0x0500000f


	//   ....[20]....
        /*05fc*/ 	.word	0x0500000f


	//   ....[21]....
        /*0600*/ 	.word	0x0500000f


	//   ....[22]....
        /*0604*/ 	.word	0x0500000f


	//   ....[23]....
        /*0608*/ 	.word	0x0500000f


	//   ....[24]....
        /*060c*/ 	.word	0x0500000f


	//   ....[25]....
        /*0610*/ 	.word	0x0500000f


	//   ....[26]....
        /*0614*/ 	.word	0x0500000f


	//   ....[27]....
        /*0618*/ 	.word	0x0500000f


	//   ....[28]....
        /*061c*/ 	.word	0x0500000f


	//   ....[29]....
        /*0620*/ 	.word	0x0500000f


	//   ....[30]....
        /*0624*/ 	.word	0x0500000f


	//   ....[31]....
        /*0628*/ 	.word	0x0500000f


	//   ....[32]....
        /*062c*/ 	.word	0x0500000f


	//   ....[33]....
        /*0630*/ 	.word	0x0500000f


	//   ....[34]....
        /*0634*/ 	.word	0x0500000f


	//   ....[35]....
        /*0638*/ 	.word	0x0500000f


	//   ....[36]....
        /*063c*/ 	.word	0x0500000f


	//   ....[37]....
        /*0640*/ 	.word	0x0500000f


	//   ....[38]....
        /*0644*/ 	.word	0x0500000f


	//   ....[39]....
        /*0648*/ 	.word	0x0500000f


	//   ....[40]....
        /*064c*/ 	.word	0x0500000f


	//   ....[41]....
        /*0650*/ 	.word	0x0500000f


	//   ....[42]....
        /*0654*/ 	.word	0x0500000f


	//   ....[43]....
        /*0658*/ 	.word	0x0500000f


	//   ....[44]....
        /*065c*/ 	.word	0x0500000f


	//   ....[45]....
        /*0660*/ 	.word	0x0500000f


	//   ....[46]....
        /*0664*/ 	.word	0x0500000f


	//   ....[47]....
        /*0668*/ 	.word	0x0500000f


	//   ....[48]....
        /*066c*/ 	.word	0x0500000f


	//   ....[49]....
        /*0670*/ 	.word	0x0500000f


	//   ....[50]....
        /*0674*/ 	.word	0x0500000f


	//   ....[51]....
        /*0678*/ 	.word	0x0500000f


	//   ....[52]....
        /*067c*/ 	.word	0x0500000f


	//   ....[53]....
        /*0680*/ 	.word	0x0500000f


	//   ....[54]....
        /*0684*/ 	.word	0x0500000f


	//   ....[55]....
        /*0688*/ 	.word	0x0500000f


	//   ....[56]....
        /*068c*/ 	.word	0x0500000f


	//   ....[57]....
        /*0690*/ 	.word	0x0500000f


	//   ....[58]....
        /*0694*/ 	.word	0x0500000f


	//   ....[59]....
        /*0698*/ 	.word	0x0500000f


	//   ....[60]....
        /*069c*/ 	.word	0x0500000f


	//   ....[61]....
        /*06a0*/ 	.word	0x0500000f


	//   ....[62]....
        /*06a4*/ 	.word	0x0500000f


	//   ....[63]....
        /*06a8*/ 	.word	0x0500000f


	//   ....[64]....
        /*06ac*/ 	.word	0x0500000f


	//   ....[65]....
        /*06b0*/ 	.word	0x0500000f


	//   ....[66]....
        /*06b4*/ 	.word	0x0500000f


	//   ....[67]....
        /*06b8*/ 	.word	0x0500000f


	//   ....[68]....
        /*06bc*/ 	.word	0x0500000f


	//   ....[69]....
        /*06c0*/ 	.word	0x0500000f


	//   ....[70]....
        /*06c4*/ 	.word	0x0500000f


	//   ....[71]....
        /*06c8*/ 	.word	0x0500000f


	//   ....[72]....
        /*06cc*/ 	.word	0x0500000f


	//   ....[73]....
        /*06d0*/ 	.word	0x0500000f


	//   ....[74]....
        /*06d4*/ 	.word	0x0500000f


	//   ....[75]....
        /*06d8*/ 	.word	0x0500000f


	//   ....[76]....
        /*06dc*/ 	.word	0x0500000f


	//   ....[77]....
        /*06e0*/ 	.word	0x0500000f


	//   ....[78]....
        /*06e4*/ 	.word	0x0500000f


	//   ....[79]....
        /*06e8*/ 	.word	0x0500000f


	//   ....[80]....
        /*06ec*/ 	.word	0x0500000f


	//   ....[81]....
        /*06f0*/ 	.word	0x0500000f


	//   ....[82]....
        /*06f4*/ 	.word	0x0500000f


	//   ....[83]....
        /*06f8*/ 	.word	0x0500000f


	//   ....[84]....
        /*06fc*/ 	.word	0x0500000f


	//   ....[85]....
        /*0700*/ 	.word	0x0500000f


	//   ....[86]....
        /*0704*/ 	.word	0x0500000f


	//   ....[87]....
        /*0708*/ 	.word	0x0500000f


	//   ....[88]....
        /*070c*/ 	.word	0x0500000f


	//   ....[89]....
        /*0710*/ 	.word	0x0500000f


	//   ....[90]....
        /*0714*/ 	.word	0x0500000f


	//   ....[91]....
        /*0718*/ 	.word	0x0500000f


	//   ....[92]....
        /*071c*/ 	.word	0x0500000f


	//   ....[93]....
        /*0720*/ 	.word	0x0500000f


	//   ....[94]....
        /*0724*/ 	.word	0x0500000f


	//   ....[95]....
        /*0728*/ 	.word	0x0500000f


	//   ....[96]....
        /*072c*/ 	.word	0x0500000f


	//   ....[97]....
        /*0730*/ 	.word	0x0500000f


	//   ....[98]....
        /*0734*/ 	.word	0x0500000f


	//   ....[99]....
        /*0738*/ 	.word	0x0500000f


	//   ....[100]....
        /*073c*/ 	.word	0x0500000f


	//   ....[101]....
        /*0740*/ 	.word	0x0500000f


	//   ....[102]....
        /*0744*/ 	.word	0x0500000f


	//   ....[103]....
        /*0748*/ 	.word	0x0500000f


	//   ....[104]....
        /*074c*/ 	.word	0x0500000f


	//   ....[105]....
        /*0750*/ 	.word	0x0500000f


	//   ....[106]....
        /*0754*/ 	.word	0x0500000f


	//   ....[107]....
        /*0758*/ 	.word	0x0500000f


	//   ....[108]....
        /*075c*/ 	.word	0x0500000f


	//   ....[109]....
        /*0760*/ 	.word	0x0500000f


	//   ....[110]....
        /*0764*/ 	.word	0x0500000f


	//   ....[111]....
        /*0768*/ 	.word	0x0500000f


	//   ....[112]....
        /*076c*/ 	.word	0x0500000f


	//   ....[113]....
        /*0770*/ 	.word	0x0500000f


	//   ....[114]....
        /*0774*/ 	.word	0x0500000f


	//   ....[115]....
        /*0778*/ 	.word	0x0500000f


	//   ....[116]....
        /*077c*/ 	.word	0x0500000f


	//   ....[117]....
        /*0780*/ 	.word	0x0500000f


	//   ....[118]....
        /*0784*/ 	.word	0x0500000f


	//   ....[119]....
        /*0788*/ 	.word	0x0500000f


	//   ....[120]....
        /*078c*/ 	.word	0x0500000f


	//   ....[121]....
        /*0790*/ 	.word	0x0500000f


	//   ....[122]....
        /*0794*/ 	.word	0x0500000f


	//   ....[123]....
        /*0798*/ 	.word	0x0500000f


	//   ....[124]....
        /*079c*/ 	.word	0x0500000f


	//   ....[125]....
        /*07a0*/ 	.word	0x0500000f


	//   ....[126]....
        /*07a4*/ 	.word	0x0500000f


	//   ....[127]....
        /*07a8*/ 	.word	0x0500000f


	//   ....[128]....
        /*07ac*/ 	.word	0x0500000f


	//   ....[129]....
        /*07b0*/ 	.word	0x0500000f


	//   ....[130]....
        /*07b4*/ 	.word	0x0500000f


	//   ....[131]....
        /*07b8*/ 	.word	0x0500000f


	//   ....[132]....
        /*07bc*/ 	.word	0x0500000f


	//   ....[133]....
        /*07c0*/ 	.word	0x0500000f


	//   ....[134]....
        /*07c4*/ 	.word	0x0500000f


	//   ....[135]....
        /*07c8*/ 	.word	0x0500000f


	//   ....[136]....
        /*07cc*/ 	.word	0x0500000f


	//   ....[137]....
        /*07d0*/ 	.word	0x0500000f


	//   ....[138]....
        /*07d4*/ 	.word	0x0500000f


	//   ....[139]....
        /*07d8*/ 	.word	0x0500000f


	//   ....[140]....
        /*07dc*/ 	.word	0x0500000f


	//   ....[141]....
        /*07e0*/ 	.word	0x0500000f


	//   ....[142]....
        /*07e4*/ 	.word	0x0500000f


	//   ....[143]....
        /*07e8*/ 	.word	0x0500000f


	//   ....[144]....
        /*07ec*/ 	.word	0x0500000f


	//   ....[145]....
        /*07f0*/ 	.word	0x0500000f


	//   ....[146]....
        /*07f4*/ 	.word	0x0500000f


	//   ....[147]....
        /*07f8*/ 	.word	0x0500000f


	//   ....[148]....
        /*07fc*/ 	.word	0x0500000f


	//   ....[149]....
        /*0800*/ 	.word	0x0500000f


	//   ....[150]....
        /*0804*/ 	.word	0x0500000f


	//   ....[151]....
        /*0808*/ 	.word	0x0500000f


	//   ....[152]....
        /*080c*/ 	.word	0x0500000f


	//   ....[153]....
        /*0810*/ 	.word	0x0500000f


	//   ....[154]....
        /*0814*/ 	.word	0x0500000f


	//   ....[155]....
        /*0818*/ 	.word	0x0500000f


	//   ....[156]....
        /*081c*/ 	.word	0x0500000f


	//   ....[157]....
        /*0820*/ 	.word	0x0500000f


	//   ....[158]....
        /*0824*/ 	.word	0x0500000f


	//   ....[159]....
        /*0828*/ 	.word	0x0500000f


	//   ....[160]....
        /*082c*/ 	.word	0x0500000f


	//----- nvinfo : EIATTR_COOP_GROUP_INSTR_OFFSETS
	.align		4
.L_995:
        /*0830*/ 	.byte	0x04, 0x28
        /*0832*/ 	.short	(.L_997 - .L_996)


	//   ....[0]....
.L_996:
        /*0834*/ 	.word	0x00000070


	//   ....[1]....
        /*0838*/ 	.word	0x00000140


	//   ....[2]....
        /*083c*/ 	.word	0x00000190


	//   ....[3]....
        /*0840*/ 	.word	0x000003c0


	//   ....[4]....
        /*0844*/ 	.word	0x00000520


	//   ....[5]....
        /*0848*/ 	.word	0x00000640


	//   ....[6]....
        /*084c*/ 	.word	0x000007a0


	//   ....[7]....
        /*0850*/ 	.word	0x00003850


	//   ....[8]....
        /*0854*/ 	.word	0x00003860


	//   ....[9]....
        /*0858*/ 	.word	0x00003fd0


	//   ....[10]....
        /*085c*/ 	.word	0x00003fe0


	//   ....[11]....
        /*0860*/ 	.word	0x00004750


	//   ....[12]....
        /*0864*/ 	.word	0x00004760


	//   ....[13]....
        /*0868*/ 	.word	0x00004ec0


	//   ....[14]....
        /*086c*/ 	.word	0x00004ed0


	//   ....[15]....
        /*0870*/ 	.word	0x00006050


	//   ....[16]....
        /*0874*/ 	.word	0x00006060


	//   ....[17]....
        /*0878*/ 	.word	0x00006840


	//   ....[18]....
        /*087c*/ 	.word	0x00006850


	//   ....[19]....
        /*0880*/ 	.word	0x00007060


	//   ....[20]....
        /*0884*/ 	.word	0x00007070


	//   ....[21]....
        /*0888*/ 	.word	0x00007850


	//   ....[22]....
        /*088c*/ 	.word	0x00007860


	//   ....[23]....
        /*0890*/ 	.word	0x00008270


	//   ....[24]....
        /*0894*/ 	.word	0x00008280


	//   ....[25]....
        /*0898*/ 	.word	0x00008390


	//   ....[26]....
        /*089c*/ 	.word	0x000083a0


	//   ....[27]....
        /*08a0*/ 	.word	0x000084c0


	//   ....[28]....
        /*08a4*/ 	.word	0x000084d0


	//   ....[29]....
        /*08a8*/ 	.word	0x000085f0


	//   ....[30]....
        /*08ac*/ 	.word	0x00008600


	//   ....[31]....
        /*08b0*/ 	.word	0x00008980


	//   ....[32]....
        /*08b4*/ 	.word	0x000089a0


	//   ....[33]....
        /*08b8*/ 	.word	0x00008a80


	//   ....[34]....
        /*08bc*/ 	.word	0x00008aa0


	//   ....[35]....
        /*08c0*/ 	.word	0x00008b80


	//   ....[36]....
        /*08c4*/ 	.word	0x00008ba0


	//   ....[37]....
        /*08c8*/ 	.word	0x00008c80


	//   ....[38]....
        /*08cc*/ 	.word	0x00008ca0


	//   ....[39]....
        /*08d0*/ 	.word	0x00009810


	//   ....[40]....
        /*08d4*/ 	.word	0x00009f30


	//   ....[41]....
        /*08d8*/ 	.word	0x00009f40


	//   ....[42]....
        /*08dc*/ 	.word	0x00009f50


	//   ....[43]....
        /*08e0*/ 	.word	0x00009f60


	//   ....[44]....
        /*08e4*/ 	.word	0x0000a2a0


	//   ....[45]....
        /*08e8*/ 	.word	0x0000a2b0


	//   ....[46]....
        /*08ec*/ 	.word	0x0000a2c0


	//   ....[47]....
        /*08f0*/ 	.word	0x0000a2d0


	//   ....[48]....
        /*08f4*/ 	.word	0x0000a5f0


	//   ....[49]....
        /*08f8*/ 	.word	0x0000a600


	//   ....[50]....
        /*08fc*/ 	.word	0x0000a610


	//   ....[51]....
        /*0900*/ 	.word	0x0000a620


	//   ....[52]....
        /*0904*/ 	.word	0x0000a960


	//   ....[53]....
        /*0908*/ 	.word	0x0000a970


	//   ....[54]....
        /*090c*/ 	.word	0x0000a980


	//   ....[55]....
        /*0910*/ 	.word	0x0000a990


	//   ....[56]....
        /*0914*/ 	.word	0x0000c8c0


	//   ....[57]....
        /*0918*/ 	.word	0x0000c8e0


	//   ....[58]....
        /*091c*/ 	.word	0x0000c8f0


	//   ....[59]....
        /*0920*/ 	.word	0x0000c900


	//   ....[60]....
        /*0924*/ 	.word	0x0000ca10


	//   ....[61]....
        /*0928*/ 	.word	0x0000ca60


	//   ....[62]....
        /*092c*/ 	.word	0x0000ca90


	//   ....[63]....
        /*0930*/ 	.word	0x0000cad0


	//   ....[64]....
        /*0934*/ 	.word	0x0000ce50


	//   ....[65]....
        /*0938*/ 	.word	0x0000ce70


	//   ....[66]....
        /*093c*/ 	.word	0x0000ce90


	//   ....[67]....
        /*0940*/ 	.word	0x0000cea0


	//   ....[68]....
        /*0944*/ 	.word	0x0000cf70


	//   ....[69]....
        /*0948*/ 	.word	0x0000cf90


	//   ....[70]....
        /*094c*/ 	.word	0x0000cfa0


	//   ....[71]....
        /*0950*/ 	.word	0x0000d020


	//   ....[72]....
        /*0954*/ 	.word	0x0000f750


	//   ....[73]....
        /*0958*/ 	.word	0x0000f960


	//   ....[74]....
        /*095c*/ 	.word	0x000109a0


	//   ....[75]....
        /*0960*/ 	.word	0x00010ab0


	//   ....[76]....
        /*0964*/ 	.word	0x000113d0


	//   ....[77]....
        /*0968*/ 	.word	0x00011430


	//   ....[78]....
        /*096c*/ 	.word	0x00012f20


	//   ....[79]....
        /*0970*/ 	.word	0x00013140


	//   ....[80]....
        /*0974*/ 	.word	0x00013de0


	//   ....[81]....
        /*0978*/ 	.word	0x00013f40


	//   ....[82]....
        /*097c*/ 	.word	0x000145f0


	//   ....[83]....
        /*0980*/ 	.word	0x00014670


	//   ....[84]....
        /*0984*/ 	.word	0x00016910


	//   ....[85]....
        /*0988*/ 	.word	0x00016920


	//   ....[86]....
        /*098c*/ 	.word	0x00016950


	//   ....[87]....
        /*0990*/ 	.word	0x00016960


	//   ....[88]....
        /*0994*/ 	.word	0x00018920


	//   ....[89]....
        /*0998*/ 	.word	0x00018b40


	//   ....[90]....
        /*099c*/ 	.word	0x000197e0


	//   ....[91]....
        /*09a0*/ 	.word	0x00019940


	//   ....[92]....
        /*09a4*/ 	.word	0x0001a000


	//   ....[93]....
        /*09a8*/ 	.word	0x0001a060


	//   ....[94]....
        /*09ac*/ 	.word	0x0001b290


	//   ....[95]....
        /*09b0*/ 	.word	0x0001b5e0


	//   ....[96]....
        /*09b4*/ 	.word	0x0001b5f0


	//   ....[97]....
        /*09b8*/ 	.word	0x0001b620


	//   ....[98]....
        /*09bc*/ 	.word	0x0001c750


	//   ....[99]....
        /*09c0*/ 	.word	0x0001c770


	//   ....[100]....
        /*09c4*/ 	.word	0x0001c780


	//   ....[101]....
        /*09c8*/ 	.word	0x0001c790


	//   ....[102]....
        /*09cc*/ 	.word	0x0001ce60


	//   ....[103]....
        /*09d0*/ 	.word	0x0001ce70


	//   ....[104]....
        /*09d4*/ 	.word	0x0001cf70


	//   ....[105]....
        /*09d8*/ 	.word	0x0001cf80


	//   ....[106]....
        /*09dc*/ 	.word	0x0001d090


	//   ....[107]....
        /*09e0*/ 	.word	0x0001d0a0


	//   ....[108]....
        /*09e4*/ 	.word	0x0001d1b0


	//   ....[109]....
        /*09e8*/ 	.word	0x0001d1c0


	//   ....[110]....
        /*09ec*/ 	.word	0x0001d670


	//   ....[111]....
        /*09f0*/ 	.word	0x0001d680


	//   ....[112]....
        /*09f4*/ 	.word	0x0001dbb0


	//   ....[113]....
        /*09f8*/ 	.word	0x0001dbc0


	//   ....[114]....
        /*09fc*/ 	.word	0x0001e890


	//   ....[115]....
        /*0a00*/ 	.word	0x0001e8a0


	//   ....[116]....
        /*0a04*/ 	.word	0x0001e9b0


	//   ....[117]....
        /*0a08*/ 	.word	0x0001e9c0


	//   ....[118]....
        /*0a0c*/ 	.word	0x0001ead0


	//   ....[119]....
        /*0a10*/ 	.word	0x0001eae0


	//   ....[120]....
        /*0a14*/ 	.word	0x0001ebf0


	//   ....[121]....
        /*0a18*/ 	.word	0x0001ec00


	//   ....[122]....
        /*0a1c*/ 	.word	0x0001ed70


	//   ....[123]....
        /*0a20*/ 	.word	0x0001ef60


	//   ....[124]....
        /*0a24*/ 	.word	0x0001ef90


	//   ....[125]....
        /*0a28*/ 	.word	0x0001efc0


	//   ....[126]....
        /*0a2c*/ 	.word	0x0001eff0


	//   ....[127]....
        /*0a30*/ 	.word	0x0001f020


	//   ....[128]....
        /*0a34*/ 	.word	0x0001f050


	//   ....[129]....
        /*0a38*/ 	.word	0x0001f1e0


	//   ....[130]....
        /*0a3c*/ 	.word	0x0001f210


	//   ....[131]....
        /*0a40*/ 	.word	0x0001f240


	//   ....[132]....
        /*0a44*/ 	.word	0x0001f270


	//   ....[133]....
        /*0a48*/ 	.word	0x0001f2a0


	//   ....[134]....
        /*0a4c*/ 	.word	0x0001f2d0


	//   ....[135]....
        /*0a50*/ 	.word	0x0001f360


	//   ....[136]....
        /*0a54*/ 	.word	0x0001f390


	//   ....[137]....
        /*0a58*/ 	.word	0x0001f3a0


	//   ....[138]....
        /*0a5c*/ 	.word	0x0001f3e0


	//   ....[139]....
        /*0a60*/ 	.word	0x00020b50


	//   ....[140]....
        /*0a64*/ 	.word	0x00022d20


	//   ....[141]....
        /*0a68*/ 	.word	0x00022d40


	//   ....[142]....
        /*0a6c*/ 	.word	0x00022de0


	//   ....[143]....
        /*0a70*/ 	.word	0x00022e00


	//   ....[144]....
        /*0a74*/ 	.word	0x00022e90


	//   ....[145]....
        /*0a78*/ 	.word	0x00022eb0


	//   ....[146]....
        /*0a7c*/ 	.word	0x00022f40


	//   ....[147]....
        /*0a80*/ 	.word	0x00022f60


	//   ....[148]....
        /*0a84*/ 	.word	0x00022ff0


	//   ....[149]....
        /*0a88*/ 	.word	0x00023010


	//   ....[150]....
        /*0a8c*/ 	.word	0x000230a0


	//   ....[151]....
        /*0a90*/ 	.word	0x000230c0


	//   ....[152]....
        /*0a94*/ 	.word	0x00023150


	//   ....[153]....
        /*0a98*/ 	.word	0x00023170


	//   ....[154]....
        /*0a9c*/ 	.word	0x00023180


	//   ....[155]....
        /*0aa0*/ 	.word	0x00023200


	//   ....[156]....
        /*0aa4*/ 	.word	0x00023960


	//   ....[157]....
        /*0aa8*/ 	.word	0x00023990


	//   ....[158]....
        /*0aac*/ 	.word	0x000239f0


	//   ....[159]....
        /*0ab0*/ 	.word	0x00023a40


	//   ....[160]....
        /*0ab4*/ 	.word	0x00023a90


	//   ....[161]....
        /*0ab8*/ 	.word	0x00023ae0


	//   ....[162]....
        /*0abc*/ 	.word	0x00023b30


	//   ....[163]....
        /*0ac0*/ 	.word	0x00023b80


	//   ....[164]....
        /*0ac4*/ 	.word	0x00023bd0


	//   ....[165]....
        /*0ac8*/ 	.word	0x00023c20


	//   ....[166]....
        /*0acc*/ 	.word	0x00023c70


	//   ....[167]....
        /*0ad0*/ 	.word	0x00023cc0


	//   ....[168]....
        /*0ad4*/ 	.word	0x00023d10


	//   ....[169]....
        /*0ad8*/ 	.word	0x00023d50


	//   ....[170]....
        /*0adc*/ 	.word	0x00023d70


	//   ....[171]....
        /*0ae0*/ 	.word	0x00023db0


	//   ....[172]....
        /*0ae4*/ 	.word	0x000244f0


	//   ....[173]....
        /*0ae8*/ 	.word	0x00024520


	//   ....[174]....
        /*0aec*/ 	.word	0x00024580


	//   ....[175]....
        /*0af0*/ 	.word	0x00024590


	//   ....[176]....
        /*0af4*/ 	.word	0x000245e0


	//   ....[177]....
        /*0af8*/ 	.word	0x000245f0


	//   ....[178]....
        /*0afc*/ 	.word	0x00024640


	//   ....[179]....
        /*0b00*/ 	.word	0x00024650


	//   ....[180]....
        /*0b04*/ 	.word	0x000246a0


	//   ....[181]....
        /*0b08*/ 	.word	0x000246b0


	//   ....[182]....
        /*0b0c*/ 	.word	0x00024700


	//   ....[183]....
        /*0b10*/ 	.word	0x00024710


	//   ....[184]....
        /*0b14*/ 	.word	0x00024760


	//   ....[185]....
        /*0b18*/ 	.word	0x00024770


	//   ....[186]....
        /*0b1c*/ 	.word	0x00024780


	//   ....[187]....
        /*0b20*/ 	.word	0x000247d0


	//   ....[188]....
        /*0b24*/ 	.word	0x00024a30


	//   ....[189]....
        /*0b28*/ 	.word	0x00024a50


	//   ....[190]....
        /*0b2c*/ 	.word	0x00024a60


	//   ....[191]....
        /*0b30*/ 	.word	0x00024ad0


	//   ....[192]....
        /*0b34*/ 	.word	0x00024ae0


	//   ....[193]....
        /*0b38*/ 	.word	0x00024b50


	//   ....[194]....
        /*0b3c*/ 	.word	0x00024b60


	//   ....[195]....
        /*0b40*/ 	.word	0x00024bd0


	//   ....[196]....
        /*0b44*/ 	.word	0x00024be0


	//   ....[197]....
        /*0b48*/ 	.word	0x00024c50


	//   ....[198]....
        /*0b4c*/ 	.word	0x00024c60


	//   ....[199]....
        /*0b50*/ 	.word	0x00024cd0


	//   ....[200]....
        /*0b54*/ 	.word	0x00024ce0


	//   ....[201]....
        /*0b58*/ 	.word	0x00024d50


	//   ....[202]....
        /*0b5c*/ 	.word	0x00024d60


	//   ....[203]....
        /*0b60*/ 	.word	0x00024d70


	//   ....[204]....
        /*0b64*/ 	.word	0x00025300


	//   ....[205]....
        /*0b68*/ 	.word	0x00025340


	//   ....[206]....
        /*0b6c*/ 	.word	0x00025380


	//   ....[207]....
        /*0b70*/ 	.word	0x000253a0


	//   ....[208]....
        /*0b74*/ 	.word	0x000253b0


	//   ....[209]....
        /*0b78*/ 	.word	0x000253d0


	//   ....[210]....
        /*0b7c*/ 	.word	0x00025440


	//   ....[211]....
        /*0b80*/ 	.word	0x00025460


	//   ....[212]....
        /*0b84*/ 	.word	0x000254c0


	//   ....[213]....
        /*0b88*/ 	.word	0x000254e0


	//   ....[214]....
        /*0b8c*/ 	.word	0x00025540


	//   ....[215]....
        /*0b90*/ 	.word	0x00025560


	//   ....[216]....
        /*0b94*/ 	.word	0x000255c0


	//   ....[217]....
        /*0b98*/ 	.word	0x000255e0


	//   ....[218]....
        /*0b9c*/ 	.word	0x00025630


	//   ....[219]....
        /*0ba0*/ 	.word	0x00025650


	//   ....[220]....
        /*0ba4*/ 	.word	0x00025a90


	//   ....[221]....
        /*0ba8*/ 	.word	0x00025ac0


	//   ....[222]....
        /*0bac*/ 	.word	0x00025b20


	//   ....[223]....
        /*0bb0*/ 	.word	0x00025b50


	//   ....[224]....
        /*0bb4*/ 	.word	0x00025b80


	//   ....[225]....
        /*0bb8*/ 	.word	0x00025bb0


	//   ....[226]....
        /*0bbc*/ 	.word	0x00025be0


	//   ....[227]....
        /*0bc0*/ 	.word	0x00025c10


	//   ....[228]....
        /*0bc4*/ 	.word	0x00025db0


	//   ....[229]....
        /*0bc8*/ 	.word	0x00025de0


	//   ....[230]....
        /*0bcc*/ 	.word	0x00025e10


	//   ....[231]....
        /*0bd0*/ 	.word	0x00025e40


	//   ....[232]....
        /*0bd4*/ 	.word	0x00025e70


	//   ....[233]....
        /*0bd8*/ 	.word	0x00025ea0


	//   ....[234]....
        /*0bdc*/ 	.word	0x00025f60


	//   ....[235]....
        /*0be0*/ 	.word	0x00025f80


	//   ....[236]....
        /*0be4*/ 	.word	0x00025fa0


	//   ....[237]....
        /*0be8*/ 	.word	0x00026000


	//   ....[238]....
        /*0bec*/ 	.word	0x00026a20


	//   ....[239]....
        /*0bf0*/ 	.word	0x00026d40


	//   ....[240]....
        /*0bf4*/ 	.word	0x00026dd0


	//   ....[241]....
        /*0bf8*/ 	.word	0x00026e70


	//   ....[242]....
        /*0bfc*/ 	.word	0x00026f00


	//   ....[243]....
        /*0c00*/ 	.word	0x00026fa0


	//   ....[244]....
        /*0c04*/ 	.word	0x00027030


	//   ....[245]....
        /*0c08*/ 	.word	0x000270d0


	//   ....[246]....
        /*0c0c*/ 	.word	0x00027160


	//   ....[247]....
        /*0c10*/ 	.word	0x00027250


	//   ....[248]....
        /*0c14*/ 	.word	0x000272e0


	//   ....[249]....
        /*0c18*/ 	.word	0x00027380


	//   ....[250]....
        /*0c1c*/ 	.word	0x00027410


	//   ....[251]....
        /*0c20*/ 	.word	0x000274b0


	//   ....[252]....
        /*0c24*/ 	.word	0x00027540


	//   ....[253]....
        /*0c28*/ 	.word	0x000275e0


	//   ....[254]....
        /*0c2c*/ 	.word	0x00027670


	//   ....[255]....
        /*0c30*/ 	.word	0x00027760


	//   ....[0]....
        /*0c34*/ 	.word	0x000277f0


	//   ....[1]....
        /*0c38*/ 	.word	0x00027880


	//   ....[2]....
        /*0c3c*/ 	.word	0x00027910


	//   ....[3]....
        /*0c40*/ 	.word	0x000279a0


	//   ....[4]....
        /*0c44*/ 	.word	0x00027a30


	//   ....[5]....
        /*0c48*/ 	.word	0x00027ac0


	//   ....[6]....
        /*0c4c*/ 	.word	0x00027b50


	//   ....[7]....
        /*0c50*/ 	.word	0x00027c30


	//   ....[8]....
        /*0c54*/ 	.word	0x00027ce0


	//   ....[9]....
        /*0c58*/ 	.word	0x00027d70


	//   ....[10]....
        /*0c5c*/ 	.word	0x00027dc0


	//   ....[11]....
        /*0c60*/ 	.word	0x00027e10


	//   ....[12]....
        /*0c64*/ 	.word	0x00027ea0


	//   ....[13]....
        /*0c68*/ 	.word	0x00027f30


	//   ....[14]....
        /*0c6c*/ 	.word	0x00027f80


	//   ....[15]....
        /*0c70*/ 	.word	0x00027fd0


	//   ....[16]....
        /*0c74*/ 	.word	0x00028060


	//   ....[17]....
        /*0c78*/ 	.word	0x000280f0


	//   ....[18]....
        /*0c7c*/ 	.word	0x00028140


	//   ....[19]....
        /*0c80*/ 	.word	0x00028190


	//   ....[20]....
        /*0c84*/ 	.word	0x00028220


	//   ....[21]....
        /*0c88*/ 	.word	0x000282b0


	//   ....[22]....
        /*0c8c*/ 	.word	0x00028300


	//   ....[23]....
        /*0c90*/ 	.word	0x00028350


	//   ....[24]....
        /*0c94*/ 	.word	0x00028440


	//   ....[25]....
        /*0c98*/ 	.word	0x000284f0


	//   ....[26]....
        /*0c9c*/ 	.word	0x00028570


	//   ....[27]....
        /*0ca0*/ 	.word	0x00028600


	//   ....[28]....
        /*0ca4*/ 	.word	0x00028760


	//   ....[29]....
        /*0ca8*/ 	.word	0x000288a0


	//   ....[30]....
        /*0cac*/ 	.word	0x00028920


	//   ....[31]....
        /*0cb0*/ 	.word	0x00028970


	//   ....[32]....
        /*0cb4*/ 	.word	0x00028a00


	//   ....[33]....
        /*0cb8*/ 	.word	0x00028aa0


	//   ....[34]....
        /*0cbc*/ 	.word	0x00028b20


	//   ....[35]....
        /*0cc0*/ 	.word	0x00028b90


	//   ....[36]....
        /*0cc4*/ 	.word	0x00028d00


	//   ....[37]....
        /*0cc8*/ 	.word	0x00028e30


	//   ....[38]....
        /*0ccc*/ 	.word	0x00028ea0


	//   ....[39]....
        /*0cd0*/ 	.word	0x00028ef0


	//   ....[40]....
        /*0cd4*/ 	.word	0x00029270


	//   ....[41]....
        /*0cd8*/ 	.word	0x000292c0


	//   ....[42]....
        /*0cdc*/ 	.word	0x00029350


	//   ....[43]....
        /*0ce0*/ 	.word	0x000293e0


	//   ....[44]....
        /*0ce4*/ 	.word	0x00029470


	//   ....[45]....
        /*0ce8*/ 	.word	0x00029500


	//   ....[46]....
        /*0cec*/ 	.word	0x00029590


	//   ....[47]....
        /*0cf0*/ 	.word	0x00029620


	//   ....[48]....
        /*0cf4*/ 	.word	0x000296a0


	//   ....[49]....
        /*0cf8*/ 	.word	0x000296f0


	//   ....[50]....
        /*0cfc*/ 	.word	0x00029780


	//   ....[51]....
        /*0d00*/ 	.word	0x00029810


	//   ....[52]....
        /*0d04*/ 	.word	0x00029890


	//   ....[53]....
        /*0d08*/ 	.word	0x000298e0


	//   ....[54]....
        /*0d0c*/ 	.word	0x00029970


	//   ....[55]....
        /*0d10*/ 	.word	0x00029a00


	//   ....[56]....
        /*0d14*/ 	.word	0x00029a90


	//   ....[57]....
        /*0d18*/ 	.word	0x00029b20


	//   ....[58]....
        /*0d1c*/ 	.word	0x00029bb0


	//   ....[59]....
        /*0d20*/ 	.word	0x00029c40


	//   ....[60]....
        /*0d24*/ 	.word	0x00029d00


	//   ....[61]....
        /*0d28*/ 	.word	0x00029fe0


	//   ....[62]....
        /*0d2c*/ 	.word	0x0002a0d0


	//   ....[63]....
        /*0d30*/ 	.word	0x0002a170


	//   ....[64]....
        /*0d34*/ 	.word	0x0002a1d0


	//   ....[65]....
        /*0d38*/ 	.word	0x0002a2d0


	//   ....[66]....
        /*0d3c*/ 	.word	0x0002a340


	//   ....[67]....
        /*0d40*/ 	.word	0x0002a440


	//   ....[68]....
        /*0d44*/ 	.word	0x0002a4b0


	//   ....[69]....
        /*0d48*/ 	.word	0x0002a5b0


	//   ....[70]....
        /*0d4c*/ 	.word	0x0002a620


	//   ....[71]....
        /*0d50*/ 	.word	0x0002a720


	//   ....[72]....
        /*0d54*/ 	.word	0x0002a790


	//   ....[73]....
        /*0d58*/ 	.word	0x0002a890


	//   ....[74]....
        /*0d5c*/ 	.word	0x0002a900


	//   ....[75]....
        /*0d60*/ 	.word	0x0002aa00


	//   ....[76]....
        /*0d64*/ 	.word	0x0002aa70


	//   ....[77]....
        /*0d68*/ 	.word	0x0002ab10


	//   ....[78]....
        /*0d6c*/ 	.word	0x0002ac10


	//   ....[79]....
        /*0d70*/ 	.word	0x0002ac80


	//   ....[80]....
        /*0d74*/ 	.word	0x0002ad00


	//   ....[81]....
        /*0d78*/ 	.word	0x0002adc0


	//   ....[82]....
        /*0d7c*/ 	.word	0x0002ae40


	//   ....[83]....
        /*0d80*/ 	.word	0x0002af10


	//   ....[84]....
        /*0d84*/ 	.word	0x0002af90


	//   ....[85]....
        /*0d88*/ 	.word	0x0002b060


	//   ....[86]....
        /*0d8c*/ 	.word	0x0002b0e0


	//   ....[87]....
        /*0d90*/ 	.word	0x0002b1b0


	//   ....[88]....
        /*0d94*/ 	.word	0x0002b230


	//   ....[89]....
        /*0d98*/ 	.word	0x0002b300


	//   ....[90]....
        /*0d9c*/ 	.word	0x0002b380


	//   ....[91]....
        /*0da0*/ 	.word	0x0002b440


	//   ....[92]....
        /*0da4*/ 	.word	0x0002b4c0


	//   ....[93]....
        /*0da8*/ 	.word	0x0002b570


	//   ....[94]....
        /*0dac*/ 	.word	0x0002b6a0


	//   ....[95]....
        /*0db0*/ 	.word	0x0002b740


	//   ....[96]....
        /*0db4*/ 	.word	0x0002b7b0


	//   ....[97]....
        /*0db8*/ 	.word	0x0002b870


	//   ....[98]....
        /*0dbc*/ 	.word	0x0002b8d0


	//   ....[99]....
        /*0dc0*/ 	.word	0x0002b990


	//   ....[100]....
        /*0dc4*/ 	.word	0x0002b9f0


	//   ....[101]....
        /*0dc8*/ 	.word	0x0002bab0


	//   ....[102]....
        /*0dcc*/ 	.word	0x0002bb10


	//   ....[103]....
        /*0dd0*/ 	.word	0x0002bbd0


	//   ....[104]....
        /*0dd4*/ 	.word	0x0002bc30


	//   ....[105]....
        /*0dd8*/ 	.word	0x0002bcf0


	//   ....[106]....
        /*0ddc*/ 	.word	0x0002bd50


	//   ....[107]....
        /*0de0*/ 	.word	0x0002be10


	//   ....[108]....
        /*0de4*/ 	.word	0x0002be70


	//   ....[109]....
        /*0de8*/ 	.word	0x0002bf30


	//   ....[110]....
        /*0dec*/ 	.word	0x0002c020


	//   ....[111]....
        /*0df0*/ 	.word	0x0002c0c0


	//   ....[112]....
        /*0df4*/ 	.word	0x0002c120


	//   ....[113]....
        /*0df8*/ 	.word	0x0002c200


	//   ....[114]....
        /*0dfc*/ 	.word	0x0002c260


	//   ....[115]....
        /*0e00*/ 	.word	0x0002c340


	//   ....[116]....
        /*0e04*/ 	.word	0x0002c3a0


	//   ....[117]....
        /*0e08*/ 	.word	0x0002c480


	//   ....[118]....
        /*0e0c*/ 	.word	0x0002c4e0


	//   ....[119]....
        /*0e10*/ 	.word	0x0002c5c0


	//   ....[120]....
        /*0e14*/ 	.word	0x0002c620


	//   ....[121]....
        /*0e18*/ 	.word	0x0002c700


	//   ....[122]....
        /*0e1c*/ 	.word	0x0002c760


	//   ....[123]....
        /*0e20*/ 	.word	0x0002c840


	//   ....[124]....
        /*0e24*/ 	.word	0x0002c8a0


	//   ....[125]....
        /*0e28*/ 	.word	0x0002c970


	//   ....[126]....
        /*0e2c*/ 	.word	0x0002ca90


	//   ....[127]....
        /*0e30*/ 	.word	0x0002cb30


	//   ....[128]....
        /*0e34*/ 	.word	0x0002cbf0


	//   ....[129]....
        /*0e38*/ 	.word	0x0002ccc0


	//   ....[130]....
        /*0e3c*/ 	.word	0x0002cd20


	//   ....[131]....
        /*0e40*/ 	.word	0x0002ce00


	//   ....[132]....
        /*0e44*/ 	.word	0x0002ce60


	//   ....[133]....
        /*0e48*/ 	.word	0x0002cf30


	//   ....[134]....
        /*0e4c*/ 	.word	0x0002cf90


	//   ....[135]....
        /*0e50*/ 	.word	0x0002d060


	//   ....[136]....
        /*0e54*/ 	.word	0x0002d0c0


	//   ....[137]....
        /*0e58*/ 	.word	0x0002d1a0


	//   ....[138]....
        /*0e5c*/ 	.word	0x0002d200


	//   ....[139]....
        /*0e60*/ 	.word	0x0002d2d0


	//   ....[140]....
        /*0e64*/ 	.word	0x0002d330


	//   ....[141]....
        /*0e68*/ 	.word	0x0002d3f0


	//   ....[142]....
        /*0e6c*/ 	.word	0x0002d480


	//   ....[143]....
        /*0e70*/ 	.word	0x0002d520


	//   ....[144]....
        /*0e74*/ 	.word	0x0002d6a0


	//   ....[145]....
        /*0e78*/ 	.word	0x0002d710


	//   ....[146]....
        /*0e7c*/ 	.word	0x0002d780


	//   ....[147]....
        /*0e80*/ 	.word	0x0002d7f0


	//   ....[148]....
        /*0e84*/ 	.word	0x0002d860


	//   ....[149]....
        /*0e88*/ 	.word	0x0002d8e0


	//   ....[150]....
        /*0e8c*/ 	.word	0x0002d960


	//   ....[151]....
        /*0e90*/ 	.word	0x0002d9f0


	//   ....[152]....
        /*0e94*/ 	.word	0x0002da60


	//   ....[153]....
        /*0e98*/ 	.word	0x0002dad0


	//   ....[154]....
        /*0e9c*/ 	.word	0x0002db40


	//   ....[155]....
        /*0ea0*/ 	.word	0x0002dbc0


	//   ....[156]....
        /*0ea4*/ 	.word	0x0002dc30


	//   ....[157]....
        /*0ea8*/ 	.word	0x0002dcc0


	//   ....[158]....
        /*0eac*/ 	.word	0x0002dd20


	//   ....[159]....
        /*0eb0*/ 	.word	0x0002ddb0


	//   ....[160]....
        /*0eb4*/ 	.word	0x0002dee0


	//----- nvinfo : EIATTR_REG_RECONFIG
	.align		4
.L_997:
        /*0eb8*/ 	.byte	0x01, 0x54
	.zero		2


	//----- nvinfo : EIATTR_SYSCALL_OFFSETS
	.align		4
        /*0ebc*/ 	.byte	0x04, 0x46
        /*0ebe*/ 	.short	(.L_999 - .L_998)


	//   ....[0]....
.L_998:
        /*0ec0*/ 	.word	0x00002060


	//   ....[1]....
        /*0ec4*/ 	.word	0x000021b0


	//   ....[2]....
        /*0ec8*/ 	.word	0x000099b0


	//   ....[3]....
        /*0ecc*/ 	.word	0x00009cd0


	//   ....[4]....
        /*0ed0*/ 	.word	0x00022420


	//   ....[5]....
        /*0ed4*/ 	.word	0x00022570


	//   ....[6]....
        /*0ed8*/ 	.word	0x00022660


	//   ....[7]....
        /*0edc*/ 	.word	0x000235e0


	//----- nvinfo : EIATTR_MBARRIER_INSTR_OFFSETS
	.align		4
.L_999:
        /*0ee0*/ 	.byte	0x04, 0x39
        /*0ee2*/ 	.short	(.L_1001 - .L_1000)


	//   ....[0]....
.L_1000:
        /*0ee4*/ 	.word	0x00000270
        /*0ee8*/ 	.word	0x000000ff
        /*0eec*/ 	.word	0x00028800
        /*0ef0*/ 	.short	0x0100
        /*0ef2*/ 	.byte	0x08
	.zero		1


	//   ....[1]....
        /*0ef4*/ 	.word	0x00000280
        /*0ef8*/ 	.word	0x000000ff
        /*0efc*/ 	.word	0x00028820
        /*0f00*/ 	.short	0x0100
        /*0f02*/ 	.byte	0x08
	.zero		1


	//   ....[2]....
        /*0f04*/ 	.word	0x00000370
        /*0f08*/ 	.word	0x000000ff
        /*0f0c*/ 	.word	0x00028830
        /*0f10*/ 	.short	0x0100
        /*0f12*/ 	.byte	0x08
	.zero		1


	//   ....[3]....
        /*0f14*/ 	.word	0x00000380
        /*0f18*/ 	.word	0x000000ff
        /*0f1c*/ 	.word	0x00028840
        /*0f20*/ 	.short	0x0100
        /*0f22*/ 	.byte	0x08
	.zero		1


	//   ....[4]....
        /*0f24*/ 	.word	0x00000390
        /*0f28*/ 	.word	0x000000ff
        /*0f2c*/ 	.word	0x00028838
        /*0f30*/ 	.short	0x0100
        /*0f32*/ 	.byte	0x08
	.zero		1


	//   ....[5]....
        /*0f34*/ 	.word	0x000003a0
        /*0f38*/ 	.word	0x000000ff
        /*0f3c*/ 	.word	0x00028848
        /*0f40*/ 	.short	0x0100
        /*0f42*/ 	.byte	0x08
	.zero		1


	//   ....[6]....
        /*0f44*/ 	.word	0x000004d0
        /*0f48*/ 	.word	0x000000ff
        /*0f4c*/ 	.word	0x00028850
        /*0f50*/ 	.short	0x0100
        /*0f52*/ 	.byte	0x08
	.zero		1


	//   ....[7]....
        /*0f54*/ 	.word	0x000004e0
        /*0f58*/ 	.word	0x000000ff
        /*0f5c*/ 	.word	0x00028860
        /*0f60*/ 	.short	0x0100
        /*0f62*/ 	.byte	0x08
	.zero		1


	//   ....[8]....
        /*0f64*/ 	.word	0x000004f0
        /*0f68*/ 	.word	0x000000ff
        /*0f6c*/ 	.word	0x00028858
        /*0f70*/ 	.short	0x0100
        /*0f72*/ 	.byte	0x08
	.zero		1


	//   ....[9]....
        /*0f74*/ 	.word	0x00000500
        /*0f78*/ 	.word	0x000000ff
        /*0f7c*/ 	.word	0x00028868
        /*0f80*/ 	.short	0x0100
        /*0f82*/ 	.byte	0x08
	.zero		1


	//   ....[10]....
        /*0f84*/ 	.word	0x000005f0
        /*0f88*/ 	.word	0x000000ff
        /*0f8c*/ 	.word	0x00028870
        /*0f90*/ 	.short	0x0100
        /*0f92*/ 	.byte	0x06
	.zero		1


	//   ....[11]....
        /*0f94*/ 	.word	0x00000600
        /*0f98*/ 	.word	0x000000ff
        /*0f9c*/ 	.word	0x00028880
        /*0fa0*/ 	.short	0x0100
        /*0fa2*/ 	.byte	0x06
	.zero		1


	//   ....[12]....
        /*0fa4*/ 	.word	0x00000610
        /*0fa8*/ 	.word	0x000000ff
        /*0fac*/ 	.word	0x00028878
        /*0fb0*/ 	.short	0x0100
        /*0fb2*/ 	.byte	0x06
	.zero		1


	//   ....[13]....
        /*0fb4*/ 	.word	0x00000620
        /*0fb8*/ 	.word	0x000000ff
        /*0fbc*/ 	.word	0x00028888
        /*0fc0*/ 	.short	0x0100
        /*0fc2*/ 	.byte	0x06
	.zero		1


	//   ....[14]....
        /*0fc4*/ 	.word	0x00000750
        /*0fc8*/ 	.word	0x000000ff
        /*0fcc*/ 	.word	0x00028890
        /*0fd0*/ 	.short	0x0100
        /*0fd2*/ 	.byte	0x08
	.zero		1


	//   ....[15]....
        /*0fd4*/ 	.word	0x00000760
        /*0fd8*/ 	.word	0x000000ff
        /*0fdc*/ 	.word	0x000288a0
        /*0fe0*/ 	.short	0x0100
        /*0fe2*/ 	.byte	0x08
	.zero		1


	//   ....[16]....
        /*0fe4*/ 	.word	0x00000770
        /*0fe8*/ 	.word	0x000000ff
        /*0fec*/ 	.word	0x00028898
        /*0ff0*/ 	.short	0x0100
        /*0ff2*/ 	.byte	0x08
	.zero		1


	//   ....[17]....
        /*0ff4*/ 	.word	0x00000780
        /*0ff8*/ 	.word	0x000000ff
        /*0ffc*/ 	.word	0x000288a8
        /*1000*/ 	.short	0x0100
        /*1002*/ 	.byte	0x08
	.zero		1


	//   ....[18]....
        /*1004*/ 	.word	0x000008b0
        /*1008*/ 	.word	0x000000ff
        /*100c*/ 	.word	0x000288b0
        /*1010*/ 	.short	0x0100
        /*1012*/ 	.byte	0x08
	.zero		1


	//   ....[19]....
        /*1014*/ 	.word	0x000008c0
        /*1018*/ 	.word	0x000000ff
        /*101c*/ 	.word	0x000288c0
        /*1020*/ 	.short	0x0100
        /*1022*/ 	.byte	0x08
	.zero		1


	//   ....[20]....
        /*1024*/ 	.word	0x000008d0
        /*1028*/ 	.word	0x000000ff
        /*102c*/ 	.word	0x000288b8
        /*1030*/ 	.short	0x0100
        /*1032*/ 	.byte	0x08
	.zero		1


	//   ....[21]....
        /*1034*/ 	.word	0x000008e0
        /*1038*/ 	.word	0x000000ff
        /*103c*/ 	.word	0x000288c8
        /*1040*/ 	.short	0x0100
        /*1042*/ 	.byte	0x08
	.zero		1


	//   ....[22]....
        /*1044*/ 	.word	0x00003800
        /*1048*/ 	.word	0x00000059
        /*104c*/ 	.word	0x00028890
        /*1050*/ 	.short	0x010a
        /*1052*/ 	.byte	0x3f
	.zero		1


	//   ....[23]....
        /*1054*/ 	.word	0x00005ff0
        /*1058*/ 	.word	0x00000059
        /*105c*/ 	.word	0x00028890
        /*1060*/ 	.short	0x010a
        /*1062*/ 	.byte	0x3f
	.zero		1


	//   ....[24]....
        /*1064*/ 	.word	0x000080d0
        /*1068*/ 	.word	0x00000059
        /*106c*/ 	.word	0x00028890
        /*1070*/ 	.short	0x010a
        /*1072*/ 	.byte	0x3f
	.zero		1


	//   ....[25]....
        /*1074*/ 	.word	0x000087d0
        /*1078*/ 	.word	0x0000000b
        /*107c*/ 	.word	0x00000000
        /*1080*/ 	.short	0x0101
        /*1082*/ 	.byte	0x3f
	.zero		1


	//   ....[26]....
        /*1084*/ 	.word	0x00008810
        /*1088*/ 	.word	0x00000059
        /*108c*/ 	.word	0x000288b0
        /*1090*/ 	.short	0x010a
        /*1092*/ 	.byte	0x3f
	.zero		1


	//   ....[27]....
        /*1094*/ 	.word	0x00008e20
        /*1098*/ 	.word	0x00000059
        /*109c*/ 	.word	0x00000000
        /*10a0*/ 	.short	0x0101
        /*10a2*/ 	.byte	0x3f
	.zero		1


	//   ....[28]....
        /*10a4*/ 	.word	0x00009a50
        /*10a8*/ 	.word	0x00000012
        /*10ac*/ 	.word	0x00028800
        /*10b0*/ 	.short	0x010a
        /*10b2*/ 	.byte	0x3f
	.zero		1


	//   ....[29]....
        /*10b4*/ 	.word	0x00009aa0
        /*10b8*/ 	.word	0x00000012
        /*10bc*/ 	.word	0x00028800
        /*10c0*/ 	.short	0x010a
        /*10c2*/ 	.byte	0x3f
	.zero		1


	//   ....[30]....
        /*10c4*/ 	.word	0x0000ace0
        /*10c8*/ 	.word	0x00000012
        /*10cc*/ 	.word	0x00028800
        /*10d0*/ 	.short	0x010a
        /*10d2*/ 	.byte	0x3f
	.zero		1


	//   ....[31]....
        /*10d4*/ 	.word	0x0000d3f0
        /*10d8*/ 	.word	0x00000012
        /*10dc*/ 	.word	0x00028800
        /*10e0*/ 	.short	0x010a
        /*10e2*/ 	.byte	0x3f
	.zero		1


	//   ....[32]....
        /*10e4*/ 	.word	0x0000f010
        /*10e8*/ 	.word	0x00000008
        /*10ec*/ 	.word	0x00028830
        /*10f0*/ 	.short	0x010a
        /*10f2*/ 	.byte	0x3f
	.zero		1


	//   ....[33]....
        /*10f4*/ 	.word	0x0000f0b0
        /*10f8*/ 	.word	0x00000008
        /*10fc*/ 	.word	0x00028830
        /*1100*/ 	.short	0x010a
        /*1102*/ 	.byte	0x3f
	.zero		1


	//   ....[34]....
        /*1104*/ 	.word	0x0000f790
        /*1108*/ 	.word	0x00000000
        /*110c*/ 	.word	0x00000000
        /*1110*/ 	.short	0x0101
        /*1112*/ 	.byte	0x3f
	.zero		1


	//   ....[35]....
        /*1114*/ 	.word	0x00012490
        /*1118*/ 	.word	0x00000019
        /*111c*/ 	.word	0x00028830
        /*1120*/ 	.short	0x010a
        /*1122*/ 	.byte	0x3f
	.zero		1


	//   ....[36]....
        /*1124*/ 	.word	0x000124e0
        /*1128*/ 	.word	0x00000019
        /*112c*/ 	.word	0x00028830
        /*1130*/ 	.short	0x010a
        /*1132*/ 	.byte	0x3f
	.zero		1


	//   ....[37]....
        /*1134*/ 	.word	0x000129f0
        /*1138*/ 	.word	0x000000ce
        /*113c*/ 	.word	0x00028850
        /*1140*/ 	.short	0x010a
        /*1142*/ 	.byte	0x3f
	.zero		1


	//   ....[38]....
        /*1144*/ 	.word	0x00012a30
        /*1148*/ 	.word	0x000000ce
        /*114c*/ 	.word	0x00028850
        /*1150*/ 	.short	0x010a
        /*1152*/ 	.byte	0x3f
	.zero		1


	//   ....[39]....
        /*1154*/ 	.word	0x00012f60
        /*1158*/ 	.word	0x00000098
        /*115c*/ 	.word	0x00000000
        /*1160*/ 	.short	0x0101
        /*1162*/ 	.byte	0x3f
	.zero		1


	//   ....[40]....
        /*1164*/ 	.word	0x00015140
        /*1168*/ 	.word	0x00000037
        /*116c*/ 	.word	0x00000000
        /*1170*/ 	.short	0x0101
        /*1172*/ 	.byte	0x3f
	.zero		1


	//   ....[41]....
        /*1174*/ 	.word	0x00015ae0
        /*1178*/ 	.word	0x00000003
        /*117c*/ 	.word	0x00028830
        /*1180*/ 	.short	0x010a
        /*1182*/ 	.byte	0x3f
	.zero		1


	//   ....[42]....
        /*1184*/ 	.word	0x00015b30
        /*1188*/ 	.word	0x00000003
        /*118c*/ 	.word	0x00028830
        /*1190*/ 	.short	0x010a
        /*1192*/ 	.byte	0x3f
	.zero		1


	//   ....[43]....
        /*1194*/ 	.word	0x00016070
        /*1198*/ 	.word	0x00000003
        /*119c*/ 	.word	0x00028850
        /*11a0*/ 	.short	0x010a
        /*11a2*/ 	.byte	0x3f
	.zero		1


	//   ....[44]....
        /*11a4*/ 	.word	0x000160b0
        /*11a8*/ 	.word	0x00000003
        /*11ac*/ 	.word	0x00028850
        /*11b0*/ 	.short	0x010a
        /*11b2*/ 	.byte	0x3f
	.zero		1


	//   ....[45]....
        /*11b4*/ 	.word	0x00016ba0
        /*11b8*/ 	.word	0x0000001a
        /*11bc*/ 	.word	0x00000000
        /*11c0*/ 	.short	0x0101
        /*11c2*/ 	.byte	0x3f
	.zero		1


	//   ....[46]....
        /*11c4*/ 	.word	0x00017750
        /*11c8*/ 	.word	0x00000039
        /*11cc*/ 	.word	0x00000000
        /*11d0*/ 	.short	0x0101
        /*11d2*/ 	.byte	0x3f
	.zero		1


	//   ....[47]....
        /*11d4*/ 	.word	0x00017e70
        /*11d8*/ 	.word	0x00000003
        /*11dc*/ 	.word	0x00028830
        /*11e0*/ 	.short	0x010a
        /*11e2*/ 	.byte	0x3f
	.zero		1


	//   ....[48]....
        /*11e4*/ 	.word	0x00017ec0
        /*11e8*/ 	.word	0x00000003
        /*11ec*/ 	.word	0x00028830
        /*11f0*/ 	.short	0x010a
        /*11f2*/ 	.byte	0x3f
	.zero		1


	//   ....[49]....
        /*11f4*/ 	.word	0x00018400
        /*11f8*/ 	.word	0x00000003
        /*11fc*/ 	.word	0x00028850
        /*1200*/ 	.short	0x010a
        /*1202*/ 	.byte	0x3f
	.zero		1


	//   ....[50]....
        /*1204*/ 	.word	0x00018440
        /*1208*/ 	.word	0x00000003
        /*120c*/ 	.word	0x00028850
        /*1210*/ 	.short	0x010a
        /*1212*/ 	.byte	0x3f
	.zero		1


	//   ....[51]....
        /*1214*/ 	.word	0x00018940
        /*1218*/ 	.word	0x00000000
        /*121c*/ 	.word	0x00000000
        /*1220*/ 	.short	0x0101
        /*1222*/ 	.byte	0x3f
	.zero		1


	//   ....[52]....
        /*1224*/ 	.word	0x0001ab40
        /*1228*/ 	.word	0x00000037
        /*122c*/ 	.word	0x00000000
        /*1230*/ 	.short	0x0101
        /*1232*/ 	.byte	0x3f
	.zero		1


	//   ....[53]....
        /*1234*/ 	.word	0x0001b190
        /*1238*/ 	.word	0x0000000b
        /*123c*/ 	.word	0x00028850
        /*1240*/ 	.short	0x010a
        /*1242*/ 	.byte	0x3f
	.zero		1


	//   ....[54]....
        /*1244*/ 	.word	0x0001b210
        /*1248*/ 	.word	0x0000000b
        /*124c*/ 	.word	0x00028850
        /*1250*/ 	.short	0x010a
        /*1252*/ 	.byte	0x3f
	.zero		1


	//   ....[55]....
        /*1254*/ 	.word	0x0001b830
        /*1258*/ 	.word	0x00000000
        /*125c*/ 	.word	0x00000000
        /*1260*/ 	.short	0x0101
        /*1262*/ 	.byte	0x3f
	.zero		1


	//   ....[56]....
        /*1264*/ 	.word	0x0001cdd0
        /*1268*/ 	.word	0x00000003
        /*126c*/ 	.word	0x00000000
        /*1270*/ 	.short	0x0101
        /*1272*/ 	.byte	0x3f
	.zero		1


	//   ....[57]....
        /*1274*/ 	.word	0x0001d5e0
        /*1278*/ 	.word	0x00000008
        /*127c*/ 	.word	0x00000000
        /*1280*/ 	.short	0x0101
        /*1282*/ 	.byte	0x3f
	.zero		1


	//   ....[58]....
        /*1284*/ 	.word	0x00020c30
        /*1288*/ 	.word	0x00000016
        /*128c*/ 	.word	0x00028820
        /*1290*/ 	.short	0x010a
        /*1292*/ 	.byte	0x3f
	.zero		1


	//   ....[59]....
        /*1294*/ 	.word	0x00020cc0
        /*1298*/ 	.word	0x00000003
        /*129c*/ 	.word	0x000288a0
        /*12a0*/ 	.short	0x010a
        /*12a2*/ 	.byte	0x3f
	.zero		1


	//   ....[60]....
        /*12a4*/ 	.word	0x00021020
        /*12a8*/ 	.word	0x00000003
        /*12ac*/ 	.word	0x000288c0
        /*12b0*/ 	.short	0x010a
        /*12b2*/ 	.byte	0x3f
	.zero		1


	//   ....[61]....
        /*12b4*/ 	.word	0x00021450
        /*12b8*/ 	.word	0x0000000b
        /*12bc*/ 	.word	0x000288a0
        /*12c0*/ 	.short	0x010a
        /*12c2*/ 	.byte	0x3f
	.zero		1


	//   ....[62]....
        /*12c4*/ 	.word	0x00021790
        /*12c8*/ 	.word	0x0000000b
        /*12cc*/ 	.word	0x000288c0
        /*12d0*/ 	.short	0x010a
        /*12d2*/ 	.byte	0x3f
	.zero		1


	//   ....[63]....
        /*12d4*/ 	.word	0x00022b50
        /*12d8*/ 	.word	0x00000007
        /*12dc*/ 	.word	0x00028840
        /*12e0*/ 	.short	0x010a
        /*12e2*/ 	.byte	0x3f
	.zero		1


	//   ....[64]....
        /*12e4*/ 	.word	0x000232b0
        /*12e8*/ 	.word	0x00000007
        /*12ec*/ 	.word	0x00028830
        /*12f0*/ 	.short	0x0107
        /*12f2*/ 	.byte	0x3f
	.zero		1


	//   ....[65]....
        /*12f4*/ 	.word	0x00023380
        /*12f8*/ 	.word	0x00000007
        /*12fc*/ 	.word	0x00028830
        /*1300*/ 	.short	0x0101
        /*1302*/ 	.byte	0x3f
	.zero		1


	//   ....[66]....
        /*1304*/ 	.word	0x00023ea0
        /*1308*/ 	.word	0x00000016
        /*130c*/ 	.word	0x00028800
        /*1310*/ 	.short	0x0107
        /*1312*/ 	.byte	0x3f
	.zero		1


	//   ....[67]....
        /*1314*/ 	.word	0x00023fb0
        /*1318*/ 	.word	0x00000016
        /*131c*/ 	.word	0x00028800
        /*1320*/ 	.short	0x0101
        /*1322*/ 	.byte	0x3f
	.zero		1


	//   ....[68]....
        /*1324*/ 	.word	0x00023fd0
        /*1328*/ 	.word	0x00000016
        /*132c*/ 	.word	0x00028820
        /*1330*/ 	.short	0x010a
        /*1332*/ 	.byte	0x3f
	.zero		1


	//   ....[69]....
        /*1334*/ 	.word	0x00024360
        /*1338*/ 	.word	0x00000006
        /*133c*/ 	.word	0x00028840
        /*1340*/ 	.short	0x010a
        /*1342*/ 	.byte	0x3f
	.zero		1


	//   ....[70]....
        /*1344*/ 	.word	0x00024860
        /*1348*/ 	.word	0x00000006
        /*134c*/ 	.word	0x00028830
        /*1350*/ 	.short	0x0107
        /*1352*/ 	.byte	0x3f
	.zero		1


	//   ....[71]....
        /*1354*/ 	.word	0x00024920
        /*1358*/ 	.word	0x00000006
        /*135c*/ 	.word	0x00028830
        /*1360*/ 	.short	0x0101
        /*1362*/ 	.byte	0x3f
	.zero		1


	//   ....[72]....
        /*1364*/ 	.word	0x00024980
        /*1368*/ 	.word	0x00000006
        /*136c*/ 	.word	0x00028860
        /*1370*/ 	.short	0x010a
        /*1372*/ 	.byte	0x3f
	.zero		1


	//   ....[73]....
        /*1374*/ 	.word	0x00024eb0
        /*1378*/ 	.word	0x00000006
        /*137c*/ 	.word	0x00028850
        /*1380*/ 	.short	0x0107
        /*1382*/ 	.byte	0x3f
	.zero		1


	//   ....[74]....
        /*1384*/ 	.word	0x00025050
        /*1388*/ 	.word	0x00000006
        /*138c*/ 	.word	0x00028850
        /*1390*/ 	.short	0x0101
        /*1392*/ 	.byte	0x3f
	.zero		1


	//   ....[75]....
        /*1394*/ 	.word	0x00025260
        /*1398*/ 	.word	0x00000000
        /*139c*/ 	.word	0x00028860
        /*13a0*/ 	.short	0x010a
        /*13a2*/ 	.byte	0x3f
	.zero		1


	//   ....[76]....
        /*13a4*/ 	.word	0x00025790
        /*13a8*/ 	.word	0x00000000
        /*13ac*/ 	.word	0x00028850
        /*13b0*/ 	.short	0x0107
        /*13b2*/ 	.byte	0x3f
	.zero		1


	//   ....[77]....
        /*13b4*/ 	.word	0x00025850
        /*13b8*/ 	.word	0x00000000
        /*13bc*/ 	.word	0x00028850
        /*13c0*/ 	.short	0x0101
        /*13c2*/ 	.byte	0x3f
	.zero		1


	//   ....[78]....
        /*13c4*/ 	.word	0x000269a0
        /*13c8*/ 	.word	0x00000007
        /*13cc*/ 	.word	0x00028820
        /*13d0*/ 	.short	0x010a
        /*13d2*/ 	.byte	0x3f
	.zero		1


	//   ....[79]....
        /*13d4*/ 	.word	0x00026b10
        /*13d8*/ 	.word	0x00000005
        /*13dc*/ 	.word	0x00028840
        /*13e0*/ 	.short	0x010a
        /*13e2*/ 	.byte	0x3f
	.zero		1


	//   ....[80]....
        /*13e4*/ 	.word	0x00026bb0
        /*13e8*/ 	.word	0x00000003
        /*13ec*/ 	.word	0x00028840
        /*13f0*/ 	.short	0x010a
        /*13f2*/ 	.byte	0x3f
	.zero		1


	//   ....[81]....
        /*13f4*/ 	.word	0x00026bf0
        /*13f8*/ 	.word	0x00000005
        /*13fc*/ 	.word	0x00028860
        /*1400*/ 	.short	0x010a
        /*1402*/ 	.byte	0x3f
	.zero		1


	//   ....[82]....
        /*1404*/ 	.word	0x00026c30
        /*1408*/ 	.word	0x00000003
        /*140c*/ 	.word	0x00028860
        /*1410*/ 	.short	0x010a
        /*1412*/ 	.byte	0x3f
	.zero		1


	//   ....[83]....
        /*1414*/ 	.word	0x00026c90
        /*1418*/ 	.word	0x00000059
        /*141c*/ 	.word	0x00028890
        /*1420*/ 	.short	0x010a
        /*1422*/ 	.byte	0x3f
	.zero		1


	//   ....[84]....
        /*1424*/ 	.word	0x000271a0
        /*1428*/ 	.word	0x00000059
        /*142c*/ 	.word	0x00028890
        /*1430*/ 	.short	0x010a
        /*1432*/ 	.byte	0x3f
	.zero		1


	//   ....[85]....
        /*1434*/ 	.word	0x000276b0
        /*1438*/ 	.word	0x00000059
        /*143c*/ 	.word	0x00028890
        /*1440*/ 	.short	0x010a
        /*1442*/ 	.byte	0x3f
	.zero		1


	//   ....[86]....
        /*1444*/ 	.word	0x00027b80
        /*1448*/ 	.word	0x00000059
        /*144c*/ 	.word	0x000288b0
        /*1450*/ 	.short	0x010a
        /*1452*/ 	.byte	0x3f
	.zero		1


	//   ....[87]....
        /*1454*/ 	.word	0x00028380
        /*1458*/ 	.word	0x00000012
        /*145c*/ 	.word	0x00028800
        /*1460*/ 	.short	0x010a
        /*1462*/ 	.byte	0x3f
	.zero		1


	//   ....[88]....
        /*1464*/ 	.word	0x00028f50
        /*1468*/ 	.word	0x00000012
        /*146c*/ 	.word	0x00028800
        /*1470*/ 	.short	0x010a
        /*1472*/ 	.byte	0x3f
	.zero		1


	//   ....[89]....
        /*1474*/ 	.word	0x00028fa0
        /*1478*/ 	.word	0x00000008
        /*147c*/ 	.word	0x00028830
        /*1480*/ 	.short	0x010a
        /*1482*/ 	.byte	0x3f
	.zero		1


	//   ....[90]....
        /*1484*/ 	.word	0x00028ff0
        /*1488*/ 	.word	0x00000019
        /*148c*/ 	.word	0x00028830
        /*1490*/ 	.short	0x010a
        /*1492*/ 	.byte	0x3f
	.zero		1


	//   ....[91]....
        /*1494*/ 	.word	0x00029040
        /*1498*/ 	.word	0x000000ce
        /*149c*/ 	.word	0x00028850
        /*14a0*/ 	.short	0x010a
        /*14a2*/ 	.byte	0x3f
	.zero		1


	//   ....[92]....
        /*14a4*/ 	.word	0x00029090
        /*14a8*/ 	.word	0x00000003
        /*14ac*/ 	.word	0x00028830
        /*14b0*/ 	.short	0x010a
        /*14b2*/ 	.byte	0x3f
	.zero		1


	//   ....[93]....
        /*14b4*/ 	.word	0x000290e0
        /*14b8*/ 	.word	0x00000003
        /*14bc*/ 	.word	0x00028850
        /*14c0*/ 	.short	0x010a
        /*14c2*/ 	.byte	0x3f
	.zero		1


	//   ....[94]....
        /*14c4*/ 	.word	0x00029130
        /*14c8*/ 	.word	0x00000003
        /*14cc*/ 	.word	0x00028830
        /*14d0*/ 	.short	0x010a
        /*14d2*/ 	.byte	0x3f
	.zero		1


	//   ....[95]....
        /*14d4*/ 	.word	0x00029180
        /*14d8*/ 	.word	0x00000003
        /*14dc*/ 	.word	0x00028850
        /*14e0*/ 	.short	0x010a
        /*14e2*/ 	.byte	0x3f
	.zero		1


	//   ....[96]....
        /*14e4*/ 	.word	0x000291d0
        /*14e8*/ 	.word	0x0000000b
        /*14ec*/ 	.word	0x00028850
        /*14f0*/ 	.short	0x010a
        /*14f2*/ 	.byte	0x3f
	.zero		1


	//   ....[97]....
        /*14f4*/ 	.word	0x00029dc0
        /*14f8*/ 	.word	0x00000016
        /*14fc*/ 	.word	0x00028820
        /*1500*/ 	.short	0x010a
        /*1502*/ 	.byte	0x3f
	.zero		1


	//   ....[98]....
        /*1504*/ 	.word	0x00029e10
        /*1508*/ 	.word	0x00000003
        /*150c*/ 	.word	0x000288a0
        /*1510*/ 	.short	0x010a
        /*1512*/ 	.byte	0x3f
	.zero		1


	//   ....[99]....
        /*1514*/ 	.word	0x00029e60
        /*1518*/ 	.word	0x00000003
        /*151c*/ 	.word	0x000288c0
        /*1520*/ 	.short	0x010a
        /*1522*/ 	.byte	0x3f
	.zero		1


	//   ....[100]....
        /*1524*/ 	.word	0x00029eb0
        /*1528*/ 	.word	0x0000000b
        /*152c*/ 	.word	0x000288a0
        /*1530*/ 	.short	0x010a
        /*1532*/ 	.byte	0x3f
	.zero		1


	//   ....[101]....
        /*1534*/ 	.word	0x00029f00
        /*1538*/ 	.word	0x0000000b
        /*153c*/ 	.word	0x000288c0
        /*1540*/ 	.short	0x010a
        /*1542*/ 	.byte	0x3f
	.zero		1


	//   ....[102]....
        /*1544*/ 	.word	0x0002a020
        /*1548*/ 	.word	0x00000007
        /*154c*/ 	.word	0x00028840
        /*1550*/ 	.short	0x010a
        /*1552*/ 	.byte	0x3f
	.zero		1


	//   ....[103]....
        /*1554*/ 	.word	0x0002b5a0
        /*1558*/ 	.word	0x00000016
        /*155c*/ 	.word	0x00028820
        /*1560*/ 	.short	0x010a
        /*1562*/ 	.byte	0x3f
	.zero		1


	//   ....[104]....
        /*1564*/ 	.word	0x0002b5f0
        /*1568*/ 	.word	0x00000006
        /*156c*/ 	.word	0x00028840
        /*1570*/ 	.short	0x010a
        /*1572*/ 	.byte	0x3f
	.zero		1


	//   ....[105]....
        /*1574*/ 	.word	0x0002bf70
        /*1578*/ 	.word	0x00000006
        /*157c*/ 	.word	0x00028860
        /*1580*/ 	.short	0x010a
        /*1582*/ 	.byte	0x3f
	.zero		1


	//   ....[106]....
        /*1584*/ 	.word	0x0002c9e0
        /*1588*/ 	.word	0x00000000
        /*158c*/ 	.word	0x00028860
        /*1590*/ 	.short	0x010a
        /*1592*/ 	.byte	0x3f
	.zero		1


	//   ....[107]....
        /*1594*/ 	.word	0x0002de00
        /*1598*/ 	.word	0x00000007
        /*159c*/ 	.word	0x00028820
        /*15a0*/ 	.short	0x010a
        /*15a2*/ 	.byte	0x3f
	.zero		1


	//   ....[108]....
        /*15a4*/ 	.word	0x0002dfa0
        /*15a8*/ 	.word	0x00000005
        /*15ac*/ 	.word	0x00028840
        /*15b0*/ 	.short	0x010a
        /*15b2*/ 	.byte	0x3f
	.zero		1


	//   ....[109]....
        /*15b4*/ 	.word	0x0002dff0
        /*15b8*/ 	.word	0x00000003
        /*15bc*/ 	.word	0x00028840
        /*15c0*/ 	.short	0x010a
        /*15c2*/ 	.byte	0x3f
	.zero		1


	//   ....[110]....
        /*15c4*/ 	.word	0x0002e040
        /*15c8*/ 	.word	0x00000005
        /*15cc*/ 	.word	0x00028860
        /*15d0*/ 	.short	0x010a
        /*15d2*/ 	.byte	0x3f
	.zero		1


	//----- nvinfo : EIATTR_NUM_MBARRIERS
	.align		4
.L_1001:
        /*15d4*/ 	.byte	0x03, 0x38
        /*15d6*/ 	.short	0x0016


	//----- nvinfo : EIATTR_EXIT_INSTR_OFFSETS
	.align		4
        /*15d8*/ 	.byte	0x04, 0x1c
        /*15da*/ 	.short	(.L_1003 - .L_1002)


	//   ....[0]....
.L_1002:
        /*15dc*/ 	.word	0x00026c80


	//----- nvinfo : EIATTR_MAX_THREADS
	.align		4
.L_1003:
        /*15e0*/ 	.byte	0x04, 0x05
        /*15e2*/ 	.short	(.L_1005 - .L_1004)
.L_1004:
        /*15e4*/ 	.word	0x00000180
        /*15e8*/ 	.word	0x00000001
        /*15ec*/ 	.word	0x00000001


	//----- nvinfo : EIATTR_CRS_STACK_SIZE
	.align		4
.L_1005:
        /*15f0*/ 	.byte	0x04, 0x1e
        /*15f2*/ 	.short	(.L_1007 - .L_1006)
.L_1006:
        /*15f4*/ 	.word	0x00000000


	//----- nvinfo : EIATTR_CBANK_PARAM_SIZE
	.align		4
.L_1007:
        /*15f8*/ 	.byte	0x03, 0x19
        /*15fa*/ 	.short	0x0af0


	//----- nvinfo : EIATTR_PARAM_CBANK
	.align		4
        /*15fc*/ 	.byte	0x04, 0x0a
        /*15fe*/ 	.short	(.L_1009 - .L_1008)
	.align		4
.L_1008:
        /*1600*/ 	.word	index@(.nv.constant0._ZN7cutlass13device_kernelIN5flash11enable_sm90INS1_16FlashAttnFwdSm90INS1_25CollectiveMainloopFwdSm90ILi2EN4cute5tupleIJNS5_1CILi1EEES8_S8_EEENS6_IJNS7_ILi128EEESA_SA_EEELi128ENS_10bfloat16_tEfNS_4arch4Sm90ELb0ELb1ELb0ELb1ELb1ELb1ELb0ELb1ELb1ELb1ELb1ELb0EEENS1_21CollectiveEpilogueFwdISB_S9_SC_SE_Li256ELb1ELb1ELb1ELb0EEENS1_36VarlenDynamicPersistentTileSchedulerILi128ELi128ELi256ELi128ELb1ELb1ELb1ELb1ELb0ELb1EEEEEEEEEvNT_6ParamsE)
        /*1604*/ 	.short	0x0210
        /*1606*/ 	.short	0x0af0


	//----- nvinfo : EIATTR_SW_WAR
	.align		4
.L_1009:
        /*1608*/ 	.byte	0x04, 0x36
        /*160a*/ 	.short	(.L_1011 - .L_1010)
.L_1010:
        /*160c*/ 	.word	0x00000008
.L_1011:


//--------------------- .nv.info._ZN7cutlass13device_kernelIN5flash11enable_sm90INS1_16FlashAttnFwdSm90INS1_25CollectiveMainloopFwdSm90ILi2EN4cute5tupleIJNS5_1CILi1EEES8_S8_EEENS6_IJNS7_ILi128EEESA_SA_EEELi128ENS_10bfloat16_tEfNS_4arch4Sm90ELb1ELb0ELb0ELb0ELb1ELb0ELb0ELb1ELb1ELb1ELb1ELb0EEENS1_21CollectiveEpilogueFwdISB_S9_SC_SE_Li256ELb0ELb1ELb1ELb0EEENS1_19SingleTileSchedulerILb0ELb1ELb1ELi128EEEEEEEEEvNT_6ParamsE --------------------------
	.section	.nv.info._ZN7cutlass13device_kernelIN5flash11enable_sm90INS1_16FlashAttnFwdSm90INS1_25CollectiveMainloopFwdSm90ILi2EN4cute5tupleIJNS5_1CILi1EEES8_S8_EEENS6_IJNS7_ILi128EEESA_SA_EEELi128ENS_10bfloat16_tEfNS_4arch4Sm90ELb1ELb0ELb0ELb0ELb1ELb0ELb0ELb1ELb1ELb1ELb1ELb0EEENS1_21CollectiveEpilogueFwdISB_S9_SC_SE_Li256ELb0ELb1ELb1ELb0EEENS1_19SingleTileSchedulerILb0ELb1ELb1ELi128EEEEEEEEEvNT_6ParamsE,"",@"SHT_CUDA_INFO"
	.sectionflags	@""
	.align	4


	//----- nvinfo : EIATTR_CUDA_API_VERSION
	.align		4
        /*0000*/ 	.byte	0x04, 0x37
        /*0002*/ 	.short	(.L_1013 - .L_1012)
.L_1012:
        /*0004*/ 	.word	0x00000082


	//----- nvinfo : EIATTR_KPARAM_INFO
	.align		4
.L_1013:
        /*0008*/ 	.byte	0x04, 0x17
        /*000a*/ 	.short	(.L_1015 - .L_1014)
.L_1014:
        /*000c*/ 	.word	0x00000000
        /*0010*/ 	.short	0x0000
        /*0012*/ 	.short	0x0070
        /*0014*/ 	.byte	0x00, 0xf0, 0x01, 0x28


	//----- nvinfo : EIATTR_SPARSE_MMA_MASK
	.align		4
.L_1015:
        /*0018*/ 	.byte	0x03, 0x50
        /*001a*/ 	.short	0x0000


	//----- nvinfo : EIATTR_MAXREG_COUNT
	.align		4
        /*001c*/ 	.byte	0x03, 0x1b
        /*001e*/ 	.short	0x00a8


	//----- nvinfo : EIATTR_NUM_BARRIERS
	.align		4
        /*0020*/ 	.byte	0x02, 0x4c
        /*0022*/ 	.byte	0x10
	.zero		1


	//----- nvinfo : EIATTR_EXTERNS
	.align		4
        /*0024*/ 	.byte	0x04, 0x0f
        /*0026*/ 	.short	(.L_1017 - .L_1016)


	//   ....[0]....
	.align		4
.L_1016:
        /*0028*/ 	.word	index@(__assertfail)


	//----- nvinfo : EIATTR_MERCURY_ISA_VERSION
	.align		4
.L_1017:
        /*002c*/ 	.byte	0x03, 0x5f
        /*002e*/ 	.short	0x0101


	//----- nvinfo : EIATTR_INT_WARP_WIDE_INSTR_OFFSETS
	.align		4
        /*0030*/ 	.byte	0x04, 0x31
        /*0032*/ 	.short	(.L_1019 - .L_1018)


	//   ....[0]....
.L_1018:
        /*0034*/ 	.word	0x000000b0


	//   ....[1]....
        /*0038*/ 	.word	0x000000c0


	//   ....[2]....
        /*003c*/ 	.word	0x00000160


	//----- nvinfo : EIATTR_COOP_GROUP_MASK_REGIDS
	.align		4
.L_1019:
        /*0040*/ 	.byte	0x04, 0x29
        /*0042*/ 	.short	(.L_1021 - .L_1020)


	//   ....[0]....
.L_1020:
        /*0044*/ 	.word	0xffffffff


	//   ....[1]....
        /*0048*/ 	.word	0xffffffff


	//   ....[2]....
        /*004c*/ 	.word	0xffffffff


	//   ....[3]....
        /*0050*/ 	.word	0xffffffff


	//   ....[4]....
        /*0054*/ 	.word	0xffffffff


	//   ....[5]....
        /*0058*/ 	.word	0xffffffff


	//   ....[6]....
        /*005c*/ 	.word	0xffffffff


	//   ....[7]....
        /*0060*/ 	.word	0xffffffff


	//   ....[8]....
        /*0064*/ 	.word	0xffffffff


	//   ....[9]....
        /*0068*/ 	.word	0xffffffff


	//   ....[10]....
        /*006c*/ 	.word	0xffffffff


	//   ....[11]....
        /*0070*/ 	.word	0xffffffff


	//   ....[12]....
        /*0074*/ 	.word	0xffffffff


	//   ....[13]....
        /*0078*/ 	.word	0xffffffff


	//   ....[14]....
        /*007c*/ 	.word	0xffffffff


	//   ....[15]....
        /*0080*/ 	.word	0xffffffff


	//   ....[16]....
        /*0084*/ 	.word	0xffffffff


	//   ....[17]....
        /*0088*/ 	.word	0xffffffff


	//   ....[18]....
        /*008c*/ 	.word	0xffffffff


	//   ....[19]....
        /*0090*/ 	.word	0xffffffff


	//   ....[20]....
        /*0094*/ 	.word	0xffffffff


	//   ....[21]....
        /*0098*/ 	.word	0xffffffff


	//   ....[22]....
        /*009c*/ 	.word	0xffffffff


	//   ....[23]....
        /*00a0*/ 	.word	0xffffffff


	//   ....[24]....
        /*00a4*/ 	.word	0xffffffff


	//   ....[25]....
        /*00a8*/ 	.word	0xffffffff


	//   ....[26]....
        /*00ac*/ 	.word	0xffffffff


	//   ....[27]....
        /*00b0*/ 	.word	0xffffffff


	//   ....[28]....
        /*00b4*/ 	.word	0xffffffff


	//   ....[29]....
        /*00b8*/ 	.word	0xffffffff


	//   ....[30]....
        /*00bc*/ 	.word	0xffffffff


	//   ....[31]....
        /*00c0*/ 	.word	0xffffffff


	//   ....[32]....
        /*00c4*/ 	.word	0xffffffff


	//   ....[33]....
        /*00c8*/ 	.word	0xffffffff


	//   ....[34]....
        /*00cc*/ 	.word	0xffffffff


	//   ....[35]....
        /*00d0*/ 	.word	0xffffffff


	//   ....[36]....
        /*00d4*/ 	.word	0xffffffff


	//   ....[37]....
        /*00d8*/ 	.word	0xffffffff


	//   ....[38]....
        /*00dc*/ 	.word	0xffffffff


	//   ....[39]....
        /*00e0*/ 	.word	0xffffffff


	//   ....[40]....
        /*00e4*/ 	.word	0xffffffff


	//   ....[41]....
        /*00e8*/ 	.word	0xffffffff


	//   ....[42]....
        /*00ec*/ 	.word	0xffffffff


	//   ....[43]....
        /*00f0*/ 	.word	0xffffffff


	//   ....[44]....
        /*00f4*/ 	.word	0xffffffff


	//   ....[45]....
        /*00f8*/ 	.word	0xffffffff


	//   ....[46]....
        /*00fc*/ 	.word	0xffffffff


	//   ....[47]....
        /*0100*/ 	.word	0xffffffff


	//   ....[48]....
        /*0104*/ 	.word	0xffffffff


	//   ....[49]....
        /*0108*/ 	.word	0xffffffff


	//   ....[50]....
        /*010c*/ 	.word	0xffffffff


	//   ....[51]....
        /*0110*/ 	.word	0xffffffff


	//   ....[52]....
        /*0114*/ 	.word	0xffffffff


	//   ....[53]....
        /*0118*/ 	.word	0xffffffff


	//   ....[54]....
        /*011c*/ 	.word	0xffffffff


	//   ....[55]....
        /*0120*/ 	.word	0xffffffff


	//   ....[56]....
        /*0124*/ 	.word	0xffffffff


	//   ....[57]....
        /*0128*/ 	.word	0xffffffff


	//   ....[58]....
        /*012c*/ 	.word	0xffffffff


	//   ....[59]....
        /*0130*/ 	.word	0xffffffff


	//   ....[60]....
        /*0134*/ 	.word	0xffffffff


	//   ....[61]....
        /*0138*/ 	.word	0xffffffff


	//   ....[62]....
        /*013c*/ 	.word	0xffffffff


	//   ....[63]....
        /*0140*/ 	.word	0xffffffff


	//   ....[64]....
        /*0144*/ 	.word	0xffffffff


	//   ....[65]....
        /*0148*/ 	.word	0xffffffff


	//   ....[66]....
        /*014c*/ 	.word	0xffffffff


	//   ....[67]....
        /*0150*/ 	.word	0xffffffff


	//   ....[68]....
        /*0154*/ 	.word	0xffffffff


	//   ....[69]....
        /*0158*/ 	.word	0xffffffff


	//   ....[70]....
        /*015c*/ 	.word	0xffffffff


	//   ....[71]....
        /*0160*/ 	.word	0xffffffff


	//   ....[72]....
        /*0164*/ 	.word	0xffffffff


	//   ....[73]....
        /*0168*/ 	.word	0xffffffff


	//   ....[74]....
        /*016c*/ 	.word	0xffffffff


	//   ....[75]....
        /*0170*/ 	.word	0xffffffff


	//   ....[76]....
        /*0174*/ 	.word	0xffffffff


	//   ....[77]....
        /*0178*/ 	.word	0xffffffff


	//   ....[78]....
        /*017c*/ 	.word	0xffffffff


	//   ....[79]....
        /*0180*/ 	.word	0xffffffff


	//   ....[80]....
        /*0184*/ 	.word	0xffffffff


	//   ....[81]....
        /*0188*/ 	.word	0xffffffff


	//   ....[82]....
        /*018c*/ 	.word	0xffffffff


	//   ....[83]....
        /*0190*/ 	.word	0xffffffff


	//   ....[84]....
        /*0194*/ 	.word	0xffffffff


	//   ....[85]....
        /*0198*/ 	.word	0xffffffff


	//   ....[86]....
        /*019c*/ 	.word	0xffffffff


	//   ....[87]....
        /*01a0*/ 	.word	0xffffffff


	//   ....[88]....
        /*01a4*/ 	.word	0xffffffff


	//   ....[89]....
        /*01a8*/ 	.word	0xffffffff


	//   ....[90]....
        /*01ac*/ 	.word	0xffffffff


	//   ....[91]....
        /*01b0*/ 	.word	0xffffffff


	//   ....[92]....
        /*01b4*/ 	.word	0xffffffff


	//   ....[93]....
        /*01b8*/ 	.word	0xffffffff


	//   ....[94]....
        /*01bc*/ 	.word	0xffffffff


	//   ....[95]....
        /*01c0*/ 	.word	0xffffffff


	//   ....[96]....
        /*01c4*/ 	.word	0xffffffff


	//   ....[97]....
        /*01c8*/ 	.word	0xffffffff


	//   ....[98]....
        /*01cc*/ 	.word	0xffffffff


	//   ....[99]....
        /*01d0*/ 	.word	0xffffffff


	//   ....[100]....
        /*01d4*/ 	.word	0xffffffff


	//   ....[101]....
        /*01d8*/ 	.word	0xffffffff


	//   ....[102]....
        /*01dc*/ 	.word	0xffffffff


	//   ....[103]....
        /*01e0*/ 	.word	0xffffffff


	//   ....[104]....
        /*01e4*/ 	.word	0xffffffff


	//   ....[105]....
        /*01e8*/ 	.word	0xffffffff


	//   ....[106]....
        /*01ec*/ 	.word	0xffffffff


	//   ....[107]....
        /*01f0*/ 	.word	0xffffffff


	//   ....[108]....
        /*01f4*/ 	.word	0xffffffff


	//   ....[109]....
        /*01f8*/ 	.word	0xffffffff


	//   ....[110]....
        /*01fc*/ 	.word	0xffffffff


	//   ....[111]....
        /*0200*/ 	.word	0xffffffff


	//   ....[112]....
        /*0204*/ 	.word	0xffffffff


	//   ....[113]....
        /*0208*/ 	.word	0xffffffff


	//   ....[114]....
        /*020c*/ 	.word	0xffffffff


	//   ....[115]....
        /*0210*/ 	.word	0xffffffff


	//   ....[116]....
        /*0214*/ 	.word	0xffffffff


	//   ....[117]....
        /*0218*/ 	.word	0x0500000f


	//   ....[118]....
        /*021c*/ 	.word	0x0500000f


	//   ....[119]....
        /*0220*/ 	.word	0x0500000f


	//   ....[120]....
        /*0224*/ 	.word	0x0500000f


	//   ....[121]....
        /*0228*/ 	.word	0x0500000f


	//   ....[122]....
        /*022c*/ 	.word	0x0500000f


	//   ....[123]....
        /*0230*/ 	.word	0x0500000f


	//   ....[124]....
        /*0234*/ 	.word	0x0500000f


	//   ....[125]....
        /*0238*/ 	.word	0x0500000f


	//   ....[126]....
        /*023c*/ 	.word	0x0500000f


	//   ....[127]....
        /*0240*/ 	.word	0x0500000f


	//   ....[128]....
        /*0244*/ 	.word	0x0500000f


	//   ....[129]....
        /*0248*/ 	.word	0x0500000f


	//   ....[130]....
        /*024c*/ 	.word	0x0500000f


	//   ....[131]....
        /*0250*/ 	.word	0x0500000f


	//   ....[132]....
        /*0254*/ 	.word	0x0500000f


	//   ....[133]....
        /*0258*/ 	.word	0x0500000f


	//   ....[134]....
        /*025c*/ 	.word	0x0500000f


	//   ....[135]....
        /*0260*/ 	.word	0x0500000f


	//   ....[136]....
        /*0264*/ 	.word	0x0500000f


	//   ....[137]....
        /*0268*/ 	.word	0x0500000f


	//   ....[138]....
        /*026c*/ 	.word	0x0500000f


	//   ....[139]....
        /*0270*/ 	.word	0x0500000f


	//   ....[140]....
        /*0274*/ 	.word	0x0500000f


	//   ....[141]....
        /*0278*/ 	.word	0x0500000f


	//   ....[142]....
        /*027c*/ 	.word	0x0500000f


	//   ....[143]....
        /*0280*/ 	.word	0x0500000f


	//   ....[144]....
        /*0284*/ 	.word	0x0500000f


	//   ....[145]....
        /*0288*/ 	.word	0x0500000f


	//   ....[146]....
        /*028c*/ 	.word	0x0500000f


	//   ....[147]....
        /*0290*/ 	.word	0x0500000f


	//   ....[148]....
        /*0294*/ 	.word	0x0500000f


	//   ....[149]....
        /*0298*/ 	.word	0x0500000f


	//   ....[150]....
        /*029c*/ 	.word	0x0500000f


	//   ....[151]....
        /*02a0*/ 	.word	0x0500000f


	//   ....[152]....
        /*02a4*/ 	.word	0x0500000f


	//   ....[153]....
        /*02a8*/ 	.word	0x0500000f


	//   ....[154]....
        /*02ac*/ 	.word	0x0500000f


	//   ....[155]....
        /*02b0*/ 	.word	0x0500000f


	//   ....[156]....
        /*02b4*/ 	.word	0x0500000f


	//   ....[157]....
        /*02b8*/ 	.word	0x0500000f


	//   ....[158]....
        /*02bc*/ 	.word	0x0500000f


	//   ....[159]....
        /*02c0*/ 	.word	0x0500000f


	//   ....[160]....
        /*02c4*/ 	.word	0x0500000f


	//   ....[161]....
        /*02c8*/ 	.word	0x0500000f


	//   ....[162]....
        /*02cc*/ 	.word	0x0500000f


	//   ....[163]....
        /*02d0*/ 	.word	0x0500000f


	//   ....[164]....
        /*02d4*/ 	.word	0x0500000f


	//   ....[165]....
        /*02d8*/ 	.word	0x0500000f


	//   ....[166]....
        /*02dc*/ 	.word	0x0500000f


	//   ....[167]....
        /*02e0*/ 	.word	0x0500000f


	//   ....[168]....
        /*02e4*/ 	.word	0x0500000f


	//   ....[169]....
        /*02e8*/ 	.word	0x0500000f


	//   ....[170]....
        /*02ec*/ 	.word	0x0500000f


	//   ....[171]....
        /*02f0*/ 	.word	0x0500000f


	//   ....[172]....
        /*02f4*/ 	.word	0x0500000f


	//   ....[173]....
        /*02f8*/ 	.word	0x0500000f


	//   ....[174]....
        /*02fc*/ 	.word	0x0500000f


	//   ....[175]....
        /*0300*/ 	.word	0x0500000f


	//   ....[176]....
        /*0304*/ 	.word	0x0500000f


	//   ....[177]....
        /*0308*/ 	.word	0x0500000f


	//   ....[178]....
        /*030c*/ 	.word	0x0500000f


	//   ....[179]....
        /*0310*/ 	.word	0x0500000f


	//   ....[180]....
        /*0314*/ 	.word	0x0500000f


	//   ....[181]....
        /*0318*/ 	.word	0x0500000f


	//   ....[182]....
        /*031c*/ 	.word	0x0500000f


	//   ....[183]....
        /*0320*/ 	.word	0x0500000f


	//   ....[184]....
        /*0324*/ 	.word	0x0500000f


	//   ....[185]....
        /*0328*/ 	.word	0x0500000f


	//   ....[186]....
        /*032c*/ 	.word	0x0500000f


	//   ....[187]....
        /*0330*/ 	.word	0x0500000f


	//   ....[188]....
        /*0334*/ 	.word	0x0500000f


	//   ....[189]....
        /*0338*/ 	.word	0x0500000f


	//   ....[190]....
        /*033c*/ 	.word	0x0500000f


	//   ....[191]....
        /*0340*/ 	.word	0x0500000f


	//   ....[192]....
        /*0344*/ 	.word	0x0500000f


	//   ....[193]....
        /*0348*/ 	.word	0x0500000f


	//   ....[194]....
        /*034c*/ 	.word	0x0500000f


	//   ....[195]....
        /*0350*/ 	.word	0x0500000f


	//   ....[196]....
        /*0354*/ 	.word	0x0500000f


	//   ....[197]....
        /*0358*/ 	.word	0x0500000f


	//   ....[198]....
        /*035c*/ 	.word	0x0500000f


	//----- nvinfo : EIATTR_COOP_GROUP_INSTR_OFFSETS
	.align		4
.L_1021:
        /*0360*/ 	.byte	0x04, 0x28
        /*0362*/ 	.short	(.L_1023 - .L_1022)


	//   ....[0]....
.L_1022:
        /*0364*/ 	.word	0x00000070


	//   ....[1]....
        /*0368*/ 	.word	0x00000080


	//   ....[2]....
        /*036c*/ 	.word	0x000002c0


	//   ....[3]....
        /*0370*/ 	.word	0x00000420


	//   ....[4]....
        /*0374*/ 	.word	0x00000540


	//   ....[5]....
        /*0378*/ 	.word	0x000006a0


	//   ....[6]....
        /*037c*/ 	.word	0x00001170


	//   ....[7]....
        /*0380*/ 	.word	0x00001c10


	//   ....[8]....
        /*0384*/ 	.word	0x00001c50


	//   ....[9]....
        /*0388*/ 	.word	0x00002320


	//   ....[10]....
        /*038c*/ 	.word	0x00002410


	//   ....[11]....
        /*0390*/ 	.word	0x00002d70


	//   ....[12]....
        /*0394*/ 	.word	0x00002dc0


	//   ....[13]....
        /*0398*/ 	.word	0x000042a0


	//   ....[14]....
        /*039c*/ 	.word	0x000042c0


	//   ....[15]....
        /*03a0*/ 	.word	0x00004970


	//   ....[16]....
        /*03a4*/ 	.word	0x00004a60


	//   ....[17]....
        /*03a8*/ 	.word	0x000052b0


	//   ....[18]....
        /*03ac*/ 	.word	0x00005310


	//   ....[19]....
        /*03b0*/ 	.word	0x00007030


	//   ....[20]....
        /*03b4*/ 	.word	0x00007040


	//   ....[21]....
        /*03b8*/ 	.word	0x00007080


	//   ....[22]....
        /*03bc*/ 	.word	0x00007090


	//   ....[23]....
        /*03c0*/ 	.word	0x00008520


	//   ....[24]....
        /*03c4*/ 	.word	0x00008550


	//   ....[25]....
        /*03c8*/ 	.word	0x00008620


	//   ....[26]....
        /*03cc*/ 	.word	0x00008630


	//   ....[27]....
        /*03d0*/ 	.word	0x000095c0


	//   ....[28]....
        /*03d4*/ 	.word	0x00009600


	//   ....[29]....
        /*03d8*/ 	.word	0x00009640


	//   ....[30]....
        /*03dc*/ 	.word	0x00009680


	//   ....[31]....
        /*03e0*/ 	.word	0x000096c0


	//   ....[32]....
        /*03e4*/ 	.word	0x000096d0


	//   ....[33]....
        /*03e8*/ 	.word	0x00009d20


	//   ....[34]....
        /*03ec*/ 	.word	0x00009d30


	//   ....[35]....
        /*03f0*/ 	.word	0x0000a760


	//   ....[36]....
        /*03f4*/ 	.word	0x0000b940


	//   ....[37]....
        /*03f8*/ 	.word	0x0000b970


	//   ....[38]....
        /*03fc*/ 	.word	0x0000b980


	//   ....[39]....
        /*0400*/ 	.word	0x0000b990


	//   ....[40]....
        /*0404*/ 	.word	0x0000b9a0


	//   ....[41]....
        /*0408*/ 	.word	0x0000b9b0


	//   ....[42]....
        /*040c*/ 	.word	0x0000b9c0


	//   ....[43]....
        /*0410*/ 	.word	0x0000b9e0


	//   ....[44]....
        /*0414*/ 	.word	0x0000ba50


	//   ....[45]....
        /*0418*/ 	.word	0x0000ba80


	//   ....[46]....
        /*041c*/ 	.word	0x0000bb40


	//   ....[47]....
        /*0420*/ 	.word	0x0000bb70


	//   ....[48]....
        /*0424*/ 	.word	0x0000bbb0


	//   ....[49]....
        /*0428*/ 	.word	0x0000bbc0


	//   ....[50]....
        /*042c*/ 	.word	0x0000bc00


	//   ....[51]....
        /*0430*/ 	.word	0x0000bc30


	//   ....[52]....
        /*0434*/ 	.word	0x0000c2c0


	//   ....[53]....
        /*0438*/ 	.word	0x0000c2f0


	//   ....[54]....
        /*043c*/ 	.word	0x0000c320


	//   ....[55]....
        /*0440*/ 	.word	0x0000c350


	//   ....[56]....
        /*0444*/ 	.word	0x0000c370


	//   ....[57]....
        /*0448*/ 	.word	0x0000c3f0


	//   ....[58]....
        /*044c*/ 	.word	0x0000c420


	//   ....[59]....
        /*0450*/ 	.word	0x0000c430


	//   ....[60]....
        /*0454*/ 	.word	0x0000c510


	//   ....[61]....
        /*0458*/ 	.word	0x0000c530


	//   ....[62]....
        /*045c*/ 	.word	0x0000c540


	//   ....[63]....
        /*0460*/ 	.word	0x0000c590


	//   ....[64]....
        /*0464*/ 	.word	0x0000c630


	//   ....[65]....
        /*0468*/ 	.word	0x0000c650


	//   ....[66]....
        /*046c*/ 	.word	0x0000c660


	//   ....[67]....
        /*0470*/ 	.word	0x0000c6a0


	//   ....[68]....
        /*0474*/ 	.word	0x0000cdb0


	//   ....[69]....
        /*0478*/ 	.word	0x0000cde0


	//   ....[70]....
        /*047c*/ 	.word	0x0000cdf0


	//   ....[71]....
        /*0480*/ 	.word	0x0000ce00


	//   ....[72]....
        /*0484*/ 	.word	0x0000ce30


	//   ....[73]....
        /*0488*/ 	.word	0x0000ce70


	//   ....[74]....
        /*048c*/ 	.word	0x0000ce80


	//   ....[75]....
        /*0490*/ 	.word	0x0000cea0


	//   ....[76]....
        /*0494*/ 	.word	0x0000cf00


	//   ....[77]....
        /*0498*/ 	.word	0x0000cf10


	//   ....[78]....
        /*049c*/ 	.word	0x0000cf30


	//   ....[79]....
        /*04a0*/ 	.word	0x0000cf90


	//   ....[80]....
        /*04a4*/ 	.word	0x0000cfb0


	//   ....[81]....
        /*04a8*/ 	.word	0x0000cfc0


	//   ....[82]....
        /*04ac*/ 	.word	0x0000cff0


	//   ....[83]....
        /*04b0*/ 	.word	0x0000d000


	//   ....[84]....
        /*04b4*/ 	.word	0x0000d280


	//   ....[85]....
        /*04b8*/ 	.word	0x0000d2a0


	//   ....[86]....
        /*04bc*/ 	.word	0x0000d2b0


	//   ....[87]....
        /*04c0*/ 	.word	0x0000d2d0


	//   ....[88]....
        /*04c4*/ 	.word	0x0000d340


	//   ....[89]....
        /*04c8*/ 	.word	0x0000d370


	//   ....[90]....
        /*04cc*/ 	.word	0x0000d3c0


	//   ....[91]....
        /*04d0*/ 	.word	0x0000d3f0


	//   ....[92]....
        /*04d4*/ 	.word	0x0000d440


	//   ....[93]....
        /*04d8*/ 	.word	0x0000d470


	//   ....[94]....
        /*04dc*/ 	.word	0x0000d4c0


	//   ....[95]....
        /*04e0*/ 	.word	0x0000d4f0


	//   ....[96]....
        /*04e4*/ 	.word	0x0000d540


	//   ....[97]....
        /*04e8*/ 	.word	0x0000d570


	//   ....[98]....
        /*04ec*/ 	.word	0x0000d5c0


	//   ....[99]....
        /*04f0*/ 	.word	0x0000d5f0


	//   ....[100]....
        /*04f4*/ 	.word	0x0000da50


	//   ....[101]....
        /*04f8*/ 	.word	0x0000da80


	//   ....[102]....
        /*04fc*/ 	.word	0x0000dab0


	//   ....[103]....
        /*0500*/ 	.word	0x0000dae0


	//   ....[104]....
        /*0504*/ 	.word	0x0000db10


	//   ....[105]....
        /*0508*/ 	.word	0x0000db20


	//   ....[106]....
        /*050c*/ 	.word	0x0000db40


	//   ....[107]....
        /*0510*/ 	.word	0x0000db60


	//   ....[108]....
        /*0514*/ 	.word	0x0000db80


	//   ....[109]....
        /*0518*/ 	.word	0x0000dba0


	//   ....[110]....
        /*051c*/ 	.word	0x0000dc20


	//   ....[111]....
        /*0520*/ 	.word	0x0000dc40


	//   ....[112]....
        /*0524*/ 	.word	0x0000dc70


	//   ....[113]....
        /*0528*/ 	.word	0x0000dc90


	//   ....[114]....
        /*052c*/ 	.word	0x0000de40


	//   ....[115]....
        /*0530*/ 	.word	0x0000de50


	//   ....[116]....
        /*0534*/ 	.word	0x0000e0b0


	//   ....[117]....
        /*0538*/ 	.word	0x0000e610


	//   ....[118]....
        /*053c*/ 	.word	0x0000e700


	//   ....[119]....
        /*0540*/ 	.word	0x0000e7a0


	//   ....[120]....
        /*0544*/ 	.word	0x0000e800


	//   ....[121]....
        /*0548*/ 	.word	0x0000e8d0


	//   ....[122]....
        /*054c*/ 	.word	0x0000e940


	//   ....[123]....
        /*0550*/ 	.word	0x0000ea00


	//   ....[124]....
        /*0554*/ 	.word	0x0000ea70


	//   ....[125]....
        /*0558*/ 	.word	0x0000eb50


	//   ....[126]....
        /*055c*/ 	.word	0x0000ebd0


	//   ....[127]....
        /*0560*/ 	.word	0x0000eca0


	//   ....[128]....
        /*0564*/ 	.word	0x0000ed20


	//   ....[129]....
        /*0568*/ 	.word	0x0000ede0


	//   ....[130]....
        /*056c*/ 	.word	0x0000ee50


	//   ....[131]....
        /*0570*/ 	.word	0x0000ef30


	//   ....[132]....
        /*0574*/ 	.word	0x0000efb0


	//   ....[133]....
        /*0578*/ 	.word	0x0000f070


	//   ....[134]....
        /*057c*/ 	.word	0x0000f100


	//   ....[135]....
        /*0580*/ 	.word	0x0000f170


	//   ....[136]....
        /*0584*/ 	.word	0x0000f210


	//   ....[137]....
        /*0588*/ 	.word	0x0000f2e0


	//   ....[138]....
        /*058c*/ 	.word	0x0000f350


	//   ....[139]....
        /*0590*/ 	.word	0x0000f440


	//   ....[140]....
        /*0594*/ 	.word	0x0000f4a0


	//   ....[141]....
        /*0598*/ 	.word	0x0000f570


	//   ....[142]....
        /*059c*/ 	.word	0x0000f5e0


	//   ....[143]....
        /*05a0*/ 	.word	0x0000f6d0


	//   ....[144]....
        /*05a4*/ 	.word	0x0000f730


	//   ....[145]....
        /*05a8*/ 	.word	0x0000f7f0


	//   ....[146]....
        /*05ac*/ 	.word	0x0000f870


	//   ....[147]....
        /*05b0*/ 	.word	0x0000f940


	//   ....[148]....
        /*05b4*/ 	.word	0x0000f9b0


	//   ....[149]....
        /*05b8*/ 	.word	0x0000fa60


	//   ....[150]....
        /*05bc*/ 	.word	0x0000fba0


	//   ....[151]....
        /*05c0*/ 	.word	0x0000fc50


	//   ....[152]....
        /*05c4*/ 	.word	0x0000fd20


	//   ....[153]....
        /*05c8*/ 	.word	0x0000fd70


	//   ....[154]....
        /*05cc*/ 	.word	0x0000fe50


	//   ....[155]....
        /*05d0*/ 	.word	0x0000fea0


	//   ....[156]....
        /*05d4*/ 	.word	0x0000ff70


	//   ....[157]....
        /*05d8*/ 	.word	0x0000ffc0


	//   ....[158]....
        /*05dc*/ 	.word	0x000100a0


	//   ....[159]....
        /*05e0*/ 	.word	0x000100f0


	//   ....[160]....
        /*05e4*/ 	.word	0x000101d0


	//   ....[161]....
        /*05e8*/ 	.word	0x00010220


	//   ....[162]....
        /*05ec*/ 	.word	0x000102f0


	//   ....[163]....
        /*05f0*/ 	.word	0x00010340


	//   ....[164]....
        /*05f4*/ 	.word	0x00010420


	//   ....[165]....
        /*05f8*/ 	.word	0x00010470


	//   ....[166]....
        /*05fc*/ 	.word	0x00010560


	//   ....[167]....
        /*0600*/ 	.word	0x00010600


	//   ....[168]....
        /*0604*/ 	.word	0x00010660


	//   ....[169]....
        /*0608*/ 	.word	0x00010720


	//   ....[170]....
        /*060c*/ 	.word	0x000107c0


	//   ....[171]....
        /*0610*/ 	.word	0x00010880


	//   ....[172]....
        /*0614*/ 	.word	0x00010920


	//   ....[173]....
        /*0618*/ 	.word	0x000109e0


	//   ....[174]....
        /*061c*/ 	.word	0x00010a80


	//   ....[175]....
        /*0620*/ 	.word	0x00010b40


	//   ....[176]....
        /*0624*/ 	.word	0x00010be0


	//   ....[177]....
        /*0628*/ 	.word	0x00010ca0


	//   ....[178]....
        /*062c*/ 	.word	0x00010d40


	//   ....[179]....
        /*0630*/ 	.word	0x00010e00


	//   ....[180]....
        /*0634*/ 	.word	0x00010ea0


	//   ....[181]....
        /*0638*/ 	.word	0x00010f60


	//   ....[182]....
        /*063c*/ 	.word	0x00011080


	//   ....[183]....
        /*0640*/ 	.word	0x00011120


	//   ....[184]....
        /*0644*/ 	.word	0x000111d0


	//   ....[185]....
        /*0648*/ 	.word	0x000112a0


	//   ....[186]....
        /*064c*/ 	.word	0x00011310


	//   ....[187]....
        /*0650*/ 	.word	0x000113e0


	//   ....[188]....
        /*0654*/ 	.word	0x00011450


	//   ....[189]....
        /*0658*/ 	.word	0x00011530


	//   ....[190]....
        /*065c*/ 	.word	0x000115a0


	//   ....[191]....
        /*0660*/ 	.word	0x00011680


	//   ....[192]....
        /*0664*/ 	.word	0x00011700


	//   ....[193]....
        /*0668*/ 	.word	0x000117e0


	//   ....[194]....
        /*066c*/ 	.word	0x00011850


	//   ....[195]....
        /*0670*/ 	.word	0x00011920


	//   ....[196]....
        /*0674*/ 	.word	0x00011990


	//   ....[197]....
        /*0678*/ 	.word	0x00011a50


	//   ....[198]....
        /*067c*/ 	.word	0x00011b30


	//----- nvinfo : EIATTR_REG_RECONFIG
	.align		4
.L_1023:
        /*0680*/ 	.byte	0x01, 0x54
	.zero		2


	//----- nvinfo : EIATTR_SYSCALL_OFFSETS
	.align		4
        /*0684*/ 	.byte	0x04, 0x46
        /*0686*/ 	.short	(.L_1025 - .L_1024)


	//   ....[0]....
.L_1024:
        /*0688*/ 	.word	0x00001330


	//   ....[1]....
        /*068c*/ 	.word	0x0000af80


	//   ....[2]....
        /*0690*/ 	.word	0x0000b0c0


	//   ....[3]....
        /*0694*/ 	.word	0x0000b1b0


	//   ....[4]....
        /*0698*/ 	.word	0x0000c000


	//----- nvinfo : EIATTR_MBARRIER_INSTR_OFFSETS
	.align		4
.L_1025:
        /*069c*/ 	.byte	0x04, 0x39
        /*069e*/ 	.short	(.L_1027 - .L_1026)


	//   ....[0]....
.L_1026:
        /*06a0*/ 	.word	0x00000170
        /*06a4*/ 	.word	0x000000ff
        /*06a8*/ 	.word	0x00028800
        /*06ac*/ 	.short	0x0100
        /*06ae*/ 	.byte	0x08
	.zero		1


	//   ....[1]....
        /*06b0*/ 	.word	0x00000180
        /*06b4*/ 	.word	0x000000ff
        /*06b8*/ 	.word	0x00028820
        /*06bc*/ 	.short	0x0100
        /*06be*/ 	.byte	0x08
	.zero		1


	//   ....[2]....
        /*06c0*/ 	.word	0x00000270
        /*06c4*/ 	.word	0x000000ff
        /*06c8*/ 	.word	0x00028830
        /*06cc*/ 	.short	0x0100
        /*06ce*/ 	.byte	0x08
	.zero		1


	//   ....[3]....
        /*06d0*/ 	.word	0x00000280
        /*06d4*/ 	.word	0x000000ff
        /*06d8*/ 	.word	0x00028840
        /*06dc*/ 	.short	0x0100
        /*06de*/ 	.byte	0x08
	.zero		1


	//   ....[4]....
        /*06e0*/ 	.word	0x00000290
        /*06e4*/ 	.word	0x000000ff
        /*06e8*/ 	.word	0x00028838
        /*06ec*/ 	.short	0x0100
        /*06ee*/ 	.byte	0x08
	.zero		1


	//   ....[5]....
        /*06f0*/ 	.word	0x000002a0
        /*06f4*/ 	.word	0x000000ff
        /*06f8*/ 	.word	0x00028848
        /*06fc*/ 	.short	0x0100
        /*06fe*/ 	.byte	0x08
	.zero		1


	//   ....[6]....
        /*0700*/ 	.word	0x000003d0
        /*0704*/ 	.word	0x000000ff
        /*0708*/ 	.word	0x00028850
        /*070c*/ 	.short	0x0100
        /*070e*/ 	.byte	0x08
	.zero		1


	//   ....[7]....
        /*0710*/ 	.word	0x000003e0
        /*0714*/ 	.word	0x000000ff
        /*0718*/ 	.word	0x00028860
        /*071c*/ 	.short	0x0100
        /*071e*/ 	.byte	0x08
	.zero		1


	//   ....[8]....
        /*0720*/ 	.word	0x000003f0
        /*0724*/ 	.word	0x000000ff
        /*0728*/ 	.word	0x00028858
        /*072c*/ 	.short	0x0100
        /*072e*/ 	.byte	0x08
	.zero		1


	//   ....[9]....
        /*0730*/ 	.word	0x00000400
        /*0734*/ 	.word	0x000000ff
        /*0738*/ 	.word	0x00028868
        /*073c*/ 	.short	0x0100
        /*073e*/ 	.byte	0x08
	.zero		1


	//   ....[10]....
        /*0740*/ 	.word	0x000004f0
        /*0744*/ 	.word	0x000000ff
        /*0748*/ 	.word	0x00028870
        /*074c*/ 	.short	0x0100
        /*074e*/ 	.byte	0x06
	.zero		1


	//   ....[11]....
        /*0750*/ 	.word	0x00000500
        /*0754*/ 	.word	0x000000ff
        /*0758*/ 	.word	0x00028880
        /*075c*/ 	.short	0x0100
        /*075e*/ 	.byte	0x06
	.zero		1


	//   ....[12]....
        /*0760*/ 	.word	0x00000510
        /*0764*/ 	.word	0x000000ff
        /*0768*/ 	.word	0x00028878
        /*076c*/ 	.short	0x0100
        /*076e*/ 	.byte	0x06
	.zero		1


	//   ....[13]....
        /*0770*/ 	.word	0x00000520
        /*0774*/ 	.word	0x000000ff
        /*0778*/ 	.word	0x00028888
        /*077c*/ 	.short	0x0100
        /*077e*/ 	.byte	0x06
	.zero		1


	//   ....[14]....
        /*0780*/ 	.word	0x00000650
        /*0784*/ 	.word	0x000000ff
        /*0788*/ 	.word	0x00028890
        /*078c*/ 	.short	0x0100
        /*078e*/ 	.byte	0x08
	.zero		1


	//   ....[15]....
        /*0790*/ 	.word	0x00000660
        /*0794*/ 	.word	0x000000ff
        /*0798*/ 	.word	0x000288a0
        /*079c*/ 	.short	0x0100
        /*079e*/ 	.byte	0x08
	.zero		1


	//   ....[16]....
        /*07a0*/ 	.word	0x00000670
        /*07a4*/ 	.word	0x000000ff
        /*07a8*/ 	.word	0x00028898
        /*07ac*/ 	.short	0x0100
        /*07ae*/ 	.byte	0x08
	.zero		1


	//   ....[17]....
        /*07b0*/ 	.word	0x00000680
        /*07b4*/ 	.word	0x000000ff
        /*07b8*/ 	.word	0x000288a8
        /*07bc*/ 	.short	0x0100
        /*07be*/ 	.byte	0x08
	.zero		1


	//   ....[18]....
        /*07c0*/ 	.word	0x000007c0
        /*07c4*/ 	.word	0x000000ff
        /*07c8*/ 	.word	0x000288b0
        /*07cc*/ 	.short	0x0100
        /*07ce*/ 	.byte	0x08
	.zero		1


	//   ....[19]....
        /*07d0*/ 	.word	0x000007d0
        /*07d4*/ 	.word	0x000000ff
        /*07d8*/ 	.word	0x000288c0
        /*07dc*/ 	.short	0x0100
        /*07de*/ 	.byte	0x08
	.zero		1


	//   ....[20]....
        /*07e0*/ 	.word	0x000007e0
        /*07e4*/ 	.word	0x000000ff
        /*07e8*/ 	.word	0x000288b8
        /*07ec*/ 	.short	0x0100
        /*07ee*/ 	.byte	0x08
	.zero		1


	//   ....[21]....
        /*07f0*/ 	.word	0x000007f0
        /*07f4*/ 	.word	0x000000ff
        /*07f8*/ 	.word	0x000288c8
        /*07fc*/ 	.short	0x0100
        /*07fe*/ 	.byte	0x08
	.zero		1


	//   ....[22]....
        /*0800*/ 	.word	0x00001350
        /*0804*/ 	.word	0x000000ff
        /*0808*/ 	.word	0x00028800
        /*080c*/ 	.short	0x010a
        /*080e*/ 	.byte	0x29
	.zero		1


	//   ....[23]....
        /*0810*/ 	.word	0x000013c0
        /*0814*/ 	.word	0x000000ff
        /*0818*/ 	.word	0x00028830
        /*081c*/ 	.short	0x010a
        /*081e*/ 	.byte	0x29
	.zero		1


	//   ....[24]....
        /*0820*/ 	.word	0x00001420
        /*0824*/ 	.word	0x000000ff
        /*0828*/ 	.word	0x00028830
        /*082c*/ 	.short	0x010a
        /*082e*/ 	.byte	0x29
	.zero		1


	//   ....[25]....
        /*0830*/ 	.word	0x00001a90
        /*0834*/ 	.word	0x000000ff
        /*0838*/ 	.word	0x00000000
        /*083c*/ 	.short	0x0101
        /*083e*/ 	.byte	0x06
	.zero		1


	//   ....[26]....
        /*0840*/ 	.word	0x00003ad0
        /*0844*/ 	.word	0x000000ff
        /*0848*/ 	.word	0x00028830
        /*084c*/ 	.short	0x010a
        /*084e*/ 	.byte	0x04
	.zero		1


	//   ....[27]....
        /*0850*/ 	.word	0x00003b10
        /*0854*/ 	.word	0x000000ff
        /*0858*/ 	.word	0x00028830
        /*085c*/ 	.short	0x010a
        /*085e*/ 	.byte	0x04
	.zero		1


	//   ....[28]....
        /*0860*/ 	.word	0x00003e80
        /*0864*/ 	.word	0x000000ff
        /*0868*/ 	.word	0x00028850
        /*086c*/ 	.short	0x010a
        /*086e*/ 	.byte	0x04
	.zero		1


	//   ....[29]....
        /*0870*/ 	.word	0x00003ec0
        /*0874*/ 	.word	0x000000ff
        /*0878*/ 	.word	0x00028850
        /*087c*/ 	.short	0x010a
        /*087e*/ 	.byte	0x04
	.zero		1


	//   ....[30]....
        /*0880*/ 	.word	0x00004320
        /*0884*/ 	.word	0x000000ff
        /*0888*/ 	.word	0x00000000
        /*088c*/ 	.short	0x0101
        /*088e*/ 	.byte	0x04
	.zero		1


	//   ....[31]....
        /*0890*/ 	.word	0x00005e10
        /*0894*/ 	.word	0x000000ff
        /*0898*/ 	.word	0x00000000
        /*089c*/ 	.short	0x0101
        /*089e*/ 	.byte	0x04
	.zero		1


	//   ....[32]....
        /*08a0*/ 	.word	0x00006510
        /*08a4*/ 	.word	0x000000ff
        /*08a8*/ 	.word	0x00028830
        /*08ac*/ 	.short	0x010a
        /*08ae*/ 	.byte	0x04
	.zero		1


	//   ....[33]....
        /*08b0*/ 	.word	0x00006550
        /*08b4*/ 	.word	0x000000ff
        /*08b8*/ 	.word	0x00028830
        /*08bc*/ 	.short	0x010a
        /*08be*/ 	.byte	0x04
	.zero		1


	//   ....[34]....
        /*08c0*/ 	.word	0x00006880
        /*08c4*/ 	.word	0x000000ff
        /*08c8*/ 	.word	0x00028850
        /*08cc*/ 	.short	0x010a
        /*08ce*/ 	.byte	0x04
	.zero		1


	//   ....[35]....
        /*08d0*/ 	.word	0x000068c0
        /*08d4*/ 	.word	0x000000ff
        /*08d8*/ 	.word	0x00028850
        /*08dc*/ 	.short	0x010a
        /*08de*/ 	.byte	0x04
	.zero		1


	//   ....[36]....
        /*08e0*/ 	.word	0x00006cc0
        /*08e4*/ 	.word	0x000000ff
        /*08e8*/ 	.word	0x00000000
        /*08ec*/ 	.short	0x0101
        /*08ee*/ 	.byte	0x04
	.zero		1


	//   ....[37]....
        /*08f0*/ 	.word	0x00007e90
        /*08f4*/ 	.word	0x000000ff
        /*08f8*/ 	.word	0x00000000
        /*08fc*/ 	.short	0x0101
        /*08fe*/ 	.byte	0x04
	.zero		1


	//   ....[38]....
        /*0900*/ 	.word	0x00008490
        /*0904*/ 	.word	0x000000ff
        /*0908*/ 	.word	0x00028850
        /*090c*/ 	.short	0x010a
        /*090e*/ 	.byte	0x05
	.zero		1


	//   ....[39]....
        /*0910*/ 	.word	0x000084d0
        /*0914*/ 	.word	0x000000ff
        /*0918*/ 	.word	0x00028850
        /*091c*/ 	.short	0x010a
        /*091e*/ 	.byte	0x05
	.zero		1


	//   ....[40]....
        /*0920*/ 	.word	0x00008aa0
        /*0924*/ 	.word	0x000000ff
        /*0928*/ 	.word	0x00000000
        /*092c*/ 	.short	0x0101
        /*092e*/ 	.byte	0x04
	.zero		1


	//   ....[41]....
        /*0930*/ 	.word	0x000096e0
        /*0934*/ 	.word	0x000000ff
        /*0938*/ 	.word	0x00000000
        /*093c*/ 	.short	0x0101
        /*093e*/ 	.byte	0x04
	.zero		1


	//   ....[42]....
        /*0940*/ 	.word	0x0000b670
        /*0944*/ 	.word	0x000000ff
        /*0948*/ 	.word	0x00028840
        /*094c*/ 	.short	0x010a
        /*094e*/ 	.byte	0x2f
	.zero		1


	//   ....[43]....
        /*0950*/ 	.word	0x0000bdc0
        /*0954*/ 	.word	0x000000ff
        /*0958*/ 	.word	0x00028830
        /*095c*/ 	.short	0x0107
        /*095e*/ 	.byte	0x2f
	.zero		1


	//   ....[44]....
        /*0960*/ 	.word	0x0000be30
        /*0964*/ 	.word	0x000000ff
        /*0968*/ 	.word	0x00028830
        /*096c*/ 	.short	0x0101
        /*096e*/ 	.byte	0x2f
	.zero		1


	//   ....[45]....
        /*0970*/ 	.word	0x0000c7f0
        /*0974*/ 	.word	0x000000ff
        /*0978*/ 	.word	0x00028800
        /*097c*/ 	.short	0x0107
        /*097e*/ 	.byte	0x2f
	.zero		1


	//   ....[46]....
        /*0980*/ 	.word	0x0000c830
        /*0984*/ 	.word	0x000000ff
        /*0988*/ 	.word	0x00028800
        /*098c*/ 	.short	0x0101
        /*098e*/ 	.byte	0x2f
	.zero		1


	//   ....[47]....
        /*0990*/ 	.word	0x0000c860
        /*0994*/ 	.word	0x000000ff
        /*0998*/ 	.word	0x00028820
        /*099c*/ 	.short	0x010a
        /*099e*/ 	.byte	0x2f
	.zero		1


	//   ....[48]....
        /*09a0*/ 	.word	0x0000cbb0
        /*09a4*/ 	.word	0x00000022
        /*09a8*/ 	.word	0x00028840
        /*09ac*/ 	.short	0x010a
        /*09ae*/ 	.byte	0x3f
	.zero		1


	//   ....[49]....
        /*09b0*/ 	.word	0x0000d110
        /*09b4*/ 	.word	0x00000022
        /*09b8*/ 	.word	0x00028830
        /*09bc*/ 	.short	0x0107
        /*09be*/ 	.byte	0x3f
	.zero		1


	//   ....[50]....
        /*09c0*/ 	.word	0x0000d1c0
        /*09c4*/ 	.word	0x00000022
        /*09c8*/ 	.word	0x00028830
        /*09cc*/ 	.short	0x0101
        /*09ce*/ 	.byte	0x3f
	.zero		1


	//   ....[51]....
        /*09d0*/ 	.word	0x0000d220
        /*09d4*/ 	.word	0x00000000
        /*09d8*/ 	.word	0x00028860
        /*09dc*/ 	.short	0x010a
        /*09de*/ 	.byte	0x3f
	.zero		1


	//   ....[52]....
        /*09e0*/ 	.word	0x0000d770
        /*09e4*/ 	.word	0x00000000
        /*09e8*/ 	.word	0x00028850
        /*09ec*/ 	.short	0x0107
        /*09ee*/ 	.byte	0x3f
	.zero		1


	//   ....[53]....
        /*09f0*/ 	.word	0x0000d870
        /*09f4*/ 	.word	0x00000000
        /*09f8*/ 	.word	0x00028850
        /*09fc*/ 	.short	0x0101
        /*09fe*/ 	.byte	0x3f
	.zero		1


	//   ....[54]....
        /*0a00*/ 	.word	0x0000d9f0
        /*0a04*/ 	.word	0x00000000
        /*0a08*/ 	.word	0x00028860
        /*0a0c*/ 	.short	0x010a
        /*0a0e*/ 	.byte	0x3f
	.zero		1


	//   ....[55]....
        /*0a10*/ 	.word	0x0000df20
        /*0a14*/ 	.word	0x00000000
        /*0a18*/ 	.word	0x00028850
        /*0a1c*/ 	.short	0x0107
        /*0a1e*/ 	.byte	0x3f
	.zero		1


	//   ....[56]....
        /*0a20*/ 	.word	0x0000dfd0
        /*0a24*/ 	.word	0x00000000
        /*0a28*/ 	.word	0x00028850
        /*0a2c*/ 	.short	0x0101
        /*0a2e*/ 	.byte	0x3f
	.zero		1


	//   ....[57]....
        /*0a30*/ 	.word	0x0000e070
        /*0a34*/ 	.word	0x00000007
        /*0a38*/ 	.word	0x00028820
        /*0a3c*/ 	.short	0x010a
        /*0a3e*/ 	.byte	0x3f
	.zero		1


	//   ....[58]....
        /*0a40*/ 	.word	0x0000e1a0
        /*0a44*/ 	.word	0x00000005
        /*0a48*/ 	.word	0x00028840
        /*0a4c*/ 	.short	0x010a
        /*0a4e*/ 	.byte	0x3f
	.zero		1


	//   ....[59]....
        /*0a50*/ 	.word	0x0000e240
        /*0a54*/ 	.word	0x00000007
        /*0a58*/ 	.word	0x00028840
        /*0a5c*/ 	.short	0x010a
        /*0a5e*/ 	.byte	0x3f
	.zero		1


	//   ....[60]....
        /*0a60*/ 	.word	0x0000e280
        /*0a64*/ 	.word	0x00000005
        /*0a68*/ 	.word	0x00028860
        /*0a6c*/ 	.short	0x010a
        /*0a6e*/ 	.byte	0x3f
	.zero		1


	//   ....[61]....
        /*0a70*/ 	.word	0x0000e2c0
        /*0a74*/ 	.word	0x00000007
        /*0a78*/ 	.word	0x00028860
        /*0a7c*/ 	.short	0x010a
        /*0a7e*/ 	.byte	0x3f
	.zero		1


	//   ....[62]....
        /*0a80*/ 	.word	0x0000e330
        /*0a84*/ 	.word	0x00000003
        /*0a88*/ 	.word	0x00028800
        /*0a8c*/ 	.short	0x010a
        /*0a8e*/ 	.byte	0x3f
	.zero		1


	//   ....[63]....
        /*0a90*/ 	.word	0x0000e390
        /*0a94*/ 	.word	0x00000003
        /*0a98*/ 	.word	0x00028830
        /*0a9c*/ 	.short	0x010a
        /*0a9e*/ 	.byte	0x3f
	.zero		1


	//   ....[64]....
        /*0aa0*/ 	.word	0x0000e3f0
        /*0aa4*/ 	.word	0x00000007
        /*0aa8*/ 	.word	0x00028830
        /*0aac*/ 	.short	0x010a
        /*0aae*/ 	.byte	0x3f
	.zero		1


	//   ....[65]....
        /*0ab0*/ 	.word	0x0000e450
        /*0ab4*/ 	.word	0x00000007
        /*0ab8*/ 	.word	0x00028850
        /*0abc*/ 	.short	0x010a
        /*0abe*/ 	.byte	0x3f
	.zero		1


	//   ....[66]....
        /*0ac0*/ 	.word	0x0000e4b0
        /*0ac4*/ 	.word	0x00000007
        /*0ac8*/ 	.word	0x00028830
        /*0acc*/ 	.short	0x010a
        /*0ace*/ 	.byte	0x3f
	.zero		1


	//   ....[67]....
        /*0ad0*/ 	.word	0x0000e510
        /*0ad4*/ 	.word	0x00000007
        /*0ad8*/ 	.word	0x00028850
        /*0adc*/ 	.short	0x010a
        /*0ade*/ 	.byte	0x3f
	.zero		1


	//   ....[68]....
        /*0ae0*/ 	.word	0x0000e570
        /*0ae4*/ 	.word	0x00000003
        /*0ae8*/ 	.word	0x00028850
        /*0aec*/ 	.short	0x010a
        /*0aee*/ 	.byte	0x3f
	.zero		1


	//   ....[69]....
        /*0af0*/ 	.word	0x0000e650
        /*0af4*/ 	.word	0x0000000a
        /*0af8*/ 	.word	0x00028840
        /*0afc*/ 	.short	0x010a
        /*0afe*/ 	.byte	0x3f
	.zero		1


	//   ....[70]....
        /*0b00*/ 	.word	0x0000faa0
        /*0b04*/ 	.word	0x00000003
        /*0b08*/ 	.word	0x00028820
        /*0b0c*/ 	.short	0x010a
        /*0b0e*/ 	.byte	0x3f
	.zero		1


	//   ....[71]....
        /*0b10*/ 	.word	0x0000faf0
        /*0b14*/ 	.word	0x00000022
        /*0b18*/ 	.word	0x00028840
        /*0b1c*/ 	.short	0x010a
        /*0b1e*/ 	.byte	0x3f
	.zero		1


	//   ....[72]....
        /*0b20*/ 	.word	0x000104b0
        /*0b24*/ 	.word	0x00000000
        /*0b28*/ 	.word	0x00028860
        /*0b2c*/ 	.short	0x010a
        /*0b2e*/ 	.byte	0x3f
	.zero		1


	//   ....[73]....
        /*0b30*/ 	.word	0x00010fd0
        /*0b34*/ 	.word	0x00000000
        /*0b38*/ 	.word	0x00028860
        /*0b3c*/ 	.short	0x010a
        /*0b3e*/ 	.byte	0x3f
	.zero		1


	//   ....[74]....
        /*0b40*/ 	.word	0x00011a80
        /*0b44*/ 	.word	0x00000007
        /*0b48*/ 	.word	0x00028820
        /*0b4c*/ 	.short	0x010a
        /*0b4e*/ 	.byte	0x3f
	.zero		1


	//   ....[75]....
        /*0b50*/ 	.word	0x00011bf0
        /*0b54*/ 	.word	0x00000005
        /*0b58*/ 	.word	0x00028840
        /*0b5c*/ 	.short	0x010a
        /*0b5e*/ 	.byte	0x3f
	.zero		1


	//   ....[76]....
        /*0b60*/ 	.word	0x00011c40
        /*0b64*/ 	.word	0x00000007
        /*0b68*/ 	.word	0x00028840
        /*0b6c*/ 	.short	0x010a
        /*0b6e*/ 	.byte	0x3f
	.zero		1


	//   ....[77]....
        /*0b70*/ 	.word	0x00011c90
        /*0b74*/ 	.word	0x00000005
        /*0b78*/ 	.word	0x00028860
        /*0b7c*/ 	.short	0x010a
        /*0b7e*/ 	.byte	0x3f
	.zero		1


	//----- nvinfo : EIATTR_NUM_MBARRIERS
	.align		4
.L_1027:
        /*0b80*/ 	.byte	0x03, 0x38
        /*0b82*/ 	.short	0x0016


	//----- nvinfo : EIATTR_EXIT_INSTR_OFFSETS
	.align		4
        /*0b84*/ 	.byte	0x04, 0x1c
        /*0b86*/ 	.short	(.L_1029 - .L_1028)


	//   ....[0]....
.L_1028:
        /*0b88*/ 	.word	0x0000e310


	//----- nvinfo : EIATTR_MAX_THREADS
	.align		4
.L_1029:
        /*0b8c*/ 	.byte	0x04, 0x05
        /*0b8e*/ 	.short	(.L_1031 - .L_1030)
.L_1030:
        /*0b90*/ 	.word	0x00000180
        /*0b94*/ 	.word	0x00000001
        /*0b98*/ 	.word	0x00000001


	//----- nvinfo : EIATTR_CRS_STACK_SIZE
	.align		4
.L_1031:
        /*0b9c*/ 	.byte	0x04, 0x1e
        /*0b9e*/ 	.short	(.L_1033 - .L_1032)
.L_1032:
        /*0ba0*/ 	.word	0x00000000


	//----- nvinfo : EIATTR_CBANK_PARAM_SIZE
	.align		4
.L_1033:
        /*0ba4*/ 	.byte	0x03, 0x19
        /*0ba6*/ 	.short	0x0a70


	//----- nvinfo : EIATTR_PARAM_CBANK
	.align		4
        /*0ba8*/ 	.byte	0x04, 0x0a
        /*0baa*/ 	.short	(.L_1035 - .L_1034)
	.align		4
.L_1034:
        /*0bac*/ 	.word	index@(.nv.constant0._ZN7cutlass13device_kernelIN5flash11enable_sm90INS1_16FlashAttnFwdSm90INS1_25CollectiveMainloopFwdSm90ILi2EN4cute5tupleIJNS5_1CILi1EEES8_S8_EEENS6_IJNS7_ILi128EEESA_SA_EEELi128ENS_10bfloat16_tEfNS_4arch4Sm90ELb1ELb0ELb0ELb0ELb1ELb0ELb0ELb1ELb1ELb1ELb1ELb0EEENS1_21CollectiveEpilogueFwdISB_S9_SC_SE_Li256ELb0ELb1ELb1ELb0EEENS1_19SingleTileSchedulerILb0ELb1ELb1ELi128EEEEEEEEEvNT_6ParamsE)
        /*0bb0*/ 	.short	0x0210
        /*0bb2*/ 	.short	0x0a70


	//----- nvinfo : EIATTR_SW_WAR
	.align		4
.L_1035:
        /*0bb4*/ 	.byte	0x04, 0x36
        /*0bb6*/ 	.short	(.L_1037 - .L_1036)
.L_1036:
        /*0bb8*/ 	.word	0x00000008
.L_1037:


//--------------------- .nv.info._ZN7cutlass13device_kernelIN5flash11enable_sm90INS1_16FlashAttnFwdSm90INS1_25CollectiveMainloopFwdSm90ILi2EN4cute5tupleIJNS5_1CILi1EEES8_S8_EEENS6_IJNS7_ILi128EEESA_SA_EEELi128ENS_10bfloat16_tEfNS_4arch4Sm90ELb1ELb0ELb0ELb1ELb1ELb0ELb0ELb1ELb1ELb1ELb1ELb0EEENS1_21CollectiveEpilogueFwdISB_S9_SC_SE_Li256ELb1ELb1ELb1ELb0EEENS1_36VarlenDynamicPersistentTileSchedulerILi128ELi128ELi256ELi128ELb1ELb1ELb1ELb1ELb1ELb1EEEEEEEEEvNT_6ParamsE --------------------------
	.section	.nv.info._ZN7cutlass13device_kernelIN5flash11enable_sm90INS1_16FlashAttnFwdSm90INS1_25CollectiveMainloopFwdSm90ILi2EN4cute5tupleIJNS5_1CILi1EEES8_S8_EEENS6_IJNS7_ILi128EEESA_SA_EEELi128ENS_10bfloat16_tEfNS_4arch4Sm90ELb1ELb0ELb0ELb1ELb1ELb0ELb0ELb1ELb1ELb1ELb1ELb0EEENS1_21CollectiveEpilogueFwdISB_S9_SC_SE_Li256ELb1ELb1ELb1ELb0EEENS1_36VarlenDynamicPersistentTileSchedulerILi128ELi128ELi256ELi128ELb1ELb1ELb1ELb1ELb1ELb1EEEEEEEEEvNT_6ParamsE,"",@"SHT_CUDA_INFO"
	.sectionflags	@""
	.align	4


	//----- nvinfo : EIATTR_CUDA_API_VERSION
	.align		4
        /*0000*/ 	.byte	0x04, 0x37
        /*0002*/ 	.short	(.L_1039 - .L_1038)
.L_1038:
        /*0004*/ 	.word	0x00000082


	//----- nvinfo : EIATTR_KPARAM_INFO
	.align		4
.L_1039:
        /*0008*/ 	.byte	0x04, 0x17
        /*000a*/ 	.short	(.L_1041 - .L_1040)
.L_1040:
        /*000c*/ 	.word	0x00000000
        /*0010*/ 	.short	0x0000
        /*0012*/ 	.short	0x0070
        /*0014*/ 	.byte	0x00, 0xf0, 0x01, 0x2a


	//----- nvinfo : EIATTR_SPARSE_MMA_MASK
	.align		4
.L_1041:
        /*0018*/ 	.byte	0x03, 0x50
        /*001a*/ 	.short	0x0000


	//----- nvinfo : EIATTR_MAXREG_COUNT
	.align		4
        /*001c*/ 	.byte	0x03, 0x1b
        /*001e*/ 	.short	0x00a8


	//----- nvinfo : EIATTR_NUM_BARRIERS
	.align		4
        /*0020*/ 	.byte	0x02, 0x4c
        /*0022*/ 	.byte	0x10
	.zero		1


	//----- nvinfo : EIATTR_EXTERNS
	.align		4
        /*0024*/ 	.byte	0x04, 0x0f
        /*0026*/ 	.short	(.L_1043 - .L_1042)


	//   ....[0]....
	.align		4
.L_1042:
        /*0028*/ 	.word	index@(__assertfail)


	//----- nvinfo : EIATTR_ANNOTATIONS
	.align		4
.L_1043:
        /*002c*/ 	.byte	0x04, 0x55
        /*002e*/ 	.short	(.L_1045 - .L_1044)


	//   ....[0]....
.L_1044:
        /* <DEDUP_REMOVED lines=14> */


	//----- nvinfo : EIATTR_MERCURY_ISA_VERSION
	.align		4
.L_1045:
        /*00f8*/ 	.byte	0x03, 0x5f
        /*00fa*/ 	.short	0x0101


	//----- nvinfo : EIATTR_UNUSED_LOAD_BYTE_OFFSET
	.align		4
        /*00fc*/ 	.byte	0x04, 0x44
        /*00fe*/ 	.short	(.L_1047 - .L_1046)


	//   ....[0]....
.L_1046:
        /*0100*/ 	.word	0x00000970
        /*0104*/ 	.word	0x0000fff0


	//   ....[1]....
        /*0108*/ 	.word	0x000095c0
        /*010c*/ 	.word	0x0000fff0


	//----- nvinfo : EIATTR_INT_WARP_WIDE_INSTR_OFFSETS
	.align		4
.L_1047:
        /*0110*/ 	.byte	0x04, 0x31
        /*0112*/ 	.short	(.L_1049 - .L_1048)


	//   ....[0]....
.L_1048:
        /*0114*/ 	.word	0x000000c0


	//   ....[1]....
        /*0118*/ 	.word	0x000000d0


	//   ....[2]....
        /*011c*/ 	.word	0x00000170


	//   ....[3]....
        /*0120*/ 	.word	0x0000dde0


	//   ....[4]....
        /*0124*/ 	.word	0x0000de70


	//   ....[5]....
        /*0128*/ 	.word	0x00010cb0


	//   ....[6]....
        /*012c*/ 	.word	0x00010d40


	//----- nvinfo : EIATTR_COOP_GROUP_MASK_REGIDS
	.align		4
.L_1049:
        /*0130*/ 	.byte	0x04, 0x29
        /*0132*/ 	.short	(.L_1051 - .L_1050)


	//   ....[0]....
.L_1050:
        /*0134*/ 	.word	0xffffffff


	//   ....[1]....
        /*0138*/ 	.word	0xffffffff


	//   ....[2]....
        /*013c*/ 	.word	0xffffffff


	//   ....[3]....
        /*0140*/ 	.word	0xffffffff


	//   ....[4]....
        /*0144*/ 	.word	0xffffffff


	//   ....[5]....
        /*0148*/ 	.word	0xffffffff


	//   ....[6]....
        /*014c*/ 	.word	0xffffffff


	//   ....[7]....
        /*0150*/ 	.word	0xffffffff


	//   ....[8]....
        /*0154*/ 	.word	0xffffffff


	//   ....[9]....
        /*0158*/ 	.word	0xffffffff


	//   ....[10]....
        /*015c*/ 	.word	0xffffffff


	//   ....[11]....
        /*0160*/ 	.word	0xffffffff


	//   ....[12]....
        /*0164*/ 	.word	0xffffffff


	//   ....[13]....
        /*0168*/ 	.word	0xffffffff


	//   ....[14]....
        /*016c*/ 	.word	0xffffffff


	//   ....[15]....
        /*0170*/ 	.word	0xffffffff


	//   ....[16]....
        /*0174*/ 	.word	0xffffffff


	//   ....[17]....
        /*0178*/ 	.word	0xffffffff


	//   ....[18]....
        /*017c*/ 	.word	0xffffffff


	//   ....[19]....
        /*0180*/ 	.word	0xffffffff


	//   ....[20]....
        /*0184*/ 	.word	0xffffffff


	//   ....[21]....
        /*0188*/ 	.word	0xffffffff


	//   ....[22]....
        /*018c*/ 	.word	0xffffffff


	//   ....[23]....
        /*0190*/ 	.word	0xffffffff


	//   ....[24]....
        /*0194*/ 	.word	0xffffffff


	//   ....[25]....
        /*0198*/ 	.word	0xffffffff


	//   ....[26]....
        /*019c*/ 	.word	0xffffffff


	//   ....[27]....
        /*01a0*/ 	.word	0xffffffff


	//   ....[28]....
        /*01a4*/ 	.word	0xffffffff


	//   ....[29]....
        /*01a8*/ 	.word	0xffffffff


	//   ....[30]....
        /*01ac*/ 	.word	0xffffffff


	//   ....[31]....
        /*01b0*/ 	.word	0xffffffff


	//   ....[32]....
        /*01b4*/ 	.word	0xffffffff


	//   ....[33]....
        /*01b8*/ 	.word	0xffffffff


	//   ....[34]....
        /*01bc*/ 	.word	0xffffffff


	//   ....[35]....
        /*01c0*/ 	.word	0xffffffff


	//   ....[36]....
        /*01c4*/ 	.word	0xffffffff


	//   ....[37]....
        /*01c8*/ 	.word	0xffffffff


	//   ....[38]....
        /*01cc*/ 	.word	0xffffffff


	//   ....[39]....
        /*01d0*/ 	.word	0xffffffff


	//   ....[40]....
        /*01d4*/ 	.word	0xffffffff


	//   ....[41]....
        /*01d8*/ 	.word	0xffffffff


	//   ....[42]....
        /*01dc*/ 	.word	0xffffffff


	//   ....[43]....
        /*01e0*/ 	.word	0xffffffff


	//   ....[44]....
        /*01e4*/ 	.word	0xffffffff


	//   ....[45]....
        /*01e8*/ 	.word	0xffffffff


	//   ....[46]....
        /*01ec*/ 	.word	0xffffffff


	//   ....[47]....
        /*01f0*/ 	.word	0xffffffff


	//   ....[48]....
        /*01f4*/ 	.word	0xffffffff


	//   ....[49]....
        /*01f8*/ 	.word	0xffffffff


	//   ....[50]....
        /*01fc*/ 	.word	0xffffffff


	//   ....[51]....
        /*0200*/ 	.word	0xffffffff


	//   ....[52]....
        /*0204*/ 	.word	0xffffffff


	//   ....[53]....
        /*0208*/ 	.word	0xffffffff


	//   ....[54]....
        /*020c*/ 	.word	0xffffffff


	//   ....[55]....
        /*0210*/ 	.word	0xffffffff


	//   ....[56]....
        /*0214*/ 	.word	0xffffffff


	//   ....[57]....
        /*0218*/ 	.word	0xffffffff


	//   ....[58]....
        /*021c*/ 	.word	0xffffffff


	//   ....[59]....
        /*0220*/ 	.word	0xffffffff


	//   ....[60]....
        /*0224*/ 	.word	0xffffffff


	//   ....[61]....
        /*0228*/ 	.word	0xffffffff


	//   ....[62]....
        /*022c*/ 	.word	0xffffffff


	//   ....[63]....
        /*0230*/ 	.word	0xffffffff


	//   ....[64]....
        /*0234*/ 	.word	0xffffffff


	//   ....[65]....
        /*0238*/ 	.word	0xffffffff


	//   ....[66]....
        /*023c*/ 	.word	0xffffffff


	//   ....[67]....
        /*0240*/ 	.word	0xffffffff


	//   ....[68]....
        /*0244*/ 	.word	0xffffffff


	//   ....[69]....
        /*0248*/ 	.word	0xffffffff


	//   ....[70]....
        /*024c*/ 	.word	0xffffffff


	//   ....[71]....
        /*0250*/ 	.word	0xffffffff


	//   ....[72]....
        /*0254*/ 	.word	0xffffffff


	//   ....[73]....
        /*0258*/ 	.word	0xffffffff


	//   ....[74]....
        /*025c*/ 	.word	0xffffffff


	//   ....[75]....
        /*0260*/ 	.word	0xffffffff


	//   ....[76]....
        /*0264*/ 	.word	0xffffffff


	//   ....[77]....
        /*0268*/ 	.word	0xffffffff


	//   ....[78]....
        /*026c*/ 	.word	0xffffffff


	//   ....[79]....
        /*0270*/ 	.word	0xffffffff


	//   ....[80]....
        /*0274*/ 	.word	0xffffffff


	//   ....[81]....
        /*0278*/ 	.word	0xffffffff


	//   ....[82]....
        /*027c*/ 	.word	0xffffffff


	//   ....[83]....
        /*0280*/ 	.word	0xffffffff


	//   ....[84]....
        /*0284*/ 	.word	0xffffffff


	//   ....[85]....
        /*0288*/ 	.word	0xffffffff


	//   ....[86]....
        /*028c*/ 	.word	0xffffffff


	//   ....[87]....
        /*0290*/ 	.word	0xffffffff


	//   ....[88]....
        /*0294*/ 	.word	0xffffffff


	//   ....[89]....
        /*0298*/ 	.word	0xffffffff


	//   ....[90]....
        /*029c*/ 	.word	0xffffffff


	//   ....[91]....
        /*02a0*/ 	.word	0xffffffff


	//   ....[92]....
        /*02a4*/ 	.word	0xffffffff


	//   ....[93]....
        /*02a8*/ 	.word	0xffffffff


	//   ....[94]....
        /*02ac*/ 	.word	0xffffffff


	//   ....[95]....
        /*02b0*/ 	.word	0xffffffff


	//   ....[96]....
        /*02b4*/ 	.word	0xffffffff


	//   ....[97]....
        /*02b8*/ 	.word	0xffffffff


	//   ....[98]....
        /*02bc*/ 	.word	0xffffffff


	//   ....[99]....
        /*02c0*/ 	.word	0xffffffff


	//   ....[100]....
        /*02c4*/ 	.word	0xffffffff


	//   ....[101]....
        /*02c8*/ 	.word	0xffffffff


	//   ....[102]....
        /*02cc*/ 	.word	0xffffffff


	//   ....[103]....
        /*02d0*/ 	.word	0xffffffff


	//   ....[104]....
        /*02d4*/ 	.word	0xffffffff


	//   ....[105]....
        /*02d8*/ 	.word	0xffffffff


	//   ....[106]....
        /*02dc*/ 	.word	0xffffffff


	//   ....[107]....
        /*02e0*/ 	.word	0xffffffff


	//   ....[108]....
        /*02e4*/ 	.word	0xffffffff


	//   ....[109]....
        /*02e8*/ 	.word	0xffffffff


	//   ....[110]....
        /*02ec*/ 	.word	0xffffffff


	//   ....[111]....
        /*02f0*/ 	.word	0xffffffff


	//   ....[112]....
        /*02f4*/ 	.word	0xffffffff


	//   ....[113]....
        /*02f8*/ 	.word	0xffffffff


	//   ....[114]....
        /*02fc*/ 	.word	0xffffffff


	//   ....[115]....
        /*0300*/ 	.word	0xffffffff


	//   ....[116]....
        /*0304*/ 	.word	0xffffffff


	//   ....[117]....
        /*0308*/ 	.word	0xffffffff


	//   ....[118]....
        /*030c*/ 	.word	0xffffffff


	//   ....[119]....
        /*0310*/ 	.word	0xffffffff


	//   ....[120]....
        /*0314*/ 	.word	0xffffffff


	//   ....[121]....
        /*0318*/ 	.word	0xffffffff


	//   ....[122]....
        /*031c*/ 	.word	0xffffffff


	//   ....[123]....
        /*0320*/ 	.word	0xffffffff


	//   ....[124]....
        /*0324*/ 	.word	0xffffffff


	//   ....[125]....
        /*0328*/ 	.word	0xffffffff


	//   ....[126]....
        /*032c*/ 	.word	0xffffffff


	//   ....[127]....
        /*0330*/ 	.word	0xffffffff


	//   ....[128]....
        /*0334*/ 	.word	0xffffffff


	//   ....[129]....
        /*0338*/ 	.word	0xffffffff


	//   ....[130]....
        /*033c*/ 	.word	0xffffffff


	//   ....[131]....
        /*0340*/ 	.word	0xffffffff


	//   ....[132]....
        /*0344*/ 	.word	0xffffffff


	//   ....[133]....
        /*0348*/ 	.word	0xffffffff


	//   ....[134]....
        /*034c*/ 	.word	0xffffffff


	//   ....[135]....
        /*0350*/ 	.word	0xffffffff


	//   ....[136]....
        /*0354*/ 	.word	0xffffffff


	//   ....[137]....
        /*0358*/ 	.word	0xffffffff


	//   ....[138]....
        /*035c*/ 	.word	0xffffffff


	//   ....[139]....
        /*0360*/ 	.word	0xffffffff


	//   ....[140]....
        /*0364*/ 	.word	0xffffffff


	//   ....[141]....
        /*0368*/ 	.word	0xffffffff


	//   ....[142]....
        /*036c*/ 	.word	0xffffffff


	//   ....[143]....
        /*0370*/ 	.word	0xffffffff


	//   ....[144]....
        /*0374*/ 	.word	0xffffffff


	//   ....[145]....
        /*0378*/ 	.word	0xffffffff


	//   ....[146]....
        /*037c*/ 	.word	0xffffffff


	//   ....[147]....
        /*0380*/ 	.word	0xffffffff


	//   ....[148]....
        /*0384*/ 	.word	0xffffffff


	//   ....[149]....
        /*0388*/ 	.word	0xffffffff


	//   ....[150]....
        /*038c*/ 	.word	0xffffffff


	//   ....[151]....
        /*0390*/ 	.word	0xffffffff


	//   ....[152]....
        /*0394*/ 	.word	0xffffffff


	//   ....[153]....
        /*0398*/ 	.word	0xffffffff


	//   ....[154]....
        /*039c*/ 	.word	0xffffffff


	//   ....[155]....
        /*03a0*/ 	.word	0xffffffff


	//   ....[156]....
        /*03a4*/ 	.word	0xffffffff


	//   ....[157]....
        /*03a8*/ 	.word	0xffffffff


	//   ....[158]....
        /*03ac*/ 	.word	0xffffffff


	//   ....[159]....
        /*03b0*/ 	.word	0xffffffff


	//   ....[160]....
        /*03b4*/ 	.word	0xffffffff


	//   ....[161]....
        /*03b8*/ 	.word	0xffffffff


	//   ....[162]....
        /*03bc*/ 	.word	0xffffffff


	//   ....[163]....
        /*03c0*/ 	.word	0xffffffff


	//   ....[164]....
        /*03c4*/ 	.word	0xffffffff


	//   ....[165]....
        /*03c8*/ 	.word	0xffffffff


	//   ....[166]....
        /*03cc*/ 	.word	0xffffffff


	//   ....[167]....
        /*03d0*/ 	.word	0x0500000f


	//   ....[168]....
        /*03d4*/ 	.word	0x0500000f


	//   ....[169]....
        /*03d8*/ 	.word	0x0500000f


	//   ....[170]....
        /*03dc*/ 	.word	0x0500000f


	//   ....[171]....
        /*03e0*/ 	.word	0x0500000f


	//   ....[172]....
        /*03e4*/ 	.word	0x0500000f


	//   ....[173]....
        /*03e8*/ 	.word	0x0500000f


	//   ....[174]....
        /*03ec*/ 	.word	0x0500000f


	//   ....[175]....
        /*03f0*/ 	.word	0x0500000f


	//   ....[176]....
        /*03f4*/ 	.word	0x0500000f


	//   ....[177]....
        /*03f8*/ 	.word	0x0500000f


	//   ....[178]....
        /*03fc*/ 	.word	0x0500000f


	//   ....[179]....
        /*0400*/ 	.word	0x0500000f


	//   ....[180]....
        /*0404*/ 	.word	0x0500000f


	//   ....[181]....
        /*0408*/ 	.word	0x0500000f


	//   ....[182]....
        /*040c*/ 	.word	0x0500000f


	//   ....[183]....
        /*0410*/ 	.word	0x0500000f


	//   ....[184]....
        /*0414*/ 	.word	0x0500000f


	//   ....[185]....
        /*0418*/ 	.word	0x0500000f


	//   ....[186]....
        /*041c*/ 	.word	0x0500000f


	//   ....[187]....
        /*0420*/ 	.word	0x0500000f


	//   ....[188]....
        /*0424*/ 	.word	0x0500000f


	//   ....[189]....
        /*0428*/ 	.word	0x0500000f


	//   ....[190]....
        /*042c*/ 	.word	0x0500000f


	//   ....[191]....
        /*0430*/ 	.word	0x0500000f


	//   ....[192]....
        /*0434*/ 	.word	0x0500000f


	//   ....[193]....
        /*0438*/ 	.word	0x0500000f


	//   ....[194]....
        /*043c*/ 	.word	0x0500000f


	//   ....[195]....
        /*0440*/ 	.word	0x0500000f


	//   ....[196]....
        /*0444*/ 	.word	0x0500000f


	//   ....[197]....
        /*0448*/ 	.word	0x0500000f


	//   ....[198]....
        /*044c*/ 	.word	0x0500000f


	//   ....[199]....
        /*0450*/ 	.word	0x0500000f


	//   ....[200]....
        /*0454*/ 	.word	0x0500000f


	//   ....[201]....
        /*0458*/ 	.word	0x0500000f


	//   ....[202]....
        /*045c*/ 	.word	0x0500000f


	//   ....[203]....
        /*0460*/ 	.word	0x0500000f


	//   ....[204]....
        /*0464*/ 	.word	0x0500000f


	//   ....[205]....
        /*0468*/ 	.word	0x0500000f


	//   ....[206]....
        /*046c*/ 	.word	0x0500000f


	//   ....[207]....
        /*0470*/ 	.word	0x0500000f


	//   ....[208]....
        /*0474*/ 	.word	0x0500000f


	//   ....[209]....
        /*0478*/ 	.word	0x0500000f


	//   ....[210]....
        /*047c*/ 	.word	0x0500000f


	//   ....[211]....
        /*0480*/ 	.word	0x0500000f


	//   ....[212]....
        /*0484*/ 	.word	0x0500000f


	//   ....[213]....
        /*0488*/ 	.word	0x0500000f


	//   ....[214]....
        /*048c*/ 	.word	0x0500000f


	//   ....[215]....
        /*0490*/ 	.word	0x0500000f


	//   ....[216]....
        /*0494*/ 	.word	0x0500000f


	//   ....[217]....
        /*0498*/ 	.word	0x0500000f


	//   ....[218]....
        /*049c*/ 	.word	0x0500000f


	//   ....[219]....
        /*04a0*/ 	.word	0x0500000f


	//   ....[220]....
        /*04a4*/ 	.word	0x0500000f


	//   ....[221]....
        /*04a8*/ 	.word	0x0500000f


	//   ....[222]....
        /*04ac*/ 	.word	0x0500000f


	//   ....[223]....
        /*04b0*/ 	.word	0x0500000f


	//   ....[224]....
        /*04b4*/ 	.word	0x0500000f


	//   ....[225]....
        /*04b8*/ 	.word	0x0500000f


	//   ....[226]....
        /*04bc*/ 	.word	0x0500000f


	//   ....[227]....
        /*04c0*/ 	.word	0x0500000f


	//   ....[228]....
        /*04c4*/ 	.word	0x0500000f


	//   ....[229]....
        /*04c8*/ 	.word	0x0500000f


	//   ....[230]....
        /*04cc*/ 	.word	0x0500000f


	//   ....[231]....
        /*04d0*/ 	.word	0x0500000f


	//   ....[232]....
        /*04d4*/ 	.word	0x0500000f


	//   ....[233]....
        /*04d8*/ 	.word	0x0500000f


	//   ....[234]....
        /*04dc*/ 	.word	0x0500000f


	//   ....[235]....
        /*04e0*/ 	.word	0x0500000f


	//   ....[236]....
        /*04e4*/ 	.word	0x0500000f


	//   ....[237]....
        /*04e8*/ 	.word	0x0500000f


	//   ....[238]....
        /*04ec*/ 	.word	0x0500000f


	//   ....[239]....
        /*04f0*/ 	.word	0x0500000f


	//   ....[240]....
        /*04f4*/ 	.word	0x0500000f


	//   ....[241]....
        /*04f8*/ 	.word	0x0500000f


	//   ....[242]....
        /*04fc*/ 	.word	0x0500000f


	//   ....[243]....
        /*0500*/ 	.word	0x0500000f


	//   ....[244]....
        /*0504*/ 	.word	0x0500000f


	//   ....[245]....
        /*0508*/ 	.word	0x0500000f


	//   ....[246]....
        /*050c*/ 	.word	0x0500000f


	//   ....[247]....
        /*0510*/ 	.word	0x0500000f


	//   ....[248]....
        /*0514*/ 	.word	0x0500000f


	//   ....[249]....
        /*0518*/ 	.word	0x0500000f


	//   ....[250]....
        /*051c*/ 	.word	0x0500000f


	//   ....[251]....
        /*0520*/ 	.word	0x0500000f


	//   ....[252]....
        /*0524*/ 	.word	0x0500000f


	//   ....[253]....
        /*0528*/ 	.word	0x0500000f


	//   ....[254]....
        /*052c*/ 	.word	0x0500000f


	//   ....[255]....
        /*0530*/ 	.word	0x0500000f


	//   ....[0]....
        /*0534*/ 	.word	0x0500000f


	//   ....[1]....
        /*0538*/ 	.word	0x0500000f


	//   ....[2]....
        /*053c*/ 	.word	0x0500000f


	//   ....[3]....
        /*0540*/ 	.word	0x0500000f


	//   ....[4]....
        /*0544*/ 	.word	0x0500000f


	//   ....[5]....
        /*0548*/ 	.word	0x0500000f


	//   ....[6]....
        /*054c*/ 	.word	0x0500000f


	//   ....[7]....
        /*0550*/ 	.word	0x0500000f


	//   ....[8]....
        /*0554*/ 	.word	0x0500000f


	//   ....[9]....
        /*0558*/ 	.word	0x0500000f


	//   ....[10]....
        /*055c*/ 	.word	0x0500000f


	//----- nvinfo : EIATTR_COOP_GROUP_INSTR_OFFSETS
	.align		4
.L_1051:
        /*0560*/ 	.byte	0x04, 0x28
        /*0562*/ 	.short	(.L_1053 - .L_1052)


	//   ....[0]....
.L_1052:
        /*0564*/ 	.word	0x00000080


	//   ....[1]....
        /*0568*/ 	.word	0x00000090


	//   ....[2]....
        /*056c*/ 	.word	0x000002d0


	//   ....[3]....
        /*0570*/ 	.word	0x00000430


	//   ....[4]....
        /*0574*/ 	.word	0x00000550


	//   ....[5]....
        /*0578*/ 	.word	0x000006b0


	//   ....[6]....
        /*057c*/ 	.word	0x00001a90


	//   ....[7]....
        /*0580*/ 	.word	0x00002390


	//   ....[8]....
        /*0584*/ 	.word	0x000023e0


	//   ....[9]....
        /*0588*/ 	.word	0x00002b90


	//   ....[10]....
        /*058c*/ 	.word	0x00002c20


	//   ....[11]....
        /*0590*/ 	.word	0x000035a0


	//   ....[12]....
        /*0594*/ 	.word	0x000035f0


	//   ....[13]....
        /*0598*/ 	.word	0x000049f0


	//   ....[14]....
        /*059c*/ 	.word	0x00004a10


	//   ....[15]....
        /*05a0*/ 	.word	0x000050c0


	//   ....[16]....
        /*05a4*/ 	.word	0x000051a0


	//   ....[17]....
        /*05a8*/ 	.word	0x000059b0


	//   ....[18]....
        /*05ac*/ 	.word	0x00005a20


	//   ....[19]....
        /*05b0*/ 	.word	0x00007790


	//   ....[20]....
        /*05b4*/ 	.word	0x000077a0


	//   ....[21]....
        /*05b8*/ 	.word	0x000077d0


	//   ....[22]....
        /*05bc*/ 	.word	0x000077e0


	//   ....[23]....
        /*05c0*/ 	.word	0x00008c70


	//   ....[24]....
        /*05c4*/ 	.word	0x00008ca0


	//   ....[25]....
        /*05c8*/ 	.word	0x00008d70


	//   ....[26]....
        /*05cc*/ 	.word	0x00008d80


	//   ....[27]....
        /*05d0*/ 	.word	0x0000a0d0


	//   ....[28]....
        /*05d4*/ 	.word	0x0000a110


	//   ....[29]....
        /*05d8*/ 	.word	0x0000a140


	//   ....[30]....
        /*05dc*/ 	.word	0x0000a170


	//   ....[31]....
        /*05e0*/ 	.word	0x0000a840


	//   ....[32]....
        /*05e4*/ 	.word	0x0000a860


	//   ....[33]....
        /*05e8*/ 	.word	0x0000a930


	//   ....[34]....
        /*05ec*/ 	.word	0x0000a950


	//   ....[35]....
        /*05f0*/ 	.word	0x0000aa10


	//   ....[36]....
        /*05f4*/ 	.word	0x0000aa30


	//   ....[37]....
        /*05f8*/ 	.word	0x0000ab00


	//   ....[38]....
        /*05fc*/ 	.word	0x0000ab20


	//   ....[39]....
        /*0600*/ 	.word	0x0000aee0


	//   ....[40]....
        /*0604*/ 	.word	0x0000aef0


	//   ....[41]....
        /*0608*/ 	.word	0x0000b320


	//   ....[42]....
        /*060c*/ 	.word	0x0000b330


	//   ....[43]....
        /*0610*/ 	.word	0x0000c020


	//   ....[44]....
        /*0614*/ 	.word	0x0000c050


	//   ....[45]....
        /*0618*/ 	.word	0x0000c120


	//   ....[46]....
        /*061c*/ 	.word	0x0000c140


	//   ....[47]....
        /*0620*/ 	.word	0x0000c200


	//   ....[48]....
        /*0624*/ 	.word	0x0000c220


	//   ....[49]....
        /*0628*/ 	.word	0x0000c2f0


	//   ....[50]....
        /*062c*/ 	.word	0x0000c310


	//   ....[51]....
        /*0630*/ 	.word	0x0000c450


	//   ....[52]....
        /*0634*/ 	.word	0x0000c660


	//   ....[53]....
        /*0638*/ 	.word	0x0000c690


	//   ....[54]....
        /*063c*/ 	.word	0x0000c6c0


	//   ....[55]....
        /*0640*/ 	.word	0x0000c6f0


	//   ....[56]....
        /*0644*/ 	.word	0x0000c720


	//   ....[57]....
        /*0648*/ 	.word	0x0000c750


	//   ....[58]....
        /*064c*/ 	.word	0x0000c8c0


	//   ....[59]....
        /*0650*/ 	.word	0x0000c8f0


	//   ....[60]....
        /*0654*/ 	.word	0x0000c920


	//   ....[61]....
        /*0658*/ 	.word	0x0000c950


	//   ....[62]....
        /*065c*/ 	.word	0x0000c980


	//   ....[63]....
        /*0660*/ 	.word	0x0000c9b0


	//   ....[64]....
        /*0664*/ 	.word	0x0000ca40


	//   ....[65]....
        /*0668*/ 	.word	0x0000ca70


	//   ....[66]....
        /*066c*/ 	.word	0x0000ca80


	//   ....[67]....
        /*0670*/ 	.word	0x0000cac0


	//   ....[68]....
        /*0674*/ 	.word	0x0000e8e0


	//   ....[69]....
        /*0678*/ 	.word	0x0000e900


	//   ....[70]....
        /*067c*/ 	.word	0x0000e9a0


	//   ....[71]....
        /*0680*/ 	.word	0x0000e9c0


	//   ....[72]....
        /*0684*/ 	.word	0x0000ea50


	//   ....[73]....
        /*0688*/ 	.word	0x0000ea70


	//   ....[74]....
        /*068c*/ 	.word	0x0000eb00


	//   ....[75]....
        /*0690*/ 	.word	0x0000eb20


	//   ....[76]....
        /*0694*/ 	.word	0x0000ebb0


	//   ....[77]....
        /*0698*/ 	.word	0x0000ebd0


	//   ....[78]....
        /*069c*/ 	.word	0x0000ec60


	//   ....[79]....
        /*06a0*/ 	.word	0x0000ec80


	//   ....[80]....
        /*06a4*/ 	.word	0x0000ed10


	//   ....[81]....
        /*06a8*/ 	.word	0x0000ed30


	//   ....[82]....
        /*06ac*/ 	.word	0x0000ed40


	//   ....[83]....
        /*06b0*/ 	.word	0x0000edc0


	//   ....[84]....
        /*06b4*/ 	.word	0x0000f500


	//   ....[85]....
        /*06b8*/ 	.word	0x0000f530


	//   ....[86]....
        /*06bc*/ 	.word	0x0000f590


	//   ....[87]....
        /*06c0*/ 	.word	0x0000f5e0


	//   ....[88]....
        /*06c4*/ 	.word	0x0000f630


	//   ....[89]....
        /*06c8*/ 	.word	0x0000f680


	//   ....[90]....
        /*06cc*/ 	.word	0x0000f6d0


	//   ....[91]....
        /*06d0*/ 	.word	0x0000f720


	//   ....[92]....
        /*06d4*/ 	.word	0x0000f770


	//   ....[93]....
        /*06d8*/ 	.word	0x0000f7c0


	//   ....[94]....
        /*06dc*/ 	.word	0x0000f810


	//   ....[95]....
        /*06e0*/ 	.word	0x0000f860


	//   ....[96]....
        /*06e4*/ 	.word	0x0000f8b0


	//   ....[97]....
        /*06e8*/ 	.word	0x0000f8f0


	//   ....[98]....
        /*06ec*/ 	.word	0x0000f910


	//   ....[99]....
        /*06f0*/ 	.word	0x0000f950


	//   ....[100]....
        /*06f4*/ 	.word	0x00010080


	//   ....[101]....
        /*06f8*/ 	.word	0x000100b0


	//   ....[102]....
        /*06fc*/ 	.word	0x00010110


	//   ....[103]....
        /*0700*/ 	.word	0x00010120


	//   ....[104]....
        /*0704*/ 	.word	0x00010170


	//   ....[105]....
        /*0708*/ 	.word	0x00010180


	//   ....[106]....
        /*070c*/ 	.word	0x000101d0


	//   ....[107]....
        /*0710*/ 	.word	0x000101e0


	//   ....[108]....
        /*0714*/ 	.word	0x00010230


	//   ....[109]....
        /*0718*/ 	.word	0x00010240


	//   ....[110]....
        /*071c*/ 	.word	0x00010290


	//   ....[111]....
        /*0720*/ 	.word	0x000102a0


	//   ....[112]....
        /*0724*/ 	.word	0x000102f0


	//   ....[113]....
        /*0728*/ 	.word	0x00010300


	//   ....[114]....
        /*072c*/ 	.word	0x00010310


	//   ....[115]....
        /*0730*/ 	.word	0x00010360


	//   ....[116]....
        /*0734*/ 	.word	0x000105c0


	//   ....[117]....
        /*0738*/ 	.word	0x000105e0


	//   ....[118]....
        /*073c*/ 	.word	0x000105f0


	//   ....[119]....
        /*0740*/ 	.word	0x00010660


	//   ....[120]....
        /*0744*/ 	.word	0x00010670


	//   ....[121]....
        /*0748*/ 	.word	0x000106e0


	//   ....[122]....
        /*074c*/ 	.word	0x000106f0


	//   ....[123]....
        /*0750*/ 	.word	0x00010760


	//   ....[124]....
        /*0754*/ 	.word	0x00010770


	//   ....[125]....
        /*0758*/ 	.word	0x000107e0


	//   ....[126]....
        /*075c*/ 	.word	0x000107f0


	//   ....[127]....
        /*0760*/ 	.word	0x00010860


	//   ....[128]....
        /*0764*/ 	.word	0x00010870


	//   ....[129]....
        /*0768*/ 	.word	0x000108e0


	//   ....[130]....
        /*076c*/ 	.word	0x000108f0


	//   ....[131]....
        /*0770*/ 	.word	0x00010900


	//   ....[132]....
        /*0774*/ 	.word	0x00010e90


	//   ....[133]....
        /*0778*/ 	.word	0x00010ed0


	//   ....[134]....
        /*077c*/ 	.word	0x00010f10


	//   ....[135]....
        /*0780*/ 	.word	0x00010f30


	//   ....[136]....
        /*0784*/ 	.word	0x00010f40


	//   ....[137]....
        /*0788*/ 	.word	0x00010f60


	//   ....[138]....
        /*078c*/ 	.word	0x00010fd0


	//   ....[139]....
        /*0790*/ 	.word	0x00010ff0


	//   ....[140]....
        /*0794*/ 	.word	0x00011050


	//   ....[141]....
        /*0798*/ 	.word	0x00011070


	//   ....[142]....
        /*079c*/ 	.word	0x000110d0


	//   ....[143]....
        /*07a0*/ 	.word	0x000110f0


	//   ....[144]....
        /*07a4*/ 	.word	0x00011150


	//   ....[145]....
        /*07a8*/ 	.word	0x00011170


	//   ....[146]....
        /*07ac*/ 	.word	0x000111c0


	//   ....[147]....
        /*07b0*/ 	.word	0x000111e0


	//   ....[148]....
        /*07b4*/ 	.word	0x00011640


	//   ....[149]....
        /*07b8*/ 	.word	0x00011650


	//   ....[150]....
        /*07bc*/ 	.word	0x00011690


	//   ....[151]....
        /*07c0*/ 	.word	0x000116d0


	//   ....[152]....
        /*07c4*/ 	.word	0x00011700


	//   ....[153]....
        /*07c8*/ 	.word	0x00011730


	//   ....[154]....
        /*07cc*/ 	.word	0x00011760


	//   ....[155]....
        /*07d0*/ 	.word	0x00011790


	//   ....[156]....
        /*07d4*/ 	.word	0x00011940


	//   ....[157]....
        /*07d8*/ 	.word	0x00011970


	//   ....[158]....
        /*07dc*/ 	.word	0x000119a0


	//   ....[159]....
        /*07e0*/ 	.word	0x000119d0


	//   ....[160]....
        /*07e4*/ 	.word	0x00011a00


	//   ....[161]....
        /*07e8*/ 	.word	0x00011a30


	//   ....[162]....
        /*07ec*/ 	.word	0x00011af0


	//   ....[163]....
        /*07f0*/ 	.word	0x00011b10


	//   ....[164]....
        /*07f4*/ 	.word	0x00011b30


	//   ....[165]....
        /*07f8*/ 	.word	0x00011b90


	//   ....[166]....
        /*07fc*/ 	.word	0x000125b0


	//   ....[167]....
        /*0800*/ 	.word	0x00012b50


	//   ....[168]....
        /*0804*/ 	.word	0x00012c40


	//   ....[169]....
        /*0808*/ 	.word	0x00012ce0


	//   ....[170]....
        /*080c*/ 	.word	0x00012d40


	//   ....[171]....
        /*0810*/ 	.word	0x00012e40


	//   ....[172]....
        /*0814*/ 	.word	0x00012eb0


	//   ....[173]....
        /*0818*/ 	.word	0x00012fb0


	//   ....[174]....
        /*081c*/ 	.word	0x00013020


	//   ....[175]....
        /*0820*/ 	.word	0x00013120


	//   ....[176]....
        /*0824*/ 	.word	0x00013190


	//   ....[177]....
        /*0828*/ 	.word	0x00013290


	//   ....[178]....
        /*082c*/ 	.word	0x00013300


	//   ....[179]....
        /*0830*/ 	.word	0x00013400


	//   ....[180]....
        /*0834*/ 	.word	0x00013470


	//   ....[181]....
        /*0838*/ 	.word	0x00013570


	//   ....[182]....
        /*083c*/ 	.word	0x000135e0


	//   ....[183]....
        /*0840*/ 	.word	0x00013680


	//   ....[184]....
        /*0844*/ 	.word	0x00013780


	//   ....[185]....
        /*0848*/ 	.word	0x000137f0


	//   ....[186]....
        /*084c*/ 	.word	0x00013870


	//   ....[187]....
        /*0850*/ 	.word	0x00013930


	//   ....[188]....
        /*0854*/ 	.word	0x000139b0


	//   ....[189]....
        /*0858*/ 	.word	0x00013a80


	//   ....[190]....
        /*085c*/ 	.word	0x00013b00


	//   ....[191]....
        /*0860*/ 	.word	0x00013bd0


	//   ....[192]....
        /*0864*/ 	.word	0x00013c50


	//   ....[193]....
        /*0868*/ 	.word	0x00013d20


	//   ....[194]....
        /*086c*/ 	.word	0x00013da0


	//   ....[195]....
        /*0870*/ 	.word	0x00013e70


	//   ....[196]....
        /*0874*/ 	.word	0x00013ef0


	//   ....[197]....
        /*0878*/ 	.word	0x00013fb0


	//   ....[198]....
        /*087c*/ 	.word	0x00014030


	//   ....[199]....
        /*0880*/ 	.word	0x000140e0


	//   ....[200]....
        /*0884*/ 	.word	0x00014210


	//   ....[201]....
        /*0888*/ 	.word	0x000142b0


	//   ....[202]....
        /*088c*/ 	.word	0x00014320


	//   ....[203]....
        /*0890*/ 	.word	0x000143e0


	//   ....[204]....
        /*0894*/ 	.word	0x00014440


	//   ....[205]....
        /*0898*/ 	.word	0x00014500


	//   ....[206]....
        /*089c*/ 	.word	0x00014560


	//   ....[207]....
        /*08a0*/ 	.word	0x00014620


	//   ....[208]....
        /*08a4*/ 	.word	0x00014680


	//   ....[209]....
        /*08a8*/ 	.word	0x00014740


	//   ....[210]....
        /*08ac*/ 	.word	0x000147a0


	//   ....[211]....
        /*08b0*/ 	.word	0x00014860


	//   ....[212]....
        /*08b4*/ 	.word	0x000148c0


	//   ....[213]....
        /*08b8*/ 	.word	0x00014980


	//   ....[214]....
        /*08bc*/ 	.word	0x000149e0


	//   ....[215]....
        /*08c0*/ 	.word	0x00014aa0


	//   ....[216]....
        /*08c4*/ 	.word	0x00014b90


	//   ....[217]....
        /*08c8*/ 	.word	0x00014c30


	//   ....[218]....
        /*08cc*/ 	.word	0x00014c90


	//   ....[219]....
        /*08d0*/ 	.word	0x00014d70


	//   ....[220]....
        /*08d4*/ 	.word	0x00014dd0


	//   ....[221]....
        /*08d8*/ 	.word	0x00014eb0


	//   ....[222]....
        /*08dc*/ 	.word	0x00014f10


	//   ....[223]....
        /*08e0*/ 	.word	0x00014ff0


	//   ....[224]....
        /*08e4*/ 	.word	0x00015050


	//   ....[225]....
        /*08e8*/ 	.word	0x00015130


	//   ....[226]....
        /*08ec*/ 	.word	0x00015190


	//   ....[227]....
        /*08f0*/ 	.word	0x00015270


	//   ....[228]....
        /*08f4*/ 	.word	0x000152d0


	//   ....[229]....
        /*08f8*/ 	.word	0x000153b0


	//   ....[230]....
        /*08fc*/ 	.word	0x00015410


	//   ....[231]....
        /*0900*/ 	.word	0x000154e0


	//   ....[232]....
        /*0904*/ 	.word	0x00015600


	//   ....[233]....
        /*0908*/ 	.word	0x000156a0


	//   ....[234]....
        /*090c*/ 	.word	0x00015760


	//   ....[235]....
        /*0910*/ 	.word	0x00015830


	//   ....[236]....
        /*0914*/ 	.word	0x00015890


	//   ....[237]....
        /*0918*/ 	.word	0x00015970


	//   ....[238]....
        /*091c*/ 	.word	0x000159d0


	//   ....[239]....
        /*0920*/ 	.word	0x00015aa0


	//   ....[240]....
        /*0924*/ 	.word	0x00015b00


	//   ....[241]....
        /*0928*/ 	.word	0x00015bd0


	//   ....[242]....
        /*092c*/ 	.word	0x00015c30


	//   ....[243]....
        /*0930*/ 	.word	0x00015d10


	//   ....[244]....
        /*0934*/ 	.word	0x00015d70


	//   ....[245]....
        /*0938*/ 	.word	0x00015e40


	//   ....[246]....
        /*093c*/ 	.word	0x00015ea0


	//   ....[247]....
        /*0940*/ 	.word	0x00015f60


	//   ....[248]....
        /*0944*/ 	.word	0x00015ff0


	//   ....[249]....
        /*0948*/ 	.word	0x00016090


	//   ....[250]....
        /*094c*/ 	.word	0x00016200


	//   ....[251]....
        /*0950*/ 	.word	0x00016270


	//   ....[252]....
        /*0954*/ 	.word	0x000162f0


	//   ....[253]....
        /*0958*/ 	.word	0x00016360


	//   ....[254]....
        /*095c*/ 	.word	0x000163d0


	//   ....[255]....
        /*0960*/ 	.word	0x00016450


	//   ....[0]....
        /*0964*/ 	.word	0x000164d0


	//   ....[1]....
        /*0968*/ 	.word	0x00016560


	//   ....[2]....
        /*096c*/ 	.word	0x000165d0


	//   ....[3]....
        /*0970*/ 	.word	0x00016640


	//   ....[4]....
        /*0974*/ 	.word	0x000166b0


	//   ....[5]....
        /*0978*/ 	.word	0x00016730


	//   ....[6]....
        /*097c*/ 	.word	0x000167a0


	//   ....[7]....
        /*0980*/ 	.word	0x00016830


	//   ....[8]....
        /*0984*/ 	.word	0x00016890


	//   ....[9]....
        /*0988*/ 	.word	0x00016920


	//   ....[10]....
        /*098c*/ 	.word	0x00016a50


	//----- nvinfo : EIATTR_REG_RECONFIG
	.align		4
.L_1053:
        /*0990*/ 	.byte	0x01, 0x54
	.zero		2


	//----- nvinfo : EIATTR_SYSCALL_OFFSETS
	.align		4
        /*0994*/ 	.byte	0x04, 0x46
        /*0996*/ 	.short	(.L_1055 - .L_1054)


	//   ....[0]....
.L_1054:
        /*0998*/ 	.word	0x00001c70


	//   ....[1]....
        /*099c*/ 	.word	0x0000dfd0


	//   ....[2]....
        /*09a0*/ 	.word	0x0000e120


	//   ....[3]....
        /*09a4*/ 	.word	0x0000e210


	//   ....[4]....
        /*09a8*/ 	.word	0x0000f170


	//----- nvinfo : EIATTR_MBARRIER_INSTR_OFFSETS
	.align		4
.L_1055:
        /*09ac*/ 	.byte	0x04, 0x39
        /*09ae*/ 	.short	(.L_1057 - .L_1056)


	//   ....[0]....
.L_1056:
        /*09b0*/ 	.word	0x00000180
        /*09b4*/ 	.word	0x000000ff
        /*09b8*/ 	.word	0x00028800
        /*09bc*/ 	.short	0x0100
        /*09be*/ 	.byte	0x08
	.zero		1


	//   ....[1]....
        /*09c0*/ 	.word	0x00000190
        /*09c4*/ 	.word	0x000000ff
        /*09c8*/ 	.word	0x00028820
        /*09cc*/ 	.short	0x0100
        /*09ce*/ 	.byte	0x08
	.zero		1


	//   ....[2]....
        /*09d0*/ 	.word	0x00000280
        /*09d4*/ 	.word	0x000000ff
        /*09d8*/ 	.word	0x00028830
        /*09dc*/ 	.short	0x0100
        /*09de*/ 	.byte	0x08
	.zero		1


	//   ....[3]....
        /*09e0*/ 	.word	0x00000290
        /*09e4*/ 	.word	0x000000ff
        /*09e8*/ 	.word	0x00028840
        /*09ec*/ 	.short	0x0100
        /*09ee*/ 	.byte	0x08
	.zero		1


	//   ....[4]....
        /*09f0*/ 	.word	0x000002a0
        /*09f4*/ 	.word	0x000000ff
        /*09f8*/ 	.word	0x00028838
        /*09fc*/ 	.short	0x0100
        /*09fe*/ 	.byte	0x08
	.zero		1


	//   ....[5]....
        /*0a00*/ 	.word	0x000002b0
        /*0a04*/ 	.word	0x000000ff
        /*0a08*/ 	.word	0x00028848
        /*0a0c*/ 	.short	0x0100
        /*0a0e*/ 	.byte	0x08
	.zero		1


	//   ....[6]....
        /*0a10*/ 	.word	0x000003e0
        /*0a14*/ 	.word	0x000000ff
        /*0a18*/ 	.word	0x00028850
        /*0a1c*/ 	.short	0x0100
        /*0a1e*/ 	.byte	0x08
	.zero		1


	//   ....[7]....
        /*0a20*/ 	.word	0x000003f0
        /*0a24*/ 	.word	0x000000ff
        /*0a28*/ 	.word	0x00028860
        /*0a2c*/ 	.short	0x0100
        /*0a2e*/ 	.byte	0x08
	.zero		1


	//   ....[8]....
        /*0a30*/ 	.word	0x00000400
        /*0a34*/ 	.word	0x000000ff
        /*0a38*/ 	.word	0x00028858
        /*0a3c*/ 	.short	0x0100
        /*0a3e*/ 	.byte	0x08
	.zero		1


	//   ....[9]....
        /*0a40*/ 	.word	0x00000410
        /*0a44*/ 	.word	0x000000ff
        /*0a48*/ 	.word	0x00028868
        /*0a4c*/ 	.short	0x0100
        /*0a4e*/ 	.byte	0x08
	.zero		1


	//   ....[10]....
        /*0a50*/ 	.word	0x00000500
        /*0a54*/ 	.word	0x000000ff
        /*0a58*/ 	.word	0x00028870
        /*0a5c*/ 	.short	0x0100
        /*0a5e*/ 	.byte	0x06
	.zero		1


	//   ....[11]....
        /*0a60*/ 	.word	0x00000510
        /*0a64*/ 	.word	0x000000ff
        /*0a68*/ 	.word	0x00028880
        /*0a6c*/ 	.short	0x0100
        /*0a6e*/ 	.byte	0x06
	.zero		1


	//   ....[12]....
        /*0a70*/ 	.word	0x00000520
        /*0a74*/ 	.word	0x000000ff
        /*0a78*/ 	.word	0x00028878
        /*0a7c*/ 	.short	0x0100
        /*0a7e*/ 	.byte	0x06
	.zero		1


	//   ....[13]....
        /*0a80*/ 	.word	0x00000530
        /*0a84*/ 	.word	0x000000ff
        /*0a88*/ 	.word	0x00028888
        /*0a8c*/ 	.short	0x0100
        /*0a8e*/ 	.byte	0x06
	.zero		1


	//   ....[14]....
        /*0a90*/ 	.word	0x00000660
        /*0a94*/ 	.word	0x000000ff
        /*0a98*/ 	.word	0x00028890
        /*0a9c*/ 	.short	0x0100
        /*0a9e*/ 	.byte	0x08
	.zero		1


	//   ....[15]....
        /*0aa0*/ 	.word	0x00000670
        /*0aa4*/ 	.word	0x000000ff
        /*0aa8*/ 	.word	0x000288a0
        /*0aac*/ 	.short	0x0100
        /*0aae*/ 	.byte	0x08
	.zero		1


	//   ....[16]....
        /*0ab0*/ 	.word	0x00000680
        /*0ab4*/ 	.word	0x000000ff
        /*0ab8*/ 	.word	0x00028898
        /*0abc*/ 	.short	0x0100
        /*0abe*/ 	.byte	0x08
	.zero		1


	//   ....[17]....
        /*0ac0*/ 	.word	0x00000690
        /*0ac4*/ 	.word	0x000000ff
        /*0ac8*/ 	.word	0x000288a8
        /*0acc*/ 	.short	0x0100
        /*0ace*/ 	.byte	0x08
	.zero		1


	//   ....[18]....
        /*0ad0*/ 	.word	0x000007d0
        /*0ad4*/ 	.word	0x000000ff
        /*0ad8*/ 	.word	0x000288b0
        /*0adc*/ 	.short	0x0100
        /*0ade*/ 	.byte	0x08
	.zero		1


	//   ....[19]....
        /*0ae0*/ 	.word	0x000007e0
        /*0ae4*/ 	.word	0x000000ff
        /*0ae8*/ 	.word	0x000288c0
        /*0aec*/ 	.short	0x0100
        /*0aee*/ 	.byte	0x08
	.zero		1


	//   ....[20]....
        /*0af0*/ 	.word	0x000007f0
        /*0af4*/ 	.word	0x000000ff
        /*0af8*/ 	.word	0x000288b8
        /*0afc*/ 	.short	0x0100
        /*0afe*/ 	.byte	0x08
	.zero		1


	//   ....[21]....
        /*0b00*/ 	.word	0x00000800
        /*0b04*/ 	.word	0x000000ff
        /*0b08*/ 	.word	0x000288c8
        /*0b0c*/ 	.short	0x0100
        /*0b0e*/ 	.byte	0x08
	.zero		1


	//   ....[22]....
        /*0b10*/ 	.word	0x00001cf0
        /*0b14*/ 	.word	0x000000ff
        /*0b18*/ 	.word	0x00028800
        /*0b1c*/ 	.short	0x010a
        /*0b1e*/ 	.byte	0x29
	.zero		1


	//   ....[23]....
        /*0b20*/ 	.word	0x00001d70
        /*0b24*/ 	.word	0x00000000
        /*0b28*/ 	.word	0x00028830
        /*0b2c*/ 	.short	0x010a
        /*0b2e*/ 	.byte	0x3f
	.zero		1


	//   ....[24]....
        /*0b30*/ 	.word	0x00001db0
        /*0b34*/ 	.word	0x00000000
        /*0b38*/ 	.word	0x00028830
        /*0b3c*/ 	.short	0x010a
        /*0b3e*/ 	.byte	0x3f
	.zero		1


	//   ....[25]....
        /*0b40*/ 	.word	0x00002500
        /*0b44*/ 	.word	0x000000ff
        /*0b48*/ 	.word	0x00000000
        /*0b4c*/ 	.short	0x0101
        /*0b4e*/ 	.byte	0x06
	.zero		1


	//   ....[26]....
        /*0b50*/ 	.word	0x00004200
        /*0b54*/ 	.word	0x000000ff
        /*0b58*/ 	.word	0x00028830
        /*0b5c*/ 	.short	0x010a
        /*0b5e*/ 	.byte	0x06
	.zero		1


	//   ....[27]....
        /*0b60*/ 	.word	0x00004240
        /*0b64*/ 	.word	0x000000ff
        /*0b68*/ 	.word	0x00028830
        /*0b6c*/ 	.short	0x010a
        /*0b6e*/ 	.byte	0x06
	.zero		1


	//   ....[28]....
        /*0b70*/ 	.word	0x000045b0
        /*0b74*/ 	.word	0x000000ff
        /*0b78*/ 	.word	0x00028850
        /*0b7c*/ 	.short	0x010a
        /*0b7e*/ 	.byte	0x06
	.zero		1


	//   ....[29]....
        /*0b80*/ 	.word	0x000045f0
        /*0b84*/ 	.word	0x000000ff
        /*0b88*/ 	.word	0x00028850
        /*0b8c*/ 	.short	0x010a
        /*0b8e*/ 	.byte	0x06
	.zero		1


	//   ....[30]....
        /*0b90*/ 	.word	0x00004a60
        /*0b94*/ 	.word	0x000000ff
        /*0b98*/ 	.word	0x00000000
        /*0b9c*/ 	.short	0x0101
        /*0b9e*/ 	.byte	0x06
	.zero		1


	//   ....[31]....
        /*0ba0*/ 	.word	0x00006540
        /*0ba4*/ 	.word	0x000000ff
        /*0ba8*/ 	.word	0x00000000
        /*0bac*/ 	.short	0x0101
        /*0bae*/ 	.byte	0x06
	.zero		1


	//   ....[32]....
        /*0bb0*/ 	.word	0x00006c30
        /*0bb4*/ 	.word	0x000000ff
        /*0bb8*/ 	.word	0x00028830
        /*0bbc*/ 	.short	0x010a
        /*0bbe*/ 	.byte	0x06
	.zero		1


	//   ....[33]....
        /*0bc0*/ 	.word	0x00006c70
        /*0bc4*/ 	.word	0x000000ff
        /*0bc8*/ 	.word	0x00028830
        /*0bcc*/ 	.short	0x010a
        /*0bce*/ 	.byte	0x06
	.zero		1


	//   ....[34]....
        /*0bd0*/ 	.word	0x00006fb0
        /*0bd4*/ 	.word	0x000000ff
        /*0bd8*/ 	.word	0x00028850
        /*0bdc*/ 	.short	0x010a
        /*0bde*/ 	.byte	0x06
	.zero		1


	//   ....[35]....
        /*0be0*/ 	.word	0x00006ff0
        /*0be4*/ 	.word	0x000000ff
        /*0be8*/ 	.word	0x00028850
        /*0bec*/ 	.short	0x010a
        /*0bee*/ 	.byte	0x06
	.zero		1


	//   ....[36]....
        /*0bf0*/ 	.word	0x00007430
        /*0bf4*/ 	.word	0x000000ff
        /*0bf8*/ 	.word	0x00000000
        /*0bfc*/ 	.short	0x0101
        /*0bfe*/ 	.byte	0x06
	.zero		1


	//   ....[37]....
        /*0c00*/ 	.word	0x000085e0
        /*0c04*/ 	.word	0x000000ff
        /*0c08*/ 	.word	0x00000000
        /*0c0c*/ 	.short	0x0101
        /*0c0e*/ 	.byte	0x06
	.zero		1


	//   ....[38]....
        /*0c10*/ 	.word	0x00008be0
        /*0c14*/ 	.word	0x000000ff
        /*0c18*/ 	.word	0x00028850
        /*0c1c*/ 	.short	0x010a
        /*0c1e*/ 	.byte	0x05
	.zero		1


	//   ....[39]....
        /*0c20*/ 	.word	0x00008c20
        /*0c24*/ 	.word	0x000000ff
        /*0c28*/ 	.word	0x00028850
        /*0c2c*/ 	.short	0x010a
        /*0c2e*/ 	.byte	0x05
	.zero		1


	//   ....[40]....
        /*0c30*/ 	.word	0x000091a0
        /*0c34*/ 	.word	0x000000ff
        /*0c38*/ 	.word	0x00000000
        /*0c3c*/ 	.short	0x0101
        /*0c3e*/ 	.byte	0x04
	.zero		1


	//   ....[41]....
        /*0c40*/ 	.word	0x0000a830
        /*0c44*/ 	.word	0x00000014
        /*0c48*/ 	.word	0x00000000
        /*0c4c*/ 	.short	0x0101
        /*0c4e*/ 	.byte	0x3f
	.zero		1


	//   ....[42]....
        /*0c50*/ 	.word	0x0000acd0
        /*0c54*/ 	.word	0x00000014
        /*0c58*/ 	.word	0x00000000
        /*0c5c*/ 	.short	0x0101
        /*0c5e*/ 	.byte	0x3f
	.zero		1


	//   ....[43]....
        /*0c60*/ 	.word	0x0000e710
        /*0c64*/ 	.word	0x00000007
        /*0c68*/ 	.word	0x00028840
        /*0c6c*/ 	.short	0x010a
        /*0c6e*/ 	.byte	0x3f
	.zero		1


	//   ....[44]....
        /*0c70*/ 	.word	0x0000ee70
        /*0c74*/ 	.word	0x00000007
        /*0c78*/ 	.word	0x00028830
        /*0c7c*/ 	.short	0x0107
        /*0c7e*/ 	.byte	0x3f
	.zero		1


	//   ....[45]....
        /*0c80*/ 	.word	0x0000ef40
        /*0c84*/ 	.word	0x00000007
        /*0c88*/ 	.word	0x00028830
        /*0c8c*/ 	.short	0x0101
        /*0c8e*/ 	.byte	0x3f
	.zero		1


	//   ....[46]....
        /*0c90*/ 	.word	0x0000fa40
        /*0c94*/ 	.word	0x00000016
        /*0c98*/ 	.word	0x00028800
        /*0c9c*/ 	.short	0x0107
        /*0c9e*/ 	.byte	0x3f
	.zero		1


	//   ....[47]....
        /*0ca0*/ 	.word	0x0000fb50
        /*0ca4*/ 	.word	0x00000016
        /*0ca8*/ 	.word	0x00028800
        /*0cac*/ 	.short	0x0101
        /*0cae*/ 	.byte	0x3f
	.zero		1


	//   ....[48]....
        /*0cb0*/ 	.word	0x0000fb70
        /*0cb4*/ 	.word	0x00000016
        /*0cb8*/ 	.word	0x00028820
        /*0cbc*/ 	.short	0x010a
        /*0cbe*/ 	.byte	0x3f
	.zero		1


	//   ....[49]....
        /*0cc0*/ 	.word	0x0000fef0
        /*0cc4*/ 	.word	0x00000006
        /*0cc8*/ 	.word	0x00028840
        /*0ccc*/ 	.short	0x010a
        /*0cce*/ 	.byte	0x3f
	.zero		1


	//   ....[50]....
        /*0cd0*/ 	.word	0x000103f0
        /*0cd4*/ 	.word	0x00000006
        /*0cd8*/ 	.word	0x00028830
        /*0cdc*/ 	.short	0x0107
        /*0cde*/ 	.byte	0x3f
	.zero		1


	//   ....[51]....
        /*0ce0*/ 	.word	0x000104b0
        /*0ce4*/ 	.word	0x00000006
        /*0ce8*/ 	.word	0x00028830
        /*0cec*/ 	.short	0x0101
        /*0cee*/ 	.byte	0x3f
	.zero		1


	//   ....[52]....
        /*0cf0*/ 	.word	0x00010520
        /*0cf4*/ 	.word	0x00000006
        /*0cf8*/ 	.word	0x00028860
        /*0cfc*/ 	.short	0x010a
        /*0cfe*/ 	.byte	0x3f
	.zero		1


	//   ....[53]....
        /*0d00*/ 	.word	0x00010ab0
        /*0d04*/ 	.word	0x00000006
        /*0d08*/ 	.word	0x00028850
        /*0d0c*/ 	.short	0x0107
        /*0d0e*/ 	.byte	0x3f
	.zero		1


	//   ....[54]....
        /*0d10*/ 	.word	0x00010be0
        /*0d14*/ 	.word	0x00000006
        /*0d18*/ 	.word	0x00028850
        /*0d1c*/ 	.short	0x0101
        /*0d1e*/ 	.byte	0x3f
	.zero		1


	//   ....[55]....
        /*0d20*/ 	.word	0x00010df0
        /*0d24*/ 	.word	0x00000000
        /*0d28*/ 	.word	0x00028860
        /*0d2c*/ 	.short	0x010a
        /*0d2e*/ 	.byte	0x3f
	.zero		1


	//   ....[56]....
        /*0d30*/ 	.word	0x00011320
        /*0d34*/ 	.word	0x00000000
        /*0d38*/ 	.word	0x00028850
        /*0d3c*/ 	.short	0x0107
        /*0d3e*/ 	.byte	0x3f
	.zero		1


	//   ....[57]....
        /*0d40*/ 	.word	0x000113e0
        /*0d44*/ 	.word	0x00000000
        /*0d48*/ 	.word	0x00028850
        /*0d4c*/ 	.short	0x0101
        /*0d4e*/ 	.byte	0x3f
	.zero		1


	//   ....[58]....
        /*0d50*/ 	.word	0x00012530
        /*0d54*/ 	.word	0x00000004
        /*0d58*/ 	.word	0x00028820
        /*0d5c*/ 	.short	0x010a
        /*0d5e*/ 	.byte	0x3f
	.zero		1


	//   ....[59]....
        /*0d60*/ 	.word	0x000126b0
        /*0d64*/ 	.word	0x00000005
        /*0d68*/ 	.word	0x00028840
        /*0d6c*/ 	.short	0x010a
        /*0d6e*/ 	.byte	0x3f
	.zero		1


	//   ....[60]....
        /*0d70*/ 	.word	0x00012750
        /*0d74*/ 	.word	0x00000019
        /*0d78*/ 	.word	0x00028840
        /*0d7c*/ 	.short	0x010a
        /*0d7e*/ 	.byte	0x3f
	.zero		1


	//   ....[61]....
        /*0d80*/ 	.word	0x00012790
        /*0d84*/ 	.word	0x00000005
        /*0d88*/ 	.word	0x00028860
        /*0d8c*/ 	.short	0x010a
        /*0d8e*/ 	.byte	0x3f
	.zero		1


	//   ....[62]....
        /*0d90*/ 	.word	0x000127d0
        /*0d94*/ 	.word	0x00000019
        /*0d98*/ 	.word	0x00028860
        /*0d9c*/ 	.short	0x010a
        /*0d9e*/ 	.byte	0x3f
	.zero		1


	//   ....[63]....
        /*0da0*/ 	.word	0x00012840
        /*0da4*/ 	.word	0x00000003
        /*0da8*/ 	.word	0x00028800
        /*0dac*/ 	.short	0x010a
        /*0dae*/ 	.byte	0x3f
	.zero		1


	//   ....[64]....
        /*0db0*/ 	.word	0x00012890
        /*0db4*/ 	.word	0x00000000
        /*0db8*/ 	.word	0x00028830
        /*0dbc*/ 	.short	0x010a
        /*0dbe*/ 	.byte	0x3f
	.zero		1


	//   ....[65]....
        /*0dc0*/ 	.word	0x000128f0
        /*0dc4*/ 	.word	0x00000005
        /*0dc8*/ 	.word	0x00028830
        /*0dcc*/ 	.short	0x010a
        /*0dce*/ 	.byte	0x3f
	.zero		1


	//   ....[66]....
        /*0dd0*/ 	.word	0x00012950
        /*0dd4*/ 	.word	0x00000005
        /*0dd8*/ 	.word	0x00028850
        /*0ddc*/ 	.short	0x010a
        /*0dde*/ 	.byte	0x3f
	.zero		1


	//   ....[67]....
        /*0de0*/ 	.word	0x000129b0
        /*0de4*/ 	.word	0x00000005
        /*0de8*/ 	.word	0x00028830
        /*0dec*/ 	.short	0x010a
        /*0dee*/ 	.byte	0x3f
	.zero		1


	//   ....[68]....
        /*0df0*/ 	.word	0x00012a10
        /*0df4*/ 	.word	0x00000005
        /*0df8*/ 	.word	0x00028850
        /*0dfc*/ 	.short	0x010a
        /*0dfe*/ 	.byte	0x3f
	.zero		1


	//   ....[69]....
        /*0e00*/ 	.word	0x00012a70
        /*0e04*/ 	.word	0x00000007
        /*0e08*/ 	.word	0x00028850
        /*0e0c*/ 	.short	0x010a
        /*0e0e*/ 	.byte	0x3f
	.zero		1


	//   ....[70]....
        /*0e10*/ 	.word	0x00012b90
        /*0e14*/ 	.word	0x00000007
        /*0e18*/ 	.word	0x00028840
        /*0e1c*/ 	.short	0x010a
        /*0e1e*/ 	.byte	0x3f
	.zero		1


	//   ....[71]....
        /*0e20*/ 	.word	0x00014110
        /*0e24*/ 	.word	0x00000016
        /*0e28*/ 	.word	0x00028820
        /*0e2c*/ 	.short	0x010a
        /*0e2e*/ 	.byte	0x3f
	.zero		1


	//   ....[72]....
        /*0e30*/ 	.word	0x00014160
        /*0e34*/ 	.word	0x00000006
        /*0e38*/ 	.word	0x00028840
        /*0e3c*/ 	.short	0x010a
        /*0e3e*/ 	.byte	0x3f
	.zero		1


	//   ....[73]....
        /*0e40*/ 	.word	0x00014ae0
        /*0e44*/ 	.word	0x00000006
        /*0e48*/ 	.word	0x00028860
        /*0e4c*/ 	.short	0x010a
        /*0e4e*/ 	.byte	0x3f
	.zero		1


	//   ....[74]....
        /*0e50*/ 	.word	0x00015550
        /*0e54*/ 	.word	0x00000000
        /*0e58*/ 	.word	0x00028860
        /*0e5c*/ 	.short	0x010a
        /*0e5e*/ 	.byte	0x3f
	.zero		1


	//   ....[75]....
        /*0e60*/ 	.word	0x00016970
        /*0e64*/ 	.word	0x00000004
        /*0e68*/ 	.word	0x00028820
        /*0e6c*/ 	.short	0x010a
        /*0e6e*/ 	.byte	0x3f
	.zero		1


	//   ....[76]....
        /*0e70*/ 	.word	0x00016b10
        /*0e74*/ 	.word	0x00000005
        /*0e78*/ 	.word	0x00028840
        /*0e7c*/ 	.short	0x010a
        /*0e7e*/ 	.byte	0x3f
	.zero		1


	//   ....[77]....
        /*0e80*/ 	.word	0x00016b60
        /*0e84*/ 	.word	0x00000019
        /*0e88*/ 	.word	0x00028840
        /*0e8c*/ 	.short	0x010a
        /*0e8e*/ 	.byte	0x3f
	.zero		1


	//   ....[78]....
        /*0e90*/ 	.word	0x00016bb0
        /*0e94*/ 	.word	0x00000005
        /*0e98*/ 	.word	0x00028860
        /*0e9c*/ 	.short	0x010a
        /*0e9e*/ 	.byte	0x3f
	.zero		1


	//----- nvinfo : EIATTR_NUM_MBARRIERS
	.align		4
.L_1057:
        /*0ea0*/ 	.byte	0x03, 0x38
        /*0ea2*/ 	.short	0x0016


	//----- nvinfo : EIATTR_EXIT_INSTR_OFFSETS
	.align		4
        /*0ea4*/ 	.byte	0x04, 0x1c
        /*0ea6*/ 	.short	(.L_1059 - .L_1058)


	//   ....[0]....
.L_1058:
        /*0ea8*/ 	.word	0x000009b0


	//   ....[1]....
        /*0eac*/ 	.word	0x0000c400


	//   ....[2]....
        /*0eb0*/ 	.word	0x00012820


	//----- nvinfo : EIATTR_MAX_THREADS
	.align		4
.L_1059:
        /*0eb4*/ 	.byte	0x04, 0x05
        /*0eb6*/ 	.short	(.L_1061 - .L_1060)
.L_1060:
        /*0eb8*/ 	.word	0x00000180
        /*0ebc*/ 	.word	0x00000001
        /*0ec0*/ 	.word	0x00000001


	//----- nvinfo : EIATTR_CRS_STACK_SIZE
	.align		4
.L_1061:
        /*0ec4*/ 	.byte	0x04, 0x1e
        /*0ec6*/ 	.short	(.L_1063 - .L_1062)
.L_1062:
        /*0ec8*/ 	.word	0x00000000


	//----- nvinfo : EIATTR_CBANK_PARAM_SIZE
	.align		4
.L_1063:
        /*0ecc*/ 	.byte	0x03, 0x19
        /*0ece*/ 	.short	0x0af0


	//----- nvinfo : EIATTR_PARAM_CBANK
	.align		4
        /*0ed0*/ 	.byte	0x04, 0x0a
        /*0ed2*/ 	.short	(.L_1065 - .L_1064)
	.align		4
.L_1064:
        /*0ed4*/ 	.word	index@(.nv.constant0._ZN7cutlass13device_kernelIN5flash11enable_sm90INS1_16FlashAttnFwdSm90INS1_25CollectiveMainloopFwdSm90ILi2EN4cute5tupleIJNS5_1CILi1EEES8_S8_EEENS6_IJNS7_ILi128EEESA_SA_EEELi128ENS_10bfloat16_tEfNS_4arch4Sm90ELb1ELb0ELb0ELb1ELb1ELb0ELb0ELb1ELb1ELb1ELb1ELb0EEENS1_21CollectiveEpilogueFwdISB_S9_SC_SE_Li256ELb1ELb1ELb1ELb0EEENS1_36VarlenDynamicPersistentTileSchedulerILi128ELi128ELi256ELi128ELb1ELb1ELb1ELb1ELb1ELb1EEEEEEEEEvNT_6ParamsE)
        /*0ed8*/ 	.short	0x0210
        /*0eda*/ 	.short	0x0af0


	//----- nvinfo : EIATTR_SW_WAR
	.align		4
.L_1065:
        /*0edc*/ 	.byte	0x04, 0x36
        /*0ede*/ 	.short	(.L_1067 - .L_1066)
.L_1066:
        /*0ee0*/ 	.word	0x00000008
.L_1067:


//--------------------- .nv.info._ZN7cutlass13device_kernelIN5flash11enable_sm90INS1_16FlashAttnFwdSm90INS1_25CollectiveMainloopFwdSm90ILi2EN4cute5tupleIJNS5_1CILi1EEES8_S8_EEENS6_IJNS7_ILi128EEESA_SA_EEELi128ENS_10bfloat16_tEfNS_4arch4Sm90ELb1ELb0ELb0ELb1ELb1ELb1ELb0ELb1ELb1ELb1ELb1ELb0EEENS1_21CollectiveEpilogueFwdISB_S9_SC_SE_Li256ELb1ELb1ELb1ELb0EEENS1_36VarlenDynamicPersistentTileSchedulerILi128ELi128ELi256ELi128ELb1ELb1ELb1ELb1ELb1ELb1EEEEEEEEEvNT_6ParamsE --------------------------
	.section	.nv.info._ZN7cutlass13device_kernelIN5flash11enable_sm90INS1_16FlashAttnFwdSm90INS1_25CollectiveMainloopFwdSm90ILi2EN4cute5tupleIJNS5_1CILi1EEES8_S8_EEENS6_IJNS7_ILi128EEESA_SA_EEELi128ENS_10bfloat16_tEfNS_4arch4Sm90ELb1ELb0ELb0ELb1ELb1ELb1ELb0ELb1ELb1ELb1ELb1ELb0EEENS1_21CollectiveEpilogueFwdISB_S9_SC_SE_Li256ELb1ELb1ELb1ELb0EEENS1_36VarlenDynamicPersistentTileSchedulerILi128ELi128ELi256ELi128ELb1ELb1ELb1ELb1ELb1ELb1EEEEEEEEEvNT_6ParamsE,"",@"SHT_CUDA_INFO"
	.sectionflags	@""
	.align	4


	//----- nvinfo : EIATTR_CUDA_API_VERSION
	.align		4
        /*0000*/ 	.byte	0x04, 0x37
        /*0002*/ 	.short	(.L_1069 - .L_1068)
.L_1068:
        /*0004*/ 	.word	0x00000082


	//----- nvinfo : EIATTR_KPARAM_INFO
	.align		4
.L_1069:
        /*0008*/ 	.byte	0x04, 0x17
        /*000a*/ 	.short	(.L_1071 - .L_1070)
.L_1070:
        /*000c*/ 	.word	0x00000000
        /*0010*/ 	.short	0x0000
        /*0012*/ 	.short	0x0070
        /*0014*/ 	.byte	0x00, 0xf0, 0x01, 0x2a


	//----- nvinfo : EIATTR_SPARSE_MMA_MASK
	.align		4
.L_1071:
        /*0018*/ 	.byte	0x03, 0x50
        /*001a*/ 	.short	0x0000


	//----- nvinfo : EIATTR_MAXREG_COUNT
	.align		4
        /*001c*/ 	.byte	0x03, 0x1b
        /*001e*/ 	.short	0x00a8


	//----- nvinfo : EIATTR_NUM_BARRIERS
	.align		4
        /*0020*/ 	.byte	0x02, 0x4c
        /*0022*/ 	.byte	0x10
	.zero		1


	//----- nvinfo : EIATTR_EXTERNS
	.align		4
        /*0024*/ 	.byte	0x04, 0x0f
        /*0026*/ 	.short	(.L_1073 - .L_1072)


	//   ....[0]....
	.align		4
.L_1072:
        /*0028*/ 	.word	index@(__assertfail)


	//----- nvinfo : EIATTR_ANNOTATIONS
	.align		4
.L_1073:
        /*002c*/ 	.byte	0x04, 0x55
        /*002e*/ 	.short	(.L_1075 - .L_1074)


	//   ....[0]....
.L_1074:
        /* <DEDUP_REMOVED lines=18> */


	//----- nvinfo : EIATTR_MERCURY_ISA_VERSION
	.align		4
.L_1075:
        /*0138*/ 	.byte	0x03, 0x5f
        /*013a*/ 	.short	0x0101


	//----- nvinfo : EIATTR_UNUSED_LOAD_BYTE_OFFSET
	.align		4
        /*013c*/ 	.byte	0x04, 0x44
        /*013e*/ 	.short	(.L_1077 - .L_1076)


	//   ....[0]....
.L_1076:
        /*0140*/ 	.word	0x00000a60
        /*0144*/ 	.word	0x0000fff0


	//   ....[1]....
        /*0148*/ 	.word	0x000166d0
        /*014c*/ 	.word	0x0000fff0


	//----- nvinfo : EIATTR_INT_WARP_WIDE_INSTR_OFFSETS
	.align		4
.L_1077:
        /*0150*/ 	.byte	0x04, 0x31
        /*0152*/ 	.short	(.L_1079 - .L_1078)


	//   ....[0]....
.L_1078:
        /*0154*/ 	.word	0x00000130


	//   ....[1]....
        /*0158*/ 	.word	0x00000170


	//   ....[2]....
        /*015c*/ 	.word	0x000001e0


	//   ....[3]....
        /*0160*/ 	.word	0x0001c4e0


	//   ....[4]....
        /*0164*/ 	.word	0x0001c570


	//   ....[5]....
        /*0168*/ 	.word	0x0001f3c0


	//   ....[6]....
        /*016c*/ 	.word	0x0001f450


	//----- nvinfo : EIATTR_COOP_GROUP_MASK_REGIDS
	.align		4
.L_1079:
        /*0170*/ 	.byte	0x04, 0x29
        /*0172*/ 	.short	(.L_1081 - .L_1080)


	//   ....[0]....
.L_1080:
        /*0174*/ 	.word	0xffffffff


	//   ....[1]....
        /*0178*/ 	.word	0xffffffff


	//   ....[2]....
        /*017c*/ 	.word	0xffffffff


	//   ....[3]....
        /*0180*/ 	.word	0xffffffff


	//   ....[4]....
        /*0184*/ 	.word	0xffffffff


	//   ....[5]....
        /*0188*/ 	.word	0xffffffff


	//   ....[6]....
        /*018c*/ 	.word	0xffffffff


	//   ....[7]....
        /*0190*/ 	.word	0xffffffff


	//   ....[8]....
        /*0194*/ 	.word	0xffffffff


	//   ....[9]....
        /*0198*/ 	.word	0xffffffff


	//   ....[10]....
        /*019c*/ 	.word	0xffffffff


	//   ....[11]....
        /*01a0*/ 	.word	0xffffffff


	//   ....[12]....
        /*01a4*/ 	.word	0xffffffff


	//   ....[13]....
        /*01a8*/ 	.word	0xffffffff


	//   ....[14]....
        /*01ac*/ 	.word	0xffffffff


	//   ....[15]....
        /*01b0*/ 	.word	0xffffffff


	//   ....[16]....
        /*01b4*/ 	.word	0xffffffff


	//   ....[17]....
        /*01b8*/ 	.word	0xffffffff


	//   ....[18]....
        /*01bc*/ 	.word	0xffffffff


	//   ....[19]....
        /*01c0*/ 	.word	0xffffffff


	//   ....[20]....
        /*01c4*/ 	.word	0xffffffff


	//   ....[21]....
        /*01c8*/ 	.word	0xffffffff


	//   ....[22]....
        /*01cc*/ 	.word	0xffffffff


	//   ....[23]....
        /*01d0*/ 	.word	0xffffffff


	//   ....[24]....
        /*01d4*/ 	.word	0xffffffff


	//   ....[25]....
        /*01d8*/ 	.word	0xffffffff


	//   ....[26]....
        /*01dc*/ 	.word	0xffffffff


	//   ....[27]....
        /*01e0*/ 	.word	0xffffffff


	//   ....[28]....
        /*01e4*/ 	.word	0xffffffff


	//   ....[29]....
        /*01e8*/ 	.word	0xffffffff


	//   ....[30]....
        /*01ec*/ 	.word	0xffffffff


	//   ....[31]....
        /*01f0*/ 	.word	0xffffffff


	//   ....[32]....
        /*01f4*/ 	.word	0xffffffff


	//   ....[33]....
        /*01f8*/ 	.word	0xffffffff


	//   ....[34]....
        /*01fc*/ 	.word	0xffffffff


	//   ....[35]....
        /*0200*/ 	.word	0xffffffff


	//   ....[36]....
        /*0204*/ 	.word	0xffffffff


	//   ....[37]....
        /*0208*/ 	.word	0xffffffff


	//   ....[38]....
        /*020c*/ 	.word	0xffffffff


	//   ....[39]....
        /*0210*/ 	.word	0xffffffff


	//   ....[40]....
        /*0214*/ 	.word	0xffffffff


	//   ....[41]....
        /*0218*/ 	.word	0xffffffff


	//   ....[42]....
        /*021c*/ 	.word	0xffffffff


	//   ....[43]....
        /*0220*/ 	.word	0xffffffff


	//   ....[44]....
        /*0224*/ 	.word	0xffffffff


	//   ....[45]....
        /*0228*/ 	.word	0xffffffff


	//   ....[46]....
        /*022c*/ 	.word	0xffffffff


	//   ....[47]....
        /*0230*/ 	.word	0xffffffff


	//   ....[48]....
        /*0234*/ 	.word	0xffffffff


	//   ....[49]....
        /*0238*/ 	.word	0xffffffff


	//   ....[50]....
        /*023c*/ 	.word	0xffffffff


	//   ....[51]....
        /*0240*/ 	.word	0xffffffff


	//   ....[52]....
        /*0244*/ 	.word	0xffffffff


	//   ....[53]....
        /*0248*/ 	.word	0xffffffff


	//   ....[54]....
        /*024c*/ 	.word	0xffffffff


	//   ....[55]....
        /*0250*/ 	.word	0xffffffff


	//   ....[56]....
        /*0254*/ 	.word	0xffffffff


	//   ....[57]....
        /*0258*/ 	.word	0xffffffff


	//   ....[58]....
        /*025c*/ 	.word	0xffffffff


	//   ....[59]....
        /*0260*/ 	.word	0xffffffff


	//   ....[60]....
        /*0264*/ 	.word	0xffffffff


	//   ....[61]....
        /*0268*/ 	.word	0xffffffff


	//   ....[62]....
        /*026c*/ 	.word	0xffffffff


	//   ....[63]....
        /*0270*/ 	.word	0xffffffff


	//   ....[64]....
        /*0274*/ 	.word	0xffffffff


	//   ....[65]....
        /*0278*/ 	.word	0xffffffff


	//   ....[66]....
        /*027c*/ 	.word	0xffffffff


	//   ....[67]....
        /*0280*/ 	.word	0xffffffff


	//   ....[68]....
        /*0284*/ 	.word	0xffffffff


	//   ....[69]....
        /*0288*/ 	.word	0xffffffff


	//   ....[70]....
        /*028c*/ 	.word	0xffffffff


	//   ....[71]....
        /*0290*/ 	.word	0xffffffff


	//   ....[72]....
        /*0294*/ 	.word	0xffffffff


	//   ....[73]....
        /*0298*/ 	.word	0xffffffff


	//   ....[74]....
        /*029c*/ 	.word	0xffffffff


	//   ....[75]....
        /*02a0*/ 	.word	0xffffffff


	//   ....[76]....
        /*02a4*/ 	.word	0xffffffff


	//   ....[77]....
        /*02a8*/ 	.word	0xffffffff


	//   ....[78]....
        /*02ac*/ 	.word	0xffffffff


	//   ....[79]....
        /*02b0*/ 	.word	0xffffffff


	//   ....[80]....
        /*02b4*/ 	.word	0xffffffff


	//   ....[81]....
        /*02b8*/ 	.word	0xffffffff


	//   ....[82]....
        /*02bc*/ 	.word	0xffffffff


	//   ....[83]....
        /*02c0*/ 	.word	0xffffffff


	//   ....[84]....
        /*02c4*/ 	.word	0xffffffff


	//   ....[85]....
        /*02c8*/ 	.word	0xffffffff


	//   ....[86]....
        /*02cc*/ 	.word	0xffffffff


	//   ....[87]....
        /*02d0*/ 	.word	0xffffffff


	//   ....[88]....
        /*02d4*/ 	.word	0xffffffff


	//   ....[89]....
        /*02d8*/ 	.word	0xffffffff


	//   ....[90]....
        /*02dc*/ 	.word	0xffffffff


	//   ....[91]....
        /*02e0*/ 	.word	0xffffffff


	//   ....[92]....
        /*02e4*/ 	.word	0xffffffff


	//   ....[93]....
        /*02e8*/ 	.word	0xffffffff


	//   ....[94]....
        /*02ec*/ 	.word	0xffffffff


	//   ....[95]....
        /*02f0*/ 	.word	0xffffffff


	//   ....[96]....
        /*02f4*/ 	.word	0xffffffff


	//   ....[97]....
        /*02f8*/ 	.word	0xffffffff


	//   ....[98]....
        /*02fc*/ 	.word	0xffffffff


	//   ....[99]....
        /*0300*/ 	.word	0xffffffff


	//   ....[100]....
        /*0304*/ 	.word	0xffffffff


	//   ....[101]....
        /*0308*/ 	.word	0xffffffff


	//   ....[102]....
        /*030c*/ 	.word	0xffffffff


	//   ....[103]....
        /*0310*/ 	.word	0xffffffff


	//   ....[104]....
        /*0314*/ 	.word	0xffffffff


	//   ....[105]....
        /*0318*/ 	.word	0xffffffff


	//   ....[106]....
        /*031c*/ 	.word	0xffffffff


	//   ....[107]....
        /*0320*/ 	.word	0xffffffff


	//   ....[108]....
        /*0324*/ 	.word	0xffffffff


	//   ....[109]....
        /*0328*/ 	.word	0xffffffff


	//   ....[110]....
        /*032c*/ 	.word	0xffffffff


	//   ....[111]....
        /*0330*/ 	.word	0xffffffff


	//   ....[112]....
        /*0334*/ 	.word	0xffffffff


	//   ....[113]....
        /*0338*/ 	.word	0xffffffff


	//   ....[114]....
        /*033c*/ 	.word	0xffffffff


	//   ....[115]....
        /*0340*/ 	.word	0xffffffff


	//   ....[116]....
        /*0344*/ 	.word	0xffffffff


	//   ....[117]....
        /*0348*/ 	.word	0xffffffff


	//   ....[118]....
        /*034c*/ 	.word	0xffffffff


	//   ....[119]....
        /*0350*/ 	.word	0xffffffff


	//   ....[120]....
        /*0354*/ 	.word	0xffffffff


	//   ....[121]....
        /*0358*/ 	.word	0xffffffff


	//   ....[122]....
        /*035c*/ 	.word	0xffffffff


	//   ....[123]....
        /*0360*/ 	.word	0xffffffff


	//   ....[124]....
        /*0364*/ 	.word	0xffffffff


	//   ....[125]....
        /*0368*/ 	.word	0xffffffff


	//   ....[126]....
        /*036c*/ 	.word	0xffffffff


	//   ....[127]....
        /*0370*/ 	.word	0xffffffff


	//   ....[128]....
        /*0374*/ 	.word	0xffffffff


	//   ....[129]....
        /*0378*/ 	.word	0xffffffff


	//   ....[130]....
        /*037c*/ 	.word	0xffffffff


	//   ....[131]....
        /*0380*/ 	.word	0xffffffff


	//   ....[132]....
        /*0384*/ 	.word	0xffffffff


	//   ....[133]....
        /*0388*/ 	.word	0xffffffff


	//   ....[134]....
        /*038c*/ 	.word	0xffffffff


	//   ....[135]....
        /*0390*/ 	.word	0xffffffff


	//   ....[136]....
        /*0394*/ 	.word	0xffffffff


	//   ....[137]....
        /*0398*/ 	.word	0xffffffff


	//   ....[138]....
        /*039c*/ 	.word	0xffffffff


	//   ....[139]....
        /*03a0*/ 	.word	0xffffffff


	//   ....[140]....
        /*03a4*/ 	.word	0xffffffff


	//   ....[141]....
        /*03a8*/ 	.word	0xffffffff


	//   ....[142]....
        /*03ac*/ 	.word	0xffffffff


	//   ....[143]....
        /*03b0*/ 	.word	0xffffffff


	//   ....[144]....
        /*03b4*/ 	.word	0xffffffff


	//   ....[145]....
        /*03b8*/ 	.word	0xffffffff


	//   ....[146]....
        /*03bc*/ 	.word	0xffffffff


	//   ....[147]....
        /*03c0*/ 	.word	0xffffffff


	//   ....[148]....
        /*03c4*/ 	.word	0xffffffff


	//   ....[149]....
        /*03c8*/ 	.word	0xffffffff


	//   ....[150]....
        /*03cc*/ 	.word	0xffffffff


	//   ....[151]....
        /*03d0*/ 	.word	0xffffffff


	//   ....[152]....
        /*03d4*/ 	.word	0xffffffff


	//   ....[153]....
        /*03d8*/ 	.word	0xffffffff


	//   ....[154]....
        /*03dc*/ 	.word	0xffffffff


	//   ....[155]....
        /*03e0*/ 	.word	0xffffffff


	//   ....[156]....
        /*03e4*/ 	.word	0xffffffff


	//   ....[157]....
        /*03e8*/ 	.word	0xffffffff


	//   ....[158]....
        /*03ec*/ 	.word	0xffffffff


	//   ....[159]....
        /*03f0*/ 	.word	0xffffffff


	//   ....[160]....
        /*03f4*/ 	.word	0xffffffff


	//   ....[161]....
        /*03f8*/ 	.word	0xffffffff


	//   ....[162]....
        /*03fc*/ 	.word	0xffffffff


	//   ....[163]....
        /*0400*/ 	.word	0xffffffff


	//   ....[164]....
        /*0404*/ 	.word	0xffffffff


	//   ....[165]....
        /*0408*/ 	.word	0xffffffff


	//   ....[166]....
        /*040c*/ 	.word	0xffffffff


	//   ....[167]....
        /*0410*/ 	.word	0xffffffff


	//   ....[168]....
        /*0414*/ 	.word	0xffffffff


	//   ....[169]....
        /*0418*/ 	.word	0xffffffff


	//   ....[170]....
        /*041c*/ 	.word	0xffffffff


	//   ....[171]....
        /*0420*/ 	.word	0xffffffff


	//   ....[172]....
        /*0424*/ 	.word	0xffffffff


	//   ....[173]....
        /*0428*/ 	.word	0xffffffff


	//   ....[174]....
        /*042c*/ 	.word	0xffffffff


	//   ....[175]....
        /*0430*/ 	.word	0xffffffff


	//   ....[176]....
        /*0434*/ 	.word	0xffffffff


	//   ....[177]....
        /*0438*/ 	.word	0xffffffff


	//   ....[178]....
        /*043c*/ 	.word	0xffffffff


	//   ....[179]....
        /*0440*/ 	.word	0xffffffff


	//   ....[180]....
        /*0444*/ 	.word	0xffffffff


	//   ....[181]....
        /*0448*/ 	.word	0xffffffff


	//   ....[182]....
        /*044c*/ 	.word	0xffffffff


	//   ....[183]....
        /*0450*/ 	.word	0xffffffff


	//   ....[184]....
        /*0454*/ 	.word	0xffffffff


	//   ....[185]....
        /*0458*/ 	.word	0xffffffff


	//   ....[186]....
        /*045c*/ 	.word	0xffffffff


	//   ....[187]....
        /*0460*/ 	.word	0xffffffff


	//   ....[188]....
        /*0464*/ 	.word	0xffffffff


	//   ....[189]....
        /*0468*/ 	.word	0xffffffff


	//   ....[190]....
        /*046c*/ 	.word	0xffffffff


	//   ....[191]....
        /*0470*/ 	.word	0xffffffff


	//   ....[192]....
        /*0474*/ 	.word	0xffffffff


	//   ....[193]....
        /*0478*/ 	.word	0xffffffff


	//   ....[194]....
        /*047c*/ 	.word	0xffffffff


	//   ....[195]....
        /*0480*/ 	.word	0xffffffff


	//   ....[196]....
        /*0484*/ 	.word	0xffffffff


	//   ....[197]....
        /*0488*/ 	.word	0xffffffff


	//   ....[198]....
        /*048c*/ 	.word	0xffffffff


	//   ....[199]....
        /*0490*/ 	.word	0xffffffff


	//   ....[200]....
        /*0494*/ 	.word	0xffffffff


	//   ....[201]....
        /*0498*/ 	.word	0xffffffff


	//   ....[202]....
        /*049c*/ 	.word	0xffffffff


	//   ....[203]....
        /*04a0*/ 	.word	0xffffffff


	//   ....[204]....
        /*04a4*/ 	.word	0xffffffff


	//   ....[205]....
        /*04a8*/ 	.word	0xffffffff


	//   ....[206]....
        /*04ac*/ 	.word	0xffffffff


	//   ....[207]....
        /*04b0*/ 	.word	0xffffffff


	//   ....[208]....
        /*04b4*/ 	.word	0xffffffff


	//   ....[209]....
        /*04b8*/ 	.word	0xffffffff


	//   ....[210]....
        /*04bc*/ 	.word	0xffffffff


	//   ....[211]....
        /*04c0*/ 	.word	0xffffffff


	//   ....[212]....
        /*04c4*/ 	.word	0xffffffff


	//   ....[213]....
        /*04c8*/ 	.word	0xffffffff


	//   ....[214]....
        /*04cc*/ 	.word	0xffffffff


	//   ....[215]....
        /*04d0*/ 	.word	0xffffffff


	//   ....[216]....
        /*04d4*/ 	.word	0xffffffff


	//   ....[217]....
        /*04d8*/ 	.word	0xffffffff


	//   ....[218]....
        /*04dc*/ 	.word	0xffffffff


	//   ....[219]....
        /*04e0*/ 	.word	0xffffffff


	//   ....[220]....
        /*04e4*/ 	.word	0xffffffff


	//   ....[221]....
        /*04e8*/ 	.word	0xffffffff


	//   ....[222]....
        /*04ec*/ 	.word	0xffffffff


	//   ....[223]....
        /*04f0*/ 	.word	0xffffffff


	//   ....[224]....
        /*04f4*/ 	.word	0xffffffff


	//   ....[225]....
        /*04f8*/ 	.word	0xffffffff


	//   ....[226]....
        /*04fc*/ 	.word	0xffffffff


	//   ....[227]....
        /*0500*/ 	.word	0xffffffff


	//   ....[228]....
        /*0504*/ 	.word	0xffffffff


	//   ....[229]....
        /*0508*/ 	.word	0xffffffff


	//   ....[230]....
        /*050c*/ 	.word	0xffffffff


	//   ....[231]....
        /*0510*/ 	.word	0xffffffff


	//   ....[232]....
        /*0514*/ 	.word	0xffffffff


	//   ....[233]....
        /*0518*/ 	.word	0x0500000f


	//   ....[234]....
        /*051c*/ 	.word	0x0500000f


	//   ....[235]....
        /*0520*/ 	.word	0x0500000f


	//   ....[236]....
        /*0524*/ 	.word	0x0500000f


	//   ....[237]....
        /*0528*/ 	.word	0x0500000f


	//   ....[238]....
        /*052c*/ 	.word	0x0500000f


	//   ....[239]....
        /*0530*/ 	.word	0x0500000f


	//   ....[240]....
        /*0534*/ 	.word	0x0500000f


	//   ....[241]....
        /*0538*/ 	.word	0x0500000f


	//   ....[242]....
        /*053c*/ 	.word	0x0500000f


	//   ....[243]....
        /*0540*/ 	.word	0x0500000f


	//   ....[244]....
        /*0544*/ 	.word	0x0500000f


	//   ....[245]....
        /*0548*/ 	.word	0x0500000f


	//   ....[246]....
        /*054c*/ 	.word	0x0500000f


	//   ....[247]....
        /*0550*/ 	.word	0x0500000f


	//   ....[248]....
        /*0554*/ 	.word	0x0500000f


	//   ....[249]....
        /*0558*/ 	.word	0x0500000f


	//   ....[250]....
        /*055c*/ 	.word	0x0500000f


	//   ....[251]....
        /*0560*/ 	.word	0x0500000f


	//   ....[252]....
        /*0564*/ 	.word	0x0500000f


	//   ....[253]....
        /*0568*/ 	.word	0x0500000f


	//   ....[254]....
        /*056c*/ 	.word	0x0500000f


	//   ....[255]....
        /*0570*/ 	.word	0x0500000f


	//   ....[0]....
        /*0574*/ 	.word	0x0500000f


	//   ....[1]....
        /*0578*/ 	.word	0x0500000f


	//   ....[2]....
        /*057c*/ 	.word	0x0500000f


	//   ....[3]....
        /*0580*/ 	.word	0x0500000f


	//   ....[4]....
        /*0584*/ 	.word	0x0500000f


	//   ....[5]....
        /*0588*/ 	.word	0x0500000f


	//   ....[6]....
        /*058c*/ 	.word	0x0500000f


	//   ....[7]....
        /*0590*/ 	.word	0x0500000f


	//   ....[8]....
        /*0594*/ 	.word	0x0500000f


	//   ....[9]....
        /*0598*/ 	.word	0x0500000f


	//   ....[10]....
        /*059c*/ 	.word	0x0500000f


	//   ....[11]....
        /*05a0*/ 	.word	0x0500000f


	//   ....[12]....
        /*05a4*/ 	.word	0x0500000f


	//   ....[13]....
        /*05a8*/ 	.word	0x0500000f


	//   ....[14]....
        /*05ac*/ 	.word	0x0500000f


	//   ....[15]....
        /*05b0*/ 	.word	0x0500000f


	//   ....[16]....
        /*05b4*/ 	.word	0x0500000f


	//   ....[17]....
        /*05b8*/ 	.word	0x0500000f


	//   ....[18]....
        /*05bc*/ 	.word	0x0500000f


	//   ....[19]....
        /*05c0*/ 	.word	0x0500000f


	//   ....[20]....
        /*05c4*/ 	.word	0x0500000f


	//   ....[21]....
        /*05c8*/ 	.word	0x0500000f


	//   ....[22]....
        /*05cc*/ 	.word	0x0500000f


	//   ....[23]....
        /*05d0*/ 	.word	0x0500000f


	//   ....[24]....
        /*05d4*/ 	.word	0x0500000f


	//   ....[25]....
        /*05d8*/ 	.word	0x0500000f


	//   ....[26]....
        /*05dc*/ 	.word	0x0500000f


	//   ....[27]....
        /*05e0*/ 	.word	0x0500000f


	//   ....[28]....
        /*05e4*/ 	.word	0x0500000f


	//   ....[29]....
        /*05e8*/ 	.word	0x0500000f


	//   ....[30]....
        /*05ec*/ 	.word	0x0500000f


	//   ....[31]....
        /*05f0*/ 	.word	0x0500000f


	//   ....[32]....
        /*05f4*/ 	.word	0x0500000f


	//   ....[33]....
        /*05f8*/ 	.word	0x0500000f


	//   ....[34]....
        /*05fc*/ 	.word	0x0500000f


	//   ....[35]....
        /*0600*/ 	.word	0x0500000f


	//   ....[36]....
        /*0604*/ 	.word	0x0500000f


	//   ....[37]....
        /*0608*/ 	.word	0x0500000f


	//   ....[38]....
        /*060c*/ 	.word	0x0500000f


	//   ....[39]....
        /*0610*/ 	.word	0x0500000f


	//   ....[40]....
        /*0614*/ 	.word	0x0500000f


	//   ....[41]....
        /*0618*/ 	.word	0x0500000f


	//   ....[42]....
        /*061c*/ 	.word	0x0500000f


	//   ....[43]....
        /*0620*/ 	.word	0x0500000f


	//   ....[44]....
        /*0624*/ 	.word	0x0500000f


	//   ....[45]....
        /*0628*/ 	.word	0x0500000f


	//   ....[46]....
        /*062c*/ 	.word	0x0500000f


	//   ....[47]....
        /*0630*/ 	.word	0x0500000f


	//   ....[48]....
        /*0634*/ 	.word	0x0500000f


	//   ....[49]....
        /*0638*/ 	.word	0x0500000f


	//   ....[50]....
        /*063c*/ 	.word	0x0500000f


	//   ....[51]....
        /*0640*/ 	.word	0x0500000f


	//   ....[52]....
        /*0644*/ 	.word	0x0500000f


	//   ....[53]....
        /*0648*/ 	.word	0x0500000f


	//   ....[54]....
        /*064c*/ 	.word	0x0500000f


	//   ....[55]....
        /*0650*/ 	.word	0x0500000f


	//   ....[56]....
        /*0654*/ 	.word	0x0500000f


	//   ....[57]....
        /*0658*/ 	.word	0x0500000f


	//   ....[58]....
        /*065c*/ 	.word	0x0500000f


	//   ....[59]....
        /*0660*/ 	.word	0x0500000f


	//   ....[60]....
        /*0664*/ 	.word	0x0500000f


	//   ....[61]....
        /*0668*/ 	.word	0x0500000f


	//   ....[62]....
        /*066c*/ 	.word	0x0500000f


	//   ....[63]....
        /*0670*/ 	.word	0x0500000f


	//   ....[64]....
        /*0674*/ 	.word	0x0500000f


	//   ....[65]....
        /*0678*/ 	.word	0x0500000f


	//   ....[66]....
        /*067c*/ 	.word	0x0500000f


	//   ....[67]....
        /*0680*/ 	.word	0x0500000f


	//   ....[68]....
        /*0684*/ 	.word	0x0500000f


	//   ....[69]....
        /*0688*/ 	.word	0x0500000f


	//   ....[70]....
        /*068c*/ 	.word	0x0500000f


	//   ....[71]....
        /*0690*/ 	.word	0x0500000f


	//   ....[72]....
        /*0694*/ 	.word	0x0500000f


	//   ....[73]....
        /*0698*/ 	.word	0x0500000f


	//   ....[74]....
        /*069c*/ 	.word	0x0500000f


	//   ....[75]....
        /*06a0*/ 	.word	0x0500000f


	//   ....[76]....
        /*06a4*/ 	.word	0x0500000f


	//   ....[77]....
        /*06a8*/ 	.word	0x0500000f


	//   ....[78]....
        /*06ac*/ 	.word	0x0500000f


	//   ....[79]....
        /*06b0*/ 	.word	0x0500000f


	//   ....[80]....
        /*06b4*/ 	.word	0x0500000f


	//   ....[81]....
        /*06b8*/ 	.word	0x0500000f


	//   ....[82]....
        /*06bc*/ 	.word	0x0500000f


	//   ....[83]....
        /*06c0*/ 	.word	0x0500000f


	//   ....[84]....
        /*06c4*/ 	.word	0x0500000f


	//   ....[85]....
        /*06c8*/ 	.word	0x0500000f


	//   ....[86]....
        /*06cc*/ 	.word	0x0500000f


	//   ....[87]....
        /*06d0*/ 	.word	0x0500000f


	//   ....[88]....
        /*06d4*/ 	.word	0x0500000f


	//   ....[89]....
        /*06d8*/ 	.word	0x0500000f


	//   ....[90]....
        /*06dc*/ 	.word	0x0500000f


	//   ....[91]....
        /*06e0*/ 	.word	0x0500000f


	//   ....[92]....
        /*06e4*/ 	.word	0x0500000f


	//   ....[93]....
        /*06e8*/ 	.word	0x0500000f


	//   ....[94]....
        /*06ec*/ 	.word	0x0500000f


	//   ....[95]....
        /*06f0*/ 	.word	0x0500000f


	//   ....[96]....
        /*06f4*/ 	.word	0x0500000f


	//   ....[97]....
        /*06f8*/ 	.word	0x0500000f


	//   ....[98]....
        /*06fc*/ 	.word	0x0500000f


	//   ....[99]....
        /*0700*/ 	.word	0x0500000f


	//   ....[100]....
        /*0704*/ 	.word	0x0500000f


	//   ....[101]....
        /*0708*/ 	.word	0x0500000f


	//   ....[102]....
        /*070c*/ 	.word	0x0500000f


	//   ....[103]....
        /*0710*/ 	.word	0x0500000f


	//   ....[104]....
        /*0714*/ 	.word	0x0500000f


	//   ....[105]....
        /*0718*/ 	.word	0x0500000f


	//   ....[106]....
        /*071c*/ 	.word	0x0500000f


	//   ....[107]....
        /*0720*/ 	.word	0x0500000f


	//   ....[108]....
        /*0724*/ 	.word	0x0500000f


	//   ....[109]....
        /*0728*/ 	.word	0x0500000f


	//   ....[110]....
        /*072c*/ 	.word	0x0500000f


	//   ....[111]....
        /*0730*/ 	.word	0x0500000f


	//   ....[112]....
        /*0734*/ 	.word	0x0500000f


	//   ....[113]....
        /*0738*/ 	.word	0x0500000f


	//   ....[114]....
        /*073c*/ 	.word	0x0500000f


	//   ....[115]....
        /*0740*/ 	.word	0x0500000f


	//   ....[116]....
        /*0744*/ 	.word	0x0500000f


	//   ....[117]....
        /*0748*/ 	.word	0x0500000f


	//   ....[118]....
        /*074c*/ 	.word	0x0500000f


	//   ....[119]....
        /*0750*/ 	.word	0x0500000f


	//   ....[120]....
        /*0754*/ 	.word	0x0500000f


	//   ....[121]....
        /*0758*/ 	.word	0x0500000f


	//   ....[122]....
        /*075c*/ 	.word	0x0500000f


	//   ....[123]....
        /*0760*/ 	.word	0x0500000f


	//   ....[124]....
        /*0764*/ 	.word	0x0500000f


	//   ....[125]....
        /*0768*/ 	.word	0x0500000f


	//   ....[126]....
        /*076c*/ 	.word	0x0500000f


	//   ....[127]....
        /*0770*/ 	.word	0x0500000f


	//   ....[128]....
        /*0774*/ 	.word	0x0500000f


	//   ....[129]....
        /*0778*/ 	.word	0x0500000f


	//   ....[130]....
        /*077c*/ 	.word	0x0500000f


	//   ....[131]....
        /*0780*/ 	.word	0x0500000f


	//   ....[132]....
        /*0784*/ 	.word	0x0500000f


	//   ....[133]....
        /*0788*/ 	.word	0x0500000f


	//   ....[134]....
        /*078c*/ 	.word	0x0500000f


	//   ....[135]....
        /*0790*/ 	.word	0x0500000f


	//   ....[136]....
        /*0794*/ 	.word	0x0500000f


	//   ....[137]....
        /*0798*/ 	.word	0x0500000f


	//   ....[138]....
        /*079c*/ 	.word	0x0500000f


	//   ....[139]....
        /*07a0*/ 	.word	0x0500000f


	//   ....[140]....
        /*07a4*/ 	.word	0x0500000f


	//   ....[141]....
        /*07a8*/ 	.word	0x0500000f


	//   ....[142]....
        /*07ac*/ 	.word	0x0500000f


	//   ....[143]....
        /*07b0*/ 	.word	0x0500000f


	//   ....[144]....
        /*07b4*/ 	.word	0x0500000f


	//   ....[145]....
        /*07b8*/ 	.word	0x0500000f


	//   ....[146]....
        /*07bc*/ 	.word	0x0500000f


	//   ....[147]....
        /*07c0*/ 	.word	0x0500000f


	//   ....[148]....
        /*07c4*/ 	.word	0x0500000f


	//   ....[149]....
        /*07c8*/ 	.word	0x0500000f


	//   ....[150]....
        /*07cc*/ 	.word	0x0500000f


	//   ....[151]....
        /*07d0*/ 	.word	0x0500000f


	//   ....[152]....
        /*07d4*/ 	.word	0x0500000f


	//   ....[153]....
        /*07d8*/ 	.word	0x0500000f


	//   ....[154]....
        /*07dc*/ 	.word	0x0500000f


	//----- nvinfo : EIATTR_COOP_GROUP_INSTR_OFFSETS
	.align		4
.L_1081:
        /*07e0*/ 	.byte	0x04, 0x28
        /*07e2*/ 	.short	(.L_1083 - .L_1082)


	//   ....[0]....
.L_1082:
        /*07e4*/ 	.word	0x00000070


	//   ....[1]....
        /*07e8*/ 	.word	0x00000140


	//   ....[2]....
        /*07ec*/ 	.word	0x00000190


	//   ....[3]....
        /*07f0*/ 	.word	0x000003c0


	//   ....[4]....
        /*07f4*/ 	.word	0x00000520


	//   ....[5]....
        /*07f8*/ 	.word	0x00000640


	//   ....[6]....
        /*07fc*/ 	.word	0x000007a0


	//   ....[7]....
        /*0800*/ 	.word	0x000034c0


	//   ....[8]....
        /*0804*/ 	.word	0x000034d0


	//   ....[9]....
        /*0808*/ 	.word	0x00003c40


	//   ....[10]....
        /*080c*/ 	.word	0x00003c50


	//   ....[11]....
        /*0810*/ 	.word	0x000043c0


	//   ....[12]....
        /*0814*/ 	.word	0x000043d0


	//   ....[13]....
        /*0818*/ 	.word	0x00004b30


	//   ....[14]....
        /*081c*/ 	.word	0x00004b40


	//   ....[15]....
        /*0820*/ 	.word	0x00005cc0


	//   ....[16]....
        /*0824*/ 	.word	0x00005cd0


	//   ....[17]....
        /*0828*/ 	.word	0x000064c0


	//   ....[18]....
        /*082c*/ 	.word	0x000064d0


	//   ....[19]....
        /*0830*/ 	.word	0x00006cc0


	//   ....[20]....
        /*0834*/ 	.word	0x00006cd0


	//   ....[21]....
        /*0838*/ 	.word	0x000074e0


	//   ....[22]....
        /*083c*/ 	.word	0x000074f0


	//   ....[23]....
        /*0840*/ 	.word	0x00007ef0


	//   ....[24]....
        /*0844*/ 	.word	0x00007f00


	//   ....[25]....
        /*0848*/ 	.word	0x00008010


	//   ....[26]....
        /*084c*/ 	.word	0x00008020


	//   ....[27]....
        /*0850*/ 	.word	0x00008140


	//   ....[28]....
        /*0854*/ 	.word	0x00008150


	//   ....[29]....
        /*0858*/ 	.word	0x00008270


	//   ....[30]....
        /*085c*/ 	.word	0x00008280


	//   ....[31]....
        /*0860*/ 	.word	0x00008600


	//   ....[32]....
        /*0864*/ 	.word	0x00008620


	//   ....[33]....
        /*0868*/ 	.word	0x00008700


	//   ....[34]....
        /*086c*/ 	.word	0x00008720


	//   ....[35]....
        /*0870*/ 	.word	0x00008800


	//   ....[36]....
        /*0874*/ 	.word	0x00008820


	//   ....[37]....
        /*0878*/ 	.word	0x00008900


	//   ....[38]....
        /*087c*/ 	.word	0x00008920


	//   ....[39]....
        /*0880*/ 	.word	0x00009150


	//   ....[40]....
        /*0884*/ 	.word	0x00009850


	//   ....[41]....
        /*0888*/ 	.word	0x00009860


	//   ....[42]....
        /*088c*/ 	.word	0x00009870


	//   ....[43]....
        /*0890*/ 	.word	0x00009880


	//   ....[44]....
        /*0894*/ 	.word	0x00009bc0


	//   ....[45]....
        /*0898*/ 	.word	0x00009bd0


	//   ....[46]....
        /*089c*/ 	.word	0x00009be0


	//   ....[47]....
        /*08a0*/ 	.word	0x00009bf0


	//   ....[48]....
        /*08a4*/ 	.word	0x00009f10


	//   ....[49]....
        /*08a8*/ 	.word	0x00009f20


	//   ....[50]....
        /*08ac*/ 	.word	0x00009f30


	//   ....[51]....
        /*08b0*/ 	.word	0x00009f40


	//   ....[52]....
        /*08b4*/ 	.word	0x0000a280


	//   ....[53]....
        /*08b8*/ 	.word	0x0000a290


	//   ....[54]....
        /*08bc*/ 	.word	0x0000a2a0


	//   ....[55]....
        /*08c0*/ 	.word	0x0000a2b0


	//   ....[56]....
        /*08c4*/ 	.word	0x0000c1e0


	//   ....[57]....
        /*08c8*/ 	.word	0x0000c200


	//   ....[58]....
        /*08cc*/ 	.word	0x0000c210


	//   ....[59]....
        /*08d0*/ 	.word	0x0000c220


	//   ....[60]....
        /*08d4*/ 	.word	0x0000c330


	//   ....[61]....
        /*08d8*/ 	.word	0x0000c380


	//   ....[62]....
        /*08dc*/ 	.word	0x0000c3b0


	//   ....[63]....
        /*08e0*/ 	.word	0x0000c3f0


	//   ....[64]....
        /*08e4*/ 	.word	0x0000c770


	//   ....[65]....
        /*08e8*/ 	.word	0x0000c790


	//   ....[66]....
        /*08ec*/ 	.word	0x0000c7b0


	//   ....[67]....
        /*08f0*/ 	.word	0x0000c7c0


	//   ....[68]....
        /*08f4*/ 	.word	0x0000c890


	//   ....[69]....
        /*08f8*/ 	.word	0x0000c8b0


	//   ....[70]....
        /*08fc*/ 	.word	0x0000c8c0


	//   ....[71]....
        /*0900*/ 	.word	0x0000c940


	//   ....[72]....
        /*0904*/ 	.word	0x0000f0b0


	//   ....[73]....
        /*0908*/ 	.word	0x0000f0e0


	//   ....[74]....
        /*090c*/ 	.word	0x0000f730


	//   ....[75]....
        /*0910*/ 	.word	0x0000f800


	//   ....[76]....
        /*0914*/ 	.word	0x00010120


	//   ....[77]....
        /*0918*/ 	.word	0x00010180


	//   ....[78]....
        /*091c*/ 	.word	0x00011810


	//   ....[79]....
        /*0920*/ 	.word	0x00011e60


	//   ....[80]....
        /*0924*/ 	.word	0x00011e80


	//   ....[81]....
        /*0928*/ 	.word	0x00011e90


	//   ....[82]....
        /*092c*/ 	.word	0x000127d0


	//   ....[83]....
        /*0930*/ 	.word	0x00012860


	//   ....[84]....
        /*0934*/ 	.word	0x00014730


	//   ....[85]....
        /*0938*/ 	.word	0x00014740


	//   ....[86]....
        /*093c*/ 	.word	0x00014770


	//   ....[87]....
        /*0940*/ 	.word	0x00014780


	//   ....[88]....
        /*0944*/ 	.word	0x00015cc0


	//   ....[89]....
        /*0948*/ 	.word	0x00015d00


	//   ....[90]....
        /*094c*/ 	.word	0x00016020


	//   ....[91]....
        /*0950*/ 	.word	0x00016040


	//   ....[92]....
        /*0954*/ 	.word	0x00017150


	//   ....[93]....
        /*0958*/ 	.word	0x00017180


	//   ....[94]....
        /*095c*/ 	.word	0x000171a0


	//   ....[95]....
        /*0960*/ 	.word	0x000171b0


	//   ....[96]....
        /*0964*/ 	.word	0x00017870


	//   ....[97]....
        /*0968*/ 	.word	0x00017880


	//   ....[98]....
        /*096c*/ 	.word	0x00017980


	//   ....[99]....
        /*0970*/ 	.word	0x00017990


	//   ....[100]....
        /*0974*/ 	.word	0x00017aa0


	//   ....[101]....
        /*0978*/ 	.word	0x00017ab0


	//   ....[102]....
        /*097c*/ 	.word	0x00017bc0


	//   ....[103]....
        /*0980*/ 	.word	0x00017bd0


	//   ....[104]....
        /*0984*/ 	.word	0x000180a0


	//   ....[105]....
        /*0988*/ 	.word	0x000180b0


	//   ....[106]....
        /*098c*/ 	.word	0x00018530


	//   ....[107]....
        /*0990*/ 	.word	0x00018540


	//   ....[108]....
        /*0994*/ 	.word	0x00019160


	//   ....[109]....
        /*0998*/ 	.word	0x00019170


	//   ....[110]....
        /*099c*/ 	.word	0x00019280


	//   ....[111]....
        /*09a0*/ 	.word	0x00019290


	//   ....[112]....
        /*09a4*/ 	.word	0x000193a0


	//   ....[113]....
        /*09a8*/ 	.word	0x000193b0


	//   ....[114]....
        /*09ac*/ 	.word	0x000194c0


	//   ....[115]....
        /*09b0*/ 	.word	0x000194d0


	//   ....[116]....
        /*09b4*/ 	.word	0x00019640


	//   ....[117]....
        /*09b8*/ 	.word	0x00019830


	//   ....[118]....
        /*09bc*/ 	.word	0x00019860


	//   ....[119]....
        /*09c0*/ 	.word	0x00019890


	//   ....[120]....
        /*09c4*/ 	.word	0x000198c0


	//   ....[121]....
        /*09c8*/ 	.word	0x000198f0


	//   ....[122]....
        /*09cc*/ 	.word	0x00019920


	//   ....[123]....
        /*09d0*/ 	.word	0x00019ab0


	//   ....[124]....
        /*09d4*/ 	.word	0x00019ae0


	//   ....[125]....
        /*09d8*/ 	.word	0x00019b10


	//   ....[126]....
        /*09dc*/ 	.word	0x00019b40


	//   ....[127]....
        /*09e0*/ 	.word	0x00019b70


	//   ....[128]....
        /*09e4*/ 	.word	0x00019ba0


	//   ....[129]....
        /*09e8*/ 	.word	0x00019c30


	//   ....[130]....
        /*09ec*/ 	.word	0x00019c60


	//   ....[131]....
        /*09f0*/ 	.word	0x00019c70


	//   ....[132]....
        /*09f4*/ 	.word	0x00019cb0


	//   ....[133]....
        /*09f8*/ 	.word	0x0001b150


	//   ....[134]....
        /*09fc*/ 	.word	0x0001cfd0


	//   ....[135]....
        /*0a00*/ 	.word	0x0001cff0


	//   ....[136]....
        /*0a04*/ 	.word	0x0001d090


	//   ....[137]....
        /*0a08*/ 	.word	0x0001d0b0


	//   ....[138]....
        /*0a0c*/ 	.word	0x0001d140


	//   ....[139]....
        /*0a10*/ 	.word	0x0001d160


	//   ....[140]....
        /*0a14*/ 	.word	0x0001d1f0


	//   ....[141]....
        /*0a18*/ 	.word	0x0001d210


	//   ....[142]....
        /*0a1c*/ 	.word	0x0001d2a0


	//   ....[143]....
        /*0a20*/ 	.word	0x0001d2c0


	//   ....[144]....
        /*0a24*/ 	.word	0x0001d350


	//   ....[145]....
        /*0a28*/ 	.word	0x0001d370


	//   ....[146]....
        /*0a2c*/ 	.word	0x0001d400


	//   ....[147]....
        /*0a30*/ 	.word	0x0001d420


	//   ....[148]....
        /*0a34*/ 	.word	0x0001d430


	//   ....[149]....
        /*0a38*/ 	.word	0x0001d4b0


	//   ....[150]....
        /*0a3c*/ 	.word	0x0001dc00


	//   ....[151]....
        /*0a40*/ 	.word	0x0001dc30


	//   ....[152]....
        /*0a44*/ 	.word	0x0001dc90


	//   ....[153]....
        /*0a48*/ 	.word	0x0001dce0


	//   ....[154]....
        /*0a4c*/ 	.word	0x0001dd30


	//   ....[155]....
        /*0a50*/ 	.word	0x0001dd80


	//   ....[156]....
        /*0a54*/ 	.word	0x0001ddd0


	//   ....[157]....
        /*0a58*/ 	.word	0x0001de20


	//   ....[158]....
        /*0a5c*/ 	.word	0x0001de70


	//   ....[159]....
        /*0a60*/ 	.word	0x0001dec0


	//   ....[160]....
        /*0a64*/ 	.word	0x0001df10


	//   ....[161]....
        /*0a68*/ 	.word	0x0001df60


	//   ....[162]....
        /*0a6c*/ 	.word	0x0001dfb0


	//   ....[163]....
        /*0a70*/ 	.word	0x0001dff0


	//   ....[164]....
        /*0a74*/ 	.word	0x0001e010


	//   ....[165]....
        /*0a78*/ 	.word	0x0001e050


	//   ....[166]....
        /*0a7c*/ 	.word	0x0001e790


	//   ....[167]....
        /*0a80*/ 	.word	0x0001e7c0


	//   ....[168]....
        /*0a84*/ 	.word	0x0001e820


	//   ....[169]....
        /*0a88*/ 	.word	0x0001e830


	//   ....[170]....
        /*0a8c*/ 	.word	0x0001e880


	//   ....[171]....
        /*0a90*/ 	.word	0x0001e890


	//   ....[172]....
        /*0a94*/ 	.word	0x0001e8e0


	//   ....[173]....
        /*0a98*/ 	.word	0x0001e8f0


	//   ....[174]....
        /*0a9c*/ 	.word	0x0001e940


	//   ....[175]....
        /*0aa0*/ 	.word	0x0001e950


	//   ....[176]....
        /*0aa4*/ 	.word	0x0001e9a0


	//   ....[177]....
        /*0aa8*/ 	.word	0x0001e9b0


	//   ....[178]....
        /*0aac*/ 	.word	0x0001ea00


	//   ....[179]....
        /*0ab0*/ 	.word	0x0001ea10


	//   ....[180]....
        /*0ab4*/ 	.word	0x0001ea20


	//   ....[181]....
        /*0ab8*/ 	.word	0x0001ea70


	//   ....[182]....
        /*0abc*/ 	.word	0x0001ecd0


	//   ....[183]....
        /*0ac0*/ 	.word	0x0001ecf0


	//   ....[184]....
        /*0ac4*/ 	.word	0x0001ed00


	//   ....[185]....
        /*0ac8*/ 	.word	0x0001ed70


	//   ....[186]....
        /*0acc*/ 	.word	0x0001ed80


	//   ....[187]....
        /*0ad0*/ 	.word	0x0001edf0


	//   ....[188]....
        /*0ad4*/ 	.word	0x0001ee00


	//   ....[189]....
        /*0ad8*/ 	.word	0x0001ee70


	//   ....[190]....
        /*0adc*/ 	.word	0x0001ee80


	//   ....[191]....
        /*0ae0*/ 	.word	0x0001eef0


	//   ....[192]....
        /*0ae4*/ 	.word	0x0001ef00


	//   ....[193]....
        /*0ae8*/ 	.word	0x0001ef70


	//   ....[194]....
        /*0aec*/ 	.word	0x0001ef80


	//   ....[195]....
        /*0af0*/ 	.word	0x0001eff0


	//   ....[196]....
        /*0af4*/ 	.word	0x0001f000


	//   ....[197]....
        /*0af8*/ 	.word	0x0001f010


	//   ....[198]....
        /*0afc*/ 	.word	0x0001f5a0


	//   ....[199]....
        /*0b00*/ 	.word	0x0001f5e0


	//   ....[200]....
        /*0b04*/ 	.word	0x0001f620


	//   ....[201]....
        /*0b08*/ 	.word	0x0001f640


	//   ....[202]....
        /*0b0c*/ 	.word	0x0001f650


	//   ....[203]....
        /*0b10*/ 	.word	0x0001f670


	//   ....[204]....
        /*0b14*/ 	.word	0x0001f6e0


	//   ....[205]....
        /*0b18*/ 	.word	0x0001f700


	//   ....[206]....
        /*0b1c*/ 	.word	0x0001f760


	//   ....[207]....
        /*0b20*/ 	.word	0x0001f780


	//   ....[208]....
        /*0b24*/ 	.word	0x0001f7e0


	//   ....[209]....
        /*0b28*/ 	.word	0x0001f800


	//   ....[210]....
        /*0b2c*/ 	.word	0x0001f860


	//   ....[211]....
        /*0b30*/ 	.word	0x0001f880


	//   ....[212]....
        /*0b34*/ 	.word	0x0001f8d0


	//   ....[213]....
        /*0b38*/ 	.word	0x0001f8f0


	//   ....[214]....
        /*0b3c*/ 	.word	0x0001fd30


	//   ....[215]....
        /*0b40*/ 	.word	0x0001fd60


	//   ....[216]....
        /*0b44*/ 	.word	0x0001fdc0


	//   ....[217]....
        /*0b48*/ 	.word	0x0001fdf0


	//   ....[218]....
        /*0b4c*/ 	.word	0x0001fe20


	//   ....[219]....
        /*0b50*/ 	.word	0x0001fe50


	//   ....[220]....
        /*0b54*/ 	.word	0x0001fe80


	//   ....[221]....
        /*0b58*/ 	.word	0x0001feb0


	//   ....[222]....
        /*0b5c*/ 	.word	0x00020050


	//   ....[223]....
        /*0b60*/ 	.word	0x00020080


	//   ....[224]....
        /*0b64*/ 	.word	0x000200b0


	//   ....[225]....
        /*0b68*/ 	.word	0x000200e0


	//   ....[226]....
        /*0b6c*/ 	.word	0x00020110


	//   ....[227]....
        /*0b70*/ 	.word	0x00020140


	//   ....[228]....
        /*0b74*/ 	.word	0x00020200


	//   ....[229]....
        /*0b78*/ 	.word	0x00020220


	//   ....[230]....
        /*0b7c*/ 	.word	0x00020240


	//   ....[231]....
        /*0b80*/ 	.word	0x000202a0


	//   ....[232]....
        /*0b84*/ 	.word	0x00020cc0


	//   ....[233]....
        /*0b88*/ 	.word	0x00020fe0


	//   ....[234]....
        /*0b8c*/ 	.word	0x00021070


	//   ....[235]....
        /*0b90*/ 	.word	0x00021110


	//   ....[236]....
        /*0b94*/ 	.word	0x000211a0


	//   ....[237]....
        /*0b98*/ 	.word	0x00021240


	//   ....[238]....
        /*0b9c*/ 	.word	0x000212d0


	//   ....[239]....
        /*0ba0*/ 	.word	0x00021370


	//   ....[240]....
        /*0ba4*/ 	.word	0x00021400


	//   ....[241]....
        /*0ba8*/ 	.word	0x000214f0


	//   ....[242]....
        /*0bac*/ 	.word	0x00021580


	//   ....[243]....
        /*0bb0*/ 	.word	0x00021620


	//   ....[244]....
        /*0bb4*/ 	.word	0x000216b0


	//   ....[245]....
        /*0bb8*/ 	.word	0x00021750


	//   ....[246]....
        /*0bbc*/ 	.word	0x000217e0


	//   ....[247]....
        /*0bc0*/ 	.word	0x00021880


	//   ....[248]....
        /*0bc4*/ 	.word	0x00021910


	//   ....[249]....
        /*0bc8*/ 	.word	0x00021a00


	//   ....[250]....
        /*0bcc*/ 	.word	0x00021a90


	//   ....[251]....
        /*0bd0*/ 	.word	0x00021b20


	//   ....[252]....
        /*0bd4*/ 	.word	0x00021bb0


	//   ....[253]....
        /*0bd8*/ 	.word	0x00021c40


	//   ....[254]....
        /*0bdc*/ 	.word	0x00021cd0


	//   ....[255]....
        /*0be0*/ 	.word	0x00021d60


	//   ....[0]....
        /*0be4*/ 	.word	0x00021df0


	//   ....[1]....
        /*0be8*/ 	.word	0x00021f20


	//   ....[2]....
        /*0bec*/ 	.word	0x00021fd0


	//   ....[3]....
        /*0bf0*/ 	.word	0x00022060


	//   ....[4]....
        /*0bf4*/ 	.word	0x000220b0


	//   ....[5]....
        /*0bf8*/ 	.word	0x00022100


	//   ....[6]....
        /*0bfc*/ 	.word	0x00022190


	//   ....[7]....
        /*0c00*/ 	.word	0x00022220


	//   ....[8]....
        /*0c04*/ 	.word	0x00022270


	//   ....[9]....
        /*0c08*/ 	.word	0x000222c0


	//   ....[10]....
        /*0c0c*/ 	.word	0x00022350


	//   ....[11]....
        /*0c10*/ 	.word	0x000223e0


	//   ....[12]....
        /*0c14*/ 	.word	0x00022430


	//   ....[13]....
        /*0c18*/ 	.word	0x00022480


	//   ....[14]....
        /*0c1c*/ 	.word	0x00022510


	//   ....[15]....
        /*0c20*/ 	.word	0x000225a0


	//   ....[16]....
        /*0c24*/ 	.word	0x000225f0


	//   ....[17]....
        /*0c28*/ 	.word	0x00022640


	//   ....[18]....
        /*0c2c*/ 	.word	0x00022730


	//   ....[19]....
        /*0c30*/ 	.word	0x000227e0


	//   ....[20]....
        /*0c34*/ 	.word	0x00022860


	//   ....[21]....
        /*0c38*/ 	.word	0x000228f0


	//   ....[22]....
        /*0c3c*/ 	.word	0x00022a50


	//   ....[23]....
        /*0c40*/ 	.word	0x00022bb0


	//   ....[24]....
        /*0c44*/ 	.word	0x00022c10


	//   ....[25]....
        /*0c48*/ 	.word	0x00022c60


	//   ....[26]....
        /*0c4c*/ 	.word	0x00022cf0


	//   ....[27]....
        /*0c50*/ 	.word	0x00022d90


	//   ....[28]....
        /*0c54*/ 	.word	0x00022e10


	//   ....[29]....
        /*0c58*/ 	.word	0x00022e80


	//   ....[30]....
        /*0c5c*/ 	.word	0x00022ff0


	//   ....[31]....
        /*0c60*/ 	.word	0x00023120


	//   ....[32]....
        /*0c64*/ 	.word	0x00023190


	//   ....[33]....
        /*0c68*/ 	.word	0x000231e0


	//   ....[34]....
        /*0c6c*/ 	.word	0x000234c0


	//   ....[35]....
        /*0c70*/ 	.word	0x00023510


	//   ....[36]....
        /*0c74*/ 	.word	0x000235a0


	//   ....[37]....
        /*0c78*/ 	.word	0x00023630


	//   ....[38]....
        /*0c7c*/ 	.word	0x000236c0


	//   ....[39]....
        /*0c80*/ 	.word	0x00023750


	//   ....[40]....
        /*0c84*/ 	.word	0x000237e0


	//   ....[41]....
        /*0c88*/ 	.word	0x00023870


	//   ....[42]....
        /*0c8c*/ 	.word	0x000238f0


	//   ....[43]....
        /*0c90*/ 	.word	0x00023940


	//   ....[44]....
        /*0c94*/ 	.word	0x000239d0


	//   ....[45]....
        /*0c98*/ 	.word	0x00023a60


	//   ....[46]....
        /*0c9c*/ 	.word	0x00023ae0


	//   ....[47]....
        /*0ca0*/ 	.word	0x00023b30


	//   ....[48]....
        /*0ca4*/ 	.word	0x00023bc0


	//   ....[49]....
        /*0ca8*/ 	.word	0x00023c50


	//   ....[50]....
        /*0cac*/ 	.word	0x00023ce0


	//   ....[51]....
        /*0cb0*/ 	.word	0x00023d70


	//   ....[52]....
        /*0cb4*/ 	.word	0x00023e00


	//   ....[53]....
        /*0cb8*/ 	.word	0x00023e90


	//   ....[54]....
        /*0cbc*/ 	.word	0x00023f50


	//   ....[55]....
        /*0cc0*/ 	.word	0x00024230


	//   ....[56]....
        /*0cc4*/ 	.word	0x00024320


	//   ....[57]....
        /*0cc8*/ 	.word	0x000243c0


	//   ....[58]....
        /*0ccc*/ 	.word	0x00024420


	//   ....[59]....
        /*0cd0*/ 	.word	0x00024520


	//   ....[60]....
        /*0cd4*/ 	.word	0x00024590


	//   ....[61]....
        /*0cd8*/ 	.word	0x00024690


	//   ....[62]....
        /*0cdc*/ 	.word	0x00024700


	//   ....[63]....
        /*0ce0*/ 	.word	0x00024800


	//   ....[64]....
        /*0ce4*/ 	.word	0x00024870


	//   ....[65]....
        /*0ce8*/ 	.word	0x00024970


	//   ....[66]....
        /*0cec*/ 	.word	0x000249e0


	//   ....[67]....
        /*0cf0*/ 	.word	0x00024ae0


	//   ....[68]....
        /*0cf4*/ 	.word	0x00024b50


	//   ....[69]....
        /*0cf8*/ 	.word	0x00024c50


	//   ....[70]....
        /*0cfc*/ 	.word	0x00024cc0


	//   ....[71]....
        /*0d00*/ 	.word	0x00024d60


	//   ....[72]....
        /*0d04*/ 	.word	0x00024e60


	//   ....[73]....
        /*0d08*/ 	.word	0x00024ed0


	//   ....[74]....
        /*0d0c*/ 	.word	0x00024f50


	//   ....[75]....
        /*0d10*/ 	.word	0x00025010


	//   ....[76]....
        /*0d14*/ 	.word	0x00025090


	//   ....[77]....
        /*0d18*/ 	.word	0x00025160


	//   ....[78]....
        /*0d1c*/ 	.word	0x000251e0


	//   ....[79]....
        /*0d20*/ 	.word	0x000252b0


	//   ....[80]....
        /*0d24*/ 	.word	0x00025330


	//   ....[81]....
        /*0d28*/ 	.word	0x00025400


	//   ....[82]....
        /*0d2c*/ 	.word	0x00025480


	//   ....[83]....
        /*0d30*/ 	.word	0x00025550


	//   ....[84]....
        /*0d34*/ 	.word	0x000255d0


	//   ....[85]....
        /*0d38*/ 	.word	0x00025690


	//   ....[86]....
        /*0d3c*/ 	.word	0x00025710


	//   ....[87]....
        /*0d40*/ 	.word	0x000257c0


	//   ....[88]....
        /*0d44*/ 	.word	0x000258f0


	//   ....[89]....
        /*0d48*/ 	.word	0x00025990


	//   ....[90]....
        /*0d4c*/ 	.word	0x00025a00


	//   ....[91]....
        /*0d50*/ 	.word	0x00025ac0


	//   ....[92]....
        /*0d54*/ 	.word	0x00025b20


	//   ....[93]....
        /*0d58*/ 	.word	0x00025be0


	//   ....[94]....
        /*0d5c*/ 	.word	0x00025c40


	//   ....[95]....
        /*0d60*/ 	.word	0x00025d00


	//   ....[96]....
        /*0d64*/ 	.word	0x00025d60


	//   ....[97]....
        /*0d68*/ 	.word	0x00025e20


	//   ....[98]....
        /*0d6c*/ 	.word	0x00025e80


	//   ....[99]....
        /*0d70*/ 	.word	0x00025f40


	//   ....[100]....
        /*0d74*/ 	.word	0x00025fa0


	//   ....[101]....
        /*0d78*/ 	.word	0x00026060


	//   ....[102]....
        /*0d7c*/ 	.word	0x000260c0


	//   ....[103]....
        /*0d80*/ 	.word	0x00026180


	//   ....[104]....
        /*0d84*/ 	.word	0x00026270


	//   ....[105]....
        /*0d88*/ 	.word	0x00026310


	//   ....[106]....
        /*0d8c*/ 	.word	0x00026370


	//   ....[107]....
        /*0d90*/ 	.word	0x00026450


	//   ....[108]....
        /*0d94*/ 	.word	0x000264b0


	//   ....[109]....
        /*0d98*/ 	.word	0x00026590


	//   ....[110]....
        /*0d9c*/ 	.word	0x000265f0


	//   ....[111]....
        /*0da0*/ 	.word	0x000266d0


	//   ....[112]....
        /*0da4*/ 	.word	0x00026730


	//   ....[113]....
        /*0da8*/ 	.word	0x00026810


	//   ....[114]....
        /*0dac*/ 	.word	0x00026870


	//   ....[115]....
        /*0db0*/ 	.word	0x00026950


	//   ....[116]....
        /*0db4*/ 	.word	0x000269b0


	//   ....[117]....
        /*0db8*/ 	.word	0x00026a90


	//   ....[118]....
        /*0dbc*/ 	.word	0x00026af0


	//   ....[119]....
        /*0dc0*/ 	.word	0x00026bc0


	//   ....[120]....
        /*0dc4*/ 	.word	0x00026ce0


	//   ....[121]....
        /*0dc8*/ 	.word	0x00026d80


	//   ....[122]....
        /*0dcc*/ 	.word	0x00026e40


	//   ....[123]....
        /*0dd0*/ 	.word	0x00026f10


	//   ....[124]....
        /*0dd4*/ 	.word	0x00026f70


	//   ....[125]....
        /*0dd8*/ 	.word	0x00027050


	//   ....[126]....
        /*0ddc*/ 	.word	0x000270b0


	//   ....[127]....
        /*0de0*/ 	.word	0x00027180


	//   ....[128]....
        /*0de4*/ 	.word	0x000271e0


	//   ....[129]....
        /*0de8*/ 	.word	0x000272b0


	//   ....[130]....
        /*0dec*/ 	.word	0x00027310


	//   ....[131]....
        /*0df0*/ 	.word	0x000273f0


	//   ....[132]....
        /*0df4*/ 	.word	0x00027450


	//   ....[133]....
        /*0df8*/ 	.word	0x00027520


	//   ....[134]....
        /*0dfc*/ 	.word	0x00027580


	//   ....[135]....
        /*0e00*/ 	.word	0x00027640


	//   ....[136]....
        /*0e04*/ 	.word	0x000276d0


	//   ....[137]....
        /*0e08*/ 	.word	0x00027770


	//   ....[138]....
        /*0e0c*/ 	.word	0x000278f0


	//   ....[139]....
        /*0e10*/ 	.word	0x00027960


	//   ....[140]....
        /*0e14*/ 	.word	0x000279d0


	//   ....[141]....
        /*0e18*/ 	.word	0x00027a40


	//   ....[142]....
        /*0e1c*/ 	.word	0x00027ab0


	//   ....[143]....
        /*0e20*/ 	.word	0x00027b30


	//   ....[144]....
        /*0e24*/ 	.word	0x00027bb0


	//   ....[145]....
        /*0e28*/ 	.word	0x00027c40


	//   ....[146]....
        /*0e2c*/ 	.word	0x00027cb0


	//   ....[147]....
        /*0e30*/ 	.word	0x00027d20


	//   ....[148]....
        /*0e34*/ 	.word	0x00027d90


	//   ....[149]....
        /*0e38*/ 	.word	0x00027e10


	//   ....[150]....
        /*0e3c*/ 	.word	0x00027e80


	//   ....[151]....
        /*0e40*/ 	.word	0x00027f10


	//   ....[152]....
        /*0e44*/ 	.word	0x00027f70


	//   ....[153]....
        /*0e48*/ 	.word	0x00028000


	//   ....[154]....
        /*0e4c*/ 	.word	0x00028130


	//----- nvinfo : EIATTR_REG_RECONFIG
	.align		4
.L_1083:
        /*0e50*/ 	.byte	0x01, 0x54
	.zero		2


	//----- nvinfo : EIATTR_SYSCALL_OFFSETS
	.align		4
        /*0e54*/ 	.byte	0x04, 0x46
        /*0e56*/ 	.short	(.L_1085 - .L_1084)


	//   ....[0]....
.L_1084:
        /*0e58*/ 	.word	0x00001cd0


	//   ....[1]....
        /*0e5c*/ 	.word	0x00001e20


	//   ....[2]....
        /*0e60*/ 	.word	0x000092f0


	//   ....[3]....
        /*0e64*/ 	.word	0x000095f0


	//   ....[4]....
        /*0e68*/ 	.word	0x0001c6d0


	//   ....[5]....
        /*0e6c*/ 	.word	0x0001c820


	//   ....[6]....
        /*0e70*/ 	.word	0x0001c910


	//   ....[7]....
        /*0e74*/ 	.word	0x0001d880


	//----- nvinfo : EIATTR_MBARRIER_INSTR_OFFSETS
	.align		4
.L_1085:
        /*0e78*/ 	.byte	0x04, 0x39
        /*0e7a*/ 	.short	(.L_1087 - .L_1086)


	//   ....[0]....
.L_1086:
        /*0e7c*/ 	.word	0x00000270
        /*0e80*/ 	.word	0x000000ff
        /*0e84*/ 	.word	0x00028800
        /*0e88*/ 	.short	0x0100
        /*0e8a*/ 	.byte	0x08
	.zero		1


	//   ....[1]....
        /*0e8c*/ 	.word	0x00000280
        /*0e90*/ 	.word	0x000000ff
        /*0e94*/ 	.word	0x00028820
        /*0e98*/ 	.short	0x0100
        /*0e9a*/ 	.byte	0x08
	.zero		1


	//   ....[2]....
        /*0e9c*/ 	.word	0x00000370
        /*0ea0*/ 	.word	0x000000ff
        /*0ea4*/ 	.word	0x00028830
        /*0ea8*/ 	.short	0x0100
        /*0eaa*/ 	.byte	0x08
	.zero		1


	//   ....[3]....
        /*0eac*/ 	.word	0x00000380
        /*0eb0*/ 	.word	0x000000ff
        /*0eb4*/ 	.word	0x00028840
        /*0eb8*/ 	.short	0x0100
        /*0eba*/ 	.byte	0x08
	.zero		1


	//   ....[4]....
        /*0ebc*/ 	.word	0x00000390
        /*0ec0*/ 	.word	0x000000ff
        /*0ec4*/ 	.word	0x00028838
        /*0ec8*/ 	.short	0x0100
        /*0eca*/ 	.byte	0x08
	.zero		1


	//   ....[5]....
        /*0ecc*/ 	.word	0x000003a0
        /*0ed0*/ 	.word	0x000000ff
        /*0ed4*/ 	.word	0x00028848
        /*0ed8*/ 	.short	0x0100
        /*0eda*/ 	.byte	0x08
	.zero		1


	//   ....[6]....
        /*0edc*/ 	.word	0x000004d0
        /*0ee0*/ 	.word	0x000000ff
        /*0ee4*/ 	.word	0x00028850
        /*0ee8*/ 	.short	0x0100
        /*0eea*/ 	.byte	0x08
	.zero		1


	//   ....[7]....
        /*0eec*/ 	.word	0x000004e0
        /*0ef0*/ 	.word	0x000000ff
        /*0ef4*/ 	.word	0x00028860
        /*0ef8*/ 	.short	0x0100
        /*0efa*/ 	.byte	0x08
	.zero		1


	//   ....[8]....
        /*0efc*/ 	.word	0x000004f0
        /*0f00*/ 	.word	0x000000ff
        /*0f04*/ 	.word	0x00028858
        /*0f08*/ 	.short	0x0100
        /*0f0a*/ 	.byte	0x08
	.zero		1


	//   ....[9]....
        /*0f0c*/ 	.word	0x00000500
        /*0f10*/ 	.word	0x000000ff
        /*0f14*/ 	.word	0x00028868
        /*0f18*/ 	.short	0x0100
        /*0f1a*/ 	.byte	0x08
	.zero		1


	//   ....[10]....
        /*0f1c*/ 	.word	0x000005f0
        /*0f20*/ 	.word	0x000000ff
        /*0f24*/ 	.word	0x00028870
        /*0f28*/ 	.short	0x0100
        /*0f2a*/ 	.byte	0x06
	.zero		1


	//   ....[11]....
        /*0f2c*/ 	.word	0x00000600
        /*0f30*/ 	.word	0x000000ff
        /*0f34*/ 	.word	0x00028880
        /*0f38*/ 	.short	0x0100
        /*0f3a*/ 	.byte	0x06
	.zero		1


	//   ....[12]....
        /*0f3c*/ 	.word	0x00000610
        /*0f40*/ 	.word	0x000000ff
        /*0f44*/ 	.word	0x00028878
        /*0f48*/ 	.short	0x0100
        /*0f4a*/ 	.byte	0x06
	.zero		1


	//   ....[13]....
        /*0f4c*/ 	.word	0x00000620
        /*0f50*/ 	.word	0x000000ff
        /*0f54*/ 	.word	0x00028888
        /*0f58*/ 	.short	0x0100
        /*0f5a*/ 	.byte	0x06
	.zero		1


	//   ....[14]....
        /*0f5c*/ 	.word	0x00000750
        /*0f60*/ 	.word	0x000000ff
        /*0f64*/ 	.word	0x00028890
        /*0f68*/ 	.short	0x0100
        /*0f6a*/ 	.byte	0x08
	.zero		1


	//   ....[15]....
        /*0f6c*/ 	.word	0x00000760
        /*0f70*/ 	.word	0x000000ff
        /*0f74*/ 	.word	0x000288a0
        /*0f78*/ 	.short	0x0100
        /*0f7a*/ 	.byte	0x08
	.zero		1


	//   ....[16]....
        /*0f7c*/ 	.word	0x00000770
        /*0f80*/ 	.word	0x000000ff
        /*0f84*/ 	.word	0x00028898
        /*0f88*/ 	.short	0x0100
        /*0f8a*/ 	.byte	0x08
	.zero		1


	//   ....[17]....
        /*0f8c*/ 	.word	0x00000780
        /*0f90*/ 	.word	0x000000ff
        /*0f94*/ 	.word	0x000288a8
        /*0f98*/ 	.short	0x0100
        /*0f9a*/ 	.byte	0x08
	.zero		1


	//   ....[18]....
        /*0f9c*/ 	.word	0x000008b0
        /*0fa0*/ 	.word	0x000000ff
        /*0fa4*/ 	.word	0x000288b0
        /*0fa8*/ 	.short	0x0100
        /*0faa*/ 	.byte	0x08
	.zero		1


	//   ....[19]....
        /*0fac*/ 	.word	0x000008c0
        /*0fb0*/ 	.word	0x000000ff
        /*0fb4*/ 	.word	0x000288c0
        /*0fb8*/ 	.short	0x0100
        /*0fba*/ 	.byte	0x08
	.zero		1


	//   ....[20]....
        /*0fbc*/ 	.word	0x000008d0
        /*0fc0*/ 	.word	0x000000ff
        /*0fc4*/ 	.word	0x000288b8
        /*0fc8*/ 	.short	0x0100
        /*0fca*/ 	.byte	0x08
	.zero		1


	//   ....[21]....
        /*0fcc*/ 	.word	0x000008e0
        /*0fd0*/ 	.word	0x000000ff
        /*0fd4*/ 	.word	0x000288c8
        /*0fd8*/ 	.short	0x0100
        /*0fda*/ 	.byte	0x08
	.zero		1


	//   ....[22]....
        /*0fdc*/ 	.word	0x00003470
        /*0fe0*/ 	.word	0x00000059
        /*0fe4*/ 	.word	0x00028890
        /*0fe8*/ 	.short	0x010a
        /*0fea*/ 	.byte	0x3f
	.zero		1


	//   ....[23]....
        /*0fec*/ 	.word	0x00005c60
        /*0ff0*/ 	.word	0x00000059
        /*0ff4*/ 	.word	0x00028890
        /*0ff8*/ 	.short	0x010a
        /*0ffa*/ 	.byte	0x3f
	.zero		1


	//   ....[24]....
        /*0ffc*/ 	.word	0x00007d50
        /*1000*/ 	.word	0x00000059
        /*1004*/ 	.word	0x00028890
        /*1008*/ 	.short	0x010a
        /*100a*/ 	.byte	0x3f
	.zero		1


	//   ....[25]....
        /*100c*/ 	.word	0x00008450
        /*1010*/ 	.word	0x0000000b
        /*1014*/ 	.word	0x00000000
        /*1018*/ 	.short	0x0101
        /*101a*/ 	.byte	0x3f
	.zero		1


	//   ....[26]....
        /*101c*/ 	.word	0x00008490
        /*1020*/ 	.word	0x00000059
        /*1024*/ 	.word	0x000288b0
        /*1028*/ 	.short	0x010a
        /*102a*/ 	.byte	0x3f
	.zero		1


	//   ....[27]....
        /*102c*/ 	.word	0x00008aa0
        /*1030*/ 	.word	0x00000059
        /*1034*/ 	.word	0x00000000
        /*1038*/ 	.short	0x0101
        /*103a*/ 	.byte	0x3f
	.zero		1


	//   ....[28]....
        /*103c*/ 	.word	0x00009380
        /*1040*/ 	.word	0x00000012
        /*1044*/ 	.word	0x00028800
        /*1048*/ 	.short	0x010a
        /*104a*/ 	.byte	0x3f
	.zero		1


	//   ....[29]....
        /*104c*/ 	.word	0x000093d0
        /*1050*/ 	.word	0x00000012
        /*1054*/ 	.word	0x00028800
        /*1058*/ 	.short	0x010a
        /*105a*/ 	.byte	0x3f
	.zero		1


	//   ....[30]....
        /*105c*/ 	.word	0x0000a600
        /*1060*/ 	.word	0x00000012
        /*1064*/ 	.word	0x00028800
        /*1068*/ 	.short	0x010a
        /*106a*/ 	.byte	0x3f
	.zero		1


	//   ....[31]....
        /*106c*/ 	.word	0x0000cd10
        /*1070*/ 	.word	0x00000012
        /*1074*/ 	.word	0x00028800
        /*1078*/ 	.short	0x010a
        /*107a*/ 	.byte	0x3f
	.zero		1


	//   ....[32]....
        /*107c*/ 	.word	0x0000e910
        /*1080*/ 	.word	0x00000000
        /*1084*/ 	.word	0x00028830
        /*1088*/ 	.short	0x010a
        /*108a*/ 	.byte	0x3f
	.zero		1


	//   ....[33]....
        /*108c*/ 	.word	0x0000e950
        /*1090*/ 	.word	0x00000000
        /*1094*/ 	.word	0x00028830
        /*1098*/ 	.short	0x010a
        /*109a*/ 	.byte	0x3f
	.zero		1


	//   ....[34]....
        /*109c*/ 	.word	0x00010320
        /*10a0*/ 	.word	0x00000000
        /*10a4*/ 	.word	0x00000000
        /*10a8*/ 	.short	0x0101
        /*10aa*/ 	.byte	0x3f
	.zero		1


	//   ....[35]....
        /*10ac*/ 	.word	0x00010e80
        /*10b0*/ 	.word	0x00000005
        /*10b4*/ 	.word	0x00028830
        /*10b8*/ 	.short	0x010a
        /*10ba*/ 	.byte	0x3f
	.zero		1


	//   ....[36]....
        /*10bc*/ 	.word	0x00010ed0
        /*10c0*/ 	.word	0x00000005
        /*10c4*/ 	.word	0x00028830
        /*10c8*/ 	.short	0x010a
        /*10ca*/ 	.byte	0x3f
	.zero		1


	//   ....[37]....
        /*10cc*/ 	.word	0x00011310
        /*10d0*/ 	.word	0x00000006
        /*10d4*/ 	.word	0x00028850
        /*10d8*/ 	.short	0x010a
        /*10da*/ 	.byte	0x3f
	.zero		1


	//   ....[38]....
        /*10dc*/ 	.word	0x00011350
        /*10e0*/ 	.word	0x00000006
        /*10e4*/ 	.word	0x00028850
        /*10e8*/ 	.short	0x010a
        /*10ea*/ 	.byte	0x3f
	.zero		1


	//   ....[39]....
        /*10ec*/ 	.word	0x000130a0
        /*10f0*/ 	.word	0x00000000
        /*10f4*/ 	.word	0x00000000
        /*10f8*/ 	.short	0x0101
        /*10fa*/ 	.byte	0x3f
	.zero		1


	//   ....[40]....
        /*10fc*/ 	.word	0x00013320
        /*1100*/ 	.word	0x0000000e
        /*1104*/ 	.word	0x00000000
        /*1108*/ 	.short	0x0101
        /*110a*/ 	.byte	0x3f
	.zero		1


	//   ....[41]....
        /*110c*/ 	.word	0x00013a30
        /*1110*/ 	.word	0x00000005
        /*1114*/ 	.word	0x00028830
        /*1118*/ 	.short	0x010a
        /*111a*/ 	.byte	0x3f
	.zero		1


	//   ....[42]....
        /*111c*/ 	.word	0x00013a80
        /*1120*/ 	.word	0x00000005
        /*1124*/ 	.word	0x00028830
        /*1128*/ 	.short	0x010a
        /*112a*/ 	.byte	0x3f
	.zero		1


	//   ....[43]....
        /*112c*/ 	.word	0x00013e90
        /*1130*/ 	.word	0x00000006
        /*1134*/ 	.word	0x00028850
        /*1138*/ 	.short	0x010a
        /*113a*/ 	.byte	0x3f
	.zero		1


	//   ....[44]....
        /*113c*/ 	.word	0x00013ed0
        /*1140*/ 	.word	0x00000006
        /*1144*/ 	.word	0x00028850
        /*1148*/ 	.short	0x010a
        /*114a*/ 	.byte	0x3f
	.zero		1


	//   ....[45]....
        /*114c*/ 	.word	0x000152d0
        /*1150*/ 	.word	0x0000002f
        /*1154*/ 	.word	0x00000000
        /*1158*/ 	.short	0x0101
        /*115a*/ 	.byte	0x3f
	.zero		1


	//   ....[46]....
        /*115c*/ 	.word	0x00015570
        /*1160*/ 	.word	0x0000000c
        /*1164*/ 	.word	0x00000000
        /*1168*/ 	.short	0x0101
        /*116a*/ 	.byte	0x3f
	.zero		1


	//   ....[47]....
        /*116c*/ 	.word	0x00015bc0
        /*1170*/ 	.word	0x0000000d
        /*1174*/ 	.word	0x00028850
        /*1178*/ 	.short	0x010a
        /*117a*/ 	.byte	0x3f
	.zero		1


	//   ....[48]....
        /*117c*/ 	.word	0x00015c40
        /*1180*/ 	.word	0x0000000d
        /*1184*/ 	.word	0x00028850
        /*1188*/ 	.short	0x010a
        /*118a*/ 	.byte	0x3f
	.zero		1


	//   ....[49]....
        /*118c*/ 	.word	0x00016260
        /*1190*/ 	.word	0x00000004
        /*1194*/ 	.word	0x00000000
        /*1198*/ 	.short	0x0101
        /*119a*/ 	.byte	0x3f
	.zero		1


	//   ....[50]....
        /*119c*/ 	.word	0x00017770
        /*11a0*/ 	.word	0x00000000
        /*11a4*/ 	.word	0x00000000
        /*11a8*/ 	.short	0x0101
        /*11aa*/ 	.byte	0x3f
	.zero		1


	//   ....[51]....
        /*11ac*/ 	.word	0x00017fb0
        /*11b0*/ 	.word	0x00000004
        /*11b4*/ 	.word	0x00000000
        /*11b8*/ 	.short	0x0101
        /*11ba*/ 	.byte	0x3f
	.zero		1


	//   ....[52]....
        /*11bc*/ 	.word	0x0001b230
        /*11c0*/ 	.word	0x00000016
        /*11c4*/ 	.word	0x00028820
        /*11c8*/ 	.short	0x010a
        /*11ca*/ 	.byte	0x3f
	.zero		1


	//   ....[53]....
        /*11cc*/ 	.word	0x0001b2c0
        /*11d0*/ 	.word	0x00000008
        /*11d4*/ 	.word	0x000288a0
        /*11d8*/ 	.short	0x010a
        /*11da*/ 	.byte	0x3f
	.zero		1


	//   ....[54]....
        /*11dc*/ 	.word	0x0001b620
        /*11e0*/ 	.word	0x00000008
        /*11e4*/ 	.word	0x000288c0
        /*11e8*/ 	.short	0x010a
        /*11ea*/ 	.byte	0x3f
	.zero		1


	//   ....[55]....
        /*11ec*/ 	.word	0x0001ba50
        /*11f0*/ 	.word	0x0000000b
        /*11f4*/ 	.word	0x000288a0
        /*11f8*/ 	.short	0x010a
        /*11fa*/ 	.byte	0x3f
	.zero		1


	//   ....[56]....
        /*11fc*/ 	.word	0x0001bd90
        /*1200*/ 	.word	0x0000000b
        /*1204*/ 	.word	0x000288c0
        /*1208*/ 	.short	0x010a
        /*120a*/ 	.byte	0x3f
	.zero		1


	//   ....[57]....
        /*120c*/ 	.word	0x0001ce00
        /*1210*/ 	.word	0x00000007
        /*1214*/ 	.word	0x00028840
        /*1218*/ 	.short	0x010a
        /*121a*/ 	.byte	0x3f
	.zero		1


	//   ....[58]....
        /*121c*/ 	.word	0x0001d560
        /*1220*/ 	.word	0x00000007
        /*1224*/ 	.word	0x00028830
        /*1228*/ 	.short	0x0107
        /*122a*/ 	.byte	0x3f
	.zero		1


	//   ....[59]....
        /*122c*/ 	.word	0x0001d630
        /*1230*/ 	.word	0x00000007
        /*1234*/ 	.word	0x00028830
        /*1238*/ 	.short	0x0101
        /*123a*/ 	.byte	0x3f
	.zero		1


	//   ....[60]....
        /*123c*/ 	.word	0x0001e140
        /*1240*/ 	.word	0x00000016
        /*1244*/ 	.word	0x00028800
        /*1248*/ 	.short	0x0107
        /*124a*/ 	.byte	0x3f
	.zero		1


	//   ....[61]....
        /*124c*/ 	.word	0x0001e250
        /*1250*/ 	.word	0x00000016
        /*1254*/ 	.word	0x00028800
        /*1258*/ 	.short	0x0101
        /*125a*/ 	.byte	0x3f
	.zero		1


	//   ....[62]....
        /*125c*/ 	.word	0x0001e270
        /*1260*/ 	.word	0x00000016
        /*1264*/ 	.word	0x00028820
        /*1268*/ 	.short	0x010a
        /*126a*/ 	.byte	0x3f
	.zero		1


	//   ....[63]....
        /*126c*/ 	.word	0x0001e600
        /*1270*/ 	.word	0x00000006
        /*1274*/ 	.word	0x00028840
        /*1278*/ 	.short	0x010a
        /*127a*/ 	.byte	0x3f
	.zero		1


	//   ....[64]....
        /*127c*/ 	.word	0x0001eb00
        /*1280*/ 	.word	0x00000006
        /*1284*/ 	.word	0x00028830
        /*1288*/ 	.short	0x0107
        /*128a*/ 	.byte	0x3f
	.zero		1


	//   ....[65]....
        /*128c*/ 	.word	0x0001ebc0
        /*1290*/ 	.word	0x00000006
        /*1294*/ 	.word	0x00028830
        /*1298*/ 	.short	0x0101
        /*129a*/ 	.byte	0x3f
	.zero		1


	//   ....[66]....
        /*129c*/ 	.word	0x0001ec20
        /*12a0*/ 	.word	0x00000006
        /*12a4*/ 	.word	0x00028860
        /*12a8*/ 	.short	0x010a
        /*12aa*/ 	.byte	0x3f
	.zero		1


	//   ....[67]....
        /*12ac*/ 	.word	0x0001f150
        /*12b0*/ 	.word	0x00000006
        /*12b4*/ 	.word	0x00028850
        /*12b8*/ 	.short	0x0107
        /*12ba*/ 	.byte	0x3f
	.zero		1


	//   ....[68]....
        /*12bc*/ 	.word	0x0001f2f0
        /*12c0*/ 	.word	0x00000006
        /*12c4*/ 	.word	0x00028850
        /*12c8*/ 	.short	0x0101
        /*12ca*/ 	.byte	0x3f
	.zero		1


	//   ....[69]....
        /*12cc*/ 	.word	0x0001f500
        /*12d0*/ 	.word	0x00000000
        /*12d4*/ 	.word	0x00028860
        /*12d8*/ 	.short	0x010a
        /*12da*/ 	.byte	0x3f
	.zero		1


	//   ....[70]....
        /*12dc*/ 	.word	0x0001fa30
        /*12e0*/ 	.word	0x00000000
        /*12e4*/ 	.word	0x00028850
        /*12e8*/ 	.short	0x0107
        /*12ea*/ 	.byte	0x3f
	.zero		1


	//   ....[71]....
        /*12ec*/ 	.word	0x0001faf0
        /*12f0*/ 	.word	0x00000000
        /*12f4*/ 	.word	0x00028850
        /*12f8*/ 	.short	0x0101
        /*12fa*/ 	.byte	0x3f
	.zero		1


	//   ....[72]....
        /*12fc*/ 	.word	0x00020c40
        /*1300*/ 	.word	0x00000004
        /*1304*/ 	.word	0x00028820
        /*1308*/ 	.short	0x010a
        /*130a*/ 	.byte	0x3f
	.zero		1


	//   ....[73]....
        /*130c*/ 	.word	0x00020db0
        /*1310*/ 	.word	0x00000005
        /*1314*/ 	.word	0x00028840
        /*1318*/ 	.short	0x010a
        /*131a*/ 	.byte	0x3f
	.zero		1


	//   ....[74]....
        /*131c*/ 	.word	0x00020e50
        /*1320*/ 	.word	0x00000019
        /*1324*/ 	.word	0x00028840
        /*1328*/ 	.short	0x010a
        /*132a*/ 	.byte	0x3f
	.zero		1


	//   ....[75]....
        /*132c*/ 	.word	0x00020e90
        /*1330*/ 	.word	0x00000005
        /*1334*/ 	.word	0x00028860
        /*1338*/ 	.short	0x010a
        /*133a*/ 	.byte	0x3f
	.zero		1


	//   ....[76]....
        /*133c*/ 	.word	0x00020ed0
        /*1340*/ 	.word	0x00000019
        /*1344*/ 	.word	0x00028860
        /*1348*/ 	.short	0x010a
        /*134a*/ 	.byte	0x3f
	.zero		1


	//   ....[77]....
        /*134c*/ 	.word	0x00020f30
        /*1350*/ 	.word	0x00000059
        /*1354*/ 	.word	0x00028890
        /*1358*/ 	.short	0x010a
        /*135a*/ 	.byte	0x3f
	.zero		1


	//   ....[78]....
        /*135c*/ 	.word	0x00021440
        /*1360*/ 	.word	0x00000059
        /*1364*/ 	.word	0x00028890
        /*1368*/ 	.short	0x010a
        /*136a*/ 	.byte	0x3f
	.zero		1


	//   ....[79]....
        /*136c*/ 	.word	0x00021950
        /*1370*/ 	.word	0x00000059
        /*1374*/ 	.word	0x00028890
        /*1378*/ 	.short	0x010a
        /*137a*/ 	.byte	0x3f
	.zero		1


	//   ....[80]....
        /*137c*/ 	.word	0x00021e20
        /*1380*/ 	.word	0x00000059
        /*1384*/ 	.word	0x000288b0
        /*1388*/ 	.short	0x010a
        /*138a*/ 	.byte	0x3f
	.zero		1


	//   ....[81]....
        /*138c*/ 	.word	0x00022670
        /*1390*/ 	.word	0x00000012
        /*1394*/ 	.word	0x00028800
        /*1398*/ 	.short	0x010a
        /*139a*/ 	.byte	0x3f
	.zero		1


	//   ....[82]....
        /*139c*/ 	.word	0x00023240
        /*13a0*/ 	.word	0x00000012
        /*13a4*/ 	.word	0x00028800
        /*13a8*/ 	.short	0x010a
        /*13aa*/ 	.byte	0x3f
	.zero		1


	//   ....[83]....
        /*13ac*/ 	.word	0x00023290
        /*13b0*/ 	.word	0x00000000
        /*13b4*/ 	.word	0x00028830
        /*13b8*/ 	.short	0x010a
        /*13ba*/ 	.byte	0x3f
	.zero		1


	//   ....[84]....
        /*13bc*/ 	.word	0x000232e0
        /*13c0*/ 	.word	0x00000005
        /*13c4*/ 	.word	0x00028830
        /*13c8*/ 	.short	0x010a
        /*13ca*/ 	.byte	0x3f
	.zero		1


	//   ....[85]....
        /*13cc*/ 	.word	0x00023330
        /*13d0*/ 	.word	0x00000006
        /*13d4*/ 	.word	0x00028850
        /*13d8*/ 	.short	0x010a
        /*13da*/ 	.byte	0x3f
	.zero		1


	//   ....[86]....
        /*13dc*/ 	.word	0x00023380
        /*13e0*/ 	.word	0x00000005
        /*13e4*/ 	.word	0x00028830
        /*13e8*/ 	.short	0x010a
        /*13ea*/ 	.byte	0x3f
	.zero		1


	//   ....[87]....
        /*13ec*/ 	.word	0x000233d0
        /*13f0*/ 	.word	0x00000006
        /*13f4*/ 	.word	0x00028850
        /*13f8*/ 	.short	0x010a
        /*13fa*/ 	.byte	0x3f
	.zero		1


	//   ....[88]....
        /*13fc*/ 	.word	0x00023420
        /*1400*/ 	.word	0x0000000d
        /*1404*/ 	.word	0x00028850
        /*1408*/ 	.short	0x010a
        /*140a*/ 	.byte	0x3f
	.zero		1


	//   ....[89]....
        /*140c*/ 	.word	0x00024010
        /*1410*/ 	.word	0x00000016
        /*1414*/ 	.word	0x00028820
        /*1418*/ 	.short	0x010a
        /*141a*/ 	.byte	0x3f
	.zero		1


	//   ....[90]....
        /*141c*/ 	.word	0x00024060
        /*1420*/ 	.word	0x00000008
        /*1424*/ 	.word	0x000288a0
        /*1428*/ 	.short	0x010a
        /*142a*/ 	.byte	0x3f
	.zero		1


	//   ....[91]....
        /*142c*/ 	.word	0x000240b0
        /*1430*/ 	.word	0x00000008
        /*1434*/ 	.word	0x000288c0
        /*1438*/ 	.short	0x010a
        /*143a*/ 	.byte	0x3f
	.zero		1


	//   ....[92]....
        /*143c*/ 	.word	0x00024100
        /*1440*/ 	.word	0x0000000b
        /*1444*/ 	.word	0x000288a0
        /*1448*/ 	.short	0x010a
        /*144a*/ 	.byte	0x3f
	.zero		1


	//   ....[93]....
        /*144c*/ 	.word	0x00024150
        /*1450*/ 	.word	0x0000000b
        /*1454*/ 	.word	0x000288c0
        /*1458*/ 	.short	0x010a
        /*145a*/ 	.byte	0x3f
	.zero		1


	//   ....[94]....
        /*145c*/ 	.word	0x00024270
        /*1460*/ 	.word	0x00000007
        /*1464*/ 	.word	0x00028840
        /*1468*/ 	.short	0x010a
        /*146a*/ 	.byte	0x3f
	.zero		1


	//   ....[95]....
        /*146c*/ 	.word	0x000257f0
        /*1470*/ 	.word	0x00000016
        /*1474*/ 	.word	0x00028820
        /*1478*/ 	.short	0x010a
        /*147a*/ 	.byte	0x3f
	.zero		1


	//   ....[96]....
        /*147c*/ 	.word	0x00025840
        /*1480*/ 	.word	0x00000006
        /*1484*/ 	.word	0x00028840
        /*1488*/ 	.short	0x010a
        /*148a*/ 	.byte	0x3f
	.zero		1


	//   ....[97]....
        /*148c*/ 	.word	0x000261c0
        /*1490*/ 	.word	0x00000006
        /*1494*/ 	.word	0x00028860
        /*1498*/ 	.short	0x010a
        /*149a*/ 	.byte	0x3f
	.zero		1


	//   ....[98]....
        /*149c*/ 	.word	0x00026c30
        /*14a0*/ 	.word	0x00000000
        /*14a4*/ 	.word	0x00028860
        /*14a8*/ 	.short	0x010a
        /*14aa*/ 	.byte	0x3f
	.zero		1


	//   ....[99]....
        /*14ac*/ 	.word	0x00028050
        /*14b0*/ 	.word	0x00000004
        /*14b4*/ 	.word	0x00028820
        /*14b8*/ 	.short	0x010a
        /*14ba*/ 	.byte	0x3f
	.zero		1


	//   ....[100]....
        /*14bc*/ 	.word	0x000281f0
        /*14c0*/ 	.word	0x00000005
        /*14c4*/ 	.word	0x00028840
        /*14c8*/ 	.short	0x010a
        /*14ca*/ 	.byte	0x3f
	.zero		1


	//   ....[101]....
        /*14cc*/ 	.word	0x00028240
        /*14d0*/ 	.word	0x00000019
        /*14d4*/ 	.word	0x00028840
        /*14d8*/ 	.short	0x010a
        /*14da*/ 	.byte	0x3f
	.zero		1


	//   ....[102]....
        /*14dc*/ 	.word	0x00028290
        /*14e0*/ 	.word	0x00000005
        /*14e4*/ 	.word	0x00028860
        /*14e8*/ 	.short	0x010a
        /*14ea*/ 	.byte	0x3f
	.zero		1


	//----- nvinfo : EIATTR_NUM_MBARRIERS
	.align		4
.L_1087:
        /*14ec*/ 	.byte	0x03, 0x38
        /*14ee*/ 	.short	0x0016


	//----- nvinfo : EIATTR_EXIT_INSTR_OFFSETS
	.align		4
        /*14f0*/ 	.byte	0x04, 0x1c
        /*14f2*/ 	.short	(.L_1089 - .L_1088)


	//   ....[0]....
.L_1088:
        /*14f4*/ 	.word	0x00020f20


	//----- nvinfo : EIATTR_MAX_THREADS
	.align		4
.L_1089:
        /*14f8*/ 	.byte	0x04, 0x05
        /*14fa*/ 	.short	(.L_1091 - .L_1090)
.L_1090:
        /*14fc*/ 	.word	0x00000180
        /*1500*/ 	.word	0x00000001
        /*1504*/ 	.word	0x00000001


	//----- nvinfo : EIATTR_CRS_STACK_SIZE
	.align		4
.L_1091:
        /*1508*/ 	.byte	0x04, 0x1e
        /*150a*/ 	.short	(.L_1093 - .L_1092)
.L_1092:
        /*150c*/ 	.word	0x00000000


	//----- nvinfo : EIATTR_CBANK_PARAM_SIZE
	.align		4
.L_1093:
        /*1510*/ 	.byte	0x03, 0x19
        /*1512*/ 	.short	0x0af0


	//----- nvinfo : EIATTR_PARAM_CBANK
	.align		4
        /*1514*/ 	.byte	0x04, 0x0a
        /*1516*/ 	.short	(.L_1095 - .L_1094)
	.align		4
.L_1094:
        /*1518*/ 	.word	index@(.nv.constant0._ZN7cutlass13device_kernelIN5flash11enable_sm90INS1_16FlashAttnFwdSm90INS1_25CollectiveMainloopFwdSm90ILi2EN4cute5tupleIJNS5_1CILi1EEES8_S8_EEENS6_IJNS7_ILi128EEESA_SA_EEELi128ENS_10bfloat16_tEfNS_4arch4Sm90ELb1ELb0ELb0ELb1ELb1ELb1ELb0ELb1ELb1ELb1ELb1ELb0EEENS1_21CollectiveEpilogueFwdISB_S9_SC_SE_Li256ELb1ELb1ELb1ELb0EEENS1_36VarlenDynamicPersistentTileSchedulerILi128ELi128ELi256ELi128ELb1ELb1ELb1ELb1ELb1ELb1EEEEEEEEEvNT_6ParamsE)
        /*151c*/ 	.short	0x0210
        /*151e*/ 	.short	0x0af0


	//----- nvinfo : EIATTR_SW_WAR
	.align		4
.L_1095:
        /*1520*/ 	.byte	0x04, 0x36
        /*1522*/ 	.short	(.L_1097 - .L_1096)
.L_1096:
        /*1524*/ 	.word	0x00000008
.L_1097:


//--------------------- .nv.info._ZN7cutlass13device_kernelIN5flash11enable_sm90INS1_16FlashAttnFwdSm90INS1_25CollectiveMainloopFwdSm90ILi2EN4cute5tupleIJNS5_1CILi1EEES8_S8_EEENS6_IJNS7_ILi192EEENS7_ILi128EEENS7_ILi96EEEEEELi96ENS_10bfloat16_tEfNS_4arch4Sm90ELb0ELb0ELb0ELb0ELb1ELb0ELb0ELb0ELb1ELb1ELb1ELb0EEENS1_21CollectiveEpilogueFwdINS6_IJSA_SC_SB_EEES9_SE_SG_Li384ELb0ELb1ELb1ELb0EEENS1_19SingleTileSchedulerILb0ELb1ELb1ELi192EEEEEEEEEvNT_6ParamsE --------------------------
	.section	.nv.info._ZN7cutlass13device_kernelIN5flash11enable_sm90INS1_16FlashAttnFwdSm90INS1_25CollectiveMainloopFwdSm90ILi2EN4cute5tupleIJNS5_1CILi1EEES8_S8_EEENS6_IJNS7_ILi192EEENS7_ILi128EEENS7_ILi96EEEEEELi96ENS_10bfloat16_tEfNS_4arch4Sm90ELb0ELb0ELb0ELb0ELb1ELb0ELb0ELb0ELb1ELb1ELb1ELb0EEENS1_21CollectiveEpilogueFwdINS6_IJSA_SC_SB_EEES9_SE_SG_Li384ELb0ELb1ELb1ELb0EEENS1_19SingleTileSchedulerILb0ELb1ELb1ELi192EEEEEEEEEvNT_6ParamsE,"",@"SHT_CUDA_INFO"
	.sectionflags	@""
	.align	4


	//----- nvinfo : EIATTR_CUDA_API_VERSION
	.align		4
        /*0000*/ 	.byte	0x04, 0x37
        /*0002*/ 	.short	(.L_1099 - .L_1098)
.L_1098:
        /*0004*/ 	.word	0x00000082


	//----- nvinfo : EIATTR_KPARAM_INFO
	.align		4
.L_1099:
        /*0008*/ 	.byte	0x04, 0x17
        /*000a*/ 	.short	(.L_1101 - .L_1100)
.L_1100:
        /*000c*/ 	.word	0x00000000
        /*0010*/ 	.short	0x0000
        /*0012*/ 	.short	0x0070
        /*0014*/ 	.byte	0x00, 0xf0, 0x01, 0x28


	//----- nvinfo : EIATTR_SPARSE_MMA_MASK
	.align		4
.L_1101:
        /*0018*/ 	.byte	0x03, 0x50
        /*001a*/ 	.short	0x0000


	//----- nvinfo : EIATTR_MAXREG_COUNT
	.align		4
        /*001c*/ 	.byte	0x03, 0x1b
        /*001e*/ 	.short	0x0080


	//----- nvinfo : EIATTR_NUM_BARRIERS
	.align		4
        /*0020*/ 	.byte	0x02, 0x4c
        /*0022*/ 	.byte	0x10
	.zero		1


	//----- nvinfo : EIATTR_EXTERNS
	.align		4
        /*0024*/ 	.byte	0x04, 0x0f
        /*0026*/ 	.short	(.L_1103 - .L_1102)


	//   ....[0]....
	.align		4
.L_1102:
        /*0028*/ 	.word	index@(__assertfail)


	//----- nvinfo : EIATTR_ANNOTATIONS
	.align		4
.L_1103:
        /*002c*/ 	.byte	0x04, 0x55
        /*002e*/ 	.short	(.L_1105 - .L_1104)


	//   ....[0]....
.L_1104:
        /*0030*/ 	.word	0x00000001
        /*0034*/ 	.byte	0x90, 0x84, 0x00, 0x00, 0x01, 0x00, 0x00, 0x00, 0xa0, 0x84, 0x00, 0x00, 0x01, 0x00, 0x00, 0x00
        /*0044*/ 	.byte	0x10, 0x9c, 0x00, 0x00, 0x01, 0x00, 0x00, 0x00, 0x30, 0x9c, 0x00, 0x00


	//----- nvinfo : EIATTR_MERCURY_ISA_VERSION
	.align		4
.L_1105:
        /*0050*/ 	.byte	0x03, 0x5f
        /*0052*/ 	.short	0x0101


	//----- nvinfo : EIATTR_INT_WARP_WIDE_INSTR_OFFSETS
	.align		4
        /*0054*/ 	.byte	0x04, 0x31
        /*0056*/ 	.short	(.L_1107 - .L_1106)


	//   ....[0]....
.L_1106:
        /*0058*/ 	.word	0x000000c0


	//   ....[1]....
        /*005c*/ 	.word	0x000000d0


	//   ....[2]....
        /*0060*/ 	.word	0x00000170


	//----- nvinfo : EIATTR_COOP_GROUP_MASK_REGIDS
	.align		4
.L_1107:
        /*0064*/ 	.byte	0x04, 0x29
        /*0066*/ 	.short	(.L_1109 - .L_1108)


	//   ....[0]....
.L_1108:
        /*0068*/ 	.word	0xffffffff


	//   ....[1]....
        /*006c*/ 	.word	0xffffffff


	//   ....[2]....
        /*0070*/ 	.word	0xffffffff


	//   ....[3]....
        /*0074*/ 	.word	0xffffffff


	//   ....[4]....
        /*0078*/ 	.word	0xffffffff


	//   ....[5]....
        /*007c*/ 	.word	0xffffffff


	//   ....[6]....
        /*0080*/ 	.word	0xffffffff


	//   ....[7]....
        /*0084*/ 	.word	0xffffffff


	//   ....[8]....
        /*0088*/ 	.word	0xffffffff


	//   ....[9]....
        /*008c*/ 	.word	0xffffffff


	//   ....[10]....
        /*0090*/ 	.word	0xffffffff


	//   ....[11]....
        /*0094*/ 	.word	0xffffffff


	//   ....[12]....
        /*0098*/ 	.word	0xffffffff


	//   ....[13]....
        /*009c*/ 	.word	0xffffffff


	//   ....[14]....
        /*00a0*/ 	.word	0xffffffff


	//   ....[15]....
        /*00a4*/ 	.word	0xffffffff


	//   ....[16]....
        /*00a8*/ 	.word	0xffffffff


	//   ....[17]....
        /*00ac*/ 	.word	0xffffffff


	//   ....[18]....
        /*00b0*/ 	.word	0xffffffff


	//   ....[19]....
        /*00b4*/ 	.word	0xffffffff


	//   ....[20]....
        /*00b8*/ 	.word	0xffffffff


	//   ....[21]....
        /*00bc*/ 	.word	0xffffffff


	//   ....[22]....
        /*00c0*/ 	.word	0xffffffff


	//   ....[23]....
        /*00c4*/ 	.word	0xffffffff


	//   ....[24]....
        /*00c8*/ 	.word	0xffffffff


	//   ....[25]....
        /*00cc*/ 	.word	0xffffffff


	//   ....[26]....
        /*00d0*/ 	.word	0xffffffff


	//   ....[27]....
        /*00d4*/ 	.word	0xffffffff


	//   ....[28]....
        /*00d8*/ 	.word	0xffffffff


	//   ....[29]....
        /*00dc*/ 	.word	0xffffffff


	//   ....[30]....
        /*00e0*/ 	.word	0xffffffff


	//   ....[31]....
        /*00e4*/ 	.word	0xffffffff


	//   ....[32]....
        /*00e8*/ 	.word	0xffffffff


	//   ....[33]....
        /*00ec*/ 	.word	0xffffffff


	//   ....[34]....
        /*00f0*/ 	.word	0xffffffff


	//   ....[35]....
        /*00f4*/ 	.word	0xffffffff


	//   ....[36]....
        /*00f8*/ 	.word	0xffffffff


	//   ....[37]....
        /*00fc*/ 	.word	0xffffffff


	//   ....[38]....
        /*0100*/ 	.word	0xffffffff


	//   ....[39]....
        /*0104*/ 	.word	0xffffffff


	//   ....[40]....
        /*0108*/ 	.word	0xffffffff


	//   ....[41]....
        /*010c*/ 	.word	0xffffffff


	//   ....[42]....
        /*0110*/ 	.word	0xffffffff


	//   ....[43]....
        /*0114*/ 	.word	0xffffffff


	//   ....[44]....
        /*0118*/ 	.word	0xffffffff


	//   ....[45]....
        /*011c*/ 	.word	0xffffffff


	//   ....[46]....
        /*0120*/ 	.word	0xffffffff


	//   ....[47]....
        /*0124*/ 	.word	0xffffffff


	//   ....[48]....
        /*0128*/ 	.word	0xffffffff


	//   ....[49]....
        /*012c*/ 	.word	0xffffffff


	//   ....[50]....
        /*0130*/ 	.word	0xffffffff


	//   ....[51]....
        /*0134*/ 	.word	0xffffffff


	//   ....[52]....
        /*0138*/ 	.word	0xffffffff


	//   ....[53]....
        /*013c*/ 	.word	0xffffffff


	//   ....[54]....
        /*0140*/ 	.word	0xffffffff


	//   ....[55]....
        /*0144*/ 	.word	0xffffffff


	//   ....[56]....
        /*0148*/ 	.word	0xffffffff


	//   ....[57]....
        /*014c*/ 	.word	0xffffffff


	//   ....[58]....
        /*0150*/ 	.word	0xffffffff


	//   ....[59]....
        /*0154*/ 	.word	0xffffffff


	//   ....[60]....
        /*0158*/ 	.word	0xffffffff


	//   ....[61]....
        /*015c*/ 	.word	0xffffffff


	//   ....[62]....
        /*0160*/ 	.word	0xffffffff


	//   ....[63]....
        /*0164*/ 	.word	0xffffffff


	//   ....[64]....
        /*0168*/ 	.word	0xffffffff


	//   ....[65]....
        /*016c*/ 	.word	0xffffffff


	//   ....[66]....
        /*0170*/ 	.word	0xffffffff


	//   ....[67]....
        /*0174*/ 	.word	0xffffffff


	//   ....[68]....
        /*0178*/ 	.word	0xffffffff


	//   ....[69]....
        /*017c*/ 	.word	0xffffffff


	//   ....[70]....
        /*0180*/ 	.word	0xffffffff


	//   ....[71]....
        /*0184*/ 	.word	0xffffffff


	//   ....[72]....
        /*0188*/ 	.word	0xffffffff


	//   ....[73]....
        /*018c*/ 	.word	0xffffffff


	//   ....[74]....
        /*0190*/ 	.word	0xffffffff


	//   ....[75]....
        /*0194*/ 	.word	0x0500000f


	//   ....[76]....
        /*0198*/ 	.word	0x0500000f


	//   ....[77]....
        /*019c*/ 	.word	0x0500000f


	//   ....[78]....
        /*01a0*/ 	.word	0x0500000f


	//   ....[79]....
        /*01a4*/ 	.word	0x0500000f


	//   ....[80]....
        /*01a8*/ 	.word	0x0500000f


	//   ....[81]....
        /*01ac*/ 	.word	0x0500000f


	//   ....[82]....
        /*01b0*/ 	.word	0x0500000f


	//   ....[83]....
        /*01b4*/ 	.word	0x0500000f


	//   ....[84]....
        /*01b8*/ 	.word	0x0500000f


	//   ....[85]....
        /*01bc*/ 	.word	0x0500000f


	//   ....[86]....
        /*01c0*/ 	.word	0x0500000f


	//   ....[87]....
        /*01c4*/ 	.word	0x0500000f


	//   ....[88]....
        /*01c8*/ 	.word	0x0500000f


	//   ....[89]....
        /*01cc*/ 	.word	0x0500000f


	//   ....[90]....
        /*01d0*/ 	.word	0x0500000f


	//   ....[91]....
        /*01d4*/ 	.word	0x0500000f


	//   ....[92]....
        /*01d8*/ 	.word	0x0500000f


	//   ....[93]....
        /*01dc*/ 	.word	0x0500000f


	//   ....[94]....
        /*01e0*/ 	.word	0x0500000f


	//   ....[95]....
        /*01e4*/ 	.word	0x0500000f


	//   ....[96]....
        /*01e8*/ 	.word	0x0500000f


	//   ....[97]....
        /*01ec*/ 	.word	0x0500000f


	//   ....[98]....
        /*01f0*/ 	.word	0x0500000f


	//   ....[99]....
        /*01f4*/ 	.word	0x0500000f


	//   ....[100]....
        /*01f8*/ 	.word	0x0500000f


	//   ....[101]....
        /*01fc*/ 	.word	0x0500000f


	//   ....[102]....
        /*0200*/ 	.word	0x0500000f


	//   ....[103]....
        /*0204*/ 	.word	0x0500000f


	//   ....[104]....
        /*0208*/ 	.word	0x0500000f


	//   ....[105]....
        /*020c*/ 	.word	0x0500000f


	//   ....[106]....
        /*0210*/ 	.word	0x0500000f


	//   ....[107]....
        /*0214*/ 	.word	0x0500000f


	//   ....[108]....
        /*0218*/ 	.word	0x0500000f


	//   ....[109]....
        /*021c*/ 	.word	0x0500000f


	//   ....[110]....
        /*0220*/ 	.word	0x0500000f


	//   ....[111]....
        /*0224*/ 	.word	0x0500000f


	//   ....[112]....
        /*0228*/ 	.word	0x0500000f


	//   ....[113]....
        /*022c*/ 	.word	0x0500000f


	//   ....[114]....
        /*0230*/ 	.word	0x0500000f


	//   ....[115]....
        /*0234*/ 	.word	0x0500000f


	//   ....[116]....
        /*0238*/ 	.word	0x0500000f


	//   ....[117]....
        /*023c*/ 	.word	0x0500000f


	//   ....[118]....
        /*0240*/ 	.word	0x0500000f


	//   ....[119]....
        /*0244*/ 	.word	0x0500000f


	//   ....[120]....
        /*0248*/ 	.word	0x0500000f


	//----- nvinfo : EIATTR_COOP_GROUP_INSTR_OFFSETS
	.align		4
.L_1109:
        /*024c*/ 	.byte	0x04, 0x28
        /*024e*/ 	.short	(.L_1111 - .L_1110)


	//   ....[0]....
.L_1110:
        /*0250*/ 	.word	0x00000080


	//   ....[1]....
        /*0254*/ 	.word	0x00000090


	//   ....[2]....
        /*0258*/ 	.word	0x000002d0


	//   ....[3]....
        /*025c*/ 	.word	0x00000430


	//   ....[4]....
        /*0260*/ 	.word	0x00000550


	//   ....[5]....
        /*0264*/ 	.word	0x000006b0


	//   ....[6]....
        /*0268*/ 	.word	0x00000fd0


	//   ....[7]....
        /*026c*/ 	.word	0x000021e0


	//   ....[8]....
        /*0270*/ 	.word	0x000022e0


	//   ....[9]....
        /*0274*/ 	.word	0x00002820


	//   ....[10]....
        /*0278*/ 	.word	0x00002880


	//   ....[11]....
        /*027c*/ 	.word	0x00003650


	//   ....[12]....
        /*0280*/ 	.word	0x000044f0


	//   ....[13]....
        /*0284*/ 	.word	0x00004500


	//   ....[14]....
        /*0288*/ 	.word	0x00004560


	//   ....[15]....
        /*028c*/ 	.word	0x00004580


	//   ....[16]....
        /*0290*/ 	.word	0x000058f0


	//   ....[17]....
        /*0294*/ 	.word	0x00005a30


	//   ....[18]....
        /*0298*/ 	.word	0x00005a70


	//   ....[19]....
        /*029c*/ 	.word	0x00005b80


	//   ....[20]....
        /*02a0*/ 	.word	0x00005b90


	//   ....[21]....
        /*02a4*/ 	.word	0x00006a50


	//   ....[22]....
        /*02a8*/ 	.word	0x00006aa0


	//   ....[23]....
        /*02ac*/ 	.word	0x00006ae0


	//   ....[24]....
        /*02b0*/ 	.word	0x00006b10


	//   ....[25]....
        /*02b4*/ 	.word	0x00006b50


	//   ....[26]....
        /*02b8*/ 	.word	0x00006b80


	//   ....[27]....
        /*02bc*/ 	.word	0x00007050


	//   ....[28]....
        /*02c0*/ 	.word	0x00007060


	//   ....[29]....
        /*02c4*/ 	.word	0x00007900


	//   ....[30]....
        /*02c8*/ 	.word	0x00008b10


	//   ....[31]....
        /*02cc*/ 	.word	0x00008b20


	//   ....[32]....
        /*02d0*/ 	.word	0x00008b30


	//   ....[33]....
        /*02d4*/ 	.word	0x00008b40


	//   ....[34]....
        /*02d8*/ 	.word	0x00008b60


	//   ....[35]....
        /*02dc*/ 	.word	0x00008b70


	//   ....[36]....
        /*02e0*/ 	.word	0x00008b90


	//   ....[37]....
        /*02e4*/ 	.word	0x00008bc0


	//   ....[38]....
        /*02e8*/ 	.word	0x00009520


	//   ....[39]....
        /*02ec*/ 	.word	0x00009550


	//   ....[40]....
        /*02f0*/ 	.word	0x00009580


	//   ....[41]....
        /*02f4*/ 	.word	0x000095b0


	//   ....[42]....
        /*02f8*/ 	.word	0x000095f0


	//   ....[43]....
        /*02fc*/ 	.word	0x00009660


	//   ....[44]....
        /*0300*/ 	.word	0x00009690


	//   ....[45]....
        /*0304*/ 	.word	0x000096f0


	//   ....[46]....
        /*0308*/ 	.word	0x00009720


	//   ....[47]....
        /*030c*/ 	.word	0x00009780


	//   ....[48]....
        /*0310*/ 	.word	0x000097b0


	//   ....[49]....
        /*0314*/ 	.word	0x00009800


	//   ....[50]....
        /*0318*/ 	.word	0x0000a060


	//   ....[51]....
        /*031c*/ 	.word	0x0000a070


	//   ....[52]....
        /*0320*/ 	.word	0x0000a080


	//   ....[53]....
        /*0324*/ 	.word	0x0000a110


	//   ....[54]....
        /*0328*/ 	.word	0x0000a120


	//   ....[55]....
        /*032c*/ 	.word	0x0000a180


	//   ....[56]....
        /*0330*/ 	.word	0x0000a1b0


	//   ....[57]....
        /*0334*/ 	.word	0x0000a1f0


	//   ....[58]....
        /*0338*/ 	.word	0x0000a430


	//   ....[59]....
        /*033c*/ 	.word	0x0000a450


	//   ....[60]....
        /*0340*/ 	.word	0x0000a470


	//   ....[61]....
        /*0344*/ 	.word	0x0000a4f0


	//   ....[62]....
        /*0348*/ 	.word	0x0000a510


	//   ....[63]....
        /*034c*/ 	.word	0x0000a590


	//   ....[64]....
        /*0350*/ 	.word	0x0000a5b0


	//   ....[65]....
        /*0354*/ 	.word	0x0000a5c0


	//   ....[66]....
        /*0358*/ 	.word	0x0000ab50


	//   ....[67]....
        /*035c*/ 	.word	0x0000ab70


	//   ....[68]....
        /*0360*/ 	.word	0x0000ab90


	//   ....[69]....
        /*0364*/ 	.word	0x0000aba0


	//   ....[70]....
        /*0368*/ 	.word	0x0000ac40


	//   ....[71]....
        /*036c*/ 	.word	0x0000ac70


	//   ....[72]....
        /*0370*/ 	.word	0x0000ac80


	//   ....[73]....
        /*0374*/ 	.word	0x0000acf0


	//   ....[74]....
        /*0378*/ 	.word	0x0000b090


	//   ....[75]....
        /*037c*/ 	.word	0x0000b530


	//   ....[76]....
        /*0380*/ 	.word	0x0000b620


	//   ....[77]....
        /*0384*/ 	.word	0x0000b6d0


	//   ....[78]....
        /*0388*/ 	.word	0x0000b750


	//   ....[79]....
        /*038c*/ 	.word	0x0000b830


	//   ....[80]....
        /*0390*/ 	.word	0x0000b8a0


	//   ....[81]....
        /*0394*/ 	.word	0x0000b980


	//   ....[82]....
        /*0398*/ 	.word	0x0000ba40


	//   ....[83]....
        /*039c*/ 	.word	0x0000bb30


	//   ....[84]....
        /*03a0*/ 	.word	0x0000bbd0


	//   ....[85]....
        /*03a4*/ 	.word	0x0000bc30


	//   ....[86]....
        /*03a8*/ 	.word	0x0000bce0


	//   ....[87]....
        /*03ac*/ 	.word	0x0000bdb0


	//   ....[88]....
        /*03b0*/ 	.word	0x0000be30


	//   ....[89]....
        /*03b4*/ 	.word	0x0000bf00


	//   ....[90]....
        /*03b8*/ 	.word	0x0000bf70


	//   ....[91]....
        /*03bc*/ 	.word	0x0000c030


	//   ....[92]....
        /*03c0*/ 	.word	0x0000c0d0


	//   ....[93]....
        /*03c4*/ 	.word	0x0000c1a0


	//   ....[94]....
        /*03c8*/ 	.word	0x0000c210


	//   ....[95]....
        /*03cc*/ 	.word	0x0000c2d0


	//   ....[96]....
        /*03d0*/ 	.word	0x0000c410


	//   ....[97]....
        /*03d4*/ 	.word	0x0000c4e0


	//   ....[98]....
        /*03d8*/ 	.word	0x0000c560


	//   ....[99]....
        /*03dc*/ 	.word	0x0000c650


	//   ....[100]....
        /*03e0*/ 	.word	0x0000c6b0


	//   ....[101]....
        /*03e4*/ 	.word	0x0000c780


	//   ....[102]....
        /*03e8*/ 	.word	0x0000c7e0


	//   ....[103]....
        /*03ec*/ 	.word	0x0000c8c0


	//   ....[104]....
        /*03f0*/ 	.word	0x0000c9b0


	//   ....[105]....
        /*03f4*/ 	.word	0x0000ca50


	//   ....[106]....
        /*03f8*/ 	.word	0x0000cab0


	//   ....[107]....
        /*03fc*/ 	.word	0x0000cba0


	//   ....[108]....
        /*0400*/ 	.word	0x0000cc00


	//   ....[109]....
        /*0404*/ 	.word	0x0000ccf0


	//   ....[110]....
        /*0408*/ 	.word	0x0000cd50


	//   ....[111]....
        /*040c*/ 	.word	0x0000ce10


	//   ....[112]....
        /*0410*/ 	.word	0x0000cf50


	//   ....[113]....
        /*0414*/ 	.word	0x0000d000


	//   ....[114]....
        /*0418*/ 	.word	0x0000d0f0


	//   ....[115]....
        /*041c*/ 	.word	0x0000d200


	//   ....[116]....
        /*0420*/ 	.word	0x0000d280


	//   ....[117]....
        /*0424*/ 	.word	0x0000d370


	//   ....[118]....
        /*0428*/ 	.word	0x0000d3e0


	//   ....[119]....
        /*042c*/ 	.word	0x0000d4b0


	//   ....[120]....
        /*0430*/ 	.word	0x0000d5c0


	//----- nvinfo : EIATTR_REG_RECONFIG
	.align		4
.L_1111:
        /*0434*/ 	.byte	0x01, 0x54
	.zero		2


	//----- nvinfo : EIATTR_SYSCALL_OFFSETS
	.align		4
        /*0438*/ 	.byte	0x04, 0x46
        /*043a*/ 	.short	(.L_1113 - .L_1112)


	//   ....[0]....
.L_1112:
        /*043c*/ 	.word	0x00001190


	//   ....[1]....
        /*0440*/ 	.word	0x00008040


	//   ....[2]....
        /*0444*/ 	.word	0x00008180


	//   ....[3]....
        /*0448*/ 	.word	0x00008270


	//   ....[4]....
        /*044c*/ 	.word	0x00009060


	//----- nvinfo : EIATTR_MBARRIER_INSTR_OFFSETS
	.align		4
.L_1113:
        /*0450*/ 	.byte	0x04, 0x39
        /*0452*/ 	.short	(.L_1115 - .L_1114)


	//   ....[0]....
.L_1114:
        /*0454*/ 	.word	0x00000180
        /*0458*/ 	.word	0x000000ff
        /*045c*/ 	.word	0x0002d800
        /*0460*/ 	.short	0x0100
        /*0462*/ 	.byte	0x08
	.zero		1


	//   ....[1]....
        /*0464*/ 	.word	0x00000190
        /*0468*/ 	.word	0x000000ff
        /*046c*/ 	.word	0x0002d820
        /*0470*/ 	.short	0x0100
        /*0472*/ 	.byte	0x08
	.zero		1


	//   ....[2]....
        /*0474*/ 	.word	0x00000280
        /*0478*/ 	.word	0x000000ff
        /*047c*/ 	.word	0x0002d830
        /*0480*/ 	.short	0x0100
        /*0482*/ 	.byte	0x08
	.zero		1


	//   ....[3]....
        /*0484*/ 	.word	0x00000290
        /*0488*/ 	.word	0x000000ff
        /*048c*/ 	.word	0x0002d840
        /*0490*/ 	.short	0x0100
        /*0492*/ 	.byte	0x08
	.zero		1


	//   ....[4]....
        /*0494*/ 	.word	0x000002a0
        /*0498*/ 	.word	0x000000ff
        /*049c*/ 	.word	0x0002d838
        /*04a0*/ 	.short	0x0100
        /*04a2*/ 	.byte	0x08
	.zero		1


	//   ....[5]....
        /*04a4*/ 	.word	0x000002b0
        /*04a8*/ 	.word	0x000000ff
        /*04ac*/ 	.word	0x0002d848
        /*04b0*/ 	.short	0x0100
        /*04b2*/ 	.byte	0x08
	.zero		1


	//   ....[6]....
        /*04b4*/ 	.word	0x000003e0
        /*04b8*/ 	.word	0x000000ff
        /*04bc*/ 	.word	0x0002d850
        /*04c0*/ 	.short	0x0100
        /*04c2*/ 	.byte	0x08
	.zero		1


	//   ....[7]....
        /*04c4*/ 	.word	0x000003f0
        /*04c8*/ 	.word	0x000000ff
        /*04cc*/ 	.word	0x0002d860
        /*04d0*/ 	.short	0x0100
        /*04d2*/ 	.byte	0x08
	.zero		1


	//   ....[8]....
        /*04d4*/ 	.word	0x00000400
        /*04d8*/ 	.word	0x000000ff
        /*04dc*/ 	.word	0x0002d858
        /*04e0*/ 	.short	0x0100
        /*04e2*/ 	.byte	0x08
	.zero		1


	//   ....[9]....
        /*04e4*/ 	.word	0x00000410
        /*04e8*/ 	.word	0x000000ff
        /*04ec*/ 	.word	0x0002d868
        /*04f0*/ 	.short	0x0100
        /*04f2*/ 	.byte	0x08
	.zero		1


	//   ....[10]....
        /*04f4*/ 	.word	0x00000500
        /*04f8*/ 	.word	0x000000ff
        /*04fc*/ 	.word	0x0002d870
        /*0500*/ 	.short	0x0100
        /*0502*/ 	.byte	0x06
	.zero		1


	//   ....[11]....
        /*0504*/ 	.word	0x00000510
        /*0508*/ 	.word	0x000000ff
        /*050c*/ 	.word	0x0002d880
        /*0510*/ 	.short	0x0100
        /*0512*/ 	.byte	0x06
	.zero		1


	//   ....[12]....
        /*0514*/ 	.word	0x00000520
        /*0518*/ 	.word	0x000000ff
        /*051c*/ 	.word	0x0002d878
        /*0520*/ 	.short	0x0100
        /*0522*/ 	.byte	0x06
	.zero		1


	//   ....[13]....
        /*0524*/ 	.word	0x00000530
        /*0528*/ 	.word	0x000000ff
        /*052c*/ 	.word	0x0002d888
        /*0530*/ 	.short	0x0100
        /*0532*/ 	.byte	0x06
	.zero		1


	//   ....[14]....
        /*0534*/ 	.word	0x00000660
        /*0538*/ 	.word	0x000000ff
        /*053c*/ 	.word	0x0002d890
        /*0540*/ 	.short	0x0100
        /*0542*/ 	.byte	0x08
	.zero		1


	//   ....[15]....
        /*0544*/ 	.word	0x00000670
        /*0548*/ 	.word	0x000000ff
        /*054c*/ 	.word	0x0002d8a0
        /*0550*/ 	.short	0x0100
        /*0552*/ 	.byte	0x08
	.zero		1


	//   ....[16]....
        /*0554*/ 	.word	0x00000680
        /*0558*/ 	.word	0x000000ff
        /*055c*/ 	.word	0x0002d898
        /*0560*/ 	.short	0x0100
        /*0562*/ 	.byte	0x08
	.zero		1


	//   ....[17]....
        /*0564*/ 	.word	0x00000690
        /*0568*/ 	.word	0x000000ff
        /*056c*/ 	.word	0x0002d8a8
        /*0570*/ 	.short	0x0100
        /*0572*/ 	.byte	0x08
	.zero		1


	//   ....[18]....
        /*0574*/ 	.word	0x000007d0
        /*0578*/ 	.word	0x000000ff
        /*057c*/ 	.word	0x0002d8b0
        /*0580*/ 	.short	0x0100
        /*0582*/ 	.byte	0x08
	.zero		1


	//   ....[19]....
        /*0584*/ 	.word	0x000007e0
        /*0588*/ 	.word	0x000000ff
        /*058c*/ 	.word	0x0002d8c0
        /*0590*/ 	.short	0x0100
        /*0592*/ 	.byte	0x08
	.zero		1


	//   ....[20]....
        /*0594*/ 	.word	0x000007f0
        /*0598*/ 	.word	0x000000ff
        /*059c*/ 	.word	0x0002d8b8
        /*05a0*/ 	.short	0x0100
        /*05a2*/ 	.byte	0x08
	.zero		1


	//   ....[21]....
        /*05a4*/ 	.word	0x00000800
        /*05a8*/ 	.word	0x000000ff
        /*05ac*/ 	.word	0x0002d8c8
        /*05b0*/ 	.short	0x0100
        /*05b2*/ 	.byte	0x08
	.zero		1


	//   ....[22]....
        /*05b4*/ 	.word	0x000011b0
        /*05b8*/ 	.word	0x000000ff
        /*05bc*/ 	.word	0x0002d800
        /*05c0*/ 	.short	0x010a
        /*05c2*/ 	.byte	0x2a
	.zero		1


	//   ....[23]....
        /*05c4*/ 	.word	0x00001220
        /*05c8*/ 	.word	0x000000ff
        /*05cc*/ 	.word	0x0002d830
        /*05d0*/ 	.short	0x010a
        /*05d2*/ 	.byte	0x2a
	.zero		1


	//   ....[24]....
        /*05d4*/ 	.word	0x00001260
        /*05d8*/ 	.word	0x000000ff
        /*05dc*/ 	.word	0x0002d830
        /*05e0*/ 	.short	0x010a
        /*05e2*/ 	.byte	0x2a
	.zero		1


	//   ....[25]....
        /*05e4*/ 	.word	0x00001750
        /*05e8*/ 	.word	0x000000ff
        /*05ec*/ 	.word	0x00000000
        /*05f0*/ 	.short	0x0101
        /*05f2*/ 	.byte	0x07
	.zero		1


	//   ....[26]....
        /*05f4*/ 	.word	0x00003920
        /*05f8*/ 	.word	0x000000ff
        /*05fc*/ 	.word	0x0002d830
        /*0600*/ 	.short	0x010a
        /*0602*/ 	.byte	0x0a
	.zero		1


	//   ....[27]....
        /*0604*/ 	.word	0x00003960
        /*0608*/ 	.word	0x000000ff
        /*060c*/ 	.word	0x0002d830
        /*0610*/ 	.short	0x010a
        /*0612*/ 	.byte	0x0a
	.zero		1


	//   ....[28]....
        /*0614*/ 	.word	0x00003c40
        /*0618*/ 	.word	0x000000ff
        /*061c*/ 	.word	0x0002d850
        /*0620*/ 	.short	0x010a
        /*0622*/ 	.byte	0x0a
	.zero		1


	//   ....[29]....
        /*0624*/ 	.word	0x00003c80
        /*0628*/ 	.word	0x000000ff
        /*062c*/ 	.word	0x0002d850
        /*0630*/ 	.short	0x010a
        /*0632*/ 	.byte	0x0a
	.zero		1


	//   ....[30]....
        /*0634*/ 	.word	0x00004570
        /*0638*/ 	.word	0x000000ff
        /*063c*/ 	.word	0x00000000
        /*0640*/ 	.short	0x0101
        /*0642*/ 	.byte	0x0a
	.zero		1


	//   ....[31]....
        /*0644*/ 	.word	0x00005370
        /*0648*/ 	.word	0x000000ff
        /*064c*/ 	.word	0x00000000
        /*0650*/ 	.short	0x0101
        /*0652*/ 	.byte	0x07
	.zero		1


	//   ....[32]....
        /*0654*/ 	.word	0x00005980
        /*0658*/ 	.word	0x000000ff
        /*065c*/ 	.word	0x0002d850
        /*0660*/ 	.short	0x010a
        /*0662*/ 	.byte	0x06
	.zero		1


	//   ....[33]....
        /*0664*/ 	.word	0x000059c0
        /*0668*/ 	.word	0x000000ff
        /*066c*/ 	.word	0x0002d850
        /*0670*/ 	.short	0x010a
        /*0672*/ 	.byte	0x06
	.zero		1


	//   ....[34]....
        /*0674*/ 	.word	0x00006060
        /*0678*/ 	.word	0x000000ff
        /*067c*/ 	.word	0x00000000
        /*0680*/ 	.short	0x0101
        /*0682*/ 	.byte	0x06
	.zero		1


	//   ....[35]....
        /*0684*/ 	.word	0x00006b70
        /*0688*/ 	.word	0x000000ff
        /*068c*/ 	.word	0x00000000
        /*0690*/ 	.short	0x0101
        /*0692*/ 	.byte	0x04
	.zero		1


	//   ....[36]....
        /*0694*/ 	.word	0x000087d0
        /*0698*/ 	.word	0x000000ff
        /*069c*/ 	.word	0x0002d840
        /*06a0*/ 	.short	0x010a
        /*06a2*/ 	.byte	0x2d
	.zero		1


	//   ....[37]....
        /*06a4*/ 	.word	0x00008e00
        /*06a8*/ 	.word	0x000000ff
        /*06ac*/ 	.word	0x0002d830
        /*06b0*/ 	.short	0x0107
        /*06b2*/ 	.byte	0x2d
	.zero		1


	//   ....[38]....
        /*06b4*/ 	.word	0x00008e90
        /*06b8*/ 	.word	0x000000ff
        /*06bc*/ 	.word	0x0002d830
        /*06c0*/ 	.short	0x0101
        /*06c2*/ 	.byte	0x2d
	.zero		1


	//   ....[39]....
        /*06c4*/ 	.word	0x00009950
        /*06c8*/ 	.word	0x000000ff
        /*06cc*/ 	.word	0x0002d800
        /*06d0*/ 	.short	0x0107
        /*06d2*/ 	.byte	0x2d
	.zero		1


	//   ....[40]....
        /*06d4*/ 	.word	0x000099b0
        /*06d8*/ 	.word	0x000000ff
        /*06dc*/ 	.word	0x0002d800
        /*06e0*/ 	.short	0x0101
        /*06e2*/ 	.byte	0x2d
	.zero		1


	//   ....[41]....
        /*06e4*/ 	.word	0x000099c0
        /*06e8*/ 	.word	0x000000ff
        /*06ec*/ 	.word	0x0002d820
        /*06f0*/ 	.short	0x010a
        /*06f2*/ 	.byte	0x2d
	.zero		1


	//   ....[42]....
        /*06f4*/ 	.word	0x00009e30
        /*06f8*/ 	.word	0x00000007
        /*06fc*/ 	.word	0x0002d840
        /*0700*/ 	.short	0x010a
        /*0702*/ 	.byte	0x3f
	.zero		1


	//   ....[43]....
        /*0704*/ 	.word	0x0000a2a0
        /*0708*/ 	.word	0x00000007
        /*070c*/ 	.word	0x0002d830
        /*0710*/ 	.short	0x0107
        /*0712*/ 	.byte	0x3f
	.zero		1


	//   ....[44]....
        /*0714*/ 	.word	0x0000a370
        /*0718*/ 	.word	0x00000007
        /*071c*/ 	.word	0x0002d830
        /*0720*/ 	.short	0x0101
        /*0722*/ 	.byte	0x3f
	.zero		1


	//   ....[45]....
        /*0724*/ 	.word	0x0000a3d0
        /*0728*/ 	.word	0x00000007
        /*072c*/ 	.word	0x0002d860
        /*0730*/ 	.short	0x010a
        /*0732*/ 	.byte	0x3f
	.zero		1


	//   ....[46]....
        /*0734*/ 	.word	0x0000a730
        /*0738*/ 	.word	0x00000007
        /*073c*/ 	.word	0x0002d850
        /*0740*/ 	.short	0x0107
        /*0742*/ 	.byte	0x3f
	.zero		1


	//   ....[47]....
        /*0744*/ 	.word	0x0000a8a0
        /*0748*/ 	.word	0x00000007
        /*074c*/ 	.word	0x0002d850
        /*0750*/ 	.short	0x0101
        /*0752*/ 	.byte	0x3f
	.zero		1


	//   ....[48]....
        /*0754*/ 	.word	0x0000aa60
        /*0758*/ 	.word	0x00000000
        /*075c*/ 	.word	0x0002d860
        /*0760*/ 	.short	0x010a
        /*0762*/ 	.byte	0x3f
	.zero		1


	//   ....[49]....
        /*0764*/ 	.word	0x0000aeb0
        /*0768*/ 	.word	0x00000000
        /*076c*/ 	.word	0x0002d850
        /*0770*/ 	.short	0x0107
        /*0772*/ 	.byte	0x3f
	.zero		1


	//   ....[50]....
        /*0774*/ 	.word	0x0000af90
        /*0778*/ 	.word	0x00000000
        /*077c*/ 	.word	0x0002d850
        /*0780*/ 	.short	0x0101
        /*0782*/ 	.byte	0x3f
	.zero		1


	//   ....[51]....
        /*0784*/ 	.word	0x0000b020
        /*0788*/ 	.word	0x00000007
        /*078c*/ 	.word	0x0002d820
        /*0790*/ 	.short	0x010a
        /*0792*/ 	.byte	0x3f
	.zero		1


	//   ....[52]....
        /*0794*/ 	.word	0x0000b180
        /*0798*/ 	.word	0x00000005
        /*079c*/ 	.word	0x0002d840
        /*07a0*/ 	.short	0x010a
        /*07a2*/ 	.byte	0x3f
	.zero		1


	//   ....[53]....
        /*07a4*/ 	.word	0x0000b220
        /*07a8*/ 	.word	0x00000003
        /*07ac*/ 	.word	0x0002d840
        /*07b0*/ 	.short	0x010a
        /*07b2*/ 	.byte	0x3f
	.zero		1


	//   ....[54]....
        /*07b4*/ 	.word	0x0000b260
        /*07b8*/ 	.word	0x00000005
        /*07bc*/ 	.word	0x0002d860
        /*07c0*/ 	.short	0x010a
        /*07c2*/ 	.byte	0x3f
	.zero		1


	//   ....[55]....
        /*07c4*/ 	.word	0x0000b2a0
        /*07c8*/ 	.word	0x00000003
        /*07cc*/ 	.word	0x0002d860
        /*07d0*/ 	.short	0x010a
        /*07d2*/ 	.byte	0x3f
	.zero		1


	//   ....[56]....
        /*07d4*/ 	.word	0x0000b310
        /*07d8*/ 	.word	0x00000003
        /*07dc*/ 	.word	0x0002d800
        /*07e0*/ 	.short	0x010a
        /*07e2*/ 	.byte	0x3f
	.zero		1


	//   ....[57]....
        /*07e4*/ 	.word	0x0000b370
        /*07e8*/ 	.word	0x00000003
        /*07ec*/ 	.word	0x0002d830
        /*07f0*/ 	.short	0x010a
        /*07f2*/ 	.byte	0x3f
	.zero		1


	//   ....[58]....
        /*07f4*/ 	.word	0x0000b3d0
        /*07f8*/ 	.word	0x0000000b
        /*07fc*/ 	.word	0x0002d830
        /*0800*/ 	.short	0x010a
        /*0802*/ 	.byte	0x3f
	.zero		1


	//   ....[59]....
        /*0804*/ 	.word	0x0000b430
        /*0808*/ 	.word	0x0000000b
        /*080c*/ 	.word	0x0002d850
        /*0810*/ 	.short	0x010a
        /*0812*/ 	.byte	0x3f
	.zero		1


	//   ....[60]....
        /*0814*/ 	.word	0x0000b490
        /*0818*/ 	.word	0x00000003
        /*081c*/ 	.word	0x0002d850
        /*0820*/ 	.short	0x010a
        /*0822*/ 	.byte	0x3f
	.zero		1


	//   ....[61]....
        /*0824*/ 	.word	0x0000b570
        /*0828*/ 	.word	0x00000002
        /*082c*/ 	.word	0x0002d840
        /*0830*/ 	.short	0x010a
        /*0832*/ 	.byte	0x3f
	.zero		1


	//   ....[62]....
        /*0834*/ 	.word	0x0000c310
        /*0838*/ 	.word	0x00000003
        /*083c*/ 	.word	0x0002d820
        /*0840*/ 	.short	0x010a
        /*0842*/ 	.byte	0x3f
	.zero		1


	//   ....[63]....
        /*0844*/ 	.word	0x0000c360
        /*0848*/ 	.word	0x00000007
        /*084c*/ 	.word	0x0002d840
        /*0850*/ 	.short	0x010a
        /*0852*/ 	.byte	0x3f
	.zero		1


	//   ....[64]....
        /*0854*/ 	.word	0x0000c900
        /*0858*/ 	.word	0x00000007
        /*085c*/ 	.word	0x0002d860
        /*0860*/ 	.short	0x010a
        /*0862*/ 	.byte	0x3f
	.zero		1


	//   ....[65]....
        /*0864*/ 	.word	0x0000cea0
        /*0868*/ 	.word	0x00000000
        /*086c*/ 	.word	0x0002d860
        /*0870*/ 	.short	0x010a
        /*0872*/ 	.byte	0x3f
	.zero		1


	//   ....[66]....
        /*0874*/ 	.word	0x0000d4e0
        /*0878*/ 	.word	0x00000007
        /*087c*/ 	.word	0x0002d820
        /*0880*/ 	.short	0x010a
        /*0882*/ 	.byte	0x3f
	.zero		1


	//   ....[67]....
        /*0884*/ 	.word	0x0000d680
        /*0888*/ 	.word	0x00000005
        /*088c*/ 	.word	0x0002d840
        /*0890*/ 	.short	0x010a
        /*0892*/ 	.byte	0x3f
	.zero		1


	//   ....[68]....
        /*0894*/ 	.word	0x0000d6d0
        /*0898*/ 	.word	0x00000003
        /*089c*/ 	.word	0x0002d840
        /*08a0*/ 	.short	0x010a
        /*08a2*/ 	.byte	0x3f
	.zero		1


	//   ....[69]....
        /*08a4*/ 	.word	0x0000d720
        /*08a8*/ 	.word	0x00000005
        /*08ac*/ 	.word	0x0002d860
        /*08b0*/ 	.short	0x010a
        /*08b2*/ 	.byte	0x3f
	.zero		1


	//----- nvinfo : EIATTR_NUM_MBARRIERS
	.align		4
.L_1115:
        /*08b4*/ 	.byte	0x03, 0x38
        /*08b6*/ 	.short	0x0016


	//----- nvinfo : EIATTR_EXIT_INSTR_OFFSETS
	.align		4
        /*08b8*/ 	.byte	0x04, 0x1c
        /*08ba*/ 	.short	(.L_1117 - .L_1116)


	//   ....[0]....
.L_1116:
        /*08bc*/ 	.word	0x0000b2f0


	//----- nvinfo : EIATTR_MAX_THREADS
	.align		4
.L_1117:
        /*08c0*/ 	.byte	0x04, 0x05
        /*08c2*/ 	.short	(.L_1119 - .L_1118)
.L_1118:
        /*08c4*/ 	.word	0x00000200
        /*08c8*/ 	.word	0x00000001
        /*08cc*/ 	.word	0x00000001


	//----- nvinfo : EIATTR_CRS_STACK_SIZE
	.align		4
.L_1119:
        /*08d0*/ 	.byte	0x04, 0x1e
        /*08d2*/ 	.short	(.L_1121 - .L_1120)
.L_1120:
        /*08d4*/ 	.word	0x00000000


	//----- nvinfo : EIATTR_CBANK_PARAM_SIZE
	.align		4
.L_1121:
        /*08d8*/ 	.byte	0x03, 0x19
        /*08da*/ 	.short	0x0a70


	//----- nvinfo : EIATTR_PARAM_CBANK
	.align		4
        /*08dc*/ 	.byte	0x04, 0x0a
        /*08de*/ 	.short	(.L_1123 - .L_1122)
	.align		4
.L_1122:
        /*08e0*/ 	.word	index@(.nv.constant0._ZN7cutlass13device_kernelIN5flash11enable_sm90INS1_16FlashAttnFwdSm90INS1_25CollectiveMainloopFwdSm90ILi2EN4cute5tupleIJNS5_1CILi1EEES8_S8_EEENS6_IJNS7_ILi192EEENS7_ILi128EEENS7_ILi96EEEEEELi96ENS_10bfloat16_tEfNS_4arch4Sm90ELb0ELb0ELb0ELb0ELb1ELb0ELb0ELb0ELb1ELb1ELb1ELb0EEENS1_21CollectiveEpilogueFwdINS6_IJSA_SC_SB_EEES9_SE_SG_Li384ELb0ELb1ELb1ELb0EEENS1_19SingleTileSchedulerILb0ELb1ELb1ELi192EEEEEEEEEvNT_6ParamsE)
        /*08e4*/ 	.short	0x0210
        /*08e6*/ 	.short	0x0a70


	//----- nvinfo : EIATTR_SW_WAR
	.align		4
.L_1123:
        /*08e8*/ 	.byte	0x04, 0x36
        /*08ea*/ 	.short	(.L_1125 - .L_1124)
.L_1124:
        /*08ec*/ 	.word	0x00000008
.L_1125:


//--------------------- .nv.info._ZN7cutlass13device_kernelIN5flash11enable_sm90INS1_16FlashAttnFwdSm90INS1_25CollectiveMainloopFwdSm90ILi2EN4cute5tupleIJNS5_1CILi1EEES8_S8_EEENS6_IJNS7_ILi192EEENS7_ILi128EEENS7_ILi96EEEEEELi96ENS_10bfloat16_tEfNS_4arch4Sm90ELb0ELb0ELb0ELb1ELb1ELb0ELb0ELb0ELb1ELb1ELb1ELb0EEENS1_21CollectiveEpilogueFwdINS6_IJSA_SC_SB_EEES9_SE_SG_Li384ELb1ELb1ELb1ELb0EEENS1_36VarlenDynamicPersistentTileSchedulerILi192ELi128ELi384ELi128ELb1ELb1ELb1ELb0ELb1ELb1EEEEEEEEEvNT_6ParamsE --------------------------
	.section	.nv.info._ZN7cutlass13device_kernelIN5flash11enable_sm90INS1_16FlashAttnFwdSm90INS1_25CollectiveMainloopFwdSm90ILi2EN4cute5tupleIJNS5_1CILi1EEES8_S8_EEENS6_IJNS7_ILi192EEENS7_ILi128EEENS7_ILi96EEEEEELi96ENS_10bfloat16_tEfNS_4arch4Sm90ELb0ELb0ELb0ELb1ELb1ELb0ELb0ELb0ELb1ELb1ELb1ELb0EEENS1_21CollectiveEpilogueFwdINS6_IJSA_SC_SB_EEES9_SE_SG_Li384ELb1ELb1ELb1ELb0EEENS1_36VarlenDynamicPersistentTileSchedulerILi192ELi128ELi384ELi128ELb1ELb1ELb1ELb0ELb1ELb1EEEEEEEEEvNT_6ParamsE,"",@"SHT_CUDA_INFO"
	.sectionflags	@""
	.align	4


	//----- nvinfo : EIATTR_CUDA_API_VERSION
	.align		4
        /*0000*/ 	.byte	0x04, 0x37
        /*0002*/ 	.short	(.L_1127 - .L_1126)
.L_1126:
        /*0004*/ 	.word	0x00000082


	//----- nvinfo : EIATTR_KPARAM_INFO
	.align		4
.L_1127:
        /*0008*/ 	.byte	0x04, 0x17
        /*000a*/ 	.short	(.L_1129 - .L_1128)
.L_1128:
        /*000c*/ 	.word	0x00000000
        /*0010*/ 	.short	0x0000
        /*0012*/ 	.short	0x0070
        /*0014*/ 	.byte	0x00, 0xf0, 0x01, 0x2a


	//----- nvinfo : EIATTR_SPARSE_MMA_MASK
	.align		4
.L_1129:
        /*0018*/ 	.byte	0x03, 0x50
        /*001a*/ 	.short	0x0000


	//----- nvinfo : EIATTR_MAXREG_COUNT
	.align		4
        /*001c*/ 	.byte	0x03, 0x1b
        /*001e*/ 	.short	0x0080


	//----- nvinfo : EIATTR_NUM_BARRIERS
	.align		4
        /*0020*/ 	.byte	0x02, 0x4c
        /*0022*/ 	.byte	0x10
	.zero		1


	//----- nvinfo : EIATTR_EXTERNS
	.align		4
        /*0024*/ 	.byte	0x04, 0x0f
        /*0026*/ 	.short	(.L_1131 - .L_1130)


	//   ....[0]....
	.align		4
.L_1130:
        /*0028*/ 	.word	index@(__assertfail)


	//----- nvinfo : EIATTR_ANNOTATIONS
	.align		4
.L_1131:
        /*002c*/ 	.byte	0x04, 0x55
        /*002e*/ 	.short	(.L_1133 - .L_1132)


	//   ....[0]....
.L_1132:
        /* <DEDUP_REMOVED lines=36> */


	//----- nvinfo : EIATTR_MERCURY_ISA_VERSION
	.align		4
.L_1133:
        /*0258*/ 	.byte	0x03, 0x5f
        /*025a*/ 	.short	0x0101


	//----- nvinfo : EIATTR_UNUSED_LOAD_BYTE_OFFSET
	.align		4
        /*025c*/ 	.byte	0x04, 0x44
        /*025e*/ 	.short	(.L_1135 - .L_1134)


	//   ....[0]....
.L_1134:
        /*0260*/ 	.word	0x00000970
        /*0264*/ 	.word	0x0000fff0


	//   ....[1]....
        /*0268*/ 	.word	0x00006810
        /*026c*/ 	.word	0x0000fff0


	//----- nvinfo : EIATTR_INT_WARP_WIDE_INSTR_OFFSETS
	.align		4
.L_1135:
        /*0270*/ 	.byte	0x04, 0x31
        /*0272*/ 	.short	(.L_1137 - .L_1136)


	//   ....[0]....
.L_1136:
        /*0274*/ 	.word	0x000000c0


	//   ....[1]....
        /*0278*/ 	.word	0x000000d0


	//   ....[2]....
        /*027c*/ 	.word	0x00000170


	//   ....[3]....
        /*0280*/ 	.word	0x0000a4f0


	//   ....[4]....
        /*0284*/ 	.word	0x0000a580


	//   ....[5]....
        /*0288*/ 	.word	0x0000d230


	//   ....[6]....
        /*028c*/ 	.word	0x0000d2c0


	//----- nvinfo : EIATTR_COOP_GROUP_MASK_REGIDS
	.align		4
.L_1137:
        /*0290*/ 	.byte	0x04, 0x29
        /*0292*/ 	.short	(.L_1139 - .L_1138)


	//   ....[0]....
.L_1138:
        /*0294*/ 	.word	0xffffffff


	//   ....[1]....
        /*0298*/ 	.word	0xffffffff


	//   ....[2]....
        /*029c*/ 	.word	0xffffffff


	//   ....[3]....
        /*02a0*/ 	.word	0xffffffff


	//   ....[4]....
        /*02a4*/ 	.word	0xffffffff


	//   ....[5]....
        /*02a8*/ 	.word	0xffffffff


	//   ....[6]....
        /*02ac*/ 	.word	0xffffffff


	//   ....[7]....
        /*02b0*/ 	.word	0xffffffff


	//   ....[8]....
        /*02b4*/ 	.word	0xffffffff


	//   ....[9]....
        /*02b8*/ 	.word	0xffffffff


	//   ....[10]....
        /*02bc*/ 	.word	0xffffffff


	//   ....[11]....
        /*02c0*/ 	.word	0xffffffff


	//   ....[12]....
        /*02c4*/ 	.word	0xffffffff


	//   ....[13]....
        /*02c8*/ 	.word	0xffffffff


	//   ....[14]....
        /*02cc*/ 	.word	0xffffffff


	//   ....[15]....
        /*02d0*/ 	.word	0xffffffff


	//   ....[16]....
        /*02d4*/ 	.word	0xffffffff


	//   ....[17]....
        /*02d8*/ 	.word	0xffffffff


	//   ....[18]....
        /*02dc*/ 	.word	0xffffffff


	//   ....[19]....
        /*02e0*/ 	.word	0xffffffff


	//   ....[20]....
        /*02e4*/ 	.word	0xffffffff


	//   ....[21]....
        /*02e8*/ 	.word	0xffffffff


	//   ....[22]....
        /*02ec*/ 	.word	0xffffffff


	//   ....[23]....
        /*02f0*/ 	.word	0xffffffff


	//   ....[24]....
        /*02f4*/ 	.word	0xffffffff


	//   ....[25]....
        /*02f8*/ 	.word	0xffffffff


	//   ....[26]....
        /*02fc*/ 	.word	0xffffffff


	//   ....[27]....
        /*0300*/ 	.word	0xffffffff


	//   ....[28]....
        /*0304*/ 	.word	0xffffffff


	//   ....[29]....
        /*0308*/ 	.word	0xffffffff


	//   ....[30]....
        /*030c*/ 	.word	0xffffffff


	//   ....[31]....
        /*0310*/ 	.word	0xffffffff


	//   ....[32]....
        /*0314*/ 	.word	0xffffffff


	//   ....[33]....
        /*0318*/ 	.word	0xffffffff


	//   ....[34]....
        /*031c*/ 	.word	0xffffffff


	//   ....[35]....
        /*0320*/ 	.word	0xffffffff


	//   ....[36]....
        /*0324*/ 	.word	0xffffffff


	//   ....[37]....
        /*0328*/ 	.word	0xffffffff


	//   ....[38]....
        /*032c*/ 	.word	0xffffffff


	//   ....[39]....
        /*0330*/ 	.word	0xffffffff


	//   ....[40]....
        /*0334*/ 	.word	0xffffffff


	//   ....[41]....
        /*0338*/ 	.word	0xffffffff


	//   ....[42]....
        /*033c*/ 	.word	0xffffffff


	//   ....[43]....
        /*0340*/ 	.word	0xffffffff


	//   ....[44]....
        /*0344*/ 	.word	0xffffffff


	//   ....[45]....
        /*0348*/ 	.word	0xffffffff


	//   ....[46]....
        /*034c*/ 	.word	0xffffffff


	//   ....[47]....
        /*0350*/ 	.word	0xffffffff


	//   ....[48]....
        /*0354*/ 	.word	0xffffffff


	//   ....[49]....
        /*0358*/ 	.word	0xffffffff


	//   ....[50]....
        /*035c*/ 	.word	0xffffffff


	//   ....[51]....
        /*0360*/ 	.word	0xffffffff


	//   ....[52]....
        /*0364*/ 	.word	0xffffffff


	//   ....[53]....
        /*0368*/ 	.word	0xffffffff


	//   ....[54]....
        /*036c*/ 	.word	0xffffffff


	//   ....[55]....
        /*0370*/ 	.word	0xffffffff


	//   ....[56]....
        /*0374*/ 	.word	0xffffffff


	//   ....[57]....
        /*0378*/ 	.word	0xffffffff


	//   ....[58]....
        /*037c*/ 	.word	0xffffffff


	//   ....[59]....
        /*0380*/ 	.word	0xffffffff


	//   ....[60]....
        /*0384*/ 	.word	0xffffffff


	//   ....[61]....
        /*0388*/ 	.word	0xffffffff


	//   ....[62]....
        /*038c*/ 	.word	0xffffffff


	//   ....[63]....
        /*0390*/ 	.word	0xffffffff


	//   ....[64]....
        /*0394*/ 	.word	0xffffffff


	//   ....[65]....
        /*0398*/ 	.word	0xffffffff


	//   ....[66]....
        /*039c*/ 	.word	0xffffffff


	//   ....[67]....
        /*03a0*/ 	.word	0xffffffff


	//   ....[68]....
        /*03a4*/ 	.word	0xffffffff


	//   ....[69]....
        /*03a8*/ 	.word	0xffffffff


	//   ....[70]....
        /*03ac*/ 	.word	0xffffffff


	//   ....[71]....
        /*03b0*/ 	.word	0xffffffff


	//   ....[72]....
        /*03b4*/ 	.word	0xffffffff


	//   ....[73]....
        /*03b8*/ 	.word	0xffffffff


	//   ....[74]....
        /*03bc*/ 	.word	0xffffffff


	//   ....[75]....
        /*03c0*/ 	.word	0xffffffff


	//   ....[76]....
        /*03c4*/ 	.word	0xffffffff


	//   ....[77]....
        /*03c8*/ 	.word	0xffffffff


	//   ....[78]....
        /*03cc*/ 	.word	0xffffffff


	//   ....[79]....
        /*03d0*/ 	.word	0xffffffff


	//   ....[80]....
        /*03d4*/ 	.word	0xffffffff


	//   ....[81]....
        /*03d8*/ 	.word	0xffffffff


	//   ....[82]....
        /*03dc*/ 	.word	0xffffffff


	//   ....[83]....
        /*03e0*/ 	.word	0xffffffff


	//   ....[84]....
        /*03e4*/ 	.word	0xffffffff


	//   ....[85]....
        /*03e8*/ 	.word	0xffffffff


	//   ....[86]....
        /*03ec*/ 	.word	0xffffffff


	//   ....[87]....
        /*03f0*/ 	.word	0xffffffff


	//   ....[88]....
        /*03f4*/ 	.word	0xffffffff


	//   ....[89]....
        /*03f8*/ 	.word	0xffffffff


	//   ....[90]....
        /*03fc*/ 	.word	0xffffffff


	//   ....[91]....
        /*0400*/ 	.word	0xffffffff


	//   ....[92]....
        /*0404*/ 	.word	0xffffffff


	//   ....[93]....
        /*0408*/ 	.word	0xffffffff


	//   ....[94]....
        /*040c*/ 	.word	0xffffffff


	//   ....[95]....
        /*0410*/ 	.word	0xffffffff


	//   ....[96]....
        /*0414*/ 	.word	0xffffffff


	//   ....[97]....
        /*0418*/ 	.word	0xffffffff


	//   ....[98]....
        /*041c*/ 	.word	0xffffffff


	//   ....[99]....
        /*0420*/ 	.word	0xffffffff


	//   ....[100]....
        /*0424*/ 	.word	0xffffffff


	//   ....[101]....
        /*0428*/ 	.word	0xffffffff


	//   ....[102]....
        /*042c*/ 	.word	0xffffffff


	//   ....[103]....
        /*0430*/ 	.word	0xffffffff


	//   ....[104]....
        /*0434*/ 	.word	0xffffffff


	//   ....[105]....
        /*0438*/ 	.word	0xffffffff


	//   ....[106]....
        /*043c*/ 	.word	0xffffffff


	//   ....[107]....
        /*0440*/ 	.word	0xffffffff


	//   ....[108]....
        /*0444*/ 	.word	0xffffffff


	//   ....[109]....
        /*0448*/ 	.word	0xffffffff


	//   ....[110]....
        /*044c*/ 	.word	0xffffffff


	//   ....[111]....
        /*0450*/ 	.word	0xffffffff


	//   ....[112]....
        /*0454*/ 	.word	0xffffffff


	//   ....[113]....
        /*0458*/ 	.word	0xffffffff


	//   ....[114]....
        /*045c*/ 	.word	0xffffffff


	//   ....[115]....
        /*0460*/ 	.word	0xffffffff


	//   ....[116]....
        /*0464*/ 	.word	0xffffffff


	//   ....[117]....
        /*0468*/ 	.word	0x0500000f


	//   ....[118]....
        /*046c*/ 	.word	0x0500000f


	//   ....[119]....
        /*0470*/ 	.word	0x0500000f


	//   ....[120]....
        /*0474*/ 	.word	0x0500000f


	//   ....[121]....
        /*0478*/ 	.word	0x0500000f


	//   ....[122]....
        /*047c*/ 	.word	0x0500000f


	//   ....[123]....
        /*0480*/ 	.word	0x0500000f


	//   ....[124]....
        /*0484*/ 	.word	0x0500000f


	//   ....[125]....
        /*0488*/ 	.word	0x0500000f


	//   ....[126]....
        /*048c*/ 	.word	0x0500000f


	//   ....[127]....
        /*0490*/ 	.word	0x0500000f


	//   ....[128]....
        /*0494*/ 	.word	0x0500000f


	//   ....[129]....
        /*0498*/ 	.word	0x0500000f


	//   ....[130]....
        /*049c*/ 	.word	0x0500000f


	//   ....[131]....
        /*04a0*/ 	.word	0x0500000f


	//   ....[132]....
        /*04a4*/ 	.word	0x0500000f


	//   ....[133]....
        /*04a8*/ 	.word	0x0500000f


	//   ....[134]....
        /*04ac*/ 	.word	0x0500000f


	//   ....[135]....
        /*04b0*/ 	.word	0x0500000f


	//   ....[136]....
        /*04b4*/ 	.word	0x0500000f


	//   ....[137]....
        /*04b8*/ 	.word	0x0500000f


	//   ....[138]....
        /*04bc*/ 	.word	0x0500000f


	//   ....[139]....
        /*04c0*/ 	.word	0x0500000f


	//   ....[140]....
        /*04c4*/ 	.word	0x0500000f


	//   ....[141]....
        /*04c8*/ 	.word	0x0500000f


	//   ....[142]....
        /*04cc*/ 	.word	0x0500000f


	//   ....[143]....
        /*04d0*/ 	.word	0x0500000f


	//   ....[144]....
        /*04d4*/ 	.word	0x0500000f


	//   ....[145]....
        /*04d8*/ 	.word	0x0500000f


	//   ....[146]....
        /*04dc*/ 	.word	0x0500000f


	//   ....[147]....
        /*04e0*/ 	.word	0x0500000f


	//   ....[148]....
        /*04e4*/ 	.word	0x0500000f


	//   ....[149]....
        /*04e8*/ 	.word	0x0500000f


	//   ....[150]....
        /*04ec*/ 	.word	0x0500000f


	//   ....[151]....
        /*04f0*/ 	.word	0x0500000f


	//   ....[152]....
        /*04f4*/ 	.word	0x0500000f


	//   ....[153]....
        /*04f8*/ 	.word	0x0500000f


	//   ....[154]....
        /*04fc*/ 	.word	0x0500000f


	//   ....[155]....
        /*0500*/ 	.word	0x0500000f


	//   ....[156]....
        /*0504*/ 	.word	0x0500000f


	//   ....[157]....
        /*0508*/ 	.word	0x0500000f


	//   ....[158]....
        /*050c*/ 	.word	0x0500000f


	//   ....[159]....
        /*0510*/ 	.word	0x0500000f


	//   ....[160]....
        /*0514*/ 	.word	0x0500000f


	//   ....[161]....
        /*0518*/ 	.word	0x0500000f


	//   ....[162]....
        /*051c*/ 	.word	0x0500000f


	//   ....[163]....
        /*0520*/ 	.word	0x0500000f


	//   ....[164]....
        /*0524*/ 	.word	0x0500000f


	//   ....[165]....
        /*0528*/ 	.word	0x0500000f


	//   ....[166]....
        /*052c*/ 	.word	0x0500000f


	//   ....[167]....
        /*0530*/ 	.word	0x0500000f


	//   ....[168]....
        /*0534*/ 	.word	0x0500000f


	//   ....[169]....
        /*0538*/ 	.word	0x0500000f


	//   ....[170]....
        /*053c*/ 	.word	0x0500000f


	//   ....[171]....
        /*0540*/ 	.word	0x0500000f


	//   ....[172]....
        /*0544*/ 	.word	0x0500000f


	//   ....[173]....
        /*0548*/ 	.word	0x0500000f


	//   ....[174]....
        /*054c*/ 	.word	0x0500000f


	//   ....[175]....
        /*0550*/ 	.word	0x0500000f


	//   ....[176]....
        /*0554*/ 	.word	0x0500000f


	//   ....[177]....
        /*0558*/ 	.word	0x0500000f


	//   ....[178]....
        /*055c*/ 	.word	0x0500000f


	//   ....[179]....
        /*0560*/ 	.word	0x0500000f


	//   ....[180]....
        /*0564*/ 	.word	0x0500000f


	//----- nvinfo : EIATTR_COOP_GROUP_INSTR_OFFSETS
	.align		4
.L_1139:
        /*0568*/ 	.byte	0x04, 0x28
        /*056a*/ 	.short	(.L_1141 - .L_1140)


	//   ....[0]....
.L_1140:
        /*056c*/ 	.word	0x00000080


	//   ....[1]....
        /*0570*/ 	.word	0x000000b0


	//   ....[2]....
        /*0574*/ 	.word	0x000002d0


	//   ....[3]....
        /*0578*/ 	.word	0x00000430


	//   ....[4]....
        /*057c*/ 	.word	0x00000550


	//   ....[5]....
        /*0580*/ 	.word	0x000006b0


	//   ....[6]....
        /*0584*/ 	.word	0x00001780


	//   ....[7]....
        /*0588*/ 	.word	0x000026e0


	//   ....[8]....
        /*058c*/ 	.word	0x000027e0


	//   ....[9]....
        /*0590*/ 	.word	0x00002de0


	//   ....[10]....
        /*0594*/ 	.word	0x00002e40


	//   ....[11]....
        /*0598*/ 	.word	0x00003b40


	//   ....[12]....
        /*059c*/ 	.word	0x00004800


	//   ....[13]....
        /*05a0*/ 	.word	0x00004820


	//   ....[14]....
        /*05a4*/ 	.word	0x00004a50


	//   ....[15]....
        /*05a8*/ 	.word	0x00004a70


	//   ....[16]....
        /*05ac*/ 	.word	0x00005db0


	//   ....[17]....
        /*05b0*/ 	.word	0x00005eb0


	//   ....[18]....
        /*05b4*/ 	.word	0x00005f10


	//   ....[19]....
        /*05b8*/ 	.word	0x00005ff0


	//   ....[20]....
        /*05bc*/ 	.word	0x00006000


	//   ....[21]....
        /*05c0*/ 	.word	0x00007190


	//   ....[22]....
        /*05c4*/ 	.word	0x000071a0


	//   ....[23]....
        /*05c8*/ 	.word	0x000071b0


	//   ....[24]....
        /*05cc*/ 	.word	0x000071f0


	//   ....[25]....
        /*05d0*/ 	.word	0x000078a0


	//   ....[26]....
        /*05d4*/ 	.word	0x000078d0


	//   ....[27]....
        /*05d8*/ 	.word	0x000079f0


	//   ....[28]....
        /*05dc*/ 	.word	0x00007a10


	//   ....[29]....
        /*05e0*/ 	.word	0x00007e70


	//   ....[30]....
        /*05e4*/ 	.word	0x00007e80


	//   ....[31]....
        /*05e8*/ 	.word	0x000081b0


	//   ....[32]....
        /*05ec*/ 	.word	0x000081c0


	//   ....[33]....
        /*05f0*/ 	.word	0x00008d60


	//   ....[34]....
        /*05f4*/ 	.word	0x00008d70


	//   ....[35]....
        /*05f8*/ 	.word	0x00008e70


	//   ....[36]....
        /*05fc*/ 	.word	0x00008e90


	//   ....[37]....
        /*0600*/ 	.word	0x00009000


	//   ....[38]....
        /*0604*/ 	.word	0x00009210


	//   ....[39]....
        /*0608*/ 	.word	0x00009240


	//   ....[40]....
        /*060c*/ 	.word	0x00009270


	//   ....[41]....
        /*0610*/ 	.word	0x000092a0


	//   ....[42]....
        /*0614*/ 	.word	0x000092d0


	//   ....[43]....
        /*0618*/ 	.word	0x00009300


	//   ....[44]....
        /*061c*/ 	.word	0x00009470


	//   ....[45]....
        /*0620*/ 	.word	0x000094a0


	//   ....[46]....
        /*0624*/ 	.word	0x000094d0


	//   ....[47]....
        /*0628*/ 	.word	0x00009500


	//   ....[48]....
        /*062c*/ 	.word	0x00009530


	//   ....[49]....
        /*0630*/ 	.word	0x00009560


	//   ....[50]....
        /*0634*/ 	.word	0x000095f0


	//   ....[51]....
        /*0638*/ 	.word	0x00009620


	//   ....[52]....
        /*063c*/ 	.word	0x00009630


	//   ....[53]....
        /*0640*/ 	.word	0x000096d0


	//   ....[54]....
        /*0644*/ 	.word	0x0000b150


	//   ....[55]....
        /*0648*/ 	.word	0x0000b170


	//   ....[56]....
        /*064c*/ 	.word	0x0000b220


	//   ....[57]....
        /*0650*/ 	.word	0x0000b240


	//   ....[58]....
        /*0654*/ 	.word	0x0000b2e0


	//   ....[59]....
        /*0658*/ 	.word	0x0000b300


	//   ....[60]....
        /*065c*/ 	.word	0x0000b310


	//   ....[61]....
        /*0660*/ 	.word	0x0000b320


	//   ....[62]....
        /*0664*/ 	.word	0x0000bcb0


	//   ....[63]....
        /*0668*/ 	.word	0x0000bcd0


	//   ....[64]....
        /*066c*/ 	.word	0x0000bd30


	//   ....[65]....
        /*0670*/ 	.word	0x0000bd70


	//   ....[66]....
        /*0674*/ 	.word	0x0000bdd0


	//   ....[67]....
        /*0678*/ 	.word	0x0000be10


	//   ....[68]....
        /*067c*/ 	.word	0x0000be20


	//   ....[69]....
        /*0680*/ 	.word	0x0000be40


	//   ....[70]....
        /*0684*/ 	.word	0x0000bf10


	//   ....[71]....
        /*0688*/ 	.word	0x0000bf50


	//   ....[72]....
        /*068c*/ 	.word	0x0000bf60


	//   ....[73]....
        /*0690*/ 	.word	0x0000bf80


	//   ....[74]....
        /*0694*/ 	.word	0x0000c810


	//   ....[75]....
        /*0698*/ 	.word	0x0000c820


	//   ....[76]....
        /*069c*/ 	.word	0x0000c840


	//   ....[77]....
        /*06a0*/ 	.word	0x0000c8c0


	//   ....[78]....
        /*06a4*/ 	.word	0x0000c8d0


	//   ....[79]....
        /*06a8*/ 	.word	0x0000c930


	//   ....[80]....
        /*06ac*/ 	.word	0x0000c960


	//   ....[81]....
        /*06b0*/ 	.word	0x0000c9a0


	//   ....[82]....
        /*06b4*/ 	.word	0x0000cc90


	//   ....[83]....
        /*06b8*/ 	.word	0x0000ccb0


	//   ....[84]....
        /*06bc*/ 	.word	0x0000cd50


	//   ....[85]....
        /*06c0*/ 	.word	0x0000cd60


	//   ....[86]....
        /*06c4*/ 	.word	0x0000cdf0


	//   ....[87]....
        /*06c8*/ 	.word	0x0000ce00


	//   ....[88]....
        /*06cc*/ 	.word	0x0000ce10


	//   ....[89]....
        /*06d0*/ 	.word	0x0000cea0


	//   ....[90]....
        /*06d4*/ 	.word	0x0000d4b0


	//   ....[91]....
        /*06d8*/ 	.word	0x0000d4c0


	//   ....[92]....
        /*06dc*/ 	.word	0x0000d550


	//   ....[93]....
        /*06e0*/ 	.word	0x0000d5f0


	//   ....[94]....
        /*06e4*/ 	.word	0x0000d610


	//   ....[95]....
        /*06e8*/ 	.word	0x0000d690


	//   ....[96]....
        /*06ec*/ 	.word	0x0000d6b0


	//   ....[97]....
        /*06f0*/ 	.word	0x0000d6c0


	//   ....[98]....
        /*06f4*/ 	.word	0x0000dae0


	//   ....[99]....
        /*06f8*/ 	.word	0x0000db10


	//   ....[100]....
        /*06fc*/ 	.word	0x0000db80


	//   ....[101]....
        /*0700*/ 	.word	0x0000dbb0


	//   ....[102]....
        /*0704*/ 	.word	0x0000dbe0


	//   ....[103]....
        /*0708*/ 	.word	0x0000dc10


	//   ....[104]....
        /*070c*/ 	.word	0x0000dc40


	//   ....[105]....
        /*0710*/ 	.word	0x0000dc70


	//   ....[106]....
        /*0714*/ 	.word	0x0000de10


	//   ....[107]....
        /*0718*/ 	.word	0x0000de40


	//   ....[108]....
        /*071c*/ 	.word	0x0000de70


	//   ....[109]....
        /*0720*/ 	.word	0x0000dea0


	//   ....[110]....
        /*0724*/ 	.word	0x0000ded0


	//   ....[111]....
        /*0728*/ 	.word	0x0000df00


	//   ....[112]....
        /*072c*/ 	.word	0x0000dfc0


	//   ....[113]....
        /*0730*/ 	.word	0x0000dfe0


	//   ....[114]....
        /*0734*/ 	.word	0x0000dff0


	//   ....[115]....
        /*0738*/ 	.word	0x0000e050


	//   ....[116]....
        /*073c*/ 	.word	0x0000e670


	//   ....[117]....
        /*0740*/ 	.word	0x0000eb50


	//   ....[118]....
        /*0744*/ 	.word	0x0000ec40


	//   ....[119]....
        /*0748*/ 	.word	0x0000ece0


	//   ....[120]....
        /*074c*/ 	.word	0x0000ed40


	//   ....[121]....
        /*0750*/ 	.word	0x0000ee60


	//   ....[122]....
        /*0754*/ 	.word	0x0000eec0


	//   ....[123]....
        /*0758*/ 	.word	0x0000efd0


	//   ....[124]....
        /*075c*/ 	.word	0x0000f040


	//   ....[125]....
        /*0760*/ 	.word	0x0000f0e0


	//   ....[126]....
        /*0764*/ 	.word	0x0000f210


	//   ....[127]....
        /*0768*/ 	.word	0x0000f260


	//   ....[128]....
        /*076c*/ 	.word	0x0000f2d0


	//   ....[129]....
        /*0770*/ 	.word	0x0000f3c0


	//   ....[130]....
        /*0774*/ 	.word	0x0000f440


	//   ....[131]....
        /*0778*/ 	.word	0x0000f520


	//   ....[132]....
        /*077c*/ 	.word	0x0000f5a0


	//   ....[133]....
        /*0780*/ 	.word	0x0000f600


	//   ....[134]....
        /*0784*/ 	.word	0x0000f700


	//   ....[135]....
        /*0788*/ 	.word	0x0000f800


	//   ....[136]....
        /*078c*/ 	.word	0x0000f860


	//   ....[137]....
        /*0790*/ 	.word	0x0000f940


	//   ....[138]....
        /*0794*/ 	.word	0x0000fa80


	//   ....[139]....
        /*0798*/ 	.word	0x0000fb50


	//   ....[140]....
        /*079c*/ 	.word	0x0000fbe0


	//   ....[141]....
        /*07a0*/ 	.word	0x0000fcc0


	//   ....[142]....
        /*07a4*/ 	.word	0x0000fd20


	//   ....[143]....
        /*07a8*/ 	.word	0x0000fdf0


	//   ....[144]....
        /*07ac*/ 	.word	0x0000fe50


	//   ....[145]....
        /*07b0*/ 	.word	0x0000ff30


	//   ....[146]....
        /*07b4*/ 	.word	0x00010020


	//   ....[147]....
        /*07b8*/ 	.word	0x000100c0


	//   ....[148]....
        /*07bc*/ 	.word	0x00010120


	//   ....[149]....
        /*07c0*/ 	.word	0x00010220


	//   ....[150]....
        /*07c4*/ 	.word	0x00010280


	//   ....[151]....
        /*07c8*/ 	.word	0x00010380


	//   ....[152]....
        /*07cc*/ 	.word	0x000103e0


	//   ....[153]....
        /*07d0*/ 	.word	0x000104b0


	//   ....[154]....
        /*07d4*/ 	.word	0x00010600


	//   ....[155]....
        /*07d8*/ 	.word	0x000106b0


	//   ....[156]....
        /*07dc*/ 	.word	0x000107c0


	//   ....[157]....
        /*07e0*/ 	.word	0x000108a0


	//   ....[158]....
        /*07e4*/ 	.word	0x00010900


	//   ....[159]....
        /*07e8*/ 	.word	0x000109f0


	//   ....[160]....
        /*07ec*/ 	.word	0x00010a50


	//   ....[161]....
        /*07f0*/ 	.word	0x00010b30


	//   ....[162]....
        /*07f4*/ 	.word	0x00010bc0


	//   ....[163]....
        /*07f8*/ 	.word	0x00010c60


	//   ....[164]....
        /*07fc*/ 	.word	0x00010de0


	//   ....[165]....
        /*0800*/ 	.word	0x00010e50


	//   ....[166]....
        /*0804*/ 	.word	0x00010ec0


	//   ....[167]....
        /*0808*/ 	.word	0x00010f30


	//   ....[168]....
        /*080c*/ 	.word	0x00010fa0


	//   ....[169]....
        /*0810*/ 	.word	0x00011020


	//   ....[170]....
        /*0814*/ 	.word	0x000110a0


	//   ....[171]....
        /*0818*/ 	.word	0x00011130


	//   ....[172]....
        /*081c*/ 	.word	0x000111a0


	//   ....[173]....
        /*0820*/ 	.word	0x00011210


	//   ....[174]....
        /*0824*/ 	.word	0x00011280


	//   ....[175]....
        /*0828*/ 	.word	0x00011300


	//   ....[176]....
        /*082c*/ 	.word	0x00011370


	//   ....[177]....
        /*0830*/ 	.word	0x00011410


	//   ....[178]....
        /*0834*/ 	.word	0x00011460


	//   ....[179]....
        /*0838*/ 	.word	0x000114f0


	//   ....[180]....
        /*083c*/ 	.word	0x00011620


	//----- nvinfo : EIATTR_REG_RECONFIG
	.align		4
.L_1141:
        /*0840*/ 	.byte	0x01, 0x54
	.zero		2


	//----- nvinfo : EIATTR_SYSCALL_OFFSETS
	.align		4
        /*0844*/ 	.byte	0x04, 0x46
        /*0846*/ 	.short	(.L_1143 - .L_1142)


	//   ....[0]....
.L_1142:
        /*0848*/ 	.word	0x00001900


	//   ....[1]....
        /*084c*/ 	.word	0x0000a6e0


	//   ....[2]....
        /*0850*/ 	.word	0x0000a830


	//   ....[3]....
        /*0854*/ 	.word	0x0000a920


	//   ....[4]....
        /*0858*/ 	.word	0x0000b760


	//----- nvinfo : EIATTR_MBARRIER_INSTR_OFFSETS
	.align		4
.L_1143:
        /*085c*/ 	.byte	0x04, 0x39
        /*085e*/ 	.short	(.L_1145 - .L_1144)


	//   ....[0]....
.L_1144:
        /*0860*/ 	.word	0x00000180
        /*0864*/ 	.word	0x000000ff
        /*0868*/ 	.word	0x0002d800
        /*086c*/ 	.short	0x0100
        /*086e*/ 	.byte	0x08
	.zero		1


	//   ....[1]....
        /*0870*/ 	.word	0x00000190
        /*0874*/ 	.word	0x000000ff
        /*0878*/ 	.word	0x0002d820
        /*087c*/ 	.short	0x0100
        /*087e*/ 	.byte	0x08
	.zero		1


	//   ....[2]....
        /*0880*/ 	.word	0x00000280
        /*0884*/ 	.word	0x000000ff
        /*0888*/ 	.word	0x0002d830
        /*088c*/ 	.short	0x0100
        /*088e*/ 	.byte	0x08
	.zero		1


	//   ....[3]....
        /*0890*/ 	.word	0x00000290
        /*0894*/ 	.word	0x000000ff
        /*0898*/ 	.word	0x0002d840
        /*089c*/ 	.short	0x0100
        /*089e*/ 	.byte	0x08
	.zero		1


	//   ....[4]....
        /*08a0*/ 	.word	0x000002a0
        /*08a4*/ 	.word	0x000000ff
        /*08a8*/ 	.word	0x0002d838
        /*08ac*/ 	.short	0x0100
        /*08ae*/ 	.byte	0x08
	.zero		1


	//   ....[5]....
        /*08b0*/ 	.word	0x000002b0
        /*08b4*/ 	.word	0x000000ff
        /*08b8*/ 	.word	0x0002d848
        /*08bc*/ 	.short	0x0100
        /*08be*/ 	.byte	0x08
	.zero		1


	//   ....[6]....
        /*08c0*/ 	.word	0x000003e0
        /*08c4*/ 	.word	0x000000ff
        /*08c8*/ 	.word	0x0002d850
        /*08cc*/ 	.short	0x0100
        /*08ce*/ 	.byte	0x08
	.zero		1


	//   ....[7]....
        /*08d0*/ 	.word	0x000003f0
        /*08d4*/ 	.word	0x000000ff
        /*08d8*/ 	.word	0x0002d860
        /*08dc*/ 	.short	0x0100
        /*08de*/ 	.byte	0x08
	.zero		1


	//   ....[8]....
        /*08e0*/ 	.word	0x00000400
        /*08e4*/ 	.word	0x000000ff
        /*08e8*/ 	.word	0x0002d858
        /*08ec*/ 	.short	0x0100
        /*08ee*/ 	.byte	0x08
	.zero		1


	//   ....[9]....
        /*08f0*/ 	.word	0x00000410
        /*08f4*/ 	.word	0x000000ff
        /*08f8*/ 	.word	0x0002d868
        /*08fc*/ 	.short	0x0100
        /*08fe*/ 	.byte	0x08
	.zero		1


	//   ....[10]....
        /*0900*/ 	.word	0x00000500
        /*0904*/ 	.word	0x000000ff
        /*0908*/ 	.word	0x0002d870
        /*090c*/ 	.short	0x0100
        /*090e*/ 	.byte	0x06
	.zero		1


	//   ....[11]....
        /*0910*/ 	.word	0x00000510
        /*0914*/ 	.word	0x000000ff
        /*0918*/ 	.word	0x0002d880
        /*091c*/ 	.short	0x0100
        /*091e*/ 	.byte	0x06
	.zero		1


	//   ....[12]....
        /*0920*/ 	.word	0x00000520
        /*0924*/ 	.word	0x000000ff
        /*0928*/ 	.word	0x0002d878
        /*092c*/ 	.short	0x0100
        /*092e*/ 	.byte	0x06
	.zero		1


	//   ....[13]....
        /*0930*/ 	.word	0x00000530
        /*0934*/ 	.word	0x000000ff
        /*0938*/ 	.word	0x0002d888
        /*093c*/ 	.short	0x0100
        /*093e*/ 	.byte	0x06
	.zero		1


	//   ....[14]....
        /*0940*/ 	.word	0x00000660
        /*0944*/ 	.word	0x000000ff
        /*0948*/ 	.word	0x0002d890
        /*094c*/ 	.short	0x0100
        /*094e*/ 	.byte	0x08
	.zero		1


	//   ....[15]....
        /*0950*/ 	.word	0x00000670
        /*0954*/ 	.word	0x000000ff
        /*0958*/ 	.word	0x0002d8a0
        /*095c*/ 	.short	0x0100
        /*095e*/ 	.byte	0x08
	.zero		1


	//   ....[16]....
        /*0960*/ 	.word	0x00000680
        /*0964*/ 	.word	0x000000ff
        /*0968*/ 	.word	0x0002d898
        /*096c*/ 	.short	0x0100
        /*096e*/ 	.byte	0x08
	.zero		1


	//   ....[17]....
        /*0970*/ 	.word	0x00000690
        /*0974*/ 	.word	0x000000ff
        /*0978*/ 	.word	0x0002d8a8
        /*097c*/ 	.short	0x0100
        /*097e*/ 	.byte	0x08
	.zero		1


	//   ....[18]....
        /*0980*/ 	.word	0x000007c0
        /*0984*/ 	.word	0x000000ff
        /*0988*/ 	.word	0x0002d8b0
        /*098c*/ 	.short	0x0100
        /*098e*/ 	.byte	0x08
	.zero		1


	//   ....[19]....
        /*0990*/ 	.word	0x000007d0
        /*0994*/ 	.word	0x000000ff
        /*0998*/ 	.word	0x0002d8c0
        /*099c*/ 	.short	0x0100
        /*099e*/ 	.byte	0x08
	.zero		1


	//   ....[20]....
        /*09a0*/ 	.word	0x000007e0
        /*09a4*/ 	.word	0x000000ff
        /*09a8*/ 	.word	0x0002d8b8
        /*09ac*/ 	.short	0x0100
        /*09ae*/ 	.byte	0x08
	.zero		1


	//   ....[21]....
        /*09b0*/ 	.word	0x000007f0
        /*09b4*/ 	.word	0x000000ff
        /*09b8*/ 	.word	0x0002d8c8
        /*09bc*/ 	.short	0x0100
        /*09be*/ 	.byte	0x08
	.zero		1


	//   ....[22]....
        /*09c0*/ 	.word	0x00001970
        /*09c4*/ 	.word	0x000000ff
        /*09c8*/ 	.word	0x0002d800
        /*09cc*/ 	.short	0x010a
        /*09ce*/ 	.byte	0x28
	.zero		1


	//   ....[23]....
        /*09d0*/ 	.word	0x000019e0
        /*09d4*/ 	.word	0x00000005
        /*09d8*/ 	.word	0x0002d830
        /*09dc*/ 	.short	0x010a
        /*09de*/ 	.byte	0x3f
	.zero		1


	//   ....[24]....
        /*09e0*/ 	.word	0x00001a30
        /*09e4*/ 	.word	0x00000005
        /*09e8*/ 	.word	0x0002d830
        /*09ec*/ 	.short	0x010a
        /*09ee*/ 	.byte	0x3f
	.zero		1


	//   ....[25]....
        /*09f0*/ 	.word	0x00002820
        /*09f4*/ 	.word	0x000000ff
        /*09f8*/ 	.word	0x00000000
        /*09fc*/ 	.short	0x0101
        /*09fe*/ 	.byte	0x06
	.zero		1


	//   ....[26]....
        /*0a00*/ 	.word	0x00003de0
        /*0a04*/ 	.word	0x000000ff
        /*0a08*/ 	.word	0x0002d830
        /*0a0c*/ 	.short	0x010a
        /*0a0e*/ 	.byte	0x07
	.zero		1


	//   ....[27]....
        /*0a10*/ 	.word	0x00003e20
        /*0a14*/ 	.word	0x000000ff
        /*0a18*/ 	.word	0x0002d830
        /*0a1c*/ 	.short	0x010a
        /*0a1e*/ 	.byte	0x07
	.zero		1


	//   ....[28]....
        /*0a20*/ 	.word	0x00004100
        /*0a24*/ 	.word	0x000000ff
        /*0a28*/ 	.word	0x0002d850
        /*0a2c*/ 	.short	0x010a
        /*0a2e*/ 	.byte	0x07
	.zero		1


	//   ....[29]....
        /*0a30*/ 	.word	0x00004140
        /*0a34*/ 	.word	0x000000ff
        /*0a38*/ 	.word	0x0002d850
        /*0a3c*/ 	.short	0x010a
        /*0a3e*/ 	.byte	0x07
	.zero		1


	//   ....[30]....
        /*0a40*/ 	.word	0x00004640
        /*0a44*/ 	.word	0x000000ff
        /*0a48*/ 	.word	0x00000000
        /*0a4c*/ 	.short	0x0101
        /*0a4e*/ 	.byte	0x07
	.zero		1


	//   ....[31]....
        /*0a50*/ 	.word	0x00005850
        /*0a54*/ 	.word	0x000000ff
        /*0a58*/ 	.word	0x00000000
        /*0a5c*/ 	.short	0x0101
        /*0a5e*/ 	.byte	0x06
	.zero		1


	//   ....[32]....
        /*0a60*/ 	.word	0x00005e20
        /*0a64*/ 	.word	0x000000ff
        /*0a68*/ 	.word	0x0002d850
        /*0a6c*/ 	.short	0x010a
        /*0a6e*/ 	.byte	0x04
	.zero		1


	//   ....[33]....
        /*0a70*/ 	.word	0x00005e60
        /*0a74*/ 	.word	0x000000ff
        /*0a78*/ 	.word	0x0002d850
        /*0a7c*/ 	.short	0x010a
        /*0a7e*/ 	.byte	0x04
	.zero		1


	//   ....[34]....
        /*0a80*/ 	.word	0x000064e0
        /*0a84*/ 	.word	0x000000ff
        /*0a88*/ 	.word	0x00000000
        /*0a8c*/ 	.short	0x0101
        /*0a8e*/ 	.byte	0x04
	.zero		1


	//   ....[35]....
        /*0a90*/ 	.word	0x000078c0
        /*0a94*/ 	.word	0x000000ff
        /*0a98*/ 	.word	0x00000000
        /*0a9c*/ 	.short	0x0101
        /*0a9e*/ 	.byte	0x04
	.zero		1


	//   ....[36]....
        /*0aa0*/ 	.word	0x00007de0
        /*0aa4*/ 	.word	0x000000ff
        /*0aa8*/ 	.word	0x00000000
        /*0aac*/ 	.short	0x0101
        /*0aae*/ 	.byte	0x04
	.zero		1


	//   ....[37]....
        /*0ab0*/ 	.word	0x0000aee0
        /*0ab4*/ 	.word	0x00000002
        /*0ab8*/ 	.word	0x0002d840
        /*0abc*/ 	.short	0x010a
        /*0abe*/ 	.byte	0x3f
	.zero		1


	//   ....[38]....
        /*0ac0*/ 	.word	0x0000b460
        /*0ac4*/ 	.word	0x00000002
        /*0ac8*/ 	.word	0x0002d830
        /*0acc*/ 	.short	0x0107
        /*0ace*/ 	.byte	0x3f
	.zero		1


	//   ....[39]....
        /*0ad0*/ 	.word	0x0000b530
        /*0ad4*/ 	.word	0x00000002
        /*0ad8*/ 	.word	0x0002d830
        /*0adc*/ 	.short	0x0101
        /*0ade*/ 	.byte	0x3f
	.zero		1


	//   ....[40]....
        /*0ae0*/ 	.word	0x0000c0c0
        /*0ae4*/ 	.word	0x00000011
        /*0ae8*/ 	.word	0x0002d800
        /*0aec*/ 	.short	0x0107
        /*0aee*/ 	.byte	0x3f
	.zero		1


	//   ....[41]....
        /*0af0*/ 	.word	0x0000c1b0
        /*0af4*/ 	.word	0x00000011
        /*0af8*/ 	.word	0x0002d800
        /*0afc*/ 	.short	0x0101
        /*0afe*/ 	.byte	0x3f
	.zero		1


	//   ....[42]....
        /*0b00*/ 	.word	0x0000c1d0
        /*0b04*/ 	.word	0x00000011
        /*0b08*/ 	.word	0x0002d820
        /*0b0c*/ 	.short	0x010a
        /*0b0e*/ 	.byte	0x3f
	.zero		1


	//   ....[43]....
        /*0b10*/ 	.word	0x0000c5f0
        /*0b14*/ 	.word	0x00000005
        /*0b18*/ 	.word	0x0002d840
        /*0b1c*/ 	.short	0x010a
        /*0b1e*/ 	.byte	0x3f
	.zero		1


	//   ....[44]....
        /*0b20*/ 	.word	0x0000ca50
        /*0b24*/ 	.word	0x00000005
        /*0b28*/ 	.word	0x0002d830
        /*0b2c*/ 	.short	0x0107
        /*0b2e*/ 	.byte	0x3f
	.zero		1


	//   ....[45]....
        /*0b30*/ 	.word	0x0000cb10
        /*0b34*/ 	.word	0x00000005
        /*0b38*/ 	.word	0x0002d830
        /*0b3c*/ 	.short	0x0101
        /*0b3e*/ 	.byte	0x3f
	.zero		1


	//   ....[46]....
        /*0b40*/ 	.word	0x0000cb70
        /*0b44*/ 	.word	0x00000005
        /*0b48*/ 	.word	0x0002d860
        /*0b4c*/ 	.short	0x010a
        /*0b4e*/ 	.byte	0x3f
	.zero		1


	//   ....[47]....
        /*0b50*/ 	.word	0x0000d060
        /*0b54*/ 	.word	0x00000005
        /*0b58*/ 	.word	0x0002d850
        /*0b5c*/ 	.short	0x0107
        /*0b5e*/ 	.byte	0x3f
	.zero		1


	//   ....[48]....
        /*0b60*/ 	.word	0x0000d150
        /*0b64*/ 	.word	0x00000005
        /*0b68*/ 	.word	0x0002d850
        /*0b6c*/ 	.short	0x0101
        /*0b6e*/ 	.byte	0x3f
	.zero		1


	//   ....[49]....
        /*0b70*/ 	.word	0x0000d370
        /*0b74*/ 	.word	0x00000000
        /*0b78*/ 	.word	0x0002d860
        /*0b7c*/ 	.short	0x010a
        /*0b7e*/ 	.byte	0x3f
	.zero		1


	//   ....[50]....
        /*0b80*/ 	.word	0x0000d7f0
        /*0b84*/ 	.word	0x00000000
        /*0b88*/ 	.word	0x0002d850
        /*0b8c*/ 	.short	0x0107
        /*0b8e*/ 	.byte	0x3f
	.zero		1


	//   ....[51]....
        /*0b90*/ 	.word	0x0000d8c0
        /*0b94*/ 	.word	0x00000000
        /*0b98*/ 	.word	0x0002d850
        /*0b9c*/ 	.short	0x0101
        /*0b9e*/ 	.byte	0x3f
	.zero		1


	//   ....[52]....
        /*0ba0*/ 	.word	0x0000e5f0
        /*0ba4*/ 	.word	0x00000005
        /*0ba8*/ 	.word	0x0002d820
        /*0bac*/ 	.short	0x010a
        /*0bae*/ 	.byte	0x3f
	.zero		1


	//   ....[53]....
        /*0bb0*/ 	.word	0x0000e770
        /*0bb4*/ 	.word	0x00000003
        /*0bb8*/ 	.word	0x0002d840
        /*0bbc*/ 	.short	0x010a
        /*0bbe*/ 	.byte	0x3f
	.zero		1


	//   ....[54]....
        /*0bc0*/ 	.word	0x0000e810
        /*0bc4*/ 	.word	0x00000005
        /*0bc8*/ 	.word	0x0002d840
        /*0bcc*/ 	.short	0x010a
        /*0bce*/ 	.byte	0x3f
	.zero		1


	//   ....[55]....
        /*0bd0*/ 	.word	0x0000e850
        /*0bd4*/ 	.word	0x00000003
        /*0bd8*/ 	.word	0x0002d860
        /*0bdc*/ 	.short	0x010a
        /*0bde*/ 	.byte	0x3f
	.zero		1


	//   ....[56]....
        /*0be0*/ 	.word	0x0000e890
        /*0be4*/ 	.word	0x00000005
        /*0be8*/ 	.word	0x0002d860
        /*0bec*/ 	.short	0x010a
        /*0bee*/ 	.byte	0x3f
	.zero		1


	//   ....[57]....
        /*0bf0*/ 	.word	0x0000e900
        /*0bf4*/ 	.word	0x00000003
        /*0bf8*/ 	.word	0x0002d800
        /*0bfc*/ 	.short	0x010a
        /*0bfe*/ 	.byte	0x3f
	.zero		1


	//   ....[58]....
        /*0c00*/ 	.word	0x0000e950
        /*0c04*/ 	.word	0x00000005
        /*0c08*/ 	.word	0x0002d830
        /*0c0c*/ 	.short	0x010a
        /*0c0e*/ 	.byte	0x3f
	.zero		1


	//   ....[59]....
        /*0c10*/ 	.word	0x0000e9b0
        /*0c14*/ 	.word	0x00000003
        /*0c18*/ 	.word	0x0002d830
        /*0c1c*/ 	.short	0x010a
        /*0c1e*/ 	.byte	0x3f
	.zero		1


	//   ....[60]....
        /*0c20*/ 	.word	0x0000ea10
        /*0c24*/ 	.word	0x00000003
        /*0c28*/ 	.word	0x0002d850
        /*0c2c*/ 	.short	0x010a
        /*0c2e*/ 	.byte	0x3f
	.zero		1


	//   ....[61]....
        /*0c30*/ 	.word	0x0000ea70
        /*0c34*/ 	.word	0x00000006
        /*0c38*/ 	.word	0x0002d850
        /*0c3c*/ 	.short	0x010a
        /*0c3e*/ 	.byte	0x3f
	.zero		1


	//   ....[62]....
        /*0c40*/ 	.word	0x0000eb90
        /*0c44*/ 	.word	0x00000002
        /*0c48*/ 	.word	0x0002d840
        /*0c4c*/ 	.short	0x010a
        /*0c4e*/ 	.byte	0x3f
	.zero		1


	//   ....[63]....
        /*0c50*/ 	.word	0x0000f980
        /*0c54*/ 	.word	0x00000011
        /*0c58*/ 	.word	0x0002d820
        /*0c5c*/ 	.short	0x010a
        /*0c5e*/ 	.byte	0x3f
	.zero		1


	//   ....[64]....
        /*0c60*/ 	.word	0x0000f9d0
        /*0c64*/ 	.word	0x00000005
        /*0c68*/ 	.word	0x0002d840
        /*0c6c*/ 	.short	0x010a
        /*0c6e*/ 	.byte	0x3f
	.zero		1


	//   ....[65]....
        /*0c70*/ 	.word	0x0000ff70
        /*0c74*/ 	.word	0x00000005
        /*0c78*/ 	.word	0x0002d860
        /*0c7c*/ 	.short	0x010a
        /*0c7e*/ 	.byte	0x3f
	.zero		1


	//   ....[66]....
        /*0c80*/ 	.word	0x00010550
        /*0c84*/ 	.word	0x00000000
        /*0c88*/ 	.word	0x0002d860
        /*0c8c*/ 	.short	0x010a
        /*0c8e*/ 	.byte	0x3f
	.zero		1


	//   ....[67]....
        /*0c90*/ 	.word	0x00011540
        /*0c94*/ 	.word	0x00000005
        /*0c98*/ 	.word	0x0002d820
        /*0c9c*/ 	.short	0x010a
        /*0c9e*/ 	.byte	0x3f
	.zero		1


	//   ....[68]....
        /*0ca0*/ 	.word	0x000116e0
        /*0ca4*/ 	.word	0x00000003
        /*0ca8*/ 	.word	0x0002d840
        /*0cac*/ 	.short	0x010a
        /*0cae*/ 	.byte	0x3f
	.zero		1


	//   ....[69]....
        /*0cb0*/ 	.word	0x00011730
        /*0cb4*/ 	.word	0x00000005
        /*0cb8*/ 	.word	0x0002d840
        /*0cbc*/ 	.short	0x010a
        /*0cbe*/ 	.byte	0x3f
	.zero		1


	//   ....[70]....
        /*0cc0*/ 	.word	0x00011780
        /*0cc4*/ 	.word	0x00000003
        /*0cc8*/ 	.word	0x0002d860
        /*0ccc*/ 	.short	0x010a
        /*0cce*/ 	.byte	0x3f
	.zero		1


	//----- nvinfo : EIATTR_NUM_MBARRIERS
	.align		4
.L_1145:
        /*0cd0*/ 	.byte	0x03, 0x38
        /*0cd2*/ 	.short	0x0016


	//----- nvinfo : EIATTR_EXIT_INSTR_OFFSETS
	.align		4
        /*0cd4*/ 	.byte	0x04, 0x1c
        /*0cd6*/ 	.short	(.L_1147 - .L_1146)


	//   ....[0]....
.L_1146:
        /*0cd8*/ 	.word	0x000009a0


	//   ....[1]....
        /*0cdc*/ 	.word	0x00008fb0


	//   ....[2]....
        /*0ce0*/ 	.word	0x0000e8e0


	//----- nvinfo : EIATTR_MAX_THREADS
	.align		4
.L_1147:
        /*0ce4*/ 	.byte	0x04, 0x05
        /*0ce6*/ 	.short	(.L_1149 - .L_1148)
.L_1148:
        /*0ce8*/ 	.word	0x00000200
        /*0cec*/ 	.word	0x00000001
        /*0cf0*/ 	.word	0x00000001


	//----- nvinfo : EIATTR_CRS_STACK_SIZE
	.align		4
.L_1149:
        /*0cf4*/ 	.byte	0x04, 0x1e
        /*0cf6*/ 	.short	(.L_1151 - .L_1150)
.L_1150:
        /*0cf8*/ 	.word	0x00000000


	//----- nvinfo : EIATTR_CBANK_PARAM_SIZE
	.align		4
.L_1151:
        /*0cfc*/ 	.byte	0x03, 0x19
        /*0cfe*/ 	.short	0x0af0


	//----- nvinfo : EIATTR_PARAM_CBANK
	.align		4
        /*0d00*/ 	.byte	0x04, 0x0a
        /*0d02*/ 	.short	(.L_1153 - .L_1152)
	.align		4
.L_1152:
        /*0d04*/ 	.word	index@(.nv.constant0._ZN7cutlass13device_kernelIN5flash11enable_sm90INS1_16FlashAttnFwdSm90INS1_25CollectiveMainloopFwdSm90ILi2EN4cute5tupleIJNS5_1CILi1EEES8_S8_EEENS6_IJNS7_ILi192EEENS7_ILi128EEENS7_ILi96EEEEEELi96ENS_10bfloat16_tEfNS_4arch4Sm90ELb0ELb0ELb0ELb1ELb1ELb0ELb0ELb0ELb1ELb1ELb1ELb0EEENS1_21CollectiveEpilogueFwdINS6_IJSA_SC_SB_EEES9_SE_SG_Li384ELb1ELb1ELb1ELb0EEENS1_36VarlenDynamicPersistentTileSchedulerILi192ELi128ELi384ELi128ELb1ELb1ELb1ELb0ELb1ELb1EEEEEEEEEvNT_6ParamsE)
        /*0d08*/ 	.short	0x0210
        /*0d0a*/ 	.short	0x0af0


	//----- nvinfo : EIATTR_SW_WAR
	.align		4
.L_1153:
        /*0d0c*/ 	.byte	0x04, 0x36
        /*0d0e*/ 	.short	(.L_1155 - .L_1154)
.L_1154:
        /*0d10*/ 	.word	0x00000008
.L_1155:


//--------------------- .nv.info._ZN7cutlass13device_kernelIN5flash11enable_sm90INS1_16FlashAttnFwdSm90INS1_25CollectiveMainloopFwdSm90ILi2EN4cute5tupleIJNS5_1CILi1EEES8_S8_EEENS6_IJNS7_ILi192EEENS7_ILi128EEENS7_ILi96EEEEEELi96ENS_10bfloat16_tEfNS_4arch4Sm90ELb0ELb0ELb0ELb1ELb1ELb1ELb0ELb0ELb1ELb1ELb1ELb0EEENS1_21CollectiveEpilogueFwdINS6_IJSA_SC_SB_EEES9_SE_SG_Li384ELb1ELb1ELb1ELb0EEENS1_36VarlenDynamicPersistentTileSchedulerILi192ELi128ELi384ELi128ELb1ELb1ELb1ELb0ELb1ELb1EEEEEEEEEvNT_6ParamsE --------------------------
	.section	.nv.info._ZN7cutlass13device_kernelIN5flash11enable_sm90INS1_16FlashAttnFwdSm90INS1_25CollectiveMainloopFwdSm90ILi2EN4cute5tupleIJNS5_1CILi1EEES8_S8_EEENS6_IJNS7_ILi192EEENS7_ILi128EEENS7_ILi96EEEEEELi96ENS_10bfloat16_tEfNS_4arch4Sm90ELb0ELb0ELb0ELb1ELb1ELb1ELb0ELb0ELb1ELb1ELb1ELb0EEENS1_21CollectiveEpilogueFwdINS6_IJSA_SC_SB_EEES9_SE_SG_Li384ELb1ELb1ELb1ELb0EEENS1_36VarlenDynamicPersistentTileSchedulerILi192ELi128ELi384ELi128ELb1ELb1ELb1ELb0ELb1ELb1EEEEEEEEEvNT_6ParamsE,"",@"SHT_CUDA_INFO"
	.sectionflags	@""
	.align	4


	//----- nvinfo : EIATTR_CUDA_API_VERSION
	.align		4
        /*0000*/ 	.byte	0x04, 0x37
        /*0002*/ 	.short	(.L_1157 - .L_1156)
.L_1156:
        /*0004*/ 	.word	0x00000082


	//----- nvinfo : EIATTR_KPARAM_INFO
	.align		4
.L_1157:
        /*0008*/ 	.byte	0x04, 0x17
        /*000a*/ 	.short	(.L_1159 - .L_1158)
.L_1158:
        /*000c*/ 	.word	0x00000000
        /*0010*/ 	.short	0x0000
        /*0012*/ 	.short	0x0070
        /*0014*/ 	.byte	0x00, 0xf0, 0x01, 0x2a


	//----- nvinfo : EIATTR_SPARSE_MMA_MASK
	.align		4
.L_1159:
        /*0018*/ 	.byte	0x03, 0x50
        /*001a*/ 	.short	0x0000


	//----- nvinfo : EIATTR_MAXREG_COUNT
	.align		4
        /*001c*/ 	.byte	0x03, 0x1b
        /*001e*/ 	.short	0x0080


	//----- nvinfo : EIATTR_NUM_BARRIERS
	.align		4
        /*0020*/ 	.byte	0x02, 0x4c
        /*0022*/ 	.byte	0x10
	.zero		1


	//----- nvinfo : EIATTR_EXTERNS
	.align		4
        /*0024*/ 	.byte	0x04, 0x0f
        /*0026*/ 	.short	(.L_1161 - .L_1160)


	//   ....[0]....
	.align		4
.L_1160:
        /*0028*/ 	.word	index@(__assertfail)


	//----- nvinfo : EIATTR_ANNOTATIONS
	.align		4
.L_1161:
        /*002c*/ 	.byte	0x04, 0x55
        /*002e*/ 	.short	(.L_1163 - .L_1162)


	//   ....[0]....
.L_1162:
        /* <DEDUP_REMOVED lines=115> */


	//----- nvinfo : EIATTR_MERCURY_ISA_VERSION
	.align		4
.L_1163:
        /*0748*/ 	.byte	0x03, 0x5f
        /*074a*/ 	.short	0x0101


	//----- nvinfo : EIATTR_UNUSED_LOAD_BYTE_OFFSET
	.align		4
        /*074c*/ 	.byte	0x04, 0x44
        /*074e*/ 	.short	(.L_1165 - .L_1164)


	//   ....[0]....
.L_1164:
        /*0750*/ 	.word	0x00000a90
        /*0754*/ 	.word	0x0000fff0


	//   ....[1]....
        /*0758*/ 	.word	0x00011080
        /*075c*/ 	.word	0x0000fff0


	//----- nvinfo : EIATTR_INT_WARP_WIDE_INSTR_OFFSETS
	.align		4
.L_1165:
        /*0760*/ 	.byte	0x04, 0x31
        /*0762*/ 	.short	(.L_1167 - .L_1166)


	//   ....[0]....
.L_1166:
        /*0764*/ 	.word	0x00000130


	//   ....[1]....
        /*0768*/ 	.word	0x00000170


	//   ....[2]....
        /*076c*/ 	.word	0x000001e0


	//   ....[3]....
        /*0770*/ 	.word	0x00016a30


	//   ....[4]....
        /*0774*/ 	.word	0x00016ac0


	//   ....[5]....
        /*0778*/ 	.word	0x00019730


	//   ....[6]....
        /*077c*/ 	.word	0x000197c0


	//----- nvinfo : EIATTR_COOP_GROUP_MASK_REGIDS
	.align		4
.L_1167:
        /*0780*/ 	.byte	0x04, 0x29
        /*0782*/ 	.short	(.L_1169 - .L_1168)


	//   ....[0]....
.L_1168:
        /*0784*/ 	.word	0xffffffff


	//   ....[1]....
        /*0788*/ 	.word	0xffffffff


	//   ....[2]....
        /*078c*/ 	.word	0xffffffff


	//   ....[3]....
        /*0790*/ 	.word	0xffffffff


	//   ....[4]....
        /*0794*/ 	.word	0xffffffff


	//   ....[5]....
        /*0798*/ 	.word	0xffffffff


	//   ....[6]....
        /*079c*/ 	.word	0xffffffff


	//   ....[7]....
        /*07a0*/ 	.word	0xffffffff


	//   ....[8]....
        /*07a4*/ 	.word	0xffffffff


	//   ....[9]....
        /*07a8*/ 	.word	0xffffffff


	//   ....[10]....
        /*07ac*/ 	.word	0xffffffff


	//   ....[11]....
        /*07b0*/ 	.word	0xffffffff


	//   ....[12]....
        /*07b4*/ 	.word	0xffffffff


	//   ....[13]....
        /*07b8*/ 	.word	0xffffffff


	//   ....[14]....
        /*07bc*/ 	.word	0xffffffff


	//   ....[15]....
        /*07c0*/ 	.word	0xffffffff


	//   ....[16]....
        /*07c4*/ 	.word	0xffffffff


	//   ....[17]....
        /*07c8*/ 	.word	0xffffffff


	//   ....[18]....
        /*07cc*/ 	.word	0xffffffff


	//   ....[19]....
        /*07d0*/ 	.word	0xffffffff


	//   ....[20]....
        /*07d4*/ 	.word	0xffffffff


	//   ....[21]....
        /*07d8*/ 	.word	0xffffffff


	//   ....[22]....
        /*07dc*/ 	.word	0xffffffff


	//   ....[23]....
        /*07e0*/ 	.word	0xffffffff


	//   ....[24]....
        /*07e4*/ 	.word	0xffffffff


	//   ....[25]....
        /*07e8*/ 	.word	0xffffffff


	//   ....[26]....
        /*07ec*/ 	.word	0xffffffff


	//   ....[27]....
        /*07f0*/ 	.word	0xffffffff


	//   ....[28]....
        /*07f4*/ 	.word	0xffffffff


	//   ....[29]....
        /*07f8*/ 	.word	0xffffffff


	//   ....[30]....
        /*07fc*/ 	.word	0xffffffff


	//   ....[31]....
        /*0800*/ 	.word	0xffffffff


	//   ....[32]....
        /*0804*/ 	.word	0xffffffff


	//   ....[33]....
        /*0808*/ 	.word	0xffffffff


	//   ....[34]....
        /*080c*/ 	.word	0xffffffff


	//   ....[35]....
        /*0810*/ 	.word	0xffffffff


	//   ....[36]....
        /*0814*/ 	.word	0xffffffff


	//   ....[37]....
        /*0818*/ 	.word	0xffffffff


	//   ....[38]....
        /*081c*/ 	.word	0xffffffff


	//   ....[39]....
        /*0820*/ 	.word	0xffffffff


	//   ....[40]....
        /*0824*/ 	.word	0xffffffff


	//   ....[41]....
        /*0828*/ 	.word	0xffffffff


	//   ....[42]....
        /*082c*/ 	.word	0xffffffff


	//   ....[43]....
        /*0830*/ 	.word	0xffffffff


	//   ....[44]....
        /*0834*/ 	.word	0xffffffff


	//   ....[45]....
        /*0838*/ 	.word	0xffffffff


	//   ....[46]....
        /*083c*/ 	.word	0xffffffff


	//   ....[47]....
        /*0840*/ 	.word	0xffffffff


	//   ....[48]....
        /*0844*/ 	.word	0xffffffff


	//   ....[49]....
        /*0848*/ 	.word	0xffffffff


	//   ....[50]....
        /*084c*/ 	.word	0xffffffff


	//   ....[51]....
        /*0850*/ 	.word	0xffffffff


	//   ....[52]....
        /*0854*/ 	.word	0xffffffff


	//   ....[53]....
        /*0858*/ 	.word	0xffffffff


	//   ....[54]....
        /*085c*/ 	.word	0xffffffff


	//   ....[55]....
        /*0860*/ 	.word	0xffffffff


	//   ....[56]....
        /*0864*/ 	.word	0xffffffff


	//   ....[57]....
        /*0868*/ 	.word	0xffffffff


	//   ....[58]....
        /*086c*/ 	.word	0xffffffff


	//   ....[59]....
        /*0870*/ 	.word	0xffffffff


	//   ....[60]....
        /*0874*/ 	.word	0xffffffff


	//   ....[61]....
        /*0878*/ 	.word	0xffffffff


	//   ....[62]....
        /*087c*/ 	.word	0xffffffff


	//   ....[63]....
        /*0880*/ 	.word	0xffffffff


	//   ....[64]....
        /*0884*/ 	.word	0xffffffff


	//   ....[65]....
        /*0888*/ 	.word	0xffffffff


	//   ....[66]....
        /*088c*/ 	.word	0xffffffff


	//   ....[67]....
        /*0890*/ 	.word	0xffffffff


	//   ....[68]....
        /*0894*/ 	.word	0xffffffff


	//   ....[69]....
        /*0898*/ 	.word	0xffffffff


	//   ....[70]....
        /*089c*/ 	.word	0xffffffff


	//   ....[71]....
        /*08a0*/ 	.word	0xffffffff


	//   ....[72]....
        /*08a4*/ 	.word	0xffffffff


	//   ....[73]....
        /*08a8*/ 	.word	0xffffffff


	//   ....[74]....
        /*08ac*/ 	.word	0xffffffff


	//   ....[75]....
        /*08b0*/ 	.word	0xffffffff


	//   ....[76]....
        /*08b4*/ 	.word	0xffffffff


	//   ....[77]....
        /*08b8*/ 	.word	0xffffffff


	//   ....[78]....
        /*08bc*/ 	.word	0xffffffff


	//   ....[79]....
        /*08c0*/ 	.word	0xffffffff


	//   ....[80]....
        /*08c4*/ 	.word	0xffffffff


	//   ....[81]....
        /*08c8*/ 	.word	0xffffffff


	//   ....[82]....
        /*08cc*/ 	.word	0xffffffff


	//   ....[83]....
        /*08d0*/ 	.word	0xffffffff


	//   ....[84]....
        /*08d4*/ 	.word	0xffffffff


	//   ....[85]....
        /*08d8*/ 	.word	0xffffffff


	//   ....[86]....
        /*08dc*/ 	.word	0xffffffff


	//   ....[87]....
        /*08e0*/ 	.word	0xffffffff


	//   ....[88]....
        /*08e4*/ 	.word	0xffffffff


	//   ....[89]....
        /*08e8*/ 	.word	0xffffffff


	//   ....[90]....
        /*08ec*/ 	.word	0xffffffff


	//   ....[91]....
        /*08f0*/ 	.word	0xffffffff


	//   ....[92]....
        /*08f4*/ 	.word	0xffffffff


	//   ....[93]....
        /*08f8*/ 	.word	0xffffffff


	//   ....[94]....
        /*08fc*/ 	.word	0xffffffff


	//   ....[95]....
        /*0900*/ 	.word	0xffffffff


	//   ....[96]....
        /*0904*/ 	.word	0xffffffff


	//   ....[97]....
        /*0908*/ 	.word	0xffffffff


	//   ....[98]....
        /*090c*/ 	.word	0xffffffff


	//   ....[99]....
        /*0910*/ 	.word	0xffffffff


	//   ....[100]....
        /*0914*/ 	.word	0xffffffff


	//   ....[101]....
        /*0918*/ 	.word	0xffffffff


	//   ....[102]....
        /*091c*/ 	.word	0xffffffff


	//   ....[103]....
        /*0920*/ 	.word	0xffffffff


	//   ....[104]....
        /*0924*/ 	.word	0xffffffff


	//   ....[105]....
        /*0928*/ 	.word	0xffffffff


	//   ....[106]....
        /*092c*/ 	.word	0xffffffff


	//   ....[107]....
        /*0930*/ 	.word	0xffffffff


	//   ....[108]....
        /*0934*/ 	.word	0xffffffff


	//   ....[109]....
        /*0938*/ 	.word	0xffffffff


	//   ....[110]....
        /*093c*/ 	.word	0xffffffff


	//   ....[111]....
        /*0940*/ 	.word	0xffffffff


	//   ....[112]....
        /*0944*/ 	.word	0xffffffff


	//   ....[113]....
        /*0948*/ 	.word	0xffffffff


	//   ....[114]....
        /*094c*/ 	.word	0xffffffff


	//   ....[115]....
        /*0950*/ 	.word	0xffffffff


	//   ....[116]....
        /*0954*/ 	.word	0xffffffff


	//   ....[117]....
        /*0958*/ 	.word	0xffffffff


	//   ....[118]....
        /*095c*/ 	.word	0xffffffff


	//   ....[119]....
        /*0960*/ 	.word	0xffffffff


	//   ....[120]....
        /*0964*/ 	.word	0xffffffff


	//   ....[121]....
        /*0968*/ 	.word	0xffffffff


	//   ....[122]....
        /*096c*/ 	.word	0xffffffff


	//   ....[123]....
        /*0970*/ 	.word	0xffffffff


	//   ....[124]....
        /*0974*/ 	.word	0xffffffff


	//   ....[125]....
        /*0978*/ 	.word	0xffffffff


	//   ....[126]....
        /*097c*/ 	.word	0xffffffff


	//   ....[127]....
        /*0980*/ 	.word	0xffffffff


	//   ....[128]....
        /*0984*/ 	.word	0xffffffff


	//   ....[129]....
        /*0988*/ 	.word	0xffffffff


	//   ....[130]....
        /*098c*/ 	.word	0xffffffff


	//   ....[131]....
        /*0990*/ 	.word	0xffffffff


	//   ....[132]....
        /*0994*/ 	.word	0xffffffff


	//   ....[133]....
        /*0998*/ 	.word	0xffffffff


	//   ....[134]....
        /*099c*/ 	.word	0xffffffff


	//   ....[135]....
        /*09a0*/ 	.word	0x0500000f


	//   ....[136]....
        /*09a4*/ 	.word	0x0500000f


	//   ....[137]....
        /*09a8*/ 	.word	0x0500000f


	//   ....[138]....
        /*09ac*/ 	.word	0x0500000f


	//   ....[139]....
        /*09b0*/ 	.word	0x0500000f


	//   ....[140]....
        /*09b4*/ 	.word	0x0500000f


	//   ....[141]....
        /*09b8*/ 	.word	0x0500000f


	//   ....[142]....
        /*09bc*/ 	.word	0x0500000f


	//   ....[143]....
        /*09c0*/ 	.word	0x0500000f


	//   ....[144]....
        /*09c4*/ 	.word	0x0500000f


	//   ....[145]....
        /*09c8*/ 	.word	0x0500000f


	//   ....[146]....
        /*09cc*/ 	.word	0x0500000f


	//   ....[147]....
        /*09d0*/ 	.word	0x0500000f


	//   ....[148]....
        /*09d4*/ 	.word	0x0500000f


	//   ....[149]....
        /*09d8*/ 	.word	0x0500000f


	//   ....[150]....
        /*09dc*/ 	.word	0x0500000f


	//   ....[151]....
        /*09e0*/ 	.word	0x0500000f


	//   ....[152]....
        /*09e4*/ 	.word	0x0500000f


	//   ....[153]....
        /*09e8*/ 	.word	0x0500000f


	//   ....[154]....
        /*09ec*/ 	.word	0x0500000f


	//   ....[155]....
        /*09f0*/ 	.word	0x0500000f


	//   ....[156]....
        /*09f4*/ 	.word	0x0500000f


	//   ....[157]....
        /*09f8*/ 	.word	0x0500000f


	//   ....[158]....
        /*09fc*/ 	.word	0x0500000f


	//   ....[159]....
        /*0a00*/ 	.word	0x0500000f


	//   ....[160]....
        /*0a04*/ 	.word	0x0500000f


	//   ....[161]....
        /*0a08*/ 	.word	0x0500000f


	//   ....[162]....
        /*0a0c*/ 	.word	0x0500000f


	//   ....[163]....
        /*0a10*/ 	.word	0x0500000f


	//   ....[164]....
        /*0a14*/ 	.word	0x0500000f


	//   ....[165]....
        /*0a18*/ 	.word	0x0500000f


	//   ....[166]....
        /*0a1c*/ 	.word	0x0500000f


	//   ....[167]....
        /*0a20*/ 	.word	0x0500000f


	//   ....[168]....
        /*0a24*/ 	.word	0x0500000f


	//   ....[169]....
        /*0a28*/ 	.word	0x0500000f


	//   ....[170]....
        /*0a2c*/ 	.word	0x0500000f


	//   ....[171]....
        /*0a30*/ 	.word	0x0500000f


	//   ....[172]....
        /*0a34*/ 	.word	0x0500000f


	//   ....[173]....
        /*0a38*/ 	.word	0x0500000f


	//   ....[174]....
        /*0a3c*/ 	.word	0x0500000f


	//   ....[175]....
        /*0a40*/ 	.word	0x0500000f


	//   ....[176]....
        /*0a44*/ 	.word	0x0500000f


	//   ....[177]....
        /*0a48*/ 	.word	0x0500000f


	//   ....[178]....
        /*0a4c*/ 	.word	0x0500000f


	//   ....[179]....
        /*0a50*/ 	.word	0x0500000f


	//   ....[180]....
        /*0a54*/ 	.word	0x0500000f


	//   ....[181]....
        /*0a58*/ 	.word	0x0500000f


	//   ....[182]....
        /*0a5c*/ 	.word	0x0500000f


	//   ....[183]....
        /*0a60*/ 	.word	0x0500000f


	//   ....[184]....
        /*0a64*/ 	.word	0x0500000f


	//   ....[185]....
        /*0a68*/ 	.word	0x0500000f


	//   ....[186]....
        /*0a6c*/ 	.word	0x0500000f


	//   ....[187]....
        /*0a70*/ 	.word	0x0500000f


	//   ....[188]....
        /*0a74*/ 	.word	0x0500000f


	//   ....[189]....
        /*0a78*/ 	.word	0x0500000f


	//   ....[190]....
        /*0a7c*/ 	.word	0x0500000f


	//   ....[191]....
        /*0a80*/ 	.word	0x0500000f


	//   ....[192]....
        /*0a84*/ 	.word	0x0500000f


	//   ....[193]....
        /*0a88*/ 	.word	0x0500000f


	//   ....[194]....
        /*0a8c*/ 	.word	0x0500000f


	//   ....[195]....
        /*0a90*/ 	.word	0x0500000f


	//   ....[196]....
        /*0a94*/ 	.word	0x0500000f


	//   ....[197]....
        /*0a98*/ 	.word	0x0500000f


	//   ....[198]....
        /*0a9c*/ 	.word	0x0500000f


	//   ....[199]....
        /*0aa0*/ 	.word	0x0500000f


	//   ....[200]....
        /*0aa4*/ 	.word	0x0500000f


	//   ....[201]....
        /*0aa8*/ 	.word	0x0500000f


	//   ....[202]....
        /*0aac*/ 	.word	0x0500000f


	//   ....[203]....
        /*0ab0*/ 	.word	0x0500000f


	//   ....[204]....
        /*0ab4*/ 	.word	0x0500000f


	//   ....[205]....
        /*0ab8*/ 	.word	0x0500000f


	//   ....[206]....
        /*0abc*/ 	.word	0x0500000f


	//   ....[207]....
        /*0ac0*/ 	.word	0x0500000f


	//   ....[208]....
        /*0ac4*/ 	.word	0x0500000f


	//   ....[209]....
        /*0ac8*/ 	.word	0x0500000f


	//   ....[210]....
        /*0acc*/ 	.word	0x0500000f


	//   ....[211]....
        /*0ad0*/ 	.word	0x0500000f


	//   ....[212]....
        /*0ad4*/ 	.word	0x0500000f


	//   ....[213]....
        /*0ad8*/ 	.word	0x0500000f


	//   ....[214]....
        /*0adc*/ 	.word	0x0500000f


	//   ....[215]....
        /*0ae0*/ 	.word	0x0500000f


	//   ....[216]....
        /*0ae4*/ 	.word	0x0500000f


	//   ....[217]....
        /*0ae8*/ 	.word	0x0500000f


	//   ....[218]....
        /*0aec*/ 	.word	0x0500000f


	//   ....[219]....
        /*0af0*/ 	.word	0x0500000f


	//   ....[220]....
        /*0af4*/ 	.word	0x0500000f


	//   ....[221]....
        /*0af8*/ 	.word	0x0500000f


	//   ....[222]....
        /*0afc*/ 	.word	0x0500000f


	//   ....[223]....
        /*0b00*/ 	.word	0x0500000f


	//   ....[224]....
        /*0b04*/ 	.word	0x0500000f


	//   ....[225]....
        /*0b08*/ 	.word	0x0500000f


	//   ....[226]....
        /*0b0c*/ 	.word	0x0500000f


	//----- nvinfo : EIATTR_COOP_GROUP_INSTR_OFFSETS
	.align		4
.L_1169:
        /*0b10*/ 	.byte	0x04, 0x28
        /*0b12*/ 	.short	(.L_1171 - .L_1170)


	//   ....[0]....
.L_1170:
        /*0b14*/ 	.word	0x00000070


	//   ....[1]....
        /*0b18*/ 	.word	0x00000140


	//   ....[2]....
        /*0b1c*/ 	.word	0x00000190


	//   ....[3]....
        /*0b20*/ 	.word	0x000003c0


	//   ....[4]....
        /*0b24*/ 	.word	0x00000520


	//   ....[5]....
        /*0b28*/ 	.word	0x00000640


	//   ....[6]....
        /*0b2c*/ 	.word	0x000007a0


	//   ....[7]....
        /*0b30*/ 	.word	0x00003510


	//   ....[8]....
        /*0b34*/ 	.word	0x00003520


	//   ....[9]....
        /*0b38*/ 	.word	0x00005190


	//   ....[10]....
        /*0b3c*/ 	.word	0x000051a0


	//   ....[11]....
        /*0b40*/ 	.word	0x00006bc0


	//   ....[12]....
        /*0b44*/ 	.word	0x00006bd0


	//   ....[13]....
        /*0b48*/ 	.word	0x00007090


	//   ....[14]....
        /*0b4c*/ 	.word	0x000070b0


	//   ....[15]....
        /*0b50*/ 	.word	0x00007920


	//   ....[16]....
        /*0b54*/ 	.word	0x00007ef0


	//   ....[17]....
        /*0b58*/ 	.word	0x00007f00


	//   ....[18]....
        /*0b5c*/ 	.word	0x00007f10


	//   ....[19]....
        /*0b60*/ 	.word	0x00007f20


	//   ....[20]....
        /*0b64*/ 	.word	0x00009ca0


	//   ....[21]....
        /*0b68*/ 	.word	0x00009cb0


	//   ....[22]....
        /*0b6c*/ 	.word	0x00009cc0


	//   ....[23]....
        /*0b70*/ 	.word	0x00009cd0


	//   ....[24]....
        /*0b74*/ 	.word	0x0000caa0


	//   ....[25]....
        /*0b78*/ 	.word	0x0000cac0


	//   ....[26]....
        /*0b7c*/ 	.word	0x0000cae0


	//   ....[27]....
        /*0b80*/ 	.word	0x0000cb00


	//   ....[28]....
        /*0b84*/ 	.word	0x0000dd70


	//   ....[29]....
        /*0b88*/ 	.word	0x0000edd0


	//   ....[30]....
        /*0b8c*/ 	.word	0x0000edf0


	//   ....[31]....
        /*0b90*/ 	.word	0x0000f020


	//   ....[32]....
        /*0b94*/ 	.word	0x0000f040


	//   ....[33]....
        /*0b98*/ 	.word	0x000103e0


	//   ....[34]....
        /*0b9c*/ 	.word	0x000105e0


	//   ....[35]....
        /*0ba0*/ 	.word	0x00010ab0


	//   ....[36]....
        /*0ba4*/ 	.word	0x00010ac0


	//   ....[37]....
        /*0ba8*/ 	.word	0x00010af0


	//   ....[38]....
        /*0bac*/ 	.word	0x00011a40


	//   ....[39]....
        /*0bb0*/ 	.word	0x00011a60


	//   ....[40]....
        /*0bb4*/ 	.word	0x00011a70


	//   ....[41]....
        /*0bb8*/ 	.word	0x00011a80


	//   ....[42]....
        /*0bbc*/ 	.word	0x00012120


	//   ....[43]....
        /*0bc0*/ 	.word	0x00012130


	//   ....[44]....
        /*0bc4*/ 	.word	0x00012280


	//   ....[45]....
        /*0bc8*/ 	.word	0x00012290


	//   ....[46]....
        /*0bcc*/ 	.word	0x00012680


	//   ....[47]....
        /*0bd0*/ 	.word	0x00012690


	//   ....[48]....
        /*0bd4*/ 	.word	0x00012b90


	//   ....[49]....
        /*0bd8*/ 	.word	0x00012ba0


	//   ....[50]....
        /*0bdc*/ 	.word	0x00013950


	//   ....[51]....
        /*0be0*/ 	.word	0x00013960


	//   ....[52]....
        /*0be4*/ 	.word	0x00013ac0


	//   ....[53]....
        /*0be8*/ 	.word	0x00013ad0


	//   ....[54]....
        /*0bec*/ 	.word	0x00013c70


	//   ....[55]....
        /*0bf0*/ 	.word	0x00013e80


	//   ....[56]....
        /*0bf4*/ 	.word	0x00013eb0


	//   ....[57]....
        /*0bf8*/ 	.word	0x00013ee0


	//   ....[58]....
        /*0bfc*/ 	.word	0x00013f10


	//   ....[59]....
        /*0c00*/ 	.word	0x00013f40


	//   ....[60]....
        /*0c04*/ 	.word	0x00013f70


	//   ....[61]....
        /*0c08*/ 	.word	0x00014100


	//   ....[62]....
        /*0c0c*/ 	.word	0x00014130


	//   ....[63]....
        /*0c10*/ 	.word	0x00014160


	//   ....[64]....
        /*0c14*/ 	.word	0x00014190


	//   ....[65]....
        /*0c18*/ 	.word	0x000141c0


	//   ....[66]....
        /*0c1c*/ 	.word	0x000141f0


	//   ....[67]....
        /*0c20*/ 	.word	0x00014280


	//   ....[68]....
        /*0c24*/ 	.word	0x000142b0


	//   ....[69]....
        /*0c28*/ 	.word	0x000142c0


	//   ....[70]....
        /*0c2c*/ 	.word	0x00014360


	//   ....[71]....
        /*0c30*/ 	.word	0x00015340


	//   ....[72]....
        /*0c34*/ 	.word	0x00017650


	//   ....[73]....
        /*0c38*/ 	.word	0x00017660


	//   ....[74]....
        /*0c3c*/ 	.word	0x00017720


	//   ....[75]....
        /*0c40*/ 	.word	0x00017730


	//   ....[76]....
        /*0c44*/ 	.word	0x000177e0


	//   ....[77]....
        /*0c48*/ 	.word	0x000177f0


	//   ....[78]....
        /*0c4c*/ 	.word	0x00017800


	//   ....[79]....
        /*0c50*/ 	.word	0x00017810


	//   ....[80]....
        /*0c54*/ 	.word	0x000181d0


	//   ....[81]....
        /*0c58*/ 	.word	0x00018200


	//   ....[82]....
        /*0c5c*/ 	.word	0x000182c0


	//   ....[83]....
        /*0c60*/ 	.word	0x000182e0


	//   ....[84]....
        /*0c64*/ 	.word	0x00018380


	//   ....[85]....
        /*0c68*/ 	.word	0x000183a0


	//   ....[86]....
        /*0c6c*/ 	.word	0x000183b0


	//   ....[87]....
        /*0c70*/ 	.word	0x000183c0


	//   ....[88]....
        /*0c74*/ 	.word	0x000184e0


	//   ....[89]....
        /*0c78*/ 	.word	0x000184f0


	//   ....[90]....
        /*0c7c*/ 	.word	0x00018500


	//   ....[91]....
        /*0c80*/ 	.word	0x00018590


	//   ....[92]....
        /*0c84*/ 	.word	0x00018d50


	//   ....[93]....
        /*0c88*/ 	.word	0x00018d60


	//   ....[94]....
        /*0c8c*/ 	.word	0x00018d80


	//   ....[95]....
        /*0c90*/ 	.word	0x00018e00


	//   ....[96]....
        /*0c94*/ 	.word	0x00018e10


	//   ....[97]....
        /*0c98*/ 	.word	0x00018e70


	//   ....[98]....
        /*0c9c*/ 	.word	0x00018ea0


	//   ....[99]....
        /*0ca0*/ 	.word	0x00018ee0


	//   ....[100]....
        /*0ca4*/ 	.word	0x00019190


	//   ....[101]....
        /*0ca8*/ 	.word	0x000191b0


	//   ....[102]....
        /*0cac*/ 	.word	0x00019250


	//   ....[103]....
        /*0cb0*/ 	.word	0x00019260


	//   ....[104]....
        /*0cb4*/ 	.word	0x000192f0


	//   ....[105]....
        /*0cb8*/ 	.word	0x00019300


	//   ....[106]....
        /*0cbc*/ 	.word	0x00019310


	//   ....[107]....
        /*0cc0*/ 	.word	0x000193a0


	//   ....[108]....
        /*0cc4*/ 	.word	0x00019970


	//   ....[109]....
        /*0cc8*/ 	.word	0x00019980


	//   ....[110]....
        /*0ccc*/ 	.word	0x00019a10


	//   ....[111]....
        /*0cd0*/ 	.word	0x00019ab0


	//   ....[112]....
        /*0cd4*/ 	.word	0x00019ad0


	//   ....[113]....
        /*0cd8*/ 	.word	0x00019b50


	//   ....[114]....
        /*0cdc*/ 	.word	0x00019b70


	//   ....[115]....
        /*0ce0*/ 	.word	0x00019b80


	//   ....[116]....
        /*0ce4*/ 	.word	0x00019fc0


	//   ....[117]....
        /*0ce8*/ 	.word	0x00019ff0


	//   ....[118]....
        /*0cec*/ 	.word	0x0001a060


	//   ....[119]....
        /*0cf0*/ 	.word	0x0001a090


	//   ....[120]....
        /*0cf4*/ 	.word	0x0001a0c0


	//   ....[121]....
        /*0cf8*/ 	.word	0x0001a0f0


	//   ....[122]....
        /*0cfc*/ 	.word	0x0001a120


	//   ....[123]....
        /*0d00*/ 	.word	0x0001a150


	//   ....[124]....
        /*0d04*/ 	.word	0x0001a2f0


	//   ....[125]....
        /*0d08*/ 	.word	0x0001a320


	//   ....[126]....
        /*0d0c*/ 	.word	0x0001a350


	//   ....[127]....
        /*0d10*/ 	.word	0x0001a380


	//   ....[128]....
        /*0d14*/ 	.word	0x0001a3b0


	//   ....[129]....
        /*0d18*/ 	.word	0x0001a3e0


	//   ....[130]....
        /*0d1c*/ 	.word	0x0001a4a0


	//   ....[131]....
        /*0d20*/ 	.word	0x0001a4c0


	//   ....[132]....
        /*0d24*/ 	.word	0x0001a4d0


	//   ....[133]....
        /*0d28*/ 	.word	0x0001a530


	//   ....[134]....
        /*0d2c*/ 	.word	0x0001ab50


	//   ....[135]....
        /*0d30*/ 	.word	0x0001ae90


	//   ....[136]....
        /*0d34*/ 	.word	0x0001af20


	//   ....[137]....
        /*0d38*/ 	.word	0x0001b010


	//   ....[138]....
        /*0d3c*/ 	.word	0x0001b0a0


	//   ....[139]....
        /*0d40*/ 	.word	0x0001b180


	//   ....[140]....
        /*0d44*/ 	.word	0x0001b210


	//   ....[141]....
        /*0d48*/ 	.word	0x0001b2f0


	//   ....[142]....
        /*0d4c*/ 	.word	0x0001b3a0


	//   ....[143]....
        /*0d50*/ 	.word	0x0001b430


	//   ....[144]....
        /*0d54*/ 	.word	0x0001b480


	//   ....[145]....
        /*0d58*/ 	.word	0x0001b4d0


	//   ....[146]....
        /*0d5c*/ 	.word	0x0001b5c0


	//   ....[147]....
        /*0d60*/ 	.word	0x0001b650


	//   ....[148]....
        /*0d64*/ 	.word	0x0001b6a0


	//   ....[149]....
        /*0d68*/ 	.word	0x0001b6f0


	//   ....[150]....
        /*0d6c*/ 	.word	0x0001b910


	//   ....[151]....
        /*0d70*/ 	.word	0x0001b960


	//   ....[152]....
        /*0d74*/ 	.word	0x0001b9f0


	//   ....[153]....
        /*0d78*/ 	.word	0x0001ba80


	//   ....[154]....
        /*0d7c*/ 	.word	0x0001bb00


	//   ....[155]....
        /*0d80*/ 	.word	0x0001bb50


	//   ....[156]....
        /*0d84*/ 	.word	0x0001bbe0


	//   ....[157]....
        /*0d88*/ 	.word	0x0001bc70


	//   ....[158]....
        /*0d8c*/ 	.word	0x0001bcf0


	//   ....[159]....
        /*0d90*/ 	.word	0x0001bd40


	//   ....[160]....
        /*0d94*/ 	.word	0x0001bdd0


	//   ....[161]....
        /*0d98*/ 	.word	0x0001be60


	//   ....[162]....
        /*0d9c*/ 	.word	0x0001bf20


	//   ....[163]....
        /*0da0*/ 	.word	0x0001c200


	//   ....[164]....
        /*0da4*/ 	.word	0x0001c2f0


	//   ....[165]....
        /*0da8*/ 	.word	0x0001c380


	//   ....[166]....
        /*0dac*/ 	.word	0x0001c3e0


	//   ....[167]....
        /*0db0*/ 	.word	0x0001c500


	//   ....[168]....
        /*0db4*/ 	.word	0x0001c560


	//   ....[169]....
        /*0db8*/ 	.word	0x0001c680


	//   ....[170]....
        /*0dbc*/ 	.word	0x0001c6e0


	//   ....[171]....
        /*0dc0*/ 	.word	0x0001c790


	//   ....[172]....
        /*0dc4*/ 	.word	0x0001c8a0


	//   ....[173]....
        /*0dc8*/ 	.word	0x0001c910


	//   ....[174]....
        /*0dcc*/ 	.word	0x0001c970


	//   ....[175]....
        /*0dd0*/ 	.word	0x0001ca80


	//   ....[176]....
        /*0dd4*/ 	.word	0x0001cae0


	//   ....[177]....
        /*0dd8*/ 	.word	0x0001cc00


	//   ....[178]....
        /*0ddc*/ 	.word	0x0001cc60


	//   ....[179]....
        /*0de0*/ 	.word	0x0001cd00


	//   ....[180]....
        /*0de4*/ 	.word	0x0001cdd0


	//   ....[181]....
        /*0de8*/ 	.word	0x0001ced0


	//   ....[182]....
        /*0dec*/ 	.word	0x0001cf30


	//   ....[183]....
        /*0df0*/ 	.word	0x0001cfd0


	//   ....[184]....
        /*0df4*/ 	.word	0x0001d170


	//   ....[185]....
        /*0df8*/ 	.word	0x0001d250


	//   ....[186]....
        /*0dfc*/ 	.word	0x0001d2d0


	//   ....[187]....
        /*0e00*/ 	.word	0x0001d3b0


	//   ....[188]....
        /*0e04*/ 	.word	0x0001d410


	//   ....[189]....
        /*0e08*/ 	.word	0x0001d4e0


	//   ....[190]....
        /*0e0c*/ 	.word	0x0001d540


	//   ....[191]....
        /*0e10*/ 	.word	0x0001d620


	//   ....[192]....
        /*0e14*/ 	.word	0x0001d710


	//   ....[193]....
        /*0e18*/ 	.word	0x0001d7b0


	//   ....[194]....
        /*0e1c*/ 	.word	0x0001d810


	//   ....[195]....
        /*0e20*/ 	.word	0x0001d910


	//   ....[196]....
        /*0e24*/ 	.word	0x0001d970


	//   ....[197]....
        /*0e28*/ 	.word	0x0001da70


	//   ....[198]....
        /*0e2c*/ 	.word	0x0001dad0


	//   ....[199]....
        /*0e30*/ 	.word	0x0001dba0


	//   ....[200]....
        /*0e34*/ 	.word	0x0001dcf0


	//   ....[201]....
        /*0e38*/ 	.word	0x0001dda0


	//   ....[202]....
        /*0e3c*/ 	.word	0x0001deb0


	//   ....[203]....
        /*0e40*/ 	.word	0x0001df90


	//   ....[204]....
        /*0e44*/ 	.word	0x0001dff0


	//   ....[205]....
        /*0e48*/ 	.word	0x0001e0e0


	//   ....[206]....
        /*0e4c*/ 	.word	0x0001e140


	//   ....[207]....
        /*0e50*/ 	.word	0x0001e220


	//   ....[208]....
        /*0e54*/ 	.word	0x0001e2b0


	//   ....[209]....
        /*0e58*/ 	.word	0x0001e350


	//   ....[210]....
        /*0e5c*/ 	.word	0x0001e4d0


	//   ....[211]....
        /*0e60*/ 	.word	0x0001e540


	//   ....[212]....
        /*0e64*/ 	.word	0x0001e5b0


	//   ....[213]....
        /*0e68*/ 	.word	0x0001e620


	//   ....[214]....
        /*0e6c*/ 	.word	0x0001e690


	//   ....[215]....
        /*0e70*/ 	.word	0x0001e710


	//   ....[216]....
        /*0e74*/ 	.word	0x0001e790


	//   ....[217]....
        /*0e78*/ 	.word	0x0001e820


	//   ....[218]....
        /*0e7c*/ 	.word	0x0001e890


	//   ....[219]....
        /*0e80*/ 	.word	0x0001e900


	//   ....[220]....
        /*0e84*/ 	.word	0x0001e970


	//   ....[221]....
        /*0e88*/ 	.word	0x0001e9f0


	//   ....[222]....
        /*0e8c*/ 	.word	0x0001ea60


	//   ....[223]....
        /*0e90*/ 	.word	0x0001eb00


	//   ....[224]....
        /*0e94*/ 	.word	0x0001eb50


	//   ....[225]....
        /*0e98*/ 	.word	0x0001ebe0


	//   ....[226]....
        /*0e9c*/ 	.word	0x0001ed10


	//----- nvinfo : EIATTR_REG_RECONFIG
	.align		4
.L_1171:
        /*0ea0*/ 	.byte	0x01, 0x54
	.zero		2


	//----- nvinfo : EIATTR_SYSCALL_OFFSETS
	.align		4
        /*0ea4*/ 	.byte	0x04, 0x46
        /*0ea6*/ 	.short	(.L_1173 - .L_1172)


	//   ....[0]....
.L_1172:
        /*0ea8*/ 	.word	0x00002030


	//   ....[1]....
        /*0eac*/ 	.word	0x00002180


	//   ....[2]....
        /*0eb0*/ 	.word	0x00007af0


	//   ....[3]....
        /*0eb4*/ 	.word	0x00007e70


	//   ....[4]....
        /*0eb8*/ 	.word	0x00016c20


	//   ....[5]....
        /*0ebc*/ 	.word	0x00016d70


	//   ....[6]....
        /*0ec0*/ 	.word	0x00016e60


	//   ....[7]....
        /*0ec4*/ 	.word	0x00017c90


	//----- nvinfo : EIATTR_MBARRIER_INSTR_OFFSETS
	.align		4
.L_1173:
        /*0ec8*/ 	.byte	0x04, 0x39
        /*0eca*/ 	.short	(.L_1175 - .L_1174)


	//   ....[0]....
.L_1174:
        /*0ecc*/ 	.word	0x00000270
        /*0ed0*/ 	.word	0x000000ff
        /*0ed4*/ 	.word	0x0002d800
        /*0ed8*/ 	.short	0x0100
        /*0eda*/ 	.byte	0x08
	.zero		1


	//   ....[1]....
        /*0edc*/ 	.word	0x00000280
        /*0ee0*/ 	.word	0x000000ff
        /*0ee4*/ 	.word	0x0002d820
        /*0ee8*/ 	.short	0x0100
        /*0eea*/ 	.byte	0x08
	.zero		1


	//   ....[2]....
        /*0eec*/ 	.word	0x00000370
        /*0ef0*/ 	.word	0x000000ff
        /*0ef4*/ 	.word	0x0002d830
        /*0ef8*/ 	.short	0x0100
        /*0efa*/ 	.byte	0x08
	.zero		1


	//   ....[3]....
        /*0efc*/ 	.word	0x00000380
        /*0f00*/ 	.word	0x000000ff
        /*0f04*/ 	.word	0x0002d840
        /*0f08*/ 	.short	0x0100
        /*0f0a*/ 	.byte	0x08
	.zero		1


	//   ....[4]....
        /*0f0c*/ 	.word	0x00000390
        /*0f10*/ 	.word	0x000000ff
        /*0f14*/ 	.word	0x0002d838
        /*0f18*/ 	.short	0x0100
        /*0f1a*/ 	.byte	0x08
	.zero		1


	//   ....[5]....
        /*0f1c*/ 	.word	0x000003a0
        /*0f20*/ 	.word	0x000000ff
        /*0f24*/ 	.word	0x0002d848
        /*0f28*/ 	.short	0x0100
        /*0f2a*/ 	.byte	0x08
	.zero		1


	//   ....[6]....
        /*0f2c*/ 	.word	0x000004d0
        /*0f30*/ 	.word	0x000000ff
        /*0f34*/ 	.word	0x0002d850
        /*0f38*/ 	.short	0x0100
        /*0f3a*/ 	.byte	0x08
	.zero		1


	//   ....[7]....
        /*0f3c*/ 	.word	0x000004e0
        /*0f40*/ 	.word	0x000000ff
        /*0f44*/ 	.word	0x0002d860
        /*0f48*/ 	.short	0x0100
        /*0f4a*/ 	.byte	0x08
	.zero		1


	//   ....[8]....
        /*0f4c*/ 	.word	0x000004f0
        /*0f50*/ 	.word	0x000000ff
        /*0f54*/ 	.word	0x0002d858
        /*0f58*/ 	.short	0x0100
        /*0f5a*/ 	.byte	0x08
	.zero		1


	//   ....[9]....
        /*0f5c*/ 	.word	0x00000500
        /*0f60*/ 	.word	0x000000ff
        /*0f64*/ 	.word	0x0002d868
        /*0f68*/ 	.short	0x0100
        /*0f6a*/ 	.byte	0x08
	.zero		1


	//   ....[10]....
        /*0f6c*/ 	.word	0x000005f0
        /*0f70*/ 	.word	0x000000ff
        /*0f74*/ 	.word	0x0002d870
        /*0f78*/ 	.short	0x0100
        /*0f7a*/ 	.byte	0x06
	.zero		1


	//   ....[11]....
        /*0f7c*/ 	.word	0x00000600
        /*0f80*/ 	.word	0x000000ff
        /*0f84*/ 	.word	0x0002d880
        /*0f88*/ 	.short	0x0100
        /*0f8a*/ 	.byte	0x06
	.zero		1


	//   ....[12]....
        /*0f8c*/ 	.word	0x00000610
        /*0f90*/ 	.word	0x000000ff
        /*0f94*/ 	.word	0x0002d878
        /*0f98*/ 	.short	0x0100
        /*0f9a*/ 	.byte	0x06
	.zero		1


	//   ....[13]....
        /*0f9c*/ 	.word	0x00000620
        /*0fa0*/ 	.word	0x000000ff
        /*0fa4*/ 	.word	0x0002d888
        /*0fa8*/ 	.short	0x0100
        /*0faa*/ 	.byte	0x06
	.zero		1


	//   ....[14]....
        /*0fac*/ 	.word	0x00000750
        /*0fb0*/ 	.word	0x000000ff
        /*0fb4*/ 	.word	0x0002d890
        /*0fb8*/ 	.short	0x0100
        /*0fba*/ 	.byte	0x08
	.zero		1


	//   ....[15]....
        /*0fbc*/ 	.word	0x00000760
        /*0fc0*/ 	.word	0x000000ff
        /*0fc4*/ 	.word	0x0002d8a0
        /*0fc8*/ 	.short	0x0100
        /*0fca*/ 	.byte	0x08
	.zero		1


	//   ....[16]....
        /*0fcc*/ 	.word	0x00000770
        /*0fd0*/ 	.word	0x000000ff
        /*0fd4*/ 	.word	0x0002d898
        /*0fd8*/ 	.short	0x0100
        /*0fda*/ 	.byte	0x08
	.zero		1


	//   ....[17]....
        /*0fdc*/ 	.word	0x00000780
        /*0fe0*/ 	.word	0x000000ff
        /*0fe4*/ 	.word	0x0002d8a8
        /*0fe8*/ 	.short	0x0100
        /*0fea*/ 	.byte	0x08
	.zero		1


	//   ....[18]....
        /*0fec*/ 	.word	0x000008b0
        /*0ff0*/ 	.word	0x000000ff
        /*0ff4*/ 	.word	0x0002d8b0
        /*0ff8*/ 	.short	0x0100
        /*0ffa*/ 	.byte	0x08
	.zero		1


	//   ....[19]....
        /*0ffc*/ 	.word	0x000008c0
        /*1000*/ 	.word	0x000000ff
        /*1004*/ 	.word	0x0002d8c0
        /*1008*/ 	.short	0x0100
        /*100a*/ 	.byte	0x08
	.zero		1


	//   ....[20]....
        /*100c*/ 	.word	0x000008d0
        /*1010*/ 	.word	0x000000ff
        /*1014*/ 	.word	0x0002d8b8
        /*1018*/ 	.short	0x0100
        /*101a*/ 	.byte	0x08
	.zero		1


	//   ....[21]....
        /*101c*/ 	.word	0x000008e0
        /*1020*/ 	.word	0x000000ff
        /*1024*/ 	.word	0x0002d8c8
        /*1028*/ 	.short	0x0100
        /*102a*/ 	.byte	0x08
	.zero		1


	//   ....[22]....
        /*102c*/ 	.word	0x000034c0
        /*1030*/ 	.word	0x0000001f
        /*1034*/ 	.word	0x0002d890
        /*1038*/ 	.short	0x010a
        /*103a*/ 	.byte	0x3f
	.zero		1


	//   ....[23]....
        /*103c*/ 	.word	0x00005140
        /*1040*/ 	.word	0x0000001f
        /*1044*/ 	.word	0x0002d890
        /*1048*/ 	.short	0x010a
        /*104a*/ 	.byte	0x3f
	.zero		1


	//   ....[24]....
        /*104c*/ 	.word	0x00006a30
        /*1050*/ 	.word	0x0000001f
        /*1054*/ 	.word	0x0002d890
        /*1058*/ 	.short	0x010a
        /*105a*/ 	.byte	0x3f
	.zero		1


	//   ....[25]....
        /*105c*/ 	.word	0x00006f00
        /*1060*/ 	.word	0x0000000b
        /*1064*/ 	.word	0x00000000
        /*1068*/ 	.short	0x0101
        /*106a*/ 	.byte	0x3f
	.zero		1


	//   ....[26]....
        /*106c*/ 	.word	0x00006f40
        /*1070*/ 	.word	0x0000001f
        /*1074*/ 	.word	0x0002d8b0
        /*1078*/ 	.short	0x010a
        /*107a*/ 	.byte	0x3f
	.zero		1


	//   ....[27]....
        /*107c*/ 	.word	0x000073d0
        /*1080*/ 	.word	0x0000001f
        /*1084*/ 	.word	0x00000000
        /*1088*/ 	.short	0x0101
        /*108a*/ 	.byte	0x3f
	.zero		1


	//   ....[28]....
        /*108c*/ 	.word	0x00007b90
        /*1090*/ 	.word	0x00000002
        /*1094*/ 	.word	0x0002d800
        /*1098*/ 	.short	0x010a
        /*109a*/ 	.byte	0x3f
	.zero		1


	//   ....[29]....
        /*109c*/ 	.word	0x00007be0
        /*10a0*/ 	.word	0x00000002
        /*10a4*/ 	.word	0x0002d800
        /*10a8*/ 	.short	0x010a
        /*10aa*/ 	.byte	0x3f
	.zero		1


	//   ....[30]....
        /*10ac*/ 	.word	0x00008690
        /*10b0*/ 	.word	0x00000002
        /*10b4*/ 	.word	0x0002d800
        /*10b8*/ 	.short	0x010a
        /*10ba*/ 	.byte	0x3f
	.zero		1


	//   ....[31]....
        /*10bc*/ 	.word	0x0000a210
        /*10c0*/ 	.word	0x00000002
        /*10c4*/ 	.word	0x0002d800
        /*10c8*/ 	.short	0x010a
        /*10ca*/ 	.byte	0x3f
	.zero		1


	//   ....[32]....
        /*10cc*/ 	.word	0x0000ba90
        /*10d0*/ 	.word	0x00000008
        /*10d4*/ 	.word	0x0002d830
        /*10d8*/ 	.short	0x010a
        /*10da*/ 	.byte	0x3f
	.zero		1


	//   ....[33]....
        /*10dc*/ 	.word	0x0000bb60
        /*10e0*/ 	.word	0x00000008
        /*10e4*/ 	.word	0x0002d830
        /*10e8*/ 	.short	0x010a
        /*10ea*/ 	.byte	0x3f
	.zero		1


	//   ....[34]....
        /*10ec*/ 	.word	0x0000cd20
        /*10f0*/ 	.word	0x00000008
        /*10f4*/ 	.word	0x00000000
        /*10f8*/ 	.short	0x0101
        /*10fa*/ 	.byte	0x3f
	.zero		1


	//   ....[35]....
        /*10fc*/ 	.word	0x0000e030
        /*1100*/ 	.word	0x00000003
        /*1104*/ 	.word	0x0002d830
        /*1108*/ 	.short	0x010a
        /*110a*/ 	.byte	0x3f
	.zero		1


	//   ....[36]....
        /*110c*/ 	.word	0x0000e080
        /*1110*/ 	.word	0x00000003
        /*1114*/ 	.word	0x0002d830
        /*1118*/ 	.short	0x010a
        /*111a*/ 	.byte	0x3f
	.zero		1


	//   ....[37]....
        /*111c*/ 	.word	0x0000e510
        /*1120*/ 	.word	0x00000003
        /*1124*/ 	.word	0x0002d850
        /*1128*/ 	.short	0x010a
        /*112a*/ 	.byte	0x3f
	.zero		1


	//   ....[38]....
        /*112c*/ 	.word	0x0000e550
        /*1130*/ 	.word	0x00000003
        /*1134*/ 	.word	0x0002d850
        /*1138*/ 	.short	0x010a
        /*113a*/ 	.byte	0x3f
	.zero		1


	//   ....[39]....
        /*113c*/ 	.word	0x0000ebc0
        /*1140*/ 	.word	0x00000000
        /*1144*/ 	.word	0x00000000
        /*1148*/ 	.short	0x0101
        /*114a*/ 	.byte	0x3f
	.zero		1


	//   ....[40]....
        /*114c*/ 	.word	0x0000fd80
        /*1150*/ 	.word	0x00000004
        /*1154*/ 	.word	0x00000000
        /*1158*/ 	.short	0x0101
        /*115a*/ 	.byte	0x3f
	.zero		1


	//   ....[41]....
        /*115c*/ 	.word	0x00010460
        /*1160*/ 	.word	0x0000000c
        /*1164*/ 	.word	0x0002d850
        /*1168*/ 	.short	0x010a
        /*116a*/ 	.byte	0x3f
	.zero		1


	//   ....[42]....
        /*116c*/ 	.word	0x00010510
        /*1170*/ 	.word	0x0000000c
        /*1174*/ 	.word	0x0002d850
        /*1178*/ 	.short	0x010a
        /*117a*/ 	.byte	0x3f
	.zero		1


	//   ....[43]....
        /*117c*/ 	.word	0x00010d10
        /*1180*/ 	.word	0x0000000c
        /*1184*/ 	.word	0x00000000
        /*1188*/ 	.short	0x0101
        /*118a*/ 	.byte	0x3f
	.zero		1


	//   ....[44]....
        /*118c*/ 	.word	0x00012080
        /*1190*/ 	.word	0x00000000
        /*1194*/ 	.word	0x00000000
        /*1198*/ 	.short	0x0101
        /*119a*/ 	.byte	0x3f
	.zero		1


	//   ....[45]....
        /*119c*/ 	.word	0x00012600
        /*11a0*/ 	.word	0x00000008
        /*11a4*/ 	.word	0x00000000
        /*11a8*/ 	.short	0x0101
        /*11aa*/ 	.byte	0x3f
	.zero		1


	//   ....[46]....
        /*11ac*/ 	.word	0x00015420
        /*11b0*/ 	.word	0x00000010
        /*11b4*/ 	.word	0x0002d820
        /*11b8*/ 	.short	0x010a
        /*11ba*/ 	.byte	0x3f
	.zero		1


	//   ....[47]....
        /*11bc*/ 	.word	0x000154e0
        /*11c0*/ 	.word	0x00000009
        /*11c4*/ 	.word	0x0002d8a0
        /*11c8*/ 	.short	0x010a
        /*11ca*/ 	.byte	0x3f
	.zero		1


	//   ....[48]....
        /*11cc*/ 	.word	0x00015910
        /*11d0*/ 	.word	0x00000009
        /*11d4*/ 	.word	0x0002d8c0
        /*11d8*/ 	.short	0x010a
        /*11da*/ 	.byte	0x3f
	.zero		1


	//   ....[49]....
        /*11dc*/ 	.word	0x00015e70
        /*11e0*/ 	.word	0x00000009
        /*11e4*/ 	.word	0x0002d8a0
        /*11e8*/ 	.short	0x010a
        /*11ea*/ 	.byte	0x3f
	.zero		1


	//   ....[50]....
        /*11ec*/ 	.word	0x00016290
        /*11f0*/ 	.word	0x00000009
        /*11f4*/ 	.word	0x0002d8c0
        /*11f8*/ 	.short	0x010a
        /*11fa*/ 	.byte	0x3f
	.zero		1


	//   ....[51]....
        /*11fc*/ 	.word	0x00017410
        /*1200*/ 	.word	0x00000000
        /*1204*/ 	.word	0x0002d840
        /*1208*/ 	.short	0x010a
        /*120a*/ 	.byte	0x3f
	.zero		1


	//   ....[52]....
        /*120c*/ 	.word	0x00017960
        /*1210*/ 	.word	0x00000000
        /*1214*/ 	.word	0x0002d830
        /*1218*/ 	.short	0x0107
        /*121a*/ 	.byte	0x3f
	.zero		1


	//   ....[53]....
        /*121c*/ 	.word	0x00017a30
        /*1220*/ 	.word	0x00000000
        /*1224*/ 	.word	0x0002d830
        /*1228*/ 	.short	0x0101
        /*122a*/ 	.byte	0x3f
	.zero		1


	//   ....[54]....
        /*122c*/ 	.word	0x00018650
        /*1230*/ 	.word	0x00000010
        /*1234*/ 	.word	0x0002d800
        /*1238*/ 	.short	0x0107
        /*123a*/ 	.byte	0x3f
	.zero		1


	//   ....[55]....
        /*123c*/ 	.word	0x00018740
        /*1240*/ 	.word	0x00000010
        /*1244*/ 	.word	0x0002d800
        /*1248*/ 	.short	0x0101
        /*124a*/ 	.byte	0x3f
	.zero		1


	//   ....[56]....
        /*124c*/ 	.word	0x00018760
        /*1250*/ 	.word	0x00000010
        /*1254*/ 	.word	0x0002d820
        /*1258*/ 	.short	0x010a
        /*125a*/ 	.byte	0x3f
	.zero		1


	//   ....[57]....
        /*125c*/ 	.word	0x00018b80
        /*1260*/ 	.word	0x00000005
        /*1264*/ 	.word	0x0002d840
        /*1268*/ 	.short	0x010a
        /*126a*/ 	.byte	0x3f
	.zero		1


	//   ....[58]....
        /*126c*/ 	.word	0x00018f90
        /*1270*/ 	.word	0x00000005
        /*1274*/ 	.word	0x0002d830
        /*1278*/ 	.short	0x0107
        /*127a*/ 	.byte	0x3f
	.zero		1


	//   ....[59]....
        /*127c*/ 	.word	0x00019050
        /*1280*/ 	.word	0x00000005
        /*1284*/ 	.word	0x0002d830
        /*1288*/ 	.short	0x0101
        /*128a*/ 	.byte	0x3f
	.zero		1


	//   ....[60]....
        /*128c*/ 	.word	0x000190b0
        /*1290*/ 	.word	0x00000005
        /*1294*/ 	.word	0x0002d860
        /*1298*/ 	.short	0x010a
        /*129a*/ 	.byte	0x3f
	.zero		1


	//   ....[61]....
        /*129c*/ 	.word	0x00019560
        /*12a0*/ 	.word	0x00000005
        /*12a4*/ 	.word	0x0002d850
        /*12a8*/ 	.short	0x0107
        /*12aa*/ 	.byte	0x3f
	.zero		1


	//   ....[62]....
        /*12ac*/ 	.word	0x00019650
        /*12b0*/ 	.word	0x00000005
        /*12b4*/ 	.word	0x0002d850
        /*12b8*/ 	.short	0x0101
        /*12ba*/ 	.byte	0x3f
	.zero		1


	//   ....[63]....
        /*12bc*/ 	.word	0x00019880
        /*12c0*/ 	.word	0x00000000
        /*12c4*/ 	.word	0x0002d860
        /*12c8*/ 	.short	0x010a
        /*12ca*/ 	.byte	0x3f
	.zero		1


	//   ....[64]....
        /*12cc*/ 	.word	0x00019cb0
        /*12d0*/ 	.word	0x00000000
        /*12d4*/ 	.word	0x0002d850
        /*12d8*/ 	.short	0x0107
        /*12da*/ 	.byte	0x3f
	.zero		1


	//   ....[65]....
        /*12dc*/ 	.word	0x00019d90
        /*12e0*/ 	.word	0x00000000
        /*12e4*/ 	.word	0x0002d850
        /*12e8*/ 	.short	0x0101
        /*12ea*/ 	.byte	0x3f
	.zero		1


	//   ....[66]....
        /*12ec*/ 	.word	0x0001aad0
        /*12f0*/ 	.word	0x00000005
        /*12f4*/ 	.word	0x0002d820
        /*12f8*/ 	.short	0x010a
        /*12fa*/ 	.byte	0x3f
	.zero		1


	//   ....[67]....
        /*12fc*/ 	.word	0x0001ac70
        /*1300*/ 	.word	0x00000003
        /*1304*/ 	.word	0x0002d840
        /*1308*/ 	.short	0x010a
        /*130a*/ 	.byte	0x3f
	.zero		1


	//   ....[68]....
        /*130c*/ 	.word	0x0001ad00
        /*1310*/ 	.word	0x00000005
        /*1314*/ 	.word	0x0002d840
        /*1318*/ 	.short	0x010a
        /*131a*/ 	.byte	0x3f
	.zero		1


	//   ....[69]....
        /*131c*/ 	.word	0x0001ad40
        /*1320*/ 	.word	0x00000003
        /*1324*/ 	.word	0x0002d860
        /*1328*/ 	.short	0x010a
        /*132a*/ 	.byte	0x3f
	.zero		1


	//   ....[70]....
        /*132c*/ 	.word	0x0001ad80
        /*1330*/ 	.word	0x00000005
        /*1334*/ 	.word	0x0002d860
        /*1338*/ 	.short	0x010a
        /*133a*/ 	.byte	0x3f
	.zero		1


	//   ....[71]....
        /*133c*/ 	.word	0x0001ade0
        /*1340*/ 	.word	0x0000001f
        /*1344*/ 	.word	0x0002d890
        /*1348*/ 	.short	0x010a
        /*134a*/ 	.byte	0x3f
	.zero		1


	//   ....[72]....
        /*134c*/ 	.word	0x0001af60
        /*1350*/ 	.word	0x0000001f
        /*1354*/ 	.word	0x0002d890
        /*1358*/ 	.short	0x010a
        /*135a*/ 	.byte	0x3f
	.zero		1


	//   ....[73]....
        /*135c*/ 	.word	0x0001b0e0
        /*1360*/ 	.word	0x0000001f
        /*1364*/ 	.word	0x0002d890
        /*1368*/ 	.short	0x010a
        /*136a*/ 	.byte	0x3f
	.zero		1


	//   ....[74]....
        /*136c*/ 	.word	0x0001b250
        /*1370*/ 	.word	0x0000001f
        /*1374*/ 	.word	0x0002d8b0
        /*1378*/ 	.short	0x010a
        /*137a*/ 	.byte	0x3f
	.zero		1


	//   ....[75]....
        /*137c*/ 	.word	0x0001b510
        /*1380*/ 	.word	0x00000002
        /*1384*/ 	.word	0x0002d800
        /*1388*/ 	.short	0x010a
        /*138a*/ 	.byte	0x3f
	.zero		1


	//   ....[76]....
        /*138c*/ 	.word	0x0001b730
        /*1390*/ 	.word	0x00000002
        /*1394*/ 	.word	0x0002d800
        /*1398*/ 	.short	0x010a
        /*139a*/ 	.byte	0x3f
	.zero		1


	//   ....[77]....
        /*139c*/ 	.word	0x0001b780
        /*13a0*/ 	.word	0x00000008
        /*13a4*/ 	.word	0x0002d830
        /*13a8*/ 	.short	0x010a
        /*13aa*/ 	.byte	0x3f
	.zero		1


	//   ....[78]....
        /*13ac*/ 	.word	0x0001b7d0
        /*13b0*/ 	.word	0x00000003
        /*13b4*/ 	.word	0x0002d830
        /*13b8*/ 	.short	0x010a
        /*13ba*/ 	.byte	0x3f
	.zero		1


	//   ....[79]....
        /*13bc*/ 	.word	0x0001b820
        /*13c0*/ 	.word	0x00000003
        /*13c4*/ 	.word	0x0002d850
        /*13c8*/ 	.short	0x010a
        /*13ca*/ 	.byte	0x3f
	.zero		1


	//   ....[80]....
        /*13cc*/ 	.word	0x0001b870
        /*13d0*/ 	.word	0x0000000c
        /*13d4*/ 	.word	0x0002d850
        /*13d8*/ 	.short	0x010a
        /*13da*/ 	.byte	0x3f
	.zero		1


	//   ....[81]....
        /*13dc*/ 	.word	0x0001bfe0
        /*13e0*/ 	.word	0x00000010
        /*13e4*/ 	.word	0x0002d820
        /*13e8*/ 	.short	0x010a
        /*13ea*/ 	.byte	0x3f
	.zero		1


	//   ....[82]....
        /*13ec*/ 	.word	0x0001c030
        /*13f0*/ 	.word	0x00000009
        /*13f4*/ 	.word	0x0002d8a0
        /*13f8*/ 	.short	0x010a
        /*13fa*/ 	.byte	0x3f
	.zero		1


	//   ....[83]....
        /*13fc*/ 	.word	0x0001c080
        /*1400*/ 	.word	0x00000009
        /*1404*/ 	.word	0x0002d8c0
        /*1408*/ 	.short	0x010a
        /*140a*/ 	.byte	0x3f
	.zero		1


	//   ....[84]....
        /*140c*/ 	.word	0x0001c0d0
        /*1410*/ 	.word	0x00000009
        /*1414*/ 	.word	0x0002d8a0
        /*1418*/ 	.short	0x010a
        /*141a*/ 	.byte	0x3f
	.zero		1


	//   ....[85]....
        /*141c*/ 	.word	0x0001c120
        /*1420*/ 	.word	0x00000009
        /*1424*/ 	.word	0x0002d8c0
        /*1428*/ 	.short	0x010a
        /*142a*/ 	.byte	0x3f
	.zero		1


	//   ....[86]....
        /*142c*/ 	.word	0x0001c240
        /*1430*/ 	.word	0x00000000
        /*1434*/ 	.word	0x0002d840
        /*1438*/ 	.short	0x010a
        /*143a*/ 	.byte	0x3f
	.zero		1


	//   ....[87]....
        /*143c*/ 	.word	0x0001d070
        /*1440*/ 	.word	0x00000010
        /*1444*/ 	.word	0x0002d820
        /*1448*/ 	.short	0x010a
        /*144a*/ 	.byte	0x3f
	.zero		1


	//   ....[88]....
        /*144c*/ 	.word	0x0001d0c0
        /*1450*/ 	.word	0x00000005
        /*1454*/ 	.word	0x0002d840
        /*1458*/ 	.short	0x010a
        /*145a*/ 	.byte	0x3f
	.zero		1


	//   ....[89]....
        /*145c*/ 	.word	0x0001d660
        /*1460*/ 	.word	0x00000005
        /*1464*/ 	.word	0x0002d860
        /*1468*/ 	.short	0x010a
        /*146a*/ 	.byte	0x3f
	.zero		1


	//   ....[90]....
        /*146c*/ 	.word	0x0001dc40
        /*1470*/ 	.word	0x00000000
        /*1474*/ 	.word	0x0002d860
        /*1478*/ 	.short	0x010a
        /*147a*/ 	.byte	0x3f
	.zero		1


	//   ....[91]....
        /*147c*/ 	.word	0x0001ec30
        /*1480*/ 	.word	0x00000005
        /*1484*/ 	.word	0x0002d820
        /*1488*/ 	.short	0x010a
        /*148a*/ 	.byte	0x3f
	.zero		1


	//   ....[92]....
        /*148c*/ 	.word	0x0001edd0
        /*1490*/ 	.word	0x00000003
        /*1494*/ 	.word	0x0002d840
        /*1498*/ 	.short	0x010a
        /*149a*/ 	.byte	0x3f
	.zero		1


	//   ....[93]....
        /*149c*/ 	.word	0x0001ee20
        /*14a0*/ 	.word	0x00000005
        /*14a4*/ 	.word	0x0002d840
        /*14a8*/ 	.short	0x010a
        /*14aa*/ 	.byte	0x3f
	.zero		1


	//   ....[94]....
        /*14ac*/ 	.word	0x0001ee70
        /*14b0*/ 	.word	0x00000003
        /*14b4*/ 	.word	0x0002d860
        /*14b8*/ 	.short	0x010a
        /*14ba*/ 	.byte	0x3f
	.zero		1


	//----- nvinfo : EIATTR_NUM_MBARRIERS
	.align		4
.L_1175:
        /*14bc*/ 	.byte	0x03, 0x38
        /*14be*/ 	.short	0x0016


	//----- nvinfo : EIATTR_EXIT_INSTR_OFFSETS
	.align		4
        /*14c0*/ 	.byte	0x04, 0x1c
        /*14c2*/ 	.short	(.L_1177 - .L_1176)


	//   ....[0]....
.L_1176:
        /*14c4*/ 	.word	0x0001add0


	//----- nvinfo : EIATTR_MAX_THREADS
	.align		4
.L_1177:
        /*14c8*/ 	.byte	0x04, 0x05
        /*14ca*/ 	.short	(.L_1179 - .L_1178)
.L_1178:
        /*14cc*/ 	.word	0x00000200
        /*14d0*/ 	.word	0x00000001
        /*14d4*/ 	.word	0x00000001


	//----- nvinfo : EIATTR_CRS_STACK_SIZE
	.align		4
.L_1179:
        /*14d8*/ 	.byte	0x04, 0x1e
        /*14da*/ 	.short	(.L_1181 - .L_1180)
.L_1180:
        /*14dc*/ 	.word	0x00000000


	//----- nvinfo : EIATTR_CBANK_PARAM_SIZE
	.align		4
.L_1181:
        /*14e0*/ 	.byte	0x03, 0x19
        /*14e2*/ 	.short	0x0af0


	//----- nvinfo : EIATTR_PARAM_CBANK
	.align		4
        /*14e4*/ 	.byte	0x04, 0x0a
        /*14e6*/ 	.short	(.L_1183 - .L_1182)
	.align		4
.L_1182:
        /*14e8*/ 	.word	index@(.nv.constant0._ZN7cutlass13device_kernelIN5flash11enable_sm90INS1_16FlashAttnFwdSm90INS1_25CollectiveMainloopFwdSm90ILi2EN4cute5tupleIJNS5_1CILi1EEES8_S8_EEENS6_IJNS7_ILi192EEENS7_ILi128EEENS7_ILi96EEEEEELi96ENS_10bfloat16_tEfNS_4arch4Sm90ELb0ELb0ELb0ELb1ELb1ELb1ELb0ELb0ELb1ELb1ELb1ELb0EEENS1_21CollectiveEpilogueFwdINS6_IJSA_SC_SB_EEES9_SE_SG_Li384ELb1ELb1ELb1ELb0EEENS1_36VarlenDynamicPersistentTileSchedulerILi192ELi128ELi384ELi128ELb1ELb1ELb1ELb0ELb1ELb1EEEEEEEEEvNT_6ParamsE)
        /*14ec*/ 	.short	0x0210
        /*14ee*/ 	.short	0x0af0


	//----- nvinfo : EIATTR_SW_WAR
	.align		4
.L_1183:
        /*14f0*/ 	.byte	0x04, 0x36
        /*14f2*/ 	.short	(.L_1185 - .L_1184)
.L_1184:
        /*14f4*/ 	.word	0x00000008
.L_1185:


//--------------------- .nv.info._ZN7cutlass13device_kernelIN5flash11enable_sm90INS1_16FlashAttnFwdSm90INS1_25CollectiveMainloopFwdSm90ILi2EN4cute5tupleIJNS5_1CILi1EEES8_S8_EEENS6_IJNS7_ILi192EEENS7_ILi128EEENS7_ILi96EEEEEELi96ENS_10bfloat16_tEfNS_4arch4Sm90ELb0ELb1ELb0ELb0ELb1ELb0ELb0ELb0ELb1ELb1ELb1ELb0EEENS1_21CollectiveEpilogueFwdINS6_IJSA_SC_SB_EEES9_SE_SG_Li384ELb0ELb1ELb1ELb0EEENS1_19SingleTileSchedulerILb0ELb1ELb1ELi192EEEEEEEEEvNT_6ParamsE --------------------------
	.section	.nv.info._ZN7cutlass13device_kernelIN5flash11enable_sm90INS1_16FlashAttnFwdSm90INS1_25CollectiveMainloopFwdSm90ILi2EN4cute5tupleIJNS5_1CILi1EEES8_S8_EEENS6_IJNS7_ILi192EEENS7_ILi128EEENS7_ILi96EEEEEELi96ENS_10bfloat16_tEfNS_4arch4Sm90ELb0ELb1ELb0ELb0ELb1ELb0ELb0ELb0ELb1ELb1ELb1ELb0EEENS1_21CollectiveEpilogueFwdINS6_IJSA_SC_SB_EEES9_SE_SG_Li384ELb0ELb1ELb1ELb0EEENS1_19SingleTileSchedulerILb0ELb1ELb1ELi192EEEEEEEEEvNT_6ParamsE,"",@"SHT_CUDA_INFO"
	.sectionflags	@""
	.align	4


	//----- nvinfo : EIATTR_CUDA_API_VERSION
	.align		4
        /*0000*/ 	.byte	0x04, 0x37
        /*0002*/ 	.short	(.L_1187 - .L_1186)
.L_1186:
        /*0004*/ 	.word	0x00000082


	//----- nvinfo : EIATTR_KPARAM_INFO
	.align		4
.L_1187:
        /*0008*/ 	.byte	0x04, 0x17
        /*000a*/ 	.short	(.L_1189 - .L_1188)
.L_1188:
        /*000c*/ 	.word	0x00000000
        /*0010*/ 	.short	0x0000
        /*0012*/ 	.short	0x0070
        /*0014*/ 	.byte	0x00, 0xf0, 0x01, 0x28


	//----- nvinfo : EIATTR_SPARSE_MMA_MASK
	.align		4
.L_1189:
        /*0018*/ 	.byte	0x03, 0x50
        /*001a*/ 	.short	0x0000


	//----- nvinfo : EIATTR_MAXREG_COUNT
	.align		4
        /*001c*/ 	.byte	0x03, 0x1b
        /*001e*/ 	.short	0x0080


	//----- nvinfo : EIATTR_NUM_BARRIERS
	.align		4
        /*0020*/ 	.byte	0x02, 0x4c
        /*0022*/ 	.byte	0x10
	.zero		1


	//----- nvinfo : EIATTR_EXTERNS
	.align		4
        /*0024*/ 	.byte	0x04, 0x0f
        /*0026*/ 	.short	(.L_1191 - .L_1190)


	//   ....[0]....
	.align		4
.L_1190:
        /*0028*/ 	.word	index@(__assertfail)


	//----- nvinfo : EIATTR_ANNOTATIONS
	.align		4
.L_1191:
        /*002c*/ 	.byte	0x04, 0x55
        /*002e*/ 	.short	(.L_1193 - .L_1192)


	//   ....[0]....
.L_1192:
        /*0030*/ 	.word	0x00000001
        /*0034*/ 	.byte	0xb0, 0x08, 0x00, 0x00, 0x01, 0x00, 0x00, 0x00, 0x10, 0x0a, 0x00, 0x00, 0x01, 0x00, 0x00, 0x00
        /*0044*/ 	.byte	0x60, 0x17, 0x00, 0x00, 0x01, 0x00, 0x00, 0x00, 0xf0, 0xdf, 0x00, 0x00, 0x01, 0x00, 0x00, 0x00
        /*0054*/ 	.byte	0x00, 0xf3, 0x00, 0x00, 0x01, 0x00, 0x00, 0x00, 0x80, 0x06, 0x01, 0x00, 0x01, 0x00, 0x00, 0x00
        /*0064*/ 	.byte	0xa0, 0x06, 0x01, 0x00, 0x01, 0x00, 0x00, 0x00, 0x00, 0x08, 0x01, 0x00, 0x01, 0x00, 0x00, 0x00
        /*0074*/ 	.byte	0x50, 0x1e, 0x01, 0x00, 0x01, 0x00, 0x00, 0x00, 0x70, 0x1e, 0x01, 0x00, 0x01, 0x00, 0x00, 0x00
        /*0084*/ 	.byte	0x90, 0x32, 0x01, 0x00


	//----- nvinfo : EIATTR_MERCURY_ISA_VERSION
	.align		4
.L_1193:
        /*0088*/ 	.byte	0x03, 0x5f
        /*008a*/ 	.short	0x0101


	//----- nvinfo : EIATTR_INT_WARP_WIDE_INSTR_OFFSETS
	.align		4
        /*008c*/ 	.byte	0x04, 0x31
        /*008e*/ 	.short	(.L_1195 - .L_1194)


	//   ....[0]....
.L_1194:
        /*0090*/ 	.word	0x000000c0


	//   ....[1]....
        /*0094*/ 	.word	0x000000d0


	//   ....[2]....
        /*0098*/ 	.word	0x00000170


	//----- nvinfo : EIATTR_COOP_GROUP_MASK_REGIDS
	.align		4
.L_1195:
        /*009c*/ 	.byte	0x04, 0x29
        /*009e*/ 	.short	(.L_1197 - .L_1196)


	//   ....[0]....
.L_1196:
        /*00a0*/ 	.word	0xffffffff


	//   ....[1]....
        /*00a4*/ 	.word	0xffffffff


	//   ....[2]....
        /*00a8*/ 	.word	0xffffffff


	//   ....[3]....
        /*00ac*/ 	.word	0xffffffff


	//   ....[4]....
        /*00b0*/ 	.word	0xffffffff


	//   ....[5]....
        /*00b4*/ 	.word	0xffffffff


	//   ....[6]....
        /*00b8*/ 	.word	0xffffffff


	//   ....[7]....
        /*00bc*/ 	.word	0xffffffff


	//   ....[8]....
        /*00c0*/ 	.word	0xffffffff


	//   ....[9]....
        /*00c4*/ 	.word	0xffffffff


	//   ....[10]....
        /*00c8*/ 	.word	0xffffffff


	//   ....[11]....
        /*00cc*/ 	.word	0xffffffff


	//   ....[12]....
        /*00d0*/ 	.word	0xffffffff


	//   ....[13]....
        /*00d4*/ 	.word	0xffffffff


	//   ....[14]....
        /*00d8*/ 	.word	0xffffffff


	//   ....[15]....
        /*00dc*/ 	.word	0xffffffff


	//   ....[16]....
        /*00e0*/ 	.word	0xffffffff


	//   ....[17]....
        /*00e4*/ 	.word	0xffffffff


	//   ....[18]....
        /*00e8*/ 	.word	0xffffffff


	//   ....[19]....
        /*00ec*/ 	.word	0xffffffff


	//   ....[20]....
        /*00f0*/ 	.word	0xffffffff


	//   ....[21]....
        /*00f4*/ 	.word	0xffffffff


	//   ....[22]....
        /*00f8*/ 	.word	0xffffffff


	//   ....[23]....
        /*00fc*/ 	.word	0xffffffff


	//   ....[24]....
        /*0100*/ 	.word	0xffffffff


	//   ....[25]....
        /*0104*/ 	.word	0xffffffff


	//   ....[26]....
        /*0108*/ 	.word	0xffffffff


	//   ....[27]....
        /*010c*/ 	.word	0xffffffff


	//   ....[28]....
        /*0110*/ 	.word	0xffffffff


	//   ....[29]....
        /*0114*/ 	.word	0xffffffff


	//   ....[30]....
        /*0118*/ 	.word	0xffffffff


	//   ....[31]....
        /*011c*/ 	.word	0xffffffff


	//   ....[32]....
        /*0120*/ 	.word	0xffffffff


	//   ....[33]....
        /*0124*/ 	.word	0xffffffff


	//   ....[34]....
        /*0128*/ 	.word	0xffffffff


	//   ....[35]....
        /*012c*/ 	.word	0xffffffff


	//   ....[36]....
        /*0130*/ 	.word	0xffffffff


	//   ....[37]....
        /*0134*/ 	.word	0xffffffff


	//   ....[38]....
        /*0138*/ 	.word	0xffffffff


	//   ....[39]....
        /*013c*/ 	.word	0xffffffff


	//   ....[40]....
        /*0140*/ 	.word	0xffffffff


	//   ....[41]....
        /*0144*/ 	.word	0xffffffff


	//   ....[42]....
        /*0148*/ 	.word	0xffffffff


	//   ....[43]....
        /*014c*/ 	.word	0xffffffff


	//   ....[44]....
        /*0150*/ 	.word	0xffffffff


	//   ....[45]....
        /*0154*/ 	.word	0xffffffff


	//   ....[46]....
        /*0158*/ 	.word	0xffffffff


	//   ....[47]....
        /*015c*/ 	.word	0xffffffff


	//   ....[48]....
        /*0160*/ 	.word	0xffffffff


	//   ....[49]....
        /*0164*/ 	.word	0xffffffff


	//   ....[50]....
        /*0168*/ 	.word	0xffffffff


	//   ....[51]....
        /*016c*/ 	.word	0xffffffff


	//   ....[52]....
        /*0170*/ 	.word	0xffffffff


	//   ....[53]....
        /*0174*/ 	.word	0xffffffff


	//   ....[54]....
        /*0178*/ 	.word	0xffffffff


	//   ....[55]....
        /*017c*/ 	.word	0xffffffff


	//   ....[56]....
        /*0180*/ 	.word	0xffffffff


	//   ....[57]....
        /*0184*/ 	.word	0xffffffff


	//   ....[58]....
        /*0188*/ 	.word	0xffffffff


	//   ....[59]....
        /*018c*/ 	.word	0xffffffff


	//   ....[60]....
        /*0190*/ 	.word	0xffffffff


	//   ....[61]....
        /*0194*/ 	.word	0xffffffff


	//   ....[62]....
        /*0198*/ 	.word	0xffffffff


	//   ....[63]....
        /*019c*/ 	.word	0xffffffff


	//   ....[64]....
        /*01a0*/ 	.word	0xffffffff


	//   ....[65]....
        /*01a4*/ 	.word	0xffffffff


	//   ....[66]....
        /*01a8*/ 	.word	0xffffffff


	//   ....[67]....
        /*01ac*/ 	.word	0xffffffff


	//   ....[68]....
        /*01b0*/ 	.word	0xffffffff


	//   ....[69]....
        /*01b4*/ 	.word	0xffffffff


	//   ....[70]....
        /*01b8*/ 	.word	0xffffffff


	//   ....[71]....
        /*01bc*/ 	.word	0xffffffff


	//   ....[72]....
        /*01c0*/ 	.word	0xffffffff


	//   ....[73]....
        /*01c4*/ 	.word	0xffffffff


	//   ....[74]....
        /*01c8*/ 	.word	0xffffffff


	//   ....[75]....
        /*01cc*/ 	.word	0xffffffff


	//   ....[76]....
        /*01d0*/ 	.word	0xffffffff


	//   ....[77]....
        /*01d4*/ 	.word	0xffffffff


	//   ....[78]....
        /*01d8*/ 	.word	0xffffffff


	//   ....[79]....
        /*01dc*/ 	.word	0xffffffff


	//   ....[80]....
        /*01e0*/ 	.word	0xffffffff


	//   ....[81]....
        /*01e4*/ 	.word	0xffffffff


	//   ....[82]....
        /*01e8*/ 	.word	0xffffffff


	//   ....[83]....
        /*01ec*/ 	.word	0xffffffff


	//   ....[84]....
        /*01f0*/ 	.word	0xffffffff


	//   ....[85]....
        /*01f4*/ 	.word	0xffffffff


	//   ....[86]....
        /*01f8*/ 	.word	0xffffffff


	//   ....[87]....
        /*01fc*/ 	.word	0xffffffff


	//   ....[88]....
        /*0200*/ 	.word	0xffffffff


	//   ....[89]....
        /*0204*/ 	.word	0xffffffff


	//   ....[90]....
        /*0208*/ 	.word	0xffffffff


	//   ....[91]....
        /*020c*/ 	.word	0x0500000f


	//   ....[92]....
        /*0210*/ 	.word	0x0500000f


	//   ....[93]....
        /*0214*/ 	.word	0x0500000f


	//   ....[94]....
        /*0218*/ 	.word	0x0500000f


	//   ....[95]....
        /*021c*/ 	.word	0x0500000f


	//   ....[96]....
        /*0220*/ 	.word	0x0500000f


	//   ....[97]....
        /*0224*/ 	.word	0x0500000f


	//   ....[98]....
        /*0228*/ 	.word	0x0500000f


	//   ....[99]....
        /*022c*/ 	.word	0x0500000f


	//   ....[100]....
        /*0230*/ 	.word	0x0500000f


	//   ....[101]....
        /*0234*/ 	.word	0x0500000f


	//   ....[102]....
        /*0238*/ 	.word	0x0500000f


	//   ....[103]....
        /*023c*/ 	.word	0x0500000f


	//   ....[104]....
        /*0240*/ 	.word	0x0500000f


	//   ....[105]....
        /*0244*/ 	.word	0x0500000f


	//   ....[106]....
        /*0248*/ 	.word	0x0500000f


	//   ....[107]....
        /*024c*/ 	.word	0x0500000f


	//   ....[108]....
        /*0250*/ 	.word	0x0500000f


	//   ....[109]....
        /*0254*/ 	.word	0x0500000f


	//   ....[110]....
        /*0258*/ 	.word	0x0500000f


	//   ....[111]....
        /*025c*/ 	.word	0x0500000f


	//   ....[112]....
        /*0260*/ 	.word	0x0500000f


	//   ....[113]....
        /*0264*/ 	.word	0x0500000f


	//   ....[114]....
        /*0268*/ 	.word	0x0500000f


	//   ....[115]....
        /*026c*/ 	.word	0x0500000f


	//   ....[116]....
        /*0270*/ 	.word	0x0500000f


	//   ....[117]....
        /*0274*/ 	.word	0x0500000f


	//   ....[118]....
        /*0278*/ 	.word	0x0500000f


	//   ....[119]....
        /*027c*/ 	.word	0x0500000f


	//   ....[120]....
        /*0280*/ 	.word	0x0500000f


	//   ....[121]....
        /*0284*/ 	.word	0x0500000f


	//   ....[122]....
        /*0288*/ 	.word	0x0500000f


	//   ....[123]....
        /*028c*/ 	.word	0x0500000f


	//   ....[124]....
        /*0290*/ 	.word	0x0500000f


	//   ....[125]....
        /*0294*/ 	.word	0x0500000f


	//   ....[126]....
        /*0298*/ 	.word	0x0500000f


	//   ....[127]....
        /*029c*/ 	.word	0x0500000f


	//   ....[128]....
        /*02a0*/ 	.word	0x0500000f


	//   ....[129]....
        /*02a4*/ 	.word	0x0500000f


	//   ....[130]....
        /*02a8*/ 	.word	0x0500000f


	//   ....[131]....
        /*02ac*/ 	.word	0x0500000f


	//   ....[132]....
        /*02b0*/ 	.word	0x0500000f


	//   ....[133]....
        /*02b4*/ 	.word	0x0500000f


	//   ....[134]....
        /*02b8*/ 	.word	0x0500000f


	//   ....[135]....
        /*02bc*/ 	.word	0x0500000f


	//   ....[136]....
        /*02c0*/ 	.word	0x0500000f


	//----- nvinfo : EIATTR_COOP_GROUP_INSTR_OFFSETS
	.align		4
.L_1197:
        /*02c4*/ 	.byte	0x04, 0x28
        /*02c6*/ 	.short	(.L_1199 - .L_1198)


	//   ....[0]....
.L_1198:
        /*02c8*/ 	.word	0x00000080


	//   ....[1]....
        /*02cc*/ 	.word	0x00000090


	//   ....[2]....
        /*02d0*/ 	.word	0x000002d0


	//   ....[3]....
        /*02d4*/ 	.word	0x00000430


	//   ....[4]....
        /*02d8*/ 	.word	0x00000550


	//   ....[5]....
        /*02dc*/ 	.word	0x000006b0


	//   ....[6]....
        /*02e0*/ 	.word	0x00001510


	//   ....[7]....
        /*02e4*/ 	.word	0x00001e40


	//   ....[8]....
        /*02e8*/ 	.word	0x000020f0


	//   ....[9]....
        /*02ec*/ 	.word	0x000034d0


	//   ....[10]....
        /*02f0*/ 	.word	0x000034f0


	//   ....[11]....
        /*02f4*/ 	.word	0x00003a10


	//   ....[12]....
        /*02f8*/ 	.word	0x00003a80


	//   ....[13]....
        /*02fc*/ 	.word	0x00004840


	//   ....[14]....
        /*0300*/ 	.word	0x00005640


	//   ....[15]....
        /*0304*/ 	.word	0x00005860


	//   ....[16]....
        /*0308*/ 	.word	0x00006450


	//   ....[17]....
        /*030c*/ 	.word	0x00006550


	//   ....[18]....
        /*0310*/ 	.word	0x00006da0


	//   ....[19]....
        /*0314*/ 	.word	0x00006e10


	//   ....[20]....
        /*0318*/ 	.word	0x00007e50


	//   ....[21]....
        /*031c*/ 	.word	0x00008ef0


	//   ....[22]....
        /*0320*/ 	.word	0x00008f00


	//   ....[23]....
        /*0324*/ 	.word	0x00008f30


	//   ....[24]....
        /*0328*/ 	.word	0x00008f40


	//   ....[25]....
        /*032c*/ 	.word	0x0000a2a0


	//   ....[26]....
        /*0330*/ 	.word	0x0000ad50


	//   ....[27]....
        /*0334*/ 	.word	0x0000afb0


	//   ....[28]....
        /*0338*/ 	.word	0x0000bbf0


	//   ....[29]....
        /*033c*/ 	.word	0x0000bcf0


	//   ....[30]....
        /*0340*/ 	.word	0x0000c550


	//   ....[31]....
        /*0344*/ 	.word	0x0000c5c0


	//   ....[32]....
        /*0348*/ 	.word	0x0000d600


	//   ....[33]....
        /*034c*/ 	.word	0x0000d730


	//   ....[34]....
        /*0350*/ 	.word	0x0000d770


	//   ....[35]....
        /*0354*/ 	.word	0x0000d870


	//   ....[36]....
        /*0358*/ 	.word	0x0000d880


	//   ....[37]....
        /*035c*/ 	.word	0x0000e7b0


	//   ....[38]....
        /*0360*/ 	.word	0x0000e7f0


	//   ....[39]....
        /*0364*/ 	.word	0x0000e830


	//   ....[40]....
        /*0368*/ 	.word	0x0000e870


	//   ....[41]....
        /*036c*/ 	.word	0x0000e890


	//   ....[42]....
        /*0370*/ 	.word	0x0000e8c0


	//   ....[43]....
        /*0374*/ 	.word	0x0000ed90


	//   ....[44]....
        /*0378*/ 	.word	0x0000eda0


	//   ....[45]....
        /*037c*/ 	.word	0x0000f670


	//   ....[46]....
        /*0380*/ 	.word	0x00010d30


	//   ....[47]....
        /*0384*/ 	.word	0x00010d40


	//   ....[48]....
        /*0388*/ 	.word	0x00010d50


	//   ....[49]....
        /*038c*/ 	.word	0x00010d60


	//   ....[50]....
        /*0390*/ 	.word	0x00010d80


	//   ....[51]....
        /*0394*/ 	.word	0x00010db0


	//   ....[52]....
        /*0398*/ 	.word	0x00010de0


	//   ....[53]....
        /*039c*/ 	.word	0x00010e10


	//   ....[54]....
        /*03a0*/ 	.word	0x00011720


	//   ....[55]....
        /*03a4*/ 	.word	0x00011740


	//   ....[56]....
        /*03a8*/ 	.word	0x00011750


	//   ....[57]....
        /*03ac*/ 	.word	0x000117d0


	//   ....[58]....
        /*03b0*/ 	.word	0x00011870


	//   ....[59]....
        /*03b4*/ 	.word	0x00011880


	//   ....[60]....
        /*03b8*/ 	.word	0x00011920


	//   ....[61]....
        /*03bc*/ 	.word	0x00011950


	//   ....[62]....
        /*03c0*/ 	.word	0x000119b0


	//   ....[63]....
        /*03c4*/ 	.word	0x000119c0


	//   ....[64]....
        /*03c8*/ 	.word	0x000119f0


	//   ....[65]....
        /*03cc*/ 	.word	0x00011a40


	//   ....[66]....
        /*03d0*/ 	.word	0x00012280


	//   ....[67]....
        /*03d4*/ 	.word	0x00012290


	//   ....[68]....
        /*03d8*/ 	.word	0x000122b0


	//   ....[69]....
        /*03dc*/ 	.word	0x00012330


	//   ....[70]....
        /*03e0*/ 	.word	0x00012340


	//   ....[71]....
        /*03e4*/ 	.word	0x000123a0


	//   ....[72]....
        /*03e8*/ 	.word	0x000123d0


	//   ....[73]....
        /*03ec*/ 	.word	0x00012410


	//   ....[74]....
        /*03f0*/ 	.word	0x00012630


	//   ....[75]....
        /*03f4*/ 	.word	0x00012650


	//   ....[76]....
        /*03f8*/ 	.word	0x00012670


	//   ....[77]....
        /*03fc*/ 	.word	0x000126f0


	//   ....[78]....
        /*0400*/ 	.word	0x00012710


	//   ....[79]....
        /*0404*/ 	.word	0x00012790


	//   ....[80]....
        /*0408*/ 	.word	0x000127b0


	//   ....[81]....
        /*040c*/ 	.word	0x000127c0


	//   ....[82]....
        /*0410*/ 	.word	0x00012cf0


	//   ....[83]....
        /*0414*/ 	.word	0x00012d20


	//   ....[84]....
        /*0418*/ 	.word	0x00012d50


	//   ....[85]....
        /*041c*/ 	.word	0x00012d80


	//   ....[86]....
        /*0420*/ 	.word	0x00012db0


	//   ....[87]....
        /*0424*/ 	.word	0x00012de0


	//   ....[88]....
        /*0428*/ 	.word	0x00012e00


	//   ....[89]....
        /*042c*/ 	.word	0x00012ea0


	//   ....[90]....
        /*0430*/ 	.word	0x00013220


	//   ....[91]....
        /*0434*/ 	.word	0x00013860


	//   ....[92]....
        /*0438*/ 	.word	0x00013950


	//   ....[93]....
        /*043c*/ 	.word	0x000139f0


	//   ....[94]....
        /*0440*/ 	.word	0x00013a80


	//   ....[95]....
        /*0444*/ 	.word	0x00013b60


	//   ....[96]....
        /*0448*/ 	.word	0x00013bd0


	//   ....[97]....
        /*044c*/ 	.word	0x00013cb0


	//   ....[98]....
        /*0450*/ 	.word	0x00013d60


	//   ....[99]....
        /*0454*/ 	.word	0x00013e60


	//   ....[100]....
        /*0458*/ 	.word	0x00013f00


	//   ....[101]....
        /*045c*/ 	.word	0x00013f60


	//   ....[102]....
        /*0460*/ 	.word	0x00014010


	//   ....[103]....
        /*0464*/ 	.word	0x000140e0


	//   ....[104]....
        /*0468*/ 	.word	0x00014170


	//   ....[105]....
        /*046c*/ 	.word	0x00014240


	//   ....[106]....
        /*0470*/ 	.word	0x000142c0


	//   ....[107]....
        /*0474*/ 	.word	0x00014380


	//   ....[108]....
        /*0478*/ 	.word	0x00014420


	//   ....[109]....
        /*047c*/ 	.word	0x000144f0


	//   ....[110]....
        /*0480*/ 	.word	0x00014560


	//   ....[111]....
        /*0484*/ 	.word	0x00014620


	//   ....[112]....
        /*0488*/ 	.word	0x00014760


	//   ....[113]....
        /*048c*/ 	.word	0x00014840


	//   ....[114]....
        /*0490*/ 	.word	0x000148c0


	//   ....[115]....
        /*0494*/ 	.word	0x000149a0


	//   ....[116]....
        /*0498*/ 	.word	0x00014a00


	//   ....[117]....
        /*049c*/ 	.word	0x00014ad0


	//   ....[118]....
        /*04a0*/ 	.word	0x00014b30


	//   ....[119]....
        /*04a4*/ 	.word	0x00014c10


	//   ....[120]....
        /*04a8*/ 	.word	0x00014d00


	//   ....[121]....
        /*04ac*/ 	.word	0x00014da0


	//   ....[122]....
        /*04b0*/ 	.word	0x00014e00


	//   ....[123]....
        /*04b4*/ 	.word	0x00014ef0


	//   ....[124]....
        /*04b8*/ 	.word	0x00014f50


	//   ....[125]....
        /*04bc*/ 	.word	0x00015040


	//   ....[126]....
        /*04c0*/ 	.word	0x000150a0


	//   ....[127]....
        /*04c4*/ 	.word	0x00015160


	//   ....[128]....
        /*04c8*/ 	.word	0x000152a0


	//   ....[129]....
        /*04cc*/ 	.word	0x00015350


	//   ....[130]....
        /*04d0*/ 	.word	0x00015440


	//   ....[131]....
        /*04d4*/ 	.word	0x00015550


	//   ....[132]....
        /*04d8*/ 	.word	0x000155d0


	//   ....[133]....
        /*04dc*/ 	.word	0x000156c0


	//   ....[134]....
        /*04e0*/ 	.word	0x00015730


	//   ....[135]....
        /*04e4*/ 	.word	0x00015800


	//   ....[136]....
        /*04e8*/ 	.word	0x00015910


	//----- nvinfo : EIATTR_REG_RECONFIG
	.align		4
.L_1199:
        /*04ec*/ 	.byte	0x01, 0x54
	.zero		2


	//----- nvinfo : EIATTR_SYSCALL_OFFSETS
	.align		4
        /*04f0*/ 	.byte	0x04, 0x46
        /*04f2*/ 	.short	(.L_1201 - .L_1200)


	//   ....[0]....
.L_1200:
        /*04f4*/ 	.word	0x00001720


	//   ....[1]....
        /*04f8*/ 	.word	0x00010230


	//   ....[2]....
        /*04fc*/ 	.word	0x00010370


	//   ....[3]....
        /*0500*/ 	.word	0x00010460


	//   ....[4]....
        /*0504*/ 	.word	0x00011250


	//----- nvinfo : EIATTR_MBARRIER_INSTR_OFFSETS
	.align		4
.L_1201:
        /*0508*/ 	.byte	0x04, 0x39
        /*050a*/ 	.short	(.L_1203 - .L_1202)


	//   ....[0]....
.L_1202:
        /*050c*/ 	.word	0x00000180
        /*0510*/ 	.word	0x000000ff
        /*0514*/ 	.word	0x0002d800
        /*0518*/ 	.short	0x0100
        /*051a*/ 	.byte	0x08
	.zero		1


	//   ....[1]....
        /*051c*/ 	.word	0x00000190
        /*0520*/ 	.word	0x000000ff
        /*0524*/ 	.word	0x0002d820
        /*0528*/ 	.short	0x0100
        /*052a*/ 	.byte	0x08
	.zero		1


	//   ....[2]....
        /*052c*/ 	.word	0x00000280
        /*0530*/ 	.word	0x000000ff
        /*0534*/ 	.word	0x0002d830
        /*0538*/ 	.short	0x0100
        /*053a*/ 	.byte	0x08
	.zero		1


	//   ....[3]....
        /*053c*/ 	.word	0x00000290
        /*0540*/ 	.word	0x000000ff
        /*0544*/ 	.word	0x0002d840
        /*0548*/ 	.short	0x0100
        /*054a*/ 	.byte	0x08
	.zero		1


	//   ....[4]....
        /*054c*/ 	.word	0x000002a0
        /*0550*/ 	.word	0x000000ff
        /*0554*/ 	.word	0x0002d838
        /*0558*/ 	.short	0x0100
        /*055a*/ 	.byte	0x08
	.zero		1


	//   ....[5]....
        /*055c*/ 	.word	0x000002b0
        /*0560*/ 	.word	0x000000ff
        /*0564*/ 	.word	0x0002d848
        /*0568*/ 	.short	0x0100
        /*056a*/ 	.byte	0x08
	.zero		1


	//   ....[6]....
        /*056c*/ 	.word	0x000003e0
        /*0570*/ 	.word	0x000000ff
        /*0574*/ 	.word	0x0002d850
        /*0578*/ 	.short	0x0100
        /*057a*/ 	.byte	0x08
	.zero		1


	//   ....[7]....
        /*057c*/ 	.word	0x000003f0
        /*0580*/ 	.word	0x000000ff
        /*0584*/ 	.word	0x0002d860
        /*0588*/ 	.short	0x0100
        /*058a*/ 	.byte	0x08
	.zero		1


	//   ....[8]....
        /*058c*/ 	.word	0x00000400
        /*0590*/ 	.word	0x000000ff
        /*0594*/ 	.word	0x0002d858
        /*0598*/ 	.short	0x0100
        /*059a*/ 	.byte	0x08
	.zero		1


	//   ....[9]....
        /*059c*/ 	.word	0x00000410
        /*05a0*/ 	.word	0x000000ff
        /*05a4*/ 	.word	0x0002d868
        /*05a8*/ 	.short	0x0100
        /*05aa*/ 	.byte	0x08
	.zero		1


	//   ....[10]....
        /*05ac*/ 	.word	0x00000500
        /*05b0*/ 	.word	0x000000ff
        /*05b4*/ 	.word	0x0002d870
        /*05b8*/ 	.short	0x0100
        /*05ba*/ 	.byte	0x06
	.zero		1


	//   ....[11]....
        /*05bc*/ 	.word	0x00000510
        /*05c0*/ 	.word	0x000000ff
        /*05c4*/ 	.word	0x0002d880
        /*05c8*/ 	.short	0x0100
        /*05ca*/ 	.byte	0x06
	.zero		1


	//   ....[12]....
        /*05cc*/ 	.word	0x00000520
        /*05d0*/ 	.word	0x000000ff
        /*05d4*/ 	.word	0x0002d878
        /*05d8*/ 	.short	0x0100
        /*05da*/ 	.byte	0x06
	.zero		1


	//   ....[13]....
        /*05dc*/ 	.word	0x00000530
        /*05e0*/ 	.word	0x000000ff
        /*05e4*/ 	.word	0x0002d888
        /*05e8*/ 	.short	0x0100
        /*05ea*/ 	.byte	0x06
	.zero		1


	//   ....[14]....
        /*05ec*/ 	.word	0x00000660
        /*05f0*/ 	.word	0x000000ff
        /*05f4*/ 	.word	0x0002d890
        /*05f8*/ 	.short	0x0100
        /*05fa*/ 	.byte	0x08
	.zero		1


	//   ....[15]....
        /*05fc*/ 	.word	0x00000670
        /*0600*/ 	.word	0x000000ff
        /*0604*/ 	.word	0x0002d8a0
        /*0608*/ 	.short	0x0100
        /*060a*/ 	.byte	0x08
	.zero		1


	//   ....[16]....
        /*060c*/ 	.word	0x00000680
        /*0610*/ 	.word	0x000000ff
        /*0614*/ 	.word	0x0002d898
        /*0618*/ 	.short	0x0100
        /*061a*/ 	.byte	0x08
	.zero		1


	//   ....[17]....
        /*061c*/ 	.word	0x00000690
        /*0620*/ 	.word	0x000000ff
        /*0624*/ 	.word	0x0002d8a8
        /*0628*/ 	.short	0x0100
        /*062a*/ 	.byte	0x08
	.zero		1


	//   ....[18]....
        /*062c*/ 	.word	0x000007d0
        /*0630*/ 	.word	0x000000ff
        /*0634*/ 	.word	0x0002d8b0
        /*0638*/ 	.short	0x0100
        /*063a*/ 	.byte	0x08
	.zero		1


	//   ....[19]....
        /*063c*/ 	.word	0x000007e0
        /*0640*/ 	.word	0x000000ff
        /*0644*/ 	.word	0x0002d8c0
        /*0648*/ 	.short	0x0100
        /*064a*/ 	.byte	0x08
	.zero		1


	//   ....[20]....
        /*064c*/ 	.word	0x000007f0
        /*0650*/ 	.word	0x000000ff
        /*0654*/ 	.word	0x0002d8b8
        /*0658*/ 	.short	0x0100
        /*065a*/ 	.byte	0x08
	.zero		1


	//   ....[21]....
        /*065c*/ 	.word	0x00000800
        /*0660*/ 	.word	0x000000ff
        /*0664*/ 	.word	0x0002d8c8
        /*0668*/ 	.short	0x0100
        /*066a*/ 	.byte	0x08
	.zero		1


	//   ....[22]....
        /*066c*/ 	.word	0x00001740
        /*0670*/ 	.word	0x000000ff
        /*0674*/ 	.word	0x0002d800
        /*0678*/ 	.short	0x010a
        /*067a*/ 	.byte	0x26
	.zero		1


	//   ....[23]....
        /*067c*/ 	.word	0x000017d0
        /*0680*/ 	.word	0x000000ff
        /*0684*/ 	.word	0x0002d830
        /*0688*/ 	.short	0x010a
        /*068a*/ 	.byte	0x26
	.zero		1


	//   ....[24]....
        /*068c*/ 	.word	0x00001830
        /*0690*/ 	.word	0x000000ff
        /*0694*/ 	.word	0x0002d830
        /*0698*/ 	.short	0x010a
        /*069a*/ 	.byte	0x26
	.zero		1


	//   ....[25]....
        /*069c*/ 	.word	0x00001e90
        /*06a0*/ 	.word	0x000000ff
        /*06a4*/ 	.word	0x00000000
        /*06a8*/ 	.short	0x0101
        /*06aa*/ 	.byte	0x04
	.zero		1


	//   ....[26]....
        /*06ac*/ 	.word	0x00004d10
        /*06b0*/ 	.word	0x000000ff
        /*06b4*/ 	.word	0x0002d830
        /*06b8*/ 	.short	0x010a
        /*06ba*/ 	.byte	0x04
	.zero		1


	//   ....[27]....
        /*06bc*/ 	.word	0x00004d50
        /*06c0*/ 	.word	0x000000ff
        /*06c4*/ 	.word	0x0002d830
        /*06c8*/ 	.short	0x010a
        /*06ca*/ 	.byte	0x04
	.zero		1


	//   ....[28]....
        /*06cc*/ 	.word	0x00005040
        /*06d0*/ 	.word	0x000000ff
        /*06d4*/ 	.word	0x0002d850
        /*06d8*/ 	.short	0x010a
        /*06da*/ 	.byte	0x0a
	.zero		1


	//   ....[29]....
        /*06dc*/ 	.word	0x00005080
        /*06e0*/ 	.word	0x000000ff
        /*06e4*/ 	.word	0x0002d850
        /*06e8*/ 	.short	0x010a
        /*06ea*/ 	.byte	0x0a
	.zero		1


	//   ....[30]....
        /*06ec*/ 	.word	0x00005610
        /*06f0*/ 	.word	0x000000ff
        /*06f4*/ 	.word	0x00000000
        /*06f8*/ 	.short	0x0101
        /*06fa*/ 	.byte	0x0a
	.zero		1


	//   ....[31]....
        /*06fc*/ 	.word	0x000079e0
        /*0700*/ 	.word	0x000000ff
        /*0704*/ 	.word	0x00000000
        /*0708*/ 	.short	0x0101
        /*070a*/ 	.byte	0x06
	.zero		1


	//   ....[32]....
        /*070c*/ 	.word	0x00008270
        /*0710*/ 	.word	0x000000ff
        /*0714*/ 	.word	0x0002d830
        /*0718*/ 	.short	0x010a
        /*071a*/ 	.byte	0x04
	.zero		1


	//   ....[33]....
        /*071c*/ 	.word	0x000082b0
        /*0720*/ 	.word	0x000000ff
        /*0724*/ 	.word	0x0002d830
        /*0728*/ 	.short	0x010a
        /*072a*/ 	.byte	0x04
	.zero		1


	//   ....[34]....
        /*072c*/ 	.word	0x000085d0
        /*0730*/ 	.word	0x000000ff
        /*0734*/ 	.word	0x0002d850
        /*0738*/ 	.short	0x010a
        /*073a*/ 	.byte	0x0e
	.zero		1


	//   ....[35]....
        /*073c*/ 	.word	0x00008610
        /*0740*/ 	.word	0x000000ff
        /*0744*/ 	.word	0x0002d850
        /*0748*/ 	.short	0x010a
        /*074a*/ 	.byte	0x0e
	.zero		1


	//   ....[36]....
        /*074c*/ 	.word	0x00008c00
        /*0750*/ 	.word	0x000000ff
        /*0754*/ 	.word	0x00000000
        /*0758*/ 	.short	0x0101
        /*075a*/ 	.byte	0x0e
	.zero		1


	//   ....[37]....
        /*075c*/ 	.word	0x00009e20
        /*0760*/ 	.word	0x000000ff
        /*0764*/ 	.word	0x00000000
        /*0768*/ 	.short	0x0101
        /*076a*/ 	.byte	0x0a
	.zero		1


	//   ....[38]....
        /*076c*/ 	.word	0x0000a570
        /*0770*/ 	.word	0x000000ff
        /*0774*/ 	.word	0x0002d830
        /*0778*/ 	.short	0x010a
        /*077a*/ 	.byte	0x0a
	.zero		1


	//   ....[39]....
        /*077c*/ 	.word	0x0000a5b0
        /*0780*/ 	.word	0x000000ff
        /*0784*/ 	.word	0x0002d830
        /*0788*/ 	.short	0x010a
        /*078a*/ 	.byte	0x0a
	.zero		1


	//   ....[40]....
        /*078c*/ 	.word	0x0000a850
        /*0790*/ 	.word	0x000000ff
        /*0794*/ 	.word	0x0002d850
        /*0798*/ 	.short	0x010a
        /*079a*/ 	.byte	0x0a
	.zero		1


	//   ....[41]....
        /*079c*/ 	.word	0x0000a890
        /*07a0*/ 	.word	0x000000ff
        /*07a4*/ 	.word	0x0002d850
        /*07a8*/ 	.short	0x010a
        /*07aa*/ 	.byte	0x0a
	.zero		1


	//   ....[42]....
        /*07ac*/ 	.word	0x0000ad20
        /*07b0*/ 	.word	0x000000ff
        /*07b4*/ 	.word	0x00000000
        /*07b8*/ 	.short	0x0101
        /*07ba*/ 	.byte	0x0a
	.zero		1


	//   ....[43]....
        /*07bc*/ 	.word	0x0000d170
        /*07c0*/ 	.word	0x000000ff
        /*07c4*/ 	.word	0x00000000
        /*07c8*/ 	.short	0x0101
        /*07ca*/ 	.byte	0x06
	.zero		1


	//   ....[44]....
        /*07cc*/ 	.word	0x0000d680
        /*07d0*/ 	.word	0x000000ff
        /*07d4*/ 	.word	0x0002d850
        /*07d8*/ 	.short	0x010a
        /*07da*/ 	.byte	0x06
	.zero		1


	//   ....[45]....
        /*07dc*/ 	.word	0x0000d6c0
        /*07e0*/ 	.word	0x000000ff
        /*07e4*/ 	.word	0x0002d850
        /*07e8*/ 	.short	0x010a
        /*07ea*/ 	.byte	0x06
	.zero		1


	//   ....[46]....
        /*07ec*/ 	.word	0x0000dea0
        /*07f0*/ 	.word	0x000000ff
        /*07f4*/ 	.word	0x00000000
        /*07f8*/ 	.short	0x0101
        /*07fa*/ 	.byte	0x06
	.zero		1


	//   ....[47]....
        /*07fc*/ 	.word	0x0000e8b0
        /*0800*/ 	.word	0x000000ff
        /*0804*/ 	.word	0x00000000
        /*0808*/ 	.short	0x0101
        /*080a*/ 	.byte	0x04
	.zero		1


	//   ....[48]....
        /*080c*/ 	.word	0x00010950
        /*0810*/ 	.word	0x000000ff
        /*0814*/ 	.word	0x0002d840
        /*0818*/ 	.short	0x010a
        /*081a*/ 	.byte	0x2f
	.zero		1


	//   ....[49]....
        /*081c*/ 	.word	0x00011010
        /*0820*/ 	.word	0x000000ff
        /*0824*/ 	.word	0x0002d830
        /*0828*/ 	.short	0x0107
        /*082a*/ 	.byte	0x2f
	.zero		1


	//   ....[50]....
        /*082c*/ 	.word	0x00011080
        /*0830*/ 	.word	0x000000ff
        /*0834*/ 	.word	0x0002d830
        /*0838*/ 	.short	0x0101
        /*083a*/ 	.byte	0x2f
	.zero		1


	//   ....[51]....
        /*083c*/ 	.word	0x00011b90
        /*0840*/ 	.word	0x000000ff
        /*0844*/ 	.word	0x0002d800
        /*0848*/ 	.short	0x0107
        /*084a*/ 	.byte	0x2f
	.zero		1


	//   ....[52]....
        /*084c*/ 	.word	0x00011bf0
        /*0850*/ 	.word	0x000000ff
        /*0854*/ 	.word	0x0002d800
        /*0858*/ 	.short	0x0101
        /*085a*/ 	.byte	0x2f
	.zero		1


	//   ....[53]....
        /*085c*/ 	.word	0x00011c20
        /*0860*/ 	.word	0x000000ff
        /*0864*/ 	.word	0x0002d820
        /*0868*/ 	.short	0x010a
        /*086a*/ 	.byte	0x2f
	.zero		1


	//   ....[54]....
        /*086c*/ 	.word	0x00012050
        /*0870*/ 	.word	0x00000007
        /*0874*/ 	.word	0x0002d840
        /*0878*/ 	.short	0x010a
        /*087a*/ 	.byte	0x3f
	.zero		1


	//   ....[55]....
        /*087c*/ 	.word	0x000124c0
        /*0880*/ 	.word	0x00000007
        /*0884*/ 	.word	0x0002d830
        /*0888*/ 	.short	0x0107
        /*088a*/ 	.byte	0x3f
	.zero		1


	//   ....[56]....
        /*088c*/ 	.word	0x00012570
        /*0890*/ 	.word	0x00000007
        /*0894*/ 	.word	0x0002d830
        /*0898*/ 	.short	0x0101
        /*089a*/ 	.byte	0x3f
	.zero		1


	//   ....[57]....
        /*089c*/ 	.word	0x000125d0
        /*08a0*/ 	.word	0x00000007
        /*08a4*/ 	.word	0x0002d860
        /*08a8*/ 	.short	0x010a
        /*08aa*/ 	.byte	0x3f
	.zero		1


	//   ....[58]....
        /*08ac*/ 	.word	0x00012930
        /*08b0*/ 	.word	0x00000007
        /*08b4*/ 	.word	0x0002d850
        /*08b8*/ 	.short	0x0107
        /*08ba*/ 	.byte	0x3f
	.zero		1


	//   ....[59]....
        /*08bc*/ 	.word	0x00012a80
        /*08c0*/ 	.word	0x00000007
        /*08c4*/ 	.word	0x0002d850
        /*08c8*/ 	.short	0x0101
        /*08ca*/ 	.byte	0x3f
	.zero		1


	//   ....[60]....
        /*08cc*/ 	.word	0x00012c20
        /*08d0*/ 	.word	0x00000000
        /*08d4*/ 	.word	0x0002d860
        /*08d8*/ 	.short	0x010a
        /*08da*/ 	.byte	0x3f
	.zero		1


	//   ....[61]....
        /*08dc*/ 	.word	0x00013060
        /*08e0*/ 	.word	0x00000000
        /*08e4*/ 	.word	0x0002d850
        /*08e8*/ 	.short	0x0107
        /*08ea*/ 	.byte	0x3f
	.zero		1


	//   ....[62]....
        /*08ec*/ 	.word	0x00013120
        /*08f0*/ 	.word	0x00000000
        /*08f4*/ 	.word	0x0002d850
        /*08f8*/ 	.short	0x0101
        /*08fa*/ 	.byte	0x3f
	.zero		1


	//   ....[63]....
        /*08fc*/ 	.word	0x000131b0
        /*0900*/ 	.word	0x00000007
        /*0904*/ 	.word	0x0002d820
        /*0908*/ 	.short	0x010a
        /*090a*/ 	.byte	0x3f
	.zero		1


	//   ....[64]....
        /*090c*/ 	.word	0x00013330
        /*0910*/ 	.word	0x00000005
        /*0914*/ 	.word	0x0002d840
        /*0918*/ 	.short	0x010a
        /*091a*/ 	.byte	0x3f
	.zero		1


	//   ....[65]....
        /*091c*/ 	.word	0x000133d0
        /*0920*/ 	.word	0x00000003
        /*0924*/ 	.word	0x0002d840
        /*0928*/ 	.short	0x010a
        /*092a*/ 	.byte	0x3f
	.zero		1


	//   ....[66]....
        /*092c*/ 	.word	0x00013410
        /*0930*/ 	.word	0x00000005
        /*0934*/ 	.word	0x0002d860
        /*0938*/ 	.short	0x010a
        /*093a*/ 	.byte	0x3f
	.zero		1


	//   ....[67]....
        /*093c*/ 	.word	0x00013450
        /*0940*/ 	.word	0x00000003
        /*0944*/ 	.word	0x0002d860
        /*0948*/ 	.short	0x010a
        /*094a*/ 	.byte	0x3f
	.zero		1


	//   ....[68]....
        /*094c*/ 	.word	0x000134c0
        /*0950*/ 	.word	0x00000003
        /*0954*/ 	.word	0x0002d800
        /*0958*/ 	.short	0x010a
        /*095a*/ 	.byte	0x3f
	.zero		1


	//   ....[69]....
        /*095c*/ 	.word	0x00013520
        /*0960*/ 	.word	0x00000003
        /*0964*/ 	.word	0x0002d830
        /*0968*/ 	.short	0x010a
        /*096a*/ 	.byte	0x3f
	.zero		1


	//   ....[70]....
        /*096c*/ 	.word	0x00013580
        /*0970*/ 	.word	0x00000007
        /*0974*/ 	.word	0x0002d830
        /*0978*/ 	.short	0x010a
        /*097a*/ 	.byte	0x3f
	.zero		1


	//   ....[71]....
        /*097c*/ 	.word	0x000135e0
        /*0980*/ 	.word	0x00000007
        /*0984*/ 	.word	0x0002d850
        /*0988*/ 	.short	0x010a
        /*098a*/ 	.byte	0x3f
	.zero		1


	//   ....[72]....
        /*098c*/ 	.word	0x00013640
        /*0990*/ 	.word	0x0000000d
        /*0994*/ 	.word	0x0002d830
        /*0998*/ 	.short	0x010a
        /*099a*/ 	.byte	0x3f
	.zero		1


	//   ....[73]....
        /*099c*/ 	.word	0x000136a0
        /*09a0*/ 	.word	0x0000000d
        /*09a4*/ 	.word	0x0002d850
        /*09a8*/ 	.short	0x010a
        /*09aa*/ 	.byte	0x3f
	.zero		1


	//   ....[74]....
        /*09ac*/ 	.word	0x00013700
        /*09b0*/ 	.word	0x0000000d
        /*09b4*/ 	.word	0x0002d830
        /*09b8*/ 	.short	0x010a
        /*09ba*/ 	.byte	0x3f
	.zero		1


	//   ....[75]....
        /*09bc*/ 	.word	0x00013760
        /*09c0*/ 	.word	0x0000000d
        /*09c4*/ 	.word	0x0002d850
        /*09c8*/ 	.short	0x010a
        /*09ca*/ 	.byte	0x3f
	.zero		1


	//   ....[76]....
        /*09cc*/ 	.word	0x000137c0
        /*09d0*/ 	.word	0x00000003
        /*09d4*/ 	.word	0x0002d850
        /*09d8*/ 	.short	0x010a
        /*09da*/ 	.byte	0x3f
	.zero		1


	//   ....[77]....
        /*09dc*/ 	.word	0x000138a0
        /*09e0*/ 	.word	0x00000003
        /*09e4*/ 	.word	0x0002d840
        /*09e8*/ 	.short	0x010a
        /*09ea*/ 	.byte	0x3f
	.zero		1


	//   ....[78]....
        /*09ec*/ 	.word	0x00014660
        /*09f0*/ 	.word	0x00000003
        /*09f4*/ 	.word	0x0002d820
        /*09f8*/ 	.short	0x010a
        /*09fa*/ 	.byte	0x3f
	.zero		1


	//   ....[79]....
        /*09fc*/ 	.word	0x000146b0
        /*0a00*/ 	.word	0x00000007
        /*0a04*/ 	.word	0x0002d840
        /*0a08*/ 	.short	0x010a
        /*0a0a*/ 	.byte	0x3f
	.zero		1


	//   ....[80]....
        /*0a0c*/ 	.word	0x00014c50
        /*0a10*/ 	.word	0x00000007
        /*0a14*/ 	.word	0x0002d860
        /*0a18*/ 	.short	0x010a
        /*0a1a*/ 	.byte	0x3f
	.zero		1


	//   ....[81]....
        /*0a1c*/ 	.word	0x000151f0
        /*0a20*/ 	.word	0x00000000
        /*0a24*/ 	.word	0x0002d860
        /*0a28*/ 	.short	0x010a
        /*0a2a*/ 	.byte	0x3f
	.zero		1


	//   ....[82]....
        /*0a2c*/ 	.word	0x00015830
        /*0a30*/ 	.word	0x00000007
        /*0a34*/ 	.word	0x0002d820
        /*0a38*/ 	.short	0x010a
        /*0a3a*/ 	.byte	0x3f
	.zero		1


	//   ....[83]....
        /*0a3c*/ 	.word	0x000159d0
        /*0a40*/ 	.word	0x00000005
        /*0a44*/ 	.word	0x0002d840
        /*0a48*/ 	.short	0x010a
        /*0a4a*/ 	.byte	0x3f
	.zero		1


	//   ....[84]....
        /*0a4c*/ 	.word	0x00015a20
        /*0a50*/ 	.word	0x00000003
        /*0a54*/ 	.word	0x0002d840
        /*0a58*/ 	.short	0x010a
        /*0a5a*/ 	.byte	0x3f
	.zero		1


	//   ....[85]....
        /*0a5c*/ 	.word	0x00015a70
        /*0a60*/ 	.word	0x00000005
        /*0a64*/ 	.word	0x0002d860
        /*0a68*/ 	.short	0x010a
        /*0a6a*/ 	.byte	0x3f
	.zero		1


	//----- nvinfo : EIATTR_NUM_MBARRIERS
	.align		4
.L_1203:
        /*0a6c*/ 	.byte	0x03, 0x38
        /*0a6e*/ 	.short	0x0016


	//----- nvinfo : EIATTR_EXIT_INSTR_OFFSETS
	.align		4
        /*0a70*/ 	.byte	0x04, 0x1c
        /*0a72*/ 	.short	(.L_1205 - .L_1204)


	//   ....[0]....
.L_1204:
        /*0a74*/ 	.word	0x000134a0


	//----- nvinfo : EIATTR_MAX_THREADS
	.align		4
.L_1205:
        /*0a78*/ 	.byte	0x04, 0x05
        /*0a7a*/ 	.short	(.L_1207 - .L_1206)
.L_1206:
        /*0a7c*/ 	.word	0x00000200
        /*0a80*/ 	.word	0x00000001
        /*0a84*/ 	.word	0x00000001


	//----- nvinfo : EIATTR_CRS_STACK_SIZE
	.align		4
.L_1207:
        /*0a88*/ 	.byte	0x04, 0x1e
        /*0a8a*/ 	.short	(.L_1209 - .L_1208)
.L_1208:
        /*0a8c*/ 	.word	0x00000000


	//----- nvinfo : EIATTR_CBANK_PARAM_SIZE
	.align		4
.L_1209:
        /*0a90*/ 	.byte	0x03, 0x19
        /*0a92*/ 	.short	0x0a70


	//----- nvinfo : EIATTR_PARAM_CBANK
	.align		4
        /*0a94*/ 	.byte	0x04, 0x0a
        /*0a96*/ 	.short	(.L_1211 - .L_1210)
	.align		4
.L_1210:
        /*0a98*/ 	.word	index@(.nv.constant0._ZN7cutlass13device_kernelIN5flash11enable_sm90INS1_16FlashAttnFwdSm90INS1_25CollectiveMainloopFwdSm90ILi2EN4cute5tupleIJNS5_1CILi1EEES8_S8_EEENS6_IJNS7_ILi192EEENS7_ILi128EEENS7_ILi96EEEEEELi96ENS_10bfloat16_tEfNS_4arch4Sm90ELb0ELb1ELb0ELb0ELb1ELb0ELb0ELb0ELb1ELb1ELb1ELb0EEENS1_21CollectiveEpilogueFwdINS6_IJSA_SC_SB_EEES9_SE_SG_Li384ELb0ELb1ELb1ELb0EEENS1_19SingleTileSchedulerILb0ELb1ELb1ELi192EEEEEEEEEvNT_6ParamsE)
        /*0a9c*/ 	.short	0x0210
        /*0a9e*/ 	.short	0x0a70


	//----- nvinfo : EIATTR_SW_WAR
	.align		4
.L_1211:
        /*0aa0*/ 	.byte	0x04, 0x36
        /*0aa2*/ 	.short	(.L_1213 - .L_1212)
.L_1212:
        /*0aa4*/ 	.word	0x00000008
.L_1213:


//--------------------- .nv.info._ZN7cutlass13device_kernelIN5flash11enable_sm90INS1_16FlashAttnFwdSm90INS1_25CollectiveMainloopFwdSm90ILi2EN4cute5tupleIJNS5_1CILi1EEES8_S8_EEENS6_IJNS7_ILi192EEENS7_ILi128EEENS7_ILi96EEEEEELi96ENS_10bfloat16_tEfNS_4arch4Sm90ELb0ELb1ELb0ELb1ELb1ELb0ELb0ELb0ELb1ELb1ELb1ELb0EEENS1_21CollectiveEpilogueFwdINS6_IJSA_SC_SB_EEES9_SE_SG_Li384ELb1ELb1ELb1ELb0EEENS1_36VarlenDynamicPersistentTileSchedulerILi192ELi128ELi384ELi128ELb1ELb1ELb1ELb1ELb0ELb1EEEEEEEEEvNT_6ParamsE --------------------------
	.section	.nv.info._ZN7cutlass13device_kernelIN5flash11enable_sm90INS1_16FlashAttnFwdSm90INS1_25CollectiveMainloopFwdSm90ILi2EN4cute5tupleIJNS5_1CILi1EEES8_S8_EEENS6_IJNS7_ILi192EEENS7_ILi128EEENS7_ILi96EEEEEELi96ENS_10bfloat16_tEfNS_4arch4Sm90ELb0ELb1ELb0ELb1ELb1ELb0ELb0ELb0ELb1ELb1ELb1ELb0EEENS1_21CollectiveEpilogueFwdINS6_IJSA_SC_SB_EEES9_SE_SG_Li384ELb1ELb1ELb1ELb0EEENS1_36VarlenDynamicPersistentTileSchedulerILi192ELi128ELi384ELi128ELb1ELb1ELb1ELb1ELb0ELb1EEEEEEEEEvNT_6ParamsE,"",@"SHT_CUDA_INFO"
	.sectionflags	@""
	.align	4


	//----- nvinfo : EIATTR_CUDA_API_VERSION
	.align		4
        /*0000*/ 	.byte	0x04, 0x37
        /*0002*/ 	.short	(.L_1215 - .L_1214)
.L_1214:
        /*0004*/ 	.word	0x00000082


	//----- nvinfo : EIATTR_KPARAM_INFO
	.align		4
.L_1215:
        /*0008*/ 	.byte	0x04, 0x17
        /*000a*/ 	.short	(.L_1217 - .L_1216)
.L_1216:
        /*000c*/ 	.word	0x00000000
        /*0010*/ 	.short	0x0000
        /*0012*/ 	.short	0x0070
        /*0014*/ 	.byte	0x00, 0xf0, 0x01, 0x2a


	//----- nvinfo : EIATTR_SPARSE_MMA_MASK
	.align		4
.L_1217:
        /*0018*/ 	.byte	0x03, 0x50
        /*001a*/ 	.short	0x0000


	//----- nvinfo : EIATTR_MAXREG_COUNT
	.align		4
        /*001c*/ 	.byte	0x03, 0x1b
        /*001e*/ 	.short	0x0080


	//----- nvinfo : EIATTR_NUM_BARRIERS
	.align		4
        /*0020*/ 	.byte	0x02, 0x4c
        /*0022*/ 	.byte	0x10
	.zero		1


	//----- nvinfo : EIATTR_EXTERNS
	.align		4
        /*0024*/ 	.byte	0x04, 0x0f
        /*0026*/ 	.short	(.L_1219 - .L_1218)


	//   ....[0]....
	.align		4
.L_1218:
        /*0028*/ 	.word	index@(__assertfail)


	//----- nvinfo : EIATTR_ANNOTATIONS
	.align		4
.L_1219:
        /*002c*/ 	.byte	0x04, 0x55
        /*002e*/ 	.short	(.L_1221 - .L_1220)


	//   ....[0]....
.L_1220:
        /* <DEDUP_REMOVED lines=20> */


	//----- nvinfo : EIATTR_MERCURY_ISA_VERSION
	.align		4
.L_1221:
        /*0160*/ 	.byte	0x03, 0x5f
        /*0162*/ 	.short	0x0101


	//----- nvinfo : EIATTR_UNUSED_LOAD_BYTE_OFFSET
	.align		4
        /*0164*/ 	.byte	0x04, 0x44
        /*0166*/ 	.short	(.L_1223 - .L_1222)


	//   ....[0]....
.L_1222:
        /*0168*/ 	.word	0x00000980
        /*016c*/ 	.word	0x0000fff0


	//   ....[1]....
        /*0170*/ 	.word	0x0000ebb0
        /*0174*/ 	.word	0x0000fff0


	//----- nvinfo : EIATTR_INT_WARP_WIDE_INSTR_OFFSETS
	.align		4
.L_1223:
        /*0178*/ 	.byte	0x04, 0x31
        /*017a*/ 	.short	(.L_1225 - .L_1224)


	//   ....[0]....
.L_1224:
        /*017c*/ 	.word	0x000000c0


	//   ....[1]....
        /*0180*/ 	.word	0x000000d0


	//   ....[2]....
        /*0184*/ 	.word	0x00000170


	//   ....[3]....
        /*0188*/ 	.word	0x000130e0


	//   ....[4]....
        /*018c*/ 	.word	0x00013170


	//   ....[5]....
        /*0190*/ 	.word	0x00015e10


	//   ....[6]....
        /*0194*/ 	.word	0x00015ea0


	//----- nvinfo : EIATTR_COOP_GROUP_MASK_REGIDS
	.align		4
.L_1225:
        /*0198*/ 	.byte	0x04, 0x29
        /*019a*/ 	.short	(.L_1227 - .L_1226)


	//   ....[0]....
.L_1226:
        /*019c*/ 	.word	0xffffffff


	//   ....[1]....
        /*01a0*/ 	.word	0xffffffff


	//   ....[2]....
        /*01a4*/ 	.word	0xffffffff


	//   ....[3]....
        /*01a8*/ 	.word	0xffffffff


	//   ....[4]....
        /*01ac*/ 	.word	0xffffffff


	//   ....[5]....
        /*01b0*/ 	.word	0xffffffff


	//   ....[6]....
        /*01b4*/ 	.word	0xffffffff


	//   ....[7]....
        /*01b8*/ 	.word	0xffffffff


	//   ....[8]....
        /*01bc*/ 	.word	0xffffffff


	//   ....[9]....
        /*01c0*/ 	.word	0xffffffff


	//   ....[10]....
        /*01c4*/ 	.word	0xffffffff


	//   ....[11]....
        /*01c8*/ 	.word	0xffffffff


	//   ....[12]....
        /*01cc*/ 	.word	0xffffffff


	//   ....[13]....
        /*01d0*/ 	.word	0xffffffff


	//   ....[14]....
        /*01d4*/ 	.word	0xffffffff


	//   ....[15]....
        /*01d8*/ 	.word	0xffffffff


	//   ....[16]....
        /*01dc*/ 	.word	0xffffffff


	//   ....[17]....
        /*01e0*/ 	.word	0xffffffff


	//   ....[18]....
        /*01e4*/ 	.word	0xffffffff


	//   ....[19]....
        /*01e8*/ 	.word	0xffffffff


	//   ....[20]....
        /*01ec*/ 	.word	0xffffffff


	//   ....[21]....
        /*01f0*/ 	.word	0xffffffff


	//   ....[22]....
        /*01f4*/ 	.word	0xffffffff


	//   ....[23]....
        /*01f8*/ 	.word	0xffffffff


	//   ....[24]....
        /*01fc*/ 	.word	0xffffffff


	//   ....[25]....
        /*0200*/ 	.word	0xffffffff


	//   ....[26]....
        /*0204*/ 	.word	0xffffffff


	//   ....[27]....
        /*0208*/ 	.word	0xffffffff


	//   ....[28]....
        /*020c*/ 	.word	0xffffffff


	//   ....[29]....
        /*0210*/ 	.word	0xffffffff


	//   ....[30]....
        /*0214*/ 	.word	0xffffffff


	//   ....[31]....
        /*0218*/ 	.word	0xffffffff


	//   ....[32]....
        /*021c*/ 	.word	0xffffffff


	//   ....[33]....
        /*0220*/ 	.word	0xffffffff


	//   ....[34]....
        /*0224*/ 	.word	0xffffffff


	//   ....[35]....
        /*0228*/ 	.word	0xffffffff


	//   ....[36]....
        /*022c*/ 	.word	0xffffffff


	//   ....[37]....
        /*0230*/ 	.word	0xffffffff


	//   ....[38]....
        /*0234*/ 	.word	0xffffffff


	//   ....[39]....
        /*0238*/ 	.word	0xffffffff


	//   ....[40]....
        /*023c*/ 	.word	0xffffffff


	//   ....[41]....
        /*0240*/ 	.word	0xffffffff


	//   ....[42]....
        /*0244*/ 	.word	0xffffffff


	//   ....[43]....
        /*0248*/ 	.word	0xffffffff


	//   ....[44]....
        /*024c*/ 	.word	0xffffffff


	//   ....[45]....
        /*0250*/ 	.word	0xffffffff


	//   ....[46]....
        /*0254*/ 	.word	0xffffffff


	//   ....[47]....
        /*0258*/ 	.word	0xffffffff


	//   ....[48]....
        /*025c*/ 	.word	0xffffffff


	//   ....[49]....
        /*0260*/ 	.word	0xffffffff


	//   ....[50]....
        /*0264*/ 	.word	0xffffffff


	//   ....[51]....
        /*0268*/ 	.word	0xffffffff


	//   ....[52]....
        /*026c*/ 	.word	0xffffffff


	//   ....[53]....
        /*0270*/ 	.word	0xffffffff


	//   ....[54]....
        /*0274*/ 	.word	0xffffffff


	//   ....[55]....
        /*0278*/ 	.word	0xffffffff


	//   ....[56]....
        /*027c*/ 	.word	0xffffffff


	//   ....[57]....
        /*0280*/ 	.word	0xffffffff


	//   ....[58]....
        /*0284*/ 	.word	0xffffffff


	//   ....[59]....
        /*0288*/ 	.word	0xffffffff


	//   ....[60]....
        /*028c*/ 	.word	0xffffffff


	//   ....[61]....
        /*0290*/ 	.word	0xffffffff


	//   ....[62]....
        /*0294*/ 	.word	0xffffffff


	//   ....[63]....
        /*0298*/ 	.word	0xffffffff


	//   ....[64]....
        /*029c*/ 	.word	0xffffffff


	//   ....[65]....
        /*02a0*/ 	.word	0xffffffff


	//   ....[66]....
        /*02a4*/ 	.word	0xffffffff


	//   ....[67]....
        /*02a8*/ 	.word	0xffffffff


	//   ....[68]....
        /*02ac*/ 	.word	0xffffffff


	//   ....[69]....
        /*02b0*/ 	.word	0xffffffff


	//   ....[70]....
        /*02b4*/ 	.word	0xffffffff


	//   ....[71]....
        /*02b8*/ 	.word	0xffffffff


	//   ....[72]....
        /*02bc*/ 	.word	0xffffffff


	//   ....[73]....
        /*02c0*/ 	.word	0xffffffff


	//   ....[74]....
        /*02c4*/ 	.word	0xffffffff


	//   ....[75]....
        /*02c8*/ 	.word	0xffffffff


	//   ....[76]....
        /*02cc*/ 	.word	0xffffffff


	//   ....[77]....
        /*02d0*/ 	.word	0xffffffff


	//   ....[78]....
        /*02d4*/ 	.word	0xffffffff


	//   ....[79]....
        /*02d8*/ 	.word	0xffffffff


	//   ....[80]....
        /*02dc*/ 	.word	0xffffffff


	//   ....[81]....
        /*02e0*/ 	.word	0xffffffff


	//   ....[82]....
        /*02e4*/ 	.word	0xffffffff


	//   ....[83]....
        /*02e8*/ 	.word	0xffffffff


	//   ....[84]....
        /*02ec*/ 	.word	0xffffffff


	//   ....[85]....
        /*02f0*/ 	.word	0xffffffff


	//   ....[86]....
        /*02f4*/ 	.word	0xffffffff


	//   ....[87]....
        /*02f8*/ 	.word	0xffffffff


	//   ....[88]....
        /*02fc*/ 	.word	0xffffffff


	//   ....[89]....
        /*0300*/ 	.word	0xffffffff


	//   ....[90]....
        /*0304*/ 	.word	0xffffffff


	//   ....[91]....
        /*0308*/ 	.word	0xffffffff


	//   ....[92]....
        /*030c*/ 	.word	0xffffffff


	//   ....[93]....
        /*0310*/ 	.word	0xffffffff


	//   ....[94]....
        /*0314*/ 	.word	0xffffffff


	//   ....[95]....
        /*0318*/ 	.word	0xffffffff


	//   ....[96]....
        /*031c*/ 	.word	0xffffffff


	//   ....[97]....
        /*0320*/ 	.word	0xffffffff


	//   ....[98]....
        /*0324*/ 	.word	0xffffffff


	//   ....[99]....
        /*0328*/ 	.word	0xffffffff


	//   ....[100]....
        /*032c*/ 	.word	0xffffffff


	//   ....[101]....
        /*0330*/ 	.word	0xffffffff


	//   ....[102]....
        /*0334*/ 	.word	0xffffffff


	//   ....[103]....
        /*0338*/ 	.word	0xffffffff


	//   ....[104]....
        /*033c*/ 	.word	0xffffffff


	//   ....[105]....
        /*0340*/ 	.word	0xffffffff


	//   ....[106]....
        /*0344*/ 	.word	0xffffffff


	//   ....[107]....
        /*0348*/ 	.word	0xffffffff


	//   ....[108]....
        /*034c*/ 	.word	0xffffffff


	//   ....[109]....
        /*0350*/ 	.word	0xffffffff


	//   ....[110]....
        /*0354*/ 	.word	0xffffffff


	//   ....[111]....
        /*0358*/ 	.word	0xffffffff


	//   ....[112]....
        /*035c*/ 	.word	0xffffffff


	//   ....[113]....
        /*0360*/ 	.word	0xffffffff


	//   ....[114]....
        /*0364*/ 	.word	0xffffffff


	//   ....[115]....
        /*0368*/ 	.word	0xffffffff


	//   ....[116]....
        /*036c*/ 	.word	0xffffffff


	//   ....[117]....
        /*0370*/ 	.word	0xffffffff


	//   ....[118]....
        /*0374*/ 	.word	0xffffffff


	//   ....[119]....
        /*0378*/ 	.word	0xffffffff


	//   ....[120]....
        /*037c*/ 	.word	0xffffffff


	//   ....[121]....
        /*0380*/ 	.word	0xffffffff


	//   ....[122]....
        /*0384*/ 	.word	0xffffffff


	//   ....[123]....
        /*0388*/ 	.word	0xffffffff


	//   ....[124]....
        /*038c*/ 	.word	0xffffffff


	//   ....[125]....
        /*0390*/ 	.word	0xffffffff


	//   ....[126]....
        /*0394*/ 	.word	0xffffffff


	//   ....[127]....
        /*0398*/ 	.word	0xffffffff


	//   ....[128]....
        /*039c*/ 	.word	0xffffffff


	//   ....[129]....
        /*03a0*/ 	.word	0xffffffff


	//   ....[130]....
        /*03a4*/ 	.word	0xffffffff


	//   ....[131]....
        /*03a8*/ 	.word	0xffffffff


	//   ....[132]....
        /*03ac*/ 	.word	0xffffffff


	//   ....[133]....
        /*03b0*/ 	.word	0x0500000f


	//   ....[134]....
        /*03b4*/ 	.word	0x0500000f


	//   ....[135]....
        /*03b8*/ 	.word	0x0500000f


	//   ....[136]....
        /*03bc*/ 	.word	0x0500000f


	//   ....[137]....
        /*03c0*/ 	.word	0x0500000f


	//   ....[138]....
        /*03c4*/ 	.word	0x0500000f


	//   ....[139]....
        /*03c8*/ 	.word	0x0500000f


	//   ....[140]....
        /*03cc*/ 	.word	0x0500000f


	//   ....[141]....
        /*03d0*/ 	.word	0x0500000f


	//   ....[142]....
        /*03d4*/ 	.word	0x0500000f


	//   ....[143]....
        /*03d8*/ 	.word	0x0500000f


	//   ....[144]....
        /*03dc*/ 	.word	0x0500000f


	//   ....[145]....
        /*03e0*/ 	.word	0x0500000f


	//   ....[146]....
        /*03e4*/ 	.word	0x0500000f


	//   ....[147]....
        /*03e8*/ 	.word	0x0500000f


	//   ....[148]....
        /*03ec*/ 	.word	0x0500000f


	//   ....[149]....
        /*03f0*/ 	.word	0x0500000f


	//   ....[150]....
        /*03f4*/ 	.word	0x0500000f


	//   ....[151]....
        /*03f8*/ 	.word	0x0500000f


	//   ....[152]....
        /*03fc*/ 	.word	0x0500000f


	//   ....[153]....
        /*0400*/ 	.word	0x0500000f


	//   ....[154]....
        /*0404*/ 	.word	0x0500000f


	//   ....[155]....
        /*0408*/ 	.word	0x0500000f


	//   ....[156]....
        /*040c*/ 	.word	0x0500000f


	//   ....[157]....
        /*0410*/ 	.word	0x0500000f


	//   ....[158]....
        /*0414*/ 	.word	0x0500000f


	//   ....[159]....
        /*0418*/ 	.word	0x0500000f


	//   ....[160]....
        /*041c*/ 	.word	0x0500000f


	//   ....[161]....
        /*0420*/ 	.word	0x0500000f


	//   ....[162]....
        /*0424*/ 	.word	0x0500000f


	//   ....[163]....
        /*0428*/ 	.word	0x0500000f


	//   ....[164]....
        /*042c*/ 	.word	0x0500000f


	//   ....[165]....
        /*0430*/ 	.word	0x0500000f


	//   ....[166]....
        /*0434*/ 	.word	0x0500000f


	//   ....[167]....
        /*0438*/ 	.word	0x0500000f


	//   ....[168]....
        /*043c*/ 	.word	0x0500000f


	//   ....[169]....
        /*0440*/ 	.word	0x0500000f


	//   ....[170]....
        /*0444*/ 	.word	0x0500000f


	//   ....[171]....
        /*0448*/ 	.word	0x0500000f


	//   ....[172]....
        /*044c*/ 	.word	0x0500000f


	//   ....[173]....
        /*0450*/ 	.word	0x0500000f


	//   ....[174]....
        /*0454*/ 	.word	0x0500000f


	//   ....[175]....
        /*0458*/ 	.word	0x0500000f


	//   ....[176]....
        /*045c*/ 	.word	0x0500000f


	//   ....[177]....
        /*0460*/ 	.word	0x0500000f


	//   ....[178]....
        /*0464*/ 	.word	0x0500000f


	//   ....[179]....
        /*0468*/ 	.word	0x0500000f


	//   ....[180]....
        /*046c*/ 	.word	0x0500000f


	//   ....[181]....
        /*0470*/ 	.word	0x0500000f


	//   ....[182]....
        /*0474*/ 	.word	0x0500000f


	//   ....[183]....
        /*0478*/ 	.word	0x0500000f


	//   ....[184]....
        /*047c*/ 	.word	0x0500000f


	//   ....[185]....
        /*0480*/ 	.word	0x0500000f


	//   ....[186]....
        /*0484*/ 	.word	0x0500000f


	//   ....[187]....
        /*0488*/ 	.word	0x0500000f


	//   ....[188]....
        /*048c*/ 	.word	0x0500000f


	//   ....[189]....
        /*0490*/ 	.word	0x0500000f


	//   ....[190]....
        /*0494*/ 	.word	0x0500000f


	//   ....[191]....
        /*0498*/ 	.word	0x0500000f


	//   ....[192]....
        /*049c*/ 	.word	0x0500000f


	//   ....[193]....
        /*04a0*/ 	.word	0x0500000f


	//   ....[194]....
        /*04a4*/ 	.word	0x0500000f


	//   ....[195]....
        /*04a8*/ 	.word	0x0500000f


	//   ....[196]....
        /*04ac*/ 	.word	0x0500000f


	//----- nvinfo : EIATTR_COOP_GROUP_INSTR_OFFSETS
	.align		4
.L_1227:
        /*04b0*/ 	.byte	0x04, 0x28
        /*04b2*/ 	.short	(.L_1229 - .L_1228)


	//   ....[0]....
.L_1228:
        /*04b4*/ 	.word	0x00000080


	//   ....[1]....
        /*04b8*/ 	.word	0x00000090


	//   ....[2]....
        /*04bc*/ 	.word	0x000002d0


	//   ....[3]....
        /*04c0*/ 	.word	0x00000430


	//   ....[4]....
        /*04c4*/ 	.word	0x00000550


	//   ....[5]....
        /*04c8*/ 	.word	0x000006b0


	//   ....[6]....
        /*04cc*/ 	.word	0x00001e90


	//   ....[7]....
        /*04d0*/ 	.word	0x00002630


	//   ....[8]....
        /*04d4*/ 	.word	0x00002870


	//   ....[9]....
        /*04d8*/ 	.word	0x00003be0


	//   ....[10]....
        /*04dc*/ 	.word	0x00003cf0


	//   ....[11]....
        /*04e0*/ 	.word	0x00004530


	//   ....[12]....
        /*04e4*/ 	.word	0x000045a0


	//   ....[13]....
        /*04e8*/ 	.word	0x00005160


	//   ....[14]....
        /*04ec*/ 	.word	0x00005ef0


	//   ....[15]....
        /*04f0*/ 	.word	0x00006120


	//   ....[16]....
        /*04f4*/ 	.word	0x00007070


	//   ....[17]....
        /*04f8*/ 	.word	0x00007160


	//   ....[18]....
        /*04fc*/ 	.word	0x000078d0


	//   ....[19]....
        /*0500*/ 	.word	0x00007930


	//   ....[20]....
        /*0504*/ 	.word	0x00008930


	//   ....[21]....
        /*0508*/ 	.word	0x00009710


	//   ....[22]....
        /*050c*/ 	.word	0x00009730


	//   ....[23]....
        /*0510*/ 	.word	0x00009950


	//   ....[24]....
        /*0514*/ 	.word	0x00009980


	//   ....[25]....
        /*0518*/ 	.word	0x0000acb0


	//   ....[26]....
        /*051c*/ 	.word	0x0000b700


	//   ....[27]....
        /*0520*/ 	.word	0x0000b930


	//   ....[28]....
        /*0524*/ 	.word	0x0000c880


	//   ....[29]....
        /*0528*/ 	.word	0x0000c970


	//   ....[30]....
        /*052c*/ 	.word	0x0000d0e0


	//   ....[31]....
        /*0530*/ 	.word	0x0000d140


	//   ....[32]....
        /*0534*/ 	.word	0x0000e140


	//   ....[33]....
        /*0538*/ 	.word	0x0000e250


	//   ....[34]....
        /*053c*/ 	.word	0x0000e2b0


	//   ....[35]....
        /*0540*/ 	.word	0x0000e370


	//   ....[36]....
        /*0544*/ 	.word	0x0000e3a0


	//   ....[37]....
        /*0548*/ 	.word	0x0000f5e0


	//   ....[38]....
        /*054c*/ 	.word	0x0000f600


	//   ....[39]....
        /*0550*/ 	.word	0x0000f610


	//   ....[40]....
        /*0554*/ 	.word	0x0000f620


	//   ....[41]....
        /*0558*/ 	.word	0x0000fc40


	//   ....[42]....
        /*055c*/ 	.word	0x0000fc60


	//   ....[43]....
        /*0560*/ 	.word	0x0000fd90


	//   ....[44]....
        /*0564*/ 	.word	0x0000fdb0


	//   ....[45]....
        /*0568*/ 	.word	0x00010220


	//   ....[46]....
        /*056c*/ 	.word	0x00010230


	//   ....[47]....
        /*0570*/ 	.word	0x00010570


	//   ....[48]....
        /*0574*/ 	.word	0x00010580


	//   ....[49]....
        /*0578*/ 	.word	0x000111c0


	//   ....[50]....
        /*057c*/ 	.word	0x000111d0


	//   ....[51]....
        /*0580*/ 	.word	0x000112d0


	//   ....[52]....
        /*0584*/ 	.word	0x000112f0


	//   ....[53]....
        /*0588*/ 	.word	0x00011480


	//   ....[54]....
        /*058c*/ 	.word	0x00011680


	//   ....[55]....
        /*0590*/ 	.word	0x000116b0


	//   ....[56]....
        /*0594*/ 	.word	0x000116e0


	//   ....[57]....
        /*0598*/ 	.word	0x00011710


	//   ....[58]....
        /*059c*/ 	.word	0x00011740


	//   ....[59]....
        /*05a0*/ 	.word	0x00011770


	//   ....[60]....
        /*05a4*/ 	.word	0x000118d0


	//   ....[61]....
        /*05a8*/ 	.word	0x00011900


	//   ....[62]....
        /*05ac*/ 	.word	0x00011930


	//   ....[63]....
        /*05b0*/ 	.word	0x00011960


	//   ....[64]....
        /*05b4*/ 	.word	0x00011990


	//   ....[65]....
        /*05b8*/ 	.word	0x000119c0


	//   ....[66]....
        /*05bc*/ 	.word	0x00011a50


	//   ....[67]....
        /*05c0*/ 	.word	0x00011a80


	//   ....[68]....
        /*05c4*/ 	.word	0x00011a90


	//   ....[69]....
        /*05c8*/ 	.word	0x00011ad0


	//   ....[70]....
        /*05cc*/ 	.word	0x00013d40


	//   ....[71]....
        /*05d0*/ 	.word	0x00013d60


	//   ....[72]....
        /*05d4*/ 	.word	0x00013e10


	//   ....[73]....
        /*05d8*/ 	.word	0x00013e30


	//   ....[74]....
        /*05dc*/ 	.word	0x00013ed0


	//   ....[75]....
        /*05e0*/ 	.word	0x00013ef0


	//   ....[76]....
        /*05e4*/ 	.word	0x00013f00


	//   ....[77]....
        /*05e8*/ 	.word	0x00013f10


	//   ....[78]....
        /*05ec*/ 	.word	0x00014890


	//   ....[79]....
        /*05f0*/ 	.word	0x000148a0


	//   ....[80]....
        /*05f4*/ 	.word	0x00014900


	//   ....[81]....
        /*05f8*/ 	.word	0x00014940


	//   ....[82]....
        /*05fc*/ 	.word	0x000149a0


	//   ....[83]....
        /*0600*/ 	.word	0x000149e0


	//   ....[84]....
        /*0604*/ 	.word	0x000149f0


	//   ....[85]....
        /*0608*/ 	.word	0x00014a10


	//   ....[86]....
        /*060c*/ 	.word	0x00014af0


	//   ....[87]....
        /*0610*/ 	.word	0x00014b30


	//   ....[88]....
        /*0614*/ 	.word	0x00014b40


	//   ....[89]....
        /*0618*/ 	.word	0x00014b60


	//   ....[90]....
        /*061c*/ 	.word	0x000153f0


	//   ....[91]....
        /*0620*/ 	.word	0x00015400


	//   ....[92]....
        /*0624*/ 	.word	0x00015420


	//   ....[93]....
        /*0628*/ 	.word	0x000154a0


	//   ....[94]....
        /*062c*/ 	.word	0x000154b0


	//   ....[95]....
        /*0630*/ 	.word	0x00015510


	//   ....[96]....
        /*0634*/ 	.word	0x00015540


	//   ....[97]....
        /*0638*/ 	.word	0x00015580


	//   ....[98]....
        /*063c*/ 	.word	0x00015870


	//   ....[99]....
        /*0640*/ 	.word	0x00015890


	//   ....[100]....
        /*0644*/ 	.word	0x00015930


	//   ....[101]....
        /*0648*/ 	.word	0x00015940


	//   ....[102]....
        /*064c*/ 	.word	0x000159d0


	//   ....[103]....
        /*0650*/ 	.word	0x000159e0


	//   ....[104]....
        /*0654*/ 	.word	0x000159f0


	//   ....[105]....
        /*0658*/ 	.word	0x00015a80


	//   ....[106]....
        /*065c*/ 	.word	0x00016090


	//   ....[107]....
        /*0660*/ 	.word	0x000160a0


	//   ....[108]....
        /*0664*/ 	.word	0x00016130


	//   ....[109]....
        /*0668*/ 	.word	0x000161d0


	//   ....[110]....
        /*066c*/ 	.word	0x000161f0


	//   ....[111]....
        /*0670*/ 	.word	0x00016270


	//   ....[112]....
        /*0674*/ 	.word	0x00016290


	//   ....[113]....
        /*0678*/ 	.word	0x000162a0


	//   ....[114]....
        /*067c*/ 	.word	0x000166d0


	//   ....[115]....
        /*0680*/ 	.word	0x00016700


	//   ....[116]....
        /*0684*/ 	.word	0x00016760


	//   ....[117]....
        /*0688*/ 	.word	0x00016790


	//   ....[118]....
        /*068c*/ 	.word	0x000167c0


	//   ....[119]....
        /*0690*/ 	.word	0x000167f0


	//   ....[120]....
        /*0694*/ 	.word	0x00016820


	//   ....[121]....
        /*0698*/ 	.word	0x00016850


	//   ....[122]....
        /*069c*/ 	.word	0x000169f0


	//   ....[123]....
        /*06a0*/ 	.word	0x00016a20


	//   ....[124]....
        /*06a4*/ 	.word	0x00016a50


	//   ....[125]....
        /*06a8*/ 	.word	0x00016a80


	//   ....[126]....
        /*06ac*/ 	.word	0x00016ab0


	//   ....[127]....
        /*06b0*/ 	.word	0x00016ae0


	//   ....[128]....
        /*06b4*/ 	.word	0x00016ba0


	//   ....[129]....
        /*06b8*/ 	.word	0x00016bc0


	//   ....[130]....
        /*06bc*/ 	.word	0x00016be0


	//   ....[131]....
        /*06c0*/ 	.word	0x00016c40


	//   ....[132]....
        /*06c4*/ 	.word	0x00017670


	//   ....[133]....
        /*06c8*/ 	.word	0x00017cd0


	//   ....[134]....
        /*06cc*/ 	.word	0x00017dc0


	//   ....[135]....
        /*06d0*/ 	.word	0x00017e60


	//   ....[136]....
        /*06d4*/ 	.word	0x00017ec0


	//   ....[137]....
        /*06d8*/ 	.word	0x00017fd0


	//   ....[138]....
        /*06dc*/ 	.word	0x00018040


	//   ....[139]....
        /*06e0*/ 	.word	0x00018150


	//   ....[140]....
        /*06e4*/ 	.word	0x000181c0


	//   ....[141]....
        /*06e8*/ 	.word	0x00018260


	//   ....[142]....
        /*06ec*/ 	.word	0x00018380


	//   ....[143]....
        /*06f0*/ 	.word	0x000183e0


	//   ....[144]....
        /*06f4*/ 	.word	0x00018440


	//   ....[145]....
        /*06f8*/ 	.word	0x00018550


	//   ....[146]....
        /*06fc*/ 	.word	0x000185b0


	//   ....[147]....
        /*0700*/ 	.word	0x000186b0


	//   ....[148]....
        /*0704*/ 	.word	0x00018710


	//   ....[149]....
        /*0708*/ 	.word	0x00018810


	//   ....[150]....
        /*070c*/ 	.word	0x00018870


	//   ....[151]....
        /*0710*/ 	.word	0x00018980


	//   ....[152]....
        /*0714*/ 	.word	0x000189e0


	//   ....[153]....
        /*0718*/ 	.word	0x00018ac0


	//   ....[154]....
        /*071c*/ 	.word	0x00018c00


	//   ....[155]....
        /*0720*/ 	.word	0x00018ce0


	//   ....[156]....
        /*0724*/ 	.word	0x00018d60


	//   ....[157]....
        /*0728*/ 	.word	0x00018e40


	//   ....[158]....
        /*072c*/ 	.word	0x00018ea0


	//   ....[159]....
        /*0730*/ 	.word	0x00018f70


	//   ....[160]....
        /*0734*/ 	.word	0x00018fd0


	//   ....[161]....
        /*0738*/ 	.word	0x000190b0


	//   ....[162]....
        /*073c*/ 	.word	0x000191a0


	//   ....[163]....
        /*0740*/ 	.word	0x00019240


	//   ....[164]....
        /*0744*/ 	.word	0x000192a0


	//   ....[165]....
        /*0748*/ 	.word	0x000193a0


	//   ....[166]....
        /*074c*/ 	.word	0x00019400


	//   ....[167]....
        /*0750*/ 	.word	0x00019500


	//   ....[168]....
        /*0754*/ 	.word	0x00019560


	//   ....[169]....
        /*0758*/ 	.word	0x00019630


	//   ....[170]....
        /*075c*/ 	.word	0x00019780


	//   ....[171]....
        /*0760*/ 	.word	0x00019830


	//   ....[172]....
        /*0764*/ 	.word	0x00019940


	//   ....[173]....
        /*0768*/ 	.word	0x00019a20


	//   ....[174]....
        /*076c*/ 	.word	0x00019a80


	//   ....[175]....
        /*0770*/ 	.word	0x00019b70


	//   ....[176]....
        /*0774*/ 	.word	0x00019bd0


	//   ....[177]....
        /*0778*/ 	.word	0x00019cb0


	//   ....[178]....
        /*077c*/ 	.word	0x00019d40


	//   ....[179]....
        /*0780*/ 	.word	0x00019de0


	//   ....[180]....
        /*0784*/ 	.word	0x00019f50


	//   ....[181]....
        /*0788*/ 	.word	0x00019fc0


	//   ....[182]....
        /*078c*/ 	.word	0x0001a030


	//   ....[183]....
        /*0790*/ 	.word	0x0001a0a0


	//   ....[184]....
        /*0794*/ 	.word	0x0001a110


	//   ....[185]....
        /*0798*/ 	.word	0x0001a190


	//   ....[186]....
        /*079c*/ 	.word	0x0001a210


	//   ....[187]....
        /*07a0*/ 	.word	0x0001a2a0


	//   ....[188]....
        /*07a4*/ 	.word	0x0001a310


	//   ....[189]....
        /*07a8*/ 	.word	0x0001a380


	//   ....[190]....
        /*07ac*/ 	.word	0x0001a3f0


	//   ....[191]....
        /*07b0*/ 	.word	0x0001a470


	//   ....[192]....
        /*07b4*/ 	.word	0x0001a4e0


	//   ....[193]....
        /*07b8*/ 	.word	0x0001a590


	//   ....[194]....
        /*07bc*/ 	.word	0x0001a5e0


	//   ....[195]....
        /*07c0*/ 	.word	0x0001a670


	//   ....[196]....
        /*07c4*/ 	.word	0x0001a7a0


	//----- nvinfo : EIATTR_REG_RECONFIG
	.align		4
.L_1229:
        /*07c8*/ 	.byte	0x01, 0x54
	.zero		2


	//----- nvinfo : EIATTR_SYSCALL_OFFSETS
	.align		4
        /*07cc*/ 	.byte	0x04, 0x46
        /*07ce*/ 	.short	(.L_1231 - .L_1230)


	//   ....[0]....
.L_1230:
        /*07d0*/ 	.word	0x00002080


	//   ....[1]....
        /*07d4*/ 	.word	0x000132d0


	//   ....[2]....
        /*07d8*/ 	.word	0x00013420


	//   ....[3]....
        /*07dc*/ 	.word	0x00013510


	//   ....[4]....
        /*07e0*/ 	.word	0x00014300


	//----- nvinfo : EIATTR_MBARRIER_INSTR_OFFSETS
	.align		4
.L_1231:
        /*07e4*/ 	.byte	0x04, 0x39
        /*07e6*/ 	.short	(.L_1233 - .L_1232)


	//   ....[0]....
.L_1232:
        /*07e8*/ 	.word	0x00000180
        /*07ec*/ 	.word	0x000000ff
        /*07f0*/ 	.word	0x0002d800
        /*07f4*/ 	.short	0x0100
        /*07f6*/ 	.byte	0x08
	.zero		1


	//   ....[1]....
        /*07f8*/ 	.word	0x00000190
        /*07fc*/ 	.word	0x000000ff
        /*0800*/ 	.word	0x0002d820
        /*0804*/ 	.short	0x0100
        /*0806*/ 	.byte	0x08
	.zero		1


	//   ....[2]....
        /*0808*/ 	.word	0x00000280
        /*080c*/ 	.word	0x000000ff
        /*0810*/ 	.word	0x0002d830
        /*0814*/ 	.short	0x0100
        /*0816*/ 	.byte	0x08
	.zero		1


	//   ....[3]....
        /*0818*/ 	.word	0x00000290
        /*081c*/ 	.word	0x000000ff
        /*0820*/ 	.word	0x0002d840
        /*0824*/ 	.short	0x0100
        /*0826*/ 	.byte	0x08
	.zero		1


	//   ....[4]....
        /*0828*/ 	.word	0x000002a0
        /*082c*/ 	.word	0x000000ff
        /*0830*/ 	.word	0x0002d838
        /*0834*/ 	.short	0x0100
        /*0836*/ 	.byte	0x08
	.zero		1


	//   ....[5]....
        /*0838*/ 	.word	0x000002b0
        /*083c*/ 	.word	0x000000ff
        /*0840*/ 	.word	0x0002d848
        /*0844*/ 	.short	0x0100
        /*0846*/ 	.byte	0x08
	.zero		1


	//   ....[6]....
        /*0848*/ 	.word	0x000003e0
        /*084c*/ 	.word	0x000000ff
        /*0850*/ 	.word	0x0002d850
        /*0854*/ 	.short	0x0100
        /*0856*/ 	.byte	0x08
	.zero		1


	//   ....[7]....
        /*0858*/ 	.word	0x000003f0
        /*085c*/ 	.word	0x000000ff
        /*0860*/ 	.word	0x0002d860
        /*0864*/ 	.short	0x0100
        /*0866*/ 	.byte	0x08
	.zero		1


	//   ....[8]....
        /*0868*/ 	.word	0x00000400
        /*086c*/ 	.word	0x000000ff
        /*0870*/ 	.word	0x0002d858
        /*0874*/ 	.short	0x0100
        /*0876*/ 	.byte	0x08
	.zero		1


	//   ....[9]....
        /*0878*/ 	.word	0x00000410
        /*087c*/ 	.word	0x000000ff
        /*0880*/ 	.word	0x0002d868
        /*0884*/ 	.short	0x0100
        /*0886*/ 	.byte	0x08
	.zero		1


	//   ....[10]....
        /*0888*/ 	.word	0x00000500
        /*088c*/ 	.word	0x000000ff
        /*0890*/ 	.word	0x0002d870
        /*0894*/ 	.short	0x0100
        /*0896*/ 	.byte	0x06
	.zero		1


	//   ....[11]....
        /*0898*/ 	.word	0x00000510
        /*089c*/ 	.word	0x000000ff
        /*08a0*/ 	.word	0x0002d880
        /*08a4*/ 	.short	0x0100
        /*08a6*/ 	.byte	0x06
	.zero		1


	//   ....[12]....
        /*08a8*/ 	.word	0x00000520
        /*08ac*/ 	.word	0x000000ff
        /*08b0*/ 	.word	0x0002d878
        /*08b4*/ 	.short	0x0100
        /*08b6*/ 	.byte	0x06
	.zero		1


	//   ....[13]....
        /*08b8*/ 	.word	0x00000530
        /*08bc*/ 	.word	0x000000ff
        /*08c0*/ 	.word	0x0002d888
        /*08c4*/ 	.short	0x0100
        /*08c6*/ 	.byte	0x06
	.zero		1


	//   ....[14]....
        /*08c8*/ 	.word	0x00000660
        /*08cc*/ 	.word	0x000000ff
        /*08d0*/ 	.word	0x0002d890
        /*08d4*/ 	.short	0x0100
        /*08d6*/ 	.byte	0x08
	.zero		1


	//   ....[15]....
        /*08d8*/ 	.word	0x00000670
        /*08dc*/ 	.word	0x000000ff
        /*08e0*/ 	.word	0x0002d8a0
        /*08e4*/ 	.short	0x0100
        /*08e6*/ 	.byte	0x08
	.zero		1


	//   ....[16]....
        /*08e8*/ 	.word	0x00000680
        /*08ec*/ 	.word	0x000000ff
        /*08f0*/ 	.word	0x0002d898
        /*08f4*/ 	.short	0x0100
        /*08f6*/ 	.byte	0x08
	.zero		1


	//   ....[17]....
        /*08f8*/ 	.word	0x00000690
        /*08fc*/ 	.word	0x000000ff
        /*0900*/ 	.word	0x0002d8a8
        /*0904*/ 	.short	0x0100
        /*0906*/ 	.byte	0x08
	.zero		1


	//   ....[18]....
        /*0908*/ 	.word	0x000007d0
        /*090c*/ 	.word	0x000000ff
        /*0910*/ 	.word	0x0002d8b0
        /*0914*/ 	.short	0x0100
        /*0916*/ 	.byte	0x08
	.zero		1


	//   ....[19]....
        /*0918*/ 	.word	0x000007e0
        /*091c*/ 	.word	0x000000ff
        /*0920*/ 	.word	0x0002d8c0
        /*0924*/ 	.short	0x0100
        /*0926*/ 	.byte	0x08
	.zero		1


	//   ....[20]....
        /*0928*/ 	.word	0x000007f0
        /*092c*/ 	.word	0x000000ff
        /*0930*/ 	.word	0x0002d8b8
        /*0934*/ 	.short	0x0100
        /*0936*/ 	.byte	0x08
	.zero		1


	//   ....[21]....
        /*0938*/ 	.word	0x00000800
        /*093c*/ 	.word	0x000000ff
        /*0940*/ 	.word	0x0002d8c8
        /*0944*/ 	.short	0x0100
        /*0946*/ 	.byte	0x08
	.zero		1


	//   ....[22]....
        /*0948*/ 	.word	0x00002100
        /*094c*/ 	.word	0x000000ff
        /*0950*/ 	.word	0x0002d800
        /*0954*/ 	.short	0x010a
        /*0956*/ 	.byte	0x29
	.zero		1


	//   ....[23]....
        /*0958*/ 	.word	0x00002180
        /*095c*/ 	.word	0x00000003
        /*0960*/ 	.word	0x0002d830
        /*0964*/ 	.short	0x010a
        /*0966*/ 	.byte	0x3f
	.zero		1


	//   ....[24]....
        /*0968*/ 	.word	0x000021c0
        /*096c*/ 	.word	0x00000003
        /*0970*/ 	.word	0x0002d830
        /*0974*/ 	.short	0x010a
        /*0976*/ 	.byte	0x3f
	.zero		1


	//   ....[25]....
        /*0978*/ 	.word	0x00002620
        /*097c*/ 	.word	0x000000ff
        /*0980*/ 	.word	0x00000000
        /*0984*/ 	.short	0x0101
        /*0986*/ 	.byte	0x06
	.zero		1


	//   ....[26]....
        /*0988*/ 	.word	0x00005600
        /*098c*/ 	.word	0x000000ff
        /*0990*/ 	.word	0x0002d830
        /*0994*/ 	.short	0x010a
        /*0996*/ 	.byte	0x06
	.zero		1


	//   ....[27]....
        /*0998*/ 	.word	0x00005640
        /*099c*/ 	.word	0x000000ff
        /*09a0*/ 	.word	0x0002d830
        /*09a4*/ 	.short	0x010a
        /*09a6*/ 	.byte	0x06
	.zero		1


	//   ....[28]....
        /*09a8*/ 	.word	0x00005910
        /*09ac*/ 	.word	0x000000ff
        /*09b0*/ 	.word	0x0002d850
        /*09b4*/ 	.short	0x010a
        /*09b6*/ 	.byte	0x06
	.zero		1


	//   ....[29]....
        /*09b8*/ 	.word	0x00005950
        /*09bc*/ 	.word	0x000000ff
        /*09c0*/ 	.word	0x0002d850
        /*09c4*/ 	.short	0x010a
        /*09c6*/ 	.byte	0x06
	.zero		1


	//   ....[30]....
        /*09c8*/ 	.word	0x00005f40
        /*09cc*/ 	.word	0x000000ff
        /*09d0*/ 	.word	0x00000000
        /*09d4*/ 	.short	0x0101
        /*09d6*/ 	.byte	0x06
	.zero		1


	//   ....[31]....
        /*09d8*/ 	.word	0x000083d0
        /*09dc*/ 	.word	0x000000ff
        /*09e0*/ 	.word	0x00000000
        /*09e4*/ 	.short	0x0101
        /*09e6*/ 	.byte	0x06
	.zero		1


	//   ....[32]....
        /*09e8*/ 	.word	0x00008d00
        /*09ec*/ 	.word	0x000000ff
        /*09f0*/ 	.word	0x0002d830
        /*09f4*/ 	.short	0x010a
        /*09f6*/ 	.byte	0x06
	.zero		1


	//   ....[33]....
        /*09f8*/ 	.word	0x00008d40
        /*09fc*/ 	.word	0x000000ff
        /*0a00*/ 	.word	0x0002d830
        /*0a04*/ 	.short	0x010a
        /*0a06*/ 	.byte	0x06
	.zero		1


	//   ....[34]....
        /*0a08*/ 	.word	0x00009010
        /*0a0c*/ 	.word	0x000000ff
        /*0a10*/ 	.word	0x0002d850
        /*0a14*/ 	.short	0x010a
        /*0a16*/ 	.byte	0x06
	.zero		1


	//   ....[35]....
        /*0a18*/ 	.word	0x00009050
        /*0a1c*/ 	.word	0x000000ff
        /*0a20*/ 	.word	0x0002d850
        /*0a24*/ 	.short	0x010a
        /*0a26*/ 	.byte	0x06
	.zero		1


	//   ....[36]....
        /*0a28*/ 	.word	0x00009550
        /*0a2c*/ 	.word	0x000000ff
        /*0a30*/ 	.word	0x00000000
        /*0a34*/ 	.short	0x0101
        /*0a36*/ 	.byte	0x06
	.zero		1


	//   ....[37]....
        /*0a38*/ 	.word	0x0000a750
        /*0a3c*/ 	.word	0x000000ff
        /*0a40*/ 	.word	0x00000000
        /*0a44*/ 	.short	0x0101
        /*0a46*/ 	.byte	0x06
	.zero		1


	//   ....[38]....
        /*0a48*/ 	.word	0x0000ae50
        /*0a4c*/ 	.word	0x000000ff
        /*0a50*/ 	.word	0x0002d830
        /*0a54*/ 	.short	0x010a
        /*0a56*/ 	.byte	0x06
	.zero		1


	//   ....[39]....
        /*0a58*/ 	.word	0x0000ae90
        /*0a5c*/ 	.word	0x000000ff
        /*0a60*/ 	.word	0x0002d830
        /*0a64*/ 	.short	0x010a
        /*0a66*/ 	.byte	0x06
	.zero		1


	//   ....[40]....
        /*0a68*/ 	.word	0x0000b160
        /*0a6c*/ 	.word	0x000000ff
        /*0a70*/ 	.word	0x0002d850
        /*0a74*/ 	.short	0x010a
        /*0a76*/ 	.byte	0x06
	.zero		1


	//   ....[41]....
        /*0a78*/ 	.word	0x0000b1a0
        /*0a7c*/ 	.word	0x000000ff
        /*0a80*/ 	.word	0x0002d850
        /*0a84*/ 	.short	0x010a
        /*0a86*/ 	.byte	0x06
	.zero		1


	//   ....[42]....
        /*0a88*/ 	.word	0x0000b750
        /*0a8c*/ 	.word	0x000000ff
        /*0a90*/ 	.word	0x00000000
        /*0a94*/ 	.short	0x0101
        /*0a96*/ 	.byte	0x06
	.zero		1


	//   ....[43]....
        /*0a98*/ 	.word	0x0000dbe0
        /*0a9c*/ 	.word	0x000000ff
        /*0aa0*/ 	.word	0x00000000
        /*0aa4*/ 	.short	0x0101
        /*0aa6*/ 	.byte	0x06
	.zero		1


	//   ....[44]....
        /*0aa8*/ 	.word	0x0000e1c0
        /*0aac*/ 	.word	0x000000ff
        /*0ab0*/ 	.word	0x0002d850
        /*0ab4*/ 	.short	0x010a
        /*0ab6*/ 	.byte	0x08
	.zero		1


	//   ....[45]....
        /*0ab8*/ 	.word	0x0000e200
        /*0abc*/ 	.word	0x000000ff
        /*0ac0*/ 	.word	0x0002d850
        /*0ac4*/ 	.short	0x010a
        /*0ac6*/ 	.byte	0x08
	.zero		1


	//   ....[46]....
        /*0ac8*/ 	.word	0x0000e890
        /*0acc*/ 	.word	0x000000ff
        /*0ad0*/ 	.word	0x00000000
        /*0ad4*/ 	.short	0x0101
        /*0ad6*/ 	.byte	0x08
	.zero		1


	//   ....[47]....
        /*0ad8*/ 	.word	0x0000fc70
        /*0adc*/ 	.word	0x000000ff
        /*0ae0*/ 	.word	0x00000000
        /*0ae4*/ 	.short	0x0101
        /*0ae6*/ 	.byte	0x04
	.zero		1


	//   ....[48]....
        /*0ae8*/ 	.word	0x00010130
        /*0aec*/ 	.word	0x000000ff
        /*0af0*/ 	.word	0x00000000
        /*0af4*/ 	.short	0x0101
        /*0af6*/ 	.byte	0x04
	.zero		1


	//   ....[49]....
        /*0af8*/ 	.word	0x00013ac0
        /*0afc*/ 	.word	0x00000004
        /*0b00*/ 	.word	0x0002d840
        /*0b04*/ 	.short	0x010a
        /*0b06*/ 	.byte	0x3f
	.zero		1


	//   ....[50]....
        /*0b08*/ 	.word	0x00014050
        /*0b0c*/ 	.word	0x00000004
        /*0b10*/ 	.word	0x0002d830
        /*0b14*/ 	.short	0x0107
        /*0b16*/ 	.byte	0x3f
	.zero		1


	//   ....[51]....
        /*0b18*/ 	.word	0x00014120
        /*0b1c*/ 	.word	0x00000004
        /*0b20*/ 	.word	0x0002d830
        /*0b24*/ 	.short	0x0101
        /*0b26*/ 	.byte	0x3f
	.zero		1


	//   ....[52]....
        /*0b28*/ 	.word	0x00014ca0
        /*0b2c*/ 	.word	0x00000011
        /*0b30*/ 	.word	0x0002d800
        /*0b34*/ 	.short	0x0107
        /*0b36*/ 	.byte	0x3f
	.zero		1


	//   ....[53]....
        /*0b38*/ 	.word	0x00014d90
        /*0b3c*/ 	.word	0x00000011
        /*0b40*/ 	.word	0x0002d800
        /*0b44*/ 	.short	0x0101
        /*0b46*/ 	.byte	0x3f
	.zero		1


	//   ....[54]....
        /*0b48*/ 	.word	0x00014db0
        /*0b4c*/ 	.word	0x00000011
        /*0b50*/ 	.word	0x0002d820
        /*0b54*/ 	.short	0x010a
        /*0b56*/ 	.byte	0x3f
	.zero		1


	//   ....[55]....
        /*0b58*/ 	.word	0x000151d0
        /*0b5c*/ 	.word	0x00000005
        /*0b60*/ 	.word	0x0002d840
        /*0b64*/ 	.short	0x010a
        /*0b66*/ 	.byte	0x3f
	.zero		1


	//   ....[56]....
        /*0b68*/ 	.word	0x00015630
        /*0b6c*/ 	.word	0x00000005
        /*0b70*/ 	.word	0x0002d830
        /*0b74*/ 	.short	0x0107
        /*0b76*/ 	.byte	0x3f
	.zero		1


	//   ....[57]....
        /*0b78*/ 	.word	0x000156f0
        /*0b7c*/ 	.word	0x00000005
        /*0b80*/ 	.word	0x0002d830
        /*0b84*/ 	.short	0x0101
        /*0b86*/ 	.byte	0x3f
	.zero		1


	//   ....[58]....
        /*0b88*/ 	.word	0x00015750
        /*0b8c*/ 	.word	0x00000005
        /*0b90*/ 	.word	0x0002d860
        /*0b94*/ 	.short	0x010a
        /*0b96*/ 	.byte	0x3f
	.zero		1


	//   ....[59]....
        /*0b98*/ 	.word	0x00015c40
        /*0b9c*/ 	.word	0x00000005
        /*0ba0*/ 	.word	0x0002d850
        /*0ba4*/ 	.short	0x0107
        /*0ba6*/ 	.byte	0x3f
	.zero		1


	//   ....[60]....
        /*0ba8*/ 	.word	0x00015d30
        /*0bac*/ 	.word	0x00000005
        /*0bb0*/ 	.word	0x0002d850
        /*0bb4*/ 	.short	0x0101
        /*0bb6*/ 	.byte	0x3f
	.zero		1


	//   ....[61]....
        /*0bb8*/ 	.word	0x00015f50
        /*0bbc*/ 	.word	0x00000000
        /*0bc0*/ 	.word	0x0002d860
        /*0bc4*/ 	.short	0x010a
        /*0bc6*/ 	.byte	0x3f
	.zero		1


	//   ....[62]....
        /*0bc8*/ 	.word	0x000163d0
        /*0bcc*/ 	.word	0x00000000
        /*0bd0*/ 	.word	0x0002d850
        /*0bd4*/ 	.short	0x0107
        /*0bd6*/ 	.byte	0x3f
	.zero		1


	//   ....[63]....
        /*0bd8*/ 	.word	0x000164a0
        /*0bdc*/ 	.word	0x00000000
        /*0be0*/ 	.word	0x0002d850
        /*0be4*/ 	.short	0x0101
        /*0be6*/ 	.byte	0x3f
	.zero		1


	//   ....[64]....
        /*0be8*/ 	.word	0x000175f0
        /*0bec*/ 	.word	0x00000005
        /*0bf0*/ 	.word	0x0002d820
        /*0bf4*/ 	.short	0x010a
        /*0bf6*/ 	.byte	0x3f
	.zero		1


	//   ....[65]....
        /*0bf8*/ 	.word	0x00017770
        /*0bfc*/ 	.word	0x00000003
        /*0c00*/ 	.word	0x0002d840
        /*0c04*/ 	.short	0x010a
        /*0c06*/ 	.byte	0x3f
	.zero		1


	//   ....[66]....
        /*0c08*/ 	.word	0x00017810
        /*0c0c*/ 	.word	0x00000017
        /*0c10*/ 	.word	0x0002d840
        /*0c14*/ 	.short	0x010a
        /*0c16*/ 	.byte	0x3f
	.zero		1


	//   ....[67]....
        /*0c18*/ 	.word	0x00017850
        /*0c1c*/ 	.word	0x00000003
        /*0c20*/ 	.word	0x0002d860
        /*0c24*/ 	.short	0x010a
        /*0c26*/ 	.byte	0x3f
	.zero		1


	//   ....[68]....
        /*0c28*/ 	.word	0x00017890
        /*0c2c*/ 	.word	0x00000017
        /*0c30*/ 	.word	0x0002d860
        /*0c34*/ 	.short	0x010a
        /*0c36*/ 	.byte	0x3f
	.zero		1


	//   ....[69]....
        /*0c38*/ 	.word	0x00017900
        /*0c3c*/ 	.word	0x00000003
        /*0c40*/ 	.word	0x0002d800
        /*0c44*/ 	.short	0x010a
        /*0c46*/ 	.byte	0x3f
	.zero		1


	//   ....[70]....
        /*0c48*/ 	.word	0x00017950
        /*0c4c*/ 	.word	0x00000003
        /*0c50*/ 	.word	0x0002d830
        /*0c54*/ 	.short	0x010a
        /*0c56*/ 	.byte	0x3f
	.zero		1


	//   ....[71]....
        /*0c58*/ 	.word	0x000179b0
        /*0c5c*/ 	.word	0x00000008
        /*0c60*/ 	.word	0x0002d830
        /*0c64*/ 	.short	0x010a
        /*0c66*/ 	.byte	0x3f
	.zero		1


	//   ....[72]....
        /*0c68*/ 	.word	0x00017a10
        /*0c6c*/ 	.word	0x00000007
        /*0c70*/ 	.word	0x0002d850
        /*0c74*/ 	.short	0x010a
        /*0c76*/ 	.byte	0x3f
	.zero		1


	//   ....[73]....
        /*0c78*/ 	.word	0x00017a70
        /*0c7c*/ 	.word	0x00000006
        /*0c80*/ 	.word	0x0002d830
        /*0c84*/ 	.short	0x010a
        /*0c86*/ 	.byte	0x3f
	.zero		1


	//   ....[74]....
        /*0c88*/ 	.word	0x00017ad0
        /*0c8c*/ 	.word	0x00000005
        /*0c90*/ 	.word	0x0002d850
        /*0c94*/ 	.short	0x010a
        /*0c96*/ 	.byte	0x3f
	.zero		1


	//   ....[75]....
        /*0c98*/ 	.word	0x00017b30
        /*0c9c*/ 	.word	0x00000008
        /*0ca0*/ 	.word	0x0002d830
        /*0ca4*/ 	.short	0x010a
        /*0ca6*/ 	.byte	0x3f
	.zero		1


	//   ....[76]....
        /*0ca8*/ 	.word	0x00017b90
        /*0cac*/ 	.word	0x00000007
        /*0cb0*/ 	.word	0x0002d850
        /*0cb4*/ 	.short	0x010a
        /*0cb6*/ 	.byte	0x3f
	.zero		1


	//   ....[77]....
        /*0cb8*/ 	.word	0x00017bf0
        /*0cbc*/ 	.word	0x00000005
        /*0cc0*/ 	.word	0x0002d850
        /*0cc4*/ 	.short	0x010a
        /*0cc6*/ 	.byte	0x3f
	.zero		1


	//   ....[78]....
        /*0cc8*/ 	.word	0x00017d10
        /*0ccc*/ 	.word	0x00000004
        /*0cd0*/ 	.word	0x0002d840
        /*0cd4*/ 	.short	0x010a
        /*0cd6*/ 	.byte	0x3f
	.zero		1


	//   ....[79]....
        /*0cd8*/ 	.word	0x00018b00
        /*0cdc*/ 	.word	0x00000011
        /*0ce0*/ 	.word	0x0002d820
        /*0ce4*/ 	.short	0x010a
        /*0ce6*/ 	.byte	0x3f
	.zero		1


	//   ....[80]....
        /*0ce8*/ 	.word	0x00018b50
        /*0cec*/ 	.word	0x00000005
        /*0cf0*/ 	.word	0x0002d840
        /*0cf4*/ 	.short	0x010a
        /*0cf6*/ 	.byte	0x3f
	.zero		1


	//   ....[81]....
        /*0cf8*/ 	.word	0x000190f0
        /*0cfc*/ 	.word	0x00000005
        /*0d00*/ 	.word	0x0002d860
        /*0d04*/ 	.short	0x010a
        /*0d06*/ 	.byte	0x3f
	.zero		1


	//   ....[82]....
        /*0d08*/ 	.word	0x000196d0
        /*0d0c*/ 	.word	0x00000000
        /*0d10*/ 	.word	0x0002d860
        /*0d14*/ 	.short	0x010a
        /*0d16*/ 	.byte	0x3f
	.zero		1


	//   ....[83]....
        /*0d18*/ 	.word	0x0001a6c0
        /*0d1c*/ 	.word	0x00000005
        /*0d20*/ 	.word	0x0002d820
        /*0d24*/ 	.short	0x010a
        /*0d26*/ 	.byte	0x3f
	.zero		1


	//   ....[84]....
        /*0d28*/ 	.word	0x0001a860
        /*0d2c*/ 	.word	0x00000003
        /*0d30*/ 	.word	0x0002d840
        /*0d34*/ 	.short	0x010a
        /*0d36*/ 	.byte	0x3f
	.zero		1


	//   ....[85]....
        /*0d38*/ 	.word	0x0001a8b0
        /*0d3c*/ 	.word	0x00000017
        /*0d40*/ 	.word	0x0002d840
        /*0d44*/ 	.short	0x010a
        /*0d46*/ 	.byte	0x3f
	.zero		1


	//   ....[86]....
        /*0d48*/ 	.word	0x0001a900
        /*0d4c*/ 	.word	0x00000003
        /*0d50*/ 	.word	0x0002d860
        /*0d54*/ 	.short	0x010a
        /*0d56*/ 	.byte	0x3f
	.zero		1


	//----- nvinfo : EIATTR_NUM_MBARRIERS
	.align		4
.L_1233:
        /*0d58*/ 	.byte	0x03, 0x38
        /*0d5a*/ 	.short	0x0016


	//----- nvinfo : EIATTR_EXIT_INSTR_OFFSETS
	.align		4
        /*0d5c*/ 	.byte	0x04, 0x1c
        /*0d5e*/ 	.short	(.L_1235 - .L_1234)


	//   ....[0]....
.L_1234:
        /*0d60*/ 	.word	0x000009b0


	//   ....[1]....
        /*0d64*/ 	.word	0x00011420


	//   ....[2]....
        /*0d68*/ 	.word	0x000178e0


	//----- nvinfo : EIATTR_MAX_THREADS
	.align		4
.L_1235:
        /*0d6c*/ 	.byte	0x04, 0x05
        /*0d6e*/ 	.short	(.L_1237 - .L_1236)
.L_1236:
        /*0d70*/ 	.word	0x00000200
        /*0d74*/ 	.word	0x00000001
        /*0d78*/ 	.word	0x00000001


	//----- nvinfo : EIATTR_CRS_STACK_SIZE
	.align		4
.L_1237:
        /*0d7c*/ 	.byte	0x04, 0x1e
        /*0d7e*/ 	.short	(.L_1239 - .L_1238)
.L_1238:
        /*0d80*/ 	.word	0x00000000


	//----- nvinfo : EIATTR_CBANK_PARAM_SIZE
	.align		4
.L_1239:
        /*0d84*/ 	.byte	0x03, 0x19
        /*0d86*/ 	.short	0x0af0


	//----- nvinfo : EIATTR_PARAM_CBANK
	.align		4
        /*0d88*/ 	.byte	0x04, 0x0a
        /*0d8a*/ 	.short	(.L_1241 - .L_1240)
	.align		4
.L_1240:
        /*0d8c*/ 	.word	index@(.nv.constant0._ZN7cutlass13device_kernelIN5flash11enable_sm90INS1_16FlashAttnFwdSm90INS1_25CollectiveMainloopFwdSm90ILi2EN4cute5tupleIJNS5_1CILi1EEES8_S8_EEENS6_IJNS7_ILi192EEENS7_ILi128EEENS7_ILi96EEEEEELi96ENS_10bfloat16_tEfNS_4arch4Sm90ELb0ELb1ELb0ELb1ELb1ELb0ELb0ELb0ELb1ELb1ELb1ELb0EEENS1_21CollectiveEpilogueFwdINS6_IJSA_SC_SB_EEES9_SE_SG_Li384ELb1ELb1ELb1ELb0EEENS1_36VarlenDynamicPersistentTileSchedulerILi192ELi128ELi384ELi128ELb1ELb1ELb1ELb1ELb0ELb1EEEEEEEEEvNT_6ParamsE)
        /*0d90*/ 	.short	0x0210
        /*0d92*/ 	.short	0x0af0


	//----- nvinfo : EIATTR_SW_WAR
	.align		4
.L_1241:
        /*0d94*/ 	.byte	0x04, 0x36
        /*0d96*/ 	.short	(.L_1243 - .L_1242)
.L_1242:
        /*0d98*/ 	.word	0x00000008
.L_1243:


//--------------------- .nv.info._ZN7cutlass13device_kernelIN5flash11enable_sm90INS1_16FlashAttnFwdSm90INS1_25CollectiveMainloopFwdSm90ILi2EN4cute5tupleIJNS5_1CILi1EEES8_S8_EEENS6_IJNS7_ILi192EEENS7_ILi128EEENS7_ILi96EEEEEELi96ENS_10bfloat16_tEfNS_4arch4Sm90ELb0ELb1ELb0ELb1ELb1ELb1ELb0ELb0ELb1ELb1ELb1ELb0EEENS1_21CollectiveEpilogueFwdINS6_IJSA_SC_SB_EEES9_SE_SG_Li384ELb1ELb1ELb1ELb0EEENS1_36VarlenDynamicPersistentTileSchedulerILi192ELi128ELi384ELi128ELb1ELb1ELb1ELb1ELb0ELb1EEEEEEEEEvNT_6ParamsE --------------------------
	.section	.nv.info._ZN7cutlass13device_kernelIN5flash11enable_sm90INS1_16FlashAttnFwdSm90INS1_25CollectiveMainloopFwdSm90ILi2EN4cute5tupleIJNS5_1CILi1EEES8_S8_EEENS6_IJNS7_ILi192EEENS7_ILi128EEENS7_ILi96EEEEEELi96ENS_10bfloat16_tEfNS_4arch4Sm90ELb0ELb1ELb0ELb1ELb1ELb1ELb0ELb0ELb1ELb1ELb1ELb0EEENS1_21CollectiveEpilogueFwdINS6_IJSA_SC_SB_EEES9_SE_SG_Li384ELb1ELb1ELb1ELb0EEENS1_36VarlenDynamicPersistentTileSchedulerILi192ELi128ELi384ELi128ELb1ELb1ELb1ELb1ELb0ELb1EEEEEEEEEvNT_6ParamsE,"",@"SHT_CUDA_INFO"
	.sectionflags	@""
	.align	4


	//----- nvinfo : EIATTR_CUDA_API_VERSION
	.align		4
        /*0000*/ 	.byte	0x04, 0x37
        /*0002*/ 	.short	(.L_1245 - .L_1244)
.L_1244:
        /*0004*/ 	.word	0x00000082


	//----- nvinfo : EIATTR_KPARAM_INFO
	.align		4
.L_1245:
        /*0008*/ 	.byte	0x04, 0x17
        /*000a*/ 	.short	(.L_1247 - .L_1246)
.L_1246:
        /*000c*/ 	.word	0x00000000
        /*0010*/ 	.short	0x0000
        /*0012*/ 	.short	0x0070
        /*0014*/ 	.byte	0x00, 0xf0, 0x01, 0x2a


	//----- nvinfo : EIATTR_SPARSE_MMA_MASK
	.align		4
.L_1247:
        /*0018*/ 	.byte	0x03, 0x50
        /*001a*/ 	.short	0x0000


	//----- nvinfo : EIATTR_MAXREG_COUNT
	.align		4
        /*001c*/ 	.byte	0x03, 0x1b
        /*001e*/ 	.short	0x0080


	//----- nvinfo : EIATTR_NUM_BARRIERS
	.align		4
        /*0020*/ 	.byte	0x02, 0x4c
        /*0022*/ 	.byte	0x10
	.zero		1


	//----- nvinfo : EIATTR_EXTERNS
	.align		4
        /*0024*/ 	.byte	0x04, 0x0f
        /*0026*/ 	.short	(.L_1249 - .L_1248)


	//   ....[0]....
	.align		4
.L_1248:
        /*0028*/ 	.word	index@(__assertfail)


	//----- nvinfo : EIATTR_ANNOTATIONS
	.align		4
.L_1249:
        /*002c*/ 	.byte	0x04, 0x55
        /*002e*/ 	.short	(.L_1251 - .L_1250)


	//   ....[0]....
.L_1250:
        /* <DEDUP_REMOVED lines=114> */


	//----- nvinfo : EIATTR_MERCURY_ISA_VERSION
	.align		4
.L_1251:
        /*0738*/ 	.byte	0x03, 0x5f
        /*073a*/ 	.short	0x0101


	//----- nvinfo : EIATTR_UNUSED_LOAD_BYTE_OFFSET
	.align		4
        /*073c*/ 	.byte	0x04, 0x44
        /*073e*/ 	.short	(.L_1253 - .L_1252)


	//   ....[0]....
.L_1252:
        /*0740*/ 	.word	0x00000a90
        /*0744*/ 	.word	0x0000fff0


	//   ....[1]....
        /*0748*/ 	.word	0x00019f80
        /*074c*/ 	.word	0x0000fff0


	//----- nvinfo : EIATTR_INT_WARP_WIDE_INSTR_OFFSETS
	.align		4
.L_1253:
        /*0750*/ 	.byte	0x04, 0x31
        /*0752*/ 	.short	(.L_1255 - .L_1254)


	//   ....[0]....
.L_1254:
        /*0754*/ 	.word	0x00000130


	//   ....[1]....
        /*0758*/ 	.word	0x00000170


	//   ....[2]....
        /*075c*/ 	.word	0x000001e0


	//   ....[3]....
        /*0760*/ 	.word	0x00020640


	//   ....[4]....
        /*0764*/ 	.word	0x000206d0


	//   ....[5]....
        /*0768*/ 	.word	0x00023310


	//   ....[6]....
        /*076c*/ 	.word	0x000233a0


	//----- nvinfo : EIATTR_COOP_GROUP_MASK_REGIDS
	.align		4
.L_1255:
        /*0770*/ 	.byte	0x04, 0x29
        /*0772*/ 	.short	(.L_1257 - .L_1256)


	//   ....[0]....
.L_1256:
        /*0774*/ 	.word	0xffffffff


	//   ....[1]....
        /*0778*/ 	.word	0xffffffff


	//   ....[2]....
        /*077c*/ 	.word	0xffffffff


	//   ....[3]....
        /*0780*/ 	.word	0xffffffff


	//   ....[4]....
        /*0784*/ 	.word	0xffffffff


	//   ....[5]....
        /*0788*/ 	.word	0xffffffff


	//   ....[6]....
        /*078c*/ 	.word	0xffffffff


	//   ....[7]....
        /*0790*/ 	.word	0xffffffff


	//   ....[8]....
        /*0794*/ 	.word	0xffffffff


	//   ....[9]....
        /*0798*/ 	.word	0xffffffff


	//   ....[10]....
        /*079c*/ 	.word	0xffffffff


	//   ....[11]....
        /*07a0*/ 	.word	0xffffffff


	//   ....[12]....
        /*07a4*/ 	.word	0xffffffff


	//   ....[13]....
        /*07a8*/ 	.word	0xffffffff


	//   ....[14]....
        /*07ac*/ 	.word	0xffffffff


	//   ....[15]....
        /*07b0*/ 	.word	0xffffffff


	//   ....[16]....
        /*07b4*/ 	.word	0xffffffff


	//   ....[17]....
        /*07b8*/ 	.word	0xffffffff


	//   ....[18]....
        /*07bc*/ 	.word	0xffffffff


	//   ....[19]....
        /*07c0*/ 	.word	0xffffffff


	//   ....[20]....
        /*07c4*/ 	.word	0xffffffff


	//   ....[21]....
        /*07c8*/ 	.word	0xffffffff


	//   ....[22]....
        /*07cc*/ 	.word	0xffffffff


	//   ....[23]....
        /*07d0*/ 	.word	0xffffffff


	//   ....[24]....
        /*07d4*/ 	.word	0xffffffff


	//   ....[25]....
        /*07d8*/ 	.word	0xffffffff


	//   ....[26]....
        /*07dc*/ 	.word	0xffffffff


	//   ....[27]....
        /*07e0*/ 	.word	0xffffffff


	//   ....[28]....
        /*07e4*/ 	.word	0xffffffff


	//   ....[29]....
        /*07e8*/ 	.word	0xffffffff


	//   ....[30]....
        /*07ec*/ 	.word	0xffffffff


	//   ....[31]....
        /*07f0*/ 	.word	0xffffffff


	//   ....[32]....
        /*07f4*/ 	.word	0xffffffff


	//   ....[33]....
        /*07f8*/ 	.word	0xffffffff


	//   ....[34]....
        /*07fc*/ 	.word	0xffffffff


	//   ....[35]....
        /*0800*/ 	.word	0xffffffff


	//   ....[36]....
        /*0804*/ 	.word	0xffffffff


	//   ....[37]....
        /*0808*/ 	.word	0xffffffff


	//   ....[38]....
        /*080c*/ 	.word	0xffffffff


	//   ....[39]....
        /*0810*/ 	.word	0xffffffff


	//   ....[40]....
        /*0814*/ 	.word	0xffffffff


	//   ....[41]....
        /*0818*/ 	.word	0xffffffff


	//   ....[42]....
        /*081c*/ 	.word	0xffffffff


	//   ....[43]....
        /*0820*/ 	.word	0xffffffff


	//   ....[44]....
        /*0824*/ 	.word	0xffffffff


	//   ....[45]....
        /*0828*/ 	.word	0xffffffff


	//   ....[46]....
        /*082c*/ 	.word	0xffffffff


	//   ....[47]....
        /*0830*/ 	.word	0xffffffff


	//   ....[48]....
        /*0834*/ 	.word	0xffffffff


	//   ....[49]....
        /*0838*/ 	.word	0xffffffff


	//   ....[50]....
        /*083c*/ 	.word	0xffffffff


	//   ....[51]....
        /*0840*/ 	.word	0xffffffff


	//   ....[52]....
        /*0844*/ 	.word	0xffffffff


	//   ....[53]....
        /*0848*/ 	.word	0xffffffff


	//   ....[54]....
        /*084c*/ 	.word	0xffffffff


	//   ....[55]....
        /*0850*/ 	.word	0xffffffff


	//   ....[56]....
        /*0854*/ 	.word	0xffffffff


	//   ....[57]....
        /*0858*/ 	.word	0xffffffff


	//   ....[58]....
        /*085c*/ 	.word	0xffffffff


	//   ....[59]....
        /*0860*/ 	.word	0xffffffff


	//   ....[60]....
        /*0864*/ 	.word	0xffffffff


	//   ....[61]....
        /*0868*/ 	.word	0xffffffff


	//   ....[62]....
        /*086c*/ 	.word	0xffffffff


	//   ....[63]....
        /*0870*/ 	.word	0xffffffff


	//   ....[64]....
        /*0874*/ 	.word	0xffffffff


	//   ....[65]....
        /*0878*/ 	.word	0xffffffff


	//   ....[66]....
        /*087c*/ 	.word	0xffffffff


	//   ....[67]....
        /*0880*/ 	.word	0xffffffff


	//   ....[68]....
        /*0884*/ 	.word	0xffffffff


	//   ....[69]....
        /*0888*/ 	.word	0xffffffff


	//   ....[70]....
        /*088c*/ 	.word	0xffffffff


	//   ....[71]....
        /*0890*/ 	.word	0xffffffff


	//   ....[72]....
        /*0894*/ 	.word	0xffffffff


	//   ....[73]....
        /*0898*/ 	.word	0xffffffff


	//   ....[74]....
        /*089c*/ 	.word	0xffffffff


	//   ....[75]....
        /*08a0*/ 	.word	0xffffffff


	//   ....[76]....
        /*08a4*/ 	.word	0xffffffff


	//   ....[77]....
        /*08a8*/ 	.word	0xffffffff


	//   ....[78]....
        /*08ac*/ 	.word	0xffffffff


	//   ....[79]....
        /*08b0*/ 	.word	0xffffffff


	//   ....[80]....
        /*08b4*/ 	.word	0xffffffff


	//   ....[81]....
        /*08b8*/ 	.word	0xffffffff


	//   ....[82]....
        /*08bc*/ 	.word	0xffffffff


	//   ....[83]....
        /*08c0*/ 	.word	0xffffffff


	//   ....[84]....
        /*08c4*/ 	.word	0xffffffff


	//   ....[85]....
        /*08c8*/ 	.word	0xffffffff


	//   ....[86]....
        /*08cc*/ 	.word	0xffffffff


	//   ....[87]....
        /*08d0*/ 	.word	0xffffffff


	//   ....[88]....
        /*08d4*/ 	.word	0xffffffff


	//   ....[89]....
        /*08d8*/ 	.word	0xffffffff


	//   ....[90]....
        /*08dc*/ 	.word	0xffffffff


	//   ....[91]....
        /*08e0*/ 	.word	0xffffffff


	//   ....[92]....
        /*08e4*/ 	.word	0xffffffff


	//   ....[93]....
        /*08e8*/ 	.word	0xffffffff


	//   ....[94]....
        /*08ec*/ 	.word	0xffffffff


	//   ....[95]....
        /*08f0*/ 	.word	0xffffffff


	//   ....[96]....
        /*08f4*/ 	.word	0xffffffff


	//   ....[97]....
        /*08f8*/ 	.word	0xffffffff


	//   ....[98]....
        /*08fc*/ 	.word	0xffffffff


	//   ....[99]....
        /*0900*/ 	.word	0xffffffff


	//   ....[100]....
        /*0904*/ 	.word	0xffffffff


	//   ....[101]....
        /*0908*/ 	.word	0xffffffff


	//   ....[102]....
        /*090c*/ 	.word	0xffffffff


	//   ....[103]....
        /*0910*/ 	.word	0xffffffff


	//   ....[104]....
        /*0914*/ 	.word	0xffffffff


	//   ....[105]....
        /*0918*/ 	.word	0xffffffff


	//   ....[106]....
        /*091c*/ 	.word	0xffffffff


	//   ....[107]....
        /*0920*/ 	.word	0xffffffff


	//   ....[108]....
        /*0924*/ 	.word	0xffffffff


	//   ....[109]....
        /*0928*/ 	.word	0xffffffff


	//   ....[110]....
        /*092c*/ 	.word	0xffffffff


	//   ....[111]....
        /*0930*/ 	.word	0xffffffff


	//   ....[112]....
        /*0934*/ 	.word	0xffffffff


	//   ....[113]....
        /*0938*/ 	.word	0xffffffff


	//   ....[114]....
        /*093c*/ 	.word	0xffffffff


	//   ....[115]....
        /*0940*/ 	.word	0xffffffff


	//   ....[116]....
        /*0944*/ 	.word	0xffffffff


	//   ....[117]....
        /*0948*/ 	.word	0xffffffff


	//   ....[118]....
        /*094c*/ 	.word	0xffffffff


	//   ....[119]....
        /*0950*/ 	.word	0xffffffff


	//   ....[120]....
        /*0954*/ 	.word	0xffffffff


	//   ....[121]....
        /*0958*/ 	.word	0xffffffff


	//   ....[122]....
        /*095c*/ 	.word	0xffffffff


	//   ....[123]....
        /*0960*/ 	.word	0xffffffff


	//   ....[124]....
        /*0964*/ 	.word	0xffffffff


	//   ....[125]....
        /*0968*/ 	.word	0xffffffff


	//   ....[126]....
        /*096c*/ 	.word	0xffffffff


	//   ....[127]....
        /*0970*/ 	.word	0xffffffff


	//   ....[128]....
        /*0974*/ 	.word	0xffffffff


	//   ....[129]....
        /*0978*/ 	.word	0xffffffff


	//   ....[130]....
        /*097c*/ 	.word	0xffffffff


	//   ....[131]....
        /*0980*/ 	.word	0xffffffff


	//   ....[132]....
        /*0984*/ 	.word	0xffffffff


	//   ....[133]....
        /*0988*/ 	.word	0xffffffff


	//   ....[134]....
        /*098c*/ 	.word	0xffffffff


	//   ....[135]....
        /*0990*/ 	.word	0xffffffff


	//   ....[136]....
        /*0994*/ 	.word	0xffffffff


	//   ....[137]....
        /*0998*/ 	.word	0xffffffff


	//   ....[138]....
        /*099c*/ 	.word	0xffffffff


	//   ....[139]....
        /*09a0*/ 	.word	0xffffffff


	//   ....[140]....
        /*09a4*/ 	.word	0xffffffff


	//   ....[141]....
        /*09a8*/ 	.word	0xffffffff


	//   ....[142]....
        /*09ac*/ 	.word	0xffffffff


	//   ....[143]....
        /*09b0*/ 	.word	0xffffffff


	//   ....[144]....
        /*09b4*/ 	.word	0xffffffff


	//   ....[145]....
        /*09b8*/ 	.word	0xffffffff


	//   ....[146]....
        /*09bc*/ 	.word	0xffffffff


	//   ....[147]....
        /*09c0*/ 	.word	0xffffffff


	//   ....[148]....
        /*09c4*/ 	.word	0xffffffff


	//   ....[149]....
        /*09c8*/ 	.word	0xffffffff


	//   ....[150]....
        /*09cc*/ 	.word	0xffffffff


	//   ....[151]....
        /*09d0*/ 	.word	0x0500000f


	//   ....[152]....
        /*09d4*/ 	.word	0x0500000f


	//   ....[153]....
        /*09d8*/ 	.word	0x0500000f


	//   ....[154]....
        /*09dc*/ 	.word	0x0500000f


	//   ....[155]....
        /*09e0*/ 	.word	0x0500000f


	//   ....[156]....
        /*09e4*/ 	.word	0x0500000f


	//   ....[157]....
        /*09e8*/ 	.word	0x0500000f


	//   ....[158]....
        /*09ec*/ 	.word	0x0500000f


	//   ....[159]....
        /*09f0*/ 	.word	0x0500000f


	//   ....[160]....
        /*09f4*/ 	.word	0x0500000f


	//   ....[161]....
        /*09f8*/ 	.word	0x0500000f


	//   ....[162]....
        /*09fc*/ 	.word	0x0500000f


	//   ....[163]....
        /*0a00*/ 	.word	0x0500000f


	//   ....[164]....
        /*0a04*/ 	.word	0x0500000f


	//   ....[165]....
        /*0a08*/ 	.word	0x0500000f


	//   ....[166]....
        /*0a0c*/ 	.word	0x0500000f


	//   ....[167]....
        /*0a10*/ 	.word	0x0500000f


	//   ....[168]....
        /*0a14*/ 	.word	0x0500000f


	//   ....[169]....
        /*0a18*/ 	.word	0x0500000f


	//   ....[170]....
        /*0a1c*/ 	.word	0x0500000f


	//   ....[171]....
        /*0a20*/ 	.word	0x0500000f


	//   ....[172]....
        /*0a24*/ 	.word	0x0500000f


	//   ....[173]....
        /*0a28*/ 	.word	0x0500000f


	//   ....[174]....
        /*0a2c*/ 	.word	0x0500000f


	//   ....[175]....
        /*0a30*/ 	.word	0x0500000f


	//   ....[176]....
        /*0a34*/ 	.word	0x0500000f


	//   ....[177]....
        /*0a38*/ 	.word	0x0500000f


	//   ....[178]....
        /*0a3c*/ 	.word	0x0500000f


	//   ....[179]....
        /*0a40*/ 	.word	0x0500000f


	//   ....[180]....
        /*0a44*/ 	.word	0x0500000f


	//   ....[181]....
        /*0a48*/ 	.word	0x0500000f


	//   ....[182]....
        /*0a4c*/ 	.word	0x0500000f


	//   ....[183]....
        /*0a50*/ 	.word	0x0500000f


	//   ....[184]....
        /*0a54*/ 	.word	0x0500000f


	//   ....[185]....
        /*0a58*/ 	.word	0x0500000f


	//   ....[186]....
        /*0a5c*/ 	.word	0x0500000f


	//   ....[187]....
        /*0a60*/ 	.word	0x0500000f


	//   ....[188]....
        /*0a64*/ 	.word	0x0500000f


	//   ....[189]....
        /*0a68*/ 	.word	0x0500000f


	//   ....[190]....
        /*0a6c*/ 	.word	0x0500000f


	//   ....[191]....
        /*0a70*/ 	.word	0x0500000f


	//   ....[192]....
        /*0a74*/ 	.word	0x0500000f


	//   ....[193]....
        /*0a78*/ 	.word	0x0500000f


	//   ....[194]....
        /*0a7c*/ 	.word	0x0500000f


	//   ....[195]....
        /*0a80*/ 	.word	0x0500000f


	//   ....[196]....
        /*0a84*/ 	.word	0x0500000f


	//   ....[197]....
        /*0a88*/ 	.word	0x0500000f


	//   ....[198]....
        /*0a8c*/ 	.word	0x0500000f


	//   ....[199]....
        /*0a90*/ 	.word	0x0500000f


	//   ....[200]....
        /*0a94*/ 	.word	0x0500000f


	//   ....[201]....
        /*0a98*/ 	.word	0x0500000f


	//   ....[202]....
        /*0a9c*/ 	.word	0x0500000f


	//   ....[203]....
        /*0aa0*/ 	.word	0x0500000f


	//   ....[204]....
        /*0aa4*/ 	.word	0x0500000f


	//   ....[205]....
        /*0aa8*/ 	.word	0x0500000f


	//   ....[206]....
        /*0aac*/ 	.word	0x0500000f


	//   ....[207]....
        /*0ab0*/ 	.word	0x0500000f


	//   ....[208]....
        /*0ab4*/ 	.word	0x0500000f


	//   ....[209]....
        /*0ab8*/ 	.word	0x0500000f


	//   ....[210]....
        /*0abc*/ 	.word	0x0500000f


	//   ....[211]....
        /*0ac0*/ 	.word	0x0500000f


	//   ....[212]....
        /*0ac4*/ 	.word	0x0500000f


	//   ....[213]....
        /*0ac8*/ 	.word	0x0500000f


	//   ....[214]....
        /*0acc*/ 	.word	0x0500000f


	//   ....[215]....
        /*0ad0*/ 	.word	0x0500000f


	//   ....[216]....
        /*0ad4*/ 	.word	0x0500000f


	//   ....[217]....
        /*0ad8*/ 	.word	0x0500000f


	//   ....[218]....
        /*0adc*/ 	.word	0x0500000f


	//   ....[219]....
        /*0ae0*/ 	.word	0x0500000f


	//   ....[220]....
        /*0ae4*/ 	.word	0x0500000f


	//   ....[221]....
        /*0ae8*/ 	.word	0x0500000f


	//   ....[222]....
        /*0aec*/ 	.word	0x0500000f


	//   ....[223]....
        /*0af0*/ 	.word	0x0500000f


	//   ....[224]....
        /*0af4*/ 	.word	0x0500000f


	//   ....[225]....
        /*0af8*/ 	.word	0x0500000f


	//   ....[226]....
        /*0afc*/ 	.word	0x0500000f


	//   ....[227]....
        /*0b00*/ 	.word	0x0500000f


	//   ....[228]....
        /*0b04*/ 	.word	0x0500000f


	//   ....[229]....
        /*0b08*/ 	.word	0x0500000f


	//   ....[230]....
        /*0b0c*/ 	.word	0x0500000f


	//   ....[231]....
        /*0b10*/ 	.word	0x0500000f


	//   ....[232]....
        /*0b14*/ 	.word	0x0500000f


	//   ....[233]....
        /*0b18*/ 	.word	0x0500000f


	//   ....[234]....
        /*0b1c*/ 	.word	0x0500000f


	//   ....[235]....
        /*0b20*/ 	.word	0x0500000f


	//   ....[236]....
        /*0b24*/ 	.word	0x0500000f


	//   ....[237]....
        /*0b28*/ 	.word	0x0500000f


	//   ....[238]....
        /*0b2c*/ 	.word	0x0500000f


	//   ....[239]....
        /*0b30*/ 	.word	0x0500000f


	//   ....[240]....
        /*0b34*/ 	.word	0x0500000f


	//   ....[241]....
        /*0b38*/ 	.word	0x0500000f


	//   ....[242]....
        /*0b3c*/ 	.word	0x0500000f


	//----- nvinfo : EIATTR_COOP_GROUP_INSTR_OFFSETS
	.align		4
.L_1257:
        /*0b40*/ 	.byte	0x04, 0x28
        /*0b42*/ 	.short	(.L_1259 - .L_1258)


	//   ....[0]....
.L_1258:
        /*0b44*/ 	.word	0x00000070


	//   ....[1]....
        /*0b48*/ 	.word	0x00000140


	//   ....[2]....
        /*0b4c*/ 	.word	0x00000190


	//   ....[3]....
        /*0b50*/ 	.word	0x000003c0


	//   ....[4]....
        /*0b54*/ 	.word	0x00000520


	//   ....[5]....
        /*0b58*/ 	.word	0x00000640


	//   ....[6]....
        /*0b5c*/ 	.word	0x000007a0


	//   ....[7]....
        /*0b60*/ 	.word	0x00003950


	//   ....[8]....
        /*0b64*/ 	.word	0x00003960


	//   ....[9]....
        /*0b68*/ 	.word	0x00005660


	//   ....[10]....
        /*0b6c*/ 	.word	0x00005670


	//   ....[11]....
        /*0b70*/ 	.word	0x00007180


	//   ....[12]....
        /*0b74*/ 	.word	0x00007190


	//   ....[13]....
        /*0b78*/ 	.word	0x000076d0


	//   ....[14]....
        /*0b7c*/ 	.word	0x000076f0


	//   ....[15]....
        /*0b80*/ 	.word	0x00008430


	//   ....[16]....
        /*0b84*/ 	.word	0x00008bf0


	//   ....[17]....
        /*0b88*/ 	.word	0x00008c00


	//   ....[18]....
        /*0b8c*/ 	.word	0x00008c10


	//   ....[19]....
        /*0b90*/ 	.word	0x00008c20


	//   ....[20]....
        /*0b94*/ 	.word	0x0000ab80


	//   ....[21]....
        /*0b98*/ 	.word	0x0000ab90


	//   ....[22]....
        /*0b9c*/ 	.word	0x0000aba0


	//   ....[23]....
        /*0ba0*/ 	.word	0x0000abb0


	//   ....[24]....
        /*0ba4*/ 	.word	0x0000d130


	//   ....[25]....
        /*0ba8*/ 	.word	0x0000d300


	//   ....[26]....
        /*0bac*/ 	.word	0x0000e530


	//   ....[27]....
        /*0bb0*/ 	.word	0x0000e640


	//   ....[28]....
        /*0bb4*/ 	.word	0x0000f060


	//   ....[29]....
        /*0bb8*/ 	.word	0x0000f100


	//   ....[30]....
        /*0bbc*/ 	.word	0x0000fbf0


	//   ....[31]....
        /*0bc0*/ 	.word	0x00010be0


	//   ....[32]....
        /*0bc4*/ 	.word	0x00010e10


	//   ....[33]....
        /*0bc8*/ 	.word	0x00011e00


	//   ....[34]....
        /*0bcc*/ 	.word	0x00011f00


	//   ....[35]....
        /*0bd0*/ 	.word	0x000122e0


	//   ....[36]....
        /*0bd4*/ 	.word	0x00012460


	//   ....[37]....
        /*0bd8*/ 	.word	0x00013560


	//   ....[38]....
        /*0bdc*/ 	.word	0x00014720


	//   ....[39]....
        /*0be0*/ 	.word	0x00014740


	//   ....[40]....
        /*0be4*/ 	.word	0x00014970


	//   ....[41]....
        /*0be8*/ 	.word	0x00014990


	//   ....[42]....
        /*0bec*/ 	.word	0x00015d00


	//   ....[43]....
        /*0bf0*/ 	.word	0x00016a60


	//   ....[44]....
        /*0bf4*/ 	.word	0x00016c90


	//   ....[45]....
        /*0bf8*/ 	.word	0x00017c10


	//   ....[46]....
        /*0bfc*/ 	.word	0x00017ca0


	//   ....[47]....
        /*0c00*/ 	.word	0x00018240


	//   ....[48]....
        /*0c04*/ 	.word	0x000182a0


	//   ....[49]....
        /*0c08*/ 	.word	0x000192e0


	//   ....[50]....
        /*0c0c*/ 	.word	0x000194e0


	//   ....[51]....
        /*0c10*/ 	.word	0x00019990


	//   ....[52]....
        /*0c14*/ 	.word	0x000199d0


	//   ....[53]....
        /*0c18*/ 	.word	0x00019a10


	//   ....[54]....
        /*0c1c*/ 	.word	0x0001a930


	//   ....[55]....
        /*0c20*/ 	.word	0x0001a950


	//   ....[56]....
        /*0c24*/ 	.word	0x0001a960


	//   ....[57]....
        /*0c28*/ 	.word	0x0001a970


	//   ....[58]....
        /*0c2c*/ 	.word	0x0001b000


	//   ....[59]....
        /*0c30*/ 	.word	0x0001b010


	//   ....[60]....
        /*0c34*/ 	.word	0x0001b170


	//   ....[61]....
        /*0c38*/ 	.word	0x0001b180


	//   ....[62]....
        /*0c3c*/ 	.word	0x0001b570


	//   ....[63]....
        /*0c40*/ 	.word	0x0001b580


	//   ....[64]....
        /*0c44*/ 	.word	0x0001bb10


	//   ....[65]....
        /*0c48*/ 	.word	0x0001bb20


	//   ....[66]....
        /*0c4c*/ 	.word	0x0001c940


	//   ....[67]....
        /*0c50*/ 	.word	0x0001c950


	//   ....[68]....
        /*0c54*/ 	.word	0x0001cab0


	//   ....[69]....
        /*0c58*/ 	.word	0x0001cac0


	//   ....[70]....
        /*0c5c*/ 	.word	0x0001cc70


	//   ....[71]....
        /*0c60*/ 	.word	0x0001ce70


	//   ....[72]....
        /*0c64*/ 	.word	0x0001cea0


	//   ....[73]....
        /*0c68*/ 	.word	0x0001ced0


	//   ....[74]....
        /*0c6c*/ 	.word	0x0001cf00


	//   ....[75]....
        /*0c70*/ 	.word	0x0001cf30


	//   ....[76]....
        /*0c74*/ 	.word	0x0001cf60


	//   ....[77]....
        /*0c78*/ 	.word	0x0001d0f0


	//   ....[78]....
        /*0c7c*/ 	.word	0x0001d120


	//   ....[79]....
        /*0c80*/ 	.word	0x0001d150


	//   ....[80]....
        /*0c84*/ 	.word	0x0001d180


	//   ....[81]....
        /*0c88*/ 	.word	0x0001d1b0


	//   ....[82]....
        /*0c8c*/ 	.word	0x0001d1e0


	//   ....[83]....
        /*0c90*/ 	.word	0x0001d270


	//   ....[84]....
        /*0c94*/ 	.word	0x0001d2a0


	//   ....[85]....
        /*0c98*/ 	.word	0x0001d2b0


	//   ....[86]....
        /*0c9c*/ 	.word	0x0001d2f0


	//   ....[87]....
        /*0ca0*/ 	.word	0x0001eb20


	//   ....[88]....
        /*0ca4*/ 	.word	0x00021240


	//   ....[89]....
        /*0ca8*/ 	.word	0x00021260


	//   ....[90]....
        /*0cac*/ 	.word	0x00021310


	//   ....[91]....
        /*0cb0*/ 	.word	0x00021330


	//   ....[92]....
        /*0cb4*/ 	.word	0x000213d0


	//   ....[93]....
        /*0cb8*/ 	.word	0x000213f0


	//   ....[94]....
        /*0cbc*/ 	.word	0x00021400


	//   ....[95]....
        /*0cc0*/ 	.word	0x00021410


	//   ....[96]....
        /*0cc4*/ 	.word	0x00021db0


	//   ....[97]....
        /*0cc8*/ 	.word	0x00021de0


	//   ....[98]....
        /*0ccc*/ 	.word	0x00021ea0


	//   ....[99]....
        /*0cd0*/ 	.word	0x00021ec0


	//   ....[100]....
        /*0cd4*/ 	.word	0x00021f60


	//   ....[101]....
        /*0cd8*/ 	.word	0x00021f80


	//   ....[102]....
        /*0cdc*/ 	.word	0x00021f90


	//   ....[103]....
        /*0ce0*/ 	.word	0x00021fa0


	//   ....[104]....
        /*0ce4*/ 	.word	0x000220c0


	//   ....[105]....
        /*0ce8*/ 	.word	0x000220d0


	//   ....[106]....
        /*0cec*/ 	.word	0x000220e0


	//   ....[107]....
        /*0cf0*/ 	.word	0x00022170


	//   ....[108]....
        /*0cf4*/ 	.word	0x00022930


	//   ....[109]....
        /*0cf8*/ 	.word	0x00022940


	//   ....[110]....
        /*0cfc*/ 	.word	0x00022960


	//   ....[111]....
        /*0d00*/ 	.word	0x000229e0


	//   ....[112]....
        /*0d04*/ 	.word	0x000229f0


	//   ....[113]....
        /*0d08*/ 	.word	0x00022a50


	//   ....[114]....
        /*0d0c*/ 	.word	0x00022a80


	//   ....[115]....
        /*0d10*/ 	.word	0x00022ac0


	//   ....[116]....
        /*0d14*/ 	.word	0x00022d70


	//   ....[117]....
        /*0d18*/ 	.word	0x00022d90


	//   ....[118]....
        /*0d1c*/ 	.word	0x00022e30


	//   ....[119]....
        /*0d20*/ 	.word	0x00022e40


	//   ....[120]....
        /*0d24*/ 	.word	0x00022ed0


	//   ....[121]....
        /*0d28*/ 	.word	0x00022ee0


	//   ....[122]....
        /*0d2c*/ 	.word	0x00022ef0


	//   ....[123]....
        /*0d30*/ 	.word	0x00022f80


	//   ....[124]....
        /*0d34*/ 	.word	0x00023550


	//   ....[125]....
        /*0d38*/ 	.word	0x00023560


	//   ....[126]....
        /*0d3c*/ 	.word	0x000235f0


	//   ....[127]....
        /*0d40*/ 	.word	0x00023690


	//   ....[128]....
        /*0d44*/ 	.word	0x000236b0


	//   ....[129]....
        /*0d48*/ 	.word	0x00023730


	//   ....[130]....
        /*0d4c*/ 	.word	0x00023750


	//   ....[131]....
        /*0d50*/ 	.word	0x00023760


	//   ....[132]....
        /*0d54*/ 	.word	0x00023bb0


	//   ....[133]....
        /*0d58*/ 	.word	0x00023be0


	//   ....[134]....
        /*0d5c*/ 	.word	0x00023c40


	//   ....[135]....
        /*0d60*/ 	.word	0x00023c70


	//   ....[136]....
        /*0d64*/ 	.word	0x00023ca0


	//   ....[137]....
        /*0d68*/ 	.word	0x00023cd0


	//   ....[138]....
        /*0d6c*/ 	.word	0x00023d00


	//   ....[139]....
        /*0d70*/ 	.word	0x00023d30


	//   ....[140]....
        /*0d74*/ 	.word	0x00023ed0


	//   ....[141]....
        /*0d78*/ 	.word	0x00023f00


	//   ....[142]....
        /*0d7c*/ 	.word	0x00023f30


	//   ....[143]....
        /*0d80*/ 	.word	0x00023f60


	//   ....[144]....
        /*0d84*/ 	.word	0x00023f90


	//   ....[145]....
        /*0d88*/ 	.word	0x00023fc0


	//   ....[146]....
        /*0d8c*/ 	.word	0x00024080


	//   ....[147]....
        /*0d90*/ 	.word	0x000240a0


	//   ....[148]....
        /*0d94*/ 	.word	0x000240c0


	//   ....[149]....
        /*0d98*/ 	.word	0x00024120


	//   ....[150]....
        /*0d9c*/ 	.word	0x00024b50


	//   ....[151]....
        /*0da0*/ 	.word	0x00024e90


	//   ....[152]....
        /*0da4*/ 	.word	0x00024f20


	//   ....[153]....
        /*0da8*/ 	.word	0x00025010


	//   ....[154]....
        /*0dac*/ 	.word	0x000250a0


	//   ....[155]....
        /*0db0*/ 	.word	0x00025180


	//   ....[156]....
        /*0db4*/ 	.word	0x00025210


	//   ....[157]....
        /*0db8*/ 	.word	0x000252f0


	//   ....[158]....
        /*0dbc*/ 	.word	0x00025390


	//   ....[159]....
        /*0dc0*/ 	.word	0x00025420


	//   ....[160]....
        /*0dc4*/ 	.word	0x00025470


	//   ....[161]....
        /*0dc8*/ 	.word	0x000254c0


	//   ....[162]....
        /*0dcc*/ 	.word	0x000255a0


	//   ....[163]....
        /*0dd0*/ 	.word	0x00025630


	//   ....[164]....
        /*0dd4*/ 	.word	0x00025680


	//   ....[165]....
        /*0dd8*/ 	.word	0x000256d0


	//   ....[166]....
        /*0ddc*/ 	.word	0x00025a30


	//   ....[167]....
        /*0de0*/ 	.word	0x00025a80


	//   ....[168]....
        /*0de4*/ 	.word	0x00025b10


	//   ....[169]....
        /*0de8*/ 	.word	0x00025ba0


	//   ....[170]....
        /*0dec*/ 	.word	0x00025c20


	//   ....[171]....
        /*0df0*/ 	.word	0x00025c70


	//   ....[172]....
        /*0df4*/ 	.word	0x00025d00


	//   ....[173]....
        /*0df8*/ 	.word	0x00025d90


	//   ....[174]....
        /*0dfc*/ 	.word	0x00025e10


	//   ....[175]....
        /*0e00*/ 	.word	0x00025e60


	//   ....[176]....
        /*0e04*/ 	.word	0x00025ef0


	//   ....[177]....
        /*0e08*/ 	.word	0x00025f80


	//   ....[178]....
        /*0e0c*/ 	.word	0x00026040


	//   ....[179]....
        /*0e10*/ 	.word	0x00026320


	//   ....[180]....
        /*0e14*/ 	.word	0x00026410


	//   ....[181]....
        /*0e18*/ 	.word	0x000264b0


	//   ....[182]....
        /*0e1c*/ 	.word	0x00026510


	//   ....[183]....
        /*0e20*/ 	.word	0x00026620


	//   ....[184]....
        /*0e24*/ 	.word	0x00026690


	//   ....[185]....
        /*0e28*/ 	.word	0x000267a0


	//   ....[186]....
        /*0e2c*/ 	.word	0x00026810


	//   ....[187]....
        /*0e30*/ 	.word	0x000268b0


	//   ....[188]....
        /*0e34*/ 	.word	0x000269c0


	//   ....[189]....
        /*0e38*/ 	.word	0x00026a30


	//   ....[190]....
        /*0e3c*/ 	.word	0x00026a90


	//   ....[191]....
        /*0e40*/ 	.word	0x00026ba0


	//   ....[192]....
        /*0e44*/ 	.word	0x00026c00


	//   ....[193]....
        /*0e48*/ 	.word	0x00026d20


	//   ....[194]....
        /*0e4c*/ 	.word	0x00026d80


	//   ....[195]....
        /*0e50*/ 	.word	0x00026e20


	//   ....[196]....
        /*0e54*/ 	.word	0x00026ef0


	//   ....[197]....
        /*0e58*/ 	.word	0x00026ff0


	//   ....[198]....
        /*0e5c*/ 	.word	0x00027050


	//   ....[199]....
        /*0e60*/ 	.word	0x000270f0


	//   ....[200]....
        /*0e64*/ 	.word	0x00027290


	//   ....[201]....
        /*0e68*/ 	.word	0x00027370


	//   ....[202]....
        /*0e6c*/ 	.word	0x000273f0


	//   ....[203]....
        /*0e70*/ 	.word	0x000274d0


	//   ....[204]....
        /*0e74*/ 	.word	0x00027530


	//   ....[205]....
        /*0e78*/ 	.word	0x00027600


	//   ....[206]....
        /*0e7c*/ 	.word	0x00027660


	//   ....[207]....
        /*0e80*/ 	.word	0x00027740


	//   ....[208]....
        /*0e84*/ 	.word	0x00027830


	//   ....[209]....
        /*0e88*/ 	.word	0x000278d0


	//   ....[210]....
        /*0e8c*/ 	.word	0x00027930


	//   ....[211]....
        /*0e90*/ 	.word	0x00027a30


	//   ....[212]....
        /*0e94*/ 	.word	0x00027a90


	//   ....[213]....
        /*0e98*/ 	.word	0x00027b90


	//   ....[214]....
        /*0e9c*/ 	.word	0x00027bf0


	//   ....[215]....
        /*0ea0*/ 	.word	0x00027cc0


	//   ....[216]....
        /*0ea4*/ 	.word	0x00027e10


	//   ....[217]....
        /*0ea8*/ 	.word	0x00027ec0


	//   ....[218]....
        /*0eac*/ 	.word	0x00027fd0


	//   ....[219]....
        /*0eb0*/ 	.word	0x000280b0


	//   ....[220]....
        /*0eb4*/ 	.word	0x00028110


	//   ....[221]....
        /*0eb8*/ 	.word	0x00028200


	//   ....[222]....
        /*0ebc*/ 	.word	0x00028260


	//   ....[223]....
        /*0ec0*/ 	.word	0x00028340


	//   ....[224]....
        /*0ec4*/ 	.word	0x000283d0


	//   ....[225]....
        /*0ec8*/ 	.word	0x00028470


	//   ....[226]....
        /*0ecc*/ 	.word	0x000285e0


	//   ....[227]....
        /*0ed0*/ 	.word	0x00028650


	//   ....[228]....
        /*0ed4*/ 	.word	0x000286c0


	//   ....[229]....
        /*0ed8*/ 	.word	0x00028730


	//   ....[230]....
        /*0edc*/ 	.word	0x000287a0


	//   ....[231]....
        /*0ee0*/ 	.word	0x00028820


	//   ....[232]....
        /*0ee4*/ 	.word	0x000288a0


	//   ....[233]....
        /*0ee8*/ 	.word	0x00028930


	//   ....[234]....
        /*0eec*/ 	.word	0x000289a0


	//   ....[235]....
        /*0ef0*/ 	.word	0x00028a10


	//   ....[236]....
        /*0ef4*/ 	.word	0x00028a80


	//   ....[237]....
        /*0ef8*/ 	.word	0x00028b00


	//   ....[238]....
        /*0efc*/ 	.word	0x00028b70


	//   ....[239]....
        /*0f00*/ 	.word	0x00028c20


	//   ....[240]....
        /*0f04*/ 	.word	0x00028c70


	//   ....[241]....
        /*0f08*/ 	.word	0x00028d00


	//   ....[242]....
        /*0f0c*/ 	.word	0x00028e30


	//----- nvinfo : EIATTR_REG_RECONFIG
	.align		4
.L_1259:
        /*0f10*/ 	.byte	0x01, 0x54
	.zero		2


	//----- nvinfo : EIATTR_SYSCALL_OFFSETS
	.align		4
        /*0f14*/ 	.byte	0x04, 0x46
        /*0f16*/ 	.short	(.L_1261 - .L_1260)


	//   ....[0]....
.L_1260:
        /*0f18*/ 	.word	0x00002350


	//   ....[1]....
        /*0f1c*/ 	.word	0x000024a0


	//   ....[2]....
        /*0f20*/ 	.word	0x00008650


	//   ....[3]....
        /*0f24*/ 	.word	0x00008970


	//   ....[4]....
        /*0f28*/ 	.word	0x00020830


	//   ....[5]....
        /*0f2c*/ 	.word	0x00020980


	//   ....[6]....
        /*0f30*/ 	.word	0x00020a70


	//   ....[7]....
        /*0f34*/ 	.word	0x00021870


	//----- nvinfo : EIATTR_MBARRIER_INSTR_OFFSETS
	.align		4
.L_1261:
        /*0f38*/ 	.byte	0x04, 0x39
        /*0f3a*/ 	.short	(.L_1263 - .L_1262)


	//   ....[0]....
.L_1262:
        /*0f3c*/ 	.word	0x00000270
        /*0f40*/ 	.word	0x000000ff
        /*0f44*/ 	.word	0x0002d800
        /*0f48*/ 	.short	0x0100
        /*0f4a*/ 	.byte	0x08
	.zero		1


	//   ....[1]....
        /*0f4c*/ 	.word	0x00000280
        /*0f50*/ 	.word	0x000000ff
        /*0f54*/ 	.word	0x0002d820
        /*0f58*/ 	.short	0x0100
        /*0f5a*/ 	.byte	0x08
	.zero		1


	//   ....[2]....
        /*0f5c*/ 	.word	0x00000370
        /*0f60*/ 	.word	0x000000ff
        /*0f64*/ 	.word	0x0002d830
        /*0f68*/ 	.short	0x0100
        /*0f6a*/ 	.byte	0x08
	.zero		1


	//   ....[3]....
        /*0f6c*/ 	.word	0x00000380
        /*0f70*/ 	.word	0x000000ff
        /*0f74*/ 	.word	0x0002d840
        /*0f78*/ 	.short	0x0100
        /*0f7a*/ 	.byte	0x08
	.zero		1


	//   ....[4]....
        /*0f7c*/ 	.word	0x00000390
        /*0f80*/ 	.word	0x000000ff
        /*0f84*/ 	.word	0x0002d838
        /*0f88*/ 	.short	0x0100
        /*0f8a*/ 	.byte	0x08
	.zero		1


	//   ....[5]....
        /*0f8c*/ 	.word	0x000003a0
        /*0f90*/ 	.word	0x000000ff
        /*0f94*/ 	.word	0x0002d848
        /*0f98*/ 	.short	0x0100
        /*0f9a*/ 	.byte	0x08
	.zero		1


	//   ....[6]....
        /*0f9c*/ 	.word	0x000004d0
        /*0fa0*/ 	.word	0x000000ff
        /*0fa4*/ 	.word	0x0002d850
        /*0fa8*/ 	.short	0x0100
        /*0faa*/ 	.byte	0x08
	.zero		1


	//   ....[7]....
        /*0fac*/ 	.word	0x000004e0
        /*0fb0*/ 	.word	0x000000ff
        /*0fb4*/ 	.word	0x0002d860
        /*0fb8*/ 	.short	0x0100
        /*0fba*/ 	.byte	0x08
	.zero		1


	//   ....[8]....
        /*0fbc*/ 	.word	0x000004f0
        /*0fc0*/ 	.word	0x000000ff
        /*0fc4*/ 	.word	0x0002d858
        /*0fc8*/ 	.short	0x0100
        /*0fca*/ 	.byte	0x08
	.zero		1


	//   ....[9]....
        /*0fcc*/ 	.word	0x00000500
        /*0fd0*/ 	.word	0x000000ff
        /*0fd4*/ 	.word	0x0002d868
        /*0fd8*/ 	.short	0x0100
        /*0fda*/ 	.byte	0x08
	.zero		1


	//   ....[10]....
        /*0fdc*/ 	.word	0x000005f0
        /*0fe0*/ 	.word	0x000000ff
        /*0fe4*/ 	.word	0x0002d870
        /*0fe8*/ 	.short	0x0100
        /*0fea*/ 	.byte	0x06
	.zero		1


	//   ....[11]....
        /*0fec*/ 	.word	0x00000600
        /*0ff0*/ 	.word	0x000000ff
        /*0ff4*/ 	.word	0x0002d880
        /*0ff8*/ 	.short	0x0100
        /*0ffa*/ 	.byte	0x06
	.zero		1


	//   ....[12]....
        /*0ffc*/ 	.word	0x00000610
        /*1000*/ 	.word	0x000000ff
        /*1004*/ 	.word	0x0002d878
        /*1008*/ 	.short	0x0100
        /*100a*/ 	.byte	0x06
	.zero		1


	//   ....[13]....
        /*100c*/ 	.word	0x00000620
        /*1010*/ 	.word	0x000000ff
        /*1014*/ 	.word	0x0002d888
        /*1018*/ 	.short	0x0100
        /*101a*/ 	.byte	0x06
	.zero		1


	//   ....[14]....
        /*101c*/ 	.word	0x00000750
        /*1020*/ 	.word	0x000000ff
        /*1024*/ 	.word	0x0002d890
        /*1028*/ 	.short	0x0100
        /*102a*/ 	.byte	0x08
	.zero		1


	//   ....[15]....
        /*102c*/ 	.word	0x00000760
        /*1030*/ 	.word	0x000000ff
        /*1034*/ 	.word	0x0002d8a0
        /*1038*/ 	.short	0x0100
        /*103a*/ 	.byte	0x08
	.zero		1


	//   ....[16]....
        /*103c*/ 	.word	0x00000770
        /*1040*/ 	.word	0x000000ff
        /*1044*/ 	.word	0x0002d898
        /*1048*/ 	.short	0x0100
        /*104a*/ 	.byte	0x08
	.zero		1


	//   ....[17]....
        /*104c*/ 	.word	0x00000780
        /*1050*/ 	.word	0x000000ff
        /*1054*/ 	.word	0x0002d8a8
        /*1058*/ 	.short	0x0100
        /*105a*/ 	.byte	0x08
	.zero		1


	//   ....[18]....
        /*105c*/ 	.word	0x000008b0
        /*1060*/ 	.word	0x000000ff
        /*1064*/ 	.word	0x0002d8b0
        /*1068*/ 	.short	0x0100
        /*106a*/ 	.byte	0x08
	.zero		1


	//   ....[19]....
        /*106c*/ 	.word	0x000008c0
        /*1070*/ 	.word	0x000000ff
        /*1074*/ 	.word	0x0002d8c0
        /*1078*/ 	.short	0x0100
        /*107a*/ 	.byte	0x08
	.zero		1


	//   ....[20]....
        /*107c*/ 	.word	0x000008d0
        /*1080*/ 	.word	0x000000ff
        /*1084*/ 	.word	0x0002d8b8
        /*1088*/ 	.short	0x0100
        /*108a*/ 	.byte	0x08
	.zero		1


	//   ....[21]....
        /*108c*/ 	.word	0x000008e0
        /*1090*/ 	.word	0x000000ff
        /*1094*/ 	.word	0x0002d8c8
        /*1098*/ 	.short	0x0100
        /*109a*/ 	.byte	0x08
	.zero		1


	//   ....[22]....
        /*109c*/ 	.word	0x00003900
        /*10a0*/ 	.word	0x00000022
        /*10a4*/ 	.word	0x0002d890
        /*10a8*/ 	.short	0x010a
        /*10aa*/ 	.byte	0x3f
	.zero		1


	//   ....[23]....
        /*10ac*/ 	.word	0x00005610
        /*10b0*/ 	.word	0x00000022
        /*10b4*/ 	.word	0x0002d890
        /*10b8*/ 	.short	0x010a
        /*10ba*/ 	.byte	0x3f
	.zero		1


	//   ....[24]....
        /*10bc*/ 	.word	0x00006fa0
        /*10c0*/ 	.word	0x00000022
        /*10c4*/ 	.word	0x0002d890
        /*10c8*/ 	.short	0x010a
        /*10ca*/ 	.byte	0x3f
	.zero		1


	//   ....[25]....
        /*10cc*/ 	.word	0x00007510
        /*10d0*/ 	.word	0x0000000b
        /*10d4*/ 	.word	0x00000000
        /*10d8*/ 	.short	0x0101
        /*10da*/ 	.byte	0x3f
	.zero		1


	//   ....[26]....
        /*10dc*/ 	.word	0x00007550
        /*10e0*/ 	.word	0x00000022
        /*10e4*/ 	.word	0x0002d8b0
        /*10e8*/ 	.short	0x010a
        /*10ea*/ 	.byte	0x3f
	.zero		1


	//   ....[27]....
        /*10ec*/ 	.word	0x00007a80
        /*10f0*/ 	.word	0x00000022
        /*10f4*/ 	.word	0x00000000
        /*10f8*/ 	.short	0x0101
        /*10fa*/ 	.byte	0x3f
	.zero		1


	//   ....[28]....
        /*10fc*/ 	.word	0x000086f0
        /*1100*/ 	.word	0x00000002
        /*1104*/ 	.word	0x0002d800
        /*1108*/ 	.short	0x010a
        /*110a*/ 	.byte	0x3f
	.zero		1


	//   ....[29]....
        /*110c*/ 	.word	0x00008740
        /*1110*/ 	.word	0x00000002
        /*1114*/ 	.word	0x0002d800
        /*1118*/ 	.short	0x010a
        /*111a*/ 	.byte	0x3f
	.zero		1


	//   ....[30]....
        /*111c*/ 	.word	0x000093a0
        /*1120*/ 	.word	0x00000002
        /*1124*/ 	.word	0x0002d800
        /*1128*/ 	.short	0x010a
        /*112a*/ 	.byte	0x3f
	.zero		1


	//   ....[31]....
        /*112c*/ 	.word	0x0000b200
        /*1130*/ 	.word	0x00000002
        /*1134*/ 	.word	0x0002d800
        /*1138*/ 	.short	0x010a
        /*113a*/ 	.byte	0x3f
	.zero		1


	//   ....[32]....
        /*113c*/ 	.word	0x0000ca70
        /*1140*/ 	.word	0x00000000
        /*1144*/ 	.word	0x0002d830
        /*1148*/ 	.short	0x010a
        /*114a*/ 	.byte	0x3f
	.zero		1


	//   ....[33]....
        /*114c*/ 	.word	0x0000cb20
        /*1150*/ 	.word	0x00000000
        /*1154*/ 	.word	0x0002d830
        /*1158*/ 	.short	0x010a
        /*115a*/ 	.byte	0x3f
	.zero		1


	//   ....[34]....
        /*115c*/ 	.word	0x0000d150
        /*1160*/ 	.word	0x00000000
        /*1164*/ 	.word	0x00000000
        /*1168*/ 	.short	0x0101
        /*116a*/ 	.byte	0x3f
	.zero		1


	//   ....[35]....
        /*116c*/ 	.word	0x000100d0
        /*1170*/ 	.word	0x00000009
        /*1174*/ 	.word	0x0002d830
        /*1178*/ 	.short	0x010a
        /*117a*/ 	.byte	0x3f
	.zero		1


	//   ....[36]....
        /*117c*/ 	.word	0x00010120
        /*1180*/ 	.word	0x00000009
        /*1184*/ 	.word	0x0002d830
        /*1188*/ 	.short	0x010a
        /*118a*/ 	.byte	0x3f
	.zero		1


	//   ....[37]....
        /*118c*/ 	.word	0x00010550
        /*1190*/ 	.word	0x00000009
        /*1194*/ 	.word	0x0002d850
        /*1198*/ 	.short	0x010a
        /*119a*/ 	.byte	0x3f
	.zero		1


	//   ....[38]....
        /*119c*/ 	.word	0x00010590
        /*11a0*/ 	.word	0x00000009
        /*11a4*/ 	.word	0x0002d850
        /*11a8*/ 	.short	0x010a
        /*11aa*/ 	.byte	0x3f
	.zero		1


	//   ....[39]....
        /*11ac*/ 	.word	0x00010c00
        /*11b0*/ 	.word	0x00000008
        /*11b4*/ 	.word	0x00000000
        /*11b8*/ 	.short	0x0101
        /*11ba*/ 	.byte	0x3f
	.zero		1


	//   ....[40]....
        /*11bc*/ 	.word	0x00012f90
        /*11c0*/ 	.word	0x00000011
        /*11c4*/ 	.word	0x00000000
        /*11c8*/ 	.short	0x0101
        /*11ca*/ 	.byte	0x3f
	.zero		1


	//   ....[41]....
        /*11cc*/ 	.word	0x000139b0
        /*11d0*/ 	.word	0x00000003
        /*11d4*/ 	.word	0x0002d830
        /*11d8*/ 	.short	0x010a
        /*11da*/ 	.byte	0x3f
	.zero		1


	//   ....[42]....
        /*11dc*/ 	.word	0x00013a00
        /*11e0*/ 	.word	0x00000003
        /*11e4*/ 	.word	0x0002d830
        /*11e8*/ 	.short	0x010a
        /*11ea*/ 	.byte	0x3f
	.zero		1


	//   ....[43]....
        /*11ec*/ 	.word	0x00013e60
        /*11f0*/ 	.word	0x00000003
        /*11f4*/ 	.word	0x0002d850
        /*11f8*/ 	.short	0x010a
        /*11fa*/ 	.byte	0x3f
	.zero		1


	//   ....[44]....
        /*11fc*/ 	.word	0x00013ea0
        /*1200*/ 	.word	0x00000003
        /*1204*/ 	.word	0x0002d850
        /*1208*/ 	.short	0x010a
        /*120a*/ 	.byte	0x3f
	.zero		1


	//   ....[45]....
        /*120c*/ 	.word	0x00014510
        /*1210*/ 	.word	0x00000000
        /*1214*/ 	.word	0x00000000
        /*1218*/ 	.short	0x0101
        /*121a*/ 	.byte	0x3f
	.zero		1


	//   ....[46]....
        /*121c*/ 	.word	0x000156e0
        /*1220*/ 	.word	0x00000006
        /*1224*/ 	.word	0x00000000
        /*1228*/ 	.short	0x0101
        /*122a*/ 	.byte	0x3f
	.zero		1


	//   ....[47]....
        /*122c*/ 	.word	0x00015e70
        /*1230*/ 	.word	0x00000003
        /*1234*/ 	.word	0x0002d830
        /*1238*/ 	.short	0x010a
        /*123a*/ 	.byte	0x3f
	.zero		1


	//   ....[48]....
        /*123c*/ 	.word	0x00015ec0
        /*1240*/ 	.word	0x00000003
        /*1244*/ 	.word	0x0002d830
        /*1248*/ 	.short	0x010a
        /*124a*/ 	.byte	0x3f
	.zero		1


	//   ....[49]....
        /*124c*/ 	.word	0x00016320
        /*1250*/ 	.word	0x00000003
        /*1254*/ 	.word	0x0002d850
        /*1258*/ 	.short	0x010a
        /*125a*/ 	.byte	0x3f
	.zero		1


	//   ....[50]....
        /*125c*/ 	.word	0x00016360
        /*1260*/ 	.word	0x00000003
        /*1264*/ 	.word	0x0002d850
        /*1268*/ 	.short	0x010a
        /*126a*/ 	.byte	0x3f
	.zero		1


	//   ....[51]....
        /*126c*/ 	.word	0x00016a80
        /*1270*/ 	.word	0x00000000
        /*1274*/ 	.word	0x00000000
        /*1278*/ 	.short	0x0101
        /*127a*/ 	.byte	0x3f
	.zero		1


	//   ....[52]....
        /*127c*/ 	.word	0x00018cc0
        /*1280*/ 	.word	0x00000008
        /*1284*/ 	.word	0x00000000
        /*1288*/ 	.short	0x0101
        /*128a*/ 	.byte	0x3f
	.zero		1


	//   ....[53]....
        /*128c*/ 	.word	0x00019360
        /*1290*/ 	.word	0x0000000e
        /*1294*/ 	.word	0x0002d850
        /*1298*/ 	.short	0x010a
        /*129a*/ 	.byte	0x3f
	.zero		1


	//   ....[54]....
        /*129c*/ 	.word	0x00019410
        /*12a0*/ 	.word	0x0000000e
        /*12a4*/ 	.word	0x0002d850
        /*12a8*/ 	.short	0x010a
        /*12aa*/ 	.byte	0x3f
	.zero		1


	//   ....[55]....
        /*12ac*/ 	.word	0x00019c10
        /*12b0*/ 	.word	0x0000000e
        /*12b4*/ 	.word	0x00000000
        /*12b8*/ 	.short	0x0101
        /*12ba*/ 	.byte	0x3f
	.zero		1


	//   ....[56]....
        /*12bc*/ 	.word	0x0001afb0
        /*12c0*/ 	.word	0x00000000
        /*12c4*/ 	.word	0x00000000
        /*12c8*/ 	.short	0x0101
        /*12ca*/ 	.byte	0x3f
	.zero		1


	//   ....[57]....
        /*12cc*/ 	.word	0x0001b370
        /*12d0*/ 	.word	0x0000000a
        /*12d4*/ 	.word	0x00000000
        /*12d8*/ 	.short	0x0101
        /*12da*/ 	.byte	0x3f
	.zero		1


	//   ....[58]....
        /*12dc*/ 	.word	0x0001ec00
        /*12e0*/ 	.word	0x00000012
        /*12e4*/ 	.word	0x0002d820
        /*12e8*/ 	.short	0x010a
        /*12ea*/ 	.byte	0x3f
	.zero		1


	//   ....[59]....
        /*12ec*/ 	.word	0x0001ecc0
        /*12f0*/ 	.word	0x0000000a
        /*12f4*/ 	.word	0x0002d8a0
        /*12f8*/ 	.short	0x010a
        /*12fa*/ 	.byte	0x3f
	.zero		1


	//   ....[60]....
        /*12fc*/ 	.word	0x0001f0f0
        /*1300*/ 	.word	0x0000000a
        /*1304*/ 	.word	0x0002d8c0
        /*1308*/ 	.short	0x010a
        /*130a*/ 	.byte	0x3f
	.zero		1


	//   ....[61]....
        /*130c*/ 	.word	0x0001f650
        /*1310*/ 	.word	0x00000009
        /*1314*/ 	.word	0x0002d8a0
        /*1318*/ 	.short	0x010a
        /*131a*/ 	.byte	0x3f
	.zero		1


	//   ....[62]....
        /*131c*/ 	.word	0x0001fa70
        /*1320*/ 	.word	0x00000009
        /*1324*/ 	.word	0x0002d8c0
        /*1328*/ 	.short	0x010a
        /*132a*/ 	.byte	0x3f
	.zero		1


	//   ....[63]....
        /*132c*/ 	.word	0x00021010
        /*1330*/ 	.word	0x00000002
        /*1334*/ 	.word	0x0002d840
        /*1338*/ 	.short	0x010a
        /*133a*/ 	.byte	0x3f
	.zero		1


	//   ....[64]....
        /*133c*/ 	.word	0x00021550
        /*1340*/ 	.word	0x00000002
        /*1344*/ 	.word	0x0002d830
        /*1348*/ 	.short	0x0107
        /*134a*/ 	.byte	0x3f
	.zero		1


	//   ....[65]....
        /*134c*/ 	.word	0x00021620
        /*1350*/ 	.word	0x00000002
        /*1354*/ 	.word	0x0002d830
        /*1358*/ 	.short	0x0101
        /*135a*/ 	.byte	0x3f
	.zero		1


	//   ....[66]....
        /*135c*/ 	.word	0x00022230
        /*1360*/ 	.word	0x00000012
        /*1364*/ 	.word	0x0002d800
        /*1368*/ 	.short	0x0107
        /*136a*/ 	.byte	0x3f
	.zero		1


	//   ....[67]....
        /*136c*/ 	.word	0x00022320
        /*1370*/ 	.word	0x00000012
        /*1374*/ 	.word	0x0002d800
        /*1378*/ 	.short	0x0101
        /*137a*/ 	.byte	0x3f
	.zero		1


	//   ....[68]....
        /*137c*/ 	.word	0x00022340
        /*1380*/ 	.word	0x00000012
        /*1384*/ 	.word	0x0002d820
        /*1388*/ 	.short	0x010a
        /*138a*/ 	.byte	0x3f
	.zero		1


	//   ....[69]....
        /*138c*/ 	.word	0x00022760
        /*1390*/ 	.word	0x00000005
        /*1394*/ 	.word	0x0002d840
        /*1398*/ 	.short	0x010a
        /*139a*/ 	.byte	0x3f
	.zero		1


	//   ....[70]....
        /*139c*/ 	.word	0x00022b70
        /*13a0*/ 	.word	0x00000005
        /*13a4*/ 	.word	0x0002d830
        /*13a8*/ 	.short	0x0107
        /*13aa*/ 	.byte	0x3f
	.zero		1


	//   ....[71]....
        /*13ac*/ 	.word	0x00022c30
        /*13b0*/ 	.word	0x00000005
        /*13b4*/ 	.word	0x0002d830
        /*13b8*/ 	.short	0x0101
        /*13ba*/ 	.byte	0x3f
	.zero		1


	//   ....[72]....
        /*13bc*/ 	.word	0x00022c90
        /*13c0*/ 	.word	0x00000005
        /*13c4*/ 	.word	0x0002d860
        /*13c8*/ 	.short	0x010a
        /*13ca*/ 	.byte	0x3f
	.zero		1


	//   ....[73]....
        /*13cc*/ 	.word	0x00023140
        /*13d0*/ 	.word	0x00000005
        /*13d4*/ 	.word	0x0002d850
        /*13d8*/ 	.short	0x0107
        /*13da*/ 	.byte	0x3f
	.zero		1


	//   ....[74]....
        /*13dc*/ 	.word	0x00023230
        /*13e0*/ 	.word	0x00000005
        /*13e4*/ 	.word	0x0002d850
        /*13e8*/ 	.short	0x0101
        /*13ea*/ 	.byte	0x3f
	.zero		1


	//   ....[75]....
        /*13ec*/ 	.word	0x00023460
        /*13f0*/ 	.word	0x00000000
        /*13f4*/ 	.word	0x0002d860
        /*13f8*/ 	.short	0x010a
        /*13fa*/ 	.byte	0x3f
	.zero		1


	//   ....[76]....
        /*13fc*/ 	.word	0x00023890
        /*1400*/ 	.word	0x00000000
        /*1404*/ 	.word	0x0002d850
        /*1408*/ 	.short	0x0107
        /*140a*/ 	.byte	0x3f
	.zero		1


	//   ....[77]....
        /*140c*/ 	.word	0x00023970
        /*1410*/ 	.word	0x00000000
        /*1414*/ 	.word	0x0002d850
        /*1418*/ 	.short	0x0101
        /*141a*/ 	.byte	0x3f
	.zero		1


	//   ....[78]....
        /*141c*/ 	.word	0x00024ad0
        /*1420*/ 	.word	0x00000005
        /*1424*/ 	.word	0x0002d820
        /*1428*/ 	.short	0x010a
        /*142a*/ 	.byte	0x3f
	.zero		1


	//   ....[79]....
        /*142c*/ 	.word	0x00024c70
        /*1430*/ 	.word	0x00000003
        /*1434*/ 	.word	0x0002d840
        /*1438*/ 	.short	0x010a
        /*143a*/ 	.byte	0x3f
	.zero		1


	//   ....[80]....
        /*143c*/ 	.word	0x00024d00
        /*1440*/ 	.word	0x00000005
        /*1444*/ 	.word	0x0002d840
        /*1448*/ 	.short	0x010a
        /*144a*/ 	.byte	0x3f
	.zero		1


	//   ....[81]....
        /*144c*/ 	.word	0x00024d40
        /*1450*/ 	.word	0x00000003
        /*1454*/ 	.word	0x0002d860
        /*1458*/ 	.short	0x010a
        /*145a*/ 	.byte	0x3f
	.zero		1


	//   ....[82]....
        /*145c*/ 	.word	0x00024d80
        /*1460*/ 	.word	0x00000005
        /*1464*/ 	.word	0x0002d860
        /*1468*/ 	.short	0x010a
        /*146a*/ 	.byte	0x3f
	.zero		1


	//   ....[83]....
        /*146c*/ 	.word	0x00024de0
        /*1470*/ 	.word	0x00000022
        /*1474*/ 	.word	0x0002d890
        /*1478*/ 	.short	0x010a
        /*147a*/ 	.byte	0x3f
	.zero		1


	//   ....[84]....
        /*147c*/ 	.word	0x00024f60
        /*1480*/ 	.word	0x00000022
        /*1484*/ 	.word	0x0002d890
        /*1488*/ 	.short	0x010a
        /*148a*/ 	.byte	0x3f
	.zero		1


	//   ....[85]....
        /*148c*/ 	.word	0x000250e0
        /*1490*/ 	.word	0x00000022
        /*1494*/ 	.word	0x0002d890
        /*1498*/ 	.short	0x010a
        /*149a*/ 	.byte	0x3f
	.zero		1


	//   ....[86]....
        /*149c*/ 	.word	0x00025250
        /*14a0*/ 	.word	0x00000022
        /*14a4*/ 	.word	0x0002d8b0
        /*14a8*/ 	.short	0x010a
        /*14aa*/ 	.byte	0x3f
	.zero		1


	//   ....[87]....
        /*14ac*/ 	.word	0x00025500
        /*14b0*/ 	.word	0x00000002
        /*14b4*/ 	.word	0x0002d800
        /*14b8*/ 	.short	0x010a
        /*14ba*/ 	.byte	0x3f
	.zero		1


	//   ....[88]....
        /*14bc*/ 	.word	0x00025710
        /*14c0*/ 	.word	0x00000002
        /*14c4*/ 	.word	0x0002d800
        /*14c8*/ 	.short	0x010a
        /*14ca*/ 	.byte	0x3f
	.zero		1


	//   ....[89]....
        /*14cc*/ 	.word	0x00025760
        /*14d0*/ 	.word	0x00000000
        /*14d4*/ 	.word	0x0002d830
        /*14d8*/ 	.short	0x010a
        /*14da*/ 	.byte	0x3f
	.zero		1


	//   ....[90]....
        /*14dc*/ 	.word	0x000257b0
        /*14e0*/ 	.word	0x00000009
        /*14e4*/ 	.word	0x0002d830
        /*14e8*/ 	.short	0x010a
        /*14ea*/ 	.byte	0x3f
	.zero		1


	//   ....[91]....
        /*14ec*/ 	.word	0x00025800
        /*14f0*/ 	.word	0x00000009
        /*14f4*/ 	.word	0x0002d850
        /*14f8*/ 	.short	0x010a
        /*14fa*/ 	.byte	0x3f
	.zero		1


	//   ....[92]....
        /*14fc*/ 	.word	0x00025850
        /*1500*/ 	.word	0x00000003
        /*1504*/ 	.word	0x0002d830
        /*1508*/ 	.short	0x010a
        /*150a*/ 	.byte	0x3f
	.zero		1


	//   ....[93]....
        /*150c*/ 	.word	0x000258a0
        /*1510*/ 	.word	0x00000003
        /*1514*/ 	.word	0x0002d850
        /*1518*/ 	.short	0x010a
        /*151a*/ 	.byte	0x3f
	.zero		1


	//   ....[94]....
        /*151c*/ 	.word	0x000258f0
        /*1520*/ 	.word	0x00000003
        /*1524*/ 	.word	0x0002d830
        /*1528*/ 	.short	0x010a
        /*152a*/ 	.byte	0x3f
	.zero		1


	//   ....[95]....
        /*152c*/ 	.word	0x00025940
        /*1530*/ 	.word	0x00000003
        /*1534*/ 	.word	0x0002d850
        /*1538*/ 	.short	0x010a
        /*153a*/ 	.byte	0x3f
	.zero		1


	//   ....[96]....
        /*153c*/ 	.word	0x00025990
        /*1540*/ 	.word	0x0000000e
        /*1544*/ 	.word	0x0002d850
        /*1548*/ 	.short	0x010a
        /*154a*/ 	.byte	0x3f
	.zero		1


	//   ....[97]....
        /*154c*/ 	.word	0x00026100
        /*1550*/ 	.word	0x00000012
        /*1554*/ 	.word	0x0002d820
        /*1558*/ 	.short	0x010a
        /*155a*/ 	.byte	0x3f
	.zero		1


	//   ....[98]....
        /*155c*/ 	.word	0x00026150
        /*1560*/ 	.word	0x0000000a
        /*1564*/ 	.word	0x0002d8a0
        /*1568*/ 	.short	0x010a
        /*156a*/ 	.byte	0x3f
	.zero		1


	//   ....[99]....
        /*156c*/ 	.word	0x000261a0
        /*1570*/ 	.word	0x0000000a
        /*1574*/ 	.word	0x0002d8c0
        /*1578*/ 	.short	0x010a
        /*157a*/ 	.byte	0x3f
	.zero		1


	//   ....[100]....
        /*157c*/ 	.word	0x000261f0
        /*1580*/ 	.word	0x00000009
        /*1584*/ 	.word	0x0002d8a0
        /*1588*/ 	.short	0x010a
        /*158a*/ 	.byte	0x3f
	.zero		1


	//   ....[101]....
        /*158c*/ 	.word	0x00026240
        /*1590*/ 	.word	0x00000009
        /*1594*/ 	.word	0x0002d8c0
        /*1598*/ 	.short	0x010a
        /*159a*/ 	.byte	0x3f
	.zero		1


	//   ....[102]....
        /*159c*/ 	.word	0x00026360
        /*15a0*/ 	.word	0x00000002
        /*15a4*/ 	.word	0x0002d840
        /*15a8*/ 	.short	0x010a
        /*15aa*/ 	.byte	0x3f
	.zero		1


	//   ....[103]....
        /*15ac*/ 	.word	0x00027190
        /*15b0*/ 	.word	0x00000012
        /*15b4*/ 	.word	0x0002d820
        /*15b8*/ 	.short	0x010a
        /*15ba*/ 	.byte	0x3f
	.zero		1


	//   ....[104]....
        /*15bc*/ 	.word	0x000271e0
        /*15c0*/ 	.word	0x00000005
        /*15c4*/ 	.word	0x0002d840
        /*15c8*/ 	.short	0x010a
        /*15ca*/ 	.byte	0x3f
	.zero		1


	//   ....[105]....
        /*15cc*/ 	.word	0x00027780
        /*15d0*/ 	.word	0x00000005
        /*15d4*/ 	.word	0x0002d860
        /*15d8*/ 	.short	0x010a
        /*15da*/ 	.byte	0x3f
	.zero		1


	//   ....[106]....
        /*15dc*/ 	.word	0x00027d60
        /*15e0*/ 	.word	0x00000000
        /*15e4*/ 	.word	0x0002d860
        /*15e8*/ 	.short	0x010a
        /*15ea*/ 	.byte	0x3f
	.zero		1


	//   ....[107]....
        /*15ec*/ 	.word	0x00028d50
        /*15f0*/ 	.word	0x00000005
        /*15f4*/ 	.word	0x0002d820
        /*15f8*/ 	.short	0x010a
        /*15fa*/ 	.byte	0x3f
	.zero		1


	//   ....[108]....
        /*15fc*/ 	.word	0x00028ef0
        /*1600*/ 	.word	0x00000003
        /*1604*/ 	.word	0x0002d840
        /*1608*/ 	.short	0x010a
        /*160a*/ 	.byte	0x3f
	.zero		1


	//   ....[109]....
        /*160c*/ 	.word	0x00028f40
        /*1610*/ 	.word	0x00000005
        /*1614*/ 	.word	0x0002d840
        /*1618*/ 	.short	0x010a
        /*161a*/ 	.byte	0x3f
	.zero		1


	//   ....[110]....
        /*161c*/ 	.word	0x00028f90
        /*1620*/ 	.word	0x00000003
        /*1624*/ 	.word	0x0002d860
        /*1628*/ 	.short	0x010a
        /*162a*/ 	.byte	0x3f
	.zero		1


	//----- nvinfo : EIATTR_NUM_MBARRIERS
	.align		4
.L_1263:
        /*162c*/ 	.byte	0x03, 0x38
        /*162e*/ 	.short	0x0016


	//----- nvinfo : EIATTR_EXIT_INSTR_OFFSETS
	.align		4
        /*1630*/ 	.byte	0x04, 0x1c
        /*1632*/ 	.short	(.L_1265 - .L_1264)


	//   ....[0]....
.L_1264:
        /*1634*/ 	.word	0x00024dd0


	//----- nvinfo : EIATTR_MAX_THREADS
	.align		4
.L_1265:
        /*1638*/ 	.byte	0x04, 0x05
        /*163a*/ 	.short	(.L_1267 - .L_1266)
.L_1266:
        /*163c*/ 	.word	0x00000200
        /*1640*/ 	.word	0x00000001
        /*1644*/ 	.word	0x00000001


	//----- nvinfo : EIATTR_CRS_STACK_SIZE
	.align		4
.L_1267:
        /*1648*/ 	.byte	0x04, 0x1e
        /*164a*/ 	.short	(.L_1269 - .L_1268)
.L_1268:
        /*164c*/ 	.word	0x00000000


	//----- nvinfo : EIATTR_CBANK_PARAM_SIZE
	.align		4
.L_1269:
        /*1650*/ 	.byte	0x03, 0x19
        /*1652*/ 	.short	0x0af0


	//----- nvinfo : EIATTR_PARAM_CBANK
	.align		4
        /*1654*/ 	.byte	0x04, 0x0a
        /*1656*/ 	.short	(.L_1271 - .L_1270)
	.align		4
.L_1270:
        /*1658*/ 	.word	index@(.nv.constant0._ZN7cutlass13device_kernelIN5flash11enable_sm90INS1_16FlashAttnFwdSm90INS1_25CollectiveMainloopFwdSm90ILi2EN4cute5tupleIJNS5_1CILi1EEES8_S8_EEENS6_IJNS7_ILi192EEENS7_ILi128EEENS7_ILi96EEEEEELi96ENS_10bfloat16_tEfNS_4arch4Sm90ELb0ELb1ELb0ELb1ELb1ELb1ELb0ELb0ELb1ELb1ELb1ELb0EEENS1_21CollectiveEpilogueFwdINS6_IJSA_SC_SB_EEES9_SE_SG_Li384ELb1ELb1ELb1ELb0EEENS1_36VarlenDynamicPersistentTileSchedulerILi192ELi128ELi384ELi128ELb1ELb1ELb1ELb1ELb0ELb1EEEEEEEEEvNT_6ParamsE)
        /*165c*/ 	.short	0x0210
        /*165e*/ 	.short	0x0af0


	//----- nvinfo : EIATTR_SW_WAR
	.align		4
.L_1271:
        /*1660*/ 	.byte	0x04, 0x36
        /*1662*/ 	.short	(.L_1273 - .L_1272)
.L_1272:
        /*1664*/ 	.word	0x00000008
.L_1273:


//--------------------- .nv.info._ZN7cutlass13device_kernelIN5flash11enable_sm90INS1_16FlashAttnFwdSm90INS1_25CollectiveMainloopFwdSm90ILi2EN4cute5tupleIJNS5_1CILi1EEES8_S8_EEENS6_IJNS7_ILi192EEENS7_ILi128EEENS7_ILi96EEEEEELi96ENS_10bfloat16_tEfNS_4arch4Sm90ELb1ELb0ELb0ELb0ELb1ELb0ELb0ELb0ELb1ELb1ELb1ELb0EEENS1_21CollectiveEpilogueFwdINS6_IJSA_SC_SB_EEES9_SE_SG_Li384ELb0ELb1ELb1ELb0EEENS1_19SingleTileSchedulerILb0ELb1ELb1ELi192EEEEEEEEEvNT_6ParamsE --------------------------
	.section	.nv.info._ZN7cutlass13device_kernelIN5flash11enable_sm90INS1_16FlashAttnFwdSm90INS1_25CollectiveMainloopFwdSm90ILi2EN4cute5tupleIJNS5_1CILi1EEES8_S8_EEENS6_IJNS7_ILi192EEENS7_ILi128EEENS7_ILi96EEEEEELi96ENS_10bfloat16_tEfNS_4arch4Sm90ELb1ELb0ELb0ELb0ELb1ELb0ELb0ELb0ELb1ELb1ELb1ELb0EEENS1_21CollectiveEpilogueFwdINS6_IJSA_SC_SB_EEES9_SE_SG_Li384ELb0ELb1ELb1ELb0EEENS1_19SingleTileSchedulerILb0ELb1ELb1ELi192EEEEEEEEEvNT_6ParamsE,"",@"SHT_CUDA_INFO"
	.sectionflags	@""
	.align	4


	//----- nvinfo : EIATTR_CUDA_API_VERSION
	.align		4
        /*0000*/ 	.byte	0x04, 0x37
        /*0002*/ 	.short	(.L_1275 - .L_1274)
.L_1274:
        /*0004*/ 	.word	0x00000082


	//----- nvinfo : EIATTR_KPARAM_INFO
	.align		4
.L_1275:
        /*0008*/ 	.byte	0x04, 0x17
        /*000a*/ 	.short	(.L_1277 - .L_1276)
.L_1276:
        /*000c*/ 	.word	0x00000000
        /*0010*/ 	.short	0x0000
        /*0012*/ 	.short	0x0070
        /*0014*/ 	.byte	0x00, 0xf0, 0x01, 0x28


	//----- nvinfo : EIATTR_SPARSE_MMA_MASK
	.align		4
.L_1277:
        /*0018*/ 	.byte	0x03, 0x50
        /*001a*/ 	.short	0x0000


	//----- nvinfo : EIATTR_MAXREG_COUNT
	.align		4
        /*001c*/ 	.byte	0x03, 0x1b
        /*001e*/ 	.short	0x0080


	//----- nvinfo : EIATTR_NUM_BARRIERS
	.align		4
        /*0020*/ 	.byte	0x02, 0x4c
        /*0022*/ 	.byte	0x10
	.zero		1


	//----- nvinfo : EIATTR_EXTERNS
	.align		4
        /*0024*/ 	.byte	0x04, 0x0f
        /*0026*/ 	.short	(.L_1279 - .L_1278)


	//   ....[0]....
	.align		4
.L_1278:
        /*0028*/ 	.word	index@(__assertfail)


	//----- nvinfo : EIATTR_ANNOTATIONS
	.align		4
.L_1279:
        /*002c*/ 	.byte	0x04, 0x55
        /*002e*/ 	.short	(.L_1281 - .L_1280)


	//   ....[0]....
.L_1280:
        /*0030*/ 	.word	0x00000001
        /*0034*/ 	.byte	0xb0, 0x08, 0x00, 0x00, 0x01, 0x00, 0x00, 0x00, 0x10, 0x0a, 0x00, 0x00, 0x01, 0x00, 0x00, 0x00
        /*0044*/ 	.byte	0xd0, 0x13, 0x00, 0x00, 0x01, 0x00, 0x00, 0x00, 0x70, 0x93, 0x00, 0x00, 0x01, 0x00, 0x00, 0x00
        /*0054*/ 	.byte	0x80, 0xa6, 0x00, 0x00, 0x01, 0x00, 0x00, 0x00, 0x70, 0xb6, 0x00, 0x00, 0x01, 0x00, 0x00, 0x00
        /*0064*/ 	.byte	0x90, 0xb6, 0x00, 0x00, 0x01, 0x00, 0x00, 0x00, 0xf0, 0xb7, 0x00, 0x00, 0x01, 0x00, 0x00, 0x00
        /*0074*/ 	.byte	0x60, 0xce, 0x00, 0x00, 0x01, 0x00, 0x00, 0x00, 0x80, 0xce, 0x00, 0x00, 0x01, 0x00, 0x00, 0x00
        /*0084*/ 	.byte	0xa0, 0xe2, 0x00, 0x00


	//----- nvinfo : EIATTR_MERCURY_ISA_VERSION
	.align		4
.L_1281:
        /*0088*/ 	.byte	0x03, 0x5f
        /*008a*/ 	.short	0x0101


	//----- nvinfo : EIATTR_INT_WARP_WIDE_INSTR_OFFSETS
	.align		4
        /*008c*/ 	.byte	0x04, 0x31
        /*008e*/ 	.short	(.L_1283 - .L_1282)


	//   ....[0]....
.L_1282:
        /*0090*/ 	.word	0x000000c0


	//   ....[1]....
        /*0094*/ 	.word	0x000000d0


	//   ....[2]....
        /*0098*/ 	.word	0x00000170


	//----- nvinfo : EIATTR_COOP_GROUP_MASK_REGIDS
	.align		4
.L_1283:
        /*009c*/ 	.byte	0x04, 0x29
        /*009e*/ 	.short	(.L_1285 - .L_1284)


	//   ....[0]....
.L_1284:
        /*00a0*/ 	.word	0xffffffff


	//   ....[1]....
        /*00a4*/ 	.word	0xffffffff


	//   ....[2]....
        /*00a8*/ 	.word	0xffffffff


	//   ....[3]....
        /*00ac*/ 	.word	0xffffffff


	//   ....[4]....
        /*00b0*/ 	.word	0xffffffff


	//   ....[5]....
        /*00b4*/ 	.word	0xffffffff


	//   ....[6]....
        /*00b8*/ 	.word	0xffffffff


	//   ....[7]....
        /*00bc*/ 	.word	0xffffffff


	//   ....[8]....
        /*00c0*/ 	.word	0xffffffff


	//   ....[9]....
        /*00c4*/ 	.word	0xffffffff


	//   ....[10]....
        /*00c8*/ 	.word	0xffffffff


	//   ....[11]....
        /*00cc*/ 	.word	0xffffffff


	//   ....[12]....
        /*00d0*/ 	.word	0xffffffff


	//   ....[13]....
        /*00d4*/ 	.word	0xffffffff


	//   ....[14]....
        /*00d8*/ 	.word	0xffffffff


	//   ....[15]....
        /*00dc*/ 	.word	0xffffffff


	//   ....[16]....
        /*00e0*/ 	.word	0xffffffff


	//   ....[17]....
        /*00e4*/ 	.word	0xffffffff


	//   ....[18]....
        /*00e8*/ 	.word	0xffffffff


	//   ....[19]....
        /*00ec*/ 	.word	0xffffffff


	//   ....[20]....
        /*00f0*/ 	.word	0xffffffff


	//   ....[21]....
        /*00f4*/ 	.word	0xffffffff


	//   ....[22]....
        /*00f8*/ 	.word	0xffffffff


	//   ....[23]....
        /*00fc*/ 	.word	0xffffffff


	//   ....[24]....
        /*0100*/ 	.word	0xffffffff


	//   ....[25]....
        /*0104*/ 	.word	0xffffffff


	//   ....[26]....
        /*0108*/ 	.word	0xffffffff


	//   ....[27]....
        /*010c*/ 	.word	0xffffffff


	//   ....[28]....
        /*0110*/ 	.word	0xffffffff


	//   ....[29]....
        /*0114*/ 	.word	0xffffffff


	//   ....[30]....
        /*0118*/ 	.word	0xffffffff


	//   ....[31]....
        /*011c*/ 	.word	0xffffffff


	//   ....[32]....
        /*0120*/ 	.word	0xffffffff


	//   ....[33]....
        /*0124*/ 	.word	0xffffffff


	//   ....[34]....
        /*0128*/ 	.word	0xffffffff


	//   ....[35]....
        /*012c*/ 	.word	0xffffffff


	//   ....[36]....
        /*0130*/ 	.word	0xffffffff


	//   ....[37]....
        /*0134*/ 	.word	0xffffffff


	//   ....[38]....
        /*0138*/ 	.word	0xffffffff


	//   ....[39]....
        /*013c*/ 	.word	0xffffffff


	//   ....[40]....
        /*0140*/ 	.word	0xffffffff


	//   ....[41]....
        /*0144*/ 	.word	0xffffffff


	//   ....[42]....
        /*0148*/ 	.word	0xffffffff


	//   ....[43]....
        /*014c*/ 	.word	0xffffffff


	//   ....[44]....
        /*0150*/ 	.word	0xffffffff


	//   ....[45]....
        /*0154*/ 	.word	0xffffffff


	//   ....[46]....
        /*0158*/ 	.word	0xffffffff


	//   ....[47]....
        /*015c*/ 	.word	0xffffffff


	//   ....[48]....
        /*0160*/ 	.word	0xffffffff


	//   ....[49]....
        /*0164*/ 	.word	0xffffffff


	//   ....[50]....
        /*0168*/ 	.word	0xffffffff


	//   ....[51]....
        /*016c*/ 	.word	0xffffffff


	//   ....[52]....
        /*0170*/ 	.word	0xffffffff


	//   ....[53]....
        /*0174*/ 	.word	0xffffffff


	//   ....[54]....
        /*0178*/ 	.word	0xffffffff


	//   ....[55]....
        /*017c*/ 	.word	0xffffffff


	//   ....[56]....
        /*0180*/ 	.word	0xffffffff


	//   ....[57]....
        /*0184*/ 	.word	0xffffffff


	//   ....[58]....
        /*0188*/ 	.word	0xffffffff


	//   ....[59]....
        /*018c*/ 	.word	0xffffffff


	//   ....[60]....
        /*0190*/ 	.word	0xffffffff


	//   ....[61]....
        /*0194*/ 	.word	0xffffffff


	//   ....[62]....
        /*0198*/ 	.word	0xffffffff


	//   ....[63]....
        /*019c*/ 	.word	0xffffffff


	//   ....[64]....
        /*01a0*/ 	.word	0xffffffff


	//   ....[65]....
        /*01a4*/ 	.word	0xffffffff


	//   ....[66]....
        /*01a8*/ 	.word	0xffffffff


	//   ....[67]....
        /*01ac*/ 	.word	0xffffffff


	//   ....[68]....
        /*01b0*/ 	.word	0xffffffff


	//   ....[69]....
        /*01b4*/ 	.word	0xffffffff


	//   ....[70]....
        /*01b8*/ 	.word	0xffffffff


	//   ....[71]....
        /*01bc*/ 	.word	0xffffffff


	//   ....[72]....
        /*01c0*/ 	.word	0xffffffff


	//   ....[73]....
        /*01c4*/ 	.word	0xffffffff


	//   ....[74]....
        /*01c8*/ 	.word	0xffffffff


	//   ....[75]....
        /*01cc*/ 	.word	0xffffffff


	//   ....[76]....
        /*01d0*/ 	.word	0xffffffff


	//   ....[77]....
        /*01d4*/ 	.word	0xffffffff


	//   ....[78]....
        /*01d8*/ 	.word	0xffffffff


	//   ....[79]....
        /*01dc*/ 	.word	0xffffffff


	//   ....[80]....
        /*01e0*/ 	.word	0xffffffff


	//   ....[81]....
        /*01e4*/ 	.word	0xffffffff


	//   ....[82]....
        /*01e8*/ 	.word	0xffffffff


	//   ....[83]....
        /*01ec*/ 	.word	0xffffffff


	//   ....[84]....
        /*01f0*/ 	.word	0x0500000f


	//   ....[85]....
        /*01f4*/ 	.word	0x0500000f


	//   ....[86]....
        /*01f8*/ 	.word	0x0500000f


	//   ....[87]....
        /*01fc*/ 	.word	0x0500000f


	//   ....[88]....
        /*0200*/ 	.word	0x0500000f


	//   ....[89]....
        /*0204*/ 	.word	0x0500000f


	//   ....[90]....
        /*0208*/ 	.word	0x0500000f


	//   ....[91]....
        /*020c*/ 	.word	0x0500000f


	//   ....[92]....
        /*0210*/ 	.word	0x0500000f


	//   ....[93]....
        /*0214*/ 	.word	0x0500000f


	//   ....[94]....
        /*0218*/ 	.word	0x0500000f


	//   ....[95]....
        /*021c*/ 	.word	0x0500000f


	//   ....[96]....
        /*0220*/ 	.word	0x0500000f


	//   ....[97]....
        /*0224*/ 	.word	0x0500000f


	//   ....[98]....
        /*0228*/ 	.word	0x0500000f


	//   ....[99]....
        /*022c*/ 	.word	0x0500000f


	//   ....[100]....
        /*0230*/ 	.word	0x0500000f


	//   ....[101]....
        /*0234*/ 	.word	0x0500000f


	//   ....[102]....
        /*0238*/ 	.word	0x0500000f


	//   ....[103]....
        /*023c*/ 	.word	0x0500000f


	//   ....[104]....
        /*0240*/ 	.word	0x0500000f


	//   ....[105]....
        /*0244*/ 	.word	0x0500000f


	//   ....[106]....
        /*0248*/ 	.word	0x0500000f


	//   ....[107]....
        /*024c*/ 	.word	0x0500000f


	//   ....[108]....
        /*0250*/ 	.word	0x0500000f


	//   ....[109]....
        /*0254*/ 	.word	0x0500000f


	//   ....[110]....
        /*0258*/ 	.word	0x0500000f


	//   ....[111]....
        /*025c*/ 	.word	0x0500000f


	//   ....[112]....
        /*0260*/ 	.word	0x0500000f


	//   ....[113]....
        /*0264*/ 	.word	0x0500000f


	//   ....[114]....
        /*0268*/ 	.word	0x0500000f


	//   ....[115]....
        /*026c*/ 	.word	0x0500000f


	//   ....[116]....
        /*0270*/ 	.word	0x0500000f


	//   ....[117]....
        /*0274*/ 	.word	0x0500000f


	//   ....[118]....
        /*0278*/ 	.word	0x0500000f


	//   ....[119]....
        /*027c*/ 	.word	0x0500000f


	//   ....[120]....
        /*0280*/ 	.word	0x0500000f


	//   ....[121]....
        /*0284*/ 	.word	0x0500000f


	//   ....[122]....
        /*0288*/ 	.word	0x0500000f


	//   ....[123]....
        /*028c*/ 	.word	0x0500000f


	//   ....[124]....
        /*0290*/ 	.word	0x0500000f


	//   ....[125]....
        /*0294*/ 	.word	0x0500000f


	//   ....[126]....
        /*0298*/ 	.word	0x0500000f


	//   ....[127]....
        /*029c*/ 	.word	0x0500000f


	//   ....[128]....
        /*02a0*/ 	.word	0x0500000f


	//   ....[129]....
        /*02a4*/ 	.word	0x0500000f


	//----- nvinfo : EIATTR_COOP_GROUP_INSTR_OFFSETS
	.align		4
.L_1285:
        /*02a8*/ 	.byte	0x04, 0x28
        /*02aa*/ 	.short	(.L_1287 - .L_1286)


	//   ....[0]....
.L_1286:
        /*02ac*/ 	.word	0x00000080


	//   ....[1]....
        /*02b0*/ 	.word	0x00000090


	//   ....[2]....
        /*02b4*/ 	.word	0x000002d0


	//   ....[3]....
        /*02b8*/ 	.word	0x00000430


	//   ....[4]....
        /*02bc*/ 	.word	0x00000550


	//   ....[5]....
        /*02c0*/ 	.word	0x000006b0


	//   ....[6]....
        /*02c4*/ 	.word	0x00001150


	//   ....[7]....
        /*02c8*/ 	.word	0x00001c20


	//   ....[8]....
        /*02cc*/ 	.word	0x00002400


	//   ....[9]....
        /*02d0*/ 	.word	0x00002420


	//   ....[10]....
        /*02d4*/ 	.word	0x00002430


	//   ....[11]....
        /*02d8*/ 	.word	0x00002e00


	//   ....[12]....
        /*02dc*/ 	.word	0x00002e50


	//   ....[13]....
        /*02e0*/ 	.word	0x00003be0


	//   ....[14]....
        /*02e4*/ 	.word	0x00004670


	//   ....[15]....
        /*02e8*/ 	.word	0x00004cb0


	//   ....[16]....
        /*02ec*/ 	.word	0x00004d10


	//   ....[17]....
        /*02f0*/ 	.word	0x00004dc0


	//   ....[18]....
        /*02f4*/ 	.word	0x00005680


	//   ....[19]....
        /*02f8*/ 	.word	0x00005700


	//   ....[20]....
        /*02fc*/ 	.word	0x00006760


	//   ....[21]....
        /*0300*/ 	.word	0x00007530


	//   ....[22]....
        /*0304*/ 	.word	0x00007540


	//   ....[23]....
        /*0308*/ 	.word	0x000075a0


	//   ....[24]....
        /*030c*/ 	.word	0x000075c0


	//   ....[25]....
        /*0310*/ 	.word	0x00008960


	//   ....[26]....
        /*0314*/ 	.word	0x00008aa0


	//   ....[27]....
        /*0318*/ 	.word	0x00008ac0


	//   ....[28]....
        /*031c*/ 	.word	0x00008b70


	//   ....[29]....
        /*0320*/ 	.word	0x00008bb0


	//   ....[30]....
        /*0324*/ 	.word	0x00009b30


	//   ....[31]....
        /*0328*/ 	.word	0x00009b70


	//   ....[32]....
        /*032c*/ 	.word	0x00009bb0


	//   ....[33]....
        /*0330*/ 	.word	0x00009bf0


	//   ....[34]....
        /*0334*/ 	.word	0x00009c10


	//   ....[35]....
        /*0338*/ 	.word	0x00009c40


	//   ....[36]....
        /*033c*/ 	.word	0x0000a110


	//   ....[37]....
        /*0340*/ 	.word	0x0000a120


	//   ....[38]....
        /*0344*/ 	.word	0x0000a9f0


	//   ....[39]....
        /*0348*/ 	.word	0x0000bd20


	//   ....[40]....
        /*034c*/ 	.word	0x0000bd30


	//   ....[41]....
        /*0350*/ 	.word	0x0000bd40


	//   ....[42]....
        /*0354*/ 	.word	0x0000bd50


	//   ....[43]....
        /*0358*/ 	.word	0x0000bd70


	//   ....[44]....
        /*035c*/ 	.word	0x0000bda0


	//   ....[45]....
        /*0360*/ 	.word	0x0000bdd0


	//   ....[46]....
        /*0364*/ 	.word	0x0000be00


	//   ....[47]....
        /*0368*/ 	.word	0x0000c740


	//   ....[48]....
        /*036c*/ 	.word	0x0000c760


	//   ....[49]....
        /*0370*/ 	.word	0x0000c770


	//   ....[50]....
        /*0374*/ 	.word	0x0000c7f0


	//   ....[51]....
        /*0378*/ 	.word	0x0000c890


	//   ....[52]....
        /*037c*/ 	.word	0x0000c8a0


	//   ....[53]....
        /*0380*/ 	.word	0x0000c940


	//   ....[54]....
        /*0384*/ 	.word	0x0000c970


	//   ....[55]....
        /*0388*/ 	.word	0x0000c9d0


	//   ....[56]....
        /*038c*/ 	.word	0x0000c9e0


	//   ....[57]....
        /*0390*/ 	.word	0x0000ca10


	//   ....[58]....
        /*0394*/ 	.word	0x0000ca60


	//   ....[59]....
        /*0398*/ 	.word	0x0000d290


	//   ....[60]....
        /*039c*/ 	.word	0x0000d2a0


	//   ....[61]....
        /*03a0*/ 	.word	0x0000d2c0


	//   ....[62]....
        /*03a4*/ 	.word	0x0000d340


	//   ....[63]....
        /*03a8*/ 	.word	0x0000d350


	//   ....[64]....
        /*03ac*/ 	.word	0x0000d3b0


	//   ....[65]....
        /*03b0*/ 	.word	0x0000d3e0


	//   ....[66]....
        /*03b4*/ 	.word	0x0000d420


	//   ....[67]....
        /*03b8*/ 	.word	0x0000d640


	//   ....[68]....
        /*03bc*/ 	.word	0x0000d660


	//   ....[69]....
        /*03c0*/ 	.word	0x0000d680


	//   ....[70]....
        /*03c4*/ 	.word	0x0000d700


	//   ....[71]....
        /*03c8*/ 	.word	0x0000d720


	//   ....[72]....
        /*03cc*/ 	.word	0x0000d7a0


	//   ....[73]....
        /*03d0*/ 	.word	0x0000d7c0


	//   ....[74]....
        /*03d4*/ 	.word	0x0000d7d0


	//   ....[75]....
        /*03d8*/ 	.word	0x0000dd00


	//   ....[76]....
        /*03dc*/ 	.word	0x0000dd30


	//   ....[77]....
        /*03e0*/ 	.word	0x0000dd60


	//   ....[78]....
        /*03e4*/ 	.word	0x0000dd90


	//   ....[79]....
        /*03e8*/ 	.word	0x0000ddc0


	//   ....[80]....
        /*03ec*/ 	.word	0x0000ddf0


	//   ....[81]....
        /*03f0*/ 	.word	0x0000de10


	//   ....[82]....
        /*03f4*/ 	.word	0x0000deb0


	//   ....[83]....
        /*03f8*/ 	.word	0x0000e230


	//   ....[84]....
        /*03fc*/ 	.word	0x0000e7d0


	//   ....[85]....
        /*0400*/ 	.word	0x0000e8c0


	//   ....[86]....
        /*0404*/ 	.word	0x0000e960


	//   ....[87]....
        /*0408*/ 	.word	0x0000e9f0


	//   ....[88]....
        /*040c*/ 	.word	0x0000ead0


	//   ....[89]....
        /*0410*/ 	.word	0x0000eb40


	//   ....[90]....
        /*0414*/ 	.word	0x0000ec20


	//   ....[91]....
        /*0418*/ 	.word	0x0000ecd0


	//   ....[92]....
        /*041c*/ 	.word	0x0000edd0


	//   ....[93]....
        /*0420*/ 	.word	0x0000ee70


	//   ....[94]....
        /*0424*/ 	.word	0x0000eee0


	//   ....[95]....
        /*0428*/ 	.word	0x0000ef90


	//   ....[96]....
        /*042c*/ 	.word	0x0000f060


	//   ....[97]....
        /*0430*/ 	.word	0x0000f0f0


	//   ....[98]....
        /*0434*/ 	.word	0x0000f1c0


	//   ....[99]....
        /*0438*/ 	.word	0x0000f240


	//   ....[100]....
        /*043c*/ 	.word	0x0000f300


	//   ....[101]....
        /*0440*/ 	.word	0x0000f3a0


	//   ....[102]....
        /*0444*/ 	.word	0x0000f470


	//   ....[103]....
        /*0448*/ 	.word	0x0000f4e0


	//   ....[104]....
        /*044c*/ 	.word	0x0000f5a0


	//   ....[105]....
        /*0450*/ 	.word	0x0000f6e0


	//   ....[106]....
        /*0454*/ 	.word	0x0000f7c0


	//   ....[107]....
        /*0458*/ 	.word	0x0000f840


	//   ....[108]....
        /*045c*/ 	.word	0x0000f920


	//   ....[109]....
        /*0460*/ 	.word	0x0000f980


	//   ....[110]....
        /*0464*/ 	.word	0x0000fa50


	//   ....[111]....
        /*0468*/ 	.word	0x0000fab0


	//   ....[112]....
        /*046c*/ 	.word	0x0000fb90


	//   ....[113]....
        /*0470*/ 	.word	0x0000fc80


	//   ....[114]....
        /*0474*/ 	.word	0x0000fd20


	//   ....[115]....
        /*0478*/ 	.word	0x0000fd80


	//   ....[116]....
        /*047c*/ 	.word	0x0000fe70


	//   ....[117]....
        /*0480*/ 	.word	0x0000fed0


	//   ....[118]....
        /*0484*/ 	.word	0x0000ffc0


	//   ....[119]....
        /*0488*/ 	.word	0x00010020


	//   ....[120]....
        /*048c*/ 	.word	0x000100e0


	//   ....[121]....
        /*0490*/ 	.word	0x00010220


	//   ....[122]....
        /*0494*/ 	.word	0x000102d0


	//   ....[123]....
        /*0498*/ 	.word	0x000103c0


	//   ....[124]....
        /*049c*/ 	.word	0x000104d0


	//   ....[125]....
        /*04a0*/ 	.word	0x00010550


	//   ....[126]....
        /*04a4*/ 	.word	0x00010640


	//   ....[127]....
        /*04a8*/ 	.word	0x000106b0


	//   ....[128]....
        /*04ac*/ 	.word	0x00010780


	//   ....[129]....
        /*04b0*/ 	.word	0x00010890


	//----- nvinfo : EIATTR_REG_RECONFIG
	.align		4
.L_1287:
        /*04b4*/ 	.byte	0x01, 0x54
	.zero		2


	//----- nvinfo : EIATTR_SYSCALL_OFFSETS
	.align		4
        /*04b8*/ 	.byte	0x04, 0x46
        /*04ba*/ 	.short	(.L_1289 - .L_1288)


	//   ....[0]....
.L_1288:
        /*04bc*/ 	.word	0x00001380


	//   ....[1]....
        /*04c0*/ 	.word	0x0000b220


	//   ....[2]....
        /*04c4*/ 	.word	0x0000b360


	//   ....[3]....
        /*04c8*/ 	.word	0x0000b450


	//   ....[4]....
        /*04cc*/ 	.word	0x0000c240


	//----- nvinfo : EIATTR_MBARRIER_INSTR_OFFSETS
	.align		4
.L_1289:
        /*04d0*/ 	.byte	0x04, 0x39
        /*04d2*/ 	.short	(.L_1291 - .L_1290)


	//   ....[0]....
.L_1290:
        /*04d4*/ 	.word	0x00000180
        /*04d8*/ 	.word	0x000000ff
        /*04dc*/ 	.word	0x0002d800
        /*04e0*/ 	.short	0x0100
        /*04e2*/ 	.byte	0x08
	.zero		1


	//   ....[1]....
        /*04e4*/ 	.word	0x00000190
        /*04e8*/ 	.word	0x000000ff
        /*04ec*/ 	.word	0x0002d820
        /*04f0*/ 	.short	0x0100
        /*04f2*/ 	.byte	0x08
	.zero		1


	//   ....[2]....
        /*04f4*/ 	.word	0x00000280
        /*04f8*/ 	.word	0x000000ff
        /*04fc*/ 	.word	0x0002d830
        /*0500*/ 	.short	0x0100
        /*0502*/ 	.byte	0x08
	.zero		1


	//   ....[3]....
        /*0504*/ 	.word	0x00000290
        /*0508*/ 	.word	0x000000ff
        /*050c*/ 	.word	0x0002d840
        /*0510*/ 	.short	0x0100
        /*0512*/ 	.byte	0x08
	.zero		1


	//   ....[4]....
        /*0514*/ 	.word	0x000002a0
        /*0518*/ 	.word	0x000000ff
        /*051c*/ 	.word	0x0002d838
        /*0520*/ 	.short	0x0100
        /*0522*/ 	.byte	0x08
	.zero		1


	//   ....[5]....
        /*0524*/ 	.word	0x000002b0
        /*0528*/ 	.word	0x000000ff
        /*052c*/ 	.word	0x0002d848
        /*0530*/ 	.short	0x0100
        /*0532*/ 	.byte	0x08
	.zero		1


	//   ....[6]....
        /*0534*/ 	.word	0x000003e0
        /*0538*/ 	.word	0x000000ff
        /*053c*/ 	.word	0x0002d850
        /*0540*/ 	.short	0x0100
        /*0542*/ 	.byte	0x08
	.zero		1


	//   ....[7]....
        /*0544*/ 	.word	0x000003f0
        /*0548*/ 	.word	0x000000ff
        /*054c*/ 	.word	0x0002d860
        /*0550*/ 	.short	0x0100
        /*0552*/ 	.byte	0x08
	.zero		1


	//   ....[8]....
        /*0554*/ 	.word	0x00000400
        /*0558*/ 	.word	0x000000ff
        /*055c*/ 	.word	0x0002d858
        /*0560*/ 	.short	0x0100
        /*0562*/ 	.byte	0x08
	.zero		1


	//   ....[9]....
        /*0564*/ 	.word	0x00000410
        /*0568*/ 	.word	0x000000ff
        /*056c*/ 	.word	0x0002d868
        /*0570*/ 	.short	0x0100
        /*0572*/ 	.byte	0x08
	.zero		1


	//   ....[10]....
        /*0574*/ 	.word	0x00000500
        /*0578*/ 	.word	0x000000ff
        /*057c*/ 	.word	0x0002d870
        /*0580*/ 	.short	0x0100
        /*0582*/ 	.byte	0x06
	.zero		1


	//   ....[11]....
        /*0584*/ 	.word	0x00000510
        /*0588*/ 	.word	0x000000ff
        /*058c*/ 	.word	0x0002d880
        /*0590*/ 	.short	0x0100
        /*0592*/ 	.byte	0x06
	.zero		1


	//   ....[12]....
        /*0594*/ 	.word	0x00000520
        /*0598*/ 	.word	0x000000ff
        /*059c*/ 	.word	0x0002d878
        /*05a0*/ 	.short	0x0100
        /*05a2*/ 	.byte	0x06
	.zero		1


	//   ....[13]....
        /*05a4*/ 	.word	0x00000530
        /*05a8*/ 	.word	0x000000ff
        /*05ac*/ 	.word	0x0002d888
        /*05b0*/ 	.short	0x0100
        /*05b2*/ 	.byte	0x06
	.zero		1


	//   ....[14]....
        /*05b4*/ 	.word	0x00000660
        /*05b8*/ 	.word	0x000000ff
        /*05bc*/ 	.word	0x0002d890
        /*05c0*/ 	.short	0x0100
        /*05c2*/ 	.byte	0x08
	.zero		1


	//   ....[15]....
        /*05c4*/ 	.word	0x00000670
        /*05c8*/ 	.word	0x000000ff
        /*05cc*/ 	.word	0x0002d8a0
        /*05d0*/ 	.short	0x0100
        /*05d2*/ 	.byte	0x08
	.zero		1


	//   ....[16]....
        /*05d4*/ 	.word	0x00000680
        /*05d8*/ 	.word	0x000000ff
        /*05dc*/ 	.word	0x0002d898
        /*05e0*/ 	.short	0x0100
        /*05e2*/ 	.byte	0x08
	.zero		1


	//   ....[17]....
        /*05e4*/ 	.word	0x00000690
        /*05e8*/ 	.word	0x000000ff
        /*05ec*/ 	.word	0x0002d8a8
        /*05f0*/ 	.short	0x0100
        /*05f2*/ 	.byte	0x08
	.zero		1


	//   ....[18]....
        /*05f4*/ 	.word	0x000007d0
        /*05f8*/ 	.word	0x000000ff
        /*05fc*/ 	.word	0x0002d8b0
        /*0600*/ 	.short	0x0100
        /*0602*/ 	.byte	0x08
	.zero		1


	//   ....[19]....
        /*0604*/ 	.word	0x000007e0
        /*0608*/ 	.word	0x000000ff
        /*060c*/ 	.word	0x0002d8c0
        /*0610*/ 	.short	0x0100
        /*0612*/ 	.byte	0x08
	.zero		1


	//   ....[20]....
        /*0614*/ 	.word	0x000007f0
        /*0618*/ 	.word	0x000000ff
        /*061c*/ 	.word	0x0002d8b8
        /*0620*/ 	.short	0x0100
        /*0622*/ 	.byte	0x08
	.zero		1


	//   ....[21]....
        /*0624*/ 	.word	0x00000800
        /*0628*/ 	.word	0x000000ff
        /*062c*/ 	.word	0x0002d8c8
        /*0630*/ 	.short	0x0100
        /*0632*/ 	.byte	0x08
	.zero		1


	//   ....[22]....
        /*0634*/ 	.word	0x000013b0
        /*0638*/ 	.word	0x000000ff
        /*063c*/ 	.word	0x0002d800
        /*0640*/ 	.short	0x010a
        /*0642*/ 	.byte	0x04
	.zero		1


	//   ....[23]....
        /*0644*/ 	.word	0x00001450
        /*0648*/ 	.word	0x000000ff
        /*064c*/ 	.word	0x0002d830
        /*0650*/ 	.short	0x010a
        /*0652*/ 	.byte	0x04
	.zero		1


	//   ....[24]....
        /*0654*/ 	.word	0x000014c0
        /*0658*/ 	.word	0x000000ff
        /*065c*/ 	.word	0x0002d830
        /*0660*/ 	.short	0x010a
        /*0662*/ 	.byte	0x04
	.zero		1


	//   ....[25]....
        /*0664*/ 	.word	0x00001d50
        /*0668*/ 	.word	0x000000ff
        /*066c*/ 	.word	0x00000000
        /*0670*/ 	.short	0x0101
        /*0672*/ 	.byte	0x04
	.zero		1


	//   ....[26]....
        /*0674*/ 	.word	0x00003d70
        /*0678*/ 	.word	0x000000ff
        /*067c*/ 	.word	0x0002d830
        /*0680*/ 	.short	0x010a
        /*0682*/ 	.byte	0x04
	.zero		1


	//   ....[27]....
        /*0684*/ 	.word	0x00003db0
        /*0688*/ 	.word	0x000000ff
        /*068c*/ 	.word	0x0002d830
        /*0690*/ 	.short	0x010a
        /*0692*/ 	.byte	0x04
	.zero		1


	//   ....[28]....
        /*0694*/ 	.word	0x000040c0
        /*0698*/ 	.word	0x000000ff
        /*069c*/ 	.word	0x0002d850
        /*06a0*/ 	.short	0x010a
        /*06a2*/ 	.byte	0x0a
	.zero		1


	//   ....[29]....
        /*06a4*/ 	.word	0x00004100
        /*06a8*/ 	.word	0x000000ff
        /*06ac*/ 	.word	0x0002d850
        /*06b0*/ 	.short	0x010a
        /*06b2*/ 	.byte	0x0a
	.zero		1


	//   ....[30]....
        /*06b4*/ 	.word	0x00004760
        /*06b8*/ 	.word	0x000000ff
        /*06bc*/ 	.word	0x00000000
        /*06c0*/ 	.short	0x0101
        /*06c2*/ 	.byte	0x0a
	.zero		1


	//   ....[31]....
        /*06c4*/ 	.word	0x000062c0
        /*06c8*/ 	.word	0x000000ff
        /*06cc*/ 	.word	0x00000000
        /*06d0*/ 	.short	0x0101
        /*06d2*/ 	.byte	0x06
	.zero		1


	//   ....[32]....
        /*06d4*/ 	.word	0x00006a60
        /*06d8*/ 	.word	0x000000ff
        /*06dc*/ 	.word	0x0002d830
        /*06e0*/ 	.short	0x010a
        /*06e2*/ 	.byte	0x0a
	.zero		1


	//   ....[33]....
        /*06e4*/ 	.word	0x00006aa0
        /*06e8*/ 	.word	0x000000ff
        /*06ec*/ 	.word	0x0002d830
        /*06f0*/ 	.short	0x010a
        /*06f2*/ 	.byte	0x0a
	.zero		1


	//   ....[34]....
        /*06f4*/ 	.word	0x00006d60
        /*06f8*/ 	.word	0x000000ff
        /*06fc*/ 	.word	0x0002d850
        /*0700*/ 	.short	0x010a
        /*0702*/ 	.byte	0x0a
	.zero		1


	//   ....[35]....
        /*0704*/ 	.word	0x00006da0
        /*0708*/ 	.word	0x000000ff
        /*070c*/ 	.word	0x0002d850
        /*0710*/ 	.short	0x010a
        /*0712*/ 	.byte	0x0a
	.zero		1


	//   ....[36]....
        /*0714*/ 	.word	0x000075b0
        /*0718*/ 	.word	0x000000ff
        /*071c*/ 	.word	0x00000000
        /*0720*/ 	.short	0x0101
        /*0722*/ 	.byte	0x0a
	.zero		1


	//   ....[37]....
        /*0724*/ 	.word	0x000084b0
        /*0728*/ 	.word	0x000000ff
        /*072c*/ 	.word	0x00000000
        /*0730*/ 	.short	0x0101
        /*0732*/ 	.byte	0x06
	.zero		1


	//   ....[38]....
        /*0734*/ 	.word	0x000089f0
        /*0738*/ 	.word	0x000000ff
        /*073c*/ 	.word	0x0002d850
        /*0740*/ 	.short	0x010a
        /*0742*/ 	.byte	0x06
	.zero		1


	//   ....[39]....
        /*0744*/ 	.word	0x00008a30
        /*0748*/ 	.word	0x000000ff
        /*074c*/ 	.word	0x0002d850
        /*0750*/ 	.short	0x010a
        /*0752*/ 	.byte	0x06
	.zero		1


	//   ....[40]....
        /*0754*/ 	.word	0x00009220
        /*0758*/ 	.word	0x000000ff
        /*075c*/ 	.word	0x00000000
        /*0760*/ 	.short	0x0101
        /*0762*/ 	.byte	0x06
	.zero		1


	//   ....[41]....
        /*0764*/ 	.word	0x00009c30
        /*0768*/ 	.word	0x000000ff
        /*076c*/ 	.word	0x00000000
        /*0770*/ 	.short	0x0101
        /*0772*/ 	.byte	0x04
	.zero		1


	//   ....[42]....
        /*0774*/ 	.word	0x0000b940
        /*0778*/ 	.word	0x000000ff
        /*077c*/ 	.word	0x0002d840
        /*0780*/ 	.short	0x010a
        /*0782*/ 	.byte	0x2c
	.zero		1


	//   ....[43]....
        /*0784*/ 	.word	0x0000c000
        /*0788*/ 	.word	0x000000ff
        /*078c*/ 	.word	0x0002d830
        /*0790*/ 	.short	0x0107
        /*0792*/ 	.byte	0x2c
	.zero		1


	//   ....[44]....
        /*0794*/ 	.word	0x0000c070
        /*0798*/ 	.word	0x000000ff
        /*079c*/ 	.word	0x0002d830
        /*07a0*/ 	.short	0x0101
        /*07a2*/ 	.byte	0x2c
	.zero		1


	//   ....[45]....
        /*07a4*/ 	.word	0x0000cbb0
        /*07a8*/ 	.word	0x000000ff
        /*07ac*/ 	.word	0x0002d800
        /*07b0*/ 	.short	0x0107
        /*07b2*/ 	.byte	0x2c
	.zero		1


	//   ....[46]....
        /*07b4*/ 	.word	0x0000cc10
        /*07b8*/ 	.word	0x000000ff
        /*07bc*/ 	.word	0x0002d800
        /*07c0*/ 	.short	0x0101
        /*07c2*/ 	.byte	0x2c
	.zero		1


	//   ....[47]....
        /*07c4*/ 	.word	0x0000cc40
        /*07c8*/ 	.word	0x000000ff
        /*07cc*/ 	.word	0x0002d820
        /*07d0*/ 	.short	0x010a
        /*07d2*/ 	.byte	0x2c
	.zero		1


	//   ....[48]....
        /*07d4*/ 	.word	0x0000d060
        /*07d8*/ 	.word	0x00000007
        /*07dc*/ 	.word	0x0002d840
        /*07e0*/ 	.short	0x010a
        /*07e2*/ 	.byte	0x3f
	.zero		1


	//   ....[49]....
        /*07e4*/ 	.word	0x0000d4d0
        /*07e8*/ 	.word	0x00000007
        /*07ec*/ 	.word	0x0002d830
        /*07f0*/ 	.short	0x0107
        /*07f2*/ 	.byte	0x3f
	.zero		1


	//   ....[50]....
        /*07f4*/ 	.word	0x0000d580
        /*07f8*/ 	.word	0x00000007
        /*07fc*/ 	.word	0x0002d830
        /*0800*/ 	.short	0x0101
        /*0802*/ 	.byte	0x3f
	.zero		1


	//   ....[51]....
        /*0804*/ 	.word	0x0000d5e0
        /*0808*/ 	.word	0x00000007
        /*080c*/ 	.word	0x0002d860
        /*0810*/ 	.short	0x010a
        /*0812*/ 	.byte	0x3f
	.zero		1


	//   ....[52]....
        /*0814*/ 	.word	0x0000d940
        /*0818*/ 	.word	0x00000007
        /*081c*/ 	.word	0x0002d850
        /*0820*/ 	.short	0x0107
        /*0822*/ 	.byte	0x3f
	.zero		1


	//   ....[53]....
        /*0824*/ 	.word	0x0000da90
        /*0828*/ 	.word	0x00000007
        /*082c*/ 	.word	0x0002d850
        /*0830*/ 	.short	0x0101
        /*0832*/ 	.byte	0x3f
	.zero		1


	//   ....[54]....
        /*0834*/ 	.word	0x0000dc30
        /*0838*/ 	.word	0x00000000
        /*083c*/ 	.word	0x0002d860
        /*0840*/ 	.short	0x010a
        /*0842*/ 	.byte	0x3f
	.zero		1


	//   ....[55]....
        /*0844*/ 	.word	0x0000e070
        /*0848*/ 	.word	0x00000000
        /*084c*/ 	.word	0x0002d850
        /*0850*/ 	.short	0x0107
        /*0852*/ 	.byte	0x3f
	.zero		1


	//   ....[56]....
        /*0854*/ 	.word	0x0000e130
        /*0858*/ 	.word	0x00000000
        /*085c*/ 	.word	0x0002d850
        /*0860*/ 	.short	0x0101
        /*0862*/ 	.byte	0x3f
	.zero		1


	//   ....[57]....
        /*0864*/ 	.word	0x0000e1c0
        /*0868*/ 	.word	0x00000007
        /*086c*/ 	.word	0x0002d820
        /*0870*/ 	.short	0x010a
        /*0872*/ 	.byte	0x3f
	.zero		1


	//   ....[58]....
        /*0874*/ 	.word	0x0000e340
        /*0878*/ 	.word	0x00000005
        /*087c*/ 	.word	0x0002d840
        /*0880*/ 	.short	0x010a
        /*0882*/ 	.byte	0x3f
	.zero		1


	//   ....[59]....
        /*0884*/ 	.word	0x0000e3e0
        /*0888*/ 	.word	0x00000003
        /*088c*/ 	.word	0x0002d840
        /*0890*/ 	.short	0x010a
        /*0892*/ 	.byte	0x3f
	.zero		1


	//   ....[60]....
        /*0894*/ 	.word	0x0000e420
        /*0898*/ 	.word	0x00000005
        /*089c*/ 	.word	0x0002d860
        /*08a0*/ 	.short	0x010a
        /*08a2*/ 	.byte	0x3f
	.zero		1


	//   ....[61]....
        /*08a4*/ 	.word	0x0000e460
        /*08a8*/ 	.word	0x00000003
        /*08ac*/ 	.word	0x0002d860
        /*08b0*/ 	.short	0x010a
        /*08b2*/ 	.byte	0x3f
	.zero		1


	//   ....[62]....
        /*08b4*/ 	.word	0x0000e4e0
        /*08b8*/ 	.word	0x00000003
        /*08bc*/ 	.word	0x0002d800
        /*08c0*/ 	.short	0x010a
        /*08c2*/ 	.byte	0x3f
	.zero		1


	//   ....[63]....
        /*08c4*/ 	.word	0x0000e550
        /*08c8*/ 	.word	0x00000003
        /*08cc*/ 	.word	0x0002d830
        /*08d0*/ 	.short	0x010a
        /*08d2*/ 	.byte	0x3f
	.zero		1


	//   ....[64]....
        /*08d4*/ 	.word	0x0000e5b0
        /*08d8*/ 	.word	0x00000011
        /*08dc*/ 	.word	0x0002d830
        /*08e0*/ 	.short	0x010a
        /*08e2*/ 	.byte	0x3f
	.zero		1


	//   ....[65]....
        /*08e4*/ 	.word	0x0000e610
        /*08e8*/ 	.word	0x00000011
        /*08ec*/ 	.word	0x0002d850
        /*08f0*/ 	.short	0x010a
        /*08f2*/ 	.byte	0x3f
	.zero		1


	//   ....[66]....
        /*08f4*/ 	.word	0x0000e670
        /*08f8*/ 	.word	0x00000013
        /*08fc*/ 	.word	0x0002d830
        /*0900*/ 	.short	0x010a
        /*0902*/ 	.byte	0x3f
	.zero		1


	//   ....[67]....
        /*0904*/ 	.word	0x0000e6d0
        /*0908*/ 	.word	0x00000013
        /*090c*/ 	.word	0x0002d850
        /*0910*/ 	.short	0x010a
        /*0912*/ 	.byte	0x3f
	.zero		1


	//   ....[68]....
        /*0914*/ 	.word	0x0000e730
        /*0918*/ 	.word	0x00000004
        /*091c*/ 	.word	0x0002d850
        /*0920*/ 	.short	0x010a
        /*0922*/ 	.byte	0x3f
	.zero		1


	//   ....[69]....
        /*0924*/ 	.word	0x0000e810
        /*0928*/ 	.word	0x00000003
        /*092c*/ 	.word	0x0002d840
        /*0930*/ 	.short	0x010a
        /*0932*/ 	.byte	0x3f
	.zero		1


	//   ....[70]....
        /*0934*/ 	.word	0x0000f5e0
        /*0938*/ 	.word	0x00000003
        /*093c*/ 	.word	0x0002d820
        /*0940*/ 	.short	0x010a
        /*0942*/ 	.byte	0x3f
	.zero		1


	//   ....[71]....
        /*0944*/ 	.word	0x0000f630
        /*0948*/ 	.word	0x00000007
        /*094c*/ 	.word	0x0002d840
        /*0950*/ 	.short	0x010a
        /*0952*/ 	.byte	0x3f
	.zero		1


	//   ....[72]....
        /*0954*/ 	.word	0x0000fbd0
        /*0958*/ 	.word	0x00000007
        /*095c*/ 	.word	0x0002d860
        /*0960*/ 	.short	0x010a
        /*0962*/ 	.byte	0x3f
	.zero		1


	//   ....[73]....
        /*0964*/ 	.word	0x00010170
        /*0968*/ 	.word	0x00000000
        /*096c*/ 	.word	0x0002d860
        /*0970*/ 	.short	0x010a
        /*0972*/ 	.byte	0x3f
	.zero		1


	//   ....[74]....
        /*0974*/ 	.word	0x000107b0
        /*0978*/ 	.word	0x00000007
        /*097c*/ 	.word	0x0002d820
        /*0980*/ 	.short	0x010a
        /*0982*/ 	.byte	0x3f
	.zero		1


	//   ....[75]....
        /*0984*/ 	.word	0x00010950
        /*0988*/ 	.word	0x00000005
        /*098c*/ 	.word	0x0002d840
        /*0990*/ 	.short	0x010a
        /*0992*/ 	.byte	0x3f
	.zero		1


	//   ....[76]....
        /*0994*/ 	.word	0x000109a0
        /*0998*/ 	.word	0x00000003
        /*099c*/ 	.word	0x0002d840
        /*09a0*/ 	.short	0x010a
        /*09a2*/ 	.byte	0x3f
	.zero		1


	//   ....[77]....
        /*09a4*/ 	.word	0x000109f0
        /*09a8*/ 	.word	0x00000005
        /*09ac*/ 	.word	0x0002d860
        /*09b0*/ 	.short	0x010a
        /*09b2*/ 	.byte	0x3f
	.zero		1


	//----- nvinfo : EIATTR_NUM_MBARRIERS
	.align		4
.L_1291:
        /*09b4*/ 	.byte	0x03, 0x38
        /*09b6*/ 	.short	0x0016


	//----- nvinfo : EIATTR_EXIT_INSTR_OFFSETS
	.align		4
        /*09b8*/ 	.byte	0x04, 0x1c
        /*09ba*/ 	.short	(.L_1293 - .L_1292)


	//   ....[0]....
.L_1292:
        /*09bc*/ 	.word	0x0000e4b0


	//----- nvinfo : EIATTR_MAX_THREADS
	.align		4
.L_1293:
        /*09c0*/ 	.byte	0x04, 0x05
        /*09c2*/ 	.short	(.L_1295 - .L_1294)
.L_1294:
        /*09c4*/ 	.word	0x00000200
        /*09c8*/ 	.word	0x00000001
        /*09cc*/ 	.word	0x00000001


	//----- nvinfo : EIATTR_CRS_STACK_SIZE
	.align		4
.L_1295:
        /*09d0*/ 	.byte	0x04, 0x1e
        /*09d2*/ 	.short	(.L_1297 - .L_1296)
.L_1296:
        /*09d4*/ 	.word	0x00000000


	//----- nvinfo : EIATTR_CBANK_PARAM_SIZE
	.align		4
.L_1297:
        /*09d8*/ 	.byte	0x03, 0x19
        /*09da*/ 	.short	0x0a70


	//----- nvinfo : EIATTR_PARAM_CBANK
	.align		4
        /*09dc*/ 	.byte	0x04, 0x0a
        /*09de*/ 	.short	(.L_1299 - .L_1298)
	.align		4
.L_1298:
        /*09e0*/ 	.word	index@(.nv.constant0._ZN7cutlass13device_kernelIN5flash11enable_sm90INS1_16FlashAttnFwdSm90INS1_25CollectiveMainloopFwdSm90ILi2EN4cute5tupleIJNS5_1CILi1EEES8_S8_EEENS6_IJNS7_ILi192EEENS7_ILi128EEENS7_ILi96EEEEEELi96ENS_10bfloat16_tEfNS_4arch4Sm90ELb1ELb0ELb0ELb0ELb1ELb0ELb0ELb0ELb1ELb1ELb1ELb0EEENS1_21CollectiveEpilogueFwdINS6_IJSA_SC_SB_EEES9_SE_SG_Li384ELb0ELb1ELb1ELb0EEENS1_19SingleTileSchedulerILb0ELb1ELb1ELi192EEEEEEEEEvNT_6ParamsE)
        /*09e4*/ 	.short	0x0210
        /*09e6*/ 	.short	0x0a70


	//----- nvinfo : EIATTR_SW_WAR
	.align		4
.L_1299:
        /*09e8*/ 	.byte	0x04, 0x36
        /*09ea*/ 	.short	(.L_1301 - .L_1300)
.L_1300:
        /*09ec*/ 	.word	0x00000008
.L_1301:


//--------------------- .nv.info._ZN7cutlass13device_kernelIN5flash11enable_sm90INS1_16FlashAttnFwdSm90INS1_25CollectiveMainloopFwdSm90ILi2EN4cute5tupleIJNS5_1CILi1EEES8_S8_EEENS6_IJNS7_ILi192EEENS7_ILi128EEENS7_ILi96EEEEEELi96ENS_10bfloat16_tEfNS_4arch4Sm90ELb1ELb0ELb0ELb1ELb1ELb0ELb0ELb0ELb1ELb1ELb1ELb0EEENS1_21CollectiveEpilogueFwdINS6_IJSA_SC_SB_EEES9_SE_SG_Li384ELb1ELb1ELb1ELb0EEENS1_36VarlenDynamicPersistentTileSchedulerILi192ELi128ELi384ELi128ELb1ELb1ELb1ELb1ELb1ELb1EEEEEEEEEvNT_6ParamsE --------------------------
	.section	.nv.info._ZN7cutlass13device_kernelIN5flash11enable_sm90INS1_16FlashAttnFwdSm90INS1_25CollectiveMainloopFwdSm90ILi2EN4cute5tupleIJNS5_1CILi1EEES8_S8_EEENS6_IJNS7_ILi192EEENS7_ILi128EEENS7_ILi96EEEEEELi96ENS_10bfloat16_tEfNS_4arch4Sm90ELb1ELb0ELb0ELb1ELb1ELb0ELb0ELb0ELb1ELb1ELb1ELb0EEENS1_21CollectiveEpilogueFwdINS6_IJSA_SC_SB_EEES9_SE_SG_Li384ELb1ELb1ELb1ELb0EEENS1_36VarlenDynamicPersistentTileSchedulerILi192ELi128ELi384ELi128ELb1ELb1ELb1ELb1ELb1ELb1EEEEEEEEEvNT_6ParamsE,"",@"SHT_CUDA_INFO"
	.sectionflags	@""
	.align	4


	//----- nvinfo : EIATTR_CUDA_API_VERSION
	.align		4
        /*0000*/ 	.byte	0x04, 0x37
        /*0002*/ 	.short	(.L_1303 - .L_1302)
.L_1302:
        /*0004*/ 	.word	0x00000082


	//----- nvinfo : EIATTR_KPARAM_INFO
	.align		4
.L_1303:
        /*0008*/ 	.byte	0x04, 0x17
        /*000a*/ 	.short	(.L_1305 - .L_1304)
.L_1304:
        /*000c*/ 	.word	0x00000000
        /*0010*/ 	.short	0x0000
        /*0012*/ 	.short	0x0070
        /*0014*/ 	.byte	0x00, 0xf0, 0x01, 0x2a


	//----- nvinfo : EIATTR_SPARSE_MMA_MASK
	.align		4
.L_1305:
        /*0018*/ 	.byte	0x03, 0x50
        /*001a*/ 	.short	0x0000


	//----- nvinfo : EIATTR_MAXREG_COUNT
	.align		4
        /*001c*/ 	.byte	0x03, 0x1b
        /*001e*/ 	.short	0x0080


	//----- nvinfo : EIATTR_NUM_BARRIERS
	.align		4
        /*0020*/ 	.byte	0x02, 0x4c
        /*0022*/ 	.byte	0x10
	.zero		1


	//----- nvinfo : EIATTR_EXTERNS
	.align		4
        /*0024*/ 	.byte	0x04, 0x0f
        /*0026*/ 	.short	(.L_1307 - .L_1306)


	//   ....[0]....
	.align		4
.L_1306:
        /*0028*/ 	.word	index@(__assertfail)


	//----- nvinfo : EIATTR_ANNOTATIONS
	.align		4
.L_1307:
        /*002c*/ 	.byte	0x04, 0x55
        /*002e*/ 	.short	(.L_1309 - .L_1308)


	//   ....[0]....
.L_1308:
        /* <DEDUP_REMOVED lines=37> */


	//----- nvinfo : EIATTR_MERCURY_ISA_VERSION
	.align		4
.L_1309:
        /*0268*/ 	.byte	0x03, 0x5f
        /*026a*/ 	.short	0x0101


	//----- nvinfo : EIATTR_UNUSED_LOAD_BYTE_OFFSET
	.align		4
        /*026c*/ 	.byte	0x04, 0x44
        /*026e*/ 	.short	(.L_1311 - .L_1310)


	//   ....[0]....
.L_1310:
        /*0270*/ 	.word	0x00000970
        /*0274*/ 	.word	0x0000fff0


	//   ....[1]....
        /*0278*/ 	.word	0x000094d0
        /*027c*/ 	.word	0x0000fff0


	//----- nvinfo : EIATTR_INT_WARP_WIDE_INSTR_OFFSETS
	.align		4
.L_1311:
        /*0280*/ 	.byte	0x04, 0x31
        /*0282*/ 	.short	(.L_1313 - .L_1312)


	//   ....[0]....
.L_1312:
        /*0284*/ 	.word	0x000000c0


	//   ....[1]....
        /*0288*/ 	.word	0x000000d0


	//   ....[2]....
        /*028c*/ 	.word	0x00000170


	//   ....[3]....
        /*0290*/ 	.word	0x0000d740


	//   ....[4]....
        /*0294*/ 	.word	0x0000d7d0


	//   ....[5]....
        /*0298*/ 	.word	0x00010480


	//   ....[6]....
        /*029c*/ 	.word	0x00010510


	//----- nvinfo : EIATTR_COOP_GROUP_MASK_REGIDS
	.align		4
.L_1313:
        /*02a0*/ 	.byte	0x04, 0x29
        /*02a2*/ 	.short	(.L_1315 - .L_1314)


	//   ....[0]....
.L_1314:
        /*02a4*/ 	.word	0xffffffff


	//   ....[1]....
        /*02a8*/ 	.word	0xffffffff


	//   ....[2]....
        /*02ac*/ 	.word	0xffffffff


	//   ....[3]....
        /*02b0*/ 	.word	0xffffffff


	//   ....[4]....
        /*02b4*/ 	.word	0xffffffff


	//   ....[5]....
        /*02b8*/ 	.word	0xffffffff


	//   ....[6]....
        /*02bc*/ 	.word	0xffffffff


	//   ....[7]....
        /*02c0*/ 	.word	0xffffffff


	//   ....[8]....
        /*02c4*/ 	.word	0xffffffff


	//   ....[9]....
        /*02c8*/ 	.word	0xffffffff


	//   ....[10]....
        /*02cc*/ 	.word	0xffffffff


	//   ....[11]....
        /*02d0*/ 	.word	0xffffffff


	//   ....[12]....
        /*02d4*/ 	.word	0xffffffff


	//   ....[13]....
        /*02d8*/ 	.word	0xffffffff


	//   ....[14]....
        /*02dc*/ 	.word	0xffffffff


	//   ....[15]....
        /*02e0*/ 	.word	0xffffffff


	//   ....[16]....
        /*02e4*/ 	.word	0xffffffff


	//   ....[17]....
        /*02e8*/ 	.word	0xffffffff


	//   ....[18]....
        /*02ec*/ 	.word	0xffffffff


	//   ....[19]....
        /*02f0*/ 	.word	0xffffffff


	//   ....[20]....
        /*02f4*/ 	.word	0xffffffff


	//   ....[21]....
        /*02f8*/ 	.word	0xffffffff


	//   ....[22]....
        /*02fc*/ 	.word	0xffffffff


	//   ....[23]....
        /*0300*/ 	.word	0xffffffff


	//   ....[24]....
        /*0304*/ 	.word	0xffffffff


	//   ....[25]....
        /*0308*/ 	.word	0xffffffff


	//   ....[26]....
        /*030c*/ 	.word	0xffffffff


	//   ....[27]....
        /*0310*/ 	.word	0xffffffff


	//   ....[28]....
        /*0314*/ 	.word	0xffffffff


	//   ....[29]....
        /*0318*/ 	.word	0xffffffff


	//   ....[30]....
        /*031c*/ 	.word	0xffffffff


	//   ....[31]....
        /*0320*/ 	.word	0xffffffff


	//   ....[32]....
        /*0324*/ 	.word	0xffffffff


	//   ....[33]....
        /*0328*/ 	.word	0xffffffff


	//   ....[34]....
        /*032c*/ 	.word	0xffffffff


	//   ....[35]....
        /*0330*/ 	.word	0xffffffff


	//   ....[36]....
        /*0334*/ 	.word	0xffffffff


	//   ....[37]....
        /*0338*/ 	.word	0xffffffff


	//   ....[38]....
        /*033c*/ 	.word	0xffffffff


	//   ....[39]....
        /*0340*/ 	.word	0xffffffff


	//   ....[40]....
        /*0344*/ 	.word	0xffffffff


	//   ....[41]....
        /*0348*/ 	.word	0xffffffff


	//   ....[42]....
        /*034c*/ 	.word	0xffffffff


	//   ....[43]....
        /*0350*/ 	.word	0xffffffff


	//   ....[44]....
        /*0354*/ 	.word	0xffffffff


	//   ....[45]....
        /*0358*/ 	.word	0xffffffff


	//   ....[46]....
        /*035c*/ 	.word	0xffffffff


	//   ....[47]....
        /*0360*/ 	.word	0xffffffff


	//   ....[48]....
        /*0364*/ 	.word	0xffffffff


	//   ....[49]....
        /*0368*/ 	.word	0xffffffff


	//   ....[50]....
        /*036c*/ 	.word	0xffffffff


	//   ....[51]....
        /*0370*/ 	.word	0xffffffff


	//   ....[52]....
        /*0374*/ 	.word	0xffffffff


	//   ....[53]....
        /*0378*/ 	.word	0xffffffff


	//   ....[54]....
        /*037c*/ 	.word	0xffffffff


	//   ....[55]....
        /*0380*/ 	.word	0xffffffff


	//   ....[56]....
        /*0384*/ 	.word	0xffffffff


	//   ....[57]....
        /*0388*/ 	.word	0xffffffff


	//   ....[58]....
        /*038c*/ 	.word	0xffffffff


	//   ....[59]....
        /*0390*/ 	.word	0xffffffff


	//   ....[60]....
        /*0394*/ 	.word	0xffffffff


	//   ....[61]....
        /*0398*/ 	.word	0xffffffff


	//   ....[62]....
        /*039c*/ 	.word	0xffffffff


	//   ....[63]....
        /*03a0*/ 	.word	0xffffffff


	//   ....[64]....
        /*03a4*/ 	.word	0xffffffff


	//   ....[65]....
        /*03a8*/ 	.word	0xffffffff


	//   ....[66]....
        /*03ac*/ 	.word	0xffffffff


	//   ....[67]....
        /*03b0*/ 	.word	0xffffffff


	//   ....[68]....
        /*03b4*/ 	.word	0xffffffff


	//   ....[69]....
        /*03b8*/ 	.word	0xffffffff


	//   ....[70]....
        /*03bc*/ 	.word	0xffffffff


	//   ....[71]....
        /*03c0*/ 	.word	0xffffffff


	//   ....[72]....
        /*03c4*/ 	.word	0xffffffff


	//   ....[73]....
        /*03c8*/ 	.word	0xffffffff


	//   ....[74]....
        /*03cc*/ 	.word	0xffffffff


	//   ....[75]....
        /*03d0*/ 	.word	0xffffffff


	//   ....[76]....
        /*03d4*/ 	.word	0xffffffff


	//   ....[77]....
        /*03d8*/ 	.word	0xffffffff


	//   ....[78]....
        /*03dc*/ 	.word	0xffffffff


	//   ....[79]....
        /*03e0*/ 	.word	0xffffffff


	//   ....[80]....
        /*03e4*/ 	.word	0xffffffff


	//   ....[81]....
        /*03e8*/ 	.word	0xffffffff


	//   ....[82]....
        /*03ec*/ 	.word	0xffffffff


	//   ....[83]....
        /*03f0*/ 	.word	0xffffffff


	//   ....[84]....
        /*03f4*/ 	.word	0xffffffff


	//   ....[85]....
        /*03f8*/ 	.word	0xffffffff


	//   ....[86]....
        /*03fc*/ 	.word	0xffffffff


	//   ....[87]....
        /*0400*/ 	.word	0xffffffff


	//   ....[88]....
        /*0404*/ 	.word	0xffffffff


	//   ....[89]....
        /*0408*/ 	.word	0xffffffff


	//   ....[90]....
        /*040c*/ 	.word	0xffffffff


	//   ....[91]....
        /*0410*/ 	.word	0xffffffff


	//   ....[92]....
        /*0414*/ 	.word	0xffffffff


	//   ....[93]....
        /*0418*/ 	.word	0xffffffff


	//   ....[94]....
        /*041c*/ 	.word	0xffffffff


	//   ....[95]....
        /*0420*/ 	.word	0xffffffff


	//   ....[96]....
        /*0424*/ 	.word	0xffffffff


	//   ....[97]....
        /*0428*/ 	.word	0xffffffff


	//   ....[98]....
        /*042c*/ 	.word	0xffffffff


	//   ....[99]....
        /*0430*/ 	.word	0xffffffff


	//   ....[100]....
        /*0434*/ 	.word	0xffffffff


	//   ....[101]....
        /*0438*/ 	.word	0xffffffff


	//   ....[102]....
        /*043c*/ 	.word	0xffffffff


	//   ....[103]....
        /*0440*/ 	.word	0xffffffff


	//   ....[104]....
        /*0444*/ 	.word	0xffffffff


	//   ....[105]....
        /*0448*/ 	.word	0xffffffff


	//   ....[106]....
        /*044c*/ 	.word	0xffffffff


	//   ....[107]....
        /*0450*/ 	.word	0xffffffff


	//   ....[108]....
        /*0454*/ 	.word	0xffffffff


	//   ....[109]....
        /*0458*/ 	.word	0xffffffff


	//   ....[110]....
        /*045c*/ 	.word	0xffffffff


	//   ....[111]....
        /*0460*/ 	.word	0xffffffff


	//   ....[112]....
        /*0464*/ 	.word	0xffffffff


	//   ....[113]....
        /*0468*/ 	.word	0xffffffff


	//   ....[114]....
        /*046c*/ 	.word	0xffffffff


	//   ....[115]....
        /*0470*/ 	.word	0xffffffff


	//   ....[116]....
        /*0474*/ 	.word	0xffffffff


	//   ....[117]....
        /*0478*/ 	.word	0xffffffff


	//   ....[118]....
        /*047c*/ 	.word	0xffffffff


	//   ....[119]....
        /*0480*/ 	.word	0xffffffff


	//   ....[120]....
        /*0484*/ 	.word	0xffffffff


	//   ....[121]....
        /*0488*/ 	.word	0xffffffff


	//   ....[122]....
        /*048c*/ 	.word	0xffffffff


	//   ....[123]....
        /*0490*/ 	.word	0xffffffff


	//   ....[124]....
        /*0494*/ 	.word	0xffffffff


	//   ....[125]....
        /*0498*/ 	.word	0xffffffff


	//   ....[126]....
        /*049c*/ 	.word	0x0500000f


	//   ....[127]....
        /*04a0*/ 	.word	0x0500000f


	//   ....[128]....
        /*04a4*/ 	.word	0x0500000f


	//   ....[129]....
        /*04a8*/ 	.word	0x0500000f


	//   ....[130]....
        /*04ac*/ 	.word	0x0500000f


	//   ....[131]....
        /*04b0*/ 	.word	0x0500000f


	//   ....[132]....
        /*04b4*/ 	.word	0x0500000f


	//   ....[133]....
        /*04b8*/ 	.word	0x0500000f


	//   ....[134]....
        /*04bc*/ 	.word	0x0500000f


	//   ....[135]....
        /*04c0*/ 	.word	0x0500000f


	//   ....[136]....
        /*04c4*/ 	.word	0x0500000f


	//   ....[137]....
        /*04c8*/ 	.word	0x0500000f


	//   ....[138]....
        /*04cc*/ 	.word	0x0500000f


	//   ....[139]....
        /*04d0*/ 	.word	0x0500000f


	//   ....[140]....
        /*04d4*/ 	.word	0x0500000f


	//   ....[141]....
        /*04d8*/ 	.word	0x0500000f


	//   ....[142]....
        /*04dc*/ 	.word	0x0500000f


	//   ....[143]....
        /*04e0*/ 	.word	0x0500000f


	//   ....[144]....
        /*04e4*/ 	.word	0x0500000f


	//   ....[145]....
        /*04e8*/ 	.word	0x0500000f


	//   ....[146]....
        /*04ec*/ 	.word	0x0500000f


	//   ....[147]....
        /*04f0*/ 	.word	0x0500000f


	//   ....[148]....
        /*04f4*/ 	.word	0x0500000f


	//   ....[149]....
        /*04f8*/ 	.word	0x0500000f


	//   ....[150]....
        /*04fc*/ 	.word	0x0500000f


	//   ....[151]....
        /*0500*/ 	.word	0x0500000f


	//   ....[152]....
        /*0504*/ 	.word	0x0500000f


	//   ....[153]....
        /*0508*/ 	.word	0x0500000f


	//   ....[154]....
        /*050c*/ 	.word	0x0500000f


	//   ....[155]....
        /*0510*/ 	.word	0x0500000f


	//   ....[156]....
        /*0514*/ 	.word	0x0500000f


	//   ....[157]....
        /*0518*/ 	.word	0x0500000f


	//   ....[158]....
        /*051c*/ 	.word	0x0500000f


	//   ....[159]....
        /*0520*/ 	.word	0x0500000f


	//   ....[160]....
        /*0524*/ 	.word	0x0500000f


	//   ....[161]....
        /*0528*/ 	.word	0x0500000f


	//   ....[162]....
        /*052c*/ 	.word	0x0500000f


	//   ....[163]....
        /*0530*/ 	.word	0x0500000f


	//   ....[164]....
        /*0534*/ 	.word	0x0500000f


	//   ....[165]....
        /*0538*/ 	.word	0x0500000f


	//   ....[166]....
        /*053c*/ 	.word	0x0500000f


	//   ....[167]....
        /*0540*/ 	.word	0x0500000f


	//   ....[168]....
        /*0544*/ 	.word	0x0500000f


	//   ....[169]....
        /*0548*/ 	.word	0x0500000f


	//   ....[170]....
        /*054c*/ 	.word	0x0500000f


	//   ....[171]....
        /*0550*/ 	.word	0x0500000f


	//   ....[172]....
        /*0554*/ 	.word	0x0500000f


	//   ....[173]....
        /*0558*/ 	.word	0x0500000f


	//   ....[174]....
        /*055c*/ 	.word	0x0500000f


	//   ....[175]....
        /*0560*/ 	.word	0x0500000f


	//   ....[176]....
        /*0564*/ 	.word	0x0500000f


	//   ....[177]....
        /*0568*/ 	.word	0x0500000f


	//   ....[178]....
        /*056c*/ 	.word	0x0500000f


	//   ....[179]....
        /*0570*/ 	.word	0x0500000f


	//   ....[180]....
        /*0574*/ 	.word	0x0500000f


	//   ....[181]....
        /*0578*/ 	.word	0x0500000f


	//   ....[182]....
        /*057c*/ 	.word	0x0500000f


	//   ....[183]....
        /*0580*/ 	.word	0x0500000f


	//   ....[184]....
        /*0584*/ 	.word	0x0500000f


	//   ....[185]....
        /*0588*/ 	.word	0x0500000f


	//   ....[186]....
        /*058c*/ 	.word	0x0500000f


	//   ....[187]....
        /*0590*/ 	.word	0x0500000f


	//   ....[188]....
        /*0594*/ 	.word	0x0500000f


	//   ....[189]....
        /*0598*/ 	.word	0x0500000f


	//----- nvinfo : EIATTR_COOP_GROUP_INSTR_OFFSETS
	.align		4
.L_1315:
        /*059c*/ 	.byte	0x04, 0x28
        /*059e*/ 	.short	(.L_1317 - .L_1316)


	//   ....[0]....
.L_1316:
        /*05a0*/ 	.word	0x00000080


	//   ....[1]....
        /*05a4*/ 	.word	0x000000b0


	//   ....[2]....
        /*05a8*/ 	.word	0x000002d0


	//   ....[3]....
        /*05ac*/ 	.word	0x00000430


	//   ....[4]....
        /*05b0*/ 	.word	0x00000550


	//   ....[5]....
        /*05b4*/ 	.word	0x000006b0


	//   ....[6]....
        /*05b8*/ 	.word	0x00001990


	//   ....[7]....
        /*05bc*/ 	.word	0x00002040


	//   ....[8]....
        /*05c0*/ 	.word	0x00002060


	//   ....[9]....
        /*05c4*/ 	.word	0x000026e0


	//   ....[10]....
        /*05c8*/ 	.word	0x000027e0


	//   ....[11]....
        /*05cc*/ 	.word	0x000030a0


	//   ....[12]....
        /*05d0*/ 	.word	0x00003120


	//   ....[13]....
        /*05d4*/ 	.word	0x00003e80


	//   ....[14]....
        /*05d8*/ 	.word	0x00004880


	//   ....[15]....
        /*05dc*/ 	.word	0x000048a0


	//   ....[16]....
        /*05e0*/ 	.word	0x000050b0


	//   ....[17]....
        /*05e4*/ 	.word	0x000051b0


	//   ....[18]....
        /*05e8*/ 	.word	0x00005930


	//   ....[19]....
        /*05ec*/ 	.word	0x00005980


	//   ....[20]....
        /*05f0*/ 	.word	0x00006960


	//   ....[21]....
        /*05f4*/ 	.word	0x000074c0


	//   ....[22]....
        /*05f8*/ 	.word	0x000074f0


	//   ....[23]....
        /*05fc*/ 	.word	0x00007710


	//   ....[24]....
        /*0600*/ 	.word	0x00007730


	//   ....[25]....
        /*0604*/ 	.word	0x00008a70


	//   ....[26]....
        /*0608*/ 	.word	0x00008b70


	//   ....[27]....
        /*060c*/ 	.word	0x00008bd0


	//   ....[28]....
        /*0610*/ 	.word	0x00008c90


	//   ....[29]....
        /*0614*/ 	.word	0x00008cc0


	//   ....[30]....
        /*0618*/ 	.word	0x00009e30


	//   ....[31]....
        /*061c*/ 	.word	0x00009e40


	//   ....[32]....
        /*0620*/ 	.word	0x00009e50


	//   ....[33]....
        /*0624*/ 	.word	0x00009e90


	//   ....[34]....
        /*0628*/ 	.word	0x0000a550


	//   ....[35]....
        /*062c*/ 	.word	0x0000a580


	//   ....[36]....
        /*0630*/ 	.word	0x0000a6a0


	//   ....[37]....
        /*0634*/ 	.word	0x0000a6c0


	//   ....[38]....
        /*0638*/ 	.word	0x0000ab90


	//   ....[39]....
        /*063c*/ 	.word	0x0000abb0


	//   ....[40]....
        /*0640*/ 	.word	0x0000aee0


	//   ....[41]....
        /*0644*/ 	.word	0x0000aef0


	//   ....[42]....
        /*0648*/ 	.word	0x0000ba90


	//   ....[43]....
        /*064c*/ 	.word	0x0000baa0


	//   ....[44]....
        /*0650*/ 	.word	0x0000bba0


	//   ....[45]....
        /*0654*/ 	.word	0x0000bbc0


	//   ....[46]....
        /*0658*/ 	.word	0x0000bd40


	//   ....[47]....
        /*065c*/ 	.word	0x0000bf40


	//   ....[48]....
        /*0660*/ 	.word	0x0000bf70


	//   ....[49]....
        /*0664*/ 	.word	0x0000bfa0


	//   ....[50]....
        /*0668*/ 	.word	0x0000bfd0


	//   ....[51]....
        /*066c*/ 	.word	0x0000c000


	//   ....[52]....
        /*0670*/ 	.word	0x0000c030


	//   ....[53]....
        /*0674*/ 	.word	0x0000c1a0


	//   ....[54]....
        /*0678*/ 	.word	0x0000c1d0


	//   ....[55]....
        /*067c*/ 	.word	0x0000c200


	//   ....[56]....
        /*0680*/ 	.word	0x0000c230


	//   ....[57]....
        /*0684*/ 	.word	0x0000c260


	//   ....[58]....
        /*0688*/ 	.word	0x0000c290


	//   ....[59]....
        /*068c*/ 	.word	0x0000c320


	//   ....[60]....
        /*0690*/ 	.word	0x0000c350


	//   ....[61]....
        /*0694*/ 	.word	0x0000c360


	//   ....[62]....
        /*0698*/ 	.word	0x0000c3a0


	//   ....[63]....
        /*069c*/ 	.word	0x0000e3a0


	//   ....[64]....
        /*06a0*/ 	.word	0x0000e3c0


	//   ....[65]....
        /*06a4*/ 	.word	0x0000e470


	//   ....[66]....
        /*06a8*/ 	.word	0x0000e490


	//   ....[67]....
        /*06ac*/ 	.word	0x0000e530


	//   ....[68]....
        /*06b0*/ 	.word	0x0000e550


	//   ....[69]....
        /*06b4*/ 	.word	0x0000e560


	//   ....[70]....
        /*06b8*/ 	.word	0x0000e570


	//   ....[71]....
        /*06bc*/ 	.word	0x0000ef00


	//   ....[72]....
        /*06c0*/ 	.word	0x0000ef20


	//   ....[73]....
        /*06c4*/ 	.word	0x0000ef80


	//   ....[74]....
        /*06c8*/ 	.word	0x0000efc0


	//   ....[75]....
        /*06cc*/ 	.word	0x0000f020


	//   ....[76]....
        /*06d0*/ 	.word	0x0000f060


	//   ....[77]....
        /*06d4*/ 	.word	0x0000f070


	//   ....[78]....
        /*06d8*/ 	.word	0x0000f090


	//   ....[79]....
        /*06dc*/ 	.word	0x0000f160


	//   ....[80]....
        /*06e0*/ 	.word	0x0000f1a0


	//   ....[81]....
        /*06e4*/ 	.word	0x0000f1b0


	//   ....[82]....
        /*06e8*/ 	.word	0x0000f1d0


	//   ....[83]....
        /*06ec*/ 	.word	0x0000fa60


	//   ....[84]....
        /*06f0*/ 	.word	0x0000fa70


	//   ....[85]....
        /*06f4*/ 	.word	0x0000fa90


	//   ....[86]....
        /*06f8*/ 	.word	0x0000fb10


	//   ....[87]....
        /*06fc*/ 	.word	0x0000fb20


	//   ....[88]....
        /*0700*/ 	.word	0x0000fb80


	//   ....[89]....
        /*0704*/ 	.word	0x0000fbb0


	//   ....[90]....
        /*0708*/ 	.word	0x0000fbf0


	//   ....[91]....
        /*070c*/ 	.word	0x0000fee0


	//   ....[92]....
        /*0710*/ 	.word	0x0000ff00


	//   ....[93]....
        /*0714*/ 	.word	0x0000ffa0


	//   ....[94]....
        /*0718*/ 	.word	0x0000ffb0


	//   ....[95]....
        /*071c*/ 	.word	0x00010040


	//   ....[96]....
        /*0720*/ 	.word	0x00010050


	//   ....[97]....
        /*0724*/ 	.word	0x00010060


	//   ....[98]....
        /*0728*/ 	.word	0x000100f0


	//   ....[99]....
        /*072c*/ 	.word	0x00010700


	//   ....[100]....
        /*0730*/ 	.word	0x00010710


	//   ....[101]....
        /*0734*/ 	.word	0x000107a0


	//   ....[102]....
        /*0738*/ 	.word	0x00010840


	//   ....[103]....
        /*073c*/ 	.word	0x00010860


	//   ....[104]....
        /*0740*/ 	.word	0x000108e0


	//   ....[105]....
        /*0744*/ 	.word	0x00010900


	//   ....[106]....
        /*0748*/ 	.word	0x00010910


	//   ....[107]....
        /*074c*/ 	.word	0x00010d40


	//   ....[108]....
        /*0750*/ 	.word	0x00010d70


	//   ....[109]....
        /*0754*/ 	.word	0x00010dd0


	//   ....[110]....
        /*0758*/ 	.word	0x00010e00


	//   ....[111]....
        /*075c*/ 	.word	0x00010e30


	//   ....[112]....
        /*0760*/ 	.word	0x00010e60


	//   ....[113]....
        /*0764*/ 	.word	0x00010e90


	//   ....[114]....
        /*0768*/ 	.word	0x00010ec0


	//   ....[115]....
        /*076c*/ 	.word	0x00011060


	//   ....[116]....
        /*0770*/ 	.word	0x00011090


	//   ....[117]....
        /*0774*/ 	.word	0x000110c0


	//   ....[118]....
        /*0778*/ 	.word	0x000110f0


	//   ....[119]....
        /*077c*/ 	.word	0x00011120


	//   ....[120]....
        /*0780*/ 	.word	0x00011150


	//   ....[121]....
        /*0784*/ 	.word	0x00011210


	//   ....[122]....
        /*0788*/ 	.word	0x00011230


	//   ....[123]....
        /*078c*/ 	.word	0x00011250


	//   ....[124]....
        /*0790*/ 	.word	0x000112b0


	//   ....[125]....
        /*0794*/ 	.word	0x00011ce0


	//   ....[126]....
        /*0798*/ 	.word	0x00012280


	//   ....[127]....
        /*079c*/ 	.word	0x00012370


	//   ....[128]....
        /*07a0*/ 	.word	0x00012410


	//   ....[129]....
        /*07a4*/ 	.word	0x00012470


	//   ....[130]....
        /*07a8*/ 	.word	0x00012580


	//   ....[131]....
        /*07ac*/ 	.word	0x000125f0


	//   ....[132]....
        /*07b0*/ 	.word	0x00012700


	//   ....[133]....
        /*07b4*/ 	.word	0x00012770


	//   ....[134]....
        /*07b8*/ 	.word	0x00012810


	//   ....[135]....
        /*07bc*/ 	.word	0x00012940


	//   ....[136]....
        /*07c0*/ 	.word	0x00012990


	//   ....[137]....
        /*07c4*/ 	.word	0x00012a00


	//   ....[138]....
        /*07c8*/ 	.word	0x00012af0


	//   ....[139]....
        /*07cc*/ 	.word	0x00012b70


	//   ....[140]....
        /*07d0*/ 	.word	0x00012c50


	//   ....[141]....
        /*07d4*/ 	.word	0x00012cd0


	//   ....[142]....
        /*07d8*/ 	.word	0x00012d30


	//   ....[143]....
        /*07dc*/ 	.word	0x00012e30


	//   ....[144]....
        /*07e0*/ 	.word	0x00012f30


	//   ....[145]....
        /*07e4*/ 	.word	0x00012f90


	//   ....[146]....
        /*07e8*/ 	.word	0x00013070


	//   ....[147]....
        /*07ec*/ 	.word	0x000131b0


	//   ....[148]....
        /*07f0*/ 	.word	0x00013290


	//   ....[149]....
        /*07f4*/ 	.word	0x00013310


	//   ....[150]....
        /*07f8*/ 	.word	0x000133f0


	//   ....[151]....
        /*07fc*/ 	.word	0x00013450


	//   ....[152]....
        /*0800*/ 	.word	0x00013520


	//   ....[153]....
        /*0804*/ 	.word	0x00013580


	//   ....[154]....
        /*0808*/ 	.word	0x00013660


	//   ....[155]....
        /*080c*/ 	.word	0x00013750


	//   ....[156]....
        /*0810*/ 	.word	0x000137f0


	//   ....[157]....
        /*0814*/ 	.word	0x00013850


	//   ....[158]....
        /*0818*/ 	.word	0x00013950


	//   ....[159]....
        /*081c*/ 	.word	0x000139b0


	//   ....[160]....
        /*0820*/ 	.word	0x00013ab0


	//   ....[161]....
        /*0824*/ 	.word	0x00013b10


	//   ....[162]....
        /*0828*/ 	.word	0x00013be0


	//   ....[163]....
        /*082c*/ 	.word	0x00013d30


	//   ....[164]....
        /*0830*/ 	.word	0x00013de0


	//   ....[165]....
        /*0834*/ 	.word	0x00013ef0


	//   ....[166]....
        /*0838*/ 	.word	0x00013fd0


	//   ....[167]....
        /*083c*/ 	.word	0x00014030


	//   ....[168]....
        /*0840*/ 	.word	0x00014120


	//   ....[169]....
        /*0844*/ 	.word	0x00014180


	//   ....[170]....
        /*0848*/ 	.word	0x00014260


	//   ....[171]....
        /*084c*/ 	.word	0x000142f0


	//   ....[172]....
        /*0850*/ 	.word	0x00014390


	//   ....[173]....
        /*0854*/ 	.word	0x00014500


	//   ....[174]....
        /*0858*/ 	.word	0x00014570


	//   ....[175]....
        /*085c*/ 	.word	0x000145e0


	//   ....[176]....
        /*0860*/ 	.word	0x00014650


	//   ....[177]....
        /*0864*/ 	.word	0x000146c0


	//   ....[178]....
        /*0868*/ 	.word	0x00014740


	//   ....[179]....
        /*086c*/ 	.word	0x000147c0


	//   ....[180]....
        /*0870*/ 	.word	0x00014850


	//   ....[181]....
        /*0874*/ 	.word	0x000148c0


	//   ....[182]....
        /*0878*/ 	.word	0x00014930


	//   ....[183]....
        /*087c*/ 	.word	0x000149a0


	//   ....[184]....
        /*0880*/ 	.word	0x00014a20


	//   ....[185]....
        /*0884*/ 	.word	0x00014a90


	//   ....[186]....
        /*0888*/ 	.word	0x00014b40


	//   ....[187]....
        /*088c*/ 	.word	0x00014b90


	//   ....[188]....
        /*0890*/ 	.word	0x00014c20


	//   ....[189]....
        /*0894*/ 	.word	0x00014d50


	//----- nvinfo : EIATTR_REG_RECONFIG
	.align		4
.L_1317:
        /*0898*/ 	.byte	0x01, 0x54
	.zero		2


	//----- nvinfo : EIATTR_SYSCALL_OFFSETS
	.align		4
        /*089c*/ 	.byte	0x04, 0x46
        /*089e*/ 	.short	(.L_1319 - .L_1318)


	//   ....[0]....
.L_1318:
        /*08a0*/ 	.word	0x00001b50


	//   ....[1]....
        /*08a4*/ 	.word	0x0000d930


	//   ....[2]....
        /*08a8*/ 	.word	0x0000da80


	//   ....[3]....
        /*08ac*/ 	.word	0x0000db70


	//   ....[4]....
        /*08b0*/ 	.word	0x0000e9b0


	//----- nvinfo : EIATTR_MBARRIER_INSTR_OFFSETS
	.align		4
.L_1319:
        /*08b4*/ 	.byte	0x04, 0x39
        /*08b6*/ 	.short	(.L_1321 - .L_1320)


	//   ....[0]....
.L_1320:
        /*08b8*/ 	.word	0x00000180
        /*08bc*/ 	.word	0x000000ff
        /*08c0*/ 	.word	0x0002d800
        /*08c4*/ 	.short	0x0100
        /*08c6*/ 	.byte	0x08
	.zero		1


	//   ....[1]....
        /*08c8*/ 	.word	0x00000190
        /*08cc*/ 	.word	0x000000ff
        /*08d0*/ 	.word	0x0002d820
        /*08d4*/ 	.short	0x0100
        /*08d6*/ 	.byte	0x08
	.zero		1


	//   ....[2]....
        /*08d8*/ 	.word	0x00000280
        /*08dc*/ 	.word	0x000000ff
        /*08e0*/ 	.word	0x0002d830
        /*08e4*/ 	.short	0x0100
        /*08e6*/ 	.byte	0x08
	.zero		1


	//   ....[3]....
        /*08e8*/ 	.word	0x00000290
        /*08ec*/ 	.word	0x000000ff
        /*08f0*/ 	.word	0x0002d840
        /*08f4*/ 	.short	0x0100
        /*08f6*/ 	.byte	0x08
	.zero		1


	//   ....[4]....
        /*08f8*/ 	.word	0x000002a0
        /*08fc*/ 	.word	0x000000ff
        /*0900*/ 	.word	0x0002d838
        /*0904*/ 	.short	0x0100
        /*0906*/ 	.byte	0x08
	.zero		1


	//   ....[5]....
        /*0908*/ 	.word	0x000002b0
        /*090c*/ 	.word	0x000000ff
        /*0910*/ 	.word	0x0002d848
        /*0914*/ 	.short	0x0100
        /*0916*/ 	.byte	0x08
	.zero		1


	//   ....[6]....
        /*0918*/ 	.word	0x000003e0
        /*091c*/ 	.word	0x000000ff
        /*0920*/ 	.word	0x0002d850
        /*0924*/ 	.short	0x0100
        /*0926*/ 	.byte	0x08
	.zero		1


	//   ....[7]....
        /*0928*/ 	.word	0x000003f0
        /*092c*/ 	.word	0x000000ff
        /*0930*/ 	.word	0x0002d860
        /*0934*/ 	.short	0x0100
        /*0936*/ 	.byte	0x08
	.zero		1


	//   ....[8]....
        /*0938*/ 	.word	0x00000400
        /*093c*/ 	.word	0x000000ff
        /*0940*/ 	.word	0x0002d858
        /*0944*/ 	.short	0x0100
        /*0946*/ 	.byte	0x08
	.zero		1


	//   ....[9]....
        /*0948*/ 	.word	0x00000410
        /*094c*/ 	.word	0x000000ff
        /*0950*/ 	.word	0x0002d868
        /*0954*/ 	.short	0x0100
        /*0956*/ 	.byte	0x08
	.zero		1


	//   ....[10]....
        /*0958*/ 	.word	0x00000500
        /*095c*/ 	.word	0x000000ff
        /*0960*/ 	.word	0x0002d870
        /*0964*/ 	.short	0x0100
        /*0966*/ 	.byte	0x06
	.zero		1


	//   ....[11]....
        /*0968*/ 	.word	0x00000510
        /*096c*/ 	.word	0x000000ff
        /*0970*/ 	.word	0x0002d880
        /*0974*/ 	.short	0x0100
        /*0976*/ 	.byte	0x06
	.zero		1


	//   ....[12]....
        /*0978*/ 	.word	0x00000520
        /*097c*/ 	.word	0x000000ff
        /*0980*/ 	.word	0x0002d878
        /*0984*/ 	.short	0x0100
        /*0986*/ 	.byte	0x06
	.zero		1


	//   ....[13]....
        /*0988*/ 	.word	0x00000530
        /*098c*/ 	.word	0x000000ff
        /*0990*/ 	.word	0x0002d888
        /*0994*/ 	.short	0x0100
        /*0996*/ 	.byte	0x06
	.zero		1


	//   ....[14]....
        /*0998*/ 	.word	0x00000660
        /*099c*/ 	.word	0x000000ff
        /*09a0*/ 	.word	0x0002d890
        /*09a4*/ 	.short	0x0100
        /*09a6*/ 	.byte	0x08
	.zero		1


	//   ....[15]....
        /*09a8*/ 	.word	0x00000670
        /*09ac*/ 	.word	0x000000ff
        /*09b0*/ 	.word	0x0002d8a0
        /*09b4*/ 	.short	0x0100
        /*09b6*/ 	.byte	0x08
	.zero		1


	//   ....[16]....
        /*09b8*/ 	.word	0x00000680
        /*09bc*/ 	.word	0x000000ff
        /*09c0*/ 	.word	0x0002d898
        /*09c4*/ 	.short	0x0100
        /*09c6*/ 	.byte	0x08
	.zero		1


	//   ....[17]....
        /*09c8*/ 	.word	0x00000690
        /*09cc*/ 	.word	0x000000ff
        /*09d0*/ 	.word	0x0002d8a8
        /*09d4*/ 	.short	0x0100
        /*09d6*/ 	.byte	0x08
	.zero		1


	//   ....[18]....
        /*09d8*/ 	.word	0x000007c0
        /*09dc*/ 	.word	0x000000ff
        /*09e0*/ 	.word	0x0002d8b0
        /*09e4*/ 	.short	0x0100
        /*09e6*/ 	.byte	0x08
	.zero		1


	//   ....[19]....
        /*09e8*/ 	.word	0x000007d0
        /*09ec*/ 	.word	0x000000ff
        /*09f0*/ 	.word	0x0002d8c0
        /*09f4*/ 	.short	0x0100
        /*09f6*/ 	.byte	0x08
	.zero		1


	//   ....[20]....
        /*09f8*/ 	.word	0x000007e0
        /*09fc*/ 	.word	0x000000ff
        /*0a00*/ 	.word	0x0002d8b8
        /*0a04*/ 	.short	0x0100
        /*0a06*/ 	.byte	0x08
	.zero		1


	//   ....[21]....
        /*0a08*/ 	.word	0x000007f0
        /*0a0c*/ 	.word	0x000000ff
        /*0a10*/ 	.word	0x0002d8c8
        /*0a14*/ 	.short	0x0100
        /*0a16*/ 	.byte	0x08
	.zero		1


	//   ....[22]....
        /*0a18*/ 	.word	0x00001bc0
        /*0a1c*/ 	.word	0x000000ff
        /*0a20*/ 	.word	0x0002d800
        /*0a24*/ 	.short	0x010a
        /*0a26*/ 	.byte	0x28
	.zero		1


	//   ....[23]....
        /*0a28*/ 	.word	0x00001c30
        /*0a2c*/ 	.word	0x00000000
        /*0a30*/ 	.word	0x0002d830
        /*0a34*/ 	.short	0x010a
        /*0a36*/ 	.byte	0x3f
	.zero		1


	//   ....[24]....
        /*0a38*/ 	.word	0x00001c70
        /*0a3c*/ 	.word	0x00000000
        /*0a40*/ 	.word	0x0002d830
        /*0a44*/ 	.short	0x010a
        /*0a46*/ 	.byte	0x3f
	.zero		1


	//   ....[25]....
        /*0a48*/ 	.word	0x00002800
        /*0a4c*/ 	.word	0x000000ff
        /*0a50*/ 	.word	0x00000000
        /*0a54*/ 	.short	0x0101
        /*0a56*/ 	.byte	0x06
	.zero		1


	//   ....[26]....
        /*0a58*/ 	.word	0x00003fb0
        /*0a5c*/ 	.word	0x000000ff
        /*0a60*/ 	.word	0x0002d830
        /*0a64*/ 	.short	0x010a
        /*0a66*/ 	.byte	0x07
	.zero		1


	//   ....[27]....
        /*0a68*/ 	.word	0x00003ff0
        /*0a6c*/ 	.word	0x000000ff
        /*0a70*/ 	.word	0x0002d830
        /*0a74*/ 	.short	0x010a
        /*0a76*/ 	.byte	0x07
	.zero		1


	//   ....[28]....
        /*0a78*/ 	.word	0x000042d0
        /*0a7c*/ 	.word	0x000000ff
        /*0a80*/ 	.word	0x0002d850
        /*0a84*/ 	.short	0x010a
        /*0a86*/ 	.byte	0x07
	.zero		1


	//   ....[29]....
        /*0a88*/ 	.word	0x00004310
        /*0a8c*/ 	.word	0x000000ff
        /*0a90*/ 	.word	0x0002d850
        /*0a94*/ 	.short	0x010a
        /*0a96*/ 	.byte	0x07
	.zero		1


	//   ....[30]....
        /*0a98*/ 	.word	0x00004810
        /*0a9c*/ 	.word	0x000000ff
        /*0aa0*/ 	.word	0x00000000
        /*0aa4*/ 	.short	0x0101
        /*0aa6*/ 	.byte	0x07
	.zero		1


	//   ....[31]....
        /*0aa8*/ 	.word	0x00006400
        /*0aac*/ 	.word	0x000000ff
        /*0ab0*/ 	.word	0x00000000
        /*0ab4*/ 	.short	0x0101
        /*0ab6*/ 	.byte	0x06
	.zero		1


	//   ....[32]....
        /*0ab8*/ 	.word	0x00006aa0
        /*0abc*/ 	.word	0x000000ff
        /*0ac0*/ 	.word	0x0002d830
        /*0ac4*/ 	.short	0x010a
        /*0ac6*/ 	.byte	0x07
	.zero		1


	//   ....[33]....
        /*0ac8*/ 	.word	0x00006ae0
        /*0acc*/ 	.word	0x000000ff
        /*0ad0*/ 	.word	0x0002d830
        /*0ad4*/ 	.short	0x010a
        /*0ad6*/ 	.byte	0x07
	.zero		1


	//   ....[34]....
        /*0ad8*/ 	.word	0x00006dc0
        /*0adc*/ 	.word	0x000000ff
        /*0ae0*/ 	.word	0x0002d850
        /*0ae4*/ 	.short	0x010a
        /*0ae6*/ 	.byte	0x07
	.zero		1


	//   ....[35]....
        /*0ae8*/ 	.word	0x00006e00
        /*0aec*/ 	.word	0x000000ff
        /*0af0*/ 	.word	0x0002d850
        /*0af4*/ 	.short	0x010a
        /*0af6*/ 	.byte	0x07
	.zero		1


	//   ....[36]....
        /*0af8*/ 	.word	0x00007300
        /*0afc*/ 	.word	0x000000ff
        /*0b00*/ 	.word	0x00000000
        /*0b04*/ 	.short	0x0101
        /*0b06*/ 	.byte	0x07
	.zero		1


	//   ....[37]....
        /*0b08*/ 	.word	0x00008510
        /*0b0c*/ 	.word	0x000000ff
        /*0b10*/ 	.word	0x00000000
        /*0b14*/ 	.short	0x0101
        /*0b16*/ 	.byte	0x06
	.zero		1


	//   ....[38]....
        /*0b18*/ 	.word	0x00008ae0
        /*0b1c*/ 	.word	0x000000ff
        /*0b20*/ 	.word	0x0002d850
        /*0b24*/ 	.short	0x010a
        /*0b26*/ 	.byte	0x04
	.zero		1


	//   ....[39]....
        /*0b28*/ 	.word	0x00008b20
        /*0b2c*/ 	.word	0x000000ff
        /*0b30*/ 	.word	0x0002d850
        /*0b34*/ 	.short	0x010a
        /*0b36*/ 	.byte	0x04
	.zero		1


	//   ....[40]....
        /*0b38*/ 	.word	0x000091a0
        /*0b3c*/ 	.word	0x000000ff
        /*0b40*/ 	.word	0x00000000
        /*0b44*/ 	.short	0x0101
        /*0b46*/ 	.byte	0x04
	.zero		1


	//   ....[41]....
        /*0b48*/ 	.word	0x0000a570
        /*0b4c*/ 	.word	0x000000ff
        /*0b50*/ 	.word	0x00000000
        /*0b54*/ 	.short	0x0101
        /*0b56*/ 	.byte	0x04
	.zero		1


	//   ....[42]....
        /*0b58*/ 	.word	0x0000aad0
        /*0b5c*/ 	.word	0x000000ff
        /*0b60*/ 	.word	0x00000000
        /*0b64*/ 	.short	0x0101
        /*0b66*/ 	.byte	0x04
	.zero		1


	//   ....[43]....
        /*0b68*/ 	.word	0x0000e130
        /*0b6c*/ 	.word	0x00000002
        /*0b70*/ 	.word	0x0002d840
        /*0b74*/ 	.short	0x010a
        /*0b76*/ 	.byte	0x3f
	.zero		1


	//   ....[44]....
        /*0b78*/ 	.word	0x0000e6b0
        /*0b7c*/ 	.word	0x00000002
        /*0b80*/ 	.word	0x0002d830
        /*0b84*/ 	.short	0x0107
        /*0b86*/ 	.byte	0x3f
	.zero		1


	//   ....[45]....
        /*0b88*/ 	.word	0x0000e790
        /*0b8c*/ 	.word	0x00000002
        /*0b90*/ 	.word	0x0002d830
        /*0b94*/ 	.short	0x0101
        /*0b96*/ 	.byte	0x3f
	.zero		1


	//   ....[46]....
        /*0b98*/ 	.word	0x0000f310
        /*0b9c*/ 	.word	0x00000011
        /*0ba0*/ 	.word	0x0002d800
        /*0ba4*/ 	.short	0x0107
        /*0ba6*/ 	.byte	0x3f
	.zero		1


	//   ....[47]....
        /*0ba8*/ 	.word	0x0000f400
        /*0bac*/ 	.word	0x00000011
        /*0bb0*/ 	.word	0x0002d800
        /*0bb4*/ 	.short	0x0101
        /*0bb6*/ 	.byte	0x3f
	.zero		1


	//   ....[48]....
        /*0bb8*/ 	.word	0x0000f420
        /*0bbc*/ 	.word	0x00000011
        /*0bc0*/ 	.word	0x0002d820
        /*0bc4*/ 	.short	0x010a
        /*0bc6*/ 	.byte	0x3f
	.zero		1


	//   ....[49]....
        /*0bc8*/ 	.word	0x0000f840
        /*0bcc*/ 	.word	0x00000005
        /*0bd0*/ 	.word	0x0002d840
        /*0bd4*/ 	.short	0x010a
        /*0bd6*/ 	.byte	0x3f
	.zero		1


	//   ....[50]....
        /*0bd8*/ 	.word	0x0000fca0
        /*0bdc*/ 	.word	0x00000005
        /*0be0*/ 	.word	0x0002d830
        /*0be4*/ 	.short	0x0107
        /*0be6*/ 	.byte	0x3f
	.zero		1


	//   ....[51]....
        /*0be8*/ 	.word	0x0000fd60
        /*0bec*/ 	.word	0x00000005
        /*0bf0*/ 	.word	0x0002d830
        /*0bf4*/ 	.short	0x0101
        /*0bf6*/ 	.byte	0x3f
	.zero		1


	//   ....[52]....
        /*0bf8*/ 	.word	0x0000fdc0
        /*0bfc*/ 	.word	0x00000005
        /*0c00*/ 	.word	0x0002d860
        /*0c04*/ 	.short	0x010a
        /*0c06*/ 	.byte	0x3f
	.zero		1


	//   ....[53]....
        /*0c08*/ 	.word	0x000102b0
        /*0c0c*/ 	.word	0x00000005
        /*0c10*/ 	.word	0x0002d850
        /*0c14*/ 	.short	0x0107
        /*0c16*/ 	.byte	0x3f
	.zero		1


	//   ....[54]....
        /*0c18*/ 	.word	0x000103a0
        /*0c1c*/ 	.word	0x00000005
        /*0c20*/ 	.word	0x0002d850
        /*0c24*/ 	.short	0x0101
        /*0c26*/ 	.byte	0x3f
	.zero		1


	//   ....[55]....
        /*0c28*/ 	.word	0x000105c0
        /*0c2c*/ 	.word	0x00000000
        /*0c30*/ 	.word	0x0002d860
        /*0c34*/ 	.short	0x010a
        /*0c36*/ 	.byte	0x3f
	.zero		1


	//   ....[56]....
        /*0c38*/ 	.word	0x00010a40
        /*0c3c*/ 	.word	0x00000000
        /*0c40*/ 	.word	0x0002d850
        /*0c44*/ 	.short	0x0107
        /*0c46*/ 	.byte	0x3f
	.zero		1


	//   ....[57]....
        /*0c48*/ 	.word	0x00010b10
        /*0c4c*/ 	.word	0x00000000
        /*0c50*/ 	.word	0x0002d850
        /*0c54*/ 	.short	0x0101
        /*0c56*/ 	.byte	0x3f
	.zero		1


	//   ....[58]....
        /*0c58*/ 	.word	0x00011c60
        /*0c5c*/ 	.word	0x00000005
        /*0c60*/ 	.word	0x0002d820
        /*0c64*/ 	.short	0x010a
        /*0c66*/ 	.byte	0x3f
	.zero		1


	//   ....[59]....
        /*0c68*/ 	.word	0x00011de0
        /*0c6c*/ 	.word	0x00000003
        /*0c70*/ 	.word	0x0002d840
        /*0c74*/ 	.short	0x010a
        /*0c76*/ 	.byte	0x3f
	.zero		1


	//   ....[60]....
        /*0c78*/ 	.word	0x00011e80
        /*0c7c*/ 	.word	0x00000005
        /*0c80*/ 	.word	0x0002d840
        /*0c84*/ 	.short	0x010a
        /*0c86*/ 	.byte	0x3f
	.zero		1


	//   ....[61]....
        /*0c88*/ 	.word	0x00011ec0
        /*0c8c*/ 	.word	0x00000003
        /*0c90*/ 	.word	0x0002d860
        /*0c94*/ 	.short	0x010a
        /*0c96*/ 	.byte	0x3f
	.zero		1


	//   ....[62]....
        /*0c98*/ 	.word	0x00011f00
        /*0c9c*/ 	.word	0x00000005
        /*0ca0*/ 	.word	0x0002d860
        /*0ca4*/ 	.short	0x010a
        /*0ca6*/ 	.byte	0x3f
	.zero		1


	//   ....[63]....
        /*0ca8*/ 	.word	0x00011f70
        /*0cac*/ 	.word	0x00000003
        /*0cb0*/ 	.word	0x0002d800
        /*0cb4*/ 	.short	0x010a
        /*0cb6*/ 	.byte	0x3f
	.zero		1


	//   ....[64]....
        /*0cb8*/ 	.word	0x00011fc0
        /*0cbc*/ 	.word	0x00000000
        /*0cc0*/ 	.word	0x0002d830
        /*0cc4*/ 	.short	0x010a
        /*0cc6*/ 	.byte	0x3f
	.zero		1


	//   ....[65]....
        /*0cc8*/ 	.word	0x00012020
        /*0ccc*/ 	.word	0x00000006
        /*0cd0*/ 	.word	0x0002d830
        /*0cd4*/ 	.short	0x010a
        /*0cd6*/ 	.byte	0x3f
	.zero		1


	//   ....[66]....
        /*0cd8*/ 	.word	0x00012080
        /*0cdc*/ 	.word	0x00000005
        /*0ce0*/ 	.word	0x0002d850
        /*0ce4*/ 	.short	0x010a
        /*0ce6*/ 	.byte	0x3f
	.zero		1


	//   ....[67]....
        /*0ce8*/ 	.word	0x000120e0
        /*0cec*/ 	.word	0x00000006
        /*0cf0*/ 	.word	0x0002d830
        /*0cf4*/ 	.short	0x010a
        /*0cf6*/ 	.byte	0x3f
	.zero		1


	//   ....[68]....
        /*0cf8*/ 	.word	0x00012140
        /*0cfc*/ 	.word	0x00000005
        /*0d00*/ 	.word	0x0002d850
        /*0d04*/ 	.short	0x010a
        /*0d06*/ 	.byte	0x3f
	.zero		1


	//   ....[69]....
        /*0d08*/ 	.word	0x000121a0
        /*0d0c*/ 	.word	0x00000008
        /*0d10*/ 	.word	0x0002d850
        /*0d14*/ 	.short	0x010a
        /*0d16*/ 	.byte	0x3f
	.zero		1


	//   ....[70]....
        /*0d18*/ 	.word	0x000122c0
        /*0d1c*/ 	.word	0x00000002
        /*0d20*/ 	.word	0x0002d840
        /*0d24*/ 	.short	0x010a
        /*0d26*/ 	.byte	0x3f
	.zero		1


	//   ....[71]....
        /*0d28*/ 	.word	0x000130b0
        /*0d2c*/ 	.word	0x00000011
        /*0d30*/ 	.word	0x0002d820
        /*0d34*/ 	.short	0x010a
        /*0d36*/ 	.byte	0x3f
	.zero		1


	//   ....[72]....
        /*0d38*/ 	.word	0x00013100
        /*0d3c*/ 	.word	0x00000005
        /*0d40*/ 	.word	0x0002d840
        /*0d44*/ 	.short	0x010a
        /*0d46*/ 	.byte	0x3f
	.zero		1


	//   ....[73]....
        /*0d48*/ 	.word	0x000136a0
        /*0d4c*/ 	.word	0x00000005
        /*0d50*/ 	.word	0x0002d860
        /*0d54*/ 	.short	0x010a
        /*0d56*/ 	.byte	0x3f
	.zero		1


	//   ....[74]....
        /*0d58*/ 	.word	0x00013c80
        /*0d5c*/ 	.word	0x00000000
        /*0d60*/ 	.word	0x0002d860
        /*0d64*/ 	.short	0x010a
        /*0d66*/ 	.byte	0x3f
	.zero		1


	//   ....[75]....
        /*0d68*/ 	.word	0x00014c70
        /*0d6c*/ 	.word	0x00000005
        /*0d70*/ 	.word	0x0002d820
        /*0d74*/ 	.short	0x010a
        /*0d76*/ 	.byte	0x3f
	.zero		1


	//   ....[76]....
        /*0d78*/ 	.word	0x00014e10
        /*0d7c*/ 	.word	0x00000003
        /*0d80*/ 	.word	0x0002d840
        /*0d84*/ 	.short	0x010a
        /*0d86*/ 	.byte	0x3f
	.zero		1


	//   ....[77]....
        /*0d88*/ 	.word	0x00014e60
        /*0d8c*/ 	.word	0x00000005
        /*0d90*/ 	.word	0x0002d840
        /*0d94*/ 	.short	0x010a
        /*0d96*/ 	.byte	0x3f
	.zero		1


	//   ....[78]....
        /*0d98*/ 	.word	0x00014eb0
        /*0d9c*/ 	.word	0x00000003
        /*0da0*/ 	.word	0x0002d860
        /*0da4*/ 	.short	0x010a
        /*0da6*/ 	.byte	0x3f
	.zero		1


	//----- nvinfo : EIATTR_NUM_MBARRIERS
	.align		4
.L_1321:
        /*0da8*/ 	.byte	0x03, 0x38
        /*0daa*/ 	.short	0x0016


	//----- nvinfo : EIATTR_EXIT_INSTR_OFFSETS
	.align		4
        /*0dac*/ 	.byte	0x04, 0x1c
        /*0dae*/ 	.short	(.L_1323 - .L_1322)


	//   ....[0]....
.L_1322:
        /*0db0*/ 	.word	0x000009a0


	//   ....[1]....
        /*0db4*/ 	.word	0x0000bce0


	//   ....[2]....
        /*0db8*/ 	.word	0x00011f50


	//----- nvinfo : EIATTR_MAX_THREADS
	.align		4
.L_1323:
        /*0dbc*/ 	.byte	0x04, 0x05
        /*0dbe*/ 	.short	(.L_1325 - .L_1324)
.L_1324:
        /*0dc0*/ 	.word	0x00000200
        /*0dc4*/ 	.word	0x00000001
        /*0dc8*/ 	.word	0x00000001


	//----- nvinfo : EIATTR_CRS_STACK_SIZE
	.align		4
.L_1325:
        /*0dcc*/ 	.byte	0x04, 0x1e
        /*0dce*/ 	.short	(.L_1327 - .L_1326)
.L_1326:
        /*0dd0*/ 	.word	0x00000000


	//----- nvinfo : EIATTR_CBANK_PARAM_SIZE
	.align		4
.L_1327:
        /*0dd4*/ 	.byte	0x03, 0x19
        /*0dd6*/ 	.short	0x0af0


	//----- nvinfo : EIATTR_PARAM_CBANK
	.align		4
        /*0dd8*/ 	.byte	0x04, 0x0a
        /*0dda*/ 	.short	(.L_1329 - .L_1328)
	.align		4
.L_1328:
        /*0ddc*/ 	.word	index@(.nv.constant0._ZN7cutlass13device_kernelIN5flash11enable_sm90INS1_16FlashAttnFwdSm90INS1_25CollectiveMainloopFwdSm90ILi2EN4cute5tupleIJNS5_1CILi1EEES8_S8_EEENS6_IJNS7_ILi192EEENS7_ILi128EEENS7_ILi96EEEEEELi96ENS_10bfloat16_tEfNS_4arch4Sm90ELb1ELb0ELb0ELb1ELb1ELb0ELb0ELb0ELb1ELb1ELb1ELb0EEENS1_21CollectiveEpilogueFwdINS6_IJSA_SC_SB_EEES9_SE_SG_Li384ELb1ELb1ELb1ELb0EEENS1_36VarlenDynamicPersistentTileSchedulerILi192ELi128ELi384ELi128ELb1ELb1ELb1ELb1ELb1ELb1EEEEEEEEEvNT_6ParamsE)
        /*0de0*/ 	.short	0x0210
        /*0de2*/ 	.short	0x0af0


	//----- nvinfo : EIATTR_SW_WAR
	.align		4
.L_1329:
        /*0de4*/ 	.byte	0x04, 0x36
        /*0de6*/ 	.short	(.L_1331 - .L_1330)
.L_1330:
        /*0de8*/ 	.word	0x00000008
.L_1331:


//--------------------- .nv.info._ZN7cutlass13device_kernelIN5flash11enable_sm90INS1_16FlashAttnFwdSm90INS1_25CollectiveMainloopFwdSm90ILi2EN4cute5tupleIJNS5_1CILi1EEES8_S8_EEENS6_IJNS7_ILi192EEENS7_ILi128EEENS7_ILi96EEEEEELi96ENS_10bfloat16_tEfNS_4arch4Sm90ELb1ELb0ELb0ELb1ELb1ELb1ELb0ELb0ELb1ELb1ELb1ELb0EEENS1_21CollectiveEpilogueFwdINS6_IJSA_SC_SB_EEES9_SE_SG_Li384ELb1ELb1ELb1ELb0EEENS1_36VarlenDynamicPersistentTileSchedulerILi192ELi128ELi384ELi128ELb1ELb1ELb1ELb1ELb1ELb1EEEEEEEEEvNT_6ParamsE --------------------------
	.section	.nv.info._ZN7cutlass13device_kernelIN5flash11enable_sm90INS1_16FlashAttnFwdSm90INS1_25CollectiveMainloopFwdSm90ILi2EN4cute5tupleIJNS5_1CILi1EEES8_S8_EEENS6_IJNS7_ILi192EEENS7_ILi128EEENS7_ILi96EEEEEELi96ENS_10bfloat16_tEfNS_4arch4Sm90ELb1ELb0ELb0ELb1ELb1ELb1ELb0ELb0ELb1ELb1ELb1ELb0EEENS1_21CollectiveEpilogueFwdINS6_IJSA_SC_SB_EEES9_SE_SG_Li384ELb1ELb1ELb1ELb0EEENS1_36VarlenDynamicPersistentTileSchedulerILi192ELi128ELi384ELi128ELb1ELb1ELb1ELb1ELb1ELb1EEEEEEEEEvNT_6ParamsE,"",@"SHT_CUDA_INFO"
	.sectionflags	@""
	.align	4


	//----- nvinfo : EIATTR_CUDA_API_VERSION
	.align		4
        /*0000*/ 	.byte	0x04, 0x37
        /*0002*/ 	.short	(.L_1333 - .L_1332)
.L_1332:
        /*0004*/ 	.word	0x00000082


	//----- nvinfo : EIATTR_KPARAM_INFO
	.align		4
.L_1333:
        /*0008*/ 	.byte	0x04, 0x17
        /*000a*/ 	.short	(.L_1335 - .L_1334)
.L_1334:
        /*000c*/ 	.word	0x00000000
        /*0010*/ 	.short	0x0000
        /*0012*/ 	.short	0x0070
        /*0014*/ 	.byte	0x00, 0xf0, 0x01, 0x2a


	//----- nvinfo : EIATTR_SPARSE_MMA_MASK
	.align		4
.L_1335:
        /*0018*/ 	.byte	0x03, 0x50
        /*001a*/ 	.short	0x0000


	//----- nvinfo : EIATTR_MAXREG_COUNT
	.align		4
        /*001c*/ 	.byte	0x03, 0x1b
        /*001e*/ 	.short	0x0080


	//----- nvinfo : EIATTR_NUM_BARRIERS
	.align		4
        /*0020*/ 	.byte	0x02, 0x4c
        /*0022*/ 	.byte	0x10
	.zero		1


	//----- nvinfo : EIATTR_EXTERNS
	.align		4
        /*0024*/ 	.byte	0x04, 0x0f
        /*0026*/ 	.short	(.L_1337 - .L_1336)


	//   ....[0]....
	.align		4
.L_1336:
        /*0028*/ 	.word	index@(__assertfail)


	//----- nvinfo : EIATTR_ANNOTATIONS
	.align		4
.L_1337:
        /*002c*/ 	.byte	0x04, 0x55
        /*002e*/ 	.short	(.L_1339 - .L_1338)


	//   ....[0]....
.L_1338:
        /* <DEDUP_REMOVED lines=147> */


	//----- nvinfo : EIATTR_MERCURY_ISA_VERSION
	.align		4
.L_1339:
        /*0950*/ 	.byte	0x03, 0x5f
        /*0952*/ 	.short	0x0101


	//----- nvinfo : EIATTR_UNUSED_LOAD_BYTE_OFFSET
	.align		4
        /*0954*/ 	.byte	0x04, 0x44
        /*0956*/ 	.short	(.L_1341 - .L_1340)


	//   ....[0]....
.L_1340:
        /*0958*/ 	.word	0x00000a90
        /*095c*/ 	.word	0x0000fff0


	//   ....[1]....
        /*0960*/ 	.word	0x000147e0
        /*0964*/ 	.word	0x0000fff0


	//----- nvinfo : EIATTR_INT_WARP_WIDE_INSTR_OFFSETS
	.align		4
.L_1341:
        /*0968*/ 	.byte	0x04, 0x31
        /*096a*/ 	.short	(.L_1343 - .L_1342)


	//   ....[0]....
.L_1342:
        /*096c*/ 	.word	0x00000130


	//   ....[1]....
        /*0970*/ 	.word	0x00000170


	//   ....[2]....
        /*0974*/ 	.word	0x000001e0


	//   ....[3]....
        /*0978*/ 	.word	0x0001a780


	//   ....[4]....
        /*097c*/ 	.word	0x0001a810


	//   ....[5]....
        /*0980*/ 	.word	0x0001d480


	//   ....[6]....
        /*0984*/ 	.word	0x0001d510


	//----- nvinfo : EIATTR_COOP_GROUP_MASK_REGIDS
	.align		4
.L_1343:
        /*0988*/ 	.byte	0x04, 0x29
        /*098a*/ 	.short	(.L_1345 - .L_1344)


	//   ....[0]....
.L_1344:
        /*098c*/ 	.word	0xffffffff


	//   ....[1]....
        /*0990*/ 	.word	0xffffffff


	//   ....[2]....
        /*0994*/ 	.word	0xffffffff


	//   ....[3]....
        /*0998*/ 	.word	0xffffffff


	//   ....[4]....
        /*099c*/ 	.word	0xffffffff


	//   ....[5]....
        /*09a0*/ 	.word	0xffffffff


	//   ....[6]....
        /*09a4*/ 	.word	0xffffffff


	//   ....[7]....
        /*09a8*/ 	.word	0xffffffff


	//   ....[8]....
        /*09ac*/ 	.word	0xffffffff


	//   ....[9]....
        /*09b0*/ 	.word	0xffffffff


	//   ....[10]....
        /*09b4*/ 	.word	0xffffffff


	//   ....[11]....
        /*09b8*/ 	.word	0xffffffff


	//   ....[12]....
        /*09bc*/ 	.word	0xffffffff


	//   ....[13]....
        /*09c0*/ 	.word	0xffffffff


	//   ....[14]....
        /*09c4*/ 	.word	0xffffffff


	//   ....[15]....
        /*09c8*/ 	.word	0xffffffff


	//   ....[16]....
        /*09cc*/ 	.word	0xffffffff


	//   ....[17]....
        /*09d0*/ 	.word	0xffffffff


	//   ....[18]....
        /*09d4*/ 	.word	0xffffffff


	//   ....[19]....
        /*09d8*/ 	.word	0xffffffff


	//   ....[20]....
        /*09dc*/ 	.word	0xffffffff


	//   ....[21]....
        /*09e0*/ 	.word	0xffffffff


	//   ....[22]....
        /*09e4*/ 	.word	0xffffffff


	//   ....[23]....
        /*09e8*/ 	.word	0xffffffff


	//   ....[24]....
        /*09ec*/ 	.word	0xffffffff


	//   ....[25]....
        /*09f0*/ 	.word	0xffffffff


	//   ....[26]....
        /*09f4*/ 	.word	0xffffffff


	//   ....[27]....
        /*09f8*/ 	.word	0xffffffff


	//   ....[28]....
        /*09fc*/ 	.word	0xffffffff


	//   ....[29]....
        /*0a00*/ 	.word	0xffffffff


	//   ....[30]....
        /*0a04*/ 	.word	0xffffffff


	//   ....[31]....
        /*0a08*/ 	.word	0xffffffff


	//   ....[32]....
        /*0a0c*/ 	.word	0xffffffff


	//   ....[33]....
        /*0a10*/ 	.word	0xffffffff


	//   ....[34]....
        /*0a14*/ 	.word	0xffffffff


	//   ....[35]....
        /*0a18*/ 	.word	0xffffffff


	//   ....[36]....
        /*0a1c*/ 	.word	0xffffffff


	//   ....[37]....
        /*0a20*/ 	.word	0xffffffff


	//   ....[38]....
        /*0a24*/ 	.word	0xffffffff


	//   ....[39]....
        /*0a28*/ 	.word	0xffffffff


	//   ....[40]....
        /*0a2c*/ 	.word	0xffffffff


	//   ....[41]....
        /*0a30*/ 	.word	0xffffffff


	//   ....[42]....
        /*0a34*/ 	.word	0xffffffff


	//   ....[43]....
        /*0a38*/ 	.word	0xffffffff


	//   ....[44]....
        /*0a3c*/ 	.word	0xffffffff


	//   ....[45]....
        /*0a40*/ 	.word	0xffffffff


	//   ....[46]....
        /*0a44*/ 	.word	0xffffffff


	//   ....[47]....
        /*0a48*/ 	.word	0xffffffff


	//   ....[48]....
        /*0a4c*/ 	.word	0xffffffff


	//   ....[49]....
        /*0a50*/ 	.word	0xffffffff


	//   ....[50]....
        /*0a54*/ 	.word	0xffffffff


	//   ....[51]....
        /*0a58*/ 	.word	0xffffffff


	//   ....[52]....
        /*0a5c*/ 	.word	0xffffffff


	//   ....[53]....
        /*0a60*/ 	.word	0xffffffff


	//   ....[54]....
        /*0a64*/ 	.word	0xffffffff


	//   ....[55]....
        /*0a68*/ 	.word	0xffffffff


	//   ....[56]....
        /*0a6c*/ 	.word	0xffffffff


	//   ....[57]....
        /*0a70*/ 	.word	0xffffffff


	//   ....[58]....
        /*0a74*/ 	.word	0xffffffff


	//   ....[59]....
        /*0a78*/ 	.word	0xffffffff


	//   ....[60]....
        /*0a7c*/ 	.word	0xffffffff


	//   ....[61]....
        /*0a80*/ 	.word	0xffffffff


	//   ....[62]....
        /*0a84*/ 	.word	0xffffffff


	//   ....[63]....
        /*0a88*/ 	.word	0xffffffff


	//   ....[64]....
        /*0a8c*/ 	.word	0xffffffff


	//   ....[65]....
        /*0a90*/ 	.word	0xffffffff


	//   ....[66]....
        /*0a94*/ 	.word	0xffffffff


	//   ....[67]....
        /*0a98*/ 	.word	0xffffffff


	//   ....[68]....
        /*0a9c*/ 	.word	0xffffffff


	//   ....[69]....
        /*0aa0*/ 	.word	0xffffffff


	//   ....[70]....
        /*0aa4*/ 	.word	0xffffffff


	//   ....[71]....
        /*0aa8*/ 	.word	0xffffffff


	//   ....[72]....
        /*0aac*/ 	.word	0xffffffff


	//   ....[73]....
        /*0ab0*/ 	.word	0xffffffff


	//   ....[74]....
        /*0ab4*/ 	.word	0xffffffff


	//   ....[75]....
        /*0ab8*/ 	.word	0xffffffff


	//   ....[76]....
        /*0abc*/ 	.word	0xffffffff


	//   ....[77]....
        /*0ac0*/ 	.word	0xffffffff


	//   ....[78]....
        /*0ac4*/ 	.word	0xffffffff


	//   ....[79]....
        /*0ac8*/ 	.word	0xffffffff


	//   ....[80]....
        /*0acc*/ 	.word	0xffffffff


	//   ....[81]....
        /*0ad0*/ 	.word	0xffffffff


	//   ....[82]....
        /*0ad4*/ 	.word	0xffffffff


	//   ....[83]....
        /*0ad8*/ 	.word	0xffffffff


	//   ....[84]....
        /*0adc*/ 	.word	0xffffffff


	//   ....[85]....
        /*0ae0*/ 	.word	0xffffffff


	//   ....[86]....
        /*0ae4*/ 	.word	0xffffffff


	//   ....[87]....
        /*0ae8*/ 	.word	0xffffffff


	//   ....[88]....
        /*0aec*/ 	.word	0xffffffff


	//   ....[89]....
        /*0af0*/ 	.word	0xffffffff


	//   ....[90]....
        /*0af4*/ 	.word	0xffffffff


	//   ....[91]....
        /*0af8*/ 	.word	0xffffffff


	//   ....[92]....
        /*0afc*/ 	.word	0xffffffff


	//   ....[93]....
        /*0b00*/ 	.word	0xffffffff


	//   ....[94]....
        /*0b04*/ 	.word	0xffffffff


	//   ....[95]....
        /*0b08*/ 	.word	0xffffffff


	//   ....[96]....
        /*0b0c*/ 	.word	0xffffffff


	//   ....[97]....
        /*0b10*/ 	.word	0xffffffff


	//   ....[98]....
        /*0b14*/ 	.word	0xffffffff


	//   ....[99]....
        /*0b18*/ 	.word	0xffffffff


	//   ....[100]....
        /*0b1c*/ 	.word	0xffffffff


	//   ....[101]....
        /*0b20*/ 	.word	0xffffffff


	//   ....[102]....
        /*0b24*/ 	.word	0xffffffff


	//   ....[103]....
        /*0b28*/ 	.word	0xffffffff


	//   ....[104]....
        /*0b2c*/ 	.word	0xffffffff


	//   ....[105]....
        /*0b30*/ 	.word	0xffffffff


	//   ....[106]....
        /*0b34*/ 	.word	0xffffffff


	//   ....[107]....
        /*0b38*/ 	.word	0xffffffff


	//   ....[108]....
        /*0b3c*/ 	.word	0xffffffff


	//   ....[109]....
        /*0b40*/ 	.word	0xffffffff


	//   ....[110]....
        /*0b44*/ 	.word	0xffffffff


	//   ....[111]....
        /*0b48*/ 	.word	0xffffffff


	//   ....[112]....
        /*0b4c*/ 	.word	0xffffffff


	//   ....[113]....
        /*0b50*/ 	.word	0xffffffff


	//   ....[114]....
        /*0b54*/ 	.word	0xffffffff


	//   ....[115]....
        /*0b58*/ 	.word	0xffffffff


	//   ....[116]....
        /*0b5c*/ 	.word	0xffffffff


	//   ....[117]....
        /*0b60*/ 	.word	0xffffffff


	//   ....[118]....
        /*0b64*/ 	.word	0xffffffff


	//   ....[119]....
        /*0b68*/ 	.word	0xffffffff


	//   ....[120]....
        /*0b6c*/ 	.word	0xffffffff


	//   ....[121]....
        /*0b70*/ 	.word	0xffffffff


	//   ....[122]....
        /*0b74*/ 	.word	0xffffffff


	//   ....[123]....
        /*0b78*/ 	.word	0xffffffff


	//   ....[124]....
        /*0b7c*/ 	.word	0xffffffff


	//   ....[125]....
        /*0b80*/ 	.word	0xffffffff


	//   ....[126]....
        /*0b84*/ 	.word	0xffffffff


	//   ....[127]....
        /*0b88*/ 	.word	0xffffffff


	//   ....[128]....
        /*0b8c*/ 	.word	0xffffffff


	//   ....[129]....
        /*0b90*/ 	.word	0xffffffff


	//   ....[130]....
        /*0b94*/ 	.word	0xffffffff


	//   ....[131]....
        /*0b98*/ 	.word	0xffffffff


	//   ....[132]....
        /*0b9c*/ 	.word	0xffffffff


	//   ....[133]....
        /*0ba0*/ 	.word	0xffffffff


	//   ....[134]....
        /*0ba4*/ 	.word	0xffffffff


	//   ....[135]....
        /*0ba8*/ 	.word	0xffffffff


	//   ....[136]....
        /*0bac*/ 	.word	0xffffffff


	//   ....[137]....
        /*0bb0*/ 	.word	0xffffffff


	//   ....[138]....
        /*0bb4*/ 	.word	0xffffffff


	//   ....[139]....
        /*0bb8*/ 	.word	0xffffffff


	//   ....[140]....
        /*0bbc*/ 	.word	0xffffffff


	//   ....[141]....
        /*0bc0*/ 	.word	0xffffffff


	//   ....[142]....
        /*0bc4*/ 	.word	0xffffffff


	//   ....[143]....
        /*0bc8*/ 	.word	0xffffffff


	//   ....[144]....
        /*0bcc*/ 	.word	0x0500000f


	//   ....[145]....
        /*0bd0*/ 	.word	0x0500000f


	//   ....[146]....
        /*0bd4*/ 	.word	0x0500000f


	//   ....[147]....
        /*0bd8*/ 	.word	0x0500000f


	//   ....[148]....
        /*0bdc*/ 	.word	0x0500000f


	//   ....[149]....
        /*0be0*/ 	.word	0x0500000f


	//   ....[150]....
        /*0be4*/ 	.word	0x0500000f


	//   ....[151]....
        /*0be8*/ 	.word	0x0500000f


	//   ....[152]....
        /*0bec*/ 	.word	0x0500000f


	//   ....[153]....
        /*0bf0*/ 	.word	0x0500000f


	//   ....[154]....
        /*0bf4*/ 	.word	0x0500000f


	//   ....[155]....
        /*0bf8*/ 	.word	0x0500000f


	//   ....[156]....
        /*0bfc*/ 	.word	0x0500000f


	//   ....[157]....
        /*0c00*/ 	.word	0x0500000f


	//   ....[158]....
        /*0c04*/ 	.word	0x0500000f


	//   ....[159]....
        /*0c08*/ 	.word	0x0500000f


	//   ....[160]....
        /*0c0c*/ 	.word	0x0500000f


	//   ....[161]....
        /*0c10*/ 	.word	0x0500000f


	//   ....[162]....
        /*0c14*/ 	.word	0x0500000f


	//   ....[163]....
        /*0c18*/ 	.word	0x0500000f


	//   ....[164]....
        /*0c1c*/ 	.word	0x0500000f


	//   ....[165]....
        /*0c20*/ 	.word	0x0500000f


	//   ....[166]....
        /*0c24*/ 	.word	0x0500000f


	//   ....[167]....
        /*0c28*/ 	.word	0x0500000f


	//   ....[168]....
        /*0c2c*/ 	.word	0x0500000f


	//   ....[169]....
        /*0c30*/ 	.word	0x0500000f


	//   ....[170]....
        /*0c34*/ 	.word	0x0500000f


	//   ....[171]....
        /*0c38*/ 	.word	0x0500000f


	//   ....[172]....
        /*0c3c*/ 	.word	0x0500000f


	//   ....[173]....
        /*0c40*/ 	.word	0x0500000f


	//   ....[174]....
        /*0c44*/ 	.word	0x0500000f


	//   ....[175]....
        /*0c48*/ 	.word	0x0500000f


	//   ....[176]....
        /*0c4c*/ 	.word	0x0500000f


	//   ....[177]....
        /*0c50*/ 	.word	0x0500000f


	//   ....[178]....
        /*0c54*/ 	.word	0x0500000f


	//   ....[179]....
        /*0c58*/ 	.word	0x0500000f


	//   ....[180]....
        /*0c5c*/ 	.word	0x0500000f


	//   ....[181]....
        /*0c60*/ 	.word	0x0500000f


	//   ....[182]....
        /*0c64*/ 	.word	0x0500000f


	//   ....[183]....
        /*0c68*/ 	.word	0x0500000f


	//   ....[184]....
        /*0c6c*/ 	.word	0x0500000f


	//   ....[185]....
        /*0c70*/ 	.word	0x0500000f


	//   ....[186]....
        /*0c74*/ 	.word	0x0500000f


	//   ....[187]....
        /*0c78*/ 	.word	0x0500000f


	//   ....[188]....
        /*0c7c*/ 	.word	0x0500000f


	//   ....[189]....
        /*0c80*/ 	.word	0x0500000f


	//   ....[190]....
        /*0c84*/ 	.word	0x0500000f


	//   ....[191]....
        /*0c88*/ 	.word	0x0500000f


	//   ....[192]....
        /*0c8c*/ 	.word	0x0500000f


	//   ....[193]....
        /*0c90*/ 	.word	0x0500000f


	//   ....[194]....
        /*0c94*/ 	.word	0x0500000f


	//   ....[195]....
        /*0c98*/ 	.word	0x0500000f


	//   ....[196]....
        /*0c9c*/ 	.word	0x0500000f


	//   ....[197]....
        /*0ca0*/ 	.word	0x0500000f


	//   ....[198]....
        /*0ca4*/ 	.word	0x0500000f


	//   ....[199]....
        /*0ca8*/ 	.word	0x0500000f


	//   ....[200]....
        /*0cac*/ 	.word	0x0500000f


	//   ....[201]....
        /*0cb0*/ 	.word	0x0500000f


	//   ....[202]....
        /*0cb4*/ 	.word	0x0500000f


	//   ....[203]....
        /*0cb8*/ 	.word	0x0500000f


	//   ....[204]....
        /*0cbc*/ 	.word	0x0500000f


	//   ....[205]....
        /*0cc0*/ 	.word	0x0500000f


	//   ....[206]....
        /*0cc4*/ 	.word	0x0500000f


	//   ....[207]....
        /*0cc8*/ 	.word	0x0500000f


	//   ....[208]....
        /*0ccc*/ 	.word	0x0500000f


	//   ....[209]....
        /*0cd0*/ 	.word	0x0500000f


	//   ....[210]....
        /*0cd4*/ 	.word	0x0500000f


	//   ....[211]....
        /*0cd8*/ 	.word	0x0500000f


	//   ....[212]....
        /*0cdc*/ 	.word	0x0500000f


	//   ....[213]....
        /*0ce0*/ 	.word	0x0500000f


	//   ....[214]....
        /*0ce4*/ 	.word	0x0500000f


	//   ....[215]....
        /*0ce8*/ 	.word	0x0500000f


	//   ....[216]....
        /*0cec*/ 	.word	0x0500000f


	//   ....[217]....
        /*0cf0*/ 	.word	0x0500000f


	//   ....[218]....
        /*0cf4*/ 	.word	0x0500000f


	//   ....[219]....
        /*0cf8*/ 	.word	0x0500000f


	//   ....[220]....
        /*0cfc*/ 	.word	0x0500000f


	//   ....[221]....
        /*0d00*/ 	.word	0x0500000f


	//   ....[222]....
        /*0d04*/ 	.word	0x0500000f


	//   ....[223]....
        /*0d08*/ 	.word	0x0500000f


	//   ....[224]....
        /*0d0c*/ 	.word	0x0500000f


	//   ....[225]....
        /*0d10*/ 	.word	0x0500000f


	//   ....[226]....
        /*0d14*/ 	.word	0x0500000f


	//   ....[227]....
        /*0d18*/ 	.word	0x0500000f


	//   ....[228]....
        /*0d1c*/ 	.word	0x0500000f


	//   ....[229]....
        /*0d20*/ 	.word	0x0500000f


	//   ....[230]....
        /*0d24*/ 	.word	0x0500000f


	//   ....[231]....
        /*0d28*/ 	.word	0x0500000f


	//   ....[232]....
        /*0d2c*/ 	.word	0x0500000f


	//   ....[233]....
        /*0d30*/ 	.word	0x0500000f


	//   ....[234]....
        /*0d34*/ 	.word	0x0500000f


	//   ....[235]....
        /*0d38*/ 	.word	0x0500000f


	//----- nvinfo : EIATTR_COOP_GROUP_INSTR_OFFSETS
	.align		4
.L_1345:
        /*0d3c*/ 	.byte	0x04, 0x28
        /*0d3e*/ 	.short	(.L_1347 - .L_1346)


	//   ....[0]....
.L_1346:
        /*0d40*/ 	.word	0x00000070


	//   ....[1]....
        /*0d44*/ 	.word	0x00000140


	//   ....[2]....
        /*0d48*/ 	.word	0x00000190


	//   ....[3]....
        /*0d4c*/ 	.word	0x000003c0


	//   ....[4]....
        /*0d50*/ 	.word	0x00000520


	//   ....[5]....
        /*0d54*/ 	.word	0x00000640


	//   ....[6]....
        /*0d58*/ 	.word	0x000007a0


	//   ....[7]....
        /*0d5c*/ 	.word	0x00003710


	//   ....[8]....
        /*0d60*/ 	.word	0x00003720


	//   ....[9]....
        /*0d64*/ 	.word	0x000053d0


	//   ....[10]....
        /*0d68*/ 	.word	0x000053e0


	//   ....[11]....
        /*0d6c*/ 	.word	0x00006ea0


	//   ....[12]....
        /*0d70*/ 	.word	0x00006eb0


	//   ....[13]....
        /*0d74*/ 	.word	0x000073c0


	//   ....[14]....
        /*0d78*/ 	.word	0x000073e0


	//   ....[15]....
        /*0d7c*/ 	.word	0x00007d80


	//   ....[16]....
        /*0d80*/ 	.word	0x000084e0


	//   ....[17]....
        /*0d84*/ 	.word	0x000084f0


	//   ....[18]....
        /*0d88*/ 	.word	0x00008500


	//   ....[19]....
        /*0d8c*/ 	.word	0x00008510


	//   ....[20]....
        /*0d90*/ 	.word	0x0000a490


	//   ....[21]....
        /*0d94*/ 	.word	0x0000a4a0


	//   ....[22]....
        /*0d98*/ 	.word	0x0000a4b0


	//   ....[23]....
        /*0d9c*/ 	.word	0x0000a4c0


	//   ....[24]....
        /*0da0*/ 	.word	0x0000c980


	//   ....[25]....
        /*0da4*/ 	.word	0x0000ca70


	//   ....[26]....
        /*0da8*/ 	.word	0x0000d560


	//   ....[27]....
        /*0dac*/ 	.word	0x0000d610


	//   ....[28]....
        /*0db0*/ 	.word	0x0000d620


	//   ....[29]....
        /*0db4*/ 	.word	0x0000d640


	//   ....[30]....
        /*0db8*/ 	.word	0x0000e800


	//   ....[31]....
        /*0dbc*/ 	.word	0x0000f5b0


	//   ....[32]....
        /*0dc0*/ 	.word	0x0000f5d0


	//   ....[33]....
        /*0dc4*/ 	.word	0x0000fdf0


	//   ....[34]....
        /*0dc8*/ 	.word	0x0000fef0


	//   ....[35]....
        /*0dcc*/ 	.word	0x000106c0


	//   ....[36]....
        /*0dd0*/ 	.word	0x00010730


	//   ....[37]....
        /*0dd4*/ 	.word	0x00011690


	//   ....[38]....
        /*0dd8*/ 	.word	0x00012560


	//   ....[39]....
        /*0ddc*/ 	.word	0x00012580


	//   ....[40]....
        /*0de0*/ 	.word	0x000127b0


	//   ....[41]....
        /*0de4*/ 	.word	0x000127d0


	//   ....[42]....
        /*0de8*/ 	.word	0x00013b40


	//   ....[43]....
        /*0dec*/ 	.word	0x000141c0


	//   ....[44]....
        /*0df0*/ 	.word	0x000141f0


	//   ....[45]....
        /*0df4*/ 	.word	0x00014220


	//   ....[46]....
        /*0df8*/ 	.word	0x00014230


	//   ....[47]....
        /*0dfc*/ 	.word	0x000151b0


	//   ....[48]....
        /*0e00*/ 	.word	0x000151d0


	//   ....[49]....
        /*0e04*/ 	.word	0x000151e0


	//   ....[50]....
        /*0e08*/ 	.word	0x000151f0


	//   ....[51]....
        /*0e0c*/ 	.word	0x00015890


	//   ....[52]....
        /*0e10*/ 	.word	0x000158a0


	//   ....[53]....
        /*0e14*/ 	.word	0x000159f0


	//   ....[54]....
        /*0e18*/ 	.word	0x00015a00


	//   ....[55]....
        /*0e1c*/ 	.word	0x00015df0


	//   ....[56]....
        /*0e20*/ 	.word	0x00015e00


	//   ....[57]....
        /*0e24*/ 	.word	0x00016300


	//   ....[58]....
        /*0e28*/ 	.word	0x00016310


	//   ....[59]....
        /*0e2c*/ 	.word	0x000170b0


	//   ....[60]....
        /*0e30*/ 	.word	0x000170c0


	//   ....[61]....
        /*0e34*/ 	.word	0x00017220


	//   ....[62]....
        /*0e38*/ 	.word	0x00017230


	//   ....[63]....
        /*0e3c*/ 	.word	0x000173e0


	//   ....[64]....
        /*0e40*/ 	.word	0x000175e0


	//   ....[65]....
        /*0e44*/ 	.word	0x00017610


	//   ....[66]....
        /*0e48*/ 	.word	0x00017640


	//   ....[67]....
        /*0e4c*/ 	.word	0x00017670


	//   ....[68]....
        /*0e50*/ 	.word	0x000176a0


	//   ....[69]....
        /*0e54*/ 	.word	0x000176d0


	//   ....[70]....
        /*0e58*/ 	.word	0x00017860


	//   ....[71]....
        /*0e5c*/ 	.word	0x00017890


	//   ....[72]....
        /*0e60*/ 	.word	0x000178c0


	//   ....[73]....
        /*0e64*/ 	.word	0x000178f0


	//   ....[74]....
        /*0e68*/ 	.word	0x00017920


	//   ....[75]....
        /*0e6c*/ 	.word	0x00017950


	//   ....[76]....
        /*0e70*/ 	.word	0x000179e0


	//   ....[77]....
        /*0e74*/ 	.word	0x00017a10


	//   ....[78]....
        /*0e78*/ 	.word	0x00017a20


	//   ....[79]....
        /*0e7c*/ 	.word	0x00017a60


	//   ....[80]....
        /*0e80*/ 	.word	0x00018fb0


	//   ....[81]....
        /*0e84*/ 	.word	0x0001b3a0


	//   ....[82]....
        /*0e88*/ 	.word	0x0001b3b0


	//   ....[83]....
        /*0e8c*/ 	.word	0x0001b470


	//   ....[84]....
        /*0e90*/ 	.word	0x0001b480


	//   ....[85]....
        /*0e94*/ 	.word	0x0001b530


	//   ....[86]....
        /*0e98*/ 	.word	0x0001b540


	//   ....[87]....
        /*0e9c*/ 	.word	0x0001b550


	//   ....[88]....
        /*0ea0*/ 	.word	0x0001b560


	//   ....[89]....
        /*0ea4*/ 	.word	0x0001bf20


	//   ....[90]....
        /*0ea8*/ 	.word	0x0001bf50


	//   ....[91]....
        /*0eac*/ 	.word	0x0001c010


	//   ....[92]....
        /*0eb0*/ 	.word	0x0001c030


	//   ....[93]....
        /*0eb4*/ 	.word	0x0001c0d0


	//   ....[94]....
        /*0eb8*/ 	.word	0x0001c0f0


	//   ....[95]....
        /*0ebc*/ 	.word	0x0001c100


	//   ....[96]....
        /*0ec0*/ 	.word	0x0001c110


	//   ....[97]....
        /*0ec4*/ 	.word	0x0001c230


	//   ....[98]....
        /*0ec8*/ 	.word	0x0001c240


	//   ....[99]....
        /*0ecc*/ 	.word	0x0001c250


	//   ....[100]....
        /*0ed0*/ 	.word	0x0001c2e0


	//   ....[101]....
        /*0ed4*/ 	.word	0x0001caa0


	//   ....[102]....
        /*0ed8*/ 	.word	0x0001cab0


	//   ....[103]....
        /*0edc*/ 	.word	0x0001cad0


	//   ....[104]....
        /*0ee0*/ 	.word	0x0001cb50


	//   ....[105]....
        /*0ee4*/ 	.word	0x0001cb60


	//   ....[106]....
        /*0ee8*/ 	.word	0x0001cbc0


	//   ....[107]....
        /*0eec*/ 	.word	0x0001cbf0


	//   ....[108]....
        /*0ef0*/ 	.word	0x0001cc30


	//   ....[109]....
        /*0ef4*/ 	.word	0x0001cee0


	//   ....[110]....
        /*0ef8*/ 	.word	0x0001cf00


	//   ....[111]....
        /*0efc*/ 	.word	0x0001cfa0


	//   ....[112]....
        /*0f00*/ 	.word	0x0001cfb0


	//   ....[113]....
        /*0f04*/ 	.word	0x0001d040


	//   ....[114]....
        /*0f08*/ 	.word	0x0001d050


	//   ....[115]....
        /*0f0c*/ 	.word	0x0001d060


	//   ....[116]....
        /*0f10*/ 	.word	0x0001d0f0


	//   ....[117]....
        /*0f14*/ 	.word	0x0001d6c0


	//   ....[118]....
        /*0f18*/ 	.word	0x0001d6d0


	//   ....[119]....
        /*0f1c*/ 	.word	0x0001d760


	//   ....[120]....
        /*0f20*/ 	.word	0x0001d800


	//   ....[121]....
        /*0f24*/ 	.word	0x0001d820


	//   ....[122]....
        /*0f28*/ 	.word	0x0001d8a0


	//   ....[123]....
        /*0f2c*/ 	.word	0x0001d8c0


	//   ....[124]....
        /*0f30*/ 	.word	0x0001d8d0


	//   ....[125]....
        /*0f34*/ 	.word	0x0001dd20


	//   ....[126]....
        /*0f38*/ 	.word	0x0001dd50


	//   ....[127]....
        /*0f3c*/ 	.word	0x0001ddb0


	//   ....[128]....
        /*0f40*/ 	.word	0x0001dde0


	//   ....[129]....
        /*0f44*/ 	.word	0x0001de10


	//   ....[130]....
        /*0f48*/ 	.word	0x0001de40


	//   ....[131]....
        /*0f4c*/ 	.word	0x0001de70


	//   ....[132]....
        /*0f50*/ 	.word	0x0001dea0


	//   ....[133]....
        /*0f54*/ 	.word	0x0001e040


	//   ....[134]....
        /*0f58*/ 	.word	0x0001e070


	//   ....[135]....
        /*0f5c*/ 	.word	0x0001e0a0


	//   ....[136]....
        /*0f60*/ 	.word	0x0001e0d0


	//   ....[137]....
        /*0f64*/ 	.word	0x0001e100


	//   ....[138]....
        /*0f68*/ 	.word	0x0001e130


	//   ....[139]....
        /*0f6c*/ 	.word	0x0001e1f0


	//   ....[140]....
        /*0f70*/ 	.word	0x0001e210


	//   ....[141]....
        /*0f74*/ 	.word	0x0001e230


	//   ....[142]....
        /*0f78*/ 	.word	0x0001e290


	//   ....[143]....
        /*0f7c*/ 	.word	0x0001ecc0


	//   ....[144]....
        /*0f80*/ 	.word	0x0001f000


	//   ....[145]....
        /*0f84*/ 	.word	0x0001f090


	//   ....[146]....
        /*0f88*/ 	.word	0x0001f180


	//   ....[147]....
        /*0f8c*/ 	.word	0x0001f210


	//   ....[148]....
        /*0f90*/ 	.word	0x0001f2f0


	//   ....[149]....
        /*0f94*/ 	.word	0x0001f380


	//   ....[150]....
        /*0f98*/ 	.word	0x0001f460


	//   ....[151]....
        /*0f9c*/ 	.word	0x0001f500


	//   ....[152]....
        /*0fa0*/ 	.word	0x0001f590


	//   ....[153]....
        /*0fa4*/ 	.word	0x0001f5e0


	//   ....[154]....
        /*0fa8*/ 	.word	0x0001f630


	//   ....[155]....
        /*0fac*/ 	.word	0x0001f710


	//   ....[156]....
        /*0fb0*/ 	.word	0x0001f7a0


	//   ....[157]....
        /*0fb4*/ 	.word	0x0001f7f0


	//   ....[158]....
        /*0fb8*/ 	.word	0x0001f840


	//   ....[159]....
        /*0fbc*/ 	.word	0x0001fb00


	//   ....[160]....
        /*0fc0*/ 	.word	0x0001fb50


	//   ....[161]....
        /*0fc4*/ 	.word	0x0001fbe0


	//   ....[162]....
        /*0fc8*/ 	.word	0x0001fc70


	//   ....[163]....
        /*0fcc*/ 	.word	0x0001fcf0


	//   ....[164]....
        /*0fd0*/ 	.word	0x0001fd40


	//   ....[165]....
        /*0fd4*/ 	.word	0x0001fdd0


	//   ....[166]....
        /*0fd8*/ 	.word	0x0001fe60


	//   ....[167]....
        /*0fdc*/ 	.word	0x0001fee0


	//   ....[168]....
        /*0fe0*/ 	.word	0x0001ff30


	//   ....[169]....
        /*0fe4*/ 	.word	0x0001ffc0


	//   ....[170]....
        /*0fe8*/ 	.word	0x00020050


	//   ....[171]....
        /*0fec*/ 	.word	0x00020110


	//   ....[172]....
        /*0ff0*/ 	.word	0x000203f0


	//   ....[173]....
        /*0ff4*/ 	.word	0x000204e0


	//   ....[174]....
        /*0ff8*/ 	.word	0x00020570


	//   ....[175]....
        /*0ffc*/ 	.word	0x000205d0


	//   ....[176]....
        /*1000*/ 	.word	0x000206f0


	//   ....[177]....
        /*1004*/ 	.word	0x00020750


	//   ....[178]....
        /*1008*/ 	.word	0x00020870


	//   ....[179]....
        /*100c*/ 	.word	0x000208d0


	//   ....[180]....
        /*1010*/ 	.word	0x00020980


	//   ....[181]....
        /*1014*/ 	.word	0x00020a90


	//   ....[182]....
        /*1018*/ 	.word	0x00020b00


	//   ....[183]....
        /*101c*/ 	.word	0x00020b60


	//   ....[184]....
        /*1020*/ 	.word	0x00020c70


	//   ....[185]....
        /*1024*/ 	.word	0x00020cd0


	//   ....[186]....
        /*1028*/ 	.word	0x00020df0


	//   ....[187]....
        /*102c*/ 	.word	0x00020e50


	//   ....[188]....
        /*1030*/ 	.word	0x00020ef0


	//   ....[189]....
        /*1034*/ 	.word	0x00020fc0


	//   ....[190]....
        /*1038*/ 	.word	0x000210c0


	//   ....[191]....
        /*103c*/ 	.word	0x00021120


	//   ....[192]....
        /*1040*/ 	.word	0x000211c0


	//   ....[193]....
        /*1044*/ 	.word	0x00021360


	//   ....[194]....
        /*1048*/ 	.word	0x00021440


	//   ....[195]....
        /*104c*/ 	.word	0x000214c0


	//   ....[196]....
        /*1050*/ 	.word	0x000215a0


	//   ....[197]....
        /*1054*/ 	.word	0x00021600


	//   ....[198]....
        /*1058*/ 	.word	0x000216d0


	//   ....[199]....
        /*105c*/ 	.word	0x00021730


	//   ....[200]....
        /*1060*/ 	.word	0x00021810


	//   ....[201]....
        /*1064*/ 	.word	0x00021900


	//   ....[202]....
        /*1068*/ 	.word	0x000219a0


	//   ....[203]....
        /*106c*/ 	.word	0x00021a00


	//   ....[204]....
        /*1070*/ 	.word	0x00021b00


	//   ....[205]....
        /*1074*/ 	.word	0x00021b60


	//   ....[206]....
        /*1078*/ 	.word	0x00021c60


	//   ....[207]....
        /*107c*/ 	.word	0x00021cc0


	//   ....[208]....
        /*1080*/ 	.word	0x00021d90


	//   ....[209]....
        /*1084*/ 	.word	0x00021ee0


	//   ....[210]....
        /*1088*/ 	.word	0x00021f90


	//   ....[211]....
        /*108c*/ 	.word	0x000220a0


	//   ....[212]....
        /*1090*/ 	.word	0x00022180


	//   ....[213]....
        /*1094*/ 	.word	0x000221e0


	//   ....[214]....
        /*1098*/ 	.word	0x000222d0


	//   ....[215]....
        /*109c*/ 	.word	0x00022330


	//   ....[216]....
        /*10a0*/ 	.word	0x00022410


	//   ....[217]....
        /*10a4*/ 	.word	0x000224a0


	//   ....[218]....
        /*10a8*/ 	.word	0x00022540


	//   ....[219]....
        /*10ac*/ 	.word	0x000226b0


	//   ....[220]....
        /*10b0*/ 	.word	0x00022720


	//   ....[221]....
        /*10b4*/ 	.word	0x00022790


	//   ....[222]....
        /*10b8*/ 	.word	0x00022800


	//   ....[223]....
        /*10bc*/ 	.word	0x00022870


	//   ....[224]....
        /*10c0*/ 	.word	0x000228f0


	//   ....[225]....
        /*10c4*/ 	.word	0x00022970


	//   ....[226]....
        /*10c8*/ 	.word	0x00022a00


	//   ....[227]....
        /*10cc*/ 	.word	0x00022a70


	//   ....[228]....
        /*10d0*/ 	.word	0x00022ae0


	//   ....[229]....
        /*10d4*/ 	.word	0x00022b50


	//   ....[230]....
        /*10d8*/ 	.word	0x00022bd0


	//   ....[231]....
        /*10dc*/ 	.word	0x00022c40


	//   ....[232]....
        /*10e0*/ 	.word	0x00022cf0


	//   ....[233]....
        /*10e4*/ 	.word	0x00022d40


	//   ....[234]....
        /*10e8*/ 	.word	0x00022dd0


	//   ....[235]....
        /*10ec*/ 	.word	0x00022f00


	//----- nvinfo : EIATTR_REG_RECONFIG
	.align		4
.L_1347:
        /*10f0*/ 	.byte	0x01, 0x54
	.zero		2


	//----- nvinfo : EIATTR_SYSCALL_OFFSETS
	.align		4
        /*10f4*/ 	.byte	0x04, 0x46
        /*10f6*/ 	.short	(.L_1349 - .L_1348)


	//   ....[0]....
.L_1348:
        /*10f8*/ 	.word	0x000021a0


	//   ....[1]....
        /*10fc*/ 	.word	0x000022f0


	//   ....[2]....
        /*1100*/ 	.word	0x00007f90


	//   ....[3]....
        /*1104*/ 	.word	0x000082b0


	//   ....[4]....
        /*1108*/ 	.word	0x0001a970


	//   ....[5]....
        /*110c*/ 	.word	0x0001aac0


	//   ....[6]....
        /*1110*/ 	.word	0x0001abb0


	//   ....[7]....
        /*1114*/ 	.word	0x0001b9e0


	//----- nvinfo : EIATTR_MBARRIER_INSTR_OFFSETS
	.align		4
.L_1349:
        /*1118*/ 	.byte	0x04, 0x39
        /*111a*/ 	.short	(.L_1351 - .L_1350)


	//   ....[0]....
.L_1350:
        /*111c*/ 	.word	0x00000270
        /*1120*/ 	.word	0x000000ff
        /*1124*/ 	.word	0x0002d800
        /*1128*/ 	.short	0x0100
        /*112a*/ 	.byte	0x08
	.zero		1


	//   ....[1]....
        /*112c*/ 	.word	0x00000280
        /*1130*/ 	.word	0x000000ff
        /*1134*/ 	.word	0x0002d820
        /*1138*/ 	.short	0x0100
        /*113a*/ 	.byte	0x08
	.zero		1


	//   ....[2]....
        /*113c*/ 	.word	0x00000370
        /*1140*/ 	.word	0x000000ff
        /*1144*/ 	.word	0x0002d830
        /*1148*/ 	.short	0x0100
        /*114a*/ 	.byte	0x08
	.zero		1


	//   ....[3]....
        /*114c*/ 	.word	0x00000380
        /*1150*/ 	.word	0x000000ff
        /*1154*/ 	.word	0x0002d840
        /*1158*/ 	.short	0x0100
        /*115a*/ 	.byte	0x08
	.zero		1


	//   ....[4]....
        /*115c*/ 	.word	0x00000390
        /*1160*/ 	.word	0x000000ff
        /*1164*/ 	.word	0x0002d838
        /*1168*/ 	.short	0x0100
        /*116a*/ 	.byte	0x08
	.zero		1


	//   ....[5]....
        /*116c*/ 	.word	0x000003a0
        /*1170*/ 	.word	0x000000ff
        /*1174*/ 	.word	0x0002d848
        /*1178*/ 	.short	0x0100
        /*117a*/ 	.byte	0x08
	.zero		1


	//   ....[6]....
        /*117c*/ 	.word	0x000004d0
        /*1180*/ 	.word	0x000000ff
        /*1184*/ 	.word	0x0002d850
        /*1188*/ 	.short	0x0100
        /*118a*/ 	.byte	0x08
	.zero		1


	//   ....[7]....
        /*118c*/ 	.word	0x000004e0
        /*1190*/ 	.word	0x000000ff
        /*1194*/ 	.word	0x0002d860
        /*1198*/ 	.short	0x0100
        /*119a*/ 	.byte	0x08
	.zero		1


	//   ....[8]....
        /*119c*/ 	.word	0x000004f0
        /*11a0*/ 	.word	0x000000ff
        /*11a4*/ 	.word	0x0002d858
        /*11a8*/ 	.short	0x0100
        /*11aa*/ 	.byte	0x08
	.zero		1


	//   ....[9]....
        /*11ac*/ 	.word	0x00000500
        /*11b0*/ 	.word	0x000000ff
        /*11b4*/ 	.word	0x0002d868
        /*11b8*/ 	.short	0x0100
        /*11ba*/ 	.byte	0x08
	.zero		1


	//   ....[10]....
        /*11bc*/ 	.word	0x000005f0
        /*11c0*/ 	.word	0x000000ff
        /*11c4*/ 	.word	0x0002d870
        /*11c8*/ 	.short	0x0100
        /*11ca*/ 	.byte	0x06
	.zero		1


	//   ....[11]....
        /*11cc*/ 	.word	0x00000600
        /*11d0*/ 	.word	0x000000ff
        /*11d4*/ 	.word	0x0002d880
        /*11d8*/ 	.short	0x0100
        /*11da*/ 	.byte	0x06
	.zero		1


	//   ....[12]....
        /*11dc*/ 	.word	0x00000610
        /*11e0*/ 	.word	0x000000ff
        /*11e4*/ 	.word	0x0002d878
        /*11e8*/ 	.short	0x0100
        /*11ea*/ 	.byte	0x06
	.zero		1


	//   ....[13]....
        /*11ec*/ 	.word	0x00000620
        /*11f0*/ 	.word	0x000000ff
        /*11f4*/ 	.word	0x0002d888
        /*11f8*/ 	.short	0x0100
        /*11fa*/ 	.byte	0x06
	.zero		1


	//   ....[14]....
        /*11fc*/ 	.word	0x00000750
        /*1200*/ 	.word	0x000000ff
        /*1204*/ 	.word	0x0002d890
        /*1208*/ 	.short	0x0100
        /*120a*/ 	.byte	0x08
	.zero		1


	//   ....[15]....
        /*120c*/ 	.word	0x00000760
        /*1210*/ 	.word	0x000000ff
        /*1214*/ 	.word	0x0002d8a0
        /*1218*/ 	.short	0x0100
        /*121a*/ 	.byte	0x08
	.zero		1


	//   ....[16]....
        /*121c*/ 	.word	0x00000770
        /*1220*/ 	.word	0x000000ff
        /*1224*/ 	.word	0x0002d898
        /*1228*/ 	.short	0x0100
        /*122a*/ 	.byte	0x08
	.zero		1


	//   ....[17]....
        /*122c*/ 	.word	0x00000780
        /*1230*/ 	.word	0x000000ff
        /*1234*/ 	.word	0x0002d8a8
        /*1238*/ 	.short	0x0100
        /*123a*/ 	.byte	0x08
	.zero		1


	//   ....[18]....
        /*123c*/ 	.word	0x000008b0
        /*1240*/ 	.word	0x000000ff
        /*1244*/ 	.word	0x0002d8b0
        /*1248*/ 	.short	0x0100
        /*124a*/ 	.byte	0x08
	.zero		1


	//   ....[19]....
        /*124c*/ 	.word	0x000008c0
        /*1250*/ 	.word	0x000000ff
        /*1254*/ 	.word	0x0002d8c0
        /*1258*/ 	.short	0x0100
        /*125a*/ 	.byte	0x08
	.zero		1


	//   ....[20]....
        /*125c*/ 	.word	0x000008d0
        /*1260*/ 	.word	0x000000ff
        /*1264*/ 	.word	0x0002d8b8
        /*1268*/ 	.short	0x0100
        /*126a*/ 	.byte	0x08
	.zero		1


	//   ....[21]....
        /*126c*/ 	.word	0x000008e0
        /*1270*/ 	.word	0x000000ff
        /*1274*/ 	.word	0x0002d8c8
        /*1278*/ 	.short	0x0100
        /*127a*/ 	.byte	0x08
	.zero		1


	//   ....[22]....
        /*127c*/ 	.word	0x000036c0
        /*1280*/ 	.word	0x00000039
        /*1284*/ 	.word	0x0002d890
        /*1288*/ 	.short	0x010a
        /*128a*/ 	.byte	0x3f
	.zero		1


	//   ....[23]....
        /*128c*/ 	.word	0x00005380
        /*1290*/ 	.word	0x00000039
        /*1294*/ 	.word	0x0002d890
        /*1298*/ 	.short	0x010a
        /*129a*/ 	.byte	0x3f
	.zero		1


	//   ....[24]....
        /*129c*/ 	.word	0x00006d10
        /*12a0*/ 	.word	0x00000039
        /*12a4*/ 	.word	0x0002d890
        /*12a8*/ 	.short	0x010a
        /*12aa*/ 	.byte	0x3f
	.zero		1


	//   ....[25]....
        /*12ac*/ 	.word	0x00007230
        /*12b0*/ 	.word	0x0000000b
        /*12b4*/ 	.word	0x00000000
        /*12b8*/ 	.short	0x0101
        /*12ba*/ 	.byte	0x3f
	.zero		1


	//   ....[26]....
        /*12bc*/ 	.word	0x00007270
        /*12c0*/ 	.word	0x00000039
        /*12c4*/ 	.word	0x0002d8b0
        /*12c8*/ 	.short	0x010a
        /*12ca*/ 	.byte	0x3f
	.zero		1


	//   ....[27]....
        /*12cc*/ 	.word	0x00007750
        /*12d0*/ 	.word	0x00000039
        /*12d4*/ 	.word	0x00000000
        /*12d8*/ 	.short	0x0101
        /*12da*/ 	.byte	0x3f
	.zero		1


	//   ....[28]....
        /*12dc*/ 	.word	0x00008030
        /*12e0*/ 	.word	0x00000002
        /*12e4*/ 	.word	0x0002d800
        /*12e8*/ 	.short	0x010a
        /*12ea*/ 	.byte	0x3f
	.zero		1


	//   ....[29]....
        /*12ec*/ 	.word	0x00008080
        /*12f0*/ 	.word	0x00000002
        /*12f4*/ 	.word	0x0002d800
        /*12f8*/ 	.short	0x010a
        /*12fa*/ 	.byte	0x3f
	.zero		1


	//   ....[30]....
        /*12fc*/ 	.word	0x00008ca0
        /*1300*/ 	.word	0x00000002
        /*1304*/ 	.word	0x0002d800
        /*1308*/ 	.short	0x010a
        /*130a*/ 	.byte	0x3f
	.zero		1


	//   ....[31]....
        /*130c*/ 	.word	0x0000aa10
        /*1310*/ 	.word	0x00000002
        /*1314*/ 	.word	0x0002d800
        /*1318*/ 	.short	0x010a
        /*131a*/ 	.byte	0x3f
	.zero		1


	//   ....[32]....
        /*131c*/ 	.word	0x0000c350
        /*1320*/ 	.word	0x00000003
        /*1324*/ 	.word	0x0002d830
        /*1328*/ 	.short	0x010a
        /*132a*/ 	.byte	0x3f
	.zero		1


	//   ....[33]....
        /*132c*/ 	.word	0x0000c400
        /*1330*/ 	.word	0x00000003
        /*1334*/ 	.word	0x0002d830
        /*1338*/ 	.short	0x010a
        /*133a*/ 	.byte	0x3f
	.zero		1


	//   ....[34]....
        /*133c*/ 	.word	0x0000d850
        /*1340*/ 	.word	0x00000009
        /*1344*/ 	.word	0x00000000
        /*1348*/ 	.short	0x0101
        /*134a*/ 	.byte	0x3f
	.zero		1


	//   ....[35]....
        /*134c*/ 	.word	0x0000e950
        /*1350*/ 	.word	0x00000007
        /*1354*/ 	.word	0x0002d830
        /*1358*/ 	.short	0x010a
        /*135a*/ 	.byte	0x3f
	.zero		1


	//   ....[36]....
        /*135c*/ 	.word	0x0000e9a0
        /*1360*/ 	.word	0x00000007
        /*1364*/ 	.word	0x0002d830
        /*1368*/ 	.short	0x010a
        /*136a*/ 	.byte	0x3f
	.zero		1


	//   ....[37]....
        /*136c*/ 	.word	0x0000edf0
        /*1370*/ 	.word	0x00000007
        /*1374*/ 	.word	0x0002d850
        /*1378*/ 	.short	0x010a
        /*137a*/ 	.byte	0x3f
	.zero		1


	//   ....[38]....
        /*137c*/ 	.word	0x0000ee30
        /*1380*/ 	.word	0x00000007
        /*1384*/ 	.word	0x0002d850
        /*1388*/ 	.short	0x010a
        /*138a*/ 	.byte	0x3f
	.zero		1


	//   ....[39]....
        /*138c*/ 	.word	0x0000f540
        /*1390*/ 	.word	0x0000000e
        /*1394*/ 	.word	0x00000000
        /*1398*/ 	.short	0x0101
        /*139a*/ 	.byte	0x3f
	.zero		1


	//   ....[40]....
        /*139c*/ 	.word	0x00011070
        /*13a0*/ 	.word	0x00000005
        /*13a4*/ 	.word	0x00000000
        /*13a8*/ 	.short	0x0101
        /*13aa*/ 	.byte	0x3f
	.zero		1


	//   ....[41]....
        /*13ac*/ 	.word	0x00011800
        /*13b0*/ 	.word	0x00000007
        /*13b4*/ 	.word	0x0002d830
        /*13b8*/ 	.short	0x010a
        /*13ba*/ 	.byte	0x3f
	.zero		1


	//   ....[42]....
        /*13bc*/ 	.word	0x00011850
        /*13c0*/ 	.word	0x00000007
        /*13c4*/ 	.word	0x0002d830
        /*13c8*/ 	.short	0x010a
        /*13ca*/ 	.byte	0x3f
	.zero		1


	//   ....[43]....
        /*13cc*/ 	.word	0x00011ca0
        /*13d0*/ 	.word	0x00000005
        /*13d4*/ 	.word	0x0002d850
        /*13d8*/ 	.short	0x010a
        /*13da*/ 	.byte	0x3f
	.zero		1


	//   ....[44]....
        /*13dc*/ 	.word	0x00011ce0
        /*13e0*/ 	.word	0x00000005
        /*13e4*/ 	.word	0x0002d850
        /*13e8*/ 	.short	0x010a
        /*13ea*/ 	.byte	0x3f
	.zero		1


	//   ....[45]....
        /*13ec*/ 	.word	0x00012350
        /*13f0*/ 	.word	0x00000000
        /*13f4*/ 	.word	0x00000000
        /*13f8*/ 	.short	0x0101
        /*13fa*/ 	.byte	0x3f
	.zero		1


	//   ....[46]....
        /*13fc*/ 	.word	0x00013520
        /*1400*/ 	.word	0x00000003
        /*1404*/ 	.word	0x00000000
        /*1408*/ 	.short	0x0101
        /*140a*/ 	.byte	0x3f
	.zero		1


	//   ....[47]....
        /*140c*/ 	.word	0x00013bc0
        /*1410*/ 	.word	0x00000006
        /*1414*/ 	.word	0x0002d850
        /*1418*/ 	.short	0x010a
        /*141a*/ 	.byte	0x3f
	.zero		1


	//   ....[48]....
        /*141c*/ 	.word	0x00013c70
        /*1420*/ 	.word	0x00000006
        /*1424*/ 	.word	0x0002d850
        /*1428*/ 	.short	0x010a
        /*142a*/ 	.byte	0x3f
	.zero		1


	//   ....[49]....
        /*142c*/ 	.word	0x00014490
        /*1430*/ 	.word	0x00000006
        /*1434*/ 	.word	0x00000000
        /*1438*/ 	.short	0x0101
        /*143a*/ 	.byte	0x3f
	.zero		1


	//   ....[50]....
        /*143c*/ 	.word	0x000157f0
        /*1440*/ 	.word	0x00000000
        /*1444*/ 	.word	0x00000000
        /*1448*/ 	.short	0x0101
        /*144a*/ 	.byte	0x3f
	.zero		1


	//   ....[51]....
        /*144c*/ 	.word	0x00015cf0
        /*1450*/ 	.word	0x00000008
        /*1454*/ 	.word	0x00000000
        /*1458*/ 	.short	0x0101
        /*145a*/ 	.byte	0x3f
	.zero		1


	//   ....[52]....
        /*145c*/ 	.word	0x00019090
        /*1460*/ 	.word	0x00000010
        /*1464*/ 	.word	0x0002d820
        /*1468*/ 	.short	0x010a
        /*146a*/ 	.byte	0x3f
	.zero		1


	//   ....[53]....
        /*146c*/ 	.word	0x00019150
        /*1470*/ 	.word	0x00000009
        /*1474*/ 	.word	0x0002d8a0
        /*1478*/ 	.short	0x010a
        /*147a*/ 	.byte	0x3f
	.zero		1


	//   ....[54]....
        /*147c*/ 	.word	0x00019580
        /*1480*/ 	.word	0x00000009
        /*1484*/ 	.word	0x0002d8c0
        /*1488*/ 	.short	0x010a
        /*148a*/ 	.byte	0x3f
	.zero		1


	//   ....[55]....
        /*148c*/ 	.word	0x00019ae0
        /*1490*/ 	.word	0x00000009
        /*1494*/ 	.word	0x0002d8a0
        /*1498*/ 	.short	0x010a
        /*149a*/ 	.byte	0x3f
	.zero		1


	//   ....[56]....
        /*149c*/ 	.word	0x00019f00
        /*14a0*/ 	.word	0x00000009
        /*14a4*/ 	.word	0x0002d8c0
        /*14a8*/ 	.short	0x010a
        /*14aa*/ 	.byte	0x3f
	.zero		1


	//   ....[57]....
        /*14ac*/ 	.word	0x0001b160
        /*14b0*/ 	.word	0x00000000
        /*14b4*/ 	.word	0x0002d840
        /*14b8*/ 	.short	0x010a
        /*14ba*/ 	.byte	0x3f
	.zero		1


	//   ....[58]....
        /*14bc*/ 	.word	0x0001b6b0
        /*14c0*/ 	.word	0x00000000
        /*14c4*/ 	.word	0x0002d830
        /*14c8*/ 	.short	0x0107
        /*14ca*/ 	.byte	0x3f
	.zero		1


	//   ....[59]....
        /*14cc*/ 	.word	0x0001b780
        /*14d0*/ 	.word	0x00000000
        /*14d4*/ 	.word	0x0002d830
        /*14d8*/ 	.short	0x0101
        /*14da*/ 	.byte	0x3f
	.zero		1


	//   ....[60]....
        /*14dc*/ 	.word	0x0001c3a0
        /*14e0*/ 	.word	0x00000010
        /*14e4*/ 	.word	0x0002d800
        /*14e8*/ 	.short	0x0107
        /*14ea*/ 	.byte	0x3f
	.zero		1


	//   ....[61]....
        /*14ec*/ 	.word	0x0001c490
        /*14f0*/ 	.word	0x00000010
        /*14f4*/ 	.word	0x0002d800
        /*14f8*/ 	.short	0x0101
        /*14fa*/ 	.byte	0x3f
	.zero		1


	//   ....[62]....
        /*14fc*/ 	.word	0x0001c4b0
        /*1500*/ 	.word	0x00000010
        /*1504*/ 	.word	0x0002d820
        /*1508*/ 	.short	0x010a
        /*150a*/ 	.byte	0x3f
	.zero		1


	//   ....[63]....
        /*150c*/ 	.word	0x0001c8d0
        /*1510*/ 	.word	0x00000005
        /*1514*/ 	.word	0x0002d840
        /*1518*/ 	.short	0x010a
        /*151a*/ 	.byte	0x3f
	.zero		1


	//   ....[64]....
        /*151c*/ 	.word	0x0001cce0
        /*1520*/ 	.word	0x00000005
        /*1524*/ 	.word	0x0002d830
        /*1528*/ 	.short	0x0107
        /*152a*/ 	.byte	0x3f
	.zero		1


	//   ....[65]....
        /*152c*/ 	.word	0x0001cda0
        /*1530*/ 	.word	0x00000005
        /*1534*/ 	.word	0x0002d830
        /*1538*/ 	.short	0x0101
        /*153a*/ 	.byte	0x3f
	.zero		1


	//   ....[66]....
        /*153c*/ 	.word	0x0001ce00
        /*1540*/ 	.word	0x00000005
        /*1544*/ 	.word	0x0002d860
        /*1548*/ 	.short	0x010a
        /*154a*/ 	.byte	0x3f
	.zero		1


	//   ....[67]....
        /*154c*/ 	.word	0x0001d2b0
        /*1550*/ 	.word	0x00000005
        /*1554*/ 	.word	0x0002d850
        /*1558*/ 	.short	0x0107
        /*155a*/ 	.byte	0x3f
	.zero		1


	//   ....[68]....
        /*155c*/ 	.word	0x0001d3a0
        /*1560*/ 	.word	0x00000005
        /*1564*/ 	.word	0x0002d850
        /*1568*/ 	.short	0x0101
        /*156a*/ 	.byte	0x3f
	.zero		1


	//   ....[69]....
        /*156c*/ 	.word	0x0001d5d0
        /*1570*/ 	.word	0x00000000
        /*1574*/ 	.word	0x0002d860
        /*1578*/ 	.short	0x010a
        /*157a*/ 	.byte	0x3f
	.zero		1


	//   ....[70]....
        /*157c*/ 	.word	0x0001da00
        /*1580*/ 	.word	0x00000000
        /*1584*/ 	.word	0x0002d850
        /*1588*/ 	.short	0x0107
        /*158a*/ 	.byte	0x3f
	.zero		1


	//   ....[71]....
        /*158c*/ 	.word	0x0001dae0
        /*1590*/ 	.word	0x00000000
        /*1594*/ 	.word	0x0002d850
        /*1598*/ 	.short	0x0101
        /*159a*/ 	.byte	0x3f
	.zero		1


	//   ....[72]....
        /*159c*/ 	.word	0x0001ec40
        /*15a0*/ 	.word	0x00000005
        /*15a4*/ 	.word	0x0002d820
        /*15a8*/ 	.short	0x010a
        /*15aa*/ 	.byte	0x3f
	.zero		1


	//   ....[73]....
        /*15ac*/ 	.word	0x0001ede0
        /*15b0*/ 	.word	0x00000003
        /*15b4*/ 	.word	0x0002d840
        /*15b8*/ 	.short	0x010a
        /*15ba*/ 	.byte	0x3f
	.zero		1


	//   ....[74]....
        /*15bc*/ 	.word	0x0001ee70
        /*15c0*/ 	.word	0x00000005
        /*15c4*/ 	.word	0x0002d840
        /*15c8*/ 	.short	0x010a
        /*15ca*/ 	.byte	0x3f
	.zero		1


	//   ....[75]....
        /*15cc*/ 	.word	0x0001eeb0
        /*15d0*/ 	.word	0x00000003
        /*15d4*/ 	.word	0x0002d860
        /*15d8*/ 	.short	0x010a
        /*15da*/ 	.byte	0x3f
	.zero		1


	//   ....[76]....
        /*15dc*/ 	.word	0x0001eef0
        /*15e0*/ 	.word	0x00000005
        /*15e4*/ 	.word	0x0002d860
        /*15e8*/ 	.short	0x010a
        /*15ea*/ 	.byte	0x3f
	.zero		1


	//   ....[77]....
        /*15ec*/ 	.word	0x0001ef50
        /*15f0*/ 	.word	0x00000039
        /*15f4*/ 	.word	0x0002d890
        /*15f8*/ 	.short	0x010a
        /*15fa*/ 	.byte	0x3f
	.zero		1


	//   ....[78]....
        /*15fc*/ 	.word	0x0001f0d0
        /*1600*/ 	.word	0x00000039
        /*1604*/ 	.word	0x0002d890
        /*1608*/ 	.short	0x010a
        /*160a*/ 	.byte	0x3f
	.zero		1


	//   ....[79]....
        /*160c*/ 	.word	0x0001f250
        /*1610*/ 	.word	0x00000039
        /*1614*/ 	.word	0x0002d890
        /*1618*/ 	.short	0x010a
        /*161a*/ 	.byte	0x3f
	.zero		1


	//   ....[80]....
        /*161c*/ 	.word	0x0001f3c0
        /*1620*/ 	.word	0x00000039
        /*1624*/ 	.word	0x0002d8b0
        /*1628*/ 	.short	0x010a
        /*162a*/ 	.byte	0x3f
	.zero		1


	//   ....[81]....
        /*162c*/ 	.word	0x0001f670
        /*1630*/ 	.word	0x00000002
        /*1634*/ 	.word	0x0002d800
        /*1638*/ 	.short	0x010a
        /*163a*/ 	.byte	0x3f
	.zero		1


	//   ....[82]....
        /*163c*/ 	.word	0x0001f880
        /*1640*/ 	.word	0x00000002
        /*1644*/ 	.word	0x0002d800
        /*1648*/ 	.short	0x010a
        /*164a*/ 	.byte	0x3f
	.zero		1


	//   ....[83]....
        /*164c*/ 	.word	0x0001f8d0
        /*1650*/ 	.word	0x00000003
        /*1654*/ 	.word	0x0002d830
        /*1658*/ 	.short	0x010a
        /*165a*/ 	.byte	0x3f
	.zero		1


	//   ....[84]....
        /*165c*/ 	.word	0x0001f920
        /*1660*/ 	.word	0x00000007
        /*1664*/ 	.word	0x0002d830
        /*1668*/ 	.short	0x010a
        /*166a*/ 	.byte	0x3f
	.zero		1


	//   ....[85]....
        /*166c*/ 	.word	0x0001f970
        /*1670*/ 	.word	0x00000007
        /*1674*/ 	.word	0x0002d850
        /*1678*/ 	.short	0x010a
        /*167a*/ 	.byte	0x3f
	.zero		1


	//   ....[86]....
        /*167c*/ 	.word	0x0001f9c0
        /*1680*/ 	.word	0x00000007
        /*1684*/ 	.word	0x0002d830
        /*1688*/ 	.short	0x010a
        /*168a*/ 	.byte	0x3f
	.zero		1


	//   ....[87]....
        /*168c*/ 	.word	0x0001fa10
        /*1690*/ 	.word	0x00000005
        /*1694*/ 	.word	0x0002d850
        /*1698*/ 	.short	0x010a
        /*169a*/ 	.byte	0x3f
	.zero		1


	//   ....[88]....
        /*169c*/ 	.word	0x0001fa60
        /*16a0*/ 	.word	0x00000006
        /*16a4*/ 	.word	0x0002d850
        /*16a8*/ 	.short	0x010a
        /*16aa*/ 	.byte	0x3f
	.zero		1


	//   ....[89]....
        /*16ac*/ 	.word	0x000201d0
        /*16b0*/ 	.word	0x00000010
        /*16b4*/ 	.word	0x0002d820
        /*16b8*/ 	.short	0x010a
        /*16ba*/ 	.byte	0x3f
	.zero		1


	//   ....[90]....
        /*16bc*/ 	.word	0x00020220
        /*16c0*/ 	.word	0x00000009
        /*16c4*/ 	.word	0x0002d8a0
        /*16c8*/ 	.short	0x010a
        /*16ca*/ 	.byte	0x3f
	.zero		1


	//   ....[91]....
        /*16cc*/ 	.word	0x00020270
        /*16d0*/ 	.word	0x00000009
        /*16d4*/ 	.word	0x0002d8c0
        /*16d8*/ 	.short	0x010a
        /*16da*/ 	.byte	0x3f
	.zero		1


	//   ....[92]....
        /*16dc*/ 	.word	0x000202c0
        /*16e0*/ 	.word	0x00000009
        /*16e4*/ 	.word	0x0002d8a0
        /*16e8*/ 	.short	0x010a
        /*16ea*/ 	.byte	0x3f
	.zero		1


	//   ....[93]....
        /*16ec*/ 	.word	0x00020310
        /*16f0*/ 	.word	0x00000009
        /*16f4*/ 	.word	0x0002d8c0
        /*16f8*/ 	.short	0x010a
        /*16fa*/ 	.byte	0x3f
	.zero		1


	//   ....[94]....
        /*16fc*/ 	.word	0x00020430
        /*1700*/ 	.word	0x00000000
        /*1704*/ 	.word	0x0002d840
        /*1708*/ 	.short	0x010a
        /*170a*/ 	.byte	0x3f
	.zero		1


	//   ....[95]....
        /*170c*/ 	.word	0x00021260
        /*1710*/ 	.word	0x00000010
        /*1714*/ 	.word	0x0002d820
        /*1718*/ 	.short	0x010a
        /*171a*/ 	.byte	0x3f
	.zero		1


	//   ....[96]....
        /*171c*/ 	.word	0x000212b0
        /*1720*/ 	.word	0x00000005
        /*1724*/ 	.word	0x0002d840
        /*1728*/ 	.short	0x010a
        /*172a*/ 	.byte	0x3f
	.zero		1


	//   ....[97]....
        /*172c*/ 	.word	0x00021850
        /*1730*/ 	.word	0x00000005
        /*1734*/ 	.word	0x0002d860
        /*1738*/ 	.short	0x010a
        /*173a*/ 	.byte	0x3f
	.zero		1


	//   ....[98]....
        /*173c*/ 	.word	0x00021e30
        /*1740*/ 	.word	0x00000000
        /*1744*/ 	.word	0x0002d860
        /*1748*/ 	.short	0x010a
        /*174a*/ 	.byte	0x3f
	.zero		1


	//   ....[99]....
        /*174c*/ 	.word	0x00022e20
        /*1750*/ 	.word	0x00000005
        /*1754*/ 	.word	0x0002d820
        /*1758*/ 	.short	0x010a
        /*175a*/ 	.byte	0x3f
	.zero		1


	//   ....[100]....
        /*175c*/ 	.word	0x00022fc0
        /*1760*/ 	.word	0x00000003
        /*1764*/ 	.word	0x0002d840
        /*1768*/ 	.short	0x010a
        /*176a*/ 	.byte	0x3f
	.zero		1


	//   ....[101]....
        /*176c*/ 	.word	0x00023010
        /*1770*/ 	.word	0x00000005
        /*1774*/ 	.word	0x0002d840
        /*1778*/ 	.short	0x010a
        /*177a*/ 	.byte	0x3f
	.zero		1


	//   ....[102]....
        /*177c*/ 	.word	0x00023060
        /*1780*/ 	.word	0x00000003
        /*1784*/ 	.word	0x0002d860
        /*1788*/ 	.short	0x010a
        /*178a*/ 	.byte	0x3f
	.zero		1


	//----- nvinfo : EIATTR_NUM_MBARRIERS
	.align		4
.L_1351:
        /*178c*/ 	.byte	0x03, 0x38
        /*178e*/ 	.short	0x0016


	//----- nvinfo : EIATTR_EXIT_INSTR_OFFSETS
	.align		4
        /*1790*/ 	.byte	0x04, 0x1c
        /*1792*/ 	.short	(.L_1353 - .L_1352)


	//   ....[0]....
.L_1352:
        /*1794*/ 	.word	0x0001ef40


	//----- nvinfo : EIATTR_MAX_THREADS
	.align		4
.L_1353:
        /*1798*/ 	.byte	0x04, 0x05
        /*179a*/ 	.short	(.L_1355 - .L_1354)
.L_1354:
        /*179c*/ 	.word	0x00000200
        /*17a0*/ 	.word	0x00000001
        /*17a4*/ 	.word	0x00000001


	//----- nvinfo : EIATTR_CRS_STACK_SIZE
	.align		4
.L_1355:
        /*17a8*/ 	.byte	0x04, 0x1e
        /*17aa*/ 	.short	(.L_1357 - .L_1356)
.L_1356:
        /*17ac*/ 	.word	0x00000000


	//----- nvinfo : EIATTR_CBANK_PARAM_SIZE
	.align		4
.L_1357:
        /*17b0*/ 	.byte	0x03, 0x19
        /*17b2*/ 	.short	0x0af0


	//----- nvinfo : EIATTR_PARAM_CBANK
	.align		4
        /*17b4*/ 	.byte	0x04, 0x0a
        /*17b6*/ 	.short	(.L_1359 - .L_1358)
	.align		4
.L_1358:
        /*17b8*/ 	.word	index@(.nv.constant0._ZN7cutlass13device_kernelIN5flash11enable_sm90INS1_16FlashAttnFwdSm90INS1_25CollectiveMainloopFwdSm90ILi2EN4cute5tupleIJNS5_1CILi1EEES8_S8_EEENS6_IJNS7_ILi192EEENS7_ILi128EEENS7_ILi96EEEEEELi96ENS_10bfloat16_tEfNS_4arch4Sm90ELb1ELb0ELb0ELb1ELb1ELb1ELb0ELb0ELb1ELb1ELb1ELb0EEENS1_21CollectiveEpilogueFwdINS6_IJSA_SC_SB_EEES9_SE_SG_Li384ELb1ELb1ELb1ELb0EEENS1_36VarlenDynamicPersistentTileSchedulerILi192ELi128ELi384ELi128ELb1ELb1ELb1ELb1ELb1ELb1EEEEEEEEEvNT_6ParamsE)
        /*17bc*/ 	.short	0x0210
        /*17be*/ 	.short	0x0af0


	//----- nvinfo : EIATTR_SW_WAR
	.align		4
.L_1359:
        /*17c0*/ 	.byte	0x04, 0x36
        /*17c2*/ 	.short	(.L_1361 - .L_1360)
.L_1360:
        /*17c4*/ 	.word	0x00000008
.L_1361:


//--------------------- .nv.info._ZN7cutlass13device_kernelIN5flash11enable_sm90INS1_16FlashAttnFwdSm90INS1_25CollectiveMainloopFwdSm90ILi2EN4cute5tupleIJNS5_1CILi1EEES8_S8_EEENS6_IJNS7_ILi192EEENS7_ILi128EEENS7_ILi64EEEEEELi64ENS_10bfloat16_tEfNS_4arch4Sm90ELb0ELb0ELb0ELb0ELb1ELb0ELb0ELb1ELb1ELb1ELb1ELb0EEENS1_21CollectiveEpilogueFwdINS6_IJSA_SC_SB_EEES9_SE_SG_Li384ELb0ELb1ELb1ELb0EEENS1_19SingleTileSchedulerILb0ELb1ELb1ELi192EEEEEEEEEvNT_6ParamsE --------------------------
	.section	.nv.info._ZN7cutlass13device_kernelIN5flash11enable_sm90INS1_16FlashAttnFwdSm90INS1_25CollectiveMainloopFwdSm90ILi2EN4cute5tupleIJNS5_1CILi1EEES8_S8_EEENS6_IJNS7_ILi192EEENS7_ILi128EEENS7_ILi64EEEEEELi64ENS_10bfloat16_tEfNS_4arch4Sm90ELb0ELb0ELb0ELb0ELb1ELb0ELb0ELb1ELb1ELb1ELb1ELb0EEENS1_21CollectiveEpilogueFwdINS6_IJSA_SC_SB_EEES9_SE_SG_Li384ELb0ELb1ELb1ELb0EEENS1_19SingleTileSchedulerILb0ELb1ELb1ELi192EEEEEEEEEvNT_6ParamsE,"",@"SHT_CUDA_INFO"
	.sectionflags	@""
	.align	4


	//----- nvinfo : EIATTR_CUDA_API_VERSION
	.align		4
        /*0000*/ 	.byte	0x04, 0x37
        /*0002*/ 	.short	(.L_1363 - .L_1362)
.L_1362:
        /*0004*/ 	.word	0x00000082


	//----- nvinfo : EIATTR_KPARAM_INFO
	.align		4
.L_1363:
        /*0008*/ 	.byte	0x04, 0x17
        /*000a*/ 	.short	(.L_1365 - .L_1364)
.L_1364:
        /*000c*/ 	.word	0x00000000
        /*0010*/ 	.short	0x0000
        /*0012*/ 	.short	0x0070
        /*0014*/ 	.byte	0x00, 0xf0, 0x01, 0x28


	//----- nvinfo : EIATTR_SPARSE_MMA_MASK
	.align		4
.L_1365:
        /*0018*/ 	.byte	0x03, 0x50
        /*001a*/ 	.short	0x0000


	//----- nvinfo : EIATTR_MAXREG_COUNT
	.align		4
        /*001c*/ 	.byte	0x03, 0x1b
        /*001e*/ 	.short	0x0080


	//----- nvinfo : EIATTR_NUM_BARRIERS
	.align		4
        /*0020*/ 	.byte	0x02, 0x4c
        /*0022*/ 	.byte	0x10
	.zero		1


	//----- nvinfo : EIATTR_EXTERNS
	.align		4
        /*0024*/ 	.byte	0x04, 0x0f
        /*0026*/ 	.short	(.L_1367 - .L_1366)


	//   ....[0]....
	.align		4
.L_1366:
        /*0028*/ 	.word	index@(__assertfail)


	//----- nvinfo : EIATTR_ANNOTATIONS
	.align		4
.L_1367:
        /*002c*/ 	.byte	0x04, 0x55
        /*002e*/ 	.short	(.L_1369 - .L_1368)


	//   ....[0]....
.L_1368:
        /*0030*/ 	.word	0x00000001
        /*0034*/ 	.byte	0x40, 0x76, 0x00, 0x00, 0x01, 0x00, 0x00, 0x00, 0xa0, 0x8e, 0x00, 0x00


	//----- nvinfo : EIATTR_MERCURY_ISA_VERSION
	.align		4
.L_1369:
        /*0040*/ 	.byte	0x03, 0x5f
        /*0042*/ 	.short	0x0101


	//----- nvinfo : EIATTR_INT_WARP_WIDE_INSTR_OFFSETS
	.align		4
        /*0044*/ 	.byte	0x04, 0x31
        /*0046*/ 	.short	(.L_1371 - .L_1370)


	//   ....[0]....
.L_1370:
        /*0048*/ 	.word	0x000000c0


	//   ....[1]....
        /*004c*/ 	.word	0x000000d0


	//   ....[2]....
        /*0050*/ 	.word	0x00000170


	//----- nvinfo : EIATTR_COOP_GROUP_MASK_REGIDS
	.align		4
.L_1371:
        /*0054*/ 	.byte	0x04, 0x29
        /*0056*/ 	.short	(.L_1373 - .L_1372)


	//   ....[0]....
.L_1372:
        /*0058*/ 	.word	0xffffffff


	//   ....[1]....
        /*005c*/ 	.word	0xffffffff


	//   ....[2]....
        /*0060*/ 	.word	0xffffffff


	//   ....[3]....
        /*0064*/ 	.word	0xffffffff


	//   ....[4]....
        /*0068*/ 	.word	0xffffffff


	//   ....[5]....
        /*006c*/ 	.word	0xffffffff


	//   ....[6]....
        /*0070*/ 	.word	0xffffffff


	//   ....[7]....
        /*0074*/ 	.word	0xffffffff


	//   ....[8]....
        /*0078*/ 	.word	0xffffffff


	//   ....[9]....
        /*007c*/ 	.word	0xffffffff


	//   ....[10]....
        /*0080*/ 	.word	0xffffffff


	//   ....[11]....
        /*0084*/ 	.word	0xffffffff


	//   ....[12]....
        /*0088*/ 	.word	0xffffffff


	//   ....[13]....
        /*008c*/ 	.word	0xffffffff


	//   ....[14]....
        /*0090*/ 	.word	0xffffffff


	//   ....[15]....
        /*0094*/ 	.word	0xffffffff


	//   ....[16]....
        /*0098*/ 	.word	0xffffffff


	//   ....[17]....
        /*009c*/ 	.word	0xffffffff


	//   ....[18]....
        /*00a0*/ 	.word	0xffffffff


	//   ....[19]....
        /*00a4*/ 	.word	0xffffffff


	//   ....[20]....
        /*00a8*/ 	.word	0xffffffff


	//   ....[21]....
        /*00ac*/ 	.word	0xffffffff


	//   ....[22]....
        /*00b0*/ 	.word	0xffffffff


	//   ....[23]....
        /*00b4*/ 	.word	0xffffffff


	//   ....[24]....
        /*00b8*/ 	.word	0xffffffff


	//   ....[25]....
        /*00bc*/ 	.word	0xffffffff


	//   ....[26]....
        /*00c0*/ 	.word	0xffffffff


	//   ....[27]....
        /*00c4*/ 	.word	0xffffffff


	//   ....[28]....
        /*00c8*/ 	.word	0xffffffff


	//   ....[29]....
        /*00cc*/ 	.word	0xffffffff


	//   ....[30]....
        /*00d0*/ 	.word	0xffffffff


	//   ....[31]....
        /*00d4*/ 	.word	0xffffffff


	//   ....[32]....
        /*00d8*/ 	.word	0xffffffff


	//   ....[33]....
        /*00dc*/ 	.word	0xffffffff


	//   ....[34]....
        /*00e0*/ 	.word	0xffffffff


	//   ....[35]....
        /*00e4*/ 	.word	0xffffffff


	//   ....[36]....
        /*00e8*/ 	.word	0xffffffff


	//   ....[37]....
        /*00ec*/ 	.word	0xffffffff


	//   ....[38]....
        /*00f0*/ 	.word	0xffffffff


	//   ....[39]....
        /*00f4*/ 	.word	0xffffffff


	//   ....[40]....
        /*00f8*/ 	.word	0xffffffff


	//   ....[41]....
        /*00fc*/ 	.word	0xffffffff


	//   ....[42]....
        /*0100*/ 	.word	0xffffffff


	//   ....[43]....
        /*0104*/ 	.word	0xffffffff


	//   ....[44]....
        /*0108*/ 	.word	0xffffffff


	//   ....[45]....
        /*010c*/ 	.word	0xffffffff


	//   ....[46]....
        /*0110*/ 	.word	0xffffffff


	//   ....[47]....
        /*0114*/ 	.word	0xffffffff


	//   ....[48]....
        /*0118*/ 	.word	0xffffffff


	//   ....[49]....
        /*011c*/ 	.word	0xffffffff


	//   ....[50]....
        /*0120*/ 	.word	0xffffffff


	//   ....[51]....
        /*0124*/ 	.word	0xffffffff


	//   ....[52]....
        /*0128*/ 	.word	0xffffffff


	//   ....[53]....
        /*012c*/ 	.word	0xffffffff


	//   ....[54]....
        /*0130*/ 	.word	0xffffffff


	//   ....[55]....
        /*0134*/ 	.word	0xffffffff


	//   ....[56]....
        /*0138*/ 	.word	0xffffffff


	//   ....[57]....
        /*013c*/ 	.word	0xffffffff


	//   ....[58]....
        /*0140*/ 	.word	0xffffffff


	//   ....[59]....
        /*0144*/ 	.word	0xffffffff


	//   ....[60]....
        /*0148*/ 	.word	0xffffffff


	//   ....[61]....
        /*014c*/ 	.word	0xffffffff


	//   ....[62]....
        /*0150*/ 	.word	0xffffffff


	//   ....[63]....
        /*0154*/ 	.word	0xffffffff


	//   ....[64]....
        /*0158*/ 	.word	0xffffffff


	//   ....[65]....
        /*015c*/ 	.word	0xffffffff


	//   ....[66]....
        /*0160*/ 	.word	0xffffffff


	//   ....[67]....
        /*0164*/ 	.word	0xffffffff


	//   ....[68]....
        /*0168*/ 	.word	0xffffffff


	//   ....[69]....
        /*016c*/ 	.word	0xffffffff


	//   ....[70]....
        /*0170*/ 	.word	0xffffffff


	//   ....[71]....
        /*0174*/ 	.word	0xffffffff


	//   ....[72]....
        /*0178*/ 	.word	0xffffffff


	//   ....[73]....
        /*017c*/ 	.word	0xffffffff


	//   ....[74]....
        /*0180*/ 	.word	0xffffffff


	//   ....[75]....
        /*0184*/ 	.word	0xffffffff


	//   ....[76]....
        /*0188*/ 	.word	0xffffffff


	//   ....[77]....
        /*018c*/ 	.word	0xffffffff


	//   ....[78]....
        /*0190*/ 	.word	0xffffffff


	//   ....[79]....
        /*0194*/ 	.word	0xffffffff


	//   ....[80]....
        /*0198*/ 	.word	0xffffffff


	//   ....[81]....
        /*019c*/ 	.word	0xffffffff


	//   ....[82]....
        /*01a0*/ 	.word	0xffffffff


	//   ....[83]....
        /*01a4*/ 	.word	0xffffffff


	//   ....[84]....
        /*01a8*/ 	.word	0xffffffff


	//   ....[85]....
        /*01ac*/ 	.word	0xffffffff


	//   ....[86]....
        /*01b0*/ 	.word	0xffffffff


	//   ....[87]....
        /*01b4*/ 	.word	0xffffffff


	//   ....[88]....
        /*01b8*/ 	.word	0xffffffff


	//   ....[89]....
        /*01bc*/ 	.word	0xffffffff


	//   ....[90]....
        /*01c0*/ 	.word	0xffffffff


	//   ....[91]....
        /*01c4*/ 	.word	0xffffffff


	//   ....[92]....
        /*01c8*/ 	.word	0xffffffff


	//   ....[93]....
        /*01cc*/ 	.word	0xffffffff


	//   ....[94]....
        /*01d0*/ 	.word	0xffffffff


	//   ....[95]....
        /*01d4*/ 	.word	0xffffffff


	//   ....[96]....
        /*01d8*/ 	.word	0xffffffff


	//   ....[97]....
        /*01dc*/ 	.word	0xffffffff


	//   ....[98]....
        /*01e0*/ 	.word	0xffffffff


	//   ....[99]....
        /*01e4*/ 	.word	0xffffffff


	//   ....[100]....
        /*01e8*/ 	.word	0xffffffff


	//   ....[101]....
        /*01ec*/ 	.word	0xffffffff


	//   ....[102]....
        /*01f0*/ 	.word	0xffffffff


	//   ....[103]....
        /*01f4*/ 	.word	0xffffffff


	//   ....[104]....
        /*01f8*/ 	.word	0xffffffff


	//   ....[105]....
        /*01fc*/ 	.word	0xffffffff


	//   ....[106]....
        /*0200*/ 	.word	0xffffffff


	//   ....[107]....
        /*0204*/ 	.word	0xffffffff


	//   ....[108]....
        /*0208*/ 	.word	0xffffffff


	//   ....[109]....
        /*020c*/ 	.word	0xffffffff


	//   ....[110]....
        /*0210*/ 	.word	0xffffffff


	//   ....[111]....
        /*0214*/ 	.word	0xffffffff


	//   ....[112]....
        /*0218*/ 	.word	0xffffffff


	//   ....[113]....
        /*021c*/ 	.word	0xffffffff


	//   ....[114]....
        /*0220*/ 	.word	0xffffffff


	//   ....[115]....
        /*0224*/ 	.word	0xffffffff


	//   ....[116]....
        /*0228*/ 	.word	0xffffffff


	//   ....[117]....
        /*022c*/ 	.word	0x0500000f


	//   ....[118]....
        /*0230*/ 	.word	0x0500000f


	//   ....[119]....
        /*0234*/ 	.word	0x0500000f


	//   ....[120]....
        /*0238*/ 	.word	0x0500000f


	//   ....[121]....
        /*023c*/ 	.word	0x0500000f


	//   ....[122]....
        /*0240*/ 	.word	0x0500000f


	//   ....[123]....
        /*0244*/ 	.word	0x0500000f


	//   ....[124]....
        /*0248*/ 	.word	0x0500000f


	//   ....[125]....
        /*024c*/ 	.word	0x0500000f


	//   ....[126]....
        /*0250*/ 	.word	0x0500000f


	//   ....[127]....
        /*0254*/ 	.word	0x0500000f


	//   ....[128]....
        /*0258*/ 	.word	0x0500000f


	//   ....[129]....
        /*025c*/ 	.word	0x0500000f


	//   ....[130]....
        /*0260*/ 	.word	0x0500000f


	//   ....[131]....
        /*0264*/ 	.word	0x0500000f


	//   ....[132]....
        /*0268*/ 	.word	0x0500000f


	//   ....[133]....
        /*026c*/ 	.word	0x0500000f


	//   ....[134]....
        /*0270*/ 	.word	0x0500000f


	//   ....[135]....
        /*0274*/ 	.word	0x0500000f


	//   ....[136]....
        /*0278*/ 	.word	0x0500000f


	//   ....[137]....
        /*027c*/ 	.word	0x0500000f


	//   ....[138]....
        /*0280*/ 	.word	0x0500000f


	//   ....[139]....
        /*0284*/ 	.word	0x0500000f


	//   ....[140]....
        /*0288*/ 	.word	0x0500000f


	//   ....[141]....
        /*028c*/ 	.word	0x0500000f


	//   ....[142]....
        /*0290*/ 	.word	0x0500000f


	//   ....[143]....
        /*0294*/ 	.word	0x0500000f


	//   ....[144]....
        /*0298*/ 	.word	0x0500000f


	//   ....[145]....
        /*029c*/ 	.word	0x0500000f


	//   ....[146]....
        /*02a0*/ 	.word	0x0500000f


	//   ....[147]....
        /*02a4*/ 	.word	0x0500000f


	//   ....[148]....
        /*02a8*/ 	.word	0x0500000f


	//   ....[149]....
        /*02ac*/ 	.word	0x0500000f


	//   ....[150]....
        /*02b0*/ 	.word	0x0500000f


	//   ....[151]....
        /*02b4*/ 	.word	0x0500000f


	//   ....[152]....
        /*02b8*/ 	.word	0x0500000f


	//   ....[153]....
        /*02bc*/ 	.word	0x0500000f


	//   ....[154]....
        /*02c0*/ 	.word	0x0500000f


	//   ....[155]....
        /*02c4*/ 	.word	0x0500000f


	//   ....[156]....
        /*02c8*/ 	.word	0x0500000f


	//   ....[157]....
        /*02cc*/ 	.word	0x0500000f


	//   ....[158]....
        /*02d0*/ 	.word	0x0500000f


	//   ....[159]....
        /*02d4*/ 	.word	0x0500000f


	//   ....[160]....
        /*02d8*/ 	.word	0x0500000f


	//   ....[161]....
        /*02dc*/ 	.word	0x0500000f


	//   ....[162]....
        /*02e0*/ 	.word	0x0500000f


	//   ....[163]....
        /*02e4*/ 	.word	0x0500000f


	//   ....[164]....
        /*02e8*/ 	.word	0x0500000f


	//   ....[165]....
        /*02ec*/ 	.word	0x0500000f


	//   ....[166]....
        /*02f0*/ 	.word	0x0500000f


	//   ....[167]....
        /*02f4*/ 	.word	0x0500000f


	//   ....[168]....
        /*02f8*/ 	.word	0x0500000f


	//   ....[169]....
        /*02fc*/ 	.word	0x0500000f


	//   ....[170]....
        /*0300*/ 	.word	0x0500000f


	//   ....[171]....
        /*0304*/ 	.word	0x0500000f


	//   ....[172]....
        /*0308*/ 	.word	0x0500000f


	//   ....[173]....
        /*030c*/ 	.word	0x0500000f


	//   ....[174]....
        /*0310*/ 	.word	0x0500000f


	//   ....[175]....
        /*0314*/ 	.word	0x0500000f


	//   ....[176]....
        /*0318*/ 	.word	0x0500000f


	//   ....[177]....
        /*031c*/ 	.word	0x0500000f


	//   ....[178]....
        /*0320*/ 	.word	0x0500000f


	//   ....[179]....
        /*0324*/ 	.word	0x0500000f


	//   ....[180]....
        /*0328*/ 	.word	0x0500000f


	//   ....[181]....
        /*032c*/ 	.word	0x0500000f


	//   ....[182]....
        /*0330*/ 	.word	0x0500000f


	//   ....[183]....
        /*0334*/ 	.word	0x0500000f


	//   ....[184]....
        /*0338*/ 	.word	0x0500000f


	//   ....[185]....
        /*033c*/ 	.word	0x0500000f


	//   ....[186]....
        /*0340*/ 	.word	0x0500000f


	//   ....[187]....
        /*0344*/ 	.word	0x0500000f


	//   ....[188]....
        /*0348*/ 	.word	0x0500000f


	//   ....[189]....
        /*034c*/ 	.word	0x0500000f


	//   ....[190]....
        /*0350*/ 	.word	0x0500000f


	//   ....[191]....
        /*0354*/ 	.word	0x0500000f


	//   ....[192]....
        /*0358*/ 	.word	0x0500000f


	//   ....[193]....
        /*035c*/ 	.word	0x0500000f


	//   ....[194]....
        /*0360*/ 	.word	0x0500000f


	//   ....[195]....
        /*0364*/ 	.word	0x0500000f


	//   ....[196]....
        /*0368*/ 	.word	0x0500000f


	//   ....[197]....
        /*036c*/ 	.word	0x0500000f


	//   ....[198]....
        /*0370*/ 	.word	0x0500000f


	//   ....[199]....
        /*0374*/ 	.word	0x0500000f


	//   ....[200]....
        /*0378*/ 	.word	0x0500000f


	//   ....[201]....
        /*037c*/ 	.word	0x0500000f


	//   ....[202]....
        /*0380*/ 	.word	0x0500000f


	//   ....[203]....
        /*0384*/ 	.word	0x0500000f


	//   ....[204]....
        /*0388*/ 	.word	0x0500000f


	//   ....[205]....
        /*038c*/ 	.word	0x0500000f


	//   ....[206]....
        /*0390*/ 	.word	0x0500000f


	//----- nvinfo : EIATTR_COOP_GROUP_INSTR_OFFSETS
	.align		4
.L_1373:
        /*0394*/ 	.byte	0x04, 0x28
        /*0396*/ 	.short	(.L_1375 - .L_1374)


	//   ....[0]....
.L_1374:
        /*0398*/ 	.word	0x00000080


	//   ....[1]....
        /*039c*/ 	.word	0x00000090


	//   ....[2]....
        /*03a0*/ 	.word	0x000002d0


	//   ....[3]....
        /*03a4*/ 	.word	0x00000430


	//   ....[4]....
        /*03a8*/ 	.word	0x00000550


	//   ....[5]....
        /*03ac*/ 	.word	0x000006b0


	//   ....[6]....
        /*03b0*/ 	.word	0x00000f50


	//   ....[7]....
        /*03b4*/ 	.word	0x00001e30


	//   ....[8]....
        /*03b8*/ 	.word	0x00001f60


	//   ....[9]....
        /*03bc*/ 	.word	0x00002540


	//   ....[10]....
        /*03c0*/ 	.word	0x00002600


	//   ....[11]....
        /*03c4*/ 	.word	0x00003d90


	//   ....[12]....
        /*03c8*/ 	.word	0x00003da0


	//   ....[13]....
        /*03cc*/ 	.word	0x00003e00


	//   ....[14]....
        /*03d0*/ 	.word	0x00003e20


	//   ....[15]....
        /*03d4*/ 	.word	0x000050d0


	//   ....[16]....
        /*03d8*/ 	.word	0x00005110


	//   ....[17]....
        /*03dc*/ 	.word	0x000051d0


	//   ....[18]....
        /*03e0*/ 	.word	0x000051e0


	//   ....[19]....
        /*03e4*/ 	.word	0x00005f70


	//   ....[20]....
        /*03e8*/ 	.word	0x00005fb0


	//   ....[21]....
        /*03ec*/ 	.word	0x00005ff0


	//   ....[22]....
        /*03f0*/ 	.word	0x00006030


	//   ....[23]....
        /*03f4*/ 	.word	0x00006050


	//   ....[24]....
        /*03f8*/ 	.word	0x00006070


	//   ....[25]....
        /*03fc*/ 	.word	0x000063b0


	//   ....[26]....
        /*0400*/ 	.word	0x000063c0


	//   ....[27]....
        /*0404*/ 	.word	0x00006ae0


	//   ....[28]....
        /*0408*/ 	.word	0x00007bb0


	//   ....[29]....
        /*040c*/ 	.word	0x00007bd0


	//   ....[30]....
        /*0410*/ 	.word	0x00007be0


	//   ....[31]....
        /*0414*/ 	.word	0x00007bf0


	//   ....[32]....
        /*0418*/ 	.word	0x00007c00


	//   ....[33]....
        /*041c*/ 	.word	0x00007c50


	//   ....[34]....
        /*0420*/ 	.word	0x00007c80


	//   ....[35]....
        /*0424*/ 	.word	0x00007cb0


	//   ....[36]....
        /*0428*/ 	.word	0x00007cd0


	//   ....[37]....
        /*042c*/ 	.word	0x00007d30


	//   ....[38]....
        /*0430*/ 	.word	0x00007d80


	//   ....[39]....
        /*0434*/ 	.word	0x00007db0


	//   ....[40]....
        /*0438*/ 	.word	0x00007de0


	//   ....[41]....
        /*043c*/ 	.word	0x00007e10


	//   ....[42]....
        /*0440*/ 	.word	0x00007e40


	//   ....[43]....
        /*0444*/ 	.word	0x00007e60


	//   ....[44]....
        /*0448*/ 	.word	0x00008600


	//   ....[45]....
        /*044c*/ 	.word	0x00008610


	//   ....[46]....
        /*0450*/ 	.word	0x00008620


	//   ....[47]....
        /*0454*/ 	.word	0x00008660


	//   ....[48]....
        /*0458*/ 	.word	0x000086b0


	//   ....[49]....
        /*045c*/ 	.word	0x00008700


	//   ....[50]....
        /*0460*/ 	.word	0x00008760


	//   ....[51]....
        /*0464*/ 	.word	0x00008790


	//   ....[52]....
        /*0468*/ 	.word	0x000087c0


	//   ....[53]....
        /*046c*/ 	.word	0x00008830


	//   ....[54]....
        /*0470*/ 	.word	0x00008860


	//   ....[55]....
        /*0474*/ 	.word	0x00008890


	//   ....[56]....
        /*0478*/ 	.word	0x000088c0


	//   ....[57]....
        /*047c*/ 	.word	0x00008930


	//   ....[58]....
        /*0480*/ 	.word	0x00008940


	//   ....[59]....
        /*0484*/ 	.word	0x00008970


	//   ....[60]....
        /*0488*/ 	.word	0x000089c0


	//   ....[61]....
        /*048c*/ 	.word	0x00008a40


	//   ....[62]....
        /*0490*/ 	.word	0x00008a70


	//   ....[63]....
        /*0494*/ 	.word	0x00008a90


	//   ....[64]....
        /*0498*/ 	.word	0x00008ac0


	//   ....[65]....
        /*049c*/ 	.word	0x00008ad0


	//   ....[66]....
        /*04a0*/ 	.word	0x00008b10


	//   ....[67]....
        /*04a4*/ 	.word	0x00008b90


	//   ....[68]....
        /*04a8*/ 	.word	0x000092a0


	//   ....[69]....
        /*04ac*/ 	.word	0x000092d0


	//   ....[70]....
        /*04b0*/ 	.word	0x000092e0


	//   ....[71]....
        /*04b4*/ 	.word	0x00009320


	//   ....[72]....
        /*04b8*/ 	.word	0x00009330


	//   ....[73]....
        /*04bc*/ 	.word	0x00009370


	//   ....[74]....
        /*04c0*/ 	.word	0x00009380


	//   ....[75]....
        /*04c4*/ 	.word	0x000093c0


	//   ....[76]....
        /*04c8*/ 	.word	0x000093d0


	//   ....[77]....
        /*04cc*/ 	.word	0x00009410


	//   ....[78]....
        /*04d0*/ 	.word	0x00009420


	//   ....[79]....
        /*04d4*/ 	.word	0x00009460


	//   ....[80]....
        /*04d8*/ 	.word	0x00009470


	//   ....[81]....
        /*04dc*/ 	.word	0x000094b0


	//   ....[82]....
        /*04e0*/ 	.word	0x000094c0


	//   ....[83]....
        /*04e4*/ 	.word	0x000094d0


	//   ....[84]....
        /*04e8*/ 	.word	0x00009730


	//   ....[85]....
        /*04ec*/ 	.word	0x00009760


	//   ....[86]....
        /*04f0*/ 	.word	0x00009770


	//   ....[87]....
        /*04f4*/ 	.word	0x00009780


	//   ....[88]....
        /*04f8*/ 	.word	0x00009790


	//   ....[89]....
        /*04fc*/ 	.word	0x000097a0


	//   ....[90]....
        /*0500*/ 	.word	0x000097c0


	//   ....[91]....
        /*0504*/ 	.word	0x00009810


	//   ....[92]....
        /*0508*/ 	.word	0x00009830


	//   ....[93]....
        /*050c*/ 	.word	0x00009870


	//   ....[94]....
        /*0510*/ 	.word	0x00009890


	//   ....[95]....
        /*0514*/ 	.word	0x000098d0


	//   ....[96]....
        /*0518*/ 	.word	0x000098f0


	//   ....[97]....
        /*051c*/ 	.word	0x00009930


	//   ....[98]....
        /*0520*/ 	.word	0x00009950


	//   ....[99]....
        /*0524*/ 	.word	0x00009980


	//   ....[100]....
        /*0528*/ 	.word	0x00009e70


	//   ....[101]....
        /*052c*/ 	.word	0x00009ea0


	//   ....[102]....
        /*0530*/ 	.word	0x00009ed0


	//   ....[103]....
        /*0534*/ 	.word	0x00009f00


	//   ....[104]....
        /*0538*/ 	.word	0x00009f10


	//   ....[105]....
        /*053c*/ 	.word	0x00009f20


	//   ....[106]....
        /*0540*/ 	.word	0x00009f40


	//   ....[107]....
        /*0544*/ 	.word	0x00009f60


	//   ....[108]....
        /*0548*/ 	.word	0x00009f80


	//   ....[109]....
        /*054c*/ 	.word	0x00009fb0


	//   ....[110]....
        /*0550*/ 	.word	0x00009fd0


	//   ....[111]....
        /*0554*/ 	.word	0x00009ff0


	//   ....[112]....
        /*0558*/ 	.word	0x0000a010


	//   ....[113]....
        /*055c*/ 	.word	0x0000a040


	//   ....[114]....
        /*0560*/ 	.word	0x0000a080


	//   ....[115]....
        /*0564*/ 	.word	0x0000a0d0


	//   ....[116]....
        /*0568*/ 	.word	0x0000a3e0


	//   ....[117]....
        /*056c*/ 	.word	0x0000a880


	//   ....[118]....
        /*0570*/ 	.word	0x0000a970


	//   ....[119]....
        /*0574*/ 	.word	0x0000aa10


	//   ....[120]....
        /*0578*/ 	.word	0x0000aaa0


	//   ....[121]....
        /*057c*/ 	.word	0x0000ab50


	//   ....[122]....
        /*0580*/ 	.word	0x0000abb0


	//   ....[123]....
        /*0584*/ 	.word	0x0000ac50


	//   ....[124]....
        /*0588*/ 	.word	0x0000acb0


	//   ....[125]....
        /*058c*/ 	.word	0x0000ada0


	//   ....[126]....
        /*0590*/ 	.word	0x0000ae10


	//   ....[127]....
        /*0594*/ 	.word	0x0000aeb0


	//   ....[128]....
        /*0598*/ 	.word	0x0000af10


	//   ....[129]....
        /*059c*/ 	.word	0x0000afe0


	//   ....[130]....
        /*05a0*/ 	.word	0x0000b040


	//   ....[131]....
        /*05a4*/ 	.word	0x0000b0f0


	//   ....[132]....
        /*05a8*/ 	.word	0x0000b150


	//   ....[133]....
        /*05ac*/ 	.word	0x0000b210


	//   ....[134]....
        /*05b0*/ 	.word	0x0000b2a0


	//   ....[135]....
        /*05b4*/ 	.word	0x0000b2f0


	//   ....[136]....
        /*05b8*/ 	.word	0x0000b3c0


	//   ....[137]....
        /*05bc*/ 	.word	0x0000b480


	//   ....[138]....
        /*05c0*/ 	.word	0x0000b4e0


	//   ....[139]....
        /*05c4*/ 	.word	0x0000b5a0


	//   ....[140]....
        /*05c8*/ 	.word	0x0000b610


	//   ....[141]....
        /*05cc*/ 	.word	0x0000b6f0


	//   ....[142]....
        /*05d0*/ 	.word	0x0000b750


	//   ....[143]....
        /*05d4*/ 	.word	0x0000b810


	//   ....[144]....
        /*05d8*/ 	.word	0x0000b880


	//   ....[145]....
        /*05dc*/ 	.word	0x0000b960


	//   ....[146]....
        /*05e0*/ 	.word	0x0000b9c0


	//   ....[147]....
        /*05e4*/ 	.word	0x0000ba80


	//   ....[148]....
        /*05e8*/ 	.word	0x0000baf0


	//   ....[149]....
        /*05ec*/ 	.word	0x0000bbc0


	//   ....[150]....
        /*05f0*/ 	.word	0x0000bc30


	//   ....[151]....
        /*05f4*/ 	.word	0x0000bcf0


	//   ....[152]....
        /*05f8*/ 	.word	0x0000bd50


	//   ....[153]....
        /*05fc*/ 	.word	0x0000be20


	//   ....[154]....
        /*0600*/ 	.word	0x0000be80


	//   ....[155]....
        /*0604*/ 	.word	0x0000bf40


	//   ....[156]....
        /*0608*/ 	.word	0x0000bfc0


	//   ....[157]....
        /*060c*/ 	.word	0x0000c070


	//   ....[158]....
        /*0610*/ 	.word	0x0000c1b0


	//   ....[159]....
        /*0614*/ 	.word	0x0000c250


	//   ....[160]....
        /*0618*/ 	.word	0x0000c2f0


	//   ....[161]....
        /*061c*/ 	.word	0x0000c380


	//   ....[162]....
        /*0620*/ 	.word	0x0000c420


	//   ....[163]....
        /*0624*/ 	.word	0x0000c4b0


	//   ....[164]....
        /*0628*/ 	.word	0x0000c550


	//   ....[165]....
        /*062c*/ 	.word	0x0000c5e0


	//   ....[166]....
        /*0630*/ 	.word	0x0000c680


	//   ....[167]....
        /*0634*/ 	.word	0x0000c710


	//   ....[168]....
        /*0638*/ 	.word	0x0000c7b0


	//   ....[169]....
        /*063c*/ 	.word	0x0000c840


	//   ....[170]....
        /*0640*/ 	.word	0x0000c8e0


	//   ....[171]....
        /*0644*/ 	.word	0x0000c970


	//   ....[172]....
        /*0648*/ 	.word	0x0000ca10


	//   ....[173]....
        /*064c*/ 	.word	0x0000caa0


	//   ....[174]....
        /*0650*/ 	.word	0x0000cb80


	//   ....[175]....
        /*0654*/ 	.word	0x0000cc30


	//   ....[176]....
        /*0658*/ 	.word	0x0000cc90


	//   ....[177]....
        /*065c*/ 	.word	0x0000cd40


	//   ....[178]....
        /*0660*/ 	.word	0x0000cdd0


	//   ....[179]....
        /*0664*/ 	.word	0x0000ce70


	//   ....[180]....
        /*0668*/ 	.word	0x0000cef0


	//   ....[181]....
        /*066c*/ 	.word	0x0000cf90


	//   ....[182]....
        /*0670*/ 	.word	0x0000d020


	//   ....[183]....
        /*0674*/ 	.word	0x0000d0c0


	//   ....[184]....
        /*0678*/ 	.word	0x0000d140


	//   ....[185]....
        /*067c*/ 	.word	0x0000d1e0


	//   ....[186]....
        /*0680*/ 	.word	0x0000d270


	//   ....[187]....
        /*0684*/ 	.word	0x0000d310


	//   ....[188]....
        /*0688*/ 	.word	0x0000d390


	//   ....[189]....
        /*068c*/ 	.word	0x0000d420


	//   ....[190]....
        /*0690*/ 	.word	0x0000d500


	//   ....[191]....
        /*0694*/ 	.word	0x0000d5a0


	//   ....[192]....
        /*0698*/ 	.word	0x0000d640


	//   ....[193]....
        /*069c*/ 	.word	0x0000d6f0


	//   ....[194]....
        /*06a0*/ 	.word	0x0000d750


	//   ....[195]....
        /*06a4*/ 	.word	0x0000d810


	//   ....[196]....
        /*06a8*/ 	.word	0x0000d870


	//   ....[197]....
        /*06ac*/ 	.word	0x0000d930


	//   ....[198]....
        /*06b0*/ 	.word	0x0000d990


	//   ....[199]....
        /*06b4*/ 	.word	0x0000da50


	//   ....[200]....
        /*06b8*/ 	.word	0x0000dab0


	//   ....[201]....
        /*06bc*/ 	.word	0x0000db70


	//   ....[202]....
        /*06c0*/ 	.word	0x0000dbd0


	//   ....[203]....
        /*06c4*/ 	.word	0x0000dc90


	//   ....[204]....
        /*06c8*/ 	.word	0x0000dcf0


	//   ....[205]....
        /*06cc*/ 	.word	0x0000dda0


	//   ....[206]....
        /*06d0*/ 	.word	0x0000deb0


	//----- nvinfo : EIATTR_REG_RECONFIG
	.align		4
.L_1375:
        /*06d4*/ 	.byte	0x01, 0x54
	.zero		2


	//----- nvinfo : EIATTR_SYSCALL_OFFSETS
	.align		4
        /*06d8*/ 	.byte	0x04, 0x46
        /*06da*/ 	.short	(.L_1377 - .L_1376)


	//   ....[0]....
.L_1376:
        /*06dc*/ 	.word	0x00001110


	//   ....[1]....
        /*06e0*/ 	.word	0x00007210


	//   ....[2]....
        /*06e4*/ 	.word	0x00007350


	//   ....[3]....
        /*06e8*/ 	.word	0x00007440


	//   ....[4]....
        /*06ec*/ 	.word	0x000081c0


	//----- nvinfo : EIATTR_MBARRIER_INSTR_OFFSETS
	.align		4
.L_1377:
        /*06f0*/ 	.byte	0x04, 0x39
        /*06f2*/ 	.short	(.L_1379 - .L_1378)


	//   ....[0]....
.L_1378:
        /*06f4*/ 	.word	0x00000180
        /*06f8*/ 	.word	0x000000ff
        /*06fc*/ 	.word	0x00016800
        /*0700*/ 	.short	0x0100
        /*0702*/ 	.byte	0x08
	.zero		1


	//   ....[1]....
        /*0704*/ 	.word	0x00000190
        /*0708*/ 	.word	0x000000ff
        /*070c*/ 	.word	0x00016820
        /*0710*/ 	.short	0x0100
        /*0712*/ 	.byte	0x08
	.zero		1


	//   ....[2]....
        /*0714*/ 	.word	0x00000280
        /*0718*/ 	.word	0x000000ff
        /*071c*/ 	.word	0x00016830
        /*0720*/ 	.short	0x0100
        /*0722*/ 	.byte	0x08
	.zero		1


	//   ....[3]....
        /*0724*/ 	.word	0x00000290
        /*0728*/ 	.word	0x000000ff
        /*072c*/ 	.word	0x00016840
        /*0730*/ 	.short	0x0100
        /*0732*/ 	.byte	0x08
	.zero		1


	//   ....[4]....
        /*0734*/ 	.word	0x000002a0
        /*0738*/ 	.word	0x000000ff
        /*073c*/ 	.word	0x00016838
        /*0740*/ 	.short	0x0100
        /*0742*/ 	.byte	0x08
	.zero		1


	//   ....[5]....
        /*0744*/ 	.word	0x000002b0
        /*0748*/ 	.word	0x000000ff
        /*074c*/ 	.word	0x00016848
        /*0750*/ 	.short	0x0100
        /*0752*/ 	.byte	0x08
	.zero		1


	//   ....[6]....
        /*0754*/ 	.word	0x000003e0
        /*0758*/ 	.word	0x000000ff
        /*075c*/ 	.word	0x00016850
        /*0760*/ 	.short	0x0100
        /*0762*/ 	.byte	0x08
	.zero		1


	//   ....[7]....
        /*0764*/ 	.word	0x000003f0
        /*0768*/ 	.word	0x000000ff
        /*076c*/ 	.word	0x00016860
        /*0770*/ 	.short	0x0100
        /*0772*/ 	.byte	0x08
	.zero		1


	//   ....[8]....
        /*0774*/ 	.word	0x00000400
        /*0778*/ 	.word	0x000000ff
        /*077c*/ 	.word	0x00016858
        /*0780*/ 	.short	0x0100
        /*0782*/ 	.byte	0x08
	.zero		1


	//   ....[9]....
        /*0784*/ 	.word	0x00000410
        /*0788*/ 	.word	0x000000ff
        /*078c*/ 	.word	0x00016868
        /*0790*/ 	.short	0x0100
        /*0792*/ 	.byte	0x08
	.zero		1


	//   ....[10]....
        /*0794*/ 	.word	0x00000500
        /*0798*/ 	.word	0x000000ff
        /*079c*/ 	.word	0x00016870
        /*07a0*/ 	.short	0x0100
        /*07a2*/ 	.byte	0x06
	.zero		1


	//   ....[11]....
        /*07a4*/ 	.word	0x00000510
        /*07a8*/ 	.word	0x000000ff
        /*07ac*/ 	.word	0x00016880
        /*07b0*/ 	.short	0x0100
        /*07b2*/ 	.byte	0x06
	.zero		1


	//   ....[12]....
        /*07b4*/ 	.word	0x00000520
        /*07b8*/ 	.word	0x000000ff
        /*07bc*/ 	.word	0x00016878
        /*07c0*/ 	.short	0x0100
        /*07c2*/ 	.byte	0x06
	.zero		1


	//   ....[13]....
        /*07c4*/ 	.word	0x00000530
        /*07c8*/ 	.word	0x000000ff
        /*07cc*/ 	.word	0x00016888
        /*07d0*/ 	.short	0x0100
        /*07d2*/ 	.byte	0x06
	.zero		1


	//   ....[14]....
        /*07d4*/ 	.word	0x00000660
        /*07d8*/ 	.word	0x000000ff
        /*07dc*/ 	.word	0x00016890
        /*07e0*/ 	.short	0x0100
        /*07e2*/ 	.byte	0x08
	.zero		1


	//   ....[15]....
        /*07e4*/ 	.word	0x00000670
        /*07e8*/ 	.word	0x000000ff
        /*07ec*/ 	.word	0x000168a0
        /*07f0*/ 	.short	0x0100
        /*07f2*/ 	.byte	0x08
	.zero		1


	//   ....[16]....
        /*07f4*/ 	.word	0x00000680
        /*07f8*/ 	.word	0x000000ff
        /*07fc*/ 	.word	0x00016898
        /*0800*/ 	.short	0x0100
        /*0802*/ 	.byte	0x08
	.zero		1


	//   ....[17]....
        /*0804*/ 	.word	0x00000690
        /*0808*/ 	.word	0x000000ff
        /*080c*/ 	.word	0x000168a8
        /*0810*/ 	.short	0x0100
        /*0812*/ 	.byte	0x08
	.zero		1


	//   ....[18]....
        /*0814*/ 	.word	0x000007d0
        /*0818*/ 	.word	0x000000ff
        /*081c*/ 	.word	0x000168b0
        /*0820*/ 	.short	0x0100
        /*0822*/ 	.byte	0x08
	.zero		1


	//   ....[19]....
        /*0824*/ 	.word	0x000007e0
        /*0828*/ 	.word	0x000000ff
        /*082c*/ 	.word	0x000168c0
        /*0830*/ 	.short	0x0100
        /*0832*/ 	.byte	0x08
	.zero		1


	//   ....[20]....
        /*0834*/ 	.word	0x000007f0
        /*0838*/ 	.word	0x000000ff
        /*083c*/ 	.word	0x000168b8
        /*0840*/ 	.short	0x0100
        /*0842*/ 	.byte	0x08
	.zero		1


	//   ....[21]....
        /*0844*/ 	.word	0x00000800
        /*0848*/ 	.word	0x000000ff
        /*084c*/ 	.word	0x000168c8
        /*0850*/ 	.short	0x0100
        /*0852*/ 	.byte	0x08
	.zero		1


	//   ....[22]....
        /*0854*/ 	.word	0x00001130
        /*0858*/ 	.word	0x000000ff
        /*085c*/ 	.word	0x00016800
        /*0860*/ 	.short	0x010a
        /*0862*/ 	.byte	0x28
	.zero		1


	//   ....[23]....
        /*0864*/ 	.word	0x000011a0
        /*0868*/ 	.word	0x000000ff
        /*086c*/ 	.word	0x00016830
        /*0870*/ 	.short	0x010a
        /*0872*/ 	.byte	0x28
	.zero		1


	//   ....[24]....
        /*0874*/ 	.word	0x00001200
        /*0878*/ 	.word	0x000000ff
        /*087c*/ 	.word	0x00016830
        /*0880*/ 	.short	0x010a
        /*0882*/ 	.byte	0x28
	.zero		1


	//   ....[25]....
        /*0884*/ 	.word	0x00001eb0
        /*0888*/ 	.word	0x000000ff
        /*088c*/ 	.word	0x00000000
        /*0890*/ 	.short	0x0101
        /*0892*/ 	.byte	0x04
	.zero		1


	//   ....[26]....
        /*0894*/ 	.word	0x00003360
        /*0898*/ 	.word	0x000000ff
        /*089c*/ 	.word	0x00016830
        /*08a0*/ 	.short	0x010a
        /*08a2*/ 	.byte	0x0a
	.zero		1


	//   ....[27]....
        /*08a4*/ 	.word	0x000033a0
        /*08a8*/ 	.word	0x000000ff
        /*08ac*/ 	.word	0x00016830
        /*08b0*/ 	.short	0x010a
        /*08b2*/ 	.byte	0x0a
	.zero		1


	//   ....[28]....
        /*08b4*/ 	.word	0x000035e0
        /*08b8*/ 	.word	0x000000ff
        /*08bc*/ 	.word	0x00016850
        /*08c0*/ 	.short	0x010a
        /*08c2*/ 	.byte	0x0a
	.zero		1


	//   ....[29]....
        /*08c4*/ 	.word	0x00003620
        /*08c8*/ 	.word	0x000000ff
        /*08cc*/ 	.word	0x00016850
        /*08d0*/ 	.short	0x010a
        /*08d2*/ 	.byte	0x0a
	.zero		1


	//   ....[30]....
        /*08d4*/ 	.word	0x00003e10
        /*08d8*/ 	.word	0x000000ff
        /*08dc*/ 	.word	0x00000000
        /*08e0*/ 	.short	0x0101
        /*08e2*/ 	.byte	0x06
	.zero		1


	//   ....[31]....
        /*08e4*/ 	.word	0x00004c00
        /*08e8*/ 	.word	0x000000ff
        /*08ec*/ 	.word	0x00000000
        /*08f0*/ 	.short	0x0101
        /*08f2*/ 	.byte	0x05
	.zero		1


	//   ....[32]....
        /*08f4*/ 	.word	0x00005030
        /*08f8*/ 	.word	0x000000ff
        /*08fc*/ 	.word	0x00016850
        /*0900*/ 	.short	0x010a
        /*0902*/ 	.byte	0x05
	.zero		1


	//   ....[33]....
        /*0904*/ 	.word	0x00005070
        /*0908*/ 	.word	0x000000ff
        /*090c*/ 	.word	0x00016850
        /*0910*/ 	.short	0x010a
        /*0912*/ 	.byte	0x05
	.zero		1


	//   ....[34]....
        /*0914*/ 	.word	0x00005640
        /*0918*/ 	.word	0x000000ff
        /*091c*/ 	.word	0x00000000
        /*0920*/ 	.short	0x0101
        /*0922*/ 	.byte	0x04
	.zero		1


	//   ....[35]....
        /*0924*/ 	.word	0x00006060
        /*0928*/ 	.word	0x000000ff
        /*092c*/ 	.word	0x00000000
        /*0930*/ 	.short	0x0101
        /*0932*/ 	.byte	0x04
	.zero		1


	//   ....[36]....
        /*0934*/ 	.word	0x000078b0
        /*0938*/ 	.word	0x000000ff
        /*093c*/ 	.word	0x00016840
        /*0940*/ 	.short	0x010a
        /*0942*/ 	.byte	0x2d
	.zero		1


	//   ....[37]....
        /*0944*/ 	.word	0x00007f60
        /*0948*/ 	.word	0x000000ff
        /*094c*/ 	.word	0x00016830
        /*0950*/ 	.short	0x0107
        /*0952*/ 	.byte	0x2d
	.zero		1


	//   ....[38]....
        /*0954*/ 	.word	0x00007ff0
        /*0958*/ 	.word	0x000000ff
        /*095c*/ 	.word	0x00016830
        /*0960*/ 	.short	0x0101
        /*0962*/ 	.byte	0x2d
	.zero		1


	//   ....[39]....
        /*0964*/ 	.word	0x00008c80
        /*0968*/ 	.word	0x000000ff
        /*096c*/ 	.word	0x00016800
        /*0970*/ 	.short	0x0107
        /*0972*/ 	.byte	0x2d
	.zero		1


	//   ....[40]....
        /*0974*/ 	.word	0x00008cc0
        /*0978*/ 	.word	0x000000ff
        /*097c*/ 	.word	0x00016800
        /*0980*/ 	.short	0x0101
        /*0982*/ 	.byte	0x2d
	.zero		1


	//   ....[41]....
        /*0984*/ 	.word	0x00008cd0
        /*0988*/ 	.word	0x000000ff
        /*098c*/ 	.word	0x00016820
        /*0990*/ 	.short	0x010a
        /*0992*/ 	.byte	0x2d
	.zero		1


	//   ....[42]....
        /*0994*/ 	.word	0x000090b0
        /*0998*/ 	.word	0x00000007
        /*099c*/ 	.word	0x00016840
        /*09a0*/ 	.short	0x010a
        /*09a2*/ 	.byte	0x3f
	.zero		1


	//   ....[43]....
        /*09a4*/ 	.word	0x00009590
        /*09a8*/ 	.word	0x00000007
        /*09ac*/ 	.word	0x00016830
        /*09b0*/ 	.short	0x0107
        /*09b2*/ 	.byte	0x3f
	.zero		1


	//   ....[44]....
        /*09b4*/ 	.word	0x00009660
        /*09b8*/ 	.word	0x00000007
        /*09bc*/ 	.word	0x00016830
        /*09c0*/ 	.short	0x0101
        /*09c2*/ 	.byte	0x3f
	.zero		1


	//   ....[45]....
        /*09c4*/ 	.word	0x000096c0
        /*09c8*/ 	.word	0x00000007
        /*09cc*/ 	.word	0x00016860
        /*09d0*/ 	.short	0x010a
        /*09d2*/ 	.byte	0x3f
	.zero		1


	//   ....[46]....
        /*09d4*/ 	.word	0x00009ab0
        /*09d8*/ 	.word	0x00000007
        /*09dc*/ 	.word	0x00016850
        /*09e0*/ 	.short	0x0107
        /*09e2*/ 	.byte	0x3f
	.zero		1


	//   ....[47]....
        /*09e4*/ 	.word	0x00009c20
        /*09e8*/ 	.word	0x00000007
        /*09ec*/ 	.word	0x00016850
        /*09f0*/ 	.short	0x0101
        /*09f2*/ 	.byte	0x3f
	.zero		1


	//   ....[48]....
        /*09f4*/ 	.word	0x00009de0
        /*09f8*/ 	.word	0x00000000
        /*09fc*/ 	.word	0x00016860
        /*0a00*/ 	.short	0x010a
        /*0a02*/ 	.byte	0x3f
	.zero		1


	//   ....[49]....
        /*0a04*/ 	.word	0x0000a200
        /*0a08*/ 	.word	0x00000000
        /*0a0c*/ 	.word	0x00016850
        /*0a10*/ 	.short	0x0107
        /*0a12*/ 	.byte	0x3f
	.zero		1


	//   ....[50]....
        /*0a14*/ 	.word	0x0000a2e0
        /*0a18*/ 	.word	0x00000000
        /*0a1c*/ 	.word	0x00016850
        /*0a20*/ 	.short	0x0101
        /*0a22*/ 	.byte	0x3f
	.zero		1


	//   ....[51]....
        /*0a24*/ 	.word	0x0000a370
        /*0a28*/ 	.word	0x00000007
        /*0a2c*/ 	.word	0x00016820
        /*0a30*/ 	.short	0x010a
        /*0a32*/ 	.byte	0x3f
	.zero		1


	//   ....[52]....
        /*0a34*/ 	.word	0x0000a4d0
        /*0a38*/ 	.word	0x00000005
        /*0a3c*/ 	.word	0x00016840
        /*0a40*/ 	.short	0x010a
        /*0a42*/ 	.byte	0x3f
	.zero		1


	//   ....[53]....
        /*0a44*/ 	.word	0x0000a570
        /*0a48*/ 	.word	0x00000003
        /*0a4c*/ 	.word	0x00016840
        /*0a50*/ 	.short	0x010a
        /*0a52*/ 	.byte	0x3f
	.zero		1


	//   ....[54]....
        /*0a54*/ 	.word	0x0000a5b0
        /*0a58*/ 	.word	0x00000005
        /*0a5c*/ 	.word	0x00016860
        /*0a60*/ 	.short	0x010a
        /*0a62*/ 	.byte	0x3f
	.zero		1


	//   ....[55]....
        /*0a64*/ 	.word	0x0000a5f0
        /*0a68*/ 	.word	0x00000003
        /*0a6c*/ 	.word	0x00016860
        /*0a70*/ 	.short	0x010a
        /*0a72*/ 	.byte	0x3f
	.zero		1


	//   ....[56]....
        /*0a74*/ 	.word	0x0000a660
        /*0a78*/ 	.word	0x00000003
        /*0a7c*/ 	.word	0x00016800
        /*0a80*/ 	.short	0x010a
        /*0a82*/ 	.byte	0x3f
	.zero		1


	//   ....[57]....
        /*0a84*/ 	.word	0x0000a6c0
        /*0a88*/ 	.word	0x00000003
        /*0a8c*/ 	.word	0x00016830
        /*0a90*/ 	.short	0x010a
        /*0a92*/ 	.byte	0x3f
	.zero		1


	//   ....[58]....
        /*0a94*/ 	.word	0x0000a720
        /*0a98*/ 	.word	0x00000005
        /*0a9c*/ 	.word	0x00016830
        /*0aa0*/ 	.short	0x010a
        /*0aa2*/ 	.byte	0x3f
	.zero		1


	//   ....[59]....
        /*0aa4*/ 	.word	0x0000a780
        /*0aa8*/ 	.word	0x00000005
        /*0aac*/ 	.word	0x00016850
        /*0ab0*/ 	.short	0x010a
        /*0ab2*/ 	.byte	0x3f
	.zero		1


	//   ....[60]....
        /*0ab4*/ 	.word	0x0000a7e0
        /*0ab8*/ 	.word	0x00000003
        /*0abc*/ 	.word	0x00016850
        /*0ac0*/ 	.short	0x010a
        /*0ac2*/ 	.byte	0x3f
	.zero		1


	//   ....[61]....
        /*0ac4*/ 	.word	0x0000a8c0
        /*0ac8*/ 	.word	0x00000002
        /*0acc*/ 	.word	0x00016840
        /*0ad0*/ 	.short	0x010a
        /*0ad2*/ 	.byte	0x3f
	.zero		1


	//   ....[62]....
        /*0ad4*/ 	.word	0x0000c0b0
        /*0ad8*/ 	.word	0x00000003
        /*0adc*/ 	.word	0x00016820
        /*0ae0*/ 	.short	0x010a
        /*0ae2*/ 	.byte	0x3f
	.zero		1


	//   ....[63]....
        /*0ae4*/ 	.word	0x0000c100
        /*0ae8*/ 	.word	0x00000007
        /*0aec*/ 	.word	0x00016840
        /*0af0*/ 	.short	0x010a
        /*0af2*/ 	.byte	0x3f
	.zero		1


	//   ....[64]....
        /*0af4*/ 	.word	0x0000cad0
        /*0af8*/ 	.word	0x00000007
        /*0afc*/ 	.word	0x00016860
        /*0b00*/ 	.short	0x010a
        /*0b02*/ 	.byte	0x3f
	.zero		1


	//   ....[65]....
        /*0b04*/ 	.word	0x0000d450
        /*0b08*/ 	.word	0x00000000
        /*0b0c*/ 	.word	0x00016860
        /*0b10*/ 	.short	0x010a
        /*0b12*/ 	.byte	0x3f
	.zero		1


	//   ....[66]....
        /*0b14*/ 	.word	0x0000ddd0
        /*0b18*/ 	.word	0x00000007
        /*0b1c*/ 	.word	0x00016820
        /*0b20*/ 	.short	0x010a
        /*0b22*/ 	.byte	0x3f
	.zero		1


	//   ....[67]....
        /*0b24*/ 	.word	0x0000df70
        /*0b28*/ 	.word	0x00000005
        /*0b2c*/ 	.word	0x00016840
        /*0b30*/ 	.short	0x010a
        /*0b32*/ 	.byte	0x3f
	.zero		1


	//   ....[68]....
        /*0b34*/ 	.word	0x0000dfc0
        /*0b38*/ 	.word	0x00000003
        /*0b3c*/ 	.word	0x00016840
        /*0b40*/ 	.short	0x010a
        /*0b42*/ 	.byte	0x3f
	.zero		1


	//   ....[69]....
        /*0b44*/ 	.word	0x0000e010
        /*0b48*/ 	.word	0x00000005
        /*0b4c*/ 	.word	0x00016860
        /*0b50*/ 	.short	0x010a
        /*0b52*/ 	.byte	0x3f
	.zero		1


	//----- nvinfo : EIATTR_NUM_MBARRIERS
	.align		4
.L_1379:
        /*0b54*/ 	.byte	0x03, 0x38
        /*0b56*/ 	.short	0x0016


	//----- nvinfo : EIATTR_EXIT_INSTR_OFFSETS
	.align		4
        /*0b58*/ 	.byte	0x04, 0x1c
        /*0b5a*/ 	.short	(.L_1381 - .L_1380)


	//   ....[0]....
.L_1380:
        /*0b5c*/ 	.word	0x0000a640


	//----- nvinfo : EIATTR_MAX_THREADS
	.align		4
.L_1381:
        /*0b60*/ 	.byte	0x04, 0x05
        /*0b62*/ 	.short	(.L_1383 - .L_1382)
.L_1382:
        /*0b64*/ 	.word	0x00000200
        /*0b68*/ 	.word	0x00000001
        /*0b6c*/ 	.word	0x00000001


	//----- nvinfo : EIATTR_CRS_STACK_SIZE
	.align		4
.L_1383:
        /*0b70*/ 	.byte	0x04, 0x1e
        /*0b72*/ 	.short	(.L_1385 - .L_1384)
.L_1384:
        /*0b74*/ 	.word	0x00000000


	//----- nvinfo : EIATTR_CBANK_PARAM_SIZE
	.align		4
.L_1385:
        /*0b78*/ 	.byte	0x03, 0x19
        /*0b7a*/ 	.short	0x0a70


	//----- nvinfo : EIATTR_PARAM_CBANK
	.align		4
        /*0b7c*/ 	.byte	0x04, 0x0a
        /*0b7e*/ 	.short	(.L_1387 - .L_1386)
	.align		4
.L_1386:
        /*0b80*/ 	.word	index@(.nv.constant0._ZN7cutlass13device_kernelIN5flash11enable_sm90INS1_16FlashAttnFwdSm90INS1_25CollectiveMainloopFwdSm90ILi2EN4cute5tupleIJNS5_1CILi1EEES8_S8_EEENS6_IJNS7_ILi192EEENS7_ILi128EEENS7_ILi64EEEEEELi64ENS_10bfloat16_tEfNS_4arch4Sm90ELb0ELb0ELb0ELb0ELb1ELb0ELb0ELb1ELb1ELb1ELb1ELb0EEENS1_21CollectiveEpilogueFwdINS6_IJSA_SC_SB_EEES9_SE_SG_Li384ELb0ELb1ELb1ELb0EEENS1_19SingleTileSchedulerILb0ELb1ELb1ELi192EEEEEEEEEvNT_6ParamsE)
        /*0b84*/ 	.short	0x0210
        /*0b86*/ 	.short	0x0a70


	//----- nvinfo : EIATTR_SW_WAR
	.align		4
.L_1387:
        /*0b88*/ 	.byte	0x04, 0x36
        /*0b8a*/ 	.short	(.L_1389 - .L_1388)
.L_1388:
        /*0b8c*/ 	.word	0x00000008
.L_1389:


//--------------------- .nv.info._ZN7cutlass13device_kernelIN5flash11enable_sm90INS1_16FlashAttnFwdSm90INS1_25CollectiveMainloopFwdSm90ILi2EN4cute5tupleIJNS5_1CILi1EEES8_S8_EEENS6_IJNS7_ILi192EEENS7_ILi128EEENS7_ILi64EEEEEELi64ENS_10bfloat16_tEfNS_4arch4Sm90ELb0ELb0ELb0ELb1ELb1ELb0ELb0ELb1ELb1ELb1ELb1ELb0EEENS1_21CollectiveEpilogueFwdINS6_IJSA_SC_SB_EEES9_SE_SG_Li384ELb1ELb1ELb1ELb0EEENS1_36VarlenDynamicPersistentTileSchedulerILi192ELi128ELi384ELi128ELb1ELb1ELb1ELb0ELb1ELb1EEEEEEEEEvNT_6ParamsE --------------------------
	.section	.nv.info._ZN7cutlass13device_kernelIN5flash11enable_sm90INS1_16FlashAttnFwdSm90INS1_25CollectiveMainloopFwdSm90ILi2EN4cute5tupleIJNS5_1CILi1EEES8_S8_EEENS6_IJNS7_ILi192EEENS7_ILi128EEENS7_ILi64EEEEEELi64ENS_10bfloat16_tEfNS_4arch4Sm90ELb0ELb0ELb0ELb1ELb1ELb0ELb0ELb1ELb1ELb1ELb1ELb0EEENS1_21CollectiveEpilogueFwdINS6_IJSA_SC_SB_EEES9_SE_SG_Li384ELb1ELb1ELb1ELb0EEENS1_36VarlenDynamicPersistentTileSchedulerILi192ELi128ELi384ELi128ELb1ELb1ELb1ELb0ELb1ELb1EEEEEEEEEvNT_6ParamsE,"",@"SHT_CUDA_INFO"
	.sectionflags	@""
	.align	4


	//----- nvinfo : EIATTR_CUDA_API_VERSION
	.align		4
        /*0000*/ 	.byte	0x04, 0x37
        /*0002*/ 	.short	(.L_1391 - .L_1390)
.L_1390:
        /*0004*/ 	.word	0x00000082


	//----- nvinfo : EIATTR_KPARAM_INFO
	.align		4
.L_1391:
        /*0008*/ 	.byte	0x04, 0x17
        /*000a*/ 	.short	(.L_1393 - .L_1392)
.L_1392:
        /*000c*/ 	.word	0x00000000
        /*0010*/ 	.short	0x0000
        /*0012*/ 	.short	0x0070
        /*0014*/ 	.byte	0x00, 0xf0, 0x01, 0x2a


	//----- nvinfo : EIATTR_SPARSE_MMA_MASK
	.align		4
.L_1393:
        /*0018*/ 	.byte	0x03, 0x50
        /*001a*/ 	.short	0x0000


	//----- nvinfo : EIATTR_MAXREG_COUNT
	.align		4
        /*001c*/ 	.byte	0x03, 0x1b
        /*001e*/ 	.short	0x0080


	//----- nvinfo : EIATTR_NUM_BARRIERS
	.align		4
        /*0020*/ 	.byte	0x02, 0x4c
        /*0022*/ 	.byte	0x10
	.zero		1


	//----- nvinfo : EIATTR_EXTERNS
	.align		4
        /*0024*/ 	.byte	0x04, 0x0f
        /*0026*/ 	.short	(.L_1395 - .L_1394)


	//   ....[0]....
	.align		4
.L_1394:
        /*0028*/ 	.word	index@(__assertfail)


	//----- nvinfo : EIATTR_ANNOTATIONS
	.align		4
.L_1395:
        /*002c*/ 	.byte	0x04, 0x55
        /*002e*/ 	.short	(.L_1397 - .L_1396)


	//   ....[0]....
.L_1396:
        /* <DEDUP_REMOVED lines=47> */


	//----- nvinfo : EIATTR_MERCURY_ISA_VERSION
	.align		4
.L_1397:
        /*0310*/ 	.byte	0x03, 0x5f
        /*0312*/ 	.short	0x0101


	//----- nvinfo : EIATTR_UNUSED_LOAD_BYTE_OFFSET
	.align		4
        /*0314*/ 	.byte	0x04, 0x44
        /*0316*/ 	.short	(.L_1399 - .L_1398)


	//   ....[0]....
.L_1398:
        /*0318*/ 	.word	0x00000960
        /*031c*/ 	.word	0x0000fff0


	//   ....[1]....
        /*0320*/ 	.word	0x00005f20
        /*0324*/ 	.word	0x0000fff0


	//----- nvinfo : EIATTR_INT_WARP_WIDE_INSTR_OFFSETS
	.align		4
.L_1399:
        /*0328*/ 	.byte	0x04, 0x31
        /*032a*/ 	.short	(.L_1401 - .L_1400)


	//   ....[0]....
.L_1400:
        /*032c*/ 	.word	0x000000c0


	//   ....[1]....
        /*0330*/ 	.word	0x000000d0


	//   ....[2]....
        /*0334*/ 	.word	0x00000170


	//   ....[3]....
        /*0338*/ 	.word	0x000096b0


	//   ....[4]....
        /*033c*/ 	.word	0x00009740


	//   ....[5]....
        /*0340*/ 	.word	0x0000c860


	//   ....[6]....
        /*0344*/ 	.word	0x0000c8f0


	//----- nvinfo : EIATTR_COOP_GROUP_MASK_REGIDS
	.align		4
.L_1401:
        /*0348*/ 	.byte	0x04, 0x29
        /*034a*/ 	.short	(.L_1403 - .L_1402)


	//   ....[0]....
.L_1402:
        /*034c*/ 	.word	0xffffffff


	//   ....[1]....
        /*0350*/ 	.word	0xffffffff


	//   ....[2]....
        /*0354*/ 	.word	0xffffffff


	//   ....[3]....
        /*0358*/ 	.word	0xffffffff


	//   ....[4]....
        /*035c*/ 	.word	0xffffffff


	//   ....[5]....
        /*0360*/ 	.word	0xffffffff


	//   ....[6]....
        /*0364*/ 	.word	0xffffffff


	//   ....[7]....
        /*0368*/ 	.word	0xffffffff


	//   ....[8]....
        /*036c*/ 	.word	0xffffffff


	//   ....[9]....
        /*0370*/ 	.word	0xffffffff


	//   ....[10]....
        /*0374*/ 	.word	0xffffffff


	//   ....[11]....
        /*0378*/ 	.word	0xffffffff


	//   ....[12]....
        /*037c*/ 	.word	0xffffffff


	//   ....[13]....
        /*0380*/ 	.word	0xffffffff


	//   ....[14]....
        /*0384*/ 	.word	0xffffffff


	//   ....[15]....
        /*0388*/ 	.word	0xffffffff


	//   ....[16]....
        /*038c*/ 	.word	0xffffffff


	//   ....[17]....
        /*0390*/ 	.word	0xffffffff


	//   ....[18]....
        /*0394*/ 	.word	0xffffffff


	//   ....[19]....
        /*0398*/ 	.word	0xffffffff


	//   ....[20]....
        /*039c*/ 	.word	0xffffffff


	//   ....[21]....
        /*03a0*/ 	.word	0xffffffff


	//   ....[22]....
        /*03a4*/ 	.word	0xffffffff


	//   ....[23]....
        /*03a8*/ 	.word	0xffffffff


	//   ....[24]....
        /*03ac*/ 	.word	0xffffffff


	//   ....[25]....
        /*03b0*/ 	.word	0xffffffff


	//   ....[26]....
        /*03b4*/ 	.word	0xffffffff


	//   ....[27]....
        /*03b8*/ 	.word	0xffffffff


	//   ....[28]....
        /*03bc*/ 	.word	0xffffffff


	//   ....[29]....
        /*03c0*/ 	.word	0xffffffff


	//   ....[30]....
        /*03c4*/ 	.word	0xffffffff


	//   ....[31]....
        /*03c8*/ 	.word	0xffffffff


	//   ....[32]....
        /*03cc*/ 	.word	0xffffffff


	//   ....[33]....
        /*03d0*/ 	.word	0xffffffff


	//   ....[34]....
        /*03d4*/ 	.word	0xffffffff


	//   ....[35]....
        /*03d8*/ 	.word	0xffffffff


	//   ....[36]....
        /*03dc*/ 	.word	0xffffffff


	//   ....[37]....
        /*03e0*/ 	.word	0xffffffff


	//   ....[38]....
        /*03e4*/ 	.word	0xffffffff


	//   ....[39]....
        /*03e8*/ 	.word	0xffffffff


	//   ....[40]....
        /*03ec*/ 	.word	0xffffffff


	//   ....[41]....
        /*03f0*/ 	.word	0xffffffff


	//   ....[42]....
        /*03f4*/ 	.word	0xffffffff


	//   ....[43]....
        /*03f8*/ 	.word	0xffffffff


	//   ....[44]....
        /*03fc*/ 	.word	0xffffffff


	//   ....[45]....
        /*0400*/ 	.word	0xffffffff


	//   ....[46]....
        /*0404*/ 	.word	0xffffffff


	//   ....[47]....
        /*0408*/ 	.word	0xffffffff


	//   ....[48]....
        /*040c*/ 	.word	0xffffffff


	//   ....[49]....
        /*0410*/ 	.word	0xffffffff


	//   ....[50]....
        /*0414*/ 	.word	0xffffffff


	//   ....[51]....
        /*0418*/ 	.word	0xffffffff


	//   ....[52]....
        /*041c*/ 	.word	0xffffffff


	//   ....[53]....
        /*0420*/ 	.word	0xffffffff


	//   ....[54]....
        /*0424*/ 	.word	0xffffffff


	//   ....[55]....
        /*0428*/ 	.word	0xffffffff


	//   ....[56]....
        /*042c*/ 	.word	0xffffffff


	//   ....[57]....
        /*0430*/ 	.word	0xffffffff


	//   ....[58]....
        /*0434*/ 	.word	0xffffffff


	//   ....[59]....
        /*0438*/ 	.word	0xffffffff


	//   ....[60]....
        /*043c*/ 	.word	0xffffffff


	//   ....[61]....
        /*0440*/ 	.word	0xffffffff


	//   ....[62]....
        /*0444*/ 	.word	0xffffffff


	//   ....[63]....
        /*0448*/ 	.word	0xffffffff


	//   ....[64]....
        /*044c*/ 	.word	0xffffffff


	//   ....[65]....
        /*0450*/ 	.word	0xffffffff


	//   ....[66]....
        /*0454*/ 	.word	0xffffffff


	//   ....[67]....
        /*0458*/ 	.word	0xffffffff


	//   ....[68]....
        /*045c*/ 	.word	0xffffffff


	//   ....[69]....
        /*0460*/ 	.word	0xffffffff


	//   ....[70]....
        /*0464*/ 	.word	0xffffffff


	//   ....[71]....
        /*0468*/ 	.word	0xffffffff


	//   ....[72]....
        /*046c*/ 	.word	0xffffffff


	//   ....[73]....
        /*0470*/ 	.word	0xffffffff


	//   ....[74]....
        /*0474*/ 	.word	0xffffffff


	//   ....[75]....
        /*0478*/ 	.word	0xffffffff


	//   ....[76]....
        /*047c*/ 	.word	0xffffffff


	//   ....[77]....
        /*0480*/ 	.word	0xffffffff


	//   ....[78]....
        /*0484*/ 	.word	0xffffffff


	//   ....[79]....
        /*0488*/ 	.word	0xffffffff


	//   ....[80]....
        /*048c*/ 	.word	0xffffffff


	//   ....[81]....
        /*0490*/ 	.word	0xffffffff


	//   ....[82]....
        /*0494*/ 	.word	0xffffffff


	//   ....[83]....
        /*0498*/ 	.word	0xffffffff


	//   ....[84]....
        /*049c*/ 	.word	0xffffffff


	//   ....[85]....
        /*04a0*/ 	.word	0xffffffff


	//   ....[86]....
        /*04a4*/ 	.word	0xffffffff


	//   ....[87]....
        /*04a8*/ 	.word	0xffffffff


	//   ....[88]....
        /*04ac*/ 	.word	0xffffffff


	//   ....[89]....
        /*04b0*/ 	.word	0xffffffff


	//   ....[90]....
        /*04b4*/ 	.word	0xffffffff


	//   ....[91]....
        /*04b8*/ 	.word	0xffffffff


	//   ....[92]....
        /*04bc*/ 	.word	0xffffffff


	//   ....[93]....
        /*04c0*/ 	.word	0xffffffff


	//   ....[94]....
        /*04c4*/ 	.word	0xffffffff


	//   ....[95]....
        /*04c8*/ 	.word	0xffffffff


	//   ....[96]....
        /*04cc*/ 	.word	0xffffffff


	//   ....[97]....
        /*04d0*/ 	.word	0xffffffff


	//   ....[98]....
        /*04d4*/ 	.word	0xffffffff


	//   ....[99]....
        /*04d8*/ 	.word	0xffffffff


	//   ....[100]....
        /*04dc*/ 	.word	0xffffffff


	//   ....[101]....
        /*04e0*/ 	.word	0xffffffff


	//   ....[102]....
        /*04e4*/ 	.word	0xffffffff


	//   ....[103]....
        /*04e8*/ 	.word	0xffffffff


	//   ....[104]....
        /*04ec*/ 	.word	0xffffffff


	//   ....[105]....
        /*04f0*/ 	.word	0xffffffff


	//   ....[106]....
        /*04f4*/ 	.word	0xffffffff


	//   ....[107]....
        /*04f8*/ 	.word	0xffffffff


	//   ....[108]....
        /*04fc*/ 	.word	0xffffffff


	//   ....[109]....
        /*0500*/ 	.word	0xffffffff


	//   ....[110]....
        /*0504*/ 	.word	0xffffffff


	//   ....[111]....
        /*0508*/ 	.word	0xffffffff


	//   ....[112]....
        /*050c*/ 	.word	0xffffffff


	//   ....[113]....
        /*0510*/ 	.word	0xffffffff


	//   ....[114]....
        /*0514*/ 	.word	0xffffffff


	//   ....[115]....
        /*0518*/ 	.word	0xffffffff


	//   ....[116]....
        /*051c*/ 	.word	0xffffffff


	//   ....[117]....
        /*0520*/ 	.word	0xffffffff


	//   ....[118]....
        /*0524*/ 	.word	0xffffffff


	//   ....[119]....
        /*0528*/ 	.word	0xffffffff


	//   ....[120]....
        /*052c*/ 	.word	0xffffffff


	//   ....[121]....
        /*0530*/ 	.word	0xffffffff


	//   ....[122]....
        /*0534*/ 	.word	0xffffffff


	//   ....[123]....
        /*0538*/ 	.word	0xffffffff


	//   ....[124]....
        /*053c*/ 	.word	0xffffffff


	//   ....[125]....
        /*0540*/ 	.word	0xffffffff


	//   ....[126]....
        /*0544*/ 	.word	0xffffffff


	//   ....[127]....
        /*0548*/ 	.word	0xffffffff


	//   ....[128]....
        /*054c*/ 	.word	0xffffffff


	//   ....[129]....
        /*0550*/ 	.word	0xffffffff


	//   ....[130]....
        /*0554*/ 	.word	0xffffffff


	//   ....[131]....
        /*0558*/ 	.word	0xffffffff


	//   ....[132]....
        /*055c*/ 	.word	0xffffffff


	//   ....[133]....
        /*0560*/ 	.word	0xffffffff


	//   ....[134]....
        /*0564*/ 	.word	0xffffffff


	//   ....[135]....
        /*0568*/ 	.word	0xffffffff


	//   ....[136]....
        /*056c*/ 	.word	0xffffffff


	//   ....[137]....
        /*0570*/ 	.word	0xffffffff


	//   ....[138]....
        /*0574*/ 	.word	0xffffffff


	//   ....[139]....
        /*0578*/ 	.word	0xffffffff


	//   ....[140]....
        /*057c*/ 	.word	0xffffffff


	//   ....[141]....
        /*0580*/ 	.word	0xffffffff


	//   ....[142]....
        /*0584*/ 	.word	0xffffffff


	//   ....[143]....
        /*0588*/ 	.word	0xffffffff


	//   ....[144]....
        /*058c*/ 	.word	0xffffffff


	//   ....[145]....
        /*0590*/ 	.word	0xffffffff


	//   ....[146]....
        /*0594*/ 	.word	0xffffffff


	//   ....[147]....
        /*0598*/ 	.word	0xffffffff


	//   ....[148]....
        /*059c*/ 	.word	0xffffffff


	//   ....[149]....
        /*05a0*/ 	.word	0xffffffff


	//   ....[150]....
        /*05a4*/ 	.word	0xffffffff


	//   ....[151]....
        /*05a8*/ 	.word	0xffffffff


	//   ....[152]....
        /*05ac*/ 	.word	0xffffffff


	//   ....[153]....
        /*05b0*/ 	.word	0xffffffff


	//   ....[154]....
        /*05b4*/ 	.word	0xffffffff


	//   ....[155]....
        /*05b8*/ 	.word	0xffffffff


	//   ....[156]....
        /*05bc*/ 	.word	0xffffffff


	//   ....[157]....
        /*05c0*/ 	.word	0xffffffff


	//   ....[158]....
        /*05c4*/ 	.word	0xffffffff


	//   ....[159]....
        /*05c8*/ 	.word	0xffffffff


	//   ....[160]....
        /*05cc*/ 	.word	0xffffffff


	//   ....[161]....
        /*05d0*/ 	.word	0xffffffff


	//   ....[162]....
        /*05d4*/ 	.word	0xffffffff


	//   ....[163]....
        /*05d8*/ 	.word	0xffffffff


	//   ....[164]....
        /*05dc*/ 	.word	0xffffffff


	//   ....[165]....
        /*05e0*/ 	.word	0xffffffff


	//   ....[166]....
        /*05e4*/ 	.word	0xffffffff


	//   ....[167]....
        /*05e8*/ 	.word	0x0500000f


	//   ....[168]....
        /*05ec*/ 	.word	0x0500000f


	//   ....[169]....
        /*05f0*/ 	.word	0x0500000f


	//   ....[170]....
        /*05f4*/ 	.word	0x0500000f


	//   ....[171]....
        /*05f8*/ 	.word	0x0500000f


	//   ....[172]....
        /*05fc*/ 	.word	0x0500000f


	//   ....[173]....
        /*0600*/ 	.word	0x0500000f


	//   ....[174]....
        /*0604*/ 	.word	0x0500000f


	//   ....[175]....
        /*0608*/ 	.word	0x0500000f


	//   ....[176]....
        /*060c*/ 	.word	0x0500000f


	//   ....[177]....
        /*0610*/ 	.word	0x0500000f


	//   ....[178]....
        /*0614*/ 	.word	0x0500000f


	//   ....[179]....
        /*0618*/ 	.word	0x0500000f


	//   ....[180]....
        /*061c*/ 	.word	0x0500000f


	//   ....[181]....
        /*0620*/ 	.word	0x0500000f


	//   ....[182]....
        /*0624*/ 	.word	0x0500000f


	//   ....[183]....
        /*0628*/ 	.word	0x0500000f


	//   ....[184]....
        /*062c*/ 	.word	0x0500000f


	//   ....[185]....
        /*0630*/ 	.word	0x0500000f


	//   ....[186]....
        /*0634*/ 	.word	0x0500000f


	//   ....[187]....
        /*0638*/ 	.word	0x0500000f


	//   ....[188]....
        /*063c*/ 	.word	0x0500000f


	//   ....[189]....
        /*0640*/ 	.word	0x0500000f


	//   ....[190]....
        /*0644*/ 	.word	0x0500000f


	//   ....[191]....
        /*0648*/ 	.word	0x0500000f


	//   ....[192]....
        /*064c*/ 	.word	0x0500000f


	//   ....[193]....
        /*0650*/ 	.word	0x0500000f


	//   ....[194]....
        /*0654*/ 	.word	0x0500000f


	//   ....[195]....
        /*0658*/ 	.word	0x0500000f


	//   ....[196]....
        /*065c*/ 	.word	0x0500000f


	//   ....[197]....
        /*0660*/ 	.word	0x0500000f


	//   ....[198]....
        /*0664*/ 	.word	0x0500000f


	//   ....[199]....
        /*0668*/ 	.word	0x0500000f


	//   ....[200]....
        /*066c*/ 	.word	0x0500000f


	//   ....[201]....
        /*0670*/ 	.word	0x0500000f


	//   ....[202]....
        /*0674*/ 	.word	0x0500000f


	//   ....[203]....
        /*0678*/ 	.word	0x0500000f


	//   ....[204]....
        /*067c*/ 	.word	0x0500000f


	//   ....[205]....
        /*0680*/ 	.word	0x0500000f


	//   ....[206]....
        /*0684*/ 	.word	0x0500000f


	//   ....[207]....
        /*0688*/ 	.word	0x0500000f


	//   ....[208]....
        /*068c*/ 	.word	0x0500000f


	//   ....[209]....
        /*0690*/ 	.word	0x0500000f


	//   ....[210]....
        /*0694*/ 	.word	0x0500000f


	//   ....[211]....
        /*0698*/ 	.word	0x0500000f


	//   ....[212]....
        /*069c*/ 	.word	0x0500000f


	//   ....[213]....
        /*06a0*/ 	.word	0x0500000f


	//   ....[214]....
        /*06a4*/ 	.word	0x0500000f


	//   ....[215]....
        /*06a8*/ 	.word	0x0500000f


	//   ....[216]....
        /*06ac*/ 	.word	0x0500000f


	//   ....[217]....
        /*06b0*/ 	.word	0x0500000f


	//   ....[218]....
        /*06b4*/ 	.word	0x0500000f


	//   ....[219]....
        /*06b8*/ 	.word	0x0500000f


	//   ....[220]....
        /*06bc*/ 	.word	0x0500000f


	//   ....[221]....
        /*06c0*/ 	.word	0x0500000f


	//   ....[222]....
        /*06c4*/ 	.word	0x0500000f


	//   ....[223]....
        /*06c8*/ 	.word	0x0500000f


	//   ....[224]....
        /*06cc*/ 	.word	0x0500000f


	//   ....[225]....
        /*06d0*/ 	.word	0x0500000f


	//   ....[226]....
        /*06d4*/ 	.word	0x0500000f


	//   ....[227]....
        /*06d8*/ 	.word	0x0500000f


	//   ....[228]....
        /*06dc*/ 	.word	0x0500000f


	//   ....[229]....
        /*06e0*/ 	.word	0x0500000f


	//   ....[230]....
        /*06e4*/ 	.word	0x0500000f


	//   ....[231]....
        /*06e8*/ 	.word	0x0500000f


	//   ....[232]....
        /*06ec*/ 	.word	0x0500000f


	//   ....[233]....
        /*06f0*/ 	.word	0x0500000f


	//   ....[234]....
        /*06f4*/ 	.word	0x0500000f


	//   ....[235]....
        /*06f8*/ 	.word	0x0500000f


	//   ....[236]....
        /*06fc*/ 	.word	0x0500000f


	//   ....[237]....
        /*0700*/ 	.word	0x0500000f


	//   ....[238]....
        /*0704*/ 	.word	0x0500000f


	//   ....[239]....
        /*0708*/ 	.word	0x0500000f


	//   ....[240]....
        /*070c*/ 	.word	0x0500000f


	//   ....[241]....
        /*0710*/ 	.word	0x0500000f


	//   ....[242]....
        /*0714*/ 	.word	0x0500000f


	//   ....[243]....
        /*0718*/ 	.word	0x0500000f


	//   ....[244]....
        /*071c*/ 	.word	0x0500000f


	//   ....[245]....
        /*0720*/ 	.word	0x0500000f


	//   ....[246]....
        /*0724*/ 	.word	0x0500000f


	//   ....[247]....
        /*0728*/ 	.word	0x0500000f


	//   ....[248]....
        /*072c*/ 	.word	0x0500000f


	//   ....[249]....
        /*0730*/ 	.word	0x0500000f


	//   ....[250]....
        /*0734*/ 	.word	0x0500000f


	//   ....[251]....
        /*0738*/ 	.word	0x0500000f


	//   ....[252]....
        /*073c*/ 	.word	0x0500000f


	//   ....[253]....
        /*0740*/ 	.word	0x0500000f


	//   ....[254]....
        /*0744*/ 	.word	0x0500000f


	//   ....[255]....
        /*0748*/ 	.word	0x0500000f


	//   ....[0]....
        /*074c*/ 	.word	0x0500000f


	//   ....[1]....
        /*0750*/ 	.word	0x0500000f


	//   ....[2]....
        /*0754*/ 	.word	0x0500000f


	//   ....[3]....
        /*0758*/ 	.word	0x0500000f


	//   ....[4]....
        /*075c*/ 	.word	0x0500000f


	//   ....[5]....
        /*0760*/ 	.word	0x0500000f


	//   ....[6]....
        /*0764*/ 	.word	0x0500000f


	//   ....[7]....
        /*0768*/ 	.word	0x0500000f


	//   ....[8]....
        /*076c*/ 	.word	0x0500000f


	//   ....[9]....
        /*0770*/ 	.word	0x0500000f


	//   ....[10]....
        /*0774*/ 	.word	0x0500000f


	//   ....[11]....
        /*0778*/ 	.word	0x0500000f


	//   ....[12]....
        /*077c*/ 	.word	0x0500000f


	//   ....[13]....
        /*0780*/ 	.word	0x0500000f


	//   ....[14]....
        /*0784*/ 	.word	0x0500000f


	//   ....[15]....
        /*0788*/ 	.word	0x0500000f


	//   ....[16]....
        /*078c*/ 	.word	0x0500000f


	//   ....[17]....
        /*0790*/ 	.word	0x0500000f


	//   ....[18]....
        /*0794*/ 	.word	0x0500000f


	//----- nvinfo : EIATTR_COOP_GROUP_INSTR_OFFSETS
	.align		4
.L_1403:
        /*0798*/ 	.byte	0x04, 0x28
        /*079a*/ 	.short	(.L_1405 - .L_1404)


	//   ....[0]....
.L_1404:
        /*079c*/ 	.word	0x00000080


	//   ....[1]....
        /*07a0*/ 	.word	0x000000b0


	//   ....[2]....
        /*07a4*/ 	.word	0x000002d0


	//   ....[3]....
        /*07a8*/ 	.word	0x00000430


	//   ....[4]....
        /*07ac*/ 	.word	0x00000550


	//   ....[5]....
        /*07b0*/ 	.word	0x000006b0


	//   ....[6]....
        /*07b4*/ 	.word	0x00001590


	//   ....[7]....
        /*07b8*/ 	.word	0x00002450


	//   ....[8]....
        /*07bc*/ 	.word	0x00002550


	//   ....[9]....
        /*07c0*/ 	.word	0x00002870


	//   ....[10]....
        /*07c4*/ 	.word	0x00002a30


	//   ....[11]....
        /*07c8*/ 	.word	0x00004470


	//   ....[12]....
        /*07cc*/ 	.word	0x00004480


	//   ....[13]....
        /*07d0*/ 	.word	0x000044b0


	//   ....[14]....
        /*07d4*/ 	.word	0x000044d0


	//   ....[15]....
        /*07d8*/ 	.word	0x00005770


	//   ....[16]....
        /*07dc*/ 	.word	0x000057a0


	//   ....[17]....
        /*07e0*/ 	.word	0x00005880


	//   ....[18]....
        /*07e4*/ 	.word	0x00005890


	//   ....[19]....
        /*07e8*/ 	.word	0x00006730


	//   ....[20]....
        /*07ec*/ 	.word	0x00006740


	//   ....[21]....
        /*07f0*/ 	.word	0x00006750


	//   ....[22]....
        /*07f4*/ 	.word	0x000067a0


	//   ....[23]....
        /*07f8*/ 	.word	0x00006d40


	//   ....[24]....
        /*07fc*/ 	.word	0x00006d80


	//   ....[25]....
        /*0800*/ 	.word	0x00006db0


	//   ....[26]....
        /*0804*/ 	.word	0x00006df0


	//   ....[27]....
        /*0808*/ 	.word	0x00006e20


	//   ....[28]....
        /*080c*/ 	.word	0x00006e40


	//   ....[29]....
        /*0810*/ 	.word	0x00006e60


	//   ....[30]....
        /*0814*/ 	.word	0x00006e80


	//   ....[31]....
        /*0818*/ 	.word	0x00007250


	//   ....[32]....
        /*081c*/ 	.word	0x00007280


	//   ....[33]....
        /*0820*/ 	.word	0x000074f0


	//   ....[34]....
        /*0824*/ 	.word	0x00007500


	//   ....[35]....
        /*0828*/ 	.word	0x00007f50


	//   ....[36]....
        /*082c*/ 	.word	0x00007f80


	//   ....[37]....
        /*0830*/ 	.word	0x00007fc0


	//   ....[38]....
        /*0834*/ 	.word	0x00007ff0


	//   ....[39]....
        /*0838*/ 	.word	0x00008010


	//   ....[40]....
        /*083c*/ 	.word	0x00008020


	//   ....[41]....
        /*0840*/ 	.word	0x00008030


	//   ....[42]....
        /*0844*/ 	.word	0x00008050


	//   ....[43]....
        /*0848*/ 	.word	0x000081a0


	//   ....[44]....
        /*084c*/ 	.word	0x000083d0


	//   ....[45]....
        /*0850*/ 	.word	0x00008400


	//   ....[46]....
        /*0854*/ 	.word	0x00008430


	//   ....[47]....
        /*0858*/ 	.word	0x00008460


	//   ....[48]....
        /*085c*/ 	.word	0x00008490


	//   ....[49]....
        /*0860*/ 	.word	0x000084c0


	//   ....[50]....
        /*0864*/ 	.word	0x00008630


	//   ....[51]....
        /*0868*/ 	.word	0x00008660


	//   ....[52]....
        /*086c*/ 	.word	0x00008690


	//   ....[53]....
        /*0870*/ 	.word	0x000086c0


	//   ....[54]....
        /*0874*/ 	.word	0x000086f0


	//   ....[55]....
        /*0878*/ 	.word	0x00008720


	//   ....[56]....
        /*087c*/ 	.word	0x000087b0


	//   ....[57]....
        /*0880*/ 	.word	0x000087e0


	//   ....[58]....
        /*0884*/ 	.word	0x000087f0


	//   ....[59]....
        /*0888*/ 	.word	0x00008890


	//   ....[60]....
        /*088c*/ 	.word	0x0000a260


	//   ....[61]....
        /*0890*/ 	.word	0x0000a280


	//   ....[62]....
        /*0894*/ 	.word	0x0000a310


	//   ....[63]....
        /*0898*/ 	.word	0x0000a330


	//   ....[64]....
        /*089c*/ 	.word	0x0000a3b0


	//   ....[65]....
        /*08a0*/ 	.word	0x0000a3d0


	//   ....[66]....
        /*08a4*/ 	.word	0x0000a450


	//   ....[67]....
        /*08a8*/ 	.word	0x0000a470


	//   ....[68]....
        /*08ac*/ 	.word	0x0000a4f0


	//   ....[69]....
        /*08b0*/ 	.word	0x0000a510


	//   ....[70]....
        /*08b4*/ 	.word	0x0000a590


	//   ....[71]....
        /*08b8*/ 	.word	0x0000a5b0


	//   ....[72]....
        /*08bc*/ 	.word	0x0000a630


	//   ....[73]....
        /*08c0*/ 	.word	0x0000a650


	//   ....[74]....
        /*08c4*/ 	.word	0x0000a660


	//   ....[75]....
        /*08c8*/ 	.word	0x0000a670


	//   ....[76]....
        /*08cc*/ 	.word	0x0000af40


	//   ....[77]....
        /*08d0*/ 	.word	0x0000af70


	//   ....[78]....
        /*08d4*/ 	.word	0x0000b010


	//   ....[79]....
        /*08d8*/ 	.word	0x0000b030


	//   ....[80]....
        /*08dc*/ 	.word	0x0000b0b0


	//   ....[81]....
        /*08e0*/ 	.word	0x0000b0d0


	//   ....[82]....
        /*08e4*/ 	.word	0x0000b150


	//   ....[83]....
        /*08e8*/ 	.word	0x0000b170


	//   ....[84]....
        /*08ec*/ 	.word	0x0000b1f0


	//   ....[85]....
        /*08f0*/ 	.word	0x0000b210


	//   ....[86]....
        /*08f4*/ 	.word	0x0000b290


	//   ....[87]....
        /*08f8*/ 	.word	0x0000b2b0


	//   ....[88]....
        /*08fc*/ 	.word	0x0000b330


	//   ....[89]....
        /*0900*/ 	.word	0x0000b350


	//   ....[90]....
        /*0904*/ 	.word	0x0000b360


	//   ....[91]....
        /*0908*/ 	.word	0x0000b3d0


	//   ....[92]....
        /*090c*/ 	.word	0x0000b420


	//   ....[93]....
        /*0910*/ 	.word	0x0000b450


	//   ....[94]....
        /*0914*/ 	.word	0x0000b4e0


	//   ....[95]....
        /*0918*/ 	.word	0x0000b4f0


	//   ....[96]....
        /*091c*/ 	.word	0x0000b560


	//   ....[97]....
        /*0920*/ 	.word	0x0000b570


	//   ....[98]....
        /*0924*/ 	.word	0x0000b5b0


	//   ....[99]....
        /*0928*/ 	.word	0x0000b5d0


	//   ....[100]....
        /*092c*/ 	.word	0x0000bd20


	//   ....[101]....
        /*0930*/ 	.word	0x0000bd50


	//   ....[102]....
        /*0934*/ 	.word	0x0000bda0


	//   ....[103]....
        /*0938*/ 	.word	0x0000bdb0


	//   ....[104]....
        /*093c*/ 	.word	0x0000bdf0


	//   ....[105]....
        /*0940*/ 	.word	0x0000be00


	//   ....[106]....
        /*0944*/ 	.word	0x0000be40


	//   ....[107]....
        /*0948*/ 	.word	0x0000be50


	//   ....[108]....
        /*094c*/ 	.word	0x0000be90


	//   ....[109]....
        /*0950*/ 	.word	0x0000bea0


	//   ....[110]....
        /*0954*/ 	.word	0x0000bee0


	//   ....[111]....
        /*0958*/ 	.word	0x0000bef0


	//   ....[112]....
        /*095c*/ 	.word	0x0000bf30


	//   ....[113]....
        /*0960*/ 	.word	0x0000bf40


	//   ....[114]....
        /*0964*/ 	.word	0x0000bf50


	//   ....[115]....
        /*0968*/ 	.word	0x0000bf90


	//   ....[116]....
        /*096c*/ 	.word	0x0000c240


	//   ....[117]....
        /*0970*/ 	.word	0x0000c270


	//   ....[118]....
        /*0974*/ 	.word	0x0000c2d0


	//   ....[119]....
        /*0978*/ 	.word	0x0000c2e0


	//   ....[120]....
        /*097c*/ 	.word	0x0000c330


	//   ....[121]....
        /*0980*/ 	.word	0x0000c340


	//   ....[122]....
        /*0984*/ 	.word	0x0000c390


	//   ....[123]....
        /*0988*/ 	.word	0x0000c3a0


	//   ....[124]....
        /*098c*/ 	.word	0x0000c3f0


	//   ....[125]....
        /*0990*/ 	.word	0x0000c400


	//   ....[126]....
        /*0994*/ 	.word	0x0000c450


	//   ....[127]....
        /*0998*/ 	.word	0x0000c460


	//   ....[128]....
        /*099c*/ 	.word	0x0000c4b0


	//   ....[129]....
        /*09a0*/ 	.word	0x0000c4c0


	//   ....[130]....
        /*09a4*/ 	.word	0x0000c4d0


	//   ....[131]....
        /*09a8*/ 	.word	0x0000c510


	//   ....[132]....
        /*09ac*/ 	.word	0x0000cab0


	//   ....[133]....
        /*09b0*/ 	.word	0x0000caf0


	//   ....[134]....
        /*09b4*/ 	.word	0x0000cb30


	//   ....[135]....
        /*09b8*/ 	.word	0x0000cb70


	//   ....[136]....
        /*09bc*/ 	.word	0x0000cb90


	//   ....[137]....
        /*09c0*/ 	.word	0x0000cbd0


	//   ....[138]....
        /*09c4*/ 	.word	0x0000cbf0


	//   ....[139]....
        /*09c8*/ 	.word	0x0000cc30


	//   ....[140]....
        /*09cc*/ 	.word	0x0000cc50


	//   ....[141]....
        /*09d0*/ 	.word	0x0000cc90


	//   ....[142]....
        /*09d4*/ 	.word	0x0000ccb0


	//   ....[143]....
        /*09d8*/ 	.word	0x0000ccf0


	//   ....[144]....
        /*09dc*/ 	.word	0x0000cd10


	//   ....[145]....
        /*09e0*/ 	.word	0x0000cd50


	//   ....[146]....
        /*09e4*/ 	.word	0x0000cd70


	//   ....[147]....
        /*09e8*/ 	.word	0x0000cd80


	//   ....[148]....
        /*09ec*/ 	.word	0x0000d140


	//   ....[149]....
        /*09f0*/ 	.word	0x0000d170


	//   ....[150]....
        /*09f4*/ 	.word	0x0000d1d0


	//   ....[151]....
        /*09f8*/ 	.word	0x0000d200


	//   ....[152]....
        /*09fc*/ 	.word	0x0000d230


	//   ....[153]....
        /*0a00*/ 	.word	0x0000d260


	//   ....[154]....
        /*0a04*/ 	.word	0x0000d290


	//   ....[155]....
        /*0a08*/ 	.word	0x0000d2c0


	//   ....[156]....
        /*0a0c*/ 	.word	0x0000d460


	//   ....[157]....
        /*0a10*/ 	.word	0x0000d490


	//   ....[158]....
        /*0a14*/ 	.word	0x0000d4c0


	//   ....[159]....
        /*0a18*/ 	.word	0x0000d4f0


	//   ....[160]....
        /*0a1c*/ 	.word	0x0000d520


	//   ....[161]....
        /*0a20*/ 	.word	0x0000d550


	//   ....[162]....
        /*0a24*/ 	.word	0x0000d610


	//   ....[163]....
        /*0a28*/ 	.word	0x0000d630


	//   ....[164]....
        /*0a2c*/ 	.word	0x0000d640


	//   ....[165]....
        /*0a30*/ 	.word	0x0000d6a0


	//   ....[166]....
        /*0a34*/ 	.word	0x0000dcc0


	//   ....[167]....
        /*0a38*/ 	.word	0x0000e1a0


	//   ....[168]....
        /*0a3c*/ 	.word	0x0000e290


	//   ....[169]....
        /*0a40*/ 	.word	0x0000e330


	//   ....[170]....
        /*0a44*/ 	.word	0x0000e390


	//   ....[171]....
        /*0a48*/ 	.word	0x0000e490


	//   ....[172]....
        /*0a4c*/ 	.word	0x0000e4f0


	//   ....[173]....
        /*0a50*/ 	.word	0x0000e5e0


	//   ....[174]....
        /*0a54*/ 	.word	0x0000e650


	//   ....[175]....
        /*0a58*/ 	.word	0x0000e740


	//   ....[176]....
        /*0a5c*/ 	.word	0x0000e7b0


	//   ....[177]....
        /*0a60*/ 	.word	0x0000e8a0


	//   ....[178]....
        /*0a64*/ 	.word	0x0000e910


	//   ....[179]....
        /*0a68*/ 	.word	0x0000ea00


	//   ....[180]....
        /*0a6c*/ 	.word	0x0000ea70


	//   ....[181]....
        /*0a70*/ 	.word	0x0000eb60


	//   ....[182]....
        /*0a74*/ 	.word	0x0000ebd0


	//   ....[183]....
        /*0a78*/ 	.word	0x0000ec70


	//   ....[184]....
        /*0a7c*/ 	.word	0x0000ed60


	//   ....[185]....
        /*0a80*/ 	.word	0x0000edd0


	//   ....[186]....
        /*0a84*/ 	.word	0x0000ee30


	//   ....[187]....
        /*0a88*/ 	.word	0x0000ef20


	//   ....[188]....
        /*0a8c*/ 	.word	0x0000ef80


	//   ....[189]....
        /*0a90*/ 	.word	0x0000f080


	//   ....[190]....
        /*0a94*/ 	.word	0x0000f0e0


	//   ....[191]....
        /*0a98*/ 	.word	0x0000f1e0


	//   ....[192]....
        /*0a9c*/ 	.word	0x0000f240


	//   ....[193]....
        /*0aa0*/ 	.word	0x0000f340


	//   ....[194]....
        /*0aa4*/ 	.word	0x0000f3a0


	//   ....[195]....
        /*0aa8*/ 	.word	0x0000f4a0


	//   ....[196]....
        /*0aac*/ 	.word	0x0000f500


	//   ....[197]....
        /*0ab0*/ 	.word	0x0000f600


	//   ....[198]....
        /*0ab4*/ 	.word	0x0000f660


	//   ....[199]....
        /*0ab8*/ 	.word	0x0000f710


	//   ....[200]....
        /*0abc*/ 	.word	0x0000f7d0


	//   ....[201]....
        /*0ac0*/ 	.word	0x0000f890


	//   ....[202]....
        /*0ac4*/ 	.word	0x0000f8f0


	//   ....[203]....
        /*0ac8*/ 	.word	0x0000f9f0


	//   ....[204]....
        /*0acc*/ 	.word	0x0000fa50


	//   ....[205]....
        /*0ad0*/ 	.word	0x0000fb20


	//   ....[206]....
        /*0ad4*/ 	.word	0x0000fb80


	//   ....[207]....
        /*0ad8*/ 	.word	0x0000fc40


	//   ....[208]....
        /*0adc*/ 	.word	0x0000fd80


	//   ....[209]....
        /*0ae0*/ 	.word	0x0000fe20


	//   ....[210]....
        /*0ae4*/ 	.word	0x0000fe90


	//   ....[211]....
        /*0ae8*/ 	.word	0x0000ff40


	//   ....[212]....
        /*0aec*/ 	.word	0x0000ffa0


	//   ....[213]....
        /*0af0*/ 	.word	0x00010050


	//   ....[214]....
        /*0af4*/ 	.word	0x000100b0


	//   ....[215]....
        /*0af8*/ 	.word	0x00010160


	//   ....[216]....
        /*0afc*/ 	.word	0x000101c0


	//   ....[217]....
        /*0b00*/ 	.word	0x00010270


	//   ....[218]....
        /*0b04*/ 	.word	0x000102d0


	//   ....[219]....
        /*0b08*/ 	.word	0x00010380


	//   ....[220]....
        /*0b0c*/ 	.word	0x000103e0


	//   ....[221]....
        /*0b10*/ 	.word	0x00010490


	//   ....[222]....
        /*0b14*/ 	.word	0x000104f0


	//   ....[223]....
        /*0b18*/ 	.word	0x000105a0


	//   ....[224]....
        /*0b1c*/ 	.word	0x00010690


	//   ....[225]....
        /*0b20*/ 	.word	0x00010740


	//   ....[226]....
        /*0b24*/ 	.word	0x000107a0


	//   ....[227]....
        /*0b28*/ 	.word	0x00010860


	//   ....[228]....
        /*0b2c*/ 	.word	0x000108c0


	//   ....[229]....
        /*0b30*/ 	.word	0x00010980


	//   ....[230]....
        /*0b34*/ 	.word	0x000109e0


	//   ....[231]....
        /*0b38*/ 	.word	0x00010aa0


	//   ....[232]....
        /*0b3c*/ 	.word	0x00010b00


	//   ....[233]....
        /*0b40*/ 	.word	0x00010bc0


	//   ....[234]....
        /*0b44*/ 	.word	0x00010c20


	//   ....[235]....
        /*0b48*/ 	.word	0x00010ce0


	//   ....[236]....
        /*0b4c*/ 	.word	0x00010d40


	//   ....[237]....
        /*0b50*/ 	.word	0x00010e00


	//   ....[238]....
        /*0b54*/ 	.word	0x00010e60


	//   ....[239]....
        /*0b58*/ 	.word	0x00010f10


	//   ....[240]....
        /*0b5c*/ 	.word	0x00011000


	//   ....[241]....
        /*0b60*/ 	.word	0x000110a0


	//   ....[242]....
        /*0b64*/ 	.word	0x00011140


	//   ....[243]....
        /*0b68*/ 	.word	0x000111f0


	//   ....[244]....
        /*0b6c*/ 	.word	0x00011250


	//   ....[245]....
        /*0b70*/ 	.word	0x00011300


	//   ....[246]....
        /*0b74*/ 	.word	0x00011360


	//   ....[247]....
        /*0b78*/ 	.word	0x00011410


	//   ....[248]....
        /*0b7c*/ 	.word	0x00011470


	//   ....[249]....
        /*0b80*/ 	.word	0x00011520


	//   ....[250]....
        /*0b84*/ 	.word	0x00011580


	//   ....[251]....
        /*0b88*/ 	.word	0x00011630


	//   ....[252]....
        /*0b8c*/ 	.word	0x00011690


	//   ....[253]....
        /*0b90*/ 	.word	0x00011740


	//   ....[254]....
        /*0b94*/ 	.word	0x000117a0


	//   ....[255]....
        /*0b98*/ 	.word	0x00011840


	//   ....[0]....
        /*0b9c*/ 	.word	0x000118d0


	//   ....[1]....
        /*0ba0*/ 	.word	0x00011970


	//   ....[2]....
        /*0ba4*/ 	.word	0x00011af0


	//   ....[3]....
        /*0ba8*/ 	.word	0x00011b60


	//   ....[4]....
        /*0bac*/ 	.word	0x00011bd0


	//   ....[5]....
        /*0bb0*/ 	.word	0x00011c40


	//   ....[6]....
        /*0bb4*/ 	.word	0x00011cb0


	//   ....[7]....
        /*0bb8*/ 	.word	0x00011d30


	//   ....[8]....
        /*0bbc*/ 	.word	0x00011db0


	//   ....[9]....
        /*0bc0*/ 	.word	0x00011e40


	//   ....[10]....
        /*0bc4*/ 	.word	0x00011eb0


	//   ....[11]....
        /*0bc8*/ 	.word	0x00011f20


	//   ....[12]....
        /*0bcc*/ 	.word	0x00011f90


	//   ....[13]....
        /*0bd0*/ 	.word	0x00012010


	//   ....[14]....
        /*0bd4*/ 	.word	0x00012080


	//   ....[15]....
        /*0bd8*/ 	.word	0x00012120


	//   ....[16]....
        /*0bdc*/ 	.word	0x00012170


	//   ....[17]....
        /*0be0*/ 	.word	0x00012200


	//   ....[18]....
        /*0be4*/ 	.word	0x00012330


	//----- nvinfo : EIATTR_REG_RECONFIG
	.align		4
.L_1405:
        /*0be8*/ 	.byte	0x01, 0x54
	.zero		2


	//----- nvinfo : EIATTR_SYSCALL_OFFSETS
	.align		4
        /*0bec*/ 	.byte	0x04, 0x46
        /*0bee*/ 	.short	(.L_1407 - .L_1406)


	//   ....[0]....
.L_1406:
        /*0bf0*/ 	.word	0x00001740


	//   ....[1]....
        /*0bf4*/ 	.word	0x000098a0


	//   ....[2]....
        /*0bf8*/ 	.word	0x000099f0


	//   ....[3]....
        /*0bfc*/ 	.word	0x00009ae0


	//   ....[4]....
        /*0c00*/ 	.word	0x0000aa80


	//----- nvinfo : EIATTR_MBARRIER_INSTR_OFFSETS
	.align		4
.L_1407:
        /*0c04*/ 	.byte	0x04, 0x39
        /*0c06*/ 	.short	(.L_1409 - .L_1408)


	//   ....[0]....
.L_1408:
        /*0c08*/ 	.word	0x00000180
        /*0c0c*/ 	.word	0x000000ff
        /*0c10*/ 	.word	0x00016800
        /*0c14*/ 	.short	0x0100
        /*0c16*/ 	.byte	0x08
	.zero		1


	//   ....[1]....
        /*0c18*/ 	.word	0x00000190
        /*0c1c*/ 	.word	0x000000ff
        /*0c20*/ 	.word	0x00016820
        /*0c24*/ 	.short	0x0100
        /*0c26*/ 	.byte	0x08
	.zero		1


	//   ....[2]....
        /*0c28*/ 	.word	0x00000280
        /*0c2c*/ 	.word	0x000000ff
        /*0c30*/ 	.word	0x00016830
        /*0c34*/ 	.short	0x0100
        /*0c36*/ 	.byte	0x08
	.zero		1


	//   ....[3]....
        /*0c38*/ 	.word	0x00000290
        /*0c3c*/ 	.word	0x000000ff
        /*0c40*/ 	.word	0x00016840
        /*0c44*/ 	.short	0x0100
        /*0c46*/ 	.byte	0x08
	.zero		1


	//   ....[4]....
        /*0c48*/ 	.word	0x000002a0
        /*0c4c*/ 	.word	0x000000ff
        /*0c50*/ 	.word	0x00016838
        /*0c54*/ 	.short	0x0100
        /*0c56*/ 	.byte	0x08
	.zero		1


	//   ....[5]....
        /*0c58*/ 	.word	0x000002b0
        /*0c5c*/ 	.word	0x000000ff
        /*0c60*/ 	.word	0x00016848
        /*0c64*/ 	.short	0x0100
        /*0c66*/ 	.byte	0x08
	.zero		1


	//   ....[6]....
        /*0c68*/ 	.word	0x000003e0
        /*0c6c*/ 	.word	0x000000ff
        /*0c70*/ 	.word	0x00016850
        /*0c74*/ 	.short	0x0100
        /*0c76*/ 	.byte	0x08
	.zero		1


	//   ....[7]....
        /*0c78*/ 	.word	0x000003f0
        /*0c7c*/ 	.word	0x000000ff
        /*0c80*/ 	.word	0x00016860
        /*0c84*/ 	.short	0x0100
        /*0c86*/ 	.byte	0x08
	.zero		1


	//   ....[8]....
        /*0c88*/ 	.word	0x00000400
        /*0c8c*/ 	.word	0x000000ff
        /*0c90*/ 	.word	0x00016858
        /*0c94*/ 	.short	0x0100
        /*0c96*/ 	.byte	0x08
	.zero		1


	//   ....[9]....
        /*0c98*/ 	.word	0x00000410
        /*0c9c*/ 	.word	0x000000ff
        /*0ca0*/ 	.word	0x00016868
        /*0ca4*/ 	.short	0x0100
        /*0ca6*/ 	.byte	0x08
	.zero		1


	//   ....[10]....
        /*0ca8*/ 	.word	0x00000500
        /*0cac*/ 	.word	0x000000ff
        /*0cb0*/ 	.word	0x00016870
        /*0cb4*/ 	.short	0x0100
        /*0cb6*/ 	.byte	0x06
	.zero		1


	//   ....[11]....
        /*0cb8*/ 	.word	0x00000510
        /*0cbc*/ 	.word	0x000000ff
        /*0cc0*/ 	.word	0x00016880
        /*0cc4*/ 	.short	0x0100
        /*0cc6*/ 	.byte	0x06
	.zero		1


	//   ....[12]....
        /*0cc8*/ 	.word	0x00000520
        /*0ccc*/ 	.word	0x000000ff
        /*0cd0*/ 	.word	0x00016878
        /*0cd4*/ 	.short	0x0100
        /*0cd6*/ 	.byte	0x06
	.zero		1


	//   ....[13]....
        /*0cd8*/ 	.word	0x00000530
        /*0cdc*/ 	.word	0x000000ff
        /*0ce0*/ 	.word	0x00016888
        /*0ce4*/ 	.short	0x0100
        /*0ce6*/ 	.byte	0x06
	.zero		1


	//   ....[14]....
        /*0ce8*/ 	.word	0x00000660
        /*0cec*/ 	.word	0x000000ff
        /*0cf0*/ 	.word	0x00016890
        /*0cf4*/ 	.short	0x0100
        /*0cf6*/ 	.byte	0x08
	.zero		1


	//   ....[15]....
        /*0cf8*/ 	.word	0x00000670
        /*0cfc*/ 	.word	0x000000ff
        /*0d00*/ 	.word	0x000168a0
        /*0d04*/ 	.short	0x0100
        /*0d06*/ 	.byte	0x08
	.zero		1


	//   ....[16]....
        /*0d08*/ 	.word	0x00000680
        /*0d0c*/ 	.word	0x000000ff
        /*0d10*/ 	.word	0x00016898
        /*0d14*/ 	.short	0x0100
        /*0d16*/ 	.byte	0x08
	.zero		1


	//   ....[17]....
        /*0d18*/ 	.word	0x00000690
        /*0d1c*/ 	.word	0x000000ff
        /*0d20*/ 	.word	0x000168a8
        /*0d24*/ 	.short	0x0100
        /*0d26*/ 	.byte	0x08
	.zero		1


	//   ....[18]....
        /*0d28*/ 	.word	0x000007c0
        /*0d2c*/ 	.word	0x000000ff
        /*0d30*/ 	.word	0x000168b0
        /*0d34*/ 	.short	0x0100
        /*0d36*/ 	.byte	0x08
	.zero		1


	//   ....[19]....
        /*0d38*/ 	.word	0x000007d0
        /*0d3c*/ 	.word	0x000000ff
        /*0d40*/ 	.word	0x000168c0
        /*0d44*/ 	.short	0x0100
        /*0d46*/ 	.byte	0x08
	.zero		1


	//   ....[20]....
        /*0d48*/ 	.word	0x000007e0
        /*0d4c*/ 	.word	0x000000ff
        /*0d50*/ 	.word	0x000168b8
        /*0d54*/ 	.short	0x0100
        /*0d56*/ 	.byte	0x08
	.zero		1


	//   ....[21]....
        /*0d58*/ 	.word	0x000007f0
        /*0d5c*/ 	.word	0x000000ff
        /*0d60*/ 	.word	0x000168c8
        /*0d64*/ 	.short	0x0100
        /*0d66*/ 	.byte	0x08
	.zero		1


	//   ....[22]....
        /*0d68*/ 	.word	0x000017b0
        /*0d6c*/ 	.word	0x000000ff
        /*0d70*/ 	.word	0x00016800
        /*0d74*/ 	.short	0x010a
        /*0d76*/ 	.byte	0x2b
	.zero		1


	//   ....[23]....
        /*0d78*/ 	.word	0x00001830
        /*0d7c*/ 	.word	0x00000004
        /*0d80*/ 	.word	0x00016830
        /*0d84*/ 	.short	0x010a
        /*0d86*/ 	.byte	0x3f
	.zero		1


	//   ....[24]....
        /*0d88*/ 	.word	0x00001880
        /*0d8c*/ 	.word	0x00000004
        /*0d90*/ 	.word	0x00016830
        /*0d94*/ 	.short	0x010a
        /*0d96*/ 	.byte	0x3f
	.zero		1


	//   ....[25]....
        /*0d98*/ 	.word	0x00002990
        /*0d9c*/ 	.word	0x000000ff
        /*0da0*/ 	.word	0x00000000
        /*0da4*/ 	.short	0x0101
        /*0da6*/ 	.byte	0x06
	.zero		1


	//   ....[26]....
        /*0da8*/ 	.word	0x00003930
        /*0dac*/ 	.word	0x000000ff
        /*0db0*/ 	.word	0x00016830
        /*0db4*/ 	.short	0x010a
        /*0db6*/ 	.byte	0x0a
	.zero		1


	//   ....[27]....
        /*0db8*/ 	.word	0x00003970
        /*0dbc*/ 	.word	0x000000ff
        /*0dc0*/ 	.word	0x00016830
        /*0dc4*/ 	.short	0x010a
        /*0dc6*/ 	.byte	0x0a
	.zero		1


	//   ....[28]....
        /*0dc8*/ 	.word	0x00003bf0
        /*0dcc*/ 	.word	0x000000ff
        /*0dd0*/ 	.word	0x00016850
        /*0dd4*/ 	.short	0x010a
        /*0dd6*/ 	.byte	0x0a
	.zero		1


	//   ....[29]....
        /*0dd8*/ 	.word	0x00003c30
        /*0ddc*/ 	.word	0x000000ff
        /*0de0*/ 	.word	0x00016850
        /*0de4*/ 	.short	0x010a
        /*0de6*/ 	.byte	0x0a
	.zero		1


	//   ....[30]....
        /*0de8*/ 	.word	0x00004100
        /*0dec*/ 	.word	0x000000ff
        /*0df0*/ 	.word	0x00000000
        /*0df4*/ 	.short	0x0101
        /*0df6*/ 	.byte	0x07
	.zero		1


	//   ....[31]....
        /*0df8*/ 	.word	0x000052b0
        /*0dfc*/ 	.word	0x000000ff
        /*0e00*/ 	.word	0x00000000
        /*0e04*/ 	.short	0x0101
        /*0e06*/ 	.byte	0x06
	.zero		1


	//   ....[32]....
        /*0e08*/ 	.word	0x000056e0
        /*0e0c*/ 	.word	0x000000ff
        /*0e10*/ 	.word	0x00016850
        /*0e14*/ 	.short	0x010a
        /*0e16*/ 	.byte	0x05
	.zero		1


	//   ....[33]....
        /*0e18*/ 	.word	0x00005720
        /*0e1c*/ 	.word	0x000000ff
        /*0e20*/ 	.word	0x00016850
        /*0e24*/ 	.short	0x010a
        /*0e26*/ 	.byte	0x05
	.zero		1


	//   ....[34]....
        /*0e28*/ 	.word	0x00005cf0
        /*0e2c*/ 	.word	0x000000ff
        /*0e30*/ 	.word	0x00000000
        /*0e34*/ 	.short	0x0101
        /*0e36*/ 	.byte	0x04
	.zero		1


	//   ....[35]....
        /*0e38*/ 	.word	0x00006e30
        /*0e3c*/ 	.word	0x00000000
        /*0e40*/ 	.word	0x00000000
        /*0e44*/ 	.short	0x0101
        /*0e46*/ 	.byte	0x3f
	.zero		1


	//   ....[36]....
        /*0e48*/ 	.word	0x00007260
        /*0e4c*/ 	.word	0x00000004
        /*0e50*/ 	.word	0x00000000
        /*0e54*/ 	.short	0x0101
        /*0e56*/ 	.byte	0x3f
	.zero		1


	//   ....[37]....
        /*0e58*/ 	.word	0x00009fe0
        /*0e5c*/ 	.word	0x00000003
        /*0e60*/ 	.word	0x00016840
        /*0e64*/ 	.short	0x010a
        /*0e66*/ 	.byte	0x3f
	.zero		1


	//   ....[38]....
        /*0e68*/ 	.word	0x0000a770
        /*0e6c*/ 	.word	0x00000003
        /*0e70*/ 	.word	0x00016830
        /*0e74*/ 	.short	0x0107
        /*0e76*/ 	.byte	0x3f
	.zero		1


	//   ....[39]....
        /*0e78*/ 	.word	0x0000a840
        /*0e7c*/ 	.word	0x00000003
        /*0e80*/ 	.word	0x00016830
        /*0e84*/ 	.short	0x0101
        /*0e86*/ 	.byte	0x3f
	.zero		1


	//   ....[40]....
        /*0e88*/ 	.word	0x0000b670
        /*0e8c*/ 	.word	0x00000016
        /*0e90*/ 	.word	0x00016800
        /*0e94*/ 	.short	0x0107
        /*0e96*/ 	.byte	0x3f
	.zero		1


	//   ....[41]....
        /*0e98*/ 	.word	0x0000b760
        /*0e9c*/ 	.word	0x00000016
        /*0ea0*/ 	.word	0x00016800
        /*0ea4*/ 	.short	0x0101
        /*0ea6*/ 	.byte	0x3f
	.zero		1


	//   ....[42]....
        /*0ea8*/ 	.word	0x0000b780
        /*0eac*/ 	.word	0x00000016
        /*0eb0*/ 	.word	0x00016820
        /*0eb4*/ 	.short	0x010a
        /*0eb6*/ 	.byte	0x3f
	.zero		1


	//   ....[43]....
        /*0eb8*/ 	.word	0x0000bb30
        /*0ebc*/ 	.word	0x00000005
        /*0ec0*/ 	.word	0x00016840
        /*0ec4*/ 	.short	0x010a
        /*0ec6*/ 	.byte	0x3f
	.zero		1


	//   ....[44]....
        /*0ec8*/ 	.word	0x0000c010
        /*0ecc*/ 	.word	0x00000005
        /*0ed0*/ 	.word	0x00016830
        /*0ed4*/ 	.short	0x0107
        /*0ed6*/ 	.byte	0x3f
	.zero		1


	//   ....[45]....
        /*0ed8*/ 	.word	0x0000c0d0
        /*0edc*/ 	.word	0x00000005
        /*0ee0*/ 	.word	0x00016830
        /*0ee4*/ 	.short	0x0101
        /*0ee6*/ 	.byte	0x3f
	.zero		1


	//   ....[46]....
        /*0ee8*/ 	.word	0x0000c130
        /*0eec*/ 	.word	0x00000005
        /*0ef0*/ 	.word	0x00016860
        /*0ef4*/ 	.short	0x010a
        /*0ef6*/ 	.byte	0x3f
	.zero		1


	//   ....[47]....
        /*0ef8*/ 	.word	0x0000c600
        /*0efc*/ 	.word	0x00000005
        /*0f00*/ 	.word	0x00016850
        /*0f04*/ 	.short	0x0107
        /*0f06*/ 	.byte	0x3f
	.zero		1


	//   ....[48]....
        /*0f08*/ 	.word	0x0000c780
        /*0f0c*/ 	.word	0x00000005
        /*0f10*/ 	.word	0x00016850
        /*0f14*/ 	.short	0x0101
        /*0f16*/ 	.byte	0x3f
	.zero		1


	//   ....[49]....
        /*0f18*/ 	.word	0x0000c9a0
        /*0f1c*/ 	.word	0x00000000
        /*0f20*/ 	.word	0x00016860
        /*0f24*/ 	.short	0x010a
        /*0f26*/ 	.byte	0x3f
	.zero		1


	//   ....[50]....
        /*0f28*/ 	.word	0x0000ce30
        /*0f2c*/ 	.word	0x00000000
        /*0f30*/ 	.word	0x00016850
        /*0f34*/ 	.short	0x0107
        /*0f36*/ 	.byte	0x3f
	.zero		1


	//   ....[51]....
        /*0f38*/ 	.word	0x0000cf00
        /*0f3c*/ 	.word	0x00000000
        /*0f40*/ 	.word	0x00016850
        /*0f44*/ 	.short	0x0101
        /*0f46*/ 	.byte	0x3f
	.zero		1


	//   ....[52]....
        /*0f48*/ 	.word	0x0000dc40
        /*0f4c*/ 	.word	0x00000005
        /*0f50*/ 	.word	0x00016820
        /*0f54*/ 	.short	0x010a
        /*0f56*/ 	.byte	0x3f
	.zero		1


	//   ....[53]....
        /*0f58*/ 	.word	0x0000ddc0
        /*0f5c*/ 	.word	0x00000003
        /*0f60*/ 	.word	0x00016840
        /*0f64*/ 	.short	0x010a
        /*0f66*/ 	.byte	0x3f
	.zero		1


	//   ....[54]....
        /*0f68*/ 	.word	0x0000de60
        /*0f6c*/ 	.word	0x00000019
        /*0f70*/ 	.word	0x00016840
        /*0f74*/ 	.short	0x010a
        /*0f76*/ 	.byte	0x3f
	.zero		1


	//   ....[55]....
        /*0f78*/ 	.word	0x0000dea0
        /*0f7c*/ 	.word	0x00000003
        /*0f80*/ 	.word	0x00016860
        /*0f84*/ 	.short	0x010a
        /*0f86*/ 	.byte	0x3f
	.zero		1


	//   ....[56]....
        /*0f88*/ 	.word	0x0000dee0
        /*0f8c*/ 	.word	0x00000019
        /*0f90*/ 	.word	0x00016860
        /*0f94*/ 	.short	0x010a
        /*0f96*/ 	.byte	0x3f
	.zero		1


	//   ....[57]....
        /*0f98*/ 	.word	0x0000df50
        /*0f9c*/ 	.word	0x00000003
        /*0fa0*/ 	.word	0x00016800
        /*0fa4*/ 	.short	0x010a
        /*0fa6*/ 	.byte	0x3f
	.zero		1


	//   ....[58]....
        /*0fa8*/ 	.word	0x0000dfa0
        /*0fac*/ 	.word	0x00000004
        /*0fb0*/ 	.word	0x00016830
        /*0fb4*/ 	.short	0x010a
        /*0fb6*/ 	.byte	0x3f
	.zero		1


	//   ....[59]....
        /*0fb8*/ 	.word	0x0000e000
        /*0fbc*/ 	.word	0x00000003
        /*0fc0*/ 	.word	0x00016830
        /*0fc4*/ 	.short	0x010a
        /*0fc6*/ 	.byte	0x3f
	.zero		1


	//   ....[60]....
        /*0fc8*/ 	.word	0x0000e060
        /*0fcc*/ 	.word	0x00000003
        /*0fd0*/ 	.word	0x00016850
        /*0fd4*/ 	.short	0x010a
        /*0fd6*/ 	.byte	0x3f
	.zero		1


	//   ....[61]....
        /*0fd8*/ 	.word	0x0000e0c0
        /*0fdc*/ 	.word	0x00000009
        /*0fe0*/ 	.word	0x00016850
        /*0fe4*/ 	.short	0x010a
        /*0fe6*/ 	.byte	0x3f
	.zero		1


	//   ....[62]....
        /*0fe8*/ 	.word	0x0000e1e0
        /*0fec*/ 	.word	0x00000003
        /*0ff0*/ 	.word	0x00016840
        /*0ff4*/ 	.short	0x010a
        /*0ff6*/ 	.byte	0x3f
	.zero		1


	//   ....[63]....
        /*0ff8*/ 	.word	0x0000fc80
        /*0ffc*/ 	.word	0x00000016
        /*1000*/ 	.word	0x00016820
        /*1004*/ 	.short	0x010a
        /*1006*/ 	.byte	0x3f
	.zero		1


	//   ....[64]....
        /*1008*/ 	.word	0x0000fcd0
        /*100c*/ 	.word	0x00000005
        /*1010*/ 	.word	0x00016840
        /*1014*/ 	.short	0x010a
        /*1016*/ 	.byte	0x3f
	.zero		1


	//   ....[65]....
        /*1018*/ 	.word	0x000105e0
        /*101c*/ 	.word	0x00000005
        /*1020*/ 	.word	0x00016860
        /*1024*/ 	.short	0x010a
        /*1026*/ 	.byte	0x3f
	.zero		1


	//   ....[66]....
        /*1028*/ 	.word	0x00010f50
        /*102c*/ 	.word	0x00000000
        /*1030*/ 	.word	0x00016860
        /*1034*/ 	.short	0x010a
        /*1036*/ 	.byte	0x3f
	.zero		1


	//   ....[67]....
        /*1038*/ 	.word	0x00012250
        /*103c*/ 	.word	0x00000005
        /*1040*/ 	.word	0x00016820
        /*1044*/ 	.short	0x010a
        /*1046*/ 	.byte	0x3f
	.zero		1


	//   ....[68]....
        /*1048*/ 	.word	0x000123f0
        /*104c*/ 	.word	0x00000003
        /*1050*/ 	.word	0x00016840
        /*1054*/ 	.short	0x010a
        /*1056*/ 	.byte	0x3f
	.zero		1


	//   ....[69]....
        /*1058*/ 	.word	0x00012440
        /*105c*/ 	.word	0x00000019
        /*1060*/ 	.word	0x00016840
        /*1064*/ 	.short	0x010a
        /*1066*/ 	.byte	0x3f
	.zero		1


	//   ....[70]....
        /*1068*/ 	.word	0x00012490
        /*106c*/ 	.word	0x00000003
        /*1070*/ 	.word	0x00016860
        /*1074*/ 	.short	0x010a
        /*1076*/ 	.byte	0x3f
	.zero		1


	//----- nvinfo : EIATTR_NUM_MBARRIERS
	.align		4
.L_1409:
        /*1078*/ 	.byte	0x03, 0x38
        /*107a*/ 	.short	0x0016


	//----- nvinfo : EIATTR_EXIT_INSTR_OFFSETS
	.align		4
        /*107c*/ 	.byte	0x04, 0x1c
        /*107e*/ 	.short	(.L_1411 - .L_1410)


	//   ....[0]....
.L_1410:
        /*1080*/ 	.word	0x000009a0


	//   ....[1]....
        /*1084*/ 	.word	0x00008150


	//   ....[2]....
        /*1088*/ 	.word	0x0000df30


	//----- nvinfo : EIATTR_MAX_THREADS
	.align		4
.L_1411:
        /*108c*/ 	.byte	0x04, 0x05
        /*108e*/ 	.short	(.L_1413 - .L_1412)
.L_1412:
        /*1090*/ 	.word	0x00000200
        /*1094*/ 	.word	0x00000001
        /*1098*/ 	.word	0x00000001


	//----- nvinfo : EIATTR_CRS_STACK_SIZE
	.align		4
.L_1413:
        /*109c*/ 	.byte	0x04, 0x1e
        /*109e*/ 	.short	(.L_1415 - .L_1414)
.L_1414:
        /*10a0*/ 	.word	0x00000000


	//----- nvinfo : EIATTR_CBANK_PARAM_SIZE
	.align		4
.L_1415:
        /*10a4*/ 	.byte	0x03, 0x19
        /*10a6*/ 	.short	0x0af0


	//----- nvinfo : EIATTR_PARAM_CBANK
	.align		4
        /*10a8*/ 	.byte	0x04, 0x0a
        /*10aa*/ 	.short	(.L_1417 - .L_1416)
	.align		4
.L_1416:
        /*10ac*/ 	.word	index@(.nv.constant0._ZN7cutlass13device_kernelIN5flash11enable_sm90INS1_16FlashAttnFwdSm90INS1_25CollectiveMainloopFwdSm90ILi2EN4cute5tupleIJNS5_1CILi1EEES8_S8_EEENS6_IJNS7_ILi192EEENS7_ILi128EEENS7_ILi64EEEEEELi64ENS_10bfloat16_tEfNS_4arch4Sm90ELb0ELb0ELb0ELb1ELb1ELb0ELb0ELb1ELb1ELb1ELb1ELb0EEENS1_21CollectiveEpilogueFwdINS6_IJSA_SC_SB_EEES9_SE_SG_Li384ELb1ELb1ELb1ELb0EEENS1_36VarlenDynamicPersistentTileSchedulerILi192ELi128ELi384ELi128ELb1ELb1ELb1ELb0ELb1ELb1EEEEEEEEEvNT_6ParamsE)
        /*10b0*/ 	.short	0x0210
        /*10b2*/ 	.short	0x0af0


	//----- nvinfo : EIATTR_SW_WAR
	.align		4
.L_1417:
        /*10b4*/ 	.byte	0x04, 0x36
        /*10b6*/ 	.short	(.L_1419 - .L_1418)
.L_1418:
        /*10b8*/ 	.word	0x00000008
.L_1419:


//--------------------- .nv.info._ZN7cutlass13device_kernelIN5flash11enable_sm90INS1_16FlashAttnFwdSm90INS1_25CollectiveMainloopFwdSm90ILi2EN4cute5tupleIJNS5_1CILi1EEES8_S8_EEENS6_IJNS7_ILi192EEENS7_ILi128EEENS7_ILi64EEEEEELi64ENS_10bfloat16_tEfNS_4arch4Sm90ELb0ELb0ELb0ELb1ELb1ELb1ELb0ELb1ELb1ELb1ELb1ELb0EEENS1_21CollectiveEpilogueFwdINS6_IJSA_SC_SB_EEES9_SE_SG_Li384ELb1ELb1ELb1ELb0EEENS1_36VarlenDynamicPersistentTileSchedulerILi192ELi128ELi384ELi128ELb1ELb1ELb1ELb0ELb1ELb1EEEEEEEEEvNT_6ParamsE --------------------------
	.section	.nv.info._ZN7cutlass13device_kernelIN5flash11enable_sm90INS1_16FlashAttnFwdSm90INS1_25CollectiveMainloopFwdSm90ILi2EN4cute5tupleIJNS5_1CILi1EEES8_S8_EEENS6_IJNS7_ILi192EEENS7_ILi128EEENS7_ILi64EEEEEELi64ENS_10bfloat16_tEfNS_4arch4Sm90ELb0ELb0ELb0ELb1ELb1ELb1ELb0ELb1ELb1ELb1ELb1ELb0EEENS1_21CollectiveEpilogueFwdINS6_IJSA_SC_SB_EEES9_SE_SG_Li384ELb1ELb1ELb1ELb0EEENS1_36VarlenDynamicPersistentTileSchedulerILi192ELi128ELi384ELi128ELb1ELb1ELb1ELb0ELb1ELb1EEEEEEEEEvNT_6ParamsE,"",@"SHT_CUDA_INFO"
	.sectionflags	@""
	.align	4


	//----- nvinfo : EIATTR_CUDA_API_VERSION
	.align		4
        /*0000*/ 	.byte	0x04, 0x37
        /*0002*/ 	.short	(.L_1421 - .L_1420)
.L_1420:
        /*0004*/ 	.word	0x00000082


	//----- nvinfo : EIATTR_KPARAM_INFO
	.align		4
.L_1421:
        /*0008*/ 	.byte	0x04, 0x17
        /*000a*/ 	.short	(.L_1423 - .L_1422)
.L_1422:
        /*000c*/ 	.word	0x00000000
        /*0010*/ 	.short	0x0000
        /*0012*/ 	.short	0x0070
        /*0014*/ 	.byte	0x00, 0xf0, 0x01, 0x2a


	//----- nvinfo : EIATTR_SPARSE_MMA_MASK
	.align		4
.L_1423:
        /*0018*/ 	.byte	0x03, 0x50
        /*001a*/ 	.short	0x0000


	//----- nvinfo : EIATTR_MAXREG_COUNT
	.align		4
        /*001c*/ 	.byte	0x03, 0x1b
        /*001e*/ 	.short	0x0080


	//----- nvinfo : EIATTR_NUM_BARRIERS
	.align		4
        /*0020*/ 	.byte	0x02, 0x4c
        /*0022*/ 	.byte	0x10
	.zero		1


	//----- nvinfo : EIATTR_EXTERNS
	.align		4
        /*0024*/ 	.byte	0x04, 0x0f
        /*0026*/ 	.short	(.L_1425 - .L_1424)


	//   ....[0]....
	.align		4
.L_1424:
        /*0028*/ 	.word	index@(__assertfail)


	//----- nvinfo : EIATTR_ANNOTATIONS
	.align		4
.L_1425:
        /*002c*/ 	.byte	0x04, 0x55
        /*002e*/ 	.short	(.L_1427 - .L_1426)


	//   ....[0]....
.L_1426:
        /* <DEDUP_REMOVED lines=69> */


	//----- nvinfo : EIATTR_MERCURY_ISA_VERSION
	.align		4
.L_1427:
        /*0470*/ 	.byte	0x03, 0x5f
        /*0472*/ 	.short	0x0101


	//----- nvinfo : EIATTR_UNUSED_LOAD_BYTE_OFFSET
	.align		4
        /*0474*/ 	.byte	0x04, 0x44
        /*0476*/ 	.short	(.L_1429 - .L_1428)


	//   ....[0]....
.L_1428:
        /*0478*/ 	.word	0x00000a80
        /*047c*/ 	.word	0x0000fff0


	//   ....[1]....
        /*0480*/ 	.word	0x0000d2e0
        /*0484*/ 	.word	0x0000fff0


	//----- nvinfo : EIATTR_INT_WARP_WIDE_INSTR_OFFSETS
	.align		4
.L_1429:
        /*0488*/ 	.byte	0x04, 0x31
        /*048a*/ 	.short	(.L_1431 - .L_1430)


	//   ....[0]....
.L_1430:
        /*048c*/ 	.word	0x00000130


	//   ....[1]....
        /*0490*/ 	.word	0x00000170


	//   ....[2]....
        /*0494*/ 	.word	0x000001e0


	//   ....[3]....
        /*0498*/ 	.word	0x00011d20


	//   ....[4]....
        /*049c*/ 	.word	0x00011db0


	//   ....[5]....
        /*04a0*/ 	.word	0x00014f60


	//   ....[6]....
        /*04a4*/ 	.word	0x00014ff0


	//----- nvinfo : EIATTR_COOP_GROUP_MASK_REGIDS
	.align		4
.L_1431:
        /*04a8*/ 	.byte	0x04, 0x29
        /*04aa*/ 	.short	(.L_1433 - .L_1432)


	//   ....[0]....
.L_1432:
        /*04ac*/ 	.word	0xffffffff


	//   ....[1]....
        /*04b0*/ 	.word	0xffffffff


	//   ....[2]....
        /*04b4*/ 	.word	0xffffffff


	//   ....[3]....
        /*04b8*/ 	.word	0xffffffff


	//   ....[4]....
        /*04bc*/ 	.word	0xffffffff


	//   ....[5]....
        /*04c0*/ 	.word	0xffffffff


	//   ....[6]....
        /*04c4*/ 	.word	0xffffffff


	//   ....[7]....
        /*04c8*/ 	.word	0xffffffff


	//   ....[8]....
        /*04cc*/ 	.word	0xffffffff


	//   ....[9]....
        /*04d0*/ 	.word	0xffffffff


	//   ....[10]....
        /*04d4*/ 	.word	0xffffffff


	//   ....[11]....
        /*04d8*/ 	.word	0xffffffff


	//   ....[12]....
        /*04dc*/ 	.word	0xffffffff


	//   ....[13]....
        /*04e0*/ 	.word	0xffffffff


	//   ....[14]....
        /*04e4*/ 	.word	0xffffffff


	//   ....[15]....
        /*04e8*/ 	.word	0xffffffff


	//   ....[16]....
        /*04ec*/ 	.word	0xffffffff


	//   ....[17]....
        /*04f0*/ 	.word	0xffffffff


	//   ....[18]....
        /*04f4*/ 	.word	0xffffffff


	//   ....[19]....
        /*04f8*/ 	.word	0xffffffff


	//   ....[20]....
        /*04fc*/ 	.word	0xffffffff


	//   ....[21]....
        /*0500*/ 	.word	0xffffffff


	//   ....[22]....
        /*0504*/ 	.word	0xffffffff


	//   ....[23]....
        /*0508*/ 	.word	0xffffffff


	//   ....[24]....
        /*050c*/ 	.word	0xffffffff


	//   ....[25]....
        /*0510*/ 	.word	0xffffffff


	//   ....[26]....
        /*0514*/ 	.word	0xffffffff


	//   ....[27]....
        /*0518*/ 	.word	0xffffffff


	//   ....[28]....
        /*051c*/ 	.word	0xffffffff


	//   ....[29]....
        /*0520*/ 	.word	0xffffffff


	//   ....[30]....
        /*0524*/ 	.word	0xffffffff


	//   ....[31]....
        /*0528*/ 	.word	0xffffffff


	//   ....[32]....
        /*052c*/ 	.word	0xffffffff


	//   ....[33]....
        /*0530*/ 	.word	0xffffffff


	//   ....[34]....
        /*0534*/ 	.word	0xffffffff


	//   ....[35]....
        /*0538*/ 	.word	0xffffffff


	//   ....[36]....
        /*053c*/ 	.word	0xffffffff


	//   ....[37]....
        /*0540*/ 	.word	0xffffffff


	//   ....[38]....
        /*0544*/ 	.word	0xffffffff


	//   ....[39]....
        /*0548*/ 	.word	0xffffffff


	//   ....[40]....
        /*054c*/ 	.word	0xffffffff


	//   ....[41]....
        /*0550*/ 	.word	0xffffffff


	//   ....[42]....
        /*0554*/ 	.word	0xffffffff


	//   ....[43]....
        /*0558*/ 	.word	0xffffffff


	//   ....[44]....
        /*055c*/ 	.word	0xffffffff


	//   ....[45]....
        /*0560*/ 	.word	0xffffffff


	//   ....[46]....
        /*0564*/ 	.word	0xffffffff


	//   ....[47]....
        /*0568*/ 	.word	0xffffffff


	//   ....[48]....
        /*056c*/ 	.word	0xffffffff


	//   ....[49]....
        /*0570*/ 	.word	0xffffffff


	//   ....[50]....
        /*0574*/ 	.word	0xffffffff


	//   ....[51]....
        /*0578*/ 	.word	0xffffffff


	//   ....[52]....
        /*057c*/ 	.word	0xffffffff


	//   ....[53]....
        /*0580*/ 	.word	0xffffffff


	//   ....[54]....
        /*0584*/ 	.word	0xffffffff


	//   ....[55]....
        /*0588*/ 	.word	0xffffffff


	//   ....[56]....
        /*058c*/ 	.word	0xffffffff


	//   ....[57]....
        /*0590*/ 	.word	0xffffffff


	//   ....[58]....
        /*0594*/ 	.word	0xffffffff


	//   ....[59]....
        /*0598*/ 	.word	0xffffffff


	//   ....[60]....
        /*059c*/ 	.word	0xffffffff


	//   ....[61]....
        /*05a0*/ 	.word	0xffffffff


	//   ....[62]....
        /*05a4*/ 	.word	0xffffffff


	//   ....[63]....
        /*05a8*/ 	.word	0xffffffff


	//   ....[64]....
        /*05ac*/ 	.word	0xffffffff


	//   ....[65]....
        /*05b0*/ 	.word	0xffffffff


	//   ....[66]....
        /*05b4*/ 	.word	0xffffffff


	//   ....[67]....
        /*05b8*/ 	.word	0xffffffff


	//   ....[68]....
        /*05bc*/ 	.word	0xffffffff


	//   ....[69]....
        /*05c0*/ 	.word	0xffffffff


	//   ....[70]....
        /*05c4*/ 	.word	0xffffffff


	//   ....[71]....
        /*05c8*/ 	.word	0xffffffff


	//   ....[72]....
        /*05cc*/ 	.word	0xffffffff


	//   ....[73]....
        /*05d0*/ 	.word	0xffffffff


	//   ....[74]....
        /*05d4*/ 	.word	0xffffffff


	//   ....[75]....
        /*05d8*/ 	.word	0xffffffff


	//   ....[76]....
        /*05dc*/ 	.word	0xffffffff


	//   ....[77]....
        /*05e0*/ 	.word	0xffffffff


	//   ....[78]....
        /*05e4*/ 	.word	0xffffffff


	//   ....[79]....
        /*05e8*/ 	.word	0xffffffff


	//   ....[80]....
        /*05ec*/ 	.word	0xffffffff


	//   ....[81]....
        /*05f0*/ 	.word	0xffffffff


	//   ....[82]....
        /*05f4*/ 	.word	0xffffffff


	//   ....[83]....
        /*05f8*/ 	.word	0xffffffff


	//   ....[84]....
        /*05fc*/ 	.word	0xffffffff


	//   ....[85]....
        /*0600*/ 	.word	0xffffffff


	//   ....[86]....
        /*0604*/ 	.word	0xffffffff


	//   ....[87]....
        /*0608*/ 	.word	0xffffffff


	//   ....[88]....
        /*060c*/ 	.word	0xffffffff


	//   ....[89]....
        /*0610*/ 	.word	0xffffffff


	//   ....[90]....
        /*0614*/ 	.word	0xffffffff


	//   ....[91]....
        /*0618*/ 	.word	0xffffffff


	//   ....[92]....
        /*061c*/ 	.word	0xffffffff


	//   ....[93]....
        /*0620*/ 	.word	0xffffffff


	//   ....[94]....
        /*0624*/ 	.word	0xffffffff


	//   ....[95]....
        /*0628*/ 	.word	0xffffffff


	//   ....[96]....
        /*062c*/ 	.word	0xffffffff


	//   ....[97]....
        /*0630*/ 	.word	0xffffffff


	//   ....[98]....
        /*0634*/ 	.word	0xffffffff


	//   ....[99]....
        /*0638*/ 	.word	0xffffffff


	//   ....[100]....
        /*063c*/ 	.word	0xffffffff


	//   ....[101]....
        /*0640*/ 	.word	0xffffffff


	//   ....[102]....
        /*0644*/ 	.word	0xffffffff


	//   ....[103]....
        /*0648*/ 	.word	0xffffffff


	//   ....[104]....
        /*064c*/ 	.word	0xffffffff


	//   ....[105]....
        /*0650*/ 	.word	0xffffffff


	//   ....[106]....
        /*0654*/ 	.word	0xffffffff


	//   ....[107]....
        /*0658*/ 	.word	0xffffffff


	//   ....[108]....
        /*065c*/ 	.word	0xffffffff


	//   ....[109]....
        /*0660*/ 	.word	0xffffffff


	//   ....[110]....
        /*0664*/ 	.word	0xffffffff


	//   ....[111]....
        /*0668*/ 	.word	0xffffffff


	//   ....[112]....
        /*066c*/ 	.word	0xffffffff


	//   ....[113]....
        /*0670*/ 	.word	0xffffffff


	//   ....[114]....
        /*0674*/ 	.word	0xffffffff


	//   ....[115]....
        /*0678*/ 	.word	0xffffffff


	//   ....[116]....
        /*067c*/ 	.word	0xffffffff


	//   ....[117]....
        /*0680*/ 	.word	0xffffffff


	//   ....[118]....
        /*0684*/ 	.word	0xffffffff


	//   ....[119]....
        /*0688*/ 	.word	0xffffffff


	//   ....[120]....
        /*068c*/ 	.word	0xffffffff


	//   ....[121]....
        /*0690*/ 	.word	0xffffffff


	//   ....[122]....
        /*0694*/ 	.word	0xffffffff


	//   ....[123]....
        /*0698*/ 	.word	0xffffffff


	//   ....[124]....
        /*069c*/ 	.word	0xffffffff


	//   ....[125]....
        /*06a0*/ 	.word	0xffffffff


	//   ....[126]....
        /*06a4*/ 	.word	0xffffffff


	//   ....[127]....
        /*06a8*/ 	.word	0xffffffff


	//   ....[128]....
        /*06ac*/ 	.word	0xffffffff


	//   ....[129]....
        /*06b0*/ 	.word	0xffffffff


	//   ....[130]....
        /*06b4*/ 	.word	0xffffffff


	//   ....[131]....
        /*06b8*/ 	.word	0xffffffff


	//   ....[132]....
        /*06bc*/ 	.word	0xffffffff


	//   ....[133]....
        /*06c0*/ 	.word	0xffffffff


	//   ....[134]....
        /*06c4*/ 	.word	0xffffffff


	//   ....[135]....
        /*06c8*/ 	.word	0xffffffff


	//   ....[136]....
        /*06cc*/ 	.word	0xffffffff


	//   ....[137]....
        /*06d0*/ 	.word	0xffffffff


	//   ....[138]....
        /*06d4*/ 	.word	0xffffffff


	//   ....[139]....
        /*06d8*/ 	.word	0xffffffff


	//   ....[140]....
        /*06dc*/ 	.word	0xffffffff


	//   ....[141]....
        /*06e0*/ 	.word	0xffffffff


	//   ....[142]....
        /*06e4*/ 	.word	0xffffffff


	//   ....[143]....
        /*06e8*/ 	.word	0xffffffff


	//   ....[144]....
        /*06ec*/ 	.word	0xffffffff


	//   ....[145]....
        /*06f0*/ 	.word	0xffffffff


	//   ....[146]....
        /*06f4*/ 	.word	0xffffffff


	//   ....[147]....
        /*06f8*/ 	.word	0xffffffff


	//   ....[148]....
        /*06fc*/ 	.word	0xffffffff


	//   ....[149]....
        /*0700*/ 	.word	0xffffffff


	//   ....[150]....
        /*0704*/ 	.word	0xffffffff


	//   ....[151]....
        /*0708*/ 	.word	0xffffffff


	//   ....[152]....
        /*070c*/ 	.word	0xffffffff


	//   ....[153]....
        /*0710*/ 	.word	0xffffffff


	//   ....[154]....
        /*0714*/ 	.word	0xffffffff


	//   ....[155]....
        /*0718*/ 	.word	0xffffffff


	//   ....[156]....
        /*071c*/ 	.word	0xffffffff


	//   ....[157]....
        /*0720*/ 	.word	0xffffffff


	//   ....[158]....
        /*0724*/ 	.word	0xffffffff


	//   ....[159]....
        /*0728*/ 	.word	0xffffffff


	//   ....[160]....
        /*072c*/ 	.word	0xffffffff


	//   ....[161]....
        /*0730*/ 	.word	0xffffffff


	//   ....[162]....
        /*0734*/ 	.word	0xffffffff


	//   ....[163]....
        /*0738*/ 	.word	0xffffffff


	//   ....[164]....
        /*073c*/ 	.word	0xffffffff


	//   ....[165]....
        /*0740*/ 	.word	0xffffffff


	//   ....[166]....
        /*0744*/ 	.word	0xffffffff


	//   ....[167]....
        /*0748*/ 	.word	0xffffffff


	//   ....[168]....
        /*074c*/ 	.word	0xffffffff


	//   ....[169]....
        /*0750*/ 	.word	0xffffffff


	//   ....[170]....
        /*0754*/ 	.word	0xffffffff


	//   ....[171]....
        /*0758*/ 	.word	0xffffffff


	//   ....[172]....
        /*075c*/ 	.word	0xffffffff


	//   ....[173]....
        /*0760*/ 	.word	0xffffffff


	//   ....[174]....
        /*0764*/ 	.word	0xffffffff


	//   ....[175]....
        /*0768*/ 	.word	0xffffffff


	//   ....[176]....
        /*076c*/ 	.word	0xffffffff


	//   ....[177]....
        /*0770*/ 	.word	0xffffffff


	//   ....[178]....
        /*0774*/ 	.word	0xffffffff


	//   ....[179]....
        /*0778*/ 	.word	0xffffffff


	//   ....[180]....
        /*077c*/ 	.word	0xffffffff


	//   ....[181]....
        /*0780*/ 	.word	0xffffffff


	//   ....[182]....
        /*0784*/ 	.word	0xffffffff


	//   ....[183]....
        /*0788*/ 	.word	0xffffffff


	//   ....[184]....
        /*078c*/ 	.word	0xffffffff


	//   ....[185]....
        /*0790*/ 	.word	0xffffffff


	//   ....[186]....
        /*0794*/ 	.word	0xffffffff


	//   ....[187]....
        /*0798*/ 	.word	0xffffffff


	//   ....[188]....
        /*079c*/ 	.word	0xffffffff


	//   ....[189]....
        /*07a0*/ 	.word	0xffffffff


	//   ....[190]....
        /*07a4*/ 	.word	0xffffffff


	//   ....[191]....
        /*07a8*/ 	.word	0xffffffff


	//   ....[192]....
        /*07ac*/ 	.word	0xffffffff


	//   ....[193]....
        /*07b0*/ 	.word	0x0500000f


	//   ....[194]....
        /*07b4*/ 	.word	0x0500000f


	//   ....[195]....
        /*07b8*/ 	.word	0x0500000f


	//   ....[196]....
        /*07bc*/ 	.word	0x0500000f


	//   ....[197]....
        /*07c0*/ 	.word	0x0500000f


	//   ....[198]....
        /*07c4*/ 	.word	0x0500000f


	//   ....[199]....
        /*07c8*/ 	.word	0x0500000f


	//   ....[200]....
        /*07cc*/ 	.word	0x0500000f


	//   ....[201]....
        /*07d0*/ 	.word	0x0500000f


	//   ....[202]....
        /*07d4*/ 	.word	0x0500000f


	//   ....[203]....
        /*07d8*/ 	.word	0x0500000f


	//   ....[204]....
        /*07dc*/ 	.word	0x0500000f


	//   ....[205]....
        /*07e0*/ 	.word	0x0500000f


	//   ....[206]....
        /*07e4*/ 	.word	0x0500000f


	//   ....[207]....
        /*07e8*/ 	.word	0x0500000f


	//   ....[208]....
        /*07ec*/ 	.word	0x0500000f


	//   ....[209]....
        /*07f0*/ 	.word	0x0500000f


	//   ....[210]....
        /*07f4*/ 	.word	0x0500000f


	//   ....[211]....
        /*07f8*/ 	.word	0x0500000f


	//   ....[212]....
        /*07fc*/ 	.word	0x0500000f


	//   ....[213]....
        /*0800*/ 	.word	0x0500000f


	//   ....[214]....
        /*0804*/ 	.word	0x0500000f


	//   ....[215]....
        /*0808*/ 	.word	0x0500000f


	//   ....[216]....
        /*080c*/ 	.word	0x0500000f


	//   ....[217]....
        /*0810*/ 	.word	0x0500000f


	//   ....[218]....
        /*0814*/ 	.word	0x0500000f


	//   ....[219]....
        /*0818*/ 	.word	0x0500000f


	//   ....[220]....
        /*081c*/ 	.word	0x0500000f


	//   ....[221]....
        /*0820*/ 	.word	0x0500000f


	//   ....[222]....
        /*0824*/ 	.word	0x0500000f


	//   ....[223]....
        /*0828*/ 	.word	0x0500000f


	//   ....[224]....
        /*082c*/ 	.word	0x0500000f


	//   ....[225]....
        /*0830*/ 	.word	0x0500000f


	//   ....[226]....
        /*0834*/ 	.word	0x0500000f


	//   ....[227]....
        /*0838*/ 	.word	0x0500000f


	//   ....[228]....
        /*083c*/ 	.word	0x0500000f


	//   ....[229]....
        /*0840*/ 	.word	0x0500000f


	//   ....[230]....
        /*0844*/ 	.word	0x0500000f


	//   ....[231]....
        /*0848*/ 	.word	0x0500000f


	//   ....[232]....
        /*084c*/ 	.word	0x0500000f


	//   ....[233]....
        /*0850*/ 	.word	0x0500000f


	//   ....[234]....
        /*0854*/ 	.word	0x0500000f


	//   ....[235]....
        /*0858*/ 	.word	0x0500000f


	//   ....[236]....
        /*085c*/ 	.word	0x0500000f


	//   ....[237]....
        /*0860*/ 	.word	0x0500000f


	//   ....[238]....
        /*0864*/ 	.word	0x0500000f


	//   ....[239]....
        /*0868*/ 	.word	0x0500000f


	//   ....[240]....
        /*086c*/ 	.word	0x0500000f


	//   ....[241]....
        /*0870*/ 	.word	0x0500000f


	//   ....[242]....
        /*0874*/ 	.word	0x0500000f


	//   ....[243]....
        /*0878*/ 	.word	0x0500000f


	//   ....[244]....
        /*087c*/ 	.word	0x0500000f


	//   ....[245]....
        /*0880*/ 	.word	0x0500000f


	//   ....[246]....
        /*0884*/ 	.word	0x0500000f


	//   ....[247]....
        /*0888*/ 	.word	0x0500000f


	//   ....[248]....
        /*088c*/ 	.word	0x0500000f


	//   ....[249]....
        /*0890*/ 	.word	0x0500000f


	//   ....[250]....
        /*0894*/ 	.word	0x0500000f


	//   ....[251]....
        /*0898*/ 	.word	0x0500000f


	//   ....[252]....
        /*089c*/ 	.word	0x0500000f


	//   ....[253]....
        /*08a0*/ 	.word	0x0500000f


	//   ....[254]....
        /*08a4*/ 	.word	0x0500000f


	//   ....[255]....
        /*08a8*/ 	.word	0x0500000f


	//   ....[0]....
        /*08ac*/ 	.word	0x0500000f


	//   ....[1]....
        /*08b0*/ 	.word	0x0500000f


	//   ....[2]....
        /*08b4*/ 	.word	0x0500000f


	//   ....[3]....
        /*08b8*/ 	.word	0x0500000f


	//   ....[4]....
        /*08bc*/ 	.word	0x0500000f


	//   ....[5]....
        /*08c0*/ 	.word	0x0500000f


	//   ....[6]....
        /*08c4*/ 	.word	0x0500000f


	//   ....[7]....
        /*08c8*/ 	.word	0x0500000f


	//   ....[8]....
        /*08cc*/ 	.word	0x0500000f


	//   ....[9]....
        /*08d0*/ 	.word	0x0500000f


	//   ....[10]....
        /*08d4*/ 	.word	0x0500000f


	//   ....[11]....
        /*08d8*/ 	.word	0x0500000f


	//   ....[12]....
        /*08dc*/ 	.word	0x0500000f


	//   ....[13]....
        /*08e0*/ 	.word	0x0500000f


	//   ....[14]....
        /*08e4*/ 	.word	0x0500000f


	//   ....[15]....
        /*08e8*/ 	.word	0x0500000f


	//   ....[16]....
        /*08ec*/ 	.word	0x0500000f


	//   ....[17]....
        /*08f0*/ 	.word	0x0500000f


	//   ....[18]....
        /*08f4*/ 	.word	0x0500000f


	//   ....[19]....
        /*08f8*/ 	.word	0x0500000f


	//   ....[20]....
        /*08fc*/ 	.word	0x0500000f


	//   ....[21]....
        /*0900*/ 	.word	0x0500000f


	//   ....[22]....
        /*0904*/ 	.word	0x0500000f


	//   ....[23]....
        /*0908*/ 	.word	0x0500000f


	//   ....[24]....
        /*090c*/ 	.word	0x0500000f


	//   ....[25]....
        /*0910*/ 	.word	0x0500000f


	//   ....[26]....
        /*0914*/ 	.word	0x0500000f


	//   ....[27]....
        /*0918*/ 	.word	0x0500000f


	//   ....[28]....
        /*091c*/ 	.word	0x0500000f


	//   ....[29]....
        /*0920*/ 	.word	0x0500000f


	//   ....[30]....
        /*0924*/ 	.word	0x0500000f


	//   ....[31]....
        /*0928*/ 	.word	0x0500000f


	//   ....[32]....
        /*092c*/ 	.word	0x0500000f


	//   ....[33]....
        /*0930*/ 	.word	0x0500000f


	//   ....[34]....
        /*0934*/ 	.word	0x0500000f


	//   ....[35]....
        /*0938*/ 	.word	0x0500000f


	//   ....[36]....
        /*093c*/ 	.word	0x0500000f


	//   ....[37]....
        /*0940*/ 	.word	0x0500000f


	//   ....[38]....
        /*0944*/ 	.word	0x0500000f


	//   ....[39]....
        /*0948*/ 	.word	0x0500000f


	//   ....[40]....
        /*094c*/ 	.word	0x0500000f


	//   ....[41]....
        /*0950*/ 	.word	0x0500000f


	//   ....[42]....
        /*0954*/ 	.word	0x0500000f


	//   ....[43]....
        /*0958*/ 	.word	0x0500000f


	//   ....[44]....
        /*095c*/ 	.word	0x0500000f


	//   ....[45]....
        /*0960*/ 	.word	0x0500000f


	//   ....[46]....
        /*0964*/ 	.word	0x0500000f


	//   ....[47]....
        /*0968*/ 	.word	0x0500000f


	//   ....[48]....
        /*096c*/ 	.word	0x0500000f


	//   ....[49]....
        /*0970*/ 	.word	0x0500000f


	//   ....[50]....
        /*0974*/ 	.word	0x0500000f


	//   ....[51]....
        /*0978*/ 	.word	0x0500000f


	//   ....[52]....
        /*097c*/ 	.word	0x0500000f


	//   ....[53]....
        /*0980*/ 	.word	0x0500000f


	//   ....[54]....
        /*0984*/ 	.word	0x0500000f


	//   ....[55]....
        /*0988*/ 	.word	0x0500000f


	//   ....[56]....
        /*098c*/ 	.word	0x0500000f


	//   ....[57]....
        /*0990*/ 	.word	0x0500000f


	//   ....[58]....
        /*0994*/ 	.word	0x0500000f


	//   ....[59]....
        /*0998*/ 	.word	0x0500000f


	//   ....[60]....
        /*099c*/ 	.word	0x0500000f


	//   ....[61]....
        /*09a0*/ 	.word	0x0500000f


	//   ....[62]....
        /*09a4*/ 	.word	0x0500000f


	//   ....[63]....
        /*09a8*/ 	.word	0x0500000f


	//   ....[64]....
        /*09ac*/ 	.word	0x0500000f


	//   ....[65]....
        /*09b0*/ 	.word	0x0500000f


	//   ....[66]....
        /*09b4*/ 	.word	0x0500000f


	//   ....[67]....
        /*09b8*/ 	.word	0x0500000f


	//   ....[68]....
        /*09bc*/ 	.word	0x0500000f


	//   ....[69]....
        /*09c0*/ 	.word	0x0500000f


	//   ....[70]....
        /*09c4*/ 	.word	0x0500000f


	//   ....[71]....
        /*09c8*/ 	.word	0x0500000f


	//   ....[72]....
        /*09cc*/ 	.word	0x0500000f


	//   ....[73]....
        /*09d0*/ 	.word	0x0500000f


	//   ....[74]....
        /*09d4*/ 	.word	0x0500000f


	//   ....[75]....
        /*09d8*/ 	.word	0x0500000f


	//   ....[76]....
        /*09dc*/ 	.word	0x0500000f


	//   ....[77]....
        /*09e0*/ 	.word	0x0500000f


	//   ....[78]....
        /*09e4*/ 	.word	0x0500000f


	//   ....[79]....
        /*09e8*/ 	.word	0x0500000f


	//   ....[80]....
        /*09ec*/ 	.word	0x0500000f


	//   ....[81]....
        /*09f0*/ 	.word	0x0500000f


	//   ....[82]....
        /*09f4*/ 	.word	0x0500000f


	//   ....[83]....
        /*09f8*/ 	.word	0x0500000f


	//   ....[84]....
        /*09fc*/ 	.word	0x0500000f


	//   ....[85]....
        /*0a00*/ 	.word	0x0500000f


	//   ....[86]....
        /*0a04*/ 	.word	0x0500000f


	//----- nvinfo : EIATTR_COOP_GROUP_INSTR_OFFSETS
	.align		4
.L_1433:
        /*0a08*/ 	.byte	0x04, 0x28
        /*0a0a*/ 	.short	(.L_1435 - .L_1434)


	//   ....[0]....
.L_1434:
        /*0a0c*/ 	.word	0x00000070


	//   ....[1]....
        /*0a10*/ 	.word	0x00000140


	//   ....[2]....
        /*0a14*/ 	.word	0x00000190


	//   ....[3]....
        /*0a18*/ 	.word	0x000003c0


	//   ....[4]....
        /*0a1c*/ 	.word	0x00000520


	//   ....[5]....
        /*0a20*/ 	.word	0x00000640


	//   ....[6]....
        /*0a24*/ 	.word	0x000007a0


	//   ....[7]....
        /*0a28*/ 	.word	0x00002db0


	//   ....[8]....
        /*0a2c*/ 	.word	0x00002dc0


	//   ....[9]....
        /*0a30*/ 	.word	0x00003510


	//   ....[10]....
        /*0a34*/ 	.word	0x00003520


	//   ....[11]....
        /*0a38*/ 	.word	0x00004240


	//   ....[12]....
        /*0a3c*/ 	.word	0x00004250


	//   ....[13]....
        /*0a40*/ 	.word	0x00004a50


	//   ....[14]....
        /*0a44*/ 	.word	0x00004a60


	//   ....[15]....
        /*0a48*/ 	.word	0x00005480


	//   ....[16]....
        /*0a4c*/ 	.word	0x00005490


	//   ....[17]....
        /*0a50*/ 	.word	0x000055a0


	//   ....[18]....
        /*0a54*/ 	.word	0x000055b0


	//   ....[19]....
        /*0a58*/ 	.word	0x00005920


	//   ....[20]....
        /*0a5c*/ 	.word	0x00005940


	//   ....[21]....
        /*0a60*/ 	.word	0x00005a20


	//   ....[22]....
        /*0a64*/ 	.word	0x00005a40


	//   ....[23]....
        /*0a68*/ 	.word	0x000060f0


	//   ....[24]....
        /*0a6c*/ 	.word	0x000066d0


	//   ....[25]....
        /*0a70*/ 	.word	0x000066e0


	//   ....[26]....
        /*0a74*/ 	.word	0x000066f0


	//   ....[27]....
        /*0a78*/ 	.word	0x00006700


	//   ....[28]....
        /*0a7c*/ 	.word	0x00007750


	//   ....[29]....
        /*0a80*/ 	.word	0x00007760


	//   ....[30]....
        /*0a84*/ 	.word	0x00007770


	//   ....[31]....
        /*0a88*/ 	.word	0x00007780


	//   ....[32]....
        /*0a8c*/ 	.word	0x000093d0


	//   ....[33]....
        /*0a90*/ 	.word	0x000093f0


	//   ....[34]....
        /*0a94*/ 	.word	0x000097c0


	//   ....[35]....
        /*0a98*/ 	.word	0x00009800


	//   ....[36]....
        /*0a9c*/ 	.word	0x0000b4e0


	//   ....[37]....
        /*0aa0*/ 	.word	0x0000b500


	//   ....[38]....
        /*0aa4*/ 	.word	0x0000ba20


	//   ....[39]....
        /*0aa8*/ 	.word	0x0000ba80


	//   ....[40]....
        /*0aac*/ 	.word	0x0000ca40


	//   ....[41]....
        /*0ab0*/ 	.word	0x0000cd10


	//   ....[42]....
        /*0ab4*/ 	.word	0x0000cd40


	//   ....[43]....
        /*0ab8*/ 	.word	0x0000ce10


	//   ....[44]....
        /*0abc*/ 	.word	0x0000dba0


	//   ....[45]....
        /*0ac0*/ 	.word	0x0000dbc0


	//   ....[46]....
        /*0ac4*/ 	.word	0x0000dbd0


	//   ....[47]....
        /*0ac8*/ 	.word	0x0000dbe0


	//   ....[48]....
        /*0acc*/ 	.word	0x0000e130


	//   ....[49]....
        /*0ad0*/ 	.word	0x0000e170


	//   ....[50]....
        /*0ad4*/ 	.word	0x0000e1a0


	//   ....[51]....
        /*0ad8*/ 	.word	0x0000e1d0


	//   ....[52]....
        /*0adc*/ 	.word	0x0000e1f0


	//   ....[53]....
        /*0ae0*/ 	.word	0x0000e200


	//   ....[54]....
        /*0ae4*/ 	.word	0x0000e240


	//   ....[55]....
        /*0ae8*/ 	.word	0x0000e270


	//   ....[56]....
        /*0aec*/ 	.word	0x0000e720


	//   ....[57]....
        /*0af0*/ 	.word	0x0000e730


	//   ....[58]....
        /*0af4*/ 	.word	0x0000e9b0


	//   ....[59]....
        /*0af8*/ 	.word	0x0000e9c0


	//   ....[60]....
        /*0afc*/ 	.word	0x0000f4b0


	//   ....[61]....
        /*0b00*/ 	.word	0x0000f4e0


	//   ....[62]....
        /*0b04*/ 	.word	0x0000f500


	//   ....[63]....
        /*0b08*/ 	.word	0x0000f530


	//   ....[64]....
        /*0b0c*/ 	.word	0x0000f560


	//   ....[65]....
        /*0b10*/ 	.word	0x0000f570


	//   ....[66]....
        /*0b14*/ 	.word	0x0000f5a0


	//   ....[67]....
        /*0b18*/ 	.word	0x0000f610


	//   ....[68]....
        /*0b1c*/ 	.word	0x0000f730


	//   ....[69]....
        /*0b20*/ 	.word	0x0000f960


	//   ....[70]....
        /*0b24*/ 	.word	0x0000f990


	//   ....[71]....
        /*0b28*/ 	.word	0x0000f9c0


	//   ....[72]....
        /*0b2c*/ 	.word	0x0000f9f0


	//   ....[73]....
        /*0b30*/ 	.word	0x0000fa20


	//   ....[74]....
        /*0b34*/ 	.word	0x0000fa50


	//   ....[75]....
        /*0b38*/ 	.word	0x0000fbe0


	//   ....[76]....
        /*0b3c*/ 	.word	0x0000fc10


	//   ....[77]....
        /*0b40*/ 	.word	0x0000fc40


	//   ....[78]....
        /*0b44*/ 	.word	0x0000fc70


	//   ....[79]....
        /*0b48*/ 	.word	0x0000fca0


	//   ....[80]....
        /*0b4c*/ 	.word	0x0000fcd0


	//   ....[81]....
        /*0b50*/ 	.word	0x0000fd60


	//   ....[82]....
        /*0b54*/ 	.word	0x0000fd90


	//   ....[83]....
        /*0b58*/ 	.word	0x0000fda0


	//   ....[84]....
        /*0b5c*/ 	.word	0x0000fe40


	//   ....[85]....
        /*0b60*/ 	.word	0x00010dd0


	//   ....[86]....
        /*0b64*/ 	.word	0x000128b0


	//   ....[87]....
        /*0b68*/ 	.word	0x000128d0


	//   ....[88]....
        /*0b6c*/ 	.word	0x00012960


	//   ....[89]....
        /*0b70*/ 	.word	0x00012980


	//   ....[90]....
        /*0b74*/ 	.word	0x00012a00


	//   ....[91]....
        /*0b78*/ 	.word	0x00012a20


	//   ....[92]....
        /*0b7c*/ 	.word	0x00012aa0


	//   ....[93]....
        /*0b80*/ 	.word	0x00012ac0


	//   ....[94]....
        /*0b84*/ 	.word	0x00012b40


	//   ....[95]....
        /*0b88*/ 	.word	0x00012b60


	//   ....[96]....
        /*0b8c*/ 	.word	0x00012be0


	//   ....[97]....
        /*0b90*/ 	.word	0x00012c00


	//   ....[98]....
        /*0b94*/ 	.word	0x00012c80


	//   ....[99]....
        /*0b98*/ 	.word	0x00012ca0


	//   ....[100]....
        /*0b9c*/ 	.word	0x00012cb0


	//   ....[101]....
        /*0ba0*/ 	.word	0x00012cc0


	//   ....[102]....
        /*0ba4*/ 	.word	0x000135e0


	//   ....[103]....
        /*0ba8*/ 	.word	0x00013610


	//   ....[104]....
        /*0bac*/ 	.word	0x00013630


	//   ....[105]....
        /*0bb0*/ 	.word	0x000136b0


	//   ....[106]....
        /*0bb4*/ 	.word	0x000136d0


	//   ....[107]....
        /*0bb8*/ 	.word	0x00013750


	//   ....[108]....
        /*0bbc*/ 	.word	0x00013770


	//   ....[109]....
        /*0bc0*/ 	.word	0x000137f0


	//   ....[110]....
        /*0bc4*/ 	.word	0x00013810


	//   ....[111]....
        /*0bc8*/ 	.word	0x00013890


	//   ....[112]....
        /*0bcc*/ 	.word	0x000138b0


	//   ....[113]....
        /*0bd0*/ 	.word	0x00013930


	//   ....[114]....
        /*0bd4*/ 	.word	0x00013950


	//   ....[115]....
        /*0bd8*/ 	.word	0x000139d0


	//   ....[116]....
        /*0bdc*/ 	.word	0x000139f0


	//   ....[117]....
        /*0be0*/ 	.word	0x00013a00


	//   ....[118]....
        /*0be4*/ 	.word	0x00013a70


	//   ....[119]....
        /*0be8*/ 	.word	0x00013ac0


	//   ....[120]....
        /*0bec*/ 	.word	0x00013b50


	//   ....[121]....
        /*0bf0*/ 	.word	0x00013b80


	//   ....[122]....
        /*0bf4*/ 	.word	0x00013b90


	//   ....[123]....
        /*0bf8*/ 	.word	0x00013c00


	//   ....[124]....
        /*0bfc*/ 	.word	0x00013c10


	//   ....[125]....
        /*0c00*/ 	.word	0x00013c20


	//   ....[126]....
        /*0c04*/ 	.word	0x00014410


	//   ....[127]....
        /*0c08*/ 	.word	0x00014430


	//   ....[128]....
        /*0c0c*/ 	.word	0x000144a0


	//   ....[129]....
        /*0c10*/ 	.word	0x000144b0


	//   ....[130]....
        /*0c14*/ 	.word	0x000144f0


	//   ....[131]....
        /*0c18*/ 	.word	0x00014500


	//   ....[132]....
        /*0c1c*/ 	.word	0x00014540


	//   ....[133]....
        /*0c20*/ 	.word	0x00014550


	//   ....[134]....
        /*0c24*/ 	.word	0x00014590


	//   ....[135]....
        /*0c28*/ 	.word	0x000145a0


	//   ....[136]....
        /*0c2c*/ 	.word	0x000145e0


	//   ....[137]....
        /*0c30*/ 	.word	0x000145f0


	//   ....[138]....
        /*0c34*/ 	.word	0x00014630


	//   ....[139]....
        /*0c38*/ 	.word	0x00014640


	//   ....[140]....
        /*0c3c*/ 	.word	0x00014650


	//   ....[141]....
        /*0c40*/ 	.word	0x00014690


	//   ....[142]....
        /*0c44*/ 	.word	0x00014940


	//   ....[143]....
        /*0c48*/ 	.word	0x00014970


	//   ....[144]....
        /*0c4c*/ 	.word	0x000149d0


	//   ....[145]....
        /*0c50*/ 	.word	0x000149e0


	//   ....[146]....
        /*0c54*/ 	.word	0x00014a30


	//   ....[147]....
        /*0c58*/ 	.word	0x00014a40


	//   ....[148]....
        /*0c5c*/ 	.word	0x00014a90


	//   ....[149]....
        /*0c60*/ 	.word	0x00014aa0


	//   ....[150]....
        /*0c64*/ 	.word	0x00014af0


	//   ....[151]....
        /*0c68*/ 	.word	0x00014b00


	//   ....[152]....
        /*0c6c*/ 	.word	0x00014b50


	//   ....[153]....
        /*0c70*/ 	.word	0x00014b60


	//   ....[154]....
        /*0c74*/ 	.word	0x00014bb0


	//   ....[155]....
        /*0c78*/ 	.word	0x00014bc0


	//   ....[156]....
        /*0c7c*/ 	.word	0x00014bd0


	//   ....[157]....
        /*0c80*/ 	.word	0x00014c10


	//   ....[158]....
        /*0c84*/ 	.word	0x000151e0


	//   ....[159]....
        /*0c88*/ 	.word	0x000151f0


	//   ....[160]....
        /*0c8c*/ 	.word	0x00015260


	//   ....[161]....
        /*0c90*/ 	.word	0x000152a0


	//   ....[162]....
        /*0c94*/ 	.word	0x000152c0


	//   ....[163]....
        /*0c98*/ 	.word	0x00015300


	//   ....[164]....
        /*0c9c*/ 	.word	0x00015320


	//   ....[165]....
        /*0ca0*/ 	.word	0x00015360


	//   ....[166]....
        /*0ca4*/ 	.word	0x00015380


	//   ....[167]....
        /*0ca8*/ 	.word	0x000153c0


	//   ....[168]....
        /*0cac*/ 	.word	0x000153e0


	//   ....[169]....
        /*0cb0*/ 	.word	0x00015420


	//   ....[170]....
        /*0cb4*/ 	.word	0x00015440


	//   ....[171]....
        /*0cb8*/ 	.word	0x00015480


	//   ....[172]....
        /*0cbc*/ 	.word	0x000154a0


	//   ....[173]....
        /*0cc0*/ 	.word	0x000154b0


	//   ....[174]....
        /*0cc4*/ 	.word	0x00015860


	//   ....[175]....
        /*0cc8*/ 	.word	0x00015890


	//   ....[176]....
        /*0ccc*/ 	.word	0x00015900


	//   ....[177]....
        /*0cd0*/ 	.word	0x00015930


	//   ....[178]....
        /*0cd4*/ 	.word	0x00015960


	//   ....[179]....
        /*0cd8*/ 	.word	0x00015990


	//   ....[180]....
        /*0cdc*/ 	.word	0x000159c0


	//   ....[181]....
        /*0ce0*/ 	.word	0x000159f0


	//   ....[182]....
        /*0ce4*/ 	.word	0x00015b90


	//   ....[183]....
        /*0ce8*/ 	.word	0x00015bc0


	//   ....[184]....
        /*0cec*/ 	.word	0x00015bf0


	//   ....[185]....
        /*0cf0*/ 	.word	0x00015c20


	//   ....[186]....
        /*0cf4*/ 	.word	0x00015c50


	//   ....[187]....
        /*0cf8*/ 	.word	0x00015c80


	//   ....[188]....
        /*0cfc*/ 	.word	0x00015d40


	//   ....[189]....
        /*0d00*/ 	.word	0x00015d60


	//   ....[190]....
        /*0d04*/ 	.word	0x00015d70


	//   ....[191]....
        /*0d08*/ 	.word	0x00015dd0


	//   ....[192]....
        /*0d0c*/ 	.word	0x000163f0


	//   ....[193]....
        /*0d10*/ 	.word	0x00016710


	//   ....[194]....
        /*0d14*/ 	.word	0x000167a0


	//   ....[195]....
        /*0d18*/ 	.word	0x00016830


	//   ....[196]....
        /*0d1c*/ 	.word	0x000168c0


	//   ....[197]....
        /*0d20*/ 	.word	0x000169a0


	//   ....[198]....
        /*0d24*/ 	.word	0x00016a30


	//   ....[199]....
        /*0d28*/ 	.word	0x00016ad0


	//   ....[200]....
        /*0d2c*/ 	.word	0x00016b60


	//   ....[201]....
        /*0d30*/ 	.word	0x00016c50


	//   ....[202]....
        /*0d34*/ 	.word	0x00016ce0


	//   ....[203]....
        /*0d38*/ 	.word	0x00016d80


	//   ....[204]....
        /*0d3c*/ 	.word	0x00016e10


	//   ....[205]....
        /*0d40*/ 	.word	0x00016f50


	//   ....[206]....
        /*0d44*/ 	.word	0x00017000


	//   ....[207]....
        /*0d48*/ 	.word	0x00017090


	//   ....[208]....
        /*0d4c*/ 	.word	0x000170e0


	//   ....[209]....
        /*0d50*/ 	.word	0x00017130


	//   ....[210]....
        /*0d54*/ 	.word	0x00017210


	//   ....[211]....
        /*0d58*/ 	.word	0x000172a0


	//   ....[212]....
        /*0d5c*/ 	.word	0x000172f0


	//   ....[213]....
        /*0d60*/ 	.word	0x00017340


	//   ....[214]....
        /*0d64*/ 	.word	0x00017560


	//   ....[215]....
        /*0d68*/ 	.word	0x000175c0


	//   ....[216]....
        /*0d6c*/ 	.word	0x00017680


	//   ....[217]....
        /*0d70*/ 	.word	0x000176f0


	//   ....[218]....
        /*0d74*/ 	.word	0x00017750


	//   ....[219]....
        /*0d78*/ 	.word	0x00017800


	//   ....[220]....
        /*0d7c*/ 	.word	0x00017860


	//   ....[221]....
        /*0d80*/ 	.word	0x000178f0


	//   ....[222]....
        /*0d84*/ 	.word	0x00017970


	//   ....[223]....
        /*0d88*/ 	.word	0x000179c0


	//   ....[224]....
        /*0d8c*/ 	.word	0x00017a50


	//   ....[225]....
        /*0d90*/ 	.word	0x00017ae0


	//   ....[226]....
        /*0d94*/ 	.word	0x00017b80


	//   ....[227]....
        /*0d98*/ 	.word	0x00017c20


	//   ....[228]....
        /*0d9c*/ 	.word	0x00017c80


	//   ....[229]....
        /*0da0*/ 	.word	0x00017cf0


	//   ....[230]....
        /*0da4*/ 	.word	0x00017d50


	//   ....[231]....
        /*0da8*/ 	.word	0x00017dc0


	//   ....[232]....
        /*0dac*/ 	.word	0x00017e80


	//   ....[233]....
        /*0db0*/ 	.word	0x00017ee0


	//   ....[234]....
        /*0db4*/ 	.word	0x00017fa0


	//   ....[235]....
        /*0db8*/ 	.word	0x00018280


	//   ....[236]....
        /*0dbc*/ 	.word	0x00018370


	//   ....[237]....
        /*0dc0*/ 	.word	0x00018410


	//   ....[238]....
        /*0dc4*/ 	.word	0x00018470


	//   ....[239]....
        /*0dc8*/ 	.word	0x00018560


	//   ....[240]....
        /*0dcc*/ 	.word	0x000185d0


	//   ....[241]....
        /*0dd0*/ 	.word	0x000186c0


	//   ....[242]....
        /*0dd4*/ 	.word	0x00018730


	//   ....[243]....
        /*0dd8*/ 	.word	0x00018820


	//   ....[244]....
        /*0ddc*/ 	.word	0x00018890


	//   ....[245]....
        /*0de0*/ 	.word	0x00018980


	//   ....[246]....
        /*0de4*/ 	.word	0x000189f0


	//   ....[247]....
        /*0de8*/ 	.word	0x00018ae0


	//   ....[248]....
        /*0dec*/ 	.word	0x00018b50


	//   ....[249]....
        /*0df0*/ 	.word	0x00018c40


	//   ....[250]....
        /*0df4*/ 	.word	0x00018cb0


	//   ....[251]....
        /*0df8*/ 	.word	0x00018d50


	//   ....[252]....
        /*0dfc*/ 	.word	0x00018e40


	//   ....[253]....
        /*0e00*/ 	.word	0x00018eb0


	//   ....[254]....
        /*0e04*/ 	.word	0x00018f10


	//   ....[255]....
        /*0e08*/ 	.word	0x00019000


	//   ....[0]....
        /*0e0c*/ 	.word	0x00019060


	//   ....[1]....
        /*0e10*/ 	.word	0x00019160


	//   ....[2]....
        /*0e14*/ 	.word	0x000191c0


	//   ....[3]....
        /*0e18*/ 	.word	0x000192c0


	//   ....[4]....
        /*0e1c*/ 	.word	0x00019320


	//   ....[5]....
        /*0e20*/ 	.word	0x00019420


	//   ....[6]....
        /*0e24*/ 	.word	0x00019480


	//   ....[7]....
        /*0e28*/ 	.word	0x00019580


	//   ....[8]....
        /*0e2c*/ 	.word	0x000195e0


	//   ....[9]....
        /*0e30*/ 	.word	0x000196e0


	//   ....[10]....
        /*0e34*/ 	.word	0x00019740


	//   ....[11]....
        /*0e38*/ 	.word	0x000197f0


	//   ....[12]....
        /*0e3c*/ 	.word	0x000198a0


	//   ....[13]....
        /*0e40*/ 	.word	0x00019990


	//   ....[14]....
        /*0e44*/ 	.word	0x000199f0


	//   ....[15]....
        /*0e48*/ 	.word	0x00019ad0


	//   ....[16]....
        /*0e4c*/ 	.word	0x00019b30


	//   ....[17]....
        /*0e50*/ 	.word	0x00019c00


	//   ....[18]....
        /*0e54*/ 	.word	0x00019c60


	//   ....[19]....
        /*0e58*/ 	.word	0x00019d20


	//   ....[20]....
        /*0e5c*/ 	.word	0x00019e60


	//   ....[21]....
        /*0e60*/ 	.word	0x00019f10


	//   ....[22]....
        /*0e64*/ 	.word	0x00019f90


	//   ....[23]....
        /*0e68*/ 	.word	0x0001a050


	//   ....[24]....
        /*0e6c*/ 	.word	0x0001a0b0


	//   ....[25]....
        /*0e70*/ 	.word	0x0001a160


	//   ....[26]....
        /*0e74*/ 	.word	0x0001a1c0


	//   ....[27]....
        /*0e78*/ 	.word	0x0001a270


	//   ....[28]....
        /*0e7c*/ 	.word	0x0001a2d0


	//   ....[29]....
        /*0e80*/ 	.word	0x0001a380


	//   ....[30]....
        /*0e84*/ 	.word	0x0001a3e0


	//   ....[31]....
        /*0e88*/ 	.word	0x0001a490


	//   ....[32]....
        /*0e8c*/ 	.word	0x0001a4f0


	//   ....[33]....
        /*0e90*/ 	.word	0x0001a5a0


	//   ....[34]....
        /*0e94*/ 	.word	0x0001a600


	//   ....[35]....
        /*0e98*/ 	.word	0x0001a6b0


	//   ....[36]....
        /*0e9c*/ 	.word	0x0001a7a0


	//   ....[37]....
        /*0ea0*/ 	.word	0x0001a850


	//   ....[38]....
        /*0ea4*/ 	.word	0x0001a8b0


	//   ....[39]....
        /*0ea8*/ 	.word	0x0001a970


	//   ....[40]....
        /*0eac*/ 	.word	0x0001a9d0


	//   ....[41]....
        /*0eb0*/ 	.word	0x0001aa90


	//   ....[42]....
        /*0eb4*/ 	.word	0x0001aaf0


	//   ....[43]....
        /*0eb8*/ 	.word	0x0001abb0


	//   ....[44]....
        /*0ebc*/ 	.word	0x0001ac10


	//   ....[45]....
        /*0ec0*/ 	.word	0x0001acd0


	//   ....[46]....
        /*0ec4*/ 	.word	0x0001ad30


	//   ....[47]....
        /*0ec8*/ 	.word	0x0001adf0


	//   ....[48]....
        /*0ecc*/ 	.word	0x0001ae50


	//   ....[49]....
        /*0ed0*/ 	.word	0x0001af10


	//   ....[50]....
        /*0ed4*/ 	.word	0x0001af70


	//   ....[51]....
        /*0ed8*/ 	.word	0x0001b020


	//   ....[52]....
        /*0edc*/ 	.word	0x0001b110


	//   ....[53]....
        /*0ee0*/ 	.word	0x0001b1c0


	//   ....[54]....
        /*0ee4*/ 	.word	0x0001b280


	//   ....[55]....
        /*0ee8*/ 	.word	0x0001b330


	//   ....[56]....
        /*0eec*/ 	.word	0x0001b390


	//   ....[57]....
        /*0ef0*/ 	.word	0x0001b440


	//   ....[58]....
        /*0ef4*/ 	.word	0x0001b4a0


	//   ....[59]....
        /*0ef8*/ 	.word	0x0001b550


	//   ....[60]....
        /*0efc*/ 	.word	0x0001b5b0


	//   ....[61]....
        /*0f00*/ 	.word	0x0001b660


	//   ....[62]....
        /*0f04*/ 	.word	0x0001b6c0


	//   ....[63]....
        /*0f08*/ 	.word	0x0001b770


	//   ....[64]....
        /*0f0c*/ 	.word	0x0001b7d0


	//   ....[65]....
        /*0f10*/ 	.word	0x0001b880


	//   ....[66]....
        /*0f14*/ 	.word	0x0001b8e0


	//   ....[67]....
        /*0f18*/ 	.word	0x0001b980


	//   ....[68]....
        /*0f1c*/ 	.word	0x0001ba10


	//   ....[69]....
        /*0f20*/ 	.word	0x0001bab0


	//   ....[70]....
        /*0f24*/ 	.word	0x0001bc30


	//   ....[71]....
        /*0f28*/ 	.word	0x0001bca0


	//   ....[72]....
        /*0f2c*/ 	.word	0x0001bd10


	//   ....[73]....
        /*0f30*/ 	.word	0x0001bd80


	//   ....[74]....
        /*0f34*/ 	.word	0x0001bdf0


	//   ....[75]....
        /*0f38*/ 	.word	0x0001be70


	//   ....[76]....
        /*0f3c*/ 	.word	0x0001bef0


	//   ....[77]....
        /*0f40*/ 	.word	0x0001bf80


	//   ....[78]....
        /*0f44*/ 	.word	0x0001bff0


	//   ....[79]....
        /*0f48*/ 	.word	0x0001c060


	//   ....[80]....
        /*0f4c*/ 	.word	0x0001c0d0


	//   ....[81]....
        /*0f50*/ 	.word	0x0001c150


	//   ....[82]....
        /*0f54*/ 	.word	0x0001c1c0


	//   ....[83]....
        /*0f58*/ 	.word	0x0001c260


	//   ....[84]....
        /*0f5c*/ 	.word	0x0001c2b0


	//   ....[85]....
        /*0f60*/ 	.word	0x0001c340


	//   ....[86]....
        /*0f64*/ 	.word	0x0001c470


	//----- nvinfo : EIATTR_REG_RECONFIG
	.align		4
.L_1435:
        /*0f68*/ 	.byte	0x01, 0x54
	.zero		2


	//----- nvinfo : EIATTR_SYSCALL_OFFSETS
	.align		4
        /*0f6c*/ 	.byte	0x04, 0x46
        /*0f6e*/ 	.short	(.L_1437 - .L_1436)


	//   ....[0]....
.L_1436:
        /*0f70*/ 	.word	0x00001ae0


	//   ....[1]....
        /*0f74*/ 	.word	0x00001c30


	//   ....[2]....
        /*0f78*/ 	.word	0x000062c0


	//   ....[3]....
        /*0f7c*/ 	.word	0x00006640


	//   ....[4]....
        /*0f80*/ 	.word	0x00011f10


	//   ....[5]....
        /*0f84*/ 	.word	0x00012060


	//   ....[6]....
        /*0f88*/ 	.word	0x00012150


	//   ....[7]....
        /*0f8c*/ 	.word	0x000130f0


	//----- nvinfo : EIATTR_MBARRIER_INSTR_OFFSETS
	.align		4
.L_1437:
        /*0f90*/ 	.byte	0x04, 0x39
        /*0f92*/ 	.short	(.L_1439 - .L_1438)


	//   ....[0]....
.L_1438:
        /*0f94*/ 	.word	0x00000270
        /*0f98*/ 	.word	0x000000ff
        /*0f9c*/ 	.word	0x00016800
        /*0fa0*/ 	.short	0x0100
        /*0fa2*/ 	.byte	0x08
	.zero		1


	//   ....[1]....
        /*0fa4*/ 	.word	0x00000280
        /*0fa8*/ 	.word	0x000000ff
        /*0fac*/ 	.word	0x00016820
        /*0fb0*/ 	.short	0x0100
        /*0fb2*/ 	.byte	0x08
	.zero		1


	//   ....[2]....
        /*0fb4*/ 	.word	0x00000370
        /*0fb8*/ 	.word	0x000000ff
        /*0fbc*/ 	.word	0x00016830
        /*0fc0*/ 	.short	0x0100
        /*0fc2*/ 	.byte	0x08
	.zero		1


	//   ....[3]....
        /*0fc4*/ 	.word	0x00000380
        /*0fc8*/ 	.word	0x000000ff
        /*0fcc*/ 	.word	0x00016840
        /*0fd0*/ 	.short	0x0100
        /*0fd2*/ 	.byte	0x08
	.zero		1


	//   ....[4]....
        /*0fd4*/ 	.word	0x00000390
        /*0fd8*/ 	.word	0x000000ff
        /*0fdc*/ 	.word	0x00016838
        /*0fe0*/ 	.short	0x0100
        /*0fe2*/ 	.byte	0x08
	.zero		1


	//   ....[5]....
        /*0fe4*/ 	.word	0x000003a0
        /*0fe8*/ 	.word	0x000000ff
        /*0fec*/ 	.word	0x00016848
        /*0ff0*/ 	.short	0x0100
        /*0ff2*/ 	.byte	0x08
	.zero		1


	//   ....[6]....
        /*0ff4*/ 	.word	0x000004d0
        /*0ff8*/ 	.word	0x000000ff
        /*0ffc*/ 	.word	0x00016850
        /*1000*/ 	.short	0x0100
        /*1002*/ 	.byte	0x08
	.zero		1


	//   ....[7]....
        /*1004*/ 	.word	0x000004e0
        /*1008*/ 	.word	0x000000ff
        /*100c*/ 	.word	0x00016860
        /*1010*/ 	.short	0x0100
        /*1012*/ 	.byte	0x08
	.zero		1


	//   ....[8]....
        /*1014*/ 	.word	0x000004f0
        /*1018*/ 	.word	0x000000ff
        /*101c*/ 	.word	0x00016858
        /*1020*/ 	.short	0x0100
        /*1022*/ 	.byte	0x08
	.zero		1


	//   ....[9]....
        /*1024*/ 	.word	0x00000500
        /*1028*/ 	.word	0x000000ff
        /*102c*/ 	.word	0x00016868
        /*1030*/ 	.short	0x0100
        /*1032*/ 	.byte	0x08
	.zero		1


	//   ....[10]....
        /*1034*/ 	.word	0x000005f0
        /*1038*/ 	.word	0x000000ff
        /*103c*/ 	.word	0x00016870
        /*1040*/ 	.short	0x0100
        /*1042*/ 	.byte	0x06
	.zero		1


	//   ....[11]....
        /*1044*/ 	.word	0x00000600
        /*1048*/ 	.word	0x000000ff
        /*104c*/ 	.word	0x00016880
        /*1050*/ 	.short	0x0100
        /*1052*/ 	.byte	0x06
	.zero		1


	//   ....[12]....
        /*1054*/ 	.word	0x00000610
        /*1058*/ 	.word	0x000000ff
        /*105c*/ 	.word	0x00016878
        /*1060*/ 	.short	0x0100
        /*1062*/ 	.byte	0x06
	.zero		1


	//   ....[13]....
        /*1064*/ 	.word	0x00000620
        /*1068*/ 	.word	0x000000ff
        /*106c*/ 	.word	0x00016888
        /*1070*/ 	.short	0x0100
        /*1072*/ 	.byte	0x06
	.zero		1


	//   ....[14]....
        /*1074*/ 	.word	0x00000750
        /*1078*/ 	.word	0x000000ff
        /*107c*/ 	.word	0x00016890
        /*1080*/ 	.short	0x0100
        /*1082*/ 	.byte	0x08
	.zero		1


	//   ....[15]....
        /*1084*/ 	.word	0x00000760
        /*1088*/ 	.word	0x000000ff
        /*108c*/ 	.word	0x000168a0
        /*1090*/ 	.short	0x0100
        /*1092*/ 	.byte	0x08
	.zero		1


	//   ....[16]....
        /*1094*/ 	.word	0x00000770
        /*1098*/ 	.word	0x000000ff
        /*109c*/ 	.word	0x00016898
        /*10a0*/ 	.short	0x0100
        /*10a2*/ 	.byte	0x08
	.zero		1


	//   ....[17]....
        /*10a4*/ 	.word	0x00000780
        /*10a8*/ 	.word	0x000000ff
        /*10ac*/ 	.word	0x000168a8
        /*10b0*/ 	.short	0x0100
        /*10b2*/ 	.byte	0x08
	.zero		1


	//   ....[18]....
        /*10b4*/ 	.word	0x000008b0
        /*10b8*/ 	.word	0x000000ff
        /*10bc*/ 	.word	0x000168b0
        /*10c0*/ 	.short	0x0100
        /*10c2*/ 	.byte	0x08
	.zero		1


	//   ....[19]....
        /*10c4*/ 	.word	0x000008c0
        /*10c8*/ 	.word	0x000000ff
        /*10cc*/ 	.word	0x000168c0
        /*10d0*/ 	.short	0x0100
        /*10d2*/ 	.byte	0x08
	.zero		1


	//   ....[20]....
        /*10d4*/ 	.word	0x000008d0
        /*10d8*/ 	.word	0x000000ff
        /*10dc*/ 	.word	0x000168b8
        /*10e0*/ 	.short	0x0100
        /*10e2*/ 	.byte	0x08
	.zero		1


	//   ....[21]....
        /*10e4*/ 	.word	0x000008e0
        /*10e8*/ 	.word	0x000000ff
        /*10ec*/ 	.word	0x000168c8
        /*10f0*/ 	.short	0x0100
        /*10f2*/ 	.byte	0x08
	.zero		1


	//   ....[22]....
        /*10f4*/ 	.word	0x00002d60
        /*10f8*/ 	.word	0x00000046
        /*10fc*/ 	.word	0x00016890
        /*1100*/ 	.short	0x010a
        /*1102*/ 	.byte	0x3f
	.zero		1


	//   ....[23]....
        /*1104*/ 	.word	0x000041e0
        /*1108*/ 	.word	0x00000046
        /*110c*/ 	.word	0x00016890
        /*1110*/ 	.short	0x010a
        /*1112*/ 	.byte	0x3f
	.zero		1


	//   ....[24]....
        /*1114*/ 	.word	0x000052e0
        /*1118*/ 	.word	0x00000046
        /*111c*/ 	.word	0x00016890
        /*1120*/ 	.short	0x010a
        /*1122*/ 	.byte	0x3f
	.zero		1


	//   ....[25]....
        /*1124*/ 	.word	0x00005770
        /*1128*/ 	.word	0x00000004
        /*112c*/ 	.word	0x00000000
        /*1130*/ 	.short	0x0101
        /*1132*/ 	.byte	0x3f
	.zero		1


	//   ....[26]....
        /*1134*/ 	.word	0x000057b0
        /*1138*/ 	.word	0x00000046
        /*113c*/ 	.word	0x000168b0
        /*1140*/ 	.short	0x010a
        /*1142*/ 	.byte	0x3f
	.zero		1


	//   ....[27]....
        /*1144*/ 	.word	0x00005bc0
        /*1148*/ 	.word	0x00000046
        /*114c*/ 	.word	0x00000000
        /*1150*/ 	.short	0x0101
        /*1152*/ 	.byte	0x3f
	.zero		1


	//   ....[28]....
        /*1154*/ 	.word	0x00006360
        /*1158*/ 	.word	0x00000012
        /*115c*/ 	.word	0x00016800
        /*1160*/ 	.short	0x010a
        /*1162*/ 	.byte	0x3f
	.zero		1


	//   ....[29]....
        /*1164*/ 	.word	0x000063b0
        /*1168*/ 	.word	0x00000012
        /*116c*/ 	.word	0x00016800
        /*1170*/ 	.short	0x010a
        /*1172*/ 	.byte	0x3f
	.zero		1


	//   ....[30]....
        /*1174*/ 	.word	0x00006a60
        /*1178*/ 	.word	0x00000012
        /*117c*/ 	.word	0x00016800
        /*1180*/ 	.short	0x010a
        /*1182*/ 	.byte	0x3f
	.zero		1


	//   ....[31]....
        /*1184*/ 	.word	0x00007a70
        /*1188*/ 	.word	0x00000012
        /*118c*/ 	.word	0x00016800
        /*1190*/ 	.short	0x010a
        /*1192*/ 	.byte	0x3f
	.zero		1


	//   ....[32]....
        /*1194*/ 	.word	0x00008830
        /*1198*/ 	.word	0x00000003
        /*119c*/ 	.word	0x00016830
        /*11a0*/ 	.short	0x010a
        /*11a2*/ 	.byte	0x3f
	.zero		1


	//   ....[33]....
        /*11a4*/ 	.word	0x000088d0
        /*11a8*/ 	.word	0x00000003
        /*11ac*/ 	.word	0x00016830
        /*11b0*/ 	.short	0x010a
        /*11b2*/ 	.byte	0x3f
	.zero		1


	//   ....[34]....
        /*11b4*/ 	.word	0x00009e30
        /*11b8*/ 	.word	0x00000003
        /*11bc*/ 	.word	0x00000000
        /*11c0*/ 	.short	0x0101
        /*11c2*/ 	.byte	0x3f
	.zero		1


	//   ....[35]....
        /*11c4*/ 	.word	0x0000aa20
        /*11c8*/ 	.word	0x00000009
        /*11cc*/ 	.word	0x00016830
        /*11d0*/ 	.short	0x010a
        /*11d2*/ 	.byte	0x3f
	.zero		1


	//   ....[36]....
        /*11d4*/ 	.word	0x0000aa70
        /*11d8*/ 	.word	0x00000009
        /*11dc*/ 	.word	0x00016830
        /*11e0*/ 	.short	0x010a
        /*11e2*/ 	.byte	0x3f
	.zero		1


	//   ....[37]....
        /*11e4*/ 	.word	0x0000ade0
        /*11e8*/ 	.word	0x00000004
        /*11ec*/ 	.word	0x00016850
        /*11f0*/ 	.short	0x010a
        /*11f2*/ 	.byte	0x3f
	.zero		1


	//   ....[38]....
        /*11f4*/ 	.word	0x0000ae20
        /*11f8*/ 	.word	0x00000004
        /*11fc*/ 	.word	0x00016850
        /*1200*/ 	.short	0x010a
        /*1202*/ 	.byte	0x3f
	.zero		1


	//   ....[39]....
        /*1204*/ 	.word	0x0000b2d0
        /*1208*/ 	.word	0x00000000
        /*120c*/ 	.word	0x00000000
        /*1210*/ 	.short	0x0101
        /*1212*/ 	.byte	0x3f
	.zero		1


	//   ....[40]....
        /*1214*/ 	.word	0x0000c5e0
        /*1218*/ 	.word	0x0000000b
        /*121c*/ 	.word	0x00000000
        /*1220*/ 	.short	0x0101
        /*1222*/ 	.byte	0x3f
	.zero		1


	//   ....[41]....
        /*1224*/ 	.word	0x0000c940
        /*1228*/ 	.word	0x0000000c
        /*122c*/ 	.word	0x00016850
        /*1230*/ 	.short	0x010a
        /*1232*/ 	.byte	0x3f
	.zero		1


	//   ....[42]....
        /*1234*/ 	.word	0x0000c9b0
        /*1238*/ 	.word	0x0000000c
        /*123c*/ 	.word	0x00016850
        /*1240*/ 	.short	0x010a
        /*1242*/ 	.byte	0x3f
	.zero		1


	//   ....[43]....
        /*1244*/ 	.word	0x0000cfc0
        /*1248*/ 	.word	0x00000000
        /*124c*/ 	.word	0x00000000
        /*1250*/ 	.short	0x0101
        /*1252*/ 	.byte	0x3f
	.zero		1


	//   ....[44]....
        /*1254*/ 	.word	0x0000e100
        /*1258*/ 	.word	0x00000003
        /*125c*/ 	.word	0x00000000
        /*1260*/ 	.short	0x0101
        /*1262*/ 	.byte	0x3f
	.zero		1


	//   ....[45]....
        /*1264*/ 	.word	0x0000e5e0
        /*1268*/ 	.word	0x00000008
        /*126c*/ 	.word	0x00000000
        /*1270*/ 	.short	0x0101
        /*1272*/ 	.byte	0x3f
	.zero		1


	//   ....[46]....
        /*1274*/ 	.word	0x00010eb0
        /*1278*/ 	.word	0x00000010
        /*127c*/ 	.word	0x00016820
        /*1280*/ 	.short	0x010a
        /*1282*/ 	.byte	0x3f
	.zero		1


	//   ....[47]....
        /*1284*/ 	.word	0x00010f70
        /*1288*/ 	.word	0x00000006
        /*128c*/ 	.word	0x000168a0
        /*1290*/ 	.short	0x010a
        /*1292*/ 	.byte	0x3f
	.zero		1


	//   ....[48]....
        /*1294*/ 	.word	0x000111b0
        /*1298*/ 	.word	0x00000006
        /*129c*/ 	.word	0x000168c0
        /*12a0*/ 	.short	0x010a
        /*12a2*/ 	.byte	0x3f
	.zero		1


	//   ....[49]....
        /*12a4*/ 	.word	0x00011540
        /*12a8*/ 	.word	0x00000006
        /*12ac*/ 	.word	0x000168a0
        /*12b0*/ 	.short	0x010a
        /*12b2*/ 	.byte	0x3f
	.zero		1


	//   ....[50]....
        /*12b4*/ 	.word	0x00011760
        /*12b8*/ 	.word	0x00000006
        /*12bc*/ 	.word	0x000168c0
        /*12c0*/ 	.short	0x010a
        /*12c2*/ 	.byte	0x3f
	.zero		1


	//   ....[51]....
        /*12c4*/ 	.word	0x00012610
        /*12c8*/ 	.word	0x00000003
        /*12cc*/ 	.word	0x00016840
        /*12d0*/ 	.short	0x010a
        /*12d2*/ 	.byte	0x3f
	.zero		1


	//   ....[52]....
        /*12d4*/ 	.word	0x00012dc0
        /*12d8*/ 	.word	0x00000003
        /*12dc*/ 	.word	0x00016830
        /*12e0*/ 	.short	0x0107
        /*12e2*/ 	.byte	0x3f
	.zero		1


	//   ....[53]....
        /*12e4*/ 	.word	0x00012e90
        /*12e8*/ 	.word	0x00000003
        /*12ec*/ 	.word	0x00016830
        /*12f0*/ 	.short	0x0101
        /*12f2*/ 	.byte	0x3f
	.zero		1


	//   ....[54]....
        /*12f4*/ 	.word	0x00013d00
        /*12f8*/ 	.word	0x00000010
        /*12fc*/ 	.word	0x00016800
        /*1300*/ 	.short	0x0107
        /*1302*/ 	.byte	0x3f
	.zero		1


	//   ....[55]....
        /*1304*/ 	.word	0x00013df0
        /*1308*/ 	.word	0x00000010
        /*130c*/ 	.word	0x00016800
        /*1310*/ 	.short	0x0101
        /*1312*/ 	.byte	0x3f
	.zero		1


	//   ....[56]....
        /*1314*/ 	.word	0x00013e10
        /*1318*/ 	.word	0x00000010
        /*131c*/ 	.word	0x00016820
        /*1320*/ 	.short	0x010a
        /*1322*/ 	.byte	0x3f
	.zero		1


	//   ....[57]....
        /*1324*/ 	.word	0x000141e0
        /*1328*/ 	.word	0x00000005
        /*132c*/ 	.word	0x00016840
        /*1330*/ 	.short	0x010a
        /*1332*/ 	.byte	0x3f
	.zero		1


	//   ....[58]....
        /*1334*/ 	.word	0x00014710
        /*1338*/ 	.word	0x00000005
        /*133c*/ 	.word	0x00016830
        /*1340*/ 	.short	0x0107
        /*1342*/ 	.byte	0x3f
	.zero		1


	//   ....[59]....
        /*1344*/ 	.word	0x000147d0
        /*1348*/ 	.word	0x00000005
        /*134c*/ 	.word	0x00016830
        /*1350*/ 	.short	0x0101
        /*1352*/ 	.byte	0x3f
	.zero		1


	//   ....[60]....
        /*1354*/ 	.word	0x00014830
        /*1358*/ 	.word	0x00000005
        /*135c*/ 	.word	0x00016860
        /*1360*/ 	.short	0x010a
        /*1362*/ 	.byte	0x3f
	.zero		1


	//   ....[61]....
        /*1364*/ 	.word	0x00014d00
        /*1368*/ 	.word	0x00000005
        /*136c*/ 	.word	0x00016850
        /*1370*/ 	.short	0x0107
        /*1372*/ 	.byte	0x3f
	.zero		1


	//   ....[62]....
        /*1374*/ 	.word	0x00014e80
        /*1378*/ 	.word	0x00000005
        /*137c*/ 	.word	0x00016850
        /*1380*/ 	.short	0x0101
        /*1382*/ 	.byte	0x3f
	.zero		1


	//   ....[63]....
        /*1384*/ 	.word	0x000150a0
        /*1388*/ 	.word	0x00000000
        /*138c*/ 	.word	0x00016860
        /*1390*/ 	.short	0x010a
        /*1392*/ 	.byte	0x3f
	.zero		1


	//   ....[64]....
        /*1394*/ 	.word	0x00015560
        /*1398*/ 	.word	0x00000000
        /*139c*/ 	.word	0x00016850
        /*13a0*/ 	.short	0x0107
        /*13a2*/ 	.byte	0x3f
	.zero		1


	//   ....[65]....
        /*13a4*/ 	.word	0x00015630
        /*13a8*/ 	.word	0x00000000
        /*13ac*/ 	.word	0x00016850
        /*13b0*/ 	.short	0x0101
        /*13b2*/ 	.byte	0x3f
	.zero		1


	//   ....[66]....
        /*13b4*/ 	.word	0x00016370
        /*13b8*/ 	.word	0x00000005
        /*13bc*/ 	.word	0x00016820
        /*13c0*/ 	.short	0x010a
        /*13c2*/ 	.byte	0x3f
	.zero		1


	//   ....[67]....
        /*13c4*/ 	.word	0x000164e0
        /*13c8*/ 	.word	0x00000003
        /*13cc*/ 	.word	0x00016840
        /*13d0*/ 	.short	0x010a
        /*13d2*/ 	.byte	0x3f
	.zero		1


	//   ....[68]....
        /*13d4*/ 	.word	0x00016580
        /*13d8*/ 	.word	0x00000005
        /*13dc*/ 	.word	0x00016840
        /*13e0*/ 	.short	0x010a
        /*13e2*/ 	.byte	0x3f
	.zero		1


	//   ....[69]....
        /*13e4*/ 	.word	0x000165c0
        /*13e8*/ 	.word	0x00000003
        /*13ec*/ 	.word	0x00016860
        /*13f0*/ 	.short	0x010a
        /*13f2*/ 	.byte	0x3f
	.zero		1


	//   ....[70]....
        /*13f4*/ 	.word	0x00016600
        /*13f8*/ 	.word	0x00000005
        /*13fc*/ 	.word	0x00016860
        /*1400*/ 	.short	0x010a
        /*1402*/ 	.byte	0x3f
	.zero		1


	//   ....[71]....
        /*1404*/ 	.word	0x00016660
        /*1408*/ 	.word	0x00000046
        /*140c*/ 	.word	0x00016890
        /*1410*/ 	.short	0x010a
        /*1412*/ 	.byte	0x3f
	.zero		1


	//   ....[72]....
        /*1414*/ 	.word	0x000168f0
        /*1418*/ 	.word	0x00000046
        /*141c*/ 	.word	0x00016890
        /*1420*/ 	.short	0x010a
        /*1422*/ 	.byte	0x3f
	.zero		1


	//   ....[73]....
        /*1424*/ 	.word	0x00016ba0
        /*1428*/ 	.word	0x00000046
        /*142c*/ 	.word	0x00016890
        /*1430*/ 	.short	0x010a
        /*1432*/ 	.byte	0x3f
	.zero		1


	//   ....[74]....
        /*1434*/ 	.word	0x00016e50
        /*1438*/ 	.word	0x00000046
        /*143c*/ 	.word	0x000168b0
        /*1440*/ 	.short	0x010a
        /*1442*/ 	.byte	0x3f
	.zero		1


	//   ....[75]....
        /*1444*/ 	.word	0x00017160
        /*1448*/ 	.word	0x00000012
        /*144c*/ 	.word	0x00016800
        /*1450*/ 	.short	0x010a
        /*1452*/ 	.byte	0x3f
	.zero		1


	//   ....[76]....
        /*1454*/ 	.word	0x00017370
        /*1458*/ 	.word	0x00000012
        /*145c*/ 	.word	0x00016800
        /*1460*/ 	.short	0x010a
        /*1462*/ 	.byte	0x3f
	.zero		1


	//   ....[77]....
        /*1464*/ 	.word	0x000173c0
        /*1468*/ 	.word	0x00000003
        /*146c*/ 	.word	0x00016830
        /*1470*/ 	.short	0x010a
        /*1472*/ 	.byte	0x3f
	.zero		1


	//   ....[78]....
        /*1474*/ 	.word	0x00017410
        /*1478*/ 	.word	0x00000009
        /*147c*/ 	.word	0x00016830
        /*1480*/ 	.short	0x010a
        /*1482*/ 	.byte	0x3f
	.zero		1


	//   ....[79]....
        /*1484*/ 	.word	0x00017460
        /*1488*/ 	.word	0x00000004
        /*148c*/ 	.word	0x00016850
        /*1490*/ 	.short	0x010a
        /*1492*/ 	.byte	0x3f
	.zero		1


	//   ....[80]....
        /*1494*/ 	.word	0x000174b0
        /*1498*/ 	.word	0x0000000c
        /*149c*/ 	.word	0x00016850
        /*14a0*/ 	.short	0x010a
        /*14a2*/ 	.byte	0x3f
	.zero		1


	//   ....[81]....
        /*14a4*/ 	.word	0x00018060
        /*14a8*/ 	.word	0x00000010
        /*14ac*/ 	.word	0x00016820
        /*14b0*/ 	.short	0x010a
        /*14b2*/ 	.byte	0x3f
	.zero		1


	//   ....[82]....
        /*14b4*/ 	.word	0x000180b0
        /*14b8*/ 	.word	0x00000006
        /*14bc*/ 	.word	0x000168a0
        /*14c0*/ 	.short	0x010a
        /*14c2*/ 	.byte	0x3f
	.zero		1


	//   ....[83]....
        /*14c4*/ 	.word	0x00018100
        /*14c8*/ 	.word	0x00000006
        /*14cc*/ 	.word	0x000168c0
        /*14d0*/ 	.short	0x010a
        /*14d2*/ 	.byte	0x3f
	.zero		1


	//   ....[84]....
        /*14d4*/ 	.word	0x00018150
        /*14d8*/ 	.word	0x00000006
        /*14dc*/ 	.word	0x000168a0
        /*14e0*/ 	.short	0x010a
        /*14e2*/ 	.byte	0x3f
	.zero		1


	//   ....[85]....
        /*14e4*/ 	.word	0x000181a0
        /*14e8*/ 	.word	0x00000006
        /*14ec*/ 	.word	0x000168c0
        /*14f0*/ 	.short	0x010a
        /*14f2*/ 	.byte	0x3f
	.zero		1


	//   ....[86]....
        /*14f4*/ 	.word	0x000182c0
        /*14f8*/ 	.word	0x00000003
        /*14fc*/ 	.word	0x00016840
        /*1500*/ 	.short	0x010a
        /*1502*/ 	.byte	0x3f
	.zero		1


	//   ....[87]....
        /*1504*/ 	.word	0x00019d60
        /*1508*/ 	.word	0x00000010
        /*150c*/ 	.word	0x00016820
        /*1510*/ 	.short	0x010a
        /*1512*/ 	.byte	0x3f
	.zero		1


	//   ....[88]....
        /*1514*/ 	.word	0x00019db0
        /*1518*/ 	.word	0x00000005
        /*151c*/ 	.word	0x00016840
        /*1520*/ 	.short	0x010a
        /*1522*/ 	.byte	0x3f
	.zero		1


	//   ....[89]....
        /*1524*/ 	.word	0x0001a6f0
        /*1528*/ 	.word	0x00000005
        /*152c*/ 	.word	0x00016860
        /*1530*/ 	.short	0x010a
        /*1532*/ 	.byte	0x3f
	.zero		1


	//   ....[90]....
        /*1534*/ 	.word	0x0001b060
        /*1538*/ 	.word	0x00000000
        /*153c*/ 	.word	0x00016860
        /*1540*/ 	.short	0x010a
        /*1542*/ 	.byte	0x3f
	.zero		1


	//   ....[91]....
        /*1544*/ 	.word	0x0001c390
        /*1548*/ 	.word	0x00000005
        /*154c*/ 	.word	0x00016820
        /*1550*/ 	.short	0x010a
        /*1552*/ 	.byte	0x3f
	.zero		1


	//   ....[92]....
        /*1554*/ 	.word	0x0001c530
        /*1558*/ 	.word	0x00000003
        /*155c*/ 	.word	0x00016840
        /*1560*/ 	.short	0x010a
        /*1562*/ 	.byte	0x3f
	.zero		1


	//   ....[93]....
        /*1564*/ 	.word	0x0001c580
        /*1568*/ 	.word	0x00000005
        /*156c*/ 	.word	0x00016840
        /*1570*/ 	.short	0x010a
        /*1572*/ 	.byte	0x3f
	.zero		1


	//   ....[94]....
        /*1574*/ 	.word	0x0001c5d0
        /*1578*/ 	.word	0x00000003
        /*157c*/ 	.word	0x00016860
        /*1580*/ 	.short	0x010a
        /*1582*/ 	.byte	0x3f
	.zero		1


	//----- nvinfo : EIATTR_NUM_MBARRIERS
	.align		4
.L_1439:
        /*1584*/ 	.byte	0x03, 0x38
        /*1586*/ 	.short	0x0016


	//----- nvinfo : EIATTR_EXIT_INSTR_OFFSETS
	.align		4
        /*1588*/ 	.byte	0x04, 0x1c
        /*158a*/ 	.short	(.L_1441 - .L_1440)


	//   ....[0]....
.L_1440:
        /*158c*/ 	.word	0x00016650


	//----- nvinfo : EIATTR_MAX_THREADS
	.align		4
.L_1441:
        /*1590*/ 	.byte	0x04, 0x05
        /*1592*/ 	.short	(.L_1443 - .L_1442)
.L_1442:
        /*1594*/ 	.word	0x00000200
        /*1598*/ 	.word	0x00000001
        /*159c*/ 	.word	0x00000001


	//----- nvinfo : EIATTR_CRS_STACK_SIZE
	.align		4
.L_1443:
        /*15a0*/ 	.byte	0x04, 0x1e
        /*15a2*/ 	.short	(.L_1445 - .L_1444)
.L_1444:
        /*15a4*/ 	.word	0x00000000


	//----- nvinfo : EIATTR_CBANK_PARAM_SIZE
	.align		4
.L_1445:
        /*15a8*/ 	.byte	0x03, 0x19
        /*15aa*/ 	.short	0x0af0


	//----- nvinfo : EIATTR_PARAM_CBANK
	.align		4
        /*15ac*/ 	.byte	0x04, 0x0a
        /*15ae*/ 	.short	(.L_1447 - .L_1446)
	.align		4
.L_1446:
        /*15b0*/ 	.word	index@(.nv.constant0._ZN7cutlass13device_kernelIN5flash11enable_sm90INS1_16FlashAttnFwdSm90INS1_25CollectiveMainloopFwdSm90ILi2EN4cute5tupleIJNS5_1CILi1EEES8_S8_EEENS6_IJNS7_ILi192EEENS7_ILi128EEENS7_ILi64EEEEEELi64ENS_10bfloat16_tEfNS_4arch4Sm90ELb0ELb0ELb0ELb1ELb1ELb1ELb0ELb1ELb1ELb1ELb1ELb0EEENS1_21CollectiveEpilogueFwdINS6_IJSA_SC_SB_EEES9_SE_SG_Li384ELb1ELb1ELb1ELb0EEENS1_36VarlenDynamicPersistentTileSchedulerILi192ELi128ELi384ELi128ELb1ELb1ELb1ELb0ELb1ELb1EEEEEEEEEvNT_6ParamsE)
        /*15b4*/ 	.short	0x0210
        /*15b6*/ 	.short	0x0af0


	//----- nvinfo : EIATTR_SW_WAR
	.align		4
.L_1447:
        /*15b8*/ 	.byte	0x04, 0x36
        /*15ba*/ 	.short	(.L_1449 - .L_1448)
.L_1448:
        /*15bc*/ 	.word	0x00000008
.L_1449:


//--------------------- .nv.info._ZN7cutlass13device_kernelIN5flash11enable_sm90INS1_16FlashAttnFwdSm90INS1_25CollectiveMainloopFwdSm90ILi2EN4cute5tupleIJNS5_1CILi1EEES8_S8_EEENS6_IJNS7_ILi192EEENS7_ILi128EEENS7_ILi64EEEEEELi64ENS_10bfloat16_tEfNS_4arch4Sm90ELb0ELb1ELb0ELb0ELb1ELb0ELb0ELb1ELb1ELb1ELb1ELb0EEENS1_21CollectiveEpilogueFwdINS6_IJSA_SC_SB_EEES9_SE_SG_Li384ELb0ELb1ELb1ELb0EEENS1_19SingleTileSchedulerILb0ELb1ELb1ELi192EEEEEEEEEvNT_6ParamsE --------------------------
	.section	.nv.info._ZN7cutlass13device_kernelIN5flash11enable_sm90INS1_16FlashAttnFwdSm90INS1_25CollectiveMainloopFwdSm90ILi2EN4cute5tupleIJNS5_1CILi1EEES8_S8_EEENS6_IJNS7_ILi192EEENS7_ILi128EEENS7_ILi64EEEEEELi64ENS_10bfloat16_tEfNS_4arch4Sm90ELb0ELb1ELb0ELb0ELb1ELb0ELb0ELb1ELb1ELb1ELb1ELb0EEENS1_21CollectiveEpilogueFwdINS6_IJSA_SC_SB_EEES9_SE_SG_Li384ELb0ELb1ELb1ELb0EEENS1_19SingleTileSchedulerILb0ELb1ELb1ELi192EEEEEEEEEvNT_6ParamsE,"",@"SHT_CUDA_INFO"
	.sectionflags	@""
	.align	4


	//----- nvinfo : EIATTR_CUDA_API_VERSION
	.align		4
        /*0000*/ 	.byte	0x04, 0x37
        /*0002*/ 	.short	(.L_1451 - .L_1450)
.L_1450:
        /*0004*/ 	.word	0x00000082


	//----- nvinfo : EIATTR_KPARAM_INFO
	.align		4
.L_1451:
        /*0008*/ 	.byte	0x04, 0x17
        /*000a*/ 	.short	(.L_1453 - .L_1452)
.L_1452:
        /*000c*/ 	.word	0x00000000
        /*0010*/ 	.short	0x0000
        /*0012*/ 	.short	0x0070
        /*0014*/ 	.byte	0x00, 0xf0, 0x01, 0x28


	//----- nvinfo : EIATTR_SPARSE_MMA_MASK
	.align		4
.L_1453:
        /*0018*/ 	.byte	0x03, 0x50
        /*001a*/ 	.short	0x0000


	//----- nvinfo : EIATTR_MAXREG_COUNT
	.align		4
        /*001c*/ 	.byte	0x03, 0x1b
        /*001e*/ 	.short	0x0080


	//----- nvinfo : EIATTR_NUM_BARRIERS
	.align		4
        /*0020*/ 	.byte	0x02, 0x4c
        /*0022*/ 	.byte	0x10
	.zero		1


	//----- nvinfo : EIATTR_EXTERNS
	.align		4
        /*0024*/ 	.byte	0x04, 0x0f
        /*0026*/ 	.short	(.L_1455 - .L_1454)


	//   ....[0]....
	.align		4
.L_1454:
        /*0028*/ 	.word	index@(__assertfail)


	//----- nvinfo : EIATTR_ANNOTATIONS
	.align		4
.L_1455:
        /*002c*/ 	.byte	0x04, 0x55
        /*002e*/ 	.short	(.L_1457 - .L_1456)


	//   ....[0]....
.L_1456:
        /*0030*/ 	.word	0x00000001
        /*0034*/ 	.byte	0xd0, 0xf0, 0x00, 0x00, 0x01, 0x00, 0x00, 0x00, 0x70, 0x09, 0x01, 0x00


	//----- nvinfo : EIATTR_MERCURY_ISA_VERSION
	.align		4
.L_1457:
        /*0040*/ 	.byte	0x03, 0x5f
        /*0042*/ 	.short	0x0101


	//----- nvinfo : EIATTR_INT_WARP_WIDE_INSTR_OFFSETS
	.align		4
        /*0044*/ 	.byte	0x04, 0x31
        /*0046*/ 	.short	(.L_1459 - .L_1458)


	//   ....[0]....
.L_1458:
        /*0048*/ 	.word	0x000000c0


	//   ....[1]....
        /*004c*/ 	.word	0x000000d0


	//   ....[2]....
        /*0050*/ 	.word	0x00000170


	//----- nvinfo : EIATTR_COOP_GROUP_MASK_REGIDS
	.align		4
.L_1459:
        /*0054*/ 	.byte	0x04, 0x29
        /*0056*/ 	.short	(.L_1461 - .L_1460)


	//   ....[0]....
.L_1460:
        /*0058*/ 	.word	0xffffffff


	//   ....[1]....
        /*005c*/ 	.word	0xffffffff


	//   ....[2]....
        /*0060*/ 	.word	0xffffffff


	//   ....[3]....
        /*0064*/ 	.word	0xffffffff


	//   ....[4]....
        /*0068*/ 	.word	0xffffffff


	//   ....[5]....
        /*006c*/ 	.word	0xffffffff


	//   ....[6]....
        /*0070*/ 	.word	0xffffffff


	//   ....[7]....
        /*0074*/ 	.word	0xffffffff


	//   ....[8]....
        /*0078*/ 	.word	0xffffffff


	//   ....[9]....
        /*007c*/ 	.word	0xffffffff


	//   ....[10]....
        /*0080*/ 	.word	0xffffffff


	//   ....[11]....
        /*0084*/ 	.word	0xffffffff


	//   ....[12]....
        /*0088*/ 	.word	0xffffffff


	//   ....[13]....
        /*008c*/ 	.word	0xffffffff


	//   ....[14]....
        /*0090*/ 	.word	0xffffffff


	//   ....[15]....
        /*0094*/ 	.word	0xffffffff


	//   ....[16]....
        /*0098*/ 	.word	0xffffffff


	//   ....[17]....
        /*009c*/ 	.word	0xffffffff


	//   ....[18]....
        /*00a0*/ 	.word	0xffffffff


	//   ....[19]....
        /*00a4*/ 	.word	0xffffffff


	//   ....[20]....
        /*00a8*/ 	.word	0xffffffff


	//   ....[21]....
        /*00ac*/ 	.word	0xffffffff


	//   ....[22]....
        /*00b0*/ 	.word	0xffffffff


	//   ....[23]....
        /*00b4*/ 	.word	0xffffffff


	//   ....[24]....
        /*00b8*/ 	.word	0xffffffff


	//   ....[25]....
        /*00bc*/ 	.word	0xffffffff


	//   ....[26]....
        /*00c0*/ 	.word	0xffffffff


	//   ....[27]....
        /*00c4*/ 	.word	0xffffffff


	//   ....[28]....
        /*00c8*/ 	.word	0xffffffff


	//   ....[29]....
        /*00cc*/ 	.word	0xffffffff


	//   ....[30]....
        /*00d0*/ 	.word	0xffffffff


	//   ....[31]....
        /*00d4*/ 	.word	0xffffffff


	//   ....[32]....
        /*00d8*/ 	.word	0xffffffff


	//   ....[33]....
        /*00dc*/ 	.word	0xffffffff


	//   ....[34]....
        /*00e0*/ 	.word	0xffffffff


	//   ....[35]....
        /*00e4*/ 	.word	0xffffffff


	//   ....[36]....
        /*00e8*/ 	.word	0xffffffff


	//   ....[37]....
        /*00ec*/ 	.word	0xffffffff


	//   ....[38]....
        /*00f0*/ 	.word	0xffffffff


	//   ....[39]....
        /*00f4*/ 	.word	0xffffffff


	//   ....[40]....
        /*00f8*/ 	.word	0xffffffff


	//   ....[41]....
        /*00fc*/ 	.word	0xffffffff


	//   ....[42]....
        /*0100*/ 	.word	0xffffffff


	//   ....[43]....
        /*0104*/ 	.word	0xffffffff


	//   ....[44]....
        /*0108*/ 	.word	0xffffffff


	//   ....[45]....
        /*010c*/ 	.word	0xffffffff


	//   ....[46]....
        /*0110*/ 	.word	0xffffffff


	//   ....[47]....
        /*0114*/ 	.word	0xffffffff


	//   ....[48]....
        /*0118*/ 	.word	0xffffffff


	//   ....[49]....
        /*011c*/ 	.word	0xffffffff


	//   ....[50]....
        /*0120*/ 	.word	0xffffffff


	//   ....[51]....
        /*0124*/ 	.word	0xffffffff


	//   ....[52]....
        /*0128*/ 	.word	0xffffffff


	//   ....[53]....
        /*012c*/ 	.word	0xffffffff


	//   ....[54]....
        /*0130*/ 	.word	0xffffffff


	//   ....[55]....
        /*0134*/ 	.word	0xffffffff


	//   ....[56]....
        /*0138*/ 	.word	0xffffffff


	//   ....[57]....
        /*013c*/ 	.word	0xffffffff


	//   ....[58]....
        /*0140*/ 	.word	0xffffffff


	//   ....[59]....
        /*0144*/ 	.word	0xffffffff


	//   ....[60]....
        /*0148*/ 	.word	0xffffffff


	//   ....[61]....
        /*014c*/ 	.word	0xffffffff


	//   ....[62]....
        /*0150*/ 	.word	0xffffffff


	//   ....[63]....
        /*0154*/ 	.word	0xffffffff


	//   ....[64]....
        /*0158*/ 	.word	0xffffffff


	//   ....[65]....
        /*015c*/ 	.word	0xffffffff


	//   ....[66]....
        /*0160*/ 	.word	0xffffffff


	//   ....[67]....
        /*0164*/ 	.word	0xffffffff


	//   ....[68]....
        /*0168*/ 	.word	0xffffffff


	//   ....[69]....
        /*016c*/ 	.word	0xffffffff


	//   ....[70]....
        /*0170*/ 	.word	0xffffffff


	//   ....[71]....
        /*0174*/ 	.word	0xffffffff


	//   ....[72]....
        /*0178*/ 	.word	0xffffffff


	//   ....[73]....
        /*017c*/ 	.word	0xffffffff


	//   ....[74]....
        /*0180*/ 	.word	0xffffffff


	//   ....[75]....
        /*0184*/ 	.word	0xffffffff


	//   ....[76]....
        /*0188*/ 	.word	0xffffffff


	//   ....[77]....
        /*018c*/ 	.word	0xffffffff


	//   ....[78]....
        /*0190*/ 	.word	0xffffffff


	//   ....[79]....
        /*0194*/ 	.word	0xffffffff


	//   ....[80]....
        /*0198*/ 	.word	0xffffffff


	//   ....[81]....
        /*019c*/ 	.word	0xffffffff


	//   ....[82]....
        /*01a0*/ 	.word	0xffffffff


	//   ....[83]....
        /*01a4*/ 	.word	0xffffffff


	//   ....[84]....
        /*01a8*/ 	.word	0xffffffff


	//   ....[85]....
        /*01ac*/ 	.word	0xffffffff


	//   ....[86]....
        /*01b0*/ 	.word	0xffffffff


	//   ....[87]....
        /*01b4*/ 	.word	0xffffffff


	//   ....[88]....
        /*01b8*/ 	.word	0xffffffff


	//   ....[89]....
        /*01bc*/ 	.word	0xffffffff


	//   ....[90]....
        /*01c0*/ 	.word	0xffffffff


	//   ....[91]....
        /*01c4*/ 	.word	0xffffffff


	//   ....[92]....
        /*01c8*/ 	.word	0xffffffff


	//   ....[93]....
        /*01cc*/ 	.word	0xffffffff


	//   ....[94]....
        /*01d0*/ 	.word	0xffffffff


	//   ....[95]....
        /*01d4*/ 	.word	0xffffffff


	//   ....[96]....
        /*01d8*/ 	.word	0xffffffff


	//   ....[97]....
        /*01dc*/ 	.word	0xffffffff


	//   ....[98]....
        /*01e0*/ 	.word	0xffffffff


	//   ....[99]....
        /*01e4*/ 	.word	0xffffffff


	//   ....[100]....
        /*01e8*/ 	.word	0xffffffff


	//   ....[101]....
        /*01ec*/ 	.word	0xffffffff


	//   ....[102]....
        /*01f0*/ 	.word	0xffffffff


	//   ....[103]....
        /*01f4*/ 	.word	0xffffffff


	//   ....[104]....
        /*01f8*/ 	.word	0xffffffff


	//   ....[105]....
        /*01fc*/ 	.word	0xffffffff


	//   ....[106]....
        /*0200*/ 	.word	0xffffffff


	//   ....[107]....
        /*0204*/ 	.word	0xffffffff


	//   ....[108]....
        /*0208*/ 	.word	0xffffffff


	//   ....[109]....
        /*020c*/ 	.word	0xffffffff


	//   ....[110]....
        /*0210*/ 	.word	0xffffffff


	//   ....[111]....
        /*0214*/ 	.word	0xffffffff


	//   ....[112]....
        /*0218*/ 	.word	0xffffffff


	//   ....[113]....
        /*021c*/ 	.word	0xffffffff


	//   ....[114]....
        /*0220*/ 	.word	0xffffffff


	//   ....[115]....
        /*0224*/ 	.word	0xffffffff


	//   ....[116]....
        /*0228*/ 	.word	0xffffffff


	//   ....[117]....
        /*022c*/ 	.word	0xffffffff


	//   ....[118]....
        /*0230*/ 	.word	0xffffffff


	//   ....[119]....
        /*0234*/ 	.word	0xffffffff


	//   ....[120]....
        /*0238*/ 	.word	0xffffffff


	//   ....[121]....
        /*023c*/ 	.word	0xffffffff


	//   ....[122]....
        /*0240*/ 	.word	0xffffffff


	//   ....[123]....
        /*0244*/ 	.word	0xffffffff


	//   ....[124]....
        /*0248*/ 	.word	0xffffffff


	//   ....[125]....
        /*024c*/ 	.word	0xffffffff


	//   ....[126]....
        /*0250*/ 	.word	0xffffffff


	//   ....[127]....
        /*0254*/ 	.word	0xffffffff


	//   ....[128]....
        /*0258*/ 	.word	0xffffffff


	//   ....[129]....
        /*025c*/ 	.word	0xffffffff


	//   ....[130]....
        /*0260*/ 	.word	0xffffffff


	//   ....[131]....
        /*0264*/ 	.word	0x0500000f


	//   ....[132]....
        /*0268*/ 	.word	0x0500000f


	//   ....[133]....
        /*026c*/ 	.word	0x0500000f


	//   ....[134]....
        /*0270*/ 	.word	0x0500000f


	//   ....[135]....
        /*0274*/ 	.word	0x0500000f


	//   ....[136]....
        /*0278*/ 	.word	0x0500000f


	//   ....[137]....
        /*027c*/ 	.word	0x0500000f


	//   ....[138]....
        /*0280*/ 	.word	0x0500000f


	//   ....[139]....
        /*0284*/ 	.word	0x0500000f


	//   ....[140]....
        /*0288*/ 	.word	0x0500000f


	//   ....[141]....
        /*028c*/ 	.word	0x0500000f


	//   ....[142]....
        /*0290*/ 	.word	0x0500000f


	//   ....[143]....
        /*0294*/ 	.word	0x0500000f


	//   ....[144]....
        /*0298*/ 	.word	0x0500000f


	//   ....[145]....
        /*029c*/ 	.word	0x0500000f


	//   ....[146]....
        /*02a0*/ 	.word	0x0500000f


	//   ....[147]....
        /*02a4*/ 	.word	0x0500000f


	//   ....[148]....
        /*02a8*/ 	.word	0x0500000f


	//   ....[149]....
        /*02ac*/ 	.word	0x0500000f


	//   ....[150]....
        /*02b0*/ 	.word	0x0500000f


	//   ....[151]....
        /*02b4*/ 	.word	0x0500000f


	//   ....[152]....
        /*02b8*/ 	.word	0x0500000f


	//   ....[153]....
        /*02bc*/ 	.word	0x0500000f


	//   ....[154]....
        /*02c0*/ 	.word	0x0500000f


	//   ....[155]....
        /*02c4*/ 	.word	0x0500000f


	//   ....[156]....
        /*02c8*/ 	.word	0x0500000f


	//   ....[157]....
        /*02cc*/ 	.word	0x0500000f


	//   ....[158]....
        /*02d0*/ 	.word	0x0500000f


	//   ....[159]....
        /*02d4*/ 	.word	0x0500000f


	//   ....[160]....
        /*02d8*/ 	.word	0x0500000f


	//   ....[161]....
        /*02dc*/ 	.word	0x0500000f


	//   ....[162]....
        /*02e0*/ 	.word	0x0500000f


	//   ....[163]....
        /*02e4*/ 	.word	0x0500000f


	//   ....[164]....
        /*02e8*/ 	.word	0x0500000f


	//   ....[165]....
        /*02ec*/ 	.word	0x0500000f


	//   ....[166]....
        /*02f0*/ 	.word	0x0500000f


	//   ....[167]....
        /*02f4*/ 	.word	0x0500000f


	//   ....[168]....
        /*02f8*/ 	.word	0x0500000f


	//   ....[169]....
        /*02fc*/ 	.word	0x0500000f


	//   ....[170]....
        /*0300*/ 	.word	0x0500000f


	//   ....[171]....
        /*0304*/ 	.word	0x0500000f


	//   ....[172]....
        /*0308*/ 	.word	0x0500000f


	//   ....[173]....
        /*030c*/ 	.word	0x0500000f


	//   ....[174]....
        /*0310*/ 	.word	0x0500000f


	//   ....[175]....
        /*0314*/ 	.word	0x0500000f


	//   ....[176]....
        /*0318*/ 	.word	0x0500000f


	//   ....[177]....
        /*031c*/ 	.word	0x0500000f


	//   ....[178]....
        /*0320*/ 	.word	0x0500000f


	//   ....[179]....
        /*0324*/ 	.word	0x0500000f


	//   ....[180]....
        /*0328*/ 	.word	0x0500000f


	//   ....[181]....
        /*032c*/ 	.word	0x0500000f


	//   ....[182]....
        /*0330*/ 	.word	0x0500000f


	//   ....[183]....
        /*0334*/ 	.word	0x0500000f


	//   ....[184]....
        /*0338*/ 	.word	0x0500000f


	//   ....[185]....
        /*033c*/ 	.word	0x0500000f


	//   ....[186]....
        /*0340*/ 	.word	0x0500000f


	//   ....[187]....
        /*0344*/ 	.word	0x0500000f


	//   ....[188]....
        /*0348*/ 	.word	0x0500000f


	//   ....[189]....
        /*034c*/ 	.word	0x0500000f


	//   ....[190]....
        /*0350*/ 	.word	0x0500000f


	//   ....[191]....
        /*0354*/ 	.word	0x0500000f


	//   ....[192]....
        /*0358*/ 	.word	0x0500000f


	//   ....[193]....
        /*035c*/ 	.word	0x0500000f


	//   ....[194]....
        /*0360*/ 	.word	0x0500000f


	//   ....[195]....
        /*0364*/ 	.word	0x0500000f


	//   ....[196]....
        /*0368*/ 	.word	0x0500000f


	//   ....[197]....
        /*036c*/ 	.word	0x0500000f


	//   ....[198]....
        /*0370*/ 	.word	0x0500000f


	//   ....[199]....
        /*0374*/ 	.word	0x0500000f


	//   ....[200]....
        /*0378*/ 	.word	0x0500000f


	//   ....[201]....
        /*037c*/ 	.word	0x0500000f


	//   ....[202]....
        /*0380*/ 	.word	0x0500000f


	//   ....[203]....
        /*0384*/ 	.word	0x0500000f


	//   ....[204]....
        /*0388*/ 	.word	0x0500000f


	//   ....[205]....
        /*038c*/ 	.word	0x0500000f


	//   ....[206]....
        /*0390*/ 	.word	0x0500000f


	//   ....[207]....
        /*0394*/ 	.word	0x0500000f


	//   ....[208]....
        /*0398*/ 	.word	0x0500000f


	//   ....[209]....
        /*039c*/ 	.word	0x0500000f


	//   ....[210]....
        /*03a0*/ 	.word	0x0500000f


	//   ....[211]....
        /*03a4*/ 	.word	0x0500000f


	//   ....[212]....
        /*03a8*/ 	.word	0x0500000f


	//   ....[213]....
        /*03ac*/ 	.word	0x0500000f


	//   ....[214]....
        /*03b0*/ 	.word	0x0500000f


	//   ....[215]....
        /*03b4*/ 	.word	0x0500000f


	//   ....[216]....
        /*03b8*/ 	.word	0x0500000f


	//   ....[217]....
        /*03bc*/ 	.word	0x0500000f


	//   ....[218]....
        /*03c0*/ 	.word	0x0500000f


	//   ....[219]....
        /*03c4*/ 	.word	0x0500000f


	//   ....[220]....
        /*03c8*/ 	.word	0x0500000f


	//----- nvinfo : EIATTR_COOP_GROUP_INSTR_OFFSETS
	.align		4
.L_1461:
        /*03cc*/ 	.byte	0x04, 0x28
        /*03ce*/ 	.short	(.L_1463 - .L_1462)


	//   ....[0]....
.L_1462:
        /*03d0*/ 	.word	0x00000080


	//   ....[1]....
        /*03d4*/ 	.word	0x00000090


	//   ....[2]....
        /*03d8*/ 	.word	0x000002d0


	//   ....[3]....
        /*03dc*/ 	.word	0x00000430


	//   ....[4]....
        /*03e0*/ 	.word	0x00000550


	//   ....[5]....
        /*03e4*/ 	.word	0x000006b0


	//   ....[6]....
        /*03e8*/ 	.word	0x00001420


	//   ....[7]....
        /*03ec*/ 	.word	0x00001c10


	//   ....[8]....
        /*03f0*/ 	.word	0x00001ea0


	//   ....[9]....
        /*03f4*/ 	.word	0x000031f0


	//   ....[10]....
        /*03f8*/ 	.word	0x00003300


	//   ....[11]....
        /*03fc*/ 	.word	0x00003b80


	//   ....[12]....
        /*0400*/ 	.word	0x00003be0


	//   ....[13]....
        /*0404*/ 	.word	0x00005210


	//   ....[14]....
        /*0408*/ 	.word	0x00005430


	//   ....[15]....
        /*040c*/ 	.word	0x00005fe0


	//   ....[16]....
        /*0410*/ 	.word	0x00006000


	//   ....[17]....
        /*0414*/ 	.word	0x000069c0


	//   ....[18]....
        /*0418*/ 	.word	0x00006a30


	//   ....[19]....
        /*041c*/ 	.word	0x00008640


	//   ....[20]....
        /*0420*/ 	.word	0x00008650


	//   ....[21]....
        /*0424*/ 	.word	0x00008690


	//   ....[22]....
        /*0428*/ 	.word	0x000086a0


	//   ....[23]....
        /*042c*/ 	.word	0x0000a030


	//   ....[24]....
        /*0430*/ 	.word	0x0000a250


	//   ....[25]....
        /*0434*/ 	.word	0x0000ae00


	//   ....[26]....
        /*0438*/ 	.word	0x0000ae20


	//   ....[27]....
        /*043c*/ 	.word	0x0000b7e0


	//   ....[28]....
        /*0440*/ 	.word	0x0000b840


	//   ....[29]....
        /*0444*/ 	.word	0x0000c740


	//   ....[30]....
        /*0448*/ 	.word	0x0000c760


	//   ....[31]....
        /*044c*/ 	.word	0x0000c820


	//   ....[32]....
        /*0450*/ 	.word	0x0000c830


	//   ....[33]....
        /*0454*/ 	.word	0x0000d570


	//   ....[34]....
        /*0458*/ 	.word	0x0000d5c0


	//   ....[35]....
        /*045c*/ 	.word	0x0000d600


	//   ....[36]....
        /*0460*/ 	.word	0x0000d630


	//   ....[37]....
        /*0464*/ 	.word	0x0000d660


	//   ....[38]....
        /*0468*/ 	.word	0x0000d680


	//   ....[39]....
        /*046c*/ 	.word	0x0000d9c0


	//   ....[40]....
        /*0470*/ 	.word	0x0000d9d0


	//   ....[41]....
        /*0474*/ 	.word	0x0000e0f0


	//   ....[42]....
        /*0478*/ 	.word	0x0000f640


	//   ....[43]....
        /*047c*/ 	.word	0x0000f660


	//   ....[44]....
        /*0480*/ 	.word	0x0000f670


	//   ....[45]....
        /*0484*/ 	.word	0x0000f680


	//   ....[46]....
        /*0488*/ 	.word	0x0000f690


	//   ....[47]....
        /*048c*/ 	.word	0x0000f6e0


	//   ....[48]....
        /*0490*/ 	.word	0x0000f710


	//   ....[49]....
        /*0494*/ 	.word	0x0000f740


	//   ....[50]....
        /*0498*/ 	.word	0x0000f760


	//   ....[51]....
        /*049c*/ 	.word	0x0000f7c0


	//   ....[52]....
        /*04a0*/ 	.word	0x0000f810


	//   ....[53]....
        /*04a4*/ 	.word	0x0000f840


	//   ....[54]....
        /*04a8*/ 	.word	0x0000f870


	//   ....[55]....
        /*04ac*/ 	.word	0x0000f8a0


	//   ....[56]....
        /*04b0*/ 	.word	0x0000f8d0


	//   ....[57]....
        /*04b4*/ 	.word	0x0000f8f0


	//   ....[58]....
        /*04b8*/ 	.word	0x000100c0


	//   ....[59]....
        /*04bc*/ 	.word	0x000100d0


	//   ....[60]....
        /*04c0*/ 	.word	0x000100e0


	//   ....[61]....
        /*04c4*/ 	.word	0x000100f0


	//   ....[62]....
        /*04c8*/ 	.word	0x00010100


	//   ....[63]....
        /*04cc*/ 	.word	0x000101c0


	//   ....[64]....
        /*04d0*/ 	.word	0x00010210


	//   ....[65]....
        /*04d4*/ 	.word	0x00010250


	//   ....[66]....
        /*04d8*/ 	.word	0x000102a0


	//   ....[67]....
        /*04dc*/ 	.word	0x000102d0


	//   ....[68]....
        /*04e0*/ 	.word	0x00010320


	//   ....[69]....
        /*04e4*/ 	.word	0x00010350


	//   ....[70]....
        /*04e8*/ 	.word	0x000103a0


	//   ....[71]....
        /*04ec*/ 	.word	0x000103c0


	//   ....[72]....
        /*04f0*/ 	.word	0x000103d0


	//   ....[73]....
        /*04f4*/ 	.word	0x00010400


	//   ....[74]....
        /*04f8*/ 	.word	0x000104a0


	//   ....[75]....
        /*04fc*/ 	.word	0x000104d0


	//   ....[76]....
        /*0500*/ 	.word	0x00010530


	//   ....[77]....
        /*0504*/ 	.word	0x00010550


	//   ....[78]....
        /*0508*/ 	.word	0x00010590


	//   ....[79]....
        /*050c*/ 	.word	0x000105b0


	//   ....[80]....
        /*0510*/ 	.word	0x000105d0


	//   ....[81]....
        /*0514*/ 	.word	0x00010650


	//   ....[82]....
        /*0518*/ 	.word	0x00010d70


	//   ....[83]....
        /*051c*/ 	.word	0x00010da0


	//   ....[84]....
        /*0520*/ 	.word	0x00010db0


	//   ....[85]....
        /*0524*/ 	.word	0x00010df0


	//   ....[86]....
        /*0528*/ 	.word	0x00010e00


	//   ....[87]....
        /*052c*/ 	.word	0x00010e40


	//   ....[88]....
        /*0530*/ 	.word	0x00010e50


	//   ....[89]....
        /*0534*/ 	.word	0x00010e90


	//   ....[90]....
        /*0538*/ 	.word	0x00010ea0


	//   ....[91]....
        /*053c*/ 	.word	0x00010ee0


	//   ....[92]....
        /*0540*/ 	.word	0x00010ef0


	//   ....[93]....
        /*0544*/ 	.word	0x00010f30


	//   ....[94]....
        /*0548*/ 	.word	0x00010f40


	//   ....[95]....
        /*054c*/ 	.word	0x00010f80


	//   ....[96]....
        /*0550*/ 	.word	0x00010f90


	//   ....[97]....
        /*0554*/ 	.word	0x00010fa0


	//   ....[98]....
        /*0558*/ 	.word	0x00011200


	//   ....[99]....
        /*055c*/ 	.word	0x00011230


	//   ....[100]....
        /*0560*/ 	.word	0x00011240


	//   ....[101]....
        /*0564*/ 	.word	0x00011250


	//   ....[102]....
        /*0568*/ 	.word	0x00011260


	//   ....[103]....
        /*056c*/ 	.word	0x00011270


	//   ....[104]....
        /*0570*/ 	.word	0x00011290


	//   ....[105]....
        /*0574*/ 	.word	0x000112e0


	//   ....[106]....
        /*0578*/ 	.word	0x00011300


	//   ....[107]....
        /*057c*/ 	.word	0x00011340


	//   ....[108]....
        /*0580*/ 	.word	0x00011360


	//   ....[109]....
        /*0584*/ 	.word	0x000113a0


	//   ....[110]....
        /*0588*/ 	.word	0x000113c0


	//   ....[111]....
        /*058c*/ 	.word	0x00011400


	//   ....[112]....
        /*0590*/ 	.word	0x00011420


	//   ....[113]....
        /*0594*/ 	.word	0x00011450


	//   ....[114]....
        /*0598*/ 	.word	0x00011940


	//   ....[115]....
        /*059c*/ 	.word	0x00011970


	//   ....[116]....
        /*05a0*/ 	.word	0x000119a0


	//   ....[117]....
        /*05a4*/ 	.word	0x000119d0


	//   ....[118]....
        /*05a8*/ 	.word	0x000119e0


	//   ....[119]....
        /*05ac*/ 	.word	0x000119f0


	//   ....[120]....
        /*05b0*/ 	.word	0x00011a10


	//   ....[121]....
        /*05b4*/ 	.word	0x00011a30


	//   ....[122]....
        /*05b8*/ 	.word	0x00011a50


	//   ....[123]....
        /*05bc*/ 	.word	0x00011a80


	//   ....[124]....
        /*05c0*/ 	.word	0x00011aa0


	//   ....[125]....
        /*05c4*/ 	.word	0x00011ac0


	//   ....[126]....
        /*05c8*/ 	.word	0x00011ae0


	//   ....[127]....
        /*05cc*/ 	.word	0x00011b10


	//   ....[128]....
        /*05d0*/ 	.word	0x00011b50


	//   ....[129]....
        /*05d4*/ 	.word	0x00011ba0


	//   ....[130]....
        /*05d8*/ 	.word	0x00011eb0


	//   ....[131]....
        /*05dc*/ 	.word	0x000124d0


	//   ....[132]....
        /*05e0*/ 	.word	0x000125c0


	//   ....[133]....
        /*05e4*/ 	.word	0x00012660


	//   ....[134]....
        /*05e8*/ 	.word	0x000126f0


	//   ....[135]....
        /*05ec*/ 	.word	0x000127a0


	//   ....[136]....
        /*05f0*/ 	.word	0x00012800


	//   ....[137]....
        /*05f4*/ 	.word	0x000128a0


	//   ....[138]....
        /*05f8*/ 	.word	0x00012900


	//   ....[139]....
        /*05fc*/ 	.word	0x000129f0


	//   ....[140]....
        /*0600*/ 	.word	0x00012a60


	//   ....[141]....
        /*0604*/ 	.word	0x00012b00


	//   ....[142]....
        /*0608*/ 	.word	0x00012b60


	//   ....[143]....
        /*060c*/ 	.word	0x00012c30


	//   ....[144]....
        /*0610*/ 	.word	0x00012c90


	//   ....[145]....
        /*0614*/ 	.word	0x00012d40


	//   ....[146]....
        /*0618*/ 	.word	0x00012da0


	//   ....[147]....
        /*061c*/ 	.word	0x00012e60


	//   ....[148]....
        /*0620*/ 	.word	0x00012ef0


	//   ....[149]....
        /*0624*/ 	.word	0x00012f50


	//   ....[150]....
        /*0628*/ 	.word	0x00013010


	//   ....[151]....
        /*062c*/ 	.word	0x000130c0


	//   ....[152]....
        /*0630*/ 	.word	0x00013120


	//   ....[153]....
        /*0634*/ 	.word	0x00013200


	//   ....[154]....
        /*0638*/ 	.word	0x00013270


	//   ....[155]....
        /*063c*/ 	.word	0x00013330


	//   ....[156]....
        /*0640*/ 	.word	0x00013390


	//   ....[157]....
        /*0644*/ 	.word	0x00013470


	//   ....[158]....
        /*0648*/ 	.word	0x000134e0


	//   ....[159]....
        /*064c*/ 	.word	0x00013590


	//   ....[160]....
        /*0650*/ 	.word	0x000135f0


	//   ....[161]....
        /*0654*/ 	.word	0x000136d0


	//   ....[162]....
        /*0658*/ 	.word	0x00013740


	//   ....[163]....
        /*065c*/ 	.word	0x00013800


	//   ....[164]....
        /*0660*/ 	.word	0x00013870


	//   ....[165]....
        /*0664*/ 	.word	0x00013950


	//   ....[166]....
        /*0668*/ 	.word	0x000139c0


	//   ....[167]....
        /*066c*/ 	.word	0x00013a70


	//   ....[168]....
        /*0670*/ 	.word	0x00013ad0


	//   ....[169]....
        /*0674*/ 	.word	0x00013b90


	//   ....[170]....
        /*0678*/ 	.word	0x00013c10


	//   ....[171]....
        /*067c*/ 	.word	0x00013cc0


	//   ....[172]....
        /*0680*/ 	.word	0x00013e00


	//   ....[173]....
        /*0684*/ 	.word	0x00013ea0


	//   ....[174]....
        /*0688*/ 	.word	0x00013f40


	//   ....[175]....
        /*068c*/ 	.word	0x00013fd0


	//   ....[176]....
        /*0690*/ 	.word	0x00014070


	//   ....[177]....
        /*0694*/ 	.word	0x00014100


	//   ....[178]....
        /*0698*/ 	.word	0x000141a0


	//   ....[179]....
        /*069c*/ 	.word	0x00014230


	//   ....[180]....
        /*06a0*/ 	.word	0x000142d0


	//   ....[181]....
        /*06a4*/ 	.word	0x00014360


	//   ....[182]....
        /*06a8*/ 	.word	0x00014400


	//   ....[183]....
        /*06ac*/ 	.word	0x00014490


	//   ....[184]....
        /*06b0*/ 	.word	0x00014530


	//   ....[185]....
        /*06b4*/ 	.word	0x000145c0


	//   ....[186]....
        /*06b8*/ 	.word	0x00014660


	//   ....[187]....
        /*06bc*/ 	.word	0x000146f0


	//   ....[188]....
        /*06c0*/ 	.word	0x000147d0


	//   ....[189]....
        /*06c4*/ 	.word	0x00014880


	//   ....[190]....
        /*06c8*/ 	.word	0x000148e0


	//   ....[191]....
        /*06cc*/ 	.word	0x00014990


	//   ....[192]....
        /*06d0*/ 	.word	0x00014a20


	//   ....[193]....
        /*06d4*/ 	.word	0x00014ac0


	//   ....[194]....
        /*06d8*/ 	.word	0x00014b40


	//   ....[195]....
        /*06dc*/ 	.word	0x00014be0


	//   ....[196]....
        /*06e0*/ 	.word	0x00014c70


	//   ....[197]....
        /*06e4*/ 	.word	0x00014d10


	//   ....[198]....
        /*06e8*/ 	.word	0x00014d90


	//   ....[199]....
        /*06ec*/ 	.word	0x00014e30


	//   ....[200]....
        /*06f0*/ 	.word	0x00014ec0


	//   ....[201]....
        /*06f4*/ 	.word	0x00014f60


	//   ....[202]....
        /*06f8*/ 	.word	0x00014fe0


	//   ....[203]....
        /*06fc*/ 	.word	0x00015070


	//   ....[204]....
        /*0700*/ 	.word	0x00015150


	//   ....[205]....
        /*0704*/ 	.word	0x000151f0


	//   ....[206]....
        /*0708*/ 	.word	0x00015290


	//   ....[207]....
        /*070c*/ 	.word	0x00015340


	//   ....[208]....
        /*0710*/ 	.word	0x000153a0


	//   ....[209]....
        /*0714*/ 	.word	0x00015460


	//   ....[210]....
        /*0718*/ 	.word	0x000154c0


	//   ....[211]....
        /*071c*/ 	.word	0x00015580


	//   ....[212]....
        /*0720*/ 	.word	0x000155e0


	//   ....[213]....
        /*0724*/ 	.word	0x000156a0


	//   ....[214]....
        /*0728*/ 	.word	0x00015700


	//   ....[215]....
        /*072c*/ 	.word	0x000157c0


	//   ....[216]....
        /*0730*/ 	.word	0x00015820


	//   ....[217]....
        /*0734*/ 	.word	0x000158e0


	//   ....[218]....
        /*0738*/ 	.word	0x00015940


	//   ....[219]....
        /*073c*/ 	.word	0x000159f0


	//   ....[220]....
        /*0740*/ 	.word	0x00015b00


	//----- nvinfo : EIATTR_REG_RECONFIG
	.align		4
.L_1463:
        /*0744*/ 	.byte	0x01, 0x54
	.zero		2


	//----- nvinfo : EIATTR_SYSCALL_OFFSETS
	.align		4
        /*0748*/ 	.byte	0x04, 0x46
        /*074a*/ 	.short	(.L_1465 - .L_1464)


	//   ....[0]....
.L_1464:
        /*074c*/ 	.word	0x000015e0


	//   ....[1]....
        /*0750*/ 	.word	0x0000ecb0


	//   ....[2]....
        /*0754*/ 	.word	0x0000edf0


	//   ....[3]....
        /*0758*/ 	.word	0x0000eee0


	//   ....[4]....
        /*075c*/ 	.word	0x0000fc40


	//----- nvinfo : EIATTR_MBARRIER_INSTR_OFFSETS
	.align		4
.L_1465:
        /*0760*/ 	.byte	0x04, 0x39
        /*0762*/ 	.short	(.L_1467 - .L_1466)


	//   ....[0]....
.L_1466:
        /*0764*/ 	.word	0x00000180
        /*0768*/ 	.word	0x000000ff
        /*076c*/ 	.word	0x00016800
        /*0770*/ 	.short	0x0100
        /*0772*/ 	.byte	0x08
	.zero		1


	//   ....[1]....
        /*0774*/ 	.word	0x00000190
        /*0778*/ 	.word	0x000000ff
        /*077c*/ 	.word	0x00016820
        /*0780*/ 	.short	0x0100
        /*0782*/ 	.byte	0x08
	.zero		1


	//   ....[2]....
        /*0784*/ 	.word	0x00000280
        /*0788*/ 	.word	0x000000ff
        /*078c*/ 	.word	0x00016830
        /*0790*/ 	.short	0x0100
        /*0792*/ 	.byte	0x08
	.zero		1


	//   ....[3]....
        /*0794*/ 	.word	0x00000290
        /*0798*/ 	.word	0x000000ff
        /*079c*/ 	.word	0x00016840
        /*07a0*/ 	.short	0x0100
        /*07a2*/ 	.byte	0x08
	.zero		1


	//   ....[4]....
        /*07a4*/ 	.word	0x000002a0
        /*07a8*/ 	.word	0x000000ff
        /*07ac*/ 	.word	0x00016838
        /*07b0*/ 	.short	0x0100
        /*07b2*/ 	.byte	0x08
	.zero		1


	//   ....[5]....
        /*07b4*/ 	.word	0x000002b0
        /*07b8*/ 	.word	0x000000ff
        /*07bc*/ 	.word	0x00016848
        /*07c0*/ 	.short	0x0100
        /*07c2*/ 	.byte	0x08
	.zero		1


	//   ....[6]....
        /*07c4*/ 	.word	0x000003e0
        /*07c8*/ 	.word	0x000000ff
        /*07cc*/ 	.word	0x00016850
        /*07d0*/ 	.short	0x0100
        /*07d2*/ 	.byte	0x08
	.zero		1


	//   ....[7]....
        /*07d4*/ 	.word	0x000003f0
        /*07d8*/ 	.word	0x000000ff
        /*07dc*/ 	.word	0x00016860
        /*07e0*/ 	.short	0x0100
        /*07e2*/ 	.byte	0x08
	.zero		1


	//   ....[8]....
        /*07e4*/ 	.word	0x00000400
        /*07e8*/ 	.word	0x000000ff
        /*07ec*/ 	.word	0x00016858
        /*07f0*/ 	.short	0x0100
        /*07f2*/ 	.byte	0x08
	.zero		1


	//   ....[9]....
        /*07f4*/ 	.word	0x00000410
        /*07f8*/ 	.word	0x000000ff
        /*07fc*/ 	.word	0x00016868
        /*0800*/ 	.short	0x0100
        /*0802*/ 	.byte	0x08
	.zero		1


	//   ....[10]....
        /*0804*/ 	.word	0x00000500
        /*0808*/ 	.word	0x000000ff
        /*080c*/ 	.word	0x00016870
        /*0810*/ 	.short	0x0100
        /*0812*/ 	.byte	0x06
	.zero		1


	//   ....[11]....
        /*0814*/ 	.word	0x00000510
        /*0818*/ 	.word	0x000000ff
        /*081c*/ 	.word	0x00016880
        /*0820*/ 	.short	0x0100
        /*0822*/ 	.byte	0x06
	.zero		1


	//   ....[12]....
        /*0824*/ 	.word	0x00000520
        /*0828*/ 	.word	0x000000ff
        /*082c*/ 	.word	0x00016878
        /*0830*/ 	.short	0x0100
        /*0832*/ 	.byte	0x06
	.zero		1


	//   ....[13]....
        /*0834*/ 	.word	0x00000530
        /*0838*/ 	.word	0x000000ff
        /*083c*/ 	.word	0x00016888
        /*0840*/ 	.short	0x0100
        /*0842*/ 	.byte	0x06
	.zero		1


	//   ....[14]....
        /*0844*/ 	.word	0x00000660
        /*0848*/ 	.word	0x000000ff
        /*084c*/ 	.word	0x00016890
        /*0850*/ 	.short	0x0100
        /*0852*/ 	.byte	0x08
	.zero		1


	//   ....[15]....
        /*0854*/ 	.word	0x00000670
        /*0858*/ 	.word	0x000000ff
        /*085c*/ 	.word	0x000168a0
        /*0860*/ 	.short	0x0100
        /*0862*/ 	.byte	0x08
	.zero		1


	//   ....[16]....
        /*0864*/ 	.word	0x00000680
        /*0868*/ 	.word	0x000000ff
        /*086c*/ 	.word	0x00016898
        /*0870*/ 	.short	0x0100
        /*0872*/ 	.byte	0x08
	.zero		1


	//   ....[17]....
        /*0874*/ 	.word	0x00000690
        /*0878*/ 	.word	0x000000ff
        /*087c*/ 	.word	0x000168a8
        /*0880*/ 	.short	0x0100
        /*0882*/ 	.byte	0x08
	.zero		1


	//   ....[18]....
        /*0884*/ 	.word	0x000007d0
        /*0888*/ 	.word	0x000000ff
        /*088c*/ 	.word	0x000168b0
        /*0890*/ 	.short	0x0100
        /*0892*/ 	.byte	0x08
	.zero		1


	//   ....[19]....
        /*0894*/ 	.word	0x000007e0
        /*0898*/ 	.word	0x000000ff
        /*089c*/ 	.word	0x000168c0
        /*08a0*/ 	.short	0x0100
        /*08a2*/ 	.byte	0x08
	.zero		1


	//   ....[20]....
        /*08a4*/ 	.word	0x000007f0
        /*08a8*/ 	.word	0x000000ff
        /*08ac*/ 	.word	0x000168b8
        /*08b0*/ 	.short	0x0100
        /*08b2*/ 	.byte	0x08
	.zero		1


	//   ....[21]....
        /*08b4*/ 	.word	0x00000800
        /*08b8*/ 	.word	0x000000ff
        /*08bc*/ 	.word	0x000168c8
        /*08c0*/ 	.short	0x0100
        /*08c2*/ 	.byte	0x08
	.zero		1


	//   ....[22]....
        /*08c4*/ 	.word	0x00001600
        /*08c8*/ 	.word	0x000000ff
        /*08cc*/ 	.word	0x00016800
        /*08d0*/ 	.short	0x010a
        /*08d2*/ 	.byte	0x2b
	.zero		1


	//   ....[23]....
        /*08d4*/ 	.word	0x00001670
        /*08d8*/ 	.word	0x000000ff
        /*08dc*/ 	.word	0x00016830
        /*08e0*/ 	.short	0x010a
        /*08e2*/ 	.byte	0x2b
	.zero		1


	//   ....[24]....
        /*08e4*/ 	.word	0x000016d0
        /*08e8*/ 	.word	0x000000ff
        /*08ec*/ 	.word	0x00016830
        /*08f0*/ 	.short	0x010a
        /*08f2*/ 	.byte	0x2b
	.zero		1


	//   ....[25]....
        /*08f4*/ 	.word	0x00001c30
        /*08f8*/ 	.word	0x000000ff
        /*08fc*/ 	.word	0x00000000
        /*0900*/ 	.short	0x0101
        /*0902*/ 	.byte	0x04
	.zero		1


	//   ....[26]....
        /*0904*/ 	.word	0x00004b20
        /*0908*/ 	.word	0x000000ff
        /*090c*/ 	.word	0x00016830
        /*0910*/ 	.short	0x010a
        /*0912*/ 	.byte	0x07
	.zero		1


	//   ....[27]....
        /*0914*/ 	.word	0x00004b60
        /*0918*/ 	.word	0x000000ff
        /*091c*/ 	.word	0x00016830
        /*0920*/ 	.short	0x010a
        /*0922*/ 	.byte	0x07
	.zero		1


	//   ....[28]....
        /*0924*/ 	.word	0x00004d90
        /*0928*/ 	.word	0x000000ff
        /*092c*/ 	.word	0x00016850
        /*0930*/ 	.short	0x010a
        /*0932*/ 	.byte	0x0a
	.zero		1


	//   ....[29]....
        /*0934*/ 	.word	0x00004dd0
        /*0938*/ 	.word	0x000000ff
        /*093c*/ 	.word	0x00016850
        /*0940*/ 	.short	0x010a
        /*0942*/ 	.byte	0x0a
	.zero		1


	//   ....[30]....
        /*0944*/ 	.word	0x000051e0
        /*0948*/ 	.word	0x000000ff
        /*094c*/ 	.word	0x00000000
        /*0950*/ 	.short	0x0101
        /*0952*/ 	.byte	0x0a
	.zero		1


	//   ....[31]....
        /*0954*/ 	.word	0x000074a0
        /*0958*/ 	.word	0x000000ff
        /*095c*/ 	.word	0x00000000
        /*0960*/ 	.short	0x0101
        /*0962*/ 	.byte	0x0a
	.zero		1


	//   ....[32]....
        /*0964*/ 	.word	0x00007c10
        /*0968*/ 	.word	0x000000ff
        /*096c*/ 	.word	0x00016830
        /*0970*/ 	.short	0x010a
        /*0972*/ 	.byte	0x07
	.zero		1


	//   ....[33]....
        /*0974*/ 	.word	0x00007c50
        /*0978*/ 	.word	0x000000ff
        /*097c*/ 	.word	0x00016830
        /*0980*/ 	.short	0x010a
        /*0982*/ 	.byte	0x07
	.zero		1


	//   ....[34]....
        /*0984*/ 	.word	0x00007e80
        /*0988*/ 	.word	0x000000ff
        /*098c*/ 	.word	0x00016850
        /*0990*/ 	.short	0x010a
        /*0992*/ 	.byte	0x0a
	.zero		1


	//   ....[35]....
        /*0994*/ 	.word	0x00007ec0
        /*0998*/ 	.word	0x000000ff
        /*099c*/ 	.word	0x00016850
        /*09a0*/ 	.short	0x010a
        /*09a2*/ 	.byte	0x0a
	.zero		1


	//   ....[36]....
        /*09a4*/ 	.word	0x000082d0
        /*09a8*/ 	.word	0x000000ff
        /*09ac*/ 	.word	0x00000000
        /*09b0*/ 	.short	0x0101
        /*09b2*/ 	.byte	0x0a
	.zero		1


	//   ....[37]....
        /*09b4*/ 	.word	0x00009480
        /*09b8*/ 	.word	0x000000ff
        /*09bc*/ 	.word	0x00000000
        /*09c0*/ 	.short	0x0101
        /*09c2*/ 	.byte	0x0a
	.zero		1


	//   ....[38]....
        /*09c4*/ 	.word	0x000099c0
        /*09c8*/ 	.word	0x000000ff
        /*09cc*/ 	.word	0x00016830
        /*09d0*/ 	.short	0x010a
        /*09d2*/ 	.byte	0x0a
	.zero		1


	//   ....[39]....
        /*09d4*/ 	.word	0x00009a00
        /*09d8*/ 	.word	0x000000ff
        /*09dc*/ 	.word	0x00016830
        /*09e0*/ 	.short	0x010a
        /*09e2*/ 	.byte	0x0a
	.zero		1


	//   ....[40]....
        /*09e4*/ 	.word	0x00009bf0
        /*09e8*/ 	.word	0x000000ff
        /*09ec*/ 	.word	0x00016850
        /*09f0*/ 	.short	0x010a
        /*09f2*/ 	.byte	0x0a
	.zero		1


	//   ....[41]....
        /*09f4*/ 	.word	0x00009c30
        /*09f8*/ 	.word	0x000000ff
        /*09fc*/ 	.word	0x00016850
        /*0a00*/ 	.short	0x010a
        /*0a02*/ 	.byte	0x0a
	.zero		1


	//   ....[42]....
        /*0a04*/ 	.word	0x0000a000
        /*0a08*/ 	.word	0x000000ff
        /*0a0c*/ 	.word	0x00000000
        /*0a10*/ 	.short	0x0101
        /*0a12*/ 	.byte	0x0a
	.zero		1


	//   ....[43]....
        /*0a14*/ 	.word	0x0000c2c0
        /*0a18*/ 	.word	0x000000ff
        /*0a1c*/ 	.word	0x00000000
        /*0a20*/ 	.short	0x0101
        /*0a22*/ 	.byte	0x0a
	.zero		1


	//   ....[44]....
        /*0a24*/ 	.word	0x0000c6c0
        /*0a28*/ 	.word	0x000000ff
        /*0a2c*/ 	.word	0x00016850
        /*0a30*/ 	.short	0x010a
        /*0a32*/ 	.byte	0x08
	.zero		1


	//   ....[45]....
        /*0a34*/ 	.word	0x0000c700
        /*0a38*/ 	.word	0x000000ff
        /*0a3c*/ 	.word	0x00016850
        /*0a40*/ 	.short	0x010a
        /*0a42*/ 	.byte	0x08
	.zero		1


	//   ....[46]....
        /*0a44*/ 	.word	0x0000cc50
        /*0a48*/ 	.word	0x000000ff
        /*0a4c*/ 	.word	0x00000000
        /*0a50*/ 	.short	0x0101
        /*0a52*/ 	.byte	0x04
	.zero		1


	//   ....[47]....
        /*0a54*/ 	.word	0x0000d640
        /*0a58*/ 	.word	0x000000ff
        /*0a5c*/ 	.word	0x00000000
        /*0a60*/ 	.short	0x0101
        /*0a62*/ 	.byte	0x04
	.zero		1


	//   ....[48]....
        /*0a64*/ 	.word	0x0000f340
        /*0a68*/ 	.word	0x000000ff
        /*0a6c*/ 	.word	0x00016840
        /*0a70*/ 	.short	0x010a
        /*0a72*/ 	.byte	0x30
	.zero		1


	//   ....[49]....
        /*0a74*/ 	.word	0x0000f9f0
        /*0a78*/ 	.word	0x000000ff
        /*0a7c*/ 	.word	0x00016830
        /*0a80*/ 	.short	0x0107
        /*0a82*/ 	.byte	0x30
	.zero		1


	//   ....[50]....
        /*0a84*/ 	.word	0x0000fa80
        /*0a88*/ 	.word	0x000000ff
        /*0a8c*/ 	.word	0x00016830
        /*0a90*/ 	.short	0x0101
        /*0a92*/ 	.byte	0x30
	.zero		1


	//   ....[51]....
        /*0a94*/ 	.word	0x00010740
        /*0a98*/ 	.word	0x000000ff
        /*0a9c*/ 	.word	0x00016800
        /*0aa0*/ 	.short	0x0107
        /*0aa2*/ 	.byte	0x30
	.zero		1


	//   ....[52]....
        /*0aa4*/ 	.word	0x00010780
        /*0aa8*/ 	.word	0x000000ff
        /*0aac*/ 	.word	0x00016800
        /*0ab0*/ 	.short	0x0101
        /*0ab2*/ 	.byte	0x30
	.zero		1


	//   ....[53]....
        /*0ab4*/ 	.word	0x000107b0
        /*0ab8*/ 	.word	0x000000ff
        /*0abc*/ 	.word	0x00016820
        /*0ac0*/ 	.short	0x010a
        /*0ac2*/ 	.byte	0x30
	.zero		1


	//   ....[54]....
        /*0ac4*/ 	.word	0x00010b80
        /*0ac8*/ 	.word	0x00000007
        /*0acc*/ 	.word	0x00016840
        /*0ad0*/ 	.short	0x010a
        /*0ad2*/ 	.byte	0x3f
	.zero		1


	//   ....[55]....
        /*0ad4*/ 	.word	0x00011060
        /*0ad8*/ 	.word	0x00000007
        /*0adc*/ 	.word	0x00016830
        /*0ae0*/ 	.short	0x0107
        /*0ae2*/ 	.byte	0x3f
	.zero		1


	//   ....[56]....
        /*0ae4*/ 	.word	0x00011130
        /*0ae8*/ 	.word	0x00000007
        /*0aec*/ 	.word	0x00016830
        /*0af0*/ 	.short	0x0101
        /*0af2*/ 	.byte	0x3f
	.zero		1


	//   ....[57]....
        /*0af4*/ 	.word	0x00011190
        /*0af8*/ 	.word	0x00000007
        /*0afc*/ 	.word	0x00016860
        /*0b00*/ 	.short	0x010a
        /*0b02*/ 	.byte	0x3f
	.zero		1


	//   ....[58]....
        /*0b04*/ 	.word	0x00011580
        /*0b08*/ 	.word	0x00000007
        /*0b0c*/ 	.word	0x00016850
        /*0b10*/ 	.short	0x0107
        /*0b12*/ 	.byte	0x3f
	.zero		1


	//   ....[59]....
        /*0b14*/ 	.word	0x000116f0
        /*0b18*/ 	.word	0x00000007
        /*0b1c*/ 	.word	0x00016850
        /*0b20*/ 	.short	0x0101
        /*0b22*/ 	.byte	0x3f
	.zero		1


	//   ....[60]....
        /*0b24*/ 	.word	0x000118b0
        /*0b28*/ 	.word	0x00000000
        /*0b2c*/ 	.word	0x00016860
        /*0b30*/ 	.short	0x010a
        /*0b32*/ 	.byte	0x3f
	.zero		1


	//   ....[61]....
        /*0b34*/ 	.word	0x00011cd0
        /*0b38*/ 	.word	0x00000000
        /*0b3c*/ 	.word	0x00016850
        /*0b40*/ 	.short	0x0107
        /*0b42*/ 	.byte	0x3f
	.zero		1


	//   ....[62]....
        /*0b44*/ 	.word	0x00011db0
        /*0b48*/ 	.word	0x00000000
        /*0b4c*/ 	.word	0x00016850
        /*0b50*/ 	.short	0x0101
        /*0b52*/ 	.byte	0x3f
	.zero		1


	//   ....[63]....
        /*0b54*/ 	.word	0x00011e40
        /*0b58*/ 	.word	0x00000007
        /*0b5c*/ 	.word	0x00016820
        /*0b60*/ 	.short	0x010a
        /*0b62*/ 	.byte	0x3f
	.zero		1


	//   ....[64]....
        /*0b64*/ 	.word	0x00011fa0
        /*0b68*/ 	.word	0x00000005
        /*0b6c*/ 	.word	0x00016840
        /*0b70*/ 	.short	0x010a
        /*0b72*/ 	.byte	0x3f
	.zero		1


	//   ....[65]....
        /*0b74*/ 	.word	0x00012040
        /*0b78*/ 	.word	0x00000003
        /*0b7c*/ 	.word	0x00016840
        /*0b80*/ 	.short	0x010a
        /*0b82*/ 	.byte	0x3f
	.zero		1


	//   ....[66]....
        /*0b84*/ 	.word	0x00012080
        /*0b88*/ 	.word	0x00000005
        /*0b8c*/ 	.word	0x00016860
        /*0b90*/ 	.short	0x010a
        /*0b92*/ 	.byte	0x3f
	.zero		1


	//   ....[67]....
        /*0b94*/ 	.word	0x000120c0
        /*0b98*/ 	.word	0x00000003
        /*0b9c*/ 	.word	0x00016860
        /*0ba0*/ 	.short	0x010a
        /*0ba2*/ 	.byte	0x3f
	.zero		1


	//   ....[68]....
        /*0ba4*/ 	.word	0x00012130
        /*0ba8*/ 	.word	0x00000003
        /*0bac*/ 	.word	0x00016800
        /*0bb0*/ 	.short	0x010a
        /*0bb2*/ 	.byte	0x3f
	.zero		1


	//   ....[69]....
        /*0bb4*/ 	.word	0x00012190
        /*0bb8*/ 	.word	0x00000003
        /*0bbc*/ 	.word	0x00016830
        /*0bc0*/ 	.short	0x010a
        /*0bc2*/ 	.byte	0x3f
	.zero		1


	//   ....[70]....
        /*0bc4*/ 	.word	0x000121f0
        /*0bc8*/ 	.word	0x00000005
        /*0bcc*/ 	.word	0x00016830
        /*0bd0*/ 	.short	0x010a
        /*0bd2*/ 	.byte	0x3f
	.zero		1


	//   ....[71]....
        /*0bd4*/ 	.word	0x00012250
        /*0bd8*/ 	.word	0x00000005
        /*0bdc*/ 	.word	0x00016850
        /*0be0*/ 	.short	0x010a
        /*0be2*/ 	.byte	0x3f
	.zero		1


	//   ....[72]....
        /*0be4*/ 	.word	0x000122b0
        /*0be8*/ 	.word	0x0000000b
        /*0bec*/ 	.word	0x00016830
        /*0bf0*/ 	.short	0x010a
        /*0bf2*/ 	.byte	0x3f
	.zero		1


	//   ....[73]....
        /*0bf4*/ 	.word	0x00012310
        /*0bf8*/ 	.word	0x0000000b
        /*0bfc*/ 	.word	0x00016850
        /*0c00*/ 	.short	0x010a
        /*0c02*/ 	.byte	0x3f
	.zero		1


	//   ....[74]....
        /*0c04*/ 	.word	0x00012370
        /*0c08*/ 	.word	0x0000000d
        /*0c0c*/ 	.word	0x00016830
        /*0c10*/ 	.short	0x010a
        /*0c12*/ 	.byte	0x3f
	.zero		1


	//   ....[75]....
        /*0c14*/ 	.word	0x000123d0
        /*0c18*/ 	.word	0x0000000d
        /*0c1c*/ 	.word	0x00016850
        /*0c20*/ 	.short	0x010a
        /*0c22*/ 	.byte	0x3f
	.zero		1


	//   ....[76]....
        /*0c24*/ 	.word	0x00012430
        /*0c28*/ 	.word	0x00000006
        /*0c2c*/ 	.word	0x00016850
        /*0c30*/ 	.short	0x010a
        /*0c32*/ 	.byte	0x3f
	.zero		1


	//   ....[77]....
        /*0c34*/ 	.word	0x00012510
        /*0c38*/ 	.word	0x00000002
        /*0c3c*/ 	.word	0x00016840
        /*0c40*/ 	.short	0x010a
        /*0c42*/ 	.byte	0x3f
	.zero		1


	//   ....[78]....
        /*0c44*/ 	.word	0x00013d00
        /*0c48*/ 	.word	0x00000003
        /*0c4c*/ 	.word	0x00016820
        /*0c50*/ 	.short	0x010a
        /*0c52*/ 	.byte	0x3f
	.zero		1


	//   ....[79]....
        /*0c54*/ 	.word	0x00013d50
        /*0c58*/ 	.word	0x00000007
        /*0c5c*/ 	.word	0x00016840
        /*0c60*/ 	.short	0x010a
        /*0c62*/ 	.byte	0x3f
	.zero		1


	//   ....[80]....
        /*0c64*/ 	.word	0x00014720
        /*0c68*/ 	.word	0x00000007
        /*0c6c*/ 	.word	0x00016860
        /*0c70*/ 	.short	0x010a
        /*0c72*/ 	.byte	0x3f
	.zero		1


	//   ....[81]....
        /*0c74*/ 	.word	0x000150a0
        /*0c78*/ 	.word	0x00000000
        /*0c7c*/ 	.word	0x00016860
        /*0c80*/ 	.short	0x010a
        /*0c82*/ 	.byte	0x3f
	.zero		1


	//   ....[82]....
        /*0c84*/ 	.word	0x00015a20
        /*0c88*/ 	.word	0x00000007
        /*0c8c*/ 	.word	0x00016820
        /*0c90*/ 	.short	0x010a
        /*0c92*/ 	.byte	0x3f
	.zero		1


	//   ....[83]....
        /*0c94*/ 	.word	0x00015bc0
        /*0c98*/ 	.word	0x00000005
        /*0c9c*/ 	.word	0x00016840
        /*0ca0*/ 	.short	0x010a
        /*0ca2*/ 	.byte	0x3f
	.zero		1


	//   ....[84]....
        /*0ca4*/ 	.word	0x00015c10
        /*0ca8*/ 	.word	0x00000003
        /*0cac*/ 	.word	0x00016840
        /*0cb0*/ 	.short	0x010a
        /*0cb2*/ 	.byte	0x3f
	.zero		1


	//   ....[85]....
        /*0cb4*/ 	.word	0x00015c60
        /*0cb8*/ 	.word	0x00000005
        /*0cbc*/ 	.word	0x00016860
        /*0cc0*/ 	.short	0x010a
        /*0cc2*/ 	.byte	0x3f
	.zero		1


	//----- nvinfo : EIATTR_NUM_MBARRIERS
	.align		4
.L_1467:
        /*0cc4*/ 	.byte	0x03, 0x38
        /*0cc6*/ 	.short	0x0016


	//----- nvinfo : EIATTR_EXIT_INSTR_OFFSETS
	.align		4
        /*0cc8*/ 	.byte	0x04, 0x1c
        /*0cca*/ 	.short	(.L_1469 - .L_1468)


	//   ....[0]....
.L_1468:
        /*0ccc*/ 	.word	0x00012110


	//----- nvinfo : EIATTR_MAX_THREADS
	.align		4
.L_1469:
        /*0cd0*/ 	.byte	0x04, 0x05
        /*0cd2*/ 	.short	(.L_1471 - .L_1470)
.L_1470:
        /*0cd4*/ 	.word	0x00000200
        /*0cd8*/ 	.word	0x00000001
        /*0cdc*/ 	.word	0x00000001


	//----- nvinfo : EIATTR_CRS_STACK_SIZE
	.align		4
.L_1471:
        /*0ce0*/ 	.byte	0x04, 0x1e
        /*0ce2*/ 	.short	(.L_1473 - .L_1472)
.L_1472:
        /*0ce4*/ 	.word	0x00000000


	//----- nvinfo : EIATTR_CBANK_PARAM_SIZE
	.align		4
.L_1473:
        /*0ce8*/ 	.byte	0x03, 0x19
        /*0cea*/ 	.short	0x0a70


	//----- nvinfo : EIATTR_PARAM_CBANK
	.align		4
        /*0cec*/ 	.byte	0x04, 0x0a
        /*0cee*/ 	.short	(.L_1475 - .L_1474)
	.align		4
.L_1474:
        /*0cf0*/ 	.word	index@(.nv.constant0._ZN7cutlass13device_kernelIN5flash11enable_sm90INS1_16FlashAttnFwdSm90INS1_25CollectiveMainloopFwdSm90ILi2EN4cute5tupleIJNS5_1CILi1EEES8_S8_EEENS6_IJNS7_ILi192EEENS7_ILi128EEENS7_ILi64EEEEEELi64ENS_10bfloat16_tEfNS_4arch4Sm90ELb0ELb1ELb0ELb0ELb1ELb0ELb0ELb1ELb1ELb1ELb1ELb0EEENS1_21CollectiveEpilogueFwdINS6_IJSA_SC_SB_EEES9_SE_SG_Li384ELb0ELb1ELb1ELb0EEENS1_19SingleTileSchedulerILb0ELb1ELb1ELi192EEEEEEEEEvNT_6ParamsE)
        /*0cf4*/ 	.short	0x0210
        /*0cf6*/ 	.short	0x0a70


	//----- nvinfo : EIATTR_SW_WAR
	.align		4
.L_1475:
        /*0cf8*/ 	.byte	0x04, 0x36
        /*0cfa*/ 	.short	(.L_1477 - .L_1476)
.L_1476:
        /*0cfc*/ 	.word	0x00000008
.L_1477:


//--------------------- .nv.info._ZN7cutlass13device_kernelIN5flash11enable_sm90INS1_16FlashAttnFwdSm90INS1_25CollectiveMainloopFwdSm90ILi2EN4cute5tupleIJNS5_1CILi1EEES8_S8_EEENS6_IJNS7_ILi192EEENS7_ILi128EEENS7_ILi64EEEEEELi64ENS_10bfloat16_tEfNS_4arch4Sm90ELb0ELb1ELb0ELb1ELb1ELb0ELb0ELb1ELb1ELb1ELb1ELb0EEENS1_21CollectiveEpilogueFwdINS6_IJSA_SC_SB_EEES9_SE_SG_Li384ELb1ELb1ELb1ELb0EEENS1_36VarlenDynamicPersistentTileSchedulerILi192ELi128ELi384ELi128ELb1ELb1ELb1ELb1ELb0ELb1EEEEEEEEEvNT_6ParamsE --------------------------
	.section	.nv.info._ZN7cutlass13device_kernelIN5flash11enable_sm90INS1_16FlashAttnFwdSm90INS1_25CollectiveMainloopFwdSm90ILi2EN4cute5tupleIJNS5_1CILi1EEES8_S8_EEENS6_IJNS7_ILi192EEENS7_ILi128EEENS7_ILi64EEEEEELi64ENS_10bfloat16_tEfNS_4arch4Sm90ELb0ELb1ELb0ELb1ELb1ELb0ELb0ELb1ELb1ELb1ELb1ELb0EEENS1_21CollectiveEpilogueFwdINS6_IJSA_SC_SB_EEES9_SE_SG_Li384ELb1ELb1ELb1ELb0EEENS1_36VarlenDynamicPersistentTileSchedulerILi192ELi128ELi384ELi128ELb1ELb1ELb1ELb1ELb0ELb1EEEEEEEEEvNT_6ParamsE,"",@"SHT_CUDA_INFO"
	.sectionflags	@""
	.align	4


	//----- nvinfo : EIATTR_CUDA_API_VERSION
	.align		4
        /*0000*/ 	.byte	0x04, 0x37
        /*0002*/ 	.short	(.L_1479 - .L_1478)
.L_1478:
        /*0004*/ 	.word	0x00000082


	//----- nvinfo : EIATTR_KPARAM_INFO
	.align		4
.L_1479:
        /*0008*/ 	.byte	0x04, 0x17
        /*000a*/ 	.short	(.L_1481 - .L_1480)
.L_1480:
        /*000c*/ 	.word	0x00000000
        /*0010*/ 	.short	0x0000
        /*0012*/ 	.short	0x0070
        /*0014*/ 	.byte	0x00, 0xf0, 0x01, 0x2a


	//----- nvinfo : EIATTR_SPARSE_MMA_MASK
	.align		4
.L_1481:
        /*0018*/ 	.byte	0x03, 0x50
        /*001a*/ 	.short	0x0000


	//----- nvinfo : EIATTR_MAXREG_COUNT
	.align		4
        /*001c*/ 	.byte	0x03, 0x1b
        /*001e*/ 	.short	0x0080


	//----- nvinfo : EIATTR_NUM_BARRIERS
	.align		4
        /*0020*/ 	.byte	0x02, 0x4c
        /*0022*/ 	.byte	0x10
	.zero		1


	//----- nvinfo : EIATTR_EXTERNS
	.align		4
        /*0024*/ 	.byte	0x04, 0x0f
        /*0026*/ 	.short	(.L_1483 - .L_1482)


	//   ....[0]....
	.align		4
.L_1482:
        /*0028*/ 	.word	index@(__assertfail)


	//----- nvinfo : EIATTR_ANNOTATIONS
	.align		4
.L_1483:
        /*002c*/ 	.byte	0x04, 0x55
        /*002e*/ 	.short	(.L_1485 - .L_1484)


	//   ....[0]....
.L_1484:
        /* <DEDUP_REMOVED lines=22> */


	//----- nvinfo : EIATTR_MERCURY_ISA_VERSION
	.align		4
.L_1485:
        /*0178*/ 	.byte	0x03, 0x5f
        /*017a*/ 	.short	0x0101


	//----- nvinfo : EIATTR_UNUSED_LOAD_BYTE_OFFSET
	.align		4
        /*017c*/ 	.byte	0x04, 0x44
        /*017e*/ 	.short	(.L_1487 - .L_1486)


	//   ....[0]....
.L_1486:
        /*0180*/ 	.word	0x00000970
        /*0184*/ 	.word	0x0000fff0


	//   ....[1]....
        /*0188*/ 	.word	0x0000d510
        /*018c*/ 	.word	0x0000fff0


	//----- nvinfo : EIATTR_INT_WARP_WIDE_INSTR_OFFSETS
	.align		4
.L_1487:
        /*0190*/ 	.byte	0x04, 0x31
        /*0192*/ 	.short	(.L_1489 - .L_1488)


	//   ....[0]....
.L_1488:
        /*0194*/ 	.word	0x000000c0


	//   ....[1]....
        /*0198*/ 	.word	0x000000d0


	//   ....[2]....
        /*019c*/ 	.word	0x00000170


	//   ....[3]....
        /*01a0*/ 	.word	0x00011600


	//   ....[4]....
        /*01a4*/ 	.word	0x00011690


	//   ....[5]....
        /*01a8*/ 	.word	0x00014720


	//   ....[6]....
        /*01ac*/ 	.word	0x000147b0


	//----- nvinfo : EIATTR_COOP_GROUP_MASK_REGIDS
	.align		4
.L_1489:
        /*01b0*/ 	.byte	0x04, 0x29
        /*01b2*/ 	.short	(.L_1491 - .L_1490)


	//   ....[0]....
.L_1490:
        /*01b4*/ 	.word	0xffffffff


	//   ....[1]....
        /*01b8*/ 	.word	0xffffffff


	//   ....[2]....
        /*01bc*/ 	.word	0xffffffff


	//   ....[3]....
        /*01c0*/ 	.word	0xffffffff


	//   ....[4]....
        /*01c4*/ 	.word	0xffffffff


	//   ....[5]....
        /*01c8*/ 	.word	0xffffffff


	//   ....[6]....
        /*01cc*/ 	.word	0xffffffff


	//   ....[7]....
        /*01d0*/ 	.word	0xffffffff


	//   ....[8]....
        /*01d4*/ 	.word	0xffffffff


	//   ....[9]....
        /*01d8*/ 	.word	0xffffffff


	//   ....[10]....
        /*01dc*/ 	.word	0xffffffff


	//   ....[11]....
        /*01e0*/ 	.word	0xffffffff


	//   ....[12]....
        /*01e4*/ 	.word	0xffffffff


	//   ....[13]....
        /*01e8*/ 	.word	0xffffffff


	//   ....[14]....
        /*01ec*/ 	.word	0xffffffff


	//   ....[15]....
        /*01f0*/ 	.word	0xffffffff


	//   ....[16]....
        /*01f4*/ 	.word	0xffffffff


	//   ....[17]....
        /*01f8*/ 	.word	0xffffffff


	//   ....[18]....
        /*01fc*/ 	.word	0xffffffff


	//   ....[19]....
        /*0200*/ 	.word	0xffffffff


	//   ....[20]....
        /*0204*/ 	.word	0xffffffff


	//   ....[21]....
        /*0208*/ 	.word	0xffffffff


	//   ....[22]....
        /*020c*/ 	.word	0xffffffff


	//   ....[23]....
        /*0210*/ 	.word	0xffffffff


	//   ....[24]....
        /*0214*/ 	.word	0xffffffff


	//   ....[25]....
        /*0218*/ 	.word	0xffffffff


	//   ....[26]....
        /*021c*/ 	.word	0xffffffff


	//   ....[27]....
        /*0220*/ 	.word	0xffffffff


	//   ....[28]....
        /*0224*/ 	.word	0xffffffff


	//   ....[29]....
        /*0228*/ 	.word	0xffffffff


	//   ....[30]....
        /*022c*/ 	.word	0xffffffff


	//   ....[31]....
        /*0230*/ 	.word	0xffffffff


	//   ....[32]....
        /*0234*/ 	.word	0xffffffff


	//   ....[33]....
        /*0238*/ 	.word	0xffffffff


	//   ....[34]....
        /*023c*/ 	.word	0xffffffff


	//   ....[35]....
        /*0240*/ 	.word	0xffffffff


	//   ....[36]....
        /*0244*/ 	.word	0xffffffff


	//   ....[37]....
        /*0248*/ 	.word	0xffffffff


	//   ....[38]....
        /*024c*/ 	.word	0xffffffff


	//   ....[39]....
        /*0250*/ 	.word	0xffffffff


	//   ....[40]....
        /*0254*/ 	.word	0xffffffff


	//   ....[41]....
        /*0258*/ 	.word	0xffffffff


	//   ....[42]....
        /*025c*/ 	.word	0xffffffff


	//   ....[43]....
        /*0260*/ 	.word	0xffffffff


	//   ....[44]....
        /*0264*/ 	.word	0xffffffff


	//   ....[45]....
        /*0268*/ 	.word	0xffffffff


	//   ....[46]....
        /*026c*/ 	.word	0xffffffff


	//   ....[47]....
        /*0270*/ 	.word	0xffffffff


	//   ....[48]....
        /*0274*/ 	.word	0xffffffff


	//   ....[49]....
        /*0278*/ 	.word	0xffffffff


	//   ....[50]....
        /*027c*/ 	.word	0xffffffff


	//   ....[51]....
        /*0280*/ 	.word	0xffffffff


	//   ....[52]....
        /*0284*/ 	.word	0xffffffff


	//   ....[53]....
        /*0288*/ 	.word	0xffffffff


	//   ....[54]....
        /*028c*/ 	.word	0xffffffff


	//   ....[55]....
        /*0290*/ 	.word	0xffffffff


	//   ....[56]....
        /*0294*/ 	.word	0xffffffff


	//   ....[57]....
        /*0298*/ 	.word	0xffffffff


	//   ....[58]....
        /*029c*/ 	.word	0xffffffff


	//   ....[59]....
        /*02a0*/ 	.word	0xffffffff


	//   ....[60]....
        /*02a4*/ 	.word	0xffffffff


	//   ....[61]....
        /*02a8*/ 	.word	0xffffffff


	//   ....[62]....
        /*02ac*/ 	.word	0xffffffff


	//   ....[63]....
        /*02b0*/ 	.word	0xffffffff


	//   ....[64]....
        /*02b4*/ 	.word	0xffffffff


	//   ....[65]....
        /*02b8*/ 	.word	0xffffffff


	//   ....[66]....
        /*02bc*/ 	.word	0xffffffff


	//   ....[67]....
        /*02c0*/ 	.word	0xffffffff


	//   ....[68]....
        /*02c4*/ 	.word	0xffffffff


	//   ....[69]....
        /*02c8*/ 	.word	0xffffffff


	//   ....[70]....
        /*02cc*/ 	.word	0xffffffff


	//   ....[71]....
        /*02d0*/ 	.word	0xffffffff


	//   ....[72]....
        /*02d4*/ 	.word	0xffffffff


	//   ....[73]....
        /*02d8*/ 	.word	0xffffffff


	//   ....[74]....
        /*02dc*/ 	.word	0xffffffff


	//   ....[75]....
        /*02e0*/ 	.word	0xffffffff


	//   ....[76]....
        /*02e4*/ 	.word	0xffffffff


	//   ....[77]....
        /*02e8*/ 	.word	0xffffffff


	//   ....[78]....
        /*02ec*/ 	.word	0xffffffff


	//   ....[79]....
        /*02f0*/ 	.word	0xffffffff


	//   ....[80]....
        /*02f4*/ 	.word	0xffffffff


	//   ....[81]....
        /*02f8*/ 	.word	0xffffffff


	//   ....[82]....
        /*02fc*/ 	.word	0xffffffff


	//   ....[83]....
        /*0300*/ 	.word	0xffffffff


	//   ....[84]....
        /*0304*/ 	.word	0xffffffff


	//   ....[85]....
        /*0308*/ 	.word	0xffffffff


	//   ....[86]....
        /*030c*/ 	.word	0xffffffff


	//   ....[87]....
        /*0310*/ 	.word	0xffffffff


	//   ....[88]....
        /*0314*/ 	.word	0xffffffff


	//   ....[89]....
        /*0318*/ 	.word	0xffffffff


	//   ....[90]....
        /*031c*/ 	.word	0xffffffff


	//   ....[91]....
        /*0320*/ 	.word	0xffffffff


	//   ....[92]....
        /*0324*/ 	.word	0xffffffff


	//   ....[93]....
        /*0328*/ 	.word	0xffffffff


	//   ....[94]....
        /*032c*/ 	.word	0xffffffff


	//   ....[95]....
        /*0330*/ 	.word	0xffffffff


	//   ....[96]....
        /*0334*/ 	.word	0xffffffff


	//   ....[97]....
        /*0338*/ 	.word	0xffffffff


	//   ....[98]....
        /*033c*/ 	.word	0xffffffff


	//   ....[99]....
        /*0340*/ 	.word	0xffffffff


	//   ....[100]....
        /*0344*/ 	.word	0xffffffff


	//   ....[101]....
        /*0348*/ 	.word	0xffffffff


	//   ....[102]....
        /*034c*/ 	.word	0xffffffff


	//   ....[103]....
        /*0350*/ 	.word	0xffffffff


	//   ....[104]....
        /*0354*/ 	.word	0xffffffff


	//   ....[105]....
        /*0358*/ 	.word	0xffffffff


	//   ....[106]....
        /*035c*/ 	.word	0xffffffff


	//   ....[107]....
        /*0360*/ 	.word	0xffffffff


	//   ....[108]....
        /*0364*/ 	.word	0xffffffff


	//   ....[109]....
        /*0368*/ 	.word	0xffffffff


	//   ....[110]....
        /*036c*/ 	.word	0xffffffff


	//   ....[111]....
        /*0370*/ 	.word	0xffffffff


	//   ....[112]....
        /*0374*/ 	.word	0xffffffff


	//   ....[113]....
        /*0378*/ 	.word	0xffffffff


	//   ....[114]....
        /*037c*/ 	.word	0xffffffff


	//   ....[115]....
        /*0380*/ 	.word	0xffffffff


	//   ....[116]....
        /*0384*/ 	.word	0xffffffff


	//   ....[117]....
        /*0388*/ 	.word	0xffffffff


	//   ....[118]....
        /*038c*/ 	.word	0xffffffff


	//   ....[119]....
        /*0390*/ 	.word	0xffffffff


	//   ....[120]....
        /*0394*/ 	.word	0xffffffff


	//   ....[121]....
        /*0398*/ 	.word	0xffffffff


	//   ....[122]....
        /*039c*/ 	.word	0xffffffff


	//   ....[123]....
        /*03a0*/ 	.word	0xffffffff


	//   ....[124]....
        /*03a4*/ 	.word	0xffffffff


	//   ....[125]....
        /*03a8*/ 	.word	0xffffffff


	//   ....[126]....
        /*03ac*/ 	.word	0xffffffff


	//   ....[127]....
        /*03b0*/ 	.word	0xffffffff


	//   ....[128]....
        /*03b4*/ 	.word	0xffffffff


	//   ....[129]....
        /*03b8*/ 	.word	0xffffffff


	//   ....[130]....
        /*03bc*/ 	.word	0xffffffff


	//   ....[131]....
        /*03c0*/ 	.word	0xffffffff


	//   ....[132]....
        /*03c4*/ 	.word	0xffffffff


	//   ....[133]....
        /*03c8*/ 	.word	0xffffffff


	//   ....[134]....
        /*03cc*/ 	.word	0xffffffff


	//   ....[135]....
        /*03d0*/ 	.word	0xffffffff


	//   ....[136]....
        /*03d4*/ 	.word	0xffffffff


	//   ....[137]....
        /*03d8*/ 	.word	0xffffffff


	//   ....[138]....
        /*03dc*/ 	.word	0xffffffff


	//   ....[139]....
        /*03e0*/ 	.word	0xffffffff


	//   ....[140]....
        /*03e4*/ 	.word	0xffffffff


	//   ....[141]....
        /*03e8*/ 	.word	0xffffffff


	//   ....[142]....
        /*03ec*/ 	.word	0xffffffff


	//   ....[143]....
        /*03f0*/ 	.word	0xffffffff


	//   ....[144]....
        /*03f4*/ 	.word	0xffffffff


	//   ....[145]....
        /*03f8*/ 	.word	0xffffffff


	//   ....[146]....
        /*03fc*/ 	.word	0xffffffff


	//   ....[147]....
        /*0400*/ 	.word	0xffffffff


	//   ....[148]....
        /*0404*/ 	.word	0xffffffff


	//   ....[149]....
        /*0408*/ 	.word	0xffffffff


	//   ....[150]....
        /*040c*/ 	.word	0xffffffff


	//   ....[151]....
        /*0410*/ 	.word	0xffffffff


	//   ....[152]....
        /*0414*/ 	.word	0xffffffff


	//   ....[153]....
        /*0418*/ 	.word	0xffffffff


	//   ....[154]....
        /*041c*/ 	.word	0xffffffff


	//   ....[155]....
        /*0420*/ 	.word	0xffffffff


	//   ....[156]....
        /*0424*/ 	.word	0xffffffff


	//   ....[157]....
        /*0428*/ 	.word	0xffffffff


	//   ....[158]....
        /*042c*/ 	.word	0xffffffff


	//   ....[159]....
        /*0430*/ 	.word	0xffffffff


	//   ....[160]....
        /*0434*/ 	.word	0xffffffff


	//   ....[161]....
        /*0438*/ 	.word	0xffffffff


	//   ....[162]....
        /*043c*/ 	.word	0xffffffff


	//   ....[163]....
        /*0440*/ 	.word	0xffffffff


	//   ....[164]....
        /*0444*/ 	.word	0xffffffff


	//   ....[165]....
        /*0448*/ 	.word	0xffffffff


	//   ....[166]....
        /*044c*/ 	.word	0xffffffff


	//   ....[167]....
        /*0450*/ 	.word	0xffffffff


	//   ....[168]....
        /*0454*/ 	.word	0xffffffff


	//   ....[169]....
        /*0458*/ 	.word	0xffffffff


	//   ....[170]....
        /*045c*/ 	.word	0xffffffff


	//   ....[171]....
        /*0460*/ 	.word	0xffffffff


	//   ....[172]....
        /*0464*/ 	.word	0xffffffff


	//   ....[173]....
        /*0468*/ 	.word	0xffffffff


	//   ....[174]....
        /*046c*/ 	.word	0xffffffff


	//   ....[175]....
        /*0470*/ 	.word	0xffffffff


	//   ....[176]....
        /*0474*/ 	.word	0xffffffff


	//   ....[177]....
        /*0478*/ 	.word	0xffffffff


	//   ....[178]....
        /*047c*/ 	.word	0xffffffff


	//   ....[179]....
        /*0480*/ 	.word	0xffffffff


	//   ....[180]....
        /*0484*/ 	.word	0xffffffff


	//   ....[181]....
        /*0488*/ 	.word	0x0500000f


	//   ....[182]....
        /*048c*/ 	.word	0x0500000f


	//   ....[183]....
        /*0490*/ 	.word	0x0500000f


	//   ....[184]....
        /*0494*/ 	.word	0x0500000f


	//   ....[185]....
        /*0498*/ 	.word	0x0500000f


	//   ....[186]....
        /*049c*/ 	.word	0x0500000f


	//   ....[187]....
        /*04a0*/ 	.word	0x0500000f


	//   ....[188]....
        /*04a4*/ 	.word	0x0500000f


	//   ....[189]....
        /*04a8*/ 	.word	0x0500000f


	//   ....[190]....
        /*04ac*/ 	.word	0x0500000f


	//   ....[191]....
        /*04b0*/ 	.word	0x0500000f


	//   ....[192]....
        /*04b4*/ 	.word	0x0500000f


	//   ....[193]....
        /*04b8*/ 	.word	0x0500000f


	//   ....[194]....
        /*04bc*/ 	.word	0x0500000f


	//   ....[195]....
        /*04c0*/ 	.word	0x0500000f


	//   ....[196]....
        /*04c4*/ 	.word	0x0500000f


	//   ....[197]....
        /*04c8*/ 	.word	0x0500000f


	//   ....[198]....
        /*04cc*/ 	.word	0x0500000f


	//   ....[199]....
        /*04d0*/ 	.word	0x0500000f


	//   ....[200]....
        /*04d4*/ 	.word	0x0500000f


	//   ....[201]....
        /*04d8*/ 	.word	0x0500000f


	//   ....[202]....
        /*04dc*/ 	.word	0x0500000f


	//   ....[203]....
        /*04e0*/ 	.word	0x0500000f


	//   ....[204]....
        /*04e4*/ 	.word	0x0500000f


	//   ....[205]....
        /*04e8*/ 	.word	0x0500000f


	//   ....[206]....
        /*04ec*/ 	.word	0x0500000f


	//   ....[207]....
        /*04f0*/ 	.word	0x0500000f


	//   ....[208]....
        /*04f4*/ 	.word	0x0500000f


	//   ....[209]....
        /*04f8*/ 	.word	0x0500000f


	//   ....[210]....
        /*04fc*/ 	.word	0x0500000f


	//   ....[211]....
        /*0500*/ 	.word	0x0500000f


	//   ....[212]....
        /*0504*/ 	.word	0x0500000f


	//   ....[213]....
        /*0508*/ 	.word	0x0500000f


	//   ....[214]....
        /*050c*/ 	.word	0x0500000f


	//   ....[215]....
        /*0510*/ 	.word	0x0500000f


	//   ....[216]....
        /*0514*/ 	.word	0x0500000f


	//   ....[217]....
        /*0518*/ 	.word	0x0500000f


	//   ....[218]....
        /*051c*/ 	.word	0x0500000f


	//   ....[219]....
        /*0520*/ 	.word	0x0500000f


	//   ....[220]....
        /*0524*/ 	.word	0x0500000f


	//   ....[221]....
        /*0528*/ 	.word	0x0500000f


	//   ....[222]....
        /*052c*/ 	.word	0x0500000f


	//   ....[223]....
        /*0530*/ 	.word	0x0500000f


	//   ....[224]....
        /*0534*/ 	.word	0x0500000f


	//   ....[225]....
        /*0538*/ 	.word	0x0500000f


	//   ....[226]....
        /*053c*/ 	.word	0x0500000f


	//   ....[227]....
        /*0540*/ 	.word	0x0500000f


	//   ....[228]....
        /*0544*/ 	.word	0x0500000f


	//   ....[229]....
        /*0548*/ 	.word	0x0500000f


	//   ....[230]....
        /*054c*/ 	.word	0x0500000f


	//   ....[231]....
        /*0550*/ 	.word	0x0500000f


	//   ....[232]....
        /*0554*/ 	.word	0x0500000f


	//   ....[233]....
        /*0558*/ 	.word	0x0500000f


	//   ....[234]....
        /*055c*/ 	.word	0x0500000f


	//   ....[235]....
        /*0560*/ 	.word	0x0500000f


	//   ....[236]....
        /*0564*/ 	.word	0x0500000f


	//   ....[237]....
        /*0568*/ 	.word	0x0500000f


	//   ....[238]....
        /*056c*/ 	.word	0x0500000f


	//   ....[239]....
        /*0570*/ 	.word	0x0500000f


	//   ....[240]....
        /*0574*/ 	.word	0x0500000f


	//   ....[241]....
        /*0578*/ 	.word	0x0500000f


	//   ....[242]....
        /*057c*/ 	.word	0x0500000f


	//   ....[243]....
        /*0580*/ 	.word	0x0500000f


	//   ....[244]....
        /*0584*/ 	.word	0x0500000f


	//   ....[245]....
        /*0588*/ 	.word	0x0500000f


	//   ....[246]....
        /*058c*/ 	.word	0x0500000f


	//   ....[247]....
        /*0590*/ 	.word	0x0500000f


	//   ....[248]....
        /*0594*/ 	.word	0x0500000f


	//   ....[249]....
        /*0598*/ 	.word	0x0500000f


	//   ....[250]....
        /*059c*/ 	.word	0x0500000f


	//   ....[251]....
        /*05a0*/ 	.word	0x0500000f


	//   ....[252]....
        /*05a4*/ 	.word	0x0500000f


	//   ....[253]....
        /*05a8*/ 	.word	0x0500000f


	//   ....[254]....
        /*05ac*/ 	.word	0x0500000f


	//   ....[255]....
        /*05b0*/ 	.word	0x0500000f


	//   ....[0]....
        /*05b4*/ 	.word	0x0500000f


	//   ....[1]....
        /*05b8*/ 	.word	0x0500000f


	//   ....[2]....
        /*05bc*/ 	.word	0x0500000f


	//   ....[3]....
        /*05c0*/ 	.word	0x0500000f


	//   ....[4]....
        /*05c4*/ 	.word	0x0500000f


	//   ....[5]....
        /*05c8*/ 	.word	0x0500000f


	//   ....[6]....
        /*05cc*/ 	.word	0x0500000f


	//   ....[7]....
        /*05d0*/ 	.word	0x0500000f


	//   ....[8]....
        /*05d4*/ 	.word	0x0500000f


	//   ....[9]....
        /*05d8*/ 	.word	0x0500000f


	//   ....[10]....
        /*05dc*/ 	.word	0x0500000f


	//   ....[11]....
        /*05e0*/ 	.word	0x0500000f


	//   ....[12]....
        /*05e4*/ 	.word	0x0500000f


	//   ....[13]....
        /*05e8*/ 	.word	0x0500000f


	//   ....[14]....
        /*05ec*/ 	.word	0x0500000f


	//   ....[15]....
        /*05f0*/ 	.word	0x0500000f


	//   ....[16]....
        /*05f4*/ 	.word	0x0500000f


	//   ....[17]....
        /*05f8*/ 	.word	0x0500000f


	//   ....[18]....
        /*05fc*/ 	.word	0x0500000f


	//   ....[19]....
        /*0600*/ 	.word	0x0500000f


	//   ....[20]....
        /*0604*/ 	.word	0x0500000f


	//   ....[21]....
        /*0608*/ 	.word	0x0500000f


	//   ....[22]....
        /*060c*/ 	.word	0x0500000f


	//   ....[23]....
        /*0610*/ 	.word	0x0500000f


	//   ....[24]....
        /*0614*/ 	.word	0x0500000f


	//   ....[25]....
        /*0618*/ 	.word	0x0500000f


	//   ....[26]....
        /*061c*/ 	.word	0x0500000f


	//   ....[27]....
        /*0620*/ 	.word	0x0500000f


	//   ....[28]....
        /*0624*/ 	.word	0x0500000f


	//   ....[29]....
        /*0628*/ 	.word	0x0500000f


	//   ....[30]....
        /*062c*/ 	.word	0x0500000f


	//   ....[31]....
        /*0630*/ 	.word	0x0500000f


	//   ....[32]....
        /*0634*/ 	.word	0x0500000f


	//----- nvinfo : EIATTR_COOP_GROUP_INSTR_OFFSETS
	.align		4
.L_1491:
        /*0638*/ 	.byte	0x04, 0x28
        /*063a*/ 	.short	(.L_1493 - .L_1492)


	//   ....[0]....
.L_1492:
        /*063c*/ 	.word	0x00000080


	//   ....[1]....
        /*0640*/ 	.word	0x00000090


	//   ....[2]....
        /*0644*/ 	.word	0x000002d0


	//   ....[3]....
        /*0648*/ 	.word	0x00000430


	//   ....[4]....
        /*064c*/ 	.word	0x00000550


	//   ....[5]....
        /*0650*/ 	.word	0x000006b0


	//   ....[6]....
        /*0654*/ 	.word	0x00001c80


	//   ....[7]....
        /*0658*/ 	.word	0x00002300


	//   ....[8]....
        /*065c*/ 	.word	0x00003060


	//   ....[9]....
        /*0660*/ 	.word	0x000038b0


	//   ....[10]....
        /*0664*/ 	.word	0x000039c0


	//   ....[11]....
        /*0668*/ 	.word	0x00004220


	//   ....[12]....
        /*066c*/ 	.word	0x00004280


	//   ....[13]....
        /*0670*/ 	.word	0x000058c0


	//   ....[14]....
        /*0674*/ 	.word	0x00005ac0


	//   ....[15]....
        /*0678*/ 	.word	0x000066a0


	//   ....[16]....
        /*067c*/ 	.word	0x000067a0


	//   ....[17]....
        /*0680*/ 	.word	0x00006f90


	//   ....[18]....
        /*0684*/ 	.word	0x00007000


	//   ....[19]....
        /*0688*/ 	.word	0x00008cb0


	//   ....[20]....
        /*068c*/ 	.word	0x00008cc0


	//   ....[21]....
        /*0690*/ 	.word	0x00008cf0


	//   ....[22]....
        /*0694*/ 	.word	0x00008d00


	//   ....[23]....
        /*0698*/ 	.word	0x0000a6d0


	//   ....[24]....
        /*069c*/ 	.word	0x0000a8d0


	//   ....[25]....
        /*06a0*/ 	.word	0x0000b4b0


	//   ....[26]....
        /*06a4*/ 	.word	0x0000b5b0


	//   ....[27]....
        /*06a8*/ 	.word	0x0000bda0


	//   ....[28]....
        /*06ac*/ 	.word	0x0000be10


	//   ....[29]....
        /*06b0*/ 	.word	0x0000cdc0


	//   ....[30]....
        /*06b4*/ 	.word	0x0000cdf0


	//   ....[31]....
        /*06b8*/ 	.word	0x0000ceb0


	//   ....[32]....
        /*06bc*/ 	.word	0x0000cec0


	//   ....[33]....
        /*06c0*/ 	.word	0x0000ddb0


	//   ....[34]....
        /*06c4*/ 	.word	0x0000ddc0


	//   ....[35]....
        /*06c8*/ 	.word	0x0000ddd0


	//   ....[36]....
        /*06cc*/ 	.word	0x0000de10


	//   ....[37]....
        /*06d0*/ 	.word	0x0000e430


	//   ....[38]....
        /*06d4*/ 	.word	0x0000e470


	//   ....[39]....
        /*06d8*/ 	.word	0x0000e490


	//   ....[40]....
        /*06dc*/ 	.word	0x0000e4d0


	//   ....[41]....
        /*06e0*/ 	.word	0x0000e4f0


	//   ....[42]....
        /*06e4*/ 	.word	0x0000e500


	//   ....[43]....
        /*06e8*/ 	.word	0x0000e520


	//   ....[44]....
        /*06ec*/ 	.word	0x0000e540


	//   ....[45]....
        /*06f0*/ 	.word	0x0000e950


	//   ....[46]....
        /*06f4*/ 	.word	0x0000e980


	//   ....[47]....
        /*06f8*/ 	.word	0x0000ebc0


	//   ....[48]....
        /*06fc*/ 	.word	0x0000ebd0


	//   ....[49]....
        /*0700*/ 	.word	0x0000f720


	//   ....[50]....
        /*0704*/ 	.word	0x0000f750


	//   ....[51]....
        /*0708*/ 	.word	0x0000f790


	//   ....[52]....
        /*070c*/ 	.word	0x0000f7c0


	//   ....[53]....
        /*0710*/ 	.word	0x0000f7d0


	//   ....[54]....
        /*0714*/ 	.word	0x0000f7e0


	//   ....[55]....
        /*0718*/ 	.word	0x0000f7f0


	//   ....[56]....
        /*071c*/ 	.word	0x0000f810


	//   ....[57]....
        /*0720*/ 	.word	0x0000f980


	//   ....[58]....
        /*0724*/ 	.word	0x0000fb80


	//   ....[59]....
        /*0728*/ 	.word	0x0000fbb0


	//   ....[60]....
        /*072c*/ 	.word	0x0000fbe0


	//   ....[61]....
        /*0730*/ 	.word	0x0000fc10


	//   ....[62]....
        /*0734*/ 	.word	0x0000fc40


	//   ....[63]....
        /*0738*/ 	.word	0x0000fc70


	//   ....[64]....
        /*073c*/ 	.word	0x0000fdd0


	//   ....[65]....
        /*0740*/ 	.word	0x0000fe00


	//   ....[66]....
        /*0744*/ 	.word	0x0000fe30


	//   ....[67]....
        /*0748*/ 	.word	0x0000fe60


	//   ....[68]....
        /*074c*/ 	.word	0x0000fe90


	//   ....[69]....
        /*0750*/ 	.word	0x0000fec0


	//   ....[70]....
        /*0754*/ 	.word	0x0000ff50


	//   ....[71]....
        /*0758*/ 	.word	0x0000ff80


	//   ....[72]....
        /*075c*/ 	.word	0x0000ff90


	//   ....[73]....
        /*0760*/ 	.word	0x0000ffd0


	//   ....[74]....
        /*0764*/ 	.word	0x00012150


	//   ....[75]....
        /*0768*/ 	.word	0x00012170


	//   ....[76]....
        /*076c*/ 	.word	0x00012200


	//   ....[77]....
        /*0770*/ 	.word	0x00012220


	//   ....[78]....
        /*0774*/ 	.word	0x000122a0


	//   ....[79]....
        /*0778*/ 	.word	0x000122c0


	//   ....[80]....
        /*077c*/ 	.word	0x00012340


	//   ....[81]....
        /*0780*/ 	.word	0x00012360


	//   ....[82]....
        /*0784*/ 	.word	0x000123e0


	//   ....[83]....
        /*0788*/ 	.word	0x00012400


	//   ....[84]....
        /*078c*/ 	.word	0x00012480


	//   ....[85]....
        /*0790*/ 	.word	0x000124a0


	//   ....[86]....
        /*0794*/ 	.word	0x00012520


	//   ....[87]....
        /*0798*/ 	.word	0x00012540


	//   ....[88]....
        /*079c*/ 	.word	0x00012550


	//   ....[89]....
        /*07a0*/ 	.word	0x00012560


	//   ....[90]....
        /*07a4*/ 	.word	0x00012e10


	//   ....[91]....
        /*07a8*/ 	.word	0x00012e40


	//   ....[92]....
        /*07ac*/ 	.word	0x00012ee0


	//   ....[93]....
        /*07b0*/ 	.word	0x00012f00


	//   ....[94]....
        /*07b4*/ 	.word	0x00012f80


	//   ....[95]....
        /*07b8*/ 	.word	0x00012fa0


	//   ....[96]....
        /*07bc*/ 	.word	0x00013020


	//   ....[97]....
        /*07c0*/ 	.word	0x00013040


	//   ....[98]....
        /*07c4*/ 	.word	0x000130c0


	//   ....[99]....
        /*07c8*/ 	.word	0x000130e0


	//   ....[100]....
        /*07cc*/ 	.word	0x00013160


	//   ....[101]....
        /*07d0*/ 	.word	0x00013180


	//   ....[102]....
        /*07d4*/ 	.word	0x00013200


	//   ....[103]....
        /*07d8*/ 	.word	0x00013220


	//   ....[104]....
        /*07dc*/ 	.word	0x00013230


	//   ....[105]....
        /*07e0*/ 	.word	0x000132a0


	//   ....[106]....
        /*07e4*/ 	.word	0x000132f0


	//   ....[107]....
        /*07e8*/ 	.word	0x00013320


	//   ....[108]....
        /*07ec*/ 	.word	0x000133b0


	//   ....[109]....
        /*07f0*/ 	.word	0x000133c0


	//   ....[110]....
        /*07f4*/ 	.word	0x00013430


	//   ....[111]....
        /*07f8*/ 	.word	0x00013440


	//   ....[112]....
        /*07fc*/ 	.word	0x00013480


	//   ....[113]....
        /*0800*/ 	.word	0x000134a0


	//   ....[114]....
        /*0804*/ 	.word	0x00013be0


	//   ....[115]....
        /*0808*/ 	.word	0x00013c10


	//   ....[116]....
        /*080c*/ 	.word	0x00013c60


	//   ....[117]....
        /*0810*/ 	.word	0x00013c70


	//   ....[118]....
        /*0814*/ 	.word	0x00013cb0


	//   ....[119]....
        /*0818*/ 	.word	0x00013cc0


	//   ....[120]....
        /*081c*/ 	.word	0x00013d00


	//   ....[121]....
        /*0820*/ 	.word	0x00013d10


	//   ....[122]....
        /*0824*/ 	.word	0x00013d50


	//   ....[123]....
        /*0828*/ 	.word	0x00013d60


	//   ....[124]....
        /*082c*/ 	.word	0x00013da0


	//   ....[125]....
        /*0830*/ 	.word	0x00013db0


	//   ....[126]....
        /*0834*/ 	.word	0x00013df0


	//   ....[127]....
        /*0838*/ 	.word	0x00013e00


	//   ....[128]....
        /*083c*/ 	.word	0x00013e10


	//   ....[129]....
        /*0840*/ 	.word	0x00013e50


	//   ....[130]....
        /*0844*/ 	.word	0x00014110


	//   ....[131]....
        /*0848*/ 	.word	0x00014140


	//   ....[132]....
        /*084c*/ 	.word	0x000141a0


	//   ....[133]....
        /*0850*/ 	.word	0x000141b0


	//   ....[134]....
        /*0854*/ 	.word	0x00014200


	//   ....[135]....
        /*0858*/ 	.word	0x00014210


	//   ....[136]....
        /*085c*/ 	.word	0x00014260


	//   ....[137]....
        /*0860*/ 	.word	0x00014270


	//   ....[138]....
        /*0864*/ 	.word	0x000142c0


	//   ....[139]....
        /*0868*/ 	.word	0x000142d0


	//   ....[140]....
        /*086c*/ 	.word	0x00014320


	//   ....[141]....
        /*0870*/ 	.word	0x00014330


	//   ....[142]....
        /*0874*/ 	.word	0x00014380


	//   ....[143]....
        /*0878*/ 	.word	0x00014390


	//   ....[144]....
        /*087c*/ 	.word	0x000143a0


	//   ....[145]....
        /*0880*/ 	.word	0x000143e0


	//   ....[146]....
        /*0884*/ 	.word	0x00014970


	//   ....[147]....
        /*0888*/ 	.word	0x000149b0


	//   ....[148]....
        /*088c*/ 	.word	0x000149e0


	//   ....[149]....
        /*0890*/ 	.word	0x000149f0


	//   ....[150]....
        /*0894*/ 	.word	0x00014a00


	//   ....[151]....
        /*0898*/ 	.word	0x00014a10


	//   ....[152]....
        /*089c*/ 	.word	0x00014a30


	//   ....[153]....
        /*08a0*/ 	.word	0x00014a80


	//   ....[154]....
        /*08a4*/ 	.word	0x00014aa0


	//   ....[155]....
        /*08a8*/ 	.word	0x00014ae0


	//   ....[156]....
        /*08ac*/ 	.word	0x00014b00


	//   ....[157]....
        /*08b0*/ 	.word	0x00014b40


	//   ....[158]....
        /*08b4*/ 	.word	0x00014b60


	//   ....[159]....
        /*08b8*/ 	.word	0x00014bb0


	//   ....[160]....
        /*08bc*/ 	.word	0x00014be0


	//   ....[161]....
        /*08c0*/ 	.word	0x00014c40


	//   ....[162]....
        /*08c4*/ 	.word	0x00014ff0


	//   ....[163]....
        /*08c8*/ 	.word	0x00015020


	//   ....[164]....
        /*08cc*/ 	.word	0x00015080


	//   ....[165]....
        /*08d0*/ 	.word	0x000150b0


	//   ....[166]....
        /*08d4*/ 	.word	0x000150e0


	//   ....[167]....
        /*08d8*/ 	.word	0x00015110


	//   ....[168]....
        /*08dc*/ 	.word	0x00015140


	//   ....[169]....
        /*08e0*/ 	.word	0x00015170


	//   ....[170]....
        /*08e4*/ 	.word	0x00015310


	//   ....[171]....
        /*08e8*/ 	.word	0x00015340


	//   ....[172]....
        /*08ec*/ 	.word	0x00015370


	//   ....[173]....
        /*08f0*/ 	.word	0x000153a0


	//   ....[174]....
        /*08f4*/ 	.word	0x000153d0


	//   ....[175]....
        /*08f8*/ 	.word	0x00015400


	//   ....[176]....
        /*08fc*/ 	.word	0x000154c0


	//   ....[177]....
        /*0900*/ 	.word	0x000154e0


	//   ....[178]....
        /*0904*/ 	.word	0x00015500


	//   ....[179]....
        /*0908*/ 	.word	0x00015560


	//   ....[180]....
        /*090c*/ 	.word	0x00015f80


	//   ....[181]....
        /*0910*/ 	.word	0x000165e0


	//   ....[182]....
        /*0914*/ 	.word	0x000166d0


	//   ....[183]....
        /*0918*/ 	.word	0x00016770


	//   ....[184]....
        /*091c*/ 	.word	0x000167d0


	//   ....[185]....
        /*0920*/ 	.word	0x000168c0


	//   ....[186]....
        /*0924*/ 	.word	0x00016930


	//   ....[187]....
        /*0928*/ 	.word	0x00016a20


	//   ....[188]....
        /*092c*/ 	.word	0x00016a90


	//   ....[189]....
        /*0930*/ 	.word	0x00016b80


	//   ....[190]....
        /*0934*/ 	.word	0x00016bf0


	//   ....[191]....
        /*0938*/ 	.word	0x00016ce0


	//   ....[192]....
        /*093c*/ 	.word	0x00016d50


	//   ....[193]....
        /*0940*/ 	.word	0x00016e40


	//   ....[194]....
        /*0944*/ 	.word	0x00016eb0


	//   ....[195]....
        /*0948*/ 	.word	0x00016fa0


	//   ....[196]....
        /*094c*/ 	.word	0x00017010


	//   ....[197]....
        /*0950*/ 	.word	0x000170b0


	//   ....[198]....
        /*0954*/ 	.word	0x000171a0


	//   ....[199]....
        /*0958*/ 	.word	0x00017210


	//   ....[200]....
        /*095c*/ 	.word	0x00017270


	//   ....[201]....
        /*0960*/ 	.word	0x00017360


	//   ....[202]....
        /*0964*/ 	.word	0x000173c0


	//   ....[203]....
        /*0968*/ 	.word	0x000174c0


	//   ....[204]....
        /*096c*/ 	.word	0x00017520


	//   ....[205]....
        /*0970*/ 	.word	0x00017620


	//   ....[206]....
        /*0974*/ 	.word	0x00017680


	//   ....[207]....
        /*0978*/ 	.word	0x00017780


	//   ....[208]....
        /*097c*/ 	.word	0x000177e0


	//   ....[209]....
        /*0980*/ 	.word	0x000178e0


	//   ....[210]....
        /*0984*/ 	.word	0x00017940


	//   ....[211]....
        /*0988*/ 	.word	0x00017a40


	//   ....[212]....
        /*098c*/ 	.word	0x00017aa0


	//   ....[213]....
        /*0990*/ 	.word	0x00017b50


	//   ....[214]....
        /*0994*/ 	.word	0x00017c10


	//   ....[215]....
        /*0998*/ 	.word	0x00017cd0


	//   ....[216]....
        /*099c*/ 	.word	0x00017d30


	//   ....[217]....
        /*09a0*/ 	.word	0x00017e30


	//   ....[218]....
        /*09a4*/ 	.word	0x00017e90


	//   ....[219]....
        /*09a8*/ 	.word	0x00017f60


	//   ....[220]....
        /*09ac*/ 	.word	0x00017fc0


	//   ....[221]....
        /*09b0*/ 	.word	0x00018080


	//   ....[222]....
        /*09b4*/ 	.word	0x000181c0


	//   ....[223]....
        /*09b8*/ 	.word	0x00018260


	//   ....[224]....
        /*09bc*/ 	.word	0x000182d0


	//   ....[225]....
        /*09c0*/ 	.word	0x00018380


	//   ....[226]....
        /*09c4*/ 	.word	0x000183e0


	//   ....[227]....
        /*09c8*/ 	.word	0x00018490


	//   ....[228]....
        /*09cc*/ 	.word	0x000184f0


	//   ....[229]....
        /*09d0*/ 	.word	0x000185a0


	//   ....[230]....
        /*09d4*/ 	.word	0x00018600


	//   ....[231]....
        /*09d8*/ 	.word	0x000186b0


	//   ....[232]....
        /*09dc*/ 	.word	0x00018710


	//   ....[233]....
        /*09e0*/ 	.word	0x000187c0


	//   ....[234]....
        /*09e4*/ 	.word	0x00018820


	//   ....[235]....
        /*09e8*/ 	.word	0x000188d0


	//   ....[236]....
        /*09ec*/ 	.word	0x00018930


	//   ....[237]....
        /*09f0*/ 	.word	0x000189e0


	//   ....[238]....
        /*09f4*/ 	.word	0x00018ad0


	//   ....[239]....
        /*09f8*/ 	.word	0x00018b80


	//   ....[240]....
        /*09fc*/ 	.word	0x00018be0


	//   ....[241]....
        /*0a00*/ 	.word	0x00018ca0


	//   ....[242]....
        /*0a04*/ 	.word	0x00018d00


	//   ....[243]....
        /*0a08*/ 	.word	0x00018dc0


	//   ....[244]....
        /*0a0c*/ 	.word	0x00018e20


	//   ....[245]....
        /*0a10*/ 	.word	0x00018ee0


	//   ....[246]....
        /*0a14*/ 	.word	0x00018f40


	//   ....[247]....
        /*0a18*/ 	.word	0x00019000


	//   ....[248]....
        /*0a1c*/ 	.word	0x00019060


	//   ....[249]....
        /*0a20*/ 	.word	0x00019120


	//   ....[250]....
        /*0a24*/ 	.word	0x00019180


	//   ....[251]....
        /*0a28*/ 	.word	0x00019240


	//   ....[252]....
        /*0a2c*/ 	.word	0x000192a0


	//   ....[253]....
        /*0a30*/ 	.word	0x00019350


	//   ....[254]....
        /*0a34*/ 	.word	0x00019440


	//   ....[255]....
        /*0a38*/ 	.word	0x000194e0


	//   ....[0]....
        /*0a3c*/ 	.word	0x00019580


	//   ....[1]....
        /*0a40*/ 	.word	0x00019630


	//   ....[2]....
        /*0a44*/ 	.word	0x00019690


	//   ....[3]....
        /*0a48*/ 	.word	0x00019750


	//   ....[4]....
        /*0a4c*/ 	.word	0x000197b0


	//   ....[5]....
        /*0a50*/ 	.word	0x00019870


	//   ....[6]....
        /*0a54*/ 	.word	0x000198d0


	//   ....[7]....
        /*0a58*/ 	.word	0x00019990


	//   ....[8]....
        /*0a5c*/ 	.word	0x000199f0


	//   ....[9]....
        /*0a60*/ 	.word	0x00019ab0


	//   ....[10]....
        /*0a64*/ 	.word	0x00019b10


	//   ....[11]....
        /*0a68*/ 	.word	0x00019bd0


	//   ....[12]....
        /*0a6c*/ 	.word	0x00019c30


	//   ....[13]....
        /*0a70*/ 	.word	0x00019cd0


	//   ....[14]....
        /*0a74*/ 	.word	0x00019d60


	//   ....[15]....
        /*0a78*/ 	.word	0x00019e00


	//   ....[16]....
        /*0a7c*/ 	.word	0x00019f70


	//   ....[17]....
        /*0a80*/ 	.word	0x00019fe0


	//   ....[18]....
        /*0a84*/ 	.word	0x0001a050


	//   ....[19]....
        /*0a88*/ 	.word	0x0001a0c0


	//   ....[20]....
        /*0a8c*/ 	.word	0x0001a130


	//   ....[21]....
        /*0a90*/ 	.word	0x0001a1b0


	//   ....[22]....
        /*0a94*/ 	.word	0x0001a230


	//   ....[23]....
        /*0a98*/ 	.word	0x0001a2c0


	//   ....[24]....
        /*0a9c*/ 	.word	0x0001a330


	//   ....[25]....
        /*0aa0*/ 	.word	0x0001a3a0


	//   ....[26]....
        /*0aa4*/ 	.word	0x0001a410


	//   ....[27]....
        /*0aa8*/ 	.word	0x0001a490


	//   ....[28]....
        /*0aac*/ 	.word	0x0001a500


	//   ....[29]....
        /*0ab0*/ 	.word	0x0001a5b0


	//   ....[30]....
        /*0ab4*/ 	.word	0x0001a600


	//   ....[31]....
        /*0ab8*/ 	.word	0x0001a690


	//   ....[32]....
        /*0abc*/ 	.word	0x0001a7c0


	//----- nvinfo : EIATTR_REG_RECONFIG
	.align		4
.L_1493:
        /*0ac0*/ 	.byte	0x01, 0x54
	.zero		2


	//----- nvinfo : EIATTR_SYSCALL_OFFSETS
	.align		4
        /*0ac4*/ 	.byte	0x04, 0x46
        /*0ac6*/ 	.short	(.L_1495 - .L_1494)


	//   ....[0]....
.L_1494:
        /*0ac8*/ 	.word	0x00001e30


	//   ....[1]....
        /*0acc*/ 	.word	0x000117f0


	//   ....[2]....
        /*0ad0*/ 	.word	0x00011940


	//   ....[3]....
        /*0ad4*/ 	.word	0x00011a30


	//   ....[4]....
        /*0ad8*/ 	.word	0x00012910


	//----- nvinfo : EIATTR_MBARRIER_INSTR_OFFSETS
	.align		4
.L_1495:
        /*0adc*/ 	.byte	0x04, 0x39
        /*0ade*/ 	.short	(.L_1497 - .L_1496)


	//   ....[0]....
.L_1496:
        /*0ae0*/ 	.word	0x00000180
        /*0ae4*/ 	.word	0x000000ff
        /*0ae8*/ 	.word	0x00016800
        /*0aec*/ 	.short	0x0100
        /*0aee*/ 	.byte	0x08
	.zero		1


	//   ....[1]....
        /*0af0*/ 	.word	0x00000190
        /*0af4*/ 	.word	0x000000ff
        /*0af8*/ 	.word	0x00016820
        /*0afc*/ 	.short	0x0100
        /*0afe*/ 	.byte	0x08
	.zero		1


	//   ....[2]....
        /*0b00*/ 	.word	0x00000280
        /*0b04*/ 	.word	0x000000ff
        /*0b08*/ 	.word	0x00016830
        /*0b0c*/ 	.short	0x0100
        /*0b0e*/ 	.byte	0x08
	.zero		1


	//   ....[3]....
        /*0b10*/ 	.word	0x00000290
        /*0b14*/ 	.word	0x000000ff
        /*0b18*/ 	.word	0x00016840
        /*0b1c*/ 	.short	0x0100
        /*0b1e*/ 	.byte	0x08
	.zero		1


	//   ....[4]....
        /*0b20*/ 	.word	0x000002a0
        /*0b24*/ 	.word	0x000000ff
        /*0b28*/ 	.word	0x00016838
        /*0b2c*/ 	.short	0x0100
        /*0b2e*/ 	.byte	0x08
	.zero		1


	//   ....[5]....
        /*0b30*/ 	.word	0x000002b0
        /*0b34*/ 	.word	0x000000ff
        /*0b38*/ 	.word	0x00016848
        /*0b3c*/ 	.short	0x0100
        /*0b3e*/ 	.byte	0x08
	.zero		1


	//   ....[6]....
        /*0b40*/ 	.word	0x000003e0
        /*0b44*/ 	.word	0x000000ff
        /*0b48*/ 	.word	0x00016850
        /*0b4c*/ 	.short	0x0100
        /*0b4e*/ 	.byte	0x08
	.zero		1


	//   ....[7]....
        /*0b50*/ 	.word	0x000003f0
        /*0b54*/ 	.word	0x000000ff
        /*0b58*/ 	.word	0x00016860
        /*0b5c*/ 	.short	0x0100
        /*0b5e*/ 	.byte	0x08
	.zero		1


	//   ....[8]....
        /*0b60*/ 	.word	0x00000400
        /*0b64*/ 	.word	0x000000ff
        /*0b68*/ 	.word	0x00016858
        /*0b6c*/ 	.short	0x0100
        /*0b6e*/ 	.byte	0x08
	.zero		1


	//   ....[9]....
        /*0b70*/ 	.word	0x00000410
        /*0b74*/ 	.word	0x000000ff
        /*0b78*/ 	.word	0x00016868
        /*0b7c*/ 	.short	0x0100
        /*0b7e*/ 	.byte	0x08
	.zero		1


	//   ....[10]....
        /*0b80*/ 	.word	0x00000500
        /*0b84*/ 	.word	0x000000ff
        /*0b88*/ 	.word	0x00016870
        /*0b8c*/ 	.short	0x0100
        /*0b8e*/ 	.byte	0x06
	.zero		1


	//   ....[11]....
        /*0b90*/ 	.word	0x00000510
        /*0b94*/ 	.word	0x000000ff
        /*0b98*/ 	.word	0x00016880
        /*0b9c*/ 	.short	0x0100
        /*0b9e*/ 	.byte	0x06
	.zero		1


	//   ....[12]....
        /*0ba0*/ 	.word	0x00000520
        /*0ba4*/ 	.word	0x000000ff
        /*0ba8*/ 	.word	0x00016878
        /*0bac*/ 	.short	0x0100
        /*0bae*/ 	.byte	0x06
	.zero		1


	//   ....[13]....
        /*0bb0*/ 	.word	0x00000530
        /*0bb4*/ 	.word	0x000000ff
        /*0bb8*/ 	.word	0x00016888
        /*0bbc*/ 	.short	0x0100
        /*0bbe*/ 	.byte	0x06
	.zero		1


	//   ....[14]....
        /*0bc0*/ 	.word	0x00000660
        /*0bc4*/ 	.word	0x000000ff
        /*0bc8*/ 	.word	0x00016890
        /*0bcc*/ 	.short	0x0100
        /*0bce*/ 	.byte	0x08
	.zero		1


	//   ....[15]....
        /*0bd0*/ 	.word	0x00000670
        /*0bd4*/ 	.word	0x000000ff
        /*0bd8*/ 	.word	0x000168a0
        /*0bdc*/ 	.short	0x0100
        /*0bde*/ 	.byte	0x08
	.zero		1


	//   ....[16]....
        /*0be0*/ 	.word	0x00000680
        /*0be4*/ 	.word	0x000000ff
        /*0be8*/ 	.word	0x00016898
        /*0bec*/ 	.short	0x0100
        /*0bee*/ 	.byte	0x08
	.zero		1


	//   ....[17]....
        /*0bf0*/ 	.word	0x00000690
        /*0bf4*/ 	.word	0x000000ff
        /*0bf8*/ 	.word	0x000168a8
        /*0bfc*/ 	.short	0x0100
        /*0bfe*/ 	.byte	0x08
	.zero		1


	//   ....[18]....
        /*0c00*/ 	.word	0x000007d0
        /*0c04*/ 	.word	0x000000ff
        /*0c08*/ 	.word	0x000168b0
        /*0c0c*/ 	.short	0x0100
        /*0c0e*/ 	.byte	0x08
	.zero		1


	//   ....[19]....
        /*0c10*/ 	.word	0x000007e0
        /*0c14*/ 	.word	0x000000ff
        /*0c18*/ 	.word	0x000168c0
        /*0c1c*/ 	.short	0x0100
        /*0c1e*/ 	.byte	0x08
	.zero		1


	//   ....[20]....
        /*0c20*/ 	.word	0x000007f0
        /*0c24*/ 	.word	0x000000ff
        /*0c28*/ 	.word	0x000168b8
        /*0c2c*/ 	.short	0x0100
        /*0c2e*/ 	.byte	0x08
	.zero		1


	//   ....[21]....
        /*0c30*/ 	.word	0x00000800
        /*0c34*/ 	.word	0x000000ff
        /*0c38*/ 	.word	0x000168c8
        /*0c3c*/ 	.short	0x0100
        /*0c3e*/ 	.byte	0x08
	.zero		1


	//   ....[22]....
        /*0c40*/ 	.word	0x00001eb0
        /*0c44*/ 	.word	0x000000ff
        /*0c48*/ 	.word	0x00016800
        /*0c4c*/ 	.short	0x010a
        /*0c4e*/ 	.byte	0x2d
	.zero		1


	//   ....[23]....
        /*0c50*/ 	.word	0x00001f30
        /*0c54*/ 	.word	0x00000003
        /*0c58*/ 	.word	0x00016830
        /*0c5c*/ 	.short	0x010a
        /*0c5e*/ 	.byte	0x3f
	.zero		1


	//   ....[24]....
        /*0c60*/ 	.word	0x00001f70
        /*0c64*/ 	.word	0x00000003
        /*0c68*/ 	.word	0x00016830
        /*0c6c*/ 	.short	0x010a
        /*0c6e*/ 	.byte	0x3f
	.zero		1


	//   ....[25]....
        /*0c70*/ 	.word	0x00002310
        /*0c74*/ 	.word	0x000000ff
        /*0c78*/ 	.word	0x00000000
        /*0c7c*/ 	.short	0x0101
        /*0c7e*/ 	.byte	0x06
	.zero		1


	//   ....[26]....
        /*0c80*/ 	.word	0x000051a0
        /*0c84*/ 	.word	0x000000ff
        /*0c88*/ 	.word	0x00016830
        /*0c8c*/ 	.short	0x010a
        /*0c8e*/ 	.byte	0x06
	.zero		1


	//   ....[27]....
        /*0c90*/ 	.word	0x000051e0
        /*0c94*/ 	.word	0x000000ff
        /*0c98*/ 	.word	0x00016830
        /*0c9c*/ 	.short	0x010a
        /*0c9e*/ 	.byte	0x06
	.zero		1


	//   ....[28]....
        /*0ca0*/ 	.word	0x00005410
        /*0ca4*/ 	.word	0x000000ff
        /*0ca8*/ 	.word	0x00016850
        /*0cac*/ 	.short	0x010a
        /*0cae*/ 	.byte	0x06
	.zero		1


	//   ....[29]....
        /*0cb0*/ 	.word	0x00005450
        /*0cb4*/ 	.word	0x000000ff
        /*0cb8*/ 	.word	0x00016850
        /*0cbc*/ 	.short	0x010a
        /*0cbe*/ 	.byte	0x06
	.zero		1


	//   ....[30]....
        /*0cc0*/ 	.word	0x00005880
        /*0cc4*/ 	.word	0x000000ff
        /*0cc8*/ 	.word	0x00000000
        /*0ccc*/ 	.short	0x0101
        /*0cce*/ 	.byte	0x06
	.zero		1


	//   ....[31]....
        /*0cd0*/ 	.word	0x00007b20
        /*0cd4*/ 	.word	0x000000ff
        /*0cd8*/ 	.word	0x00000000
        /*0cdc*/ 	.short	0x0101
        /*0cde*/ 	.byte	0x06
	.zero		1


	//   ....[32]....
        /*0ce0*/ 	.word	0x00008260
        /*0ce4*/ 	.word	0x000000ff
        /*0ce8*/ 	.word	0x00016830
        /*0cec*/ 	.short	0x010a
        /*0cee*/ 	.byte	0x06
	.zero		1


	//   ....[33]....
        /*0cf0*/ 	.word	0x000082a0
        /*0cf4*/ 	.word	0x000000ff
        /*0cf8*/ 	.word	0x00016830
        /*0cfc*/ 	.short	0x010a
        /*0cfe*/ 	.byte	0x06
	.zero		1


	//   ....[34]....
        /*0d00*/ 	.word	0x000084d0
        /*0d04*/ 	.word	0x000000ff
        /*0d08*/ 	.word	0x00016850
        /*0d0c*/ 	.short	0x010a
        /*0d0e*/ 	.byte	0x06
	.zero		1


	//   ....[35]....
        /*0d10*/ 	.word	0x00008510
        /*0d14*/ 	.word	0x000000ff
        /*0d18*/ 	.word	0x00016850
        /*0d1c*/ 	.short	0x010a
        /*0d1e*/ 	.byte	0x06
	.zero		1


	//   ....[36]....
        /*0d20*/ 	.word	0x00008940
        /*0d24*/ 	.word	0x000000ff
        /*0d28*/ 	.word	0x00000000
        /*0d2c*/ 	.short	0x0101
        /*0d2e*/ 	.byte	0x06
	.zero		1


	//   ....[37]....
        /*0d30*/ 	.word	0x00009ae0
        /*0d34*/ 	.word	0x000000ff
        /*0d38*/ 	.word	0x00000000
        /*0d3c*/ 	.short	0x0101
        /*0d3e*/ 	.byte	0x06
	.zero		1


	//   ....[38]....
        /*0d40*/ 	.word	0x00009fe0
        /*0d44*/ 	.word	0x000000ff
        /*0d48*/ 	.word	0x00016830
        /*0d4c*/ 	.short	0x010a
        /*0d4e*/ 	.byte	0x06
	.zero		1


	//   ....[39]....
        /*0d50*/ 	.word	0x0000a020
        /*0d54*/ 	.word	0x000000ff
        /*0d58*/ 	.word	0x00016830
        /*0d5c*/ 	.short	0x010a
        /*0d5e*/ 	.byte	0x06
	.zero		1


	//   ....[40]....
        /*0d60*/ 	.word	0x0000a220
        /*0d64*/ 	.word	0x000000ff
        /*0d68*/ 	.word	0x00016850
        /*0d6c*/ 	.short	0x010a
        /*0d6e*/ 	.byte	0x06
	.zero		1


	//   ....[41]....
        /*0d70*/ 	.word	0x0000a260
        /*0d74*/ 	.word	0x000000ff
        /*0d78*/ 	.word	0x00016850
        /*0d7c*/ 	.short	0x010a
        /*0d7e*/ 	.byte	0x06
	.zero		1


	//   ....[42]....
        /*0d80*/ 	.word	0x0000a690
        /*0d84*/ 	.word	0x000000ff
        /*0d88*/ 	.word	0x00000000
        /*0d8c*/ 	.short	0x0101
        /*0d8e*/ 	.byte	0x06
	.zero		1


	//   ....[43]....
        /*0d90*/ 	.word	0x0000c930
        /*0d94*/ 	.word	0x000000ff
        /*0d98*/ 	.word	0x00000000
        /*0d9c*/ 	.short	0x0101
        /*0d9e*/ 	.byte	0x06
	.zero		1


	//   ....[44]....
        /*0da0*/ 	.word	0x0000cd30
        /*0da4*/ 	.word	0x000000ff
        /*0da8*/ 	.word	0x00016850
        /*0dac*/ 	.short	0x010a
        /*0dae*/ 	.byte	0x05
	.zero		1


	//   ....[45]....
        /*0db0*/ 	.word	0x0000cd70
        /*0db4*/ 	.word	0x000000ff
        /*0db8*/ 	.word	0x00016850
        /*0dbc*/ 	.short	0x010a
        /*0dbe*/ 	.byte	0x05
	.zero		1


	//   ....[46]....
        /*0dc0*/ 	.word	0x0000d2f0
        /*0dc4*/ 	.word	0x000000ff
        /*0dc8*/ 	.word	0x00000000
        /*0dcc*/ 	.short	0x0101
        /*0dce*/ 	.byte	0x04
	.zero		1


	//   ....[47]....
        /*0dd0*/ 	.word	0x0000e2e0
        /*0dd4*/ 	.word	0x00000000
        /*0dd8*/ 	.word	0x00000000
        /*0ddc*/ 	.short	0x0101
        /*0dde*/ 	.byte	0x3f
	.zero		1


	//   ....[48]....
        /*0de0*/ 	.word	0x0000e970
        /*0de4*/ 	.word	0x00000006
        /*0de8*/ 	.word	0x00000000
        /*0dec*/ 	.short	0x0101
        /*0dee*/ 	.byte	0x3f
	.zero		1


	//   ....[49]....
        /*0df0*/ 	.word	0x00011ef0
        /*0df4*/ 	.word	0x00000005
        /*0df8*/ 	.word	0x00016840
        /*0dfc*/ 	.short	0x010a
        /*0dfe*/ 	.byte	0x3f
	.zero		1


	//   ....[50]....
        /*0e00*/ 	.word	0x00012660
        /*0e04*/ 	.word	0x00000005
        /*0e08*/ 	.word	0x00016830
        /*0e0c*/ 	.short	0x0107
        /*0e0e*/ 	.byte	0x3f
	.zero		1


	//   ....[51]....
        /*0e10*/ 	.word	0x00012730
        /*0e14*/ 	.word	0x00000005
        /*0e18*/ 	.word	0x00016830
        /*0e1c*/ 	.short	0x0101
        /*0e1e*/ 	.byte	0x3f
	.zero		1


	//   ....[52]....
        /*0e20*/ 	.word	0x00013540
        /*0e24*/ 	.word	0x00000016
        /*0e28*/ 	.word	0x00016800
        /*0e2c*/ 	.short	0x0107
        /*0e2e*/ 	.byte	0x3f
	.zero		1


	//   ....[53]....
        /*0e30*/ 	.word	0x00013640
        /*0e34*/ 	.word	0x00000016
        /*0e38*/ 	.word	0x00016800
        /*0e3c*/ 	.short	0x0101
        /*0e3e*/ 	.byte	0x3f
	.zero		1


	//   ....[54]....
        /*0e40*/ 	.word	0x00013670
        /*0e44*/ 	.word	0x00000016
        /*0e48*/ 	.word	0x00016820
        /*0e4c*/ 	.short	0x010a
        /*0e4e*/ 	.byte	0x3f
	.zero		1


	//   ....[55]....
        /*0e50*/ 	.word	0x00013a00
        /*0e54*/ 	.word	0x00000005
        /*0e58*/ 	.word	0x00016840
        /*0e5c*/ 	.short	0x010a
        /*0e5e*/ 	.byte	0x3f
	.zero		1


	//   ....[56]....
        /*0e60*/ 	.word	0x00013ed0
        /*0e64*/ 	.word	0x00000005
        /*0e68*/ 	.word	0x00016830
        /*0e6c*/ 	.short	0x0107
        /*0e6e*/ 	.byte	0x3f
	.zero		1


	//   ....[57]....
        /*0e70*/ 	.word	0x00013f90
        /*0e74*/ 	.word	0x00000005
        /*0e78*/ 	.word	0x00016830
        /*0e7c*/ 	.short	0x0101
        /*0e7e*/ 	.byte	0x3f
	.zero		1


	//   ....[58]....
        /*0e80*/ 	.word	0x00013ff0
        /*0e84*/ 	.word	0x00000005
        /*0e88*/ 	.word	0x00016860
        /*0e8c*/ 	.short	0x010a
        /*0e8e*/ 	.byte	0x3f
	.zero		1


	//   ....[59]....
        /*0e90*/ 	.word	0x000144d0
        /*0e94*/ 	.word	0x00000005
        /*0e98*/ 	.word	0x00016850
        /*0e9c*/ 	.short	0x0107
        /*0e9e*/ 	.byte	0x3f
	.zero		1


	//   ....[60]....
        /*0ea0*/ 	.word	0x00014640
        /*0ea4*/ 	.word	0x00000005
        /*0ea8*/ 	.word	0x00016850
        /*0eac*/ 	.short	0x0101
        /*0eae*/ 	.byte	0x3f
	.zero		1


	//   ....[61]....
        /*0eb0*/ 	.word	0x00014860
        /*0eb4*/ 	.word	0x00000000
        /*0eb8*/ 	.word	0x00016860
        /*0ebc*/ 	.short	0x010a
        /*0ebe*/ 	.byte	0x3f
	.zero		1


	//   ....[62]....
        /*0ec0*/ 	.word	0x00014cf0
        /*0ec4*/ 	.word	0x00000000
        /*0ec8*/ 	.word	0x00016850
        /*0ecc*/ 	.short	0x0107
        /*0ece*/ 	.byte	0x3f
	.zero		1


	//   ....[63]....
        /*0ed0*/ 	.word	0x00014db0
        /*0ed4*/ 	.word	0x00000000
        /*0ed8*/ 	.word	0x00016850
        /*0edc*/ 	.short	0x0101
        /*0ede*/ 	.byte	0x3f
	.zero		1


	//   ....[64]....
        /*0ee0*/ 	.word	0x00015f00
        /*0ee4*/ 	.word	0x00000004
        /*0ee8*/ 	.word	0x00016820
        /*0eec*/ 	.short	0x010a
        /*0eee*/ 	.byte	0x3f
	.zero		1


	//   ....[65]....
        /*0ef0*/ 	.word	0x00016080
        /*0ef4*/ 	.word	0x00000005
        /*0ef8*/ 	.word	0x00016840
        /*0efc*/ 	.short	0x010a
        /*0efe*/ 	.byte	0x3f
	.zero		1


	//   ....[66]....
        /*0f00*/ 	.word	0x00016120
        /*0f04*/ 	.word	0x00000019
        /*0f08*/ 	.word	0x00016840
        /*0f0c*/ 	.short	0x010a
        /*0f0e*/ 	.byte	0x3f
	.zero		1


	//   ....[67]....
        /*0f10*/ 	.word	0x00016160
        /*0f14*/ 	.word	0x00000005
        /*0f18*/ 	.word	0x00016860
        /*0f1c*/ 	.short	0x010a
        /*0f1e*/ 	.byte	0x3f
	.zero		1


	//   ....[68]....
        /*0f20*/ 	.word	0x000161a0
        /*0f24*/ 	.word	0x00000019
        /*0f28*/ 	.word	0x00016860
        /*0f2c*/ 	.short	0x010a
        /*0f2e*/ 	.byte	0x3f
	.zero		1


	//   ....[69]....
        /*0f30*/ 	.word	0x00016210
        /*0f34*/ 	.word	0x00000003
        /*0f38*/ 	.word	0x00016800
        /*0f3c*/ 	.short	0x010a
        /*0f3e*/ 	.byte	0x3f
	.zero		1


	//   ....[70]....
        /*0f40*/ 	.word	0x00016260
        /*0f44*/ 	.word	0x00000003
        /*0f48*/ 	.word	0x00016830
        /*0f4c*/ 	.short	0x010a
        /*0f4e*/ 	.byte	0x3f
	.zero		1


	//   ....[71]....
        /*0f50*/ 	.word	0x000162c0
        /*0f54*/ 	.word	0x00000005
        /*0f58*/ 	.word	0x00016830
        /*0f5c*/ 	.short	0x010a
        /*0f5e*/ 	.byte	0x3f
	.zero		1


	//   ....[72]....
        /*0f60*/ 	.word	0x00016320
        /*0f64*/ 	.word	0x00000005
        /*0f68*/ 	.word	0x00016850
        /*0f6c*/ 	.short	0x010a
        /*0f6e*/ 	.byte	0x3f
	.zero		1


	//   ....[73]....
        /*0f70*/ 	.word	0x00016380
        /*0f74*/ 	.word	0x00000005
        /*0f78*/ 	.word	0x00016830
        /*0f7c*/ 	.short	0x010a
        /*0f7e*/ 	.byte	0x3f
	.zero		1


	//   ....[74]....
        /*0f80*/ 	.word	0x000163e0
        /*0f84*/ 	.word	0x00000005
        /*0f88*/ 	.word	0x00016850
        /*0f8c*/ 	.short	0x010a
        /*0f8e*/ 	.byte	0x3f
	.zero		1


	//   ....[75]....
        /*0f90*/ 	.word	0x00016440
        /*0f94*/ 	.word	0x00000005
        /*0f98*/ 	.word	0x00016830
        /*0f9c*/ 	.short	0x010a
        /*0f9e*/ 	.byte	0x3f
	.zero		1


	//   ....[76]....
        /*0fa0*/ 	.word	0x000164a0
        /*0fa4*/ 	.word	0x00000005
        /*0fa8*/ 	.word	0x00016850
        /*0fac*/ 	.short	0x010a
        /*0fae*/ 	.byte	0x3f
	.zero		1


	//   ....[77]....
        /*0fb0*/ 	.word	0x00016500
        /*0fb4*/ 	.word	0x00000007
        /*0fb8*/ 	.word	0x00016850
        /*0fbc*/ 	.short	0x010a
        /*0fbe*/ 	.byte	0x3f
	.zero		1


	//   ....[78]....
        /*0fc0*/ 	.word	0x00016620
        /*0fc4*/ 	.word	0x00000005
        /*0fc8*/ 	.word	0x00016840
        /*0fcc*/ 	.short	0x010a
        /*0fce*/ 	.byte	0x3f
	.zero		1


	//   ....[79]....
        /*0fd0*/ 	.word	0x000180c0
        /*0fd4*/ 	.word	0x00000016
        /*0fd8*/ 	.word	0x00016820
        /*0fdc*/ 	.short	0x010a
        /*0fde*/ 	.byte	0x3f
	.zero		1


	//   ....[80]....
        /*0fe0*/ 	.word	0x00018110
        /*0fe4*/ 	.word	0x00000005
        /*0fe8*/ 	.word	0x00016840
        /*0fec*/ 	.short	0x010a
        /*0fee*/ 	.byte	0x3f
	.zero		1


	//   ....[81]....
        /*0ff0*/ 	.word	0x00018a20
        /*0ff4*/ 	.word	0x00000005
        /*0ff8*/ 	.word	0x00016860
        /*0ffc*/ 	.short	0x010a
        /*0ffe*/ 	.byte	0x3f
	.zero		1


	//   ....[82]....
        /*1000*/ 	.word	0x00019390
        /*1004*/ 	.word	0x00000000
        /*1008*/ 	.word	0x00016860
        /*100c*/ 	.short	0x010a
        /*100e*/ 	.byte	0x3f
	.zero		1


	//   ....[83]....
        /*1010*/ 	.word	0x0001a6e0
        /*1014*/ 	.word	0x00000004
        /*1018*/ 	.word	0x00016820
        /*101c*/ 	.short	0x010a
        /*101e*/ 	.byte	0x3f
	.zero		1


	//   ....[84]....
        /*1020*/ 	.word	0x0001a880
        /*1024*/ 	.word	0x00000005
        /*1028*/ 	.word	0x00016840
        /*102c*/ 	.short	0x010a
        /*102e*/ 	.byte	0x3f
	.zero		1


	//   ....[85]....
        /*1030*/ 	.word	0x0001a8d0
        /*1034*/ 	.word	0x00000019
        /*1038*/ 	.word	0x00016840
        /*103c*/ 	.short	0x010a
        /*103e*/ 	.byte	0x3f
	.zero		1


	//   ....[86]....
        /*1040*/ 	.word	0x0001a920
        /*1044*/ 	.word	0x00000005
        /*1048*/ 	.word	0x00016860
        /*104c*/ 	.short	0x010a
        /*104e*/ 	.byte	0x3f
	.zero		1


	//----- nvinfo : EIATTR_NUM_MBARRIERS
	.align		4
.L_1497:
        /*1050*/ 	.byte	0x03, 0x38
        /*1052*/ 	.short	0x0016


	//----- nvinfo : EIATTR_EXIT_INSTR_OFFSETS
	.align		4
        /*1054*/ 	.byte	0x04, 0x1c
        /*1056*/ 	.short	(.L_1499 - .L_1498)


	//   ....[0]....
.L_1498:
        /*1058*/ 	.word	0x000009b0


	//   ....[1]....
        /*105c*/ 	.word	0x0000f920


	//   ....[2]....
        /*1060*/ 	.word	0x000161f0


	//----- nvinfo : EIATTR_MAX_THREADS
	.align		4
.L_1499:
        /*1064*/ 	.byte	0x04, 0x05
        /*1066*/ 	.short	(.L_1501 - .L_1500)
.L_1500:
        /*1068*/ 	.word	0x00000200
        /*106c*/ 	.word	0x00000001
        /*1070*/ 	.word	0x00000001


	//----- nvinfo : EIATTR_CRS_STACK_SIZE
	.align		4
.L_1501:
        /*1074*/ 	.byte	0x04, 0x1e
        /*1076*/ 	.short	(.L_1503 - .L_1502)
.L_1502:
        /*1078*/ 	.word	0x00000000


	//----- nvinfo : EIATTR_CBANK_PARAM_SIZE
	.align		4
.L_1503:
        /*107c*/ 	.byte	0x03, 0x19
        /*107e*/ 	.short	0x0af0


	//----- nvinfo : EIATTR_PARAM_CBANK
	.align		4
        /*1080*/ 	.byte	0x04, 0x0a
        /*1082*/ 	.short	(.L_1505 - .L_1504)
	.align		4
.L_1504:
        /*1084*/ 	.word	index@(.nv.constant0._ZN7cutlass13device_kernelIN5flash11enable_sm90INS1_16FlashAttnFwdSm90INS1_25CollectiveMainloopFwdSm90ILi2EN4cute5tupleIJNS5_1CILi1EEES8_S8_EEENS6_IJNS7_ILi192EEENS7_ILi128EEENS7_ILi64EEEEEELi64ENS_10bfloat16_tEfNS_4arch4Sm90ELb0ELb1ELb0ELb1ELb1ELb0ELb0ELb1ELb1ELb1ELb1ELb0EEENS1_21CollectiveEpilogueFwdINS6_IJSA_SC_SB_EEES9_SE_SG_Li384ELb1ELb1ELb1ELb0EEENS1_36VarlenDynamicPersistentTileSchedulerILi192ELi128ELi384ELi128ELb1ELb1ELb1ELb1ELb0ELb1EEEEEEEEEvNT_6ParamsE)
        /*1088*/ 	.short	0x0210
        /*108a*/ 	.short	0x0af0


	//----- nvinfo : EIATTR_SW_WAR
	.align		4
.L_1505:
        /*108c*/ 	.byte	0x04, 0x36
        /*108e*/ 	.short	(.L_1507 - .L_1506)
.L_1506:
        /*1090*/ 	.word	0x00000008
.L_1507:


//--------------------- .nv.info._ZN7cutlass13device_kernelIN5flash11enable_sm90INS1_16FlashAttnFwdSm90INS1_25CollectiveMainloopFwdSm90ILi2EN4cute5tupleIJNS5_1CILi1EEES8_S8_EEENS6_IJNS7_ILi192EEENS7_ILi128EEENS7_ILi64EEEEEELi64ENS_10bfloat16_tEfNS_4arch4Sm90ELb0ELb1ELb0ELb1ELb1ELb1ELb0ELb1ELb1ELb1ELb1ELb0EEENS1_21CollectiveEpilogueFwdINS6_IJSA_SC_SB_EEES9_SE_SG_Li384ELb1ELb1ELb1ELb0EEENS1_36VarlenDynamicPersistentTileSchedulerILi192ELi128ELi384ELi128ELb1ELb1ELb1ELb1ELb0ELb1EEEEEEEEEvNT_6ParamsE --------------------------
	.section	.nv.info._ZN7cutlass13device_kernelIN5flash11enable_sm90INS1_16FlashAttnFwdSm90INS1_25CollectiveMainloopFwdSm90ILi2EN4cute5tupleIJNS5_1CILi1EEES8_S8_EEENS6_IJNS7_ILi192EEENS7_ILi128EEENS7_ILi64EEEEEELi64ENS_10bfloat16_tEfNS_4arch4Sm90ELb0ELb1ELb0ELb1ELb1ELb1ELb0ELb1ELb1ELb1ELb1ELb0EEENS1_21CollectiveEpilogueFwdINS6_IJSA_SC_SB_EEES9_SE_SG_Li384ELb1ELb1ELb1ELb0EEENS1_36VarlenDynamicPersistentTileSchedulerILi192ELi128ELi384ELi128ELb1ELb1ELb1ELb1ELb0ELb1EEEEEEEEEvNT_6ParamsE,"",@"SHT_CUDA_INFO"
	.sectionflags	@""
	.align	4


	//----- nvinfo : EIATTR_CUDA_API_VERSION
	.align		4
        /*0000*/ 	.byte	0x04, 0x37
        /*0002*/ 	.short	(.L_1509 - .L_1508)
.L_1508:
        /*0004*/ 	.word	0x00000082


	//----- nvinfo : EIATTR_KPARAM_INFO
	.align		4
.L_1509:
        /*0008*/ 	.byte	0x04, 0x17
        /*000a*/ 	.short	(.L_1511 - .L_1510)
.L_1510:
        /*000c*/ 	.word	0x00000000
        /*0010*/ 	.short	0x0000
        /*0012*/ 	.short	0x0070
        /*0014*/ 	.byte	0x00, 0xf0, 0x01, 0x2a


	//----- nvinfo : EIATTR_SPARSE_MMA_MASK
	.align		4
.L_1511:
        /*0018*/ 	.byte	0x03, 0x50
        /*001a*/ 	.short	0x0000


	//----- nvinfo : EIATTR_MAXREG_COUNT
	.align		4
        /*001c*/ 	.byte	0x03, 0x1b
        /*001e*/ 	.short	0x0080


	//----- nvinfo : EIATTR_NUM_BARRIERS
	.align		4
        /*0020*/ 	.byte	0x02, 0x4c
        /*0022*/ 	.byte	0x10
	.zero		1


	//----- nvinfo : EIATTR_EXTERNS
	.align		4
        /*0024*/ 	.byte	0x04, 0x0f
        /*0026*/ 	.short	(.L_1513 - .L_1512)


	//   ....[0]....
	.align		4
.L_1512:
        /*0028*/ 	.word	index@(__assertfail)


	//----- nvinfo : EIATTR_ANNOTATIONS
	.align		4
.L_1513:
        /*002c*/ 	.byte	0x04, 0x55
        /*002e*/ 	.short	(.L_1515 - .L_1514)


	//   ....[0]....
.L_1514:
        /* <DEDUP_REMOVED lines=82> */


	//----- nvinfo : EIATTR_MERCURY_ISA_VERSION
	.align		4
.L_1515:
        /*0538*/ 	.byte	0x03, 0x5f
        /*053a*/ 	.short	0x0101


	//----- nvinfo : EIATTR_UNUSED_LOAD_BYTE_OFFSET
	.align		4
        /*053c*/ 	.byte	0x04, 0x44
        /*053e*/ 	.short	(.L_1517 - .L_1516)


	//   ....[0]....
.L_1516:
        /*0540*/ 	.word	0x00000a90
        /*0544*/ 	.word	0x0000fff0


	//   ....[1]....
        /*0548*/ 	.word	0x00016030
        /*054c*/ 	.word	0x0000fff0


	//----- nvinfo : EIATTR_INT_WARP_WIDE_INSTR_OFFSETS
	.align		4
.L_1517:
        /*0550*/ 	.byte	0x04, 0x31
        /*0552*/ 	.short	(.L_1519 - .L_1518)


	//   ....[0]....
.L_1518:
        /*0554*/ 	.word	0x00000130


	//   ....[1]....
        /*0558*/ 	.word	0x00000170


	//   ....[2]....
        /*055c*/ 	.word	0x000001e0


	//   ....[3]....
        /*0560*/ 	.word	0x0001b610


	//   ....[4]....
        /*0564*/ 	.word	0x0001b6a0


	//   ....[5]....
        /*0568*/ 	.word	0x0001e7f0


	//   ....[6]....
        /*056c*/ 	.word	0x0001e880


	//----- nvinfo : EIATTR_COOP_GROUP_MASK_REGIDS
	.align		4
.L_1519:
        /*0570*/ 	.byte	0x04, 0x29
        /*0572*/ 	.short	(.L_1521 - .L_1520)


	//   ....[0]....
.L_1520:
        /*0574*/ 	.word	0xffffffff


	//   ....[1]....
        /*0578*/ 	.word	0xffffffff


	//   ....[2]....
        /*057c*/ 	.word	0xffffffff


	//   ....[3]....
        /*0580*/ 	.word	0xffffffff


	//   ....[4]....
        /*0584*/ 	.word	0xffffffff


	//   ....[5]....
        /*0588*/ 	.word	0xffffffff


	//   ....[6]....
        /*058c*/ 	.word	0xffffffff


	//   ....[7]....
        /*0590*/ 	.word	0xffffffff


	//   ....[8]....
        /*0594*/ 	.word	0xffffffff


	//   ....[9]....
        /*0598*/ 	.word	0xffffffff


	//   ....[10]....
        /*059c*/ 	.word	0xffffffff


	//   ....[11]....
        /*05a0*/ 	.word	0xffffffff


	//   ....[12]....
        /*05a4*/ 	.word	0xffffffff


	//   ....[13]....
        /*05a8*/ 	.word	0xffffffff


	//   ....[14]....
        /*05ac*/ 	.word	0xffffffff


	//   ....[15]....
        /*05b0*/ 	.word	0xffffffff


	//   ....[16]....
        /*05b4*/ 	.word	0xffffffff


	//   ....[17]....
        /*05b8*/ 	.word	0xffffffff


	//   ....[18]....
        /*05bc*/ 	.word	0xffffffff


	//   ....[19]....
        /*05c0*/ 	.word	0xffffffff


	//   ....[20]....
        /*05c4*/ 	.word	0xffffffff


	//   ....[21]....
        /*05c8*/ 	.word	0xffffffff


	//   ....[22]....
        /*05cc*/ 	.word	0xffffffff


	//   ....[23]....
        /*05d0*/ 	.word	0xffffffff


	//   ....[24]....
        /*05d4*/ 	.word	0xffffffff


	//   ....[25]....
        /*05d8*/ 	.word	0xffffffff


	//   ....[26]....
        /*05dc*/ 	.word	0xffffffff


	//   ....[27]....
        /*05e0*/ 	.word	0xffffffff


	//   ....[28]....
        /*05e4*/ 	.word	0xffffffff


	//   ....[29]....
        /*05e8*/ 	.word	0xffffffff


	//   ....[30]....
        /*05ec*/ 	.word	0xffffffff


	//   ....[31]....
        /*05f0*/ 	.word	0xffffffff


	//   ....[32]....
        /*05f4*/ 	.word	0xffffffff


	//   ....[33]....
        /*05f8*/ 	.word	0xffffffff


	//   ....[34]....
        /*05fc*/ 	.word	0xffffffff


	//   ....[35]....
        /*0600*/ 	.word	0xffffffff


	//   ....[36]....
        /*0604*/ 	.word	0xffffffff


	//   ....[37]....
        /*0608*/ 	.word	0xffffffff


	//   ....[38]....
        /*060c*/ 	.word	0xffffffff


	//   ....[39]....
        /*0610*/ 	.word	0xffffffff


	//   ....[40]....
        /*0614*/ 	.word	0xffffffff


	//   ....[41]....
        /*0618*/ 	.word	0xffffffff


	//   ....[42]....
        /*061c*/ 	.word	0xffffffff


	//   ....[43]....
        /*0620*/ 	.word	0xffffffff


	//   ....[44]....
        /*0624*/ 	.word	0xffffffff


	//   ....[45]....
        /*0628*/ 	.word	0xffffffff


	//   ....[46]....
        /*062c*/ 	.word	0xffffffff


	//   ....[47]....
        /*0630*/ 	.word	0xffffffff


	//   ....[48]....
        /*0634*/ 	.word	0xffffffff


	//   ....[49]....
        /*0638*/ 	.word	0xffffffff


	//   ....[50]....
        /*063c*/ 	.word	0xffffffff


	//   ....[51]....
        /*0640*/ 	.word	0xffffffff


	//   ....[52]....
        /*0644*/ 	.word	0xffffffff


	//   ....[53]....
        /*0648*/ 	.word	0xffffffff


	//   ....[54]....
        /*064c*/ 	.word	0xffffffff


	//   ....[55]....
        /*0650*/ 	.word	0xffffffff


	//   ....[56]....
        /*0654*/ 	.word	0xffffffff


	//   ....[57]....
        /*0658*/ 	.word	0xffffffff


	//   ....[58]....
        /*065c*/ 	.word	0xffffffff


	//   ....[59]....
        /*0660*/ 	.word	0xffffffff


	//   ....[60]....
        /*0664*/ 	.word	0xffffffff


	//   ....[61]....
        /*0668*/ 	.word	0xffffffff


	//   ....[62]....
        /*066c*/ 	.word	0xffffffff


	//   ....[63]....
        /*0670*/ 	.word	0xffffffff


	//   ....[64]....
        /*0674*/ 	.word	0xffffffff


	//   ....[65]....
        /*0678*/ 	.word	0xffffffff


	//   ....[66]....
        /*067c*/ 	.word	0xffffffff


	//   ....[67]....
        /*0680*/ 	.word	0xffffffff


	//   ....[68]....
        /*0684*/ 	.word	0xffffffff


	//   ....[69]....
        /*0688*/ 	.word	0xffffffff


	//   ....[70]....
        /*068c*/ 	.word	0xffffffff


	//   ....[71]....
        /*0690*/ 	.word	0xffffffff


	//   ....[72]....
        /*0694*/ 	.word	0xffffffff


	//   ....[73]....
        /*0698*/ 	.word	0xffffffff


	//   ....[74]....
        /*069c*/ 	.word	0xffffffff


	//   ....[75]....
        /*06a0*/ 	.word	0xffffffff


	//   ....[76]....
        /*06a4*/ 	.word	0xffffffff


	//   ....[77]....
        /*06a8*/ 	.word	0xffffffff


	//   ....[78]....
        /*06ac*/ 	.word	0xffffffff


	//   ....[79]....
        /*06b0*/ 	.word	0xffffffff


	//   ....[80]....
        /*06b4*/ 	.word	0xffffffff


	//   ....[81]....
        /*06b8*/ 	.word	0xffffffff


	//   ....[82]....
        /*06bc*/ 	.word	0xffffffff


	//   ....[83]....
        /*06c0*/ 	.word	0xffffffff


	//   ....[84]....
        /*06c4*/ 	.word	0xffffffff


	//   ....[85]....
        /*06c8*/ 	.word	0xffffffff


	//   ....[86]....
        /*06cc*/ 	.word	0xffffffff


	//   ....[87]....
        /*06d0*/ 	.word	0xffffffff


	//   ....[88]....
        /*06d4*/ 	.word	0xffffffff


	//   ....[89]....
        /*06d8*/ 	.word	0xffffffff


	//   ....[90]....
        /*06dc*/ 	.word	0xffffffff


	//   ....[91]....
        /*06e0*/ 	.word	0xffffffff


	//   ....[92]....
        /*06e4*/ 	.word	0xffffffff


	//   ....[93]....
        /*06e8*/ 	.word	0xffffffff


	//   ....[94]....
        /*06ec*/ 	.word	0xffffffff


	//   ....[95]....
        /*06f0*/ 	.word	0xffffffff


	//   ....[96]....
        /*06f4*/ 	.word	0xffffffff


	//   ....[97]....
        /*06f8*/ 	.word	0xffffffff


	//   ....[98]....
        /*06fc*/ 	.word	0xffffffff


	//   ....[99]....
        /*0700*/ 	.word	0xffffffff


	//   ....[100]....
        /*0704*/ 	.word	0xffffffff


	//   ....[101]....
        /*0708*/ 	.word	0xffffffff


	//   ....[102]....
        /*070c*/ 	.word	0xffffffff


	//   ....[103]....
        /*0710*/ 	.word	0xffffffff


	//   ....[104]....
        /*0714*/ 	.word	0xffffffff


	//   ....[105]....
        /*0718*/ 	.word	0xffffffff


	//   ....[106]....
        /*071c*/ 	.word	0xffffffff


	//   ....[107]....
        /*0720*/ 	.word	0xffffffff


	//   ....[108]....
        /*0724*/ 	.word	0xffffffff


	//   ....[109]....
        /*0728*/ 	.word	0xffffffff


	//   ....[110]....
        /*072c*/ 	.word	0xffffffff


	//   ....[111]....
        /*0730*/ 	.word	0xffffffff


	//   ....[112]....
        /*0734*/ 	.word	0xffffffff


	//   ....[113]....
        /*0738*/ 	.word	0xffffffff


	//   ....[114]....
        /*073c*/ 	.word	0xffffffff


	//   ....[115]....
        /*0740*/ 	.word	0xffffffff


	//   ....[116]....
        /*0744*/ 	.word	0xffffffff


	//   ....[117]....
        /*0748*/ 	.word	0xffffffff


	//   ....[118]....
        /*074c*/ 	.word	0xffffffff


	//   ....[119]....
        /*0750*/ 	.word	0xffffffff


	//   ....[120]....
        /*0754*/ 	.word	0xffffffff


	//   ....[121]....
        /*0758*/ 	.word	0xffffffff


	//   ....[122]....
        /*075c*/ 	.word	0xffffffff


	//   ....[123]....
        /*0760*/ 	.word	0xffffffff


	//   ....[124]....
        /*0764*/ 	.word	0xffffffff


	//   ....[125]....
        /*0768*/ 	.word	0xffffffff


	//   ....[126]....
        /*076c*/ 	.word	0xffffffff


	//   ....[127]....
        /*0770*/ 	.word	0xffffffff


	//   ....[128]....
        /*0774*/ 	.word	0xffffffff


	//   ....[129]....
        /*0778*/ 	.word	0xffffffff


	//   ....[130]....
        /*077c*/ 	.word	0xffffffff


	//   ....[131]....
        /*0780*/ 	.word	0xffffffff


	//   ....[132]....
        /*0784*/ 	.word	0xffffffff


	//   ....[133]....
        /*0788*/ 	.word	0xffffffff


	//   ....[134]....
        /*078c*/ 	.word	0xffffffff


	//   ....[135]....
        /*0790*/ 	.word	0xffffffff


	//   ....[136]....
        /*0794*/ 	.word	0xffffffff


	//   ....[137]....
        /*0798*/ 	.word	0xffffffff


	//   ....[138]....
        /*079c*/ 	.word	0xffffffff


	//   ....[139]....
        /*07a0*/ 	.word	0xffffffff


	//   ....[140]....
        /*07a4*/ 	.word	0xffffffff


	//   ....[141]....
        /*07a8*/ 	.word	0xffffffff


	//   ....[142]....
        /*07ac*/ 	.word	0xffffffff


	//   ....[143]....
        /*07b0*/ 	.word	0xffffffff


	//   ....[144]....
        /*07b4*/ 	.word	0xffffffff


	//   ....[145]....
        /*07b8*/ 	.word	0xffffffff


	//   ....[146]....
        /*07bc*/ 	.word	0xffffffff


	//   ....[147]....
        /*07c0*/ 	.word	0xffffffff


	//   ....[148]....
        /*07c4*/ 	.word	0xffffffff


	//   ....[149]....
        /*07c8*/ 	.word	0xffffffff


	//   ....[150]....
        /*07cc*/ 	.word	0xffffffff


	//   ....[151]....
        /*07d0*/ 	.word	0xffffffff


	//   ....[152]....
        /*07d4*/ 	.word	0xffffffff


	//   ....[153]....
        /*07d8*/ 	.word	0xffffffff


	//   ....[154]....
        /*07dc*/ 	.word	0xffffffff


	//   ....[155]....
        /*07e0*/ 	.word	0xffffffff


	//   ....[156]....
        /*07e4*/ 	.word	0xffffffff


	//   ....[157]....
        /*07e8*/ 	.word	0xffffffff


	//   ....[158]....
        /*07ec*/ 	.word	0xffffffff


	//   ....[159]....
        /*07f0*/ 	.word	0xffffffff


	//   ....[160]....
        /*07f4*/ 	.word	0xffffffff


	//   ....[161]....
        /*07f8*/ 	.word	0xffffffff


	//   ....[162]....
        /*07fc*/ 	.word	0xffffffff


	//   ....[163]....
        /*0800*/ 	.word	0xffffffff


	//   ....[164]....
        /*0804*/ 	.word	0xffffffff


	//   ....[165]....
        /*0808*/ 	.word	0xffffffff


	//   ....[166]....
        /*080c*/ 	.word	0xffffffff


	//   ....[167]....
        /*0810*/ 	.word	0xffffffff


	//   ....[168]....
        /*0814*/ 	.word	0xffffffff


	//   ....[169]....
        /*0818*/ 	.word	0xffffffff


	//   ....[170]....
        /*081c*/ 	.word	0xffffffff


	//   ....[171]....
        /*0820*/ 	.word	0xffffffff


	//   ....[172]....
        /*0824*/ 	.word	0xffffffff


	//   ....[173]....
        /*0828*/ 	.word	0xffffffff


	//   ....[174]....
        /*082c*/ 	.word	0xffffffff


	//   ....[175]....
        /*0830*/ 	.word	0xffffffff


	//   ....[176]....
        /*0834*/ 	.word	0xffffffff


	//   ....[177]....
        /*0838*/ 	.word	0xffffffff


	//   ....[178]....
        /*083c*/ 	.word	0xffffffff


	//   ....[179]....
        /*0840*/ 	.word	0xffffffff


	//   ....[180]....
        /*0844*/ 	.word	0xffffffff


	//   ....[181]....
        /*0848*/ 	.word	0xffffffff


	//   ....[182]....
        /*084c*/ 	.word	0xffffffff


	//   ....[183]....
        /*0850*/ 	.word	0xffffffff


	//   ....[184]....
        /*0854*/ 	.word	0xffffffff


	//   ....[185]....
        /*0858*/ 	.word	0xffffffff


	//   ....[186]....
        /*085c*/ 	.word	0xffffffff


	//   ....[187]....
        /*0860*/ 	.word	0xffffffff


	//   ....[188]....
        /*0864*/ 	.word	0xffffffff


	//   ....[189]....
        /*0868*/ 	.word	0xffffffff


	//   ....[190]....
        /*086c*/ 	.word	0xffffffff


	//   ....[191]....
        /*0870*/ 	.word	0xffffffff


	//   ....[192]....
        /*0874*/ 	.word	0xffffffff


	//   ....[193]....
        /*0878*/ 	.word	0xffffffff


	//   ....[194]....
        /*087c*/ 	.word	0xffffffff


	//   ....[195]....
        /*0880*/ 	.word	0xffffffff


	//   ....[196]....
        /*0884*/ 	.word	0xffffffff


	//   ....[197]....
        /*0888*/ 	.word	0xffffffff


	//   ....[198]....
        /*088c*/ 	.word	0xffffffff


	//   ....[199]....
        /*0890*/ 	.word	0xffffffff


	//   ....[200]....
        /*0894*/ 	.word	0xffffffff


	//   ....[201]....
        /*0898*/ 	.word	0xffffffff


	//   ....[202]....
        /*089c*/ 	.word	0xffffffff


	//   ....[203]....
        /*08a0*/ 	.word	0xffffffff


	//   ....[204]....
        /*08a4*/ 	.word	0xffffffff


	//   ....[205]....
        /*08a8*/ 	.word	0xffffffff


	//   ....[206]....
        /*08ac*/ 	.word	0xffffffff


	//   ....[207]....
        /*08b0*/ 	.word	0xffffffff


	//   ....[208]....
        /*08b4*/ 	.word	0xffffffff


	//   ....[209]....
        /*08b8*/ 	.word	0xffffffff


	//   ....[210]....
        /*08bc*/ 	.word	0xffffffff


	//   ....[211]....
        /*08c0*/ 	.word	0xffffffff


	//   ....[212]....
        /*08c4*/ 	.word	0xffffffff


	//   ....[213]....
        /*08c8*/ 	.word	0xffffffff


	//   ....[214]....
        /*08cc*/ 	.word	0xffffffff


	//   ....[215]....
        /*08d0*/ 	.word	0x0500000f


	//   ....[216]....
        /*08d4*/ 	.word	0x0500000f


	//   ....[217]....
        /*08d8*/ 	.word	0x0500000f


	//   ....[218]....
        /*08dc*/ 	.word	0x0500000f


	//   ....[219]....
        /*08e0*/ 	.word	0x0500000f


	//   ....[220]....
        /*08e4*/ 	.word	0x0500000f


	//   ....[221]....
        /*08e8*/ 	.word	0x0500000f


	//   ....[222]....
        /*08ec*/ 	.word	0x0500000f


	//   ....[223]....
        /*08f0*/ 	.word	0x0500000f


	//   ....[224]....
        /*08f4*/ 	.word	0x0500000f


	//   ....[225]....
        /*08f8*/ 	.word	0x0500000f


	//   ....[226]....
        /*08fc*/ 	.word	0x0500000f


	//   ....[227]....
        /*0900*/ 	.word	0x0500000f


	//   ....[228]....
        /*0904*/ 	.word	0x0500000f


	//   ....[229]....
        /*0908*/ 	.word	0x0500000f


	//   ....[230]....
        /*090c*/ 	.word	0x0500000f


	//   ....[231]....
        /*0910*/ 	.word	0x0500000f


	//   ....[232]....
        /*0914*/ 	.word	0x0500000f


	//   ....[233]....
        /*0918*/ 	.word	0x0500000f


	//   ....[234]....
        /*091c*/ 	.word	0x0500000f


	//   ....[235]....
        /*0920*/ 	.word	0x0500000f


	//   ....[236]....
        /*0924*/ 	.word	0x0500000f


	//   ....[237]....
        /*0928*/ 	.word	0x0500000f


	//   ....[238]....
        /*092c*/ 	.word	0x0500000f


	//   ....[239]....
        /*0930*/ 	.word	0x0500000f


	//   ....[240]....
        /*0934*/ 	.word	0x0500000f


	//   ....[241]....
        /*0938*/ 	.word	0x0500000f


	//   ....[242]....
        /*093c*/ 	.word	0x0500000f


	//   ....[243]....
        /*0940*/ 	.word	0x0500000f


	//   ....[244]....
        /*0944*/ 	.word	0x0500000f


	//   ....[245]....
        /*0948*/ 	.word	0x0500000f


	//   ....[246]....
        /*094c*/ 	.word	0x0500000f


	//   ....[247]....
        /*0950*/ 	.word	0x0500000f


	//   ....[248]....
        /*0954*/ 	.word	0x0500000f


	//   ....[249]....
        /*0958*/ 	.word	0x0500000f


	//   ....[250]....
        /*095c*/ 	.word	0x0500000f


	//   ....[251]....
        /*0960*/ 	.word	0x0500000f


	//   ....[252]....
        /*0964*/ 	.word	0x0500000f


	//   ....[253]....
        /*0968*/ 	.word	0x0500000f


	//   ....[254]....
        /*096c*/ 	.word	0x0500000f


	//   ....[255]....
        /*0970*/ 	.word	0x0500000f


	//   ....[0]....
        /*0974*/ 	.word	0x0500000f


	//   ....[1]....
        /*0978*/ 	.word	0x0500000f


	//   ....[2]....
        /*097c*/ 	.word	0x0500000f


	//   ....[3]....
        /*0980*/ 	.word	0x0500000f


	//   ....[4]....
        /*0984*/ 	.word	0x0500000f


	//   ....[5]....
        /*0988*/ 	.word	0x0500000f


	//   ....[6]....
        /*098c*/ 	.word	0x0500000f


	//   ....[7]....
        /*0990*/ 	.word	0x0500000f


	//   ....[8]....
        /*0994*/ 	.word	0x0500000f


	//   ....[9]....
        /*0998*/ 	.word	0x0500000f


	//   ....[10]....
        /*099c*/ 	.word	0x0500000f


	//   ....[11]....
        /*09a0*/ 	.word	0x0500000f


	//   ....[12]....
        /*09a4*/ 	.word	0x0500000f


	//   ....[13]....
        /*09a8*/ 	.word	0x0500000f


	//   ....[14]....
        /*09ac*/ 	.word	0x0500000f


	//   ....[15]....
        /*09b0*/ 	.word	0x0500000f


	//   ....[16]....
        /*09b4*/ 	.word	0x0500000f


	//   ....[17]....
        /*09b8*/ 	.word	0x0500000f


	//   ....[18]....
        /*09bc*/ 	.word	0x0500000f


	//   ....[19]....
        /*09c0*/ 	.word	0x0500000f


	//   ....[20]....
        /*09c4*/ 	.word	0x0500000f


	//   ....[21]....
        /*09c8*/ 	.word	0x0500000f


	//   ....[22]....
        /*09cc*/ 	.word	0x0500000f


	//   ....[23]....
        /*09d0*/ 	.word	0x0500000f


	//   ....[24]....
        /*09d4*/ 	.word	0x0500000f


	//   ....[25]....
        /*09d8*/ 	.word	0x0500000f


	//   ....[26]....
        /*09dc*/ 	.word	0x0500000f


	//   ....[27]....
        /*09e0*/ 	.word	0x0500000f


	//   ....[28]....
        /*09e4*/ 	.word	0x0500000f


	//   ....[29]....
        /*09e8*/ 	.word	0x0500000f


	//   ....[30]....
        /*09ec*/ 	.word	0x0500000f


	//   ....[31]....
        /*09f0*/ 	.word	0x0500000f


	//   ....[32]....
        /*09f4*/ 	.word	0x0500000f


	//   ....[33]....
        /*09f8*/ 	.word	0x0500000f


	//   ....[34]....
        /*09fc*/ 	.word	0x0500000f


	//   ....[35]....
        /*0a00*/ 	.word	0x0500000f


	//   ....[36]....
        /*0a04*/ 	.word	0x0500000f


	//   ....[37]....
        /*0a08*/ 	.word	0x0500000f


	//   ....[38]....
        /*0a0c*/ 	.word	0x0500000f


	//   ....[39]....
        /*0a10*/ 	.word	0x0500000f


	//   ....[40]....
        /*0a14*/ 	.word	0x0500000f


	//   ....[41]....
        /*0a18*/ 	.word	0x0500000f


	//   ....[42]....
        /*0a1c*/ 	.word	0x0500000f


	//   ....[43]....
        /*0a20*/ 	.word	0x0500000f


	//   ....[44]....
        /*0a24*/ 	.word	0x0500000f


	//   ....[45]....
        /*0a28*/ 	.word	0x0500000f


	//   ....[46]....
        /*0a2c*/ 	.word	0x0500000f


	//   ....[47]....
        /*0a30*/ 	.word	0x0500000f


	//   ....[48]....
        /*0a34*/ 	.word	0x0500000f


	//   ....[49]....
        /*0a38*/ 	.word	0x0500000f


	//   ....[50]....
        /*0a3c*/ 	.word	0x0500000f


	//   ....[51]....
        /*0a40*/ 	.word	0x0500000f


	//   ....[52]....
        /*0a44*/ 	.word	0x0500000f


	//   ....[53]....
        /*0a48*/ 	.word	0x0500000f


	//   ....[54]....
        /*0a4c*/ 	.word	0x0500000f


	//   ....[55]....
        /*0a50*/ 	.word	0x0500000f


	//   ....[56]....
        /*0a54*/ 	.word	0x0500000f


	//   ....[57]....
        /*0a58*/ 	.word	0x0500000f


	//   ....[58]....
        /*0a5c*/ 	.word	0x0500000f


	//   ....[59]....
        /*0a60*/ 	.word	0x0500000f


	//   ....[60]....
        /*0a64*/ 	.word	0x0500000f


	//   ....[61]....
        /*0a68*/ 	.word	0x0500000f


	//   ....[62]....
        /*0a6c*/ 	.word	0x0500000f


	//   ....[63]....
        /*0a70*/ 	.word	0x0500000f


	//   ....[64]....
        /*0a74*/ 	.word	0x0500000f


	//   ....[65]....
        /*0a78*/ 	.word	0x0500000f


	//   ....[66]....
        /*0a7c*/ 	.word	0x0500000f


	//   ....[67]....
        /*0a80*/ 	.word	0x0500000f


	//   ....[68]....
        /*0a84*/ 	.word	0x0500000f


	//   ....[69]....
        /*0a88*/ 	.word	0x0500000f


	//   ....[70]....
        /*0a8c*/ 	.word	0x0500000f


	//   ....[71]....
        /*0a90*/ 	.word	0x0500000f


	//   ....[72]....
        /*0a94*/ 	.word	0x0500000f


	//   ....[73]....
        /*0a98*/ 	.word	0x0500000f


	//   ....[74]....
        /*0a9c*/ 	.word	0x0500000f


	//   ....[75]....
        /*0aa0*/ 	.word	0x0500000f


	//   ....[76]....
        /*0aa4*/ 	.word	0x0500000f


	//   ....[77]....
        /*0aa8*/ 	.word	0x0500000f


	//   ....[78]....
        /*0aac*/ 	.word	0x0500000f


	//   ....[79]....
        /*0ab0*/ 	.word	0x0500000f


	//   ....[80]....
        /*0ab4*/ 	.word	0x0500000f


	//   ....[81]....
        /*0ab8*/ 	.word	0x0500000f


	//   ....[82]....
        /*0abc*/ 	.word	0x0500000f


	//   ....[83]....
        /*0ac0*/ 	.word	0x0500000f


	//   ....[84]....
        /*0ac4*/ 	.word	0x0500000f


	//   ....[85]....
        /*0ac8*/ 	.word	0x0500000f


	//   ....[86]....
        /*0acc*/ 	.word	0x0500000f


	//   ....[87]....
        /*0ad0*/ 	.word	0x0500000f


	//   ....[88]....
        /*0ad4*/ 	.word	0x0500000f


	//   ....[89]....
        /*0ad8*/ 	.word	0x0500000f


	//   ....[90]....
        /*0adc*/ 	.word	0x0500000f


	//   ....[91]....
        /*0ae0*/ 	.word	0x0500000f


	//   ....[92]....
        /*0ae4*/ 	.word	0x0500000f


	//   ....[93]....
        /*0ae8*/ 	.word	0x0500000f


	//   ....[94]....
        /*0aec*/ 	.word	0x0500000f


	//   ....[95]....
        /*0af0*/ 	.word	0x0500000f


	//   ....[96]....
        /*0af4*/ 	.word	0x0500000f


	//   ....[97]....
        /*0af8*/ 	.word	0x0500000f


	//   ....[98]....
        /*0afc*/ 	.word	0x0500000f


	//   ....[99]....
        /*0b00*/ 	.word	0x0500000f


	//   ....[100]....
        /*0b04*/ 	.word	0x0500000f


	//   ....[101]....
        /*0b08*/ 	.word	0x0500000f


	//   ....[102]....
        /*0b0c*/ 	.word	0x0500000f


	//   ....[103]....
        /*0b10*/ 	.word	0x0500000f


	//   ....[104]....
        /*0b14*/ 	.word	0x0500000f


	//   ....[105]....
        /*0b18*/ 	.word	0x0500000f


	//   ....[106]....
        /*0b1c*/ 	.word	0x0500000f


	//   ....[107]....
        /*0b20*/ 	.word	0x0500000f


	//   ....[108]....
        /*0b24*/ 	.word	0x0500000f


	//   ....[109]....
        /*0b28*/ 	.word	0x0500000f


	//   ....[110]....
        /*0b2c*/ 	.word	0x0500000f


	//   ....[111]....
        /*0b30*/ 	.word	0x0500000f


	//   ....[112]....
        /*0b34*/ 	.word	0x0500000f


	//   ....[113]....
        /*0b38*/ 	.word	0x0500000f


	//   ....[114]....
        /*0b3c*/ 	.word	0x0500000f


	//   ....[115]....
        /*0b40*/ 	.word	0x0500000f


	//   ....[116]....
        /*0b44*/ 	.word	0x0500000f


	//----- nvinfo : EIATTR_COOP_GROUP_INSTR_OFFSETS
	.align		4
.L_1521:
        /*0b48*/ 	.byte	0x04, 0x28
        /*0b4a*/ 	.short	(.L_1523 - .L_1522)


	//   ....[0]....
.L_1522:
        /*0b4c*/ 	.word	0x00000070


	//   ....[1]....
        /*0b50*/ 	.word	0x00000140


	//   ....[2]....
        /*0b54*/ 	.word	0x00000190


	//   ....[3]....
        /*0b58*/ 	.word	0x000003c0


	//   ....[4]....
        /*0b5c*/ 	.word	0x00000520


	//   ....[5]....
        /*0b60*/ 	.word	0x00000640


	//   ....[6]....
        /*0b64*/ 	.word	0x000007a0


	//   ....[7]....
        /*0b68*/ 	.word	0x000031a0


	//   ....[8]....
        /*0b6c*/ 	.word	0x000031b0


	//   ....[9]....
        /*0b70*/ 	.word	0x00003920


	//   ....[10]....
        /*0b74*/ 	.word	0x00003930


	//   ....[11]....
        /*0b78*/ 	.word	0x00004720


	//   ....[12]....
        /*0b7c*/ 	.word	0x00004730


	//   ....[13]....
        /*0b80*/ 	.word	0x00004f50


	//   ....[14]....
        /*0b84*/ 	.word	0x00004f60


	//   ....[15]....
        /*0b88*/ 	.word	0x000059f0


	//   ....[16]....
        /*0b8c*/ 	.word	0x00005a00


	//   ....[17]....
        /*0b90*/ 	.word	0x00005b20


	//   ....[18]....
        /*0b94*/ 	.word	0x00005b30


	//   ....[19]....
        /*0b98*/ 	.word	0x00005ed0


	//   ....[20]....
        /*0b9c*/ 	.word	0x00005ef0


	//   ....[21]....
        /*0ba0*/ 	.word	0x00006010


	//   ....[22]....
        /*0ba4*/ 	.word	0x00006030


	//   ....[23]....
        /*0ba8*/ 	.word	0x00006b40


	//   ....[24]....
        /*0bac*/ 	.word	0x00007350


	//   ....[25]....
        /*0bb0*/ 	.word	0x00007360


	//   ....[26]....
        /*0bb4*/ 	.word	0x00007370


	//   ....[27]....
        /*0bb8*/ 	.word	0x00007380


	//   ....[28]....
        /*0bbc*/ 	.word	0x000076b0


	//   ....[29]....
        /*0bc0*/ 	.word	0x000076c0


	//   ....[30]....
        /*0bc4*/ 	.word	0x000076d0


	//   ....[31]....
        /*0bc8*/ 	.word	0x000076e0


	//   ....[32]....
        /*0bcc*/ 	.word	0x00008b10


	//   ....[33]....
        /*0bd0*/ 	.word	0x00008b30


	//   ....[34]....
        /*0bd4*/ 	.word	0x00008b40


	//   ....[35]....
        /*0bd8*/ 	.word	0x00008b50


	//   ....[36]....
        /*0bdc*/ 	.word	0x00008c40


	//   ....[37]....
        /*0be0*/ 	.word	0x00008c60


	//   ....[38]....
        /*0be4*/ 	.word	0x00008cf0


	//   ....[39]....
        /*0be8*/ 	.word	0x00008d20


	//   ....[40]....
        /*0bec*/ 	.word	0x0000a510


	//   ....[41]....
        /*0bf0*/ 	.word	0x0000b290


	//   ....[42]....
        /*0bf4*/ 	.word	0x0000ba00


	//   ....[43]....
        /*0bf8*/ 	.word	0x0000bb00


	//   ....[44]....
        /*0bfc*/ 	.word	0x0000c2f0


	//   ....[45]....
        /*0c00*/ 	.word	0x0000c360


	//   ....[46]....
        /*0c04*/ 	.word	0x0000dc80


	//   ....[47]....
        /*0c08*/ 	.word	0x0000dea0


	//   ....[48]....
        /*0c0c*/ 	.word	0x0000ee90


	//   ....[49]....
        /*0c10*/ 	.word	0x0000eec0


	//   ....[50]....
        /*0c14*/ 	.word	0x0000f450


	//   ....[51]....
        /*0c18*/ 	.word	0x0000f4a0


	//   ....[52]....
        /*0c1c*/ 	.word	0x00011390


	//   ....[53]....
        /*0c20*/ 	.word	0x000113d0


	//   ....[54]....
        /*0c24*/ 	.word	0x00011410


	//   ....[55]....
        /*0c28*/ 	.word	0x00011460


	//   ....[56]....
        /*0c2c*/ 	.word	0x00013030


	//   ....[57]....
        /*0c30*/ 	.word	0x00013250


	//   ....[58]....
        /*0c34*/ 	.word	0x000141a0


	//   ....[59]....
        /*0c38*/ 	.word	0x00014370


	//   ....[60]....
        /*0c3c*/ 	.word	0x000146a0


	//   ....[61]....
        /*0c40*/ 	.word	0x000146f0


	//   ....[62]....
        /*0c44*/ 	.word	0x000157a0


	//   ....[63]....
        /*0c48*/ 	.word	0x000157d0


	//   ....[64]....
        /*0c4c*/ 	.word	0x00015890


	//   ....[65]....
        /*0c50*/ 	.word	0x00015b80


	//   ....[66]....
        /*0c54*/ 	.word	0x000168d0


	//   ....[67]....
        /*0c58*/ 	.word	0x000168f0


	//   ....[68]....
        /*0c5c*/ 	.word	0x00016900


	//   ....[69]....
        /*0c60*/ 	.word	0x00016910


	//   ....[70]....
        /*0c64*/ 	.word	0x00016e60


	//   ....[71]....
        /*0c68*/ 	.word	0x00016ea0


	//   ....[72]....
        /*0c6c*/ 	.word	0x00016ed0


	//   ....[73]....
        /*0c70*/ 	.word	0x00016f00


	//   ....[74]....
        /*0c74*/ 	.word	0x00016f20


	//   ....[75]....
        /*0c78*/ 	.word	0x00016f30


	//   ....[76]....
        /*0c7c*/ 	.word	0x00016f70


	//   ....[77]....
        /*0c80*/ 	.word	0x00016fa0


	//   ....[78]....
        /*0c84*/ 	.word	0x00017450


	//   ....[79]....
        /*0c88*/ 	.word	0x00017460


	//   ....[80]....
        /*0c8c*/ 	.word	0x000176e0


	//   ....[81]....
        /*0c90*/ 	.word	0x000176f0


	//   ....[82]....
        /*0c94*/ 	.word	0x000181b0


	//   ....[83]....
        /*0c98*/ 	.word	0x000181e0


	//   ....[84]....
        /*0c9c*/ 	.word	0x00018200


	//   ....[85]....
        /*0ca0*/ 	.word	0x00018230


	//   ....[86]....
        /*0ca4*/ 	.word	0x00018260


	//   ....[87]....
        /*0ca8*/ 	.word	0x00018270


	//   ....[88]....
        /*0cac*/ 	.word	0x000182a0


	//   ....[89]....
        /*0cb0*/ 	.word	0x00018310


	//   ....[90]....
        /*0cb4*/ 	.word	0x00018440


	//   ....[91]....
        /*0cb8*/ 	.word	0x00018640


	//   ....[92]....
        /*0cbc*/ 	.word	0x00018670


	//   ....[93]....
        /*0cc0*/ 	.word	0x000186a0


	//   ....[94]....
        /*0cc4*/ 	.word	0x000186d0


	//   ....[95]....
        /*0cc8*/ 	.word	0x00018700


	//   ....[96]....
        /*0ccc*/ 	.word	0x00018730


	//   ....[97]....
        /*0cd0*/ 	.word	0x000188c0


	//   ....[98]....
        /*0cd4*/ 	.word	0x000188f0


	//   ....[99]....
        /*0cd8*/ 	.word	0x00018920


	//   ....[100]....
        /*0cdc*/ 	.word	0x00018950


	//   ....[101]....
        /*0ce0*/ 	.word	0x00018980


	//   ....[102]....
        /*0ce4*/ 	.word	0x000189b0


	//   ....[103]....
        /*0ce8*/ 	.word	0x00018a40


	//   ....[104]....
        /*0cec*/ 	.word	0x00018a70


	//   ....[105]....
        /*0cf0*/ 	.word	0x00018a80


	//   ....[106]....
        /*0cf4*/ 	.word	0x00018ac0


	//   ....[107]....
        /*0cf8*/ 	.word	0x0001a290


	//   ....[108]....
        /*0cfc*/ 	.word	0x0001c170


	//   ....[109]....
        /*0d00*/ 	.word	0x0001c190


	//   ....[110]....
        /*0d04*/ 	.word	0x0001c220


	//   ....[111]....
        /*0d08*/ 	.word	0x0001c240


	//   ....[112]....
        /*0d0c*/ 	.word	0x0001c2c0


	//   ....[113]....
        /*0d10*/ 	.word	0x0001c2e0


	//   ....[114]....
        /*0d14*/ 	.word	0x0001c360


	//   ....[115]....
        /*0d18*/ 	.word	0x0001c380


	//   ....[116]....
        /*0d1c*/ 	.word	0x0001c400


	//   ....[117]....
        /*0d20*/ 	.word	0x0001c420


	//   ....[118]....
        /*0d24*/ 	.word	0x0001c4a0


	//   ....[119]....
        /*0d28*/ 	.word	0x0001c4c0


	//   ....[120]....
        /*0d2c*/ 	.word	0x0001c540


	//   ....[121]....
        /*0d30*/ 	.word	0x0001c560


	//   ....[122]....
        /*0d34*/ 	.word	0x0001c570


	//   ....[123]....
        /*0d38*/ 	.word	0x0001c580


	//   ....[124]....
        /*0d3c*/ 	.word	0x0001ce80


	//   ....[125]....
        /*0d40*/ 	.word	0x0001ceb0


	//   ....[126]....
        /*0d44*/ 	.word	0x0001ced0


	//   ....[127]....
        /*0d48*/ 	.word	0x0001cf50


	//   ....[128]....
        /*0d4c*/ 	.word	0x0001cf70


	//   ....[129]....
        /*0d50*/ 	.word	0x0001cff0


	//   ....[130]....
        /*0d54*/ 	.word	0x0001d010


	//   ....[131]....
        /*0d58*/ 	.word	0x0001d090


	//   ....[132]....
        /*0d5c*/ 	.word	0x0001d0b0


	//   ....[133]....
        /*0d60*/ 	.word	0x0001d130


	//   ....[134]....
        /*0d64*/ 	.word	0x0001d150


	//   ....[135]....
        /*0d68*/ 	.word	0x0001d1d0


	//   ....[136]....
        /*0d6c*/ 	.word	0x0001d1f0


	//   ....[137]....
        /*0d70*/ 	.word	0x0001d270


	//   ....[138]....
        /*0d74*/ 	.word	0x0001d290


	//   ....[139]....
        /*0d78*/ 	.word	0x0001d2a0


	//   ....[140]....
        /*0d7c*/ 	.word	0x0001d310


	//   ....[141]....
        /*0d80*/ 	.word	0x0001d360


	//   ....[142]....
        /*0d84*/ 	.word	0x0001d410


	//   ....[143]....
        /*0d88*/ 	.word	0x0001d420


	//   ....[144]....
        /*0d8c*/ 	.word	0x0001d490


	//   ....[145]....
        /*0d90*/ 	.word	0x0001d4a0


	//   ....[146]....
        /*0d94*/ 	.word	0x0001d4b0


	//   ....[147]....
        /*0d98*/ 	.word	0x0001d4c0


	//   ....[148]....
        /*0d9c*/ 	.word	0x0001dca0


	//   ....[149]....
        /*0da0*/ 	.word	0x0001dcc0


	//   ....[150]....
        /*0da4*/ 	.word	0x0001dd30


	//   ....[151]....
        /*0da8*/ 	.word	0x0001dd40


	//   ....[152]....
        /*0dac*/ 	.word	0x0001dd80


	//   ....[153]....
        /*0db0*/ 	.word	0x0001dd90


	//   ....[154]....
        /*0db4*/ 	.word	0x0001ddd0


	//   ....[155]....
        /*0db8*/ 	.word	0x0001dde0


	//   ....[156]....
        /*0dbc*/ 	.word	0x0001de20


	//   ....[157]....
        /*0dc0*/ 	.word	0x0001de30


	//   ....[158]....
        /*0dc4*/ 	.word	0x0001de70


	//   ....[159]....
        /*0dc8*/ 	.word	0x0001de80


	//   ....[160]....
        /*0dcc*/ 	.word	0x0001dec0


	//   ....[161]....
        /*0dd0*/ 	.word	0x0001ded0


	//   ....[162]....
        /*0dd4*/ 	.word	0x0001dee0


	//   ....[163]....
        /*0dd8*/ 	.word	0x0001df20


	//   ....[164]....
        /*0ddc*/ 	.word	0x0001e1d0


	//   ....[165]....
        /*0de0*/ 	.word	0x0001e200


	//   ....[166]....
        /*0de4*/ 	.word	0x0001e260


	//   ....[167]....
        /*0de8*/ 	.word	0x0001e270


	//   ....[168]....
        /*0dec*/ 	.word	0x0001e2c0


	//   ....[169]....
        /*0df0*/ 	.word	0x0001e2d0


	//   ....[170]....
        /*0df4*/ 	.word	0x0001e320


	//   ....[171]....
        /*0df8*/ 	.word	0x0001e330


	//   ....[172]....
        /*0dfc*/ 	.word	0x0001e380


	//   ....[173]....
        /*0e00*/ 	.word	0x0001e390


	//   ....[174]....
        /*0e04*/ 	.word	0x0001e3e0


	//   ....[175]....
        /*0e08*/ 	.word	0x0001e3f0


	//   ....[176]....
        /*0e0c*/ 	.word	0x0001e440


	//   ....[177]....
        /*0e10*/ 	.word	0x0001e450


	//   ....[178]....
        /*0e14*/ 	.word	0x0001e460


	//   ....[179]....
        /*0e18*/ 	.word	0x0001e4a0


	//   ....[180]....
        /*0e1c*/ 	.word	0x0001ea80


	//   ....[181]....
        /*0e20*/ 	.word	0x0001ea90


	//   ....[182]....
        /*0e24*/ 	.word	0x0001eb00


	//   ....[183]....
        /*0e28*/ 	.word	0x0001eb40


	//   ....[184]....
        /*0e2c*/ 	.word	0x0001eb60


	//   ....[185]....
        /*0e30*/ 	.word	0x0001eba0


	//   ....[186]....
        /*0e34*/ 	.word	0x0001ebc0


	//   ....[187]....
        /*0e38*/ 	.word	0x0001ec00


	//   ....[188]....
        /*0e3c*/ 	.word	0x0001ec20


	//   ....[189]....
        /*0e40*/ 	.word	0x0001ec60


	//   ....[190]....
        /*0e44*/ 	.word	0x0001ec80


	//   ....[191]....
        /*0e48*/ 	.word	0x0001ecc0


	//   ....[192]....
        /*0e4c*/ 	.word	0x0001ece0


	//   ....[193]....
        /*0e50*/ 	.word	0x0001ed20


	//   ....[194]....
        /*0e54*/ 	.word	0x0001ed40


	//   ....[195]....
        /*0e58*/ 	.word	0x0001ed50


	//   ....[196]....
        /*0e5c*/ 	.word	0x0001f120


	//   ....[197]....
        /*0e60*/ 	.word	0x0001f150


	//   ....[198]....
        /*0e64*/ 	.word	0x0001f1b0


	//   ....[199]....
        /*0e68*/ 	.word	0x0001f1e0


	//   ....[200]....
        /*0e6c*/ 	.word	0x0001f210


	//   ....[201]....
        /*0e70*/ 	.word	0x0001f240


	//   ....[202]....
        /*0e74*/ 	.word	0x0001f270


	//   ....[203]....
        /*0e78*/ 	.word	0x0001f2a0


	//   ....[204]....
        /*0e7c*/ 	.word	0x0001f440


	//   ....[205]....
        /*0e80*/ 	.word	0x0001f470


	//   ....[206]....
        /*0e84*/ 	.word	0x0001f4a0


	//   ....[207]....
        /*0e88*/ 	.word	0x0001f4d0


	//   ....[208]....
        /*0e8c*/ 	.word	0x0001f500


	//   ....[209]....
        /*0e90*/ 	.word	0x0001f530


	//   ....[210]....
        /*0e94*/ 	.word	0x0001f5f0


	//   ....[211]....
        /*0e98*/ 	.word	0x0001f610


	//   ....[212]....
        /*0e9c*/ 	.word	0x0001f630


	//   ....[213]....
        /*0ea0*/ 	.word	0x0001f690


	//   ....[214]....
        /*0ea4*/ 	.word	0x000200c0


	//   ....[215]....
        /*0ea8*/ 	.word	0x00020400


	//   ....[216]....
        /*0eac*/ 	.word	0x00020490


	//   ....[217]....
        /*0eb0*/ 	.word	0x00020520


	//   ....[218]....
        /*0eb4*/ 	.word	0x000205b0


	//   ....[219]....
        /*0eb8*/ 	.word	0x00020690


	//   ....[220]....
        /*0ebc*/ 	.word	0x00020720


	//   ....[221]....
        /*0ec0*/ 	.word	0x000207c0


	//   ....[222]....
        /*0ec4*/ 	.word	0x00020850


	//   ....[223]....
        /*0ec8*/ 	.word	0x00020940


	//   ....[224]....
        /*0ecc*/ 	.word	0x000209d0


	//   ....[225]....
        /*0ed0*/ 	.word	0x00020a70


	//   ....[226]....
        /*0ed4*/ 	.word	0x00020b00


	//   ....[227]....
        /*0ed8*/ 	.word	0x00020c40


	//   ....[228]....
        /*0edc*/ 	.word	0x00020cf0


	//   ....[229]....
        /*0ee0*/ 	.word	0x00020d80


	//   ....[230]....
        /*0ee4*/ 	.word	0x00020dd0


	//   ....[231]....
        /*0ee8*/ 	.word	0x00020e20


	//   ....[232]....
        /*0eec*/ 	.word	0x00020eb0


	//   ....[233]....
        /*0ef0*/ 	.word	0x00020f40


	//   ....[234]....
        /*0ef4*/ 	.word	0x00020f90


	//   ....[235]....
        /*0ef8*/ 	.word	0x00020fe0


	//   ....[236]....
        /*0efc*/ 	.word	0x000210d0


	//   ....[237]....
        /*0f00*/ 	.word	0x00021180


	//   ....[238]....
        /*0f04*/ 	.word	0x00021200


	//   ....[239]....
        /*0f08*/ 	.word	0x00021270


	//   ....[240]....
        /*0f0c*/ 	.word	0x000213a0


	//   ....[241]....
        /*0f10*/ 	.word	0x000214c0


	//   ....[242]....
        /*0f14*/ 	.word	0x000215a0


	//   ....[243]....
        /*0f18*/ 	.word	0x000215f0


	//   ....[244]....
        /*0f1c*/ 	.word	0x00021950


	//   ....[245]....
        /*0f20*/ 	.word	0x000219b0


	//   ....[246]....
        /*0f24*/ 	.word	0x00021a70


	//   ....[247]....
        /*0f28*/ 	.word	0x00021ae0


	//   ....[248]....
        /*0f2c*/ 	.word	0x00021b40


	//   ....[249]....
        /*0f30*/ 	.word	0x00021bf0


	//   ....[250]....
        /*0f34*/ 	.word	0x00021c50


	//   ....[251]....
        /*0f38*/ 	.word	0x00021ce0


	//   ....[252]....
        /*0f3c*/ 	.word	0x00021d60


	//   ....[253]....
        /*0f40*/ 	.word	0x00021db0


	//   ....[254]....
        /*0f44*/ 	.word	0x00021e40


	//   ....[255]....
        /*0f48*/ 	.word	0x00021ed0


	//   ....[0]....
        /*0f4c*/ 	.word	0x00021f70


	//   ....[1]....
        /*0f50*/ 	.word	0x00022010


	//   ....[2]....
        /*0f54*/ 	.word	0x00022070


	//   ....[3]....
        /*0f58*/ 	.word	0x000220e0


	//   ....[4]....
        /*0f5c*/ 	.word	0x00022140


	//   ....[5]....
        /*0f60*/ 	.word	0x000221b0


	//   ....[6]....
        /*0f64*/ 	.word	0x00022270


	//   ....[7]....
        /*0f68*/ 	.word	0x000222d0


	//   ....[8]....
        /*0f6c*/ 	.word	0x00022390


	//   ....[9]....
        /*0f70*/ 	.word	0x00022670


	//   ....[10]....
        /*0f74*/ 	.word	0x00022760


	//   ....[11]....
        /*0f78*/ 	.word	0x00022800


	//   ....[12]....
        /*0f7c*/ 	.word	0x00022860


	//   ....[13]....
        /*0f80*/ 	.word	0x00022950


	//   ....[14]....
        /*0f84*/ 	.word	0x000229c0


	//   ....[15]....
        /*0f88*/ 	.word	0x00022ab0


	//   ....[16]....
        /*0f8c*/ 	.word	0x00022b20


	//   ....[17]....
        /*0f90*/ 	.word	0x00022c10


	//   ....[18]....
        /*0f94*/ 	.word	0x00022c80


	//   ....[19]....
        /*0f98*/ 	.word	0x00022d70


	//   ....[20]....
        /*0f9c*/ 	.word	0x00022de0


	//   ....[21]....
        /*0fa0*/ 	.word	0x00022ed0


	//   ....[22]....
        /*0fa4*/ 	.word	0x00022f40


	//   ....[23]....
        /*0fa8*/ 	.word	0x00023030


	//   ....[24]....
        /*0fac*/ 	.word	0x000230a0


	//   ....[25]....
        /*0fb0*/ 	.word	0x00023140


	//   ....[26]....
        /*0fb4*/ 	.word	0x00023230


	//   ....[27]....
        /*0fb8*/ 	.word	0x000232a0


	//   ....[28]....
        /*0fbc*/ 	.word	0x00023300


	//   ....[29]....
        /*0fc0*/ 	.word	0x000233f0


	//   ....[30]....
        /*0fc4*/ 	.word	0x00023450


	//   ....[31]....
        /*0fc8*/ 	.word	0x00023550


	//   ....[32]....
        /*0fcc*/ 	.word	0x000235b0


	//   ....[33]....
        /*0fd0*/ 	.word	0x000236b0


	//   ....[34]....
        /*0fd4*/ 	.word	0x00023710


	//   ....[35]....
        /*0fd8*/ 	.word	0x00023810


	//   ....[36]....
        /*0fdc*/ 	.word	0x00023870


	//   ....[37]....
        /*0fe0*/ 	.word	0x00023970


	//   ....[38]....
        /*0fe4*/ 	.word	0x000239d0


	//   ....[39]....
        /*0fe8*/ 	.word	0x00023ad0


	//   ....[40]....
        /*0fec*/ 	.word	0x00023b30


	//   ....[41]....
        /*0ff0*/ 	.word	0x00023be0


	//   ....[42]....
        /*0ff4*/ 	.word	0x00023ca0


	//   ....[43]....
        /*0ff8*/ 	.word	0x00023d80


	//   ....[44]....
        /*0ffc*/ 	.word	0x00023de0


	//   ....[45]....
        /*1000*/ 	.word	0x00023ec0


	//   ....[46]....
        /*1004*/ 	.word	0x00023f20


	//   ....[47]....
        /*1008*/ 	.word	0x00023ff0


	//   ....[48]....
        /*100c*/ 	.word	0x00024050


	//   ....[49]....
        /*1010*/ 	.word	0x00024110


	//   ....[50]....
        /*1014*/ 	.word	0x00024250


	//   ....[51]....
        /*1018*/ 	.word	0x00024300


	//   ....[52]....
        /*101c*/ 	.word	0x00024380


	//   ....[53]....
        /*1020*/ 	.word	0x00024440


	//   ....[54]....
        /*1024*/ 	.word	0x000244a0


	//   ....[55]....
        /*1028*/ 	.word	0x00024550


	//   ....[56]....
        /*102c*/ 	.word	0x000245b0


	//   ....[57]....
        /*1030*/ 	.word	0x00024660


	//   ....[58]....
        /*1034*/ 	.word	0x000246c0


	//   ....[59]....
        /*1038*/ 	.word	0x00024770


	//   ....[60]....
        /*103c*/ 	.word	0x000247d0


	//   ....[61]....
        /*1040*/ 	.word	0x00024880


	//   ....[62]....
        /*1044*/ 	.word	0x000248e0


	//   ....[63]....
        /*1048*/ 	.word	0x00024990


	//   ....[64]....
        /*104c*/ 	.word	0x000249f0


	//   ....[65]....
        /*1050*/ 	.word	0x00024aa0


	//   ....[66]....
        /*1054*/ 	.word	0x00024b90


	//   ....[67]....
        /*1058*/ 	.word	0x00024c40


	//   ....[68]....
        /*105c*/ 	.word	0x00024ca0


	//   ....[69]....
        /*1060*/ 	.word	0x00024d60


	//   ....[70]....
        /*1064*/ 	.word	0x00024dc0


	//   ....[71]....
        /*1068*/ 	.word	0x00024e80


	//   ....[72]....
        /*106c*/ 	.word	0x00024ee0


	//   ....[73]....
        /*1070*/ 	.word	0x00024fa0


	//   ....[74]....
        /*1074*/ 	.word	0x00025000


	//   ....[75]....
        /*1078*/ 	.word	0x000250c0


	//   ....[76]....
        /*107c*/ 	.word	0x00025120


	//   ....[77]....
        /*1080*/ 	.word	0x000251e0


	//   ....[78]....
        /*1084*/ 	.word	0x00025240


	//   ....[79]....
        /*1088*/ 	.word	0x00025300


	//   ....[80]....
        /*108c*/ 	.word	0x00025360


	//   ....[81]....
        /*1090*/ 	.word	0x00025410


	//   ....[82]....
        /*1094*/ 	.word	0x00025500


	//   ....[83]....
        /*1098*/ 	.word	0x000255b0


	//   ....[84]....
        /*109c*/ 	.word	0x00025670


	//   ....[85]....
        /*10a0*/ 	.word	0x00025720


	//   ....[86]....
        /*10a4*/ 	.word	0x00025780


	//   ....[87]....
        /*10a8*/ 	.word	0x00025830


	//   ....[88]....
        /*10ac*/ 	.word	0x00025890


	//   ....[89]....
        /*10b0*/ 	.word	0x00025940


	//   ....[90]....
        /*10b4*/ 	.word	0x000259a0


	//   ....[91]....
        /*10b8*/ 	.word	0x00025a50


	//   ....[92]....
        /*10bc*/ 	.word	0x00025ab0


	//   ....[93]....
        /*10c0*/ 	.word	0x00025b60


	//   ....[94]....
        /*10c4*/ 	.word	0x00025bc0


	//   ....[95]....
        /*10c8*/ 	.word	0x00025c70


	//   ....[96]....
        /*10cc*/ 	.word	0x00025cd0


	//   ....[97]....
        /*10d0*/ 	.word	0x00025d70


	//   ....[98]....
        /*10d4*/ 	.word	0x00025e00


	//   ....[99]....
        /*10d8*/ 	.word	0x00025ea0


	//   ....[100]....
        /*10dc*/ 	.word	0x00026010


	//   ....[101]....
        /*10e0*/ 	.word	0x00026080


	//   ....[102]....
        /*10e4*/ 	.word	0x000260f0


	//   ....[103]....
        /*10e8*/ 	.word	0x00026160


	//   ....[104]....
        /*10ec*/ 	.word	0x000261d0


	//   ....[105]....
        /*10f0*/ 	.word	0x00026250


	//   ....[106]....
        /*10f4*/ 	.word	0x000262d0


	//   ....[107]....
        /*10f8*/ 	.word	0x00026360


	//   ....[108]....
        /*10fc*/ 	.word	0x000263d0


	//   ....[109]....
        /*1100*/ 	.word	0x00026440


	//   ....[110]....
        /*1104*/ 	.word	0x000264b0


	//   ....[111]....
        /*1108*/ 	.word	0x00026530


	//   ....[112]....
        /*110c*/ 	.word	0x000265a0


	//   ....[113]....
        /*1110*/ 	.word	0x00026650


	//   ....[114]....
        /*1114*/ 	.word	0x000266a0


	//   ....[115]....
        /*1118*/ 	.word	0x00026730


	//   ....[116]....
        /*111c*/ 	.word	0x00026860


	//----- nvinfo : EIATTR_REG_RECONFIG
	.align		4
.L_1523:
        /*1120*/ 	.byte	0x01, 0x54
	.zero		2


	//----- nvinfo : EIATTR_SYSCALL_OFFSETS
	.align		4
        /*1124*/ 	.byte	0x04, 0x46
        /*1126*/ 	.short	(.L_1525 - .L_1524)


	//   ....[0]....
.L_1524:
        /*1128*/ 	.word	0x00001e50


	//   ....[1]....
        /*112c*/ 	.word	0x00001fa0


	//   ....[2]....
        /*1130*/ 	.word	0x00006d10


	//   ....[3]....
        /*1134*/ 	.word	0x00007030


	//   ....[4]....
        /*1138*/ 	.word	0x0001b800


	//   ....[5]....
        /*113c*/ 	.word	0x0001b950


	//   ....[6]....
        /*1140*/ 	.word	0x0001ba40


	//   ....[7]....
        /*1144*/ 	.word	0x0001c9a0


	//----- nvinfo : EIATTR_MBARRIER_INSTR_OFFSETS
	.align		4
.L_1525:
        /*1148*/ 	.byte	0x04, 0x39
        /*114a*/ 	.short	(.L_1527 - .L_1526)


	//   ....[0]....
.L_1526:
        /*114c*/ 	.word	0x00000270
        /*1150*/ 	.word	0x000000ff
        /*1154*/ 	.word	0x00016800
        /*1158*/ 	.short	0x0100
        /*115a*/ 	.byte	0x08
	.zero		1


	//   ....[1]....
        /*115c*/ 	.word	0x00000280
        /*1160*/ 	.word	0x000000ff
        /*1164*/ 	.word	0x00016820
        /*1168*/ 	.short	0x0100
        /*116a*/ 	.byte	0x08
	.zero		1


	//   ....[2]....
        /*116c*/ 	.word	0x00000370
        /*1170*/ 	.word	0x000000ff
        /*1174*/ 	.word	0x00016830
        /*1178*/ 	.short	0x0100
        /*117a*/ 	.byte	0x08
	.zero		1


	//   ....[3]....
        /*117c*/ 	.word	0x00000380
        /*1180*/ 	.word	0x000000ff
        /*1184*/ 	.word	0x00016840
        /*1188*/ 	.short	0x0100
        /*118a*/ 	.byte	0x08
	.zero		1


	//   ....[4]....
        /*118c*/ 	.word	0x00000390
        /*1190*/ 	.word	0x000000ff
        /*1194*/ 	.word	0x00016838
        /*1198*/ 	.short	0x0100
        /*119a*/ 	.byte	0x08
	.zero		1


	//   ....[5]....
        /*119c*/ 	.word	0x000003a0
        /*11a0*/ 	.word	0x000000ff
        /*11a4*/ 	.word	0x00016848
        /*11a8*/ 	.short	0x0100
        /*11aa*/ 	.byte	0x08
	.zero		1


	//   ....[6]....
        /*11ac*/ 	.word	0x000004d0
        /*11b0*/ 	.word	0x000000ff
        /*11b4*/ 	.word	0x00016850
        /*11b8*/ 	.short	0x0100
        /*11ba*/ 	.byte	0x08
	.zero		1


	//   ....[7]....
        /*11bc*/ 	.word	0x000004e0
        /*11c0*/ 	.word	0x000000ff
        /*11c4*/ 	.word	0x00016860
        /*11c8*/ 	.short	0x0100
        /*11ca*/ 	.byte	0x08
	.zero		1


	//   ....[8]....
        /*11cc*/ 	.word	0x000004f0
        /*11d0*/ 	.word	0x000000ff
        /*11d4*/ 	.word	0x00016858
        /*11d8*/ 	.short	0x0100
        /*11da*/ 	.byte	0x08
	.zero		1


	//   ....[9]....
        /*11dc*/ 	.word	0x00000500
        /*11e0*/ 	.word	0x000000ff
        /*11e4*/ 	.word	0x00016868
        /*11e8*/ 	.short	0x0100
        /*11ea*/ 	.byte	0x08
	.zero		1


	//   ....[10]....
        /*11ec*/ 	.word	0x000005f0
        /*11f0*/ 	.word	0x000000ff
        /*11f4*/ 	.word	0x00016870
        /*11f8*/ 	.short	0x0100
        /*11fa*/ 	.byte	0x06
	.zero		1


	//   ....[11]....
        /*11fc*/ 	.word	0x00000600
        /*1200*/ 	.word	0x000000ff
        /*1204*/ 	.word	0x00016880
        /*1208*/ 	.short	0x0100
        /*120a*/ 	.byte	0x06
	.zero		1


	//   ....[12]....
        /*120c*/ 	.word	0x00000610
        /*1210*/ 	.word	0x000000ff
        /*1214*/ 	.word	0x00016878
        /*1218*/ 	.short	0x0100
        /*121a*/ 	.byte	0x06
	.zero		1


	//   ....[13]....
        /*121c*/ 	.word	0x00000620
        /*1220*/ 	.word	0x000000ff
        /*1224*/ 	.word	0x00016888
        /*1228*/ 	.short	0x0100
        /*122a*/ 	.byte	0x06
	.zero		1


	//   ....[14]....
        /*122c*/ 	.word	0x00000750
        /*1230*/ 	.word	0x000000ff
        /*1234*/ 	.word	0x00016890
        /*1238*/ 	.short	0x0100
        /*123a*/ 	.byte	0x08
	.zero		1


	//   ....[15]....
        /*123c*/ 	.word	0x00000760
        /*1240*/ 	.word	0x000000ff
        /*1244*/ 	.word	0x000168a0
        /*1248*/ 	.short	0x0100
        /*124a*/ 	.byte	0x08
	.zero		1


	//   ....[16]....
        /*124c*/ 	.word	0x00000770
        /*1250*/ 	.word	0x000000ff
        /*1254*/ 	.word	0x00016898
        /*1258*/ 	.short	0x0100
        /*125a*/ 	.byte	0x08
	.zero		1


	//   ....[17]....
        /*125c*/ 	.word	0x00000780
        /*1260*/ 	.word	0x000000ff
        /*1264*/ 	.word	0x000168a8
        /*1268*/ 	.short	0x0100
        /*126a*/ 	.byte	0x08
	.zero		1


	//   ....[18]....
        /*126c*/ 	.word	0x000008b0
        /*1270*/ 	.word	0x000000ff
        /*1274*/ 	.word	0x000168b0
        /*1278*/ 	.short	0x0100
        /*127a*/ 	.byte	0x08
	.zero		1


	//   ....[19]....
        /*127c*/ 	.word	0x000008c0
        /*1280*/ 	.word	0x000000ff
        /*1284*/ 	.word	0x000168c0
        /*1288*/ 	.short	0x0100
        /*128a*/ 	.byte	0x08
	.zero		1


	//   ....[20]....
        /*128c*/ 	.word	0x000008d0
        /*1290*/ 	.word	0x000000ff
        /*1294*/ 	.word	0x000168b8
        /*1298*/ 	.short	0x0100
        /*129a*/ 	.byte	0x08
	.zero		1


	//   ....[21]....
        /*129c*/ 	.word	0x000008e0
        /*12a0*/ 	.word	0x000000ff
        /*12a4*/ 	.word	0x000168c8
        /*12a8*/ 	.short	0x0100
        /*12aa*/ 	.byte	0x08
	.zero		1


	//   ....[22]....
        /*12ac*/ 	.word	0x00003150
        /*12b0*/ 	.word	0x00000045
        /*12b4*/ 	.word	0x00016890
        /*12b8*/ 	.short	0x010a
        /*12ba*/ 	.byte	0x3f
	.zero		1


	//   ....[23]....
        /*12bc*/ 	.word	0x000046c0
        /*12c0*/ 	.word	0x00000045
        /*12c4*/ 	.word	0x00016890
        /*12c8*/ 	.short	0x010a
        /*12ca*/ 	.byte	0x3f
	.zero		1


	//   ....[24]....
        /*12cc*/ 	.word	0x00005800
        /*12d0*/ 	.word	0x00000045
        /*12d4*/ 	.word	0x00016890
        /*12d8*/ 	.short	0x010a
        /*12da*/ 	.byte	0x3f
	.zero		1


	//   ....[25]....
        /*12dc*/ 	.word	0x00005d00
        /*12e0*/ 	.word	0x00000008
        /*12e4*/ 	.word	0x00000000
        /*12e8*/ 	.short	0x0101
        /*12ea*/ 	.byte	0x3f
	.zero		1


	//   ....[26]....
        /*12ec*/ 	.word	0x00005d40
        /*12f0*/ 	.word	0x00000045
        /*12f4*/ 	.word	0x000168b0
        /*12f8*/ 	.short	0x010a
        /*12fa*/ 	.byte	0x3f
	.zero		1


	//   ....[27]....
        /*12fc*/ 	.word	0x000061c0
        /*1300*/ 	.word	0x00000045
        /*1304*/ 	.word	0x00000000
        /*1308*/ 	.short	0x0101
        /*130a*/ 	.byte	0x3f
	.zero		1


	//   ....[28]....
        /*130c*/ 	.word	0x00006db0
        /*1310*/ 	.word	0x00000002
        /*1314*/ 	.word	0x00016800
        /*1318*/ 	.short	0x010a
        /*131a*/ 	.byte	0x3f
	.zero		1


	//   ....[29]....
        /*131c*/ 	.word	0x00006e00
        /*1320*/ 	.word	0x00000002
        /*1324*/ 	.word	0x00016800
        /*1328*/ 	.short	0x010a
        /*132a*/ 	.byte	0x3f
	.zero		1


	//   ....[30]....
        /*132c*/ 	.word	0x00007a30
        /*1330*/ 	.word	0x00000002
        /*1334*/ 	.word	0x00016800
        /*1338*/ 	.short	0x010a
        /*133a*/ 	.byte	0x3f
	.zero		1


	//   ....[31]....
        /*133c*/ 	.word	0x00009040
        /*1340*/ 	.word	0x00000002
        /*1344*/ 	.word	0x00016800
        /*1348*/ 	.short	0x010a
        /*134a*/ 	.byte	0x3f
	.zero		1


	//   ....[32]....
        /*134c*/ 	.word	0x0000a020
        /*1350*/ 	.word	0x0000000c
        /*1354*/ 	.word	0x00016830
        /*1358*/ 	.short	0x010a
        /*135a*/ 	.byte	0x3f
	.zero		1


	//   ....[33]....
        /*135c*/ 	.word	0x0000a0d0
        /*1360*/ 	.word	0x0000000c
        /*1364*/ 	.word	0x00016830
        /*1368*/ 	.short	0x010a
        /*136a*/ 	.byte	0x3f
	.zero		1


	//   ....[34]....
        /*136c*/ 	.word	0x0000a5a0
        /*1370*/ 	.word	0x00000000
        /*1374*/ 	.word	0x00000000
        /*1378*/ 	.short	0x0101
        /*137a*/ 	.byte	0x3f
	.zero		1


	//   ....[35]....
        /*137c*/ 	.word	0x0000d360
        /*1380*/ 	.word	0x0000000b
        /*1384*/ 	.word	0x00016830
        /*1388*/ 	.short	0x010a
        /*138a*/ 	.byte	0x3f
	.zero		1


	//   ....[36]....
        /*138c*/ 	.word	0x0000d3b0
        /*1390*/ 	.word	0x0000000b
        /*1394*/ 	.word	0x00016830
        /*1398*/ 	.short	0x010a
        /*139a*/ 	.byte	0x3f
	.zero		1


	//   ....[37]....
        /*139c*/ 	.word	0x0000d6e0
        /*13a0*/ 	.word	0x0000000b
        /*13a4*/ 	.word	0x00016850
        /*13a8*/ 	.short	0x010a
        /*13aa*/ 	.byte	0x3f
	.zero		1


	//   ....[38]....
        /*13ac*/ 	.word	0x0000d720
        /*13b0*/ 	.word	0x0000000b
        /*13b4*/ 	.word	0x00016850
        /*13b8*/ 	.short	0x010a
        /*13ba*/ 	.byte	0x3f
	.zero		1


	//   ....[39]....
        /*13bc*/ 	.word	0x0000dca0
        /*13c0*/ 	.word	0x0000000a
        /*13c4*/ 	.word	0x00000000
        /*13c8*/ 	.short	0x0101
        /*13ca*/ 	.byte	0x3f
	.zero		1


	//   ....[40]....
        /*13cc*/ 	.word	0x0000ff10
        /*13d0*/ 	.word	0x0000000c
        /*13d4*/ 	.word	0x00000000
        /*13d8*/ 	.short	0x0101
        /*13da*/ 	.byte	0x3f
	.zero		1


	//   ....[41]....
        /*13dc*/ 	.word	0x000106f0
        /*13e0*/ 	.word	0x00000003
        /*13e4*/ 	.word	0x00016830
        /*13e8*/ 	.short	0x010a
        /*13ea*/ 	.byte	0x3f
	.zero		1


	//   ....[42]....
        /*13ec*/ 	.word	0x00010740
        /*13f0*/ 	.word	0x00000003
        /*13f4*/ 	.word	0x00016830
        /*13f8*/ 	.short	0x010a
        /*13fa*/ 	.byte	0x3f
	.zero		1


	//   ....[43]....
        /*13fc*/ 	.word	0x00010ac0
        /*1400*/ 	.word	0x00000003
        /*1404*/ 	.word	0x00016850
        /*1408*/ 	.short	0x010a
        /*140a*/ 	.byte	0x3f
	.zero		1


	//   ....[44]....
        /*140c*/ 	.word	0x00010b00
        /*1410*/ 	.word	0x00000003
        /*1414*/ 	.word	0x00016850
        /*1418*/ 	.short	0x010a
        /*141a*/ 	.byte	0x3f
	.zero		1


	//   ....[45]....
        /*141c*/ 	.word	0x00010fd0
        /*1420*/ 	.word	0x00000000
        /*1424*/ 	.word	0x00000000
        /*1428*/ 	.short	0x0101
        /*142a*/ 	.byte	0x3f
	.zero		1


	//   ....[46]....
        /*142c*/ 	.word	0x000121c0
        /*1430*/ 	.word	0x0000000c
        /*1434*/ 	.word	0x00000000
        /*1438*/ 	.short	0x0101
        /*143a*/ 	.byte	0x3f
	.zero		1


	//   ....[47]....
        /*143c*/ 	.word	0x00012700
        /*1440*/ 	.word	0x00000003
        /*1444*/ 	.word	0x00016830
        /*1448*/ 	.short	0x010a
        /*144a*/ 	.byte	0x3f
	.zero		1


	//   ....[48]....
        /*144c*/ 	.word	0x00012750
        /*1450*/ 	.word	0x00000003
        /*1454*/ 	.word	0x00016830
        /*1458*/ 	.short	0x010a
        /*145a*/ 	.byte	0x3f
	.zero		1


	//   ....[49]....
        /*145c*/ 	.word	0x00012ad0
        /*1460*/ 	.word	0x00000003
        /*1464*/ 	.word	0x00016850
        /*1468*/ 	.short	0x010a
        /*146a*/ 	.byte	0x3f
	.zero		1


	//   ....[50]....
        /*146c*/ 	.word	0x00012b10
        /*1470*/ 	.word	0x00000003
        /*1474*/ 	.word	0x00016850
        /*1478*/ 	.short	0x010a
        /*147a*/ 	.byte	0x3f
	.zero		1


	//   ....[51]....
        /*147c*/ 	.word	0x00013050
        /*1480*/ 	.word	0x00000000
        /*1484*/ 	.word	0x00000000
        /*1488*/ 	.short	0x0101
        /*148a*/ 	.byte	0x3f
	.zero		1


	//   ....[52]....
        /*148c*/ 	.word	0x00015260
        /*1490*/ 	.word	0x00000015
        /*1494*/ 	.word	0x00000000
        /*1498*/ 	.short	0x0101
        /*149a*/ 	.byte	0x3f
	.zero		1


	//   ....[53]....
        /*149c*/ 	.word	0x000156b0
        /*14a0*/ 	.word	0x0000000b
        /*14a4*/ 	.word	0x00016850
        /*14a8*/ 	.short	0x010a
        /*14aa*/ 	.byte	0x3f
	.zero		1


	//   ....[54]....
        /*14ac*/ 	.word	0x00015720
        /*14b0*/ 	.word	0x0000000b
        /*14b4*/ 	.word	0x00016850
        /*14b8*/ 	.short	0x010a
        /*14ba*/ 	.byte	0x3f
	.zero		1


	//   ....[55]....
        /*14bc*/ 	.word	0x00015d40
        /*14c0*/ 	.word	0x00000000
        /*14c4*/ 	.word	0x00000000
        /*14c8*/ 	.short	0x0101
        /*14ca*/ 	.byte	0x3f
	.zero		1


	//   ....[56]....
        /*14cc*/ 	.word	0x00016e30
        /*14d0*/ 	.word	0x00000003
        /*14d4*/ 	.word	0x00000000
        /*14d8*/ 	.short	0x0101
        /*14da*/ 	.byte	0x3f
	.zero		1


	//   ....[57]....
        /*14dc*/ 	.word	0x000173d0
        /*14e0*/ 	.word	0x00000008
        /*14e4*/ 	.word	0x00000000
        /*14e8*/ 	.short	0x0101
        /*14ea*/ 	.byte	0x3f
	.zero		1


	//   ....[58]....
        /*14ec*/ 	.word	0x0001a370
        /*14f0*/ 	.word	0x00000010
        /*14f4*/ 	.word	0x00016820
        /*14f8*/ 	.short	0x010a
        /*14fa*/ 	.byte	0x3f
	.zero		1


	//   ....[59]....
        /*14fc*/ 	.word	0x0001a430
        /*1500*/ 	.word	0x00000005
        /*1504*/ 	.word	0x000168a0
        /*1508*/ 	.short	0x010a
        /*150a*/ 	.byte	0x3f
	.zero		1


	//   ....[60]....
        /*150c*/ 	.word	0x0001a670
        /*1510*/ 	.word	0x00000005
        /*1514*/ 	.word	0x000168c0
        /*1518*/ 	.short	0x010a
        /*151a*/ 	.byte	0x3f
	.zero		1


	//   ....[61]....
        /*151c*/ 	.word	0x0001aa00
        /*1520*/ 	.word	0x00000005
        /*1524*/ 	.word	0x000168a0
        /*1528*/ 	.short	0x010a
        /*152a*/ 	.byte	0x3f
	.zero		1


	//   ....[62]....
        /*152c*/ 	.word	0x0001ac20
        /*1530*/ 	.word	0x00000005
        /*1534*/ 	.word	0x000168c0
        /*1538*/ 	.short	0x010a
        /*153a*/ 	.byte	0x3f
	.zero		1


	//   ....[63]....
        /*153c*/ 	.word	0x0001bef0
        /*1540*/ 	.word	0x00000003
        /*1544*/ 	.word	0x00016840
        /*1548*/ 	.short	0x010a
        /*154a*/ 	.byte	0x3f
	.zero		1


	//   ....[64]....
        /*154c*/ 	.word	0x0001c680
        /*1550*/ 	.word	0x00000003
        /*1554*/ 	.word	0x00016830
        /*1558*/ 	.short	0x0107
        /*155a*/ 	.byte	0x3f
	.zero		1


	//   ....[65]....
        /*155c*/ 	.word	0x0001c750
        /*1560*/ 	.word	0x00000003
        /*1564*/ 	.word	0x00016830
        /*1568*/ 	.short	0x0101
        /*156a*/ 	.byte	0x3f
	.zero		1


	//   ....[66]....
        /*156c*/ 	.word	0x0001d5a0
        /*1570*/ 	.word	0x00000010
        /*1574*/ 	.word	0x00016800
        /*1578*/ 	.short	0x0107
        /*157a*/ 	.byte	0x3f
	.zero		1


	//   ....[67]....
        /*157c*/ 	.word	0x0001d690
        /*1580*/ 	.word	0x00000010
        /*1584*/ 	.word	0x00016800
        /*1588*/ 	.short	0x0101
        /*158a*/ 	.byte	0x3f
	.zero		1


	//   ....[68]....
        /*158c*/ 	.word	0x0001d6b0
        /*1590*/ 	.word	0x00000010
        /*1594*/ 	.word	0x00016820
        /*1598*/ 	.short	0x010a
        /*159a*/ 	.byte	0x3f
	.zero		1


	//   ....[69]....
        /*159c*/ 	.word	0x0001da90
        /*15a0*/ 	.word	0x00000005
        /*15a4*/ 	.word	0x00016840
        /*15a8*/ 	.short	0x010a
        /*15aa*/ 	.byte	0x3f
	.zero		1


	//   ....[70]....
        /*15ac*/ 	.word	0x0001dfa0
        /*15b0*/ 	.word	0x00000005
        /*15b4*/ 	.word	0x00016830
        /*15b8*/ 	.short	0x0107
        /*15ba*/ 	.byte	0x3f
	.zero		1


	//   ....[71]....
        /*15bc*/ 	.word	0x0001e060
        /*15c0*/ 	.word	0x00000005
        /*15c4*/ 	.word	0x00016830
        /*15c8*/ 	.short	0x0101
        /*15ca*/ 	.byte	0x3f
	.zero		1


	//   ....[72]....
        /*15cc*/ 	.word	0x0001e0c0
        /*15d0*/ 	.word	0x00000005
        /*15d4*/ 	.word	0x00016860
        /*15d8*/ 	.short	0x010a
        /*15da*/ 	.byte	0x3f
	.zero		1


	//   ....[73]....
        /*15dc*/ 	.word	0x0001e590
        /*15e0*/ 	.word	0x00000005
        /*15e4*/ 	.word	0x00016850
        /*15e8*/ 	.short	0x0107
        /*15ea*/ 	.byte	0x3f
	.zero		1


	//   ....[74]....
        /*15ec*/ 	.word	0x0001e710
        /*15f0*/ 	.word	0x00000005
        /*15f4*/ 	.word	0x00016850
        /*15f8*/ 	.short	0x0101
        /*15fa*/ 	.byte	0x3f
	.zero		1


	//   ....[75]....
        /*15fc*/ 	.word	0x0001e940
        /*1600*/ 	.word	0x00000000
        /*1604*/ 	.word	0x00016860
        /*1608*/ 	.short	0x010a
        /*160a*/ 	.byte	0x3f
	.zero		1


	//   ....[76]....
        /*160c*/ 	.word	0x0001ee00
        /*1610*/ 	.word	0x00000000
        /*1614*/ 	.word	0x00016850
        /*1618*/ 	.short	0x0107
        /*161a*/ 	.byte	0x3f
	.zero		1


	//   ....[77]....
        /*161c*/ 	.word	0x0001eee0
        /*1620*/ 	.word	0x00000000
        /*1624*/ 	.word	0x00016850
        /*1628*/ 	.short	0x0101
        /*162a*/ 	.byte	0x3f
	.zero		1


	//   ....[78]....
        /*162c*/ 	.word	0x00020040
        /*1630*/ 	.word	0x00000005
        /*1634*/ 	.word	0x00016820
        /*1638*/ 	.short	0x010a
        /*163a*/ 	.byte	0x3f
	.zero		1


	//   ....[79]....
        /*163c*/ 	.word	0x000201e0
        /*1640*/ 	.word	0x00000003
        /*1644*/ 	.word	0x00016840
        /*1648*/ 	.short	0x010a
        /*164a*/ 	.byte	0x3f
	.zero		1


	//   ....[80]....
        /*164c*/ 	.word	0x00020270
        /*1650*/ 	.word	0x00000005
        /*1654*/ 	.word	0x00016840
        /*1658*/ 	.short	0x010a
        /*165a*/ 	.byte	0x3f
	.zero		1


	//   ....[81]....
        /*165c*/ 	.word	0x000202b0
        /*1660*/ 	.word	0x00000003
        /*1664*/ 	.word	0x00016860
        /*1668*/ 	.short	0x010a
        /*166a*/ 	.byte	0x3f
	.zero		1


	//   ....[82]....
        /*166c*/ 	.word	0x000202f0
        /*1670*/ 	.word	0x00000005
        /*1674*/ 	.word	0x00016860
        /*1678*/ 	.short	0x010a
        /*167a*/ 	.byte	0x3f
	.zero		1


	//   ....[83]....
        /*167c*/ 	.word	0x00020350
        /*1680*/ 	.word	0x00000045
        /*1684*/ 	.word	0x00016890
        /*1688*/ 	.short	0x010a
        /*168a*/ 	.byte	0x3f
	.zero		1


	//   ....[84]....
        /*168c*/ 	.word	0x000205e0
        /*1690*/ 	.word	0x00000045
        /*1694*/ 	.word	0x00016890
        /*1698*/ 	.short	0x010a
        /*169a*/ 	.byte	0x3f
	.zero		1


	//   ....[85]....
        /*169c*/ 	.word	0x00020890
        /*16a0*/ 	.word	0x00000045
        /*16a4*/ 	.word	0x00016890
        /*16a8*/ 	.short	0x010a
        /*16aa*/ 	.byte	0x3f
	.zero		1


	//   ....[86]....
        /*16ac*/ 	.word	0x00020b40
        /*16b0*/ 	.word	0x00000045
        /*16b4*/ 	.word	0x000168b0
        /*16b8*/ 	.short	0x010a
        /*16ba*/ 	.byte	0x3f
	.zero		1


	//   ....[87]....
        /*16bc*/ 	.word	0x00021010
        /*16c0*/ 	.word	0x00000002
        /*16c4*/ 	.word	0x00016800
        /*16c8*/ 	.short	0x010a
        /*16ca*/ 	.byte	0x3f
	.zero		1


	//   ....[88]....
        /*16cc*/ 	.word	0x00021620
        /*16d0*/ 	.word	0x00000002
        /*16d4*/ 	.word	0x00016800
        /*16d8*/ 	.short	0x010a
        /*16da*/ 	.byte	0x3f
	.zero		1


	//   ....[89]....
        /*16dc*/ 	.word	0x00021670
        /*16e0*/ 	.word	0x0000000c
        /*16e4*/ 	.word	0x00016830
        /*16e8*/ 	.short	0x010a
        /*16ea*/ 	.byte	0x3f
	.zero		1


	//   ....[90]....
        /*16ec*/ 	.word	0x000216c0
        /*16f0*/ 	.word	0x0000000b
        /*16f4*/ 	.word	0x00016830
        /*16f8*/ 	.short	0x010a
        /*16fa*/ 	.byte	0x3f
	.zero		1


	//   ....[91]....
        /*16fc*/ 	.word	0x00021710
        /*1700*/ 	.word	0x0000000b
        /*1704*/ 	.word	0x00016850
        /*1708*/ 	.short	0x010a
        /*170a*/ 	.byte	0x3f
	.zero		1


	//   ....[92]....
        /*170c*/ 	.word	0x00021760
        /*1710*/ 	.word	0x00000003
        /*1714*/ 	.word	0x00016830
        /*1718*/ 	.short	0x010a
        /*171a*/ 	.byte	0x3f
	.zero		1


	//   ....[93]....
        /*171c*/ 	.word	0x000217b0
        /*1720*/ 	.word	0x00000003
        /*1724*/ 	.word	0x00016850
        /*1728*/ 	.short	0x010a
        /*172a*/ 	.byte	0x3f
	.zero		1


	//   ....[94]....
        /*172c*/ 	.word	0x00021800
        /*1730*/ 	.word	0x00000003
        /*1734*/ 	.word	0x00016830
        /*1738*/ 	.short	0x010a
        /*173a*/ 	.byte	0x3f
	.zero		1


	//   ....[95]....
        /*173c*/ 	.word	0x00021850
        /*1740*/ 	.word	0x00000003
        /*1744*/ 	.word	0x00016850
        /*1748*/ 	.short	0x010a
        /*174a*/ 	.byte	0x3f
	.zero		1


	//   ....[96]....
        /*174c*/ 	.word	0x000218a0
        /*1750*/ 	.word	0x0000000b
        /*1754*/ 	.word	0x00016850
        /*1758*/ 	.short	0x010a
        /*175a*/ 	.byte	0x3f
	.zero		1


	//   ....[97]....
        /*175c*/ 	.word	0x00022450
        /*1760*/ 	.word	0x00000010
        /*1764*/ 	.word	0x00016820
        /*1768*/ 	.short	0x010a
        /*176a*/ 	.byte	0x3f
	.zero		1


	//   ....[98]....
        /*176c*/ 	.word	0x000224a0
        /*1770*/ 	.word	0x00000005
        /*1774*/ 	.word	0x000168a0
        /*1778*/ 	.short	0x010a
        /*177a*/ 	.byte	0x3f
	.zero		1


	//   ....[99]....
        /*177c*/ 	.word	0x000224f0
        /*1780*/ 	.word	0x00000005
        /*1784*/ 	.word	0x000168c0
        /*1788*/ 	.short	0x010a
        /*178a*/ 	.byte	0x3f
	.zero		1


	//   ....[100]....
        /*178c*/ 	.word	0x00022540
        /*1790*/ 	.word	0x00000005
        /*1794*/ 	.word	0x000168a0
        /*1798*/ 	.short	0x010a
        /*179a*/ 	.byte	0x3f
	.zero		1


	//   ....[101]....
        /*179c*/ 	.word	0x00022590
        /*17a0*/ 	.word	0x00000005
        /*17a4*/ 	.word	0x000168c0
        /*17a8*/ 	.short	0x010a
        /*17aa*/ 	.byte	0x3f
	.zero		1


	//   ....[102]....
        /*17ac*/ 	.word	0x000226b0
        /*17b0*/ 	.word	0x00000003
        /*17b4*/ 	.word	0x00016840
        /*17b8*/ 	.short	0x010a
        /*17ba*/ 	.byte	0x3f
	.zero		1


	//   ....[103]....
        /*17bc*/ 	.word	0x00024150
        /*17c0*/ 	.word	0x00000010
        /*17c4*/ 	.word	0x00016820
        /*17c8*/ 	.short	0x010a
        /*17ca*/ 	.byte	0x3f
	.zero		1


	//   ....[104]....
        /*17cc*/ 	.word	0x000241a0
        /*17d0*/ 	.word	0x00000005
        /*17d4*/ 	.word	0x00016840
        /*17d8*/ 	.short	0x010a
        /*17da*/ 	.byte	0x3f
	.zero		1


	//   ....[105]....
        /*17dc*/ 	.word	0x00024ae0
        /*17e0*/ 	.word	0x00000005
        /*17e4*/ 	.word	0x00016860
        /*17e8*/ 	.short	0x010a
        /*17ea*/ 	.byte	0x3f
	.zero		1


	//   ....[106]....
        /*17ec*/ 	.word	0x00025450
        /*17f0*/ 	.word	0x00000000
        /*17f4*/ 	.word	0x00016860
        /*17f8*/ 	.short	0x010a
        /*17fa*/ 	.byte	0x3f
	.zero		1


	//   ....[107]....
        /*17fc*/ 	.word	0x00026780
        /*1800*/ 	.word	0x00000005
        /*1804*/ 	.word	0x00016820
        /*1808*/ 	.short	0x010a
        /*180a*/ 	.byte	0x3f
	.zero		1


	//   ....[108]....
        /*180c*/ 	.word	0x00026920
        /*1810*/ 	.word	0x00000003
        /*1814*/ 	.word	0x00016840
        /*1818*/ 	.short	0x010a
        /*181a*/ 	.byte	0x3f
	.zero		1


	//   ....[109]....
        /*181c*/ 	.word	0x00026970
        /*1820*/ 	.word	0x00000005
        /*1824*/ 	.word	0x00016840
        /*1828*/ 	.short	0x010a
        /*182a*/ 	.byte	0x3f
	.zero		1


	//   ....[110]....
        /*182c*/ 	.word	0x000269c0
        /*1830*/ 	.word	0x00000003
        /*1834*/ 	.word	0x00016860
        /*1838*/ 	.short	0x010a
        /*183a*/ 	.byte	0x3f
	.zero		1


	//----- nvinfo : EIATTR_NUM_MBARRIERS
	.align		4
.L_1527:
        /*183c*/ 	.byte	0x03, 0x38
        /*183e*/ 	.short	0x0016


	//----- nvinfo : EIATTR_EXIT_INSTR_OFFSETS
	.align		4
        /*1840*/ 	.byte	0x04, 0x1c
        /*1842*/ 	.short	(.L_1529 - .L_1528)


	//   ....[0]....
.L_1528:
        /*1844*/ 	.word	0x00020340


	//----- nvinfo : EIATTR_MAX_THREADS
	.align		4
.L_1529:
        /*1848*/ 	.byte	0x04, 0x05
        /*184a*/ 	.short	(.L_1531 - .L_1530)
.L_1530:
        /*184c*/ 	.word	0x00000200
        /*1850*/ 	.word	0x00000001
        /*1854*/ 	.word	0x00000001


	//----- nvinfo : EIATTR_CRS_STACK_SIZE
	.align		4
.L_1531:
        /*1858*/ 	.byte	0x04, 0x1e
        /*185a*/ 	.short	(.L_1533 - .L_1532)
.L_1532:
        /*185c*/ 	.word	0x00000000


	//----- nvinfo : EIATTR_CBANK_PARAM_SIZE
	.align		4
.L_1533:
        /*1860*/ 	.byte	0x03, 0x19
        /*1862*/ 	.short	0x0af0


	//----- nvinfo : EIATTR_PARAM_CBANK
	.align		4
        /*1864*/ 	.byte	0x04, 0x0a
        /*1866*/ 	.short	(.L_1535 - .L_1534)
	.align		4
.L_1534:
        /*1868*/ 	.word	index@(.nv.constant0._ZN7cutlass13device_kernelIN5flash11enable_sm90INS1_16FlashAttnFwdSm90INS1_25CollectiveMainloopFwdSm90ILi2EN4cute5tupleIJNS5_1CILi1EEES8_S8_EEENS6_IJNS7_ILi192EEENS7_ILi128EEENS7_ILi64EEEEEELi64ENS_10bfloat16_tEfNS_4arch4Sm90ELb0ELb1ELb0ELb1ELb1ELb1ELb0ELb1ELb1ELb1ELb1ELb0EEENS1_21CollectiveEpilogueFwdINS6_IJSA_SC_SB_EEES9_SE_SG_Li384ELb1ELb1ELb1ELb0EEENS1_36VarlenDynamicPersistentTileSchedulerILi192ELi128ELi384ELi128ELb1ELb1ELb1ELb1ELb0ELb1EEEEEEEEEvNT_6ParamsE)
        /*186c*/ 	.short	0x0210
        /*186e*/ 	.short	0x0af0


	//----- nvinfo : EIATTR_SW_WAR
	.align		4
.L_1535:
        /*1870*/ 	.byte	0x04, 0x36
        /*1872*/ 	.short	(.L_1537 - .L_1536)
.L_1536:
        /*1874*/ 	.word	0x00000008
.L_1537:


//--------------------- .nv.info._ZN7cutlass13device_kernelIN5flash11enable_sm90INS1_16FlashAttnFwdSm90INS1_25CollectiveMainloopFwdSm90ILi2EN4cute5tupleIJNS5_1CILi1EEES8_S8_EEENS6_IJNS7_ILi192EEENS7_ILi128EEENS7_ILi64EEEEEELi64ENS_10bfloat16_tEfNS_4arch4Sm90ELb1ELb0ELb0ELb0ELb1ELb0ELb0ELb1ELb1ELb1ELb1ELb0EEENS1_21CollectiveEpilogueFwdINS6_IJSA_SC_SB_EEES9_SE_SG_Li384ELb0ELb1ELb1ELb0EEENS1_19SingleTileSchedulerILb0ELb1ELb1ELi192EEEEEEEEEvNT_6ParamsE --------------------------
	.section	.nv.info._ZN7cutlass13device_kernelIN5flash11enable_sm90INS1_16FlashAttnFwdSm90INS1_25CollectiveMainloopFwdSm90ILi2EN4cute5tupleIJNS5_1CILi1EEES8_S8_EEENS6_IJNS7_ILi192EEENS7_ILi128EEENS7_ILi64EEEEEELi64ENS_10bfloat16_tEfNS_4arch4Sm90ELb1ELb0ELb0ELb0ELb1ELb0ELb0ELb1ELb1ELb1ELb1ELb0EEENS1_21CollectiveEpilogueFwdINS6_IJSA_SC_SB_EEES9_SE_SG_Li384ELb0ELb1ELb1ELb0EEENS1_19SingleTileSchedulerILb0ELb1ELb1ELi192EEEEEEEEEvNT_6ParamsE,"",@"SHT_CUDA_INFO"
	.sectionflags	@""
	.align	4


	//----- nvinfo : EIATTR_CUDA_API_VERSION
	.align		4
        /*0000*/ 	.byte	0x04, 0x37
        /*0002*/ 	.short	(.L_1539 - .L_1538)
.L_1538:
        /*0004*/ 	.word	0x00000082


	//----- nvinfo : EIATTR_KPARAM_INFO
	.align		4
.L_1539:
        /*0008*/ 	.byte	0x04, 0x17
        /*000a*/ 	.short	(.L_1541 - .L_1540)
.L_1540:
        /*000c*/ 	.word	0x00000000
        /*0010*/ 	.short	0x0000
        /*0012*/ 	.short	0x0070
        /*0014*/ 	.byte	0x00, 0xf0, 0x01, 0x28


	//----- nvinfo : EIATTR_SPARSE_MMA_MASK
	.align		4
.L_1541:
        /*0018*/ 	.byte	0x03, 0x50
        /*001a*/ 	.short	0x0000


	//----- nvinfo : EIATTR_MAXREG_COUNT
	.align		4
        /*001c*/ 	.byte	0x03, 0x1b
        /*001e*/ 	.short	0x0080


	//----- nvinfo : EIATTR_NUM_BARRIERS
	.align		4
        /*0020*/ 	.byte	0x02, 0x4c
        /*0022*/ 	.byte	0x10
	.zero		1


	//----- nvinfo : EIATTR_EXTERNS
	.align		4
        /*0024*/ 	.byte	0x04, 0x0f
        /*0026*/ 	.short	(.L_1543 - .L_1542)


	//   ....[0]....
	.align		4
.L_1542:
        /*0028*/ 	.word	index@(__assertfail)


	//----- nvinfo : EIATTR_ANNOTATIONS
	.align		4
.L_1543:
        /*002c*/ 	.byte	0x04, 0x55
        /*002e*/ 	.short	(.L_1545 - .L_1544)


	//   ....[0]....
.L_1544:
        /*0030*/ 	.word	0x00000001
        /*0034*/ 	.byte	0x40, 0xa6, 0x00, 0x00, 0x01, 0x00, 0x00, 0x00, 0xf0, 0xbb, 0x00, 0x00


	//----- nvinfo : EIATTR_MERCURY_ISA_VERSION
	.align		4
.L_1545:
        /*0040*/ 	.byte	0x03, 0x5f
        /*0042*/ 	.short	0x0101


	//----- nvinfo : EIATTR_INT_WARP_WIDE_INSTR_OFFSETS
	.align		4
        /*0044*/ 	.byte	0x04, 0x31
        /*0046*/ 	.short	(.L_1547 - .L_1546)


	//   ....[0]....
.L_1546:
        /*0048*/ 	.word	0x000000c0


	//   ....[1]....
        /*004c*/ 	.word	0x000000d0


	//   ....[2]....
        /*0050*/ 	.word	0x00000170


	//----- nvinfo : EIATTR_COOP_GROUP_MASK_REGIDS
	.align		4
.L_1547:
        /*0054*/ 	.byte	0x04, 0x29
        /*0056*/ 	.short	(.L_1549 - .L_1548)


	//   ....[0]....
.L_1548:
        /*0058*/ 	.word	0xffffffff


	//   ....[1]....
        /*005c*/ 	.word	0xffffffff


	//   ....[2]....
        /*0060*/ 	.word	0xffffffff


	//   ....[3]....
        /*0064*/ 	.word	0xffffffff


	//   ....[4]....
        /*0068*/ 	.word	0xffffffff


	//   ....[5]....
        /*006c*/ 	.word	0xffffffff


	//   ....[6]....
        /*0070*/ 	.word	0xffffffff


	//   ....[7]....
        /*0074*/ 	.word	0xffffffff


	//   ....[8]....
        /*0078*/ 	.word	0xffffffff


	//   ....[9]....
        /*007c*/ 	.word	0xffffffff


	//   ....[10]....
        /*0080*/ 	.word	0xffffffff


	//   ....[11]....
        /*0084*/ 	.word	0xffffffff


	//   ....[12]....
        /*0088*/ 	.word	0xffffffff


	//   ....[13]....
        /*008c*/ 	.word	0xffffffff


	//   ....[14]....
        /*0090*/ 	.word	0xffffffff


	//   ....[15]....
        /*0094*/ 	.word	0xffffffff


	//   ....[16]....
        /*0098*/ 	.word	0xffffffff


	//   ....[17]....
        /*009c*/ 	.word	0xffffffff


	//   ....[18]....
        /*00a0*/ 	.word	0xffffffff


	//   ....[19]....
        /*00a4*/ 	.word	0xffffffff


	//   ....[20]....
        /*00a8*/ 	.word	0xffffffff


	//   ....[21]....
        /*00ac*/ 	.word	0xffffffff


	//   ....[22]....
        /*00b0*/ 	.word	0xffffffff


	//   ....[23]....
        /*00b4*/ 	.word	0xffffffff


	//   ....[24]....
        /*00b8*/ 	.word	0xffffffff


	//   ....[25]....
        /*00bc*/ 	.word	0xffffffff


	//   ....[26]....
        /*00c0*/ 	.word	0xffffffff


	//   ....[27]....
        /*00c4*/ 	.word	0xffffffff


	//   ....[28]....
        /*00c8*/ 	.word	0xffffffff


	//   ....[29]....
        /*00cc*/ 	.word	0xffffffff


	//   ....[30]....
        /*00d0*/ 	.word	0xffffffff


	//   ....[31]....
        /*00d4*/ 	.word	0xffffffff


	//   ....[32]....
        /*00d8*/ 	.word	0xffffffff


	//   ....[33]....
        /*00dc*/ 	.word	0xffffffff


	//   ....[34]....
        /*00e0*/ 	.word	0xffffffff


	//   ....[35]....
        /*00e4*/ 	.word	0xffffffff


	//   ....[36]....
        /*00e8*/ 	.word	0xffffffff


	//   ....[37]....
        /*00ec*/ 	.word	0xffffffff


	//   ....[38]....
        /*00f0*/ 	.word	0xffffffff


	//   ....[39]....
        /*00f4*/ 	.word	0xffffffff


	//   ....[40]....
        /*00f8*/ 	.word	0xffffffff


	//   ....[41]....
        /*00fc*/ 	.word	0xffffffff


	//   ....[42]....
        /*0100*/ 	.word	0xffffffff


	//   ....[43]....
        /*0104*/ 	.word	0xffffffff


	//   ....[44]....
        /*0108*/ 	.word	0xffffffff


	//   ....[45]....
        /*010c*/ 	.word	0xffffffff


	//   ....[46]....
        /*0110*/ 	.word	0xffffffff


	//   ....[47]....
        /*0114*/ 	.word	0xffffffff


	//   ....[48]....
        /*0118*/ 	.word	0xffffffff


	//   ....[49]....
        /*011c*/ 	.word	0xffffffff


	//   ....[50]....
        /*0120*/ 	.word	0xffffffff


	//   ....[51]....
        /*0124*/ 	.word	0xffffffff


	//   ....[52]....
        /*0128*/ 	.word	0xffffffff


	//   ....[53]....
        /*012c*/ 	.word	0xffffffff


	//   ....[54]....
        /*0130*/ 	.word	0xffffffff


	//   ....[55]....
        /*0134*/ 	.word	0xffffffff


	//   ....[56]....
        /*0138*/ 	.word	0xffffffff


	//   ....[57]....
        /*013c*/ 	.word	0xffffffff


	//   ....[58]....
        /*0140*/ 	.word	0xffffffff


	//   ....[59]....
        /*0144*/ 	.word	0xffffffff


	//   ....[60]....
        /*0148*/ 	.word	0xffffffff


	//   ....[61]....
        /*014c*/ 	.word	0xffffffff


	//   ....[62]....
        /*0150*/ 	.word	0xffffffff


	//   ....[63]....
        /*0154*/ 	.word	0xffffffff


	//   ....[64]....
        /*0158*/ 	.word	0xffffffff


	//   ....[65]....
        /*015c*/ 	.word	0xffffffff


	//   ....[66]....
        /*0160*/ 	.word	0xffffffff


	//   ....[67]....
        /*0164*/ 	.word	0xffffffff


	//   ....[68]....
        /*0168*/ 	.word	0xffffffff


	//   ....[69]....
        /*016c*/ 	.word	0xffffffff


	//   ....[70]....
        /*0170*/ 	.word	0xffffffff


	//   ....[71]....
        /*0174*/ 	.word	0xffffffff


	//   ....[72]....
        /*0178*/ 	.word	0xffffffff


	//   ....[73]....
        /*017c*/ 	.word	0xffffffff


	//   ....[74]....
        /*0180*/ 	.word	0xffffffff


	//   ....[75]....
        /*0184*/ 	.word	0xffffffff


	//   ....[76]....
        /*0188*/ 	.word	0xffffffff


	//   ....[77]....
        /*018c*/ 	.word	0xffffffff


	//   ....[78]....
        /*0190*/ 	.word	0xffffffff


	//   ....[79]....
        /*0194*/ 	.word	0xffffffff


	//   ....[80]....
        /*0198*/ 	.word	0xffffffff


	//   ....[81]....
        /*019c*/ 	.word	0xffffffff


	//   ....[82]....
        /*01a0*/ 	.word	0xffffffff


	//   ....[83]....
        /*01a4*/ 	.word	0xffffffff


	//   ....[84]....
        /*01a8*/ 	.word	0xffffffff


	//   ....[85]....
        /*01ac*/ 	.word	0xffffffff


	//   ....[86]....
        /*01b0*/ 	.word	0xffffffff


	//   ....[87]....
        /*01b4*/ 	.word	0xffffffff


	//   ....[88]....
        /*01b8*/ 	.word	0xffffffff


	//   ....[89]....
        /*01bc*/ 	.word	0xffffffff


	//   ....[90]....
        /*01c0*/ 	.word	0xffffffff


	//   ....[91]....
        /*01c4*/ 	.word	0xffffffff


	//   ....[92]....
        /*01c8*/ 	.word	0xffffffff


	//   ....[93]....
        /*01cc*/ 	.word	0xffffffff


	//   ....[94]....
        /*01d0*/ 	.word	0xffffffff


	//   ....[95]....
        /*01d4*/ 	.word	0xffffffff


	//   ....[96]....
        /*01d8*/ 	.word	0xffffffff


	//   ....[97]....
        /*01dc*/ 	.word	0xffffffff


	//   ....[98]....
        /*01e0*/ 	.word	0xffffffff


	//   ....[99]....
        /*01e4*/ 	.word	0xffffffff


	//   ....[100]....
        /*01e8*/ 	.word	0xffffffff


	//   ....[101]....
        /*01ec*/ 	.word	0xffffffff


	//   ....[102]....
        /*01f0*/ 	.word	0xffffffff


	//   ....[103]....
        /*01f4*/ 	.word	0xffffffff


	//   ....[104]....
        /*01f8*/ 	.word	0xffffffff


	//   ....[105]....
        /*01fc*/ 	.word	0xffffffff


	//   ....[106]....
        /*0200*/ 	.word	0xffffffff


	//   ....[107]....
        /*0204*/ 	.word	0xffffffff


	//   ....[108]....
        /*0208*/ 	.word	0xffffffff


	//   ....[109]....
        /*020c*/ 	.word	0xffffffff


	//   ....[110]....
        /*0210*/ 	.word	0xffffffff


	//   ....[111]....
        /*0214*/ 	.word	0xffffffff


	//   ....[112]....
        /*0218*/ 	.word	0xffffffff


	//   ....[113]....
        /*021c*/ 	.word	0xffffffff


	//   ....[114]....
        /*0220*/ 	.word	0xffffffff


	//   ....[115]....
        /*0224*/ 	.word	0xffffffff


	//   ....[116]....
        /*0228*/ 	.word	0xffffffff


	//   ....[117]....
        /*022c*/ 	.word	0xffffffff


	//   ....[118]....
        /*0230*/ 	.word	0xffffffff


	//   ....[119]....
        /*0234*/ 	.word	0xffffffff


	//   ....[120]....
        /*0238*/ 	.word	0xffffffff


	//   ....[121]....
        /*023c*/ 	.word	0xffffffff


	//   ....[122]....
        /*0240*/ 	.word	0xffffffff


	//   ....[123]....
        /*0244*/ 	.word	0xffffffff


	//   ....[124]....
        /*0248*/ 	.word	0xffffffff


	//   ....[125]....
        /*024c*/ 	.word	0x0500000f


	//   ....[126]....
        /*0250*/ 	.word	0x0500000f


	//   ....[127]....
        /*0254*/ 	.word	0x0500000f


	//   ....[128]....
        /*0258*/ 	.word	0x0500000f


	//   ....[129]....
        /*025c*/ 	.word	0x0500000f


	//   ....[130]....
        /*0260*/ 	.word	0x0500000f


	//   ....[131]....
        /*0264*/ 	.word	0x0500000f


	//   ....[132]....
        /*0268*/ 	.word	0x0500000f


	//   ....[133]....
        /*026c*/ 	.word	0x0500000f


	//   ....[134]....
        /*0270*/ 	.word	0x0500000f


	//   ....[135]....
        /*0274*/ 	.word	0x0500000f


	//   ....[136]....
        /*0278*/ 	.word	0x0500000f


	//   ....[137]....
        /*027c*/ 	.word	0x0500000f


	//   ....[138]....
        /*0280*/ 	.word	0x0500000f


	//   ....[139]....
        /*0284*/ 	.word	0x0500000f


	//   ....[140]....
        /*0288*/ 	.word	0x0500000f


	//   ....[141]....
        /*028c*/ 	.word	0x0500000f


	//   ....[142]....
        /*0290*/ 	.word	0x0500000f


	//   ....[143]....
        /*0294*/ 	.word	0x0500000f


	//   ....[144]....
        /*0298*/ 	.word	0x0500000f


	//   ....[145]....
        /*029c*/ 	.word	0x0500000f


	//   ....[146]....
        /*02a0*/ 	.word	0x0500000f


	//   ....[147]....
        /*02a4*/ 	.word	0x0500000f


	//   ....[148]....
        /*02a8*/ 	.word	0x0500000f


	//   ....[149]....
        /*02ac*/ 	.word	0x0500000f


	//   ....[150]....
        /*02b0*/ 	.word	0x0500000f


	//   ....[151]....
        /*02b4*/ 	.word	0x0500000f


	//   ....[152]....
        /*02b8*/ 	.word	0x0500000f


	//   ....[153]....
        /*02bc*/ 	.word	0x0500000f


	//   ....[154]....
        /*02c0*/ 	.word	0x0500000f


	//   ....[155]....
        /*02c4*/ 	.word	0x0500000f


	//   ....[156]....
        /*02c8*/ 	.word	0x0500000f


	//   ....[157]....
        /*02cc*/ 	.word	0x0500000f


	//   ....[158]....
        /*02d0*/ 	.word	0x0500000f


	//   ....[159]....
        /*02d4*/ 	.word	0x0500000f


	//   ....[160]....
        /*02d8*/ 	.word	0x0500000f


	//   ....[161]....
        /*02dc*/ 	.word	0x0500000f


	//   ....[162]....
        /*02e0*/ 	.word	0x0500000f


	//   ....[163]....
        /*02e4*/ 	.word	0x0500000f


	//   ....[164]....
        /*02e8*/ 	.word	0x0500000f


	//   ....[165]....
        /*02ec*/ 	.word	0x0500000f


	//   ....[166]....
        /*02f0*/ 	.word	0x0500000f


	//   ....[167]....
        /*02f4*/ 	.word	0x0500000f


	//   ....[168]....
        /*02f8*/ 	.word	0x0500000f


	//   ....[169]....
        /*02fc*/ 	.word	0x0500000f


	//   ....[170]....
        /*0300*/ 	.word	0x0500000f


	//   ....[171]....
        /*0304*/ 	.word	0x0500000f


	//   ....[172]....
        /*0308*/ 	.word	0x0500000f


	//   ....[173]....
        /*030c*/ 	.word	0x0500000f


	//   ....[174]....
        /*0310*/ 	.word	0x0500000f


	//   ....[175]....
        /*0314*/ 	.word	0x0500000f


	//   ....[176]....
        /*0318*/ 	.word	0x0500000f


	//   ....[177]....
        /*031c*/ 	.word	0x0500000f


	//   ....[178]....
        /*0320*/ 	.word	0x0500000f


	//   ....[179]....
        /*0324*/ 	.word	0x0500000f


	//   ....[180]....
        /*0328*/ 	.word	0x0500000f


	//   ....[181]....
        /*032c*/ 	.word	0x0500000f


	//   ....[182]....
        /*0330*/ 	.word	0x0500000f


	//   ....[183]....
        /*0334*/ 	.word	0x0500000f


	//   ....[184]....
        /*0338*/ 	.word	0x0500000f


	//   ....[185]....
        /*033c*/ 	.word	0x0500000f


	//   ....[186]....
        /*0340*/ 	.word	0x0500000f


	//   ....[187]....
        /*0344*/ 	.word	0x0500000f


	//   ....[188]....
        /*0348*/ 	.word	0x0500000f


	//   ....[189]....
        /*034c*/ 	.word	0x0500000f


	//   ....[190]....
        /*0350*/ 	.word	0x0500000f


	//   ....[191]....
        /*0354*/ 	.word	0x0500000f


	//   ....[192]....
        /*0358*/ 	.word	0x0500000f


	//   ....[193]....
        /*035c*/ 	.word	0x0500000f


	//   ....[194]....
        /*0360*/ 	.word	0x0500000f


	//   ....[195]....
        /*0364*/ 	.word	0x0500000f


	//   ....[196]....
        /*0368*/ 	.word	0x0500000f


	//   ....[197]....
        /*036c*/ 	.word	0x0500000f


	//   ....[198]....
        /*0370*/ 	.word	0x0500000f


	//   ....[199]....
        /*0374*/ 	.word	0x0500000f


	//   ....[200]....
        /*0378*/ 	.word	0x0500000f


	//   ....[201]....
        /*037c*/ 	.word	0x0500000f


	//   ....[202]....
        /*0380*/ 	.word	0x0500000f


	//   ....[203]....
        /*0384*/ 	.word	0x0500000f


	//   ....[204]....
        /*0388*/ 	.word	0x0500000f


	//   ....[205]....
        /*038c*/ 	.word	0x0500000f


	//   ....[206]....
        /*0390*/ 	.word	0x0500000f


	//   ....[207]....
        /*0394*/ 	.word	0x0500000f


	//   ....[208]....
        /*0398*/ 	.word	0x0500000f


	//   ....[209]....
        /*039c*/ 	.word	0x0500000f


	//   ....[210]....
        /*03a0*/ 	.word	0x0500000f


	//   ....[211]....
        /*03a4*/ 	.word	0x0500000f


	//   ....[212]....
        /*03a8*/ 	.word	0x0500000f


	//   ....[213]....
        /*03ac*/ 	.word	0x0500000f


	//   ....[214]....
        /*03b0*/ 	.word	0x0500000f


	//----- nvinfo : EIATTR_COOP_GROUP_INSTR_OFFSETS
	.align		4
.L_1549:
        /*03b4*/ 	.byte	0x04, 0x28
        /*03b6*/ 	.short	(.L_1551 - .L_1550)


	//   ....[0]....
.L_1550:
        /*03b8*/ 	.word	0x00000080


	//   ....[1]....
        /*03bc*/ 	.word	0x00000090


	//   ....[2]....
        /*03c0*/ 	.word	0x000002d0


	//   ....[3]....
        /*03c4*/ 	.word	0x00000430


	//   ....[4]....
        /*03c8*/ 	.word	0x00000550


	//   ....[5]....
        /*03cc*/ 	.word	0x000006b0


	//   ....[6]....
        /*03d0*/ 	.word	0x00001080


	//   ....[7]....
        /*03d4*/ 	.word	0x00001880


	//   ....[8]....
        /*03d8*/ 	.word	0x000018c0


	//   ....[9]....
        /*03dc*/ 	.word	0x00001f80


	//   ....[10]....
        /*03e0*/ 	.word	0x00002060


	//   ....[11]....
        /*03e4*/ 	.word	0x000029c0


	//   ....[12]....
        /*03e8*/ 	.word	0x00002a10


	//   ....[13]....
        /*03ec*/ 	.word	0x00003dc0


	//   ....[14]....
        /*03f0*/ 	.word	0x00004420


	//   ....[15]....
        /*03f4*/ 	.word	0x00004460


	//   ....[16]....
        /*03f8*/ 	.word	0x00004500


	//   ....[17]....
        /*03fc*/ 	.word	0x00004af0


	//   ....[18]....
        /*0400*/ 	.word	0x00004cb0


	//   ....[19]....
        /*0404*/ 	.word	0x00006810


	//   ....[20]....
        /*0408*/ 	.word	0x00006820


	//   ....[21]....
        /*040c*/ 	.word	0x00006850


	//   ....[22]....
        /*0410*/ 	.word	0x00006860


	//   ....[23]....
        /*0414*/ 	.word	0x00007af0


	//   ....[24]....
        /*0418*/ 	.word	0x00007b10


	//   ....[25]....
        /*041c*/ 	.word	0x00007be0


	//   ....[26]....
        /*0420*/ 	.word	0x00007bf0


	//   ....[27]....
        /*0424*/ 	.word	0x00008950


	//   ....[28]....
        /*0428*/ 	.word	0x00008990


	//   ....[29]....
        /*042c*/ 	.word	0x000089d0


	//   ....[30]....
        /*0430*/ 	.word	0x00008a10


	//   ....[31]....
        /*0434*/ 	.word	0x00008a50


	//   ....[32]....
        /*0438*/ 	.word	0x00008a70


	//   ....[33]....
        /*043c*/ 	.word	0x00008dc0


	//   ....[34]....
        /*0440*/ 	.word	0x00008dd0


	//   ....[35]....
        /*0444*/ 	.word	0x000094f0


	//   ....[36]....
        /*0448*/ 	.word	0x0000a690


	//   ....[37]....
        /*044c*/ 	.word	0x0000a6b0


	//   ....[38]....
        /*0450*/ 	.word	0x0000a6c0


	//   ....[39]....
        /*0454*/ 	.word	0x0000a6d0


	//   ....[40]....
        /*0458*/ 	.word	0x0000a6e0


	//   ....[41]....
        /*045c*/ 	.word	0x0000a730


	//   ....[42]....
        /*0460*/ 	.word	0x0000a770


	//   ....[43]....
        /*0464*/ 	.word	0x0000a7a0


	//   ....[44]....
        /*0468*/ 	.word	0x0000a7e0


	//   ....[45]....
        /*046c*/ 	.word	0x0000a810


	//   ....[46]....
        /*0470*/ 	.word	0x0000a860


	//   ....[47]....
        /*0474*/ 	.word	0x0000a890


	//   ....[48]....
        /*0478*/ 	.word	0x0000a8c0


	//   ....[49]....
        /*047c*/ 	.word	0x0000a8f0


	//   ....[50]....
        /*0480*/ 	.word	0x0000a920


	//   ....[51]....
        /*0484*/ 	.word	0x0000a940


	//   ....[52]....
        /*0488*/ 	.word	0x0000b100


	//   ....[53]....
        /*048c*/ 	.word	0x0000b130


	//   ....[54]....
        /*0490*/ 	.word	0x0000b160


	//   ....[55]....
        /*0494*/ 	.word	0x0000b190


	//   ....[56]....
        /*0498*/ 	.word	0x0000b1c0


	//   ....[57]....
        /*049c*/ 	.word	0x0000b210


	//   ....[58]....
        /*04a0*/ 	.word	0x0000b270


	//   ....[59]....
        /*04a4*/ 	.word	0x0000b2a0


	//   ....[60]....
        /*04a8*/ 	.word	0x0000b2d0


	//   ....[61]....
        /*04ac*/ 	.word	0x0000b340


	//   ....[62]....
        /*04b0*/ 	.word	0x0000b380


	//   ....[63]....
        /*04b4*/ 	.word	0x0000b3a0


	//   ....[64]....
        /*04b8*/ 	.word	0x0000b3d0


	//   ....[65]....
        /*04bc*/ 	.word	0x0000b440


	//   ....[66]....
        /*04c0*/ 	.word	0x0000b450


	//   ....[67]....
        /*04c4*/ 	.word	0x0000b480


	//   ....[68]....
        /*04c8*/ 	.word	0x0000b4d0


	//   ....[69]....
        /*04cc*/ 	.word	0x0000b540


	//   ....[70]....
        /*04d0*/ 	.word	0x0000b580


	//   ....[71]....
        /*04d4*/ 	.word	0x0000b5a0


	//   ....[72]....
        /*04d8*/ 	.word	0x0000b5d0


	//   ....[73]....
        /*04dc*/ 	.word	0x0000b5e0


	//   ....[74]....
        /*04e0*/ 	.word	0x0000b620


	//   ....[75]....
        /*04e4*/ 	.word	0x0000b6a0


	//   ....[76]....
        /*04e8*/ 	.word	0x0000bdc0


	//   ....[77]....
        /*04ec*/ 	.word	0x0000bdf0


	//   ....[78]....
        /*04f0*/ 	.word	0x0000be00


	//   ....[79]....
        /*04f4*/ 	.word	0x0000be40


	//   ....[80]....
        /*04f8*/ 	.word	0x0000be50


	//   ....[81]....
        /*04fc*/ 	.word	0x0000be90


	//   ....[82]....
        /*0500*/ 	.word	0x0000bea0


	//   ....[83]....
        /*0504*/ 	.word	0x0000bee0


	//   ....[84]....
        /*0508*/ 	.word	0x0000bef0


	//   ....[85]....
        /*050c*/ 	.word	0x0000bf30


	//   ....[86]....
        /*0510*/ 	.word	0x0000bf40


	//   ....[87]....
        /*0514*/ 	.word	0x0000bf80


	//   ....[88]....
        /*0518*/ 	.word	0x0000bf90


	//   ....[89]....
        /*051c*/ 	.word	0x0000bfd0


	//   ....[90]....
        /*0520*/ 	.word	0x0000bfe0


	//   ....[91]....
        /*0524*/ 	.word	0x0000bff0


	//   ....[92]....
        /*0528*/ 	.word	0x0000c250


	//   ....[93]....
        /*052c*/ 	.word	0x0000c280


	//   ....[94]....
        /*0530*/ 	.word	0x0000c290


	//   ....[95]....
        /*0534*/ 	.word	0x0000c2a0


	//   ....[96]....
        /*0538*/ 	.word	0x0000c2b0


	//   ....[97]....
        /*053c*/ 	.word	0x0000c2c0


	//   ....[98]....
        /*0540*/ 	.word	0x0000c2e0


	//   ....[99]....
        /*0544*/ 	.word	0x0000c330


	//   ....[100]....
        /*0548*/ 	.word	0x0000c350


	//   ....[101]....
        /*054c*/ 	.word	0x0000c390


	//   ....[102]....
        /*0550*/ 	.word	0x0000c3b0


	//   ....[103]....
        /*0554*/ 	.word	0x0000c3f0


	//   ....[104]....
        /*0558*/ 	.word	0x0000c410


	//   ....[105]....
        /*055c*/ 	.word	0x0000c450


	//   ....[106]....
        /*0560*/ 	.word	0x0000c470


	//   ....[107]....
        /*0564*/ 	.word	0x0000c4a0


	//   ....[108]....
        /*0568*/ 	.word	0x0000c990


	//   ....[109]....
        /*056c*/ 	.word	0x0000c9c0


	//   ....[110]....
        /*0570*/ 	.word	0x0000c9f0


	//   ....[111]....
        /*0574*/ 	.word	0x0000ca20


	//   ....[112]....
        /*0578*/ 	.word	0x0000ca30


	//   ....[113]....
        /*057c*/ 	.word	0x0000ca40


	//   ....[114]....
        /*0580*/ 	.word	0x0000ca60


	//   ....[115]....
        /*0584*/ 	.word	0x0000ca80


	//   ....[116]....
        /*0588*/ 	.word	0x0000caa0


	//   ....[117]....
        /*058c*/ 	.word	0x0000cad0


	//   ....[118]....
        /*0590*/ 	.word	0x0000caf0


	//   ....[119]....
        /*0594*/ 	.word	0x0000cb10


	//   ....[120]....
        /*0598*/ 	.word	0x0000cb30


	//   ....[121]....
        /*059c*/ 	.word	0x0000cb60


	//   ....[122]....
        /*05a0*/ 	.word	0x0000cba0


	//   ....[123]....
        /*05a4*/ 	.word	0x0000cbf0


	//   ....[124]....
        /*05a8*/ 	.word	0x0000cf00


	//   ....[125]....
        /*05ac*/ 	.word	0x0000d460


	//   ....[126]....
        /*05b0*/ 	.word	0x0000d550


	//   ....[127]....
        /*05b4*/ 	.word	0x0000d5f0


	//   ....[128]....
        /*05b8*/ 	.word	0x0000d680


	//   ....[129]....
        /*05bc*/ 	.word	0x0000d740


	//   ....[130]....
        /*05c0*/ 	.word	0x0000d7a0


	//   ....[131]....
        /*05c4*/ 	.word	0x0000d840


	//   ....[132]....
        /*05c8*/ 	.word	0x0000d8a0


	//   ....[133]....
        /*05cc*/ 	.word	0x0000d980


	//   ....[134]....
        /*05d0*/ 	.word	0x0000d9f0


	//   ....[135]....
        /*05d4*/ 	.word	0x0000da90


	//   ....[136]....
        /*05d8*/ 	.word	0x0000daf0


	//   ....[137]....
        /*05dc*/ 	.word	0x0000dbc0


	//   ....[138]....
        /*05e0*/ 	.word	0x0000dc20


	//   ....[139]....
        /*05e4*/ 	.word	0x0000dcd0


	//   ....[140]....
        /*05e8*/ 	.word	0x0000dd30


	//   ....[141]....
        /*05ec*/ 	.word	0x0000ddf0


	//   ....[142]....
        /*05f0*/ 	.word	0x0000de80


	//   ....[143]....
        /*05f4*/ 	.word	0x0000dee0


	//   ....[144]....
        /*05f8*/ 	.word	0x0000dfb0


	//   ....[145]....
        /*05fc*/ 	.word	0x0000e070


	//   ....[146]....
        /*0600*/ 	.word	0x0000e0d0


	//   ....[147]....
        /*0604*/ 	.word	0x0000e190


	//   ....[148]....
        /*0608*/ 	.word	0x0000e200


	//   ....[149]....
        /*060c*/ 	.word	0x0000e2e0


	//   ....[150]....
        /*0610*/ 	.word	0x0000e340


	//   ....[151]....
        /*0614*/ 	.word	0x0000e400


	//   ....[152]....
        /*0618*/ 	.word	0x0000e470


	//   ....[153]....
        /*061c*/ 	.word	0x0000e550


	//   ....[154]....
        /*0620*/ 	.word	0x0000e5b0


	//   ....[155]....
        /*0624*/ 	.word	0x0000e670


	//   ....[156]....
        /*0628*/ 	.word	0x0000e6e0


	//   ....[157]....
        /*062c*/ 	.word	0x0000e7b0


	//   ....[158]....
        /*0630*/ 	.word	0x0000e820


	//   ....[159]....
        /*0634*/ 	.word	0x0000e8e0


	//   ....[160]....
        /*0638*/ 	.word	0x0000e940


	//   ....[161]....
        /*063c*/ 	.word	0x0000ea10


	//   ....[162]....
        /*0640*/ 	.word	0x0000ea70


	//   ....[163]....
        /*0644*/ 	.word	0x0000eb30


	//   ....[164]....
        /*0648*/ 	.word	0x0000ebb0


	//   ....[165]....
        /*064c*/ 	.word	0x0000ec60


	//   ....[166]....
        /*0650*/ 	.word	0x0000eda0


	//   ....[167]....
        /*0654*/ 	.word	0x0000ee40


	//   ....[168]....
        /*0658*/ 	.word	0x0000eee0


	//   ....[169]....
        /*065c*/ 	.word	0x0000ef70


	//   ....[170]....
        /*0660*/ 	.word	0x0000f010


	//   ....[171]....
        /*0664*/ 	.word	0x0000f0a0


	//   ....[172]....
        /*0668*/ 	.word	0x0000f140


	//   ....[173]....
        /*066c*/ 	.word	0x0000f1d0


	//   ....[174]....
        /*0670*/ 	.word	0x0000f270


	//   ....[175]....
        /*0674*/ 	.word	0x0000f300


	//   ....[176]....
        /*0678*/ 	.word	0x0000f3a0


	//   ....[177]....
        /*067c*/ 	.word	0x0000f430


	//   ....[178]....
        /*0680*/ 	.word	0x0000f4d0


	//   ....[179]....
        /*0684*/ 	.word	0x0000f560


	//   ....[180]....
        /*0688*/ 	.word	0x0000f600


	//   ....[181]....
        /*068c*/ 	.word	0x0000f690


	//   ....[182]....
        /*0690*/ 	.word	0x0000f770


	//   ....[183]....
        /*0694*/ 	.word	0x0000f820


	//   ....[184]....
        /*0698*/ 	.word	0x0000f880


	//   ....[185]....
        /*069c*/ 	.word	0x0000f930


	//   ....[186]....
        /*06a0*/ 	.word	0x0000f9c0


	//   ....[187]....
        /*06a4*/ 	.word	0x0000fa60


	//   ....[188]....
        /*06a8*/ 	.word	0x0000fae0


	//   ....[189]....
        /*06ac*/ 	.word	0x0000fb80


	//   ....[190]....
        /*06b0*/ 	.word	0x0000fc10


	//   ....[191]....
        /*06b4*/ 	.word	0x0000fcb0


	//   ....[192]....
        /*06b8*/ 	.word	0x0000fd30


	//   ....[193]....
        /*06bc*/ 	.word	0x0000fdd0


	//   ....[194]....
        /*06c0*/ 	.word	0x0000fe60


	//   ....[195]....
        /*06c4*/ 	.word	0x0000ff00


	//   ....[196]....
        /*06c8*/ 	.word	0x0000ff80


	//   ....[197]....
        /*06cc*/ 	.word	0x00010010


	//   ....[198]....
        /*06d0*/ 	.word	0x000100f0


	//   ....[199]....
        /*06d4*/ 	.word	0x00010190


	//   ....[200]....
        /*06d8*/ 	.word	0x00010230


	//   ....[201]....
        /*06dc*/ 	.word	0x000102e0


	//   ....[202]....
        /*06e0*/ 	.word	0x00010340


	//   ....[203]....
        /*06e4*/ 	.word	0x00010400


	//   ....[204]....
        /*06e8*/ 	.word	0x00010460


	//   ....[205]....
        /*06ec*/ 	.word	0x00010520


	//   ....[206]....
        /*06f0*/ 	.word	0x00010580


	//   ....[207]....
        /*06f4*/ 	.word	0x00010640


	//   ....[208]....
        /*06f8*/ 	.word	0x000106a0


	//   ....[209]....
        /*06fc*/ 	.word	0x00010760


	//   ....[210]....
        /*0700*/ 	.word	0x000107c0


	//   ....[211]....
        /*0704*/ 	.word	0x00010880


	//   ....[212]....
        /*0708*/ 	.word	0x000108e0


	//   ....[213]....
        /*070c*/ 	.word	0x00010990


	//   ....[214]....
        /*0710*/ 	.word	0x00010aa0


	//----- nvinfo : EIATTR_REG_RECONFIG
	.align		4
.L_1551:
        /*0714*/ 	.byte	0x01, 0x54
	.zero		2


	//----- nvinfo : EIATTR_SYSCALL_OFFSETS
	.align		4
        /*0718*/ 	.byte	0x04, 0x46
        /*071a*/ 	.short	(.L_1553 - .L_1552)


	//   ....[0]....
.L_1552:
        /*071c*/ 	.word	0x00001240


	//   ....[1]....
        /*0720*/ 	.word	0x00009d40


	//   ....[2]....
        /*0724*/ 	.word	0x00009e80


	//   ....[3]....
        /*0728*/ 	.word	0x00009f70


	//   ....[4]....
        /*072c*/ 	.word	0x0000aca0


	//----- nvinfo : EIATTR_MBARRIER_INSTR_OFFSETS
	.align		4
.L_1553:
        /*0730*/ 	.byte	0x04, 0x39
        /*0732*/ 	.short	(.L_1555 - .L_1554)


	//   ....[0]....
.L_1554:
        /*0734*/ 	.word	0x00000180
        /*0738*/ 	.word	0x000000ff
        /*073c*/ 	.word	0x00016800
        /*0740*/ 	.short	0x0100
        /*0742*/ 	.byte	0x08
	.zero		1


	//   ....[1]....
        /*0744*/ 	.word	0x00000190
        /*0748*/ 	.word	0x000000ff
        /*074c*/ 	.word	0x00016820
        /*0750*/ 	.short	0x0100
        /*0752*/ 	.byte	0x08
	.zero		1


	//   ....[2]....
        /*0754*/ 	.word	0x00000280
        /*0758*/ 	.word	0x000000ff
        /*075c*/ 	.word	0x00016830
        /*0760*/ 	.short	0x0100
        /*0762*/ 	.byte	0x08
	.zero		1


	//   ....[3]....
        /*0764*/ 	.word	0x00000290
        /*0768*/ 	.word	0x000000ff
        /*076c*/ 	.word	0x00016840
        /*0770*/ 	.short	0x0100
        /*0772*/ 	.byte	0x08
	.zero		1


	//   ....[4]....
        /*0774*/ 	.word	0x000002a0
        /*0778*/ 	.word	0x000000ff
        /*077c*/ 	.word	0x00016838
        /*0780*/ 	.short	0x0100
        /*0782*/ 	.byte	0x08
	.zero		1


	//   ....[5]....
        /*0784*/ 	.word	0x000002b0
        /*0788*/ 	.word	0x000000ff
        /*078c*/ 	.word	0x00016848
        /*0790*/ 	.short	0x0100
        /*0792*/ 	.byte	0x08
	.zero		1


	//   ....[6]....
        /*0794*/ 	.word	0x000003e0
        /*0798*/ 	.word	0x000000ff
        /*079c*/ 	.word	0x00016850
        /*07a0*/ 	.short	0x0100
        /*07a2*/ 	.byte	0x08
	.zero		1


	//   ....[7]....
        /*07a4*/ 	.word	0x000003f0
        /*07a8*/ 	.word	0x000000ff
        /*07ac*/ 	.word	0x00016860
        /*07b0*/ 	.short	0x0100
        /*07b2*/ 	.byte	0x08
	.zero		1


	//   ....[8]....
        /*07b4*/ 	.word	0x00000400
        /*07b8*/ 	.word	0x000000ff
        /*07bc*/ 	.word	0x00016858
        /*07c0*/ 	.short	0x0100
        /*07c2*/ 	.byte	0x08
	.zero		1


	//   ....[9]....
        /*07c4*/ 	.word	0x00000410
        /*07c8*/ 	.word	0x000000ff
        /*07cc*/ 	.word	0x00016868
        /*07d0*/ 	.short	0x0100
        /*07d2*/ 	.byte	0x08
	.zero		1


	//   ....[10]....
        /*07d4*/ 	.word	0x00000500
        /*07d8*/ 	.word	0x000000ff
        /*07dc*/ 	.word	0x00016870
        /*07e0*/ 	.short	0x0100
        /*07e2*/ 	.byte	0x06
	.zero		1


	//   ....[11]....
        /*07e4*/ 	.word	0x00000510
        /*07e8*/ 	.word	0x000000ff
        /*07ec*/ 	.word	0x00016880
        /*07f0*/ 	.short	0x0100
        /*07f2*/ 	.byte	0x06
	.zero		1


	//   ....[12]....
        /*07f4*/ 	.word	0x00000520
        /*07f8*/ 	.word	0x000000ff
        /*07fc*/ 	.word	0x00016878
        /*0800*/ 	.short	0x0100
        /*0802*/ 	.byte	0x06
	.zero		1


	//   ....[13]....
        /*0804*/ 	.word	0x00000530
        /*0808*/ 	.word	0x000000ff
        /*080c*/ 	.word	0x00016888
        /*0810*/ 	.short	0x0100
        /*0812*/ 	.byte	0x06
	.zero		1


	//   ....[14]....
        /*0814*/ 	.word	0x00000660
        /*0818*/ 	.word	0x000000ff
        /*081c*/ 	.word	0x00016890
        /*0820*/ 	.short	0x0100
        /*0822*/ 	.byte	0x08
	.zero		1


	//   ....[15]....
        /*0824*/ 	.word	0x00000670
        /*0828*/ 	.word	0x000000ff
        /*082c*/ 	.word	0x000168a0
        /*0830*/ 	.short	0x0100
        /*0832*/ 	.byte	0x08
	.zero		1


	//   ....[16]....
        /*0834*/ 	.word	0x00000680
        /*0838*/ 	.word	0x000000ff
        /*083c*/ 	.word	0x00016898
        /*0840*/ 	.short	0x0100
        /*0842*/ 	.byte	0x08
	.zero		1


	//   ....[17]....
        /*0844*/ 	.word	0x00000690
        /*0848*/ 	.word	0x000000ff
        /*084c*/ 	.word	0x000168a8
        /*0850*/ 	.short	0x0100
        /*0852*/ 	.byte	0x08
	.zero		1


	//   ....[18]....
        /*0854*/ 	.word	0x000007d0
        /*0858*/ 	.word	0x000000ff
        /*085c*/ 	.word	0x000168b0
        /*0860*/ 	.short	0x0100
        /*0862*/ 	.byte	0x08
	.zero		1


	//   ....[19]....
        /*0864*/ 	.word	0x000007e0
        /*0868*/ 	.word	0x000000ff
        /*086c*/ 	.word	0x000168c0
        /*0870*/ 	.short	0x0100
        /*0872*/ 	.byte	0x08
	.zero		1


	//   ....[20]....
        /*0874*/ 	.word	0x000007f0
        /*0878*/ 	.word	0x000000ff
        /*087c*/ 	.word	0x000168b8
        /*0880*/ 	.short	0x0100
        /*0882*/ 	.byte	0x08
	.zero		1


	//   ....[21]....
        /*0884*/ 	.word	0x00000800
        /*0888*/ 	.word	0x000000ff
        /*088c*/ 	.word	0x000168c8
        /*0890*/ 	.short	0x0100
        /*0892*/ 	.byte	0x08
	.zero		1


	//   ....[22]....
        /*0894*/ 	.word	0x00001260
        /*0898*/ 	.word	0x000000ff
        /*089c*/ 	.word	0x00016800
        /*08a0*/ 	.short	0x010a
        /*08a2*/ 	.byte	0x2a
	.zero		1


	//   ....[23]....
        /*08a4*/ 	.word	0x000012d0
        /*08a8*/ 	.word	0x000000ff
        /*08ac*/ 	.word	0x00016830
        /*08b0*/ 	.short	0x010a
        /*08b2*/ 	.byte	0x2a
	.zero		1


	//   ....[24]....
        /*08b4*/ 	.word	0x00001330
        /*08b8*/ 	.word	0x000000ff
        /*08bc*/ 	.word	0x00016830
        /*08c0*/ 	.short	0x010a
        /*08c2*/ 	.byte	0x2a
	.zero		1


	//   ....[25]....
        /*08c4*/ 	.word	0x000017e0
        /*08c8*/ 	.word	0x000000ff
        /*08cc*/ 	.word	0x00000000
        /*08d0*/ 	.short	0x0101
        /*08d2*/ 	.byte	0x06
	.zero		1


	//   ....[26]....
        /*08d4*/ 	.word	0x00003720
        /*08d8*/ 	.word	0x000000ff
        /*08dc*/ 	.word	0x00016830
        /*08e0*/ 	.short	0x010a
        /*08e2*/ 	.byte	0x04
	.zero		1


	//   ....[27]....
        /*08e4*/ 	.word	0x00003760
        /*08e8*/ 	.word	0x000000ff
        /*08ec*/ 	.word	0x00016830
        /*08f0*/ 	.short	0x010a
        /*08f2*/ 	.byte	0x04
	.zero		1


	//   ....[28]....
        /*08f4*/ 	.word	0x00003990
        /*08f8*/ 	.word	0x000000ff
        /*08fc*/ 	.word	0x00016850
        /*0900*/ 	.short	0x010a
        /*0902*/ 	.byte	0x0a
	.zero		1


	//   ....[29]....
        /*0904*/ 	.word	0x000039d0
        /*0908*/ 	.word	0x000000ff
        /*090c*/ 	.word	0x00016850
        /*0910*/ 	.short	0x010a
        /*0912*/ 	.byte	0x0a
	.zero		1


	//   ....[30]....
        /*0914*/ 	.word	0x00003e30
        /*0918*/ 	.word	0x000000ff
        /*091c*/ 	.word	0x00000000
        /*0920*/ 	.short	0x0101
        /*0922*/ 	.byte	0x07
	.zero		1


	//   ....[31]....
        /*0924*/ 	.word	0x00005920
        /*0928*/ 	.word	0x000000ff
        /*092c*/ 	.word	0x00000000
        /*0930*/ 	.short	0x0101
        /*0932*/ 	.byte	0x06
	.zero		1


	//   ....[32]....
        /*0934*/ 	.word	0x00005e50
        /*0938*/ 	.word	0x000000ff
        /*093c*/ 	.word	0x00016830
        /*0940*/ 	.short	0x010a
        /*0942*/ 	.byte	0x0a
	.zero		1


	//   ....[33]....
        /*0944*/ 	.word	0x00005e90
        /*0948*/ 	.word	0x000000ff
        /*094c*/ 	.word	0x00016830
        /*0950*/ 	.short	0x010a
        /*0952*/ 	.byte	0x0a
	.zero		1


	//   ....[34]....
        /*0954*/ 	.word	0x00006080
        /*0958*/ 	.word	0x000000ff
        /*095c*/ 	.word	0x00016850
        /*0960*/ 	.short	0x010a
        /*0962*/ 	.byte	0x0a
	.zero		1


	//   ....[35]....
        /*0964*/ 	.word	0x000060c0
        /*0968*/ 	.word	0x000000ff
        /*096c*/ 	.word	0x00016850
        /*0970*/ 	.short	0x010a
        /*0972*/ 	.byte	0x0a
	.zero		1


	//   ....[36]....
        /*0974*/ 	.word	0x00006490
        /*0978*/ 	.word	0x000000ff
        /*097c*/ 	.word	0x00000000
        /*0980*/ 	.short	0x0101
        /*0982*/ 	.byte	0x07
	.zero		1


	//   ....[37]....
        /*0984*/ 	.word	0x00007640
        /*0988*/ 	.word	0x000000ff
        /*098c*/ 	.word	0x00000000
        /*0990*/ 	.short	0x0101
        /*0992*/ 	.byte	0x06
	.zero		1


	//   ....[38]....
        /*0994*/ 	.word	0x00007a60
        /*0998*/ 	.word	0x000000ff
        /*099c*/ 	.word	0x00016850
        /*09a0*/ 	.short	0x010a
        /*09a2*/ 	.byte	0x07
	.zero		1


	//   ....[39]....
        /*09a4*/ 	.word	0x00007aa0
        /*09a8*/ 	.word	0x000000ff
        /*09ac*/ 	.word	0x00016850
        /*09b0*/ 	.short	0x010a
        /*09b2*/ 	.byte	0x07
	.zero		1


	//   ....[40]....
        /*09b4*/ 	.word	0x00008050
        /*09b8*/ 	.word	0x000000ff
        /*09bc*/ 	.word	0x00000000
        /*09c0*/ 	.short	0x0101
        /*09c2*/ 	.byte	0x04
	.zero		1


	//   ....[41]....
        /*09c4*/ 	.word	0x00008a80
        /*09c8*/ 	.word	0x000000ff
        /*09cc*/ 	.word	0x00000000
        /*09d0*/ 	.short	0x0101
        /*09d2*/ 	.byte	0x04
	.zero		1


	//   ....[42]....
        /*09d4*/ 	.word	0x0000a310
        /*09d8*/ 	.word	0x000000ff
        /*09dc*/ 	.word	0x00016840
        /*09e0*/ 	.short	0x010a
        /*09e2*/ 	.byte	0x2f
	.zero		1


	//   ....[43]....
        /*09e4*/ 	.word	0x0000aa40
        /*09e8*/ 	.word	0x000000ff
        /*09ec*/ 	.word	0x00016830
        /*09f0*/ 	.short	0x0107
        /*09f2*/ 	.byte	0x2f
	.zero		1


	//   ....[44]....
        /*09f4*/ 	.word	0x0000aad0
        /*09f8*/ 	.word	0x000000ff
        /*09fc*/ 	.word	0x00016830
        /*0a00*/ 	.short	0x0101
        /*0a02*/ 	.byte	0x2f
	.zero		1


	//   ....[45]....
        /*0a04*/ 	.word	0x0000b790
        /*0a08*/ 	.word	0x000000ff
        /*0a0c*/ 	.word	0x00016800
        /*0a10*/ 	.short	0x0107
        /*0a12*/ 	.byte	0x2f
	.zero		1


	//   ....[46]....
        /*0a14*/ 	.word	0x0000b7d0
        /*0a18*/ 	.word	0x000000ff
        /*0a1c*/ 	.word	0x00016800
        /*0a20*/ 	.short	0x0101
        /*0a22*/ 	.byte	0x2f
	.zero		1


	//   ....[47]....
        /*0a24*/ 	.word	0x0000b7e0
        /*0a28*/ 	.word	0x000000ff
        /*0a2c*/ 	.word	0x00016820
        /*0a30*/ 	.short	0x010a
        /*0a32*/ 	.byte	0x2f
	.zero		1


	//   ....[48]....
        /*0a34*/ 	.word	0x0000bbc0
        /*0a38*/ 	.word	0x00000007
        /*0a3c*/ 	.word	0x00016840
        /*0a40*/ 	.short	0x010a
        /*0a42*/ 	.byte	0x3f
	.zero		1


	//   ....[49]....
        /*0a44*/ 	.word	0x0000c0b0
        /*0a48*/ 	.word	0x00000007
        /*0a4c*/ 	.word	0x00016830
        /*0a50*/ 	.short	0x0107
        /*0a52*/ 	.byte	0x3f
	.zero		1


	//   ....[50]....
        /*0a54*/ 	.word	0x0000c180
        /*0a58*/ 	.word	0x00000007
        /*0a5c*/ 	.word	0x00016830
        /*0a60*/ 	.short	0x0101
        /*0a62*/ 	.byte	0x3f
	.zero		1


	//   ....[51]....
        /*0a64*/ 	.word	0x0000c1e0
        /*0a68*/ 	.word	0x00000007
        /*0a6c*/ 	.word	0x00016860
        /*0a70*/ 	.short	0x010a
        /*0a72*/ 	.byte	0x3f
	.zero		1


	//   ....[52]....
        /*0a74*/ 	.word	0x0000c5d0
        /*0a78*/ 	.word	0x00000007
        /*0a7c*/ 	.word	0x00016850
        /*0a80*/ 	.short	0x0107
        /*0a82*/ 	.byte	0x3f
	.zero		1


	//   ....[53]....
        /*0a84*/ 	.word	0x0000c760
        /*0a88*/ 	.word	0x00000007
        /*0a8c*/ 	.word	0x00016850
        /*0a90*/ 	.short	0x0101
        /*0a92*/ 	.byte	0x3f
	.zero		1


	//   ....[54]....
        /*0a94*/ 	.word	0x0000c900
        /*0a98*/ 	.word	0x00000000
        /*0a9c*/ 	.word	0x00016860
        /*0aa0*/ 	.short	0x010a
        /*0aa2*/ 	.byte	0x3f
	.zero		1


	//   ....[55]....
        /*0aa4*/ 	.word	0x0000cd20
        /*0aa8*/ 	.word	0x00000000
        /*0aac*/ 	.word	0x00016850
        /*0ab0*/ 	.short	0x0107
        /*0ab2*/ 	.byte	0x3f
	.zero		1


	//   ....[56]....
        /*0ab4*/ 	.word	0x0000ce00
        /*0ab8*/ 	.word	0x00000000
        /*0abc*/ 	.word	0x00016850
        /*0ac0*/ 	.short	0x0101
        /*0ac2*/ 	.byte	0x3f
	.zero		1


	//   ....[57]....
        /*0ac4*/ 	.word	0x0000ce90
        /*0ac8*/ 	.word	0x00000007
        /*0acc*/ 	.word	0x00016820
        /*0ad0*/ 	.short	0x010a
        /*0ad2*/ 	.byte	0x3f
	.zero		1


	//   ....[58]....
        /*0ad4*/ 	.word	0x0000cff0
        /*0ad8*/ 	.word	0x00000005
        /*0adc*/ 	.word	0x00016840
        /*0ae0*/ 	.short	0x010a
        /*0ae2*/ 	.byte	0x3f
	.zero		1


	//   ....[59]....
        /*0ae4*/ 	.word	0x0000d090
        /*0ae8*/ 	.word	0x00000003
        /*0aec*/ 	.word	0x00016840
        /*0af0*/ 	.short	0x010a
        /*0af2*/ 	.byte	0x3f
	.zero		1


	//   ....[60]....
        /*0af4*/ 	.word	0x0000d0d0
        /*0af8*/ 	.word	0x00000005
        /*0afc*/ 	.word	0x00016860
        /*0b00*/ 	.short	0x010a
        /*0b02*/ 	.byte	0x3f
	.zero		1


	//   ....[61]....
        /*0b04*/ 	.word	0x0000d110
        /*0b08*/ 	.word	0x00000003
        /*0b0c*/ 	.word	0x00016860
        /*0b10*/ 	.short	0x010a
        /*0b12*/ 	.byte	0x3f
	.zero		1


	//   ....[62]....
        /*0b14*/ 	.word	0x0000d180
        /*0b18*/ 	.word	0x00000003
        /*0b1c*/ 	.word	0x00016800
        /*0b20*/ 	.short	0x010a
        /*0b22*/ 	.byte	0x3f
	.zero		1


	//   ....[63]....
        /*0b24*/ 	.word	0x0000d1e0
        /*0b28*/ 	.word	0x00000003
        /*0b2c*/ 	.word	0x00016830
        /*0b30*/ 	.short	0x010a
        /*0b32*/ 	.byte	0x3f
	.zero		1


	//   ....[64]....
        /*0b34*/ 	.word	0x0000d240
        /*0b38*/ 	.word	0x0000000b
        /*0b3c*/ 	.word	0x00016830
        /*0b40*/ 	.short	0x010a
        /*0b42*/ 	.byte	0x3f
	.zero		1


	//   ....[65]....
        /*0b44*/ 	.word	0x0000d2a0
        /*0b48*/ 	.word	0x0000000b
        /*0b4c*/ 	.word	0x00016850
        /*0b50*/ 	.short	0x010a
        /*0b52*/ 	.byte	0x3f
	.zero		1


	//   ....[66]....
        /*0b54*/ 	.word	0x0000d300
        /*0b58*/ 	.word	0x0000000b
        /*0b5c*/ 	.word	0x00016830
        /*0b60*/ 	.short	0x010a
        /*0b62*/ 	.byte	0x3f
	.zero		1


	//   ....[67]....
        /*0b64*/ 	.word	0x0000d360
        /*0b68*/ 	.word	0x0000000b
        /*0b6c*/ 	.word	0x00016850
        /*0b70*/ 	.short	0x010a
        /*0b72*/ 	.byte	0x3f
	.zero		1


	//   ....[68]....
        /*0b74*/ 	.word	0x0000d3c0
        /*0b78*/ 	.word	0x00000006
        /*0b7c*/ 	.word	0x00016850
        /*0b80*/ 	.short	0x010a
        /*0b82*/ 	.byte	0x3f
	.zero		1


	//   ....[69]....
        /*0b84*/ 	.word	0x0000d4a0
        /*0b88*/ 	.word	0x00000003
        /*0b8c*/ 	.word	0x00016840
        /*0b90*/ 	.short	0x010a
        /*0b92*/ 	.byte	0x3f
	.zero		1


	//   ....[70]....
        /*0b94*/ 	.word	0x0000eca0
        /*0b98*/ 	.word	0x00000003
        /*0b9c*/ 	.word	0x00016820
        /*0ba0*/ 	.short	0x010a
        /*0ba2*/ 	.byte	0x3f
	.zero		1


	//   ....[71]....
        /*0ba4*/ 	.word	0x0000ecf0
        /*0ba8*/ 	.word	0x00000007
        /*0bac*/ 	.word	0x00016840
        /*0bb0*/ 	.short	0x010a
        /*0bb2*/ 	.byte	0x3f
	.zero		1


	//   ....[72]....
        /*0bb4*/ 	.word	0x0000f6c0
        /*0bb8*/ 	.word	0x00000007
        /*0bbc*/ 	.word	0x00016860
        /*0bc0*/ 	.short	0x010a
        /*0bc2*/ 	.byte	0x3f
	.zero		1


	//   ....[73]....
        /*0bc4*/ 	.word	0x00010040
        /*0bc8*/ 	.word	0x00000000
        /*0bcc*/ 	.word	0x00016860
        /*0bd0*/ 	.short	0x010a
        /*0bd2*/ 	.byte	0x3f
	.zero		1


	//   ....[74]....
        /*0bd4*/ 	.word	0x000109c0
        /*0bd8*/ 	.word	0x00000007
        /*0bdc*/ 	.word	0x00016820
        /*0be0*/ 	.short	0x010a
        /*0be2*/ 	.byte	0x3f
	.zero		1


	//   ....[75]....
        /*0be4*/ 	.word	0x00010b60
        /*0be8*/ 	.word	0x00000005
        /*0bec*/ 	.word	0x00016840
        /*0bf0*/ 	.short	0x010a
        /*0bf2*/ 	.byte	0x3f
	.zero		1


	//   ....[76]....
        /*0bf4*/ 	.word	0x00010bb0
        /*0bf8*/ 	.word	0x00000003
        /*0bfc*/ 	.word	0x00016840
        /*0c00*/ 	.short	0x010a
        /*0c02*/ 	.byte	0x3f
	.zero		1


	//   ....[77]....
        /*0c04*/ 	.word	0x00010c00
        /*0c08*/ 	.word	0x00000005
        /*0c0c*/ 	.word	0x00016860
        /*0c10*/ 	.short	0x010a
        /*0c12*/ 	.byte	0x3f
	.zero		1


	//----- nvinfo : EIATTR_NUM_MBARRIERS
	.align		4
.L_1555:
        /*0c14*/ 	.byte	0x03, 0x38
        /*0c16*/ 	.short	0x0016


	//----- nvinfo : EIATTR_EXIT_INSTR_OFFSETS
	.align		4
        /*0c18*/ 	.byte	0x04, 0x1c
        /*0c1a*/ 	.short	(.L_1557 - .L_1556)


	//   ....[0]....
.L_1556:
        /*0c1c*/ 	.word	0x0000d160


	//----- nvinfo : EIATTR_MAX_THREADS
	.align		4
.L_1557:
        /*0c20*/ 	.byte	0x04, 0x05
        /*0c22*/ 	.short	(.L_1559 - .L_1558)
.L_1558:
        /*0c24*/ 	.word	0x00000200
        /*0c28*/ 	.word	0x00000001
        /*0c2c*/ 	.word	0x00000001


	//----- nvinfo : EIATTR_CRS_STACK_SIZE
	.align		4
.L_1559:
        /*0c30*/ 	.byte	0x04, 0x1e
        /*0c32*/ 	.short	(.L_1561 - .L_1560)
.L_1560:
        /*0c34*/ 	.word	0x00000000


	//----- nvinfo : EIATTR_CBANK_PARAM_SIZE
	.align		4
.L_1561:
        /*0c38*/ 	.byte	0x03, 0x19
        /*0c3a*/ 	.short	0x0a70


	//----- nvinfo : EIATTR_PARAM_CBANK
	.align		4
        /*0c3c*/ 	.byte	0x04, 0x0a
        /*0c3e*/ 	.short	(.L_1563 - .L_1562)
	.align		4
.L_1562:
        /*0c40*/ 	.word	index@(.nv.constant0._ZN7cutlass13device_kernelIN5flash11enable_sm90INS1_16FlashAttnFwdSm90INS1_25CollectiveMainloopFwdSm90ILi2EN4cute5tupleIJNS5_1CILi1EEES8_S8_EEENS6_IJNS7_ILi192EEENS7_ILi128EEENS7_ILi64EEEEEELi64ENS_10bfloat16_tEfNS_4arch4Sm90ELb1ELb0ELb0ELb0ELb1ELb0ELb0ELb1ELb1ELb1ELb1ELb0EEENS1_21CollectiveEpilogueFwdINS6_IJSA_SC_SB_EEES9_SE_SG_Li384ELb0ELb1ELb1ELb0EEENS1_19SingleTileSchedulerILb0ELb1ELb1ELi192EEEEEEEEEvNT_6ParamsE)
        /*0c44*/ 	.short	0x0210
        /*0c46*/ 	.short	0x0a70


	//----- nvinfo : EIATTR_SW_WAR
	.align		4
.L_1563:
        /*0c48*/ 	.byte	0x04, 0x36
        /*0c4a*/ 	.short	(.L_1565 - .L_1564)
.L_1564:
        /*0c4c*/ 	.word	0x00000008
.L_1565:


//--------------------- .nv.info._ZN7cutlass13device_kernelIN5flash11enable_sm90INS1_16FlashAttnFwdSm90INS1_25CollectiveMainloopFwdSm90ILi2EN4cute5tupleIJNS5_1CILi1EEES8_S8_EEENS6_IJNS7_ILi192EEENS7_ILi128EEENS7_ILi64EEEEEELi64ENS_10bfloat16_tEfNS_4arch4Sm90ELb1ELb0ELb0ELb1ELb1ELb0ELb0ELb1ELb1ELb1ELb1ELb0EEENS1_21CollectiveEpilogueFwdINS6_IJSA_SC_SB_EEES9_SE_SG_Li384ELb1ELb1ELb1ELb0EEENS1_36VarlenDynamicPersistentTileSchedulerILi192ELi128ELi384ELi128ELb1ELb1ELb1ELb1ELb1ELb1EEEEEEEEEvNT_6ParamsE --------------------------
	.section	.nv.info._ZN7cutlass13device_kernelIN5flash11enable_sm90INS1_16FlashAttnFwdSm90INS1_25CollectiveMainloopFwdSm90ILi2EN4cute5tupleIJNS5_1CILi1EEES8_S8_EEENS6_IJNS7_ILi192EEENS7_ILi128EEENS7_ILi64EEEEEELi64ENS_10bfloat16_tEfNS_4arch4Sm90ELb1ELb0ELb0ELb1ELb1ELb0ELb0ELb1ELb1ELb1ELb1ELb0EEENS1_21CollectiveEpilogueFwdINS6_IJSA_SC_SB_EEES9_SE_SG_Li384ELb1ELb1ELb1ELb0EEENS1_36VarlenDynamicPersistentTileSchedulerILi192ELi128ELi384ELi128ELb1ELb1ELb1ELb1ELb1ELb1EEEEEEEEEvNT_6ParamsE,"",@"SHT_CUDA_INFO"
	.sectionflags	@""
	.align	4


	//----- nvinfo : EIATTR_CUDA_API_VERSION
	.align		4
        /*0000*/ 	.byte	0x04, 0x37
        /*0002*/ 	.short	(.L_1567 - .L_1566)
.L_1566:
        /*0004*/ 	.word	0x00000082


	//----- nvinfo : EIATTR_KPARAM_INFO
	.align		4
.L_1567:
        /*0008*/ 	.byte	0x04, 0x17
        /*000a*/ 	.short	(.L_1569 - .L_1568)
.L_1568:
        /*000c*/ 	.word	0x00000000
        /*0010*/ 	.short	0x0000
        /*0012*/ 	.short	0x0070
        /*0014*/ 	.byte	0x00, 0xf0, 0x01, 0x2a


	//----- nvinfo : EIATTR_SPARSE_MMA_MASK
	.align		4
.L_1569:
        /*0018*/ 	.byte	0x03, 0x50
        /*001a*/ 	.short	0x0000


	//----- nvinfo : EIATTR_MAXREG_COUNT
	.align		4
        /*001c*/ 	.byte	0x03, 0x1b
        /*001e*/ 	.short	0x0080


	//----- nvinfo : EIATTR_NUM_BARRIERS
	.align		4
        /*0020*/ 	.byte	0x02, 0x4c
        /*0022*/ 	.byte	0x10
	.zero		1


	//----- nvinfo : EIATTR_EXTERNS
	.align		4
        /*0024*/ 	.byte	0x04, 0x0f
        /*0026*/ 	.short	(.L_1571 - .L_1570)


	//   ....[0]....
	.align		4
.L_1570:
        /*0028*/ 	.word	index@(__assertfail)


	//----- nvinfo : EIATTR_ANNOTATIONS
	.align		4
.L_1571:
        /*002c*/ 	.byte	0x04, 0x55
        /*002e*/ 	.short	(.L_1573 - .L_1572)


	//   ....[0]....
.L_1572:
        /* <DEDUP_REMOVED lines=30> */


	//----- nvinfo : EIATTR_MERCURY_ISA_VERSION
	.align		4
.L_1573:
        /*0200*/ 	.byte	0x03, 0x5f
        /*0202*/ 	.short	0x0101


	//----- nvinfo : EIATTR_UNUSED_LOAD_BYTE_OFFSET
	.align		4
        /*0204*/ 	.byte	0x04, 0x44
        /*0206*/ 	.short	(.L_1575 - .L_1574)


	//   ....[0]....
.L_1574:
        /*0208*/ 	.word	0x00000970
        /*020c*/ 	.word	0x0000fff0


	//   ....[1]....
        /*0210*/ 	.word	0x000088d0
        /*0214*/ 	.word	0x0000fff0


	//----- nvinfo : EIATTR_INT_WARP_WIDE_INSTR_OFFSETS
	.align		4
.L_1575:
        /*0218*/ 	.byte	0x04, 0x31
        /*021a*/ 	.short	(.L_1577 - .L_1576)


	//   ....[0]....
.L_1576:
        /*021c*/ 	.word	0x000000c0


	//   ....[1]....
        /*0220*/ 	.word	0x000000d0


	//   ....[2]....
        /*0224*/ 	.word	0x00000170


	//   ....[3]....
        /*0228*/ 	.word	0x0000c670


	//   ....[4]....
        /*022c*/ 	.word	0x0000c700


	//   ....[5]....
        /*0230*/ 	.word	0x0000f810


	//   ....[6]....
        /*0234*/ 	.word	0x0000f8a0


	//----- nvinfo : EIATTR_COOP_GROUP_MASK_REGIDS
	.align		4
.L_1577:
        /*0238*/ 	.byte	0x04, 0x29
        /*023a*/ 	.short	(.L_1579 - .L_1578)


	//   ....[0]....
.L_1578:
        /*023c*/ 	.word	0xffffffff


	//   ....[1]....
        /*0240*/ 	.word	0xffffffff


	//   ....[2]....
        /*0244*/ 	.word	0xffffffff


	//   ....[3]....
        /*0248*/ 	.word	0xffffffff


	//   ....[4]....
        /*024c*/ 	.word	0xffffffff


	//   ....[5]....
        /*0250*/ 	.word	0xffffffff


	//   ....[6]....
        /*0254*/ 	.word	0xffffffff


	//   ....[7]....
        /*0258*/ 	.word	0xffffffff


	//   ....[8]....
        /*025c*/ 	.word	0xffffffff


	//   ....[9]....
        /*0260*/ 	.word	0xffffffff


	//   ....[10]....
        /*0264*/ 	.word	0xffffffff


	//   ....[11]....
        /*0268*/ 	.word	0xffffffff


	//   ....[12]....
        /*026c*/ 	.word	0xffffffff


	//   ....[13]....
        /*0270*/ 	.word	0xffffffff


	//   ....[14]....
        /*0274*/ 	.word	0xffffffff


	//   ....[15]....
        /*0278*/ 	.word	0xffffffff


	//   ....[16]....
        /*027c*/ 	.word	0xffffffff


	//   ....[17]....
        /*0280*/ 	.word	0xffffffff


	//   ....[18]....
        /*0284*/ 	.word	0xffffffff


	//   ....[19]....
        /*0288*/ 	.word	0xffffffff


	//   ....[20]....
        /*028c*/ 	.word	0xffffffff


	//   ....[21]....
        /*0290*/ 	.word	0xffffffff


	//   ....[22]....
        /*0294*/ 	.word	0xffffffff


	//   ....[23]....
        /*0298*/ 	.word	0xffffffff


	//   ....[24]....
        /*029c*/ 	.word	0xffffffff


	//   ....[25]....
        /*02a0*/ 	.word	0xffffffff


	//   ....[26]....
        /*02a4*/ 	.word	0xffffffff


	//   ....[27]....
        /*02a8*/ 	.word	0xffffffff


	//   ....[28]....
        /*02ac*/ 	.word	0xffffffff


	//   ....[29]....
        /*02b0*/ 	.word	0xffffffff


	//   ....[30]....
        /*02b4*/ 	.word	0xffffffff


	//   ....[31]....
        /*02b8*/ 	.word	0xffffffff


	//   ....[32]....
        /*02bc*/ 	.word	0xffffffff


	//   ....[33]....
        /*02c0*/ 	.word	0xffffffff


	//   ....[34]....
        /*02c4*/ 	.word	0xffffffff


	//   ....[35]....
        /*02c8*/ 	.word	0xffffffff


	//   ....[36]....
        /*02cc*/ 	.word	0xffffffff


	//   ....[37]....
        /*02d0*/ 	.word	0xffffffff


	//   ....[38]....
        /*02d4*/ 	.word	0xffffffff


	//   ....[39]....
        /*02d8*/ 	.word	0xffffffff


	//   ....[40]....
        /*02dc*/ 	.word	0xffffffff


	//   ....[41]....
        /*02e0*/ 	.word	0xffffffff


	//   ....[42]....
        /*02e4*/ 	.word	0xffffffff


	//   ....[43]....
        /*02e8*/ 	.word	0xffffffff


	//   ....[44]....
        /*02ec*/ 	.word	0xffffffff


	//   ....[45]....
        /*02f0*/ 	.word	0xffffffff


	//   ....[46]....
        /*02f4*/ 	.word	0xffffffff


	//   ....[47]....
        /*02f8*/ 	.word	0xffffffff


	//   ....[48]....
        /*02fc*/ 	.word	0xffffffff


	//   ....[49]....
        /*0300*/ 	.word	0xffffffff


	//   ....[50]....
        /*0304*/ 	.word	0xffffffff


	//   ....[51]....
        /*0308*/ 	.word	0xffffffff


	//   ....[52]....
        /*030c*/ 	.word	0xffffffff


	//   ....[53]....
        /*0310*/ 	.word	0xffffffff


	//   ....[54]....
        /*0314*/ 	.word	0xffffffff


	//   ....[55]....
        /*0318*/ 	.word	0xffffffff


	//   ....[56]....
        /*031c*/ 	.word	0xffffffff


	//   ....[57]....
        /*0320*/ 	.word	0xffffffff


	//   ....[58]....
        /*0324*/ 	.word	0xffffffff


	//   ....[59]....
        /*0328*/ 	.word	0xffffffff


	//   ....[60]....
        /*032c*/ 	.word	0xffffffff


	//   ....[61]....
        /*0330*/ 	.word	0xffffffff


	//   ....[62]....
        /*0334*/ 	.word	0xffffffff


	//   ....[63]....
        /*0338*/ 	.word	0xffffffff


	//   ....[64]....
        /*033c*/ 	.word	0xffffffff


	//   ....[65]....
        /*0340*/ 	.word	0xffffffff


	//   ....[66]....
        /*0344*/ 	.word	0xffffffff


	//   ....[67]....
        /*0348*/ 	.word	0xffffffff


	//   ....[68]....
        /*034c*/ 	.word	0xffffffff


	//   ....[69]....
        /*0350*/ 	.word	0xffffffff


	//   ....[70]....
        /*0354*/ 	.word	0xffffffff


	//   ....[71]....
        /*0358*/ 	.word	0xffffffff


	//   ....[72]....
        /*035c*/ 	.word	0xffffffff


	//   ....[73]....
        /*0360*/ 	.word	0xffffffff


	//   ....[74]....
        /*0364*/ 	.word	0xffffffff


	//   ....[75]....
        /*0368*/ 	.word	0xffffffff


	//   ....[76]....
        /*036c*/ 	.word	0xffffffff


	//   ....[77]....
        /*0370*/ 	.word	0xffffffff


	//   ....[78]....
        /*0374*/ 	.word	0xffffffff


	//   ....[79]....
        /*0378*/ 	.word	0xffffffff


	//   ....[80]....
        /*037c*/ 	.word	0xffffffff


	//   ....[81]....
        /*0380*/ 	.word	0xffffffff


	//   ....[82]....
        /*0384*/ 	.word	0xffffffff


	//   ....[83]....
        /*0388*/ 	.word	0xffffffff


	//   ....[84]....
        /*038c*/ 	.word	0xffffffff


	//   ....[85]....
        /*0390*/ 	.word	0xffffffff


	//   ....[86]....
        /*0394*/ 	.word	0xffffffff


	//   ....[87]....
        /*0398*/ 	.word	0xffffffff


	//   ....[88]....
        /*039c*/ 	.word	0xffffffff


	//   ....[89]....
        /*03a0*/ 	.word	0xffffffff


	//   ....[90]....
        /*03a4*/ 	.word	0xffffffff


	//   ....[91]....
        /*03a8*/ 	.word	0xffffffff


	//   ....[92]....
        /*03ac*/ 	.word	0xffffffff


	//   ....[93]....
        /*03b0*/ 	.word	0xffffffff


	//   ....[94]....
        /*03b4*/ 	.word	0xffffffff


	//   ....[95]....
        /*03b8*/ 	.word	0xffffffff


	//   ....[96]....
        /*03bc*/ 	.word	0xffffffff


	//   ....[97]....
        /*03c0*/ 	.word	0xffffffff


	//   ....[98]....
        /*03c4*/ 	.word	0xffffffff


	//   ....[99]....
        /*03c8*/ 	.word	0xffffffff


	//   ....[100]....
        /*03cc*/ 	.word	0xffffffff


	//   ....[101]....
        /*03d0*/ 	.word	0xffffffff


	//   ....[102]....
        /*03d4*/ 	.word	0xffffffff


	//   ....[103]....
        /*03d8*/ 	.word	0xffffffff


	//   ....[104]....
        /*03dc*/ 	.word	0xffffffff


	//   ....[105]....
        /*03e0*/ 	.word	0xffffffff


	//   ....[106]....
        /*03e4*/ 	.word	0xffffffff


	//   ....[107]....
        /*03e8*/ 	.word	0xffffffff


	//   ....[108]....
        /*03ec*/ 	.word	0xffffffff


	//   ....[109]....
        /*03f0*/ 	.word	0xffffffff


	//   ....[110]....
        /*03f4*/ 	.word	0xffffffff


	//   ....[111]....
        /*03f8*/ 	.word	0xffffffff


	//   ....[112]....
        /*03fc*/ 	.word	0xffffffff


	//   ....[113]....
        /*0400*/ 	.word	0xffffffff


	//   ....[114]....
        /*0404*/ 	.word	0xffffffff


	//   ....[115]....
        /*0408*/ 	.word	0xffffffff


	//   ....[116]....
        /*040c*/ 	.word	0xffffffff


	//   ....[117]....
        /*0410*/ 	.word	0xffffffff


	//   ....[118]....
        /*0414*/ 	.word	0xffffffff


	//   ....[119]....
        /*0418*/ 	.word	0xffffffff


	//   ....[120]....
        /*041c*/ 	.word	0xffffffff


	//   ....[121]....
        /*0420*/ 	.word	0xffffffff


	//   ....[122]....
        /*0424*/ 	.word	0xffffffff


	//   ....[123]....
        /*0428*/ 	.word	0xffffffff


	//   ....[124]....
        /*042c*/ 	.word	0xffffffff


	//   ....[125]....
        /*0430*/ 	.word	0xffffffff


	//   ....[126]....
        /*0434*/ 	.word	0xffffffff


	//   ....[127]....
        /*0438*/ 	.word	0xffffffff


	//   ....[128]....
        /*043c*/ 	.word	0xffffffff


	//   ....[129]....
        /*0440*/ 	.word	0xffffffff


	//   ....[130]....
        /*0444*/ 	.word	0xffffffff


	//   ....[131]....
        /*0448*/ 	.word	0xffffffff


	//   ....[132]....
        /*044c*/ 	.word	0xffffffff


	//   ....[133]....
        /*0450*/ 	.word	0xffffffff


	//   ....[134]....
        /*0454*/ 	.word	0xffffffff


	//   ....[135]....
        /*0458*/ 	.word	0xffffffff


	//   ....[136]....
        /*045c*/ 	.word	0xffffffff


	//   ....[137]....
        /*0460*/ 	.word	0xffffffff


	//   ....[138]....
        /*0464*/ 	.word	0xffffffff


	//   ....[139]....
        /*0468*/ 	.word	0xffffffff


	//   ....[140]....
        /*046c*/ 	.word	0xffffffff


	//   ....[141]....
        /*0470*/ 	.word	0xffffffff


	//   ....[142]....
        /*0474*/ 	.word	0xffffffff


	//   ....[143]....
        /*0478*/ 	.word	0xffffffff


	//   ....[144]....
        /*047c*/ 	.word	0xffffffff


	//   ....[145]....
        /*0480*/ 	.word	0xffffffff


	//   ....[146]....
        /*0484*/ 	.word	0xffffffff


	//   ....[147]....
        /*0488*/ 	.word	0xffffffff


	//   ....[148]....
        /*048c*/ 	.word	0xffffffff


	//   ....[149]....
        /*0490*/ 	.word	0xffffffff


	//   ....[150]....
        /*0494*/ 	.word	0xffffffff


	//   ....[151]....
        /*0498*/ 	.word	0xffffffff


	//   ....[152]....
        /*049c*/ 	.word	0xffffffff


	//   ....[153]....
        /*04a0*/ 	.word	0xffffffff


	//   ....[154]....
        /*04a4*/ 	.word	0xffffffff


	//   ....[155]....
        /*04a8*/ 	.word	0xffffffff


	//   ....[156]....
        /*04ac*/ 	.word	0xffffffff


	//   ....[157]....
        /*04b0*/ 	.word	0xffffffff


	//   ....[158]....
        /*04b4*/ 	.word	0xffffffff


	//   ....[159]....
        /*04b8*/ 	.word	0xffffffff


	//   ....[160]....
        /*04bc*/ 	.word	0xffffffff


	//   ....[161]....
        /*04c0*/ 	.word	0xffffffff


	//   ....[162]....
        /*04c4*/ 	.word	0xffffffff


	//   ....[163]....
        /*04c8*/ 	.word	0xffffffff


	//   ....[164]....
        /*04cc*/ 	.word	0xffffffff


	//   ....[165]....
        /*04d0*/ 	.word	0xffffffff


	//   ....[166]....
        /*04d4*/ 	.word	0xffffffff


	//   ....[167]....
        /*04d8*/ 	.word	0xffffffff


	//   ....[168]....
        /*04dc*/ 	.word	0xffffffff


	//   ....[169]....
        /*04e0*/ 	.word	0xffffffff


	//   ....[170]....
        /*04e4*/ 	.word	0xffffffff


	//   ....[171]....
        /*04e8*/ 	.word	0xffffffff


	//   ....[172]....
        /*04ec*/ 	.word	0xffffffff


	//   ....[173]....
        /*04f0*/ 	.word	0xffffffff


	//   ....[174]....
        /*04f4*/ 	.word	0xffffffff


	//   ....[175]....
        /*04f8*/ 	.word	0x0500000f


	//   ....[176]....
        /*04fc*/ 	.word	0x0500000f


	//   ....[177]....
        /*0500*/ 	.word	0x0500000f


	//   ....[178]....
        /*0504*/ 	.word	0x0500000f


	//   ....[179]....
        /*0508*/ 	.word	0x0500000f


	//   ....[180]....
        /*050c*/ 	.word	0x0500000f


	//   ....[181]....
        /*0510*/ 	.word	0x0500000f


	//   ....[182]....
        /*0514*/ 	.word	0x0500000f


	//   ....[183]....
        /*0518*/ 	.word	0x0500000f


	//   ....[184]....
        /*051c*/ 	.word	0x0500000f


	//   ....[185]....
        /*0520*/ 	.word	0x0500000f


	//   ....[186]....
        /*0524*/ 	.word	0x0500000f


	//   ....[187]....
        /*0528*/ 	.word	0x0500000f


	//   ....[188]....
        /*052c*/ 	.word	0x0500000f


	//   ....[189]....
        /*0530*/ 	.word	0x0500000f


	//   ....[190]....
        /*0534*/ 	.word	0x0500000f


	//   ....[191]....
        /*0538*/ 	.word	0x0500000f


	//   ....[192]....
        /*053c*/ 	.word	0x0500000f


	//   ....[193]....
        /*0540*/ 	.word	0x0500000f


	//   ....[194]....
        /*0544*/ 	.word	0x0500000f


	//   ....[195]....
        /*0548*/ 	.word	0x0500000f


	//   ....[196]....
        /*054c*/ 	.word	0x0500000f


	//   ....[197]....
        /*0550*/ 	.word	0x0500000f


	//   ....[198]....
        /*0554*/ 	.word	0x0500000f


	//   ....[199]....
        /*0558*/ 	.word	0x0500000f


	//   ....[200]....
        /*055c*/ 	.word	0x0500000f


	//   ....[201]....
        /*0560*/ 	.word	0x0500000f


	//   ....[202]....
        /*0564*/ 	.word	0x0500000f


	//   ....[203]....
        /*0568*/ 	.word	0x0500000f


	//   ....[204]....
        /*056c*/ 	.word	0x0500000f


	//   ....[205]....
        /*0570*/ 	.word	0x0500000f


	//   ....[206]....
        /*0574*/ 	.word	0x0500000f


	//   ....[207]....
        /*0578*/ 	.word	0x0500000f


	//   ....[208]....
        /*057c*/ 	.word	0x0500000f


	//   ....[209]....
        /*0580*/ 	.word	0x0500000f


	//   ....[210]....
        /*0584*/ 	.word	0x0500000f


	//   ....[211]....
        /*0588*/ 	.word	0x0500000f


	//   ....[212]....
        /*058c*/ 	.word	0x0500000f


	//   ....[213]....
        /*0590*/ 	.word	0x0500000f


	//   ....[214]....
        /*0594*/ 	.word	0x0500000f


	//   ....[215]....
        /*0598*/ 	.word	0x0500000f


	//   ....[216]....
        /*059c*/ 	.word	0x0500000f


	//   ....[217]....
        /*05a0*/ 	.word	0x0500000f


	//   ....[218]....
        /*05a4*/ 	.word	0x0500000f


	//   ....[219]....
        /*05a8*/ 	.word	0x0500000f


	//   ....[220]....
        /*05ac*/ 	.word	0x0500000f


	//   ....[221]....
        /*05b0*/ 	.word	0x0500000f


	//   ....[222]....
        /*05b4*/ 	.word	0x0500000f


	//   ....[223]....
        /*05b8*/ 	.word	0x0500000f


	//   ....[224]....
        /*05bc*/ 	.word	0x0500000f


	//   ....[225]....
        /*05c0*/ 	.word	0x0500000f


	//   ....[226]....
        /*05c4*/ 	.word	0x0500000f


	//   ....[227]....
        /*05c8*/ 	.word	0x0500000f


	//   ....[228]....
        /*05cc*/ 	.word	0x0500000f


	//   ....[229]....
        /*05d0*/ 	.word	0x0500000f


	//   ....[230]....
        /*05d4*/ 	.word	0x0500000f


	//   ....[231]....
        /*05d8*/ 	.word	0x0500000f


	//   ....[232]....
        /*05dc*/ 	.word	0x0500000f


	//   ....[233]....
        /*05e0*/ 	.word	0x0500000f


	//   ....[234]....
        /*05e4*/ 	.word	0x0500000f


	//   ....[235]....
        /*05e8*/ 	.word	0x0500000f


	//   ....[236]....
        /*05ec*/ 	.word	0x0500000f


	//   ....[237]....
        /*05f0*/ 	.word	0x0500000f


	//   ....[238]....
        /*05f4*/ 	.word	0x0500000f


	//   ....[239]....
        /*05f8*/ 	.word	0x0500000f


	//   ....[240]....
        /*05fc*/ 	.word	0x0500000f


	//   ....[241]....
        /*0600*/ 	.word	0x0500000f


	//   ....[242]....
        /*0604*/ 	.word	0x0500000f


	//   ....[243]....
        /*0608*/ 	.word	0x0500000f


	//   ....[244]....
        /*060c*/ 	.word	0x0500000f


	//   ....[245]....
        /*0610*/ 	.word	0x0500000f


	//   ....[246]....
        /*0614*/ 	.word	0x0500000f


	//   ....[247]....
        /*0618*/ 	.word	0x0500000f


	//   ....[248]....
        /*061c*/ 	.word	0x0500000f


	//   ....[249]....
        /*0620*/ 	.word	0x0500000f


	//   ....[250]....
        /*0624*/ 	.word	0x0500000f


	//   ....[251]....
        /*0628*/ 	.word	0x0500000f


	//   ....[252]....
        /*062c*/ 	.word	0x0500000f


	//   ....[253]....
        /*0630*/ 	.word	0x0500000f


	//   ....[254]....
        /*0634*/ 	.word	0x0500000f


	//   ....[255]....
        /*0638*/ 	.word	0x0500000f


	//   ....[0]....
        /*063c*/ 	.word	0x0500000f


	//   ....[1]....
        /*0640*/ 	.word	0x0500000f


	//   ....[2]....
        /*0644*/ 	.word	0x0500000f


	//   ....[3]....
        /*0648*/ 	.word	0x0500000f


	//   ....[4]....
        /*064c*/ 	.word	0x0500000f


	//   ....[5]....
        /*0650*/ 	.word	0x0500000f


	//   ....[6]....
        /*0654*/ 	.word	0x0500000f


	//   ....[7]....
        /*0658*/ 	.word	0x0500000f


	//   ....[8]....
        /*065c*/ 	.word	0x0500000f


	//   ....[9]....
        /*0660*/ 	.word	0x0500000f


	//   ....[10]....
        /*0664*/ 	.word	0x0500000f


	//   ....[11]....
        /*0668*/ 	.word	0x0500000f


	//   ....[12]....
        /*066c*/ 	.word	0x0500000f


	//   ....[13]....
        /*0670*/ 	.word	0x0500000f


	//   ....[14]....
        /*0674*/ 	.word	0x0500000f


	//   ....[15]....
        /*0678*/ 	.word	0x0500000f


	//   ....[16]....
        /*067c*/ 	.word	0x0500000f


	//   ....[17]....
        /*0680*/ 	.word	0x0500000f


	//   ....[18]....
        /*0684*/ 	.word	0x0500000f


	//   ....[19]....
        /*0688*/ 	.word	0x0500000f


	//   ....[20]....
        /*068c*/ 	.word	0x0500000f


	//   ....[21]....
        /*0690*/ 	.word	0x0500000f


	//   ....[22]....
        /*0694*/ 	.word	0x0500000f


	//   ....[23]....
        /*0698*/ 	.word	0x0500000f


	//   ....[24]....
        /*069c*/ 	.word	0x0500000f


	//   ....[25]....
        /*06a0*/ 	.word	0x0500000f


	//   ....[26]....
        /*06a4*/ 	.word	0x0500000f


	//----- nvinfo : EIATTR_COOP_GROUP_INSTR_OFFSETS
	.align		4
.L_1579:
        /*06a8*/ 	.byte	0x04, 0x28
        /*06aa*/ 	.short	(.L_1581 - .L_1580)


	//   ....[0]....
.L_1580:
        /*06ac*/ 	.word	0x00000080


	//   ....[1]....
        /*06b0*/ 	.word	0x00000090


	//   ....[2]....
        /*06b4*/ 	.word	0x000002d0


	//   ....[3]....
        /*06b8*/ 	.word	0x00000430


	//   ....[4]....
        /*06bc*/ 	.word	0x00000550


	//   ....[5]....
        /*06c0*/ 	.word	0x000006b0


	//   ....[6]....
        /*06c4*/ 	.word	0x00001910


	//   ....[7]....
        /*06c8*/ 	.word	0x00001fd0


	//   ....[8]....
        /*06cc*/ 	.word	0x00001ff0


	//   ....[9]....
        /*06d0*/ 	.word	0x00002730


	//   ....[10]....
        /*06d4*/ 	.word	0x00002800


	//   ....[11]....
        /*06d8*/ 	.word	0x000030e0


	//   ....[12]....
        /*06dc*/ 	.word	0x00003140


	//   ....[13]....
        /*06e0*/ 	.word	0x00004450


	//   ....[14]....
        /*06e4*/ 	.word	0x00004a80


	//   ....[15]....
        /*06e8*/ 	.word	0x00004ae0


	//   ....[16]....
        /*06ec*/ 	.word	0x00004b90


	//   ....[17]....
        /*06f0*/ 	.word	0x00005160


	//   ....[18]....
        /*06f4*/ 	.word	0x00005320


	//   ....[19]....
        /*06f8*/ 	.word	0x00006eb0


	//   ....[20]....
        /*06fc*/ 	.word	0x00006ec0


	//   ....[21]....
        /*0700*/ 	.word	0x00006ef0


	//   ....[22]....
        /*0704*/ 	.word	0x00006f00


	//   ....[23]....
        /*0708*/ 	.word	0x00008190


	//   ....[24]....
        /*070c*/ 	.word	0x000081c0


	//   ....[25]....
        /*0710*/ 	.word	0x00008280


	//   ....[26]....
        /*0714*/ 	.word	0x00008290


	//   ....[27]....
        /*0718*/ 	.word	0x00009150


	//   ....[28]....
        /*071c*/ 	.word	0x00009160


	//   ....[29]....
        /*0720*/ 	.word	0x00009170


	//   ....[30]....
        /*0724*/ 	.word	0x000091c0


	//   ....[31]....
        /*0728*/ 	.word	0x00009780


	//   ....[32]....
        /*072c*/ 	.word	0x000097c0


	//   ....[33]....
        /*0730*/ 	.word	0x000097e0


	//   ....[34]....
        /*0734*/ 	.word	0x00009820


	//   ....[35]....
        /*0738*/ 	.word	0x00009840


	//   ....[36]....
        /*073c*/ 	.word	0x00009850


	//   ....[37]....
        /*0740*/ 	.word	0x00009870


	//   ....[38]....
        /*0744*/ 	.word	0x00009890


	//   ....[39]....
        /*0748*/ 	.word	0x00009cb0


	//   ....[40]....
        /*074c*/ 	.word	0x00009cc0


	//   ....[41]....
        /*0750*/ 	.word	0x00009ef0


	//   ....[42]....
        /*0754*/ 	.word	0x00009f00


	//   ....[43]....
        /*0758*/ 	.word	0x0000aa10


	//   ....[44]....
        /*075c*/ 	.word	0x0000aa40


	//   ....[45]....
        /*0760*/ 	.word	0x0000aa80


	//   ....[46]....
        /*0764*/ 	.word	0x0000aab0


	//   ....[47]....
        /*0768*/ 	.word	0x0000aac0


	//   ....[48]....
        /*076c*/ 	.word	0x0000aad0


	//   ....[49]....
        /*0770*/ 	.word	0x0000aae0


	//   ....[50]....
        /*0774*/ 	.word	0x0000ab00


	//   ....[51]....
        /*0778*/ 	.word	0x0000ac60


	//   ....[52]....
        /*077c*/ 	.word	0x0000ae80


	//   ....[53]....
        /*0780*/ 	.word	0x0000aeb0


	//   ....[54]....
        /*0784*/ 	.word	0x0000aee0


	//   ....[55]....
        /*0788*/ 	.word	0x0000af10


	//   ....[56]....
        /*078c*/ 	.word	0x0000af40


	//   ....[57]....
        /*0790*/ 	.word	0x0000af70


	//   ....[58]....
        /*0794*/ 	.word	0x0000b0d0


	//   ....[59]....
        /*0798*/ 	.word	0x0000b100


	//   ....[60]....
        /*079c*/ 	.word	0x0000b130


	//   ....[61]....
        /*07a0*/ 	.word	0x0000b160


	//   ....[62]....
        /*07a4*/ 	.word	0x0000b190


	//   ....[63]....
        /*07a8*/ 	.word	0x0000b1c0


	//   ....[64]....
        /*07ac*/ 	.word	0x0000b250


	//   ....[65]....
        /*07b0*/ 	.word	0x0000b280


	//   ....[66]....
        /*07b4*/ 	.word	0x0000b290


	//   ....[67]....
        /*07b8*/ 	.word	0x0000b2d0


	//   ....[68]....
        /*07bc*/ 	.word	0x0000d220


	//   ....[69]....
        /*07c0*/ 	.word	0x0000d240


	//   ....[70]....
        /*07c4*/ 	.word	0x0000d2d0


	//   ....[71]....
        /*07c8*/ 	.word	0x0000d2f0


	//   ....[72]....
        /*07cc*/ 	.word	0x0000d370


	//   ....[73]....
        /*07d0*/ 	.word	0x0000d390


	//   ....[74]....
        /*07d4*/ 	.word	0x0000d410


	//   ....[75]....
        /*07d8*/ 	.word	0x0000d430


	//   ....[76]....
        /*07dc*/ 	.word	0x0000d4b0


	//   ....[77]....
        /*07e0*/ 	.word	0x0000d4d0


	//   ....[78]....
        /*07e4*/ 	.word	0x0000d550


	//   ....[79]....
        /*07e8*/ 	.word	0x0000d570


	//   ....[80]....
        /*07ec*/ 	.word	0x0000d5f0


	//   ....[81]....
        /*07f0*/ 	.word	0x0000d610


	//   ....[82]....
        /*07f4*/ 	.word	0x0000d620


	//   ....[83]....
        /*07f8*/ 	.word	0x0000d630


	//   ....[84]....
        /*07fc*/ 	.word	0x0000df00


	//   ....[85]....
        /*0800*/ 	.word	0x0000df30


	//   ....[86]....
        /*0804*/ 	.word	0x0000dfd0


	//   ....[87]....
        /*0808*/ 	.word	0x0000dff0


	//   ....[88]....
        /*080c*/ 	.word	0x0000e070


	//   ....[89]....
        /*0810*/ 	.word	0x0000e090


	//   ....[90]....
        /*0814*/ 	.word	0x0000e110


	//   ....[91]....
        /*0818*/ 	.word	0x0000e130


	//   ....[92]....
        /*081c*/ 	.word	0x0000e1b0


	//   ....[93]....
        /*0820*/ 	.word	0x0000e1d0


	//   ....[94]....
        /*0824*/ 	.word	0x0000e250


	//   ....[95]....
        /*0828*/ 	.word	0x0000e270


	//   ....[96]....
        /*082c*/ 	.word	0x0000e2f0


	//   ....[97]....
        /*0830*/ 	.word	0x0000e310


	//   ....[98]....
        /*0834*/ 	.word	0x0000e320


	//   ....[99]....
        /*0838*/ 	.word	0x0000e390


	//   ....[100]....
        /*083c*/ 	.word	0x0000e3e0


	//   ....[101]....
        /*0840*/ 	.word	0x0000e410


	//   ....[102]....
        /*0844*/ 	.word	0x0000e4a0


	//   ....[103]....
        /*0848*/ 	.word	0x0000e4b0


	//   ....[104]....
        /*084c*/ 	.word	0x0000e520


	//   ....[105]....
        /*0850*/ 	.word	0x0000e530


	//   ....[106]....
        /*0854*/ 	.word	0x0000e570


	//   ....[107]....
        /*0858*/ 	.word	0x0000e590


	//   ....[108]....
        /*085c*/ 	.word	0x0000ece0


	//   ....[109]....
        /*0860*/ 	.word	0x0000ed10


	//   ....[110]....
        /*0864*/ 	.word	0x0000ed60


	//   ....[111]....
        /*0868*/ 	.word	0x0000ed70


	//   ....[112]....
        /*086c*/ 	.word	0x0000edb0


	//   ....[113]....
        /*0870*/ 	.word	0x0000edc0


	//   ....[114]....
        /*0874*/ 	.word	0x0000ee00


	//   ....[115]....
        /*0878*/ 	.word	0x0000ee10


	//   ....[116]....
        /*087c*/ 	.word	0x0000ee50


	//   ....[117]....
        /*0880*/ 	.word	0x0000ee60


	//   ....[118]....
        /*0884*/ 	.word	0x0000eea0


	//   ....[119]....
        /*0888*/ 	.word	0x0000eeb0


	//   ....[120]....
        /*088c*/ 	.word	0x0000eef0


	//   ....[121]....
        /*0890*/ 	.word	0x0000ef00


	//   ....[122]....
        /*0894*/ 	.word	0x0000ef10


	//   ....[123]....
        /*0898*/ 	.word	0x0000ef50


	//   ....[124]....
        /*089c*/ 	.word	0x0000f200


	//   ....[125]....
        /*08a0*/ 	.word	0x0000f230


	//   ....[126]....
        /*08a4*/ 	.word	0x0000f290


	//   ....[127]....
        /*08a8*/ 	.word	0x0000f2a0


	//   ....[128]....
        /*08ac*/ 	.word	0x0000f2f0


	//   ....[129]....
        /*08b0*/ 	.word	0x0000f300


	//   ....[130]....
        /*08b4*/ 	.word	0x0000f350


	//   ....[131]....
        /*08b8*/ 	.word	0x0000f360


	//   ....[132]....
        /*08bc*/ 	.word	0x0000f3b0


	//   ....[133]....
        /*08c0*/ 	.word	0x0000f3c0


	//   ....[134]....
        /*08c4*/ 	.word	0x0000f410


	//   ....[135]....
        /*08c8*/ 	.word	0x0000f420


	//   ....[136]....
        /*08cc*/ 	.word	0x0000f470


	//   ....[137]....
        /*08d0*/ 	.word	0x0000f480


	//   ....[138]....
        /*08d4*/ 	.word	0x0000f490


	//   ....[139]....
        /*08d8*/ 	.word	0x0000f4d0


	//   ....[140]....
        /*08dc*/ 	.word	0x0000fa60


	//   ....[141]....
        /*08e0*/ 	.word	0x0000faa0


	//   ....[142]....
        /*08e4*/ 	.word	0x0000fad0


	//   ....[143]....
        /*08e8*/ 	.word	0x0000fae0


	//   ....[144]....
        /*08ec*/ 	.word	0x0000faf0


	//   ....[145]....
        /*08f0*/ 	.word	0x0000fb00


	//   ....[146]....
        /*08f4*/ 	.word	0x0000fb20


	//   ....[147]....
        /*08f8*/ 	.word	0x0000fb70


	//   ....[148]....
        /*08fc*/ 	.word	0x0000fb90


	//   ....[149]....
        /*0900*/ 	.word	0x0000fbd0


	//   ....[150]....
        /*0904*/ 	.word	0x0000fbf0


	//   ....[151]....
        /*0908*/ 	.word	0x0000fc30


	//   ....[152]....
        /*090c*/ 	.word	0x0000fc50


	//   ....[153]....
        /*0910*/ 	.word	0x0000fca0


	//   ....[154]....
        /*0914*/ 	.word	0x0000fcd0


	//   ....[155]....
        /*0918*/ 	.word	0x0000fd30


	//   ....[156]....
        /*091c*/ 	.word	0x000100f0


	//   ....[157]....
        /*0920*/ 	.word	0x00010120


	//   ....[158]....
        /*0924*/ 	.word	0x00010180


	//   ....[159]....
        /*0928*/ 	.word	0x000101b0


	//   ....[160]....
        /*092c*/ 	.word	0x000101e0


	//   ....[161]....
        /*0930*/ 	.word	0x00010210


	//   ....[162]....
        /*0934*/ 	.word	0x00010240


	//   ....[163]....
        /*0938*/ 	.word	0x00010270


	//   ....[164]....
        /*093c*/ 	.word	0x00010410


	//   ....[165]....
        /*0940*/ 	.word	0x00010440


	//   ....[166]....
        /*0944*/ 	.word	0x00010470


	//   ....[167]....
        /*0948*/ 	.word	0x000104a0


	//   ....[168]....
        /*094c*/ 	.word	0x000104d0


	//   ....[169]....
        /*0950*/ 	.word	0x00010500


	//   ....[170]....
        /*0954*/ 	.word	0x000105c0


	//   ....[171]....
        /*0958*/ 	.word	0x000105e0


	//   ....[172]....
        /*095c*/ 	.word	0x00010600


	//   ....[173]....
        /*0960*/ 	.word	0x00010660


	//   ....[174]....
        /*0964*/ 	.word	0x00011080


	//   ....[175]....
        /*0968*/ 	.word	0x00011620


	//   ....[176]....
        /*096c*/ 	.word	0x00011710


	//   ....[177]....
        /*0970*/ 	.word	0x000117b0


	//   ....[178]....
        /*0974*/ 	.word	0x00011810


	//   ....[179]....
        /*0978*/ 	.word	0x00011900


	//   ....[180]....
        /*097c*/ 	.word	0x00011970


	//   ....[181]....
        /*0980*/ 	.word	0x00011a60


	//   ....[182]....
        /*0984*/ 	.word	0x00011ad0


	//   ....[183]....
        /*0988*/ 	.word	0x00011bc0


	//   ....[184]....
        /*098c*/ 	.word	0x00011c30


	//   ....[185]....
        /*0990*/ 	.word	0x00011d20


	//   ....[186]....
        /*0994*/ 	.word	0x00011d90


	//   ....[187]....
        /*0998*/ 	.word	0x00011e80


	//   ....[188]....
        /*099c*/ 	.word	0x00011ef0


	//   ....[189]....
        /*09a0*/ 	.word	0x00011fe0


	//   ....[190]....
        /*09a4*/ 	.word	0x00012050


	//   ....[191]....
        /*09a8*/ 	.word	0x00012130


	//   ....[192]....
        /*09ac*/ 	.word	0x000121e0


	//   ....[193]....
        /*09b0*/ 	.word	0x00012250


	//   ....[194]....
        /*09b4*/ 	.word	0x000122b0


	//   ....[195]....
        /*09b8*/ 	.word	0x000123a0


	//   ....[196]....
        /*09bc*/ 	.word	0x00012400


	//   ....[197]....
        /*09c0*/ 	.word	0x00012500


	//   ....[198]....
        /*09c4*/ 	.word	0x00012560


	//   ....[199]....
        /*09c8*/ 	.word	0x00012660


	//   ....[200]....
        /*09cc*/ 	.word	0x000126c0


	//   ....[201]....
        /*09d0*/ 	.word	0x000127c0


	//   ....[202]....
        /*09d4*/ 	.word	0x00012820


	//   ....[203]....
        /*09d8*/ 	.word	0x00012920


	//   ....[204]....
        /*09dc*/ 	.word	0x00012980


	//   ....[205]....
        /*09e0*/ 	.word	0x00012a80


	//   ....[206]....
        /*09e4*/ 	.word	0x00012ae0


	//   ....[207]....
        /*09e8*/ 	.word	0x00012b90


	//   ....[208]....
        /*09ec*/ 	.word	0x00012c50


	//   ....[209]....
        /*09f0*/ 	.word	0x00012d10


	//   ....[210]....
        /*09f4*/ 	.word	0x00012d70


	//   ....[211]....
        /*09f8*/ 	.word	0x00012e70


	//   ....[212]....
        /*09fc*/ 	.word	0x00012ed0


	//   ....[213]....
        /*0a00*/ 	.word	0x00012fa0


	//   ....[214]....
        /*0a04*/ 	.word	0x00013000


	//   ....[215]....
        /*0a08*/ 	.word	0x000130c0


	//   ....[216]....
        /*0a0c*/ 	.word	0x00013200


	//   ....[217]....
        /*0a10*/ 	.word	0x000132a0


	//   ....[218]....
        /*0a14*/ 	.word	0x00013310


	//   ....[219]....
        /*0a18*/ 	.word	0x000133c0


	//   ....[220]....
        /*0a1c*/ 	.word	0x00013420


	//   ....[221]....
        /*0a20*/ 	.word	0x000134d0


	//   ....[222]....
        /*0a24*/ 	.word	0x00013530


	//   ....[223]....
        /*0a28*/ 	.word	0x000135e0


	//   ....[224]....
        /*0a2c*/ 	.word	0x00013640


	//   ....[225]....
        /*0a30*/ 	.word	0x000136f0


	//   ....[226]....
        /*0a34*/ 	.word	0x00013750


	//   ....[227]....
        /*0a38*/ 	.word	0x00013800


	//   ....[228]....
        /*0a3c*/ 	.word	0x00013860


	//   ....[229]....
        /*0a40*/ 	.word	0x00013910


	//   ....[230]....
        /*0a44*/ 	.word	0x00013970


	//   ....[231]....
        /*0a48*/ 	.word	0x00013a20


	//   ....[232]....
        /*0a4c*/ 	.word	0x00013b10


	//   ....[233]....
        /*0a50*/ 	.word	0x00013bc0


	//   ....[234]....
        /*0a54*/ 	.word	0x00013c20


	//   ....[235]....
        /*0a58*/ 	.word	0x00013ce0


	//   ....[236]....
        /*0a5c*/ 	.word	0x00013d40


	//   ....[237]....
        /*0a60*/ 	.word	0x00013e00


	//   ....[238]....
        /*0a64*/ 	.word	0x00013e60


	//   ....[239]....
        /*0a68*/ 	.word	0x00013f20


	//   ....[240]....
        /*0a6c*/ 	.word	0x00013f80


	//   ....[241]....
        /*0a70*/ 	.word	0x00014040


	//   ....[242]....
        /*0a74*/ 	.word	0x000140a0


	//   ....[243]....
        /*0a78*/ 	.word	0x00014160


	//   ....[244]....
        /*0a7c*/ 	.word	0x000141c0


	//   ....[245]....
        /*0a80*/ 	.word	0x00014280


	//   ....[246]....
        /*0a84*/ 	.word	0x000142e0


	//   ....[247]....
        /*0a88*/ 	.word	0x00014390


	//   ....[248]....
        /*0a8c*/ 	.word	0x00014480


	//   ....[249]....
        /*0a90*/ 	.word	0x00014520


	//   ....[250]....
        /*0a94*/ 	.word	0x000145c0


	//   ....[251]....
        /*0a98*/ 	.word	0x00014670


	//   ....[252]....
        /*0a9c*/ 	.word	0x000146d0


	//   ....[253]....
        /*0aa0*/ 	.word	0x00014790


	//   ....[254]....
        /*0aa4*/ 	.word	0x000147f0


	//   ....[255]....
        /*0aa8*/ 	.word	0x000148b0


	//   ....[0]....
        /*0aac*/ 	.word	0x00014910


	//   ....[1]....
        /*0ab0*/ 	.word	0x000149d0


	//   ....[2]....
        /*0ab4*/ 	.word	0x00014a30


	//   ....[3]....
        /*0ab8*/ 	.word	0x00014af0


	//   ....[4]....
        /*0abc*/ 	.word	0x00014b50


	//   ....[5]....
        /*0ac0*/ 	.word	0x00014c10


	//   ....[6]....
        /*0ac4*/ 	.word	0x00014c70


	//   ....[7]....
        /*0ac8*/ 	.word	0x00014d10


	//   ....[8]....
        /*0acc*/ 	.word	0x00014da0


	//   ....[9]....
        /*0ad0*/ 	.word	0x00014e40


	//   ....[10]....
        /*0ad4*/ 	.word	0x00014fb0


	//   ....[11]....
        /*0ad8*/ 	.word	0x00015020


	//   ....[12]....
        /*0adc*/ 	.word	0x00015090


	//   ....[13]....
        /*0ae0*/ 	.word	0x00015100


	//   ....[14]....
        /*0ae4*/ 	.word	0x00015170


	//   ....[15]....
        /*0ae8*/ 	.word	0x000151f0


	//   ....[16]....
        /*0aec*/ 	.word	0x00015270


	//   ....[17]....
        /*0af0*/ 	.word	0x00015300


	//   ....[18]....
        /*0af4*/ 	.word	0x00015370


	//   ....[19]....
        /*0af8*/ 	.word	0x000153e0


	//   ....[20]....
        /*0afc*/ 	.word	0x00015450


	//   ....[21]....
        /*0b00*/ 	.word	0x000154d0


	//   ....[22]....
        /*0b04*/ 	.word	0x00015540


	//   ....[23]....
        /*0b08*/ 	.word	0x000155f0


	//   ....[24]....
        /*0b0c*/ 	.word	0x00015640


	//   ....[25]....
        /*0b10*/ 	.word	0x000156d0


	//   ....[26]....
        /*0b14*/ 	.word	0x00015800


	//----- nvinfo : EIATTR_REG_RECONFIG
	.align		4
.L_1581:
        /*0b18*/ 	.byte	0x01, 0x54
	.zero		2


	//----- nvinfo : EIATTR_SYSCALL_OFFSETS
	.align		4
        /*0b1c*/ 	.byte	0x04, 0x46
        /*0b1e*/ 	.short	(.L_1583 - .L_1582)


	//   ....[0]....
.L_1582:
        /*0b20*/ 	.word	0x00001ac0


	//   ....[1]....
        /*0b24*/ 	.word	0x0000c860


	//   ....[2]....
        /*0b28*/ 	.word	0x0000c9b0


	//   ....[3]....
        /*0b2c*/ 	.word	0x0000caa0


	//   ....[4]....
        /*0b30*/ 	.word	0x0000da40


	//----- nvinfo : EIATTR_MBARRIER_INSTR_OFFSETS
	.align		4
.L_1583:
        /*0b34*/ 	.byte	0x04, 0x39
        /*0b36*/ 	.short	(.L_1585 - .L_1584)


	//   ....[0]....
.L_1584:
        /*0b38*/ 	.word	0x00000180
        /*0b3c*/ 	.word	0x000000ff
        /*0b40*/ 	.word	0x00016800
        /*0b44*/ 	.short	0x0100
        /*0b46*/ 	.byte	0x08
	.zero		1


	//   ....[1]....
        /*0b48*/ 	.word	0x00000190
        /*0b4c*/ 	.word	0x000000ff
        /*0b50*/ 	.word	0x00016820
        /*0b54*/ 	.short	0x0100
        /*0b56*/ 	.byte	0x08
	.zero		1


	//   ....[2]....
        /*0b58*/ 	.word	0x00000280
        /*0b5c*/ 	.word	0x000000ff
        /*0b60*/ 	.word	0x00016830
        /*0b64*/ 	.short	0x0100
        /*0b66*/ 	.byte	0x08
	.zero		1


	//   ....[3]....
        /*0b68*/ 	.word	0x00000290
        /*0b6c*/ 	.word	0x000000ff
        /*0b70*/ 	.word	0x00016840
        /*0b74*/ 	.short	0x0100
        /*0b76*/ 	.byte	0x08
	.zero		1


	//   ....[4]....
        /*0b78*/ 	.word	0x000002a0
        /*0b7c*/ 	.word	0x000000ff
        /*0b80*/ 	.word	0x00016838
        /*0b84*/ 	.short	0x0100
        /*0b86*/ 	.byte	0x08
	.zero		1


	//   ....[5]....
        /*0b88*/ 	.word	0x000002b0
        /*0b8c*/ 	.word	0x000000ff
        /*0b90*/ 	.word	0x00016848
        /*0b94*/ 	.short	0x0100
        /*0b96*/ 	.byte	0x08
	.zero		1


	//   ....[6]....
        /*0b98*/ 	.word	0x000003e0
        /*0b9c*/ 	.word	0x000000ff
        /*0ba0*/ 	.word	0x00016850
        /*0ba4*/ 	.short	0x0100
        /*0ba6*/ 	.byte	0x08
	.zero		1


	//   ....[7]....
        /*0ba8*/ 	.word	0x000003f0
        /*0bac*/ 	.word	0x000000ff
        /*0bb0*/ 	.word	0x00016860
        /*0bb4*/ 	.short	0x0100
        /*0bb6*/ 	.byte	0x08
	.zero		1


	//   ....[8]....
        /*0bb8*/ 	.word	0x00000400
        /*0bbc*/ 	.word	0x000000ff
        /*0bc0*/ 	.word	0x00016858
        /*0bc4*/ 	.short	0x0100
        /*0bc6*/ 	.byte	0x08
	.zero		1


	//   ....[9]....
        /*0bc8*/ 	.word	0x00000410
        /*0bcc*/ 	.word	0x000000ff
        /*0bd0*/ 	.word	0x00016868
        /*0bd4*/ 	.short	0x0100
        /*0bd6*/ 	.byte	0x08
	.zero		1


	//   ....[10]....
        /*0bd8*/ 	.word	0x00000500
        /*0bdc*/ 	.word	0x000000ff
        /*0be0*/ 	.word	0x00016870
        /*0be4*/ 	.short	0x0100
        /*0be6*/ 	.byte	0x06
	.zero		1


	//   ....[11]....
        /*0be8*/ 	.word	0x00000510
        /*0bec*/ 	.word	0x000000ff
        /*0bf0*/ 	.word	0x00016880
        /*0bf4*/ 	.short	0x0100
        /*0bf6*/ 	.byte	0x06
	.zero		1


	//   ....[12]....
        /*0bf8*/ 	.word	0x00000520
        /*0bfc*/ 	.word	0x000000ff
        /*0c00*/ 	.word	0x00016878
        /*0c04*/ 	.short	0x0100
        /*0c06*/ 	.byte	0x06
	.zero		1


	//   ....[13]....
        /*0c08*/ 	.word	0x00000530
        /*0c0c*/ 	.word	0x000000ff
        /*0c10*/ 	.word	0x00016888
        /*0c14*/ 	.short	0x0100
        /*0c16*/ 	.byte	0x06
	.zero		1


	//   ....[14]....
        /*0c18*/ 	.word	0x00000660
        /*0c1c*/ 	.word	0x000000ff
        /*0c20*/ 	.word	0x00016890
        /*0c24*/ 	.short	0x0100
        /*0c26*/ 	.byte	0x08
	.zero		1


	//   ....[15]....
        /*0c28*/ 	.word	0x00000670
        /*0c2c*/ 	.word	0x000000ff
        /*0c30*/ 	.word	0x000168a0
        /*0c34*/ 	.short	0x0100
        /*0c36*/ 	.byte	0x08
	.zero		1


	//   ....[16]....
        /*0c38*/ 	.word	0x00000680
        /*0c3c*/ 	.word	0x000000ff
        /*0c40*/ 	.word	0x00016898
        /*0c44*/ 	.short	0x0100
        /*0c46*/ 	.byte	0x08
	.zero		1


	//   ....[17]....
        /*0c48*/ 	.word	0x00000690
        /*0c4c*/ 	.word	0x000000ff
        /*0c50*/ 	.word	0x000168a8
        /*0c54*/ 	.short	0x0100
        /*0c56*/ 	.byte	0x08
	.zero		1


	//   ....[18]....
        /*0c58*/ 	.word	0x000007d0
        /*0c5c*/ 	.word	0x000000ff
        /*0c60*/ 	.word	0x000168b0
        /*0c64*/ 	.short	0x0100
        /*0c66*/ 	.byte	0x08
	.zero		1


	//   ....[19]....
        /*0c68*/ 	.word	0x000007e0
        /*0c6c*/ 	.word	0x000000ff
        /*0c70*/ 	.word	0x000168c0
        /*0c74*/ 	.short	0x0100
        /*0c76*/ 	.byte	0x08
	.zero		1


	//   ....[20]....
        /*0c78*/ 	.word	0x000007f0
        /*0c7c*/ 	.word	0x000000ff
        /*0c80*/ 	.word	0x000168b8
        /*0c84*/ 	.short	0x0100
        /*0c86*/ 	.byte	0x08
	.zero		1


	//   ....[21]....
        /*0c88*/ 	.word	0x00000800
        /*0c8c*/ 	.word	0x000000ff
        /*0c90*/ 	.word	0x000168c8
        /*0c94*/ 	.short	0x0100
        /*0c96*/ 	.byte	0x08
	.zero		1


	//   ....[22]....
        /*0c98*/ 	.word	0x00001b40
        /*0c9c*/ 	.word	0x000000ff
        /*0ca0*/ 	.word	0x00016800
        /*0ca4*/ 	.short	0x010a
        /*0ca6*/ 	.byte	0x2d
	.zero		1


	//   ....[23]....
        /*0ca8*/ 	.word	0x00001bc0
        /*0cac*/ 	.word	0x00000003
        /*0cb0*/ 	.word	0x00016830
        /*0cb4*/ 	.short	0x010a
        /*0cb6*/ 	.byte	0x3f
	.zero		1


	//   ....[24]....
        /*0cb8*/ 	.word	0x00001c00
        /*0cbc*/ 	.word	0x00000003
        /*0cc0*/ 	.word	0x00016830
        /*0cc4*/ 	.short	0x010a
        /*0cc6*/ 	.byte	0x3f
	.zero		1


	//   ....[25]....
        /*0cc8*/ 	.word	0x000020a0
        /*0ccc*/ 	.word	0x000000ff
        /*0cd0*/ 	.word	0x00000000
        /*0cd4*/ 	.short	0x0101
        /*0cd6*/ 	.byte	0x06
	.zero		1


	//   ....[26]....
        /*0cd8*/ 	.word	0x00003d90
        /*0cdc*/ 	.word	0x000000ff
        /*0ce0*/ 	.word	0x00016830
        /*0ce4*/ 	.short	0x010a
        /*0ce6*/ 	.byte	0x06
	.zero		1


	//   ....[27]....
        /*0ce8*/ 	.word	0x00003dd0
        /*0cec*/ 	.word	0x000000ff
        /*0cf0*/ 	.word	0x00016830
        /*0cf4*/ 	.short	0x010a
        /*0cf6*/ 	.byte	0x06
	.zero		1


	//   ....[28]....
        /*0cf8*/ 	.word	0x00004000
        /*0cfc*/ 	.word	0x000000ff
        /*0d00*/ 	.word	0x00016850
        /*0d04*/ 	.short	0x010a
        /*0d06*/ 	.byte	0x06
	.zero		1


	//   ....[29]....
        /*0d08*/ 	.word	0x00004040
        /*0d0c*/ 	.word	0x000000ff
        /*0d10*/ 	.word	0x00016850
        /*0d14*/ 	.short	0x010a
        /*0d16*/ 	.byte	0x06
	.zero		1


	//   ....[30]....
        /*0d18*/ 	.word	0x000044b0
        /*0d1c*/ 	.word	0x000000ff
        /*0d20*/ 	.word	0x00000000
        /*0d24*/ 	.short	0x0101
        /*0d26*/ 	.byte	0x06
	.zero		1


	//   ....[31]....
        /*0d28*/ 	.word	0x00005fa0
        /*0d2c*/ 	.word	0x000000ff
        /*0d30*/ 	.word	0x00000000
        /*0d34*/ 	.short	0x0101
        /*0d36*/ 	.byte	0x06
	.zero		1


	//   ....[32]....
        /*0d38*/ 	.word	0x00006490
        /*0d3c*/ 	.word	0x000000ff
        /*0d40*/ 	.word	0x00016830
        /*0d44*/ 	.short	0x010a
        /*0d46*/ 	.byte	0x06
	.zero		1


	//   ....[33]....
        /*0d48*/ 	.word	0x000064d0
        /*0d4c*/ 	.word	0x000000ff
        /*0d50*/ 	.word	0x00016830
        /*0d54*/ 	.short	0x010a
        /*0d56*/ 	.byte	0x06
	.zero		1


	//   ....[34]....
        /*0d58*/ 	.word	0x000066d0
        /*0d5c*/ 	.word	0x000000ff
        /*0d60*/ 	.word	0x00016850
        /*0d64*/ 	.short	0x010a
        /*0d66*/ 	.byte	0x06
	.zero		1


	//   ....[35]....
        /*0d68*/ 	.word	0x00006710
        /*0d6c*/ 	.word	0x000000ff
        /*0d70*/ 	.word	0x00016850
        /*0d74*/ 	.short	0x010a
        /*0d76*/ 	.byte	0x06
	.zero		1


	//   ....[36]....
        /*0d78*/ 	.word	0x00006b40
        /*0d7c*/ 	.word	0x000000ff
        /*0d80*/ 	.word	0x00000000
        /*0d84*/ 	.short	0x0101
        /*0d86*/ 	.byte	0x06
	.zero		1


	//   ....[37]....
        /*0d88*/ 	.word	0x00007d00
        /*0d8c*/ 	.word	0x000000ff
        /*0d90*/ 	.word	0x00000000
        /*0d94*/ 	.short	0x0101
        /*0d96*/ 	.byte	0x06
	.zero		1


	//   ....[38]....
        /*0d98*/ 	.word	0x00008100
        /*0d9c*/ 	.word	0x000000ff
        /*0da0*/ 	.word	0x00016850
        /*0da4*/ 	.short	0x010a
        /*0da6*/ 	.byte	0x05
	.zero		1


	//   ....[39]....
        /*0da8*/ 	.word	0x00008140
        /*0dac*/ 	.word	0x000000ff
        /*0db0*/ 	.word	0x00016850
        /*0db4*/ 	.short	0x010a
        /*0db6*/ 	.byte	0x05
	.zero		1


	//   ....[40]....
        /*0db8*/ 	.word	0x000086b0
        /*0dbc*/ 	.word	0x000000ff
        /*0dc0*/ 	.word	0x00000000
        /*0dc4*/ 	.short	0x0101
        /*0dc6*/ 	.byte	0x04
	.zero		1


	//   ....[41]....
        /*0dc8*/ 	.word	0x00009650
        /*0dcc*/ 	.word	0x00000000
        /*0dd0*/ 	.word	0x00000000
        /*0dd4*/ 	.short	0x0101
        /*0dd6*/ 	.byte	0x3f
	.zero		1


	//   ....[42]....
        /*0dd8*/ 	.word	0x00009ca0
        /*0ddc*/ 	.word	0x00000004
        /*0de0*/ 	.word	0x00000000
        /*0de4*/ 	.short	0x0101
        /*0de6*/ 	.byte	0x3f
	.zero		1


	//   ....[43]....
        /*0de8*/ 	.word	0x0000cfa0
        /*0dec*/ 	.word	0x00000003
        /*0df0*/ 	.word	0x00016840
        /*0df4*/ 	.short	0x010a
        /*0df6*/ 	.byte	0x3f
	.zero		1


	//   ....[44]....
        /*0df8*/ 	.word	0x0000d730
        /*0dfc*/ 	.word	0x00000003
        /*0e00*/ 	.word	0x00016830
        /*0e04*/ 	.short	0x0107
        /*0e06*/ 	.byte	0x3f
	.zero		1


	//   ....[45]....
        /*0e08*/ 	.word	0x0000d800
        /*0e0c*/ 	.word	0x00000003
        /*0e10*/ 	.word	0x00016830
        /*0e14*/ 	.short	0x0101
        /*0e16*/ 	.byte	0x3f
	.zero		1


	//   ....[46]....
        /*0e18*/ 	.word	0x0000e630
        /*0e1c*/ 	.word	0x00000016
        /*0e20*/ 	.word	0x00016800
        /*0e24*/ 	.short	0x0107
        /*0e26*/ 	.byte	0x3f
	.zero		1


	//   ....[47]....
        /*0e28*/ 	.word	0x0000e730
        /*0e2c*/ 	.word	0x00000016
        /*0e30*/ 	.word	0x00016800
        /*0e34*/ 	.short	0x0101
        /*0e36*/ 	.byte	0x3f
	.zero		1


	//   ....[48]....
        /*0e38*/ 	.word	0x0000e760
        /*0e3c*/ 	.word	0x00000016
        /*0e40*/ 	.word	0x00016820
        /*0e44*/ 	.short	0x010a
        /*0e46*/ 	.byte	0x3f
	.zero		1


	//   ....[49]....
        /*0e48*/ 	.word	0x0000eaf0
        /*0e4c*/ 	.word	0x00000005
        /*0e50*/ 	.word	0x00016840
        /*0e54*/ 	.short	0x010a
        /*0e56*/ 	.byte	0x3f
	.zero		1


	//   ....[50]....
        /*0e58*/ 	.word	0x0000efd0
        /*0e5c*/ 	.word	0x00000005
        /*0e60*/ 	.word	0x00016830
        /*0e64*/ 	.short	0x0107
        /*0e66*/ 	.byte	0x3f
	.zero		1


	//   ....[51]....
        /*0e68*/ 	.word	0x0000f090
        /*0e6c*/ 	.word	0x00000005
        /*0e70*/ 	.word	0x00016830
        /*0e74*/ 	.short	0x0101
        /*0e76*/ 	.byte	0x3f
	.zero		1


	//   ....[52]....
        /*0e78*/ 	.word	0x0000f0f0
        /*0e7c*/ 	.word	0x00000005
        /*0e80*/ 	.word	0x00016860
        /*0e84*/ 	.short	0x010a
        /*0e86*/ 	.byte	0x3f
	.zero		1


	//   ....[53]....
        /*0e88*/ 	.word	0x0000f5c0
        /*0e8c*/ 	.word	0x00000005
        /*0e90*/ 	.word	0x00016850
        /*0e94*/ 	.short	0x0107
        /*0e96*/ 	.byte	0x3f
	.zero		1


	//   ....[54]....
        /*0e98*/ 	.word	0x0000f730
        /*0e9c*/ 	.word	0x00000005
        /*0ea0*/ 	.word	0x00016850
        /*0ea4*/ 	.short	0x0101
        /*0ea6*/ 	.byte	0x3f
	.zero		1


	//   ....[55]....
        /*0ea8*/ 	.word	0x0000f950
        /*0eac*/ 	.word	0x00000000
        /*0eb0*/ 	.word	0x00016860
        /*0eb4*/ 	.short	0x010a
        /*0eb6*/ 	.byte	0x3f
	.zero		1


	//   ....[56]....
        /*0eb8*/ 	.word	0x0000fde0
        /*0ebc*/ 	.word	0x00000000
        /*0ec0*/ 	.word	0x00016850
        /*0ec4*/ 	.short	0x0107
        /*0ec6*/ 	.byte	0x3f
	.zero		1


	//   ....[57]....
        /*0ec8*/ 	.word	0x0000feb0
        /*0ecc*/ 	.word	0x00000000
        /*0ed0*/ 	.word	0x00016850
        /*0ed4*/ 	.short	0x0101
        /*0ed6*/ 	.byte	0x3f
	.zero		1


	//   ....[58]....
        /*0ed8*/ 	.word	0x00011000
        /*0edc*/ 	.word	0x00000005
        /*0ee0*/ 	.word	0x00016820
        /*0ee4*/ 	.short	0x010a
        /*0ee6*/ 	.byte	0x3f
	.zero		1


	//   ....[59]....
        /*0ee8*/ 	.word	0x00011180
        /*0eec*/ 	.word	0x00000003
        /*0ef0*/ 	.word	0x00016840
        /*0ef4*/ 	.short	0x010a
        /*0ef6*/ 	.byte	0x3f
	.zero		1


	//   ....[60]....
        /*0ef8*/ 	.word	0x00011220
        /*0efc*/ 	.word	0x00000019
        /*0f00*/ 	.word	0x00016840
        /*0f04*/ 	.short	0x010a
        /*0f06*/ 	.byte	0x3f
	.zero		1


	//   ....[61]....
        /*0f08*/ 	.word	0x00011260
        /*0f0c*/ 	.word	0x00000003
        /*0f10*/ 	.word	0x00016860
        /*0f14*/ 	.short	0x010a
        /*0f16*/ 	.byte	0x3f
	.zero		1


	//   ....[62]....
        /*0f18*/ 	.word	0x000112a0
        /*0f1c*/ 	.word	0x00000019
        /*0f20*/ 	.word	0x00016860
        /*0f24*/ 	.short	0x010a
        /*0f26*/ 	.byte	0x3f
	.zero		1


	//   ....[63]....
        /*0f28*/ 	.word	0x00011310
        /*0f2c*/ 	.word	0x00000003
        /*0f30*/ 	.word	0x00016800
        /*0f34*/ 	.short	0x010a
        /*0f36*/ 	.byte	0x3f
	.zero		1


	//   ....[64]....
        /*0f38*/ 	.word	0x00011360
        /*0f3c*/ 	.word	0x00000003
        /*0f40*/ 	.word	0x00016830
        /*0f44*/ 	.short	0x010a
        /*0f46*/ 	.byte	0x3f
	.zero		1


	//   ....[65]....
        /*0f48*/ 	.word	0x000113c0
        /*0f4c*/ 	.word	0x00000007
        /*0f50*/ 	.word	0x00016830
        /*0f54*/ 	.short	0x010a
        /*0f56*/ 	.byte	0x3f
	.zero		1


	//   ....[66]....
        /*0f58*/ 	.word	0x00011420
        /*0f5c*/ 	.word	0x00000002
        /*0f60*/ 	.word	0x00016850
        /*0f64*/ 	.short	0x010a
        /*0f66*/ 	.byte	0x3f
	.zero		1


	//   ....[67]....
        /*0f68*/ 	.word	0x00011480
        /*0f6c*/ 	.word	0x00000007
        /*0f70*/ 	.word	0x00016830
        /*0f74*/ 	.short	0x010a
        /*0f76*/ 	.byte	0x3f
	.zero		1


	//   ....[68]....
        /*0f78*/ 	.word	0x000114e0
        /*0f7c*/ 	.word	0x00000002
        /*0f80*/ 	.word	0x00016850
        /*0f84*/ 	.short	0x010a
        /*0f86*/ 	.byte	0x3f
	.zero		1


	//   ....[69]....
        /*0f88*/ 	.word	0x00011540
        /*0f8c*/ 	.word	0x00000006
        /*0f90*/ 	.word	0x00016850
        /*0f94*/ 	.short	0x010a
        /*0f96*/ 	.byte	0x3f
	.zero		1


	//   ....[70]....
        /*0f98*/ 	.word	0x00011660
        /*0f9c*/ 	.word	0x00000003
        /*0fa0*/ 	.word	0x00016840
        /*0fa4*/ 	.short	0x010a
        /*0fa6*/ 	.byte	0x3f
	.zero		1


	//   ....[71]....
        /*0fa8*/ 	.word	0x00013100
        /*0fac*/ 	.word	0x00000016
        /*0fb0*/ 	.word	0x00016820
        /*0fb4*/ 	.short	0x010a
        /*0fb6*/ 	.byte	0x3f
	.zero		1


	//   ....[72]....
        /*0fb8*/ 	.word	0x00013150
        /*0fbc*/ 	.word	0x00000005
        /*0fc0*/ 	.word	0x00016840
        /*0fc4*/ 	.short	0x010a
        /*0fc6*/ 	.byte	0x3f
	.zero		1


	//   ....[73]....
        /*0fc8*/ 	.word	0x00013a60
        /*0fcc*/ 	.word	0x00000005
        /*0fd0*/ 	.word	0x00016860
        /*0fd4*/ 	.short	0x010a
        /*0fd6*/ 	.byte	0x3f
	.zero		1


	//   ....[74]....
        /*0fd8*/ 	.word	0x000143d0
        /*0fdc*/ 	.word	0x00000000
        /*0fe0*/ 	.word	0x00016860
        /*0fe4*/ 	.short	0x010a
        /*0fe6*/ 	.byte	0x3f
	.zero		1


	//   ....[75]....
        /*0fe8*/ 	.word	0x00015720
        /*0fec*/ 	.word	0x00000005
        /*0ff0*/ 	.word	0x00016820
        /*0ff4*/ 	.short	0x010a
        /*0ff6*/ 	.byte	0x3f
	.zero		1


	//   ....[76]....
        /*0ff8*/ 	.word	0x000158c0
        /*0ffc*/ 	.word	0x00000003
        /*1000*/ 	.word	0x00016840
        /*1004*/ 	.short	0x010a
        /*1006*/ 	.byte	0x3f
	.zero		1


	//   ....[77]....
        /*1008*/ 	.word	0x00015910
        /*100c*/ 	.word	0x00000019
        /*1010*/ 	.word	0x00016840
        /*1014*/ 	.short	0x010a
        /*1016*/ 	.byte	0x3f
	.zero		1


	//   ....[78]....
        /*1018*/ 	.word	0x00015960
        /*101c*/ 	.word	0x00000003
        /*1020*/ 	.word	0x00016860
        /*1024*/ 	.short	0x010a
        /*1026*/ 	.byte	0x3f
	.zero		1


	//----- nvinfo : EIATTR_NUM_MBARRIERS
	.align		4
.L_1585:
        /*1028*/ 	.byte	0x03, 0x38
        /*102a*/ 	.short	0x0016


	//----- nvinfo : EIATTR_EXIT_INSTR_OFFSETS
	.align		4
        /*102c*/ 	.byte	0x04, 0x1c
        /*102e*/ 	.short	(.L_1587 - .L_1586)


	//   ....[0]....
.L_1586:
        /*1030*/ 	.word	0x000009b0


	//   ....[1]....
        /*1034*/ 	.word	0x0000ac00


	//   ....[2]....
        /*1038*/ 	.word	0x000112f0


	//----- nvinfo : EIATTR_MAX_THREADS
	.align		4
.L_1587:
        /*103c*/ 	.byte	0x04, 0x05
        /*103e*/ 	.short	(.L_1589 - .L_1588)
.L_1588:
        /*1040*/ 	.word	0x00000200
        /*1044*/ 	.word	0x00000001
        /*1048*/ 	.word	0x00000001


	//----- nvinfo : EIATTR_CRS_STACK_SIZE
	.align		4
.L_1589:
        /*104c*/ 	.byte	0x04, 0x1e
        /*104e*/ 	.short	(.L_1591 - .L_1590)
.L_1590:
        /*1050*/ 	.word	0x00000000


	//----- nvinfo : EIATTR_CBANK_PARAM_SIZE
	.align		4
.L_1591:
        /*1054*/ 	.byte	0x03, 0x19
        /*1056*/ 	.short	0x0af0


	//----- nvinfo : EIATTR_PARAM_CBANK
	.align		4
        /*1058*/ 	.byte	0x04, 0x0a
        /*105a*/ 	.short	(.L_1593 - .L_1592)
	.align		4
.L_1592:
        /*105c*/ 	.word	index@(.nv.constant0._ZN7cutlass13device_kernelIN5flash11enable_sm90INS1_16FlashAttnFwdSm90INS1_25CollectiveMainloopFwdSm90ILi2EN4cute5tupleIJNS5_1CILi1EEES8_S8_EEENS6_IJNS7_ILi192EEENS7_ILi128EEENS7_ILi64EEEEEELi64ENS_10bfloat16_tEfNS_4arch4Sm90ELb1ELb0ELb0ELb1ELb1ELb0ELb0ELb1ELb1ELb1ELb1ELb0EEENS1_21CollectiveEpilogueFwdINS6_IJSA_SC_SB_EEES9_SE_SG_Li384ELb1ELb1ELb1ELb0EEENS1_36VarlenDynamicPersistentTileSchedulerILi192ELi128ELi384ELi128ELb1ELb1ELb1ELb1ELb1ELb1EEEEEEEEEvNT_6ParamsE)
        /*1060*/ 	.short	0x0210
        /*1062*/ 	.short	0x0af0


	//----- nvinfo : EIATTR_SW_WAR
	.align		4
.L_1593:
        /*1064*/ 	.byte	0x04, 0x36
        /*1066*/ 	.short	(.L_1595 - .L_1594)
.L_1594:
        /*1068*/ 	.word	0x00000008
.L_1595:


//--------------------- .nv.info._ZN7cutlass13device_kernelIN5flash11enable_sm90INS1_16FlashAttnFwdSm90INS1_25CollectiveMainloopFwdSm90ILi2EN4cute5tupleIJNS5_1CILi1EEES8_S8_EEENS6_IJNS7_ILi192EEENS7_ILi128EEENS7_ILi64EEEEEELi64ENS_10bfloat16_tEfNS_4arch4Sm90ELb1ELb0ELb0ELb1ELb1ELb1ELb0ELb1ELb1ELb1ELb1ELb0EEENS1_21CollectiveEpilogueFwdINS6_IJSA_SC_SB_EEES9_SE_SG_Li384ELb1ELb1ELb1ELb0EEENS1_36VarlenDynamicPersistentTileSchedulerILi192ELi128ELi384ELi128ELb1ELb1ELb1ELb1ELb1ELb1EEEEEEEEEvNT_6ParamsE --------------------------
	.section	.nv.info._ZN7cutlass13device_kernelIN5flash11enable_sm90INS1_16FlashAttnFwdSm90INS1_25CollectiveMainloopFwdSm90ILi2EN4cute5tupleIJNS5_1CILi1EEES8_S8_EEENS6_IJNS7_ILi192EEENS7_ILi128EEENS7_ILi64EEEEEELi64ENS_10bfloat16_tEfNS_4arch4Sm90ELb1ELb0ELb0ELb1ELb1ELb1ELb0ELb1ELb1ELb1ELb1ELb0EEENS1_21CollectiveEpilogueFwdINS6_IJSA_SC_SB_EEES9_SE_SG_Li384ELb1ELb1ELb1ELb0EEENS1_36VarlenDynamicPersistentTileSchedulerILi192ELi128ELi384ELi128ELb1ELb1ELb1ELb1ELb1ELb1EEEEEEEEEvNT_6ParamsE,"",@"SHT_CUDA_INFO"
	.sectionflags	@""
	.align	4


	//----- nvinfo : EIATTR_CUDA_API_VERSION
	.align		4
        /*0000*/ 	.byte	0x04, 0x37
        /*0002*/ 	.short	(.L_1597 - .L_1596)
.L_1596:
        /*0004*/ 	.word	0x00000082


	//----- nvinfo : EIATTR_KPARAM_INFO
	.align		4
.L_1597:
        /*0008*/ 	.byte	0x04, 0x17
        /*000a*/ 	.short	(.L_1599 - .L_1598)
.L_1598:
        /*000c*/ 	.word	0x00000000
        /*0010*/ 	.short	0x0000
        /*0012*/ 	.short	0x0070
        /*0014*/ 	.byte	0x00, 0xf0, 0x01, 0x2a


	//----- nvinfo : EIATTR_SPARSE_MMA_MASK
	.align		4
.L_1599:
        /*0018*/ 	.byte	0x03, 0x50
        /*001a*/ 	.short	0x0000


	//----- nvinfo : EIATTR_MAXREG_COUNT
	.align		4
        /*001c*/ 	.byte	0x03, 0x1b
        /*001e*/ 	.short	0x0080


	//----- nvinfo : EIATTR_NUM_BARRIERS
	.align		4
        /*0020*/ 	.byte	0x02, 0x4c
        /*0022*/ 	.byte	0x10
	.zero		1


	//----- nvinfo : EIATTR_EXTERNS
	.align		4
        /*0024*/ 	.byte	0x04, 0x0f
        /*0026*/ 	.short	(.L_1601 - .L_1600)


	//   ....[0]....
	.align		4
.L_1600:
        /*0028*/ 	.word	index@(__assertfail)


	//----- nvinfo : EIATTR_ANNOTATIONS
	.align		4
.L_1601:
        /*002c*/ 	.byte	0x04, 0x55
        /*002e*/ 	.short	(.L_1603 - .L_1602)


	//   ....[0]....
.L_1602:
        /* <DEDUP_REMOVED lines=87> */


	//----- nvinfo : EIATTR_MERCURY_ISA_VERSION
	.align		4
.L_1603:
        /*0590*/ 	.byte	0x03, 0x5f
        /*0592*/ 	.short	0x0101


	//----- nvinfo : EIATTR_UNUSED_LOAD_BYTE_OFFSET
	.align		4
        /*0594*/ 	.byte	0x04, 0x44
        /*0596*/ 	.short	(.L_1605 - .L_1604)


	//   ....[0]....
.L_1604:
        /*0598*/ 	.word	0x00000a70
        /*059c*/ 	.word	0x0000fff0


	//   ....[1]....
        /*05a0*/ 	.word	0x00010c80
        /*05a4*/ 	.word	0x0000fff0


	//----- nvinfo : EIATTR_INT_WARP_WIDE_INSTR_OFFSETS
	.align		4
.L_1605:
        /*05a8*/ 	.byte	0x04, 0x31
        /*05aa*/ 	.short	(.L_1607 - .L_1606)


	//   ....[0]....
.L_1606:
        /*05ac*/ 	.word	0x00000120


	//   ....[1]....
        /*05b0*/ 	.word	0x000001c0


	//   ....[2]....
        /*05b4*/ 	.word	0x00000230


	//   ....[3]....
        /*05b8*/ 	.word	0x00015c00


	//   ....[4]....
        /*05bc*/ 	.word	0x00015c90


	//   ....[5]....
        /*05c0*/ 	.word	0x00018e00


	//   ....[6]....
        /*05c4*/ 	.word	0x00018e90


	//----- nvinfo : EIATTR_COOP_GROUP_MASK_REGIDS
	.align		4
.L_1607:
        /*05c8*/ 	.byte	0x04, 0x29
        /*05ca*/ 	.short	(.L_1609 - .L_1608)


	//   ....[0]....
.L_1608:
        /*05cc*/ 	.word	0xffffffff


	//   ....[1]....
        /*05d0*/ 	.word	0xffffffff


	//   ....[2]....
        /*05d4*/ 	.word	0xffffffff


	//   ....[3]....
        /*05d8*/ 	.word	0xffffffff


	//   ....[4]....
        /*05dc*/ 	.word	0xffffffff


	//   ....[5]....
        /*05e0*/ 	.word	0xffffffff


	//   ....[6]....
        /*05e4*/ 	.word	0xffffffff


	//   ....[7]....
        /*05e8*/ 	.word	0xffffffff


	//   ....[8]....
        /*05ec*/ 	.word	0xffffffff


	//   ....[9]....
        /*05f0*/ 	.word	0xffffffff


	//   ....[10]....
        /*05f4*/ 	.word	0xffffffff


	//   ....[11]....
        /*05f8*/ 	.word	0xffffffff


	//   ....[12]....
        /*05fc*/ 	.word	0xffffffff


	//   ....[13]....
        /*0600*/ 	.word	0xffffffff


	//   ....[14]....
        /*0604*/ 	.word	0xffffffff


	//   ....[15]....
        /*0608*/ 	.word	0xffffffff


	//   ....[16]....
        /*060c*/ 	.word	0xffffffff


	//   ....[17]....
        /*0610*/ 	.word	0xffffffff


	//   ....[18]....
        /*0614*/ 	.word	0xffffffff


	//   ....[19]....
        /*0618*/ 	.word	0xffffffff


	//   ....[20]....
        /*061c*/ 	.word	0xffffffff


	//   ....[21]....
        /*0620*/ 	.word	0xffffffff


	//   ....[22]....
        /*0624*/ 	.word	0xffffffff


	//   ....[23]....
        /*0628*/ 	.word	0xffffffff


	//   ....[24]....
        /*062c*/ 	.word	0xffffffff


	//   ....[25]....
        /*0630*/ 	.word	0xffffffff


	//   ....[26]....
        /*0634*/ 	.word	0xffffffff


	//   ....[27]....
        /*0638*/ 	.word	0xffffffff


	//   ....[28]....
        /*063c*/ 	.word	0xffffffff


	//   ....[29]....
        /*0640*/ 	.word	0xffffffff


	//   ....[30]....
        /*0644*/ 	.word	0xffffffff


	//   ....[31]....
        /*0648*/ 	.word	0xffffffff


	//   ....[32]....
        /*064c*/ 	.word	0xffffffff


	//   ....[33]....
        /*0650*/ 	.word	0xffffffff


	//   ....[34]....
        /*0654*/ 	.word	0xffffffff


	//   ....[35]....
        /*0658*/ 	.word	0xffffffff


	//   ....[36]....
        /*065c*/ 	.word	0xffffffff


	//   ....[37]....
        /*0660*/ 	.word	0xffffffff


	//   ....[38]....
        /*0664*/ 	.word	0xffffffff


	//   ....[39]....
        /*0668*/ 	.word	0xffffffff


	//   ....[40]....
        /*066c*/ 	.word	0xffffffff


	//   ....[41]....
        /*0670*/ 	.word	0xffffffff


	//   ....[42]....
        /*0674*/ 	.word	0xffffffff


	//   ....[43]....
        /*0678*/ 	.word	0xffffffff


	//   ....[44]....
        /*067c*/ 	.word	0xffffffff


	//   ....[45]....
        /*0680*/ 	.word	0xffffffff


	//   ....[46]....
        /*0684*/ 	.word	0xffffffff


	//   ....[47]....
        /*0688*/ 	.word	0xffffffff


	//   ....[48]....
        /*068c*/ 	.word	0xffffffff


	//   ....[49]....
        /*0690*/ 	.word	0xffffffff


	//   ....[50]....
        /*0694*/ 	.word	0xffffffff


	//   ....[51]....
        /*0698*/ 	.word	0xffffffff


	//   ....[52]....
        /*069c*/ 	.word	0xffffffff


	//   ....[53]....
        /*06a0*/ 	.word	0xffffffff


	//   ....[54]....
        /*06a4*/ 	.word	0xffffffff


	//   ....[55]....
        /*06a8*/ 	.word	0xffffffff


	//   ....[56]....
        /*06ac*/ 	.word	0xffffffff


	//   ....[57]....
        /*06b0*/ 	.word	0xffffffff


	//   ....[58]....
        /*06b4*/ 	.word	0xffffffff


	//   ....[59]....
        /*06b8*/ 	.word	0xffffffff


	//   ....[60]....
        /*06bc*/ 	.word	0xffffffff


	//   ....[61]....
        /*06c0*/ 	.word	0xffffffff


	//   ....[62]....
        /*06c4*/ 	.word	0xffffffff


	//   ....[63]....
        /*06c8*/ 	.word	0xffffffff


	//   ....[64]....
        /*06cc*/ 	.word	0xffffffff


	//   ....[65]....
        /*06d0*/ 	.word	0xffffffff


	//   ....[66]....
        /*06d4*/ 	.word	0xffffffff


	//   ....[67]....
        /*06d8*/ 	.word	0xffffffff


	//   ....[68]....
        /*06dc*/ 	.word	0xffffffff


	//   ....[69]....
        /*06e0*/ 	.word	0xffffffff


	//   ....[70]....
        /*06e4*/ 	.word	0xffffffff


	//   ....[71]....
        /*06e8*/ 	.word	0xffffffff


	//   ....[72]....
        /*06ec*/ 	.word	0xffffffff


	//   ....[73]....
        /*06f0*/ 	.word	0xffffffff


	//   ....[74]....
        /*06f4*/ 	.word	0xffffffff


	//   ....[75]....
        /*06f8*/ 	.word	0xffffffff


	//   ....[76]....
        /*06fc*/ 	.word	0xffffffff


	//   ....[77]....
        /*0700*/ 	.word	0xffffffff


	//   ....[78]....
        /*0704*/ 	.word	0xffffffff


	//   ....[79]....
        /*0708*/ 	.word	0xffffffff


	//   ....[80]....
        /*070c*/ 	.word	0xffffffff


	//   ....[81]....
        /*0710*/ 	.word	0xffffffff


	//   ....[82]....
        /*0714*/ 	.word	0xffffffff


	//   ....[83]....
        /*0718*/ 	.word	0xffffffff


	//   ....[84]....
        /*071c*/ 	.word	0xffffffff


	//   ....[85]....
        /*0720*/ 	.word	0xffffffff


	//   ....[86]....
        /*0724*/ 	.word	0xffffffff


	//   ....[87]....
        /*0728*/ 	.word	0xffffffff


	//   ....[88]....
        /*072c*/ 	.word	0xffffffff


	//   ....[89]....
        /*0730*/ 	.word	0xffffffff


	//   ....[90]....
        /*0734*/ 	.word	0xffffffff


	//   ....[91]....
        /*0738*/ 	.word	0xffffffff


	//   ....[92]....
        /*073c*/ 	.word	0xffffffff


	//   ....[93]....
        /*0740*/ 	.word	0xffffffff


	//   ....[94]....
        /*0744*/ 	.word	0xffffffff


	//   ....[95]....
        /*0748*/ 	.word	0xffffffff


	//   ....[96]....
        /*074c*/ 	.word	0xffffffff


	//   ....[97]....
        /*0750*/ 	.word	0xffffffff


	//   ....[98]....
        /*0754*/ 	.word	0xffffffff


	//   ....[99]....
        /*0758*/ 	.word	0xffffffff


	//   ....[100]....
        /*075c*/ 	.word	0xffffffff


	//   ....[101]....
        /*0760*/ 	.word	0xffffffff


	//   ....[102]....
        /*0764*/ 	.word	0xffffffff


	//   ....[103]....
        /*0768*/ 	.word	0xffffffff


	//   ....[104]....
        /*076c*/ 	.word	0xffffffff


	//   ....[105]....
        /*0770*/ 	.word	0xffffffff


	//   ....[106]....
        /*0774*/ 	.word	0xffffffff


	//   ....[107]....
        /*0778*/ 	.word	0xffffffff


	//   ....[108]....
        /*077c*/ 	.word	0xffffffff


	//   ....[109]....
        /*0780*/ 	.word	0xffffffff


	//   ....[110]....
        /*0784*/ 	.word	0xffffffff


	//   ....[111]....
        /*0788*/ 	.word	0xffffffff


	//   ....[112]....
        /*078c*/ 	.word	0xffffffff


	//   ....[113]....
        /*0790*/ 	.word	0xffffffff


	//   ....[114]....
        /*0794*/ 	.word	0xffffffff


	//   ....[115]....
        /*0798*/ 	.word	0xffffffff


	//   ....[116]....
        /*079c*/ 	.word	0xffffffff


	//   ....[117]....
        /*07a0*/ 	.word	0xffffffff


	//   ....[118]....
        /*07a4*/ 	.word	0xffffffff


	//   ....[119]....
        /*07a8*/ 	.word	0xffffffff


	//   ....[120]....
        /*07ac*/ 	.word	0xffffffff


	//   ....[121]....
        /*07b0*/ 	.word	0xffffffff


	//   ....[122]....
        /*07b4*/ 	.word	0xffffffff


	//   ....[123]....
        /*07b8*/ 	.word	0xffffffff


	//   ....[124]....
        /*07bc*/ 	.word	0xffffffff


	//   ....[125]....
        /*07c0*/ 	.word	0xffffffff


	//   ....[126]....
        /*07c4*/ 	.word	0xffffffff


	//   ....[127]....
        /*07c8*/ 	.word	0xffffffff


	//   ....[128]....
        /*07cc*/ 	.word	0xffffffff


	//   ....[129]....
        /*07d0*/ 	.word	0xffffffff


	//   ....[130]....
        /*07d4*/ 	.word	0xffffffff


	//   ....[131]....
        /*07d8*/ 	.word	0xffffffff


	//   ....[132]....
        /*07dc*/ 	.word	0xffffffff


	//   ....[133]....
        /*07e0*/ 	.word	0xffffffff


	//   ....[134]....
        /*07e4*/ 	.word	0xffffffff


	//   ....[135]....
        /*07e8*/ 	.word	0xffffffff


	//   ....[136]....
        /*07ec*/ 	.word	0xffffffff


	//   ....[137]....
        /*07f0*/ 	.word	0xffffffff


	//   ....[138]....
        /*07f4*/ 	.word	0xffffffff


	//   ....[139]....
        /*07f8*/ 	.word	0xffffffff


	//   ....[140]....
        /*07fc*/ 	.word	0xffffffff


	//   ....[141]....
        /*0800*/ 	.word	0xffffffff


	//   ....[142]....
        /*0804*/ 	.word	0xffffffff


	//   ....[143]....
        /*0808*/ 	.word	0xffffffff


	//   ....[144]....
        /*080c*/ 	.word	0xffffffff


	//   ....[145]....
        /*0810*/ 	.word	0xffffffff


	//   ....[146]....
        /*0814*/ 	.word	0xffffffff


	//   ....[147]....
        /*0818*/ 	.word	0xffffffff


	//   ....[148]....
        /*081c*/ 	.word	0xffffffff


	//   ....[149]....
        /*0820*/ 	.word	0xffffffff


	//   ....[150]....
        /*0824*/ 	.word	0xffffffff


	//   ....[151]....
        /*0828*/ 	.word	0xffffffff


	//   ....[152]....
        /*082c*/ 	.word	0xffffffff


	//   ....[153]....
        /*0830*/ 	.word	0xffffffff


	//   ....[154]....
        /*0834*/ 	.word	0xffffffff


	//   ....[155]....
        /*0838*/ 	.word	0xffffffff


	//   ....[156]....
        /*083c*/ 	.word	0xffffffff


	//   ....[157]....
        /*0840*/ 	.word	0xffffffff


	//   ....[158]....
        /*0844*/ 	.word	0xffffffff


	//   ....[159]....
        /*0848*/ 	.word	0xffffffff


	//   ....[160]....
        /*084c*/ 	.word	0xffffffff


	//   ....[161]....
        /*0850*/ 	.word	0xffffffff


	//   ....[162]....
        /*0854*/ 	.word	0xffffffff


	//   ....[163]....
        /*0858*/ 	.word	0xffffffff


	//   ....[164]....
        /*085c*/ 	.word	0xffffffff


	//   ....[165]....
        /*0860*/ 	.word	0xffffffff


	//   ....[166]....
        /*0864*/ 	.word	0xffffffff


	//   ....[167]....
        /*0868*/ 	.word	0xffffffff


	//   ....[168]....
        /*086c*/ 	.word	0xffffffff


	//   ....[169]....
        /*0870*/ 	.word	0xffffffff


	//   ....[170]....
        /*0874*/ 	.word	0xffffffff


	//   ....[171]....
        /*0878*/ 	.word	0xffffffff


	//   ....[172]....
        /*087c*/ 	.word	0xffffffff


	//   ....[173]....
        /*0880*/ 	.word	0xffffffff


	//   ....[174]....
        /*0884*/ 	.word	0xffffffff


	//   ....[175]....
        /*0888*/ 	.word	0xffffffff


	//   ....[176]....
        /*088c*/ 	.word	0xffffffff


	//   ....[177]....
        /*0890*/ 	.word	0xffffffff


	//   ....[178]....
        /*0894*/ 	.word	0xffffffff


	//   ....[179]....
        /*0898*/ 	.word	0xffffffff


	//   ....[180]....
        /*089c*/ 	.word	0xffffffff


	//   ....[181]....
        /*08a0*/ 	.word	0xffffffff


	//   ....[182]....
        /*08a4*/ 	.word	0xffffffff


	//   ....[183]....
        /*08a8*/ 	.word	0xffffffff


	//   ....[184]....
        /*08ac*/ 	.word	0xffffffff


	//   ....[185]....
        /*08b0*/ 	.word	0xffffffff


	//   ....[186]....
        /*08b4*/ 	.word	0xffffffff


	//   ....[187]....
        /*08b8*/ 	.word	0xffffffff


	//   ....[188]....
        /*08bc*/ 	.word	0xffffffff


	//   ....[189]....
        /*08c0*/ 	.word	0xffffffff


	//   ....[190]....
        /*08c4*/ 	.word	0xffffffff


	//   ....[191]....
        /*08c8*/ 	.word	0xffffffff


	//   ....[192]....
        /*08cc*/ 	.word	0xffffffff


	//   ....[193]....
        /*08d0*/ 	.word	0xffffffff


	//   ....[194]....
        /*08d4*/ 	.word	0xffffffff


	//   ....[195]....
        /*08d8*/ 	.word	0xffffffff


	//   ....[196]....
        /*08dc*/ 	.word	0xffffffff


	//   ....[197]....
        /*08e0*/ 	.word	0xffffffff


	//   ....[198]....
        /*08e4*/ 	.word	0xffffffff


	//   ....[199]....
        /*08e8*/ 	.word	0xffffffff


	//   ....[200]....
        /*08ec*/ 	.word	0xffffffff


	//   ....[201]....
        /*08f0*/ 	.word	0xffffffff


	//   ....[202]....
        /*08f4*/ 	.word	0xffffffff


	//   ....[203]....
        /*08f8*/ 	.word	0xffffffff


	//   ....[204]....
        /*08fc*/ 	.word	0xffffffff


	//   ....[205]....
        /*0900*/ 	.word	0xffffffff


	//   ....[206]....
        /*0904*/ 	.word	0xffffffff


	//   ....[207]....
        /*0908*/ 	.word	0xffffffff


	//   ....[208]....
        /*090c*/ 	.word	0xffffffff


	//   ....[209]....
        /*0910*/ 	.word	0x0500000f


	//   ....[210]....
        /*0914*/ 	.word	0x0500000f


	//   ....[211]....
        /*0918*/ 	.word	0x0500000f


	//   ....[212]....
        /*091c*/ 	.word	0x0500000f


	//   ....[213]....
        /*0920*/ 	.word	0x0500000f


	//   ....[214]....
        /*0924*/ 	.word	0x0500000f


	//   ....[215]....
        /*0928*/ 	.word	0x0500000f


	//   ....[216]....
        /*092c*/ 	.word	0x0500000f


	//   ....[217]....
        /*0930*/ 	.word	0x0500000f


	//   ....[218]....
        /*0934*/ 	.word	0x0500000f


	//   ....[219]....
        /*0938*/ 	.word	0x0500000f


	//   ....[220]....
        /*093c*/ 	.word	0x0500000f


	//   ....[221]....
        /*0940*/ 	.word	0x0500000f


	//   ....[222]....
        /*0944*/ 	.word	0x0500000f


	//   ....[223]....
        /*0948*/ 	.word	0x0500000f


	//   ....[224]....
        /*094c*/ 	.word	0x0500000f


	//   ....[225]....
        /*0950*/ 	.word	0x0500000f


	//   ....[226]....
        /*0954*/ 	.word	0x0500000f


	//   ....[227]....
        /*0958*/ 	.word	0x0500000f


	//   ....[228]....
        /*095c*/ 	.word	0x0500000f


	//   ....[229]....
        /*0960*/ 	.word	0x0500000f


	//   ....[230]....
        /*0964*/ 	.word	0x0500000f


	//   ....[231]....
        /*0968*/ 	.word	0x0500000f


	//   ....[232]....
        /*096c*/ 	.word	0x0500000f


	//   ....[233]....
        /*0970*/ 	.word	0x0500000f


	//   ....[234]....
        /*0974*/ 	.word	0x0500000f


	//   ....[235]....
        /*0978*/ 	.word	0x0500000f


	//   ....[236]....
        /*097c*/ 	.word	0x0500000f


	//   ....[237]....
        /*0980*/ 	.word	0x0500000f


	//   ....[238]....
        /*0984*/ 	.word	0x0500000f


	//   ....[239]....
        /*0988*/ 	.word	0x0500000f


	//   ....[240]....
        /*098c*/ 	.word	0x0500000f


	//   ....[241]....
        /*0990*/ 	.word	0x0500000f


	//   ....[242]....
        /*0994*/ 	.word	0x0500000f


	//   ....[243]....
        /*0998*/ 	.word	0x0500000f


	//   ....[244]....
        /*099c*/ 	.word	0x0500000f


	//   ....[245]....
        /*09a0*/ 	.word	0x0500000f


	//   ....[246]....
        /*09a4*/ 	.word	0x0500000f


	//   ....[247]....
        /*09a8*/ 	.word	0x0500000f


	//   ....[248]....
        /*09ac*/ 	.word	0x0500000f


	//   ....[249]....
        /*09b0*/ 	.word	0x0500000f


	//   ....[250]....
        /*09b4*/ 	.word	0x0500000f


	//   ....[251]....
        /*09b8*/ 	.word	0x0500000f


	//   ....[252]....
        /*09bc*/ 	.word	0x0500000f


	//   ....[253]....
        /*09c0*/ 	.word	0x0500000f


	//   ....[254]....
        /*09c4*/ 	.word	0x0500000f


	//   ....[255]....
        /*09c8*/ 	.word	0x0500000f


	//   ....[0]....
        /*09cc*/ 	.word	0x0500000f


	//   ....[1]....
        /*09d0*/ 	.word	0x0500000f


	//   ....[2]....
        /*09d4*/ 	.word	0x0500000f


	//   ....[3]....
        /*09d8*/ 	.word	0x0500000f


	//   ....[4]....
        /*09dc*/ 	.word	0x0500000f


	//   ....[5]....
        /*09e0*/ 	.word	0x0500000f


	//   ....[6]....
        /*09e4*/ 	.word	0x0500000f


	//   ....[7]....
        /*09e8*/ 	.word	0x0500000f


	//   ....[8]....
        /*09ec*/ 	.word	0x0500000f


	//   ....[9]....
        /*09f0*/ 	.word	0x0500000f


	//   ....[10]....
        /*09f4*/ 	.word	0x0500000f


	//   ....[11]....
        /*09f8*/ 	.word	0x0500000f


	//   ....[12]....
        /*09fc*/ 	.word	0x0500000f


	//   ....[13]....
        /*0a00*/ 	.word	0x0500000f


	//   ....[14]....
        /*0a04*/ 	.word	0x0500000f


	//   ....[15]....
        /*0a08*/ 	.word	0x0500000f


	//   ....[16]....
        /*0a0c*/ 	.word	0x0500000f


	//   ....[17]....
        /*0a10*/ 	.word	0x0500000f


	//   ....[18]....
        /*0a14*/ 	.word	0x0500000f


	//   ....[19]....
        /*0a18*/ 	.word	0x0500000f


	//   ....[20]....
        /*0a1c*/ 	.word	0x0500000f


	//   ....[21]....
        /*0a20*/ 	.word	0x0500000f


	//   ....[22]....
        /*0a24*/ 	.word	0x0500000f


	//   ....[23]....
        /*0a28*/ 	.word	0x0500000f


	//   ....[24]....
        /*0a2c*/ 	.word	0x0500000f


	//   ....[25]....
        /*0a30*/ 	.word	0x0500000f


	//   ....[26]....
        /*0a34*/ 	.word	0x0500000f


	//   ....[27]....
        /*0a38*/ 	.word	0x0500000f


	//   ....[28]....
        /*0a3c*/ 	.word	0x0500000f


	//   ....[29]....
        /*0a40*/ 	.word	0x0500000f


	//   ....[30]....
        /*0a44*/ 	.word	0x0500000f


	//   ....[31]....
        /*0a48*/ 	.word	0x0500000f


	//   ....[32]....
        /*0a4c*/ 	.word	0x0500000f


	//   ....[33]....
        /*0a50*/ 	.word	0x0500000f


	//   ....[34]....
        /*0a54*/ 	.word	0x0500000f


	//   ....[35]....
        /*0a58*/ 	.word	0x0500000f


	//   ....[36]....
        /*0a5c*/ 	.word	0x0500000f


	//   ....[37]....
        /*0a60*/ 	.word	0x0500000f


	//   ....[38]....
        /*0a64*/ 	.word	0x0500000f


	//   ....[39]....
        /*0a68*/ 	.word	0x0500000f


	//   ....[40]....
        /*0a6c*/ 	.word	0x0500000f


	//   ....[41]....
        /*0a70*/ 	.word	0x0500000f


	//   ....[42]....
        /*0a74*/ 	.word	0x0500000f


	//   ....[43]....
        /*0a78*/ 	.word	0x0500000f


	//   ....[44]....
        /*0a7c*/ 	.word	0x0500000f


	//   ....[45]....
        /*0a80*/ 	.word	0x0500000f


	//   ....[46]....
        /*0a84*/ 	.word	0x0500000f


	//   ....[47]....
        /*0a88*/ 	.word	0x0500000f


	//   ....[48]....
        /*0a8c*/ 	.word	0x0500000f


	//   ....[49]....
        /*0a90*/ 	.word	0x0500000f


	//   ....[50]....
        /*0a94*/ 	.word	0x0500000f


	//   ....[51]....
        /*0a98*/ 	.word	0x0500000f


	//   ....[52]....
        /*0a9c*/ 	.word	0x0500000f


	//   ....[53]....
        /*0aa0*/ 	.word	0x0500000f


	//   ....[54]....
        /*0aa4*/ 	.word	0x0500000f


	//   ....[55]....
        /*0aa8*/ 	.word	0x0500000f


	//   ....[56]....
        /*0aac*/ 	.word	0x0500000f


	//   ....[57]....
        /*0ab0*/ 	.word	0x0500000f


	//   ....[58]....
        /*0ab4*/ 	.word	0x0500000f


	//   ....[59]....
        /*0ab8*/ 	.word	0x0500000f


	//   ....[60]....
        /*0abc*/ 	.word	0x0500000f


	//   ....[61]....
        /*0ac0*/ 	.word	0x0500000f


	//   ....[62]....
        /*0ac4*/ 	.word	0x0500000f


	//   ....[63]....
        /*0ac8*/ 	.word	0x0500000f


	//   ....[64]....
        /*0acc*/ 	.word	0x0500000f


	//   ....[65]....
        /*0ad0*/ 	.word	0x0500000f


	//   ....[66]....
        /*0ad4*/ 	.word	0x0500000f


	//   ....[67]....
        /*0ad8*/ 	.word	0x0500000f


	//   ....[68]....
        /*0adc*/ 	.word	0x0500000f


	//   ....[69]....
        /*0ae0*/ 	.word	0x0500000f


	//   ....[70]....
        /*0ae4*/ 	.word	0x0500000f


	//   ....[71]....
        /*0ae8*/ 	.word	0x0500000f


	//   ....[72]....
        /*0aec*/ 	.word	0x0500000f


	//   ....[73]....
        /*0af0*/ 	.word	0x0500000f


	//   ....[74]....
        /*0af4*/ 	.word	0x0500000f


	//   ....[75]....
        /*0af8*/ 	.word	0x0500000f


	//   ....[76]....
        /*0afc*/ 	.word	0x0500000f


	//   ....[77]....
        /*0b00*/ 	.word	0x0500000f


	//   ....[78]....
        /*0b04*/ 	.word	0x0500000f


	//   ....[79]....
        /*0b08*/ 	.word	0x0500000f


	//   ....[80]....
        /*0b0c*/ 	.word	0x0500000f


	//   ....[81]....
        /*0b10*/ 	.word	0x0500000f


	//   ....[82]....
        /*0b14*/ 	.word	0x0500000f


	//   ....[83]....
        /*0b18*/ 	.word	0x0500000f


	//   ....[84]....
        /*0b1c*/ 	.word	0x0500000f


	//   ....[85]....
        /*0b20*/ 	.word	0x0500000f


	//   ....[86]....
        /*0b24*/ 	.word	0x0500000f


	//   ....[87]....
        /*0b28*/ 	.word	0x0500000f


	//   ....[88]....
        /*0b2c*/ 	.word	0x0500000f


	//   ....[89]....
        /*0b30*/ 	.word	0x0500000f


	//   ....[90]....
        /*0b34*/ 	.word	0x0500000f


	//   ....[91]....
        /*0b38*/ 	.word	0x0500000f


	//   ....[92]....
        /*0b3c*/ 	.word	0x0500000f


	//   ....[93]....
        /*0b40*/ 	.word	0x0500000f


	//   ....[94]....
        /*0b44*/ 	.word	0x0500000f


	//   ....[95]....
        /*0b48*/ 	.word	0x0500000f


	//   ....[96]....
        /*0b4c*/ 	.word	0x0500000f


	//   ....[97]....
        /*0b50*/ 	.word	0x0500000f


	//   ....[98]....
        /*0b54*/ 	.word	0x0500000f


	//   ....[99]....
        /*0b58*/ 	.word	0x0500000f


	//   ....[100]....
        /*0b5c*/ 	.word	0x0500000f


	//   ....[101]....
        /*0b60*/ 	.word	0x0500000f


	//   ....[102]....
        /*0b64*/ 	.word	0x0500000f


	//   ....[103]....
        /*0b68*/ 	.word	0x0500000f


	//   ....[104]....
        /*0b6c*/ 	.word	0x0500000f


	//   ....[105]....
        /*0b70*/ 	.word	0x0500000f


	//   ....[106]....
        /*0b74*/ 	.word	0x0500000f


	//   ....[107]....
        /*0b78*/ 	.word	0x0500000f


	//   ....[108]....
        /*0b7c*/ 	.word	0x0500000f


	//   ....[109]....
        /*0b80*/ 	.word	0x0500000f


	//   ....[110]....
        /*0b84*/ 	.word	0x0500000f


	//----- nvinfo : EIATTR_COOP_GROUP_INSTR_OFFSETS
	.align		4
.L_1609:
        /*0b88*/ 	.byte	0x04, 0x28
        /*0b8a*/ 	.short	(.L_1611 - .L_1610)


	//   ....[0]....
.L_1610:
        /*0b8c*/ 	.word	0x00000060


	//   ....[1]....
        /*0b90*/ 	.word	0x00000130


	//   ....[2]....
        /*0b94*/ 	.word	0x000001e0


	//   ....[3]....
        /*0b98*/ 	.word	0x000003a0


	//   ....[4]....
        /*0b9c*/ 	.word	0x00000500


	//   ....[5]....
        /*0ba0*/ 	.word	0x00000620


	//   ....[6]....
        /*0ba4*/ 	.word	0x00000780


	//   ....[7]....
        /*0ba8*/ 	.word	0x00002e00


	//   ....[8]....
        /*0bac*/ 	.word	0x00002e10


	//   ....[9]....
        /*0bb0*/ 	.word	0x00003570


	//   ....[10]....
        /*0bb4*/ 	.word	0x00003580


	//   ....[11]....
        /*0bb8*/ 	.word	0x000042c0


	//   ....[12]....
        /*0bbc*/ 	.word	0x000042d0


	//   ....[13]....
        /*0bc0*/ 	.word	0x00004ad0


	//   ....[14]....
        /*0bc4*/ 	.word	0x00004ae0


	//   ....[15]....
        /*0bc8*/ 	.word	0x00005510


	//   ....[16]....
        /*0bcc*/ 	.word	0x00005520


	//   ....[17]....
        /*0bd0*/ 	.word	0x00005630


	//   ....[18]....
        /*0bd4*/ 	.word	0x00005640


	//   ....[19]....
        /*0bd8*/ 	.word	0x000059b0


	//   ....[20]....
        /*0bdc*/ 	.word	0x000059d0


	//   ....[21]....
        /*0be0*/ 	.word	0x00005ab0


	//   ....[22]....
        /*0be4*/ 	.word	0x00005ad0


	//   ....[23]....
        /*0be8*/ 	.word	0x00006250


	//   ....[24]....
        /*0bec*/ 	.word	0x00006a20


	//   ....[25]....
        /*0bf0*/ 	.word	0x00006a30


	//   ....[26]....
        /*0bf4*/ 	.word	0x00006a40


	//   ....[27]....
        /*0bf8*/ 	.word	0x00006a50


	//   ....[28]....
        /*0bfc*/ 	.word	0x00006d90


	//   ....[29]....
        /*0c00*/ 	.word	0x00006da0


	//   ....[30]....
        /*0c04*/ 	.word	0x00006db0


	//   ....[31]....
        /*0c08*/ 	.word	0x00006dc0


	//   ....[32]....
        /*0c0c*/ 	.word	0x000081d0


	//   ....[33]....
        /*0c10*/ 	.word	0x000081e0


	//   ....[34]....
        /*0c14*/ 	.word	0x000081f0


	//   ....[35]....
        /*0c18*/ 	.word	0x00008200


	//   ....[36]....
        /*0c1c*/ 	.word	0x00008300


	//   ....[37]....
        /*0c20*/ 	.word	0x00008320


	//   ....[38]....
        /*0c24*/ 	.word	0x000083b0


	//   ....[39]....
        /*0c28*/ 	.word	0x000083e0


	//   ....[40]....
        /*0c2c*/ 	.word	0x00009b50


	//   ....[41]....
        /*0c30*/ 	.word	0x0000a1b0


	//   ....[42]....
        /*0c34*/ 	.word	0x0000a1c0


	//   ....[43]....
        /*0c38*/ 	.word	0x0000a1e0


	//   ....[44]....
        /*0c3c*/ 	.word	0x0000a960


	//   ....[45]....
        /*0c40*/ 	.word	0x0000a980


	//   ....[46]....
        /*0c44*/ 	.word	0x0000c390


	//   ....[47]....
        /*0c48*/ 	.word	0x0000c3b0


	//   ....[48]....
        /*0c4c*/ 	.word	0x0000cbd0


	//   ....[49]....
        /*0c50*/ 	.word	0x0000ccd0


	//   ....[50]....
        /*0c54*/ 	.word	0x0000d410


	//   ....[51]....
        /*0c58*/ 	.word	0x0000d460


	//   ....[52]....
        /*0c5c*/ 	.word	0x0000ee90


	//   ....[53]....
        /*0c60*/ 	.word	0x0000eec0


	//   ....[54]....
        /*0c64*/ 	.word	0x0000f0e0


	//   ....[55]....
        /*0c68*/ 	.word	0x0000f100


	//   ....[56]....
        /*0c6c*/ 	.word	0x000103d0


	//   ....[57]....
        /*0c70*/ 	.word	0x00010400


	//   ....[58]....
        /*0c74*/ 	.word	0x00010720


	//   ....[59]....
        /*0c78*/ 	.word	0x00010740


	//   ....[60]....
        /*0c7c*/ 	.word	0x00011510


	//   ....[61]....
        /*0c80*/ 	.word	0x00011530


	//   ....[62]....
        /*0c84*/ 	.word	0x00011540


	//   ....[63]....
        /*0c88*/ 	.word	0x00011550


	//   ....[64]....
        /*0c8c*/ 	.word	0x00011aa0


	//   ....[65]....
        /*0c90*/ 	.word	0x00011ae0


	//   ....[66]....
        /*0c94*/ 	.word	0x00011b10


	//   ....[67]....
        /*0c98*/ 	.word	0x00011b40


	//   ....[68]....
        /*0c9c*/ 	.word	0x00011b60


	//   ....[69]....
        /*0ca0*/ 	.word	0x00011b70


	//   ....[70]....
        /*0ca4*/ 	.word	0x00011bb0


	//   ....[71]....
        /*0ca8*/ 	.word	0x00011be0


	//   ....[72]....
        /*0cac*/ 	.word	0x00012090


	//   ....[73]....
        /*0cb0*/ 	.word	0x000120a0


	//   ....[74]....
        /*0cb4*/ 	.word	0x00012320


	//   ....[75]....
        /*0cb8*/ 	.word	0x00012330


	//   ....[76]....
        /*0cbc*/ 	.word	0x00012de0


	//   ....[77]....
        /*0cc0*/ 	.word	0x00012e10


	//   ....[78]....
        /*0cc4*/ 	.word	0x00012e30


	//   ....[79]....
        /*0cc8*/ 	.word	0x00012e60


	//   ....[80]....
        /*0ccc*/ 	.word	0x00012e90


	//   ....[81]....
        /*0cd0*/ 	.word	0x00012ea0


	//   ....[82]....
        /*0cd4*/ 	.word	0x00012ed0


	//   ....[83]....
        /*0cd8*/ 	.word	0x00012f40


	//   ....[84]....
        /*0cdc*/ 	.word	0x00013070


	//   ....[85]....
        /*0ce0*/ 	.word	0x00013270


	//   ....[86]....
        /*0ce4*/ 	.word	0x000132a0


	//   ....[87]....
        /*0ce8*/ 	.word	0x000132d0


	//   ....[88]....
        /*0cec*/ 	.word	0x00013300


	//   ....[89]....
        /*0cf0*/ 	.word	0x00013330


	//   ....[90]....
        /*0cf4*/ 	.word	0x00013360


	//   ....[91]....
        /*0cf8*/ 	.word	0x000134f0


	//   ....[92]....
        /*0cfc*/ 	.word	0x00013520


	//   ....[93]....
        /*0d00*/ 	.word	0x00013550


	//   ....[94]....
        /*0d04*/ 	.word	0x00013580


	//   ....[95]....
        /*0d08*/ 	.word	0x000135b0


	//   ....[96]....
        /*0d0c*/ 	.word	0x000135e0


	//   ....[97]....
        /*0d10*/ 	.word	0x00013670


	//   ....[98]....
        /*0d14*/ 	.word	0x000136a0


	//   ....[99]....
        /*0d18*/ 	.word	0x000136b0


	//   ....[100]....
        /*0d1c*/ 	.word	0x000136f0


	//   ....[101]....
        /*0d20*/ 	.word	0x00014bd0


	//   ....[102]....
        /*0d24*/ 	.word	0x00016760


	//   ....[103]....
        /*0d28*/ 	.word	0x00016780


	//   ....[104]....
        /*0d2c*/ 	.word	0x00016810


	//   ....[105]....
        /*0d30*/ 	.word	0x00016830


	//   ....[106]....
        /*0d34*/ 	.word	0x000168b0


	//   ....[107]....
        /*0d38*/ 	.word	0x000168d0


	//   ....[108]....
        /*0d3c*/ 	.word	0x00016950


	//   ....[109]....
        /*0d40*/ 	.word	0x00016970


	//   ....[110]....
        /*0d44*/ 	.word	0x000169f0


	//   ....[111]....
        /*0d48*/ 	.word	0x00016a10


	//   ....[112]....
        /*0d4c*/ 	.word	0x00016a90


	//   ....[113]....
        /*0d50*/ 	.word	0x00016ab0


	//   ....[114]....
        /*0d54*/ 	.word	0x00016b30


	//   ....[115]....
        /*0d58*/ 	.word	0x00016b50


	//   ....[116]....
        /*0d5c*/ 	.word	0x00016b60


	//   ....[117]....
        /*0d60*/ 	.word	0x00016b70


	//   ....[118]....
        /*0d64*/ 	.word	0x000174c0


	//   ....[119]....
        /*0d68*/ 	.word	0x000174d0


	//   ....[120]....
        /*0d6c*/ 	.word	0x000174f0


	//   ....[121]....
        /*0d70*/ 	.word	0x00017550


	//   ....[122]....
        /*0d74*/ 	.word	0x00017570


	//   ....[123]....
        /*0d78*/ 	.word	0x000175f0


	//   ....[124]....
        /*0d7c*/ 	.word	0x00017610


	//   ....[125]....
        /*0d80*/ 	.word	0x00017690


	//   ....[126]....
        /*0d84*/ 	.word	0x000176b0


	//   ....[127]....
        /*0d88*/ 	.word	0x00017730


	//   ....[128]....
        /*0d8c*/ 	.word	0x00017750


	//   ....[129]....
        /*0d90*/ 	.word	0x000177d0


	//   ....[130]....
        /*0d94*/ 	.word	0x000177f0


	//   ....[131]....
        /*0d98*/ 	.word	0x00017870


	//   ....[132]....
        /*0d9c*/ 	.word	0x00017890


	//   ....[133]....
        /*0da0*/ 	.word	0x000178a0


	//   ....[134]....
        /*0da4*/ 	.word	0x00017910


	//   ....[135]....
        /*0da8*/ 	.word	0x00017960


	//   ....[136]....
        /*0dac*/ 	.word	0x00017a00


	//   ....[137]....
        /*0db0*/ 	.word	0x00017a30


	//   ....[138]....
        /*0db4*/ 	.word	0x00017a40


	//   ....[139]....
        /*0db8*/ 	.word	0x00017ab0


	//   ....[140]....
        /*0dbc*/ 	.word	0x00017ac0


	//   ....[141]....
        /*0dc0*/ 	.word	0x00017ad0


	//   ....[142]....
        /*0dc4*/ 	.word	0x000182a0


	//   ....[143]....
        /*0dc8*/ 	.word	0x000182c0


	//   ....[144]....
        /*0dcc*/ 	.word	0x00018330


	//   ....[145]....
        /*0dd0*/ 	.word	0x00018340


	//   ....[146]....
        /*0dd4*/ 	.word	0x00018380


	//   ....[147]....
        /*0dd8*/ 	.word	0x00018390


	//   ....[148]....
        /*0ddc*/ 	.word	0x000183d0


	//   ....[149]....
        /*0de0*/ 	.word	0x000183e0


	//   ....[150]....
        /*0de4*/ 	.word	0x00018420


	//   ....[151]....
        /*0de8*/ 	.word	0x00018430


	//   ....[152]....
        /*0dec*/ 	.word	0x00018470


	//   ....[153]....
        /*0df0*/ 	.word	0x00018480


	//   ....[154]....
        /*0df4*/ 	.word	0x000184c0


	//   ....[155]....
        /*0df8*/ 	.word	0x000184d0


	//   ....[156]....
        /*0dfc*/ 	.word	0x000184e0


	//   ....[157]....
        /*0e00*/ 	.word	0x00018520


	//   ....[158]....
        /*0e04*/ 	.word	0x000187e0


	//   ....[159]....
        /*0e08*/ 	.word	0x00018810


	//   ....[160]....
        /*0e0c*/ 	.word	0x00018870


	//   ....[161]....
        /*0e10*/ 	.word	0x00018880


	//   ....[162]....
        /*0e14*/ 	.word	0x000188d0


	//   ....[163]....
        /*0e18*/ 	.word	0x000188e0


	//   ....[164]....
        /*0e1c*/ 	.word	0x00018930


	//   ....[165]....
        /*0e20*/ 	.word	0x00018940


	//   ....[166]....
        /*0e24*/ 	.word	0x00018990


	//   ....[167]....
        /*0e28*/ 	.word	0x000189a0


	//   ....[168]....
        /*0e2c*/ 	.word	0x000189f0


	//   ....[169]....
        /*0e30*/ 	.word	0x00018a00


	//   ....[170]....
        /*0e34*/ 	.word	0x00018a50


	//   ....[171]....
        /*0e38*/ 	.word	0x00018a60


	//   ....[172]....
        /*0e3c*/ 	.word	0x00018a70


	//   ....[173]....
        /*0e40*/ 	.word	0x00018ab0


	//   ....[174]....
        /*0e44*/ 	.word	0x00019080


	//   ....[175]....
        /*0e48*/ 	.word	0x00019090


	//   ....[176]....
        /*0e4c*/ 	.word	0x00019100


	//   ....[177]....
        /*0e50*/ 	.word	0x00019140


	//   ....[178]....
        /*0e54*/ 	.word	0x00019160


	//   ....[179]....
        /*0e58*/ 	.word	0x000191a0


	//   ....[180]....
        /*0e5c*/ 	.word	0x000191c0


	//   ....[181]....
        /*0e60*/ 	.word	0x00019200


	//   ....[182]....
        /*0e64*/ 	.word	0x00019220


	//   ....[183]....
        /*0e68*/ 	.word	0x00019260


	//   ....[184]....
        /*0e6c*/ 	.word	0x00019280


	//   ....[185]....
        /*0e70*/ 	.word	0x000192c0


	//   ....[186]....
        /*0e74*/ 	.word	0x000192e0


	//   ....[187]....
        /*0e78*/ 	.word	0x00019320


	//   ....[188]....
        /*0e7c*/ 	.word	0x00019340


	//   ....[189]....
        /*0e80*/ 	.word	0x00019350


	//   ....[190]....
        /*0e84*/ 	.word	0x00019700


	//   ....[191]....
        /*0e88*/ 	.word	0x00019730


	//   ....[192]....
        /*0e8c*/ 	.word	0x00019790


	//   ....[193]....
        /*0e90*/ 	.word	0x000197c0


	//   ....[194]....
        /*0e94*/ 	.word	0x000197f0


	//   ....[195]....
        /*0e98*/ 	.word	0x00019820


	//   ....[196]....
        /*0e9c*/ 	.word	0x00019850


	//   ....[197]....
        /*0ea0*/ 	.word	0x00019880


	//   ....[198]....
        /*0ea4*/ 	.word	0x00019a20


	//   ....[199]....
        /*0ea8*/ 	.word	0x00019a50


	//   ....[200]....
        /*0eac*/ 	.word	0x00019a80


	//   ....[201]....
        /*0eb0*/ 	.word	0x00019ab0


	//   ....[202]....
        /*0eb4*/ 	.word	0x00019ae0


	//   ....[203]....
        /*0eb8*/ 	.word	0x00019b10


	//   ....[204]....
        /*0ebc*/ 	.word	0x00019bd0


	//   ....[205]....
        /*0ec0*/ 	.word	0x00019bf0


	//   ....[206]....
        /*0ec4*/ 	.word	0x00019c10


	//   ....[207]....
        /*0ec8*/ 	.word	0x00019c70


	//   ....[208]....
        /*0ecc*/ 	.word	0x0001a6a0


	//   ....[209]....
        /*0ed0*/ 	.word	0x0001a9c0


	//   ....[210]....
        /*0ed4*/ 	.word	0x0001aa50


	//   ....[211]....
        /*0ed8*/ 	.word	0x0001aae0


	//   ....[212]....
        /*0edc*/ 	.word	0x0001ab70


	//   ....[213]....
        /*0ee0*/ 	.word	0x0001ac50


	//   ....[214]....
        /*0ee4*/ 	.word	0x0001ace0


	//   ....[215]....
        /*0ee8*/ 	.word	0x0001ad80


	//   ....[216]....
        /*0eec*/ 	.word	0x0001ae10


	//   ....[217]....
        /*0ef0*/ 	.word	0x0001af00


	//   ....[218]....
        /*0ef4*/ 	.word	0x0001af90


	//   ....[219]....
        /*0ef8*/ 	.word	0x0001b030


	//   ....[220]....
        /*0efc*/ 	.word	0x0001b0c0


	//   ....[221]....
        /*0f00*/ 	.word	0x0001b200


	//   ....[222]....
        /*0f04*/ 	.word	0x0001b2b0


	//   ....[223]....
        /*0f08*/ 	.word	0x0001b340


	//   ....[224]....
        /*0f0c*/ 	.word	0x0001b390


	//   ....[225]....
        /*0f10*/ 	.word	0x0001b3e0


	//   ....[226]....
        /*0f14*/ 	.word	0x0001b470


	//   ....[227]....
        /*0f18*/ 	.word	0x0001b500


	//   ....[228]....
        /*0f1c*/ 	.word	0x0001b550


	//   ....[229]....
        /*0f20*/ 	.word	0x0001b5a0


	//   ....[230]....
        /*0f24*/ 	.word	0x0001b690


	//   ....[231]....
        /*0f28*/ 	.word	0x0001b740


	//   ....[232]....
        /*0f2c*/ 	.word	0x0001b790


	//   ....[233]....
        /*0f30*/ 	.word	0x0001b7e0


	//   ....[234]....
        /*0f34*/ 	.word	0x0001b970


	//   ....[235]....
        /*0f38*/ 	.word	0x0001bac0


	//   ....[236]....
        /*0f3c*/ 	.word	0x0001bb70


	//   ....[237]....
        /*0f40*/ 	.word	0x0001bbc0


	//   ....[238]....
        /*0f44*/ 	.word	0x0001be80


	//   ....[239]....
        /*0f48*/ 	.word	0x0001bee0


	//   ....[240]....
        /*0f4c*/ 	.word	0x0001bfa0


	//   ....[241]....
        /*0f50*/ 	.word	0x0001c010


	//   ....[242]....
        /*0f54*/ 	.word	0x0001c070


	//   ....[243]....
        /*0f58*/ 	.word	0x0001c120


	//   ....[244]....
        /*0f5c*/ 	.word	0x0001c180


	//   ....[245]....
        /*0f60*/ 	.word	0x0001c210


	//   ....[246]....
        /*0f64*/ 	.word	0x0001c290


	//   ....[247]....
        /*0f68*/ 	.word	0x0001c2e0


	//   ....[248]....
        /*0f6c*/ 	.word	0x0001c370


	//   ....[249]....
        /*0f70*/ 	.word	0x0001c400


	//   ....[250]....
        /*0f74*/ 	.word	0x0001c4a0


	//   ....[251]....
        /*0f78*/ 	.word	0x0001c540


	//   ....[252]....
        /*0f7c*/ 	.word	0x0001c5a0


	//   ....[253]....
        /*0f80*/ 	.word	0x0001c610


	//   ....[254]....
        /*0f84*/ 	.word	0x0001c670


	//   ....[255]....
        /*0f88*/ 	.word	0x0001c6e0


	//   ....[0]....
        /*0f8c*/ 	.word	0x0001c7a0


	//   ....[1]....
        /*0f90*/ 	.word	0x0001c800


	//   ....[2]....
        /*0f94*/ 	.word	0x0001c8c0


	//   ....[3]....
        /*0f98*/ 	.word	0x0001cba0


	//   ....[4]....
        /*0f9c*/ 	.word	0x0001cc90


	//   ....[5]....
        /*0fa0*/ 	.word	0x0001cd30


	//   ....[6]....
        /*0fa4*/ 	.word	0x0001cd90


	//   ....[7]....
        /*0fa8*/ 	.word	0x0001ce80


	//   ....[8]....
        /*0fac*/ 	.word	0x0001cef0


	//   ....[9]....
        /*0fb0*/ 	.word	0x0001cfe0


	//   ....[10]....
        /*0fb4*/ 	.word	0x0001d050


	//   ....[11]....
        /*0fb8*/ 	.word	0x0001d140


	//   ....[12]....
        /*0fbc*/ 	.word	0x0001d1b0


	//   ....[13]....
        /*0fc0*/ 	.word	0x0001d2a0


	//   ....[14]....
        /*0fc4*/ 	.word	0x0001d310


	//   ....[15]....
        /*0fc8*/ 	.word	0x0001d400


	//   ....[16]....
        /*0fcc*/ 	.word	0x0001d470


	//   ....[17]....
        /*0fd0*/ 	.word	0x0001d560


	//   ....[18]....
        /*0fd4*/ 	.word	0x0001d5d0


	//   ....[19]....
        /*0fd8*/ 	.word	0x0001d670


	//   ....[20]....
        /*0fdc*/ 	.word	0x0001d790


	//   ....[21]....
        /*0fe0*/ 	.word	0x0001d7e0


	//   ....[22]....
        /*0fe4*/ 	.word	0x0001d840


	//   ....[23]....
        /*0fe8*/ 	.word	0x0001d900


	//   ....[24]....
        /*0fec*/ 	.word	0x0001d960


	//   ....[25]....
        /*0ff0*/ 	.word	0x0001da60


	//   ....[26]....
        /*0ff4*/ 	.word	0x0001dac0


	//   ....[27]....
        /*0ff8*/ 	.word	0x0001dbc0


	//   ....[28]....
        /*0ffc*/ 	.word	0x0001dc20


	//   ....[29]....
        /*1000*/ 	.word	0x0001dd20


	//   ....[30]....
        /*1004*/ 	.word	0x0001dd80


	//   ....[31]....
        /*1008*/ 	.word	0x0001de80


	//   ....[32]....
        /*100c*/ 	.word	0x0001dee0


	//   ....[33]....
        /*1010*/ 	.word	0x0001dfe0


	//   ....[34]....
        /*1014*/ 	.word	0x0001e040


	//   ....[35]....
        /*1018*/ 	.word	0x0001e0f0


	//   ....[36]....
        /*101c*/ 	.word	0x0001e1a0


	//   ....[37]....
        /*1020*/ 	.word	0x0001e290


	//   ....[38]....
        /*1024*/ 	.word	0x0001e2f0


	//   ....[39]....
        /*1028*/ 	.word	0x0001e3e0


	//   ....[40]....
        /*102c*/ 	.word	0x0001e440


	//   ....[41]....
        /*1030*/ 	.word	0x0001e510


	//   ....[42]....
        /*1034*/ 	.word	0x0001e570


	//   ....[43]....
        /*1038*/ 	.word	0x0001e630


	//   ....[44]....
        /*103c*/ 	.word	0x0001e770


	//   ....[45]....
        /*1040*/ 	.word	0x0001e820


	//   ....[46]....
        /*1044*/ 	.word	0x0001e890


	//   ....[47]....
        /*1048*/ 	.word	0x0001e960


	//   ....[48]....
        /*104c*/ 	.word	0x0001e9c0


	//   ....[49]....
        /*1050*/ 	.word	0x0001ea70


	//   ....[50]....
        /*1054*/ 	.word	0x0001ead0


	//   ....[51]....
        /*1058*/ 	.word	0x0001eb80


	//   ....[52]....
        /*105c*/ 	.word	0x0001ebe0


	//   ....[53]....
        /*1060*/ 	.word	0x0001ec90


	//   ....[54]....
        /*1064*/ 	.word	0x0001ecf0


	//   ....[55]....
        /*1068*/ 	.word	0x0001eda0


	//   ....[56]....
        /*106c*/ 	.word	0x0001ee00


	//   ....[57]....
        /*1070*/ 	.word	0x0001eeb0


	//   ....[58]....
        /*1074*/ 	.word	0x0001ef10


	//   ....[59]....
        /*1078*/ 	.word	0x0001efc0


	//   ....[60]....
        /*107c*/ 	.word	0x0001f0b0


	//   ....[61]....
        /*1080*/ 	.word	0x0001f160


	//   ....[62]....
        /*1084*/ 	.word	0x0001f1c0


	//   ....[63]....
        /*1088*/ 	.word	0x0001f280


	//   ....[64]....
        /*108c*/ 	.word	0x0001f2e0


	//   ....[65]....
        /*1090*/ 	.word	0x0001f3a0


	//   ....[66]....
        /*1094*/ 	.word	0x0001f400


	//   ....[67]....
        /*1098*/ 	.word	0x0001f4c0


	//   ....[68]....
        /*109c*/ 	.word	0x0001f520


	//   ....[69]....
        /*10a0*/ 	.word	0x0001f5e0


	//   ....[70]....
        /*10a4*/ 	.word	0x0001f640


	//   ....[71]....
        /*10a8*/ 	.word	0x0001f700


	//   ....[72]....
        /*10ac*/ 	.word	0x0001f760


	//   ....[73]....
        /*10b0*/ 	.word	0x0001f820


	//   ....[74]....
        /*10b4*/ 	.word	0x0001f880


	//   ....[75]....
        /*10b8*/ 	.word	0x0001f930


	//   ....[76]....
        /*10bc*/ 	.word	0x0001fa20


	//   ....[77]....
        /*10c0*/ 	.word	0x0001fad0


	//   ....[78]....
        /*10c4*/ 	.word	0x0001fb90


	//   ....[79]....
        /*10c8*/ 	.word	0x0001fc40


	//   ....[80]....
        /*10cc*/ 	.word	0x0001fca0


	//   ....[81]....
        /*10d0*/ 	.word	0x0001fd50


	//   ....[82]....
        /*10d4*/ 	.word	0x0001fdb0


	//   ....[83]....
        /*10d8*/ 	.word	0x0001fe60


	//   ....[84]....
        /*10dc*/ 	.word	0x0001fec0


	//   ....[85]....
        /*10e0*/ 	.word	0x0001ff70


	//   ....[86]....
        /*10e4*/ 	.word	0x0001ffd0


	//   ....[87]....
        /*10e8*/ 	.word	0x00020080


	//   ....[88]....
        /*10ec*/ 	.word	0x000200e0


	//   ....[89]....
        /*10f0*/ 	.word	0x00020190


	//   ....[90]....
        /*10f4*/ 	.word	0x000201f0


	//   ....[91]....
        /*10f8*/ 	.word	0x00020290


	//   ....[92]....
        /*10fc*/ 	.word	0x00020320


	//   ....[93]....
        /*1100*/ 	.word	0x000203c0


	//   ....[94]....
        /*1104*/ 	.word	0x00020530


	//   ....[95]....
        /*1108*/ 	.word	0x000205a0


	//   ....[96]....
        /*110c*/ 	.word	0x00020610


	//   ....[97]....
        /*1110*/ 	.word	0x00020680


	//   ....[98]....
        /*1114*/ 	.word	0x000206f0


	//   ....[99]....
        /*1118*/ 	.word	0x00020770


	//   ....[100]....
        /*111c*/ 	.word	0x000207f0


	//   ....[101]....
        /*1120*/ 	.word	0x00020880


	//   ....[102]....
        /*1124*/ 	.word	0x000208f0


	//   ....[103]....
        /*1128*/ 	.word	0x00020960


	//   ....[104]....
        /*112c*/ 	.word	0x000209d0


	//   ....[105]....
        /*1130*/ 	.word	0x00020a50


	//   ....[106]....
        /*1134*/ 	.word	0x00020ac0


	//   ....[107]....
        /*1138*/ 	.word	0x00020b70


	//   ....[108]....
        /*113c*/ 	.word	0x00020bc0


	//   ....[109]....
        /*1140*/ 	.word	0x00020c50


	//   ....[110]....
        /*1144*/ 	.word	0x00020d80


	//----- nvinfo : EIATTR_REG_RECONFIG
	.align		4
.L_1611:
        /*1148*/ 	.byte	0x01, 0x54
	.zero		2


	//----- nvinfo : EIATTR_SYSCALL_OFFSETS
	.align		4
        /*114c*/ 	.byte	0x04, 0x46
        /*114e*/ 	.short	(.L_1613 - .L_1612)


	//   ....[0]....
.L_1612:
        /*1150*/ 	.word	0x00001b40


	//   ....[1]....
        /*1154*/ 	.word	0x00001c90


	//   ....[2]....
        /*1158*/ 	.word	0x00006420


	//   ....[3]....
        /*115c*/ 	.word	0x00006740


	//   ....[4]....
        /*1160*/ 	.word	0x00015df0


	//   ....[5]....
        /*1164*/ 	.word	0x00015f40


	//   ....[6]....
        /*1168*/ 	.word	0x00016030


	//   ....[7]....
        /*116c*/ 	.word	0x00016fb0


	//----- nvinfo : EIATTR_MBARRIER_INSTR_OFFSETS
	.align		4
.L_1613:
        /*1170*/ 	.byte	0x04, 0x39
        /*1172*/ 	.short	(.L_1615 - .L_1614)


	//   ....[0]....
.L_1614:
        /*1174*/ 	.word	0x00000250
        /*1178*/ 	.word	0x000000ff
        /*117c*/ 	.word	0x00016800
        /*1180*/ 	.short	0x0100
        /*1182*/ 	.byte	0x08
	.zero		1


	//   ....[1]....
        /*1184*/ 	.word	0x00000260
        /*1188*/ 	.word	0x000000ff
        /*118c*/ 	.word	0x00016820
        /*1190*/ 	.short	0x0100
        /*1192*/ 	.byte	0x08
	.zero		1


	//   ....[2]....
        /*1194*/ 	.word	0x00000350
        /*1198*/ 	.word	0x000000ff
        /*119c*/ 	.word	0x00016830
        /*11a0*/ 	.short	0x0100
        /*11a2*/ 	.byte	0x08
	.zero		1


	//   ....[3]....
        /*11a4*/ 	.word	0x00000360
        /*11a8*/ 	.word	0x000000ff
        /*11ac*/ 	.word	0x00016840
        /*11b0*/ 	.short	0x0100
        /*11b2*/ 	.byte	0x08
	.zero		1


	//   ....[4]....
        /*11b4*/ 	.word	0x00000370
        /*11b8*/ 	.word	0x000000ff
        /*11bc*/ 	.word	0x00016838
        /*11c0*/ 	.short	0x0100
        /*11c2*/ 	.byte	0x08
	.zero		1


	//   ....[5]....
        /*11c4*/ 	.word	0x00000380
        /*11c8*/ 	.word	0x000000ff
        /*11cc*/ 	.word	0x00016848
        /*11d0*/ 	.short	0x0100
        /*11d2*/ 	.byte	0x08
	.zero		1


	//   ....[6]....
        /*11d4*/ 	.word	0x000004b0
        /*11d8*/ 	.word	0x000000ff
        /*11dc*/ 	.word	0x00016850
        /*11e0*/ 	.short	0x0100
        /*11e2*/ 	.byte	0x08
	.zero		1


	//   ....[7]....
        /*11e4*/ 	.word	0x000004c0
        /*11e8*/ 	.word	0x000000ff
        /*11ec*/ 	.word	0x00016860
        /*11f0*/ 	.short	0x0100
        /*11f2*/ 	.byte	0x08
	.zero		1


	//   ....[8]....
        /*11f4*/ 	.word	0x000004d0
        /*11f8*/ 	.word	0x000000ff
        /*11fc*/ 	.word	0x00016858
        /*1200*/ 	.short	0x0100
        /*1202*/ 	.byte	0x08
	.zero		1


	//   ....[9]....
        /*1204*/ 	.word	0x000004e0
        /*1208*/ 	.word	0x000000ff
        /*120c*/ 	.word	0x00016868
        /*1210*/ 	.short	0x0100
        /*1212*/ 	.byte	0x08
	.zero		1


	//   ....[10]....
        /*1214*/ 	.word	0x000005d0
        /*1218*/ 	.word	0x000000ff
        /*121c*/ 	.word	0x00016870
        /*1220*/ 	.short	0x0100
        /*1222*/ 	.byte	0x06
	.zero		1


	//   ....[11]....
        /*1224*/ 	.word	0x000005e0
        /*1228*/ 	.word	0x000000ff
        /*122c*/ 	.word	0x00016880
        /*1230*/ 	.short	0x0100
        /*1232*/ 	.byte	0x06
	.zero		1


	//   ....[12]....
        /*1234*/ 	.word	0x000005f0
        /*1238*/ 	.word	0x000000ff
        /*123c*/ 	.word	0x00016878
        /*1240*/ 	.short	0x0100
        /*1242*/ 	.byte	0x06
	.zero		1


	//   ....[13]....
        /*1244*/ 	.word	0x00000600
        /*1248*/ 	.word	0x000000ff
        /*124c*/ 	.word	0x00016888
        /*1250*/ 	.short	0x0100
        /*1252*/ 	.byte	0x06
	.zero		1


	//   ....[14]....
        /*1254*/ 	.word	0x00000730
        /*1258*/ 	.word	0x000000ff
        /*125c*/ 	.word	0x00016890
        /*1260*/ 	.short	0x0100
        /*1262*/ 	.byte	0x08
	.zero		1


	//   ....[15]....
        /*1264*/ 	.word	0x00000740
        /*1268*/ 	.word	0x000000ff
        /*126c*/ 	.word	0x000168a0
        /*1270*/ 	.short	0x0100
        /*1272*/ 	.byte	0x08
	.zero		1


	//   ....[16]....
        /*1274*/ 	.word	0x00000750
        /*1278*/ 	.word	0x000000ff
        /*127c*/ 	.word	0x00016898
        /*1280*/ 	.short	0x0100
        /*1282*/ 	.byte	0x08
	.zero		1


	//   ....[17]....
        /*1284*/ 	.word	0x00000760
        /*1288*/ 	.word	0x000000ff
        /*128c*/ 	.word	0x000168a8
        /*1290*/ 	.short	0x0100
        /*1292*/ 	.byte	0x08
	.zero		1


	//   ....[18]....
        /*1294*/ 	.word	0x00000890
        /*1298*/ 	.word	0x000000ff
        /*129c*/ 	.word	0x000168b0
        /*12a0*/ 	.short	0x0100
        /*12a2*/ 	.byte	0x08
	.zero		1


	//   ....[19]....
        /*12a4*/ 	.word	0x000008a0
        /*12a8*/ 	.word	0x000000ff
        /*12ac*/ 	.word	0x000168c0
        /*12b0*/ 	.short	0x0100
        /*12b2*/ 	.byte	0x08
	.zero		1


	//   ....[20]....
        /*12b4*/ 	.word	0x000008b0
        /*12b8*/ 	.word	0x000000ff
        /*12bc*/ 	.word	0x000168b8
        /*12c0*/ 	.short	0x0100
        /*12c2*/ 	.byte	0x08
	.zero		1


	//   ....[21]....
        /*12c4*/ 	.word	0x000008c0
        /*12c8*/ 	.word	0x000000ff
        /*12cc*/ 	.word	0x000168c8
        /*12d0*/ 	.short	0x0100
        /*12d2*/ 	.byte	0x08
	.zero		1


	//   ....[22]....
        /*12d4*/ 	.word	0x00002db0
        /*12d8*/ 	.word	0x00000044
        /*12dc*/ 	.word	0x00016890
        /*12e0*/ 	.short	0x010a
        /*12e2*/ 	.byte	0x3f
	.zero		1


	//   ....[23]....
        /*12e4*/ 	.word	0x00004260
        /*12e8*/ 	.word	0x00000044
        /*12ec*/ 	.word	0x00016890
        /*12f0*/ 	.short	0x010a
        /*12f2*/ 	.byte	0x3f
	.zero		1


	//   ....[24]....
        /*12f4*/ 	.word	0x00005370
        /*12f8*/ 	.word	0x00000044
        /*12fc*/ 	.word	0x00016890
        /*1300*/ 	.short	0x010a
        /*1302*/ 	.byte	0x3f
	.zero		1


	//   ....[25]....
        /*1304*/ 	.word	0x00005800
        /*1308*/ 	.word	0x00000004
        /*130c*/ 	.word	0x00000000
        /*1310*/ 	.short	0x0101
        /*1312*/ 	.byte	0x3f
	.zero		1


	//   ....[26]....
        /*1314*/ 	.word	0x00005840
        /*1318*/ 	.word	0x00000044
        /*131c*/ 	.word	0x000168b0
        /*1320*/ 	.short	0x010a
        /*1322*/ 	.byte	0x3f
	.zero		1


	//   ....[27]....
        /*1324*/ 	.word	0x00005c60
        /*1328*/ 	.word	0x00000044
        /*132c*/ 	.word	0x00000000
        /*1330*/ 	.short	0x0101
        /*1332*/ 	.byte	0x3f
	.zero		1


	//   ....[28]....
        /*1334*/ 	.word	0x000064c0
        /*1338*/ 	.word	0x00000002
        /*133c*/ 	.word	0x00016800
        /*1340*/ 	.short	0x010a
        /*1342*/ 	.byte	0x3f
	.zero		1


	//   ....[29]....
        /*1344*/ 	.word	0x00006510
        /*1348*/ 	.word	0x00000002
        /*134c*/ 	.word	0x00016800
        /*1350*/ 	.short	0x010a
        /*1352*/ 	.byte	0x3f
	.zero		1


	//   ....[30]....
        /*1354*/ 	.word	0x00007030
        /*1358*/ 	.word	0x00000002
        /*135c*/ 	.word	0x00016800
        /*1360*/ 	.short	0x010a
        /*1362*/ 	.byte	0x3f
	.zero		1


	//   ....[31]....
        /*1364*/ 	.word	0x00008670
        /*1368*/ 	.word	0x00000002
        /*136c*/ 	.word	0x00016800
        /*1370*/ 	.short	0x010a
        /*1372*/ 	.byte	0x3f
	.zero		1


	//   ....[32]....
        /*1374*/ 	.word	0x000096b0
        /*1378*/ 	.word	0x00000008
        /*137c*/ 	.word	0x00016830
        /*1380*/ 	.short	0x010a
        /*1382*/ 	.byte	0x3f
	.zero		1


	//   ....[33]....
        /*1384*/ 	.word	0x00009760
        /*1388*/ 	.word	0x00000008
        /*138c*/ 	.word	0x00016830
        /*1390*/ 	.short	0x010a
        /*1392*/ 	.byte	0x3f
	.zero		1


	//   ....[34]....
        /*1394*/ 	.word	0x0000ab30
        /*1398*/ 	.word	0x00000008
        /*139c*/ 	.word	0x00000000
        /*13a0*/ 	.short	0x0101
        /*13a2*/ 	.byte	0x3f
	.zero		1


	//   ....[35]....
        /*13a4*/ 	.word	0x0000ba10
        /*13a8*/ 	.word	0x00000003
        /*13ac*/ 	.word	0x00016830
        /*13b0*/ 	.short	0x010a
        /*13b2*/ 	.byte	0x3f
	.zero		1


	//   ....[36]....
        /*13b4*/ 	.word	0x0000ba60
        /*13b8*/ 	.word	0x00000003
        /*13bc*/ 	.word	0x00016830
        /*13c0*/ 	.short	0x010a
        /*13c2*/ 	.byte	0x3f
	.zero		1


	//   ....[37]....
        /*13c4*/ 	.word	0x0000bde0
        /*13c8*/ 	.word	0x00000003
        /*13cc*/ 	.word	0x00016850
        /*13d0*/ 	.short	0x010a
        /*13d2*/ 	.byte	0x3f
	.zero		1


	//   ....[38]....
        /*13d4*/ 	.word	0x0000be20
        /*13d8*/ 	.word	0x00000003
        /*13dc*/ 	.word	0x00016850
        /*13e0*/ 	.short	0x010a
        /*13e2*/ 	.byte	0x3f
	.zero		1


	//   ....[39]....
        /*13e4*/ 	.word	0x0000d630
        /*13e8*/ 	.word	0x0000000a
        /*13ec*/ 	.word	0x00000000
        /*13f0*/ 	.short	0x0101
        /*13f2*/ 	.byte	0x3f
	.zero		1


	//   ....[40]....
        /*13f4*/ 	.word	0x0000de60
        /*13f8*/ 	.word	0x0000000a
        /*13fc*/ 	.word	0x00000000
        /*1400*/ 	.short	0x0101
        /*1402*/ 	.byte	0x3f
	.zero		1


	//   ....[41]....
        /*1404*/ 	.word	0x0000e400
        /*1408*/ 	.word	0x00000000
        /*140c*/ 	.word	0x00016830
        /*1410*/ 	.short	0x010a
        /*1412*/ 	.byte	0x3f
	.zero		1


	//   ....[42]....
        /*1414*/ 	.word	0x0000e450
        /*1418*/ 	.word	0x00000000
        /*141c*/ 	.word	0x00016830
        /*1420*/ 	.short	0x010a
        /*1422*/ 	.byte	0x3f
	.zero		1


	//   ....[43]....
        /*1424*/ 	.word	0x0000e7a0
        /*1428*/ 	.word	0x00000003
        /*142c*/ 	.word	0x00016850
        /*1430*/ 	.short	0x010a
        /*1432*/ 	.byte	0x3f
	.zero		1


	//   ....[44]....
        /*1434*/ 	.word	0x0000e7e0
        /*1438*/ 	.word	0x00000003
        /*143c*/ 	.word	0x00016850
        /*1440*/ 	.short	0x010a
        /*1442*/ 	.byte	0x3f
	.zero		1


	//   ....[45]....
        /*1444*/ 	.word	0x0000ec80
        /*1448*/ 	.word	0x00000000
        /*144c*/ 	.word	0x00000000
        /*1450*/ 	.short	0x0101
        /*1452*/ 	.byte	0x3f
	.zero		1


	//   ....[46]....
        /*1454*/ 	.word	0x0000fe20
        /*1458*/ 	.word	0x0000000b
        /*145c*/ 	.word	0x00000000
        /*1460*/ 	.short	0x0101
        /*1462*/ 	.byte	0x3f
	.zero		1


	//   ....[47]....
        /*1464*/ 	.word	0x000102e0
        /*1468*/ 	.word	0x0000000a
        /*146c*/ 	.word	0x00016850
        /*1470*/ 	.short	0x010a
        /*1472*/ 	.byte	0x3f
	.zero		1


	//   ....[48]....
        /*1474*/ 	.word	0x00010350
        /*1478*/ 	.word	0x0000000a
        /*147c*/ 	.word	0x00016850
        /*1480*/ 	.short	0x010a
        /*1482*/ 	.byte	0x3f
	.zero		1


	//   ....[49]....
        /*1484*/ 	.word	0x00010920
        /*1488*/ 	.word	0x00000000
        /*148c*/ 	.word	0x00000000
        /*1490*/ 	.short	0x0101
        /*1492*/ 	.byte	0x3f
	.zero		1


	//   ....[50]....
        /*1494*/ 	.word	0x00011a70
        /*1498*/ 	.word	0x00000003
        /*149c*/ 	.word	0x00000000
        /*14a0*/ 	.short	0x0101
        /*14a2*/ 	.byte	0x3f
	.zero		1


	//   ....[51]....
        /*14a4*/ 	.word	0x00011f50
        /*14a8*/ 	.word	0x00000008
        /*14ac*/ 	.word	0x00000000
        /*14b0*/ 	.short	0x0101
        /*14b2*/ 	.byte	0x3f
	.zero		1


	//   ....[52]....
        /*14b4*/ 	.word	0x00014cb0
        /*14b8*/ 	.word	0x00000010
        /*14bc*/ 	.word	0x00016820
        /*14c0*/ 	.short	0x010a
        /*14c2*/ 	.byte	0x3f
	.zero		1


	//   ....[53]....
        /*14c4*/ 	.word	0x00014d70
        /*14c8*/ 	.word	0x00000006
        /*14cc*/ 	.word	0x000168a0
        /*14d0*/ 	.short	0x010a
        /*14d2*/ 	.byte	0x3f
	.zero		1


	//   ....[54]....
        /*14d4*/ 	.word	0x00014fb0
        /*14d8*/ 	.word	0x00000006
        /*14dc*/ 	.word	0x000168c0
        /*14e0*/ 	.short	0x010a
        /*14e2*/ 	.byte	0x3f
	.zero		1


	//   ....[55]....
        /*14e4*/ 	.word	0x00015340
        /*14e8*/ 	.word	0x00000006
        /*14ec*/ 	.word	0x000168a0
        /*14f0*/ 	.short	0x010a
        /*14f2*/ 	.byte	0x3f
	.zero		1


	//   ....[56]....
        /*14f4*/ 	.word	0x00015560
        /*14f8*/ 	.word	0x00000006
        /*14fc*/ 	.word	0x000168c0
        /*1500*/ 	.short	0x010a
        /*1502*/ 	.byte	0x3f
	.zero		1


	//   ....[57]....
        /*1504*/ 	.word	0x000164e0
        /*1508*/ 	.word	0x00000003
        /*150c*/ 	.word	0x00016840
        /*1510*/ 	.short	0x010a
        /*1512*/ 	.byte	0x3f
	.zero		1


	//   ....[58]....
        /*1514*/ 	.word	0x00016c70
        /*1518*/ 	.word	0x00000003
        /*151c*/ 	.word	0x00016830
        /*1520*/ 	.short	0x0107
        /*1522*/ 	.byte	0x3f
	.zero		1


	//   ....[59]....
        /*1524*/ 	.word	0x00016d40
        /*1528*/ 	.word	0x00000003
        /*152c*/ 	.word	0x00016830
        /*1530*/ 	.short	0x0101
        /*1532*/ 	.byte	0x3f
	.zero		1


	//   ....[60]....
        /*1534*/ 	.word	0x00017bb0
        /*1538*/ 	.word	0x00000010
        /*153c*/ 	.word	0x00016800
        /*1540*/ 	.short	0x0107
        /*1542*/ 	.byte	0x3f
	.zero		1


	//   ....[61]....
        /*1544*/ 	.word	0x00017ca0
        /*1548*/ 	.word	0x00000010
        /*154c*/ 	.word	0x00016800
        /*1550*/ 	.short	0x0101
        /*1552*/ 	.byte	0x3f
	.zero		1


	//   ....[62]....
        /*1554*/ 	.word	0x00017cc0
        /*1558*/ 	.word	0x00000010
        /*155c*/ 	.word	0x00016820
        /*1560*/ 	.short	0x010a
        /*1562*/ 	.byte	0x3f
	.zero		1


	//   ....[63]....
        /*1564*/ 	.word	0x00018090
        /*1568*/ 	.word	0x00000005
        /*156c*/ 	.word	0x00016840
        /*1570*/ 	.short	0x010a
        /*1572*/ 	.byte	0x3f
	.zero		1


	//   ....[64]....
        /*1574*/ 	.word	0x000185a0
        /*1578*/ 	.word	0x00000005
        /*157c*/ 	.word	0x00016830
        /*1580*/ 	.short	0x0107
        /*1582*/ 	.byte	0x3f
	.zero		1


	//   ....[65]....
        /*1584*/ 	.word	0x00018660
        /*1588*/ 	.word	0x00000005
        /*158c*/ 	.word	0x00016830
        /*1590*/ 	.short	0x0101
        /*1592*/ 	.byte	0x3f
	.zero		1


	//   ....[66]....
        /*1594*/ 	.word	0x000186c0
        /*1598*/ 	.word	0x00000005
        /*159c*/ 	.word	0x00016860
        /*15a0*/ 	.short	0x010a
        /*15a2*/ 	.byte	0x3f
	.zero		1


	//   ....[67]....
        /*15a4*/ 	.word	0x00018ba0
        /*15a8*/ 	.word	0x00000005
        /*15ac*/ 	.word	0x00016850
        /*15b0*/ 	.short	0x0107
        /*15b2*/ 	.byte	0x3f
	.zero		1


	//   ....[68]....
        /*15b4*/ 	.word	0x00018d20
        /*15b8*/ 	.word	0x00000005
        /*15bc*/ 	.word	0x00016850
        /*15c0*/ 	.short	0x0101
        /*15c2*/ 	.byte	0x3f
	.zero		1


	//   ....[69]....
        /*15c4*/ 	.word	0x00018f40
        /*15c8*/ 	.word	0x00000000
        /*15cc*/ 	.word	0x00016860
        /*15d0*/ 	.short	0x010a
        /*15d2*/ 	.byte	0x3f
	.zero		1


	//   ....[70]....
        /*15d4*/ 	.word	0x00019400
        /*15d8*/ 	.word	0x00000000
        /*15dc*/ 	.word	0x00016850
        /*15e0*/ 	.short	0x0107
        /*15e2*/ 	.byte	0x3f
	.zero		1


	//   ....[71]....
        /*15e4*/ 	.word	0x000194d0
        /*15e8*/ 	.word	0x00000000
        /*15ec*/ 	.word	0x00016850
        /*15f0*/ 	.short	0x0101
        /*15f2*/ 	.byte	0x3f
	.zero		1


	//   ....[72]....
        /*15f4*/ 	.word	0x0001a620
        /*15f8*/ 	.word	0x00000005
        /*15fc*/ 	.word	0x00016820
        /*1600*/ 	.short	0x010a
        /*1602*/ 	.byte	0x3f
	.zero		1


	//   ....[73]....
        /*1604*/ 	.word	0x0001a790
        /*1608*/ 	.word	0x00000003
        /*160c*/ 	.word	0x00016840
        /*1610*/ 	.short	0x010a
        /*1612*/ 	.byte	0x3f
	.zero		1


	//   ....[74]....
        /*1614*/ 	.word	0x0001a830
        /*1618*/ 	.word	0x00000017
        /*161c*/ 	.word	0x00016840
        /*1620*/ 	.short	0x010a
        /*1622*/ 	.byte	0x3f
	.zero		1


	//   ....[75]....
        /*1624*/ 	.word	0x0001a870
        /*1628*/ 	.word	0x00000003
        /*162c*/ 	.word	0x00016860
        /*1630*/ 	.short	0x010a
        /*1632*/ 	.byte	0x3f
	.zero		1


	//   ....[76]....
        /*1634*/ 	.word	0x0001a8b0
        /*1638*/ 	.word	0x00000017
        /*163c*/ 	.word	0x00016860
        /*1640*/ 	.short	0x010a
        /*1642*/ 	.byte	0x3f
	.zero		1


	//   ....[77]....
        /*1644*/ 	.word	0x0001a910
        /*1648*/ 	.word	0x00000044
        /*164c*/ 	.word	0x00016890
        /*1650*/ 	.short	0x010a
        /*1652*/ 	.byte	0x3f
	.zero		1


	//   ....[78]....
        /*1654*/ 	.word	0x0001aba0
        /*1658*/ 	.word	0x00000044
        /*165c*/ 	.word	0x00016890
        /*1660*/ 	.short	0x010a
        /*1662*/ 	.byte	0x3f
	.zero		1


	//   ....[79]....
        /*1664*/ 	.word	0x0001ae50
        /*1668*/ 	.word	0x00000044
        /*166c*/ 	.word	0x00016890
        /*1670*/ 	.short	0x010a
        /*1672*/ 	.byte	0x3f
	.zero		1


	//   ....[80]....
        /*1674*/ 	.word	0x0001b100
        /*1678*/ 	.word	0x00000044
        /*167c*/ 	.word	0x000168b0
        /*1680*/ 	.short	0x010a
        /*1682*/ 	.byte	0x3f
	.zero		1


	//   ....[81]....
        /*1684*/ 	.word	0x0001b5d0
        /*1688*/ 	.word	0x00000002
        /*168c*/ 	.word	0x00016800
        /*1690*/ 	.short	0x010a
        /*1692*/ 	.byte	0x3f
	.zero		1


	//   ....[82]....
        /*1694*/ 	.word	0x0001bbf0
        /*1698*/ 	.word	0x00000002
        /*169c*/ 	.word	0x00016800
        /*16a0*/ 	.short	0x010a
        /*16a2*/ 	.byte	0x3f
	.zero		1


	//   ....[83]....
        /*16a4*/ 	.word	0x0001bc40
        /*16a8*/ 	.word	0x00000008
        /*16ac*/ 	.word	0x00016830
        /*16b0*/ 	.short	0x010a
        /*16b2*/ 	.byte	0x3f
	.zero		1


	//   ....[84]....
        /*16b4*/ 	.word	0x0001bc90
        /*16b8*/ 	.word	0x00000003
        /*16bc*/ 	.word	0x00016830
        /*16c0*/ 	.short	0x010a
        /*16c2*/ 	.byte	0x3f
	.zero		1


	//   ....[85]....
        /*16c4*/ 	.word	0x0001bce0
        /*16c8*/ 	.word	0x00000003
        /*16cc*/ 	.word	0x00016850
        /*16d0*/ 	.short	0x010a
        /*16d2*/ 	.byte	0x3f
	.zero		1


	//   ....[86]....
        /*16d4*/ 	.word	0x0001bd30
        /*16d8*/ 	.word	0x00000000
        /*16dc*/ 	.word	0x00016830
        /*16e0*/ 	.short	0x010a
        /*16e2*/ 	.byte	0x3f
	.zero		1


	//   ....[87]....
        /*16e4*/ 	.word	0x0001bd80
        /*16e8*/ 	.word	0x00000003
        /*16ec*/ 	.word	0x00016850
        /*16f0*/ 	.short	0x010a
        /*16f2*/ 	.byte	0x3f
	.zero		1


	//   ....[88]....
        /*16f4*/ 	.word	0x0001bdd0
        /*16f8*/ 	.word	0x0000000a
        /*16fc*/ 	.word	0x00016850
        /*1700*/ 	.short	0x010a
        /*1702*/ 	.byte	0x3f
	.zero		1


	//   ....[89]....
        /*1704*/ 	.word	0x0001c980
        /*1708*/ 	.word	0x00000010
        /*170c*/ 	.word	0x00016820
        /*1710*/ 	.short	0x010a
        /*1712*/ 	.byte	0x3f
	.zero		1


	//   ....[90]....
        /*1714*/ 	.word	0x0001c9d0
        /*1718*/ 	.word	0x00000006
        /*171c*/ 	.word	0x000168a0
        /*1720*/ 	.short	0x010a
        /*1722*/ 	.byte	0x3f
	.zero		1


	//   ....[91]....
        /*1724*/ 	.word	0x0001ca20
        /*1728*/ 	.word	0x00000006
        /*172c*/ 	.word	0x000168c0
        /*1730*/ 	.short	0x010a
        /*1732*/ 	.byte	0x3f
	.zero		1


	//   ....[92]....
        /*1734*/ 	.word	0x0001ca70
        /*1738*/ 	.word	0x00000006
        /*173c*/ 	.word	0x000168a0
        /*1740*/ 	.short	0x010a
        /*1742*/ 	.byte	0x3f
	.zero		1


	//   ....[93]....
        /*1744*/ 	.word	0x0001cac0
        /*1748*/ 	.word	0x00000006
        /*174c*/ 	.word	0x000168c0
        /*1750*/ 	.short	0x010a
        /*1752*/ 	.byte	0x3f
	.zero		1


	//   ....[94]....
        /*1754*/ 	.word	0x0001cbe0
        /*1758*/ 	.word	0x00000003
        /*175c*/ 	.word	0x00016840
        /*1760*/ 	.short	0x010a
        /*1762*/ 	.byte	0x3f
	.zero		1


	//   ....[95]....
        /*1764*/ 	.word	0x0001e670
        /*1768*/ 	.word	0x00000010
        /*176c*/ 	.word	0x00016820
        /*1770*/ 	.short	0x010a
        /*1772*/ 	.byte	0x3f
	.zero		1


	//   ....[96]....
        /*1774*/ 	.word	0x0001e6c0
        /*1778*/ 	.word	0x00000005
        /*177c*/ 	.word	0x00016840
        /*1780*/ 	.short	0x010a
        /*1782*/ 	.byte	0x3f
	.zero		1


	//   ....[97]....
        /*1784*/ 	.word	0x0001f000
        /*1788*/ 	.word	0x00000005
        /*178c*/ 	.word	0x00016860
        /*1790*/ 	.short	0x010a
        /*1792*/ 	.byte	0x3f
	.zero		1


	//   ....[98]....
        /*1794*/ 	.word	0x0001f970
        /*1798*/ 	.word	0x00000000
        /*179c*/ 	.word	0x00016860
        /*17a0*/ 	.short	0x010a
        /*17a2*/ 	.byte	0x3f
	.zero		1


	//   ....[99]....
        /*17a4*/ 	.word	0x00020ca0
        /*17a8*/ 	.word	0x00000005
        /*17ac*/ 	.word	0x00016820
        /*17b0*/ 	.short	0x010a
        /*17b2*/ 	.byte	0x3f
	.zero		1


	//   ....[100]....
        /*17b4*/ 	.word	0x00020e40
        /*17b8*/ 	.word	0x00000003
        /*17bc*/ 	.word	0x00016840
        /*17c0*/ 	.short	0x010a
        /*17c2*/ 	.byte	0x3f
	.zero		1


	//   ....[101]....
        /*17c4*/ 	.word	0x00020e90
        /*17c8*/ 	.word	0x00000017
        /*17cc*/ 	.word	0x00016840
        /*17d0*/ 	.short	0x010a
        /*17d2*/ 	.byte	0x3f
	.zero		1


	//   ....[102]....
        /*17d4*/ 	.word	0x00020ee0
        /*17d8*/ 	.word	0x00000003
        /*17dc*/ 	.word	0x00016860
        /*17e0*/ 	.short	0x010a
        /*17e2*/ 	.byte	0x3f
	.zero		1


	//----- nvinfo : EIATTR_NUM_MBARRIERS
	.align		4
.L_1615:
        /*17e4*/ 	.byte	0x03, 0x38
        /*17e6*/ 	.short	0x0016


	//----- nvinfo : EIATTR_EXIT_INSTR_OFFSETS
	.align		4
        /*17e8*/ 	.byte	0x04, 0x1c
        /*17ea*/ 	.short	(.L_1617 - .L_1616)


	//   ....[0]....
.L_1616:
        /*17ec*/ 	.word	0x0001a900


	//----- nvinfo : EIATTR_MAX_THREADS
	.align		4
.L_1617:
        /*17f0*/ 	.byte	0x04, 0x05
        /*17f2*/ 	.short	(.L_1619 - .L_1618)
.L_1618:
        /*17f4*/ 	.word	0x00000200
        /*17f8*/ 	.word	0x00000001
        /*17fc*/ 	.word	0x00000001


	//----- nvinfo : EIATTR_CRS_STACK_SIZE
	.align		4
.L_1619:
        /*1800*/ 	.byte	0x04, 0x1e
        /*1802*/ 	.short	(.L_1621 - .L_1620)
.L_1620:
        /*1804*/ 	.word	0x00000000


	//----- nvinfo : EIATTR_CBANK_PARAM_SIZE
	.align		4
.L_1621:
        /*1808*/ 	.byte	0x03, 0x19
        /*180a*/ 	.short	0x0af0


	//----- nvinfo : EIATTR_PARAM_CBANK
	.align		4
        /*180c*/ 	.byte	0x04, 0x0a
        /*180e*/ 	.short	(.L_1623 - .L_1622)
	.align		4
.L_1622:
        /*1810*/ 	.word	index@(.nv.constant0._ZN7cutlass13device_kernelIN5flash11enable_sm90INS1_16FlashAttnFwdSm90INS1_25CollectiveMainloopFwdSm90ILi2EN4cute5tupleIJNS5_1CILi1EEES8_S8_EEENS6_IJNS7_ILi192EEENS7_ILi128EEENS7_ILi64EEEEEELi64ENS_10bfloat16_tEfNS_4arch4Sm90ELb1ELb0ELb0ELb1ELb1ELb1ELb0ELb1ELb1ELb1ELb1ELb0EEENS1_21CollectiveEpilogueFwdINS6_IJSA_SC_SB_EEES9_SE_SG_Li384ELb1ELb1ELb1ELb0EEENS1_36VarlenDynamicPersistentTileSchedulerILi192ELi128ELi384ELi128ELb1ELb1ELb1ELb1ELb1ELb1EEEEEEEEEvNT_6ParamsE)
        /*1814*/ 	.short	0x0210
        /*1816*/ 	.short	0x0af0


	//----- nvinfo : EIATTR_SW_WAR
	.align		4
.L_1623:
        /*1818*/ 	.byte	0x04, 0x36
        /*181a*/ 	.short	(.L_1625 - .L_1624)
.L_1624:
        /*181c*/ 	.word	0x00000008
.L_1625:


//--------------------- .nv.callgraph             --------------------------
	.section	.nv.callgraph,"",@"SHT_CUDA_CALLGRAPH"
	.align	4
	.sectionentsize	8
	.align		4
        /*0000*/ 	.word	0x00000000
	.align		4
        /*0004*/ 	.word	0xffffffff
	.align		4
        /*0008*/ 	.word	index@(_ZN7cutlass13device_kernelIN5flash11enable_sm90INS1_16FlashAttnFwdSm90INS1_25CollectiveMainloopFwdSm90ILi2EN4cute5tupleIJNS5_1CILi1EEES8_S8_EEENS6_IJNS7_ILi128EEENS7_ILi80EEENS7_ILi256EEEEEELi256ENS_10bfloat16_tEfNS_4arch4Sm90ELb0ELb0ELb0ELb0ELb1ELb0ELb0ELb1ELb1ELb1ELb1ELb0EEENS1_21CollectiveEpilogueFwdINS6_IJSA_SC_SB_EEES9_SE_SG_Li256ELb0ELb1ELb1ELb0EEENS1_19SingleTileSchedulerILb0ELb1ELb1ELi128EEEEEEEEEvNT_6ParamsE)
	.align		4
        /*000c*/ 	.word	index@(__assertfail)
	.align		4
        /*0010*/ 	.word	index@(_ZN7cutlass13device_kernelIN5flash11enable_sm90INS1_16FlashAttnFwdSm90INS1_25CollectiveMainloopFwdSm90ILi2EN4cute5tupleIJNS5_1CILi1EEES8_S8_EEENS6_IJNS7_ILi128EEENS7_ILi80EEENS7_ILi256EEEEEELi256ENS_10bfloat16_tEfNS_4arch4Sm90ELb0ELb0ELb0ELb1ELb1ELb0ELb0ELb1ELb1ELb1ELb1ELb0EEENS1_21CollectiveEpilogueFwdINS6_IJSA_SC_SB_EEES9_SE_SG_Li256ELb1ELb1ELb1ELb0EEENS1_36VarlenDynamicPersistentTileSchedulerILi128ELi80ELi256ELi128ELb1ELb1ELb1ELb0ELb1ELb1EEEEEEEEEvNT_6ParamsE)
	.align		4
        /*0014*/ 	.word	index@(__assertfail)
	.align		4
        /*0018*/ 	.word	index@(_ZN7cutlass13device_kernelIN5flash11enable_sm90INS1_16FlashAttnFwdSm90INS1_25CollectiveMainloopFwdSm90ILi2EN4cute5tupleIJNS5_1CILi1EEES8_S8_EEENS6_IJNS7_ILi128EEENS7_ILi80EEENS7_ILi256EEEEEELi256ENS_10bfloat16_tEfNS_4arch4Sm90ELb0ELb0ELb0ELb1ELb1ELb1ELb0ELb1ELb1ELb1ELb1ELb0EEENS1_21CollectiveEpilogueFwdINS6_IJSA_SC_SB_EEES9_SE_SG_Li256ELb1ELb1ELb1ELb0EEENS1_36VarlenDynamicPersistentTileSchedulerILi128ELi80ELi256ELi128ELb1ELb1ELb1ELb0ELb1ELb1EEEEEEEEEvNT_6ParamsE)
	.align		4
        /*001c*/ 	.word	index@(__assertfail)
	.align		4
        /*0020*/ 	.word	index@(_ZN7cutlass13device_kernelIN5flash11enable_sm90INS1_16FlashAttnFwdSm90INS1_25CollectiveMainloopFwdSm90ILi2EN4cute5tupleIJNS5_1CILi1EEES8_S8_EEENS6_IJNS7_ILi128EEENS7_ILi64EEENS7_ILi256EEEEEELi256ENS_10bfloat16_tEfNS_4arch4Sm90ELb0ELb1ELb0ELb0ELb1ELb0ELb0ELb1ELb1ELb1ELb1ELb0EEENS1_21CollectiveEpilogueFwdINS6_IJSA_SC_SB_EEES9_SE_SG_Li256ELb0ELb1ELb1ELb0EEENS1_19SingleTileSchedulerILb0ELb1ELb1ELi128EEEEEEEEEvNT_6ParamsE)
	.align		4
        /*0024*/ 	.word	index@(__assertfail)
	.align		4
        /*0028*/ 	.word	index@(_ZN7cutlass13device_kernelIN5flash11enable_sm90INS1_16FlashAttnFwdSm90INS1_25CollectiveMainloopFwdSm90ILi2EN4cute5tupleIJNS5_1CILi1EEES8_S8_EEENS6_IJNS7_ILi128EEENS7_ILi64EEENS7_ILi256EEEEEELi256ENS_10bfloat16_tEfNS_4arch4Sm90ELb0ELb1ELb0ELb1ELb1ELb0ELb0ELb1ELb1ELb1ELb1ELb0EEENS1_21CollectiveEpilogueFwdINS6_IJSA_SC_SB_EEES9_SE_SG_Li256ELb1ELb1ELb1ELb0EEENS1_36VarlenDynamicPersistentTileSchedulerILi128ELi64ELi256ELi128ELb1ELb1ELb1ELb1ELb0ELb1EEEEEEEEEvNT_6ParamsE)
	.align		4
        /*002c*/ 	.word	index@(__assertfail)
	.align		4
        /*0030*/ 	.word	index@(_ZN7cutlass13device_kernelIN5flash11enable_sm90INS1_16FlashAttnFwdSm90INS1_25CollectiveMainloopFwdSm90ILi2EN4cute5tupleIJNS5_1CILi1EEES8_S8_EEENS6_IJNS7_ILi128EEENS7_ILi64EEENS7_ILi256EEEEEELi256ENS_10bfloat16_tEfNS_4arch4Sm90ELb0ELb1ELb0ELb1ELb1ELb1ELb0ELb1ELb1ELb1ELb1ELb0EEENS1_21CollectiveEpilogueFwdINS6_IJSA_SC_SB_EEES9_SE_SG_Li256ELb1ELb1ELb1ELb0EEENS1_36VarlenDynamicPersistentTileSchedulerILi128ELi64ELi256ELi128ELb1ELb1ELb1ELb1ELb0ELb1EEEEEEEEEvNT_6ParamsE)
	.align		4
        /*0034*/ 	.word	index@(__assertfail)
	.align		4
        /*0038*/ 	.word	index@(_ZN7cutlass13device_kernelIN5flash11enable_sm90INS1_16FlashAttnFwdSm90INS1_25CollectiveMainloopFwdSm90ILi2EN4cute5tupleIJNS5_1CILi1EEES8_S8_EEENS6_IJNS7_ILi128EEENS7_ILi80EEENS7_ILi256EEEEEELi256ENS_10bfloat16_tEfNS_4arch4Sm90ELb1ELb0ELb0ELb0ELb1ELb0ELb0ELb1ELb1ELb1ELb1ELb0EEENS1_21CollectiveEpilogueFwdINS6_IJSA_SC_SB_EEES9_SE_SG_Li256ELb0ELb1ELb1ELb0EEENS1_19SingleTileSchedulerILb0ELb1ELb1ELi128EEEEEEEEEvNT_6ParamsE)
	.align		4
        /*003c*/ 	.word	index@(__assertfail)
	.align		4
        /*0040*/ 	.word	index@(_ZN7cutlass13device_kernelIN5flash11enable_sm90INS1_16FlashAttnFwdSm90INS1_25CollectiveMainloopFwdSm90ILi2EN4cute5tupleIJNS5_1CILi1EEES8_S8_EEENS6_IJNS7_ILi128EEENS7_ILi80EEENS7_ILi256EEEEEELi256ENS_10bfloat16_tEfNS_4arch4Sm90ELb1ELb0ELb0ELb1ELb1ELb0ELb0ELb1ELb1ELb1ELb1ELb0EEENS1_21CollectiveEpilogueFwdINS6_IJSA_SC_SB_EEES9_SE_SG_Li256ELb1ELb1ELb1ELb0EEENS1_36VarlenDynamicPersistentTileSchedulerILi128ELi80ELi256ELi128ELb1ELb1ELb1ELb1ELb1ELb1EEEEEEEEEvNT_6ParamsE)
	.align		4
        /*0044*/ 	.word	index@(__assertfail)
	.align		4
        /*0048*/ 	.word	index@(_ZN7cutlass13device_kernelIN5flash11enable_sm90INS1_16FlashAttnFwdSm90INS1_25CollectiveMainloopFwdSm90ILi2EN4cute5tupleIJNS5_1CILi1EEES8_S8_EEENS6_IJNS7_ILi128EEENS7_ILi80EEENS7_ILi256EEEEEELi256ENS_10bfloat16_tEfNS_4arch4Sm90ELb1ELb0ELb0ELb1ELb1ELb1ELb0ELb1ELb1ELb1ELb1ELb0EEENS1_21CollectiveEpilogueFwdINS6_IJSA_SC_SB_EEES9_SE_SG_Li256ELb1ELb1ELb1ELb0EEENS1_36VarlenDynamicPersistentTileSchedulerILi128ELi80ELi256ELi128ELb1ELb1ELb1ELb1ELb1ELb1EEEEEEEEEvNT_6ParamsE)
	.align		4
        /*004c*/ 	.word	index@(__assertfail)
	.align		4
        /*0050*/ 	.word	index@(_ZN7cutlass13device_kernelIN5flash11enable_sm90INS1_16FlashAttnFwdSm90INS1_25CollectiveMainloopFwdSm90ILi2EN4cute5tupleIJNS5_1CILi1EEES8_S8_EEENS6_IJNS7_ILi128EEENS7_ILi96EEENS7_ILi192EEEEEELi192ENS_10bfloat16_tEfNS_4arch4Sm90ELb0ELb0ELb0ELb0ELb1ELb0ELb0ELb1ELb1ELb1ELb1ELb0EEENS1_21CollectiveEpilogueFwdINS6_IJSA_SC_SB_EEES9_SE_SG_Li256ELb0ELb1ELb1ELb0EEENS1_19SingleTileSchedulerILb0ELb1ELb1ELi128EEEEEEEEEvNT_6ParamsE)
	.align		4
        /*0054*/ 	.word	index@(__assertfail)
	.align		4
        /*0058*/ 	.word	index@(_ZN7cutlass13device_kernelIN5flash11enable_sm90INS1_16FlashAttnFwdSm90INS1_25CollectiveMainloopFwdSm90ILi2EN4cute5tupleIJNS5_1CILi1EEES8_S8_EEENS6_IJNS7_ILi128EEENS7_ILi96EEENS7_ILi192EEEEEELi192ENS_10bfloat16_tEfNS_4arch4Sm90ELb0ELb0ELb0ELb1ELb1ELb0ELb0ELb1ELb1ELb1ELb1ELb0EEENS1_21CollectiveEpilogueFwdINS6_IJSA_SC_SB_EEES9_SE_SG_Li256ELb1ELb1ELb1ELb0EEENS1_36VarlenDynamicPersistentTileSchedulerILi128ELi96ELi256ELi128ELb1ELb1ELb1ELb0ELb1ELb1EEEEEEEEEvNT_6ParamsE)
	.align		4
        /*005c*/ 	.word	index@(__assertfail)
	.align		4
        /*0060*/ 	.word	index@(_ZN7cutlass13device_kernelIN5flash11enable_sm90INS1_16FlashAttnFwdSm90INS1_25CollectiveMainloopFwdSm90ILi2EN4cute5tupleIJNS5_1CILi1EEES8_S8_EEENS6_IJNS7_ILi128EEENS7_ILi96EEENS7_ILi192EEEEEELi192ENS_10bfloat16_tEfNS_4arch4Sm90ELb0ELb0ELb0ELb1ELb1ELb1ELb0ELb1ELb1ELb1ELb1ELb0EEENS1_21CollectiveEpilogueFwdINS6_IJSA_SC_SB_EEES9_SE_SG_Li256ELb1ELb1ELb1ELb0EEENS1_36VarlenDynamicPersistentTileSchedulerILi128ELi96ELi256ELi128ELb1ELb1ELb1ELb0ELb1ELb1EEEEEEEEEvNT_6ParamsE)
	.align		4
        /*0064*/ 	.word	index@(__assertfail)
	.align		4
        /*0068*/ 	.word	index@(_ZN7cutlass13device_kernelIN5flash11enable_sm90INS1_16FlashAttnFwdSm90INS1_25CollectiveMainloopFwdSm90ILi2EN4cute5tupleIJNS5_1CILi1EEES8_S8_EEENS6_IJNS7_ILi128EEENS7_ILi96EEENS7_ILi192EEEEEELi192ENS_10bfloat16_tEfNS_4arch4Sm90ELb0ELb1ELb0ELb0ELb1ELb0ELb0ELb1ELb1ELb1ELb1ELb0EEENS1_21CollectiveEpilogueFwdINS6_IJSA_SC_SB_EEES9_SE_SG_Li256ELb0ELb1ELb1ELb0EEENS1_19SingleTileSchedulerILb0ELb1ELb1ELi128EEEEEEEEEvNT_6ParamsE)
	.align		4
        /*006c*/ 	.word	index@(__assertfail)
	.align		4
        /*0070*/ 	.word	index@(_ZN7cutlass13device_kernelIN5flash11enable_sm90INS1_16FlashAttnFwdSm90INS1_25CollectiveMainloopFwdSm90ILi2EN4cute5tupleIJNS5_1CILi1EEES8_S8_EEENS6_IJNS7_ILi128EEENS7_ILi96EEENS7_ILi192EEEEEELi192ENS_10bfloat16_tEfNS_4arch4Sm90ELb0ELb1ELb0ELb1ELb1ELb0ELb0ELb1ELb1ELb1ELb1ELb0EEENS1_21CollectiveEpilogueFwdINS6_IJSA_SC_SB_EEES9_SE_SG_Li256ELb1ELb1ELb1ELb0EEENS1_36VarlenDynamicPersistentTileSchedulerILi128ELi96ELi256ELi128ELb1ELb1ELb1ELb1ELb0ELb1EEEEEEEEEvNT_6ParamsE)
	.align		4
        /*0074*/ 	.word	index@(__assertfail)
	.align		4
        /*0078*/ 	.word	index@(_ZN7cutlass13device_kernelIN5flash11enable_sm90INS1_16FlashAttnFwdSm90INS1_25CollectiveMainloopFwdSm90ILi2EN4cute5tupleIJNS5_1CILi1EEES8_S8_EEENS6_IJNS7_ILi128EEENS7_ILi96EEENS7_ILi192EEEEEELi192ENS_10bfloat16_tEfNS_4arch4Sm90ELb0ELb1ELb0ELb1ELb1ELb1ELb0ELb1ELb1ELb1ELb1ELb0EEENS1_21CollectiveEpilogueFwdINS6_IJSA_SC_SB_EEES9_SE_SG_Li256ELb1ELb1ELb1ELb0EEENS1_36VarlenDynamicPersistentTileSchedulerILi128ELi96ELi256ELi128ELb1ELb1ELb1ELb1ELb0ELb1EEEEEEEEEvNT_6ParamsE)
	.align		4
        /*007c*/ 	.word	index@(__assertfail)
	.align		4
        /*0080*/ 	.word	index@(_ZN7cutlass13device_kernelIN5flash11enable_sm90INS1_16FlashAttnFwdSm90INS1_25CollectiveMainloopFwdSm90ILi2EN4cute5tupleIJNS5_1CILi1EEES8_S8_EEENS6_IJNS7_ILi128EEENS7_ILi96EEENS7_ILi192EEEEEELi192ENS_10bfloat16_tEfNS_4arch4Sm90ELb1ELb0ELb0ELb0ELb1ELb0ELb0ELb1ELb1ELb1ELb1ELb0EEENS1_21CollectiveEpilogueFwdINS6_IJSA_SC_SB_EEES9_SE_SG_Li256ELb0ELb1ELb1ELb0EEENS1_19SingleTileSchedulerILb0ELb1ELb1ELi128EEEEEEEEEvNT_6ParamsE)
	.align		4
        /*0084*/ 	.word	index@(__assertfail)
	.align		4
        /*0088*/ 	.word	index@(_ZN7cutlass13device_kernelIN5flash11enable_sm90INS1_16FlashAttnFwdSm90INS1_25CollectiveMainloopFwdSm90ILi2EN4cute5tupleIJNS5_1CILi1EEES8_S8_EEENS6_IJNS7_ILi128EEENS7_ILi96EEENS7_ILi192EEEEEELi192ENS_10bfloat16_tEfNS_4arch4Sm90ELb1ELb0ELb0ELb1ELb1ELb0ELb0ELb1ELb1ELb1ELb1ELb0EEENS1_21CollectiveEpilogueFwdINS6_IJSA_SC_SB_EEES9_SE_SG_Li256ELb1ELb1ELb1ELb0EEENS1_36VarlenDynamicPersistentTileSchedulerILi128ELi96ELi256ELi128ELb1ELb1ELb1ELb1ELb1ELb1EEEEEEEEEvNT_6ParamsE)
	.align		4
        /*008c*/ 	.word	index@(__assertfail)
	.align		4
        /*0090*/ 	.word	index@(_ZN7cutlass13device_kernelIN5flash11enable_sm90INS1_16FlashAttnFwdSm90INS1_25CollectiveMainloopFwdSm90ILi2EN4cute5tupleIJNS5_1CILi1EEES8_S8_EEENS6_IJNS7_ILi128EEENS7_ILi96EEENS7_ILi192EEEEEELi192ENS_10bfloat16_tEfNS_4arch4Sm90ELb1ELb0ELb0ELb1ELb1ELb1ELb0ELb1ELb1ELb1ELb1ELb0EEENS1_21CollectiveEpilogueFwdINS6_IJSA_SC_SB_EEES9_SE_SG_Li256ELb1ELb1ELb1ELb0EEENS1_36VarlenDynamicPersistentTileSchedulerILi128ELi96ELi256ELi128ELb1ELb1ELb1ELb1ELb1ELb1EEEEEEEEEvNT_6ParamsE)
	.align		4
        /*0094*/ 	.word	index@(__assertfail)
	.align		4
        /*0098*/ 	.word	index@(_ZN7cutlass13device_kernelIN5flash11enable_sm90INS1_16FlashAttnFwdSm90INS1_25CollectiveMainloopFwdSm90ILi2EN4cute5tupleIJNS5_1CILi1EEES8_S8_EEENS6_IJNS7_ILi128EEESA_SA_EEELi128ENS_10bfloat16_tEfNS_4arch4Sm90ELb0ELb0ELb0ELb0ELb1ELb0ELb0ELb1ELb1ELb1ELb1ELb0EEENS1_21CollectiveEpilogueFwdISB_S9_SC_SE_Li256ELb0ELb1ELb1ELb0EEENS1_19SingleTileSchedulerILb0ELb1ELb1ELi128EEEEEEEEEvNT_6ParamsE)
	.align		4
        /*009c*/ 	.word	index@(__assertfail)
	.align		4
        /*00a0*/ 	.word	index@(_ZN7cutlass13device_kernelIN5flash11enable_sm90INS1_16FlashAttnFwdSm90INS1_25CollectiveMainloopFwdSm90ILi2EN4cute5tupleIJNS5_1CILi1EEES8_S8_EEENS6_IJNS7_ILi128EEESA_SA_EEELi128ENS_10bfloat16_tEfNS_4arch4Sm90ELb0ELb0ELb0ELb1ELb1ELb0ELb0ELb1ELb1ELb1ELb1ELb0EEENS1_21CollectiveEpilogueFwdISB_S9_SC_SE_Li256ELb1ELb1ELb1ELb0EEENS1_36VarlenDynamicPersistentTileSchedulerILi128ELi128ELi256ELi128ELb1ELb1ELb1ELb0ELb1ELb1EEEEEEEEEvNT_6ParamsE)
	.align		4
        /*00a4*/ 	.word	index@(__assertfail)
	.align		4
        /*00a8*/ 	.word	index@(_ZN7cutlass13device_kernelIN5flash11enable_sm90INS1_16FlashAttnFwdSm90INS1_25CollectiveMainloopFwdSm90ILi2EN4cute5tupleIJNS5_1CILi1EEES8_S8_EEENS6_IJNS7_ILi128EEESA_SA_EEELi128ENS_10bfloat16_tEfNS_4arch4Sm90ELb0ELb0ELb0ELb1ELb1ELb1ELb0ELb1ELb1ELb1ELb1ELb0EEENS1_21CollectiveEpilogueFwdISB_S9_SC_SE_Li256ELb1ELb1ELb1ELb0EEENS1_36VarlenDynamicPersistentTileSchedulerILi128ELi128ELi256ELi128ELb1ELb1ELb1ELb0ELb1ELb1EEEEEEEEEvNT_6ParamsE)
	.align		4
        /*00ac*/ 	.word	index@(__assertfail)
	.align		4
        /*00b0*/ 	.word	index@(_ZN7cutlass13device_kernelIN5flash11enable_sm90INS1_16FlashAttnFwdSm90INS1_25CollectiveMainloopFwdSm90ILi2EN4cute5tupleIJNS5_1CILi1EEES8_S8_EEENS6_IJNS7_ILi128EEESA_SA_EEELi128ENS_10bfloat16_tEfNS_4arch4Sm90ELb0ELb1ELb0ELb0ELb1ELb0ELb0ELb1ELb1ELb1ELb1ELb0EEENS1_21CollectiveEpilogueFwdISB_S9_SC_SE_Li256ELb0ELb1ELb1ELb0EEENS1_19SingleTileSchedulerILb0ELb1ELb1ELi128EEEEEEEEEvNT_6ParamsE)
	.align		4
        /*00b4*/ 	.word	index@(__assertfail)
	.align		4
        /*00b8*/ 	.word	index@(_ZN7cutlass13device_kernelIN5flash11enable_sm90INS1_16FlashAttnFwdSm90INS1_25CollectiveMainloopFwdSm90ILi2EN4cute5tupleIJNS5_1CILi1EEES8_S8_EEENS6_IJNS7_ILi128EEESA_SA_EEELi128ENS_10bfloat16_tEfNS_4arch4Sm90ELb0ELb1ELb0ELb1ELb1ELb0ELb0ELb1ELb1ELb1ELb1ELb0EEENS1_21CollectiveEpilogueFwdISB_S9_SC_SE_Li256ELb1ELb1ELb1ELb0EEENS1_36VarlenDynamicPersistentTileSchedulerILi128ELi128ELi256ELi128ELb1ELb1ELb1ELb1ELb0ELb1EEEEEEEEEvNT_6ParamsE)
	.align		4
        /*00bc*/ 	.word	index@(__assertfail)
	.align		4
        /*00c0*/ 	.word	index@(_ZN7cutlass13device_kernelIN5flash11enable_sm90INS1_16FlashAttnFwdSm90INS1_25CollectiveMainloopFwdSm90ILi2EN4cute5tupleIJNS5_1CILi1EEES8_S8_EEENS6_IJNS7_ILi128EEESA_SA_EEELi128ENS_10bfloat16_tEfNS_4arch4Sm90ELb0ELb1ELb0ELb1ELb1ELb1ELb0ELb1ELb1ELb1ELb1ELb0EEENS1_21CollectiveEpilogueFwdISB_S9_SC_SE_Li256ELb1ELb1ELb1ELb0EEENS1_36VarlenDynamicPersistentTileSchedulerILi128ELi128ELi256ELi128ELb1ELb1ELb1ELb1ELb0ELb1EEEEEEEEEvNT_6ParamsE)
	.align		4
        /*00c4*/ 	.word	index@(__assertfail)
	.align		4
        /*00c8*/ 	.word	index@(_ZN7cutlass13device_kernelIN5flash11enable_sm90INS1_16FlashAttnFwdSm90INS1_25CollectiveMainloopFwdSm90ILi2EN4cute5tupleIJNS5_1CILi1EEES8_S8_EEENS6_IJNS7_ILi128EEESA_SA_EEELi128ENS_10bfloat16_tEfNS_4arch4Sm90ELb1ELb0ELb0ELb0ELb1ELb0ELb0ELb1ELb1ELb1ELb1ELb0EEENS1_21CollectiveEpilogueFwdISB_S9_SC_SE_Li256ELb0ELb1ELb1ELb0EEENS1_19SingleTileSchedulerILb0ELb1ELb1ELi128EEEEEEEEEvNT_6ParamsE)
	.align		4
        /*00cc*/ 	.word	index@(__assertfail)
	.align		4
        /*00d0*/ 	.word	index@(_ZN7cutlass13device_kernelIN5flash11enable_sm90INS1_16FlashAttnFwdSm90INS1_25CollectiveMainloopFwdSm90ILi2EN4cute5tupleIJNS5_1CILi1EEES8_S8_EEENS6_IJNS7_ILi128EEESA_SA_EEELi128ENS_10bfloat16_tEfNS_4arch4Sm90ELb1ELb0ELb0ELb1ELb1ELb0ELb0ELb1ELb1ELb1ELb1ELb0EEENS1_21CollectiveEpilogueFwdISB_S9_SC_SE_Li256ELb1ELb1ELb1ELb0EEENS1_36VarlenDynamicPersistentTileSchedulerILi128ELi128ELi256ELi128ELb1ELb1ELb1ELb1ELb1ELb1EEEEEEEEEvNT_6ParamsE)
	.align		4
        /*00d4*/ 	.word	index@(__assertfail)
	.align		4
        /*00d8*/ 	.word	index@(_ZN7cutlass13device_kernelIN5flash11enable_sm90INS1_16FlashAttnFwdSm90INS1_25CollectiveMainloopFwdSm90ILi2EN4cute5tupleIJNS5_1CILi1EEES8_S8_EEENS6_IJNS7_ILi128EEESA_SA_EEELi128ENS_10bfloat16_tEfNS_4arch4Sm90ELb1ELb0ELb0ELb1ELb1ELb1ELb0ELb1ELb1ELb1ELb1ELb0EEENS1_21CollectiveEpilogueFwdISB_S9_SC_SE_Li256ELb1ELb1ELb1ELb0EEENS1_36VarlenDynamicPersistentTileSchedulerILi128ELi128ELi256ELi128ELb1ELb1ELb1ELb1ELb1ELb1EEEEEEEEEvNT_6ParamsE)
	.align		4
        /*00dc*/ 	.word	index@(__assertfail)
	.align		4
        /*00e0*/ 	.word	index@(_ZN7cutlass13device_kernelIN5flash11enable_sm90INS1_16FlashAttnFwdSm90INS1_25CollectiveMainloopFwdSm90ILi2EN4cute5tupleIJNS5_1CILi1EEES8_S8_EEENS6_IJNS7_ILi192EEENS7_ILi128EEENS7_ILi96EEEEEELi96ENS_10bfloat16_tEfNS_4arch4Sm90ELb0ELb0ELb0ELb0ELb1ELb0ELb0ELb0ELb1ELb1ELb1ELb0EEENS1_21CollectiveEpilogueFwdINS6_IJSA_SC_SB_EEES9_SE_SG_Li384ELb0ELb1ELb1ELb0EEENS1_19SingleTileSchedulerILb0ELb1ELb1ELi192EEEEEEEEEvNT_6ParamsE)
	.align		4
        /*00e4*/ 	.word	index@(__assertfail)
	.align		4
        /*00e8*/ 	.word	index@(_ZN7cutlass13device_kernelIN5flash11enable_sm90INS1_16FlashAttnFwdSm90INS1_25CollectiveMainloopFwdSm90ILi2EN4cute5tupleIJNS5_1CILi1EEES8_S8_EEENS6_IJNS7_ILi192EEENS7_ILi128EEENS7_ILi96EEEEEELi96ENS_10bfloat16_tEfNS_4arch4Sm90ELb0ELb0ELb0ELb1ELb1ELb0ELb0ELb0ELb1ELb1ELb1ELb0EEENS1_21CollectiveEpilogueFwdINS6_IJSA_SC_SB_EEES9_SE_SG_Li384ELb1ELb1ELb1ELb0EEENS1_36VarlenDynamicPersistentTileSchedulerILi192ELi128ELi384ELi128ELb1ELb1ELb1ELb0ELb1ELb1EEEEEEEEEvNT_6ParamsE)
	.align		4
        /*00ec*/ 	.word	index@(__assertfail)
	.align		4
        /*00f0*/ 	.word	index@(_ZN7cutlass13device_kernelIN5flash11enable_sm90INS1_16FlashAttnFwdSm90INS1_25CollectiveMainloopFwdSm90ILi2EN4cute5tupleIJNS5_1CILi1EEES8_S8_EEENS6_IJNS7_ILi192EEENS7_ILi128EEENS7_ILi96EEEEEELi96ENS_10bfloat16_tEfNS_4arch4Sm90ELb0ELb0ELb0ELb1ELb1ELb1ELb0ELb0ELb1ELb1ELb1ELb0EEENS1_21CollectiveEpilogueFwdINS6_IJSA_SC_SB_EEES9_SE_SG_Li384ELb1ELb1ELb1ELb0EEENS1_36VarlenDynamicPersistentTileSchedulerILi192ELi128ELi384ELi128ELb1ELb1ELb1ELb0ELb1ELb1EEEEEEEEEvNT_6ParamsE)
	.align		4
        /*00f4*/ 	.word	index@(__assertfail)
	.align		4
        /*00f8*/ 	.word	index@(_ZN7cutlass13device_kernelIN5flash11enable_sm90INS1_16FlashAttnFwdSm90INS1_25CollectiveMainloopFwdSm90ILi2EN4cute5tupleIJNS5_1CILi1EEES8_S8_EEENS6_IJNS7_ILi192EEENS7_ILi128EEENS7_ILi96EEEEEELi96ENS_10bfloat16_tEfNS_4arch4Sm90ELb0ELb1ELb0ELb0ELb1ELb0ELb0ELb0ELb1ELb1ELb1ELb0EEENS1_21CollectiveEpilogueFwdINS6_IJSA_SC_SB_EEES9_SE_SG_Li384ELb0ELb1ELb1ELb0EEENS1_19SingleTileSchedulerILb0ELb1ELb1ELi192EEEEEEEEEvNT_6ParamsE)
	.align		4
        /*00fc*/ 	.word	index@(__assertfail)
	.align		4
        /*0100*/ 	.word	index@(_ZN7cutlass13device_kernelIN5flash11enable_sm90INS1_16FlashAttnFwdSm90INS1_25CollectiveMainloopFwdSm90ILi2EN4cute5tupleIJNS5_1CILi1EEES8_S8_EEENS6_IJNS7_ILi192EEENS7_ILi128EEENS7_ILi96EEEEEELi96ENS_10bfloat16_tEfNS_4arch4Sm90ELb0ELb1ELb0ELb1ELb1ELb0ELb0ELb0ELb1ELb1ELb1ELb0EEENS1_21CollectiveEpilogueFwdINS6_IJSA_SC_SB_EEES9_SE_SG_Li384ELb1ELb1ELb1ELb0EEENS1_36VarlenDynamicPersistentTileSchedulerILi192ELi128ELi384ELi128ELb1ELb1ELb1ELb1ELb0ELb1EEEEEEEEEvNT_6ParamsE)
	.align		4
        /*0104*/ 	.word	index@(__assertfail)
	.align		4
        /*0108*/ 	.word	index@(_ZN7cutlass13device_kernelIN5flash11enable_sm90INS1_16FlashAttnFwdSm90INS1_25CollectiveMainloopFwdSm90ILi2EN4cute5tupleIJNS5_1CILi1EEES8_S8_EEENS6_IJNS7_ILi192EEENS7_ILi128EEENS7_ILi96EEEEEELi96ENS_10bfloat16_tEfNS_4arch4Sm90ELb0ELb1ELb0ELb1ELb1ELb1ELb0ELb0ELb1ELb1ELb1ELb0EEENS1_21CollectiveEpilogueFwdINS6_IJSA_SC_SB_EEES9_SE_SG_Li384ELb1ELb1ELb1ELb0EEENS1_36VarlenDynamicPersistentTileSchedulerILi192ELi128ELi384ELi128ELb1ELb1ELb1ELb1ELb0ELb1EEEEEEEEEvNT_6ParamsE)
	.align		4
        /*010c*/ 	.word	index@(__assertfail)
	.align		4
        /*0110*/ 	.word	index@(_ZN7cutlass13device_kernelIN5flash11enable_sm90INS1_16FlashAttnFwdSm90INS1_25CollectiveMainloopFwdSm90ILi2EN4cute5tupleIJNS5_1CILi1EEES8_S8_EEENS6_IJNS7_ILi192EEENS7_ILi128EEENS7_ILi96EEEEEELi96ENS_10bfloat16_tEfNS_4arch4Sm90ELb1ELb0ELb0ELb0ELb1ELb0ELb0ELb0ELb1ELb1ELb1ELb0EEENS1_21CollectiveEpilogueFwdINS6_IJSA_SC_SB_EEES9_SE_SG_Li384ELb0ELb1ELb1ELb0EEENS1_19SingleTileSchedulerILb0ELb1ELb1ELi192EEEEEEEEEvNT_6ParamsE)
	.align		4
        /*0114*/ 	.word	index@(__assertfail)
	.align		4
        /*0118*/ 	.word	index@(_ZN7cutlass13device_kernelIN5flash11enable_sm90INS1_16FlashAttnFwdSm90INS1_25CollectiveMainloopFwdSm90ILi2EN4cute5tupleIJNS5_1CILi1EEES8_S8_EEENS6_IJNS7_ILi192EEENS7_ILi128EEENS7_ILi96EEEEEELi96ENS_10bfloat16_tEfNS_4arch4Sm90ELb1ELb0ELb0ELb1ELb1ELb0ELb0ELb0ELb1ELb1ELb1ELb0EEENS1_21CollectiveEpilogueFwdINS6_IJSA_SC_SB_EEES9_SE_SG_Li384ELb1ELb1ELb1ELb0EEENS1_36VarlenDynamicPersistentTileSchedulerILi192ELi128ELi384ELi128ELb1ELb1ELb1ELb1ELb1ELb1EEEEEEEEEvNT_6ParamsE)
	.align		4
        /*011c*/ 	.word	index@(__assertfail)
	.align		4
        /*0120*/ 	.word	index@(_ZN7cutlass13device_kernelIN5flash11enable_sm90INS1_16FlashAttnFwdSm90INS1_25CollectiveMainloopFwdSm90ILi2EN4cute5tupleIJNS5_1CILi1EEES8_S8_EEENS6_IJNS7_ILi192EEENS7_ILi128EEENS7_ILi96EEEEEELi96ENS_10bfloat16_tEfNS_4arch4Sm90ELb1ELb0ELb0ELb1ELb1ELb1ELb0ELb0ELb1ELb1ELb1ELb0EEENS1_21CollectiveEpilogueFwdINS6_IJSA_SC_SB_EEES9_SE_SG_Li384ELb1ELb1ELb1ELb0EEENS1_36VarlenDynamicPersistentTileSchedulerILi192ELi128ELi384ELi128ELb1ELb1ELb1ELb1ELb1ELb1EEEEEEEEEvNT_6ParamsE)
	.align		4
        /*0124*/ 	.word	index@(__assertfail)
	.align		4
        /*0128*/ 	.word	index@(_ZN7cutlass13device_kernelIN5flash11enable_sm90INS1_16FlashAttnFwdSm90INS1_25CollectiveMainloopFwdSm90ILi2EN4cute5tupleIJNS5_1CILi1EEES8_S8_EEENS6_IJNS7_ILi192EEENS7_ILi128EEENS7_ILi64EEEEEELi64ENS_10bfloat16_tEfNS_4arch4Sm90ELb0ELb0ELb0ELb0ELb1ELb0ELb0ELb1ELb1ELb1ELb1ELb0EEENS1_21CollectiveEpilogueFwdINS6_IJSA_SC_SB_EEES9_SE_SG_Li384ELb0ELb1ELb1ELb0EEENS1_19SingleTileSchedulerILb0ELb1ELb1ELi192EEEEEEEEEvNT_6ParamsE)
	.align		4
        /*012c*/ 	.word	index@(__assertfail)
	.align		4
        /*0130*/ 	.word	index@(_ZN7cutlass13device_kernelIN5flash11enable_sm90INS1_16FlashAttnFwdSm90INS1_25CollectiveMainloopFwdSm90ILi2EN4cute5tupleIJNS5_1CILi1EEES8_S8_EEENS6_IJNS7_ILi192EEENS7_ILi128EEENS7_ILi64EEEEEELi64ENS_10bfloat16_tEfNS_4arch4Sm90ELb0ELb0ELb0ELb1ELb1ELb0ELb0ELb1ELb1ELb1ELb1ELb0EEENS1_21CollectiveEpilogueFwdINS6_IJSA_SC_SB_EEES9_SE_SG_Li384ELb1ELb1ELb1ELb0EEENS1_36VarlenDynamicPersistentTileSchedulerILi192ELi128ELi384ELi128ELb1ELb1ELb1ELb0ELb1ELb1EEEEEEEEEvNT_6ParamsE)
	.align		4
        /*0134*/ 	.word	index@(__assertfail)
	.align		4
        /*0138*/ 	.word	index@(_ZN7cutlass13device_kernelIN5flash11enable_sm90INS1_16FlashAttnFwdSm90INS1_25CollectiveMainloopFwdSm90ILi2EN4cute5tupleIJNS5_1CILi1EEES8_S8_EEENS6_IJNS7_ILi192EEENS7_ILi128EEENS7_ILi64EEEEEELi64ENS_10bfloat16_tEfNS_4arch4Sm90ELb0ELb0ELb0ELb1ELb1ELb1ELb0ELb1ELb1ELb1ELb1ELb0EEENS1_21CollectiveEpilogueFwdINS6_IJSA_SC_SB_EEES9_SE_SG_Li384ELb1ELb1ELb1ELb0EEENS1_36VarlenDynamicPersistentTileSchedulerILi192ELi128ELi384ELi128ELb1ELb1ELb1ELb0ELb1ELb1EEEEEEEEEvNT_6ParamsE)
	.align		4
        /*013c*/ 	.word	index@(__assertfail)
	.align		4
        /*0140*/ 	.word	index@(_ZN7cutlass13device_kernelIN5flash11enable_sm90INS1_16FlashAttnFwdSm90INS1_25CollectiveMainloopFwdSm90ILi2EN4cute5tupleIJNS5_1CILi1EEES8_S8_EEENS6_IJNS7_ILi192EEENS7_ILi128EEENS7_ILi64EEEEEELi64ENS_10bfloat16_tEfNS_4arch4Sm90ELb0ELb1ELb0ELb0ELb1ELb0ELb0ELb1ELb1ELb1ELb1ELb0EEENS1_21CollectiveEpilogueFwdINS6_IJSA_SC_SB_EEES9_SE_SG_Li384ELb0ELb1ELb1ELb0EEENS1_19SingleTileSchedulerILb0ELb1ELb1ELi192EEEEEEEEEvNT_6ParamsE)
	.align		4
        /*0144*/ 	.word	index@(__assertfail)
	.align		4
        /*0148*/ 	.word	index@(_ZN7cutlass13device_kernelIN5flash11enable_sm90INS1_16FlashAttnFwdSm90INS1_25CollectiveMainloopFwdSm90ILi2EN4cute5tupleIJNS5_1CILi1EEES8_S8_EEENS6_IJNS7_ILi192EEENS7_ILi128EEENS7_ILi64EEEEEELi64ENS_10bfloat16_tEfNS_4arch4Sm90ELb0ELb1ELb0ELb1ELb1ELb0ELb0ELb1ELb1ELb1ELb1ELb0EEENS1_21CollectiveEpilogueFwdINS6_IJSA_SC_SB_EEES9_SE_SG_Li384ELb1ELb1ELb1ELb0EEENS1_36VarlenDynamicPersistentTileSchedulerILi192ELi128ELi384ELi128ELb1ELb1ELb1ELb1ELb0ELb1EEEEEEEEEvNT_6ParamsE)
	.align		4
        /*014c*/ 	.word	index@(__assertfail)
	.align		4
        /*0150*/ 	.word	index@(_ZN7cutlass13device_kernelIN5flash11enable_sm90INS1_16FlashAttnFwdSm90INS1_25CollectiveMainloopFwdSm90ILi2EN4cute5tupleIJNS5_1CILi1EEES8_S8_EEENS6_IJNS7_ILi192EEENS7_ILi128EEENS7_ILi64EEEEEELi64ENS_10bfloat16_tEfNS_4arch4Sm90ELb0ELb1ELb0ELb1ELb1ELb1ELb0ELb1ELb1ELb1ELb1ELb0EEENS1_21CollectiveEpilogueFwdINS6_IJSA_SC_SB_EEES9_SE_SG_Li384ELb1ELb1ELb1ELb0EEENS1_36VarlenDynamicPersistentTileSchedulerILi192ELi128ELi384ELi128ELb1ELb1ELb1ELb1ELb0ELb1EEEEEEEEEvNT_6ParamsE)
	.align		4
        /*0154*/ 	.word	index@(__assertfail)
	.align		4
        /*0158*/ 	.word	index@(_ZN7cutlass13device_kernelIN5flash11enable_sm90INS1_16FlashAttnFwdSm90INS1_25CollectiveMainloopFwdSm90ILi2EN4cute5tupleIJNS5_1CILi1EEES8_S8_EEENS6_IJNS7_ILi192EEENS7_ILi128EEENS7_ILi64EEEEEELi64ENS_10bfloat16_tEfNS_4arch4Sm90ELb1ELb0ELb0ELb0ELb1ELb0ELb0ELb1ELb1ELb1ELb1ELb0EEENS1_21CollectiveEpilogueFwdINS6_IJSA_SC_SB_EEES9_SE_SG_Li384ELb0ELb1ELb1ELb0EEENS1_19SingleTileSchedulerILb0ELb1ELb1ELi192EEEEEEEEEvNT_6ParamsE)
	.align		4
        /*015c*/ 	.word	index@(__assertfail)
	.align		4
        /*0160*/ 	.word	index@(_ZN7cutlass13device_kernelIN5flash11enable_sm90INS1_16FlashAttnFwdSm90INS1_25CollectiveMainloopFwdSm90ILi2EN4cute5tupleIJNS5_1CILi1EEES8_S8_EEENS6_IJNS7_ILi192EEENS7_ILi128EEENS7_ILi64EEEEEELi64ENS_10bfloat16_tEfNS_4arch4Sm90ELb1ELb0ELb0ELb1ELb1ELb0ELb0ELb1ELb1ELb1ELb1ELb0EEENS1_21CollectiveEpilogueFwdINS6_IJSA_SC_SB_EEES9_SE_SG_Li384ELb1ELb1ELb1ELb0EEENS1_36VarlenDynamicPersistentTileSchedulerILi192ELi128ELi384ELi128ELb1ELb1ELb1ELb1ELb1ELb1EEEEEEEEEvNT_6ParamsE)
	.align		4
        /*0164*/ 	.word	index@(__assertfail)
	.align		4
        /*0168*/ 	.word	index@(_ZN7cutlass13device_kernelIN5flash11enable_sm90INS1_16FlashAttnFwdSm90INS1_25CollectiveMainloopFwdSm90ILi2EN4cute5tupleIJNS5_1CILi1EEES8_S8_EEENS6_IJNS7_ILi192EEENS7_ILi128EEENS7_ILi64EEEEEELi64ENS_10bfloat16_tEfNS_4arch4Sm90ELb1ELb0ELb0ELb1ELb1ELb1ELb0ELb1ELb1ELb1ELb1ELb0EEENS1_21CollectiveEpilogueFwdINS6_IJSA_SC_SB_EEES9_SE_SG_Li384ELb1ELb1ELb1ELb0EEENS1_36VarlenDynamicPersistentTileSchedulerILi192ELi128ELi384ELi128ELb1ELb1ELb1ELb1ELb1ELb1EEEEEEEEEvNT_6ParamsE)
	.align		4
        /*016c*/ 	.word	index@(__assertfail)
	.align		4
        /*0170*/ 	.word	0x00000000
	.align		4
        /*0174*/ 	.word	0xfffffffe
	.align		4
        /*0178*/ 	.word	0x00000000
	.align		4
        /*017c*/ 	.word	0xfffffffd
	.align		4
        /*0180*/ 	.word	0x00000000
	.align		4
        /*0184*/ 	.word	0xfffffffc


//--------------------- .nv.constant4             --------------------------
	.section	.nv.constant4,"a",@progbits
	.align	8
	.align		8
.nv.constant4:
        /*0000*/ 	.dword	__assertfail
	.align		8
        /*0008*/ 	.dword	__unnamed_1
	.align		8
        /*0010*/ 	.dword	__unnamed_2
	.align		8
        /*0018*/ 	.dword	__unnamed_3
	.align		8
        /*0020*/ 	.dword	__unnamed_4
	.align		8
        /*0028*/ 	.dword	__unnamed_5
	.align		8
        /*0030*/ 	.dword	__unnamed_6
	.align		8
        /*0038*/ 	.dword	__unnamed_7
	.align		8
        /*0040*/ 	.dword	__unnamed_8
	.align		8
        /*0048*/ 	.dword	__unnamed_9
	.align		8
        /*0050*/ 	.dword	__unnamed_10
	.align		8
        /*0058*/ 	.dword	__unnamed_11
	.align		8
        /*0060*/ 	.dword	__unnamed_12
	.align		8
        /*0068*/ 	.dword	__unnamed_13
	.align		8
        /*0070*/ 	.dword	__unnamed_14
	.align		8
        /*0078*/ 	.dword	__unnamed_15
	.align		8
        /*0080*/ 	.dword	__unnamed_16
	.align		8
        /*0088*/ 	.dword	__unnamed_17
	.align		8
        /*0090*/ 	.dword	__unnamed_18
	.align		8
        /*0098*/ 	.dword	__unnamed_19
	.align		8
        /*00a0*/ 	.dword	__unnamed_20
	.align		8
        /*00a8*/ 	.dword	__unnamed_21
	.align		8
        /*00b0*/ 	.dword	__unnamed_22
	.align		8
        /*00b8*/ 	.dword	__unnamed_23
	.align		8
        /*00c0*/ 	.dword	__unnamed_24
	.align		8
        /*00c8*/ 	.dword	__unnamed_25
	.align		8
        /*00d0*/ 	.dword	__unnamed_26
	.align		8
        /*00d8*/ 	.dword	__unnamed_27
	.align		8
        /*00e0*/ 	.dword	_ZN78_INTERNAL_cc2cd7de_42_flash_fwd_hdimall_bf16_paged_split_sm90_cu_ef95aea4_49074cuda3std3__45__cpo5beginE
	.align		8
        /*00e8*/ 	.dword	_ZN78_INTERNAL_cc2cd7de_42_flash_fwd_hdimall_bf16_paged_split_sm90_cu_ef95aea4_49074cuda3std3__45__cpo3endE
	.align		8
        /*00f0*/ 	.dword	_ZN78_INTERNAL_cc2cd7de_42_flash_fwd_hdimall_bf16_paged_split_sm90_cu_ef95aea4_49074cuda3std3__45__cpo6cbeginE
	.align		8
        /*00f8*/ 	.dword	_ZN78_INTERNAL_cc2cd7de_42_flash_fwd_hdimall_bf16_paged_split_sm90_cu_ef95aea4_49074cuda3std3__45__cpo4cendE
	.align		8
        /*0100*/ 	.dword	_ZN78_INTERNAL_cc2cd7de_42_flash_fwd_hdimall_bf16_paged_split_sm90_cu_ef95aea4_49074cuda3std3__480_GLOBAL__N__cc2cd7de_42_flash_fwd_hdimall_bf16_paged_split_sm90_cu_ef95aea4_49076ignoreE
	.align		8
        /*0108*/ 	.dword	_ZN78_INTERNAL_cc2cd7de_42_flash_fwd_hdimall_bf16_paged_split_sm90_cu_ef95aea4_49074cuda3std3__419piecewise_constructE
	.align		8
        /*0110*/ 	.dword	_ZN78_INTERNAL_cc2cd7de_42_flash_fwd_hdimall_bf16_paged_split_sm90_cu_ef95aea4_49074cuda3std3__48in_placeE
	.align		8
        /*0118*/ 	.dword	_ZN78_INTERNAL_cc2cd7de_42_flash_fwd_hdimall_bf16_paged_split_sm90_cu_ef95aea4_49074cuda3std6ranges3__45__cpo4swapE
	.align		8
        /*0120*/ 	.dword	_ZN78_INTERNAL_cc2cd7de_42_flash_fwd_hdimall_bf16_paged_split_sm90_cu_ef95aea4_49074cuda3std6ranges3__45__cpo9iter_moveE
	.align		8
        /*0128*/ 	.dword	_ZN78_INTERNAL_cc2cd7de_42_flash_fwd_hdimall_bf16_paged_split_sm90_cu_ef95aea4_49074cute7productE
	.align		8
        /*0130*/ 	.dword	_ZN78_INTERNAL_cc2cd7de_42_flash_fwd_hdimall_bf16_paged_split_sm90_cu_ef95aea4_49074cute1_E
	.align		8
        /*0138*/ 	.dword	$str$23
	.align		8
        /*0140*/ 	.dword	$str$24


//--------------------- .text._ZN7cutlass13device_kernelIN5flash11enable_sm90INS1_16FlashAttnFwdSm90INS1_25CollectiveMainloopFwdSm90ILi2EN4cute5tupleIJNS5_1CILi1EEES8_S8_EEENS6_IJNS7_ILi128EEENS7_ILi80EEENS7_ILi256EEEEEELi256ENS_10bfloat16_tEfNS_4arch4Sm90ELb0ELb0ELb0ELb0ELb1ELb0ELb0ELb1ELb1ELb1ELb1ELb0EEENS1_21CollectiveEpilogueFwdINS6_IJSA_SC_SB_EEES9_SE_SG_Li256ELb0ELb1ELb1ELb0EEENS1_19SingleTileSchedulerILb0ELb1ELb1ELi128EEEEEEEEEvNT_6ParamsE --------------------------
	.section	.text._ZN7cutlass13device_kernelIN5flash11enable_sm90INS1_16FlashAttnFwdSm90INS1_25CollectiveMainloopFwdSm90ILi2EN4cute5tupleIJNS5_1CILi1EEES8_S8_EEENS6_IJNS7_ILi128EEENS7_ILi80EEENS7_ILi256EEEEEELi256ENS_10bfloat16_tEfNS_4arch4Sm90ELb0ELb0ELb0ELb0ELb1ELb0ELb0ELb1ELb1ELb1ELb1ELb0EEENS1_21CollectiveEpilogueFwdINS6_IJSA_SC_SB_EEES9_SE_SG_Li256ELb0ELb1ELb1ELb0EEENS1_19SingleTileSchedulerILb0ELb1ELb1ELi128EEEEEEEEEvNT_6ParamsE,"ax",@progbits
	.align	128
.text._ZN7cutlass13device_kernelIN5flash11enable_sm90INS1_16FlashAttnFwdSm90INS1_25CollectiveMainloopFwdSm90ILi2EN4cute5tupleIJNS5_1CILi1EEES8_S8_EEENS6_IJNS7_ILi128EEENS7_ILi80EEENS7_ILi256EEEEEELi256ENS_10bfloat16_tEfNS_4arch4Sm90ELb0ELb0ELb0ELb0ELb1ELb0ELb0ELb1ELb1ELb1ELb1ELb0EEENS1_21CollectiveEpilogueFwdINS6_IJSA_SC_SB_EEES9_SE_SG_Li256ELb0ELb1ELb1ELb0EEENS1_19SingleTileSchedulerILb0ELb1ELb1ELi128EEEEEEEEEvNT_6ParamsE:
        .type           _ZN7cutlass13device_kernelIN5flash11enable_sm90INS1_16FlashAttnFwdSm90INS1_25CollectiveMainloopFwdSm90ILi2EN4cute5tupleIJNS5_1CILi1EEES8_S8_EEENS6_IJNS7_ILi128EEENS7_ILi80EEENS7_ILi256EEEEEELi256ENS_10bfloat16_tEfNS_4arch4Sm90ELb0ELb0ELb0ELb0ELb1ELb0ELb0ELb1ELb1ELb1ELb1ELb0EEENS1_21CollectiveEpilogueFwdINS6_IJSA_SC_SB_EEES9_SE_SG_Li256ELb0ELb1ELb1ELb0EEENS1_19SingleTileSchedulerILb0ELb1ELb1ELi128EEEEEEEEEvNT_6ParamsE,@function
        .size           _ZN7cutlass13device_kernelIN5flash11enable_sm90INS1_16FlashAttnFwdSm90INS1_25CollectiveMainloopFwdSm90ILi2EN4cute5tupleIJNS5_1CILi1EEES8_S8_EEENS6_IJNS7_ILi128EEENS7_ILi80EEENS7_ILi256EEEEEELi256ENS_10bfloat16_tEfNS_4arch4Sm90ELb0ELb0ELb0ELb0ELb1ELb0ELb0ELb1ELb1ELb1ELb1ELb0EEENS1_21CollectiveEpilogueFwdINS6_IJSA_SC_SB_EEES9_SE_SG_Li256ELb0ELb1ELb1ELb0EEENS1_19SingleTileSchedulerILb0ELb1ELb1ELi128EEEEEEEEEvNT_6ParamsE,(.L_x_15955 - _ZN7cutlass13device_kernelIN5flash11enable_sm90INS1_16FlashAttnFwdSm90INS1_25CollectiveMainloopFwdSm90ILi2EN4cute5tupleIJNS5_1CILi1EEES8_S8_EEENS6_IJNS7_ILi128EEENS7_ILi80EEENS7_ILi256EEEEEELi256ENS_10bfloat16_tEfNS_4arch4Sm90ELb0ELb0ELb0ELb0ELb1ELb0ELb0ELb1ELb1ELb1ELb1ELb0EEENS1_21CollectiveEpilogueFwdINS6_IJSA_SC_SB_EEES9_SE_SG_Li256ELb0ELb1ELb1ELb0EEENS1_19SingleTileSchedulerILb0ELb1ELb1ELi128EEEEEEEEEvNT_6ParamsE)
        .other          _ZN7cutlass13device_kernelIN5flash11enable_sm90INS1_16FlashAttnFwdSm90INS1_25CollectiveMainloopFwdSm90ILi2EN4cute5tupleIJNS5_1CILi1EEES8_S8_EEENS6_IJNS7_ILi128EEENS7_ILi80EEENS7_ILi256EEEEEELi256ENS_10bfloat16_tEfNS_4arch4Sm90ELb0ELb0ELb0ELb0ELb1ELb0ELb0ELb1ELb1ELb1ELb1ELb0EEENS1_21CollectiveEpilogueFwdINS6_IJSA_SC_SB_EEES9_SE_SG_Li256ELb0ELb1ELb1ELb0EEENS1_19SingleTileSchedulerILb0ELb1ELb1ELi128EEEEEEEEEvNT_6ParamsE,@"STO_CUDA_ENTRY STV_DEFAULT"
_ZN7cutlass13device_kernelIN5flash11enable_sm90INS1_16FlashAttnFwdSm90INS1_25CollectiveMainloopFwdSm90ILi2EN4cute5tupleIJNS5_1CILi1EEES8_S8_EEENS6_IJNS7_ILi128EEENS7_ILi80EEENS7_ILi256EEEEEELi256ENS_10bfloat16_tEfNS_4arch4Sm90ELb0ELb0ELb0ELb0ELb1ELb0ELb0ELb1ELb1ELb1ELb1ELb0EEENS1_21CollectiveEpilogueFwdINS6_IJSA_SC_SB_EEES9_SE_SG_Li256ELb0ELb1ELb1ELb0EEENS1_19SingleTileSchedulerILb0ELb1ELb1ELi128EEEEEEEEEvNT_6ParamsE:
[----:B------:R-:W0:Y:S02]  /*0000*/  LDC R1, c[0x0][0x28] ;  /* 0x00000a00ff017b82 */ /* 0x000e240000000800 */
[----:B0-----:R-:W-:Y:S01]  /*0010*/  VIADD R1, R1, 0xfffffff8 ;  /* 0xfffffff801017836 */ /* 0x001fe20000000000 */
[----:B------:R-:W0:Y:S01]  /*0020*/  S2R R25, SR_TID.X ;  /* 0x0000000000197919 */ /* 0x000e220000002100 */
[----:B------:R-:W-:Y:S01]  /*0030*/  ELECT P0, URZ, PT ;  /* 0x00000000003f782f */ /* 0x000fe20003800000 */
[----:B------:R-:W-:Y:S01]  /*0040*/  UMOV UR4, 0x80 ;  /* 0x0000008000047882 */ /* 0x000fe20000000000 */
[----:B------:R-:W-:Y:S01]  /*0050*/  UMOV UR7, 0x100 ;  /* 0x0000010000077882 */ /* 0x000fe20000000000 */
[----:B0-----:R-:W-:-:S05]  /*0060*/  SHF.R.U32.HI R0, RZ, 0x5, R25 ;  /* 0x00000005ff007819 */ /* 0x001fca0000011619 */
[----:B------:R-:W0:Y:S02]  /*0070*/  SHFL.IDX PT, R2, R0, RZ, 0x1f ;  /* 0x00001fff00027589 */ /* 0x000e2400000e0000 */
[C---:B0-----:R-:W-:Y:S02]  /*0080*/  ISETP.NE.OR P0, PT, R2.reuse, RZ, !P0 ;  /* 0x000000ff0200720c */ /* 0x041fe40004705670 */
[----:B------:R-:W-:Y:S02]  /*0090*/  ISETP.NE.AND P1, PT, R2, RZ, PT ;  /* 0x000000ff0200720c */ /* 0x000fe40003f25270 */
[----:B------:R-:W-:-:S06]  /*00a0*/  SHF.R.U32.HI R2, RZ, 0x7, R25 ;  /* 0x00000007ff027819 */ /* 0x000fcc0000011619 */
[----:B------:R-:W0:Y:S03]  /*00b0*/  SHFL.IDX PT, R2, R2, RZ, 0x1f ;  /* 0x00001fff02027589 */ /* 0x000e2600000e0000 */
[----:B------:R-:W-:Y:S01]  /*00c0*/  VOTEU.ALL UP0, P0 ;  /* 0x00000000003f7886 */ /* 0x000fe20000000000 */
[----:B------:R-:W-:-:S04]  /*00d0*/  VOTEU.ALL UP1, P0 ;  /* 0x00000000003f7886 */ /* 0x000fc80000020000 */
[----:B------:R-:W1:Y:S01]  /*00e0*/  @!UP0 S2UR UR8, SR_CgaCtaId ;  /* 0x00000000000889c3 */ /* 0x000e620000008800 */
[----:B------:R-:W-:Y:S01]  /*00f0*/  @!UP0 UMOV UR6, 0x400 ;  /* 0x0000040000068882 */ /* 0x000fe20000000000 */
[----:B------:R-:W-:-:S04]  /*0100*/  @!UP0 UIADD3 UR4, -UR4, 0x100000, URZ ;  /* 0x0010000004048890 */ /* 0x000fc8000fffe13f */
[----:B------:R-:W-:Y:S02]  /*0110*/  @!UP0 USHF.L.U32 UR5, UR4, 0xb, URZ ;  /* 0x0000000b04058899 */ /* 0x000fe4000800063f */
[----:B------:R-:W-:Y:S02]  /*0120*/  @!UP0 USHF.L.U32 UR4, UR4, 0x1, URZ ;  /* 0x0000000104048899 */ /* 0x000fe4000800063f */
[----:B-1----:R-:W-:Y:S02]  /*0130*/  @!UP0 ULEA UR8, UR8, UR6, 0x18 ;  /* 0x0000000608088291 */ /* 0x002fe4000f8ec03f */
[----:B------:R-:W-:-:S04]  /*0140*/  @!UP0 UIADD3 UR6, -UR7, 0x100000, URZ ;  /* 0x0010000007068890 */ /* 0x000fc8000fffe13f */
[----:B------:R-:W-:Y:S02]  /*0150*/  @!UP0 USHF.L.U32 UR7, UR6, 0xb, URZ ;  /* 0x0000000b06078899 */ /* 0x000fe4000800063f */
[----:B------:R-:W-:Y:S01]  /*0160*/  @!UP0 USHF.L.U32 UR6, UR6, 0x1, URZ ;  /* 0x0000000106068899 */ /* 0x000fe2000800063f */
[----:B------:R-:W-:-:S05]  /*0170*/  VOTEU.ALL UP0, P0 ;  /* 0x00000000003f7886 */ /* 0x000fca0000000000 */
[----:B------:R1:W2:Y:S06]  /*0180*/  @!UP0 SYNCS.EXCH.64 URZ, [UR8+0x38800], UR4 ;  /* 0x03880004083f85b2 */ /* 0x0002ac0008000100 */
[----:B------:R1:W3:Y:S02]  /*0190*/  @!UP1 SYNCS.EXCH.64 URZ, [UR8+0x38820], UR6 ;  /* 0x03882006083f95b2 */ /* 0x0002e40008000100 */
[----:B01----:R-:W-:Y:S05]  /*01a0*/  @P1 BRA `(.L_x_0) ;  /* 0x0000000000481947 */ /* 0x003fea0003800000 */
[----:B------:R-:W0:Y:S01]  /*01b0*/  S2UR UR5, SR_CgaCtaId ;  /* 0x00000000000579c3 */ /* 0x000e220000008800 */
[----:B------:R-:W-:Y:S01]  /*01c0*/  UMOV UR4, 0x400 ;  /* 0x0000040000047882 */ /* 0x000fe20000000000 */
[----:B------:R-:W-:Y:S01]  /*01d0*/  UMOV UR6, 0x80 ;  /* 0x0000008000067882 */ /* 0x000fe20000000000 */
[----:B------:R-:W-:Y:S01]  /*01e0*/  UMOV UR7, 0x100 ;  /* 0x0000010000077882 */ /* 0x000fe20000000000 */
[----:B------:R-:W-:Y:S01]  /*01f0*/  ELECT P0, URZ, PT ;  /* 0x00000000003f782f */ /* 0x000fe20003800000 */
[----:B0-----:R-:W-:Y:S02]  /*0200*/  ULEA UR8, UR5, UR4, 0x18 ;  /* 0x0000000405087291 */ /* 0x001fe4000f8ec03f */
[----:B------:R-:W-:-:S04]  /*0210*/  UIADD3 UR4, -UR6, 0x100000, URZ ;  /* 0x0010000006047890 */ /* 0x000fc8000fffe13f */
[----:B------:R-:W-:Y:S02]  /*0220*/  USHF.L.U32 UR5, UR4, 0xb, URZ ;  /* 0x0000000b04057899 */ /* 0x000fe4000800063f */
[----:B------:R-:W-:Y:S02]  /*0230*/  USHF.L.U32 UR4, UR4, 0x1, URZ ;  /* 0x0000000104047899 */ /* 0x000fe4000800063f */
[----:B------:R-:W-:-:S04]  /*0240*/  UIADD3 UR6, -UR7, 0x100000, URZ ;  /* 0x0010000007067890 */ /* 0x000fc8000fffe13f */
[----:B------:R-:W-:Y:S02]  /*0250*/  USHF.L.U32 UR7, UR6, 0xb, URZ ;  /* 0x0000000b06077899 */ /* 0x000fe4000800063f */
[----:B------:R-:W-:Y:S01]  /*0260*/  USHF.L.U32 UR6, UR6, 0x1, URZ ;  /* 0x0000000106067899 */ /* 0x000fe2000800063f */
[----:B------:R-:W0:Y:S03]  /*0270*/  FENCE.VIEW.ASYNC.S ;  /* 0x00000000000073c6 */ /* 0x000e260000000000 */
[----:B0-----:R0:W1:Y:S08]  /*0280*/  SYNCS.EXCH.64 URZ, [UR8+0x38830], UR4 ;  /* 0x03883004083f75b2 */ /* 0x0010700008000100 */
[----:B------:R0:W4:Y:S01]  /*0290*/  SYNCS.EXCH.64 URZ, [UR8+0x38840], UR6 ;  /* 0x03884006083f75b2 */ /* 0x0001220008000100 */
[----:B------:R0:W0:Y:S01]  /*02a0*/  SYNCS.EXCH.64 URZ, [UR8+0x38838], UR4 ;  /* 0x03883804083f75b2 */ /* 0x0000220008000100 */
[----:B------:R0:W0:Y:S01]  /*02b0*/  SYNCS.EXCH.64 URZ, [UR8+0x38848], UR6 ;  /* 0x03884806083f75b2 */ /* 0x0000220008000100 */
[----:B------:R-:W-:Y:S01]  /*02c0*/  NOP ;  /* 0x0000000000007918 */ /* 0x000fe20000000000 */
.L_x_0:
[----:B------:R-:W5:Y:S01]  /*02d0*/  SHFL.IDX PT, R3, R0, RZ, 0x1f ;  /* 0x00001fff00037589 */ /* 0x000f6200000e0000 */
[----:B------:R-:W-:Y:S01]  /*02e0*/  NOP ;  /* 0x0000000000007918 */ /* 0x000fe20000000000 */
[----:B-----5:R-:W-:-:S13]  /*02f0*/  ISETP.NE.AND P0, PT, R3, RZ, PT ;  /* 0x000000ff0300720c */ /* 0x020fda0003f05270 */
[----:B------:R-:W-:Y:S05]  /*0300*/  @P0 BRA `(.L_x_1) ;  /* 0x0000000000480947 */ /* 0x000fea0003800000 */
[----:B0-----:R-:W0:Y:S01]  /*0310*/  S2UR UR5, SR_CgaCtaId ;  /* 0x00000000000579c3 */ /* 0x001e220000008800 */
        /* <DEDUP_REMOVED lines=12> */
[----:B0-----:R0:W0:Y:S08]  /*03e0*/  SYNCS.EXCH.64 URZ, [UR8+0x38850], UR4 ;  /* 0x03885004083f75b2 */ /* 0x0010300008000100 */
[----:B------:R0:W0:Y:S01]  /*03f0*/  SYNCS.EXCH.64 URZ, [UR8+0x38860], UR6 ;  /* 0x03886006083f75b2 */ /* 0x0000220008000100 */
[----:B------:R0:W0:Y:S01]  /*0400*/  SYNCS.EXCH.64 URZ, [UR8+0x38858], UR4 ;  /* 0x03885804083f75b2 */ /* 0x0000220008000100 */
[----:B------:R0:W0:Y:S01]  /*0410*/  SYNCS.EXCH.64 URZ, [UR8+0x38868], UR6 ;  /* 0x03886806083f75b2 */ /* 0x0000220008000100 */
[----:B------:R-:W-:Y:S01]  /*0420*/  NOP ;  /* 0x0000000000007918 */ /* 0x000fe20000000000 */
.L_x_1:
[----:B------:R-:W5:Y:S01]  /*0430*/  SHFL.IDX PT, R3, R0, RZ, 0x1f ;  /* 0x00001fff00037589 */ /* 0x000f6200000e0000 */
[----:B------:R-:W-:Y:S01]  /*0440*/  NOP ;  /* 0x0000000000007918 */ /* 0x000fe20000000000 */
[----:B-----5:R-:W-:-:S13]  /*0450*/  ISETP.NE.AND P0, PT, R3, RZ, PT ;  /* 0x000000ff0300720c */ /* 0x020fda0003f05270 */
[----:B------:R-:W-:Y:S05]  /*0460*/  @P0 BRA `(.L_x_2) ;  /* 0x0000000000380947 */ /* 0x000fea0003800000 */
[----:B0-----:R-:W0:Y:S01]  /*0470*/  S2UR UR5, SR_CgaCtaId ;  /* 0x00000000000579c3 */ /* 0x001e220000008800 */
[----:B------:R-:W-:Y:S01]  /*0480*/  UMOV UR4, 0x400 ;  /* 0x0000040000047882 */ /* 0x000fe20000000000 */
[----:B------:R-:W-:Y:S01]  /*0490*/  UMOV UR7, 0x80 ;  /* 0x0000008000077882 */ /* 0x000fe20000000000 */
[----:B------:R-:W-:Y:S01]  /*04a0*/  ELECT P0, URZ, PT ;  /* 0x00000000003f782f */ /* 0x000fe20003800000 */
[----:B0-----:R-:W-:Y:S02]  /*04b0*/  ULEA UR6, UR5, UR4, 0x18 ;  /* 0x0000000405067291 */ /* 0x001fe4000f8ec03f */
[----:B------:R-:W-:-:S04]  /*04c0*/  UIADD3 UR4, -UR7, 0x100000, URZ ;  /* 0x0010000007047890 */ /* 0x000fc8000fffe13f */
[----:B------:R-:W-:Y:S02]  /*04d0*/  USHF.L.U32 UR5, UR4, 0xb, URZ ;  /* 0x0000000b04057899 */ /* 0x000fe4000800063f */
[----:B------:R-:W-:Y:S01]  /*04e0*/  USHF.L.U32 UR4, UR4, 0x1, URZ ;  /* 0x0000000104047899 */ /* 0x000fe2000800063f */
[----:B------:R-:W0:Y:S11]  /*04f0*/  FENCE.VIEW.ASYNC.S ;  /* 0x00000000000073c6 */ /* 0x000e360000000000 */
[----:B0-----:R0:W0:Y:S01]  /*0500*/  SYNCS.EXCH.64 URZ, [UR6+0x38870], UR4 ;  /* 0x03887004063f75b2 */ /* 0x0010220008000100 */
[----:B------:R0:W0:Y:S01]  /*0510*/  SYNCS.EXCH.64 URZ, [UR6+0x38880], UR4 ;  /* 0x03888004063f75b2 */ /* 0x0000220008000100 */
[----:B------:R0:W0:Y:S01]  /*0520*/  SYNCS.EXCH.64 URZ, [UR6+0x38878], UR4 ;  /* 0x03887804063f75b2 */ /* 0x0000220008000100 */
[----:B------:R0:W0:Y:S01]  /*0530*/  SYNCS.EXCH.64 URZ, [UR6+0x38888], UR4 ;  /* 0x03888804063f75b2 */ /* 0x0000220008000100 */
[----:B------:R-:W-:Y:S01]  /*0540*/  NOP ;  /* 0x0000000000007918 */ /* 0x000fe20000000000 */
.L_x_2:
        /* <DEDUP_REMOVED lines=22> */
.L_x_3:
[----:B------:R-:W5:Y:S01]  /*06b0*/  SHFL.IDX PT, R3, R0, RZ, 0x1f ;  /* 0x00001fff00037589 */ /* 0x000f6200000e0000 */
[----:B------:R-:W-:Y:S01]  /*06c0*/  R2UR UR9, R2 ;  /* 0x00000000020972ca */ /* 0x000fe200000e0000 */
        /* <DEDUP_REMOVED lines=21> */
.L_x_4:
[----:B------:R-:W-:Y:S01]  /*0820*/  UISETP.NE.AND UP0, UPT, UR9, URZ, UPT ;  /* 0x0000003f0900728c */ /* 0x000fe2000bf05270 */
[----:B------:R-:W-:Y:S01]  /*0830*/  NOP ;  /* 0x0000000000007918 */ /* 0x000fe20000000000 */
[----:B0-----:R-:W-:Y:S01]  /*0840*/  UMOV UR4, 0x1 ;  /* 0x0000000100047882 */ /* 0x001fe20000000000 */
[----:B------:R-:W-:Y:S01]  /*0850*/  BSSY B6, `(.L_x_5) ;  /* 0x0001031000067945 */ /* 0x000fe20003800000 */
[----:B------:R-:W-:Y:S01]  /*0860*/  USEL UR4, UR4, 0x2, !UP0 ;  /* 0x0000000204047887 */ /* 0x000fe2000c000000 */
[----:B-1234-:R-:W-:Y:S01]  /*0870*/  BAR.SYNC.DEFER_BLOCKING 0x0 ;  /* 0x0000000000007b1d */ /* 0x01efe20000010000 */
[----:B------:R-:W-:-:S04]  /*0880*/  PLOP3.LUT P0, PT, PT, PT, UP0, 0x80, 0x0 ;  /* 0x000000000000781c */ /* 0x000fc80003f0f008 */
[----:B------:R-:W-:-:S05]  /*0890*/  IMAD.U32 R2, RZ, RZ, UR4 ;  /* 0x00000004ff027e24 */ /* 0x000fca000f8e00ff */
[----:B------:R0:W-:Y:S04]  /*08a0*/  STL [R1+0x4], R2 ;  /* 0x0000040201007387 */ /* 0x0001e80000100800 */
[----:B------:R-:W-:Y:S05]  /*08b0*/  @!P0 BRA `(.L_x_6) ;  /* 0x000000c400148947 */ /* 0x000fea0003800000 */
.L_x_7:
[----:B------:R-:W-:-:S08]  /*08c0*/  NOP ;  /* 0x0000000000007918 */ /* 0x000fd00000000000 */
[----:B------:R-:W1:Y:S02]  /*08d0*/  USETMAXREG.TRY_ALLOC.CTAPOOL UP0, 0xe8 ;  /* 0x000000e8000079c8 */ /* 0x000e640008000600 */
[----:B-1----:R-:W-:-:S13]  /*08e0*/  PLOP3.LUT P0, PT, PT, PT, UP0, 0x80, 0x0 ;  /* 0x000000000000781c */ /* 0x002fda0003f0f008 */
[----:B------:R-:W-:Y:S05]  /*08f0*/  @!P0 BRA `(.L_x_7) ;  /* 0xfffffffc00f08947 */ /* 0x000fea000383ffff */
[----:B------:R-:W1:Y:S01]  /*0900*/  S2UR UR6, SR_CTAID.Y ;  /* 0x00000000000679c3 */ /* 0x000e620000002600 */
[----:B------:R-:W-:Y:S02]  /*0910*/  ULDC UR7, c[0x0][0xc50] ;  /* 0x0003140000077ab9 */ /* 0x000fe40000000800 */
[----:B------:R-:W-:-:S05]  /*0920*/  UISETP.NE.AND UP0, UPT, UR7, 0x1, UPT ;  /* 0x000000010700788c */ /* 0x000fca000bf05270 */
[----:B------:R-:W2:Y:S06]  /*0930*/  S2UR UR8, SR_CTAID.Z ;  /* 0x00000000000879c3 */ /* 0x000eac0000002700 */
[----:B------:R-:W-:Y:S01]  /*0940*/  @UP0 ULDC UR4, c[0x0][0xc54] ;  /* 0x0003150000040ab9 */ /* 0x000fe20000000800 */
[----:B------:R-:W-:Y:S01]  /*0950*/  @UP0 ULDC UR9, c[0x0][0xc58] ;  /* 0x0003160000090ab9 */ /* 0x000fe20000000800 */
[----:B-1----:R-:W-:Y:S02]  /*0960*/  UIMAD.WIDE.U32 UR4, UR6, UR4, URZ ;  /* 0x00000004060472a5 */ /* 0x002fe4000f8e003f */
[----:B------:R-:W-:-:S02]  /*0970*/  UMOV UR10, UR6 ;  /* 0x00000006000a7c82 */ /* 0x000fc40008000000 */
[----:B------:R-:W-:Y:S01]  /*0980*/  @UP0 USHF.R.U32.HI UR10, URZ, UR9, UR5 ;  /* 0x000000093f0a0299 */ /* 0x000fe20008011605 */
[----:B------:R-:W-:Y:S06]  /*0990*/  BAR.ARV 0x8, 0x180 ;  /* 0x0206000000007b1d */ /* 0x000fec0000002000 */
[----:B--2---:R-:W-:Y:S01]  /*09a0*/  ISETP.LE.AND P0, PT, RZ, UR8, PT ;  /* 0x00000008ff007c0c */ /* 0x004fe2000bf03270 */
[----:B------:R-:W-:Y:S02]  /*09b0*/  UIADD3 UR4, -UR10, URZ, URZ ;  /* 0x0000003f0a047290 */ /* 0x000fe4000fffe13f */
[----:B------:R-:W-:-:S02]  /*09c0*/  IMAD.U32 R18, RZ, RZ, UR10 ;  /* 0x0000000aff127e24 */ /* 0x000fc4000f8e00ff */
[----:B------:R-:W-:-:S08]  /*09d0*/  UIMAD UR7, UR7, UR4, UR6 ;  /* 0x00000004070772a4 */ /* 0x000fd0000f8e0206 */
[----:B------:R-:W-:Y:S05]  /*09e0*/  @!P0 BRA `(.L_x_8) ;  /* 0x00000100005c8947 */ /* 0x000fea0003800000 */
[----:B------:R-:W-:Y:S01]  /*09f0*/  ULDC.64 UR4, c[0x0][0x418] ;  /* 0x0001060000047ab9 */ /* 0x000fe20000000a00 */
[----:B------:R-:W-:Y:S02]  /*0a00*/  ULOP3.LUT UR9, UR7, 0xffff, URZ, 0xc0, !UPT ;  /* 0x0000ffff07097892 */ /* 0x000fe4000f8ec03f */
[----:B------:R-:W-:-:S03]  /*0a10*/  UISETP.NE.U32.AND UP0, UPT, UR4, URZ, UPT ;  /* 0x0000003f0400728c */ /* 0x000fc6000bf05070 */
[----:B------:R-:W-:Y:S01]  /*0a20*/  ULDC UR4, c[0x0][0x424] ;  /* 0x0001090000047ab9 */ /* 0x000fe20000000800 */
[----:B------:R-:W-:-:S03]  /*0a30*/  UISETP.NE.AND.EX UP0, UPT, UR5, URZ, UPT, UP0 ;  /* 0x0000003f0500728c */ /* 0x000fc6000bf05300 */
[----:B------:R-:W-:Y:S01]  /*0a40*/  ULDC UR5, c[0x0][0x2f0] ;  /* 0x0000bc0000057ab9 */ /* 0x000fe20000000800 */
[----:B------:R-:W-:-:S04]  /*0a50*/  USEL UR4, UR4, 0x1, UP0 ;  /* 0x0000000104047887 */ /* 0x000fc80008000000 */
[----:B------:R-:W-:-:S04]  /*0a60*/  UIMAD UR6, UR4, UR5, URZ ;  /* 0x00000005040672a4 */ /* 0x000fc8000f8e023f */
[----:B------:R-:W-:Y:S02]  /*0a70*/  UISETP.GE.AND UP0, UPT, UR6, 0x1, UPT ;  /* 0x000000010600788c */ /* 0x000fe4000bf06270 */
[----:B------:R-:W-:Y:S02]  /*0a80*/  UIADD3 UR4, UR6, 0x4f, URZ ;  /* 0x0000004f06047890 */ /* 0x000fe4000fffe03f */
[----:B------:R-:W-:Y:S02]  /*0a90*/  MOV R23, UR6 ;  /* 0x0000000600177c02 */ /* 0x000fe40008000f00 */
[----:B------:R-:W-:Y:S01]  /*0aa0*/  PLOP3.LUT P0, PT, PT, PT, UP0, 0x80, 0x0 ;  /* 0x000000000000781c */ /* 0x000fe20003f0f008 */
[----:B------:R-:W-:-:S04]  /*0ab0*/  UIMAD.WIDE UR4, UR4, 0x66666667, URZ ;  /* 0x66666667040478a5 */ /* 0x000fc8000f8e023f */
[----:B------:R-:W-:-:S03]  /*0ac0*/  USHF.R.U32.HI UR6, URZ, 0x1f, UR5 ;  /* 0x0000001f3f067899 */ /* 0x000fc60008011605 */
[----:B------:R-:W-:Y:S01]  /*0ad0*/  UMOV UR4, URZ ;  /* 0x0000003f00047c82 */ /* 0x000fe20008000000 */
[----:B------:R-:W-:-:S04]  /*0ae0*/  ULEA.HI.SX32 UR6, UR5, UR6, 0x1b ;  /* 0x0000000605067291 */ /* 0x000fc8000f8fda3f */
[----:B------:R-:W-:Y:S08]  /*0af0*/  @!P0 BRA `(.L_x_9) ;  /* 0x0000000000908947 */ /* 0x000ff00003800000 */
[----:B------:R-:W-:Y:S01]  /*0b00*/  USHF.R.U32.HI UR7, URZ, 0x10, UR7 ;  /* 0x000000103f077899 */ /* 0x000fe20008011607 */
[----:B------:R-:W-:-:S03]  /*0b10*/  UMOV UR4, URZ ;  /* 0x0000003f00047c82 */ /* 0x000fc60008000000 */
[----:B------:R-:W-:-:S11]  /*0b20*/  UISETP.NE.AND UP0, UPT, UR7, URZ, UPT ;  /* 0x0000003f0700728c */ /* 0x000fd6000bf05270 */
[----:B------:R-:W-:Y:S02]  /*0b30*/  @!UP0 ULDC UR7, c[0x0][0x9f0] ;  /* 0x00027c0000078ab9 */ /* 0x000fe40000000800 */
[----:B------:R-:W-:Y:S01]  /*0b40*/  IMAD.U32 R3, RZ, RZ, UR7 ;  /* 0x00000007ff037e24 */ /* 0x000fe2000f8e00ff */
[----:B------:R-:W-:-:S04]  /*0b50*/  UIADD3 UR8, UR6, -0x1, UR7 ;  /* 0xffffffff06087890 */ /* 0x000fc8000fffe007 */
[-C--:B------:R-:W-:Y:S02]  /*0b60*/  IABS R0, R3.reuse ;  /* 0x0000000300007213 */ /* 0x080fe40000000000 */
[----:B------:R-:W-:Y:S01]  /*0b70*/  IMAD.U32 R4, RZ, RZ, UR8 ;  /* 0x00000008ff047e24 */ /* 0x000fe2000f8e00ff */
[----:B------:R-:W-:Y:S01]  /*0b80*/  IABS R5, R3 ;  /* 0x0000000300057213 */ /* 0x000fe20000000000 */
[----:B------:R-:W-:Y:S01]  /*0b90*/  ULOP3.LUT UR8, UR8, UR7, URZ, 0x3c, !UPT ;  /* 0x0000000708087292 */ /* 0x000fe2000f8e3c3f */
[----:B------:R-:W-:Y:S02]  /*0ba0*/  R2UR UR12, R0 ;  /* 0x00000000000c72ca */ /* 0x000fe400000e0000 */
[----:B------:R-:W-:-:S04]  /*0bb0*/  IABS R4, R4 ;  /* 0x0000000400047213 */ /* 0x000fc80000000000 */
[----:B------:R-:W-:-:S04]  /*0bc0*/  MOV R3, R4 ;  /* 0x0000000400037202 */ /* 0x000fc80000000f00 */
[----:B------:R-:W-:-:S03]  /*0bd0*/  R2UR UR11, R3 ;  /* 0x00000000030b72ca */ /* 0x000fc600000e0000 */
[----:B------:R-:W1:Y:S08]  /*0be0*/  I2F.RP R0, UR12 ;  /* 0x0000000c00007d06 */ /* 0x000e700008209400 */
[----:B-1----:R-:W0:Y:S02]  /*0bf0*/  MUFU.RCP R0, R0 ;  /* 0x0000000000007308 */ /* 0x002e240000001000 */
[----:B0-----:R-:W-:-:S02]  /*0c00*/  VIADD R2, R0, 0xffffffe ;  /* 0x0ffffffe00027836 */ /* 0x001fc40000000000 */
[----:B------:R-:W-:-:S04]  /*0c10*/  IMAD.MOV R0, RZ, RZ, -R5 ;  /* 0x000000ffff007224 */ /* 0x000fc800078e0a05 */
[----:B------:R-:W0:Y:S02]  /*0c20*/  F2I.FTZ.U32.TRUNC.NTZ R2, R2 ;  /* 0x0000000200027305 */ /* 0x000e24000021f000 */
[----:B0-----:R-:W-:-:S13]  /*0c30*/  R2UR UR5, R2 ;  /* 0x00000000020572ca */ /* 0x001fda00000e0000 */
[----:B------:R-:W-:-:S04]  /*0c40*/  UIADD3 UR10, URZ, -UR5, URZ ;  /* 0x800000053f0a7290 */ /* 0x000fc8000fffe03f */
[----:B------:R-:W-:-:S04]  /*0c50*/  UIMAD UR10, UR10, UR12, URZ ;  /* 0x0000000c0a0a72a4 */ /* 0x000fc8000f8e023f */
[----:B------:R-:W-:-:S03]  /*0c60*/  UIMAD.WIDE.U32 UR4, UR5, UR10, UR4 ;  /* 0x0000000a050472a5 */ /* 0x000fc6000f8e0004 */
[----:B------:R-:W-:Y:S01]  /*0c70*/  R2UR UR10, R0 ;  /* 0x00000000000a72ca */ /* 0x000fe200000e0000 */
[----:B------:R-:W-:-:S12]  /*0c80*/  UIMAD.WIDE.U32 UR4, UR5, UR11, URZ ;  /* 0x0000000b050472a5 */ /* 0x000fd8000f8e003f */
[----:B------:R-:W-:-:S04]  /*0c90*/  UIMAD UR4, UR5, UR10, UR11 ;  /* 0x0000000a050472a4 */ /* 0x000fc8000f8e020b */
[----:B------:R-:W-:-:S11]  /*0ca0*/  UISETP.GT.U32.AND UP0, UPT, UR12, UR4, UPT ;  /* 0x000000040c00728c */ /* 0x000fd6000bf04070 */
[----:B------:R-:W-:Y:S02]  /*0cb0*/  @!UP0 UIADD3 UR4, UR4, -UR12, URZ ;  /* 0x8000000c04048290 */ /* 0x000fe4000fffe03f */
[----:B------:R-:W-:Y:S02]  /*0cc0*/  @!UP0 UIADD3 UR5, UR5, 0x1, URZ ;  /* 0x0000000105058890 */ /* 0x000fe4000fffe03f */
[----:B------:R-:W-:Y:S02]  /*0cd0*/  UISETP.GE.U32.AND UP1, UPT, UR4, UR12, UPT ;  /* 0x0000000c0400728c */ /* 0x000fe4000bf26070 */
[----:B------:R-:W-:-:S09]  /*0ce0*/  UISETP.GE.AND UP0, UPT, UR8, URZ, UPT ;  /* 0x0000003f0800728c */ /* 0x000fd2000bf06270 */
[----:B------:R-:W-:Y:S02]  /*0cf0*/  @UP1 UIADD3 UR5, UR5, 0x1, URZ ;  /* 0x0000000105051890 */ /* 0x000fe4000fffe03f */
[----:B------:R-:W-:-:S05]  /*0d00*/  UISETP.NE.AND UP1, UPT, UR7, URZ, UPT ;  /* 0x0000003f0700728c */ /* 0x000fca000bf25270 */
[----:B------:R-:W-:Y:S02]  /*0d10*/  UMOV UR4, UR5 ;  /* 0x0000000500047c82 */ /* 0x000fe40008000000 */
[----:B------:R-:W-:-:S04]  /*0d20*/  @!UP0 UIADD3 UR4, -UR4, URZ, URZ ;  /* 0x0000003f04048290 */ /* 0x000fc8000fffe13f */
[----:B------:R-:W-:-:S12]  /*0d30*/  @!UP1 ULOP3.LUT UR4, URZ, UR7, URZ, 0x33, !UPT ;  /* 0x000000073f049292 */ /* 0x000fd8000f8e333f */
.L_x_9:
[----:B------:R-:W-:Y:S01]  /*0d40*/  UIMAD UR5, UR9, UR4, URZ ;  /* 0x00000004090572a4 */ /* 0x000fe2000f8e023f */
[----:B------:R-:W-:Y:S01]  /*0d50*/  IMAD.U32 R0, RZ, RZ, UR6 ;  /* 0x00000006ff007e24 */ /* 0x000fe2000f8e00ff */
[----:B------:R-:W-:Y:S01]  /*0d60*/  PLOP3.LUT P0, PT, PT, PT, PT, 0x80, 0x0 ;  /* 0x000000000000781c */ /* 0x000fe20003f0f070 */
[----:B------:R-:W-:Y:S01]  /*0d70*/  IMAD.U32 R3, RZ, RZ, UR4 ;  /* 0x00000004ff037e24 */ /* 0x000fe2000f8e00ff */
[----:B------:R-:W-:Y:S01]  /*0d80*/  CS2R R150, SRZ ;  /* 0x0000000000967805 */ /* 0x000fe2000001ff00 */
[----:B------:R-:W-:Y:S01]  /*0d90*/  VIADD R19, R25, 0xffffff80 ;  /* 0xffffff8019137836 */ /* 0x000fe20000000000 */
[----:B------:R-:W-:Y:S01]  /*0da0*/  MOV R17, UR5 ;  /* 0x0000000500117c02 */ /* 0x000fe20008000f00 */
[----:B0-----:R-:W-:Y:S01]  /*0db0*/  IMAD.MOV.U32 R2, RZ, RZ, RZ ;  /* 0x000000ffff027224 */ /* 0x001fe200078e00ff */
[----:B------:R-:W-:Y:S02]  /*0dc0*/  VIADDMNMX R0, R3, UR5, R0, PT ;  /* 0x0000000503007c46 */ /* 0x000fe4000b800100 */
[----:B------:R-:W-:-:S02]  /*0dd0*/  CS2R R148, SRZ ;  /* 0x0000000000947805 */ /* 0x000fc4000001ff00 */
[----:B------:R-:W-:Y:S02]  /*0de0*/  CS2R R146, SRZ ;  /* 0x0000000000927805 */ /* 0x000fe4000001ff00 */
[----:B------:R-:W-:Y:S02]  /*0df0*/  CS2R R144, SRZ ;  /* 0x0000000000907805 */ /* 0x000fe4000001ff00 */
[----:B------:R-:W-:Y:S01]  /*0e00*/  R2UR UR60, R0 ;  /* 0x00000000003c72ca */ /* 0x000fe200000e0000 */
[----:B------:R-:W-:Y:S01]  /*0e10*/  IMAD.MOV.U32 R0, RZ, RZ, RZ ;  /* 0x000000ffff007224 */ /* 0x000fe200078e00ff */
[----:B------:R-:W-:Y:S02]  /*0e20*/  CS2R R142, SRZ ;  /* 0x00000000008e7805 */ /* 0x000fe4000001ff00 */
[----:B------:R-:W-:Y:S02]  /*0e30*/  CS2R R140, SRZ ;  /* 0x00000000008c7805 */ /* 0x000fe4000001ff00 */
[----:B------:R-:W-:-:S02]  /*0e40*/  CS2R R138, SRZ ;  /* 0x00000000008a7805 */ /* 0x000fc4000001ff00 */
[----:B------:R-:W-:Y:S02]  /*0e50*/  CS2R R136, SRZ ;  /* 0x0000000000887805 */ /* 0x000fe4000001ff00 */
[----:B------:R-:W-:Y:S02]  /*0e60*/  CS2R R134, SRZ ;  /* 0x0000000000867805 */ /* 0x000fe4000001ff00 */
[----:B------:R-:W-:Y:S02]  /*0e70*/  CS2R R132, SRZ ;  /* 0x0000000000847805 */ /* 0x000fe4000001ff00 */
[----:B------:R-:W-:Y:S02]  /*0e80*/  CS2R R130, SRZ ;  /* 0x0000000000827805 */ /* 0x000fe4000001ff00 */
[----:B------:R-:W-:Y:S02]  /*0e90*/  CS2R R128, SRZ ;  /* 0x0000000000807805 */ /* 0x000fe4000001ff00 */
[----:B------:R-:W-:-:S02]  /*0ea0*/  CS2R R126, SRZ ;  /* 0x00000000007e7805 */ /* 0x000fc4000001ff00 */
[----:B------:R-:W-:Y:S02]  /*0eb0*/  CS2R R124, SRZ ;  /* 0x00000000007c7805 */ /* 0x000fe4000001ff00 */
[----:B------:R-:W-:Y:S01]  /*0ec0*/  CS2R R122, SRZ ;  /* 0x00000000007a7805 */ /* 0x000fe2000001ff00 */
[----:B------:R-:W-:Y:S01]  /*0ed0*/  UISETP.GT.AND UP0, UPT, UR60, UR5, UPT ;  /* 0x000000053c00728c */ /* 0x000fe2000bf04270 */
[----:B------:R-:W-:Y:S02]  /*0ee0*/  CS2R R120, SRZ ;  /* 0x0000000000787805 */ /* 0x000fe4000001ff00 */
[----:B------:R-:W-:Y:S02]  /*0ef0*/  CS2R R118, SRZ ;  /* 0x0000000000767805 */ /* 0x000fe4000001ff00 */
[----:B------:R-:W-:Y:S02]  /*0f00*/  CS2R R116, SRZ ;  /* 0x0000000000747805 */ /* 0x000fe4000001ff00 */
[----:B------:R-:W-:-:S02]  /*0f10*/  CS2R R114, SRZ ;  /* 0x0000000000727805 */ /* 0x000fc4000001ff00 */
[----:B------:R-:W-:Y:S02]  /*0f20*/  CS2R R112, SRZ ;  /* 0x0000000000707805 */ /* 0x000fe4000001ff00 */
[----:B------:R-:W-:Y:S02]  /*0f30*/  PLOP3.LUT P1, PT, PT, PT, UP0, 0x80, 0x0 ;  /* 0x000000000000781c */ /* 0x000fe40003f2f008 */
[----:B------:R-:W-:Y:S02]  /*0f40*/  CS2R R110, SRZ ;  /* 0x00000000006e7805 */ /* 0x000fe4000001ff00 */
        /* <DEDUP_REMOVED lines=42> */
[----:B------:R-:W-:Y:S01]  /*11f0*/  CS2R R24, SRZ ;  /* 0x0000000000187805 */ /* 0x000fe2000001ff00 */
[----:B------:R-:W-:Y:S06]  /*1200*/  @!P1 BRA `(.L_x_10) ;  /* 0x0000009400649947 */ /* 0x000fec0003800000 */
[----:B------:R-:W-:Y:S01]  /*1210*/  SHF.R.S32.HI R0, RZ, 0x1f, R19 ;  /* 0x0000001fff007819 */ /* 0x000fe20000011413 */
[----:B------:R-:W0:Y:S01]  /*1220*/  S2UR UR7, SR_CgaCtaId ;  /* 0x00000000000779c3 */ /* 0x000e220000008800 */
[----:B------:R-:W-:Y:S02]  /*1230*/  UMOV UR6, 0x400 ;  /* 0x0000040000067882 */ /* 0x000fe40000000000 */
[----:B------:R-:W-:-:S04]  /*1240*/  LEA.HI R22, R0, R19, RZ, 0x7 ;  /* 0x0000001300167211 */ /* 0x000fc800078f38ff */
[----:B------:R-:W-:-:S06]  /*1250*/  SHF.R.S32.HI R0, RZ, 0x7, R22 ;  /* 0x00000007ff007819 */ /* 0x000fcc0000011416 */
[----:B------:R-:W1:Y:S01]  /*1260*/  SHFL.IDX PT, R0, R0, RZ, 0x1f ;  /* 0x00001fff00007589 */ /* 0x000e6200000e0000 */
[----:B0-----:R-:W-:-:S04]  /*1270*/  ULEA UR8, UR7, UR6, 0x18 ;  /* 0x0000000607087291 */ /* 0x001fc8000f8ec03f */
[----:B------:R-:W-:Y:S02]  /*1280*/  UIADD3 UR6, UR8, 0x14400, URZ ;  /* 0x0001440008067890 */ /* 0x000fe4000fffe03f */
[----:B------:R-:W-:Y:S02]  /*1290*/  MOV R16, UR8 ;  /* 0x0000000800107c02 */ /* 0x000fe40008000f00 */
[----:B------:R-:W-:Y:S01]  /*12a0*/  ULOP3.LUT UP0, URZ, UR6, 0x9f, URZ, 0xc0, !UPT ;  /* 0x0000009f063f7892 */ /* 0x000fe2000f80c03f */
[----:B-1----:R-:W-:-:S05]  /*12b0*/  R2UR UR4, R0 ;  /* 0x00000000000472ca */ /* 0x002fca00000e0000 */
[----:B------:R-:W-:-:S08]  /*12c0*/  PLOP3.LUT P0, PT, PT, PT, UP0, 0x80, 0x0 ;  /* 0x000000000000781c */ /* 0x000fd00003f0f008 */
[----:B------:R-:W-:-:S04]  /*12d0*/  ULEA.HI UR5, UR4, UR4, URZ, 0x1 ;  /* 0x0000000404057291 */ /* 0x000fc8000f8f083f */
[----:B------:R-:W-:-:S04]  /*12e0*/  ULOP3.LUT UR5, UR5, 0x1e, URZ, 0xc0, !UPT ;  /* 0x0000001e05057892 */ /* 0x000fc8000f8ec03f */
[----:B------:R-:W-:-:S04]  /*12f0*/  UIADD3 UR5, UR4, -UR5, URZ ;  /* 0x8000000504057290 */ /* 0x000fc8000fffe03f */
[----:B------:R-:W-:-:S04]  /*1300*/  ULEA UR5, UR5, UR6, 0xd ;  /* 0x0000000605057291 */ /* 0x000fc8000f8e683f */
[----:B------:R-:W-:-:S04]  /*1310*/  USHF.R.U32.HI UR5, URZ, 0x4, UR5 ;  /* 0x000000043f057899 */ /* 0x000fc80008011605 */
[----:B------:R-:W-:Y:S01]  /*1320*/  ULOP3.LUT UR36, UR5, 0x3fff, URZ, 0xc0, !UPT ;  /* 0x00003fff05247892 */ /* 0x000fe2000f8ec03f */
[----:B------:R-:W-:Y:S11]  /*1330*/  @!P0 BRA `(.L_x_11) ;  /* 0x0000000000408947 */ /* 0x000ff60003800000 */
[----:B------:R-:W-:Y:S01]  /*1340*/  MOV R0, 0x0 ;  /* 0x0000000000007802 */ /* 0x000fe20000000f00 */
[----:B------:R-:W-:Y:S01]  /*1350*/  ULDC.64 UR4, c[0x4][0x138] ;  /* 0x01004e0000047ab9 */ /* 0x000fe20000000a00 */
[----:B------:R-:W-:Y:S01]  /*1360*/  ULDC.64 UR6, c[0x4][0xb8] ;  /* 0x01002e0000067ab9 */ /* 0x000fe20000000a00 */
[----:B------:R-:W-:Y:S01]  /*1370*/  IMAD.U32 R4, RZ, RZ, UR4 ;  /* 0x00000004ff047e24 */ /* 0x000fe2000f8e00ff */
[----:B------:R0:W1:Y:S01]  /*1380*/  LDC.64 R2, c[0x4][R0] ;  /* 0x0100000000027b82 */ /* 0x0000620000000a00 */
[----:B------:R-:W-:Y:S01]  /*1390*/  IMAD.U32 R5, RZ, RZ, UR5 ;  /* 0x00000005ff057e24 */ /* 0x000fe2000f8e00ff */
[----:B------:R-:W-:Y:S01]  /*13a0*/  ULDC.64 UR4, c[0x4][0x140] ;  /* 0x0100500000047ab9 */ /* 0x000fe20000000a00 */
[----:B------:R-:W-:Y:S01]  /*13b0*/  IMAD.U32 R10, RZ, RZ, UR6 ;  /* 0x00000006ff0a7e24 */ /* 0x000fe2000f8e00ff */
[----:B------:R-:W-:Y:S01]  /*13c0*/  MOV R7, UR5 ;  /* 0x0000000500077c02 */ /* 0x000fe20008000f00 */
[----:B------:R-:W-:Y:S01]  /*13d0*/  IMAD.U32 R6, RZ, RZ, UR4 ;  /* 0x00000004ff067e24 */ /* 0x000fe2000f8e00ff */
[----:B------:R-:W-:Y:S01]  /*13e0*/  MOV R12, 0x1 ;  /* 0x00000001000c7802 */ /* 0x000fe20000000f00 */
[----:B------:R-:W-:-:S02]  /*13f0*/  IMAD.U32 R11, RZ, RZ, UR7 ;  /* 0x00000007ff0b7e24 */ /* 0x000fc4000f8e00ff */
[----:B------:R-:W-:Y:S02]  /*1400*/  IMAD.MOV.U32 R8, RZ, RZ, 0x70 ;  /* 0x00000070ff087424 */ /* 0x000fe400078e00ff */
[----:B0-----:R-:W-:-:S07]  /*1410*/  IMAD.MOV.U32 R13, RZ, RZ, RZ ;  /* 0x000000ffff0d7224 */ /* 0x001fce00078e00ff */
[----:B------:R-:W-:-:S07]  /*1420*/  LEPC R20, `(.L_x_11) ;  /* 0x000000001014794e */ /* 0x000fce0000000000 */
[----:B-1----:R-:W-:Y:S05]  /*1430*/  CALL.ABS.NOINC R2 ;  /* 0x0000000002007343 */ /* 0x002fea0003c00000 */
.L_x_11:
[----:B------:R-:W-:Y:S02]  /*1440*/  R2UR UR4, R16 ;  /* 0x00000000100472ca */ /* 0x000fe400000e0000 */
[----:B------:R-:W-:-:S11]  /*1450*/  SHF.L.U32 R0, RZ, 0x1f, RZ ;  /* 0x0000001fff007819 */ /* 0x000fd600000006ff */
[----:B------:R-:W0:Y:S02]  /*1460*/  SYNCS.PHASECHK.TRANS64.TRYWAIT P0, [UR4+0x38800], R0 ;  /* 0x03880000ff0075a7 */ /* 0x000e240008000144 */
[----:B0-----:R-:W-:Y:S05]  /*1470*/  @!P0 BRA `(.L_x_12) ;  /* 0x000000f400c08947 */ /* 0x001fea0003800000 */
.L_x_87:
[----:B------:R-:W2:Y:S02]  /*1480*/  LDL R2, [R1+0x4] ;  /* 0x0000040001027983 */ /* 0x000ea40000100800 */
[----:B--2---:R-:W-:-:S13]  /*1490*/  R2UR UR4, R2 ;  /* 0x00000000020472ca */ /* 0x004fda00000e0000 */
[----:B------:R-:W-:-:S06]  /*14a0*/  ULOP3.LUT UR4, UR4, 0x1, URZ, 0xfc, !UPT ;  /* 0x0000000104047892 */ /* 0x000fcc000f8efc3f */
[----:B------:R-:W-:-:S05]  /*14b0*/  IMAD.U32 R2, RZ, RZ, UR4 ;  /* 0x00000004ff027e24 */ /* 0x000fca000f8e00ff */
[----:B------:R-:W-:-:S13]  /*14c0*/  ISETP.NE.AND P0, PT, R2, 0x3, PT ;  /* 0x000000030200780c */ /* 0x000fda0003f05270 */
[----:B------:R-:W-:Y:S05]  /*14d0*/  @!P0 BRA `(.L_x_13) ;  /* 0x0000000000048947 */ /* 0x000fea0003800000 */
[----:B------:R-:W-:Y:S01]  /*14e0*/  BPT.TRAP 0x1 ;  /* 0x000000040000795c */ /* 0x000fe20000300000 */
.L_x_13:
[----:B------:R-:W-:-:S13]  /*14f0*/  R2UR UR4, R16 ;  /* 0x00000000100472ca */ /* 0x000fda00000e0000 */
[----:B------:R1:W2:Y:S01]  /*1500*/  SYNCS.PHASECHK.TRANS64.TRYWAIT P1, [UR4+0x38830], R0 ;  /* 0x03883000ff0075a7 */ /* 0x0002a20008020144 */
[----:B------:R-:W-:Y:S05]  /*1510*/  @!P0 BRA `(.L_x_14) ;  /* 0x0000000000048947 */ /* 0x000fea0003800000 */
[----:B------:R-:W-:Y:S01]  /*1520*/  BPT.TRAP 0x1 ;  /* 0x000000040000795c */ /* 0x000fe20000300000 */
.L_x_14:
[----:B------:R-:W-:Y:S01]  /*1530*/  IMAD.U32 R4, RZ, RZ, UR36 ;  /* 0x00000024ff047e24 */ /* 0x000fe2000f8e00ff */
[----:B------:R-:W-:Y:S01]  /*1540*/  MOV R8, RZ ;  /* 0x000000ff00087202 */ /* 0x000fe20000000f00 */
[----:B--2---:R-:W-:Y:S06]  /*1550*/  @P1 BRA `(.L_x_15) ;  /* 0x00000000000c1947 */ /* 0x004fec0003800000 */
[----:B------:R-:W-:-:S13]  /*1560*/  R2UR UR4, R16 ;  /* 0x00000000100472ca */ /* 0x000fda00000e0000 */
[----:B------:R-:W2:Y:S02]  /*1570*/  SYNCS.PHASECHK.TRANS64.TRYWAIT P1, [UR4+0x38830], R0 ;  /* 0x03883000ff0075a7 */ /* 0x000ea40008020144 */
[----:B--2---:R-:W-:Y:S05]  /*1580*/  @!P1 BRA `(.L_x_16) ;  /* 0x000000f400989947 */ /* 0x004fea0003800000 */
.L_x_15:
[----:B------:R-:W-:Y:S05]  /*1590*/  WARPSYNC.ALL ;  /* 0x0000000000007948 */ /* 0x000fea0003800000 */
[----:B------:R-:W-:Y:S01]  /*15a0*/  IMAD.MOV.U32 R151, RZ, RZ, RZ ;  /* 0x000000ffff977224 */ /* 0x000fe200078e00ff */
[----:B------:R-:W-:Y:S01]  /*15b0*/  LOP3.LUT R4, R4, 0x10000, RZ, 0xfc, !PT ;  /* 0x0001000004047812 */ /* 0x000fe200078efcff */
[----:B------:R-:W-:Y:S01]  /*15c0*/  IMAD.MOV.U32 R5, RZ, RZ, 0x40000040 ;  /* 0x40000040ff057424 */ /* 0x000fe200078e00ff */
[----:B------:R-:W-:Y:S01]  /*15d0*/  R2UR UR4, R16 ;  /* 0x00000000100472ca */ /* 0x000fe200000e0000 */
[----:B------:R-:W-:Y:S01]  /*15e0*/  WARPGROUP.ARRIVE ;  /* 0x00000000000079c5 */ /* 0x000fe20000000000 */
[C---:B------:R-:W-:Y:S01]  /*15f0*/  R2UR UR8, R4.reuse ;  /* 0x00000000040872ca */ /* 0x040fe200000e0000 */
[----:B------:R-:W-:Y:S01]  /*1600*/  UMOV UR11, 0x40000040 ;  /* 0x40000040000b7882 */ /* 0x000fe20000000000 */
        /* <DEDUP_REMOVED lines=9> */
[----:B------:R-:W-:Y:S01]  /*16a0*/  UIADD3 UR4, UR4, 0x24400, URZ ;  /* 0x0002440004047890 */ /* 0x000fe2000fffe03f */
[C---:B------:R-:W-:Y:S01]  /*16b0*/  R2UR UR20, R4.reuse ;  /* 0x00000000041472ca */ /* 0x040fe200000e0000 */
[----:B------:R-:W-:Y:S01]  /*16c0*/  UMOV UR29, 0x40000040 ;  /* 0x40000040001d7882 */ /* 0x000fe20000000000 */
[C---:B------:R-:W-:Y:S01]  /*16d0*/  R2UR UR21, R5.reuse ;  /* 0x00000000051572ca */ /* 0x040fe200000e0000 */
[----:B------:R-:W-:Y:S01]  /*16e0*/  USHF.R.U32.HI UR4, URZ, 0x4, UR4 ;  /* 0x000000043f047899 */ /* 0x000fe20008011604 */
[C---:B------:R-:W-:Y:S01]  /*16f0*/  R2UR UR16, R4.reuse ;  /* 0x00000000041072ca */ /* 0x040fe200000e0000 */
[----:B------:R-:W-:Y:S01]  /*1700*/  UMOV UR31, 0x40000040 ;  /* 0x40000040001f7882 */ /* 0x000fe20000000000 */
[----:B------:R-:W-:Y:S01]  /*1710*/  R2UR UR17, R5 ;  /* 0x00000000051172ca */ /* 0x000fe200000e0000 */
[----:B------:R-:W-:Y:S01]  /*1720*/  ULOP3.LUT UR4, UR4, 0x3fff, URZ, 0xc0, !UPT ;  /* 0x00003fff04047892 */ /* 0x000fe2000f8ec03f */
[----:B------:R-:W-:Y:S01]  /*1730*/  R2UR UR6, R4 ;  /* 0x00000000040672ca */ /* 0x000fe200000e0000 */
[----:B------:R-:W-:Y:S01]  /*1740*/  UMOV UR35, 0x40000040 ;  /* 0x4000004000237882 */ /* 0x000fe20000000000 */
[----:B------:R-:W-:Y:S01]  /*1750*/  MOV R13, UR29 ;  /* 0x0000001d000d7c02 */ /* 0x000fe20008000f00 */
[----:B------:R-:W-:Y:S01]  /*1760*/  ULOP3.LUT UR61, UR4, 0x10000, URZ, 0xfc, !UPT ;  /* 0x00010000043d7892 */ /* 0x000fe2000f8efc3f */
[----:B------:R-:W-:Y:S01]  /*1770*/  UMOV UR39, 0x40000040 ;  /* 0x4000004000277882 */ /* 0x000fe20000000000 */
[----:B------:R-:W-:-:S02]  /*1780*/  UMOV UR43, 0x40000040 ;  /* 0x40000040002b7882 */ /* 0x000fc40000000000 */
[----:B------:R-:W-:Y:S02]  /*1790*/  UIADD3 UR4, UR61, 0x80, URZ ;  /* 0x000000803d047890 */ /* 0x000fe4000fffe03f */
[----:B------:R-:W-:Y:S02]  /*17a0*/  UIADD3 UR26, UR61, 0x100, URZ ;  /* 0x000001003d1a7890 */ /* 0x000fe4000fffe03f */
[----:B------:R-:W-:Y:S01]  /*17b0*/  UMOV UR10, UR61 ;  /* 0x0000003d000a7c82 */ /* 0x000fe20008000000 */
[----:B------:R-:W-:Y:S01]  /*17c0*/  UIADD3 UR22, UR61, 0x180, URZ ;  /* 0x000001803d167890 */ /* 0x000fe2000fffe03f */
[----:B------:R-:W-:Y:S01]  /*17d0*/  HGMMA.64x16x16.F32.BF16 R56, gdesc[UR8], RZ, !UPT, gsb0 ;  /* 0x00200000083879f0 */ /* 0x000fe2000c0018ff */
[----:B------:R-:W-:Y:S01]  /*17e0*/  UMOV UR14, UR4 ;  /* 0x00000004000e7c82 */ /* 0x000fe20008000000 */
[----:B------:R-:W-:Y:S02]  /*17f0*/  UIADD3 UR18, UR61, 0x200, URZ ;  /* 0x000002003d127890 */ /* 0x000fe4000fffe03f */
[----:B------:R-:W-:-:S02]  /*1800*/  UIADD3 UR4, UR6, 0x2, URZ ;  /* 0x0000000206047890 */ /* 0x000fc4000fffe03f */
[----:B------:R-:W-:Y:S01]  /*1810*/  UIADD3 UR10, UR61, 0x102, URZ ;  /* 0x000001023d0a7890 */ /* 0x000fe2000fffe03f */
[----:B------:R-:W-:Y:S01]  /*1820*/  UMOV UR9, UR29 ;  /* 0x0000001d00097c82 */ /* 0x000fe20008000000 */
[----:B------:R-:W-:Y:S01]  /*1830*/  UMOV UR11, 0x40000040 ;  /* 0x40000040000b7882 */ /* 0x000fe20000000000 */
[----:B------:R-:W-:Y:S02]  /*1840*/  UIADD3 UR5, UR61, 0x202, URZ ;  /* 0x000002023d057890 */ /* 0x000fe4000fffe03f */
[----:B------:R-:W-:Y:S01]  /*1850*/  UMOV UR28, UR4 ;  /* 0x00000004001c7c82 */ /* 0x000fe20008000000 */
[----:B------:R-:W-:Y:S01]  /*1860*/  UIADD3 UR4, UR61, 0x182, URZ ;  /* 0x000001823d047890 */ /* 0x000fe2000fffe03f */
[----:B------:R-:W-:Y:S01]  /*1870*/  IMAD.U32 R12, RZ, RZ, UR28 ;  /* 0x0000001cff0c7e24 */ /* 0x000fe2000f8e00ff */
[----:B------:R-:W-:Y:S01]  /*1880*/  UMOV UR8, UR28 ;  /* 0x0000001c00087c82 */ /* 0x000fe20008000000 */
[----:B------:R-:W-:Y:S02]  /*1890*/  UIADD3 UR7, UR61, 0x184, URZ ;  /* 0x000001843d077890 */ /* 0x000fe4000fffe03f */
[----:B------:R-:W-:-:S02]  /*18a0*/  UIADD3 UR30, UR61, 0x384, URZ ;  /* 0x000003843d1e7890 */ /* 0x000fc4000fffe03f */
[----:B------:R-:W-:Y:S02]  /*18b0*/  UIADD3 UR34, UR61, 0x386, URZ ;  /* 0x000003863d227890 */ /* 0x000fe4000fffe03f */
[----:B------:R-:W-:Y:S02]  /*18c0*/  UIADD3 UR38, UR61, 0x600, URZ ;  /* 0x000006003d267890 */ /* 0x000fe4000fffe03f */
[----:B------:R-:W-:Y:S02]  /*18d0*/  UIADD3 UR42, UR61, 0x602, URZ ;  /* 0x000006023d2a7890 */ /* 0x000fe4000fffe03f */
[----:B------:R-:W-:Y:S01]  /*18e0*/  UIADD3 UR46, UR61, 0x604, URZ ;  /* 0x000006043d2e7890 */ /* 0x000fe2000fffe03f */
[----:B------:R-:W-:Y:S01]  /*18f0*/  UMOV UR47, 0x40000040 ;  /* 0x40000040002f7882 */ /* 0x000fe20000000000 */
[----:B------:R-:W-:Y:S01]  /*1900*/  UIADD3 UR50, UR61, 0x506, URZ ;  /* 0x000005063d327890 */ /* 0x000fe2000fffe03f */
[----:B------:R-:W-:Y:S01]  /*1910*/  UMOV UR51, 0x40000040 ;  /* 0x4000004000337882 */ /* 0x000fe20000000000 */
[----:B------:R-:W-:Y:S01]  /*1920*/  UIADD3 UR54, UR61, 0x780, URZ ;  /* 0x000007803d367890 */ /* 0x000fe2000fffe03f */
[----:B------:R-:W-:Y:S01]  /*1930*/  UMOV UR55, 0x40000040 ;  /* 0x4000004000377882 */ /* 0x000fe20000000000 */
[----:B------:R-:W-:Y:S01]  /*1940*/  UIADD3 UR58, UR61, 0x782, URZ ;  /* 0x000007823d3a7890 */ /* 0x000fe2000fffe03f */
[----:B------:R-:W-:Y:S01]  /*1950*/  UMOV UR59, 0x40000040 ;  /* 0x40000040003b7882 */ /* 0x000fe20000000000 */
[----:B------:R-:W-:-:S02]  /*1960*/  WARPGROUP.DEPBAR.LE gsb0, 0x0 ;  /* 0x00008000000079c5 */ /* 0x000fc40000010000 */
[----:B------:R-:W-:-:S06]  /*1970*/  WARPGROUP.ARRIVE ;  /* 0x00000000000079c5 */ /* 0x000fcc0000000000 */
[----:B------:R-:W-:Y:S01]  /*1980*/  HGMMA.64x16x16.F32.BF16 R48, gdesc[UR12], RZ, !UPT, gsb0 ;  /* 0x002000000c3079f0 */ /* 0x000fe2000c0018ff */
[----:B------:R-:W-:Y:S01]  /*1990*/  UIADD3 UR14, UR61, 0x2, URZ ;  /* 0x000000023d0e7890 */ /* 0x000fe2000fffe03f */
[----:B------:R-:W-:Y:S01]  /*19a0*/  UMOV UR12, UR28 ;  /* 0x0000001c000c7c82 */ /* 0x000fe20008000000 */
[----:B------:R-:W-:Y:S01]  /*19b0*/  UMOV UR13, UR29 ;  /* 0x0000001d000d7c82 */ /* 0x000fe20008000000 */
[----:B------:R-:W-:Y:S01]  /*19c0*/  UMOV UR15, 0x40000040 ;  /* 0x40000040000f7882 */ /* 0x000fe20000000000 */
[----:B------:R-:W-:Y:S02]  /*19d0*/  WARPGROUP.DEPBAR.LE gsb0, 0x0 ;  /* 0x00008000000079c5 */ /* 0x000fe40000010000 */
[----:B------:R-:W-:-:S06]  /*19e0*/  WARPGROUP.ARRIVE ;  /* 0x00000000000079c5 */ /* 0x000fcc0000000000 */
[----:B------:R-:W-:Y:S01]  /*19f0*/  HGMMA.64x16x16.F32.BF16 R40, gdesc[UR24], RZ, !UPT, gsb0 ;  /* 0x00200000182879f0 */ /* 0x000fe2000c0018ff */
[----:B------:R-:W-:Y:S01]  /*1a00*/  UIADD3 UR26, UR61, 0x382, URZ ;  /* 0x000003823d1a7890 */ /* 0x000fe2000fffe03f */
        /* <DEDUP_REMOVED lines=15> */
[----:B------:R-:W-:Y:S01]  /*1b00*/  HGMMA.64x16x16.F32.BF16 R56, gdesc[UR12], R56, gsb0 ;  /* 0x002000000c3879f0 */ /* 0x000fe20008001838 */
[----:B------:R-:W-:Y:S01]  /*1b10*/  UIADD3 UR14, UR61, 0x84, URZ ;  /* 0x000000843d0e7890 */ /* 0x000fe2000fffe03f */
        /* <DEDUP_REMOVED lines=9> */
[----:B------:R-:W-:Y:S01]  /*1bb0*/  UMOV UR8, UR28 ;  /* 0x0000001c00087c82 */ /* 0x000fe20008000000 */
[----:B------:R-:W-:Y:S01]  /*1bc0*/  UMOV UR9, UR29 ;  /* 0x0000001d00097c82 */ /* 0x000fe20008000000 */
[----:B------:R-:W-:Y:S01]  /*1bd0*/  UMOV UR10, UR4 ;  /* 0x00000004000a7c82 */ /* 0x000fe20008000000 */
[----:B------:R-:W-:Y:S01]  /*1be0*/  UMOV UR11, 0x40000040 ;  /* 0x40000040000b7882 */ /* 0x000fe20000000000 */
[----:B------:R-:W-:-:S07]  /*1bf0*/  UIADD3 UR4, UR6, 0x4, URZ ;  /* 0x0000000406047890 */ /* 0x000fce000fffe03f */
[----:B------:R-:W-:Y:S01]  /*1c00*/  UMOV UR16, UR4 ;  /* 0x0000000400107c82 */ /* 0x000fe20008000000 */
[----:B------:R-:W-:Y:S01]  /*1c10*/  UMOV UR12, UR4 ;  /* 0x00000004000c7c82 */ /* 0x000fe20008000000 */
[----:B------:R-:W-:Y:S02]  /*1c20*/  WARPGROUP.DEPBAR.LE gsb0, 0x0 ;  /* 0x00008000000079c5 */ /* 0x000fe40000010000 */
[----:B------:R-:W-:-:S06]  /*1c30*/  WARPGROUP.ARRIVE ;  /* 0x00000000000079c5 */ /* 0x000fcc0000000000 */
[----:B------:R-:W-:Y:S01]  /*1c40*/  HGMMA.64x16x16.F32.BF16 R32, gdesc[UR8], R32, gsb0 ;  /* 0x00200000082079f0 */ /* 0x000fe20008001820 */
[----:B------:R-:W-:Y:S01]  /*1c50*/  UMOV UR8, UR28 ;  /* 0x0000001c00087c82 */ /* 0x000fe20008000000 */
[----:B------:R-:W-:Y:S01]  /*1c60*/  UMOV UR9, UR29 ;  /* 0x0000001d00097c82 */ /* 0x000fe20008000000 */
[----:B------:R-:W-:Y:S01]  /*1c70*/  UMOV UR10, UR5 ;  /* 0x00000005000a7c82 */ /* 0x000fe20008000000 */
[----:B------:R-:W-:Y:S01]  /*1c80*/  UMOV UR11, 0x40000040 ;  /* 0x40000040000b7882 */ /* 0x000fe20000000000 */
[----:B------:R-:W-:Y:S02]  /*1c90*/  UMOV UR5, 0x40000040 ;  /* 0x4000004000057882 */ /* 0x000fe40000000000 */
[----:B------:R-:W-:Y:S01]  /*1ca0*/  UMOV UR17, UR5 ;  /* 0x0000000500117c82 */ /* 0x000fe20008000000 */
[----:B------:R-:W-:Y:S01]  /*1cb0*/  UMOV UR13, UR5 ;  /* 0x00000005000d7c82 */ /* 0x000fe20008000000 */
[----:B------:R-:W-:Y:S02]  /*1cc0*/  WARPGROUP.DEPBAR.LE gsb0, 0x0 ;  /* 0x00008000000079c5 */ /* 0x000fe40000010000 */
[----:B------:R-:W-:-:S06]  /*1cd0*/  WARPGROUP.ARRIVE ;  /* 0x00000000000079c5 */ /* 0x000fcc0000000000 */
[----:B------:R-:W-:Y:S01]  /*1ce0*/  HGMMA.64x16x16.F32.BF16 R24, gdesc[UR8], R24, gsb0 ;  /* 0x00200000081879f0 */ /* 0x000fe20008001818 */
        /* <DEDUP_REMOVED lines=12> */
[----:B------:R-:W-:Y:S02]  /*1db0*/  UIADD3 UR12, UR61, 0x204, URZ ;  /* 0x000002043d0c7890 */ /* 0x000fe4000fffe03f */
        /* <DEDUP_REMOVED lines=9> */
[----:B------:R-:W-:Y:S01]  /*1e50*/  UIADD3 UR7, UR61, 0x206, URZ ;  /* 0x000002063d077890 */ /* 0x000fe2000fffe03f */
[----:B------:R-:W-:Y:S02]  /*1e60*/  WARPGROUP.DEPBAR.LE gsb0, 0x0 ;  /* 0x00008000000079c5 */ /* 0x000fe40000010000 */
[----:B------:R-:W-:-:S06]  /*1e70*/  WARPGROUP.ARRIVE ;  /* 0x00000000000079c5 */ /* 0x000fcc0000000000 */
[----:B------:R-:W-:Y:S01]  /*1e80*/  HGMMA.64x16x16.F32.BF16 R32, gdesc[UR8], R32, gsb0 ;  /* 0x00200000082079f0 */ /* 0x000fe20008001820 */
[----:B------:R-:W-:Y:S01]  /*1e90*/  UMOV UR8, UR4 ;  /* 0x0000000400087c82 */ /* 0x000fe20008000000 */
[----:B------:R-:W-:Y:S01]  /*1ea0*/  UMOV UR9, UR5 ;  /* 0x0000000500097c82 */ /* 0x000fe20008000000 */
[----:B------:R-:W-:Y:S01]  /*1eb0*/  UMOV UR10, UR12 ;  /* 0x0000000c000a7c82 */ /* 0x000fe20008000000 */
[----:B------:R-:W-:Y:S01]  /*1ec0*/  UMOV UR11, 0x40000040 ;  /* 0x40000040000b7882 */ /* 0x000fe20000000000 */
[----:B------:R-:W-:Y:S02]  /*1ed0*/  WARPGROUP.DEPBAR.LE gsb0, 0x0 ;  /* 0x00008000000079c5 */ /* 0x000fe40000010000 */
[----:B------:R-:W-:-:S06]  /*1ee0*/  WARPGROUP.ARRIVE ;  /* 0x00000000000079c5 */ /* 0x000fcc0000000000 */
[----:B------:R-:W-:Y:S01]  /*1ef0*/  HGMMA.64x16x16.F32.BF16 R24, gdesc[UR8], R24, gsb0 ;  /* 0x00200000081879f0 */ /* 0x000fe20008001818 */
[----:B------:R-:W-:Y:S02]  /*1f00*/  UIADD3 UR8, UR6, 0x6, URZ ;  /* 0x0000000606087890 */ /* 0x000fe4000fffe03f */
[----:B------:R-:W-:Y:S01]  /*1f10*/  UIADD3 UR10, UR61, 0x6, URZ ;  /* 0x000000063d0a7890 */ /* 0x000fe2000fffe03f */
[----:B------:R-:W-:Y:S01]  /*1f20*/  UMOV UR9, 0x40000040 ;  /* 0x4000004000097882 */ /* 0x000fe20000000000 */
[----:B------:R-:W-:Y:S01]  /*1f30*/  UMOV UR11, 0x40000040 ;  /* 0x40000040000b7882 */ /* 0x000fe20000000000 */
[----:B------:R-:W-:Y:S02]  /*1f40*/  UMOV UR13, UR9 ;  /* 0x00000009000d7c82 */ /* 0x000fe40008000000 */
[----:B------:R-:W-:Y:S01]  /*1f50*/  UMOV UR12, UR8 ;  /* 0x00000008000c7c82 */ /* 0x000fe20008000000 */
[----:B------:R-:W-:Y:S01]  /*1f60*/  UMOV UR16, UR8 ;  /* 0x0000000800107c82 */ /* 0x000fe20008000000 */
[----:B------:R-:W-:Y:S01]  /*1f70*/  UMOV UR17, UR9 ;  /* 0x0000000900117c82 */ /* 0x000fe20008000000 */
[----:B------:R-:W-:-:S02]  /*1f80*/  WARPGROUP.DEPBAR.LE gsb0, 0x0 ;  /* 0x00008000000079c5 */ /* 0x000fc40000010000 */
        /* <DEDUP_REMOVED lines=23> */
[----:B------:R-:W-:Y:S01]  /*2100*/  UMOV UR10, UR7 ;  /* 0x00000007000a7c82 */ /* 0x000fe20008000000 */
[----:B------:R-:W-:Y:S01]  /*2110*/  UMOV UR11, 0x40000040 ;  /* 0x40000040000b7882 */ /* 0x000fe20000000000 */
[----:B------:R-:W-:Y:S01]  /*2120*/  UIADD3 UR7, UR61, 0x480, URZ ;  /* 0x000004803d077890 */ /* 0x000fe2000fffe03f */
[----:B------:R-:W-:Y:S02]  /*2130*/  WARPGROUP.DEPBAR.LE gsb0, 0x0 ;  /* 0x00008000000079c5 */ /* 0x000fe40000010000 */
[----:B------:R-:W-:-:S06]  /*2140*/  WARPGROUP.ARRIVE ;  /* 0x00000000000079c5 */ /* 0x000fcc0000000000 */
[----:B------:R-:W-:Y:S01]  /*2150*/  HGMMA.64x16x16.F32.BF16 R24, gdesc[UR8], R24, gsb0 ;  /* 0x00200000081879f0 */ /* 0x000fe20008001818 */
[----:B------:R-:W-:Y:S02]  /*2160*/  UIADD3 UR10, UR61, 0x706, URZ ;  /* 0x000007063d0a7890 */ /* 0x000fe4000fffe03f */
        /* <DEDUP_REMOVED lines=14> */
[----:B0-----:R-:W-:Y:S02]  /*2250*/  MOV R3, UR17 ;  /* 0x0000001100037c02 */ /* 0x001fe40008000f00 */
[----:B------:R-:W-:Y:S01]  /*2260*/  MOV R6, UR16 ;  /* 0x0000001000067c02 */ /* 0x000fe20008000f00 */
[----:B------:R-:W-:-:S02]  /*2270*/  WARPGROUP.DEPBAR.LE gsb0, 0x0 ;  /* 0x00008000000079c5 */ /* 0x000fc40000010000 */
        /* <DEDUP_REMOVED lines=15> */
[----:B------:R-:W-:Y:S02]  /*2370*/  UMOV UR15, 0x40000040 ;  /* 0x40000040000f7882 */ /* 0x000fe40000000000 */
[----:B------:R-:W-:Y:S01]  /*2380*/  IMAD.U32 R11, RZ, RZ, UR15 ;  /* 0x0000000fff0b7e24 */ /* 0x000fe2000f8e00ff */
        /* <DEDUP_REMOVED lines=14> */
[----:B-1----:R-:W-:Y:S02]  /*2470*/  MOV R0, UR21 ;  /* 0x0000001500007c02 */ /* 0x002fe40008000f00 */
        /* <DEDUP_REMOVED lines=79> */
[----:B------:R-:W-:Y:S03]  /*2970*/  HGMMA.64x16x16.F32.BF16 R24, gdesc[UR24], R24, gsb0 ;  /* 0x00200000181879f0 */ /* 0x000fe60008001818 */
        /* <DEDUP_REMOVED lines=70> */
[----:B------:R-:W-:Y:S01]  /*2de0*/  UIADD3 UR42, UR61, 0x586, URZ ;  /* 0x000005863d2a7890 */ /* 0x000fe2000fffe03f */
[----:B------:R-:W-:Y:S01]  /*2df0*/  UMOV UR49, UR41 ;  /* 0x0000002900317c82 */ /* 0x000fe20008000000 */
[----:B------:R-:W-:-:S03]  /*2e00*/  UMOV UR43, 0x40000040 ;  /* 0x40000040002b7882 */ /* 0x000fc60000000000 */
        /* <DEDUP_REMOVED lines=31> */
[----:B------:R-:W-:Y:S01]  /*3000*/  UIADD3 UR44, UR6, 0xc00, URZ ;  /* 0x00000c00062c7890 */ /* 0x000fe2000fffe03f */
[----:B------:R-:W-:Y:S01]  /*3010*/  UMOV UR45, 0x40000040 ;  /* 0x40000040002d7882 */ /* 0x000fe20000000000 */
[----:B------:R-:W-:Y:S01]  /*3020*/  UIADD3 UR46, UR61, 0x880, URZ ;  /* 0x000008803d2e7890 */ /* 0x000fe2000fffe03f */
[----:B------:R-:W-:Y:S01]  /*3030*/  UMOV UR53, UR45 ;  /* 0x0000002d00357c82 */ /* 0x000fe20008000000 */
[----:B------:R-:W-:-:S03]  /*3040*/  UMOV UR49, UR45 ;  /* 0x0000002d00317c82 */ /* 0x000fc60008000000 */
        /* <DEDUP_REMOVED lines=59> */
[----:B------:R-:W-:-:S07]  /*3400*/  UIADD3 UR6, UR6, 0xc06, URZ ;  /* 0x00000c0606067890 */ /* 0x000fce000fffe03f */
[----:B------:R-:W-:Y:S01]  /*3410*/  UMOV UR14, UR6 ;  /* 0x00000006000e7c82 */ /* 0x000fe20008000000 */
[----:B------:R-:W-:Y:S01]  /*3420*/  UIADD3 UR6, UR61, 0x786, URZ ;  /* 0x000007863d067890 */ /* 0x000fe2000fffe03f */
[----:B------:R-:W-:Y:S01]  /*3430*/  IMAD.U32 R10, RZ, RZ, UR14 ;  /* 0x0000000eff0a7e24 */ /* 0x000fe2000f8e00ff */
[----:B------:R-:W-:-:S05]  /*3440*/  UMOV UR20, UR14 ;  /* 0x0000000e00147c82 */ /* 0x000fca0008000000 */
[----:B------:R-:W-:Y:S01]  /*3450*/  UMOV UR22, UR6 ;  /* 0x0000000600167c82 */ /* 0x000fe20008000000 */
[----:B------:R-:W-:Y:S01]  /*3460*/  UIADD3 UR6, UR61, 0x906, URZ ;  /* 0x000009063d067890 */ /* 0x000fe2000fffe03f */
[----:B------:R-:W-:Y:S02]  /*3470*/  WARPGROUP.DEPBAR.LE gsb0, 0x0 ;  /* 0x00008000000079c5 */ /* 0x000fe40000010000 */
[----:B------:R-:W-:-:S06]  /*3480*/  WARPGROUP.ARRIVE ;  /* 0x00000000000079c5 */ /* 0x000fcc0000000000 */
[----:B------:R-:W-:Y:S01]  /*3490*/  HGMMA.64x16x16.F32.BF16 R40, gdesc[UR48], R40, gsb0 ;  /* 0x00200000302879f0 */ /* 0x000fe20008001828 */
[----:B------:R-:W-:Y:S01]  /*34a0*/  UMOV UR50, UR7 ;  /* 0x0000000700327c82 */ /* 0x000fe20008000000 */
[----:B------:R-:W-:Y:S01]  /*34b0*/  UMOV UR51, 0x40000040 ;  /* 0x4000004000337882 */ /* 0x000fe20000000000 */
[----:B------:R-:W-:-:S07]  /*34c0*/  UIADD3 UR7, UR61, 0x784, URZ ;  /* 0x000007843d077890 */ /* 0x000fce000fffe03f */
[----:B------:R-:W-:Y:S01]  /*34d0*/  UMOV UR18, UR7 ;  /* 0x0000000700127c82 */ /* 0x000fe20008000000 */
        /* <DEDUP_REMOVED lines=13> */
[----:B------:R-:W-:Y:S01]  /*35b0*/  UMOV UR16, UR14 ;  /* 0x0000000e00107c82 */ /* 0x000fe20008000000 */
[----:B------:R-:W-:Y:S01]  /*35c0*/  UMOV UR17, UR15 ;  /* 0x0000000f00117c82 */ /* 0x000fe20008000000 */
[----:B------:R-:W-:Y:S01]  /*35d0*/  UMOV UR19, 0x40000040 ;  /* 0x4000004000137882 */ /* 0x000fe20000000000 */
        /* <DEDUP_REMOVED lines=22> */
[----:B------:R-:W-:Y:S03]  /*3740*/  HGMMA.64x16x16.F32.BF16 R24, gdesc[UR52], R24, gsb0 ;  /* 0x00200000341879f0 */ /* 0x000fe60008001818 */
[----:B------:R-:W-:Y:S02]  /*3750*/  WARPGROUP.DEPBAR.LE gsb0, 0x0 ;  /* 0x00008000000079c5 */ /* 0x000fe40000010000 */
[----:B------:R-:W-:-:S06]  /*3760*/  WARPGROUP.ARRIVE ;  /* 0x00000000000079c5 */ /* 0x000fcc0000000000 */
[----:B------:R-:W-:Y:S01]  /*3770*/  HGMMA.64x16x16.F32.BF16 R56, gdesc[UR20], R56, gsb0 ;  /* 0x00200000143879f0 */ /* 0x000fe20008001838 */
[----:B------:R-:W-:Y:S02]  /*3780*/  R2UR UR21, R0 ;  /* 0x00000000001572ca */ /* 0x000fe400000e0000 */
[----:B------:R-:W-:Y:S01]  /*3790*/  R2UR UR20, R2 ;  /* 0x00000000021472ca */ /* 0x000fe200000e0000 */
        /* <DEDUP_REMOVED lines=21> */
[----:B------:R-:W-:Y:S03]  /*38f0*/  HGMMA.64x16x16.F32.BF16 R24, gdesc[UR56], R24, gsb0 ;  /* 0x00200000381879f0 */ /* 0x000fe60008001818 */
[----:B------:R-:W-:Y:S02]  /*3900*/  WARPGROUP.DEPBAR.LE gsb0, 0x0 ;  /* 0x00008000000079c5 */ /* 0x000fe40000010000 */
[----:B------:R-:W-:Y:S05]  /*3910*/  @!P0 BRA `(.L_x_17) ;  /* 0x0000000000048947 */ /* 0x000fea0003800000 */
[----:B------:R-:W-:Y:S01]  /*3920*/  BPT.TRAP 0x1 ;  /* 0x000000040000795c */ /* 0x000fe20000300000 */
.L_x_17:
[----:B------:R-:W-:Y:S01]  /*3930*/  LOP3.LUT R22, R22, 0xffffff80, RZ, 0xc0, !PT ;  /* 0xffffff8016167812 */ /* 0x000fe200078ec0ff */
[----:B------:R-:W0:Y:S01]  /*3940*/  S2UR UR11, SR_CgaCtaId ;  /* 0x00000000000b79c3 */ /* 0x000e220000008800 */
[----:B------:R-:W-:Y:S01]  /*3950*/  R2UR UR6, R23 ;  /* 0x00000000170672ca */ /* 0x000fe200000e0000 */
[--C-:B------:R-:W-:Y:S01]  /*3960*/  IMAD.MOV.U32 R150, RZ, RZ, R151.reuse ;  /* 0x000000ffff967224 */ /* 0x100fe200078e0097 */
[----:B------:R-:W-:Y:S01]  /*3970*/  MOV R0, 0xfffffffe ;  /* 0xfffffffe00007802 */ /* 0x000fe20000000f00 */
[----:B------:R-:W-:Y:S01]  /*3980*/  IMAD.IADD R22, R19, 0x1, -R22 ;  /* 0x0000000113167824 */ /* 0x000fe200078e0a16 */
[----:B------:R-:W-:Y:S01]  /*3990*/  P2R R14, PR, RZ, 0x1 ;  /* 0x00000001ff0e7803 */ /* 0x000fe20000000000 */
[--C-:B------:R-:W-:Y:S01]  /*39a0*/  IMAD.MOV.U32 R149, RZ, RZ, R151.reuse ;  /* 0x000000ffff957224 */ /* 0x100fe200078e0097 */
[----:B------:R-:W-:Y:S01]  /*39b0*/  R2UR UR10, R17 ;  /* 0x00000000110a72ca */ /* 0x000fe200000e0000 */
[--C-:B------:R-:W-:Y:S01]  /*39c0*/  IMAD.MOV.U32 R147, RZ, RZ, R151.reuse ;  /* 0x000000ffff937224 */ /* 0x100fe200078e0097 */
[----:B------:R-:W-:Y:S01]  /*39d0*/  SHF.R.S32.HI R3, RZ, 0x1f, R22 ;  /* 0x0000001fff037819 */ /* 0x000fe20000011416 */
[--C-:B------:R-:W-:Y:S01]  /*39e0*/  IMAD.MOV.U32 R146, RZ, RZ, R151.reuse ;  /* 0x000000ffff927224 */ /* 0x100fe200078e0097 */
[----:B------:R-:W-:Y:S01]  /*39f0*/  R2UR UR7, R16 ;  /* 0x00000000100772ca */ /* 0x000fe200000e0000 */
[--C-:B------:R-:W-:Y:S01]  /*3a00*/  IMAD.MOV.U32 R145, RZ, RZ, R151.reuse ;  /* 0x000000ffff917224 */ /* 0x100fe200078e0097 */
[----:B------:R-:W-:Y:S01]  /*3a10*/  LEA.HI R3, R3, R22, RZ, 0x2 ;  /* 0x0000001603037211 */ /* 0x000fe200078f10ff */
[--C-:B------:R-:W-:Y:S01]  /*3a20*/  IMAD.MOV.U32 R143, RZ, RZ, R151.reuse ;  /* 0x000000ffff8f7224 */ /* 0x100fe200078e0097 */
[-C--:B------:R-:W-:Y:S01]  /*3a30*/  MOV R148, R151.reuse ;  /* 0x0000009700947202 */ /* 0x080fe20000000f00 */
[--C-:B------:R-:W-:Y:S01]  /*3a40*/  IMAD.MOV.U32 R142, RZ, RZ, R151.reuse ;  /* 0x000000ffff8e7224 */ /* 0x100fe200078e0097 */
[----:B------:R-:W-:Y:S01]  /*3a50*/  LOP3.LUT R3, R3, 0x7ffffffc, RZ, 0xc0, !PT ;  /* 0x7ffffffc03037812 */ /* 0x000fe200078ec0ff */
[--C-:B------:R-:W-:Y:S01]  /*3a60*/  IMAD.MOV.U32 R141, RZ, RZ, R151.reuse ;  /* 0x000000ffff8d7224 */ /* 0x100fe200078e0097 */
[-C--:B------:R-:W-:Y:S01]  /*3a70*/  MOV R144, R151.reuse ;  /* 0x0000009700907202 */ /* 0x080fe20000000f00 */
[----:B------:R-:W-:Y:S01]  /*3a80*/  IMAD.MOV.U32 R139, RZ, RZ, R151 ;  /* 0x000000ffff8b7224 */ /* 0x000fe200078e0097 */
[-C--:B------:R-:W-:Y:S01]  /*3a90*/  MOV R140, R151.reuse ;  /* 0x00000097008c7202 */ /* 0x080fe20000000f00 */
[----:B------:R-:W-:Y:S01]  /*3aa0*/  IMAD.IADD R3, R22, 0x1, -R3 ;  /* 0x0000000116037824 */ /* 0x000fe200078e0a03 */
[-C--:B------:R-:W-:Y:S01]  /*3ab0*/  MOV R136, R151.reuse ;  /* 0x0000009700887202 */ /* 0x080fe20000000f00 */
[----:B------:R-:W-:Y:S01]  /*3ac0*/  UIADD3 UR7, UR7, 0x38840, URZ ;  /* 0x0003884007077890 */ /* 0x000fe2000fffe03f */
[--C-:B------:R-:W-:Y:S01]  /*3ad0*/  IMAD.MOV.U32 R138, RZ, RZ, R151.reuse ;  /* 0x000000ffff8a7224 */ /* 0x100fe200078e0097 */
[-C--:B------:R-:W-:Y:S01]  /*3ae0*/  MOV R132, R151.reuse ;  /* 0x0000009700847202 */ /* 0x080fe20000000f00 */
[----:B------:R-:W-:Y:S01]  /*3af0*/  IMAD R3, R3, R0, 0x50 ;  /* 0x0000005003037424 */ /* 0x000fe200078e0200 */
[----:B0-----:R-:W-:Y:S01]  /*3b00*/  UPRMT UR7, UR11, 0x654, UR7 ;  /* 0x000006540b077896 */ /* 0x001fe20008000007 */
[----:B------:R-:W-:Y:S01]  /*3b10*/  IMAD.U32 R0, RZ, RZ, UR60 ;  /* 0x0000003cff007e24 */ /* 0x000fe2000f8e00ff */
[----:B------:R-:W-:Y:S01]  /*3b20*/  UIADD3 UR60, UR60, -0x2, URZ ;  /* 0xfffffffe3c3c7890 */ /* 0x000fe2000fffe03f */
[----:B------:R-:W-:Y:S01]  /*3b30*/  VIADD R3, R3, UR6 ;  /* 0x0000000603037c36 */ /* 0x000fe20008000000 */
[----:B------:R-:W-:Y:S01]  /*3b40*/  ULDC UR6, c[0x0][0x988] ;  /* 0x0002620000067ab9 */ /* 0x000fe20000000800 */
[----:B------:R-:W-:Y:S01]  /*3b50*/  IMAD.MOV.U32 R137, RZ, RZ, R151 ;  /* 0x000000ffff897224 */ /* 0x000fe200078e0097 */
[----:B------:R-:W-:Y:S01]  /*3b60*/  UISETP.GE.AND UP0, UPT, UR60, UR10, UPT ;  /* 0x0000000a3c00728c */ /* 0x000fe2000bf06270 */
[----:B------:R-:W-:Y:S01]  /*3b70*/  IMAD R3, R0, -0x50, R3 ;  /* 0xffffffb000037824 */ /* 0x000fe200078e0203 */
[----:B------:R-:W-:Y:S01]  /*3b80*/  MOV R128, R151 ;  /* 0x0000009700807202 */ /* 0x000fe20000000f00 */
[----:B------:R-:W-:Y:S01]  /*3b90*/  SYNCS.ARRIVE.TRANS64.RED.A1T0 RZ, [UR7], RZ ;  /* 0x000000ffffff79a7 */ /* 0x000fe20008100407 */
[----:B------:R-:W-:Y:S01]  /*3ba0*/  UMOV UR7, URZ ;  /* 0x0000003f00077c82 */ /* 0x000fe20008000000 */
[--C-:B------:R-:W-:Y:S01]  /*3bb0*/  IMAD.MOV.U32 R135, RZ, RZ, R151.reuse ;  /* 0x000000ffff877224 */ /* 0x100fe200078e0097 */
[C---:B------:R-:W-:Y:S01]  /*3bc0*/  ISETP.GT.AND P2, PT, R3.reuse, RZ, PT ;  /* 0x000000ff0300720c */ /* 0x040fe20003f44270 */
[--C-:B------:R-:W-:Y:S01]  /*3bd0*/  IMAD.MOV.U32 R134, RZ, RZ, R151.reuse ;  /* 0x000000ffff867224 */ /* 0x100fe200078e0097 */
[C---:B------:R-:W-:Y:S01]  /*3be0*/  ISETP.GT.AND P1, PT, R3.reuse, 0x1, PT ;  /* 0x000000010300780c */ /* 0x040fe20003f24270 */
[--C-:B------:R-:W-:Y:S01]  /*3bf0*/  IMAD.MOV.U32 R133, RZ, RZ, R151.reuse ;  /* 0x000000ffff857224 */ /* 0x100fe200078e0097 */
[----:B------:R-:W-:Y:S01]  /*3c00*/  ISETP.GT.AND P6, PT, R3, 0x8, PT ;  /* 0x000000080300780c */ /* 0x000fe20003fc4270 */
[--C-:B------:R-:W-:Y:S01]  /*3c10*/  IMAD.MOV.U32 R131, RZ, RZ, R151.reuse ;  /* 0x000000ffff837224 */ /* 0x100fe200078e0097 */
[----:B------:R-:W-:Y:S01]  /*3c20*/  FSEL R58, R58, -INF , P2 ;  /* 0xff8000003a3a7808 */ /* 0x000fe20001000000 */
[--C-:B------:R-:W-:Y:S01]  /*3c30*/  IMAD.MOV.U32 R130, RZ, RZ, R151.reuse ;  /* 0x000000ffff827224 */ /* 0x100fe200078e0097 */
[----:B------:R-:W-:Y:S01]  /*3c40*/  FSEL R59, R59, -INF , P1 ;  /* 0xff8000003b3b7808 */ /* 0x000fe20000800000 */
[--C-:B------:R-:W-:Y:S01]  /*3c50*/  IMAD.MOV.U32 R129, RZ, RZ, R151.reuse ;  /* 0x000000ffff817224 */ /* 0x100fe200078e0097 */
[C---:B------:R-:W-:Y:S01]  /*3c60*/  ISETP.GT.AND P5, PT, R3.reuse, 0x9, PT ;  /* 0x000000090300780c */ /* 0x040fe20003fa4270 */
[--C-:B------:R-:W-:Y:S01]  /*3c70*/  IMAD.MOV.U32 R127, RZ, RZ, R151.reuse ;  /* 0x000000ffff7f7224 */ /* 0x100fe200078e0097 */
[----:B------:R-:W-:Y:S01]  /*3c80*/  FSEL R62, R62, -INF , P6 ;  /* 0xff8000003e3e7808 */ /* 0x000fe20003000000 */
[--C-:B------:R-:W-:Y:S01]  /*3c90*/  IMAD.MOV.U32 R126, RZ, RZ, R151.reuse ;  /* 0x000000ffff7e7224 */ /* 0x100fe200078e0097 */
[----:B------:R-:W-:Y:S01]  /*3ca0*/  FMNMX.FTZ R7, R58, R59, !PT ;  /* 0x0000003b3a077209 */ /* 0x000fe20007810000 */
[--C-:B------:R-:W-:Y:S01]  /*3cb0*/  IMAD.MOV.U32 R125, RZ, RZ, R151.reuse ;  /* 0x000000ffff7d7224 */ /* 0x100fe200078e0097 */
[----:B------:R-:W-:Y:S01]  /*3cc0*/  ISETP.GT.AND P4, PT, R3, 0x10, PT ;  /* 0x000000100300780c */ /* 0x000fe20003f84270 */
        /* <DEDUP_REMOVED lines=11> */
[----:B------:R-:W-:Y:S01]  /*3d80*/  FSEL R56, R56, -INF , P2 ;  /* 0xff80000038387808 */ /* 0x000fe20001000000 */
        /* <DEDUP_REMOVED lines=76> */
[----:B------:R-:W-:Y:S01]  /*4250*/  IMAD.MOV.U32 R65, RZ, RZ, R151 ;  /* 0x000000ffff417224 */ /* 0x000fe200078e0097 */
[----:B------:R-:W-:-:S02]  /*4260*/  FMNMX.FTZ R7, R35, R0, !PT ;  /* 0x0000000023077209 */ /* 0x000fc40007810000 */
[----:B------:R-:W-:Y:S02]  /*4270*/  FSEL R44, R44, -INF , P4 ;  /* 0xff8000002c2c7808 */ /* 0x000fe40002000000 */
[----:B------:R-:W-:Y:S02]  /*4280*/  ISETP.GT.AND P4, PT, R3, 0x40, PT ;  /* 0x000000400300780c */ /* 0x000fe40003f84270 */
[----:B------:R-:W-:Y:S02]  /*4290*/  FSEL R39, R39, -INF , P5 ;  /* 0xff80000027277808 */ /* 0x000fe40002800000 */
[----:B------:R-:W-:Y:S02]  /*42a0*/  FMNMX.FTZ R0, R38, R7, !PT ;  /* 0x0000000726007209 */ /* 0x000fe40007810000 */
[----:B------:R-:W-:Y:S02]  /*42b0*/  FSEL R45, R45, -INF , P3 ;  /* 0xff8000002d2d7808 */ /* 0x000fe40001800000 */
[----:B------:R-:W-:-:S02]  /*42c0*/  ISETP.GT.AND P3, PT, R3, 0x41, PT ;  /* 0x000000410300780c */ /* 0x000fc40003f64270 */
[----:B------:R-:W-:Y:S02]  /*42d0*/  FSEL R26, R26, -INF , P4 ;  /* 0xff8000001a1a7808 */ /* 0x000fe40002000000 */
[----:B------:R-:W-:Y:S02]  /*42e0*/  FMNMX.FTZ R7, R39, R0, !PT ;  /* 0x0000000027077209 */ /* 0x000fe40007810000 */
[----:B------:R-:W-:Y:S02]  /*42f0*/  FSEL R32, R32, -INF , P2 ;  /* 0xff80000020207808 */ /* 0x000fe40001000000 */
[----:B------:R-:W-:Y:S02]  /*4300*/  ISETP.GT.AND P2, PT, R3, 0x48, PT ;  /* 0x000000480300780c */ /* 0x000fe40003f44270 */
[----:B------:R-:W-:Y:S02]  /*4310*/  FSEL R27, R27, -INF , P3 ;  /* 0xff8000001b1b7808 */ /* 0x000fe40001800000 */
[----:B------:R-:W-:-:S02]  /*4320*/  FMNMX.FTZ R0, R26, R7, !PT ;  /* 0x000000071a007209 */ /* 0x000fc40007810000 */
[----:B------:R-:W-:Y:S02]  /*4330*/  FSEL R33, R33, -INF , P1 ;  /* 0xff80000021217808 */ /* 0x000fe40000800000 */
[----:B------:R-:W-:Y:S02]  /*4340*/  ISETP.GT.AND P1, PT, R3, 0x49, PT ;  /* 0x000000490300780c */ /* 0x000fe40003f24270 */
[----:B------:R-:W-:Y:S02]  /*4350*/  FSEL R30, R30, -INF , P2 ;  /* 0xff8000001e1e7808 */ /* 0x000fe40001000000 */
[----:B------:R-:W-:Y:S02]  /*4360*/  FMNMX.FTZ R3, R27, R0, !PT ;  /* 0x000000001b037209 */ /* 0x000fe40007810000 */
[----:B------:R-:W-:Y:S02]  /*4370*/  FSEL R31, R31, -INF , P1 ;  /* 0xff8000001f1f7808 */ /* 0x000fe40000800000 */
[----:B------:R-:W-:-:S02]  /*4380*/  FMNMX.FTZ R0, R30, R3, !PT ;  /* 0x000000031e007209 */ /* 0x000fc40007810000 */
[----:B------:R-:W-:Y:S02]  /*4390*/  FSEL R36, R36, -INF , P6 ;  /* 0xff80000024247808 */ /* 0x000fe40003000000 */
[----:B------:R-:W-:Y:S02]  /*43a0*/  FMNMX.FTZ R2, R31, R0, !PT ;  /* 0x000000001f027209 */ /* 0x000fe40007810000 */
[----:B------:R-:W-:Y:S02]  /*43b0*/  FSEL R37, R37, -INF , P5 ;  /* 0xff80000025257808 */ /* 0x000fe40002800000 */
[----:B------:R-:W-:Y:S01]  /*43c0*/  FSEL R24, R24, -INF , P4 ;  /* 0xff80000018187808 */ /* 0x000fe20002000000 */
[----:B------:R-:W0:Y:S01]  /*43d0*/  SHFL.BFLY PT, R3, R2, 0x2, 0x1f ;  /* 0x0c401f0002037f89 */ /* 0x000e2200000e0000 */
[----:B------:R-:W-:Y:S02]  /*43e0*/  FSEL R25, R25, -INF , P3 ;  /* 0xff80000019197808 */ /* 0x000fe40001800000 */
[----:B------:R-:W-:-:S02]  /*43f0*/  FSEL R28, R28, -INF , P2 ;  /* 0xff8000001c1c7808 */ /* 0x000fc40001000000 */
[----:B------:R-:W-:Y:S02]  /*4400*/  FSEL R29, R29, -INF , P1 ;  /* 0xff8000001d1d7808 */ /* 0x000fe40000800000 */
[-C--:B------:R-:W-:Y:S02]  /*4410*/  MOV R124, R151.reuse ;  /* 0x00000097007c7202 */ /* 0x080fe40000000f00 */
[-C--:B------:R-:W-:Y:S02]  /*4420*/  MOV R120, R151.reuse ;  /* 0x0000009700787202 */ /* 0x080fe40000000f00 */
[-C--:B------:R-:W-:Y:S02]  /*4430*/  MOV R116, R151.reuse ;  /* 0x0000009700747202 */ /* 0x080fe40000000f00 */
[-C--:B------:R-:W-:Y:S02]  /*4440*/  MOV R112, R151.reuse ;  /* 0x0000009700707202 */ /* 0x080fe40000000f00 */
[----:B------:R-:W-:-:S02]  /*4450*/  MOV R108, R151 ;  /* 0x00000097006c7202 */ /* 0x000fc40000000f00 */
[-C--:B------:R-:W-:Y:S02]  /*4460*/  MOV R104, R151.reuse ;  /* 0x0000009700687202 */ /* 0x080fe40000000f00 */
[-C--:B------:R-:W-:Y:S02]  /*4470*/  MOV R100, R151.reuse ;  /* 0x0000009700647202 */ /* 0x080fe40000000f00 */
[-C--:B------:R-:W-:Y:S02]  /*4480*/  MOV R96, R151.reuse ;  /* 0x0000009700607202 */ /* 0x080fe40000000f00 */
[----:B------:R-:W-:Y:S02]  /*4490*/  MOV R92, R151 ;  /* 0x00000097005c7202 */ /* 0x000fe40000000f00 */
[----:B0-----:R-:W-:Y:S02]  /*44a0*/  FMNMX.FTZ R7, R2, R3, !PT ;  /* 0x0000000302077209 */ /* 0x001fe40007810000 */
[----:B------:R-:W-:-:S02]  /*44b0*/  FMNMX.FTZ R3, R56, R57, !PT ;  /* 0x0000003938037209 */ /* 0x000fc40007810000 */
[-C--:B------:R-:W-:Y:S01]  /*44c0*/  MOV R88, R151.reuse ;  /* 0x0000009700587202 */ /* 0x080fe20000000f00 */
[----:B------:R-:W0:Y:S01]  /*44d0*/  SHFL.BFLY PT, R6, R7, 0x1, 0x1f ;  /* 0x0c201f0007067f89 */ /* 0x000e2200000e0000 */
[-C--:B------:R-:W-:Y:S02]  /*44e0*/  MOV R84, R151.reuse ;  /* 0x0000009700547202 */ /* 0x080fe40000000f00 */
[-C--:B------:R-:W-:Y:S02]  /*44f0*/  MOV R80, R151.reuse ;  /* 0x0000009700507202 */ /* 0x080fe40000000f00 */
[-C--:B------:R-:W-:Y:S02]  /*4500*/  MOV R76, R151.reuse ;  /* 0x00000097004c7202 */ /* 0x080fe40000000f00 */
[-C--:B------:R-:W-:Y:S02]  /*4510*/  MOV R72, R151.reuse ;  /* 0x0000009700487202 */ /* 0x080fe40000000f00 */
[----:B------:R-:W-:-:S02]  /*4520*/  MOV R68, R151 ;  /* 0x0000009700447202 */ /* 0x000fc40000000f00 */
[----:B------:R-:W-:Y:S02]  /*4530*/  MOV R64, R151 ;  /* 0x0000009700407202 */ /* 0x000fe40000000f00 */
[----:B0-----:R-:W-:-:S04]  /*4540*/  FMNMX.FTZ R6, R7, R6, !PT ;  /* 0x0000000607067209 */ /* 0x001fc80007810000 */
[C---:B------:R-:W-:Y:S01]  /*4550*/  FSETP.NEU.FTZ.AND P0, PT, R6.reuse, -INF , PT ;  /* 0xff8000000600780b */ /* 0x040fe20003f1d000 */
[----:B------:R-:W-:-:S05]  /*4560*/  FMUL.FTZ R0, R6, UR6 ;  /* 0x0000000606007c20 */ /* 0x000fca0008410000 */
[----:B------:R-:W-:Y:S02]  /*4570*/  FSEL R9, R0, RZ, P0 ;  /* 0x000000ff00097208 */ /* 0x000fe40000000000 */
[----:B------:R-:W-:Y:S02]  /*4580*/  FMNMX.FTZ R0, R60, R3, !PT ;  /* 0x000000033c007209 */ /* 0x000fe40007810000 */
[----:B------:R-:W-:Y:S01]  /*4590*/  ISETP.NE.AND P0, PT, R14, RZ, PT ;  /* 0x000000ff0e00720c */ /* 0x000fe20003f05270 */
[--C-:B------:R-:W-:Y:S01]  /*45a0*/  FFMA.FTZ R58, R58, UR6, -R9.reuse ;  /* 0x000000063a3a7c23 */ /* 0x100fe20008010809 */
[----:B------:R-:W-:Y:S01]  /*45b0*/  FMNMX.FTZ R3, R61, R0, !PT ;  /* 0x000000003d037209 */ /* 0x000fe20007810000 */
[--C-:B------:R-:W-:Y:S01]  /*45c0*/  FFMA.FTZ R59, R59, UR6, -R9.reuse ;  /* 0x000000063b3b7c23 */ /* 0x100fe20008010809 */
[--C-:B------:R-:W-:Y:S01]  /*45d0*/  FFMA.FTZ R62, R62, UR6, -R9.reuse ;  /* 0x000000063e3e7c23 */ /* 0x100fe20008010809 */
[--C-:B------:R-:W-:Y:S01]  /*45e0*/  FFMA.FTZ R63, R63, UR6, -R9.reuse ;  /* 0x000000063f3f7c23 */ /* 0x100fe20008010809 */
[----:B------:R-:W-:Y:S01]  /*45f0*/  FMNMX.FTZ R0, R48, R3, !PT ;  /* 0x0000000330007209 */ /* 0x000fe20007810000 */
[----:B------:R-:W-:Y:S01]  /*4600*/  MUFU.EX2 R58, R58 ;  /* 0x0000003a003a7308 */ /* 0x000fe20000000800 */
[--C-:B------:R-:W-:Y:S01]  /*4610*/  FFMA.FTZ R50, R50, UR6, -R9.reuse ;  /* 0x0000000632327c23 */ /* 0x100fe20008010809 */
[--C-:B------:R-:W-:Y:S01]  /*4620*/  FFMA.FTZ R51, R51, UR6, -R9.reuse ;  /* 0x0000000633337c23 */ /* 0x100fe20008010809 */
[----:B------:R-:W-:Y:S01]  /*4630*/  FMNMX.FTZ R3, R49, R0, !PT ;  /* 0x0000000031037209 */ /* 0x000fe20007810000 */
[--C-:B------:R-:W-:Y:S01]  /*4640*/  FFMA.FTZ R54, R54, UR6, -R9.reuse ;  /* 0x0000000636367c23 */ /* 0x100fe20008010809 */
[--C-:B------:R-:W-:Y:S01]  /*4650*/  FFMA.FTZ R55, R55, UR6, -R9.reuse ;  /* 0x0000000637377c23 */ /* 0x100fe20008010809 */
[--C-:B------:R-:W-:Y:S01]  /*4660*/  FFMA.FTZ R42, R42, UR6, -R9.reuse ;  /* 0x000000062a2a7c23 */ /* 0x100fe20008010809 */
[----:B------:R-:W-:Y:S01]  /*4670*/  FMNMX.FTZ R0, R52, R3, !PT ;  /* 0x0000000334007209 */ /* 0x000fe20007810000 */
[----:B------:R-:W0:Y:S01]  /*4680*/  MUFU.EX2 R59, R59 ;  /* 0x0000003b003b7308 */ /* 0x000e220000000800 */
[--C-:B------:R-:W-:Y:S01]  /*4690*/  FFMA.FTZ R43, R43, UR6, -R9.reuse ;  /* 0x000000062b2b7c23 */ /* 0x100fe20008010809 */
        /* <DEDUP_REMOVED lines=12> */
[----:B------:R-:W-:Y:S01]  /*4760*/  FFMA.FTZ R30, R30, UR6, -R9 ;  /* 0x000000061e1e7c23 */ /* 0x000fe20008010809 */
[----:B------:R-:W-:Y:S01]  /*4770*/  FMNMX.FTZ R0, R44, R3, !PT ;  /* 0x000000032c007209 */ /* 0x000fe20007810000 */
[----:B------:R-:W1:Y:S01]  /*4780*/  MUFU.EX2 R63, R63 ;  /* 0x0000003f003f7308 */ /* 0x000e620000000800 */
[----:B0-----:R-:W-:Y:S01]  /*4790*/  FADD.FTZ R7, R58, R59 ;  /* 0x0000003b3a077221 */ /* 0x001fe20000010000 */
[----:B------:R-:W-:Y:S01]  /*47a0*/  FFMA.FTZ R9, R31, UR6, -R9 ;  /* 0x000000061f097c23 */ /* 0x000fe20008010809 */
[----:B------:R-:W-:Y:S01]  /*47b0*/  FMNMX.FTZ R3, R45, R0, !PT ;  /* 0x000000002d037209 */ /* 0x000fe20007810000 */
[--C-:B------:R-:W-:Y:S01]  /*47c0*/  IMAD.MOV.U32 R31, RZ, RZ, R151.reuse ;  /* 0x000000ffff1f7224 */ /* 0x100fe200078e0097 */
[----:B------:R-:W-:Y:S01]  /*47d0*/  F2FP.BF16.F32.PACK_AB R209, R59, R58 ;  /* 0x0000003a3bd1723e */ /* 0x000fe200000010ff */
[--C-:B------:R-:W-:Y:S01]  /*47e0*/  IMAD.MOV.U32 R59, RZ, RZ, R151.reuse ;  /* 0x000000ffff3b7224 */ /* 0x100fe200078e0097 */
[----:B------:R-:W-:Y:S01]  /*47f0*/  FMNMX.FTZ R0, R32, R3, !PT ;  /* 0x0000000320007209 */ /* 0x000fe20007810000 */
[----:B------:R-:W-:Y:S01]  /*4800*/  MUFU.EX2 R50, R50 ;  /* 0x0000003200327308 */ /* 0x000fe20000000800 */
[----:B------:R-:W-:-:S02]  /*4810*/  IMAD.MOV.U32 R58, RZ, RZ, R151 ;  /* 0x000000ffff3a7224 */ /* 0x000fc400078e0097 */
[----:B------:R-:W-:-:S04]  /*4820*/  FMNMX.FTZ R3, R33, R0, !PT ;  /* 0x0000000021037209 */ /* 0x000fc80007810000 */
[----:B------:R-:W-:Y:S01]  /*4830*/  FMNMX.FTZ R0, R36, R3, !PT ;  /* 0x0000000324007209 */ /* 0x000fe20007810000 */
[----:B------:R-:W0:Y:S01]  /*4840*/  MUFU.EX2 R51, R51 ;  /* 0x0000003300337308 */ /* 0x000e220000000800 */
[----:B-1----:R-:W-:Y:S02]  /*4850*/  F2FP.BF16.F32.PACK_AB R211, R63, R62 ;  /* 0x0000003e3fd3723e */ /* 0x002fe400000010ff */
[----:B------:R-:W-:-:S04]  /*4860*/  FMNMX.FTZ R3, R37, R0, !PT ;  /* 0x0000000025037209 */ /* 0x000fc80007810000 */
[----:B------:R-:W-:Y:S01]  /*4870*/  FMNMX.FTZ R0, R24, R3, !PT ;  /* 0x0000000318007209 */ /* 0x000fe20007810000 */
[----:B------:R-:W-:Y:S03]  /*4880*/  MUFU.EX2 R54, R54 ;  /* 0x0000003600367308 */ /* 0x000fe60000000800 */
[----:B------:R-:W-:-:S04]  /*4890*/  FMNMX.FTZ R3, R25, R0, !PT ;  /* 0x0000000019037209 */ /* 0x000fc80007810000 */
[----:B------:R-:W-:Y:S01]  /*48a0*/  FMNMX.FTZ R0, R28, R3, !PT ;  /* 0x000000031c007209 */ /* 0x000fe20007810000 */
[----:B------:R-:W1:Y:S01]  /*48b0*/  MUFU.EX2 R55, R55 ;  /* 0x0000003700377308 */ /* 0x000e620000000800 */
[----:B0-----:R-:W-:Y:S02]  /*48c0*/  F2FP.BF16.F32.PACK_AB R205, R51, R50 ;  /* 0x0000003233cd723e */ /* 0x001fe400000010ff */
[----:B------:R-:W-:-:S05]  /*48d0*/  FMNMX.FTZ R0, R29, R0, !PT ;  /* 0x000000001d007209 */ /* 0x000fca0007810000 */
[----:B------:R-:W0:Y:S01]  /*48e0*/  SHFL.BFLY PT, R3, R0, 0x2, 0x1f ;  /* 0x0c401f0000037f89 */ /* 0x000e2200000e0000 */
[----:B------:R-:W-:Y:S08]  /*48f0*/  MUFU.EX2 R195, R9 ;  /* 0x0000000900c37308 */ /* 0x000ff00000000800 */
[----:B------:R-:W-:Y:S01]  /*4900*/  MUFU.EX2 R42, R42 ;  /* 0x0000002a002a7308 */ /* 0x000fe20000000800 */
[----:B-1----:R-:W-:-:S07]  /*4910*/  F2FP.BF16.F32.PACK_AB R207, R55, R54 ;  /* 0x0000003637cf723e */ /* 0x002fce00000010ff */
[----:B------:R-:W1:Y:S01]  /*4920*/  MUFU.EX2 R43, R43 ;  /* 0x0000002b002b7308 */ /* 0x000e620000000800 */
[----:B0-----:R-:W-:-:S07]  /*4930*/  FMNMX.FTZ R2, R0, R3, !PT ;  /* 0x0000000300027209 */ /* 0x001fce0007810000 */
[----:B------:R-:W-:Y:S01]  /*4940*/  MUFU.EX2 R46, R46 ;  /* 0x0000002e002e7308 */ /* 0x000fe20000000800 */
[----:B------:R-:W0:Y:S07]  /*4950*/  SHFL.BFLY PT, R3, R2, 0x1, 0x1f ;  /* 0x0c201f0002037f89 */ /* 0x000e2e00000e0000 */
[----:B------:R-:W2:Y:S01]  /*4960*/  MUFU.EX2 R47, R47 ;  /* 0x0000002f002f7308 */ /* 0x000ea20000000800 */
[----:B-1----:R-:W-:-:S07]  /*4970*/  F2FP.BF16.F32.PACK_AB R201, R43, R42 ;  /* 0x0000002a2bc9723e */ /* 0x002fce00000010ff */
[----:B------:R-:W-:Y:S08]  /*4980*/  MUFU.EX2 R34, R34 ;  /* 0x0000002200227308 */ /* 0x000ff00000000800 */
[----:B------:R-:W1:Y:S01]  /*4990*/  MUFU.EX2 R35, R35 ;  /* 0x0000002300237308 */ /* 0x000e620000000800 */
[----:B--2---:R-:W-:Y:S02]  /*49a0*/  F2FP.BF16.F32.PACK_AB R203, R47, R46 ;  /* 0x0000002e2fcb723e */ /* 0x004fe400000010ff */
[----:B0-----:R-:W-:Y:S01]  /*49b0*/  FMNMX.FTZ R3, R2, R3, !PT ;  /* 0x0000000302037209 */ /* 0x001fe20007810000 */
[----:B------:R-:W-:Y:S01]  /*49c0*/  FADD.FTZ R2, R62, R7 ;  /* 0x000000073e027221 */ /* 0x000fe20000010000 */
[----:B------:R-:W-:-:S02]  /*49d0*/  IMAD.MOV.U32 R62, RZ, RZ, R151 ;  /* 0x000000ffff3e7224 */ /* 0x000fc400078e0097 */
[C---:B------:R-:W-:Y:S01]  /*49e0*/  FSETP.NEU.FTZ.AND P1, PT, R3.reuse, -INF , PT ;  /* 0xff8000000300780b */ /* 0x040fe20003f3d000 */
[----:B------:R-:W-:Y:S01]  /*49f0*/  FMUL.FTZ R0, R3, UR6 ;  /* 0x0000000603007c20 */ /* 0x000fe20008410000 */
[----:B------:R-:W-:Y:S01]  /*4a00*/  FADD.FTZ R7, R63, R2 ;  /* 0x000000023f077221 */ /* 0x000fe20000010000 */
[----:B------:R-:W-:Y:S01]  /*4a10*/  MUFU.EX2 R38, R38 ;  /* 0x0000002600267308 */ /* 0x000fe20000000800 */
[----:B------:R-:W-:Y:S02]  /*4a20*/  IMAD.MOV.U32 R63, RZ, RZ, R151 ;  /* 0x000000ffff3f7224 */ /* 0x000fe400078e0097 */
[----:B------:R-:W-:Y:S01]  /*4a30*/  FSEL R0, R0, RZ, P1 ;  /* 0x000000ff00007208 */ /* 0x000fe20000800000 */
[----:B------:R-:W-:Y:S01]  /*4a40*/  FADD.FTZ R2, R50, R7 ;  /* 0x0000000732027221 */ /* 0x000fe20000010000 */
[----:B------:R-:W-:Y:S01]  /*4a50*/  PLOP3.LUT P1, PT, PT, PT, UP0, 0x80, 0x0 ;  /* 0x000000000000781c */ /* 0x000fe20003f2f008 */
[----:B------:R-:W-:Y:S01]  /*4a60*/  IMAD.MOV.U32 R50, RZ, RZ, R151 ;  /* 0x000000ffff327224 */ /* 0x000fe200078e0097 */
[----:B-1----:R-:W-:Y:S01]  /*4a70*/  F2FP.BF16.F32.PACK_AB R197, R35, R34 ;  /* 0x0000002223c5723e */ /* 0x002fe200000010ff */
[--C-:B------:R-:W-:Y:S01]  /*4a80*/  FFMA.FTZ R56, R56, UR6, -R0.reuse ;  /* 0x0000000638387c23 */ /* 0x100fe20008010800 */
[--C-:B------:R-:W-:Y:S01]  /*4a90*/  FFMA.FTZ R57, R57, UR6, -R0.reuse ;  /* 0x0000000639397c23 */ /* 0x100fe20008010800 */
[--C-:B------:R-:W-:Y:S01]  /*4aa0*/  FFMA.FTZ R60, R60, UR6, -R0.reuse ;  /* 0x000000063c3c7c23 */ /* 0x100fe20008010800 */
[--C-:B------:R-:W-:Y:S01]  /*4ab0*/  FFMA.FTZ R61, R61, UR6, -R0.reuse ;  /* 0x000000063d3d7c23 */ /* 0x100fe20008010800 */
[--C-:B------:R-:W-:Y:S01]  /*4ac0*/  FFMA.FTZ R48, R48, UR6, -R0.reuse ;  /* 0x0000000630307c23 */ /* 0x100fe20008010800 */
[--C-:B------:R-:W-:Y:S01]  /*4ad0*/  FFMA.FTZ R49, R49, UR6, -R0.reuse ;  /* 0x0000000631317c23 */ /* 0x100fe20008010800 */
[----:B------:R-:W-:Y:S01]  /*4ae0*/  MUFU.EX2 R56, R56 ;  /* 0x0000003800387308 */ /* 0x000fe20000000800 */
[--C-:B------:R-:W-:Y:S01]  /*4af0*/  FFMA.FTZ R52, R52, UR6, -R0.reuse ;  /* 0x0000000634347c23 */ /* 0x100fe20008010800 */
[----:B------:R-:W-:Y:S01]  /*4b00*/  FFMA.FTZ R53, R53, UR6, -R0 ;  /* 0x0000000635357c23 */ /* 0x000fe20008010800 */
[----:B------:R-:W-:Y:S01]  /*4b10*/  FADD.FTZ R9, R51, R2 ;  /* 0x0000000233097221 */ /* 0x000fe20000010000 */
[--C-:B------:R-:W-:Y:S01]  /*4b20*/  FFMA.FTZ R40, R40, UR6, -R0.reuse ;  /* 0x0000000628287c23 */ /* 0x100fe20008010800 */
[--C-:B------:R-:W-:Y:S01]  /*4b30*/  FFMA.FTZ R41, R41, UR6, -R0.reuse ;  /* 0x0000000629297c23 */ /* 0x100fe20008010800 */
[--C-:B------:R-:W-:Y:S01]  /*4b40*/  FFMA.FTZ R44, R44, UR6, -R0.reuse ;  /* 0x000000062c2c7c23 */ /* 0x100fe20008010800 */
[----:B------:R-:W-:Y:S01]  /*4b50*/  FADD.FTZ R14, R54, R9 ;  /* 0x00000009360e7221 */ /* 0x000fe20000010000 */
[----:B------:R-:W0:Y:S01]  /*4b60*/  MUFU.EX2 R57, R57 ;  /* 0x0000003900397308 */ /* 0x000e220000000800 */
[--C-:B------:R-:W-:Y:S01]  /*4b70*/  FFMA.FTZ R45, R45, UR6, -R0.reuse ;  /* 0x000000062d2d7c23 */ /* 0x100fe20008010800 */
[----:B------:R-:W-:Y:S01]  /*4b80*/  FFMA.FTZ R32, R32, UR6, -R0 ;  /* 0x0000000620207c23 */ /* 0x000fe20008010800 */
[----:B------:R-:W-:Y:S01]  /*4b90*/  FADD.FTZ R9, R55, R14 ;  /* 0x0000000e37097221 */ /* 0x000fe20000010000 */
[--C-:B------:R-:W-:Y:S01]  /*4ba0*/  FFMA.FTZ R33, R33, UR6, -R0.reuse ;  /* 0x0000000621217c23 */ /* 0x100fe20008010800 */
[--C-:B------:R-:W-:Y:S01]  /*4bb0*/  FFMA.FTZ R36, R36, UR6, -R0.reuse ;  /* 0x0000000624247c23 */ /* 0x100fe20008010800 */
[--C-:B------:R-:W-:Y:S01]  /*4bc0*/  FFMA.FTZ R37, R37, UR6, -R0.reuse ;  /* 0x0000000625257c23 */ /* 0x100fe20008010800 */
[----:B------:R-:W-:Y:S01]  /*4bd0*/  FADD.FTZ R14, R42, R9 ;  /* 0x000000092a0e7221 */ /* 0x000fe20000010000 */
[----:B------:R-:W1:Y:S01]  /*4be0*/  MUFU.EX2 R60, R60 ;  /* 0x0000003c003c7308 */ /* 0x000e620000000800 */
[--C-:B------:R-:W-:Y:S01]  /*4bf0*/  FFMA.FTZ R24, R24, UR6, -R0.reuse ;  /* 0x0000000618187c23 */ /* 0x100fe20008010800 */
[----:B------:R-:W-:Y:S01]  /*4c00*/  FFMA.FTZ R25, R25, UR6, -R0 ;  /* 0x0000000619197c23 */ /* 0x000fe20008010800 */
[----:B------:R-:W-:Y:S01]  /*4c10*/  FADD.FTZ R9, R43, R14 ;  /* 0x0000000e2b097221 */ /* 0x000fe20000010000 */
[--C-:B------:R-:W-:Y:S01]  /*4c20*/  FFMA.FTZ R28, R28, UR6, -R0.reuse ;  /* 0x000000061c1c7c23 */ /* 0x100fe20008010800 */
[----:B------:R-:W-:Y:S01]  /*4c30*/  FFMA.FTZ R0, R29, UR6, -R0 ;  /* 0x000000061d007c23 */ /* 0x000fe20008010800 */
[----:B------:R-:W-:-:S02]  /*4c40*/  IMAD.MOV.U32 R55, RZ, RZ, R151 ;  /* 0x000000ffff377224 */ /* 0x000fc400078e0097 */
[----:B------:R-:W-:Y:S01]  /*4c50*/  FADD.FTZ R14, R46, R9 ;  /* 0x000000092e0e7221 */ /* 0x000fe20000010000 */
[----:B------:R-:W2:Y:S01]  /*4c60*/  MUFU.EX2 R61, R61 ;  /* 0x0000003d003d7308 */ /* 0x000ea20000000800 */
[----:B0-----:R-:W-:Y:S01]  /*4c70*/  FADD.FTZ R7, R56, R57 ;  /* 0x0000003938077221 */ /* 0x001fe20000010000 */
[----:B------:R-:W-:Y:S01]  /*4c80*/  F2FP.BF16.F32.PACK_AB R208, R57, R56 ;  /* 0x0000003839d0723e */ /* 0x000fe200000010ff */
[----:B------:R-:W-:Y:S01]  /*4c90*/  FADD.FTZ R9, R47, R14 ;  /* 0x0000000e2f097221 */ /* 0x000fe20000010000 */
[--C-:B------:R-:W-:Y:S01]  /*4ca0*/  IMAD.MOV.U32 R57, RZ, RZ, R151.reuse ;  /* 0x000000ffff397224 */ /* 0x100fe200078e0097 */
[----:B------:R-:W-:Y:S01]  /*4cb0*/  MOV R56, R151 ;  /* 0x0000009700387202 */ /* 0x000fe20000000f00 */
[----:B------:R-:W-:Y:S02]  /*4cc0*/  IMAD.MOV.U32 R54, RZ, RZ, R151 ;  /* 0x000000ffff367224 */ /* 0x000fe400078e0097 */
[----:B------:R-:W-:Y:S01]  /*4cd0*/  FADD.FTZ R14, R34, R9 ;  /* 0x00000009220e7221 */ /* 0x000fe20000010000 */
[----:B------:R-:W0:Y:S01]  /*4ce0*/  MUFU.EX2 R48, R48 ;  /* 0x0000003000307308 */ /* 0x000e220000000800 */
[----:B-1----:R-:W-:Y:S01]  /*4cf0*/  FADD.FTZ R2, R60, R7 ;  /* 0x000000073c027221 */ /* 0x002fe20000010000 */
[----:B------:R-:W-:-:S02]  /*4d00*/  IMAD.MOV.U32 R51, RZ, RZ, R151 ;  /* 0x000000ffff337224 */ /* 0x000fc400078e0097 */
[----:B------:R-:W-:Y:S01]  /*4d10*/  FADD.FTZ R9, R35, R14 ;  /* 0x0000000e23097221 */ /* 0x000fe20000010000 */
[--C-:B------:R-:W-:Y:S02]  /*4d20*/  IMAD.MOV.U32 R47, RZ, RZ, R151.reuse ;  /* 0x000000ffff2f7224 */ /* 0x100fe400078e0097 */
[----:B------:R-:W-:Y:S02]  /*4d30*/  IMAD.MOV.U32 R46, RZ, RZ, R151 ;  /* 0x000000ffff2e7224 */ /* 0x000fe400078e0097 */
[----:B------:R-:W-:Y:S01]  /*4d40*/  FADD.FTZ R14, R38, R9 ;  /* 0x00000009260e7221 */ /* 0x000fe20000010000 */
[----:B------:R-:W1:Y:S01]  /*4d50*/  MUFU.EX2 R49, R49 ;  /* 0x0000003100317308 */ /* 0x000e620000000800 */
[C---:B--2---:R-:W-:Y:S01]  /*4d60*/  FADD.FTZ R7, R61.reuse, R2 ;  /* 0x000000023d077221 */ /* 0x044fe20000010000 */
[----:B------:R-:W-:Y:S01]  /*4d70*/  F2FP.BF16.F32.PACK_AB R210, R61, R60 ;  /* 0x0000003c3dd2723e */ /* 0x000fe200000010ff */
[--C-:B------:R-:W-:Y:S01]  /*4d80*/  IMAD.MOV.U32 R61, RZ, RZ, R151.reuse ;  /* 0x000000ffff3d7224 */ /* 0x100fe200078e0097 */
[----:B------:R-:W-:Y:S01]  /*4d90*/  MOV R60, R151 ;  /* 0x00000097003c7202 */ /* 0x000fe20000000f00 */
[----:B------:R-:W-:-:S02]  /*4da0*/  IMAD.MOV.U32 R43, RZ, RZ, R151 ;  /* 0x000000ffff2b7224 */ /* 0x000fc400078e0097 */
[----:B------:R-:W-:Y:S01]  /*4db0*/  IMAD.MOV.U32 R42, RZ, RZ, R151 ;  /* 0x000000ffff2a7224 */ /* 0x000fe200078e0097 */
[----:B------:R-:W2:Y:S01]  /*4dc0*/  MUFU.EX2 R52, R52 ;  /* 0x0000003400347308 */ /* 0x000ea20000000800 */
[----:B0-----:R-:W-:Y:S01]  /*4dd0*/  FADD.FTZ R2, R48, R7 ;  /* 0x0000000730027221 */ /* 0x001fe20000010000 */
[--C-:B------:R-:W-:Y:S02]  /*4de0*/  IMAD.MOV.U32 R35, RZ, RZ, R151.reuse ;  /* 0x000000ffff237224 */ /* 0x100fe400078e0097 */
[--C-:B------:R-:W-:Y:S02]  /*4df0*/  IMAD.MOV.U32 R34, RZ, RZ, R151.reuse ;  /* 0x000000ffff227224 */ /* 0x100fe400078e0097 */
[--C-:B------:R-:W-:Y:S02]  /*4e00*/  IMAD.MOV.U32 R29, RZ, RZ, R151.reuse ;  /* 0x000000ffff1d7224 */ /* 0x100fe400078e0097 */
[----:B------:R-:W0:Y:S01]  /*4e10*/  MUFU.EX2 R53, R53 ;  /* 0x0000003500357308 */ /* 0x000e220000000800 */
[C---:B-1----:R-:W-:Y:S01]  /*4e20*/  FADD.FTZ R7, R49.reuse, R2 ;  /* 0x0000000231077221 */ /* 0x042fe20000010000 */
[----:B------:R-:W-:Y:S01]  /*4e30*/  F2FP.BF16.F32.PACK_AB R204, R49, R48 ;  /* 0x0000003031cc723e */ /* 0x000fe200000010ff */
[----:B------:R-:W-:Y:S01]  /*4e40*/  IMAD.MOV.U32 R49, RZ, RZ, R151 ;  /* 0x000000ffff317224 */ /* 0x000fe200078e0097 */
[----:B------:R-:W-:-:S04]  /*4e50*/  MOV R48, R151 ;  /* 0x0000009700307202 */ /* 0x000fc80000000f00 */
[----:B------:R-:W1:Y:S01]  /*4e60*/  MUFU.EX2 R40, R40 ;  /* 0x0000002800287308 */ /* 0x000e620000000800 */
[----:B--2---:R-:W-:-:S07]  /*4e70*/  FADD.FTZ R2, R52, R7 ;  /* 0x0000000734027221 */ /* 0x004fce0000010000 */
[----:B------:R-:W2:Y:S01]  /*4e80*/  MUFU.EX2 R41, R41 ;  /* 0x0000002900297308 */ /* 0x000ea20000000800 */
[C---:B0-----:R-:W-:Y:S01]  /*4e90*/  FADD.FTZ R7, R53.reuse, R2 ;  /* 0x0000000235077221 */ /* 0x041fe20000010000 */
[----:B------:R-:W-:Y:S01]  /*4ea0*/  F2FP.BF16.F32.PACK_AB R206, R53, R52 ;  /* 0x0000003435ce723e */ /* 0x000fe200000010ff */
[----:B------:R-:W-:Y:S01]  /*4eb0*/  IMAD.MOV.U32 R53, RZ, RZ, R151 ;  /* 0x000000ffff357224 */ /* 0x000fe200078e0097 */
[----:B------:R-:W-:-:S04]  /*4ec0*/  MOV R52, R151 ;  /* 0x0000009700347202 */ /* 0x000fc80000000f00 */
[----:B------:R-:W0:Y:S01]  /*4ed0*/  MUFU.EX2 R44, R44 ;  /* 0x0000002c002c7308 */ /* 0x000e220000000800 */
[----:B-1----:R-:W-:-:S07]  /*4ee0*/  FADD.FTZ R2, R40, R7 ;  /* 0x0000000728027221 */ /* 0x002fce0000010000 */
[----:B------:R-:W1:Y:S01]  /*4ef0*/  MUFU.EX2 R45, R45 ;  /* 0x0000002d002d7308 */ /* 0x000e620000000800 */
[C---:B--2---:R-:W-:Y:S01]  /*4f00*/  FADD.FTZ R7, R41.reuse, R2 ;  /* 0x0000000229077221 */ /* 0x044fe20000010000 */
[----:B------:R-:W-:Y:S01]  /*4f10*/  F2FP.BF16.F32.PACK_AB R200, R41, R40 ;  /* 0x0000002829c8723e */ /* 0x000fe200000010ff */
[----:B------:R-:W-:Y:S01]  /*4f20*/  IMAD.MOV.U32 R41, RZ, RZ, R151 ;  /* 0x000000ffff297224 */ /* 0x000fe200078e0097 */
[----:B------:R-:W-:-:S04]  /*4f30*/  MOV R40, R151 ;  /* 0x0000009700287202 */ /* 0x000fc80000000f00 */
[----:B------:R-:W2:Y:S01]  /*4f40*/  MUFU.EX2 R32, R32 ;  /* 0x0000002000207308 */ /* 0x000ea20000000800 */
[----:B0-----:R-:W-:-:S07]  /*4f50*/  FADD.FTZ R2, R44, R7 ;  /* 0x000000072c027221 */ /* 0x001fce0000010000 */
        /* <DEDUP_REMOVED lines=13> */
[C---:B-1----:R-:W-:Y:S01]  /*5030*/  FADD.FTZ R9, R39.reuse, R14 ;  /* 0x0000000e27097221 */ /* 0x042fe20000010000 */
[----:B------:R-:W-:Y:S01]  /*5040*/  F2FP.BF16.F32.PACK_AB R199, R39, R38 ;  /* 0x0000002627c7723e */ /* 0x000fe200000010ff */
[--C-:B------:R-:W-:Y:S02]  /*5050*/  IMAD.MOV.U32 R39, RZ, RZ, R151.reuse ;  /* 0x000000ffff277224 */ /* 0x100fe400078e0097 */
[----:B------:R-:W-:-:S03]  /*5060*/  IMAD.MOV.U32 R38, RZ, RZ, R151 ;  /* 0x000000ffff267224 */ /* 0x000fc600078e0097 */
[----:B------:R-:W1:Y:S01]  /*5070*/  MUFU.EX2 R37, R37 ;  /* 0x0000002500257308 */ /* 0x000e620000000800 */
[----:B--2---:R-:W-:-:S07]  /*5080*/  FADD.FTZ R2, R36, R7 ;  /* 0x0000000724027221 */ /* 0x004fce0000010000 */
        /* <DEDUP_REMOVED lines=8> */
[C---:B--2---:R-:W-:Y:S01]  /*5110*/  FADD.FTZ R9, R27.reuse, R14 ;  /* 0x0000000e1b097221 */ /* 0x044fe20000010000 */
[----:B------:R-:W-:Y:S01]  /*5120*/  F2FP.BF16.F32.PACK_AB R193, R27, R26 ;  /* 0x0000001a1bc1723e */ /* 0x000fe200000010ff */
[--C-:B------:R-:W-:Y:S02]  /*5130*/  IMAD.MOV.U32 R27, RZ, RZ, R151.reuse ;  /* 0x000000ffff1b7224 */ /* 0x100fe400078e0097 */
[----:B------:R-:W-:-:S03]  /*5140*/  IMAD.MOV.U32 R26, RZ, RZ, R151 ;  /* 0x000000ffff1a7224 */ /* 0x000fc600078e0097 */
[----:B------:R-:W2:Y:S01]  /*5150*/  MUFU.EX2 R25, R25 ;  /* 0x0000001900197308 */ /* 0x000ea20000000800 */
[----:B0-----:R-:W-:-:S07]  /*5160*/  FADD.FTZ R2, R24, R15 ;  /* 0x0000000f18027221 */ /* 0x001fce0000010000 */
[----:B------:R-:W0:Y:S01]  /*5170*/  MUFU.EX2 R28, R28 ;  /* 0x0000001c001c7308 */ /* 0x000e220000000800 */
[----:B-1----:R-:W-:-:S04]  /*5180*/  FADD.FTZ R14, R30, R9 ;  /* 0x000000091e0e7221 */ /* 0x002fc80000010000 */
[C---:B------:R-:W-:Y:S01]  /*5190*/  FADD.FTZ R9, R195.reuse, R14 ;  /* 0x0000000ec3097221 */ /* 0x040fe20000010000 */
[----:B------:R-:W-:Y:S01]  /*51a0*/  F2FP.BF16.F32.PACK_AB R195, R195, R30 ;  /* 0x0000001ec3c3723e */ /* 0x000fe200000010ff */
[--C-:B------:R-:W-:Y:S01]  /*51b0*/  IMAD.MOV.U32 R30, RZ, RZ, R151.reuse ;  /* 0x000000ffff1e7224 */ /* 0x100fe200078e0097 */
[----:B------:R1:W3:Y:S01]  /*51c0*/  MUFU.EX2 R7, R0 ;  /* 0x0000000000077308 */ /* 0x0002e20000000800 */
[C---:B--2---:R-:W-:Y:S01]  /*51d0*/  FADD.FTZ R15, R25.reuse, R2 ;  /* 0x00000002190f7221 */ /* 0x044fe20000010000 */
[----:B------:R-:W-:Y:S01]  /*51e0*/  F2FP.BF16.F32.PACK_AB R192, R25, R24 ;  /* 0x0000001819c0723e */ /* 0x000fe200000010ff */
[----:B------:R-:W-:Y:S01]  /*51f0*/  IMAD.MOV.U32 R25, RZ, RZ, R151 ;  /* 0x000000ffff197224 */ /* 0x000fe200078e0097 */
[----:B------:R-:W-:Y:S02]  /*5200*/  MOV R2, 0x3f800000 ;  /* 0x3f80000000027802 */ /* 0x000fe40000000f00 */
[----:B------:R-:W-:Y:S01]  /*5210*/  MOV R24, R151 ;  /* 0x0000009700187202 */ /* 0x000fe20000000f00 */
[----:B0-----:R-:W-:Y:S01]  /*5220*/  FADD.FTZ R14, R28, R15 ;  /* 0x0000000f1c0e7221 */ /* 0x001fe20000010000 */
[----:B-1----:R-:W-:-:S03]  /*5230*/  IMAD.MOV.U32 R0, RZ, RZ, 0x3f800000 ;  /* 0x3f800000ff007424 */ /* 0x002fc600078e00ff */
[C---:B---3--:R-:W-:Y:S01]  /*5240*/  FADD.FTZ R14, R7.reuse, R14 ;  /* 0x0000000e070e7221 */ /* 0x048fe20000010000 */
[----:B------:R-:W-:Y:S01]  /*5250*/  F2FP.BF16.F32.PACK_AB R194, R7, R28 ;  /* 0x0000001c07c2723e */ /* 0x000fe200000010ff */
[----:B------:R-:W-:Y:S01]  /*5260*/  IMAD.U32 R7, RZ, RZ, UR7 ;  /* 0x00000007ff077e24 */ /* 0x000fe2000f8e00ff */
[----:B------:R-:W-:Y:S01]  /*5270*/  MOV R28, R151 ;  /* 0x00000097001c7202 */ /* 0x000fe20000000f00 */
[----:B------:R-:W-:Y:S06]  /*5280*/  @!P1 BRA `(.L_x_18) ;  /* 0x0000003c00e89947 */ /* 0x000fec0003800000 */
[----:B------:R-:W-:Y:S01]  /*5290*/  UMOV UR6, URZ ;  /* 0x0000003f00067c82 */ /* 0x000fe20008000000 */
[----:B------:R-:W-:Y:S01]  /*52a0*/  IMAD.U32 R20, RZ, RZ, UR60 ;  /* 0x0000003cff147e24 */ /* 0x000fe2000f8e00ff */
[----:B------:R-:W-:Y:S01]  /*52b0*/  MOV R15, R3 ;  /* 0x00000003000f7202 */ /* 0x000fe20000000f00 */
[----:B------:R-:W-:Y:S01]  /*52c0*/  IMAD.MOV.U32 R19, RZ, RZ, R6 ;  /* 0x000000ffff137224 */ /* 0x000fe200078e0006 */
[----:B------:R-:W-:Y:S01]  /*52d0*/  CS2R R150, SRZ ;  /* 0x0000000000967805 */ /* 0x000fe2000001ff00 */
[----:B------:R-:W-:Y:S01]  /*52e0*/  IMAD.U32 R214, RZ, RZ, UR6 ;  /* 0x00000006ffd67e24 */ /* 0x000fe2000f8e00ff */
[----:B------:R-:W-:Y:S01]  /*52f0*/  CS2R R146, SRZ ;  /* 0x0000000000927805 */ /* 0x000fe2000001ff00 */
[----:B------:R-:W-:Y:S01]  /*5300*/  IMAD.MOV.U32 R2, RZ, RZ, 0x3f800000 ;  /* 0x3f800000ff027424 */ /* 0x000fe200078e00ff */
        /* <DEDUP_REMOVED lines=61> */
[----:B------:R-:W-:Y:S01]  /*56e0*/  CS2R R24, SRZ ;  /* 0x0000000000187805 */ /* 0x000fe2000001ff00 */
[----:B------:R-:W-:-:S07]  /*56f0*/  IMAD.U32 R21, RZ, RZ, UR6 ;  /* 0x00000006ff157e24 */ /* 0x000fce000f8e00ff */
.L_x_29:
[----:B------:R-:W-:Y:S02]  /*5700*/  R2UR UR6, R21 ;  /* 0x00000000150672ca */ /* 0x000fe400000e0000 */
[----:B------:R-:W-:-:S11]  /*5710*/  R2UR UR7, R214 ;  /* 0x00000000d60772ca */ /* 0x000fd600000e0000 */
[----:B------:R-:W-:-:S04]  /*5720*/  UISETP.NE.AND UP0, UPT, UR6, 0x1, UPT ;  /* 0x000000010600788c */ /* 0x000fc8000bf05270 */
[----:B------:R-:W-:-:S04]  /*5730*/  USEL UR6, URZ, 0x1, UP0 ;  /* 0x000000013f067887 */ /* 0x000fc80008000000 */
[----:B------:R-:W-:-:S06]  /*5740*/  ULOP3.LUT UR6, UR7, UR6, URZ, 0x3c, !UPT ;  /* 0x0000000607067292 */ /* 0x000fcc000f8e3c3f */
[----:B------:R-:W-:Y:S01]  /*5750*/  MOV R7, UR6 ;  /* 0x0000000600077c02 */ /* 0x000fe20008000f00 */
[----:B------:R-:W-:Y:S06]  /*5760*/  @!P0 BRA `(.L_x_19) ;  /* 0x0000000000048947 */ /* 0x000fec0003800000 */
[----:B------:R-:W-:Y:S01]  /*5770*/  BPT.TRAP 0x1 ;  /* 0x000000040000795c */ /* 0x000fe20000300000 */
.L_x_19:
[----:B------:R-:W-:Y:S02]  /*5780*/  R2UR UR6, R21 ;  /* 0x00000000150672ca */ /* 0x000fe400000e0000 */
[----:B------:R-:W-:Y:S02]  /*5790*/  R2UR UR7, R16 ;  /* 0x00000000100772ca */ /* 0x000fe400000e0000 */
[----:B------:R-:W-:-:S09]  /*57a0*/  R2UR UR10, R7 ;  /* 0x00000000070a72ca */ /* 0x000fd200000e0000 */
[----:B------:R-:W-:-:S04]  /*57b0*/  UIADD3 UR6, UR6, 0x1, URZ ;  /* 0x0000000106067890 */ /* 0x000fc8000fffe03f */
[----:B------:R-:W-:Y:S01]  /*57c0*/  UISETP.NE.AND UP0, UPT, UR6, 0x2, UPT ;  /* 0x000000020600788c */ /* 0x000fe2000bf05270 */
[----:B------:R-:W-:-:S03]  /*57d0*/  IMAD.U32 R3, RZ, RZ, UR10 ;  /* 0x0000000aff037e24 */ /* 0x000fc6000f8e00ff */
[----:B------:R-:W-:Y:S02]  /*57e0*/  USEL UR6, UR6, URZ, UP0 ;  /* 0x0000003f06067287 */ /* 0x000fe40008000000 */
[----:B------:R-:W-:Y:S02]  /*57f0*/  SHF.L.U32 R3, R3, 0x1f, RZ ;  /* 0x0000001f03037819 */ /* 0x000fe400000006ff */
[----:B------:R-:W-:Y:S02]  /*5800*/  ULEA UR7, UR6, UR7, 0x3 ;  /* 0x0000000706077291 */ /* 0x000fe4000f8e183f */
[----:B------:R-:W-:-:S04]  /*5810*/  IMAD.U32 R8, RZ, RZ, UR6 ;  /* 0x00000006ff087e24 */ /* 0x000fc8000f8e00ff */
[----:B------:R-:W-:-:S03]  /*5820*/  IMAD.U32 R22, RZ, RZ, UR7 ;  /* 0x00000007ff167e24 */ /* 0x000fc6000f8e00ff */
[----:B------:R0:W1:Y:S01]  /*5830*/  SYNCS.PHASECHK.TRANS64.TRYWAIT P1, [UR7+0x38830], R3 ;  /* 0x03883003ff0075a7 */ /* 0x0000620008020147 */
[----:B------:R-:W-:Y:S05]  /*5840*/  @!P0 BRA `(.L_x_20) ;  /* 0x0000000000048947 */ /* 0x000fea0003800000 */
[----:B------:R-:W-:Y:S01]  /*5850*/  BPT.TRAP 0x1 ;  /* 0x000000040000795c */ /* 0x000fe20000300000 */
.L_x_20:
[----:B-1----:R-:W-:Y:S05]  /*5860*/  @P1 BRA `(.L_x_21) ;  /* 0x00000000000c1947 */ /* 0x002fea0003800000 */
[----:B------:R-:W-:-:S13]  /*5870*/  R2UR UR6, R22 ;  /* 0x00000000160672ca */ /* 0x000fda00000e0000 */
[----:B------:R-:W1:Y:S02]  /*5880*/  SYNCS.PHASECHK.TRANS64.TRYWAIT P1, [UR6+0x38830], R3 ;  /* 0x03883003ff0075a7 */ /* 0x000e640008020146 */
[----:B-1----:R-:W-:Y:S05]  /*5890*/  @!P1 BRA `(.L_x_22) ;  /* 0x000000b000f09947 */ /* 0x002fea0003800000 */
.L_x_21:
[----:B------:R-:W-:Y:S01]  /*58a0*/  R2UR UR60, R8 ;  /* 0x00000000083c72ca */ /* 0x000fe200000e0000 */
[----:B------:R-:W-:Y:S01]  /*58b0*/  WARPGROUP.ARRIVE ;  /* 0x00000000000079c5 */ /* 0x000fe20000000000 */
[C---:B------:R-:W-:Y:S01]  /*58c0*/  R2UR UR56, R4.reuse ;  /* 0x00000000043872ca */ /* 0x040fe200000e0000 */
[----:B------:R-:W-:Y:S01]  /*58d0*/  UMOV UR59, 0x40000040 ;  /* 0x40000040003b7882 */ /* 0x000fe20000000000 */
[C---:B------:R-:W-:Y:S01]  /*58e0*/  R2UR UR57, R5.reuse ;  /* 0x00000000053972ca */ /* 0x040fe200000e0000 */
[----:B------:R-:W-:Y:S01]  /*58f0*/  UMOV UR43, 0x40000040 ;  /* 0x40000040002b7882 */ /* 0x000fe20000000000 */
[----:B01----:R-:W-:Y:S01]  /*5900*/  MOV R3, UR41 ;  /* 0x0000002900037c02 */ /* 0x003fe20008000f00 */
[----:B------:R-:W-:Y:S01]  /*5910*/  UMOV UR47, 0x40000040 ;  /* 0x40000040002f7882 */ /* 0x000fe20000000000 */
[----:B------:R-:W-:Y:S01]  /*5920*/  MOV R6, UR40 ;  /* 0x0000002800067c02 */ /* 0x000fe20008000f00 */
[----:B------:R-:W-:Y:S01]  /*5930*/  UMOV UR51, 0x40000040 ;  /* 0x4000004000337882 */ /* 0x000fe20000000000 */
[C---:B------:R-:W-:Y:S01]  /*5940*/  R2UR UR40, R4.reuse ;  /* 0x00000000042872ca */ /* 0x040fe200000e0000 */
[----:B------:R-:W-:Y:S01]  /*5950*/  UMOV UR55, 0x40000040 ;  /* 0x4000004000377882 */ /* 0x000fe20000000000 */
[C---:B------:R-:W-:Y:S01]  /*5960*/  R2UR UR41, R5.reuse ;  /* 0x00000000052972ca */ /* 0x040fe200000e0000 */
[----:B------:R-:W-:Y:S01]  /*5970*/  UIMAD UR60, UR60, 0xa00, UR61 ;  /* 0x00000a003c3c78a4 */ /* 0x000fe2000f8e023d */
[----:B------:R-:W-:Y:S01]  /*5980*/  MOV R23, UR45 ;  /* 0x0000002d00177c02 */ /* 0x000fe20008000f00 */
[----:B------:R-:W-:Y:S01]  /*5990*/  UMOV UR15, 0x40000040 ;  /* 0x40000040000f7882 */ /* 0x000fe20000000000 */
[----:B------:R-:W-:Y:S01]  /*59a0*/  MOV R152, UR44 ;  /* 0x0000002c00987c02 */ /* 0x000fe20008000f00 */
[----:B------:R-:W-:Y:S01]  /*59b0*/  UIADD3 UR6, UR60, 0x80, URZ ;  /* 0x000000803c067890 */ /* 0x000fe2000fffe03f */
[C---:B------:R-:W-:Y:S01]  /*59c0*/  R2UR UR44, R4.reuse ;  /* 0x00000000042c72ca */ /* 0x040fe200000e0000 */
[----:B------:R-:W-:Y:S01]  /*59d0*/  UIADD3 UR7, UR60, 0x100, URZ ;  /* 0x000001003c077890 */ /* 0x000fe2000fffe03f */
[C---:B------:R-:W-:Y:S01]  /*59e0*/  R2UR UR45, R5.reuse ;  /* 0x00000000052d72ca */ /* 0x040fe200000e0000 */
[----:B------:R-:W-:Y:S01]  /*59f0*/  UMOV UR58, UR60 ;  /* 0x0000003c003a7c82 */ /* 0x000fe20008000000 */
[----:B------:R-:W-:Y:S01]  /*5a00*/  MOV R153, UR49 ;  /* 0x0000003100997c02 */ /* 0x000fe20008000f00 */
[----:B------:R-:W-:Y:S01]  /*5a10*/  HGMMA.64x16x16.F32.BF16 R184, gdesc[UR56], RZ, !UPT, gsb0 ;  /* 0x0020000038b879f0 */ /* 0x000fe2000c0018ff */
[----:B------:R-:W-:Y:S01]  /*5a20*/  UMOV UR42, UR6 ;  /* 0x00000006002a7c82 */ /* 0x000fe20008000000 */
[----:B------:R-:W-:Y:S01]  /*5a30*/  MOV R154, UR48 ;  /* 0x00000030009a7c02 */ /* 0x000fe20008000f00 */
[----:B------:R-:W-:Y:S01]  /*5a40*/  UMOV UR46, UR7 ;  /* 0x00000007002e7c82 */ /* 0x000fe20008000000 */
[C---:B------:R-:W-:Y:S01]  /*5a50*/  R2UR UR48, R4.reuse ;  /* 0x00000000043072ca */ /* 0x040fe200000e0000 */
[----:B------:R-:W-:Y:S01]  /*5a60*/  UIADD3 UR6, UR60, 0x180, URZ ;  /* 0x000001803c067890 */ /* 0x000fe2000fffe03f */
[C---:B------:R-:W-:Y:S01]  /*5a70*/  R2UR UR49, R5.reuse ;  /* 0x00000000053172ca */ /* 0x040fe200000e0000 */
[----:B------:R-:W-:Y:S01]  /*5a80*/  UIADD3 UR58, UR60, 0x200, URZ ;  /* 0x000002003c3a7890 */ /* 0x000fe2000fffe03f */
[----:B------:R-:W-:Y:S01]  /*5a90*/  R2UR UR56, R4 ;  /* 0x00000000043872ca */ /* 0x000fe200000e0000 */
[----:B------:R-:W-:Y:S01]  /*5aa0*/  UMOV UR59, 0x40000040 ;  /* 0x40000040003b7882 */ /* 0x000fe20000000000 */
[----:B------:R-:W-:Y:S01]  /*5ab0*/  R2UR UR57, R5 ;  /* 0x00000000053972ca */ /* 0x000fe200000e0000 */
[----:B------:R-:W-:Y:S01]  /*5ac0*/  UIADD3 UR7, UR60, 0x182, URZ ;  /* 0x000001823c077890 */ /* 0x000fe2000fffe03f */
[----:B------:R-:W-:Y:S01]  /*5ad0*/  MOV R212, UR53 ;  /* 0x0000003500d47c02 */ /* 0x000fe20008000f00 */
[----:B------:R-:W-:Y:S01]  /*5ae0*/  UMOV UR50, UR6 ;  /* 0x0000000600327c82 */ /* 0x000fe20008000000 */
[----:B------:R-:W-:Y:S01]  /*5af0*/  MOV R213, UR52 ;  /* 0x0000003400d57c02 */ /* 0x000fe20008000f00 */
[----:B------:R-:W-:Y:S01]  /*5b00*/  UIADD3 UR6, UR60, 0x2, URZ ;  /* 0x000000023c067890 */ /* 0x000fe2000fffe03f */
[----:B------:R-:W-:Y:S01]  /*5b10*/  R2UR UR52, R12 ;  /* 0x000000000c3472ca */ /* 0x000fe200000e0000 */
[----:B------:R-:W-:Y:S01]  /*5b20*/  UIADD3 UR14, UR60, 0x280, URZ ;  /* 0x000002803c0e7890 */ /* 0x000fe2000fffe03f */
[----:B------:R-:W-:Y:S01]  /*5b30*/  R2UR UR53, R13 ;  /* 0x000000000d3572ca */ /* 0x000fe200000e0000 */
[----:B------:R-:W-:Y:S01]  /*5b40*/  UIADD3 UR18, UR60, 0x282, URZ ;  /* 0x000002823c127890 */ /* 0x000fe2000fffe03f */
[-C--:B------:R-:W-:Y:S01]  /*5b50*/  FMUL.FTZ R24, R24, R0.reuse ;  /* 0x0000000018187220 */ /* 0x080fe20000410000 */
[----:B------:R-:W-:Y:S01]  /*5b60*/  UMOV UR19, 0x40000040 ;  /* 0x4000004000137882 */ /* 0x000fe20000000000 */
[----:B------:R-:W-:Y:S01]  /*5b70*/  UMOV UR54, UR6 ;  /* 0x0000000600367c82 */ /* 0x000fe20008000000 */
[----:B------:R-:W-:Y:S01]  /*5b80*/  UIADD3 UR6, UR60, 0x102, URZ ;  /* 0x000001023c067890 */ /* 0x000fe2000fffe03f */
[-C--:B------:R-:W-:Y:S01]  /*5b90*/  FMUL.FTZ R25, R25, R0.reuse ;  /* 0x0000000019197220 */ /* 0x080fe20000410000 */
[----:B------:R-:W-:Y:S01]  /*5ba0*/  UIADD3 UR22, UR60, 0x284, URZ ;  /* 0x000002843c167890 */ /* 0x000fe2000fffe03f */
[-C--:B------:R-:W-:Y:S01]  /*5bb0*/  FMUL.FTZ R28, R28, R0.reuse ;  /* 0x000000001c1c7220 */ /* 0x080fe20000410000 */
[----:B------:R-:W-:Y:S01]  /*5bc0*/  UMOV UR23, 0x40000040 ;  /* 0x4000004000177882 */ /* 0x000fe20000000000 */
[----:B------:R-:W-:Y:S01]  /*5bd0*/  UIADD3 UR26, UR60, 0x286, URZ ;  /* 0x000002863c1a7890 */ /* 0x000fe2000fffe03f */
[-C--:B------:R-:W-:Y:S01]  /*5be0*/  FMUL.FTZ R29, R29, R0.reuse ;  /* 0x000000001d1d7220 */ /* 0x080fe20000410000 */
[----:B------:R-:W-:Y:S01]  /*5bf0*/  UMOV UR10, UR52 ;  /* 0x00000034000a7c82 */ /* 0x000fe20008000000 */
[----:B------:R-:W-:Y:S01]  /*5c00*/  UMOV UR11, UR53 ;  /* 0x00000035000b7c82 */ /* 0x000fe20008000000 */
[----:B------:R-:W-:Y:S01]  /*5c10*/  UMOV UR27, 0x40000040 ;  /* 0x40000040001b7882 */ /* 0x000fe20000000000 */
[----:B------:R-:W-:Y:S01]  /*5c20*/  UIADD3 UR30, UR60, 0x500, URZ ;  /* 0x000005003c1e7890 */ /* 0x000fe2000fffe03f */
[-C--:B------:R-:W-:Y:S01]  /*5c30*/  FMUL.FTZ R32, R32, R0.reuse ;  /* 0x0000000020207220 */ /* 0x080fe20000410000 */
[----:B------:R-:W-:Y:S01]  /*5c40*/  UMOV UR31, 0x40000040 ;  /* 0x40000040001f7882 */ /* 0x000fe20000000000 */
[----:B------:R-:W-:Y:S01]  /*5c50*/  UIADD3 UR34, UR60, 0x502, URZ ;  /* 0x000005023c227890 */ /* 0x000fe2000fffe03f */
[-C--:B------:R-:W-:Y:S01]  /*5c60*/  FMUL.FTZ R33, R33, R0.reuse ;  /* 0x0000000021217220 */ /* 0x080fe20000410000 */
[----:B------:R-:W-:Y:S01]  /*5c70*/  UMOV UR35, 0x40000040 ;  /* 0x4000004000237882 */ /* 0x000fe20000000000 */
[----:B------:R-:W-:Y:S01]  /*5c80*/  UIADD3 UR38, UR60, 0x504, URZ ;  /* 0x000005043c267890 */ /* 0x000fe2000fffe03f */
[-C--:B------:R-:W-:Y:S01]  /*5c90*/  FMUL.FTZ R36, R36, R0.reuse ;  /* 0x0000000024247220 */ /* 0x080fe20000410000 */
[----:B------:R-:W-:Y:S01]  /*5ca0*/  UMOV UR39, 0x40000040 ;  /* 0x4000004000277882 */ /* 0x000fe20000000000 */
[-C--:B------:R-:W-:Y:S01]  /*5cb0*/  FMUL.FTZ R37, R37, R0.reuse ;  /* 0x0000000025257220 */ /* 0x080fe20000410000 */
        /* <DEDUP_REMOVED lines=8> */
[----:B------:R-:W-:Y:S01]  /*5d40*/  FMUL.FTZ R56, R56, R0 ;  /* 0x0000000038387220 */ /* 0x000fe20000410000 */
[----:B------:R-:W-:-:S02]  /*5d50*/  WARPGROUP.DEPBAR.LE gsb0, 0x0 ;  /* 0x00008000000079c5 */ /* 0x000fc40000010000 */
[----:B------:R-:W-:Y:S01]  /*5d60*/  WARPGROUP.ARRIVE ;  /* 0x00000000000079c5 */ /* 0x000fe20000000000 */
[-C--:B------:R-:W-:Y:S01]  /*5d70*/  FMUL.FTZ R57, R57, R0.reuse ;  /* 0x0000000039397220 */ /* 0x080fe20000410000 */
[-C--:B------:R-:W-:Y:S01]  /*5d80*/  FMUL.FTZ R60, R60, R0.reuse ;  /* 0x000000003c3c7220 */ /* 0x080fe20000410000 */
[-C--:B------:R-:W-:Y:S01]  /*5d90*/  FMUL.FTZ R61, R61, R0.reuse ;  /* 0x000000003d3d7220 */ /* 0x080fe20000410000 */
[-C--:B------:R-:W-:Y:S01]  /*5da0*/  FMUL.FTZ R64, R64, R0.reuse ;  /* 0x0000000040407220 */ /* 0x080fe20000410000 */
[-C--:B------:R-:W-:Y:S01]  /*5db0*/  FMUL.FTZ R65, R65, R0.reuse ;  /* 0x0000000041417220 */ /* 0x080fe20000410000 */
[----:B------:R-:W-:Y:S01]  /*5dc0*/  HGMMA.64x16x16.F32.BF16 R176, gdesc[UR40], RZ, !UPT, gsb0 ;  /* 0x0020000028b079f0 */ /* 0x000fe2000c0018ff */
[----:B------:R-:W-:Y:S01]  /*5dd0*/  R2UR UR41, R3 ;  /* 0x00000000032972ca */ /* 0x000fe200000e0000 */
[----:B------:R-:W-:Y:S01]  /*5de0*/  UIADD3 UR42, UR60, 0x506, URZ ;  /* 0x000005063c2a7890 */ /* 0x000fe2000fffe03f */
[----:B------:R-:W-:Y:S01]  /*5df0*/  R2UR UR40, R6 ;  /* 0x00000000062872ca */ /* 0x000fe200000e0000 */
[----:B------:R-:W-:Y:S01]  /*5e00*/  UMOV UR43, 0x40000040 ;  /* 0x40000040002b7882 */ /* 0x000fe20000000000 */
[----:B------:R-:W-:Y:S01]  /*5e10*/  MOV R3, UR9 ;  /* 0x0000000900037c02 */ /* 0x000fe20008000f00 */
[-C--:B------:R-:W-:Y:S01]  /*5e20*/  FMUL.FTZ R68, R68, R0.reuse ;  /* 0x0000000044447220 */ /* 0x080fe20000410000 */
[----:B------:R-:W-:Y:S01]  /*5e30*/  MOV R6, UR8 ;  /* 0x0000000800067c02 */ /* 0x000fe20008000f00 */
        /* <DEDUP_REMOVED lines=118> */
[----:B------:R-:W-:Y:S01]  /*65a0*/  FMUL.FTZ R151, R151, R2 ;  /* 0x0000000297977220 */ /* 0x000fe20000410000 */
        /* <DEDUP_REMOVED lines=10> */
[----:B------:R-:W-:Y:S01]  /*6650*/  R2UR UR53, R212 ;  /* 0x00000000d43572ca */ /* 0x000fe200000e0000 */
[----:B------:R-:W-:Y:S01]  /*6660*/  UIADD3 UR54, UR60, 0x784, URZ ;  /* 0x000007843c367890 */ /* 0x000fe2000fffe03f */
[----:B------:R-:W-:Y:S01]  /*6670*/  R2UR UR52, R213 ;  /* 0x00000000d53472ca */ /* 0x000fe200000e0000 */
        /* <DEDUP_REMOVED lines=24> */
[----:B------:R-:W-:Y:S02]  /*6800*/  UIADD3 UR6, UR60, 0x4, URZ ;  /* 0x000000043c067890 */ /* 0x000fe4000fffe03f */
[----:B------:R-:W-:Y:S02]  /*6810*/  UIADD3 UR10, UR60, 0x84, URZ ;  /* 0x000000843c0a7890 */ /* 0x000fe4000fffe03f */
[----:B------:R-:W-:Y:S01]  /*6820*/  UIADD3 UR11, UR60, 0x104, URZ ;  /* 0x000001043c0b7890 */ /* 0x000fe2000fffe03f */
        /* <DEDUP_REMOVED lines=28> */
[----:B------:R-:W-:Y:S01]  /*69f0*/  UMOV UR11, 0x40000040 ;  /* 0x40000040000b7882 */ /* 0x000fe20000000000 */
[----:B------:R-:W-:Y:S02]  /*6a00*/  WARPGROUP.DEPBAR.LE gsb0, 0x0 ;  /* 0x00008000000079c5 */ /* 0x000fe40000010000 */
[----:B------:R-:W-:-:S06]  /*6a10*/  WARPGROUP.ARRIVE ;  /* 0x00000000000079c5 */ /* 0x000fcc0000000000 */
[----:B------:R-:W-:Y:S01]  /*6a20*/  HGMMA.64x16x16.F32.BF16 R152, gdesc[UR4], R152, gsb0 ;  /* 0x00200000049879f0 */ /* 0x000fe20008001898 */
[----:B------:R-:W-:Y:S02]  /*6a30*/  UIADD3 UR6, UR60, 0x86, URZ ;  /* 0x000000863c067890 */ /* 0x000fe4000fffe03f */
        /* <DEDUP_REMOVED lines=28> */
[----:B------:R-:W-:Y:S01]  /*6c00*/  R2UR UR8, R10 ;  /* 0x000000000a0872ca */ /* 0x000fe200000e0000 */
[----:B------:R-:W-:Y:S01]  /*6c10*/  UMOV UR11, 0x40000040 ;  /* 0x40000040000b7882 */ /* 0x000fe20000000000 */
[----:B------:R-:W-:Y:S01]  /*6c20*/  R2UR UR9, R11 ;  /* 0x000000000b0972ca */ /* 0x000fe200000e0000 */
        /* <DEDUP_REMOVED lines=295> */
[----:B------:R-:W-:Y:S02]  /*7ea0*/  UIADD3 UR7, UR60, 0x906, URZ ;  /* 0x000009063c077890 */ /* 0x000fe4000fffe03f */
        /* <DEDUP_REMOVED lines=9> */
[----:B------:R-:W-:Y:S01]  /*7f40*/  UMOV UR56, UR10 ;  /* 0x0000000a00387c82 */ /* 0x000fe20008000000 */
[----:B------:R-:W-:Y:S01]  /*7f50*/  UMOV UR57, UR11 ;  /* 0x0000000b00397c82 */ /* 0x000fe20008000000 */
        /* <DEDUP_REMOVED lines=29> */
.L_x_23:
[----:B------:R-:W-:Y:S02]  /*8130*/  R2UR UR10, R16 ;  /* 0x00000000100a72ca */ /* 0x000fe400000e0000 */
[----:B------:R-:W-:Y:S02]  /*8140*/  R2UR UR7, R21 ;  /* 0x00000000150772ca */ /* 0x000fe400000e0000 */
[----:B------:R-:W-:-:S11]  /*8150*/  R2UR UR6, R214 ;  /* 0x00000000d60672ca */ /* 0x000fd600000e0000 */
[----:B------:R-:W-:Y:S02]  /*8160*/  ULEA UR7, UR7, UR10, 0x3 ;  /* 0x0000000a07077291 */ /* 0x000fe4000f8e183f */
[----:B------:R-:W-:-:S04]  /*8170*/  MOV R0, UR6 ;  /* 0x0000000600007c02 */ /* 0x000fc80008000f00 */
[----:B------:R-:W-:-:S04]  /*8180*/  SHF.L.U32 R0, R0, 0x1f, RZ ;  /* 0x0000001f00007819 */ /* 0x000fc800000006ff */
[----:B------:R0:W1:Y:S01]  /*8190*/  SYNCS.PHASECHK.TRANS64.TRYWAIT P1, [UR7+0x38850], R0 ;  /* 0x03885000ff0075a7 */ /* 0x0000620008020147 */
[----:B------:R-:W-:Y:S05]  /*81a0*/  @!P0 BRA `(.L_x_24) ;  /* 0x0000000000048947 */ /* 0x000fea0003800000 */
[----:B------:R-:W-:Y:S01]  /*81b0*/  BPT.TRAP 0x1 ;  /* 0x000000040000795c */ /* 0x000fe20000300000 */
.L_x_24:
[----:B-1----:R-:W-:Y:S05]  /*81c0*/  @P1 BRA `(.L_x_25) ;  /* 0x0000000000081947 */ /* 0x002fea0003800000 */
[----:B------:R-:W1:Y:S02]  /*81d0*/  SYNCS.PHASECHK.TRANS64.TRYWAIT P1, [UR7+0x38850], R0 ;  /* 0x03885000ff0075a7 */ /* 0x000e640008020147 */
[----:B-1----:R-:W-:Y:S05]  /*81e0*/  @!P1 BRA `(.L_x_26) ;  /* 0x0000008800b89947 */ /* 0x002fea0003800000 */
.L_x_25:
[----:B------:R-:W-:Y:S01]  /*81f0*/  R2UR UR6, R16 ;  /* 0x00000000100672ca */ /* 0x000fe200000e0000 */
[----:B------:R-:W-:Y:S01]  /*8200*/  WARPGROUP.ARRIVE ;  /* 0x00000000000079c5 */ /* 0x000fe20000000000 */
[----:B------:R-:W-:Y:S01]  /*8210*/  R2UR UR10, R21 ;  /* 0x00000000150a72ca */ /* 0x000fe200000e0000 */
[----:B------:R-:W-:-:S10]  /*8220*/  UMOV UR11, 0x40000040 ;  /* 0x40000040000b7882 */ /* 0x000fd40000000000 */
[----:B------:R-:W-:-:S04]  /*8230*/  UIADD3 UR6, UR6, 0x400, URZ ;  /* 0x0000040006067890 */ /* 0x000fc8000fffe03f */
[----:B------:R-:W-:-:S04]  /*8240*/  USHF.R.U32.HI UR6, URZ, 0x4, UR6 ;  /* 0x000000043f067899 */ /* 0x000fc80008011606 */
[----:B------:R-:W-:-:S04]  /*8250*/  ULOP3.LUT UR6, UR6, 0x3fff, URZ, 0xc0, !UPT ;  /* 0x00003fff06067892 */ /* 0x000fc8000f8ec03f */
[----:B------:R-:W-:-:S04]  /*8260*/  ULOP3.LUT UR6, UR6, 0x2800000, URZ, 0xfc, !UPT ;  /* 0x0280000006067892 */ /* 0x000fc8000f8efc3f */
[----:B------:R-:W-:-:S07]  /*8270*/  UIMAD UR6, UR10, 0xa00, UR6 ;  /* 0x00000a000a0678a4 */ /* 0x000fce000f8e0206 */
[----:B------:R-:W-:Y:S02]  /*8280*/  UMOV UR10, UR6 ;  /* 0x00000006000a7c82 */ /* 0x000fe40008000000 */
[----:B------:R-:W-:Y:S01]  /*8290*/  HGMMA.64x256x16.F32.BF16 R24, R208, gdesc[UR8].tnspB, R24, gsb0 ;  /* 0x43e00008d0187df0 */ /* 0x000fe20008001818 */
[----:B------:R-:W-:Y:S01]  /*82a0*/  UIADD3 UR10, UR6, 0x80, URZ ;  /* 0x00000080060a7890 */ /* 0x000fe2000fffe03f */
[----:B------:R-:W-:Y:S01]  /*82b0*/  UMOV UR11, 0x40000040 ;  /* 0x40000040000b7882 */ /* 0x000fe20000000000 */
[----:B------:R-:W-:Y:S02]  /*82c0*/  WARPGROUP.DEPBAR.LE gsb0, 0x0 ;  /* 0x00008000000079c5 */ /* 0x000fe40000010000 */
[----:B------:R-:W-:-:S15]  /*82d0*/  WARPGROUP.ARRIVE ;  /* 0x00000000000079c5 */ /* 0x000fde0000000000 */
[----:B------:R-:W-:-:S08]  /*82e0*/  NOP ;  /* 0x0000000000007918 */ /* 0x000fd00000000000 */
        /* <DEDUP_REMOVED lines=9> */
[----:B------:R-:W-:Y:S01]  /*8380*/  UIADD3 UR6, UR6, 0x200, URZ ;  /* 0x0000020006067890 */ /* 0x000fe2000fffe03f */
[----:B------:R-:W-:Y:S02]  /*8390*/  WARPGROUP.DEPBAR.LE gsb0, 0x0 ;  /* 0x00008000000079c5 */ /* 0x000fe40000010000 */
[----:B------:R-:W-:-:S15]  /*83a0*/  WARPGROUP.ARRIVE ;  /* 0x00000000000079c5 */ /* 0x000fde0000000000 */
[----:B------:R-:W-:-:S07]  /*83b0*/  NOP ;  /* 0x0000000000007918 */ /* 0x000fce0000000000 */
[----:B------:R-:W-:Y:S01]  /*83c0*/  HGMMA.64x256x16.F32.BF16 R24, R196, gdesc[UR8].tnspB, R24, gsb0 ;  /* 0x43e00008c4187df0 */ /* 0x000fe20008001818 */
[----:B------:R-:W-:Y:S01]  /*83d0*/  UMOV UR10, UR6 ;  /* 0x00000006000a7c82 */ /* 0x000fe20008000000 */
[----:B------:R-:W-:Y:S01]  /*83e0*/  UMOV UR11, 0x40000040 ;  /* 0x40000040000b7882 */ /* 0x000fe20000000000 */
[----:B------:R-:W-:Y:S02]  /*83f0*/  WARPGROUP.DEPBAR.LE gsb0, 0x0 ;  /* 0x00008000000079c5 */ /* 0x000fe40000010000 */
[----:B------:R-:W-:-:S15]  /*8400*/  WARPGROUP.ARRIVE ;  /* 0x00000000000079c5 */ /* 0x000fde0000000000 */
[----:B------:R-:W-:-:S08]  /*8410*/  NOP ;  /* 0x0000000000007918 */ /* 0x000fd00000000000 */
[----:B------:R-:W-:Y:S03]  /*8420*/  HGMMA.64x256x16.F32.BF16 R24, R192, gdesc[UR8].tnspB, R24, gsb0 ;  /* 0x43e00008c0187df0 */ /* 0x000fe60008001818 */
[----:B------:R-:W-:Y:S02]  /*8430*/  WARPGROUP.DEPBAR.LE gsb0, 0x0 ;  /* 0x00008000000079c5 */ /* 0x000fe40000010000 */
[----:B------:R-:W-:Y:S05]  /*8440*/  @!P0 BRA `(.L_x_27) ;  /* 0x0000000000048947 */ /* 0x000fea0003800000 */
[----:B------:R-:W-:Y:S01]  /*8450*/  BPT.TRAP 0x1 ;  /* 0x000000040000795c */ /* 0x000fe20000300000 */
.L_x_27:
[----:B01----:R-:W-:Y:S01]  /*8460*/  FMNMX.FTZ R0, R184, R15, !PT ;  /* 0x0000000fb8007209 */ /* 0x003fe20007810000 */
[----:B------:R-:W-:Y:S01]  /*8470*/  ULDC UR6, c[0x0][0x988] ;  /* 0x0002620000067ab9 */ /* 0x000fe20000000800 */
[----:B------:R-:W-:Y:S01]  /*8480*/  FMNMX.FTZ R2, R186, R19, !PT ;  /* 0x00000013ba027209 */ /* 0x000fe20007810000 */
[----:B------:R-:W0:Y:S01]  /*8490*/  S2UR UR11, SR_CgaCtaId ;  /* 0x00000000000b79c3 */ /* 0x000e220000008800 */
[----:B------:R-:W-:Y:S02]  /*84a0*/  FMNMX.FTZ R3, R185, R0, !PT ;  /* 0x00000000b9037209 */ /* 0x000fe40007810000 */
[----:B------:R-:W-:Y:S02]  /*84b0*/  FMNMX.FTZ R21, R187, R2, !PT ;  /* 0x00000002bb157209 */ /* 0x000fe40007810000 */
[----:B------:R-:W-:Y:S02]  /*84c0*/  FMNMX.FTZ R0, R188, R3, !PT ;  /* 0x00000003bc007209 */ /* 0x000fe40007810000 */
[----:B------:R-:W-:-:S02]  /*84d0*/  FMNMX.FTZ R2, R190, R21, !PT ;  /* 0x00000015be027209 */ /* 0x000fc40007810000 */
[----:B------:R-:W-:Y:S02]  /*84e0*/  FMNMX.FTZ R3, R189, R0, !PT ;  /* 0x00000000bd037209 */ /* 0x000fe40007810000 */
[----:B------:R-:W-:Y:S02]  /*84f0*/  FMNMX.FTZ R21, R191, R2, !PT ;  /* 0x00000002bf157209 */ /* 0x000fe40007810000 */
        /* <DEDUP_REMOVED lines=32> */
[----:B------:R-:W-:Y:S01]  /*8700*/  R2UR UR10, R22 ;  /* 0x00000000160a72ca */ /* 0x000fe200000e0000 */
[----:B------:R-:W1:Y:S04]  /*8710*/  SHFL.BFLY PT, R3, R0, 0x2, 0x1f ;  /* 0x0c401f0000037f89 */ /* 0x000e6800000e0000 */
[----:B------:R-:W2:Y:S08]  /*8720*/  SHFL.BFLY PT, R23, R2, 0x2, 0x1f ;  /* 0x0c401f0002177f89 */ /* 0x000eb000000e0000 */
[----:B------:R-:W-:-:S04]  /*8730*/  UIADD3 UR10, UR10, 0x38840, URZ ;  /* 0x000388400a0a7890 */ /* 0x000fc8000fffe03f */
[----:B0-----:R-:W-:Y:S01]  /*8740*/  UPRMT UR10, UR11, 0x654, UR10 ;  /* 0x000006540b0a7896 */ /* 0x001fe2000800000a */
[----:B-1----:R-:W-:-:S08]  /*8750*/  FMNMX.FTZ R21, R0, R3, !PT ;  /* 0x0000000300157209 */ /* 0x002fd00007810000 */
[----:B------:R-:W-:Y:S01]  /*8760*/  SYNCS.ARRIVE.TRANS64.RED.A1T0 RZ, [UR10], RZ ;  /* 0x000000ffffff79a7 */ /* 0x000fe2000810040a */
[----:B--2---:R-:W-:Y:S01]  /*8770*/  FMNMX.FTZ R23, R2, R23, !PT ;  /* 0x0000001702177209 */ /* 0x004fe20007810000 */
[----:B------:R-:W0:Y:S04]  /*8780*/  SHFL.BFLY PT, R6, R21, 0x1, 0x1f ;  /* 0x0c201f0015067f89 */ /* 0x000e2800000e0000 */
[----:B------:R-:W1:Y:S01]  /*8790*/  SHFL.BFLY PT, R192, R23, 0x1, 0x1f ;  /* 0x0c201f0017c07f89 */ /* 0x000e6200000e0000 */
[----:B0-----:R-:W-:Y:S02]  /*87a0*/  FMNMX.FTZ R3, R21, R6, !PT ;  /* 0x0000000615037209 */ /* 0x001fe40007810000 */
[----:B-1----:R-:W-:-:S03]  /*87b0*/  FMNMX.FTZ R6, R23, R192, !PT ;  /* 0x000000c017067209 */ /* 0x002fc60007810000 */
[C---:B------:R-:W-:Y:S01]  /*87c0*/  FADD.FTZ R15, -R3.reuse, R15 ;  /* 0x0000000f030f7221 */ /* 0x040fe20000010100 */
[----:B------:R-:W-:-:S03]  /*87d0*/  FMUL.FTZ R193, R3, UR6 ;  /* 0x0000000603c17c20 */ /* 0x000fc60008410000 */
[----:B------:R-:W-:Y:S01]  /*87e0*/  FMUL.FTZ R22, R15, UR6 ;  /* 0x000000060f167c20 */ /* 0x000fe20008410000 */
[----:B------:R-:W-:Y:S01]  /*87f0*/  FADD.FTZ R15, -R6, R19 ;  /* 0x00000013060f7221 */ /* 0x000fe20000010100 */
[--C-:B------:R-:W-:Y:S01]  /*8800*/  FFMA.FTZ R208, R185, UR6, -R193.reuse ;  /* 0x00000006b9d07c23 */ /* 0x100fe200080108c1 */
[--C-:B------:R-:W-:Y:S01]  /*8810*/  FFMA.FTZ R192, R152, UR6, -R193.reuse ;  /* 0x0000000698c07c23 */ /* 0x100fe200080108c1 */
[----:B------:R0:W-:Y:S01]  /*8820*/  MUFU.EX2 R0, R22 ;  /* 0x0000001600007308 */ /* 0x0001e20000000800 */
[----:B------:R-:W-:Y:S01]  /*8830*/  FMUL.FTZ R2, R15, UR6 ;  /* 0x000000060f027c20 */ /* 0x000fe20008410000 */
[--C-:B------:R-:W-:Y:S01]  /*8840*/  FFMA.FTZ R15, R184, UR6, -R193.reuse ;  /* 0x00000006b80f7c23 */ /* 0x100fe200080108c1 */
[--C-:B------:R-:W-:Y:S01]  /*8850*/  FFMA.FTZ R210, R188, UR6, -R193.reuse ;  /* 0x00000006bcd27c23 */ /* 0x100fe200080108c1 */
[--C-:B------:R-:W-:Y:S01]  /*8860*/  FFMA.FTZ R19, R189, UR6, -R193.reuse ;  /* 0x00000006bd137c23 */ /* 0x100fe200080108c1 */
[--C-:B------:R-:W-:Y:S01]  /*8870*/  FFMA.FTZ R194, R156, UR6, -R193.reuse ;  /* 0x000000069cc27c23 */ /* 0x100fe200080108c1 */
[--C-:B------:R-:W-:Y:S01]  /*8880*/  FFMA.FTZ R204, R176, UR6, -R193.reuse ;  /* 0x00000006b0cc7c23 */ /* 0x100fe200080108c1 */
[--C-:B------:R-:W-:Y:S01]  /*8890*/  FFMA.FTZ R21, R177, UR6, -R193.reuse ;  /* 0x00000006b1157c23 */ /* 0x100fe200080108c1 */
[----:B------:R-:W1:Y:S01]  /*88a0*/  MUFU.EX2 R15, R15 ;  /* 0x0000000f000f7308 */ /* 0x000e620000000800 */
[----:B0-----:R-:W-:Y:S01]  /*88b0*/  FMUL.FTZ R22, R6, UR6 ;  /* 0x0000000606167c20 */ /* 0x001fe20008410000 */
        /* <DEDUP_REMOVED lines=8> */
[--C-:B------:R-:W-:Y:S01]  /*8940*/  FFMA.FTZ R205, R178, UR6, -R22.reuse ;  /* 0x00000006b2cd7c23 */ /* 0x100fe20008010816 */
[--C-:B------:R-:W-:Y:S01]  /*8950*/  FFMA.FTZ R160, R179, UR6, -R22.reuse ;  /* 0x00000006b3a07c23 */ /* 0x100fe20008010816 */
[--C-:B------:R-:W-:Y:S01]  /*8960*/  FFMA.FTZ R168, R171, UR6, -R22.reuse ;  /* 0x00000006aba87c23 */ /* 0x100fe20008010816 */
[--C-:B------:R-:W-:Y:S01]  /*8970*/  FFMA.FTZ R207, R182, UR6, -R22.reuse ;  /* 0x00000006b6cf7c23 */ /* 0x100fe20008010816 */
[--C-:B------:R-:W-:Y:S01]  /*8980*/  FFMA.FTZ R23, R181, UR6, -R193.reuse ;  /* 0x00000006b5177c23 */ /* 0x100fe200080108c1 */
[----:B------:R-:W-:Y:S01]  /*8990*/  FFMA.FTZ R198, R164, UR6, -R193 ;  /* 0x00000006a4c67c23 */ /* 0x000fe200080108c1 */
[----:B------:R-:W0:Y:S01]  /*89a0*/  MUFU.EX2 R209, R209 ;  /* 0x000000d100d17308 */ /* 0x000e220000000800 */
[----:B-1----:R-:W-:Y:S01]  /*89b0*/  FFMA.FTZ R171, R0, R14, R15 ;  /* 0x0000000e00ab7223 */ /* 0x002fe2000001000f */
[--C-:B------:R-:W-:Y:S01]  /*89c0*/  FFMA.FTZ R164, R183, UR6, -R22.reuse ;  /* 0x00000006b7a47c23 */ /* 0x100fe20008010816 */
[--C-:B------:R-:W-:Y:S01]  /*89d0*/  FFMA.FTZ R202, R172, UR6, -R193.reuse ;  /* 0x00000006acca7c23 */ /* 0x100fe200080108c1 */
[--C-:B------:R-:W-:Y:S01]  /*89e0*/  FFMA.FTZ R201, R170, UR6, -R22.reuse ;  /* 0x00000006aac97c23 */ /* 0x100fe20008010816 */
[--C-:B------:R-:W-:Y:S01]  /*89f0*/  FFMA.FTZ R197, R162, UR6, -R22.reuse ;  /* 0x00000006a2c57c23 */ /* 0x100fe20008010816 */
[--C-:B------:R-:W-:Y:S01]  /*8a00*/  FFMA.FTZ R162, R163, UR6, -R22.reuse ;  /* 0x00000006a3a27c23 */ /* 0x100fe20008010816 */
[--C-:B------:R-:W-:Y:S01]  /*8a10*/  FFMA.FTZ R169, R169, UR6, -R193.reuse ;  /* 0x00000006a9a97c23 */ /* 0x100fe200080108c1 */
[----:B------:R-:W1:Y:S01]  /*8a20*/  MUFU.EX2 R208, R208 ;  /* 0x000000d000d07308 */ /* 0x000e620000000800 */
[--C-:B------:R-:W-:Y:S01]  /*8a30*/  FFMA.FTZ R199, R166, UR6, -R22.reuse ;  /* 0x00000006a6c77c23 */ /* 0x100fe20008010816 */
[--C-:B------:R-:W-:Y:S01]  /*8a40*/  FFMA.FTZ R203, R174, UR6, -R22.reuse ;  /* 0x00000006aecb7c23 */ /* 0x100fe20008010816 */
[--C-:B------:R-:W-:Y:S01]  /*8a50*/  FFMA.FTZ R173, R173, UR6, -R193.reuse ;  /* 0x00000006adad7c23 */ /* 0x100fe200080108c1 */
[--C-:B------:R-:W-:Y:S01]  /*8a60*/  FFMA.FTZ R170, R175, UR6, -R22.reuse ;  /* 0x00000006afaa7c23 */ /* 0x100fe20008010816 */
[--C-:B------:R-:W-:Y:S01]  /*8a70*/  FFMA.FTZ R161, R161, UR6, -R193.reuse ;  /* 0x00000006a1a17c23 */ /* 0x100fe200080108c1 */
[--C-:B------:R-:W-:Y:S01]  /*8a80*/  FFMA.FTZ R165, R165, UR6, -R193.reuse ;  /* 0x00000006a5a57c23 */ /* 0x100fe200080108c1 */
[----:B------:R-:W-:Y:S01]  /*8a90*/  FFMA.FTZ R153, R153, UR6, -R193 ;  /* 0x0000000699997c23 */ /* 0x000fe200080108c1 */
[----:B------:R-:W2:Y:S01]  /*8aa0*/  MUFU.EX2 R152, R152 ;  /* 0x0000009800987308 */ /* 0x000ea20000000800 */
[----:B0-----:R-:W-:Y:S01]  /*8ab0*/  FFMA.FTZ R9, R2, R9, R209 ;  /* 0x0000000902097223 */ /* 0x001fe200000100d1 */
[----:B------:R-:W-:Y:S01]  /*8ac0*/  FFMA.FTZ R157, R157, UR6, -R193 ;  /* 0x000000069d9d7c23 */ /* 0x000fe200080108c1 */
[--C-:B------:R-:W-:Y:S01]  /*8ad0*/  FFMA.FTZ R193, R154, UR6, -R22.reuse ;  /* 0x000000069ac17c23 */ /* 0x100fe20008010816 */
[--C-:B------:R-:W-:Y:S01]  /*8ae0*/  FFMA.FTZ R155, R155, UR6, -R22.reuse ;  /* 0x000000069b9b7c23 */ /* 0x100fe20008010816 */
[----:B------:R-:W-:-:S03]  /*8af0*/  FFMA.FTZ R158, R158, UR6, -R22 ;  /* 0x000000069e9e7c23 */ /* 0x000fc60008010816 */
[----:B------:R-:W0:Y:S01]  /*8b00*/  MUFU.EX2 R210, R210 ;  /* 0x000000d200d27308 */ /* 0x000e220000000800 */
[----:B-1----:R-:W-:-:S07]  /*8b10*/  FADD.FTZ R171, R208, R171 ;  /* 0x000000abd0ab7221 */ /* 0x002fce0000010000 */
[----:B------:R-:W1:Y:S01]  /*8b20*/  MUFU.EX2 R211, R211 ;  /* 0x000000d300d37308 */ /* 0x000e620000000800 */
[----:B--2---:R-:W-:-:S07]  /*8b30*/  FADD.FTZ R14, R152, R9 ;  /* 0x00000009980e7221 */ /* 0x004fce0000010000 */
[----:B------:R-:W2:Y:S01]  /*8b40*/  MUFU.EX2 R19, R19 ;  /* 0x0000001300137308 */ /* 0x000ea20000000800 */
[----:B0-----:R-:W-:-:S07]  /*8b50*/  FADD.FTZ R172, R210, R171 ;  /* 0x000000abd2ac7221 */ /* 0x001fce0000010000 */
        /* <DEDUP_REMOVED lines=11> */
[----:B0-----:R-:W-:Y:S01]  /*8c10*/  FADD.FTZ R163, R21, R166 ;  /* 0x000000a615a37221 */ /* 0x001fe20000010000 */
[--C-:B------:R-:W-:Y:S01]  /*8c20*/  FFMA.FTZ R166, R167, UR6, -R22.reuse ;  /* 0x00000006a7a67c23 */ /* 0x100fe20008010816 */
[----:B------:R-:W-:-:S05]  /*8c30*/  FFMA.FTZ R22, R159, UR6, -R22 ;  /* 0x000000069f167c23 */ /* 0x000fca0008010816 */
        /* <DEDUP_REMOVED lines=34> */
[----:B------:R-:W-:Y:S01]  /*8e60*/  MUFU.EX2 R165, R165 ;  /* 0x000000a500a57308 */ /* 0x000fe20000000800 */
[----:B0-----:R-:W-:-:S07]  /*8e70*/  FADD.FTZ R154, R198, R163 ;  /* 0x000000a3c69a7221 */ /* 0x001fce0000010000 */
[----:B------:R-:W0:Y:S01]  /*8e80*/  MUFU.EX2 R166, R166 ;  /* 0x000000a600a67308 */ /* 0x000e220000000800 */
[----:B-1----:R-:W-:-:S07]  /*8e90*/  FADD.FTZ R9, R199, R14 ;  /* 0x0000000ec7097221 */ /* 0x002fce0000010000 */
[----:B------:R-:W-:Y:S08]  /*8ea0*/  MUFU.EX2 R192, R192 ;  /* 0x000000c000c07308 */ /* 0x000ff00000000800 */
[----:B------:R-:W1:Y:S01]  /*8eb0*/  MUFU.EX2 R193, R193 ;  /* 0x000000c100c17308 */ /* 0x000e620000000800 */
[----:B0-----:R-:W-:-:S07]  /*8ec0*/  FADD.FTZ R14, R166, R9 ;  /* 0x00000009a60e7221 */ /* 0x001fce0000010000 */
[----:B------:R-:W0:Y:S08]  /*8ed0*/  MUFU.EX2 R153, R153 ;  /* 0x0000009900997308 */ /* 0x000e300000000800 */
[----:B------:R2:W3:Y:S01]  /*8ee0*/  MUFU.EX2 R167, R155 ;  /* 0x0000009b00a77308 */ /* 0x0004e20000000800 */
[----:B-1----:R-:W-:-:S07]  /*8ef0*/  FADD.FTZ R14, R193, R14 ;  /* 0x0000000ec10e7221 */ /* 0x002fce0000010000 */
[----:B------:R-:W1:Y:S01]  /*8f00*/  MUFU.EX2 R194, R194 ;  /* 0x000000c200c27308 */ /* 0x000e620000000800 */
[----:B--2---:R-:W-:-:S04]  /*8f10*/  FADD.FTZ R155, R165, R154 ;  /* 0x0000009aa59b7221 */ /* 0x004fc80000010000 */
[----:B------:R-:W-:-:S03]  /*8f20*/  FADD.FTZ R154, R192, R155 ;  /* 0x0000009bc09a7221 */ /* 0x000fc60000010000 */
[----:B------:R-:W2:Y:S01]  /*8f30*/  MUFU.EX2 R195, R158 ;  /* 0x0000009e00c37308 */ /* 0x000ea20000000800 */
[----:B0-----:R-:W-:Y:S01]  /*8f40*/  FADD.FTZ R9, R153, R154 ;  /* 0x0000009a99097221 */ /* 0x001fe20000010000 */
[----:B---3--:R-:W-:-:S06]  /*8f50*/  FADD.FTZ R14, R167, R14 ;  /* 0x0000000ea70e7221 */ /* 0x008fcc0000010000 */
[----:B------:R-:W0:Y:S01]  /*8f60*/  MUFU.EX2 R157, R157 ;  /* 0x0000009d009d7308 */ /* 0x000e220000000800 */
[----:B-1----:R-:W-:-:S07]  /*8f70*/  FADD.FTZ R154, R194, R9 ;  /* 0x00000009c29a7221 */ /* 0x002fce0000010000 */
[----:B------:R-:W1:Y:S01]  /*8f80*/  MUFU.EX2 R22, R22 ;  /* 0x0000001600167308 */ /* 0x000e620000000800 */
[----:B--2---:R-:W-:Y:S01]  /*8f90*/  FADD.FTZ R9, R195, R14 ;  /* 0x0000000ec3097221 */ /* 0x004fe20000010000 */
[----:B0-----:R-:W-:-:S03]  /*8fa0*/  FADD.FTZ R14, R157, R154 ;  /* 0x0000009a9d0e7221 */ /* 0x001fc60000010000 */
[----:B-1----:R-:W-:Y:S01]  /*8fb0*/  FADD.FTZ R9, R22, R9 ;  /* 0x0000000916097221 */ /* 0x002fe20000010000 */
[----:B------:R-:W-:Y:S06]  /*8fc0*/  @!P0 BRA `(.L_x_28) ;  /* 0x0000000000048947 */ /* 0x000fec0003800000 */
[----:B------:R-:W-:Y:S01]  /*8fd0*/  BPT.TRAP 0x1 ;  /* 0x000000040000795c */ /* 0x000fe20000300000 */
.L_x_28:
[----:B------:R-:W0:Y:S01]  /*8fe0*/  S2UR UR14, SR_CgaCtaId ;  /* 0x00000000000e79c3 */ /* 0x000e220000008800 */
[----:B------:R-:W-:Y:S01]  /*8ff0*/  UIADD3 UR7, UR7, 0x38860, URZ ;  /* 0x0003886007077890 */ /* 0x000fe2000fffe03f */
[----:B------:R-:W-:Y:S02]  /*9000*/  R2UR UR11, R17 ;  /* 0x00000000110b72ca */ /* 0x000fe400000e0000 */
[----:B------:R-:W-:Y:S02]  /*9010*/  R2UR UR10, R20 ;  /* 0x00000000140a72ca */ /* 0x000fe400000e0000 */
[----:B------:R-:W-:Y:S02]  /*9020*/  F2FP.BF16.F32.PACK_AB R204, R21, R204 ;  /* 0x000000cc15cc723e */ /* 0x000fe400000010ff */
[----:B------:R-:W-:Y:S01]  /*9030*/  F2FP.BF16.F32.PACK_AB R208, R208, R15 ;  /* 0x0000000fd0d0723e */ /* 0x000fe200000010ff */
[----:B------:R-:W-:Y:S01]  /*9040*/  IMAD.MOV.U32 R15, RZ, RZ, R3 ;  /* 0x000000ffff0f7224 */ /* 0x000fe200078e0003 */
[----:B------:R-:W-:Y:S01]  /*9050*/  F2FP.BF16.F32.PACK_AB R210, R19, R210 ;  /* 0x000000d213d2723e */ /* 0x000fe200000010ff */
[----:B------:R-:W-:Y:S01]  /*9060*/  IMAD.MOV.U32 R19, RZ, RZ, R6 ;  /* 0x000000ffff137224 */ /* 0x000fe200078e0006 */
[----:B------:R-:W-:-:S02]  /*9070*/  F2FP.BF16.F32.PACK_AB R209, R152, R209 ;  /* 0x000000d198d1723e */ /* 0x000fc400000010ff */
[----:B------:R-:W-:Y:S02]  /*9080*/  F2FP.BF16.F32.PACK_AB R211, R156, R211 ;  /* 0x000000d39cd3723e */ /* 0x000fe400000010ff */
[----:B------:R-:W-:Y:S01]  /*9090*/  F2FP.BF16.F32.PACK_AB R205, R160, R205 ;  /* 0x000000cda0cd723e */ /* 0x000fe200000010ff */
[----:B------:R-:W-:Y:S01]  /*90a0*/  UISETP.GT.AND UP0, UPT, UR10, UR11, UPT ;  /* 0x0000000b0a00728c */ /* 0x000fe2000bf04270 */
[----:B------:R-:W-:Y:S02]  /*90b0*/  F2FP.BF16.F32.PACK_AB R206, R23, R206 ;  /* 0x000000ce17ce723e */ /* 0x000fe400000010ff */
[----:B------:R-:W-:Y:S02]  /*90c0*/  F2FP.BF16.F32.PACK_AB R207, R164, R207 ;  /* 0x000000cfa4cf723e */ /* 0x000fe400000010ff */
[----:B------:R-:W-:Y:S01]  /*90d0*/  F2FP.BF16.F32.PACK_AB R200, R169, R200 ;  /* 0x000000c8a9c8723e */ /* 0x000fe200000010ff */
[----:B0-----:R-:W-:Y:S01]  /*90e0*/  UPRMT UR7, UR14, 0x654, UR7 ;  /* 0x000006540e077896 */ /* 0x001fe20008000007 */
[----:B------:R-:W-:-:S02]  /*90f0*/  PLOP3.LUT P1, PT, PT, PT, UP0, 0x80, 0x0 ;  /* 0x000000000000781c */ /* 0x000fc40003f2f008 */
[----:B------:R-:W-:Y:S02]  /*9100*/  F2FP.BF16.F32.PACK_AB R201, R168, R201 ;  /* 0x000000c9a8c9723e */ /* 0x000fe400000010ff */
[----:B------:R-:W-:Y:S02]  /*9110*/  F2FP.BF16.F32.PACK_AB R202, R173, R202 ;  /* 0x000000caadca723e */ /* 0x000fe400000010ff */
[----:B------:R-:W-:Y:S02]  /*9120*/  F2FP.BF16.F32.PACK_AB R203, R170, R203 ;  /* 0x000000cbaacb723e */ /* 0x000fe400000010ff */
[----:B------:R-:W-:Y:S01]  /*9130*/  SYNCS.ARRIVE.TRANS64.RED.A1T0 RZ, [UR7], RZ ;  /* 0x000000ffffff79a7 */ /* 0x000fe20008100407 */
[----:B------:R-:W-:Y:S02]  /*9140*/  R2UR UR7, R8 ;  /* 0x00000000080772ca */ /* 0x000fe400000e0000 */
[----:B------:R-:W-:Y:S02]  /*9150*/  F2FP.BF16.F32.PACK_AB R196, R161, R196 ;  /* 0x000000c4a1c4723e */ /* 0x000fe400000010ff */
[----:B------:R-:W-:-:S02]  /*9160*/  F2FP.BF16.F32.PACK_AB R197, R162, R197 ;  /* 0x000000c5a2c5723e */ /* 0x000fc400000010ff */
[----:B------:R-:W-:Y:S02]  /*9170*/  F2FP.BF16.F32.PACK_AB R198, R165, R198 ;  /* 0x000000c6a5c6723e */ /* 0x000fe400000010ff */
[----:B------:R-:W-:Y:S02]  /*9180*/  F2FP.BF16.F32.PACK_AB R199, R166, R199 ;  /* 0x000000c7a6c7723e */ /* 0x000fe400000010ff */
[----:B------:R-:W-:Y:S02]  /*9190*/  F2FP.BF16.F32.PACK_AB R192, R153, R192 ;  /* 0x000000c099c0723e */ /* 0x000fe400000010ff */
[----:B------:R-:W-:Y:S01]  /*91a0*/  F2FP.BF16.F32.PACK_AB R193, R167, R193 ;  /* 0x000000c1a7c1723e */ /* 0x000fe200000010ff */
[----:B------:R-:W-:Y:S01]  /*91b0*/  IMAD.U32 R21, RZ, RZ, UR7 ;  /* 0x00000007ff157e24 */ /* 0x000fe2000f8e00ff */
[----:B------:R-:W-:Y:S01]  /*91c0*/  UIADD3 UR7, UR10, -0x1, URZ ;  /* 0xffffffff0a077890 */ /* 0x000fe2000fffe03f */
[----:B------:R-:W-:Y:S02]  /*91d0*/  R2UR UR10, R7 ;  /* 0x00000000070a72ca */ /* 0x000fe400000e0000 */
[----:B------:R-:W-:-:S02]  /*91e0*/  F2FP.BF16.F32.PACK_AB R194, R157, R194 ;  /* 0x000000c29dc2723e */ /* 0x000fc400000010ff */
[----:B------:R-:W-:Y:S02]  /*91f0*/  F2FP.BF16.F32.PACK_AB R195, R22, R195 ;  /* 0x000000c316c3723e */ /* 0x000fe400000010ff */
[----:B------:R-:W-:-:S07]  /*9200*/  MOV R20, UR7 ;  /* 0x0000000700147c02 */ /* 0x000fce0008000f00 */
[----:B------:R-:W-:Y:S01]  /*9210*/  IMAD.U32 R214, RZ, RZ, UR10 ;  /* 0x0000000affd67e24 */ /* 0x000fe2000f8e00ff */
[----:B------:R-:W-:Y:S06]  /*9220*/  @P1 BRA `(.L_x_29) ;  /* 0xffffffc400341947 */ /* 0x000fec000383ffff */
.L_x_18:
[----:B------:R-:W-:Y:S06]  /*9230*/  BAR.ARV 0x8, 0x180 ;  /* 0x0206000000007b1d */ /* 0x000fec0000002000 */
        /* <DEDUP_REMOVED lines=128> */
[----:B------:R-:W-:Y:S06]  /*9a40*/  @!P0 BRA `(.L_x_30) ;  /* 0x0000000000048947 */ /* 0x000fec0003800000 */
[----:B------:R-:W-:Y:S01]  /*9a50*/  BPT.TRAP 0x1 ;  /* 0x000000040000795c */ /* 0x000fe20000300000 */
.L_x_30:
[----:B------:R-:W-:Y:S02]  /*9a60*/  R2UR UR7, R16 ;  /* 0x00000000100772ca */ /* 0x000fe400000e0000 */
[----:B------:R-:W-:Y:S02]  /*9a70*/  R2UR UR4, R7 ;  /* 0x00000000070472ca */ /* 0x000fe400000e0000 */
[----:B------:R-:W-:-:S11]  /*9a80*/  R2UR UR5, R8 ;  /* 0x00000000080572ca */ /* 0x000fd600000e0000 */
[----:B------:R-:W-:Y:S02]  /*9a90*/  IMAD.U32 R0, RZ, RZ, UR4 ;  /* 0x00000004ff007e24 */ /* 0x000fe4000f8e00ff */
[----:B------:R-:W-:-:S03]  /*9aa0*/  ULEA UR5, UR5, UR7, 0x3 ;  /* 0x0000000705057291 */ /* 0x000fc6000f8e183f */
[----:B------:R-:W-:-:S06]  /*9ab0*/  SHF.L.U32 R0, R0, 0x1f, RZ ;  /* 0x0000001f00007819 */ /* 0x000fcc00000006ff */
[----:B------:R0:W1:Y:S01]  /*9ac0*/  SYNCS.PHASECHK.TRANS64.TRYWAIT P1, [UR5+0x38850], R0 ;  /* 0x03885000ff0075a7 */ /* 0x0000620008020145 */
[----:B------:R-:W-:Y:S05]  /*9ad0*/  @!P0 BRA `(.L_x_31) ;  /* 0x0000000000048947 */ /* 0x000fea0003800000 */
[----:B------:R-:W-:Y:S01]  /*9ae0*/  BPT.TRAP 0x1 ;  /* 0x000000040000795c */ /* 0x000fe20000300000 */
.L_x_31:
[----:B-1----:R-:W-:Y:S05]  /*9af0*/  @P1 BRA `(.L_x_32) ;  /* 0x0000000000081947 */ /* 0x002fea0003800000 */
[----:B------:R-:W1:Y:S02]  /*9b00*/  SYNCS.PHASECHK.TRANS64.TRYWAIT P1, [UR5+0x38850], R0 ;  /* 0x03885000ff0075a7 */ /* 0x000e640008020145 */
[----:B-1----:R-:W-:Y:S05]  /*9b10*/  @!P1 BRA `(.L_x_33) ;  /* 0x0000007000849947 */ /* 0x002fea0003800000 */
.L_x_32:
[----:B------:R-:W-:Y:S01]  /*9b20*/  R2UR UR4, R16 ;  /* 0x00000000100472ca */ /* 0x000fe200000e0000 */
[----:B------:R-:W-:Y:S01]  /*9b30*/  WARPGROUP.ARRIVE ;  /* 0x00000000000079c5 */ /* 0x000fe20000000000 */
[----:B------:R-:W-:Y:S01]  /*9b40*/  R2UR UR7, R8 ;  /* 0x00000000080772ca */ /* 0x000fe200000e0000 */
[----:B------:R-:W-:Y:S01]  /*9b50*/  UMOV UR11, 0x40000040 ;  /* 0x40000040000b7882 */ /* 0x000fe20000000000 */
[----:B-1----:R-:W1:Y:S01]  /*9b60*/  SHFL.BFLY PT, R5, R14, 0x2, 0x1f ;  /* 0x0c401f000e057f89 */ /* 0x002e6200000e0000 */
[----:B------:R-:W-:Y:S01]  /*9b70*/  MOV R4, RZ ;  /* 0x000000ff00047202 */ /* 0x000fe20000000f00 */
[----:B------:R-:W-:Y:S02]  /*9b80*/  IMAD.U32 R8, RZ, RZ, UR6 ;  /* 0x00000006ff087e24 */ /* 0x000fe4000f8e00ff */
[----:B0-----:R-:W0:Y:S05]  /*9b90*/  SHFL.BFLY PT, R0, R9, 0x2, 0x1f ;  /* 0x0c401f0009007f89 */ /* 0x001e2a00000e0000 */
[----:B------:R-:W-:-:S04]  /*9ba0*/  UIADD3 UR4, UR4, 0x400, URZ ;  /* 0x0000040004047890 */ /* 0x000fc8000fffe03f */
[----:B------:R-:W-:-:S04]  /*9bb0*/  USHF.R.U32.HI UR4, URZ, 0x4, UR4 ;  /* 0x000000043f047899 */ /* 0x000fc80008011604 */
[----:B------:R-:W-:-:S04]  /*9bc0*/  ULOP3.LUT UR4, UR4, 0x3fff, URZ, 0xc0, !UPT ;  /* 0x00003fff04047892 */ /* 0x000fc8000f8ec03f */
[----:B------:R-:W-:Y:S01]  /*9bd0*/  ULOP3.LUT UR4, UR4, 0x2800000, URZ, 0xfc, !UPT ;  /* 0x0280000004047892 */ /* 0x000fe2000f8efc3f */
[----:B-1----:R-:W-:-:S03]  /*9be0*/  FADD.FTZ R5, R5, R14 ;  /* 0x0000000e05057221 */ /* 0x002fc60000010000 */
[----:B------:R-:W-:Y:S01]  /*9bf0*/  UIMAD UR4, UR7, 0xa00, UR4 ;  /* 0x00000a00070478a4 */ /* 0x000fe2000f8e0204 */
[----:B------:R-:W-:Y:S02]  /*9c00*/  IMAD.U32 R14, RZ, RZ, UR6 ;  /* 0x00000006ff0e7e24 */ /* 0x000fe4000f8e00ff */
[----:B0-----:R-:W-:Y:S01]  /*9c10*/  FADD.FTZ R2, R0, R9 ;  /* 0x0000000900027221 */ /* 0x001fe20000010000 */
[----:B------:R-:W-:Y:S01]  /*9c20*/  UIADD3 UR8, UR4, 0x80, URZ ;  /* 0x0000008004087890 */ /* 0x000fe2000fffe03f */
[----:B------:R-:W0:Y:S02]  /*9c30*/  SHFL.BFLY PT, R0, R5, 0x1, 0x1f ;  /* 0x0c201f0005007f89 */ /* 0x000e2400000e0000 */
[----:B------:R-:W-:-:S06]  /*9c40*/  UMOV UR10, UR4 ;  /* 0x00000004000a7c82 */ /* 0x000fcc0008000000 */
[----:B------:R-:W-:Y:S01]  /*9c50*/  HGMMA.64x256x16.F32.BF16 R24, R208, gdesc[UR8].tnspB, R24, gsb0 ;  /* 0x43e00008d0187df0 */ /* 0x000fe20008001818 */
[----:B------:R-:W-:Y:S01]  /*9c60*/  UMOV UR11, 0x40000040 ;  /* 0x40000040000b7882 */ /* 0x000fe20000000000 */
[----:B------:R-:W-:Y:S01]  /*9c70*/  UMOV UR10, UR8 ;  /* 0x00000008000a7c82 */ /* 0x000fe20008000000 */
[----:B------:R-:W-:Y:S01]  /*9c80*/  UIADD3 UR8, UR4, 0x100, URZ ;  /* 0x0000010004087890 */ /* 0x000fe2000fffe03f */
[----:B------:R-:W1:Y:S01]  /*9c90*/  SHFL.BFLY PT, R7, R2, 0x1, 0x1f ;  /* 0x0c201f0002077f89 */ /* 0x000e6200000e0000 */
[----:B0-----:R-:W-:Y:S01]  /*9ca0*/  FADD.FTZ R12, R5, R0 ;  /* 0x00000000050c7221 */ /* 0x001fe20000010000 */
[----:B------:R-:W-:-:S04]  /*9cb0*/  IMAD.MOV.U32 R0, RZ, RZ, -0x800000 ;  /* 0xff800000ff007424 */ /* 0x000fc800078e00ff */
[----:B------:R-:W-:Y:S01]  /*9cc0*/  FSETP.NE.FTZ.AND P1, PT, R12, RZ, PT ;  /* 0x000000ff0c00720b */ /* 0x000fe20003f35000 */
[----:B-1----:R-:W-:Y:S01]  /*9cd0*/  FADD.FTZ R13, R2, R7 ;  /* 0x00000007020d7221 */ /* 0x002fe20000010000 */
[----:B------:R-:W-:Y:S01]  /*9ce0*/  IMAD.MOV.U32 R7, RZ, RZ, RZ ;  /* 0x000000ffff077224 */ /* 0x000fe200078e00ff */
[----:B------:R-:W-:-:S03]  /*9cf0*/  MOV R2, 0xff800000 ;  /* 0xff80000000027802 */ /* 0x000fc60000000f00 */
[----:B------:R-:W-:-:S07]  /*9d00*/  FSETP.NE.FTZ.AND P2, PT, R13, RZ, PT ;  /* 0x000000ff0d00720b */ /* 0x000fce0003f55000 */
[----:B------:R-:W0:Y:S01]  /*9d10*/  @P1 MUFU.LG2 R10, R12 ;  /* 0x0000000c000a1308 */ /* 0x000e220000000c00 */
[----:B------:R-:W-:-:S07]  /*9d20*/  @P1 FMUL.FTZ R8, R8, 0.69314718246459960938 ;  /* 0x3f31721808081820 */ /* 0x000fce0000410000 */
[----:B------:R-:W1:Y:S01]  /*9d30*/  @P2 MUFU.LG2 R11, R13 ;  /* 0x0000000d000b2308 */ /* 0x000e620000000c00 */
[----:B------:R-:W-:-:S07]  /*9d40*/  @P2 FMUL.FTZ R14, R14, 0.69314718246459960938 ;  /* 0x3f3172180e0e2820 */ /* 0x000fce0000410000 */
[----:B------:R2:W3:Y:S01]  /*9d50*/  @P1 MUFU.RCP R7, R12 ;  /* 0x0000000c00071308 */ /* 0x0004e20000001000 */
[----:B0-----:R-:W-:-:S04]  /*9d60*/  @P1 FMUL.FTZ R5, R10, 0.69314718246459960938 ;  /* 0x3f3172180a051820 */ /* 0x001fc80000410000 */
[----:B------:R-:W-:-:S03]  /*9d70*/  @P1 FFMA.FTZ R0, R8, R3, R5 ;  /* 0x0000000308001223 */ /* 0x000fc60000010005 */
[----:B------:R2:W0:Y:S01]  /*9d80*/  @P2 MUFU.RCP R4, R13 ;  /* 0x0000000d00042308 */ /* 0x0004220000001000 */
[----:B-1----:R-:W-:-:S04]  /*9d90*/  @P2 FMUL.FTZ R11, R11, 0.69314718246459960938 ;  /* 0x3f3172180b0b2820 */ /* 0x002fc80000410000 */
[----:B------:R-:W-:Y:S01]  /*9da0*/  @P2 FFMA.FTZ R2, R14, R6, R11 ;  /* 0x000000060e022223 */ /* 0x000fe2000001000b */
[----:B------:R-:W-:Y:S02]  /*9db0*/  WARPGROUP.DEPBAR.LE gsb0, 0x0 ;  /* 0x00008000000079c5 */ /* 0x000fe40000010000 */
[----:B------:R-:W-:-:S06]  /*9dc0*/  WARPGROUP.ARRIVE ;  /* 0x00000000000079c5 */ /* 0x000fcc0000000000 */
[----:B------:R-:W-:Y:S01]  /*9dd0*/  HGMMA.64x256x16.F32.BF16 R24, R204, gdesc[UR8].tnspB, R24, gsb0 ;  /* 0x43e00008cc187df0 */ /* 0x000fe20008001818 */
[----:B------:R-:W-:Y:S01]  /*9de0*/  UMOV UR10, UR8 ;  /* 0x00000008000a7c82 */ /* 0x000fe20008000000 */
[----:B------:R-:W-:Y:S01]  /*9df0*/  UMOV UR11, 0x40000040 ;  /* 0x40000040000b7882 */ /* 0x000fe20000000000 */
[----:B------:R-:W-:Y:S02]  /*9e00*/  UIADD3 UR8, UR4, 0x180, URZ ;  /* 0x0000018004087890 */ /* 0x000fe4000fffe03f */
[----:B------:R-:W-:Y:S01]  /*9e10*/  UIADD3 UR4, UR4, 0x200, URZ ;  /* 0x0000020004047890 */ /* 0x000fe2000fffe03f */
[----:B------:R-:W-:Y:S02]  /*9e20*/  WARPGROUP.DEPBAR.LE gsb0, 0x0 ;  /* 0x00008000000079c5 */ /* 0x000fe40000010000 */
[----:B------:R-:W-:-:S15]  /*9e30*/  WARPGROUP.ARRIVE ;  /* 0x00000000000079c5 */ /* 0x000fde0000000000 */
[----:B------:R-:W-:-:S05]  /*9e40*/  NOP ;  /* 0x0000000000007918 */ /* 0x000fca0000000000 */
[----:B------:R-:W-:Y:S01]  /*9e50*/  HGMMA.64x256x16.F32.BF16 R24, R200, gdesc[UR8].tnspB, R24, gsb0 ;  /* 0x43e00008c8187df0 */ /* 0x000fe20008001818 */
[----:B------:R-:W-:Y:S01]  /*9e60*/  UMOV UR10, UR8 ;  /* 0x00000008000a7c82 */ /* 0x000fe20008000000 */
[----:B------:R-:W-:Y:S01]  /*9e70*/  UMOV UR11, 0x40000040 ;  /* 0x40000040000b7882 */ /* 0x000fe20000000000 */
[----:B------:R-:W-:Y:S02]  /*9e80*/  WARPGROUP.DEPBAR.LE gsb0, 0x0 ;  /* 0x00008000000079c5 */ /* 0x000fe40000010000 */
[----:B------:R-:W-:-:S15]  /*9e90*/  WARPGROUP.ARRIVE ;  /* 0x00000000000079c5 */ /* 0x000fde0000000000 */
[----:B------:R-:W-:-:S08]  /*9ea0*/  NOP ;  /* 0x0000000000007918 */ /* 0x000fd00000000000 */
        /* <DEDUP_REMOVED lines=8> */
[----:B0-23--:R-:W-:Y:S05]  /*9f30*/  @!P0 BRA `(.L_x_34) ;  /* 0x0000000000048947 */ /* 0x00dfea0003800000 */
[----:B------:R-:W-:Y:S01]  /*9f40*/  BPT.TRAP 0x1 ;  /* 0x000000040000795c */ /* 0x000fe20000300000 */
.L_x_34:
[----:B------:R-:W0:Y:S01]  /*9f50*/  S2UR UR6, SR_CgaCtaId ;  /* 0x00000000000679c3 */ /* 0x000e220000008800 */
[----:B------:R-:W-:Y:S01]  /*9f60*/  UIADD3 UR4, UR5, 0x38860, URZ ;  /* 0x0003886005047890 */ /* 0x000fe2000fffe03f */
        /* <DEDUP_REMOVED lines=22> */
[----:B0-----:R-:W-:Y:S01]  /*a0d0*/  UPRMT UR4, UR6, 0x654, UR4 ;  /* 0x0000065406047896 */ /* 0x001fe20008000004 */
        /* <DEDUP_REMOVED lines=8> */
[----:B------:R-:W-:Y:S01]  /*a160*/  SYNCS.ARRIVE.TRANS64.RED.A1T0 RZ, [UR4], RZ ;  /* 0x000000ffffff79a7 */ /* 0x000fe20008100404 */
        /* <DEDUP_REMOVED lines=34> */
[----:B------:R-:W-:Y:S01]  /*a390*/  PLOP3.LUT P0, PT, PT, PT, PT, 0x8, 0x0 ;  /* 0x000000000000781c */ /* 0x000fe20003f0e170 */
        /* <DEDUP_REMOVED lines=63> */
[----:B------:R-:W-:-:S07]  /*a790*/  FMUL.FTZ R151, R151, R4 ;  /* 0x0000000497977220 */ /* 0x000fce0000410000 */
.L_x_10:
[----:B------:R-:W-:Y:S05]  /*a7a0*/  @P0 BRA `(.L_x_35) ;  /* 0x0000002000600947 */ /* 0x000fea0003800000 */
[----:B------:R-:W0:Y:S01]  /*a7b0*/  S2R R3, SR_TID.X ;  /* 0x0000000000037919 */ /* 0x000e220000002100 */
[----:B------:R-:W1:Y:S01]  /*a7c0*/  LDC R8, c[0x0][0xbe8] ;  /* 0x0002fa00ff087b82 */ /* 0x000e620000000800 */
[----:B------:R-:W-:Y:S01]  /*a7d0*/  R2UR UR13, R18 ;  /* 0x00000000120d72ca */ /* 0x000fe200000e0000 */
[----:B------:R-:W-:Y:S01]  /*a7e0*/  ULDC.64 UR8, c[0x0][0xbd0] ;  /* 0x0002f40000087ab9 */ /* 0x000fe20000000a00 */
[----:B------:R-:W-:Y:S01]  /*a7f0*/  ULDC.64 UR14, c[0x0][0x208] ;  /* 0x00008200000e7ab9 */ /* 0x000fe20000000a00 */
[----:B------:R-:W-:Y:S04]  /*a800*/  BSSY B0, `(.L_x_36) ;  /* 0x000014c000007945 */ /* 0x000fe80003800000 */
[----:B------:R-:W2:Y:S06]  /*a810*/  S2UR UR12, SR_CTAID.Z ;  /* 0x00000000000c79c3 */ /* 0x000eac0000002700 */
[----:B------:R-:W-:-:S02]  /*a820*/  USHF.R.S32.HI UR7, URZ, 0x1f, UR13 ;  /* 0x0000001f3f077899 */ /* 0x000fc4000801140d */
[----:B------:R-:W-:Y:S01]  /*a830*/  IMAD R19, RZ, RZ, -UR13 ;  /* 0x8000000dff137e24 */ /* 0x000fe2000f8e02ff */
[----:B------:R-:W3:Y:S01]  /*a840*/  LDC.64 R20, c[0x0][0xbd8] ;  /* 0x0002f600ff147b82 */ /* 0x000ee20000000a00 */
[----:B------:R-:W-:Y:S02]  /*a850*/  UIMAD.WIDE.U32 UR4, UR13, UR8, URZ ;  /* 0x000000080d0472a5 */ /* 0x000fe4000f8e003f */
[----:B------:R-:W-:-:S04]  /*a860*/  UIMAD UR6, UR7, UR8, URZ ;  /* 0x00000008070672a4 */ /* 0x000fc8000f8e023f */
[----:B------:R-:W-:Y:S01]  /*a870*/  UIMAD UR6, UR13, UR9, UR6 ;  /* 0x000000090d0672a4 */ /* 0x000fe2000f8e0206 */
[----:B-1----:R-:W-:Y:S01]  /*a880*/  ISETP.NE.AND P0, PT, R8, 0x1, PT ;  /* 0x000000010800780c */ /* 0x002fe20003f05270 */
[----:B------:R-:W1:Y:S01]  /*a890*/  S2UR UR11, SR_CTAID.Y ;  /* 0x00000000000b79c3 */ /* 0x000e620000002600 */
[----:B------:R-:W-:Y:S01]  /*a8a0*/  ULDC.64 UR8, c[0x0][0xb38] ;  /* 0x0002ce0000087ab9 */ /* 0x000fe20000000a00 */
[----:B------:R-:W-:Y:S02]  /*a8b0*/  UIADD3 UR6, UR5, UR6, URZ ;  /* 0x0000000605067290 */ /* 0x000fe4000fffe03f */
[----:B------:R-:W-:Y:S01]  /*a8c0*/  UIMAD UR7, UR7, UR8, URZ ;  /* 0x00000008070772a4 */ /* 0x000fe2000f8e023f */
[----:B0-----:R-:W-:Y:S01]  /*a8d0*/  VIADD R14, R3, 0xffffff80 ;  /* 0xffffff80030e7836 */ /* 0x001fe20000000000 */
[----:B--2---:R-:W-:Y:S02]  /*a8e0*/  USHF.R.S32.HI UR10, URZ, 0x1f, UR12 ;  /* 0x0000001f3f0a7899 */ /* 0x004fe4000801140c */
[----:B------:R-:W1:Y:S02]  /*a8f0*/  LDC R152, c[0x0][0xc50] ;  /* 0x00031400ff987b82 */ /* 0x000e640000000800 */
[----:B------:R-:W-:-:S04]  /*a900*/  SHF.R.S32.HI R7, RZ, 0x1f, R14 ;  /* 0x0000001fff077819 */ /* 0x000fc8000001140e */
[CC--:B------:R-:W-:Y:S02]  /*a910*/  LEA.HI R4, R7.reuse, R14.reuse, RZ, 0x7 ;  /* 0x0000000e07047211 */ /* 0x0c0fe400078f38ff */
[----:B------:R-:W0:Y:S01]  /*a920*/  LDC.64 R22, c[0x0][0xb40] ;  /* 0x0002d000ff167b82 */ /* 0x000e220000000a00 */
[----:B------:R-:W-:Y:S02]  /*a930*/  LEA.HI R7, R7, R14, RZ, 0x2 ;  /* 0x0000000e07077211 */ /* 0x000fe400078f10ff */
[----:B------:R-:W-:Y:S02]  /*a940*/  LOP3.LUT R3, R4, 0xffffff80, RZ, 0xc0, !PT ;  /* 0xffffff8004037812 */ /* 0x000fe400078ec0ff */
[----:B------:R-:W-:Y:S02]  /*a950*/  SHF.R.S32.HI R9, RZ, 0x7, R4 ;  /* 0x00000007ff097819 */ /* 0x000fe40000011404 */
[----:B------:R-:W-:Y:S01]  /*a960*/  LOP3.LUT R7, R7, 0xfffffffc, RZ, 0xc0, !PT ;  /* 0xfffffffc07077812 */ /* 0x000fe200078ec0ff */
[----:B------:R-:W-:Y:S01]  /*a970*/  IMAD.IADD R3, R14, 0x1, -R3 ;  /* 0x000000010e037824 */ /* 0x000fe200078e0a03 */
[----:B------:R-:W-:Y:S01]  /*a980*/  LEA.HI R4, R4, R9, RZ, 0x1 ;  /* 0x0000000904047211 */ /* 0x000fe200078f08ff */
[----:B------:R-:W2:Y:S02]  /*a990*/  @P0 LDC R17, c[0x0][0xbf0] ;  /* 0x0002fc00ff110b82 */ /* 0x000ea40000000800 */
[----:B------:R-:W-:Y:S01]  /*a9a0*/  IMAD.IADD R7, R14, 0x1, -R7 ;  /* 0x000000010e077824 */ /* 0x000fe200078e0a07 */
[----:B------:R-:W-:-:S02]  /*a9b0*/  SHF.R.S32.HI R16, RZ, 0x1f, R3 ;  /* 0x0000001fff107819 */ /* 0x000fc40000011403 */
[----:B------:R-:W-:Y:S02]  /*a9c0*/  LOP3.LUT R4, R4, 0x3fffffe, RZ, 0xc0, !PT ;  /* 0x03fffffe04047812 */ /* 0x000fe400078ec0ff */
[----:B------:R-:W-:Y:S01]  /*a9d0*/  LEA.HI R10, R16, R3, RZ, 0x2 ;  /* 0x00000003100a7211 */ /* 0x000fe200078f10ff */
[----:B------:R-:W4:Y:S01]  /*a9e0*/  @P0 LDC R14, c[0x0][0xbec] ;  /* 0x0002fb00ff0e0b82 */ /* 0x000f220000000800 */
[----:B------:R-:W-:Y:S02]  /*a9f0*/  LEA.HI R11, R7, R7, RZ, 0x1 ;  /* 0x00000007070b7211 */ /* 0x000fe400078f08ff */
[--C-:B------:R-:W-:Y:S02]  /*aa00*/  SHF.R.S32.HI R5, RZ, 0x2, R10.reuse ;  /* 0x00000002ff057819 */ /* 0x100fe4000001140a */
[----:B------:R-:W-:Y:S02]  /*aa10*/  SHF.R.S32.HI R6, RZ, 0x1f, R10 ;  /* 0x0000001fff067819 */ /* 0x000fe4000001140a */
[----:B------:R-:W-:Y:S01]  /*aa20*/  LOP3.LUT R10, R10, 0x7ffffffc, RZ, 0xc0, !PT ;  /* 0x7ffffffc0a0a7812 */ /* 0x000fe200078ec0ff */
[----:B------:R-:W5:Y:S01]  /*aa30*/  @P0 LDC R154, c[0x0][0xbec] ;  /* 0x0002fb00ff9a0b82 */ /* 0x000f620000000800 */
[----:B------:R-:W-:-:S04]  /*aa40*/  LEA.HI R6, R6, R5, RZ, 0x3 ;  /* 0x0000000506067211 */ /* 0x000fc800078f18ff */
[----:B------:R-:W-:Y:S02]  /*aa50*/  LOP3.LUT R12, R6, 0xfffffff8, RZ, 0xc0, !PT ;  /* 0xfffffff8060c7812 */ /* 0x000fe400078ec0ff */
[----:B------:R-:W-:Y:S01]  /*aa60*/  IADD3 R6, R9, -R4, RZ ;  /* 0x8000000409067210 */ /* 0x000fe20007ffe0ff */
[----:B------:R-:W5:Y:S01]  /*aa70*/  @P0 LDC R153, c[0x0][0xbf0] ;  /* 0x0002fc00ff990b82 */ /* 0x000f620000000800 */
[----:B------:R-:W0:Y:S01]  /*aa80*/  S2R R9, SR_CTAID.X ;  /* 0x0000000000097919 */ /* 0x000e220000002500 */
[----:B------:R-:W-:Y:S01]  /*aa90*/  LEA.HI R4, R16, R3, RZ, 0x5 ;  /* 0x0000000310047211 */ /* 0x000fe200078f28ff */
[----:B------:R-:W-:Y:S01]  /*aaa0*/  IMAD.IADD R5, R5, 0x1, -R12 ;  /* 0x0000000105057824 */ /* 0x000fe200078e0a0c */
[----:B------:R-:W-:Y:S02]  /*aab0*/  LOP3.LUT R12, R11, 0x1ffffffe, RZ, 0xc0, !PT ;  /* 0x1ffffffe0b0c7812 */ /* 0x000fe400078ec0ff */
[----:B------:R-:W-:-:S03]  /*aac0*/  SHF.R.S32.HI R4, RZ, 0x5, R4 ;  /* 0x00000005ff047819 */ /* 0x000fc60000011404 */
[----:B------:R-:W-:Y:S02]  /*aad0*/  IMAD.IADD R11, R7, 0x1, -R12 ;  /* 0x00000001070b7824 */ /* 0x000fe400078e0a0c */
[----:B------:R-:W-:Y:S01]  /*aae0*/  IMAD R7, R4, 0x10, R5 ;  /* 0x0000001004077824 */ /* 0x000fe200078e0205 */
[----:B------:R-:W-:Y:S01]  /*aaf0*/  MOV R4, UR4 ;  /* 0x0000000400047c02 */ /* 0x000fe20008000f00 */
[----:B------:R-:W-:Y:S01]  /*ab00*/  IMAD.U32 R5, RZ, RZ, UR5 ;  /* 0x00000005ff057e24 */ /* 0x000fe2000f8e00ff */
[----:B------:R-:W-:Y:S01]  /*ab10*/  UIMAD.WIDE.U32 UR4, UR13, UR8, URZ ;  /* 0x000000080d0472a5 */ /* 0x000fe2000f8e003f */
[----:B------:R-:W-:Y:S02]  /*ab20*/  IMAD R16, R6, 0x40, R7 ;  /* 0x0000004006107824 */ /* 0x000fe400078e0207 */
[----:B------:R-:W-:Y:S01]  /*ab30*/  IMAD.U32 R5, RZ, RZ, UR6 ;  /* 0x00000006ff057e24 */ /* 0x000fe2000f8e00ff */
[----:B------:R-:W-:Y:S01]  /*ab40*/  UIMAD UR6, UR13, UR9, UR7 ;  /* 0x000000090d0672a4 */ /* 0x000fe2000f8e0207 */
[----:B---3--:R-:W-:Y:S01]  /*ab50*/  IMAD R12, R20, UR10, RZ ;  /* 0x0000000a140c7c24 */ /* 0x008fe2000f8e02ff */
[----:B------:R-:W-:Y:S01]  /*ab60*/  LEA R6, R11, R16, 0x3 ;  /* 0x000000100b067211 */ /* 0x000fe200078e18ff */
[----:B------:R-:W-:Y:S01]  /*ab70*/  IMAD.U32 R7, RZ, RZ, UR5 ;  /* 0x00000005ff077e24 */ /* 0x000fe2000f8e00ff */
[----:B------:R-:W-:Y:S01]  /*ab80*/  UIADD3 UR6, UR5, UR6, URZ ;  /* 0x0000000605067290 */ /* 0x000fe2000fffe03f */
[----:B------:R-:W-:Y:S01]  /*ab90*/  IMAD R15, R21, UR12, R12 ;  /* 0x0000000c150f7c24 */ /* 0x000fe2000f8e020c */
[----:B------:R-:W-:Y:S01]  /*aba0*/  ULDC.64 UR8, c[0x0][0xb28] ;  /* 0x0002ca0000087ab9 */ /* 0x000fe20000000a00 */
[----:B-1----:R-:W-:-:S02]  /*abb0*/  IMAD R21, R152, R19, UR11 ;  /* 0x0000000b98157e24 */ /* 0x002fc4000f8e0213 */
[----:B------:R-:W-:Y:S01]  /*abc0*/  IMAD.WIDE.U32 R4, R20, UR12, R4 ;  /* 0x0000000c14047c25 */ /* 0x000fe2000f8e0004 */
[----:B------:R-:W-:Y:S01]  /*abd0*/  MOV R7, UR6 ;  /* 0x0000000600077c02 */ /* 0x000fe20008000f00 */
[----:B------:R-:W-:Y:S02]  /*abe0*/  ULDC.64 UR6, c[0x0][0xb48] ;  /* 0x0002d20000067ab9 */ /* 0x000fe40000000a00 */
[----:B------:R-:W-:Y:S02]  /*abf0*/  IMAD.IADD R5, R5, 0x1, R15 ;  /* 0x0000000105057824 */ /* 0x000fe400078e020f */
[----:B0-----:R-:W-:Y:S02]  /*ac00*/  IMAD R11, R9, 0x80, R6 ;  /* 0x00000080090b7824 */ /* 0x001fe400078e0206 */
[----:B------:R-:W-:Y:S01]  /*ac10*/  IMAD.U32 R6, RZ, RZ, UR4 ;  /* 0x00000004ff067e24 */ /* 0x000fe2000f8e00ff */
[----:B------:R-:W-:Y:S01]  /*ac20*/  ULDC.64 UR4, c[0x0][0xbe0] ;  /* 0x0002f80000047ab9 */ /* 0x000fe20000000a00 */
[----:B----4-:R-:W-:Y:S01]  /*ac30*/  @P0 IMAD.HI.U32 R12, R11, R14, RZ ;  /* 0x0000000e0b0c0227 */ /* 0x010fe200078e00ff */
[----:B------:R-:W-:-:S03]  /*ac40*/  MOV R15, R11 ;  /* 0x0000000b000f7202 */ /* 0x000fc60000000f00 */
[C---:B------:R-:W-:Y:S02]  /*ac50*/  IMAD R14, R22.reuse, UR10, RZ ;  /* 0x0000000a160e7c24 */ /* 0x040fe4000f8e02ff */
[----:B------:R-:W-:Y:S01]  /*ac60*/  IMAD.MOV.U32 R13, RZ, RZ, R11 ;  /* 0x000000ffff0d7224 */ /* 0x000fe200078e000b */
[----:B--2---:R-:W-:Y:S01]  /*ac70*/  @P0 SHF.R.U32.HI R13, RZ, R17, R12 ;  /* 0x00000011ff0d0219 */ /* 0x004fe2000001160c */
[----:B------:R-:W-:Y:S01]  /*ac80*/  IMAD R17, R23, UR12, R14 ;  /* 0x0000000c17117c24 */ /* 0x000fe2000f8e020e */
[----:B------:R-:W-:Y:S01]  /*ac90*/  SHF.R.S32.HI R14, RZ, 0x1f, R21 ;  /* 0x0000001fff0e7819 */ /* 0x000fe20000011415 */
[----:B------:R-:W-:-:S04]  /*aca0*/  IMAD.WIDE.U32 R6, R22, UR12, R6 ;  /* 0x0000000c16067c25 */ /* 0x000fc8000f8e0006 */
[----:B-----5:R-:W-:-:S04]  /*acb0*/  @P0 IMAD.HI.U32 R154, R11, R154, RZ ;  /* 0x0000009a0b9a0227 */ /* 0x020fc800078e00ff */
[----:B------:R-:W-:Y:S01]  /*acc0*/  IMAD.IADD R7, R7, 0x1, R17 ;  /* 0x0000000107077824 */ /* 0x000fe200078e0211 */
[----:B------:R-:W-:Y:S01]  /*acd0*/  @P0 SHF.R.U32.HI R15, RZ, R153, R154 ;  /* 0x00000099ff0f0219 */ /* 0x000fe2000001169a */
[C---:B------:R-:W-:Y:S02]  /*ace0*/  IMAD R12, R14.reuse, UR4, RZ ;  /* 0x000000040e0c7c24 */ /* 0x040fe4000f8e02ff */
[----:B------:R-:W-:Y:S02]  /*acf0*/  IMAD R17, R14, UR6, RZ ;  /* 0x000000060e117c24 */ /* 0x000fe4000f8e02ff */
[----:B------:R-:W-:-:S04]  /*ad00*/  IMAD.WIDE.U32 R4, R21, UR4, R4 ;  /* 0x0000000415047c25 */ /* 0x000fc8000f8e0004 */
[C---:B------:R-:W-:Y:S01]  /*ad10*/  IMAD R14, R21.reuse, UR5, R12 ;  /* 0x00000005150e7c24 */ /* 0x040fe2000f8e020c */
[----:B------:R-:W-:Y:S01]  /*ad20*/  BAR.SYNC.DEFER_BLOCKING 0x1, 0x100 ;  /* 0x0044000000007b1d */ /* 0x000fe20000010000 */
[C---:B------:R-:W-:Y:S01]  /*ad30*/  IMAD R19, R21.reuse, UR7, R17 ;  /* 0x0000000715137c24 */ /* 0x040fe2000f8e0211 */
[----:B------:R-:W-:Y:S01]  /*ad40*/  SHF.R.S32.HI R17, RZ, 0x1f, R13 ;  /* 0x0000001fff117819 */ /* 0x000fe2000001140d */
[----:B------:R-:W-:Y:S01]  /*ad50*/  IMAD.WIDE.U32 R6, R21, UR6, R6 ;  /* 0x0000000615067c25 */ /* 0x000fe2000f8e0006 */
[----:B------:R-:W-:Y:S02]  /*ad60*/  IADD3 R4, P0, R13, R4, RZ ;  /* 0x000000040d047210 */ /* 0x000fe40007f1e0ff */
[----:B------:R-:W-:Y:S01]  /*ad70*/  SHF.R.S32.HI R12, RZ, 0x1f, R15 ;  /* 0x0000001fff0c7819 */ /* 0x000fe2000001140f */
[----:B------:R-:W-:Y:S01]  /*ad80*/  IMAD.MOV R13, RZ, RZ, -R13 ;  /* 0x000000ffff0d7224 */ /* 0x000fe200078e0a0d */
[----:B------:R-:W-:Y:S01]  /*ad90*/  ULDC.64 UR4, c[0x0][0xb30] ;  /* 0x0002cc0000047ab9 */ /* 0x000fe20000000a00 */
[----:B------:R-:W-:Y:S01]  /*ada0*/  IMAD.MOV R20, RZ, RZ, -R15 ;  /* 0x000000ffff147224 */ /* 0x000fe200078e0a0f */
[----:B------:R-:W-:Y:S01]  /*adb0*/  IADD3.X R5, R17, R5, R14, P0, !PT ;  /* 0x0000000511057210 */ /* 0x000fe200007fe40e */
[----:B------:R-:W-:Y:S01]  /*adc0*/  IMAD R12, R12, UR4, RZ ;  /* 0x000000040c0c7c24 */ /* 0x000fe2000f8e02ff */
[----:B------:R-:W-:Y:S01]  /*add0*/  IADD3 R7, R7, R19, RZ ;  /* 0x0000001307077210 */ /* 0x000fe20007ffe0ff */
[C-C-:B------:R-:W-:Y:S01]  /*ade0*/  IMAD R13, R8.reuse, R13, R11.reuse ;  /* 0x0000000d080d7224 */ /* 0x140fe200078e020b */
[----:B------:R-:W-:Y:S01]  /*adf0*/  ULDC.64 UR6, c[0x0][0xbc8] ;  /* 0x0002f20000067ab9 */ /* 0x000fe20000000a00 */
[----:B------:R-:W-:-:S02]  /*ae00*/  IMAD R11, R8, R20, R11 ;  /* 0x00000014080b7224 */ /* 0x000fc400078e020b */
[C---:B------:R-:W-:Y:S01]  /*ae10*/  IMAD R17, R15.reuse, UR5, R12 ;  /* 0x000000050f117c24 */ /* 0x040fe2000f8e020c */
[----:B------:R-:W-:Y:S01]  /*ae20*/  SHF.R.S32.HI R12, RZ, 0x1f, R13 ;  /* 0x0000001fff0c7819 */ /* 0x000fe2000001140d */
[----:B------:R-:W-:Y:S01]  /*ae30*/  IMAD.WIDE.U32 R6, R15, UR4, R6 ;  /* 0x000000040f067c25 */ /* 0x000fe2000f8e0006 */
[----:B------:R-:W-:Y:S01]  /*ae40*/  SHF.R.S32.HI R14, RZ, 0x1f, R11 ;  /* 0x0000001fff0e7819 */ /* 0x000fe2000001140b */
[----:B------:R-:W0:Y:S01]  /*ae50*/  S2UR UR5, SR_CgaCtaId ;  /* 0x00000000000579c3 */ /* 0x000e220000008800 */
[----:B------:R-:W-:Y:S01]  /*ae60*/  UMOV UR4, 0x400 ;  /* 0x0000040000047882 */ /* 0x000fe20000000000 */
[----:B------:R-:W-:Y:S02]  /*ae70*/  IMAD R12, R12, UR6, RZ ;  /* 0x000000060c0c7c24 */ /* 0x000fe4000f8e02ff */
[----:B------:R-:W-:Y:S02]  /*ae80*/  IMAD.IADD R7, R7, 0x1, R17 ;  /* 0x0000000107077824 */ /* 0x000fe400078e0211 */
[----:B------:R-:W-:-:S02]  /*ae90*/  IMAD R14, R14, UR8, RZ ;  /* 0x000000080e0e7c24 */ /* 0x000fc4000f8e02ff */
[C---:B------:R-:W-:Y:S02]  /*aea0*/  IMAD R15, R13.reuse, UR7, R12 ;  /* 0x000000070d0f7c24 */ /* 0x040fe4000f8e020c */
[----:B------:R-:W-:Y:S01]  /*aeb0*/  IMAD.WIDE.U32 R4, R13, UR6, R4 ;  /* 0x000000060d047c25 */ /* 0x000fe2000f8e0004 */
[----:B------:R-:W-:-:S03]  /*aec0*/  ULDC.64 UR6, c[0x0][0xba8] ;  /* 0x0002ea0000067ab9 */ /* 0x000fc60000000a00 */
[C---:B------:R-:W-:Y:S01]  /*aed0*/  IMAD R17, R11.reuse, UR9, R14 ;  /* 0x000000090b117c24 */ /* 0x040fe2000f8e020e */
[----:B------:R-:W-:Y:S01]  /*aee0*/  LEA R19, P0, R4, UR6, 0x2 ;  /* 0x0000000604137c11 */ /* 0x000fe2000f8010ff */
[----:B------:R-:W-:Y:S01]  /*aef0*/  IMAD.WIDE.U32 R12, R11, UR8, R6 ;  /* 0x000000080b0c7c25 */ /* 0x000fe2000f8e0006 */
[----:B------:R-:W-:Y:S01]  /*af00*/  ULDC.64 UR8, c[0x0][0xb00] ;  /* 0x0002c00000087ab9 */ /* 0x000fe20000000a00 */
[----:B------:R-:W-:Y:S01]  /*af10*/  LEA R11, R9, R16, 0x7 ;  /* 0x00000010090b7211 */ /* 0x000fe200078e38ff */
[----:B------:R-:W-:Y:S01]  /*af20*/  ULDC UR6, c[0x0][0xa88] ;  /* 0x0002a20000067ab9 */ /* 0x000fe20000000800 */
[----:B------:R-:W-:Y:S01]  /*af30*/  IMAD.IADD R5, R5, 0x1, R15 ;  /* 0x0000000105057824 */ /* 0x000fe200078e020f */
[----:B------:R-:W-:Y:S01]  /*af40*/  LEA R6, P1, R12, UR8, 0x2 ;  /* 0x000000080c067c11 */ /* 0x000fe2000f8210ff */
[----:B------:R-:W-:Y:S01]  /*af50*/  IMAD.IADD R7, R13, 0x1, R17 ;  /* 0x000000010d077824 */ /* 0x000fe200078e0211 */
[----:B------:R-:W-:Y:S01]  /*af60*/  SHFL.IDX PT, R14, R19, 0x1, 0x1c1f ;  /* 0x003c1f00130e7f89 */ /* 0x000fe200000e0000 */
[----:B0-----:R-:W-:Y:S01]  /*af70*/  ULEA UR4, UR5, UR4, 0x18 ;  /* 0x0000000405047291 */ /* 0x001fe2000f8ec03f */
[----:B------:R-:W-:Y:S01]  /*af80*/  LEA.HI.X R17, R4, UR7, R5, 0x2, P0 ;  /* 0x0000000704117c11 */ /* 0x000fe200080f1405 */
[----:B------:R-:W-:Y:S01]  /*af90*/  IMAD R8, R8, UR6, RZ ;  /* 0x0000000608087c24 */ /* 0x000fe2000f8e02ff */
[----:B------:R-:W-:Y:S01]  /*afa0*/  LEA.HI.X R7, R12, UR9, R7, 0x2, P1 ;  /* 0x000000090c077c11 */ /* 0x000fe200088f1407 */
[----:B------:R-:W-:Y:S01]  /*afb0*/  VIADD R9, R11, 0x8 ;  /* 0x000000080b097836 */ /* 0x000fe20000000000 */
[----:B------:R-:W-:Y:S01]  /*afc0*/  SHFL.IDX PT, R12, R19, RZ, 0x1c1f ;  /* 0x001c1fff130c7589 */ /* 0x000fe200000e0000 */
[----:B------:R-:W-:Y:S01]  /*afd0*/  LOP3.LUT P0, RZ, R3, 0x3, RZ, 0xc0, !PT ;  /* 0x0000000303ff7812 */ /* 0x000fe2000780c0ff */
[----:B------:R-:W-:Y:S01]  /*afe0*/  UIADD3 UR4, UR4, 0x38820, URZ ;  /* 0x0003882004047890 */ /* 0x000fe2000fffe03f */
[CC--:B------:R-:W-:Y:S01]  /*aff0*/  ISETP.GE.AND P2, PT, R11.reuse, R8.reuse, PT ;  /* 0x000000080b00720c */ /* 0x0c0fe20003f46270 */
[----:B------:R-:W0:Y:S01]  /*b000*/  SHFL.IDX PT, R13, R17, RZ, 0x1c1f ;  /* 0x001c1fff110d7589 */ /* 0x000e2200000e0000 */
[-C--:B------:R-:W-:Y:S01]  /*b010*/  ISETP.GE.OR P1, PT, R11, R8.reuse, P0 ;  /* 0x000000080b00720c */ /* 0x080fe20000726670 */
[----:B------:R-:W-:Y:S01]  /*b020*/  UPRMT UR4, URZ, 0x654, UR4 ;  /* 0x000006543f047896 */ /* 0x000fe20008000004 */
[----:B------:R-:W-:Y:S01]  /*b030*/  ISETP.GE.OR P0, PT, R9, R8, P0 ;  /* 0x000000080900720c */ /* 0x000fe20000706670 */
[----:B------:R-:W1:Y:S01]  /*b040*/  SHFL.IDX PT, R15, R17, 0x1, 0x1c1f ;  /* 0x003c1f00110f7f89 */ /* 0x000e6200000e0000 */
[----:B------:R-:W-:-:S03]  /*b050*/  IMAD.IADD R3, R3, 0x1, -R10 ;  /* 0x0000000103037824 */ /* 0x000fc600078e0a0a */
[----:B------:R2:W3:Y:S01]  /*b060*/  SHFL.IDX PT, R4, R6, RZ, 0x1c1f ;  /* 0x001c1fff06047589 */ /* 0x0004e200000e0000 */
[----:B------:R-:W-:Y:S02]  /*b070*/  IMAD.SHL.U32 R3, R3, 0x2, RZ ;  /* 0x0000000203037824 */ /* 0x000fe400078e00ff */
[----:B------:R-:W-:Y:S01]  /*b080*/  SYNCS.ARRIVE.TRANS64.RED.A1T0 RZ, [UR4], RZ ;  /* 0x000000ffffff79a7 */ /* 0x000fe20008100404 */
[----:B------:R2:W4:Y:S04]  /*b090*/  SHFL.IDX PT, R5, R7, RZ, 0x1c1f ;  /* 0x001c1fff07057589 */ /* 0x00052800000e0000 */
[----:B0-----:R2:W-:Y:S04]  /*b0a0*/  @!P1 ST.E desc[UR14][R12.64], R0 ;  /* 0x000000000c009985 */ /* 0x0015e8000c10190e */
[----:B-1----:R2:W-:Y:S01]  /*b0b0*/  @!P0 ST.E desc[UR14][R14.64], R2 ;  /* 0x000000020e008985 */ /* 0x0025e2000c10190e */
[----:B------:R-:W-:Y:S05]  /*b0c0*/  @P2 BRA `(.L_x_37) ;  /* 0x0000000800fc2947 */ /* 0x000fea0003800000 */
[C---:B--2---:R-:W-:Y:S01]  /*b0d0*/  IADD3 R0, R3.reuse, 0x8, RZ ;  /* 0x0000000803007810 */ /* 0x044fe20007ffe0ff */
[C---:B------:R-:W-:Y:S01]  /*b0e0*/  VIADD R2, R3.reuse, 0x10 ;  /* 0x0000001003027836 */ /* 0x040fe20000000000 */
[----:B------:R-:W-:Y:S01]  /*b0f0*/  ULDC UR4, c[0x0][0xac8] ;  /* 0x0002b20000047ab9 */ /* 0x000fe20000000800 */
[C---:B------:R-:W-:Y:S01]  /*b100*/  VIADD R10, R3.reuse, 0x18 ;  /* 0x00000018030a7836 */ /* 0x040fe20000000000 */
[----:B------:R-:W-:Y:S01]  /*b110*/  ISETP.GE.AND P3, PT, R0, UR4, PT ;  /* 0x0000000400007c0c */ /* 0x000fe2000bf66270 */
[C---:B------:R-:W-:Y:S01]  /*b120*/  VIADD R19, R3.reuse, 0x20 ;  /* 0x0000002003137836 */ /* 0x040fe20000000000 */
[----:B------:R-:W-:Y:S01]  /*b130*/  ISETP.GE.AND P4, PT, R2, UR4, PT ;  /* 0x0000000402007c0c */ /* 0x000fe2000bf86270 */
[----:B------:R-:W-:Y:S01]  /*b140*/  ULDC.64 UR6, c[0x0][0x208] ;  /* 0x0000820000067ab9 */ /* 0x000fe20000000a00 */
[----:B------:R-:W-:Y:S01]  /*b150*/  ISETP.GE.AND P5, PT, R10, UR4, PT ;  /* 0x000000040a007c0c */ /* 0x000fe2000bfa6270 */
[C---:B------:R-:W-:Y:S01]  /*b160*/  VIADD R21, R3.reuse, 0x40 ;  /* 0x0000004003157836 */ /* 0x040fe20000000000 */
[C---:B------:R-:W-:Y:S01]  /*b170*/  ISETP.GE.AND P2, PT, R3.reuse, UR4, PT ;  /* 0x0000000403007c0c */ /* 0x040fe2000bf46270 */
[C---:B------:R-:W-:Y:S01]  /*b180*/  VIADD R23, R3.reuse, 0x50 ;  /* 0x0000005003177836 */ /* 0x040fe20000000000 */
[----:B------:R-:W-:-:S02]  /*b190*/  IADD3 R20, R3, 0x28, RZ ;  /* 0x0000002803147810 */ /* 0x000fc40007ffe0ff */
[----:B------:R-:W-:Y:S02]  /*b1a0*/  ISETP.GE.AND P0, PT, R19, UR4, PT ;  /* 0x0000000413007c0c */ /* 0x000fe4000bf06270 */
[----:B------:R-:W-:Y:S02]  /*b1b0*/  ISETP.GE.AND P1, PT, R20, UR4, PT ;  /* 0x0000000414007c0c */ /* 0x000fe4000bf26270 */
[----:B------:R-:W-:Y:S02]  /*b1c0*/  @!P3 LEA.HI R0, R0, R0, RZ, 0x1 ;  /* 0x000000000000b211 */ /* 0x000fe400078f08ff */
[----:B------:R-:W-:Y:S02]  /*b1d0*/  @!P4 LEA.HI R2, R2, R2, RZ, 0x1 ;  /* 0x000000020202c211 */ /* 0x000fe400078f08ff */
[----:B------:R-:W-:Y:S02]  /*b1e0*/  @!P5 LEA.HI R10, R10, R10, RZ, 0x1 ;  /* 0x0000000a0a0ad211 */ /* 0x000fe400078f08ff */
[----:B------:R-:W-:Y:S01]  /*b1f0*/  @!P3 LOP3.LUT R13, R0, 0xfffffffe, RZ, 0xc0, !PT ;  /* 0xfffffffe000db812 */ /* 0x000fe200078ec0ff */
[C---:B------:R-:W-:Y:S01]  /*b200*/  VIADD R0, R3.reuse, 0x30 ;  /* 0x0000003003007836 */ /* 0x040fe20000000000 */
[----:B------:R-:W-:Y:S01]  /*b210*/  @!P4 LOP3.LUT R15, R2, 0xfffffffe, RZ, 0xc0, !PT ;  /* 0xfffffffe020fc812 */ /* 0x000fe200078ec0ff */
[C---:B------:R-:W-:Y:S01]  /*b220*/  VIADD R2, R3.reuse, 0x38 ;  /* 0x0000003803027836 */ /* 0x040fe20000000000 */
[----:B------:R-:W-:Y:S01]  /*b230*/  @!P5 LOP3.LUT R17, R10, 0xfffffffe, RZ, 0xc0, !PT ;  /* 0xfffffffe0a11d812 */ /* 0x000fe200078ec0ff */
[C---:B---34-:R-:W-:Y:S01]  /*b240*/  @!P2 IMAD.WIDE R10, R3.reuse, 0x4, R4 ;  /* 0x00000004030aa825 */ /* 0x058fe200078e0204 */
[----:B------:R-:W-:-:S02]  /*b250*/  IADD3 R22, R3, 0x48, RZ ;  /* 0x0000004803167810 */ /* 0x000fc40007ffe0ff */
[----:B------:R-:W-:Y:S01]  /*b260*/  ISETP.GE.AND P6, PT, R23, UR4, PT ;  /* 0x0000000417007c0c */ /* 0x000fe2000bfc6270 */
[--C-:B------:R-:W-:Y:S01]  /*b270*/  @!P3 IMAD.WIDE R12, R13, 0x4, R4.reuse ;  /* 0x000000040d0cb825 */ /* 0x100fe200078e0204 */
[----:B------:R0:W-:Y:S01]  /*b280*/  @!P2 ST.E.64 desc[UR6][R10.64], R24 ;  /* 0x000000180a00a985 */ /* 0x0001e2000c101b06 */
[----:B------:R-:W-:Y:S02]  /*b290*/  ISETP.GE.AND P2, PT, R0, UR4, PT ;  /* 0x0000000400007c0c */ /* 0x000fe4000bf46270 */
[--C-:B------:R-:W-:Y:S01]  /*b2a0*/  @!P4 IMAD.WIDE R14, R15, 0x4, R4.reuse ;  /* 0x000000040f0ec825 */ /* 0x100fe200078e0204 */
[----:B------:R1:W-:Y:S01]  /*b2b0*/  @!P3 ST.E.64 desc[UR6][R12.64], R28 ;  /* 0x0000001c0c00b985 */ /* 0x0003e2000c101b06 */
[----:B------:R-:W-:Y:S02]  /*b2c0*/  ISETP.GE.AND P3, PT, R2, UR4, PT ;  /* 0x0000000402007c0c */ /* 0x000fe4000bf66270 */
[----:B------:R-:W-:Y:S01]  /*b2d0*/  @!P5 IMAD.WIDE R16, R17, 0x4, R4 ;  /* 0x000000041110d825 */ /* 0x000fe200078e0204 */
[----:B------:R2:W-:Y:S01]  /*b2e0*/  @!P4 ST.E.64 desc[UR6][R14.64], R32 ;  /* 0x000000200e00c985 */ /* 0x0005e2000c101b06 */
[----:B------:R-:W-:-:S02]  /*b2f0*/  ISETP.GE.AND P4, PT, R21, UR4, PT ;  /* 0x0000000415007c0c */ /* 0x000fc4000bf86270 */
[----:B------:R-:W-:Y:S01]  /*b300*/  @!P0 LEA.HI R19, R19, R19, RZ, 0x1 ;  /* 0x0000001313138211 */ /* 0x000fe200078f08ff */
[----:B------:R3:W-:Y:S01]  /*b310*/  @!P5 ST.E.64 desc[UR6][R16.64], R36 ;  /* 0x000000241000d985 */ /* 0x0007e2000c101b06 */
[----:B------:R-:W-:Y:S01]  /*b320*/  ISETP.GE.AND P5, PT, R22, UR4, PT ;  /* 0x0000000416007c0c */ /* 0x000fe2000bfa6270 */
[C---:B0-----:R-:W-:Y:S01]  /*b330*/  VIADD R24, R3.reuse, 0x58 ;  /* 0x0000005803187836 */ /* 0x041fe20000000000 */
[----:B------:R-:W-:Y:S01]  /*b340*/  @!P1 LEA.HI R20, R20, R20, RZ, 0x1 ;  /* 0x0000001414149211 */ /* 0x000fe200078f08ff */
[----:B------:R-:W-:Y:S01]  /*b350*/  VIADD R25, R3, 0x60 ;  /* 0x0000006003197836 */ /* 0x000fe20000000000 */
[----:B------:R-:W-:Y:S02]  /*b360*/  @!P0 LOP3.LUT R11, R19, 0xfffffffe, RZ, 0xc0, !PT ;  /* 0xfffffffe130b8812 */ /* 0x000fe400078ec0ff */
[----:B-1----:R-:W-:Y:S02]  /*b370*/  @!P1 LOP3.LUT R13, R20, 0xfffffffe, RZ, 0xc0, !PT ;  /* 0xfffffffe140d9812 */ /* 0x002fe400078ec0ff */
[----:B------:R-:W-:Y:S01]  /*b380*/  @!P2 LEA.HI R0, R0, R0, RZ, 0x1 ;  /* 0x000000000000a211 */ /* 0x000fe200078f08ff */
[----:B------:R-:W-:Y:S01]  /*b390*/  @!P0 IMAD.WIDE R10, R11, 0x4, R4 ;  /* 0x000000040b0a8825 */ /* 0x000fe200078e0204 */
[----:B------:R-:W-:-:S02]  /*b3a0*/  @!P3 LEA.HI R2, R2, R2, RZ, 0x1 ;  /* 0x000000020202b211 */ /* 0x000fc400078f08ff */
[----:B------:R-:W-:Y:S01]  /*b3b0*/  @!P4 LEA.HI R21, R21, R21, RZ, 0x1 ;  /* 0x000000151515c211 */ /* 0x000fe200078f08ff */
[----:B------:R-:W-:Y:S01]  /*b3c0*/  @!P1 IMAD.WIDE R12, R13, 0x4, R4 ;  /* 0x000000040d0c9825 */ /* 0x000fe200078e0204 */
[----:B------:R-:W-:Y:S01]  /*b3d0*/  @!P5 LEA.HI R22, R22, R22, RZ, 0x1 ;  /* 0x000000161616d211 */ /* 0x000fe200078f08ff */
[----:B------:R0:W-:Y:S01]  /*b3e0*/  @!P0 ST.E.64 desc[UR6][R10.64], R40 ;  /* 0x000000280a008985 */ /* 0x0001e2000c101b06 */
[----:B------:R-:W-:Y:S02]  /*b3f0*/  @!P6 LEA.HI R23, R23, R23, RZ, 0x1 ;  /* 0x000000171717e211 */ /* 0x000fe400078f08ff */
[----:B--2---:R-:W-:Y:S01]  /*b400*/  @!P2 LOP3.LUT R15, R0, 0xfffffffe, RZ, 0xc0, !PT ;  /* 0xfffffffe000fa812 */ /* 0x004fe200078ec0ff */
[----:B------:R1:W-:Y:S01]  /*b410*/  @!P1 ST.E.64 desc[UR6][R12.64], R44 ;  /* 0x0000002c0c009985 */ /* 0x0003e2000c101b06 */
[----:B---3--:R-:W-:Y:S01]  /*b420*/  @!P3 LOP3.LUT R17, R2, 0xfffffffe, RZ, 0xc0, !PT ;  /* 0xfffffffe0211b812 */ /* 0x008fe200078ec0ff */
[----:B------:R-:W-:Y:S01]  /*b430*/  VIADD R2, R3, 0x70 ;  /* 0x0000007003027836 */ /* 0x000fe20000000000 */
[----:B------:R-:W-:-:S02]  /*b440*/  @!P4 LOP3.LUT R21, R21, 0xfffffffe, RZ, 0xc0, !PT ;  /* 0xfffffffe1515c812 */ /* 0x000fc400078ec0ff */
[----:B------:R-:W-:Y:S01]  /*b450*/  @!P5 LOP3.LUT R19, R22, 0xfffffffe, RZ, 0xc0, !PT ;  /* 0xfffffffe1613d812 */ /* 0x000fe200078ec0ff */
[----:B------:R-:W-:Y:S01]  /*b460*/  VIADD R22, R3, 0x80 ;  /* 0x0000008003167836 */ /* 0x000fe20000000000 */
[----:B------:R-:W-:Y:S02]  /*b470*/  @!P6 LOP3.LUT R23, R23, 0xfffffffe, RZ, 0xc0, !PT ;  /* 0xfffffffe1717e812 */ /* 0x000fe400078ec0ff */
[----:B------:R-:W-:Y:S01]  /*b480*/  ISETP.GE.AND P1, PT, R24, UR4, PT ;  /* 0x0000000418007c0c */ /* 0x000fe2000bf26270 */
[--C-:B0-----:R-:W-:Y:S01]  /*b490*/  @!P2 IMAD.WIDE R10, R15, 0x4, R4.reuse ;  /* 0x000000040f0aa825 */ /* 0x101fe200078e0204 */
[----:B------:R-:W-:Y:S02]  /*b4a0*/  ISETP.GE.AND P0, PT, R25, UR4, PT ;  /* 0x0000000419007c0c */ /* 0x000fe4000bf06270 */
[----:B------:R-:W-:Y:S01]  /*b4b0*/  IADD3 R0, R3, 0x68, RZ ;  /* 0x0000006803007810 */ /* 0x000fe20007ffe0ff */
[--C-:B-1----:R-:W-:Y:S01]  /*b4c0*/  @!P3 IMAD.WIDE R12, R17, 0x4, R4.reuse ;  /* 0x00000004110cb825 */ /* 0x102fe200078e0204 */
[----:B------:R0:W-:Y:S02]  /*b4d0*/  @!P2 ST.E.64 desc[UR6][R10.64], R48 ;  /* 0x000000300a00a985 */ /* 0x0001e4000c101b06 */
[----:B------:R-:W-:Y:S01]  /*b4e0*/  ISETP.GE.AND P2, PT, R0, UR4, PT ;  /* 0x0000000400007c0c */ /* 0x000fe2000bf46270 */
[--C-:B------:R-:W-:Y:S01]  /*b4f0*/  @!P4 IMAD.WIDE R14, R21, 0x4, R4.reuse ;  /* 0x00000004150ec825 */ /* 0x100fe200078e0204 */
[----:B------:R1:W-:Y:S03]  /*b500*/  @!P3 ST.E.64 desc[UR6][R12.64], R52 ;  /* 0x000000340c00b985 */ /* 0x0003e6000c101b06 */
[----:B------:R-:W-:Y:S01]  /*b510*/  @!P5 IMAD.WIDE R16, R19, 0x4, R4 ;  /* 0x000000041310d825 */ /* 0x000fe200078e0204 */
[----:B------:R2:W-:Y:S01]  /*b520*/  @!P4 ST.E.64 desc[UR6][R14.64], R56 ;  /* 0x000000380e00c985 */ /* 0x0005e2000c101b06 */
[----:B------:R-:W-:-:S02]  /*b530*/  ISETP.GE.AND P4, PT, R22, UR4, PT ;  /* 0x0000000416007c0c */ /* 0x000fc4000bf86270 */
[----:B------:R-:W-:Y:S01]  /*b540*/  @!P6 IMAD.WIDE R20, R23, 0x4, R4 ;  /* 0x000000041714e825 */ /* 0x000fe200078e0204 */
[----:B------:R3:W-:Y:S01]  /*b550*/  @!P5 ST.E.64 desc[UR6][R16.64], R60 ;  /* 0x0000003c1000d985 */ /* 0x0007e2000c101b06 */
[C---:B------:R-:W-:Y:S02]  /*b560*/  IADD3 R23, R3.reuse, 0x88, RZ ;  /* 0x0000008803177810 */ /* 0x040fe40007ffe0ff */
[----:B------:R-:W-:Y:S01]  /*b570*/  VIADD R19, R3, 0x78 ;  /* 0x0000007803137836 */ /* 0x000fe20000000000 */
[----:B------:R4:W-:Y:S01]  /*b580*/  @!P6 ST.E.64 desc[UR6][R20.64], R64 ;  /* 0x000000401400e985 */ /* 0x0009e2000c101b06 */
[----:B------:R-:W-:Y:S02]  /*b590*/  ISETP.GE.AND P6, PT, R2, UR4, PT ;  /* 0x0000000402007c0c */ /* 0x000fe4000bfc6270 */
[----:B------:R-:W-:Y:S02]  /*b5a0*/  ISETP.GE.AND P3, PT, R23, UR4, PT ;  /* 0x0000000417007c0c */ /* 0x000fe4000bf66270 */
[----:B------:R-:W-:-:S02]  /*b5b0*/  ISETP.GE.AND P5, PT, R19, UR4, PT ;  /* 0x0000000413007c0c */ /* 0x000fc4000bfa6270 */
[----:B------:R-:W-:Y:S02]  /*b5c0*/  @!P1 LEA.HI R24, R24, R24, RZ, 0x1 ;  /* 0x0000001818189211 */ /* 0x000fe400078f08ff */
[----:B------:R-:W-:Y:S02]  /*b5d0*/  @!P0 LEA.HI R25, R25, R25, RZ, 0x1 ;  /* 0x0000001919198211 */ /* 0x000fe400078f08ff */
[----:B0-----:R-:W-:Y:S01]  /*b5e0*/  @!P1 LOP3.LUT R11, R24, 0xfffffffe, RZ, 0xc0, !PT ;  /* 0xfffffffe180b9812 */ /* 0x001fe200078ec0ff */
[----:B------:R-:W-:Y:S01]  /*b5f0*/  VIADD R24, R3, 0x90 ;  /* 0x0000009003187836 */ /* 0x000fe20000000000 */
[----:B-1----:R-:W-:Y:S01]  /*b600*/  @!P0 LOP3.LUT R13, R25, 0xfffffffe, RZ, 0xc0, !PT ;  /* 0xfffffffe190d8812 */ /* 0x002fe200078ec0ff */
[----:B------:R-:W-:Y:S01]  /*b610*/  VIADD R25, R3, 0x98 ;  /* 0x0000009803197836 */ /* 0x000fe20000000000 */
        /* <DEDUP_REMOVED lines=13> */
[----:B----4-:R-:W-:Y:S01]  /*b6f0*/  @!P4 LOP3.LUT R21, R22, 0xfffffffe, RZ, 0xc0, !PT ;  /* 0xfffffffe1615c812 */ /* 0x010fe200078ec0ff */
[----:B------:R-:W-:Y:S01]  /*b700*/  VIADD R22, R3, 0xb8 ;  /* 0x000000b803167836 */ /* 0x000fe20000000000 */
[----:B------:R-:W-:Y:S02]  /*b710*/  @!P3 LOP3.LUT R23, R23, 0xfffffffe, RZ, 0xc0, !PT ;  /* 0xfffffffe1717b812 */ /* 0x000fe400078ec0ff */
[----:B------:R-:W-:Y:S01]  /*b720*/  ISETP.GE.AND P0, PT, R24, UR4, PT ;  /* 0x0000000418007c0c */ /* 0x000fe2000bf06270 */
[--C-:B0-----:R-:W-:Y:S01]  /*b730*/  @!P2 IMAD.WIDE R10, R15, 0x4, R4.reuse ;  /* 0x000000040f0aa825 */ /* 0x101fe200078e0204 */
[----:B------:R-:W-:Y:S02]  /*b740*/  IADD3 R2, R3, 0xa8, RZ ;  /* 0x000000a803027810 */ /* 0x000fe40007ffe0ff */
[----:B------:R-:W-:Y:S01]  /*b750*/  ISETP.GE.AND P1, PT, R25, UR4, PT ;  /* 0x0000000419007c0c */ /* 0x000fe2000bf26270 */
[----:B-1----:R-:W-:Y:S01]  /*b760*/  @!P6 IMAD.WIDE R12, R17, 0x4, R4 ;  /* 0x00000004110ce825 */ /* 0x002fe200078e0204 */
[----:B------:R0:W-:Y:S01]  /*b770*/  @!P2 ST.E.64 desc[UR6][R10.64], R76 ;  /* 0x0000004c0a00a985 */ /* 0x0001e2000c101b06 */
[----:B------:R-:W-:-:S02]  /*b780*/  ISETP.GE.AND P2, PT, R0, UR4, PT ;  /* 0x0000000400007c0c */ /* 0x000fc4000bf46270 */
[--C-:B------:R-:W-:Y:S01]  /*b790*/  @!P5 IMAD.WIDE R14, R19, 0x4, R4.reuse ;  /* 0x00000004130ed825 */ /* 0x100fe200078e0204 */
[----:B------:R1:W-:Y:S03]  /*b7a0*/  @!P6 ST.E.64 desc[UR6][R12.64], R80 ;  /* 0x000000500c00e985 */ /* 0x0003e6000c101b06 */
[--C-:B------:R-:W-:Y:S01]  /*b7b0*/  @!P4 IMAD.WIDE R16, R21, 0x4, R4.reuse ;  /* 0x000000041510c825 */ /* 0x100fe200078e0204 */
[----:B------:R2:W-:Y:S01]  /*b7c0*/  @!P5 ST.E.64 desc[UR6][R14.64], R84 ;  /* 0x000000540e00d985 */ /* 0x0005e2000c101b06 */
[----:B------:R-:W-:Y:S02]  /*b7d0*/  ISETP.GE.AND P5, PT, R22, UR4, PT ;  /* 0x0000000416007c0c */ /* 0x000fe4000bfa6270 */
[----:B------:R-:W-:Y:S01]  /*b7e0*/  @!P3 IMAD.WIDE R20, R23, 0x4, R4 ;  /* 0x000000041714b825 */ /* 0x000fe200078e0204 */
[----:B------:R3:W-:Y:S01]  /*b7f0*/  @!P4 ST.E.64 desc[UR6][R16.64], R88 ;  /* 0x000000581000c985 */ /* 0x0007e2000c101b06 */
[----:B------:R-:W-:-:S02]  /*b800*/  @!P0 LEA.HI R24, R24, R24, RZ, 0x1 ;  /* 0x0000001818188211 */ /* 0x000fc400078f08ff */
[C---:B------:R-:W-:Y:S01]  /*b810*/  VIADD R19, R3.reuse, 0xb0 ;  /* 0x000000b003137836 */ /* 0x040fe20000000000 */
[----:B------:R4:W-:Y:S01]  /*b820*/  @!P3 ST.E.64 desc[UR6][R20.64], R92 ;  /* 0x0000005c1400b985 */ /* 0x0009e2000c101b06 */
[----:B------:R-:W-:Y:S01]  /*b830*/  VIADD R23, R3, 0xc0 ;  /* 0x000000c003177836 */ /* 0x000fe20000000000 */
[----:B------:R-:W-:Y:S02]  /*b840*/  ISETP.GE.AND P3, PT, R2, UR4, PT ;  /* 0x0000000402007c0c */ /* 0x000fe4000bf66270 */
[----:B------:R-:W-:Y:S02]  /*b850*/  ISETP.GE.AND P4, PT, R19, UR4, PT ;  /* 0x0000000413007c0c */ /* 0x000fe4000bf86270 */
[----:B------:R-:W-:Y:S02]  /*b860*/  ISETP.GE.AND P6, PT, R23, UR4, PT ;  /* 0x0000000417007c0c */ /* 0x000fe4000bfc6270 */
[----:B------:R-:W-:Y:S02]  /*b870*/  @!P1 LEA.HI R25, R25, R25, RZ, 0x1 ;  /* 0x0000001919199211 */ /* 0x000fe400078f08ff */
[----:B0-----:R-:W-:-:S02]  /*b880*/  @!P0 LOP3.LUT R11, R24, 0xfffffffe, RZ, 0xc0, !PT ;  /* 0xfffffffe180b8812 */ /* 0x001fc400078ec0ff */
[----:B------:R-:W-:Y:S02]  /*b890*/  @!P2 LEA.HI R0, R0, R0, RZ, 0x1 ;  /* 0x000000000000a211 */ /* 0x000fe400078f08ff */
[----:B-1----:R-:W-:Y:S01]  /*b8a0*/  @!P1 LOP3.LUT R13, R25, 0xfffffffe, RZ, 0xc0, !PT ;  /* 0xfffffffe190d9812 */ /* 0x002fe200078ec0ff */
[--C-:B------:R-:W-:Y:S01]  /*b8b0*/  @!P0 IMAD.WIDE R10, R11, 0x4, R4.reuse ;  /* 0x000000040b0a8825 */ /* 0x100fe200078e0204 */
[----:B------:R-:W-:Y:S02]  /*b8c0*/  @!P3 LEA.HI R2, R2, R2, RZ, 0x1 ;  /* 0x000000020202b211 */ /* 0x000fe400078f08ff */
[----:B------:R-:W-:Y:S01]  /*b8d0*/  @!P4 LEA.HI R19, R19, R19, RZ, 0x1 ;  /* 0x000000131313c211 */ /* 0x000fe200078f08ff */
[----:B------:R-:W-:Y:S01]  /*b8e0*/  @!P1 IMAD.WIDE R12, R13, 0x4, R4 ;  /* 0x000000040d0c9825 */ /* 0x000fe200078e0204 */
[----:B--2---:R-:W-:Y:S01]  /*b8f0*/  @!P2 LOP3.LUT R15, R0, 0xfffffffe, RZ, 0xc0, !PT ;  /* 0xfffffffe000fa812 */ /* 0x004fe200078ec0ff */
[----:B------:R0:W-:Y:S01]  /*b900*/  @!P0 ST.E.64 desc[UR6][R10.64], R96 ;  /* 0x000000600a008985 */ /* 0x0001e2000c101b06 */
[----:B------:R-:W-:-:S02]  /*b910*/  @!P5 LEA.HI R22, R22, R22, RZ, 0x1 ;  /* 0x000000161616d211 */ /* 0x000fc400078f08ff */
[----:B---3--:R-:W-:Y:S01]  /*b920*/  @!P3 LOP3.LUT R17, R2, 0xfffffffe, RZ, 0xc0, !PT ;  /* 0xfffffffe0211b812 */ /* 0x008fe200078ec0ff */
[--C-:B------:R-:W-:Y:S01]  /*b930*/  @!P2 IMAD.WIDE R14, R15, 0x4, R4.reuse ;  /* 0x000000040f0ea825 */ /* 0x100fe200078e0204 */
[----:B------:R-:W-:Y:S01]  /*b940*/  @!P6 LEA.HI R23, R23, R23, RZ, 0x1 ;  /* 0x000000171717e211 */ /* 0x000fe200078f08ff */
[----:B------:R1:W-:Y:S01]  /*b950*/  @!P1 ST.E.64 desc[UR6][R12.64], R100 ;  /* 0x000000640c009985 */ /* 0x0003e2000c101b06 */
[----:B------:R-:W-:Y:S01]  /*b960*/  @!P4 LOP3.LUT R19, R19, 0xfffffffe, RZ, 0xc0, !PT ;  /* 0xfffffffe1313c812 */ /* 0x000fe200078ec0ff */
[----:B------:R-:W-:Y:S01]  /*b970*/  VIADD R2, R3, 0xd0 ;  /* 0x000000d003027836 */ /* 0x000fe20000000000 */
[----:B----4-:R-:W-:Y:S01]  /*b980*/  @!P5 LOP3.LUT R21, R22, 0xfffffffe, RZ, 0xc0, !PT ;  /* 0xfffffffe1615d812 */ /* 0x010fe200078ec0ff */
[----:B------:R2:W-:Y:S01]  /*b990*/  @!P2 ST.E.64 desc[UR6][R14.64], R104 ;  /* 0x000000680e00a985 */ /* 0x0005e2000c101b06 */
[----:B------:R-:W-:Y:S01]  /*b9a0*/  @!P6 LOP3.LUT R23, R23, 0xfffffffe, RZ, 0xc0, !PT ;  /* 0xfffffffe1717e812 */ /* 0x000fe200078ec0ff */
[C---:B------:R-:W-:Y:S01]  /*b9b0*/  VIADD R22, R3.reuse, 0xe0 ;  /* 0x000000e003167836 */ /* 0x040fe20000000000 */
[----:B------:R-:W-:Y:S01]  /*b9c0*/  IADD3 R0, R3, 0xc8, RZ ;  /* 0x000000c803007810 */ /* 0x000fe20007ffe0ff */
[----:B0-----:R-:W-:Y:S01]  /*b9d0*/  @!P3 IMAD.WIDE R10, R17, 0x4, R4 ;  /* 0x00000004110ab825 */ /* 0x001fe200078e0204 */
[----:B------:R-:W-:-:S02]  /*b9e0*/  ISETP.GE.AND P1, PT, R2, UR4, PT ;  /* 0x0000000402007c0c */ /* 0x000fc4000bf26270 */
[----:B------:R-:W-:Y:S01]  /*b9f0*/  ISETP.GE.AND P0, PT, R0, UR4, PT ;  /* 0x0000000400007c0c */ /* 0x000fe2000bf06270 */
[--C-:B------:R-:W-:Y:S01]  /*ba00*/  @!P5 IMAD.WIDE R16, R21, 0x4, R4.reuse ;  /* 0x000000041510d825 */ /* 0x100fe200078e0204 */
[----:B------:R0:W-:Y:S01]  /*ba10*/  @!P3 ST.E.64 desc[UR6][R10.64], R108 ;  /* 0x0000006c0a00b985 */ /* 0x0001e2000c101b06 */
[----:B------:R-:W-:Y:S02]  /*ba20*/  ISETP.GE.AND P3, PT, R22, UR4, PT ;  /* 0x0000000416007c0c */ /* 0x000fe4000bf66270 */
[----:B-1----:R-:W-:Y:S01]  /*ba30*/  @!P4 IMAD.WIDE R12, R19, 0x4, R4 ;  /* 0x00000004130cc825 */ /* 0x002fe200078e0204 */
[----:B--2---:R-:W-:-:S03]  /*ba40*/  IADD3 R14, R3, 0xe8, RZ ;  /* 0x000000e8030e7810 */ /* 0x004fc60007ffe0ff */
[----:B------:R-:W-:Y:S01]  /*ba50*/  @!P6 IMAD.WIDE R20, R23, 0x4, R4 ;  /* 0x000000041714e825 */ /* 0x000fe200078e0204 */
[----:B------:R1:W-:Y:S01]  /*ba60*/  @!P4 ST.E.64 desc[UR6][R12.64], R112 ;  /* 0x000000700c00c985 */ /* 0x0003e2000c101b06 */
[----:B------:R-:W-:Y:S02]  /*ba70*/  ISETP.GE.AND P4, PT, R14, UR4, PT ;  /* 0x000000040e007c0c */ /* 0x000fe4000bf86270 */
[C---:B------:R-:W-:Y:S01]  /*ba80*/  VIADD R19, R3.reuse, 0xd8 ;  /* 0x000000d803137836 */ /* 0x040fe20000000000 */
[----:B------:R2:W-:Y:S01]  /*ba90*/  @!P5 ST.E.64 desc[UR6][R16.64], R116 ;  /* 0x000000741000d985 */ /* 0x0005e2000c101b06 */
[C---:B------:R-:W-:Y:S01]  /*baa0*/  VIADD R15, R3.reuse, 0xf0 ;  /* 0x000000f0030f7836 */ /* 0x040fe20000000000 */
[----:B------:R-:W-:Y:S01]  /*bab0*/  @!P0 LEA.HI R0, R0, R0, RZ, 0x1 ;  /* 0x0000000000008211 */ /* 0x000fe200078f08ff */
[----:B0-----:R-:W-:Y:S01]  /*bac0*/  VIADD R11, R3, 0xf8 ;  /* 0x000000f8030b7836 */ /* 0x001fe20000000000 */
[----:B------:R0:W-:Y:S01]  /*bad0*/  @!P6 ST.E.64 desc[UR6][R20.64], R120 ;  /* 0x000000781400e985 */ /* 0x0001e2000c101b06 */
[----:B------:R-:W-:-:S02]  /*bae0*/  ISETP.GE.AND P2, PT, R19, UR4, PT ;  /* 0x0000000413007c0c */ /* 0x000fc4000bf46270 */
[----:B------:R-:W-:Y:S02]  /*baf0*/  ISETP.GE.AND P5, PT, R15, UR4, PT ;  /* 0x000000040f007c0c */ /* 0x000fe4000bfa6270 */
[----:B------:R-:W-:Y:S02]  /*bb00*/  ISETP.GE.AND P6, PT, R11, UR4, PT ;  /* 0x000000040b007c0c */ /* 0x000fe4000bfc6270 */
[----:B------:R-:W-:Y:S02]  /*bb10*/  @!P1 LEA.HI R2, R2, R2, RZ, 0x1 ;  /* 0x0000000202029211 */ /* 0x000fe400078f08ff */
[----:B------:R-:W-:Y:S02]  /*bb20*/  @!P3 LEA.HI R22, R22, R22, RZ, 0x1 ;  /* 0x000000161616b211 */ /* 0x000fe400078f08ff */
[----:B------:R-:W-:Y:S02]  /*bb30*/  @!P4 LEA.HI R14, R14, R14, RZ, 0x1 ;  /* 0x0000000e0e0ec211 */ /* 0x000fe400078f08ff */
[----:B-1----:R-:W-:-:S02]  /*bb40*/  @!P1 LOP3.LUT R13, R2, 0xfffffffe, RZ, 0xc0, !PT ;  /* 0xfffffffe020d9812 */ /* 0x002fc400078ec0ff */
[----:B------:R-:W-:Y:S02]  /*bb50*/  @!P2 LEA.HI R19, R19, R19, RZ, 0x1 ;  /* 0x000000131313a211 */ /* 0x000fe400078f08ff */
[----:B------:R-:W-:Y:S02]  /*bb60*/  @!P5 LEA.HI R10, R15, R15, RZ, 0x1 ;  /* 0x0000000f0f0ad211 */ /* 0x000fe400078f08ff */
[----:B------:R-:W-:Y:S02]  /*bb70*/  @!P6 LEA.HI R12, R11, R11, RZ, 0x1 ;  /* 0x0000000b0b0ce211 */ /* 0x000fe400078f08ff */
[----:B------:R-:W-:Y:S02]  /*bb80*/  @!P0 LOP3.LUT R11, R0, 0xfffffffe, RZ, 0xc0, !PT ;  /* 0xfffffffe000b8812 */ /* 0x000fe400078ec0ff */
[----:B------:R-:W-:Y:S02]  /*bb90*/  @!P2 LOP3.LUT R15, R19, 0xfffffffe, RZ, 0xc0, !PT ;  /* 0xfffffffe130fa812 */ /* 0x000fe400078ec0ff */
[----:B--2---:R-:W-:-:S02]  /*bba0*/  @!P3 LOP3.LUT R17, R22, 0xfffffffe, RZ, 0xc0, !PT ;  /* 0xfffffffe1611b812 */ /* 0x004fc400078ec0ff */
[----:B0-----:R-:W-:Y:S01]  /*bbb0*/  @!P4 LOP3.LUT R21, R14, 0xfffffffe, RZ, 0xc0, !PT ;  /* 0xfffffffe0e15c812 */ /* 0x001fe200078ec0ff */
[--C-:B------:R-:W-:Y:S01]  /*bbc0*/  @!P2 IMAD.WIDE R14, R15, 0x4, R4.reuse ;  /* 0x000000040f0ea825 */ /* 0x100fe200078e0204 */
[----:B------:R-:W-:Y:S02]  /*bbd0*/  @!P5 LOP3.LUT R23, R10, 0xfffffffe, RZ, 0xc0, !PT ;  /* 0xfffffffe0a17d812 */ /* 0x000fe400078ec0ff */
[----:B------:R-:W-:Y:S01]  /*bbe0*/  @!P6 LOP3.LUT R19, R12, 0xfffffffe, RZ, 0xc0, !PT ;  /* 0xfffffffe0c13e812 */ /* 0x000fe200078ec0ff */
[----:B------:R-:W-:-:S04]  /*bbf0*/  @!P0 IMAD.WIDE R10, R11, 0x4, R4 ;  /* 0x000000040b0a8825 */ /* 0x000fc800078e0204 */
[--C-:B------:R-:W-:Y:S01]  /*bc00*/  @!P1 IMAD.WIDE R12, R13, 0x4, R4.reuse ;  /* 0x000000040d0c9825 */ /* 0x100fe200078e0204 */
[----:B------:R0:W-:Y:S03]  /*bc10*/  @!P0 ST.E.64 desc[UR6][R10.64], R124 ;  /* 0x0000007c0a008985 */ /* 0x0001e6000c101b06 */
[--C-:B------:R-:W-:Y:S01]  /*bc20*/  @!P3 IMAD.WIDE R16, R17, 0x4, R4.reuse ;  /* 0x000000041110b825 */ /* 0x100fe200078e0204 */
[----:B------:R0:W-:Y:S03]  /*bc30*/  @!P1 ST.E.64 desc[UR6][R12.64], R128 ;  /* 0x000000800c009985 */ /* 0x0001e6000c101b06 */
[--C-:B------:R-:W-:Y:S01]  /*bc40*/  @!P4 IMAD.WIDE R20, R21, 0x4, R4.reuse ;  /* 0x000000041514c825 */ /* 0x100fe200078e0204 */
[----:B------:R0:W-:Y:S03]  /*bc50*/  @!P2 ST.E.64 desc[UR6][R14.64], R132 ;  /* 0x000000840e00a985 */ /* 0x0001e6000c101b06 */
[--C-:B------:R-:W-:Y:S01]  /*bc60*/  @!P5 IMAD.WIDE R22, R23, 0x4, R4.reuse ;  /* 0x000000041716d825 */ /* 0x100fe200078e0204 */
[----:B------:R0:W-:Y:S03]  /*bc70*/  @!P3 ST.E.64 desc[UR6][R16.64], R136 ;  /* 0x000000881000b985 */ /* 0x0001e6000c101b06 */
[----:B------:R-:W-:Y:S01]  /*bc80*/  @!P6 IMAD.WIDE R4, R19, 0x4, R4 ;  /* 0x000000041304e825 */ /* 0x000fe200078e0204 */
[----:B------:R0:W-:Y:S04]  /*bc90*/  @!P4 ST.E.64 desc[UR6][R20.64], R140 ;  /* 0x0000008c1400c985 */ /* 0x0001e8000c101b06 */
[----:B------:R0:W-:Y:S04]  /*bca0*/  @!P5 ST.E.64 desc[UR6][R22.64], R144 ;  /* 0x000000901600d985 */ /* 0x0001e8000c101b06 */
[----:B------:R0:W-:Y:S02]  /*bcb0*/  @!P6 ST.E.64 desc[UR6][R4.64], R148 ;  /* 0x000000940400e985 */ /* 0x0001e4000c101b06 */
.L_x_37:
[----:B------:R-:W-:Y:S05]  /*bcc0*/  BSYNC B0 ;  /* 0x0000000000007941 */ /* 0x000fea0003800000 */
.L_x_36:
[----:B------:R-:W-:Y:S01]  /*bcd0*/  ISETP.GE.AND P0, PT, R9, R8, PT ;  /* 0x000000080900720c */ /* 0x000fe20003f06270 */
[----:B0---4-:R0:W1:Y:S04]  /*bce0*/  SHFL.IDX PT, R5, R7, 0x1, 0x1c1f ;  /* 0x003c1f0007057f89 */ /* 0x01106800000e0000 */
[----:B---3--:R0:W3:Y:S08]  /*bcf0*/  SHFL.IDX PT, R4, R6, 0x1, 0x1c1f ;  /* 0x003c1f0006047f89 */ /* 0x0080f000000e0000 */
[----:B0-----:R-:W-:Y:S05]  /*bd00*/  @P0 BRA `(.L_x_8) ;  /* 0x0000004c00940947 */ /* 0x001fea0003800000 */
[C---:B--2---:R-:W-:Y:S01]  /*bd10*/  VIADD R0, R3.reuse, 0x8 ;  /* 0x0000000803007836 */ /* 0x044fe20000000000 */
[C---:B------:R-:W-:Y:S01]  /*bd20*/  IADD3 R2, R3.reuse, 0x10, RZ ;  /* 0x0000001003027810 */ /* 0x040fe20007ffe0ff */
[----:B------:R-:W-:Y:S01]  /*bd30*/  ULDC UR4, c[0x0][0xac8] ;  /* 0x0002b20000047ab9 */ /* 0x000fe20000000800 */
[C---:B------:R-:W-:Y:S01]  /*bd40*/  VIADD R12, R3.reuse, 0x18 ;  /* 0x00000018030c7836 */ /* 0x040fe20000000000 */
[C---:B------:R-:W-:Y:S01]  /*bd50*/  ISETP.GE.AND P0, PT, R3.reuse, UR4, PT ;  /* 0x0000000403007c0c */ /* 0x040fe2000bf06270 */
[C---:B------:R-:W-:Y:S01]  /*bd60*/  VIADD R13, R3.reuse, 0x20 ;  /* 0x00000020030d7836 */ /* 0x040fe20000000000 */
[----:B------:R-:W-:Y:S01]  /*bd70*/  ISETP.GE.AND P1, PT, R0, UR4, PT ;  /* 0x0000000400007c0c */ /* 0x000fe2000bf26270 */
[----:B------:R-:W-:Y:S01]  /*bd80*/  ULDC.64 UR6, c[0x0][0x208] ;  /* 0x0000820000067ab9 */ /* 0x000fe20000000a00 */
[----:B------:R-:W-:Y:S01]  /*bd90*/  ISETP.GE.AND P2, PT, R2, UR4, PT ;  /* 0x0000000402007c0c */ /* 0x000fe2000bf46270 */
[C---:B------:R-:W-:Y:S01]  /*bda0*/  VIADD R14, R3.reuse, 0x38 ;  /* 0x00000038030e7836 */ /* 0x040fe20000000000 */
[----:B------:R-:W-:Y:S01]  /*bdb0*/  ISETP.GE.AND P5, PT, R12, UR4, PT ;  /* 0x000000040c007c0c */ /* 0x000fe2000bfa6270 */
[----:B------:R-:W-:Y:S01]  /*bdc0*/  VIADD R15, R3, 0x40 ;  /* 0x00000040030f7836 */ /* 0x000fe20000000000 */
[----:B------:R-:W-:Y:S01]  /*bdd0*/  ISETP.GE.AND P6, PT, R13, UR4, PT ;  /* 0x000000040d007c0c */ /* 0x000fe2000bfc6270 */
[C---:B------:R-:W-:Y:S01]  /*bde0*/  VIADD R16, R3.reuse, 0x48 ;  /* 0x0000004803107836 */ /* 0x040fe20000000000 */
[C---:B------:R-:W-:Y:S01]  /*bdf0*/  IADD3 R20, R3.reuse, 0x50, RZ ;  /* 0x0000005003147810 */ /* 0x040fe20007ffe0ff */
[----:B------:R-:W-:Y:S01]  /*be00*/  VIADD R21, R3, 0x58 ;  /* 0x0000005803157836 */ /* 0x000fe20000000000 */
[----:B------:R-:W-:Y:S01]  /*be10*/  ISETP.GE.AND P3, PT, R15, UR4, PT ;  /* 0x000000040f007c0c */ /* 0x000fe2000bf66270 */
[----:B-1-3--:R-:W-:Y:S01]  /*be20*/  @!P0 IMAD.WIDE R6, R3, 0x4, R4 ;  /* 0x0000000403068825 */ /* 0x00afe200078e0204 */
[----:B------:R-:W-:-:S02]  /*be30*/  ISETP.GE.AND P4, PT, R16, UR4, PT ;  /* 0x0000000410007c0c */ /* 0x000fc4000bf86270 */
[----:B------:R-:W-:Y:S02]  /*be40*/  @!P1 LEA.HI R0, R0, R0, RZ, 0x1 ;  /* 0x0000000000009211 */ /* 0x000fe400078f08ff */
[----:B------:R-:W-:Y:S01]  /*be50*/  @!P2 LEA.HI R2, R2, R2, RZ, 0x1 ;  /* 0x000000020202a211 */ /* 0x000fe200078f08ff */
[----:B------:R0:W-:Y:S01]  /*be60*/  @!P0 ST.E.64 desc[UR6][R6.64], R26 ;  /* 0x0000001a06008985 */ /* 0x0001e2000c101b06 */
[----:B------:R-:W-:Y:S01]  /*be70*/  @!P1 LOP3.LUT R9, R0, 0xfffffffe, RZ, 0xc0, !PT ;  /* 0xfffffffe00099812 */ /* 0x000fe200078ec0ff */
[C---:B------:R-:W-:Y:S01]  /*be80*/  VIADD R0, R3.reuse, 0x28 ;  /* 0x0000002803007836 */ /* 0x040fe20000000000 */
[----:B------:R-:W-:Y:S02]  /*be90*/  @!P2 LOP3.LUT R11, R2, 0xfffffffe, RZ, 0xc0, !PT ;  /* 0xfffffffe020ba812 */ /* 0x000fe400078ec0ff */
[----:B------:R-:W-:Y:S01]  /*bea0*/  IADD3 R2, R3, 0x30, RZ ;  /* 0x0000003003027810 */ /* 0x000fe20007ffe0ff */
[----:B------:R-:W-:Y:S01]  /*beb0*/  @!P1 IMAD.WIDE R8, R9, 0x4, R4 ;  /* 0x0000000409089825 */ /* 0x000fe200078e0204 */
[----:B------:R-:W-:-:S02]  /*bec0*/  ISETP.GE.AND P0, PT, R0, UR4, PT ;  /* 0x0000000400007c0c */ /* 0x000fc4000bf06270 */
[----:B------:R-:W-:Y:S01]  /*bed0*/  @!P5 LEA.HI R12, R12, R12, RZ, 0x1 ;  /* 0x0000000c0c0cd211 */ /* 0x000fe200078f08ff */
[----:B------:R-:W-:Y:S01]  /*bee0*/  @!P2 IMAD.WIDE R10, R11, 0x4, R4 ;  /* 0x000000040b0aa825 */ /* 0x000fe200078e0204 */
[----:B------:R1:W-:Y:S01]  /*bef0*/  @!P1 ST.E.64 desc[UR6][R8.64], R30 ;  /* 0x0000001e08009985 */ /* 0x0003e2000c101b06 */
[----:B------:R-:W-:Y:S02]  /*bf00*/  ISETP.GE.AND P1, PT, R2, UR4, PT ;  /* 0x0000000402007c0c */ /* 0x000fe4000bf26270 */
[----:B------:R-:W-:Y:S01]  /*bf10*/  @!P6 LEA.HI R13, R13, R13, RZ, 0x1 ;  /* 0x0000000d0d0de211 */ /* 0x000fe200078f08ff */
[----:B------:R2:W-:Y:S01]  /*bf20*/  @!P2 ST.E.64 desc[UR6][R10.64], R34 ;  /* 0x000000220a00a985 */ /* 0x0005e2000c101b06 */
[----:B------:R-:W-:Y:S02]  /*bf30*/  ISETP.GE.AND P2, PT, R14, UR4, PT ;  /* 0x000000040e007c0c */ /* 0x000fe4000bf46270 */
[----:B0-----:R-:W-:Y:S02]  /*bf40*/  @!P5 LOP3.LUT R7, R12, 0xfffffffe, RZ, 0xc0, !PT ;  /* 0xfffffffe0c07d812 */ /* 0x001fe400078ec0ff */
[----:B------:R-:W-:-:S02]  /*bf50*/  @!P0 LEA.HI R0, R0, R0, RZ, 0x1 ;  /* 0x0000000000008211 */ /* 0x000fc400078f08ff */
[----:B------:R-:W-:Y:S01]  /*bf60*/  @!P4 LEA.HI R16, R16, R16, RZ, 0x1 ;  /* 0x000000101010c211 */ /* 0x000fe200078f08ff */
[--C-:B------:R-:W-:Y:S01]  /*bf70*/  @!P5 IMAD.WIDE R6, R7, 0x4, R4.reuse ;  /* 0x000000040706d825 */ /* 0x100fe200078e0204 */
[----:B-1----:R-:W-:Y:S02]  /*bf80*/  @!P6 LOP3.LUT R9, R13, 0xfffffffe, RZ, 0xc0, !PT ;  /* 0xfffffffe0d09e812 */ /* 0x002fe400078ec0ff */
[----:B------:R-:W-:Y:S02]  /*bf90*/  @!P1 LEA.HI R2, R2, R2, RZ, 0x1 ;  /* 0x0000000202029211 */ /* 0x000fe400078f08ff */
[----:B------:R0:W-:Y:S01]  /*bfa0*/  @!P5 ST.E.64 desc[UR6][R6.64], R38 ;  /* 0x000000260600d985 */ /* 0x0001e2000c101b06 */
[----:B------:R-:W-:Y:S01]  /*bfb0*/  @!P2 LEA.HI R14, R14, R14, RZ, 0x1 ;  /* 0x0000000e0e0ea211 */ /* 0x000fe200078f08ff */
[----:B------:R-:W-:Y:S01]  /*bfc0*/  @!P6 IMAD.WIDE R8, R9, 0x4, R4 ;  /* 0x000000040908e825 */ /* 0x000fe200078e0204 */
[----:B--2---:R-:W-:Y:S02]  /*bfd0*/  @!P3 LEA.HI R10, R15, R15, RZ, 0x1 ;  /* 0x0000000f0f0ab211 */ /* 0x004fe400078f08ff */
[----:B------:R-:W-:Y:S01]  /*bfe0*/  @!P0 LOP3.LUT R11, R0, 0xfffffffe, RZ, 0xc0, !PT ;  /* 0xfffffffe000b8812 */ /* 0x000fe200078ec0ff */
[C---:B------:R-:W-:Y:S01]  /*bff0*/  VIADD R0, R3.reuse, 0x60 ;  /* 0x0000006003007836 */ /* 0x040fe20000000000 */
[----:B------:R-:W-:Y:S01]  /*c000*/  @!P1 LOP3.LUT R13, R2, 0xfffffffe, RZ, 0xc0, !PT ;  /* 0xfffffffe020d9812 */ /* 0x000fe200078ec0ff */
[----:B------:R1:W-:Y:S01]  /*c010*/  @!P6 ST.E.64 desc[UR6][R8.64], R42 ;  /* 0x0000002a0800e985 */ /* 0x0003e2000c101b06 */
[----:B------:R-:W-:Y:S01]  /*c020*/  @!P2 LOP3.LUT R15, R14, 0xfffffffe, RZ, 0xc0, !PT ;  /* 0xfffffffe0e0fa812 */ /* 0x000fe200078ec0ff */
[----:B------:R-:W-:Y:S01]  /*c030*/  VIADD R2, R3, 0x68 ;  /* 0x0000006803027836 */ /* 0x000fe20000000000 */
[----:B------:R-:W-:-:S02]  /*c040*/  @!P3 LOP3.LUT R17, R10, 0xfffffffe, RZ, 0xc0, !PT ;  /* 0xfffffffe0a11b812 */ /* 0x000fc400078ec0ff */
[----:B------:R-:W-:Y:S01]  /*c050*/  @!P4 LOP3.LUT R19, R16, 0xfffffffe, RZ, 0xc0, !PT ;  /* 0xfffffffe1013c812 */ /* 0x000fe200078ec0ff */
[--C-:B0-----:R-:W-:Y:S01]  /*c060*/  @!P0 IMAD.WIDE R6, R11, 0x4, R4.reuse ;  /* 0x000000040b068825 */ /* 0x101fe200078e0204 */
[----:B------:R-:W-:Y:S02]  /*c070*/  ISETP.GE.AND P5, PT, R20, UR4, PT ;  /* 0x0000000414007c0c */ /* 0x000fe4000bfa6270 */
[----:B------:R-:W-:Y:S01]  /*c080*/  ISETP.GE.AND P6, PT, R21, UR4, PT ;  /* 0x0000000415007c0c */ /* 0x000fe2000bfc6270 */
[--C-:B------:R-:W-:Y:S01]  /*c090*/  @!P2 IMAD.WIDE R10, R15, 0x4, R4.reuse ;  /* 0x000000040f0aa825 */ /* 0x100fe200078e0204 */
[----:B------:R0:W-:Y:S01]  /*c0a0*/  @!P0 ST.E.64 desc[UR6][R6.64], R46 ;  /* 0x0000002e06008985 */ /* 0x0001e2000c101b06 */
[----:B------:R-:W-:Y:S02]  /*c0b0*/  IADD3 R16, R3, 0x70, RZ ;  /* 0x0000007003107810 */ /* 0x000fe40007ffe0ff */
[----:B-1----:R-:W-:-:S04]  /*c0c0*/  @!P1 IMAD.WIDE R8, R13, 0x4, R4 ;  /* 0x000000040d089825 */ /* 0x002fc800078e0204 */
[--C-:B------:R-:W-:Y:S01]  /*c0d0*/  @!P3 IMAD.WIDE R12, R17, 0x4, R4.reuse ;  /* 0x00000004110cb825 */ /* 0x100fe200078e0204 */
[----:B------:R1:W-:Y:S01]  /*c0e0*/  @!P1 ST.E.64 desc[UR6][R8.64], R50 ;  /* 0x0000003208009985 */ /* 0x0003e2000c101b06 */
[----:B------:R-:W-:Y:S02]  /*c0f0*/  @!P5 LEA.HI R20, R20, R20, RZ, 0x1 ;  /* 0x000000141414d211 */ /* 0x000fe400078f08ff */
[----:B------:R-:W-:Y:S01]  /*c100*/  @!P4 IMAD.WIDE R14, R19, 0x4, R4 ;  /* 0x00000004130ec825 */ /* 0x000fe200078e0204 */
[----:B------:R2:W-:Y:S01]  /*c110*/  @!P2 ST.E.64 desc[UR6][R10.64], R54 ;  /* 0x000000360a00a985 */ /* 0x0005e2000c101b06 */
[----:B------:R-:W-:Y:S02]  /*c120*/  ISETP.GE.AND P2, PT, R16, UR4, PT ;  /* 0x0000000410007c0c */ /* 0x000fe4000bf46270 */
[C---:B------:R-:W-:Y:S01]  /*c130*/  VIADD R17, R3.reuse, 0x78 ;  /* 0x0000007803117836 */ /* 0x040fe20000000000 */
[----:B------:R3:W-:Y:S01]  /*c140*/  @!P3 ST.E.64 desc[UR6][R12.64], R58 ;  /* 0x0000003a0c00b985 */ /* 0x0007e2000c101b06 */
[----:B------:R-:W-:Y:S01]  /*c150*/  VIADD R19, R3, 0x80 ;  /* 0x0000008003137836 */ /* 0x000fe20000000000 */
[----:B------:R-:W-:-:S02]  /*c160*/  ISETP.GE.AND P3, PT, R2, UR4, PT ;  /* 0x0000000402007c0c */ /* 0x000fc4000bf66270 */
[----:B------:R4:W-:Y:S01]  /*c170*/  @!P4 ST.E.64 desc[UR6][R14.64], R62 ;  /* 0x0000003e0e00c985 */ /* 0x0009e2000c101b06 */
[----:B------:R-:W-:Y:S02]  /*c180*/  ISETP.GE.AND P4, PT, R0, UR4, PT ;  /* 0x0000000400007c0c */ /* 0x000fe4000bf86270 */
[----:B------:R-:W-:Y:S02]  /*c190*/  ISETP.GE.AND P1, PT, R17, UR4, PT ;  /* 0x0000000411007c0c */ /* 0x000fe4000bf26270 */
[----:B------:R-:W-:Y:S02]  /*c1a0*/  ISETP.GE.AND P0, PT, R19, UR4, PT ;  /* 0x0000000413007c0c */ /* 0x000fe4000bf06270 */
[----:B------:R-:W-:Y:S02]  /*c1b0*/  @!P6 LEA.HI R21, R21, R21, RZ, 0x1 ;  /* 0x000000151515e211 */ /* 0x000fe400078f08ff */
[----:B0-----:R-:W-:Y:S01]  /*c1c0*/  @!P5 LOP3.LUT R7, R20, 0xfffffffe, RZ, 0xc0, !PT ;  /* 0xfffffffe1407d812 */ /* 0x001fe200078ec0ff */
[----:B------:R-:W-:Y:S01]  /*c1d0*/  VIADD R20, R3, 0x88 ;  /* 0x0000008803147836 */ /* 0x000fe20000000000 */
[----:B-1----:R-:W-:-:S02]  /*c1e0*/  @!P6 LOP3.LUT R9, R21, 0xfffffffe, RZ, 0xc0, !PT ;  /* 0xfffffffe1509e812 */ /* 0x002fc400078ec0ff */
[----:B------:R-:W-:Y:S01]  /*c1f0*/  @!P3 LEA.HI R2, R2, R2, RZ, 0x1 ;  /* 0x000000020202b211 */ /* 0x000fe200078f08ff */
[--C-:B------:R-:W-:Y:S01]  /*c200*/  @!P5 IMAD.WIDE R6, R7, 0x4, R4.reuse ;  /* 0x000000040706d825 */ /* 0x100fe200078e0204 */
[----:B------:R-:W-:Y:S02]  /*c210*/  @!P4 LEA.HI R0, R0, R0, RZ, 0x1 ;  /* 0x000000000000c211 */ /* 0x000fe400078f08ff */
        /* <DEDUP_REMOVED lines=8> */
[C---:B------:R-:W-:Y:S01]  /*c2a0*/  VIADD R0, R3.reuse, 0x98 ;  /* 0x0000009803007836 */ /* 0x040fe20000000000 */
[----:B----4-:R-:W-:Y:S01]  /*c2b0*/  @!P2 LOP3.LUT R15, R16, 0xfffffffe, RZ, 0xc0, !PT ;  /* 0xfffffffe100fa812 */ /* 0x010fe200078ec0ff */
[----:B------:R-:W-:Y:S01]  /*c2c0*/  VIADD R2, R3, 0xa0 ;  /* 0x000000a003027836 */ /* 0x000fe20000000000 */
[----:B------:R-:W-:Y:S01]  /*c2d0*/  @!P1 LOP3.LUT R17, R17, 0xfffffffe, RZ, 0xc0, !PT ;  /* 0xfffffffe11119812 */ /* 0x000fe200078ec0ff */
[----:B------:R-:W-:Y:S01]  /*c2e0*/  VIADD R16, R3, 0xa8 ;  /* 0x000000a803107836 */ /* 0x000fe20000000000 */
[----:B------:R-:W-:-:S02]  /*c2f0*/  @!P0 LOP3.LUT R19, R19, 0xfffffffe, RZ, 0xc0, !PT ;  /* 0xfffffffe13138812 */ /* 0x000fc400078ec0ff */
[----:B------:R-:W-:Y:S01]  /*c300*/  IADD3 R21, R3, 0x90, RZ ;  /* 0x0000009003157810 */ /* 0x000fe20007ffe0ff */
[--C-:B0-----:R-:W-:Y:S01]  /*c310*/  @!P4 IMAD.WIDE R6, R11, 0x4, R4.reuse ;  /* 0x000000040b06c825 */ /* 0x101fe200078e0204 */
[----:B------:R-:W-:Y:S02]  /*c320*/  ISETP.GE.AND P6, PT, R20, UR4, PT ;  /* 0x0000000414007c0c */ /* 0x000fe4000bfc6270 */
[----:B------:R-:W-:Y:S01]  /*c330*/  ISETP.GE.AND P5, PT, R21, UR4, PT ;  /* 0x0000000415007c0c */ /* 0x000fe2000bfa6270 */
[--C-:B-1----:R-:W-:Y:S01]  /*c340*/  @!P3 IMAD.WIDE R8, R13, 0x4, R4.reuse ;  /* 0x000000040d08b825 */ /* 0x102fe200078e0204 */
[----:B------:R0:W-:Y:S01]  /*c350*/  @!P4 ST.E.64 desc[UR6][R6.64], R74 ;  /* 0x0000004a0600c985 */ /* 0x0001e2000c101b06 */
[----:B------:R-:W-:Y:S02]  /*c360*/  ISETP.GE.AND P4, PT, R2, UR4, PT ;  /* 0x0000000402007c0c */ /* 0x000fe4000bf86270 */
[----:B------:R-:W-:Y:S01]  /*c370*/  @!P2 IMAD.WIDE R10, R15, 0x4, R4 ;  /* 0x000000040f0aa825 */ /* 0x000fe200078e0204 */
[----:B------:R1:W-:Y:S01]  /*c380*/  @!P3 ST.E.64 desc[UR6][R8.64], R78 ;  /* 0x0000004e0800b985 */ /* 0x0003e2000c101b06 */
[----:B------:R-:W-:-:S02]  /*c390*/  ISETP.GE.AND P3, PT, R16, UR4, PT ;  /* 0x0000000410007c0c */ /* 0x000fc4000bf66270 */
[--C-:B------:R-:W-:Y:S01]  /*c3a0*/  @!P1 IMAD.WIDE R12, R17, 0x4, R4.reuse ;  /* 0x00000004110c9825 */ /* 0x100fe200078e0204 */
[----:B------:R2:W-:Y:S01]  /*c3b0*/  @!P2 ST.E.64 desc[UR6][R10.64], R82 ;  /* 0x000000520a00a985 */ /* 0x0005e2000c101b06 */
[----:B------:R-:W-:Y:S02]  /*c3c0*/  IADD3 R17, R3, 0xb0, RZ ;  /* 0x000000b003117810 */ /* 0x000fe40007ffe0ff */
[----:B------:R-:W-:Y:S01]  /*c3d0*/  @!P0 IMAD.WIDE R14, R19, 0x4, R4 ;  /* 0x00000004130e8825 */ /* 0x000fe200078e0204 */
[----:B------:R3:W-:Y:S01]  /*c3e0*/  @!P1 ST.E.64 desc[UR6][R12.64], R86 ;  /* 0x000000560c009985 */ /* 0x0007e2000c101b06 */
[----:B------:R-:W-:Y:S02]  /*c3f0*/  @!P6 LEA.HI R20, R20, R20, RZ, 0x1 ;  /* 0x000000141414e211 */ /* 0x000fe400078f08ff */
[----:B------:R-:W-:Y:S01]  /*c400*/  VIADD R19, R3, 0xb8 ;  /* 0x000000b803137836 */ /* 0x000fe20000000000 */
[----:B------:R-:W-:Y:S01]  /*c410*/  @!P0 ST.E.64 desc[UR6][R14.64], R90 ;  /* 0x0000005a0e008985 */ /* 0x000fe2000c101b06 */
[----:B------:R-:W-:-:S02]  /*c420*/  ISETP.GE.AND P0, PT, R0, UR4, PT ;  /* 0x0000000400007c0c */ /* 0x000fc4000bf06270 */
[----:B------:R-:W-:Y:S02]  /*c430*/  @!P5 LEA.HI R21, R21, R21, RZ, 0x1 ;  /* 0x000000151515d211 */ /* 0x000fe400078f08ff */
[----:B------:R-:W-:Y:S02]  /*c440*/  ISETP.GE.AND P2, PT, R17, UR4, PT ;  /* 0x0000000411007c0c */ /* 0x000fe4000bf46270 */
[----:B0-----:R-:W-:Y:S01]  /*c450*/  @!P6 LOP3.LUT R7, R20, 0xfffffffe, RZ, 0xc0, !PT ;  /* 0xfffffffe1407e812 */ /* 0x001fe200078ec0ff */
[----:B------:R-:W-:Y:S01]  /*c460*/  VIADD R20, R3, 0xc0 ;  /* 0x000000c003147836 */ /* 0x000fe20000000000 */
[----:B------:R-:W-:Y:S02]  /*c470*/  ISETP.GE.AND P1, PT, R19, UR4, PT ;  /* 0x0000000413007c0c */ /* 0x000fe4000bf26270 */
[----:B-1----:R-:W-:Y:S01]  /*c480*/  @!P5 LOP3.LUT R9, R21, 0xfffffffe, RZ, 0xc0, !PT ;  /* 0xfffffffe1509d812 */ /* 0x002fe200078ec0ff */
[----:B------:R-:W-:Y:S01]  /*c490*/  @!P6 IMAD.WIDE R6, R7, 0x4, R4 ;  /* 0x000000040706e825 */ /* 0x000fe200078e0204 */
[----:B------:R-:W-:-:S02]  /*c4a0*/  @!P4 LEA.HI R2, R2, R2, RZ, 0x1 ;  /* 0x000000020202c211 */ /* 0x000fc400078f08ff */
[----:B------:R-:W-:Y:S01]  /*c4b0*/  @!P0 LEA.HI R0, R0, R0, RZ, 0x1 ;  /* 0x0000000000008211 */ /* 0x000fe200078f08ff */
[----:B------:R-:W-:Y:S01]  /*c4c0*/  @!P5 IMAD.WIDE R8, R9, 0x4, R4 ;  /* 0x000000040908d825 */ /* 0x000fe200078e0204 */
[----:B------:R0:W-:Y:S01]  /*c4d0*/  @!P6 ST.E.64 desc[UR6][R6.64], R94 ;  /* 0x0000005e0600e985 */ /* 0x0001e2000c101b06 */
[----:B------:R-:W-:Y:S02]  /*c4e0*/  @!P3 LEA.HI R16, R16, R16, RZ, 0x1 ;  /* 0x000000101010b211 */ /* 0x000fe400078f08ff */
[----:B--2---:R-:W-:Y:S01]  /*c4f0*/  @!P0 LOP3.LUT R11, R0, 0xfffffffe, RZ, 0xc0, !PT ;  /* 0xfffffffe000b8812 */ /* 0x004fe200078ec0ff */
[----:B------:R1:W-:Y:S01]  /*c500*/  @!P5 ST.E.64 desc[UR6][R8.64], R98 ;  /* 0x000000620800d985 */ /* 0x0003e2000c101b06 */
[----:B------:R-:W-:Y:S01]  /*c510*/  VIADD R21, R3, 0xc8 ;  /* 0x000000c803157836 */ /* 0x000fe20000000000 */
[----:B------:R-:W-:Y:S02]  /*c520*/  ISETP.GE.AND P5, PT, R20, UR4, PT ;  /* 0x0000000414007c0c */ /* 0x000fe4000bfa6270 */
[----:B------:R-:W-:-:S02]  /*c530*/  @!P2 LEA.HI R17, R17, R17, RZ, 0x1 ;  /* 0x000000111111a211 */ /* 0x000fc400078f08ff */
[----:B------:R-:W-:Y:S02]  /*c540*/  @!P1 LEA.HI R19, R19, R19, RZ, 0x1 ;  /* 0x0000001313139211 */ /* 0x000fe400078f08ff */
[----:B---3--:R-:W-:Y:S01]  /*c550*/  @!P4 LOP3.LUT R13, R2, 0xfffffffe, RZ, 0xc0, !PT ;  /* 0xfffffffe020dc812 */ /* 0x008fe200078ec0ff */
[C---:B------:R-:W-:Y:S01]  /*c560*/  VIADD R2, R3.reuse, 0xd8 ;  /* 0x000000d803027836 */ /* 0x040fe20000000000 */
[----:B------:R-:W-:Y:S01]  /*c570*/  IADD3 R0, R3, 0xd0, RZ ;  /* 0x000000d003007810 */ /* 0x000fe20007ffe0ff */
[--C-:B0-----:R-:W-:Y:S01]  /*c580*/  @!P0 IMAD.WIDE R6, R11, 0x4, R4.reuse ;  /* 0x000000040b068825 */ /* 0x101fe200078e0204 */
[----:B------:R-:W-:Y:S02]  /*c590*/  @!P3 LOP3.LUT R15, R16, 0xfffffffe, RZ, 0xc0, !PT ;  /* 0xfffffffe100fb812 */ /* 0x000fe400078ec0ff */
[----:B------:R-:W-:Y:S01]  /*c5a0*/  @!P2 LOP3.LUT R17, R17, 0xfffffffe, RZ, 0xc0, !PT ;  /* 0xfffffffe1111a812 */ /* 0x000fe200078ec0ff */
[--C-:B-1----:R-:W-:Y:S01]  /*c5b0*/  @!P4 IMAD.WIDE R8, R13, 0x4, R4.reuse ;  /* 0x000000040d08c825 */ /* 0x102fe200078e0204 */
[----:B------:R-:W-:Y:S01]  /*c5c0*/  ISETP.GE.AND P6, PT, R21, UR4, PT ;  /* 0x0000000415007c0c */ /* 0x000fe2000bfc6270 */
[----:B------:R0:W-:Y:S01]  /*c5d0*/  @!P0 ST.E.64 desc[UR6][R6.64], R102 ;  /* 0x0000006606008985 */ /* 0x0001e2000c101b06 */
[----:B------:R-:W-:Y:S01]  /*c5e0*/  @!P1 LOP3.LUT R19, R19, 0xfffffffe, RZ, 0xc0, !PT ;  /* 0xfffffffe13139812 */ /* 0x000fe200078ec0ff */
[--C-:B------:R-:W-:Y:S01]  /*c5f0*/  @!P3 IMAD.WIDE R10, R15, 0x4, R4.reuse ;  /* 0x000000040f0ab825 */ /* 0x100fe200078e0204 */
[----:B------:R-:W-:Y:S01]  /*c600*/  ISETP.GE.AND P0, PT, R0, UR4, PT ;  /* 0x0000000400007c0c */ /* 0x000fe2000bf06270 */
[----:B------:R1:W-:Y:S01]  /*c610*/  @!P4 ST.E.64 desc[UR6][R8.64], R106 ;  /* 0x0000006a0800c985 */ /* 0x0003e2000c101b06 */
[----:B------:R-:W-:Y:S01]  /*c620*/  @!P5 LEA.HI R20, R20, R20, RZ, 0x1 ;  /* 0x000000141414d211 */ /* 0x000fe200078f08ff */
[----:B------:R-:W-:-:S02]  /*c630*/  @!P2 IMAD.WIDE R12, R17, 0x4, R4 ;  /* 0x00000004110ca825 */ /* 0x000fc400078e0204 */
[----:B------:R2:W-:Y:S02]  /*c640*/  @!P3 ST.E.64 desc[UR6][R10.64], R110 ;  /* 0x0000006e0a00b985 */ /* 0x0005e4000c101b06 */
[--C-:B------:R-:W-:Y:S01]  /*c650*/  @!P1 IMAD.WIDE R14, R19, 0x4, R4.reuse ;  /* 0x00000004130e9825 */ /* 0x100fe200078e0204 */
[----:B------:R-:W-:Y:S01]  /*c660*/  IADD3 R19, R3, 0xf0, RZ ;  /* 0x000000f003137810 */ /* 0x000fe20007ffe0ff */
[----:B------:R-:W-:Y:S01]  /*c670*/  @!P2 ST.E.64 desc[UR6][R12.64], R114 ;  /* 0x000000720c00a985 */ /* 0x000fe2000c101b06 */
[----:B------:R-:W-:Y:S01]  /*c680*/  @!P6 LEA.HI R21, R21, R21, RZ, 0x1 ;  /* 0x000000151515e211 */ /* 0x000fe200078f08ff */
[C---:B------:R-:W-:Y:S01]  /*c690*/  VIADD R16, R3.reuse, 0xe0 ;  /* 0x000000e003107836 */ /* 0x040fe20000000000 */
[----:B0-----:R-:W-:Y:S01]  /*c6a0*/  @!P5 LOP3.LUT R7, R20, 0xfffffffe, RZ, 0xc0, !PT ;  /* 0xfffffffe1407d812 */ /* 0x001fe200078ec0ff */
[C---:B------:R-:W-:Y:S01]  /*c6b0*/  VIADD R17, R3.reuse, 0xe8 ;  /* 0x000000e803117836 */ /* 0x040fe20000000000 */
[----:B------:R-:W-:Y:S01]  /*c6c0*/  @!P1 ST.E.64 desc[UR6][R14.64], R118 ;  /* 0x000000760e009985 */ /* 0x000fe2000c101b06 */
[----:B------:R-:W-:Y:S01]  /*c6d0*/  ISETP.GE.AND P1, PT, R2, UR4, PT ;  /* 0x0000000402007c0c */ /* 0x000fe2000bf26270 */
[----:B------:R-:W-:Y:S01]  /*c6e0*/  VIADD R3, R3, 0xf8 ;  /* 0x000000f803037836 */ /* 0x000fe20000000000 */
[----:B------:R-:W-:Y:S01]  /*c6f0*/  ISETP.GE.AND P2, PT, R16, UR4, PT ;  /* 0x0000000410007c0c */ /* 0x000fe2000bf46270 */
[----:B------:R-:W-:Y:S01]  /*c700*/  @!P5 IMAD.WIDE R6, R7, 0x4, R4 ;  /* 0x000000040706d825 */ /* 0x000fe200078e0204 */
[----:B------:R-:W-:-:S02]  /*c710*/  ISETP.GE.AND P3, PT, R17, UR4, PT ;  /* 0x0000000411007c0c */ /* 0x000fc4000bf66270 */
[----:B------:R-:W-:Y:S02]  /*c720*/  ISETP.GE.AND P4, PT, R19, UR4, PT ;  /* 0x0000000413007c0c */ /* 0x000fe4000bf86270 */
[----:B------:R-:W-:Y:S01]  /*c730*/  @!P0 LEA.HI R0, R0, R0, RZ, 0x1 ;  /* 0x0000000000008211 */ /* 0x000fe200078f08ff */
[----:B------:R0:W-:Y:S01]  /*c740*/  @!P5 ST.E.64 desc[UR6][R6.64], R122 ;  /* 0x0000007a0600d985 */ /* 0x0001e2000c101b06 */
[----:B-1----:R-:W-:Y:S02]  /*c750*/  @!P6 LOP3.LUT R9, R21, 0xfffffffe, RZ, 0xc0, !PT ;  /* 0xfffffffe1509e812 */ /* 0x002fe400078ec0ff */
[----:B--2---:R-:W-:Y:S02]  /*c760*/  @!P0 LOP3.LUT R11, R0, 0xfffffffe, RZ, 0xc0, !PT ;  /* 0xfffffffe000b8812 */ /* 0x004fe400078ec0ff */
[----:B------:R-:W-:Y:S01]  /*c770*/  @!P1 LEA.HI R2, R2, R2, RZ, 0x1 ;  /* 0x0000000202029211 */ /* 0x000fe200078f08ff */
[----:B------:R-:W-:Y:S01]  /*c780*/  @!P6 IMAD.WIDE R8, R9, 0x4, R4 ;  /* 0x000000040908e825 */ /* 0x000fe200078e0204 */
[----:B------:R-:W-:-:S02]  /*c790*/  @!P2 LEA.HI R16, R16, R16, RZ, 0x1 ;  /* 0x000000101010a211 */ /* 0x000fc400078f08ff */
[----:B------:R-:W-:Y:S02]  /*c7a0*/  @!P3 LEA.HI R17, R17, R17, RZ, 0x1 ;  /* 0x000000111111b211 */ /* 0x000fe400078f08ff */
[----:B------:R1:W-:Y:S01]  /*c7b0*/  @!P6 ST.E.64 desc[UR6][R8.64], R126 ;  /* 0x0000007e0800e985 */ /* 0x0003e2000c101b06 */
[----:B------:R-:W-:Y:S01]  /*c7c0*/  @!P4 LEA.HI R19, R19, R19, RZ, 0x1 ;  /* 0x000000131313c211 */ /* 0x000fe200078f08ff */
[----:B0-----:R-:W-:Y:S01]  /*c7d0*/  @!P0 IMAD.WIDE R6, R11, 0x4, R4 ;  /* 0x000000040b068825 */ /* 0x001fe200078e0204 */
[----:B------:R-:W-:Y:S02]  /*c7e0*/  @!P1 LOP3.LUT R13, R2, 0xfffffffe, RZ, 0xc0, !PT ;  /* 0xfffffffe020d9812 */ /* 0x000fe400078ec0ff */
[----:B------:R-:W-:Y:S02]  /*c7f0*/  @!P2 LOP3.LUT R15, R16, 0xfffffffe, RZ, 0xc0, !PT ;  /* 0xfffffffe100fa812 */ /* 0x000fe400078ec0ff */
[----:B------:R0:W-:Y:S01]  /*c800*/  @!P0 ST.E.64 desc[UR6][R6.64], R130 ;  /* 0x0000008206008985 */ /* 0x0001e2000c101b06 */
[----:B------:R-:W-:-:S02]  /*c810*/  ISETP.GE.AND P0, PT, R3, UR4, PT ;  /* 0x0000000403007c0c */ /* 0x000fc4000bf06270 */
[----:B------:R-:W-:Y:S01]  /*c820*/  @!P3 LOP3.LUT R17, R17, 0xfffffffe, RZ, 0xc0, !PT ;  /* 0xfffffffe1111b812 */ /* 0x000fe200078ec0ff */
[----:B------:R-:W-:Y:S01]  /*c830*/  @!P2 IMAD.WIDE R10, R15, 0x4, R4 ;  /* 0x000000040f0aa825 */ /* 0x000fe200078e0204 */
[----:B------:R-:W-:-:S03]  /*c840*/  @!P4 LOP3.LUT R19, R19, 0xfffffffe, RZ, 0xc0, !PT ;  /* 0xfffffffe1313c812 */ /* 0x000fc600078ec0ff */
[----:B-1----:R-:W-:-:S04]  /*c850*/  @!P1 IMAD.WIDE R8, R13, 0x4, R4 ;  /* 0x000000040d089825 */ /* 0x002fc800078e0204 */
[--C-:B------:R-:W-:Y:S01]  /*c860*/  @!P3 IMAD.WIDE R12, R17, 0x4, R4.reuse ;  /* 0x00000004110cb825 */ /* 0x100fe200078e0204 */
[----:B------:R0:W-:Y:S03]  /*c870*/  @!P1 ST.E.64 desc[UR6][R8.64], R134 ;  /* 0x0000008608009985 */ /* 0x0001e6000c101b06 */
[----:B------:R-:W-:Y:S01]  /*c880*/  @!P4 IMAD.WIDE R14, R19, 0x4, R4 ;  /* 0x00000004130ec825 */ /* 0x000fe200078e0204 */
[----:B------:R0:W-:Y:S04]  /*c890*/  @!P2 ST.E.64 desc[UR6][R10.64], R138 ;  /* 0x0000008a0a00a985 */ /* 0x0001e8000c101b06 */
[----:B------:R0:W-:Y:S04]  /*c8a0*/  @!P3 ST.E.64 desc[UR6][R12.64], R142 ;  /* 0x0000008e0c00b985 */ /* 0x0001e8000c101b06 */
[----:B------:R0:W-:Y:S01]  /*c8b0*/  @!P4 ST.E.64 desc[UR6][R14.64], R146 ;  /* 0x000000920e00c985 */ /* 0x0001e2000c101b06 */
[----:B------:R-:W-:Y:S05]  /*c8c0*/  @P0 BRA `(.L_x_8) ;  /* 0x0000004000a40947 */ /* 0x000fea0003800000 */
[----:B------:R-:W-:Y:S01]  /*c8d0*/  LEA.HI R3, R3, R3, RZ, 0x1 ;  /* 0x0000000303037211 */ /* 0x000fe200078f08ff */
[----:B------:R-:W-:-:S03]  /*c8e0*/  ULDC.64 UR4, c[0x0][0x208] ;  /* 0x0000820000047ab9 */ /* 0x000fc60000000a00 */
[----:B------:R-:W-:-:S05]  /*c8f0*/  LOP3.LUT R3, R3, 0xfffffffe, RZ, 0xc0, !PT ;  /* 0xfffffffe03037812 */ /* 0x000fca00078ec0ff */
[----:B------:R-:W-:-:S05]  /*c900*/  IMAD.WIDE R4, R3, 0x4, R4 ;  /* 0x0000000403047825 */ /* 0x000fca00078e0204 */
[----:B------:R1:W-:Y:S01]  /*c910*/  ST.E.64 desc[UR4][R4.64], R150 ;  /* 0x0000009604007985 */ /* 0x0003e2000c101b04 */
[----:B------:R-:W-:Y:S05]  /*c920*/  BRA `(.L_x_8) ;  /* 0x00000040008c7947 */ /* 0x000fea0003800000 */
.L_x_35:
[----:B------:R-:W0:Y:S02]  /*c930*/  S2R R0, SR_TID.X ;  /* 0x0000000000007919 */ /* 0x000e240000002100 */
[----:B0-----:R-:W-:-:S05]  /*c940*/  VIADD R2, R0, 0xffffff80 ;  /* 0xffffff8000027836 */ /* 0x001fca0000000000 */
[----:B------:R-:W-:-:S13]  /*c950*/  ISETP.GT.AND P0, PT, R2, 0x7f, PT ;  /* 0x0000007f0200780c */ /* 0x000fda0003f04270 */
[----:B------:R-:W-:Y:S05]  /*c960*/  @P0 BRA `(.L_x_8) ;  /* 0x00000040007c0947 */ /* 0x000fea0003800000 */
[----:B------:R-:W0:Y:S01]  /*c970*/  S2R R3, SR_CTAID.X ;  /* 0x0000000000037919 */ /* 0x000e220000002500 */
[----:B------:R-:W1:Y:S01]  /*c980*/  LDC R6, c[0x0][0xbe8] ;  /* 0x0002fa00ff067b82 */ /* 0x000e620000000800 */
[----:B------:R-:W-:Y:S01]  /*c990*/  ULDC UR4, c[0x0][0xa88] ;  /* 0x0002a20000047ab9 */ /* 0x000fe20000000800 */
[----:B0-----:R-:W-:Y:S02]  /*c9a0*/  IMAD R0, R3, 0x80, R0 ;  /* 0x0000008003007824 */ /* 0x001fe400078e0200 */
[----:B-1----:R-:W-:-:S03]  /*c9b0*/  IMAD R3, R6, UR4, RZ ;  /* 0x0000000406037c24 */ /* 0x002fc6000f8e02ff */
[----:B------:R-:W-:-:S04]  /*c9c0*/  IADD3 R0, R0, -0x80, RZ ;  /* 0xffffff8000007810 */ /* 0x000fc80007ffe0ff */
[----:B------:R-:W-:-:S13]  /*c9d0*/  ISETP.GE.AND P0, PT, R0, R3, PT ;  /* 0x000000030000720c */ /* 0x000fda0003f06270 */
[----:B------:R-:W-:Y:S05]  /*c9e0*/  @P0 BRA `(.L_x_8) ;  /* 0x00000040005c0947 */ /* 0x000fea0003800000 */
[----:B------:R-:W-:Y:S01]  /*c9f0*/  ISETP.NE.AND P0, PT, R6, 0x1, PT ;  /* 0x000000010600780c */ /* 0x000fe20003f05270 */
[----:B------:R-:W0:Y:S01]  /*ca00*/  S2UR UR7, SR_CTAID.Z ;  /* 0x00000000000779c3 */ /* 0x000e220000002700 */
[----:B------:R-:W-:Y:S01]  /*ca10*/  R2UR UR11, R18 ;  /* 0x00000000120b72ca */ /* 0x000fe200000e0000 */
[----:B------:R-:W-:Y:S01]  /*ca20*/  ULDC.64 UR8, c[0x0][0xbd0] ;  /* 0x0002f40000087ab9 */ /* 0x000fe20000000a00 */
[----:B------:R-:W-:Y:S01]  /*ca30*/  IMAD.MOV.U32 R5, RZ, RZ, R0 ;  /* 0x000000ffff057224 */ /* 0x000fe200078e0000 */
[----:B------:R-:W-:-:S04]  /*ca40*/  ULDC.64 UR12, c[0x0][0x208] ;  /* 0x00008200000c7ab9 */ /* 0x000fc80000000a00 */
[----:B------:R-:W1:Y:S06]  /*ca50*/  LDC.64 R10, c[0x0][0xbd8] ;  /* 0x0002f600ff0a7b82 */ /* 0x000e6c0000000a00 */
[----:B------:R-:W-:Y:S02]  /*ca60*/  USHF.R.S32.HI UR6, URZ, 0x1f, UR11 ;  /* 0x0000001f3f067899 */ /* 0x000fe4000801140b */
[----:B------:R-:W2:Y:S01]  /*ca70*/  @P0 LDC R7, c[0x0][0xbec] ;  /* 0x0002fb00ff070b82 */ /* 0x000ea20000000800 */
[----:B------:R-:W-:Y:S02]  /*ca80*/  UIMAD.WIDE.U32 UR4, UR11, UR8, URZ ;  /* 0x000000080b0472a5 */ /* 0x000fe4000f8e003f */
[----:B------:R-:W-:-:S04]  /*ca90*/  UIMAD UR6, UR6, UR8, URZ ;  /* 0x00000008060672a4 */ /* 0x000fc8000f8e023f */
[----:B------:R-:W-:Y:S01]  /*caa0*/  UIMAD UR6, UR11, UR9, UR6 ;  /* 0x000000090b0672a4 */ /* 0x000fe2000f8e0206 */
[----:B------:R-:W3:Y:S01]  /*cab0*/  @P0 LDC R9, c[0x0][0xbf0] ;  /* 0x0002fc00ff090b82 */ /* 0x000ee20000000800 */
[----:B0-----:R-:W-:Y:S01]  /*cac0*/  USHF.R.S32.HI UR8, URZ, 0x1f, UR7 ;  /* 0x0000001f3f087899 */ /* 0x001fe20008011407 */
[----:B------:R-:W-:Y:S01]  /*cad0*/  IMAD.U32 R3, RZ, RZ, UR5 ;  /* 0x00000005ff037e24 */ /* 0x000fe2000f8e00ff */
[----:B------:R-:W-:Y:S01]  /*cae0*/  UIADD3 UR6, UR5, UR6, URZ ;  /* 0x0000000605067290 */ /* 0x000fe2000fffe03f */
[----:B------:R-:W-:Y:S02]  /*caf0*/  IMAD.U32 R2, RZ, RZ, UR4 ;  /* 0x00000004ff027e24 */ /* 0x000fe4000f8e00ff */
[----:B------:R-:W-:Y:S02]  /*cb00*/  ULDC.64 UR4, c[0x0][0xbe0] ;  /* 0x0002f80000047ab9 */ /* 0x000fe40000000a00 */
[----:B------:R-:W0:Y:S01]  /*cb10*/  S2UR UR10, SR_CTAID.Y ;  /* 0x00000000000a79c3 */ /* 0x000e220000002600 */
[----:B------:R-:W-:Y:S01]  /*cb20*/  MOV R3, UR6 ;  /* 0x0000000600037c02 */ /* 0x000fe20008000f00 */
[----:B-1----:R-:W-:-:S04]  /*cb30*/  IMAD R12, R10, UR8, RZ ;  /* 0x000000080a0c7c24 */ /* 0x002fc8000f8e02ff */
[----:B------:R-:W-:Y:S02]  /*cb40*/  IMAD R11, R11, UR7, R12 ;  /* 0x000000070b0b7c24 */ /* 0x000fe4000f8e020c */
[----:B------:R-:W0:Y:S01]  /*cb50*/  LDC R8, c[0x0][0xc50] ;  /* 0x00031400ff087b82 */ /* 0x000e220000000800 */
[----:B--2---:R-:W-:-:S04]  /*cb60*/  @P0 IMAD.HI.U32 R4, R0, R7, RZ ;  /* 0x0000000700040227 */ /* 0x004fc800078e00ff */
[----:B------:R-:W-:Y:S02]  /*cb70*/  IMAD R7, RZ, RZ, -UR11 ;  /* 0x8000000bff077e24 */ /* 0x000fe4000f8e02ff */
[----:B------:R-:W-:Y:S01]  /*cb80*/  IMAD.WIDE.U32 R2, R10, UR7, R2 ;  /* 0x000000070a027c25 */ /* 0x000fe2000f8e0002 */
[----:B---3--:R-:W-:-:S03]  /*cb90*/  @P0 SHF.R.U32.HI R5, RZ, R9, R4 ;  /* 0x00000009ff050219 */ /* 0x008fc60000011604 */
[----:B------:R-:W-:Y:S02]  /*cba0*/  IMAD.IADD R3, R11, 0x1, R3 ;  /* 0x000000010b037824 */ /* 0x000fe400078e0203 */
[----:B0-----:R-:W-:Y:S02]  /*cbb0*/  IMAD R9, R8, R7, UR10 ;  /* 0x0000000a08097e24 */ /* 0x001fe4000f8e0207 */
[----:B------:R-:W-:Y:S02]  /*cbc0*/  IMAD.MOV R7, RZ, RZ, -R5 ;  /* 0x000000ffff077224 */ /* 0x000fe400078e0a05 */
[----:B------:R-:W-:Y:S01]  /*cbd0*/  IMAD.WIDE.U32 R2, R9, UR4, R2 ;  /* 0x0000000409027c25 */ /* 0x000fe2000f8e0002 */
[----:B------:R-:W-:-:S03]  /*cbe0*/  SHF.R.S32.HI R4, RZ, 0x1f, R9 ;  /* 0x0000001fff047819 */ /* 0x000fc60000011409 */
[----:B------:R-:W-:Y:S01]  /*cbf0*/  IMAD R7, R6, R7, R0 ;  /* 0x0000000706077224 */ /* 0x000fe200078e0200 */
[----:B------:R-:W-:Y:S01]  /*cc00*/  IADD3 R2, P0, R5, R2, RZ ;  /* 0x0000000205027210 */ /* 0x000fe20007f1e0ff */
[----:B------:R-:W-:-:S03]  /*cc10*/  IMAD R4, R4, UR4, RZ ;  /* 0x0000000404047c24 */ /* 0x000fc6000f8e02ff */
[----:B------:R-:W-:Y:S01]  /*cc20*/  SHF.R.S32.HI R0, RZ, 0x1f, R7 ;  /* 0x0000001fff007819 */ /* 0x000fe20000011407 */
[----:B------:R-:W-:Y:S01]  /*cc30*/  IMAD R4, R9, UR5, R4 ;  /* 0x0000000509047c24 */ /* 0x000fe2000f8e0204 */
[----:B------:R-:W-:Y:S01]  /*cc40*/  SHF.R.S32.HI R9, RZ, 0x1f, R5 ;  /* 0x0000001fff097819 */ /* 0x000fe20000011405 */
[----:B------:R-:W-:Y:S02]  /*cc50*/  ULDC.64 UR4, c[0x0][0xbc8] ;  /* 0x0002f20000047ab9 */ /* 0x000fe40000000a00 */
[----:B------:R-:W-:Y:S01]  /*cc60*/  IMAD R0, R0, UR4, RZ ;  /* 0x0000000400007c24 */ /* 0x000fe2000f8e02ff */
[----:B------:R-:W-:-:S03]  /*cc70*/  IADD3.X R3, R9, R3, R4, P0, !PT ;  /* 0x0000000309037210 */ /* 0x000fc600007fe404 */
[C---:B------:R-:W-:Y:S02]  /*cc80*/  IMAD R5, R7.reuse, UR5, R0 ;  /* 0x0000000507057c24 */ /* 0x040fe4000f8e0200 */
[----:B------:R-:W-:Y:S01]  /*cc90*/  IMAD.WIDE.U32 R2, R7, UR4, R2 ;  /* 0x0000000407027c25 */ /* 0x000fe2000f8e0002 */
[----:B------:R-:W-:-:S04]  /*cca0*/  ULDC.64 UR4, c[0x0][0xba8] ;  /* 0x0002ea0000047ab9 */ /* 0x000fc80000000a00 */
[----:B------:R-:W-:Y:S02]  /*ccb0*/  IADD3 R3, R3, R5, RZ ;  /* 0x0000000503037210 */ /* 0x000fe40007ffe0ff */
[----:B------:R-:W-:-:S04]  /*ccc0*/  LEA R4, P0, R2, UR4, 0x2 ;  /* 0x0000000402047c11 */ /* 0x000fc8000f8010ff */
[----:B------:R-:W-:Y:S01]  /*ccd0*/  LEA.HI.X R5, R2, UR5, R3, 0x2, P0 ;  /* 0x0000000502057c11 */ /* 0x000fe200080f1403 */
[----:B------:R-:W-:-:S05]  /*cce0*/  IMAD.MOV.U32 R3, RZ, RZ, -0x800000 ;  /* 0xff800000ff037424 */ /* 0x000fca00078e00ff */
[----:B------:R0:W-:Y:S01]  /*ccf0*/  STG.E desc[UR12][R4.64], R3 ;  /* 0x0000000304007986 */ /* 0x0001e2000c10190c */
[----:B------:R-:W-:Y:S05]  /*cd00*/  BRA `(.L_x_8) ;  /* 0x0000003c00947947 */ /* 0x000fea0003800000 */
.L_x_6:
[----:B------:R-:W-:-:S08]  /*cd10*/  NOP ;  /* 0x0000000000007918 */ /* 0x000fd00000000000 */
[----:B0-----:R-:W0:-:S00]  /*cd20*/  USETMAXREG.DEALLOC.CTAPOOL 0x28 ;  /* 0x00000028000079c8 */ /* 0x001e0000080e0500 */
[----:B0-----:R-:W-:Y:S01]  /*cd30*/  LOP3.LUT R18, R0, 0x3, RZ, 0xc0, !PT ;  /* 0x0000000300127812 */ /* 0x001fe200078ec0ff */
[----:B------:R-:W0:Y:S05]  /*cd40*/  S2R R26, SR_CTAID.Z ;  /* 0x00000000001a7919 */ /* 0x000e2a0000002700 */
[----:B------:R-:W1:Y:S01]  /*cd50*/  S2UR UR6, SR_CTAID.Y ;  /* 0x00000000000679c3 */ /* 0x000e620000002600 */
[----:B------:R-:W2:Y:S02]  /*cd60*/  SHFL.IDX PT, R0, R18, RZ, 0x1f ;  /* 0x00001fff12007589 */ /* 0x000ea400000e0000 */
[----:B--2---:R-:W-:-:S13]  /*cd70*/  ISETP.NE.AND P0, PT, R0, RZ, PT ;  /* 0x000000ff0000720c */ /* 0x004fda0003f05270 */
[----:B01----:R-:W-:Y:S05]  /*cd80*/  @!P0 BRA `(.L_x_38) ;  /* 0x0000000000288947 */ /* 0x003fea0003800000 */
[----:B------:R-:W-:Y:S01]  /*cd90*/  ULDC UR7, c[0x0][0xc50] ;  /* 0x0003140000077ab9 */ /* 0x000fe20000000800 */
[----:B------:R-:W-:Y:S01]  /*cda0*/  UMOV UR39, UR6 ;  /* 0x0000000600277c82 */ /* 0x000fe20008000000 */
[----:B------:R-:W-:-:S06]  /*cdb0*/  UISETP.NE.AND UP0, UPT, UR7, 0x1, UPT ;  /* 0x000000010700788c */ /* 0x000fcc000bf05270 */
[----:B------:R-:W-:-:S13]  /*cdc0*/  PLOP3.LUT P0, PT, PT, PT, UP0, 0x80, 0x0 ;  /* 0x000000000000781c */ /* 0x000fda0003f0f008 */
[----:B------:R-:W-:Y:S05]  /*cdd0*/  @!P0 BRA `(.L_x_39) ;  /* 0x0000000000308947 */ /* 0x000fea0003800000 */
[----:B------:R-:W-:Y:S01]  /*cde0*/  ULDC UR4, c[0x0][0xc54] ;  /* 0x0003150000047ab9 */ /* 0x000fe20000000800 */
[----:B------:R-:W-:Y:S01]  /*cdf0*/  ULDC UR39, c[0x0][0xc58] ;  /* 0x0003160000277ab9 */ /* 0x000fe20000000800 */
[----:B------:R-:W-:-:S04]  /*ce00*/  UIMAD.WIDE.U32 UR4, UR6, UR4, URZ ;  /* 0x00000004060472a5 */ /* 0x000fc8000f8e003f */
[----:B------:R-:W-:Y:S01]  /*ce10*/  USHF.R.U32.HI UR39, URZ, UR39, UR5 ;  /* 0x000000273f277299 */ /* 0x000fe20008011605 */
[----:B------:R-:W-:Y:S11]  /*ce20*/  BRA `(.L_x_39) ;  /* 0x00000000001c7947 */ /* 0x000ff60003800000 */
.L_x_38:
[----:B------:R-:W-:Y:S01]  /*ce30*/  ULDC UR7, c[0x0][0xc50] ;  /* 0x0003140000077ab9 */ /* 0x000fe20000000800 */
[----:B------:R-:W-:Y:S01]  /*ce40*/  UMOV UR39, UR6 ;  /* 0x0000000600277c82 */ /* 0x000fe20008000000 */
[----:B------:R-:W-:-:S11]  /*ce50*/  UISETP.NE.AND UP0, UPT, UR7, 0x1, UPT ;  /* 0x000000010700788c */ /* 0x000fd6000bf05270 */
[----:B------:R-:W-:Y:S01]  /*ce60*/  @UP0 ULDC UR4, c[0x0][0xc54] ;  /* 0x0003150000040ab9 */ /* 0x000fe20000000800 */
[----:B------:R-:W-:Y:S01]  /*ce70*/  @UP0 ULDC UR8, c[0x0][0xc58] ;  /* 0x0003160000080ab9 */ /* 0x000fe20000000800 */
[----:B------:R-:W-:-:S04]  /*ce80*/  UIMAD.WIDE.U32 UR4, UR6, UR4, URZ ;  /* 0x00000004060472a5 */ /* 0x000fc8000f8e003f */
[----:B------:R-:W-:-:S12]  /*ce90*/  @UP0 USHF.R.U32.HI UR39, URZ, UR8, UR5 ;  /* 0x000000083f270299 */ /* 0x000fd80008011605 */
.L_x_39:
[----:B------:R-:W-:Y:S01]  /*cea0*/  ISETP.GE.AND P0, PT, R26, RZ, PT ;  /* 0x000000ff1a00720c */ /* 0x000fe20003f06270 */
[----:B------:R-:W-:Y:S01]  /*ceb0*/  UIADD3 UR4, -UR39, URZ, URZ ;  /* 0x0000003f27047290 */ /* 0x000fe2000fffe13f */
[----:B------:R-:W-:Y:S01]  /*cec0*/  IMAD.MOV.U32 R0, RZ, RZ, 0x1 ;  /* 0x00000001ff007424 */ /* 0x000fe200078e00ff */
[----:B------:R-:W-:Y:S01]  /*ced0*/  MOV R6, 0x1 ;  /* 0x0000000100067802 */ /* 0x000fe20000000f00 */
[----:B------:R-:W-:Y:S01]  /*cee0*/  IMAD.MOV.U32 R2, RZ, RZ, RZ ;  /* 0x000000ffff027224 */ /* 0x000fe200078e00ff */
[----:B------:R-:W-:-:S08]  /*cef0*/  UIMAD UR6, UR7, UR4, UR6 ;  /* 0x00000004070672a4 */ /* 0x000fd0000f8e0206 */
[----:B------:R-:W-:Y:S05]  /*cf00*/  @!P0 BRA `(.L_x_40) ;  /* 0x00000038004c8947 */ /* 0x000fea0003800000 */
[----:B------:R-:W0:Y:S01]  /*cf10*/  LDC.64 R2, c[0x0][0xa28] ;  /* 0x00028a00ff027b82 */ /* 0x000e220000000a00 */
[----:B------:R-:W-:Y:S01]  /*cf20*/  IMAD.MOV.U32 R19, RZ, RZ, RZ ;  /* 0x000000ffff137224 */ /* 0x000fe200078e00ff */
[----:B------:R-:W-:Y:S01]  /*cf30*/  ULDC.64 UR4, c[0x0][0x208] ;  /* 0x0000820000047ab9 */ /* 0x000fe20000000a00 */
[----:B------:R-:W-:Y:S01]  /*cf40*/  ULDC UR40, c[0x0][0x2f0] ;  /* 0x0000bc0000287ab9 */ /* 0x000fe20000000800 */
[----:B0-----:R-:W-:-:S04]  /*cf50*/  ISETP.NE.U32.AND P0, PT, R2, RZ, PT ;  /* 0x000000ff0200720c */ /* 0x001fc80003f05070 */
[----:B------:R-:W-:-:S13]  /*cf60*/  ISETP.NE.AND.EX P0, PT, R3, RZ, PT, P0 ;  /* 0x000000ff0300720c */ /* 0x000fda0003f05300 */
[----:B------:R-:W0:Y:S02]  /*cf70*/  @P0 LDC.64 R2, c[0x0][0xa28] ;  /* 0x00028a00ff020b82 */ /* 0x000e240000000a00 */
[----:B0-----:R-:W-:-:S05]  /*cf80*/  @P0 IMAD.WIDE R2, R26, 0x4, R2 ;  /* 0x000000041a020825 */ /* 0x001fca00078e0202 */
[----:B------:R0:W5:Y:S01]  /*cf90*/  @P0 LDG.E R19, desc[UR4][R2.64] ;  /* 0x0000000402130981 */ /* 0x000162000c1e1900 */
[----:B------:R-:W-:Y:S01]  /*cfa0*/  ULDC.64 UR4, c[0x0][0x418] ;  /* 0x0001060000047ab9 */ /* 0x000fe20000000a00 */
[----:B------:R-:W-:Y:S02]  /*cfb0*/  ULOP3.LUT UR44, UR6, 0xffff, URZ, 0xc0, !UPT ;  /* 0x0000ffff062c7892 */ /* 0x000fe4000f8ec03f */
[----:B------:R-:W-:Y:S01]  /*cfc0*/  UISETP.NE.U32.AND UP0, UPT, UR4, URZ, UPT ;  /* 0x0000003f0400728c */ /* 0x000fe2000bf05070 */
[----:B------:R-:W1:Y:S01]  /*cfd0*/  S2R R23, SR_CTAID.X ;  /* 0x0000000000177919 */ /* 0x000e620000002500 */
[----:B------:R-:W-:Y:S01]  /*cfe0*/  UMOV UR38, URZ ;  /* 0x0000003f00267c82 */ /* 0x000fe20008000000 */
[----:B------:R-:W-:Y:S01]  /*cff0*/  ULDC UR4, c[0x0][0x424] ;  /* 0x0001090000047ab9 */ /* 0x000fe20000000800 */
[----:B------:R-:W-:-:S04]  /*d000*/  UISETP.NE.AND.EX UP0, UPT, UR5, URZ, UPT, UP0 ;  /* 0x0000003f0500728c */ /* 0x000fc8000bf05300 */
[----:B------:R-:W-:-:S04]  /*d010*/  USEL UR4, UR4, 0x1, UP0 ;  /* 0x0000000104047887 */ /* 0x000fc80008000000 */
[----:B------:R-:W-:-:S04]  /*d020*/  UIMAD UR40, UR4, UR40, URZ ;  /* 0x00000028042872a4 */ /* 0x000fc8000f8e023f */
[----:B------:R-:W-:Y:S02]  /*d030*/  UISETP.GE.AND UP0, UPT, UR40, 0x1, UPT ;  /* 0x000000012800788c */ /* 0x000fe4000bf06270 */
[----:B------:R-:W-:-:S04]  /*d040*/  UIADD3 UR4, UR40, 0x4f, URZ ;  /* 0x0000004f28047890 */ /* 0x000fc8000fffe03f */
[----:B------:R-:W-:Y:S01]  /*d050*/  PLOP3.LUT P0, PT, PT, PT, UP0, 0x80, 0x0 ;  /* 0x000000000000781c */ /* 0x000fe20003f0f008 */
[----:B------:R-:W-:-:S04]  /*d060*/  UIMAD.WIDE UR4, UR4, 0x66666667, URZ ;  /* 0x66666667040478a5 */ /* 0x000fc8000f8e023f */
[----:B------:R-:W-:-:S04]  /*d070*/  USHF.R.U32.HI UR41, URZ, 0x1f, UR5 ;  /* 0x0000001f3f297899 */ /* 0x000fc80008011605 */
[----:B------:R-:W-:-:S04]  /*d080*/  ULEA.HI.SX32 UR41, UR5, UR41, 0x1b ;  /* 0x0000002905297291 */ /* 0x000fc8000f8fda3f */
[----:B01----:R-:W-:Y:S08]  /*d090*/  @!P0 BRA `(.L_x_41) ;  /* 0x0000000000848947 */ /* 0x003ff00003800000 */
[----:B------:R-:W-:Y:S01]  /*d0a0*/  USHF.R.U32.HI UR6, URZ, 0x10, UR6 ;  /* 0x000000103f067899 */ /* 0x000fe20008011606 */
[----:B------:R-:W-:-:S03]  /*d0b0*/  UMOV UR4, URZ ;  /* 0x0000003f00047c82 */ /* 0x000fc60008000000 */
[----:B------:R-:W-:-:S11]  /*d0c0*/  UISETP.NE.AND UP0, UPT, UR6, URZ, UPT ;  /* 0x0000003f0600728c */ /* 0x000fd6000bf05270 */
[----:B------:R-:W-:Y:S02]  /*d0d0*/  @!UP0 ULDC UR6, c[0x0][0x9f0] ;  /* 0x00027c0000068ab9 */ /* 0x000fe40000000800 */
[----:B------:R-:W-:Y:S01]  /*d0e0*/  IABS R2, UR6 ;  /* 0x0000000600027c13 */ /* 0x000fe20008000000 */
[----:B------:R-:W-:Y:S02]  /*d0f0*/  UIADD3 UR7, UR41, -0x1, UR6 ;  /* 0xffffffff29077890 */ /* 0x000fe4000fffe006 */
[----:B------:R-:W-:Y:S02]  /*d100*/  IABS R5, UR6 ;  /* 0x0000000600057c13 */ /* 0x000fe40008000000 */
[----:B------:R-:W-:Y:S02]  /*d110*/  R2UR UR10, R2 ;  /* 0x00000000020a72ca */ /* 0x000fe400000e0000 */
[----:B------:R-:W-:Y:S01]  /*d120*/  IABS R4, UR7 ;  /* 0x0000000700047c13 */ /* 0x000fe20008000000 */
[----:B------:R-:W-:-:S03]  /*d130*/  ULOP3.LUT UR7, UR7, UR6, URZ, 0x3c, !UPT ;  /* 0x0000000607077292 */ /* 0x000fc6000f8e3c3f */
[----:B------:R-:W-:-:S07]  /*d140*/  R2UR UR9, R4 ;  /* 0x00000000040972ca */ /* 0x000fce00000e0000 */
[----:B------:R-:W0:Y:S08]  /*d150*/  I2F.RP R2, UR10 ;  /* 0x0000000a00027d06 */ /* 0x000e300008209400 */
[----:B0-----:R-:W0:Y:S02]  /*d160*/  MUFU.RCP R2, R2 ;  /* 0x0000000200027308 */ /* 0x001e240000001000 */
        /* <DEDUP_REMOVED lines=16> */
[----:B------:R-:W-:Y:S02]  /*d270*/  UISETP.NE.AND UP1, UPT, UR6, URZ, UPT ;  /* 0x0000003f0600728c */ /* 0x000fe4000bf25270 */
[----:B------:R-:W-:-:S09]  /*d280*/  @!UP0 UIADD3 UR5, -UR5, URZ, URZ ;  /* 0x0000003f05058290 */ /* 0x000fd2000fffe13f */
[----:B------:R-:W-:-:S07]  /*d290*/  @!UP1 ULOP3.LUT UR5, URZ, UR6, URZ, 0x33, !UPT ;  /* 0x000000063f059292 */ /* 0x000fce000f8e333f */
[----:B------:R-:W-:-:S05]  /*d2a0*/  UMOV UR38, UR5 ;  /* 0x0000000500267c82 */ /* 0x000fca0008000000 */
.L_x_41:
[----:B------:R-:W-:Y:S02]  /*d2b0*/  UIMAD UR45, UR44, UR38, URZ ;  /* 0x000000262c2d72a4 */ /* 0x000fe4000f8e023f */
[----:B------:R-:W-:Y:S01]  /*d2c0*/  MOV R3, UR38 ;  /* 0x0000002600037c02 */ /* 0x000fe20008000f00 */
[----:B------:R-:W-:-:S03]  /*d2d0*/  IMAD.MOV.U32 R6, RZ, RZ, 0x1 ;  /* 0x00000001ff067424 */ /* 0x000fc600078e00ff */
[----:B------:R-:W-:-:S05]  /*d2e0*/  IMAD.U32 R2, RZ, RZ, UR45 ;  /* 0x0000002dff027e24 */ /* 0x000fca000f8e00ff */
[----:B------:R-:W-:-:S04]  /*d2f0*/  VIADDMNMX R2, R2, R3, UR41, PT ;  /* 0x0000002902027e46 */ /* 0x000fc8000b800103 */
[----:B------:R-:W-:Y:S01]  /*d300*/  R2UR UR46, R2 ;  /* 0x00000000022e72ca */ /* 0x000fe200000e0000 */
[----:B------:R-:W-:-:S12]  /*d310*/  IMAD.MOV.U32 R2, RZ, RZ, RZ ;  /* 0x000000ffff027224 */ /* 0x000fd800078e00ff */
[----:B------:R-:W-:-:S06]  /*d320*/  UISETP.GT.AND UP0, UPT, UR46, UR45, UPT ;  /* 0x0000002d2e00728c */ /* 0x000fcc000bf04270 */
[----:B------:R-:W-:-:S13]  /*d330*/  PLOP3.LUT P0, PT, PT, PT, UP0, 0x80, 0x0 ;  /* 0x000000000000781c */ /* 0x000fda0003f0f008 */
[----:B------:R-:W-:Y:S05]  /*d340*/  @!P0 BRA `(.L_x_40) ;  /* 0x00000034003c8947 */ /* 0x000fea0003800000 */
[----:B------:R-:W0:Y:S01]  /*d350*/  S2UR UR4, SR_CgaCtaId ;  /* 0x00000000000479c3 */ /* 0x000e220000008800 */
[----:B------:R-:W-:Y:S02]  /*d360*/  UMOV UR42, 0x400 ;  /* 0x00000400002a7882 */ /* 0x000fe40000000000 */
[----:B0-----:R-:W-:-:S04]  /*d370*/  ULEA UR42, UR4, UR42, 0x18 ;  /* 0x0000002a042a7291 */ /* 0x001fc8000f8ec03f */
[----:B------:R-:W-:-:S04]  /*d380*/  UIADD3 UR4, UR42, 0x24400, URZ ;  /* 0x000244002a047890 */ /* 0x000fc8000fffe03f */
[----:B------:R-:W-:-:S06]  /*d390*/  ULOP3.LUT UP0, URZ, UR4, 0x3ff, URZ, 0xc0, !UPT ;  /* 0x000003ff043f7892 */ /* 0x000fcc000f80c03f */
[----:B------:R-:W-:-:S13]  /*d3a0*/  PLOP3.LUT P0, PT, PT, PT, UP0, 0x80, 0x0 ;  /* 0x000000000000781c */ /* 0x000fda0003f0f008 */
[----:B------:R-:W-:Y:S05]  /*d3b0*/  @!P0 BRA `(.L_x_42) ;  /* 0x0000000000408947 */ /* 0x000fea0003800000 */
[----:B------:R-:W-:Y:S01]  /*d3c0*/  MOV R2, 0x0 ;  /* 0x0000000000027802 */ /* 0x000fe20000000f00 */
[----:B------:R-:W-:Y:S01]  /*d3d0*/  ULDC.64 UR4, c[0x4][0x138] ;  /* 0x01004e0000047ab9 */ /* 0x000fe20000000a00 */
[----:B------:R-:W-:Y:S01]  /*d3e0*/  ULDC.64 UR6, c[0x4][0x140] ;  /* 0x0100500000067ab9 */ /* 0x000fe20000000a00 */
[----:B------:R-:W-:Y:S01]  /*d3f0*/  MOV R4, UR4 ;  /* 0x0000000400047c02 */ /* 0x000fe20008000f00 */
[----:B------:R-:W-:Y:S01]  /*d400*/  IMAD.U32 R5, RZ, RZ, UR5 ;  /* 0x00000005ff057e24 */ /* 0x000fe2000f8e00ff */
[----:B------:R-:W-:Y:S01]  /*d410*/  ULDC.64 UR4, c[0x4][0x98] ;  /* 0x0100260000047ab9 */ /* 0x000fe20000000a00 */
[----:B------:R-:W0:Y:S01]  /*d420*/  LDC.64 R2, c[0x4][R2] ;  /* 0x0100000002027b82 */ /* 0x000e220000000a00 */
[----:B------:R-:W-:Y:S01]  /*d430*/  IMAD.U32 R6, RZ, RZ, UR6 ;  /* 0x00000006ff067e24 */ /* 0x000fe2000f8e00ff */
[----:B------:R-:W-:Y:S01]  /*d440*/  MOV R10, UR4 ;  /* 0x00000004000a7c02 */ /* 0x000fe20008000f00 */
[----:B------:R-:W-:Y:S01]  /*d450*/  IMAD.U32 R7, RZ, RZ, UR7 ;  /* 0x00000007ff077e24 */ /* 0x000fe2000f8e00ff */
[----:B------:R-:W-:Y:S01]  /*d460*/  MOV R13, RZ ;  /* 0x000000ff000d7202 */ /* 0x000fe20000000f00 */
[----:B------:R-:W-:-:S02]  /*d470*/  IMAD.U32 R11, RZ, RZ, UR5 ;  /* 0x00000005ff0b7e24 */ /* 0x000fc4000f8e00ff */
[----:B------:R-:W-:Y:S02]  /*d480*/  IMAD.MOV.U32 R8, RZ, RZ, 0x70 ;  /* 0x00000070ff087424 */ /* 0x000fe400078e00ff */
[----:B------:R-:W-:-:S07]  /*d490*/  IMAD.MOV.U32 R12, RZ, RZ, 0x1 ;  /* 0x00000001ff0c7424 */ /* 0x000fce00078e00ff */
[----:B------:R-:W-:-:S07]  /*d4a0*/  LEPC R20, `(.L_x_42) ;  /* 0x000000001014794e */ /* 0x000fce0000000000 */
[----:B0----5:R-:W-:Y:S05]  /*d4b0*/  CALL.ABS.NOINC R2 ;  /* 0x0000000002007343 */ /* 0x021fea0003c00000 */
.L_x_42:
[----:B------:R-:W-:-:S04]  /*d4c0*/  UIADD3 UR4, UR42, 0x400, URZ ;  /* 0x000004002a047890 */ /* 0x000fc8000fffe03f */
[----:B------:R-:W-:-:S06]  /*d4d0*/  ULOP3.LUT UP0, URZ, UR4, 0x3ff, URZ, 0xc0, !UPT ;  /* 0x000003ff043f7892 */ /* 0x000fcc000f80c03f */
[----:B------:R-:W-:-:S13]  /*d4e0*/  PLOP3.LUT P0, PT, PT, PT, UP0, 0x80, 0x0 ;  /* 0x000000000000781c */ /* 0x000fda0003f0f008 */
[----:B------:R-:W-:Y:S05]  /*d4f0*/  @!P0 BRA `(.L_x_43) ;  /* 0x00000000007c8947 */ /* 0x000fea0003800000 */
        /* <DEDUP_REMOVED lines=15> */
[----:B-1---5:R-:W-:Y:S05]  /*d5f0*/  CALL.ABS.NOINC R2 ;  /* 0x0000000002007343 */ /* 0x022fea0003c00000 */
.L_x_44:
[----:B------:R0:W1:Y:S01]  /*d600*/  LDC.64 R2, c[0x4][R16] ;  /* 0x0100000010027b82 */ /* 0x0000620000000a00 */
[----:B------:R-:W-:Y:S01]  /*d610*/  ULDC.64 UR4, c[0x4][0x138] ;  /* 0x01004e0000047ab9 */ /* 0x000fe20000000a00 */
[----:B------:R-:W-:Y:S01]  /*d620*/  ULDC.64 UR6, c[0x4][0x140] ;  /* 0x0100500000067ab9 */ /* 0x000fe20000000a00 */
[----:B------:R-:W-:Y:S01]  /*d630*/  IMAD.U32 R4, RZ, RZ, UR4 ;  /* 0x00000004ff047e24 */ /* 0x000fe2000f8e00ff */
[----:B------:R-:W-:Y:S01]  /*d640*/  MOV R6, UR6 ;  /* 0x0000000600067c02 */ /* 0x000fe20008000f00 */
[----:B------:R-:W-:Y:S01]  /*d650*/  IMAD.U32 R5, RZ, RZ, UR5 ;  /* 0x00000005ff057e24 */ /* 0x000fe2000f8e00ff */
[----:B------:R-:W-:Y:S01]  /*d660*/  ULDC.64 UR4, c[0x4][0xa8] ;  /* 0x01002a0000047ab9 */ /* 0x000fe20000000a00 */
[----:B------:R-:W-:Y:S01]  /*d670*/  IMAD.U32 R7, RZ, RZ, UR7 ;  /* 0x00000007ff077e24 */ /* 0x000fe2000f8e00ff */
[----:B------:R-:W-:Y:S01]  /*d680*/  MOV R8, 0x70 ;  /* 0x0000007000087802 */ /* 0x000fe20000000f00 */
[----:B------:R-:W-:Y:S02]  /*d690*/  IMAD.U32 R10, RZ, RZ, UR4 ;  /* 0x00000004ff0a7e24 */ /* 0x000fe4000f8e00ff */
[----:B------:R-:W-:-:S02]  /*d6a0*/  IMAD.U32 R11, RZ, RZ, UR5 ;  /* 0x00000005ff0b7e24 */ /* 0x000fc4000f8e00ff */
[----:B------:R-:W-:Y:S02]  /*d6b0*/  IMAD.MOV.U32 R12, RZ, RZ, 0x1 ;  /* 0x00000001ff0c7424 */ /* 0x000fe400078e00ff */
[----:B0-----:R-:W-:-:S07]  /*d6c0*/  IMAD.MOV.U32 R13, RZ, RZ, RZ ;  /* 0x000000ffff0d7224 */ /* 0x001fce00078e00ff */
[----:B------:R-:W-:-:S07]  /*d6d0*/  LEPC R20, `(.L_x_43) ;  /* 0x000000001014794e */ /* 0x000fce0000000000 */
[----:B-1----:R-:W-:Y:S05]  /*d6e0*/  CALL.ABS.NOINC R2 ;  /* 0x0000000002007343 */ /* 0x002fea0003c00000 */
.L_x_43:
[----:B------:R-:W0:Y:S01]  /*d6f0*/  LDC.64 R2, c[0x0][0x9f8] ;  /* 0x00027e00ff027b82 */ /* 0x000e220000000a00 */
[----:B------:R-:W-:Y:S01]  /*d700*/  IMAD.MOV.U32 R34, RZ, RZ, R26 ;  /* 0x000000ffff227224 */ /* 0x000fe200078e001a */
[----:B------:R-:W-:-:S06]  /*d710*/  ULDC.64 UR4, c[0x0][0x208] ;  /* 0x0000820000047ab9 */ /* 0x000fcc0000000a00 */
[----:B------:R-:W1:Y:S01]  /*d720*/  LDC R17, c[0x0][0x430] ;  /* 0x00010c00ff117b82 */ /* 0x000e620000000800 */
[----:B0-----:R-:W-:-:S04]  /*d730*/  ISETP.NE.U32.AND P0, PT, R2, RZ, PT ;  /* 0x000000ff0200720c */ /* 0x001fc80003f05070 */
[----:B------:R-:W-:-:S13]  /*d740*/  ISETP.NE.AND.EX P0, PT, R3, RZ, PT, P0 ;  /* 0x000000ff0300720c */ /* 0x000fda0003f05300 */
[----:B------:R-:W0:Y:S01]  /*d750*/  @P0 LDC.64 R2, c[0x0][0x9f8] ;  /* 0x00027e00ff020b82 */ /* 0x000e220000000a00 */
[----:B------:R-:W-:-:S04]  /*d760*/  SHF.L.U32 R8, R25, 0x3, RZ ;  /* 0x0000000319087819 */ /* 0x000fc800000006ff */
[----:B------:R-:W-:-:S04]  /*d770*/  LOP3.LUT R22, R8, 0x38, RZ, 0xc0, !PT ;  /* 0x0000003808167812 */ /* 0x000fc800078ec0ff */
[----:B------:R-:W-:Y:S01]  /*d780*/  LOP3.LUT R37, R22, 0x40, RZ, 0xfc, !PT ;  /* 0x0000004016257812 */ /* 0x000fe200078efcff */
[----:B0-----:R-:W-:-:S05]  /*d790*/  @P0 IMAD.WIDE R2, R26, 0x4, R2 ;  /* 0x000000041a020825 */ /* 0x001fca00078e0202 */
[----:B------:R0:W5:Y:S01]  /*d7a0*/  @P0 LDG.E R34, desc[UR4][R2.64] ;  /* 0x0000000402220981 */ /* 0x000162000c1e1900 */
[----:B------:R-:W-:Y:S01]  /*d7b0*/  ULDC UR4, c[0x0][0x2f4] ;  /* 0x0000bd0000047ab9 */ /* 0x000fe20000000800 */
[----:B------:R-:W-:Y:S01]  /*d7c0*/  LOP3.LUT R16, R16, 0xffffffef, RZ, 0xc0, !PT ;  /* 0xffffffef10107812 */ /* 0x000fe200078ec0ff */
[----:B------:R-:W-:Y:S01]  /*d7d0*/  IMAD.SHL.U32 R24, R25, 0x10, RZ ;  /* 0x0000001019187824 */ /* 0x000fe200078e00ff */
[C---:B------:R-:W-:Y:S01]  /*d7e0*/  ISETP.GE.AND P0, PT, R22.reuse, UR4, PT ;  /* 0x0000000416007c0c */ /* 0x040fe2000bf06270 */
[----:B------:R-:W-:Y:S01]  /*d7f0*/  UMOV UR5, 0xffffffff ;  /* 0xffffffff00057882 */ /* 0x000fe20000000000 */
[----:B------:R-:W-:Y:S02]  /*d800*/  ISETP.GE.AND P2, PT, R37, UR4, PT ;  /* 0x0000000425007c0c */ /* 0x000fe4000bf46270 */
[C---:B------:R-:W-:Y:S02]  /*d810*/  LOP3.LUT R36, R22.reuse, 0x80, RZ, 0xfc, !PT ;  /* 0x0000008016247812 */ /* 0x040fe400078efcff */
[----:B------:R-:W-:-:S02]  /*d820*/  LOP3.LUT R35, R22, 0xc0, RZ, 0xfc, !PT ;  /* 0x000000c016237812 */ /* 0x000fc400078efcff */
[----:B------:R-:W-:Y:S02]  /*d830*/  ISETP.GE.AND P1, PT, R36, UR4, PT ;  /* 0x0000000424007c0c */ /* 0x000fe4000bf26270 */
[----:B------:R-:W-:Y:S02]  /*d840*/  LOP3.LUT R9, R25, 0x7f, RZ, 0xc0, !PT ;  /* 0x0000007f19097812 */ /* 0x000fe400078ec0ff */
[----:B------:R-:W-:Y:S02]  /*d850*/  LOP3.LUT R24, R24, 0x70, RZ, 0xc0, !PT ;  /* 0x0000007018187812 */ /* 0x000fe400078ec0ff */
[----:B------:R-:W-:Y:S02]  /*d860*/  @P0 LOP3.LUT R16, R16, 0x10, RZ, 0xfc, !PT ;  /* 0x0000001010100812 */ /* 0x000fe400078efcff */
[----:B------:R-:W-:Y:S02]  /*d870*/  ISETP.GE.AND P0, PT, R35, UR4, PT ;  /* 0x0000000423007c0c */ /* 0x000fe4000bf06270 */
[----:B------:R-:W-:-:S04]  /*d880*/  LOP3.LUT R16, R16, 0xfffffff7, RZ, 0xc0, !PT ;  /* 0xfffffff710107812 */ /* 0x000fc800078ec0ff */
[----:B------:R-:W-:-:S04]  /*d890*/  @P2 LOP3.LUT R16, R16, 0x8, RZ, 0xfc, !PT ;  /* 0x0000000810102812 */ /* 0x000fc800078efcff */
[----:B------:R-:W-:-:S04]  /*d8a0*/  LOP3.LUT R16, R16, 0xfffffffd, RZ, 0xc0, !PT ;  /* 0xfffffffd10107812 */ /* 0x000fc800078ec0ff */
[----:B------:R-:W-:-:S04]  /*d8b0*/  LOP3.LUT R16, R16, 0xfffffffb, RZ, 0xc0, !PT ;  /* 0xfffffffb10107812 */ /* 0x000fc800078ec0ff */
[----:B------:R-:W-:-:S04]  /*d8c0*/  @P1 LOP3.LUT R16, R16, 0x4, RZ, 0xfc, !PT ;  /* 0x0000000410101812 */ /* 0x000fc800078efcff */
[----:B------:R-:W-:Y:S01]  /*d8d0*/  @P0 LOP3.LUT R16, R16, 0x2, RZ, 0xfc, !PT ;  /* 0x0000000210100812 */ /* 0x000fe200078efcff */
[----:B01----:R-:W-:Y:S06]  /*d8e0*/  BRA.DIV UR5, `(.L_x_45) ;  /* 0x0000003605287947 */ /* 0x003fec000b800000 */
.L_x_89:
[----:B------:R-:W2:Y:S01]  /*d8f0*/  LDL R0, [R1+0x4] ;  /* 0x0000040001007983 */ /* 0x000ea20000100800 */
[----:B------:R-:W-:Y:S01]  /*d900*/  ISETP.NE.AND P1, PT, R17, 0x1, PT ;  /* 0x000000011100780c */ /* 0x000fe20003f25270 */
[----:B------:R-:W-:Y:S01]  /*d910*/  UIADD3 UR4, UR46, -0x1, URZ ;  /* 0xffffffff2e047890 */ /* 0x000fe2000fffe03f */
[----:B-----5:R-:W-:Y:S01]  /*d920*/  SHF.R.S32.HI R13, RZ, 0x1f, R34 ;  /* 0x0000001fff0d7819 */ /* 0x020fe20000011422 */
[----:B------:R-:W-:Y:S01]  /*d930*/  ULDC.64 UR6, c[0x0][0x208] ;  /* 0x0000820000067ab9 */ /* 0x000fe20000000a00 */
[----:B------:R-:W-:-:S03]  /*d940*/  LOP3.LUT R16, R16, 0xffffffbf, RZ, 0xc0, !PT ;  /* 0xffffffbf10107812 */ /* 0x000fc600078ec0ff */
[----:B------:R-:W-:Y:S01]  /*d950*/  IMAD.U32 R10, RZ, RZ, UR4 ;  /* 0x00000004ff0a7e24 */ /* 0x000fe2000f8e00ff */
[----:B------:R0:W-:Y:S05]  /*d960*/  STL [R1], R13 ;  /* 0x0000000d01007387 */ /* 0x0001ea0000100800 */
[----:B------:R-:W1:Y:S01]  /*d970*/  @P1 LDC R3, c[0x0][0x434] ;  /* 0x00010d00ff031b82 */ /* 0x000e620000000800 */
[----:B------:R-:W-:-:S07]  /*d980*/  @P1 LOP3.LUT R16, R16, 0x40, RZ, 0xfc, !PT ;  /* 0x0000004010101812 */ /* 0x000fce00078efcff */
[----:B------:R-:W3:Y:S01]  /*d990*/  @P1 LDC R5, c[0x0][0x438] ;  /* 0x00010e00ff051b82 */ /* 0x000ee20000000800 */
[----:B------:R-:W-:Y:S01]  /*d9a0*/  LOP3.LUT R16, R16, 0xfffffffe, RZ, 0xc0, !PT ;  /* 0xfffffffe10107812 */ /* 0x000fe200078ec0ff */
[----:B------:R-:W-:Y:S02]  /*d9b0*/  IMAD.U32 R33, RZ, RZ, UR39 ;  /* 0x00000027ff217e24 */ /* 0x000fe4000f8e00ff */
[----:B------:R-:W-:-:S03]  /*d9c0*/  IMAD.U32 R30, RZ, RZ, UR4 ;  /* 0x00000004ff1e7e24 */ /* 0x000fc6000f8e00ff */
[----:B------:R-:W-:Y:S02]  /*d9d0*/  SHF.R.S32.HI R33, RZ, 0x1f, R33 ;  /* 0x0000001fff217819 */ /* 0x000fe40000011421 */
[----:B--2---:R-:W-:Y:S02]  /*d9e0*/  R2UR UR5, R0 ;  /* 0x00000000000572ca */ /* 0x004fe400000e0000 */
[----:B------:R-:W-:-:S04]  /*d9f0*/  SHF.R.U32.HI R0, RZ, 0x3, R9 ;  /* 0x00000003ff007819 */ /* 0x000fc80000011609 */
[----:B------:R-:W-:-:S05]  /*da00*/  LOP3.LUT R12, R24, R0, RZ, 0xfc, !PT ;  /* 0x00000000180c7212 */ /* 0x000fca00078efcff */
[----:B------:R-:W-:-:S05]  /*da10*/  IMAD R10, R10, 0x50, R12 ;  /* 0x000000500a0a7824 */ /* 0x000fca00078e020c */
[C---:B------:R-:W-:Y:S01]  /*da20*/  ISETP.GE.AND P0, PT, R10.reuse, UR40, PT ;  /* 0x000000280a007c0c */ /* 0x040fe2000bf06270 */
[----:B------:R-:W-:-:S03]  /*da30*/  IMAD.IADD R10, R10, 0x1, R19 ;  /* 0x000000010a0a7824 */ /* 0x000fc600078e0213 */
[----:B------:R-:W-:Y:S01]  /*da40*/  ISETP.GT.U32.OR P0, PT, R12, 0x4f, P0 ;  /* 0x0000004f0c00780c */ /* 0x000fe20000704470 */
[----:B-1----:R-:W-:Y:S01]  /*da50*/  @P1 IMAD.HI.U32 R0, R10, R3, RZ ;  /* 0x000000030a001227 */ /* 0x002fe200078e00ff */
[----:B------:R-:W-:-:S04]  /*da60*/  MOV R11, R10 ;  /* 0x0000000a000b7202 */ /* 0x000fc80000000f00 */
[----:B---3--:R-:W-:-:S07]  /*da70*/  @P1 SHF.R.U32.HI R11, RZ, R5, R0 ;  /* 0x00000005ff0b1219 */ /* 0x008fce0000011600 */
[----:B------:R-:W1:Y:S01]  /*da80*/  @!P0 LDC.64 R6, c[0x0][0x428] ;  /* 0x00010a00ff068b82 */ /* 0x000e620000000a00 */
[--C-:B------:R-:W-:Y:S01]  /*da90*/  @!P0 SHF.R.S32.HI R3, RZ, 0x1f, R11.reuse ;  /* 0x0000001fff038819 */ /* 0x100fe2000001140b */
[----:B------:R-:W-:-:S06]  /*daa0*/  @!P0 IMAD.MOV.U32 R2, RZ, RZ, R11 ;  /* 0x000000ffff028224 */ /* 0x000fcc00078e000b */
[----:B------:R-:W2:Y:S01]  /*dab0*/  @!P0 LDC.64 R4, c[0x0][0x418] ;  /* 0x00010600ff048b82 */ /* 0x000ea20000000a00 */
[-C--:B-1----:R-:W-:Y:S02]  /*dac0*/  @!P0 IMAD R0, R13, R6.reuse, RZ ;  /* 0x000000060d008224 */ /* 0x082fe400078e02ff */
[----:B------:R-:W-:-:S04]  /*dad0*/  @!P0 IMAD.WIDE.U32 R2, R34, R6, R2 ;  /* 0x0000000622028225 */ /* 0x000fc800078e0002 */
[----:B------:R-:W-:Y:S01]  /*dae0*/  @!P0 IMAD R7, R34, R7, R0 ;  /* 0x0000000722078224 */ /* 0x000fe200078e0200 */
[----:B--2---:R-:W-:-:S03]  /*daf0*/  @!P0 LEA R4, P1, R2, R4, 0x2 ;  /* 0x0000000402048211 */ /* 0x004fc600078210ff */
[----:B------:R-:W-:Y:S01]  /*db00*/  @!P0 IMAD.IADD R0, R3, 0x1, R7 ;  /* 0x0000000103008824 */ /* 0x000fe200078e0207 */
[----:B------:R-:W-:-:S04]  /*db10*/  ULOP3.LUT UR5, UR5, 0x2, URZ, 0xfc, !UPT ;  /* 0x0000000205057892 */ /* 0x000fc8000f8efc3f */
[----:B------:R-:W-:Y:S01]  /*db20*/  @!P0 LEA.HI.X R5, R2, R5, R0, 0x2, P1 ;  /* 0x0000000502058211 */ /* 0x000fe200008f1400 */
[----:B------:R-:W-:Y:S02]  /*db30*/  IMAD.MOV.U32 R0, RZ, RZ, RZ ;  /* 0x000000ffff007224 */ /* 0x000fe400078e00ff */
[----:B------:R-:W-:-:S04]  /*db40*/  IMAD.U32 R2, RZ, RZ, UR5 ;  /* 0x00000005ff027e24 */ /* 0x000fc8000f8e00ff */
[----:B------:R0:W5:Y:S01]  /*db50*/  @!P0 LDG.E R0, desc[UR6][R4.64] ;  /* 0x0000000604008981 */ /* 0x000162000c1e1900 */
[----:B------:R-:W-:Y:S02]  /*db60*/  ISETP.GT.U32.AND P0, PT, R12, 0x4f, PT ;  /* 0x0000004f0c00780c */ /* 0x000fe40003f04070 */
[----:B------:R-:W-:Y:S02]  /*db70*/  ISETP.NE.AND P2, PT, R2, 0x3, PT ;  /* 0x000000030200780c */ /* 0x000fe40003f45270 */
[----:B------:R-:W-:-:S05]  /*db80*/  IADD3 R3, -R11, RZ, RZ ;  /* 0x000000ff0b037210 */ /* 0x000fca0007ffe1ff */
[----:B------:R-:W-:-:S04]  /*db90*/  IMAD R6, R17, R3, R10 ;  /* 0x0000000311067224 */ /* 0x000fc800078e020a */
[----:B------:R-:W-:-:S04]  /*dba0*/  @P0 LOP3.LUT R16, R16, 0x1, RZ, 0xfc, !PT ;  /* 0x0000000110100812 */ /* 0x000fc800078efcff */
[----:B------:R-:W-:-:S04]  /*dbb0*/  LOP3.LUT R16, R16, 0xffffffdf, RZ, 0xc0, !PT ;  /* 0xffffffdf10107812 */ /* 0x000fc800078ec0ff */
[----:B------:R-:W-:Y:S01]  /*dbc0*/  @P2 LOP3.LUT R16, R16, 0x20, RZ, 0xfc, !PT ;  /* 0x0000002010102812 */ /* 0x000fe200078efcff */
[----:B0-----:R-:W-:Y:S06]  /*dbd0*/  @!P2 BRA `(.L_x_46) ;  /* 0x000000000004a947 */ /* 0x001fec0003800000 */
[----:B------:R-:W-:Y:S01]  /*dbe0*/  BPT.TRAP 0x1 ;  /* 0x000000040000795c */ /* 0x000fe20000300000 */
.L_x_46:
[----:B------:R-:W-:Y:S01]  /*dbf0*/  SHF.R.S32.HI R5, RZ, 0x1f, R6 ;  /* 0x0000001fff057819 */ /* 0x000fe20000011406 */
[----:B------:R-:W-:Y:S01]  /*dc00*/  ULDC.64 UR4, c[0x0][0x328] ;  /* 0x0000ca0000047ab9 */ /* 0x000fe20000000a00 */
[----:B-----5:R-:W-:Y:S02]  /*dc10*/  SHF.R.S32.HI R4, RZ, 0x1f, R0 ;  /* 0x0000001fff047819 */ /* 0x020fe40000011400 */
[----:B------:R-:W-:Y:S01]  /*dc20*/  R2UR UR6, R33 ;  /* 0x00000000210672ca */ /* 0x000fe200000e0000 */
[----:B------:R-:W-:-:S04]  /*dc30*/  IMAD R3, R5, UR4, RZ ;  /* 0x0000000405037c24 */ /* 0x000fc8000f8e02ff */
[C---:B------:R-:W-:Y:S02]  /*dc40*/  IMAD R7, R6.reuse, UR5, R3 ;  /* 0x0000000506077c24 */ /* 0x040fe4000f8e0203 */
[----:B------:R-:W-:Y:S01]  /*dc50*/  IMAD.WIDE.U32 R2, R6, UR4, RZ ;  /* 0x0000000406027c25 */ /* 0x000fe2000f8e00ff */
[----:B------:R-:W-:-:S04]  /*dc60*/  ULDC.64 UR4, c[0x0][0x338] ;  /* 0x0000ce0000047ab9 */ /* 0x000fc80000000a00 */
[----:B------:R-:W-:Y:S01]  /*dc70*/  IADD3 R3, R3, R7, RZ ;  /* 0x0000000703037210 */ /* 0x000fe20007ffe0ff */
[----:B------:R-:W-:-:S04]  /*dc80*/  IMAD R7, R4, UR4, RZ ;  /* 0x0000000404077c24 */ /* 0x000fc8000f8e02ff */
[C---:B------:R-:W-:Y:S02]  /*dc90*/  IMAD R7, R0.reuse, UR5, R7 ;  /* 0x0000000500077c24 */ /* 0x040fe4000f8e0207 */
[----:B------:R-:W-:Y:S01]  /*dca0*/  IMAD.WIDE.U32 R2, R0, UR4, R2 ;  /* 0x0000000400027c25 */ /* 0x000fe2000f8e0002 */
[----:B------:R-:W-:-:S03]  /*dcb0*/  ULDC.64 UR4, c[0x0][0x330] ;  /* 0x0000cc0000047ab9 */ /* 0x000fc60000000a00 */
[----:B------:R-:W-:Y:S02]  /*dcc0*/  IMAD.IADD R3, R3, 0x1, R7 ;  /* 0x0000000103037824 */ /* 0x000fe400078e0207 */
[----:B------:R-:W-:Y:S01]  /*dcd0*/  IMAD.U32 R7, RZ, RZ, UR4 ;  /* 0x00000004ff077e24 */ /* 0x000fe2000f8e00ff */
[----:B------:R-:W-:-:S03]  /*dce0*/  UIMAD UR4, UR6, UR4, URZ ;  /* 0x00000004060472a4 */ /* 0x000fc6000f8e023f */
[----:B------:R-:W-:Y:S01]  /*dcf0*/  IMAD.WIDE.U32 R2, R7, UR39, R2 ;  /* 0x0000002707027c25 */ /* 0x000fe2000f8e0002 */
[----:B------:R-:W-:Y:S01]  /*dd00*/  UIMAD UR4, UR39, UR5, UR4 ;  /* 0x00000005270472a4 */ /* 0x000fe2000f8e0204 */
[----:B------:R-:W-:Y:S02]  /*dd10*/  ULDC.64 UR6, c[0x0][0x318] ;  /* 0x0000c60000067ab9 */ /* 0x000fe40000000a00 */
[----:B------:R-:W-:-:S03]  /*dd20*/  LEA R17, P0, R2, UR6, 0x1 ;  /* 0x0000000602117c11 */ /* 0x000fc6000f8008ff */
[----:B------:R-:W-:-:S05]  /*dd30*/  VIADD R3, R3, UR4 ;  /* 0x0000000403037c36 */ /* 0x000fca0008000000 */
[----:B------:R-:W-:Y:S02]  /*dd40*/  LEA.HI.X R18, R2, UR7, R3, 0x1, P0 ;  /* 0x0000000702127c11 */ /* 0x000fe400080f0c03 */
[----:B------:R-:W-:-:S04]  /*dd50*/  MOV R2, 0x1 ;  /* 0x0000000100027802 */ /* 0x000fc80000000f00 */
[----:B------:R-:W-:-:S04]  /*dd60*/  SHF.L.U32 R2, R2, 0x1f, RZ ;  /* 0x0000001f02027819 */ /* 0x000fc800000006ff */
[----:B------:R-:W0:Y:S02]  /*dd70*/  SYNCS.PHASECHK.TRANS64.TRYWAIT P0, [UR42+0x38840], R2 ;  /* 0x03884002ff0075a7 */ /* 0x000e24000800016a */
[----:B0-----:R-:W-:Y:S05]  /*dd80*/  @!P0 BRA `(.L_x_47) ;  /* 0x0000003000208947 */ /* 0x001fea0003800000 */
.L_x_90:
[----:B------:R-:W-:Y:S01]  /*dd90*/  ULDC.64 UR4, c[0x0][0x300] ;  /* 0x0000c00000047ab9 */ /* 0x000fe20000000a00 */
[----:B------:R-:W-:Y:S01]  /*dda0*/  R2UR UR6, R33 ;  /* 0x00000000210672ca */ /* 0x000fe200000e0000 */
[----:B------:R-:W-:Y:S01]  /*ddb0*/  IMAD R5, R5, UR4, RZ ;  /* 0x0000000405057c24 */ /* 0x000fe2000f8e02ff */
[----:B------:R-:W-:Y:S01]  /*ddc0*/  SHF.R.U32.HI R27, RZ, 0x3, R9 ;  /* 0x00000003ff1b7819 */ /* 0x000fe20000011609 */
[----:B0-----:R-:W-:-:S04]  /*ddd0*/  IMAD.WIDE.U32 R2, R6, UR4, RZ ;  /* 0x0000000406027c25 */ /* 0x001fc8000f8e00ff */
[----:B------:R-:W-:Y:S01]  /*dde0*/  IMAD R5, R6, UR5, R5 ;  /* 0x0000000506057c24 */ /* 0x000fe2000f8e0205 */
[----:B------:R-:W-:Y:S01]  /*ddf0*/  ULDC.64 UR4, c[0x0][0x310] ;  /* 0x0000c40000047ab9 */ /* 0x000fe20000000a00 */
[----:B------:R-:W-:Y:S02]  /*de00*/  IMAD.SHL.U32 R31, R9, 0x8, RZ ;  /* 0x00000008091f7824 */ /* 0x000fe400078e00ff */
[----:B------:R-:W-:Y:S02]  /*de10*/  IMAD.IADD R3, R3, 0x1, R5 ;  /* 0x0000000103037824 */ /* 0x000fe400078e0205 */
[----:B------:R-:W-:Y:S02]  /*de20*/  IMAD R5, R4, UR4, RZ ;  /* 0x0000000404057c24 */ /* 0x000fe4000f8e02ff */
[----:B------:R-:W-:-:S04]  /*de30*/  IMAD.WIDE.U32 R2, R0, UR4, R2 ;  /* 0x0000000400027c25 */ /* 0x000fc8000f8e0002 */
[----:B------:R-:W-:Y:S01]  /*de40*/  IMAD R5, R0, UR5, R5 ;  /* 0x0000000500057c24 */ /* 0x000fe2000f8e0205 */
        /* <DEDUP_REMOVED lines=8> */
[----:B------:R-:W-:Y:S01]  /*ded0*/  IADD3 R7, R3, UR4, RZ ;  /* 0x0000000403077c10 */ /* 0x000fe2000fffe0ff */
[----:B------:R-:W-:Y:S01]  /*dee0*/  UMOV UR4, 0xffffffff ;  /* 0xffffffff00047882 */ /* 0x000fe20000000000 */
[----:B------:R-:W-:Y:S02]  /*def0*/  LOP3.LUT R3, R8, 0x1c0, RZ, 0xc0, !PT ;  /* 0x000001c008037812 */ /* 0x000fe400078ec0ff */
[----:B------:R-:W-:Y:S02]  /*df00*/  LEA.HI.X R7, R2, UR7, R7, 0x1, P0 ;  /* 0x0000000702077c11 */ /* 0x000fe400080f0c07 */
[----:B------:R-:W-:Y:S01]  /*df10*/  LOP3.LUT R8, R3, 0x38, R8, 0xf8, !PT ;  /* 0x0000003803087812 */ /* 0x000fe200078ef808 */
[----:B------:R-:W-:-:S03]  /*df20*/  IMAD.MOV.U32 R3, RZ, RZ, -0x50 ;  /* 0xffffffb0ff037424 */ /* 0x000fc600078e00ff */
[----:B------:R-:W-:Y:S01]  /*df30*/  LOP3.LUT R8, R8, 0x38, R25, 0x78, !PT ;  /* 0x0000003808087812 */ /* 0x000fe200078e7819 */
[----:B------:R-:W-:-:S03]  /*df40*/  IMAD R6, R30, R3, UR40 ;  /* 0x000000281e067e24 */ /* 0x000fc6000f8e0203 */
[----:B------:R-:W-:Y:S01]  /*df50*/  LOP3.LUT R31, R8, 0x200, R31, 0xf8, !PT ;  /* 0x00000200081f7812 */ /* 0x000fe200078ef81f */
[----:B------:R-:W-:-:S05]  /*df60*/  IMAD.IADD R6, R6, 0x1, -R27 ;  /* 0x0000000106067824 */ /* 0x000fca00078e0a1b */
[----:B------:R-:W-:Y:S01]  /*df70*/  ISETP.GE.AND P0, PT, R6, 0x1, PT ;  /* 0x000000010600780c */ /* 0x000fe20003f06270 */
[----:B------:R-:W-:-:S12]  /*df80*/  BRA.DIV UR4, `(.L_x_48) ;  /* 0x0000002e04b87947 */ /* 0x000fd8000b800000 */
[----:B------:R-:W-:Y:S01]  /*df90*/  SHFL.IDX PT, R5, R7, RZ, 0x181f ;  /* 0x00181fff07057589 */ /* 0x000fe200000e0000 */
[C---:B------:R-:W-:Y:S01]  /*dfa0*/  LOP3.LUT P4, RZ, R16.reuse, 0x10, RZ, 0xc0, !PT ;  /* 0x0000001010ff7812 */ /* 0x040fe2000788c0ff */
[----:B------:R-:W-:Y:S01]  /*dfb0*/  ULDC.64 UR4, c[0x0][0x208] ;  /* 0x0000820000047ab9 */ /* 0x000fe20000000a00 */
[C---:B------:R-:W-:Y:S01]  /*dfc0*/  LOP3.LUT P3, RZ, R16.reuse, 0x8, RZ, 0xc0, !PT ;  /* 0x0000000810ff7812 */ /* 0x040fe2000786c0ff */
[----:B------:R-:W0:Y:S01]  /*dfd0*/  SHFL.IDX PT, R4, R0, RZ, 0x181f ;  /* 0x00181fff00047589 */ /* 0x000e2200000e0000 */
[C---:B------:R-:W-:Y:S02]  /*dfe0*/  LOP3.LUT P2, RZ, R16.reuse, 0x4, RZ, 0xc0, !PT ;  /* 0x0000000410ff7812 */ /* 0x040fe4000784c0ff */
[----:B------:R-:W-:Y:S01]  /*dff0*/  LOP3.LUT P1, RZ, R16, 0x2, RZ, 0xc0, !PT ;  /* 0x0000000210ff7812 */ /* 0x000fe2000782c0ff */
[----:B------:R-:W-:Y:S01]  /*e000*/  SHFL.IDX PT, R3, R7, 0x1, 0x181f ;  /* 0x00381f0007037f89 */ /* 0x000fe200000e0000 */
[----:B------:R-:W-:-:S03]  /*e010*/  @P0 LEA R9, R31, UR42, 0x1 ;  /* 0x0000002a1f090c11 */ /* 0x000fc6000f8e08ff */
[----:B------:R-:W1:Y:S04]  /*e020*/  SHFL.IDX PT, R2, R0, 0x1, 0x181f ;  /* 0x00381f0000027f89 */ /* 0x000e6800000e0000 */
[----:B------:R-:W-:Y:S01]  /*e030*/  SHFL.IDX PT, R14, R0, 0x4, 0x181f ;  /* 0x00981f00000e7f89 */ /* 0x000fe200000e0000 */
[----:B0-----:R-:W-:-:S05]  /*e040*/  @P0 IMAD.WIDE.U32 R4, R22, 0x2, R4 ;  /* 0x0000000216040825 */ /* 0x001fca00078e0004 */
[----:B------:R-:W-:Y:S04]  /*e050*/  @P0 LDGSTS.E.BYPASS.LTC128B.128 [R9+0x24400], desc[UR4][R4.64], !P4 ;  /* 0x2440000004090fae */ /* 0x000fe8000e101d44 */
[----:B------:R-:W-:Y:S04]  /*e060*/  @P0 LDGSTS.E.BYPASS.LTC128B.128 [R9+0x26c00], desc[UR4][R4.64+0x80], !P3 ;  /* 0x26c0008004090fae */ /* 0x000fe8000d901d44 */
[----:B------:R-:W-:Y:S04]  /*e070*/  @P0 LDGSTS.E.BYPASS.LTC128B.128 [R9+0x29400], desc[UR4][R4.64+0x100], !P2 ;  /* 0x2940010004090fae */ /* 0x000fe8000d101d44 */
[----:B------:R0:W-:Y:S01]  /*e080*/  @P0 LDGSTS.E.BYPASS.LTC128B.128 [R9+0x2bc00], desc[UR4][R4.64+0x180], !P1 ;  /* 0x2bc0018004090fae */ /* 0x0001e2000c901d44 */
[----:B------:R-:W-:-:S03]  /*e090*/  ISETP.GE.AND P0, PT, R6, 0x11, PT ;  /* 0x000000110600780c */ /* 0x000fc60003f06270 */
[----:B0-----:R-:W-:Y:S10]  /*e0a0*/  SHFL.IDX PT, R5, R7, 0x2, 0x181f ;  /* 0x00581f0007057f89 */ /* 0x001ff400000e0000 */
[----:B-1----:R-:W-:Y:S01]  /*e0b0*/  @P0 IMAD.WIDE.U32 R2, R22, 0x2, R2 ;  /* 0x0000000216020825 */ /* 0x002fe200078e0002 */
[----:B------:R-:W-:Y:S01]  /*e0c0*/  @P0 LEA R21, R31, UR42, 0x1 ;  /* 0x0000002a1f150c11 */ /* 0x000fe2000f8e08ff */
[----:B------:R-:W0:Y:S04]  /*e0d0*/  SHFL.IDX PT, R4, R0, 0x2, 0x181f ;  /* 0x00581f0000047f89 */ /* 0x000e2800000e0000 */
[----:B------:R-:W-:Y:S04]  /*e0e0*/  @P0 LDGSTS.E.BYPASS.LTC128B.128 [R21+0x24c00], desc[UR4][R2.64], !P4 ;  /* 0x24c0000002150fae */ /* 0x000fe8000e101d44 */
[----:B------:R-:W-:Y:S04]  /*e0f0*/  @P0 LDGSTS.E.BYPASS.LTC128B.128 [R21+0x27400], desc[UR4][R2.64+0x80], !P3 ;  /* 0x2740008002150fae */ /* 0x000fe8000d901d44 */
[----:B------:R-:W-:Y:S04]  /*e100*/  @P0 LDGSTS.E.BYPASS.LTC128B.128 [R21+0x29c00], desc[UR4][R2.64+0x100], !P2 ;  /* 0x29c0010002150fae */ /* 0x000fe8000d101d44 */
[----:B------:R1:W-:Y:S01]  /*e110*/  @P0 LDGSTS.E.BYPASS.LTC128B.128 [R21+0x2c400], desc[UR4][R2.64+0x180], !P1 ;  /* 0x2c40018002150fae */ /* 0x0003e2000c901d44 */
[----:B------:R-:W-:-:S03]  /*e120*/  ISETP.GE.AND P0, PT, R6, 0x21, PT ;  /* 0x000000210600780c */ /* 0x000fc60003f06270 */
[----:B-1----:R-:W-:Y:S10]  /*e130*/  SHFL.IDX PT, R3, R7, 0x3, 0x181f ;  /* 0x00781f0007037f89 */ /* 0x002ff400000e0000 */
[----:B0-----:R-:W-:Y:S01]  /*e140*/  @P0 IMAD.WIDE.U32 R4, R22, 0x2, R4 ;  /* 0x0000000216040825 */ /* 0x001fe200078e0004 */
[----:B------:R-:W-:Y:S01]  /*e150*/  @P0 LEA R9, R31, UR42, 0x1 ;  /* 0x0000002a1f090c11 */ /* 0x000fe2000f8e08ff */
[----:B------:R-:W0:Y:S04]  /*e160*/  SHFL.IDX PT, R2, R0, 0x3, 0x181f ;  /* 0x00781f0000027f89 */ /* 0x000e2800000e0000 */
[----:B------:R-:W-:Y:S04]  /*e170*/  @P0 LDGSTS.E.BYPASS.LTC128B.128 [R9+0x25400], desc[UR4][R4.64], !P4 ;  /* 0x2540000004090fae */ /* 0x000fe8000e101d44 */
[----:B------:R-:W-:Y:S04]  /*e180*/  @P0 LDGSTS.E.BYPASS.LTC128B.128 [R9+0x27c00], desc[UR4][R4.64+0x80], !P3 ;  /* 0x27c0008004090fae */ /* 0x000fe8000d901d44 */
[----:B------:R-:W-:Y:S04]  /*e190*/  @P0 LDGSTS.E.BYPASS.LTC128B.128 [R9+0x2a400], desc[UR4][R4.64+0x100], !P2 ;  /* 0x2a40010004090fae */ /* 0x000fe8000d101d44 */
[----:B------:R1:W-:Y:S01]  /*e1a0*/  @P0 LDGSTS.E.BYPASS.LTC128B.128 [R9+0x2cc00], desc[UR4][R4.64+0x180], !P1 ;  /* 0x2cc0018004090fae */ /* 0x0003e2000c901d44 */
[----:B------:R-:W-:-:S03]  /*e1b0*/  ISETP.GE.AND P0, PT, R6, 0x31, PT ;  /* 0x000000310600780c */ /* 0x000fc60003f06270 */
[----:B-1----:R1:W2:Y:S10]  /*e1c0*/  SHFL.IDX PT, R4, R7, 0x4, 0x181f ;  /* 0x00981f0007047f89 */ /* 0x0022b400000e0000 */
[----:B0-----:R-:W-:Y:S01]  /*e1d0*/  @P0 IMAD.WIDE.U32 R2, R22, 0x2, R2 ;  /* 0x0000000216020825 */ /* 0x001fe200078e0002 */
[----:B------:R-:W-:-:S05]  /*e1e0*/  @P0 LEA R21, R31, UR42, 0x1 ;  /* 0x0000002a1f150c11 */ /* 0x000fca000f8e08ff */
[----:B------:R1:W-:Y:S04]  /*e1f0*/  @P0 LDGSTS.E.BYPASS.LTC128B.128 [R21+0x25c00], desc[UR4][R2.64], !P4 ;  /* 0x25c0000002150fae */ /* 0x0003e8000e101d44 */
[----:B------:R1:W-:Y:S04]  /*e200*/  @P0 LDGSTS.E.BYPASS.LTC128B.128 [R21+0x28400], desc[UR4][R2.64+0x80], !P3 ;  /* 0x2840008002150fae */ /* 0x0003e8000d901d44 */
[----:B------:R1:W-:Y:S04]  /*e210*/  @P0 LDGSTS.E.BYPASS.LTC128B.128 [R21+0x2ac00], desc[UR4][R2.64+0x100], !P2 ;  /* 0x2ac0010002150fae */ /* 0x0003e8000d101d44 */
[----:B------:R1:W-:Y:S02]  /*e220*/  @P0 LDGSTS.E.BYPASS.LTC128B.128 [R21+0x2d400], desc[UR4][R2.64+0x180], !P1 ;  /* 0x2d40018002150fae */ /* 0x0003e4000c901d44 */
.L_x_102:
[----:B------:R-:W-:Y:S01]  /*e230*/  ISETP.GE.AND P0, PT, R6, 0x41, PT ;  /* 0x000000410600780c */ /* 0x000fe20003f06270 */
[----:B------:R-:W-:Y:S01]  /*e240*/  BSSY B0, `(.L_x_49) ;  /* 0x0000012000007945 */ /* 0x000fe20003800000 */
[----:B-1----:R-:W-:Y:S01]  /*e250*/  MOV R2, R14 ;  /* 0x0000000e00027202 */ /* 0x002fe20000000f00 */
[----:B--2---:R-:W-:-:S10]  /*e260*/  IMAD.MOV.U32 R3, RZ, RZ, R4 ;  /* 0x000000ffff037224 */ /* 0x004fd400078e0004 */
[----:B------:R-:W-:Y:S05]  /*e270*/  @!P0 BRA `(.L_x_50) ;  /* 0x0000000000388947 */ /* 0x000fea0003800000 */
[----:B------:R-:W-:Y:S01]  /*e280*/  LOP3.LUT P4, RZ, R16, 0x10, RZ, 0xc0, !PT ;  /* 0x0000001010ff7812 */ /* 0x000fe2000788c0ff */
[----:B------:R-:W-:Y:S01]  /*e290*/  IMAD.WIDE.U32 R2, R22, 0x2, R2 ;  /* 0x0000000216027825 */ /* 0x000fe200078e0002 */
[C---:B------:R-:W-:Y:S01]  /*e2a0*/  LOP3.LUT P3, RZ, R16.reuse, 0x8, RZ, 0xc0, !PT ;  /* 0x0000000810ff7812 */ /* 0x040fe2000786c0ff */
[----:B------:R-:W-:Y:S01]  /*e2b0*/  ULDC.64 UR4, c[0x0][0x208] ;  /* 0x0000820000047ab9 */ /* 0x000fe20000000a00 */
[C---:B------:R-:W-:Y:S02]  /*e2c0*/  LOP3.LUT P2, RZ, R16.reuse, 0x4, RZ, 0xc0, !PT ;  /* 0x0000000410ff7812 */ /* 0x040fe4000784c0ff */
[----:B------:R-:W-:Y:S02]  /*e2d0*/  LOP3.LUT P1, RZ, R16, 0x2, RZ, 0xc0, !PT ;  /* 0x0000000210ff7812 */ /* 0x000fe4000782c0ff */
[----:B------:R-:W-:-:S05]  /*e2e0*/  LEA R5, R31, UR42, 0x1 ;  /* 0x0000002a1f057c11 */ /* 0x000fca000f8e08ff */
[----:B------:R-:W-:Y:S01]  /*e2f0*/  @!PT LDS RZ, [RZ] ;  /* 0x00000000fffff984 */ /* 0x000fe20000000800 */
[----:B------:R-:W-:Y:S01]  /*e300*/  @!PT LDS RZ, [RZ] ;  /* 0x00000000fffff984 */ /* 0x000fe20000000800 */
[----:B------:R-:W-:Y:S01]  /*e310*/  @!PT LDS RZ, [RZ] ;  /* 0x00000000fffff984 */ /* 0x000fe20000000800 */
[----:B------:R0:W-:Y:S04]  /*e320*/  LDGSTS.E.BYPASS.LTC128B.128 [R5+0x26400], desc[UR4][R2.64], !P4 ;  /* 0x2640000002057fae */ /* 0x0001e8000e101d44 */
[----:B------:R0:W-:Y:S04]  /*e330*/  LDGSTS.E.BYPASS.LTC128B.128 [R5+0x28c00], desc[UR4][R2.64+0x80], !P3 ;  /* 0x28c0008002057fae */ /* 0x0001e8000d901d44 */
[----:B------:R0:W-:Y:S04]  /*e340*/  LDGSTS.E.BYPASS.LTC128B.128 [R5+0x2b400], desc[UR4][R2.64+0x100], !P2 ;  /* 0x2b40010002057fae */ /* 0x0001e8000d101d44 */
[----:B------:R0:W-:Y:S02]  /*e350*/  LDGSTS.E.BYPASS.LTC128B.128 [R5+0x2dc00], desc[UR4][R2.64+0x180], !P1 ;  /* 0x2dc0018002057fae */ /* 0x0001e4000c901d44 */
.L_x_50:
[----:B------:R-:W-:Y:S05]  /*e360*/  BSYNC B0 ;  /* 0x0000000000007941 */ /* 0x000fea0003800000 */
.L_x_49:
[----:B------:R-:W-:Y:S01]  /*e370*/  NOP ;  /* 0x0000000000007918 */ /* 0x000fe20000000000 */
[----:B------:R-:W-:Y:S01]  /*e380*/  SYNCS.ARRIVE.TRANS64.RED.A0T1 RZ, [UR42+0x38830], RZ ;  /* 0x038830ffffff79a7 */ /* 0x000fe2000820042a */
[----:B------:R-:W-:Y:S01]  /*e390*/  ARRIVES.LDGSTSBAR.64.TRANSCNT [UR42+0x38830] ;  /* 0x03883000ff0079b0 */ /* 0x000fe20008000aaa */
[----:B------:R-:W-:Y:S01]  /*e3a0*/  NOP ;  /* 0x0000000000007918 */ /* 0x000fe20000000000 */
[----:B------:R-:W-:-:S13]  /*e3b0*/  LOP3.LUT P0, RZ, R16, 0x20, RZ, 0xc0, !PT ;  /* 0x0000002010ff7812 */ /* 0x000fda000780c0ff */
[----:B------:R-:W-:Y:S05]  /*e3c0*/  @!P0 BRA `(.L_x_51) ;  /* 0x0000000000048947 */ /* 0x000fea0003800000 */
[----:B------:R-:W-:Y:S01]  /*e3d0*/  BPT.TRAP 0x1 ;  /* 0x000000040000795c */ /* 0x000fe20000300000 */
.L_x_51:
[----:B------:R-:W-:Y:S01]  /*e3e0*/  SYNCS.ARRIVE.TRANS64.A1T0 RZ, [UR42+0x38830], RZ ;  /* 0x038830ffffff79a7 */ /* 0x000fe2000810002a */
[----:B------:R-:W-:Y:S05]  /*e3f0*/  WARPSYNC.ALL ;  /* 0x0000000000007948 */ /* 0x000fea0003800000 */
[----:B------:R-:W-:Y:S01]  /*e400*/  UIADD3 UR5, UR42, 0x14400, URZ ;  /* 0x000144002a057890 */ /* 0x000fe2000fffe03f */
[----:B------:R-:W-:Y:S01]  /*e410*/  R2UR UR4, R33 ;  /* 0x00000000210472ca */ /* 0x000fe200000e0000 */
[----:B------:R-:W-:Y:S01]  /*e420*/  ULDC.64 UR6, c[0x0][0x2d8] ;  /* 0x0000b60000067ab9 */ /* 0x000fe20000000a00 */
[----:B------:R-:W-:Y:S01]  /*e430*/  SHF.R.S32.HI R25, RZ, 0x1f, R26 ;  /* 0x0000001fff197819 */ /* 0x000fe2000001141a */
[----:B------:R-:W-:Y:S02]  /*e440*/  ULOP3.LUT UP0, URZ, UR5, 0x3ff, URZ, 0xc0, !UPT ;  /* 0x000003ff053f7892 */ /* 0x000fe4000f80c03f */
[----:B------:R-:W-:Y:S01]  /*e450*/  UIMAD.WIDE.U32 UR36, UR39, UR6, URZ ;  /* 0x00000006272472a5 */ /* 0x000fe2000f8e003f */
[----:B------:R-:W-:Y:S03]  /*e460*/  BAR.SYNC.DEFER_BLOCKING 0x8, 0x180 ;  /* 0x0206000000007b1d */ /* 0x000fe60000010000 */
[----:B------:R-:W-:-:S04]  /*e470*/  PLOP3.LUT P0, PT, PT, PT, UP0, 0x80, 0x0 ;  /* 0x000000000000781c */ /* 0x000fc80003f0f008 */
[----:B------:R-:W-:-:S04]  /*e480*/  UIMAD UR4, UR4, UR6, URZ ;  /* 0x00000006040472a4 */ /* 0x000fc8000f8e023f */
[----:B------:R-:W-:-:S04]  /*e490*/  UIMAD UR4, UR39, UR7, UR4 ;  /* 0x00000007270472a4 */ /* 0x000fc8000f8e0204 */
[----:B------:R-:W-:Y:S01]  /*e4a0*/  UIADD3 UR43, UR37, UR4, URZ ;  /* 0x00000004252b7290 */ /* 0x000fe2000fffe03f */
[----:B------:R-:W-:Y:S11]  /*e4b0*/  @!P0 BRA `(.L_x_52) ;  /* 0x0000000000408947 */ /* 0x000ff60003800000 */
[----:B0-----:R-:W-:Y:S01]  /*e4c0*/  MOV R2, 0x0 ;  /* 0x0000000000027802 */ /* 0x001fe20000000f00 */
[----:B------:R-:W-:Y:S01]  /*e4d0*/  ULDC.64 UR6, c[0x4][0x138] ;  /* 0x01004e0000067ab9 */ /* 0x000fe20000000a00 */
[----:B------:R-:W-:Y:S01]  /*e4e0*/  ULDC.64 UR8, c[0x4][0x140] ;  /* 0x0100500000087ab9 */ /* 0x000fe20000000a00 */
[----:B------:R-:W-:Y:S01]  /*e4f0*/  ULDC.64 UR4, c[0x4][0xb0] ;  /* 0x01002c0000047ab9 */ /* 0x000fe20000000a00 */
[----:B------:R-:W-:Y:S01]  /*e500*/  IMAD.U32 R4, RZ, RZ, UR6 ;  /* 0x00000006ff047e24 */ /* 0x000fe2000f8e00ff */
[----:B------:R-:W-:Y:S01]  /*e510*/  MOV R6, UR8 ;  /* 0x0000000800067c02 */ /* 0x000fe20008000f00 */
[----:B------:R-:W0:Y:S01]  /*e520*/  LDC.64 R2, c[0x4][R2] ;  /* 0x0100000002027b82 */ /* 0x000e220000000a00 */
[----:B------:R-:W-:Y:S01]  /*e530*/  IMAD.U32 R5, RZ, RZ, UR7 ;  /* 0x00000007ff057e24 */ /* 0x000fe2000f8e00ff */
[----:B------:R-:W-:Y:S01]  /*e540*/  MOV R8, 0x70 ;  /* 0x0000007000087802 */ /* 0x000fe20000000f00 */
[----:B------:R-:W-:Y:S02]  /*e550*/  IMAD.U32 R7, RZ, RZ, UR9 ;  /* 0x00000009ff077e24 */ /* 0x000fe4000f8e00ff */
[----:B------:R-:W-:-:S02]  /*e560*/  IMAD.U32 R10, RZ, RZ, UR4 ;  /* 0x00000004ff0a7e24 */ /* 0x000fc4000f8e00ff */
[----:B------:R-:W-:Y:S02]  /*e570*/  IMAD.U32 R11, RZ, RZ, UR5 ;  /* 0x00000005ff0b7e24 */ /* 0x000fe4000f8e00ff */
[----:B------:R-:W-:Y:S02]  /*e580*/  IMAD.MOV.U32 R12, RZ, RZ, 0x1 ;  /* 0x00000001ff0c7424 */ /* 0x000fe400078e00ff */
[----:B------:R-:W-:-:S07]  /*e590*/  IMAD.MOV.U32 R13, RZ, RZ, RZ ;  /* 0x000000ffff0d7224 */ /* 0x000fce00078e00ff */
[----:B------:R-:W-:-:S07]  /*e5a0*/  LEPC R20, `(.L_x_52) ;  /* 0x000000001014794e */ /* 0x000fce0000000000 */
[----:B0-----:R-:W-:Y:S05]  /*e5b0*/  CALL.ABS.NOINC R2 ;  /* 0x0000000002007343 */ /* 0x001fea0003c00000 */
.L_x_52:
[----:B0-----:R-:W0:Y:S01]  /*e5c0*/  S2R R2, SR_TID.X ;  /* 0x0000000000027919 */ /* 0x001e220000002100 */
[----:B------:R-:W1:Y:S01]  /*e5d0*/  LDC R0, c[0x0][0x448] ;  /* 0x00011200ff007b82 */ /* 0x000e620000000800 */
[----:B------:R-:W-:Y:S01]  /*e5e0*/  IMAD.U32 R4, RZ, RZ, UR36 ;  /* 0x00000024ff047e24 */ /* 0x000fe2000f8e00ff */
[----:B------:R-:W-:Y:S01]  /*e5f0*/  ULDC.64 UR4, c[0x0][0x2e0] ;  /* 0x0000b80000047ab9 */ /* 0x000fe20000000a00 */
[----:B------:R-:W-:Y:S02]  /*e600*/  IMAD.U32 R5, RZ, RZ, UR37 ;  /* 0x00000025ff057e24 */ /* 0x000fe4000f8e00ff */
[----:B------:R-:W-:-:S04]  /*e610*/  IMAD R25, R25, UR4, RZ ;  /* 0x0000000419197c24 */ /* 0x000fc8000f8e02ff */
[----:B------:R-:W-:Y:S01]  /*e620*/  IMAD R25, R26, UR5, R25 ;  /* 0x000000051a197c24 */ /* 0x000fe2000f8e0219 */
[----:B-1----:R-:W-:Y:S02]  /*e630*/  ISETP.NE.AND P0, PT, R0, 0x1, PT ;  /* 0x000000010000780c */ /* 0x002fe40003f05270 */
[----:B0-----:R-:W-:-:S04]  /*e640*/  LOP3.LUT R2, R2, 0x7f, RZ, 0xc0, !PT ;  /* 0x0000007f02027812 */ /* 0x001fc800078ec0ff */
[----:B------:R-:W-:-:S07]  /*e650*/  SHF.R.U32.HI R2, RZ, 0x3, R2 ;  /* 0x00000003ff027819 */ /* 0x000fce0000011602 */
[----:B------:R-:W0:Y:S01]  /*e660*/  @P0 LDC R3, c[0x0][0x450] ;  /* 0x00011400ff030b82 */ /* 0x000e220000000800 */
[----:B------:R-:W-:-:S05]  /*e670*/  LOP3.LUT R20, R24, R2, RZ, 0xfc, !PT ;  /* 0x0000000218147212 */ /* 0x000fca00078efcff */
[----:B------:R-:W-:Y:S02]  /*e680*/  IMAD R9, R23, 0x80, R20 ;  /* 0x0000008017097824 */ /* 0x000fe400078e0214 */
[----:B------:R-:W1:Y:S03]  /*e690*/  @P0 LDC R2, c[0x0][0x44c] ;  /* 0x00011300ff020b82 */ /* 0x000e660000000800 */
[----:B------:R-:W-:Y:S01]  /*e6a0*/  MOV R7, R9 ;  /* 0x0000000900077202 */ /* 0x000fe20000000f00 */
[----:B-1----:R-:W-:-:S05]  /*e6b0*/  @P0 IMAD.HI.U32 R2, R9, R2, RZ ;  /* 0x0000000209020227 */ /* 0x002fca00078e00ff */
[----:B0-----:R-:W-:Y:S01]  /*e6c0*/  @P0 SHF.R.U32.HI R7, RZ, R3, R2 ;  /* 0x00000003ff070219 */ /* 0x001fe20000011602 */
[----:B------:R-:W-:Y:S01]  /*e6d0*/  IMAD.U32 R3, RZ, RZ, UR43 ;  /* 0x0000002bff037e24 */ /* 0x000fe2000f8e00ff */
[----:B------:R-:W-:Y:S02]  /*e6e0*/  MOV R2, R4 ;  /* 0x0000000400027202 */ /* 0x000fe40000000f00 */
[--C-:B------:R-:W-:Y:S01]  /*e6f0*/  SHF.R.S32.HI R4, RZ, 0x1f, R7.reuse ;  /* 0x0000001fff047819 */ /* 0x100fe20000011407 */
[----:B------:R-:W-:Y:S02]  /*e700*/  IMAD.MOV R5, RZ, RZ, -R7 ;  /* 0x000000ffff057224 */ /* 0x000fe400078e0a07 */
[----:B------:R-:W-:Y:S01]  /*e710*/  IMAD.WIDE.U32 R2, R26, UR4, R2 ;  /* 0x000000041a027c25 */ /* 0x000fe2000f8e0002 */
[----:B------:R-:W-:-:S03]  /*e720*/  ULDC.64 UR4, c[0x0][0x2d0] ;  /* 0x0000b40000047ab9 */ /* 0x000fc60000000a00 */
[----:B------:R-:W-:Y:S02]  /*e730*/  IMAD.IADD R3, R3, 0x1, R25 ;  /* 0x0000000103037824 */ /* 0x000fe400078e0219 */
[----:B------:R-:W-:Y:S02]  /*e740*/  IMAD R5, R0, R5, R9 ;  /* 0x0000000500057224 */ /* 0x000fe400078e0209 */
[----:B------:R-:W-:Y:S02]  /*e750*/  IMAD R4, R4, UR4, RZ ;  /* 0x0000000404047c24 */ /* 0x000fe4000f8e02ff */
[----:B------:R-:W-:-:S04]  /*e760*/  IMAD.WIDE.U32 R2, R7, UR4, R2 ;  /* 0x0000000407027c25 */ /* 0x000fc8000f8e0002 */
[----:B------:R-:W-:Y:S01]  /*e770*/  IMAD R7, R7, UR5, R4 ;  /* 0x0000000507077c24 */ /* 0x000fe2000f8e0204 */
[----:B------:R-:W-:Y:S01]  /*e780*/  SHF.R.S32.HI R4, RZ, 0x1f, R5 ;  /* 0x0000001fff047819 */ /* 0x000fe20000011405 */
[----:B------:R-:W-:Y:S02]  /*e790*/  ULDC.64 UR4, c[0x0][0x2c8] ;  /* 0x0000b20000047ab9 */ /* 0x000fe40000000a00 */
[----:B------:R-:W-:Y:S02]  /*e7a0*/  IMAD.IADD R3, R3, 0x1, R7 ;  /* 0x0000000103037824 */ /* 0x000fe400078e0207 */
[----:B------:R-:W-:Y:S02]  /*e7b0*/  IMAD R4, R4, UR4, RZ ;  /* 0x0000000404047c24 */ /* 0x000fe4000f8e02ff */
[----:B------:R-:W-:-:S04]  /*e7c0*/  IMAD.WIDE.U32 R2, R5, UR4, R2 ;  /* 0x0000000405027c25 */ /* 0x000fc8000f8e0002 */
[----:B------:R-:W-:Y:S01]  /*e7d0*/  IMAD R7, R5, UR5, R4 ;  /* 0x0000000505077c24 */ /* 0x000fe2000f8e0204 */
[----:B------:R-:W-:Y:S02]  /*e7e0*/  ULDC.64 UR4, c[0x0][0x280] ;  /* 0x0000a00000047ab9 */ /* 0x000fe40000000a00 */
[----:B------:R-:W-:Y:S01]  /*e7f0*/  LEA R6, P0, R2, UR4, 0x1 ;  /* 0x0000000402067c11 */ /* 0x000fe2000f8008ff */
[----:B------:R-:W-:Y:S01]  /*e800*/  ULDC UR4, c[0x0][0x2b8] ;  /* 0x0000ae0000047ab9 */ /* 0x000fe20000000800 */
[----:B------:R-:W-:Y:S02]  /*e810*/  IADD3 R3, R3, R7, RZ ;  /* 0x0000000703037210 */ /* 0x000fe40007ffe0ff */
[----:B------:R-:W-:Y:S02]  /*e820*/  ISETP.GE.AND P4, PT, R22, UR4, PT ;  /* 0x0000000416007c0c */ /* 0x000fe4000bf86270 */
[----:B------:R-:W-:Y:S01]  /*e830*/  LEA.HI.X R8, R2, UR5, R3, 0x1, P0 ;  /* 0x0000000502087c11 */ /* 0x000fe200080f0c03 */
[----:B------:R-:W-:Y:S01]  /*e840*/  UMOV UR5, 0xffffffff ;  /* 0xffffffff00057882 */ /* 0x000fe20000000000 */
[----:B------:R-:W-:-:S02]  /*e850*/  ISETP.GE.AND P3, PT, R37, UR4, PT ;  /* 0x0000000425007c0c */ /* 0x000fc4000bf66270 */
[----:B------:R-:W-:Y:S02]  /*e860*/  ISETP.GE.AND P2, PT, R36, UR4, PT ;  /* 0x0000000424007c0c */ /* 0x000fe4000bf46270 */
[----:B------:R-:W-:Y:S01]  /*e870*/  ISETP.GE.AND P1, PT, R35, UR4, PT ;  /* 0x0000000423007c0c */ /* 0x000fe2000bf26270 */
[----:B------:R-:W-:-:S12]  /*e880*/  BRA.DIV UR5, `(.L_x_53) ;  /* 0x0000002e052c7947 */ /* 0x000fd8000b800000 */
[----:B------:R-:W-:Y:S01]  /*e890*/  SHFL.IDX PT, R3, R8, RZ, 0x181f ;  /* 0x00181fff08037589 */ /* 0x000fe200000e0000 */
[----:B------:R-:W-:Y:S01]  /*e8a0*/  ULDC UR4, c[0x0][0x288] ;  /* 0x0000a20000047ab9 */ /* 0x000fe20000000800 */
[----:B------:R-:W-:Y:S01]  /*e8b0*/  IMAD R7, R23, 0x80, R27 ;  /* 0x0000008017077824 */ /* 0x000fe200078e021b */
[----:B------:R-:W-:Y:S01]  /*e8c0*/  ULDC.64 UR6, c[0x0][0x208] ;  /* 0x0000820000067ab9 */ /* 0x000fe20000000a00 */
[----:B------:R-:W0:Y:S01]  /*e8d0*/  SHFL.IDX PT, R2, R6, RZ, 0x181f ;  /* 0x00181fff06027589 */ /* 0x000e2200000e0000 */
[----:B------:R-:W-:Y:S02]  /*e8e0*/  IMAD R0, R0, UR4, RZ ;  /* 0x0000000400007c24 */ /* 0x000fe4000f8e02ff */
[C---:B------:R-:W-:Y:S01]  /*e8f0*/  VIADD R11, R7.reuse, 0x10 ;  /* 0x00000010070b7836 */ /* 0x040fe20000000000 */
[----:B------:R-:W-:Y:S02]  /*e900*/  SHFL.IDX PT, R5, R8, 0x1, 0x181f ;  /* 0x00381f0008057f89 */ /* 0x000fe400000e0000 */
[----:B------:R-:W-:-:S02]  /*e910*/  ISETP.GE.AND P0, PT, R7, R0, PT ;  /* 0x000000000700720c */ /* 0x000fc40003f06270 */
[----:B------:R-:W1:Y:S04]  /*e920*/  SHFL.IDX PT, R4, R6, 0x1, 0x181f ;  /* 0x00381f0006047f89 */ /* 0x000e6800000e0000 */
[----:B------:R-:W-:Y:S07]  /*e930*/  SHFL.IDX PT, R14, R6, 0x7, 0x181f ;  /* 0x00f81f00060e7f89 */ /* 0x000fee00000e0000 */
[----:B------:R-:W-:Y:S01]  /*e940*/  @!P0 LEA R9, R31, UR42, 0x1 ;  /* 0x0000002a1f098c11 */ /* 0x000fe2000f8e08ff */
[----:B0-----:R-:W-:-:S05]  /*e950*/  @!P0 IMAD.WIDE.U32 R2, R22, 0x2, R2 ;  /* 0x0000000216028825 */ /* 0x001fca00078e0002 */
[----:B------:R-:W-:Y:S04]  /*e960*/  @!P0 LDGSTS.E.BYPASS.LTC128B.128 [R9+0x14400], desc[UR6][R2.64], !P4 ;  /* 0x1440000002098fae */ /* 0x000fe8000e101d46 */
[----:B------:R-:W-:Y:S04]  /*e970*/  @!P0 LDGSTS.E.BYPASS.LTC128B.128 [R9+0x18400], desc[UR6][R2.64+0x80], !P3 ;  /* 0x1840008002098fae */ /* 0x000fe8000d901d46 */
[----:B------:R-:W-:Y:S04]  /*e980*/  @!P0 LDGSTS.E.BYPASS.LTC128B.128 [R9+0x1c400], desc[UR6][R2.64+0x100], !P2 ;  /* 0x1c40010002098fae */ /* 0x000fe8000d101d46 */
[----:B------:R0:W-:Y:S01]  /*e990*/  @!P0 LDGSTS.E.BYPASS.LTC128B.128 [R9+0x20400], desc[UR6][R2.64+0x180], !P1 ;  /* 0x2040018002098fae */ /* 0x0001e2000c901d46 */
[----:B------:R-:W-:-:S02]  /*e9a0*/  ISETP.GE.AND P0, PT, R11, R0, PT ;  /* 0x000000000b00720c */ /* 0x000fc40003f06270 */
[C---:B------:R-:W-:Y:S01]  /*e9b0*/  IADD3 R11, R7.reuse, 0x30, RZ ;  /* 0x00000030070b7810 */ /* 0x040fe20007ffe0ff */
[----:B0-----:R-:W-:Y:S01]  /*e9c0*/  SHFL.IDX PT, R3, R8, 0x2, 0x181f ;  /* 0x00581f0008037f89 */ /* 0x001fe200000e0000 */
[----:B------:R-:W-:-:S09]  /*e9d0*/  VIADD R9, R7, 0x20 ;  /* 0x0000002007097836 */ /* 0x000fd20000000000 */
[----:B------:R-:W-:Y:S01]  /*e9e0*/  @!P0 LEA R21, R31, UR42, 0x1 ;  /* 0x0000002a1f158c11 */ /* 0x000fe2000f8e08ff */
[----:B-1----:R-:W-:Y:S01]  /*e9f0*/  @!P0 IMAD.WIDE.U32 R4, R22, 0x2, R4 ;  /* 0x0000000216048825 */ /* 0x002fe200078e0004 */
[----:B------:R-:W0:Y:S04]  /*ea00*/  SHFL.IDX PT, R2, R6, 0x2, 0x181f ;  /* 0x00581f0006027f89 */ /* 0x000e2800000e0000 */
[----:B------:R-:W-:Y:S04]  /*ea10*/  @!P0 LDGSTS.E.BYPASS.LTC128B.128 [R21+0x14c00], desc[UR6][R4.64], !P4 ;  /* 0x14c0000004158fae */ /* 0x000fe8000e101d46 */
[----:B------:R-:W-:Y:S04]  /*ea20*/  @!P0 LDGSTS.E.BYPASS.LTC128B.128 [R21+0x18c00], desc[UR6][R4.64+0x80], !P3 ;  /* 0x18c0008004158fae */ /* 0x000fe8000d901d46 */
[----:B------:R-:W-:Y:S04]  /*ea30*/  @!P0 LDGSTS.E.BYPASS.LTC128B.128 [R21+0x1cc00], desc[UR6][R4.64+0x100], !P2 ;  /* 0x1cc0010004158fae */ /* 0x000fe8000d101d46 */
[----:B------:R1:W-:Y:S01]  /*ea40*/  @!P0 LDGSTS.E.BYPASS.LTC128B.128 [R21+0x20c00], desc[UR6][R4.64+0x180], !P1 ;  /* 0x20c0018004158fae */ /* 0x0003e2000c901d46 */
[----:B------:R-:W-:-:S03]  /*ea50*/  ISETP.GE.AND P0, PT, R9, R0, PT ;  /* 0x000000000900720c */ /* 0x000fc60003f06270 */
[----:B-1----:R-:W-:Y:S10]  /*ea60*/  SHFL.IDX PT, R5, R8, 0x3, 0x181f ;  /* 0x00781f0008057f89 */ /* 0x002ff400000e0000 */
[----:B0-----:R-:W-:Y:S01]  /*ea70*/  @!P0 IMAD.WIDE.U32 R2, R22, 0x2, R2 ;  /* 0x0000000216028825 */ /* 0x001fe200078e0002 */
[----:B------:R-:W-:Y:S01]  /*ea80*/  @!P0 LEA R9, R31, UR42, 0x1 ;  /* 0x0000002a1f098c11 */ /* 0x000fe2000f8e08ff */
[----:B------:R-:W0:Y:S04]  /*ea90*/  SHFL.IDX PT, R4, R6, 0x3, 0x181f ;  /* 0x00781f0006047f89 */ /* 0x000e2800000e0000 */
[----:B------:R-:W-:Y:S04]  /*eaa0*/  @!P0 LDGSTS.E.BYPASS.LTC128B.128 [R9+0x15400], desc[UR6][R2.64], !P4 ;  /* 0x1540000002098fae */ /* 0x000fe8000e101d46 */
[----:B------:R-:W-:Y:S04]  /*eab0*/  @!P0 LDGSTS.E.BYPASS.LTC128B.128 [R9+0x19400], desc[UR6][R2.64+0x80], !P3 ;  /* 0x1940008002098fae */ /* 0x000fe8000d901d46 */
[----:B------:R-:W-:Y:S04]  /*eac0*/  @!P0 LDGSTS.E.BYPASS.LTC128B.128 [R9+0x1d400], desc[UR6][R2.64+0x100], !P2 ;  /* 0x1d40010002098fae */ /* 0x000fe8000d101d46 */
[----:B------:R1:W-:Y:S01]  /*ead0*/  @!P0 LDGSTS.E.BYPASS.LTC128B.128 [R9+0x21400], desc[UR6][R2.64+0x180], !P1 ;  /* 0x2140018002098fae */ /* 0x0003e2000c901d46 */
[----:B------:R-:W-:Y:S01]  /*eae0*/  ISETP.GE.AND P0, PT, R11, R0, PT ;  /* 0x000000000b00720c */ /* 0x000fe20003f06270 */
[----:B------:R-:W-:-:S02]  /*eaf0*/  VIADD R11, R7, 0x50 ;  /* 0x00000050070b7836 */ /* 0x000fc40000000000 */
[----:B-1----:R-:W-:Y:S01]  /*eb00*/  SHFL.IDX PT, R3, R8, 0x4, 0x181f ;  /* 0x00981f0008037f89 */ /* 0x002fe200000e0000 */
[----:B------:R-:W-:-:S09]  /*eb10*/  VIADD R9, R7, 0x40 ;  /* 0x0000004007097836 */ /* 0x000fd20000000000 */
[----:B------:R-:W-:Y:S01]  /*eb20*/  @!P0 LEA R21, R31, UR42, 0x1 ;  /* 0x0000002a1f158c11 */ /* 0x000fe2000f8e08ff */
[----:B0-----:R-:W-:Y:S01]  /*eb30*/  @!P0 IMAD.WIDE.U32 R4, R22, 0x2, R4 ;  /* 0x0000000216048825 */ /* 0x001fe200078e0004 */
        /* <DEDUP_REMOVED lines=14> */
[----:B------:R-:W-:-:S03]  /*ec20*/  ISETP.GE.AND P0, PT, R11, R0, PT ;  /* 0x000000000b00720c */ /* 0x000fc60003f06270 */
[----:B-1----:R-:W-:Y:S01]  /*ec30*/  SHFL.IDX PT, R3, R8, 0x6, 0x181f ;  /* 0x00d81f0008037f89 */ /* 0x002fe200000e0000 */
[----:B------:R-:W-:-:S09]  /*ec40*/  VIADD R9, R7, 0x60 ;  /* 0x0000006007097836 */ /* 0x000fd20000000000 */
[----:B------:R-:W-:Y:S01]  /*ec50*/  @!P0 LEA R21, R31, UR42, 0x1 ;  /* 0x0000002a1f158c11 */ /* 0x000fe2000f8e08ff */
[----:B0-----:R-:W-:Y:S01]  /*ec60*/  @!P0 IMAD.WIDE.U32 R4, R22, 0x2, R4 ;  /* 0x0000000216048825 */ /* 0x001fe200078e0004 */
[----:B------:R-:W0:Y:S04]  /*ec70*/  SHFL.IDX PT, R2, R6, 0x6, 0x181f ;  /* 0x00d81f0006027f89 */ /* 0x000e2800000e0000 */
[----:B------:R1:W-:Y:S04]  /*ec80*/  @!P0 LDGSTS.E.BYPASS.LTC128B.128 [R21+0x16c00], desc[UR6][R4.64], !P4 ;  /* 0x16c0000004158fae */ /* 0x0003e8000e101d46 */
[----:B------:R1:W-:Y:S04]  /*ec90*/  @!P0 LDGSTS.E.BYPASS.LTC128B.128 [R21+0x1ac00], desc[UR6][R4.64+0x80], !P3 ;  /* 0x1ac0008004158fae */ /* 0x0003e8000d901d46 */
[----:B------:R1:W-:Y:S04]  /*eca0*/  @!P0 LDGSTS.E.BYPASS.LTC128B.128 [R21+0x1ec00], desc[UR6][R4.64+0x100], !P2 ;  /* 0x1ec0010004158fae */ /* 0x0003e8000d101d46 */
[----:B------:R1:W-:Y:S01]  /*ecb0*/  @!P0 LDGSTS.E.BYPASS.LTC128B.128 [R21+0x22c00], desc[UR6][R4.64+0x180], !P1 ;  /* 0x22c0018004158fae */ /* 0x0003e2000c901d46 */
[----:B------:R-:W-:-:S03]  /*ecc0*/  ISETP.GE.AND P0, PT, R9, R0, PT ;  /* 0x000000000900720c */ /* 0x000fc60003f06270 */
[----:B------:R-:W2:Y:S10]  /*ecd0*/  SHFL.IDX PT, R8, R8, 0x7, 0x181f ;  /* 0x00f81f0008087f89 */ /* 0x000eb400000e0000 */
[----:B0-----:R-:W-:Y:S01]  /*ece0*/  @!P0 IMAD.WIDE.U32 R2, R22, 0x2, R2 ;  /* 0x0000000216028825 */ /* 0x001fe200078e0002 */
[----:B------:R-:W-:-:S05]  /*ecf0*/  @!P0 LEA R9, R31, UR42, 0x1 ;  /* 0x0000002a1f098c11 */ /* 0x000fca000f8e08ff */
[----:B------:R1:W-:Y:S04]  /*ed00*/  @!P0 LDGSTS.E.BYPASS.LTC128B.128 [R9+0x17400], desc[UR6][R2.64], !P4 ;  /* 0x1740000002098fae */ /* 0x0003e8000e101d46 */
[----:B------:R1:W-:Y:S04]  /*ed10*/  @!P0 LDGSTS.E.BYPASS.LTC128B.128 [R9+0x1b400], desc[UR6][R2.64+0x80], !P3 ;  /* 0x1b40008002098fae */ /* 0x0003e8000d901d46 */
[----:B------:R1:W-:Y:S04]  /*ed20*/  @!P0 LDGSTS.E.BYPASS.LTC128B.128 [R9+0x1f400], desc[UR6][R2.64+0x100], !P2 ;  /* 0x1f40010002098fae */ /* 0x0003e8000d101d46 */
[----:B--2---:R1:W-:Y:S02]  /*ed30*/  @!P0 LDGSTS.E.BYPASS.LTC128B.128 [R9+0x23400], desc[UR6][R2.64+0x180], !P1 ;  /* 0x2340018002098fae */ /* 0x0043e4000c901d46 */
.L_x_119:
[----:B------:R-:W-:Y:S01]  /*ed40*/  IADD3 R7, R7, 0x70, RZ ;  /* 0x0000007007077810 */ /* 0x000fe20007ffe0ff */
[----:B------:R-:W-:Y:S01]  /*ed50*/  BSSY B0, `(.L_x_54) ;  /* 0x000000f000007945 */ /* 0x000fe20003800000 */
[----:B-1----:R-:W-:Y:S02]  /*ed60*/  IMAD.MOV.U32 R2, RZ, RZ, R14 ;  /* 0x000000ffff027224 */ /* 0x002fe400078e000e */
[----:B------:R-:W-:Y:S01]  /*ed70*/  ISETP.GE.AND P0, PT, R7, R0, PT ;  /* 0x000000000700720c */ /* 0x000fe20003f06270 */
[----:B------:R-:W-:-:S12]  /*ed80*/  IMAD.MOV.U32 R3, RZ, RZ, R8 ;  /* 0x000000ffff037224 */ /* 0x000fd800078e0008 */
[----:B------:R-:W-:Y:S05]  /*ed90*/  @P0 BRA `(.L_x_55) ;  /* 0x0000000000280947 */ /* 0x000fea0003800000 */
[----:B------:R-:W-:Y:S01]  /*eda0*/  IMAD.WIDE.U32 R2, R22, 0x2, R2 ;  /* 0x0000000216027825 */ /* 0x000fe200078e0002 */
[----:B------:R-:W-:Y:S01]  /*edb0*/  LEA R5, R31, UR42, 0x1 ;  /* 0x0000002a1f057c11 */ /* 0x000fe2000f8e08ff */
[----:B------:R-:W-:-:S04]  /*edc0*/  ULDC.64 UR4, c[0x0][0x208] ;  /* 0x0000820000047ab9 */ /* 0x000fc80000000a00 */
[----:B------:R-:W-:Y:S01]  /*edd0*/  @!PT LDS RZ, [RZ] ;  /* 0x00000000fffff984 */ /* 0x000fe20000000800 */
[----:B------:R-:W-:Y:S01]  /*ede0*/  @!PT LDS RZ, [RZ] ;  /* 0x00000000fffff984 */ /* 0x000fe20000000800 */
[----:B------:R-:W-:Y:S01]  /*edf0*/  @!PT LDS RZ, [RZ] ;  /* 0x00000000fffff984 */ /* 0x000fe20000000800 */
[----:B------:R0:W-:Y:S04]  /*ee00*/  LDGSTS.E.BYPASS.LTC128B.128 [R5+0x17c00], desc[UR4][R2.64], !P4 ;  /* 0x17c0000002057fae */ /* 0x0001e8000e101d44 */
[----:B------:R0:W-:Y:S04]  /*ee10*/  LDGSTS.E.BYPASS.LTC128B.128 [R5+0x1bc00], desc[UR4][R2.64+0x80], !P3 ;  /* 0x1bc0008002057fae */ /* 0x0001e8000d901d44 */
[----:B------:R0:W-:Y:S04]  /*ee20*/  LDGSTS.E.BYPASS.LTC128B.128 [R5+0x1fc00], desc[UR4][R2.64+0x100], !P2 ;  /* 0x1fc0010002057fae */ /* 0x0001e8000d101d44 */
[----:B------:R0:W-:Y:S02]  /*ee30*/  LDGSTS.E.BYPASS.LTC128B.128 [R5+0x23c00], desc[UR4][R2.64+0x180], !P1 ;  /* 0x23c0018002057fae */ /* 0x0001e4000c901d44 */
.L_x_55:
[----:B------:R-:W-:Y:S05]  /*ee40*/  BSYNC B0 ;  /* 0x0000000000007941 */ /* 0x000fea0003800000 */
.L_x_54:
[----:B------:R-:W-:Y:S01]  /*ee50*/  NOP ;  /* 0x0000000000007918 */ /* 0x000fe20000000000 */
[----:B------:R-:W-:Y:S01]  /*ee60*/  SYNCS.ARRIVE.TRANS64.RED.A0T1 RZ, [UR42+0x38800], RZ ;  /* 0x038800ffffff79a7 */ /* 0x000fe2000820042a */
[----:B------:R-:W-:Y:S01]  /*ee70*/  IMAD.MOV.U32 R0, RZ, RZ, 0x1 ;  /* 0x00000001ff007424 */ /* 0x000fe200078e00ff */
[----:B------:R-:W-:Y:S04]  /*ee80*/  ARRIVES.LDGSTSBAR.64.TRANSCNT [UR42+0x38800] ;  /* 0x03880000ff0079b0 */ /* 0x000fe80008000aaa */
[----:B------:R-:W-:Y:S01]  /*ee90*/  SHF.L.U32 R0, R0, 0x1f, RZ ;  /* 0x0000001f00007819 */ /* 0x000fe200000006ff */
[----:B------:R-:W-:Y:S01]  /*eea0*/  NOP ;  /* 0x0000000000007918 */ /* 0x000fe20000000000 */
[----:B------:R-:W-:Y:S02]  /*eeb0*/  SYNCS.ARRIVE.TRANS64.A1T0 RZ, [UR42+0x38800], RZ ;  /* 0x038800ffffff79a7 */ /* 0x000fe4000810002a */
[----:B------:R-:W1:Y:S02]  /*eec0*/  SYNCS.PHASECHK.TRANS64.TRYWAIT P0, [UR42+0x38820], R0 ;  /* 0x03882000ff0075a7 */ /* 0x000e64000800016a */
[----:B-1----:R-:W-:Y:S05]  /*eed0*/  @!P0 BRA `(.L_x_56) ;  /* 0x0000003000588947 */ /* 0x002fea0003800000 */
.L_x_120:
[----:B------:R-:W-:Y:S01]  /*eee0*/  UIADD3 UR4, UR46, -0x2, URZ ;  /* 0xfffffffe2e047890 */ /* 0x000fe2000fffe03f */
[----:B------:R-:W-:Y:S01]  /*eef0*/  MOV R26, 0x1 ;  /* 0x00000001001a7802 */ /* 0x000fe20000000f00 */
[----:B------:R-:W-:Y:S02]  /*ef00*/  IMAD.MOV.U32 R21, RZ, RZ, RZ ;  /* 0x000000ffff157224 */ /* 0x000fe400078e00ff */
[----:B------:R-:W-:-:S06]  /*ef10*/  UISETP.GE.AND UP0, UPT, UR4, UR45, UPT ;  /* 0x0000002d0400728c */ /* 0x000fcc000bf06270 */
[----:B------:R-:W-:-:S13]  /*ef20*/  PLOP3.LUT P0, PT, PT, PT, UP0, 0x40, 0x0 ;  /* 0x000000000000781c */ /* 0x000fda0003f0e808 */
[----:B------:R-:W-:Y:S05]  /*ef30*/  @P0 BRA `(.L_x_57) ;  /* 0x0000001000840947 */ /* 0x000fea0003800000 */
[----:B0-----:R-:W0:Y:S01]  /*ef40*/  S2R R2, SR_TID.X ;  /* 0x0000000000027919 */ /* 0x001e220000002100 */
[----:B------:R-:W-:Y:S01]  /*ef50*/  UIADD3 UR4, UR44, 0x1, URZ ;  /* 0x000000012c047890 */ /* 0x000fe2000fffe03f */
[----:B------:R-:W-:Y:S01]  /*ef60*/  LOP3.LUT R3, RZ, UR41, RZ, 0x33, !PT ;  /* 0x00000029ff037c12 */ /* 0x000fe2000f8e33ff */
[----:B------:R-:W-:Y:S01]  /*ef70*/  BSSY B0, `(.L_x_57) ;  /* 0x000011d000007945 */ /* 0x000fe20003800000 */
[----:B------:R-:W-:Y:S01]  /*ef80*/  MOV R23, 0x1 ;  /* 0x0000000100177802 */ /* 0x000fe20000000f00 */
[----:B------:R-:W-:Y:S01]  /*ef90*/  UIMAD UR4, UR4, UR38, URZ ;  /* 0x00000026040472a4 */ /* 0x000fe2000f8e023f */
[----:B------:R-:W-:-:S05]  /*efa0*/  IMAD.MOV.U32 R20, RZ, RZ, RZ ;  /* 0x000000ffff147224 */ /* 0x000fca00078e00ff */
[----:B------:R-:W-:Y:S01]  /*efb0*/  LOP3.LUT R0, RZ, UR4, RZ, 0x33, !PT ;  /* 0x00000004ff007c12 */ /* 0x000fe2000f8e33ff */
[----:B------:R-:W-:Y:S02]  /*efc0*/  ULDC UR4, c[0x0][0x2f4] ;  /* 0x0000bd0000047ab9 */ /* 0x000fe40000000800 */
[----:B------:R-:W-:Y:S02]  /*efd0*/  ISETP.GE.AND P4, PT, R22, UR4, PT ;  /* 0x0000000416007c0c */ /* 0x000fe4000bf86270 */
[----:B------:R-:W-:Y:S02]  /*efe0*/  VIMNMX R0, R0, R3, !PT ;  /* 0x0000000300007248 */ /* 0x000fe40007fe0100 */
[----:B------:R-:W-:Y:S02]  /*eff0*/  ISETP.GE.AND P3, PT, R37, UR4, PT ;  /* 0x0000000425007c0c */ /* 0x000fe4000bf66270 */
[----:B------:R-:W-:Y:S02]  /*f000*/  IADD3 R30, -R0, -0x2, RZ ;  /* 0xfffffffe001e7810 */ /* 0x000fe40007ffe1ff */
[----:B------:R-:W-:-:S02]  /*f010*/  ISETP.GE.AND P2, PT, R36, UR4, PT ;  /* 0x0000000424007c0c */ /* 0x000fc4000bf46270 */
[----:B------:R-:W-:Y:S02]  /*f020*/  ISETP.GE.AND P1, PT, R35, UR4, PT ;  /* 0x0000000423007c0c */ /* 0x000fe4000bf26270 */
[----:B0-----:R-:W-:-:S04]  /*f030*/  LOP3.LUT R2, R2, 0x7f, RZ, 0xc0, !PT ;  /* 0x0000007f02027812 */ /* 0x001fc800078ec0ff */
[----:B------:R-:W-:-:S04]  /*f040*/  SHF.R.U32.HI R2, RZ, 0x3, R2 ;  /* 0x00000003ff027819 */ /* 0x000fc80000011602 */
[----:B------:R-:W-:Y:S02]  /*f050*/  IADD3 R19, R24, R19, R2 ;  /* 0x0000001318137210 */ /* 0x000fe40007ffe002 */
[----:B------:R-:W-:Y:S01]  /*f060*/  IADD3 R5, -R2, UR40, RZ ;  /* 0x0000002802057c10 */ /* 0x000fe2000fffe1ff */
[----:B------:R-:W-:Y:S02]  /*f070*/  IMAD.SHL.U32 R2, R22, 0x2, RZ ;  /* 0x0000000216027824 */ /* 0x000fe400078e00ff */
[----:B------:R-:W-:Y:S02]  /*f080*/  VIADD R19, R19, 0xffffff10 ;  /* 0xffffff1013137836 */ /* 0x000fe40000000000 */
[C---:B------:R-:W-:Y:S02]  /*f090*/  IMAD R5, R0.reuse, 0x50, R5 ;  /* 0x0000005000057824 */ /* 0x040fe400078e0205 */
[----:B------:R-:W-:Y:S02]  /*f0a0*/  IMAD R10, R0, -0x50, R19 ;  /* 0xffffffb0000a7824 */ /* 0x000fe400078e0213 */
[----:B------:R-:W-:-:S07]  /*f0b0*/  VIADD R0, R5, 0xa0 ;  /* 0x000000a005007836 */ /* 0x000fce0000000000 */
.L_x_70:
[----:B------:R-:W2:Y:S01]  /*f0c0*/  LDL R8, [R1] ;  /* 0x0000000001087983 */ /* 0x000ea20000100800 */
[----:B------:R-:W0:Y:S01]  /*f0d0*/  LDC R3, c[0x0][0x430] ;  /* 0x00010c00ff037b82 */ /* 0x000e220000000800 */
[----:B------:R-:W1:Y:S01]  /*f0e0*/  S2R R2, SR_TID.X ;  /* 0x0000000000027919 */ /* 0x000e620000002100 */
[----:B------:R-:W3:Y:S01]  /*f0f0*/  S2R R4, SR_TID.X ;  /* 0x0000000000047919 */ /* 0x000ee20000002100 */
[----:B0-----:R-:W-:Y:S01]  /*f100*/  ISETP.NE.AND P0, PT, R3, 0x1, PT ;  /* 0x000000010300780c */ /* 0x001fe20003f05270 */
[----:B-1----:R-:W-:-:S12]  /*f110*/  IMAD.SHL.U32 R2, R2, 0x10, RZ ;  /* 0x0000001002027824 */ /* 0x002fd800078e00ff */
[----:B------:R-:W0:Y:S01]  /*f120*/  @P0 LDC R3, c[0x0][0x434] ;  /* 0x00010d00ff030b82 */ /* 0x000e220000000800 */
[----:B---3--:R-:W-:Y:S02]  /*f130*/  LOP3.LUT R4, R4, 0x7f, RZ, 0xc0, !PT ;  /* 0x0000007f04047812 */ /* 0x008fe400078ec0ff */
[----:B------:R-:W-:Y:S02]  /*f140*/  LOP3.LUT R2, R2, 0x70, RZ, 0xc0, !PT ;  /* 0x0000007002027812 */ /* 0x000fe400078ec0ff */
[----:B------:R-:W-:-:S03]  /*f150*/  SHF.R.U32.HI R4, RZ, 0x3, R4 ;  /* 0x00000003ff047819 */ /* 0x000fc60000011604 */
[----:B------:R-:W1:Y:S01]  /*f160*/  @P0 LDC R5, c[0x0][0x438] ;  /* 0x00010e00ff050b82 */ /* 0x000e620000000800 */
[----:B------:R-:W-:-:S04]  /*f170*/  LOP3.LUT R2, R2, R4, RZ, 0xfc, !PT ;  /* 0x0000000402027212 */ /* 0x000fc800078efcff */
[----:B------:R-:W-:-:S13]  /*f180*/  ISETP.GT.U32.AND P6, PT, R2, 0x4f, PT ;  /* 0x0000004f0200780c */ /* 0x000fda0003fc4070 */
[----:B------:R-:W2:Y:S01]  /*f190*/  @!P6 LDC.64 R6, c[0x0][0x428] ;  /* 0x00010a00ff06eb82 */ /* 0x000ea20000000a00 */
[----:B0-----:R-:W-:Y:S01]  /*f1a0*/  @P0 IMAD.HI.U32 R2, R10, R3, RZ ;  /* 0x000000030a020227 */ /* 0x001fe200078e00ff */
[----:B------:R-:W-:-:S04]  /*f1b0*/  MOV R9, R10 ;  /* 0x0000000a00097202 */ /* 0x000fc80000000f00 */
[----:B-1----:R-:W-:Y:S02]  /*f1c0*/  @P0 SHF.R.U32.HI R9, RZ, R5, R2 ;  /* 0x00000005ff090219 */ /* 0x002fe40000011602 */
[----:B------:R-:W0:Y:S02]  /*f1d0*/  @!P6 LDC.64 R4, c[0x0][0x418] ;  /* 0x00010600ff04eb82 */ /* 0x000e240000000a00 */
[----:B------:R-:W-:Y:S02]  /*f1e0*/  @!P6 SHF.R.S32.HI R3, RZ, 0x1f, R9 ;  /* 0x0000001fff03e819 */ /* 0x000fe40000011409 */
[----:B------:R-:W-:Y:S01]  /*f1f0*/  LOP3.LUT P5, RZ, R16, 0x20, RZ, 0xc0, !PT ;  /* 0x0000002010ff7812 */ /* 0x000fe200078ac0ff */
[----:B------:R-:W-:Y:S01]  /*f200*/  VIADD R21, R20, 0x1 ;  /* 0x0000000114157836 */ /* 0x000fe20000000000 */
[----:B------:R-:W-:Y:S01]  /*f210*/  ULDC.64 UR4, c[0x0][0x208] ;  /* 0x0000820000047ab9 */ /* 0x000fe20000000a00 */
[----:B--2---:R-:W-:-:S04]  /*f220*/  @!P6 IMAD R2, R8, R6, RZ ;  /* 0x000000060802e224 */ /* 0x004fc800078e02ff */
[----:B------:R-:W-:Y:S02]  /*f230*/  @!P6 IMAD R7, R34, R7, R2 ;  /* 0x000000072207e224 */ /* 0x000fe400078e0202 */
[----:B------:R-:W-:-:S04]  /*f240*/  @!P6 IMAD.MOV.U32 R2, RZ, RZ, R9 ;  /* 0x000000ffff02e224 */ /* 0x000fc800078e0009 */
[----:B------:R-:W-:-:S04]  /*f250*/  @!P6 IMAD.WIDE.U32 R2, R34, R6, R2 ;  /* 0x000000062202e225 */ /* 0x000fc800078e0002 */
[----:B------:R-:W-:Y:S01]  /*f260*/  @!P6 IMAD.IADD R3, R7, 0x1, R3 ;  /* 0x000000010703e824 */ /* 0x000fe200078e0203 */
[C---:B0-----:R-:W-:Y:S02]  /*f270*/  @!P6 LEA R4, P0, R2.reuse, R4, 0x2 ;  /* 0x000000040204e211 */ /* 0x041fe400078010ff */
[----:B------:R-:W-:Y:S02]  /*f280*/  MOV R8, RZ ;  /* 0x000000ff00087202 */ /* 0x000fe40000000f00 */
[----:B------:R-:W-:Y:S02]  /*f290*/  @!P6 LEA.HI.X R5, R2, R5, R3, 0x2, P0 ;  /* 0x000000050205e211 */ /* 0x000fe400000f1403 */
[----:B------:R-:W-:-:S03]  /*f2a0*/  ISETP.NE.AND P0, PT, R21, 0x2, PT ;  /* 0x000000021500780c */ /* 0x000fc60003f05270 */
[----:B------:R0:W5:Y:S01]  /*f2b0*/  @!P6 LDG.E R8, desc[UR4][R4.64] ;  /* 0x000000040408e981 */ /* 0x000162000c1e1900 */
[----:B------:R-:W-:Y:S02]  /*f2c0*/  SEL R26, RZ, 0x1, P0 ;  /* 0x00000001ff1a7807 */ /* 0x000fe40000000000 */
[----:B------:R-:W-:Y:S02]  /*f2d0*/  SEL R21, R21, RZ, P0 ;  /* 0x000000ff15157207 */ /* 0x000fe40000000000 */
[----:B------:R-:W-:Y:S01]  /*f2e0*/  LOP3.LUT R26, R23, R26, RZ, 0x3c, !PT ;  /* 0x0000001a171a7212 */ /* 0x000fe200078e3cff */
[----:B------:R-:W-:Y:S06]  /*f2f0*/  @!P5 BRA `(.L_x_58) ;  /* 0x000000000004d947 */ /* 0x000fec0003800000 */
[----:B------:R-:W-:Y:S01]  /*f300*/  BPT.TRAP 0x1 ;  /* 0x000000040000795c */ /* 0x000fe20000300000 */
.L_x_58:
[----:B------:R-:W-:Y:S01]  /*f310*/  LEA R19, R21, UR42, 0x3 ;  /* 0x0000002a15137c11 */ /* 0x000fe2000f8e18ff */
[----:B------:R-:W-:Y:S01]  /*f320*/  BSSY B1, `(.L_x_59) ;  /* 0x0000004000017945 */ /* 0x000fe20003800000 */
[----:B------:R-:W-:-:S04]  /*f330*/  SHF.L.U32 R2, R26, 0x1f, RZ ;  /* 0x0000001f1a027819 */ /* 0x000fc800000006ff */
[----:B------:R-:W1:Y:S02]  /*f340*/  SYNCS.PHASECHK.TRANS64.TRYWAIT P0, [R19+URZ+0x38840], R2 ;  /* 0x03884002130075a7 */ /* 0x000e64000800017f */
[----:B-1----:R-:W-:Y:S05]  /*f350*/  @!P0 BRA `(.L_x_60) ;  /* 0x0000002c00508947 */ /* 0x002fea0003800000 */
.L_x_121:
[----:B------:R-:W-:Y:S05]  /*f360*/  BSYNC B1 ;  /* 0x0000000000017941 */ /* 0x000fea0003800000 */
.L_x_59:
[----:B------:R-:W-:Y:S01]  /*f370*/  ULDC UR4, c[0x0][0x430] ;  /* 0x00010c0000047ab9 */ /* 0x000fe20000000800 */
[----:B-----5:R-:W-:Y:S01]  /*f380*/  SHF.R.S32.HI R29, RZ, 0x1f, R8 ;  /* 0x0000001fff1d7819 */ /* 0x020fe20000011408 */
[----:B------:R-:W-:Y:S01]  /*f390*/  UIADD3 UR4, -UR4, URZ, URZ ;  /* 0x0000003f04047290 */ /* 0x000fe2000fffe13f */
[----:B------:R-:W-:Y:S01]  /*f3a0*/  R2UR UR6, R33 ;  /* 0x00000000210672ca */ /* 0x000fe200000e0000 */
[----:B------:R-:W-:Y:S01]  /*f3b0*/  IMAD R25, R21, 0x5000, R31 ;  /* 0x0000500015197824 */ /* 0x000fe200078e021f */
[----:B------:R-:W-:-:S03]  /*f3c0*/  LOP3.LUT P5, RZ, R16, 0x2, RZ, 0xc0, !PT ;  /* 0x0000000210ff7812 */ /* 0x000fc600078ac0ff */
[----:B------:R-:W-:Y:S01]  /*f3d0*/  IMAD R9, R9, UR4, R10 ;  /* 0x0000000409097c24 */ /* 0x000fe2000f8e020a */
[----:B------:R-:W-:-:S04]  /*f3e0*/  ULDC.64 UR4, c[0x0][0x300] ;  /* 0x0000c00000047ab9 */ /* 0x000fc80000000a00 */
[----:B------:R-:W-:-:S05]  /*f3f0*/  SHF.R.S32.HI R28, RZ, 0x1f, R9 ;  /* 0x0000001fff1c7819 */ /* 0x000fca0000011409 */
[----:B-1----:R-:W-:-:S04]  /*f400*/  IMAD R2, R28, UR4, RZ ;  /* 0x000000041c027c24 */ /* 0x002fc8000f8e02ff */
[C---:B0-----:R-:W-:Y:S02]  /*f410*/  IMAD R5, R9.reuse, UR5, R2 ;  /* 0x0000000509057c24 */ /* 0x041fe4000f8e0202 */
[----:B------:R-:W-:Y:S01]  /*f420*/  IMAD.WIDE.U32 R2, R9, UR4, RZ ;  /* 0x0000000409027c25 */ /* 0x000fe2000f8e00ff */
[----:B------:R-:W-:-:S03]  /*f430*/  ULDC.64 UR4, c[0x0][0x310] ;  /* 0x0000c40000047ab9 */ /* 0x000fc60000000a00 */
        /* <DEDUP_REMOVED lines=13> */
[----:B------:R-:W-:-:S03]  /*f510*/  UMOV UR4, 0xffffffff ;  /* 0xffffffff00047882 */ /* 0x000fc60000000000 */
[----:B------:R-:W-:Y:S01]  /*f520*/  LEA.HI.X R27, R2, UR7, R27, 0x1, P0 ;  /* 0x00000007021b7c11 */ /* 0x000fe200080f0c1b */
[----:B------:R-:W-:Y:S06]  /*f530*/  BRA.DIV UR4, `(.L_x_61) ;  /* 0x0000002a04ec7947 */ /* 0x000fec000b800000 */
[----:B------:R-:W0:Y:S01]  /*f540*/  SHFL.IDX PT, R14, R24, RZ, 0x181f ;  /* 0x00181fff180e7589 */ /* 0x000e2200000e0000 */
[----:B------:R-:W-:Y:S01]  /*f550*/  IMAD.SHL.U32 R12, R22, 0x2, RZ ;  /* 0x00000002160c7824 */ /* 0x000fe200078e00ff */
[----:B------:R-:W-:Y:S01]  /*f560*/  LOP3.LUT R16, R16, 0xffffff7f, RZ, 0xc0, !PT ;  /* 0xffffff7f10107812 */ /* 0x000fe200078ec0ff */
[----:B------:R-:W-:Y:S01]  /*f570*/  ULDC.64 UR4, c[0x0][0x208] ;  /* 0x0000820000047ab9 */ /* 0x000fe20000000a00 */
[----:B------:R-:W1:Y:S01]  /*f580*/  SHFL.IDX PT, R3, R27, RZ, 0x181f ;  /* 0x00181fff1b037589 */ /* 0x000e6200000e0000 */
[----:B------:R-:W-:Y:S02]  /*f590*/  LEA R25, R25, UR42, 0x1 ;  /* 0x0000002a19197c11 */ /* 0x000fe4000f8e08ff */
[----:B------:R-:W-:Y:S01]  /*f5a0*/  @P1 LOP3.LUT R16, R16, 0x80, RZ, 0xfc, !PT ;  /* 0x0000008010101812 */ /* 0x000fe200078efcff */
[----:B------:R-:W2:Y:S03]  /*f5b0*/  SHFL.IDX PT, R11, R24, 0x1, 0x181f ;  /* 0x00381f00180b7f89 */ /* 0x000ea600000e0000 */
[C---:B------:R-:W-:Y:S01]  /*f5c0*/  LOP3.LUT P1, RZ, R16.reuse, 0x8, RZ, 0xc0, !PT ;  /* 0x0000000810ff7812 */ /* 0x040fe2000782c0ff */
[----:B------:R-:W3:Y:S01]  /*f5d0*/  SHFL.IDX PT, R5, R27, 0x1, 0x181f ;  /* 0x00381f001b057f89 */ /* 0x000ee200000e0000 */
[----:B------:R-:W-:-:S03]  /*f5e0*/  LOP3.LUT P6, RZ, R16, 0x4, RZ, 0xc0, !PT ;  /* 0x0000000410ff7812 */ /* 0x000fc600078cc0ff */
[----:B------:R-:W-:Y:S01]  /*f5f0*/  SHFL.IDX PT, R32, R27, 0x3, 0x181f ;  /* 0x00781f001b207f89 */ /* 0x000fe200000e0000 */
[----:B0-----:R-:W-:-:S03]  /*f600*/  IADD3 R2, P0, R14, R12, RZ ;  /* 0x0000000c0e027210 */ /* 0x001fc60007f1e0ff */
[----:B------:R-:W-:Y:S02]  /*f610*/  SHFL.IDX PT, R14, R24, 0x4, 0x181f ;  /* 0x00981f00180e7f89 */ /* 0x000fe400000e0000 */
[----:B-1----:R-:W-:Y:S01]  /*f620*/  IMAD.X R3, RZ, RZ, R3, P0 ;  /* 0x000000ffff037224 */ /* 0x002fe200000e0603 */
[-C--:B--2---:R-:W-:Y:S02]  /*f630*/  IADD3 R6, P0, R11, R12.reuse, RZ ;  /* 0x0000000c0b067210 */ /* 0x084fe40007f1e0ff */
[----:B------:R-:W0:Y:S03]  /*f640*/  SHFL.IDX PT, R11, R24, 0x2, 0x181f ;  /* 0x00581f00180b7f89 */ /* 0x000e2600000e0000 */
[----:B---3--:R-:W-:Y:S02]  /*f650*/  IMAD.X R7, RZ, RZ, R5, P0 ;  /* 0x000000ffff077224 */ /* 0x008fe400000e0605 */
[----:B------:R-:W1:Y:S04]  /*f660*/  SHFL.IDX PT, R5, R27, 0x2, 0x181f ;  /* 0x00581f001b057f89 */ /* 0x000e6800000e0000 */
[----:B------:R-:W-:Y:S01]  /*f670*/  SHFL.IDX PT, R27, R27, 0x4, 0x181f ;  /* 0x00981f001b1b7f89 */ /* 0x000fe200000e0000 */
[----:B0-----:R-:W-:-:S04]  /*f680*/  IADD3 R4, P0, R11, R12, RZ ;  /* 0x0000000c0b047210 */ /* 0x001fc80007f1e0ff */
[----:B-1----:R-:W-:Y:S02]  /*f690*/  IADD3.X R5, RZ, R5, RZ, P0, !PT ;  /* 0x00000005ff057210 */ /* 0x002fe400007fe4ff */
[----:B------:R-:W-:-:S13]  /*f6a0*/  LOP3.LUT P0, RZ, R16, 0x10, RZ, 0xc0, !PT ;  /* 0x0000001010ff7812 */ /* 0x000fda000780c0ff */
[----:B------:R-:W-:Y:S04]  /*f6b0*/  LDGSTS.E.BYPASS.LTC128B.128 [R25+0x24400], desc[UR4][R2.64], !P0 ;  /* 0x2440000002197fae */ /* 0x000fe8000c101d44 */
[----:B------:R-:W-:Y:S04]  /*f6c0*/  LDGSTS.E.BYPASS.LTC128B.128 [R25+0x26c00], desc[UR4][R2.64+0x80], !P1 ;  /* 0x26c0008002197fae */ /* 0x000fe8000c901d44 */
[----:B------:R-:W-:Y:S04]  /*f6d0*/  LDGSTS.E.BYPASS.LTC128B.128 [R25+0x29400], desc[UR4][R2.64+0x100], !P6 ;  /* 0x2940010002197fae */ /* 0x000fe8000f101d44 */
[----:B------:R0:W-:Y:S04]  /*f6e0*/  LDGSTS.E.BYPASS.LTC128B.128 [R25+0x2bc00], desc[UR4][R2.64+0x180], !P5 ;  /* 0x2bc0018002197fae */ /* 0x0001e8000e901d44 */
[----:B0-----:R-:W0:Y:S02]  /*f6f0*/  SHFL.IDX PT, R2, R24, 0x3, 0x181f ;  /* 0x00781f0018027f89 */ /* 0x001e2400000e0000 */
[----:B0-----:R-:W-:-:S05]  /*f700*/  IADD3 R2, P0, R2, R12, RZ ;  /* 0x0000000c02027210 */ /* 0x001fca0007f1e0ff */
[----:B------:R-:W-:Y:S01]  /*f710*/  IMAD.X R3, RZ, RZ, R32, P0 ;  /* 0x000000ffff037224 */ /* 0x000fe200000e0620 */
[----:B------:R-:W-:-:S13]  /*f720*/  LOP3.LUT P0, RZ, R16, 0x10, RZ, 0xc0, !PT ;  /* 0x0000001010ff7812 */ /* 0x000fda000780c0ff */
[----:B------:R0:W-:Y:S04]  /*f730*/  LDGSTS.E.BYPASS.LTC128B.128 [R25+0x24c00], desc[UR4][R6.64], !P0 ;  /* 0x24c0000006197fae */ /* 0x0001e8000c101d44 */
        /* <DEDUP_REMOVED lines=8> */
[----:B------:R0:W-:Y:S01]  /*f7c0*/  LDGSTS.E.BYPASS.LTC128B.128 [R25+0x28400], desc[UR4][R2.64+0x80], !P1 ;  /* 0x2840008002197fae */ /* 0x0001e2000c901d44 */
[----:B------:R-:W-:-:S03]  /*f7d0*/  LOP3.LUT P1, RZ, R16, 0x80, RZ, 0xc0, !PT ;  /* 0x0000008010ff7812 */ /* 0x000fc6000782c0ff */
[----:B------:R0:W-:Y:S04]  /*f7e0*/  LDGSTS.E.BYPASS.LTC128B.128 [R25+0x2ac00], desc[UR4][R2.64+0x100], !P6 ;  /* 0x2ac0010002197fae */ /* 0x0001e8000f101d44 */
[----:B------:R0:W-:Y:S06]  /*f7f0*/  LDGSTS.E.BYPASS.LTC128B.128 [R25+0x2d400], desc[UR4][R2.64+0x180], !P5 ;  /* 0x2d40018002197fae */ /* 0x0001ec000e901d44 */
.L_x_133:
[----:B0-----:R-:W-:Y:S01]  /*f800*/  IMAD.SHL.U32 R2, R22, 0x2, RZ ;  /* 0x0000000216027824 */ /* 0x001fe200078e00ff */
[----:B------:R-:W-:Y:S01]  /*f810*/  P2R R4, PR, RZ, 0x2 ;  /* 0x00000002ff047803 */ /* 0x000fe20000000000 */
[----:B------:R-:W-:Y:S01]  /*f820*/  ULDC.64 UR4, c[0x0][0x208] ;  /* 0x0000820000047ab9 */ /* 0x000fe20000000a00 */
[----:B------:R-:W-:Y:S02]  /*f830*/  LOP3.LUT P1, RZ, R16, 0x10, RZ, 0xc0, !PT ;  /* 0x0000001010ff7812 */ /* 0x000fe4000782c0ff */
[----:B------:R-:W-:Y:S02]  /*f840*/  IADD3 R2, P0, R14, R2, RZ ;  /* 0x000000020e027210 */ /* 0x000fe40007f1e0ff */
[----:B------:R-:W-:-:S03]  /*f850*/  LOP3.LUT P6, RZ, R16, 0x4, RZ, 0xc0, !PT ;  /* 0x0000000410ff7812 */ /* 0x000fc600078cc0ff */
[----:B------:R-:W-:Y:S01]  /*f860*/  IMAD.X R3, RZ, RZ, R27, P0 ;  /* 0x000000ffff037224 */ /* 0x000fe200000e061b */
[----:B------:R-:W-:-:S05]  /*f870*/  LOP3.LUT P0, RZ, R16, 0x8, RZ, 0xc0, !PT ;  /* 0x0000000810ff7812 */ /* 0x000fca000780c0ff */
[----:B------:R-:W-:Y:S01]  /*f880*/  @!PT LDS RZ, [RZ] ;  /* 0x00000000fffff984 */ /* 0x000fe20000000800 */
[----:B------:R-:W-:Y:S01]  /*f890*/  @!PT LDS RZ, [RZ] ;  /* 0x00000000fffff984 */ /* 0x000fe20000000800 */
[----:B------:R-:W-:Y:S01]  /*f8a0*/  @!PT LDS RZ, [RZ] ;  /* 0x00000000fffff984 */ /* 0x000fe20000000800 */
[----:B------:R0:W-:Y:S01]  /*f8b0*/  LDGSTS.E.BYPASS.LTC128B.128 [R25+0x26400], desc[UR4][R2.64], !P1 ;  /* 0x2640000002197fae */ /* 0x0001e2000c901d44 */
[----:B------:R-:W-:-:S07]  /*f8c0*/  ISETP.NE.AND P1, PT, R4, RZ, PT ;  /* 0x000000ff0400720c */ /* 0x000fce0003f25270 */
[----:B------:R0:W-:Y:S01]  /*f8d0*/  LDGSTS.E.BYPASS.LTC128B.128 [R25+0x28c00], desc[UR4][R2.64+0x80], !P0 ;  /* 0x28c0008002197fae */ /* 0x0001e2000c101d44 */
[----:B------:R-:W-:-:S03]  /*f8e0*/  PLOP3.LUT P0, PT, PT, PT, PT, 0x80, 0x0 ;  /* 0x000000000000781c */ /* 0x000fc60003f0f070 */
[----:B------:R0:W-:Y:S04]  /*f8f0*/  LDGSTS.E.BYPASS.LTC128B.128 [R25+0x2b400], desc[UR4][R2.64+0x100], !P6 ;  /* 0x2b40010002197fae */ /* 0x0001e8000f101d44 */
[----:B------:R0:W-:Y:S01]  /*f900*/  LDGSTS.E.BYPASS.LTC128B.128 [R25+0x2dc00], desc[UR4][R2.64+0x180], !P5 ;  /* 0x2dc0018002197fae */ /* 0x0001e2000e901d44 */
[----:B------:R-:W-:-:S05]  /*f910*/  NOP ;  /* 0x0000000000007918 */ /* 0x000fca0000000000 */
.L_x_62:
[----:B------:R-:W-:Y:S02]  /*f920*/  PLOP3.LUT P5, PT, P5, P0, PT, 0xa2, 0x0 ;  /* 0x000000000000781c */ /* 0x000fe40002fa1472 */
[----:B------:R-:W-:-:S08]  /*f930*/  @P0 R2UR P5, UR4, R19 ;  /* 0x00000000130402ca */ /* 0x000fd000000a0000 */
[----:B------:R-:W-:-:S05]  /*f940*/  @P0 PLOP3.LUT P0, PT, P5, PT, PT, 0x80, 0x0 ;  /* 0x000000000000081c */ /* 0x000fca0002f0f070 */
[----:B------:R-:W-:Y:S01]  /*f950*/  @!P5 SYNCS.ARRIVE.TRANS64.RED.A0T1 RZ, [UR4+0x38830], RZ ;  /* 0x038830ffffffd9a7 */ /* 0x000fe20008200404 */
[----:B------:R-:W-:Y:S07]  /*f960*/  @!P5 ARRIVES.LDGSTSBAR.64.TRANSCNT [UR4+0x38830] ;  /* 0x03883000ff00d9b0 */ /* 0x000fee0008000a84 */
[----:B------:R-:W-:Y:S05]  /*f970*/  @P0 BRA.U.ANY `(.L_x_62) ;  /* 0xfffffffd00e80947 */ /* 0x000fea000393ffff */
[----:B------:R-:W-:Y:S01]  /*f980*/  NOP ;  /* 0x0000000000007918 */ /* 0x000fe20000000000 */
[----:B------:R-:W-:-:S13]  /*f990*/  LOP3.LUT P6, RZ, R16, 0x20, RZ, 0xc0, !PT ;  /* 0x0000002010ff7812 */ /* 0x000fda00078cc0ff */
[----:B------:R-:W-:Y:S05]  /*f9a0*/  @!P6 BRA `(.L_x_63) ;  /* 0x000000000004e947 */ /* 0x000fea0003800000 */
[----:B------:R-:W-:Y:S01]  /*f9b0*/  BPT.TRAP 0x1 ;  /* 0x000000040000795c */ /* 0x000fe20000300000 */
.L_x_63:
[----:B------:R1:W-:Y:S01]  /*f9c0*/  SYNCS.ARRIVE.TRANS64.A1T0 RZ, [R19+URZ+0x38830], RZ ;  /* 0x038830ff13ff79a7 */ /* 0x0003e2000810003f */
[----:B------:R-:W-:Y:S05]  /*f9d0*/  @!P6 BRA `(.L_x_64) ;  /* 0x000000000004e947 */ /* 0x000fea0003800000 */
[----:B------:R-:W-:Y:S01]  /*f9e0*/  BPT.TRAP 0x1 ;  /* 0x000000040000795c */ /* 0x000fe20000300000 */
.L_x_64:
[----:B0-----:R-:W-:Y:S01]  /*f9f0*/  SHF.L.U32 R3, R23, 0x1f, RZ ;  /* 0x0000001f17037819 */ /* 0x001fe200000006ff */
[----:B------:R-:W-:Y:S01]  /*fa00*/  BSSY B1, `(.L_x_65) ;  /* 0x0000004000017945 */ /* 0x000fe20003800000 */
[----:B------:R-:W-:-:S04]  /*fa10*/  LEA R4, R20, UR42, 0x3 ;  /* 0x0000002a14047c11 */ /* 0x000fc8000f8e18ff */
[----:B------:R-:W0:Y:S02]  /*fa20*/  SYNCS.PHASECHK.TRANS64.TRYWAIT P0, [R4+URZ+0x38860], R3 ;  /* 0x03886003040075a7 */ /* 0x000e24000800017f */
[----:B0-----:R-:W-:Y:S05]  /*fa30*/  @!P0 BRA `(.L_x_66) ;  /* 0x0000002c00788947 */ /* 0x001fea0003800000 */
.L_x_134:
[----:B------:R-:W-:Y:S05]  /*fa40*/  BSYNC B1 ;  /* 0x0000000000017941 */ /* 0x000fea0003800000 */
.L_x_65:
[----:B------:R-:W-:Y:S01]  /*fa50*/  UMOV UR4, 0xffffffff ;  /* 0xffffffff00047882 */ /* 0x000fe20000000000 */
[----:B------:R-:W-:Y:S01]  /*fa60*/  IMAD R5, R20, 0x5000, R31 ;  /* 0x0000500014057824 */ /* 0x000fe200078e021f */
[----:B------:R-:W-:Y:S01]  /*fa70*/  SHF.L.U32 R6, R22, 0x1, RZ ;  /* 0x0000000116067819 */ /* 0x000fe200000006ff */
[----:B------:R-:W-:Y:S06]  /*fa80*/  BRA.DIV UR4, `(.L_x_67) ;  /* 0x0000002e04787947 */ /* 0x000fec000b800000 */
[----:B------:R-:W2:Y:S01]  /*fa90*/  SHFL.IDX PT, R14, R17, RZ, 0x181f ;  /* 0x00181fff110e7589 */ /* 0x000ea200000e0000 */
[----:B------:R-:W-:Y:S01]  /*faa0*/  LEA R5, R5, UR42, 0x1 ;  /* 0x0000002a05057c11 */ /* 0x000fe2000f8e08ff */
[----:B------:R-:W-:Y:S02]  /*fab0*/  ULDC.64 UR4, c[0x0][0x208] ;  /* 0x0000820000047ab9 */ /* 0x000fe40000000a00 */
[----:B0-----:R-:W0:Y:S01]  /*fac0*/  SHFL.IDX PT, R3, R18, RZ, 0x181f ;  /* 0x00181fff12037589 */ /* 0x001e2200000e0000 */
[----:B--2---:R-:W-:-:S03]  /*fad0*/  IADD3 R2, P0, R14, R6, RZ ;  /* 0x000000060e027210 */ /* 0x004fc60007f1e0ff */
[----:B------:R-:W2:Y:S02]  /*fae0*/  SHFL.IDX PT, R14, R17, 0x1, 0x181f ;  /* 0x00381f00110e7f89 */ /* 0x000ea400000e0000 */
[----:B0-----:R-:W-:Y:S01]  /*faf0*/  IMAD.X R3, RZ, RZ, R3, P0 ;  /* 0x000000ffff037224 */ /* 0x001fe200000e0603 */
[----:B------:R-:W-:-:S13]  /*fb00*/  ISETP.LT.OR P0, PT, R0, 0x1, P4 ;  /* 0x000000010000780c */ /* 0x000fda0002701670 */
[----:B------:R-:W-:Y:S01]  /*fb10*/  LDGSTS.E.BYPASS.LTC128B.128 [R5+0x400], desc[UR4][R2.64], !P0 ;  /* 0x0040000002057fae */ /* 0x000fe2000c101d44 */
[----:B------:R-:W-:-:S13]  /*fb20*/  ISETP.LT.OR P0, PT, R0, 0x1, P3 ;  /* 0x000000010000780c */ /* 0x000fda0001f01670 */
[----:B------:R-:W-:Y:S01]  /*fb30*/  LDGSTS.E.BYPASS.LTC128B.128 [R5+0x2c00], desc[UR4][R2.64+0x80], !P0 ;  /* 0x02c0008002057fae */ /* 0x000fe2000c101d44 */
[----:B------:R-:W-:-:S13]  /*fb40*/  ISETP.LT.OR P0, PT, R0, 0x1, P2 ;  /* 0x000000010000780c */ /* 0x000fda0001701670 */
[----:B------:R-:W-:Y:S01]  /*fb50*/  LDGSTS.E.BYPASS.LTC128B.128 [R5+0x5400], desc[UR4][R2.64+0x100], !P0 ;  /* 0x0540010002057fae */ /* 0x000fe2000c101d44 */
[----:B------:R-:W-:-:S13]  /*fb60*/  ISETP.LT.OR P0, PT, R0, 0x1, P1 ;  /* 0x000000010000780c */ /* 0x000fda0000f01670 */
[----:B------:R0:W-:Y:S04]  /*fb70*/  LDGSTS.E.BYPASS.LTC128B.128 [R5+0x7c00], desc[UR4][R2.64+0x180], !P0 ;  /* 0x07c0018002057fae */ /* 0x0001e8000c101d44 */
[----:B0-----:R-:W0:Y:S01]  /*fb80*/  SHFL.IDX PT, R3, R18, 0x1, 0x181f ;  /* 0x00381f0012037f89 */ /* 0x001e2200000e0000 */
        /* <DEDUP_REMOVED lines=25> */
[----:B------:R-:W2:Y:S04]  /*fd20*/  SHFL.IDX PT, R18, R18, 0x4, 0x181f ;  /* 0x00981f0012127f89 */ /* 0x000ea800000e0000 */
[----:B------:R3:W4:Y:S01]  /*fd30*/  SHFL.IDX PT, R14, R17, 0x4, 0x181f ;  /* 0x00981f00110e7f89 */ /* 0x00072200000e0000 */
[----:B0-----:R-:W-:Y:S02]  /*fd40*/  IADD3.X R3, RZ, R3, RZ, P0, !PT ;  /* 0x00000003ff037210 */ /* 0x001fe400007fe4ff */
[----:B------:R-:W-:-:S13]  /*fd50*/  ISETP.LT.OR P0, PT, R0, 0x31, P4 ;  /* 0x000000310000780c */ /* 0x000fda0002701670 */
[----:B------:R3:W-:Y:S01]  /*fd60*/  LDGSTS.E.BYPASS.LTC128B.128 [R5+0x1c00], desc[UR4][R2.64], !P0 ;  /* 0x01c0000002057fae */ /* 0x0007e2000c101d44 */
[----:B------:R-:W-:-:S13]  /*fd70*/  ISETP.LT.OR P0, PT, R0, 0x31, P3 ;  /* 0x000000310000780c */ /* 0x000fda0001f01670 */
[----:B------:R3:W-:Y:S01]  /*fd80*/  LDGSTS.E.BYPASS.LTC128B.128 [R5+0x4400], desc[UR4][R2.64+0x80], !P0 ;  /* 0x0440008002057fae */ /* 0x0007e2000c101d44 */
[----:B------:R-:W-:-:S13]  /*fd90*/  ISETP.LT.OR P0, PT, R0, 0x31, P2 ;  /* 0x000000310000780c */ /* 0x000fda0001701670 */
[----:B------:R3:W-:Y:S01]  /*fda0*/  LDGSTS.E.BYPASS.LTC128B.128 [R5+0x6c00], desc[UR4][R2.64+0x100], !P0 ;  /* 0x06c0010002057fae */ /* 0x0007e2000c101d44 */
[----:B------:R-:W-:-:S13]  /*fdb0*/  ISETP.LT.OR P0, PT, R0, 0x31, P1 ;  /* 0x000000310000780c */ /* 0x000fda0000f01670 */
[----:B--2-4-:R3:W-:Y:S02]  /*fdc0*/  LDGSTS.E.BYPASS.LTC128B.128 [R5+0x9400], desc[UR4][R2.64+0x180], !P0 ;  /* 0x0940018002057fae */ /* 0x0147e4000c101d44 */
.L_x_146:
[----:B---3--:R-:W-:Y:S01]  /*fdd0*/  IADD3 R2, P0, R14, R6, RZ ;  /* 0x000000060e027210 */ /* 0x008fe20007f1e0ff */
[----:B------:R-:W-:-:S04]  /*fde0*/  ULDC.64 UR4, c[0x0][0x208] ;  /* 0x0000820000047ab9 */ /* 0x000fc80000000a00 */
[----:B------:R-:W-:Y:S01]  /*fdf0*/  IMAD.X R3, RZ, RZ, R18, P0 ;  /* 0x000000ffff037224 */ /* 0x000fe200000e0612 */
[----:B------:R-:W-:-:S13]  /*fe00*/  ISETP.LT.OR P0, PT, R0, 0x41, P4 ;  /* 0x000000410000780c */ /* 0x000fda0002701670 */
[----:B------:R-:W-:Y:S01]  /*fe10*/  @!PT LDS RZ, [RZ] ;  /* 0x00000000fffff984 */ /* 0x000fe20000000800 */
[----:B------:R-:W-:Y:S01]  /*fe20*/  @!PT LDS RZ, [RZ] ;  /* 0x00000000fffff984 */ /* 0x000fe20000000800 */
[----:B------:R-:W-:Y:S01]  /*fe30*/  @!PT LDS RZ, [RZ] ;  /* 0x00000000fffff984 */ /* 0x000fe20000000800 */
[----:B------:R-:W-:Y:S01]  /*fe40*/  LDGSTS.E.BYPASS.LTC128B.128 [R5+0x2400], desc[UR4][R2.64], !P0 ;  /* 0x0240000002057fae */ /* 0x000fe2000c101d44 */
[----:B------:R-:W-:-:S13]  /*fe50*/  ISETP.LT.OR P0, PT, R0, 0x41, P3 ;  /* 0x000000410000780c */ /* 0x000fda0001f01670 */
[----:B------:R-:W-:Y:S01]  /*fe60*/  LDGSTS.E.BYPASS.LTC128B.128 [R5+0x4c00], desc[UR4][R2.64+0x80], !P0 ;  /* 0x04c0008002057fae */ /* 0x000fe2000c101d44 */
[----:B------:R-:W-:-:S13]  /*fe70*/  ISETP.LT.OR P0, PT, R0, 0x41, P2 ;  /* 0x000000410000780c */ /* 0x000fda0001701670 */
[----:B------:R-:W-:Y:S01]  /*fe80*/  LDGSTS.E.BYPASS.LTC128B.128 [R5+0x7400], desc[UR4][R2.64+0x100], !P0 ;  /* 0x0740010002057fae */ /* 0x000fe2000c101d44 */
[----:B------:R-:W-:-:S13]  /*fe90*/  ISETP.LT.OR P0, PT, R0, 0x41, P1 ;  /* 0x000000410000780c */ /* 0x000fda0000f01670 */
[----:B------:R0:W-:Y:S01]  /*fea0*/  LDGSTS.E.BYPASS.LTC128B.128 [R5+0x9c00], desc[UR4][R2.64+0x180], !P0 ;  /* 0x09c0018002057fae */ /* 0x0001e2000c101d44 */
[----:B------:R-:W-:Y:S01]  /*feb0*/  ULDC.64 UR4, c[0x0][0x328] ;  /* 0x0000ca0000047ab9 */ /* 0x000fe20000000a00 */
[----:B------:R-:W-:Y:S01]  /*fec0*/  PLOP3.LUT P0, PT, PT, PT, PT, 0x80, 0x0 ;  /* 0x000000000000781c */ /* 0x000fe20003f0f070 */
[----:B------:R-:W-:Y:S01]  /*fed0*/  IMAD R28, R28, UR4, RZ ;  /* 0x000000041c1c7c24 */ /* 0x000fe2000f8e02ff */
[----:B------:R-:W-:-:S03]  /*fee0*/  NOP ;  /* 0x0000000000007918 */ /* 0x000fc60000000000 */
[C---:B------:R-:W-:Y:S02]  /*fef0*/  IMAD R7, R9.reuse, UR5, R28 ;  /* 0x0000000509077c24 */ /* 0x040fe4000f8e021c */
[----:B0-----:R-:W-:Y:S01]  /*ff00*/  IMAD.WIDE.U32 R2, R9, UR4, RZ ;  /* 0x0000000409027c25 */ /* 0x001fe2000f8e00ff */
[----:B------:R-:W-:-:S03]  /*ff10*/  ULDC.64 UR4, c[0x0][0x338] ;  /* 0x0000ce0000047ab9 */ /* 0x000fc60000000a00 */
[----:B------:R-:W-:Y:S02]  /*ff20*/  IMAD.IADD R3, R3, 0x1, R7 ;  /* 0x0000000103037824 */ /* 0x000fe400078e0207 */
[----:B------:R-:W-:Y:S02]  /*ff30*/  IMAD R29, R29, UR4, RZ ;  /* 0x000000041d1d7c24 */ /* 0x000fe4000f8e02ff */
[----:B------:R-:W-:-:S04]  /*ff40*/  IMAD.WIDE.U32 R2, R8, UR4, R2 ;  /* 0x0000000408027c25 */ /* 0x000fc8000f8e0002 */
[----:B------:R-:W-:-:S04]  /*ff50*/  IMAD R29, R8, UR5, R29 ;  /* 0x00000005081d7c24 */ /* 0x000fc8000f8e021d */
[----:B-1----:R-:W-:-:S07]  /*ff60*/  IMAD.IADD R19, R3, 0x1, R29 ;  /* 0x0000000103137824 */ /* 0x002fce00078e021d */
.L_x_68:
        /* <DEDUP_REMOVED lines=10> */
.L_x_69:
[----:B------:R-:W-:Y:S01]  /*10010*/  R2UR UR4, R33 ;  /* 0x00000000210472ca */ /* 0x000fe200000e0000 */
[----:B------:R-:W-:Y:S01]  /*10020*/  ULDC.64 UR6, c[0x0][0x330] ;  /* 0x0000cc0000067ab9 */ /* 0x000fe20000000a00 */
[----:B------:R-:W-:Y:S01]  /*10030*/  MOV R18, R2 ;  /* 0x0000000200127202 */ /* 0x000fe20000000f00 */
[----:B------:R-:W-:Y:S01]  /*10040*/  IMAD.U32 R3, RZ, RZ, UR6 ;  /* 0x00000006ff037e24 */ /* 0x000fe2000f8e00ff */
[----:B------:R-:W-:Y:S01]  /*10050*/  IADD3 R30, R30, -0x1, RZ ;  /* 0xffffffff1e1e7810 */ /* 0x000fe20007ffe0ff */
[----:B------:R0:W-:Y:S01]  /*10060*/  SYNCS.ARRIVE.TRANS64.A1T0 RZ, [R4+URZ+0x38850], RZ ;  /* 0x038850ff04ff79a7 */ /* 0x0001e2000810003f */
[----:B------:R-:W-:Y:S02]  /*10070*/  VIADD R0, R0, 0x50 ;  /* 0x0000005000007836 */ /* 0x000fe40000000000 */
[----:B------:R-:W-:-:S04]  /*10080*/  IMAD.WIDE.U32 R18, R3, UR39, R18 ;  /* 0x0000002703127c25 */ /* 0x000fc8000f8e0012 */
[----:B------:R-:W-:Y:S01]  /*10090*/  VIADD R10, R10, 0xffffffb0 ;  /* 0xffffffb00a0a7836 */ /* 0x000fe20000000000 */
[----:B------:R-:W-:Y:S01]  /*100a0*/  UIMAD UR4, UR4, UR6, URZ ;  /* 0x00000006040472a4 */ /* 0x000fe2000f8e023f */
[----:B------:R-:W-:Y:S02]  /*100b0*/  IMAD.MOV.U32 R23, RZ, RZ, R26 ;  /* 0x000000ffff177224 */ /* 0x000fe400078e001a */
[----:B------:R-:W-:Y:S01]  /*100c0*/  IMAD.MOV.U32 R20, RZ, RZ, R21 ;  /* 0x000000ffff147224 */ /* 0x000fe200078e0015 */
[----:B------:R-:W-:-:S03]  /*100d0*/  UIMAD UR4, UR39, UR7, UR4 ;  /* 0x00000007270472a4 */ /* 0x000fc6000f8e0204 */
[----:B------:R-:W-:Y:S02]  /*100e0*/  ULDC.64 UR6, c[0x0][0x318] ;  /* 0x0000c60000067ab9 */ /* 0x000fe40000000a00 */
[----:B------:R-:W-:Y:S01]  /*100f0*/  LEA R17, P0, R18, UR6, 0x1 ;  /* 0x0000000612117c11 */ /* 0x000fe2000f8008ff */
[----:B------:R-:W-:-:S05]  /*10100*/  VIADD R3, R19, UR4 ;  /* 0x0000000413037c36 */ /* 0x000fca0008000000 */
[----:B------:R-:W-:Y:S02]  /*10110*/  LEA.HI.X R18, R18, UR7, R3, 0x1, P0 ;  /* 0x0000000712127c11 */ /* 0x000fe400080f0c03 */
[----:B------:R-:W-:-:S13]  /*10120*/  ISETP.GT.AND P0, PT, R30, UR45, PT ;  /* 0x0000002d1e007c0c */ /* 0x000fda000bf04270 */
[----:B0-----:R-:W-:Y:S05]  /*10130*/  @P0 BRA `(.L_x_70) ;  /* 0xffffffec00e00947 */ /* 0x001fea000383ffff */
[----:B------:R-:W-:Y:S05]  /*10140*/  BSYNC B0 ;  /* 0x0000000000007941 */ /* 0x000fea0003800000 */
.L_x_57:
[----:B------:R-:W-:-:S13]  /*10150*/  LOP3.LUT P0, RZ, R16, 0x20, RZ, 0xc0, !PT ;  /* 0x0000002010ff7812 */ /* 0x000fda000780c0ff */
[----:B------:R-:W-:Y:S05]  /*10160*/  @!P0 BRA `(.L_x_71) ;  /* 0x0000000000048947 */ /* 0x000fea0003800000 */
[----:B------:R-:W-:Y:S01]  /*10170*/  BPT.TRAP 0x1 ;  /* 0x000000040000795c */ /* 0x000fe20000300000 */
.L_x_71:
[C---:B0-----:R-:W-:Y:S01]  /*10180*/  LEA R0, R21.reuse, UR42, 0x3 ;  /* 0x0000002a15007c11 */ /* 0x041fe2000f8e18ff */
[----:B------:R-:W0:Y:S01]  /*10190*/  S2R R2, SR_TID.X ;  /* 0x0000000000027919 */ /* 0x000e220000002100 */
[----:B------:R-:W-:Y:S01]  /*101a0*/  SHF.L.U32 R3, R26, 0x1f, RZ ;  /* 0x0000001f1a037819 */ /* 0x000fe200000006ff */
[----:B------:R-:W-:Y:S01]  /*101b0*/  BSSY B0, `(.L_x_72) ;  /* 0x0000009000007945 */ /* 0x000fe20003800000 */
[----:B------:R-:W-:Y:S01]  /*101c0*/  MOV R5, 0xffffffb0 ;  /* 0xffffffb000057802 */ /* 0x000fe20000000f00 */
[----:B------:R-:W-:Y:S01]  /*101d0*/  IMAD R4, R21, 0x5000, R31 ;  /* 0x0000500015047824 */ /* 0x000fe200078e021f */
[----:B------:R-:W1:Y:S03]  /*101e0*/  SYNCS.PHASECHK.TRANS64.TRYWAIT P0, [R0+URZ+0x38860], R3 ;  /* 0x03886003000075a7 */ /* 0x000e66000800017f */
[----:B------:R-:W-:Y:S01]  /*101f0*/  IMAD R5, R30, R5, UR40 ;  /* 0x000000281e057e24 */ /* 0x000fe2000f8e0205 */
[----:B0-----:R-:W-:-:S04]  /*10200*/  LOP3.LUT R2, R2, 0x7f, RZ, 0xc0, !PT ;  /* 0x0000007f02027812 */ /* 0x001fc800078ec0ff */
[----:B------:R-:W-:-:S05]  /*10210*/  SHF.R.U32.HI R2, RZ, 0x3, R2 ;  /* 0x00000003ff027819 */ /* 0x000fca0000011602 */
[----:B------:R-:W-:Y:S01]  /*10220*/  IMAD.IADD R5, R5, 0x1, -R2 ;  /* 0x0000000105057824 */ /* 0x000fe200078e0a02 */
[----:B-1----:R-:W-:Y:S06]  /*10230*/  @!P0 BRA `(.L_x_73) ;  /* 0x0000002c00588947 */ /* 0x002fec0003800000 */
.L_x_147:
[----:B------:R-:W-:Y:S05]  /*10240*/  BSYNC B0 ;  /* 0x0000000000007941 */ /* 0x000fea0003800000 */
.L_x_72:
[----:B------:R-:W-:-:S03]  /*10250*/  UMOV UR4, 0xffffffff ;  /* 0xffffffff00047882 */ /* 0x000fc60000000000 */
[----:B------:R-:W-:Y:S05]  /*10260*/  BRA.DIV UR4, `(.L_x_74) ;  /* 0x0000002e04607947 */ /* 0x000fea000b800000 */
[----:B0-----:R-:W-:Y:S01]  /*10270*/  SHFL.IDX PT, R3, R18, RZ, 0x181f ;  /* 0x00181fff12037589 */ /* 0x001fe200000e0000 */
[----:B------:R-:W-:Y:S01]  /*10280*/  ULDC UR4, c[0x0][0x2f4] ;  /* 0x0000bd0000047ab9 */ /* 0x000fe20000000800 */
[----:B------:R-:W-:Y:S01]  /*10290*/  LEA R4, R4, UR42, 0x1 ;  /* 0x0000002a04047c11 */ /* 0x000fe2000f8e08ff */
[----:B------:R-:W-:Y:S01]  /*102a0*/  ULDC.64 UR6, c[0x0][0x208] ;  /* 0x0000820000067ab9 */ /* 0x000fe20000000a00 */
[----:B------:R-:W0:Y:S01]  /*102b0*/  SHFL.IDX PT, R2, R17, RZ, 0x181f ;  /* 0x00181fff11027589 */ /* 0x000e2200000e0000 */
[----:B------:R-:W-:Y:S02]  /*102c0*/  ISETP.GE.AND P2, PT, R22, UR4, PT ;  /* 0x0000000416007c0c */ /* 0x000fe4000bf46270 */
[----:B------:R-:W-:Y:S01]  /*102d0*/  ISETP.GE.AND P3, PT, R37, UR4, PT ;  /* 0x0000000425007c0c */ /* 0x000fe2000bf66270 */
[----:B------:R-:W-:Y:S01]  /*102e0*/  SHFL.IDX PT, R6, R18, 0x1, 0x181f ;  /* 0x00381f0012067f89 */ /* 0x000fe200000e0000 */
[C---:B------:R-:W-:Y:S02]  /*102f0*/  ISETP.LT.OR P5, PT, R5.reuse, 0x1, P2 ;  /* 0x000000010500780c */ /* 0x040fe400017a1670 */
[----:B------:R-:W-:Y:S01]  /*10300*/  ISETP.LT.OR P4, PT, R5, 0x1, P3 ;  /* 0x000000010500780c */ /* 0x000fe20001f81670 */
[----:B------:R-:W1:Y:S01]  /*10310*/  SHFL.IDX PT, R14, R17, 0x1, 0x181f ;  /* 0x00381f00110e7f89 */ /* 0x000e6200000e0000 */
[----:B------:R-:W-:-:S02]  /*10320*/  ISETP.GE.AND P1, PT, R36, UR4, PT ;  /* 0x0000000424007c0c */ /* 0x000fc4000bf26270 */
[----:B------:R-:W-:Y:S01]  /*10330*/  ISETP.GE.AND P0, PT, R35, UR4, PT ;  /* 0x0000000423007c0c */ /* 0x000fe2000bf06270 */
[----:B0-----:R-:W-:-:S06]  /*10340*/  IMAD.WIDE.U32 R2, R22, 0x2, R2 ;  /* 0x0000000216027825 */ /* 0x001fcc00078e0002 */
[----:B------:R-:W-:Y:S01]  /*10350*/  LDGSTS.E.BYPASS.LTC128B.128 [R4+0x400], desc[UR6][R2.64], !P5 ;  /* 0x0040000002047fae */ /* 0x000fe2000e901d46 */
[----:B------:R-:W-:-:S03]  /*10360*/  ISETP.LT.OR P5, PT, R5, 0x1, P1 ;  /* 0x000000010500780c */ /* 0x000fc60000fa1670 */
[----:B------:R-:W-:Y:S01]  /*10370*/  LDGSTS.E.BYPASS.LTC128B.128 [R4+0x2c00], desc[UR6][R2.64+0x80], !P4 ;  /* 0x02c0008002047fae */ /* 0x000fe2000e101d46 */
[----:B------:R-:W-:-:S09]  /*10380*/  ISETP.LT.OR P4, PT, R5, 0x1, P0 ;  /* 0x000000010500780c */ /* 0x000fd20000781670 */
[----:B------:R-:W-:Y:S01]  /*10390*/  LDGSTS.E.BYPASS.LTC128B.128 [R4+0x5400], desc[UR6][R2.64+0x100], !P5 ;  /* 0x0540010002047fae */ /* 0x000fe2000e901d46 */
[----:B------:R-:W-:-:S03]  /*103a0*/  ISETP.LT.OR P5, PT, R5, 0x11, P2 ;  /* 0x000000110500780c */ /* 0x000fc600017a1670 */
[----:B------:R1:W-:Y:S01]  /*103b0*/  LDGSTS.E.BYPASS.LTC128B.128 [R4+0x7c00], desc[UR6][R2.64+0x180], !P4 ;  /* 0x07c0018002047fae */ /* 0x0003e2000e101d46 */
[----:B------:R-:W-:Y:S01]  /*103c0*/  ISETP.LT.OR P4, PT, R5, 0x11, P3 ;  /* 0x000000110500780c */ /* 0x000fe20001f81670 */
[----:B-1----:R-:W-:Y:S02]  /*103d0*/  IMAD.MOV.U32 R2, RZ, RZ, R14 ;  /* 0x000000ffff027224 */ /* 0x002fe400078e000e */
[----:B------:R-:W-:Y:S01]  /*103e0*/  IMAD.MOV.U32 R3, RZ, RZ, R6 ;  /* 0x000000ffff037224 */ /* 0x000fe200078e0006 */
[----:B------:R-:W0:Y:S01]  /*103f0*/  SHFL.IDX PT, R14, R17, 0x2, 0x181f ;  /* 0x00581f00110e7f89 */ /* 0x000e2200000e0000 */
[----:B------:R-:W-:-:S03]  /*10400*/  IMAD.WIDE.U32 R2, R22, 0x2, R2 ;  /* 0x0000000216027825 */ /* 0x000fc600078e0002 */
[----:B------:R-:W1:Y:S04]  /*10410*/  SHFL.IDX PT, R6, R18, 0x2, 0x181f ;  /* 0x00581f0012067f89 */ /* 0x000e6800000e0000 */
[----:B------:R-:W-:Y:S01]  /*10420*/  LDGSTS.E.BYPASS.LTC128B.128 [R4+0xc00], desc[UR6][R2.64], !P5 ;  /* 0x00c0000002047fae */ /* 0x000fe2000e901d46 */
[----:B------:R-:W-:-:S03]  /*10430*/  ISETP.LT.OR P5, PT, R5, 0x11, P1 ;  /* 0x000000110500780c */ /* 0x000fc60000fa1670 */
[----:B------:R-:W-:Y:S01]  /*10440*/  LDGSTS.E.BYPASS.LTC128B.128 [R4+0x3400], desc[UR6][R2.64+0x80], !P4 ;  /* 0x0340008002047fae */ /* 0x000fe2000e101d46 */
[----:B------:R-:W-:-:S09]  /*10450*/  ISETP.LT.OR P4, PT, R5, 0x11, P0 ;  /* 0x000000110500780c */ /* 0x000fd20000781670 */
[----:B------:R-:W-:Y:S01]  /*10460*/  LDGSTS.E.BYPASS.LTC128B.128 [R4+0x5c00], desc[UR6][R2.64+0x100], !P5 ;  /* 0x05c0010002047fae */ /* 0x000fe2000e901d46 */
[----:B------:R-:W-:-:S03]  /*10470*/  ISETP.LT.OR P5, PT, R5, 0x21, P2 ;  /* 0x000000210500780c */ /* 0x000fc600017a1670 */
[----:B------:R0:W-:Y:S01]  /*10480*/  LDGSTS.E.BYPASS.LTC128B.128 [R4+0x8400], desc[UR6][R2.64+0x180], !P4 ;  /* 0x0840018002047fae */ /* 0x0001e2000e101d46 */
[C---:B------:R-:W-:Y:S02]  /*10490*/  ISETP.LT.OR P4, PT, R5.reuse, 0x21, P3 ;  /* 0x000000210500780c */ /* 0x040fe40001f81670 */
[----:B0-----:R-:W-:Y:S01]  /*104a0*/  MOV R2, R14 ;  /* 0x0000000e00027202 */ /* 0x001fe20000000f00 */
[----:B-1----:R-:W-:Y:S01]  /*104b0*/  IMAD.MOV.U32 R3, RZ, RZ, R6 ;  /* 0x000000ffff037224 */ /* 0x002fe200078e0006 */
[----:B------:R-:W0:Y:S03]  /*104c0*/  SHFL.IDX PT, R14, R17, 0x3, 0x181f ;  /* 0x00781f00110e7f89 */ /* 0x000e2600000e0000 */
[----:B------:R-:W-:Y:S01]  /*104d0*/  IMAD.WIDE.U32 R2, R22, 0x2, R2 ;  /* 0x0000000216027825 */ /* 0x000fe200078e0002 */
[----:B------:R-:W1:Y:S04]  /*104e0*/  SHFL.IDX PT, R6, R18, 0x3, 0x181f ;  /* 0x00781f0012067f89 */ /* 0x000e6800000e0000 */
[----:B------:R-:W-:Y:S01]  /*104f0*/  LDGSTS.E.BYPASS.LTC128B.128 [R4+0x1400], desc[UR6][R2.64], !P5 ;  /* 0x0140000002047fae */ /* 0x000fe2000e901d46 */
[----:B------:R-:W-:-:S03]  /*10500*/  ISETP.LT.OR P5, PT, R5, 0x21, P1 ;  /* 0x000000210500780c */ /* 0x000fc60000fa1670 */
[----:B------:R-:W-:Y:S01]  /*10510*/  LDGSTS.E.BYPASS.LTC128B.128 [R4+0x3c00], desc[UR6][R2.64+0x80], !P4 ;  /* 0x03c0008002047fae */ /* 0x000fe2000e101d46 */
[----:B------:R-:W-:-:S03]  /*10520*/  ISETP.LT.OR P4, PT, R5, 0x21, P0 ;  /* 0x000000210500780c */ /* 0x000fc60000781670 */
[----:B------:R-:W2:Y:S06]  /*10530*/  SHFL.IDX PT, R18, R18, 0x4, 0x181f ;  /* 0x00981f0012127f89 */ /* 0x000eac00000e0000 */
[----:B------:R-:W-:Y:S01]  /*10540*/  LDGSTS.E.BYPASS.LTC128B.128 [R4+0x6400], desc[UR6][R2.64+0x100], !P5 ;  /* 0x0640010002047fae */ /* 0x000fe2000e901d46 */
[----:B------:R-:W-:-:S03]  /*10550*/  ISETP.LT.OR P5, PT, R5, 0x31, P2 ;  /* 0x000000310500780c */ /* 0x000fc600017a1670 */
[----:B------:R0:W-:Y:S01]  /*10560*/  LDGSTS.E.BYPASS.LTC128B.128 [R4+0x8c00], desc[UR6][R2.64+0x180], !P4 ;  /* 0x08c0018002047fae */ /* 0x0001e2000e101d46 */
[----:B------:R-:W-:Y:S01]  /*10570*/  ISETP.LT.OR P4, PT, R5, 0x31, P3 ;  /* 0x000000310500780c */ /* 0x000fe20001f81670 */
[----:B0-----:R-:W-:Y:S02]  /*10580*/  IMAD.MOV.U32 R2, RZ, RZ, R14 ;  /* 0x000000ffff027224 */ /* 0x001fe400078e000e */
[----:B-1----:R-:W-:Y:S01]  /*10590*/  IMAD.MOV.U32 R3, RZ, RZ, R6 ;  /* 0x000000ffff037224 */ /* 0x002fe200078e0006 */
[----:B------:R0:W1:Y:S01]  /*105a0*/  SHFL.IDX PT, R14, R17, 0x4, 0x181f ;  /* 0x00981f00110e7f89 */ /* 0x00006200000e0000 */
[----:B------:R-:W-:Y:S01]  /*105b0*/  MOV R6, RZ ;  /* 0x000000ff00067202 */ /* 0x000fe20000000f00 */
[----:B------:R-:W-:-:S05]  /*105c0*/  IMAD.WIDE.U32 R2, R22, 0x2, R2 ;  /* 0x0000000216027825 */ /* 0x000fca00078e0002 */
[----:B------:R0:W-:Y:S01]  /*105d0*/  LDGSTS.E.BYPASS.LTC128B.128 [R4+0x1c00], desc[UR6][R2.64], !P5 ;  /* 0x01c0000002047fae */ /* 0x0001e2000e901d46 */
[----:B------:R-:W-:-:S03]  /*105e0*/  ISETP.LT.OR P5, PT, R5, 0x31, P1 ;  /* 0x000000310500780c */ /* 0x000fc60000fa1670 */
[----:B------:R0:W-:Y:S01]  /*105f0*/  LDGSTS.E.BYPASS.LTC128B.128 [R4+0x4400], desc[UR6][R2.64+0x80], !P4 ;  /* 0x0440008002047fae */ /* 0x0001e2000e101d46 */
[----:B------:R-:W-:-:S09]  /*10600*/  ISETP.LT.OR P4, PT, R5, 0x31, P0 ;  /* 0x000000310500780c */ /* 0x000fd20000781670 */
[----:B------:R0:W-:Y:S04]  /*10610*/  LDGSTS.E.BYPASS.LTC128B.128 [R4+0x6c00], desc[UR6][R2.64+0x100], !P5 ;  /* 0x06c0010002047fae */ /* 0x0001e8000e901d46 */
[----:B-12---:R0:W-:Y:S02]  /*10620*/  LDGSTS.E.BYPASS.LTC128B.128 [R4+0x9400], desc[UR6][R2.64+0x180], !P4 ;  /* 0x0940018002047fae */ /* 0x0061e4000e101d46 */
.L_x_159:
[C---:B------:R-:W-:Y:S01]  /*10630*/  ISETP.LT.OR P2, PT, R5.reuse, 0x41, P2 ;  /* 0x000000410500780c */ /* 0x040fe20001741670 */
[----:B0-----:R-:W-:Y:S01]  /*10640*/  IMAD.MOV.U32 R2, RZ, RZ, R14 ;  /* 0x000000ffff027224 */ /* 0x001fe200078e000e */
[C---:B------:R-:W-:Y:S01]  /*10650*/  ISETP.LT.OR P3, PT, R5.reuse, 0x41, P3 ;  /* 0x000000410500780c */ /* 0x040fe20001f61670 */
[----:B------:R-:W-:Y:S01]  /*10660*/  IMAD.MOV.U32 R3, RZ, RZ, R18 ;  /* 0x000000ffff037224 */ /* 0x000fe200078e0012 */
[C---:B------:R-:W-:Y:S01]  /*10670*/  ISETP.LT.OR P1, PT, R5.reuse, 0x41, P1 ;  /* 0x000000410500780c */ /* 0x040fe20000f21670 */
[----:B------:R-:W-:Y:S01]  /*10680*/  ULDC.64 UR4, c[0x0][0x208] ;  /* 0x0000820000047ab9 */ /* 0x000fe20000000a00 */
[----:B------:R-:W-:Y:S01]  /*10690*/  ISETP.LT.OR P0, PT, R5, 0x41, P0 ;  /* 0x000000410500780c */ /* 0x000fe20000701670 */
[----:B------:R-:W-:-:S06]  /*106a0*/  IMAD.WIDE.U32 R22, R22, 0x2, R2 ;  /* 0x0000000216167825 */ /* 0x000fcc00078e0002 */
[----:B------:R-:W-:Y:S01]  /*106b0*/  @!PT LDS RZ, [RZ] ;  /* 0x00000000fffff984 */ /* 0x000fe20000000800 */
[----:B------:R-:W-:Y:S01]  /*106c0*/  @!PT LDS RZ, [RZ] ;  /* 0x00000000fffff984 */ /* 0x000fe20000000800 */
[----:B------:R-:W-:Y:S01]  /*106d0*/  @!PT LDS RZ, [RZ] ;  /* 0x00000000fffff984 */ /* 0x000fe20000000800 */
[----:B------:R0:W-:Y:S04]  /*106e0*/  LDGSTS.E.BYPASS.LTC128B.128 [R4+0x2400], desc[UR4][R22.64], !P2 ;  /* 0x0240000016047fae */ /* 0x0001e8000d101d44 */
[----:B------:R0:W-:Y:S04]  /*106f0*/  LDGSTS.E.BYPASS.LTC128B.128 [R4+0x4c00], desc[UR4][R22.64+0x80], !P3 ;  /* 0x04c0008016047fae */ /* 0x0001e8000d901d44 */
[----:B------:R0:W-:Y:S04]  /*10700*/  LDGSTS.E.BYPASS.LTC128B.128 [R4+0x7400], desc[UR4][R22.64+0x100], !P1 ;  /* 0x0740010016047fae */ /* 0x0001e8000c901d44 */
[----:B------:R0:W-:Y:S01]  /*10710*/  LDGSTS.E.BYPASS.LTC128B.128 [R4+0x9c00], desc[UR4][R22.64+0x180], !P0 ;  /* 0x09c0018016047fae */ /* 0x0001e2000c101d44 */
[----:B------:R-:W-:Y:S01]  /*10720*/  PLOP3.LUT P0, PT, PT, PT, PT, 0x80, 0x0 ;  /* 0x000000000000781c */ /* 0x000fe20003f0f070 */
[----:B------:R-:W-:-:S12]  /*10730*/  NOP ;  /* 0x0000000000007918 */ /* 0x000fd80000000000 */
.L_x_75:
        /* <DEDUP_REMOVED lines=10> */
.L_x_76:
[----:B------:R-:W-:Y:S01]  /*107e0*/  VIADD R2, R21, 0x1 ;  /* 0x0000000115027836 */ /* 0x000fe20000000000 */
[----:B------:R1:W-:Y:S04]  /*107f0*/  SYNCS.ARRIVE.TRANS64.A1T0 RZ, [R0+URZ+0x38850], RZ ;  /* 0x038850ff00ff79a7 */ /* 0x0003e8000810003f */
[----:B------:R-:W-:-:S04]  /*10800*/  ISETP.NE.AND P0, PT, R2, 0x2, PT ;  /* 0x000000020200780c */ /* 0x000fc80003f05270 */
[----:B------:R-:W-:Y:S02]  /*10810*/  SEL R3, RZ, 0x1, P0 ;  /* 0x00000001ff037807 */ /* 0x000fe40000000000 */
[----:B------:R-:W-:Y:S02]  /*10820*/  SEL R2, R2, RZ, P0 ;  /* 0x000000ff02027207 */ /* 0x000fe40000000000 */
[----:B-1----:R-:W-:-:S07]  /*10830*/  LOP3.LUT R0, R26, R3, RZ, 0x3c, !PT ;  /* 0x000000031a007212 */ /* 0x002fce00078e3cff */
.L_x_40:
[----:B0-----:R-:W0:Y:S01]  /*10840*/  S2R R4, SR_CgaCtaId ;  /* 0x0000000000047919 */ /* 0x001e220000008800 */
[----:B------:R-:W-:Y:S02]  /*10850*/  MOV R3, 0x400 ;  /* 0x0000040000037802 */ /* 0x000fe40000000f00 */
[----:B------:R-:W-:Y:S02]  /*10860*/  SHF.L.U32 R6, R6, 0x1f, RZ ;  /* 0x0000001f06067819 */ /* 0x000fe400000006ff */
[----:B0-----:R-:W-:-:S04]  /*10870*/  LEA R7, R4, R3, 0x18 ;  /* 0x0000000304077211 */ /* 0x001fc800078ec0ff */
[----:B------:R-:W0:Y:S02]  /*10880*/  SYNCS.PHASECHK.TRANS64.TRYWAIT P0, [R7+URZ+0x38820], R6 ;  /* 0x03882006070075a7 */ /* 0x000e24000800017f */
[----:B0-----:R-:W-:Y:S05]  /*10890*/  @!P0 BRA `(.L_x_77) ;  /* 0x0000002c00c48947 */ /* 0x001fea0003800000 */
.L_x_160:
[----:B------:R-:W-:-:S03]  /*108a0*/  UMOV UR4, 0xffffffff ;  /* 0xffffffff00047882 */ /* 0x000fc60000000000 */
[----:B------:R-:W-:Y:S05]  /*108b0*/  BRA.DIV UR4, `(.L_x_78) ;  /* 0x0000002e04d07947 */ /* 0x000fea000b800000 */
[----:B------:R-:W1:Y:S02]  /*108c0*/  S2R R3, SR_TID.X ;  /* 0x0000000000037919 */ /* 0x000e640000002100 */
[----:B-1----:R-:W-:-:S04]  /*108d0*/  SHF.R.U32.HI R3, RZ, 0x5, R3 ;  /* 0x00000005ff037819 */ /* 0x002fc80000011603 */
[----:B------:R-:W-:-:S05]  /*108e0*/  LOP3.LUT R3, R3, 0x3, RZ, 0xc0, !PT ;  /* 0x0000000303037812 */ /* 0x000fca00078ec0ff */
[----:B------:R1:W2:Y:S02]  /*108f0*/  SHFL.IDX PT, R14, R3, RZ, 0x1f ;  /* 0x00001fff030e7589 */ /* 0x0002a400000e0000 */
.L_x_163:
[----:B--2---:R-:W-:-:S13]  /*10900*/  ISETP.NE.AND P0, PT, R14, RZ, PT ;  /* 0x000000ff0e00720c */ /* 0x004fda0003f05270 */
[----:B------:R-:W-:Y:S05]  /*10910*/  @P0 BRA `(.L_x_8) ;  /* 0x0000000000900947 */ /* 0x000fea0003800000 */
[----:B------:R-:W-:-:S03]  /*10920*/  UMOV UR4, 0xffffffff ;  /* 0xffffffff00047882 */ /* 0x000fc60000000000 */
[----:B------:R-:W-:Y:S05]  /*10930*/  BRA.DIV UR4, `(.L_x_79) ;  /* 0x0000002e04e47947 */ /* 0x000fea000b800000 */
[----:B------:R-:W-:-:S13]  /*10940*/  ELECT P6, URZ, PT ;  /* 0x00000000003f782f */ /* 0x000fda00038c0000 */
.L_x_166:
[----:B------:R-:W-:Y:S05]  /*10950*/  @!P6 BRA `(.L_x_8) ;  /* 0x000000000080e947 */ /* 0x000fea0003800000 */
[----:B-1----:R-:W2:Y:S02]  /*10960*/  LDL R3, [R1+0x4] ;  /* 0x0000040001037983 */ /* 0x002ea40000100800 */
[----:B--2---:R-:W-:-:S13]  /*10970*/  R2UR UR4, R3 ;  /* 0x00000000030472ca */ /* 0x004fda00000e0000 */
[----:B------:R-:W-:-:S06]  /*10980*/  ULOP3.LUT UR4, UR4, 0x2, URZ, 0xfc, !UPT ;  /* 0x0000000204047892 */ /* 0x000fcc000f8efc3f */
[----:B------:R-:W-:-:S04]  /*10990*/  MOV R3, UR4 ;  /* 0x0000000400037c02 */ /* 0x000fc80008000f00 */
[----:B------:R-:W-:-:S13]  /*109a0*/  ISETP.NE.AND P0, PT, R3, 0x3, PT ;  /* 0x000000030300780c */ /* 0x000fda0003f05270 */
[----:B------:R-:W-:Y:S05]  /*109b0*/  @!P0 BRA `(.L_x_80) ;  /* 0x0000000000048947 */ /* 0x000fea0003800000 */
[----:B------:R-:W-:Y:S01]  /*109c0*/  BPT.TRAP 0x1 ;  /* 0x000000040000795c */ /* 0x000fe20000300000 */
.L_x_80:
[----:B------:R-:W-:Y:S01]  /*109d0*/  IMAD R5, R2, 0x8, R7 ;  /* 0x0000000802057824 */ /* 0x000fe200078e0207 */
[----:B------:R-:W-:Y:S01]  /*109e0*/  SHF.L.U32 R4, R0, 0x1f, RZ ;  /* 0x0000001f00047819 */ /* 0x000fe200000006ff */
[----:B------:R-:W-:-:S03]  /*109f0*/  VIADD R2, R2, 0x1 ;  /* 0x0000000102027836 */ /* 0x000fc60000000000 */
[----:B------:R-:W1:Y:S02]  /*10a00*/  SYNCS.PHASECHK.TRANS64.TRYWAIT P1, [R5+URZ+0x38840], R4 ;  /* 0x03884004050075a7 */ /* 0x000e64000802017f */
[----:B------:R-:W-:-:S04]  /*10a10*/  ISETP.NE.AND P2, PT, R2, 0x2, PT ;  /* 0x000000020200780c */ /* 0x000fc80003f45270 */
[----:B------:R-:W-:Y:S01]  /*10a20*/  SEL R3, RZ, 0x1, P2 ;  /* 0x00000001ff037807 */ /* 0x000fe20001000000 */
[----:B-1----:R-:W-:Y:S08]  /*10a30*/  @!P1 BRA `(.L_x_81) ;  /* 0x0000002c00c49947 */ /* 0x002ff00003800000 */
.L_x_167:
[----:B------:R-:W-:Y:S02]  /*10a40*/  SEL R2, R2, RZ, P2 ;  /* 0x000000ff02027207 */ /* 0x000fe40001000000 */
[----:B------:R-:W-:Y:S01]  /*10a50*/  LOP3.LUT R0, R0, R3, RZ, 0x3c, !PT ;  /* 0x0000000300007212 */ /* 0x000fe200078e3cff */
[----:B------:R-:W-:Y:S06]  /*10a60*/  @!P0 BRA `(.L_x_82) ;  /* 0x0000000000048947 */ /* 0x000fec0003800000 */
[----:B------:R-:W-:Y:S01]  /*10a70*/  BPT.TRAP 0x1 ;  /* 0x000000040000795c */ /* 0x000fe20000300000 */
.L_x_82:
[----:B------:R-:W-:Y:S01]  /*10a80*/  IMAD R3, R2, 0x8, R7 ;  /* 0x0000000802037824 */ /* 0x000fe200078e0207 */
[----:B------:R-:W-:-:S04]  /*10a90*/  SHF.L.U32 R0, R0, 0x1f, RZ ;  /* 0x0000001f00007819 */ /* 0x000fc800000006ff */
[----:B------:R-:W2:Y:S02]  /*10aa0*/  SYNCS.PHASECHK.TRANS64.TRYWAIT P1, [R3+URZ+0x38840], R0 ;  /* 0x03884000030075a7 */ /* 0x000ea4000802017f */
[----:B--2---:R-:W-:Y:S05]  /*10ab0*/  @!P1 BRA `(.L_x_83) ;  /* 0x0000002c00b89947 */ /* 0x004fea0003800000 */
.L_x_168:
[----:B------:R-:W-:Y:S05]  /*10ac0*/  @!P0 BRA `(.L_x_84) ;  /* 0x0000000000048947 */ /* 0x000fea0003800000 */
[----:B------:R-:W-:Y:S01]  /*10ad0*/  BPT.TRAP 0x1 ;  /* 0x000000040000795c */ /* 0x000fe20000300000 */
.L_x_84:
[----:B------:R-:W3:Y:S02]  /*10ae0*/  SYNCS.PHASECHK.TRANS64.TRYWAIT P1, [R5+URZ+0x38860], R4 ;  /* 0x03886004050075a7 */ /* 0x000ee4000802017f */
[----:B---3--:R-:W-:Y:S05]  /*10af0*/  @!P1 BRA `(.L_x_85) ;  /* 0x0000002c00bc9947 */ /* 0x008fea0003800000 */
.L_x_169:
[----:B------:R-:W-:Y:S05]  /*10b00*/  @!P0 BRA `(.L_x_86) ;  /* 0x0000000000048947 */ /* 0x000fea0003800000 */
[----:B------:R-:W-:Y:S01]  /*10b10*/  BPT.TRAP 0x1 ;  /* 0x000000040000795c */ /* 0x000fe20000300000 */
.L_x_86:
[----:B----4-:R4:W0:Y:S02]  /*10b20*/  SYNCS.PHASECHK.TRANS64.TRYWAIT P0, [R3+URZ+0x38860], R0 ;  /* 0x03886000030075a7 */ /* 0x010824000800017f */
[----:B0-----:R-:W-:Y:S05]  /*10b30*/  @!P0 NANOSLEEP.SYNCS 0x989680 ;  /* 0x009896800000895d */ /* 0x001fea0003900000 */
[----:B------:R-:W0:Y:S02]  /*10b40*/  @!P0 SYNCS.PHASECHK.TRANS64 P0, [R3+URZ+0x38860], R0 ;  /* 0x03886000030085a7 */ /* 0x000e24000800007f */
[----:B0-----:R-:W-:Y:S05]  /*10b50*/  @!P0 BRA `(.L_x_86) ;  /* 0xfffffffc00f08947 */ /* 0x001fea000383ffff */
.L_x_8:
[----:B------:R-:W-:Y:S05]  /*10b60*/  BSYNC B6 ;  /* 0x0000000000067941 */ /* 0x000fea0003800000 */
.L_x_5:
[----:B------:R-:W-:Y:S05]  /*10b70*/  EXIT ;  /* 0x000000000000794d */ /* 0x000fea0003800000 */
.L_x_12:
[----:B------:R-:W-:-:S13]  /*10b80*/  R2UR UR4, R16 ;  /* 0x00000000100472ca */ /* 0x000fda00000e0000 */
[----:B0-----:R-:W-:-:S04]  /*10b90*/  MOV R3, UR4 ;  /* 0x0000000400037c02 */ /* 0x001fc80008000f00 */
[----:B------:R0:W1:Y:S03]  /*10ba0*/  SYNCS.PHASECHK.TRANS64.TRYWAIT P0, [R3+URZ+0x38800], R0 ;  /* 0x03880000030075a7 */ /* 0x000066000800017f */
[----:B-1----:R-:W-:Y:S05]  /*10bb0*/  @!P0 NANOSLEEP.SYNCS 0x989680 ;  /* 0x009896800000895d */ /* 0x002fea0003900000 */
[----:B------:R-:W1:Y:S02]  /*10bc0*/  @!P0 SYNCS.PHASECHK.TRANS64 P0, [R3+URZ+0x38800], R0 ;  /* 0x03880000030085a7 */ /* 0x000e64000800007f */
[----:B-1----:R-:W-:Y:S05]  /*10bd0*/  @!P0 BRA `(.L_x_12) ;  /* 0xfffffffc00e88947 */ /* 0x002fea000383ffff */
[----:B------:R-:W-:Y:S05]  /*10be0*/  BRA `(.L_x_87) ;  /* 0xffffff0800247947 */ /* 0x000fea000383ffff */
.L_x_16:
[----:B------:R-:W-:-:S13]  /*10bf0*/  R2UR UR4, R16 ;  /* 0x00000000100472ca */ /* 0x000fda00000e0000 */
[----:B0-----:R-:W-:-:S04]  /*10c00*/  IMAD.U32 R3, RZ, RZ, UR4 ;  /* 0x00000004ff037e24 */ /* 0x001fc8000f8e00ff */
[----:B------:R0:W2:Y:S03]  /*10c10*/  SYNCS.PHASECHK.TRANS64.TRYWAIT P1, [R3+URZ+0x38830], R0 ;  /* 0x03883000030075a7 */ /* 0x0000a6000802017f */
[----:B--2---:R-:W-:Y:S05]  /*10c20*/  @!P1 NANOSLEEP.SYNCS 0x989680 ;  /* 0x009896800000995d */ /* 0x004fea0003900000 */
[----:B------:R-:W2:Y:S02]  /*10c30*/  @!P1 SYNCS.PHASECHK.TRANS64 P1, [R3+URZ+0x38830], R0 ;  /* 0x03883000030095a7 */ /* 0x000ea4000802007f */
[----:B--2---:R-:W-:Y:S05]  /*10c40*/  @!P1 BRA `(.L_x_16) ;  /* 0xfffffffc00e89947 */ /* 0x004fea000383ffff */
[----:B------:R-:W-:Y:S05]  /*10c50*/  BRA `(.L_x_15) ;  /* 0xffffff08004c7947 */ /* 0x000fea000383ffff */
.L_x_22:
[----:B------:R-:W-:-:S13]  /*10c60*/  R2UR UR6, R22 ;  /* 0x00000000160672ca */ /* 0x000fda00000e0000 */
[----:B-1----:R-:W-:-:S04]  /*10c70*/  IMAD.U32 R6, RZ, RZ, UR6 ;  /* 0x00000006ff067e24 */ /* 0x002fc8000f8e00ff */
[----:B------:R1:W2:Y:S03]  /*10c80*/  SYNCS.PHASECHK.TRANS64.TRYWAIT P1, [R6+URZ+0x38830], R3 ;  /* 0x03883003060075a7 */ /* 0x0002a6000802017f */
[----:B--2---:R-:W-:Y:S05]  /*10c90*/  @!P1 NANOSLEEP.SYNCS 0x989680 ;  /* 0x009896800000995d */ /* 0x004fea0003900000 */
[----:B------:R-:W2:Y:S02]  /*10ca0*/  @!P1 SYNCS.PHASECHK.TRANS64 P1, [R6+URZ+0x38830], R3 ;  /* 0x03883003060095a7 */ /* 0x000ea4000802007f */
[----:B--2---:R-:W-:Y:S05]  /*10cb0*/  @!P1 BRA `(.L_x_22) ;  /* 0xfffffffc00e89947 */ /* 0x004fea000383ffff */
[----:B------:R-:W-:Y:S05]  /*10cc0*/  BRA `(.L_x_21) ;  /* 0xffffff4800f47947 */ /* 0x000fea000383ffff */
.L_x_26:
[----:B-1----:R-:W-:-:S04]  /*10cd0*/  IMAD.U32 R3, RZ, RZ, UR7 ;  /* 0x00000007ff037e24 */ /* 0x002fc8000f8e00ff */
[----:B------:R1:W2:Y:S03]  /*10ce0*/  SYNCS.PHASECHK.TRANS64.TRYWAIT P1, [R3+URZ+0x38850], R0 ;  /* 0x03885000030075a7 */ /* 0x0002a6000802017f */
[----:B--2---:R-:W-:Y:S05]  /*10cf0*/  @!P1 NANOSLEEP.SYNCS 0x989680 ;  /* 0x009896800000995d */ /* 0x004fea0003900000 */
[----:B------:R-:W2:Y:S02]  /*10d00*/  @!P1 SYNCS.PHASECHK.TRANS64 P1, [R3+URZ+0x38850], R0 ;  /* 0x03885000030095a7 */ /* 0x000ea4000802007f */
[----:B--2---:R-:W-:Y:S05]  /*10d10*/  @!P1 BRA `(.L_x_26) ;  /* 0xfffffffc00ec9947 */ /* 0x004fea000383ffff */
[----:B------:R-:W-:Y:S05]  /*10d20*/  BRA `(.L_x_25) ;  /* 0xffffff7400307947 */ /* 0x000fea000383ffff */
.L_x_33:
[----:B-1----:R-:W-:-:S04]  /*10d30*/  MOV R5, UR5 ;  /* 0x0000000500057c02 */ /* 0x002fc80008000f00 */
[----:B------:R1:W2:Y:S03]  /*10d40*/  SYNCS.PHASECHK.TRANS64.TRYWAIT P1, [R5+URZ+0x38850], R0 ;  /* 0x03885000050075a7 */ /* 0x0002a6000802017f */
[----:B--2---:R-:W-:Y:S05]  /*10d50*/  @!P1 NANOSLEEP.SYNCS 0x989680 ;  /* 0x009896800000995d */ /* 0x004fea0003900000 */
[----:B------:R-:W2:Y:S02]  /*10d60*/  @!P1 SYNCS.PHASECHK.TRANS64 P1, [R5+URZ+0x38850], R0 ;  /* 0x03885000050095a7 */ /* 0x000ea4000802007f */
[----:B--2---:R-:W-:Y:S05]  /*10d70*/  @!P1 BRA `(.L_x_33) ;  /* 0xfffffffc00ec9947 */ /* 0x004fea000383ffff */
[----:B------:R-:W-:Y:S05]  /*10d80*/  BRA `(.L_x_32) ;  /* 0xffffff8c00647947 */ /* 0x000fea000383ffff */
.L_x_45:
[----:B------:R-:W-:Y:S01]  /*10d90*/  IMAD.MOV.U32 R13, RZ, RZ, R18 ;  /* 0x000000ffff0d7224 */ /* 0x000fe200078e0012 */
[----:B------:R-:W-:Y:S01]  /*10da0*/  MOV R15, 0xffffffff ;  /* 0xffffffff000f7802 */ /* 0x000fe20000000f00 */
[----:B------:R-:W-:Y:S02]  /*10db0*/  IMAD.MOV.U32 R12, RZ, RZ, RZ ;  /* 0x000000ffff0c7224 */ /* 0x000fe400078e00ff */
[----:B------:R-:W-:-:S07]  /*10dc0*/  IMAD.MOV.U32 R11, RZ, RZ, 0x1f ;  /* 0x0000001fff0b7424 */ /* 0x000fce00078e00ff */
[----:B-----5:R-:W-:Y:S05]  /*10dd0*/  WARPSYNC.COLLECTIVE R15, `(.L_x_88) ;  /* 0x000000000f087348 */ /* 0x020fea0003c00000 */
[----:B------:R0:W1:Y:S02]  /*10de0*/  SHFL.IDX P6, R14, R13, R12, R11 ;  /* 0x0000000c0d0e7389 */ /* 0x00006400000c000b */
[----:B01---5:R-:W-:Y:S01]  /*10df0*/  ENDCOLLECTIVE ;  /* 0x000000000000791b */ /* 0x023fe20003800000 */
.L_x_88:
[----:B------:R-:W-:Y:S05]  /*10e00*/  BRA `(.L_x_89) ;  /* 0xffffffc800b87947 */ /* 0x000fea000383ffff */
.L_x_47:
[----:B0-----:R-:W-:-:S04]  /*10e10*/  IMAD.U32 R3, RZ, RZ, UR42 ;  /* 0x0000002aff037e24 */ /* 0x001fc8000f8e00ff */
[----:B------:R0:W1:Y:S03]  /*10e20*/  SYNCS.PHASECHK.TRANS64.TRYWAIT P0, [R3+URZ+0x38840], R2 ;  /* 0x03884002030075a7 */ /* 0x000066000800017f */
[----:B-1----:R-:W-:Y:S05]  /*10e30*/  @!P0 NANOSLEEP.SYNCS 0x989680 ;  /* 0x009896800000895d */ /* 0x002fea0003900000 */
[----:B------:R-:W1:Y:S02]  /*10e40*/  @!P0 SYNCS.PHASECHK.TRANS64 P0, [R3+URZ+0x38840], R2 ;  /* 0x03884002030085a7 */ /* 0x000e64000800007f */
[----:B-1----:R-:W-:Y:S05]  /*10e50*/  @!P0 BRA `(.L_x_47) ;  /* 0xfffffffc00ec8947 */ /* 0x002fea000383ffff */
[----:B------:R-:W-:Y:S05]  /*10e60*/  BRA `(.L_x_90) ;  /* 0xffffffcc00c87947 */ /* 0x000fea000383ffff */
.L_x_48:
[----:B------:R-:W-:Y:S01]  /*10e70*/  BSSY B0, `(.L_x_91) ;  /* 0x0000008000007945 */ /* 0x000fe20003800000 */
[----:B------:R-:W-:Y:S01]  /*10e80*/  IMAD.MOV.U32 R13, RZ, RZ, R7 ;  /* 0x000000ffff0d7224 */ /* 0x000fe200078e0007 */
[----:B------:R-:W-:Y:S01]  /*10e90*/  MOV R11, 0x181f ;  /* 0x0000181f000b7802 */ /* 0x000fe20000000f00 */
[----:B------:R-:W-:Y:S02]  /*10ea0*/  IMAD.MOV.U32 R12, RZ, RZ, RZ ;  /* 0x000000ffff0c7224 */ /* 0x000fe400078e00ff */
[----:B------:R-:W-:-:S07]  /*10eb0*/  IMAD.MOV.U32 R15, RZ, RZ, -0x1 ;  /* 0xffffffffff0f7424 */ /* 0x000fce00078e00ff */
[----:B------:R-:W-:Y:S05]  /*10ec0*/  WARPSYNC.COLLECTIVE R15, `(.L_x_92) ;  /* 0x000000000f087348 */ /* 0x000fea0003c00000 */
[----:B------:R0:W1:Y:S02]  /*10ed0*/  SHFL.IDX P6, R14, R13, R12, R11 ;  /* 0x0000000c0d0e7389 */ /* 0x00006400000c000b */
[----:B01----:R-:W-:Y:S01]  /*10ee0*/  ENDCOLLECTIVE ;  /* 0x000000000000791b */ /* 0x003fe20003800000 */
.L_x_92:
[----:B------:R-:W-:Y:S05]  /*10ef0*/  BSYNC B0 ;  /* 0x0000000000007941 */ /* 0x000fea0003800000 */
.L_x_91:
[----:B------:R-:W-:Y:S01]  /*10f00*/  IMAD.MOV.U32 R13, RZ, RZ, R0 ;  /* 0x000000ffff0d7224 */ /* 0x000fe200078e0000 */
[----:B------:R-:W-:Y:S01]  /*10f10*/  MOV R12, RZ ;  /* 0x000000ff000c7202 */ /* 0x000fe20000000f00 */
[----:B------:R-:W-:Y:S01]  /*10f20*/  IMAD.MOV.U32 R11, RZ, RZ, 0x181f ;  /* 0x0000181fff0b7424 */ /* 0x000fe200078e00ff */
[C---:B------:R-:W-:Y:S01]  /*10f30*/  LOP3.LUT P4, RZ, R16.reuse, 0x10, RZ, 0xc0, !PT ;  /* 0x0000001010ff7812 */ /* 0x040fe2000788c0ff */
[----:B------:R-:W-:Y:S01]  /*10f40*/  IMAD.MOV.U32 R15, RZ, RZ, -0x1 ;  /* 0xffffffffff0f7424 */ /* 0x000fe200078e00ff */
[C---:B------:R-:W-:Y:S01]  /*10f50*/  LOP3.LUT P3, RZ, R16.reuse, 0x8, RZ, 0xc0, !PT ;  /* 0x0000000810ff7812 */ /* 0x040fe2000786c0ff */
[----:B------:R-:W-:Y:S01]  /*10f60*/  IMAD.MOV.U32 R5, RZ, RZ, R14 ;  /* 0x000000ffff057224 */ /* 0x000fe200078e000e */
[----:B------:R-:W-:-:S13]  /*10f70*/  LOP3.LUT P2, RZ, R16, 0x4, RZ, 0xc0, !PT ;  /* 0x0000000410ff7812 */ /* 0x000fda000784c0ff */
[----:B------:R-:W-:Y:S05]  /*10f80*/  WARPSYNC.COLLECTIVE R15, `(.L_x_93) ;  /* 0x000000000f087348 */ /* 0x000fea0003c00000 */
[----:B------:R0:W1:Y:S02]  /*10f90*/  SHFL.IDX P6, R14, R13, R12, R11 ;  /* 0x0000000c0d0e7389 */ /* 0x00006400000c000b */
[----:B01----:R-:W-:Y:S01]  /*10fa0*/  ENDCOLLECTIVE ;  /* 0x000000000000791b */ /* 0x003fe20003800000 */
.L_x_93:
[----:B------:R-:W-:Y:S01]  /*10fb0*/  LOP3.LUT P1, RZ, R16, 0x2, RZ, 0xc0, !PT ;  /* 0x0000000210ff7812 */ /* 0x000fe2000782c0ff */
[----:B------:R-:W-:Y:S01]  /*10fc0*/  ULDC.64 UR4, c[0x0][0x208] ;  /* 0x0000820000047ab9 */ /* 0x000fe20000000a00 */
[----:B------:R-:W-:Y:S02]  /*10fd0*/  @P0 LEA R9, R31, UR42, 0x1 ;  /* 0x0000002a1f090c11 */ /* 0x000fe4000f8e08ff */
[----:B------:R-:W-:Y:S01]  /*10fe0*/  MOV R13, R7 ;  /* 0x00000007000d7202 */ /* 0x000fe20000000f00 */
[----:B------:R-:W-:Y:S02]  /*10ff0*/  IMAD.MOV.U32 R12, RZ, RZ, 0x1 ;  /* 0x00000001ff0c7424 */ /* 0x000fe400078e00ff */
[----:B------:R-:W-:-:S04]  /*11000*/  IMAD.MOV.U32 R4, RZ, RZ, R14 ;  /* 0x000000ffff047224 */ /* 0x000fc800078e000e */
[----:B------:R-:W-:-:S05]  /*11010*/  @P0 IMAD.WIDE.U32 R4, R22, 0x2, R4 ;  /* 0x0000000216040825 */ /* 0x000fca00078e0004 */
[----:B------:R-:W-:Y:S01]  /*11020*/  @!PT LDS RZ, [RZ] ;  /* 0x00000000fffff984 */ /* 0x000fe20000000800 */
[----:B------:R-:W-:Y:S01]  /*11030*/  @!PT LDS RZ, [RZ] ;  /* 0x00000000fffff984 */ /* 0x000fe20000000800 */
[----:B------:R-:W-:Y:S01]  /*11040*/  @!PT LDS RZ, [RZ] ;  /* 0x00000000fffff984 */ /* 0x000fe20000000800 */
[----:B------:R0:W-:Y:S04]  /*11050*/  @P0 LDGSTS.E.BYPASS.LTC128B.128 [R9+0x24400], desc[UR4][R4.64], !P4 ;  /* 0x2440000004090fae */ /* 0x0001e8000e101d44 */
[----:B------:R0:W-:Y:S04]  /*11060*/  @P0 LDGSTS.E.BYPASS.LTC128B.128 [R9+0x26c00], desc[UR4][R4.64+0x80], !P3 ;  /* 0x26c0008004090fae */ /* 0x0001e8000d901d44 */
[----:B------:R0:W-:Y:S04]  /*11070*/  @P0 LDGSTS.E.BYPASS.LTC128B.128 [R9+0x29400], desc[UR4][R4.64+0x100], !P2 ;  /* 0x2940010004090fae */ /* 0x0001e8000d101d44 */
[----:B------:R0:W-:Y:S01]  /*11080*/  @P0 LDGSTS.E.BYPASS.LTC128B.128 [R9+0x2bc00], desc[UR4][R4.64+0x180], !P1 ;  /* 0x2bc0018004090fae */ /* 0x0001e2000c901d44 */
[----:B------:R-:W-:-:S13]  /*11090*/  ISETP.GE.AND P0, PT, R6, 0x11, PT ;  /* 0x000000110600780c */ /* 0x000fda0003f06270 */
[----:B0-----:R-:W-:Y:S05]  /*110a0*/  WARPSYNC.COLLECTIVE R15, `(.L_x_94) ;  /* 0x000000000f087348 */ /* 0x001fea0003c00000 */
[----:B------:R1:W2:Y:S02]  /*110b0*/  SHFL.IDX P6, R14, R13, R12, R11 ;  /* 0x0000000c0d0e7389 */ /* 0x0002a400000c000b */
[----:B012---:R-:W-:Y:S01]  /*110c0*/  ENDCOLLECTIVE ;  /* 0x000000000000791b */ /* 0x007fe20003800000 */
.L_x_94:
[----:B------:R-:W-:Y:S01]  /*110d0*/  @P0 LEA R21, R31, UR42, 0x1 ;  /* 0x0000002a1f150c11 */ /* 0x000fe2000f8e08ff */
[----:B------:R-:W-:Y:S02]  /*110e0*/  IMAD.MOV.U32 R13, RZ, RZ, R0 ;  /* 0x000000ffff0d7224 */ /* 0x000fe400078e0000 */
[----:B------:R-:W-:-:S07]  /*110f0*/  IMAD.MOV.U32 R3, RZ, RZ, R14 ;  /* 0x000000ffff037224 */ /* 0x000fce00078e000e */
[----:B------:R-:W-:Y:S05]  /*11100*/  WARPSYNC.COLLECTIVE R15, `(.L_x_95) ;  /* 0x000000000f087348 */ /* 0x000fea0003c00000 */
[----:B------:R0:W1:Y:S02]  /*11110*/  SHFL.IDX P6, R14, R13, R12, R11 ;  /* 0x0000000c0d0e7389 */ /* 0x00006400000c000b */
[----:B01----:R-:W-:Y:S01]  /*11120*/  ENDCOLLECTIVE ;  /* 0x000000000000791b */ /* 0x003fe20003800000 */
.L_x_95:
[----:B------:R-:W-:Y:S01]  /*11130*/  ULDC.64 UR4, c[0x0][0x208] ;  /* 0x0000820000047ab9 */ /* 0x000fe20000000a00 */
[----:B------:R-:W-:Y:S02]  /*11140*/  IMAD.MOV.U32 R13, RZ, RZ, R7 ;  /* 0x000000ffff0d7224 */ /* 0x000fe400078e0007 */
[----:B------:R-:W-:Y:S01]  /*11150*/  IMAD.MOV.U32 R12, RZ, RZ, 0x2 ;  /* 0x00000002ff0c7424 */ /* 0x000fe200078e00ff */
[----:B------:R-:W-:-:S05]  /*11160*/  MOV R2, R14 ;  /* 0x0000000e00027202 */ /* 0x000fca0000000f00 */
        /* <DEDUP_REMOVED lines=12> */
.L_x_96:
[----:B------:R-:W-:Y:S02]  /*11230*/  @P0 LEA R9, R31, UR42, 0x1 ;  /* 0x0000002a1f090c11 */ /* 0x000fe4000f8e08ff */
[----:B------:R-:W-:Y:S01]  /*11240*/  MOV R13, R0 ;  /* 0x00000000000d7202 */ /* 0x000fe20000000f00 */
[----:B------:R-:W-:-:S07]  /*11250*/  IMAD.MOV.U32 R5, RZ, RZ, R14 ;  /* 0x000000ffff057224 */ /* 0x000fce00078e000e */
[----:B------:R-:W-:Y:S05]  /*11260*/  WARPSYNC.COLLECTIVE R15, `(.L_x_97) ;  /* 0x000000000f087348 */ /* 0x000fea0003c00000 */
[----:B------:R0:W1:Y:S02]  /*11270*/  SHFL.IDX P6, R14, R13, R12, R11 ;  /* 0x0000000c0d0e7389 */ /* 0x00006400000c000b */
[----:B01----:R-:W-:Y:S01]  /*11280*/  ENDCOLLECTIVE ;  /* 0x000000000000791b */ /* 0x003fe20003800000 */
.L_x_97:
[----:B------:R-:W-:Y:S01]  /*11290*/  ULDC.64 UR4, c[0x0][0x208] ;  /* 0x0000820000047ab9 */ /* 0x000fe20000000a00 */
[----:B------:R-:W-:Y:S02]  /*112a0*/  IMAD.MOV.U32 R13, RZ, RZ, R7 ;  /* 0x000000ffff0d7224 */ /* 0x000fe400078e0007 */
        /* <DEDUP_REMOVED lines=14> */
.L_x_98:
[----:B------:R-:W-:Y:S01]  /*11390*/  @P0 LEA R21, R31, UR42, 0x1 ;  /* 0x0000002a1f150c11 */ /* 0x000fe2000f8e08ff */
[----:B------:R-:W-:Y:S01]  /*113a0*/  IMAD.MOV.U32 R13, RZ, RZ, R0 ;  /* 0x000000ffff0d7224 */ /* 0x000fe200078e0000 */
[----:B------:R-:W-:-:S07]  /*113b0*/  MOV R3, R14 ;  /* 0x0000000e00037202 */ /* 0x000fce0000000f00 */
[----:B------:R-:W-:Y:S05]  /*113c0*/  WARPSYNC.COLLECTIVE R15, `(.L_x_99) ;  /* 0x000000000f087348 */ /* 0x000fea0003c00000 */
[----:B------:R0:W1:Y:S02]  /*113d0*/  SHFL.IDX P6, R14, R13, R12, R11 ;  /* 0x0000000c0d0e7389 */ /* 0x00006400000c000b */
[----:B01----:R-:W-:Y:S01]  /*113e0*/  ENDCOLLECTIVE ;  /* 0x000000000000791b */ /* 0x003fe20003800000 */
.L_x_99:
[----:B------:R-:W-:Y:S01]  /*113f0*/  ULDC.64 UR4, c[0x0][0x208] ;  /* 0x0000820000047ab9 */ /* 0x000fe20000000a00 */
[----:B------:R-:W-:Y:S01]  /*11400*/  IMAD.MOV.U32 R13, RZ, RZ, R7 ;  /* 0x000000ffff0d7224 */ /* 0x000fe200078e0007 */
[----:B------:R-:W-:Y:S01]  /*11410*/  MOV R12, 0x4 ;  /* 0x00000004000c7802 */ /* 0x000fe20000000f00 */
        /* <DEDUP_REMOVED lines=8> */
[----:B------:R0:W-:Y:S02]  /*114a0*/  @P0 LDGSTS.E.BYPASS.LTC128B.128 [R21+0x2d400], desc[UR4][R2.64+0x180], !P1 ;  /* 0x2d40018002150fae */ /* 0x0001e4000c901d44 */
[----:B0-----:R-:W-:Y:S05]  /*114b0*/  WARPSYNC.COLLECTIVE R15, `(.L_x_100) ;  /* 0x000000000f087348 */ /* 0x001fea0003c00000 */
[----:B------:R1:W2:Y:S02]  /*114c0*/  SHFL.IDX P6, R14, R13, R12, R11 ;  /* 0x0000000c0d0e7389 */ /* 0x0002a400000c000b */
[----:B012---:R-:W-:Y:S01]  /*114d0*/  ENDCOLLECTIVE ;  /* 0x000000000000791b */ /* 0x007fe20003800000 */
.L_x_100:
[----:B------:R-:W-:Y:S02]  /*114e0*/  IMAD.MOV.U32 R13, RZ, RZ, R0 ;  /* 0x000000ffff0d7224 */ /* 0x000fe400078e0000 */
[----:B------:R-:W-:-:S07]  /*114f0*/  IMAD.MOV.U32 R4, RZ, RZ, R14 ;  /* 0x000000ffff047224 */ /* 0x000fce00078e000e */
[----:B------:R-:W-:Y:S05]  /*11500*/  WARPSYNC.COLLECTIVE R15, `(.L_x_101) ;  /* 0x000000000f087348 */ /* 0x000fea0003c00000 */
[----:B------:R0:W1:Y:S02]  /*11510*/  SHFL.IDX P6, R14, R13, R12, R11 ;  /* 0x0000000c0d0e7389 */ /* 0x00006400000c000b */
[----:B01----:R-:W-:Y:S01]  /*11520*/  ENDCOLLECTIVE ;  /* 0x000000000000791b */ /* 0x003fe20003800000 */
.L_x_101:
[----:B------:R-:W-:Y:S05]  /*11530*/  BRA `(.L_x_102) ;  /* 0xffffffcc003c7947 */ /* 0x000fea000383ffff */
.L_x_53:
[----:B------:R-:W-:Y:S01]  /*11540*/  IMAD.MOV.U32 R13, RZ, RZ, R8 ;  /* 0x000000ffff0d7224 */ /* 0x000fe200078e0008 */
[----:B------:R-:W-:Y:S01]  /*11550*/  MOV R12, RZ ;  /* 0x000000ff000c7202 */ /* 0x000fe20000000f00 */
[----:B------:R-:W-:Y:S02]  /*11560*/  IMAD.MOV.U32 R11, RZ, RZ, 0x181f ;  /* 0x0000181fff0b7424 */ /* 0x000fe400078e00ff */
[----:B------:R-:W-:Y:S02]  /*11570*/  IMAD.MOV.U32 R15, RZ, RZ, -0x1 ;  /* 0xffffffffff0f7424 */ /* 0x000fe400078e00ff */
[----:B------:R-:W-:-:S07]  /*11580*/  IMAD R7, R23, 0x80, R27 ;  /* 0x0000008017077824 */ /* 0x000fce00078e021b */
[----:B------:R-:W-:Y:S05]  /*11590*/  WARPSYNC.COLLECTIVE R15, `(.L_x_103) ;  /* 0x000000000f087348 */ /* 0x000fea0003c00000 */
[----:B------:R0:W1:Y:S02]  /*115a0*/  SHFL.IDX P6, R14, R13, R12, R11 ;  /* 0x0000000c0d0e7389 */ /* 0x00006400000c000b */
[----:B01----:R-:W-:Y:S01]  /*115b0*/  ENDCOLLECTIVE ;  /* 0x000000000000791b */ /* 0x003fe20003800000 */
.L_x_103:
[----:B------:R-:W-:Y:S01]  /*115c0*/  VIADD R5, R7, 0x10 ;  /* 0x0000001007057836 */ /* 0x000fe20000000000 */
[----:B------:R-:W-:Y:S01]  /*115d0*/  MOV R13, R6 ;  /* 0x00000006000d7202 */ /* 0x000fe20000000f00 */
[----:B------:R-:W-:-:S07]  /*115e0*/  IMAD.MOV.U32 R3, RZ, RZ, R14 ;  /* 0x000000ffff037224 */ /* 0x000fce00078e000e */
[----:B------:R-:W-:Y:S05]  /*115f0*/  WARPSYNC.COLLECTIVE R15, `(.L_x_104) ;  /* 0x000000000f087348 */ /* 0x000fea0003c00000 */
[----:B------:R0:W1:Y:S02]  /*11600*/  SHFL.IDX P6, R14, R13, R12, R11 ;  /* 0x0000000c0d0e7389 */ /* 0x00006400000c000b */
[----:B01----:R-:W-:Y:S01]  /*11610*/  ENDCOLLECTIVE ;  /* 0x000000000000791b */ /* 0x003fe20003800000 */
.L_x_104:
[----:B------:R-:W-:Y:S01]  /*11620*/  ULDC UR4, c[0x0][0x288] ;  /* 0x0000a20000047ab9 */ /* 0x000fe20000000800 */
[----:B------:R-:W-:Y:S01]  /*11630*/  ULDC.64 UR6, c[0x0][0x208] ;  /* 0x0000820000067ab9 */ /* 0x000fe20000000a00 */
[----:B------:R-:W-:-:S05]  /*11640*/  IMAD R0, R0, UR4, RZ ;  /* 0x0000000400007c24 */ /* 0x000fca000f8e02ff */
[----:B------:R-:W-:Y:S02]  /*11650*/  ISETP.GE.AND P0, PT, R7, R0, PT ;  /* 0x000000000700720c */ /* 0x000fe40003f06270 */
[----:B------:R-:W-:Y:S01]  /*11660*/  MOV R13, R8 ;  /* 0x00000008000d7202 */ /* 0x000fe20000000f00 */
[----:B------:R-:W-:-:S10]  /*11670*/  IMAD.MOV.U32 R12, RZ, RZ, 0x1 ;  /* 0x00000001ff0c7424 */ /* 0x000fd400078e00ff */
[----:B------:R-:W-:Y:S01]  /*11680*/  @!P0 LEA R9, R31, UR42, 0x1 ;  /* 0x0000002a1f098c11 */ /* 0x000fe2000f8e08ff */
[----:B------:R-:W-:-:S04]  /*11690*/  IMAD.MOV.U32 R2, RZ, RZ, R14 ;  /* 0x000000ffff027224 */ /* 0x000fc800078e000e */
[----:B------:R-:W-:-:S05]  /*116a0*/  @!P0 IMAD.WIDE.U32 R2, R22, 0x2, R2 ;  /* 0x0000000216028825 */ /* 0x000fca00078e0002 */
[----:B------:R-:W-:Y:S01]  /*116b0*/  @!PT LDS RZ, [RZ] ;  /* 0x00000000fffff984 */ /* 0x000fe20000000800 */
[----:B------:R-:W-:Y:S01]  /*116c0*/  @!PT LDS RZ, [RZ] ;  /* 0x00000000fffff984 */ /* 0x000fe20000000800 */
[----:B------:R-:W-:Y:S01]  /*116d0*/  @!PT LDS RZ, [RZ] ;  /* 0x00000000fffff984 */ /* 0x000fe20000000800 */
[----:B------:R0:W-:Y:S04]  /*116e0*/  @!P0 LDGSTS.E.BYPASS.LTC128B.128 [R9+0x14400], desc[UR6][R2.64], !P4 ;  /* 0x1440000002098fae */ /* 0x0001e8000e101d46 */
[----:B------:R0:W-:Y:S04]  /*116f0*/  @!P0 LDGSTS.E.BYPASS.LTC128B.128 [R9+0x18400], desc[UR6][R2.64+0x80], !P3 ;  /* 0x1840008002098fae */ /* 0x0001e8000d901d46 */
[----:B------:R0:W-:Y:S04]  /*11700*/  @!P0 LDGSTS.E.BYPASS.LTC128B.128 [R9+0x1c400], desc[UR6][R2.64+0x100], !P2 ;  /* 0x1c40010002098fae */ /* 0x0001e8000d101d46 */
[----:B------:R0:W-:Y:S01]  /*11710*/  @!P0 LDGSTS.E.BYPASS.LTC128B.128 [R9+0x20400], desc[UR6][R2.64+0x180], !P1 ;  /* 0x2040018002098fae */ /* 0x0001e2000c901d46 */
[----:B------:R-:W-:-:S13]  /*11720*/  ISETP.GE.AND P0, PT, R5, R0, PT ;  /* 0x000000000500720c */ /* 0x000fda0003f06270 */
[----:B0-----:R-:W-:Y:S05]  /*11730*/  WARPSYNC.COLLECTIVE R15, `(.L_x_105) ;  /* 0x000000000f087348 */ /* 0x001fea0003c00000 */
[----:B------:R1:W2:Y:S02]  /*11740*/  SHFL.IDX P6, R14, R13, R12, R11 ;  /* 0x0000000c0d0e7389 */ /* 0x0002a400000c000b */
[----:B012---:R-:W-:Y:S01]  /*11750*/  ENDCOLLECTIVE ;  /* 0x000000000000791b */ /* 0x007fe20003800000 */
.L_x_105:
[----:B------:R-:W-:Y:S01]  /*11760*/  VIADD R3, R7, 0x20 ;  /* 0x0000002007037836 */ /* 0x000fe20000000000 */
[----:B------:R-:W-:Y:S01]  /*11770*/  @!P0 LEA R21, R31, UR42, 0x1 ;  /* 0x0000002a1f158c11 */ /* 0x000fe2000f8e08ff */
[----:B------:R-:W-:Y:S02]  /*11780*/  IMAD.MOV.U32 R13, RZ, RZ, R6 ;  /* 0x000000ffff0d7224 */ /* 0x000fe400078e0006 */
[----:B------:R-:W-:-:S07]  /*11790*/  IMAD.MOV.U32 R5, RZ, RZ, R14 ;  /* 0x000000ffff057224 */ /* 0x000fce00078e000e */
[----:B------:R-:W-:Y:S05]  /*117a0*/  WARPSYNC.COLLECTIVE R15, `(.L_x_106) ;  /* 0x000000000f087348 */ /* 0x000fea0003c00000 */
[----:B------:R0:W1:Y:S02]  /*117b0*/  SHFL.IDX P6, R14, R13, R12, R11 ;  /* 0x0000000c0d0e7389 */ /* 0x00006400000c000b */
[----:B01----:R-:W-:Y:S01]  /*117c0*/  ENDCOLLECTIVE ;  /* 0x000000000000791b */ /* 0x003fe20003800000 */
.L_x_106:
[----:B------:R-:W-:Y:S01]  /*117d0*/  ULDC.64 UR4, c[0x0][0x208] ;  /* 0x0000820000047ab9 */ /* 0x000fe20000000a00 */
[----:B------:R-:W-:Y:S02]  /*117e0*/  IMAD.MOV.U32 R13, RZ, RZ, R8 ;  /* 0x000000ffff0d7224 */ /* 0x000fe400078e0008 */
[----:B------:R-:W-:Y:S01]  /*117f0*/  IMAD.MOV.U32 R12, RZ, RZ, 0x2 ;  /* 0x00000002ff0c7424 */ /* 0x000fe200078e00ff */
[----:B------:R-:W-:-:S05]  /*11800*/  MOV R4, R14 ;  /* 0x0000000e00047202 */ /* 0x000fca0000000f00 */
        /* <DEDUP_REMOVED lines=12> */
.L_x_107:
[----:B------:R-:W-:Y:S01]  /*118d0*/  VIADD R5, R7, 0x30 ;  /* 0x0000003007057836 */ /* 0x000fe20000000000 */
[----:B------:R-:W-:Y:S01]  /*118e0*/  @!P0 LEA R9, R31, UR42, 0x1 ;  /* 0x0000002a1f098c11 */ /* 0x000fe2000f8e08ff */
[----:B------:R-:W-:Y:S01]  /*118f0*/  IMAD.MOV.U32 R13, RZ, RZ, R6 ;  /* 0x000000ffff0d7224 */ /* 0x000fe200078e0006 */
[----:B------:R-:W-:-:S07]  /*11900*/  MOV R3, R14 ;  /* 0x0000000e00037202 */ /* 0x000fce0000000f00 */
[----:B------:R-:W-:Y:S05]  /*11910*/  WARPSYNC.COLLECTIVE R15, `(.L_x_108) ;  /* 0x000000000f087348 */ /* 0x000fea0003c00000 */
[----:B------:R0:W1:Y:S02]  /*11920*/  SHFL.IDX P6, R14, R13, R12, R11 ;  /* 0x0000000c0d0e7389 */ /* 0x00006400000c000b */
[----:B01----:R-:W-:Y:S01]  /*11930*/  ENDCOLLECTIVE ;  /* 0x000000000000791b */ /* 0x003fe20003800000 */
.L_x_108:
[----:B------:R-:W-:Y:S01]  /*11940*/  ULDC.64 UR4, c[0x0][0x208] ;  /* 0x0000820000047ab9 */ /* 0x000fe20000000a00 */
[----:B------:R-:W-:Y:S01]  /*11950*/  MOV R13, R8 ;  /* 0x00000008000d7202 */ /* 0x000fe20000000f00 */
[----:B------:R-:W-:Y:S02]  /*11960*/  IMAD.MOV.U32 R12, RZ, RZ, 0x3 ;  /* 0x00000003ff0c7424 */ /* 0x000fe400078e00ff */
        /* <DEDUP_REMOVED lines=13> */
.L_x_109:
[----:B------:R-:W-:Y:S01]  /*11a40*/  VIADD R3, R7, 0x40 ;  /* 0x0000004007037836 */ /* 0x000fe20000000000 */
[----:B------:R-:W-:Y:S02]  /*11a50*/  @!P0 LEA R21, R31, UR42, 0x1 ;  /* 0x0000002a1f158c11 */ /* 0x000fe4000f8e08ff */
[----:B------:R-:W-:Y:S01]  /*11a60*/  MOV R13, R6 ;  /* 0x00000006000d7202 */ /* 0x000fe20000000f00 */
[----:B------:R-:W-:-:S07]  /*11a70*/  IMAD.MOV.U32 R5, RZ, RZ, R14 ;  /* 0x000000ffff057224 */ /* 0x000fce00078e000e */
[----:B------:R-:W-:Y:S05]  /*11a80*/  WARPSYNC.COLLECTIVE R15, `(.L_x_110) ;  /* 0x000000000f087348 */ /* 0x000fea0003c00000 */
[----:B------:R0:W1:Y:S02]  /*11a90*/  SHFL.IDX P6, R14, R13, R12, R11 ;  /* 0x0000000c0d0e7389 */ /* 0x00006400000c000b */
[----:B01----:R-:W-:Y:S01]  /*11aa0*/  ENDCOLLECTIVE ;  /* 0x000000000000791b */ /* 0x003fe20003800000 */
.L_x_110:
        /* <DEDUP_REMOVED lines=16> */
.L_x_111:
[----:B------:R-:W-:Y:S01]  /*11bb0*/  VIADD R5, R7, 0x50 ;  /* 0x0000005007057836 */ /* 0x000fe20000000000 */
[----:B------:R-:W-:Y:S02]  /*11bc0*/  @!P0 LEA R9, R31, UR42, 0x1 ;  /* 0x0000002a1f098c11 */ /* 0x000fe4000f8e08ff */
[----:B------:R-:W-:Y:S01]  /*11bd0*/  MOV R13, R6 ;  /* 0x00000006000d7202 */ /* 0x000fe20000000f00 */
[----:B------:R-:W-:-:S07]  /*11be0*/  IMAD.MOV.U32 R3, RZ, RZ, R14 ;  /* 0x000000ffff037224 */ /* 0x000fce00078e000e */
[----:B------:R-:W-:Y:S05]  /*11bf0*/  WARPSYNC.COLLECTIVE R15, `(.L_x_112) ;  /* 0x000000000f087348 */ /* 0x000fea0003c00000 */
[----:B------:R0:W1:Y:S02]  /*11c00*/  SHFL.IDX P6, R14, R13, R12, R11 ;  /* 0x0000000c0d0e7389 */ /* 0x00006400000c000b */
[----:B01----:R-:W-:Y:S01]  /*11c10*/  ENDCOLLECTIVE ;  /* 0x000000000000791b */ /* 0x003fe20003800000 */
.L_x_112:
        /* <DEDUP_REMOVED lines=16> */
.L_x_113:
[----:B------:R-:W-:Y:S01]  /*11d20*/  VIADD R3, R7, 0x60 ;  /* 0x0000006007037836 */ /* 0x000fe20000000000 */
[----:B------:R-:W-:Y:S02]  /*11d30*/  @!P0 LEA R21, R31, UR42, 0x1 ;  /* 0x0000002a1f158c11 */ /* 0x000fe4000f8e08ff */
[----:B------:R-:W-:Y:S01]  /*11d40*/  MOV R13, R6 ;  /* 0x00000006000d7202 */ /* 0x000fe20000000f00 */
[----:B------:R-:W-:-:S07]  /*11d50*/  IMAD.MOV.U32 R5, RZ, RZ, R14 ;  /* 0x000000ffff057224 */ /* 0x000fce00078e000e */
[----:B------:R-:W-:Y:S05]  /*11d60*/  WARPSYNC.COLLECTIVE R15, `(.L_x_114) ;  /* 0x000000000f087348 */ /* 0x000fea0003c00000 */
[----:B------:R0:W1:Y:S02]  /*11d70*/  SHFL.IDX P6, R14, R13, R12, R11 ;  /* 0x0000000c0d0e7389 */ /* 0x00006400000c000b */
[----:B01----:R-:W-:Y:S01]  /*11d80*/  ENDCOLLECTIVE ;  /* 0x000000000000791b */ /* 0x003fe20003800000 */
.L_x_114:
        /* <DEDUP_REMOVED lines=16> */
.L_x_115:
[----:B------:R-:W-:Y:S02]  /*11e90*/  @!P0 LEA R9, R31, UR42, 0x1 ;  /* 0x0000002a1f098c11 */ /* 0x000fe4000f8e08ff */
[----:B------:R-:W-:Y:S01]  /*11ea0*/  MOV R13, R6 ;  /* 0x00000006000d7202 */ /* 0x000fe20000000f00 */
[----:B------:R-:W-:-:S07]  /*11eb0*/  IMAD.MOV.U32 R3, RZ, RZ, R14 ;  /* 0x000000ffff037224 */ /* 0x000fce00078e000e */
[----:B------:R-:W-:Y:S05]  /*11ec0*/  WARPSYNC.COLLECTIVE R15, `(.L_x_116) ;  /* 0x000000000f087348 */ /* 0x000fea0003c00000 */
[----:B------:R0:W1:Y:S02]  /*11ed0*/  SHFL.IDX P6, R14, R13, R12, R11 ;  /* 0x0000000c0d0e7389 */ /* 0x00006400000c000b */
[----:B01----:R-:W-:Y:S01]  /*11ee0*/  ENDCOLLECTIVE ;  /* 0x000000000000791b */ /* 0x003fe20003800000 */
.L_x_116:
[----:B------:R-:W-:Y:S01]  /*11ef0*/  ULDC.64 UR4, c[0x0][0x208] ;  /* 0x0000820000047ab9 */ /* 0x000fe20000000a00 */
[----:B------:R-:W-:Y:S01]  /*11f00*/  IMAD.MOV.U32 R13, RZ, RZ, R8 ;  /* 0x000000ffff0d7224 */ /* 0x000fe200078e0008 */
[----:B------:R-:W-:Y:S01]  /*11f10*/  MOV R12, 0x7 ;  /* 0x00000007000c7802 */ /* 0x000fe20000000f00 */
        /* <DEDUP_REMOVED lines=8> */
[----:B------:R0:W-:Y:S02]  /*11fa0*/  @!P0 LDGSTS.E.BYPASS.LTC128B.128 [R9+0x23400], desc[UR4][R2.64+0x180], !P1 ;  /* 0x2340018002098fae */ /* 0x0001e4000c901d44 */
[----:B0-----:R-:W-:Y:S05]  /*11fb0*/  WARPSYNC.COLLECTIVE R15, `(.L_x_117) ;  /* 0x000000000f087348 */ /* 0x001fea0003c00000 */
[----:B------:R1:W2:Y:S02]  /*11fc0*/  SHFL.IDX P6, R14, R13, R12, R11 ;  /* 0x0000000c0d0e7389 */ /* 0x0002a400000c000b */
[----:B012---:R-:W-:Y:S01]  /*11fd0*/  ENDCOLLECTIVE ;  /* 0x000000000000791b */ /* 0x007fe20003800000 */
.L_x_117:
[----:B------:R-:W-:Y:S02]  /*11fe0*/  IMAD.MOV.U32 R13, RZ, RZ, R6 ;  /* 0x000000ffff0d7224 */ /* 0x000fe400078e0006 */
[----:B------:R-:W-:-:S07]  /*11ff0*/  IMAD.MOV.U32 R8, RZ, RZ, R14 ;  /* 0x000000ffff087224 */ /* 0x000fce00078e000e */
[----:B------:R-:W-:Y:S05]  /*12000*/  WARPSYNC.COLLECTIVE R15, `(.L_x_118) ;  /* 0x000000000f087348 */ /* 0x000fea0003c00000 */
[----:B------:R0:W1:Y:S02]  /*12010*/  SHFL.IDX P6, R14, R13, R12, R11 ;  /* 0x0000000c0d0e7389 */ /* 0x00006400000c000b */
[----:B01----:R-:W-:Y:S01]  /*12020*/  ENDCOLLECTIVE ;  /* 0x000000000000791b */ /* 0x003fe20003800000 */
.L_x_118:
[----:B------:R-:W-:Y:S05]  /*12030*/  BRA `(.L_x_119) ;  /* 0xffffffcc00407947 */ /* 0x000fea000383ffff */
.L_x_56:
[----:B0-----:R-:W-:-:S04]  /*12040*/  MOV R3, UR42 ;  /* 0x0000002a00037c02 */ /* 0x001fc80008000f00 */
[----:B------:R0:W1:Y:S03]  /*12050*/  SYNCS.PHASECHK.TRANS64.TRYWAIT P0, [R3+URZ+0x38820], R0 ;  /* 0x03882000030075a7 */ /* 0x000066000800017f */
[----:B-1----:R-:W-:Y:S05]  /*12060*/  @!P0 NANOSLEEP.SYNCS 0x989680 ;  /* 0x009896800000895d */ /* 0x002fea0003900000 */
[----:B------:R-:W1:Y:S02]  /*12070*/  @!P0 SYNCS.PHASECHK.TRANS64 P0, [R3+URZ+0x38820], R0 ;  /* 0x03882000030085a7 */ /* 0x000e64000800007f */
[----:B-1----:R-:W-:Y:S05]  /*12080*/  @!P0 BRA `(.L_x_56) ;  /* 0xfffffffc00ec8947 */ /* 0x002fea000383ffff */
[----:B------:R-:W-:Y:S05]  /*12090*/  BRA `(.L_x_120) ;  /* 0xffffffcc00907947 */ /* 0x000fea000383ffff */
.L_x_60:
[----:B-1----:R1:W2:Y:S02]  /*120a0*/  SYNCS.PHASECHK.TRANS64.TRYWAIT P0, [R19+URZ+0x38840], R2 ;  /* 0x03884002130075a7 */ /* 0x0022a4000800017f */
[----:B--2---:R-:W-:Y:S05]  /*120b0*/  @!P0 NANOSLEEP.SYNCS 0x989680 ;  /* 0x009896800000895d */ /* 0x004fea0003900000 */
[----:B------:R-:W2:Y:S02]  /*120c0*/  @!P0 SYNCS.PHASECHK.TRANS64 P0, [R19+URZ+0x38840], R2 ;  /* 0x03884002130085a7 */ /* 0x000ea4000800007f */
[----:B--2---:R-:W-:Y:S05]  /*120d0*/  @!P0 BRA `(.L_x_60) ;  /* 0xfffffffc00f08947 */ /* 0x004fea000383ffff */
[----:B------:R-:W-:Y:S05]  /*120e0*/  BRA `(.L_x_121) ;  /* 0xffffffd0009c7947 */ /* 0x000fea000383ffff */
.L_x_61:
        /* <DEDUP_REMOVED lines=8> */
.L_x_123:
[----:B------:R-:W-:Y:S05]  /*12170*/  BSYNC B1 ;  /* 0x0000000000017941 */ /* 0x000fea0003800000 */
.L_x_122:
[----:B------:R-:W-:Y:S01]  /*12180*/  MOV R13, R24 ;  /* 0x00000018000d7202 */ /* 0x000fe20000000f00 */
[----:B------:R-:W-:Y:S01]  /*12190*/  IMAD.MOV.U32 R12, RZ, RZ, RZ ;  /* 0x000000ffff0c7224 */ /* 0x000fe200078e00ff */
[----:B------:R-:W-:Y:S01]  /*121a0*/  MOV R15, 0xffffffff ;  /* 0xffffffff000f7802 */ /* 0x000fe20000000f00 */
[----:B------:R-:W-:Y:S01]  /*121b0*/  IMAD.MOV.U32 R11, RZ, RZ, 0x181f ;  /* 0x0000181fff0b7424 */ /* 0x000fe200078e00ff */
[----:B------:R-:W-:Y:S01]  /*121c0*/  P2R R4, PR, RZ, 0x8 ;  /* 0x00000008ff047803 */ /* 0x000fe20000000000 */
[----:B------:R-:W-:Y:S01]  /*121d0*/  IMAD.MOV.U32 R3, RZ, RZ, R14 ;  /* 0x000000ffff037224 */ /* 0x000fe200078e000e */
[----:B------:R-:W-:Y:S01]  /*121e0*/  LOP3.LUT P3, RZ, R16, 0x10, RZ, 0xc0, !PT ;  /* 0x0000001010ff7812 */ /* 0x000fe2000786c0ff */
[----:B------:R-:W-:-:S12]  /*121f0*/  IMAD.SHL.U32 R32, R22, 0x2, RZ ;  /* 0x0000000216207824 */ /* 0x000fd800078e00ff */
[----:B------:R-:W-:Y:S05]  /*12200*/  WARPSYNC.COLLECTIVE R15, `(.L_x_124) ;  /* 0x000000000f087348 */ /* 0x000fea0003c00000 */
[----:B------:R0:W1:Y:S02]  /*12210*/  SHFL.IDX P6, R14, R13, R12, R11 ;  /* 0x0000000c0d0e7389 */ /* 0x00006400000c000b */
[----:B01----:R-:W-:Y:S01]  /*12220*/  ENDCOLLECTIVE ;  /* 0x000000000000791b */ /* 0x003fe20003800000 */
.L_x_124:
[----:B------:R-:W-:Y:S01]  /*12230*/  P2R R6, PR, RZ, 0x4 ;  /* 0x00000004ff067803 */ /* 0x000fe20000000000 */
[----:B------:R-:W-:Y:S01]  /*12240*/  ULDC.64 UR4, c[0x0][0x208] ;  /* 0x0000820000047ab9 */ /* 0x000fe20000000a00 */
[C---:B------:R-:W-:Y:S02]  /*12250*/  LOP3.LUT P2, RZ, R16.reuse, 0x8, RZ, 0xc0, !PT ;  /* 0x0000000810ff7812 */ /* 0x040fe4000784c0ff */
[----:B------:R-:W-:Y:S02]  /*12260*/  P2R R7, PR, RZ, 0x2 ;  /* 0x00000002ff077803 */ /* 0x000fe40000000000 */
[----:B------:R-:W-:Y:S02]  /*12270*/  LOP3.LUT P1, RZ, R16, 0x4, RZ, 0xc0, !PT ;  /* 0x0000000410ff7812 */ /* 0x000fe4000782c0ff */
[----:B------:R-:W-:Y:S02]  /*12280*/  LEA R25, R25, UR42, 0x1 ;  /* 0x0000002a19197c11 */ /* 0x000fe4000f8e08ff */
[----:B------:R-:W-:Y:S01]  /*12290*/  MOV R13, R27 ;  /* 0x0000001b000d7202 */ /* 0x000fe20000000f00 */
[----:B------:R-:W-:Y:S01]  /*122a0*/  IMAD.MOV.U32 R12, RZ, RZ, 0x1 ;  /* 0x00000001ff0c7424 */ /* 0x000fe200078e00ff */
[----:B------:R-:W-:-:S05]  /*122b0*/  IADD3 R2, P0, R14, R32, RZ ;  /* 0x000000200e027210 */ /* 0x000fca0007f1e0ff */
[----:B------:R-:W-:-:S05]  /*122c0*/  IMAD.X R3, RZ, RZ, R3, P0 ;  /* 0x000000ffff037224 */ /* 0x000fca00000e0603 */
[----:B------:R-:W-:Y:S01]  /*122d0*/  @!PT LDS RZ, [RZ] ;  /* 0x00000000fffff984 */ /* 0x000fe20000000800 */
[----:B------:R-:W-:Y:S01]  /*122e0*/  @!PT LDS RZ, [RZ] ;  /* 0x00000000fffff984 */ /* 0x000fe20000000800 */
[----:B------:R-:W-:Y:S01]  /*122f0*/  @!PT LDS RZ, [RZ] ;  /* 0x00000000fffff984 */ /* 0x000fe20000000800 */
[----:B------:R0:W-:Y:S04]  /*12300*/  LDGSTS.E.BYPASS.LTC128B.128 [R25+0x24400], desc[UR4][R2.64], !P3 ;  /* 0x2440000002197fae */ /* 0x0001e8000d901d44 */
[----:B------:R0:W-:Y:S04]  /*12310*/  LDGSTS.E.BYPASS.LTC128B.128 [R25+0x26c00], desc[UR4][R2.64+0x80], !P2 ;  /* 0x26c0008002197fae */ /* 0x0001e8000d101d44 */
[----:B------:R0:W-:Y:S04]  /*12320*/  LDGSTS.E.BYPASS.LTC128B.128 [R25+0x29400], desc[UR4][R2.64+0x100], !P1 ;  /* 0x2940010002197fae */ /* 0x0001e8000c901d44 */
[----:B------:R0:W-:Y:S02]  /*12330*/  LDGSTS.E.BYPASS.LTC128B.128 [R25+0x2bc00], desc[UR4][R2.64+0x180], !P5 ;  /* 0x2bc0018002197fae */ /* 0x0001e4000e901d44 */
[----:B0-----:R-:W-:Y:S05]  /*12340*/  WARPSYNC.COLLECTIVE R15, `(.L_x_125) ;  /* 0x000000000f087348 */ /* 0x001fea0003c00000 */
[----:B------:R1:W2:Y:S02]  /*12350*/  SHFL.IDX P6, R14, R13, R12, R11 ;  /* 0x0000000c0d0e7389 */ /* 0x0002a400000c000b */
[----:B012---:R-:W-:Y:S01]  /*12360*/  ENDCOLLECTIVE ;  /* 0x000000000000791b */ /* 0x007fe20003800000 */
.L_x_125:
[----:B------:R-:W-:Y:S01]  /*12370*/  MOV R13, R24 ;  /* 0x00000018000d7202 */ /* 0x000fe20000000f00 */
[----:B------:R-:W-:-:S07]  /*12380*/  IMAD.MOV.U32 R5, RZ, RZ, R14 ;  /* 0x000000ffff057224 */ /* 0x000fce00078e000e */
[----:B------:R-:W-:Y:S05]  /*12390*/  WARPSYNC.COLLECTIVE R15, `(.L_x_126) ;  /* 0x000000000f087348 */ /* 0x000fea0003c00000 */
[----:B------:R0:W1:Y:S02]  /*123a0*/  SHFL.IDX P6, R14, R13, R12, R11 ;  /* 0x0000000c0d0e7389 */ /* 0x00006400000c000b */
[----:B01----:R-:W-:Y:S01]  /*123b0*/  ENDCOLLECTIVE ;  /* 0x000000000000791b */ /* 0x003fe20003800000 */
.L_x_126:
[----:B------:R-:W-:Y:S01]  /*123c0*/  ULDC.64 UR4, c[0x0][0x208] ;  /* 0x0000820000047ab9 */ /* 0x000fe20000000a00 */
[----:B------:R-:W-:Y:S01]  /*123d0*/  MOV R13, R27 ;  /* 0x0000001b000d7202 */ /* 0x000fe20000000f00 */
[----:B------:R-:W-:Y:S02]  /*123e0*/  IMAD.MOV.U32 R12, RZ, RZ, 0x2 ;  /* 0x00000002ff0c7424 */ /* 0x000fe400078e00ff */
[----:B------:R-:W-:-:S05]  /*123f0*/  IMAD.MOV.U32 R11, RZ, RZ, R14 ;  /* 0x000000ffff0b7224 */ /* 0x000fca00078e000e */
[----:B------:R-:W-:Y:S01]  /*12400*/  IADD3 R2, P0, R11, R32, RZ ;  /* 0x000000200b027210 */ /* 0x000fe20007f1e0ff */
[----:B------:R-:W-:-:S04]  /*12410*/  IMAD.MOV.U32 R11, RZ, RZ, 0x181f ;  /* 0x0000181fff0b7424 */ /* 0x000fc800078e00ff */
        /* <DEDUP_REMOVED lines=11> */
.L_x_127:
[----:B------:R-:W-:Y:S01]  /*124d0*/  IMAD.MOV.U32 R13, RZ, RZ, R24 ;  /* 0x000000ffff0d7224 */ /* 0x000fe200078e0018 */
[----:B------:R-:W-:-:S07]  /*124e0*/  MOV R5, R14 ;  /* 0x0000000e00057202 */ /* 0x000fce0000000f00 */
[----:B------:R-:W-:Y:S05]  /*124f0*/  WARPSYNC.COLLECTIVE R15, `(.L_x_128) ;  /* 0x000000000f087348 */ /* 0x000fea0003c00000 */
[----:B------:R0:W1:Y:S02]  /*12500*/  SHFL.IDX P6, R14, R13, R12, R11 ;  /* 0x0000000c0d0e7389 */ /* 0x00006400000c000b */
[----:B01----:R-:W-:Y:S01]  /*12510*/  ENDCOLLECTIVE ;  /* 0x000000000000791b */ /* 0x003fe20003800000 */
.L_x_128:
[----:B------:R-:W-:Y:S01]  /*12520*/  ULDC.64 UR4, c[0x0][0x208] ;  /* 0x0000820000047ab9 */ /* 0x000fe20000000a00 */
[----:B------:R-:W-:Y:S02]  /*12530*/  IMAD.MOV.U32 R13, RZ, RZ, R27 ;  /* 0x000000ffff0d7224 */ /* 0x000fe400078e001b */
[----:B------:R-:W-:Y:S02]  /*12540*/  IMAD.MOV.U32 R12, RZ, RZ, 0x3 ;  /* 0x00000003ff0c7424 */ /* 0x000fe400078e00ff */
[----:B------:R-:W-:-:S05]  /*12550*/  IMAD.MOV.U32 R11, RZ, RZ, R14 ;  /* 0x000000ffff0b7224 */ /* 0x000fca00078e000e */
[----:B------:R-:W-:Y:S02]  /*12560*/  IADD3 R2, P0, R11, R32, RZ ;  /* 0x000000200b027210 */ /* 0x000fe40007f1e0ff */
[----:B------:R-:W-:Y:S02]  /*12570*/  MOV R11, 0x181f ;  /* 0x0000181f000b7802 */ /* 0x000fe40000000f00 */
[----:B------:R-:W-:Y:S02]  /*12580*/  IADD3.X R3, RZ, R5, RZ, P0, !PT ;  /* 0x00000005ff037210 */ /* 0x000fe400007fe4ff */
[----:B------:R-:W-:-:S03]  /*12590*/  SHF.L.U32 R5, R22, 0x1, RZ ;  /* 0x0000000116057819 */ /* 0x000fc600000006ff */
        /* <DEDUP_REMOVED lines=10> */
.L_x_129:
[----:B------:R-:W-:Y:S02]  /*12640*/  IMAD.MOV.U32 R13, RZ, RZ, R24 ;  /* 0x000000ffff0d7224 */ /* 0x000fe400078e0018 */
[----:B------:R-:W-:-:S07]  /*12650*/  IMAD.MOV.U32 R32, RZ, RZ, R14 ;  /* 0x000000ffff207224 */ /* 0x000fce00078e000e */
[----:B------:R-:W-:Y:S05]  /*12660*/  WARPSYNC.COLLECTIVE R15, `(.L_x_130) ;  /* 0x000000000f087348 */ /* 0x000fea0003c00000 */
[----:B------:R0:W1:Y:S02]  /*12670*/  SHFL.IDX P6, R14, R13, R12, R11 ;  /* 0x0000000c0d0e7389 */ /* 0x00006400000c000b */
[----:B01----:R-:W-:Y:S01]  /*12680*/  ENDCOLLECTIVE ;  /* 0x000000000000791b */ /* 0x003fe20003800000 */
.L_x_130:
[----:B------:R-:W-:Y:S01]  /*12690*/  ULDC.64 UR4, c[0x0][0x208] ;  /* 0x0000820000047ab9 */ /* 0x000fe20000000a00 */
[----:B------:R-:W-:Y:S01]  /*126a0*/  MOV R13, R27 ;  /* 0x0000001b000d7202 */ /* 0x000fe20000000f00 */
[----:B------:R-:W-:Y:S02]  /*126b0*/  IMAD.MOV.U32 R12, RZ, RZ, 0x4 ;  /* 0x00000004ff0c7424 */ /* 0x000fe400078e00ff */
[----:B------:R-:W-:-:S05]  /*126c0*/  IMAD.MOV.U32 R2, RZ, RZ, R14 ;  /* 0x000000ffff027224 */ /* 0x000fca00078e000e */
[----:B------:R-:W-:-:S05]  /*126d0*/  IADD3 R2, P0, R2, R5, RZ ;  /* 0x0000000502027210 */ /* 0x000fca0007f1e0ff */
[----:B------:R-:W-:-:S05]  /*126e0*/  IMAD.X R3, RZ, RZ, R32, P0 ;  /* 0x000000ffff037224 */ /* 0x000fca00000e0620 */
[----:B------:R-:W-:Y:S01]  /*126f0*/  @!PT LDS RZ, [RZ] ;  /* 0x00000000fffff984 */ /* 0x000fe20000000800 */
[----:B------:R-:W-:Y:S01]  /*12700*/  @!PT LDS RZ, [RZ] ;  /* 0x00000000fffff984 */ /* 0x000fe20000000800 */
[----:B------:R-:W-:Y:S01]  /*12710*/  @!PT LDS RZ, [RZ] ;  /* 0x00000000fffff984 */ /* 0x000fe20000000800 */
[----:B------:R0:W-:Y:S01]  /*12720*/  LDGSTS.E.BYPASS.LTC128B.128 [R25+0x25c00], desc[UR4][R2.64], !P3 ;  /* 0x25c0000002197fae */ /* 0x0001e2000d901d44 */
[----:B------:R-:W-:-:S03]  /*12730*/  ISETP.NE.AND P3, PT, R4, RZ, PT ;  /* 0x000000ff0400720c */ /* 0x000fc60003f65270 */
[----:B------:R0:W-:Y:S01]  /*12740*/  LDGSTS.E.BYPASS.LTC128B.128 [R25+0x28400], desc[UR4][R2.64+0x80], !P2 ;  /* 0x2840008002197fae */ /* 0x0001e2000d101d44 */
[----:B------:R-:W-:-:S03]  /*12750*/  ISETP.NE.AND P2, PT, R6, RZ, PT ;  /* 0x000000ff0600720c */ /* 0x000fc60003f45270 */
[----:B------:R0:W-:Y:S01]  /*12760*/  LDGSTS.E.BYPASS.LTC128B.128 [R25+0x2ac00], desc[UR4][R2.64+0x100], !P1 ;  /* 0x2ac0010002197fae */ /* 0x0001e2000c901d44 */
[----:B------:R-:W-:-:S03]  /*12770*/  ISETP.NE.AND P1, PT, R7, RZ, PT ;  /* 0x000000ff0700720c */ /* 0x000fc60003f25270 */
[----:B------:R0:W-:Y:S10]  /*12780*/  LDGSTS.E.BYPASS.LTC128B.128 [R25+0x2d400], desc[UR4][R2.64+0x180], !P5 ;  /* 0x2d40018002197fae */ /* 0x0001f4000e901d44 */
[----:B0-----:R-:W-:Y:S05]  /*12790*/  WARPSYNC.COLLECTIVE R15, `(.L_x_131) ;  /* 0x000000000f087348 */ /* 0x001fea0003c00000 */
[----:B------:R1:W2:Y:S02]  /*127a0*/  SHFL.IDX P6, R14, R13, R12, R11 ;  /* 0x0000000c0d0e7389 */ /* 0x0002a400000c000b */
[----:B012---:R-:W-:Y:S01]  /*127b0*/  ENDCOLLECTIVE ;  /* 0x000000000000791b */ /* 0x007fe20003800000 */
.L_x_131:
[----:B------:R-:W-:Y:S01]  /*127c0*/  MOV R13, R24 ;  /* 0x00000018000d7202 */ /* 0x000fe20000000f00 */
[----:B------:R-:W-:-:S07]  /*127d0*/  IMAD.MOV.U32 R27, RZ, RZ, R14 ;  /* 0x000000ffff1b7224 */ /* 0x000fce00078e000e */
[----:B------:R-:W-:Y:S05]  /*127e0*/  WARPSYNC.COLLECTIVE R15, `(.L_x_132) ;  /* 0x000000000f087348 */ /* 0x000fea0003c00000 */
[----:B------:R0:W1:Y:S02]  /*127f0*/  SHFL.IDX P6, R14, R13, R12, R11 ;  /* 0x0000000c0d0e7389 */ /* 0x00006400000c000b */
[----:B01----:R-:W-:Y:S01]  /*12800*/  ENDCOLLECTIVE ;  /* 0x000000000000791b */ /* 0x003fe20003800000 */
.L_x_132:
[----:B------:R-:W-:Y:S05]  /*12810*/  BRA `(.L_x_133) ;  /* 0xffffffcc00f87947 */ /* 0x000fea000383ffff */
.L_x_66:
[----:B0-----:R0:W2:Y:S02]  /*12820*/  SYNCS.PHASECHK.TRANS64.TRYWAIT P0, [R4+URZ+0x38860], R3 ;  /* 0x03886003040075a7 */ /* 0x0010a4000800017f */
[----:B--2---:R-:W-:Y:S05]  /*12830*/  @!P0 NANOSLEEP.SYNCS 0x989680 ;  /* 0x009896800000895d */ /* 0x004fea0003900000 */
[----:B------:R-:W2:Y:S02]  /*12840*/  @!P0 SYNCS.PHASECHK.TRANS64 P0, [R4+URZ+0x38860], R3 ;  /* 0x03886003040085a7 */ /* 0x000ea4000800007f */
[----:B--2---:R-:W-:Y:S05]  /*12850*/  @!P0 BRA `(.L_x_66) ;  /* 0xfffffffc00f08947 */ /* 0x004fea000383ffff */
[----:B------:R-:W-:Y:S05]  /*12860*/  BRA `(.L_x_134) ;  /* 0xffffffd000747947 */ /* 0x000fea000383ffff */
.L_x_67:
[----:B------:R-:W-:Y:S01]  /*12870*/  BSSY B1, `(.L_x_135) ;  /* 0x0000008000017945 */ /* 0x000fe20003800000 */
[----:B------:R-:W-:Y:S01]  /*12880*/  IMAD.MOV.U32 R13, RZ, RZ, R18 ;  /* 0x000000ffff0d7224 */ /* 0x000fe200078e0012 */
[----:B------:R-:W-:Y:S01]  /*12890*/  MOV R11, 0x181f ;  /* 0x0000181f000b7802 */ /* 0x000fe20000000f00 */
[----:B------:R-:W-:Y:S02]  /*128a0*/  IMAD.MOV.U32 R12, RZ, RZ, RZ ;  /* 0x000000ffff0c7224 */ /* 0x000fe400078e00ff */
[----:B------:R-:W-:-:S07]  /*128b0*/  IMAD.MOV.U32 R15, RZ, RZ, -0x1 ;  /* 0xffffffffff0f7424 */ /* 0x000fce00078e00ff */
[----:B01----:R-:W-:Y:S05]  /*128c0*/  WARPSYNC.COLLECTIVE R15, `(.L_x_136) ;  /* 0x000000000f087348 */ /* 0x003fea0003c00000 */
[----:B------:R2:W3:Y:S02]  /*128d0*/  SHFL.IDX P6, R14, R13, R12, R11 ;  /* 0x0000000c0d0e7389 */ /* 0x0004e400000c000b */
[----:B0123--:R-:W-:Y:S01]  /*128e0*/  ENDCOLLECTIVE ;  /* 0x000000000000791b */ /* 0x00ffe20003800000 */
.L_x_136:
[----:B------:R-:W-:Y:S05]  /*128f0*/  BSYNC B1 ;  /* 0x0000000000017941 */ /* 0x000fea0003800000 */
.L_x_135:
[----:B------:R-:W-:Y:S01]  /*12900*/  MOV R13, R17 ;  /* 0x00000011000d7202 */ /* 0x000fe20000000f00 */
[----:B------:R-:W-:Y:S01]  /*12910*/  IMAD.MOV.U32 R12, RZ, RZ, RZ ;  /* 0x000000ffff0c7224 */ /* 0x000fe200078e00ff */
[----:B------:R-:W-:Y:S01]  /*12920*/  MOV R15, 0xffffffff ;  /* 0xffffffff000f7802 */ /* 0x000fe20000000f00 */
[----:B------:R-:W-:Y:S01]  /*12930*/  IMAD.MOV.U32 R11, RZ, RZ, 0x181f ;  /* 0x0000181fff0b7424 */ /* 0x000fe200078e00ff */
[----:B------:R-:W-:Y:S01]  /*12940*/  LEA R5, R5, UR42, 0x1 ;  /* 0x0000002a05057c11 */ /* 0x000fe2000f8e08ff */
[----:B------:R-:W-:-:S07]  /*12950*/  IMAD.MOV.U32 R3, RZ, RZ, R14 ;  /* 0x000000ffff037224 */ /* 0x000fce00078e000e */
[----:B------:R-:W-:Y:S05]  /*12960*/  WARPSYNC.COLLECTIVE R15, `(.L_x_137) ;  /* 0x000000000f087348 */ /* 0x000fea0003c00000 */
[----:B------:R0:W1:Y:S02]  /*12970*/  SHFL.IDX P6, R14, R13, R12, R11 ;  /* 0x0000000c0d0e7389 */ /* 0x00006400000c000b */
[----:B01----:R-:W-:Y:S01]  /*12980*/  ENDCOLLECTIVE ;  /* 0x000000000000791b */ /* 0x003fe20003800000 */
.L_x_137:
[----:B------:R-:W-:Y:S01]  /*12990*/  ULDC.64 UR4, c[0x0][0x208] ;  /* 0x0000820000047ab9 */ /* 0x000fe20000000a00 */
[----:B------:R-:W-:Y:S01]  /*129a0*/  IMAD.MOV.U32 R13, RZ, RZ, R18 ;  /* 0x000000ffff0d7224 */ /* 0x000fe200078e0012 */
[----:B------:R-:W-:Y:S02]  /*129b0*/  MOV R12, 0x1 ;  /* 0x00000001000c7802 */ /* 0x000fe40000000f00 */
[----:B------:R-:W-:-:S05]  /*129c0*/  IADD3 R2, P0, R14, R6, RZ ;  /* 0x000000060e027210 */ /* 0x000fca0007f1e0ff */
[----:B------:R-:W-:Y:S01]  /*129d0*/  IMAD.X R3, RZ, RZ, R3, P0 ;  /* 0x000000ffff037224 */ /* 0x000fe200000e0603 */
[----:B------:R-:W-:-:S13]  /*129e0*/  ISETP.LT.OR P0, PT, R0, 0x1, P4 ;  /* 0x000000010000780c */ /* 0x000fda0002701670 */
[----:B------:R-:W-:Y:S01]  /*129f0*/  @!PT LDS RZ, [RZ] ;  /* 0x00000000fffff984 */ /* 0x000fe20000000800 */
[----:B------:R-:W-:Y:S01]  /*12a00*/  @!PT LDS RZ, [RZ] ;  /* 0x00000000fffff984 */ /* 0x000fe20000000800 */
[----:B------:R-:W-:Y:S01]  /*12a10*/  @!PT LDS RZ, [RZ] ;  /* 0x00000000fffff984 */ /* 0x000fe20000000800 */
[----:B------:R0:W-:Y:S01]  /*12a20*/  LDGSTS.E.BYPASS.LTC128B.128 [R5+0x400], desc[UR4][R2.64], !P0 ;  /* 0x0040000002057fae */ /* 0x0001e2000c101d44 */
[----:B------:R-:W-:-:S13]  /*12a30*/  ISETP.LT.OR P0, PT, R0, 0x1, P3 ;  /* 0x000000010000780c */ /* 0x000fda0001f01670 */
[----:B------:R0:W-:Y:S01]  /*12a40*/  LDGSTS.E.BYPASS.LTC128B.128 [R5+0x2c00], desc[UR4][R2.64+0x80], !P0 ;  /* 0x02c0008002057fae */ /* 0x0001e2000c101d44 */
[----:B------:R-:W-:-:S13]  /*12a50*/  ISETP.LT.OR P0, PT, R0, 0x1, P2 ;  /* 0x000000010000780c */ /* 0x000fda0001701670 */
[----:B------:R0:W-:Y:S01]  /*12a60*/  LDGSTS.E.BYPASS.LTC128B.128 [R5+0x5400], desc[UR4][R2.64+0x100], !P0 ;  /* 0x0540010002057fae */ /* 0x0001e2000c101d44 */
[----:B------:R-:W-:-:S13]  /*12a70*/  ISETP.LT.OR P0, PT, R0, 0x1, P1 ;  /* 0x000000010000780c */ /* 0x000fda0000f01670 */
[----:B------:R0:W-:Y:S02]  /*12a80*/  LDGSTS.E.BYPASS.LTC128B.128 [R5+0x7c00], desc[UR4][R2.64+0x180], !P0 ;  /* 0x07c0018002057fae */ /* 0x0001e4000c101d44 */
[----:B0-----:R-:W-:Y:S05]  /*12a90*/  WARPSYNC.COLLECTIVE R15, `(.L_x_138) ;  /* 0x000000000f087348 */ /* 0x001fea0003c00000 */
[----:B------:R1:W2:Y:S02]  /*12aa0*/  SHFL.IDX P6, R14, R13, R12, R11 ;  /* 0x0000000c0d0e7389 */ /* 0x0002a400000c000b */
[----:B012---:R-:W-:Y:S01]  /*12ab0*/  ENDCOLLECTIVE ;  /* 0x000000000000791b */ /* 0x007fe20003800000 */
.L_x_138:
[----:B------:R-:W-:Y:S02]  /*12ac0*/  IMAD.MOV.U32 R13, RZ, RZ, R17 ;  /* 0x000000ffff0d7224 */ /* 0x000fe400078e0011 */
[----:B------:R-:W-:-:S07]  /*12ad0*/  IMAD.MOV.U32 R3, RZ, RZ, R14 ;  /* 0x000000ffff037224 */ /* 0x000fce00078e000e */
[----:B------:R-:W-:Y:S05]  /*12ae0*/  WARPSYNC.COLLECTIVE R15, `(.L_x_139) ;  /* 0x000000000f087348 */ /* 0x000fea0003c00000 */
[----:B------:R0:W1:Y:S02]  /*12af0*/  SHFL.IDX P6, R14, R13, R12, R11 ;  /* 0x0000000c0d0e7389 */ /* 0x00006400000c000b */
[----:B01----:R-:W-:Y:S01]  /*12b00*/  ENDCOLLECTIVE ;  /* 0x000000000000791b */ /* 0x003fe20003800000 */
.L_x_139:
[----:B------:R-:W-:Y:S01]  /*12b10*/  ULDC.64 UR4, c[0x0][0x208] ;  /* 0x0000820000047ab9 */ /* 0x000fe20000000a00 */
[----:B------:R-:W-:Y:S02]  /*12b20*/  IMAD.MOV.U32 R13, RZ, RZ, R18 ;  /* 0x000000ffff0d7224 */ /* 0x000fe400078e0012 */
[----:B------:R-:W-:Y:S01]  /*12b30*/  IMAD.MOV.U32 R12, RZ, RZ, 0x2 ;  /* 0x00000002ff0c7424 */ /* 0x000fe200078e00ff */
[----:B------:R-:W-:-:S04]  /*12b40*/  IADD3 R2, P0, R14, R6, RZ ;  /* 0x000000060e027210 */ /* 0x000fc80007f1e0ff */
[----:B------:R-:W-:Y:S02]  /*12b50*/  IADD3.X R3, RZ, R3, RZ, P0, !PT ;  /* 0x00000003ff037210 */ /* 0x000fe400007fe4ff */
        /* <DEDUP_REMOVED lines=14> */
.L_x_140:
[----:B------:R-:W-:Y:S01]  /*12c40*/  IMAD.MOV.U32 R13, RZ, RZ, R17 ;  /* 0x000000ffff0d7224 */ /* 0x000fe200078e0011 */
[----:B------:R-:W-:-:S07]  /*12c50*/  MOV R3, R14 ;  /* 0x0000000e00037202 */ /* 0x000fce0000000f00 */
[----:B------:R-:W-:Y:S05]  /*12c60*/  WARPSYNC.COLLECTIVE R15, `(.L_x_141) ;  /* 0x000000000f087348 */ /* 0x000fea0003c00000 */
[----:B------:R0:W1:Y:S02]  /*12c70*/  SHFL.IDX P6, R14, R13, R12, R11 ;  /* 0x0000000c0d0e7389 */ /* 0x00006400000c000b */
[----:B01----:R-:W-:Y:S01]  /*12c80*/  ENDCOLLECTIVE ;  /* 0x000000000000791b */ /* 0x003fe20003800000 */
.L_x_141:
[----:B------:R-:W-:Y:S01]  /*12c90*/  ULDC.64 UR4, c[0x0][0x208] ;  /* 0x0000820000047ab9 */ /* 0x000fe20000000a00 */
[----:B------:R-:W-:Y:S01]  /*12ca0*/  MOV R13, R18 ;  /* 0x00000012000d7202 */ /* 0x000fe20000000f00 */
[----:B------:R-:W-:Y:S01]  /*12cb0*/  IMAD.MOV.U32 R12, RZ, RZ, 0x3 ;  /* 0x00000003ff0c7424 */ /* 0x000fe200078e00ff */
        /* <DEDUP_REMOVED lines=16> */
.L_x_142:
[----:B------:R-:W-:Y:S01]  /*12dc0*/  MOV R13, R17 ;  /* 0x00000011000d7202 */ /* 0x000fe20000000f00 */
[----:B------:R-:W-:-:S07]  /*12dd0*/  IMAD.MOV.U32 R3, RZ, RZ, R14 ;  /* 0x000000ffff037224 */ /* 0x000fce00078e000e */
[----:B------:R-:W-:Y:S05]  /*12de0*/  WARPSYNC.COLLECTIVE R15, `(.L_x_143) ;  /* 0x000000000f087348 */ /* 0x000fea0003c00000 */
[----:B------:R0:W1:Y:S02]  /*12df0*/  SHFL.IDX P6, R14, R13, R12, R11 ;  /* 0x0000000c0d0e7389 */ /* 0x00006400000c000b */
[----:B01----:R-:W-:Y:S01]  /*12e00*/  ENDCOLLECTIVE ;  /* 0x000000000000791b */ /* 0x003fe20003800000 */
.L_x_143:
        /* <DEDUP_REMOVED lines=19> */
.L_x_144:
[----:B------:R-:W-:Y:S02]  /*12f40*/  IMAD.MOV.U32 R13, RZ, RZ, R17 ;  /* 0x000000ffff0d7224 */ /* 0x000fe400078e0011 */
[----:B------:R-:W-:-:S07]  /*12f50*/  IMAD.MOV.U32 R18, RZ, RZ, R14 ;  /* 0x000000ffff127224 */ /* 0x000fce00078e000e */
[----:B------:R-:W-:Y:S05]  /*12f60*/  WARPSYNC.COLLECTIVE R15, `(.L_x_145) ;  /* 0x000000000f087348 */ /* 0x000fea0003c00000 */
[----:B------:R0:W1:Y:S02]  /*12f70*/  SHFL.IDX P6, R14, R13, R12, R11 ;  /* 0x0000000c0d0e7389 */ /* 0x00006400000c000b */
[----:B01----:R-:W-:Y:S01]  /*12f80*/  ENDCOLLECTIVE ;  /* 0x000000000000791b */ /* 0x003fe20003800000 */
.L_x_145:
[----:B------:R-:W-:Y:S05]  /*12f90*/  BRA `(.L_x_146) ;  /* 0xffffffcc008c7947 */ /* 0x000fea000383ffff */
.L_x_73:
[----:B0-----:R0:W1:Y:S02]  /*12fa0*/  SYNCS.PHASECHK.TRANS64.TRYWAIT P0, [R0+URZ+0x38860], R3 ;  /* 0x03886003000075a7 */ /* 0x001064000800017f */
[----:B-1----:R-:W-:Y:S05]  /*12fb0*/  @!P0 NANOSLEEP.SYNCS 0x989680 ;  /* 0x009896800000895d */ /* 0x002fea0003900000 */
[----:B------:R-:W1:Y:S02]  /*12fc0*/  @!P0 SYNCS.PHASECHK.TRANS64 P0, [R0+URZ+0x38860], R3 ;  /* 0x03886003000085a7 */ /* 0x000e64000800007f */
[----:B-1----:R-:W-:Y:S05]  /*12fd0*/  @!P0 BRA `(.L_x_73) ;  /* 0xfffffffc00f08947 */ /* 0x002fea000383ffff */
[----:B------:R-:W-:Y:S05]  /*12fe0*/  BRA `(.L_x_147) ;  /* 0xffffffd000947947 */ /* 0x000fea000383ffff */
.L_x_74:
[----:B------:R-:W-:Y:S01]  /*12ff0*/  BSSY B0, `(.L_x_148) ;  /* 0x0000008000007945 */ /* 0x000fe20003800000 */
[----:B------:R-:W-:Y:S01]  /*13000*/  MOV R13, R18 ;  /* 0x00000012000d7202 */ /* 0x000fe20000000f00 */
[----:B------:R-:W-:Y:S01]  /*13010*/  IMAD.MOV.U32 R12, RZ, RZ, RZ ;  /* 0x000000ffff0c7224 */ /* 0x000fe200078e00ff */
[----:B------:R-:W-:Y:S01]  /*13020*/  MOV R15, 0xffffffff ;  /* 0xffffffff000f7802 */ /* 0x000fe20000000f00 */
[----:B------:R-:W-:-:S07]  /*13030*/  IMAD.MOV.U32 R11, RZ, RZ, 0x181f ;  /* 0x0000181fff0b7424 */ /* 0x000fce00078e00ff */
[----:B0-----:R-:W-:Y:S05]  /*13040*/  WARPSYNC.COLLECTIVE R15, `(.L_x_149) ;  /* 0x000000000f087348 */ /* 0x001fea0003c00000 */
[----:B------:R1:W2:Y:S02]  /*13050*/  SHFL.IDX P6, R14, R13, R12, R11 ;  /* 0x0000000c0d0e7389 */ /* 0x0002a400000c000b */
[----:B012---:R-:W-:Y:S01]  /*13060*/  ENDCOLLECTIVE ;  /* 0x000000000000791b */ /* 0x007fe20003800000 */
.L_x_149:
[----:B------:R-:W-:Y:S05]  /*13070*/  BSYNC B0 ;  /* 0x0000000000007941 */ /* 0x000fea0003800000 */
.L_x_148:
[----:B------:R-:W-:Y:S01]  /*13080*/  IMAD.MOV.U32 R13, RZ, RZ, R17 ;  /* 0x000000ffff0d7224 */ /* 0x000fe200078e0011 */
[----:B------:R-:W-:Y:S01]  /*13090*/  MOV R12, RZ ;  /* 0x000000ff000c7202 */ /* 0x000fe20000000f00 */
[----:B------:R-:W-:Y:S01]  /*130a0*/  IMAD.MOV.U32 R11, RZ, RZ, 0x181f ;  /* 0x0000181fff0b7424 */ /* 0x000fe200078e00ff */
[----:B------:R-:W-:Y:S01]  /*130b0*/  LEA R4, R4, UR42, 0x1 ;  /* 0x0000002a04047c11 */ /* 0x000fe2000f8e08ff */
[----:B------:R-:W-:Y:S02]  /*130c0*/  IMAD.MOV.U32 R15, RZ, RZ, -0x1 ;  /* 0xffffffffff0f7424 */ /* 0x000fe400078e00ff */
[----:B------:R-:W-:-:S07]  /*130d0*/  IMAD.MOV.U32 R3, RZ, RZ, R14 ;  /* 0x000000ffff037224 */ /* 0x000fce00078e000e */
[----:B------:R-:W-:Y:S05]  /*130e0*/  WARPSYNC.COLLECTIVE R15, `(.L_x_150) ;  /* 0x000000000f087348 */ /* 0x000fea0003c00000 */
[----:B------:R0:W1:Y:S02]  /*130f0*/  SHFL.IDX P6, R14, R13, R12, R11 ;  /* 0x0000000c0d0e7389 */ /* 0x00006400000c000b */
[----:B01----:R-:W-:Y:S01]  /*13100*/  ENDCOLLECTIVE ;  /* 0x000000000000791b */ /* 0x003fe20003800000 */
.L_x_150:
[----:B------:R-:W-:Y:S01]  /*13110*/  ULDC UR4, c[0x0][0x2f4] ;  /* 0x0000bd0000047ab9 */ /* 0x000fe20000000800 */
[----:B------:R-:W-:Y:S01]  /*13120*/  ULDC.64 UR6, c[0x0][0x208] ;  /* 0x0000820000067ab9 */ /* 0x000fe20000000a00 */
[----:B------:R-:W-:Y:S02]  /*13130*/  ISETP.GE.AND P2, PT, R22, UR4, PT ;  /* 0x0000000416007c0c */ /* 0x000fe4000bf46270 */
[----:B------:R-:W-:Y:S02]  /*13140*/  ISETP.GE.AND P3, PT, R37, UR4, PT ;  /* 0x0000000425007c0c */ /* 0x000fe4000bf66270 */
[C---:B------:R-:W-:Y:S02]  /*13150*/  ISETP.LT.OR P5, PT, R5.reuse, 0x1, P2 ;  /* 0x000000010500780c */ /* 0x040fe400017a1670 */
[----:B------:R-:W-:Y:S02]  /*13160*/  ISETP.LT.OR P4, PT, R5, 0x1, P3 ;  /* 0x000000010500780c */ /* 0x000fe40001f81670 */
[----:B------:R-:W-:-:S02]  /*13170*/  ISETP.GE.AND P1, PT, R36, UR4, PT ;  /* 0x0000000424007c0c */ /* 0x000fc4000bf26270 */
[----:B------:R-:W-:Y:S01]  /*13180*/  ISETP.GE.AND P0, PT, R35, UR4, PT ;  /* 0x0000000423007c0c */ /* 0x000fe2000bf06270 */
[----:B------:R-:W-:Y:S02]  /*13190*/  IMAD.MOV.U32 R13, RZ, RZ, R18 ;  /* 0x000000ffff0d7224 */ /* 0x000fe400078e0012 */
[----:B------:R-:W-:Y:S01]  /*131a0*/  IMAD.MOV.U32 R12, RZ, RZ, 0x1 ;  /* 0x00000001ff0c7424 */ /* 0x000fe200078e00ff */
[----:B------:R-:W-:-:S05]  /*131b0*/  MOV R2, R14 ;  /* 0x0000000e00027202 */ /* 0x000fca0000000f00 */
[----:B------:R-:W-:-:S05]  /*131c0*/  IMAD.WIDE.U32 R2, R22, 0x2, R2 ;  /* 0x0000000216027825 */ /* 0x000fca00078e0002 */
[----:B------:R-:W-:Y:S01]  /*131d0*/  @!PT LDS RZ, [RZ] ;  /* 0x00000000fffff984 */ /* 0x000fe20000000800 */
[----:B------:R-:W-:Y:S01]  /*131e0*/  @!PT LDS RZ, [RZ] ;  /* 0x00000000fffff984 */ /* 0x000fe20000000800 */
[----:B------:R-:W-:Y:S01]  /*131f0*/  @!PT LDS RZ, [RZ] ;  /* 0x00000000fffff984 */ /* 0x000fe20000000800 */
[----:B------:R0:W-:Y:S01]  /*13200*/  LDGSTS.E.BYPASS.LTC128B.128 [R4+0x400], desc[UR6][R2.64], !P5 ;  /* 0x0040000002047fae */ /* 0x0001e2000e901d46 */
[----:B------:R-:W-:-:S03]  /*13210*/  ISETP.LT.OR P5, PT, R5, 0x1, P1 ;  /* 0x000000010500780c */ /* 0x000fc60000fa1670 */
[----:B------:R0:W-:Y:S01]  /*13220*/  LDGSTS.E.BYPASS.LTC128B.128 [R4+0x2c00], desc[UR6][R2.64+0x80], !P4 ;  /* 0x02c0008002047fae */ /* 0x0001e2000e101d46 */
[----:B------:R-:W-:-:S09]  /*13230*/  ISETP.LT.OR P4, PT, R5, 0x1, P0 ;  /* 0x000000010500780c */ /* 0x000fd20000781670 */
[----:B------:R0:W-:Y:S01]  /*13240*/  LDGSTS.E.BYPASS.LTC128B.128 [R4+0x5400], desc[UR6][R2.64+0x100], !P5 ;  /* 0x0540010002047fae */ /* 0x0001e2000e901d46 */
[----:B------:R-:W-:-:S03]  /*13250*/  ISETP.LT.OR P5, PT, R5, 0x11, P2 ;  /* 0x000000110500780c */ /* 0x000fc600017a1670 */
[----:B------:R0:W-:Y:S01]  /*13260*/  LDGSTS.E.BYPASS.LTC128B.128 [R4+0x7c00], desc[UR6][R2.64+0x180], !P4 ;  /* 0x07c0018002047fae */ /* 0x0001e2000e101d46 */
[----:B------:R-:W-:-:S13]  /*13270*/  ISETP.LT.OR P4, PT, R5, 0x11, P3 ;  /* 0x000000110500780c */ /* 0x000fda0001f81670 */
[----:B0-----:R-:W-:Y:S05]  /*13280*/  WARPSYNC.COLLECTIVE R15, `(.L_x_151) ;  /* 0x000000000f087348 */ /* 0x001fea0003c00000 */
[----:B------:R1:W2:Y:S02]  /*13290*/  SHFL.IDX P6, R14, R13, R12, R11 ;  /* 0x0000000c0d0e7389 */ /* 0x0002a400000c000b */
[----:B012---:R-:W-:Y:S01]  /*132a0*/  ENDCOLLECTIVE ;  /* 0x000000000000791b */ /* 0x007fe20003800000 */
.L_x_151:
[----:B------:R-:W-:Y:S01]  /*132b0*/  IMAD.MOV.U32 R13, RZ, RZ, R17 ;  /* 0x000000ffff0d7224 */ /* 0x000fe200078e0011 */
[----:B------:R-:W-:-:S07]  /*132c0*/  MOV R6, R14 ;  /* 0x0000000e00067202 */ /* 0x000fce0000000f00 */
[----:B------:R-:W-:Y:S05]  /*132d0*/  WARPSYNC.COLLECTIVE R15, `(.L_x_152) ;  /* 0x000000000f087348 */ /* 0x000fea0003c00000 */
[----:B------:R0:W1:Y:S02]  /*132e0*/  SHFL.IDX P6, R14, R13, R12, R11 ;  /* 0x0000000c0d0e7389 */ /* 0x00006400000c000b */
[----:B01----:R-:W-:Y:S01]  /*132f0*/  ENDCOLLECTIVE ;  /* 0x000000000000791b */ /* 0x003fe20003800000 */
.L_x_152:
[----:B------:R-:W-:Y:S01]  /*13300*/  ULDC.64 UR4, c[0x0][0x208] ;  /* 0x0000820000047ab9 */ /* 0x000fe20000000a00 */
[----:B------:R-:W-:Y:S01]  /*13310*/  MOV R3, R6 ;  /* 0x0000000600037202 */ /* 0x000fe20000000f00 */
[----:B------:R-:W-:Y:S02]  /*13320*/  IMAD.MOV.U32 R13, RZ, RZ, R18 ;  /* 0x000000ffff0d7224 */ /* 0x000fe400078e0012 */
[----:B------:R-:W-:Y:S02]  /*13330*/  IMAD.MOV.U32 R12, RZ, RZ, 0x2 ;  /* 0x00000002ff0c7424 */ /* 0x000fe400078e00ff */
[----:B------:R-:W-:-:S04]  /*13340*/  IMAD.MOV.U32 R2, RZ, RZ, R14 ;  /* 0x000000ffff027224 */ /* 0x000fc800078e000e */
        /* <DEDUP_REMOVED lines=15> */
.L_x_153:
[----:B------:R-:W-:Y:S01]  /*13440*/  IMAD.MOV.U32 R13, RZ, RZ, R17 ;  /* 0x000000ffff0d7224 */ /* 0x000fe200078e0011 */
[----:B------:R-:W-:-:S07]  /*13450*/  MOV R6, R14 ;  /* 0x0000000e00067202 */ /* 0x000fce0000000f00 */
[----:B------:R-:W-:Y:S05]  /*13460*/  WARPSYNC.COLLECTIVE R15, `(.L_x_154) ;  /* 0x000000000f087348 */ /* 0x000fea0003c00000 */
[----:B------:R0:W1:Y:S02]  /*13470*/  SHFL.IDX P6, R14, R13, R12, R11 ;  /* 0x0000000c0d0e7389 */ /* 0x00006400000c000b */
[----:B01----:R-:W-:Y:S01]  /*13480*/  ENDCOLLECTIVE ;  /* 0x000000000000791b */ /* 0x003fe20003800000 */
.L_x_154:
        /* <DEDUP_REMOVED lines=20> */
.L_x_155:
[----:B------:R-:W-:Y:S01]  /*135d0*/  IMAD.MOV.U32 R13, RZ, RZ, R17 ;  /* 0x000000ffff0d7224 */ /* 0x000fe200078e0011 */
[----:B------:R-:W-:-:S07]  /*135e0*/  MOV R6, R14 ;  /* 0x0000000e00067202 */ /* 0x000fce0000000f00 */
[----:B------:R-:W-:Y:S05]  /*135f0*/  WARPSYNC.COLLECTIVE R15, `(.L_x_156) ;  /* 0x000000000f087348 */ /* 0x000fea0003c00000 */
[----:B------:R0:W1:Y:S02]  /*13600*/  SHFL.IDX P6, R14, R13, R12, R11 ;  /* 0x0000000c0d0e7389 */ /* 0x00006400000c000b */
[----:B01----:R-:W-:Y:S01]  /*13610*/  ENDCOLLECTIVE ;  /* 0x000000000000791b */ /* 0x003fe20003800000 */
.L_x_156:
[----:B------:R-:W-:Y:S01]  /*13620*/  ULDC.64 UR4, c[0x0][0x208] ;  /* 0x0000820000047ab9 */ /* 0x000fe20000000a00 */
[----:B------:R-:W-:Y:S01]  /*13630*/  MOV R3, R6 ;  /* 0x0000000600037202 */ /* 0x000fe20000000f00 */
[----:B------:R-:W-:Y:S02]  /*13640*/  IMAD.MOV.U32 R6, RZ, RZ, RZ ;  /* 0x000000ffff067224 */ /* 0x000fe400078e00ff */
        /* <DEDUP_REMOVED lines=11> */
[----:B------:R0:W-:Y:S04]  /*13700*/  LDGSTS.E.BYPASS.LTC128B.128 [R4+0x6c00], desc[UR4][R2.64+0x100], !P5 ;  /* 0x06c0010002047fae */ /* 0x0001e8000e901d44 */
[----:B------:R0:W-:Y:S02]  /*13710*/  LDGSTS.E.BYPASS.LTC128B.128 [R4+0x9400], desc[UR4][R2.64+0x180], !P4 ;  /* 0x0940018002047fae */ /* 0x0001e4000e101d44 */
[----:B0-----:R-:W-:Y:S05]  /*13720*/  WARPSYNC.COLLECTIVE R15, `(.L_x_157) ;  /* 0x000000000f087348 */ /* 0x001fea0003c00000 */
[----:B------:R1:W2:Y:S02]  /*13730*/  SHFL.IDX P6, R14, R13, R12, R11 ;  /* 0x0000000c0d0e7389 */ /* 0x0002a400000c000b */
[----:B012---:R-:W-:Y:S01]  /*13740*/  ENDCOLLECTIVE ;  /* 0x000000000000791b */ /* 0x007fe20003800000 */
.L_x_157:
[----:B------:R-:W-:Y:S01]  /*13750*/  IMAD.MOV.U32 R13, RZ, RZ, R17 ;  /* 0x000000ffff0d7224 */ /* 0x000fe200078e0011 */
[----:B------:R-:W-:-:S07]  /*13760*/  MOV R18, R14 ;  /* 0x0000000e00127202 */ /* 0x000fce0000000f00 */
[----:B------:R-:W-:Y:S05]  /*13770*/  WARPSYNC.COLLECTIVE R15, `(.L_x_158) ;  /* 0x000000000f087348 */ /* 0x000fea0003c00000 */
[----:B------:R0:W1:Y:S02]  /*13780*/  SHFL.IDX P6, R14, R13, R12, R11 ;  /* 0x0000000c0d0e7389 */ /* 0x00006400000c000b */
[----:B01----:R-:W-:Y:S01]  /*13790*/  ENDCOLLECTIVE ;  /* 0x000000000000791b */ /* 0x003fe20003800000 */
.L_x_158:
[----:B------:R-:W-:Y:S05]  /*137a0*/  BRA `(.L_x_159) ;  /* 0xffffffcc00a07947 */ /* 0x000fea000383ffff */
.L_x_77:
[----:B0-----:R0:W1:Y:S02]  /*137b0*/  SYNCS.PHASECHK.TRANS64.TRYWAIT P0, [R7+URZ+0x38820], R6 ;  /* 0x03882006070075a7 */ /* 0x001064000800017f */
[----:B-1----:R-:W-:Y:S05]  /*137c0*/  @!P0 NANOSLEEP.SYNCS 0x989680 ;  /* 0x009896800000895d */ /* 0x002fea0003900000 */
[----:B------:R-:W1:Y:S02]  /*137d0*/  @!P0 SYNCS.PHASECHK.TRANS64 P0, [R7+URZ+0x38820], R6 ;  /* 0x03882006070085a7 */ /* 0x000e64000800007f */
[----:B-1----:R-:W-:Y:S05]  /*137e0*/  @!P0 BRA `(.L_x_77) ;  /* 0xfffffffc00f08947 */ /* 0x002fea000383ffff */
[----:B------:R-:W-:Y:S05]  /*137f0*/  BRA `(.L_x_160) ;  /* 0xffffffd000287947 */ /* 0x000fea000383ffff */
.L_x_78:
[----:B------:R-:W1:Y:S01]  /*13800*/  S2R R3, SR_TID.X ;  /* 0x0000000000037919 */ /* 0x000e620000002100 */
[----:B------:R-:W-:Y:S01]  /*13810*/  BSSY B0, `(.L_x_161) ;  /* 0x000000a000007945 */ /* 0x000fe20003800000 */
[----:B------:R-:W-:Y:S01]  /*13820*/  IMAD.MOV.U32 R12, RZ, RZ, RZ ;  /* 0x000000ffff0c7224 */ /* 0x000fe200078e00ff */
[----:B------:R-:W-:Y:S01]  /*13830*/  MOV R15, 0xffffffff ;  /* 0xffffffff000f7802 */ /* 0x000fe20000000f00 */
[----:B------:R-:W-:Y:S01]  /*13840*/  IMAD.MOV.U32 R11, RZ, RZ, 0x1f ;  /* 0x0000001fff0b7424 */ /* 0x000fe200078e00ff */
[----:B-1----:R-:W-:-:S04]  /*13850*/  SHF.R.U32.HI R3, RZ, 0x5, R3 ;  /* 0x00000005ff037819 */ /* 0x002fc80000011603 */
[----:B------:R-:W-:-:S04]  /*13860*/  LOP3.LUT R3, R3, 0x3, RZ, 0xc0, !PT ;  /* 0x0000000303037812 */ /* 0x000fc800078ec0ff */
[----:B------:R-:W-:-:S07]  /*13870*/  MOV R13, R3 ;  /* 0x00000003000d7202 */ /* 0x000fce0000000f00 */
[----:B0----5:R-:W-:Y:S05]  /*13880*/  WARPSYNC.COLLECTIVE R15, `(.L_x_162) ;  /* 0x000000000f087348 */ /* 0x021fea0003c00000 */
[----:B------:R1:W2:Y:S02]  /*13890*/  SHFL.IDX P6, R14, R13, R12, R11 ;  /* 0x0000000c0d0e7389 */ /* 0x0002a400000c000b */
[----:B012--5:R-:W-:Y:S01]  /*138a0*/  ENDCOLLECTIVE ;  /* 0x000000000000791b */ /* 0x027fe20003800000 */
.L_x_162:
[----:B------:R-:W-:Y:S05]  /*138b0*/  BSYNC B0 ;  /* 0x0000000000007941 */ /* 0x000fea0003800000 */
.L_x_161:
[----:B------:R-:W-:Y:S05]  /*138c0*/  BRA `(.L_x_163) ;  /* 0xffffffd0000c7947 */ /* 0x000fea000383ffff */
.L_x_79:
[----:B------:R-:W-:Y:S01]  /*138d0*/  BSSY B0, `(.L_x_164) ;  /* 0x0000006000007945 */ /* 0x000fe20003800000 */
[----:B------:R-:W-:-:S07]  /*138e0*/  IMAD.MOV.U32 R15, RZ, RZ, -0x1 ;  /* 0xffffffffff0f7424 */ /* 0x000fce00078e00ff */
[----:B01---5:R-:W-:Y:S05]  /*138f0*/  WARPSYNC.COLLECTIVE R15, `(.L_x_165) ;  /* 0x000000000f0c7348 */ /* 0x023fea0003c00000 */
[----:B------:R-:W-:Y:S02]  /*13900*/  ELECT P6, UR62, PT ;  /* 0x00000000003e782f */ /* 0x000fe400038c0000 */
[----:B------:R-:W-:Y:S01]  /*13910*/  MOV R14, UR62 ;  /* 0x0000003e000e7c02 */ /* 0x000fe20008000f00 */
[----:B01---5:R-:W-:Y:S10]  /*13920*/  ENDCOLLECTIVE ;  /* 0x000000000000791b */ /* 0x023ff40003800000 */
.L_x_165:
[----:B------:R-:W-:Y:S05]  /*13930*/  BSYNC B0 ;  /* 0x0000000000007941 */ /* 0x000fea0003800000 */
.L_x_164:
[----:B------:R-:W-:Y:S05]  /*13940*/  BRA `(.L_x_166) ;  /* 0xffffffd000007947 */ /* 0x000fea000383ffff */
.L_x_81:
[----:B-1----:R1:W2:Y:S02]  /*13950*/  SYNCS.PHASECHK.TRANS64.TRYWAIT P1, [R5+URZ+0x38840], R4 ;  /* 0x03884004050075a7 */ /* 0x0022a4000802017f */
[----:B--2---:R-:W-:Y:S05]  /*13960*/  @!P1 NANOSLEEP.SYNCS 0x989680 ;  /* 0x009896800000995d */ /* 0x004fea0003900000 */
[----:B------:R-:W2:Y:S02]  /*13970*/  @!P1 SYNCS.PHASECHK.TRANS64 P1, [R5+URZ+0x38840], R4 ;  /* 0x03884004050095a7 */ /* 0x000ea4000802007f */
[----:B--2---:R-:W-:Y:S05]  /*13980*/  @!P1 BRA `(.L_x_81) ;  /* 0xfffffffc00f09947 */ /* 0x004fea000383ffff */
[----:B------:R-:W-:Y:S05]  /*13990*/  BRA `(.L_x_167) ;  /* 0xffffffd000287947 */ /* 0x000fea000383ffff */
.L_x_83:
[----:B--2---:R2:W3:Y:S02]  /*139a0*/  SYNCS.PHASECHK.TRANS64.TRYWAIT P1, [R3+URZ+0x38840], R0 ;  /* 0x03884000030075a7 */ /* 0x0044e4000802017f */
[----:B---3--:R-:W-:Y:S05]  /*139b0*/  @!P1 NANOSLEEP.SYNCS 0x989680 ;  /* 0x009896800000995d */ /* 0x008fea0003900000 */
[----:B------:R-:W3:Y:S02]  /*139c0*/  @!P1 SYNCS.PHASECHK.TRANS64 P1, [R3+URZ+0x38840], R0 ;  /* 0x03884000030095a7 */ /* 0x000ee4000802007f */
[----:B---3--:R-:W-:Y:S05]  /*139d0*/  @!P1 BRA `(.L_x_83) ;  /* 0xfffffffc00f09947 */ /* 0x008fea000383ffff */
[----:B------:R-:W-:Y:S05]  /*139e0*/  BRA `(.L_x_168) ;  /* 0xffffffd000347947 */ /* 0x000fea000383ffff */
.L_x_85:
[----:B---3--:R3:W4:Y:S02]  /*139f0*/  SYNCS.PHASECHK.TRANS64.TRYWAIT P1, [R5+URZ+0x38860], R4 ;  /* 0x03886004050075a7 */ /* 0x008724000802017f */
[----:B----4-:R-:W-:Y:S05]  /*13a00*/  @!P1 NANOSLEEP.SYNCS 0x989680 ;  /* 0x009896800000995d */ /* 0x010fea0003900000 */
[----:B------:R-:W4:Y:S02]  /*13a10*/  @!P1 SYNCS.PHASECHK.TRANS64 P1, [R5+URZ+0x38860], R4 ;  /* 0x03886004050095a7 */ /* 0x000f24000802007f */
[----:B----4-:R-:W-:Y:S05]  /*13a20*/  @!P1 BRA `(.L_x_85) ;  /* 0xfffffffc00f09947 */ /* 0x010fea000383ffff */
[----:B------:R-:W-:Y:S05]  /*13a30*/  BRA `(.L_x_169) ;  /* 0xffffffd000307947 */ /* 0x000fea000383ffff */
.L_x_170:
[----:B------:R-:W-:-:S00]  /*13a40*/  BRA `(.L_x_170) ;  /* 0xfffffffc00fc7947 */ /* 0x000fc0000383ffff */
[----:B------:R-:W-:-:S00]  /*13a50*/  NOP ;  /* 0x0000000000007918 */ /* 0x000fc00000000000 */
        /* <DEDUP_REMOVED lines=10> */
.L_x_15955:


//--------------------- .text._ZN7cutlass13device_kernelIN5flash11enable_sm90INS1_16FlashAttnFwdSm90INS1_25CollectiveMainloopFwdSm90ILi2EN4cute5tupleIJNS5_1CILi1EEES8_S8_EEENS6_IJNS7_ILi128EEENS7_ILi80EEENS7_ILi256EEEEEELi256ENS_10bfloat16_tEfNS_4arch4Sm90ELb0ELb0ELb0ELb1ELb1ELb0ELb0ELb1ELb1ELb1ELb1ELb0EEENS1_21CollectiveEpilogueFwdINS6_IJSA_SC_SB_EEES9_SE_SG_Li256ELb1ELb1ELb1ELb0EEENS1_36VarlenDynamicPersistentTileSchedulerILi128ELi80ELi256ELi128ELb1ELb1ELb1ELb0ELb1ELb1EEEEEEEEEvNT_6ParamsE --------------------------
	.section	.text._ZN7cutlass13device_kernelIN5flash11enable_sm90INS1_16FlashAttnFwdSm90INS1_25CollectiveMainloopFwdSm90ILi2EN4cute5tupleIJNS5_1CILi1EEES8_S8_EEENS6_IJNS7_ILi128EEENS7_ILi80EEENS7_ILi256EEEEEELi256ENS_10bfloat16_tEfNS_4arch4Sm90ELb0ELb0ELb0ELb1ELb1ELb0ELb0ELb1ELb1ELb1ELb1ELb0EEENS1_21CollectiveEpilogueFwdINS6_IJSA_SC_SB_EEES9_SE_SG_Li256ELb1ELb1ELb1ELb0EEENS1_36VarlenDynamicPersistentTileSchedulerILi128ELi80ELi256ELi128ELb1ELb1ELb1ELb0ELb1ELb1EEEEEEEEEvNT_6ParamsE,"ax",@progbits
	.align	128
.text._ZN7cutlass13device_kernelIN5flash11enable_sm90INS1_16FlashAttnFwdSm90INS1_25CollectiveMainloopFwdSm90ILi2EN4cute5tupleIJNS5_1CILi1EEES8_S8_EEENS6_IJNS7_ILi128EEENS7_ILi80EEENS7_ILi256EEEEEELi256ENS_10bfloat16_tEfNS_4arch4Sm90ELb0ELb0ELb0ELb1ELb1ELb0ELb0ELb1ELb1ELb1ELb1ELb0EEENS1_21CollectiveEpilogueFwdINS6_IJSA_SC_SB_EEES9_SE_SG_Li256ELb1ELb1ELb1ELb0EEENS1_36VarlenDynamicPersistentTileSchedulerILi128ELi80ELi256ELi128ELb1ELb1ELb1ELb0ELb1ELb1EEEEEEEEEvNT_6ParamsE:
        .type           _ZN7cutlass13device_kernelIN5flash11enable_sm90INS1_16FlashAttnFwdSm90INS1_25CollectiveMainloopFwdSm90ILi2EN4cute5tupleIJNS5_1CILi1EEES8_S8_EEENS6_IJNS7_ILi128EEENS7_ILi80EEENS7_ILi256EEEEEELi256ENS_10bfloat16_tEfNS_4arch4Sm90ELb0ELb0ELb0ELb1ELb1ELb0ELb0ELb1ELb1ELb1ELb1ELb0EEENS1_21CollectiveEpilogueFwdINS6_IJSA_SC_SB_EEES9_SE_SG_Li256ELb1ELb1ELb1ELb0EEENS1_36VarlenDynamicPersistentTileSchedulerILi128ELi80ELi256ELi128ELb1ELb1ELb1ELb0ELb1ELb1EEEEEEEEEvNT_6ParamsE,@function
        .size           _ZN7cutlass13device_kernelIN5flash11enable_sm90INS1_16FlashAttnFwdSm90INS1_25CollectiveMainloopFwdSm90ILi2EN4cute5tupleIJNS5_1CILi1EEES8_S8_EEENS6_IJNS7_ILi128EEENS7_ILi80EEENS7_ILi256EEEEEELi256ENS_10bfloat16_tEfNS_4arch4Sm90ELb0ELb0ELb0ELb1ELb1ELb0ELb0ELb1ELb1ELb1ELb1ELb0EEENS1_21CollectiveEpilogueFwdINS6_IJSA_SC_SB_EEES9_SE_SG_Li256ELb1ELb1ELb1ELb0EEENS1_36VarlenDynamicPersistentTileSchedulerILi128ELi80ELi256ELi128ELb1ELb1ELb1ELb0ELb1ELb1EEEEEEEEEvNT_6ParamsE,(.L_x_15956 - _ZN7cutlass13device_kernelIN5flash11enable_sm90INS1_16FlashAttnFwdSm90INS1_25CollectiveMainloopFwdSm90ILi2EN4cute5tupleIJNS5_1CILi1EEES8_S8_EEENS6_IJNS7_ILi128EEENS7_ILi80EEENS7_ILi256EEEEEELi256ENS_10bfloat16_tEfNS_4arch4Sm90ELb0ELb0ELb0ELb1ELb1ELb0ELb0ELb1ELb1ELb1ELb1ELb0EEENS1_21CollectiveEpilogueFwdINS6_IJSA_SC_SB_EEES9_SE_SG_Li256ELb1ELb1ELb1ELb0EEENS1_36VarlenDynamicPersistentTileSchedulerILi128ELi80ELi256ELi128ELb1ELb1ELb1ELb0ELb1ELb1EEEEEEEEEvNT_6ParamsE)
        .other          _ZN7cutlass13device_kernelIN5flash11enable_sm90INS1_16FlashAttnFwdSm90INS1_25CollectiveMainloopFwdSm90ILi2EN4cute5tupleIJNS5_1CILi1EEES8_S8_EEENS6_IJNS7_ILi128EEENS7_ILi80EEENS7_ILi256EEEEEELi256ENS_10bfloat16_tEfNS_4arch4Sm90ELb0ELb0ELb0ELb1ELb1ELb0ELb0ELb1ELb1ELb1ELb1ELb0EEENS1_21CollectiveEpilogueFwdINS6_IJSA_SC_SB_EEES9_SE_SG_Li256ELb1ELb1ELb1ELb0EEENS1_36VarlenDynamicPersistentTileSchedulerILi128ELi80ELi256ELi128ELb1ELb1ELb1ELb0ELb1ELb1EEEEEEEEEvNT_6ParamsE,@"STO_CUDA_ENTRY STV_DEFAULT"
_ZN7cutlass13device_kernelIN5flash11enable_sm90INS1_16FlashAttnFwdSm90INS1_25CollectiveMainloopFwdSm90ILi2EN4cute5tupleIJNS5_1CILi1EEES8_S8_EEENS6_IJNS7_ILi128EEENS7_ILi80EEENS7_ILi256EEEEEELi256ENS_10bfloat16_tEfNS_4arch4Sm90ELb0ELb0ELb0ELb1ELb1ELb0ELb0ELb1ELb1ELb1ELb1ELb0EEENS1_21CollectiveEpilogueFwdINS6_IJSA_SC_SB_EEES9_SE_SG_Li256ELb1ELb1ELb1ELb0EEENS1_36VarlenDynamicPersistentTileSchedulerILi128ELi80ELi256ELi128ELb1ELb1ELb1ELb0ELb1ELb1EEEEEEEEEvNT_6ParamsE:
        /* <DEDUP_REMOVED lines=45> */
.L_x_171:
        /* <DEDUP_REMOVED lines=22> */
.L_x_172:
        /* <DEDUP_REMOVED lines=18> */
.L_x_173:
        /* <DEDUP_REMOVED lines=22> */
.L_x_174:
        /* <DEDUP_REMOVED lines=23> */
.L_x_175:
[----:B------:R-:W-:Y:S01]  /*0820*/  UISETP.NE.AND UP0, UPT, UR9, URZ, UPT ;  /* 0x0000003f0900728c */ /* 0x000fe2000bf05270 */
[----:B------:R-:W-:Y:S01]  /*0830*/  NOP ;  /* 0x0000000000007918 */ /* 0x000fe20000000000 */
[----:B0-----:R-:W-:Y:S01]  /*0840*/  UMOV UR4, 0x1 ;  /* 0x0000000100047882 */ /* 0x001fe20000000000 */
[----:B------:R-:W-:Y:S01]  /*0850*/  ULDC.64 UR36, c[0x0][0x208] ;  /* 0x0000820000247ab9 */ /* 0x000fe20000000a00 */
[----:B------:R-:W-:Y:S01]  /*0860*/  USEL UR4, UR4, 0x2, !UP0 ;  /* 0x0000000204047887 */ /* 0x000fe2000c000000 */
[----:B-1234-:R-:W-:Y:S01]  /*0870*/  BAR.SYNC.DEFER_BLOCKING 0x0 ;  /* 0x0000000000007b1d */ /* 0x01efe20000010000 */
[----:B------:R-:W-:-:S04]  /*0880*/  PLOP3.LUT P0, PT, PT, PT, UP0, 0x80, 0x0 ;  /* 0x000000000000781c */ /* 0x000fc80003f0f008 */
[----:B------:R-:W-:-:S05]  /*0890*/  IMAD.U32 R3, RZ, RZ, UR4 ;  /* 0x00000004ff037e24 */ /* 0x000fca000f8e00ff */
[----:B------:R0:W-:Y:S04]  /*08a0*/  STL [R1+0x50], R3 ;  /* 0x0000500301007387 */ /* 0x0001e80000100800 */
[----:B------:R-:W-:Y:S05]  /*08b0*/  @!P0 BRA `(.L_x_176) ;  /* 0x000000f400c48947 */ /* 0x000fea0003800000 */
.L_x_177:
[----:B------:R-:W-:-:S08]  /*08c0*/  NOP ;  /* 0x0000000000007918 */ /* 0x000fd00000000000 */
[----:B------:R-:W1:Y:S02]  /*08d0*/  USETMAXREG.TRY_ALLOC.CTAPOOL UP0, 0xe8 ;  /* 0x000000e8000079c8 */ /* 0x000e640008000600 */
[----:B-1----:R-:W-:-:S13]  /*08e0*/  PLOP3.LUT P0, PT, PT, PT, UP0, 0x80, 0x0 ;  /* 0x000000000000781c */ /* 0x002fda0003f0f008 */
[----:B------:R-:W-:Y:S05]  /*08f0*/  @!P0 BRA `(.L_x_177) ;  /* 0xfffffffc00f08947 */ /* 0x000fea000383ffff */
[----:B------:R-:W1:Y:S08]  /*0900*/  S2UR UR5, SR_CgaCtaId ;  /* 0x00000000000579c3 */ /* 0x000e700000008800 */
[----:B------:R-:W-:Y:S06]  /*0910*/  BAR.ARV 0x8, 0x180 ;  /* 0x0206000000007b1d */ /* 0x000fec0000002000 */
[----:B------:R-:W-:-:S02]  /*0920*/  UMOV UR4, 0x400 ;  /* 0x0000040000047882 */ /* 0x000fc40000000000 */
[----:B------:R-:W-:Y:S01]  /*0930*/  BAR.SYNC.DEFER_BLOCKING 0x5, 0x180 ;  /* 0x0146000000007b1d */ /* 0x000fe20000010000 */
[----:B-1----:R-:W-:-:S09]  /*0940*/  ULEA UR4, UR5, UR4, 0x18 ;  /* 0x0000000405047291 */ /* 0x002fd2000f8ec03f */
[----:B------:R-:W1:Y:S01]  /*0950*/  LDS.128 R8, [UR4+0x388d0] ;  /* 0x0388d004ff087984 */ /* 0x000e620008000c00 */
[----:B------:R-:W-:Y:S01]  /*0960*/  ULDC UR4, c[0x0][0xc3c] ;  /* 0x00030f0000047ab9 */ /* 0x000fe20000000800 */
[----:B------:R-:W-:Y:S06]  /*0970*/  BAR.ARV 0x4, 0x180 ;  /* 0x0106000000007b1d */ /* 0x000fec0000002000 */
[----:B-1----:R-:W-:-:S13]  /*0980*/  ISETP.GE.AND P0, PT, R11, UR4, PT ;  /* 0x000000040b007c0c */ /* 0x002fda000bf06270 */
[----:B------:R-:W-:Y:S05]  /*0990*/  @P0 EXIT ;  /* 0x000000000000094d */ /* 0x000fea0003800000 */
[----:B------:R-:W2:Y:S01]  /*09a0*/  LDL R2, [R1+0x50] ;  /* 0x0000500001027983 */ /* 0x000ea20000100800 */
[----:B------:R-:W-:Y:S01]  /*09b0*/  VIADD R0, R0, 0xffffff80 ;  /* 0xffffff8000007836 */ /* 0x000fe20000000000 */
[----:B------:R-:W-:Y:S01]  /*09c0*/  R2UR UR7, R11 ;  /* 0x000000000b0772ca */ /* 0x000fe200000e0000 */
[----:B------:R-:W-:Y:S01]  /*09d0*/  UMOV UR38, URZ ;  /* 0x0000003f00267c82 */ /* 0x000fe20008000000 */
[----:B------:R-:W-:Y:S02]  /*09e0*/  R2UR UR6, R9 ;  /* 0x00000000090672ca */ /* 0x000fe400000e0000 */
[----:B0-----:R-:W-:Y:S02]  /*09f0*/  SHF.R.S32.HI R3, RZ, 0x1f, R0 ;  /* 0x0000001fff037819 */ /* 0x001fe40000011400 */
[----:B------:R-:W-:Y:S02]  /*0a00*/  R2UR UR5, R10 ;  /* 0x000000000a0572ca */ /* 0x000fe400000e0000 */
[----:B------:R-:W-:-:S05]  /*0a10*/  LEA.HI R4, R3, R0, RZ, 0x5 ;  /* 0x0000000003047211 */ /* 0x000fca00078f28ff */
[----:B------:R-:W-:-:S05]  /*0a20*/  IMAD.SHL.U32 R6, R4, 0x20, RZ ;  /* 0x0000002004067824 */ /* 0x000fca00078e00ff */
[----:B------:R-:W-:Y:S02]  /*0a30*/  LOP3.LUT R6, R6, 0xfffffc00, RZ, 0xc0, !PT ;  /* 0xfffffc0006067812 */ /* 0x000fe400078ec0ff */
[----:B--2---:R-:W-:Y:S02]  /*0a40*/  R2UR UR4, R2 ;  /* 0x00000000020472ca */ /* 0x004fe400000e0000 */
[----:B------:R-:W-:-:S04]  /*0a50*/  LEA.HI R2, R3, R0, RZ, 0x7 ;  /* 0x0000000003027211 */ /* 0x000fc800078f38ff */
[----:B------:R-:W-:-:S05]  /*0a60*/  LOP3.LUT R5, R2, 0xffffff80, RZ, 0xc0, !PT ;  /* 0xffffff8002057812 */ /* 0x000fca00078ec0ff */
[C---:B------:R-:W-:Y:S01]  /*0a70*/  IMAD.IADD R13, R0.reuse, 0x1, -R5 ;  /* 0x00000001000d7824 */ /* 0x040fe200078e0a05 */
[CC--:B------:R-:W-:Y:S01]  /*0a80*/  LEA.HI R5, R3.reuse, R0.reuse, RZ, 0x2 ;  /* 0x0000000003057211 */ /* 0x0c0fe200078f10ff */
[----:B------:R-:W-:Y:S01]  /*0a90*/  ULOP3.LUT UR8, UR4, 0x1, URZ, 0xfc, !UPT ;  /* 0x0000000104087892 */ /* 0x000fe2000f8efc3f */
[----:B------:R-:W-:Y:S02]  /*0aa0*/  LEA.HI R3, R3, R0, RZ, 0x4 ;  /* 0x0000000003037211 */ /* 0x000fe400078f20ff */
[----:B------:R-:W-:Y:S01]  /*0ab0*/  SHF.R.S32.HI R8, RZ, 0x1f, R13 ;  /* 0x0000001fff087819 */ /* 0x000fe2000001140d */
[----:B------:R-:W-:Y:S01]  /*0ac0*/  STL [R1+0x3c], R13 ;  /* 0x00003c0d01007387 */ /* 0x000fe20000100800 */
[----:B------:R-:W-:Y:S01]  /*0ad0*/  LOP3.LUT R11, R5, 0xfffffffc, RZ, 0xc0, !PT ;  /* 0xfffffffc050b7812 */ /* 0x000fe200078ec0ff */
[----:B------:R-:W-:Y:S01]  /*0ae0*/  UMOV UR4, URZ ;  /* 0x0000003f00047c82 */ /* 0x000fe20008000000 */
[C---:B------:R-:W-:Y:S02]  /*0af0*/  LOP3.LUT R5, R3.reuse, 0x3fffff0, RZ, 0xc0, !PT ;  /* 0x03fffff003057812 */ /* 0x040fe400078ec0ff */
[----:B------:R-:W-:Y:S01]  /*0b00*/  SHF.R.S32.HI R4, RZ, 0x4, R3 ;  /* 0x00000004ff047819 */ /* 0x000fe20000011403 */
[----:B------:R-:W-:Y:S01]  /*0b10*/  IMAD.IADD R12, R0, 0x1, -R11 ;  /* 0x00000001000c7824 */ /* 0x000fe200078e0a0b */
[----:B------:R-:W-:Y:S01]  /*0b20*/  LEA.HI R9, R8, R13, RZ, 0x2 ;  /* 0x0000000d08097211 */ /* 0x000fe200078f10ff */
[----:B------:R-:W-:Y:S01]  /*0b30*/  IMAD.IADD R5, R0, 0x1, -R5 ;  /* 0x0000000100057824 */ /* 0x000fe200078e0a05 */
[----:B------:R-:W-:-:S02]  /*0b40*/  LEA.HI R0, R3, R4, RZ, 0x1 ;  /* 0x0000000403007211 */ /* 0x000fc400078f08ff */
[--C-:B------:R-:W-:Y:S01]  /*0b50*/  SHF.R.S32.HI R10, RZ, 0x2, R9.reuse ;  /* 0x00000002ff0a7819 */ /* 0x100fe20000011409 */
[----:B------:R-:W-:Y:S01]  /*0b60*/  IMAD R6, R5, 0x40, R6 ;  /* 0x0000004005067824 */ /* 0x000fe200078e0206 */
[----:B------:R-:W-:Y:S02]  /*0b70*/  SHF.R.S32.HI R7, RZ, 0x1f, R9 ;  /* 0x0000001fff077819 */ /* 0x000fe40000011409 */
[----:B------:R-:W-:Y:S02]  /*0b80*/  SHF.R.S32.HI R3, RZ, 0x7, R2 ;  /* 0x00000007ff037819 */ /* 0x000fe40000011402 */
[----:B------:R-:W-:Y:S02]  /*0b90*/  LEA.HI R11, R7, R10, RZ, 0x3 ;  /* 0x0000000a070b7211 */ /* 0x000fe400078f18ff */
[----:B------:R-:W-:Y:S02]  /*0ba0*/  LEA.HI R2, R2, R3, RZ, 0x1 ;  /* 0x0000000302027211 */ /* 0x000fe400078f08ff */
[----:B------:R-:W-:-:S02]  /*0bb0*/  LOP3.LUT R7, R0, 0x1ffffffe, RZ, 0xc0, !PT ;  /* 0x1ffffffe00077812 */ /* 0x000fc400078ec0ff */
[----:B------:R-:W-:Y:S02]  /*0bc0*/  LOP3.LUT R11, R11, 0xfffffff8, RZ, 0xc0, !PT ;  /* 0xfffffff80b0b7812 */ /* 0x000fe400078ec0ff */
[----:B------:R-:W-:Y:S01]  /*0bd0*/  LEA.HI R8, R8, R13, RZ, 0x5 ;  /* 0x0000000d08087211 */ /* 0x000fe200078f28ff */
[----:B------:R-:W-:Y:S01]  /*0be0*/  IMAD.IADD R7, R4, 0x1, -R7 ;  /* 0x0000000104077824 */ /* 0x000fe200078e0a07 */
[----:B------:R-:W-:Y:S01]  /*0bf0*/  LOP3.LUT R2, R2, 0x3fffffe, RZ, 0xc0, !PT ;  /* 0x03fffffe02027812 */ /* 0x000fe200078ec0ff */
[----:B------:R-:W-:Y:S01]  /*0c00*/  IMAD.IADD R11, R10, 0x1, -R11 ;  /* 0x000000010a0b7824 */ /* 0x000fe200078e0a0b */
[----:B------:R-:W-:Y:S02]  /*0c10*/  LEA.HI R0, R12, R12, RZ, 0x1 ;  /* 0x0000000c0c007211 */ /* 0x000fe400078f08ff */
[----:B------:R-:W-:Y:S01]  /*0c20*/  SHF.R.S32.HI R8, RZ, 0x5, R8 ;  /* 0x00000005ff087819 */ /* 0x000fe20000011408 */
[----:B------:R-:W-:Y:S01]  /*0c30*/  IMAD.IADD R2, R3, 0x1, -R2 ;  /* 0x0000000103027824 */ /* 0x000fe200078e0a02 */
[----:B------:R-:W-:Y:S01]  /*0c40*/  LOP3.LUT R3, R0, 0x1ffffffe, RZ, 0xc0, !PT ;  /* 0x1ffffffe00037812 */ /* 0x000fe200078ec0ff */
[----:B------:R-:W-:Y:S01]  /*0c50*/  IMAD R0, R7, 0x8, R6 ;  /* 0x0000000807007824 */ /* 0x000fe200078e0206 */
[----:B------:R-:W-:Y:S01]  /*0c60*/  LOP3.LUT R9, R9, 0x7ffffffc, RZ, 0xc0, !PT ;  /* 0x7ffffffc09097812 */ /* 0x000fe200078ec0ff */
[----:B------:R-:W-:-:S02]  /*0c70*/  IMAD R11, R8, 0x10, R11 ;  /* 0x00000010080b7824 */ /* 0x000fc400078e020b */
[----:B------:R-:W-:Y:S01]  /*0c80*/  IMAD.IADD R3, R12, 0x1, -R3 ;  /* 0x000000010c037824 */ /* 0x000fe200078e0a03 */
[----:B------:R0:W-:Y:S01]  /*0c90*/  STL [R1+0x48], R0 ;  /* 0x0000480001007387 */ /* 0x0001e20000100800 */
[----:B------:R-:W-:-:S04]  /*0ca0*/  IMAD.IADD R9, R13, 0x1, -R9 ;  /* 0x000000010d097824 */ /* 0x000fc800078e0a09 */
[----:B------:R-:W-:-:S04]  /*0cb0*/  IMAD.SHL.U32 R23, R9, 0x2, RZ ;  /* 0x0000000209177824 */ /* 0x000fc800078e00ff */
[C---:B------:R-:W-:Y:S02]  /*0cc0*/  VIADD R16, R23.reuse, 0x8 ;  /* 0x0000000817107836 */ /* 0x040fe40000000000 */
[----:B0-----:R-:W-:Y:S02]  /*0cd0*/  IMAD R0, R2, 0x40, R11 ;  /* 0x0000004002007824 */ /* 0x001fe400078e020b */
[----:B------:R-:W-:Y:S01]  /*0ce0*/  IMAD.U32 R2, RZ, RZ, UR8 ;  /* 0x00000008ff027e24 */ /* 0x000fe2000f8e00ff */
[----:B------:R-:W-:Y:S01]  /*0cf0*/  SHF.R.S32.HI R18, RZ, 0x1f, R16 ;  /* 0x0000001fff127819 */ /* 0x000fe20000011410 */
[C---:B------:R-:W-:Y:S01]  /*0d00*/  VIADD R15, R23.reuse, 0x10 ;  /* 0x00000010170f7836 */ /* 0x040fe20000000000 */
[----:B------:R0:W-:Y:S01]  /*0d10*/  STL [R1+0x40], R0 ;  /* 0x0000400001007387 */ /* 0x0001e20000100800 */
[C---:B------:R-:W-:Y:S02]  /*0d20*/  VIADD R14, R23.reuse, 0x18 ;  /* 0x00000018170e7836 */ /* 0x040fe40000000000 */
[C---:B------:R-:W-:Y:S01]  /*0d30*/  VIADD R13, R23.reuse, 0x20 ;  /* 0x00000020170d7836 */ /* 0x040fe20000000000 */
[----:B------:R1:W-:Y:S01]  /*0d40*/  STL [R1+0x4c], R2 ;  /* 0x00004c0201007387 */ /* 0x0003e20000100800 */
[C---:B------:R-:W-:Y:S01]  /*0d50*/  VIADD R12, R23.reuse, 0x28 ;  /* 0x00000028170c7836 */ /* 0x040fe20000000000 */
[----:B------:R-:W-:Y:S01]  /*0d60*/  SHF.R.S32.HI R17, RZ, 0x1f, R15 ;  /* 0x0000001fff117819 */ /* 0x000fe2000001140f */
[C---:B------:R-:W-:Y:S01]  /*0d70*/  VIADD R11, R23.reuse, 0x30 ;  /* 0x00000030170b7836 */ /* 0x040fe20000000000 */
[----:B------:R-:W-:Y:S01]  /*0d80*/  SHF.R.S32.HI R16, RZ, 0x1f, R14 ;  /* 0x0000001fff107819 */ /* 0x000fe2000001140e */
[----:B------:R-:W-:Y:S01]  /*0d90*/  VIADD R10, R23, 0x38 ;  /* 0x00000038170a7836 */ /* 0x000fe20000000000 */
[----:B0-----:R-:W-:Y:S01]  /*0da0*/  LEA R0, R3, R0, 0x3 ;  /* 0x0000000003007211 */ /* 0x001fe200078e18ff */
[C---:B------:R-:W-:Y:S01]  /*0db0*/  VIADD R9, R23.reuse, 0x40 ;  /* 0x0000004017097836 */ /* 0x040fe20000000000 */
[----:B------:R-:W-:Y:S01]  /*0dc0*/  SHF.R.S32.HI R15, RZ, 0x1f, R13 ;  /* 0x0000001fff0f7819 */ /* 0x000fe2000001140d */
[C---:B------:R-:W-:Y:S01]  /*0dd0*/  VIADD R8, R23.reuse, 0x48 ;  /* 0x0000004817087836 */ /* 0x040fe20000000000 */
[----:B------:R-:W-:Y:S01]  /*0de0*/  SHF.R.S32.HI R14, RZ, 0x1f, R12 ;  /* 0x0000001fff0e7819 */ /* 0x000fe2000001140c */
[----:B-1----:R-:W-:Y:S01]  /*0df0*/  IMAD.U32 R2, RZ, RZ, UR4 ;  /* 0x00000004ff027e24 */ /* 0x002fe2000f8e00ff */
[----:B------:R-:W-:Y:S01]  /*0e00*/  SHF.R.S32.HI R13, RZ, 0x1f, R11 ;  /* 0x0000001fff0d7819 */ /* 0x000fe2000001140b */
[C---:B------:R-:W-:Y:S01]  /*0e10*/  VIADD R7, R23.reuse, 0x50 ;  /* 0x0000005017077836 */ /* 0x040fe20000000000 */
[----:B------:R-:W-:Y:S01]  /*0e20*/  SHF.R.S32.HI R12, RZ, 0x1f, R10 ;  /* 0x0000001fff0c7819 */ /* 0x000fe2000001140a */
[C---:B------:R-:W-:Y:S01]  /*0e30*/  VIADD R6, R23.reuse, 0x58 ;  /* 0x0000005817067836 */ /* 0x040fe20000000000 */
[----:B------:R0:W-:Y:S01]  /*0e40*/  STL [R1+0x38], R2 ;  /* 0x0000380201007387 */ /* 0x0001e20000100800 */
[C---:B------:R-:W-:Y:S01]  /*0e50*/  VIADD R5, R23.reuse, 0x60 ;  /* 0x0000006017057836 */ /* 0x040fe20000000000 */
[----:B------:R-:W-:Y:S01]  /*0e60*/  SHF.R.S32.HI R11, RZ, 0x1f, R9 ;  /* 0x0000001fff0b7819 */ /* 0x000fe20000011409 */
[C---:B------:R-:W-:Y:S01]  /*0e70*/  VIADD R4, R23.reuse, 0x68 ;  /* 0x0000006817047836 */ /* 0x040fe20000000000 */
[----:B------:R1:W-:Y:S01]  /*0e80*/  STL [R1+0x44], R0 ;  /* 0x0000440001007387 */ /* 0x0003e20000100800 */
[C---:B------:R-:W-:Y:S01]  /*0e90*/  VIADD R227, R23.reuse, 0x78 ;  /* 0x0000007817e37836 */ /* 0x040fe20000000000 */
[----:B------:R-:W-:Y:S01]  /*0ea0*/  SHF.R.S32.HI R10, RZ, 0x1f, R8 ;  /* 0x0000001fff0a7819 */ /* 0x000fe20000011408 */
[C---:B------:R-:W-:Y:S01]  /*0eb0*/  VIADD R226, R23.reuse, 0x80 ;  /* 0x0000008017e27836 */ /* 0x040fe20000000000 */
[----:B------:R-:W-:Y:S01]  /*0ec0*/  SHF.R.S32.HI R9, RZ, 0x1f, R7 ;  /* 0x0000001fff097819 */ /* 0x000fe20000011407 */
[C---:B------:R-:W-:Y:S01]  /*0ed0*/  VIADD R225, R23.reuse, 0x88 ;  /* 0x0000008817e17836 */ /* 0x040fe20000000000 */
[----:B------:R-:W-:Y:S01]  /*0ee0*/  SHF.R.S32.HI R8, RZ, 0x1f, R6 ;  /* 0x0000001fff087819 */ /* 0x000fe20000011406 */
[C---:B0-----:R-:W-:Y:S01]  /*0ef0*/  VIADD R2, R23.reuse, 0x70 ;  /* 0x0000007017027836 */ /* 0x041fe20000000000 */
[----:B------:R-:W-:Y:S01]  /*0f00*/  SHF.R.S32.HI R7, RZ, 0x1f, R5 ;  /* 0x0000001fff077819 */ /* 0x000fe20000011405 */
[C---:B------:R-:W-:Y:S01]  /*0f10*/  VIADD R224, R23.reuse, 0x90 ;  /* 0x0000009017e07836 */ /* 0x040fe20000000000 */
        /* <DEDUP_REMOVED lines=17> */
[----:B------:R-:W-:Y:S01]  /*1030*/  VIADD R213, R23, 0xd8 ;  /* 0x000000d817d57836 */ /* 0x000fe20000000000 */
[----:B------:R-:W-:Y:S01]  /*1040*/  SHF.R.S32.HI R2, RZ, 0x1f, R220 ;  /* 0x0000001fff027819 */ /* 0x000fe200000114dc */
[----:B------:R-:W-:Y:S01]  /*1050*/  IMAD.U32 R16, RZ, RZ, UR4 ;  /* 0x00000004ff107e24 */ /* 0x000fe2000f8e00ff */
[----:B------:R-:W-:-:S02]  /*1060*/  SHF.R.S32.HI R5, RZ, 0x1f, R219 ;  /* 0x0000001fff057819 */ /* 0x000fc400000114db */
[----:B------:R-:W-:Y:S02]  /*1070*/  SHF.R.S32.HI R4, RZ, 0x1f, R218 ;  /* 0x0000001fff047819 */ /* 0x000fe400000114da */
[----:B-1----:R-:W-:-:S07]  /*1080*/  SHF.R.S32.HI R2, RZ, 0x1f, R217 ;  /* 0x0000001fff027819 */ /* 0x002fce00000114d9 */
.L_x_227:
[----:B------:R-:W-:Y:S01]  /*1090*/  ULDC.64 UR8, c[0x0][0xc88] ;  /* 0x0003220000087ab9 */ /* 0x000fe20000000a00 */
[----:B------:R-:W-:Y:S01]  /*10a0*/  ULDC.64 UR10, c[0x0][0xa20] ;  /* 0x00028800000a7ab9 */ /* 0x000fe20000000a00 */
[----:B------:R-:W-:Y:S02]  /*10b0*/  UIMAD.WIDE UR8, UR7, 0x4, UR8 ;  /* 0x00000004070878a5 */ /* 0x000fe4000f8e0208 */
[----:B------:R-:W-:Y:S01]  /*10c0*/  UISETP.NE.U32.AND UP1, UPT, UR10, URZ, UPT ;  /* 0x0000003f0a00728c */ /* 0x000fe2000bf25070 */
[----:B------:R-:W-:Y:S01]  /*10d0*/  UMOV UR61, URZ ;  /* 0x0000003f003d7c82 */ /* 0x000fe20008000000 */
[----:B------:R-:W-:Y:S02]  /*10e0*/  ULDC UR7, c[0x0][0x2f0] ;  /* 0x0000bc0000077ab9 */ /* 0x000fe40000000800 */
[----:B0-2---:R-:W-:Y:S02]  /*10f0*/  IMAD.U32 R2, RZ, RZ, UR8 ;  /* 0x00000008ff027e24 */ /* 0x005fe4000f8e00ff */
[----:B-1----:R-:W-:Y:S01]  /*1100*/  IMAD.U32 R3, RZ, RZ, UR9 ;  /* 0x00000009ff037e24 */ /* 0x002fe2000f8e00ff */
[----:B------:R-:W-:-:S04]  /*1110*/  ULDC.64 UR8, c[0x0][0xa28] ;  /* 0x00028a0000087ab9 */ /* 0x000fc80000000a00 */
[----:B------:R-:W2:Y:S01]  /*1120*/  LDG.E R2, desc[UR36][R2.64] ;  /* 0x0000002402027981 */ /* 0x000ea2000c1e1900 */
[----:B------:R-:W-:Y:S02]  /*1130*/  UISETP.NE.U32.AND UP0, UPT, UR8, URZ, UPT ;  /* 0x0000003f0800728c */ /* 0x000fe4000bf05070 */
[----:B------:R-:W-:Y:S02]  /*1140*/  UISETP.NE.AND.EX UP1, UPT, UR11, URZ, UPT, UP1 ;  /* 0x0000003f0b00728c */ /* 0x000fe4000bf25310 */
[----:B------:R-:W-:-:S04]  /*1150*/  UISETP.NE.AND.EX UP0, UPT, UR9, URZ, UPT, UP0 ;  /* 0x0000003f0900728c */ /* 0x000fc8000bf05300 */
[----:B------:R-:W-:Y:S02]  /*1160*/  PLOP3.LUT P1, PT, PT, PT, UP1, 0x80, 0x0 ;  /* 0x000000000000781c */ /* 0x000fe40003f2f018 */
[----:B------:R-:W-:Y:S02]  /*1170*/  PLOP3.LUT P0, PT, PT, PT, UP0, 0x80, 0x0 ;  /* 0x000000000000781c */ /* 0x000fe40003f0f008 */
[----:B--2---:R-:W-:-:S13]  /*1180*/  R2UR UR4, R2 ;  /* 0x00000000020472ca */ /* 0x004fda00000e0000 */
[----:B------:R-:W-:Y:S02]  /*1190*/  USHF.R.S32.HI UR12, URZ, 0x1f, UR4 ;  /* 0x0000001f3f0c7899 */ /* 0x000fe40008011404 */
[----:B-----5:R-:W-:Y:S01]  /*11a0*/  IMAD.U32 R0, RZ, RZ, UR4 ;  /* 0x00000004ff007e24 */ /* 0x020fe2000f8e00ff */
[----:B------:R-:W-:-:S03]  /*11b0*/  @UP0 ULEA UR8, UP2, UR4, UR8, 0x2 ;  /* 0x0000000804080291 */ /* 0x000fc6000f84103f */
[----:B------:R-:W-:Y:S01]  /*11c0*/  IMAD.U32 R2, RZ, RZ, UR12 ;  /* 0x0000000cff027e24 */ /* 0x000fe2000f8e00ff */
[----:B------:R-:W-:Y:S01]  /*11d0*/  @UP0 ULEA.HI.X UR9, UR4, UR9, UR12, 0x2, UP2 ;  /* 0x0000000904090291 */ /* 0x000fe200090f140c */
[----:B------:R-:W-:Y:S01]  /*11e0*/  STL [R1+0x30], R0 ;  /* 0x0000300001007387 */ /* 0x000fe20000100800 */
[----:B------:R-:W-:-:S03]  /*11f0*/  @UP1 ULEA UR10, UP0, UR4, UR10, 0x2 ;  /* 0x0000000a040a1291 */ /* 0x000fc6000f80103f */
[----:B------:R0:W-:Y:S01]  /*1200*/  STL [R1+0x34], R2 ;  /* 0x0000340201007387 */ /* 0x0001e20000100800 */
[----:B------:R-:W-:Y:S01]  /*1210*/  IMAD.U32 R3, RZ, RZ, UR9 ;  /* 0x00000009ff037e24 */ /* 0x000fe2000f8e00ff */
[----:B------:R-:W-:Y:S01]  /*1220*/  @UP1 ULEA.HI.X UR11, UR4, UR11, UR12, 0x2, UP0 ;  /* 0x0000000b040b1291 */ /* 0x000fe200080f140c */
[----:B------:R-:W-:Y:S02]  /*1230*/  IMAD.U32 R4, RZ, RZ, UR10 ;  /* 0x0000000aff047e24 */ /* 0x000fe4000f8e00ff */
[----:B------:R-:W-:Y:S01]  /*1240*/  ULDC UR4, c[0x0][0x424] ;  /* 0x0001090000047ab9 */ /* 0x000fe20000000800 */
[----:B0-----:R-:W-:Y:S01]  /*1250*/  IMAD.U32 R2, RZ, RZ, UR8 ;  /* 0x00000008ff027e24 */ /* 0x001fe2000f8e00ff */
[----:B------:R-:W-:-:S05]  /*1260*/  ULDC.64 UR8, c[0x0][0x418] ;  /* 0x0001060000087ab9 */ /* 0x000fca0000000a00 */
[----:B------:R-:W2:Y:S01]  /*1270*/  @P0 LDG.E R2, desc[UR36][R2.64] ;  /* 0x0000002402020981 */ /* 0x000ea2000c1e1900 */
[----:B------:R-:W-:-:S05]  /*1280*/  IMAD.U32 R5, RZ, RZ, UR11 ;  /* 0x0000000bff057e24 */ /* 0x000fca000f8e00ff */
[----:B---3--:R-:W3:Y:S01]  /*1290*/  @P1 LDG.E R4, desc[UR36][R4.64] ;  /* 0x0000002404041981 */ /* 0x008ee2000c1e1900 */
[----:B------:R-:W-:Y:S02]  /*12a0*/  UISETP.NE.U32.AND UP0, UPT, UR8, URZ, UPT ;  /* 0x0000003f0800728c */ /* 0x000fe4000bf05070 */
[----:B------:R-:W-:Y:S02]  /*12b0*/  ULOP3.LUT UR8, UR5, 0xff000000, URZ, 0xc0, !UPT ;  /* 0xff00000005087892 */ /* 0x000fe4000f8ec03f */
[----:B------:R-:W-:-:S04]  /*12c0*/  UISETP.NE.AND.EX UP0, UPT, UR9, URZ, UPT, UP0 ;  /* 0x0000003f0900728c */ /* 0x000fc8000bf05300 */
[----:B------:R-:W-:-:S04]  /*12d0*/  USEL UR4, UR4, 0x1, UP0 ;  /* 0x0000000104047887 */ /* 0x000fc80008000000 */
[----:B------:R-:W-:Y:S01]  /*12e0*/  UIMAD UR4, UR4, UR7, URZ ;  /* 0x00000007040472a4 */ /* 0x000fe2000f8e023f */
[----:B--2---:R-:W-:Y:S01]  /*12f0*/  @P0 R2UR UR61, R2 ;  /* 0x00000000023d02ca */ /* 0x004fe200000e0000 */
[----:B------:R-:W-:-:S05]  /*1300*/  IMAD.U32 R2, RZ, RZ, UR6 ;  /* 0x00000006ff027e24 */ /* 0x000fca000f8e00ff */
[----:B------:R0:W-:Y:S01]  /*1310*/  STL [R1+0x2c], R2 ;  /* 0x00002c0201007387 */ /* 0x0001e20000100800 */
[----:B---3--:R-:W-:Y:S01]  /*1320*/  @P1 R2UR UR4, R4 ;  /* 0x00000000040412ca */ /* 0x008fe200000e0000 */
[----:B----4-:R-:W-:-:S14]  /*1330*/  @P1 BRA `(.L_x_178) ;  /* 0x0000000000381947 */ /* 0x010fdc0003800000 */
[----:B------:R-:W-:Y:S02]  /*1340*/  ULDC.64 UR6, c[0x0][0xa08] ;  /* 0x0002820000067ab9 */ /* 0x000fe40000000a00 */
[----:B------:R-:W-:-:S04]  /*1350*/  ISETP.NE.U32.AND P0, PT, RZ, UR6, PT ;  /* 0x00000006ff007c0c */ /* 0x000fc8000bf05070 */
[----:B------:R-:W-:-:S13]  /*1360*/  ISETP.NE.AND.EX P0, PT, RZ, UR7, PT, P0 ;  /* 0x00000007ff007c0c */ /* 0x000fda000bf05300 */
[----:B------:R-:W-:Y:S05]  /*1370*/  @!P0 BRA `(.L_x_178) ;  /* 0x0000000000288947 */ /* 0x000fea0003800000 */
[----:B------:R-:W-:Y:S01]  /*1380*/  R2UR UR4, R0 ;  /* 0x00000000000472ca */ /* 0x000fe200000e0000 */
[----:B------:R-:W-:-:S12]  /*1390*/  ULDC.64 UR6, c[0x0][0xa08] ;  /* 0x0002820000067ab9 */ /* 0x000fd80000000a00 */
[----:B------:R-:W-:-:S06]  /*13a0*/  UIMAD.WIDE UR6, UR4, 0x4, UR6 ;  /* 0x00000004040678a5 */ /* 0x000fcc000f8e0206 */
[----:B0-----:R-:W-:Y:S02]  /*13b0*/  IMAD.U32 R2, RZ, RZ, UR6 ;  /* 0x00000006ff027e24 */ /* 0x001fe4000f8e00ff */
[----:B------:R-:W-:-:S05]  /*13c0*/  IMAD.U32 R3, RZ, RZ, UR7 ;  /* 0x00000007ff037e24 */ /* 0x000fca000f8e00ff */
[----:B------:R-:W2:Y:S04]  /*13d0*/  LDG.E R4, desc[UR36][R2.64] ;  /* 0x0000002402047981 */ /* 0x000ea8000c1e1900 */
[----:B------:R-:W3:Y:S01]  /*13e0*/  LDG.E R0, desc[UR36][R2.64+0x4] ;  /* 0x0000042402007981 */ /* 0x000ee2000c1e1900 */
[----:B--2---:R-:W-:Y:S02]  /*13f0*/  R2UR UR4, R4 ;  /* 0x00000000040472ca */ /* 0x004fe400000e0000 */
[----:B---3--:R-:W-:-:S13]  /*1400*/  R2UR UR6, R0 ;  /* 0x00000000000672ca */ /* 0x008fda00000e0000 */
[----:B------:R-:W-:-:S12]  /*1410*/  UIADD3 UR4, -UR4, UR6, URZ ;  /* 0x0000000604047290 */ /* 0x000fd8000fffe13f */
.L_x_178:
[----:B------:R-:W-:Y:S02]  /*1420*/  UIADD3 UR61, -UR61, UR4, URZ ;  /* 0x000000043d3d7290 */ /* 0x000fe4000fffe13f */
[----:B------:R-:W-:Y:S02]  /*1430*/  ULOP3.LUT UR4, UR5, 0xff0000, URZ, 0xc0, !UPT ;  /* 0x00ff000005047892 */ /* 0x000fe4000f8ec03f */
[----:B------:R-:W-:Y:S02]  /*1440*/  UISETP.GE.AND UP0, UPT, UR61, 0x1, UPT ;  /* 0x000000013d00788c */ /* 0x000fe4000bf06270 */
[----:B------:R-:W-:Y:S02]  /*1450*/  USHF.R.U32.HI UR8, URZ, 0x8, UR8 ;  /* 0x000000083f087899 */ /* 0x000fe40008011608 */
[----:B------:R-:W-:Y:S02]  /*1460*/  UIADD3 UR6, UR61, 0x4f, URZ ;  /* 0x0000004f3d067890 */ /* 0x000fe4000fffe03f */
[----:B------:R-:W-:Y:S01]  /*1470*/  PLOP3.LUT P0, PT, PT, PT, UP0, 0x80, 0x0 ;  /* 0x000000000000781c */ /* 0x000fe20003f0f008 */
[----:B------:R-:W-:-:S02]  /*1480*/  ULEA.HI UR8, UR4, UR8, URZ, 0x10 ;  /* 0x0000000804087291 */ /* 0x000fc4000f8f803f */
[----:B------:R-:W-:Y:S02]  /*1490*/  UIMAD.WIDE UR6, UR6, 0x66666667, URZ ;  /* 0x66666667060678a5 */ /* 0x000fe4000f8e023f */
[----:B------:R-:W-:Y:S02]  /*14a0*/  ULOP3.LUT UR4, UR8, 0xff, URZ, 0xc0, !UPT ;  /* 0x000000ff08047892 */ /* 0x000fe4000f8ec03f */
[----:B------:R-:W-:Y:S02]  /*14b0*/  ULOP3.LUT UR9, UR5, 0xffff, URZ, 0xc0, !UPT ;  /* 0x0000ffff05097892 */ /* 0x000fe4000f8ec03f */
[----:B------:R-:W-:Y:S02]  /*14c0*/  USHF.R.U32.HI UR5, URZ, 0x10, UR8 ;  /* 0x000000103f057899 */ /* 0x000fe40008011608 */
[----:B------:R-:W-:Y:S01]  /*14d0*/  USHF.R.U32.HI UR6, URZ, 0x1f, UR7 ;  /* 0x0000001f3f067899 */ /* 0x000fe20008011607 */
[----:B------:R-:W-:Y:S01]  /*14e0*/  IMAD.U32 R215, RZ, RZ, UR4 ;  /* 0x00000004ffd77e24 */ /* 0x000fe2000f8e00ff */
[----:B------:R-:W-:Y:S01]  /*14f0*/  UMOV UR4, URZ ;  /* 0x0000003f00047c82 */ /* 0x000fe20008000000 */
[----:B------:R-:W-:Y:S01]  /*1500*/  IMAD.U32 R216, RZ, RZ, UR9 ;  /* 0x00000009ffd87e24 */ /* 0x000fe2000f8e00ff */
[----:B------:R-:W-:Y:S01]  /*1510*/  ULEA.HI.SX32 UR9, UR7, UR6, 0x1b ;  /* 0x0000000607097291 */ /* 0x000fe2000f8fda3f */
[----:B------:R-:W-:Y:S01]  /*1520*/  IMAD.U32 R212, RZ, RZ, UR5 ;  /* 0x00000005ffd47e24 */ /* 0x000fe2000f8e00ff */
[----:B------:R-:W-:Y:S10]  /*1530*/  @!P0 BRA `(.L_x_179) ;  /* 0x0000000000948947 */ /* 0x000ff40003800000 */
[----:B------:R-:W-:Y:S01]  /*1540*/  R2UR UR5, R212 ;  /* 0x00000000d40572ca */ /* 0x000fe200000e0000 */
[----:B------:R-:W-:-:S12]  /*1550*/  ULDC UR4, c[0x0][0x9f0] ;  /* 0x00027c0000047ab9 */ /* 0x000fd80000000800 */
[----:B------:R-:W-:-:S04]  /*1560*/  UISETP.NE.AND UP0, UPT, UR5, URZ, UPT ;  /* 0x0000003f0500728c */ /* 0x000fc8000bf05270 */
[----:B------:R-:W-:-:S03]  /*1570*/  USEL UR10, UR5, UR4, UP0 ;  /* 0x00000004050a7287 */ /* 0x000fc60008000000 */
[----:B------:R-:W-:Y:S01]  /*1580*/  UMOV UR4, URZ ;  /* 0x0000003f00047c82 */ /* 0x000fe20008000000 */
[----:B------:R-:W-:Y:S02]  /*1590*/  UIADD3 UR6, UR9, -0x1, UR10 ;  /* 0xffffffff09067890 */ /* 0x000fe4000fffe00a */
[----:B------:R-:W-:-:S04]  /*15a0*/  IMAD.U32 R3, RZ, RZ, UR10 ;  /* 0x0000000aff037e24 */ /* 0x000fc8000f8e00ff */
[----:B------:R-:W-:Y:S01]  /*15b0*/  IMAD.U32 R4, RZ, RZ, UR6 ;  /* 0x00000006ff047e24 */ /* 0x000fe2000f8e00ff */
[-C--:B------:R-:W-:Y:S01]  /*15c0*/  IABS R0, R3.reuse ;  /* 0x0000000300007213 */ /* 0x080fe20000000000 */
[----:B------:R-:W-:Y:S01]  /*15d0*/  ULOP3.LUT UR6, UR6, UR10, URZ, 0x3c, !UPT ;  /* 0x0000000a06067292 */ /* 0x000fe2000f8e3c3f */
[----:B------:R-:W-:Y:S02]  /*15e0*/  IABS R5, R3 ;  /* 0x0000000300057213 */ /* 0x000fe40000000000 */
[----:B------:R-:W-:Y:S02]  /*15f0*/  R2UR UR11, R0 ;  /* 0x00000000000b72ca */ /* 0x000fe400000e0000 */
[----:B------:R-:W-:-:S05]  /*1600*/  IABS R4, R4 ;  /* 0x0000000400047213 */ /* 0x000fca0000000000 */
[----:B------:R-:W-:-:S05]  /*1610*/  IMAD.MOV.U32 R3, RZ, RZ, R4 ;  /* 0x000000ffff037224 */ /* 0x000fca00078e0004 */
[----:B------:R-:W-:Y:S01]  /*1620*/  R2UR UR8, R3 ;  /* 0x00000000030872ca */ /* 0x000fe200000e0000 */
        /* <DEDUP_REMOVED lines=22> */
.L_x_179:
[----:B------:R-:W-:Y:S01]  /*1790*/  R2UR UR5, R215 ;  /* 0x00000000d70572ca */ /* 0x000fe200000e0000 */
[----:B------:R-:W-:Y:S01]  /*17a0*/  IMAD.U32 R0, RZ, RZ, UR9 ;  /* 0x00000009ff007e24 */ /* 0x000fe2000f8e00ff */
[----:B------:R-:W-:Y:S01]  /*17b0*/  PLOP3.LUT P0, PT, PT, PT, PT, 0x80, 0x0 ;  /* 0x000000000000781c */ /* 0x000fe20003f0f070 */
[----:B------:R-:W-:Y:S01]  /*17c0*/  IMAD.U32 R3, RZ, RZ, UR4 ;  /* 0x00000004ff037e24 */ /* 0x000fe2000f8e00ff */
[----:B------:R-:W-:Y:S01]  /*17d0*/  CS2R R150, SRZ ;  /* 0x0000000000967805 */ /* 0x000fe2000001ff00 */
[----:B0-----:R-:W-:Y:S01]  /*17e0*/  IMAD.MOV.U32 R2, RZ, RZ, RZ ;  /* 0x000000ffff027224 */ /* 0x001fe200078e00ff */
[----:B------:R-:W-:Y:S02]  /*17f0*/  CS2R R148, SRZ ;  /* 0x0000000000947805 */ /* 0x000fe4000001ff00 */
[----:B------:R-:W-:Y:S02]  /*1800*/  CS2R R146, SRZ ;  /* 0x0000000000927805 */ /* 0x000fe4000001ff00 */
[----:B------:R-:W-:-:S02]  /*1810*/  CS2R R144, SRZ ;  /* 0x0000000000907805 */ /* 0x000fc4000001ff00 */
[----:B------:R-:W-:Y:S02]  /*1820*/  CS2R R142, SRZ ;  /* 0x00000000008e7805 */ /* 0x000fe4000001ff00 */
[----:B------:R-:W-:Y:S02]  /*1830*/  CS2R R140, SRZ ;  /* 0x00000000008c7805 */ /* 0x000fe4000001ff00 */
[----:B------:R-:W-:Y:S02]  /*1840*/  CS2R R138, SRZ ;  /* 0x00000000008a7805 */ /* 0x000fe4000001ff00 */
[----:B------:R-:W-:Y:S01]  /*1850*/  CS2R R136, SRZ ;  /* 0x0000000000887805 */ /* 0x000fe2000001ff00 */
[----:B------:R-:W-:Y:S01]  /*1860*/  UIMAD UR5, UR5, UR4, URZ ;  /* 0x00000004050572a4 */ /* 0x000fe2000f8e023f */
[----:B------:R-:W-:Y:S02]  /*1870*/  CS2R R134, SRZ ;  /* 0x0000000000867805 */ /* 0x000fe4000001ff00 */
[----:B------:R-:W-:-:S02]  /*1880*/  CS2R R132, SRZ ;  /* 0x0000000000847805 */ /* 0x000fc4000001ff00 */
[----:B------:R-:W-:Y:S02]  /*1890*/  CS2R R130, SRZ ;  /* 0x0000000000827805 */ /* 0x000fe4000001ff00 */
[----:B------:R-:W-:Y:S02]  /*18a0*/  CS2R R128, SRZ ;  /* 0x0000000000807805 */ /* 0x000fe4000001ff00 */
[----:B------:R-:W-:Y:S02]  /*18b0*/  CS2R R126, SRZ ;  /* 0x00000000007e7805 */ /* 0x000fe4000001ff00 */
[----:B------:R-:W-:Y:S01]  /*18c0*/  VIADDMNMX R3, R3, UR5, R0, PT ;  /* 0x0000000503037c46 */ /* 0x000fe2000b800100 */
[----:B------:R-:W-:Y:S01]  /*18d0*/  IMAD.U32 R22, RZ, RZ, UR5 ;  /* 0x00000005ff167e24 */ /* 0x000fe2000f8e00ff */
[----:B------:R-:W-:Y:S01]  /*18e0*/  CS2R R124, SRZ ;  /* 0x00000000007c7805 */ /* 0x000fe2000001ff00 */
[----:B------:R-:W-:Y:S01]  /*18f0*/  IMAD.MOV.U32 R0, RZ, RZ, RZ ;  /* 0x000000ffff007224 */ /* 0x000fe200078e00ff */
[----:B------:R-:W-:-:S02]  /*1900*/  R2UR UR60, R3 ;  /* 0x00000000033c72ca */ /* 0x000fc400000e0000 */
        /* <DEDUP_REMOVED lines=12> */
[----:B------:R-:W-:Y:S01]  /*19d0*/  UISETP.GT.AND UP0, UPT, UR60, UR5, UPT ;  /* 0x000000053c00728c */ /* 0x000fe2000bf04270 */
[----:B------:R-:W-:-:S02]  /*19e0*/  CS2R R98, SRZ ;  /* 0x0000000000627805 */ /* 0x000fc4000001ff00 */
[----:B------:R-:W-:Y:S02]  /*19f0*/  CS2R R96, SRZ ;  /* 0x0000000000607805 */ /* 0x000fe4000001ff00 */
[----:B------:R-:W-:Y:S02]  /*1a00*/  CS2R R94, SRZ ;  /* 0x00000000005e7805 */ /* 0x000fe4000001ff00 */
[----:B------:R-:W-:Y:S02]  /*1a10*/  CS2R R92, SRZ ;  /* 0x00000000005c7805 */ /* 0x000fe4000001ff00 */
[----:B------:R-:W-:Y:S02]  /*1a20*/  CS2R R90, SRZ ;  /* 0x00000000005a7805 */ /* 0x000fe4000001ff00 */
[----:B------:R-:W-:Y:S02]  /*1a30*/  PLOP3.LUT P1, PT, PT, PT, UP0, 0x80, 0x0 ;  /* 0x000000000000781c */ /* 0x000fe40003f2f008 */
        /* <DEDUP_REMOVED lines=33> */
[----:B------:R-:W-:Y:S06]  /*1c50*/  @!P1 BRA `(.L_x_180) ;  /* 0x0000009400b09947 */ /* 0x000fec0003800000 */
[----:B------:R-:W0:Y:S01]  /*1c60*/  S2R R0, SR_TID.X ;  /* 0x0000000000007919 */ /* 0x000e220000002100 */
[----:B------:R-:W1:Y:S01]  /*1c70*/  S2UR UR7, SR_CgaCtaId ;  /* 0x00000000000779c3 */ /* 0x000e620000008800 */
[----:B------:R-:W-:Y:S02]  /*1c80*/  UMOV UR6, 0x400 ;  /* 0x0000040000067882 */ /* 0x000fe40000000000 */
[----:B-1----:R-:W-:-:S04]  /*1c90*/  ULEA UR6, UR7, UR6, 0x18 ;  /* 0x0000000607067291 */ /* 0x002fc8000f8ec03f */
[----:B------:R-:W-:Y:S01]  /*1ca0*/  UIADD3 UR6, UR6, 0x14400, URZ ;  /* 0x0001440006067890 */ /* 0x000fe2000fffe03f */
[----:B0-----:R-:W-:-:S03]  /*1cb0*/  VIADD R0, R0, 0xffffff80 ;  /* 0xffffff8000007836 */ /* 0x001fc60000000000 */
[----:B------:R-:W-:Y:S02]  /*1cc0*/  ULOP3.LUT UP0, URZ, UR6, 0x9f, URZ, 0xc0, !UPT ;  /* 0x0000009f063f7892 */ /* 0x000fe4000f80c03f */
[----:B------:R-:W-:-:S04]  /*1cd0*/  SHF.R.S32.HI R3, RZ, 0x1f, R0 ;  /* 0x0000001fff037819 */ /* 0x000fc80000011400 */
[----:B------:R-:W-:Y:S02]  /*1ce0*/  PLOP3.LUT P0, PT, PT, PT, UP0, 0x80, 0x0 ;  /* 0x000000000000781c */ /* 0x000fe40003f0f008 */
[----:B------:R-:W-:-:S04]  /*1cf0*/  LEA.HI R3, R3, R0, RZ, 0x7 ;  /* 0x0000000003037211 */ /* 0x000fc800078f38ff */
[----:B------:R-:W-:-:S06]  /*1d00*/  SHF.R.S32.HI R3, RZ, 0x7, R3 ;  /* 0x00000007ff037819 */ /* 0x000fcc0000011403 */
[----:B------:R-:W0:Y:S02]  /*1d10*/  SHFL.IDX PT, R3, R3, RZ, 0x1f ;  /* 0x00001fff03037589 */ /* 0x000e2400000e0000 */
[----:B0-----:R-:W-:-:S13]  /*1d20*/  R2UR UR4, R3 ;  /* 0x00000000030472ca */ /* 0x001fda00000e0000 */
        /* <DEDUP_REMOVED lines=14> */
[----:B------:R-:W-:Y:S02]  /*1e10*/  IMAD.U32 R10, RZ, RZ, UR6 ;  /* 0x00000006ff0a7e24 */ /* 0x000fe4000f8e00ff */
[----:B------:R-:W-:Y:S02]  /*1e20*/  IMAD.U32 R6, RZ, RZ, UR4 ;  /* 0x00000004ff067e24 */ /* 0x000fe4000f8e00ff */
[----:B------:R-:W-:-:S02]  /*1e30*/  IMAD.U32 R7, RZ, RZ, UR5 ;  /* 0x00000005ff077e24 */ /* 0x000fc4000f8e00ff */
[----:B------:R-:W-:Y:S02]  /*1e40*/  IMAD.U32 R11, RZ, RZ, UR7 ;  /* 0x00000007ff0b7e24 */ /* 0x000fe4000f8e00ff */
[----:B------:R-:W-:Y:S02]  /*1e50*/  IMAD.MOV.U32 R8, RZ, RZ, 0x70 ;  /* 0x00000070ff087424 */ /* 0x000fe400078e00ff */
[----:B------:R-:W-:Y:S02]  /*1e60*/  IMAD.MOV.U32 R12, RZ, RZ, 0x1 ;  /* 0x00000001ff0c7424 */ /* 0x000fe400078e00ff */
[----:B0-----:R-:W-:-:S07]  /*1e70*/  IMAD.MOV.U32 R13, RZ, RZ, RZ ;  /* 0x000000ffff0d7224 */ /* 0x001fce00078e00ff */
[----:B------:R-:W-:-:S07]  /*1e80*/  LEPC R20, `(.L_x_181) ;  /* 0x000000001014794e */ /* 0x000fce0000000000 */
[----:B-1----:R-:W-:Y:S05]  /*1e90*/  CALL.ABS.NOINC R2 ;  /* 0x0000000002007343 */ /* 0x002fea0003c00000 */
.L_x_181:
[----:B------:R-:W2:Y:S04]  /*1ea0*/  LDL R17, [R1+0x38] ;  /* 0x0000380001117983 */ /* 0x000ea80000100800 */
[----:B------:R-:W3:Y:S01]  /*1eb0*/  LDL R2, [R1+0x4c] ;  /* 0x00004c0001027983 */ /* 0x000ee20000100800 */
[----:B------:R-:W0:Y:S01]  /*1ec0*/  S2UR UR5, SR_CgaCtaId ;  /* 0x00000000000579c3 */ /* 0x000e220000008800 */
[----:B------:R-:W-:Y:S01]  /*1ed0*/  MOV R5, 0x400 ;  /* 0x0000040000057802 */ /* 0x000fe20000000f00 */
[----:B0-----:R-:W-:-:S05]  /*1ee0*/  IMAD.U32 R6, RZ, RZ, UR5 ;  /* 0x00000005ff067e24 */ /* 0x001fca000f8e00ff */
[----:B------:R-:W-:Y:S02]  /*1ef0*/  LEA R5, R6, R5, 0x18 ;  /* 0x0000000506057211 */ /* 0x000fe400078ec0ff */
[----:B--2---:R-:W-:Y:S02]  /*1f00*/  R2UR UR7, R17 ;  /* 0x00000000110772ca */ /* 0x004fe400000e0000 */
[----:B---3--:R-:W-:-:S11]  /*1f10*/  R2UR UR6, R2 ;  /* 0x00000000020672ca */ /* 0x008fd600000e0000 */
[----:B------:R-:W-:-:S04]  /*1f20*/  ULEA.HI UR4, UR7, UR7, URZ, 0x1 ;  /* 0x0000000707047291 */ /* 0x000fc8000f8f083f */
[----:B------:R-:W-:Y:S01]  /*1f30*/  ULOP3.LUT UR4, UR4, 0xfffffffe, URZ, 0xc0, !UPT ;  /* 0xfffffffe04047892 */ /* 0x000fe2000f8ec03f */
[----:B------:R-:W-:-:S03]  /*1f40*/  IMAD.U32 R2, RZ, RZ, UR6 ;  /* 0x00000006ff027e24 */ /* 0x000fc6000f8e00ff */
[----:B------:R-:W-:Y:S02]  /*1f50*/  UIADD3 UR4, UR7, -UR4, URZ ;  /* 0x8000000407047290 */ /* 0x000fe4000fffe03f */
[----:B------:R-:W-:-:S04]  /*1f60*/  ISETP.NE.AND P0, PT, R2, 0x3, PT ;  /* 0x000000030200780c */ /* 0x000fc80003f05270 */
[----:B------:R-:W-:-:S05]  /*1f70*/  IMAD.U32 R0, RZ, RZ, UR4 ;  /* 0x00000004ff007e24 */ /* 0x000fca000f8e00ff */
[----:B------:R-:W-:-:S04]  /*1f80*/  SHF.L.U32 R0, R0, 0x1f, RZ ;  /* 0x0000001f00007819 */ /* 0x000fc800000006ff */
[----:B------:R-:W0:Y:S02]  /*1f90*/  SYNCS.PHASECHK.TRANS64.TRYWAIT P1, [R5+URZ+0x38800], R0 ;  /* 0x03880000050075a7 */ /* 0x000e24000802017f */
[----:B0-----:R-:W-:Y:S05]  /*1fa0*/  @!P1 BRA `(.L_x_182) ;  /* 0x0000013800f89947 */ /* 0x001fea0003800000 */
.L_x_314:
[----:B------:R-:W-:Y:S05]  /*1fb0*/  @!P0 BRA `(.L_x_183) ;  /* 0x0000000000048947 */ /* 0x000fea0003800000 */
[----:B------:R-:W-:Y:S01]  /*1fc0*/  BPT.TRAP 0x1 ;  /* 0x000000040000795c */ /* 0x000fe20000300000 */
.L_x_183:
[----:B------:R-:W-:Y:S01]  /*1fd0*/  R2UR UR4, R16 ;  /* 0x00000000100472ca */ /* 0x000fe200000e0000 */
[----:B0-----:R-:W-:-:S04]  /*1fe0*/  IMAD.U32 R0, RZ, RZ, UR38 ;  /* 0x00000026ff007e24 */ /* 0x001fc8000f8e00ff */
[----:B------:R-:W-:-:S08]  /*1ff0*/  IMAD R0, R0, 0x8, R5 ;  /* 0x0000000800007824 */ /* 0x000fd000078e0205 */
[----:B------:R-:W-:-:S05]  /*2000*/  IMAD.U32 R3, RZ, RZ, UR4 ;  /* 0x00000004ff037e24 */ /* 0x000fca000f8e00ff */
[----:B------:R-:W-:-:S04]  /*2010*/  SHF.L.U32 R3, R3, 0x1f, RZ ;  /* 0x0000001f03037819 */ /* 0x000fc800000006ff */
[----:B------:R0:W1:Y:S01]  /*2020*/  SYNCS.PHASECHK.TRANS64.TRYWAIT P1, [R0+URZ+0x38830], R3 ;  /* 0x03883003000075a7 */ /* 0x000062000802017f */
[----:B------:R-:W-:Y:S05]  /*2030*/  @!P0 BRA `(.L_x_184) ;  /* 0x0000000000048947 */ /* 0x000fea0003800000 */
[----:B------:R-:W-:Y:S01]  /*2040*/  BPT.TRAP 0x1 ;  /* 0x000000040000795c */ /* 0x000fe20000300000 */
.L_x_184:
[----:B------:R-:W-:Y:S01]  /*2050*/  IMAD.MOV.U32 R151, RZ, RZ, RZ ;  /* 0x000000ffff977224 */ /* 0x000fe200078e00ff */
[----:B-1----:R-:W-:Y:S06]  /*2060*/  @P1 BRA `(.L_x_185) ;  /* 0x0000000000081947 */ /* 0x002fec0003800000 */
[----:B------:R-:W1:Y:S02]  /*2070*/  SYNCS.PHASECHK.TRANS64.TRYWAIT P1, [R0+URZ+0x38830], R3 ;  /* 0x03883003000075a7 */ /* 0x000e64000802017f */
[----:B-1----:R-:W-:Y:S05]  /*2080*/  @!P1 BRA `(.L_x_186) ;  /* 0x0000013800d49947 */ /* 0x002fea0003800000 */
.L_x_185:
[----:B------:R-:W-:Y:S05]  /*2090*/  WARPSYNC.ALL ;  /* 0x0000000000007948 */ /* 0x000fea0003800000 */
[----:B------:R-:W-:Y:S01]  /*20a0*/  R2UR UR4, R5 ;  /* 0x00000000050472ca */ /* 0x000fe200000e0000 */
[----:B------:R-:W-:Y:S01]  /*20b0*/  ULOP3.LUT UR5, UR39, 0x10000, URZ, 0xfc, !UPT ;  /* 0x0001000027057892 */ /* 0x000fe2000f8efc3f */
[----:B------:R-:W-:Y:S01]  /*20c0*/  WARPGROUP.ARRIVE ;  /* 0x00000000000079c5 */ /* 0x000fe20000000000 */
[----:B------:R-:W-:Y:S01]  /*20d0*/  UMOV UR17, 0x40000040 ;  /* 0x4000004000117882 */ /* 0x000fe20000000000 */
[----:B------:R-:W-:Y:S01]  /*20e0*/  UMOV UR19, 0x40000040 ;  /* 0x4000004000137882 */ /* 0x000fe20000000000 */
[----:B------:R-:W-:Y:S01]  /*20f0*/  UMOV UR9, UR17 ;  /* 0x0000001100097c82 */ /* 0x000fe20008000000 */
[----:B------:R-:W-:Y:S01]  /*2100*/  UMOV UR11, 0x40000040 ;  /* 0x40000040000b7882 */ /* 0x000fe20000000000 */
[----:B------:R-:W-:Y:S01]  /*2110*/  UMOV UR13, UR17 ;  /* 0x00000011000d7c82 */ /* 0x000fe20008000000 */
[----:B------:R-:W-:Y:S01]  /*2120*/  UMOV UR16, UR5 ;  /* 0x0000000500107c82 */ /* 0x000fe20008000000 */
[----:B------:R-:W-:Y:S01]  /*2130*/  UMOV UR15, 0x40000040 ;  /* 0x40000040000f7882 */ /* 0x000fe20000000000 */
[----:B------:R-:W-:Y:S01]  /*2140*/  UMOV UR8, UR16 ;  /* 0x0000001000087c82 */ /* 0x000fe20008000000 */
[----:B------:R-:W-:Y:S01]  /*2150*/  UMOV UR12, UR16 ;  /* 0x00000010000c7c82 */ /* 0x000fe20008000000 */
[----:B------:R-:W-:Y:S01]  /*2160*/  IMAD.U32 R18, RZ, RZ, UR16 ;  /* 0x00000010ff127e24 */ /* 0x000fe2000f8e00ff */
[----:B------:R-:W-:Y:S01]  /*2170*/  UIADD3 UR4, UR4, 0x24400, URZ ;  /* 0x0002440004047890 */ /* 0x000fe2000fffe03f */
[----:B------:R-:W-:Y:S01]  /*2180*/  IMAD.U32 R19, RZ, RZ, UR17 ;  /* 0x00000011ff137e24 */ /* 0x000fe2000f8e00ff */
[----:B------:R-:W-:Y:S01]  /*2190*/  UMOV UR23, 0x40000040 ;  /* 0x4000004000177882 */ /* 0x000fe20000000000 */
[----:B------:R-:W-:Y:S01]  /*21a0*/  UMOV UR27, 0x40000040 ;  /* 0x40000040001b7882 */ /* 0x000fe20000000000 */
[----:B------:R-:W-:Y:S01]  /*21b0*/  USHF.R.U32.HI UR4, URZ, 0x4, UR4 ;  /* 0x000000043f047899 */ /* 0x000fe20008011604 */
[----:B------:R-:W-:Y:S01]  /*21c0*/  MOV R7, UR38 ;  /* 0x0000002600077c02 */ /* 0x000fe20008000f00 */
[----:B------:R-:W-:Y:S01]  /*21d0*/  UMOV UR31, 0x40000040 ;  /* 0x40000040001f7882 */ /* 0x000fe20000000000 */
[----:B------:R-:W-:Y:S01]  /*21e0*/  UMOV UR35, 0x40000040 ;  /* 0x4000004000237882 */ /* 0x000fe20000000000 */
[----:B------:R-:W-:Y:S01]  /*21f0*/  ULOP3.LUT UR4, UR4, 0x3fff, URZ, 0xc0, !UPT ;  /* 0x00003fff04047892 */ /* 0x000fe2000f8ec03f */
[----:B------:R-:W-:Y:S01]  /*2200*/  MOV R17, UR37 ;  /* 0x0000002500117c02 */ /* 0x000fe20008000f00 */
[----:B------:R-:W-:Y:S01]  /*2210*/  UMOV UR43, 0x40000040 ;  /* 0x40000040002b7882 */ /* 0x000fe20000000000 */
[----:B------:R-:W-:Y:S01]  /*2220*/  UMOV UR47, 0x40000040 ;  /* 0x40000040002f7882 */ /* 0x000fe20000000000 */
[----:B------:R-:W-:Y:S01]  /*2230*/  ULOP3.LUT UR39, UR4, 0x10000, URZ, 0xfc, !UPT ;  /* 0x0001000004277892 */ /* 0x000fe2000f8efc3f */
[----:B------:R-:W-:Y:S01]  /*2240*/  MOV R20, UR36 ;  /* 0x0000002400147c02 */ /* 0x000fe20008000f00 */
[----:B------:R-:W-:Y:S01]  /*2250*/  UMOV UR51, 0x40000040 ;  /* 0x4000004000337882 */ /* 0x000fe20000000000 */
[----:B------:R-:W-:Y:S01]  /*2260*/  UMOV UR55, 0x40000040 ;  /* 0x4000004000377882 */ /* 0x000fe20000000000 */
[----:B------:R-:W-:Y:S01]  /*2270*/  UIMAD UR4, UR38, 0xa00, UR39 ;  /* 0x00000a00260478a4 */ /* 0x000fe2000f8e0227 */
[----:B------:R-:W-:Y:S01]  /*2280*/  UMOV UR59, 0x40000040 ;  /* 0x40000040003b7882 */ /* 0x000fe20000000000 */
[----:B------:R-:W-:-:S02]  /*2290*/  MOV R4, UR39 ;  /* 0x0000002700047c02 */ /* 0x000fc40008000f00 */
[----:B------:R-:W-:Y:S02]  /*22a0*/  UIADD3 UR10, UR4, 0x80, URZ ;  /* 0x00000080040a7890 */ /* 0x000fe4000fffe03f */
[----:B------:R-:W-:Y:S02]  /*22b0*/  UIADD3 UR14, UR4, 0x100, URZ ;  /* 0x00000100040e7890 */ /* 0x000fe4000fffe03f */
[----:B------:R-:W-:Y:S01]  /*22c0*/  UMOV UR18, UR4 ;  /* 0x0000000400127c82 */ /* 0x000fe20008000000 */
[----:B------:R-:W-:Y:S01]  /*22d0*/  UIADD3 UR6, UR4, 0x180, URZ ;  /* 0x0000018004067890 */ /* 0x000fe2000fffe03f */
[----:B------:R-:W-:Y:S01]  /*22e0*/  HGMMA.64x16x16.F32.BF16 R56, gdesc[UR16], RZ, !UPT, gsb0 ;  /* 0x00200000103879f0 */ /* 0x000fe2000c0018ff */
[----:B------:R-:W-:Y:S01]  /*22f0*/  UIADD3 UR7, UR4, 0x200, URZ ;  /* 0x0000020004077890 */ /* 0x000fe2000fffe03f */
[----:B------:R-:W-:Y:S01]  /*2300*/  UMOV UR19, 0x40000040 ;  /* 0x4000004000137882 */ /* 0x000fe20000000000 */
[----:B------:R-:W-:Y:S02]  /*2310*/  UIADD3 UR22, UR4, 0x384, URZ ;  /* 0x0000038404167890 */ /* 0x000fe4000fffe03f */
[----:B------:R-:W-:-:S02]  /*2320*/  UIADD3 UR26, UR4, 0x386, URZ ;  /* 0x00000386041a7890 */ /* 0x000fc4000fffe03f */
[----:B------:R-:W-:Y:S02]  /*2330*/  UIADD3 UR30, UR4, 0x600, URZ ;  /* 0x00000600041e7890 */ /* 0x000fe4000fffe03f */
[----:B------:R-:W-:Y:S02]  /*2340*/  UIADD3 UR34, UR4, 0x582, URZ ;  /* 0x0000058204227890 */ /* 0x000fe4000fffe03f */
[----:B------:R-:W-:Y:S02]  /*2350*/  UIADD3 UR42, UR4, 0x584, URZ ;  /* 0x00000584042a7890 */ /* 0x000fe4000fffe03f */
[----:B------:R-:W-:Y:S02]  /*2360*/  UIADD3 UR46, UR4, 0x586, URZ ;  /* 0x00000586042e7890 */ /* 0x000fe4000fffe03f */
[----:B------:R-:W-:Y:S02]  /*2370*/  UIADD3 UR50, UR4, 0x800, URZ ;  /* 0x0000080004327890 */ /* 0x000fe4000fffe03f */
[----:B------:R-:W-:-:S02]  /*2380*/  UIADD3 UR54, UR4, 0x802, URZ ;  /* 0x0000080204367890 */ /* 0x000fc4000fffe03f */
[----:B------:R-:W-:Y:S01]  /*2390*/  UIADD3 UR58, UR4, 0x804, URZ ;  /* 0x00000804043a7890 */ /* 0x000fe2000fffe03f */
[----:B------:R-:W-:Y:S01]  /*23a0*/  UMOV UR39, 0x40000040 ;  /* 0x4000004000277882 */ /* 0x000fe20000000000 */
[----:B------:R-:W-:Y:S02]  /*23b0*/  WARPGROUP.DEPBAR.LE gsb0, 0x0 ;  /* 0x00008000000079c5 */ /* 0x000fe40000010000 */
[----:B------:R-:W-:-:S06]  /*23c0*/  WARPGROUP.ARRIVE ;  /* 0x00000000000079c5 */ /* 0x000fcc0000000000 */
[----:B------:R-:W-:Y:S01]  /*23d0*/  HGMMA.64x16x16.F32.BF16 R48, gdesc[UR8], RZ, !UPT, gsb0 ;  /* 0x00200000083079f0 */ /* 0x000fe2000c0018ff */
[----:B------:R-:W-:Y:S01]  /*23e0*/  UMOV UR8, UR16 ;  /* 0x0000001000087c82 */ /* 0x000fe20008000000 */
[----:B------:R-:W-:Y:S01]  /*23f0*/  UMOV UR9, UR17 ;  /* 0x0000001100097c82 */ /* 0x000fe20008000000 */
[----:B------:R-:W-:Y:S01]  /*2400*/  UMOV UR10, UR6 ;  /* 0x00000006000a7c82 */ /* 0x000fe20008000000 */
[----:B------:R-:W-:Y:S01]  /*2410*/  UMOV UR11, 0x40000040 ;  /* 0x40000040000b7882 */ /* 0x000fe20000000000 */
[----:B------:R-:W-:Y:S01]  /*2420*/  UIADD3 UR6, UR5, 0x2, URZ ;  /* 0x0000000205067890 */ /* 0x000fe2000fffe03f */
        /* <DEDUP_REMOVED lines=12> */
[----:B------:R-:W-:Y:S01]  /*24f0*/  UMOV UR16, UR6 ;  /* 0x0000000600107c82 */ /* 0x000fe20008000000 */
[----:B------:R-:W-:Y:S01]  /*2500*/  UIADD3 UR6, UR4, 0x2, URZ ;  /* 0x0000000204067890 */ /* 0x000fe2000fffe03f */
[----:B------:R-:W-:Y:S01]  /*2510*/  MOV R14, UR16 ;  /* 0x00000010000e7c02 */ /* 0x000fe20008000f00 */
[----:B------:R-:W-:Y:S01]  /*2520*/  UMOV UR17, 0x40000040 ;  /* 0x4000004000117882 */ /* 0x000fe20000000000 */
[----:B------:R-:W-:Y:S01]  /*2530*/  UMOV UR12, UR16 ;  /* 0x00000010000c7c82 */ /* 0x000fe20008000000 */
[----:B------:R-:W-:Y:S01]  /*2540*/  UMOV UR13, UR17 ;  /* 0x00000011000d7c82 */ /* 0x000fe20008000000 */
[----:B------:R-:W-:Y:S01]  /*2550*/  UIADD3 UR7, UR4, 0x202, URZ ;  /* 0x0000020204077890 */ /* 0x000fe2000fffe03f */
[----:B------:R-:W-:Y:S01]  /*2560*/  IMAD.U32 R15, RZ, RZ, UR17 ;  /* 0x00000011ff0f7e24 */ /* 0x000fe2000f8e00ff */
[----:B------:R-:W-:Y:S01]  /*2570*/  UMOV UR18, UR6 ;  /* 0x0000000600127c82 */ /* 0x000fe20008000000 */
[----:B------:R-:W-:Y:S01]  /*2580*/  UIADD3 UR6, UR4, 0x182, URZ ;  /* 0x0000018204067890 */ /* 0x000fe2000fffe03f */
        /* <DEDUP_REMOVED lines=10> */
[----:B------:R-:W-:Y:S02]  /*2630*/  UMOV UR19, 0x40000040 ;  /* 0x4000004000137882 */ /* 0x000fe40000000000 */
        /* <DEDUP_REMOVED lines=20> */
[----:B------:R-:W-:Y:S01]  /*2780*/  UMOV UR16, UR6 ;  /* 0x0000000600107c82 */ /* 0x000fe20008000000 */
[----:B------:R-:W-:Y:S01]  /*2790*/  UIADD3 UR6, UR4, 0x4, URZ ;  /* 0x0000000404067890 */ /* 0x000fe2000fffe03f */
[----:B------:R-:W-:Y:S01]  /*27a0*/  IMAD.U32 R12, RZ, RZ, UR16 ;  /* 0x00000010ff0c7e24 */ /* 0x000fe2000f8e00ff */
        /* <DEDUP_REMOVED lines=111> */
[----:B------:R-:W-:Y:S02]  /*2ea0*/  MOV R2, UR13 ;  /* 0x0000000d00027c02 */ /* 0x000fe40008000f00 */
[----:B01----:R-:W-:Y:S01]  /*2eb0*/  MOV R3, UR12 ;  /* 0x0000000c00037c02 */ /* 0x003fe20008000f00 */
[----:B------:R-:W-:-:S02]  /*2ec0*/  WARPGROUP.DEPBAR.LE gsb0, 0x0 ;  /* 0x00008000000079c5 */ /* 0x000fc40000010000 */
        /* <DEDUP_REMOVED lines=39> */
[----:B------:R-:W-:Y:S01]  /*3140*/  UMOV UR13, 0x40000040 ;  /* 0x40000040000d7882 */ /* 0x000fe20000000000 */
[----:B------:R-:W-:Y:S01]  /*3150*/  UMOV UR15, 0x40000040 ;  /* 0x40000040000f7882 */ /* 0x000fe20000000000 */
[----:B------:R-:W-:Y:S01]  /*3160*/  UMOV UR37, UR13 ;  /* 0x0000000d00257c82 */ /* 0x000fe20008000000 */
[----:B------:R-:W-:Y:S01]  /*3170*/  IMAD.U32 R9, RZ, RZ, UR13 ;  /* 0x0000000dff097e24 */ /* 0x000fe2000f8e00ff */
        /* <DEDUP_REMOVED lines=225> */
[----:B------:R-:W-:-:S07]  /*3f90*/  UIADD3 UR5, UR5, 0xc06, URZ ;  /* 0x00000c0605057890 */ /* 0x000fce000fffe03f */
[----:B------:R-:W-:Y:S01]  /*3fa0*/  UMOV UR12, UR5 ;  /* 0x00000005000c7c82 */ /* 0x000fe20008000000 */
[----:B------:R-:W-:Y:S01]  /*3fb0*/  UIADD3 UR5, UR4, 0x806, URZ ;  /* 0x0000080604057890 */ /* 0x000fe2000fffe03f */
[----:B------:R-:W-:Y:S01]  /*3fc0*/  IMAD.U32 R8, RZ, RZ, UR12 ;  /* 0x0000000cff087e24 */ /* 0x000fe2000f8e00ff */
[----:B------:R-:W-:-:S05]  /*3fd0*/  UMOV UR36, UR12 ;  /* 0x0000000c00247c82 */ /* 0x000fca0008000000 */
        /* <DEDUP_REMOVED lines=58> */
[----:B------:R-:W-:Y:S02]  /*4380*/  R2UR UR39, R4 ;  /* 0x00000000042772ca */ /* 0x000fe400000e0000 */
[----:B------:R-:W-:Y:S02]  /*4390*/  R2UR UR38, R7 ;  /* 0x00000000072672ca */ /* 0x000fe400000e0000 */
[----:B------:R-:W-:Y:S02]  /*43a0*/  R2UR UR37, R17 ;  /* 0x00000000112572ca */ /* 0x000fe400000e0000 */
[----:B------:R-:W-:Y:S01]  /*43b0*/  R2UR UR36, R20 ;  /* 0x00000000142472ca */ /* 0x000fe200000e0000 */
        /* <DEDUP_REMOVED lines=16> */
.L_x_187:
[----:B------:R-:W-:Y:S01]  /*44c0*/  IMAD.U32 R2, RZ, RZ, UR61 ;  /* 0x0000003dff027e24 */ /* 0x000fe2000f8e00ff */
[----:B------:R-:W-:Y:S01]  /*44d0*/  ULDC UR4, c[0x0][0x988] ;  /* 0x0002620000047ab9 */ /* 0x000fe20000000800 */
[----:B------:R-:W-:Y:S01]  /*44e0*/  IMAD.U32 R3, RZ, RZ, UR60 ;  /* 0x0000003cff037e24 */ /* 0x000fe2000f8e00ff */
[----:B------:R-:W-:Y:S01]  /*44f0*/  P2R R20, PR, RZ, 0x1 ;  /* 0x00000001ff147803 */ /* 0x000fe20000000000 */
[----:B------:R-:W-:Y:S01]  /*4500*/  UIADD3 UR60, UR60, -0x2, URZ ;  /* 0xfffffffe3c3c7890 */ /* 0x000fe2000fffe03f */
[----:B------:R-:W-:Y:S01]  /*4510*/  IADD3 R2, R2, 0x50, -R23 ;  /* 0x0000005002027810 */ /* 0x000fe20007ffe817 */
[--C-:B------:R-:W-:Y:S01]  /*4520*/  IMAD.MOV.U32 R150, RZ, RZ, R151.reuse ;  /* 0x000000ffff967224 */ /* 0x100fe200078e0097 */
[----:B------:R-:W-:Y:S01]  /*4530*/  R2UR UR5, R22 ;  /* 0x00000000160572ca */ /* 0x000fe200000e0000 */
[--C-:B------:R-:W-:Y:S01]  /*4540*/  IMAD.MOV.U32 R149, RZ, RZ, R151.reuse ;  /* 0x000000ffff957224 */ /* 0x100fe200078e0097 */
[-C--:B------:R-:W-:Y:S01]  /*4550*/  MOV R118, R151.reuse ;  /* 0x0000009700767202 */ /* 0x080fe20000000f00 */
[----:B------:R-:W-:Y:S01]  /*4560*/  IMAD R2, R3, -0x50, R2 ;  /* 0xffffffb003027824 */ /* 0x000fe200078e0202 */
[----:B------:R-:W-:Y:S01]  /*4570*/  MOV R73, R151 ;  /* 0x0000009700497202 */ /* 0x000fe20000000f00 */
[----:B------:R-:W-:-:S02]  /*4580*/  IMAD.MOV.U32 R148, RZ, RZ, R151 ;  /* 0x000000ffff947224 */ /* 0x000fc400078e0097 */
[--C-:B------:R-:W-:Y:S01]  /*4590*/  IMAD.MOV.U32 R147, RZ, RZ, R151.reuse ;  /* 0x000000ffff937224 */ /* 0x100fe200078e0097 */
[C---:B------:R-:W-:Y:S01]  /*45a0*/  ISETP.GT.AND P2, PT, R2.reuse, RZ, PT ;  /* 0x000000ff0200720c */ /* 0x040fe20003f44270 */
[--C-:B------:R-:W-:Y:S01]  /*45b0*/  IMAD.MOV.U32 R146, RZ, RZ, R151.reuse ;  /* 0x000000ffff927224 */ /* 0x100fe200078e0097 */
[C---:B------:R-:W-:Y:S01]  /*45c0*/  ISETP.GT.AND P1, PT, R2.reuse, 0x1, PT ;  /* 0x000000010200780c */ /* 0x040fe20003f24270 */
[--C-:B------:R-:W-:Y:S01]  /*45d0*/  IMAD.MOV.U32 R145, RZ, RZ, R151.reuse ;  /* 0x000000ffff917224 */ /* 0x100fe200078e0097 */
[----:B------:R-:W-:Y:S01]  /*45e0*/  ISETP.GT.AND P6, PT, R2, 0x8, PT ;  /* 0x000000080200780c */ /* 0x000fe20003fc4270 */
[----:B------:R-:W-:Y:S01]  /*45f0*/  UISETP.GE.AND UP0, UPT, UR60, UR5, UPT ;  /* 0x000000053c00728c */ /* 0x000fe2000bf06270 */
[----:B------:R-:W-:Y:S01]  /*4600*/  FSEL R56, R56, -INF , P2 ;  /* 0xff80000038387808 */ /* 0x000fe20001000000 */
        /* <DEDUP_REMOVED lines=135> */
[----:B------:R-:W-:Y:S01]  /*4e80*/  FMNMX.FTZ R2, R28, R3, !PT ;  /* 0x000000031c027209 */ /* 0x000fe20007810000 */
[--C-:B------:R-:W-:Y:S01]  /*4e90*/  IMAD.MOV.U32 R75, RZ, RZ, R151.reuse ;  /* 0x000000ffff4b7224 */ /* 0x100fe200078e0097 */
[----:B------:R-:W-:Y:S01]  /*4ea0*/  FMNMX.FTZ R3, R58, R59, !PT ;  /* 0x0000003b3a037209 */ /* 0x000fe20007810000 */
[--C-:B------:R-:W-:Y:S01]  /*4eb0*/  IMAD.MOV.U32 R74, RZ, RZ, R151.reuse ;  /* 0x000000ffff4a7224 */ /* 0x100fe200078e0097 */
[----:B------:R-:W-:Y:S01]  /*4ec0*/  FMNMX.FTZ R7, R29, R2, !PT ;  /* 0x000000021d077209 */ /* 0x000fe20007810000 */
[--C-:B------:R-:W-:Y:S01]  /*4ed0*/  IMAD.MOV.U32 R72, RZ, RZ, R151.reuse ;  /* 0x000000ffff487224 */ /* 0x100fe200078e0097 */
[----:B------:R-:W-:Y:S01]  /*4ee0*/  FSEL R38, R38, -INF , P6 ;  /* 0xff80000026267808 */ /* 0x000fe20003000000 */
[--C-:B------:R-:W-:Y:S01]  /*4ef0*/  IMAD.MOV.U32 R71, RZ, RZ, R151.reuse ;  /* 0x000000ffff477224 */ /* 0x100fe200078e0097 */
[----:B------:R-:W-:Y:S01]  /*4f00*/  FSEL R39, R39, -INF , P5 ;  /* 0xff80000027277808 */ /* 0x000fe20002800000 */
[----:B------:R-:W0:Y:S01]  /*4f10*/  SHFL.BFLY PT, R2, R7, 0x2, 0x1f ;  /* 0x0c401f0007027f89 */ /* 0x000e2200000e0000 */
[----:B------:R-:W-:Y:S01]  /*4f20*/  FSEL R26, R26, -INF , P4 ;  /* 0xff8000001a1a7808 */ /* 0x000fe20002000000 */
[--C-:B------:R-:W-:Y:S01]  /*4f30*/  IMAD.MOV.U32 R70, RZ, RZ, R151.reuse ;  /* 0x000000ffff467224 */ /* 0x100fe200078e0097 */
[----:B------:R-:W-:Y:S01]  /*4f40*/  FSEL R27, R27, -INF , P3 ;  /* 0xff8000001b1b7808 */ /* 0x000fe20001800000 */
[--C-:B------:R-:W-:Y:S01]  /*4f50*/  IMAD.MOV.U32 R69, RZ, RZ, R151.reuse ;  /* 0x000000ffff457224 */ /* 0x100fe200078e0097 */
[----:B------:R-:W-:Y:S01]  /*4f60*/  FSEL R30, R30, -INF , P2 ;  /* 0xff8000001e1e7808 */ /* 0x000fe20001000000 */
[--C-:B------:R-:W-:Y:S01]  /*4f70*/  IMAD.MOV.U32 R68, RZ, RZ, R151.reuse ;  /* 0x000000ffff447224 */ /* 0x100fe200078e0097 */
[----:B------:R-:W-:Y:S01]  /*4f80*/  FSEL R31, R31, -INF , P1 ;  /* 0xff8000001f1f7808 */ /* 0x000fe20000800000 */
[----:B------:R-:W-:-:S02]  /*4f90*/  IMAD.MOV.U32 R67, RZ, RZ, R151 ;  /* 0x000000ffff437224 */ /* 0x000fc400078e0097 */
[--C-:B------:R-:W-:Y:S02]  /*4fa0*/  IMAD.MOV.U32 R66, RZ, RZ, R151.reuse ;  /* 0x000000ffff427224 */ /* 0x100fe400078e0097 */
[--C-:B------:R-:W-:Y:S02]  /*4fb0*/  IMAD.MOV.U32 R65, RZ, RZ, R151.reuse ;  /* 0x000000ffff417224 */ /* 0x100fe400078e0097 */
[----:B------:R-:W-:Y:S01]  /*4fc0*/  IMAD.MOV.U32 R64, RZ, RZ, R151 ;  /* 0x000000ffff407224 */ /* 0x000fe200078e0097 */
[----:B0-----:R-:W-:-:S05]  /*4fd0*/  FMNMX.FTZ R17, R7, R2, !PT ;  /* 0x0000000207117209 */ /* 0x001fca0007810000 */
[----:B------:R-:W0:Y:S02]  /*4fe0*/  SHFL.BFLY PT, R4, R17, 0x1, 0x1f ;  /* 0x0c201f0011047f89 */ /* 0x000e2400000e0000 */
        /* <DEDUP_REMOVED lines=37> */
[----:B------:R-:W-:Y:S01]  /*5240*/  FFMA.FTZ R21, R29, UR4, -R21 ;  /* 0x000000041d157c23 */ /* 0x000fe20008010815 */
[--C-:B------:R-:W-:Y:S01]  /*5250*/  IMAD.MOV.U32 R60, RZ, RZ, R151.reuse ;  /* 0x000000ffff3c7224 */ /* 0x100fe200078e0097 */
[----:B------:R-:W-:Y:S01]  /*5260*/  FMNMX.FTZ R3, R47, R2, !PT ;  /* 0x000000022f037209 */ /* 0x000fe20007810000 */
[----:B------:R-:W-:-:S03]  /*5270*/  IMAD.MOV.U32 R56, RZ, RZ, R151 ;  /* 0x000000ffff387224 */ /* 0x000fc600078e0097 */
[----:B------:R-:W-:Y:S01]  /*5280*/  FMNMX.FTZ R2, R34, R3, !PT ;  /* 0x0000000322027209 */ /* 0x000fe20007810000 */
[----:B------:R-:W-:Y:S03]  /*5290*/  MUFU.EX2 R204, R204 ;  /* 0x000000cc00cc7308 */ /* 0x000fe60000000800 */
[----:B------:R-:W-:-:S04]  /*52a0*/  FMNMX.FTZ R3, R35, R2, !PT ;  /* 0x0000000223037209 */ /* 0x000fc80007810000 */
[----:B------:R-:W-:Y:S01]  /*52b0*/  FMNMX.FTZ R2, R38, R3, !PT ;  /* 0x0000000326027209 */ /* 0x000fe20007810000 */
[----:B------:R-:W-:Y:S03]  /*52c0*/  MUFU.EX2 R49, R49 ;  /* 0x0000003100317308 */ /* 0x000fe60000000800 */
[----:B------:R-:W-:-:S04]  /*52d0*/  FMNMX.FTZ R3, R39, R2, !PT ;  /* 0x0000000227037209 */ /* 0x000fc80007810000 */
[----:B------:R-:W-:Y:S01]  /*52e0*/  FMNMX.FTZ R2, R26, R3, !PT ;  /* 0x000000031a027209 */ /* 0x000fe20007810000 */
[----:B------:R0:W-:Y:S03]  /*52f0*/  MUFU.EX2 R29, R21 ;  /* 0x00000015001d7308 */ /* 0x0001e60000000800 */
[----:B------:R-:W-:-:S04]  /*5300*/  FMNMX.FTZ R3, R27, R2, !PT ;  /* 0x000000021b037209 */ /* 0x000fc80007810000 */
[----:B------:R-:W-:Y:S01]  /*5310*/  FMNMX.FTZ R2, R30, R3, !PT ;  /* 0x000000031e027209 */ /* 0x000fe20007810000 */
[----:B------:R-:W-:Y:S01]  /*5320*/  MUFU.EX2 R52, R52 ;  /* 0x0000003400347308 */ /* 0x000fe20000000800 */
[----:B0-----:R-:W-:Y:S01]  /*5330*/  FADD.FTZ R21, R208, R7 ;  /* 0x00000007d0157221 */ /* 0x001fe20000010000 */
[----:B------:R-:W-:Y:S02]  /*5340*/  F2FP.BF16.F32.PACK_AB R208, R7, R208 ;  /* 0x000000d007d0723e */ /* 0x000fe400000010ff */
[----:B------:R-:W-:-:S04]  /*5350*/  FMNMX.FTZ R2, R31, R2, !PT ;  /* 0x000000021f027209 */ /* 0x000fc80007810000 */
[----:B------:R-:W0:Y:S01]  /*5360*/  MUFU.EX2 R53, R53 ;  /* 0x0000003500357308 */ /* 0x000e220000000800 */
[----:B------:R-:W1:Y:S07]  /*5370*/  SHFL.BFLY PT, R3, R2, 0x2, 0x1f ;  /* 0x0c401f0002037f89 */ /* 0x000e6e00000e0000 */
[----:B------:R-:W-:Y:S08]  /*5380*/  MUFU.EX2 R40, R40 ;  /* 0x0000002800287308 */ /* 0x000ff00000000800 */
[----:B------:R-:W2:Y:S01]  /*5390*/  MUFU.EX2 R41, R41 ;  /* 0x0000002900297308 */ /* 0x000ea20000000800 */
[----:B0-----:R-:W-:-:S07]  /*53a0*/  F2FP.BF16.F32.PACK_AB R206, R53, R52 ;  /* 0x0000003435ce723e */ /* 0x001fce00000010ff */
[----:B------:R-:W-:Y:S01]  /*53b0*/  MUFU.EX2 R44, R44 ;  /* 0x0000002c002c7308 */ /* 0x000fe20000000800 */
[----:B-1----:R-:W-:-:S05]  /*53c0*/  FMNMX.FTZ R20, R2, R3, !PT ;  /* 0x0000000302147209 */ /* 0x002fca0007810000 */
[----:B------:R-:W0:Y:S02]  /*53d0*/  SHFL.BFLY PT, R3, R20, 0x1, 0x1f ;  /* 0x0c201f0014037f89 */ /* 0x000e2400000e0000 */
[----:B------:R-:W1:Y:S01]  /*53e0*/  MUFU.EX2 R45, R45 ;  /* 0x0000002d002d7308 */ /* 0x000e620000000800 */
[----:B--2---:R-:W-:-:S07]  /*53f0*/  F2FP.BF16.F32.PACK_AB R200, R41, R40 ;  /* 0x0000002829c8723e */ /* 0x004fce00000010ff */
[----:B------:R-:W-:Y:S08]  /*5400*/  MUFU.EX2 R32, R32 ;  /* 0x0000002000207308 */ /* 0x000ff00000000800 */
[----:B------:R-:W2:Y:S01]  /*5410*/  MUFU.EX2 R33, R33 ;  /* 0x0000002100217308 */ /* 0x000ea20000000800 */
[----:B-1----:R-:W-:Y:S02]  /*5420*/  F2FP.BF16.F32.PACK_AB R202, R45, R44 ;  /* 0x0000002c2dca723e */ /* 0x002fe400000010ff */
[----:B0-----:R-:W-:Y:S01]  /*5430*/  FMNMX.FTZ R3, R20, R3, !PT ;  /* 0x0000000314037209 */ /* 0x001fe20007810000 */
[----:B------:R-:W-:-:S04]  /*5440*/  FADD.FTZ R20, R210, R21 ;  /* 0x00000015d2147221 */ /* 0x000fc80000010000 */
[----:B------:R-:W-:Y:S01]  /*5450*/  MUFU.EX2 R36, R36 ;  /* 0x0000002400247308 */ /* 0x000fe20000000800 */
[----:B------:R-:W-:Y:S01]  /*5460*/  F2FP.BF16.F32.PACK_AB R210, R17, R210 ;  /* 0x000000d211d2723e */ /* 0x000fe200000010ff */
[C---:B------:R-:W-:Y:S01]  /*5470*/  FMUL.FTZ R2, R3.reuse, UR4 ;  /* 0x0000000403027c20 */ /* 0x040fe20008410000 */
[----:B------:R-:W-:Y:S01]  /*5480*/  FSETP.NEU.FTZ.AND P1, PT, R3, -INF , PT ;  /* 0xff8000000300780b */ /* 0x000fe20003f3d000 */
[----:B------:R-:W-:-:S03]  /*5490*/  FADD.FTZ R21, R17, R20 ;  /* 0x0000001411157221 */ /* 0x000fc60000010000 */
[----:B------:R-:W-:Y:S01]  /*54a0*/  FSEL R2, R2, RZ, P1 ;  /* 0x000000ff02027208 */ /* 0x000fe20000800000 */
[----:B------:R-:W-:Y:S01]  /*54b0*/  FADD.FTZ R20, R204, R21 ;  /* 0x00000015cc147221 */ /* 0x000fe20000010000 */
[----:B------:R-:W-:Y:S01]  /*54c0*/  MUFU.EX2 R37, R37 ;  /* 0x0000002500257308 */ /* 0x000fe20000000800 */
[----:B------:R-:W-:Y:S02]  /*54d0*/  PLOP3.LUT P1, PT, PT, PT, UP0, 0x80, 0x0 ;  /* 0x000000000000781c */ /* 0x000fe40003f2f008 */
        /* <DEDUP_REMOVED lines=21> */
[--C-:B------:R-:W-:Y:S01]  /*5630*/  FFMA.FTZ R26, R26, UR4, -R2.reuse ;  /* 0x000000041a1a7c23 */ /* 0x100fe20008010802 */
[----:B------:R-:W1:Y:S01]  /*5640*/  MUFU.EX2 R62, R62 ;  /* 0x0000003e003e7308 */ /* 0x000e620000000800 */
[--C-:B------:R-:W-:Y:S01]  /*5650*/  FFMA.FTZ R27, R27, UR4, -R2.reuse ;  /* 0x000000041b1b7c23 */ /* 0x100fe20008010802 */
[--C-:B------:R-:W-:Y:S01]  /*5660*/  FFMA.FTZ R30, R30, UR4, -R2.reuse ;  /* 0x000000041e1e7c23 */ /* 0x100fe20008010802 */
[----:B------:R-:W-:Y:S01]  /*5670*/  FFMA.FTZ R2, R31, UR4, -R2 ;  /* 0x000000041f027c23 */ /* 0x000fe20008010802 */
[----:B------:R-:W-:Y:S01]  /*5680*/  F2FP.BF16.F32.PACK_AB R204, R49, R204 ;  /* 0x000000cc31cc723e */ /* 0x000fe200000010ff */
[--C-:B------:R-:W-:Y:S01]  /*5690*/  IMAD.MOV.U32 R53, RZ, RZ, R151.reuse ;  /* 0x000000ffff357224 */ /* 0x100fe200078e0097 */
[----:B--2---:R-:W-:Y:S01]  /*56a0*/  F2FP.BF16.F32.PACK_AB R196, R33, R32 ;  /* 0x0000002021c4723e */ /* 0x004fe200000010ff */
[----:B------:R-:W-:Y:S01]  /*56b0*/  IMAD.MOV.U32 R52, RZ, RZ, R151 ;  /* 0x000000ffff347224 */ /* 0x000fe200078e0097 */
[----:B------:R-:W2:Y:S01]  /*56c0*/  MUFU.EX2 R63, R63 ;  /* 0x0000003f003f7308 */ /* 0x000ea20000000800 */
[----:B0-----:R-:W-:Y:S01]  /*56d0*/  FADD.FTZ R21, R58, R59 ;  /* 0x0000003b3a157221 */ /* 0x001fe20000010000 */
[----:B------:R-:W-:Y:S01]  /*56e0*/  F2FP.BF16.F32.PACK_AB R198, R37, R36 ;  /* 0x0000002425c6723e */ /* 0x000fe200000010ff */
[--C-:B------:R-:W-:Y:S01]  /*56f0*/  IMAD.MOV.U32 R49, RZ, RZ, R151.reuse ;  /* 0x000000ffff317224 */ /* 0x100fe200078e0097 */
[----:B------:R-:W-:Y:S01]  /*5700*/  F2FP.BF16.F32.PACK_AB R209, R59, R58 ;  /* 0x0000003a3bd1723e */ /* 0x000fe200000010ff */
[----:B------:R-:W-:-:S02]  /*5710*/  IMAD.MOV.U32 R59, RZ, RZ, R151 ;  /* 0x000000ffff3b7224 */ /* 0x000fc400078e0097 */
[----:B------:R-:W-:Y:S01]  /*5720*/  IMAD.MOV.U32 R58, RZ, RZ, R151 ;  /* 0x000000ffff3a7224 */ /* 0x000fe200078e0097 */
[----:B------:R-:W0:Y:S01]  /*5730*/  MUFU.EX2 R50, R50 ;  /* 0x0000003200327308 */ /* 0x000e220000000800 */
[----:B-1----:R-:W-:Y:S01]  /*5740*/  FADD.FTZ R20, R62, R21 ;  /* 0x000000153e147221 */ /* 0x002fe20000010000 */
[----:B------:R-:W-:-:S06]  /*5750*/  IMAD.MOV.U32 R48, RZ, RZ, R151 ;  /* 0x000000ffff307224 */ /* 0x000fcc00078e0097 */
[----:B------:R-:W1:Y:S01]  /*5760*/  MUFU.EX2 R51, R51 ;  /* 0x0000003300337308 */ /* 0x000e620000000800 */
[C---:B--2---:R-:W-:Y:S01]  /*5770*/  FADD.FTZ R21, R63.reuse, R20 ;  /* 0x000000143f157221 */ /* 0x044fe20000010000 */
[----:B------:R-:W-:Y:S01]  /*5780*/  F2FP.BF16.F32.PACK_AB R211, R63, R62 ;  /* 0x0000003e3fd3723e */ /* 0x000fe200000010ff */
[--C-:B------:R-:W-:Y:S02]  /*5790*/  IMAD.MOV.U32 R63, RZ, RZ, R151.reuse ;  /* 0x000000ffff3f7224 */ /* 0x100fe400078e0097 */
[----:B------:R-:W-:-:S03]  /*57a0*/  IMAD.MOV.U32 R62, RZ, RZ, R151 ;  /* 0x000000ffff3e7224 */ /* 0x000fc600078e0097 */
[----:B------:R-:W2:Y:S01]  /*57b0*/  MUFU.EX2 R54, R54 ;  /* 0x0000003600367308 */ /* 0x000ea20000000800 */
[----:B0-----:R-:W-:Y:S01]  /*57c0*/  FADD.FTZ R20, R50, R21 ;  /* 0x0000001532147221 */ /* 0x001fe20000010000 */
[----:B------:R-:W-:Y:S02]  /*57d0*/  VIADD R21, R0, 0x38840 ;  /* 0x0003884000157836 */ /* 0x000fe40000000000 */
[----:B------:R-:W-:Y:S01]  /*57e0*/  FADD.FTZ R0, R40, R57 ;  /* 0x0000003928007221 */ /* 0x000fe20000010000 */
[----:B------:R-:W-:Y:S02]  /*57f0*/  IMAD.MOV.U32 R40, RZ, RZ, R151 ;  /* 0x000000ffff287224 */ /* 0x000fe400078e0097 */
[----:B------:R-:W-:Y:S01]  /*5800*/  PRMT R21, R6, 0x654, R21 ;  /* 0x0000065406157816 */ /* 0x000fe20000000015 */
[----:B------:R-:W0:Y:S01]  /*5810*/  MUFU.EX2 R55, R55 ;  /* 0x0000003700377308 */ /* 0x000e220000000800 */
[----:B-1----:R-:W-:Y:S01]  /*5820*/  FADD.FTZ R57, R51, R20 ;  /* 0x0000001433397221 */ /* 0x002fe20000010000 */
[----:B------:R-:W-:Y:S01]  /*5830*/  FADD.FTZ R61, R41, R0 ;  /* 0x00000000293d7221 */ /* 0x000fe20000010000 */
[----:B------:R0:W-:Y:S01]  /*5840*/  SYNCS.ARRIVE.TRANS64.RED.A1T0 RZ, [R21+URZ], RZ ;  /* 0x000000ff15ff79a7 */ /* 0x0001e2000810043f */
[----:B------:R-:W-:Y:S01]  /*5850*/  F2FP.BF16.F32.PACK_AB R205, R51, R50 ;  /* 0x0000003233cd723e */ /* 0x000fe200000010ff */
[----:B------:R-:W-:-:S02]  /*5860*/  IMAD.MOV.U32 R51, RZ, RZ, R151 ;  /* 0x000000ffff337224 */ /* 0x000fc400078e0097 */
[----:B------:R-:W-:Y:S01]  /*5870*/  FADD.FTZ R20, R44, R61 ;  /* 0x0000003d2c147221 */ /* 0x000fe20000010000 */
[----:B------:R-:W-:Y:S01]  /*5880*/  IMAD.MOV.U32 R61, RZ, RZ, R151 ;  /* 0x000000ffff3d7224 */ /* 0x000fe200078e0097 */
[----:B------:R-:W1:Y:S01]  /*5890*/  MUFU.EX2 R42, R42 ;  /* 0x0000002a002a7308 */ /* 0x000e620000000800 */
[----:B--2---:R-:W-:Y:S01]  /*58a0*/  FADD.FTZ R0, R54, R57 ;  /* 0x0000003936007221 */ /* 0x004fe20000010000 */
[----:B------:R-:W-:Y:S01]  /*58b0*/  FADD.FTZ R57, R45, R20 ;  /* 0x000000142d397221 */ /* 0x000fe20000010000 */
[--C-:B------:R-:W-:Y:S02]  /*58c0*/  IMAD.MOV.U32 R50, RZ, RZ, R151.reuse ;  /* 0x000000ffff327224 */ /* 0x100fe400078e0097 */
[----:B------:R-:W-:Y:S02]  /*58d0*/  IMAD.MOV.U32 R45, RZ, RZ, R151 ;  /* 0x000000ffff2d7224 */ /* 0x000fe400078e0097 */
[----:B------:R-:W-:Y:S01]  /*58e0*/  FADD.FTZ R20, R32, R57 ;  /* 0x0000003920147221 */ /* 0x000fe20000010000 */
[--C-:B------:R-:W-:Y:S01]  /*58f0*/  IMAD.MOV.U32 R57, RZ, RZ, R151.reuse ;  /* 0x000000ffff397224 */ /* 0x100fe200078e0097 */
[----:B------:R-:W2:Y:S01]  /*5900*/  MUFU.EX2 R43, R43 ;  /* 0x0000002b002b7308 */ /* 0x000ea20000000800 */
[----:B0-----:R-:W-:Y:S01]  /*5910*/  FADD.FTZ R21, R55, R0 ;  /* 0x0000000037157221 */ /* 0x001fe20000010000 */
[----:B------:R-:W-:Y:S01]  /*5920*/  FADD.FTZ R31, R33, R20 ;  /* 0x00000014211f7221 */ /* 0x000fe20000010000 */
[----:B------:R-:W-:Y:S01]  /*5930*/  F2FP.BF16.F32.PACK_AB R207, R55, R54 ;  /* 0x0000003637cf723e */ /* 0x000fe200000010ff */
[----:B------:R-:W-:-:S02]  /*5940*/  IMAD.MOV.U32 R55, RZ, RZ, R151 ;  /* 0x000000ffff377224 */ /* 0x000fc400078e0097 */
[----:B------:R-:W-:Y:S01]  /*5950*/  FADD.FTZ R20, R36, R31 ;  /* 0x0000001f24147221 */ /* 0x000fe20000010000 */
[----:B------:R-:W-:Y:S01]  /*5960*/  IMAD.MOV.U32 R54, RZ, RZ, R151 ;  /* 0x000000ffff367224 */ /* 0x000fe200078e0097 */
[----:B------:R-:W0:Y:S01]  /*5970*/  MUFU.EX2 R46, R46 ;  /* 0x0000002e002e7308 */ /* 0x000e220000000800 */
[----:B-1----:R-:W-:Y:S01]  /*5980*/  FADD.FTZ R0, R42, R21 ;  /* 0x000000152a007221 */ /* 0x002fe20000010000 */
[----:B------:R-:W-:Y:S01]  /*5990*/  FADD.FTZ R17, R37, R20 ;  /* 0x0000001425117221 */ /* 0x000fe20000010000 */
[--C-:B------:R-:W-:Y:S02]  /*59a0*/  IMAD.MOV.U32 R44, RZ, RZ, R151.reuse ;  /* 0x000000ffff2c7224 */ /* 0x100fe400078e0097 */
[--C-:B------:R-:W-:Y:S02]  /*59b0*/  IMAD.MOV.U32 R41, RZ, RZ, R151.reuse ;  /* 0x000000ffff297224 */ /* 0x100fe400078e0097 */
[--C-:B------:R-:W-:Y:S01]  /*59c0*/  IMAD.MOV.U32 R37, RZ, RZ, R151.reuse ;  /* 0x000000ffff257224 */ /* 0x100fe200078e0097 */
[----:B------:R-:W1:Y:S01]  /*59d0*/  MUFU.EX2 R47, R47 ;  /* 0x0000002f002f7308 */ /* 0x000e620000000800 */
[C---:B--2---:R-:W-:Y:S01]  /*59e0*/  FADD.FTZ R21, R43.reuse, R0 ;  /* 0x000000002b157221 */ /* 0x044fe20000010000 */
[----:B------:R-:W-:Y:S01]  /*59f0*/  F2FP.BF16.F32.PACK_AB R201, R43, R42 ;  /* 0x0000002a2bc9723e */ /* 0x000fe200000010ff */
[----:B------:R-:W-:-:S02]  /*5a00*/  IMAD.MOV.U32 R43, RZ, RZ, R151 ;  /* 0x000000ffff2b7224 */ /* 0x000fc400078e0097 */
[--C-:B------:R-:W-:Y:S02]  /*5a10*/  IMAD.MOV.U32 R42, RZ, RZ, R151.reuse ;  /* 0x000000ffff2a7224 */ /* 0x100fe400078e0097 */
        /* <DEDUP_REMOVED lines=9> */
[----:B------:R-:W-:-:S02]  /*5ab0*/  IMAD.MOV.U32 R47, RZ, RZ, R151 ;  /* 0x000000ffff2f7224 */ /* 0x000fc400078e0097 */
[----:B------:R-:W-:-:S03]  /*5ac0*/  IMAD.MOV.U32 R46, RZ, RZ, R151 ;  /* 0x000000ffff2e7224 */ /* 0x000fc600078e0097 */
[----:B------:R-:W1:Y:S01]  /*5ad0*/  MUFU.EX2 R38, R38 ;  /* 0x0000002600267308 */ /* 0x000e620000000800 */
[----:B--2---:R-:W-:-:S07]  /*5ae0*/  FADD.FTZ R0, R34, R7 ;  /* 0x0000000722007221 */ /* 0x004fce0000010000 */
[----:B------:R-:W2:Y:S01]  /*5af0*/  MUFU.EX2 R39, R39 ;  /* 0x0000002700277308 */ /* 0x000ea20000000800 */
[C---:B0-----:R-:W-:Y:S01]  /*5b00*/  FADD.FTZ R7, R35.reuse, R0 ;  /* 0x0000000023077221 */ /* 0x041fe20000010000 */
[----:B------:R-:W-:Y:S01]  /*5b10*/  F2FP.BF16.F32.PACK_AB R197, R35, R34 ;  /* 0x0000002223c5723e */ /* 0x000fe200000010ff */
[--C-:B------:R-:W-:Y:S02]  /*5b20*/  IMAD.MOV.U32 R35, RZ, RZ, R151.reuse ;  /* 0x000000ffff237224 */ /* 0x100fe400078e0097 */
[----:B------:R-:W-:-:S03]  /*5b30*/  IMAD.MOV.U32 R34, RZ, RZ, R151 ;  /* 0x000000ffff227224 */ /* 0x000fc600078e0097 */
[----:B------:R-:W0:Y:S01]  /*5b40*/  MUFU.EX2 R26, R26 ;  /* 0x0000001a001a7308 */ /* 0x000e220000000800 */
[----:B-1----:R-:W-:-:S07]  /*5b50*/  FADD.FTZ R0, R38, R7 ;  /* 0x0000000726007221 */ /* 0x002fce0000010000 */
        /* <DEDUP_REMOVED lines=15> */
[C---:B0-----:R-:W-:Y:S01]  /*5c50*/  FADD.FTZ R17, R25.reuse, R20 ;  /* 0x0000001419117221 */ /* 0x041fe20000010000 */
[----:B------:R-:W-:Y:S01]  /*5c60*/  F2FP.BF16.F32.PACK_AB R192, R25, R24 ;  /* 0x0000001819c0723e */ /* 0x000fe200000010ff */
[--C-:B------:R-:W-:Y:S02]  /*5c70*/  IMAD.MOV.U32 R25, RZ, RZ, R151.reuse ;  /* 0x000000ffff197224 */ /* 0x100fe400078e0097 */
[----:B------:R-:W-:-:S03]  /*5c80*/  IMAD.MOV.U32 R24, RZ, RZ, R151 ;  /* 0x000000ffff187224 */ /* 0x000fc600078e0097 */
[----:B------:R0:W3:Y:S01]  /*5c90*/  MUFU.EX2 R195, R2 ;  /* 0x0000000200c37308 */ /* 0x0000e20000000800 */
[----:B-1----:R-:W-:Y:S01]  /*5ca0*/  FADD.FTZ R0, R30, R7 ;  /* 0x000000071e007221 */ /* 0x002fe20000010000 */
[----:B--2---:R-:W-:Y:S01]  /*5cb0*/  FADD.FTZ R20, R28, R17 ;  /* 0x000000111c147221 */ /* 0x004fe20000010000 */
[C---:B------:R-:W-:Y:S01]  /*5cc0*/  F2FP.BF16.F32.PACK_AB R194, R29.reuse, R28 ;  /* 0x0000001c1dc2723e */ /* 0x040fe200000010ff */
[----:B0-----:R-:W-:Y:S01]  /*5cd0*/  IMAD.MOV.U32 R2, RZ, RZ, 0x3f800000 ;  /* 0x3f800000ff027424 */ /* 0x001fe200078e00ff */
[----:B------:R-:W-:Y:S01]  /*5ce0*/  MOV R28, R151 ;  /* 0x00000097001c7202 */ /* 0x000fe20000000f00 */
[----:B------:R-:W-:Y:S01]  /*5cf0*/  FADD.FTZ R17, R29, R20 ;  /* 0x000000141d117221 */ /* 0x000fe20000010000 */
[----:B------:R-:W-:Y:S02]  /*5d00*/  IMAD.MOV.U32 R29, RZ, RZ, R151 ;  /* 0x000000ffff1d7224 */ /* 0x000fe400078e0097 */
[C---:B---3--:R-:W-:Y:S01]  /*5d10*/  FADD.FTZ R7, R195.reuse, R0 ;  /* 0x00000000c3077221 */ /* 0x048fe20000010000 */
[----:B------:R-:W-:Y:S01]  /*5d20*/  F2FP.BF16.F32.PACK_AB R195, R195, R30 ;  /* 0x0000001ec3c3723e */ /* 0x000fe200000010ff */
[----:B------:R-:W-:-:S02]  /*5d30*/  IMAD.MOV.U32 R0, RZ, RZ, 0x3f800000 ;  /* 0x3f800000ff007424 */ /* 0x000fc400078e00ff */
[----:B------:R-:W-:Y:S01]  /*5d40*/  IMAD.MOV.U32 R30, RZ, RZ, R151 ;  /* 0x000000ffff1e7224 */ /* 0x000fe200078e0097 */
[----:B------:R-:W-:Y:S06]  /*5d50*/  @!P1 BRA `(.L_x_188) ;  /* 0x0000003c00e09947 */ /* 0x000fec0003800000 */
[----:B------:R-:W-:Y:S01]  /*5d60*/  R2UR UR4, R16 ;  /* 0x00000000100472ca */ /* 0x000fe200000e0000 */
[----:B------:R-:W-:Y:S01]  /*5d70*/  IMAD.MOV.U32 R21, RZ, RZ, R3 ;  /* 0x000000ffff157224 */ /* 0x000fe200078e0003 */
[----:B------:R-:W-:Y:S01]  /*5d80*/  CS2R R150, SRZ ;  /* 0x0000000000967805 */ /* 0x000fe2000001ff00 */
[----:B------:R-:W-:Y:S01]  /*5d90*/  IMAD.MOV.U32 R20, RZ, RZ, R4 ;  /* 0x000000ffff147224 */ /* 0x000fe200078e0004 */
[----:B------:R-:W-:Y:S01]  /*5da0*/  CS2R R146, SRZ ;  /* 0x0000000000927805 */ /* 0x000fe2000001ff00 */
[----:B------:R-:W-:Y:S01]  /*5db0*/  IMAD.MOV.U32 R2, RZ, RZ, 0x3f800000 ;  /* 0x3f800000ff027424 */ /* 0x000fe200078e00ff */
[----:B------:R-:W-:Y:S02]  /*5dc0*/  CS2R R142, SRZ ;  /* 0x00000000008e7805 */ /* 0x000fe4000001ff00 */
[----:B------:R-:W-:Y:S02]  /*5dd0*/  CS2R R138, SRZ ;  /* 0x00000000008a7805 */ /* 0x000fe4000001ff00 */
[----:B------:R-:W-:-:S02]  /*5de0*/  CS2R R134, SRZ ;  /* 0x0000000000867805 */ /* 0x000fc4000001ff00 */
[----:B------:R-:W-:Y:S02]  /*5df0*/  CS2R R130, SRZ ;  /* 0x0000000000827805 */ /* 0x000fe4000001ff00 */
[----:B------:R-:W-:Y:S02]  /*5e00*/  CS2R R126, SRZ ;  /* 0x00000000007e7805 */ /* 0x000fe4000001ff00 */
[----:B------:R-:W-:Y:S02]  /*5e10*/  CS2R R122, SRZ ;  /* 0x00000000007a7805 */ /* 0x000fe4000001ff00 */
[----:B------:R-:W-:Y:S01]  /*5e20*/  CS2R R118, SRZ ;  /* 0x0000000000767805 */ /* 0x000fe2000001ff00 */
[----:B------:R-:W-:Y:S01]  /*5e30*/  IMAD.U32 R229, RZ, RZ, UR4 ;  /* 0x00000004ffe57e24 */ /* 0x000fe2000f8e00ff */
        /* <DEDUP_REMOVED lines=54> */
[----:B------:R-:W-:Y:S01]  /*61a0*/  CS2R R24, SRZ ;  /* 0x0000000000187805 */ /* 0x000fe2000001ff00 */
[----:B------:R-:W-:Y:S01]  /*61b0*/  IMAD.U32 R228, RZ, RZ, UR60 ;  /* 0x0000003cffe47e24 */ /* 0x000fe2000f8e00ff */
[----:B------:R-:W-:-:S06]  /*61c0*/  UMOV UR60, UR38 ;  /* 0x00000026003c7c82 */ /* 0x000fcc0008000000 */
.L_x_199:
[----:B------:R-:W-:Y:S01]  /*61d0*/  R2UR UR5, R229 ;  /* 0x00000000e50572ca */ /* 0x000fe200000e0000 */
[----:B------:R-:W-:-:S04]  /*61e0*/  UISETP.NE.AND UP0, UPT, UR60, 0x1, UPT ;  /* 0x000000013c00788c */ /* 0x000fc8000bf05270 */
[----:B------:R-:W-:-:S08]  /*61f0*/  USEL UR4, URZ, 0x1, UP0 ;  /* 0x000000013f047887 */ /* 0x000fd00008000000 */
[----:B------:R-:W-:-:S06]  /*6200*/  ULOP3.LUT UR4, UR5, UR4, URZ, 0x3c, !UPT ;  /* 0x0000000405047292 */ /* 0x000fcc000f8e3c3f */
[----:B------:R-:W-:Y:S01]  /*6210*/  IMAD.U32 R16, RZ, RZ, UR4 ;  /* 0x00000004ff107e24 */ /* 0x000fe2000f8e00ff */
[----:B------:R-:W-:Y:S06]  /*6220*/  @!P0 BRA `(.L_x_189) ;  /* 0x0000000000048947 */ /* 0x000fec0003800000 */
[----:B------:R-:W-:Y:S01]  /*6230*/  BPT.TRAP 0x1 ;  /* 0x000000040000795c */ /* 0x000fe20000300000 */
.L_x_189:
[----:B------:R-:W0:Y:S01]  /*6240*/  S2UR UR4, SR_CgaCtaId ;  /* 0x00000000000479c3 */ /* 0x000e220000008800 */
[----:B------:R-:W-:Y:S01]  /*6250*/  MOV R5, 0x400 ;  /* 0x0000040000057802 */ /* 0x000fe20000000f00 */
[----:B------:R-:W-:Y:S01]  /*6260*/  UIADD3 UR38, UR60, 0x1, URZ ;  /* 0x000000013c267890 */ /* 0x000fe2000fffe03f */
[----:B------:R-:W-:-:S03]  /*6270*/  R2UR UR5, R16 ;  /* 0x00000000100572ca */ /* 0x000fc600000e0000 */
[----:B------:R-:W-:-:S04]  /*6280*/  UISETP.NE.AND UP0, UPT, UR38, 0x2, UPT ;  /* 0x000000022600788c */ /* 0x000fc8000bf05270 */
[----:B------:R-:W-:-:S06]  /*6290*/  USEL UR38, UR38, URZ, UP0 ;  /* 0x0000003f26267287 */ /* 0x000fcc0008000000 */
[----:B------:R-:W-:-:S05]  /*62a0*/  IMAD.U32 R3, RZ, RZ, UR5 ;  /* 0x00000005ff037e24 */ /* 0x000fca000f8e00ff */
[----:B------:R-:W-:Y:S01]  /*62b0*/  SHF.L.U32 R3, R3, 0x1f, RZ ;  /* 0x0000001f03037819 */ /* 0x000fe200000006ff */
[----:B0-----:R-:W-:-:S05]  /*62c0*/  IMAD.U32 R6, RZ, RZ, UR4 ;  /* 0x00000004ff067e24 */ /* 0x001fca000f8e00ff */
[----:B------:R-:W-:-:S04]  /*62d0*/  LEA R5, R6, R5, 0x18 ;  /* 0x0000000506057211 */ /* 0x000fc800078ec0ff */
[----:B------:R-:W-:-:S13]  /*62e0*/  R2UR UR61, R5 ;  /* 0x00000000053d72ca */ /* 0x000fda00000e0000 */
[----:B------:R-:W-:-:S09]  /*62f0*/  ULEA UR61, UR38, UR61, 0x3 ;  /* 0x0000003d263d7291 */ /* 0x000fd2000f8e183f */
[----:B------:R0:W1:Y:S01]  /*6300*/  SYNCS.PHASECHK.TRANS64.TRYWAIT P1, [UR61+0x38830], R3 ;  /* 0x03883003ff0075a7 */ /* 0x000062000802017d */
[----:B------:R-:W-:Y:S05]  /*6310*/  @!P0 BRA `(.L_x_190) ;  /* 0x0000000000048947 */ /* 0x000fea0003800000 */
[----:B------:R-:W-:Y:S01]  /*6320*/  BPT.TRAP 0x1 ;  /* 0x000000040000795c */ /* 0x000fe20000300000 */
.L_x_190:
[----:B-1----:R-:W-:Y:S05]  /*6330*/  @P1 BRA `(.L_x_191) ;  /* 0x0000000000081947 */ /* 0x002fea0003800000 */
[----:B------:R-:W1:Y:S02]  /*6340*/  SYNCS.PHASECHK.TRANS64.TRYWAIT P1, [UR61+0x38830], R3 ;  /* 0x03883003ff0075a7 */ /* 0x000e64000802017d */
[----:B-1----:R-:W-:Y:S05]  /*6350*/  @!P1 BRA `(.L_x_192) ;  /* 0x000000f800349947 */ /* 0x002fea0003800000 */
.L_x_191:
[----:B------:R-:W-:Y:S01]  /*6360*/  R2UR UR10, R18 ;  /* 0x00000000120a72ca */ /* 0x000fe200000e0000 */
[----:B------:R-:W-:Y:S01]  /*6370*/  UIMAD UR4, UR38, 0xa00, UR39 ;  /* 0x00000a00260478a4 */ /* 0x000fe2000f8e0227 */
[----:B------:R-:W-:Y:S01]  /*6380*/  R2UR UR11, R19 ;  /* 0x00000000130b72ca */ /* 0x000fe200000e0000 */
[----:B------:R-:W-:Y:S01]  /*6390*/  WARPGROUP.ARRIVE ;  /* 0x00000000000079c5 */ /* 0x000fe20000000000 */
[----:B------:R-:W-:Y:S01]  /*63a0*/  UMOV UR59, 0x40000040 ;  /* 0x40000040003b7882 */ /* 0x000fe20000000000 */
[----:B------:R-:W-:Y:S01]  /*63b0*/  UIADD3 UR6, UR4, 0x80, URZ ;  /* 0x0000008004067890 */ /* 0x000fe2000fffe03f */
[----:B------:R-:W-:Y:S01]  /*63c0*/  R2UR UR18, R14 ;  /* 0x000000000e1272ca */ /* 0x000fe200000e0000 */
[----:B------:R-:W-:Y:S01]  /*63d0*/  UIADD3 UR5, UR4, 0x100, URZ ;  /* 0x0000010004057890 */ /* 0x000fe2000fffe03f */
[----:B------:R-:W-:Y:S01]  /*63e0*/  R2UR UR19, R15 ;  /* 0x000000000f1372ca */ /* 0x000fe200000e0000 */
[----:B------:R-:W-:Y:S01]  /*63f0*/  UMOV UR58, UR4 ;  /* 0x00000004003a7c82 */ /* 0x000fe20008000000 */
[----:B------:R-:W-:Y:S01]  /*6400*/  R2UR UR14, R12 ;  /* 0x000000000c0e72ca */ /* 0x000fe200000e0000 */
[----:B------:R-:W-:Y:S01]  /*6410*/  UIADD3 UR22, UR4, 0x286, URZ ;  /* 0x0000028604167890 */ /* 0x000fe2000fffe03f */
[----:B------:R-:W-:Y:S01]  /*6420*/  R2UR UR15, R13 ;  /* 0x000000000d0f72ca */ /* 0x000fe200000e0000 */
[----:B------:R-:W-:Y:S01]  /*6430*/  UMOV UR56, UR10 ;  /* 0x0000000a00387c82 */ /* 0x000fe20008000000 */
[----:B------:R-:W-:Y:S01]  /*6440*/  UMOV UR23, 0x40000040 ;  /* 0x4000004000177882 */ /* 0x000fe20000000000 */
[----:B------:R-:W-:Y:S01]  /*6450*/  UMOV UR57, UR11 ;  /* 0x0000000b00397c82 */ /* 0x000fe20008000000 */
[----:B------:R-:W-:Y:S01]  /*6460*/  UIADD3 UR26, UR4, 0x500, URZ ;  /* 0x00000500041a7890 */ /* 0x000fe2000fffe03f */
[----:B------:R-:W-:Y:S01]  /*6470*/  HGMMA.64x16x16.F32.BF16 R184, gdesc[UR56], RZ, !UPT, gsb0 ;  /* 0x0020000038b879f0 */ /* 0x000fe2000c0018ff */
[----:B------:R-:W-:Y:S01]  /*6480*/  UMOV UR56, UR10 ;  /* 0x0000000a00387c82 */ /* 0x000fe20008000000 */
        /* <DEDUP_REMOVED lines=58> */
[----:B------:R-:W-:Y:S01]  /*6830*/  UMOV UR56, UR10 ;  /* 0x0000000a00387c82 */ /* 0x000fe20008000000 */
[----:B------:R-:W-:Y:S01]  /*6840*/  UMOV UR57, UR11 ;  /* 0x0000000b00397c82 */ /* 0x000fe20008000000 */
[----:B------:R-:W-:Y:S01]  /*6850*/  UMOV UR58, UR5 ;  /* 0x00000005003a7c82 */ /* 0x000fe20008000000 */
[----:B------:R-:W-:Y:S01]  /*6860*/  UMOV UR59, 0x40000040 ;  /* 0x40000040003b7882 */ /* 0x000fe20000000000 */
        /* <DEDUP_REMOVED lines=101> */
[----:B------:R-:W-:-:S06]  /*6ec0*/  WARPGROUP.ARRIVE ;  /* 0x00000000000079c5 */ /* 0x000fcc0000000000 */
[----:B------:R-:W-:Y:S01]  /*6ed0*/  HGMMA.64x16x16.F32.BF16 R160, gdesc[UR56], RZ, !UPT, gsb0 ;  /* 0x0020000038a079f0 */ /* 0x000fe2000c0018ff */
[----:B------:R-:W-:Y:S01]  /*6ee0*/  UMOV UR56, UR10 ;  /* 0x0000000a00387c82 */ /* 0x000fe20008000000 */
[----:B------:R-:W-:Y:S01]  /*6ef0*/  UMOV UR57, UR11 ;  /* 0x0000000b00397c82 */ /* 0x000fe20008000000 */
[----:B------:R-:W-:Y:S01]  /*6f00*/  UMOV UR58, UR5 ;  /* 0x00000005003a7c82 */ /* 0x000fe20008000000 */
[----:B------:R-:W-:Y:S01]  /*6f10*/  UMOV UR59, 0x40000040 ;  /* 0x40000040003b7882 */ /* 0x000fe20000000000 */
[----:B------:R-:W-:Y:S01]  /*6f20*/  UIADD3 UR5, UR4, 0x102, URZ ;  /* 0x0000010204057890 */ /* 0x000fe2000fffe03f */
[----:B------:R-:W-:Y:S02]  /*6f30*/  R2UR UR10, R10 ;  /* 0x000000000a0a72ca */ /* 0x000fe400000e0000 */
[----:B------:R-:W-:Y:S01]  /*6f40*/  R2UR UR11, R11 ;  /* 0x000000000b0b72ca */ /* 0x000fe200000e0000 */
        /* <DEDUP_REMOVED lines=39> */
[----:B------:R-:W-:Y:S01]  /*71c0*/  UIADD3 UR18, UR4, 0x284, URZ ;  /* 0x0000028404127890 */ /* 0x000fe2000fffe03f */
        /* <DEDUP_REMOVED lines=143> */
[----:B------:R-:W-:Y:S02]  /*7ac0*/  R2UR UR14, R8 ;  /* 0x00000000080e72ca */ /* 0x000fe400000e0000 */
[----:B------:R-:W-:-:S11]  /*7ad0*/  R2UR UR15, R9 ;  /* 0x00000000090f72ca */ /* 0x000fd600000e0000 */
        /* <DEDUP_REMOVED lines=252> */
[----:B------:R-:W-:-:S03]  /*8aa0*/  UIADD3 UR6, UR4, 0x906, URZ ;  /* 0x0000090604067890 */ /* 0x000fc6000fffe03f */
        /* <DEDUP_REMOVED lines=25> */
.L_x_193:
[----:B------:R-:W-:Y:S01]  /*8c40*/  R2UR UR4, R229 ;  /* 0x00000000e50472ca */ /* 0x000fe200000e0000 */
[----:B------:R-:W-:-:S04]  /*8c50*/  IMAD.U32 R229, RZ, RZ, UR60 ;  /* 0x0000003cffe57e24 */ /* 0x000fc8000f8e00ff */
[----:B------:R-:W-:-:S08]  /*8c60*/  IMAD R229, R229, 0x8, R5 ;  /* 0x00000008e5e57824 */ /* 0x000fd000078e0205 */
[----:B------:R-:W-:-:S05]  /*8c70*/  IMAD.U32 R0, RZ, RZ, UR4 ;  /* 0x00000004ff007e24 */ /* 0x000fca000f8e00ff */
[----:B------:R-:W-:-:S04]  /*8c80*/  SHF.L.U32 R0, R0, 0x1f, RZ ;  /* 0x0000001f00007819 */ /* 0x000fc800000006ff */
[----:B------:R2:W3:Y:S01]  /*8c90*/  SYNCS.PHASECHK.TRANS64.TRYWAIT P1, [R229+URZ+0x38850], R0 ;  /* 0x03885000e50075a7 */ /* 0x0004e2000802017f */
[----:B------:R-:W-:Y:S05]  /*8ca0*/  @!P0 BRA `(.L_x_194) ;  /* 0x0000000000048947 */ /* 0x000fea0003800000 */
[----:B------:R-:W-:Y:S01]  /*8cb0*/  BPT.TRAP 0x1 ;  /* 0x000000040000795c */ /* 0x000fe20000300000 */
.L_x_194:
[----:B---3--:R-:W-:Y:S05]  /*8cc0*/  @P1 BRA `(.L_x_195) ;  /* 0x0000000000081947 */ /* 0x008fea0003800000 */
[----:B------:R-:W3:Y:S02]  /*8cd0*/  SYNCS.PHASECHK.TRANS64.TRYWAIT P1, [R229+URZ+0x38850], R0 ;  /* 0x03885000e50075a7 */ /* 0x000ee4000802017f */
[----:B---3--:R-:W-:Y:S05]  /*8ce0*/  @!P1 BRA `(.L_x_196) ;  /* 0x000000cc00e89947 */ /* 0x008fea0003800000 */
.L_x_195:
[----:B------:R-:W-:Y:S01]  /*8cf0*/  R2UR UR4, R5 ;  /* 0x00000000050472ca */ /* 0x000fe200000e0000 */
[----:B------:R-:W-:Y:S01]  /*8d00*/  WARPGROUP.ARRIVE ;  /* 0x00000000000079c5 */ /* 0x000fe20000000000 */
[----:B------:R-:W-:-:S11]  /*8d10*/  UMOV UR7, 0x40000040 ;  /* 0x4000004000077882 */ /* 0x000fd60000000000 */
        /* <DEDUP_REMOVED lines=34> */
.L_x_197:
[----:B--23--:R-:W-:Y:S01]  /*8f40*/  FMNMX.FTZ R0, R184, R20, !PT ;  /* 0x00000014b8007209 */ /* 0x00cfe20007810000 */
[----:B------:R-:W-:Y:S01]  /*8f50*/  ULDC UR4, c[0x0][0x988] ;  /* 0x0002620000047ab9 */ /* 0x000fe20000000800 */
[----:B------:R-:W-:Y:S01]  /*8f60*/  R2UR UR5, R6 ;  /* 0x00000000060572ca */ /* 0x000fe200000e0000 */
[----:B------:R-:W-:Y:S01]  /*8f70*/  UIADD3 UR61, UR61, 0x38840, URZ ;  /* 0x000388403d3d7890 */ /* 0x000fe2000fffe03f */
[----:B------:R-:W-:-:S04]  /*8f80*/  FMNMX.FTZ R0, R185, R0, !PT ;  /* 0x00000000b9007209 */ /* 0x000fc80007810000 */
[----:B------:R-:W-:-:S04]  /*8f90*/  FMNMX.FTZ R0, R188, R0, !PT ;  /* 0x00000000bc007209 */ /* 0x000fc80007810000 */
[----:B------:R-:W-:-:S03]  /*8fa0*/  FMNMX.FTZ R0, R189, R0, !PT ;  /* 0x00000000bd007209 */ /* 0x000fc60007810000 */
[----:B------:R-:W-:Y:S01]  /*8fb0*/  UPRMT UR61, UR5, 0x654, UR61 ;  /* 0x00000654053d7896 */ /* 0x000fe2000800003d */
[----:B------:R-:W-:-:S04]  /*8fc0*/  FMNMX.FTZ R0, R176, R0, !PT ;  /* 0x00000000b0007209 */ /* 0x000fc80007810000 */
[----:B------:R-:W-:-:S04]  /*8fd0*/  FMNMX.FTZ R0, R177, R0, !PT ;  /* 0x00000000b1007209 */ /* 0x000fc80007810000 */
[----:B------:R-:W-:Y:S01]  /*8fe0*/  FMNMX.FTZ R0, R180, R0, !PT ;  /* 0x00000000b4007209 */ /* 0x000fe20007810000 */
[----:B------:R-:W-:Y:S03]  /*8ff0*/  SYNCS.ARRIVE.TRANS64.RED.A1T0 RZ, [UR61], RZ ;  /* 0x000000ffffff79a7 */ /* 0x000fe6000810043d */
[----:B------:R-:W-:-:S04]  /*9000*/  FMNMX.FTZ R0, R181, R0, !PT ;  /* 0x00000000b5007209 */ /* 0x000fc80007810000 */
        /* <DEDUP_REMOVED lines=11> */
[----:B------:R-:W-:-:S05]  /*90c0*/  FMNMX.FTZ R0, R157, R0, !PT ;  /* 0x000000009d007209 */ /* 0x000fca0007810000 */
[----:B------:R-:W2:Y:S02]  /*90d0*/  SHFL.BFLY PT, R2, R0, 0x2, 0x1f ;  /* 0x0c401f0000027f89 */ /* 0x000ea400000e0000 */
[----:B--2---:R-:W-:Y:S02]  /*90e0*/  FMNMX.FTZ R2, R0, R2, !PT ;  /* 0x0000000200027209 */ /* 0x004fe40007810000 */
[----:B------:R-:W-:-:S03]  /*90f0*/  FMNMX.FTZ R0, R186, R21, !PT ;  /* 0x00000015ba007209 */ /* 0x000fc60007810000 */
[----:B-1----:R-:W1:Y:S01]  /*9100*/  SHFL.BFLY PT, R4, R2, 0x1, 0x1f ;  /* 0x0c201f0002047f89 */ /* 0x002e6200000e0000 */
[----:B------:R-:W-:-:S04]  /*9110*/  FMNMX.FTZ R0, R187, R0, !PT ;  /* 0x00000000bb007209 */ /* 0x000fc80007810000 */
[----:B------:R-:W-:-:S04]  /*9120*/  FMNMX.FTZ R0, R190, R0, !PT ;  /* 0x00000000be007209 */ /* 0x000fc80007810000 */
[----:B------:R-:W-:-:S04]  /*9130*/  FMNMX.FTZ R0, R191, R0, !PT ;  /* 0x00000000bf007209 */ /* 0x000fc80007810000 */
[----:B------:R-:W-:-:S04]  /*9140*/  FMNMX.FTZ R0, R178, R0, !PT ;  /* 0x00000000b2007209 */ /* 0x000fc80007810000 */
[----:B------:R-:W-:-:S04]  /*9150*/  FMNMX.FTZ R0, R179, R0, !PT ;  /* 0x00000000b3007209 */ /* 0x000fc80007810000 */
[----:B------:R-:W-:Y:S02]  /*9160*/  FMNMX.FTZ R0, R182, R0, !PT ;  /* 0x00000000b6007209 */ /* 0x000fe40007810000 */
[----:B-1----:R-:W-:Y:S02]  /*9170*/  FMNMX.FTZ R4, R2, R4, !PT ;  /* 0x0000000402047209 */ /* 0x002fe40007810000 */
[----:B------:R-:W-:-:S03]  /*9180*/  FMNMX.FTZ R0, R183, R0, !PT ;  /* 0x00000000b7007209 */ /* 0x000fc60007810000 */
[----:B------:R-:W-:Y:S01]  /*9190*/  FMUL.FTZ R192, R4, UR4 ;  /* 0x0000000404c07c20 */ /* 0x000fe20008410000 */
[----:B------:R-:W-:-:S03]  /*91a0*/  FMNMX.FTZ R0, R170, R0, !PT ;  /* 0x00000000aa007209 */ /* 0x000fc60007810000 */
        /* <DEDUP_REMOVED lines=31> */
[----:B------:R-:W-:-:S02]  /*93a0*/  FFMA.FTZ R157, R157, UR4, -R192 ;  /* 0x000000049d9d7c23 */ /* 0x000fc400080108c0 */
[----:B------:R-:W-:-:S04]  /*93b0*/  FMNMX.FTZ R0, R155, R0, !PT ;  /* 0x000000009b007209 */ /* 0x000fc80007810000 */
[----:B------:R-:W-:Y:S01]  /*93c0*/  FMNMX.FTZ R0, R158, R0, !PT ;  /* 0x000000009e007209 */ /* 0x000fe20007810000 */
[----:B------:R-:W-:Y:S03]  /*93d0*/  MUFU.EX2 R176, R176 ;  /* 0x000000b000b07308 */ /* 0x000fe60000000800 */
[----:B------:R-:W-:-:S05]  /*93e0*/  FMNMX.FTZ R0, R159, R0, !PT ;  /* 0x000000009f007209 */ /* 0x000fca0007810000 */
[----:B------:R-:W1:Y:S01]  /*93f0*/  SHFL.BFLY PT, R2, R0, 0x2, 0x1f ;  /* 0x0c401f0000027f89 */ /* 0x000e6200000e0000 */
[----:B------:R-:W-:Y:S08]  /*9400*/  MUFU.EX2 R177, R177 ;  /* 0x000000b100b17308 */ /* 0x000ff00000000800 */
[----:B------:R-:W-:Y:S08]  /*9410*/  MUFU.EX2 R180, R180 ;  /* 0x000000b400b47308 */ /* 0x000ff00000000800 */
[----:B------:R-:W-:Y:S01]  /*9420*/  MUFU.EX2 R181, R181 ;  /* 0x000000b500b57308 */ /* 0x000fe20000000800 */
[----:B-1----:R-:W-:Y:S01]  /*9430*/  FMNMX.FTZ R2, R0, R2, !PT ;  /* 0x0000000200027209 */ /* 0x002fe20007810000 */
[----:B------:R-:W-:-:S06]  /*9440*/  FADD.FTZ R0, -R4, R20 ;  /* 0x0000001404007221 */ /* 0x000fcc0000010100 */
[----:B------:R-:W-:Y:S01]  /*9450*/  MUFU.EX2 R168, R168 ;  /* 0x000000a800a87308 */ /* 0x000fe20000000800 */
[----:B0-----:R-:W0:Y:S01]  /*9460*/  SHFL.BFLY PT, R3, R2, 0x1, 0x1f ;  /* 0x0c201f0002037f89 */ /* 0x001e2200000e0000 */
[----:B------:R-:W-:-:S06]  /*9470*/  FMUL.FTZ R0, R0, UR4 ;  /* 0x0000000400007c20 */ /* 0x000fcc0008410000 */
[----:B------:R-:W-:Y:S08]  /*9480*/  MUFU.EX2 R169, R169 ;  /* 0x000000a900a97308 */ /* 0x000ff00000000800 */
[----:B------:R-:W1:Y:S08]  /*9490*/  MUFU.EX2 R0, R0 ;  /* 0x0000000000007308 */ /* 0x000e700000000800 */
[----:B------:R-:W-:Y:S01]  /*94a0*/  MUFU.EX2 R172, R172 ;  /* 0x000000ac00ac7308 */ /* 0x000fe20000000800 */
[----:B0-----:R-:W-:-:S05]  /*94b0*/  FMNMX.FTZ R3, R2, R3, !PT ;  /* 0x0000000302037209 */ /* 0x001fca0007810000 */
[C---:B------:R-:W-:Y:S01]  /*94c0*/  FADD.FTZ R2, -R3.reuse, R21 ;  /* 0x0000001503027221 */ /* 0x040fe20000010100 */
[----:B------:R-:W-:Y:S01]  /*94d0*/  FMUL.FTZ R20, R3, UR4 ;  /* 0x0000000403147c20 */ /* 0x000fe20008410000 */
[----:B-1----:R-:W-:Y:S01]  /*94e0*/  FFMA.FTZ R17, R0, R17, R184 ;  /* 0x0000001100117223 */ /* 0x002fe200000100b8 */
[----:B------:R-:W-:Y:S01]  /*94f0*/  MUFU.EX2 R173, R173 ;  /* 0x000000ad00ad7308 */ /* 0x000fe20000000800 */
[----:B------:R-:W-:Y:S01]  /*9500*/  FMUL.FTZ R2, R2, UR4 ;  /* 0x0000000402027c20 */ /* 0x000fe20008410000 */
        /* <DEDUP_REMOVED lines=13> */
[--C-:B------:R-:W-:Y:S01]  /*95e0*/  FFMA.FTZ R162, R162, UR4, -R20.reuse ;  /* 0x00000004a2a27c23 */ /* 0x100fe20008010814 */
[----:B------:R-:W0:Y:S01]  /*95f0*/  MUFU.EX2 R186, R186 ;  /* 0x000000ba00ba7308 */ /* 0x000e220000000800 */
[--C-:B------:R-:W-:Y:S01]  /*9600*/  FFMA.FTZ R163, R163, UR4, -R20.reuse ;  /* 0x00000004a3a37c23 */ /* 0x100fe20008010814 */
[--C-:B------:R-:W-:Y:S01]  /*9610*/  FFMA.FTZ R166, R166, UR4, -R20.reuse ;  /* 0x00000004a6a67c23 */ /* 0x100fe20008010814 */
[--C-:B------:R-:W-:Y:S01]  /*9620*/  FFMA.FTZ R167, R167, UR4, -R20.reuse ;  /* 0x00000004a7a77c23 */ /* 0x100fe20008010814 */
[--C-:B------:R-:W-:Y:S01]  /*9630*/  FFMA.FTZ R154, R154, UR4, -R20.reuse ;  /* 0x000000049a9a7c23 */ /* 0x100fe20008010814 */
[--C-:B------:R-:W-:Y:S01]  /*9640*/  FFMA.FTZ R155, R155, UR4, -R20.reuse ;  /* 0x000000049b9b7c23 */ /* 0x100fe20008010814 */
[--C-:B------:R-:W-:Y:S01]  /*9650*/  FFMA.FTZ R158, R158, UR4, -R20.reuse ;  /* 0x000000049e9e7c23 */ /* 0x100fe20008010814 */
[----:B------:R-:W-:Y:S01]  /*9660*/  FFMA.FTZ R195, R159, UR4, -R20 ;  /* 0x000000049fc37c23 */ /* 0x000fe20008010814 */
[----:B------:R-:W1:Y:S01]  /*9670*/  MUFU.EX2 R187, R187 ;  /* 0x000000bb00bb7308 */ /* 0x000e620000000800 */
[----:B------:R-:W-:-:S07]  /*9680*/  FADD.FTZ R17, R185, R17 ;  /* 0x00000011b9117221 */ /* 0x000fce0000010000 */
[----:B------:R-:W2:Y:S01]  /*9690*/  MUFU.EX2 R190, R190 ;  /* 0x000000be00be7308 */ /* 0x000ea20000000800 */
[----:B0-----:R-:W-:-:S07]  /*96a0*/  FFMA.FTZ R7, R2, R7, R186 ;  /* 0x0000000702077223 */ /* 0x001fce00000100ba */
[----:B------:R-:W0:Y:S01]  /*96b0*/  MUFU.EX2 R191, R191 ;  /* 0x000000bf00bf7308 */ /* 0x000e220000000800 */
[----:B-1----:R-:W-:Y:S01]  /*96c0*/  FADD.FTZ R20, R187, R7 ;  /* 0x00000007bb147221 */ /* 0x002fe20000010000 */
[----:B------:R-:W-:-:S04]  /*96d0*/  FADD.FTZ R7, R188, R17 ;  /* 0x00000011bc077221 */ /* 0x000fc80000010000 */
[----:B------:R-:W-:Y:S02]  /*96e0*/  FADD.FTZ R7, R189, R7 ;  /* 0x00000007bd077221 */ /* 0x000fe40000010000 */
[----:B------:R-:W1:Y:S01]  /*96f0*/  MUFU.EX2 R178, R178 ;  /* 0x000000b200b27308 */ /* 0x000e620000000800 */
[----:B--2---:R-:W-:Y:S01]  /*9700*/  FADD.FTZ R17, R190, R20 ;  /* 0x00000014be117221 */ /* 0x004fe20000010000 */
[----:B------:R-:W-:-:S04]  /*9710*/  FADD.FTZ R7, R176, R7 ;  /* 0x00000007b0077221 */ /* 0x000fc80000010000 */
[----:B------:R-:W-:Y:S02]  /*9720*/  FADD.FTZ R7, R177, R7 ;  /* 0x00000007b1077221 */ /* 0x000fe40000010000 */
[----:B------:R-:W2:Y:S01]  /*9730*/  MUFU.EX2 R179, R179 ;  /* 0x000000b300b37308 */ /* 0x000ea20000000800 */
[----:B0-----:R-:W-:Y:S01]  /*9740*/  FADD.FTZ R17, R191, R17 ;  /* 0x00000011bf117221 */ /* 0x001fe20000010000 */
[----:B------:R-:W-:-:S04]  /*9750*/  FADD.FTZ R7, R180, R7 ;  /* 0x00000007b4077221 */ /* 0x000fc80000010000 */
[----:B------:R-:W-:Y:S02]  /*9760*/  FADD.FTZ R7, R181, R7 ;  /* 0x00000007b5077221 */ /* 0x000fe40000010000 */
        /* <DEDUP_REMOVED lines=47> */
[----:B-1----:R-:W-:Y:S01]  /*9a60*/  FADD.FTZ R20, R158, R17 ;  /* 0x000000119e147221 */ /* 0x002fe20000010000 */
[----:B--2---:R-:W-:-:S03]  /*9a70*/  FADD.FTZ R17, R157, R7 ;  /* 0x000000079d117221 */ /* 0x004fc60000010000 */
[----:B0-----:R-:W-:Y:S01]  /*9a80*/  FADD.FTZ R7, R195, R20 ;  /* 0x00000014c3077221 */ /* 0x001fe20000010000 */
[----:B------:R-:W-:Y:S06]  /*9a90*/  @!P0 BRA `(.L_x_198) ;  /* 0x0000000000048947 */ /* 0x000fec0003800000 */
[----:B------:R-:W-:Y:S01]  /*9aa0*/  BPT.TRAP 0x1 ;  /* 0x000000040000795c */ /* 0x000fe20000300000 */
.L_x_198:
[----:B------:R-:W-:Y:S01]  /*9ab0*/  R2UR UR6, R22 ;  /* 0x00000000160672ca */ /* 0x000fe200000e0000 */
[----:B------:R-:W-:Y:S01]  /*9ac0*/  VIADD R229, R229, 0x38860 ;  /* 0x00038860e5e57836 */ /* 0x000fe20000000000 */
[----:B------:R-:W-:Y:S01]  /*9ad0*/  R2UR UR5, R228 ;  /* 0x00000000e40572ca */ /* 0x000fe200000e0000 */
[----:B------:R-:W-:Y:S01]  /*9ae0*/  UMOV UR60, UR38 ;  /* 0x00000026003c7c82 */ /* 0x000fe20008000000 */
[----:B------:R-:W-:Y:S01]  /*9af0*/  F2FP.BF16.F32.PACK_AB R208, R185, R184 ;  /* 0x000000b8b9d0723e */ /* 0x000fe200000010ff */
[----:B------:R-:W-:Y:S01]  /*9b00*/  IMAD.MOV.U32 R21, RZ, RZ, R3 ;  /* 0x000000ffff157224 */ /* 0x000fe200078e0003 */
[----:B------:R-:W-:Y:S01]  /*9b10*/  PRMT R229, R6, 0x654, R229 ;  /* 0x0000065406e57816 */ /* 0x000fe200000000e5 */
[----:B------:R-:W-:Y:S01]  /*9b20*/  IMAD.MOV.U32 R20, RZ, RZ, R4 ;  /* 0x000000ffff147224 */ /* 0x000fe200078e0004 */
[----:B------:R-:W-:Y:S02]  /*9b30*/  F2FP.BF16.F32.PACK_AB R209, R187, R186 ;  /* 0x000000babbd1723e */ /* 0x000fe400000010ff */
[----:B------:R0:W-:Y:S01]  /*9b40*/  SYNCS.ARRIVE.TRANS64.RED.A1T0 RZ, [R229+URZ], RZ ;  /* 0x000000ffe5ff79a7 */ /* 0x0001e2000810043f */
[----:B------:R-:W-:-:S02]  /*9b50*/  F2FP.BF16.F32.PACK_AB R210, R189, R188 ;  /* 0x000000bcbdd2723e */ /* 0x000fc400000010ff */
[----:B------:R-:W-:Y:S02]  /*9b60*/  F2FP.BF16.F32.PACK_AB R211, R191, R190 ;  /* 0x000000bebfd3723e */ /* 0x000fe400000010ff */
[----:B------:R-:W-:Y:S01]  /*9b70*/  UISETP.GT.AND UP0, UPT, UR5, UR6, UPT ;  /* 0x000000060500728c */ /* 0x000fe2000bf04270 */
[----:B------:R-:W-:Y:S01]  /*9b80*/  R2UR UR6, R16 ;  /* 0x00000000100672ca */ /* 0x000fe200000e0000 */
[----:B------:R-:W-:Y:S01]  /*9b90*/  UIADD3 UR5, UR5, -0x1, URZ ;  /* 0xffffffff05057890 */ /* 0x000fe2000fffe03f */
[----:B------:R-:W-:Y:S02]  /*9ba0*/  F2FP.BF16.F32.PACK_AB R204, R177, R176 ;  /* 0x000000b0b1cc723e */ /* 0x000fe400000010ff */
[----:B------:R-:W-:Y:S02]  /*9bb0*/  F2FP.BF16.F32.PACK_AB R205, R179, R178 ;  /* 0x000000b2b3cd723e */ /* 0x000fe400000010ff */
[----:B------:R-:W-:Y:S01]  /*9bc0*/  PLOP3.LUT P1, PT, PT, PT, UP0, 0x80, 0x0 ;  /* 0x000000000000781c */ /* 0x000fe20003f2f008 */
[----:B------:R-:W-:Y:S01]  /*9bd0*/  IMAD.U32 R228, RZ, RZ, UR5 ;  /* 0x00000005ffe47e24 */ /* 0x000fe2000f8e00ff */
[----:B------:R-:W-:-:S02]  /*9be0*/  F2FP.BF16.F32.PACK_AB R206, R181, R180 ;  /* 0x000000b4b5ce723e */ /* 0x000fc400000010ff */
[----:B------:R-:W-:Y:S02]  /*9bf0*/  F2FP.BF16.F32.PACK_AB R207, R183, R182 ;  /* 0x000000b6b7cf723e */ /* 0x000fe400000010ff */
[----:B------:R-:W-:Y:S01]  /*9c00*/  F2FP.BF16.F32.PACK_AB R200, R169, R168 ;  /* 0x000000a8a9c8723e */ /* 0x000fe200000010ff */
[----:B0-----:R-:W-:Y:S01]  /*9c10*/  IMAD.U32 R229, RZ, RZ, UR6 ;  /* 0x00000006ffe57e24 */ /* 0x001fe2000f8e00ff */
[----:B------:R-:W-:Y:S02]  /*9c20*/  F2FP.BF16.F32.PACK_AB R201, R171, R170 ;  /* 0x000000aaabc9723e */ /* 0x000fe400000010ff */
[----:B------:R-:W-:Y:S02]  /*9c30*/  F2FP.BF16.F32.PACK_AB R202, R173, R172 ;  /* 0x000000acadca723e */ /* 0x000fe400000010ff */
[----:B------:R-:W-:Y:S02]  /*9c40*/  F2FP.BF16.F32.PACK_AB R203, R175, R174 ;  /* 0x000000aeafcb723e */ /* 0x000fe400000010ff */
[----:B------:R-:W-:-:S02]  /*9c50*/  F2FP.BF16.F32.PACK_AB R196, R161, R160 ;  /* 0x000000a0a1c4723e */ /* 0x000fc400000010ff */
[----:B------:R-:W-:Y:S02]  /*9c60*/  F2FP.BF16.F32.PACK_AB R197, R163, R162 ;  /* 0x000000a2a3c5723e */ /* 0x000fe400000010ff */
[----:B------:R-:W-:Y:S02]  /*9c70*/  F2FP.BF16.F32.PACK_AB R198, R165, R164 ;  /* 0x000000a4a5c6723e */ /* 0x000fe400000010ff */
[----:B------:R-:W-:Y:S02]  /*9c80*/  F2FP.BF16.F32.PACK_AB R199, R167, R166 ;  /* 0x000000a6a7c7723e */ /* 0x000fe400000010ff */
[----:B------:R-:W-:Y:S02]  /*9c90*/  F2FP.BF16.F32.PACK_AB R192, R153, R152 ;  /* 0x0000009899c0723e */ /* 0x000fe400000010ff */
[----:B------:R-:W-:Y:S02]  /*9ca0*/  F2FP.BF16.F32.PACK_AB R193, R155, R154 ;  /* 0x0000009a9bc1723e */ /* 0x000fe400000010ff */
[----:B------:R-:W-:-:S02]  /*9cb0*/  F2FP.BF16.F32.PACK_AB R194, R157, R156 ;  /* 0x0000009c9dc2723e */ /* 0x000fc400000010ff */
[----:B------:R-:W-:Y:S01]  /*9cc0*/  F2FP.BF16.F32.PACK_AB R195, R195, R158 ;  /* 0x0000009ec3c3723e */ /* 0x000fe200000010ff */
[----:B------:R-:W-:Y:S06]  /*9cd0*/  @P1 BRA `(.L_x_199) ;  /* 0xffffffc4003c1947 */ /* 0x000fec000383ffff */
.L_x_188:
        /* <DEDUP_REMOVED lines=131> */
.L_x_200:
[----:B------:R-:W-:Y:S01]  /*a510*/  R2UR UR5, R16 ;  /* 0x00000000100572ca */ /* 0x000fe200000e0000 */
[----:B------:R-:W-:-:S04]  /*a520*/  IMAD.U32 R12, RZ, RZ, UR38 ;  /* 0x00000026ff0c7e24 */ /* 0x000fc8000f8e00ff */
[----:B------:R-:W-:-:S08]  /*a530*/  IMAD R12, R12, 0x8, R5 ;  /* 0x000000080c0c7824 */ /* 0x000fd000078e0205 */
[----:B------:R-:W-:-:S05]  /*a540*/  IMAD.U32 R9, RZ, RZ, UR5 ;  /* 0x00000005ff097e24 */ /* 0x000fca000f8e00ff */
[----:B------:R-:W-:-:S04]  /*a550*/  SHF.L.U32 R9, R9, 0x1f, RZ ;  /* 0x0000001f09097819 */ /* 0x000fc800000006ff */
[----:B------:R0:W1:Y:S01]  /*a560*/  SYNCS.PHASECHK.TRANS64.TRYWAIT P1, [R12+URZ+0x38850], R9 ;  /* 0x038850090c0075a7 */ /* 0x000062000802017f */
[----:B------:R-:W-:Y:S05]  /*a570*/  @!P0 BRA `(.L_x_201) ;  /* 0x0000000000048947 */ /* 0x000fea0003800000 */
[----:B------:R-:W-:Y:S01]  /*a580*/  BPT.TRAP 0x1 ;  /* 0x000000040000795c */ /* 0x000fe20000300000 */
.L_x_201:
[----:B------:R-:W-:-:S05]  /*a590*/  VIADD R5, R5, 0x400 ;  /* 0x0000040005057836 */ /* 0x000fca0000000000 */
[----:B------:R-:W-:-:S04]  /*a5a0*/  SHF.R.U32.HI R5, RZ, 0x4, R5 ;  /* 0x00000004ff057819 */ /* 0x000fc80000011605 */
[----:B------:R-:W-:Y:S01]  /*a5b0*/  LOP3.LUT R5, R5, 0x3fff, RZ, 0xc0, !PT ;  /* 0x00003fff05057812 */ /* 0x000fe200078ec0ff */
[----:B-1----:R-:W-:Y:S06]  /*a5c0*/  @P1 BRA `(.L_x_202) ;  /* 0x0000000000081947 */ /* 0x002fec0003800000 */
[----:B------:R-:W1:Y:S02]  /*a5d0*/  SYNCS.PHASECHK.TRANS64.TRYWAIT P1, [R12+URZ+0x38850], R9 ;  /* 0x038850090c0075a7 */ /* 0x000e64000802017f */
[----:B-1----:R-:W-:Y:S05]  /*a5e0*/  @!P1 BRA `(.L_x_203) ;  /* 0x000000b400bc9947 */ /* 0x002fea0003800000 */
.L_x_202:
[----:B------:R-:W-:Y:S01]  /*a5f0*/  LOP3.LUT R5, R5, 0x2800000, RZ, 0xfc, !PT ;  /* 0x0280000005057812 */ /* 0x000fe200078efcff */
[----:B------:R-:W-:Y:S01]  /*a600*/  IMAD.U32 R8, RZ, RZ, UR38 ;  /* 0x00000026ff087e24 */ /* 0x000fe2000f8e00ff */
[----:B------:R-:W-:Y:S05]  /*a610*/  WARPSYNC.ALL ;  /* 0x0000000000007948 */ /* 0x000fea0003800000 */
[----:B------:R-:W-:Y:S01]  /*a620*/  IMAD R8, R8, 0xa00, R5 ;  /* 0x00000a0008087824 */ /* 0x000fe200078e0205 */
[----:B------:R-:W-:Y:S01]  /*a630*/  WARPGROUP.ARRIVE ;  /* 0x00000000000079c5 */ /* 0x000fe20000000000 */
[----:B01----:R-:W-:Y:S01]  /*a640*/  IMAD.MOV.U32 R9, RZ, RZ, 0x40000040 ;  /* 0x40000040ff097424 */ /* 0x003fe200078e00ff */
[----:B------:R-:W0:Y:S01]  /*a650*/  SHFL.BFLY PT, R0, R17, 0x2, 0x1f ;  /* 0x0c401f0011007f89 */ /* 0x000e2200000e0000 */
[C---:B------:R-:W-:Y:S01]  /*a660*/  VIADD R10, R8.reuse, 0x80 ;  /* 0x00000080080a7836 */ /* 0x040fe20000000000 */
[----:B------:R-:W-:Y:S01]  /*a670*/  R2UR UR6, R8 ;  /* 0x00000000080672ca */ /* 0x000fe200000e0000 */
[----:B------:R-:W-:Y:S01]  /*a680*/  IMAD.MOV.U32 R11, RZ, RZ, 0x40000040 ;  /* 0x40000040ff0b7424 */ /* 0x000fe200078e00ff */
[----:B------:R-:W-:Y:S01]  /*a690*/  R2UR UR7, R9 ;  /* 0x00000000090772ca */ /* 0x000fe200000e0000 */
[----:B------:R-:W-:Y:S01]  /*a6a0*/  IMAD.MOV.U32 R9, RZ, RZ, 0x40000040 ;  /* 0x40000040ff097424 */ /* 0x000fe200078e00ff */
[----:B------:R-:W1:Y:S01]  /*a6b0*/  SHFL.BFLY PT, R2, R7, 0x2, 0x1f ;  /* 0x0c401f0007027f89 */ /* 0x000e6200000e0000 */
[----:B------:R-:W-:-:S10]  /*a6c0*/  IMAD.U32 R15, RZ, RZ, UR4 ;  /* 0x00000004ff0f7e24 */ /* 0x000fd4000f8e00ff */
[----:B------:R-:W-:Y:S01]  /*a6d0*/  HGMMA.64x256x16.F32.BF16 R24, R208, gdesc[UR4].tnspB, R24, gsb0 ;  /* 0x43e00004d0187df0 */ /* 0x000fe20008001818 */
[----:B------:R-:W-:Y:S01]  /*a6e0*/  R2UR UR6, R10 ;  /* 0x000000000a0672ca */ /* 0x000fe200000e0000 */
[----:B------:R-:W-:Y:S01]  /*a6f0*/  VIADD R10, R8, 0x100 ;  /* 0x00000100080a7836 */ /* 0x000fe20000000000 */
[----:B------:R-:W-:Y:S01]  /*a700*/  R2UR UR7, R11 ;  /* 0x000000000b0772ca */ /* 0x000fe200000e0000 */
[----:B------:R-:W-:Y:S02]  /*a710*/  IMAD.MOV.U32 R11, RZ, RZ, 0x40000040 ;  /* 0x40000040ff0b7424 */ /* 0x000fe400078e00ff */
[----:B0-----:R-:W-:-:S05]  /*a720*/  FADD.FTZ R0, R0, R17 ;  /* 0x0000001100007221 */ /* 0x001fca0000010000 */
[----:B------:R-:W0:Y:S01]  /*a730*/  SHFL.BFLY PT, R5, R0, 0x1, 0x1f ;  /* 0x0c201f0000057f89 */ /* 0x000e2200000e0000 */
[----:B-1----:R-:W-:Y:S01]  /*a740*/  FADD.FTZ R2, R2, R7 ;  /* 0x0000000702027221 */ /* 0x002fe20000010000 */
[----:B------:R-:W-:Y:S01]  /*a750*/  IMAD.MOV.U32 R7, RZ, RZ, RZ ;  /* 0x000000ffff077224 */ /* 0x000fe200078e00ff */
[----:B------:R-:W-:Y:S02]  /*a760*/  WARPGROUP.DEPBAR.LE gsb0, 0x0 ;  /* 0x00008000000079c5 */ /* 0x000fe40000010000 */
[----:B------:R-:W-:-:S12]  /*a770*/  WARPGROUP.ARRIVE ;  /* 0x00000000000079c5 */ /* 0x000fd80000000000 */
[----:B------:R-:W-:Y:S01]  /*a780*/  HGMMA.64x256x16.F32.BF16 R24, R204, gdesc[UR4].tnspB, R24, gsb0 ;  /* 0x43e00004cc187df0 */ /* 0x000fe20008001818 */
[----:B------:R-:W-:Y:S01]  /*a790*/  R2UR UR6, R10 ;  /* 0x000000000a0672ca */ /* 0x000fe200000e0000 */
[C---:B------:R-:W-:Y:S01]  /*a7a0*/  VIADD R10, R8.reuse, 0x180 ;  /* 0x00000180080a7836 */ /* 0x040fe20000000000 */
[----:B------:R-:W-:Y:S01]  /*a7b0*/  R2UR UR7, R11 ;  /* 0x000000000b0772ca */ /* 0x000fe200000e0000 */
[----:B------:R-:W-:Y:S02]  /*a7c0*/  IMAD.MOV.U32 R11, RZ, RZ, 0x40000040 ;  /* 0x40000040ff0b7424 */ /* 0x000fe400078e00ff */
[----:B------:R-:W-:Y:S01]  /*a7d0*/  VIADD R8, R8, 0x200 ;  /* 0x0000020008087836 */ /* 0x000fe20000000000 */
[----:B------:R-:W-:Y:S02]  /*a7e0*/  WARPGROUP.DEPBAR.LE gsb0, 0x0 ;  /* 0x00008000000079c5 */ /* 0x000fe40000010000 */
[----:B------:R-:W-:-:S15]  /*a7f0*/  WARPGROUP.ARRIVE ;  /* 0x00000000000079c5 */ /* 0x000fde0000000000 */
[----:B------:R-:W-:-:S04]  /*a800*/  NOP ;  /* 0x0000000000007918 */ /* 0x000fc80000000000 */
[----:B------:R-:W-:Y:S01]  /*a810*/  HGMMA.64x256x16.F32.BF16 R24, R200, gdesc[UR4].tnspB, R24, gsb0 ;  /* 0x43e00004c8187df0 */ /* 0x000fe20008001818 */
[----:B------:R-:W-:Y:S02]  /*a820*/  R2UR UR6, R10 ;  /* 0x000000000a0672ca */ /* 0x000fe400000e0000 */
[----:B------:R-:W-:Y:S01]  /*a830*/  R2UR UR7, R11 ;  /* 0x000000000b0772ca */ /* 0x000fe200000e0000 */
[----:B0-----:R-:W-:Y:S01]  /*a840*/  FADD.FTZ R11, R0, R5 ;  /* 0x00000005000b7221 */ /* 0x001fe20000010000 */
[----:B------:R-:W-:Y:S02]  /*a850*/  IMAD.MOV.U32 R5, RZ, RZ, RZ ;  /* 0x000000ffff057224 */ /* 0x000fe400078e00ff */
[----:B------:R-:W-:Y:S02]  /*a860*/  IMAD.MOV.U32 R0, RZ, RZ, -0x800000 ;  /* 0xff800000ff007424 */ /* 0x000fe400078e00ff */
[----:B------:R-:W-:-:S13]  /*a870*/  FSETP.NE.FTZ.AND P1, PT, R11, RZ, PT ;  /* 0x000000ff0b00720b */ /* 0x000fda0003f35000 */
[----:B------:R-:W-:Y:S01]  /*a880*/  @P1 MUFU.RCP R7, R11 ;  /* 0x0000000b00071308 */ /* 0x000fe20000001000 */
[----:B------:R-:W-:Y:S02]  /*a890*/  WARPGROUP.DEPBAR.LE gsb0, 0x0 ;  /* 0x00008000000079c5 */ /* 0x000fe40000010000 */
[----:B------:R-:W-:-:S06]  /*a8a0*/  WARPGROUP.ARRIVE ;  /* 0x00000000000079c5 */ /* 0x000fcc0000000000 */
[----:B------:R-:W-:Y:S01]  /*a8b0*/  HGMMA.64x256x16.F32.BF16 R24, R196, gdesc[UR4].tnspB, R24, gsb0 ;  /* 0x43e00004c4187df0 */ /* 0x000fe20008001818 */
[----:B------:R-:W-:Y:S02]  /*a8c0*/  R2UR UR6, R8 ;  /* 0x00000000080672ca */ /* 0x000fe400000e0000 */
[----:B------:R-:W-:Y:S01]  /*a8d0*/  R2UR UR7, R9 ;  /* 0x00000000090772ca */ /* 0x000fe200000e0000 */
[----:B------:R-:W0:Y:S01]  /*a8e0*/  @P1 MUFU.LG2 R8, R11 ;  /* 0x0000000b00081308 */ /* 0x000e220000000c00 */
[----:B------:R-:W1:Y:S01]  /*a8f0*/  SHFL.BFLY PT, R9, R2, 0x1, 0x1f ;  /* 0x0c201f0002097f89 */ /* 0x000e6200000e0000 */
[----:B0-----:R-:W-:Y:S01]  /*a900*/  @P1 FMUL.FTZ R8, R8, 0.69314718246459960938 ;  /* 0x3f31721808081820 */ /* 0x001fe20000410000 */
[----:B-1----:R-:W-:Y:S01]  /*a910*/  FADD.FTZ R13, R2, R9 ;  /* 0x00000009020d7221 */ /* 0x002fe20000010000 */
[----:B------:R-:W-:Y:S02]  /*a920*/  IMAD.U32 R9, RZ, RZ, UR4 ;  /* 0x00000004ff097e24 */ /* 0x000fe4000f8e00ff */
[----:B------:R-:W-:-:S02]  /*a930*/  IMAD.MOV.U32 R2, RZ, RZ, -0x800000 ;  /* 0xff800000ff027424 */ /* 0x000fc400078e00ff */
[----:B------:R-:W-:Y:S01]  /*a940*/  FSETP.NE.FTZ.AND P2, PT, R13, RZ, PT ;  /* 0x000000ff0d00720b */ /* 0x000fe20003f55000 */
[----:B------:R-:W-:-:S04]  /*a950*/  @P1 FMUL.FTZ R9, R9, 0.69314718246459960938 ;  /* 0x3f31721809091820 */ /* 0x000fc80000410000 */
[----:B------:R-:W-:-:S08]  /*a960*/  @P1 FFMA.FTZ R2, R9, R4, R8 ;  /* 0x0000000409021223 */ /* 0x000fd00000010008 */
[----:B------:R-:W0:Y:S01]  /*a970*/  @P2 MUFU.LG2 R10, R13 ;  /* 0x0000000d000a2308 */ /* 0x000e220000000c00 */
[----:B------:R-:W-:-:S07]  /*a980*/  @P2 FMUL.FTZ R15, R15, 0.69314718246459960938 ;  /* 0x3f3172180f0f2820 */ /* 0x000fce0000410000 */
[----:B------:R1:W2:Y:S01]  /*a990*/  @P2 MUFU.RCP R5, R13 ;  /* 0x0000000d00052308 */ /* 0x0002a20000001000 */
[----:B0-----:R-:W-:-:S04]  /*a9a0*/  @P2 FMUL.FTZ R10, R10, 0.69314718246459960938 ;  /* 0x3f3172180a0a2820 */ /* 0x001fc80000410000 */
[----:B------:R-:W-:Y:S01]  /*a9b0*/  @P2 FFMA.FTZ R0, R15, R3, R10 ;  /* 0x000000030f002223 */ /* 0x000fe2000001000a */
[----:B------:R-:W-:Y:S02]  /*a9c0*/  WARPGROUP.DEPBAR.LE gsb0, 0x0 ;  /* 0x00008000000079c5 */ /* 0x000fe40000010000 */
[----:B------:R-:W-:-:S06]  /*a9d0*/  WARPGROUP.ARRIVE ;  /* 0x00000000000079c5 */ /* 0x000fcc0000000000 */
[----:B------:R-:W-:Y:S03]  /*a9e0*/  HGMMA.64x256x16.F32.BF16 R24, R192, gdesc[UR4].tnspB, R24, gsb0 ;  /* 0x43e00004c0187df0 */ /* 0x000fe60008001818 */
[----:B------:R-:W-:Y:S02]  /*a9f0*/  WARPGROUP.DEPBAR.LE gsb0, 0x0 ;  /* 0x00008000000079c5 */ /* 0x000fe40000010000 */
[----:B-12---:R-:W-:Y:S05]  /*aa00*/  @!P0 BRA `(.L_x_204) ;  /* 0x0000000000048947 */ /* 0x006fea0003800000 */
[----:B------:R-:W-:Y:S01]  /*aa10*/  BPT.TRAP 0x1 ;  /* 0x000000040000795c */ /* 0x000fe20000300000 */
.L_x_204:
[----:B------:R-:W2:Y:S01]  /*aa20*/  LDL.LU R3, [R1+0x38] ;  /* 0x0000380001037983 */ /* 0x000ea20000300800 */
[----:B------:R-:W-:Y:S01]  /*aa30*/  R2UR UR5, R16 ;  /* 0x00000000100572ca */ /* 0x000fe200000e0000 */
[----:B------:R-:W-:Y:S01]  /*aa40*/  UIADD3 UR38, UR38, 0x1, URZ ;  /* 0x0000000126267890 */ /* 0x000fe2000fffe03f */
[-C--:B------:R-:W-:Y:S01]  /*aa50*/  FMUL.FTZ R24, R24, R7.reuse ;  /* 0x0000000718187220 */ /* 0x080fe20000410000 */
[-C--:B------:R-:W-:Y:S01]  /*aa60*/  FMUL.FTZ R25, R25, R7.reuse ;  /* 0x0000000719197220 */ /* 0x080fe20000410000 */
[-C--:B------:R-:W-:Y:S01]  /*aa70*/  FMUL.FTZ R28, R28, R7.reuse ;  /* 0x000000071c1c7220 */ /* 0x080fe20000410000 */
[----:B------:R-:W-:Y:S01]  /*aa80*/  UISETP.NE.AND UP0, UPT, UR38, 0x2, UPT ;  /* 0x000000022600788c */ /* 0x000fe2000bf05270 */
        /* <DEDUP_REMOVED lines=126> */
[----:B------:R-:W-:Y:S01]  /*b270*/  USEL UR38, UR38, URZ, UP0 ;  /* 0x0000003f26267287 */ /* 0x000fe20008000000 */
[----:B--2---:R-:W-:Y:S01]  /*b280*/  R2UR UR4, R3 ;  /* 0x00000000030472ca */ /* 0x004fe200000e0000 */
[----:B------:R-:W-:-:S05]  /*b290*/  VIADD R3, R12, 0x38860 ;  /* 0x000388600c037836 */ /* 0x000fca0000000000 */
[----:B------:R-:W-:-:S04]  /*b2a0*/  PRMT R3, R6, 0x654, R3 ;  /* 0x0000065406037816 */ /* 0x000fc80000000003 */
[----:B------:R0:W-:Y:S03]  /*b2b0*/  SYNCS.ARRIVE.TRANS64.RED.A1T0 RZ, [R3+URZ], RZ ;  /* 0x000000ff03ff79a7 */ /* 0x0001e6000810043f */
[----:B------:R-:W-:-:S06]  /*b2c0*/  UIADD3 UR4, UR4, 0x1, URZ ;  /* 0x0000000104047890 */ /* 0x000fcc000fffe03f */
[----:B0-----:R-:W-:Y:S01]  /*b2d0*/  IMAD.U32 R3, RZ, RZ, UR4 ;  /* 0x00000004ff037e24 */ /* 0x001fe2000f8e00ff */
[----:B------:R-:W-:-:S04]  /*b2e0*/  USEL UR4, URZ, 0x1, UP0 ;  /* 0x000000013f047887 */ /* 0x000fc80008000000 */
[----:B------:R0:W-:Y:S01]  /*b2f0*/  STL [R1+0x38], R3 ;  /* 0x0000380301007387 */ /* 0x0001e20000100800 */
[----:B------:R-:W-:-:S06]  /*b300*/  ULOP3.LUT UR5, UR5, UR4, URZ, 0x3c, !UPT ;  /* 0x0000000405057292 */ /* 0x000fcc000f8e3c3f */
[----:B------:R-:W-:-:S07]  /*b310*/  IMAD.U32 R16, RZ, RZ, UR5 ;  /* 0x00000005ff107e24 */ /* 0x000fce000f8e00ff */
.L_x_180:
[----:B------:R-:W1:Y:S08]  /*b320*/  S2UR UR4, SR_CgaCtaId ;  /* 0x00000000000479c3 */ /* 0x000e700000008800 */
[----:B------:R-:W-:Y:S06]  /*b330*/  BAR.SYNC.DEFER_BLOCKING 0x5, 0x180 ;  /* 0x0146000000007b1d */ /* 0x000fec0000010000 */
[----:B------:R-:W-:Y:S01]  /*b340*/  UMOV UR8, 0x400 ;  /* 0x0000040000087882 */ /* 0x000fe20000000000 */
[----:B------:R-:W-:Y:S01]  /*b350*/  BSSY B0, `(.L_x_205) ;  /* 0x00004c2000007945 */ /* 0x000fe20003800000 */
[----:B-1----:R-:W-:-:S09]  /*b360*/  ULEA UR8, UR4, UR8, 0x18 ;  /* 0x0000000804087291 */ /* 0x002fd2000f8ec03f */
[----:B------:R-:W1:Y:S02]  /*b370*/  LDS.128 R4, [UR8+0x388d0] ;  /* 0x0388d008ff047984 */ /* 0x000e640008000c00 */
[----:B-1----:R-:W-:Y:S02]  /*b380*/  R2UR UR6, R5 ;  /* 0x00000000050672ca */ /* 0x002fe400000e0000 */
[----:B------:R-:W-:Y:S02]  /*b390*/  R2UR UR5, R6 ;  /* 0x00000000060572ca */ /* 0x000fe400000e0000 */
[----:B------:R-:W-:Y:S01]  /*b3a0*/  R2UR UR7, R7 ;  /* 0x00000000070772ca */ /* 0x000fe200000e0000 */
[----:B------:R-:W-:Y:S06]  /*b3b0*/  BAR.ARV 0x4, 0x180 ;  /* 0x0106000000007b1d */ /* 0x000fec0000002000 */
[----:B------:R-:W-:Y:S08]  /*b3c0*/  @P0 BRA `(.L_x_206) ;  /* 0x0000003800c80947 */ /* 0x000ff00003800000 */
[----:B------:R-:W2:Y:S01]  /*b3d0*/  LDL.LU R9, [R1+0x30] ;  /* 0x0000300001097983 */ /* 0x000ea20000300800 */
[----:B------:R-:W1:Y:S01]  /*b3e0*/  S2UR UR4, SR_SWINHI ;  /* 0x00000000000479c3 */ /* 0x000e620000002f00 */
[----:B------:R-:W-:Y:S01]  /*b3f0*/  IMAD.MOV.U32 R12, RZ, RZ, 0x2 ;  /* 0x00000002ff0c7424 */ /* 0x000fe200078e00ff */
[----:B------:R-:W-:Y:S01]  /*b400*/  F2FP.BF16.F32.PACK_AB R6, R29, R28 ;  /* 0x0000001c1d06723e */ /* 0x000fe200000010ff */
[----:B------:R-:W3:Y:S01]  /*b410*/  LDL.LU R8, [R1+0x34] ;  /* 0x0000340001087983 */ /* 0x000ee20000300800 */
[----:B------:R-:W-:Y:S01]  /*b420*/  F2FP.BF16.F32.PACK_AB R7, R31, R30 ;  /* 0x0000001e1f07723e */ /* 0x000fe200000010ff */
[----:B------:R-:W-:Y:S01]  /*b430*/  ULDC.64 UR14, c[0x0][0xc00] ;  /* 0x00030000000e7ab9 */ /* 0x000fe20000000a00 */
[----:B------:R-:W-:Y:S01]  /*b440*/  R2UR UR22, R212 ;  /* 0x00000000d41672ca */ /* 0x000fe200000e0000 */
[----:B0-----:R-:W4:Y:S01]  /*b450*/  LDL R3, [R1+0x48] ;  /* 0x0000480001037983 */ /* 0x001f220000100800 */
[----:B------:R-:W-:-:S03]  /*b460*/  ULDC UR20, c[0x0][0xbe8] ;  /* 0x0002fa0000147ab9 */ /* 0x000fc60000000800 */
[----:B------:R-:W5:Y:S01]  /*b470*/  LDL R170, [R1+0x2c] ;  /* 0x00002c0001aa7983 */ /* 0x000f620000100800 */
[----:B------:R-:W-:Y:S02]  /*b480*/  R2UR UR21, R215 ;  /* 0x00000000d71572ca */ /* 0x000fe400000e0000 */
[----:B------:R-:W-:Y:S01]  /*b490*/  R2UR UR24, R216 ;  /* 0x00000000d81872ca */ /* 0x000fe200000e0000 */
[----:B------:R-:W5:Y:S01]  /*b4a0*/  LDL R171, [R1+0x44] ;  /* 0x0000440001ab7983 */ /* 0x000f620000100800 */
[----:B------:R-:W-:Y:S01]  /*b4b0*/  UMOV UR10, UR8 ;  /* 0x00000008000a7c82 */ /* 0x000fe20008000000 */
[----:B-1----:R-:W-:Y:S01]  /*b4c0*/  UMOV UR11, UR4 ;  /* 0x00000004000b7c82 */ /* 0x002fe20008000000 */
[----:B------:R-:W-:Y:S01]  /*b4d0*/  BAR.SYNC.DEFER_BLOCKING 0x1, 0x100 ;  /* 0x0044000000007b1d */ /* 0x000fe20000010000 */
[----:B--2---:R-:W-:Y:S02]  /*b4e0*/  R2UR UR19, R9 ;  /* 0x00000000091372ca */ /* 0x004fe400000e0000 */
[----:B---3--:R-:W-:Y:S01]  /*b4f0*/  R2UR UR17, R8 ;  /* 0x00000000081172ca */ /* 0x008fe200000e0000 */
[----:B----4-:R-:W-:Y:S01]  /*b500*/  IMAD.WIDE R12, R3, R12, UR10 ;  /* 0x0000000a030c7e25 */ /* 0x010fe2000f8e020c */
[----:B-----5:R-:W-:-:S02]  /*b510*/  R2UR UR18, R170 ;  /* 0x00000000aa1272ca */ /* 0x020fc400000e0000 */
[C---:B------:R-:W-:Y:S02]  /*b520*/  IADD3 R15, P1, R12.reuse, 0x20, RZ ;  /* 0x000000200c0f7810 */ /* 0x040fe40007f3e0ff */
[----:B------:R-:W-:Y:S02]  /*b530*/  IADD3 R157, P4, R12, 0x60, RZ ;  /* 0x000000600c9d7810 */ /* 0x000fe40007f9e0ff */
[----:B------:R-:W-:Y:S02]  /*b540*/  LOP3.LUT R14, R15, 0x380, RZ, 0xc0, !PT ;  /* 0x000003800f0e7812 */ /* 0x000fe400078ec0ff */
[----:B------:R-:W-:Y:S02]  /*b550*/  LOP3.LUT R156, R157, 0x380, RZ, 0xc0, !PT ;  /* 0x000003809d9c7812 */ /* 0x000fe400078ec0ff */
[----:B------:R-:W-:Y:S02]  /*b560*/  SHF.R.U64 R14, R14, 0x3, RZ ;  /* 0x000000030e0e7819 */ /* 0x000fe400000012ff */
[----:B------:R-:W-:-:S02]  /*b570*/  IADD3 R161, P6, R12, 0x4020, RZ ;  /* 0x000040200ca17810 */ /* 0x000fc40007fde0ff */
[----:B------:R-:W-:Y:S02]  /*b580*/  LOP3.LUT R5, R12, 0x380, RZ, 0xc0, !PT ;  /* 0x000003800c057812 */ /* 0x000fe400078ec0ff */
[----:B------:R-:W-:Y:S02]  /*b590*/  SHF.R.U64 R156, R156, 0x3, RZ ;  /* 0x000000039c9c7819 */ /* 0x000fe400000012ff */
[----:B------:R-:W-:Y:S02]  /*b5a0*/  LOP3.LUT R14, R14, R15, RZ, 0x3c, !PT ;  /* 0x0000000f0e0e7212 */ /* 0x000fe400078e3cff */
[----:B------:R-:W-:Y:S02]  /*b5b0*/  IADD3 R159, P3, R12, 0x4000, RZ ;  /* 0x000040000c9f7810 */ /* 0x000fe40007f7e0ff */
[----:B------:R-:W-:Y:S02]  /*b5c0*/  LOP3.LUT R160, R161, 0x380, RZ, 0xc0, !PT ;  /* 0x00000380a1a07812 */ /* 0x000fe400078ec0ff */
[----:B------:R-:W-:-:S02]  /*b5d0*/  SHF.R.U64 R5, R5, 0x3, RZ ;  /* 0x0000000305057819 */ /* 0x000fc400000012ff */
[----:B------:R-:W-:Y:S02]  /*b5e0*/  IADD3.X R15, RZ, R13, RZ, P1, !PT ;  /* 0x0000000dff0f7210 */ /* 0x000fe40000ffe4ff */
[C---:B------:R-:W-:Y:S02]  /*b5f0*/  IADD3 R155, P0, R12.reuse, 0x40, RZ ;  /* 0x000000400c9b7810 */ /* 0x040fe40007f1e0ff */
[C---:B------:R-:W-:Y:S02]  /*b600*/  IADD3 R163, P5, R12.reuse, 0x4040, RZ ;  /* 0x000040400ca37810 */ /* 0x040fe40007fbe0ff */
[C---:B------:R-:W-:Y:S02]  /*b610*/  IADD3 R165, P2, R12.reuse, 0x4060, RZ ;  /* 0x000040600ca57810 */ /* 0x040fe40007f5e0ff */
[----:B------:R-:W-:Y:S02]  /*b620*/  IADD3 R167, P1, R12, 0x8000, RZ ;  /* 0x000080000ca77810 */ /* 0x000fe40007f3e0ff */
[----:B------:R-:W-:Y:S01]  /*b630*/  LOP3.LUT R156, R156, R157, RZ, 0x3c, !PT ;  /* 0x0000009d9c9c7212 */ /* 0x000fe200078e3cff */
[----:B------:R-:W-:Y:S01]  /*b640*/  IMAD.X R157, RZ, RZ, R13, P4 ;  /* 0x000000ffff9d7224 */ /* 0x000fe200020e060d */
[----:B------:R-:W-:-:S02]  /*b650*/  LOP3.LUT R158, R159, 0x380, RZ, 0xc0, !PT ;  /* 0x000003809f9e7812 */ /* 0x000fc400078ec0ff */
[----:B------:R-:W-:Y:S02]  /*b660*/  SHF.R.U64 R160, R160, 0x3, RZ ;  /* 0x00000003a0a07819 */ /* 0x000fe400000012ff */
[----:B------:R-:W-:Y:S01]  /*b670*/  LOP3.LUT R4, R5, R12, RZ, 0x3c, !PT ;  /* 0x0000000c05047212 */ /* 0x000fe200078e3cff */
[----:B------:R-:W-:Y:S01]  /*b680*/  IMAD.MOV.U32 R5, RZ, RZ, R13 ;  /* 0x000000ffff057224 */ /* 0x000fe200078e000d */
[----:B------:R-:W-:Y:S02]  /*b690*/  IADD3 R9, P4, R12, 0x8040, RZ ;  /* 0x000080400c097810 */ /* 0x000fe40007f9e0ff */
[----:B------:R-:W-:Y:S02]  /*b6a0*/  LOP3.LUT R154, R155, 0x380, RZ, 0xc0, !PT ;  /* 0x000003809b9a7812 */ /* 0x000fe400078ec0ff */
[----:B------:R-:W-:Y:S02]  /*b6b0*/  LOP3.LUT R162, R163, 0x380, RZ, 0xc0, !PT ;  /* 0x00000380a3a27812 */ /* 0x000fe400078ec0ff */
[----:B------:R-:W-:-:S02]  /*b6c0*/  LOP3.LUT R164, R165, 0x380, RZ, 0xc0, !PT ;  /* 0x00000380a5a47812 */ /* 0x000fc400078ec0ff */
[----:B------:R-:W-:Y:S02]  /*b6d0*/  LOP3.LUT R166, R167, 0x380, RZ, 0xc0, !PT ;  /* 0x00000380a7a67812 */ /* 0x000fe400078ec0ff */
[----:B------:R-:W-:Y:S02]  /*b6e0*/  SHF.R.U64 R158, R158, 0x3, RZ ;  /* 0x000000039e9e7819 */ /* 0x000fe400000012ff */
[----:B------:R-:W-:Y:S01]  /*b6f0*/  LOP3.LUT R160, R160, R161, RZ, 0x3c, !PT ;  /* 0x000000a1a0a07212 */ /* 0x000fe200078e3cff */
[----:B------:R-:W-:Y:S01]  /*b700*/  IMAD.X R161, RZ, RZ, R13, P6 ;  /* 0x000000ffffa17224 */ /* 0x000fe200030e060d */
[----:B------:R-:W-:Y:S02]  /*b710*/  LOP3.LUT R8, R9, 0x380, RZ, 0xc0, !PT ;  /* 0x0000038009087812 */ /* 0x000fe400078ec0ff */
[----:B------:R-:W-:Y:S02]  /*b720*/  SHF.R.U64 R154, R154, 0x3, RZ ;  /* 0x000000039a9a7819 */ /* 0x000fe400000012ff */
[----:B------:R-:W-:-:S02]  /*b730*/  SHF.R.U64 R162, R162, 0x3, RZ ;  /* 0x00000003a2a27819 */ /* 0x000fc400000012ff */
[----:B------:R-:W-:Y:S02]  /*b740*/  SHF.R.U64 R164, R164, 0x3, RZ ;  /* 0x00000003a4a47819 */ /* 0x000fe400000012ff */
[----:B------:R-:W-:Y:S02]  /*b750*/  SHF.R.U64 R166, R166, 0x3, RZ ;  /* 0x00000003a6a67819 */ /* 0x000fe400000012ff */
[----:B------:R-:W-:Y:S02]  /*b760*/  MOV R3, R4 ;  /* 0x0000000400037202 */ /* 0x000fe40000000f00 */
[----:B------:R-:W-:Y:S02]  /*b770*/  IADD3 R17, P6, R12, 0xc000, RZ ;  /* 0x0000c0000c117810 */ /* 0x000fe40007fde0ff */
[----:B------:R-:W-:Y:S02]  /*b780*/  F2FP.BF16.F32.PACK_AB R4, R25, R24 ;  /* 0x000000181904723e */ /* 0x000fe400000010ff */
[----:B------:R-:W-:-:S02]  /*b790*/  F2FP.BF16.F32.PACK_AB R5, R27, R26 ;  /* 0x0000001a1b05723e */ /* 0x000fc400000010ff */
[----:B------:R-:W-:Y:S01]  /*b7a0*/  LOP3.LUT R158, R158, R159, RZ, 0x3c, !PT ;  /* 0x0000009f9e9e7212 */ /* 0x000fe200078e3cff */
[--C-:B------:R-:W-:Y:S01]  /*b7b0*/  IMAD.X R159, RZ, RZ, R13.reuse, P3 ;  /* 0x000000ffff9f7224 */ /* 0x100fe200018e060d */
[----:B------:R-:W-:Y:S02]  /*b7c0*/  SHF.R.U64 R8, R8, 0x3, RZ ;  /* 0x0000000308087819 */ /* 0x000fe400000012ff */
[----:B------:R-:W-:Y:S01]  /*b7d0*/  LOP3.LUT R154, R154, R155, RZ, 0x3c, !PT ;  /* 0x0000009b9a9a7212 */ /* 0x000fe200078e3cff */
[--C-:B------:R-:W-:Y:S01]  /*b7e0*/  IMAD.X R155, RZ, RZ, R13.reuse, P0 ;  /* 0x000000ffff9b7224 */ /* 0x100fe200000e060d */
[----:B------:R-:W-:Y:S01]  /*b7f0*/  LOP3.LUT R162, R162, R163, RZ, 0x3c, !PT ;  /* 0x000000a3a2a27212 */ /* 0x000fe200078e3cff */
[--C-:B------:R-:W-:Y:S01]  /*b800*/  IMAD.X R163, RZ, RZ, R13.reuse, P5 ;  /* 0x000000ffffa37224 */ /* 0x100fe200028e060d */
[----:B------:R-:W-:Y:S01]  /*b810*/  LOP3.LUT R164, R164, R165, RZ, 0x3c, !PT ;  /* 0x000000a5a4a47212 */ /* 0x000fe200078e3cff */
[--C-:B------:R-:W-:Y:S01]  /*b820*/  IMAD.X R165, RZ, RZ, R13.reuse, P2 ;  /* 0x000000ffffa57224 */ /* 0x100fe200010e060d */
[----:B------:R-:W-:Y:S01]  /*b830*/  LOP3.LUT R166, R166, R167, RZ, 0x3c, !PT ;  /* 0x000000a7a6a67212 */ /* 0x000fe200078e3cff */
[----:B------:R-:W-:Y:S01]  /*b840*/  IMAD.X R167, RZ, RZ, R13, P1 ;  /* 0x000000ffffa77224 */ /* 0x000fe200008e060d */
[----:B------:R-:W-:-:S02]  /*b850*/  IADD3 R11, P3, R12, 0x8060, RZ ;  /* 0x000080600c0b7810 */ /* 0x000fc40007f7e0ff */
[----:B------:R-:W-:Y:S01]  /*b860*/  LOP3.LUT R10, R17, 0x380, RZ, 0xc0, !PT ;  /* 0x00000380110a7812 */ /* 0x000fe200078ec0ff */
[----:B------:R0:W-:Y:S01]  /*b870*/  STSM.16.M88.4 [R3], R4 ;  /* 0x0000000403007844 */ /* 0x0001e20000000200 */
[C---:B------:R-:W-:Y:S02]  /*b880*/  IADD3 R169, P0, R12.reuse, 0x8020, RZ ;  /* 0x000080200ca97810 */ /* 0x040fe40007f1e0ff */
[C---:B------:R-:W-:Y:S02]  /*b890*/  IADD3 R20, P5, R12.reuse, 0xc020, RZ ;  /* 0x0000c0200c147810 */ /* 0x040fe40007fbe0ff */
[C---:B------:R-:W-:Y:S02]  /*b8a0*/  IADD3 R153, P2, R12.reuse, 0xc040, RZ ;  /* 0x0000c0400c997810 */ /* 0x040fe40007f5e0ff */
[----:B------:R-:W-:Y:S02]  /*b8b0*/  IADD3 R18, P1, R12, 0xc060, RZ ;  /* 0x0000c0600c127810 */ /* 0x000fe40007f3e0ff */
[----:B------:R-:W-:-:S02]  /*b8c0*/  SHF.R.U64 R10, R10, 0x3, RZ ;  /* 0x000000030a0a7819 */ /* 0x000fc400000012ff */
[----:B------:R-:W-:Y:S02]  /*b8d0*/  LOP3.LUT R168, R169, 0x380, RZ, 0xc0, !PT ;  /* 0x00000380a9a87812 */ /* 0x000fe400078ec0ff */
[----:B------:R-:W-:Y:S02]  /*b8e0*/  LOP3.LUT R21, R20, 0x380, RZ, 0xc0, !PT ;  /* 0x0000038014157812 */ /* 0x000fe400078ec0ff */
[----:B0-----:R-:W-:Y:S01]  /*b8f0*/  LOP3.LUT R4, R8, R9, RZ, 0x3c, !PT ;  /* 0x0000000908047212 */ /* 0x001fe200078e3cff */
[----:B------:R-:W-:Y:S01]  /*b900*/  IMAD.X R5, RZ, RZ, R13, P4 ;  /* 0x000000ffff057224 */ /* 0x000fe200020e060d */
[----:B------:R-:W-:Y:S02]  /*b910*/  LOP3.LUT R8, R11, 0x380, RZ, 0xc0, !PT ;  /* 0x000003800b087812 */ /* 0x000fe400078ec0ff */
[----:B------:R-:W-:Y:S02]  /*b920*/  LOP3.LUT R152, R153, 0x380, RZ, 0xc0, !PT ;  /* 0x0000038099987812 */ /* 0x000fe400078ec0ff */
[----:B------:R-:W-:-:S02]  /*b930*/  LOP3.LUT R19, R18, 0x380, RZ, 0xc0, !PT ;  /* 0x0000038012137812 */ /* 0x000fc400078ec0ff */
[----:B------:R-:W-:Y:S02]  /*b940*/  SHF.R.U64 R8, R8, 0x3, RZ ;  /* 0x0000000308087819 */ /* 0x000fe400000012ff */
[----:B------:R-:W-:Y:S02]  /*b950*/  LOP3.LUT R10, R10, R17, RZ, 0x3c, !PT ;  /* 0x000000110a0a7212 */ /* 0x000fe400078e3cff */
[----:B------:R-:W-:Y:S02]  /*b960*/  MOV R17, R4 ;  /* 0x0000000400117202 */ /* 0x000fe40000000f00 */
[----:B------:R-:W-:Y:S02]  /*b970*/  SHF.R.U64 R168, R168, 0x3, RZ ;  /* 0x00000003a8a87819 */ /* 0x000fe400000012ff */
[----:B------:R-:W-:Y:S02]  /*b980*/  SHF.R.U64 R21, R21, 0x3, RZ ;  /* 0x0000000315157819 */ /* 0x000fe400000012ff */
[----:B------:R-:W-:-:S02]  /*b990*/  SHF.R.U64 R152, R152, 0x3, RZ ;  /* 0x0000000398987819 */ /* 0x000fc400000012ff */
[----:B------:R-:W-:Y:S02]  /*b9a0*/  SHF.R.U64 R19, R19, 0x3, RZ ;  /* 0x0000000313137819 */ /* 0x000fe400000012ff */
[----:B------:R-:W-:Y:S02]  /*b9b0*/  MOV R14, R14 ;  /* 0x0000000e000e7202 */ /* 0x000fe40000000f00 */
[----:B------:R-:W-:Y:S02]  /*b9c0*/  F2FP.BF16.F32.PACK_AB R4, R33, R32 ;  /* 0x000000202104723e */ /* 0x000fe400000010ff */
[----:B------:R-:W-:Y:S02]  /*b9d0*/  F2FP.BF16.F32.PACK_AB R5, R35, R34 ;  /* 0x000000222305723e */ /* 0x000fe400000010ff */
[----:B------:R-:W-:Y:S02]  /*b9e0*/  F2FP.BF16.F32.PACK_AB R6, R37, R36 ;  /* 0x000000242506723e */ /* 0x000fe400000010ff */
[----:B------:R-:W-:Y:S01]  /*b9f0*/  F2FP.BF16.F32.PACK_AB R7, R39, R38 ;  /* 0x000000262707723e */ /* 0x000fe200000010ff */
[--C-:B------:R-:W-:Y:S01]  /*ba00*/  IMAD.X R9, RZ, RZ, R13.reuse, P3 ;  /* 0x000000ffff097224 */ /* 0x100fe200018e060d */
[----:B------:R-:W-:Y:S01]  /*ba10*/  LOP3.LUT R8, R8, R11, RZ, 0x3c, !PT ;  /* 0x0000000b08087212 */ /* 0x000fe200078e3cff */
        /* <DEDUP_REMOVED lines=9> */
[----:B------:R0:W-:Y:S01]  /*bab0*/  STSM.16.M88.4 [R14], R4 ;  /* 0x000000040e007844 */ /* 0x0001e20000000200 */
[----:B------:R-:W-:-:S02]  /*bac0*/  MOV R154, R154 ;  /* 0x0000009a009a7202 */ /* 0x000fc40000000f00 */
[----:B------:R-:W-:Y:S02]  /*bad0*/  F2FP.BF16.F32.PACK_AB R12, R41, R40 ;  /* 0x00000028290c723e */ /* 0x000fe400000010ff */
[----:B------:R-:W-:Y:S02]  /*bae0*/  F2FP.BF16.F32.PACK_AB R13, R43, R42 ;  /* 0x0000002a2b0d723e */ /* 0x000fe400000010ff */
[----:B------:R-:W-:Y:S02]  /*baf0*/  F2FP.BF16.F32.PACK_AB R15, R47, R46 ;  /* 0x0000002e2f0f723e */ /* 0x000fe400000010ff */
[----:B------:R-:W-:Y:S02]  /*bb00*/  MOV R156, R156 ;  /* 0x0000009c009c7202 */ /* 0x000fe40000000f00 */
[----:B------:R-:W-:Y:S02]  /*bb10*/  MOV R22, R8 ;  /* 0x0000000800167202 */ /* 0x000fe40000000f00 */
[----:B------:R-:W-:-:S02]  /*bb20*/  MOV R3, R10 ;  /* 0x0000000a00037202 */ /* 0x000fc40000000f00 */
[----:B0-----:R-:W-:Y:S02]  /*bb30*/  F2FP.BF16.F32.PACK_AB R14, R45, R44 ;  /* 0x0000002c2d0e723e */ /* 0x001fe400000010ff */
[----:B------:R-:W-:Y:S02]  /*bb40*/  F2FP.BF16.F32.PACK_AB R4, R49, R48 ;  /* 0x000000303104723e */ /* 0x000fe400000010ff */
[----:B------:R-:W-:Y:S02]  /*bb50*/  F2FP.BF16.F32.PACK_AB R5, R51, R50 ;  /* 0x000000323305723e */ /* 0x000fe400000010ff */
[----:B------:R-:W-:Y:S02]  /*bb60*/  F2FP.BF16.F32.PACK_AB R6, R53, R52 ;  /* 0x000000343506723e */ /* 0x000fe400000010ff */
[----:B------:R-:W-:Y:S02]  /*bb70*/  F2FP.BF16.F32.PACK_AB R7, R55, R54 ;  /* 0x000000363707723e */ /* 0x000fe400000010ff */
[----:B------:R-:W-:-:S02]  /*bb80*/  MOV R158, R158 ;  /* 0x0000009e009e7202 */ /* 0x000fc40000000f00 */
[----:B------:R-:W-:Y:S02]  /*bb90*/  F2FP.BF16.F32.PACK_AB R8, R57, R56 ;  /* 0x000000383908723e */ /* 0x000fe400000010ff */
[----:B------:R-:W-:Y:S02]  /*bba0*/  F2FP.BF16.F32.PACK_AB R9, R59, R58 ;  /* 0x0000003a3b09723e */ /* 0x000fe400000010ff */
[----:B------:R-:W-:Y:S02]  /*bbb0*/  F2FP.BF16.F32.PACK_AB R10, R61, R60 ;  /* 0x0000003c3d0a723e */ /* 0x000fe400000010ff */
[----:B------:R-:W-:Y:S01]  /*bbc0*/  F2FP.BF16.F32.PACK_AB R11, R63, R62 ;  /* 0x0000003e3f0b723e */ /* 0x000fe200000010ff */
[----:B------:R0:W-:Y:S01]  /*bbd0*/  STSM.16.M88.4 [R154], R12 ;  /* 0x0000000c9a007844 */ /* 0x0001e20000000200 */
[----:B------:R-:W-:Y:S02]  /*bbe0*/  MOV R160, R160 ;  /* 0x000000a000a07202 */ /* 0x000fe40000000f00 */
[----:B------:R-:W-:Y:S01]  /*bbf0*/  MOV R20, R20 ;  /* 0x0000001400147202 */ /* 0x000fe20000000f00 */
[----:B------:R1:W-:Y:S01]  /*bc00*/  STSM.16.M88.4 [R156], R4 ;  /* 0x000000049c007844 */ /* 0x0003e20000000200 */
[----:B------:R-:W-:-:S02]  /*bc10*/  MOV R21, R152 ;  /* 0x0000009800157202 */ /* 0x000fc40000000f00 */
[----:B------:R-:W-:Y:S01]  /*bc20*/  MOV R162, R162 ;  /* 0x000000a200a27202 */ /* 0x000fe20000000f00 */
[----:B------:R2:W-:Y:S01]  /*bc30*/  STSM.16.M88.4 [R158], R8 ;  /* 0x000000089e007844 */ /* 0x0005e20000000200 */
[----:B------:R-:W-:Y:S02]  /*bc40*/  F2FP.BF16.F32.PACK_AB R152, R73, R72 ;  /* 0x000000484998723e */ /* 0x000fe400000010ff */
[----:B------:R-:W-:Y:S02]  /*bc50*/  F2FP.BF16.F32.PACK_AB R153, R75, R74 ;  /* 0x0000004a4b99723e */ /* 0x000fe400000010ff */
[----:B------:R-:W-:Y:S02]  /*bc60*/  F2FP.BF16.F32.PACK_AB R155, R79, R78 ;  /* 0x0000004e4f9b723e */ /* 0x000fe400000010ff */
[----:B0-----:R-:W-:Y:S02]  /*bc70*/  F2FP.BF16.F32.PACK_AB R12, R65, R64 ;  /* 0x00000040410c723e */ /* 0x001fe400000010ff */
[----:B------:R-:W-:-:S02]  /*bc80*/  F2FP.BF16.F32.PACK_AB R13, R67, R66 ;  /* 0x00000042430d723e */ /* 0x000fc400000010ff */
[----:B------:R-:W-:Y:S02]  /*bc90*/  F2FP.BF16.F32.PACK_AB R14, R69, R68 ;  /* 0x00000044450e723e */ /* 0x000fe400000010ff */
[----:B------:R-:W-:Y:S02]  /*bca0*/  F2FP.BF16.F32.PACK_AB R15, R71, R70 ;  /* 0x00000046470f723e */ /* 0x000fe400000010ff */
[----:B------:R-:W-:Y:S02]  /*bcb0*/  F2FP.BF16.F32.PACK_AB R154, R77, R76 ;  /* 0x0000004c4d9a723e */ /* 0x000fe400000010ff */
[----:B------:R-:W-:Y:S02]  /*bcc0*/  MOV R164, R164 ;  /* 0x000000a400a47202 */ /* 0x000fe40000000f00 */
[----:B-1----:R-:W-:Y:S02]  /*bcd0*/  F2FP.BF16.F32.PACK_AB R156, R81, R80 ;  /* 0x00000050519c723e */ /* 0x002fe400000010ff */
[----:B------:R-:W-:-:S02]  /*bce0*/  F2FP.BF16.F32.PACK_AB R157, R83, R82 ;  /* 0x00000052539d723e */ /* 0x000fc400000010ff */
[----:B--2---:R-:W-:Y:S02]  /*bcf0*/  F2FP.BF16.F32.PACK_AB R158, R85, R84 ;  /* 0x00000054559e723e */ /* 0x004fe400000010ff */
[----:B------:R-:W-:Y:S01]  /*bd00*/  F2FP.BF16.F32.PACK_AB R159, R87, R86 ;  /* 0x00000056579f723e */ /* 0x000fe200000010ff */
[----:B------:R0:W-:Y:S01]  /*bd10*/  STSM.16.M88.4 [R160], R12 ;  /* 0x0000000ca0007844 */ /* 0x0001e20000000200 */
[----:B------:R-:W-:Y:S02]  /*bd20*/  MOV R166, R166 ;  /* 0x000000a600a67202 */ /* 0x000fe40000000f00 */
[----:B------:R-:W-:Y:S02]  /*bd30*/  F2FP.BF16.F32.PACK_AB R4, R89, R88 ;  /* 0x000000585904723e */ /* 0x000fe400000010ff */
[----:B------:R-:W-:Y:S02]  /*bd40*/  F2FP.BF16.F32.PACK_AB R5, R91, R90 ;  /* 0x0000005a5b05723e */ /* 0x000fe400000010ff */
[----:B------:R-:W-:-:S02]  /*bd50*/  F2FP.BF16.F32.PACK_AB R6, R93, R92 ;  /* 0x0000005c5d06723e */ /* 0x000fc400000010ff */
[----:B------:R-:W-:Y:S02]  /*bd60*/  F2FP.BF16.F32.PACK_AB R7, R95, R94 ;  /* 0x0000005e5f07723e */ /* 0x000fe400000010ff */
[----:B------:R-:W-:Y:S02]  /*bd70*/  MOV R168, R168 ;  /* 0x000000a800a87202 */ /* 0x000fe40000000f00 */
[----:B------:R-:W-:Y:S02]  /*bd80*/  F2FP.BF16.F32.PACK_AB R8, R97, R96 ;  /* 0x000000606108723e */ /* 0x000fe400000010ff */
[----:B------:R-:W-:Y:S02]  /*bd90*/  F2FP.BF16.F32.PACK_AB R9, R99, R98 ;  /* 0x000000626309723e */ /* 0x000fe400000010ff */
[----:B------:R-:W-:Y:S02]  /*bda0*/  F2FP.BF16.F32.PACK_AB R10, R101, R100 ;  /* 0x00000064650a723e */ /* 0x000fe400000010ff */
[----:B------:R-:W-:Y:S01]  /*bdb0*/  F2FP.BF16.F32.PACK_AB R11, R103, R102 ;  /* 0x00000066670b723e */ /* 0x000fe200000010ff */
[----:B------:R1:W-:Y:S01]  /*bdc0*/  STSM.16.M88.4 [R162], R152 ;  /* 0x00000098a2007844 */ /* 0x0003e20000000200 */
[----:B0-----:R-:W-:-:S02]  /*bdd0*/  F2FP.BF16.F32.PACK_AB R12, R105, R104 ;  /* 0x00000068690c723e */ /* 0x001fc400000010ff */
[----:B------:R-:W-:Y:S02]  /*bde0*/  F2FP.BF16.F32.PACK_AB R13, R107, R106 ;  /* 0x0000006a6b0d723e */ /* 0x000fe400000010ff */
[----:B------:R-:W-:Y:S02]  /*bdf0*/  F2FP.BF16.F32.PACK_AB R14, R109, R108 ;  /* 0x0000006c6d0e723e */ /* 0x000fe400000010ff */
[----:B------:R-:W-:Y:S01]  /*be00*/  F2FP.BF16.F32.PACK_AB R15, R111, R110 ;  /* 0x0000006e6f0f723e */ /* 0x000fe200000010ff */
[----:B------:R0:W-:Y:S01]  /*be10*/  STSM.16.M88.4 [R164], R156 ;  /* 0x0000009ca4007844 */ /* 0x0001e20000000200 */
[----:B------:R-:W-:-:S03]  /*be20*/  MOV R161, R18 ;  /* 0x0000001200a17202 */ /* 0x000fc60000000f00 */
[----:B------:R2:W-:Y:S01]  /*be30*/  STSM.16.M88.4 [R166], R4 ;  /* 0x00000004a6007844 */ /* 0x0005e20000000200 */
[----:B-1----:R-:W-:Y:S02]  /*be40*/  F2FP.BF16.F32.PACK_AB R152, R113, R112 ;  /* 0x000000707198723e */ /* 0x002fe400000010ff */
[----:B------:R-:W-:Y:S02]  /*be50*/  F2FP.BF16.F32.PACK_AB R153, R115, R114 ;  /* 0x000000727399723e */ /* 0x000fe400000010ff */
[----:B------:R-:W-:Y:S02]  /*be60*/  F2FP.BF16.F32.PACK_AB R154, R117, R116 ;  /* 0x00000074759a723e */ /* 0x000fe400000010ff */
[----:B------:R-:W-:Y:S01]  /*be70*/  F2FP.BF16.F32.PACK_AB R155, R119, R118 ;  /* 0x00000076779b723e */ /* 0x000fe200000010ff */
[----:B------:R1:W-:Y:S01]  /*be80*/  STSM.16.M88.4 [R168], R8 ;  /* 0x00000008a8007844 */ /* 0x0003e20000000200 */
[----:B0-----:R-:W-:Y:S02]  /*be90*/  F2FP.BF16.F32.PACK_AB R156, R121, R120 ;  /* 0x00000078799c723e */ /* 0x001fe400000010ff */
[----:B------:R-:W-:-:S02]  /*bea0*/  F2FP.BF16.F32.PACK_AB R157, R123, R122 ;  /* 0x0000007a7b9d723e */ /* 0x000fc400000010ff */
[----:B------:R-:W-:Y:S02]  /*beb0*/  F2FP.BF16.F32.PACK_AB R158, R125, R124 ;  /* 0x0000007c7d9e723e */ /* 0x000fe400000010ff */
[----:B------:R-:W-:Y:S01]  /*bec0*/  F2FP.BF16.F32.PACK_AB R159, R127, R126 ;  /* 0x0000007e7f9f723e */ /* 0x000fe200000010ff */
[----:B------:R0:W-:Y:S01]  /*bed0*/  STSM.16.M88.4 [R17], R12 ;  /* 0x0000000c11007844 */ /* 0x0001e20000000200 */
[----:B--2---:R-:W-:Y:S02]  /*bee0*/  F2FP.BF16.F32.PACK_AB R4, R129, R128 ;  /* 0x000000808104723e */ /* 0x004fe400000010ff */
[----:B------:R-:W-:Y:S02]  /*bef0*/  F2FP.BF16.F32.PACK_AB R5, R131, R130 ;  /* 0x000000828305723e */ /* 0x000fe400000010ff */
[----:B------:R-:W-:Y:S02]  /*bf00*/  F2FP.BF16.F32.PACK_AB R6, R133, R132 ;  /* 0x000000848506723e */ /* 0x000fe400000010ff */
[----:B------:R-:W-:-:S02]  /*bf10*/  F2FP.BF16.F32.PACK_AB R7, R135, R134 ;  /* 0x000000868707723e */ /* 0x000fc400000010ff */
[----:B-1----:R-:W-:Y:S02]  /*bf20*/  F2FP.BF16.F32.PACK_AB R8, R137, R136 ;  /* 0x000000888908723e */ /* 0x002fe400000010ff */
[----:B------:R-:W-:Y:S02]  /*bf30*/  F2FP.BF16.F32.PACK_AB R9, R139, R138 ;  /* 0x0000008a8b09723e */ /* 0x000fe400000010ff */
[----:B------:R-:W-:Y:S02]  /*bf40*/  F2FP.BF16.F32.PACK_AB R10, R141, R140 ;  /* 0x0000008c8d0a723e */ /* 0x000fe400000010ff */
[----:B------:R-:W-:Y:S01]  /*bf50*/  F2FP.BF16.F32.PACK_AB R11, R143, R142 ;  /* 0x0000008e8f0b723e */ /* 0x000fe200000010ff */
[----:B------:R-:W-:Y:S01]  /*bf60*/  STSM.16.M88.4 [R22], R152 ;  /* 0x0000009816007844 */ /* 0x000fe20000000200 */
[----:B0-----:R-:W-:Y:S02]  /*bf70*/  F2FP.BF16.F32.PACK_AB R12, R145, R144 ;  /* 0x00000090910c723e */ /* 0x001fe400000010ff */
[----:B------:R-:W-:-:S02]  /*bf80*/  F2FP.BF16.F32.PACK_AB R13, R147, R146 ;  /* 0x00000092930d723e */ /* 0x000fc400000010ff */
[----:B------:R-:W-:Y:S02]  /*bf90*/  F2FP.BF16.F32.PACK_AB R14, R149, R148 ;  /* 0x00000094950e723e */ /* 0x000fe400000010ff */
[----:B------:R-:W-:Y:S01]  /*bfa0*/  F2FP.BF16.F32.PACK_AB R15, R151, R150 ;  /* 0x00000096970f723e */ /* 0x000fe200000010ff */
[----:B------:R-:W-:Y:S04]  /*bfb0*/  STSM.16.M88.4 [R3], R156 ;  /* 0x0000009c03007844 */ /* 0x000fe80000000200 */
[----:B------:R0:W-:Y:S04]  /*bfc0*/  STSM.16.M88.4 [R20], R4 ;  /* 0x0000000414007844 */ /* 0x0001e80000000200 */
[----:B------:R1:W-:Y:S04]  /*bfd0*/  STSM.16.M88.4 [R21], R8 ;  /* 0x0000000815007844 */ /* 0x0003e80000000200 */
[----:B------:R2:W-:Y:S01]  /*bfe0*/  STSM.16.M88.4 [R161], R12 ;  /* 0x0000000ca1007844 */ /* 0x0005e20000000200 */
[----:B------:R-:W-:Y:S01]  /*bff0*/  USHF.L.U32 UR4, UR19, 0x2, URZ ;  /* 0x0000000213047899 */ /* 0x000fe2000800063f */
[----:B------:R-:W-:Y:S01]  /*c000*/  BAR.SYNC.DEFER_BLOCKING 0x1, 0x100 ;  /* 0x0044000000007b1d */ /* 0x000fe20000010000 */
[----:B------:R-:W-:Y:S01]  /*c010*/  ISETP.NE.U32.AND P0, PT, RZ, UR14, PT ;  /* 0x0000000eff007c0c */ /* 0x000fe2000bf05070 */
[----:B------:R-:W-:-:S02]  /*c020*/  USHF.L.U64.HI UR16, UR19, 0x2, UR17 ;  /* 0x0000000213107899 */ /* 0x000fc40008010211 */
[----:B------:R-:W-:Y:S01]  /*c030*/  UIADD3 UR9, UP0, UR4, UR14, URZ ;  /* 0x0000000e04097290 */ /* 0x000fe2000ff1e03f */
[----:B------:R-:W-:-:S03]  /*c040*/  ISETP.NE.AND.EX P0, PT, RZ, UR15, PT, P0 ;  /* 0x0000000fff007c0c */ /* 0x000fc6000bf05300 */
[----:B------:R-:W-:Y:S02]  /*c050*/  UIADD3.X UR12, UR16, UR15, URZ, UP0, !UPT ;  /* 0x0000000f100c7290 */ /* 0x000fe400087fe43f */
[----:B------:R-:W-:-:S04]  /*c060*/  IMAD.U32 R18, RZ, RZ, UR9 ;  /* 0x00000009ff127e24 */ /* 0x000fc8000f8e00ff */
[----:B------:R-:W-:Y:S01]  /*c070*/  IMAD.U32 R19, RZ, RZ, UR12 ;  /* 0x0000000cff137e24 */ /* 0x000fe2000f8e00ff */
[----:B------:R-:W-:-:S04]  /*c080*/  ULDC.64 UR12, c[0x0][0xc08] ;  /* 0x00030200000c7ab9 */ /* 0x000fc80000000a00 */
[----:B------:R-:W3:Y:S01]  /*c090*/  @P0 LDG.E R17, desc[UR36][R18.64] ;  /* 0x0000002412110981 */ /* 0x000ee2000c1e1900 */
[----:B------:R-:W-:-:S04]  /*c0a0*/  UISETP.NE.U32.AND UP0, UPT, UR12, URZ, UPT ;  /* 0x0000003f0c00728c */ /* 0x000fc8000bf05070 */
[----:B------:R-:W-:-:S06]  /*c0b0*/  UISETP.NE.AND.EX UP0, UPT, UR13, URZ, UPT, UP0 ;  /* 0x0000003f0d00728c */ /* 0x000fcc000bf05300 */
[----:B------:R-:W-:-:S05]  /*c0c0*/  PLOP3.LUT P4, PT, PT, PT, UP0, 0x80, 0x0 ;  /* 0x000000000000781c */ /* 0x000fca0003f8f008 */
[----:B------:R-:W-:-:S03]  /*c0d0*/  @UP0 UIADD3 UR12, UP1, UR4, UR12, URZ ;  /* 0x0000000c040c0290 */ /* 0x000fc6000ff3e03f */
[----:B------:R-:W-:Y:S01]  /*c0e0*/  ULDC UR4, c[0x0][0xad4] ;  /* 0x0002b50000047ab9 */ /* 0x000fe20000000800 */
[----:B------:R-:W-:Y:S02]  /*c0f0*/  @UP0 UIADD3.X UR13, UR16, UR13, URZ, UP1, !UPT ;  /* 0x0000000d100d0290 */ /* 0x000fe40008ffe43f */
[----:B0-----:R-:W-:-:S04]  /*c100*/  IMAD.U32 R4, RZ, RZ, UR12 ;  /* 0x0000000cff047e24 */ /* 0x001fc8000f8e00ff */
[----:B------:R-:W-:-:S05]  /*c110*/  IMAD.U32 R5, RZ, RZ, UR13 ;  /* 0x0000000dff057e24 */ /* 0x000fca000f8e00ff */
[----:B------:R0:W4:Y:S01]  /*c120*/  @P4 LDG.E R3, desc[UR36][R4.64] ;  /* 0x0000002404034981 */ /* 0x000122000c1e1900 */
[----:B------:R-:W-:Y:S02]  /*c130*/  UISETP.NE.AND UP0, UPT, UR22, URZ, UPT ;  /* 0x0000003f1600728c */ /* 0x000fe4000bf05270 */
[----:B------:R-:W-:Y:S02]  /*c140*/  UISETP.NE.AND UP1, UPT, UR20, 0x1, UPT ;  /* 0x000000011400788c */ /* 0x000fe4000bf25270 */
[----:B------:R-:W-:Y:S01]  /*c150*/  USEL UR4, UR22, UR4, UP0 ;  /* 0x0000000416047287 */ /* 0x000fe20008000000 */
[----:B------:R-:W-:-:S03]  /*c160*/  UMOV UR23, 0x9b8 ;  /* 0x000009b800177882 */ /* 0x000fc60000000000 */
[----:B------:R-:W-:Y:S01]  /*c170*/  UISETP.GT.AND UP2, UPT, UR4, 0x1, UPT ;  /* 0x000000010400788c */ /* 0x000fe2000bf44270 */
[----:B------:R-:W-:Y:S01]  /*c180*/  PLOP3.LUT P1, PT, PT, PT, UP1, 0x80, 0x0 ;  /* 0x000000000000781c */ /* 0x000fe20003f2f018 */
[----:B------:R-:W-:Y:S02]  /*c190*/  UISETP.NE.U32.AND UP0, UPT, UR14, URZ, UPT ;  /* 0x0000003f0e00728c */ /* 0x000fe4000bf05070 */
[----:B------:R-:W-:Y:S01]  /*c1a0*/  USEL UR23, UR23, 0x978, UP2 ;  /* 0x0000097817177887 */ /* 0x000fe20009000000 */
[----:B-1----:R-:W-:Y:S01]  /*c1b0*/  IMAD.U32 R8, RZ, RZ, UR18 ;  /* 0x00000012ff087e24 */ /* 0x002fe2000f8e00ff */
[----:B------:R-:W-:Y:S01]  /*c1c0*/  UISETP.NE.AND.EX UP0, UPT, UR15, URZ, UPT, UP0 ;  /* 0x0000003f0f00728c */ /* 0x000fe2000bf05300 */
[----:B------:R-:W-:Y:S02]  /*c1d0*/  UMOV UR4, URZ ;  /* 0x0000003f00047c82 */ /* 0x000fe40008000000 */
[----:B------:R-:W-:Y:S01]  /*c1e0*/  IMAD R8, R8, 0x80, R171 ;  /* 0x0000008008087824 */ /* 0x000fe200078e02ab */
[----:B------:R-:W-:Y:S01]  /*c1f0*/  USEL UR9, UR19, URZ, !UP0 ;  /* 0x0000003f13097287 */ /* 0x000fe2000c000000 */
[----:B------:R-:W-:Y:S01]  /*c200*/  @UP1 ULDC UR25, c[0x0][0xbec] ;  /* 0x0002fb0000191ab9 */ /* 0x000fe20000000800 */
[----:B------:R-:W-:-:S02]  /*c210*/  USEL UR22, UR17, URZ, !UP0 ;  /* 0x0000003f11167287 */ /* 0x000fc4000c000000 */
[----:B0-----:R-:W-:Y:S01]  /*c220*/  @P1 IMAD.HI.U32 R4, R8, UR25, RZ ;  /* 0x0000001908041c27 */ /* 0x001fe2000f8e00ff */
[----:B------:R-:W-:Y:S01]  /*c230*/  USEL UR21, UR21, URZ, UP2 ;  /* 0x0000003f15157287 */ /* 0x000fe20009000000 */
[----:B------:R-:W-:Y:S01]  /*c240*/  ULDC.64 UR16, c[0x0][UR23+0x220] ;  /* 0x0000880017107abb */ /* 0x000fe20008000a00 */
[----:B------:R-:W-:Y:S01]  /*c250*/  ULDC.64 UR14, c[0x0][UR23+0x218] ;  /* 0x00008600170e7abb */ /* 0x000fe20008000a00 */
[----:B------:R-:W-:Y:S01]  /*c260*/  ULDC.64 UR18, c[0x0][UR23+0x228] ;  /* 0x00008a0017127abb */ /* 0x000fe20008000a00 */
[----:B------:R-:W-:Y:S02]  /*c270*/  UIMAD UR17, UR17, UR9, URZ ;  /* 0x00000009111172a4 */ /* 0x000fe4000f8e023f */
[----:B------:R-:W-:Y:S01]  /*c280*/  UIMAD.WIDE.U32 UR12, UR14, UR24, URZ ;  /* 0x000000180e0c72a5 */ /* 0x000fe2000f8e003f */
[----:B------:R-:W-:Y:S01]  /*c290*/  IMAD.MOV.U32 R5, RZ, RZ, R8 ;  /* 0x000000ffff057224 */ /* 0x000fe200078e0008 */
[----:B------:R-:W-:Y:S01]  /*c2a0*/  @UP1 ULDC UR28, c[0x0][0xbf0] ;  /* 0x0002fc00001c1ab9 */ /* 0x000fe20000000800 */
[----:B------:R-:W-:-:S02]  /*c2b0*/  UIMAD UR24, UR15, UR24, URZ ;  /* 0x000000180f1872a4 */ /* 0x000fc4000f8e023f */
[----:B------:R-:W-:Y:S01]  /*c2c0*/  UIMAD.WIDE.U32 UR26, UR18, UR21, URZ ;  /* 0x00000015121a72a5 */ /* 0x000fe2000f8e003f */
[----:B------:R-:W-:Y:S01]  /*c2d0*/  @P1 SHF.R.U32.HI R5, RZ, UR28, R4 ;  /* 0x0000001cff051c19 */ /* 0x000fe20008011604 */
[----:B------:R-:W-:Y:S02]  /*c2e0*/  UIMAD.WIDE.U32 UR14, UR16, UR9, URZ ;  /* 0x00000009100e72a5 */ /* 0x000fe4000f8e003f */
[----:B------:R-:W-:Y:S02]  /*c2f0*/  UIMAD UR18, UR19, UR21, URZ ;  /* 0x00000015131272a4 */ /* 0x000fe4000f8e023f */
[----:B------:R-:W-:Y:S01]  /*c300*/  UIMAD UR17, UR16, UR22, UR17 ;  /* 0x00000016101172a4 */ /* 0x000fe2000f8e0211 */
[----:B------:R-:W-:Y:S01]  /*c310*/  IMAD.U32 R4, RZ, RZ, UR26 ;  /* 0x0000001aff047e24 */ /* 0x000fe2000f8e00ff */
[----:B------:R-:W-:Y:S01]  /*c320*/  UIADD3 UR18, UR27, UR18, URZ ;  /* 0x000000121b127290 */ /* 0x000fe2000fffe03f */
[----:B------:R-:W-:Y:S01]  /*c330*/  IMAD.MOV R7, RZ, RZ, -R5 ;  /* 0x000000ffff077224 */ /* 0x000fe200078e0a05 */
[----:B------:R-:W-:-:S02]  /*c340*/  UIADD3 UR24, UR13, UR24, URZ ;  /* 0x000000180d187290 */ /* 0x000fc4000fffe03f */
[----:B------:R-:W-:Y:S01]  /*c350*/  UIADD3 UR17, UR15, UR17, URZ ;  /* 0x000000110f117290 */ /* 0x000fe2000fffe03f */
[----:B------:R-:W-:Y:S02]  /*c360*/  IMAD R7, R7, UR20, R8 ;  /* 0x0000001407077c24 */ /* 0x000fe4000f8e0208 */
[----:B------:R-:W-:-:S03]  /*c370*/  IMAD.U32 R10, RZ, RZ, UR18 ;  /* 0x00000012ff0a7e24 */ /* 0x000fc6000f8e00ff */
[----:B------:R-:W-:Y:S02]  /*c380*/  SHF.R.S32.HI R6, RZ, 0x1f, R7 ;  /* 0x0000001fff067819 */ /* 0x000fe40000011407 */
[----:B---3--:R-:W-:-:S13]  /*c390*/  @P0 R2UR UR4, R17 ;  /* 0x00000000110402ca */ /* 0x008fda00000e0000 */
[----:B------:R-:W-:Y:S02]  /*c3a0*/  UIADD3 UR12, UP0, UP3, UR14, UR12, UR4 ;  /* 0x0000000c0e0c7290 */ /* 0x000fe4000fb1e004 */
[----:B------:R-:W-:-:S04]  /*c3b0*/  USHF.R.S32.HI UR16, URZ, 0x1f, UR4 ;  /* 0x0000001f3f107899 */ /* 0x000fc80008011404 */
[----:B------:R-:W-:Y:S01]  /*c3c0*/  UIADD3.X UR14, UR17, UR24, UR16, UP0, UP3 ;  /* 0x00000018110e7290 */ /* 0x000fe200087e6410 */
[----:B------:R-:W-:Y:S02]  /*c3d0*/  IADD3 R4, P2, P3, R5, UR12, R4 ;  /* 0x0000000c05047c10 */ /* 0x000fe4000fb5e004 */
[----:B------:R-:W-:Y:S01]  /*c3e0*/  SHF.R.S32.HI R5, RZ, 0x1f, R5 ;  /* 0x0000001fff057819 */ /* 0x000fe20000011405 */
[----:B------:R-:W-:Y:S02]  /*c3f0*/  ULDC.64 UR12, c[0x0][UR23+0x210] ;  /* 0x00008400170c7abb */ /* 0x000fe40008000a00 */
[----:B------:R-:W-:Y:S01]  /*c400*/  IMAD R9, R7, UR13, RZ ;  /* 0x0000000d07097c24 */ /* 0x000fe2000f8e02ff */
[----:B------:R-:W-:Y:S01]  /*c410*/  IADD3.X R5, R5, UR14, R10, P2, P3 ;  /* 0x0000000e05057c10 */ /* 0x000fe200097e640a */
[----:B------:R-:W-:Y:S01]  /*c420*/  ULDC.64 UR14, c[0x0][0xba8] ;  /* 0x0002ea00000e7ab9 */ /* 0x000fe20000000a00 */
[----:B------:R-:W-:Y:S01]  /*c430*/  @!UP2 ULDC UR14, c[0x0][0xb50] ;  /* 0x0002d400000eaab9 */ /* 0x000fe20000000800 */
[----:B------:R-:W-:Y:S01]  /*c440*/  IMAD R9, R6, UR12, R9 ;  /* 0x0000000c06097c24 */ /* 0x000fe2000f8e0209 */
[----:B------:R-:W-:Y:S01]  /*c450*/  @!UP2 ULDC UR15, c[0x0][0xb54] ;  /* 0x0002d500000faab9 */ /* 0x000fe20000000800 */
[----:B------:R-:W-:-:S04]  /*c460*/  IMAD.WIDE.U32 R4, R7, UR12, R4 ;  /* 0x0000000c07047c25 */ /* 0x000fc8000f8e0004 */
[----:B------:R-:W-:Y:S01]  /*c470*/  IMAD.IADD R5, R5, 0x1, R9 ;  /* 0x0000000105057824 */ /* 0x000fe200078e0209 */
[C---:B------:R-:W-:Y:S01]  /*c480*/  LEA R9, P2, R4.reuse, UR14, 0x2 ;  /* 0x0000000e04097c11 */ /* 0x040fe2000f8410ff */
[----:B------:R-:W-:Y:S01]  /*c490*/  ULDC UR12, c[0x0][0xa88] ;  /* 0x0002a200000c7ab9 */ /* 0x000fe20000000800 */
[----:B----4-:R-:W-:Y:S02]  /*c4a0*/  @P4 R2UR UR12, R3 ;  /* 0x00000000030c42ca */ /* 0x010fe400000e0000 */
[----:B------:R-:W-:Y:S01]  /*c4b0*/  LEA.HI.X R10, R4, UR15, R5, 0x2, P2 ;  /* 0x0000000f040a7c11 */ /* 0x000fe200090f1405 */
[----:B--2---:R-:W-:-:S12]  /*c4c0*/  @P4 BRA `(.L_x_207) ;  /* 0x0000000000184947 */ /* 0x004fd80003800000 */
[----:B------:R-:W-:Y:S05]  /*c4d0*/  @!P0 BRA `(.L_x_207) ;  /* 0x0000000000148947 */ /* 0x000fea0003800000 */
[----:B------:R-:W2:Y:S04]  /*c4e0*/  LDG.E R4, desc[UR36][R18.64] ;  /* 0x0000002412047981 */ /* 0x000ea8000c1e1900 */
[----:B------:R-:W3:Y:S01]  /*c4f0*/  LDG.E R3, desc[UR36][R18.64+0x4] ;  /* 0x0000042412037981 */ /* 0x000ee2000c1e1900 */
[----:B--2---:R-:W-:Y:S02]  /*c500*/  R2UR UR13, R4 ;  /* 0x00000000040d72ca */ /* 0x004fe400000e0000 */
[----:B---3--:R-:W-:-:S13]  /*c510*/  R2UR UR12, R3 ;  /* 0x00000000030c72ca */ /* 0x008fda00000e0000 */
[----:B------:R-:W-:-:S12]  /*c520*/  UIADD3 UR12, -UR13, UR12, URZ ;  /* 0x0000000c0d0c7290 */ /* 0x000fd8000fffe13f */
.L_x_207:
[----:B------:R-:W2:Y:S04]  /*c530*/  LDL R12, [R1+0x40] ;  /* 0x00004000010c7983 */ /* 0x000ea80000100800 */
[----:B------:R-:W3:Y:S01]  /*c540*/  LDL R3, [R1+0x3c] ;  /* 0x00003c0001037983 */ /* 0x000ee20000100800 */
[----:B------:R-:W-:Y:S01]  /*c550*/  R2UR UR13, R170 ;  /* 0x00000000aa0d72ca */ /* 0x000fe200000e0000 */
[----:B------:R-:W-:Y:S01]  /*c560*/  UIMAD UR17, UR12, UR20, URZ ;  /* 0x000000140c1172a4 */ /* 0x000fe2000f8e023f */
[----:B------:R-:W-:Y:S01]  /*c570*/  PLOP3.LUT P3, PT, PT, PT, UP2, 0x80, 0x0 ;  /* 0x000000000000781c */ /* 0x000fe20003f6f028 */
[----:B------:R-:W-:Y:S04]  /*c580*/  SHFL.IDX PT, R4, R9, RZ, 0x1c1f ;  /* 0x001c1fff09047589 */ /* 0x000fe800000e0000 */
[----:B------:R-:W0:Y:S04]  /*c590*/  SHFL.IDX PT, R5, R10, RZ, 0x1c1f ;  /* 0x001c1fff0a057589 */ /* 0x000e2800000e0000 */
[----:B------:R-:W-:Y:S02]  /*c5a0*/  SHFL.IDX PT, R6, R9, 0x1, 0x1c1f ;  /* 0x003c1f0009067f89 */ /* 0x000fe400000e0000 */
[----:B------:R-:W-:-:S02]  /*c5b0*/  IMAD.U32 R11, RZ, RZ, UR13 ;  /* 0x0000000dff0b7e24 */ /* 0x000fc4000f8e00ff */
[----:B------:R-:W1:Y:S02]  /*c5c0*/  SHFL.IDX PT, R7, R10, 0x1, 0x1c1f ;  /* 0x003c1f000a077f89 */ /* 0x000e6400000e0000 */
[----:B--2---:R-:W-:Y:S01]  /*c5d0*/  IMAD R11, R11, 0x80, R12 ;  /* 0x000000800b0b7824 */ /* 0x004fe200078e020c */
[----:B---3--:R-:W-:-:S03]  /*c5e0*/  LOP3.LUT P0, RZ, R3, 0x3, RZ, 0xc0, !PT ;  /* 0x0000000303ff7812 */ /* 0x008fc6000780c0ff */
[C---:B------:R-:W-:Y:S01]  /*c5f0*/  VIADD R3, R11.reuse, 0x8 ;  /* 0x000000080b037836 */ /* 0x040fe20000000000 */
[----:B------:R-:W-:-:S04]  /*c600*/  ISETP.GE.OR P2, PT, R11, UR17, P0 ;  /* 0x000000110b007c0c */ /* 0x000fc80008746670 */
[----:B------:R-:W-:-:S09]  /*c610*/  ISETP.GE.OR P0, PT, R3, UR17, P0 ;  /* 0x0000001103007c0c */ /* 0x000fd20008706670 */
[----:B0-----:R0:W-:Y:S01]  /*c620*/  @!P2 ST.E desc[UR36][R4.64], R2 ;  /* 0x000000020400a985 */ /* 0x0011e2000c101924 */
[----:B------:R-:W-:-:S03]  /*c630*/  ISETP.GE.AND P2, PT, R11, UR17, PT ;  /* 0x000000110b007c0c */ /* 0x000fc6000bf46270 */
[----:B-1----:R0:W-:Y:S01]  /*c640*/  @!P0 ST.E desc[UR36][R6.64], R0 ;  /* 0x0000000006008985 */ /* 0x0021e2000c101924 */
[----:B------:R-:W-:Y:S01]  /*c650*/  ISETP.GE.AND P0, PT, R3, UR17, PT ;  /* 0x0000001103007c0c */ /* 0x000fe2000bf06270 */
[----:B------:R-:W-:-:S12]  /*c660*/  @P3 BRA `(.L_x_208) ;  /* 0x0000001000183947 */ /* 0x000fd80003800000 */
[----:B0-----:R-:W0:Y:S01]  /*c670*/  S2R R0, SR_TID.X ;  /* 0x0000000000007919 */ /* 0x001e220000002100 */
[----:B------:R-:W-:Y:S01]  /*c680*/  ULDC.64 UR14, c[0x0][0xaa0] ;  /* 0x0002a800000e7ab9 */ /* 0x000fe20000000a00 */
[----:B------:R-:W-:Y:S02]  /*c690*/  R2UR UR19, R216 ;  /* 0x00000000d81372ca */ /* 0x000fe400000e0000 */
[----:B------:R-:W-:Y:S01]  /*c6a0*/  R2UR UR18, R170 ;  /* 0x00000000aa1272ca */ /* 0x000fe200000e0000 */
[----:B0-----:R-:W-:-:S05]  /*c6b0*/  VIADD R0, R0, 0xffffff80 ;  /* 0xffffff8000007836 */ /* 0x001fca0000000000 */
[----:B------:R-:W-:-:S04]  /*c6c0*/  SHF.R.S32.HI R3, RZ, 0x1f, R0 ;  /* 0x0000001fff037819 */ /* 0x000fc80000011400 */
[----:B------:R-:W-:-:S04]  /*c6d0*/  LEA.HI R3, R3, R0, RZ, 0x3 ;  /* 0x0000000003037211 */ /* 0x000fc800078f18ff */
[----:B------:R-:W-:Y:S02]  /*c6e0*/  LOP3.LUT R5, R3, 0xfffffff8, RZ, 0xc0, !PT ;  /* 0xfffffff803057812 */ /* 0x000fe400078ec0ff */
[----:B------:R-:W-:Y:S01]  /*c6f0*/  SHF.R.S32.HI R17, RZ, 0x3, R3 ;  /* 0x00000003ff117819 */ /* 0x000fe20000011403 */
[----:B------:R-:W-:Y:S02]  /*c700*/  IMAD.MOV.U32 R3, RZ, RZ, 0x2 ;  /* 0x00000002ff037424 */ /* 0x000fe400078e00ff */
[----:B------:R-:W-:-:S04]  /*c710*/  IMAD.IADD R18, R0, 0x1, -R5 ;  /* 0x0000000100127824 */ /* 0x000fc800078e0a05 */
[----:B------:R-:W-:-:S04]  /*c720*/  IMAD.SHL.U32 R0, R18, 0x8, RZ ;  /* 0x0000000812007824 */ /* 0x000fc800078e00ff */
[----:B------:R-:W-:-:S04]  /*c730*/  IMAD R2, R17, 0x40, R0 ;  /* 0x0000004011027824 */ /* 0x000fc800078e0200 */
[----:B------:R-:W-:-:S03]  /*c740*/  IMAD.WIDE R2, R2, R3, UR10 ;  /* 0x0000000a02027e25 */ /* 0x000fc6000f8e0203 */
[C---:B------:R-:W-:Y:S02]  /*c750*/  IADD3 R25, P2, R2.reuse, 0x3000, RZ ;  /* 0x0000300002197810 */ /* 0x040fe40007f5e0ff */
[C---:B------:R-:W-:Y:S02]  /*c760*/  IADD3 R9, P4, R2.reuse, 0x1000, RZ ;  /* 0x0000100002097810 */ /* 0x040fe40007f9e0ff */
[----:B------:R-:W-:Y:S02]  /*c770*/  IADD3 R13, P3, R2, 0x2000, RZ ;  /* 0x00002000020d7810 */ /* 0x000fe40007f7e0ff */
[----:B------:R-:W-:Y:S02]  /*c780*/  LOP3.LUT R24, R25, 0x380, RZ, 0xc0, !PT ;  /* 0x0000038019187812 */ /* 0x000fe400078ec0ff */
[----:B------:R-:W-:Y:S02]  /*c790*/  LOP3.LUT R8, R9, 0x380, RZ, 0xc0, !PT ;  /* 0x0000038009087812 */ /* 0x000fe400078ec0ff */
[----:B------:R-:W-:-:S02]  /*c7a0*/  LOP3.LUT R12, R13, 0x380, RZ, 0xc0, !PT ;  /* 0x000003800d0c7812 */ /* 0x000fc400078ec0ff */
[----:B------:R-:W-:Y:S02]  /*c7b0*/  SHF.R.U64 R24, R24, 0x3, RZ ;  /* 0x0000000318187819 */ /* 0x000fe400000012ff */
[----:B------:R-:W-:Y:S02]  /*c7c0*/  SHF.R.U64 R8, R8, 0x3, RZ ;  /* 0x0000000308087819 */ /* 0x000fe400000012ff */
[----:B------:R-:W-:Y:S02]  /*c7d0*/  SHF.R.U64 R12, R12, 0x3, RZ ;  /* 0x000000030c0c7819 */ /* 0x000fe400000012ff */
[----:B------:R-:W-:Y:S01]  /*c7e0*/  LOP3.LUT R24, R24, R25, RZ, 0x3c, !PT ;  /* 0x0000001918187212 */ /* 0x000fe200078e3cff */
[--C-:B------:R-:W-:Y:S01]  /*c7f0*/  IMAD.X R25, RZ, RZ, R3.reuse, P2 ;  /* 0x000000ffff197224 */ /* 0x100fe200010e0603 */
[----:B------:R-:W-:Y:S01]  /*c800*/  LOP3.LUT R8, R8, R9, RZ, 0x3c, !PT ;  /* 0x0000000908087212 */ /* 0x000fe200078e3cff */
[--C-:B------:R-:W-:Y:S01]  /*c810*/  IMAD.X R9, RZ, RZ, R3.reuse, P4 ;  /* 0x000000ffff097224 */ /* 0x100fe200020e0603 */
[----:B------:R-:W-:Y:S01]  /*c820*/  LOP3.LUT R12, R12, R13, RZ, 0x3c, !PT ;  /* 0x0000000d0c0c7212 */ /* 0x000fe200078e3cff */
[----:B------:R-:W-:Y:S01]  /*c830*/  IMAD.X R13, RZ, RZ, R3, P3 ;  /* 0x000000ffff0d7224 */ /* 0x000fe200018e0603 */
[C---:B------:R-:W-:Y:S01]  /*c840*/  IADD3 R49, P2, R2.reuse, 0x9000, RZ ;  /* 0x0000900002317810 */ /* 0x040fe20007f5e0ff */
[----:B------:R-:W-:Y:S01]  /*c850*/  UIMAD UR12, UR16, UR14, URZ ;  /* 0x0000000e100c72a4 */ /* 0x000fe2000f8e023f */
[C---:B------:R-:W-:Y:S01]  /*c860*/  IADD3 R29, P0, R2.reuse, 0x4000, RZ ;  /* 0x00004000021d7810 */ /* 0x040fe20007f1e0ff */
[----:B------:R-:W-:Y:S01]  /*c870*/  UIMAD.WIDE.U32 UR10, UR4, UR14, URZ ;  /* 0x0000000e040a72a5 */ /* 0x000fe2000f8e003f */
[C---:B------:R-:W-:Y:S01]  /*c880*/  IADD3 R33, P6, R2.reuse, 0x5000, RZ ;  /* 0x0000500002217810 */ /* 0x040fe20007fde0ff */
[----:B------:R-:W-:Y:S01]  /*c890*/  IMAD.U32 R78, RZ, RZ, UR18 ;  /* 0x00000012ff4e7e24 */ /* 0x000fe2000f8e00ff */
[C---:B------:R-:W-:Y:S01]  /*c8a0*/  IADD3 R37, P5, R2.reuse, 0x6000, RZ ;  /* 0x0000600002257810 */ /* 0x040fe20007fbe0ff */
[----:B------:R-:W5:Y:S01]  /*c8b0*/  LD.E.128 R8, desc[UR36][R8.64] ;  /* 0x0000002408087980 */ /* 0x000f62000c101d00 */
[----:B------:R-:W-:-:S02]  /*c8c0*/  IADD3 R41, P4, R2, 0x7000, RZ ;  /* 0x0000700002297810 */ /* 0x000fc40007f9e0ff */
[C---:B------:R-:W-:Y:S01]  /*c8d0*/  IADD3 R45, P3, R2.reuse, 0x8000, RZ ;  /* 0x00008000022d7810 */ /* 0x040fe20007f7e0ff */
[----:B------:R-:W5:Y:S01]  /*c8e0*/  LD.E.128 R12, desc[UR36][R12.64] ;  /* 0x000000240c0c7980 */ /* 0x000f62000c101d00 */
[----:B------:R-:W-:Y:S02]  /*c8f0*/  LOP3.LUT R48, R49, 0x380, RZ, 0xc0, !PT ;  /* 0x0000038031307812 */ /* 0x000fe400078ec0ff */
[----:B------:R-:W-:Y:S01]  /*c900*/  LOP3.LUT R7, R2, 0x380, RZ, 0xc0, !PT ;  /* 0x0000038002077812 */ /* 0x000fe200078ec0ff */
[----:B------:R-:W-:Y:S01]  /*c910*/  UIMAD UR12, UR4, UR15, UR12 ;  /* 0x0000000f040c72a4 */ /* 0x000fe2000f8e020c */
[----:B------:R-:W-:Y:S01]  /*c920*/  LOP3.LUT R28, R29, 0x380, RZ, 0xc0, !PT ;  /* 0x000003801d1c7812 */ /* 0x000fe200078ec0ff */
[----:B------:R-:W-:Y:S01]  /*c930*/  @UP1 ULDC UR14, c[0x0][0xbec] ;  /* 0x0002fb00000e1ab9 */ /* 0x000fe20000000800 */
[----:B------:R-:W-:Y:S01]  /*c940*/  LOP3.LUT R32, R33, 0x380, RZ, 0xc0, !PT ;  /* 0x0000038021207812 */ /* 0x000fe200078ec0ff */
[----:B------:R-:W5:Y:S01]  /*c950*/  LD.E.128 R24, desc[UR36][R24.64] ;  /* 0x0000002418187980 */ /* 0x000f62000c101d00 */
[----:B------:R-:W-:-:S02]  /*c960*/  LOP3.LUT R36, R37, 0x380, RZ, 0xc0, !PT ;  /* 0x0000038025247812 */ /* 0x000fc400078ec0ff */
[----:B------:R-:W-:Y:S02]  /*c970*/  LOP3.LUT R40, R41, 0x380, RZ, 0xc0, !PT ;  /* 0x0000038029287812 */ /* 0x000fe400078ec0ff */
[----:B------:R-:W-:Y:S02]  /*c980*/  LOP3.LUT R44, R45, 0x380, RZ, 0xc0, !PT ;  /* 0x000003802d2c7812 */ /* 0x000fe400078ec0ff */
[----:B------:R-:W-:Y:S02]  /*c990*/  SHF.R.U64 R48, R48, 0x3, RZ ;  /* 0x0000000330307819 */ /* 0x000fe400000012ff */
[----:B------:R-:W-:Y:S02]  /*c9a0*/  SHF.R.U64 R28, R28, 0x3, RZ ;  /* 0x000000031c1c7819 */ /* 0x000fe400000012ff */
[----:B------:R-:W-:Y:S02]  /*c9b0*/  SHF.R.U64 R32, R32, 0x3, RZ ;  /* 0x0000000320207819 */ /* 0x000fe400000012ff */
[----:B------:R-:W-:-:S02]  /*c9c0*/  SHF.R.U64 R36, R36, 0x3, RZ ;  /* 0x0000000324247819 */ /* 0x000fc400000012ff */
[----:B------:R-:W-:Y:S02]  /*c9d0*/  SHF.R.U64 R40, R40, 0x3, RZ ;  /* 0x0000000328287819 */ /* 0x000fe400000012ff */
        /* <DEDUP_REMOVED lines=14> */
[----:B------:R-:W-:Y:S01]  /*cac0*/  SHF.R.U64 R7, R7, 0x3, RZ ;  /* 0x0000000307077819 */ /* 0x000fe200000012ff */
[----:B------:R-:W-:Y:S01]  /*cad0*/  UIADD3 UR11, UR11, UR12, URZ ;  /* 0x0000000c0b0b7290 */ /* 0x000fe2000fffe03f */
[C---:B------:R-:W-:Y:S01]  /*cae0*/  IADD3 R53, P0, R2.reuse, 0xa000, RZ ;  /* 0x0000a00002357810 */ /* 0x040fe20007f1e0ff */
[----:B------:R-:W-:Y:S01]  /*caf0*/  IMAD.X R73, RZ, RZ, R3, P2 ;  /* 0x000000ffff497224 */ /* 0x000fe200010e0603 */
[C---:B------:R-:W-:Y:S01]  /*cb00*/  IADD3 R57, P6, R2.reuse, 0xb000, RZ ;  /* 0x0000b00002397810 */ /* 0x040fe20007fde0ff */
[----:B------:R-:W-:Y:S01]  /*cb10*/  ULDC.64 UR12, c[0x0][0xae8] ;  /* 0x0002ba00000c7ab9 */ /* 0x000fe20000000a00 */
[C---:B------:R-:W-:Y:S01]  /*cb20*/  IADD3 R61, P5, R2.reuse, 0xc000, RZ ;  /* 0x0000c000023d7810 */ /* 0x040fe20007fbe0ff */
[----:B------:R-:W-:Y:S01]  /*cb30*/  USHF.R.S32.HI UR4, URZ, 0x1f, UR9 ;  /* 0x0000001f3f047899 */ /* 0x000fe20008011409 */
[C---:B------:R-:W-:Y:S01]  /*cb40*/  IADD3 R65, P4, R2.reuse, 0xd000, RZ ;  /* 0x0000d00002417810 */ /* 0x040fe20007f9e0ff */
[----:B------:R-:W5:Y:S01]  /*cb50*/  LD.E.128 R28, desc[UR36][R28.64] ;  /* 0x000000241c1c7980 */ /* 0x000f62000c101d00 */
[----:B------:R-:W-:-:S02]  /*cb60*/  IADD3 R69, P3, R2, 0xe000, RZ ;  /* 0x0000e00002457810 */ /* 0x000fc40007f7e0ff */
[----:B------:R-:W-:Y:S01]  /*cb70*/  LOP3.LUT R4, R5, 0x380, RZ, 0xc0, !PT ;  /* 0x0000038005047812 */ /* 0x000fe200078ec0ff */
[----:B------:R-:W5:Y:S01]  /*cb80*/  LD.E.128 R32, desc[UR36][R32.64] ;  /* 0x0000002420207980 */ /* 0x000f62000c101d00 */
[----:B------:R-:W-:Y:S02]  /*cb90*/  LOP3.LUT R52, R53, 0x380, RZ, 0xc0, !PT ;  /* 0x0000038035347812 */ /* 0x000fe400078ec0ff */
[----:B------:R-:W-:Y:S01]  /*cba0*/  LOP3.LUT R56, R57, 0x380, RZ, 0xc0, !PT ;  /* 0x0000038039387812 */ /* 0x000fe200078ec0ff */
[----:B------:R-:W5:Y:S01]  /*cbb0*/  LD.E.128 R36, desc[UR36][R36.64] ;  /* 0x0000002424247980 */ /* 0x000f62000c101d00 */
[----:B------:R-:W-:Y:S02]  /*cbc0*/  LOP3.LUT R60, R61, 0x380, RZ, 0xc0, !PT ;  /* 0x000003803d3c7812 */ /* 0x000fe400078ec0ff */
[----:B------:R-:W-:Y:S01]  /*cbd0*/  LOP3.LUT R64, R65, 0x380, RZ, 0xc0, !PT ;  /* 0x0000038041407812 */ /* 0x000fe200078ec0ff */
[----:B------:R-:W5:Y:S01]  /*cbe0*/  LD.E.128 R40, desc[UR36][R40.64] ;  /* 0x0000002428287980 */ /* 0x000f62000c101d00 */
[----:B------:R-:W-:-:S02]  /*cbf0*/  LOP3.LUT R68, R69, 0x380, RZ, 0xc0, !PT ;  /* 0x0000038045447812 */ /* 0x000fc400078ec0ff */
[----:B------:R-:W-:Y:S01]  /*cc00*/  SHF.R.U64 R4, R4, 0x3, RZ ;  /* 0x0000000304047819 */ /* 0x000fe200000012ff */
[----:B------:R-:W5:Y:S01]  /*cc10*/  LD.E.128 R44, desc[UR36][R44.64] ;  /* 0x000000242c2c7980 */ /* 0x000f62000c101d00 */
[----:B------:R-:W-:Y:S02]  /*cc20*/  SHF.R.U64 R52, R52, 0x3, RZ ;  /* 0x0000000334347819 */ /* 0x000fe400000012ff */
[----:B------:R-:W-:Y:S01]  /*cc30*/  SHF.R.U64 R56, R56, 0x3, RZ ;  /* 0x0000000338387819 */ /* 0x000fe200000012ff */
[----:B------:R-:W5:Y:S01]  /*cc40*/  LD.E.128 R48, desc[UR36][R48.64] ;  /* 0x0000002430307980 */ /* 0x000f62000c101d00 */
[----:B------:R-:W-:Y:S02]  /*cc50*/  SHF.R.U64 R60, R60, 0x3, RZ ;  /* 0x000000033c3c7819 */ /* 0x000fe400000012ff */
[----:B------:R-:W-:Y:S02]  /*cc60*/  SHF.R.U64 R64, R64, 0x3, RZ ;  /* 0x0000000340407819 */ /* 0x000fe400000012ff */
[----:B------:R-:W-:-:S02]  /*cc70*/  SHF.R.U64 R68, R68, 0x3, RZ ;  /* 0x0000000344447819 */ /* 0x000fc400000012ff */
[----:B------:R-:W-:Y:S01]  /*cc80*/  LOP3.LUT R2, R7, R2, RZ, 0x3c, !PT ;  /* 0x0000000207027212 */ /* 0x000fe200078e3cff */
[----:B------:R-:W-:Y:S01]  /*cc90*/  UIMAD.WIDE.U32 UR10, UR19, UR12, UR10 ;  /* 0x0000000c130a72a5 */ /* 0x000fe2000f8e000a */
[----:B------:R-:W-:Y:S01]  /*cca0*/  LOP3.LUT R52, R52, R53, RZ, 0x3c, !PT ;  /* 0x0000003534347212 */ /* 0x000fe200078e3cff */
[--C-:B------:R-:W-:Y:S01]  /*ccb0*/  IMAD.X R53, RZ, RZ, R3.reuse, P0 ;  /* 0x000000ffff357224 */ /* 0x100fe200000e0603 */
[----:B------:R-:W-:Y:S02]  /*ccc0*/  LOP3.LUT R56, R56, R57, RZ, 0x3c, !PT ;  /* 0x0000003938387212 */ /* 0x000fe400078e3cff */
[----:B------:R-:W-:Y:S01]  /*ccd0*/  LOP3.LUT R60, R60, R61, RZ, 0x3c, !PT ;  /* 0x0000003d3c3c7212 */ /* 0x000fe200078e3cff */
[--C-:B------:R-:W-:Y:S01]  /*cce0*/  IMAD.X R61, RZ, RZ, R3.reuse, P5 ;  /* 0x000000ffff3d7224 */ /* 0x100fe200028e0603 */
[----:B------:R-:W-:Y:S01]  /*ccf0*/  LOP3.LUT R64, R64, R65, RZ, 0x3c, !PT ;  /* 0x0000004140407212 */ /* 0x000fe200078e3cff */
[--C-:B------:R-:W-:Y:S01]  /*cd00*/  IMAD.X R65, RZ, RZ, R3.reuse, P4 ;  /* 0x000000ffff417224 */ /* 0x100fe200020e0603 */
[----:B------:R-:W-:Y:S01]  /*cd10*/  LOP3.LUT R68, R68, R69, RZ, 0x3c, !PT ;  /* 0x0000004544447212 */ /* 0x000fe200078e3cff */
[----:B------:R-:W-:Y:S01]  /*cd20*/  IMAD.X R69, RZ, RZ, R3, P3 ;  /* 0x000000ffff457224 */ /* 0x000fe200018e0603 */
[----:B------:R-:W-:Y:S01]  /*cd30*/  LOP3.LUT R72, R4, R5, RZ, 0x3c, !PT ;  /* 0x0000000504487212 */ /* 0x000fe200078e3cff */
[----:B------:R-:W-:Y:S01]  /*cd40*/  UIMAD UR11, UR19, UR13, UR11 ;  /* 0x0000000d130b72a4 */ /* 0x000fe2000f8e020b */
[----:B------:R-:W-:Y:S01]  /*cd50*/  IADD3.X R57, RZ, R3, RZ, P6, !PT ;  /* 0x00000003ff397210 */ /* 0x000fe200037fe4ff */
[----:B------:R0:W5:Y:S01]  /*cd60*/  LD.E.128 R4, desc[UR36][R2.64] ;  /* 0x0000002402047980 */ /* 0x000162000c101d00 */
[----:B------:R-:W-:-:S02]  /*cd70*/  ULDC.64 UR12, c[0x0][0xaf0] ;  /* 0x0002bc00000c7ab9 */ /* 0x000fc40000000a00 */
[----:B------:R-:W-:Y:S01]  /*cd80*/  UIMAD UR4, UR4, UR12, URZ ;  /* 0x0000000c040472a4 */ /* 0x000fe2000f8e023f */
[----:B------:R-:W5:Y:S01]  /*cd90*/  LD.E.128 R52, desc[UR36][R52.64] ;  /* 0x0000002434347980 */ /* 0x000f62000c101d00 */
[----:B------:R-:W-:-:S03]  /*cda0*/  IMAD R78, R78, 0x80, R17 ;  /* 0x000000804e4e7824 */ /* 0x000fc600078e0211 */
[----:B------:R-:W5:Y:S01]  /*cdb0*/  LD.E.128 R56, desc[UR36][R56.64] ;  /* 0x0000002438387980 */ /* 0x000f62000c101d00 */
[----:B0-----:R-:W-:Y:S02]  /*cdc0*/  IMAD.U32 R3, RZ, RZ, UR18 ;  /* 0x00000012ff037e24 */ /* 0x001fe4000f8e00ff */
[----:B------:R-:W-:Y:S01]  /*cdd0*/  IMAD R2, R18, 0x20, R17 ;  /* 0x0000002012027824 */ /* 0x000fe200078e0211 */
[----:B------:R-:W5:Y:S03]  /*cde0*/  LD.E.128 R60, desc[UR36][R60.64] ;  /* 0x000000243c3c7980 */ /* 0x000f66000c101d00 */
[----:B------:R-:W-:Y:S01]  /*cdf0*/  IMAD R20, R3, 0x80, R2 ;  /* 0x0000008003147824 */ /* 0x000fe200078e0202 */
[----:B------:R-:W-:Y:S01]  /*ce00*/  UIMAD UR4, UR9, UR13, UR4 ;  /* 0x0000000d090472a4 */ /* 0x000fe2000f8e0204 */
[----:B------:R-:W5:Y:S02]  /*ce10*/  LD.E.128 R64, desc[UR36][R64.64] ;  /* 0x0000002440407980 */ /* 0x000f64000c101d00 */
[----:B------:R-:W-:Y:S01]  /*ce20*/  @P1 IMAD.HI.U32 R2, R20, UR14, RZ ;  /* 0x0000000e14021c27 */ /* 0x000fe2000f8e00ff */
[----:B------:R-:W-:Y:S01]  /*ce30*/  UIMAD.WIDE.U32 UR10, UR9, UR12, UR10 ;  /* 0x0000000c090a72a5 */ /* 0x000fe2000f8e000a */
[----:B------:R-:W5:Y:S02]  /*ce40*/  LD.E.128 R68, desc[UR36][R68.64] ;  /* 0x0000002444447980 */ /* 0x000f64000c101d00 */
[----:B------:R-:W-:Y:S01]  /*ce50*/  @UP1 ULDC UR9, c[0x0][0xbf0] ;  /* 0x0002fc0000091ab9 */ /* 0x000fe20000000800 */
[----:B------:R-:W-:Y:S01]  /*ce60*/  IMAD.MOV.U32 R19, RZ, RZ, R20 ;  /* 0x000000ffff137224 */ /* 0x000fe200078e0014 */
[----:B------:R-:W-:Y:S01]  /*ce70*/  @P1 SHF.R.U32.HI R19, RZ, UR9, R2 ;  /* 0x00000009ff131c19 */ /* 0x000fe20008011602 */
[----:B------:R-:W-:Y:S01]  /*ce80*/  UIADD3 UR4, UR11, UR4, URZ ;  /* 0x000000040b047290 */ /* 0x000fe2000fffe03f */
[----:B------:R-:W-:Y:S01]  /*ce90*/  IMAD.U32 R2, RZ, RZ, UR10 ;  /* 0x0000000aff027e24 */ /* 0x000fe2000f8e00ff */
[----:B------:R-:W5:Y:S01]  /*cea0*/  LD.E.128 R72, desc[UR36][R72.64] ;  /* 0x0000002448487980 */ /* 0x000f62000c101d00 */
[--C-:B------:R-:W-:Y:S01]  /*ceb0*/  SHF.R.S32.HI R18, RZ, 0x1f, R19.reuse ;  /* 0x0000001fff127819 */ /* 0x100fe20000011413 */
[----:B------:R-:W-:-:S02]  /*cec0*/  IMAD.MOV R21, RZ, RZ, -R19 ;  /* 0x000000ffff157224 */ /* 0x000fc400078e0a13 */
[----:B------:R-:W-:Y:S01]  /*ced0*/  IMAD.U32 R3, RZ, RZ, UR11 ;  /* 0x0000000bff037e24 */ /* 0x000fe2000f8e00ff */
[----:B------:R-:W-:Y:S01]  /*cee0*/  ULDC.64 UR10, c[0x0][0xae0] ;  /* 0x0002b800000a7ab9 */ /* 0x000fe20000000a00 */
[----:B------:R-:W-:Y:S01]  /*cef0*/  IMAD.U32 R3, RZ, RZ, UR4 ;  /* 0x00000004ff037e24 */ /* 0x000fe2000f8e00ff */
[----:B------:R-:W-:Y:S01]  /*cf00*/  @!PT LDS RZ, [RZ] ;  /* 0x00000000fffff984 */ /* 0x000fe20000000800 */
[----:B------:R-:W-:Y:S01]  /*cf10*/  @!PT LDS RZ, [RZ] ;  /* 0x00000000fffff984 */ /* 0x000fe20000000800 */
[----:B------:R-:W-:Y:S01]  /*cf20*/  @!PT LDS RZ, [RZ] ;  /* 0x00000000fffff984 */ /* 0x000fe20000000800 */
[----:B------:R-:W-:Y:S01]  /*cf30*/  @!PT LDS RZ, [RZ] ;  /* 0x00000000fffff984 */ /* 0x000fe20000000800 */
[----:B------:R0:W-:Y:S06]  /*cf40*/  MEMBAR.ALL.CTA ;  /* 0x0000000000007992 */ /* 0x0001ec0000008000 */
[----:B0-----:R-:W0:Y:S01]  /*cf50*/  FENCE.VIEW.ASYNC.S ;  /* 0x00000000000073c6 */ /* 0x001e220000000000 */
[----:B------:R-:W-:-:S02]  /*cf60*/  IMAD R18, R18, UR10, RZ ;  /* 0x0000000a12127c24 */ /* 0x000fc4000f8e02ff */
[----:B------:R-:W-:Y:S02]  /*cf70*/  IMAD R21, R21, UR20, R20 ;  /* 0x0000001415157c24 */ /* 0x000fe4000f8e0214 */
        /* <DEDUP_REMOVED lines=8> */
[----:B------:R-:W-:-:S03]  /*d000*/  ULDC.64 UR10, c[0x0][0xa80] ;  /* 0x0002a000000a7ab9 */ /* 0x000fc60000000a00 */
[----:B------:R-:W-:Y:S01]  /*d010*/  IMAD.IADD R3, R3, 0x1, R17 ;  /* 0x0000000103037824 */ /* 0x000fe200078e0211 */
[----:B------:R-:W-:Y:S01]  /*d020*/  LEA R17, P2, R2, UR10, 0x1 ;  /* 0x0000000a02117c11 */ /* 0x000fe2000f8408ff */
[----:B------:R-:W-:-:S03]  /*d030*/  UIADD3 UR8, UR8, 0x38820, URZ ;  /* 0x0003882008087890 */ /* 0x000fc6000fffe03f */
[----:B------:R-:W-:Y:S02]  /*d040*/  LEA.HI.X R22, R2, UR11, R3, 0x1, P2 ;  /* 0x0000000b02167c11 */ /* 0x000fe400090f0c03 */
[C---:B------:R-:W-:Y:S01]  /*d050*/  ISETP.GE.AND P2, PT, R78.reuse, UR17, PT ;  /* 0x000000114e007c0c */ /* 0x040fe2000bf46270 */
[----:B------:R-:W-:Y:S01]  /*d060*/  UPRMT UR8, URZ, 0x654, UR8 ;  /* 0x000006543f087896 */ /* 0x000fe20008000008 */
[C---:B------:R-:W-:Y:S02]  /*d070*/  VIADD R18, R78.reuse, 0x20 ;  /* 0x000000204e127836 */ /* 0x040fe40000000000 */
[----:B------:R-:W-:Y:S02]  /*d080*/  VIADD R19, R78, 0x40 ;  /* 0x000000404e137836 */ /* 0x000fe40000000000 */
[C---:B------:R-:W-:Y:S02]  /*d090*/  VIADD R82, R0.reuse, 0x80 ;  /* 0x0000008000527836 */ /* 0x040fe40000000000 */
[----:B------:R-:W-:-:S02]  /*d0a0*/  VIADD R84, R0, 0xc0 ;  /* 0x000000c000547836 */ /* 0x000fc40000000000 */
[----:B------:R-:W-:Y:S01]  /*d0b0*/  VIADD R80, R0, 0x40 ;  /* 0x0000004000507836 */ /* 0x000fe20000000000 */
[----:B0-----:R-:W-:Y:S01]  /*d0c0*/  SYNCS.ARRIVE.TRANS64.RED.A1T0 RZ, [UR8], RZ ;  /* 0x000000ffffff79a7 */ /* 0x001fe20008100408 */
[----:B------:R0:W1:Y:S01]  /*d0d0*/  SHFL.IDX PT, R79, R17, RZ, 0x181f ;  /* 0x00181fff114f7589 */ /* 0x00006200000e0000 */
[----:B------:R-:W-:Y:S03]  /*d0e0*/  BSSY B1, `(.L_x_209) ;  /* 0x000001a000017945 */ /* 0x000fe60003800000 */
[----:B------:R0:W2:Y:S01]  /*d0f0*/  SHFL.IDX PT, R77, R22, RZ, 0x181f ;  /* 0x00181fff164d7589 */ /* 0x0000a200000e0000 */
[----:B------:R-:W-:Y:S02]  /*d100*/  ISETP.GE.AND P1, PT, R18, UR17, PT ;  /* 0x0000001112007c0c */ /* 0x000fe4000bf26270 */
[----:B------:R-:W-:Y:S02]  /*d110*/  ISETP.GE.AND P0, PT, R19, UR17, PT ;  /* 0x0000001113007c0c */ /* 0x000fe4000bf06270 */
[----:B------:R-:W-:-:S02]  /*d120*/  SHF.R.S32.HI R86, RZ, 0x1f, R0 ;  /* 0x0000001fff567819 */ /* 0x000fc40000011400 */
[----:B------:R-:W-:Y:S02]  /*d130*/  SHF.R.S32.HI R81, RZ, 0x1f, R82 ;  /* 0x0000001fff517819 */ /* 0x000fe40000011452 */
[----:B------:R-:W-:Y:S02]  /*d140*/  SHF.R.S32.HI R83, RZ, 0x1f, R84 ;  /* 0x0000001fff537819 */ /* 0x000fe40000011454 */
[----:B------:R-:W-:Y:S01]  /*d150*/  SHF.R.S32.HI R85, RZ, 0x1f, R80 ;  /* 0x0000001fff557819 */ /* 0x000fe20000011450 */
[----:B0-----:R-:W-:Y:S06]  /*d160*/  @P2 BRA `(.L_x_210) ;  /* 0x0000000000442947 */ /* 0x001fec0003800000 */
[----:B------:R-:W-:Y:S02]  /*d170*/  ULDC UR4, c[0x0][0xac8] ;  /* 0x0002b20000047ab9 */ /* 0x000fe40000000800 */
[----:B------:R-:W-:Y:S02]  /*d180*/  ISETP.GE.AND P5, PT, R0, UR4, PT ;  /* 0x0000000400007c0c */ /* 0x000fe4000bfa6270 */
[----:B------:R-:W-:Y:S02]  /*d190*/  ISETP.GE.AND P4, PT, R80, UR4, PT ;  /* 0x0000000450007c0c */ /* 0x000fe4000bf86270 */
[----:B------:R-:W-:Y:S02]  /*d1a0*/  ISETP.GE.AND P3, PT, R82, UR4, PT ;  /* 0x0000000452007c0c */ /* 0x000fe4000bf66270 */
[----:B------:R-:W-:-:S07]  /*d1b0*/  ISETP.GE.AND P2, PT, R84, UR4, PT ;  /* 0x0000000454007c0c */ /* 0x000fce000bf46270 */
[----:B-1----:R-:W-:-:S04]  /*d1c0*/  @!P5 LEA R2, P6, R0, R79, 0x1 ;  /* 0x0000004f0002d211 */ /* 0x002fc800078c08ff */
[----:B--2---:R-:W-:Y:S02]  /*d1d0*/  @!P5 LEA.HI.X R3, R0, R77, R86, 0x1, P6 ;  /* 0x0000004d0003d211 */ /* 0x004fe400030f0c56 */
[----:B------:R-:W-:-:S03]  /*d1e0*/  @!P4 LEA R18, P6, R80, R79, 0x1 ;  /* 0x0000004f5012c211 */ /* 0x000fc600078c08ff */
[----:B-----5:R0:W-:Y:S01]  /*d1f0*/  @!P5 ST.E.128 desc[UR36][R2.64], R4 ;  /* 0x000000040200d985 */ /* 0x0201e2000c101d24 */
[----:B------:R-:W-:Y:S02]  /*d200*/  @!P4 LEA.HI.X R19, R80, R77, R85, 0x1, P6 ;  /* 0x0000004d5013c211 */ /* 0x000fe400030f0c55 */
[----:B------:R-:W-:-:S03]  /*d210*/  @!P3 LEA R20, P6, R82, R79, 0x1 ;  /* 0x0000004f5214b211 */ /* 0x000fc600078c08ff */
[----:B------:R0:W-:Y:S01]  /*d220*/  @!P4 ST.E.128 desc[UR36][R18.64], R28 ;  /* 0x0000001c1200c985 */ /* 0x0001e2000c101d24 */
[----:B------:R-:W-:Y:S02]  /*d230*/  @!P3 LEA.HI.X R21, R82, R77, R81, 0x1, P6 ;  /* 0x0000004d5215b211 */ /* 0x000fe400030f0c51 */
[----:B------:R-:W-:-:S03]  /*d240*/  @!P2 LEA R76, P6, R84, R79, 0x1 ;  /* 0x0000004f544ca211 */ /* 0x000fc600078c08ff */
[----:B------:R0:W-:Y:S01]  /*d250*/  @!P3 ST.E.128 desc[UR36][R20.64], R44 ;  /* 0x0000002c1400b985 */ /* 0x0001e2000c101d24 */
[----:B------:R-:W-:-:S05]  /*d260*/  @!P2 LEA.HI.X R77, R84, R77, R83, 0x1, P6 ;  /* 0x0000004d544da211 */ /* 0x000fca00030f0c53 */
[----:B------:R0:W-:Y:S04]  /*d270*/  @!P2 ST.E.128 desc[UR36][R76.64], R60 ;  /* 0x0000003c4c00a985 */ /* 0x0001e8000c101d24 */
.L_x_210:
[----:B------:R-:W-:Y:S05]  /*d280*/  BSYNC B1 ;  /* 0x0000000000017941 */ /* 0x000fea0003800000 */
.L_x_209:
[----:B0-----:R0:W3:Y:S01]  /*d290*/  SHFL.IDX PT, R19, R22, 0x1, 0x181f ;  /* 0x00381f0016137f89 */ /* 0x0010e200000e0000 */
[----:B------:R-:W-:Y:S03]  /*d2a0*/  BSSY B1, `(.L_x_211) ;  /* 0x0000014000017945 */ /* 0x000fe60003800000 */
[----:B-----5:R0:W4:Y:S01]  /*d2b0*/  SHFL.IDX PT, R7, R17, 0x1, 0x181f ;  /* 0x00381f0011077f89 */ /* 0x02012200000e0000 */
[----:B------:R-:W-:Y:S05]  /*d2c0*/  @P1 BRA `(.L_x_212) ;  /* 0x0000000000441947 */ /* 0x000fea0003800000 */
[----:B------:R-:W-:Y:S02]  /*d2d0*/  ULDC UR4, c[0x0][0xac8] ;  /* 0x0002b20000047ab9 */ /* 0x000fe40000000800 */
[----:B------:R-:W-:Y:S02]  /*d2e0*/  ISETP.GE.AND P4, PT, R0, UR4, PT ;  /* 0x0000000400007c0c */ /* 0x000fe4000bf86270 */
[----:B------:R-:W-:Y:S02]  /*d2f0*/  ISETP.GE.AND P3, PT, R80, UR4, PT ;  /* 0x0000000450007c0c */ /* 0x000fe4000bf66270 */
[----:B------:R-:W-:Y:S02]  /*d300*/  ISETP.GE.AND P2, PT, R82, UR4, PT ;  /* 0x0000000452007c0c */ /* 0x000fe4000bf46270 */
[----:B------:R-:W-:-:S07]  /*d310*/  ISETP.GE.AND P1, PT, R84, UR4, PT ;  /* 0x0000000454007c0c */ /* 0x000fce000bf26270 */
[-C--:B----4-:R-:W-:Y:S02]  /*d320*/  @!P4 LEA R2, P6, R0, R7.reuse, 0x1 ;  /* 0x000000070002c211 */ /* 0x090fe400078c08ff */
[----:B------:R-:W-:Y:S02]  /*d330*/  @!P3 LEA R4, P5, R80, R7, 0x1 ;  /* 0x000000075004b211 */ /* 0x000fe400078a08ff */
[----:B---3--:R-:W-:Y:S02]  /*d340*/  @!P4 LEA.HI.X R3, R0, R19, R86, 0x1, P6 ;  /* 0x000000130003c211 */ /* 0x008fe400030f0c56 */
[----:B------:R-:W-:Y:S02]  /*d350*/  @!P2 LEA R6, P6, R82, R7, 0x1 ;  /* 0x000000075206a211 */ /* 0x000fe400078c08ff */
[----:B------:R-:W-:Y:S01]  /*d360*/  @!P3 LEA.HI.X R5, R80, R19, R85, 0x1, P5 ;  /* 0x000000135005b211 */ /* 0x000fe200028f0c55 */
[----:B------:R3:W-:Y:S01]  /*d370*/  @!P4 ST.E.128 desc[UR36][R2.64], R8 ;  /* 0x000000080200c985 */ /* 0x0007e2000c101d24 */
[----:B------:R-:W-:-:S02]  /*d380*/  @!P1 LEA R18, P5, R84, R7, 0x1 ;  /* 0x0000000754129211 */ /* 0x000fc400078a08ff */
[-C--:B------:R-:W-:Y:S01]  /*d390*/  @!P2 LEA.HI.X R7, R82, R19.reuse, R81, 0x1, P6 ;  /* 0x000000135207a211 */ /* 0x080fe200030f0c51 */
[----:B------:R3:W-:Y:S01]  /*d3a0*/  @!P3 ST.E.128 desc[UR36][R4.64], R32 ;  /* 0x000000200400b985 */ /* 0x0007e2000c101d24 */
[----:B------:R-:W-:-:S03]  /*d3b0*/  @!P1 LEA.HI.X R19, R84, R19, R83, 0x1, P5 ;  /* 0x0000001354139211 */ /* 0x000fc600028f0c53 */
[----:B------:R3:W-:Y:S04]  /*d3c0*/  @!P2 ST.E.128 desc[UR36][R6.64], R48 ;  /* 0x000000300600a985 */ /* 0x0007e8000c101d24 */
[----:B------:R3:W-:Y:S02]  /*d3d0*/  @!P1 ST.E.128 desc[UR36][R18.64], R64 ;  /* 0x0000004012009985 */ /* 0x0007e4000c101d24 */
.L_x_212:
[----:B------:R-:W-:Y:S05]  /*d3e0*/  BSYNC B1 ;  /* 0x0000000000017941 */ /* 0x000fea0003800000 */
.L_x_211:
[----:B---3--:R3:W0:Y:S01]  /*d3f0*/  SHFL.IDX PT, R9, R22, 0x2, 0x181f ;  /* 0x00581f0016097f89 */ /* 0x00862200000e0000 */
[----:B------:R-:W-:Y:S03]  /*d400*/  BSSY B1, `(.L_x_213) ;  /* 0x0000014000017945 */ /* 0x000fe60003800000 */
[----:B------:R3:W0:Y:S01]  /*d410*/  SHFL.IDX PT, R5, R17, 0x2, 0x181f ;  /* 0x00581f0011057f89 */ /* 0x00062200000e0000 */
[----:B------:R-:W-:Y:S05]  /*d420*/  @P0 BRA `(.L_x_214) ;  /* 0x0000000000440947 */ /* 0x000fea0003800000 */
[----:B------:R-:W-:Y:S02]  /*d430*/  ULDC UR4, c[0x0][0xac8] ;  /* 0x0002b20000047ab9 */ /* 0x000fe40000000800 */
[----:B------:R-:W-:Y:S02]  /*d440*/  ISETP.GE.AND P3, PT, R0, UR4, PT ;  /* 0x0000000400007c0c */ /* 0x000fe4000bf66270 */
[----:B------:R-:W-:Y:S02]  /*d450*/  ISETP.GE.AND P2, PT, R80, UR4, PT ;  /* 0x0000000450007c0c */ /* 0x000fe4000bf46270 */
[----:B------:R-:W-:Y:S02]  /*d460*/  ISETP.GE.AND P1, PT, R82, UR4, PT ;  /* 0x0000000452007c0c */ /* 0x000fe4000bf26270 */
[----:B------:R-:W-:-:S07]  /*d470*/  ISETP.GE.AND P0, PT, R84, UR4, PT ;  /* 0x0000000454007c0c */ /* 0x000fce000bf06270 */
[-C--:B0-----:R-:W-:Y:S02]  /*d480*/  @!P3 LEA R2, P6, R0, R5.reuse, 0x1 ;  /* 0x000000050002b211 */ /* 0x081fe400078c08ff */
[-C--:B------:R-:W-:Y:S02]  /*d490*/  @!P2 LEA R4, P5, R80, R5.reuse, 0x1 ;  /* 0x000000055004a211 */ /* 0x080fe400078a08ff */
[----:B------:R-:W-:Y:S02]  /*d4a0*/  @!P1 LEA R6, P4, R82, R5, 0x1 ;  /* 0x0000000552069211 */ /* 0x000fe400078808ff */
[----:B------:R-:W-:Y:S02]  /*d4b0*/  @!P3 LEA.HI.X R3, R0, R9, R86, 0x1, P6 ;  /* 0x000000090003b211 */ /* 0x000fe400030f0c56 */
[----:B------:R-:W-:Y:S02]  /*d4c0*/  @!P0 LEA R8, P6, R84, R5, 0x1 ;  /* 0x0000000554088211 */ /* 0x000fe400078c08ff */
[-C--:B------:R-:W-:Y:S01]  /*d4d0*/  @!P2 LEA.HI.X R5, R80, R9.reuse, R85, 0x1, P5 ;  /* 0x000000095005a211 */ /* 0x080fe200028f0c55 */
[----:B------:R0:W-:Y:S01]  /*d4e0*/  @!P3 ST.E.128 desc[UR36][R2.64], R12 ;  /* 0x0000000c0200b985 */ /* 0x0001e2000c101d24 */
[----:B----4-:R-:W-:-:S02]  /*d4f0*/  @!P1 LEA.HI.X R7, R82, R9, R81, 0x1, P4 ;  /* 0x0000000952079211 */ /* 0x010fc400020f0c51 */
[----:B------:R-:W-:Y:S01]  /*d500*/  @!P0 LEA.HI.X R9, R84, R9, R83, 0x1, P6 ;  /* 0x0000000954098211 */ /* 0x000fe200030f0c53 */
[----:B------:R0:W-:Y:S04]  /*d510*/  @!P2 ST.E.128 desc[UR36][R4.64], R36 ;  /* 0x000000240400a985 */ /* 0x0001e8000c101d24 */
[----:B------:R0:W-:Y:S04]  /*d520*/  @!P1 ST.E.128 desc[UR36][R6.64], R52 ;  /* 0x0000003406009985 */ /* 0x0001e8000c101d24 */
[----:B------:R0:W-:Y:S02]  /*d530*/  @!P0 ST.E.128 desc[UR36][R8.64], R68 ;  /* 0x0000004408008985 */ /* 0x0001e4000c101d24 */
.L_x_214:
[----:B------:R-:W-:Y:S05]  /*d540*/  BSYNC B1 ;  /* 0x0000000000017941 */ /* 0x000fea0003800000 */
.L_x_213:
[----:B0-----:R-:W-:Y:S01]  /*d550*/  VIADD R2, R78, 0x60 ;  /* 0x000000604e027836 */ /* 0x001fe20000000000 */
[----:B------:R0:W0:Y:S04]  /*d560*/  SHFL.IDX PT, R9, R22, 0x3, 0x181f ;  /* 0x00781f0016097f89 */ /* 0x00002800000e0000 */
[----:B------:R-:W-:Y:S01]  /*d570*/  ISETP.GE.AND P0, PT, R2, UR17, PT ;  /* 0x0000001102007c0c */ /* 0x000fe2000bf06270 */
[----:B---3--:R-:W3:-:S12]  /*d580*/  SHFL.IDX PT, R17, R17, 0x3, 0x181f ;  /* 0x00781f0011117f89 */ /* 0x008ed800000e0000 */
[----:B------:R-:W-:Y:S05]  /*d590*/  @P0 BRA `(.L_x_215) ;  /* 0x0000002800740947 */ /* 0x000fea0003800000 */
[----:B------:R-:W-:Y:S02]  /*d5a0*/  ULDC UR4, c[0x0][0xac8] ;  /* 0x0002b20000047ab9 */ /* 0x000fe40000000800 */
[----:B------:R-:W-:Y:S02]  /*d5b0*/  ISETP.GE.AND P3, PT, R0, UR4, PT ;  /* 0x0000000400007c0c */ /* 0x000fe4000bf66270 */
[----:B------:R-:W-:Y:S02]  /*d5c0*/  ISETP.GE.AND P4, PT, R80, UR4, PT ;  /* 0x0000000450007c0c */ /* 0x000fe4000bf86270 */
[----:B------:R-:W-:-:S09]  /*d5d0*/  ISETP.GE.AND P5, PT, R82, UR4, PT ;  /* 0x0000000452007c0c */ /* 0x000fd2000bfa6270 */
[-C--:B---3--:R-:W-:Y:S02]  /*d5e0*/  @!P3 LEA R2, P0, R0, R17.reuse, 0x1 ;  /* 0x000000110002b211 */ /* 0x088fe400078008ff */
[-C--:B------:R-:W-:Y:S02]  /*d5f0*/  @!P4 LEA R4, P1, R80, R17.reuse, 0x1 ;  /* 0x000000115004c211 */ /* 0x080fe400078208ff */
[----:B------:R-:W-:Y:S02]  /*d600*/  @!P5 LEA R6, P2, R82, R17, 0x1 ;  /* 0x000000115206d211 */ /* 0x000fe400078408ff */
[-C--:B0-----:R-:W-:Y:S02]  /*d610*/  @!P3 LEA.HI.X R3, R0, R9.reuse, R86, 0x1, P0 ;  /* 0x000000090003b211 */ /* 0x081fe400000f0c56 */
[-C--:B------:R-:W-:Y:S02]  /*d620*/  @!P4 LEA.HI.X R5, R80, R9.reuse, R85, 0x1, P1 ;  /* 0x000000095005c211 */ /* 0x080fe400008f0c55 */
[----:B----4-:R-:W-:Y:S01]  /*d630*/  @!P5 LEA.HI.X R7, R82, R9, R81, 0x1, P2 ;  /* 0x000000095207d211 */ /* 0x010fe200010f0c51 */
[----:B------:R0:W-:Y:S01]  /*d640*/  @!P3 ST.E.128 desc[UR36][R2.64], R24 ;  /* 0x000000180200b985 */ /* 0x0001e2000c101d24 */
[----:B------:R-:W-:-:S03]  /*d650*/  ISETP.GE.AND P0, PT, R84, UR4, PT ;  /* 0x0000000454007c0c */ /* 0x000fc6000bf06270 */
[----:B------:R0:W-:Y:S04]  /*d660*/  @!P4 ST.E.128 desc[UR36][R4.64], R40 ;  /* 0x000000280400c985 */ /* 0x0001e8000c101d24 */
[----:B------:R0:W-:Y:S06]  /*d670*/  @!P5 ST.E.128 desc[UR36][R6.64], R56 ;  /* 0x000000380600d985 */ /* 0x0001ec000c101d24 */
[----:B------:R-:W-:Y:S05]  /*d680*/  @P0 BRA `(.L_x_215) ;  /* 0x0000002800380947 */ /* 0x000fea0003800000 */
[----:B0-----:R-:W-:-:S04]  /*d690*/  LEA R2, P0, R84, R17, 0x1 ;  /* 0x0000001154027211 */ /* 0x001fc800078008ff */
[----:B------:R-:W-:-:S05]  /*d6a0*/  LEA.HI.X R3, R84, R9, R83, 0x1, P0 ;  /* 0x0000000954037211 */ /* 0x000fca00000f0c53 */
[----:B------:R0:W-:Y:S01]  /*d6b0*/  ST.E.128 desc[UR36][R2.64], R72 ;  /* 0x0000004802007985 */ /* 0x0001e2000c101d24 */
[----:B------:R-:W-:Y:S05]  /*d6c0*/  BRA `(.L_x_215) ;  /* 0x0000002800287947 */ /* 0x000fea0003800000 */
.L_x_208:
[----:B------:R-:W-:Y:S01]  /*d6d0*/  ULDC.64 UR14, c[0x0][0xb08] ;  /* 0x0002c200000e7ab9 */ /* 0x000fe20000000a00 */
[----:B------:R-:W-:Y:S01]  /*d6e0*/  R2UR UR18, R216 ;  /* 0x00000000d81272ca */ /* 0x000fe200000e0000 */
[----:B------:R-:W-:Y:S01]  /*d6f0*/  UIMAD UR12, UR16, UR14, URZ ;  /* 0x0000000e100c72a4 */ /* 0x000fe2000f8e023f */
[----:B------:R-:W-:Y:S01]  /*d700*/  R2UR UR17, R215 ;  /* 0x00000000d71172ca */ /* 0x000fe200000e0000 */
[----:B------:R-:W-:Y:S01]  /*d710*/  UIMAD.WIDE.U32 UR10, UR4, UR14, URZ ;  /* 0x0000000e040a72a5 */ /* 0x000fe2000f8e003f */
[----:B0-----:R-:W-:Y:S01]  /*d720*/  IMAD.MOV.U32 R5, RZ, RZ, R8 ;  /* 0x000000ffff057224 */ /* 0x001fe200078e0008 */
[----:B------:R-:W-:Y:S01]  /*d730*/  UIMAD UR12, UR4, UR15, UR12 ;  /* 0x0000000f040c72a4 */ /* 0x000fe2000f8e020c */
[C---:B------:R-:W-:Y:S01]  /*d740*/  VIADD R160, R23.reuse, 0x70 ;  /* 0x0000007017a07836 */ /* 0x040fe20000000000 */
[----:B------:R-:W-:Y:S01]  /*d750*/  USHF.R.S32.HI UR4, URZ, 0x1f, UR9 ;  /* 0x0000001f3f047899 */ /* 0x000fe20008011409 */
[C---:B------:R-:W-:Y:S01]  /*d760*/  VIADD R162, R23.reuse, 0x68 ;  /* 0x0000006817a27836 */ /* 0x040fe20000000000 */
[----:B------:R-:W-:Y:S01]  /*d770*/  UIADD3 UR11, UR11, UR12, URZ ;  /* 0x0000000c0b0b7290 */ /* 0x000fe2000fffe03f */
[C---:B------:R-:W-:Y:S01]  /*d780*/  VIADD R164, R23.reuse, 0x60 ;  /* 0x0000006017a47836 */ /* 0x040fe20000000000 */
[----:B------:R-:W-:Y:S01]  /*d790*/  ULDC.64 UR14, c[0x0][0xb40] ;  /* 0x0002d000000e7ab9 */ /* 0x000fe20000000a00 */
[----:B------:R-:W-:Y:S01]  /*d7a0*/  ULDC.64 UR12, c[0x0][0xb38] ;  /* 0x0002ce00000c7ab9 */ /* 0x000fe20000000a00 */
[----:B------:R-:W-:Y:S01]  /*d7b0*/  UIMAD UR4, UR4, UR14, URZ ;  /* 0x0000000e040472a4 */ /* 0x000fe2000f8e023f */
[C---:B------:R-:W-:Y:S01]  /*d7c0*/  VIADD R166, R23.reuse, 0x58 ;  /* 0x0000005817a67836 */ /* 0x040fe20000000000 */
[----:B------:R-:W-:Y:S01]  /*d7d0*/  UIMAD.WIDE.U32 UR10, UR18, UR12, UR10 ;  /* 0x0000000c120a72a5 */ /* 0x000fe2000f8e000a */
[C---:B------:R-:W-:Y:S01]  /*d7e0*/  VIADD R168, R23.reuse, 0x50 ;  /* 0x0000005017a87836 */ /* 0x040fe20000000000 */
[----:B------:R-:W-:Y:S01]  /*d7f0*/  UIMAD UR4, UR9, UR15, UR4 ;  /* 0x0000000f090472a4 */ /* 0x000fe2000f8e0204 */
[C---:B------:R-:W-:Y:S01]  /*d800*/  VIADD R170, R23.reuse, 0x48 ;  /* 0x0000004817aa7836 */ /* 0x040fe20000000000 */
[----:B------:R-:W-:Y:S01]  /*d810*/  UIMAD UR11, UR18, UR13, UR11 ;  /* 0x0000000d120b72a4 */ /* 0x000fe2000f8e020b */
[C---:B------:R-:W-:Y:S01]  /*d820*/  VIADD R172, R23.reuse, 0x40 ;  /* 0x0000004017ac7836 */ /* 0x040fe20000000000 */
[----:B------:R-:W-:Y:S01]  /*d830*/  UIADD3 UR8, UR8, 0x38820, URZ ;  /* 0x0003882008087890 */ /* 0x000fe2000fffe03f */
[C---:B------:R-:W-:Y:S01]  /*d840*/  VIADD R176, R23.reuse, 0x30 ;  /* 0x0000003017b07836 */ /* 0x040fe20000000000 */
[----:B------:R-:W-:Y:S01]  /*d850*/  UIMAD.WIDE.U32 UR10, UR9, UR14, UR10 ;  /* 0x0000000e090a72a5 */ /* 0x000fe2000f8e000a */
[C---:B------:R-:W-:Y:S01]  /*d860*/  VIADD R178, R23.reuse, 0x28 ;  /* 0x0000002817b27836 */ /* 0x040fe20000000000 */
[----:B------:R-:W-:Y:S01]  /*d870*/  ULDC.64 UR12, c[0x0][0xb48] ;  /* 0x0002d200000c7ab9 */ /* 0x000fe20000000a00 */
[----:B------:R-:W-:Y:S01]  /*d880*/  @UP1 ULDC UR9, c[0x0][0xbec] ;  /* 0x0002fb0000091ab9 */ /* 0x000fe20000000800 */
[----:B------:R-:W-:Y:S01]  /*d890*/  UIADD3 UR11, UR11, UR4, URZ ;  /* 0x000000040b0b7290 */ /* 0x000fe2000fffe03f */
[----:B------:R-:W-:Y:S01]  /*d8a0*/  @P1 IMAD.HI.U32 R0, R8, UR9, RZ ;  /* 0x0000000908001c27 */ /* 0x000fe2000f8e00ff */
[----:B------:R-:W-:Y:S01]  /*d8b0*/  UPRMT UR8, URZ, 0x654, UR8 ;  /* 0x000006543f087896 */ /* 0x000fe20008000008 */
[C---:B------:R-:W-:Y:S01]  /*d8c0*/  IADD3 R174, R23.reuse, 0x38, RZ ;  /* 0x0000003817ae7810 */ /* 0x040fe20007ffe0ff */
[----:B------:R-:W-:Y:S01]  /*d8d0*/  @UP1 ULDC UR4, c[0x0][0xbf0] ;  /* 0x0002fc0000041ab9 */ /* 0x000fe20000000800 */
[----:B------:R-:W-:Y:S01]  /*d8e0*/  UIMAD.WIDE.U32 UR10, UR17, UR12, UR10 ;  /* 0x0000000c110a72a5 */ /* 0x000fe2000f8e000a */
[----:B------:R-:W-:Y:S01]  /*d8f0*/  @P1 SHF.R.U32.HI R5, RZ, UR4, R0 ;  /* 0x00000004ff051c19 */ /* 0x000fe20008011600 */
[----:B------:R-:W-:Y:S01]  /*d900*/  VIADD R180, R23, 0x20 ;  /* 0x0000002017b47836 */ /* 0x000fe20000000000 */
[----:B------:R-:W-:Y:S01]  /*d910*/  BSSY B1, `(.L_x_216) ;  /* 0x00000ce000017945 */ /* 0x000fe20003800000 */
[----:B------:R-:W-:Y:S01]  /*d920*/  UIMAD UR4, UR17, UR13, UR11 ;  /* 0x0000000d110472a4 */ /* 0x000fe2000f8e020b */
[--C-:B------:R-:W-:Y:S01]  /*d930*/  SHF.R.S32.HI R0, RZ, 0x1f, R5.reuse ;  /* 0x0000001fff007819 */ /* 0x100fe20000011405 */
[----:B------:R-:W-:Y:S01]  /*d940*/  IMAD.MOV R7, RZ, RZ, -R5 ;  /* 0x000000ffff077224 */ /* 0x000fe200078e0a05 */
[----:B------:R-:W-:Y:S01]  /*d950*/  ULDC.64 UR12, c[0x0][0xb30] ;  /* 0x0002cc00000c7ab9 */ /* 0x000fe20000000a00 */
[----:B------:R-:W-:Y:S01]  /*d960*/  IMAD.U32 R3, RZ, RZ, UR11 ;  /* 0x0000000bff037e24 */ /* 0x000fe2000f8e00ff */
[----:B------:R-:W-:Y:S01]  /*d970*/  SYNCS.ARRIVE.TRANS64.RED.A1T0 RZ, [UR8], RZ ;  /* 0x000000ffffff79a7 */ /* 0x000fe20008100408 */
[----:B------:R-:W-:Y:S01]  /*d980*/  IMAD R7, R7, UR20, R8 ;  /* 0x0000001407077c24 */ /* 0x000fe2000f8e0208 */
[----:B------:R-:W-:Y:S01]  /*d990*/  SHF.R.S32.HI R18, RZ, 0x1f, R217 ;  /* 0x0000001fff127819 */ /* 0x000fe200000114d9 */
[----:B------:R-:W-:Y:S01]  /*d9a0*/  IMAD R0, R0, UR12, RZ ;  /* 0x0000000c00007c24 */ /* 0x000fe2000f8e02ff */
[----:B------:R-:W-:Y:S01]  /*d9b0*/  SHF.R.S32.HI R20, RZ, 0x1f, R218 ;  /* 0x0000001fff147819 */ /* 0x000fe200000114da */
[----:B------:R-:W-:Y:S01]  /*d9c0*/  IMAD.U32 R2, RZ, RZ, UR10 ;  /* 0x0000000aff027e24 */ /* 0x000fe2000f8e00ff */
[----:B------:R-:W-:Y:S01]  /*d9d0*/  ULDC.64 UR10, c[0x0][0xb28] ;  /* 0x0002ca00000a7ab9 */ /* 0x000fe20000000a00 */
[----:B------:R-:W-:Y:S01]  /*d9e0*/  IMAD.U32 R3, RZ, RZ, UR4 ;  /* 0x00000004ff037e24 */ /* 0x000fe2000f8e00ff */
[----:B------:R-:W-:Y:S01]  /*d9f0*/  SHF.R.S32.HI R21, RZ, 0x1f, R219 ;  /* 0x0000001fff157819 */ /* 0x000fe200000114db */
[C---:B------:R-:W-:Y:S01]  /*da00*/  IMAD R9, R5.reuse, UR13, R0 ;  /* 0x0000000d05097c24 */ /* 0x040fe2000f8e0200 */
[----:B------:R-:W-:Y:S01]  /*da10*/  SHF.R.S32.HI R0, RZ, 0x1f, R7 ;  /* 0x0000001fff007819 */ /* 0x000fe20000011407 */
[----:B------:R-:W-:Y:S01]  /*da20*/  IMAD.WIDE.U32 R2, R5, UR12, R2 ;  /* 0x0000000c05027c25 */ /* 0x000fe2000f8e0002 */
[----:B------:R-:W-:-:S02]  /*da30*/  SHF.R.S32.HI R22, RZ, 0x1f, R220 ;  /* 0x0000001fff167819 */ /* 0x000fc400000114dc */
[----:B------:R-:W-:Y:S01]  /*da40*/  SHF.R.S32.HI R152, RZ, 0x1f, R221 ;  /* 0x0000001fff987819 */ /* 0x000fe200000114dd */
[----:B------:R-:W-:Y:S01]  /*da50*/  IMAD R0, R0, UR10, RZ ;  /* 0x0000000a00007c24 */ /* 0x000fe2000f8e02ff */
[----:B------:R-:W-:Y:S01]  /*da60*/  SHF.R.S32.HI R153, RZ, 0x1f, R222 ;  /* 0x0000001fff997819 */ /* 0x000fe200000114de */
[----:B------:R-:W-:Y:S01]  /*da70*/  IMAD.IADD R3, R3, 0x1, R9 ;  /* 0x0000000103037824 */ /* 0x000fe200078e0209 */
[----:B------:R-:W-:Y:S01]  /*da80*/  SHF.R.S32.HI R154, RZ, 0x1f, R223 ;  /* 0x0000001fff9a7819 */ /* 0x000fe200000114df */
[C---:B------:R-:W-:Y:S01]  /*da90*/  IMAD R5, R7.reuse, UR11, R0 ;  /* 0x0000000b07057c24 */ /* 0x040fe2000f8e0200 */
[----:B------:R-:W-:Y:S01]  /*daa0*/  SHF.R.S32.HI R155, RZ, 0x1f, R224 ;  /* 0x0000001fff9b7819 */ /* 0x000fe200000114e0 */
[----:B------:R-:W-:Y:S01]  /*dab0*/  IMAD.WIDE.U32 R2, R7, UR10, R2 ;  /* 0x0000000a07027c25 */ /* 0x000fe2000f8e0002 */
[----:B------:R-:W-:Y:S01]  /*dac0*/  ULDC.64 UR10, c[0x0][0xb00] ;  /* 0x0002c000000a7ab9 */ /* 0x000fe20000000a00 */
[----:B------:R-:W-:Y:S02]  /*dad0*/  SHF.R.S32.HI R156, RZ, 0x1f, R225 ;  /* 0x0000001fff9c7819 */ /* 0x000fe400000114e1 */
[----:B------:R-:W-:Y:S01]  /*dae0*/  IMAD.IADD R3, R3, 0x1, R5 ;  /* 0x0000000103037824 */ /* 0x000fe200078e0205 */
[C---:B------:R-:W-:Y:S01]  /*daf0*/  LEA R0, P1, R2.reuse, UR10, 0x2 ;  /* 0x0000000a02007c11 */ /* 0x040fe2000f8210ff */
[C---:B------:R-:W-:Y:S01]  /*db00*/  VIADD R182, R23.reuse, 0x18 ;  /* 0x0000001817b67836 */ /* 0x040fe20000000000 */
[----:B------:R-:W-:Y:S01]  /*db10*/  SHF.R.S32.HI R157, RZ, 0x1f, R226 ;  /* 0x0000001fff9d7819 */ /* 0x000fe200000114e2 */
[C---:B------:R-:W-:Y:S01]  /*db20*/  VIADD R184, R23.reuse, 0x10 ;  /* 0x0000001017b87836 */ /* 0x040fe20000000000 */
[----:B------:R-:W-:Y:S01]  /*db30*/  LEA.HI.X R12, R2, UR11, R3, 0x2, P1 ;  /* 0x0000000b020c7c11 */ /* 0x000fe200088f1403 */
[C---:B------:R-:W-:Y:S01]  /*db40*/  VIADD R186, R23.reuse, 0x8 ;  /* 0x0000000817ba7836 */ /* 0x040fe20000000000 */
[----:B------:R0:W1:Y:S01]  /*db50*/  SHFL.IDX PT, R2, R0, RZ, 0x1c1f ;  /* 0x001c1fff00027589 */ /* 0x00006200000e0000 */
[----:B------:R-:W-:Y:S01]  /*db60*/  SHF.R.S32.HI R158, RZ, 0x1f, R227 ;  /* 0x0000001fff9e7819 */ /* 0x000fe200000114e3 */
[C---:B------:R-:W-:Y:S01]  /*db70*/  VIADD R159, R23.reuse, 0x70 ;  /* 0x00000070179f7836 */ /* 0x040fe20000000000 */
[----:B------:R-:W-:Y:S01]  /*db80*/  SHF.R.S32.HI R160, RZ, 0x1f, R160 ;  /* 0x0000001fffa07819 */ /* 0x000fe200000114a0 */
[----:B------:R0:W2:Y:S01]  /*db90*/  SHFL.IDX PT, R3, R12, RZ, 0x1c1f ;  /* 0x001c1fff0c037589 */ /* 0x0000a200000e0000 */
        /* <DEDUP_REMOVED lines=26> */
[----:B012---:R-:W-:Y:S06]  /*dd40*/  @P2 BRA `(.L_x_217) ;  /* 0x0000000800282947 */ /* 0x007fec0003800000 */
[----:B------:R-:W-:Y:S01]  /*dd50*/  ULDC UR4, c[0x0][0xac8] ;  /* 0x0002b20000047ab9 */ /* 0x000fe20000000800 */
[C---:B------:R-:W-:Y:S01]  /*dd60*/  VIADD R13, R23.reuse, 0xe0 ;  /* 0x000000e0170d7836 */ /* 0x040fe20000000000 */
[C---:B------:R-:W-:Y:S01]  /*dd70*/  ISETP.GE.AND P2, PT, R23.reuse, UR4, PT ;  /* 0x0000000417007c0c */ /* 0x040fe2000bf46270 */
[----:B------:R-:W-:Y:S01]  /*dd80*/  VIADD R17, R23, 0xe8 ;  /* 0x000000e817117836 */ /* 0x000fe20000000000 */
[----:B------:R-:W-:Y:S01]  /*dd90*/  ISETP.GE.AND P1, PT, R185, UR4, PT ;  /* 0x00000004b9007c0c */ /* 0x000fe2000bf26270 */
[----:B------:R-:W-:Y:S01]  /*dda0*/  VIADD R19, R23, 0xf0 ;  /* 0x000000f017137836 */ /* 0x000fe20000000000 */
[----:B------:R-:W-:Y:S02]  /*ddb0*/  ISETP.GE.AND P3, PT, R183, UR4, PT ;  /* 0x00000004b7007c0c */ /* 0x000fe4000bf66270 */
[----:B------:R-:W-:-:S07]  /*ddc0*/  ISETP.GE.AND P4, PT, R181, UR4, PT ;  /* 0x00000004b5007c0c */ /* 0x000fce000bf86270 */
[----:B------:R-:W-:Y:S02]  /*ddd0*/  @!P2 IMAD.WIDE R4, R23, 0x4, R2 ;  /* 0x000000041704a825 */ /* 0x000fe400078e0202 */
[----:B------:R-:W-:-:S03]  /*dde0*/  @!P1 LEA R6, P5, R185, R2, 0x2 ;  /* 0x00000002b9069211 */ /* 0x000fc600078a10ff */
[----:B------:R0:W-:Y:S01]  /*ddf0*/  @!P2 ST.E.64 desc[UR36][R4.64], R24 ;  /* 0x000000180400a985 */ /* 0x0001e2000c101b24 */
[----:B------:R-:W-:Y:S02]  /*de00*/  ISETP.GE.AND P2, PT, R179, UR4, PT ;  /* 0x00000004b3007c0c */ /* 0x000fe4000bf46270 */
[----:B------:R-:W-:-:S05]  /*de10*/  @!P1 LEA.HI.X R7, R185, R3, R186, 0x2, P5 ;  /* 0x00000003b9079211 */ /* 0x000fca00028f14ba */
[----:B------:R1:W-:Y:S01]  /*de20*/  @!P1 ST.E.64 desc[UR36][R6.64], R28 ;  /* 0x0000001c06009985 */ /* 0x0003e2000c101b24 */
[----:B------:R-:W-:Y:S02]  /*de30*/  ISETP.GE.AND P1, PT, R177, UR4, PT ;  /* 0x00000004b1007c0c */ /* 0x000fe4000bf26270 */
[----:B0-----:R-:W-:-:S04]  /*de40*/  @!P3 LEA R4, P6, R183, R2, 0x2 ;  /* 0x00000002b704b211 */ /* 0x001fc800078c10ff */
[----:B------:R-:W-:Y:S02]  /*de50*/  @!P3 LEA.HI.X R5, R183, R3, R184, 0x2, P6 ;  /* 0x00000003b705b211 */ /* 0x000fe400030f14b8 */
[----:B-1----:R-:W-:-:S03]  /*de60*/  @!P4 LEA R6, P5, R181, R2, 0x2 ;  /* 0x00000002b506c211 */ /* 0x002fc600078a10ff */
        /* <DEDUP_REMOVED lines=34> */
[----:B------:R-:W-:Y:S02]  /*e090*/  @!P4 LEA.HI.X R7, R165, R3, R166, 0x2, P5 ;  /* 0x00000003a507c211 */ /* 0x000fe400028f14a6 */
[----:B------:R-:W-:-:S03]  /*e0a0*/  ISETP.GE.AND P5, PT, R227, UR4, PT ;  /* 0x00000004e3007c0c */ /* 0x000fc6000bfa6270 */
[----:B------:R1:W-:Y:S01]  /*e0b0*/  @!P4 ST.E.64 desc[UR36][R6.64], R68 ;  /* 0x000000440600c985 */ /* 0x0003e2000c101b24 */
[----:B------:R-:W-:Y:S02]  /*e0c0*/  ISETP.GE.AND P4, PT, R226, UR4, PT ;  /* 0x00000004e2007c0c */ /* 0x000fe4000bf86270 */
[----:B0-----:R-:W-:-:S04]  /*e0d0*/  @!P2 LEA R4, P6, R163, R2, 0x2 ;  /* 0x00000002a304a211 */ /* 0x001fc800078c10ff */
[----:B------:R-:W-:Y:S02]  /*e0e0*/  @!P2 LEA.HI.X R5, R163, R3, R164, 0x2, P6 ;  /* 0x00000003a305a211 */ /* 0x000fe400030f14a4 */
[----:B-1----:R-:W-:-:S03]  /*e0f0*/  @!P1 LEA R6, P6, R161, R2, 0x2 ;  /* 0x00000002a1069211 */ /* 0x002fc600078c10ff */
[----:B------:R0:W-:Y:S01]  /*e100*/  @!P2 ST.E.64 desc[UR36][R4.64], R72 ;  /* 0x000000480400a985 */ /* 0x0001e2000c101b24 */
[----:B------:R-:W-:Y:S02]  /*e110*/  @!P1 LEA.HI.X R7, R161, R3, R162, 0x2, P6 ;  /* 0x00000003a1079211 */ /* 0x000fe400030f14a2 */
[----:B------:R-:W-:-:S03]  /*e120*/  @!P4 LEA R10, P6, R226, R2, 0x2 ;  /* 0x00000002e20ac211 */ /* 0x000fc600078c10ff */
[----:B------:R1:W-:Y:S01]  /*e130*/  @!P1 ST.E.64 desc[UR36][R6.64], R76 ;  /* 0x0000004c06009985 */ /* 0x0003e2000c101b24 */
[----:B------:R-:W-:Y:S02]  /*e140*/  ISETP.GE.AND P1, PT, R225, UR4, PT ;  /* 0x00000004e1007c0c */ /* 0x000fe4000bf26270 */
[----:B------:R-:W-:Y:S02]  /*e150*/  @!P4 LEA.HI.X R11, R226, R3, R157, 0x2, P6 ;  /* 0x00000003e20bc211 */ /* 0x000fe400030f149d */
[----:B0-----:R-:W-:-:S04]  /*e160*/  @!P3 LEA R4, P2, R159, R2, 0x2 ;  /* 0x000000029f04b211 */ /* 0x001fc800078410ff */
[----:B------:R-:W-:Y:S02]  /*e170*/  @!P3 LEA.HI.X R5, R159, R3, R160, 0x2, P2 ;  /* 0x000000039f05b211 */ /* 0x000fe400010f14a0 */
[----:B------:R-:W-:-:S03]  /*e180*/  @!P5 LEA R8, P2, R227, R2, 0x2 ;  /* 0x00000002e308d211 */ /* 0x000fc600078410ff */
[----:B------:R0:W-:Y:S01]  /*e190*/  @!P3 ST.E.64 desc[UR36][R4.64], R80 ;  /* 0x000000500400b985 */ /* 0x0001e2000c101b24 */
[----:B------:R-:W-:Y:S02]  /*e1a0*/  ISETP.GE.AND P3, PT, R224, UR4, PT ;  /* 0x00000004e0007c0c */ /* 0x000fe4000bf66270 */
[----:B------:R-:W-:Y:S02]  /*e1b0*/  @!P5 LEA.HI.X R9, R227, R3, R158, 0x2, P2 ;  /* 0x00000003e309d211 */ /* 0x000fe400010f149e */
[----:B------:R-:W-:-:S03]  /*e1c0*/  ISETP.GE.AND P2, PT, R223, UR4, PT ;  /* 0x00000004df007c0c */ /* 0x000fc6000bf46270 */
[----:B------:R2:W-:Y:S01]  /*e1d0*/  @!P5 ST.E.64 desc[UR36][R8.64], R84 ;  /* 0x000000540800d985 */ /* 0x0005e2000c101b24 */
[----:B------:R-:W-:-:S03]  /*e1e0*/  @!P1 LEA R14, P5, R225, R2, 0x2 ;  /* 0x00000002e10e9211 */ /* 0x000fc600078a10ff */
[----:B------:R3:W-:Y:S01]  /*e1f0*/  @!P4 ST.E.64 desc[UR36][R10.64], R88 ;  /* 0x000000580a00c985 */ /* 0x0007e2000c101b24 */
[----:B------:R-:W-:Y:S02]  /*e200*/  ISETP.GE.AND P4, PT, R222, UR4, PT ;  /* 0x00000004de007c0c */ /* 0x000fe4000bf86270 */
[CC--:B-1----:R-:W-:Y:S02]  /*e210*/  @!P3 LEA R6, P6, R224.reuse, R2.reuse, 0x2 ;  /* 0x00000002e006b211 */ /* 0x0c2fe400078c10ff */
[-C--:B------:R-:W-:Y:S02]  /*e220*/  @!P1 LEA.HI.X R15, R225, R3.reuse, R156, 0x2, P5 ;  /* 0x00000003e10f9211 */ /* 0x080fe400028f149c */
[----:B------:R-:W-:Y:S02]  /*e230*/  @!P3 LEA.HI.X R7, R224, R3, R155, 0x2, P6 ;  /* 0x00000003e007b211 */ /* 0x000fe400030f149b */
[----:B------:R-:W-:Y:S01]  /*e240*/  ISETP.GE.AND P6, PT, R221, UR4, PT ;  /* 0x00000004dd007c0c */ /* 0x000fe2000bfc6270 */
[----:B------:R-:W-:Y:S01]  /*e250*/  @!P1 ST.E.64 desc[UR36][R14.64], R92 ;  /* 0x0000005c0e009985 */ /* 0x000fe2000c101b24 */
[----:B0-----:R-:W-:-:S03]  /*e260*/  @!P2 LEA R4, P5, R223, R2, 0x2 ;  /* 0x00000002df04a211 */ /* 0x001fc600078a10ff */
[----:B------:R0:W-:Y:S01]  /*e270*/  @!P3 ST.E.64 desc[UR36][R6.64], R96 ;  /* 0x000000600600b985 */ /* 0x0001e2000c101b24 */
[-C--:B------:R-:W-:Y:S02]  /*e280*/  @!P2 LEA.HI.X R5, R223, R3.reuse, R154, 0x2, P5 ;  /* 0x00000003df05a211 */ /* 0x080fe400028f149a */
[----:B------:R-:W-:Y:S02]  /*e290*/  ISETP.GE.AND P3, PT, R220, UR4, PT ;  /* 0x00000004dc007c0c */ /* 0x000fe4000bf66270 */
[CC--:B--2---:R-:W-:Y:S01]  /*e2a0*/  @!P4 LEA R8, P1, R222.reuse, R2.reuse, 0x2 ;  /* 0x00000002de08c211 */ /* 0x0c4fe200078210ff */
[----:B------:R1:W-:Y:S01]  /*e2b0*/  @!P2 ST.E.64 desc[UR36][R4.64], R100 ;  /* 0x000000640400a985 */ /* 0x0003e2000c101b24 */
[----:B------:R-:W-:Y:S02]  /*e2c0*/  ISETP.GE.AND P2, PT, R219, UR4, PT ;  /* 0x00000004db007c0c */ /* 0x000fe4000bf46270 */
[----:B---3--:R-:W-:Y:S02]  /*e2d0*/  @!P6 LEA R10, P5, R221, R2, 0x2 ;  /* 0x00000002dd0ae211 */ /* 0x008fe400078a10ff */
[----:B------:R-:W-:-:S02]  /*e2e0*/  @!P4 LEA.HI.X R9, R222, R3, R153, 0x2, P1 ;  /* 0x00000003de09c211 */ /* 0x000fc400008f1499 */
[----:B------:R-:W-:Y:S02]  /*e2f0*/  @!P6 LEA.HI.X R11, R221, R3, R152, 0x2, P5 ;  /* 0x00000003dd0be211 */ /* 0x000fe400028f1498 */
[----:B------:R-:W-:Y:S01]  /*e300*/  ISETP.GE.AND P1, PT, R218, UR4, PT ;  /* 0x00000004da007c0c */ /* 0x000fe2000bf26270 */
[----:B------:R2:W-:Y:S01]  /*e310*/  @!P4 ST.E.64 desc[UR36][R8.64], R104 ;  /* 0x000000680800c985 */ /* 0x0005e2000c101b24 */
[----:B------:R-:W-:-:S03]  /*e320*/  ISETP.GE.AND P5, PT, R217, UR4, PT ;  /* 0x00000004d9007c0c */ /* 0x000fc6000bfa6270 */
[----:B------:R3:W-:Y:S01]  /*e330*/  @!P6 ST.E.64 desc[UR36][R10.64], R108 ;  /* 0x0000006c0a00e985 */ /* 0x0007e2000c101b24 */
[CC--:B0-----:R-:W-:Y:S02]  /*e340*/  @!P3 LEA R6, P6, R220.reuse, R2.reuse, 0x2 ;  /* 0x00000002dc06b211 */ /* 0x0c1fe400078c10ff */
[CC--:B-1----:R-:W-:Y:S02]  /*e350*/  @!P2 LEA R4, P4, R219.reuse, R2.reuse, 0x2 ;  /* 0x00000002db04a211 */ /* 0x0c2fe400078810ff */
[-C--:B------:R-:W-:Y:S02]  /*e360*/  @!P3 LEA.HI.X R7, R220, R3.reuse, R22, 0x2, P6 ;  /* 0x00000003dc07b211 */ /* 0x080fe400030f1416 */
[----:B------:R-:W-:Y:S02]  /*e370*/  @!P2 LEA.HI.X R5, R219, R3, R21, 0x2, P4 ;  /* 0x00000003db05a211 */ /* 0x000fe400020f1415 */
[----:B------:R-:W-:Y:S01]  /*e380*/  ISETP.GE.AND P4, PT, R214, UR4, PT ;  /* 0x00000004d6007c0c */ /* 0x000fe2000bf86270 */
[----:B------:R0:W-:Y:S01]  /*e390*/  @!P3 ST.E.64 desc[UR36][R6.64], R112 ;  /* 0x000000700600b985 */ /* 0x0001e2000c101b24 */
[----:B------:R-:W-:-:S03]  /*e3a0*/  @!P1 LEA R14, P6, R218, R2, 0x2 ;  /* 0x00000002da0e9211 */ /* 0x000fc600078c10ff */
[----:B------:R-:W-:Y:S01]  /*e3b0*/  @!P2 ST.E.64 desc[UR36][R4.64], R116 ;  /* 0x000000740400a985 */ /* 0x000fe2000c101b24 */
[CC--:B--2---:R-:W-:Y:S02]  /*e3c0*/  @!P5 LEA R8, P2, R217.reuse, R2.reuse, 0x2 ;  /* 0x00000002d908d211 */ /* 0x0c4fe400078410ff */
[-C--:B------:R-:W-:Y:S02]  /*e3d0*/  @!P1 LEA.HI.X R15, R218, R3.reuse, R20, 0x2, P6 ;  /* 0x00000003da0f9211 */ /* 0x080fe400030f1414 */
[----:B------:R-:W-:Y:S02]  /*e3e0*/  @!P5 LEA.HI.X R9, R217, R3, R18, 0x2, P2 ;  /* 0x00000003d909d211 */ /* 0x000fe400010f1412 */
[----:B------:R-:W-:Y:S01]  /*e3f0*/  ISETP.GE.AND P2, PT, R213, UR4, PT ;  /* 0x00000004d5007c0c */ /* 0x000fe2000bf46270 */
[----:B------:R1:W-:Y:S01]  /*e400*/  @!P1 ST.E.64 desc[UR36][R14.64], R120 ;  /* 0x000000780e009985 */ /* 0x0003e2000c101b24 */
[----:B---3--:R-:W-:Y:S02]  /*e410*/  SHF.R.S32.HI R11, RZ, 0x1f, R214 ;  /* 0x0000001fff0b7819 */ /* 0x008fe400000114d6 */
[----:B------:R-:W-:Y:S01]  /*e420*/  @!P4 LEA R10, P3, R214, R2, 0x2 ;  /* 0x00000002d60ac211 */ /* 0x000fe200078610ff */
[----:B------:R2:W-:Y:S01]  /*e430*/  @!P5 ST.E.64 desc[UR36][R8.64], R124 ;  /* 0x0000007c0800d985 */ /* 0x0005e2000c101b24 */
[----:B------:R-:W-:-:S02]  /*e440*/  ISETP.GE.AND P1, PT, R13, UR4, PT ;  /* 0x000000040d007c0c */ /* 0x000fc4000bf26270 */
[----:B------:R-:W-:Y:S02]  /*e450*/  @!P4 LEA.HI.X R11, R214, R3, R11, 0x2, P3 ;  /* 0x00000003d60bc211 */ /* 0x000fe400018f140b */
[----:B------:R-:W-:Y:S02]  /*e460*/  ISETP.GE.AND P3, PT, R17, UR4, PT ;  /* 0x0000000411007c0c */ /* 0x000fe4000bf66270 */
[----:B0-----:R-:W-:Y:S01]  /*e470*/  SHF.R.S32.HI R7, RZ, 0x1f, R213 ;  /* 0x0000001fff077819 */ /* 0x001fe200000114d5 */
[----:B------:R0:W-:Y:S01]  /*e480*/  @!P4 ST.E.64 desc[UR36][R10.64], R128 ;  /* 0x000000800a00c985 */ /* 0x0001e2000c101b24 */
[----:B------:R-:W-:Y:S01]  /*e490*/  ISETP.GE.AND P4, PT, R19, UR4, PT ;  /* 0x0000000413007c0c */ /* 0x000fe2000bf86270 */
[----:B-1----:R-:W-:Y:S01]  /*e4a0*/  VIADD R15, R23, 0xf8 ;  /* 0x000000f8170f7836 */ /* 0x002fe20000000000 */
[----:B------:R-:W-:Y:S02]  /*e4b0*/  @!P2 LEA R6, P5, R213, R2, 0x2 ;  /* 0x00000002d506a211 */ /* 0x000fe400078a10ff */
[----:B------:R-:W-:-:S02]  /*e4c0*/  SHF.R.S32.HI R5, RZ, 0x1f, R13 ;  /* 0x0000001fff057819 */ /* 0x000fc4000001140d */
[-C--:B------:R-:W-:Y:S02]  /*e4d0*/  @!P1 LEA R4, P6, R13, R2.reuse, 0x2 ;  /* 0x000000020d049211 */ /* 0x080fe400078c10ff */
[-C--:B------:R-:W-:Y:S02]  /*e4e0*/  @!P2 LEA.HI.X R7, R213, R3.reuse, R7, 0x2, P5 ;  /* 0x00000003d507a211 */ /* 0x080fe400028f1407 */
[----:B------:R-:W-:Y:S02]  /*e4f0*/  ISETP.GE.AND P5, PT, R15, UR4, PT ;  /* 0x000000040f007c0c */ /* 0x000fe4000bfa6270 */
[----:B------:R-:W-:Y:S01]  /*e500*/  @!P1 LEA.HI.X R5, R13, R3, R5, 0x2, P6 ;  /* 0x000000030d059211 */ /* 0x000fe200030f1405 */
[----:B------:R1:W-:Y:S01]  /*e510*/  @!P2 ST.E.64 desc[UR36][R6.64], R132 ;  /* 0x000000840600a985 */ /* 0x0003e2000c101b24 */
[----:B--2---:R-:W-:Y:S02]  /*e520*/  SHF.R.S32.HI R9, RZ, 0x1f, R17 ;  /* 0x0000001fff097819 */ /* 0x004fe40000011411 */
[----:B------:R-:W-:Y:S01]  /*e530*/  @!P3 LEA R8, P6, R17, R2, 0x2 ;  /* 0x000000021108b211 */ /* 0x000fe200078c10ff */
[----:B------:R1:W-:Y:S01]  /*e540*/  @!P1 ST.E.64 desc[UR36][R4.64], R136 ;  /* 0x0000008804009985 */ /* 0x0003e2000c101b24 */
[----:B0-----:R-:W-:-:S02]  /*e550*/  SHF.R.S32.HI R11, RZ, 0x1f, R19 ;  /* 0x0000001fff0b7819 */ /* 0x001fc40000011413 */
[-C--:B------:R-:W-:Y:S02]  /*e560*/  @!P3 LEA.HI.X R9, R17, R3.reuse, R9, 0x2, P6 ;  /* 0x000000031109b211 */ /* 0x080fe400030f1409 */
[CC--:B------:R-:W-:Y:S02]  /*e570*/  @!P4 LEA R10, P6, R19.reuse, R2.reuse, 0x2 ;  /* 0x00000002130ac211 */ /* 0x0c0fe400078c10ff */
[----:B------:R-:W-:Y:S01]  /*e580*/  SHF.R.S32.HI R13, RZ, 0x1f, R15 ;  /* 0x0000001fff0d7819 */ /* 0x000fe2000001140f */
[----:B------:R1:W-:Y:S01]  /*e590*/  @!P3 ST.E.64 desc[UR36][R8.64], R140 ;  /* 0x0000008c0800b985 */ /* 0x0003e2000c101b24 */
[----:B------:R-:W-:Y:S02]  /*e5a0*/  @!P4 LEA.HI.X R11, R19, R3, R11, 0x2, P6 ;  /* 0x00000003130bc211 */ /* 0x000fe400030f140b */
[----:B------:R-:W-:-:S03]  /*e5b0*/  @!P5 LEA R2, P6, R15, R2, 0x2 ;  /* 0x000000020f02d211 */ /* 0x000fc600078c10ff */
[----:B------:R1:W-:Y:S01]  /*e5c0*/  @!P4 ST.E.64 desc[UR36][R10.64], R144 ;  /* 0x000000900a00c985 */ /* 0x0003e2000c101b24 */
[----:B------:R-:W-:-:S05]  /*e5d0*/  @!P5 LEA.HI.X R3, R15, R3, R13, 0x2, P6 ;  /* 0x000000030f03d211 */ /* 0x000fca00030f140d */
[----:B------:R1:W-:Y:S04]  /*e5e0*/  @!P5 ST.E.64 desc[UR36][R2.64], R148 ;  /* 0x000000940200d985 */ /* 0x0003e8000c101b24 */
.L_x_217:
[----:B------:R-:W-:Y:S05]  /*e5f0*/  BSYNC B1 ;  /* 0x0000000000017941 */ /* 0x000fea0003800000 */
.L_x_216:
[----:B-1----:R0:W1:Y:S04]  /*e600*/  SHFL.IDX PT, R3, R12, 0x1, 0x1c1f ;  /* 0x003c1f000c037f89 */ /* 0x00206800000e0000 */
[----:B------:R0:W2:Y:S01]  /*e610*/  SHFL.IDX PT, R2, R0, 0x1, 0x1c1f ;  /* 0x003c1f0000027f89 */ /* 0x0000a200000e0000 */
[----:B------:R-:W-:Y:S05]  /*e620*/  @P0 BRA `(.L_x_215) ;  /* 0x0000001800500947 */ /* 0x000fea0003800000 */
[----:B------:R-:W-:Y:S01]  /*e630*/  ULDC UR4, c[0x0][0xac8] ;  /* 0x0002b20000047ab9 */ /* 0x000fe20000000800 */
[----:B------:R-:W-:Y:S01]  /*e640*/  VIADD R19, R23, 0xe0 ;  /* 0x000000e017137836 */ /* 0x000fe20000000000 */
[----:B------:R-:W-:Y:S01]  /*e650*/  ISETP.GE.AND P0, PT, R185, UR4, PT ;  /* 0x00000004b9007c0c */ /* 0x000fe2000bf06270 */
[C---:B------:R-:W-:Y:S01]  /*e660*/  VIADD R17, R23.reuse, 0xf0 ;  /* 0x000000f017117836 */ /* 0x040fe20000000000 */
[----:B------:R-:W-:Y:S02]  /*e670*/  ISETP.GE.AND P6, PT, R23, UR4, PT ;  /* 0x0000000417007c0c */ /* 0x000fe4000bfc6270 */
[----:B------:R-:W-:Y:S02]  /*e680*/  ISETP.GE.AND P1, PT, R183, UR4, PT ;  /* 0x00000004b7007c0c */ /* 0x000fe4000bf26270 */
[----:B------:R-:W-:Y:S02]  /*e690*/  ISETP.GE.AND P2, PT, R181, UR4, PT ;  /* 0x00000004b5007c0c */ /* 0x000fe4000bf46270 */
[----:B------:R-:W-:-:S02]  /*e6a0*/  ISETP.GE.AND P3, PT, R179, UR4, PT ;  /* 0x00000004b3007c0c */ /* 0x000fc4000bf66270 */
[----:B0-----:R-:W-:-:S03]  /*e6b0*/  SHF.R.S32.HI R0, RZ, 0x1f, R19 ;  /* 0x0000001fff007819 */ /* 0x001fc60000011413 */
[-C--:B--2---:R-:W-:Y:S02]  /*e6c0*/  @!P0 LEA R6, P5, R185, R2.reuse, 0x2 ;  /* 0x00000002b9068211 */ /* 0x084fe400078a10ff */
[----:B-1----:R-:W-:Y:S02]  /*e6d0*/  @!P6 IMAD.WIDE R4, R23, 0x4, R2 ;  /* 0x000000041704e825 */ /* 0x002fe400078e0202 */
[-C--:B------:R-:W-:Y:S02]  /*e6e0*/  @!P1 LEA R8, P4, R183, R2.reuse, 0x2 ;  /* 0x00000002b7089211 */ /* 0x080fe400078810ff */
[-C--:B------:R-:W-:Y:S01]  /*e6f0*/  @!P0 LEA.HI.X R7, R185, R3.reuse, R186, 0x2, P5 ;  /* 0x00000003b9078211 */ /* 0x080fe200028f14ba */
[----:B------:R0:W-:Y:S01]  /*e700*/  @!P6 ST.E.64 desc[UR36][R4.64], R26 ;  /* 0x0000001a0400e985 */ /* 0x0001e2000c101b24 */
[----:B------:R-:W-:Y:S02]  /*e710*/  @!P1 LEA.HI.X R9, R183, R3, R184, 0x2, P4 ;  /* 0x00000003b7099211 */ /* 0x000fe400020f14b8 */
[----:B------:R-:W-:Y:S01]  /*e720*/  ISETP.GE.AND P5, PT, R177, UR4, PT ;  /* 0x00000004b1007c0c */ /* 0x000fe2000bfa6270 */
[----:B------:R1:W-:Y:S01]  /*e730*/  @!P0 ST.E.64 desc[UR36][R6.64], R30 ;  /* 0x0000001e06008985 */ /* 0x0003e2000c101b24 */
[----:B------:R-:W-:-:S02]  /*e740*/  @!P2 LEA R10, P6, R181, R2, 0x2 ;  /* 0x00000002b50aa211 */ /* 0x000fc400078c10ff */
[----:B------:R-:W-:Y:S01]  /*e750*/  ISETP.GE.AND P0, PT, R175, UR4, PT ;  /* 0x00000004af007c0c */ /* 0x000fe2000bf06270 */
[----:B------:R2:W-:Y:S01]  /*e760*/  @!P1 ST.E.64 desc[UR36][R8.64], R34 ;  /* 0x0000002208009985 */ /* 0x0005e2000c101b24 */
[-C--:B------:R-:W-:Y:S02]  /*e770*/  @!P2 LEA.HI.X R11, R181, R3.reuse, R182, 0x2, P6 ;  /* 0x00000003b50ba211 */ /* 0x080fe400030f14b6 */
[----:B------:R-:W-:Y:S02]  /*e780*/  ISETP.GE.AND P1, PT, R173, UR4, PT ;  /* 0x00000004ad007c0c */ /* 0x000fe4000bf26270 */
[----:B------:R-:W-:Y:S01]  /*e790*/  @!P3 LEA R12, P4, R179, R2, 0x2 ;  /* 0x00000002b30cb211 */ /* 0x000fe200078810ff */
[----:B------:R3:W-:Y:S01]  /*e7a0*/  @!P2 ST.E.64 desc[UR36][R10.64], R38 ;  /* 0x000000260a00a985 */ /* 0x0007e2000c101b24 */
[----:B------:R-:W-:Y:S02]  /*e7b0*/  ISETP.GE.AND P2, PT, R171, UR4, PT ;  /* 0x00000004ab007c0c */ /* 0x000fe4000bf46270 */
[----:B------:R-:W-:-:S02]  /*e7c0*/  @!P3 LEA.HI.X R13, R179, R3, R180, 0x2, P4 ;  /* 0x00000003b30db211 */ /* 0x000fc400020f14b4 */
[-C--:B0-----:R-:W-:Y:S02]  /*e7d0*/  @!P5 LEA R4, P4, R177, R2.reuse, 0x2 ;  /* 0x00000002b104d211 */ /* 0x081fe400078810ff */
[-C--:B-1----:R-:W-:Y:S01]  /*e7e0*/  @!P0 LEA R6, P6, R175, R2.reuse, 0x2 ;  /* 0x00000002af068211 */ /* 0x082fe200078c10ff */
[----:B------:R-:W-:Y:S01]  /*e7f0*/  @!P3 ST.E.64 desc[UR36][R12.64], R42 ;  /* 0x0000002a0c00b985 */ /* 0x000fe2000c101b24 */
[-C--:B------:R-:W-:Y:S02]  /*e800*/  @!P5 LEA.HI.X R5, R177, R3.reuse, R178, 0x2, P4 ;  /* 0x00000003b105d211 */ /* 0x080fe400020f14b2 */
[----:B------:R-:W-:Y:S02]  /*e810*/  ISETP.GE.AND P3, PT, R169, UR4, PT ;  /* 0x00000004a9007c0c */ /* 0x000fe4000bf66270 */
[----:B------:R-:W-:Y:S01]  /*e820*/  @!P1 LEA R14, P4, R173, R2, 0x2 ;  /* 0x00000002ad0e9211 */ /* 0x000fe200078810ff */
[----:B------:R0:W-:Y:S01]  /*e830*/  @!P5 ST.E.64 desc[UR36][R4.64], R46 ;  /* 0x0000002e0400d985 */ /* 0x0001e2000c101b24 */
[----:B------:R-:W-:-:S02]  /*e840*/  @!P0 LEA.HI.X R7, R175, R3, R176, 0x2, P6 ;  /* 0x00000003af078211 */ /* 0x000fc400030f14b0 */
[-C--:B------:R-:W-:Y:S02]  /*e850*/  @!P1 LEA.HI.X R15, R173, R3.reuse, R174, 0x2, P4 ;  /* 0x00000003ad0f9211 */ /* 0x080fe400020f14ae */
[----:B------:R-:W-:Y:S01]  /*e860*/  ISETP.GE.AND P5, PT, R167, UR4, PT ;  /* 0x00000004a7007c0c */ /* 0x000fe2000bfa6270 */
[----:B------:R1:W-:Y:S01]  /*e870*/  @!P0 ST.E.64 desc[UR36][R6.64], R50 ;  /* 0x0000003206008985 */ /* 0x0003e2000c101b24 */
[----:B--2---:R-:W-:Y:S02]  /*e880*/  @!P2 LEA R8, P6, R171, R2, 0x2 ;  /* 0x00000002ab08a211 */ /* 0x004fe400078c10ff */
[----:B------:R-:W-:Y:S01]  /*e890*/  ISETP.GE.AND P0, PT, R165, UR4, PT ;  /* 0x00000004a5007c0c */ /* 0x000fe2000bf06270 */
[----:B------:R-:W-:Y:S01]  /*e8a0*/  @!P1 ST.E.64 desc[UR36][R14.64], R54 ;  /* 0x000000360e009985 */ /* 0x000fe2000c101b24 */
[----:B------:R-:W-:Y:S02]  /*e8b0*/  @!P2 LEA.HI.X R9, R171, R3, R172, 0x2, P6 ;  /* 0x00000003ab09a211 */ /* 0x000fe400030f14ac */
[----:B------:R-:W-:-:S02]  /*e8c0*/  ISETP.GE.AND P1, PT, R163, UR4, PT ;  /* 0x00000004a3007c0c */ /* 0x000fc4000bf26270 */
[-C--:B---3--:R-:W-:Y:S01]  /*e8d0*/  @!P3 LEA R10, P4, R169, R2.reuse, 0x2 ;  /* 0x00000002a90ab211 */ /* 0x088fe200078810ff */
[----:B------:R2:W-:Y:S01]  /*e8e0*/  @!P2 ST.E.64 desc[UR36][R8.64], R58 ;  /* 0x0000003a0800a985 */ /* 0x0005e2000c101b24 */
[----:B------:R-:W-:Y:S02]  /*e8f0*/  ISETP.GE.AND P2, PT, R161, UR4, PT ;  /* 0x00000004a1007c0c */ /* 0x000fe4000bf46270 */
[-C--:B------:R-:W-:Y:S02]  /*e900*/  @!P3 LEA.HI.X R11, R169, R3.reuse, R170, 0x2, P4 ;  /* 0x00000003a90bb211 */ /* 0x080fe400020f14aa */
[-C--:B0-----:R-:W-:Y:S02]  /*e910*/  @!P5 LEA R4, P4, R167, R2.reuse, 0x2 ;  /* 0x00000002a704d211 */ /* 0x081fe400078810ff */
[----:B-1----:R-:W-:Y:S01]  /*e920*/  @!P0 LEA R6, P6, R165, R2, 0x2 ;  /* 0x00000002a5068211 */ /* 0x002fe200078c10ff */
[----:B------:R0:W-:Y:S01]  /*e930*/  @!P3 ST.E.64 desc[UR36][R10.64], R62 ;  /* 0x0000003e0a00b985 */ /* 0x0001e2000c101b24 */
[----:B------:R-:W-:-:S02]  /*e940*/  @!P5 LEA.HI.X R5, R167, R3, R168, 0x2, P4 ;  /* 0x00000003a705d211 */ /* 0x000fc400020f14a8 */
[----:B------:R-:W-:Y:S02]  /*e950*/  ISETP.GE.AND P3, PT, R159, UR4, PT ;  /* 0x000000049f007c0c */ /* 0x000fe4000bf66270 */
[-C--:B------:R-:W-:Y:S01]  /*e960*/  @!P1 LEA R12, P4, R163, R2.reuse, 0x2 ;  /* 0x00000002a30c9211 */ /* 0x080fe200078810ff */
[----:B------:R1:W-:Y:S01]  /*e970*/  @!P5 ST.E.64 desc[UR36][R4.64], R66 ;  /* 0x000000420400d985 */ /* 0x0003e2000c101b24 */
[-C--:B------:R-:W-:Y:S02]  /*e980*/  @!P0 LEA.HI.X R7, R165, R3.reuse, R166, 0x2, P6 ;  /* 0x00000003a5078211 */ /* 0x080fe400030f14a6 */
[----:B------:R-:W-:Y:S02]  /*e990*/  @!P1 LEA.HI.X R13, R163, R3, R164, 0x2, P4 ;  /* 0x00000003a30d9211 */ /* 0x000fe400020f14a4 */
[----:B------:R-:W-:Y:S01]  /*e9a0*/  ISETP.GE.AND P6, PT, R227, UR4, PT ;  /* 0x00000004e3007c0c */ /* 0x000fe2000bfc6270 */
[----:B------:R3:W-:Y:S01]  /*e9b0*/  @!P0 ST.E.64 desc[UR36][R6.64], R70 ;  /* 0x0000004606008985 */ /* 0x0007e2000c101b24 */
[----:B--2---:R-:W-:-:S02]  /*e9c0*/  @!P2 LEA R8, P5, R161, R2, 0x2 ;  /* 0x00000002a108a211 */ /* 0x004fc400078a10ff */
[----:B------:R-:W-:Y:S01]  /*e9d0*/  ISETP.GE.AND P0, PT, R226, UR4, PT ;  /* 0x00000004e2007c0c */ /* 0x000fe2000bf06270 */
[----:B------:R-:W-:Y:S01]  /*e9e0*/  @!P1 ST.E.64 desc[UR36][R12.64], R74 ;  /* 0x0000004a0c009985 */ /* 0x000fe2000c101b24 */
[-C--:B------:R-:W-:Y:S02]  /*e9f0*/  @!P2 LEA.HI.X R9, R161, R3.reuse, R162, 0x2, P5 ;  /* 0x00000003a109a211 */ /* 0x080fe400028f14a2 */
[----:B------:R-:W-:Y:S02]  /*ea00*/  ISETP.GE.AND P1, PT, R225, UR4, PT ;  /* 0x00000004e1007c0c */ /* 0x000fe4000bf26270 */
[C---:B0-----:R-:W-:Y:S01]  /*ea10*/  @!P3 LEA R10, P4, R159.reuse, R2, 0x2 ;  /* 0x000000029f0ab211 */ /* 0x041fe200078810ff */
[----:B------:R0:W-:Y:S01]  /*ea20*/  @!P2 ST.E.64 desc[UR36][R8.64], R78 ;  /* 0x0000004e0800a985 */ /* 0x0001e2000c101b24 */
[----:B------:R-:W-:Y:S02]  /*ea30*/  ISETP.GE.AND P2, PT, R224, UR4, PT ;  /* 0x00000004e0007c0c */ /* 0x000fe4000bf46270 */
[----:B------:R-:W-:-:S02]  /*ea40*/  @!P3 LEA.HI.X R11, R159, R3, R160, 0x2, P4 ;  /* 0x000000039f0bb211 */ /* 0x000fc400020f14a0 */
[CC--:B-1----:R-:W-:Y:S02]  /*ea50*/  @!P6 LEA R4, P4, R227.reuse, R2.reuse, 0x2 ;  /* 0x00000002e304e211 */ /* 0x0c2fe400078810ff */
[CC--:B---3--:R-:W-:Y:S01]  /*ea60*/  @!P0 LEA R6, P5, R226.reuse, R2.reuse, 0x2 ;  /* 0x00000002e2068211 */ /* 0x0c8fe200078a10ff */
[----:B------:R1:W-:Y:S01]  /*ea70*/  @!P3 ST.E.64 desc[UR36][R10.64], R82 ;  /* 0x000000520a00b985 */ /* 0x0003e2000c101b24 */
        /* <DEDUP_REMOVED lines=8> */
[C---:B0-----:R-:W-:Y:S02]  /*eb00*/  @!P2 LEA R8, P6, R224.reuse, R2, 0x2 ;  /* 0x00000002e008a211 */ /* 0x041fe400078c10ff */
[----:B------:R-:W-:Y:S01]  /*eb10*/  ISETP.GE.AND P0, PT, R221, UR4, PT ;  /* 0x00000004dd007c0c */ /* 0x000fe2000bf06270 */
[----:B------:R0:W-:Y:S01]  /*eb20*/  @!P1 ST.E.64 desc[UR36][R14.64], R94 ;  /* 0x0000005e0e009985 */ /* 0x0001e2000c101b24 */
[----:B------:R-:W-:Y:S02]  /*eb30*/  @!P2 LEA.HI.X R9, R224, R3, R155, 0x2, P6 ;  /* 0x00000003e009a211 */ /* 0x000fe400030f149b */
[----:B------:R-:W-:-:S02]  /*eb40*/  ISETP.GE.AND P1, PT, R220, UR4, PT ;  /* 0x00000004dc007c0c */ /* 0x000fc4000bf26270 */
[-C--:B-1----:R-:W-:Y:S01]  /*eb50*/  @!P3 LEA R10, P4, R223, R2.reuse, 0x2 ;  /* 0x00000002df0ab211 */ /* 0x082fe200078810ff */
[----:B------:R1:W-:Y:S01]  /*eb60*/  @!P2 ST.E.64 desc[UR36][R8.64], R98 ;  /* 0x000000620800a985 */ /* 0x0003e2000c101b24 */
[----:B------:R-:W-:Y:S02]  /*eb70*/  ISETP.GE.AND P2, PT, R219, UR4, PT ;  /* 0x00000004db007c0c */ /* 0x000fe4000bf46270 */
[-C--:B------:R-:W-:Y:S02]  /*eb80*/  @!P3 LEA.HI.X R11, R223, R3.reuse, R154, 0x2, P4 ;  /* 0x00000003df0bb211 */ /* 0x080fe400020f149a */
[CC--:B--2---:R-:W-:Y:S02]  /*eb90*/  @!P5 LEA R4, P4, R222.reuse, R2.reuse, 0x2 ;  /* 0x00000002de04d211 */ /* 0x0c4fe400078810ff */
[----:B---3--:R-:W-:Y:S01]  /*eba0*/  @!P0 LEA R6, P6, R221, R2, 0x2 ;  /* 0x00000002dd068211 */ /* 0x008fe200078c10ff */
[----:B------:R-:W-:Y:S01]  /*ebb0*/  @!P3 ST.E.64 desc[UR36][R10.64], R102 ;  /* 0x000000660a00b985 */ /* 0x000fe2000c101b24 */
[----:B------:R-:W-:-:S02]  /*ebc0*/  @!P5 LEA.HI.X R5, R222, R3, R153, 0x2, P4 ;  /* 0x00000003de05d211 */ /* 0x000fc400020f1499 */
[-C--:B------:R-:W-:Y:S02]  /*ebd0*/  @!P1 LEA R12, P4, R220, R2.reuse, 0x2 ;  /* 0x00000002dc0c9211 */ /* 0x080fe400078810ff */
[----:B------:R-:W-:Y:S01]  /*ebe0*/  ISETP.GE.AND P3, PT, R218, UR4, PT ;  /* 0x00000004da007c0c */ /* 0x000fe2000bf66270 */
[----:B------:R-:W-:Y:S01]  /*ebf0*/  @!P5 ST.E.64 desc[UR36][R4.64], R106 ;  /* 0x0000006a0400d985 */ /* 0x000fe2000c101b24 */
[-C--:B------:R-:W-:Y:S02]  /*ec00*/  @!P0 LEA.HI.X R7, R221, R3.reuse, R152, 0x2, P6 ;  /* 0x00000003dd078211 */ /* 0x080fe400030f1498 */
[----:B------:R-:W-:Y:S02]  /*ec10*/  @!P1 LEA.HI.X R13, R220, R3, R22, 0x2, P4 ;  /* 0x00000003dc0d9211 */ /* 0x000fe400020f1416 */
[----:B0-----:R-:W-:Y:S01]  /*ec20*/  @!P2 LEA R14, P5, R219, R2, 0x2 ;  /* 0x00000002db0ea211 */ /* 0x001fe200078a10ff */
[----:B------:R0:W-:Y:S01]  /*ec30*/  @!P0 ST.E.64 desc[UR36][R6.64], R110 ;  /* 0x0000006e06008985 */ /* 0x0001e2000c101b24 */
[----:B------:R-:W-:-:S02]  /*ec40*/  ISETP.GE.AND P0, PT, R214, UR4, PT ;  /* 0x00000004d6007c0c */ /* 0x000fc4000bf06270 */
[-C--:B------:R-:W-:Y:S01]  /*ec50*/  @!P2 LEA.HI.X R15, R219, R3.reuse, R21, 0x2, P5 ;  /* 0x00000003db0fa211 */ /* 0x080fe200028f1415 */
[----:B------:R2:W-:Y:S01]  /*ec60*/  @!P1 ST.E.64 desc[UR36][R12.64], R114 ;  /* 0x000000720c009985 */ /* 0x0005e2000c101b24 */
[----:B------:R-:W-:Y:S02]  /*ec70*/  ISETP.GE.AND P1, PT, R217, UR4, PT ;  /* 0x00000004d9007c0c */ /* 0x000fe4000bf26270 */
[C---:B-1----:R-:W-:Y:S01]  /*ec80*/  @!P3 LEA R8, P4, R218.reuse, R2, 0x2 ;  /* 0x00000002da08b211 */ /* 0x042fe200078810ff */
[----:B------:R-:W-:Y:S01]  /*ec90*/  @!P2 ST.E.64 desc[UR36][R14.64], R118 ;  /* 0x000000760e00a985 */ /* 0x000fe2000c101b24 */
[----:B------:R-:W-:Y:S02]  /*eca0*/  ISETP.GE.AND P2, PT, R213, UR4, PT ;  /* 0x00000004d5007c0c */ /* 0x000fe4000bf46270 */
[----:B------:R-:W-:Y:S02]  /*ecb0*/  @!P3 LEA.HI.X R9, R218, R3, R20, 0x2, P4 ;  /* 0x00000003da09b211 */ /* 0x000fe400020f1414 */
[----:B------:R-:W-:-:S02]  /*ecc0*/  ISETP.GE.AND P4, PT, R19, UR4, PT ;  /* 0x0000000413007c0c */ /* 0x000fc4000bf86270 */
[----:B0-----:R-:W-:Y:S01]  /*ecd0*/  SHF.R.S32.HI R7, RZ, 0x1f, R214 ;  /* 0x0000001fff077819 */ /* 0x001fe200000114d6 */
[----:B------:R0:W-:Y:S01]  /*ece0*/  @!P3 ST.E.64 desc[UR36][R8.64], R122 ;  /* 0x0000007a0800b985 */ /* 0x0001e2000c101b24 */
[-C--:B------:R-:W-:Y:S01]  /*ecf0*/  @!P0 LEA R6, P6, R214, R2.reuse, 0x2 ;  /* 0x00000002d6068211 */ /* 0x080fe200078c10ff */
[----:B--2---:R-:W-:Y:S01]  /*ed00*/  VIADD R13, R23, 0xe8 ;  /* 0x000000e8170d7836 */ /* 0x004fe20000000000 */
[----:B------:R-:W-:Y:S02]  /*ed10*/  @!P1 LEA R4, P5, R217, R2, 0x2 ;  /* 0x00000002d9049211 */ /* 0x000fe400078a10ff */
[----:B------:R-:W-:Y:S02]  /*ed20*/  SHF.R.S32.HI R11, RZ, 0x1f, R213 ;  /* 0x0000001fff0b7819 */ /* 0x000fe400000114d5 */
[----:B------:R-:W-:Y:S02]  /*ed30*/  ISETP.GE.AND P3, PT, R13, UR4, PT ;  /* 0x000000040d007c0c */ /* 0x000fe4000bf66270 */
[----:B------:R-:W-:-:S02]  /*ed40*/  @!P1 LEA.HI.X R5, R217, R3, R18, 0x2, P5 ;  /* 0x00000003d9059211 */ /* 0x000fc400028f1412 */
[-C--:B------:R-:W-:Y:S02]  /*ed50*/  @!P2 LEA R10, P5, R213, R2.reuse, 0x2 ;  /* 0x00000002d50aa211 */ /* 0x080fe400078a10ff */
[-C--:B------:R-:W-:Y:S01]  /*ed60*/  @!P0 LEA.HI.X R7, R214, R3.reuse, R7, 0x2, P6 ;  /* 0x00000003d6078211 */ /* 0x080fe200030f1407 */
[----:B------:R1:W-:Y:S01]  /*ed70*/  @!P1 ST.E.64 desc[UR36][R4.64], R126 ;  /* 0x0000007e04009985 */ /* 0x0003e2000c101b24 */
[----:B------:R-:W-:Y:S02]  /*ed80*/  ISETP.GE.AND P6, PT, R17, UR4, PT ;  /* 0x0000000411007c0c */ /* 0x000fe4000bfc6270 */
[----:B------:R-:W-:Y:S01]  /*ed90*/  @!P2 LEA.HI.X R11, R213, R3, R11, 0x2, P5 ;  /* 0x00000003d50ba211 */ /* 0x000fe200028f140b */
[----:B------:R1:W-:Y:S01]  /*eda0*/  @!P0 ST.E.64 desc[UR36][R6.64], R130 ;  /* 0x0000008206008985 */ /* 0x0003e2000c101b24 */
[----:B0-----:R-:W-:-:S03]  /*edb0*/  @!P4 LEA R8, P5, R19, R2, 0x2 ;  /* 0x000000021308c211 */ /* 0x001fc600078a10ff */
[----:B------:R1:W-:Y:S01]  /*edc0*/  @!P2 ST.E.64 desc[UR36][R10.64], R134 ;  /* 0x000000860a00a985 */ /* 0x0003e2000c101b24 */
[-C--:B------:R-:W-:Y:S02]  /*edd0*/  @!P4 LEA.HI.X R9, R19, R3.reuse, R0, 0x2, P5 ;  /* 0x000000031309c211 */ /* 0x080fe400028f1400 */
[----:B------:R-:W-:Y:S02]  /*ede0*/  SHF.R.S32.HI R0, RZ, 0x1f, R13 ;  /* 0x0000001fff007819 */ /* 0x000fe4000001140d */
[C---:B------:R-:W-:Y:S01]  /*edf0*/  @!P3 LEA R12, P5, R13.reuse, R2, 0x2 ;  /* 0x000000020d0cb211 */ /* 0x040fe200078a10ff */
[----:B------:R1:W-:Y:S03]  /*ee00*/  @!P4 ST.E.64 desc[UR36][R8.64], R138 ;  /* 0x0000008a0800c985 */ /* 0x0003e6000c101b24 */
[----:B------:R-:W-:Y:S02]  /*ee10*/  @!P3 LEA.HI.X R13, R13, R3, R0, 0x2, P5 ;  /* 0x000000030d0db211 */ /* 0x000fe400028f1400 */
[----:B------:R-:W-:-:S02]  /*ee20*/  SHF.R.S32.HI R0, RZ, 0x1f, R17 ;  /* 0x0000001fff007819 */ /* 0x000fc40000011411 */
[C---:B------:R-:W-:Y:S01]  /*ee30*/  @!P6 LEA R14, P5, R17.reuse, R2, 0x2 ;  /* 0x00000002110ee211 */ /* 0x040fe200078a10ff */
[----:B------:R1:W-:Y:S03]  /*ee40*/  @!P3 ST.E.64 desc[UR36][R12.64], R142 ;  /* 0x0000008e0c00b985 */ /* 0x0003e6000c101b24 */
[----:B------:R-:W-:Y:S01]  /*ee50*/  @!P6 LEA.HI.X R15, R17, R3, R0, 0x2, P5 ;  /* 0x00000003110fe211 */ /* 0x000fe200028f1400 */
[----:B------:R-:W-:-:S04]  /*ee60*/  VIADD R17, R23, 0xf8 ;  /* 0x000000f817117836 */ /* 0x000fc80000000000 */
[----:B------:R1:W-:Y:S01]  /*ee70*/  @!P6 ST.E.64 desc[UR36][R14.64], R146 ;  /* 0x000000920e00e985 */ /* 0x0003e2000c101b24 */
[----:B------:R-:W-:-:S13]  /*ee80*/  ISETP.GE.AND P0, PT, R17, UR4, PT ;  /* 0x0000000411007c0c */ /* 0x000fda000bf06270 */
[----:B-1----:R-:W-:Y:S05]  /*ee90*/  @P0 BRA `(.L_x_215) ;  /* 0x0000001000340947 */ /* 0x002fea0003800000 */
[----:B------:R-:W-:Y:S02]  /*eea0*/  LEA R2, P0, R17, R2, 0x2 ;  /* 0x0000000211027211 */ /* 0x000fe400078010ff */
[----:B------:R-:W-:-:S04]  /*eeb0*/  SHF.R.S32.HI R0, RZ, 0x1f, R17 ;  /* 0x0000001fff007819 */ /* 0x000fc80000011411 */
[----:B------:R-:W-:-:S05]  /*eec0*/  LEA.HI.X R3, R17, R3, R0, 0x2, P0 ;  /* 0x0000000311037211 */ /* 0x000fca00000f1400 */
[----:B------:R0:W-:Y:S01]  /*eed0*/  ST.E.64 desc[UR36][R2.64], R150 ;  /* 0x0000009602007985 */ /* 0x0001e2000c101b24 */
[----:B------:R-:W-:Y:S05]  /*eee0*/  BRA `(.L_x_215) ;  /* 0x0000001000207947 */ /* 0x000fea0003800000 */
.L_x_206:
[----:B------:R-:W2:Y:S01]  /*eef0*/  LDL R9, [R1+0x30] ;  /* 0x0000300001097983 */ /* 0x000ea20000100800 */
[----:B------:R-:W-:-:S03]  /*ef00*/  ULDC.64 UR8, c[0x0][0xc00] ;  /* 0x0003000000087ab9 */ /* 0x000fc60000000a00 */
[----:B------:R-:W3:Y:S01]  /*ef10*/  LDL R8, [R1+0x34] ;  /* 0x0000340001087983 */ /* 0x000ee20000100800 */
[----:B------:R-:W-:Y:S01]  /*ef20*/  UISETP.NE.U32.AND UP0, UPT, UR8, URZ, UPT ;  /* 0x0000003f0800728c */ /* 0x000fe2000bf05070 */
[----:B------:R-:W-:-:S03]  /*ef30*/  R2UR UR10, R212 ;  /* 0x00000000d40a72ca */ /* 0x000fc600000e0000 */
[----:B------:R-:W-:-:S03]  /*ef40*/  UISETP.NE.AND.EX UP0, UPT, UR9, URZ, UPT, UP0 ;  /* 0x0000003f0900728c */ /* 0x000fc6000bf05300 */
[----:B------:R-:W-:-:S03]  /*ef50*/  ULDC.64 UR8, c[0x0][0xc00] ;  /* 0x0003000000087ab9 */ /* 0x000fc60000000a00 */
[----:B------:R-:W-:Y:S02]  /*ef60*/  PLOP3.LUT P1, PT, PT, PT, UP0, 0x80, 0x0 ;  /* 0x000000000000781c */ /* 0x000fe40003f2f008 */
[----:B--2---:R-:W-:Y:S02]  /*ef70*/  R2UR UR4, R9 ;  /* 0x00000000090472ca */ /* 0x004fe400000e0000 */
[----:B---3--:R-:W-:-:S11]  /*ef80*/  R2UR UR11, R8 ;  /* 0x00000000080b72ca */ /* 0x008fd600000e0000 */
[----:B------:R-:W-:-:S06]  /*ef90*/  UIMAD.WIDE UR8, UR4, 0x4, UR8 ;  /* 0x00000004040878a5 */ /* 0x000fcc000f8e0208 */
[----:B------:R-:W-:Y:S02]  /*efa0*/  IMAD.U32 R2, RZ, RZ, UR8 ;  /* 0x00000008ff027e24 */ /* 0x000fe4000f8e00ff */
[----:B0-----:R-:W-:Y:S01]  /*efb0*/  IMAD.U32 R3, RZ, RZ, UR9 ;  /* 0x00000009ff037e24 */ /* 0x001fe2000f8e00ff */
[----:B------:R-:W-:Y:S02]  /*efc0*/  ULDC.64 UR8, c[0x0][0xc08] ;  /* 0x0003020000087ab9 */ /* 0x000fe40000000a00 */
[----:B------:R-:W-:Y:S02]  /*efd0*/  UISETP.NE.U32.AND UP1, UPT, UR8, URZ, UPT ;  /* 0x0000003f0800728c */ /* 0x000fe4000bf25070 */
[----:B------:R-:W2:Y:S02]  /*efe0*/  @P1 LDG.E R7, desc[UR36][R2.64] ;  /* 0x0000002402071981 */ /* 0x000ea4000c1e1900 */
[----:B------:R-:W-:-:S06]  /*eff0*/  UISETP.NE.AND.EX UP1, UPT, UR9, URZ, UPT, UP1 ;  /* 0x0000003f0900728c */ /* 0x000fcc000bf25310 */
[----:B------:R-:W-:-:S05]  /*f000*/  PLOP3.LUT P2, PT, PT, PT, UP1, 0x80, 0x0 ;  /* 0x000000000000781c */ /* 0x000fca0003f4f018 */
[----:B------:R-:W-:-:S04]  /*f010*/  @UP1 ULEA UR8, UP2, UR4, UR8, 0x2 ;  /* 0x0000000804081291 */ /* 0x000fc8000f84103f */
[----:B------:R-:W-:Y:S02]  /*f020*/  @UP1 ULEA.HI.X UR9, UR4, UR9, UR11, 0x2, UP2 ;  /* 0x0000000904091291 */ /* 0x000fe400090f140b */
[----:B------:R-:W-:Y:S01]  /*f030*/  IMAD.U32 R4, RZ, RZ, UR8 ;  /* 0x00000008ff047e24 */ /* 0x000fe2000f8e00ff */
[----:B------:R-:W-:Y:S02]  /*f040*/  ULDC UR4, c[0x0][0xa88] ;  /* 0x0002a20000047ab9 */ /* 0x000fe40000000800 */
[----:B------:R-:W-:Y:S02]  /*f050*/  IMAD.U32 R0, RZ, RZ, UR4 ;  /* 0x00000004ff007e24 */ /* 0x000fe4000f8e00ff */
[----:B------:R-:W-:-:S05]  /*f060*/  IMAD.U32 R5, RZ, RZ, UR9 ;  /* 0x00000009ff057e24 */ /* 0x000fca000f8e00ff */
[----:B------:R0:W5:Y:S01]  /*f070*/  @P2 LDG.E R0, desc[UR36][R4.64] ;  /* 0x0000002404002981 */ /* 0x000162000c1e1900 */
[----:B------:R-:W-:Y:S01]  /*f080*/  UMOV UR4, URZ ;  /* 0x0000003f00047c82 */ /* 0x000fe20008000000 */
[----:B------:R-:W-:Y:S01]  /*f090*/  UISETP.NE.AND UP1, UPT, UR10, URZ, UPT ;  /* 0x0000003f0a00728c */ /* 0x000fe2000bf25270 */
[----:B------:R-:W1:Y:S10]  /*f0a0*/  S2R R6, SR_TID.X ;  /* 0x0000000000067919 */ /* 0x000e740000002100 */
[----:B------:R-:W-:-:S02]  /*f0b0*/  @!UP1 ULDC UR10, c[0x0][0xad4] ;  /* 0x0002b500000a9ab9 */ /* 0x000fc40000000800 */
[----:B------:R-:W-:Y:S02]  /*f0c0*/  IMAD.U32 R212, RZ, RZ, UR10 ;  /* 0x0000000affd47e24 */ /* 0x000fe4000f8e00ff */
[----:B-1----:R-:W-:-:S05]  /*f0d0*/  VIADD R6, R6, 0xffffff80 ;  /* 0xffffff8006067836 */ /* 0x002fca0000000000 */
[----:B------:R-:W-:Y:S02]  /*f0e0*/  ISETP.GT.AND P0, PT, R6, 0x7f, PT ;  /* 0x0000007f0600780c */ /* 0x000fe40003f04270 */
[----:B--2---:R-:W-:-:S13]  /*f0f0*/  @P1 R2UR UR4, R7 ;  /* 0x00000000070412ca */ /* 0x004fda00000e0000 */
[----:B------:R-:W-:Y:S01]  /*f100*/  USHF.R.S32.HI UR21, URZ, 0x1f, UR4 ;  /* 0x0000001f3f157899 */ /* 0x000fe20008011404 */
[----:B0-----:R-:W-:Y:S11]  /*f110*/  @P2 BRA `(.L_x_218) ;  /* 0x0000000000102947 */ /* 0x001ff60003800000 */
[----:B------:R-:W-:Y:S05]  /*f120*/  @!P1 BRA `(.L_x_218) ;  /* 0x00000000000c9947 */ /* 0x000fea0003800000 */
[----:B------:R-:W2:Y:S04]  /*f130*/  LDG.E R5, desc[UR36][R2.64] ;  /* 0x0000002402057981 */ /* 0x000ea8000c1e1900 */
[----:B-----5:R-:W2:Y:S02]  /*f140*/  LDG.E R0, desc[UR36][R2.64+0x4] ;  /* 0x0000042402007981 */ /* 0x020ea4000c1e1900 */
[----:B--2---:R-:W-:-:S07]  /*f150*/  IMAD.IADD R0, R0, 0x1, -R5 ;  /* 0x0000000100007824 */ /* 0x004fce00078e0a05 */
.L_x_218:
[----:B------:R-:W-:Y:S01]  /*f160*/  R2UR UR9, R9 ;  /* 0x00000000090972ca */ /* 0x000fe200000e0000 */
[----:B------:R-:W-:Y:S01]  /*f170*/  BSSY B1, `(.L_x_219) ;  /* 0x0000040000017945 */ /* 0x000fe20003800000 */
[----:B------:R-:W-:-:S11]  /*f180*/  R2UR UR8, R8 ;  /* 0x00000000080872ca */ /* 0x000fd600000e0000 */
[----:B------:R-:W-:Y:S02]  /*f190*/  USEL UR12, UR9, URZ, !UP0 ;  /* 0x0000003f090c7287 */ /* 0x000fe4000c000000 */
[----:B------:R-:W-:Y:S01]  /*f1a0*/  USEL UR13, UR8, URZ, !UP0 ;  /* 0x0000003f080d7287 */ /* 0x000fe2000c000000 */
[----:B------:R-:W-:Y:S11]  /*f1b0*/  @P0 BRA `(.L_x_220) ;  /* 0x0000000000ec0947 */ /* 0x000ff60003800000 */
[----:B------:R-:W2:Y:S01]  /*f1c0*/  LDL R2, [R1+0x2c] ;  /* 0x00002c0001027983 */ /* 0x000ea20000100800 */
[----:B------:R-:W0:Y:S01]  /*f1d0*/  LDC R9, c[0x0][0xbe8] ;  /* 0x0002fa00ff097b82 */ /* 0x000e220000000800 */
[----:B--2---:R-:W-:Y:S02]  /*f1e0*/  R2UR UR8, R2 ;  /* 0x00000000020872ca */ /* 0x004fe400000e0000 */
[----:B------:R-:W1:Y:S11]  /*f1f0*/  S2R R2, SR_TID.X ;  /* 0x0000000000027919 */ /* 0x000e760000002100 */
[----:B------:R-:W-:-:S04]  /*f200*/  IMAD.U32 R3, RZ, RZ, UR8 ;  /* 0x00000008ff037e24 */ /* 0x000fc8000f8e00ff */
[----:B-1----:R-:W-:Y:S02]  /*f210*/  IMAD R2, R3, 0x80, R2 ;  /* 0x0000008003027824 */ /* 0x002fe400078e0202 */
[----:B0----5:R-:W-:Y:S02]  /*f220*/  IMAD R3, R0, R9, RZ ;  /* 0x0000000900037224 */ /* 0x021fe400078e02ff */
[----:B------:R-:W-:-:S05]  /*f230*/  VIADD R4, R2, 0xffffff80 ;  /* 0xffffff8002047836 */ /* 0x000fca0000000000 */
[----:B------:R-:W-:-:S13]  /*f240*/  ISETP.GE.AND P0, PT, R4, R3, PT ;  /* 0x000000030400720c */ /* 0x000fda0003f06270 */
[----:B------:R-:W-:Y:S05]  /*f250*/  @P0 BRA `(.L_x_220) ;  /* 0x0000000000c40947 */ /* 0x000fea0003800000 */
[----:B------:R-:W-:Y:S01]  /*f260*/  ISETP.NE.AND P0, PT, R9, 0x1, PT ;  /* 0x000000010900780c */ /* 0x000fe20003f05270 */
[----:B------:R-:W-:Y:S01]  /*f270*/  UMOV UR19, 0x9b8 ;  /* 0x000009b800137882 */ /* 0x000fe20000000000 */
[----:B------:R-:W-:Y:S01]  /*f280*/  R2UR UR9, R212 ;  /* 0x00000000d40972ca */ /* 0x000fe200000e0000 */
[----:B------:R-:W-:Y:S01]  /*f290*/  IMAD.MOV.U32 R5, RZ, RZ, R4 ;  /* 0x000000ffff057224 */ /* 0x000fe200078e0004 */
[----:B------:R-:W-:Y:S02]  /*f2a0*/  R2UR UR8, R215 ;  /* 0x00000000d70872ca */ /* 0x000fe400000e0000 */
[----:B------:R-:W-:-:S07]  /*f2b0*/  R2UR UR20, R216 ;  /* 0x00000000d81472ca */ /* 0x000fce00000e0000 */
[----:B------:R-:W0:Y:S02]  /*f2c0*/  @P0 LDC R3, c[0x0][0xbec] ;  /* 0x0002fb00ff030b82 */ /* 0x000e240000000800 */
[----:B------:R-:W-:-:S04]  /*f2d0*/  UISETP.GT.AND UP0, UPT, UR9, 0x1, UPT ;  /* 0x000000010900788c */ /* 0x000fc8000bf04270 */
[----:B------:R-:W-:Y:S02]  /*f2e0*/  USEL UR19, UR19, 0x978, UP0 ;  /* 0x0000097813137887 */ /* 0x000fe40008000000 */
[----:B------:R-:W1:Y:S01]  /*f2f0*/  @P0 LDC R7, c[0x0][0xbf0] ;  /* 0x0002fc00ff070b82 */ /* 0x000e620000000800 */
[----:B------:R-:W-:-:S09]  /*f300*/  USEL UR18, UR8, URZ, UP0 ;  /* 0x0000003f08127287 */ /* 0x000fd20008000000 */
[----:B------:R-:W-:Y:S01]  /*f310*/  ULDC.64 UR8, c[0x0][UR19+0x218] ;  /* 0x0000860013087abb */ /* 0x000fe20008000a00 */
[----:B------:R-:W-:Y:S01]  /*f320*/  ULDC.64 UR14, c[0x0][UR19+0x220] ;  /* 0x00008800130e7abb */ /* 0x000fe20008000a00 */
[----:B------:R-:W-:Y:S01]  /*f330*/  ULDC.64 UR16, c[0x0][UR19+0x228] ;  /* 0x00008a0013107abb */ /* 0x000fe20008000a00 */
[----:B------:R-:W-:Y:S02]  /*f340*/  UIMAD.WIDE.U32 UR10, UR8, UR20, URZ ;  /* 0x00000014080a72a5 */ /* 0x000fe4000f8e003f */
[----:B------:R-:W-:Y:S01]  /*f350*/  UIMAD UR20, UR9, UR20, URZ ;  /* 0x00000014091472a4 */ /* 0x000fe2000f8e023f */
[----:B0-----:R-:W-:Y:S01]  /*f360*/  @P0 IMAD.HI.U32 R2, R4, R3, RZ ;  /* 0x0000000304020227 */ /* 0x001fe200078e00ff */
[----:B------:R-:W-:Y:S02]  /*f370*/  UIMAD UR15, UR15, UR12, URZ ;  /* 0x0000000c0f0f72a4 */ /* 0x000fe4000f8e023f */
[----:B------:R-:W-:Y:S02]  /*f380*/  UIMAD.WIDE.U32 UR22, UR16, UR18, URZ ;  /* 0x00000012101672a5 */ /* 0x000fe4000f8e003f */
[----:B------:R-:W-:-:S02]  /*f390*/  UIMAD.WIDE.U32 UR8, UR14, UR12, URZ ;  /* 0x0000000c0e0872a5 */ /* 0x000fc4000f8e003f */
[----:B------:R-:W-:Y:S01]  /*f3a0*/  UIMAD UR16, UR17, UR18, URZ ;  /* 0x00000012111072a4 */ /* 0x000fe2000f8e023f */
[----:B-1----:R-:W-:Y:S01]  /*f3b0*/  @P0 SHF.R.U32.HI R5, RZ, R7, R2 ;  /* 0x00000007ff050219 */ /* 0x002fe20000011602 */
[----:B------:R-:W-:Y:S01]  /*f3c0*/  UIMAD UR15, UR14, UR13, UR15 ;  /* 0x0000000d0e0f72a4 */ /* 0x000fe2000f8e020f */
[----:B------:R-:W-:Y:S01]  /*f3d0*/  IMAD.U32 R2, RZ, RZ, UR22 ;  /* 0x00000016ff027e24 */ /* 0x000fe2000f8e00ff */
[----:B------:R-:W-:Y:S01]  /*f3e0*/  UIADD3 UR10, UP1, UP2, UR8, UR10, UR4 ;  /* 0x0000000a080a7290 */ /* 0x000fe2000fa3e004 */
[----:B------:R-:W-:Y:S01]  /*f3f0*/  IMAD.U32 R3, RZ, RZ, UR23 ;  /* 0x00000017ff037e24 */ /* 0x000fe2000f8e00ff */
[----:B------:R-:W-:Y:S01]  /*f400*/  UIADD3 UR16, UR23, UR16, URZ ;  /* 0x0000001017107290 */ /* 0x000fe2000fffe03f */
[--C-:B------:R-:W-:Y:S01]  /*f410*/  IMAD.MOV R7, RZ, RZ, -R5.reuse ;  /* 0x000000ffff077224 */ /* 0x100fe200078e0a05 */
[----:B------:R-:W-:Y:S02]  /*f420*/  UIADD3 UR20, UR11, UR20, URZ ;  /* 0x000000140b147290 */ /* 0x000fe4000fffe03f */
[----:B------:R-:W-:Y:S01]  /*f430*/  UIADD3 UR15, UR9, UR15, URZ ;  /* 0x0000000f090f7290 */ /* 0x000fe2000fffe03f */
[----:B------:R-:W-:Y:S01]  /*f440*/  IADD3 R2, P0, P1, R5, UR10, R2 ;  /* 0x0000000a05027c10 */ /* 0x000fe2000f91e002 */
[----:B------:R-:W-:Y:S01]  /*f450*/  IMAD R7, R9, R7, R4 ;  /* 0x0000000709077224 */ /* 0x000fe200078e0204 */
[----:B------:R-:W-:Y:S01]  /*f460*/  SHF.R.S32.HI R5, RZ, 0x1f, R5 ;  /* 0x0000001fff057819 */ /* 0x000fe20000011405 */
[----:B------:R-:W-:Y:S01]  /*f470*/  UIADD3.X UR10, UR15, UR20, UR21, UP1, UP2 ;  /* 0x000000140f0a7290 */ /* 0x000fe20008fe4415 */
[----:B------:R-:W-:Y:S01]  /*f480*/  IMAD.U32 R8, RZ, RZ, UR16 ;  /* 0x00000010ff087e24 */ /* 0x000fe2000f8e00ff */
[----:B------:R-:W-:Y:S01]  /*f490*/  ULDC.64 UR8, c[0x0][UR19+0x210] ;  /* 0x0000840013087abb */ /* 0x000fe20008000a00 */
[----:B------:R-:W-:Y:S01]  /*f4a0*/  SHF.R.S32.HI R4, RZ, 0x1f, R7 ;  /* 0x0000001fff047819 */ /* 0x000fe20000011407 */
[----:B------:R-:W-:-:S02]  /*f4b0*/  IMAD R9, R7, UR9, RZ ;  /* 0x0000000907097c24 */ /* 0x000fc4000f8e02ff */
[----:B------:R-:W-:Y:S01]  /*f4c0*/  IADD3.X R3, R5, UR10, R8, P0, P1 ;  /* 0x0000000a05037c10 */ /* 0x000fe200087e2408 */
[----:B------:R-:W-:Y:S01]  /*f4d0*/  ULDC.64 UR10, c[0x0][0xba8] ;  /* 0x0002ea00000a7ab9 */ /* 0x000fe20000000a00 */
[----:B------:R-:W-:Y:S01]  /*f4e0*/  IMAD R9, R4, UR8, R9 ;  /* 0x0000000804097c24 */ /* 0x000fe2000f8e0209 */
[----:B------:R-:W-:Y:S01]  /*f4f0*/  @!UP0 ULDC UR10, c[0x0][0xb50] ;  /* 0x0002d400000a8ab9 */ /* 0x000fe20000000800 */
[----:B------:R-:W-:Y:S01]  /*f500*/  @!UP0 ULDC UR11, c[0x0][0xb54] ;  /* 0x0002d500000b8ab9 */ /* 0x000fe20000000800 */
[----:B------:R-:W-:-:S04]  /*f510*/  IMAD.WIDE.U32 R2, R7, UR8, R2 ;  /* 0x0000000807027c25 */ /* 0x000fc8000f8e0002 */
[----:B------:R-:W-:Y:S01]  /*f520*/  IMAD.IADD R3, R3, 0x1, R9 ;  /* 0x0000000103037824 */ /* 0x000fe200078e0209 */
[----:B------:R-:W-:-:S04]  /*f530*/  LEA R4, P0, R2, UR10, 0x2 ;  /* 0x0000000a02047c11 */ /* 0x000fc8000f8010ff */
[----:B------:R-:W-:Y:S01]  /*f540*/  LEA.HI.X R5, R2, UR11, R3, 0x2, P0 ;  /* 0x0000000b02057c11 */ /* 0x000fe200080f1403 */
[----:B------:R-:W-:-:S05]  /*f550*/  IMAD.MOV.U32 R3, RZ, RZ, -0x800000 ;  /* 0xff800000ff037424 */ /* 0x000fca00078e00ff */
[----:B------:R0:W-:Y:S03]  /*f560*/  STG.E desc[UR36][R4.64], R3 ;  /* 0x0000000304007986 */ /* 0x0001e6000c101924 */
.L_x_220:
[----:B------:R-:W-:Y:S05]  /*f570*/  BSYNC B1 ;  /* 0x0000000000017941 */ /* 0x000fea0003800000 */
.L_x_219:
[----:B------:R-:W-:-:S13]  /*f580*/  R2UR UR8, R212 ;  /* 0x00000000d40872ca */ /* 0x000fda00000e0000 */
[----:B------:R-:W-:-:S06]  /*f590*/  UISETP.GT.AND UP0, UPT, UR8, 0x1, UPT ;  /* 0x000000010800788c */ /* 0x000fcc000bf04270 */
[----:B------:R-:W-:-:S13]  /*f5a0*/  PLOP3.LUT P0, PT, PT, PT, UP0, 0x80, 0x0 ;  /* 0x000000000000781c */ /* 0x000fda0003f0f008 */
[----:B------:R-:W-:Y:S05]  /*f5b0*/  @P0 BRA `(.L_x_215) ;  /* 0x00000008006c0947 */ /* 0x000fea0003800000 */
[----:B------:R-:W2:Y:S01]  /*f5c0*/  LDL.LU R2, [R1+0x2c] ;  /* 0x00002c0001027983 */ /* 0x000ea20000300800 */
[----:B------:R-:W1:Y:S01]  /*f5d0*/  LDC R11, c[0x0][0xbe8] ;  /* 0x0002fa00ff0b7b82 */ /* 0x000e620000000800 */
[----:B0-----:R-:W-:Y:S01]  /*f5e0*/  SHF.R.S32.HI R3, RZ, 0x1f, R6 ;  /* 0x0000001fff037819 */ /* 0x001fe20000011406 */
[----:B------:R-:W-:Y:S01]  /*f5f0*/  ULDC.64 UR10, c[0x0][0xaa0] ;  /* 0x0002a800000a7ab9 */ /* 0x000fe20000000a00 */
[----:B------:R-:W-:Y:S01]  /*f600*/  R2UR UR15, R216 ;  /* 0x00000000d80f72ca */ /* 0x000fe200000e0000 */
[----:B------:R-:W-:Y:S01]  /*f610*/  UIMAD.WIDE.U32 UR8, UR4, UR10, URZ ;  /* 0x0000000a040872a5 */ /* 0x000fe2000f8e003f */
[----:B------:R-:W-:Y:S01]  /*f620*/  BSSY B1, `(.L_x_221) ;  /* 0x0000052000017945 */ /* 0x000fe20003800000 */
[----:B------:R-:W-:-:S04]  /*f630*/  UIMAD UR10, UR21, UR10, URZ ;  /* 0x0000000a150a72a4 */ /* 0x000fc8000f8e023f */
[----:B------:R-:W-:-:S04]  /*f640*/  UIMAD UR10, UR4, UR11, UR10 ;  /* 0x0000000b040a72a4 */ /* 0x000fc8000f8e020a */
[----:B------:R-:W-:-:S03]  /*f650*/  UIADD3 UR9, UR9, UR10, URZ ;  /* 0x0000000a09097290 */ /* 0x000fc6000fffe03f */
[----:B------:R-:W-:Y:S02]  /*f660*/  ULDC.64 UR10, c[0x0][0xae8] ;  /* 0x0002ba00000a7ab9 */ /* 0x000fe40000000a00 */
[----:B------:R-:W-:-:S04]  /*f670*/  UIMAD.WIDE.U32 UR8, UR15, UR10, UR8 ;  /* 0x0000000a0f0872a5 */ /* 0x000fc8000f8e0008 */
[----:B------:R-:W-:Y:S01]  /*f680*/  UIMAD UR9, UR15, UR11, UR9 ;  /* 0x0000000b0f0972a4 */ /* 0x000fe2000f8e0209 */
[----:B-1----:R-:W-:Y:S02]  /*f690*/  ISETP.NE.AND P0, PT, R11, 0x1, PT ;  /* 0x000000010b00780c */ /* 0x002fe40003f05270 */
[----:B------:R-:W-:Y:S02]  /*f6a0*/  ULDC.64 UR10, c[0x0][0xaf0] ;  /* 0x0002bc00000a7ab9 */ /* 0x000fe40000000a00 */
[----:B------:R-:W-:-:S04]  /*f6b0*/  UIMAD UR13, UR13, UR10, URZ ;  /* 0x0000000a0d0d72a4 */ /* 0x000fc8000f8e023f */
[----:B------:R-:W-:Y:S02]  /*f6c0*/  UIMAD UR4, UR12, UR11, UR13 ;  /* 0x0000000b0c0472a4 */ /* 0x000fe4000f8e020d */
[----:B------:R-:W-:-:S03]  /*f6d0*/  UIMAD.WIDE.U32 UR12, UR12, UR10, UR8 ;  /* 0x0000000a0c0c72a5 */ /* 0x000fc6000f8e0008 */
[----:B------:R-:W0:Y:S01]  /*f6e0*/  @P0 LDC R7, c[0x0][0xbf0] ;  /* 0x0002fc00ff070b82 */ /* 0x000e220000000800 */
[----:B------:R-:W-:Y:S01]  /*f6f0*/  UIADD3 UR4, UR13, UR4, URZ ;  /* 0x000000040d047290 */ /* 0x000fe2000fffe03f */
[----:B------:R-:W-:Y:S01]  /*f700*/  ULDC.64 UR8, c[0x0][0xae0] ;  /* 0x0002b80000087ab9 */ /* 0x000fe20000000a00 */
[----:B--2---:R-:W-:Y:S02]  /*f710*/  R2UR UR14, R2 ;  /* 0x00000000020e72ca */ /* 0x004fe400000e0000 */
[----:B------:R-:W-:-:S03]  /*f720*/  LEA.HI R2, R3, R6, RZ, 0x3 ;  /* 0x0000000603027211 */ /* 0x000fc600078f18ff */
[----:B------:R-:W1:Y:S01]  /*f730*/  @P0 LDC R3, c[0x0][0xbec] ;  /* 0x0002fb00ff030b82 */ /* 0x000e620000000800 */
[----:B------:R-:W-:Y:S02]  /*f740*/  LOP3.LUT R5, R2, 0xfffffff8, RZ, 0xc0, !PT ;  /* 0xfffffff802057812 */ /* 0x000fe400078ec0ff */
[----:B------:R-:W-:-:S03]  /*f750*/  SHF.R.S32.HI R13, RZ, 0x3, R2 ;  /* 0x00000003ff0d7819 */ /* 0x000fc60000011402 */
[----:B------:R-:W-:Y:S02]  /*f760*/  IMAD.IADD R8, R6, 0x1, -R5 ;  /* 0x0000000106087824 */ /* 0x000fe400078e0a05 */
[----:B------:R-:W-:Y:S02]  /*f770*/  IMAD.U32 R5, RZ, RZ, UR14 ;  /* 0x0000000eff057e24 */ /* 0x000fe4000f8e00ff */
[----:B------:R-:W-:-:S04]  /*f780*/  IMAD R2, R8, 0x20, R13 ;  /* 0x0000002008027824 */ /* 0x000fc800078e020d */
[----:B------:R-:W-:-:S04]  /*f790*/  IMAD R6, R5, 0x80, R2 ;  /* 0x0000008005067824 */ /* 0x000fc800078e0202 */
[----:B------:R-:W-:Y:S02]  /*f7a0*/  IMAD.MOV.U32 R5, RZ, RZ, R6 ;  /* 0x000000ffff057224 */ /* 0x000fe400078e0006 */
[----:B-1----:R-:W-:-:S04]  /*f7b0*/  @P0 IMAD.HI.U32 R2, R6, R3, RZ ;  /* 0x0000000306020227 */ /* 0x002fc800078e00ff */
[----:B------:R-:W-:Y:S01]  /*f7c0*/  IMAD.U32 R3, RZ, RZ, UR13 ;  /* 0x0000000dff037e24 */ /* 0x000fe2000f8e00ff */
[----:B0-----:R-:W-:Y:S01]  /*f7d0*/  @P0 SHF.R.U32.HI R5, RZ, R7, R2 ;  /* 0x00000007ff050219 */ /* 0x001fe20000011602 */
[----:B------:R-:W-:Y:S01]  /*f7e0*/  IMAD.U32 R3, RZ, RZ, UR4 ;  /* 0x00000004ff037e24 */ /* 0x000fe2000f8e00ff */
[----:B------:R-:W-:Y:S02]  /*f7f0*/  MOV R2, UR12 ;  /* 0x0000000c00027c02 */ /* 0x000fe40008000f00 */
[--C-:B------:R-:W-:Y:S01]  /*f800*/  SHF.R.S32.HI R4, RZ, 0x1f, R5.reuse ;  /* 0x0000001fff047819 */ /* 0x100fe20000011405 */
[----:B------:R-:W-:Y:S02]  /*f810*/  IMAD.MOV R7, RZ, RZ, -R5 ;  /* 0x000000ffff077224 */ /* 0x000fe400078e0a05 */
[----:B------:R-:W-:-:S04]  /*f820*/  IMAD.WIDE.U32 R2, R5, UR8, R2 ;  /* 0x0000000805027c25 */ /* 0x000fc8000f8e0002 */
[----:B------:R-:W-:Y:S02]  /*f830*/  IMAD R7, R11, R7, R6 ;  /* 0x000000070b077224 */ /* 0x000fe400078e0206 */
[----:B------:R-:W-:Y:S02]  /*f840*/  IMAD R4, R4, UR8, RZ ;  /* 0x0000000804047c24 */ /* 0x000fe4000f8e02ff */
[----:B------:R-:W-:Y:S02]  /*f850*/  IMAD.U32 R6, RZ, RZ, UR14 ;  /* 0x0000000eff067e24 */ /* 0x000fe4000f8e00ff */
[----:B------:R-:W-:Y:S01]  /*f860*/  IMAD R9, R5, UR9, R4 ;  /* 0x0000000905097c24 */ /* 0x000fe2000f8e0204 */
[----:B------:R-:W-:Y:S01]  /*f870*/  SHF.R.S32.HI R4, RZ, 0x1f, R7 ;  /* 0x0000001fff047819 */ /* 0x000fe20000011407 */
[----:B------:R-:W-:Y:S01]  /*f880*/  ULDC.64 UR8, c[0x0][0xad8] ;  /* 0x0002b60000087ab9 */ /* 0x000fe20000000a00 */
[----:B------:R-:W-:Y:S02]  /*f890*/  IMAD R6, R6, 0x80, R13 ;  /* 0x0000008006067824 */ /* 0x000fe400078e020d */
[----:B------:R-:W-:-:S02]  /*f8a0*/  IMAD.IADD R3, R3, 0x1, R9 ;  /* 0x0000000103037824 */ /* 0x000fc400078e0209 */
[----:B------:R-:W-:Y:S02]  /*f8b0*/  IMAD R4, R4, UR8, RZ ;  /* 0x0000000804047c24 */ /* 0x000fe4000f8e02ff */
[----:B------:R-:W-:-:S04]  /*f8c0*/  IMAD.WIDE.U32 R2, R7, UR8, R2 ;  /* 0x0000000807027c25 */ /* 0x000fc8000f8e0002 */
[----:B------:R-:W-:Y:S01]  /*f8d0*/  IMAD R5, R7, UR9, R4 ;  /* 0x0000000907057c24 */ /* 0x000fe2000f8e0204 */
[----:B------:R-:W-:Y:S01]  /*f8e0*/  ULDC.64 UR8, c[0x0][0xa80] ;  /* 0x0002a00000087ab9 */ /* 0x000fe20000000a00 */
[----:B-----5:R-:W-:Y:S02]  /*f8f0*/  IMAD R11, R0, R11, RZ ;  /* 0x0000000b000b7224 */ /* 0x020fe400078e02ff */
[----:B------:R-:W-:Y:S02]  /*f900*/  VIADD R4, R6, 0x40 ;  /* 0x0000004006047836 */ /* 0x000fe40000000000 */
[----:B------:R-:W-:Y:S01]  /*f910*/  IMAD.IADD R3, R3, 0x1, R5 ;  /* 0x0000000103037824 */ /* 0x000fe200078e0205 */
[----:B------:R-:W-:Y:S01]  /*f920*/  LEA R5, P2, R2, UR8, 0x1 ;  /* 0x0000000802057c11 */ /* 0x000fe2000f8408ff */
[----:B------:R-:W-:Y:S01]  /*f930*/  VIADD R0, R6, 0x20 ;  /* 0x0000002006007836 */ /* 0x000fe20000000000 */
[----:B------:R-:W-:Y:S01]  /*f940*/  ISETP.GE.AND P0, PT, R4, R11, PT ;  /* 0x0000000b0400720c */ /* 0x000fe20003f06270 */
[----:B------:R-:W-:Y:S01]  /*f950*/  IMAD.SHL.U32 R7, R8, 0x8, RZ ;  /* 0x0000000808077824 */ /* 0x000fe200078e00ff */
[----:B------:R-:W-:-:S02]  /*f960*/  LEA.HI.X R4, R2, UR9, R3, 0x1, P2 ;  /* 0x0000000902047c11 */ /* 0x000fc400090f0c03 */
[-C--:B------:R-:W-:Y:S01]  /*f970*/  ISETP.GE.AND P2, PT, R6, R11.reuse, PT ;  /* 0x0000000b0600720c */ /* 0x080fe20003f46270 */
[C---:B------:R-:W-:Y:S01]  /*f980*/  VIADD R9, R7.reuse, 0x80 ;  /* 0x0000008007097836 */ /* 0x040fe20000000000 */
[----:B------:R-:W-:Y:S01]  /*f990*/  ISETP.GE.AND P1, PT, R0, R11, PT ;  /* 0x0000000b0000720c */ /* 0x000fe20003f26270 */
[C---:B------:R-:W-:Y:S01]  /*f9a0*/  VIADD R15, R7.reuse, 0xc0 ;  /* 0x000000c0070f7836 */ /* 0x040fe20000000000 */
[----:B------:R0:W1:Y:S01]  /*f9b0*/  SHFL.IDX PT, R2, R5, RZ, 0x181f ;  /* 0x00181fff05027589 */ /* 0x00006200000e0000 */
[----:B------:R-:W-:Y:S01]  /*f9c0*/  VIADD R13, R7, 0x40 ;  /* 0x00000040070d7836 */ /* 0x000fe20000000000 */
[----:B------:R-:W-:Y:S02]  /*f9d0*/  SHF.R.S32.HI R8, RZ, 0x1f, R7 ;  /* 0x0000001fff087819 */ /* 0x000fe40000011407 */
[----:B------:R0:W2:Y:S01]  /*f9e0*/  SHFL.IDX PT, R0, R4, RZ, 0x181f ;  /* 0x00181fff04007589 */ /* 0x0000a200000e0000 */
[----:B------:R-:W-:Y:S02]  /*f9f0*/  SHF.R.S32.HI R10, RZ, 0x1f, R9 ;  /* 0x0000001fff0a7819 */ /* 0x000fe40000011409 */
[----:B------:R-:W-:-:S02]  /*fa00*/  SHF.R.S32.HI R12, RZ, 0x1f, R15 ;  /* 0x0000001fff0c7819 */ /* 0x000fc4000001140f */
[----:B------:R-:W-:Y:S01]  /*fa10*/  SHF.R.S32.HI R14, RZ, 0x1f, R13 ;  /* 0x0000001fff0e7819 */ /* 0x000fe2000001140d */
[----:B------:R-:W-:Y:S06]  /*fa20*/  @P2 BRA `(.L_x_222) ;  /* 0x0000000000442947 */ /* 0x000fec0003800000 */
        /* <DEDUP_REMOVED lines=8> */
[----:B------:R3:W-:Y:S01]  /*fab0*/  @!P5 ST.E.128 desc[UR36][R18.64], RZ ;  /* 0x000000ff1200d985 */ /* 0x0007e2000c101d24 */
[----:B------:R-:W-:Y:S02]  /*fac0*/  @!P4 LEA.HI.X R21, R13, R0, R14, 0x1, P6 ;  /* 0x000000000d15c211 */ /* 0x000fe400030f0c0e */
[----:B------:R-:W-:-:S03]  /*fad0*/  @!P3 LEA R24, P6, R9, R2, 0x1 ;  /* 0x000000020918b211 */ /* 0x000fc600078c08ff */
[----:B------:R3:W-:Y:S01]  /*fae0*/  @!P4 ST.E.128 desc[UR36][R20.64], RZ ;  /* 0x000000ff1400c985 */ /* 0x0007e2000c101d24 */
[----:B------:R-:W-:Y:S02]  /*faf0*/  @!P3 LEA.HI.X R25, R9, R0, R10, 0x1, P6 ;  /* 0x000000000919b211 */ /* 0x000fe400030f0c0a */
[----:B------:R-:W-:-:S03]  /*fb00*/  @!P2 LEA R2, P6, R15, R2, 0x1 ;  /* 0x000000020f02a211 */ /* 0x000fc600078c08ff */
[----:B------:R3:W-:Y:S01]  /*fb10*/  @!P3 ST.E.128 desc[UR36][R24.64], RZ ;  /* 0x000000ff1800b985 */ /* 0x0007e2000c101d24 */
[----:B------:R-:W-:-:S05]  /*fb20*/  @!P2 LEA.HI.X R3, R15, R0, R12, 0x1, P6 ;  /* 0x000000000f03a211 */ /* 0x000fca00030f0c0c */
[----:B------:R3:W-:Y:S04]  /*fb30*/  @!P2 ST.E.128 desc[UR36][R2.64], RZ ;  /* 0x000000ff0200a985 */ /* 0x0007e8000c101d24 */
.L_x_222:
[----:B------:R-:W-:Y:S05]  /*fb40*/  BSYNC B1 ;  /* 0x0000000000017941 */ /* 0x000fea0003800000 */
.L_x_221:
[----:B--2---:R2:W4:Y:S01]  /*fb50*/  SHFL.IDX PT, R0, R4, 0x1, 0x181f ;  /* 0x00381f0004007f89 */ /* 0x00452200000e0000 */
[----:B------:R-:W-:Y:S03]  /*fb60*/  BSSY B1, `(.L_x_223) ;  /* 0x0000014000017945 */ /* 0x000fe60003800000 */
[----:B-1-3--:R2:W1:Y:S01]  /*fb70*/  SHFL.IDX PT, R2, R5, 0x1, 0x181f ;  /* 0x00381f0005027f89 */ /* 0x00a46200000e0000 */
[----:B------:R-:W-:Y:S05]  /*fb80*/  @P1 BRA `(.L_x_224) ;  /* 0x0000000000441947 */ /* 0x000fea0003800000 */
[----:B------:R-:W-:Y:S02]  /*fb90*/  ULDC UR4, c[0x0][0xac8] ;  /* 0x0002b20000047ab9 */ /* 0x000fe40000000800 */
[----:B------:R-:W-:Y:S02]  /*fba0*/  ISETP.GE.AND P4, PT, R7, UR4, PT ;  /* 0x0000000407007c0c */ /* 0x000fe4000bf86270 */
[----:B------:R-:W-:Y:S02]  /*fbb0*/  ISETP.GE.AND P3, PT, R13, UR4, PT ;  /* 0x000000040d007c0c */ /* 0x000fe4000bf66270 */
[----:B------:R-:W-:Y:S02]  /*fbc0*/  ISETP.GE.AND P2, PT, R9, UR4, PT ;  /* 0x0000000409007c0c */ /* 0x000fe4000bf46270 */
[----:B------:R-:W-:-:S07]  /*fbd0*/  ISETP.GE.AND P1, PT, R15, UR4, PT ;  /* 0x000000040f007c0c */ /* 0x000fce000bf26270 */
[-C--:B-1----:R-:W-:Y:S02]  /*fbe0*/  @!P4 LEA R18, P6, R7, R2.reuse, 0x1 ;  /* 0x000000020712c211 */ /* 0x082fe400078c08ff */
[----:B------:R-:W-:Y:S02]  /*fbf0*/  @!P3 LEA R20, P5, R13, R2, 0x1 ;  /* 0x000000020d14b211 */ /* 0x000fe400078a08ff */
[----:B----4-:R-:W-:Y:S02]  /*fc00*/  @!P4 LEA.HI.X R19, R7, R0, R8, 0x1, P6 ;  /* 0x000000000713c211 */ /* 0x010fe400030f0c08 */
[----:B------:R-:W-:Y:S02]  /*fc10*/  @!P2 LEA R24, P6, R9, R2, 0x1 ;  /* 0x000000020918a211 */ /* 0x000fe400078c08ff */
[----:B------:R-:W-:Y:S01]  /*fc20*/  @!P3 LEA.HI.X R21, R13, R0, R14, 0x1, P5 ;  /* 0x000000000d15b211 */ /* 0x000fe200028f0c0e */
[----:B------:R3:W-:Y:S01]  /*fc30*/  @!P4 ST.E.128 desc[UR36][R18.64], RZ ;  /* 0x000000ff1200c985 */ /* 0x0007e2000c101d24 */
[----:B------:R-:W-:-:S02]  /*fc40*/  @!P1 LEA R2, P5, R15, R2, 0x1 ;  /* 0x000000020f029211 */ /* 0x000fc400078a08ff */
[-C--:B------:R-:W-:Y:S01]  /*fc50*/  @!P2 LEA.HI.X R25, R9, R0.reuse, R10, 0x1, P6 ;  /* 0x000000000919a211 */ /* 0x080fe200030f0c0a */
[----:B------:R3:W-:Y:S01]  /*fc60*/  @!P3 ST.E.128 desc[UR36][R20.64], RZ ;  /* 0x000000ff1400b985 */ /* 0x0007e2000c101d24 */
[----:B------:R-:W-:-:S03]  /*fc70*/  @!P1 LEA.HI.X R3, R15, R0, R12, 0x1, P5 ;  /* 0x000000000f039211 */ /* 0x000fc600028f0c0c */
[----:B------:R3:W-:Y:S04]  /*fc80*/  @!P2 ST.E.128 desc[UR36][R24.64], RZ ;  /* 0x000000ff1800a985 */ /* 0x0007e8000c101d24 */
[----:B------:R3:W-:Y:S02]  /*fc90*/  @!P1 ST.E.128 desc[UR36][R2.64], RZ ;  /* 0x000000ff02009985 */ /* 0x0007e4000c101d24 */
.L_x_224:
[----:B------:R-:W-:Y:S05]  /*fca0*/  BSYNC B1 ;  /* 0x0000000000017941 */ /* 0x000fea0003800000 */
.L_x_223:
[----:B----4-:R4:W0:Y:S01]  /*fcb0*/  SHFL.IDX PT, R0, R4, 0x2, 0x181f ;  /* 0x00581f0004007f89 */ /* 0x01082200000e0000 */
        /* <DEDUP_REMOVED lines=9> */
[-C--:B------:R-:W-:Y:S02]  /*fd50*/  @!P2 LEA R20, P5, R13, R2.reuse, 0x1 ;  /* 0x000000020d14a211 */ /* 0x080fe400078a08ff */
[----:B------:R-:W-:Y:S02]  /*fd60*/  @!P1 LEA R24, P4, R9, R2, 0x1 ;  /* 0x0000000209189211 */ /* 0x000fe400078808ff */
[----:B0-----:R-:W-:Y:S02]  /*fd70*/  @!P3 LEA.HI.X R19, R7, R0, R8, 0x1, P6 ;  /* 0x000000000713b211 */ /* 0x001fe400030f0c08 */
[----:B------:R-:W-:Y:S02]  /*fd80*/  @!P0 LEA R2, P6, R15, R2, 0x1 ;  /* 0x000000020f028211 */ /* 0x000fe400078c08ff */
[-C--:B------:R-:W-:Y:S01]  /*fd90*/  @!P2 LEA.HI.X R21, R13, R0.reuse, R14, 0x1, P5 ;  /* 0x000000000d15a211 */ /* 0x080fe200028f0c0e */
[----:B------:R3:W-:Y:S01]  /*fda0*/  @!P3 ST.E.128 desc[UR36][R18.64], RZ ;  /* 0x000000ff1200b985 */ /* 0x0007e2000c101d24 */
[----:B------:R-:W-:-:S02]  /*fdb0*/  @!P1 LEA.HI.X R25, R9, R0, R10, 0x1, P4 ;  /* 0x0000000009199211 */ /* 0x000fc400020f0c0a */
[----:B------:R-:W-:Y:S01]  /*fdc0*/  @!P0 LEA.HI.X R3, R15, R0, R12, 0x1, P6 ;  /* 0x000000000f038211 */ /* 0x000fe200030f0c0c */
[----:B------:R3:W-:Y:S04]  /*fdd0*/  @!P2 ST.E.128 desc[UR36][R20.64], RZ ;  /* 0x000000ff1400a985 */ /* 0x0007e8000c101d24 */
[----:B------:R3:W-:Y:S04]  /*fde0*/  @!P1 ST.E.128 desc[UR36][R24.64], RZ ;  /* 0x000000ff18009985 */ /* 0x0007e8000c101d24 */
[----:B------:R3:W-:Y:S02]  /*fdf0*/  @!P0 ST.E.128 desc[UR36][R2.64], RZ ;  /* 0x000000ff02008985 */ /* 0x0007e4000c101d24 */
.L_x_226:
[----:B------:R-:W-:Y:S05]  /*fe00*/  BSYNC B1 ;  /* 0x0000000000017941 */ /* 0x000fea0003800000 */
.L_x_225:
[----:B0-----:R-:W-:Y:S01]  /*fe10*/  VIADD R0, R6, 0x60 ;  /* 0x0000006006007836 */ /* 0x001fe20000000000 */
[----:B--2-4-:R-:W0:Y:S04]  /*fe20*/  SHFL.IDX PT, R4, R4, 0x3, 0x181f ;  /* 0x00781f0004047f89 */ /* 0x014e2800000e0000 */
[----:B------:R-:W-:Y:S01]  /*fe30*/  ISETP.GE.AND P0, PT, R0, R11, PT ;  /* 0x0000000b0000720c */ /* 0x000fe20003f06270 */
[----:B-1-3--:R1:W2:-:S12]  /*fe40*/  SHFL.IDX PT, R2, R5, 0x3, 0x181f ;  /* 0x00781f0005027f89 */ /* 0x00a29800000e0000 */
[----:B-1----:R-:W-:Y:S05]  /*fe50*/  @P0 BRA `(.L_x_215) ;  /* 0x0000000000440947 */ /* 0x002fea0003800000 */
[----:B------:R-:W-:Y:S02]  /*fe60*/  ULDC UR4, c[0x0][0xac8] ;  /* 0x0002b20000047ab9 */ /* 0x000fe40000000800 */
[----:B------:R-:W-:Y:S02]  /*fe70*/  ISETP.GE.AND P3, PT, R7, UR4, PT ;  /* 0x0000000407007c0c */ /* 0x000fe4000bf66270 */
[----:B------:R-:W-:Y:S02]  /*fe80*/  ISETP.GE.AND P2, PT, R13, UR4, PT ;  /* 0x000000040d007c0c */ /* 0x000fe4000bf46270 */
[----:B------:R-:W-:Y:S02]  /*fe90*/  ISETP.GE.AND P1, PT, R9, UR4, PT ;  /* 0x0000000409007c0c */ /* 0x000fe4000bf26270 */
[----:B------:R-:W-:-:S07]  /*fea0*/  ISETP.GE.AND P0, PT, R15, UR4, PT ;  /* 0x000000040f007c0c */ /* 0x000fce000bf06270 */
[----:B--2---:R-:W-:-:S04]  /*feb0*/  @!P3 LEA R6, P4, R7, R2, 0x1 ;  /* 0x000000020706b211 */ /* 0x004fc800078808ff */
[----:B0-----:R-:W-:Y:S02]  /*fec0*/  @!P3 LEA.HI.X R7, R7, R4, R8, 0x1, P4 ;  /* 0x000000040707b211 */ /* 0x001fe400020f0c08 */
[-C--:B------:R-:W-:Y:S02]  /*fed0*/  @!P2 LEA R18, P4, R13, R2.reuse, 0x1 ;  /* 0x000000020d12a211 */ /* 0x080fe400078808ff */
[-C--:B------:R-:W-:Y:S01]  /*fee0*/  @!P1 LEA R8, P5, R9, R2.reuse, 0x1 ;  /* 0x0000000209089211 */ /* 0x080fe200078a08ff */
[----:B------:R0:W-:Y:S01]  /*fef0*/  @!P3 ST.E.128 desc[UR36][R6.64], RZ ;  /* 0x000000ff0600b985 */ /* 0x0001e2000c101d24 */
[----:B------:R-:W-:Y:S02]  /*ff00*/  @!P0 LEA R2, P6, R15, R2, 0x1 ;  /* 0x000000020f028211 */ /* 0x000fe400078c08ff */
[-C--:B------:R-:W-:Y:S02]  /*ff10*/  @!P2 LEA.HI.X R19, R13, R4.reuse, R14, 0x1, P4 ;  /* 0x000000040d13a211 */ /* 0x080fe400020f0c0e */
[----:B------:R-:W-:-:S02]  /*ff20*/  @!P1 LEA.HI.X R9, R9, R4, R10, 0x1, P5 ;  /* 0x0000000409099211 */ /* 0x000fc400028f0c0a */
[----:B------:R-:W-:Y:S01]  /*ff30*/  @!P0 LEA.HI.X R3, R15, R4, R12, 0x1, P6 ;  /* 0x000000040f038211 */ /* 0x000fe200030f0c0c */
[----:B------:R0:W-:Y:S04]  /*ff40*/  @!P2 ST.E.128 desc[UR36][R18.64], RZ ;  /* 0x000000ff1200a985 */ /* 0x0001e8000c101d24 */
[----:B------:R0:W-:Y:S04]  /*ff50*/  @!P1 ST.E.128 desc[UR36][R8.64], RZ ;  /* 0x000000ff08009985 */ /* 0x0001e8000c101d24 */
[----:B------:R0:W-:Y:S02]  /*ff60*/  @!P0 ST.E.128 desc[UR36][R2.64], RZ ;  /* 0x000000ff02008985 */ /* 0x0001e4000c101d24 */
.L_x_215:
[----:B------:R-:W-:Y:S05]  /*ff70*/  BSYNC B0 ;  /* 0x0000000000007941 */ /* 0x000fea0003800000 */
.L_x_205:
[----:B------:R-:W-:Y:S02]  /*ff80*/  ULDC UR4, c[0x0][0xc3c] ;  /* 0x00030f0000047ab9 */ /* 0x000fe40000000800 */
[----:B------:R-:W-:-:S06]  /*ff90*/  UISETP.GE.AND UP0, UPT, UR7, UR4, UPT ;  /* 0x000000040700728c */ /* 0x000fcc000bf06270 */
[----:B------:R-:W-:-:S13]  /*ffa0*/  PLOP3.LUT P0, PT, PT, PT, UP0, 0x80, 0x0 ;  /* 0x000000000000781c */ /* 0x000fda0003f0f008 */
[----:B------:R-:W-:Y:S05]  /*ffb0*/  @!P0 BRA `(.L_x_227) ;  /* 0xffffff1000348947 */ /* 0x000fea000383ffff */
[----:B------:R-:W-:Y:S05]  /*ffc0*/  EXIT ;  /* 0x000000000000794d */ /* 0x000fea0003800000 */
.L_x_176:
[----:B------:R-:W-:-:S08]  /*ffd0*/  NOP ;  /* 0x0000000000007918 */ /* 0x000fd00000000000 */
[----:B0-----:R-:W0:-:S00]  /*ffe0*/  USETMAXREG.DEALLOC.CTAPOOL 0x28 ;  /* 0x00000028000079c8 */ /* 0x001e0000080e0500 */
[----:B0-----:R-:W-:Y:S01]  /*fff0*/  LOP3.LUT R2, R2, 0x3, RZ, 0xc0, !PT ;  /* 0x0000000302027812 */ /* 0x001fe200078ec0ff */
[----:B------:R-:W-:Y:S01]  /*10000*/  IMAD.MOV.U32 R6, RZ, RZ, RZ ;  /* 0x000000ffff067224 */ /* 0x000fe200078e00ff */
[----:B------:R-:W-:-:S04]  /*10010*/  LOP3.LUT R23, R23, 0xfffffeff, RZ, 0xc0, !PT ;  /* 0xfffffeff17177812 */ /* 0x000fc800078ec0ff */
[----:B------:R-:W0:Y:S02]  /*10020*/  SHFL.IDX PT, R2, R2, RZ, 0x1f ;  /* 0x00001fff02027589 */ /* 0x000e2400000e0000 */
[----:B0-----:R-:W-:-:S13]  /*10030*/  ISETP.NE.AND P0, PT, R2, RZ, PT ;  /* 0x000000ff0200720c */ /* 0x001fda0003f05270 */
[----:B------:R-:W-:Y:S01]  /*10040*/  @P0 LOP3.LUT R23, R23, 0x100, RZ, 0xfc, !PT ;  /* 0x0000010017170812 */ /* 0x000fe200078efcff */
[----:B------:R-:W-:Y:S06]  /*10050*/  @!P0 BRA `(.L_x_228) ;  /* 0x00000000001c8947 */ /* 0x000fec0003800000 */
[----:B------:R-:W0:Y:S08]  /*10060*/  S2UR UR5, SR_CgaCtaId ;  /* 0x00000000000579c3 */ /* 0x000e300000008800 */
[----:B------:R-:W-:Y:S06]  /*10070*/  BAR.SYNC.DEFER_BLOCKING 0x5, 0x180 ;  /* 0x0146000000007b1d */ /* 0x000fec0000010000 */
[----:B------:R-:W-:-:S02]  /*10080*/  UMOV UR4, 0x400 ;  /* 0x0000040000047882 */ /* 0x000fc40000000000 */
[----:B0-----:R-:W-:-:S09]  /*10090*/  ULEA UR4, UR5, UR4, 0x18 ;  /* 0x0000000405047291 */ /* 0x001fd2000f8ec03f */
[----:B------:R-:W0:Y:S01]  /*100a0*/  LDS.128 R16, [UR4+0x388d0] ;  /* 0x0388d004ff107984 */ /* 0x000e220008000c00 */
[----:B------:R-:W-:Y:S06]  /*100b0*/  BAR.ARV 0x4, 0x180 ;  /* 0x0106000000007b1d */ /* 0x000fec0000002000 */
[----:B------:R-:W-:Y:S05]  /*100c0*/  BRA `(.L_x_229) ;  /* 0x0000000800947947 */ /* 0x000fea0003800000 */
.L_x_228:
[----:B------:R-:W-:Y:S01]  /*100d0*/  LOP3.LUT R7, R0, 0x1f, RZ, 0xc0, !PT ;  /* 0x0000001f00077812 */ /* 0x000fe200078ec0ff */
[----:B------:R-:W-:Y:S01]  /*100e0*/  ULDC UR4, c[0x0][0xc3c] ;  /* 0x00030f0000047ab9 */ /* 0x000fe20000000800 */
[----:B------:R-:W-:Y:S01]  /*100f0*/  IMAD.MOV.U32 R9, RZ, RZ, RZ ;  /* 0x000000ffff097224 */ /* 0x000fe200078e00ff */
[----:B------:R-:W0:Y:S01]  /*10100*/  S2UR UR6, SR_CTAID.X ;  /* 0x00000000000679c3 */ /* 0x000e220000002500 */
[----:B------:R-:W-:Y:S01]  /*10110*/  ISETP.NE.AND P0, PT, R7, 0x1f, PT ;  /* 0x0000001f0700780c */ /* 0x000fe20003f05270 */
[----:B------:R-:W-:-:S03]  /*10120*/  ULDC UR5, c[0x0][0xc38] ;  /* 0x00030e0000057ab9 */ /* 0x000fc60000000800 */
[----:B------:R-:W-:-:S13]  /*10130*/  ISETP.GE.OR P1, PT, R7, UR4, !P0 ;  /* 0x0000000407007c0c */ /* 0x000fda000c726670 */
[----:B------:R-:W1:Y:S08]  /*10140*/  @!P1 LDC.64 R4, c[0x0][0xc80] ;  /* 0x00032000ff049b82 */ /* 0x000e700000000a00 */
[----:B------:R-:W2:Y:S01]  /*10150*/  @!P1 LDC.64 R2, c[0x0][0xc78] ;  /* 0x00031e00ff029b82 */ /* 0x000ea20000000a00 */
[----:B-1----:R-:W-:-:S05]  /*10160*/  @!P1 IMAD.WIDE.U32 R4, R7, 0x4, R4 ;  /* 0x0000000407049825 */ /* 0x002fca00078e0004 */
[----:B------:R-:W3:Y:S01]  /*10170*/  @!P1 LDG.E R6, desc[UR36][R4.64] ;  /* 0x0000002404069981 */ /* 0x000ee2000c1e1900 */
[----:B--2---:R-:W-:-:S05]  /*10180*/  @!P1 IMAD.WIDE.U32 R2, R7, 0x4, R2 ;  /* 0x0000000407029825 */ /* 0x004fca00078e0002 */
[----:B------:R-:W3:Y:S01]  /*10190*/  @!P1 LDG.E R9, desc[UR36][R2.64] ;  /* 0x0000002402099981 */ /* 0x000ee2000c1e1900 */
[C---:B------:R-:W-:Y:S02]  /*101a0*/  ISETP.NE.AND P1, PT, R7.reuse, RZ, PT ;  /* 0x000000ff0700720c */ /* 0x040fe40003f25270 */
[C---:B------:R-:W-:Y:S02]  /*101b0*/  ISETP.GE.U32.AND P2, PT, R7.reuse, 0x2, PT ;  /* 0x000000020700780c */ /* 0x040fe40003f46070 */
[C---:B------:R-:W-:Y:S02]  /*101c0*/  ISETP.GE.U32.AND P3, PT, R7.reuse, 0x4, PT ;  /* 0x000000040700780c */ /* 0x040fe40003f66070 */
[C---:B------:R-:W-:Y:S02]  /*101d0*/  ISETP.GE.U32.AND P4, PT, R7.reuse, 0x8, PT ;  /* 0x000000080700780c */ /* 0x040fe40003f86070 */
[----:B------:R-:W-:Y:S01]  /*101e0*/  ISETP.GE.U32.AND P5, PT, R7, 0x10, PT ;  /* 0x000000100700780c */ /* 0x000fe20003fa6070 */
[----:B------:R-:W-:Y:S01]  /*101f0*/  UMOV UR4, URZ ;  /* 0x0000003f00047c82 */ /* 0x000fe20008000000 */
[----:B---3--:R-:W-:-:S05]  /*10200*/  IMAD R8, R6, R9, RZ ;  /* 0x0000000906087224 */ /* 0x008fca00078e02ff */
[----:B------:R-:W1:Y:S02]  /*10210*/  SHFL.UP PT, R10, R8, 0x1, RZ ;  /* 0x04200000080a7989 */ /* 0x000e6400000e00ff */
[----:B-1----:R-:W-:-:S05]  /*10220*/  SEL R11, R10, RZ, P1 ;  /* 0x000000ff0a0b7207 */ /* 0x002fca0000800000 */
[----:B------:R-:W-:-:S05]  /*10230*/  IMAD.IADD R11, R8, 0x1, R11 ;  /* 0x00000001080b7824 */ /* 0x000fca00078e020b */
        /* <DEDUP_REMOVED lines=12> */
[----:B------:R-:W1:Y:S02]  /*10300*/  SHFL.IDX PT, R8, R5, 0x1f, 0x1f ;  /* 0x03e01f0005087f89 */ /* 0x000e6400000e0000 */
[----:B-1----:R-:W-:-:S05]  /*10310*/  IMAD R8, R8, UR5, RZ ;  /* 0x0000000508087c24 */ /* 0x002fca000f8e02ff */
[----:B0-----:R-:W-:Y:S01]  /*10320*/  ISETP.GT.AND P6, PT, R8, UR6, PT ;  /* 0x0000000608007c0c */ /* 0x001fe2000bfc4270 */
[----:B------:R-:W-:-:S12]  /*10330*/  IMAD.MOV.U32 R3, RZ, RZ, R8 ;  /* 0x000000ffff037224 */ /* 0x000fd800078e0008 */
[----:B------:R-:W-:Y:S05]  /*10340*/  @P6 BRA `(.L_x_230) ;  /* 0x0000000000986947 */ /* 0x000fea0003800000 */
[----:B------:R-:W-:Y:S01]  /*10350*/  IMAD.MOV.U32 R8, RZ, RZ, R3 ;  /* 0x000000ffff087224 */ /* 0x000fe200078e0003 */
[----:B------:R-:W-:Y:S01]  /*10360*/  UMOV UR4, URZ ;  /* 0x0000003f00047c82 */ /* 0x000fe20008000000 */
[----:B------:R-:W-:-:S05]  /*10370*/  ULDC UR5, c[0x0][0xc38] ;  /* 0x00030e0000057ab9 */ /* 0x000fca0000000800 */
.L_x_232:
[----:B------:R-:W0:Y:S01]  /*10380*/  LDC R2, c[0x0][0xc3c] ;  /* 0x00030f00ff027b82 */ /* 0x000e220000000800 */
[----:B------:R-:W-:-:S06]  /*10390*/  UIADD3 UR4, UR4, 0x1f, URZ ;  /* 0x0000001f04047890 */ /* 0x000fcc000fffe03f */
[----:B0-----:R-:W-:-:S13]  /*103a0*/  ISETP.LE.AND P6, PT, R2, UR4, PT ;  /* 0x0000000402007c0c */ /* 0x001fda000bfc3270 */
[----:B------:R-:W-:Y:S05]  /*103b0*/  @P6 BRA `(.L_x_231) ;  /* 0x0000000400ac6947 */ /* 0x000fea0003800000 */
[----:B------:R-:W-:Y:S02]  /*103c0*/  VIADD R9, R7, UR4 ;  /* 0x0000000407097c36 */ /* 0x000fe40008000000 */
[----:B------:R-:W-:-:S03]  /*103d0*/  IMAD.MOV.U32 R6, RZ, RZ, RZ ;  /* 0x000000ffff067224 */ /* 0x000fc600078e00ff */
[----:B------:R-:W-:-:S13]  /*103e0*/  ISETP.GE.OR P6, PT, R9, R2, !P0 ;  /* 0x000000020900720c */ /* 0x000fda00047c6670 */
[----:B------:R-:W0:Y:S08]  /*103f0*/  @!P6 LDC.64 R4, c[0x0][0xc80] ;  /* 0x00032000ff04eb82 */ /* 0x000e300000000a00 */
[----:B------:R-:W1:Y:S01]  /*10400*/  @!P6 LDC.64 R2, c[0x0][0xc78] ;  /* 0x00031e00ff02eb82 */ /* 0x000e620000000a00 */
[----:B0-----:R-:W-:-:S05]  /*10410*/  @!P6 IMAD.WIDE R4, R9, 0x4, R4 ;  /* 0x000000040904e825 */ /* 0x001fca00078e0204 */
[----:B------:R-:W2:Y:S01]  /*10420*/  @!P6 LDG.E R6, desc[UR36][R4.64] ;  /* 0x000000240406e981 */ /* 0x000ea2000c1e1900 */
[----:B-1----:R-:W-:-:S04]  /*10430*/  @!P6 IMAD.WIDE R2, R9, 0x4, R2 ;  /* 0x000000040902e825 */ /* 0x002fc800078e0202 */
[----:B------:R-:W-:-:S06]  /*10440*/  IMAD.MOV.U32 R9, RZ, RZ, RZ ;  /* 0x000000ffff097224 */ /* 0x000fcc00078e00ff */
[----:B------:R-:W2:Y:S02]  /*10450*/  @!P6 LDG.E R9, desc[UR36][R2.64] ;  /* 0x000000240209e981 */ /* 0x000ea4000c1e1900 */
[----:B--2---:R-:W-:-:S05]  /*10460*/  IMAD R13, R6, R9, RZ ;  /* 0x00000009060d7224 */ /* 0x004fca00078e02ff */
[----:B------:R-:W0:Y:S02]  /*10470*/  SHFL.UP PT, R10, R13, 0x1, RZ ;  /* 0x042000000d0a7989 */ /* 0x000e2400000e00ff */
[----:B0-----:R-:W-:-:S05]  /*10480*/  SEL R10, R10, RZ, P1 ;  /* 0x000000ff0a0a7207 */ /* 0x001fca0000800000 */
[----:B------:R-:W-:-:S05]  /*10490*/  IMAD.IADD R10, R13, 0x1, R10 ;  /* 0x000000010d0a7824 */ /* 0x000fca00078e020a */
        /* <DEDUP_REMOVED lines=12> */
[----:B------:R-:W0:Y:S02]  /*10560*/  SHFL.IDX PT, R2, R5, 0x1f, 0x1f ;  /* 0x03e01f0005027f89 */ /* 0x000e2400000e0000 */
[----:B0-----:R-:W-:-:S04]  /*10570*/  IMAD R3, R2, UR5, RZ ;  /* 0x0000000502037c24 */ /* 0x001fc8000f8e02ff */
[----:B------:R-:W-:-:S05]  /*10580*/  IMAD.IADD R8, R3, 0x1, R8 ;  /* 0x0000000103087824 */ /* 0x000fca00078e0208 */
[----:B------:R-:W-:-:S13]  /*10590*/  ISETP.GT.AND P6, PT, R8, UR6, PT ;  /* 0x0000000608007c0c */ /* 0x000fda000bfc4270 */
[----:B------:R-:W-:Y:S05]  /*105a0*/  @!P6 BRA `(.L_x_232) ;  /* 0xfffffffc0074e947 */ /* 0x000fea000383ffff */
.L_x_230:
[----:B------:R-:W-:Y:S02]  /*105b0*/  IMAD.IADD R11, R8, 0x1, -R3 ;  /* 0x00000001080b7824 */ /* 0x000fe400078e0a03 */
[----:B------:R-:W-:Y:S02]  /*105c0*/  IMAD.MOV.U32 R16, RZ, RZ, RZ ;  /* 0x000000ffff107224 */ /* 0x000fe400078e00ff */
[----:B------:R-:W-:-:S05]  /*105d0*/  IMAD R2, R5, UR5, R11 ;  /* 0x0000000505027c24 */ /* 0x000fca000f8e020b */
[----:B------:R-:W-:-:S13]  /*105e0*/  ISETP.GT.AND P0, PT, R2, UR6, PT ;  /* 0x0000000602007c0c */ /* 0x000fda000bf04270 */
[----:B------:R-:W-:-:S04]  /*105f0*/  VOTE.ANY R8, PT, !P0 ;  /* 0x0000000000087806 */ /* 0x000fc800040e0100 */
[----:B------:R-:W0:Y:S01]  /*10600*/  POPC R19, R8 ;  /* 0x0000000800137309 */ /* 0x000e220000000000 */
[----:B------:R-:W-:Y:S01]  /*10610*/  ISETP.NE.AND P0, PT, R8, RZ, PT ;  /* 0x000000ff0800720c */ /* 0x000fe20003f05270 */
[----:B0-----:R-:W0:Y:S04]  /*10620*/  SHFL.IDX PT, R6, R6, R19, 0x1f ;  /* 0x00001f1306067589 */ /* 0x001e2800000e0000 */
[----:B------:R1:W2:Y:S01]  /*10630*/  SHFL.IDX PT, R9, R9, R19, 0x1f ;  /* 0x00001f1309097589 */ /* 0x0002a200000e0000 */
[----:B0-----:R-:W-:-:S04]  /*10640*/  IABS R4, R6 ;  /* 0x0000000600047213 */ /* 0x001fc80000000000 */
[----:B------:R-:W0:Y:S08]  /*10650*/  I2F.RP R10, R4 ;  /* 0x00000004000a7306 */ /* 0x000e300000209400 */
[----:B0-----:R-:W0:Y:S02]  /*10660*/  MUFU.RCP R10, R10 ;  /* 0x0000000a000a7308 */ /* 0x001e240000001000 */
[----:B0-----:R-:W-:-:S06]  /*10670*/  VIADD R2, R10, 0xffffffe ;  /* 0x0ffffffe0a027836 */ /* 0x001fcc0000000000 */
[----:B------:R-:W0:Y:S02]  /*10680*/  F2I.FTZ.U32.TRUNC.NTZ R3, R2 ;  /* 0x0000000200037305 */ /* 0x000e24000021f000 */
[----:B0-----:R-:W-:Y:S01]  /*10690*/  IMAD.MOV R12, RZ, RZ, -R3 ;  /* 0x000000ffff0c7224 */ /* 0x001fe200078e0a03 */
[----:B-12---:R-:W-:Y:S06]  /*106a0*/  @!P0 BRA `(.L_x_233) ;  /* 0x0000000000088947 */ /* 0x006fec0003800000 */
[----:B------:R-:W-:-:S06]  /*106b0*/  VIADD R16, R19, 0xffffffff ;  /* 0xffffffff13107836 */ /* 0x000fcc0000000000 */
[----:B------:R0:W1:Y:S02]  /*106c0*/  SHFL.IDX PT, R16, R5, R16, 0x1f ;  /* 0x00001f1005107589 */ /* 0x00006400000e0000 */
.L_x_233:
[----:B-1----:R-:W-:Y:S01]  /*106d0*/  IMAD R16, R16, UR5, R11 ;  /* 0x0000000510107c24 */ /* 0x002fe2000f8e020b */
[----:B0-----:R-:W-:Y:S01]  /*106e0*/  IABS R5, R9 ;  /* 0x0000000900057213 */ /* 0x001fe20000000000 */
[----:B------:R-:W-:Y:S01]  /*106f0*/  IMAD.MOV.U32 R11, RZ, RZ, R12 ;  /* 0x000000ffff0b7224 */ /* 0x000fe200078e000c */
[----:B------:R-:W-:Y:S01]  /*10700*/  IABS R12, R6 ;  /* 0x00000006000c7213 */ /* 0x000fe20000000000 */
[----:B------:R-:W-:Y:S01]  /*10710*/  IMAD.MOV.U32 R2, RZ, RZ, RZ ;  /* 0x000000ffff027224 */ /* 0x000fe200078e00ff */
[----:B------:R-:W-:Y:S01]  /*10720*/  IADD3 R17, -R16, UR6, RZ ;  /* 0x0000000610117c10 */ /* 0x000fe2000fffe1ff */
[----:B------:R-:W-:Y:S01]  /*10730*/  IMAD R11, R11, R4, RZ ;  /* 0x000000040b0b7224 */ /* 0x000fe200078e02ff */
[----:B------:R-:W0:Y:S01]  /*10740*/  I2F.RP R8, R5 ;  /* 0x0000000500087306 */ /* 0x000e220000209400 */
[----:B------:R-:W-:Y:S01]  /*10750*/  IMAD.MOV R12, RZ, RZ, -R12 ;  /* 0x000000ffff0c7224 */ /* 0x000fe200078e0a0c */
[----:B------:R-:W-:Y:S01]  /*10760*/  IABS R10, R17 ;  /* 0x00000011000a7213 */ /* 0x000fe20000000000 */
[----:B------:R-:W-:-:S04]  /*10770*/  IMAD.HI.U32 R2, R3, R11, R2 ;  /* 0x0000000b03027227 */ /* 0x000fc800078e0002 */
[----:B------:R-:W-:Y:S02]  /*10780*/  IMAD.MOV.U32 R3, RZ, RZ, R10 ;  /* 0x000000ffff037224 */ /* 0x000fe400078e000a */
[----:B------:R-:W-:Y:S02]  /*10790*/  IMAD.MOV.U32 R10, RZ, RZ, R12 ;  /* 0x000000ffff0a7224 */ /* 0x000fe400078e000c */
[----:B------:R-:W-:-:S04]  /*107a0*/  IMAD.HI.U32 R2, R2, R3, RZ ;  /* 0x0000000302027227 */ /* 0x000fc800078e00ff */
[----:B------:R-:W-:Y:S01]  /*107b0*/  IMAD R3, R2, R10, R3 ;  /* 0x0000000a02037224 */ /* 0x000fe200078e0203 */
[----:B0-----:R-:W0:Y:S01]  /*107c0*/  MUFU.RCP R8, R8 ;  /* 0x0000000800087308 */ /* 0x001e220000001000 */
[----:B------:R-:W-:-:S03]  /*107d0*/  VIADD R19, R19, UR4 ;  /* 0x0000000413137c36 */ /* 0x000fc60008000000 */
[----:B------:R-:W-:-:S13]  /*107e0*/  ISETP.GT.U32.AND P1, PT, R4, R3, PT ;  /* 0x000000030400720c */ /* 0x000fda0003f24070 */
[----:B------:R-:W-:Y:S02]  /*107f0*/  @!P1 IMAD.IADD R3, R3, 0x1, -R4 ;  /* 0x0000000103039824 */ /* 0x000fe400078e0a04 */
[----:B0-----:R-:W-:Y:S02]  /*10800*/  VIADD R10, R8, 0xffffffe ;  /* 0x0ffffffe080a7836 */ /* 0x001fe40000000000 */
[----:B------:R-:W-:Y:S01]  /*10810*/  @!P1 VIADD R2, R2, 0x1 ;  /* 0x0000000102029836 */ /* 0x000fe20000000000 */
[----:B------:R-:W-:Y:S02]  /*10820*/  ISETP.GE.U32.AND P0, PT, R3, R4, PT ;  /* 0x000000040300720c */ /* 0x000fe40003f06070 */
[----:B------:R-:W-:Y:S01]  /*10830*/  LOP3.LUT R4, R17, R6, RZ, 0x3c, !PT ;  /* 0x0000000611047212 */ /* 0x000fe200078e3cff */
[----:B------:R0:W1:Y:S01]  /*10840*/  F2I.FTZ.U32.TRUNC.NTZ R3, R10 ;  /* 0x0000000a00037305 */ /* 0x000062000021f000 */
[----:B------:R-:W-:Y:S02]  /*10850*/  ISETP.NE.AND P1, PT, R6, RZ, PT ;  /* 0x000000ff0600720c */ /* 0x000fe40003f25270 */
[----:B------:R-:W-:-:S02]  /*10860*/  ISETP.GE.AND P2, PT, R4, RZ, PT ;  /* 0x000000ff0400720c */ /* 0x000fc40003f46270 */
[----:B0-----:R-:W-:-:S05]  /*10870*/  IABS R10, R9 ;  /* 0x00000009000a7213 */ /* 0x001fca0000000000 */
[----:B------:R-:W-:Y:S01]  /*10880*/  @P0 IADD3 R2, R2, 0x1, RZ ;  /* 0x0000000102020810 */ /* 0x000fe20007ffe0ff */
[----:B------:R-:W-:-:S04]  /*10890*/  IMAD.MOV R10, RZ, RZ, -R10 ;  /* 0x000000ffff0a7224 */ /* 0x000fc800078e0a0a */
[----:B------:R-:W-:Y:S02]  /*108a0*/  IMAD.MOV.U32 R8, RZ, RZ, R2 ;  /* 0x000000ffff087224 */ /* 0x000fe400078e0002 */
[----:B-1----:R-:W-:Y:S02]  /*108b0*/  IMAD.MOV R2, RZ, RZ, -R3 ;  /* 0x000000ffff027224 */ /* 0x002fe400078e0a03 */
[----:B------:R-:W-:Y:S01]  /*108c0*/  @!P2 IMAD.MOV R8, RZ, RZ, -R8 ;  /* 0x000000ffff08a224 */ /* 0x000fe200078e0a08 */
[----:B------:R-:W-:Y:S01]  /*108d0*/  @!P1 LOP3.LUT R8, RZ, R6, RZ, 0x33, !PT ;  /* 0x00000006ff089212 */ /* 0x000fe200078e33ff */
[----:B------:R-:W-:Y:S02]  /*108e0*/  IMAD R11, R2, R5, RZ ;  /* 0x00000005020b7224 */ /* 0x000fe400078e02ff */
[----:B------:R-:W-:Y:S01]  /*108f0*/  IMAD.MOV.U32 R2, RZ, RZ, RZ ;  /* 0x000000ffff027224 */ /* 0x000fe200078e00ff */
[-C--:B------:R-:W-:Y:S01]  /*10900*/  IABS R4, R8.reuse ;  /* 0x0000000800047213 */ /* 0x080fe20000000000 */
[----:B------:R-:W-:-:S02]  /*10910*/  IMAD R6, R6, R8, RZ ;  /* 0x0000000806067224 */ /* 0x000fc400078e02ff */
[----:B------:R-:W-:-:S04]  /*10920*/  IMAD.HI.U32 R2, R3, R11, R2 ;  /* 0x0000000b03027227 */ /* 0x000fc800078e0002 */
[----:B------:R-:W-:Y:S02]  /*10930*/  IMAD.MOV.U32 R3, RZ, RZ, R4 ;  /* 0x000000ffff037224 */ /* 0x000fe400078e0004 */
[----:B------:R-:W-:Y:S02]  /*10940*/  IMAD.MOV.U32 R4, RZ, RZ, R10 ;  /* 0x000000ffff047224 */ /* 0x000fe400078e000a */
[----:B------:R-:W-:-:S04]  /*10950*/  IMAD.HI.U32 R2, R2, R3, RZ ;  /* 0x0000000302027227 */ /* 0x000fc800078e00ff */
[----:B------:R-:W-:Y:S01]  /*10960*/  IMAD R4, R2, R4, R3 ;  /* 0x0000000402047224 */ /* 0x000fe200078e0203 */
[----:B------:R-:W-:Y:S01]  /*10970*/  LOP3.LUT R3, R8, R9, RZ, 0x3c, !PT ;  /* 0x0000000908037212 */ /* 0x000fe200078e3cff */
[----:B------:R-:W-:-:S03]  /*10980*/  IMAD.IADD R17, R17, 0x1, -R6 ;  /* 0x0000000111117824 */ /* 0x000fc600078e0a06 */
[----:B------:R-:W-:Y:S02]  /*10990*/  ISETP.GT.U32.AND P1, PT, R5, R4, PT ;  /* 0x000000040500720c */ /* 0x000fe40003f24070 */
[----:B------:R-:W-:-:S11]  /*109a0*/  ISETP.GE.AND P2, PT, R3, RZ, PT ;  /* 0x000000ff0300720c */ /* 0x000fd60003f46270 */
[----:B------:R-:W-:Y:S02]  /*109b0*/  @!P1 IMAD.IADD R4, R4, 0x1, -R5 ;  /* 0x0000000104049824 */ /* 0x000fe400078e0a05 */
[----:B------:R-:W-:Y:S01]  /*109c0*/  @!P1 VIADD R2, R2, 0x1 ;  /* 0x0000000102029836 */ /* 0x000fe20000000000 */
[----:B------:R-:W-:Y:S02]  /*109d0*/  ISETP.NE.AND P1, PT, R9, RZ, PT ;  /* 0x000000ff0900720c */ /* 0x000fe40003f25270 */
[----:B------:R-:W-:-:S13]  /*109e0*/  ISETP.GE.U32.AND P0, PT, R4, R5, PT ;  /* 0x000000050400720c */ /* 0x000fda0003f06070 */
[----:B------:R-:W-:-:S04]  /*109f0*/  @P0 VIADD R2, R2, 0x1 ;  /* 0x0000000102020836 */ /* 0x000fc80000000000 */
[----:B------:R-:W-:Y:S01]  /*10a00*/  @!P2 IMAD.MOV R2, RZ, RZ, -R2 ;  /* 0x000000ffff02a224 */ /* 0x000fe200078e0a02 */
[----:B------:R-:W-:-:S05]  /*10a10*/  @!P1 LOP3.LUT R2, RZ, R9, RZ, 0x33, !PT ;  /* 0x00000009ff029212 */ /* 0x000fca00078e33ff */
[----:B------:R-:W-:-:S04]  /*10a20*/  IMAD.MOV R18, RZ, RZ, -R2 ;  /* 0x000000ffff127224 */ /* 0x000fc800078e0a02 */
[C---:B------:R-:W-:Y:S02]  /*10a30*/  IMAD R18, R9.reuse, R18, R8 ;  /* 0x0000001209127224 */ /* 0x040fe400078e0208 */
[----:B------:R-:W-:-:S04]  /*10a40*/  IMAD R9, R9, 0x1000000, R2 ;  /* 0x0100000009097824 */ /* 0x000fc800078e0202 */
[----:B------:R-:W-:Y:S01]  /*10a50*/  IMAD R18, R18, 0x10000, R9 ;  /* 0x0001000012127824 */ /* 0x000fe200078e0209 */
[----:B------:R-:W-:Y:S06]  /*10a60*/  BRA `(.L_x_234) ;  /* 0x0000000000147947 */ /* 0x000fec0003800000 */
.L_x_231:
[----:B------:R-:W-:Y:S01]  /*10a70*/  ULDC UR4, c[0x0][0xc3c] ;  /* 0x00030f0000047ab9 */ /* 0x000fe20000000800 */
[----:B------:R-:W-:Y:S02]  /*10a80*/  IMAD.MOV.U32 R17, RZ, RZ, RZ ;  /* 0x000000ffff117224 */ /* 0x000fe400078e00ff */
[----:B------:R-:W-:Y:S02]  /*10a90*/  IMAD.U32 R16, RZ, RZ, UR6 ;  /* 0x00000006ff107e24 */ /* 0x000fe4000f8e00ff */
[----:B------:R-:W-:Y:S02]  /*10aa0*/  IMAD.MOV.U32 R18, RZ, RZ, RZ ;  /* 0x000000ffff127224 */ /* 0x000fe400078e00ff */
[----:B------:R-:W-:-:S07]  /*10ab0*/  IMAD.U32 R19, RZ, RZ, UR4 ;  /* 0x00000004ff137e24 */ /* 0x000fce000f8e00ff */
.L_x_234:
[----:B------:R-:W-:-:S13]  /*10ac0*/  ISETP.NE.AND P0, PT, R7, RZ, PT ;  /* 0x000000ff0700720c */ /* 0x000fda0003f05270 */
[----:B------:R-:W0:Y:S01]  /*10ad0*/  @!P0 S2R R3, SR_CgaCtaId ;  /* 0x0000000000038919 */ /* 0x000e220000008800 */
[----:B------:R-:W-:-:S04]  /*10ae0*/  @!P0 MOV R2, 0x400 ;  /* 0x0000040000028802 */ /* 0x000fc80000000f00 */
[----:B0-----:R-:W-:-:S05]  /*10af0*/  @!P0 LEA R2, R3, R2, 0x18 ;  /* 0x0000000203028211 */ /* 0x001fca00078ec0ff */
[----:B------:R1:W-:Y:S01]  /*10b00*/  @!P0 STS.128 [R2+0x388d0], R16 ;  /* 0x0388d01002008388 */ /* 0x0003e20000000c00 */
[----:B------:R-:W-:Y:S06]  /*10b10*/  BAR.ARV 0x5, 0x180 ;  /* 0x0146000000007b1d */ /* 0x000fec0000002000 */
.L_x_229:
[----:B------:R2:W-:Y:S01]  /*10b20*/  STL [R1+0x28], RZ ;  /* 0x000028ff01007387 */ /* 0x0005e20000100800 */
[----:B------:R-:W-:Y:S01]  /*10b30*/  ULDC UR4, c[0x0][0xc3c] ;  /* 0x00030f0000047ab9 */ /* 0x000fe20000000800 */
[----:B------:R-:W-:Y:S01]  /*10b40*/  IMAD.MOV.U32 R28, RZ, RZ, 0x1 ;  /* 0x00000001ff1c7424 */ /* 0x000fe200078e00ff */
[----:B0-----:R-:W-:Y:S01]  /*10b50*/  ISETP.GE.AND P0, PT, R19, UR4, PT ;  /* 0x0000000413007c0c */ /* 0x001fe2000bf06270 */
[----:B------:R-:W-:-:S12]  /*10b60*/  IMAD.MOV.U32 R27, RZ, RZ, RZ ;  /* 0x000000ffff1b7224 */ /* 0x000fd800078e00ff */
[----:B--2---:R-:W-:Y:S05]  /*10b70*/  @P0 BRA `(.L_x_235) ;  /* 0x0000004c00140947 */ /* 0x004fea0003800000 */
[----:B-1----:R-:W2:Y:S01]  /*10b80*/  LDL R2, [R1+0x50] ;  /* 0x0000500001027983 */ /* 0x002ea20000100800 */
[----:B------:R-:W0:Y:S01]  /*10b90*/  S2UR UR5, SR_CgaCtaId ;  /* 0x00000000000579c3 */ /* 0x000e220000008800 */
[----:B------:R-:W-:Y:S01]  /*10ba0*/  IMAD.SHL.U32 R32, R0, 0x8, RZ ;  /* 0x0000000800207824 */ /* 0x000fe200078e00ff */
[----:B------:R-:W-:Y:S01]  /*10bb0*/  BSSY B8, `(.L_x_235) ;  /* 0x00004c1000087945 */ /* 0x000fe20003800000 */
[----:B------:R1:W-:Y:S01]  /*10bc0*/  STL [R1+0x28], RZ ;  /* 0x000028ff01007387 */ /* 0x0003e20000100800 */
[----:B------:R-:W-:Y:S01]  /*10bd0*/  IMAD.MOV.U32 R28, RZ, RZ, 0x1 ;  /* 0x00000001ff1c7424 */ /* 0x000fe200078e00ff */
[----:B------:R-:W-:Y:S01]  /*10be0*/  ULDC UR39, c[0x0][0xc] ;  /* 0x0000030000277ab9 */ /* 0x000fe20000000800 */
[----:B------:R-:W-:Y:S01]  /*10bf0*/  LOP3.LUT R3, R32, 0x1f8, RZ, 0xc0, !PT ;  /* 0x000001f820037812 */ /* 0x000fe200078ec0ff */
[----:B------:R-:W-:-:S03]  /*10c00*/  IMAD.MOV.U32 R27, RZ, RZ, RZ ;  /* 0x000000ffff1b7224 */ /* 0x000fc600078e00ff */
[----:B------:R-:W-:-:S04]  /*10c10*/  LOP3.LUT R3, R3, 0x38, R0, 0x78, !PT ;  /* 0x0000003803037812 */ /* 0x000fc800078e7800 */
[----:B------:R-:W-:Y:S02]  /*10c20*/  LOP3.LUT R31, R3, 0x200, R32, 0xf8, !PT ;  /* 0x00000200031f7812 */ /* 0x000fe400078ef820 */
[----:B------:R-:W-:-:S04]  /*10c30*/  LOP3.LUT R32, R32, 0x38, RZ, 0xc0, !PT ;  /* 0x0000003820207812 */ /* 0x000fc800078ec0ff */
[C---:B------:R-:W-:Y:S02]  /*10c40*/  LOP3.LUT R37, R32.reuse, 0x40, RZ, 0xfc, !PT ;  /* 0x0000004020257812 */ /* 0x040fe400078efcff */
[C---:B------:R-:W-:Y:S02]  /*10c50*/  LOP3.LUT R36, R32.reuse, 0x80, RZ, 0xfc, !PT ;  /* 0x0000008020247812 */ /* 0x040fe400078efcff */
[----:B------:R-:W-:Y:S02]  /*10c60*/  LOP3.LUT R34, R32, 0xc0, RZ, 0xfc, !PT ;  /* 0x000000c020227812 */ /* 0x000fe400078efcff */
[----:B--2---:R-:W-:Y:S02]  /*10c70*/  R2UR UR4, R2 ;  /* 0x00000000020472ca */ /* 0x004fe400000e0000 */
[C---:B------:R-:W-:Y:S01]  /*10c80*/  LOP3.LUT R2, R0.reuse, 0x7f, RZ, 0xc0, !PT ;  /* 0x0000007f00027812 */ /* 0x040fe200078ec0ff */
[----:B------:R-:W-:-:S03]  /*10c90*/  IMAD.SHL.U32 R0, R0, 0x10, RZ ;  /* 0x0000001000007824 */ /* 0x000fc600078e00ff */
[----:B------:R-:W-:-:S04]  /*10ca0*/  SHF.R.U32.HI R2, RZ, 0x3, R2 ;  /* 0x00000003ff027819 */ /* 0x000fc80000011602 */
[----:B------:R-:W-:-:S03]  /*10cb0*/  LOP3.LUT R0, R2, 0x70, R0, 0xf8, !PT ;  /* 0x0000007002007812 */ /* 0x000fc600078ef800 */
[----:B------:R-:W-:-:S03]  /*10cc0*/  ULOP3.LUT UR38, UR4, 0x2, URZ, 0xfc, !UPT ;  /* 0x0000000204267892 */ /* 0x000fc6000f8efc3f */
[----:B------:R-:W-:Y:S02]  /*10cd0*/  UMOV UR4, 0x400 ;  /* 0x0000040000047882 */ /* 0x000fe40000000000 */
[----:B0-----:R-:W-:-:S06]  /*10ce0*/  ULEA UR4, UR5, UR4, 0x18 ;  /* 0x0000000405047291 */ /* 0x001fcc000f8ec03f */
[----:B------:R-:W-:-:S04]  /*10cf0*/  IMAD.U32 R22, RZ, RZ, UR4 ;  /* 0x00000004ff167e24 */ /* 0x000fc8000f8e00ff */
[----:B-1----:R-:W-:-:S07]  /*10d00*/  IMAD R33, R31, 0x2, R22 ;  /* 0x000000021f217824 */ /* 0x002fce00078e0216 */
.L_x_300:
[----:B0-----:R-:W0:Y:S02]  /*10d10*/  LDC.64 R2, c[0x0][0xc88] ;  /* 0x00032200ff027b82 */ /* 0x001e240000000a00 */
[----:B0-----:R-:W-:-:S05]  /*10d20*/  IMAD.WIDE R2, R19, 0x4, R2 ;  /* 0x0000000413027825 */ /* 0x001fca00078e0202 */
[----:B--2---:R-:W2:Y:S01]  /*10d30*/  LDG.E R29, desc[UR36][R2.64] ;  /* 0x00000024021d7981 */ /* 0x004ea2000c1e1900 */
[----:B------:R-:W-:Y:S05]  /*10d40*/  YIELD ;  /* 0x0000000000007946 */ /* 0x000fea0003800000 */
[----:B------:R-:W-:Y:S01]  /*10d50*/  ULDC.64 UR4, c[0x0][0xa28] ;  /* 0x00028a0000047ab9 */ /* 0x000fe20000000a00 */
[----:B------:R-:W-:Y:S01]  /*10d60*/  IMAD.MOV.U32 R6, RZ, RZ, RZ ;  /* 0x000000ffff067224 */ /* 0x000fe200078e00ff */
[----:B------:R-:W-:Y:S01]  /*10d70*/  ISETP.NE.U32.AND P0, PT, RZ, UR4, PT ;  /* 0x00000004ff007c0c */ /* 0x000fe2000bf05070 */
[----:B------:R-:W-:-:S03]  /*10d80*/  ULDC.64 UR6, c[0x0][0xa18] ;  /* 0x0002860000067ab9 */ /* 0x000fc60000000a00 */
[----:B------:R-:W-:Y:S01]  /*10d90*/  ISETP.NE.AND.EX P0, PT, RZ, UR5, PT, P0 ;  /* 0x00000005ff007c0c */ /* 0x000fe2000bf05300 */
[----:B------:R-:W-:Y:S01]  /*10da0*/  IMAD.MOV.U32 R35, RZ, RZ, RZ ;  /* 0x000000ffff237224 */ /* 0x000fe200078e00ff */
[----:B--2---:R-:W-:-:S11]  /*10db0*/  SHF.R.S32.HI R0, RZ, 0x1f, R29 ;  /* 0x0000001fff007819 */ /* 0x004fd6000001141d */
[C---:B------:R-:W-:Y:S01]  /*10dc0*/  @P0 LEA R2, P1, R29.reuse, UR4, 0x2 ;  /* 0x000000041d020c11 */ /* 0x040fe2000f8210ff */
[C---:B------:R-:W-:Y:S01]  /*10dd0*/  IMAD.SHL.U32 R24, R29.reuse, 0x4, RZ ;  /* 0x000000041d187824 */ /* 0x040fe200078e00ff */
[C-C-:B------:R-:W-:Y:S01]  /*10de0*/  SHF.L.U64.HI R25, R29.reuse, 0x2, R0.reuse ;  /* 0x000000021d197819 */ /* 0x140fe20000010200 */
[----:B------:R0:W-:Y:S01]  /*10df0*/  STL [R1+0x10], R0 ;  /* 0x0000100001007387 */ /* 0x0001e20000100800 */
[----:B------:R-:W-:Y:S01]  /*10e00*/  @P0 LEA.HI.X R3, R29, UR5, R0, 0x2, P1 ;  /* 0x000000051d030c11 */ /* 0x000fe200088f1400 */
[----:B------:R-:W-:-:S04]  /*10e10*/  ULDC.64 UR4, c[0x0][0xa00] ;  /* 0x0002800000047ab9 */ /* 0x000fc80000000a00 */
[----:B------:R1:W2:Y:S01]  /*10e20*/  @P0 LDG.E R6, desc[UR36][R2.64] ;  /* 0x0000002402060981 */ /* 0x0002a2000c1e1900 */
[----:B------:R-:W-:Y:S02]  /*10e30*/  ISETP.NE.U32.AND P0, PT, RZ, UR4, PT ;  /* 0x00000004ff007c0c */ /* 0x000fe4000bf05070 */
[----:B------:R-:W-:Y:S02]  /*10e40*/  LOP3.LUT R23, R23, 0xffffff7f, RZ, 0xc0, !PT ;  /* 0xffffff7f17177812 */ /* 0x000fe400078ec0ff */
[----:B------:R-:W-:Y:S02]  /*10e50*/  ISETP.NE.AND.EX P2, PT, RZ, UR5, PT, P0 ;  /* 0x00000005ff007c0c */ /* 0x000fe4000bf45300 */
[----:B------:R-:W-:Y:S02]  /*10e60*/  ISETP.NE.U32.AND P0, PT, RZ, UR6, PT ;  /* 0x00000006ff007c0c */ /* 0x000fe4000bf05070 */
[----:B-1----:R-:W-:Y:S02]  /*10e70*/  IADD3 R2, P1, R24, UR4, RZ ;  /* 0x0000000418027c10 */ /* 0x002fe4000ff3e0ff */
[----:B------:R-:W-:-:S02]  /*10e80*/  ISETP.NE.AND.EX P0, PT, RZ, UR7, PT, P0 ;  /* 0x00000007ff007c0c */ /* 0x000fc4000bf05300 */
[----:B------:R-:W-:Y:S01]  /*10e90*/  IADD3.X R3, R25, UR5, RZ, P1, !PT ;  /* 0x0000000519037c10 */ /* 0x000fe20008ffe4ff */
[----:B------:R-:W-:-:S04]  /*10ea0*/  ULDC.64 UR4, c[0x0][0x418] ;  /* 0x0001060000047ab9 */ /* 0x000fc80000000a00 */
[----:B------:R-:W-:Y:S01]  /*10eb0*/  @P2 LOP3.LUT R23, R23, 0x80, RZ, 0xfc, !PT ;  /* 0x0000008017172812 */ /* 0x000fe200078efcff */
[----:B------:R1:W5:Y:S05]  /*10ec0*/  @P2 LDG.E R35, desc[UR36][R2.64] ;  /* 0x0000002402232981 */ /* 0x00036a000c1e1900 */
[----:B------:R-:W-:-:S04]  /*10ed0*/  @P0 IADD3 R4, P1, R24, UR6, RZ ;  /* 0x0000000618040c10 */ /* 0x000fc8000ff3e0ff */
[----:B------:R-:W-:-:S05]  /*10ee0*/  @P0 IADD3.X R5, R25, UR7, RZ, P1, !PT ;  /* 0x0000000719050c10 */ /* 0x000fca0008ffe4ff */
[----:B------:R-:W3:Y:S01]  /*10ef0*/  @P0 LDG.E R4, desc[UR36][R4.64] ;  /* 0x0000002404040981 */ /* 0x000ee2000c1e1900 */
[----:B------:R-:W-:-:S03]  /*10f00*/  UISETP.NE.U32.AND UP0, UPT, UR4, URZ, UPT ;  /* 0x0000003f0400728c */ /* 0x000fc6000bf05070 */
[----:B------:R-:W-:Y:S01]  /*10f10*/  ULDC UR4, c[0x0][0x424] ;  /* 0x0001090000047ab9 */ /* 0x000fe20000000800 */
[----:B------:R-:W-:-:S03]  /*10f20*/  UISETP.NE.AND.EX UP0, UPT, UR5, URZ, UPT, UP0 ;  /* 0x0000003f0500728c */ /* 0x000fc6000bf05300 */
[----:B------:R-:W-:Y:S01]  /*10f30*/  ULDC UR5, c[0x0][0x2f0] ;  /* 0x0000bc0000057ab9 */ /* 0x000fe20000000800 */
[----:B------:R-:W-:-:S04]  /*10f40*/  USEL UR4, UR4, 0x1, UP0 ;  /* 0x0000000104047887 */ /* 0x000fc80008000000 */
[----:B------:R-:W-:-:S06]  /*10f50*/  UIMAD UR4, UR4, UR5, URZ ;  /* 0x00000005040472a4 */ /* 0x000fcc000f8e023f */
[----:B0-----:R-:W-:Y:S01]  /*10f60*/  IMAD.U32 R0, RZ, RZ, UR4 ;  /* 0x00000004ff007e24 */ /* 0x001fe2000f8e00ff */
[----:B--2---:R1:W-:Y:S04]  /*10f70*/  STL [R1+0x8], R6 ;  /* 0x0000080601007387 */ /* 0x0043e80000100800 */
[----:B---3--:R1:W-:Y:S01]  /*10f80*/  @P0 STL [R1+0x20], R4 ;  /* 0x0000200401000387 */ /* 0x0083e20000100800 */
[----:B------:R-:W-:Y:S05]  /*10f90*/  @P0 BRA `(.L_x_236) ;  /* 0x0000000000200947 */ /* 0x000fea0003800000 */
[----:B------:R-:W-:Y:S02]  /*10fa0*/  ULDC UR4, c[0x0][0x288] ;  /* 0x0000a20000047ab9 */ /* 0x000fe40000000800 */
[----:B-1----:R-:W-:-:S05]  /*10fb0*/  IMAD.U32 R4, RZ, RZ, UR4 ;  /* 0x00000004ff047e24 */ /* 0x002fca000f8e00ff */
[----:B------:R0:W-:Y:S01]  /*10fc0*/  STL [R1+0x20], R4 ;  /* 0x0000200401007387 */ /* 0x0001e20000100800 */
[----:B------:R-:W-:Y:S05]  /*10fd0*/  @!P2 BRA `(.L_x_236) ;  /* 0x000000000010a947 */ /* 0x000fea0003800000 */
[----:B------:R-:W2:Y:S04]  /*10fe0*/  LDG.E R5, desc[UR36][R2.64] ;  /* 0x0000002402057981 */ /* 0x000ea8000c1e1900 */
[----:B0-----:R-:W2:Y:S02]  /*10ff0*/  LDG.E R4, desc[UR36][R2.64+0x4] ;  /* 0x0000042402047981 */ /* 0x001ea4000c1e1900 */
[----:B--2---:R-:W-:-:S05]  /*11000*/  IMAD.IADD R2, R4, 0x1, -R5 ;  /* 0x0000000104027824 */ /* 0x004fca00078e0a05 */
[----:B------:R2:W-:Y:S02]  /*11010*/  STL [R1+0x20], R2 ;  /* 0x0000200201007387 */ /* 0x0005e40000100800 */
.L_x_236:
[----:B------:R-:W-:Y:S01]  /*11020*/  ULDC.64 UR4, c[0x0][0xa20] ;  /* 0x0002880000047ab9 */ /* 0x000fe20000000a00 */
[----:B------:R-:W-:Y:S01]  /*11030*/  IMAD.MOV.U32 R30, RZ, RZ, R29 ;  /* 0x000000ffff1e7224 */ /* 0x000fe200078e001d */
[----:B------:R-:W-:-:S04]  /*11040*/  ISETP.NE.U32.AND P0, PT, RZ, UR4, PT ;  /* 0x00000004ff007c0c */ /* 0x000fc8000bf05070 */
[----:B------:R-:W-:-:S13]  /*11050*/  ISETP.NE.AND.EX P0, PT, RZ, UR5, PT, P0 ;  /* 0x00000005ff007c0c */ /* 0x000fda000bf05300 */
[----:B------:R-:W-:Y:S05]  /*11060*/  @!P0 BRA `(.L_x_237) ;  /* 0x0000000000108947 */ /* 0x000fea0003800000 */
[----:B-12---:R-:W-:-:S04]  /*11070*/  IADD3 R2, P0, R24, UR4, RZ ;  /* 0x0000000418027c10 */ /* 0x006fc8000ff1e0ff */
[----:B------:R-:W-:-:S05]  /*11080*/  IADD3.X R3, R25, UR5, RZ, P0, !PT ;  /* 0x0000000519037c10 */ /* 0x000fca00087fe4ff */
[----:B------:R1:W5:Y:S01]  /*11090*/  LDG.E R0, desc[UR36][R2.64] ;  /* 0x0000002402007981 */ /* 0x000362000c1e1900 */
[----:B------:R-:W-:Y:S05]  /*110a0*/  BRA `(.L_x_238) ;  /* 0x0000000000247947 */ /* 0x000fea0003800000 */
.L_x_237:
[----:B------:R-:W-:Y:S02]  /*110b0*/  ULDC.64 UR4, c[0x0][0xa08] ;  /* 0x0002820000047ab9 */ /* 0x000fe40000000a00 */
[----:B------:R-:W-:-:S04]  /*110c0*/  ISETP.NE.U32.AND P0, PT, RZ, UR4, PT ;  /* 0x00000004ff007c0c */ /* 0x000fc8000bf05070 */
[----:B------:R-:W-:-:S13]  /*110d0*/  ISETP.NE.AND.EX P0, PT, RZ, UR5, PT, P0 ;  /* 0x00000005ff007c0c */ /* 0x000fda000bf05300 */
[----:B------:R-:W-:Y:S05]  /*110e0*/  @!P0 BRA `(.L_x_238) ;  /* 0x0000000000148947 */ /* 0x000fea0003800000 */
[----:B-12---:R-:W1:Y:S02]  /*110f0*/  LDC.64 R2, c[0x0][0xa08] ;  /* 0x00028200ff027b82 */ /* 0x006e640000000a00 */
[----:B-1----:R-:W-:-:S05]  /*11100*/  IMAD.WIDE R2, R30, 0x4, R2 ;  /* 0x000000041e027825 */ /* 0x002fca00078e0202 */
[----:B------:R-:W2:Y:S04]  /*11110*/  LDG.E R0, desc[UR36][R2.64] ;  /* 0x0000002402007981 */ /* 0x000ea8000c1e1900 */
[----:B------:R-:W2:Y:S02]  /*11120*/  LDG.E R5, desc[UR36][R2.64+0x4] ;  /* 0x0000042402057981 */ /* 0x000ea4000c1e1900 */
[----:B--2---:R-:W-:-:S07]  /*11130*/  IMAD.IADD R0, R5, 0x1, -R0 ;  /* 0x0000000105007824 */ /* 0x004fce00078e0a00 */
.L_x_238:
[----:B01---5:R-:W-:Y:S01]  /*11140*/  IMAD.IADD R4, R0, 0x1, -R6 ;  /* 0x0000000100047824 */ /* 0x023fe200078e0a06 */
[----:B------:R-:W-:Y:S01]  /*11150*/  LOP3.LUT R0, R18, 0xff000000, RZ, 0xc0, !PT ;  /* 0xff00000012007812 */ /* 0x000fe200078ec0ff */
[----:B------:R-:W-:Y:S02]  /*11160*/  BSSY B0, `(.L_x_239) ;  /* 0x0000029000007945 */ /* 0x000fe40003800000 */
[C---:B--2---:R-:W-:Y:S01]  /*11170*/  VIADD R2, R4.reuse, 0x4f ;  /* 0x0000004f04027836 */ /* 0x044fe20000000000 */
[----:B------:R-:W-:Y:S01]  /*11180*/  ISETP.GE.AND P0, PT, R4, 0x1, PT ;  /* 0x000000010400780c */ /* 0x000fe20003f06270 */
[----:B------:R0:W-:Y:S01]  /*11190*/  STL [R1], R4 ;  /* 0x0000000401007387 */ /* 0x0001e20000100800 */
[----:B------:R-:W-:Y:S01]  /*111a0*/  SHF.R.U32.HI R3, RZ, 0x8, R0 ;  /* 0x00000008ff037819 */ /* 0x000fe20000011600 */
[----:B------:R-:W-:Y:S01]  /*111b0*/  IMAD.HI R2, R2, 0x66666667, RZ ;  /* 0x6666666702027827 */ /* 0x000fe200078e02ff */
[----:B------:R-:W-:-:S04]  /*111c0*/  LOP3.LUT R0, R18, 0xff0000, RZ, 0xc0, !PT ;  /* 0x00ff000012007812 */ /* 0x000fc800078ec0ff */
[----:B------:R-:W-:Y:S01]  /*111d0*/  LEA.HI R6, R0, R3, RZ, 0x10 ;  /* 0x0000000300067211 */ /* 0x000fe200078f80ff */
[----:B------:R-:W-:Y:S01]  /*111e0*/  IMAD.MOV.U32 R0, RZ, RZ, RZ ;  /* 0x000000ffff007224 */ /* 0x000fe200078e00ff */
[----:B------:R-:W-:Y:S02]  /*111f0*/  SHF.R.U32.HI R3, RZ, 0x1f, R2 ;  /* 0x0000001fff037819 */ /* 0x000fe40000011602 */
[----:B------:R-:W-:Y:S02]  /*11200*/  LOP3.LUT R5, R6, 0xff, RZ, 0xc0, !PT ;  /* 0x000000ff06057812 */ /* 0x000fe400078ec0ff */
[----:B0-----:R-:W-:Y:S01]  /*11210*/  LEA.HI.SX32 R4, R2, R3, 0x1b ;  /* 0x0000000302047211 */ /* 0x001fe200078fdaff */
[----:B------:R-:W-:Y:S06]  /*11220*/  @!P0 BRA `(.L_x_240) ;  /* 0x0000000000708947 */ /* 0x000fec0003800000 */
[----:B------:R-:W-:-:S04]  /*11230*/  SHF.R.U32.HI R6, RZ, 0x10, R6 ;  /* 0x00000010ff067819 */ /* 0x000fc80000011606 */
[----:B------:R-:W-:-:S13]  /*11240*/  ISETP.NE.AND P0, PT, R6, RZ, PT ;  /* 0x000000ff0600720c */ /* 0x000fda0003f05270 */
[----:B------:R-:W0:Y:S02]  /*11250*/  @!P0 LDC R6, c[0x0][0x9f0] ;  /* 0x00027c00ff068b82 */ /* 0x000e240000000800 */
[-C--:B0-----:R-:W-:Y:S02]  /*11260*/  IABS R8, R6.reuse ;  /* 0x0000000600087213 */ /* 0x081fe40000000000 */
[----:B------:R-:W-:Y:S02]  /*11270*/  IADD3 R7, R6, -0x1, R4 ;  /* 0xffffffff06077810 */ /* 0x000fe40007ffe004 */
[----:B------:R-:W0:Y:S02]  /*11280*/  I2F.RP R9, R8 ;  /* 0x0000000800097306 */ /* 0x000e240000209400 */
[----:B------:R-:W-:-:S04]  /*11290*/  LOP3.LUT R0, R7, R6, RZ, 0x3c, !PT ;  /* 0x0000000607007212 */ /* 0x000fc800078e3cff */
[----:B------:R-:W-:Y:S02]  /*112a0*/  ISETP.GE.AND P2, PT, R0, RZ, PT ;  /* 0x000000ff0000720c */ /* 0x000fe40003f46270 */
[----:B0-----:R-:W0:Y:S02]  /*112b0*/  MUFU.RCP R9, R9 ;  /* 0x0000000900097308 */ /* 0x001e240000001000 */
[----:B0-----:R-:W-:-:S06]  /*112c0*/  VIADD R2, R9, 0xffffffe ;  /* 0x0ffffffe09027836 */ /* 0x001fcc0000000000 */
[----:B------:R0:W1:Y:S02]  /*112d0*/  F2I.FTZ.U32.TRUNC.NTZ R3, R2 ;  /* 0x0000000200037305 */ /* 0x000064000021f000 */
[----:B0-----:R-:W-:Y:S02]  /*112e0*/  IMAD.MOV.U32 R2, RZ, RZ, RZ ;  /* 0x000000ffff027224 */ /* 0x001fe400078e00ff */
[----:B-1----:R-:W-:-:S04]  /*112f0*/  IMAD.MOV R0, RZ, RZ, -R3 ;  /* 0x000000ffff007224 */ /* 0x002fc800078e0a03 */
[----:B------:R-:W-:-:S04]  /*11300*/  IMAD R0, R0, R8, RZ ;  /* 0x0000000800007224 */ /* 0x000fc800078e02ff */
[----:B------:R-:W-:Y:S01]  /*11310*/  IMAD.HI.U32 R0, R3, R0, R2 ;  /* 0x0000000003007227 */ /* 0x000fe200078e0002 */
[----:B------:R-:W-:Y:S02]  /*11320*/  IABS R3, R7 ;  /* 0x0000000700037213 */ /* 0x000fe40000000000 */
[----:B------:R-:W-:-:S03]  /*11330*/  IABS R7, R6 ;  /* 0x0000000600077213 */ /* 0x000fc60000000000 */
[----:B------:R-:W-:-:S04]  /*11340*/  IMAD.HI.U32 R0, R0, R3, RZ ;  /* 0x0000000300007227 */ /* 0x000fc800078e00ff */
[----:B------:R-:W-:-:S04]  /*11350*/  IMAD.MOV R2, RZ, RZ, -R7 ;  /* 0x000000ffff027224 */ /* 0x000fc800078e0a07 */
[----:B------:R-:W-:-:S05]  /*11360*/  IMAD R3, R0, R2, R3 ;  /* 0x0000000200037224 */ /* 0x000fca00078e0203 */
[----:B------:R-:W-:-:S13]  /*11370*/  ISETP.GT.U32.AND P1, PT, R8, R3, PT ;  /* 0x000000030800720c */ /* 0x000fda0003f24070 */
[----:B------:R-:W-:Y:S01]  /*11380*/  @!P1 IMAD.IADD R3, R3, 0x1, -R8 ;  /* 0x0000000103039824 */ /* 0x000fe200078e0a08 */
[----:B------:R-:W-:Y:S02]  /*11390*/  @!P1 IADD3 R0, R0, 0x1, RZ ;  /* 0x0000000100009810 */ /* 0x000fe40007ffe0ff */
[----:B------:R-:W-:Y:S02]  /*113a0*/  ISETP.NE.AND P1, PT, R6, RZ, PT ;  /* 0x000000ff0600720c */ /* 0x000fe40003f25270 */
[----:B------:R-:W-:-:S13]  /*113b0*/  ISETP.GE.U32.AND P0, PT, R3, R8, PT ;  /* 0x000000080300720c */ /* 0x000fda0003f06070 */
[----:B------:R-:W-:-:S04]  /*113c0*/  @P0 VIADD R0, R0, 0x1 ;  /* 0x0000000100000836 */ /* 0x000fc80000000000 */
[----:B------:R-:W-:Y:S01]  /*113d0*/  @!P2 IMAD.MOV R0, RZ, RZ, -R0 ;  /* 0x000000ffff00a224 */ /* 0x000fe200078e0a00 */
[----:B------:R-:W-:-:S07]  /*113e0*/  @!P1 LOP3.LUT R0, RZ, R6, RZ, 0x33, !PT ;  /* 0x00000006ff009212 */ /* 0x000fce00078e33ff */
.L_x_240:
[----:B------:R-:W-:Y:S05]  /*113f0*/  BSYNC B0 ;  /* 0x0000000000007941 */ /* 0x000fea0003800000 */
.L_x_239:
[-C--:B------:R-:W-:Y:S01]  /*11400*/  IMAD R3, R5, R0.reuse, RZ ;  /* 0x0000000005037224 */ /* 0x080fe200078e02ff */
[----:B------:R-:W-:Y:S04]  /*11410*/  BSSY B7, `(.L_x_241) ;  /* 0x0000378000077945 */ /* 0x000fe80003800000 */
[----:B------:R-:W-:Y:S01]  /*11420*/  VIADDMNMX R2, R3, R0, R4, PT ;  /* 0x0000000003027246 */ /* 0x000fe20003800104 */
[----:B------:R0:W-:Y:S03]  /*11430*/  STL [R1+0x4], R3 ;  /* 0x0000040301007387 */ /* 0x0001e60000100800 */
[----:B------:R-:W-:Y:S01]  /*11440*/  ISETP.GT.AND P0, PT, R2, R3, PT ;  /* 0x000000030200720c */ /* 0x000fe20003f04270 */
[----:B------:R0:W-:-:S12]  /*11450*/  STL [R1+0x24], R2 ;  /* 0x0000240201007387 */ /* 0x0001d80000100800 */
[----:B0-----:R-:W-:Y:S05]  /*11460*/  @P0 BRA `(.L_x_242) ;  /* 0x0000000000440947 */ /* 0x001fea0003800000 */
[----:B------:R-:W0:Y:S02]  /*11470*/  S2R R2, SR_TID.X ;  /* 0x0000000000027919 */ /* 0x000e240000002100 */
[----:B0-----:R-:W-:-:S04]  /*11480*/  LOP3.LUT R2, R2, 0x7f, RZ, 0xc0, !PT ;  /* 0x0000007f02027812 */ /* 0x001fc800078ec0ff */
[----:B------:R-:W-:-:S13]  /*11490*/  ISETP.NE.AND P0, PT, R2, RZ, PT ;  /* 0x000000ff0200720c */ /* 0x000fda0003f05270 */
[----:B------:R-:W-:Y:S05]  /*114a0*/  @P0 BRA `(.L_x_243) ;  /* 0x0000003400b80947 */ /* 0x000fea0003800000 */
[----:B------:R-:W0:Y:S01]  /*114b0*/  S2R R5, SR_LANEID ;  /* 0x0000000000057919 */ /* 0x000e220000000000 */
[----:B------:R-:W-:Y:S01]  /*114c0*/  VOTEU.ANY UR4, UPT, PT ;  /* 0x0000000000047886 */ /* 0x000fe200038e0100 */
[----:B------:R-:W1:Y:S01]  /*114d0*/  LDC.64 R2, c[0x0][0xc60] ;  /* 0x00031800ff027b82 */ /* 0x000e620000000a00 */
[----:B------:R-:W0:Y:S02]  /*114e0*/  FLO.U32 R0, UR4 ;  /* 0x0000000400007d00 */ /* 0x000e2400080e0000 */
[----:B0-----:R-:W-:-:S06]  /*114f0*/  ISETP.EQ.U32.AND P0, PT, R0, R5, PT ;  /* 0x000000050000720c */ /* 0x001fcc0003f02070 */
[----:B------:R-:W1:Y:S07]  /*11500*/  POPC R5, UR4 ;  /* 0x0000000400057d09 */ /* 0x000e6e0008000000 */
[----:B-1----:R-:W2:Y:S01]  /*11510*/  @P0 ATOMG.E.ADD.STRONG.GPU PT, R3, desc[UR36][R2.64], R5 ;  /* 0x00000005020309a8 */ /* 0x002ea200081ee1e4 */
[----:B------:R-:W0:Y:S02]  /*11520*/  S2R R4, SR_LTMASK ;  /* 0x0000000000047919 */ /* 0x000e240000003900 */
[----:B0-----:R-:W-:-:S04]  /*11530*/  LOP3.LUT R4, R4, UR4, RZ, 0xc0, !PT ;  /* 0x0000000404047c12 */ /* 0x001fc8000f8ec0ff */
[----:B------:R-:W0:Y:S01]  /*11540*/  POPC R7, R4 ;  /* 0x0000000400077309 */ /* 0x000e220000000000 */
[----:B--2---:R-:W0:Y:S02]  /*11550*/  SHFL.IDX PT, R0, R3, R0, 0x1f ;  /* 0x00001f0003007589 */ /* 0x004e2400000e0000 */
[----:B0-----:R-:W-:Y:S01]  /*11560*/  IADD3 R16, R0, UR39, R7 ;  /* 0x0000002700107c10 */ /* 0x001fe2000fffe007 */
[----:B------:R-:W-:Y:S06]  /*11570*/  BRA `(.L_x_243) ;  /* 0x0000003400847947 */ /* 0x000fec0003800000 */
.L_x_242:
[----:B------:R-:W-:Y:S01]  /*11580*/  VIADD R0, R22, 0x24400 ;  /* 0x0002440016007836 */ /* 0x000fe20000000000 */
[----:B------:R-:W-:Y:S04]  /*11590*/  BSSY B6, `(.L_x_244) ;  /* 0x0000013000067945 */ /* 0x000fe80003800000 */
[----:B------:R-:W-:-:S13]  /*115a0*/  LOP3.LUT P0, RZ, R0, 0x3ff, RZ, 0xc0, !PT ;  /* 0x000003ff00ff7812 */ /* 0x000fda000780c0ff */
[----:B------:R-:W-:Y:S05]  /*115b0*/  @!P0 BRA `(.L_x_245) ;  /* 0x0000000000408947 */ /* 0x000fea0003800000 */
[----:B------:R-:W-:Y:S01]  /*115c0*/  MOV R2, 0x0 ;  /* 0x0000000000027802 */ /* 0x000fe20000000f00 */
[----:B------:R-:W-:Y:S01]  /*115d0*/  ULDC.64 UR6, c[0x4][0x138] ;  /* 0x01004e0000067ab9 */ /* 0x000fe20000000a00 */
[----:B------:R-:W-:Y:S01]  /*115e0*/  ULDC.64 UR8, c[0x4][0x140] ;  /* 0x0100500000087ab9 */ /* 0x000fe20000000a00 */
[----:B------:R-:W-:Y:S01]  /*115f0*/  ULDC.64 UR4, c[0x4][0x98] ;  /* 0x0100260000047ab9 */ /* 0x000fe20000000a00 */
[----:B------:R-:W-:Y:S02]  /*11600*/  IMAD.U32 R4, RZ, RZ, UR6 ;  /* 0x00000006ff047e24 */ /* 0x000fe4000f8e00ff */
[----:B------:R-:W0:Y:S01]  /*11610*/  LDC.64 R2, c[0x4][R2] ;  /* 0x0100000002027b82 */ /* 0x000e220000000a00 */
[----:B------:R-:W-:Y:S02]  /*11620*/  IMAD.U32 R5, RZ, RZ, UR7 ;  /* 0x00000007ff057e24 */ /* 0x000fe4000f8e00ff */
[----:B------:R-:W-:Y:S02]  /*11630*/  IMAD.U32 R6, RZ, RZ, UR8 ;  /* 0x00000008ff067e24 */ /* 0x000fe4000f8e00ff */
[----:B------:R-:W-:-:S02]  /*11640*/  IMAD.U32 R7, RZ, RZ, UR9 ;  /* 0x00000009ff077e24 */ /* 0x000fc4000f8e00ff */
[----:B------:R-:W-:Y:S02]  /*11650*/  IMAD.U32 R10, RZ, RZ, UR4 ;  /* 0x00000004ff0a7e24 */ /* 0x000fe4000f8e00ff */
[----:B------:R-:W-:Y:S02]  /*11660*/  IMAD.U32 R11, RZ, RZ, UR5 ;  /* 0x00000005ff0b7e24 */ /* 0x000fe4000f8e00ff */
[----:B------:R-:W-:Y:S02]  /*11670*/  IMAD.MOV.U32 R8, RZ, RZ, 0x70 ;  /* 0x00000070ff087424 */ /* 0x000fe400078e00ff */
[----:B------:R-:W-:Y:S02]  /*11680*/  IMAD.MOV.U32 R12, RZ, RZ, 0x1 ;  /* 0x00000001ff0c7424 */ /* 0x000fe400078e00ff */
[----:B------:R-:W-:-:S07]  /*11690*/  IMAD.MOV.U32 R13, RZ, RZ, RZ ;  /* 0x000000ffff0d7224 */ /* 0x000fce00078e00ff */
[----:B------:R-:W-:-:S07]  /*116a0*/  LEPC R20, `(.L_x_245) ;  /* 0x000000001014794e */ /* 0x000fce0000000000 */
[----:B0-----:R-:W-:Y:S05]  /*116b0*/  CALL.ABS.NOINC R2 ;  /* 0x0000000002007343 */ /* 0x001fea0003c00000 */
.L_x_245:
[----:B------:R-:W-:Y:S05]  /*116c0*/  BSYNC B6 ;  /* 0x0000000000067941 */ /* 0x000fea0003800000 */
.L_x_244:
        /* <DEDUP_REMOVED lines=8> */
[----:B------:R0:W1:Y:S01]  /*11750*/  LDC.64 R2, c[0x4][R26] ;  /* 0x010000001a027b82 */ /* 0x0000620000000a00 */
[----:B------:R-:W-:Y:S02]  /*11760*/  IMAD.U32 R4, RZ, RZ, UR6 ;  /* 0x00000006ff047e24 */ /* 0x000fe4000f8e00ff */
[----:B------:R-:W-:Y:S02]  /*11770*/  IMAD.U32 R5, RZ, RZ, UR7 ;  /* 0x00000007ff057e24 */ /* 0x000fe4000f8e00ff */
[----:B------:R-:W-:Y:S02]  /*11780*/  IMAD.U32 R6, RZ, RZ, UR8 ;  /* 0x00000008ff067e24 */ /* 0x000fe4000f8e00ff */
[----:B------:R-:W-:-:S02]  /*11790*/  IMAD.U32 R7, RZ, RZ, UR9 ;  /* 0x00000009ff077e24 */ /* 0x000fc4000f8e00ff */
[----:B------:R-:W-:Y:S02]  /*117a0*/  IMAD.U32 R10, RZ, RZ, UR4 ;  /* 0x00000004ff0a7e24 */ /* 0x000fe4000f8e00ff */
[----:B------:R-:W-:Y:S02]  /*117b0*/  IMAD.U32 R11, RZ, RZ, UR5 ;  /* 0x00000005ff0b7e24 */ /* 0x000fe4000f8e00ff */
[----:B------:R-:W-:Y:S02]  /*117c0*/  IMAD.MOV.U32 R8, RZ, RZ, 0x70 ;  /* 0x00000070ff087424 */ /* 0x000fe400078e00ff */
[----:B------:R-:W-:Y:S02]  /*117d0*/  IMAD.MOV.U32 R12, RZ, RZ, 0x1 ;  /* 0x00000001ff0c7424 */ /* 0x000fe400078e00ff */
[----:B0-----:R-:W-:-:S07]  /*117e0*/  IMAD.MOV.U32 R13, RZ, RZ, RZ ;  /* 0x000000ffff0d7224 */ /* 0x001fce00078e00ff */
[----:B------:R-:W-:-:S07]  /*117f0*/  LEPC R20, `(.L_x_248) ;  /* 0x000000001014794e */ /* 0x000fce0000000000 */
[----:B-1----:R-:W-:Y:S05]  /*11800*/  CALL.ABS.NOINC R2 ;  /* 0x0000000002007343 */ /* 0x002fea0003c00000 */
.L_x_248:
[----:B------:R0:W1:Y:S01]  /*11810*/  LDC.64 R2, c[0x4][R26] ;  /* 0x010000001a027b82 */ /* 0x0000620000000a00 */
[----:B------:R-:W-:Y:S01]  /*11820*/  ULDC.64 UR6, c[0x4][0x138] ;  /* 0x01004e0000067ab9 */ /* 0x000fe20000000a00 */
[----:B------:R-:W-:Y:S01]  /*11830*/  ULDC.64 UR8, c[0x4][0x140] ;  /* 0x0100500000087ab9 */ /* 0x000fe20000000a00 */
[----:B------:R-:W-:Y:S01]  /*11840*/  ULDC.64 UR4, c[0x4][0xa8] ;  /* 0x01002a0000047ab9 */ /* 0x000fe20000000a00 */
        /* <DEDUP_REMOVED lines=11> */
.L_x_247:
[----:B------:R-:W-:Y:S05]  /*11900*/  BSYNC B6 ;  /* 0x0000000000067941 */ /* 0x000fea0003800000 */
.L_x_246:
[----:B------:R-:W2:Y:S01]  /*11910*/  LDL R2, [R1+0x24] ;  /* 0x0000240001027983 */ /* 0x000ea20000100800 */
[----:B------:R-:W-:Y:S01]  /*11920*/  ULDC.64 UR4, c[0x0][0x9f8] ;  /* 0x00027e0000047ab9 */ /* 0x000fe20000000a00 */
[----:B------:R-:W0:Y:S02]  /*11930*/  LDC R6, c[0x0][0x430] ;  /* 0x00010c00ff067b82 */ /* 0x000e240000000800 */
[----:B------:R-:W3:Y:S01]  /*11940*/  LDL R4, [R1] ;  /* 0x0000000001047983 */ /* 0x000ee20000100800 */
[----:B------:R-:W-:-:S03]  /*11950*/  ISETP.NE.U32.AND P0, PT, RZ, UR4, PT ;  /* 0x00000004ff007c0c */ /* 0x000fc6000bf05070 */
[----:B------:R-:W4:Y:S01]  /*11960*/  LDL R21, [R1+0x8] ;  /* 0x0000080001157983 */ /* 0x000f220000100800 */
[----:B------:R-:W-:-:S13]  /*11970*/  ISETP.NE.AND.EX P0, PT, RZ, UR5, PT, P0 ;  /* 0x00000005ff007c0c */ /* 0x000fda000bf05300 */
[----:B------:R-:W-:Y:S01]  /*11980*/  @P0 IADD3 R24, P1, R24, UR4, RZ ;  /* 0x0000000418180c10 */ /* 0x000fe2000ff3e0ff */
[----:B------:R-:W1:Y:S01]  /*11990*/  S2R R20, SR_TID.X ;  /* 0x0000000000147919 */ /* 0x000e620000002100 */
[----:B------:R-:W-:Y:S02]  /*119a0*/  ULDC UR4, c[0x0][0x2f4] ;  /* 0x0000bd0000047ab9 */ /* 0x000fe40000000800 */
[----:B------:R-:W-:-:S05]  /*119b0*/  @P0 IADD3.X R25, R25, UR5, RZ, P1, !PT ;  /* 0x0000000519190c10 */ /* 0x000fca0008ffe4ff */
[----:B------:R1:W4:Y:S01]  /*119c0*/  @P0 LDG.E R30, desc[UR36][R24.64] ;  /* 0x00000024181e0981 */ /* 0x000322000c1e1900 */
[----:B0-----:R-:W-:Y:S02]  /*119d0*/  ISETP.NE.AND P2, PT, R6, 0x1, PT ;  /* 0x000000010600780c */ /* 0x001fe40003f45270 */
[----:B------:R-:W-:-:S11]  /*119e0*/  LOP3.LUT R23, R23, 0xffffffbf, RZ, 0xc0, !PT ;  /* 0xffffffbf17177812 */ /* 0x000fd600078ec0ff */
[----:B------:R-:W0:Y:S01]  /*119f0*/  @P2 LDC R3, c[0x0][0x434] ;  /* 0x00010d00ff032b82 */ /* 0x000e220000000800 */
[----:B------:R-:W-:Y:S02]  /*11a00*/  @P2 LOP3.LUT R23, R23, 0x40, RZ, 0xfc, !PT ;  /* 0x0000004017172812 */ /* 0x000fe400078efcff */
[----:B-1----:R-:W-:-:S04]  /*11a10*/  LOP3.LUT R20, R20, 0x7f, RZ, 0xc0, !PT ;  /* 0x0000007f14147812 */ /* 0x002fc800078ec0ff */
[----:B------:R-:W-:Y:S02]  /*11a20*/  SHF.R.U32.HI R26, RZ, 0x3, R20 ;  /* 0x00000003ff1a7819 */ /* 0x000fe40000011614 */
[----:B------:R-:W1:Y:S02]  /*11a30*/  S2R R20, SR_TID.X ;  /* 0x0000000000147919 */ /* 0x000e640000002100 */
[----:B-1----:R-:W-:-:S05]  /*11a40*/  IMAD.SHL.U32 R20, R20, 0x10, RZ ;  /* 0x0000001014147824 */ /* 0x002fca00078e00ff */
[----:B------:R-:W-:Y:S02]  /*11a50*/  LOP3.LUT R20, R26, 0x70, R20, 0xf8, !PT ;  /* 0x000000701a147812 */ /* 0x000fe400078ef814 */
[----:B------:R-:W-:Y:S01]  /*11a60*/  LOP3.LUT R23, R23, 0xffffffef, RZ, 0xc0, !PT ;  /* 0xffffffef17177812 */ /* 0x000fe200078ec0ff */
[----:B------:R-:W-:Y:S01]  /*11a70*/  UMOV UR5, 0xffffffff ;  /* 0xffffffff00057882 */ /* 0x000fe20000000000 */
[----:B------:R-:W-:Y:S01]  /*11a80*/  LOP3.LUT R25, R18, 0xffff, RZ, 0xc0, !PT ;  /* 0x0000ffff12197812 */ /* 0x000fe200078ec0ff */
[----:B--2---:R-:W-:Y:S02]  /*11a90*/  VIADD R26, R2, 0xffffffff ;  /* 0xffffffff021a7836 */ /* 0x004fe40000000000 */
[----:B------:R-:W1:Y:S02]  /*11aa0*/  @P2 LDC R2, c[0x0][0x438] ;  /* 0x00010e00ff022b82 */ /* 0x000e640000000800 */
[----:B------:R-:W-:-:S05]  /*11ab0*/  IMAD R0, R26, 0x50, R20 ;  /* 0x000000501a007824 */ /* 0x000fca00078e0214 */
[C---:B---3--:R-:W-:Y:S01]  /*11ac0*/  ISETP.GE.AND P0, PT, R0.reuse, R4, PT ;  /* 0x000000040000720c */ /* 0x048fe20003f06270 */
[----:B----4-:R-:W-:-:S03]  /*11ad0*/  IMAD.IADD R0, R0, 0x1, R21 ;  /* 0x0000000100007824 */ /* 0x010fc600078e0215 */
[----:B------:R-:W-:Y:S01]  /*11ae0*/  ISETP.GT.U32.OR P0, PT, R20, 0x4f, P0 ;  /* 0x0000004f1400780c */ /* 0x000fe20000704470 */
[----:B0-----:R-:W-:-:S04]  /*11af0*/  @P2 IMAD.HI.U32 R3, R0, R3, RZ ;  /* 0x0000000300032227 */ /* 0x001fc800078e00ff */
[----:B------:R-:W-:Y:S01]  /*11b00*/  IMAD.MOV.U32 R4, RZ, RZ, R0 ;  /* 0x000000ffff047224 */ /* 0x000fe200078e0000 */
[----:B-1----:R-:W-:-:S07]  /*11b10*/  @P2 SHF.R.U32.HI R4, RZ, R2, R3 ;  /* 0x00000002ff042219 */ /* 0x002fce0000011603 */
[----:B------:R-:W0:Y:S01]  /*11b20*/  @!P0 LDC.64 R2, c[0x0][0x428] ;  /* 0x00010a00ff028b82 */ /* 0x000e220000000a00 */
[----:B------:R-:W-:-:S04]  /*11b30*/  IMAD.MOV R5, RZ, RZ, -R4 ;  /* 0x000000ffff057224 */ /* 0x000fc800078e0a04 */
[----:B------:R-:W-:Y:S01]  /*11b40*/  IMAD R0, R6, R5, R0 ;  /* 0x0000000506007224 */ /* 0x000fe200078e0200 */
[----:B------:R-:W-:Y:S02]  /*11b50*/  SHF.R.S32.HI R6, RZ, 0x1f, R30 ;  /* 0x0000001fff067819 */ /* 0x000fe4000001141e */
[----:B------:R-:W-:-:S03]  /*11b60*/  @!P0 SHF.R.S32.HI R5, RZ, 0x1f, R4 ;  /* 0x0000001fff058819 */ /* 0x000fc60000011404 */
[----:B------:R0:W-:Y:S02]  /*11b70*/  STL [R1+0xc], R6 ;  /* 0x00000c0601007387 */ /* 0x0001e40000100800 */
[-C--:B0-----:R-:W-:Y:S02]  /*11b80*/  @!P0 IMAD R6, R6, R2.reuse, RZ ;  /* 0x0000000206068224 */ /* 0x081fe400078e02ff */
[----:B------:R-:W-:-:S04]  /*11b90*/  @!P0 IMAD.WIDE.U32 R4, R30, R2, R4 ;  /* 0x000000021e048225 */ /* 0x000fc800078e0004 */
[----:B------:R-:W-:Y:S02]  /*11ba0*/  @!P0 IMAD R6, R30, R3, R6 ;  /* 0x000000031e068224 */ /* 0x000fe400078e0206 */
[----:B------:R-:W0:Y:S02]  /*11bb0*/  @!P0 LDC.64 R2, c[0x0][0x418] ;  /* 0x00010600ff028b82 */ /* 0x000e240000000a00 */
[----:B------:R-:W-:Y:S01]  /*11bc0*/  @!P0 IMAD.IADD R6, R5, 0x1, R6 ;  /* 0x0000000105068824 */ /* 0x000fe200078e0206 */
[----:B------:R-:W-:Y:S02]  /*11bd0*/  ISETP.GE.AND P2, PT, R37, UR4, PT ;  /* 0x0000000425007c0c */ /* 0x000fe4000bf46270 */
[----:B0-----:R-:W-:-:S04]  /*11be0*/  @!P0 LEA R2, P1, R4, R2, 0x2 ;  /* 0x0000000204028211 */ /* 0x001fc800078210ff */
[----:B------:R-:W-:Y:S01]  /*11bf0*/  @!P0 LEA.HI.X R3, R4, R3, R6, 0x2, P1 ;  /* 0x0000000304038211 */ /* 0x000fe200008f1406 */
[----:B------:R-:W-:-:S06]  /*11c00*/  IMAD.MOV.U32 R4, RZ, RZ, RZ ;  /* 0x000000ffff047224 */ /* 0x000fcc00078e00ff */
[----:B------:R0:W5:Y:S01]  /*11c10*/  @!P0 LDG.E R4, desc[UR36][R2.64] ;  /* 0x0000002402048981 */ /* 0x000162000c1e1900 */
[----:B------:R-:W-:Y:S02]  /*11c20*/  ISETP.GE.AND P0, PT, R32, UR4, PT ;  /* 0x0000000420007c0c */ /* 0x000fe4000bf06270 */
[----:B------:R-:W-:Y:S01]  /*11c30*/  ISETP.GE.AND P1, PT, R36, UR4, PT ;  /* 0x0000000424007c0c */ /* 0x000fe2000bf26270 */
[----:B0-----:R-:W-:-:S10]  /*11c40*/  IMAD.U32 R2, RZ, RZ, UR38 ;  /* 0x00000026ff027e24 */ /* 0x001fd4000f8e00ff */
[----:B------:R-:W-:Y:S02]  /*11c50*/  @P0 LOP3.LUT R23, R23, 0x10, RZ, 0xfc, !PT ;  /* 0x0000001017170812 */ /* 0x000fe400078efcff */
[----:B------:R-:W-:Y:S02]  /*11c60*/  ISETP.GE.AND P0, PT, R34, UR4, PT ;  /* 0x0000000422007c0c */ /* 0x000fe4000bf06270 */
[----:B------:R-:W-:-:S04]  /*11c70*/  LOP3.LUT R23, R23, 0xfffffff7, RZ, 0xc0, !PT ;  /* 0xfffffff717177812 */ /* 0x000fc800078ec0ff */
[----:B------:R-:W-:-:S04]  /*11c80*/  @P2 LOP3.LUT R23, R23, 0x8, RZ, 0xfc, !PT ;  /* 0x0000000817172812 */ /* 0x000fc800078efcff */
[----:B------:R-:W-:-:S04]  /*11c90*/  LOP3.LUT R23, R23, 0xfffffffb, RZ, 0xc0, !PT ;  /* 0xfffffffb17177812 */ /* 0x000fc800078ec0ff */
[----:B------:R-:W-:-:S04]  /*11ca0*/  @P1 LOP3.LUT R23, R23, 0x4, RZ, 0xfc, !PT ;  /* 0x0000000417171812 */ /* 0x000fc800078efcff */
[----:B------:R-:W-:-:S04]  /*11cb0*/  LOP3.LUT R23, R23, 0xfffffffd, RZ, 0xc0, !PT ;  /* 0xfffffffd17177812 */ /* 0x000fc800078ec0ff */
[----:B------:R-:W-:Y:S01]  /*11cc0*/  @P0 LOP3.LUT R23, R23, 0x2, RZ, 0xfc, !PT ;  /* 0x0000000217170812 */ /* 0x000fe200078efcff */
[----:B------:R-:W-:Y:S06]  /*11cd0*/  BRA.DIV UR5, `(.L_x_249) ;  /* 0x0000004205147947 */ /* 0x000fec000b800000 */
.L_x_317:
[----:B------:R-:W-:Y:S02]  /*11ce0*/  ISETP.NE.AND P0, PT, R2, 0x3, PT ;  /* 0x000000030200780c */ /* 0x000fe40003f05270 */
[----:B------:R-:W-:Y:S02]  /*11cf0*/  ISETP.GT.U32.AND P1, PT, R20, 0x4f, PT ;  /* 0x0000004f1400780c */ /* 0x000fe40003f24070 */
[----:B------:R-:W-:-:S09]  /*11d00*/  LOP3.LUT R23, R23, 0xffffffdf, RZ, 0xc0, !PT ;  /* 0xffffffdf17177812 */ /* 0x000fd200078ec0ff */
[----:B------:R-:W-:-:S04]  /*11d10*/  @P0 LOP3.LUT R23, R23, 0x20, RZ, 0xfc, !PT ;  /* 0x0000002017170812 */ /* 0x000fc800078efcff */
[----:B------:R-:W-:-:S04]  /*11d20*/  LOP3.LUT R23, R23, 0xfffffffe, RZ, 0xc0, !PT ;  /* 0xfffffffe17177812 */ /* 0x000fc800078ec0ff */
[----:B------:R-:W-:Y:S01]  /*11d30*/  @P1 LOP3.LUT R23, R23, 0x1, RZ, 0xfc, !PT ;  /* 0x0000000117171812 */ /* 0x000fe200078efcff */
[----:B------:R-:W-:Y:S06]  /*11d40*/  @!P0 BRA `(.L_x_250) ;  /* 0x0000000000048947 */ /* 0x000fec0003800000 */
[----:B------:R-:W-:Y:S01]  /*11d50*/  BPT.TRAP 0x1 ;  /* 0x000000040000795c */ /* 0x000fe20000300000 */
.L_x_250:
[----:B------:R-:W-:Y:S01]  /*11d60*/  SHF.R.S32.HI R6, RZ, 0x1f, R0 ;  /* 0x0000001fff067819 */ /* 0x000fe20000011400 */
[----:B------:R-:W-:Y:S01]  /*11d70*/  ULDC.64 UR4, c[0x0][0x328] ;  /* 0x0000ca0000047ab9 */ /* 0x000fe20000000a00 */
[----:B-----5:R-:W-:Y:S01]  /*11d80*/  SHF.R.S32.HI R7, RZ, 0x1f, R4 ;  /* 0x0000001fff077819 */ /* 0x020fe20000011404 */
[----:B------:R-:W-:Y:S01]  /*11d90*/  IMAD.WIDE.U32 R2, R0, UR4, RZ ;  /* 0x0000000400027c25 */ /* 0x000fe2000f8e00ff */
[----:B------:R-:W-:Y:S01]  /*11da0*/  ULDC.64 UR6, c[0x0][0x318] ;  /* 0x0000c60000067ab9 */ /* 0x000fe20000000a00 */
[----:B------:R-:W-:Y:S02]  /*11db0*/  BSSY B0, `(.L_x_251) ;  /* 0x0000012000007945 */ /* 0x000fe40003800000 */
[----:B------:R-:W-:-:S04]  /*11dc0*/  IMAD R5, R6, UR4, RZ ;  /* 0x0000000406057c24 */ /* 0x000fc8000f8e02ff */
[----:B------:R-:W-:Y:S01]  /*11dd0*/  IMAD R5, R0, UR5, R5 ;  /* 0x0000000500057c24 */ /* 0x000fe2000f8e0205 */
[----:B------:R-:W-:-:S03]  /*11de0*/  ULDC.64 UR4, c[0x0][0x338] ;  /* 0x0000ce0000047ab9 */ /* 0x000fc60000000a00 */
[----:B------:R-:W-:Y:S02]  /*11df0*/  IMAD.IADD R3, R3, 0x1, R5 ;  /* 0x0000000103037824 */ /* 0x000fe400078e0205 */
[----:B------:R-:W-:Y:S02]  /*11e00*/  IMAD R5, R7, UR4, RZ ;  /* 0x0000000407057c24 */ /* 0x000fe4000f8e02ff */
[----:B------:R-:W-:-:S04]  /*11e10*/  IMAD.WIDE.U32 R2, R4, UR4, R2 ;  /* 0x0000000404027c25 */ /* 0x000fc8000f8e0002 */
[----:B------:R-:W-:Y:S01]  /*11e20*/  IMAD R5, R4, UR5, R5 ;  /* 0x0000000504057c24 */ /* 0x000fe2000f8e0205 */
[----:B------:R-:W-:-:S03]  /*11e30*/  ULDC.64 UR4, c[0x0][0x330] ;  /* 0x0000cc0000047ab9 */ /* 0x000fc60000000a00 */
[----:B------:R-:W-:Y:S02]  /*11e40*/  IMAD.IADD R3, R3, 0x1, R5 ;  /* 0x0000000103037824 */ /* 0x000fe400078e0205 */
[----:B------:R-:W-:Y:S02]  /*11e50*/  IMAD R5, R27, 0x8, R22 ;  /* 0x000000081b057824 */ /* 0x000fe400078e0216 */
[----:B------:R-:W-:-:S04]  /*11e60*/  IMAD.WIDE.U32 R2, R25, UR4, R2 ;  /* 0x0000000419027c25 */ /* 0x000fc8000f8e0002 */
[----:B------:R-:W-:Y:S01]  /*11e70*/  IMAD R24, R25, UR5, R3 ;  /* 0x0000000519187c24 */ /* 0x000fe2000f8e0203 */
[----:B------:R-:W-:-:S04]  /*11e80*/  LEA R18, P0, R2, UR6, 0x1 ;  /* 0x0000000602127c11 */ /* 0x000fc8000f8008ff */
[----:B------:R-:W-:Y:S02]  /*11e90*/  LEA.HI.X R24, R2, UR7, R24, 0x1, P0 ;  /* 0x0000000702187c11 */ /* 0x000fe400080f0c18 */
[----:B------:R-:W-:-:S06]  /*11ea0*/  SHF.L.U32 R2, R28, 0x1f, RZ ;  /* 0x0000001f1c027819 */ /* 0x000fcc00000006ff */
[----:B------:R-:W0:Y:S02]  /*11eb0*/  SYNCS.PHASECHK.TRANS64.TRYWAIT P0, [R5+URZ+0x38840], R2 ;  /* 0x03884002050075a7 */ /* 0x000e24000800017f */
[----:B0-----:R-:W-:Y:S05]  /*11ec0*/  @!P0 BRA `(.L_x_252) ;  /* 0x0000003c00cc8947 */ /* 0x001fea0003800000 */
.L_x_318:
[----:B------:R-:W-:Y:S05]  /*11ed0*/  BSYNC B0 ;  /* 0x0000000000007941 */ /* 0x000fea0003800000 */
.L_x_251:
[----:B------:R-:W2:Y:S01]  /*11ee0*/  LDL R9, [R1] ;  /* 0x0000000001097983 */ /* 0x000ea20000100800 */
[----:B------:R-:W-:Y:S01]  /*11ef0*/  ULDC.64 UR4, c[0x0][0x300] ;  /* 0x0000c00000047ab9 */ /* 0x000fe20000000a00 */
[----:B------:R-:W-:Y:S01]  /*11f00*/  ULDC.64 UR6, c[0x0][0x2e8] ;  /* 0x0000ba0000067ab9 */ /* 0x000fe20000000a00 */
[----:B------:R-:W-:Y:S01]  /*11f10*/  IMAD R6, R6, UR4, RZ ;  /* 0x0000000406067c24 */ /* 0x000fe2000f8e02ff */
[----:B------:R-:W1:Y:S01]  /*11f20*/  S2R R8, SR_TID.X ;  /* 0x0000000000087919 */ /* 0x000e620000002100 */
[----:B0-----:R-:W-:-:S04]  /*11f30*/  IMAD.WIDE.U32 R2, R0, UR4, RZ ;  /* 0x0000000400027c25 */ /* 0x001fc8000f8e00ff */
[----:B------:R-:W-:Y:S01]  /*11f40*/  IMAD R6, R0, UR5, R6 ;  /* 0x0000000500067c24 */ /* 0x000fe2000f8e0206 */
[----:B------:R-:W-:Y:S02]  /*11f50*/  ULDC.64 UR4, c[0x0][0x310] ;  /* 0x0000c40000047ab9 */ /* 0x000fe40000000a00 */
[----:B------:R-:W-:Y:S02]  /*11f60*/  IMAD R7, R7, UR4, RZ ;  /* 0x0000000407077c24 */ /* 0x000fe4000f8e02ff */
[----:B------:R-:W-:Y:S02]  /*11f70*/  IMAD.IADD R3, R3, 0x1, R6 ;  /* 0x0000000103037824 */ /* 0x000fe400078e0206 */
[C---:B------:R-:W-:Y:S02]  /*11f80*/  IMAD R7, R4.reuse, UR5, R7 ;  /* 0x0000000504077c24 */ /* 0x040fe4000f8e0207 */
[----:B------:R-:W-:Y:S01]  /*11f90*/  IMAD.WIDE.U32 R2, R4, UR4, R2 ;  /* 0x0000000404027c25 */ /* 0x000fe2000f8e0002 */
[----:B------:R-:W-:-:S03]  /*11fa0*/  ULDC.64 UR4, c[0x0][0x308] ;  /* 0x0000c20000047ab9 */ /* 0x000fc60000000a00 */
[----:B------:R-:W-:Y:S02]  /*11fb0*/  IMAD.IADD R3, R3, 0x1, R7 ;  /* 0x0000000103037824 */ /* 0x000fe400078e0207 */
[----:B------:R-:W-:Y:S02]  /*11fc0*/  IMAD R7, R27, 0x5000, R31 ;  /* 0x000050001b077824 */ /* 0x000fe400078e021f */
[----:B------:R-:W-:Y:S01]  /*11fd0*/  IMAD.WIDE.U32 R2, R25, UR4, R2 ;  /* 0x0000000419027c25 */ /* 0x000fe2000f8e0002 */
[----:B------:R-:W-:-:S03]  /*11fe0*/  UMOV UR4, 0xffffffff ;  /* 0xffffffff00047882 */ /* 0x000fc60000000000 */
[----:B------:R-:W-:Y:S01]  /*11ff0*/  IMAD R6, R25, UR5, R3 ;  /* 0x0000000519067c24 */ /* 0x000fe2000f8e0203 */
[----:B------:R-:W-:-:S04]  /*12000*/  LEA R0, P0, R2, UR6, 0x1 ;  /* 0x0000000602007c11 */ /* 0x000fc8000f8008ff */
[----:B------:R-:W-:Y:S02]  /*12010*/  LEA.HI.X R6, R2, UR7, R6, 0x1, P0 ;  /* 0x0000000702067c11 */ /* 0x000fe400080f0c06 */
[----:B-1----:R-:W-:-:S04]  /*12020*/  LOP3.LUT R8, R8, 0x7f, RZ, 0xc0, !PT ;  /* 0x0000007f08087812 */ /* 0x002fc800078ec0ff */
[----:B------:R-:W-:Y:S01]  /*12030*/  SHF.R.U32.HI R8, RZ, 0x3, R8 ;  /* 0x00000003ff087819 */ /* 0x000fe20000011608 */
[----:B--2---:R-:W-:-:S05]  /*12040*/  IMAD R4, R26, -0x50, R9 ;  /* 0xffffffb01a047824 */ /* 0x004fca00078e0209 */
[----:B------:R-:W-:-:S04]  /*12050*/  IADD3 R4, -R8, R4, RZ ;  /* 0x0000000408047210 */ /* 0x000fc80007ffe1ff */
[----:B------:R-:W-:Y:S01]  /*12060*/  ISETP.GE.AND P0, PT, R4, 0x1, PT ;  /* 0x000000010400780c */ /* 0x000fe20003f06270 */
[----:B------:R-:W-:-:S12]  /*12070*/  BRA.DIV UR4, `(.L_x_253) ;  /* 0x0000003e04747947 */ /* 0x000fd8000b800000 */
[----:B------:R-:W0:Y:S01]  /*12080*/  SHFL.IDX PT, R3, R0, RZ, 0x181f ;  /* 0x00181fff00037589 */ /* 0x000e2200000e0000 */
[----:B------:R-:W-:Y:S01]  /*12090*/  LOP3.LUT P5, RZ, R23, 0x10, RZ, 0xc0, !PT ;  /* 0x0000001017ff7812 */ /* 0x000fe200078ac0ff */
[----:B------:R-:W-:Y:S01]  /*120a0*/  @P0 IMAD R9, R7, 0x2, R22 ;  /* 0x0000000207090824 */ /* 0x000fe200078e0216 */
[C---:B------:R-:W-:Y:S01]  /*120b0*/  LOP3.LUT P4, RZ, R23.reuse, 0x8, RZ, 0xc0, !PT ;  /* 0x0000000817ff7812 */ /* 0x040fe2000788c0ff */
[----:B------:R-:W1:Y:S01]  /*120c0*/  SHFL.IDX PT, R2, R6, RZ, 0x181f ;  /* 0x00181fff06027589 */ /* 0x000e6200000e0000 */
[C---:B------:R-:W-:Y:S02]  /*120d0*/  LOP3.LUT P3, RZ, R23.reuse, 0x4, RZ, 0xc0, !PT ;  /* 0x0000000417ff7812 */ /* 0x040fe4000786c0ff */
[----:B------:R-:W-:Y:S01]  /*120e0*/  LOP3.LUT P2, RZ, R23, 0x2, RZ, 0xc0, !PT ;  /* 0x0000000217ff7812 */ /* 0x000fe2000784c0ff */
[----:B------:R-:W-:Y:S01]  /*120f0*/  SHFL.IDX PT, R8, R6, 0x1, 0x181f ;  /* 0x00381f0006087f89 */ /* 0x000fe200000e0000 */
[----:B0-----:R-:W-:-:S05]  /*12100*/  @P0 LEA R3, P1, R32, R3, 0x1 ;  /* 0x0000000320030211 */ /* 0x001fca00078208ff */
[----:B-1----:R-:W-:-:S05]  /*12110*/  @P0 IMAD.X R2, RZ, RZ, R2, P1 ;  /* 0x000000ffff020224 */ /* 0x002fca00008e0602 */
[----:B------:R-:W-:-:S04]  /*12120*/  @P0 LOP3.LUT R3, R3, R2, RZ, 0x3c, !PT ;  /* 0x0000000203030212 */ /* 0x000fc800078e3cff */
[----:B------:R-:W-:-:S04]  /*12130*/  @P0 LOP3.LUT R2, R3, R2, RZ, 0x3c, !PT ;  /* 0x0000000203020212 */ /* 0x000fc800078e3cff */
[----:B------:R-:W-:-:S05]  /*12140*/  @P0 LOP3.LUT R3, R3, R2, RZ, 0x3c, !PT ;  /* 0x0000000203030212 */ /* 0x000fca00078e3cff */
[----:B------:R-:W-:Y:S04]  /*12150*/  @P0 LDGSTS.E.BYPASS.LTC128B.128 [R9+0x24400], desc[UR36][R2.64], !P5 ;  /* 0x2440000002090fae */ /* 0x000fe8000e901d64 */
[----:B------:R-:W-:Y:S04]  /*12160*/  @P0 LDGSTS.E.BYPASS.LTC128B.128 [R9+0x26c00], desc[UR36][R2.64+0x80], !P4 ;  /* 0x26c0008002090fae */ /* 0x000fe8000e101d64 */
[----:B------:R-:W-:Y:S04]  /*12170*/  @P0 LDGSTS.E.BYPASS.LTC128B.128 [R9+0x29400], desc[UR36][R2.64+0x100], !P3 ;  /* 0x2940010002090fae */ /* 0x000fe8000d901d64 */
[----:B------:R0:W-:Y:S01]  /*12180*/  @P0 LDGSTS.E.BYPASS.LTC128B.128 [R9+0x2bc00], desc[UR36][R2.64+0x180], !P2 ;  /* 0x2bc0018002090fae */ /* 0x0001e2000d101d64 */
[----:B------:R-:W-:-:S03]  /*12190*/  ISETP.GE.AND P0, PT, R4, 0x11, PT ;  /* 0x000000110400780c */ /* 0x000fc60003f06270 */
[----:B0-----:R-:W0:Y:S10]  /*121a0*/  SHFL.IDX PT, R2, R0, 0x1, 0x181f ;  /* 0x00381f0000027f89 */ /* 0x001e3400000e0000 */
[----:B------:R-:W-:Y:S01]  /*121b0*/  @P0 IMAD R21, R7, 0x2, R22 ;  /* 0x0000000207150824 */ /* 0x000fe200078e0216 */
[----:B0-----:R-:W-:-:S05]  /*121c0*/  @P0 LEA R2, P1, R32, R2, 0x1 ;  /* 0x0000000220020211 */ /* 0x001fca00078208ff */
[----:B------:R-:W-:Y:S02]  /*121d0*/  @P0 IMAD.X R3, RZ, RZ, R8, P1 ;  /* 0x000000ffff030224 */ /* 0x000fe400008e0608 */
[----:B------:R-:W-:Y:S04]  /*121e0*/  SHFL.IDX PT, R8, R6, 0x2, 0x181f ;  /* 0x00581f0006087f89 */ /* 0x000fe800000e0000 */
        /* <DEDUP_REMOVED lines=17> */
[----:B------:R-:W1:Y:S01]  /*12300*/  SHFL.IDX PT, R0, R0, 0x4, 0x181f ;  /* 0x00981f0000007f89 */ /* 0x000e6200000e0000 */
[----:B0-----:R-:W-:-:S05]  /*12310*/  @P0 LEA R2, P1, R32, R2, 0x1 ;  /* 0x0000000220020211 */ /* 0x001fca00078208ff */
[----:B------:R-:W-:Y:S02]  /*12320*/  @P0 IMAD.X R3, RZ, RZ, R8, P1 ;  /* 0x000000ffff030224 */ /* 0x000fe400008e0608 */
[----:B------:R0:W2:Y:S04]  /*12330*/  SHFL.IDX PT, R8, R6, 0x4, 0x181f ;  /* 0x00981f0006087f89 */ /* 0x0000a800000e0000 */
[----:B------:R0:W-:Y:S04]  /*12340*/  @P0 LDGSTS.E.BYPASS.LTC128B.128 [R21+0x25c00], desc[UR36][R2.64], !P5 ;  /* 0x25c0000002150fae */ /* 0x0001e8000e901d64 */
[----:B------:R0:W-:Y:S04]  /*12350*/  @P0 LDGSTS.E.BYPASS.LTC128B.128 [R21+0x28400], desc[UR36][R2.64+0x80], !P4 ;  /* 0x2840008002150fae */ /* 0x0001e8000e101d64 */
[----:B------:R0:W-:Y:S04]  /*12360*/  @P0 LDGSTS.E.BYPASS.LTC128B.128 [R21+0x2ac00], desc[UR36][R2.64+0x100], !P3 ;  /* 0x2ac0010002150fae */ /* 0x0001e8000d901d64 */
[----:B-1----:R0:W-:Y:S02]  /*12370*/  @P0 LDGSTS.E.BYPASS.LTC128B.128 [R21+0x2d400], desc[UR36][R2.64+0x180], !P2 ;  /* 0x2d40018002150fae */ /* 0x0021e4000d101d64 */
.L_x_330:
[----:B------:R-:W-:Y:S01]  /*12380*/  ISETP.GE.AND P0, PT, R4, 0x41, PT ;  /* 0x000000410400780c */ /* 0x000fe20003f06270 */
[----:B------:R-:W-:-:S12]  /*12390*/  BSSY B0, `(.L_x_254) ;  /* 0x0000010000007945 */ /* 0x000fd80003800000 */
[----:B------:R-:W-:Y:S05]  /*123a0*/  @!P0 BRA `(.L_x_255) ;  /* 0x0000000000388947 */ /* 0x000fea0003800000 */
[----:B------:R-:W-:Y:S01]  /*123b0*/  LOP3.LUT P4, RZ, R23, 0x10, RZ, 0xc0, !PT ;  /* 0x0000001017ff7812 */ /* 0x000fe2000788c0ff */
[----:B------:R-:W-:Y:S01]  /*123c0*/  IMAD R7, R7, 0x2, R22 ;  /* 0x0000000207077824 */ /* 0x000fe200078e0216 */
[C---:B------:R-:W-:Y:S02]  /*123d0*/  LOP3.LUT P3, RZ, R23.reuse, 0x8, RZ, 0xc0, !PT ;  /* 0x0000000817ff7812 */ /* 0x040fe4000786c0ff */
[C---:B------:R-:W-:Y:S02]  /*123e0*/  LOP3.LUT P2, RZ, R23.reuse, 0x4, RZ, 0xc0, !PT ;  /* 0x0000000417ff7812 */ /* 0x040fe4000784c0ff */
[----:B------:R-:W-:Y:S02]  /*123f0*/  LOP3.LUT P1, RZ, R23, 0x2, RZ, 0xc0, !PT ;  /* 0x0000000217ff7812 */ /* 0x000fe4000782c0ff */
[----:B0-----:R-:W-:-:S05]  /*12400*/  LEA R2, P0, R32, R0, 0x1 ;  /* 0x0000000020027211 */ /* 0x001fca00078008ff */
[----:B--2---:R-:W-:-:S05]  /*12410*/  IMAD.X R3, RZ, RZ, R8, P0 ;  /* 0x000000ffff037224 */ /* 0x004fca00000e0608 */
[----:B------:R-:W-:Y:S01]  /*12420*/  @!PT LDS RZ, [RZ] ;  /* 0x00000000fffff984 */ /* 0x000fe20000000800 */
[----:B------:R-:W-:Y:S01]  /*12430*/  @!PT LDS RZ, [RZ] ;  /* 0x00000000fffff984 */ /* 0x000fe20000000800 */
[----:B------:R-:W-:Y:S01]  /*12440*/  @!PT LDS RZ, [RZ] ;  /* 0x00000000fffff984 */ /* 0x000fe20000000800 */
[----:B------:R1:W-:Y:S04]  /*12450*/  LDGSTS.E.BYPASS.LTC128B.128 [R7+0x26400], desc[UR36][R2.64], !P4 ;  /* 0x2640000002077fae */ /* 0x0003e8000e101d64 */
[----:B------:R1:W-:Y:S04]  /*12460*/  LDGSTS.E.BYPASS.LTC128B.128 [R7+0x28c00], desc[UR36][R2.64+0x80], !P3 ;  /* 0x28c0008002077fae */ /* 0x0003e8000d901d64 */
[----:B------:R1:W-:Y:S04]  /*12470*/  LDGSTS.E.BYPASS.LTC128B.128 [R7+0x2b400], desc[UR36][R2.64+0x100], !P2 ;  /* 0x2b40010002077fae */ /* 0x0003e8000d101d64 */
[----:B------:R1:W-:Y:S02]  /*12480*/  LDGSTS.E.BYPASS.LTC128B.128 [R7+0x2dc00], desc[UR36][R2.64+0x180], !P1 ;  /* 0x2dc0018002077fae */ /* 0x0003e4000c901d64 */
.L_x_255:
[----:B------:R-:W-:Y:S05]  /*12490*/  BSYNC B0 ;  /* 0x0000000000007941 */ /* 0x000fea0003800000 */
.L_x_254:
[----:B------:R-:W-:Y:S01]  /*124a0*/  NOP ;  /* 0x0000000000007918 */ /* 0x000fe20000000000 */
[----:B------:R-:W-:-:S13]  /*124b0*/  PLOP3.LUT P0, PT, PT, PT, PT, 0x80, 0x0 ;  /* 0x000000000000781c */ /* 0x000fda0003f0f070 */
.L_x_256:
        /* <DEDUP_REMOVED lines=10> */
.L_x_257:
[----:B------:R3:W5:Y:S01]  /*12560*/  LDL.LU R0, [R1+0x10] ;  /* 0x0000100001007983 */ /* 0x0007620000300800 */
[----:B------:R-:W-:Y:S01]  /*12570*/  LOP3.LUT P0, RZ, R23, 0x80, RZ, 0xc0, !PT ;  /* 0x0000008017ff7812 */ /* 0x000fe2000780c0ff */
[----:B------:R3:W-:-:S12]  /*12580*/  SYNCS.ARRIVE.TRANS64.A1T0 RZ, [R5+URZ+0x38830], RZ ;  /* 0x038830ff05ff79a7 */ /* 0x0007d8000810003f */
[----:B------:R-:W-:Y:S05]  /*12590*/  WARPSYNC.ALL ;  /* 0x0000000000007948 */ /* 0x000fea0003800000 */
[----:B------:R-:W-:Y:S01]  /*125a0*/  ULDC.64 UR4, c[0x0][0x298] ;  /* 0x0000a60000047ab9 */ /* 0x000fe20000000a00 */
[----:B01----:R-:W-:Y:S01]  /*125b0*/  VIADD R2, R22, 0x14400 ;  /* 0x0001440016027836 */ /* 0x003fe20000000000 */
[----:B------:R-:W-:Y:S01]  /*125c0*/  SEL R29, R29, RZ, !P0 ;  /* 0x000000ff1d1d7207 */ /* 0x000fe20004000000 */
[----:B------:R-:W-:Y:S01]  /*125d0*/  IMAD.WIDE.U32 R6, R35, UR4, RZ ;  /* 0x0000000423067c25 */ /* 0x000fe2000f8e00ff */
[----:B------:R-:W-:Y:S01]  /*125e0*/  BSSY B6, `(.L_x_258) ;  /* 0x000001b000067945 */ /* 0x000fe20003800000 */
[----:B------:R-:W-:Y:S01]  /*125f0*/  BAR.SYNC.DEFER_BLOCKING 0x8, 0x180 ;  /* 0x0206000000007b1d */ /* 0x000fe20000010000 */
[----:B-----5:R-:W-:-:S02]  /*12600*/  SEL R0, R0, RZ, !P0 ;  /* 0x000000ff00007207 */ /* 0x020fc40004000000 */
[----:B------:R-:W-:-:S03]  /*12610*/  LOP3.LUT P0, RZ, R2, 0x3ff, RZ, 0xc0, !PT ;  /* 0x000003ff02ff7812 */ /* 0x000fc6000780c0ff */
[----:B------:R0:W-:Y:S04]  /*12620*/  STL [R1+0x10], R0 ;  /* 0x0000100001007387 */ /* 0x0001e80000100800 */
[----:B------:R1:W-:Y:S01]  /*12630*/  STL.64 [R1+0x18], R6 ;  /* 0x0000180601007387 */ /* 0x0003e20000100a00 */
[----:B0-----:R-:W-:-:S05]  /*12640*/  SHF.R.S32.HI R0, RZ, 0x1f, R35 ;  /* 0x0000001fff007819 */ /* 0x001fca0000011423 */
[----:B------:R-:W-:-:S04]  /*12650*/  IMAD R0, R0, UR4, RZ ;  /* 0x0000000400007c24 */ /* 0x000fc8000f8e02ff */
[----:B------:R-:W-:-:S04]  /*12660*/  IMAD R0, R35, UR5, R0 ;  /* 0x0000000523007c24 */ /* 0x000fc8000f8e0200 */
[----:B------:R-:W-:Y:S01]  /*12670*/  IMAD.IADD R35, R7, 0x1, R0 ;  /* 0x0000000107237824 */ /* 0x000fe200078e0200 */
[----:B-1----:R-:W-:Y:S06]  /*12680*/  @!P0 BRA `(.L_x_259) ;  /* 0x0000000000408947 */ /* 0x002fec0003800000 */
[----:B------:R-:W-:Y:S01]  /*12690*/  MOV R2, 0x0 ;  /* 0x0000000000027802 */ /* 0x000fe20000000f00 */
[----:B------:R-:W-:Y:S01]  /*126a0*/  ULDC.64 UR6, c[0x4][0x138] ;  /* 0x01004e0000067ab9 */ /* 0x000fe20000000a00 */
[----:B------:R-:W-:Y:S01]  /*126b0*/  ULDC.64 UR8, c[0x4][0x140] ;  /* 0x0100500000087ab9 */ /* 0x000fe20000000a00 */
[----:B------:R-:W-:Y:S01]  /*126c0*/  ULDC.64 UR4, c[0x4][0xb0] ;  /* 0x01002c0000047ab9 */ /* 0x000fe20000000a00 */
[----:B------:R-:W-:Y:S02]  /*126d0*/  IMAD.U32 R4, RZ, RZ, UR6 ;  /* 0x00000006ff047e24 */ /* 0x000fe4000f8e00ff */
[----:B------:R-:W0:Y:S01]  /*126e0*/  LDC.64 R2, c[0x4][R2] ;  /* 0x0100000002027b82 */ /* 0x000e220000000a00 */
[----:B---3--:R-:W-:Y:S02]  /*126f0*/  IMAD.U32 R5, RZ, RZ, UR7 ;  /* 0x00000007ff057e24 */ /* 0x008fe4000f8e00ff */
[----:B------:R-:W-:Y:S02]  /*12700*/  IMAD.U32 R6, RZ, RZ, UR8 ;  /* 0x00000008ff067e24 */ /* 0x000fe4000f8e00ff */
[----:B------:R-:W-:-:S02]  /*12710*/  IMAD.U32 R7, RZ, RZ, UR9 ;  /* 0x00000009ff077e24 */ /* 0x000fc4000f8e00ff */
[----:B------:R-:W-:Y:S02]  /*12720*/  IMAD.U32 R10, RZ, RZ, UR4 ;  /* 0x00000004ff0a7e24 */ /* 0x000fe4000f8e00ff */
[----:B------:R-:W-:Y:S02]  /*12730*/  IMAD.U32 R11, RZ, RZ, UR5 ;  /* 0x00000005ff0b7e24 */ /* 0x000fe4000f8e00ff */
[----:B--2---:R-:W-:Y:S02]  /*12740*/  IMAD.MOV.U32 R8, RZ, RZ, 0x70 ;  /* 0x00000070ff087424 */ /* 0x004fe400078e00ff */
[----:B------:R-:W-:Y:S02]  /*12750*/  IMAD.MOV.U32 R12, RZ, RZ, 0x1 ;  /* 0x00000001ff0c7424 */ /* 0x000fe400078e00ff */
[----:B------:R-:W-:-:S07]  /*12760*/  IMAD.MOV.U32 R13, RZ, RZ, RZ ;  /* 0x000000ffff0d7224 */ /* 0x000fce00078e00ff */
[----:B------:R-:W-:-:S07]  /*12770*/  LEPC R20, `(.L_x_259) ;  /* 0x000000001014794e */ /* 0x000fce0000000000 */
[----:B0-----:R-:W-:Y:S05]  /*12780*/  CALL.ABS.NOINC R2 ;  /* 0x0000000002007343 */ /* 0x001fea0003c00000 */
.L_x_259:
[----:B------:R-:W-:Y:S05]  /*12790*/  BSYNC B6 ;  /* 0x0000000000067941 */ /* 0x000fea0003800000 */
.L_x_258:
[----:B------:R-:W4:Y:S01]  /*127a0*/  LDL.LU R20, [R1+0x10] ;  /* 0x0000100001147983 */ /* 0x000f220000300800 */
[----:B------:R-:W-:Y:S01]  /*127b0*/  ULDC.64 UR4, c[0x0][0x2d8] ;  /* 0x0000b60000047ab9 */ /* 0x000fe20000000a00 */
[----:B------:R-:W0:Y:S02]  /*127c0*/  LDC R6, c[0x0][0x448] ;  /* 0x00011200ff067b82 */ /* 0x000e240000000800 */
[----:B------:R-:W2:Y:S04]  /*127d0*/  LDL.LU.64 R2, [R1+0x18] ;  /* 0x0000180001027983 */ /* 0x000ea80000300a00 */
[----:B------:R1:W5:Y:S01]  /*127e0*/  LDL R10, [R1+0x20] ;  /* 0x00002000010a7983 */ /* 0x0003620000100800 */
[----:B0-----:R-:W-:-:S13]  /*127f0*/  ISETP.NE.AND P0, PT, R6, 0x1, PT ;  /* 0x000000010600780c */ /* 0x001fda0003f05270 */
[----:B---3--:R-:W0:Y:S08]  /*12800*/  @P0 LDC R5, c[0x0][0x44c] ;  /* 0x00011300ff050b82 */ /* 0x008e300000000800 */
[----:B------:R-:W3:Y:S01]  /*12810*/  @P0 LDC R4, c[0x0][0x450] ;  /* 0x00011400ff040b82 */ /* 0x000ee20000000800 */
[----:B--2---:R-:W-:Y:S02]  /*12820*/  IMAD.MOV.U32 R3, RZ, RZ, R35 ;  /* 0x000000ffff037224 */ /* 0x004fe400078e0023 */
[----:B------:R-:W-:-:S04]  /*12830*/  IMAD.WIDE.U32 R2, R25, UR4, R2 ;  /* 0x0000000419027c25 */ /* 0x000fc8000f8e0002 */
[----:B------:R-:W-:Y:S01]  /*12840*/  IMAD R3, R25, UR5, R3 ;  /* 0x0000000519037c24 */ /* 0x000fe2000f8e0203 */
[----:B------:R-:W-:Y:S02]  /*12850*/  ULDC.64 UR4, c[0x0][0x2e0] ;  /* 0x0000b80000047ab9 */ /* 0x000fe40000000a00 */
[----:B----4-:R-:W-:Y:S02]  /*12860*/  IMAD R0, R20, UR4, RZ ;  /* 0x0000000414007c24 */ /* 0x010fe4000f8e02ff */
[----:B------:R-:W2:Y:S01]  /*12870*/  S2R R20, SR_TID.X ;  /* 0x0000000000147919 */ /* 0x000ea20000002100 */
[----:B------:R-:W-:-:S04]  /*12880*/  IMAD.WIDE.U32 R2, R29, UR4, R2 ;  /* 0x000000041d027c25 */ /* 0x000fc8000f8e0002 */
[----:B------:R-:W-:Y:S01]  /*12890*/  IMAD R0, R29, UR5, R0 ;  /* 0x000000051d007c24 */ /* 0x000fe2000f8e0200 */
[----:B------:R-:W-:-:S03]  /*128a0*/  ULDC.64 UR4, c[0x0][0x2d0] ;  /* 0x0000b40000047ab9 */ /* 0x000fc60000000a00 */
[----:B------:R-:W-:Y:S02]  /*128b0*/  IMAD.IADD R3, R3, 0x1, R0 ;  /* 0x0000000103037824 */ /* 0x000fe400078e0200 */
[----:B------:R-:W-:Y:S01]  /*128c0*/  IMAD.SHL.U32 R0, R17, 0x80, RZ ;  /* 0x0000008011007824 */ /* 0x000fe200078e00ff */
[----:B--2---:R-:W-:-:S04]  /*128d0*/  LOP3.LUT R20, R20, 0x7f, RZ, 0xc0, !PT ;  /* 0x0000007f14147812 */ /* 0x004fc800078ec0ff */
[----:B------:R-:W-:Y:S02]  /*128e0*/  SHF.R.U32.HI R21, RZ, 0x3, R20 ;  /* 0x00000003ff157819 */ /* 0x000fe40000011614 */
[----:B------:R-:W2:Y:S02]  /*128f0*/  S2R R20, SR_TID.X ;  /* 0x0000000000147919 */ /* 0x000ea40000002100 */
[----:B--2---:R-:W-:-:S05]  /*12900*/  IMAD.SHL.U32 R20, R20, 0x10, RZ ;  /* 0x0000001014147824 */ /* 0x004fca00078e00ff */
[----:B------:R-:W-:-:S04]  /*12910*/  LOP3.LUT R20, R21, 0x70, R20, 0xf8, !PT ;  /* 0x0000007015147812 */ /* 0x000fc800078ef814 */
[----:B------:R-:W-:-:S05]  /*12920*/  LOP3.LUT R7, R20, R0, RZ, 0xfc, !PT ;  /* 0x0000000014077212 */ /* 0x000fca00078efcff */
[----:B0-----:R-:W-:-:S04]  /*12930*/  @P0 IMAD.HI.U32 R8, R7, R5, RZ ;  /* 0x0000000507080227 */ /* 0x001fc800078e00ff */
[----:B------:R-:W-:Y:S01]  /*12940*/  IMAD.MOV.U32 R5, RZ, RZ, R7 ;  /* 0x000000ffff057224 */ /* 0x000fe200078e0007 */
[----:B---3--:R-:W-:Y:S01]  /*12950*/  @P0 SHF.R.U32.HI R5, RZ, R4, R8 ;  /* 0x00000004ff050219 */ /* 0x008fe20000011608 */
[----:B------:R-:W0:Y:S04]  /*12960*/  S2R R20, SR_TID.X ;  /* 0x0000000000147919 */ /* 0x000e280000002100 */
[----:B------:R-:W-:-:S04]  /*12970*/  IMAD.MOV R4, RZ, RZ, -R5 ;  /* 0x000000ffff047224 */ /* 0x000fc800078e0a05 */
[----:B------:R-:W-:Y:S01]  /*12980*/  IMAD R4, R6, R4, R7 ;  /* 0x0000000406047224 */ /* 0x000fe200078e0207 */
[----:B------:R-:W-:Y:S01]  /*12990*/  SHF.R.S32.HI R7, RZ, 0x1f, R5 ;  /* 0x0000001fff077819 */ /* 0x000fe20000011405 */
[----:B------:R-:W-:-:S04]  /*129a0*/  IMAD.WIDE.U32 R2, R5, UR4, R2 ;  /* 0x0000000405027c25 */ /* 0x000fc8000f8e0002 */
[----:B------:R-:W-:-:S04]  /*129b0*/  IMAD R7, R7, UR4, RZ ;  /* 0x0000000407077c24 */ /* 0x000fc8000f8e02ff */
        /* <DEDUP_REMOVED lines=10> */
[----:B------:R-:W-:Y:S01]  /*12a60*/  ULDC UR4, c[0x0][0x2b8] ;  /* 0x0000ae0000047ab9 */ /* 0x000fe20000000800 */
[----:B0-----:R-:W-:Y:S02]  /*12a70*/  LOP3.LUT R20, R20, 0x7f, RZ, 0xc0, !PT ;  /* 0x0000007f14147812 */ /* 0x001fe400078ec0ff */
[----:B------:R-:W-:Y:S01]  /*12a80*/  LEA.HI.X R4, R2, UR5, R3, 0x1, P0 ;  /* 0x0000000502047c11 */ /* 0x000fe200080f0c03 */
[----:B------:R-:W-:Y:S01]  /*12a90*/  UMOV UR5, 0xffffffff ;  /* 0xffffffff00057882 */ /* 0x000fe20000000000 */
[----:B------:R-:W-:Y:S02]  /*12aa0*/  ISETP.GE.AND P4, PT, R32, UR4, PT ;  /* 0x0000000420007c0c */ /* 0x000fe4000bf86270 */
[----:B------:R-:W-:Y:S02]  /*12ab0*/  ISETP.GE.AND P3, PT, R37, UR4, PT ;  /* 0x0000000425007c0c */ /* 0x000fe4000bf66270 */
[----:B------:R-:W-:-:S02]  /*12ac0*/  ISETP.GE.AND P2, PT, R36, UR4, PT ;  /* 0x0000000424007c0c */ /* 0x000fc4000bf46270 */
[----:B------:R-:W-:Y:S02]  /*12ad0*/  ISETP.GE.AND P1, PT, R34, UR4, PT ;  /* 0x0000000422007c0c */ /* 0x000fe4000bf26270 */
[----:B------:R-:W-:Y:S01]  /*12ae0*/  SHF.R.U32.HI R9, RZ, 0x3, R20 ;  /* 0x00000003ff097819 */ /* 0x000fe20000011614 */
[----:B-1----:R-:W-:Y:S10]  /*12af0*/  BRA.DIV UR5, `(.L_x_260) ;  /* 0x0000003a05987947 */ /* 0x002ff4000b800000 */
[----:B------:R-:W0:Y:S01]  /*12b00*/  SHFL.IDX PT, R14, R5, RZ, 0x181f ;  /* 0x00181fff050e7589 */ /* 0x000e2200000e0000 */
[----:B-----5:R-:W-:Y:S02]  /*12b10*/  IMAD R6, R10, R6, RZ ;  /* 0x000000060a067224 */ /* 0x020fe400078e02ff */
[----:B------:R-:W-:Y:S01]  /*12b20*/  IMAD.IADD R0, R9, 0x1, R0 ;  /* 0x0000000109007824 */ /* 0x000fe200078e0200 */
[----:B------:R-:W1:Y:S03]  /*12b30*/  SHFL.IDX PT, R2, R4, RZ, 0x181f ;  /* 0x00181fff04027589 */ /* 0x000e6600000e0000 */
[C---:B------:R-:W-:Y:S01]  /*12b40*/  VIADD R7, R0.reuse, 0x10 ;  /* 0x0000001000077836 */ /* 0x040fe20000000000 */
[----:B------:R-:W-:-:S13]  /*12b50*/  ISETP.GE.AND P0, PT, R0, R6, PT ;  /* 0x000000060000720c */ /* 0x000fda0003f06270 */
[----:B0-----:R-:W-:-:S05]  /*12b60*/  @!P0 LEA R14, P5, R32, R14, 0x1 ;  /* 0x0000000e200e8211 */ /* 0x001fca00078a08ff */
[----:B-1----:R-:W-:Y:S02]  /*12b70*/  @!P0 IMAD.X R3, RZ, RZ, R2, P5 ;  /* 0x000000ffff038224 */ /* 0x002fe400028e0602 */
[----:B------:R-:W-:Y:S02]  /*12b80*/  @!P0 IMAD.MOV.U32 R2, RZ, RZ, R14 ;  /* 0x000000ffff028224 */ /* 0x000fe400078e000e */
[----:B------:R-:W0:Y:S04]  /*12b90*/  SHFL.IDX PT, R14, R5, 0x1, 0x181f ;  /* 0x00381f00050e7f89 */ /* 0x000e2800000e0000 */
[----:B------:R-:W-:Y:S04]  /*12ba0*/  @!P0 LDGSTS.E.BYPASS.LTC128B.128 [R33+0x14400], desc[UR36][R2.64], !P4 ;  /* 0x1440000002218fae */ /* 0x000fe8000e101d64 */
[----:B------:R-:W-:Y:S04]  /*12bb0*/  @!P0 LDGSTS.E.BYPASS.LTC128B.128 [R33+0x18400], desc[UR36][R2.64+0x80], !P3 ;  /* 0x1840008002218fae */ /* 0x000fe8000d901d64 */
[----:B------:R-:W-:Y:S04]  /*12bc0*/  @!P0 LDGSTS.E.BYPASS.LTC128B.128 [R33+0x1c400], desc[UR36][R2.64+0x100], !P2 ;  /* 0x1c40010002218fae */ /* 0x000fe8000d101d64 */
[----:B------:R1:W-:Y:S01]  /*12bd0*/  @!P0 LDGSTS.E.BYPASS.LTC128B.128 [R33+0x20400], desc[UR36][R2.64+0x180], !P1 ;  /* 0x2040018002218fae */ /* 0x0003e2000c901d64 */
[----:B------:R-:W-:-:S03]  /*12be0*/  ISETP.GE.AND P0, PT, R7, R6, PT ;  /* 0x000000060700720c */ /* 0x000fc60003f06270 */
[----:B-1----:R-:W1:Y:S10]  /*12bf0*/  SHFL.IDX PT, R2, R4, 0x1, 0x181f ;  /* 0x00381f0004027f89 */ /* 0x002e7400000e0000 */
[----:B0-----:R-:W-:-:S05]  /*12c00*/  @!P0 LEA R14, P5, R32, R14, 0x1 ;  /* 0x0000000e200e8211 */ /* 0x001fca00078a08ff */
[----:B-1----:R-:W-:Y:S02]  /*12c10*/  @!P0 IMAD.X R7, RZ, RZ, R2, P5 ;  /* 0x000000ffff078224 */ /* 0x002fe400028e0602 */
[----:B------:R-:W-:Y:S02]  /*12c20*/  @!P0 IMAD.MOV.U32 R2, RZ, RZ, R14 ;  /* 0x000000ffff028224 */ /* 0x000fe400078e000e */
[----:B------:R-:W-:Y:S01]  /*12c30*/  @!P0 IMAD.MOV.U32 R3, RZ, RZ, R7 ;  /* 0x000000ffff038224 */ /* 0x000fe200078e0007 */
[----:B------:R-:W0:Y:S01]  /*12c40*/  SHFL.IDX PT, R14, R5, 0x2, 0x181f ;  /* 0x00581f00050e7f89 */ /* 0x000e2200000e0000 */
[----:B------:R-:W-:-:S03]  /*12c50*/  VIADD R7, R0, 0x20 ;  /* 0x0000002000077836 */ /* 0x000fc60000000000 */
        /* <DEDUP_REMOVED lines=23> */
[----:B------:R-:W-:-:S03]  /*12dd0*/  IADD3 R7, R0, 0x40, RZ ;  /* 0x0000004000077810 */ /* 0x000fc60007ffe0ff */
        /* <DEDUP_REMOVED lines=34> */
[----:B------:R0:W1:Y:S04]  /*13000*/  SHFL.IDX PT, R14, R5, 0x7, 0x181f ;  /* 0x00f81f00050e7f89 */ /* 0x00006800000e0000 */
[----:B------:R0:W-:Y:S04]  /*13010*/  @!P0 LDGSTS.E.BYPASS.LTC128B.128 [R33+0x17400], desc[UR36][R2.64], !P4 ;  /* 0x1740000002218fae */ /* 0x0001e8000e101d64 */
[----:B------:R0:W-:Y:S04]  /*13020*/  @!P0 LDGSTS.E.BYPASS.LTC128B.128 [R33+0x1b400], desc[UR36][R2.64+0x80], !P3 ;  /* 0x1b40008002218fae */ /* 0x0001e8000d901d64 */
[----:B------:R0:W-:Y:S04]  /*13030*/  @!P0 LDGSTS.E.BYPASS.LTC128B.128 [R33+0x1f400], desc[UR36][R2.64+0x100], !P2 ;  /* 0x1f40010002218fae */ /* 0x0001e8000d101d64 */
[----:B------:R0:W-:Y:S04]  /*13040*/  @!P0 LDGSTS.E.BYPASS.LTC128B.128 [R33+0x23400], desc[UR36][R2.64+0x180], !P1 ;  /* 0x2340018002218fae */ /* 0x0001e8000c901d64 */
[----:B------:R0:W2:Y:S02]  /*13050*/  SHFL.IDX PT, R7, R4, 0x7, 0x181f ;  /* 0x00f81f0004077f89 */ /* 0x0000a400000e0000 */
.L_x_347:
[----:B0-----:R-:W-:Y:S01]  /*13060*/  VIADD R3, R0, 0x70 ;  /* 0x0000007000037836 */ /* 0x001fe20000000000 */
[----:B------:R-:W-:Y:S04]  /*13070*/  BSSY B0, `(.L_x_261) ;  /* 0x000000c000007945 */ /* 0x000fe80003800000 */
[----:B------:R-:W-:-:S13]  /*13080*/  ISETP.GE.AND P0, PT, R3, R6, PT ;  /* 0x000000060300720c */ /* 0x000fda0003f06270 */
[----:B------:R-:W-:Y:S05]  /*13090*/  @P0 BRA `(.L_x_262) ;  /* 0x0000000000240947 */ /* 0x000fea0003800000 */
[----:B-1----:R-:W-:-:S05]  /*130a0*/  LEA R2, P0, R32, R14, 0x1 ;  /* 0x0000000e20027211 */ /* 0x002fca00078008ff */
        /* <DEDUP_REMOVED lines=8> */
.L_x_262:
[----:B------:R-:W-:Y:S05]  /*13130*/  BSYNC B0 ;  /* 0x0000000000007941 */ /* 0x000fea0003800000 */
.L_x_261:
[----:B------:R-:W-:Y:S01]  /*13140*/  NOP ;  /* 0x0000000000007918 */ /* 0x000fe20000000000 */
[----:B------:R-:W-:-:S13]  /*13150*/  PLOP3.LUT P0, PT, PT, PT, PT, 0x80, 0x0 ;  /* 0x000000000000781c */ /* 0x000fda0003f0f070 */
.L_x_263:
[----:B------:R-:W-:Y:S02]  /*13160*/  PLOP3.LUT P1, PT, P1, P0, PT, 0xa2, 0x0 ;  /* 0x000000000000781c */ /* 0x000fe40000f21472 */
[----:B------:R-:W-:-:S08]  /*13170*/  @P0 R2UR P1, UR4, R22 ;  /* 0x00000000160402ca */ /* 0x000fd00000020000 */
[----:B------:R-:W-:-:S05]  /*13180*/  @P0 PLOP3.LUT P0, PT, P1, PT, PT, 0x80, 0x0 ;  /* 0x000000000000081c */ /* 0x000fca0000f0f070 */
[----:B------:R-:W-:Y:S01]  /*13190*/  @!P1 SYNCS.ARRIVE.TRANS64.RED.A0T1 RZ, [UR4+0x38800], RZ ;  /* 0x038800ffffff99a7 */ /* 0x000fe20008200404 */
[----:B------:R-:W-:Y:S07]  /*131a0*/  @!P1 ARRIVES.LDGSTSBAR.64.TRANSCNT [UR4+0x38800] ;  /* 0x03880000ff0099b0 */ /* 0x000fee0008000a84 */
[----:B------:R-:W-:Y:S05]  /*131b0*/  @P0 BRA.U.ANY `(.L_x_263) ;  /* 0xfffffffd00e80947 */ /* 0x000fea000393ffff */
[----:B0-----:R-:W3:Y:S04]  /*131c0*/  LDL.LU R3, [R1+0x28] ;  /* 0x0000280001037983 */ /* 0x001ee80000300800 */
[----:B------:R-:W4:Y:S01]  /*131d0*/  LDL.LU R2, [R1+0x24] ;  /* 0x0000240001027983 */ /* 0x000f220000300800 */
[----:B---3--:R-:W-:-:S05]  /*131e0*/  VIADD R3, R3, 0x1 ;  /* 0x0000000103037836 */ /* 0x008fca0000000000 */
[----:B------:R-:W-:Y:S01]  /*131f0*/  LEA.HI R0, R3, R3, RZ, 0x1 ;  /* 0x0000000303007211 */ /* 0x000fe200078f08ff */
[----:B------:R0:W-:Y:S03]  /*13200*/  STL [R1+0x28], R3 ;  /* 0x0000280301007387 */ /* 0x0001e60000100800 */
[----:B------:R-:W-:-:S05]  /*13210*/  LOP3.LUT R0, R0, 0xfffffffe, RZ, 0xc0, !PT ;  /* 0xfffffffe00007812 */ /* 0x000fca00078ec0ff */
[----:B0-----:R-:W-:Y:S02]  /*13220*/  IMAD.IADD R3, R3, 0x1, -R0 ;  /* 0x0000000103037824 */ /* 0x001fe400078e0a00 */
[----:B----4-:R-:W-:-:S03]  /*13230*/  VIADD R0, R2, 0xfffffffe ;  /* 0xfffffffe02007836 */ /* 0x010fc60000000000 */
[----:B------:R-:W-:Y:S01]  /*13240*/  SHF.L.U32 R3, R3, 0x1f, RZ ;  /* 0x0000001f03037819 */ /* 0x000fe200000006ff */
[----:B------:R-:W-:Y:S01]  /*13250*/  NOP ;  /* 0x0000000000007918 */ /* 0x000fe20000000000 */
[----:B------:R0:W-:Y:S01]  /*13260*/  SYNCS.ARRIVE.TRANS64.A1T0 RZ, [R22+URZ+0x38800], RZ ;  /* 0x038800ff16ff79a7 */ /* 0x0001e2000810003f */
[----:B------:R-:W-:Y:S01]  /*13270*/  BSSY B0, `(.L_x_264) ;  /* 0x0000003000007945 */ /* 0x000fe20003800000 */
[----:B------:R-:W3:Y:S03]  /*13280*/  SYNCS.PHASECHK.TRANS64.TRYWAIT P0, [R22+URZ+0x38820], R3 ;  /* 0x03882003160075a7 */ /* 0x000ee6000800017f */
[----:B0--3--:R-:W-:Y:S05]  /*13290*/  @!P0 BRA `(.L_x_265) ;  /* 0x0000003c00688947 */ /* 0x009fea0003800000 */
.L_x_348:
[----:B------:R-:W-:Y:S05]  /*132a0*/  BSYNC B0 ;  /* 0x0000000000007941 */ /* 0x000fea0003800000 */
.L_x_264:
[----:B------:R-:W3:Y:S01]  /*132b0*/  LDL R2, [R1+0x4] ;  /* 0x0000040001027983 */ /* 0x000ee20000100800 */
[----:B------:R-:W-:Y:S01]  /*132c0*/  BSSY B0, `(.L_x_266) ;  /* 0x0000110000007945 */ /* 0x000fe20003800000 */
[----:B---3--:R-:W-:-:S13]  /*132d0*/  ISETP.GE.AND P0, PT, R0, R2, PT ;  /* 0x000000020000720c */ /* 0x008fda0003f06270 */
[----:B------:R-:W-:Y:S05]  /*132e0*/  @!P0 BRA `(.L_x_267) ;  /* 0x0000001000348947 */ /* 0x000fea0003800000 */
[----:B------:R-:W-:Y:S01]  /*132f0*/  ULDC UR4, c[0x0][0x2f4] ;  /* 0x0000bd0000047ab9 */ /* 0x000fe20000000800 */
[----:B--2---:R-:W-:Y:S01]  /*13300*/  IMAD.MOV.U32 R7, RZ, RZ, R27 ;  /* 0x000000ffff077224 */ /* 0x004fe200078e001b */
[----:B------:R-:W-:Y:S01]  /*13310*/  ISETP.GE.AND P4, PT, R32, UR4, PT ;  /* 0x0000000420007c0c */ /* 0x000fe2000bf86270 */
[----:B------:R-:W-:Y:S01]  /*13320*/  IMAD.MOV.U32 R17, RZ, RZ, R28 ;  /* 0x000000ffff117224 */ /* 0x000fe200078e001c */
[----:B------:R-:W-:Y:S01]  /*13330*/  ISETP.GE.AND P3, PT, R37, UR4, PT ;  /* 0x0000000425007c0c */ /* 0x000fe2000bf66270 */
[----:B------:R-:W-:Y:S01]  /*13340*/  IMAD.MOV.U32 R29, RZ, RZ, R26 ;  /* 0x000000ffff1d7224 */ /* 0x000fe200078e001a */
[----:B------:R-:W-:Y:S02]  /*13350*/  ISETP.GE.AND P2, PT, R36, UR4, PT ;  /* 0x0000000424007c0c */ /* 0x000fe4000bf46270 */
[----:B------:R-:W-:-:S13]  /*13360*/  ISETP.GE.AND P1, PT, R34, UR4, PT ;  /* 0x0000000422007c0c */ /* 0x000fda000bf26270 */
.L_x_280:
[----:B------:R-:W2:Y:S04]  /*13370*/  LDL R6, [R1+0x8] ;  /* 0x0000080001067983 */ /* 0x000ea80000100800 */
[----:B------:R-:W3:Y:S01]  /*13380*/  LDL R8, [R1+0xc] ;  /* 0x00000c0001087983 */ /* 0x000ee20000100800 */
[----:B------:R-:W4:Y:S01]  /*13390*/  S2R R2, SR_TID.X ;  /* 0x0000000000027919 */ /* 0x000f220000002100 */
[----:B------:R-:W1:Y:S01]  /*133a0*/  S2R R9, SR_TID.X ;  /* 0x0000000000097919 */ /* 0x000e620000002100 */
[----:B----4-:R-:W-:-:S04]  /*133b0*/  LOP3.LUT R2, R2, 0x7f, RZ, 0xc0, !PT ;  /* 0x0000007f02027812 */ /* 0x010fc800078ec0ff */
[----:B0-----:R-:W-:Y:S02]  /*133c0*/  SHF.R.U32.HI R3, RZ, 0x3, R2 ;  /* 0x00000003ff037819 */ /* 0x001fe40000011602 */
[----:B------:R-:W0:Y:S01]  /*133d0*/  LDC R2, c[0x0][0x430] ;  /* 0x00010c00ff027b82 */ /* 0x000e220000000800 */
[----:B-1----:R-:W-:-:S05]  /*133e0*/  IMAD.SHL.U32 R9, R9, 0x10, RZ ;  /* 0x0000001009097824 */ /* 0x002fca00078e00ff */
[----:B------:R-:W-:-:S04]  /*133f0*/  LOP3.LUT R9, R3, 0x70, R9, 0xf8, !PT ;  /* 0x0000007003097812 */ /* 0x000fc800078ef809 */
[----:B------:R-:W-:-:S13]  /*13400*/  ISETP.GT.U32.AND P6, PT, R9, 0x4f, PT ;  /* 0x0000004f0900780c */ /* 0x000fda0003fc4070 */
[----:B------:R-:W3:Y:S01]  /*13410*/  @!P6 LDC.64 R4, c[0x0][0x428] ;  /* 0x00010a00ff04eb82 */ /* 0x000ee20000000a00 */
[----:B0-----:R-:W-:-:S13]  /*13420*/  ISETP.NE.AND P0, PT, R2, 0x1, PT ;  /* 0x000000010200780c */ /* 0x001fda0003f05270 */
[----:B------:R-:W0:Y:S08]  /*13430*/  @P0 LDC R3, c[0x0][0x434] ;  /* 0x00010d00ff030b82 */ /* 0x000e300000000800 */
[----:B------:R-:W1:Y:S01]  /*13440*/  @P0 LDC R2, c[0x0][0x438] ;  /* 0x00010e00ff020b82 */ /* 0x000e620000000800 */
[----:B--2---:R-:W-:-:S04]  /*13450*/  IMAD R6, R0, 0x50, R6 ;  /* 0x0000005000067824 */ /* 0x004fc800078e0206 */
[----:B------:R-:W-:-:S04]  /*13460*/  IMAD.IADD R6, R9, 0x1, R6 ;  /* 0x0000000109067824 */ /* 0x000fc800078e0206 */
[----:B0-----:R-:W-:-:S04]  /*13470*/  @P0 IMAD.HI.U32 R3, R6, R3, RZ ;  /* 0x0000000306030227 */ /* 0x001fc800078e00ff */
[----:B------:R-:W-:Y:S01]  /*13480*/  IMAD.MOV.U32 R10, RZ, RZ, R6 ;  /* 0x000000ffff0a7224 */ /* 0x000fe200078e0006 */
[----:B-1----:R-:W-:Y:S01]  /*13490*/  @P0 SHF.R.U32.HI R10, RZ, R2, R3 ;  /* 0x00000002ff0a0219 */ /* 0x002fe20000011603 */
[----:B---3--:R-:W-:Y:S02]  /*134a0*/  @!P6 IMAD R2, R8, R4, RZ ;  /* 0x000000040802e224 */ /* 0x008fe400078e02ff */
[----:B------:R-:W0:Y:S01]  /*134b0*/  @!P6 LDC.64 R8, c[0x0][0x418] ;  /* 0x00010600ff08eb82 */ /* 0x000e220000000a00 */
[----:B------:R-:W-:Y:S01]  /*134c0*/  @!P6 SHF.R.S32.HI R3, RZ, 0x1f, R10 ;  /* 0x0000001fff03e819 */ /* 0x000fe2000001140a */
[----:B------:R-:W-:Y:S02]  /*134d0*/  @!P6 IMAD R5, R30, R5, R2 ;  /* 0x000000051e05e224 */ /* 0x000fe400078e0202 */
[----:B------:R-:W-:-:S04]  /*134e0*/  @!P6 IMAD.MOV.U32 R2, RZ, RZ, R10 ;  /* 0x000000ffff02e224 */ /* 0x000fc800078e000a */
[----:B------:R-:W-:-:S04]  /*134f0*/  @!P6 IMAD.WIDE.U32 R2, R30, R4, R2 ;  /* 0x000000041e02e225 */ /* 0x000fc800078e0002 */
[----:B------:R-:W-:Y:S02]  /*13500*/  @!P6 IMAD.IADD R5, R5, 0x1, R3 ;  /* 0x000000010505e824 */ /* 0x000fe400078e0203 */
[----:B------:R-:W-:Y:S01]  /*13510*/  IMAD.MOV.U32 R4, RZ, RZ, RZ ;  /* 0x000000ffff047224 */ /* 0x000fe200078e00ff */
[----:B0-----:R-:W-:-:S04]  /*13520*/  @!P6 LEA R8, P0, R2, R8, 0x2 ;  /* 0x000000080208e211 */ /* 0x001fc800078010ff */
[----:B------:R-:W-:-:S05]  /*13530*/  @!P6 LEA.HI.X R9, R2, R9, R5, 0x2, P0 ;  /* 0x000000090209e211 */ /* 0x000fca00000f1405 */
[----:B------:R0:W5:Y:S01]  /*13540*/  @!P6 LDG.E R4, desc[UR36][R8.64] ;  /* 0x000000240804e981 */ /* 0x000162000c1e1900 */
[----:B------:R-:W-:Y:S01]  /*13550*/  LOP3.LUT P5, RZ, R23, 0x20, RZ, 0xc0, !PT ;  /* 0x0000002017ff7812 */ /* 0x000fe200078ac0ff */
[----:B------:R-:W-:Y:S01]  /*13560*/  VIADD R27, R7, 0x1 ;  /* 0x00000001071b7836 */ /* 0x000fe20000000000 */
[----:B------:R-:W-:Y:S05]  /*13570*/  YIELD ;  /* 0x0000000000007946 */ /* 0x000fea0003800000 */
[----:B------:R-:W-:Y:S01]  /*13580*/  ISETP.NE.AND P0, PT, R27, 0x2, PT ;  /* 0x000000021b00780c */ /* 0x000fe20003f05270 */
[----:B------:R-:W-:Y:S01]  /*13590*/  IMAD.MOV R5, RZ, RZ, -R10 ;  /* 0x000000ffff057224 */ /* 0x000fe200078e0a0a */
[----:B------:R-:W-:-:S02]  /*135a0*/  ULDC UR4, c[0x0][0x430] ;  /* 0x00010c0000047ab9 */ /* 0x000fc40000000800 */
[----:B------:R-:W-:Y:S01]  /*135b0*/  SEL R28, RZ, 0x1, P0 ;  /* 0x00000001ff1c7807 */ /* 0x000fe20000000000 */
[----:B------:R-:W-:Y:S01]  /*135c0*/  IMAD R5, R5, UR4, R6 ;  /* 0x0000000405057c24 */ /* 0x000fe2000f8e0206 */
[----:B------:R-:W-:Y:S01]  /*135d0*/  SEL R27, R27, RZ, P0 ;  /* 0x000000ff1b1b7207 */ /* 0x000fe20000000000 */
[----:B------:R-:W-:Y:S01]  /*135e0*/  IMAD.MOV.U32 R26, RZ, RZ, R0 ;  /* 0x000000ffff1a7224 */ /* 0x000fe200078e0000 */
[----:B------:R-:W-:Y:S01]  /*135f0*/  LOP3.LUT R28, R17, R28, RZ, 0x3c, !PT ;  /* 0x0000001c111c7212 */ /* 0x000fe200078e3cff */
[----:B0-----:R-:W-:Y:S06]  /*13600*/  @!P5 BRA `(.L_x_268) ;  /* 0x000000000004d947 */ /* 0x001fec0003800000 */
[----:B------:R-:W-:Y:S01]  /*13610*/  BPT.TRAP 0x1 ;  /* 0x000000040000795c */ /* 0x000fe20000300000 */
.L_x_268:
[----:B------:R-:W-:Y:S01]  /*13620*/  IMAD R6, R27, 0x8, R22 ;  /* 0x000000081b067824 */ /* 0x000fe200078e0216 */
[----:B------:R-:W-:Y:S01]  /*13630*/  SHF.L.U32 R3, R28, 0x1f, RZ ;  /* 0x0000001f1c037819 */ /* 0x000fe200000006ff */
[----:B------:R-:W-:Y:S03]  /*13640*/  BSSY B1, `(.L_x_269) ;  /* 0x0000003000017945 */ /* 0x000fe60003800000 */
[----:B------:R-:W0:Y:S02]  /*13650*/  SYNCS.PHASECHK.TRANS64.TRYWAIT P0, [R6+URZ+0x38840], R3 ;  /* 0x03884003060075a7 */ /* 0x000e24000800017f */
[----:B0-----:R-:W-:Y:S05]  /*13660*/  @!P0 BRA `(.L_x_270) ;  /* 0x0000003800888947 */ /* 0x001fea0003800000 */
.L_x_349:
[----:B------:R-:W-:Y:S05]  /*13670*/  BSYNC B1 ;  /* 0x0000000000017941 */ /* 0x000fea0003800000 */
.L_x_269:
[----:B------:R-:W-:Y:S01]  /*13680*/  SHF.R.S32.HI R20, RZ, 0x1f, R5 ;  /* 0x0000001fff147819 */ /* 0x000fe20000011405 */
[----:B------:R-:W-:Y:S01]  /*13690*/  ULDC.64 UR4, c[0x0][0x300] ;  /* 0x0000c00000047ab9 */ /* 0x000fe20000000a00 */
[----:B-----5:R-:W-:Y:S01]  /*136a0*/  SHF.R.S32.HI R21, RZ, 0x1f, R4 ;  /* 0x0000001fff157819 */ /* 0x020fe20000011404 */
[----:B0-----:R-:W-:Y:S01]  /*136b0*/  IMAD.WIDE.U32 R2, R5, UR4, RZ ;  /* 0x0000000405027c25 */ /* 0x001fe2000f8e00ff */
[----:B------:R-:W-:Y:S01]  /*136c0*/  ULDC.64 UR6, c[0x0][0x2e8] ;  /* 0x0000ba0000067ab9 */ /* 0x000fe20000000a00 */
[----:B------:R-:W-:Y:S02]  /*136d0*/  LOP3.LUT P5, RZ, R23, 0x2, RZ, 0xc0, !PT ;  /* 0x0000000217ff7812 */ /* 0x000fe400078ac0ff */
[----:B------:R-:W-:Y:S02]  /*136e0*/  IMAD R0, R20, UR4, RZ ;  /* 0x0000000414007c24 */ /* 0x000fe4000f8e02ff */
[----:B------:R-:W-:Y:S02]  /*136f0*/  IMAD R9, R27, 0x5000, R31 ;  /* 0x000050001b097824 */ /* 0x000fe400078e021f */
        /* <DEDUP_REMOVED lines=8> */
[----:B------:R-:W-:Y:S01]  /*13780*/  IMAD.WIDE.U32 R2, R25, UR4, R2 ;  /* 0x0000000419027c25 */ /* 0x000fe2000f8e0002 */
[----:B------:R-:W-:-:S03]  /*13790*/  UMOV UR4, 0xffffffff ;  /* 0xffffffff00047882 */ /* 0x000fc60000000000 */
[----:B------:R-:W-:Y:S01]  /*137a0*/  IMAD R10, R25, UR5, R3 ;  /* 0x00000005190a7c24 */ /* 0x000fe2000f8e0203 */
[----:B------:R-:W-:-:S04]  /*137b0*/  LEA R8, P0, R2, UR6, 0x1 ;  /* 0x0000000602087c11 */ /* 0x000fc8000f8008ff */
[----:B------:R-:W-:Y:S01]  /*137c0*/  LEA.HI.X R10, R2, UR7, R10, 0x1, P0 ;  /* 0x00000007020a7c11 */ /* 0x000fe200080f0c0a */
[----:B------:R-:W-:Y:S08]  /*137d0*/  BRA.DIV UR4, `(.L_x_271) ;  /* 0x0000003a04407947 */ /* 0x000ff0000b800000 */
[----:B------:R-:W0:Y:S01]  /*137e0*/  SHFL.IDX PT, R2, R8, RZ, 0x181f ;  /* 0x00181fff08027589 */ /* 0x000e2200000e0000 */
[----:B------:R-:W-:Y:S01]  /*137f0*/  LOP3.LUT R23, R23, 0xfffffbff, RZ, 0xc0, !PT ;  /* 0xfffffbff17177812 */ /* 0x000fe200078ec0ff */
[----:B------:R-:W-:Y:S02]  /*13800*/  IMAD.SHL.U32 R0, R32, 0x2, RZ ;  /* 0x0000000220007824 */ /* 0x000fe400078e00ff */
[----:B------:R-:W1:Y:S01]  /*13810*/  SHFL.IDX PT, R3, R10, RZ, 0x181f ;  /* 0x00181fff0a037589 */ /* 0x000e6200000e0000 */
[----:B------:R-:W-:Y:S01]  /*13820*/  @P2 LOP3.LUT R23, R23, 0x400, RZ, 0xfc, !PT ;  /* 0x0000040017172812 */ /* 0x000fe200078efcff */
[----:B------:R-:W-:Y:S02]  /*13830*/  IMAD R9, R9, 0x2, R22 ;  /* 0x0000000209097824 */ /* 0x000fe400078e0216 */
[----:B------:R-:W-:Y:S01]  /*13840*/  SHFL.IDX PT, R35, R10, 0x1, 0x181f ;  /* 0x00381f000a237f89 */ /* 0x000fe200000e0000 */
[C---:B------:R-:W-:Y:S02]  /*13850*/  LOP3.LUT P2, RZ, R23.reuse, 0x10, RZ, 0xc0, !PT ;  /* 0x0000001017ff7812 */ /* 0x040fe4000784c0ff */
[----:B------:R-:W-:-:S04]  /*13860*/  LOP3.LUT R23, R23, 0xfffffdff, RZ, 0xc0, !PT ;  /* 0xfffffdff17177812 */ /* 0x000fc800078ec0ff */
[----:B------:R-:W-:-:S04]  /*13870*/  @P1 LOP3.LUT R23, R23, 0x200, RZ, 0xfc, !PT ;  /* 0x0000020017171812 */ /* 0x000fc800078efcff */
[C---:B------:R-:W-:Y:S02]  /*13880*/  LOP3.LUT P1, RZ, R23.reuse, 0x8, RZ, 0xc0, !PT ;  /* 0x0000000817ff7812 */ /* 0x040fe4000782c0ff */
[----:B------:R-:W-:Y:S02]  /*13890*/  LOP3.LUT P6, RZ, R23, 0x4, RZ, 0xc0, !PT ;  /* 0x0000000417ff7812 */ /* 0x000fe400078cc0ff */
[----:B0-----:R-:W-:-:S05]  /*138a0*/  IADD3 R2, P0, R2, R0, RZ ;  /* 0x0000000002027210 */ /* 0x001fca0007f1e0ff */
[----:B-1----:R-:W-:-:S05]  /*138b0*/  IMAD.X R3, RZ, RZ, R3, P0 ;  /* 0x000000ffff037224 */ /* 0x002fca00000e0603 */
[----:B------:R-:W-:Y:S04]  /*138c0*/  LDGSTS.E.BYPASS.LTC128B.128 [R9+0x24400], desc[UR36][R2.64], !P2 ;  /* 0x2440000002097fae */ /* 0x000fe8000d101d64 */
[----:B------:R-:W-:Y:S04]  /*138d0*/  LDGSTS.E.BYPASS.LTC128B.128 [R9+0x26c00], desc[UR36][R2.64+0x80], !P1 ;  /* 0x26c0008002097fae */ /* 0x000fe8000c901d64 */
[----:B------:R-:W-:Y:S04]  /*138e0*/  LDGSTS.E.BYPASS.LTC128B.128 [R9+0x29400], desc[UR36][R2.64+0x100], !P6 ;  /* 0x2940010002097fae */ /* 0x000fe8000f101d64 */
[----:B------:R0:W-:Y:S04]  /*138f0*/  LDGSTS.E.BYPASS.LTC128B.128 [R9+0x2bc00], desc[UR36][R2.64+0x180], !P5 ;  /* 0x2bc0018002097fae */ /* 0x0001e8000e901d64 */
[----:B0-----:R-:W0:Y:S02]  /*13900*/  SHFL.IDX PT, R2, R8, 0x1, 0x181f ;  /* 0x00381f0008027f89 */ /* 0x001e2400000e0000 */
[----:B0-----:R-:W-:-:S05]  /*13910*/  IADD3 R2, P0, R2, R0, RZ ;  /* 0x0000000002027210 */ /* 0x001fca0007f1e0ff */
[----:B------:R-:W-:Y:S02]  /*13920*/  IMAD.X R3, RZ, RZ, R35, P0 ;  /* 0x000000ffff037224 */ /* 0x000fe400000e0623 */
[----:B------:R-:W-:Y:S04]  /*13930*/  SHFL.IDX PT, R35, R10, 0x2, 0x181f ;  /* 0x00581f000a237f89 */ /* 0x000fe800000e0000 */
        /* <DEDUP_REMOVED lines=15> */
[----:B------:R0:W1:Y:S04]  /*13a30*/  SHFL.IDX PT, R35, R10, 0x4, 0x181f ;  /* 0x00981f000a237f89 */ /* 0x00006800000e0000 */
[----:B------:R-:W-:Y:S01]  /*13a40*/  LDGSTS.E.BYPASS.LTC128B.128 [R9+0x25c00], desc[UR36][R2.64], !P2 ;  /* 0x25c0000002097fae */ /* 0x000fe2000d101d64 */
[----:B------:R-:W-:-:S03]  /*13a50*/  LOP3.LUT P2, RZ, R23, 0x400, RZ, 0xc0, !PT ;  /* 0x0000040017ff7812 */ /* 0x000fc6000784c0ff */
[----:B------:R-:W-:Y:S01]  /*13a60*/  LDGSTS.E.BYPASS.LTC128B.128 [R9+0x28400], desc[UR36][R2.64+0x80], !P1 ;  /* 0x2840008002097fae */ /* 0x000fe2000c901d64 */
[----:B------:R-:W-:-:S03]  /*13a70*/  LOP3.LUT P1, RZ, R23, 0x200, RZ, 0xc0, !PT ;  /* 0x0000020017ff7812 */ /* 0x000fc6000782c0ff */
[----:B------:R-:W-:Y:S04]  /*13a80*/  LDGSTS.E.BYPASS.LTC128B.128 [R9+0x2ac00], desc[UR36][R2.64+0x100], !P6 ;  /* 0x2ac0010002097fae */ /* 0x000fe8000f101d64 */
[----:B------:R2:W-:Y:S04]  /*13a90*/  LDGSTS.E.BYPASS.LTC128B.128 [R9+0x2d400], desc[UR36][R2.64+0x180], !P5 ;  /* 0x2d40018002097fae */ /* 0x0005e8000e901d64 */
[----:B-12---:R0:W2:Y:S02]  /*13aa0*/  SHFL.IDX PT, R2, R8, 0x4, 0x181f ;  /* 0x00981f0008027f89 */ /* 0x0060a400000e0000 */
.L_x_361:
[----:B------:R-:W-:Y:S02]  /*13ab0*/  LOP3.LUT R23, R23, 0xfffffdff, RZ, 0xc0, !PT ;  /* 0xfffffdff17177812 */ /* 0x000fe400078ec0ff */
[----:B--2---:R-:W-:Y:S02]  /*13ac0*/  IADD3 R2, P0, R2, R0, RZ ;  /* 0x0000000002027210 */ /* 0x004fe40007f1e0ff */
[----:B------:R-:W-:-:S03]  /*13ad0*/  @P1 LOP3.LUT R23, R23, 0x200, RZ, 0xfc, !PT ;  /* 0x0000020017171812 */ /* 0x000fc600078efcff */
[----:B------:R-:W-:Y:S01]  /*13ae0*/  IMAD.X R3, RZ, RZ, R35, P0 ;  /* 0x000000ffff037224 */ /* 0x000fe200000e0623 */
[C---:B------:R-:W-:Y:S02]  /*13af0*/  LOP3.LUT P1, RZ, R23.reuse, 0x10, RZ, 0xc0, !PT ;  /* 0x0000001017ff7812 */ /* 0x040fe4000782c0ff */
[C---:B------:R-:W-:Y:S02]  /*13b00*/  LOP3.LUT P0, RZ, R23.reuse, 0x8, RZ, 0xc0, !PT ;  /* 0x0000000817ff7812 */ /* 0x040fe4000780c0ff */
[----:B------:R-:W-:-:S09]  /*13b10*/  LOP3.LUT P6, RZ, R23, 0x4, RZ, 0xc0, !PT ;  /* 0x0000000417ff7812 */ /* 0x000fd200078cc0ff */
[----:B------:R-:W-:Y:S01]  /*13b20*/  @!PT LDS RZ, [RZ] ;  /* 0x00000000fffff984 */ /* 0x000fe20000000800 */
[----:B------:R-:W-:Y:S01]  /*13b30*/  @!PT LDS RZ, [RZ] ;  /* 0x00000000fffff984 */ /* 0x000fe20000000800 */
[----:B------:R-:W-:Y:S01]  /*13b40*/  @!PT LDS RZ, [RZ] ;  /* 0x00000000fffff984 */ /* 0x000fe20000000800 */
[----:B------:R1:W-:Y:S01]  /*13b50*/  LDGSTS.E.BYPASS.LTC128B.128 [R9+0x26400], desc[UR36][R2.64], !P1 ;  /* 0x2640000002097fae */ /* 0x0003e2000c901d64 */
[----:B------:R-:W-:-:S03]  /*13b60*/  LOP3.LUT P1, RZ, R23, 0x200, RZ, 0xc0, !PT ;  /* 0x0000020017ff7812 */ /* 0x000fc6000782c0ff */
[----:B------:R1:W-:Y:S01]  /*13b70*/  LDGSTS.E.BYPASS.LTC128B.128 [R9+0x28c00], desc[UR36][R2.64+0x80], !P0 ;  /* 0x28c0008002097fae */ /* 0x0003e2000c101d64 */
[----:B------:R-:W-:-:S03]  /*13b80*/  PLOP3.LUT P0, PT, PT, PT, PT, 0x80, 0x0 ;  /* 0x000000000000781c */ /* 0x000fc60003f0f070 */
[----:B------:R1:W-:Y:S04]  /*13b90*/  LDGSTS.E.BYPASS.LTC128B.128 [R9+0x2b400], desc[UR36][R2.64+0x100], !P6 ;  /* 0x2b40010002097fae */ /* 0x0003e8000f101d64 */
[----:B------:R1:W-:Y:S01]  /*13ba0*/  LDGSTS.E.BYPASS.LTC128B.128 [R9+0x2dc00], desc[UR36][R2.64+0x180], !P5 ;  /* 0x2dc0018002097fae */ /* 0x0003e2000e901d64 */
[----:B------:R-:W-:-:S05]  /*13bb0*/  NOP ;  /* 0x0000000000007918 */ /* 0x000fca0000000000 */
.L_x_272:
        /* <DEDUP_REMOVED lines=10> */
.L_x_273:
[----:B------:R2:W-:Y:S01]  /*13c60*/  SYNCS.ARRIVE.TRANS64.A1T0 RZ, [R6+URZ+0x38830], RZ ;  /* 0x038830ff06ff79a7 */ /* 0x0005e2000810003f */
[----:B------:R-:W-:Y:S05]  /*13c70*/  @!P6 BRA `(.L_x_274) ;  /* 0x000000000004e947 */ /* 0x000fea0003800000 */
[----:B------:R-:W-:Y:S01]  /*13c80*/  BPT.TRAP 0x1 ;  /* 0x000000040000795c */ /* 0x000fe20000300000 */
.L_x_274:
[----:B-1----:R-:W-:Y:S01]  /*13c90*/  SHF.L.U32 R2, R17, 0x1f, RZ ;  /* 0x0000001f11027819 */ /* 0x002fe200000006ff */
[----:B--2---:R-:W-:Y:S01]  /*13ca0*/  IMAD R6, R7, 0x8, R22 ;  /* 0x0000000807067824 */ /* 0x004fe200078e0216 */
[----:B------:R-:W-:Y:S03]  /*13cb0*/  BSSY B1, `(.L_x_275) ;  /* 0x0000003000017945 */ /* 0x000fe60003800000 */
[----:B------:R-:W1:Y:S02]  /*13cc0*/  SYNCS.PHASECHK.TRANS64.TRYWAIT P0, [R6+URZ+0x38860], R2 ;  /* 0x03886002060075a7 */ /* 0x000e64000800017f */
[----:B-1----:R-:W-:Y:S05]  /*13cd0*/  @!P0 BRA `(.L_x_276) ;  /* 0x0000003800c48947 */ /* 0x002fea0003800000 */
.L_x_362:
[----:B------:R-:W-:Y:S05]  /*13ce0*/  BSYNC B1 ;  /* 0x0000000000017941 */ /* 0x000fea0003800000 */
.L_x_275:
[----:B0-----:R-:W2:Y:S01]  /*13cf0*/  LDL R8, [R1] ;  /* 0x0000000001087983 */ /* 0x001ea20000100800 */
[----:B------:R-:W0:Y:S01]  /*13d00*/  S2R R3, SR_TID.X ;  /* 0x0000000000037919 */ /* 0x000e220000002100 */
[----:B------:R-:W-:Y:S01]  /*13d10*/  UMOV UR4, 0xffffffff ;  /* 0xffffffff00047882 */ /* 0x000fe20000000000 */
[----:B------:R-:W-:Y:S01]  /*13d20*/  IMAD R7, R7, 0x5000, R31 ;  /* 0x0000500007077824 */ /* 0x000fe200078e021f */
[----:B0-----:R-:W-:-:S04]  /*13d30*/  LOP3.LUT R3, R3, 0x7f, RZ, 0xc0, !PT ;  /* 0x0000007f03037812 */ /* 0x001fc800078ec0ff */
[----:B------:R-:W-:Y:S01]  /*13d40*/  SHF.R.U32.HI R3, RZ, 0x3, R3 ;  /* 0x00000003ff037819 */ /* 0x000fe20000011603 */
[----:B--2---:R-:W-:-:S04]  /*13d50*/  IMAD R8, R29, -0x50, R8 ;  /* 0xffffffb01d087824 */ /* 0x004fc800078e0208 */
[----:B------:R-:W-:Y:S01]  /*13d60*/  IMAD.IADD R8, R8, 0x1, -R3 ;  /* 0x0000000108087824 */ /* 0x000fe200078e0a03 */
[----:B------:R-:W-:Y:S06]  /*13d70*/  BRA.DIV UR4, `(.L_x_277) ;  /* 0x0000003a04b07947 */ /* 0x000fec000b800000 */
[----:B-1----:R-:W0:Y:S01]  /*13d80*/  SHFL.IDX PT, R2, R18, RZ, 0x181f ;  /* 0x00181fff12027589 */ /* 0x002e2200000e0000 */
[----:B------:R-:W-:-:S03]  /*13d90*/  IMAD R7, R7, 0x2, R22 ;  /* 0x0000000207077824 */ /* 0x000fc600078e0216 */
[----:B------:R-:W1:Y:S04]  /*13da0*/  SHFL.IDX PT, R3, R24, RZ, 0x181f ;  /* 0x00181fff18037589 */ /* 0x000e6800000e0000 */
[----:B------:R-:W-:Y:S01]  /*13db0*/  SHFL.IDX PT, R14, R18, 0x4, 0x181f ;  /* 0x00981f00120e7f89 */ /* 0x000fe200000e0000 */
[----:B0-----:R-:W-:-:S05]  /*13dc0*/  IADD3 R2, P0, R2, R0, RZ ;  /* 0x0000000002027210 */ /* 0x001fca0007f1e0ff */
[----:B-1----:R-:W-:Y:S01]  /*13dd0*/  IMAD.X R3, RZ, RZ, R3, P0 ;  /* 0x000000ffff037224 */ /* 0x002fe200000e0603 */
        /* <DEDUP_REMOVED lines=8> */
[----:B0-----:R-:W0:Y:S04]  /*13e60*/  SHFL.IDX PT, R2, R18, 0x1, 0x181f ;  /* 0x00381f0012027f89 */ /* 0x001e2800000e0000 */
[----:B------:R-:W1:Y:S01]  /*13e70*/  SHFL.IDX PT, R3, R24, 0x1, 0x181f ;  /* 0x00381f0018037f89 */ /* 0x000e6200000e0000 */
        /* <DEDUP_REMOVED lines=23> */
[----:B------:R-:W1:Y:S04]  /*13ff0*/  SHFL.IDX PT, R3, R24, 0x3, 0x181f ;  /* 0x00781f0018037f89 */ /* 0x000e6800000e0000 */
[----:B------:R-:W2:Y:S01]  /*14000*/  SHFL.IDX PT, R24, R24, 0x4, 0x181f ;  /* 0x00981f0018187f89 */ /* 0x000ea200000e0000 */
[----:B0-----:R-:W-:-:S04]  /*14010*/  IADD3 R2, P0, R2, R0, RZ ;  /* 0x0000000002027210 */ /* 0x001fc80007f1e0ff */
[----:B-1----:R-:W-:Y:S02]  /*14020*/  IADD3.X R3, RZ, R3, RZ, P0, !PT ;  /* 0x00000003ff037210 */ /* 0x002fe400007fe4ff */
[----:B------:R-:W-:-:S13]  /*14030*/  ISETP.LT.OR P0, PT, R8, 0x31, P4 ;  /* 0x000000310800780c */ /* 0x000fda0002701670 */
[----:B------:R0:W-:Y:S01]  /*14040*/  LDGSTS.E.BYPASS.LTC128B.128 [R7+0x1c00], desc[UR36][R2.64], !P0 ;  /* 0x01c0000002077fae */ /* 0x0001e2000c101d64 */
[----:B------:R-:W-:-:S13]  /*14050*/  ISETP.LT.OR P0, PT, R8, 0x31, P3 ;  /* 0x000000310800780c */ /* 0x000fda0001f01670 */
[----:B------:R0:W-:Y:S01]  /*14060*/  LDGSTS.E.BYPASS.LTC128B.128 [R7+0x4400], desc[UR36][R2.64+0x80], !P0 ;  /* 0x0440008002077fae */ /* 0x0001e2000c101d64 */
[----:B------:R-:W-:-:S13]  /*14070*/  ISETP.LT.OR P0, PT, R8, 0x31, P2 ;  /* 0x000000310800780c */ /* 0x000fda0001701670 */
[----:B------:R0:W-:Y:S01]  /*14080*/  LDGSTS.E.BYPASS.LTC128B.128 [R7+0x6c00], desc[UR36][R2.64+0x100], !P0 ;  /* 0x06c0010002077fae */ /* 0x0001e2000c101d64 */
[----:B------:R-:W-:-:S13]  /*14090*/  ISETP.LT.OR P0, PT, R8, 0x31, P1 ;  /* 0x000000310800780c */ /* 0x000fda0000f01670 */
[----:B--2---:R0:W-:Y:S02]  /*140a0*/  LDGSTS.E.BYPASS.LTC128B.128 [R7+0x9400], desc[UR36][R2.64+0x180], !P0 ;  /* 0x0940018002077fae */ /* 0x0041e4000c101d64 */
.L_x_374:
[----:B01----:R-:W-:Y:S01]  /*140b0*/  IADD3 R2, P0, R14, R0, RZ ;  /* 0x000000000e027210 */ /* 0x003fe20007f1e0ff */
[----:B------:R-:W-:Y:S01]  /*140c0*/  ULDC.64 UR4, c[0x0][0x328] ;  /* 0x0000ca0000047ab9 */ /* 0x000fe20000000a00 */
[----:B------:R-:W-:Y:S01]  /*140d0*/  ULDC.64 UR6, c[0x0][0x318] ;  /* 0x0000c60000067ab9 */ /* 0x000fe20000000a00 */
[----:B------:R-:W-:Y:S02]  /*140e0*/  IMAD R20, R20, UR4, RZ ;  /* 0x0000000414147c24 */ /* 0x000fe4000f8e02ff */
[----:B------:R-:W-:Y:S01]  /*140f0*/  IMAD.X R3, RZ, RZ, R24, P0 ;  /* 0x000000ffff037224 */ /* 0x000fe200000e0618 */
[----:B------:R-:W-:Y:S01]  /*14100*/  ISETP.LT.OR P0, PT, R8, 0x41, P4 ;  /* 0x000000410800780c */ /* 0x000fe20002701670 */
[----:B------:R-:W-:-:S12]  /*14110*/  IMAD R9, R5, UR5, R20 ;  /* 0x0000000505097c24 */ /* 0x000fd8000f8e0214 */
        /* <DEDUP_REMOVED lines=10> */
[----:B------:R-:W-:Y:S01]  /*141c0*/  NOP ;  /* 0x0000000000007918 */ /* 0x000fe20000000000 */
[----:B0-----:R-:W-:Y:S01]  /*141d0*/  IMAD.WIDE.U32 R2, R5, UR4, RZ ;  /* 0x0000000405027c25 */ /* 0x001fe2000f8e00ff */
[----:B------:R-:W-:-:S03]  /*141e0*/  ULDC.64 UR4, c[0x0][0x338] ;  /* 0x0000ce0000047ab9 */ /* 0x000fc60000000a00 */
[----:B------:R-:W-:Y:S02]  /*141f0*/  IMAD.IADD R3, R3, 0x1, R9 ;  /* 0x0000000103037824 */ /* 0x000fe400078e0209 */
[----:B------:R-:W-:Y:S02]  /*14200*/  IMAD R21, R21, UR4, RZ ;  /* 0x0000000415157c24 */ /* 0x000fe4000f8e02ff */
[----:B------:R-:W-:-:S04]  /*14210*/  IMAD.WIDE.U32 R2, R4, UR4, R2 ;  /* 0x0000000404027c25 */ /* 0x000fc8000f8e0002 */
[----:B------:R-:W-:Y:S01]  /*14220*/  IMAD R21, R4, UR5, R21 ;  /* 0x0000000504157c24 */ /* 0x000fe2000f8e0215 */
[----:B------:R-:W-:-:S03]  /*14230*/  ULDC.64 UR4, c[0x0][0x330] ;  /* 0x0000cc0000047ab9 */ /* 0x000fc60000000a00 */
[----:B------:R-:W-:Y:S02]  /*14240*/  IMAD.IADD R3, R3, 0x1, R21 ;  /* 0x0000000103037824 */ /* 0x000fe400078e0215 */
[----:B------:R-:W-:-:S04]  /*14250*/  IMAD.WIDE.U32 R2, R25, UR4, R2 ;  /* 0x0000000419027c25 */ /* 0x000fc8000f8e0002 */
[----:B------:R-:W-:Y:S01]  /*14260*/  IMAD R3, R25, UR5, R3 ;  /* 0x0000000519037c24 */ /* 0x000fe2000f8e0203 */
[----:B------:R-:W-:-:S04]  /*14270*/  LEA R18, P0, R2, UR6, 0x1 ;  /* 0x0000000602127c11 */ /* 0x000fc8000f8008ff */
[----:B------:R-:W-:Y:S02]  /*14280*/  LEA.HI.X R24, R2, UR7, R3, 0x1, P0 ;  /* 0x0000000702187c11 */ /* 0x000fe400080f0c03 */
[----:B------:R-:W-:-:S13]  /*14290*/  PLOP3.LUT P0, PT, PT, PT, PT, 0x80, 0x0 ;  /* 0x000000000000781c */ /* 0x000fda0003f0f070 */
.L_x_278:
        /* <DEDUP_REMOVED lines=10> */
.L_x_279:
[----:B------:R-:W2:Y:S01]  /*14340*/  LDL R2, [R1+0x4] ;  /* 0x0000040001027983 */ /* 0x000ea20000100800 */
[----:B------:R3:W-:Y:S01]  /*14350*/  SYNCS.ARRIVE.TRANS64.A1T0 RZ, [R6+URZ+0x38850], RZ ;  /* 0x038850ff06ff79a7 */ /* 0x0007e2000810003f */
[C---:B------:R-:W-:Y:S02]  /*14360*/  VIADD R0, R26.reuse, 0xffffffff ;  /* 0xffffffff1a007836 */ /* 0x040fe40000000000 */
[----:B------:R-:W-:Y:S02]  /*14370*/  IMAD.MOV.U32 R7, RZ, RZ, R27 ;  /* 0x000000ffff077224 */ /* 0x000fe400078e001b */
[----:B------:R-:W-:Y:S02]  /*14380*/  IMAD.MOV.U32 R17, RZ, RZ, R28 ;  /* 0x000000ffff117224 */ /* 0x000fe400078e001c */
[----:B------:R-:W-:Y:S01]  /*14390*/  IMAD.MOV.U32 R29, RZ, RZ, R26 ;  /* 0x000000ffff1d7224 */ /* 0x000fe200078e001a */
[----:B--2---:R-:W-:-:S13]  /*143a0*/  ISETP.GT.AND P0, PT, R26, R2, PT ;  /* 0x000000021a00720c */ /* 0x004fda0003f04270 */
[----:B---3--:R-:W-:Y:S05]  /*143b0*/  @P0 BRA `(.L_x_280) ;  /* 0xffffffec00ec0947 */ /* 0x008fea000383ffff */
.L_x_267:
[----:B------:R-:W-:Y:S05]  /*143c0*/  BSYNC B0 ;  /* 0x0000000000007941 */ /* 0x000fea0003800000 */
.L_x_266:
[----:B------:R-:W3:Y:S01]  /*143d0*/  S2R R2, SR_TID.X ;  /* 0x0000000000027919 */ /* 0x000ee20000002100 */
[----:B------:R-:W-:Y:S01]  /*143e0*/  BSSY B0, `(.L_x_281) ;  /* 0x0000010000007945 */ /* 0x000fe20003800000 */
[----:B---3--:R-:W-:-:S04]  /*143f0*/  LOP3.LUT R2, R2, 0x7f, RZ, 0xc0, !PT ;  /* 0x0000007f02027812 */ /* 0x008fc800078ec0ff */
[----:B------:R-:W-:-:S13]  /*14400*/  ISETP.NE.AND P0, PT, R2, RZ, PT ;  /* 0x000000ff0200720c */ /* 0x000fda0003f05270 */
[----:B------:R-:W-:Y:S05]  /*14410*/  @P0 BRA `(.L_x_282) ;  /* 0x0000000000300947 */ /* 0x000fea0003800000 */
[----:B------:R-:W3:Y:S01]  /*14420*/  S2R R5, SR_LANEID ;  /* 0x0000000000057919 */ /* 0x000ee20000000000 */
[----:B------:R-:W-:Y:S01]  /*14430*/  VOTEU.ANY UR4, UPT, PT ;  /* 0x0000000000047886 */ /* 0x000fe200038e0100 */
[----:B0-----:R-:W0:Y:S01]  /*14440*/  LDC.64 R2, c[0x0][0xc60] ;  /* 0x00031800ff027b82 */ /* 0x001e220000000a00 */
[----:B------:R-:W3:Y:S02]  /*14450*/  FLO.U32 R0, UR4 ;  /* 0x0000000400007d00 */ /* 0x000ee400080e0000 */
[----:B---3--:R-:W-:-:S06]  /*14460*/  ISETP.EQ.U32.AND P0, PT, R0, R5, PT ;  /* 0x000000050000720c */ /* 0x008fcc0003f02070 */
[----:B------:R-:W0:Y:S07]  /*14470*/  POPC R5, UR4 ;  /* 0x0000000400057d09 */ /* 0x000e2e0008000000 */
[----:B0-----:R-:W3:Y:S01]  /*14480*/  @P0 ATOMG.E.ADD.STRONG.GPU PT, R3, desc[UR36][R2.64], R5 ;  /* 0x00000005020309a8 */ /* 0x001ee200081ee1e4 */
[----:B------:R-:W0:Y:S02]  /*14490*/  S2R R4, SR_LTMASK ;  /* 0x0000000000047919 */ /* 0x000e240000003900 */
[----:B0-----:R-:W-:-:S04]  /*144a0*/  LOP3.LUT R4, R4, UR4, RZ, 0xc0, !PT ;  /* 0x0000000404047c12 */ /* 0x001fc8000f8ec0ff */
[----:B--2---:R-:W0:Y:S01]  /*144b0*/  POPC R7, R4 ;  /* 0x0000000400077309 */ /* 0x004e220000000000 */
[----:B---3--:R-:W0:Y:S02]  /*144c0*/  SHFL.IDX PT, R0, R3, R0, 0x1f ;  /* 0x00001f0003007589 */ /* 0x008e2400000e0000 */
[----:B0-----:R-:W-:-:S07]  /*144d0*/  IADD3 R16, R0, UR39, R7 ;  /* 0x0000002700107c10 */ /* 0x001fce000fffe007 */
.L_x_282:
[----:B------:R-:W-:Y:S05]  /*144e0*/  BSYNC B0 ;  /* 0x0000000000007941 */ /* 0x000fea0003800000 */
.L_x_281:
[----:B------:R-:W-:-:S13]  /*144f0*/  LOP3.LUT P0, RZ, R23, 0x20, RZ, 0xc0, !PT ;  /* 0x0000002017ff7812 */ /* 0x000fda000780c0ff */
[----:B------:R-:W-:Y:S05]  /*14500*/  @!P0 BRA `(.L_x_283) ;  /* 0x0000000000048947 */ /* 0x000fea0003800000 */
[----:B------:R-:W-:Y:S01]  /*14510*/  BPT.TRAP 0x1 ;  /* 0x000000040000795c */ /* 0x000fe20000300000 */
.L_x_283:
[----:B------:R-:W3:Y:S01]  /*14520*/  LDL.LU R0, [R1] ;  /* 0x0000000001007983 */ /* 0x000ee20000300800 */
[----:B------:R-:W-:Y:S01]  /*14530*/  IMAD R4, R27, 0x8, R22 ;  /* 0x000000081b047824 */ /* 0x000fe200078e0216 */
[----:B0-----:R-:W-:Y:S01]  /*14540*/  SHF.L.U32 R3, R28, 0x1f, RZ ;  /* 0x0000001f1c037819 */ /* 0x001fe200000006ff */
[----:B------:R-:W-:Y:S03]  /*14550*/  BSSY B0, `(.L_x_284) ;  /* 0x0000004000007945 */ /* 0x000fe60003800000 */
[----:B------:R-:W0:Y:S01]  /*14560*/  SYNCS.PHASECHK.TRANS64.TRYWAIT P0, [R4+URZ+0x38860], R3 ;  /* 0x03886003040075a7 */ /* 0x000e22000800017f */
[----:B---3--:R-:W-:Y:S01]  /*14570*/  IMAD R5, R26, -0x50, R0 ;  /* 0xffffffb01a057824 */ /* 0x008fe200078e0200 */
[----:B0-----:R-:W-:Y:S06]  /*14580*/  @!P0 BRA `(.L_x_285) ;  /* 0x0000003800848947 */ /* 0x001fec0003800000 */
.L_x_375:
[----:B------:R-:W-:Y:S05]  /*14590*/  BSYNC B0 ;  /* 0x0000000000007941 */ /* 0x000fea0003800000 */
.L_x_284:
[----:B------:R-:W3:Y:S01]  /*145a0*/  S2R R0, SR_TID.X ;  /* 0x0000000000007919 */ /* 0x000ee20000002100 */
[----:B------:R-:W-:Y:S01]  /*145b0*/  UMOV UR4, 0xffffffff ;  /* 0xffffffff00047882 */ /* 0x000fe20000000000 */
[----:B--2---:R-:W-:Y:S01]  /*145c0*/  IMAD R7, R27, 0x5000, R31 ;  /* 0x000050001b077824 */ /* 0x004fe200078e021f */
[----:B---3--:R-:W-:-:S04]  /*145d0*/  LOP3.LUT R0, R0, 0x7f, RZ, 0xc0, !PT ;  /* 0x0000007f00007812 */ /* 0x008fc800078ec0ff */
[----:B------:R-:W-:-:S05]  /*145e0*/  SHF.R.U32.HI R0, RZ, 0x3, R0 ;  /* 0x00000003ff007819 */ /* 0x000fca0000011600 */
[----:B------:R-:W-:Y:S01]  /*145f0*/  IMAD.IADD R5, R5, 0x1, -R0 ;  /* 0x0000000105057824 */ /* 0x000fe200078e0a00 */
[----:B------:R-:W-:Y:S06]  /*14600*/  BRA.DIV UR4, `(.L_x_286) ;  /* 0x0000003a04787947 */ /* 0x000fec000b800000 */
[----:B-1----:R-:W1:Y:S01]  /*14610*/  SHFL.IDX PT, R14, R18, RZ, 0x181f ;  /* 0x00181fff120e7589 */ /* 0x002e6200000e0000 */
[----:B------:R-:W-:Y:S01]  /*14620*/  ULDC UR4, c[0x0][0x2f4] ;  /* 0x0000bd0000047ab9 */ /* 0x000fe20000000800 */
[C---:B------:R-:W-:Y:S01]  /*14630*/  IMAD.SHL.U32 R8, R32.reuse, 0x2, RZ ;  /* 0x0000000220087824 */ /* 0x040fe200078e00ff */
[----:B------:R-:W-:Y:S01]  /*14640*/  ISETP.GE.AND P3, PT, R32, UR4, PT ;  /* 0x0000000420007c0c */ /* 0x000fe2000bf66270 */
[----:B0-----:R-:W0:Y:S01]  /*14650*/  SHFL.IDX PT, R3, R24, RZ, 0x181f ;  /* 0x00181fff18037589 */ /* 0x001e2200000e0000 */
[----:B------:R-:W-:Y:S01]  /*14660*/  ISETP.GE.AND P2, PT, R37, UR4, PT ;  /* 0x0000000425007c0c */ /* 0x000fe2000bf46270 */
[----:B------:R-:W-:Y:S01]  /*14670*/  IMAD R0, R7, 0x2, R22 ;  /* 0x0000000207007824 */ /* 0x000fe200078e0216 */
[----:B------:R-:W-:Y:S01]  /*14680*/  ISETP.LT.OR P4, PT, R5, 0x1, P3 ;  /* 0x000000010500780c */ /* 0x000fe20001f81670 */
[----:B------:R-:W-:Y:S01]  /*14690*/  SHFL.IDX PT, R7, R24, 0x1, 0x181f ;  /* 0x00381f0018077f89 */ /* 0x000fe200000e0000 */
[----:B------:R-:W-:-:S03]  /*146a0*/  ISETP.GE.AND P1, PT, R36, UR4, PT ;  /* 0x0000000424007c0c */ /* 0x000fc6000bf26270 */
[----:B------:R-:W-:Y:S01]  /*146b0*/  SHFL.IDX PT, R9, R24, 0x2, 0x181f ;  /* 0x00581f0018097f89 */ /* 0x000fe200000e0000 */
[----:B-1----:R-:W-:-:S03]  /*146c0*/  IADD3 R2, P0, R14, R8, RZ ;  /* 0x000000080e027210 */ /* 0x002fc60007f1e0ff */
[----:B------:R-:W1:Y:S02]  /*146d0*/  SHFL.IDX PT, R14, R18, 0x1, 0x181f ;  /* 0x00381f00120e7f89 */ /* 0x000e6400000e0000 */
[----:B0-----:R-:W-:Y:S01]  /*146e0*/  IMAD.X R3, RZ, RZ, R3, P0 ;  /* 0x000000ffff037224 */ /* 0x001fe200000e0603 */
[----:B------:R-:W-:-:S04]  /*146f0*/  ISETP.LT.OR P0, PT, R5, 0x1, P2 ;  /* 0x000000010500780c */ /* 0x000fc80001701670 */
[----:B------:R-:W-:Y:S01]  /*14700*/  LDGSTS.E.BYPASS.LTC128B.128 [R0+0x400], desc[UR36][R2.64], !P4 ;  /* 0x0040000002007fae */ /* 0x000fe2000e101d64 */
[----:B------:R-:W-:-:S08]  /*14710*/  ISETP.LT.OR P4, PT, R5, 0x1, P1 ;  /* 0x000000010500780c */ /* 0x000fd00000f81670 */
[----:B------:R-:W-:Y:S01]  /*14720*/  LDGSTS.E.BYPASS.LTC128B.128 [R0+0x2c00], desc[UR36][R2.64+0x80], !P0 ;  /* 0x02c0008002007fae */ /* 0x000fe2000c101d64 */
[----:B------:R-:W-:-:S04]  /*14730*/  ISETP.GE.AND P0, PT, R34, UR4, PT ;  /* 0x0000000422007c0c */ /* 0x000fc8000bf06270 */
[----:B------:R-:W-:Y:S01]  /*14740*/  LDGSTS.E.BYPASS.LTC128B.128 [R0+0x5400], desc[UR36][R2.64+0x100], !P4 ;  /* 0x0540010002007fae */ /* 0x000fe2000e101d64 */
[----:B------:R-:W-:-:S13]  /*14750*/  ISETP.LT.OR P4, PT, R5, 0x1, P0 ;  /* 0x000000010500780c */ /* 0x000fda0000781670 */
[----:B------:R0:W-:Y:S01]  /*14760*/  LDGSTS.E.BYPASS.LTC128B.128 [R0+0x7c00], desc[UR36][R2.64+0x180], !P4 ;  /* 0x07c0018002007fae */ /* 0x0001e2000e101d64 */
[----:B-1----:R-:W-:-:S03]  /*14770*/  IADD3 R6, P4, R14, R8, RZ ;  /* 0x000000080e067210 */ /* 0x002fc60007f9e0ff */
[----:B------:R-:W0:Y:S02]  /*14780*/  SHFL.IDX PT, R14, R18, 0x2, 0x181f ;  /* 0x00581f00120e7f89 */ /* 0x000e2400000e0000 */
[----:B------:R-:W-:Y:S01]  /*14790*/  IMAD.X R7, RZ, RZ, R7, P4 ;  /* 0x000000ffff077224 */ /* 0x000fe200020e0607 */
[----:B------:R-:W-:-:S13]  /*147a0*/  ISETP.LT.OR P4, PT, R5, 0x11, P3 ;  /* 0x000000110500780c */ /* 0x000fda0001f81670 */
[----:B------:R-:W-:Y:S01]  /*147b0*/  LDGSTS.E.BYPASS.LTC128B.128 [R0+0xc00], desc[UR36][R6.64], !P4 ;  /* 0x00c0000006007fae */ /* 0x000fe2000e101d64 */
[----:B------:R-:W-:-:S13]  /*147c0*/  ISETP.LT.OR P4, PT, R5, 0x11, P2 ;  /* 0x000000110500780c */ /* 0x000fda0001781670 */
[----:B------:R-:W-:Y:S01]  /*147d0*/  LDGSTS.E.BYPASS.LTC128B.128 [R0+0x3400], desc[UR36][R6.64+0x80], !P4 ;  /* 0x0340008006007fae */ /* 0x000fe2000e101d64 */
[----:B------:R-:W-:-:S13]  /*147e0*/  ISETP.LT.OR P4, PT, R5, 0x11, P1 ;  /* 0x000000110500780c */ /* 0x000fda0000f81670 */
[----:B------:R-:W-:Y:S01]  /*147f0*/  LDGSTS.E.BYPASS.LTC128B.128 [R0+0x5c00], desc[UR36][R6.64+0x100], !P4 ;  /* 0x05c0010006007fae */ /* 0x000fe2000e101d64 */
[----:B------:R-:W-:-:S13]  /*14800*/  ISETP.LT.OR P4, PT, R5, 0x11, P0 ;  /* 0x000000110500780c */ /* 0x000fda0000781670 */
[----:B------:R-:W-:Y:S01]  /*14810*/  LDGSTS.E.BYPASS.LTC128B.128 [R0+0x8400], desc[UR36][R6.64+0x180], !P4 ;  /* 0x0840018006007fae */ /* 0x000fe2000e101d64 */
[----:B0-----:R-:W-:-:S03]  /*14820*/  IADD3 R2, P4, R14, R8, RZ ;  /* 0x000000080e027210 */ /* 0x001fc60007f9e0ff */
[----:B------:R-:W0:Y:S02]  /*14830*/  SHFL.IDX PT, R14, R18, 0x3, 0x181f ;  /* 0x00781f00120e7f89 */ /* 0x000e2400000e0000 */
[----:B------:R-:W-:Y:S01]  /*14840*/  IMAD.X R3, RZ, RZ, R9, P4 ;  /* 0x000000ffff037224 */ /* 0x000fe200020e0609 */
[C---:B------:R-:W-:Y:S01]  /*14850*/  ISETP.LT.OR P4, PT, R5.reuse, 0x21, P3 ;  /* 0x000000210500780c */ /* 0x040fe20001f81670 */
[----:B------:R-:W1:Y:S04]  /*14860*/  SHFL.IDX PT, R9, R24, 0x3, 0x181f ;  /* 0x00781f0018097f89 */ /* 0x000e6800000e0000 */
[----:B------:R-:W2:Y:S08]  /*14870*/  SHFL.IDX PT, R24, R24, 0x4, 0x181f ;  /* 0x00981f0018187f89 */ /* 0x000eb000000e0000 */
[----:B------:R-:W-:Y:S01]  /*14880*/  LDGSTS.E.BYPASS.LTC128B.128 [R0+0x1400], desc[UR36][R2.64], !P4 ;  /* 0x0140000002007fae */ /* 0x000fe2000e101d64 */
[----:B------:R-:W-:-:S13]  /*14890*/  ISETP.LT.OR P4, PT, R5, 0x21, P2 ;  /* 0x000000210500780c */ /* 0x000fda0001781670 */
[----:B------:R-:W-:Y:S01]  /*148a0*/  LDGSTS.E.BYPASS.LTC128B.128 [R0+0x3c00], desc[UR36][R2.64+0x80], !P4 ;  /* 0x03c0008002007fae */ /* 0x000fe2000e101d64 */
[----:B------:R-:W-:-:S13]  /*148b0*/  ISETP.LT.OR P4, PT, R5, 0x21, P1 ;  /* 0x000000210500780c */ /* 0x000fda0000f81670 */
[----:B------:R-:W-:Y:S01]  /*148c0*/  LDGSTS.E.BYPASS.LTC128B.128 [R0+0x6400], desc[UR36][R2.64+0x100], !P4 ;  /* 0x0640010002007fae */ /* 0x000fe2000e101d64 */
[----:B------:R-:W-:-:S13]  /*148d0*/  ISETP.LT.OR P4, PT, R5, 0x21, P0 ;  /* 0x000000210500780c */ /* 0x000fda0000781670 */
[----:B------:R0:W-:Y:S02]  /*148e0*/  LDGSTS.E.BYPASS.LTC128B.128 [R0+0x8c00], desc[UR36][R2.64+0x180], !P4 ;  /* 0x08c0018002007fae */ /* 0x0001e4000e101d64 */
[----:B0-----:R-:W-:Y:S02]  /*148f0*/  IADD3 R2, P4, R14, R8, RZ ;  /* 0x000000080e027210 */ /* 0x001fe40007f9e0ff */
[----:B------:R3:W4:Y:S03]  /*14900*/  SHFL.IDX PT, R14, R18, 0x4, 0x181f ;  /* 0x00981f00120e7f89 */ /* 0x00072600000e0000 */
[----:B-1----:R-:W-:Y:S01]  /*14910*/  IMAD.X R3, RZ, RZ, R9, P4 ;  /* 0x000000ffff037224 */ /* 0x002fe200020e0609 */
        /* <DEDUP_REMOVED lines=8> */
.L_x_387:
[C---:B------:R-:W-:Y:S02]  /*149a0*/  ISETP.LT.OR P3, PT, R5.reuse, 0x41, P3 ;  /* 0x000000410500780c */ /* 0x040fe40001f61670 */
[C---:B------:R-:W-:Y:S02]  /*149b0*/  ISETP.LT.OR P2, PT, R5.reuse, 0x41, P2 ;  /* 0x000000410500780c */ /* 0x040fe40001741670 */
[C---:B------:R-:W-:Y:S02]  /*149c0*/  ISETP.LT.OR P1, PT, R5.reuse, 0x41, P1 ;  /* 0x000000410500780c */ /* 0x040fe40000f21670 */
[----:B0--3--:R-:W-:Y:S02]  /*149d0*/  IADD3 R2, P4, R14, R8, RZ ;  /* 0x000000080e027210 */ /* 0x009fe40007f9e0ff */
[----:B------:R-:W-:-:S03]  /*149e0*/  ISETP.LT.OR P0, PT, R5, 0x41, P0 ;  /* 0x000000410500780c */ /* 0x000fc60000701670 */
[----:B------:R-:W-:-:S05]  /*149f0*/  IMAD.X R3, RZ, RZ, R24, P4 ;  /* 0x000000ffff037224 */ /* 0x000fca00020e0618 */
        /* <DEDUP_REMOVED lines=9> */
.L_x_287:
        /* <DEDUP_REMOVED lines=10> */
.L_x_288:
[----:B------:R1:W-:Y:S01]  /*14b30*/  SYNCS.ARRIVE.TRANS64.A1T0 RZ, [R4+URZ+0x38850], RZ ;  /* 0x038850ff04ff79a7 */ /* 0x0003e2000810003f */
[----:B------:R-:W-:-:S05]  /*14b40*/  VIADD R27, R27, 0x1 ;  /* 0x000000011b1b7836 */ /* 0x000fca0000000000 */
[----:B------:R-:W-:-:S04]  /*14b50*/  ISETP.NE.AND P0, PT, R27, 0x2, PT ;  /* 0x000000021b00780c */ /* 0x000fc80003f05270 */
[----:B0-----:R-:W-:Y:S02]  /*14b60*/  SEL R3, RZ, 0x1, P0 ;  /* 0x00000001ff037807 */ /* 0x001fe40000000000 */
[----:B------:R-:W-:Y:S02]  /*14b70*/  SEL R27, R27, RZ, P0 ;  /* 0x000000ff1b1b7207 */ /* 0x000fe40000000000 */
[----:B-1----:R-:W-:-:S07]  /*14b80*/  LOP3.LUT R28, R28, R3, RZ, 0x3c, !PT ;  /* 0x000000031c1c7212 */ /* 0x002fce00078e3cff */
.L_x_243:
[----:B------:R-:W-:Y:S05]  /*14b90*/  BSYNC B7 ;  /* 0x0000000000077941 */ /* 0x000fea0003800000 */
.L_x_241:
[----:B------:R-:W-:-:S13]  /*14ba0*/  LOP3.LUT P0, RZ, R23, 0x100, RZ, 0xc0, !PT ;  /* 0x0000010017ff7812 */ /* 0x000fda000780c0ff */
[----:B------:R-:W-:Y:S05]  /*14bb0*/  @!P0 BRA `(.L_x_289) ;  /* 0x0000000000248947 */ /* 0x000fea0003800000 */
[----:B------:R-:W-:Y:S05]  /*14bc0*/  WARPSYNC.ALL ;  /* 0x0000000000007948 */ /* 0x000fea0003800000 */
[----:B------:R-:W0:Y:S08]  /*14bd0*/  S2UR UR5, SR_CgaCtaId ;  /* 0x00000000000579c3 */ /* 0x000e300000008800 */
[----:B------:R-:W-:Y:S06]  /*14be0*/  BAR.SYNC.DEFER_BLOCKING 0x5, 0x180 ;  /* 0x0146000000007b1d */ /* 0x000fec0000010000 */
[----:B------:R-:W-:-:S02]  /*14bf0*/  UMOV UR4, 0x400 ;  /* 0x0000040000047882 */ /* 0x000fc40000000000 */
[----:B0-----:R-:W-:-:S06]  /*14c00*/  ULEA UR4, UR5, UR4, 0x18 ;  /* 0x0000000405047291 */ /* 0x001fcc000f8ec03f */
[----:B------:R-:W-:-:S05]  /*14c10*/  IMAD.U32 R22, RZ, RZ, UR4 ;  /* 0x00000004ff167e24 */ /* 0x000fca000f8e00ff */
[----:B------:R0:W1:Y:S01]  /*14c20*/  LDS.128 R16, [R22+0x388d0] ;  /* 0x0388d00016107984 */ /* 0x0000620000000c00 */
[----:B------:R-:W-:Y:S06]  /*14c30*/  BAR.ARV 0x4, 0x180 ;  /* 0x0106000000007b1d */ /* 0x000fec0000002000 */
[----:B------:R-:W-:Y:S05]  /*14c40*/  BRA `(.L_x_290) ;  /* 0x0000000800d07947 */ /* 0x000fea0003800000 */
.L_x_289:
[----:B------:R-:W0:Y:S01]  /*14c50*/  S2R R9, SR_TID.X ;  /* 0x0000000000097919 */ /* 0x000e220000002100 */
[----:B------:R-:W-:Y:S01]  /*14c60*/  UMOV UR4, 0xffffffff ;  /* 0xffffffff00047882 */ /* 0x000fe20000000000 */
[----:B0-----:R-:W-:-:S04]  /*14c70*/  LOP3.LUT R9, R9, 0x1f, RZ, 0xc0, !PT ;  /* 0x0000001f09097812 */ /* 0x001fc800078ec0ff */
[----:B------:R-:W-:Y:S01]  /*14c80*/  ISETP.NE.AND P0, PT, R9, 0x1f, PT ;  /* 0x0000001f0900780c */ /* 0x000fe20003f05270 */
[----:B------:R-:W-:-:S12]  /*14c90*/  BRA.DIV UR4, `(.L_x_291) ;  /* 0x0000003a04d87947 */ /* 0x000fd8000b800000 */
[----:B------:R-:W-:Y:S01]  /*14ca0*/  IMAD.IADD R7, R19, 0x1, R9 ;  /* 0x0000000113077824 */ /* 0x000fe200078e0209 */
[----:B------:R-:W-:-:S04]  /*14cb0*/  ULDC UR4, c[0x0][0xc3c] ;  /* 0x00030f0000047ab9 */ /* 0x000fc80000000800 */
[----:B------:R-:W-:-:S13]  /*14cc0*/  ISETP.GE.OR P1, PT, R7, UR4, !P0 ;  /* 0x0000000407007c0c */ /* 0x000fda000c726670 */
[----:B------:R-:W0:Y:S08]  /*14cd0*/  @!P1 LDC.64 R2, c[0x0][0xc80] ;  /* 0x00032000ff029b82 */ /* 0x000e300000000a00 */
[----:B------:R-:W1:Y:S01]  /*14ce0*/  @!P1 LDC.64 R4, c[0x0][0xc78] ;  /* 0x00031e00ff049b82 */ /* 0x000e620000000a00 */
[----:B0-----:R-:W-:-:S05]  /*14cf0*/  @!P1 IMAD.WIDE R2, R7, 0x4, R2 ;  /* 0x0000000407029825 */ /* 0x001fca00078e0202 */
[----:B------:R1:W2:Y:S02]  /*14d00*/  @!P1 LDG.E R6, desc[UR36][R2.64] ;  /* 0x0000002402069981 */ /* 0x0002a4000c1e1900 */
[----:B-1----:R-:W-:-:S05]  /*14d10*/  @!P1 IMAD.WIDE R2, R7, 0x4, R4 ;  /* 0x0000000407029825 */ /* 0x002fca00078e0204 */
[----:B------:R-:W3:Y:S01]  /*14d20*/  @!P1 LDG.E R5, desc[UR36][R2.64] ;  /* 0x0000002402059981 */ /* 0x000ee2000c1e1900 */
[----:B------:R-:W-:Y:S01]  /*14d30*/  IMAD.MOV.U32 R7, RZ, RZ, RZ ;  /* 0x000000ffff077224 */ /* 0x000fe200078e00ff */
[C---:B------:R-:W-:Y:S01]  /*14d40*/  ISETP.GE.U32.AND P2, PT, R9.reuse, 0x2, PT ;  /* 0x000000020900780c */ /* 0x040fe20003f46070 */
[----:B------:R-:W-:Y:S01]  /*14d50*/  IMAD.MOV.U32 R4, RZ, RZ, RZ ;  /* 0x000000ffff047224 */ /* 0x000fe200078e00ff */
[C---:B------:R-:W-:Y:S01]  /*14d60*/  ISETP.GE.U32.AND P3, PT, R9.reuse, 0x4, PT ;  /* 0x000000040900780c */ /* 0x040fe20003f66070 */
[----:B------:R-:W-:Y:S01]  /*14d70*/  SHFL.IDX PT, R0, R16, RZ, 0x1f ;  /* 0x00001fff10007589 */ /* 0x000fe200000e0000 */
[C---:B------:R-:W-:Y:S02]  /*14d80*/  ISETP.GE.U32.AND P4, PT, R9.reuse, 0x8, PT ;  /* 0x000000080900780c */ /* 0x040fe40003f86070 */
[----:B------:R-:W-:Y:S01]  /*14d90*/  ISETP.GE.U32.AND P5, PT, R9, 0x10, PT ;  /* 0x000000100900780c */ /* 0x000fe20003fa6070 */
[----:B------:R-:W-:Y:S01]  /*14da0*/  SHFL.IDX PT, R8, R16, 0x1, 0x1f ;  /* 0x00201f0010087f89 */ /* 0x000fe200000e0000 */
[----:B--2---:R-:W-:-:S02]  /*14db0*/  @!P1 IMAD.MOV.U32 R7, RZ, RZ, R6 ;  /* 0x000000ffff079224 */ /* 0x004fc400078e0006 */
[----:B------:R-:W-:Y:S02]  /*14dc0*/  IMAD.MOV.U32 R6, RZ, RZ, RZ ;  /* 0x000000ffff067224 */ /* 0x000fe400078e00ff */
[----:B---3--:R-:W-:Y:S01]  /*14dd0*/  @!P1 IMAD.MOV.U32 R4, RZ, RZ, R5 ;  /* 0x000000ffff049224 */ /* 0x008fe200078e0005 */
[----:B------:R-:W-:-:S03]  /*14de0*/  ISETP.NE.AND P1, PT, R9, RZ, PT ;  /* 0x000000ff0900720c */ /* 0x000fc60003f25270 */
[----:B------:R-:W-:-:S05]  /*14df0*/  IMAD R13, R4, R7, RZ ;  /* 0x00000007040d7224 */ /* 0x000fca00078e02ff */
        /* <DEDUP_REMOVED lines=15> */
[----:B------:R0:W1:Y:S02]  /*14ef0*/  SHFL.IDX PT, R14, R2, 0x1f, 0x1f ;  /* 0x03e01f00020e7f89 */ /* 0x00006400000e0000 */
.L_x_397:
[----:B------:R-:W-:Y:S02]  /*14f00*/  ULDC UR4, c[0x0][0xc38] ;  /* 0x00030e0000047ab9 */ /* 0x000fe40000000800 */
[----:B------:R-:W-:-:S04]  /*14f10*/  IMAD.U32 R5, RZ, RZ, UR4 ;  /* 0x00000004ff057e24 */ /* 0x000fc8000f8e00ff */
[----:B-1----:R-:W-:-:S04]  /*14f20*/  IMAD R14, R14, R5, RZ ;  /* 0x000000050e0e7224 */ /* 0x002fc800078e02ff */
[----:B------:R-:W-:-:S05]  /*14f30*/  IMAD.IADD R9, R8, 0x1, R14 ;  /* 0x0000000108097824 */ /* 0x000fca00078e020e */
[----:B------:R-:W-:-:S13]  /*14f40*/  ISETP.GT.AND P6, PT, R9, R0, PT ;  /* 0x000000000900720c */ /* 0x000fda0003fc4270 */
[----:B------:R-:W-:Y:S05]  /*14f50*/  @P6 BRA `(.L_x_292) ;  /* 0x0000000000a46947 */ /* 0x000fea0003800000 */
.L_x_295:
[----:B0-----:R-:W0:Y:S01]  /*14f60*/  LDC R2, c[0x0][0xc3c] ;  /* 0x00030f00ff027b82 */ /* 0x001e220000000800 */
[----:B------:R-:W-:-:S05]  /*14f70*/  VIADD R19, R19, 0x1f ;  /* 0x0000001f13137836 */ /* 0x000fca0000000000 */
[----:B0-----:R-:W-:-:S13]  /*14f80*/  ISETP.GE.AND P6, PT, R19, R2, PT ;  /* 0x000000021300720c */ /* 0x001fda0003fc6270 */
[----:B------:R-:W-:Y:S05]  /*14f90*/  @P6 BRA `(.L_x_293) ;  /* 0x0000000400b86947 */ /* 0x000fea0003800000 */
[----:B------:R-:W0:Y:S01]  /*14fa0*/  S2R R3, SR_TID.X ;  /* 0x0000000000037919 */ /* 0x000e220000002100 */
[----:B------:R-:W-:Y:S01]  /*14fb0*/  IMAD.MOV.U32 R7, RZ, RZ, RZ ;  /* 0x000000ffff077224 */ /* 0x000fe200078e00ff */
[----:B0-----:R-:W-:-:S05]  /*14fc0*/  LOP3.LUT R3, R3, 0x1f, RZ, 0xc0, !PT ;  /* 0x0000001f03037812 */ /* 0x001fca00078ec0ff */
[----:B------:R-:W-:-:S05]  /*14fd0*/  IMAD.IADD R11, R19, 0x1, R3 ;  /* 0x00000001130b7824 */ /* 0x000fca00078e0203 */
[----:B------:R-:W-:-:S13]  /*14fe0*/  ISETP.GE.OR P6, PT, R11, R2, !P0 ;  /* 0x000000020b00720c */ /* 0x000fda00047c6670 */
[----:B------:R-:W0:Y:S08]  /*14ff0*/  @!P6 LDC.64 R2, c[0x0][0xc80] ;  /* 0x00032000ff02eb82 */ /* 0x000e300000000a00 */
[----:B------:R-:W1:Y:S01]  /*15000*/  @!P6 LDC.64 R4, c[0x0][0xc78] ;  /* 0x00031e00ff04eb82 */ /* 0x000e620000000a00 */
[----:B0-----:R-:W-:-:S05]  /*15010*/  @!P6 IMAD.WIDE R2, R11, 0x4, R2 ;  /* 0x000000040b02e825 */ /* 0x001fca00078e0202 */
[----:B------:R1:W2:Y:S02]  /*15020*/  @!P6 LDG.E R7, desc[UR36][R2.64] ;  /* 0x000000240207e981 */ /* 0x0002a4000c1e1900 */
[----:B-1----:R-:W-:-:S04]  /*15030*/  @!P6 IMAD.WIDE R2, R11, 0x4, R4 ;  /* 0x000000040b02e825 */ /* 0x002fc800078e0204 */
[----:B------:R-:W-:-:S06]  /*15040*/  IMAD.MOV.U32 R4, RZ, RZ, RZ ;  /* 0x000000ffff047224 */ /* 0x000fcc00078e00ff */
[----:B------:R-:W2:Y:S01]  /*15050*/  @!P6 LDG.E R4, desc[UR36][R2.64] ;  /* 0x000000240204e981 */ /* 0x000ea2000c1e1900 */
[----:B------:R-:W-:Y:S01]  /*15060*/  UMOV UR4, 0xffffffff ;  /* 0xffffffff00047882 */ /* 0x000fe20000000000 */
[----:B--2---:R-:W-:Y:S02]  /*15070*/  IMAD R13, R4, R7, RZ ;  /* 0x00000007040d7224 */ /* 0x004fe400078e02ff */
[----:B------:R-:W-:Y:S05]  /*15080*/  BRA.DIV UR4, `(.L_x_294) ;  /* 0x0000003e04187947 */ /* 0x000fea000b800000 */
        /* <DEDUP_REMOVED lines=16> */
.L_x_405:
[----:B------:R-:W-:Y:S02]  /*15190*/  ULDC UR4, c[0x0][0xc38] ;  /* 0x00030e0000047ab9 */ /* 0x000fe40000000800 */
[----:B------:R-:W-:-:S04]  /*151a0*/  IMAD.U32 R5, RZ, RZ, UR4 ;  /* 0x00000004ff057e24 */ /* 0x000fc8000f8e00ff */
[----:B-1----:R-:W-:-:S04]  /*151b0*/  IMAD R14, R14, R5, RZ ;  /* 0x000000050e0e7224 */ /* 0x002fc800078e02ff */
[----:B------:R-:W-:-:S05]  /*151c0*/  IMAD.IADD R9, R14, 0x1, R9 ;  /* 0x000000010e097824 */ /* 0x000fca00078e0209 */
[----:B------:R-:W-:-:S13]  /*151d0*/  ISETP.GT.AND P6, PT, R9, R0, PT ;  /* 0x000000000900720c */ /* 0x000fda0003fc4270 */
[----:B------:R-:W-:Y:S05]  /*151e0*/  @!P6 BRA `(.L_x_295) ;  /* 0xfffffffc005ce947 */ /* 0x000fea000383ffff */
.L_x_292:
[----:B------:R-:W-:Y:S01]  /*151f0*/  IMAD.IADD R9, R9, 0x1, -R14 ;  /* 0x0000000109097824 */ /* 0x000fe200078e0a0e */
[----:B------:R-:W-:-:S03]  /*15200*/  UMOV UR4, 0xffffffff ;  /* 0xffffffff00047882 */ /* 0x000fc60000000000 */
[----:B------:R-:W-:-:S05]  /*15210*/  IMAD R3, R2, R5, R9 ;  /* 0x0000000502037224 */ /* 0x000fca00078e0209 */
[----:B------:R-:W-:Y:S01]  /*15220*/  ISETP.GT.AND P6, PT, R3, R0, PT ;  /* 0x000000000300720c */ /* 0x000fe20003fc4270 */
[----:B------:R-:W-:-:S12]  /*15230*/  BRA.DIV UR4, `(.L_x_296) ;  /* 0x0000003e04647947 */ /* 0x000fd8000b800000 */
[----:B------:R-:W-:-:S04]  /*15240*/  VOTE.ANY R3, PT, !P6 ;  /* 0x0000000000037806 */ /* 0x000fc800070e0100 */
[----:B------:R-:W1:Y:S02]  /*15250*/  POPC R8, R3 ;  /* 0x0000000300087309 */ /* 0x000e640000000000 */
[----:B-1----:R1:W2:Y:S04]  /*15260*/  SHFL.IDX PT, R7, R7, R8, 0x1f ;  /* 0x00001f0807077589 */ /* 0x0022a800000e0000 */
[----:B------:R1:W3:Y:S02]  /*15270*/  SHFL.IDX PT, R4, R4, R8, 0x1f ;  /* 0x00001f0804047589 */ /* 0x0002e400000e0000 */
.L_x_410:
[----:B------:R-:W-:-:S13]  /*15280*/  ISETP.NE.AND P0, PT, R3, RZ, PT ;  /* 0x000000ff0300720c */ /* 0x000fda0003f05270 */
[----:B------:R-:W-:Y:S05]  /*15290*/  @!P0 BRA `(.L_x_297) ;  /* 0x0000000000108947 */ /* 0x000fea0003800000 */
[----:B------:R-:W-:Y:S01]  /*152a0*/  UMOV UR4, 0xffffffff ;  /* 0xffffffff00047882 */ /* 0x000fe20000000000 */
[----:B------:R-:W-:Y:S02]  /*152b0*/  VIADD R12, R8, 0xffffffff ;  /* 0xffffffff080c7836 */ /* 0x000fe40000000000 */
[----:B------:R-:W-:Y:S05]  /*152c0*/  BRA.DIV UR4, `(.L_x_298) ;  /* 0x0000003e049c7947 */ /* 0x000fea000b800000 */
[----:B------:R4:W0:Y:S02]  /*152d0*/  SHFL.IDX PT, R6, R2, R12, 0x1f ;  /* 0x00001f0c02067589 */ /* 0x00082400000e0000 */
.L_x_297:
[----:B--2---:R-:W-:Y:S01]  /*152e0*/  IABS R10, R7 ;  /* 0x00000007000a7213 */ /* 0x004fe20000000000 */
[----:B0-----:R-:W-:Y:S01]  /*152f0*/  IMAD R16, R6, R5, R9 ;  /* 0x0000000506107224 */ /* 0x001fe200078e0209 */
[----:B---3--:R-:W-:Y:S01]  /*15300*/  IABS R5, R4 ;  /* 0x0000000400057213 */ /* 0x008fe20000000000 */
[----:B------:R-:W-:Y:S01]  /*15310*/  IMAD.IADD R19, R8, 0x1, R19 ;  /* 0x0000000108137824 */ /* 0x000fe200078e0213 */
[----:B------:R-:W0:Y:S01]  /*15320*/  I2F.RP R11, R10 ;  /* 0x0000000a000b7306 */ /* 0x000e220000209400 */
[----:B------:R-:W-:-:S07]  /*15330*/  IMAD.IADD R0, R0, 0x1, -R16 ;  /* 0x0000000100007824 */ /* 0x000fce00078e0a10 */
[----:B----4-:R-:W2:Y:S08]  /*15340*/  I2F.RP R12, R5 ;  /* 0x00000005000c7306 */ /* 0x010eb00000209400 */
[----:B0-----:R-:W0:Y:S08]  /*15350*/  MUFU.RCP R11, R11 ;  /* 0x0000000b000b7308 */ /* 0x001e300000001000 */
[----:B--2---:R-:W-:Y:S01]  /*15360*/  MUFU.RCP R12, R12 ;  /* 0x0000000c000c7308 */ /* 0x004fe20000001000 */
[----:B0-----:R-:W-:-:S07]  /*15370*/  IADD3 R2, R11, 0xffffffe, RZ ;  /* 0x0ffffffe0b027810 */ /* 0x001fce0007ffe0ff */
[----:B------:R0:W2:Y:S02]  /*15380*/  F2I.FTZ.U32.TRUNC.NTZ R3, R2 ;  /* 0x0000000200037305 */ /* 0x0000a4000021f000 */
[----:B0-----:R-:W-:Y:S02]  /*15390*/  IMAD.MOV.U32 R2, RZ, RZ, RZ ;  /* 0x000000ffff027224 */ /* 0x001fe400078e00ff */
[----:B--2---:R-:W-:-:S04]  /*153a0*/  IMAD.MOV R9, RZ, RZ, -R3 ;  /* 0x000000ffff097224 */ /* 0x004fc800078e0a03 */
[----:B------:R-:W-:-:S04]  /*153b0*/  IMAD R9, R9, R10, RZ ;  /* 0x0000000a09097224 */ /* 0x000fc800078e02ff */
[----:B------:R-:W-:Y:S01]  /*153c0*/  IMAD.HI.U32 R3, R3, R9, R2 ;  /* 0x0000000903037227 */ /* 0x000fe200078e0002 */
[----:B------:R-:W-:Y:S02]  /*153d0*/  IABS R2, R7 ;  /* 0x0000000700027213 */ /* 0x000fe40000000000 */
[----:B------:R-:W-:-:S03]  /*153e0*/  IABS R9, R0 ;  /* 0x0000000000097213 */ /* 0x000fc60000000000 */
[----:B------:R-:W-:Y:S02]  /*153f0*/  IMAD.MOV R2, RZ, RZ, -R2 ;  /* 0x000000ffff027224 */ /* 0x000fe400078e0a02 */
[----:B------:R-:W-:-:S04]  /*15400*/  IMAD.HI.U32 R6, R3, R9, RZ ;  /* 0x0000000903067227 */ /* 0x000fc800078e00ff */
[----:B------:R-:W-:Y:S02]  /*15410*/  VIADD R3, R12, 0xffffffe ;  /* 0x0ffffffe0c037836 */ /* 0x000fe40000000000 */
[----:B------:R-:W-:-:S04]  /*15420*/  IMAD R9, R6, R2, R9 ;  /* 0x0000000206097224 */ /* 0x000fc800078e0209 */
[----:B------:R-:W0:Y:S01]  /*15430*/  F2I.FTZ.U32.TRUNC.NTZ R3, R3 ;  /* 0x0000000300037305 */ /* 0x000e22000021f000 */
[----:B------:R-:W-:-:S13]  /*15440*/  ISETP.GT.U32.AND P1, PT, R10, R9, PT ;  /* 0x000000090a00720c */ /* 0x000fda0003f24070 */
[----:B------:R-:W-:Y:S02]  /*15450*/  @!P1 IMAD.IADD R9, R9, 0x1, -R10 ;  /* 0x0000000109099824 */ /* 0x000fe400078e0a0a */
[----:B0-----:R-:W-:Y:S02]  /*15460*/  IMAD.MOV R2, RZ, RZ, -R3 ;  /* 0x000000ffff027224 */ /* 0x001fe400078e0a03 */
[----:B------:R-:W-:Y:S01]  /*15470*/  @!P1 VIADD R6, R6, 0x1 ;  /* 0x0000000106069836 */ /* 0x000fe20000000000 */
[----:B------:R-:W-:Y:S01]  /*15480*/  ISETP.GE.U32.AND P0, PT, R9, R10, PT ;  /* 0x0000000a0900720c */ /* 0x000fe20003f06070 */
[----:B------:R-:W-:Y:S01]  /*15490*/  IMAD R9, R2, R5, RZ ;  /* 0x0000000502097224 */ /* 0x000fe200078e02ff */
[----:B------:R-:W-:Y:S01]  /*154a0*/  ISETP.NE.AND P1, PT, R7, RZ, PT ;  /* 0x000000ff0700720c */ /* 0x000fe20003f25270 */
[----:B------:R-:W-:-:S04]  /*154b0*/  IMAD.MOV.U32 R2, RZ, RZ, RZ ;  /* 0x000000ffff027224 */ /* 0x000fc800078e00ff */
[----:B------:R-:W-:Y:S01]  /*154c0*/  IMAD.HI.U32 R9, R3, R9, R2 ;  /* 0x0000000903097227 */ /* 0x000fe200078e0002 */
[----:B------:R-:W-:Y:S02]  /*154d0*/  LOP3.LUT R2, R0, R7, RZ, 0x3c, !PT ;  /* 0x0000000700027212 */ /* 0x000fe400078e3cff */
[----:B------:R-:W-:Y:S02]  /*154e0*/  IABS R3, R4 ;  /* 0x0000000400037213 */ /* 0x000fe40000000000 */
[----:B------:R-:W-:Y:S01]  /*154f0*/  ISETP.GE.AND P2, PT, R2, RZ, PT ;  /* 0x000000ff0200720c */ /* 0x000fe20003f46270 */
[----:B------:R-:W-:Y:S02]  /*15500*/  @P0 VIADD R6, R6, 0x1 ;  /* 0x0000000106060836 */ /* 0x000fe40000000000 */
[----:B------:R-:W-:-:S10]  /*15510*/  IMAD.MOV R3, RZ, RZ, -R3 ;  /* 0x000000ffff037224 */ /* 0x000fd400078e0a03 */
[----:B------:R-:W-:Y:S01]  /*15520*/  @!P2 IMAD.MOV R6, RZ, RZ, -R6 ;  /* 0x000000ffff06a224 */ /* 0x000fe200078e0a06 */
[----:B------:R-:W-:-:S04]  /*15530*/  @!P1 LOP3.LUT R6, RZ, R7, RZ, 0x33, !PT ;  /* 0x00000007ff069212 */ /* 0x000fc800078e33ff */
[-C--:B------:R-:W-:Y:S01]  /*15540*/  IABS R2, R6.reuse ;  /* 0x0000000600027213 */ /* 0x080fe20000000000 */
[----:B------:R-:W-:-:S04]  /*15550*/  IMAD R7, R7, R6, RZ ;  /* 0x0000000607077224 */ /* 0x000fc800078e02ff */
[----:B------:R-:W-:-:S04]  /*15560*/  IMAD.HI.U32 R9, R9, R2, RZ ;  /* 0x0000000209097227 */ /* 0x000fc800078e00ff */
[----:B------:R-:W-:Y:S02]  /*15570*/  IMAD R2, R9, R3, R2 ;  /* 0x0000000309027224 */ /* 0x000fe400078e0202 */
[----:B------:R-:W-:-:S03]  /*15580*/  IMAD.IADD R17, R0, 0x1, -R7 ;  /* 0x0000000100117824 */ /* 0x000fc600078e0a07 */
[----:B------:R-:W-:-:S13]  /*15590*/  ISETP.GT.U32.AND P1, PT, R5, R2, PT ;  /* 0x000000020500720c */ /* 0x000fda0003f24070 */
[----:B------:R-:W-:Y:S02]  /*155a0*/  @!P1 IMAD.IADD R2, R2, 0x1, -R5 ;  /* 0x0000000102029824 */ /* 0x000fe400078e0a05 */
[----:B------:R-:W-:Y:S01]  /*155b0*/  @!P1 VIADD R9, R9, 0x1 ;  /* 0x0000000109099836 */ /* 0x000fe20000000000 */
[----:B------:R-:W-:Y:S02]  /*155c0*/  ISETP.NE.AND P1, PT, R4, RZ, PT ;  /* 0x000000ff0400720c */ /* 0x000fe40003f25270 */
[----:B------:R-:W-:Y:S02]  /*155d0*/  ISETP.GE.U32.AND P0, PT, R2, R5, PT ;  /* 0x000000050200720c */ /* 0x000fe40003f06070 */
[----:B------:R-:W-:-:S04]  /*155e0*/  LOP3.LUT R2, R6, R4, RZ, 0x3c, !PT ;  /* 0x0000000406027212 */ /* 0x000fc800078e3cff */
[----:B------:R-:W-:-:S07]  /*155f0*/  ISETP.GE.AND P2, PT, R2, RZ, PT ;  /* 0x000000ff0200720c */ /* 0x000fce0003f46270 */
[----:B------:R-:W-:-:S06]  /*15600*/  @P0 VIADD R9, R9, 0x1 ;  /* 0x0000000109090836 */ /* 0x000fcc0000000000 */
[----:B------:R-:W-:Y:S01]  /*15610*/  @!P2 IMAD.MOV R9, RZ, RZ, -R9 ;  /* 0x000000ffff09a224 */ /* 0x000fe200078e0a09 */
[----:B------:R-:W-:-:S05]  /*15620*/  @!P1 LOP3.LUT R9, RZ, R4, RZ, 0x33, !PT ;  /* 0x00000004ff099212 */ /* 0x000fca00078e33ff */
[--C-:B------:R-:W-:Y:S02]  /*15630*/  IMAD.MOV R3, RZ, RZ, -R9.reuse ;  /* 0x000000ffff037224 */ /* 0x100fe400078e0a09 */
[C---:B------:R-:W-:Y:S02]  /*15640*/  IMAD R9, R4.reuse, 0x1000000, R9 ;  /* 0x0100000004097824 */ /* 0x040fe400078e0209 */
[----:B------:R-:W-:-:S04]  /*15650*/  IMAD R18, R4, R3, R6 ;  /* 0x0000000304127224 */ /* 0x000fc800078e0206 */
[----:B------:R-:W-:Y:S01]  /*15660*/  IMAD R18, R18, 0x10000, R9 ;  /* 0x0001000012127824 */ /* 0x000fe200078e0209 */
[----:B------:R-:W-:Y:S06]  /*15670*/  BRA `(.L_x_299) ;  /* 0x00000000001c7947 */ /* 0x000fec0003800000 */
.L_x_293:
[----:B------:R-:W-:Y:S01]  /*15680*/  UMOV UR4, URZ ;  /* 0x0000003f00047c82 */ /* 0x000fe20008000000 */
[----:B------:R-:W-:Y:S01]  /*15690*/  UMOV UR5, URZ ;  /* 0x0000003f00057c82 */ /* 0x000fe20008000000 */
[----:B------:R-:W-:Y:S01]  /*156a0*/  ULDC UR6, c[0x0][0xc3c] ;  /* 0x00030f0000067ab9 */ /* 0x000fe20000000800 */
[----:B------:R-:W-:Y:S02]  /*156b0*/  IMAD.MOV.U32 R16, RZ, RZ, R0 ;  /* 0x000000ffff107224 */ /* 0x000fe400078e0000 */
[----:B------:R-:W-:Y:S02]  /*156c0*/  IMAD.U32 R17, RZ, RZ, UR4 ;  /* 0x00000004ff117e24 */ /* 0x000fe4000f8e00ff */
[----:B------:R-:W-:Y:S02]  /*156d0*/  IMAD.U32 R18, RZ, RZ, UR5 ;  /* 0x00000005ff127e24 */ /* 0x000fe4000f8e00ff */
[----:B------:R-:W-:-:S07]  /*156e0*/  IMAD.U32 R19, RZ, RZ, UR6 ;  /* 0x00000006ff137e24 */ /* 0x000fce000f8e00ff */
.L_x_299:
[----:B------:R-:W0:Y:S01]  /*156f0*/  S2R R0, SR_TID.X ;  /* 0x0000000000007919 */ /* 0x000e220000002100 */
[----:B------:R-:W-:Y:S05]  /*15700*/  WARPSYNC.ALL ;  /* 0x0000000000007948 */ /* 0x000fea0003800000 */
[----:B------:R-:W-:Y:S01]  /*15710*/  BAR.SYNC.DEFER_BLOCKING 0x4, 0x180 ;  /* 0x0106000000007b1d */ /* 0x000fe20000010000 */
[----:B0-----:R-:W-:-:S04]  /*15720*/  LOP3.LUT R0, R0, 0x1f, RZ, 0xc0, !PT ;  /* 0x0000001f00007812 */ /* 0x001fc800078ec0ff */
[----:B------:R-:W-:-:S13]  /*15730*/  ISETP.NE.AND P0, PT, R0, RZ, PT ;  /* 0x000000ff0000720c */ /* 0x000fda0003f05270 */
[----:B------:R-:W0:Y:S01]  /*15740*/  @!P0 S2R R3, SR_CgaCtaId ;  /* 0x0000000000038919 */ /* 0x000e220000008800 */
[----:B------:R-:W-:-:S04]  /*15750*/  @!P0 MOV R0, 0x400 ;  /* 0x0000040000008802 */ /* 0x000fc80000000f00 */
[----:B0-----:R-:W-:-:S05]  /*15760*/  @!P0 LEA R22, R3, R0, 0x18 ;  /* 0x0000000003168211 */ /* 0x001fca00078ec0ff */
[----:B------:R2:W-:Y:S01]  /*15770*/  @!P0 STS.128 [R22+0x388d0], R16 ;  /* 0x0388d01016008388 */ /* 0x0005e20000000c00 */
[----:B------:R-:W-:Y:S06]  /*15780*/  BAR.ARV 0x5, 0x180 ;  /* 0x0146000000007b1d */ /* 0x000fec0000002000 */
.L_x_290:
[----:B------:R-:W-:Y:S02]  /*15790*/  ULDC UR4, c[0x0][0xc3c] ;  /* 0x00030f0000047ab9 */ /* 0x000fe40000000800 */
[----:B-1----:R-:W-:-:S13]  /*157a0*/  ISETP.GE.AND P0, PT, R19, UR4, PT ;  /* 0x0000000413007c0c */ /* 0x002fda000bf06270 */
[----:B------:R-:W-:Y:S05]  /*157b0*/  @!P0 BRA `(.L_x_300) ;  /* 0xffffffb400548947 */ /* 0x000fea000383ffff */
[----:B------:R-:W-:Y:S05]  /*157c0*/  BSYNC B8 ;  /* 0x0000000000087941 */ /* 0x000fea0003800000 */
.L_x_235:
[----:B------:R-:W3:Y:S01]  /*157d0*/  LDL.LU R0, [R1+0x28] ;  /* 0x0000280001007983 */ /* 0x000ee20000300800 */
[----:B------:R-:W-:Y:S01]  /*157e0*/  BSSY B0, `(.L_x_301) ;  /* 0x000000b000007945 */ /* 0x000fe20003800000 */
[----:B------:R-:W4:Y:S01]  /*157f0*/  S2R R5, SR_CgaCtaId ;  /* 0x0000000000057919 */ /* 0x000f220000008800 */
[----:B---3--:R-:W-:-:S05]  /*15800*/  VIADD R0, R0, 0x1 ;  /* 0x0000000100007836 */ /* 0x008fca0000000000 */
[----:B-1----:R-:W-:-:S04]  /*15810*/  LEA.HI R2, R0, R0, RZ, 0x1 ;  /* 0x0000000000027211 */ /* 0x002fc800078f08ff */
[----:B------:R-:W-:Y:S02]  /*15820*/  LOP3.LUT R3, R2, 0xfffffffe, RZ, 0xc0, !PT ;  /* 0xfffffffe02037812 */ /* 0x000fe400078ec0ff */
[----:B------:R-:W-:-:S03]  /*15830*/  MOV R2, 0x400 ;  /* 0x0000040000027802 */ /* 0x000fc60000000f00 */
[----:B------:R-:W-:Y:S01]  /*15840*/  IMAD.IADD R0, R0, 0x1, -R3 ;  /* 0x0000000100007824 */ /* 0x000fe200078e0a03 */
[----:B----4-:R-:W-:-:S04]  /*15850*/  LEA R4, R5, R2, 0x18 ;  /* 0x0000000205047211 */ /* 0x010fc800078ec0ff */
[----:B------:R-:W-:-:S04]  /*15860*/  SHF.L.U32 R0, R0, 0x1f, RZ ;  /* 0x0000001f00007819 */ /* 0x000fc800000006ff */
[----:B------:R-:W1:Y:S02]  /*15870*/  SYNCS.PHASECHK.TRANS64.TRYWAIT P0, [R4+URZ+0x38820], R0 ;  /* 0x03882000040075a7 */ /* 0x000e64000800017f */
[----:B-1----:R-:W-:Y:S05]  /*15880*/  @!P0 BRA `(.L_x_302) ;  /* 0x0000003800548947 */ /* 0x002fea0003800000 */
.L_x_413:
[----:B------:R-:W-:Y:S05]  /*15890*/  BSYNC B0 ;  /* 0x0000000000007941 */ /* 0x000fea0003800000 */
.L_x_301:
[----:B------:R-:W-:-:S03]  /*158a0*/  UMOV UR4, 0xffffffff ;  /* 0xffffffff00047882 */ /* 0x000fc60000000000 */
[----:B------:R-:W-:Y:S05]  /*158b0*/  BRA.DIV UR4, `(.L_x_303) ;  /* 0x0000003a045c7947 */ /* 0x000fea000b800000 */
[----:B-1----:R-:W1:Y:S02]  /*158c0*/  S2R R0, SR_TID.X ;  /* 0x0000000000007919 */ /* 0x002e640000002100 */
[----:B-1----:R-:W-:-:S04]  /*158d0*/  SHF.R.U32.HI R0, RZ, 0x5, R0 ;  /* 0x00000005ff007819 */ /* 0x002fc80000011600 */
[----:B------:R-:W-:-:S05]  /*158e0*/  LOP3.LUT R0, R0, 0x3, RZ, 0xc0, !PT ;  /* 0x0000000300007812 */ /* 0x000fca00078ec0ff */
[----:B------:R1:W3:Y:S02]  /*158f0*/  SHFL.IDX PT, R14, R0, RZ, 0x1f ;  /* 0x00001fff000e7589 */ /* 0x0002e400000e0000 */
.L_x_416:
[----:B---3--:R-:W-:Y:S01]  /*15900*/  ISETP.NE.AND P0, PT, R14, RZ, PT ;  /* 0x000000ff0e00720c */ /* 0x008fe20003f05270 */
[----:B------:R-:W-:-:S12]  /*15910*/  BSSY B0, `(.L_x_304) ;  /* 0x0000026000007945 */ /* 0x000fd80003800000 */
[----:B------:R-:W-:Y:S05]  /*15920*/  @P0 BRA `(.L_x_305) ;  /* 0x0000000000900947 */ /* 0x000fea0003800000 */
[----:B------:R-:W-:-:S03]  /*15930*/  UMOV UR4, 0xffffffff ;  /* 0xffffffff00047882 */ /* 0x000fc60000000000 */
[----:B------:R-:W-:Y:S05]  /*15940*/  BRA.DIV UR4, `(.L_x_306) ;  /* 0x0000003a046c7947 */ /* 0x000fea000b800000 */
[----:B------:R-:W-:-:S13]  /*15950*/  ELECT P6, URZ, PT ;  /* 0x00000000003f782f */ /* 0x000fda00038c0000 */
.L_x_419:
[----:B------:R-:W-:Y:S05]  /*15960*/  @!P6 BRA `(.L_x_305) ;  /* 0x000000000080e947 */ /* 0x000fea0003800000 */
[----:B-1----:R-:W3:Y:S02]  /*15970*/  LDL R0, [R1+0x50] ;  /* 0x0000500001007983 */ /* 0x002ee40000100800 */
[----:B---3--:R-:W-:-:S13]  /*15980*/  R2UR UR4, R0 ;  /* 0x00000000000472ca */ /* 0x008fda00000e0000 */
[----:B------:R-:W-:-:S06]  /*15990*/  ULOP3.LUT UR4, UR4, 0x2, URZ, 0xfc, !UPT ;  /* 0x0000000204047892 */ /* 0x000fcc000f8efc3f */
[----:B------:R-:W-:-:S05]  /*159a0*/  IMAD.U32 R0, RZ, RZ, UR4 ;  /* 0x00000004ff007e24 */ /* 0x000fca000f8e00ff */
[----:B------:R-:W-:-:S13]  /*159b0*/  ISETP.NE.AND P0, PT, R0, 0x3, PT ;  /* 0x000000030000780c */ /* 0x000fda0003f05270 */
[----:B------:R-:W-:Y:S05]  /*159c0*/  @!P0 BRA `(.L_x_307) ;  /* 0x0000000000048947 */ /* 0x000fea0003800000 */
[----:B------:R-:W-:Y:S01]  /*159d0*/  BPT.TRAP 0x1 ;  /* 0x000000040000795c */ /* 0x000fe20000300000 */
.L_x_307:
[C---:B------:R-:W-:Y:S01]  /*159e0*/  IMAD R5, R27.reuse, 0x8, R4 ;  /* 0x000000081b057824 */ /* 0x040fe200078e0204 */
[----:B------:R-:W-:Y:S01]  /*159f0*/  SHF.L.U32 R0, R28, 0x1f, RZ ;  /* 0x0000001f1c007819 */ /* 0x000fe200000006ff */
[----:B------:R-:W-:-:S03]  /*15a00*/  VIADD R27, R27, 0x1 ;  /* 0x000000011b1b7836 */ /* 0x000fc60000000000 */
[----:B------:R-:W1:Y:S02]  /*15a10*/  SYNCS.PHASECHK.TRANS64.TRYWAIT P1, [R5+URZ+0x38840], R0 ;  /* 0x03884000050075a7 */ /* 0x000e64000802017f */
[----:B------:R-:W-:-:S04]  /*15a20*/  ISETP.NE.AND P2, PT, R27, 0x2, PT ;  /* 0x000000021b00780c */ /* 0x000fc80003f45270 */
[----:B------:R-:W-:Y:S01]  /*15a30*/  SEL R3, RZ, 0x1, P2 ;  /* 0x00000001ff037807 */ /* 0x000fe20001000000 */
[----:B-1----:R-:W-:Y:S08]  /*15a40*/  @!P1 BRA `(.L_x_308) ;  /* 0x00000038004c9947 */ /* 0x002ff00003800000 */
.L_x_420:
[----:B------:R-:W-:Y:S02]  /*15a50*/  SEL R27, R27, RZ, P2 ;  /* 0x000000ff1b1b7207 */ /* 0x000fe40001000000 */
[----:B------:R-:W-:Y:S01]  /*15a60*/  LOP3.LUT R2, R28, R3, RZ, 0x3c, !PT ;  /* 0x000000031c027212 */ /* 0x000fe200078e3cff */
[----:B------:R-:W-:Y:S06]  /*15a70*/  @!P0 BRA `(.L_x_309) ;  /* 0x0000000000048947 */ /* 0x000fec0003800000 */
[----:B------:R-:W-:Y:S01]  /*15a80*/  BPT.TRAP 0x1 ;  /* 0x000000040000795c */ /* 0x000fe20000300000 */
.L_x_309:
[----:B------:R-:W-:Y:S01]  /*15a90*/  IMAD R27, R27, 0x8, R4 ;  /* 0x000000081b1b7824 */ /* 0x000fe200078e0204 */
[----:B------:R-:W-:-:S04]  /*15aa0*/  SHF.L.U32 R2, R2, 0x1f, RZ ;  /* 0x0000001f02027819 */ /* 0x000fc800000006ff */
[----:B------:R-:W3:Y:S02]  /*15ab0*/  SYNCS.PHASECHK.TRANS64.TRYWAIT P1, [R27+URZ+0x38840], R2 ;  /* 0x038840021b0075a7 */ /* 0x000ee4000802017f */
[----:B---3--:R-:W-:Y:S05]  /*15ac0*/  @!P1 BRA `(.L_x_310) ;  /* 0x0000003800409947 */ /* 0x008fea0003800000 */
.L_x_421:
[----:B------:R-:W-:Y:S05]  /*15ad0*/  @!P0 BRA `(.L_x_311) ;  /* 0x0000000000048947 */ /* 0x000fea0003800000 */
[----:B------:R-:W-:Y:S01]  /*15ae0*/  BPT.TRAP 0x1 ;  /* 0x000000040000795c */ /* 0x000fe20000300000 */
.L_x_311:
[----:B------:R-:W4:Y:S02]  /*15af0*/  SYNCS.PHASECHK.TRANS64.TRYWAIT P1, [R5+URZ+0x38860], R0 ;  /* 0x03886000050075a7 */ /* 0x000f24000802017f */
[----:B----4-:R-:W-:Y:S05]  /*15b00*/  @!P1 BRA `(.L_x_312) ;  /* 0x0000003800449947 */ /* 0x010fea0003800000 */
.L_x_422:
[----:B------:R-:W-:Y:S05]  /*15b10*/  @!P0 BRA `(.L_x_313) ;  /* 0x0000000000048947 */ /* 0x000fea0003800000 */
[----:B------:R-:W-:Y:S01]  /*15b20*/  BPT.TRAP 0x1 ;  /* 0x000000040000795c */ /* 0x000fe20000300000 */
.L_x_313:
[----:B------:R0:W0:Y:S02]  /*15b30*/  SYNCS.PHASECHK.TRANS64.TRYWAIT P0, [R27+URZ+0x38860], R2 ;  /* 0x038860021b0075a7 */ /* 0x000024000800017f */
[----:B0-----:R-:W-:Y:S05]  /*15b40*/  @!P0 NANOSLEEP.SYNCS 0x989680 ;  /* 0x009896800000895d */ /* 0x001fea0003900000 */
[----:B------:R-:W0:Y:S02]  /*15b50*/  @!P0 SYNCS.PHASECHK.TRANS64 P0, [R27+URZ+0x38860], R2 ;  /* 0x038860021b0085a7 */ /* 0x000e24000800007f */
[----:B0-----:R-:W-:Y:S05]  /*15b60*/  @!P0 BRA `(.L_x_313) ;  /* 0xfffffffc00f08947 */ /* 0x001fea000383ffff */
.L_x_305:
[----:B------:R-:W-:Y:S05]  /*15b70*/  BSYNC B0 ;  /* 0x0000000000007941 */ /* 0x000fea0003800000 */
.L_x_304:
[----:B------:R-:W-:Y:S05]  /*15b80*/  EXIT ;  /* 0x000000000000794d */ /* 0x000fea0003800000 */
.L_x_182:
[----:B0-----:R0:W1:Y:S02]  /*15b90*/  SYNCS.PHASECHK.TRANS64.TRYWAIT P1, [R5+URZ+0x38800], R0 ;  /* 0x03880000050075a7 */ /* 0x001064000802017f */
[----:B-1----:R-:W-:Y:S05]  /*15ba0*/  @!P1 NANOSLEEP.SYNCS 0x989680 ;  /* 0x009896800000995d */ /* 0x002fea0003900000 */
[----:B------:R-:W1:Y:S02]  /*15bb0*/  @!P1 SYNCS.PHASECHK.TRANS64 P1, [R5+URZ+0x38800], R0 ;  /* 0x03880000050095a7 */ /* 0x000e64000802007f */
[----:B-1----:R-:W-:Y:S05]  /*15bc0*/  @!P1 BRA `(.L_x_182) ;  /* 0xfffffffc00f09947 */ /* 0x002fea000383ffff */
[----:B------:R-:W-:Y:S05]  /*15bd0*/  BRA `(.L_x_314) ;  /* 0xfffffec000f47947 */ /* 0x000fea000383ffff */
.L_x_186:
[----:B-1----:R1:W2:Y:S02]  /*15be0*/  SYNCS.PHASECHK.TRANS64.TRYWAIT P1, [R0+URZ+0x38830], R3 ;  /* 0x03883003000075a7 */ /* 0x0022a4000802017f */
[----:B--2---:R-:W-:Y:S05]  /*15bf0*/  @!P1 NANOSLEEP.SYNCS 0x989680 ;  /* 0x009896800000995d */ /* 0x004fea0003900000 */
[----:B------:R-:W2:Y:S02]  /*15c00*/  @!P1 SYNCS.PHASECHK.TRANS64 P1, [R0+URZ+0x38830], R3 ;  /* 0x03883003000095a7 */ /* 0x000ea4000802007f */
[----:B--2---:R-:W-:Y:S05]  /*15c10*/  @!P1 BRA `(.L_x_186) ;  /* 0xfffffffc00f09947 */ /* 0x004fea000383ffff */
[----:B------:R-:W-:Y:S05]  /*15c20*/  BRA `(.L_x_185) ;  /* 0xfffffec400187947 */ /* 0x000fea000383ffff */
.L_x_192:
[----:B-1----:R-:W-:-:S04]  /*15c30*/  IMAD.U32 R4, RZ, RZ, UR61 ;  /* 0x0000003dff047e24 */ /* 0x002fc8000f8e00ff */
[----:B------:R1:W2:Y:S03]  /*15c40*/  SYNCS.PHASECHK.TRANS64.TRYWAIT P1, [R4+URZ+0x38830], R3 ;  /* 0x03883003040075a7 */ /* 0x0002a6000802017f */
[----:B--2---:R-:W-:Y:S05]  /*15c50*/  @!P1 NANOSLEEP.SYNCS 0x989680 ;  /* 0x009896800000995d */ /* 0x004fea0003900000 */
[----:B------:R-:W2:Y:S02]  /*15c60*/  @!P1 SYNCS.PHASECHK.TRANS64 P1, [R4+URZ+0x38830], R3 ;  /* 0x03883003040095a7 */ /* 0x000ea4000802007f */
[----:B--2---:R-:W-:Y:S05]  /*15c70*/  @!P1 BRA `(.L_x_192) ;  /* 0xfffffffc00ec9947 */ /* 0x004fea000383ffff */
[----:B------:R-:W-:Y:S05]  /*15c80*/  BRA `(.L_x_191) ;  /* 0xffffff0400b47947 */ /* 0x000fea000383ffff */
.L_x_196:
[----:B---3--:R3:W4:Y:S02]  /*15c90*/  SYNCS.PHASECHK.TRANS64.TRYWAIT P1, [R229+URZ+0x38850], R0 ;  /* 0x03885000e50075a7 */ /* 0x008724000802017f */
[----:B----4-:R-:W-:Y:S05]  /*15ca0*/  @!P1 NANOSLEEP.SYNCS 0x989680 ;  /* 0x009896800000995d */ /* 0x010fea0003900000 */
[----:B------:R-:W4:Y:S02]  /*15cb0*/  @!P1 SYNCS.PHASECHK.TRANS64 P1, [R229+URZ+0x38850], R0 ;  /* 0x03885000e50095a7 */ /* 0x000f24000802007f */
[----:B----4-:R-:W-:Y:S05]  /*15cc0*/  @!P1 BRA `(.L_x_196) ;  /* 0xfffffffc00f09947 */ /* 0x010fea000383ffff */
[----:B------:R-:W-:Y:S05]  /*15cd0*/  BRA `(.L_x_195) ;  /* 0xffffff3000047947 */ /* 0x000fea000383ffff */
.L_x_203:
[----:B-1----:R1:W2:Y:S02]  /*15ce0*/  SYNCS.PHASECHK.TRANS64.TRYWAIT P1, [R12+URZ+0x38850], R9 ;  /* 0x038850090c0075a7 */ /* 0x0022a4000802017f */
[----:B--2---:R-:W-:Y:S05]  /*15cf0*/  @!P1 NANOSLEEP.SYNCS 0x989680 ;  /* 0x009896800000995d */ /* 0x004fea0003900000 */
[----:B------:R-:W2:Y:S02]  /*15d00*/  @!P1 SYNCS.PHASECHK.TRANS64 P1, [R12+URZ+0x38850], R9 ;  /* 0x038850090c0095a7 */ /* 0x000ea4000802007f */
[----:B--2---:R-:W-:Y:S05]  /*15d10*/  @!P1 BRA `(.L_x_203) ;  /* 0xfffffffc00f09947 */ /* 0x004fea000383ffff */
[----:B------:R-:W-:Y:S05]  /*15d20*/  BRA `(.L_x_202) ;  /* 0xffffff4800307947 */ /* 0x000fea000383ffff */
.L_x_249:
[----:B------:R-:W0:Y:S01]  /*15d30*/  S2R R7, SR_TID.X ;  /* 0x0000000000077919 */ /* 0x000e220000002100 */
[----:B------:R-:W-:Y:S01]  /*15d40*/  BSSY B0, `(.L_x_315) ;  /* 0x000000a000007945 */ /* 0x000fe20003800000 */
[----:B------:R-:W-:Y:S02]  /*15d50*/  IMAD.MOV.U32 R12, RZ, RZ, RZ ;  /* 0x000000ffff0c7224 */ /* 0x000fe400078e00ff */
[----:B------:R-:W-:Y:S02]  /*15d60*/  IMAD.MOV.U32 R11, RZ, RZ, 0x1f ;  /* 0x0000001fff0b7424 */ /* 0x000fe400078e00ff */
[----:B------:R-:W-:Y:S01]  /*15d70*/  IMAD.MOV.U32 R15, RZ, RZ, -0x1 ;  /* 0xffffffffff0f7424 */ /* 0x000fe200078e00ff */
[----:B0-----:R-:W-:-:S04]  /*15d80*/  SHF.R.U32.HI R7, RZ, 0x5, R7 ;  /* 0x00000005ff077819 */ /* 0x001fc80000011607 */
[----:B------:R-:W-:-:S05]  /*15d90*/  LOP3.LUT R7, R7, 0x3, RZ, 0xc0, !PT ;  /* 0x0000000307077812 */ /* 0x000fca00078ec0ff */
[----:B------:R-:W-:-:S07]  /*15da0*/  IMAD.MOV.U32 R13, RZ, RZ, R7 ;  /* 0x000000ffff0d7224 */ /* 0x000fce00078e0007 */
[----:B-----5:R-:W-:Y:S05]  /*15db0*/  WARPSYNC.COLLECTIVE R15, `(.L_x_316) ;  /* 0x000000000f087348 */ /* 0x020fea0003c00000 */
[----:B------:R0:W1:Y:S02]  /*15dc0*/  SHFL.IDX P6, R14, R13, R12, R11 ;  /* 0x0000000c0d0e7389 */ /* 0x00006400000c000b */
[----:B01---5:R-:W-:Y:S01]  /*15dd0*/  ENDCOLLECTIVE ;  /* 0x000000000000791b */ /* 0x023fe20003800000 */
.L_x_316:
[----:B------:R-:W-:Y:S05]  /*15de0*/  BSYNC B0 ;  /* 0x0000000000007941 */ /* 0x000fea0003800000 */
.L_x_315:
[----:B------:R-:W-:Y:S05]  /*15df0*/  BRA `(.L_x_317) ;  /* 0xffffffbc00b87947 */ /* 0x000fea000383ffff */
.L_x_252:
[----:B0-----:R0:W1:Y:S02]  /*15e00*/  SYNCS.PHASECHK.TRANS64.TRYWAIT P0, [R5+URZ+0x38840], R2 ;  /* 0x03884002050075a7 */ /* 0x001064000800017f */
[----:B-1----:R-:W-:Y:S05]  /*15e10*/  @!P0 NANOSLEEP.SYNCS 0x989680 ;  /* 0x009896800000895d */ /* 0x002fea0003900000 */
[----:B------:R-:W1:Y:S02]  /*15e20*/  @!P0 SYNCS.PHASECHK.TRANS64 P0, [R5+URZ+0x38840], R2 ;  /* 0x03884002050085a7 */ /* 0x000e64000800007f */
[----:B-1----:R-:W-:Y:S05]  /*15e30*/  @!P0 BRA `(.L_x_252) ;  /* 0xfffffffc00f08947 */ /* 0x002fea000383ffff */
[----:B------:R-:W-:Y:S05]  /*15e40*/  BRA `(.L_x_318) ;  /* 0xffffffc000207947 */ /* 0x000fea000383ffff */
.L_x_253:
[----:B------:R-:W-:Y:S01]  /*15e50*/  BSSY B0, `(.L_x_319) ;  /* 0x0000008000007945 */ /* 0x000fe20003800000 */
[----:B------:R-:W-:Y:S02]  /*15e60*/  IMAD.MOV.U32 R13, RZ, RZ, R6 ;  /* 0x000000ffff0d7224 */ /* 0x000fe400078e0006 */
[----:B------:R-:W-:Y:S02]  /*15e70*/  IMAD.MOV.U32 R12, RZ, RZ, RZ ;  /* 0x000000ffff0c7224 */ /* 0x000fe400078e00ff */
[----:B------:R-:W-:Y:S02]  /*15e80*/  IMAD.MOV.U32 R11, RZ, RZ, 0x181f ;  /* 0x0000181fff0b7424 */ /* 0x000fe400078e00ff */
[----:B------:R-:W-:-:S07]  /*15e90*/  IMAD.MOV.U32 R15, RZ, RZ, -0x1 ;  /* 0xffffffffff0f7424 */ /* 0x000fce00078e00ff */
[----:B------:R-:W-:Y:S05]  /*15ea0*/  WARPSYNC.COLLECTIVE R15, `(.L_x_320) ;  /* 0x000000000f087348 */ /* 0x000fea0003c00000 */
[----:B------:R0:W1:Y:S02]  /*15eb0*/  SHFL.IDX P6, R14, R13, R12, R11 ;  /* 0x0000000c0d0e7389 */ /* 0x00006400000c000b */
[----:B01----:R-:W-:Y:S01]  /*15ec0*/  ENDCOLLECTIVE ;  /* 0x000000000000791b */ /* 0x003fe20003800000 */
.L_x_320:
[----:B------:R-:W-:Y:S05]  /*15ed0*/  BSYNC B0 ;  /* 0x0000000000007941 */ /* 0x000fea0003800000 */
.L_x_319:
[----:B------:R-:W-:Y:S01]  /*15ee0*/  IMAD.MOV.U32 R13, RZ, RZ, R0 ;  /* 0x000000ffff0d7224 */ /* 0x000fe200078e0000 */
[----:B------:R-:W-:Y:S01]  /*15ef0*/  MOV R15, 0xffffffff ;  /* 0xffffffff000f7802 */ /* 0x000fe20000000f00 */
[----:B------:R-:W-:Y:S01]  /*15f00*/  IMAD.MOV.U32 R12, RZ, RZ, RZ ;  /* 0x000000ffff0c7224 */ /* 0x000fe200078e00ff */
[C---:B------:R-:W-:Y:S01]  /*15f10*/  LOP3.LUT P5, RZ, R23.reuse, 0x10, RZ, 0xc0, !PT ;  /* 0x0000001017ff7812 */ /* 0x040fe200078ac0ff */
[----:B------:R-:W-:Y:S01]  /*15f20*/  IMAD.MOV.U32 R11, RZ, RZ, 0x181f ;  /* 0x0000181fff0b7424 */ /* 0x000fe200078e00ff */
[C---:B------:R-:W-:Y:S01]  /*15f30*/  LOP3.LUT P4, RZ, R23.reuse, 0x8, RZ, 0xc0, !PT ;  /* 0x0000000817ff7812 */ /* 0x040fe2000788c0ff */
[----:B------:R-:W-:Y:S01]  /*15f40*/  IMAD.MOV.U32 R2, RZ, RZ, R14 ;  /* 0x000000ffff027224 */ /* 0x000fe200078e000e */
[----:B------:R-:W-:Y:S01]  /*15f50*/  LOP3.LUT P3, RZ, R23, 0x4, RZ, 0xc0, !PT ;  /* 0x0000000417ff7812 */ /* 0x000fe2000786c0ff */
[----:B------:R-:W-:-:S12]  /*15f60*/  @P0 IMAD R9, R7, 0x2, R22 ;  /* 0x0000000207090824 */ /* 0x000fd800078e0216 */
[----:B------:R-:W-:Y:S05]  /*15f70*/  WARPSYNC.COLLECTIVE R15, `(.L_x_321) ;  /* 0x000000000f087348 */ /* 0x000fea0003c00000 */
[----:B------:R0:W1:Y:S02]  /*15f80*/  SHFL.IDX P6, R14, R13, R12, R11 ;  /* 0x0000000c0d0e7389 */ /* 0x00006400000c000b */
[----:B01----:R-:W-:Y:S01]  /*15f90*/  ENDCOLLECTIVE ;  /* 0x000000000000791b */ /* 0x003fe20003800000 */
.L_x_321:
[----:B------:R-:W-:Y:S01]  /*15fa0*/  LOP3.LUT P2, RZ, R23, 0x2, RZ, 0xc0, !PT ;  /* 0x0000000217ff7812 */ /* 0x000fe2000784c0ff */
[----:B------:R-:W-:Y:S02]  /*15fb0*/  IMAD.MOV.U32 R13, RZ, RZ, R6 ;  /* 0x000000ffff0d7224 */ /* 0x000fe400078e0006 */
[----:B------:R-:W-:Y:S02]  /*15fc0*/  IMAD.MOV.U32 R12, RZ, RZ, 0x1 ;  /* 0x00000001ff0c7424 */ /* 0x000fe400078e00ff */
[----:B------:R-:W-:-:S08]  /*15fd0*/  IMAD.MOV.U32 R3, RZ, RZ, R14 ;  /* 0x000000ffff037224 */ /* 0x000fd000078e000e */
[----:B------:R-:W-:Y:S05]  /*15fe0*/  WARPSYNC.COLLECTIVE R15, `(.L_x_322) ;  /* 0x000000000f087348 */ /* 0x000fea0003c00000 */
[----:B------:R0:W1:Y:S02]  /*15ff0*/  SHFL.IDX P6, R14, R13, R12, R11 ;  /* 0x0000000c0d0e7389 */ /* 0x00006400000c000b */
[----:B01----:R-:W-:Y:S01]  /*16000*/  ENDCOLLECTIVE ;  /* 0x000000000000791b */ /* 0x003fe20003800000 */
.L_x_322:
[----:B------:R-:W-:-:S05]  /*16010*/  @P0 LEA R3, P1, R32, R3, 0x1 ;  /* 0x0000000320030211 */ /* 0x000fca00078208ff */
[----:B------:R-:W-:-:S05]  /*16020*/  @P0 IMAD.X R2, RZ, RZ, R2, P1 ;  /* 0x000000ffff020224 */ /* 0x000fca00008e0602 */
[----:B------:R-:W-:Y:S01]  /*16030*/  @P0 LOP3.LUT R3, R3, R2, RZ, 0x3c, !PT ;  /* 0x0000000203030212 */ /* 0x000fe200078e3cff */
[----:B------:R-:W-:-:S03]  /*16040*/  IMAD.MOV.U32 R13, RZ, RZ, R0 ;  /* 0x000000ffff0d7224 */ /* 0x000fc600078e0000 */
[----:B------:R-:W-:-:S04]  /*16050*/  @P0 LOP3.LUT R2, R3, R2, RZ, 0x3c, !PT ;  /* 0x0000000203020212 */ /* 0x000fc800078e3cff */
[----:B------:R-:W-:Y:S01]  /*16060*/  @P0 LOP3.LUT R3, R3, R2, RZ, 0x3c, !PT ;  /* 0x0000000203030212 */ /* 0x000fe200078e3cff */
[----:B------:R-:W-:-:S07]  /*16070*/  IMAD.MOV.U32 R8, RZ, RZ, R14 ;  /* 0x000000ffff087224 */ /* 0x000fce00078e000e */
[----:B------:R-:W-:Y:S05]  /*16080*/  WARPSYNC.COLLECTIVE R15, `(.L_x_323) ;  /* 0x000000000f087348 */ /* 0x000fea0003c00000 */
[----:B------:R0:W1:Y:S02]  /*16090*/  SHFL.IDX P6, R14, R13, R12, R11 ;  /* 0x0000000c0d0e7389 */ /* 0x00006400000c000b */
[----:B01----:R-:W-:Y:S01]  /*160a0*/  ENDCOLLECTIVE ;  /* 0x000000000000791b */ /* 0x003fe20003800000 */
.L_x_323:
[----:B------:R-:W-:Y:S01]  /*160b0*/  @!PT LDS RZ, [RZ] ;  /* 0x00000000fffff984 */ /* 0x000fe20000000800 */
[----:B------:R-:W-:Y:S01]  /*160c0*/  @!PT LDS RZ, [RZ] ;  /* 0x00000000fffff984 */ /* 0x000fe20000000800 */
[----:B------:R-:W-:Y:S01]  /*160d0*/  @!PT LDS RZ, [RZ] ;  /* 0x00000000fffff984 */ /* 0x000fe20000000800 */
[----:B------:R-:W-:Y:S04]  /*160e0*/  @P0 LDGSTS.E.BYPASS.LTC128B.128 [R9+0x24400], desc[UR36][R2.64], !P5 ;  /* 0x2440000002090fae */ /* 0x000fe8000e901d64 */
[----:B------:R-:W-:Y:S04]  /*160f0*/  @P0 LDGSTS.E.BYPASS.LTC128B.128 [R9+0x26c00], desc[UR36][R2.64+0x80], !P4 ;  /* 0x26c0008002090fae */ /* 0x000fe8000e101d64 */
[----:B------:R-:W-:Y:S01]  /*16100*/  @P0 LDGSTS.E.BYPASS.LTC128B.128 [R9+0x29400], desc[UR36][R2.64+0x100], !P3 ;  /* 0x2940010002090fae */ /* 0x000fe2000d901d64 */
[----:B------:R-:W-:Y:S02]  /*16110*/  IMAD.MOV.U32 R13, RZ, RZ, R6 ;  /* 0x000000ffff0d7224 */ /* 0x000fe400078e0006 */
[----:B------:R-:W-:Y:S01]  /*16120*/  IMAD.MOV.U32 R12, RZ, RZ, 0x2 ;  /* 0x00000002ff0c7424 */ /* 0x000fe200078e00ff */
[----:B------:R0:W-:Y:S01]  /*16130*/  @P0 LDGSTS.E.BYPASS.LTC128B.128 [R9+0x2bc00], desc[UR36][R2.64+0x180], !P2 ;  /* 0x2bc0018002090fae */ /* 0x0001e2000d101d64 */
[----:B------:R-:W-:Y:S01]  /*16140*/  ISETP.GE.AND P0, PT, R4, 0x11, PT ;  /* 0x000000110400780c */ /* 0x000fe20003f06270 */
[----:B0-----:R-:W-:-:S12]  /*16150*/  IMAD.MOV.U32 R2, RZ, RZ, R14 ;  /* 0x000000ffff027224 */ /* 0x001fd800078e000e */
[----:B------:R-:W-:Y:S05]  /*16160*/  WARPSYNC.COLLECTIVE R15, `(.L_x_324) ;  /* 0x000000000f087348 */ /* 0x000fea0003c00000 */
[----:B------:R0:W1:Y:S02]  /*16170*/  SHFL.IDX P6, R14, R13, R12, R11 ;  /* 0x0000000c0d0e7389 */ /* 0x00006400000c000b */
[----:B01----:R-:W-:Y:S01]  /*16180*/  ENDCOLLECTIVE ;  /* 0x000000000000791b */ /* 0x003fe20003800000 */
.L_x_324:
[----:B------:R-:W-:Y:S01]  /*16190*/  @P0 IMAD R21, R7, 0x2, R22 ;  /* 0x0000000207150824 */ /* 0x000fe200078e0216 */
[----:B------:R-:W-:-:S05]  /*161a0*/  @P0 LEA R2, P1, R32, R2, 0x1 ;  /* 0x0000000220020211 */ /* 0x000fca00078208ff */
[----:B------:R-:W-:-:S05]  /*161b0*/  @P0 IMAD.X R3, RZ, RZ, R8, P1 ;  /* 0x000000ffff030224 */ /* 0x000fca00008e0608 */
[----:B------:R-:W-:Y:S01]  /*161c0*/  @!PT LDS RZ, [RZ] ;  /* 0x00000000fffff984 */ /* 0x000fe20000000800 */
[----:B------:R-:W-:Y:S01]  /*161d0*/  @!PT LDS RZ, [RZ] ;  /* 0x00000000fffff984 */ /* 0x000fe20000000800 */
[----:B------:R-:W-:Y:S01]  /*161e0*/  @!PT LDS RZ, [RZ] ;  /* 0x00000000fffff984 */ /* 0x000fe20000000800 */
[----:B------:R0:W-:Y:S01]  /*161f0*/  @P0 LDGSTS.E.BYPASS.LTC128B.128 [R21+0x24c00], desc[UR36][R2.64], !P5 ;  /* 0x24c0000002150fae */ /* 0x0001e2000e901d64 */
[----:B------:R-:W-:-:S03]  /*16200*/  IMAD.MOV.U32 R13, RZ, RZ, R0 ;  /* 0x000000ffff0d7224 */ /* 0x000fc600078e0000 */
[----:B------:R0:W-:Y:S04]  /*16210*/  @P0 LDGSTS.E.BYPASS.LTC128B.128 [R21+0x27400], desc[UR36][R2.64+0x80], !P4 ;  /* 0x2740008002150fae */ /* 0x0001e8000e101d64 */
[----:B------:R0:W-:Y:S01]  /*16220*/  @P0 LDGSTS.E.BYPASS.LTC128B.128 [R21+0x29c00], desc[UR36][R2.64+0x100], !P3 ;  /* 0x29c0010002150fae */ /* 0x0001e2000d901d64 */
[----:B------:R-:W-:-:S03]  /*16230*/  IMAD.MOV.U32 R8, RZ, RZ, R14 ;  /* 0x000000ffff087224 */ /* 0x000fc600078e000e */
[----:B------:R0:W-:Y:S01]  /*16240*/  @P0 LDGSTS.E.BYPASS.LTC128B.128 [R21+0x2c400], desc[UR36][R2.64+0x180], !P2 ;  /* 0x2c40018002150fae */ /* 0x0001e2000d101d64 */
[----:B------:R-:W-:-:S13]  /*16250*/  ISETP.GE.AND P0, PT, R4, 0x21, PT ;  /* 0x000000210400780c */ /* 0x000fda0003f06270 */
[----:B0-----:R-:W-:Y:S05]  /*16260*/  WARPSYNC.COLLECTIVE R15, `(.L_x_325) ;  /* 0x000000000f087348 */ /* 0x001fea0003c00000 */
[----:B------:R1:W2:Y:S02]  /*16270*/  SHFL.IDX P6, R14, R13, R12, R11 ;  /* 0x0000000c0d0e7389 */ /* 0x0002a400000c000b */
[----:B012---:R-:W-:Y:S01]  /*16280*/  ENDCOLLECTIVE ;  /* 0x000000000000791b */ /* 0x007fe20003800000 */
.L_x_325:
[----:B------:R-:W-:Y:S02]  /*16290*/  @P0 IMAD R9, R7, 0x2, R22 ;  /* 0x0000000207090824 */ /* 0x000fe400078e0216 */
[----:B------:R-:W-:Y:S02]  /*162a0*/  IMAD.MOV.U32 R13, RZ, RZ, R6 ;  /* 0x000000ffff0d7224 */ /* 0x000fe400078e0006 */
[----:B------:R-:W-:Y:S02]  /*162b0*/  IMAD.MOV.U32 R12, RZ, RZ, 0x3 ;  /* 0x00000003ff0c7424 */ /* 0x000fe400078e00ff */
[----:B------:R-:W-:-:S07]  /*162c0*/  IMAD.MOV.U32 R2, RZ, RZ, R14 ;  /* 0x000000ffff027224 */ /* 0x000fce00078e000e */
[----:B------:R-:W-:Y:S05]  /*162d0*/  WARPSYNC.COLLECTIVE R15, `(.L_x_326) ;  /* 0x000000000f087348 */ /* 0x000fea0003c00000 */
[----:B------:R0:W1:Y:S02]  /*162e0*/  SHFL.IDX P6, R14, R13, R12, R11 ;  /* 0x0000000c0d0e7389 */ /* 0x00006400000c000b */
[----:B01----:R-:W-:Y:S01]  /*162f0*/  ENDCOLLECTIVE ;  /* 0x000000000000791b */ /* 0x003fe20003800000 */
.L_x_326:
        /* <DEDUP_REMOVED lines=15> */
.L_x_327:
[----:B------:R-:W-:Y:S02]  /*163f0*/  @P0 IMAD R21, R7, 0x2, R22 ;  /* 0x0000000207150824 */ /* 0x000fe400078e0216 */
[----:B------:R-:W-:Y:S02]  /*16400*/  IMAD.MOV.U32 R13, RZ, RZ, R6 ;  /* 0x000000ffff0d7224 */ /* 0x000fe400078e0006 */
[----:B------:R-:W-:Y:S02]  /*16410*/  IMAD.MOV.U32 R12, RZ, RZ, 0x4 ;  /* 0x00000004ff0c7424 */ /* 0x000fe400078e00ff */
[----:B------:R-:W-:-:S07]  /*16420*/  IMAD.MOV.U32 R2, RZ, RZ, R14 ;  /* 0x000000ffff027224 */ /* 0x000fce00078e000e */
[----:B------:R-:W-:Y:S05]  /*16430*/  WARPSYNC.COLLECTIVE R15, `(.L_x_328) ;  /* 0x000000000f087348 */ /* 0x000fea0003c00000 */
[----:B------:R0:W1:Y:S02]  /*16440*/  SHFL.IDX P6, R14, R13, R12, R11 ;  /* 0x0000000c0d0e7389 */ /* 0x00006400000c000b */
[----:B01----:R-:W-:Y:S01]  /*16450*/  ENDCOLLECTIVE ;  /* 0x000000000000791b */ /* 0x003fe20003800000 */
.L_x_328:
        /* <DEDUP_REMOVED lines=10> */
[----:B------:R0:W-:Y:S04]  /*16500*/  @P0 LDGSTS.E.BYPASS.LTC128B.128 [R21+0x2d400], desc[UR36][R2.64+0x180], !P2 ;  /* 0x2d40018002150fae */ /* 0x0001e8000d101d64 */
[----:B0-----:R-:W-:Y:S05]  /*16510*/  WARPSYNC.COLLECTIVE R15, `(.L_x_329) ;  /* 0x000000000f087348 */ /* 0x001fea0003c00000 */
[----:B------:R1:W2:Y:S02]  /*16520*/  SHFL.IDX P6, R14, R13, R12, R11 ;  /* 0x0000000c0d0e7389 */ /* 0x0002a400000c000b */
[----:B012---:R-:W-:Y:S01]  /*16530*/  ENDCOLLECTIVE ;  /* 0x000000000000791b */ /* 0x007fe20003800000 */
.L_x_329:
[----:B------:R-:W-:Y:S01]  /*16540*/  IMAD.MOV.U32 R0, RZ, RZ, R14 ;  /* 0x000000ffff007224 */ /* 0x000fe200078e000e */
[----:B------:R-:W-:Y:S06]  /*16550*/  BRA `(.L_x_330) ;  /* 0xffffffbc00887947 */ /* 0x000fec000383ffff */
.L_x_260:
[----:B------:R-:W-:Y:S02]  /*16560*/  IMAD.MOV.U32 R13, RZ, RZ, R4 ;  /* 0x000000ffff0d7224 */ /* 0x000fe400078e0004 */
[----:B------:R-:W-:Y:S02]  /*16570*/  IMAD.MOV.U32 R12, RZ, RZ, RZ ;  /* 0x000000ffff0c7224 */ /* 0x000fe400078e00ff */
[----:B------:R-:W-:Y:S02]  /*16580*/  IMAD.MOV.U32 R11, RZ, RZ, 0x181f ;  /* 0x0000181fff0b7424 */ /* 0x000fe400078e00ff */
[----:B------:R-:W-:Y:S02]  /*16590*/  IMAD.MOV.U32 R15, RZ, RZ, -0x1 ;  /* 0xffffffffff0f7424 */ /* 0x000fe400078e00ff */
[----:B-----5:R-:W-:Y:S02]  /*165a0*/  IMAD R6, R10, R6, RZ ;  /* 0x000000060a067224 */ /* 0x020fe400078e02ff */
[----:B------:R-:W-:-:S07]  /*165b0*/  IMAD.IADD R0, R9, 0x1, R0 ;  /* 0x0000000109007824 */ /* 0x000fce00078e0200 */
[----:B------:R-:W-:Y:S05]  /*165c0*/  WARPSYNC.COLLECTIVE R15, `(.L_x_331) ;  /* 0x000000000f087348 */ /* 0x000fea0003c00000 */
[----:B------:R0:W1:Y:S02]  /*165d0*/  SHFL.IDX P6, R14, R13, R12, R11 ;  /* 0x0000000c0d0e7389 */ /* 0x00006400000c000b */
[----:B01----:R-:W-:Y:S01]  /*165e0*/  ENDCOLLECTIVE ;  /* 0x000000000000791b */ /* 0x003fe20003800000 */
.L_x_331:
[C---:B------:R-:W-:Y:S01]  /*165f0*/  VIADD R7, R0.reuse, 0x10 ;  /* 0x0000001000077836 */ /* 0x040fe20000000000 */
[----:B------:R-:W-:Y:S01]  /*16600*/  ISETP.GE.AND P0, PT, R0, R6, PT ;  /* 0x000000060000720c */ /* 0x000fe20003f06270 */
[----:B------:R-:W-:Y:S02]  /*16610*/  IMAD.MOV.U32 R13, RZ, RZ, R5 ;  /* 0x000000ffff0d7224 */ /* 0x000fe400078e0005 */
[----:B------:R-:W-:-:S10]  /*16620*/  IMAD.MOV.U32 R2, RZ, RZ, R14 ;  /* 0x000000ffff027224 */ /* 0x000fd400078e000e */
[----:B------:R-:W-:Y:S05]  /*16630*/  WARPSYNC.COLLECTIVE R15, `(.L_x_332) ;  /* 0x000000000f087348 */ /* 0x000fea0003c00000 */
[----:B------:R0:W1:Y:S02]  /*16640*/  SHFL.IDX P6, R14, R13, R12, R11 ;  /* 0x0000000c0d0e7389 */ /* 0x00006400000c000b */
[----:B01----:R-:W-:Y:S01]  /*16650*/  ENDCOLLECTIVE ;  /* 0x000000000000791b */ /* 0x003fe20003800000 */
.L_x_332:
[----:B------:R-:W-:Y:S02]  /*16660*/  IMAD.MOV.U32 R13, RZ, RZ, R4 ;  /* 0x000000ffff0d7224 */ /* 0x000fe400078e0004 */
[----:B------:R-:W-:Y:S01]  /*16670*/  IMAD.MOV.U32 R12, RZ, RZ, 0x1 ;  /* 0x00000001ff0c7424 */ /* 0x000fe200078e00ff */
[----:B------:R-:W-:-:S05]  /*16680*/  @!P0 LEA R14, P5, R32, R14, 0x1 ;  /* 0x0000000e200e8211 */ /* 0x000fca00078a08ff */
[----:B------:R-:W-:Y:S02]  /*16690*/  @!P0 IMAD.X R3, RZ, RZ, R2, P5 ;  /* 0x000000ffff038224 */ /* 0x000fe400028e0602 */
[----:B------:R-:W-:-:S07]  /*166a0*/  @!P0 IMAD.MOV.U32 R2, RZ, RZ, R14 ;  /* 0x000000ffff028224 */ /* 0x000fce00078e000e */
[----:B------:R-:W-:Y:S05]  /*166b0*/  WARPSYNC.COLLECTIVE R15, `(.L_x_333) ;  /* 0x000000000f087348 */ /* 0x000fea0003c00000 */
[----:B------:R0:W1:Y:S02]  /*166c0*/  SHFL.IDX P6, R14, R13, R12, R11 ;  /* 0x0000000c0d0e7389 */ /* 0x00006400000c000b */
[----:B01----:R-:W-:Y:S01]  /*166d0*/  ENDCOLLECTIVE ;  /* 0x000000000000791b */ /* 0x003fe20003800000 */
.L_x_333:
[----:B------:R-:W-:Y:S01]  /*166e0*/  @!PT LDS RZ, [RZ] ;  /* 0x00000000fffff984 */ /* 0x000fe20000000800 */
[----:B------:R-:W-:Y:S01]  /*166f0*/  @!PT LDS RZ, [RZ] ;  /* 0x00000000fffff984 */ /* 0x000fe20000000800 */
[----:B------:R-:W-:Y:S01]  /*16700*/  @!PT LDS RZ, [RZ] ;  /* 0x00000000fffff984 */ /* 0x000fe20000000800 */
[----:B------:R-:W-:Y:S04]  /*16710*/  @!P0 LDGSTS.E.BYPASS.LTC128B.128 [R33+0x14400], desc[UR36][R2.64], !P4 ;  /* 0x1440000002218fae */ /* 0x000fe8000e101d64 */
[----:B------:R-:W-:Y:S04]  /*16720*/  @!P0 LDGSTS.E.BYPASS.LTC128B.128 [R33+0x18400], desc[UR36][R2.64+0x80], !P3 ;  /* 0x1840008002218fae */ /* 0x000fe8000d901d64 */
[----:B------:R-:W-:Y:S01]  /*16730*/  @!P0 LDGSTS.E.BYPASS.LTC128B.128 [R33+0x1c400], desc[UR36][R2.64+0x100], !P2 ;  /* 0x1c40010002218fae */ /* 0x000fe2000d101d64 */
[----:B------:R-:W-:-:S03]  /*16740*/  IMAD.MOV.U32 R13, RZ, RZ, R5 ;  /* 0x000000ffff0d7224 */ /* 0x000fc600078e0005 */
[----:B------:R0:W-:Y:S01]  /*16750*/  @!P0 LDGSTS.E.BYPASS.LTC128B.128 [R33+0x20400], desc[UR36][R2.64+0x180], !P1 ;  /* 0x2040018002218fae */ /* 0x0001e2000c901d64 */
[----:B------:R-:W-:Y:S01]  /*16760*/  ISETP.GE.AND P0, PT, R7, R6, PT ;  /* 0x000000060700720c */ /* 0x000fe20003f06270 */
[----:B0-----:R-:W-:-:S12]  /*16770*/  IMAD.MOV.U32 R2, RZ, RZ, R14 ;  /* 0x000000ffff027224 */ /* 0x001fd800078e000e */
[----:B------:R-:W-:Y:S05]  /*16780*/  WARPSYNC.COLLECTIVE R15, `(.L_x_334) ;  /* 0x000000000f087348 */ /* 0x000fea0003c00000 */
[----:B------:R0:W1:Y:S02]  /*16790*/  SHFL.IDX P6, R14, R13, R12, R11 ;  /* 0x0000000c0d0e7389 */ /* 0x00006400000c000b */
[----:B01----:R-:W-:Y:S01]  /*167a0*/  ENDCOLLECTIVE ;  /* 0x000000000000791b */ /* 0x003fe20003800000 */
.L_x_334:
[----:B------:R-:W-:Y:S02]  /*167b0*/  IMAD.MOV.U32 R13, RZ, RZ, R4 ;  /* 0x000000ffff0d7224 */ /* 0x000fe400078e0004 */
[----:B------:R-:W-:Y:S01]  /*167c0*/  IMAD.MOV.U32 R12, RZ, RZ, 0x2 ;  /* 0x00000002ff0c7424 */ /* 0x000fe200078e00ff */
[----:B------:R-:W-:-:S04]  /*167d0*/  @!P0 LEA R14, P5, R32, R14, 0x1 ;  /* 0x0000000e200e8211 */ /* 0x000fc800078a08ff */
[----:B------:R-:W-:Y:S01]  /*167e0*/  @!P0 IADD3.X R7, RZ, R2, RZ, P5, !PT ;  /* 0x00000002ff078210 */ /* 0x000fe20002ffe4ff */
[----:B------:R-:W-:-:S08]  /*167f0*/  @!P0 IMAD.MOV.U32 R2, RZ, RZ, R14 ;  /* 0x000000ffff028224 */ /* 0x000fd000078e000e */
[----:B------:R-:W-:Y:S05]  /*16800*/  WARPSYNC.COLLECTIVE R15, `(.L_x_335) ;  /* 0x000000000f087348 */ /* 0x000fea0003c00000 */
[----:B------:R0:W1:Y:S02]  /*16810*/  SHFL.IDX P6, R14, R13, R12, R11 ;  /* 0x0000000c0d0e7389 */ /* 0x00006400000c000b */
[----:B01----:R-:W-:Y:S01]  /*16820*/  ENDCOLLECTIVE ;  /* 0x000000000000791b */ /* 0x003fe20003800000 */
.L_x_335:
[----:B------:R-:W-:Y:S02]  /*16830*/  @!P0 IMAD.MOV.U32 R3, RZ, RZ, R7 ;  /* 0x000000ffff038224 */ /* 0x000fe400078e0007 */
[----:B------:R-:W-:-:S03]  /*16840*/  VIADD R7, R0, 0x20 ;  /* 0x0000002000077836 */ /* 0x000fc60000000000 */
[----:B------:R-:W-:Y:S01]  /*16850*/  @!PT LDS RZ, [RZ] ;  /* 0x00000000fffff984 */ /* 0x000fe20000000800 */
[----:B------:R-:W-:Y:S01]  /*16860*/  @!PT LDS RZ, [RZ] ;  /* 0x00000000fffff984 */ /* 0x000fe20000000800 */
[----:B------:R-:W-:Y:S01]  /*16870*/  @!PT LDS RZ, [RZ] ;  /* 0x00000000fffff984 */ /* 0x000fe20000000800 */
[----:B------:R-:W-:Y:S04]  /*16880*/  @!P0 LDGSTS.E.BYPASS.LTC128B.128 [R33+0x14c00], desc[UR36][R2.64], !P4 ;  /* 0x14c0000002218fae */ /* 0x000fe8000e101d64 */
[----:B------:R-:W-:Y:S01]  /*16890*/  @!P0 LDGSTS.E.BYPASS.LTC128B.128 [R33+0x18c00], desc[UR36][R2.64+0x80], !P3 ;  /* 0x18c0008002218fae */ /* 0x000fe2000d901d64 */
[----:B------:R-:W-:-:S03]  /*168a0*/  IMAD.MOV.U32 R13, RZ, RZ, R5 ;  /* 0x000000ffff0d7224 */ /* 0x000fc600078e0005 */
[----:B------:R-:W-:Y:S04]  /*168b0*/  @!P0 LDGSTS.E.BYPASS.LTC128B.128 [R33+0x1cc00], desc[UR36][R2.64+0x100], !P2 ;  /* 0x1cc0010002218fae */ /* 0x000fe8000d101d64 */
[----:B------:R0:W-:Y:S01]  /*168c0*/  @!P0 LDGSTS.E.BYPASS.LTC128B.128 [R33+0x20c00], desc[UR36][R2.64+0x180], !P1 ;  /* 0x20c0018002218fae */ /* 0x0001e2000c901d64 */
[----:B------:R-:W-:Y:S01]  /*168d0*/  ISETP.GE.AND P0, PT, R7, R6, PT ;  /* 0x000000060700720c */ /* 0x000fe20003f06270 */
[----:B0-----:R-:W-:-:S12]  /*168e0*/  IMAD.MOV.U32 R2, RZ, RZ, R14 ;  /* 0x000000ffff027224 */ /* 0x001fd800078e000e */
[----:B------:R-:W-:Y:S05]  /*168f0*/  WARPSYNC.COLLECTIVE R15, `(.L_x_336) ;  /* 0x000000000f087348 */ /* 0x000fea0003c00000 */
[----:B------:R0:W1:Y:S02]  /*16900*/  SHFL.IDX P6, R14, R13, R12, R11 ;  /* 0x0000000c0d0e7389 */ /* 0x00006400000c000b */
[----:B01----:R-:W-:Y:S01]  /*16910*/  ENDCOLLECTIVE ;  /* 0x000000000000791b */ /* 0x003fe20003800000 */
.L_x_336:
        /* <DEDUP_REMOVED lines=8> */
.L_x_337:
        /* <DEDUP_REMOVED lines=15> */
.L_x_338:
        /* <DEDUP_REMOVED lines=8> */
.L_x_339:
        /* <DEDUP_REMOVED lines=15> */
.L_x_340:
        /* <DEDUP_REMOVED lines=8> */
.L_x_341:
        /* <DEDUP_REMOVED lines=15> */
.L_x_342:
        /* <DEDUP_REMOVED lines=8> */
.L_x_343:
        /* <DEDUP_REMOVED lines=15> */
.L_x_344:
[----:B------:R-:W-:Y:S01]  /*16ee0*/  IMAD.MOV.U32 R13, RZ, RZ, R4 ;  /* 0x000000ffff0d7224 */ /* 0x000fe200078e0004 */
[----:B------:R-:W-:Y:S02]  /*16ef0*/  MOV R12, 0x7 ;  /* 0x00000007000c7802 */ /* 0x000fe40000000f00 */
[----:B------:R-:W-:-:S05]  /*16f00*/  @!P0 LEA R14, P5, R32, R14, 0x1 ;  /* 0x0000000e200e8211 */ /* 0x000fca00078a08ff */
[----:B------:R-:W-:Y:S02]  /*16f10*/  @!P0 IMAD.X R7, RZ, RZ, R2, P5 ;  /* 0x000000ffff078224 */ /* 0x000fe400028e0602 */
[----:B------:R-:W-:-:S07]  /*16f20*/  @!P0 IMAD.MOV.U32 R2, RZ, RZ, R14 ;  /* 0x000000ffff028224 */ /* 0x000fce00078e000e */
[----:B------:R-:W-:Y:S05]  /*16f30*/  WARPSYNC.COLLECTIVE R15, `(.L_x_345) ;  /* 0x000000000f087348 */ /* 0x000fea0003c00000 */
[----:B------:R0:W1:Y:S02]  /*16f40*/  SHFL.IDX P6, R14, R13, R12, R11 ;  /* 0x0000000c0d0e7389 */ /* 0x00006400000c000b */
[----:B01----:R-:W-:Y:S01]  /*16f50*/  ENDCOLLECTIVE ;  /* 0x000000000000791b */ /* 0x003fe20003800000 */
.L_x_345:
[----:B------:R-:W-:-:S05]  /*16f60*/  @!P0 IMAD.MOV.U32 R3, RZ, RZ, R7 ;  /* 0x000000ffff038224 */ /* 0x000fca00078e0007 */
[----:B------:R-:W-:Y:S01]  /*16f70*/  @!PT LDS RZ, [RZ] ;  /* 0x00000000fffff984 */ /* 0x000fe20000000800 */
[----:B------:R-:W-:Y:S01]  /*16f80*/  @!PT LDS RZ, [RZ] ;  /* 0x00000000fffff984 */ /* 0x000fe20000000800 */
[----:B------:R-:W-:Y:S01]  /*16f90*/  @!PT LDS RZ, [RZ] ;  /* 0x00000000fffff984 */ /* 0x000fe20000000800 */
[----:B------:R0:W-:Y:S04]  /*16fa0*/  @!P0 LDGSTS.E.BYPASS.LTC128B.128 [R33+0x17400], desc[UR36][R2.64], !P4 ;  /* 0x1740000002218fae */ /* 0x0001e8000e101d64 */
[----:B------:R0:W-:Y:S01]  /*16fb0*/  @!P0 LDGSTS.E.BYPASS.LTC128B.128 [R33+0x1b400], desc[UR36][R2.64+0x80], !P3 ;  /* 0x1b40008002218fae */ /* 0x0001e2000d901d64 */
[----:B------:R-:W-:-:S03]  /*16fc0*/  IMAD.MOV.U32 R13, RZ, RZ, R5 ;  /* 0x000000ffff0d7224 */ /* 0x000fc600078e0005 */
[----:B------:R0:W-:Y:S04]  /*16fd0*/  @!P0 LDGSTS.E.BYPASS.LTC128B.128 [R33+0x1f400], desc[UR36][R2.64+0x100], !P2 ;  /* 0x1f40010002218fae */ /* 0x0001e8000d101d64 */
[----:B------:R0:W-:Y:S01]  /*16fe0*/  @!P0 LDGSTS.E.BYPASS.LTC128B.128 [R33+0x23400], desc[UR36][R2.64+0x180], !P1 ;  /* 0x2340018002218fae */ /* 0x0001e2000c901d64 */
[----:B------:R-:W-:-:S07]  /*16ff0*/  IMAD.MOV.U32 R7, RZ, RZ, R14 ;  /* 0x000000ffff077224 */ /* 0x000fce00078e000e */
[----:B0-----:R-:W-:Y:S05]  /*17000*/  WARPSYNC.COLLECTIVE R15, `(.L_x_346) ;  /* 0x000000000f087348 */ /* 0x001fea0003c00000 */
[----:B------:R1:W2:Y:S02]  /*17010*/  SHFL.IDX P6, R14, R13, R12, R11 ;  /* 0x0000000c0d0e7389 */ /* 0x0002a400000c000b */
[----:B012---:R-:W-:Y:S01]  /*17020*/  ENDCOLLECTIVE ;  /* 0x000000000000791b */ /* 0x007fe20003800000 */
.L_x_346:
[----:B------:R-:W-:Y:S05]  /*17030*/  BRA `(.L_x_347) ;  /* 0xffffffc000087947 */ /* 0x000fea000383ffff */
.L_x_265:
[----:B0-----:R0:W3:Y:S02]  /*17040*/  SYNCS.PHASECHK.TRANS64.TRYWAIT P0, [R22+URZ+0x38820], R3 ;  /* 0x03882003160075a7 */ /* 0x0010e4000800017f */
[----:B---3--:R-:W-:Y:S05]  /*17050*/  @!P0 NANOSLEEP.SYNCS 0x989680 ;  /* 0x009896800000895d */ /* 0x008fea0003900000 */
[----:B------:R-:W3:Y:S02]  /*17060*/  @!P0 SYNCS.PHASECHK.TRANS64 P0, [R22+URZ+0x38820], R3 ;  /* 0x03882003160085a7 */ /* 0x000ee4000800007f */
[----:B---3--:R-:W-:Y:S05]  /*17070*/  @!P0 BRA `(.L_x_265) ;  /* 0xfffffffc00f08947 */ /* 0x008fea000383ffff */
[----:B------:R-:W-:Y:S05]  /*17080*/  BRA `(.L_x_348) ;  /* 0xffffffc000847947 */ /* 0x000fea000383ffff */
.L_x_270:
[----:B0-----:R0:W1:Y:S02]  /*17090*/  SYNCS.PHASECHK.TRANS64.TRYWAIT P0, [R6+URZ+0x38840], R3 ;  /* 0x03884003060075a7 */ /* 0x001064000800017f */
[----:B-1----:R-:W-:Y:S05]  /*170a0*/  @!P0 NANOSLEEP.SYNCS 0x989680 ;  /* 0x009896800000895d */ /* 0x002fea0003900000 */
[----:B------:R-:W1:Y:S02]  /*170b0*/  @!P0 SYNCS.PHASECHK.TRANS64 P0, [R6+URZ+0x38840], R3 ;  /* 0x03884003060085a7 */ /* 0x000e64000800007f */
[----:B-1----:R-:W-:Y:S05]  /*170c0*/  @!P0 BRA `(.L_x_270) ;  /* 0xfffffffc00f08947 */ /* 0x002fea000383ffff */
[----:B------:R-:W-:Y:S05]  /*170d0*/  BRA `(.L_x_349) ;  /* 0xffffffc400647947 */ /* 0x000fea000383ffff */
.L_x_271:
        /* <DEDUP_REMOVED lines=8> */
.L_x_351:
[----:B------:R-:W-:Y:S05]  /*17160*/  BSYNC B1 ;  /* 0x0000000000017941 */ /* 0x000fea0003800000 */
.L_x_350:
[----:B------:R-:W-:Y:S01]  /*17170*/  IMAD.MOV.U32 R13, RZ, RZ, R8 ;  /* 0x000000ffff0d7224 */ /* 0x000fe200078e0008 */
[----:B------:R-:W-:Y:S01]  /*17180*/  LOP3.LUT R23, R23, 0xfffff7ff, RZ, 0xc0, !PT ;  /* 0xfffff7ff17177812 */ /* 0x000fe200078ec0ff */
[----:B------:R-:W-:Y:S02]  /*17190*/  IMAD.MOV.U32 R12, RZ, RZ, RZ ;  /* 0x000000ffff0c7224 */ /* 0x000fe400078e00ff */
[----:B------:R-:W-:Y:S01]  /*171a0*/  IMAD.MOV.U32 R11, RZ, RZ, 0x181f ;  /* 0x0000181fff0b7424 */ /* 0x000fe200078e00ff */
[----:B------:R-:W-:Y:S01]  /*171b0*/  @P3 LOP3.LUT R23, R23, 0x800, RZ, 0xfc, !PT ;  /* 0x0000080017173812 */ /* 0x000fe200078efcff */
[----:B------:R-:W-:Y:S02]  /*171c0*/  IMAD.MOV.U32 R15, RZ, RZ, -0x1 ;  /* 0xffffffffff0f7424 */ /* 0x000fe400078e00ff */
[----:B------:R-:W-:Y:S01]  /*171d0*/  IMAD.MOV.U32 R3, RZ, RZ, R14 ;  /* 0x000000ffff037224 */ /* 0x000fe200078e000e */
[----:B------:R-:W-:Y:S01]  /*171e0*/  LOP3.LUT P3, RZ, R23, 0x10, RZ, 0xc0, !PT ;  /* 0x0000001017ff7812 */ /* 0x000fe2000786c0ff */
[----:B------:R-:W-:-:S12]  /*171f0*/  IMAD.SHL.U32 R0, R32, 0x2, RZ ;  /* 0x0000000220007824 */ /* 0x000fd800078e00ff */
[----:B------:R-:W-:Y:S05]  /*17200*/  WARPSYNC.COLLECTIVE R15, `(.L_x_352) ;  /* 0x000000000f087348 */ /* 0x000fea0003c00000 */
[----:B------:R0:W1:Y:S02]  /*17210*/  SHFL.IDX P6, R14, R13, R12, R11 ;  /* 0x0000000c0d0e7389 */ /* 0x00006400000c000b */
[----:B01----:R-:W-:Y:S01]  /*17220*/  ENDCOLLECTIVE ;  /* 0x000000000000791b */ /* 0x003fe20003800000 */
.L_x_352:
[----:B------:R-:W-:Y:S01]  /*17230*/  LOP3.LUT R23, R23, 0xfffffbff, RZ, 0xc0, !PT ;  /* 0xfffffbff17177812 */ /* 0x000fe200078ec0ff */
[----:B------:R-:W-:-:S03]  /*17240*/  IMAD R9, R9, 0x2, R22 ;  /* 0x0000000209097824 */ /* 0x000fc600078e0216 */
[----:B------:R-:W-:-:S04]  /*17250*/  @P2 LOP3.LUT R23, R23, 0x400, RZ, 0xfc, !PT ;  /* 0x0000040017172812 */ /* 0x000fc800078efcff */
[C---:B------:R-:W-:Y:S02]  /*17260*/  LOP3.LUT P2, RZ, R23.reuse, 0x8, RZ, 0xc0, !PT ;  /* 0x0000000817ff7812 */ /* 0x040fe4000784c0ff */
[----:B------:R-:W-:Y:S01]  /*17270*/  LOP3.LUT R23, R23, 0xfffffdff, RZ, 0xc0, !PT ;  /* 0xfffffdff17177812 */ /* 0x000fe200078ec0ff */
[----:B------:R-:W-:-:S03]  /*17280*/  IMAD.MOV.U32 R13, RZ, RZ, R10 ;  /* 0x000000ffff0d7224 */ /* 0x000fc600078e000a */
[----:B------:R-:W-:Y:S01]  /*17290*/  @P1 LOP3.LUT R23, R23, 0x200, RZ, 0xfc, !PT ;  /* 0x0000020017171812 */ /* 0x000fe200078efcff */
[----:B------:R-:W-:-:S03]  /*172a0*/  IMAD.MOV.U32 R12, RZ, RZ, 0x1 ;  /* 0x00000001ff0c7424 */ /* 0x000fc600078e00ff */
[----:B------:R-:W-:Y:S01]  /*172b0*/  LOP3.LUT P1, RZ, R23, 0x4, RZ, 0xc0, !PT ;  /* 0x0000000417ff7812 */ /* 0x000fe2000782c0ff */
[----:B------:R-:W-:-:S12]  /*172c0*/  IMAD.MOV.U32 R2, RZ, RZ, R14 ;  /* 0x000000ffff027224 */ /* 0x000fd800078e000e */
[----:B------:R-:W-:Y:S05]  /*172d0*/  WARPSYNC.COLLECTIVE R15, `(.L_x_353) ;  /* 0x000000000f087348 */ /* 0x000fea0003c00000 */
[----:B------:R0:W1:Y:S02]  /*172e0*/  SHFL.IDX P6, R14, R13, R12, R11 ;  /* 0x0000000c0d0e7389 */ /* 0x00006400000c000b */
[----:B01----:R-:W-:Y:S01]  /*172f0*/  ENDCOLLECTIVE ;  /* 0x000000000000791b */ /* 0x003fe20003800000 */
.L_x_353:
[----:B------:R-:W-:-:S05]  /*17300*/  IADD3 R2, P0, R2, R0, RZ ;  /* 0x0000000002027210 */ /* 0x000fca0007f1e0ff */
[----:B------:R-:W-:-:S05]  /*17310*/  IMAD.X R3, RZ, RZ, R3, P0 ;  /* 0x000000ffff037224 */ /* 0x000fca00000e0603 */
[----:B------:R-:W-:Y:S01]  /*17320*/  @!PT LDS RZ, [RZ] ;  /* 0x00000000fffff984 */ /* 0x000fe20000000800 */
[----:B------:R-:W-:Y:S01]  /*17330*/  @!PT LDS RZ, [RZ] ;  /* 0x00000000fffff984 */ /* 0x000fe20000000800 */
[----:B------:R-:W-:Y:S01]  /*17340*/  @!PT LDS RZ, [RZ] ;  /* 0x00000000fffff984 */ /* 0x000fe20000000800 */
[----:B------:R0:W-:Y:S01]  /*17350*/  LDGSTS.E.BYPASS.LTC128B.128 [R9+0x24400], desc[UR36][R2.64], !P3 ;  /* 0x2440000002097fae */ /* 0x0001e2000d901d64 */
[----:B------:R-:W-:-:S03]  /*17360*/  IMAD.MOV.U32 R13, RZ, RZ, R8 ;  /* 0x000000ffff0d7224 */ /* 0x000fc600078e0008 */
[----:B------:R0:W-:Y:S04]  /*17370*/  LDGSTS.E.BYPASS.LTC128B.128 [R9+0x26c00], desc[UR36][R2.64+0x80], !P2 ;  /* 0x26c0008002097fae */ /* 0x0001e8000d101d64 */
[----:B------:R0:W-:Y:S01]  /*17380*/  LDGSTS.E.BYPASS.LTC128B.128 [R9+0x29400], desc[UR36][R2.64+0x100], !P1 ;  /* 0x2940010002097fae */ /* 0x0001e2000c901d64 */
[----:B------:R-:W-:-:S03]  /*17390*/  IMAD.MOV.U32 R35, RZ, RZ, R14 ;  /* 0x000000ffff237224 */ /* 0x000fc600078e000e */
[----:B------:R0:W-:Y:S04]  /*173a0*/  LDGSTS.E.BYPASS.LTC128B.128 [R9+0x2bc00], desc[UR36][R2.64+0x180], !P5 ;  /* 0x2bc0018002097fae */ /* 0x0001e8000e901d64 */
[----:B0-----:R-:W-:Y:S05]  /*173b0*/  WARPSYNC.COLLECTIVE R15, `(.L_x_354) ;  /* 0x000000000f087348 */ /* 0x001fea0003c00000 */
[----:B------:R1:W2:Y:S02]  /*173c0*/  SHFL.IDX P6, R14, R13, R12, R11 ;  /* 0x0000000c0d0e7389 */ /* 0x0002a400000c000b */
[----:B012---:R-:W-:Y:S01]  /*173d0*/  ENDCOLLECTIVE ;  /* 0x000000000000791b */ /* 0x007fe20003800000 */
.L_x_354:
[----:B------:R-:W-:Y:S02]  /*173e0*/  IMAD.MOV.U32 R13, RZ, RZ, R10 ;  /* 0x000000ffff0d7224 */ /* 0x000fe400078e000a */
[----:B------:R-:W-:Y:S02]  /*173f0*/  IMAD.MOV.U32 R12, RZ, RZ, 0x2 ;  /* 0x00000002ff0c7424 */ /* 0x000fe400078e00ff */
[----:B------:R-:W-:-:S07]  /*17400*/  IMAD.MOV.U32 R2, RZ, RZ, R14 ;  /* 0x000000ffff027224 */ /* 0x000fce00078e000e */
[----:B------:R-:W-:Y:S05]  /*17410*/  WARPSYNC.COLLECTIVE R15, `(.L_x_355) ;  /* 0x000000000f087348 */ /* 0x000fea0003c00000 */
[----:B------:R0:W1:Y:S02]  /*17420*/  SHFL.IDX P6, R14, R13, R12, R11 ;  /* 0x0000000c0d0e7389 */ /* 0x00006400000c000b */
[----:B01----:R-:W-:Y:S01]  /*17430*/  ENDCOLLECTIVE ;  /* 0x000000000000791b */ /* 0x003fe20003800000 */
.L_x_355:
        /* <DEDUP_REMOVED lines=14> */
.L_x_356:
[----:B------:R-:W-:Y:S02]  /*17520*/  IMAD.MOV.U32 R13, RZ, RZ, R10 ;  /* 0x000000ffff0d7224 */ /* 0x000fe400078e000a */
[----:B------:R-:W-:Y:S02]  /*17530*/  IMAD.MOV.U32 R12, RZ, RZ, 0x3 ;  /* 0x00000003ff0c7424 */ /* 0x000fe400078e00ff */
[----:B------:R-:W-:-:S07]  /*17540*/  IMAD.MOV.U32 R2, RZ, RZ, R14 ;  /* 0x000000ffff027224 */ /* 0x000fce00078e000e */
[----:B------:R-:W-:Y:S05]  /*17550*/  WARPSYNC.COLLECTIVE R15, `(.L_x_357) ;  /* 0x000000000f087348 */ /* 0x000fea0003c00000 */
[----:B------:R0:W1:Y:S02]  /*17560*/  SHFL.IDX P6, R14, R13, R12, R11 ;  /* 0x0000000c0d0e7389 */ /* 0x00006400000c000b */
[----:B01----:R-:W-:Y:S01]  /*17570*/  ENDCOLLECTIVE ;  /* 0x000000000000791b */ /* 0x003fe20003800000 */
.L_x_357:
        /* <DEDUP_REMOVED lines=14> */
.L_x_358:
[----:B------:R-:W-:Y:S02]  /*17660*/  IMAD.MOV.U32 R13, RZ, RZ, R10 ;  /* 0x000000ffff0d7224 */ /* 0x000fe400078e000a */
[----:B------:R-:W-:Y:S02]  /*17670*/  IMAD.MOV.U32 R12, RZ, RZ, 0x4 ;  /* 0x00000004ff0c7424 */ /* 0x000fe400078e00ff */
[----:B------:R-:W-:-:S07]  /*17680*/  IMAD.MOV.U32 R2, RZ, RZ, R14 ;  /* 0x000000ffff027224 */ /* 0x000fce00078e000e */
[----:B------:R-:W-:Y:S05]  /*17690*/  WARPSYNC.COLLECTIVE R15, `(.L_x_359) ;  /* 0x000000000f087348 */ /* 0x000fea0003c00000 */
[----:B------:R0:W1:Y:S02]  /*176a0*/  SHFL.IDX P6, R14, R13, R12, R11 ;  /* 0x0000000c0d0e7389 */ /* 0x00006400000c000b */
[----:B01----:R-:W-:Y:S01]  /*176b0*/  ENDCOLLECTIVE ;  /* 0x000000000000791b */ /* 0x003fe20003800000 */
.L_x_359:
[----:B------:R-:W-:-:S05]  /*176c0*/  IADD3 R2, P0, R2, R0, RZ ;  /* 0x0000000002027210 */ /* 0x000fca0007f1e0ff */
[----:B------:R-:W-:-:S05]  /*176d0*/  IMAD.X R3, RZ, RZ, R35, P0 ;  /* 0x000000ffff037224 */ /* 0x000fca00000e0623 */
[----:B------:R-:W-:Y:S01]  /*176e0*/  @!PT LDS RZ, [RZ] ;  /* 0x00000000fffff984 */ /* 0x000fe20000000800 */
[----:B------:R-:W-:Y:S01]  /*176f0*/  @!PT LDS RZ, [RZ] ;  /* 0x00000000fffff984 */ /* 0x000fe20000000800 */
[----:B------:R-:W-:Y:S01]  /*17700*/  @!PT LDS RZ, [RZ] ;  /* 0x00000000fffff984 */ /* 0x000fe20000000800 */
[----:B------:R0:W-:Y:S01]  /*17710*/  LDGSTS.E.BYPASS.LTC128B.128 [R9+0x25c00], desc[UR36][R2.64], !P3 ;  /* 0x25c0000002097fae */ /* 0x0001e2000d901d64 */
[----:B------:R-:W-:Y:S01]  /*17720*/  IMAD.MOV.U32 R13, RZ, RZ, R8 ;  /* 0x000000ffff0d7224 */ /* 0x000fe200078e0008 */
[C---:B------:R-:W-:Y:S02]  /*17730*/  LOP3.LUT P3, RZ, R23.reuse, 0x800, RZ, 0xc0, !PT ;  /* 0x0000080017ff7812 */ /* 0x040fe4000786c0ff */
[----:B------:R0:W-:Y:S01]  /*17740*/  LDGSTS.E.BYPASS.LTC128B.128 [R9+0x28400], desc[UR36][R2.64+0x80], !P2 ;  /* 0x2840008002097fae */ /* 0x0001e2000d101d64 */
[----:B------:R-:W-:-:S03]  /*17750*/  LOP3.LUT P2, RZ, R23, 0x400, RZ, 0xc0, !PT ;  /* 0x0000040017ff7812 */ /* 0x000fc6000784c0ff */
[----:B------:R0:W-:Y:S01]  /*17760*/  LDGSTS.E.BYPASS.LTC128B.128 [R9+0x2ac00], desc[UR36][R2.64+0x100], !P1 ;  /* 0x2ac0010002097fae */ /* 0x0001e2000c901d64 */
[----:B------:R-:W-:Y:S01]  /*17770*/  LOP3.LUT P1, RZ, R23, 0x200, RZ, 0xc0, !PT ;  /* 0x0000020017ff7812 */ /* 0x000fe2000782c0ff */
[----:B------:R-:W-:Y:S02]  /*17780*/  IMAD.MOV.U32 R35, RZ, RZ, R14 ;  /* 0x000000ffff237224 */ /* 0x000fe400078e000e */
[----:B------:R0:W-:Y:S10]  /*17790*/  LDGSTS.E.BYPASS.LTC128B.128 [R9+0x2d400], desc[UR36][R2.64+0x180], !P5 ;  /* 0x2d40018002097fae */ /* 0x0001f4000e901d64 */
[----:B0-----:R-:W-:Y:S05]  /*177a0*/  WARPSYNC.COLLECTIVE R15, `(.L_x_360) ;  /* 0x000000000f087348 */ /* 0x001fea0003c00000 */
[----:B------:R1:W2:Y:S02]  /*177b0*/  SHFL.IDX P6, R14, R13, R12, R11 ;  /* 0x0000000c0d0e7389 */ /* 0x0002a400000c000b */
[----:B012---:R-:W-:Y:S01]  /*177c0*/  ENDCOLLECTIVE ;  /* 0x000000000000791b */ /* 0x007fe20003800000 */
.L_x_360:
[----:B------:R-:W-:Y:S01]  /*177d0*/  IMAD.MOV.U32 R2, RZ, RZ, R14 ;  /* 0x000000ffff027224 */ /* 0x000fe200078e000e */
[----:B------:R-:W-:Y:S06]  /*177e0*/  BRA `(.L_x_361) ;  /* 0xffffffc000b07947 */ /* 0x000fec000383ffff */
.L_x_276:
[----:B-1----:R1:W2:Y:S02]  /*177f0*/  SYNCS.PHASECHK.TRANS64.TRYWAIT P0, [R6+URZ+0x38860], R2 ;  /* 0x03886002060075a7 */ /* 0x0022a4000800017f */
[----:B--2---:R-:W-:Y:S05]  /*17800*/  @!P0 NANOSLEEP.SYNCS 0x989680 ;  /* 0x009896800000895d */ /* 0x004fea0003900000 */
[----:B------:R-:W2:Y:S02]  /*17810*/  @!P0 SYNCS.PHASECHK.TRANS64 P0, [R6+URZ+0x38860], R2 ;  /* 0x03886002060085a7 */ /* 0x000ea4000800007f */
[----:B--2---:R-:W-:Y:S05]  /*17820*/  @!P0 BRA `(.L_x_276) ;  /* 0xfffffffc00f08947 */ /* 0x004fea000383ffff */
[----:B------:R-:W-:Y:S05]  /*17830*/  BRA `(.L_x_362) ;  /* 0xffffffc400287947 */ /* 0x000fea000383ffff */
.L_x_277:
[----:B------:R-:W-:Y:S01]  /*17840*/  BSSY B1, `(.L_x_363) ;  /* 0x0000008000017945 */ /* 0x000fe20003800000 */
[----:B------:R-:W-:Y:S02]  /*17850*/  IMAD.MOV.U32 R13, RZ, RZ, R24 ;  /* 0x000000ffff0d7224 */ /* 0x000fe400078e0018 */
[----:B------:R-:W-:Y:S02]  /*17860*/  IMAD.MOV.U32 R12, RZ, RZ, RZ ;  /* 0x000000ffff0c7224 */ /* 0x000fe400078e00ff */
[----:B------:R-:W-:Y:S02]  /*17870*/  IMAD.MOV.U32 R11, RZ, RZ, 0x181f ;  /* 0x0000181fff0b7424 */ /* 0x000fe400078e00ff */
[----:B------:R-:W-:-:S07]  /*17880*/  IMAD.MOV.U32 R15, RZ, RZ, -0x1 ;  /* 0xffffffffff0f7424 */ /* 0x000fce00078e00ff */
[----:B-1----:R-:W-:Y:S05]  /*17890*/  WARPSYNC.COLLECTIVE R15, `(.L_x_364) ;  /* 0x000000000f087348 */ /* 0x002fea0003c00000 */
[----:B------:R0:W2:Y:S02]  /*178a0*/  SHFL.IDX P6, R14, R13, R12, R11 ;  /* 0x0000000c0d0e7389 */ /* 0x0000a400000c000b */
[----:B012---:R-:W-:Y:S01]  /*178b0*/  ENDCOLLECTIVE ;  /* 0x000000000000791b */ /* 0x007fe20003800000 */
.L_x_364:
[----:B------:R-:W-:Y:S05]  /*178c0*/  BSYNC B1 ;  /* 0x0000000000017941 */ /* 0x000fea0003800000 */
.L_x_363:
[----:B------:R-:W-:Y:S01]  /*178d0*/  MOV R13, R18 ;  /* 0x00000012000d7202 */ /* 0x000fe20000000f00 */
[----:B------:R-:W-:Y:S02]  /*178e0*/  IMAD.MOV.U32 R12, RZ, RZ, RZ ;  /* 0x000000ffff0c7224 */ /* 0x000fe400078e00ff */
[----:B------:R-:W-:Y:S02]  /*178f0*/  IMAD.MOV.U32 R11, RZ, RZ, 0x181f ;  /* 0x0000181fff0b7424 */ /* 0x000fe400078e00ff */
[----:B------:R-:W-:Y:S02]  /*17900*/  IMAD.MOV.U32 R15, RZ, RZ, -0x1 ;  /* 0xffffffffff0f7424 */ /* 0x000fe400078e00ff */
[----:B------:R-:W-:Y:S02]  /*17910*/  IMAD.MOV.U32 R3, RZ, RZ, R14 ;  /* 0x000000ffff037224 */ /* 0x000fe400078e000e */
[----:B------:R-:W-:-:S07]  /*17920*/  IMAD R7, R7, 0x2, R22 ;  /* 0x0000000207077824 */ /* 0x000fce00078e0216 */
[----:B------:R-:W-:Y:S05]  /*17930*/  WARPSYNC.COLLECTIVE R15, `(.L_x_365) ;  /* 0x000000000f087348 */ /* 0x000fea0003c00000 */
[----:B------:R0:W1:Y:S02]  /*17940*/  SHFL.IDX P6, R14, R13, R12, R11 ;  /* 0x0000000c0d0e7389 */ /* 0x00006400000c000b */
[----:B01----:R-:W-:Y:S01]  /*17950*/  ENDCOLLECTIVE ;  /* 0x000000000000791b */ /* 0x003fe20003800000 */
.L_x_365:
[----:B------:R-:W-:Y:S02]  /*17960*/  IMAD.MOV.U32 R13, RZ, RZ, R24 ;  /* 0x000000ffff0d7224 */ /* 0x000fe400078e0018 */
[----:B------:R-:W-:Y:S02]  /*17970*/  IMAD.MOV.U32 R12, RZ, RZ, 0x1 ;  /* 0x00000001ff0c7424 */ /* 0x000fe400078e00ff */
[----:B------:R-:W-:-:S07]  /*17980*/  IMAD.MOV.U32 R2, RZ, RZ, R14 ;  /* 0x000000ffff027224 */ /* 0x000fce00078e000e */
[----:B------:R-:W-:Y:S05]  /*17990*/  WARPSYNC.COLLECTIVE R15, `(.L_x_366) ;  /* 0x000000000f087348 */ /* 0x000fea0003c00000 */
[----:B------:R0:W1:Y:S02]  /*179a0*/  SHFL.IDX P6, R14, R13, R12, R11 ;  /* 0x0000000c0d0e7389 */ /* 0x00006400000c000b */
[----:B01----:R-:W-:Y:S01]  /*179b0*/  ENDCOLLECTIVE ;  /* 0x000000000000791b */ /* 0x003fe20003800000 */
.L_x_366:
[----:B------:R-:W-:-:S05]  /*179c0*/  IADD3 R2, P0, R2, R0, RZ ;  /* 0x0000000002027210 */ /* 0x000fca0007f1e0ff */
[----:B------:R-:W-:Y:S01]  /*179d0*/  IMAD.X R3, RZ, RZ, R3, P0 ;  /* 0x000000ffff037224 */ /* 0x000fe200000e0603 */
[----:B------:R-:W-:Y:S01]  /*179e0*/  ISETP.LT.OR P0, PT, R8, 0x1, P4 ;  /* 0x000000010800780c */ /* 0x000fe20002701670 */
[----:B------:R-:W-:-:S12]  /*179f0*/  IMAD.MOV.U32 R13, RZ, RZ, R18 ;  /* 0x000000ffff0d7224 */ /* 0x000fd800078e0012 */
        /* <DEDUP_REMOVED lines=9> */
[----:B------:R0:W-:Y:S02]  /*17a90*/  LDGSTS.E.BYPASS.LTC128B.128 [R7+0x7c00], desc[UR36][R2.64+0x180], !P0 ;  /* 0x07c0018002077fae */ /* 0x0001e4000c101d64 */
[----:B0-----:R-:W-:-:S07]  /*17aa0*/  IMAD.MOV.U32 R3, RZ, RZ, R14 ;  /* 0x000000ffff037224 */ /* 0x001fce00078e000e */
[----:B------:R-:W-:Y:S05]  /*17ab0*/  WARPSYNC.COLLECTIVE R15, `(.L_x_367) ;  /* 0x000000000f087348 */ /* 0x000fea0003c00000 */
[----:B------:R0:W1:Y:S02]  /*17ac0*/  SHFL.IDX P6, R14, R13, R12, R11 ;  /* 0x0000000c0d0e7389 */ /* 0x00006400000c000b */
[----:B01----:R-:W-:Y:S01]  /*17ad0*/  ENDCOLLECTIVE ;  /* 0x000000000000791b */ /* 0x003fe20003800000 */
.L_x_367:
[----:B------:R-:W-:Y:S02]  /*17ae0*/  IMAD.MOV.U32 R13, RZ, RZ, R24 ;  /* 0x000000ffff0d7224 */ /* 0x000fe400078e0018 */
[----:B------:R-:W-:Y:S02]  /*17af0*/  IMAD.MOV.U32 R12, RZ, RZ, 0x2 ;  /* 0x00000002ff0c7424 */ /* 0x000fe400078e00ff */
[----:B------:R-:W-:-:S07]  /*17b00*/  IMAD.MOV.U32 R2, RZ, RZ, R14 ;  /* 0x000000ffff027224 */ /* 0x000fce00078e000e */
[----:B------:R-:W-:Y:S05]  /*17b10*/  WARPSYNC.COLLECTIVE R15, `(.L_x_368) ;  /* 0x000000000f087348 */ /* 0x000fea0003c00000 */
[----:B------:R0:W1:Y:S02]  /*17b20*/  SHFL.IDX P6, R14, R13, R12, R11 ;  /* 0x0000000c0d0e7389 */ /* 0x00006400000c000b */
[----:B01----:R-:W-:Y:S01]  /*17b30*/  ENDCOLLECTIVE ;  /* 0x000000000000791b */ /* 0x003fe20003800000 */
.L_x_368:
        /* <DEDUP_REMOVED lines=18> */
.L_x_369:
[----:B------:R-:W-:Y:S02]  /*17c60*/  IMAD.MOV.U32 R13, RZ, RZ, R24 ;  /* 0x000000ffff0d7224 */ /* 0x000fe400078e0018 */
[----:B------:R-:W-:Y:S02]  /*17c70*/  IMAD.MOV.U32 R12, RZ, RZ, 0x3 ;  /* 0x00000003ff0c7424 */ /* 0x000fe400078e00ff */
[----:B------:R-:W-:-:S07]  /*17c80*/  IMAD.MOV.U32 R2, RZ, RZ, R14 ;  /* 0x000000ffff027224 */ /* 0x000fce00078e000e */
[----:B------:R-:W-:Y:S05]  /*17c90*/  WARPSYNC.COLLECTIVE R15, `(.L_x_370) ;  /* 0x000000000f087348 */ /* 0x000fea0003c00000 */
[----:B------:R0:W1:Y:S02]  /*17ca0*/  SHFL.IDX P6, R14, R13, R12, R11 ;  /* 0x0000000c0d0e7389 */ /* 0x00006400000c000b */
[----:B01----:R-:W-:Y:S01]  /*17cb0*/  ENDCOLLECTIVE ;  /* 0x000000000000791b */ /* 0x003fe20003800000 */
.L_x_370:
        /* <DEDUP_REMOVED lines=18> */
.L_x_371:
[----:B------:R-:W-:Y:S02]  /*17de0*/  IMAD.MOV.U32 R13, RZ, RZ, R24 ;  /* 0x000000ffff0d7224 */ /* 0x000fe400078e0018 */
[----:B------:R-:W-:Y:S02]  /*17df0*/  IMAD.MOV.U32 R12, RZ, RZ, 0x4 ;  /* 0x00000004ff0c7424 */ /* 0x000fe400078e00ff */
[----:B------:R-:W-:-:S07]  /*17e00*/  IMAD.MOV.U32 R2, RZ, RZ, R14 ;  /* 0x000000ffff027224 */ /* 0x000fce00078e000e */
[----:B------:R-:W-:Y:S05]  /*17e10*/  WARPSYNC.COLLECTIVE R15, `(.L_x_372) ;  /* 0x000000000f087348 */ /* 0x000fea0003c00000 */
[----:B------:R0:W1:Y:S02]  /*17e20*/  SHFL.IDX P6, R14, R13, R12, R11 ;  /* 0x0000000c0d0e7389 */ /* 0x00006400000c000b */
[----:B01----:R-:W-:Y:S01]  /*17e30*/  ENDCOLLECTIVE ;  /* 0x000000000000791b */ /* 0x003fe20003800000 */
.L_x_372:
[----:B------:R-:W-:-:S05]  /*17e40*/  IADD3 R2, P0, R2, R0, RZ ;  /* 0x0000000002027210 */ /* 0x000fca0007f1e0ff */
[----:B------:R-:W-:Y:S01]  /*17e50*/  IMAD.X R3, RZ, RZ, R3, P0 ;  /* 0x000000ffff037224 */ /* 0x000fe200000e0603 */
[----:B------:R-:W-:Y:S01]  /*17e60*/  ISETP.LT.OR P0, PT, R8, 0x31, P4 ;  /* 0x000000310800780c */ /* 0x000fe20002701670 */
[----:B------:R-:W-:-:S12]  /*17e70*/  IMAD.MOV.U32 R13, RZ, RZ, R18 ;  /* 0x000000ffff0d7224 */ /* 0x000fd800078e0012 */
[----:B------:R-:W-:Y:S01]  /*17e80*/  @!PT LDS RZ, [RZ] ;  /* 0x00000000fffff984 */ /* 0x000fe20000000800 */
[----:B------:R-:W-:Y:S01]  /*17e90*/  @!PT LDS RZ, [RZ] ;  /* 0x00000000fffff984 */ /* 0x000fe20000000800 */
[----:B------:R-:W-:Y:S01]  /*17ea0*/  @!PT LDS RZ, [RZ] ;  /* 0x00000000fffff984 */ /* 0x000fe20000000800 */
[----:B------:R0:W-:Y:S01]  /*17eb0*/  LDGSTS.E.BYPASS.LTC128B.128 [R7+0x1c00], desc[UR36][R2.64], !P0 ;  /* 0x01c0000002077fae */ /* 0x0001e2000c101d64 */
[----:B------:R-:W-:Y:S01]  /*17ec0*/  ISETP.LT.OR P0, PT, R8, 0x31, P3 ;  /* 0x000000310800780c */ /* 0x000fe20001f01670 */
[----:B------:R-:W-:-:S12]  /*17ed0*/  IMAD.MOV.U32 R24, RZ, RZ, R14 ;  /* 0x000000ffff187224 */ /* 0x000fd800078e000e */
[----:B0-----:R-:W-:Y:S05]  /*17ee0*/  WARPSYNC.COLLECTIVE R15, `(.L_x_373) ;  /* 0x000000000f087348 */ /* 0x001fea0003c00000 */
[----:B------:R1:W2:Y:S02]  /*17ef0*/  SHFL.IDX P6, R14, R13, R12, R11 ;  /* 0x0000000c0d0e7389 */ /* 0x0002a400000c000b */
[----:B012---:R-:W-:Y:S01]  /*17f00*/  ENDCOLLECTIVE ;  /* 0x000000000000791b */ /* 0x007fe20003800000 */
.L_x_373:
        /* <DEDUP_REMOVED lines=8> */
[----:B------:R-:W-:Y:S05]  /*17f90*/  BRA `(.L_x_374) ;  /* 0xffffffc000447947 */ /* 0x000fea000383ffff */
.L_x_285:
[----:B0-----:R0:W3:Y:S02]  /*17fa0*/  SYNCS.PHASECHK.TRANS64.TRYWAIT P0, [R4+URZ+0x38860], R3 ;  /* 0x03886003040075a7 */ /* 0x0010e4000800017f */
[----:B---3--:R-:W-:Y:S05]  /*17fb0*/  @!P0 NANOSLEEP.SYNCS 0x989680 ;  /* 0x009896800000895d */ /* 0x008fea0003900000 */
[----:B------:R-:W3:Y:S02]  /*17fc0*/  @!P0 SYNCS.PHASECHK.TRANS64 P0, [R4+URZ+0x38860], R3 ;  /* 0x03886003040085a7 */ /* 0x000ee4000800007f */
[----:B---3--:R-:W-:Y:S05]  /*17fd0*/  @!P0 BRA `(.L_x_285) ;  /* 0xfffffffc00f08947 */ /* 0x008fea000383ffff */
[----:B------:R-:W-:Y:S05]  /*17fe0*/  BRA `(.L_x_375) ;  /* 0xffffffc400687947 */ /* 0x000fea000383ffff */
.L_x_286:
[----:B------:R-:W-:Y:S01]  /*17ff0*/  BSSY B0, `(.L_x_376) ;  /* 0x0000008000007945 */ /* 0x000fe20003800000 */
[----:B------:R-:W-:Y:S02]  /*18000*/  IMAD.MOV.U32 R13, RZ, RZ, R24 ;  /* 0x000000ffff0d7224 */ /* 0x000fe400078e0018 */
[----:B------:R-:W-:Y:S02]  /*18010*/  IMAD.MOV.U32 R12, RZ, RZ, RZ ;  /* 0x000000ffff0c7224 */ /* 0x000fe400078e00ff */
[----:B------:R-:W-:Y:S02]  /*18020*/  IMAD.MOV.U32 R11, RZ, RZ, 0x181f ;  /* 0x0000181fff0b7424 */ /* 0x000fe400078e00ff */
[----:B------:R-:W-:-:S07]  /*18030*/  IMAD.MOV.U32 R15, RZ, RZ, -0x1 ;  /* 0xffffffffff0f7424 */ /* 0x000fce00078e00ff */
[----:B01----:R-:W-:Y:S05]  /*18040*/  WARPSYNC.COLLECTIVE R15, `(.L_x_377) ;  /* 0x000000000f087348 */ /* 0x003fea0003c00000 */
[----:B-1----:R1:W2:Y:S02]  /*18050*/  SHFL.IDX P6, R14, R13, R12, R11 ;  /* 0x0000000c0d0e7389 */ /* 0x0022a400000c000b */
[----:B012---:R-:W-:Y:S01]  /*18060*/  ENDCOLLECTIVE ;  /* 0x000000000000791b */ /* 0x007fe20003800000 */
.L_x_377:
[----:B------:R-:W-:Y:S05]  /*18070*/  BSYNC B0 ;  /* 0x0000000000007941 */ /* 0x000fea0003800000 */
.L_x_376:
[----:B------:R-:W-:Y:S02]  /*18080*/  IMAD.MOV.U32 R13, RZ, RZ, R18 ;  /* 0x000000ffff0d7224 */ /* 0x000fe400078e0012 */
[----:B------:R-:W-:Y:S02]  /*18090*/  IMAD.MOV.U32 R12, RZ, RZ, RZ ;  /* 0x000000ffff0c7224 */ /* 0x000fe400078e00ff */
[----:B------:R-:W-:Y:S02]  /*180a0*/  IMAD.MOV.U32 R11, RZ, RZ, 0x181f ;  /* 0x0000181fff0b7424 */ /* 0x000fe400078e00ff */
[----:B------:R-:W-:Y:S02]  /*180b0*/  IMAD.MOV.U32 R15, RZ, RZ, -0x1 ;  /* 0xffffffffff0f7424 */ /* 0x000fe400078e00ff */
[----:B------:R-:W-:Y:S02]  /*180c0*/  IMAD.MOV.U32 R3, RZ, RZ, R14 ;  /* 0x000000ffff037224 */ /* 0x000fe400078e000e */
[----:B------:R-:W-:-:S07]  /*180d0*/  IMAD.SHL.U32 R8, R32, 0x2, RZ ;  /* 0x0000000220087824 */ /* 0x000fce00078e00ff */
[----:B------:R-:W-:Y:S05]  /*180e0*/  WARPSYNC.COLLECTIVE R15, `(.L_x_378) ;  /* 0x000000000f087348 */ /* 0x000fea0003c00000 */
[----:B------:R0:W1:Y:S02]  /*180f0*/  SHFL.IDX P6, R14, R13, R12, R11 ;  /* 0x0000000c0d0e7389 */ /* 0x00006400000c000b */
[----:B01----:R-:W-:Y:S01]  /*18100*/  ENDCOLLECTIVE ;  /* 0x000000000000791b */ /* 0x003fe20003800000 */
.L_x_378:
[----:B------:R-:W-:Y:S01]  /*18110*/  ULDC UR4, c[0x0][0x2f4] ;  /* 0x0000bd0000047ab9 */ /* 0x000fe20000000800 */
[----:B------:R-:W-:Y:S01]  /*18120*/  IMAD R0, R7, 0x2, R22 ;  /* 0x0000000207007824 */ /* 0x000fe200078e0216 */
[----:B------:R-:W-:Y:S02]  /*18130*/  ISETP.GE.AND P3, PT, R32, UR4, PT ;  /* 0x0000000420007c0c */ /* 0x000fe4000bf66270 */
[----:B------:R-:W-:Y:S02]  /*18140*/  ISETP.GE.AND P2, PT, R37, UR4, PT ;  /* 0x0000000425007c0c */ /* 0x000fe4000bf46270 */
[----:B------:R-:W-:Y:S02]  /*18150*/  ISETP.LT.OR P4, PT, R5, 0x1, P3 ;  /* 0x000000010500780c */ /* 0x000fe40001f81670 */
[----:B------:R-:W-:Y:S01]  /*18160*/  ISETP.GE.AND P1, PT, R36, UR4, PT ;  /* 0x0000000424007c0c */ /* 0x000fe2000bf26270 */
[----:B------:R-:W-:Y:S02]  /*18170*/  IMAD.MOV.U32 R13, RZ, RZ, R24 ;  /* 0x000000ffff0d7224 */ /* 0x000fe400078e0018 */
[----:B------:R-:W-:Y:S01]  /*18180*/  IMAD.MOV.U32 R12, RZ, RZ, 0x1 ;  /* 0x00000001ff0c7424 */ /* 0x000fe200078e00ff */
[----:B------:R-:W-:-:S05]  /*18190*/  IADD3 R2, P0, R14, R8, RZ ;  /* 0x000000080e027210 */ /* 0x000fca0007f1e0ff */
[----:B------:R-:W-:Y:S01]  /*181a0*/  IMAD.X R3, RZ, RZ, R3, P0 ;  /* 0x000000ffff037224 */ /* 0x000fe200000e0603 */
[----:B------:R-:W-:-:S04]  /*181b0*/  ISETP.LT.OR P0, PT, R5, 0x1, P2 ;  /* 0x000000010500780c */ /* 0x000fc80001701670 */
[----:B------:R-:W-:Y:S01]  /*181c0*/  @!PT LDS RZ, [RZ] ;  /* 0x00000000fffff984 */ /* 0x000fe20000000800 */
[----:B------:R-:W-:Y:S01]  /*181d0*/  @!PT LDS RZ, [RZ] ;  /* 0x00000000fffff984 */ /* 0x000fe20000000800 */
[----:B------:R-:W-:Y:S01]  /*181e0*/  @!PT LDS RZ, [RZ] ;  /* 0x00000000fffff984 */ /* 0x000fe20000000800 */
[----:B------:R0:W-:Y:S01]  /*181f0*/  LDGSTS.E.BYPASS.LTC128B.128 [R0+0x400], desc[UR36][R2.64], !P4 ;  /* 0x0040000002007fae */ /* 0x0001e2000e101d64 */
[----:B------:R-:W-:-:S08]  /*18200*/  ISETP.LT.OR P4, PT, R5, 0x1, P1 ;  /* 0x000000010500780c */ /* 0x000fd00000f81670 */
[----:B------:R0:W-:Y:S01]  /*18210*/  LDGSTS.E.BYPASS.LTC128B.128 [R0+0x2c00], desc[UR36][R2.64+0x80], !P0 ;  /* 0x02c0008002007fae */ /* 0x0001e2000c101d64 */
[----:B------:R-:W-:-:S13]  /*18220*/  ISETP.GE.AND P0, PT, R34, UR4, PT ;  /* 0x0000000422007c0c */ /* 0x000fda000bf06270 */
[----:B0-----:R-:W-:Y:S05]  /*18230*/  WARPSYNC.COLLECTIVE R15, `(.L_x_379) ;  /* 0x000000000f087348 */ /* 0x001fea0003c00000 */
[----:B------:R1:W2:Y:S02]  /*18240*/  SHFL.IDX P6, R14, R13, R12, R11 ;  /* 0x0000000c0d0e7389 */ /* 0x0002a400000c000b */
[----:B012---:R-:W-:Y:S01]  /*18250*/  ENDCOLLECTIVE ;  /* 0x000000000000791b */ /* 0x007fe20003800000 */
.L_x_379:
[----:B------:R-:W-:Y:S01]  /*18260*/  @!PT LDS RZ, [RZ] ;  /* 0x00000000fffff984 */ /* 0x000fe20000000800 */
[----:B------:R-:W-:Y:S01]  /*18270*/  @!PT LDS RZ, [RZ] ;  /* 0x00000000fffff984 */ /* 0x000fe20000000800 */
[----:B------:R-:W-:Y:S01]  /*18280*/  @!PT LDS RZ, [RZ] ;  /* 0x00000000fffff984 */ /* 0x000fe20000000800 */
[----:B------:R0:W-:Y:S01]  /*18290*/  LDGSTS.E.BYPASS.LTC128B.128 [R0+0x5400], desc[UR36][R2.64+0x100], !P4 ;  /* 0x0540010002007fae */ /* 0x0001e2000e101d64 */
[----:B------:R-:W-:Y:S02]  /*182a0*/  ISETP.LT.OR P4, PT, R5, 0x1, P0 ;  /* 0x000000010500780c */ /* 0x000fe40000781670 */
[----:B------:R-:W-:-:S11]  /*182b0*/  MOV R13, R18 ;  /* 0x00000012000d7202 */ /* 0x000fd60000000f00 */
[----:B------:R0:W-:Y:S01]  /*182c0*/  LDGSTS.E.BYPASS.LTC128B.128 [R0+0x7c00], desc[UR36][R2.64+0x180], !P4 ;  /* 0x07c0018002007fae */ /* 0x0001e2000e101d64 */
[----:B------:R-:W-:-:S07]  /*182d0*/  IMAD.MOV.U32 R7, RZ, RZ, R14 ;  /* 0x000000ffff077224 */ /* 0x000fce00078e000e */
[----:B0-----:R-:W-:Y:S05]  /*182e0*/  WARPSYNC.COLLECTIVE R15, `(.L_x_380) ;  /* 0x000000000f087348 */ /* 0x001fea0003c00000 */
[----:B------:R1:W2:Y:S02]  /*182f0*/  SHFL.IDX P6, R14, R13, R12, R11 ;  /* 0x0000000c0d0e7389 */ /* 0x0002a400000c000b */
[----:B012---:R-:W-:Y:S01]  /*18300*/  ENDCOLLECTIVE ;  /* 0x000000000000791b */ /* 0x007fe20003800000 */
.L_x_380:
[----:B------:R-:W-:Y:S02]  /*18310*/  IMAD.MOV.U32 R13, RZ, RZ, R24 ;  /* 0x000000ffff0d7224 */ /* 0x000fe400078e0018 */
[----:B------:R-:W-:Y:S01]  /*18320*/  IMAD.MOV.U32 R12, RZ, RZ, 0x2 ;  /* 0x00000002ff0c7424 */ /* 0x000fe200078e00ff */
[----:B------:R-:W-:-:S13]  /*18330*/  IADD3 R2, P4, R14, R8, RZ ;  /* 0x000000080e027210 */ /* 0x000fda0007f9e0ff */
[----:B------:R-:W-:Y:S05]  /*18340*/  WARPSYNC.COLLECTIVE R15, `(.L_x_381) ;  /* 0x000000000f087348 */ /* 0x000fea0003c00000 */
[----:B------:R0:W1:Y:S02]  /*18350*/  SHFL.IDX P6, R14, R13, R12, R11 ;  /* 0x0000000c0d0e7389 */ /* 0x00006400000c000b */
[----:B01----:R-:W-:Y:S01]  /*18360*/  ENDCOLLECTIVE ;  /* 0x000000000000791b */ /* 0x003fe20003800000 */
.L_x_381:
        /* <DEDUP_REMOVED lines=12> */
.L_x_382:
[----:B------:R-:W-:Y:S01]  /*18430*/  @!PT LDS RZ, [RZ] ;  /* 0x00000000fffff984 */ /* 0x000fe20000000800 */
[----:B------:R-:W-:Y:S01]  /*18440*/  @!PT LDS RZ, [RZ] ;  /* 0x00000000fffff984 */ /* 0x000fe20000000800 */
[----:B------:R-:W-:Y:S01]  /*18450*/  @!PT LDS RZ, [RZ] ;  /* 0x00000000fffff984 */ /* 0x000fe20000000800 */
[----:B------:R-:W-:Y:S01]  /*18460*/  LDGSTS.E.BYPASS.LTC128B.128 [R0+0x3400], desc[UR36][R2.64+0x80], !P4 ;  /* 0x0340008002007fae */ /* 0x000fe2000e101d64 */
[----:B------:R-:W-:Y:S01]  /*18470*/  ISETP.LT.OR P4, PT, R5, 0x11, P1 ;  /* 0x000000110500780c */ /* 0x000fe20000f81670 */
[----:B------:R-:W-:Y:S02]  /*18480*/  IMAD.MOV.U32 R13, RZ, RZ, R24 ;  /* 0x000000ffff0d7224 */ /* 0x000fe400078e0018 */
[----:B------:R-:W-:-:S10]  /*18490*/  IMAD.MOV.U32 R12, RZ, RZ, 0x3 ;  /* 0x00000003ff0c7424 */ /* 0x000fd400078e00ff */
[----:B------:R-:W-:Y:S01]  /*184a0*/  LDGSTS.E.BYPASS.LTC128B.128 [R0+0x5c00], desc[UR36][R2.64+0x100], !P4 ;  /* 0x05c0010002007fae */ /* 0x000fe2000e101d64 */
[----:B------:R-:W-:-:S13]  /*184b0*/  ISETP.LT.OR P4, PT, R5, 0x11, P0 ;  /* 0x000000110500780c */ /* 0x000fda0000781670 */
[----:B------:R0:W-:Y:S02]  /*184c0*/  LDGSTS.E.BYPASS.LTC128B.128 [R0+0x8400], desc[UR36][R2.64+0x180], !P4 ;  /* 0x0840018002007fae */ /* 0x0001e4000e101d64 */
[----:B0-----:R-:W-:-:S13]  /*184d0*/  IADD3 R2, P4, R14, R8, RZ ;  /* 0x000000080e027210 */ /* 0x001fda0007f9e0ff */
[----:B------:R-:W-:Y:S05]  /*184e0*/  WARPSYNC.COLLECTIVE R15, `(.L_x_383) ;  /* 0x000000000f087348 */ /* 0x000fea0003c00000 */
[----:B------:R0:W1:Y:S02]  /*184f0*/  SHFL.IDX P6, R14, R13, R12, R11 ;  /* 0x0000000c0d0e7389 */ /* 0x00006400000c000b */
[----:B01----:R-:W-:Y:S01]  /*18500*/  ENDCOLLECTIVE ;  /* 0x000000000000791b */ /* 0x003fe20003800000 */
.L_x_383:
        /* <DEDUP_REMOVED lines=12> */
.L_x_384:
        /* <DEDUP_REMOVED lines=14> */
.L_x_385:
        /* <DEDUP_REMOVED lines=12> */
.L_x_386:
        /* <DEDUP_REMOVED lines=9> */
.L_x_291:
        /* <DEDUP_REMOVED lines=8> */
.L_x_389:
[----:B------:R-:W-:Y:S05]  /*18880*/  BSYNC B0 ;  /* 0x0000000000007941 */ /* 0x000fea0003800000 */
.L_x_388:
[----:B------:R-:W-:Y:S02]  /*18890*/  IMAD.MOV.U32 R13, RZ, RZ, R16 ;  /* 0x000000ffff0d7224 */ /* 0x000fe400078e0010 */
[----:B------:R-:W-:Y:S02]  /*188a0*/  IMAD.MOV.U32 R12, RZ, RZ, 0x1 ;  /* 0x00000001ff0c7424 */ /* 0x000fe400078e00ff */
[----:B------:R-:W-:Y:S02]  /*188b0*/  IMAD.MOV.U32 R11, RZ, RZ, 0x1f ;  /* 0x0000001fff0b7424 */ /* 0x000fe400078e00ff */
[----:B------:R-:W-:Y:S02]  /*188c0*/  IMAD.MOV.U32 R15, RZ, RZ, -0x1 ;  /* 0xffffffffff0f7424 */ /* 0x000fe400078e00ff */
[----:B------:R-:W-:Y:S02]  /*188d0*/  IMAD.IADD R7, R19, 0x1, R9 ;  /* 0x0000000113077824 */ /* 0x000fe400078e0209 */
[----:B------:R-:W-:-:S07]  /*188e0*/  IMAD.MOV.U32 R0, RZ, RZ, R14 ;  /* 0x000000ffff007224 */ /* 0x000fce00078e000e */
[----:B------:R-:W-:Y:S05]  /*188f0*/  WARPSYNC.COLLECTIVE R15, `(.L_x_390) ;  /* 0x000000000f087348 */ /* 0x000fea0003c00000 */
[----:B------:R0:W1:Y:S02]  /*18900*/  SHFL.IDX P6, R14, R13, R12, R11 ;  /* 0x0000000c0d0e7389 */ /* 0x00006400000c000b */
[----:B01----:R-:W-:Y:S01]  /*18910*/  ENDCOLLECTIVE ;  /* 0x000000000000791b */ /* 0x003fe20003800000 */
.L_x_390:
[----:B------:R-:W-:Y:S02]  /*18920*/  ULDC UR4, c[0x0][0xc3c] ;  /* 0x00030f0000047ab9 */ /* 0x000fe40000000800 */
[----:B------:R-:W-:-:S13]  /*18930*/  ISETP.GE.OR P1, PT, R7, UR4, !P0 ;  /* 0x0000000407007c0c */ /* 0x000fda000c726670 */
[----:B------:R-:W0:Y:S08]  /*18940*/  @!P1 LDC.64 R2, c[0x0][0xc80] ;  /* 0x00032000ff029b82 */ /* 0x000e300000000a00 */
[----:B------:R-:W1:Y:S01]  /*18950*/  @!P1 LDC.64 R4, c[0x0][0xc78] ;  /* 0x00031e00ff049b82 */ /* 0x000e620000000a00 */
[----:B------:R-:W-:Y:S02]  /*18960*/  IMAD.MOV.U32 R11, RZ, RZ, RZ ;  /* 0x000000ffff0b7224 */ /* 0x000fe400078e00ff */
[----:B------:R-:W-:-:S02]  /*18970*/  IMAD.MOV.U32 R8, RZ, RZ, R14 ;  /* 0x000000ffff087224 */ /* 0x000fc400078e000e */
[----:B0-----:R-:W-:-:S05]  /*18980*/  @!P1 IMAD.WIDE R2, R7, 0x4, R2 ;  /* 0x0000000407029825 */ /* 0x001fca00078e0202 */
[----:B------:R1:W2:Y:S02]  /*18990*/  @!P1 LDG.E R6, desc[UR36][R2.64] ;  /* 0x0000002402069981 */ /* 0x0002a4000c1e1900 */
[----:B-1----:R-:W-:-:S05]  /*189a0*/  @!P1 IMAD.WIDE R2, R7, 0x4, R4 ;  /* 0x0000000407029825 */ /* 0x002fca00078e0204 */
[----:B------:R-:W3:Y:S01]  /*189b0*/  @!P1 LDG.E R5, desc[UR36][R2.64] ;  /* 0x0000002402059981 */ /* 0x000ee2000c1e1900 */
[----:B------:R-:W-:Y:S01]  /*189c0*/  IMAD.MOV.U32 R7, RZ, RZ, RZ ;  /* 0x000000ffff077224 */ /* 0x000fe200078e00ff */
[C---:B------:R-:W-:Y:S01]  /*189d0*/  ISETP.GE.U32.AND P2, PT, R9.reuse, 0x2, PT ;  /* 0x000000020900780c */ /* 0x040fe20003f46070 */
[----:B------:R-:W-:Y:S01]  /*189e0*/  IMAD.MOV.U32 R4, RZ, RZ, RZ ;  /* 0x000000ffff047224 */ /* 0x000fe200078e00ff */
[C---:B------:R-:W-:Y:S02]  /*189f0*/  ISETP.GE.U32.AND P3, PT, R9.reuse, 0x4, PT ;  /* 0x000000040900780c */ /* 0x040fe40003f66070 */
[C---:B------:R-:W-:Y:S02]  /*18a00*/  ISETP.GE.U32.AND P4, PT, R9.reuse, 0x8, PT ;  /* 0x000000080900780c */ /* 0x040fe40003f86070 */
[----:B------:R-:W-:Y:S01]  /*18a10*/  ISETP.GE.U32.AND P5, PT, R9, 0x10, PT ;  /* 0x000000100900780c */ /* 0x000fe20003fa6070 */
[----:B--2---:R-:W-:Y:S02]  /*18a20*/  @!P1 IMAD.MOV.U32 R7, RZ, RZ, R6 ;  /* 0x000000ffff079224 */ /* 0x004fe400078e0006 */
[----:B------:R-:W-:-:S02]  /*18a30*/  IMAD.MOV.U32 R6, RZ, RZ, RZ ;  /* 0x000000ffff067224 */ /* 0x000fc400078e00ff */
[----:B---3--:R-:W-:Y:S01]  /*18a40*/  @!P1 IMAD.MOV.U32 R4, RZ, RZ, R5 ;  /* 0x000000ffff049224 */ /* 0x008fe200078e0005 */
[----:B------:R-:W-:-:S03]  /*18a50*/  ISETP.NE.AND P1, PT, R9, RZ, PT ;  /* 0x000000ff0900720c */ /* 0x000fc60003f25270 */
[----:B------:R-:W-:-:S10]  /*18a60*/  IMAD R13, R4, R7, RZ ;  /* 0x00000007040d7224 */ /* 0x000fd400078e02ff */
[----:B------:R-:W-:Y:S05]  /*18a70*/  WARPSYNC.COLLECTIVE R15, `(.L_x_391) ;  /* 0x000000000f087348 */ /* 0x000fea0003c00000 */
[----:B------:R0:W1:Y:S02]  /*18a80*/  SHFL.UP P6, R14, R13, R12, R11 ;  /* 0x0400000c0d0e7389 */ /* 0x00006400000c000b */
[----:B01----:R-:W-:Y:S01]  /*18a90*/  ENDCOLLECTIVE ;  /* 0x000000000000791b */ /* 0x003fe20003800000 */
.L_x_391:
[----:B------:R-:W-:Y:S01]  /*18aa0*/  IMAD.MOV.U32 R12, RZ, RZ, 0x2 ;  /* 0x00000002ff0c7424 */ /* 0x000fe200078e00ff */
[----:B------:R-:W-:-:S05]  /*18ab0*/  SEL R14, R14, RZ, P1 ;  /* 0x000000ff0e0e7207 */ /* 0x000fca0000800000 */
[----:B------:R-:W-:-:S04]  /*18ac0*/  IMAD.IADD R5, R13, 0x1, R14 ;  /* 0x000000010d057824 */ /* 0x000fc800078e020e */
[----:B------:R-:W-:-:S07]  /*18ad0*/  IMAD.MOV.U32 R13, RZ, RZ, R5 ;  /* 0x000000ffff0d7224 */ /* 0x000fce00078e0005 */
[----:B------:R-:W-:Y:S05]  /*18ae0*/  WARPSYNC.COLLECTIVE R15, `(.L_x_392) ;  /* 0x000000000f087348 */ /* 0x000fea0003c00000 */
[----:B------:R0:W1:Y:S02]  /*18af0*/  SHFL.UP P6, R14, R13, R12, R11 ;  /* 0x0400000c0d0e7389 */ /* 0x00006400000c000b */
[----:B01----:R-:W-:Y:S01]  /*18b00*/  ENDCOLLECTIVE ;  /* 0x000000000000791b */ /* 0x003fe20003800000 */
.L_x_392:
[----:B------:R-:W-:Y:S01]  /*18b10*/  IMAD.MOV.U32 R12, RZ, RZ, 0x4 ;  /* 0x00000004ff0c7424 */ /* 0x000fe200078e00ff */
[----:B------:R-:W-:-:S05]  /*18b20*/  SEL R2, R14, RZ, P2 ;  /* 0x000000ff0e027207 */ /* 0x000fca0001000000 */
[----:B------:R-:W-:-:S04]  /*18b30*/  IMAD.IADD R2, R5, 0x1, R2 ;  /* 0x0000000105027824 */ /* 0x000fc800078e0202 */
[----:B------:R-:W-:-:S07]  /*18b40*/  IMAD.MOV.U32 R13, RZ, RZ, R2 ;  /* 0x000000ffff0d7224 */ /* 0x000fce00078e0002 */
[----:B------:R-:W-:Y:S05]  /*18b50*/  WARPSYNC.COLLECTIVE R15, `(.L_x_393) ;  /* 0x000000000f087348 */ /* 0x000fea0003c00000 */
[----:B------:R0:W1:Y:S02]  /*18b60*/  SHFL.UP P6, R14, R13, R12, R11 ;  /* 0x0400000c0d0e7389 */ /* 0x00006400000c000b */
[----:B01----:R-:W-:Y:S01]  /*18b70*/  ENDCOLLECTIVE ;  /* 0x000000000000791b */ /* 0x003fe20003800000 */
.L_x_393:
[----:B------:R-:W-:Y:S01]  /*18b80*/  IMAD.MOV.U32 R12, RZ, RZ, 0x8 ;  /* 0x00000008ff0c7424 */ /* 0x000fe200078e00ff */
[----:B------:R-:W-:-:S05]  /*18b90*/  SEL R3, R14, RZ, P3 ;  /* 0x000000ff0e037207 */ /* 0x000fca0001800000 */
[----:B------:R-:W-:-:S04]  /*18ba0*/  IMAD.IADD R3, R2, 0x1, R3 ;  /* 0x0000000102037824 */ /* 0x000fc800078e0203 */
[----:B------:R-:W-:-:S07]  /*18bb0*/  IMAD.MOV.U32 R13, RZ, RZ, R3 ;  /* 0x000000ffff0d7224 */ /* 0x000fce00078e0003 */
[----:B------:R-:W-:Y:S05]  /*18bc0*/  WARPSYNC.COLLECTIVE R15, `(.L_x_394) ;  /* 0x000000000f087348 */ /* 0x000fea0003c00000 */
[----:B------:R0:W1:Y:S02]  /*18bd0*/  SHFL.UP P6, R14, R13, R12, R11 ;  /* 0x0400000c0d0e7389 */ /* 0x00006400000c000b */
[----:B01----:R-:W-:Y:S01]  /*18be0*/  ENDCOLLECTIVE ;  /* 0x000000000000791b */ /* 0x003fe20003800000 */
.L_x_394:
[----:B------:R-:W-:Y:S01]  /*18bf0*/  IMAD.MOV.U32 R12, RZ, RZ, 0x10 ;  /* 0x00000010ff0c7424 */ /* 0x000fe200078e00ff */
[----:B------:R-:W-:-:S05]  /*18c00*/  SEL R14, R14, RZ, P4 ;  /* 0x000000ff0e0e7207 */ /* 0x000fca0002000000 */
[----:B------:R-:W-:-:S04]  /*18c10*/  IMAD.IADD R5, R3, 0x1, R14 ;  /* 0x0000000103057824 */ /* 0x000fc800078e020e */
[----:B------:R-:W-:-:S07]  /*18c20*/  IMAD.MOV.U32 R13, RZ, RZ, R5 ;  /* 0x000000ffff0d7224 */ /* 0x000fce00078e0005 */
[----:B------:R-:W-:Y:S05]  /*18c30*/  WARPSYNC.COLLECTIVE R15, `(.L_x_395) ;  /* 0x000000000f087348 */ /* 0x000fea0003c00000 */
[----:B------:R0:W1:Y:S02]  /*18c40*/  SHFL.UP P6, R14, R13, R12, R11 ;  /* 0x0400000c0d0e7389 */ /* 0x00006400000c000b */
[----:B01----:R-:W-:Y:S01]  /*18c50*/  ENDCOLLECTIVE ;  /* 0x000000000000791b */ /* 0x003fe20003800000 */
.L_x_395:
[----:B------:R-:W-:Y:S02]  /*18c60*/  IMAD.MOV.U32 R12, RZ, RZ, 0x1f ;  /* 0x0000001fff0c7424 */ /* 0x000fe400078e00ff */
[----:B------:R-:W-:Y:S01]  /*18c70*/  IMAD.MOV.U32 R11, RZ, RZ, 0x1f ;  /* 0x0000001fff0b7424 */ /* 0x000fe200078e00ff */
[----:B------:R-:W-:-:S04]  /*18c80*/  SEL R2, R14, RZ, P5 ;  /* 0x000000ff0e027207 */ /* 0x000fc80002800000 */
[----:B------:R-:W-:-:S05]  /*18c90*/  IADD3 R2, R5, R2, RZ ;  /* 0x0000000205027210 */ /* 0x000fca0007ffe0ff */
[----:B------:R-:W-:-:S07]  /*18ca0*/  IMAD.MOV.U32 R13, RZ, RZ, R2 ;  /* 0x000000ffff0d7224 */ /* 0x000fce00078e0002 */
[----:B------:R-:W-:Y:S05]  /*18cb0*/  WARPSYNC.COLLECTIVE R15, `(.L_x_396) ;  /* 0x000000000f087348 */ /* 0x000fea0003c00000 */
[----:B------:R0:W1:Y:S02]  /*18cc0*/  SHFL.IDX P6, R14, R13, R12, R11 ;  /* 0x0000000c0d0e7389 */ /* 0x00006400000c000b */
[----:B01----:R-:W-:Y:S01]  /*18cd0*/  ENDCOLLECTIVE ;  /* 0x000000000000791b */ /* 0x003fe20003800000 */
.L_x_396:
[----:B------:R-:W-:Y:S05]  /*18ce0*/  BRA `(.L_x_397) ;  /* 0xffffffc000847947 */ /* 0x000fea000383ffff */
.L_x_294:
[----:B------:R-:W-:Y:S01]  /*18cf0*/  BSSY B0, `(.L_x_398) ;  /* 0x0000007000007945 */ /* 0x000fe20003800000 */
[----:B------:R-:W-:Y:S02]  /*18d00*/  IMAD.MOV.U32 R12, RZ, RZ, 0x1 ;  /* 0x00000001ff0c7424 */ /* 0x000fe400078e00ff */
[----:B------:R-:W-:Y:S02]  /*18d10*/  IMAD.MOV.U32 R11, RZ, RZ, RZ ;  /* 0x000000ffff0b7224 */ /* 0x000fe400078e00ff */
[----:B------:R-:W-:-:S07]  /*18d20*/  IMAD.MOV.U32 R15, RZ, RZ, -0x1 ;  /* 0xffffffffff0f7424 */ /* 0x000fce00078e00ff */
[----:B------:R-:W-:Y:S05]  /*18d30*/  WARPSYNC.COLLECTIVE R15, `(.L_x_399) ;  /* 0x000000000f087348 */ /* 0x000fea0003c00000 */
[----:B------:R0:W1:Y:S02]  /*18d40*/  SHFL.UP P6, R14, R13, R12, R11 ;  /* 0x0400000c0d0e7389 */ /* 0x00006400000c000b */
[----:B01----:R-:W-:Y:S01]  /*18d50*/  ENDCOLLECTIVE ;  /* 0x000000000000791b */ /* 0x003fe20003800000 */
.L_x_399:
[----:B------:R-:W-:Y:S05]  /*18d60*/  BSYNC B0 ;  /* 0x0000000000007941 */ /* 0x000fea0003800000 */
.L_x_398:
[----:B------:R-:W-:Y:S01]  /*18d70*/  SEL R14, R14, RZ, P1 ;  /* 0x000000ff0e0e7207 */ /* 0x000fe20000800000 */
[----:B------:R-:W-:Y:S02]  /*18d80*/  IMAD.MOV.U32 R12, RZ, RZ, 0x2 ;  /* 0x00000002ff0c7424 */ /* 0x000fe400078e00ff */
[----:B------:R-:W-:Y:S02]  /*18d90*/  IMAD.MOV.U32 R11, RZ, RZ, RZ ;  /* 0x000000ffff0b7224 */ /* 0x000fe400078e00ff */
[----:B------:R-:W-:Y:S02]  /*18da0*/  IMAD.IADD R13, R13, 0x1, R14 ;  /* 0x000000010d0d7824 */ /* 0x000fe400078e020e */
[----:B------:R-:W-:-:S07]  /*18db0*/  IMAD.MOV.U32 R15, RZ, RZ, -0x1 ;  /* 0xffffffffff0f7424 */ /* 0x000fce00078e00ff */
[----:B------:R-:W-:Y:S05]  /*18dc0*/  WARPSYNC.COLLECTIVE R15, `(.L_x_400) ;  /* 0x000000000f087348 */ /* 0x000fea0003c00000 */
[----:B------:R0:W1:Y:S02]  /*18dd0*/  SHFL.UP P6, R14, R13, R12, R11 ;  /* 0x0400000c0d0e7389 */ /* 0x00006400000c000b */
[----:B01----:R-:W-:Y:S01]  /*18de0*/  ENDCOLLECTIVE ;  /* 0x000000000000791b */ /* 0x003fe20003800000 */
.L_x_400:
[----:B------:R-:W-:Y:S01]  /*18df0*/  IMAD.MOV.U32 R12, RZ, RZ, 0x4 ;  /* 0x00000004ff0c7424 */ /* 0x000fe200078e00ff */
[----:B------:R-:W-:-:S05]  /*18e00*/  SEL R2, R14, RZ, P2 ;  /* 0x000000ff0e027207 */ /* 0x000fca0001000000 */
[----:B------:R-:W-:-:S04]  /*18e10*/  IMAD.IADD R2, R13, 0x1, R2 ;  /* 0x000000010d027824 */ /* 0x000fc800078e0202 */
[----:B------:R-:W-:-:S07]  /*18e20*/  IMAD.MOV.U32 R13, RZ, RZ, R2 ;  /* 0x000000ffff0d7224 */ /* 0x000fce00078e0002 */
[----:B------:R-:W-:Y:S05]  /*18e30*/  WARPSYNC.COLLECTIVE R15, `(.L_x_401) ;  /* 0x000000000f087348 */ /* 0x000fea0003c00000 */
[----:B------:R0:W1:Y:S02]  /*18e40*/  SHFL.UP P6, R14, R13, R12, R11 ;  /* 0x0400000c0d0e7389 */ /* 0x00006400000c000b */
[----:B01----:R-:W-:Y:S01]  /*18e50*/  ENDCOLLECTIVE ;  /* 0x000000000000791b */ /* 0x003fe20003800000 */
.L_x_401:
[----:B------:R-:W-:Y:S01]  /*18e60*/  IMAD.MOV.U32 R12, RZ, RZ, 0x8 ;  /* 0x00000008ff0c7424 */ /* 0x000fe200078e00ff */
[----:B------:R-:W-:-:S05]  /*18e70*/  SEL R3, R14, RZ, P3 ;  /* 0x000000ff0e037207 */ /* 0x000fca0001800000 */
[----:B------:R-:W-:-:S04]  /*18e80*/  IMAD.IADD R3, R2, 0x1, R3 ;  /* 0x0000000102037824 */ /* 0x000fc800078e0203 */
[----:B------:R-:W-:-:S07]  /*18e90*/  IMAD.MOV.U32 R13, RZ, RZ, R3 ;  /* 0x000000ffff0d7224 */ /* 0x000fce00078e0003 */
[----:B------:R-:W-:Y:S05]  /*18ea0*/  WARPSYNC.COLLECTIVE R15, `(.L_x_402) ;  /* 0x000000000f087348 */ /* 0x000fea0003c00000 */
[----:B------:R0:W1:Y:S02]  /*18eb0*/  SHFL.UP P6, R14, R13, R12, R11 ;  /* 0x0400000c0d0e7389 */ /* 0x00006400000c000b */
[----:B01----:R-:W-:Y:S01]  /*18ec0*/  ENDCOLLECTIVE ;  /* 0x000000000000791b */ /* 0x003fe20003800000 */
.L_x_402:
[----:B------:R-:W-:Y:S01]  /*18ed0*/  IMAD.MOV.U32 R12, RZ, RZ, 0x10 ;  /* 0x00000010ff0c7424 */ /* 0x000fe200078e00ff */
[----:B------:R-:W-:-:S05]  /*18ee0*/  SEL R14, R14, RZ, P4 ;  /* 0x000000ff0e0e7207 */ /* 0x000fca0002000000 */
[----:B------:R-:W-:-:S04]  /*18ef0*/  IMAD.IADD R5, R3, 0x1, R14 ;  /* 0x0000000103057824 */ /* 0x000fc800078e020e */
[----:B------:R-:W-:-:S07]  /*18f00*/  IMAD.MOV.U32 R13, RZ, RZ, R5 ;  /* 0x000000ffff0d7224 */ /* 0x000fce00078e0005 */
[----:B------:R-:W-:Y:S05]  /*18f10*/  WARPSYNC.COLLECTIVE R15, `(.L_x_403) ;  /* 0x000000000f087348 */ /* 0x000fea0003c00000 */
[----:B------:R0:W1:Y:S02]  /*18f20*/  SHFL.UP P6, R14, R13, R12, R11 ;  /* 0x0400000c0d0e7389 */ /* 0x00006400000c000b */
[----:B01----:R-:W-:Y:S01]  /*18f30*/  ENDCOLLECTIVE ;  /* 0x000000000000791b */ /* 0x003fe20003800000 */
.L_x_403:
[----:B------:R-:W-:Y:S02]  /*18f40*/  IMAD.MOV.U32 R12, RZ, RZ, 0x1f ;  /* 0x0000001fff0c7424 */ /* 0x000fe400078e00ff */
[----:B------:R-:W-:Y:S01]  /*18f50*/  IMAD.MOV.U32 R11, RZ, RZ, 0x1f ;  /* 0x0000001fff0b7424 */ /* 0x000fe200078e00ff */
[----:B------:R-:W-:-:S05]  /*18f60*/  SEL R2, R14, RZ, P5 ;  /* 0x000000ff0e027207 */ /* 0x000fca0002800000 */
[----:B------:R-:W-:-:S04]  /*18f70*/  IMAD.IADD R2, R5, 0x1, R2 ;  /* 0x0000000105027824 */ /* 0x000fc800078e0202 */
[----:B------:R-:W-:-:S07]  /*18f80*/  IMAD.MOV.U32 R13, RZ, RZ, R2 ;  /* 0x000000ffff0d7224 */ /* 0x000fce00078e0002 */
[----:B------:R-:W-:Y:S05]  /*18f90*/  WARPSYNC.COLLECTIVE R15, `(.L_x_404) ;  /* 0x000000000f087348 */ /* 0x000fea0003c00000 */
[----:B------:R0:W1:Y:S02]  /*18fa0*/  SHFL.IDX P6, R14, R13, R12, R11 ;  /* 0x0000000c0d0e7389 */ /* 0x00006400000c000b */
[----:B01----:R-:W-:Y:S01]  /*18fb0*/  ENDCOLLECTIVE ;  /* 0x000000000000791b */ /* 0x003fe20003800000 */
.L_x_404:
[----:B------:R-:W-:Y:S05]  /*18fc0*/  BRA `(.L_x_405) ;  /* 0xffffffc000707947 */ /* 0x000fea000383ffff */
.L_x_296:
[----:B------:R-:W-:Y:S01]  /*18fd0*/  BSSY B0, `(.L_x_406) ;  /* 0x0000006000007945 */ /* 0x000fe20003800000 */
[----:B------:R-:W-:Y:S01]  /*18fe0*/  PLOP3.LUT P6, PT, P6, PT, PT, 0x8, 0x0 ;  /* 0x000000000000781c */ /* 0x000fe200037ce170 */
[----:B------:R-:W-:-:S12]  /*18ff0*/  IMAD.MOV.U32 R15, RZ, RZ, -0x1 ;  /* 0xffffffffff0f7424 */ /* 0x000fd800078e00ff */
[----:B0-----:R-:W-:Y:S05]  /*19000*/  WARPSYNC.COLLECTIVE R15, `(.L_x_407) ;  /* 0x000000000f087348 */ /* 0x001fea0003c00000 */
[----:B------:R-:W-:Y:S01]  /*19010*/  VOTE.ANY R14, PT, P6 ;  /* 0x00000000000e7806 */ /* 0x000fe200030e0100 */
[----:B0-----:R-:W-:Y:S06]  /*19020*/  ENDCOLLECTIVE ;  /* 0x000000000000791b */ /* 0x001fec0003800000 */
.L_x_407:
[----:B------:R-:W-:Y:S05]  /*19030*/  BSYNC B0 ;  /* 0x0000000000007941 */ /* 0x000fea0003800000 */
.L_x_406:
[----:B------:R-:W-:Y:S02]  /*19040*/  IMAD.MOV.U32 R3, RZ, RZ, R14 ;  /* 0x000000ffff037224 */ /* 0x000fe400078e000e */
[----:B------:R-:W-:Y:S02]  /*19050*/  IMAD.MOV.U32 R13, RZ, RZ, R7 ;  /* 0x000000ffff0d7224 */ /* 0x000fe400078e0007 */
[----:B------:R-:W0:Y:S01]  /*19060*/  POPC R8, R3 ;  /* 0x0000000300087309 */ /* 0x000e220000000000 */
[----:B------:R-:W-:Y:S02]  /*19070*/  IMAD.MOV.U32 R11, RZ, RZ, 0x1f ;  /* 0x0000001fff0b7424 */ /* 0x000fe400078e00ff */
[----:B------:R-:W-:Y:S02]  /*19080*/  IMAD.MOV.U32 R15, RZ, RZ, -0x1 ;  /* 0xffffffffff0f7424 */ /* 0x000fe400078e00ff */
[----:B0-----:R-:W-:-:S07]  /*19090*/  IMAD.MOV.U32 R12, RZ, RZ, R8 ;  /* 0x000000ffff0c7224 */ /* 0x001fce00078e0008 */
[----:B------:R-:W-:Y:S05]  /*190a0*/  WARPSYNC.COLLECTIVE R15, `(.L_x_408) ;  /* 0x000000000f087348 */ /* 0x000fea0003c00000 */
[----:B------:R0:W1:Y:S02]  /*190b0*/  SHFL.IDX P6, R14, R13, R12, R11 ;  /* 0x0000000c0d0e7389 */ /* 0x00006400000c000b */
[----:B01----:R-:W-:Y:S01]  /*190c0*/  ENDCOLLECTIVE ;  /* 0x000000000000791b */ /* 0x003fe20003800000 */
.L_x_408:
[----:B------:R-:W-:Y:S02]  /*190d0*/  IMAD.MOV.U32 R13, RZ, RZ, R4 ;  /* 0x000000ffff0d7224 */ /* 0x000fe400078e0004 */
[----:B------:R-:W-:-:S07]  /*190e0*/  IMAD.MOV.U32 R7, RZ, RZ, R14 ;  /* 0x000000ffff077224 */ /* 0x000fce00078e000e */
[----:B------:R-:W-:Y:S05]  /*190f0*/  WARPSYNC.COLLECTIVE R15, `(.L_x_409) ;  /* 0x000000000f087348 */ /* 0x000fea0003c00000 */
[----:B------:R0:W1:Y:S02]  /*19100*/  SHFL.IDX P6, R14, R13, R12, R11 ;  /* 0x0000000c0d0e7389 */ /* 0x00006400000c000b */
[----:B01----:R-:W-:Y:S01]  /*19110*/  ENDCOLLECTIVE ;  /* 0x000000000000791b */ /* 0x003fe20003800000 */
.L_x_409:
[----:B------:R-:W-:Y:S01]  /*19120*/  IMAD.MOV.U32 R4, RZ, RZ, R14 ;  /* 0x000000ffff047224 */ /* 0x000fe200078e000e */
[----:B------:R-:W-:Y:S06]  /*19130*/  BRA `(.L_x_410) ;  /* 0xffffffc000507947 */ /* 0x000fec000383ffff */
.L_x_298:
[----:B------:R-:W-:Y:S01]  /*19140*/  BSSY B0, `(.L_x_411) ;  /* 0x0000007000007945 */ /* 0x000fe20003800000 */
[----:B------:R-:W-:Y:S02]  /*19150*/  IMAD.MOV.U32 R13, RZ, RZ, R2 ;  /* 0x000000ffff0d7224 */ /* 0x000fe400078e0002 */
[----:B------:R-:W-:Y:S02]  /*19160*/  IMAD.MOV.U32 R11, RZ, RZ, 0x1f ;  /* 0x0000001fff0b7424 */ /* 0x000fe400078e00ff */
[----:B------:R-:W-:-:S07]  /*19170*/  IMAD.MOV.U32 R15, RZ, RZ, -0x1 ;  /* 0xffffffffff0f7424 */ /* 0x000fce00078e00ff */
[----:B0123--:R-:W-:Y:S05]  /*19180*/  WARPSYNC.COLLECTIVE R15, `(.L_x_412) ;  /* 0x000000000f087348 */ /* 0x00ffea0003c00000 */
[----:B------:R4:W0:Y:S02]  /*19190*/  SHFL.IDX P6, R14, R13, R12, R11 ;  /* 0x0000000c0d0e7389 */ /* 0x00082400000c000b */
[----:B01234-:R-:W-:Y:S01]  /*191a0*/  ENDCOLLECTIVE ;  /* 0x000000000000791b */ /* 0x01ffe20003800000 */
.L_x_412:
[----:B------:R-:W-:Y:S05]  /*191b0*/  BSYNC B0 ;  /* 0x0000000000007941 */ /* 0x000fea0003800000 */
.L_x_411:
[----:B------:R-:W-:Y:S01]  /*191c0*/  IMAD.MOV.U32 R6, RZ, RZ, R14 ;  /* 0x000000ffff067224 */ /* 0x000fe200078e000e */
[----:B------:R-:W-:Y:S06]  /*191d0*/  BRA `(.L_x_297) ;  /* 0xffffffc000407947 */ /* 0x000fec000383ffff */
.L_x_302:
[----:B-1----:R1:W3:Y:S02]  /*191e0*/  SYNCS.PHASECHK.TRANS64.TRYWAIT P0, [R4+URZ+0x38820], R0 ;  /* 0x03882000040075a7 */ /* 0x0022e4000800017f */
[----:B---3--:R-:W-:Y:S05]  /*191f0*/  @!P0 NANOSLEEP.SYNCS 0x989680 ;  /* 0x009896800000895d */ /* 0x008fea0003900000 */
[----:B------:R-:W3:Y:S02]  /*19200*/  @!P0 SYNCS.PHASECHK.TRANS64 P0, [R4+URZ+0x38820], R0 ;  /* 0x03882000040085a7 */ /* 0x000ee4000800007f */
[----:B---3--:R-:W-:Y:S05]  /*19210*/  @!P0 BRA `(.L_x_302) ;  /* 0xfffffffc00f08947 */ /* 0x008fea000383ffff */
[----:B------:R-:W-:Y:S05]  /*19220*/  BRA `(.L_x_413) ;  /* 0xffffffc400987947 */ /* 0x000fea000383ffff */
.L_x_303:
[----:B------:R-:W3:Y:S01]  /*19230*/  S2R R2, SR_TID.X ;  /* 0x0000000000027919 */ /* 0x000ee20000002100 */
[----:B------:R-:W-:Y:S01]  /*19240*/  BSSY B0, `(.L_x_414) ;  /* 0x000000a000007945 */ /* 0x000fe20003800000 */
[----:B------:R-:W-:Y:S02]  /*19250*/  IMAD.MOV.U32 R12, RZ, RZ, RZ ;  /* 0x000000ffff0c7224 */ /* 0x000fe400078e00ff */
[----:B------:R-:W-:Y:S02]  /*19260*/  IMAD.MOV.U32 R11, RZ, RZ, 0x1f ;  /* 0x0000001fff0b7424 */ /* 0x000fe400078e00ff */
[----:B------:R-:W-:Y:S01]  /*19270*/  IMAD.MOV.U32 R15, RZ, RZ, -0x1 ;  /* 0xffffffffff0f7424 */ /* 0x000fe200078e00ff */
[----:B---3--:R-:W-:-:S04]  /*19280*/  SHF.R.U32.HI R2, RZ, 0x5, R2 ;  /* 0x00000005ff027819 */ /* 0x008fc80000011602 */
[----:B------:R-:W-:-:S05]  /*19290*/  LOP3.LUT R2, R2, 0x3, RZ, 0xc0, !PT ;  /* 0x0000000302027812 */ /* 0x000fca00078ec0ff */
[----:B------:R-:W-:-:S07]  /*192a0*/  IMAD.MOV.U32 R13, RZ, RZ, R2 ;  /* 0x000000ffff0d7224 */ /* 0x000fce00078e0002 */
[----:B012---:R-:W-:Y:S05]  /*192b0*/  WARPSYNC.COLLECTIVE R15, `(.L_x_415) ;  /* 0x000000000f087348 */ /* 0x007fea0003c00000 */
[----:B------:R3:W4:Y:S02]  /*192c0*/  SHFL.IDX P6, R14, R13, R12, R11 ;  /* 0x0000000c0d0e7389 */ /* 0x00072400000c000b */
[----:B01234-:R-:W-:Y:S01]  /*192d0*/  ENDCOLLECTIVE ;  /* 0x000000000000791b */ /* 0x01ffe20003800000 */
.L_x_415:
[----:B------:R-:W-:Y:S05]  /*192e0*/  BSYNC B0 ;  /* 0x0000000000007941 */ /* 0x000fea0003800000 */
.L_x_414:
[----:B------:R-:W-:Y:S05]  /*192f0*/  BRA `(.L_x_416) ;  /* 0xffffffc400807947 */ /* 0x000fea000383ffff */
.L_x_306:
[----:B------:R-:W-:Y:S01]  /*19300*/  BSSY B1, `(.L_x_417) ;  /* 0x0000006000017945 */ /* 0x000fe20003800000 */
[----:B------:R-:W-:-:S07]  /*19310*/  IMAD.MOV.U32 R15, RZ, RZ, -0x1 ;  /* 0xffffffffff0f7424 */ /* 0x000fce00078e00ff */
[----:B012---:R-:W-:Y:S05]  /*19320*/  WARPSYNC.COLLECTIVE R15, `(.L_x_418) ;  /* 0x000000000f0c7348 */ /* 0x007fea0003c00000 */
[----:B------:R-:W-:Y:S02]  /*19330*/  ELECT P6, UR62, PT ;  /* 0x00000000003e782f */ /* 0x000fe400038c0000 */
[----:B------:R-:W-:Y:S01]  /*19340*/  MOV R14, UR62 ;  /* 0x0000003e000e7c02 */ /* 0x000fe20008000f00 */
[----:B012---:R-:W-:Y:S10]  /*19350*/  ENDCOLLECTIVE ;  /* 0x000000000000791b */ /* 0x007ff40003800000 */
.L_x_418:
[----:B------:R-:W-:Y:S05]  /*19360*/  BSYNC B1 ;  /* 0x0000000000017941 */ /* 0x000fea0003800000 */
.L_x_417:
[----:B------:R-:W-:Y:S05]  /*19370*/  BRA `(.L_x_419) ;  /* 0xffffffc400787947 */ /* 0x000fea000383ffff */
.L_x_308:
[----:B-1----:R1:W3:Y:S02]  /*19380*/  SYNCS.PHASECHK.TRANS64.TRYWAIT P1, [R5+URZ+0x38840], R0 ;  /* 0x03884000050075a7 */ /* 0x0022e4000802017f */
[----:B---3--:R-:W-:Y:S05]  /*19390*/  @!P1 NANOSLEEP.SYNCS 0x989680 ;  /* 0x009896800000995d */ /* 0x008fea0003900000 */
[----:B------:R-:W3:Y:S02]  /*193a0*/  @!P1 SYNCS.PHASECHK.TRANS64 P1, [R5+URZ+0x38840], R0 ;  /* 0x03884000050095a7 */ /* 0x000ee4000802007f */
[----:B---3--:R-:W-:Y:S05]  /*193b0*/  @!P1 BRA `(.L_x_308) ;  /* 0xfffffffc00f09947 */ /* 0x008fea000383ffff */
[----:B------:R-:W-:Y:S05]  /*193c0*/  BRA `(.L_x_420) ;  /* 0xffffffc400a07947 */ /* 0x000fea000383ffff */
.L_x_310:
[----:B---3--:R3:W4:Y:S02]  /*193d0*/  SYNCS.PHASECHK.TRANS64.TRYWAIT P1, [R27+URZ+0x38840], R2 ;  /* 0x038840021b0075a7 */ /* 0x008724000802017f */
[----:B----4-:R-:W-:Y:S05]  /*193e0*/  @!P1 NANOSLEEP.SYNCS 0x989680 ;  /* 0x009896800000995d */ /* 0x010fea0003900000 */
[----:B------:R-:W4:Y:S02]  /*193f0*/  @!P1 SYNCS.PHASECHK.TRANS64 P1, [R27+URZ+0x38840], R2 ;  /* 0x038840021b0095a7 */ /* 0x000f24000802007f */
[----:B----4-:R-:W-:Y:S05]  /*19400*/  @!P1 BRA `(.L_x_310) ;  /* 0xfffffffc00f09947 */ /* 0x010fea000383ffff */
[----:B------:R-:W-:Y:S05]  /*19410*/  BRA `(.L_x_421) ;  /* 0xffffffc400ac7947 */ /* 0x000fea000383ffff */
.L_x_312:
[----:B----4-:R4:W0:Y:S02]  /*19420*/  SYNCS.PHASECHK.TRANS64.TRYWAIT P1, [R5+URZ+0x38860], R0 ;  /* 0x03886000050075a7 */ /* 0x010824000802017f */
[----:B0-----:R-:W-:Y:S05]  /*19430*/  @!P1 NANOSLEEP.SYNCS 0x989680 ;  /* 0x009896800000995d */ /* 0x001fea0003900000 */
[----:B------:R-:W0:Y:S02]  /*19440*/  @!P1 SYNCS.PHASECHK.TRANS64 P1, [R5+URZ+0x38860], R0 ;  /* 0x03886000050095a7 */ /* 0x000e24000802007f */
[----:B0-----:R-:W-:Y:S05]  /*19450*/  @!P1 BRA `(.L_x_312) ;  /* 0xfffffffc00f09947 */ /* 0x001fea000383ffff */
[----:B------:R-:W-:Y:S05]  /*19460*/  BRA `(.L_x_422) ;  /* 0xffffffc400a87947 */ /* 0x000fea000383ffff */
.L_x_423:
        /* <DEDUP_REMOVED lines=9> */
.L_x_15956:


//--------------------- .text._ZN7cutlass13device_kernelIN5flash11enable_sm90INS1_16FlashAttnFwdSm90INS1_25CollectiveMainloopFwdSm90ILi2EN4cute5tupleIJNS5_1CILi1EEES8_S8_EEENS6_IJNS7_ILi128EEENS7_ILi80EEENS7_ILi256EEEEEELi256ENS_10bfloat16_tEfNS_4arch4Sm90ELb0ELb0ELb0ELb1ELb1ELb1ELb0ELb1ELb1ELb1ELb1ELb0EEENS1_21CollectiveEpilogueFwdINS6_IJSA_SC_SB_EEES9_SE_SG_Li256ELb1ELb1ELb1ELb0EEENS1_36VarlenDynamicPersistentTileSchedulerILi128ELi80ELi256ELi128ELb1ELb1ELb1ELb0ELb1ELb1EEEEEEEEEvNT_6ParamsE --------------------------
	.section	.text._ZN7cutlass13device_kernelIN5flash11enable_sm90INS1_16FlashAttnFwdSm90INS1_25CollectiveMainloopFwdSm90ILi2EN4cute5tupleIJNS5_1CILi1EEES8_S8_EEENS6_IJNS7_ILi128EEENS7_ILi80EEENS7_ILi256EEEEEELi256ENS_10bfloat16_tEfNS_4arch4Sm90ELb0ELb0ELb0ELb1ELb1ELb1ELb0ELb1ELb1ELb1ELb1ELb0EEENS1_21CollectiveEpilogueFwdINS6_IJSA_SC_SB_EEES9_SE_SG_Li256ELb1ELb1ELb1ELb0EEENS1_36VarlenDynamicPersistentTileSchedulerILi128ELi80ELi256ELi128ELb1ELb1ELb1ELb0ELb1ELb1EEEEEEEEEvNT_6ParamsE,"ax",@progbits
	.align	128
.text._ZN7cutlass13device_kernelIN5flash11enable_sm90INS1_16FlashAttnFwdSm90INS1_25CollectiveMainloopFwdSm90ILi2EN4cute5tupleIJNS5_1CILi1EEES8_S8_EEENS6_IJNS7_ILi128EEENS7_ILi80EEENS7_ILi256EEEEEELi256ENS_10bfloat16_tEfNS_4arch4Sm90ELb0ELb0ELb0ELb1ELb1ELb1ELb0ELb1ELb1ELb1ELb1ELb0EEENS1_21CollectiveEpilogueFwdINS6_IJSA_SC_SB_EEES9_SE_SG_Li256ELb1ELb1ELb1ELb0EEENS1_36VarlenDynamicPersistentTileSchedulerILi128ELi80ELi256ELi128ELb1ELb1ELb1ELb0ELb1ELb1EEEEEEEEEvNT_6ParamsE:
        .type           _ZN7cutlass13device_kernelIN5flash11enable_sm90INS1_16FlashAttnFwdSm90INS1_25CollectiveMainloopFwdSm90ILi2EN4cute5tupleIJNS5_1CILi1EEES8_S8_EEENS6_IJNS7_ILi128EEENS7_ILi80EEENS7_ILi256EEEEEELi256ENS_10bfloat16_tEfNS_4arch4Sm90ELb0ELb0ELb0ELb1ELb1ELb1ELb0ELb1ELb1ELb1ELb1ELb0EEENS1_21CollectiveEpilogueFwdINS6_IJSA_SC_SB_EEES9_SE_SG_Li256ELb1ELb1ELb1ELb0EEENS1_36VarlenDynamicPersistentTileSchedulerILi128ELi80ELi256ELi128ELb1ELb1ELb1ELb0ELb1ELb1EEEEEEEEEvNT_6ParamsE,@function
        .size           _ZN7cutlass13device_kernelIN5flash11enable_sm90INS1_16FlashAttnFwdSm90INS1_25CollectiveMainloopFwdSm90ILi2EN4cute5tupleIJNS5_1CILi1EEES8_S8_EEENS6_IJNS7_ILi128EEENS7_ILi80EEENS7_ILi256EEEEEELi256ENS_10bfloat16_tEfNS_4arch4Sm90ELb0ELb0ELb0ELb1ELb1ELb1ELb0ELb1ELb1ELb1ELb1ELb0EEENS1_21CollectiveEpilogueFwdINS6_IJSA_SC_SB_EEES9_SE_SG_Li256ELb1ELb1ELb1ELb0EEENS1_36VarlenDynamicPersistentTileSchedulerILi128ELi80ELi256ELi128ELb1ELb1ELb1ELb0ELb1ELb1EEEEEEEEEvNT_6ParamsE,(.L_x_15957 - _ZN7cutlass13device_kernelIN5flash11enable_sm90INS1_16FlashAttnFwdSm90INS1_25CollectiveMainloopFwdSm90ILi2EN4cute5tupleIJNS5_1CILi1EEES8_S8_EEENS6_IJNS7_ILi128EEENS7_ILi80EEENS7_ILi256EEEEEELi256ENS_10bfloat16_tEfNS_4arch4Sm90ELb0ELb0ELb0ELb1ELb1ELb1ELb0ELb1ELb1ELb1ELb1ELb0EEENS1_21CollectiveEpilogueFwdINS6_IJSA_SC_SB_EEES9_SE_SG_Li256ELb1ELb1ELb1ELb0EEENS1_36VarlenDynamicPersistentTileSchedulerILi128ELi80ELi256ELi128ELb1ELb1ELb1ELb0ELb1ELb1EEEEEEEEEvNT_6ParamsE)
        .other          _ZN7cutlass13device_kernelIN5flash11enable_sm90INS1_16FlashAttnFwdSm90INS1_25CollectiveMainloopFwdSm90ILi2EN4cute5tupleIJNS5_1CILi1EEES8_S8_EEENS6_IJNS7_ILi128EEENS7_ILi80EEENS7_ILi256EEEEEELi256ENS_10bfloat16_tEfNS_4arch4Sm90ELb0ELb0ELb0ELb1ELb1ELb1ELb0ELb1ELb1ELb1ELb1ELb0EEENS1_21CollectiveEpilogueFwdINS6_IJSA_SC_SB_EEES9_SE_SG_Li256ELb1ELb1ELb1ELb0EEENS1_36VarlenDynamicPersistentTileSchedulerILi128ELi80ELi256ELi128ELb1ELb1ELb1ELb0ELb1ELb1EEEEEEEEEvNT_6ParamsE,@"STO_CUDA_ENTRY STV_DEFAULT"
_ZN7cutlass13device_kernelIN5flash11enable_sm90INS1_16FlashAttnFwdSm90INS1_25CollectiveMainloopFwdSm90ILi2EN4cute5tupleIJNS5_1CILi1EEES8_S8_EEENS6_IJNS7_ILi128EEENS7_ILi80EEENS7_ILi256EEEEEELi256ENS_10bfloat16_tEfNS_4arch4Sm90ELb0ELb0ELb0ELb1ELb1ELb1ELb0ELb1ELb1ELb1ELb1ELb0EEENS1_21CollectiveEpilogueFwdINS6_IJSA_SC_SB_EEES9_SE_SG_Li256ELb1ELb1ELb1ELb0EEENS1_36VarlenDynamicPersistentTileSchedulerILi128ELi80ELi256ELi128ELb1ELb1ELb1ELb0ELb1ELb1EEEEEEEEEvNT_6ParamsE:
[----:B------:R-:W0:Y:S02]  /*0000*/  LDC R1, c[0x0][0x28] ;  /* 0x00000a00ff017b82 */ /* 0x000e240000000800 */
[----:B0-----:R-:W-:Y:S01]  /*0010*/  VIADD R1, R1, 0xfffffe60 ;  /* 0xfffffe6001017836 */ /* 0x001fe20000000000 */
[----:B------:R-:W0:Y:S01]  /*0020*/  S2R R0, SR_TID.X ;  /* 0x0000000000007919 */ /* 0x000e220000002100 */
[----:B------:R-:W-:Y:S01]  /*0030*/  ELECT P0, URZ, PT ;  /* 0x00000000003f782f */ /* 0x000fe20003800000 */
[----:B------:R-:W-:Y:S01]  /*0040*/  BSSY B0, `(.L_x_424) ;  /* 0x000000e000007945 */ /* 0x000fe20003800000 */
[----:B0-----:R-:W-:-:S05]  /*0050*/  SHF.R.U32.HI R2, RZ, 0x5, R0 ;  /* 0x00000005ff027819 */ /* 0x001fca0000011600 */
[----:B------:R-:W0:Y:S02]  /*0060*/  SHFL.IDX PT, R3, R2, RZ, 0x1f ;  /* 0x00001fff02037589 */ /* 0x000e2400000e0000 */
[----:B0-----:R-:W-:Y:S02]  /*0070*/  ISETP.EQ.AND P0, PT, R3, RZ, P0 ;  /* 0x000000ff0300720c */ /* 0x001fe40000702270 */
[----:B------:R-:W-:-:S11]  /*0080*/  SHF.R.U32.HI R3, RZ, 0x7, R0 ;  /* 0x00000007ff037819 */ /* 0x000fd60000011600 */
[----:B------:R-:W-:Y:S05]  /*0090*/  @!P0 BRA `(.L_x_425) ;  /* 0x0000000000208947 */ /* 0x000fea0003800000 */
[----:B------:R-:W-:Y:S02]  /*00a0*/  ULDC.64 UR4, c[0x0][0x198] ;  /* 0x0000660000047ab9 */ /* 0x000fe40000000a00 */
[----:B------:R-:W-:Y:S02]  /*00b0*/  UIADD3 UR6, UP0, UR4, 0x570, URZ ;  /* 0x0000057004067890 */ /* 0x000fe4000ff1e03f */
[----:B------:R-:W-:Y:S02]  /*00c0*/  UIADD3 UR4, UP1, UR4, 0x670, URZ ;  /* 0x0000067004047890 */ /* 0x000fe4000ff3e03f */
[----:B------:R-:W-:Y:S02]  /*00d0*/  UIADD3.X UR7, URZ, UR5, URZ, UP0, !UPT ;  /* 0x000000053f077290 */ /* 0x000fe400087fe43f */
[----:B------:R-:W-:-:S07]  /*00e0*/  UIADD3.X UR5, URZ, UR5, URZ, UP1, !UPT ;  /* 0x000000053f057290 */ /* 0x000fce0008ffe43f */
[----:B------:R0:W-:Y:S02]  /*00f0*/  UTMACCTL.PF [UR6] ;  /* 0x00000000060079b9 */ /* 0x0001e40008040000 */
[----:B------:R0:W-:Y:S02]  /*0100*/  UTMACCTL.PF [UR4] ;  /* 0x00000000040079b9 */ /* 0x0001e40008040000 */
[----:B0-----:R-:W-:Y:S01]  /*0110*/  NOP ;  /* 0x0000000000007918 */ /* 0x001fe20000000000 */
.L_x_425:
[----:B------:R-:W-:Y:S05]  /*0120*/  BSYNC B0 ;  /* 0x0000000000007941 */ /* 0x000fea0003800000 */
.L_x_424:
[----:B------:R-:W-:Y:S01]  /*0130*/  VOTEU.ANY UP0, P0 ;  /* 0x00000000003f7886 */ /* 0x000fe20000000100 */
[----:B------:R-:W0:Y:S01]  /*0140*/  SHFL.IDX PT, R3, R3, RZ, 0x1f ;  /* 0x00001fff03037589 */ /* 0x000e2200000e0000 */
[----:B------:R-:W-:Y:S01]  /*0150*/  UMOV UR4, 0x80 ;  /* 0x0000008000047882 */ /* 0x000fe20000000000 */
[----:B------:R-:W-:Y:S01]  /*0160*/  UMOV UR7, 0x100 ;  /* 0x0000010000077882 */ /* 0x000fe20000000000 */
[----:B------:R-:W-:Y:S01]  /*0170*/  VOTEU.ANY UP1, P0 ;  /* 0x00000000003f7886 */ /* 0x000fe20000020100 */
[----:B------:R-:W1:Y:S01]  /*0180*/  @UP0 S2UR UR8, SR_CgaCtaId ;  /* 0x00000000000809c3 */ /* 0x000e620000008800 */
[----:B------:R-:W2:Y:S01]  /*0190*/  SHFL.IDX PT, R4, R2, RZ, 0x1f ;  /* 0x00001fff02047589 */ /* 0x000ea200000e0000 */
[----:B------:R-:W-:Y:S01]  /*01a0*/  @UP0 UMOV UR6, 0x400 ;  /* 0x0000040000060882 */ /* 0x000fe20000000000 */
[----:B------:R-:W-:-:S04]  /*01b0*/  @UP0 UIADD3 UR4, -UR4, 0x100000, URZ ;  /* 0x0010000004040890 */ /* 0x000fc8000fffe13f */
[----:B------:R-:W-:Y:S02]  /*01c0*/  @UP0 USHF.L.U32 UR5, UR4, 0xb, URZ ;  /* 0x0000000b04050899 */ /* 0x000fe4000800063f */
[----:B------:R-:W-:Y:S01]  /*01d0*/  @UP0 USHF.L.U32 UR4, UR4, 0x1, URZ ;  /* 0x0000000104040899 */ /* 0x000fe2000800063f */
[----:B------:R-:W-:Y:S01]  /*01e0*/  VOTEU.ANY UP2, P0 ;  /* 0x00000000003f7886 */ /* 0x000fe20000040100 */
[----:B0-----:R-:W-:Y:S01]  /*01f0*/  R2UR UR9, R3 ;  /* 0x00000000030972ca */ /* 0x001fe200000e0000 */
[----:B-1----:R-:W-:Y:S01]  /*0200*/  @UP0 ULEA UR8, UR8, UR6, 0x18 ;  /* 0x0000000608080291 */ /* 0x002fe2000f8ec03f */
[----:B--2---:R-:W-:Y:S01]  /*0210*/  ISETP.NE.AND P1, PT, R4, RZ, PT ;  /* 0x000000ff0400720c */ /* 0x004fe20003f25270 */
[----:B------:R-:W-:-:S04]  /*0220*/  @UP0 UIADD3 UR6, -UR7, 0x100000, URZ ;  /* 0x0010000007060890 */ /* 0x000fc8000fffe13f */
[----:B------:R-:W-:Y:S02]  /*0230*/  @UP0 USHF.L.U32 UR7, UR6, 0xb, URZ ;  /* 0x0000000b06070899 */ /* 0x000fe4000800063f */
[----:B------:R-:W-:-:S04]  /*0240*/  @UP0 USHF.L.U32 UR6, UR6, 0x1, URZ ;  /* 0x0000000106060899 */ /* 0x000fc8000800063f */
[----:B------:R-:W-:Y:S01]  /*0250*/  UISETP.NE.AND UP0, UPT, UR9, URZ, UPT ;  /* 0x0000003f0900728c */ /* 0x000fe2000bf05270 */
[----:B------:R-:W0:Y:S02]  /*0260*/  FENCE.VIEW.ASYNC.S ;  /* 0x00000000000073c6 */ /* 0x000e240000000000 */
[----:B0-----:R0:W1:Y:S05]  /*0270*/  @UP1 SYNCS.EXCH.64 URZ, [UR8+0x38800], UR4 ;  /* 0x03880004083f15b2 */ /* 0x00106a0008000100 */
[----:B------:R0:W2:Y:S01]  /*0280*/  @UP2 SYNCS.EXCH.64 URZ, [UR8+0x38820], UR6 ;  /* 0x03882006083f25b2 */ /* 0x0000a20008000100 */
        /* <DEDUP_REMOVED lines=14> */
[----:B0-----:R3:W4:Y:S08]  /*0370*/  SYNCS.EXCH.64 URZ, [UR8+0x38830], UR4 ;  /* 0x03883004083f75b2 */ /* 0x0017300008000100 */
[----:B------:R3:W0:Y:S01]  /*0380*/  SYNCS.EXCH.64 URZ, [UR8+0x38840], UR6 ;  /* 0x03884006083f75b2 */ /* 0x0006220008000100 */
[----:B------:R3:W0:Y:S01]  /*0390*/  SYNCS.EXCH.64 URZ, [UR8+0x38838], UR4 ;  /* 0x03883804083f75b2 */ /* 0x0006220008000100 */
[----:B------:R3:W0:Y:S02]  /*03a0*/  SYNCS.EXCH.64 URZ, [UR8+0x38848], UR6 ;  /* 0x03884806083f75b2 */ /* 0x0006240008000100 */
[----:B---3--:R-:W-:Y:S01]  /*03b0*/  NOP ;  /* 0x0000000000007918 */ /* 0x008fe20000000000 */
.L_x_426:
[----:B------:R-:W3:Y:S01]  /*03c0*/  SHFL.IDX PT, R3, R2, RZ, 0x1f ;  /* 0x00001fff02037589 */ /* 0x000ee200000e0000 */
[----:B------:R-:W-:Y:S01]  /*03d0*/  NOP ;  /* 0x0000000000007918 */ /* 0x000fe20000000000 */
[----:B---3--:R-:W-:-:S13]  /*03e0*/  ISETP.NE.AND P0, PT, R3, RZ, PT ;  /* 0x000000ff0300720c */ /* 0x008fda0003f05270 */
        /* <DEDUP_REMOVED lines=17> */
[----:B------:R3:W0:Y:S02]  /*0500*/  SYNCS.EXCH.64 URZ, [UR8+0x38868], UR6 ;  /* 0x03886806083f75b2 */ /* 0x0006240008000100 */
[----:B---3--:R-:W-:Y:S01]  /*0510*/  NOP ;  /* 0x0000000000007918 */ /* 0x008fe20000000000 */
.L_x_427:
[----:B------:R-:W3:Y:S01]  /*0520*/  SHFL.IDX PT, R3, R2, RZ, 0x1f ;  /* 0x00001fff02037589 */ /* 0x000ee200000e0000 */
[----:B------:R-:W-:Y:S01]  /*0530*/  NOP ;  /* 0x0000000000007918 */ /* 0x000fe20000000000 */
[----:B---3--:R-:W-:-:S13]  /*0540*/  ISETP.NE.AND P0, PT, R3, RZ, PT ;  /* 0x000000ff0300720c */ /* 0x008fda0003f05270 */
        /* <DEDUP_REMOVED lines=13> */
[----:B------:R3:W0:Y:S02]  /*0620*/  SYNCS.EXCH.64 URZ, [UR6+0x38888], UR4 ;  /* 0x03888804063f75b2 */ /* 0x0006240008000100 */
[----:B---3--:R-:W-:Y:S01]  /*0630*/  NOP ;  /* 0x0000000000007918 */ /* 0x008fe20000000000 */
.L_x_428:
        /* <DEDUP_REMOVED lines=22> */
.L_x_429:
        /* <DEDUP_REMOVED lines=22> */
.L_x_430:
[----:B------:R-:W-:Y:S01]  /*0900*/  PLOP3.LUT P0, PT, PT, PT, UP0, 0x80, 0x0 ;  /* 0x000000000000781c */ /* 0x000fe20003f0f008 */
[----:B------:R-:W-:Y:S01]  /*0910*/  UMOV UR60, 0x1 ;  /* 0x00000001003c7882 */ /* 0x000fe20000000000 */
[----:B------:R-:W-:Y:S01]  /*0920*/  NOP ;  /* 0x0000000000007918 */ /* 0x000fe20000000000 */
[----:B------:R-:W-:Y:S01]  /*0930*/  USEL UR60, UR60, 0x2, !UP0 ;  /* 0x000000023c3c7887 */ /* 0x000fe2000c000000 */
[----:B------:R-:W-:Y:S01]  /*0940*/  BSSY B9, `(.L_x_431) ;  /* 0x0002a07000097945 */ /* 0x000fe20003800000 */
[----:B012-4-:R-:W-:Y:S08]  /*0950*/  BAR.SYNC.DEFER_BLOCKING 0x0 ;  /* 0x0000000000007b1d */ /* 0x017ff00000010000 */
[----:B------:R-:W-:Y:S05]  /*0960*/  @!P0 BRA `(.L_x_432) ;  /* 0x0000022400908947 */ /* 0x000fea0003800000 */
.L_x_433:
[----:B------:R-:W-:-:S08]  /*0970*/  NOP ;  /* 0x0000000000007918 */ /* 0x000fd00000000000 */
[----:B------:R-:W0:Y:S02]  /*0980*/  USETMAXREG.TRY_ALLOC.CTAPOOL UP0, 0xe8 ;  /* 0x000000e8000079c8 */ /* 0x000e240008000600 */
[----:B0-----:R-:W-:-:S13]  /*0990*/  PLOP3.LUT P0, PT, PT, PT, UP0, 0x80, 0x0 ;  /* 0x000000000000781c */ /* 0x001fda0003f0f008 */
[----:B------:R-:W-:Y:S05]  /*09a0*/  @!P0 BRA `(.L_x_433) ;  /* 0xfffffffc00f08947 */ /* 0x000fea000383ffff */
[----:B------:R-:W0:Y:S08]  /*09b0*/  S2UR UR4, SR_CgaCtaId ;  /* 0x00000000000479c3 */ /* 0x000e300000008800 */
[----:B------:R-:W-:Y:S06]  /*09c0*/  BAR.ARV 0x8, 0x180 ;  /* 0x0206000000007b1d */ /* 0x000fec0000002000 */
[----:B------:R-:W-:-:S02]  /*09d0*/  MOV R23, 0x400 ;  /* 0x0000040000177802 */ /* 0x000fc40000000f00 */
[----:B------:R-:W-:Y:S01]  /*09e0*/  BAR.SYNC.DEFER_BLOCKING 0x5, 0x180 ;  /* 0x0146000000007b1d */ /* 0x000fe20000010000 */
[----:B0-----:R-:W-:-:S05]  /*09f0*/  IMAD.U32 R2, RZ, RZ, UR4 ;  /* 0x00000004ff027e24 */ /* 0x001fca000f8e00ff */
[----:B------:R-:W-:Y:S01]  /*0a00*/  ULDC UR4, c[0x0][0xc3c] ;  /* 0x00030f0000047ab9 */ /* 0x000fe20000000800 */
[----:B------:R-:W-:Y:S01]  /*0a10*/  LEA R23, R2, R23, 0x18 ;  /* 0x0000001702177211 */ /* 0x000fe200078ec0ff */
[----:B------:R-:W-:Y:S04]  /*0a20*/  STL [R1+0x64], R2 ;  /* 0x0000640201007387 */ /* 0x000fe80000100800 */
[----:B------:R-:W0:Y:S01]  /*0a30*/  LDS.128 R128, [R23+0x388d0] ;  /* 0x0388d00017807984 */ /* 0x000e220000000c00 */
[----:B------:R-:W-:Y:S06]  /*0a40*/  BAR.ARV 0x4, 0x180 ;  /* 0x0106000000007b1d */ /* 0x000fec0000002000 */
[----:B0-----:R-:W-:-:S13]  /*0a50*/  ISETP.GE.AND P0, PT, R131, UR4, PT ;  /* 0x0000000483007c0c */ /* 0x001fda000bf06270 */
[----:B------:R-:W-:Y:S05]  /*0a60*/  @P0 BRA `(.L_x_434) ;  /* 0x0000029c00d00947 */ /* 0x000fea0003800000 */
[----:B------:R-:W-:Y:S01]  /*0a70*/  VIADD R0, R0, 0xffffff80 ;  /* 0xffffff8000007836 */ /* 0x000fe20000000000 */
[----:B------:R-:W-:Y:S01]  /*0a80*/  R2UR UR4, R23 ;  /* 0x00000000170472ca */ /* 0x000fe200000e0000 */
[----:B------:R-:W-:Y:S01]  /*0a90*/  ULOP3.LUT UR5, UR60, 0x1, URZ, 0xfc, !UPT ;  /* 0x000000013c057892 */ /* 0x000fe2000f8efc3f */
[----:B------:R-:W-:Y:S02]  /*0aa0*/  IMAD.MOV.U32 R213, RZ, RZ, RZ ;  /* 0x000000ffffd57224 */ /* 0x000fe400078e00ff */
[----:B------:R-:W-:Y:S01]  /*0ab0*/  SHF.R.S32.HI R3, RZ, 0x1f, R0 ;  /* 0x0000001fff037819 */ /* 0x000fe20000011400 */
[----:B------:R-:W-:Y:S02]  /*0ac0*/  IMAD.MOV.U32 R225, RZ, RZ, RZ ;  /* 0x000000ffffe17224 */ /* 0x000fe400078e00ff */
[----:B------:R-:W-:Y:S01]  /*0ad0*/  IMAD.MOV.U32 R229, RZ, RZ, RZ ;  /* 0x000000ffffe57224 */ /* 0x000fe200078e00ff */
[CC--:B------:R-:W-:Y:S01]  /*0ae0*/  LEA.HI R2, R3.reuse, R0.reuse, RZ, 0x7 ;  /* 0x0000000003027211 */ /* 0x0c0fe200078f38ff */
[----:B------:R-:W-:Y:S01]  /*0af0*/  IMAD.MOV.U32 R226, RZ, RZ, RZ ;  /* 0x000000ffffe27224 */ /* 0x000fe200078e00ff */
[----:B------:R-:W-:-:S02]  /*0b00*/  LEA.HI R224, R3, R0, RZ, 0x3 ;  /* 0x0000000003e07211 */ /* 0x000fc400078f18ff */
[----:B------:R-:W-:Y:S01]  /*0b10*/  LOP3.LUT R5, R2, 0xffffff80, RZ, 0xc0, !PT ;  /* 0xffffff8002057812 */ /* 0x000fe200078ec0ff */
[----:B------:R-:W-:Y:S01]  /*0b20*/  UIADD3 UR4, UR4, 0x14400, URZ ;  /* 0x0001440004047890 */ /* 0x000fe2000fffe03f */
[CC--:B------:R-:W-:Y:S02]  /*0b30*/  LEA.HI R4, R3.reuse, R0.reuse, RZ, 0x4 ;  /* 0x0000000003047211 */ /* 0x0c0fe400078f20ff */
[CC--:B------:R-:W-:Y:S01]  /*0b40*/  LEA.HI R8, R3.reuse, R0.reuse, RZ, 0x6 ;  /* 0x0000000003087211 */ /* 0x0c0fe200078f30ff */
[----:B------:R-:W-:Y:S01]  /*0b50*/  IMAD.IADD R14, R0, 0x1, -R5 ;  /* 0x00000001000e7824 */ /* 0x000fe200078e0a05 */
[CC--:B------:R-:W-:Y:S02]  /*0b60*/  LEA.HI R5, R3.reuse, R0.reuse, RZ, 0x5 ;  /* 0x0000000003057211 */ /* 0x0c0fe400078f28ff */
[----:B------:R-:W-:Y:S01]  /*0b70*/  LEA.HI R13, R3, R0, RZ, 0x2 ;  /* 0x00000000030d7211 */ /* 0x000fe200078f10ff */
[----:B------:R-:W-:Y:S01]  /*0b80*/  IMAD.SHL.U32 R8, R8, 0x8, RZ ;  /* 0x0000000808087824 */ /* 0x000fe200078e00ff */
[----:B------:R-:W-:Y:S01]  /*0b90*/  SHF.R.S32.HI R9, RZ, 0x1f, R14 ;  /* 0x0000001fff097819 */ /* 0x000fe2000001140e */
[----:B------:R-:W-:Y:S01]  /*0ba0*/  IMAD.SHL.U32 R6, R5, 0x20, RZ ;  /* 0x0000002005067824 */ /* 0x000fe200078e00ff */
[----:B------:R-:W-:Y:S01]  /*0bb0*/  LOP3.LUT R7, R224, 0xfffffff8, RZ, 0xc0, !PT ;  /* 0xfffffff8e0077812 */ /* 0x000fe200078ec0ff */
[----:B------:R-:W-:Y:S01]  /*0bc0*/  STL [R1+0x110], R14 ;  /* 0x0001100e01007387 */ /* 0x000fe20000100800 */
[----:B------:R-:W-:-:S02]  /*0bd0*/  LEA.HI R10, R9, R14, RZ, 0x2 ;  /* 0x0000000e090a7211 */ /* 0x000fc400078f10ff */
[----:B------:R-:W-:Y:S01]  /*0be0*/  LOP3.LUT R3, R4, 0x3fffff0, RZ, 0xc0, !PT ;  /* 0x03fffff004037812 */ /* 0x000fe200078ec0ff */
[C---:B------:R-:W-:Y:S01]  /*0bf0*/  IMAD.IADD R216, R0.reuse, 0x1, -R7 ;  /* 0x0000000100d87824 */ /* 0x040fe200078e0a07 */
[--C-:B------:R-:W-:Y:S02]  /*0c00*/  SHF.R.S32.HI R11, RZ, 0x2, R10.reuse ;  /* 0x00000002ff0b7819 */ /* 0x100fe4000001140a */
[----:B------:R-:W-:Y:S01]  /*0c10*/  SHF.R.S32.HI R12, RZ, 0x1f, R10 ;  /* 0x0000001fff0c7819 */ /* 0x000fe2000001140a */
[----:B------:R-:W-:Y:S01]  /*0c20*/  IMAD.IADD R5, R0, 0x1, -R3 ;  /* 0x0000000100057824 */ /* 0x000fe200078e0a03 */
[----:B------:R-:W-:Y:S01]  /*0c30*/  LOP3.LUT R13, R13, 0xfffffffc, RZ, 0xc0, !PT ;  /* 0xfffffffc0d0d7812 */ /* 0x000fe200078ec0ff */
[C---:B------:R-:W-:Y:S01]  /*0c40*/  IMAD.SHL.U32 R16, R216.reuse, 0x8, RZ ;  /* 0x00000008d8107824 */ /* 0x040fe200078e00ff */
[----:B------:R-:W-:Y:S01]  /*0c50*/  SHF.R.S32.HI R7, RZ, 0x4, R4 ;  /* 0x00000004ff077819 */ /* 0x000fe20000011404 */
[----:B------:R-:W-:Y:S01]  /*0c60*/  IMAD.SHL.U32 R216, R216, 0x4, RZ ;  /* 0x00000004d8d87824 */ /* 0x000fe200078e00ff */
[----:B------:R-:W-:Y:S01]  /*0c70*/  LEA.HI R12, R12, R11, RZ, 0x3 ;  /* 0x0000000b0c0c7211 */ /* 0x000fe200078f18ff */
[----:B------:R-:W-:Y:S01]  /*0c80*/  IMAD.IADD R13, R0, 0x1, -R13 ;  /* 0x00000001000d7824 */ /* 0x000fe200078e0a0d */
[----:B------:R-:W-:Y:S01]  /*0c90*/  SHF.R.S32.HI R3, RZ, 0x7, R2 ;  /* 0x00000007ff037819 */ /* 0x000fe20000011402 */
[----:B------:R-:W-:Y:S01]  /*0ca0*/  VIADD R220, R216, 0x40 ;  /* 0x00000040d8dc7836 */ /* 0x000fe20000000000 */
[----:B------:R-:W-:Y:S01]  /*0cb0*/  LEA.HI R4, R4, R7, RZ, 0x1 ;  /* 0x0000000704047211 */ /* 0x000fe200078f08ff */
[----:B------:R-:W-:Y:S01]  /*0cc0*/  VIADD R19, R16, 0x80 ;  /* 0x0000008010137836 */ /* 0x000fe20000000000 */
[----:B------:R-:W-:Y:S01]  /*0cd0*/  LOP3.LUT R12, R12, 0xfffffff8, RZ, 0xc0, !PT ;  /* 0xfffffff80c0c7812 */ /* 0x000fe200078ec0ff */
[----:B------:R-:W-:Y:S01]  /*0ce0*/  IMAD.IADD R214, R216, 0x1, R220 ;  /* 0x00000001d8d67824 */ /* 0x000fe200078e02dc */
[----:B------:R-:W-:Y:S01]  /*0cf0*/  LEA.HI R2, R2, R3, RZ, 0x1 ;  /* 0x0000000302027211 */ /* 0x000fe200078f08ff */
[----:B------:R-:W-:Y:S01]  /*0d00*/  VIADD R22, R16, 0xc0 ;  /* 0x000000c010167836 */ /* 0x000fe20000000000 */
[----:B------:R-:W-:Y:S01]  /*0d10*/  LEA.HI R9, R9, R14, RZ, 0x5 ;  /* 0x0000000e09097211 */ /* 0x000fe200078f28ff */
[----:B------:R-:W-:Y:S01]  /*0d20*/  IMAD.IADD R12, R11, 0x1, -R12 ;  /* 0x000000010b0c7824 */ /* 0x000fe200078e0a0c */
[----:B------:R-:W-:Y:S01]  /*0d30*/  LOP3.LUT R6, R6, 0xfffffc00, RZ, 0xc0, !PT ;  /* 0xfffffc0006067812 */ /* 0x000fe200078ec0ff */
[----:B------:R-:W-:Y:S01]  /*0d40*/  VIADD R221, R216, 0x20 ;  /* 0x00000020d8dd7836 */ /* 0x000fe20000000000 */
[----:B------:R-:W-:Y:S01]  /*0d50*/  LOP3.LUT R4, R4, 0x1ffffffe, RZ, 0xc0, !PT ;  /* 0x1ffffffe04047812 */ /* 0x000fe200078ec0ff */
[----:B------:R-:W-:Y:S01]  /*0d60*/  VIADD R222, R216, 0x60 ;  /* 0x00000060d8de7836 */ /* 0x000fe20000000000 */
[----:B------:R-:W-:Y:S01]  /*0d70*/  LOP3.LUT R2, R2, 0x3fffffe, RZ, 0xc0, !PT ;  /* 0x03fffffe02027812 */ /* 0x000fe200078ec0ff */
[----:B------:R-:W-:Y:S01]  /*0d80*/  IMAD R5, R5, 0x40, R6 ;  /* 0x0000004005057824 */ /* 0x000fe200078e0206 */
[----:B------:R-:W-:Y:S01]  /*0d90*/  SHF.R.S32.HI R9, RZ, 0x5, R9 ;  /* 0x00000005ff097819 */ /* 0x000fe20000011409 */
[----:B------:R-:W-:Y:S01]  /*0da0*/  IMAD.IADD R4, R7, 0x1, -R4 ;  /* 0x0000000107047824 */ /* 0x000fe200078e0a04 */
[----:B------:R-:W-:Y:S01]  /*0db0*/  LEA.HI R0, R13, R13, RZ, 0x1 ;  /* 0x0000000d0d007211 */ /* 0x000fe200078f08ff */
[----:B------:R-:W-:Y:S01]  /*0dc0*/  IMAD.IADD R2, R3, 0x1, -R2 ;  /* 0x0000000103027824 */ /* 0x000fe200078e0a02 */
[----:B------:R-:W-:Y:S01]  /*0dd0*/  SHF.R.S32.HI R224, RZ, 0x3, R224 ;  /* 0x00000003ffe07819 */ /* 0x000fe200000114e0 */
[----:B------:R-:W-:Y:S01]  /*0de0*/  IMAD R9, R9, 0x10, R12 ;  /* 0x0000001009097824 */ /* 0x000fe200078e020c */
[----:B------:R-:W-:Y:S01]  /*0df0*/  LOP3.LUT R0, R0, 0x1ffffffe, RZ, 0xc0, !PT ;  /* 0x1ffffffe00007812 */ /* 0x000fe200078ec0ff */
[----:B------:R-:W-:Y:S01]  /*0e00*/  IMAD R3, R4, 0x8, R5 ;  /* 0x0000000804037824 */ /* 0x000fe200078e0205 */
[----:B------:R-:W-:Y:S01]  /*0e10*/  LOP3.LUT R10, R10, 0x7ffffffc, RZ, 0xc0, !PT ;  /* 0x7ffffffc0a0a7812 */ /* 0x000fe200078ec0ff */
[----:B------:R-:W-:Y:S01]  /*0e20*/  IMAD R6, R2, 0x40, R9 ;  /* 0x0000004002067824 */ /* 0x000fe200078e0209 */
[----:B------:R-:W-:Y:S01]  /*0e30*/  LOP3.LUT R9, R8, 0xfffffe00, RZ, 0xc0, !PT ;  /* 0xfffffe0008097812 */ /* 0x000fe200078ec0ff */
[----:B------:R-:W-:Y:S01]  /*0e40*/  IMAD.IADD R13, R13, 0x1, -R0 ;  /* 0x000000010d0d7824 */ /* 0x000fe200078e0a00 */
[----:B------:R0:W-:Y:S01]  /*0e50*/  STL [R1+0x198], R3 ;  /* 0x0001980301007387 */ /* 0x0001e20000100800 */
[----:B------:R-:W-:Y:S01]  /*0e60*/  IMAD.U32 R0, RZ, RZ, UR5 ;  /* 0x00000005ff007e24 */ /* 0x000fe2000f8e00ff */
[----:B------:R-:W-:Y:S01]  /*0e70*/  SHF.R.S32.HI R17, RZ, 0x1f, R16 ;  /* 0x0000001fff117819 */ /* 0x000fe20000011410 */
[----:B------:R-:W-:Y:S01]  /*0e80*/  IMAD.U32 R2, RZ, RZ, UR4 ;  /* 0x00000004ff027e24 */ /* 0x000fe2000f8e00ff */
[----:B------:R-:W-:Y:S01]  /*0e90*/  STL [R1+0x190], R6 ;  /* 0x0001900601007387 */ /* 0x000fe20000100800 */
[C---:B------:R-:W-:Y:S01]  /*0ea0*/  IMAD.SHL.U32 R0, R224.reuse, 0x40, RZ ;  /* 0x00000040e0007824 */ /* 0x040fe200078e00ff */
[----:B------:R-:W-:Y:S01]  /*0eb0*/  SHF.R.S32.HI R219, RZ, 0x1f, R19 ;  /* 0x0000001fffdb7819 */ /* 0x000fe20000011413 */
[C---:B------:R-:W-:Y:S01]  /*0ec0*/  VIADD R7, R224.reuse, 0x20 ;  /* 0x00000020e0077836 */ /* 0x040fe20000000000 */
[----:B------:R-:W-:Y:S01]  /*0ed0*/  STL [R1+0x80], RZ ;  /* 0x000080ff01007387 */ /* 0x000fe20000100800 */
[----:B------:R-:W-:Y:S01]  /*0ee0*/  VIADD R5, R224, 0x40 ;  /* 0x00000040e0057836 */ /* 0x000fe20000000000 */
[----:B------:R-:W-:Y:S01]  /*0ef0*/  LOP3.LUT R8, R0, 0x1c0, RZ, 0xc0, !PT ;  /* 0x000001c000087812 */ /* 0x000fe200078ec0ff */
[----:B------:R-:W-:Y:S01]  /*0f00*/  IMAD.SHL.U32 R0, R7, 0x40, RZ ;  /* 0x0000004007007824 */ /* 0x000fe200078e00ff */
[----:B------:R-:W-:Y:S01]  /*0f10*/  STL [R1+0x5c], R9 ;  /* 0x00005c0901007387 */ /* 0x000fe20000100800 */
[----:B0-----:R-:W-:Y:S01]  /*0f20*/  IMAD.SHL.U32 R3, R5, 0x40, RZ ;  /* 0x0000004005037824 */ /* 0x001fe200078e00ff */
[----:B------:R-:W-:Y:S01]  /*0f30*/  SHF.R.S32.HI R4, RZ, 0x1f, R5 ;  /* 0x0000001fff047819 */ /* 0x000fe20000011405 */
[----:B------:R-:W-:Y:S01]  /*0f40*/  IMAD.IADD R10, R14, 0x1, -R10 ;  /* 0x000000010e0a7824 */ /* 0x000fe200078e0a0a */
[----:B------:R0:W-:Y:S01]  /*0f50*/  STL [R1+0x6c], R2 ;  /* 0x00006c0201007387 */ /* 0x0001e20000100800 */
[----:B------:R-:W-:-:S02]  /*0f60*/  SHF.R.S32.HI R218, RZ, 0x1f, R22 ;  /* 0x0000001fffda7819 */ /* 0x000fc40000011416 */
[----:B------:R-:W-:Y:S02]  /*0f70*/  LEA.HI R4, R4, R5, RZ, 0x3 ;  /* 0x0000000504047211 */ /* 0x000fe400078f18ff */
[----:B------:R-:W-:Y:S02]  /*0f80*/  LOP3.LUT R5, R3, 0x1c0, RZ, 0xc0, !PT ;  /* 0x000001c003057812 */ /* 0x000fe400078ec0ff */
[----:B------:R-:W-:Y:S01]  /*0f90*/  SHF.R.U32.HI R3, RZ, 0x3, R8 ;  /* 0x00000003ff037819 */ /* 0x000fe20000011608 */
[----:B------:R-:W-:Y:S01]  /*0fa0*/  IMAD.SHL.U32 R4, R4, 0x40, RZ ;  /* 0x0000004004047824 */ /* 0x000fe200078e00ff */
[----:B------:R-:W-:Y:S02]  /*0fb0*/  SHF.R.U32.HI R5, RZ, 0x3, R5 ;  /* 0x00000003ff057819 */ /* 0x000fe40000011605 */
[----:B0-----:R-:W-:-:S04]  /*0fc0*/  SHF.R.S32.HI R2, RZ, 0x1f, R7 ;  /* 0x0000001fff027819 */ /* 0x001fc80000011407 */
[----:B------:R-:W-:Y:S02]  /*0fd0*/  LEA.HI R2, R2, R7, RZ, 0x3 ;  /* 0x0000000702027211 */ /* 0x000fe400078f18ff */
[----:B------:R-:W-:Y:S02]  /*0fe0*/  LOP3.LUT R7, R0, 0x1c0, RZ, 0xc0, !PT ;  /* 0x000001c000077812 */ /* 0x000fe400078ec0ff */
[----:B------:R-:W-:Y:S01]  /*0ff0*/  LOP3.LUT R0, R8, 0x38, R16, 0xf8, !PT ;  /* 0x0000003808007812 */ /* 0x000fe200078ef810 */
[----:B------:R-:W-:-:S03]  /*1000*/  IMAD.SHL.U32 R2, R2, 0x40, RZ ;  /* 0x0000004002027824 */ /* 0x000fc600078e00ff */
[----:B------:R-:W-:Y:S02]  /*1010*/  LOP3.LUT R0, R9, R0, R3, 0xf6, !PT ;  /* 0x0000000009007212 */ /* 0x000fe400078ef603 */
[----:B------:R-:W-:Y:S02]  /*1020*/  LOP3.LUT R5, R2, 0xfffffe00, RZ, 0xc0, !PT ;  /* 0xfffffe0002057812 */ /* 0x000fe400078ec0ff */
[----:B------:R-:W-:Y:S01]  /*1030*/  LOP3.LUT R2, R4, 0xfffffe00, RZ, 0xc0, !PT ;  /* 0xfffffe0004027812 */ /* 0x000fe200078ec0ff */
[----:B------:R0:W-:Y:S01]  /*1040*/  STL [R1+0x68], R0 ;  /* 0x0000680001007387 */ /* 0x0001e20000100800 */
[----:B------:R-:W-:-:S03]  /*1050*/  SHF.R.S32.HI R3, RZ, 0x1f, R214 ;  /* 0x0000001fff037819 */ /* 0x000fc600000114d6 */
[----:B------:R-:W-:Y:S01]  /*1060*/  STL [R1+0x58], R5 ;  /* 0x0000580501007387 */ /* 0x000fe20000100800 */
[----:B------:R-:W-:-:S04]  /*1070*/  LEA.HI R3, R3, R214, RZ, 0x3 ;  /* 0x000000d603037211 */ /* 0x000fc800078f18ff */
[----:B------:R-:W-:Y:S02]  /*1080*/  LOP3.LUT R212, R3, 0xfffffff8, RZ, 0xc0, !PT ;  /* 0xfffffff803d47812 */ /* 0x000fe400078ec0ff */
[----:B0-----:R-:W-:Y:S01]  /*1090*/  SHF.R.U32.HI R0, RZ, 0x3, R7 ;  /* 0x00000003ff007819 */ /* 0x001fe20000011607 */
[----:B------:R-:W-:Y:S01]  /*10a0*/  IMAD.SHL.U32 R0, R10, 0x2, RZ ;  /* 0x000000020a007824 */ /* 0x000fe200078e00ff */
[----:B------:R-:W-:-:S03]  /*10b0*/  SHF.R.S32.HI R215, RZ, 0x1f, R212 ;  /* 0x0000001fffd77819 */ /* 0x000fc600000114d4 */
[C---:B------:R-:W-:Y:S01]  /*10c0*/  VIADD R40, R0.reuse, 0x8 ;  /* 0x0000000800287836 */ /* 0x040fe20000000000 */
[C---:B------:R-:W-:Y:S01]  /*10d0*/  IADD3 R39, R0.reuse, 0x10, RZ ;  /* 0x0000001000277810 */ /* 0x040fe20007ffe0ff */
[C---:B------:R-:W-:Y:S01]  /*10e0*/  VIADD R38, R0.reuse, 0x18 ;  /* 0x0000001800267836 */ /* 0x040fe20000000000 */
[----:B------:R-:W-:Y:S01]  /*10f0*/  STL [R1+0x8c], R0 ;  /* 0x00008c0001007387 */ /* 0x000fe20000100800 */
[C---:B------:R-:W-:Y:S01]  /*1100*/  VIADD R37, R0.reuse, 0x20 ;  /* 0x0000002000257836 */ /* 0x040fe20000000000 */
[----:B------:R-:W-:Y:S01]  /*1110*/  SHF.R.S32.HI R3, RZ, 0x1f, R40 ;  /* 0x0000001fff037819 */ /* 0x000fe20000011428 */
[C---:B------:R-:W-:Y:S01]  /*1120*/  VIADD R36, R0.reuse, 0x28 ;  /* 0x0000002800247836 */ /* 0x040fe20000000000 */
[----:B------:R-:W-:Y:S01]  /*1130*/  STL [R1+0x54], R2 ;  /* 0x0000540201007387 */ /* 0x000fe20000100800 */
[C---:B------:R-:W-:Y:S01]  /*1140*/  VIADD R35, R0.reuse, 0x30 ;  /* 0x0000003000237836 */ /* 0x040fe20000000000 */
[----:B------:R-:W-:Y:S01]  /*1150*/  SHF.R.S32.HI R4, RZ, 0x1f, R39 ;  /* 0x0000001fff047819 */ /* 0x000fe20000011427 */
[C---:B------:R-:W-:Y:S01]  /*1160*/  VIADD R34, R0.reuse, 0x38 ;  /* 0x0000003800227836 */ /* 0x040fe20000000000 */
[----:B------:R-:W-:Y:S01]  /*1170*/  STL [R1+0x108], R40 ;  /* 0x0001082801007387 */ /* 0x000fe20000100800 */
[----:B------:R-:W-:-:S02]  /*1180*/  VIADD R33, R0, 0x40 ;  /* 0x0000004000217836 */ /* 0x000fc40000000000 */
[C---:B------:R-:W-:Y:S01]  /*1190*/  VIADD R32, R0.reuse, 0x48 ;  /* 0x0000004800207836 */ /* 0x040fe20000000000 */
[----:B------:R-:W-:Y:S01]  /*11a0*/  STL [R1+0x104], R39 ;  /* 0x0001042701007387 */ /* 0x000fe20000100800 */
[C---:B------:R-:W-:Y:S02]  /*11b0*/  VIADD R31, R0.reuse, 0x50 ;  /* 0x00000050001f7836 */ /* 0x040fe40000000000 */
[C---:B------:R-:W-:Y:S01]  /*11c0*/  VIADD R30, R0.reuse, 0x58 ;  /* 0x00000058001e7836 */ /* 0x040fe20000000000 */
[----:B------:R-:W-:Y:S01]  /*11d0*/  STL [R1+0x100], R38 ;  /* 0x0001002601007387 */ /* 0x000fe20000100800 */
[C---:B------:R-:W-:Y:S02]  /*11e0*/  VIADD R29, R0.reuse, 0x60 ;  /* 0x00000060001d7836 */ /* 0x040fe40000000000 */
[C---:B------:R-:W-:Y:S01]  /*11f0*/  VIADD R28, R0.reuse, 0x68 ;  /* 0x00000068001c7836 */ /* 0x040fe20000000000 */
[----:B------:R0:W-:Y:S01]  /*1200*/  STL [R1+0xfc], R37 ;  /* 0x0000fc2501007387 */ /* 0x0001e20000100800 */
[----:B------:R-:W-:-:S02]  /*1210*/  VIADD R27, R0, 0x70 ;  /* 0x00000070001b7836 */ /* 0x000fc40000000000 */
[C---:B------:R-:W-:Y:S01]  /*1220*/  VIADD R26, R0.reuse, 0x78 ;  /* 0x00000078001a7836 */ /* 0x040fe20000000000 */
[----:B------:R-:W-:Y:S01]  /*1230*/  STL [R1+0xf8], R36 ;  /* 0x0000f82401007387 */ /* 0x000fe20000100800 */
[C---:B------:R-:W-:Y:S02]  /*1240*/  VIADD R25, R0.reuse, 0x80 ;  /* 0x0000008000197836 */ /* 0x040fe40000000000 */
[C---:B------:R-:W-:Y:S01]  /*1250*/  VIADD R24, R0.reuse, 0x88 ;  /* 0x0000008800187836 */ /* 0x040fe20000000000 */
[----:B------:R-:W-:Y:S01]  /*1260*/  STL [R1+0xf4], R35 ;  /* 0x0000f42301007387 */ /* 0x000fe20000100800 */
[C---:B------:R-:W-:Y:S01]  /*1270*/  VIADD R21, R0.reuse, 0x90 ;  /* 0x0000009000157836 */ /* 0x040fe20000000000 */
[----:B0-----:R-:W-:Y:S01]  /*1280*/  SHF.R.S32.HI R37, RZ, 0x1f, R37 ;  /* 0x0000001fff257819 */ /* 0x001fe20000011425 */
        /* <DEDUP_REMOVED lines=20> */
[----:B------:R-:W-:Y:S01]  /*13d0*/  VIADD R0, R0, 0xf8 ;  /* 0x000000f800007836 */ /* 0x000fe20000000000 */
[----:B------:R0:W-:Y:S04]  /*13e0*/  STL [R1+0xd8], R28 ;  /* 0x0000d81c01007387 */ /* 0x0001e80000100800 */
[----:B------:R-:W-:Y:S04]  /*13f0*/  STL [R1+0xd4], R27 ;  /* 0x0000d41b01007387 */ /* 0x000fe80000100800 */
[----:B------:R-:W-:Y:S01]  /*1400*/  STL [R1+0xd0], R26 ;  /* 0x0000d01a01007387 */ /* 0x000fe20000100800 */
[----:B0-----:R-:W-:-:S03]  /*1410*/  SHF.R.S32.HI R28, RZ, 0x1f, R28 ;  /* 0x0000001fff1c7819 */ /* 0x001fc6000001141c */
        /* <DEDUP_REMOVED lines=22> */
[----:B------:R1:W-:Y:S01]  /*1580*/  STL [R1+0x188], R4 ;  /* 0x0001880401007387 */ /* 0x0003e20000100800 */
[----:B0-----:R-:W-:-:S05]  /*1590*/  SHF.R.S32.HI R3, RZ, 0x1f, R38 ;  /* 0x0000001fff037819 */ /* 0x001fca0000011426 */
[----:B------:R0:W-:Y:S01]  /*15a0*/  STL [R1+0x184], R3 ;  /* 0x0001840301007387 */ /* 0x0001e20000100800 */
[----:B-1----:R-:W-:-:S03]  /*15b0*/  SHF.R.S32.HI R4, RZ, 0x1f, R36 ;  /* 0x0000001fff047819 */ /* 0x002fc60000011424 */
        /* <DEDUP_REMOVED lines=40> */
[----:B------:R1:W-:Y:S04]  /*1840*/  STL [R1+0x120], R7 ;  /* 0x0001200701007387 */ /* 0x0003e80000100800 */
[----:B------:R1:W-:Y:S01]  /*1850*/  STL [R1+0x11c], R4 ;  /* 0x00011c0401007387 */ /* 0x0003e20000100800 */
[----:B0-----:R-:W-:Y:S02]  /*1860*/  SHF.R.S32.HI R3, RZ, 0x1f, R2 ;  /* 0x0000001fff037819 */ /* 0x001fe40000011402 */
[----:B------:R-:W-:Y:S01]  /*1870*/  SHF.R.S32.HI R2, RZ, 0x1f, R0 ;  /* 0x0000001fff027819 */ /* 0x000fe20000011400 */
[----:B------:R-:W-:Y:S02]  /*1880*/  IMAD R0, R13, 0x8, R6 ;  /* 0x000000080d007824 */ /* 0x000fe400078e0206 */
[----:B------:R1:W-:Y:S04]  /*1890*/  STL [R1+0x118], R3 ;  /* 0x0001180301007387 */ /* 0x0003e80000100800 */
[----:B------:R1:W-:Y:S04]  /*18a0*/  STL [R1+0x194], R0 ;  /* 0x0001940001007387 */ /* 0x0003e80000100800 */
[----:B------:R1:W-:Y:S02]  /*18b0*/  STL [R1+0x114], R2 ;  /* 0x0001140201007387 */ /* 0x0003e40000100800 */
.L_x_679:
[----:B01-34-:R-:W0:Y:S01]  /*18c0*/  LDC.64 R2, c[0x0][0xc88] ;  /* 0x00032200ff027b82 */ /* 0x01be220000000a00 */
[----:B------:R-:W-:Y:S01]  /*18d0*/  ULDC.64 UR10, c[0x0][0x208] ;  /* 0x00008200000a7ab9 */ /* 0x000fe20000000a00 */
[----:B------:R-:W-:Y:S01]  /*18e0*/  ULDC.64 UR4, c[0x0][0xa28] ;  /* 0x00028a0000047ab9 */ /* 0x000fe20000000a00 */
[----:B------:R-:W-:Y:S01]  /*18f0*/  ULDC.64 UR8, c[0x0][0xa18] ;  /* 0x0002860000087ab9 */ /* 0x000fe20000000a00 */
[----:B------:R-:W-:Y:S01]  /*1900*/  ULDC.64 UR6, c[0x0][0xa08] ;  /* 0x0002820000067ab9 */ /* 0x000fe20000000a00 */
[----:B0-----:R-:W-:-:S05]  /*1910*/  IMAD.WIDE R2, R131, 0x4, R2 ;  /* 0x0000000483027825 */ /* 0x001fca00078e0202 */
[----:B--2---:R-:W2:Y:S01]  /*1920*/  LDG.E R26, desc[UR10][R2.64] ;  /* 0x0000000a021a7981 */ /* 0x004ea2000c1e1900 */
[----:B------:R-:W-:Y:S01]  /*1930*/  ISETP.NE.U32.AND P2, PT, RZ, UR4, PT ;  /* 0x00000004ff007c0c */ /* 0x000fe2000bf45070 */
[----:B------:R-:W-:Y:S01]  /*1940*/  IMAD.MOV.U32 R8, RZ, RZ, RZ ;  /* 0x000000ffff087224 */ /* 0x000fe200078e00ff */
[----:B------:R-:W-:Y:S01]  /*1950*/  ISETP.NE.U32.AND P1, PT, RZ, UR8, PT ;  /* 0x00000008ff007c0c */ /* 0x000fe2000bf25070 */
[----:B------:R-:W-:Y:S01]  /*1960*/  IMAD.MOV.U32 R114, RZ, RZ, RZ ;  /* 0x000000ffff727224 */ /* 0x000fe200078e00ff */
[----:B------:R-:W-:Y:S02]  /*1970*/  ISETP.NE.AND.EX P2, PT, RZ, UR5, PT, P2 ;  /* 0x00000005ff007c0c */ /* 0x000fe4000bf45320 */
[----:B------:R-:W-:Y:S02]  /*1980*/  ISETP.NE.AND.EX P1, PT, RZ, UR9, PT, P1 ;  /* 0x00000009ff007c0c */ /* 0x000fe4000bf25310 */
[----:B------:R-:W-:-:S04]  /*1990*/  ISETP.NE.U32.AND P0, PT, RZ, UR6, PT ;  /* 0x00000006ff007c0c */ /* 0x000fc8000bf05070 */
[----:B------:R-:W-:Y:S02]  /*19a0*/  ISETP.NE.AND.EX P0, PT, RZ, UR7, PT, P0 ;  /* 0x00000007ff007c0c */ /* 0x000fe4000bf05300 */
[C---:B------:R-:W-:Y:S02]  /*19b0*/  LOP3.LUT R6, R130.reuse, 0xff000000, RZ, 0xc0, !PT ;  /* 0xff00000082067812 */ /* 0x040fe400078ec0ff */
[----:B-----5:R-:W-:Y:S02]  /*19c0*/  LOP3.LUT R223, R130, 0xffff, RZ, 0xc0, !PT ;  /* 0x0000ffff82df7812 */ /* 0x020fe400078ec0ff */
[----:B--2---:R-:W-:Y:S01]  /*19d0*/  SHF.R.S32.HI R0, RZ, 0x1f, R26 ;  /* 0x0000001fff007819 */ /* 0x004fe2000001141a */
[C---:B------:R-:W-:Y:S01]  /*19e0*/  IMAD.SHL.U32 R28, R26.reuse, 0x4, RZ ;  /* 0x000000041a1c7824 */ /* 0x040fe200078e00ff */
[----:B------:R-:W-:Y:S01]  /*19f0*/  STL [R1+0x74], R26 ;  /* 0x0000741a01007387 */ /* 0x000fe20000100800 */
[C---:B------:R-:W-:Y:S02]  /*1a00*/  @P2 LEA R4, P3, R26.reuse, UR4, 0x2 ;  /* 0x000000041a042c11 */ /* 0x040fe4000f8610ff */
[C-C-:B------:R-:W-:Y:S01]  /*1a10*/  SHF.L.U64.HI R27, R26.reuse, 0x2, R0.reuse ;  /* 0x000000021a1b7819 */ /* 0x140fe20000010200 */
[----:B------:R0:W-:Y:S01]  /*1a20*/  STL [R1+0x10c], R0 ;  /* 0x00010c0001007387 */ /* 0x0001e20000100800 */
[----:B------:R-:W-:Y:S01]  /*1a30*/  ULDC UR4, c[0x0][0x288] ;  /* 0x0000a20000047ab9 */ /* 0x000fe20000000800 */
[----:B------:R-:W-:-:S02]  /*1a40*/  @P2 LEA.HI.X R5, R26, UR5, R0, 0x2, P3 ;  /* 0x000000051a052c11 */ /* 0x000fc400098f1400 */
[----:B------:R1:W-:Y:S01]  /*1a50*/  STL [R1+0x78], R28 ;  /* 0x0000781c01007387 */ /* 0x0003e20000100800 */
[----:B------:R-:W-:Y:S01]  /*1a60*/  IMAD.U32 R131, RZ, RZ, UR4 ;  /* 0x00000004ff837e24 */ /* 0x000fe2000f8e00ff */
[----:B------:R-:W-:Y:S01]  /*1a70*/  ULDC.64 UR4, c[0x0][0x418] ;  /* 0x0001060000047ab9 */ /* 0x000fe20000000a00 */
[----:B------:R-:W-:Y:S01]  /*1a80*/  IADD3 R2, P4, R28, UR6, RZ ;  /* 0x000000061c027c10 */ /* 0x000fe2000ff9e0ff */
[----:B------:R1:W-:Y:S01]  /*1a90*/  STL [R1+0x7c], R27 ;  /* 0x00007c1b01007387 */ /* 0x0003e20000100800 */
[----:B------:R-:W-:Y:S02]  /*1aa0*/  UISETP.NE.U32.AND UP0, UPT, UR4, URZ, UPT ;  /* 0x0000003f0400728c */ /* 0x000fe4000bf05070 */
[----:B------:R-:W-:Y:S01]  /*1ab0*/  IADD3.X R3, R27, UR7, RZ, P4, !PT ;  /* 0x000000071b037c10 */ /* 0x000fe2000a7fe4ff */
[----:B------:R1:W-:Y:S01]  /*1ac0*/  STL [R1+0x84], R129 ;  /* 0x0000848101007387 */ /* 0x0003e20000100800 */
[----:B------:R-:W-:Y:S01]  /*1ad0*/  UISETP.NE.AND.EX UP0, UPT, UR5, URZ, UPT, UP0 ;  /* 0x0000003f0500728c */ /* 0x000fe2000bf05300 */
[----:B------:R-:W-:-:S02]  /*1ae0*/  ULDC UR4, c[0x0][0x424] ;  /* 0x0001090000047ab9 */ /* 0x000fc40000000800 */
[----:B------:R2:W5:Y:S01]  /*1af0*/  @P2 LDG.E R8, desc[UR10][R4.64] ;  /* 0x0000000a04082981 */ /* 0x000562000c1e1900 */
[----:B------:R-:W-:Y:S01]  /*1b00*/  USEL UR4, UR4, 0x1, UP0 ;  /* 0x0000000104047887 */ /* 0x000fe20008000000 */
[----:B------:R-:W-:Y:S01]  /*1b10*/  ULDC UR5, c[0x0][0x2f0] ;  /* 0x0000bc0000057ab9 */ /* 0x000fe20000000800 */
[----:B0-----:R-:W-:Y:S01]  /*1b20*/  LOP3.LUT R0, R130, 0xff0000, RZ, 0xc0, !PT ;  /* 0x00ff000082007812 */ /* 0x001fe200078ec0ff */
[----:B------:R-:W5:Y:S01]  /*1b30*/  @P0 LDG.E R114, desc[UR10][R2.64] ;  /* 0x0000000a02720981 */ /* 0x000f62000c1e1900 */
[----:B--2---:R-:W-:-:S04]  /*1b40*/  @P1 IADD3 R4, P2, R28, UR8, RZ ;  /* 0x000000081c041c10 */ /* 0x004fc8000ff5e0ff */
[----:B------:R-:W-:Y:S01]  /*1b50*/  @P1 IADD3.X R5, R27, UR9, RZ, P2, !PT ;  /* 0x000000091b051c10 */ /* 0x000fe200097fe4ff */
[----:B------:R-:W-:Y:S02]  /*1b60*/  ULDC.64 UR8, c[0x0][0xa20] ;  /* 0x0002880000087ab9 */ /* 0x000fe40000000a00 */
[----:B------:R-:W-:Y:S01]  /*1b70*/  ISETP.NE.U32.AND P2, PT, RZ, UR8, PT ;  /* 0x00000008ff007c0c */ /* 0x000fe2000bf45070 */
[----:B------:R-:W-:Y:S01]  /*1b80*/  UIMAD UR4, UR4, UR5, URZ ;  /* 0x00000005040472a4 */ /* 0x000fe2000f8e023f */
[----:B------:R0:W5:Y:S02]  /*1b90*/  @P1 LDG.E R131, desc[UR10][R4.64] ;  /* 0x0000000a04831981 */ /* 0x000164000c1e1900 */
[----:B------:R-:W-:Y:S01]  /*1ba0*/  ISETP.NE.AND.EX P2, PT, RZ, UR9, PT, P2 ;  /* 0x00000009ff007c0c */ /* 0x000fe2000bf45320 */
[----:B------:R-:W-:Y:S01]  /*1bb0*/  ULDC UR5, c[0x0][0x348] ;  /* 0x0000d20000057ab9 */ /* 0x000fe20000000800 */
[----:B0-----:R-:W-:-:S04]  /*1bc0*/  SHF.R.U32.HI R5, RZ, 0x8, R6 ;  /* 0x00000008ff057819 */ /* 0x001fc80000011606 */
[----:B------:R-:W-:Y:S01]  /*1bd0*/  LEA.HI R6, R0, R5, RZ, 0x10 ;  /* 0x0000000500067211 */ /* 0x000fe200078f80ff */
[----:B-1----:R-:W-:Y:S06]  /*1be0*/  @P1 BRA `(.L_x_435) ;  /* 0x0000000000281947 */ /* 0x002fec0003800000 */
[----:B------:R-:W-:Y:S02]  /*1bf0*/  ULDC.64 UR6, c[0x0][0xa00] ;  /* 0x0002800000067ab9 */ /* 0x000fe40000000a00 */
[----:B------:R-:W-:-:S04]  /*1c00*/  ISETP.NE.U32.AND P1, PT, RZ, UR6, PT ;  /* 0x00000006ff007c0c */ /* 0x000fc8000bf25070 */
[----:B------:R-:W-:-:S13]  /*1c10*/  ISETP.NE.AND.EX P1, PT, RZ, UR7, PT, P1 ;  /* 0x00000007ff007c0c */ /* 0x000fda000bf25310 */
[----:B------:R-:W-:Y:S05]  /*1c20*/  @!P1 BRA `(.L_x_435) ;  /* 0x0000000000189947 */ /* 0x000fea0003800000 */
[----:B------:R-:W0:Y:S01]  /*1c30*/  LDC.64 R4, c[0x0][0xa00] ;  /* 0x00028000ff047b82 */ /* 0x000e220000000a00 */
[----:B------:R-:W-:Y:S01]  /*1c40*/  ULDC.64 UR6, c[0x0][0x208] ;  /* 0x0000820000067ab9 */ /* 0x000fe20000000a00 */
[----:B0-----:R-:W-:-:S05]  /*1c50*/  IMAD.WIDE R4, R26, 0x4, R4 ;  /* 0x000000041a047825 */ /* 0x001fca00078e0204 */
[----:B-----5:R-:W2:Y:S04]  /*1c60*/  LDG.E R131, desc[UR6][R4.64] ;  /* 0x0000000604837981 */ /* 0x020ea8000c1e1900 */
[----:B------:R-:W2:Y:S02]  /*1c70*/  LDG.E R0, desc[UR6][R4.64+0x4] ;  /* 0x0000040604007981 */ /* 0x000ea4000c1e1900 */
[----:B--2---:R-:W-:-:S07]  /*1c80*/  IMAD.IADD R131, R0, 0x1, -R131 ;  /* 0x0000000100837824 */ /* 0x004fce00078e0a83 */
.L_x_435:
[----:B------:R-:W-:Y:S02]  /*1c90*/  IMAD.U32 R24, RZ, RZ, UR5 ;  /* 0x00000005ff187e24 */ /* 0x000fe4000f8e00ff */
[----:B------:R-:W-:Y:S01]  /*1ca0*/  IMAD.U32 R25, RZ, RZ, UR4 ;  /* 0x00000004ff197e24 */ /* 0x000fe2000f8e00ff */
[----:B------:R-:W-:Y:S06]  /*1cb0*/  @!P2 BRA `(.L_x_436) ;  /* 0x000000000014a947 */ /* 0x000fec0003800000 */
[----:B------:R-:W-:Y:S01]  /*1cc0*/  IADD3 R2, P0, R28, UR8, RZ ;  /* 0x000000081c027c10 */ /* 0x000fe2000ff1e0ff */
[----:B------:R-:W-:-:S03]  /*1cd0*/  ULDC.64 UR4, c[0x0][0x208] ;  /* 0x0000820000047ab9 */ /* 0x000fc60000000a00 */
[----:B------:R-:W-:-:S05]  /*1ce0*/  IADD3.X R3, R27, UR9, RZ, P0, !PT ;  /* 0x000000091b037c10 */ /* 0x000fca00087fe4ff */
[----:B------:R0:W5:Y:S01]  /*1cf0*/  LDG.E R25, desc[UR4][R2.64] ;  /* 0x0000000402197981 */ /* 0x000162000c1e1900 */
[----:B------:R-:W-:Y:S05]  /*1d00*/  BRA `(.L_x_437) ;  /* 0x0000000000147947 */ /* 0x000fea0003800000 */
.L_x_436:
[----:B------:R-:W-:Y:S05]  /*1d10*/  @!P0 BRA `(.L_x_437) ;  /* 0x0000000000108947 */ /* 0x000fea0003800000 */
[----:B------:R-:W-:Y:S02]  /*1d20*/  ULDC.64 UR4, c[0x0][0x208] ;  /* 0x0000820000047ab9 */ /* 0x000fe40000000a00 */
[----:B------:R-:W2:Y:S04]  /*1d30*/  LDG.E R0, desc[UR4][R2.64] ;  /* 0x0000000402007981 */ /* 0x000ea8000c1e1900 */
[----:B------:R-:W2:Y:S02]  /*1d40*/  LDG.E R25, desc[UR4][R2.64+0x4] ;  /* 0x0000040402197981 */ /* 0x000ea4000c1e1900 */
[----:B--2---:R-:W-:-:S07]  /*1d50*/  IMAD.IADD R25, R25, 0x1, -R0 ;  /* 0x0000000119197824 */ /* 0x004fce00078e0a00 */
.L_x_437:
[----:B------:R-:W-:Y:S01]  /*1d60*/  ULDC.64 UR4, c[0x0][0xa10] ;  /* 0x0002840000047ab9 */ /* 0x000fe20000000a00 */
[----:B------:R-:W-:Y:S01]  /*1d70*/  ULDC.64 UR6, c[0x0][0x208] ;  /* 0x0000820000067ab9 */ /* 0x000fe20000000a00 */
[----:B------:R-:W-:-:S04]  /*1d80*/  ISETP.NE.U32.AND P0, PT, RZ, UR4, PT ;  /* 0x00000004ff007c0c */ /* 0x000fc8000bf05070 */
[----:B------:R-:W-:Y:S01]  /*1d90*/  ISETP.NE.AND.EX P0, PT, RZ, UR5, PT, P0 ;  /* 0x00000005ff007c0c */ /* 0x000fe2000bf05300 */
[----:B------:R-:W-:-:S12]  /*1da0*/  ULDC.64 UR4, c[0x0][0xa30] ;  /* 0x00028c0000047ab9 */ /* 0x000fd80000000a00 */
[----:B0-----:R-:W0:Y:S02]  /*1db0*/  @P0 LDC.64 R2, c[0x0][0xa10] ;  /* 0x00028400ff020b82 */ /* 0x001e240000000a00 */
[----:B0-----:R-:W-:-:S05]  /*1dc0*/  @P0 IMAD.WIDE R2, R26, 0x4, R2 ;  /* 0x000000041a020825 */ /* 0x001fca00078e0202 */
[----:B------:R-:W2:Y:S04]  /*1dd0*/  @P0 LDG.E R0, desc[UR6][R2.64] ;  /* 0x0000000602000981 */ /* 0x000ea8000c1e1900 */
[----:B------:R0:W2:Y:S01]  /*1de0*/  @P0 LDG.E R5, desc[UR6][R2.64+0x4] ;  /* 0x0000040602050981 */ /* 0x0000a2000c1e1900 */
[----:B------:R-:W-:Y:S01]  /*1df0*/  ISETP.NE.U32.AND P1, PT, RZ, UR4, PT ;  /* 0x00000004ff007c0c */ /* 0x000fe2000bf25070 */
[----:B-----5:R-:W-:Y:S01]  /*1e00*/  IMAD.MOV.U32 R127, RZ, RZ, R25 ;  /* 0x000000ffff7f7224 */ /* 0x020fe200078e0019 */
[----:B------:R-:W-:Y:S01]  /*1e10*/  LOP3.LUT R10, R6, 0xff, RZ, 0xc0, !PT ;  /* 0x000000ff060a7812 */ /* 0x000fe200078ec0ff */
[----:B------:R-:W-:Y:S01]  /*1e20*/  IMAD.IADD R9, R25, 0x1, -R8 ;  /* 0x0000000119097824 */ /* 0x000fe200078e0a08 */
[----:B------:R-:W-:Y:S02]  /*1e30*/  ISETP.NE.AND.EX P1, PT, RZ, UR5, PT, P1 ;  /* 0x00000005ff007c0c */ /* 0x000fe4000bf25310 */
[----:B------:R-:W-:Y:S01]  /*1e40*/  SHF.R.U32.HI R4, RZ, 0x10, R6 ;  /* 0x00000010ff047819 */ /* 0x000fe20000011606 */
[----:B------:R1:W-:Y:S04]  /*1e50*/  STL [R1+0x88], R10 ;  /* 0x0000880a01007387 */ /* 0x0003e80000100800 */
[----:B------:R1:W-:Y:S06]  /*1e60*/  STL [R1+0x70], R4 ;  /* 0x0000700401007387 */ /* 0x0003ec0000100800 */
[----:B0-----:R-:W-:-:S04]  /*1e70*/  @P1 IADD3 R2, P2, R28, UR4, RZ ;  /* 0x000000041c021c10 */ /* 0x001fc8000ff5e0ff */
[----:B------:R-:W-:Y:S01]  /*1e80*/  @P1 IADD3.X R3, R27, UR5, RZ, P2, !PT ;  /* 0x000000051b031c10 */ /* 0x000fe200097fe4ff */
[----:B------:R-:W-:Y:S01]  /*1e90*/  BSSY B0, `(.L_x_438) ;  /* 0x000002a000007945 */ /* 0x000fe20003800000 */
[----:B------:R-:W-:-:S03]  /*1ea0*/  LOP3.LUT R18, R18, 0xfffffffd, RZ, 0xc0, !PT ;  /* 0xfffffffd12127812 */ /* 0x000fc600078ec0ff */
[----:B------:R0:W5:Y:S02]  /*1eb0*/  @P1 LDG.E R127, desc[UR6][R2.64] ;  /* 0x00000006027f1981 */ /* 0x000164000c1e1900 */
[----:B0-----:R-:W-:Y:S01]  /*1ec0*/  IMAD.MOV.U32 R3, RZ, RZ, RZ ;  /* 0x000000ffff037224 */ /* 0x001fe200078e00ff */
[----:B--2---:R-:W-:-:S05]  /*1ed0*/  @P0 IADD3 R24, -R0, R5, RZ ;  /* 0x0000000500180210 */ /* 0x004fca0007ffe1ff */
[----:B------:R-:W-:-:S04]  /*1ee0*/  IMAD.IADD R133, R9, 0x1, R24 ;  /* 0x0000000109857824 */ /* 0x000fc800078e0218 */
[C---:B------:R-:W-:Y:S01]  /*1ef0*/  VIADD R0, R133.reuse, 0x4f ;  /* 0x0000004f85007836 */ /* 0x040fe20000000000 */
[----:B------:R-:W-:-:S03]  /*1f00*/  ISETP.GE.AND P3, PT, R133, 0x1, PT ;  /* 0x000000018500780c */ /* 0x000fc60003f66270 */
[----:B------:R-:W-:-:S05]  /*1f10*/  IMAD.HI R0, R0, 0x66666667, RZ ;  /* 0x6666666700007827 */ /* 0x000fca00078e02ff */
[----:B------:R-:W-:-:S04]  /*1f20*/  SHF.R.U32.HI R5, RZ, 0x1f, R0 ;  /* 0x0000001fff057819 */ /* 0x000fc80000011600 */
[----:B------:R-:W-:Y:S02]  /*1f30*/  LEA.HI.SX32 R130, R0, R5, 0x1b ;  /* 0x0000000500827211 */ /* 0x000fe400078fdaff */
[----:B------:R-:W-:Y:S01]  /*1f40*/  @P3 LOP3.LUT R18, R18, 0x2, RZ, 0xfc, !PT ;  /* 0x0000000212123812 */ /* 0x000fe200078efcff */
[----:B-1----:R-:W-:Y:S06]  /*1f50*/  @!P3 BRA `(.L_x_439) ;  /* 0x000000000074b947 */ /* 0x002fec0003800000 */
[----:B------:R-:W-:Y:S01]  /*1f60*/  ISETP.NE.AND P0, PT, R4, RZ, PT ;  /* 0x000000ff0400720c */ /* 0x000fe20003f05270 */
[----:B------:R-:W-:-:S03]  /*1f70*/  ULDC UR4, c[0x0][0x9f0] ;  /* 0x00027c0000047ab9 */ /* 0x000fc60000000800 */
[----:B------:R-:W-:-:S04]  /*1f80*/  SEL R11, R4, UR4, P0 ;  /* 0x00000004040b7c07 */ /* 0x000fc80008000000 */
[-C--:B------:R-:W-:Y:S02]  /*1f90*/  IABS R5, R11.reuse ;  /* 0x0000000b00057213 */ /* 0x080fe40000000000 */
[----:B------:R-:W-:Y:S02]  /*1fa0*/  IADD3 R0, R130, -0x1, R11 ;  /* 0xffffffff82007810 */ /* 0x000fe40007ffe00b */
[----:B------:R-:W0:Y:S01]  /*1fb0*/  I2F.RP R4, R5 ;  /* 0x0000000500047306 */ /* 0x000e220000209400 */
[----:B------:R-:W-:-:S05]  /*1fc0*/  IABS R8, R11 ;  /* 0x0000000b00087213 */ /* 0x000fca0000000000 */
[----:B------:R-:W-:Y:S02]  /*1fd0*/  IMAD.MOV R8, RZ, RZ, -R8 ;  /* 0x000000ffff087224 */ /* 0x000fe400078e0a08 */
[----:B0-----:R-:W0:Y:S02]  /*1fe0*/  MUFU.RCP R4, R4 ;  /* 0x0000000400047308 */ /* 0x001e240000001000 */
[----:B0-----:R-:W-:Y:S01]  /*1ff0*/  VIADD R2, R4, 0xffffffe ;  /* 0x0ffffffe04027836 */ /* 0x001fe20000000000 */
[----:B------:R-:W-:Y:S02]  /*2000*/  IABS R4, R0 ;  /* 0x0000000000047213 */ /* 0x000fe40000000000 */
[----:B------:R-:W-:-:S03]  /*2010*/  LOP3.LUT R0, R0, R11, RZ, 0x3c, !PT ;  /* 0x0000000b00007212 */ /* 0x000fc600078e3cff */
[----:B------:R0:W1:Y:S01]  /*2020*/  F2I.FTZ.U32.TRUNC.NTZ R3, R2 ;  /* 0x0000000200037305 */ /* 0x000062000021f000 */
[----:B------:R-:W-:Y:S01]  /*2030*/  ISETP.GE.AND P2, PT, R0, RZ, PT ;  /* 0x000000ff0000720c */ /* 0x000fe20003f46270 */
[----:B0-----:R-:W-:Y:S02]  /*2040*/  IMAD.MOV.U32 R2, RZ, RZ, RZ ;  /* 0x000000ffff027224 */ /* 0x001fe400078e00ff */
[----:B-1----:R-:W-:-:S04]  /*2050*/  IMAD.MOV R6, RZ, RZ, -R3 ;  /* 0x000000ffff067224 */ /* 0x002fc800078e0a03 */
[----:B------:R-:W-:-:S04]  /*2060*/  IMAD R7, R6, R5, RZ ;  /* 0x0000000506077224 */ /* 0x000fc800078e02ff */
[----:B------:R-:W-:-:S04]  /*2070*/  IMAD.HI.U32 R3, R3, R7, R2 ;  /* 0x0000000703037227 */ /* 0x000fc800078e0002 */
[----:B------:R-:W-:Y:S02]  /*2080*/  IMAD.MOV.U32 R2, RZ, RZ, R8 ;  /* 0x000000ffff027224 */ /* 0x000fe400078e0008 */
[----:B------:R-:W-:-:S04]  /*2090*/  IMAD.HI.U32 R3, R3, R4, RZ ;  /* 0x0000000403037227 */ /* 0x000fc800078e00ff */
[----:B------:R-:W-:-:S05]  /*20a0*/  IMAD R2, R3, R2, R4 ;  /* 0x0000000203027224 */ /* 0x000fca00078e0204 */
[----:B------:R-:W-:-:S13]  /*20b0*/  ISETP.GT.U32.AND P1, PT, R5, R2, PT ;  /* 0x000000020500720c */ /* 0x000fda0003f24070 */
[----:B------:R-:W-:Y:S02]  /*20c0*/  @!P1 IMAD.IADD R2, R2, 0x1, -R5 ;  /* 0x0000000102029824 */ /* 0x000fe400078e0a05 */
[----:B------:R-:W-:Y:S01]  /*20d0*/  @!P1 VIADD R3, R3, 0x1 ;  /* 0x0000000103039836 */ /* 0x000fe20000000000 */
[----:B------:R-:W-:Y:S02]  /*20e0*/  ISETP.NE.AND P1, PT, R11, RZ, PT ;  /* 0x000000ff0b00720c */ /* 0x000fe40003f25270 */
[----:B------:R-:W-:-:S13]  /*20f0*/  ISETP.GE.U32.AND P0, PT, R2, R5, PT ;  /* 0x000000050200720c */ /* 0x000fda0003f06070 */
[----:B------:R-:W-:-:S04]  /*2100*/  @P0 VIADD R3, R3, 0x1 ;  /* 0x0000000103030836 */ /* 0x000fc80000000000 */
[----:B------:R-:W-:Y:S01]  /*2110*/  @!P2 IMAD.MOV R3, RZ, RZ, -R3 ;  /* 0x000000ffff03a224 */ /* 0x000fe200078e0a03 */
[----:B------:R-:W-:-:S07]  /*2120*/  @!P1 LOP3.LUT R3, RZ, R11, RZ, 0x33, !PT ;  /* 0x0000000bff039212 */ /* 0x000fce00078e33ff */
.L_x_439:
[----:B------:R-:W-:Y:S05]  /*2130*/  BSYNC B0 ;  /* 0x0000000000007941 */ /* 0x000fea0003800000 */
.L_x_438:
[----:B------:R-:W-:-:S05]  /*2140*/  IMAD R0, R10, R3, RZ ;  /* 0x000000030a007224 */ /* 0x000fca00078e02ff */
[C---:B------:R-:W-:Y:S01]  /*2150*/  VIADDMNMX R3, R0.reuse, R3, R130, PT ;  /* 0x0000000300037246 */ /* 0x040fe20003800182 */
[----:B------:R-:W-:-:S04]  /*2160*/  IMAD R0, R0, 0x50, -R9 ;  /* 0x0000005000007824 */ /* 0x000fc800078e0a09 */
[----:B------:R-:W-:Y:S01]  /*2170*/  IMAD R3, R3, 0x50, -R9 ;  /* 0x0000005003037824 */ /* 0x000fe200078e0a09 */
[----:B------:R-:W-:-:S04]  /*2180*/  VIMNMX R0, RZ, R0, !PT ;  /* 0x00000000ff007248 */ /* 0x000fc80007fe0100 */
[----:B------:R-:W-:Y:S01]  /*2190*/  VIMNMX R3, R3, R24, PT ;  /* 0x0000001803037248 */ /* 0x000fe20003fe0100 */
[----:B------:R-:W-:-:S03]  /*21a0*/  IMAD.WIDE.U32 R112, R0, -0x33333333, RZ ;  /* 0xcccccccd00707825 */ /* 0x000fc600078e00ff */
[----:B------:R-:W-:Y:S02]  /*21b0*/  ISETP.GT.AND P0, PT, R3, R0, PT ;  /* 0x000000000300720c */ /* 0x000fe40003f04270 */
[----:B------:R-:W-:-:S05]  /*21c0*/  SHF.R.U32.HI R112, RZ, 0x6, R113 ;  /* 0x00000006ff707819 */ /* 0x000fca0000011671 */
[----:B------:R-:W-:-:S06]  /*21d0*/  IMAD.MOV.U32 R2, RZ, RZ, R112 ;  /* 0x000000ffff027224 */ /* 0x000fcc00078e0070 */
[----:B------:R-:W-:-:S04]  /*21e0*/  @P0 VIADD R0, R3, 0x4f ;  /* 0x0000004f03000836 */ /* 0x000fc80000000000 */
[----:B------:R-:W-:-:S05]  /*21f0*/  @P0 IMAD.HI R0, R0, 0x66666667, RZ ;  /* 0x6666666700000827 */ /* 0x000fca00078e02ff */
[----:B------:R-:W-:-:S04]  /*2200*/  @P0 SHF.R.U32.HI R3, RZ, 0x1f, R0 ;  /* 0x0000001fff030819 */ /* 0x000fc80000011600 */
[----:B------:R-:W-:Y:S02]  /*2210*/  @P0 LEA.HI.SX32 R2, R0, R3, 0x1b ;  /* 0x0000000300020211 */ /* 0x000fe400078fdaff */
[----:B------:R-:W-:Y:S02]  /*2220*/  PLOP3.LUT P0, PT, PT, PT, PT, 0x80, 0x0 ;  /* 0x000000000000781c */ /* 0x000fe40003f0f070 */
[----:B------:R-:W-:-:S13]  /*2230*/  ISETP.GT.AND P1, PT, R2, R112, PT ;  /* 0x000000700200720c */ /* 0x000fda0003f24270 */
[----:B------:R-:W-:Y:S05]  /*2240*/  @!P1 BRA `(.L_x_440) ;  /* 0x0000009800bc9947 */ /* 0x000fea0003800000 */
[----:B------:R-:W-:Y:S01]  /*2250*/  VIADD R0, R23, 0x24400 ;  /* 0x0002440017007836 */ /* 0x000fe20000000000 */
[----:B------:R-:W-:Y:S04]  /*2260*/  BSSY B6, `(.L_x_441) ;  /* 0x0000013000067945 */ /* 0x000fe80003800000 */
[----:B------:R-:W-:-:S13]  /*2270*/  LOP3.LUT P0, RZ, R0, 0x3ff, RZ, 0xc0, !PT ;  /* 0x000003ff00ff7812 */ /* 0x000fda000780c0ff */
[----:B------:R-:W-:Y:S05]  /*2280*/  @!P0 BRA `(.L_x_442) ;  /* 0x0000000000408947 */ /* 0x000fea0003800000 */
[----:B------:R-:W-:Y:S01]  /*2290*/  MOV R14, 0x0 ;  /* 0x00000000000e7802 */ /* 0x000fe20000000f00 */
[----:B------:R-:W-:Y:S01]  /*22a0*/  ULDC.64 UR4, c[0x4][0x138] ;  /* 0x01004e0000047ab9 */ /* 0x000fe20000000a00 */
[----:B------:R-:W-:Y:S01]  /*22b0*/  ULDC.64 UR6, c[0x4][0xa8] ;  /* 0x01002a0000067ab9 */ /* 0x000fe20000000a00 */
[----:B------:R-:W-:Y:S02]  /*22c0*/  IMAD.U32 R4, RZ, RZ, UR4 ;  /* 0x00000004ff047e24 */ /* 0x000fe4000f8e00ff */
[----:B------:R-:W-:Y:S01]  /*22d0*/  IMAD.U32 R5, RZ, RZ, UR5 ;  /* 0x00000005ff057e24 */ /* 0x000fe2000f8e00ff */
[----:B------:R-:W0:Y:S01]  /*22e0*/  LDC.64 R14, c[0x4][R14] ;  /* 0x010000000e0e7b82 */ /* 0x000e220000000a00 */
[----:B------:R-:W-:Y:S01]  /*22f0*/  ULDC.64 UR4, c[0x4][0x140] ;  /* 0x0100500000047ab9 */ /* 0x000fe20000000a00 */
        /* <DEDUP_REMOVED lines=8> */
[----:B0----5:R-:W-:Y:S05]  /*2380*/  CALL.ABS.NOINC R14 ;  /* 0x000000000e007343 */ /* 0x021fea0003c00000 */
.L_x_442:
[----:B------:R-:W-:Y:S05]  /*2390*/  BSYNC B6 ;  /* 0x0000000000067941 */ /* 0x000fea0003800000 */
.L_x_441:
        /* <DEDUP_REMOVED lines=20> */
.L_x_444:
[----:B------:R-:W-:Y:S05]  /*24e0*/  BSYNC B6 ;  /* 0x0000000000067941 */ /* 0x000fea0003800000 */
.L_x_443:
[----:B------:R-:W-:Y:S01]  /*24f0*/  ULDC.64 UR4, c[0x0][0x9f8] ;  /* 0x00027e0000047ab9 */ /* 0x000fe20000000a00 */
[----:B------:R-:W-:Y:S01]  /*2500*/  IMAD.MOV.U32 R0, RZ, RZ, R26 ;  /* 0x000000ffff007224 */ /* 0x000fe200078e001a */
[----:B------:R-:W-:Y:S01]  /*2510*/  ISETP.NE.U32.AND P0, PT, RZ, UR4, PT ;  /* 0x00000004ff007c0c */ /* 0x000fe2000bf05070 */
[----:B------:R-:W2:Y:S01]  /*2520*/  LDL R26, [R1+0x58] ;  /* 0x00005800011a7983 */ /* 0x000ea20000100800 */
[----:B------:R-:W-:Y:S01]  /*2530*/  ULDC.64 UR6, c[0x0][0x208] ;  /* 0x0000820000067ab9 */ /* 0x000fe20000000a00 */
[----:B------:R-:W0:Y:S01]  /*2540*/  LDC.64 R96, c[0x0][0x3f8] ;  /* 0x0000fe00ff607b82 */ /* 0x000e220000000a00 */
[----:B------:R-:W-:Y:S01]  /*2550*/  ISETP.NE.AND.EX P0, PT, RZ, UR5, PT, P0 ;  /* 0x00000005ff007c0c */ /* 0x000fe2000bf05300 */
[----:B------:R-:W3:Y:S01]  /*2560*/  LDL R15, [R1+0x54] ;  /* 0x00005400010f7983 */ /* 0x000ee20000100800 */
[----:B------:R-:W1:Y:S05]  /*2570*/  S2R R3, SR_TID.X ;  /* 0x0000000000037919 */ /* 0x000e6a0000002100 */
[----:B------:R-:W4:Y:S06]  /*2580*/  LDC R111, c[0x0][0x3f4] ;  /* 0x0000fd00ff6f7b82 */ /* 0x000f2c0000000800 */
[----:B------:R-:W-:Y:S01]  /*2590*/  @P0 IADD3 R4, P1, R28, UR4, RZ ;  /* 0x000000041c040c10 */ /* 0x000fe2000ff3e0ff */
[----:B------:R-:W-:Y:S01]  /*25a0*/  ULDC UR4, c[0x0][0x2f4] ;  /* 0x0000bd0000047ab9 */ /* 0x000fe20000000800 */
[----:B------:R-:W4:Y:S02]  /*25b0*/  LDC.64 R90, c[0x0][0x408] ;  /* 0x00010200ff5a7b82 */ /* 0x000f240000000a00 */
[----:B------:R-:W-:-:S02]  /*25c0*/  @P0 IADD3.X R5, R27, UR5, RZ, P1, !PT ;  /* 0x000000051b050c10 */ /* 0x000fc40008ffe4ff */
[----:B------:R-:W3:Y:S04]  /*25d0*/  LDL R27, [R1+0x5c] ;  /* 0x00005c00011b7983 */ /* 0x000ee80000100800 */
[----:B------:R1:W3:Y:S01]  /*25e0*/  @P0 LDG.E R0, desc[UR6][R4.64] ;  /* 0x0000000604000981 */ /* 0x0002e2000c1e1900 */
[----:B------:R-:W-:Y:S02]  /*25f0*/  ISETP.GE.AND P1, PT, R214, UR4, PT ;  /* 0x00000004d6007c0c */ /* 0x000fe4000bf26270 */
[----:B------:R-:W-:Y:S02]  /*2600*/  ISETP.GE.AND P0, PT, R16, UR4, PT ;  /* 0x0000000410007c0c */ /* 0x000fe4000bf06270 */
[----:B------:R-:W-:Y:S02]  /*2610*/  SHF.R.S32.HI R9, RZ, 0x1f, R224 ;  /* 0x0000001fff097819 */ /* 0x000fe400000114e0 */
[----:B-1----:R-:W-:-:S02]  /*2620*/  SEL R4, RZ, 0xffffffff, P1 ;  /* 0xffffffffff047807 */ /* 0x002fc40000800000 */
[----:B------:R-:W-:Y:S01]  /*2630*/  ISETP.GE.AND P2, PT, R19, UR4, PT ;  /* 0x0000000413007c0c */ /* 0x000fe2000bf46270 */
[----:B------:R-:W-:Y:S01]  /*2640*/  VIADD R109, R3, 0xffffff80 ;  /* 0xffffff80036d7836 */ /* 0x000fe20000000000 */
[----:B------:R-:W-:Y:S01]  /*2650*/  SEL R3, RZ, 0x1, P0 ;  /* 0x00000001ff037807 */ /* 0x000fe20000000000 */
[----:B------:R-:W-:Y:S01]  /*2660*/  IMAD.SHL.U32 R4, R4, 0x2, RZ ;  /* 0x0000000204047824 */ /* 0x000fe200078e00ff */
[----:B------:R-:W-:Y:S01]  /*2670*/  SHF.R.S32.HI R217, RZ, 0x1f, R216 ;  /* 0x0000001fffd97819 */ /* 0x000fe200000114d8 */
[----:B0-----:R-:W-:-:S03]  /*2680*/  IMAD R5, R9, R96, RZ ;  /* 0x0000006009057224 */ /* 0x001fc600078e02ff */
[----:B------:R-:W-:Y:S02]  /*2690*/  LOP3.LUT R3, R4, 0x2, R3, 0xe2, !PT ;  /* 0x0000000204037812 */ /* 0x000fe400078ee203 */
[----:B------:R-:W-:Y:S02]  /*26a0*/  SEL R4, RZ, 0x4, P2 ;  /* 0x00000004ff047807 */ /* 0x000fe40001000000 */
[----:B----4-:R-:W-:Y:S01]  /*26b0*/  ISETP.GE.AND P2, PT, R16, R111, PT ;  /* 0x0000006f1000720c */ /* 0x010fe20003f46270 */
[C---:B------:R-:W-:Y:S02]  /*26c0*/  IMAD R7, R224.reuse, R97, R5 ;  /* 0x00000061e0077224 */ /* 0x040fe400078e0205 */
[-C--:B------:R-:W-:Y:S01]  /*26d0*/  IMAD.WIDE.U32 R98, R224, R96.reuse, R16 ;  /* 0x00000060e0627225 */ /* 0x080fe200078e0010 */
[----:B------:R-:W-:Y:S02]  /*26e0*/  SHF.R.S32.HI R6, RZ, 0x1f, R109 ;  /* 0x0000001fff067819 */ /* 0x000fe4000001146d */
[----:B------:R-:W-:Y:S01]  /*26f0*/  ISETP.GE.AND P1, PT, R214, R111, PT ;  /* 0x0000006fd600720c */ /* 0x000fe20003f26270 */
[----:B------:R-:W-:Y:S01]  /*2700*/  IMAD.WIDE.U32 R100, R224, R96, R216 ;  /* 0x00000060e0647225 */ /* 0x000fe200078e00d8 */
[----:B------:R-:W-:-:S02]  /*2710*/  SEL R5, R111, RZ, P2 ;  /* 0x000000ff6f057207 */ /* 0x000fc40001000000 */
[----:B------:R-:W-:Y:S01]  /*2720*/  IADD3 R99, R7, R99, RZ ;  /* 0x0000006307637210 */ /* 0x000fe20007ffe0ff */
[----:B------:R-:W-:Y:S01]  /*2730*/  IMAD.IADD R101, R101, 0x1, R7 ;  /* 0x0000000165657824 */ /* 0x000fe200078e0207 */
[----:B------:R-:W-:Y:S01]  /*2740*/  LEA.HI R6, R6, R109, RZ, 0x3 ;  /* 0x0000006d06067211 */ /* 0x000fe200078f18ff */
[----:B------:R-:W-:Y:S01]  /*2750*/  IMAD.IADD R5, R16, 0x1, R5 ;  /* 0x0000000110057824 */ /* 0x000fe200078e0205 */
[----:B------:R-:W-:Y:S01]  /*2760*/  LOP3.LUT R3, R3, R4, RZ, 0xfc, !PT ;  /* 0x0000000403037212 */ /* 0x000fe200078efcff */
[-C--:B------:R-:W-:Y:S01]  /*2770*/  IMAD R4, R9, R90.reuse, RZ ;  /* 0x0000005a09047224 */ /* 0x080fe200078e02ff */
[----:B------:R-:W-:Y:S01]  /*2780*/  SEL R7, R111, RZ, P1 ;  /* 0x000000ff6f077207 */ /* 0x000fe20000800000 */
[C---:B------:R-:W-:Y:S02]  /*2790*/  VIADD R30, R224.reuse, 0x20 ;  /* 0x00000020e01e7836 */ /* 0x040fe40000000000 */
[----:B------:R-:W-:Y:S01]  /*27a0*/  VIADD R21, R224, 0x20 ;  /* 0x00000020e0157836 */ /* 0x000fe20000000000 */
[----:B------:R-:W-:Y:S01]  /*27b0*/  LOP3.LUT R6, R6, 0xfffffff8, RZ, 0xc0, !PT ;  /* 0xfffffff806067812 */ /* 0x000fe200078ec0ff */
[----:B------:R-:W-:-:S04]  /*27c0*/  IMAD.WIDE.U32 R94, R224, R90, R216 ;  /* 0x0000005ae05e7225 */ /* 0x000fc800078e00d8 */
[C---:B------:R-:W-:Y:S01]  /*27d0*/  IMAD R9, R224.reuse, R91, R4 ;  /* 0x0000005be0097224 */ /* 0x040fe200078e0204 */
[----:B------:R-:W-:Y:S01]  /*27e0*/  SHF.R.S32.HI R4, RZ, 0x1f, R5 ;  /* 0x0000001fff047819 */ /* 0x000fe20000011405 */
[----:B------:R-:W-:-:S04]  /*27f0*/  IMAD.WIDE.U32 R92, R224, R90, R16 ;  /* 0x0000005ae05c7225 */ /* 0x000fc800078e0010 */
[----:B------:R-:W-:Y:S02]  /*2800*/  IMAD.IADD R7, R214, 0x1, R7 ;  /* 0x00000001d6077824 */ /* 0x000fe400078e0207 */
[C---:B------:R-:W-:Y:S02]  /*2810*/  IMAD.SHL.U32 R31, R224.reuse, 0x40, RZ ;  /* 0x00000040e01f7824 */ /* 0x040fe400078e00ff */
[----:B------:R-:W-:Y:S02]  /*2820*/  IMAD.SHL.U32 R28, R224, 0x40, RZ ;  /* 0x00000040e01c7824 */ /* 0x000fe400078e00ff */
[----:B------:R-:W-:Y:S02]  /*2830*/  IMAD.SHL.U32 R30, R30, 0x40, RZ ;  /* 0x000000401e1e7824 */ /* 0x000fe400078e00ff */
[----:B------:R-:W-:Y:S01]  /*2840*/  IMAD.SHL.U32 R21, R21, 0x40, RZ ;  /* 0x0000004015157824 */ /* 0x000fe200078e00ff */
[----:B------:R-:W-:Y:S01]  /*2850*/  LOP3.LUT R31, R31, 0x1c0, RZ, 0xc0, !PT ;  /* 0x000001c01f1f7812 */ /* 0x000fe200078ec0ff */
[----:B------:R-:W-:Y:S01]  /*2860*/  IMAD.IADD R109, R109, 0x1, -R6 ;  /* 0x000000016d6d7824 */ /* 0x000fe200078e0a06 */
[CC--:B------:R-:W-:Y:S01]  /*2870*/  LEA.HI R6, R4.reuse, R5.reuse, RZ, 0x6 ;  /* 0x0000000504067211 */ /* 0x0c0fe200078f30ff */
[----:B------:R-:W-:Y:S01]  /*2880*/  IMAD.IADD R95, R95, 0x1, R9 ;  /* 0x000000015f5f7824 */ /* 0x000fe200078e0209 */
[----:B------:R-:W-:Y:S01]  /*2890*/  SHF.R.S32.HI R8, RZ, 0x1f, R7 ;  /* 0x0000001fff087819 */ /* 0x000fe20000011407 */
[----:B------:R-:W-:Y:S01]  /*28a0*/  IMAD.IADD R93, R9, 0x1, R93 ;  /* 0x00000001095d7824 */ /* 0x000fe200078e025d */
[----:B------:R-:W-:-:S02]  /*28b0*/  LEA.HI R9, R4, R5, RZ, 0x3 ;  /* 0x0000000504097211 */ /* 0x000fc400078f18ff */
[----:B------:R-:W-:Y:S02]  /*28c0*/  LOP3.LUT R28, R28, 0x1c0, RZ, 0xc0, !PT ;  /* 0x000001c01c1c7812 */ /* 0x000fe400078ec0ff */
[----:B------:R-:W-:Y:S02]  /*28d0*/  LOP3.LUT R30, R30, 0x1c0, RZ, 0xc0, !PT ;  /* 0x000001c01e1e7812 */ /* 0x000fe400078ec0ff */
[----:B------:R-:W-:Y:S02]  /*28e0*/  LOP3.LUT R21, R21, 0x1c0, RZ, 0xc0, !PT ;  /* 0x000001c015157812 */ /* 0x000fe400078ec0ff */
[----:B------:R-:W-:Y:S02]  /*28f0*/  SHF.R.S32.HI R6, RZ, 0x6, R6 ;  /* 0x00000006ff067819 */ /* 0x000fe40000011406 */
[----:B------:R-:W-:Y:S02]  /*2900*/  LOP3.LUT R4, R31, 0x38, R9, 0xf8, !PT ;  /* 0x000000381f047812 */ /* 0x000fe400078ef809 */
[----:B------:R-:W-:-:S02]  /*2910*/  SHF.R.U32.HI R28, RZ, 0x3, R28 ;  /* 0x00000003ff1c7819 */ /* 0x000fc4000001161c */
[-C--:B------:R-:W-:Y:S02]  /*2920*/  LEA.HI R20, R8, R7.reuse, RZ, 0x3 ;  /* 0x0000000708147211 */ /* 0x080fe400078f18ff */
[----:B------:R-:W-:Y:S02]  /*2930*/  LOP3.LUT R10, R30, 0x38, R9, 0xf8, !PT ;  /* 0x000000381e0a7812 */ /* 0x000fe400078ef809 */
[----:B------:R-:W-:Y:S01]  /*2940*/  SHF.R.U32.HI R21, RZ, 0x3, R21 ;  /* 0x00000003ff157819 */ /* 0x000fe20000011615 */
[----:B------:R-:W0:Y:S01]  /*2950*/  S2R R156, SR_TID.X ;  /* 0x00000000009c7919 */ /* 0x000e220000002100 */
[----:B------:R-:W-:Y:S02]  /*2960*/  LEA.HI R7, R8, R7, RZ, 0x6 ;  /* 0x0000000708077211 */ /* 0x000fe400078f30ff */
[----:B------:R-:W-:Y:S02]  /*2970*/  LOP3.LUT R5, R4, R28, RZ, 0x3c, !PT ;  /* 0x0000001c04057212 */ /* 0x000fe400078e3cff */
[----:B------:R-:W-:Y:S01]  /*2980*/  LOP3.LUT R11, R10, R21, RZ, 0x3c, !PT ;  /* 0x000000150a0b7212 */ /* 0x000fe200078e3cff */
[C---:B------:R-:W-:Y:S01]  /*2990*/  VIADD R29, R224.reuse, 0x40 ;  /* 0x00000040e01d7836 */ /* 0x040fe20000000000 */
[----:B------:R-:W-:Y:S01]  /*29a0*/  SHF.R.S32.HI R7, RZ, 0x6, R7 ;  /* 0x00000006ff077819 */ /* 0x000fe20000011407 */
[----:B------:R-:W-:Y:S01]  /*29b0*/  VIADD R14, R224, 0x40 ;  /* 0x00000040e00e7836 */ /* 0x000fe20000000000 */
[----:B------:R-:W-:Y:S01]  /*29c0*/  LOP3.LUT R4, R31, 0x38, R20, 0xf8, !PT ;  /* 0x000000381f047812 */ /* 0x000fe200078ef814 */
[----:B------:R-:W-:-:S02]  /*29d0*/  IMAD.SHL.U32 R29, R29, 0x40, RZ ;  /* 0x000000401d1d7824 */ /* 0x000fc400078e00ff */
[----:B------:R-:W-:Y:S01]  /*29e0*/  IMAD.SHL.U32 R14, R14, 0x40, RZ ;  /* 0x000000400e0e7824 */ /* 0x000fe200078e00ff */
[----:B------:R-:W-:Y:S02]  /*29f0*/  LOP3.LUT R4, R4, R28, RZ, 0x3c, !PT ;  /* 0x0000001c04047212 */ /* 0x000fe400078e3cff */
[----:B------:R-:W-:Y:S02]  /*2a00*/  LOP3.LUT R29, R29, 0x1c0, RZ, 0xc0, !PT ;  /* 0x000001c01d1d7812 */ /* 0x000fe400078ec0ff */
[----:B------:R-:W-:Y:S02]  /*2a10*/  LOP3.LUT R14, R14, 0x1c0, RZ, 0xc0, !PT ;  /* 0x000001c00e0e7812 */ /* 0x000fe400078ec0ff */
[----:B------:R-:W-:Y:S02]  /*2a20*/  LOP3.LUT R8, R29, 0x38, R20, 0xf8, !PT ;  /* 0x000000381d087812 */ /* 0x000fe400078ef814 */
[----:B------:R-:W-:Y:S02]  /*2a30*/  SHF.R.U32.HI R14, RZ, 0x3, R14 ;  /* 0x00000003ff0e7819 */ /* 0x000fe4000001160e */
[----:B------:R-:W-:-:S02]  /*2a40*/  ISETP.GE.AND P0, PT, R22, UR4, PT ;  /* 0x0000000416007c0c */ /* 0x000fc4000bf06270 */
[----:B------:R-:W-:Y:S02]  /*2a50*/  LOP3.LUT R8, R8, R14, RZ, 0x3c, !PT ;  /* 0x0000000e08087212 */ /* 0x000fe400078e3cff */
[----:B------:R-:W-:Y:S01]  /*2a60*/  LOP3.LUT R12, R29, 0x38, R9, 0xf8, !PT ;  /* 0x000000381d0c7812 */ /* 0x000fe200078ef809 */
[C---:B------:R-:W-:Y:S01]  /*2a70*/  IMAD.SHL.U32 R104, R90.reuse, 0x20, RZ ;  /* 0x000000205a687824 */ /* 0x040fe200078e00ff */
[C-C-:B------:R-:W-:Y:S01]  /*2a80*/  SHF.L.U64.HI R103, R90.reuse, 0x5, R91.reuse ;  /* 0x000000055a677819 */ /* 0x140fe2000001025b */
[C---:B------:R-:W-:Y:S01]  /*2a90*/  IMAD.SHL.U32 R108, R90.reuse, 0x40, RZ ;  /* 0x000000405a6c7824 */ /* 0x040fe200078e00ff */
[----:B------:R-:W-:Y:S01]  /*2aa0*/  SHF.L.U64.HI R107, R90, 0x6, R91 ;  /* 0x000000065a6b7819 */ /* 0x000fe2000001025b */
[----:B-----5:R-:W-:Y:S01]  /*2ab0*/  IMAD.WIDE.U32 R94, R127, R90, R94 ;  /* 0x0000005a7f5e7225 */ /* 0x020fe200078e005e */
[----:B------:R-:W-:-:S03]  /*2ac0*/  LOP3.LUT R13, R12, R14, RZ, 0x3c, !PT ;  /* 0x0000000e0c0d7212 */ /* 0x000fc600078e3cff */
[----:B------:R-:W-:Y:S01]  /*2ad0*/  IMAD.WIDE.U32 R92, R127, R90, R92 ;  /* 0x0000005a7f5c7225 */ /* 0x000fe200078e005c */
[C-C-:B------:R-:W-:Y:S02]  /*2ae0*/  SHF.L.U64.HI R89, R96.reuse, 0x5, R97.reuse ;  /* 0x0000000560597819 */ /* 0x140fe40000010261 */
[C---:B------:R-:W-:Y:S01]  /*2af0*/  SHF.L.U64.HI R105, R96.reuse, 0x6, R97 ;  /* 0x0000000660697819 */ /* 0x040fe20000010261 */
[----:B------:R-:W-:Y:S01]  /*2b00*/  IMAD R115, R97, 0x50, RZ ;  /* 0x0000005061737824 */ /* 0x000fe200078e02ff */
[----:B------:R-:W-:Y:S01]  /*2b10*/  SHF.R.S32.HI R10, RZ, 0x3, R20 ;  /* 0x00000003ff0a7819 */ /* 0x000fe20000011414 */
[C---:B------:R-:W-:Y:S02]  /*2b20*/  IMAD.SHL.U32 R102, R96.reuse, 0x20, RZ ;  /* 0x0000002060667824 */ /* 0x040fe400078e00ff */
[----:B------:R-:W-:Y:S02]  /*2b30*/  IMAD.SHL.U32 R106, R96, 0x40, RZ ;  /* 0x00000040606a7824 */ /* 0x000fe400078e00ff */
[----:B------:R-:W-:-:S04]  /*2b40*/  IMAD.WIDE.U32 R100, R127, R96, R100 ;  /* 0x000000607f647225 */ /* 0x000fc800078e0064 */
[----:B------:R-:W-:Y:S01]  /*2b50*/  IMAD.WIDE.U32 R98, R127, R96, R98 ;  /* 0x000000607f627225 */ /* 0x000fe200078e0062 */
[----:B0-----:R-:W-:-:S03]  /*2b60*/  LEA.HI R156, R156, 0x8, RZ, 0x19 ;  /* 0x000000089c9c7811 */ /* 0x001fc600078fc8ff */
[----:B------:R-:W-:Y:S02]  /*2b70*/  IMAD.IADD R114, R114, 0x1, R25 ;  /* 0x0000000172727824 */ /* 0x000fe400078e0219 */
[----:B------:R-:W-:Y:S02]  /*2b80*/  IMAD.SHL.U32 R111, R111, 0x2, RZ ;  /* 0x000000026f6f7824 */ /* 0x000fe400078e00ff */
[----:B------:R-:W-:Y:S02]  /*2b90*/  IMAD R109, R109, 0x20, R224 ;  /* 0x000000206d6d7824 */ /* 0x000fe400078e02e0 */
[----:B--2---:R-:W-:-:S04]  /*2ba0*/  IMAD R124, R6, 0x1400, R26 ;  /* 0x00001400067c7824 */ /* 0x004fc800078e021a */
[----:B------:R-:W-:Y:S01]  /*2bb0*/  IMAD.IADD R124, R124, 0x1, R11 ;  /* 0x000000017c7c7824 */ /* 0x000fe200078e020b */
[----:B------:R-:W-:Y:S01]  /*2bc0*/  SHF.R.S32.HI R11, RZ, 0x1f, R127 ;  /* 0x0000001fff0b7819 */ /* 0x000fe2000001147f */
[C---:B------:R-:W-:Y:S02]  /*2bd0*/  IMAD R123, R7.reuse, 0x1400, R26 ;  /* 0x00001400077b7824 */ /* 0x040fe400078e021a */
[C---:B---3--:R-:W-:Y:S02]  /*2be0*/  IMAD R121, R7.reuse, 0x1400, R15 ;  /* 0x0000140007797824 */ /* 0x048fe400078e020f */
[----:B------:R-:W-:-:S04]  /*2bf0*/  IMAD R125, R7, 0x1400, R27 ;  /* 0x00001400077d7824 */ /* 0x000fc800078e021b */
[----:B------:R-:W-:Y:S02]  /*2c00*/  IMAD.IADD R125, R125, 0x1, R4 ;  /* 0x000000017d7d7824 */ /* 0x000fe400078e0204 */
[----:B------:R-:W-:Y:S02]  /*2c10*/  IMAD R4, R11, R96, RZ ;  /* 0x000000600b047224 */ /* 0x000fe400078e02ff */
[----:B------:R-:W-:Y:S02]  /*2c20*/  IMAD R126, R6, 0x1400, R27 ;  /* 0x00001400067e7824 */ /* 0x000fe400078e021b */
[----:B------:R-:W-:Y:S02]  /*2c30*/  IMAD R7, R127, R97, R4 ;  /* 0x000000617f077224 */ /* 0x000fe400078e0204 */
[----:B------:R-:W-:Y:S02]  /*2c40*/  IMAD R4, R11, R90, RZ ;  /* 0x0000005a0b047224 */ /* 0x000fe400078e02ff */
[----:B------:R-:W-:Y:S01]  /*2c50*/  IMAD.IADD R126, R126, 0x1, R5 ;  /* 0x000000017e7e7824 */ /* 0x000fe200078e0205 */
[----:B------:R-:W-:Y:S01]  /*2c60*/  LOP3.LUT R5, R30, 0x38, R20, 0xf8, !PT ;  /* 0x000000381e057812 */ /* 0x000fe200078ef814 */
[----:B------:R-:W-:Y:S01]  /*2c70*/  IMAD R11, R127, R91, R4 ;  /* 0x0000005b7f0b7224 */ /* 0x000fe200078e0204 */
[----:B------:R-:W-:Y:S01]  /*2c80*/  SEL R4, RZ, 0x8, P0 ;  /* 0x00000008ff047807 */ /* 0x000fe20000000000 */
[----:B------:R-:W-:Y:S01]  /*2c90*/  IMAD R122, R6, 0x1400, R15 ;  /* 0x00001400067a7824 */ /* 0x000fe200078e020f */
[----:B------:R-:W-:Y:S01]  /*2ca0*/  LOP3.LUT R6, R5, R21, RZ, 0x3c, !PT ;  /* 0x0000001505067212 */ /* 0x000fe200078e3cff */
[----:B------:R-:W-:Y:S01]  /*2cb0*/  IMAD R5, R91, 0x50, RZ ;  /* 0x000000505b057824 */ /* 0x000fe200078e02ff */
[----:B------:R-:W-:Y:S01]  /*2cc0*/  LOP3.LUT R26, R3, R4, RZ, 0xfc, !PT ;  /* 0x00000004031a7212 */ /* 0x000fe200078efcff */
[----:B------:R-:W-:Y:S01]  /*2cd0*/  IMAD.IADD R121, R121, 0x1, R8 ;  /* 0x0000000179797824 */ /* 0x000fe200078e0208 */
[----:B------:R-:W-:Y:S01]  /*2ce0*/  SHF.R.S32.HI R8, RZ, 0x3, R9 ;  /* 0x00000003ff087819 */ /* 0x000fe20000011409 */
[----:B------:R-:W-:Y:S01]  /*2cf0*/  IMAD.WIDE.U32 R90, R90, 0x50, RZ ;  /* 0x000000505a5a7825 */ /* 0x000fe200078e00ff */
[----:B------:R-:W-:-:S02]  /*2d00*/  LOP3.LUT R9, R9, 0xfffffff8, RZ, 0xc0, !PT ;  /* 0xfffffff809097812 */ /* 0x000fc400078ec0ff */
[----:B------:R-:W-:Y:S01]  /*2d10*/  LOP3.LUT R20, R20, 0xfffffff8, RZ, 0xc0, !PT ;  /* 0xfffffff814147812 */ /* 0x000fe200078ec0ff */
[----:B------:R-:W-:Y:S01]  /*2d20*/  IMAD.WIDE.U32 R96, R96, 0x50, RZ ;  /* 0x0000005060607825 */ /* 0x000fe200078e00ff */
[C---:B------:R-:W-:Y:S02]  /*2d30*/  LOP3.LUT R21, R26.reuse, 0x2, RZ, 0xc0, !PT ;  /* 0x000000021a157812 */ /* 0x040fe400078ec0ff */
[C---:B------:R-:W-:Y:S01]  /*2d40*/  LOP3.LUT R25, R26.reuse, 0x4, RZ, 0xc0, !PT ;  /* 0x000000041a197812 */ /* 0x040fe200078ec0ff */
[----:B------:R-:W-:Y:S01]  /*2d50*/  IMAD.IADD R120, R91, 0x1, R5 ;  /* 0x000000015b787824 */ /* 0x000fe200078e0205 */
[----:B------:R-:W-:Y:S01]  /*2d60*/  LOP3.LUT R3, R3, 0x1, RZ, 0xc0, !PT ;  /* 0x0000000103037812 */ /* 0x000fe200078ec0ff */
[----:B------:R-:W-:Y:S01]  /*2d70*/  IMAD.IADD R123, R123, 0x1, R6 ;  /* 0x000000017b7b7824 */ /* 0x000fe200078e0206 */
[----:B------:R-:W-:Y:S01]  /*2d80*/  LOP3.LUT R26, R26, 0x8, RZ, 0xc0, !PT ;  /* 0x000000081a1a7812 */ /* 0x000fe200078ec0ff */
[----:B------:R-:W-:Y:S01]  /*2d90*/  IMAD.IADD R4, R101, 0x1, R7 ;  /* 0x0000000165047824 */ /* 0x000fe200078e0207 */
[----:B------:R-:W-:Y:S01]  /*2da0*/  SHF.R.S32.HI R113, RZ, 0x1f, R0 ;  /* 0x0000001fff717819 */ /* 0x000fe20000011400 */
[----:B------:R-:W-:Y:S01]  /*2db0*/  IMAD.IADD R5, R7, 0x1, R99 ;  /* 0x0000000107057824 */ /* 0x000fe200078e0263 */
[----:B------:R-:W-:Y:S01]  /*2dc0*/  SHF.R.S32.HI R27, RZ, 0x1f, R9 ;  /* 0x0000001fff1b7819 */ /* 0x000fe20000011409 */
[----:B------:R-:W-:Y:S01]  /*2dd0*/  IMAD.IADD R122, R122, 0x1, R13 ;  /* 0x000000017a7a7824 */ /* 0x000fe200078e020d */
[----:B------:R-:W-:Y:S01]  /*2de0*/  SHF.R.S32.HI R28, RZ, 0x1f, R20 ;  /* 0x0000001fff1c7819 */ /* 0x000fe20000011414 */
[----:B------:R-:W-:-:S02]  /*2df0*/  IMAD.IADD R115, R97, 0x1, R115 ;  /* 0x0000000161737824 */ /* 0x000fc400078e0273 */
[----:B------:R-:W-:Y:S02]  /*2e00*/  IMAD.IADD R6, R95, 0x1, R11 ;  /* 0x000000015f067824 */ /* 0x000fe400078e020b */
[----:B------:R-:W-:-:S07]  /*2e10*/  IMAD.IADD R7, R11, 0x1, R93 ;  /* 0x000000010b077824 */ /* 0x000fce00078e025d */
.L_x_561:
[----:B------:R-:W2:Y:S01]  /*2e20*/  LDL R33, [R1+0x68] ;  /* 0x0000680001217983 */ /* 0x000ea20000100800 */
[----:B------:R-:W0:Y:S01]  /*2e30*/  LDC R32, c[0x0][0x430] ;  /* 0x00010c00ff207b82 */ /* 0x000e220000000800 */
[----:B------:R-:W-:Y:S01]  /*2e40*/  VIADD R2, R2, 0xffffffff ;  /* 0xffffffff02027836 */ /* 0x000fe20000000000 */
[----:B------:R-:W-:Y:S01]  /*2e50*/  ULDC.64 UR4, c[0x0][0x208] ;  /* 0x0000820000047ab9 */ /* 0x000fe20000000a00 */
[----:B------:R-:W-:Y:S02]  /*2e60*/  IMAD.MOV.U32 R29, RZ, RZ, RZ ;  /* 0x000000ffff1d7224 */ /* 0x000fe400078e00ff */
[----:B------:R-:W-:-:S03]  /*2e70*/  IMAD R13, R2, 0x50, R109 ;  /* 0x00000050020d7824 */ /* 0x000fc600078e026d */
[----:B------:R-:W1:Y:S01]  /*2e80*/  LDC R110, c[0x0][0x3f4] ;  /* 0x0000fd00ff6e7b82 */ /* 0x000e620000000800 */
[----:B------:R-:W-:Y:S01]  /*2e90*/  IMAD.IADD R36, R114, 0x1, R13 ;  /* 0x0000000172247824 */ /* 0x000fe200078e020d */
[----:B------:R-:W-:-:S03]  /*2ea0*/  ISETP.GE.AND P0, PT, R13, R24, PT ;  /* 0x000000180d00720c */ /* 0x000fc60003f06270 */
[----:B------:R-:W-:Y:S01]  /*2eb0*/  IMAD.MOV.U32 R30, RZ, RZ, R36 ;  /* 0x000000ffff1e7224 */ /* 0x000fe200078e0024 */
[----:B------:R-:W-:Y:S02]  /*2ec0*/  ISETP.GT.OR P0, PT, R109, 0x4f, P0 ;  /* 0x0000004f6d00780c */ /* 0x000fe40000704670 */
[----:B0-----:R-:W-:-:S11]  /*2ed0*/  ISETP.NE.AND P3, PT, R32, 0x1, PT ;  /* 0x000000012000780c */ /* 0x001fd60003f65270 */
[----:B------:R-:W0:Y:S08]  /*2ee0*/  @!P0 LDC.64 R14, c[0x0][0x428] ;  /* 0x00010a00ff0e8b82 */ /* 0x000e300000000a00 */
[----:B------:R-:W3:Y:S08]  /*2ef0*/  @!P0 LDC.64 R12, c[0x0][0x418] ;  /* 0x00010600ff0c8b82 */ /* 0x000ef00000000a00 */
[----:B----4-:R-:W4:Y:S08]  /*2f00*/  @P3 LDC R11, c[0x0][0x434] ;  /* 0x00010d00ff0b3b82 */ /* 0x010f300000000800 */
[----:B------:R-:W1:Y:S01]  /*2f10*/  @P3 LDC R34, c[0x0][0x438] ;  /* 0x00010e00ff223b82 */ /* 0x000e620000000800 */
[----:B----4-:R-:W-:-:S05]  /*2f20*/  @P3 IMAD.HI.U32 R11, R36, R11, RZ ;  /* 0x0000000b240b3227 */ /* 0x010fca00078e00ff */
[----:B-1----:R-:W-:Y:S01]  /*2f30*/  @P3 SHF.R.U32.HI R30, RZ, R34, R11 ;  /* 0x00000022ff1e3219 */ /* 0x002fe2000001160b */
[----:B0-----:R-:W-:-:S03]  /*2f40*/  @!P0 IMAD R11, R113, R14, RZ ;  /* 0x0000000e710b8224 */ /* 0x001fc600078e02ff */
[--C-:B------:R-:W-:Y:S01]  /*2f50*/  @!P0 SHF.R.S32.HI R31, RZ, 0x1f, R30.reuse ;  /* 0x0000001fff1f8819 */ /* 0x100fe2000001141e */
[C---:B------:R-:W-:Y:S02]  /*2f60*/  @!P0 IMAD R11, R0.reuse, R15, R11 ;  /* 0x0000000f000b8224 */ /* 0x040fe400078e020b */
[----:B------:R-:W-:-:S04]  /*2f70*/  @!P0 IMAD.WIDE.U32 R14, R0, R14, R30 ;  /* 0x0000000e000e8225 */ /* 0x000fc800078e001e */
[----:B------:R-:W-:Y:S01]  /*2f80*/  @!P0 IMAD.IADD R11, R15, 0x1, R11 ;  /* 0x000000010f0b8824 */ /* 0x000fe200078e020b */
[----:B---3--:R-:W-:-:S04]  /*2f90*/  @!P0 LEA R12, P3, R14, R12, 0x2 ;  /* 0x0000000c0e0c8211 */ /* 0x008fc800078610ff */
[----:B------:R-:W-:Y:S02]  /*2fa0*/  @!P0 LEA.HI.X R13, R14, R13, R11, 0x2, P3 ;  /* 0x0000000d0e0d8211 */ /* 0x000fe400018f140b */
[----:B------:R-:W-:-:S03]  /*2fb0*/  ISETP.GT.AND P3, PT, R2, R112, PT ;  /* 0x000000700200720c */ /* 0x000fc60003f64270 */
[----:B------:R0:W5:Y:S01]  /*2fc0*/  @!P0 LDG.E R29, desc[UR4][R12.64] ;  /* 0x000000040c1d8981 */ /* 0x000162000c1e1900 */
[----:B------:R-:W-:Y:S01]  /*2fd0*/  ISETP.GE.AND P0, PT, R110, 0x1, PT ;  /* 0x000000016e00780c */ /* 0x000fe20003f06270 */
[----:B------:R-:W-:Y:S01]  /*2fe0*/  IMAD.MOV R11, RZ, RZ, -R30 ;  /* 0x000000ffff0b7224 */ /* 0x000fe200078e0a1e */
[----:B------:R-:W-:Y:S01]  /*2ff0*/  LOP3.LUT R18, R18, 0xfffffffe, RZ, 0xc0, !PT ;  /* 0xfffffffe12127812 */ /* 0x000fe200078ec0ff */
[----:B------:R-:W-:Y:S05]  /*3000*/  YIELD ;  /* 0x0000000000007946 */ /* 0x000fea0003800000 */
[----:B------:R-:W-:Y:S01]  /*3010*/  BSSY B0, `(.L_x_445) ;  /* 0x0000847000007945 */ /* 0x000fe20003800000 */
[----:B------:R-:W-:Y:S01]  /*3020*/  IMAD R30, R32, R11, R36 ;  /* 0x0000000b201e7224 */ /* 0x000fe200078e0224 */
[----:B------:R-:W-:Y:S01]  /*3030*/  @P3 LOP3.LUT R18, R18, 0x1, RZ, 0xfc, !PT ;  /* 0x0000000112123812 */ /* 0x000fe200078efcff */
[----:B--2---:R-:W-:-:S04]  /*3040*/  IMAD R14, R213, 0x5000, R33 ;  /* 0x00005000d50e7824 */ /* 0x004fc800078e0221 */
[----:B------:R-:W-:Y:S01]  /*3050*/  IMAD R31, R14, 0x2, R23 ;  /* 0x000000020e1f7824 */ /* 0x000fe200078e0217 */
[----:B0-----:R-:W-:Y:S06]  /*3060*/  @!P0 BRA `(.L_x_446) ;  /* 0x0000007c00248947 */ /* 0x001fec0003800000 */
[----:B------:R-:W-:Y:S01]  /*3070*/  SHF.R.S32.HI R84, RZ, 0x1f, R30 ;  /* 0x0000001fff547819 */ /* 0x000fe2000001141e */
[----:B------:R-:W-:Y:S01]  /*3080*/  ULDC.64 UR4, c[0x0][0x300] ;  /* 0x0000c00000047ab9 */ /* 0x000fe20000000a00 */
[----:B-----5:R-:W-:Y:S01]  /*3090*/  SHF.R.S32.HI R85, RZ, 0x1f, R29 ;  /* 0x0000001fff557819 */ /* 0x020fe2000001141d */
[----:B------:R-:W-:Y:S01]  /*30a0*/  IMAD.WIDE.U32 R12, R30, UR4, RZ ;  /* 0x000000041e0c7c25 */ /* 0x000fe2000f8e00ff */
[----:B------:R-:W-:Y:S02]  /*30b0*/  ULDC.U8 UR6, c[0x0][0x410] ;  /* 0x0001040000067ab9 */ /* 0x000fe40000000000 */
[----:B------:R-:W-:Y:S01]  /*30c0*/  ISETP.NE.AND P0, PT, RZ, UR6, PT ;  /* 0x00000006ff007c0c */ /* 0x000fe2000bf05270 */
[----:B------:R-:W-:Y:S02]  /*30d0*/  IMAD R11, R84, UR4, RZ ;  /* 0x00000004540b7c24 */ /* 0x000fe4000f8e02ff */
[----:B------:R-:W-:Y:S02]  /*30e0*/  IMAD R15, R120, R2, RZ ;  /* 0x00000002780f7224 */ /* 0x000fe400078e02ff */
[----:B------:R-:W-:Y:S01]  /*30f0*/  IMAD R11, R30, UR5, R11 ;  /* 0x000000051e0b7c24 */ /* 0x000fe2000f8e020b */
[----:B------:R-:W-:Y:S01]  /*3100*/  ULDC.64 UR4, c[0x0][0x310] ;  /* 0x0000c40000047ab9 */ /* 0x000fe20000000a00 */
[----:B------:R-:W-:-:S02]  /*3110*/  IMAD R86, R2, -0x50, R24 ;  /* 0xffffffb002567824 */ /* 0x000fc400078e0218 */
[----:B------:R-:W-:Y:S02]  /*3120*/  IMAD R14, R85, UR4, RZ ;  /* 0x00000004550e7c24 */ /* 0x000fe4000f8e02ff */
[----:B------:R-:W-:Y:S01]  /*3130*/  IMAD.IADD R13, R13, 0x1, R11 ;  /* 0x000000010d0d7824 */ /* 0x000fe200078e020b */
[----:B------:R-:W-:Y:S01]  /*3140*/  VIMNMX R86, R86, 0x50, PT ;  /* 0x0000005056567848 */ /* 0x000fe20003fe0100 */
[C---:B------:R-:W-:Y:S02]  /*3150*/  IMAD R11, R29.reuse, UR5, R14 ;  /* 0x000000051d0b7c24 */ /* 0x040fe4000f8e020e */
[----:B------:R-:W-:Y:S01]  /*3160*/  IMAD.WIDE.U32 R12, R29, UR4, R12 ;  /* 0x000000041d0c7c25 */ /* 0x000fe2000f8e000c */
[----:B------:R-:W-:-:S03]  /*3170*/  ULDC.64 UR4, c[0x0][0x308] ;  /* 0x0000c20000047ab9 */ /* 0x000fc60000000a00 */
[----:B------:R-:W-:Y:S01]  /*3180*/  IMAD R14, R115, R2, RZ ;  /* 0x00000002730e7224 */ /* 0x000fe200078e02ff */
[----:B------:R-:W-:Y:S02]  /*3190*/  IADD3 R13, R13, R11, RZ ;  /* 0x0000000b0d0d7210 */ /* 0x000fe40007ffe0ff */
[----:B------:R-:W-:Y:S01]  /*31a0*/  SHF.R.S32.HI R11, RZ, 0x1f, R2 ;  /* 0x0000001fff0b7819 */ /* 0x000fe20000011402 */
[----:B------:R-:W-:-:S04]  /*31b0*/  IMAD.WIDE.U32 R116, R223, UR4, R12 ;  /* 0x00000004df747c25 */ /* 0x000fc8000f8e000c */
[C---:B------:R-:W-:Y:S02]  /*31c0*/  IMAD R33, R11.reuse, R96, R14 ;  /* 0x000000600b217224 */ /* 0x040fe400078e020e */
[----:B------:R-:W-:Y:S02]  /*31d0*/  IMAD R35, R11, R90, R15 ;  /* 0x0000005a0b237224 */ /* 0x000fe400078e020f */
[----:B------:R-:W-:Y:S01]  /*31e0*/  IMAD R11, R223, UR5, R117 ;  /* 0x00000005df0b7c24 */ /* 0x000fe2000f8e0275 */
[----:B------:R-:W-:Y:S01]  /*31f0*/  ULDC.64 UR4, c[0x0][0x2e8] ;  /* 0x0000ba0000047ab9 */ /* 0x000fe20000000a00 */
[----:B------:R-:W-:Y:S01]  /*3200*/  IMAD.WIDE.U32 R14, R96, R2, RZ ;  /* 0x00000002600e7225 */ /* 0x000fe200078e00ff */
[----:B------:R-:W-:-:S03]  /*3210*/  LEA R117, P3, R116, UR4, 0x1 ;  /* 0x0000000474757c11 */ /* 0x000fc6000f8608ff */
[----:B------:R-:W-:Y:S01]  /*3220*/  IMAD.WIDE.U32 R12, R90, R2, RZ ;  /* 0x000000025a0c7225 */ /* 0x000fe200078e00ff */
[----:B------:R-:W-:-:S03]  /*3230*/  LEA.HI.X R116, R116, UR5, R11, 0x1, P3 ;  /* 0x0000000574747c11 */ /* 0x000fc600098f0c0b */
[----:B------:R-:W-:Y:S02]  /*3240*/  IMAD.IADD R11, R15, 0x1, R33 ;  /* 0x000000010f0b7824 */ /* 0x000fe400078e0221 */
[----:B------:R-:W-:Y:S01]  /*3250*/  IMAD.IADD R80, R13, 0x1, R35 ;  /* 0x000000010d507824 */ /* 0x000fe200078e0223 */
[----:B------:R-:W-:Y:S06]  /*3260*/  @!P0 BRA `(.L_x_447) ;  /* 0x0000003800c08947 */ /* 0x000fec0003800000 */
[----:B------:R-:W-:Y:S01]  /*3270*/  ISETP.GE.AND P3, PT, R224, R86, PT ;  /* 0x00000056e000720c */ /* 0x000fe20003f66270 */
[----:B------:R-:W-:Y:S01]  /*3280*/  BSSY B1, `(.L_x_448) ;  /* 0x000002a000017945 */ /* 0x000fe20003800000 */
        /* <DEDUP_REMOVED lines=9> */
[----:B------:R-:W-:Y:S06]  /*3320*/  @P3 BRA `(.L_x_449) ;  /* 0x00000000007c3947 */ /* 0x000fec0003800000 */
[----:B------:R-:W-:Y:S01]  /*3330*/  IADD3 R33, P4, R100, R14, RZ ;  /* 0x0000000e64217210 */ /* 0x000fe20007f9e0ff */
[----:B------:R-:W-:Y:S01]  /*3340*/  ULDC.64 UR4, c[0x0][0x3e8] ;  /* 0x0000fa0000047ab9 */ /* 0x000fe20000000a00 */
[----:B------:R-:W-:Y:S01]  /*3350*/  IADD3 R35, P0, R94, R12, RZ ;  /* 0x0000000c5e237210 */ /* 0x000fe20007f1e0ff */
[----:B------:R-:W-:Y:S01]  /*3360*/  ULDC.64 UR6, c[0x0][0x400] ;  /* 0x0001000000067ab9 */ /* 0x000fe20000000a00 */
[----:B------:R-:W-:Y:S01]  /*3370*/  CS2R R76, SRZ ;  /* 0x00000000004c7805 */ /* 0x000fe2000001ff00 */
[----:B------:R-:W-:Y:S01]  /*3380*/  IMAD.X R34, R11, 0x1, R4, P4 ;  /* 0x000000010b227824 */ /* 0x000fe200020e0604 */
[----:B------:R-:W-:Y:S01]  /*3390*/  LEA R32, P4, R33, UR4, 0x1 ;  /* 0x0000000421207c11 */ /* 0x000fe2000f8808ff */
[----:B------:R-:W-:Y:S01]  /*33a0*/  IMAD.X R36, R80, 0x1, R6, P0 ;  /* 0x0000000150247824 */ /* 0x000fe200000e0606 */
[----:B------:R-:W-:Y:S02]  /*33b0*/  CS2R R72, SRZ ;  /* 0x0000000000487805 */ /* 0x000fe4000001ff00 */
[----:B------:R-:W-:-:S02]  /*33c0*/  CS2R R78, SRZ ;  /* 0x00000000004e7805 */ /* 0x000fc4000001ff00 */
[----:B------:R-:W-:Y:S02]  /*33d0*/  LEA.HI.X R33, R33, UR5, R34, 0x1, P4 ;  /* 0x0000000521217c11 */ /* 0x000fe4000a0f0c22 */
[----:B------:R-:W-:Y:S02]  /*33e0*/  CS2R R74, SRZ ;  /* 0x00000000004a7805 */ /* 0x000fe4000001ff00 */
[C---:B------:R-:W-:Y:S01]  /*33f0*/  LEA R34, P0, R35.reuse, UR6, 0x1 ;  /* 0x0000000623227c11 */ /* 0x040fe2000f8008ff */
[----:B------:R-:W-:Y:S01]  /*3400*/  ULDC.64 UR8, c[0x0][0x208] ;  /* 0x0000820000087ab9 */ /* 0x000fe20000000a00 */
[-C--:B------:R-:W-:Y:S02]  /*3410*/  ISETP.GE.AND P4, PT, R216, R110.reuse, PT ;  /* 0x0000006ed800720c */ /* 0x080fe40003f86270 */
[----:B------:R-:W-:Y:S02]  /*3420*/  LEA.HI.X R35, R35, UR7, R36, 0x1, P0 ;  /* 0x0000000723237c11 */ /* 0x000fe400080f0c24 */
[----:B------:R-:W-:-:S02]  /*3430*/  ISETP.GE.AND P0, PT, R221, R110, PT ;  /* 0x0000006edd00720c */ /* 0x000fc40003f06270 */
[----:B------:R-:W-:-:S07]  /*3440*/  CS2R R68, SRZ ;  /* 0x0000000000447805 */ /* 0x000fce000001ff00 */
[----:B------:R0:W5:Y:S04]  /*3450*/  @!P4 LDG.E.64 R76, desc[UR8][R32.64] ;  /* 0x00000008204cc981 */ /* 0x000168000c1e1b00 */
[----:B------:R0:W5:Y:S01]  /*3460*/  @!P4 LDG.E.64 R78, desc[UR8][R34.64] ;  /* 0x00000008224ec981 */ /* 0x000162000c1e1b00 */
[----:B------:R-:W-:-:S03]  /*3470*/  ISETP.GE.AND P4, PT, R220, R110, PT ;  /* 0x0000006edc00720c */ /* 0x000fc60003f86270 */
[----:B------:R0:W5:Y:S04]  /*3480*/  @!P0 LDG.E.64 R72, desc[UR8][R32.64+0x40] ;  /* 0x0000400820488981 */ /* 0x000168000c1e1b00 */
[----:B------:R0:W5:Y:S01]  /*3490*/  @!P0 LDG.E.64 R74, desc[UR8][R34.64+0x40] ;  /* 0x00004008224a8981 */ /* 0x000162000c1e1b00 */
[----:B------:R-:W-:Y:S02]  /*34a0*/  ISETP.GE.AND P0, PT, R222, R110, PT ;  /* 0x0000006ede00720c */ /* 0x000fe40003f06270 */
[----:B------:R-:W-:Y:S02]  /*34b0*/  CS2R R64, SRZ ;  /* 0x0000000000407805 */ /* 0x000fe4000001ff00 */
[----:B------:R-:W-:Y:S02]  /*34c0*/  CS2R R70, SRZ ;  /* 0x0000000000467805 */ /* 0x000fe4000001ff00 */
[----:B------:R-:W-:Y:S01]  /*34d0*/  CS2R R66, SRZ ;  /* 0x0000000000427805 */ /* 0x000fe2000001ff00 */
[----:B------:R0:W5:Y:S04]  /*34e0*/  @!P4 LDG.E.64 R68, desc[UR8][R32.64+0x80] ;  /* 0x000080082044c981 */ /* 0x000168000c1e1b00 */
[----:B------:R0:W5:Y:S04]  /*34f0*/  @!P4 LDG.E.64 R70, desc[UR8][R34.64+0x80] ;  /* 0x000080082246c981 */ /* 0x000168000c1e1b00 */
[----:B------:R0:W5:Y:S04]  /*3500*/  @!P0 LDG.E.64 R64, desc[UR8][R32.64+0xc0] ;  /* 0x0000c00820408981 */ /* 0x000168000c1e1b00 */
[----:B------:R0:W5:Y:S02]  /*3510*/  @!P0 LDG.E.64 R66, desc[UR8][R34.64+0xc0] ;  /* 0x0000c00822428981 */ /* 0x000164000c1e1b00 */
.L_x_449:
[----:B------:R-:W-:Y:S05]  /*3520*/  BSYNC B1 ;  /* 0x0000000000017941 */ /* 0x000fea0003800000 */
.L_x_448:
[----:B0----5:R-:W-:Y:S01]  /*3530*/  IMAD.MOV.U32 R32, RZ, RZ, R64 ;  /* 0x000000ffff207224 */ /* 0x021fe200078e0040 */
[----:B------:R-:W-:Y:S01]  /*3540*/  BSSY B1, `(.L_x_450) ;  /* 0x0000042000017945 */ /* 0x000fe20003800000 */
[----:B------:R-:W-:Y:S01]  /*3550*/  IMAD.MOV.U32 R34, RZ, RZ, R65 ;  /* 0x000000ffff227224 */ /* 0x000fe200078e0041 */
[----:B------:R-:W-:Y:S01]  /*3560*/  CS2R R52, SRZ ;  /* 0x0000000000347805 */ /* 0x000fe2000001ff00 */
[----:B------:R-:W-:Y:S01]  /*3570*/  VIADD R36, R224, 0x20 ;  /* 0x00000020e0247836 */ /* 0x000fe20000000000 */
[----:B------:R-:W-:Y:S01]  /*3580*/  CS2R R56, SRZ ;  /* 0x0000000000387805 */ /* 0x000fe2000001ff00 */
[----:B------:R-:W-:Y:S01]  /*3590*/  IMAD.MOV.U32 R33, RZ, RZ, R68 ;  /* 0x000000ffff217224 */ /* 0x000fe200078e0044 */
[----:B------:R-:W-:Y:S01]  /*35a0*/  PRMT R149, R34, 0x5410, R32 ;  /* 0x0000541022957816 */ /* 0x000fe20000000020 */
[----:B------:R-:W-:Y:S01]  /*35b0*/  IMAD.MOV.U32 R35, RZ, RZ, R69 ;  /* 0x000000ffff237224 */ /* 0x000fe200078e0045 */
[----:B------:R-:W-:Y:S01]  /*35c0*/  ISETP.GE.AND P4, PT, R36, R86, PT ;  /* 0x000000562400720c */ /* 0x000fe20003f86270 */
[----:B------:R-:W-:Y:S01]  /*35d0*/  IMAD.MOV.U32 R34, RZ, RZ, R72 ;  /* 0x000000ffff227224 */ /* 0x000fe200078e0048 */
[----:B------:R-:W-:Y:S01]  /*35e0*/  CS2R R60, SRZ ;  /* 0x00000000003c7805 */ /* 0x000fe2000001ff00 */
[----:B------:R-:W-:Y:S01]  /*35f0*/  IMAD.MOV.U32 R32, RZ, RZ, R73 ;  /* 0x000000ffff207224 */ /* 0x000fe200078e0049 */
[----:B------:R-:W-:Y:S01]  /*3600*/  PRMT R151, R35, 0x5410, R33 ;  /* 0x0000541023977816 */ /* 0x000fe20000000021 */
[----:B------:R-:W-:Y:S01]  /*3610*/  IMAD.MOV.U32 R33, RZ, RZ, R77 ;  /* 0x000000ffff217224 */ /* 0x000fe200078e004d */
[----:B------:R-:W-:Y:S01]  /*3620*/  PRMT R152, R152, 0x5410, R34 ;  /* 0x0000541098987816 */ /* 0x000fe20000000022 */
[----:B------:R-:W-:Y:S01]  /*3630*/  IMAD.MOV.U32 R35, RZ, RZ, R66 ;  /* 0x000000ffff237224 */ /* 0x000fe200078e0042 */
[----:B------:R-:W-:Y:S01]  /*3640*/  PRMT R153, R153, 0x5410, R32 ;  /* 0x0000541099997816 */ /* 0x000fe20000000020 */
[----:B------:R-:W-:Y:S01]  /*3650*/  IMAD.MOV.U32 R32, RZ, RZ, R76 ;  /* 0x000000ffff207224 */ /* 0x000fe200078e004c */
[----:B------:R-:W-:Y:S01]  /*3660*/  CS2R R50, SRZ ;  /* 0x0000000000327805 */ /* 0x000fe2000001ff00 */
[----:B------:R-:W-:Y:S01]  /*3670*/  IMAD.MOV.U32 R34, RZ, RZ, R67 ;  /* 0x000000ffff227224 */ /* 0x000fe200078e0043 */
[----:B------:R-:W-:-:S02]  /*3680*/  CS2R R54, SRZ ;  /* 0x0000000000367805 */ /* 0x000fc4000001ff00 */
[----:B------:R-:W-:Y:S02]  /*3690*/  CS2R R58, SRZ ;  /* 0x00000000003a7805 */ /* 0x000fe4000001ff00 */
[----:B------:R-:W-:Y:S01]  /*36a0*/  PRMT R82, R33, 0x5410, R32 ;  /* 0x0000541021527816 */ /* 0x000fe20000000020 */
[----:B------:R-:W-:Y:S01]  /*36b0*/  IMAD.MOV.U32 R32, RZ, RZ, R74 ;  /* 0x000000ffff207224 */ /* 0x000fe200078e004a */
[----:B------:R-:W-:Y:S01]  /*36c0*/  PRMT R148, R34, 0x5410, R35 ;  /* 0x0000541022947816 */ /* 0x000fe20000000023 */
[----:B------:R-:W-:Y:S01]  /*36d0*/  IMAD.MOV.U32 R35, RZ, RZ, R70 ;  /* 0x000000ffff237224 */ /* 0x000fe200078e0046 */
[----:B------:R-:W-:Y:S01]  /*36e0*/  CS2R R62, SRZ ;  /* 0x00000000003e7805 */ /* 0x000fe2000001ff00 */
[----:B------:R-:W-:Y:S01]  /*36f0*/  IMAD.MOV.U32 R34, RZ, RZ, R71 ;  /* 0x000000ffff227224 */ /* 0x000fe200078e0047 */
[----:B------:R-:W-:Y:S01]  /*3700*/  PRMT R152, R32, 0x7610, R152 ;  /* 0x0000761020987816 */ /* 0x000fe20000000098 */
[----:B------:R-:W-:Y:S02]  /*3710*/  IMAD.MOV.U32 R33, RZ, RZ, R75 ;  /* 0x000000ffff217224 */ /* 0x000fe400078e004b */
[----:B------:R-:W-:Y:S01]  /*3720*/  IMAD.MOV.U32 R36, RZ, RZ, R78 ;  /* 0x000000ffff247224 */ /* 0x000fe200078e004e */
[----:B------:R-:W-:Y:S01]  /*3730*/  PRMT R150, R34, 0x5410, R35 ;  /* 0x0000541022967816 */ /* 0x000fe20000000023 */
[----:B------:R-:W-:Y:S01]  /*3740*/  IMAD.MOV.U32 R37, RZ, RZ, R79 ;  /* 0x000000ffff257224 */ /* 0x000fe200078e004f */
[----:B------:R-:W-:Y:S01]  /*3750*/  PRMT R154, R154, 0x5410, R33 ;  /* 0x000054109a9a7816 */ /* 0x000fe20000000021 */
[----:B------:R-:W-:Y:S06]  /*3760*/  @P4 BRA `(.L_x_451) ;  /* 0x00000000007c4947 */ /* 0x000fec0003800000 */
[----:B------:R-:W-:Y:S01]  /*3770*/  IADD3 R32, P0, P5, R100, R14, R102 ;  /* 0x0000000e64207210 */ /* 0x000fe20007d1e066 */
[----:B------:R-:W-:Y:S01]  /*3780*/  ULDC.64 UR4, c[0x0][0x3e8] ;  /* 0x0000fa0000047ab9 */ /* 0x000fe20000000a00 */
[----:B------:R-:W-:Y:S01]  /*3790*/  ULDC.64 UR6, c[0x0][0x400] ;  /* 0x0001000000067ab9 */ /* 0x000fe20000000a00 */
[----:B------:R-:W-:Y:S02]  /*37a0*/  CS2R R60, SRZ ;  /* 0x00000000003c7805 */ /* 0x000fe4000001ff00 */
[----:B------:R-:W-:Y:S02]  /*37b0*/  IADD3.X R35, R4, R11, R89, P0, P5 ;  /* 0x0000000b04237210 */ /* 0x000fe400007ea459 */
[----:B------:R-:W-:Y:S02]  /*37c0*/  CS2R R62, SRZ ;  /* 0x00000000003e7805 */ /* 0x000fe4000001ff00 */
[----:B------:R-:W-:Y:S01]  /*37d0*/  IADD3 R33, P0, P5, R94, R12, R104 ;  /* 0x0000000c5e217210 */ /* 0x000fe20007d1e068 */
[----:B------:R-:W-:-:S03]  /*37e0*/  ULDC.64 UR8, c[0x0][0x208] ;  /* 0x0000820000087ab9 */ /* 0x000fc60000000a00 */
[----:B------:R-:W-:Y:S02]  /*37f0*/  IADD3.X R38, R6, R80, R103, P0, P5 ;  /* 0x0000005006267210 */ /* 0x000fe400007ea467 */
[----:B------:R-:W-:-:S04]  /*3800*/  LEA R34, P0, R32, UR4, 0x1 ;  /* 0x0000000420227c11 */ /* 0x000fc8000f8008ff */
[----:B------:R-:W-:Y:S02]  /*3810*/  LEA.HI.X R35, R32, UR5, R35, 0x1, P0 ;  /* 0x0000000520237c11 */ /* 0x000fe400080f0c23 */
[----:B------:R-:W-:-:S04]  /*3820*/  LEA R32, P0, R33, UR6, 0x1 ;  /* 0x0000000621207c11 */ /* 0x000fc8000f8008ff */
[----:B------:R-:W-:Y:S02]  /*3830*/  LEA.HI.X R33, R33, UR7, R38, 0x1, P0 ;  /* 0x0000000721217c11 */ /* 0x000fe400080f0c26 */
[----:B------:R-:W-:Y:S02]  /*3840*/  ISETP.GE.AND P0, PT, R216, R110, PT ;  /* 0x0000006ed800720c */ /* 0x000fe40003f06270 */
[----:B------:R-:W-:Y:S02]  /*3850*/  CS2R R56, SRZ ;  /* 0x0000000000387805 */ /* 0x000fe4000001ff00 */
[----:B------:R-:W-:-:S09]  /*3860*/  CS2R R58, SRZ ;  /* 0x00000000003a7805 */ /* 0x000fd2000001ff00 */
[----:B------:R0:W5:Y:S04]  /*3870*/  @!P0 LDG.E.64 R60, desc[UR8][R34.64] ;  /* 0x00000008223c8981 */ /* 0x000168000c1e1b00 */
[----:B------:R0:W5:Y:S01]  /*3880*/  @!P0 LDG.E.64 R62, desc[UR8][R32.64] ;  /* 0x00000008203e8981 */ /* 0x000162000c1e1b00 */
        /* <DEDUP_REMOVED lines=10> */
[----:B------:R-:W-:-:S13]  /*3930*/  ISETP.GE.AND P0, PT, R222, R110, PT ;  /* 0x0000006ede00720c */ /* 0x000fda0003f06270 */
[----:B------:R0:W5:Y:S04]  /*3940*/  @!P0 LDG.E.64 R48, desc[UR8][R34.64+0xc0] ;  /* 0x0000c00822308981 */ /* 0x000168000c1e1b00 */
[----:B------:R0:W5:Y:S02]  /*3950*/  @!P0 LDG.E.64 R50, desc[UR8][R32.64+0xc0] ;  /* 0x0000c00820328981 */ /* 0x000164000c1e1b00 */
.L_x_451:
[----:B------:R-:W-:Y:S05]  /*3960*/  BSYNC B1 ;  /* 0x0000000000017941 */ /* 0x000fea0003800000 */
.L_x_450:
[----:B0----5:R-:W-:Y:S01]  /*3970*/  IMAD.MOV.U32 R33, RZ, RZ, R48 ;  /* 0x000000ffff217224 */ /* 0x021fe200078e0030 */
[----:B------:R-:W-:Y:S01]  /*3980*/  BSSY B1, `(.L_x_452) ;  /* 0x0000044000017945 */ /* 0x000fe20003800000 */
[----:B------:R-:W-:Y:S01]  /*3990*/  IMAD.MOV.U32 R32, RZ, RZ, R49 ;  /* 0x000000ffff207224 */ /* 0x000fe200078e0031 */
[----:B------:R-:W-:Y:S01]  /*39a0*/  PRMT R83, R36, 0x7610, R83 ;  /* 0x0000761024537816 */ /* 0x000fe20000000053 */
[----:B------:R-:W-:Y:S01]  /*39b0*/  VIADD R38, R224, 0x40 ;  /* 0x00000040e0267836 */ /* 0x000fe20000000000 */
[----:B------:R-:W-:Y:S01]  /*39c0*/  PRMT R118, R37, 0x7610, R118 ;  /* 0x0000761025767816 */ /* 0x000fe20000000076 */
[----:B------:R-:W-:Y:S01]  /*39d0*/  IMAD.MOV.U32 R35, RZ, RZ, R52 ;  /* 0x000000ffff237224 */ /* 0x000fe200078e0034 */
[----:B------:R-:W-:Y:S01]  /*39e0*/  PRMT R138, R33, 0x5410, R32 ;  /* 0x00005410218a7816 */ /* 0x000fe20000000020 */
[----:B------:R-:W-:Y:S01]  /*39f0*/  IMAD.MOV.U32 R33, RZ, RZ, R56 ;  /* 0x000000ffff217224 */ /* 0x000fe200078e0038 */
[----:B------:R-:W-:Y:S01]  /*3a00*/  ISETP.GE.AND P5, PT, R38, R86, PT ;  /* 0x000000562600720c */ /* 0x000fe20003fa6270 */
        /* <DEDUP_REMOVED lines=11> */
[----:B------:R-:W-:Y:S01]  /*3ac0*/  CS2R R42, SRZ ;  /* 0x00000000002a7805 */ /* 0x000fe2000001ff00 */
[----:B------:R-:W-:Y:S01]  /*3ad0*/  IMAD.MOV.U32 R34, RZ, RZ, R61 ;  /* 0x000000ffff227224 */ /* 0x000fe200078e003d */
[----:B------:R-:W-:Y:S01]  /*3ae0*/  PRMT R139, R33, 0x5410, R32 ;  /* 0x00005410218b7816 */ /* 0x000fe20000000020 */
[----:B------:R-:W-:Y:S01]  /*3af0*/  IMAD.MOV.U32 R33, RZ, RZ, R58 ;  /* 0x000000ffff217224 */ /* 0x000fe200078e003a */
[----:B------:R-:W-:Y:S01]  /*3b00*/  CS2R R46, SRZ ;  /* 0x00000000002e7805 */ /* 0x000fe2000001ff00 */
[----:B------:R-:W-:Y:S01]  /*3b10*/  IMAD.MOV.U32 R32, RZ, RZ, R59 ;  /* 0x000000ffff207224 */ /* 0x000fe200078e003b */
[----:B------:R-:W-:Y:S01]  /*3b20*/  PRMT R146, R35, 0x5410, R34 ;  /* 0x0000541023927816 */ /* 0x000fe20000000022 */
[----:B------:R-:W-:-:S02]  /*3b30*/  IMAD.MOV.U32 R35, RZ, RZ, R54 ;  /* 0x000000ffff237224 */ /* 0x000fc400078e0036 */
[----:B------:R-:W-:Y:S01]  /*3b40*/  IMAD.MOV.U32 R34, RZ, RZ, R55 ;  /* 0x000000ffff227224 */ /* 0x000fe200078e0037 */
[----:B------:R-:W-:Y:S01]  /*3b50*/  PRMT R145, R33, 0x5410, R32 ;  /* 0x0000541021917816 */ /* 0x000fe20000000020 */
[----:B------:R-:W-:Y:S02]  /*3b60*/  IMAD.MOV.U32 R33, RZ, RZ, R62 ;  /* 0x000000ffff217224 */ /* 0x000fe400078e003e */
[----:B------:R-:W-:Y:S01]  /*3b70*/  IMAD.MOV.U32 R32, RZ, RZ, R63 ;  /* 0x000000ffff207224 */ /* 0x000fe200078e003f */
[----:B------:R-:W-:Y:S02]  /*3b80*/  PRMT R143, R35, 0x5410, R34 ;  /* 0x00005410238f7816 */ /* 0x000fe40000000022 */
[----:B------:R-:W-:Y:S02]  /*3b90*/  CS2R R34, SRZ ;  /* 0x0000000000227805 */ /* 0x000fe4000001ff00 */
[----:B------:R-:W-:Y:S02]  /*3ba0*/  PRMT R147, R33, 0x5410, R32 ;  /* 0x0000541021937816 */ /* 0x000fe40000000020 */
[----:B------:R-:W-:Y:S01]  /*3bb0*/  CS2R R32, SRZ ;  /* 0x0000000000207805 */ /* 0x000fe2000001ff00 */
[----:B------:R-:W-:Y:S06]  /*3bc0*/  @P5 BRA `(.L_x_453) ;  /* 0x00000000007c5947 */ /* 0x000fec0003800000 */
[----:B------:R-:W-:Y:S01]  /*3bd0*/  IADD3 R15, P0, P6, R100, R106, R14 ;  /* 0x0000006a640f7210 */ /* 0x000fe20007e1e00e */
[----:B------:R-:W-:Y:S01]  /*3be0*/  ULDC.64 UR4, c[0x0][0x3e8] ;  /* 0x0000fa0000047ab9 */ /* 0x000fe20000000a00 */
[----:B------:R-:W-:Y:S02]  /*3bf0*/  CS2R R44, SRZ ;  /* 0x00000000002c7805 */ /* 0x000fe4000001ff00 */
[----:B------:R-:W-:Y:S02]  /*3c00*/  CS2R R46, SRZ ;  /* 0x00000000002e7805 */ /* 0x000fe4000001ff00 */
[----:B------:R-:W-:Y:S01]  /*3c10*/  IADD3.X R11, R4, R105, R11, P0, P6 ;  /* 0x00000069040b7210 */ /* 0x000fe200007ec40b */
[----:B------:R-:W-:Y:S01]  /*3c20*/  ULDC.64 UR6, c[0x0][0x208] ;  /* 0x0000820000067ab9 */ /* 0x000fe20000000a00 */
[----:B------:R-:W-:-:S04]  /*3c30*/  IADD3 R13, P0, P6, R94, R108, R12 ;  /* 0x0000006c5e0d7210 */ /* 0x000fc80007e1e00c */
[----:B------:R-:W-:Y:S02]  /*3c40*/  IADD3.X R80, R6, R107, R80, P0, P6 ;  /* 0x0000006b06507210 */ /* 0x000fe400007ec450 */
[----:B------:R-:W-:-:S04]  /*3c50*/  LEA R14, P0, R15, UR4, 0x1 ;  /* 0x000000040f0e7c11 */ /* 0x000fc8000f8008ff */
[----:B------:R-:W-:Y:S01]  /*3c60*/  LEA.HI.X R15, R15, UR5, R11, 0x1, P0 ;  /* 0x000000050f0f7c11 */ /* 0x000fe200080f0c0b */
[----:B------:R-:W-:Y:S02]  /*3c70*/  ULDC.64 UR4, c[0x0][0x400] ;  /* 0x0001000000047ab9 */ /* 0x000fe40000000a00 */
        /* <DEDUP_REMOVED lines=20> */
.L_x_453:
[----:B------:R-:W-:Y:S05]  /*3dc0*/  BSYNC B1 ;  /* 0x0000000000017941 */ /* 0x000fea0003800000 */
.L_x_452:
[----:B0----5:R-:W-:Y:S01]  /*3dd0*/  IMAD.MOV.U32 R12, RZ, RZ, R32 ;  /* 0x000000ffff0c7224 */ /* 0x021fe200078e0020 */
[----:B------:R-:W-:Y:S01]  /*3de0*/  ULOP3.LUT UR4, UR60, 0x1, URZ, 0xfc, !UPT ;  /* 0x000000013c047892 */ /* 0x000fe2000f8efc3f */
[----:B------:R-:W-:-:S03]  /*3df0*/  IMAD.MOV.U32 R11, RZ, RZ, R33 ;  /* 0x000000ffff0b7224 */ /* 0x000fc600078e0021 */
[----:B------:R-:W-:Y:S02]  /*3e00*/  UISETP.NE.AND UP0, UPT, UR4, 0x3, UPT ;  /* 0x000000030400788c */ /* 0x000fe4000bf05270 */
[----:B------:R-:W-:Y:S01]  /*3e10*/  PRMT R128, R12, 0x5410, R11 ;  /* 0x000054100c807816 */ /* 0x000fe2000000000b */
[----:B------:R-:W-:Y:S01]  /*3e20*/  IMAD.MOV.U32 R11, RZ, RZ, R37 ;  /* 0x000000ffff0b7224 */ /* 0x000fe200078e0025 */
[----:B------:R-:W-:Y:S02]  /*3e30*/  MOV R12, R36 ;  /* 0x00000024000c7202 */ /* 0x000fe40000000f00 */
[----:B------:R-:W-:Y:S02]  /*3e40*/  PLOP3.LUT P0, PT, PT, PT, UP0, 0x80, 0x0 ;  /* 0x000000000000781c */ /* 0x000fe40003f0f008 */
[----:B------:R-:W-:Y:S01]  /*3e50*/  PRMT R134, R12, 0x5410, R11 ;  /* 0x000054100c867816 */ /* 0x000fe2000000000b */
[----:B------:R-:W-:Y:S02]  /*3e60*/  IMAD.MOV.U32 R12, RZ, RZ, R40 ;  /* 0x000000ffff0c7224 */ /* 0x000fe400078e0028 */
[----:B------:R-:W-:-:S05]  /*3e70*/  IMAD.MOV.U32 R11, RZ, RZ, R41 ;  /* 0x000000ffff0b7224 */ /* 0x000fca00078e0029 */
[----:B------:R-:W-:Y:S01]  /*3e80*/  PRMT R136, R12, 0x5410, R11 ;  /* 0x000054100c887816 */ /* 0x000fe2000000000b */
[----:B------:R-:W-:Y:S02]  /*3e90*/  IMAD.MOV.U32 R12, RZ, RZ, R44 ;  /* 0x000000ffff0c7224 */ /* 0x000fe400078e002c */
[----:B------:R-:W-:-:S05]  /*3ea0*/  IMAD.MOV.U32 R11, RZ, RZ, R45 ;  /* 0x000000ffff0b7224 */ /* 0x000fca00078e002d */
[----:B------:R-:W-:Y:S01]  /*3eb0*/  PRMT R140, R12, 0x5410, R11 ;  /* 0x000054100c8c7816 */ /* 0x000fe2000000000b */
[----:B------:R-:W-:Y:S02]  /*3ec0*/  IMAD.MOV.U32 R12, RZ, RZ, R34 ;  /* 0x000000ffff0c7224 */ /* 0x000fe400078e0022 */
[----:B------:R-:W-:-:S05]  /*3ed0*/  IMAD.MOV.U32 R11, RZ, RZ, R35 ;  /* 0x000000ffff0b7224 */ /* 0x000fca00078e0023 */
[----:B------:R-:W-:Y:S01]  /*3ee0*/  PRMT R132, R12, 0x5410, R11 ;  /* 0x000054100c847816 */ /* 0x000fe2000000000b */
        /* <DEDUP_REMOVED lines=12> */
[----:B------:R-:W-:Y:S06]  /*3fb0*/  @!P0 BRA `(.L_x_454) ;  /* 0x0000000000048947 */ /* 0x000fec0003800000 */
[----:B------:R-:W-:Y:S01]  /*3fc0*/  BPT.TRAP 0x1 ;  /* 0x000000040000795c */ /* 0x000fe20000300000 */
.L_x_454:
[----:B------:R-:W-:Y:S01]  /*3fd0*/  IMAD R87, R213, 0x8, R23 ;  /* 0x00000008d5577824 */ /* 0x000fe200078e0217 */
[----:B------:R-:W-:Y:S01]  /*3fe0*/  SHF.L.U32 R88, R225, 0x1f, RZ ;  /* 0x0000001fe1587819 */ /* 0x000fe200000006ff */
[----:B------:R-:W-:Y:S03]  /*3ff0*/  BSSY B1, `(.L_x_455) ;  /* 0x0000003000017945 */ /* 0x000fe60003800000 */
[----:B------:R-:W0:Y:S02]  /*4000*/  SYNCS.PHASECHK.TRANS64.TRYWAIT P6, [R87+URZ+0x38890], R88 ;  /* 0x03889058570075a7 */ /* 0x000e2400080c017f */
[----:B0-----:R-:W-:Y:S05]  /*4010*/  @!P6 BRA `(.L_x_456) ;  /* 0x00000268006ce947 */ /* 0x001fea0003800000 */
.L_x_810:
[----:B------:R-:W-:Y:S05]  /*4020*/  BSYNC B1 ;  /* 0x0000000000017941 */ /* 0x000fea0003800000 */
.L_x_455:
[----:B------:R-:W-:-:S03]  /*4030*/  UMOV UR4, 0xffffffff ;  /* 0xffffffff00047882 */ /* 0x000fc60000000000 */
[----:B------:R-:W-:Y:S05]  /*4040*/  BRA.DIV UR4, `(.L_x_457) ;  /* 0x0000026a04747947 */ /* 0x000fea000b800000 */
[----:B------:R1:W2:Y:S04]  /*4050*/  SHFL.IDX PT, R80, R116, RZ, 0x181f ;  /* 0x00181fff74507589 */ /* 0x0002a800000e0000 */
[----:B------:R1:W3:Y:S02]  /*4060*/  SHFL.IDX PT, R11, R117, RZ, 0x181f ;  /* 0x00181fff750b7589 */ /* 0x0002e400000e0000 */
.L_x_814:
[----:B------:R-:W-:Y:S04]  /*4070*/  BSSY B1, `(.L_x_458) ;  /* 0x00000ee000017945 */ /* 0x000fe80003800000 */
[----:B------:R-:W-:Y:S05]  /*4080*/  @P3 BRA `(.L_x_459) ;  /* 0x0000000c00b03947 */ /* 0x000fea0003800000 */
[----:B------:R-:W-:Y:S01]  /*4090*/  ISETP.NE.AND P3, PT, R3, RZ, PT ;  /* 0x000000ff0300720c */ /* 0x000fe20003f65270 */
[----:B------:R-:W-:-:S12]  /*40a0*/  BSSY B2, `(.L_x_460) ;  /* 0x0000038000027945 */ /* 0x000fd80003800000 */
[----:B------:R-:W-:Y:S05]  /*40b0*/  @!P3 BRA `(.L_x_461) ;  /* 0x0000000000d8b947 */ /* 0x000fea0003800000 */
[----:B------:R4:W0:Y:S01]  /*40c0*/  LDS.128 R12, [R31+0x24400] ;  /* 0x024400001f0c7984 */ /* 0x0008220000000c00 */
[----:B------:R-:W-:Y:S01]  /*40d0*/  ISETP.GE.AND P3, PT, R216, R110, PT ;  /* 0x0000006ed800720c */ /* 0x000fe20003f66270 */
[----:B------:R-:W-:-:S12]  /*40e0*/  BSSY B3, `(.L_x_462) ;  /* 0x000002f000037945 */ /* 0x000fd80003800000 */
[----:B----4-:R-:W-:Y:S05]  /*40f0*/  @P3 BRA `(.L_x_463) ;  /* 0x0000000000b43947 */ /* 0x010fea0003800000 */
[--C-:B------:R-:W-:Y:S02]  /*4100*/  SHF.R.U64 R76, R76, 0x10, R77.reuse ;  /* 0x000000104c4c7819 */ /* 0x100fe4000000124d */
[----:B------:R-:W-:Y:S02]  /*4110*/  SHF.R.U32.HI R81, RZ, 0x10, R77 ;  /* 0x00000010ff517819 */ /* 0x000fe4000001164d */
[--C-:B------:R-:W-:Y:S02]  /*4120*/  SHF.R.U64 R77, R78, 0x10, R79.reuse ;  /* 0x000000104e4d7819 */ /* 0x100fe4000000124f */
[----:B------:R-:W-:Y:S02]  /*4130*/  SHF.R.U32.HI R79, RZ, 0x10, R79 ;  /* 0x00000010ff4f7819 */ /* 0x000fe4000001164f */
[----:B------:R-:W-:Y:S01]  /*4140*/  PRMT R77, R83, 0x5410, R77 ;  /* 0x00005410534d7816 */ /* 0x000fe2000000004d */
[----:B0-----:R-:W-:Y:S01]  /*4150*/  IMAD.U32 R83, R13, 0x10000, RZ ;  /* 0x000100000d537824 */ /* 0x001fe200078e00ff */
[----:B------:R-:W-:-:S02]  /*4160*/  PRMT R76, R82, 0x5432, R76 ;  /* 0x00005432524c7816 */ /* 0x000fc4000000004c */
[----:B------:R-:W-:Y:S02]  /*4170*/  PRMT R78, R82, 0x5410, R81 ;  /* 0x00005410524e7816 */ /* 0x000fe40000000051 */
[----:B------:R-:W-:Y:S02]  /*4180*/  PRMT R81, R118, 0x5410, R79 ;  /* 0x0000541076517816 */ /* 0x000fe4000000004f */
[----:B------:R-:W-:Y:S01]  /*4190*/  LOP3.LUT R79, R13, 0xffff0000, RZ, 0xc0, !PT ;  /* 0xffff00000d4f7812 */ /* 0x000fe200078ec0ff */
[----:B------:R-:W-:Y:S01]  /*41a0*/  IMAD.U32 R119, R78, 0x10000, RZ ;  /* 0x000100004e777824 */ /* 0x000fe200078e00ff */
[C---:B------:R-:W-:Y:S01]  /*41b0*/  LOP3.LUT R82, R77.reuse, 0xffff0000, RZ, 0xc0, !PT ;  /* 0xffff00004d527812 */ /* 0x040fe200078ec0ff */
[----:B------:R-:W-:Y:S01]  /*41c0*/  IMAD.U32 R77, R77, 0x10000, RZ ;  /* 0x000100004d4d7824 */ /* 0x000fe200078e00ff */
[C---:B------:R-:W-:Y:S01]  /*41d0*/  LOP3.LUT R118, R76.reuse, 0xffff0000, RZ, 0xc0, !PT ;  /* 0xffff00004c767812 */ /* 0x040fe200078ec0ff */
[----:B------:R-:W-:Y:S01]  /*41e0*/  IMAD.U32 R76, R76, 0x10000, RZ ;  /* 0x000100004c4c7824 */ /* 0x000fe200078e00ff */
[----:B------:R-:W-:Y:S01]  /*41f0*/  LOP3.LUT R78, R78, 0xffff0000, RZ, 0xc0, !PT ;  /* 0xffff00004e4e7812 */ /* 0x000fe200078ec0ff */
[----:B------:R-:W-:-:S02]  /*4200*/  FMUL.FTZ R13, R79, R82 ;  /* 0x000000524f0d7220 */ /* 0x000fc40000410000 */
[-C--:B------:R-:W-:Y:S02]  /*4210*/  FMUL.FTZ R79, R79, R118.reuse ;  /* 0x000000764f4f7220 */ /* 0x080fe40000410000 */
[C---:B------:R-:W-:Y:S01]  /*4220*/  FFMA.FTZ R13, R83.reuse, R118, -R13 ;  /* 0x00000076530d7223 */ /* 0x040fe2000001080d */
[C---:B------:R-:W-:Y:S01]  /*4230*/  LOP3.LUT R118, R14.reuse, 0xffff0000, RZ, 0xc0, !PT ;  /* 0xffff00000e767812 */ /* 0x040fe200078ec0ff */
[----:B------:R-:W-:Y:S01]  /*4240*/  FFMA.FTZ R79, R83, R82, R79 ;  /* 0x00000052534f7223 */ /* 0x000fe2000001004f */
[C---:B------:R-:W-:Y:S01]  /*4250*/  IMAD.U32 R82, R81.reuse, 0x10000, RZ ;  /* 0x0001000051527824 */ /* 0x040fe200078e00ff */
[----:B------:R-:W-:Y:S01]  /*4260*/  LOP3.LUT R81, R81, 0xffff0000, RZ, 0xc0, !PT ;  /* 0xffff000051517812 */ /* 0x000fe200078ec0ff */
[----:B------:R-:W-:Y:S02]  /*4270*/  IMAD.U32 R83, R14, 0x10000, RZ ;  /* 0x000100000e537824 */ /* 0x000fe400078e00ff */
[C---:B------:R-:W-:Y:S01]  /*4280*/  FMUL.FTZ R14, R118.reuse, R82 ;  /* 0x00000052760e7220 */ /* 0x040fe20000410000 */
[----:B------:R-:W-:Y:S01]  /*4290*/  FMUL.FTZ R118, R118, R119 ;  /* 0x0000007776767220 */ /* 0x000fe20000410000 */
[----:B------:R-:W-:-:S02]  /*42a0*/  F2FP.BF16.F32.PACK_AB R13, R79, R13 ;  /* 0x0000000d4f0d723e */ /* 0x000fc400000010ff */
[C---:B------:R-:W-:Y:S01]  /*42b0*/  FFMA.FTZ R14, R83.reuse, R119, -R14 ;  /* 0x00000077530e7223 */ /* 0x040fe2000001080e */
[----:B------:R-:W-:Y:S01]  /*42c0*/  FFMA.FTZ R82, R83, R82, R118 ;  /* 0x0000005253527223 */ /* 0x000fe20000010076 */
[C---:B------:R-:W-:Y:S01]  /*42d0*/  LOP3.LUT R83, R15.reuse, 0xffff0000, RZ, 0xc0, !PT ;  /* 0xffff00000f537812 */ /* 0x040fe200078ec0ff */
[----:B------:R-:W-:-:S03]  /*42e0*/  IMAD.U32 R118, R15, 0x10000, RZ ;  /* 0x000100000f767824 */ /* 0x000fc600078e00ff */
[----:B------:R-:W-:Y:S01]  /*42f0*/  F2FP.BF16.F32.PACK_AB R14, R82, R14 ;  /* 0x0000000e520e723e */ /* 0x000fe200000010ff */
[----:B------:R-:W-:-:S04]  /*4300*/  FMUL.FTZ R15, R83, R81 ;  /* 0x00000051530f7220 */ /* 0x000fc80000410000 */
[-C--:B------:R-:W-:Y:S01]  /*4310*/  FFMA.FTZ R15, R118, R78.reuse, -R15 ;  /* 0x0000004e760f7223 */ /* 0x080fe2000001080f */
[----:B------:R-:W-:-:S04]  /*4320*/  FMUL.FTZ R78, R83, R78 ;  /* 0x0000004e534e7220 */ /* 0x000fc80000410000 */
[----:B------:R-:W-:Y:S01]  /*4330*/  FFMA.FTZ R81, R118, R81, R78 ;  /* 0x0000005176517223 */ /* 0x000fe2000001004e */
[C---:B------:R-:W-:Y:S01]  /*4340*/  LOP3.LUT R78, R12.reuse, 0xffff0000, RZ, 0xc0, !PT ;  /* 0xffff00000c4e7812 */ /* 0x040fe200078ec0ff */
[----:B------:R-:W-:-:S03]  /*4350*/  IMAD.U32 R12, R12, 0x10000, RZ ;  /* 0x000100000c0c7824 */ /* 0x000fc600078e00ff */
[----:B------:R-:W-:Y:S01]  /*4360*/  F2FP.BF16.F32.PACK_AB R15, R81, R15 ;  /* 0x0000000f510f723e */ /* 0x000fe200000010ff */
[C---:B------:R-:W-:Y:S01]  /*4370*/  FMUL.FTZ R83, R78.reuse, R77 ;  /* 0x0000004d4e537220 */ /* 0x040fe20000410000 */
[----:B------:R-:W-:-:S03]  /*4380*/  FMUL.FTZ R78, R78, R76 ;  /* 0x0000004c4e4e7220 */ /* 0x000fc60000410000 */
[C---:B------:R-:W-:Y:S01]  /*4390*/  FFMA.FTZ R83, R12.reuse, R76, -R83 ;  /* 0x0000004c0c537223 */ /* 0x040fe20000010853 */
[----:B------:R-:W-:-:S05]  /*43a0*/  FFMA.FTZ R78, R12, R77, R78 ;  /* 0x0000004d0c4e7223 */ /* 0x000fca000001004e */
[----:B------:R-:W-:-:S05]  /*43b0*/  F2FP.BF16.F32.PACK_AB R78, R78, R83 ;  /* 0x000000534e4e723e */ /* 0x000fca00000010ff */
[----:B------:R-:W-:-:S07]  /*43c0*/  IMAD.MOV.U32 R12, RZ, RZ, R78 ;  /* 0x000000ffff0c7224 */ /* 0x000fce00078e004e */
.L_x_463:
[----:B------:R-:W-:Y:S05]  /*43d0*/  BSYNC B3 ;  /* 0x0000000000037941 */ /* 0x000fea0003800000 */
.L_x_462:
[----:B---3--:R-:W-:Y:S01]  /*43e0*/  LEA R76, P3, R16, R11, 0x1 ;  /* 0x0000000b104c7211 */ /* 0x008fe200078608ff */
[----:B------:R-:W-:-:S03]  /*43f0*/  ULDC.64 UR4, c[0x0][0x208] ;  /* 0x0000820000047ab9 */ /* 0x000fc60000000a00 */
[----:B--2---:R-:W-:-:S05]  /*4400*/  LEA.HI.X R77, R16, R80, R17, 0x1, P3 ;  /* 0x00000050104d7211 */ /* 0x004fca00018f0c11 */
[----:B0-----:R4:W-:Y:S04]  /*4410*/  ST.E.128 desc[UR4][R76.64], R12 ;  /* 0x0000000c4c007985 */ /* 0x0019e8000c101d04 */
.L_x_461:
[----:B------:R-:W-:Y:S05]  /*4420*/  BSYNC B2 ;  /* 0x0000000000027941 */ /* 0x000fea0003800000 */
.L_x_460:
[----:B------:R-:W-:Y:S01]  /*4430*/  ISETP.NE.AND P3, PT, R21, RZ, PT ;  /* 0x000000ff1500720c */ /* 0x000fe20003f65270 */
[----:B------:R-:W-:-:S12]  /*4440*/  BSSY B2, `(.L_x_464) ;  /* 0x000003a000027945 */ /* 0x000fd80003800000 */
[----:B------:R-:W-:Y:S05]  /*4450*/  @!P3 BRA `(.L_x_465) ;  /* 0x0000000000e0b947 */ /* 0x000fea0003800000 */
[----:B----4-:R4:W0:Y:S01]  /*4460*/  LDS.128 R12, [R31+0x26c00] ;  /* 0x026c00001f0c7984 */ /* 0x0108220000000c00 */
[----:B------:R-:W-:Y:S01]  /*4470*/  ISETP.GE.AND P3, PT, R221, R110, PT ;  /* 0x0000006edd00720c */ /* 0x000fe20003f66270 */
[----:B------:R-:W-:-:S12]  /*4480*/  BSSY B3, `(.L_x_466) ;  /* 0x0000031000037945 */ /* 0x000fd80003800000 */
[----:B----4-:R-:W-:Y:S05]  /*4490*/  @P3 BRA `(.L_x_467) ;  /* 0x0000000000bc3947 */ /* 0x010fea0003800000 */
[--C-:B------:R-:W-:Y:S01]  /*44a0*/  SHF.R.U64 R72, R72, 0x10, R73.reuse ;  /* 0x0000001048487819 */ /* 0x100fe20000001249 */
[----:B0-----:R-:W-:Y:S01]  /*44b0*/  IMAD.U32 R77, R13, 0x10000, RZ ;  /* 0x000100000d4d7824 */ /* 0x001fe200078e00ff */
[----:B------:R-:W-:Y:S02]  /*44c0*/  SHF.R.U32.HI R76, RZ, 0x10, R73 ;  /* 0x00000010ff4c7819 */ /* 0x000fe40000011649 */
[--C-:B------:R-:W-:Y:S02]  /*44d0*/  SHF.R.U64 R73, R74, 0x10, R75.reuse ;  /* 0x000000104a497819 */ /* 0x100fe4000000124b */
[----:B------:R-:W-:Y:S02]  /*44e0*/  SHF.R.U32.HI R74, RZ, 0x10, R75 ;  /* 0x00000010ff4a7819 */ /* 0x000fe4000001164b */
[C---:B------:R-:W-:Y:S02]  /*44f0*/  PRMT R75, R152.reuse, 0x5410, R73 ;  /* 0x00005410984b7816 */ /* 0x040fe40000000049 */
[----:B------:R-:W-:-:S02]  /*4500*/  PRMT R72, R152, 0x5432, R72 ;  /* 0x0000543298487816 */ /* 0x000fc40000000048 */
[----:B------:R-:W-:Y:S02]  /*4510*/  LOP3.LUT R79, R13, 0xffff0000, RZ, 0xc0, !PT ;  /* 0xffff00000d4f7812 */ /* 0x000fe400078ec0ff */
[C---:B------:R-:W-:Y:S01]  /*4520*/  LOP3.LUT R78, R75.reuse, 0xffff0000, RZ, 0xc0, !PT ;  /* 0xffff00004b4e7812 */ /* 0x040fe200078ec0ff */
[----:B------:R-:W-:Y:S01]  /*4530*/  IMAD.U32 R75, R75, 0x10000, RZ ;  /* 0x000100004b4b7824 */ /* 0x000fe200078e00ff */
[----:B------:R-:W-:Y:S02]  /*4540*/  PRMT R73, R154, 0x5432, R74 ;  /* 0x000054329a497816 */ /* 0x000fe4000000004a */
[C---:B------:R-:W-:Y:S01]  /*4550*/  LOP3.LUT R13, R72.reuse, 0xffff0000, RZ, 0xc0, !PT ;  /* 0xffff0000480d7812 */ /* 0x040fe200078ec0ff */
[----:B------:R-:W-:Y:S01]  /*4560*/  FMUL.FTZ R74, R79, R78 ;  /* 0x0000004e4f4a7220 */ /* 0x000fe20000410000 */
[----:B------:R-:W-:Y:S01]  /*4570*/  PRMT R76, R153, 0x5432, R76 ;  /* 0x00005432994c7816 */ /* 0x000fe2000000004c */
[----:B------:R-:W-:Y:S02]  /*4580*/  IMAD.U32 R72, R72, 0x10000, RZ ;  /* 0x0001000048487824 */ /* 0x000fe400078e00ff */
[-C--:B------:R-:W-:Y:S01]  /*4590*/  FFMA.FTZ R74, R77, R13.reuse, -R74 ;  /* 0x0000000d4d4a7223 */ /* 0x080fe2000001084a */
[----:B------:R-:W-:Y:S01]  /*45a0*/  FMUL.FTZ R13, R79, R13 ;  /* 0x0000000d4f0d7220 */ /* 0x000fe20000410000 */
[C---:B------:R-:W-:Y:S01]  /*45b0*/  IMAD.U32 R79, R76.reuse, 0x10000, RZ ;  /* 0x000100004c4f7824 */ /* 0x040fe200078e00ff */
[----:B------:R-:W-:-:S02]  /*45c0*/  LOP3.LUT R76, R76, 0xffff0000, RZ, 0xc0, !PT ;  /* 0xffff00004c4c7812 */ /* 0x000fc400078ec0ff */
[----:B------:R-:W-:Y:S01]  /*45d0*/  FFMA.FTZ R13, R77, R78, R13 ;  /* 0x0000004e4d0d7223 */ /* 0x000fe2000001000d */
[C---:B------:R-:W-:Y:S01]  /*45e0*/  LOP3.LUT R78, R14.reuse, 0xffff0000, RZ, 0xc0, !PT ;  /* 0xffff00000e4e7812 */ /* 0x040fe200078ec0ff */
[C---:B------:R-:W-:Y:S01]  /*45f0*/  IMAD.U32 R77, R73.reuse, 0x10000, RZ ;  /* 0x00010000494d7824 */ /* 0x040fe200078e00ff */
[----:B------:R-:W-:Y:S01]  /*4600*/  LOP3.LUT R73, R73, 0xffff0000, RZ, 0xc0, !PT ;  /* 0xffff000049497812 */ /* 0x000fe200078ec0ff */
[----:B------:R-:W-:Y:S01]  /*4610*/  IMAD.U32 R14, R14, 0x10000, RZ ;  /* 0x000100000e0e7824 */ /* 0x000fe200078e00ff */
[----:B------:R-:W-:Y:S01]  /*4620*/  F2FP.BF16.F32.PACK_AB R13, R13, R74 ;  /* 0x0000004a0d0d723e */ /* 0x000fe200000010ff */
[C---:B------:R-:W-:Y:S01]  /*4630*/  FMUL.FTZ R81, R78.reuse, R77 ;  /* 0x0000004d4e517220 */ /* 0x040fe20000410000 */
[----:B------:R-:W-:-:S03]  /*4640*/  FMUL.FTZ R78, R78, R79 ;  /* 0x0000004f4e4e7220 */ /* 0x000fc60000410000 */
[C---:B------:R-:W-:Y:S01]  /*4650*/  FFMA.FTZ R81, R14.reuse, R79, -R81 ;  /* 0x0000004f0e517223 */ /* 0x040fe20000010851 */
[----:B------:R-:W-:Y:S01]  /*4660*/  FFMA.FTZ R78, R14, R77, R78 ;  /* 0x0000004d0e4e7223 */ /* 0x000fe2000001004e */
[C---:B------:R-:W-:Y:S01]  /*4670*/  LOP3.LUT R14, R15.reuse, 0xffff0000, RZ, 0xc0, !PT ;  /* 0xffff00000f0e7812 */ /* 0x040fe200078ec0ff */
[----:B------:R-:W-:-:S03]  /*4680*/  IMAD.U32 R15, R15, 0x10000, RZ ;  /* 0x000100000f0f7824 */ /* 0x000fc600078e00ff */
        /* <DEDUP_REMOVED lines=12> */
[----:B------:R-:W-:Y:S01]  /*4750*/  F2FP.BF16.F32.PACK_AB R73, R15, R73 ;  /* 0x000000490f49723e */ /* 0x000fe200000010ff */
[----:B------:R-:W-:Y:S02]  /*4760*/  IMAD.MOV.U32 R15, RZ, RZ, R14 ;  /* 0x000000ffff0f7224 */ /* 0x000fe400078e000e */
[----:B------:R-:W-:Y:S02]  /*4770*/  IMAD.MOV.U32 R14, RZ, RZ, R78 ;  /* 0x000000ffff0e7224 */ /* 0x000fe400078e004e */
[----:B------:R-:W-:-:S07]  /*4780*/  IMAD.MOV.U32 R12, RZ, RZ, R73 ;  /* 0x000000ffff0c7224 */ /* 0x000fce00078e0049 */
.L_x_467:
[----:B------:R-:W-:Y:S05]  /*4790*/  BSYNC B3 ;  /* 0x0000000000037941 */ /* 0x000fea0003800000 */
.L_x_466:
[----:B---3--:R-:W-:Y:S01]  /*47a0*/  LEA R72, P3, R212, R11, 0x1 ;  /* 0x0000000bd4487211 */ /* 0x008fe200078608ff */
[----:B------:R-:W-:-:S03]  /*47b0*/  ULDC.64 UR4, c[0x0][0x208] ;  /* 0x0000820000047ab9 */ /* 0x000fc60000000a00 */
[----:B--2---:R-:W-:-:S05]  /*47c0*/  LEA.HI.X R73, R212, R80, R215, 0x1, P3 ;  /* 0x00000050d4497211 */ /* 0x004fca00018f0cd7 */
[----:B0-----:R0:W-:Y:S04]  /*47d0*/  ST.E.128 desc[UR4][R72.64], R12 ;  /* 0x0000000c48007985 */ /* 0x0011e8000c101d04 */
.L_x_465:
[----:B------:R-:W-:Y:S05]  /*47e0*/  BSYNC B2 ;  /* 0x0000000000027941 */ /* 0x000fea0003800000 */
.L_x_464:
[----:B------:R-:W-:Y:S01]  /*47f0*/  ISETP.NE.AND P3, PT, R25, RZ, PT ;  /* 0x000000ff1900720c */ /* 0x000fe20003f65270 */
[----:B------:R-:W-:-:S12]  /*4800*/  BSSY B2, `(.L_x_468) ;  /* 0x000003a000027945 */ /* 0x000fd80003800000 */
[----:B------:R-:W-:Y:S05]  /*4810*/  @!P3 BRA `(.L_x_469) ;  /* 0x0000000000e0b947 */ /* 0x000fea0003800000 */
[----:B0---4-:R0:W4:Y:S01]  /*4820*/  LDS.128 R12, [R31+0x29400] ;  /* 0x029400001f0c7984 */ /* 0x0111220000000c00 */
[----:B------:R-:W-:Y:S01]  /*4830*/  ISETP.GE.AND P3, PT, R220, R110, PT ;  /* 0x0000006edc00720c */ /* 0x000fe20003f66270 */
[----:B------:R-:W-:-:S12]  /*4840*/  BSSY B3, `(.L_x_470) ;  /* 0x0000031000037945 */ /* 0x000fd80003800000 */
[----:B0-----:R-:W-:Y:S05]  /*4850*/  @P3 BRA `(.L_x_471) ;  /* 0x0000000000bc3947 */ /* 0x001fea0003800000 */
[--C-:B------:R-:W-:Y:S01]  /*4860*/  SHF.R.U64 R68, R68, 0x10, R69.reuse ;  /* 0x0000001044447819 */ /* 0x100fe20000001245 */
[----:B----4-:R-:W-:Y:S01]  /*4870*/  IMAD.U32 R73, R13, 0x10000, RZ ;  /* 0x000100000d497824 */ /* 0x010fe200078e00ff */
[----:B------:R-:W-:Y:S02]  /*4880*/  SHF.R.U32.HI R72, RZ, 0x10, R69 ;  /* 0x00000010ff487819 */ /* 0x000fe40000011645 */
[--C-:B------:R-:W-:Y:S02]  /*4890*/  SHF.R.U64 R69, R70, 0x10, R71.reuse ;  /* 0x0000001046457819 */ /* 0x100fe40000001247 */
[----:B------:R-:W-:Y:S02]  /*48a0*/  SHF.R.U32.HI R70, RZ, 0x10, R71 ;  /* 0x00000010ff467819 */ /* 0x000fe40000011647 */
[----:B------:R-:W-:Y:S02]  /*48b0*/  PRMT R71, R150, 0x5432, R69 ;  /* 0x0000543296477816 */ /* 0x000fe40000000045 */
[----:B------:R-:W-:-:S02]  /*48c0*/  PRMT R68, R151, 0x5432, R68 ;  /* 0x0000543297447816 */ /* 0x000fc40000000044 */
[----:B------:R-:W-:Y:S02]  /*48d0*/  LOP3.LUT R75, R13, 0xffff0000, RZ, 0xc0, !PT ;  /* 0xffff00000d4b7812 */ /* 0x000fe400078ec0ff */
[----:B------:R-:W-:Y:S02]  /*48e0*/  LOP3.LUT R74, R71, 0xffff0000, RZ, 0xc0, !PT ;  /* 0xffff0000474a7812 */ /* 0x000fe400078ec0ff */
[----:B------:R-:W-:Y:S02]  /*48f0*/  PRMT R69, R150, 0x5410, R70 ;  /* 0x0000541096457816 */ /* 0x000fe40000000046 */
[C---:B------:R-:W-:Y:S01]  /*4900*/  LOP3.LUT R13, R68.reuse, 0xffff0000, RZ, 0xc0, !PT ;  /* 0xffff0000440d7812 */ /* 0x040fe200078ec0ff */
[----:B------:R-:W-:Y:S01]  /*4910*/  FMUL.FTZ R70, R75, R74 ;  /* 0x0000004a4b467220 */ /* 0x000fe20000410000 */
[----:B------:R-:W-:Y:S01]  /*4920*/  PRMT R72, R151, 0x5410, R72 ;  /* 0x0000541097487816 */ /* 0x000fe20000000048 */
[----:B------:R-:W-:Y:S01]  /*4930*/  IMAD.U32 R68, R68, 0x10000, RZ ;  /* 0x0001000044447824 */ /* 0x000fe200078e00ff */
[----:B------:R-:W-:Y:S01]  /*4940*/  SHF.L.U32 R71, R71, 0x10, RZ ;  /* 0x0000001047477819 */ /* 0x000fe200000006ff */
        /* <DEDUP_REMOVED lines=32> */
.L_x_471:
[----:B------:R-:W-:Y:S05]  /*4b50*/  BSYNC B3 ;  /* 0x0000000000037941 */ /* 0x000fea0003800000 */
.L_x_470:
[----:B---3--:R-:W-:Y:S01]  /*4b60*/  LEA R68, P3, R19, R11, 0x1 ;  /* 0x0000000b13447211 */ /* 0x008fe200078608ff */
[----:B------:R-:W-:-:S03]  /*4b70*/  ULDC.64 UR4, c[0x0][0x208] ;  /* 0x0000820000047ab9 */ /* 0x000fc60000000a00 */
[----:B--2---:R-:W-:-:S05]  /*4b80*/  LEA.HI.X R69, R19, R80, R219, 0x1, P3 ;  /* 0x0000005013457211 */ /* 0x004fca00018f0cdb */
[----:B----4-:R0:W-:Y:S04]  /*4b90*/  ST.E.128 desc[UR4][R68.64], R12 ;  /* 0x0000000c44007985 */ /* 0x0101e8000c101d04 */
.L_x_469:
[----:B------:R-:W-:Y:S05]  /*4ba0*/  BSYNC B2 ;  /* 0x0000000000027941 */ /* 0x000fea0003800000 */
.L_x_468:
[----:B------:R-:W-:-:S13]  /*4bb0*/  ISETP.NE.AND P3, PT, R26, RZ, PT ;  /* 0x000000ff1a00720c */ /* 0x000fda0003f65270 */
        /* <DEDUP_REMOVED lines=52> */
.L_x_473:
[----:B------:R-:W-:Y:S05]  /*4f00*/  BSYNC B2 ;  /* 0x0000000000027941 */ /* 0x000fea0003800000 */
.L_x_472:
[----:B---3--:R-:W-:Y:S01]  /*4f10*/  LEA R64, P3, R22, R11, 0x1 ;  /* 0x0000000b16407211 */ /* 0x008fe200078608ff */
[----:B------:R-:W-:-:S03]  /*4f20*/  ULDC.64 UR4, c[0x0][0x208] ;  /* 0x0000820000047ab9 */ /* 0x000fc60000000a00 */
[----:B--2---:R-:W-:-:S05]  /*4f30*/  LEA.HI.X R65, R22, R80, R218, 0x1, P3 ;  /* 0x0000005016417211 */ /* 0x004fca00018f0cda */
[----:B----4-:R0:W-:Y:S04]  /*4f40*/  ST.E.128 desc[UR4][R64.64], R12 ;  /* 0x0000000c40007985 */ /* 0x0101e8000c101d04 */
.L_x_459:
[----:B------:R-:W-:Y:S05]  /*4f50*/  BSYNC B1 ;  /* 0x0000000000017941 */ /* 0x000fea0003800000 */
.L_x_458:
[----:B------:R-:W-:-:S03]  /*4f60*/  UMOV UR4, 0xffffffff ;  /* 0xffffffff00047882 */ /* 0x000fc60000000000 */
[----:B------:R-:W-:Y:S05]  /*4f70*/  BRA.DIV UR4, `(.L_x_474) ;  /* 0x0000025a04f47947 */ /* 0x000fea000b800000 */
[----:B0-----:R0:W0:Y:S04]  /*4f80*/  SHFL.IDX PT, R64, R116, 0x1, 0x181f ;  /* 0x00381f0074407f89 */ /* 0x00102800000e0000 */
[----:B---3--:R3:W0:Y:S02]  /*4f90*/  SHFL.IDX PT, R11, R117, 0x1, 0x181f ;  /* 0x00381f00750b7f89 */ /* 0x00862400000e0000 */
.L_x_818:
[----:B------:R-:W-:Y:S04]  /*4fa0*/  BSSY B1, `(.L_x_475) ;  /* 0x00000f0000017945 */ /* 0x000fe80003800000 */
[----:B------:R-:W-:Y:S05]  /*4fb0*/  @P4 BRA `(.L_x_476) ;  /* 0x0000000c00b84947 */ /* 0x000fea0003800000 */
        /* <DEDUP_REMOVED lines=10> */
[----:B------:R-:W-:Y:S02]  /*5060*/  SHF.R.U64 R61, R62, 0x10, R63 ;  /* 0x000000103e3d7819 */ /* 0x000fe4000000123f */
[----:B------:R-:W-:Y:S02]  /*5070*/  PRMT R60, R146, 0x5410, R60 ;  /* 0x00005410923c7816 */ /* 0x000fe4000000003c */
[----:B------:R-:W-:Y:S02]  /*5080*/  PRMT R61, R147, 0x5410, R61 ;  /* 0x00005410933d7816 */ /* 0x000fe4000000003d */
[----:B------:R-:W-:-:S02]  /*5090*/  LOP3.LUT R68, R13, 0xffff0000, RZ, 0xc0, !PT ;  /* 0xffff00000d447812 */ /* 0x000fc400078ec0ff */
[C---:B------:R-:W-:Y:S01]  /*50a0*/  LOP3.LUT R67, R61.reuse, 0xffff0000, RZ, 0xc0, !PT ;  /* 0xffff00003d437812 */ /* 0x040fe200078ec0ff */
[----:B------:R-:W-:Y:S01]  /*50b0*/  IMAD.U32 R61, R61, 0x10000, RZ ;  /* 0x000100003d3d7824 */ /* 0x000fe200078e00ff */
[----:B------:R-:W-:Y:S02]  /*50c0*/  SHF.R.U32.HI R62, RZ, 0x10, R63 ;  /* 0x00000010ff3e7819 */ /* 0x000fe4000001163f */
[----:B------:R-:W-:Y:S01]  /*50d0*/  LOP3.LUT R13, R60, 0xffff0000, RZ, 0xc0, !PT ;  /* 0xffff00003c0d7812 */ /* 0x000fe200078ec0ff */
[----:B------:R-:W-:Y:S01]  /*50e0*/  FMUL.FTZ R63, R68, R67 ;  /* 0x00000043443f7220 */ /* 0x000fe20000410000 */
[----:B------:R-:W-:Y:S01]  /*50f0*/  PRMT R62, R147, 0x5432, R62 ;  /* 0x00005432933e7816 */ /* 0x000fe2000000003e */
[----:B------:R-:W-:Y:S01]  /*5100*/  IMAD.U32 R60, R60, 0x10000, RZ ;  /* 0x000100003c3c7824 */ /* 0x000fe200078e00ff */
[----:B------:R-:W-:Y:S01]  /*5110*/  PRMT R65, R146, 0x5432, R65 ;  /* 0x0000543292417816 */ /* 0x000fe20000000041 */
[-C--:B------:R-:W-:Y:S01]  /*5120*/  FFMA.FTZ R63, R66, R13.reuse, -R63 ;  /* 0x0000000d423f7223 */ /* 0x080fe2000001083f */
[----:B------:R-:W-:-:S03]  /*5130*/  FMUL.FTZ R13, R68, R13 ;  /* 0x0000000d440d7220 */ /* 0x000fc60000410000 */
[C---:B------:R-:W-:Y:S02]  /*5140*/  IMAD.U32 R68, R65.reuse, 0x10000, RZ ;  /* 0x0001000041447824 */ /* 0x040fe400078e00ff */
[----:B------:R-:W-:Y:S01]  /*5150*/  FFMA.FTZ R13, R66, R67, R13 ;  /* 0x00000043420d7223 */ /* 0x000fe2000001000d */
[----:B------:R-:W-:Y:S01]  /*5160*/  LOP3.LUT R67, R14, 0xffff0000, RZ, 0xc0, !PT ;  /* 0xffff00000e437812 */ /* 0x000fe200078ec0ff */
[C---:B------:R-:W-:Y:S01]  /*5170*/  IMAD.U32 R66, R62.reuse, 0x10000, RZ ;  /* 0x000100003e427824 */ /* 0x040fe200078e00ff */
[----:B------:R-:W-:Y:S01]  /*5180*/  LOP3.LUT R62, R62, 0xffff0000, RZ, 0xc0, !PT ;  /* 0xffff00003e3e7812 */ /* 0x000fe200078ec0ff */
[----:B------:R-:W-:Y:S01]  /*5190*/  IMAD.U32 R14, R14, 0x10000, RZ ;  /* 0x000100000e0e7824 */ /* 0x000fe200078e00ff */
[----:B------:R-:W-:Y:S01]  /*51a0*/  LOP3.LUT R65, R65, 0xffff0000, RZ, 0xc0, !PT ;  /* 0xffff000041417812 */ /* 0x000fe200078ec0ff */
        /* <DEDUP_REMOVED lines=23> */
.L_x_480:
[----:B------:R-:W-:Y:S05]  /*5320*/  BSYNC B3 ;  /* 0x0000000000037941 */ /* 0x000fea0003800000 */
.L_x_479:
[----:B0-----:R-:W-:Y:S01]  /*5330*/  LEA R60, P3, R16, R11, 0x1 ;  /* 0x0000000b103c7211 */ /* 0x001fe200078608ff */
[----:B------:R-:W-:-:S03]  /*5340*/  ULDC.64 UR4, c[0x0][0x208] ;  /* 0x0000820000047ab9 */ /* 0x000fc60000000a00 */
[----:B------:R-:W-:-:S05]  /*5350*/  LEA.HI.X R61, R16, R64, R17, 0x1, P3 ;  /* 0x00000040103d7211 */ /* 0x000fca00018f0c11 */
[----:B------:R0:W-:Y:S04]  /*5360*/  ST.E.128 desc[UR4][R60.64], R12 ;  /* 0x0000000c3c007985 */ /* 0x0001e8000c101d04 */
.L_x_478:
[----:B------:R-:W-:Y:S05]  /*5370*/  BSYNC B2 ;  /* 0x0000000000027941 */ /* 0x000fea0003800000 */
.L_x_477:
        /* <DEDUP_REMOVED lines=17> */
[C---:B------:R-:W-:Y:S01]  /*5490*/  LOP3.LUT R13, R56.reuse, 0xffff0000, RZ, 0xc0, !PT ;  /* 0xffff0000380d7812 */ /* 0x040fe200078ec0ff */
[----:B------:R-:W-:Y:S01]  /*54a0*/  FMUL.FTZ R59, R63, R62 ;  /* 0x0000003e3f3b7220 */ /* 0x000fe20000410000 */
[----:B------:R-:W-:Y:S01]  /*54b0*/  PRMT R58, R145, 0x5432, R58 ;  /* 0x00005432913a7816 */ /* 0x000fe2000000003a */
[----:B------:R-:W-:Y:S01]  /*54c0*/  IMAD.U32 R56, R56, 0x10000, RZ ;  /* 0x0001000038387824 */ /* 0x000fe200078e00ff */
[----:B------:R-:W-:Y:S01]  /*54d0*/  PRMT R60, R144, 0x5432, R60 ;  /* 0x00005432903c7816 */ /* 0x000fe2000000003c */
[-C--:B------:R-:W-:Y:S01]  /*54e0*/  FFMA.FTZ R59, R61, R13.reuse, -R59 ;  /* 0x0000000d3d3b7223 */ /* 0x080fe2000001083b */
[----:B------:R-:W-:-:S03]  /*54f0*/  FMUL.FTZ R13, R63, R13 ;  /* 0x0000000d3f0d7220 */ /* 0x000fc60000410000 */
[----:B------:R-:W-:Y:S02]  /*5500*/  IMAD.U32 R63, R60, 0x10000, RZ ;  /* 0x000100003c3f7824 */ /* 0x000fe400078e00ff */
        /* <DEDUP_REMOVED lines=29> */
.L_x_484:
[----:B------:R-:W-:Y:S05]  /*56e0*/  BSYNC B3 ;  /* 0x0000000000037941 */ /* 0x000fea0003800000 */
.L_x_483:
[----:B------:R-:W-:Y:S01]  /*56f0*/  LEA R56, P3, R212, R11, 0x1 ;  /* 0x0000000bd4387211 */ /* 0x000fe200078608ff */
[----:B------:R-:W-:-:S03]  /*5700*/  ULDC.64 UR4, c[0x0][0x208] ;  /* 0x0000820000047ab9 */ /* 0x000fc60000000a00 */
[----:B------:R-:W-:-:S05]  /*5710*/  LEA.HI.X R57, R212, R64, R215, 0x1, P3 ;  /* 0x00000040d4397211 */ /* 0x000fca00018f0cd7 */
[----:B----4-:R0:W-:Y:S04]  /*5720*/  ST.E.128 desc[UR4][R56.64], R12 ;  /* 0x0000000c38007985 */ /* 0x0101e8000c101d04 */
.L_x_482:
[----:B------:R-:W-:Y:S05]  /*5730*/  BSYNC B2 ;  /* 0x0000000000027941 */ /* 0x000fea0003800000 */
.L_x_481:
[----:B------:R-:W-:Y:S01]  /*5740*/  ISETP.NE.AND P3, PT, R25, RZ, PT ;  /* 0x000000ff1900720c */ /* 0x000fe20003f65270 */
[----:B------:R-:W-:-:S12]  /*5750*/  BSSY B2, `(.L_x_485) ;  /* 0x000003a000027945 */ /* 0x000fd80003800000 */
[----:B------:R-:W-:Y:S05]  /*5760*/  @!P3 BRA `(.L_x_486) ;  /* 0x0000000000e0b947 */ /* 0x000fea0003800000 */
[----:B0---4-:R0:W4:Y:S01]  /*5770*/  LDS.128 R12, [R31+0x2a400] ;  /* 0x02a400001f0c7984 */ /* 0x0111220000000c00 */
[----:B------:R-:W-:Y:S01]  /*5780*/  ISETP.GE.AND P3, PT, R220, R110, PT ;  /* 0x0000006edc00720c */ /* 0x000fe20003f66270 */
[----:B------:R-:W-:-:S12]  /*5790*/  BSSY B3, `(.L_x_487) ;  /* 0x0000031000037945 */ /* 0x000fd80003800000 */
[----:B0-----:R-:W-:Y:S05]  /*57a0*/  @P3 BRA `(.L_x_488) ;  /* 0x0000000000bc3947 */ /* 0x001fea0003800000 */
[----:B------:R-:W-:Y:S02]  /*57b0*/  SHF.R.U64 R56, R54, 0x10, R55 ;  /* 0x0000001036387819 */ /* 0x000fe40000001237 */
[----:B------:R-:W-:Y:S02]  /*57c0*/  SHF.R.U64 R52, R52, 0x10, R53 ;  /* 0x0000001034347819 */ /* 0x000fe40000001235 */
[----:B------:R-:W-:Y:S02]  /*57d0*/  SHF.R.U32.HI R54, RZ, 0x10, R55 ;  /* 0x00000010ff367819 */ /* 0x000fe40000011637 */
[----:B------:R-:W-:Y:S02]  /*57e0*/  PRMT R55, R143, 0x5410, R56 ;  /* 0x000054108f377816 */ /* 0x000fe40000000038 */
[----:B------:R-:W-:Y:S02]  /*57f0*/  PRMT R52, R142, 0x5410, R52 ;  /* 0x000054108e347816 */ /* 0x000fe40000000034 */
[C---:B----4-:R-:W-:Y:S01]  /*5800*/  LOP3.LUT R59, R13.reuse, 0xffff0000, RZ, 0xc0, !PT ;  /* 0xffff00000d3b7812 */ /* 0x050fe200078ec0ff */
[----:B------:R-:W-:Y:S01]  /*5810*/  IMAD.U32 R13, R13, 0x10000, RZ ;  /* 0x000100000d0d7824 */ /* 0x000fe200078e00ff */
[C---:B------:R-:W-:Y:S01]  /*5820*/  LOP3.LUT R56, R55.reuse, 0xffff0000, RZ, 0xc0, !PT ;  /* 0xffff000037387812 */ /* 0x040fe200078ec0ff */
[----:B------:R-:W-:Y:S01]  /*5830*/  IMAD.U32 R55, R55, 0x10000, RZ ;  /* 0x0001000037377824 */ /* 0x000fe200078e00ff */
[C---:B------:R-:W-:Y:S01]  /*5840*/  LOP3.LUT R57, R52.reuse, 0xffff0000, RZ, 0xc0, !PT ;  /* 0xffff000034397812 */ /* 0x040fe200078ec0ff */
[----:B------:R-:W-:Y:S01]  /*5850*/  IMAD.U32 R52, R52, 0x10000, RZ ;  /* 0x0001000034347824 */ /* 0x000fe200078e00ff */
[----:B------:R-:W-:Y:S01]  /*5860*/  SHF.R.U32.HI R53, RZ, 0x10, R53 ;  /* 0x00000010ff357819 */ /* 0x000fe20000011635 */
[-C--:B------:R-:W-:Y:S01]  /*5870*/  FMUL.FTZ R58, R59, R56.reuse ;  /* 0x000000383b3a7220 */ /* 0x080fe20000410000 */
[----:B------:R-:W-:Y:S01]  /*5880*/  PRMT R54, R143, 0x5432, R54 ;  /* 0x000054328f367816 */ /* 0x000fe20000000036 */
[-C--:B------:R-:W-:Y:S01]  /*5890*/  FMUL.FTZ R59, R59, R57.reuse ;  /* 0x000000393b3b7220 */ /* 0x080fe20000410000 */
[----:B------:R-:W-:Y:S01]  /*58a0*/  PRMT R53, R142, 0x5432, R53 ;  /* 0x000054328e357816 */ /* 0x000fe20000000035 */
[C---:B------:R-:W-:Y:S01]  /*58b0*/  FFMA.FTZ R58, R13.reuse, R57, -R58 ;  /* 0x000000390d3a7223 */ /* 0x040fe2000001083a */
[----:B------:R-:W-:Y:S01]  /*58c0*/  LOP3.LUT R60, R14, 0xffff0000, RZ, 0xc0, !PT ;  /* 0xffff00000e3c7812 */ /* 0x000fe200078ec0ff */
[----:B------:R-:W-:Y:S01]  /*58d0*/  FFMA.FTZ R59, R13, R56, R59 ;  /* 0x000000380d3b7223 */ /* 0x000fe2000001003b */
[----:B------:R-:W-:Y:S01]  /*58e0*/  IMAD.U32 R56, R54, 0x10000, RZ ;  /* 0x0001000036387824 */ /* 0x000fe200078e00ff */
[----:B------:R-:W-:Y:S01]  /*58f0*/  SHF.L.U32 R13, R14, 0x10, RZ ;  /* 0x000000100e0d7819 */ /* 0x000fe200000006ff */
[C---:B------:R-:W-:Y:S01]  /*5900*/  IMAD.U32 R57, R53.reuse, 0x10000, RZ ;  /* 0x0001000035397824 */ /* 0x040fe200078e00ff */
[----:B------:R-:W-:Y:S01]  /*5910*/  LOP3.LUT R54, R54, 0xffff0000, RZ, 0xc0, !PT ;  /* 0xffff000036367812 */ /* 0x000fe200078ec0ff */
[C---:B------:R-:W-:Y:S01]  /*5920*/  FMUL.FTZ R14, R60.reuse, R56 ;  /* 0x000000383c0e7220 */ /* 0x040fe20000410000 */
[----:B------:R-:W-:Y:S01]  /*5930*/  LOP3.LUT R53, R53, 0xffff0000, RZ, 0xc0, !PT ;  /* 0xffff000035357812 */ /* 0x000fe200078ec0ff */
[-C--:B------:R-:W-:Y:S01]  /*5940*/  FMUL.FTZ R60, R60, R57.reuse ;  /* 0x000000393c3c7220 */ /* 0x080fe20000410000 */
[----:B------:R-:W-:Y:S01]  /*5950*/  F2FP.BF16.F32.PACK_AB R58, R59, R58 ;  /* 0x0000003a3b3a723e */ /* 0x000fe200000010ff */
[----:B------:R-:W-:-:S02]  /*5960*/  FFMA.FTZ R14, R13, R57, -R14 ;  /* 0x000000390d0e7223 */ /* 0x000fc4000001080e */
        /* <DEDUP_REMOVED lines=19> */
.L_x_488:
[----:B------:R-:W-:Y:S05]  /*5aa0*/  BSYNC B3 ;  /* 0x0000000000037941 */ /* 0x000fea0003800000 */
.L_x_487:
[----:B------:R-:W-:Y:S01]  /*5ab0*/  LEA R52, P3, R19, R11, 0x1 ;  /* 0x0000000b13347211 */ /* 0x000fe200078608ff */
[----:B------:R-:W-:-:S03]  /*5ac0*/  ULDC.64 UR4, c[0x0][0x208] ;  /* 0x0000820000047ab9 */ /* 0x000fc60000000a00 */
[----:B------:R-:W-:-:S05]  /*5ad0*/  LEA.HI.X R53, R19, R64, R219, 0x1, P3 ;  /* 0x0000004013357211 */ /* 0x000fca00018f0cdb */
[----:B----4-:R0:W-:Y:S04]  /*5ae0*/  ST.E.128 desc[UR4][R52.64], R12 ;  /* 0x0000000c34007985 */ /* 0x0101e8000c101d04 */
.L_x_486:
[----:B------:R-:W-:Y:S05]  /*5af0*/  BSYNC B2 ;  /* 0x0000000000027941 */ /* 0x000fea0003800000 */
.L_x_485:
[----:B------:R-:W-:-:S13]  /*5b00*/  ISETP.NE.AND P3, PT, R26, RZ, PT ;  /* 0x000000ff1a00720c */ /* 0x000fda0003f65270 */
[----:B------:R-:W-:Y:S05]  /*5b10*/  @!P3 BRA `(.L_x_476) ;  /* 0x0000000000e0b947 */ /* 0x000fea0003800000 */
[----:B0---4-:R0:W4:Y:S01]  /*5b20*/  LDS.128 R12, [R31+0x2cc00] ;  /* 0x02cc00001f0c7984 */ /* 0x0111220000000c00 */
[C---:B------:R-:W-:Y:S01]  /*5b30*/  LEA R52, P3, R22.reuse, R11, 0x1 ;  /* 0x0000000b16347211 */ /* 0x040fe200078608ff */
[----:B------:R-:W-:Y:S03]  /*5b40*/  BSSY B2, `(.L_x_489) ;  /* 0x0000033000027945 */ /* 0x000fe60003800000 */
[----:B------:R-:W-:Y:S02]  /*5b50*/  LEA.HI.X R53, R22, R64, R218, 0x1, P3 ;  /* 0x0000004016357211 */ /* 0x000fe400018f0cda */
[----:B------:R-:W-:-:S13]  /*5b60*/  ISETP.GE.AND P3, PT, R222, R110, PT ;  /* 0x0000006ede00720c */ /* 0x000fda0003f66270 */
[----:B0-----:R-:W-:Y:S05]  /*5b70*/  @P3 BRA `(.L_x_490) ;  /* 0x0000000000bc3947 */ /* 0x001fea0003800000 */
[--C-:B------:R-:W-:Y:S02]  /*5b80*/  SHF.R.U64 R11, R48, 0x10, R49.reuse ;  /* 0x00000010300b7819 */ /* 0x100fe40000001231 */
[----:B------:R-:W-:Y:S02]  /*5b90*/  SHF.R.U32.HI R48, RZ, 0x10, R49 ;  /* 0x00000010ff307819 */ /* 0x000fe40000011631 */
[----:B------:R-:W-:Y:S02]  /*5ba0*/  SHF.R.U64 R49, R50, 0x10, R51 ;  /* 0x0000001032317819 */ /* 0x000fe40000001233 */
[----:B------:R-:W-:Y:S02]  /*5bb0*/  PRMT R11, R138, 0x5410, R11 ;  /* 0x000054108a0b7816 */ /* 0x000fe4000000000b */
[----:B------:R-:W-:Y:S02]  /*5bc0*/  PRMT R49, R139, 0x5410, R49 ;  /* 0x000054108b317816 */ /* 0x000fe40000000031 */
[----:B------:R-:W-:-:S02]  /*5bd0*/  SHF.R.U32.HI R50, RZ, 0x10, R51 ;  /* 0x00000010ff327819 */ /* 0x000fc40000011633 */
[C---:B----4-:R-:W-:Y:S01]  /*5be0*/  LOP3.LUT R56, R13.reuse, 0xffff0000, RZ, 0xc0, !PT ;  /* 0xffff00000d387812 */ /* 0x050fe200078ec0ff */
[----:B------:R-:W-:Y:S01]  /*5bf0*/  IMAD.U32 R13, R13, 0x10000, RZ ;  /* 0x000100000d0d7824 */ /* 0x000fe200078e00ff */
[C---:B------:R-:W-:Y:S01]  /*5c00*/  LOP3.LUT R51, R49.reuse, 0xffff0000, RZ, 0xc0, !PT ;  /* 0xffff000031337812 */ /* 0x040fe200078ec0ff */
[----:B------:R-:W-:Y:S01]  /*5c10*/  IMAD.U32 R49, R49, 0x10000, RZ ;  /* 0x0001000031317824 */ /* 0x000fe200078e00ff */
[C---:B------:R-:W-:Y:S01]  /*5c20*/  LOP3.LUT R54, R11.reuse, 0xffff0000, RZ, 0xc0, !PT ;  /* 0xffff00000b367812 */ /* 0x040fe200078ec0ff */
[----:B------:R-:W-:Y:S01]  /*5c30*/  IMAD.U32 R11, R11, 0x10000, RZ ;  /* 0x000100000b0b7824 */ /* 0x000fe200078e00ff */
[----:B------:R-:W-:Y:S01]  /*5c40*/  PRMT R50, R139, 0x5432, R50 ;  /* 0x000054328b327816 */ /* 0x000fe20000000032 */
[----:B------:R-:W-:Y:S01]  /*5c50*/  FMUL.FTZ R55, R56, R51 ;  /* 0x0000003338377220 */ /* 0x000fe20000410000 */
[----:B------:R-:W-:Y:S01]  /*5c60*/  PRMT R48, R138, 0x5432, R48 ;  /* 0x000054328a307816 */ /* 0x000fe20000000030 */
[-C--:B------:R-:W-:Y:S01]  /*5c70*/  FMUL.FTZ R56, R56, R54.reuse ;  /* 0x0000003638387220 */ /* 0x080fe20000410000 */
[----:B------:R-:W-:Y:S01]  /*5c80*/  LOP3.LUT R57, R14, 0xffff0000, RZ, 0xc0, !PT ;  /* 0xffff00000e397812 */ /* 0x000fe200078ec0ff */
[----:B------:R-:W-:-:S02]  /*5c90*/  FFMA.FTZ R55, R13, R54, -R55 ;  /* 0x000000360d377223 */ /* 0x000fc40000010837 */
[----:B------:R-:W-:Y:S01]  /*5ca0*/  FFMA.FTZ R56, R13, R51, R56 ;  /* 0x000000330d387223 */ /* 0x000fe20000010038 */
[C---:B------:R-:W-:Y:S01]  /*5cb0*/  IMAD.U32 R51, R50.reuse, 0x10000, RZ ;  /* 0x0001000032337824 */ /* 0x040fe200078e00ff */
[----:B------:R-:W-:Y:S01]  /*5cc0*/  LOP3.LUT R50, R50, 0xffff0000, RZ, 0xc0, !PT ;  /* 0xffff000032327812 */ /* 0x000fe200078ec0ff */
[C---:B------:R-:W-:Y:S01]  /*5cd0*/  IMAD.U32 R54, R48.reuse, 0x10000, RZ ;  /* 0x0001000030367824 */ /* 0x040fe200078e00ff */
[----:B------:R-:W-:Y:S01]  /*5ce0*/  LOP3.LUT R48, R48, 0xffff0000, RZ, 0xc0, !PT ;  /* 0xffff000030307812 */ /* 0x000fe200078ec0ff */
[----:B------:R-:W-:Y:S02]  /*5cf0*/  IMAD.U32 R13, R14, 0x10000, RZ ;  /* 0x000100000e0d7824 */ /* 0x000fe400078e00ff */
[C---:B------:R-:W-:Y:S01]  /*5d00*/  FMUL.FTZ R14, R57.reuse, R51 ;  /* 0x00000033390e7220 */ /* 0x040fe20000410000 */
[-C--:B------:R-:W-:Y:S01]  /*5d10*/  FMUL.FTZ R57, R57, R54.reuse ;  /* 0x0000003639397220 */ /* 0x080fe20000410000 */
[----:B------:R-:W-:Y:S02]  /*5d20*/  F2FP.BF16.F32.PACK_AB R55, R56, R55 ;  /* 0x000000373837723e */ /* 0x000fe400000010ff */
        /* <DEDUP_REMOVED lines=20> */
.L_x_490:
[----:B------:R-:W-:Y:S05]  /*5e70*/  BSYNC B2 ;  /* 0x0000000000027941 */ /* 0x000fea0003800000 */
.L_x_489:
[----:B------:R-:W-:Y:S02]  /*5e80*/  ULDC.64 UR4, c[0x0][0x208] ;  /* 0x0000820000047ab9 */ /* 0x000fe40000000a00 */
[----:B----4-:R0:W-:Y:S03]  /*5e90*/  ST.E.128 desc[UR4][R52.64], R12 ;  /* 0x0000000c34007985 */ /* 0x0101e6000c101d04 */
.L_x_476:
[----:B------:R-:W-:Y:S05]  /*5ea0*/  BSYNC B1 ;  /* 0x0000000000017941 */ /* 0x000fea0003800000 */
.L_x_475:
[----:B------:R-:W-:-:S03]  /*5eb0*/  UMOV UR4, 0xffffffff ;  /* 0xffffffff00047882 */ /* 0x000fc60000000000 */
[----:B------:R-:W-:Y:S05]  /*5ec0*/  BRA.DIV UR4, `(.L_x_491) ;  /* 0x0000024e046c7947 */ /* 0x000fea000b800000 */
[----:B01----:R-:W0:Y:S04]  /*5ed0*/  SHFL.IDX PT, R116, R116, 0x2, 0x181f ;  /* 0x00581f0074747f89 */ /* 0x003e2800000e0000 */
[----:B---3--:R-:W1:Y:S02]  /*5ee0*/  SHFL.IDX PT, R117, R117, 0x2, 0x181f ;  /* 0x00581f0075757f89 */ /* 0x008e6400000e0000 */
.L_x_822:
[----:B------:R-:W-:Y:S05]  /*5ef0*/  @P5 BRA `(.L_x_492) ;  /* 0x0000005400605947 */ /* 0x000fea0003800000 */
[----:B------:R-:W-:Y:S01]  /*5f00*/  ISETP.NE.AND P3, PT, R3, RZ, PT ;  /* 0x000000ff0300720c */ /* 0x000fe20003f65270 */
[----:B------:R-:W-:-:S12]  /*5f10*/  BSSY B1, `(.L_x_493) ;  /* 0x0000039000017945 */ /* 0x000fd80003800000 */
[----:B------:R-:W-:Y:S05]  /*5f20*/  @!P3 BRA `(.L_x_494) ;  /* 0x0000000000dcb947 */ /* 0x000fea0003800000 */
[----:B----4-:R3:W4:Y:S01]  /*5f30*/  LDS.128 R12, [R31+0x26400] ;  /* 0x026400001f0c7984 */ /* 0x0107220000000c00 */
[----:B------:R-:W-:Y:S01]  /*5f40*/  ISETP.GE.AND P4, PT, R216, R110, PT ;  /* 0x0000006ed800720c */ /* 0x000fe20003f86270 */
[----:B------:R-:W-:Y:S01]  /*5f50*/  BSSY B2, `(.L_x_495) ;  /* 0x0000032000027945 */ /* 0x000fe20003800000 */
[----:B-1----:R-:W-:-:S04]  /*5f60*/  LEA R48, P3, R16, R117, 0x1 ;  /* 0x0000007510307211 */ /* 0x002fc800078608ff */
[----:B0-----:R-:W-:-:S07]  /*5f70*/  LEA.HI.X R49, R16, R116, R17, 0x1, P3 ;  /* 0x0000007410317211 */ /* 0x001fce00018f0c11 */
[----:B---3--:R-:W-:Y:S05]  /*5f80*/  @P4 BRA `(.L_x_496) ;  /* 0x0000000000b84947 */ /* 0x008fea0003800000 */
[----:B------:R-:W-:Y:S01]  /*5f90*/  SHF.R.U64 R46, R46, 0x10, R47 ;  /* 0x000000102e2e7819 */ /* 0x000fe2000000122f */
[----:B----4-:R-:W-:Y:S01]  /*5fa0*/  IMAD.U32 R55, R12, 0x10000, RZ ;  /* 0x000100000c377824 */ /* 0x010fe200078e00ff */
[----:B------:R-:W-:Y:S02]  /*5fb0*/  SHF.R.U64 R44, R44, 0x10, R45 ;  /* 0x000000102c2c7819 */ /* 0x000fe4000000122d */
[----:B------:R-:W-:Y:S02]  /*5fc0*/  PRMT R46, R141, 0x5410, R46 ;  /* 0x000054108d2e7816 */ /* 0x000fe4000000002e */
[----:B------:R-:W-:Y:S02]  /*5fd0*/  PRMT R44, R140, 0x5410, R44 ;  /* 0x000054108c2c7816 */ /* 0x000fe4000000002c */
[C---:B------:R-:W-:Y:S02]  /*5fe0*/  LOP3.LUT R11, R13.reuse, 0xffff0000, RZ, 0xc0, !PT ;  /* 0xffff00000d0b7812 */ /* 0x040fe400078ec0ff */
[C---:B------:R-:W-:Y:S01]  /*5ff0*/  LOP3.LUT R50, R46.reuse, 0xffff0000, RZ, 0xc0, !PT ;  /* 0xffff00002e327812 */ /* 0x040fe200078ec0ff */
[----:B------:R-:W-:Y:S01]  /*6000*/  IMAD.U32 R46, R46, 0x10000, RZ ;  /* 0x000100002e2e7824 */ /* 0x000fe200078e00ff */
[C---:B------:R-:W-:Y:S01]  /*6010*/  LOP3.LUT R51, R44.reuse, 0xffff0000, RZ, 0xc0, !PT ;  /* 0xffff00002c337812 */ /* 0x040fe200078ec0ff */
[----:B------:R-:W-:Y:S01]  /*6020*/  IMAD.U32 R44, R44, 0x10000, RZ ;  /* 0x000100002c2c7824 */ /* 0x000fe200078e00ff */
[----:B------:R-:W-:Y:S01]  /*6030*/  SHF.R.U32.HI R52, RZ, 0x10, R47 ;  /* 0x00000010ff347819 */ /* 0x000fe2000001162f */
[----:B------:R-:W-:Y:S01]  /*6040*/  IMAD.U32 R47, R13, 0x10000, RZ ;  /* 0x000100000d2f7824 */ /* 0x000fe200078e00ff */
[----:B------:R-:W-:Y:S01]  /*6050*/  SHF.R.U32.HI R45, RZ, 0x10, R45 ;  /* 0x00000010ff2d7819 */ /* 0x000fe2000001162d */
[C---:B------:R-:W-:Y:S01]  /*6060*/  FMUL.FTZ R13, R11.reuse, R50 ;  /* 0x000000320b0d7220 */ /* 0x040fe20000410000 */
[----:B------:R-:W-:Y:S01]  /*6070*/  FMUL.FTZ R11, R11, R51 ;  /* 0x000000330b0b7220 */ /* 0x000fe20000410000 */
[----:B------:R-:W-:-:S02]  /*6080*/  PRMT R52, R141, 0x5432, R52 ;  /* 0x000054328d347816 */ /* 0x000fc40000000034 */
[----:B------:R-:W-:Y:S01]  /*6090*/  PRMT R45, R140, 0x5432, R45 ;  /* 0x000054328c2d7816 */ /* 0x000fe2000000002d */
[C---:B------:R-:W-:Y:S01]  /*60a0*/  FFMA.FTZ R13, R47.reuse, R51, -R13 ;  /* 0x000000332f0d7223 */ /* 0x040fe2000001080d */
[----:B------:R-:W-:Y:S01]  /*60b0*/  FFMA.FTZ R47, R47, R50, R11 ;  /* 0x000000322f2f7223 */ /* 0x000fe2000001000b */
[----:B------:R-:W-:Y:S01]  /*60c0*/  LOP3.LUT R11, R14, 0xffff0000, RZ, 0xc0, !PT ;  /* 0xffff00000e0b7812 */ /* 0x000fe200078ec0ff */
[C---:B------:R-:W-:Y:S01]  /*60d0*/  IMAD.U32 R51, R52.reuse, 0x10000, RZ ;  /* 0x0001000034337824 */ /* 0x040fe200078e00ff */
[----:B------:R-:W-:Y:S01]  /*60e0*/  LOP3.LUT R52, R52, 0xffff0000, RZ, 0xc0, !PT ;  /* 0xffff000034347812 */ /* 0x000fe200078ec0ff */
[C---:B------:R-:W-:Y:S01]  /*60f0*/  IMAD.U32 R53, R45.reuse, 0x10000, RZ ;  /* 0x000100002d357824 */ /* 0x040fe200078e00ff */
[----:B------:R-:W-:Y:S01]  /*6100*/  LOP3.LUT R45, R45, 0xffff0000, RZ, 0xc0, !PT ;  /* 0xffff00002d2d7812 */ /* 0x000fe200078ec0ff */
[----:B------:R-:W-:Y:S02]  /*6110*/  IMAD.U32 R50, R14, 0x10000, RZ ;  /* 0x000100000e327824 */ /* 0x000fe400078e00ff */
[----:B------:R-:W-:Y:S01]  /*6120*/  FMUL.FTZ R54, R11, R51 ;  /* 0x000000330b367220 */ /* 0x000fe20000410000 */
[----:B------:R-:W-:Y:S01]  /*6130*/  LOP3.LUT R14, R15, 0xffff0000, RZ, 0xc0, !PT ;  /* 0xffff00000f0e7812 */ /* 0x000fe200078ec0ff */
[-C--:B------:R-:W-:Y:S01]  /*6140*/  FMUL.FTZ R11, R11, R53.reuse ;  /* 0x000000350b0b7220 */ /* 0x080fe20000410000 */
[----:B------:R-:W-:Y:S01]  /*6150*/  LOP3.LUT R12, R12, 0xffff0000, RZ, 0xc0, !PT ;  /* 0xffff00000c0c7812 */ /* 0x000fe200078ec0ff */
[----:B------:R-:W-:Y:S01]  /*6160*/  FFMA.FTZ R54, R50, R53, -R54 ;  /* 0x0000003532367223 */ /* 0x000fe20000010836 */
[----:B------:R-:W-:-:S02]  /*6170*/  IMAD.U32 R15, R15, 0x10000, RZ ;  /* 0x000100000f0f7824 */ /* 0x000fc400078e00ff */
[----:B------:R-:W-:Y:S01]  /*6180*/  FFMA.FTZ R11, R50, R51, R11 ;  /* 0x00000033320b7223 */ /* 0x000fe2000001000b */
[C---:B------:R-:W-:Y:S01]  /*6190*/  FMUL.FTZ R50, R14.reuse, R52 ;  /* 0x000000340e327220 */ /* 0x040fe20000410000 */
[-C--:B------:R-:W-:Y:S01]  /*61a0*/  FMUL.FTZ R51, R14, R45.reuse ;  /* 0x0000002d0e337220 */ /* 0x080fe20000410000 */
[C---:B------:R-:W-:Y:S01]  /*61b0*/  FMUL.FTZ R14, R12.reuse, R46 ;  /* 0x0000002e0c0e7220 */ /* 0x040fe20000410000 */
[----:B------:R-:W-:Y:S01]  /*61c0*/  FMUL.FTZ R12, R12, R44 ;  /* 0x0000002c0c0c7220 */ /* 0x000fe20000410000 */
[C---:B------:R-:W-:Y:S01]  /*61d0*/  FFMA.FTZ R50, R15.reuse, R45, -R50 ;  /* 0x0000002d0f327223 */ /* 0x040fe20000010832 */
[----:B------:R-:W-:Y:S01]  /*61e0*/  FFMA.FTZ R51, R15, R52, R51 ;  /* 0x000000340f337223 */ /* 0x000fe20000010033 */
[C---:B------:R-:W-:Y:S01]  /*61f0*/  FFMA.FTZ R14, R55.reuse, R44, -R14 ;  /* 0x0000002c370e7223 */ /* 0x040fe2000001080e */
[----:B------:R-:W-:Y:S01]  /*6200*/  FFMA.FTZ R12, R55, R46, R12 ;  /* 0x0000002e370c7223 */ /* 0x000fe2000001000c */
[----:B------:R-:W-:Y:S02]  /*6210*/  F2FP.BF16.F32.PACK_AB R11, R11, R54 ;  /* 0x000000360b0b723e */ /* 0x000fe400000010ff */
[----:B------:R-:W-:-:S02]  /*6220*/  F2FP.BF16.F32.PACK_AB R50, R51, R50 ;  /* 0x000000323332723e */ /* 0x000fc400000010ff */
[----:B------:R-:W-:Y:S01]  /*6230*/  F2FP.BF16.F32.PACK_AB R12, R12, R14 ;  /* 0x0000000e0c0c723e */ /* 0x000fe200000010ff */
[----:B------:R-:W-:Y:S01]  /*6240*/  IMAD.MOV.U32 R14, RZ, RZ, R11 ;  /* 0x000000ffff0e7224 */ /* 0x000fe200078e000b */
[----:B------:R-:W-:Y:S01]  /*6250*/  F2FP.BF16.F32.PACK_AB R13, R47, R13 ;  /* 0x0000000d2f0d723e */ /* 0x000fe200000010ff */
[----:B------:R-:W-:-:S07]  /*6260*/  IMAD.MOV.U32 R15, RZ, RZ, R50 ;  /* 0x000000ffff0f7224 */ /* 0x000fce00078e0032 */
.L_x_496:
[----:B------:R-:W-:Y:S05]  /*6270*/  BSYNC B2 ;  /* 0x0000000000027941 */ /* 0x000fea0003800000 */
.L_x_495:
[----:B------:R-:W-:Y:S02]  /*6280*/  ULDC.64 UR4, c[0x0][0x208] ;  /* 0x0000820000047ab9 */ /* 0x000fe40000000a00 */
[----:B----4-:R3:W-:Y:S03]  /*6290*/  ST.E.128 desc[UR4][R48.64], R12 ;  /* 0x0000000c30007985 */ /* 0x0107e6000c101d04 */
.L_x_494:
[----:B------:R-:W-:Y:S05]  /*62a0*/  BSYNC B1 ;  /* 0x0000000000017941 */ /* 0x000fea0003800000 */
.L_x_493:
[----:B------:R-:W-:Y:S01]  /*62b0*/  ISETP.NE.AND P3, PT, R21, RZ, PT ;  /* 0x000000ff1500720c */ /* 0x000fe20003f65270 */
[----:B------:R-:W-:-:S12]  /*62c0*/  BSSY B1, `(.L_x_497) ;  /* 0x0000038000017945 */ /* 0x000fd80003800000 */
[----:B------:R-:W-:Y:S05]  /*62d0*/  @!P3 BRA `(.L_x_498) ;  /* 0x0000000000d8b947 */ /* 0x000fea0003800000 */
[----:B---34-:R3:W4:Y:S01]  /*62e0*/  LDS.128 R12, [R31+0x28c00] ;  /* 0x028c00001f0c7984 */ /* 0x0187220000000c00 */
[----:B------:R-:W-:Y:S01]  /*62f0*/  ISETP.GE.AND P4, PT, R221, R110, PT ;  /* 0x0000006edd00720c */ /* 0x000fe20003f86270 */
[----:B------:R-:W-:Y:S01]  /*6300*/  BSSY B2, `(.L_x_499) ;  /* 0x0000031000027945 */ /* 0x000fe20003800000 */
[----:B-1----:R-:W-:-:S04]  /*6310*/  LEA R44, P3, R212, R117, 0x1 ;  /* 0x00000075d42c7211 */ /* 0x002fc800078608ff */
[----:B0-----:R-:W-:-:S07]  /*6320*/  LEA.HI.X R45, R212, R116, R215, 0x1, P3 ;  /* 0x00000074d42d7211 */ /* 0x001fce00018f0cd7 */
[----:B---3--:R-:W-:Y:S05]  /*6330*/  @P4 BRA `(.L_x_500) ;  /* 0x0000000000b44947 */ /* 0x008fea0003800000 */
[----:B------:R-:W-:Y:S01]  /*6340*/  SHF.R.U64 R11, R40, 0x10, R41 ;  /* 0x00000010280b7819 */ /* 0x000fe20000001229 */
[----:B----4-:R-:W-:Y:S01]  /*6350*/  IMAD.U32 R48, R12, 0x10000, RZ ;  /* 0x000100000c307824 */ /* 0x010fe200078e00ff */
[--C-:B------:R-:W-:Y:S02]  /*6360*/  SHF.R.U64 R40, R42, 0x10, R43.reuse ;  /* 0x000000102a287819 */ /* 0x100fe4000000122b */
[----:B------:R-:W-:Y:S01]  /*6370*/  SHF.R.U32.HI R46, RZ, 0x10, R43 ;  /* 0x00000010ff2e7819 */ /* 0x000fe2000001162b */
[----:B------:R-:W-:Y:S01]  /*6380*/  IMAD.U32 R43, R14, 0x10000, RZ ;  /* 0x000100000e2b7824 */ /* 0x000fe200078e00ff */
[----:B------:R-:W-:Y:S02]  /*6390*/  SHF.R.U32.HI R41, RZ, 0x10, R41 ;  /* 0x00000010ff297819 */ /* 0x000fe40000011629 */
[C---:B------:R-:W-:Y:S02]  /*63a0*/  PRMT R40, R137.reuse, 0x5410, R40 ;  /* 0x0000541089287816 */ /* 0x040fe40000000028 */
[----:B------:R-:W-:Y:S01]  /*63b0*/  PRMT R137, R137, 0x5432, R46 ;  /* 0x0000543289897816 */ /* 0x000fe2000000002e */
[----:B------:R-:W-:Y:S01]  /*63c0*/  IMAD.U32 R46, R13, 0x10000, RZ ;  /* 0x000100000d2e7824 */ /* 0x000fe200078e00ff */
[----:B------:R-:W-:-:S02]  /*63d0*/  PRMT R11, R136, 0x5410, R11 ;  /* 0x00005410880b7816 */ /* 0x000fc4000000000b */
[----:B------:R-:W-:Y:S01]  /*63e0*/  PRMT R41, R136, 0x5432, R41 ;  /* 0x0000543288297816 */ /* 0x000fe20000000029 */
[----:B------:R-:W-:Y:S01]  /*63f0*/  IMAD.U32 R49, R137, 0x10000, RZ ;  /* 0x0001000089317824 */ /* 0x000fe200078e00ff */
[----:B------:R-:W-:Y:S02]  /*6400*/  LOP3.LUT R52, R13, 0xffff0000, RZ, 0xc0, !PT ;  /* 0xffff00000d347812 */ /* 0x000fe400078ec0ff */
[----:B------:R-:W-:Y:S01]  /*6410*/  LOP3.LUT R14, R14, 0xffff0000, RZ, 0xc0, !PT ;  /* 0xffff00000e0e7812 */ /* 0x000fe200078ec0ff */
[----:B------:R-:W-:Y:S01]  /*6420*/  IMAD.U32 R50, R41, 0x10000, RZ ;  /* 0x0001000029327824 */ /* 0x000fe200078e00ff */
[C---:B------:R-:W-:Y:S01]  /*6430*/  LOP3.LUT R13, R40.reuse, 0xffff0000, RZ, 0xc0, !PT ;  /* 0xffff0000280d7812 */ /* 0x040fe200078ec0ff */
[----:B------:R-:W-:Y:S01]  /*6440*/  IMAD.U32 R40, R40, 0x10000, RZ ;  /* 0x0001000028287824 */ /* 0x000fe200078e00ff */
[----:B------:R-:W-:Y:S01]  /*6450*/  LOP3.LUT R47, R11, 0xffff0000, RZ, 0xc0, !PT ;  /* 0xffff00000b2f7812 */ /* 0x000fe200078ec0ff */
[----:B------:R-:W-:Y:S01]  /*6460*/  FMUL.FTZ R53, R14, R49 ;  /* 0x000000310e357220 */ /* 0x000fe20000410000 */
[----:B------:R-:W-:Y:S01]  /*6470*/  LOP3.LUT R42, R15, 0xffff0000, RZ, 0xc0, !PT ;  /* 0xffff00000f2a7812 */ /* 0x000fe200078ec0ff */
[----:B------:R-:W-:Y:S01]  /*6480*/  FMUL.FTZ R51, R52, R13 ;  /* 0x0000000d34337220 */ /* 0x000fe20000410000 */
[-C--:B------:R-:W-:Y:S01]  /*6490*/  FMUL.FTZ R14, R14, R50.reuse ;  /* 0x000000320e0e7220 */ /* 0x080fe20000410000 */
[----:B------:R-:W-:Y:S01]  /*64a0*/  FMUL.FTZ R52, R52, R47 ;  /* 0x0000002f34347220 */ /* 0x000fe20000410000 */
[----:B------:R-:W-:Y:S01]  /*64b0*/  LOP3.LUT R137, R137, 0xffff0000, RZ, 0xc0, !PT ;  /* 0xffff000089897812 */ /* 0x000fe200078ec0ff */
[----:B------:R-:W-:Y:S01]  /*64c0*/  IMAD.U32 R11, R11, 0x10000, RZ ;  /* 0x000100000b0b7824 */ /* 0x000fe200078e00ff */
[----:B------:R-:W-:Y:S01]  /*64d0*/  LOP3.LUT R41, R41, 0xffff0000, RZ, 0xc0, !PT ;  /* 0xffff000029297812 */ /* 0x000fe200078ec0ff */
[----:B------:R-:W-:Y:S01]  /*64e0*/  FFMA.FTZ R52, R46, R13, R52 ;  /* 0x0000000d2e347223 */ /* 0x000fe20000010034 */
[----:B------:R-:W-:Y:S01]  /*64f0*/  LOP3.LUT R12, R12, 0xffff0000, RZ, 0xc0, !PT ;  /* 0xffff00000c0c7812 */ /* 0x000fe200078ec0ff */
[C---:B------:R-:W-:Y:S01]  /*6500*/  FFMA.FTZ R53, R43.reuse, R50, -R53 ;  /* 0x000000322b357223 */ /* 0x040fe20000010835 */
[----:B------:R-:W-:Y:S01]  /*6510*/  FFMA.FTZ R14, R43, R49, R14 ;  /* 0x000000312b0e7223 */ /* 0x000fe2000001000e */
[C---:B------:R-:W-:Y:S01]  /*6520*/  FMUL.FTZ R13, R42.reuse, R137 ;  /* 0x000000892a0d7220 */ /* 0x040fe20000410000 */
[----:B------:R-:W-:Y:S01]  /*6530*/  FMUL.FTZ R43, R42, R41 ;  /* 0x000000292a2b7220 */ /* 0x000fe20000410000 */
[----:B------:R-:W-:-:S02]  /*6540*/  IMAD.U32 R15, R15, 0x10000, RZ ;  /* 0x000100000f0f7824 */ /* 0x000fc400078e00ff */
[----:B------:R-:W-:Y:S01]  /*6550*/  FFMA.FTZ R51, R46, R47, -R51 ;  /* 0x0000002f2e337223 */ /* 0x000fe20000010833 */
[CC--:B------:R-:W-:Y:S01]  /*6560*/  FMUL.FTZ R42, R12.reuse, R40.reuse ;  /* 0x000000280c2a7220 */ /* 0x0c0fe20000410000 */
[----:B------:R-:W-:Y:S01]  /*6570*/  FMUL.FTZ R12, R12, R11 ;  /* 0x0000000b0c0c7220 */ /* 0x000fe20000410000 */
[C---:B------:R-:W-:Y:S01]  /*6580*/  FFMA.FTZ R13, R15.reuse, R41, -R13 ;  /* 0x000000290f0d7223 */ /* 0x040fe2000001080d */
[----:B------:R-:W-:Y:S01]  /*6590*/  FFMA.FTZ R46, R15, R137, R43 ;  /* 0x000000890f2e7223 */ /* 0x000fe2000001002b */
[C---:B------:R-:W-:Y:S01]  /*65a0*/  FFMA.FTZ R42, R48.reuse, R11, -R42 ;  /* 0x0000000b302a7223 */ /* 0x040fe2000001082a */
[----:B------:R-:W-:Y:S01]  /*65b0*/  FFMA.FTZ R11, R48, R40, R12 ;  /* 0x00000028300b7223 */ /* 0x000fe2000001000c */
[----:B------:R-:W-:Y:S02]  /*65c0*/  F2FP.BF16.F32.PACK_AB R51, R52, R51 ;  /* 0x000000333433723e */ /* 0x000fe400000010ff */
[----:B------:R-:W-:Y:S02]  /*65d0*/  F2FP.BF16.F32.PACK_AB R15, R46, R13 ;  /* 0x0000000d2e0f723e */ /* 0x000fe400000010ff */
[----:B------:R-:W-:Y:S01]  /*65e0*/  F2FP.BF16.F32.PACK_AB R14, R14, R53 ;  /* 0x000000350e0e723e */ /* 0x000fe200000010ff */
[----:B------:R-:W-:Y:S01]  /*65f0*/  IMAD.MOV.U32 R13, RZ, RZ, R51 ;  /* 0x000000ffff0d7224 */ /* 0x000fe200078e0033 */
[----:B------:R-:W-:-:S07]  /*6600*/  F2FP.BF16.F32.PACK_AB R12, R11, R42 ;  /* 0x0000002a0b0c723e */ /* 0x000fce00000010ff */
.L_x_500:
[----:B------:R-:W-:Y:S05]  /*6610*/  BSYNC B2 ;  /* 0x0000000000027941 */ /* 0x000fea0003800000 */
.L_x_499:
[----:B------:R-:W-:Y:S02]  /*6620*/  ULDC.64 UR4, c[0x0][0x208] ;  /* 0x0000820000047ab9 */ /* 0x000fe40000000a00 */
[----:B----4-:R0:W-:Y:S03]  /*6630*/  ST.E.128 desc[UR4][R44.64], R12 ;  /* 0x0000000c2c007985 */ /* 0x0101e6000c101d04 */
.L_x_498:
[----:B------:R-:W-:Y:S05]  /*6640*/  BSYNC B1 ;  /* 0x0000000000017941 */ /* 0x000fea0003800000 */
.L_x_497:
[----:B------:R-:W-:Y:S01]  /*6650*/  ISETP.NE.AND P3, PT, R25, RZ, PT ;  /* 0x000000ff1900720c */ /* 0x000fe20003f65270 */
[----:B------:R-:W-:-:S12]  /*6660*/  BSSY B1, `(.L_x_501) ;  /* 0x0000038000017945 */ /* 0x000fd80003800000 */
[----:B------:R-:W-:Y:S05]  /*6670*/  @!P3 BRA `(.L_x_502) ;  /* 0x0000000000d8b947 */ /* 0x000fea0003800000 */
[----:B0--34-:R0:W3:Y:S01]  /*6680*/  LDS.128 R12, [R31+0x2b400] ;  /* 0x02b400001f0c7984 */ /* 0x0190e20000000c00 */
[----:B------:R-:W-:Y:S01]  /*6690*/  ISETP.GE.AND P4, PT, R220, R110, PT ;  /* 0x0000006edc00720c */ /* 0x000fe20003f86270 */
[----:B------:R-:W-:Y:S01]  /*66a0*/  BSSY B2, `(.L_x_503) ;  /* 0x0000031000027945 */ /* 0x000fe20003800000 */
[----:B-1----:R-:W-:-:S04]  /*66b0*/  LEA R40, P3, R19, R117, 0x1 ;  /* 0x0000007513287211 */ /* 0x002fc800078608ff */
[----:B------:R-:W-:-:S07]  /*66c0*/  LEA.HI.X R41, R19, R116, R219, 0x1, P3 ;  /* 0x0000007413297211 */ /* 0x000fce00018f0cdb */
[----:B0-----:R-:W-:Y:S05]  /*66d0*/  @P4 BRA `(.L_x_504) ;  /* 0x0000000000b44947 */ /* 0x001fea0003800000 */
[----:B------:R-:W-:Y:S01]  /*66e0*/  SHF.R.U64 R38, R38, 0x10, R39 ;  /* 0x0000001026267819 */ /* 0x000fe20000001227 */
[----:B---3--:R-:W-:Y:S01]  /*66f0*/  IMAD.U32 R44, R13, 0x10000, RZ ;  /* 0x000100000d2c7824 */ /* 0x008fe200078e00ff */
[----:B------:R-:W-:Y:S01]  /*6700*/  SHF.R.U64 R43, R36, 0x10, R37 ;  /* 0x00000010242b7819 */ /* 0x000fe20000001225 */
[----:B------:R-:W-:Y:S01]  /*6710*/  IMAD.U32 R36, R14, 0x10000, RZ ;  /* 0x000100000e247824 */ /* 0x000fe200078e00ff */
[----:B------:R-:W-:Y:S02]  /*6720*/  SHF.R.U32.HI R42, RZ, 0x10, R39 ;  /* 0x00000010ff2a7819 */ /* 0x000fe40000011627 */
[----:B------:R-:W-:Y:S02]  /*6730*/  SHF.R.U32.HI R45, RZ, 0x10, R37 ;  /* 0x00000010ff2d7819 */ /* 0x000fe40000011625 */
[----:B------:R-:W-:Y:S02]  /*6740*/  PRMT R38, R135, 0x5410, R38 ;  /* 0x0000541087267816 */ /* 0x000fe40000000026 */
[----:B------:R-:W-:-:S02]  /*6750*/  PRMT R37, R134, 0x5410, R43 ;  /* 0x0000541086257816 */ /* 0x000fc4000000002b */
[----:B------:R-:W-:Y:S02]  /*6760*/  PRMT R135, R135, 0x5432, R42 ;  /* 0x0000543287877816 */ /* 0x000fe4000000002a */
[----:B------:R-:W-:Y:S02]  /*6770*/  PRMT R134, R134, 0x5432, R45 ;  /* 0x0000543286867816 */ /* 0x000fe4000000002d */
[----:B------:R-:W-:Y:S01]  /*6780*/  LOP3.LUT R11, R14, 0xffff0000, RZ, 0xc0, !PT ;  /* 0xffff00000e0b7812 */ /* 0x000fe200078ec0ff */
[----:B------:R-:W-:Y:S01]  /*6790*/  IMAD.U32 R42, R135, 0x10000, RZ ;  /* 0x00010000872a7824 */ /* 0x000fe200078e00ff */
[----:B------:R-:W-:Y:S01]  /*67a0*/  LOP3.LUT R13, R13, 0xffff0000, RZ, 0xc0, !PT ;  /* 0xffff00000d0d7812 */ /* 0x000fe200078ec0ff */
[----:B------:R-:W-:Y:S01]  /*67b0*/  IMAD.U32 R43, R134, 0x10000, RZ ;  /* 0x00010000862b7824 */ /* 0x000fe200078e00ff */
[----:B------:R-:W-:Y:S01]  /*67c0*/  LOP3.LUT R46, R38, 0xffff0000, RZ, 0xc0, !PT ;  /* 0xffff0000262e7812 */ /* 0x000fe200078ec0ff */
[----:B------:R-:W-:Y:S01]  /*67d0*/  FMUL.FTZ R49, R11, R42 ;  /* 0x0000002a0b317220 */ /* 0x000fe20000410000 */
[----:B------:R-:W-:Y:S01]  /*67e0*/  LOP3.LUT R45, R37, 0xffff0000, RZ, 0xc0, !PT ;  /* 0xffff0000252d7812 */ /* 0x000fe200078ec0ff */
[----:B------:R-:W-:Y:S01]  /*67f0*/  FMUL.FTZ R11, R11, R43 ;  /* 0x0000002b0b0b7220 */ /* 0x000fe20000410000 */
[----:B------:R-:W-:Y:S01]  /*6800*/  LOP3.LUT R14, R15, 0xffff0000, RZ, 0xc0, !PT ;  /* 0xffff00000f0e7812 */ /* 0x000fe200078ec0ff */
[CC--:B------:R-:W-:Y:S01]  /*6810*/  FMUL.FTZ R47, R13.reuse, R46.reuse ;  /* 0x0000002e0d2f7220 */ /* 0x0c0fe20000410000 */
[----:B------:R-:W-:Y:S01]  /*6820*/  SHF.L.U32 R39, R12, 0x10, RZ ;  /* 0x000000100c277819 */ /* 0x000fe200000006ff */
[-C--:B------:R-:W-:Y:S01]  /*6830*/  FMUL.FTZ R13, R13, R45.reuse ;  /* 0x0000002d0d0d7220 */ /* 0x080fe20000410000 */
[----:B------:R-:W-:Y:S01]  /*6840*/  LOP3.LUT R135, R135, 0xffff0000, RZ, 0xc0, !PT ;  /* 0xffff000087877812 */ /* 0x000fe200078ec0ff */
[----:B------:R-:W-:Y:S01]  /*6850*/  IMAD.U32 R38, R38, 0x10000, RZ ;  /* 0x0001000026267824 */ /* 0x000fe200078e00ff */
[----:B------:R-:W-:Y:S01]  /*6860*/  LOP3.LUT R134, R134, 0xffff0000, RZ, 0xc0, !PT ;  /* 0xffff000086867812 */ /* 0x000fe200078ec0ff */
[----:B------:R-:W-:Y:S01]  /*6870*/  IMAD.U32 R37, R37, 0x10000, RZ ;  /* 0x0001000025257824 */ /* 0x000fe200078e00ff */
[----:B------:R-:W-:Y:S01]  /*6880*/  LOP3.LUT R12, R12, 0xffff0000, RZ, 0xc0, !PT ;  /* 0xffff00000c0c7812 */ /* 0x000fe200078ec0ff */
[----:B------:R-:W-:Y:S01]  /*6890*/  FFMA.FTZ R47, R44, R45, -R47 ;  /* 0x0000002d2c2f7223 */ /* 0x000fe2000001082f */
[----:B------:R-:W-:Y:S01]  /*68a0*/  FFMA.FTZ R49, R36, R43, -R49 ;  /* 0x0000002b24317223 */ /* 0x000fe20000010831 */
[----:B------:R-:W-:Y:S01]  /*68b0*/  FFMA.FTZ R44, R44, R46, R13 ;  /* 0x0000002e2c2c7223 */ /* 0x000fe2000001000d */
[----:B------:R-:W-:Y:S01]  /*68c0*/  FFMA.FTZ R36, R36, R42, R11 ;  /* 0x0000002a24247223 */ /* 0x000fe2000001000b */
[C---:B------:R-:W-:Y:S01]  /*68d0*/  FMUL.FTZ R42, R14.reuse, R135 ;  /* 0x000000870e2a7220 */ /* 0x040fe20000410000 */
[----:B------:R-:W-:Y:S01]  /*68e0*/  FMUL.FTZ R46, R14, R134 ;  /* 0x000000860e2e7220 */ /* 0x000fe20000410000 */
[----:B------:R-:W-:-:S02]  /*68f0*/  IMAD.U32 R15, R15, 0x10000, RZ ;  /* 0x000100000f0f7824 */ /* 0x000fc400078e00ff */
[C---:B------:R-:W-:Y:S01]  /*6900*/  FMUL.FTZ R14, R12.reuse, R38 ;  /* 0x000000260c0e7220 */ /* 0x040fe20000410000 */
[----:B------:R-:W-:Y:S01]  /*6910*/  FMUL.FTZ R11, R12, R37 ;  /* 0x000000250c0b7220 */ /* 0x000fe20000410000 */
[----:B------:R-:W-:Y:S01]  /*6920*/  F2FP.BF16.F32.PACK_AB R36, R36, R49 ;  /* 0x000000312424723e */ /* 0x000fe200000010ff */
[----:B------:R-:W-:Y:S01]  /*6930*/  FFMA.FTZ R42, R15, R134, -R42 ;  /* 0x000000860f2a7223 */ /* 0x000fe2000001082a */
[C---:B------:R-:W-:Y:S01]  /*6940*/  FFMA.FTZ R14, R39.reuse, R37, -R14 ;  /* 0x00000025270e7223 */ /* 0x040fe2000001080e */
[----:B------:R-:W-:Y:S01]  /*6950*/  FFMA.FTZ R11, R39, R38, R11 ;  /* 0x00000026270b7223 */ /* 0x000fe2000001000b */
[----:B------:R-:W-:Y:S01]  /*6960*/  FFMA.FTZ R15, R15, R135, R46 ;  /* 0x000000870f0f7223 */ /* 0x000fe2000001002e */
[----:B------:R-:W-:-:S03]  /*6970*/  F2FP.BF16.F32.PACK_AB R13, R44, R47 ;  /* 0x0000002f2c0d723e */ /* 0x000fc600000010ff */
[----:B------:R-:W-:Y:S01]  /*6980*/  F2FP.BF16.F32.PACK_AB R12, R11, R14 ;  /* 0x0000000e0b0c723e */ /* 0x000fe200000010ff */
[----:B------:R-:W-:Y:S01]  /*6990*/  IMAD.MOV.U32 R14, RZ, RZ, R36 ;  /* 0x000000ffff0e7224 */ /* 0x000fe200078e0024 */
[----:B------:R-:W-:-:S07]  /*69a0*/  F2FP.BF16.F32.PACK_AB R15, R15, R42 ;  /* 0x0000002a0f0f723e */ /* 0x000fce00000010ff */
.L_x_504:
[----:B------:R-:W-:Y:S05]  /*69b0*/  BSYNC B2 ;  /* 0x0000000000027941 */ /* 0x000fea0003800000 */
.L_x_503:
[----:B------:R-:W-:Y:S02]  /*69c0*/  ULDC.64 UR4, c[0x0][0x208] ;  /* 0x0000820000047ab9 */ /* 0x000fe40000000a00 */
[----:B---3--:R0:W-:Y:S03]  /*69d0*/  ST.E.128 desc[UR4][R40.64], R12 ;  /* 0x0000000c28007985 */ /* 0x0081e6000c101d04 */
.L_x_502:
[----:B------:R-:W-:Y:S05]  /*69e0*/  BSYNC B1 ;  /* 0x0000000000017941 */ /* 0x000fea0003800000 */
.L_x_501:
[----:B------:R-:W-:-:S13]  /*69f0*/  ISETP.NE.AND P3, PT, R26, RZ, PT ;  /* 0x000000ff1a00720c */ /* 0x000fda0003f65270 */
[----:B------:R-:W-:Y:S05]  /*6a00*/  @!P3 BRA `(.L_x_492) ;  /* 0x00000048009cb947 */ /* 0x000fea0003800000 */
[----:B0--34-:R0:W3:Y:S01]  /*6a10*/  LDS.128 R12, [R31+0x2dc00] ;  /* 0x02dc00001f0c7984 */ /* 0x0190e20000000c00 */
[----:B------:R-:W-:Y:S01]  /*6a20*/  ISETP.GE.AND P4, PT, R222, R110, PT ;  /* 0x0000006ede00720c */ /* 0x000fe20003f86270 */
[----:B------:R-:W-:Y:S01]  /*6a30*/  BSSY B1, `(.L_x_505) ;  /* 0x0000030000017945 */ /* 0x000fe20003800000 */
[----:B-1----:R-:W-:-:S04]  /*6a40*/  LEA R36, P3, R22, R117, 0x1 ;  /* 0x0000007516247211 */ /* 0x002fc800078608ff */
[----:B------:R-:W-:-:S07]  /*6a50*/  LEA.HI.X R37, R22, R116, R218, 0x1, P3 ;  /* 0x0000007416257211 */ /* 0x000fce00018f0cda */
[----:B0-----:R-:W-:Y:S05]  /*6a60*/  @P4 BRA `(.L_x_506) ;  /* 0x0000000000b04947 */ /* 0x001fea0003800000 */
[----:B------:R-:W-:Y:S02]  /*6a70*/  SHF.R.U64 R39, R34, 0x10, R35 ;  /* 0x0000001022277819 */ /* 0x000fe40000001223 */
[----:B------:R-:W-:Y:S01]  /*6a80*/  SHF.R.U64 R43, R32, 0x10, R33 ;  /* 0x00000010202b7819 */ /* 0x000fe20000001221 */
[C---:B---3--:R-:W-:Y:S01]  /*6a90*/  IMAD.U32 R32, R14.reuse, 0x10000, RZ ;  /* 0x000100000e207824 */ /* 0x048fe200078e00ff */
[----:B------:R-:W-:Y:S02]  /*6aa0*/  SHF.R.U32.HI R35, RZ, 0x10, R35 ;  /* 0x00000010ff237819 */ /* 0x000fe40000011623 */
[----:B------:R-:W-:Y:S02]  /*6ab0*/  SHF.R.U32.HI R41, RZ, 0x10, R33 ;  /* 0x00000010ff297819 */ /* 0x000fe40000011621 */
[----:B------:R-:W-:Y:S01]  /*6ac0*/  LOP3.LUT R33, R14, 0xffff0000, RZ, 0xc0, !PT ;  /* 0xffff00000e217812 */ /* 0x000fe200078ec0ff */
[C---:B------:R-:W-:Y:S01]  /*6ad0*/  IMAD.U32 R14, R15.reuse, 0x10000, RZ ;  /* 0x000100000f0e7824 */ /* 0x040fe200078e00ff */
[----:B------:R-:W-:-:S02]  /*6ae0*/  LOP3.LUT R11, R15, 0xffff0000, RZ, 0xc0, !PT ;  /* 0xffff00000f0b7812 */ /* 0x000fc400078ec0ff */
[----:B------:R-:W-:Y:S02]  /*6af0*/  PRMT R40, R132, 0x5410, R39 ;  /* 0x0000541084287816 */ /* 0x000fe40000000027 */
[----:B------:R-:W-:Y:S02]  /*6b00*/  PRMT R15, R128, 0x5410, R43 ;  /* 0x00005410800f7816 */ /* 0x000fe4000000002b */
[----:B------:R-:W-:Y:S01]  /*6b10*/  PRMT R132, R132, 0x5432, R35 ;  /* 0x0000543284847816 */ /* 0x000fe20000000023 */
[C---:B------:R-:W-:Y:S01]  /*6b20*/  IMAD.U32 R35, R13.reuse, 0x10000, RZ ;  /* 0x000100000d237824 */ /* 0x040fe200078e00ff */
[----:B------:R-:W-:Y:S02]  /*6b30*/  PRMT R128, R128, 0x5432, R41 ;  /* 0x0000543280807816 */ /* 0x000fe40000000029 */
[----:B------:R-:W-:Y:S01]  /*6b40*/  LOP3.LUT R34, R13, 0xffff0000, RZ, 0xc0, !PT ;  /* 0xffff00000d227812 */ /* 0x000fe200078ec0ff */
[----:B------:R-:W-:Y:S01]  /*6b50*/  IMAD.U32 R42, R132, 0x10000, RZ ;  /* 0x00010000842a7824 */ /* 0x000fe200078e00ff */
[----:B------:R-:W-:Y:S01]  /*6b60*/  LOP3.LUT R41, R40, 0xffff0000, RZ, 0xc0, !PT ;  /* 0xffff000028297812 */ /* 0x000fe200078ec0ff */
[----:B------:R-:W-:Y:S01]  /*6b70*/  IMAD.U32 R39, R128, 0x10000, RZ ;  /* 0x0001000080277824 */ /* 0x000fe200078e00ff */
[----:B------:R-:W-:Y:S01]  /*6b80*/  LOP3.LUT R38, R15, 0xffff0000, RZ, 0xc0, !PT ;  /* 0xffff00000f267812 */ /* 0x000fe200078ec0ff */
[C---:B------:R-:W-:Y:S01]  /*6b90*/  FMUL.FTZ R43, R33.reuse, R42 ;  /* 0x0000002a212b7220 */ /* 0x040fe20000410000 */
[----:B------:R-:W-:Y:S01]  /*6ba0*/  LOP3.LUT R132, R132, 0xffff0000, RZ, 0xc0, !PT ;  /* 0xffff000084847812 */ /* 0x000fe200078ec0ff */
[----:B------:R-:W-:Y:S01]  /*6bb0*/  FMUL.FTZ R33, R33, R39 ;  /* 0x0000002721217220 */ /* 0x000fe20000410000 */
[C---:B------:R-:W-:Y:S01]  /*6bc0*/  FMUL.FTZ R44, R34.reuse, R41 ;  /* 0x00000029222c7220 */ /* 0x040fe20000410000 */
[----:B------:R-:W-:Y:S01]  /*6bd0*/  FMUL.FTZ R46, R34, R38 ;  /* 0x00000026222e7220 */ /* 0x000fe20000410000 */
[----:B------:R-:W-:Y:S01]  /*6be0*/  LOP3.LUT R128, R128, 0xffff0000, RZ, 0xc0, !PT ;  /* 0xffff000080807812 */ /* 0x000fe200078ec0ff */
[----:B------:R-:W-:Y:S01]  /*6bf0*/  IMAD.U32 R40, R40, 0x10000, RZ ;  /* 0x0001000028287824 */ /* 0x000fe200078e00ff */
[----:B------:R-:W-:Y:S01]  /*6c00*/  LOP3.LUT R34, R12, 0xffff0000, RZ, 0xc0, !PT ;  /* 0xffff00000c227812 */ /* 0x000fe200078ec0ff */
[----:B------:R-:W-:-:S02]  /*6c10*/  IMAD.U32 R15, R15, 0x10000, RZ ;  /* 0x000100000f0f7824 */ /* 0x000fc400078e00ff */
[C---:B------:R-:W-:Y:S01]  /*6c20*/  FFMA.FTZ R42, R32.reuse, R42, R33 ;  /* 0x0000002a202a7223 */ /* 0x040fe20000010021 */
[----:B------:R-:W-:Y:S01]  /*6c30*/  FFMA.FTZ R43, R32, R39, -R43 ;  /* 0x00000027202b7223 */ /* 0x000fe2000001082b */
[C---:B------:R-:W-:Y:S01]  /*6c40*/  FMUL.FTZ R33, R11.reuse, R132 ;  /* 0x000000840b217220 */ /* 0x040fe20000410000 */
[----:B------:R-:W-:Y:S01]  /*6c50*/  FMUL.FTZ R39, R11, R128 ;  /* 0x000000800b277220 */ /* 0x000fe20000410000 */
[----:B------:R-:W-:Y:S02]  /*6c60*/  IMAD.U32 R13, R12, 0x10000, RZ ;  /* 0x000100000c0d7824 */ /* 0x000fe400078e00ff */
[C---:B------:R-:W-:Y:S01]  /*6c70*/  FMUL.FTZ R32, R34.reuse, R40 ;  /* 0x0000002822207220 */ /* 0x040fe20000410000 */
[----:B------:R-:W-:Y:S01]  /*6c80*/  FMUL.FTZ R11, R34, R15 ;  /* 0x0000000f220b7220 */ /* 0x000fe20000410000 */
[C---:B------:R-:W-:Y:S01]  /*6c90*/  FFMA.FTZ R12, R35.reuse, R38, -R44 ;  /* 0x00000026230c7223 */ /* 0x040fe2000001082c */
[C---:B------:R-:W-:Y:S01]  /*6ca0*/  FFMA.FTZ R33, R14.reuse, R128, -R33 ;  /* 0x000000800e217223 */ /* 0x040fe20000010821 */
[----:B------:R-:W-:Y:S01]  /*6cb0*/  FFMA.FTZ R35, R35, R41, R46 ;  /* 0x0000002923237223 */ /* 0x000fe2000001002e */
[----:B------:R-:W-:Y:S01]  /*6cc0*/  FFMA.FTZ R14, R14, R132, R39 ;  /* 0x000000840e0e7223 */ /* 0x000fe20000010027 */
[C---:B------:R-:W-:Y:S01]  /*6cd0*/  FFMA.FTZ R32, R13.reuse, R15, -R32 ;  /* 0x0000000f0d207223 */ /* 0x040fe20000010820 */
[----:B------:R-:W-:-:S02]  /*6ce0*/  FFMA.FTZ R11, R13, R40, R11 ;  /* 0x000000280d0b7223 */ /* 0x000fc4000001000b */
[----:B------:R-:W-:Y:S02]  /*6cf0*/  F2FP.BF16.F32.PACK_AB R13, R35, R12 ;  /* 0x0000000c230d723e */ /* 0x000fe400000010ff */
[----:B------:R-:W-:Y:S02]  /*6d00*/  F2FP.BF16.F32.PACK_AB R15, R14, R33 ;  /* 0x000000210e0f723e */ /* 0x000fe400000010ff */
[----:B------:R-:W-:Y:S02]  /*6d10*/  F2FP.BF16.F32.PACK_AB R14, R42, R43 ;  /* 0x0000002b2a0e723e */ /* 0x000fe400000010ff */
[----:B------:R-:W-:-:S07]  /*6d20*/  F2FP.BF16.F32.PACK_AB R12, R11, R32 ;  /* 0x000000200b0c723e */ /* 0x000fce00000010ff */
.L_x_506:
[----:B------:R-:W-:Y:S05]  /*6d30*/  BSYNC B1 ;  /* 0x0000000000017941 */ /* 0x000fea0003800000 */
.L_x_505:
[----:B------:R-:W-:Y:S02]  /*6d40*/  ULDC.64 UR4, c[0x0][0x208] ;  /* 0x0000820000047ab9 */ /* 0x000fe40000000a00 */
[----:B---3--:R0:W-:Y:S01]  /*6d50*/  ST.E.128 desc[UR4][R36.64], R12 ;  /* 0x0000000c24007985 */ /* 0x0081e2000c101d04 */
[----:B------:R-:W-:Y:S05]  /*6d60*/  BRA `(.L_x_492) ;  /* 0x0000004400c47947 */ /* 0x000fea0003800000 */
.L_x_447:
        /* <DEDUP_REMOVED lines=20> */
[----:B------:R-:W-:Y:S02]  /*6eb0*/  ISETP.GE.AND P0, PT, R16, R110, PT ;  /* 0x0000006e1000720c */ /* 0x000fe40003f06270 */
[----:B------:R-:W-:-:S02]  /*6ec0*/  CS2R R36, SRZ ;  /* 0x0000000000247805 */ /* 0x000fc4000001ff00 */
[----:B------:R-:W-:Y:S02]  /*6ed0*/  LEA.HI.X R49, R34, UR5, R35, 0x1, P4 ;  /* 0x0000000522317c11 */ /* 0x000fe4000a0f0c23 */
[----:B------:R-:W-:Y:S02]  /*6ee0*/  CS2R R34, SRZ ;  /* 0x0000000000227805 */ /* 0x000fe4000001ff00 */
[----:B------:R-:W-:Y:S02]  /*6ef0*/  LEA R52, P4, R32, UR6, 0x1 ;  /* 0x0000000620347c11 */ /* 0x000fe4000f8808ff */
[----:B------:R-:W-:Y:S02]  /*6f00*/  CS2R R46, SRZ ;  /* 0x00000000002e7805 */ /* 0x000fe4000001ff00 */
[----:B------:R-:W-:Y:S02]  /*6f10*/  CS2R R44, SRZ ;  /* 0x00000000002c7805 */ /* 0x000fe4000001ff00 */
[----:B------:R-:W-:-:S02]  /*6f20*/  CS2R R42, SRZ ;  /* 0x00000000002a7805 */ /* 0x000fc4000001ff00 */
[----:B------:R-:W-:Y:S02]  /*6f30*/  LEA.HI.X R53, R32, UR7, R33, 0x1, P4 ;  /* 0x0000000720357c11 */ /* 0x000fe4000a0f0c21 */
[----:B------:R-:W-:Y:S02]  /*6f40*/  CS2R R32, SRZ ;  /* 0x0000000000207805 */ /* 0x000fe4000001ff00 */
[----:B------:R-:W-:Y:S02]  /*6f50*/  ISETP.GE.AND P4, PT, R214, R110, PT ;  /* 0x0000006ed600720c */ /* 0x000fe40003f86270 */
[----:B------:R-:W-:Y:S01]  /*6f60*/  CS2R R40, SRZ ;  /* 0x0000000000287805 */ /* 0x000fe2000001ff00 */
[----:B------:R-:W-:Y:S02]  /*6f70*/  ULDC.64 UR8, c[0x0][0x208] ;  /* 0x0000820000087ab9 */ /* 0x000fe40000000a00 */
[----:B------:R0:W5:Y:S04]  /*6f80*/  @!P0 LDG.E.128 R36, desc[UR8][R48.64] ;  /* 0x0000000830248981 */ /* 0x000168000c1e1d00 */
[----:B------:R0:W5:Y:S04]  /*6f90*/  @!P0 LDG.E.128 R44, desc[UR8][R52.64] ;  /* 0x00000008342c8981 */ /* 0x000168000c1e1d00 */
[----:B------:R0:W5:Y:S04]  /*6fa0*/  @!P4 LDG.E.128 R32, desc[UR8][R48.64+0x80] ;  /* 0x000080083020c981 */ /* 0x000168000c1e1d00 */
[----:B------:R0:W5:Y:S02]  /*6fb0*/  @!P4 LDG.E.128 R40, desc[UR8][R52.64+0x80] ;  /* 0x000080083428c981 */ /* 0x000164000c1e1d00 */
.L_x_508:
[----:B------:R-:W-:Y:S05]  /*6fc0*/  BSYNC B1 ;  /* 0x0000000000017941 */ /* 0x000fea0003800000 */
.L_x_507:
        /* <DEDUP_REMOVED lines=18> */
[----:B------:R-:W-:Y:S01]  /*70f0*/  IMAD.MOV.U32 R48, RZ, RZ, R36 ;  /* 0x000000ffff307224 */ /* 0x000fe200078e0024 */
[----:B------:R-:W-:Y:S01]  /*7100*/  CS2R R60, SRZ ;  /* 0x00000000003c7805 */ /* 0x000fe2000001ff00 */
[----:B------:R-:W-:-:S02]  /*7110*/  IMAD.MOV.U32 R52, RZ, RZ, R43 ;  /* 0x000000ffff347224 */ /* 0x000fc400078e002b */
[----:B------:R-:W-:Y:S01]  /*7120*/  IMAD.MOV.U32 R66, RZ, RZ, R44 ;  /* 0x000000ffff427224 */ /* 0x000fe200078e002c */
[----:B------:R-:W-:Y:S01]  /*7130*/  PRMT R136, R49, 0x5410, R48 ;  /* 0x0000541031887816 */ /* 0x000fe20000000030 */
[----:B------:R-:W-:Y:S01]  /*7140*/  IMAD.MOV.U32 R48, RZ, RZ, R46 ;  /* 0x000000ffff307224 */ /* 0x000fe200078e002e */
[----:B------:R-:W-:Y:S01]  /*7150*/  PRMT R157, R52, 0x5410, R53 ;  /* 0x00005410349d7816 */ /* 0x000fe20000000035 */
[----:B------:R-:W-:Y:S02]  /*7160*/  IMAD.MOV.U32 R53, RZ, RZ, R40 ;  /* 0x000000ffff357224 */ /* 0x000fe400078e0028 */
[----:B------:R-:W-:Y:S02]  /*7170*/  IMAD.MOV.U32 R52, RZ, RZ, R41 ;  /* 0x000000ffff347224 */ /* 0x000fe400078e0029 */
[----:B------:R-:W-:Y:S02]  /*7180*/  IMAD.MOV.U32 R49, RZ, RZ, R47 ;  /* 0x000000ffff317224 */ /* 0x000fe400078e002f */
[----:B------:R-:W-:Y:S01]  /*7190*/  IMAD.MOV.U32 R67, RZ, RZ, R45 ;  /* 0x000000ffff437224 */ /* 0x000fe200078e002d */
[----:B------:R-:W-:-:S02]  /*71a0*/  PRMT R158, R52, 0x5410, R53 ;  /* 0x00005410349e7816 */ /* 0x000fc40000000035 */
[----:B------:R-:W-:Y:S02]  /*71b0*/  CS2R R52, SRZ ;  /* 0x0000000000347805 */ /* 0x000fe4000001ff00 */
[----:B------:R-:W-:Y:S02]  /*71c0*/  PRMT R143, R49, 0x5410, R48 ;  /* 0x00005410318f7816 */ /* 0x000fe40000000030 */
[----:B------:R-:W-:Y:S01]  /*71d0*/  CS2R R48, SRZ ;  /* 0x0000000000307805 */ /* 0x000fe2000001ff00 */
[----:B------:R-:W-:Y:S06]  /*71e0*/  @P4 BRA `(.L_x_510) ;  /* 0x0000000000644947 */ /* 0x000fec0003800000 */
[----:B------:R-:W-:Y:S01]  /*71f0*/  IADD3 R50, P0, P5, R98, R14, R102 ;  /* 0x0000000e62327210 */ /* 0x000fe20007d1e066 */
[----:B------:R-:W-:Y:S01]  /*7200*/  ULDC.64 UR4, c[0x0][0x3e8] ;  /* 0x0000fa0000047ab9 */ /* 0x000fe20000000a00 */
[----:B------:R-:W-:Y:S01]  /*7210*/  ULDC.64 UR6, c[0x0][0x400] ;  /* 0x0001000000067ab9 */ /* 0x000fe20000000a00 */
[----:B------:R-:W-:Y:S02]  /*7220*/  CS2R R54, SRZ ;  /* 0x0000000000367805 */ /* 0x000fe4000001ff00 */
[----:B------:R-:W-:Y:S02]  /*7230*/  IADD3.X R51, R5, R11, R89, P0, P5 ;  /* 0x0000000b05337210 */ /* 0x000fe400007ea459 */
[----:B------:R-:W-:Y:S02]  /*7240*/  CS2R R52, SRZ ;  /* 0x0000000000347805 */ /* 0x000fe4000001ff00 */
[----:B------:R-:W-:Y:S02]  /*7250*/  IADD3 R48, P0, P5, R92, R12, R104 ;  /* 0x0000000c5c307210 */ /* 0x000fe40007d1e068 */
[----:B------:R-:W-:-:S02]  /*7260*/  CS2R R62, SRZ ;  /* 0x00000000003e7805 */ /* 0x000fc4000001ff00 */
[----:B------:R-:W-:Y:S01]  /*7270*/  CS2R R60, SRZ ;  /* 0x00000000003c7805 */ /* 0x000fe2000001ff00 */
[----:B------:R-:W-:Y:S01]  /*7280*/  ULDC.64 UR8, c[0x0][0x208] ;  /* 0x0000820000087ab9 */ /* 0x000fe20000000a00 */
        /* <DEDUP_REMOVED lines=8> */
[----:B------:R-:W5:Y:S04]  /*7310*/  @!P0 LDG.E.128 R52, desc[UR8][R56.64] ;  /* 0x0000000838348981 */ /* 0x000f68000c1e1d00 */
[----:B------:R-:W5:Y:S01]  /*7320*/  @!P0 LDG.E.128 R60, desc[UR8][R64.64] ;  /* 0x00000008403c8981 */ /* 0x000f62000c1e1d00 */
[----:B------:R-:W-:Y:S02]  /*7330*/  ISETP.GE.AND P0, PT, R214, R110, PT ;  /* 0x0000006ed600720c */ /* 0x000fe40003f06270 */
[----:B------:R-:W-:-:S11]  /*7340*/  CS2R R58, SRZ ;  /* 0x00000000003a7805 */ /* 0x000fd6000001ff00 */
[----:B------:R0:W5:Y:S02]  /*7350*/  @!P0 LDG.E.128 R48, desc[UR8][R56.64+0x80] ;  /* 0x0000800838308981 */ /* 0x000164000c1e1d00 */
[----:B0-----:R-:W-:-:S06]  /*7360*/  CS2R R56, SRZ ;  /* 0x0000000000387805 */ /* 0x001fcc000001ff00 */
[----:B------:R0:W5:Y:S02]  /*7370*/  @!P0 LDG.E.128 R56, desc[UR8][R64.64+0x80] ;  /* 0x0000800840388981 */ /* 0x000164000c1e1d00 */
.L_x_510:
[----:B------:R-:W-:Y:S05]  /*7380*/  BSYNC B1 ;  /* 0x0000000000017941 */ /* 0x000fea0003800000 */
.L_x_509:
[----:B0----5:R-:W-:Y:S01]  /*7390*/  IMAD.MOV.U32 R65, RZ, RZ, R50 ;  /* 0x000000ffff417224 */ /* 0x021fe200078e0032 */
[----:B------:R-:W-:Y:S01]  /*73a0*/  PRMT R161, R67, 0x5410, R66 ;  /* 0x0000541043a17816 */ /* 0x000fe20000000042 */
[----:B------:R-:W-:Y:S01]  /*73b0*/  IMAD.MOV.U32 R64, RZ, RZ, R51 ;  /* 0x000000ffff407224 */ /* 0x000fe200078e0033 */
[----:B------:R-:W-:Y:S01]  /*73c0*/  BSSY B1, `(.L_x_511) ;  /* 0x0000037000017945 */ /* 0x000fe20003800000 */
        /* <DEDUP_REMOVED lines=13> */
[----:B------:R-:W-:Y:S02]  /*74a0*/  MOV R65, R58 ;  /* 0x0000003a00417202 */ /* 0x000fe40000000f00 */
[----:B------:R-:W-:Y:S02]  /*74b0*/  CS2R R78, SRZ ;  /* 0x00000000004e7805 */ /* 0x000fe4000001ff00 */
[----:B------:R-:W-:Y:S01]  /*74c0*/  PRMT R148, R66, 0x5410, R67 ;  /* 0x0000541042947816 */ /* 0x000fe20000000043 */
[----:B------:R-:W-:Y:S01]  /*74d0*/  IMAD.MOV.U32 R67, RZ, RZ, R52 ;  /* 0x000000ffff437224 */ /* 0x000fe200078e0034 */
[----:B------:R-:W-:Y:S01]  /*74e0*/  PRMT R150, R65, 0x5410, R64 ;  /* 0x0000541041967816 */ /* 0x000fe20000000040 */
[----:B------:R-:W-:Y:S01]  /*74f0*/  IMAD.MOV.U32 R66, RZ, RZ, R53 ;  /* 0x000000ffff427224 */ /* 0x000fe200078e0035 */
[----:B------:R-:W-:Y:S01]  /*7500*/  CS2R R76, SRZ ;  /* 0x00000000004c7805 */ /* 0x000fe2000001ff00 */
[----:B------:R-:W-:-:S02]  /*7510*/  IMAD.MOV.U32 R65, RZ, RZ, R62 ;  /* 0x000000ffff417224 */ /* 0x000fc400078e003e */
[----:B------:R-:W-:Y:S01]  /*7520*/  IMAD.MOV.U32 R64, RZ, RZ, R63 ;  /* 0x000000ffff407224 */ /* 0x000fe200078e003f */
[----:B------:R-:W-:Y:S01]  /*7530*/  PRMT R153, R67, 0x5410, R66 ;  /* 0x0000541043997816 */ /* 0x000fe20000000042 */
[----:B------:R-:W-:Y:S02]  /*7540*/  IMAD.MOV.U32 R67, RZ, RZ, R56 ;  /* 0x000000ffff437224 */ /* 0x000fe400078e0038 */
[----:B------:R-:W-:Y:S01]  /*7550*/  IMAD.MOV.U32 R66, RZ, RZ, R57 ;  /* 0x000000ffff427224 */ /* 0x000fe200078e0039 */
[----:B------:R-:W-:Y:S01]  /*7560*/  PRMT R154, R65, 0x5410, R64 ;  /* 0x00005410419a7816 */ /* 0x000fe20000000040 */
[----:B------:R-:W-:Y:S02]  /*7570*/  IMAD.MOV.U32 R65, RZ, RZ, R60 ;  /* 0x000000ffff417224 */ /* 0x000fe400078e003c */
[----:B------:R-:W-:Y:S01]  /*7580*/  IMAD.MOV.U32 R64, RZ, RZ, R61 ;  /* 0x000000ffff407224 */ /* 0x000fe200078e003d */
[----:B------:R-:W-:Y:S02]  /*7590*/  PRMT R151, R67, 0x5410, R66 ;  /* 0x0000541043977816 */ /* 0x000fe40000000042 */
[----:B------:R-:W-:-:S02]  /*75a0*/  CS2R R66, SRZ ;  /* 0x0000000000427805 */ /* 0x000fc4000001ff00 */
[----:B------:R-:W-:Y:S02]  /*75b0*/  PRMT R155, R65, 0x5410, R64 ;  /* 0x00005410419b7816 */ /* 0x000fe40000000040 */
[----:B------:R-:W-:Y:S01]  /*75c0*/  CS2R R64, SRZ ;  /* 0x0000000000407805 */ /* 0x000fe2000001ff00 */
[----:B------:R-:W-:Y:S06]  /*75d0*/  @P5 BRA `(.L_x_512) ;  /* 0x0000000000545947 */ /* 0x000fec0003800000 */
[----:B------:R-:W-:Y:S01]  /*75e0*/  IADD3 R15, P0, P6, R98, R106, R14 ;  /* 0x0000006a620f7210 */ /* 0x000fe20007e1e00e */
[----:B------:R-:W-:Y:S01]  /*75f0*/  ULDC.64 UR4, c[0x0][0x3e8] ;  /* 0x0000fa0000047ab9 */ /* 0x000fe20000000a00 */
[----:B------:R-:W-:Y:S02]  /*7600*/  ULDC.64 UR6, c[0x0][0x208] ;  /* 0x0000820000067ab9 */ /* 0x000fe40000000a00 */
[----:B------:R-:W-:Y:S02]  /*7610*/  IADD3.X R11, R5, R105, R11, P0, P6 ;  /* 0x00000069050b7210 */ /* 0x000fe400007ec40b */
        /* <DEDUP_REMOVED lines=9> */
[----:B------:R-:W-:Y:S02]  /*76b0*/  CS2R R64, SRZ ;  /* 0x0000000000407805 */ /* 0x000fe4000001ff00 */
[----:B------:R-:W-:Y:S02]  /*76c0*/  CS2R R74, SRZ ;  /* 0x00000000004a7805 */ /* 0x000fe4000001ff00 */
[----:B------:R-:W-:-:S05]  /*76d0*/  CS2R R72, SRZ ;  /* 0x0000000000487805 */ /* 0x000fca000001ff00 */
[----:B------:R0:W5:Y:S04]  /*76e0*/  @!P0 LDG.E.128 R68, desc[UR6][R14.64] ;  /* 0x000000060e448981 */ /* 0x000168000c1e1d00 */
[----:B------:R0:W5:Y:S01]  /*76f0*/  @!P0 LDG.E.128 R76, desc[UR6][R12.64] ;  /* 0x000000060c4c8981 */ /* 0x000162000c1e1d00 */
[----:B------:R-:W-:-:S13]  /*7700*/  ISETP.GE.AND P0, PT, R214, R110, PT ;  /* 0x0000006ed600720c */ /* 0x000fda0003f06270 */
[----:B------:R0:W5:Y:S04]  /*7710*/  @!P0 LDG.E.128 R64, desc[UR6][R14.64+0x80] ;  /* 0x000080060e408981 */ /* 0x000168000c1e1d00 */
[----:B------:R0:W5:Y:S02]  /*7720*/  @!P0 LDG.E.128 R72, desc[UR6][R12.64+0x80] ;  /* 0x000080060c488981 */ /* 0x000164000c1e1d00 */
.L_x_512:
[----:B------:R-:W-:Y:S05]  /*7730*/  BSYNC B1 ;  /* 0x0000000000017941 */ /* 0x000fea0003800000 */
.L_x_511:
[----:B0----5:R-:W-:Y:S01]  /*7740*/  IMAD.MOV.U32 R12, RZ, RZ, R66 ;  /* 0x000000ffff0c7224 */ /* 0x021fe200078e0042 */
[----:B------:R-:W-:Y:S01]  /*7750*/  ULOP3.LUT UR4, UR60, 0x1, URZ, 0xfc, !UPT ;  /* 0x000000013c047892 */ /* 0x000fe2000f8efc3f */
[----:B------:R-:W-:-:S03]  /*7760*/  IMAD.MOV.U32 R11, RZ, RZ, R67 ;  /* 0x000000ffff0b7224 */ /* 0x000fc600078e0043 */
[----:B------:R-:W-:Y:S02]  /*7770*/  UISETP.NE.AND UP0, UPT, UR4, 0x3, UPT ;  /* 0x000000030400788c */ /* 0x000fe4000bf05270 */
[----:B------:R-:W-:Y:S01]  /*7780*/  PRMT R140, R11, 0x5410, R12 ;  /* 0x000054100b8c7816 */ /* 0x000fe2000000000c */
[----:B------:R-:W-:Y:S02]  /*7790*/  IMAD.MOV.U32 R12, RZ, RZ, R64 ;  /* 0x000000ffff0c7224 */ /* 0x000fe400078e0040 */
[----:B------:R-:W-:Y:S01]  /*77a0*/  IMAD.MOV.U32 R11, RZ, RZ, R65 ;  /* 0x000000ffff0b7224 */ /* 0x000fe200078e0041 */
[----:B------:R-:W-:-:S04]  /*77b0*/  PLOP3.LUT P0, PT, PT, PT, UP0, 0x80, 0x0 ;  /* 0x000000000000781c */ /* 0x000fc80003f0f008 */
        /* <DEDUP_REMOVED lines=24> */
.L_x_513:
[----:B------:R-:W-:Y:S01]  /*7940*/  IMAD R87, R213, 0x8, R23 ;  /* 0x00000008d5577824 */ /* 0x000fe200078e0217 */
[----:B------:R-:W-:Y:S01]  /*7950*/  SHF.L.U32 R88, R225, 0x1f, RZ ;  /* 0x0000001fe1587819 */ /* 0x000fe200000006ff */
[----:B------:R-:W-:Y:S03]  /*7960*/  BSSY B1, `(.L_x_514) ;  /* 0x0000003000017945 */ /* 0x000fe60003800000 */
[----:B------:R-:W0:Y:S02]  /*7970*/  SYNCS.PHASECHK.TRANS64.TRYWAIT P6, [R87+URZ+0x38890], R88 ;  /* 0x03889058570075a7 */ /* 0x000e2400080c017f */
[----:B0-----:R-:W-:Y:S05]  /*7980*/  @!P6 BRA `(.L_x_515) ;  /* 0x000002340008e947 */ /* 0x001fea0003800000 */
.L_x_823:
[----:B------:R-:W-:Y:S05]  /*7990*/  BSYNC B1 ;  /* 0x0000000000017941 */ /* 0x000fea0003800000 */
.L_x_514:
[----:B------:R-:W1:Y:S01]  /*79a0*/  LDC R128, c[0x0][0x2f4] ;  /* 0x0000bd00ff807b82 */ /* 0x000e620000000800 */
[----:B------:R-:W-:Y:S01]  /*79b0*/  UMOV UR4, 0xffffffff ;  /* 0xffffffff00047882 */ /* 0x000fe20000000000 */
[----:B-1----:R-:W-:Y:S02]  /*79c0*/  IMAD.IADD R132, R128, 0x1, -R111 ;  /* 0x0000000180847824 */ /* 0x002fe400078e0a6f */
[----:B------:R-:W-:Y:S05]  /*79d0*/  BRA.DIV UR4, `(.L_x_516) ;  /* 0x0000023604087947 */ /* 0x000fea000b800000 */
[----:B------:R1:W2:Y:S04]  /*79e0*/  SHFL.IDX PT, R119, R116, RZ, 0x181f ;  /* 0x00181fff74777589 */ /* 0x0002a800000e0000 */
[----:B------:R1:W3:Y:S02]  /*79f0*/  SHFL.IDX PT, R11, R117, RZ, 0x181f ;  /* 0x00181fff750b7589 */ /* 0x0002e400000e0000 */
.L_x_827:
[----:B------:R-:W-:Y:S04]  /*7a00*/  BSSY B1, `(.L_x_517) ;  /* 0x000010a000017945 */ /* 0x000fe80003800000 */
[----:B------:R-:W-:Y:S05]  /*7a10*/  @P3 BRA `(.L_x_518) ;  /* 0x0000001000203947 */ /* 0x000fea0003800000 */
[----:B------:R-:W-:Y:S01]  /*7a20*/  ISETP.NE.AND P3, PT, R3, RZ, PT ;  /* 0x000000ff0300720c */ /* 0x000fe20003f65270 */
[----:B------:R-:W-:Y:S01]  /*7a30*/  BSSY B2, `(.L_x_519) ;  /* 0x0000083000027945 */ /* 0x000fe20003800000 */
[----:B---3--:R-:W-:-:S11]  /*7a40*/  IMAD.MOV.U32 R118, RZ, RZ, R11 ;  /* 0x000000ffff767224 */ /* 0x008fd600078e000b */
[----:B------:R-:W-:Y:S05]  /*7a50*/  @!P3 BRA `(.L_x_520) ;  /* 0x000000080000b947 */ /* 0x000fea0003800000 */
[----:B------:R-:W3:Y:S01]  /*7a60*/  LDL R15, [R1+0x5c] ;  /* 0x00005c00010f7983 */ /* 0x000ee20000100800 */
[----:B------:R-:W-:Y:S01]  /*7a70*/  SEL R12, R111, R132, !P2 ;  /* 0x000000846f0c7207 */ /* 0x000fe20005000000 */
[----:B------:R-:W-:Y:S01]  /*7a80*/  IMAD.SHL.U32 R14, R224, 0x40, RZ ;  /* 0x00000040e00e7824 */ /* 0x000fe200078e00ff */
[----:B------:R-:W-:Y:S01]  /*7a90*/  ISETP.GE.AND P3, PT, R16, R110, PT ;  /* 0x0000006e1000720c */ /* 0x000fe20003f66270 */
[----:B------:R-:W-:Y:S01]  /*7aa0*/  IMAD.SHL.U32 R80, R224, 0x40, RZ ;  /* 0x00000040e0507824 */ /* 0x000fe200078e00ff */
[----:B------:R-:W-:Y:S01]  /*7ab0*/  SHF.R.S32.HI R13, RZ, 0x1f, R12 ;  /* 0x0000001fff0d7819 */ /* 0x000fe2000001140c */
[----:B------:R-:W-:Y:S01]  /*7ac0*/  BSSY B3, `(.L_x_521) ;  /* 0x0000072000037945 */ /* 0x000fe20003800000 */
[----:B------:R-:W-:Y:S02]  /*7ad0*/  LOP3.LUT R14, R14, 0x1c0, RZ, 0xc0, !PT ;  /* 0x000001c00e0e7812 */ /* 0x000fe400078ec0ff */
[----:B------:R-:W-:Y:S02]  /*7ae0*/  LEA.HI R13, R13, R12, RZ, 0x4 ;  /* 0x0000000c0d0d7211 */ /* 0x000fe400078f20ff */
[----:B------:R-:W-:-:S02]  /*7af0*/  LOP3.LUT R80, R80, 0x1c0, RZ, 0xc0, !PT ;  /* 0x000001c050507812 */ /* 0x000fc400078ec0ff */
[----:B------:R-:W-:Y:S02]  /*7b00*/  LEA.HI.SX32 R134, R13, R8, 0x1c ;  /* 0x000000080d867211 */ /* 0x000fe400078fe2ff */
[----:B------:R-:W-:Y:S02]  /*7b10*/  SHF.R.U32.HI R14, RZ, 0x3, R14 ;  /* 0x00000003ff0e7819 */ /* 0x000fe4000001160e */
[----:B------:R-:W-:-:S04]  /*7b20*/  SHF.R.S32.HI R13, RZ, 0x1f, R134 ;  /* 0x0000001fff0d7819 */ /* 0x000fc80000011486 */
[----:B------:R-:W-:Y:S01]  /*7b30*/  LEA.HI R13, R13, R134, RZ, 0x3 ;  /* 0x000000860d0d7211 */ /* 0x000fe200078f18ff */
[----:B------:R-:W-:-:S03]  /*7b40*/  IMAD.SHL.U32 R134, R134, 0x8, RZ ;  /* 0x0000000886867824 */ /* 0x000fc600078e00ff */
[----:B------:R-:W-:Y:S02]  /*7b50*/  SHF.R.S32.HI R13, RZ, 0x3, R13 ;  /* 0x00000003ff0d7819 */ /* 0x000fe4000001140d */
[----:B------:R-:W-:-:S04]  /*7b60*/  LOP3.LUT R12, R80, 0x38, R134, 0xf8, !PT ;  /* 0x00000038500c7812 */ /* 0x000fc800078ef886 */
[----:B------:R-:W-:Y:S01]  /*7b70*/  LOP3.LUT R12, R12, R14, RZ, 0x3c, !PT ;  /* 0x0000000e0c0c7212 */ /* 0x000fe200078e3cff */
[----:B---3--:R-:W-:-:S04]  /*7b80*/  IMAD R13, R13, 0x1400, R15 ;  /* 0x000014000d0d7824 */ /* 0x008fc800078e020f */
[----:B------:R-:W-:-:S04]  /*7b90*/  IMAD.IADD R12, R13, 0x1, R12 ;  /* 0x000000010d0c7824 */ /* 0x000fc800078e020c */
[C---:B------:R-:W-:Y:S02]  /*7ba0*/  IMAD R80, R213.reuse, 0x5000, R12 ;  /* 0x00005000d5507824 */ /* 0x040fe400078e020c */
[----:B------:R-:W-:Y:S02]  /*7bb0*/  IMAD R12, R213, 0x5000, R126 ;  /* 0x00005000d50c7824 */ /* 0x000fe400078e027e */
[--C-:B------:R-:W-:Y:S02]  /*7bc0*/  IMAD R80, R80, 0x2, R23.reuse ;  /* 0x0000000250507824 */ /* 0x100fe400078e0217 */
[----:B------:R-:W-:-:S04]  /*7bd0*/  IMAD R12, R12, 0x2, R23 ;  /* 0x000000020c0c7824 */ /* 0x000fc800078e0217 */
[----:B------:R-:W3:Y:S04]  /*7be0*/  LDS.128 R80, [R80+0x24400] ;  /* 0x0244000050507984 */ /* 0x000ee80000000c00 */
[----:B------:R-:W4:Y:S01]  /*7bf0*/  LDS.128 R12, [R12+0x24400] ;  /* 0x024400000c0c7984 */ /* 0x000f220000000c00 */
[----:B------:R-:W-:Y:S05]  /*7c00*/  @P3 BRA `(.L_x_522) ;  /* 0x0000000400743947 */ /* 0x000fea0003800000 */
[--C-:B------:R-:W-:Y:S02]  /*7c10*/  SHF.R.U64 R36, R36, 0x10, R37.reuse ;  /* 0x0000001024247819 */ /* 0x100fe40000001225 */
[----:B------:R-:W-:Y:S02]  /*7c20*/  SHF.R.U32.HI R135, RZ, 0x10, R37 ;  /* 0x00000010ff877819 */ /* 0x000fe40000011625 */
[----:B------:R-:W-:Y:S02]  /*7c30*/  SHF.R.U64 R37, R38, 0x10, R39 ;  /* 0x0000001026257819 */ /* 0x000fe40000001227 */
[--C-:B------:R-:W-:Y:S02]  /*7c40*/  SHF.R.U64 R38, R44, 0x10, R45.reuse ;  /* 0x000000102c267819 */ /* 0x100fe4000000122d */
[----:B------:R-:W-:Y:S02]  /*7c50*/  SHF.R.U32.HI R45, RZ, 0x10, R45 ;  /* 0x00000010ff2d7819 */ /* 0x000fe4000001162d */
[----:B------:R-:W-:-:S02]  /*7c60*/  PRMT R36, R136, 0x5432, R36 ;  /* 0x0000543288247816 */ /* 0x000fc40000000024 */
[----:B------:R-:W-:Y:S02]  /*7c70*/  PRMT R135, R136, 0x5410, R135 ;  /* 0x0000541088877816 */ /* 0x000fe40000000087 */
[----:B------:R-:W-:Y:S02]  /*7c80*/  SHF.R.U32.HI R136, RZ, 0x10, R39 ;  /* 0x00000010ff887819 */ /* 0x000fe40000011627 */
[--C-:B------:R-:W-:Y:S02]  /*7c90*/  SHF.R.U64 R44, R46, 0x10, R47.reuse ;  /* 0x000000102e2c7819 */ /* 0x100fe4000000122f */
[----:B------:R-:W-:Y:S02]  /*7ca0*/  SHF.R.U32.HI R141, RZ, 0x10, R47 ;  /* 0x00000010ff8d7819 */ /* 0x000fe4000001162f */
[----:B------:R-:W-:Y:S02]  /*7cb0*/  PRMT R46, R161, 0x5410, R45 ;  /* 0x00005410a12e7816 */ /* 0x000fe4000000002d */
[----:B------:R-:W-:-:S02]  /*7cc0*/  PRMT R39, R142, 0x5410, R37 ;  /* 0x000054108e277816 */ /* 0x000fc40000000025 */
[----:B------:R-:W-:Y:S01]  /*7cd0*/  PRMT R47, R142, 0x5432, R136 ;  /* 0x000054328e2f7816 */ /* 0x000fe20000000088 */
[----:B----4-:R-:W-:Y:S01]  /*7ce0*/  IMAD.U32 R142, R13, 0x10000, RZ ;  /* 0x000100000d8e7824 */ /* 0x010fe200078e00ff */
[----:B------:R-:W-:Y:S02]  /*7cf0*/  PRMT R37, R161, 0x5432, R38 ;  /* 0x00005432a1257816 */ /* 0x000fe40000000026 */
[----:B------:R-:W-:Y:S01]  /*7d00*/  PRMT R38, R143, 0x5432, R44 ;  /* 0x000054328f267816 */ /* 0x000fe2000000002c */
[----:B---3--:R-:W-:Y:S01]  /*7d10*/  IMAD.U32 R44, R81, 0x10000, RZ ;  /* 0x00010000512c7824 */ /* 0x008fe200078e00ff */
[----:B------:R-:W-:Y:S01]  /*7d20*/  PRMT R136, R143, 0x5410, R141 ;  /* 0x000054108f887816 */ /* 0x000fe2000000008d */
[C---:B------:R-:W-:Y:S01]  /*7d30*/  IMAD.U32 R141, R46.reuse, 0x10000, RZ ;  /* 0x000100002e8d7824 */ /* 0x040fe200078e00ff */
[----:B------:R-:W-:Y:S01]  /*7d40*/  LOP3.LUT R46, R46, 0xffff0000, RZ, 0xc0, !PT ;  /* 0xffff00002e2e7812 */ /* 0x000fe200078ec0ff */
[----:B------:R-:W-:Y:S01]  /*7d50*/  IMAD.U32 R143, R135, 0x10000, RZ ;  /* 0x00010000878f7824 */ /* 0x000fe200078e00ff */
[----:B------:R-:W-:Y:S01]  /*7d60*/  LOP3.LUT R81, R81, 0xffff0000, RZ, 0xc0, !PT ;  /* 0xffff000051517812 */ /* 0x000fe200078ec0ff */
[C---:B------:R-:W-:Y:S01]  /*7d70*/  FMUL.FTZ R45, R44.reuse, R141 ;  /* 0x0000008d2c2d7220 */ /* 0x040fe20000410000 */
[----:B------:R-:W-:Y:S01]  /*7d80*/  LOP3.LUT R135, R135, 0xffff0000, RZ, 0xc0, !PT ;  /* 0xffff000087877812 */ /* 0x000fe200078ec0ff */
[----:B------:R-:W-:-:S02]  /*7d90*/  FMUL.FTZ R44, R44, R143 ;  /* 0x0000008f2c2c7220 */ /* 0x000fc40000410000 */
[C---:B------:R-:W-:Y:S01]  /*7da0*/  FFMA.FTZ R45, R142.reuse, R143, -R45 ;  /* 0x0000008f8e2d7223 */ /* 0x040fe2000001082d */
[----:B------:R-:W-:Y:S01]  /*7db0*/  SHF.L.U32 R143, R47, 0x10, RZ ;  /* 0x000000102f8f7819 */ /* 0x000fe200000006ff */
[----:B------:R-:W-:Y:S01]  /*7dc0*/  FFMA.FTZ R44, R142, R141, R44 ;  /* 0x0000008d8e2c7223 */ /* 0x000fe2000001002c */
[----:B------:R-:W-:Y:S01]  /*7dd0*/  LOP3.LUT R141, R13, 0xffff0000, RZ, 0xc0, !PT ;  /* 0xffff00000d8d7812 */ /* 0x000fe200078ec0ff */
[CC--:B------:R-:W-:Y:S01]  /*7de0*/  FMUL.FTZ R13, R81.reuse, R46.reuse ;  /* 0x0000002e510d7220 */ /* 0x0c0fe20000410000 */
[-C--:B------:R-:W-:Y:S01]  /*7df0*/  FMUL.FTZ R81, R81, R135.reuse ;  /* 0x0000008751517220 */ /* 0x080fe20000410000 */
[C---:B------:R-:W-:Y:S01]  /*7e00*/  IMAD.U32 R142, R83.reuse, 0x10000, RZ ;  /* 0x00010000538e7824 */ /* 0x040fe200078e00ff */
[----:B------:R-:W-:Y:S01]  /*7e10*/  LOP3.LUT R83, R83, 0xffff0000, RZ, 0xc0, !PT ;  /* 0xffff000053537812 */ /* 0x000fe200078ec0ff */
[C---:B------:R-:W-:Y:S01]  /*7e20*/  FFMA.FTZ R13, R141.reuse, R135, -R13 ;  /* 0x000000878d0d7223 */ /* 0x040fe2000001080d */
[C---:B------:R-:W-:Y:S02]  /*7e30*/  IMAD.U32 R135, R136.reuse, 0x10000, RZ ;  /* 0x0001000088877824 */ /* 0x040fe400078e00ff */
[----:B------:R-:W-:Y:S01]  /*7e40*/  FFMA.FTZ R46, R141, R46, R81 ;  /* 0x0000002e8d2e7223 */ /* 0x000fe20000010051 */
[----:B------:R-:W-:Y:S01]  /*7e50*/  IMAD.U32 R141, R15, 0x10000, RZ ;  /* 0x000100000f8d7824 */ /* 0x000fe200078e00ff */
[----:B------:R-:W-:Y:S01]  /*7e60*/  LOP3.LUT R136, R136, 0xffff0000, RZ, 0xc0, !PT ;  /* 0xffff000088887812 */ /* 0x000fe200078ec0ff */
[C---:B------:R-:W-:Y:S01]  /*7e70*/  FMUL.FTZ R81, R142.reuse, R135 ;  /* 0x000000878e517220 */ /* 0x040fe20000410000 */
[----:B------:R-:W-:Y:S01]  /*7e80*/  FMUL.FTZ R142, R142, R143 ;  /* 0x0000008f8e8e7220 */ /* 0x000fe20000410000 */
[----:B------:R-:W-:Y:S01]  /*7e90*/  F2FP.BF16.F32.PACK_AB R13, R13, R45 ;  /* 0x0000002d0d0d723e */ /* 0x000fe200000010ff */
[----:B------:R-:W-:-:S02]  /*7ea0*/  IMAD.U32 R45, R80, 0x10000, RZ ;  /* 0x00010000502d7824 */ /* 0x000fc400078e00ff */
[C---:B------:R-:W-:Y:S01]  /*7eb0*/  FFMA.FTZ R81, R141.reuse, R143, -R81 ;  /* 0x0000008f8d517223 */ /* 0x040fe20000010851 */
[----:B------:R-:W-:Y:S01]  /*7ec0*/  FFMA.FTZ R135, R141, R135, R142 ;  /* 0x000000878d877223 */ /* 0x000fe2000001008e */
[----:B------:R-:W-:Y:S02]  /*7ed0*/  LOP3.LUT R141, R47, 0xffff0000, RZ, 0xc0, !PT ;  /* 0xffff00002f8d7812 */ /* 0x000fe400078ec0ff */
[----:B------:R-:W-:Y:S01]  /*7ee0*/  LOP3.LUT R47, R15, 0xffff0000, RZ, 0xc0, !PT ;  /* 0xffff00000f2f7812 */ /* 0x000fe200078ec0ff */
[C---:B------:R-:W-:Y:S01]  /*7ef0*/  FMUL.FTZ R15, R83.reuse, R136 ;  /* 0x00000088530f7220 */ /* 0x040fe20000410000 */
[----:B------:R-:W-:Y:S01]  /*7f00*/  F2FP.BF16.F32.PACK_AB R44, R46, R44 ;  /* 0x0000002c2e2c723e */ /* 0x000fe200000010ff */
[-C--:B------:R-:W-:Y:S01]  /*7f10*/  FMUL.FTZ R83, R83, R141.reuse ;  /* 0x0000008d53537220 */ /* 0x080fe20000410000 */
[----:B------:R-:W-:Y:S02]  /*7f20*/  IMAD.U32 R46, R37, 0x10000, RZ ;  /* 0x00010000252e7824 */ /* 0x000fe400078e00ff */
[----:B------:R-:W-:Y:S01]  /*7f30*/  FFMA.FTZ R15, R47, R141, -R15 ;  /* 0x0000008d2f0f7223 */ /* 0x000fe2000001080f */
[----:B------:R-:W-:Y:S01]  /*7f40*/  LOP3.LUT R37, R37, 0xffff0000, RZ, 0xc0, !PT ;  /* 0xffff000025257812 */ /* 0x000fe200078ec0ff */
[----:B------:R-:W-:Y:S01]  /*7f50*/  FFMA.FTZ R47, R47, R136, R83 ;  /* 0x000000882f2f7223 */ /* 0x000fe20000010053 */
[C---:B------:R-:W-:Y:S01]  /*7f60*/  IMAD.U32 R83, R36.reuse, 0x10000, RZ ;  /* 0x0001000024537824 */ /* 0x040fe200078e00ff */
[----:B------:R-:W-:-:S02]  /*7f70*/  LOP3.LUT R36, R36, 0xffff0000, RZ, 0xc0, !PT ;  /* 0xffff000024247812 */ /* 0x000fc400078ec0ff */
[----:B------:R-:W-:Y:S01]  /*7f80*/  F2FP.BF16.F32.PACK_AB R15, R15, R81 ;  /* 0x000000510f0f723e */ /* 0x000fe200000010ff */
[----:B------:R-:W-:Y:S01]  /*7f90*/  IMAD.U32 R81, R12, 0x10000, RZ ;  /* 0x000100000c517824 */ /* 0x000fe200078e00ff */
[----:B------:R-:W-:Y:S01]  /*7fa0*/  F2FP.BF16.F32.PACK_AB R47, R47, R135 ;  /* 0x000000872f2f723e */ /* 0x000fe200000010ff */
[C---:B------:R-:W-:Y:S01]  /*7fb0*/  FMUL.FTZ R135, R45.reuse, R46 ;  /* 0x0000002e2d877220 */ /* 0x040fe20000410000 */
[----:B------:R-:W-:-:S03]  /*7fc0*/  FMUL.FTZ R45, R45, R83 ;  /* 0x000000532d2d7220 */ /* 0x000fc60000410000 */
[C---:B------:R-:W-:Y:S01]  /*7fd0*/  FFMA.FTZ R135, R81.reuse, R83, -R135 ;  /* 0x0000005351877223 */ /* 0x040fe20000010887 */
[----:B------:R-:W-:Y:S01]  /*7fe0*/  FFMA.FTZ R45, R81, R46, R45 ;  /* 0x0000002e512d7223 */ /* 0x000fe2000001002d */
[----:B------:R-:W-:Y:S01]  /*7ff0*/  LOP3.LUT R46, R80, 0xffff0000, RZ, 0xc0, !PT ;  /* 0xffff0000502e7812 */ /* 0x000fe200078ec0ff */
[----:B------:R-:W-:Y:S01]  /*8000*/  IMAD.U32 R83, R82, 0x10000, RZ ;  /* 0x0001000052537824 */ /* 0x000fe200078e00ff */
[----:B------:R-:W-:-:S03]  /*8010*/  LOP3.LUT R80, R12, 0xffff0000, RZ, 0xc0, !PT ;  /* 0xffff00000c507812 */ /* 0x000fc600078ec0ff */
[C---:B------:R-:W-:Y:S01]  /*8020*/  FMUL.FTZ R12, R46.reuse, R37 ;  /* 0x000000252e0c7220 */ /* 0x040fe20000410000 */
[----:B------:R-:W-:-:S03]  /*8030*/  FMUL.FTZ R46, R46, R36 ;  /* 0x000000242e2e7220 */ /* 0x000fc60000410000 */
[C---:B------:R-:W-:Y:S01]  /*8040*/  FFMA.FTZ R12, R80.reuse, R36, -R12 ;  /* 0x00000024500c7223 */ /* 0x040fe2000001080c */
[----:B------:R-:W-:Y:S01]  /*8050*/  FFMA.FTZ R36, R80, R37, R46 ;  /* 0x0000002550247223 */ /* 0x000fe2000001002e */
[C---:B------:R-:W-:Y:S01]  /*8060*/  IMAD.U32 R46, R38.reuse, 0x10000, RZ ;  /* 0x00010000262e7824 */ /* 0x040fe200078e00ff */
[----:B------:R-:W-:Y:S01]  /*8070*/  LOP3.LUT R38, R38, 0xffff0000, RZ, 0xc0, !PT ;  /* 0xffff000026267812 */ /* 0x000fe200078ec0ff */
[C---:B------:R-:W-:Y:S01]  /*8080*/  IMAD.U32 R80, R39.reuse, 0x10000, RZ ;  /* 0x0001000027507824 */ /* 0x040fe200078e00ff */
[----:B------:R-:W-:Y:S01]  /*8090*/  LOP3.LUT R39, R39, 0xffff0000, RZ, 0xc0, !PT ;  /* 0xffff000027277812 */ /* 0x000fe200078ec0ff */
[C---:B------:R-:W-:Y:S01]  /*80a0*/  FMUL.FTZ R81, R83.reuse, R46 ;  /* 0x0000002e53517220 */ /* 0x040fe20000410000 */
[C---:B------:R-:W-:Y:S02]  /*80b0*/  IMAD.U32 R37, R14.reuse, 0x10000, RZ ;  /* 0x000100000e257824 */ /* 0x040fe400078e00ff */
[-C--:B------:R-:W-:Y:S01]  /*80c0*/  FMUL.FTZ R83, R83, R80.reuse ;  /* 0x0000005053537220 */ /* 0x080fe20000410000 */
[----:B------:R-:W-:Y:S01]  /*80d0*/  LOP3.LUT R14, R14, 0xffff0000, RZ, 0xc0, !PT ;  /* 0xffff00000e0e7812 */ /* 0x000fe200078ec0ff */
[----:B------:R-:W-:-:S02]  /*80e0*/  FFMA.FTZ R81, R37, R80, -R81 ;  /* 0x0000005025517223 */ /* 0x000fc40000010851 */
[----:B------:R-:W-:Y:S01]  /*80f0*/  FFMA.FTZ R83, R37, R46, R83 ;  /* 0x0000002e25537223 */ /* 0x000fe20000010053 */
[----:B------:R-:W-:Y:S02]  /*8100*/  LOP3.LUT R37, R82, 0xffff0000, RZ, 0xc0, !PT ;  /* 0xffff000052257812 */ /* 0x000fe400078ec0ff */
[----:B------:R-:W-:Y:S02]  /*8110*/  F2FP.BF16.F32.PACK_AB R36, R36, R45 ;  /* 0x0000002d2424723e */ /* 0x000fe400000010ff */
[----:B------:R-:W-:Y:S01]  /*8120*/  F2FP.BF16.F32.PACK_AB R12, R12, R135 ;  /* 0x000000870c0c723e */ /* 0x000fe200000010ff */
[CC--:B------:R-:W-:Y:S01]  /*8130*/  FMUL.FTZ R46, R37.reuse, R38.reuse ;  /* 0x00000026252e7220 */ /* 0x0c0fe20000410000 */
[-C--:B------:R-:W-:Y:S01]  /*8140*/  FMUL.FTZ R37, R37, R39.reuse ;  /* 0x0000002725257220 */ /* 0x080fe20000410000 */
[----:B------:R-:W-:Y:S02]  /*8150*/  IMAD.MOV.U32 R80, RZ, RZ, R36 ;  /* 0x000000ffff507224 */ /* 0x000fe400078e0024 */
[C---:B------:R-:W-:Y:S01]  /*8160*/  FFMA.FTZ R46, R14.reuse, R39, -R46 ;  /* 0x000000270e2e7223 */ /* 0x040fe2000001082e */
[----:B------:R-:W-:-:S04]  /*8170*/  FFMA.FTZ R37, R14, R38, R37 ;  /* 0x000000260e257223 */ /* 0x000fc80000010025 */
[----:B------:R-:W-:Y:S01]  /*8180*/  F2FP.BF16.F32.PACK_AB R46, R46, R81 ;  /* 0x000000512e2e723e */ /* 0x000fe200000010ff */
[----:B------:R-:W-:Y:S01]  /*8190*/  IMAD.MOV.U32 R81, RZ, RZ, R44 ;  /* 0x000000ffff517224 */ /* 0x000fe200078e002c */
[----:B------:R-:W-:-:S03]  /*81a0*/  F2FP.BF16.F32.PACK_AB R83, R37, R83 ;  /* 0x000000532553723e */ /* 0x000fc600000010ff */
[----:B------:R-:W-:Y:S02]  /*81b0*/  IMAD.MOV.U32 R14, RZ, RZ, R46 ;  /* 0x000000ffff0e7224 */ /* 0x000fe400078e002e */
[----:B------:R-:W-:Y:S02]  /*81c0*/  IMAD.MOV.U32 R82, RZ, RZ, R83 ;  /* 0x000000ffff527224 */ /* 0x000fe400078e0053 */
[----:B------:R-:W-:-:S07]  /*81d0*/  IMAD.MOV.U32 R83, RZ, RZ, R47 ;  /* 0x000000ffff537224 */ /* 0x000fce00078e002f */
.L_x_522:
[----:B------:R-:W-:Y:S05]  /*81e0*/  BSYNC B3 ;  /* 0x0000000000037941 */ /* 0x000fea0003800000 */
.L_x_521:
[----:B------:R-:W-:Y:S01]  /*81f0*/  LEA R36, P3, R9, R11, 0x1 ;  /* 0x0000000b09247211 */ /* 0x000fe200078608ff */
[----:B------:R-:W-:-:S03]  /*8200*/  ULDC.64 UR4, c[0x0][0x208] ;  /* 0x0000820000047ab9 */ /* 0x000fc60000000a00 */
[----:B--2---:R-:W-:Y:S02]  /*8210*/  LEA.HI.X R37, R9, R119, R27, 0x1, P3 ;  /* 0x0000007709257211 */ /* 0x004fe400018f0c1b */
[----:B------:R-:W-:-:S03]  /*8220*/  ISETP.GE.AND P3, PT, R134, R128, PT ;  /* 0x000000808600720c */ /* 0x000fc60003f66270 */
[----:B----4-:R2:W-:Y:S10]  /*8230*/  ST.E.128 desc[UR4][R36.64], R12 ;  /* 0x0000000c24007985 */ /* 0x0105f4000c101d04 */
[----:B--2---:R-:W-:-:S05]  /*8240*/  @!P3 IMAD.WIDE R12, R134, 0x2, R118 ;  /* 0x00000002860cb825 */ /* 0x004fca00078e0276 */
[----:B---3--:R3:W-:Y:S02]  /*8250*/  @!P3 ST.E.128 desc[UR4][R12.64], R80 ;  /* 0x000000500c00b985 */ /* 0x0087e4000c101d04 */
.L_x_520:
[----:B------:R-:W-:Y:S05]  /*8260*/  BSYNC B2 ;  /* 0x0000000000027941 */ /* 0x000fea0003800000 */
.L_x_519:
[----:B------:R-:W-:-:S13]  /*8270*/  ISETP.NE.AND P3, PT, R21, RZ, PT ;  /* 0x000000ff1500720c */ /* 0x000fda0003f65270 */
[----:B------:R-:W-:Y:S05]  /*8280*/  @!P3 BRA `(.L_x_518) ;  /* 0x000000080004b947 */ /* 0x000fea0003800000 */
[----:B------:R-:W4:Y:S01]  /*8290*/  LDL R15, [R1+0x5c] ;  /* 0x00005c00010f7983 */ /* 0x000f220000100800 */
[----:B---3--:R-:W-:Y:S01]  /*82a0*/  SEL R12, R111, R132, !P1 ;  /* 0x000000846f0c7207 */ /* 0x008fe20004800000 */
        /* <DEDUP_REMOVED lines=16> */
[----:B----4-:R-:W-:-:S04]  /*83b0*/  IMAD R13, R13, 0x1400, R15 ;  /* 0x000014000d0d7824 */ /* 0x010fc800078e020f */
        /* <DEDUP_REMOVED lines=8> */
[----:B------:R-:W-:Y:S01]  /*8440*/  SHF.R.U32.HI R46, RZ, 0x10, R41 ;  /* 0x00000010ff2e7819 */ /* 0x000fe20000011629 */
[----:B---3--:R-:W-:Y:S01]  /*8450*/  IMAD.U32 R81, R37, 0x10000, RZ ;  /* 0x0001000025517824 */ /* 0x008fe200078e00ff */
[--C-:B------:R-:W-:Y:S01]  /*8460*/  SHF.R.U64 R32, R32, 0x10, R33.reuse ;  /* 0x0000001020207819 */ /* 0x100fe20000001221 */
[----:B----4-:R-:W-:Y:S01]  /*8470*/  IMAD.U32 R47, R13, 0x10000, RZ ;  /* 0x000100000d2f7824 */ /* 0x010fe200078e00ff */
[----:B------:R-:W-:Y:S02]  /*8480*/  SHF.R.U32.HI R33, RZ, 0x10, R33 ;  /* 0x00000010ff217819 */ /* 0x000fe40000011621 */
[----:B------:R-:W-:Y:S02]  /*8490*/  PRMT R46, R158, 0x5410, R46 ;  /* 0x000054109e2e7816 */ /* 0x000fe4000000002e */
[----:B------:R-:W-:Y:S02]  /*84a0*/  SHF.R.U64 R34, R34, 0x10, R35 ;  /* 0x0000001022227819 */ /* 0x000fe40000001223 */
[----:B------:R-:W-:Y:S01]  /*84b0*/  PRMT R33, R160, 0x5410, R33 ;  /* 0x00005410a0217816 */ /* 0x000fe20000000021 */
[----:B------:R-:W-:Y:S01]  /*84c0*/  IMAD.U32 R80, R46, 0x10000, RZ ;  /* 0x000100002e507824 */ /* 0x000fe200078e00ff */
[----:B------:R-:W-:-:S02]  /*84d0*/  SHF.R.U32.HI R45, RZ, 0x10, R35 ;  /* 0x00000010ff2d7819 */ /* 0x000fc40000011623 */
[----:B------:R-:W-:Y:S02]  /*84e0*/  SHF.R.U64 R35, R40, 0x10, R41 ;  /* 0x0000001028237819 */ /* 0x000fe40000001229 */
[--C-:B------:R-:W-:Y:S02]  /*84f0*/  SHF.R.U64 R40, R42, 0x10, R43.reuse ;  /* 0x000000102a287819 */ /* 0x100fe4000000122b */
[----:B------:R-:W-:Y:S02]  /*8500*/  PRMT R41, R159, 0x5432, R34 ;  /* 0x000054329f297816 */ /* 0x000fe40000000022 */
[----:B------:R-:W-:Y:S01]  /*8510*/  SHF.R.U32.HI R42, RZ, 0x10, R43 ;  /* 0x00000010ff2a7819 */ /* 0x000fe2000001162b */
[----:B------:R-:W-:Y:S01]  /*8520*/  IMAD.U32 R43, R33, 0x10000, RZ ;  /* 0x00010000212b7824 */ /* 0x000fe200078e00ff */
[----:B------:R-:W-:Y:S01]  /*8530*/  PRMT R34, R159, 0x5410, R45 ;  /* 0x000054109f227816 */ /* 0x000fe2000000002d */
[----:B------:R-:W-:Y:S01]  /*8540*/  FMUL.FTZ R45, R81, R80 ;  /* 0x00000050512d7220 */ /* 0x000fe20000410000 */
[----:B------:R-:W-:-:S02]  /*8550*/  LOP3.LUT R46, R46, 0xffff0000, RZ, 0xc0, !PT ;  /* 0xffff00002e2e7812 */ /* 0x000fc400078ec0ff */
[----:B------:R-:W-:Y:S01]  /*8560*/  LOP3.LUT R37, R37, 0xffff0000, RZ, 0xc0, !PT ;  /* 0xffff000025257812 */ /* 0x000fe200078ec0ff */
[-C--:B------:R-:W-:Y:S01]  /*8570*/  FFMA.FTZ R45, R47, R43.reuse, -R45 ;  /* 0x0000002b2f2d7223 */ /* 0x080fe2000001082d */
[----:B------:R-:W-:Y:S01]  /*8580*/  FMUL.FTZ R43, R81, R43 ;  /* 0x0000002b512b7220 */ /* 0x000fe20000410000 */
[----:B------:R-:W-:Y:S01]  /*8590*/  LOP3.LUT R33, R33, 0xffff0000, RZ, 0xc0, !PT ;  /* 0xffff000021217812 */ /* 0x000fe200078ec0ff */
[----:B------:R-:W-:Y:S01]  /*85a0*/  IMAD.U32 R81, R39, 0x10000, RZ ;  /* 0x0001000027517824 */ /* 0x000fe200078e00ff */
[----:B------:R-:W-:Y:S01]  /*85b0*/  PRMT R42, R157, 0x5410, R42 ;  /* 0x000054109d2a7816 */ /* 0x000fe2000000002a */
[----:B------:R-:W-:Y:S01]  /*85c0*/  FFMA.FTZ R43, R47, R80, R43 ;  /* 0x000000502f2b7223 */ /* 0x000fe2000001002b */
[----:B------:R-:W-:Y:S01]  /*85d0*/  LOP3.LUT R47, R13, 0xffff0000, RZ, 0xc0, !PT ;  /* 0xffff00000d2f7812 */ /* 0x000fe200078ec0ff */
[----:B------:R-:W-:Y:S01]  /*85e0*/  FMUL.FTZ R13, R37, R46 ;  /* 0x0000002e250d7220 */ /* 0x000fe20000410000 */
[----:B------:R-:W-:Y:S01]  /*85f0*/  LOP3.LUT R39, R39, 0xffff0000, RZ, 0xc0, !PT ;  /* 0xffff000027277812 */ /* 0x000fe200078ec0ff */
[C---:B------:R-:W-:Y:S01]  /*8600*/  IMAD.U32 R80, R42.reuse, 0x10000, RZ ;  /* 0x000100002a507824 */ /* 0x040fe200078e00ff */
[----:B------:R-:W-:Y:S01]  /*8610*/  LOP3.LUT R42, R42, 0xffff0000, RZ, 0xc0, !PT ;  /* 0xffff00002a2a7812 */ /* 0x000fe200078ec0ff */
[-C--:B------:R-:W-:Y:S01]  /*8620*/  FFMA.FTZ R13, R47, R33.reuse, -R13 ;  /* 0x000000212f0d7223 */ /* 0x080fe2000001080d */
[----:B------:R-:W-:Y:S01]  /*8630*/  FMUL.FTZ R33, R37, R33 ;  /* 0x0000002125217220 */ /* 0x000fe20000410000 */
[----:B------:R-:W-:Y:S01]  /*8640*/  FMUL.FTZ R37, R81, R80 ;  /* 0x0000005051257220 */ /* 0x000fe20000410000 */
[----:B------:R-:W-:-:S02]  /*8650*/  PRMT R35, R158, 0x5432, R35 ;  /* 0x000054329e237816 */ /* 0x000fc40000000023 */
[----:B------:R-:W-:Y:S01]  /*8660*/  FFMA.FTZ R33, R47, R46, R33 ;  /* 0x0000002e2f217223 */ /* 0x000fe20000010021 */
[C---:B------:R-:W-:Y:S01]  /*8670*/  IMAD.U32 R47, R15.reuse, 0x10000, RZ ;  /* 0x000100000f2f7824 */ /* 0x040fe200078e00ff */
[----:B------:R-:W-:Y:S01]  /*8680*/  LOP3.LUT R15, R15, 0xffff0000, RZ, 0xc0, !PT ;  /* 0xffff00000f0f7812 */ /* 0x000fe200078ec0ff */
[C---:B------:R-:W-:Y:S01]  /*8690*/  IMAD.U32 R46, R34.reuse, 0x10000, RZ ;  /* 0x00010000222e7824 */ /* 0x040fe200078e00ff */
[----:B------:R-:W-:Y:S02]  /*86a0*/  LOP3.LUT R34, R34, 0xffff0000, RZ, 0xc0, !PT ;  /* 0xffff000022227812 */ /* 0x000fe400078ec0ff */
[----:B------:R-:W-:Y:S01]  /*86b0*/  PRMT R32, R160, 0x5432, R32 ;  /* 0x00005432a0207816 */ /* 0x000fe20000000020 */
[-C--:B------:R-:W-:Y:S01]  /*86c0*/  FFMA.FTZ R37, R47, R46.reuse, -R37 ;  /* 0x0000002e2f257223 */ /* 0x080fe20000010825 */
[----:B------:R-:W-:Y:S01]  /*86d0*/  FMUL.FTZ R46, R81, R46 ;  /* 0x0000002e512e7220 */ /* 0x000fe20000410000 */
[----:B------:R-:W-:Y:S02]  /*86e0*/  F2FP.BF16.F32.PACK_AB R33, R33, R43 ;  /* 0x0000002b2121723e */ /* 0x000fe400000010ff */
[----:B------:R-:W-:Y:S01]  /*86f0*/  PRMT R40, R157, 0x5432, R40 ;  /* 0x000054329d287816 */ /* 0x000fe20000000028 */
[----:B------:R-:W-:Y:S01]  /*8700*/  FFMA.FTZ R46, R47, R80, R46 ;  /* 0x000000502f2e7223 */ /* 0x000fe2000001002e */
[----:B------:R-:W-:Y:S01]  /*8710*/  FMUL.FTZ R47, R39, R42 ;  /* 0x0000002a272f7220 */ /* 0x000fe20000410000 */
[----:B------:R-:W-:-:S03]  /*8720*/  F2FP.BF16.F32.PACK_AB R13, R13, R45 ;  /* 0x0000002d0d0d723e */ /* 0x000fc600000010ff */
[-C--:B------:R-:W-:Y:S01]  /*8730*/  FFMA.FTZ R47, R15, R34.reuse, -R47 ;  /* 0x000000220f2f7223 */ /* 0x080fe2000001082f */
[----:B------:R-:W-:Y:S01]  /*8740*/  FMUL.FTZ R34, R39, R34 ;  /* 0x0000002227227220 */ /* 0x000fe20000410000 */
[----:B------:R-:W-:-:S03]  /*8750*/  IMAD.U32 R39, R36, 0x10000, RZ ;  /* 0x0001000024277824 */ /* 0x000fc600078e00ff */
[----:B------:R-:W-:Y:S01]  /*8760*/  F2FP.BF16.F32.PACK_AB R47, R47, R37 ;  /* 0x000000252f2f723e */ /* 0x000fe200000010ff */
[----:B------:R-:W-:Y:S01]  /*8770*/  FFMA.FTZ R34, R15, R42, R34 ;  /* 0x0000002a0f227223 */ /* 0x000fe20000010022 */
[C---:B------:R-:W-:Y:S01]  /*8780*/  IMAD.U32 R37, R35.reuse, 0x10000, RZ ;  /* 0x0001000023257824 */ /* 0x040fe200078e00ff */
[----:B------:R-:W-:Y:S01]  /*8790*/  LOP3.LUT R35, R35, 0xffff0000, RZ, 0xc0, !PT ;  /* 0xffff000023237812 */ /* 0x000fe200078ec0ff */
[C---:B------:R-:W-:Y:S01]  /*87a0*/  IMAD.U32 R42, R32.reuse, 0x10000, RZ ;  /* 0x00010000202a7824 */ /* 0x040fe200078e00ff */
[----:B------:R-:W-:Y:S01]  /*87b0*/  LOP3.LUT R32, R32, 0xffff0000, RZ, 0xc0, !PT ;  /* 0xffff000020207812 */ /* 0x000fe200078ec0ff */
[C---:B------:R-:W-:Y:S01]  /*87c0*/  FMUL.FTZ R43, R39.reuse, R37 ;  /* 0x00000025272b7220 */ /* 0x040fe20000410000 */
[----:B------:R-:W-:Y:S02]  /*87d0*/  IMAD.U32 R15, R12, 0x10000, RZ ;  /* 0x000100000c0f7824 */ /* 0x000fe400078e00ff */
[----:B------:R-:W-:Y:S01]  /*87e0*/  FMUL.FTZ R39, R39, R42 ;  /* 0x0000002a27277220 */ /* 0x000fe20000410000 */
[----:B------:R-:W-:Y:S01]  /*87f0*/  F2FP.BF16.F32.PACK_AB R34, R34, R46 ;  /* 0x0000002e2222723e */ /* 0x000fe200000010ff */
[----:B------:R-:W-:-:S02]  /*8800*/  FFMA.FTZ R43, R15, R42, -R43 ;  /* 0x0000002a0f2b7223 */ /* 0x000fc4000001082b */
        /* <DEDUP_REMOVED lines=12> */
[----:B------:R-:W-:Y:S01]  /*88d0*/  FMUL.FTZ R37, R42, R35 ;  /* 0x000000232a257220 */ /* 0x000fe20000410000 */
[----:B------:R-:W-:Y:S02]  /*88e0*/  IMAD.U32 R32, R14, 0x10000, RZ ;  /* 0x000100000e207824 */ /* 0x000fe400078e00ff */
[-C--:B------:R-:W-:Y:S01]  /*88f0*/  FMUL.FTZ R42, R42, R36.reuse ;  /* 0x000000242a2a7220 */ /* 0x080fe20000410000 */
[----:B------:R-:W-:Y:S01]  /*8900*/  LOP3.LUT R14, R14, 0xffff0000, RZ, 0xc0, !PT ;  /* 0xffff00000e0e7812 */ /* 0x000fe200078ec0ff */
[----:B------:R-:W-:-:S02]  /*8910*/  FFMA.FTZ R37, R32, R36, -R37 ;  /* 0x0000002420257223 */ /* 0x000fc40000010825 */
[----:B------:R-:W-:Y:S01]  /*8920*/  FFMA.FTZ R42, R32, R35, R42 ;  /* 0x00000023202a7223 */ /* 0x000fe2000001002a */
[----:B------:R-:W-:Y:S02]  /*8930*/  LOP3.LUT R32, R38, 0xffff0000, RZ, 0xc0, !PT ;  /* 0xffff000026207812 */ /* 0x000fe400078ec0ff */
[----:B------:R-:W-:Y:S02]  /*8940*/  F2FP.BF16.F32.PACK_AB R15, R15, R39 ;  /* 0x000000270f0f723e */ /* 0x000fe400000010ff */
[----:B------:R-:W-:Y:S01]  /*8950*/  F2FP.BF16.F32.PACK_AB R12, R12, R43 ;  /* 0x0000002b0c0c723e */ /* 0x000fe200000010ff */
[C---:B------:R-:W-:Y:S01]  /*8960*/  FMUL.FTZ R35, R32.reuse, R40 ;  /* 0x0000002820237220 */ /* 0x040fe20000410000 */
[-C--:B------:R-:W-:Y:S01]  /*8970*/  FMUL.FTZ R32, R32, R41.reuse ;  /* 0x0000002920207220 */ /* 0x080fe20000410000 */
[----:B------:R-:W-:Y:S01]  /*8980*/  IMAD.MOV.U32 R36, RZ, RZ, R15 ;  /* 0x000000ffff247224 */ /* 0x000fe200078e000f */
[----:B------:R-:W-:Y:S01]  /*8990*/  MOV R39, R34 ;  /* 0x0000002200277202 */ /* 0x000fe20000000f00 */
[C---:B------:R-:W-:Y:S01]  /*89a0*/  FFMA.FTZ R35, R14.reuse, R41, -R35 ;  /* 0x000000290e237223 */ /* 0x040fe20000010823 */
[----:B------:R-:W-:Y:S01]  /*89b0*/  FFMA.FTZ R32, R14, R40, R32 ;  /* 0x000000280e207223 */ /* 0x000fe20000010020 */
[----:B------:R-:W-:-:S03]  /*89c0*/  IMAD.MOV.U32 R15, RZ, RZ, R47 ;  /* 0x000000ffff0f7224 */ /* 0x000fc600078e002f */
[----:B------:R-:W-:Y:S01]  /*89d0*/  F2FP.BF16.F32.PACK_AB R35, R35, R37 ;  /* 0x000000252323723e */ /* 0x000fe200000010ff */
[----:B------:R-:W-:Y:S01]  /*89e0*/  IMAD.MOV.U32 R37, RZ, RZ, R33 ;  /* 0x000000ffff257224 */ /* 0x000fe200078e0021 */
[----:B------:R-:W-:-:S03]  /*89f0*/  F2FP.BF16.F32.PACK_AB R32, R32, R42 ;  /* 0x0000002a2020723e */ /* 0x000fc600000010ff */
[----:B------:R-:W-:Y:S02]  /*8a00*/  IMAD.MOV.U32 R14, RZ, RZ, R35 ;  /* 0x000000ffff0e7224 */ /* 0x000fe400078e0023 */
[----:B------:R-:W-:-:S07]  /*8a10*/  IMAD.MOV.U32 R38, RZ, RZ, R32 ;  /* 0x000000ffff267224 */ /* 0x000fce00078e0020 */
.L_x_524:
[----:B------:R-:W-:Y:S05]  /*8a20*/  BSYNC B2 ;  /* 0x0000000000027941 */ /* 0x000fea0003800000 */
.L_x_523:
[----:B------:R-:W-:Y:S01]  /*8a30*/  LEA R32, P3, R20, R11, 0x1 ;  /* 0x0000000b14207211 */ /* 0x000fe200078608ff */
[----:B------:R-:W-:-:S03]  /*8a40*/  ULDC.64 UR4, c[0x0][0x208] ;  /* 0x0000820000047ab9 */ /* 0x000fc60000000a00 */
[----:B--2---:R-:W-:Y:S02]  /*8a50*/  LEA.HI.X R33, R20, R119, R28, 0x1, P3 ;  /* 0x0000007714217211 */ /* 0x004fe400018f0c1c */
[----:B------:R-:W-:-:S03]  /*8a60*/  ISETP.GE.AND P3, PT, R44, R128, PT ;  /* 0x000000802c00720c */ /* 0x000fc60003f66270 */
[----:B----4-:R4:W-:Y:S10]  /*8a70*/  ST.E.128 desc[UR4][R32.64], R12 ;  /* 0x0000000c20007985 */ /* 0x0109f4000c101d04 */
[----:B------:R-:W-:-:S05]  /*8a80*/  @!P3 IMAD.WIDE R118, R44, 0x2, R118 ;  /* 0x000000022c76b825 */ /* 0x000fca00078e0276 */
[----:B---3--:R4:W-:Y:S02]  /*8a90*/  @!P3 ST.E.128 desc[UR4][R118.64], R36 ;  /* 0x000000247600b985 */ /* 0x0089e4000c101d04 */
.L_x_518:
[----:B------:R-:W-:Y:S05]  /*8aa0*/  BSYNC B1 ;  /* 0x0000000000017941 */ /* 0x000fea0003800000 */
.L_x_517:
[----:B------:R-:W-:-:S03]  /*8ab0*/  UMOV UR4, 0xffffffff ;  /* 0xffffffff00047882 */ /* 0x000fc60000000000 */
[----:B------:R-:W-:Y:S05]  /*8ac0*/  BRA.DIV UR4, `(.L_x_525) ;  /* 0x0000022604187947 */ /* 0x000fea000b800000 */
[----:B----4-:R4:W0:Y:S04]  /*8ad0*/  SHFL.IDX PT, R37, R116, 0x1, 0x181f ;  /* 0x00381f0074257f89 */ /* 0x01082800000e0000 */
[----:B---3--:R4:W3:Y:S02]  /*8ae0*/  SHFL.IDX PT, R11, R117, 0x1, 0x181f ;  /* 0x00381f00750b7f89 */ /* 0x0088e400000e0000 */
.L_x_831:
        /* <DEDUP_REMOVED lines=8> */
[----:B------:R-:W-:Y:S01]  /*8b70*/  VIADD R14, R224, 0x20 ;  /* 0x00000020e00e7836 */ /* 0x000fe20000000000 */
[----:B------:R-:W-:Y:S01]  /*8b80*/  ISETP.GE.AND P3, PT, R16, R110, PT ;  /* 0x0000006e1000720c */ /* 0x000fe20003f66270 */
[----:B------:R-:W-:Y:S01]  /*8b90*/  VIADD R32, R224, 0x20 ;  /* 0x00000020e0207836 */ /* 0x000fe20000000000 */
[----:B------:R-:W-:Y:S01]  /*8ba0*/  SHF.R.S32.HI R13, RZ, 0x1f, R12 ;  /* 0x0000001fff0d7819 */ /* 0x000fe2000001140c */
[----:B------:R-:W-:Y:S01]  /*8bb0*/  IMAD.SHL.U32 R14, R14, 0x40, RZ ;  /* 0x000000400e0e7824 */ /* 0x000fe200078e00ff */
[----:B------:R-:W-:Y:S01]  /*8bc0*/  BSSY B3, `(.L_x_530) ;  /* 0x0000072000037945 */ /* 0x000fe20003800000 */
[----:B------:R-:W-:Y:S01]  /*8bd0*/  IMAD.SHL.U32 R32, R32, 0x40, RZ ;  /* 0x0000004020207824 */ /* 0x000fe200078e00ff */
[----:B------:R-:W-:Y:S02]  /*8be0*/  LEA.HI R13, R13, R12, RZ, 0x4 ;  /* 0x0000000c0d0d7211 */ /* 0x000fe400078f20ff */
[----:B------:R-:W-:-:S02]  /*8bf0*/  LOP3.LUT R14, R14, 0x1c0, RZ, 0xc0, !PT ;  /* 0x000001c00e0e7812 */ /* 0x000fc400078ec0ff */
[----:B------:R-:W-:Y:S02]  /*8c00*/  LEA.HI.SX32 R40, R13, R8, 0x1c ;  /* 0x000000080d287211 */ /* 0x000fe400078fe2ff */
[----:B------:R-:W-:Y:S02]  /*8c10*/  LOP3.LUT R32, R32, 0x1c0, RZ, 0xc0, !PT ;  /* 0x000001c020207812 */ /* 0x000fe400078ec0ff */
[----:B------:R-:W-:Y:S02]  /*8c20*/  SHF.R.S32.HI R13, RZ, 0x1f, R40 ;  /* 0x0000001fff0d7819 */ /* 0x000fe40000011428 */
[----:B------:R-:W-:Y:S02]  /*8c30*/  SHF.R.U32.HI R14, RZ, 0x3, R14 ;  /* 0x00000003ff0e7819 */ /* 0x000fe4000001160e */
        /* <DEDUP_REMOVED lines=12> */
[----:B------:R-:W0:Y:S01]  /*8d00*/  LDS.128 R12, [R12+0x24400] ;  /* 0x024400000c0c7984 */ /* 0x000e220000000c00 */
[----:B------:R-:W-:Y:S05]  /*8d10*/  @P3 BRA `(.L_x_531) ;  /* 0x0000000400703947 */ /* 0x000fea0003800000 */
[--C-:B------:R-:W-:Y:S01]  /*8d20*/  SHF.R.U64 R41, R60, 0x10, R61.reuse ;  /* 0x000000103c297819 */ /* 0x100fe2000000123d */
[----:B---3--:R-:W-:Y:S01]  /*8d30*/  IMAD.U32 R47, R33, 0x10000, RZ ;  /* 0x00010000212f7824 */ /* 0x008fe200078e00ff */
[----:B------:R-:W-:Y:S01]  /*8d40*/  SHF.R.U32.HI R60, RZ, 0x10, R61 ;  /* 0x00000010ff3c7819 */ /* 0x000fe2000001163d */
[----:B0-----:R-:W-:Y:S01]  /*8d50*/  IMAD.U32 R45, R13, 0x10000, RZ ;  /* 0x000100000d2d7824 */ /* 0x001fe200078e00ff */
[--C-:B------:R-:W-:Y:S02]  /*8d60*/  SHF.R.U64 R38, R52, 0x10, R53.reuse ;  /* 0x0000001034267819 */ /* 0x100fe40000001235 */
[----:B------:R-:W-:Y:S02]  /*8d70*/  SHF.R.U32.HI R52, RZ, 0x10, R53 ;  /* 0x00000010ff347819 */ /* 0x000fe40000011635 */
[----:B------:R-:W-:Y:S02]  /*8d80*/  PRMT R60, R155, 0x5432, R60 ;  /* 0x000054329b3c7816 */ /* 0x000fe4000000003c */
[----:B------:R-:W-:-:S02]  /*8d90*/  PRMT R52, R153, 0x5432, R52 ;  /* 0x0000543299347816 */ /* 0x000fc40000000034 */
[--C-:B------:R-:W-:Y:S01]  /*8da0*/  SHF.R.U64 R42, R62, 0x10, R63.reuse ;  /* 0x000000103e2a7819 */ /* 0x100fe2000000123f */
[C---:B------:R-:W-:Y:S01]  /*8db0*/  IMAD.U32 R46, R60.reuse, 0x10000, RZ ;  /* 0x000100003c2e7824 */ /* 0x040fe200078e00ff */
[----:B------:R-:W-:Y:S01]  /*8dc0*/  LOP3.LUT R60, R60, 0xffff0000, RZ, 0xc0, !PT ;  /* 0xffff00003c3c7812 */ /* 0x000fe200078ec0ff */
[----:B------:R-:W-:Y:S01]  /*8dd0*/  IMAD.U32 R43, R52, 0x10000, RZ ;  /* 0x00010000342b7824 */ /* 0x000fe200078e00ff */
[----:B------:R-:W-:Y:S01]  /*8de0*/  LOP3.LUT R33, R33, 0xffff0000, RZ, 0xc0, !PT ;  /* 0xffff000021217812 */ /* 0x000fe200078ec0ff */
[----:B------:R-:W-:Y:S01]  /*8df0*/  FMUL.FTZ R44, R47, R46 ;  /* 0x0000002e2f2c7220 */ /* 0x000fe20000410000 */
[----:B------:R-:W-:Y:S02]  /*8e00*/  SHF.R.U32.HI R62, RZ, 0x10, R63 ;  /* 0x00000010ff3e7819 */ /* 0x000fe4000001163f */
[----:B------:R-:W-:Y:S01]  /*8e10*/  SHF.R.U64 R39, R54, 0x10, R55 ;  /* 0x0000001036277819 */ /* 0x000fe20000001237 */
[-C--:B------:R-:W-:Y:S01]  /*8e20*/  FFMA.FTZ R44, R45, R43.reuse, -R44 ;  /* 0x0000002b2d2c7223 */ /* 0x080fe2000001082c */
[----:B------:R-:W-:Y:S01]  /*8e30*/  FMUL.FTZ R43, R47, R43 ;  /* 0x0000002b2f2b7220 */ /* 0x000fe20000410000 */
[----:B------:R-:W-:-:S02]  /*8e40*/  LOP3.LUT R52, R52, 0xffff0000, RZ, 0xc0, !PT ;  /* 0xffff000034347812 */ /* 0x000fc400078ec0ff */
[----:B------:R-:W-:Y:S01]  /*8e50*/  SHF.R.U32.HI R54, RZ, 0x10, R55 ;  /* 0x00000010ff367819 */ /* 0x000fe20000011637 */
[----:B------:R-:W-:Y:S01]  /*8e60*/  FFMA.FTZ R43, R45, R46, R43 ;  /* 0x0000002e2d2b7223 */ /* 0x000fe2000001002b */
[----:B------:R-:W-:Y:S01]  /*8e70*/  LOP3.LUT R45, R13, 0xffff0000, RZ, 0xc0, !PT ;  /* 0xffff00000d2d7812 */ /* 0x000fe200078ec0ff */
[C---:B------:R-:W-:Y:S01]  /*8e80*/  FMUL.FTZ R13, R33.reuse, R60 ;  /* 0x0000003c210d7220 */ /* 0x040fe20000410000 */
[----:B------:R-:W-:Y:S01]  /*8e90*/  PRMT R62, R154, 0x5432, R62 ;  /* 0x000054329a3e7816 */ /* 0x000fe2000000003e */
[-C--:B------:R-:W-:Y:S01]  /*8ea0*/  FMUL.FTZ R33, R33, R52.reuse ;  /* 0x0000003421217220 */ /* 0x080fe20000410000 */
[----:B------:R-:W-:Y:S01]  /*8eb0*/  PRMT R54, R152, 0x5432, R54 ;  /* 0x0000543298367816 */ /* 0x000fe20000000036 */
[----:B------:R-:W-:Y:S01]  /*8ec0*/  FFMA.FTZ R13, R45, R52, -R13 ;  /* 0x000000342d0d7223 */ /* 0x000fe2000001080d */
[----:B------:R-:W-:Y:S02]  /*8ed0*/  IMAD.U32 R52, R35, 0x10000, RZ ;  /* 0x0001000023347824 */ /* 0x000fe400078e00ff */
[----:B------:R-:W-:Y:S01]  /*8ee0*/  FFMA.FTZ R33, R45, R60, R33 ;  /* 0x0000003c2d217223 */ /* 0x000fe20000010021 */
[C---:B------:R-:W-:Y:S01]  /*8ef0*/  IMAD.U32 R47, R62.reuse, 0x10000, RZ ;  /* 0x000100003e2f7824 */ /* 0x040fe200078e00ff */
[----:B------:R-:W-:Y:S01]  /*8f00*/  LOP3.LUT R62, R62, 0xffff0000, RZ, 0xc0, !PT ;  /* 0xffff00003e3e7812 */ /* 0x000fe200078ec0ff */
[----:B------:R-:W-:Y:S01]  /*8f10*/  IMAD.U32 R46, R15, 0x10000, RZ ;  /* 0x000100000f2e7824 */ /* 0x000fe200078e00ff */
[----:B------:R-:W-:Y:S01]  /*8f20*/  LOP3.LUT R35, R35, 0xffff0000, RZ, 0xc0, !PT ;  /* 0xffff000023237812 */ /* 0x000fe200078ec0ff */
[----:B------:R-:W-:-:S02]  /*8f30*/  IMAD.U32 R45, R54, 0x10000, RZ ;  /* 0x00010000362d7824 */ /* 0x000fc400078e00ff */
[----:B------:R-:W-:Y:S01]  /*8f40*/  FMUL.FTZ R53, R52, R47 ;  /* 0x0000002f34357220 */ /* 0x000fe20000410000 */
[----:B------:R-:W-:Y:S02]  /*8f50*/  LOP3.LUT R54, R54, 0xffff0000, RZ, 0xc0, !PT ;  /* 0xffff000036367812 */ /* 0x000fe400078ec0ff */
[----:B------:R-:W-:Y:S01]  /*8f60*/  LOP3.LUT R15, R15, 0xffff0000, RZ, 0xc0, !PT ;  /* 0xffff00000f0f7812 */ /* 0x000fe200078ec0ff */
[-C--:B------:R-:W-:Y:S01]  /*8f70*/  FFMA.FTZ R53, R46, R45.reuse, -R53 ;  /* 0x0000002d2e357223 */ /* 0x080fe20000010835 */
[----:B------:R-:W-:Y:S01]  /*8f80*/  FMUL.FTZ R45, R52, R45 ;  /* 0x0000002d342d7220 */ /* 0x000fe20000410000 */
[----:B------:R-:W-:Y:S02]  /*8f90*/  PRMT R41, R155, 0x5410, R41 ;  /* 0x000054109b297816 */ /* 0x000fe40000000029 */
[----:B------:R-:W-:Y:S01]  /*8fa0*/  PRMT R38, R153, 0x5410, R38 ;  /* 0x0000541099267816 */ /* 0x000fe20000000026 */
[----:B------:R-:W-:Y:S01]  /*8fb0*/  FFMA.FTZ R46, R46, R47, R45 ;  /* 0x0000002f2e2e7223 */ /* 0x000fe2000001002d */
[C---:B------:R-:W-:Y:S01]  /*8fc0*/  FMUL.FTZ R45, R35.reuse, R62 ;  /* 0x0000003e232d7220 */ /* 0x040fe20000410000 */
[----:B------:R-:W-:Y:S01]  /*8fd0*/  FMUL.FTZ R35, R35, R54 ;  /* 0x0000003623237220 */ /* 0x000fe20000410000 */
[----:B------:R-:W-:Y:S01]  /*8fe0*/  F2FP.BF16.F32.PACK_AB R13, R13, R44 ;  /* 0x0000002c0d0d723e */ /* 0x000fe200000010ff */
[----:B------:R-:W-:Y:S01]  /*8ff0*/  IMAD.U32 R44, R32, 0x10000, RZ ;  /* 0x00010000202c7824 */ /* 0x000fe200078e00ff */
[----:B------:R-:W-:Y:S01]  /*9000*/  F2FP.BF16.F32.PACK_AB R33, R33, R43 ;  /* 0x0000002b2121723e */ /* 0x000fe200000010ff */
[----:B------:R-:W-:Y:S01]  /*9010*/  FFMA.FTZ R35, R15, R62, R35 ;  /* 0x0000003e0f237223 */ /* 0x000fe20000010023 */
[----:B------:R-:W-:-:S02]  /*9020*/  IMAD.U32 R43, R41, 0x10000, RZ ;  /* 0x00010000292b7824 */ /* 0x000fc400078e00ff */
[----:B------:R-:W-:Y:S01]  /*9030*/  FFMA.FTZ R45, R15, R54, -R45 ;  /* 0x000000360f2d7223 */ /* 0x000fe2000001082d */
[----:B------:R-:W-:Y:S01]  /*9040*/  IMAD.U32 R15, R12, 0x10000, RZ ;  /* 0x000100000c0f7824 */ /* 0x000fe200078e00ff */
[----:B------:R-:W-:Y:S01]  /*9050*/  LOP3.LUT R41, R41, 0xffff0000, RZ, 0xc0, !PT ;  /* 0xffff000029297812 */ /* 0x000fe200078ec0ff */
[----:B------:R-:W-:Y:S01]  /*9060*/  FMUL.FTZ R47, R44, R43 ;  /* 0x0000002b2c2f7220 */ /* 0x000fe20000410000 */
[----:B------:R-:W-:Y:S01]  /*9070*/  F2FP.BF16.F32.PACK_AB R35, R35, R46 ;  /* 0x0000002e2323723e */ /* 0x000fe200000010ff */
[C---:B------:R-:W-:Y:S01]  /*9080*/  IMAD.U32 R46, R38.reuse, 0x10000, RZ ;  /* 0x00010000262e7824 */ /* 0x040fe200078e00ff */
[----:B------:R-:W-:Y:S02]  /*9090*/  LOP3.LUT R38, R38, 0xffff0000, RZ, 0xc0, !PT ;  /* 0xffff000026267812 */ /* 0x000fe400078ec0ff */
[----:B------:R-:W-:Y:S01]  /*90a0*/  PRMT R42, R154, 0x5410, R42 ;  /* 0x000054109a2a7816 */ /* 0x000fe2000000002a */
[-C--:B------:R-:W-:Y:S01]  /*90b0*/  FMUL.FTZ R44, R44, R46.reuse ;  /* 0x0000002e2c2c7220 */ /* 0x080fe20000410000 */
[----:B------:R-:W-:Y:S01]  /*90c0*/  FFMA.FTZ R47, R15, R46, -R47 ;  /* 0x0000002e0f2f7223 */ /* 0x000fe2000001082f */
[----:B------:R-:W-:Y:S01]  /*90d0*/  PRMT R39, R152, 0x5410, R39 ;  /* 0x0000541098277816 */ /* 0x000fe20000000027 */
[----:B------:R-:W-:-:S02]  /*90e0*/  IMAD.U32 R46, R34, 0x10000, RZ ;  /* 0x00010000222e7824 */ /* 0x000fc400078e00ff */
[----:B------:R-:W-:Y:S01]  /*90f0*/  FFMA.FTZ R44, R15, R43, R44 ;  /* 0x0000002b0f2c7223 */ /* 0x000fe2000001002c */
[----:B------:R-:W-:Y:S02]  /*9100*/  LOP3.LUT R15, R32, 0xffff0000, RZ, 0xc0, !PT ;  /* 0xffff0000200f7812 */ /* 0x000fe400078ec0ff */
[----:B------:R-:W-:Y:S02]  /*9110*/  LOP3.LUT R32, R12, 0xffff0000, RZ, 0xc0, !PT ;  /* 0xffff00000c207812 */ /* 0x000fe400078ec0ff */
[----:B------:R-:W-:Y:S01]  /*9120*/  F2FP.BF16.F32.PACK_AB R45, R45, R53 ;  /* 0x000000352d2d723e */ /* 0x000fe200000010ff */
        /* <DEDUP_REMOVED lines=18> */
[----:B------:R-:W-:-:S03]  /*9250*/  FMUL.FTZ R32, R32, R39 ;  /* 0x0000002720207220 */ /* 0x000fc60000410000 */
[C---:B------:R-:W-:Y:S01]  /*9260*/  FFMA.FTZ R34, R14.reuse, R39, -R34 ;  /* 0x000000270e227223 */ /* 0x040fe20000010822 */
[----:B------:R-:W-:-:S04]  /*9270*/  FFMA.FTZ R32, R14, R42, R32 ;  /* 0x0000002a0e207223 */ /* 0x000fc80000010020 */
[----:B------:R-:W-:Y:S02]  /*9280*/  F2FP.BF16.F32.PACK_AB R34, R34, R43 ;  /* 0x0000002b2222723e */ /* 0x000fe400000010ff */
[----:B------:R-:W-:Y:S01]  /*9290*/  F2FP.BF16.F32.PACK_AB R46, R32, R46 ;  /* 0x0000002e202e723e */ /* 0x000fe200000010ff */
[----:B------:R-:W-:Y:S02]  /*92a0*/  IMAD.MOV.U32 R32, RZ, RZ, R15 ;  /* 0x000000ffff207224 */ /* 0x000fe400078e000f */
[----:B------:R-:W-:Y:S02]  /*92b0*/  IMAD.MOV.U32 R14, RZ, RZ, R34 ;  /* 0x000000ffff0e7224 */ /* 0x000fe400078e0022 */
[----:B------:R-:W-:Y:S02]  /*92c0*/  IMAD.MOV.U32 R15, RZ, RZ, R45 ;  /* 0x000000ffff0f7224 */ /* 0x000fe400078e002d */
[----:B------:R-:W-:-:S07]  /*92d0*/  IMAD.MOV.U32 R34, RZ, RZ, R46 ;  /* 0x000000ffff227224 */ /* 0x000fce00078e002e */
.L_x_531:
[----:B------:R-:W-:Y:S05]  /*92e0*/  BSYNC B3 ;  /* 0x0000000000037941 */ /* 0x000fea0003800000 */
.L_x_530:
[----:B------:R-:W-:Y:S01]  /*92f0*/  LEA R38, P3, R9, R11, 0x1 ;  /* 0x0000000b09267211 */ /* 0x000fe200078608ff */
[----:B------:R-:W-:-:S03]  /*9300*/  ULDC.64 UR4, c[0x0][0x208] ;  /* 0x0000820000047ab9 */ /* 0x000fc60000000a00 */
[----:B0-----:R-:W-:Y:S02]  /*9310*/  LEA.HI.X R39, R9, R37, R27, 0x1, P3 ;  /* 0x0000002509277211 */ /* 0x001fe400018f0c1b */
[----:B------:R-:W-:-:S03]  /*9320*/  ISETP.GE.AND P3, PT, R40, R128, PT ;  /* 0x000000802800720c */ /* 0x000fc60003f66270 */
[----:B------:R0:W-:Y:S10]  /*9330*/  ST.E.128 desc[UR4][R38.64], R12 ;  /* 0x0000000c26007985 */ /* 0x0001f4000c101d04 */
[----:B0-----:R-:W-:-:S05]  /*9340*/  @!P3 IMAD.WIDE R12, R40, 0x2, R36 ;  /* 0x00000002280cb825 */ /* 0x001fca00078e0224 */
[----:B---3--:R3:W-:Y:S02]  /*9350*/  @!P3 ST.E.128 desc[UR4][R12.64], R32 ;  /* 0x000000200c00b985 */ /* 0x0087e4000c101d04 */
.L_x_529:
[----:B------:R-:W-:Y:S05]  /*9360*/  BSYNC B2 ;  /* 0x0000000000027941 */ /* 0x000fea0003800000 */
.L_x_528:
[----:B------:R-:W-:-:S13]  /*9370*/  ISETP.NE.AND P3, PT, R21, RZ, PT ;  /* 0x000000ff1500720c */ /* 0x000fda0003f65270 */
[----:B------:R-:W-:Y:S05]  /*9380*/  @!P3 BRA `(.L_x_527) ;  /* 0x000000080004b947 */ /* 0x000fea0003800000 */
[----:B------:R-:W5:Y:S01]  /*9390*/  LDL R15, [R1+0x58] ;  /* 0x00005800010f7983 */ /* 0x000f620000100800 */
[----:B---3--:R-:W-:Y:S01]  /*93a0*/  SEL R12, R111, R132, !P1 ;  /* 0x000000846f0c7207 */ /* 0x008fe20004800000 */
        /* <DEDUP_REMOVED lines=18> */
[----:B-----5:R-:W-:-:S04]  /*94d0*/  IMAD R13, R13, 0x1400, R15 ;  /* 0x000014000d0d7824 */ /* 0x020fc800078e020f */
        /* <DEDUP_REMOVED lines=17> */
[----:B------:R-:W-:Y:S01]  /*95f0*/  IMAD.U32 R46, R56, 0x10000, RZ ;  /* 0x00010000382e7824 */ /* 0x000fe200078e00ff */
[----:B------:R-:W-:Y:S02]  /*9600*/  SHF.L.U32 R43, R48, 0x10, RZ ;  /* 0x00000010302b7819 */ /* 0x000fe400000006ff */
[----:B------:R-:W-:Y:S01]  /*9610*/  LOP3.LUT R56, R56, 0xffff0000, RZ, 0xc0, !PT ;  /* 0xffff000038387812 */ /* 0x000fe200078ec0ff */
[----:B------:R-:W-:Y:S01]  /*9620*/  FMUL.FTZ R44, R47, R46 ;  /* 0x0000002e2f2c7220 */ /* 0x000fe20000410000 */
[----:B------:R-:W-:Y:S02]  /*9630*/  LOP3.LUT R33, R33, 0xffff0000, RZ, 0xc0, !PT ;  /* 0xffff000021217812 */ /* 0x000fe400078ec0ff */
[----:B------:R-:W-:Y:S01]  /*9640*/  SHF.R.U32.HI R58, RZ, 0x10, R59 ;  /* 0x00000010ff3a7819 */ /* 0x000fe2000001163b */
[-C--:B------:R-:W-:Y:S01]  /*9650*/  FFMA.FTZ R44, R45, R43.reuse, -R44 ;  /* 0x0000002b2d2c7223 */ /* 0x080fe2000001082c */
[----:B------:R-:W-:Y:S01]  /*9660*/  FMUL.FTZ R43, R47, R43 ;  /* 0x0000002b2f2b7220 */ /* 0x000fe20000410000 */
[----:B------:R-:W-:-:S02]  /*9670*/  SHF.R.U64 R39, R50, 0x10, R51 ;  /* 0x0000001032277819 */ /* 0x000fc40000001233 */
[----:B------:R-:W-:Y:S01]  /*9680*/  LOP3.LUT R48, R48, 0xffff0000, RZ, 0xc0, !PT ;  /* 0xffff000030307812 */ /* 0x000fe200078ec0ff */
[----:B------:R-:W-:Y:S01]  /*9690*/  FFMA.FTZ R43, R45, R46, R43 ;  /* 0x0000002e2d2b7223 */ /* 0x000fe2000001002b */
[----:B------:R-:W-:Y:S01]  /*96a0*/  LOP3.LUT R45, R13, 0xffff0000, RZ, 0xc0, !PT ;  /* 0xffff00000d2d7812 */ /* 0x000fe200078ec0ff */
[C---:B------:R-:W-:Y:S01]  /*96b0*/  FMUL.FTZ R13, R33.reuse, R56 ;  /* 0x00000038210d7220 */ /* 0x040fe20000410000 */
[----:B------:R-:W-:Y:S01]  /*96c0*/  SHF.R.U32.HI R50, RZ, 0x10, R51 ;  /* 0x00000010ff327819 */ /* 0x000fe20000011633 */
[-C--:B------:R-:W-:Y:S01]  /*96d0*/  FMUL.FTZ R33, R33, R48.reuse ;  /* 0x0000003021217220 */ /* 0x080fe20000410000 */
[----:B------:R-:W-:Y:S01]  /*96e0*/  PRMT R58, R150, 0x5432, R58 ;  /* 0x00005432963a7816 */ /* 0x000fe2000000003a */
[----:B------:R-:W-:Y:S01]  /*96f0*/  FFMA.FTZ R13, R45, R48, -R13 ;  /* 0x000000302d0d7223 */ /* 0x000fe2000001080d */
[----:B------:R-:W-:Y:S01]  /*9700*/  PRMT R50, R149, 0x5410, R50 ;  /* 0x0000541095327816 */ /* 0x000fe20000000032 */
        /* <DEDUP_REMOVED lines=65> */
.L_x_533:
[----:B------:R-:W-:Y:S05]  /*9b20*/  BSYNC B2 ;  /* 0x0000000000027941 */ /* 0x000fea0003800000 */
.L_x_532:
[----:B------:R-:W-:Y:S01]  /*9b30*/  LEA R38, P3, R20, R11, 0x1 ;  /* 0x0000000b14267211 */ /* 0x000fe200078608ff */
[----:B------:R-:W-:-:S03]  /*9b40*/  ULDC.64 UR4, c[0x0][0x208] ;  /* 0x0000820000047ab9 */ /* 0x000fc60000000a00 */
[----:B0-----:R-:W-:Y:S02]  /*9b50*/  LEA.HI.X R39, R20, R37, R28, 0x1, P3 ;  /* 0x0000002514277211 */ /* 0x001fe400018f0c1c */
[----:B------:R-:W-:-:S03]  /*9b60*/  ISETP.GE.AND P3, PT, R40, R128, PT ;  /* 0x000000802800720c */ /* 0x000fc60003f66270 */
[----:B------:R0:W-:Y:S10]  /*9b70*/  ST.E.128 desc[UR4][R38.64], R12 ;  /* 0x0000000c26007985 */ /* 0x0001f4000c101d04 */
[----:B------:R-:W-:-:S05]  /*9b80*/  @!P3 IMAD.WIDE R36, R40, 0x2, R36 ;  /* 0x000000022824b825 */ /* 0x000fca00078e0224 */
[----:B---3--:R0:W-:Y:S02]  /*9b90*/  @!P3 ST.E.128 desc[UR4][R36.64], R32 ;  /* 0x000000202400b985 */ /* 0x0081e4000c101d04 */
.L_x_527:
[----:B------:R-:W-:Y:S05]  /*9ba0*/  BSYNC B1 ;  /* 0x0000000000017941 */ /* 0x000fea0003800000 */
.L_x_526:
[----:B------:R-:W-:-:S03]  /*9bb0*/  UMOV UR4, 0xffffffff ;  /* 0xffffffff00047882 */ /* 0x000fc60000000000 */
[----:B------:R-:W-:Y:S05]  /*9bc0*/  BRA.DIV UR4, `(.L_x_534) ;  /* 0x0000021604247947 */ /* 0x000fea000b800000 */
[----:B-1--4-:R-:W1:Y:S04]  /*9bd0*/  SHFL.IDX PT, R116, R116, 0x2, 0x181f ;  /* 0x00581f0074747f89 */ /* 0x012e6800000e0000 */
[----:B------:R-:W4:Y:S02]  /*9be0*/  SHFL.IDX PT, R117, R117, 0x2, 0x181f ;  /* 0x00581f0075757f89 */ /* 0x000f2400000e0000 */
.L_x_835:
[----:B------:R-:W-:Y:S05]  /*9bf0*/  @P5 BRA `(.L_x_492) ;  /* 0x0000001800205947 */ /* 0x000fea0003800000 */
[----:B------:R-:W-:Y:S01]  /*9c00*/  ISETP.NE.AND P3, PT, R3, RZ, PT ;  /* 0x000000ff0300720c */ /* 0x000fe20003f65270 */
[----:B------:R-:W-:Y:S01]  /*9c10*/  BSSY B1, `(.L_x_535) ;  /* 0x0000086000017945 */ /* 0x000fe20003800000 */
[----:B0---4-:R-:W-:Y:S02]  /*9c20*/  IMAD.MOV.U32 R36, RZ, RZ, R117 ;  /* 0x000000ffff247224 */ /* 0x011fe400078e0075 */
[----:B-1----:R-:W-:-:S09]  /*9c30*/  IMAD.MOV.U32 R37, RZ, RZ, R116 ;  /* 0x000000ffff257224 */ /* 0x002fd200078e0074 */
[----:B------:R-:W-:Y:S05]  /*9c40*/  @!P3 BRA `(.L_x_536) ;  /* 0x000000080008b947 */ /* 0x000fea0003800000 */
[----:B------:R-:W4:Y:S01]  /*9c50*/  LDL R14, [R1+0x54] ;  /* 0x00005400010e7983 */ /* 0x000f220000100800 */
        /* <DEDUP_REMOVED lines=17> */
[----:B------:R-:W-:Y:S02]  /*9d70*/  LOP3.LUT R11, R15, 0x38, R40, 0xf8, !PT ;  /* 0x000000380f0b7812 */ /* 0x000fe400078ef828 */
[----:B------:R-:W-:Y:S02]  /*9d80*/  ISETP.GE.AND P3, PT, R40, R128, PT ;  /* 0x000000802800720c */ /* 0x000fe40003f66270 */
[----:B------:R-:W-:Y:S01]  /*9d90*/  LOP3.LUT R11, R11, R13, RZ, 0x3c, !PT ;  /* 0x0000000d0b0b7212 */ /* 0x000fe200078e3cff */
[----:B----4-:R-:W-:-:S04]  /*9da0*/  IMAD R12, R12, 0x1400, R14 ;  /* 0x000014000c0c7824 */ /* 0x010fc800078e020e */
[----:B------:R-:W-:Y:S02]  /*9db0*/  IMAD.IADD R11, R12, 0x1, R11 ;  /* 0x000000010c0b7824 */ /* 0x000fe400078e020b */
[C---:B------:R-:W-:Y:S02]  /*9dc0*/  IMAD R12, R213.reuse, 0x5000, R122 ;  /* 0x00005000d50c7824 */ /* 0x040fe400078e027a */
[----:B------:R-:W-:Y:S02]  /*9dd0*/  IMAD R32, R213, 0x5000, R11 ;  /* 0x00005000d5207824 */ /* 0x000fe400078e020b */
[--C-:B------:R-:W-:Y:S02]  /*9de0*/  IMAD R12, R12, 0x2, R23.reuse ;  /* 0x000000020c0c7824 */ /* 0x100fe400078e0217 */
[----:B------:R-:W-:-:S04]  /*9df0*/  IMAD R32, R32, 0x2, R23 ;  /* 0x0000000220207824 */ /* 0x000fc800078e0217 */
[----:B------:R-:W0:Y:S04]  /*9e00*/  LDS.128 R12, [R12+0x24400] ;  /* 0x024400000c0c7984 */ /* 0x000e280000000c00 */
[----:B------:R-:W1:Y:S01]  /*9e10*/  LDS.128 R32, [R32+0x24400] ;  /* 0x0244000020207984 */ /* 0x000e620000000c00 */
[----:B------:R-:W-:Y:S05]  /*9e20*/  @P4 BRA `(.L_x_538) ;  /* 0x0000000400744947 */ /* 0x000fea0003800000 */
[----:B------:R-:W-:Y:S01]  /*9e30*/  SHF.R.U32.HI R41, RZ, 0x10, R77 ;  /* 0x00000010ff297819 */ /* 0x000fe2000001164d */
[----:B-1----:R-:W-:Y:S01]  /*9e40*/  IMAD.U32 R43, R33, 0x10000, RZ ;  /* 0x00010000212b7824 */ /* 0x002fe200078e00ff */
[----:B------:R-:W-:Y:S01]  /*9e50*/  SHF.R.U32.HI R42, RZ, 0x10, R69 ;  /* 0x00000010ff2a7819 */ /* 0x000fe20000011645 */
[----:B0-----:R-:W-:Y:S01]  /*9e60*/  IMAD.U32 R38, R13, 0x10000, RZ ;  /* 0x000100000d267824 */ /* 0x001fe200078e00ff */
[----:B------:R-:W-:Y:S01]  /*9e70*/  PRMT R41, R147, 0x5432, R41 ;  /* 0x0000543293297816 */ /* 0x000fe20000000029 */
[----:B------:R-:W-:Y:S01]  /*9e80*/  IMAD.U32 R46, R35, 0x10000, RZ ;  /* 0x00010000232e7824 */ /* 0x000fe200078e00ff */
[----:B------:R-:W-:Y:S01]  /*9e90*/  PRMT R42, R145, 0x5432, R42 ;  /* 0x00005432912a7816 */ /* 0x000fe2000000002a */
[----:B------:R-:W-:Y:S01]  /*9ea0*/  IMAD.U32 R48, R34, 0x10000, RZ ;  /* 0x0001000022307824 */ /* 0x000fe200078e00ff */
[----:B------:R-:W-:Y:S01]  /*9eb0*/  LOP3.LUT R33, R33, 0xffff0000, RZ, 0xc0, !PT ;  /* 0xffff000021217812 */ /* 0x000fe200078ec0ff */
[C---:B------:R-:W-:Y:S01]  /*9ec0*/  IMAD.U32 R11, R41.reuse, 0x10000, RZ ;  /* 0x00010000290b7824 */ /* 0x040fe200078e00ff */
[----:B------:R-:W-:Y:S01]  /*9ed0*/  LOP3.LUT R41, R41, 0xffff0000, RZ, 0xc0, !PT ;  /* 0xffff000029297812 */ /* 0x000fe200078ec0ff */
[C---:B------:R-:W-:Y:S01]  /*9ee0*/  IMAD.U32 R39, R42.reuse, 0x10000, RZ ;  /* 0x000100002a277824 */ /* 0x040fe200078e00ff */
[----:B------:R-:W-:Y:S01]  /*9ef0*/  LOP3.LUT R42, R42, 0xffff0000, RZ, 0xc0, !PT ;  /* 0xffff00002a2a7812 */ /* 0x000fe200078ec0ff */
[C---:B------:R-:W-:Y:S01]  /*9f00*/  FMUL.FTZ R44, R43.reuse, R11 ;  /* 0x0000000b2b2c7220 */ /* 0x040fe20000410000 */
[----:B------:R-:W-:Y:S01]  /*9f10*/  SHF.R.U64 R76, R76, 0x10, R77 ;  /* 0x000000104c4c7819 */ /* 0x000fe2000000124d */
[-C--:B------:R-:W-:Y:S01]  /*9f20*/  FMUL.FTZ R43, R43, R39.reuse ;  /* 0x000000272b2b7220 */ /* 0x080fe20000410000 */
[----:B------:R-:W-:Y:S01]  /*9f30*/  SHF.R.U64 R68, R68, 0x10, R69 ;  /* 0x0000001044447819 */ /* 0x000fe20000001245 */
[C---:B------:R-:W-:Y:S01]  /*9f40*/  FFMA.FTZ R39, R38.reuse, R39, -R44 ;  /* 0x0000002726277223 */ /* 0x040fe2000001082c */
[----:B------:R-:W-:Y:S01]  /*9f50*/  PRMT R76, R147, 0x5410, R76 ;  /* 0x00005410934c7816 */ /* 0x000fe2000000004c */
[----:B------:R-:W-:Y:S01]  /*9f60*/  FFMA.FTZ R38, R38, R11, R43 ;  /* 0x0000000b26267223 */ /* 0x000fe2000001002b */
[----:B------:R-:W-:Y:S01]  /*9f70*/  LOP3.LUT R11, R13, 0xffff0000, RZ, 0xc0, !PT ;  /* 0xffff00000d0b7812 */ /* 0x000fe200078ec0ff */
[C---:B------:R-:W-:Y:S01]  /*9f80*/  FMUL.FTZ R13, R33.reuse, R41 ;  /* 0x00000029210d7220 */ /* 0x040fe20000410000 */
[----:B------:R-:W-:Y:S01]  /*9f90*/  FMUL.FTZ R33, R33, R42 ;  /* 0x0000002a21217220 */ /* 0x000fe20000410000 */
[----:B------:R-:W-:-:S02]  /*9fa0*/  PRMT R68, R145, 0x5410, R68 ;  /* 0x0000541091447816 */ /* 0x000fc40000000044 */
[C---:B------:R-:W-:Y:S01]  /*9fb0*/  FFMA.FTZ R13, R11.reuse, R42, -R13 ;  /* 0x0000002a0b0d7223 */ /* 0x040fe2000001080d */
[----:B------:R-:W-:Y:S01]  /*9fc0*/  FFMA.FTZ R11, R11, R41, R33 ;  /* 0x000000290b0b7223 */ /* 0x000fe20000010021 */
[----:B------:R-:W-:Y:S01]  /*9fd0*/  SHF.R.U32.HI R41, RZ, 0x10, R79 ;  /* 0x00000010ff297819 */ /* 0x000fe2000001164f */
[C---:B------:R-:W-:Y:S01]  /*9fe0*/  IMAD.U32 R42, R15.reuse, 0x10000, RZ ;  /* 0x000100000f2a7824 */ /* 0x040fe200078e00ff */
[----:B------:R-:W-:Y:S02]  /*9ff0*/  SHF.R.U32.HI R33, RZ, 0x10, R71 ;  /* 0x00000010ff217819 */ /* 0x000fe40000011647 */
[----:B------:R-:W-:Y:S02]  /*a000*/  PRMT R41, R146, 0x5432, R41 ;  /* 0x0000543292297816 */ /* 0x000fe40000000029 */
[----:B------:R-:W-:Y:S02]  /*a010*/  PRMT R33, R144, 0x5432, R33 ;  /* 0x0000543290217816 */ /* 0x000fe40000000021 */
[----:B------:R-:W-:Y:S01]  /*a020*/  LOP3.LUT R15, R15, 0xffff0000, RZ, 0xc0, !PT ;  /* 0xffff00000f0f7812 */ /* 0x000fe200078ec0ff */
[C---:B------:R-:W-:Y:S01]  /*a030*/  IMAD.U32 R43, R41.reuse, 0x10000, RZ ;  /* 0x00010000292b7824 */ /* 0x040fe200078e00ff */
[----:B------:R-:W-:Y:S01]  /*a040*/  LOP3.LUT R41, R41, 0xffff0000, RZ, 0xc0, !PT ;  /* 0xffff000029297812 */ /* 0x000fe200078ec0ff */
[C---:B------:R-:W-:Y:S01]  /*a050*/  IMAD.U32 R44, R33.reuse, 0x10000, RZ ;  /* 0x00010000212c7824 */ /* 0x040fe200078e00ff */
[----:B------:R-:W-:Y:S01]  /*a060*/  LOP3.LUT R33, R33, 0xffff0000, RZ, 0xc0, !PT ;  /* 0xffff000021217812 */ /* 0x000fe200078ec0ff */
[----:B------:R-:W-:Y:S01]  /*a070*/  FMUL.FTZ R45, R46, R43 ;  /* 0x0000002b2e2d7220 */ /* 0x000fe20000410000 */
[----:B------:R-:W-:Y:S01]  /*a080*/  SHF.R.U64 R78, R78, 0x10, R79 ;  /* 0x000000104e4e7819 */ /* 0x000fe2000000124f */
[-C--:B------:R-:W-:Y:S01]  /*a090*/  FMUL.FTZ R46, R46, R44.reuse ;  /* 0x0000002c2e2e7220 */ /* 0x080fe20000410000 */
[----:B------:R-:W-:Y:S01]  /*a0a0*/  SHF.R.U64 R70, R70, 0x10, R71 ;  /* 0x0000001046467819 */ /* 0x000fe20000001247 */
[----:B------:R-:W-:Y:S01]  /*a0b0*/  FFMA.FTZ R45, R42, R44, -R45 ;  /* 0x0000002c2a2d7223 */ /* 0x000fe2000001082d */
[----:B------:R-:W-:-:S02]  /*a0c0*/  IMAD.U32 R44, R32, 0x10000, RZ ;  /* 0x00010000202c7824 */ /* 0x000fc400078e00ff */
[----:B------:R-:W-:Y:S01]  /*a0d0*/  FFMA.FTZ R46, R42, R43, R46 ;  /* 0x0000002b2a2e7223 */ /* 0x000fe2000001002e */
[----:B------:R-:W-:Y:S02]  /*a0e0*/  LOP3.LUT R42, R35, 0xffff0000, RZ, 0xc0, !PT ;  /* 0xffff0000232a7812 */ /* 0x000fe400078ec0ff */
[----:B------:R-:W-:Y:S02]  /*a0f0*/  LOP3.LUT R32, R32, 0xffff0000, RZ, 0xc0, !PT ;  /* 0xffff000020207812 */ /* 0x000fe400078ec0ff */
[----:B------:R-:W-:Y:S01]  /*a100*/  PRMT R78, R146, 0x5410, R78 ;  /* 0x00005410924e7816 */ /* 0x000fe2000000004e */
[C---:B------:R-:W-:Y:S01]  /*a110*/  FMUL.FTZ R35, R42.reuse, R41 ;  /* 0x000000292a237220 */ /* 0x040fe20000410000 */
[-C--:B------:R-:W-:Y:S01]  /*a120*/  FMUL.FTZ R42, R42, R33.reuse ;  /* 0x000000212a2a7220 */ /* 0x080fe20000410000 */
[----:B------:R-:W-:Y:S02]  /*a130*/  PRMT R70, R144, 0x5410, R70 ;  /* 0x0000541090467816 */ /* 0x000fe40000000046 */
[C---:B------:R-:W-:Y:S01]  /*a140*/  FFMA.FTZ R35, R15.reuse, R33, -R35 ;  /* 0x000000210f237223 */ /* 0x040fe20000010823 */
[----:B------:R-:W-:Y:S01]  /*a150*/  FFMA.FTZ R42, R15, R41, R42 ;  /* 0x000000290f2a7223 */ /* 0x000fe2000001002a */
[C---:B------:R-:W-:Y:S01]  /*a160*/  IMAD.U32 R33, R76.reuse, 0x10000, RZ ;  /* 0x000100004c217824 */ /* 0x040fe200078e00ff */
[----:B------:R-:W-:Y:S01]  /*a170*/  LOP3.LUT R76, R76, 0xffff0000, RZ, 0xc0, !PT ;  /* 0xffff00004c4c7812 */ /* 0x000fe200078ec0ff */
[C---:B------:R-:W-:Y:S01]  /*a180*/  IMAD.U32 R41, R68.reuse, 0x10000, RZ ;  /* 0x0001000044297824 */ /* 0x040fe200078e00ff */
[----:B------:R-:W-:Y:S01]  /*a190*/  LOP3.LUT R68, R68, 0xffff0000, RZ, 0xc0, !PT ;  /* 0xffff000044447812 */ /* 0x000fe200078ec0ff */
[----:B------:R-:W-:Y:S01]  /*a1a0*/  FMUL.FTZ R43, R44, R33 ;  /* 0x000000212c2b7220 */ /* 0x000fe20000410000 */
[----:B------:R-:W-:-:S02]  /*a1b0*/  IMAD.U32 R15, R12, 0x10000, RZ ;  /* 0x000100000c0f7824 */ /* 0x000fc400078e00ff */
[-C--:B------:R-:W-:Y:S01]  /*a1c0*/  FMUL.FTZ R44, R44, R41.reuse ;  /* 0x000000292c2c7220 */ /* 0x080fe20000410000 */
[----:B------:R-:W-:Y:S01]  /*a1d0*/  LOP3.LUT R12, R12, 0xffff0000, RZ, 0xc0, !PT ;  /* 0xffff00000c0c7812 */ /* 0x000fe200078ec0ff */
[C---:B------:R-:W-:Y:S02]  /*a1e0*/  FFMA.FTZ R43, R15.reuse, R41, -R43 ;  /* 0x000000290f2b7223 */ /* 0x040fe4000001082b */
[----:B------:R-:W-:Y:S01]  /*a1f0*/  FFMA.FTZ R44, R15, R33, R44 ;  /* 0x000000210f2c7223 */ /* 0x000fe2000001002c */
[C---:B------:R-:W-:Y:S01]  /*a200*/  FMUL.FTZ R15, R32.reuse, R76 ;  /* 0x0000004c200f7220 */ /* 0x040fe20000410000 */
[-C--:B------:R-:W-:Y:S01]  /*a210*/  FMUL.FTZ R32, R32, R68.reuse ;  /* 0x0000004420207220 */ /* 0x080fe20000410000 */
[----:B------:R-:W-:Y:S01]  /*a220*/  IMAD.U32 R33, R78, 0x10000, RZ ;  /* 0x000100004e217824 */ /* 0x000fe200078e00ff */
[----:B------:R-:W-:Y:S01]  /*a230*/  SHF.L.U32 R41, R70, 0x10, RZ ;  /* 0x0000001046297819 */ /* 0x000fe200000006ff */
[C---:B------:R-:W-:Y:S01]  /*a240*/  FFMA.FTZ R15, R12.reuse, R68, -R15 ;  /* 0x000000440c0f7223 */ /* 0x040fe2000001080f */
[----:B------:R-:W-:Y:S01]  /*a250*/  FFMA.FTZ R32, R12, R76, R32 ;  /* 0x0000004c0c207223 */ /* 0x000fe20000010020 */
[----:B------:R-:W-:Y:S01]  /*a260*/  FMUL.FTZ R47, R48, R33 ;  /* 0x00000021302f7220 */ /* 0x000fe20000410000 */
[----:B------:R-:W-:-:S02]  /*a270*/  IMAD.U32 R12, R14, 0x10000, RZ ;  /* 0x000100000e0c7824 */ /* 0x000fc400078e00ff */
[-C--:B------:R-:W-:Y:S01]  /*a280*/  FMUL.FTZ R48, R48, R41.reuse ;  /* 0x0000002930307220 */ /* 0x080fe20000410000 */
[----:B------:R-:W-:Y:S02]  /*a290*/  LOP3.LUT R34, R34, 0xffff0000, RZ, 0xc0, !PT ;  /* 0xffff000022227812 */ /* 0x000fe400078ec0ff */
[----:B------:R-:W-:Y:S01]  /*a2a0*/  LOP3.LUT R78, R78, 0xffff0000, RZ, 0xc0, !PT ;  /* 0xffff00004e4e7812 */ /* 0x000fe200078ec0ff */
[C---:B------:R-:W-:Y:S01]  /*a2b0*/  FFMA.FTZ R47, R12.reuse, R41, -R47 ;  /* 0x000000290c2f7223 */ /* 0x040fe2000001082f */
[----:B------:R-:W-:Y:S01]  /*a2c0*/  FFMA.FTZ R48, R12, R33, R48 ;  /* 0x000000210c307223 */ /* 0x000fe20000010030 */
[----:B------:R-:W-:Y:S02]  /*a2d0*/  LOP3.LUT R70, R70, 0xffff0000, RZ, 0xc0, !PT ;  /* 0xffff000046467812 */ /* 0x000fe400078ec0ff */
[----:B------:R-:W-:Y:S01]  /*a2e0*/  LOP3.LUT R14, R14, 0xffff0000, RZ, 0xc0, !PT ;  /* 0xffff00000e0e7812 */ /* 0x000fe200078ec0ff */
[C---:B------:R-:W-:Y:S01]  /*a2f0*/  FMUL.FTZ R12, R34.reuse, R78 ;  /* 0x0000004e220c7220 */ /* 0x040fe20000410000 */
[----:B------:R-:W-:Y:S01]  /*a300*/  F2FP.BF16.F32.PACK_AB R15, R15, R43 ;  /* 0x0000002b0f0f723e */ /* 0x000fe200000010ff */
[-C--:B------:R-:W-:Y:S01]  /*a310*/  FMUL.FTZ R34, R34, R70.reuse ;  /* 0x0000004622227220 */ /* 0x080fe20000410000 */
[----:B------:R-:W-:Y:S01]  /*a320*/  F2FP.BF16.F32.PACK_AB R35, R35, R45 ;  /* 0x0000002d2323723e */ /* 0x000fe200000010ff */
[C---:B------:R-:W-:Y:S01]  /*a330*/  FFMA.FTZ R12, R14.reuse, R70, -R12 ;  /* 0x000000460e0c7223 */ /* 0x040fe2000001080c */
[----:B------:R-:W-:Y:S01]  /*a340*/  F2FP.BF16.F32.PACK_AB R11, R11, R38 ;  /* 0x000000260b0b723e */ /* 0x000fe200000010ff */
[----:B------:R-:W-:Y:S01]  /*a350*/  FFMA.FTZ R34, R14, R78, R34 ;  /* 0x0000004e0e227223 */ /* 0x000fe20000010022 */
[----:B------:R-:W-:-:S02]  /*a360*/  F2FP.BF16.F32.PACK_AB R42, R42, R46 ;  /* 0x0000002e2a2a723e */ /* 0x000fc400000010ff */
[----:B------:R-:W-:Y:S01]  /*a370*/  F2FP.BF16.F32.PACK_AB R47, R12, R47 ;  /* 0x0000002f0c2f723e */ /* 0x000fe200000010ff */
[----:B------:R-:W-:Y:S01]  /*a380*/  IMAD.MOV.U32 R12, RZ, RZ, R15 ;  /* 0x000000ffff0c7224 */ /* 0x000fe200078e000f */
[----:B------:R-:W-:Y:S01]  /*a390*/  F2FP.BF16.F32.PACK_AB R13, R13, R39 ;  /* 0x000000270d0d723e */ /* 0x000fe200000010ff */
[----:B------:R-:W-:Y:S01]  /*a3a0*/  IMAD.MOV.U32 R15, RZ, RZ, R35 ;  /* 0x000000ffff0f7224 */ /* 0x000fe200078e0023 */
[----:B------:R-:W-:Y:S01]  /*a3b0*/  F2FP.BF16.F32.PACK_AB R32, R32, R44 ;  /* 0x0000002c2020723e */ /* 0x000fe200000010ff */
[----:B------:R-:W-:Y:S01]  /*a3c0*/  IMAD.MOV.U32 R33, RZ, RZ, R11 ;  /* 0x000000ffff217224 */ /* 0x000fe200078e000b */
[----:B------:R-:W-:Y:S01]  /*a3d0*/  F2FP.BF16.F32.PACK_AB R34, R34, R48 ;  /* 0x000000302222723e */ /* 0x000fe200000010ff */
[----:B------:R-:W-:Y:S02]  /*a3e0*/  IMAD.MOV.U32 R14, RZ, RZ, R47 ;  /* 0x000000ffff0e7224 */ /* 0x000fe400078e002f */
[----:B------:R-:W-:-:S07]  /*a3f0*/  IMAD.MOV.U32 R35, RZ, RZ, R42 ;  /* 0x000000ffff237224 */ /* 0x000fce00078e002a */
.L_x_538:
[----:B------:R-:W-:Y:S05]  /*a400*/  BSYNC B2 ;  /* 0x0000000000027941 */ /* 0x000fea0003800000 */
.L_x_537:
[C---:B------:R-:W-:Y:S01]  /*a410*/  LEA R38, P4, R9.reuse, R117, 0x1 ;  /* 0x0000007509267211 */ /* 0x040fe200078808ff */
[----:B------:R-:W-:Y:S01]  /*a420*/  @!P3 IMAD.WIDE R40, R40, 0x2, R36 ;  /* 0x000000022828b825 */ /* 0x000fe200078e0224 */
[----:B------:R-:W-:Y:S02]  /*a430*/  ULDC.64 UR4, c[0x0][0x208] ;  /* 0x0000820000047ab9 */ /* 0x000fe40000000a00 */
[----:B------:R-:W-:-:S05]  /*a440*/  LEA.HI.X R39, R9, R116, R27, 0x1, P4 ;  /* 0x0000007409277211 */ /* 0x000fca00020f0c1b */
[----:B0-----:R0:W-:Y:S04]  /*a450*/  ST.E.128 desc[UR4][R38.64], R12 ;  /* 0x0000000c26007985 */ /* 0x0011e8000c101d04 */
[----:B-1----:R0:W-:Y:S02]  /*a460*/  @!P3 ST.E.128 desc[UR4][R40.64], R32 ;  /* 0x000000202800b985 */ /* 0x0021e4000c101d04 */
.L_x_536:
[----:B------:R-:W-:Y:S05]  /*a470*/  BSYNC B1 ;  /* 0x0000000000017941 */ /* 0x000fea0003800000 */
.L_x_535:
[----:B------:R-:W-:-:S13]  /*a480*/  ISETP.NE.AND P3, PT, R21, RZ, PT ;  /* 0x000000ff1500720c */ /* 0x000fda0003f65270 */
[----:B------:R-:W-:Y:S05]  /*a490*/  @!P3 BRA `(.L_x_492) ;  /* 0x0000000c00f8b947 */ /* 0x000fea0003800000 */
[----:B0-----:R-:W4:Y:S01]  /*a4a0*/  LDL R15, [R1+0x54] ;  /* 0x00005400010f7983 */ /* 0x001f220000100800 */
[----:B------:R-:W-:Y:S01]  /*a4b0*/  SEL R132, R111, R132, !P1 ;  /* 0x000000846f847207 */ /* 0x000fe20004800000 */
[----:B------:R-:W-:Y:S01]  /*a4c0*/  VIADD R14, R224, 0x40 ;  /* 0x00000040e00e7836 */ /* 0x000fe20000000000 */
[----:B------:R-:W-:Y:S01]  /*a4d0*/  ISETP.GE.AND P4, PT, R214, R110, PT ;  /* 0x0000006ed600720c */ /* 0x000fe20003f86270 */
[----:B---3--:R-:W-:Y:S01]  /*a4e0*/  VIADD R32, R224, 0x40 ;  /* 0x00000040e0207836 */ /* 0x008fe20000000000 */
[----:B------:R-:W-:Y:S01]  /*a4f0*/  SHF.R.S32.HI R11, RZ, 0x1f, R132 ;  /* 0x0000001fff0b7819 */ /* 0x000fe20000011484 */
[----:B------:R-:W-:Y:S01]  /*a500*/  IMAD.SHL.U32 R14, R14, 0x40, RZ ;  /* 0x000000400e0e7824 */ /* 0x000fe200078e00ff */
[----:B------:R-:W-:Y:S01]  /*a510*/  LEA R38, P3, R20, R117, 0x1 ;  /* 0x0000007514267211 */ /* 0x000fe200078608ff */
[----:B------:R-:W-:Y:S01]  /*a520*/  IMAD.SHL.U32 R32, R32, 0x40, RZ ;  /* 0x0000004020207824 */ /* 0x000fe200078e00ff */
[----:B------:R-:W-:Y:S01]  /*a530*/  LEA.HI R11, R11, R132, RZ, 0x4 ;  /* 0x000000840b0b7211 */ /* 0x000fe200078f20ff */
[----:B------:R-:W-:Y:S01]  /*a540*/  BSSY B1, `(.L_x_539) ;  /* 0x0000073000017945 */ /* 0x000fe20003800000 */
[----:B------:R-:W-:-:S02]  /*a550*/  LOP3.LUT R14, R14, 0x1c0, RZ, 0xc0, !PT ;  /* 0x000001c00e0e7812 */ /* 0x000fc400078ec0ff */
[----:B------:R-:W-:Y:S02]  /*a560*/  LEA.HI.SX32 R11, R11, R10, 0x1c ;  /* 0x0000000a0b0b7211 */ /* 0x000fe400078fe2ff */
[----:B------:R-:W-:Y:S02]  /*a570*/  LOP3.LUT R32, R32, 0x1c0, RZ, 0xc0, !PT ;  /* 0x000001c020207812 */ /* 0x000fe400078ec0ff */
[----:B------:R-:W-:Y:S02]  /*a580*/  SHF.R.S32.HI R12, RZ, 0x1f, R11 ;  /* 0x0000001fff0c7819 */ /* 0x000fe4000001140b */
[----:B------:R-:W-:Y:S02]  /*a590*/  SHF.R.U32.HI R14, RZ, 0x3, R14 ;  /* 0x00000003ff0e7819 */ /* 0x000fe4000001160e */
[----:B------:R-:W-:Y:S01]  /*a5a0*/  LEA.HI R12, R12, R11, RZ, 0x3 ;  /* 0x0000000b0c0c7211 */ /* 0x000fe200078f18ff */
[----:B------:R-:W-:Y:S01]  /*a5b0*/  IMAD.SHL.U32 R11, R11, 0x8, RZ ;  /* 0x000000080b0b7824 */ /* 0x000fe200078e00ff */
[----:B------:R-:W-:-:S02]  /*a5c0*/  LEA.HI.X R39, R20, R116, R28, 0x1, P3 ;  /* 0x0000007414277211 */ /* 0x000fc400018f0c1c */
[----:B------:R-:W-:Y:S02]  /*a5d0*/  SHF.R.S32.HI R13, RZ, 0x3, R12 ;  /* 0x00000003ff0d7819 */ /* 0x000fe4000001140c */
[----:B------:R-:W-:-:S04]  /*a5e0*/  LOP3.LUT R12, R32, 0x38, R11, 0xf8, !PT ;  /* 0x00000038200c7812 */ /* 0x000fc800078ef80b */
        /* <DEDUP_REMOVED lines=10> */
[--C-:B------:R-:W-:Y:S01]  /*a690*/  SHF.R.U64 R42, R72, 0x10, R73.reuse ;  /* 0x00000010482a7819 */ /* 0x100fe20000001249 */
[----:B-1----:R-:W-:Y:S01]  /*a6a0*/  IMAD.U32 R46, R33, 0x10000, RZ ;  /* 0x00010000212e7824 */ /* 0x002fe200078e00ff */
[----:B------:R-:W-:Y:S01]  /*a6b0*/  SHF.R.U32.HI R72, RZ, 0x10, R73 ;  /* 0x00000010ff487819 */ /* 0x000fe20000011649 */
[----:B0-----:R-:W-:Y:S01]  /*a6c0*/  IMAD.U32 R44, R13, 0x10000, RZ ;  /* 0x000100000d2c7824 */ /* 0x001fe200078e00ff */
[--C-:B------:R-:W-:Y:S01]  /*a6d0*/  SHF.R.U64 R40, R64, 0x10, R65.reuse ;  /* 0x0000001040287819 */ /* 0x100fe20000001241 */
[----:B------:R-:W-:Y:S01]  /*a6e0*/  IMAD.U32 R50, R35, 0x10000, RZ ;  /* 0x0001000023327824 */ /* 0x000fe200078e00ff */
[----:B------:R-:W-:Y:S01]  /*a6f0*/  SHF.R.U32.HI R64, RZ, 0x10, R65 ;  /* 0x00000010ff407819 */ /* 0x000fe20000011641 */
[----:B------:R-:W-:Y:S01]  /*a700*/  IMAD.U32 R49, R15, 0x10000, RZ ;  /* 0x000100000f317824 */ /* 0x000fe200078e00ff */
[----:B------:R-:W-:Y:S01]  /*a710*/  PRMT R72, R137, 0x5410, R72 ;  /* 0x0000541089487816 */ /* 0x000fe20000000048 */
[----:B------:R-:W-:Y:S01]  /*a720*/  IMAD.U32 R51, R34, 0x10000, RZ ;  /* 0x0001000022337824 */ /* 0x000fe200078e00ff */
[----:B------:R-:W-:Y:S01]  /*a730*/  PRMT R64, R139, 0x5410, R64 ;  /* 0x000054108b407816 */ /* 0x000fe20000000040 */
[----:B------:R-:W-:Y:S01]  /*a740*/  IMAD.U32 R48, R14, 0x10000, RZ ;  /* 0x000100000e307824 */ /* 0x000fe200078e00ff */
[--C-:B------:R-:W-:Y:S01]  /*a750*/  SHF.R.U64 R43, R74, 0x10, R75.reuse ;  /* 0x000000104a2b7819 */ /* 0x100fe2000000124b */
[----:B------:R-:W-:Y:S01]  /*a760*/  IMAD.U32 R52, R72, 0x10000, RZ ;  /* 0x0001000048347824 */ /* 0x000fe200078e00ff */
[----:B------:R-:W-:Y:S01]  /*a770*/  SHF.R.U32.HI R74, RZ, 0x10, R75 ;  /* 0x00000010ff4a7819 */ /* 0x000fe2000001164b */
[----:B------:R-:W-:Y:S01]  /*a780*/  IMAD.U32 R53, R64, 0x10000, RZ ;  /* 0x0001000040357824 */ /* 0x000fe200078e00ff */
[----:B------:R-:W-:-:S02]  /*a790*/  SHF.R.U64 R41, R66, 0x10, R67 ;  /* 0x0000001042297819 */ /* 0x000fc40000001243 */
[----:B------:R-:W-:Y:S02]  /*a7a0*/  SHF.R.U32.HI R66, RZ, 0x10, R67 ;  /* 0x00000010ff427819 */ /* 0x000fe40000011643 */
[----:B------:R-:W-:Y:S01]  /*a7b0*/  PRMT R54, R138, 0x5432, R43 ;  /* 0x000054328a367816 */ /* 0x000fe2000000002b */
[-C--:B------:R-:W-:Y:S01]  /*a7c0*/  FMUL.FTZ R43, R46, R52.reuse ;  /* 0x000000342e2b7220 */ /* 0x080fe20000410000 */
[----:B------:R-:W-:Y:S01]  /*a7d0*/  PRMT R74, R138, 0x5410, R74 ;  /* 0x000054108a4a7816 */ /* 0x000fe2000000004a */
[-C--:B------:R-:W-:Y:S01]  /*a7e0*/  FMUL.FTZ R46, R46, R53.reuse ;  /* 0x000000352e2e7220 */ /* 0x080fe20000410000 */
[----:B------:R-:W-:Y:S01]  /*a7f0*/  PRMT R66, R140, 0x5410, R66 ;  /* 0x000054108c427816 */ /* 0x000fe20000000042 */
[----:B------:R-:W-:Y:S01]  /*a800*/  FFMA.FTZ R43, R44, R53, -R43 ;  /* 0x000000352c2b7223 */ /* 0x000fe2000001082b */
[----:B------:R-:W-:Y:S01]  /*a810*/  LOP3.LUT R47, R33, 0xffff0000, RZ, 0xc0, !PT ;  /* 0xffff0000212f7812 */ /* 0x000fe200078ec0ff */
[----:B------:R-:W-:Y:S01]  /*a820*/  IMAD.U32 R53, R74, 0x10000, RZ ;  /* 0x000100004a357824 */ /* 0x000fe200078e00ff */
[----:B------:R-:W-:Y:S01]  /*a830*/  LOP3.LUT R72, R72, 0xffff0000, RZ, 0xc0, !PT ;  /* 0xffff000048487812 */ /* 0x000fe200078ec0ff */
[----:B------:R-:W-:Y:S01]  /*a840*/  FFMA.FTZ R46, R44, R52, R46 ;  /* 0x000000342c2e7223 */ /* 0x000fe2000001002e */
[----:B------:R-:W-:Y:S01]  /*a850*/  LOP3.LUT R64, R64, 0xffff0000, RZ, 0xc0, !PT ;  /* 0xffff000040407812 */ /* 0x000fe200078ec0ff */
[----:B------:R-:W-:Y:S01]  /*a860*/  IMAD.U32 R44, R66, 0x10000, RZ ;  /* 0x00010000422c7824 */ /* 0x000fe200078e00ff */
[----:B------:R-:W-:Y:S01]  /*a870*/  PRMT R42, R137, 0x5432, R42 ;  /* 0x00005432892a7816 */ /* 0x000fe2000000002a */
[C---:B------:R-:W-:Y:S01]  /*a880*/  FMUL.FTZ R52, R50.reuse, R53 ;  /* 0x0000003532347220 */ /* 0x040fe20000410000 */
[----:B------:R-:W-:Y:S01]  /*a890*/  PRMT R40, R139, 0x5432, R40 ;  /* 0x000054328b287816 */ /* 0x000fe20000000028 */
[----:B------:R-:W-:Y:S01]  /*a8a0*/  FMUL.FTZ R55, R47, R72 ;  /* 0x000000482f377220 */ /* 0x000fe20000410000 */
[----:B------:R-:W-:Y:S01]  /*a8b0*/  LOP3.LUT R45, R13, 0xffff0000, RZ, 0xc0, !PT ;  /* 0xffff00000d2d7812 */ /* 0x000fe200078ec0ff */
[----:B------:R-:W-:Y:S01]  /*a8c0*/  FMUL.FTZ R50, R50, R44 ;  /* 0x0000002c32327220 */ /* 0x000fe20000410000 */
[----:B------:R-:W-:Y:S01]  /*a8d0*/  FMUL.FTZ R47, R47, R64 ;  /* 0x000000402f2f7220 */ /* 0x000fe20000410000 */
[----:B------:R-:W-:-:S02]  /*a8e0*/  IMAD.U32 R33, R32, 0x10000, RZ ;  /* 0x0001000020217824 */ /* 0x000fc400078e00ff */
[C---:B------:R-:W-:Y:S01]  /*a8f0*/  FFMA.FTZ R52, R49.reuse, R44, -R52 ;  /* 0x0000002c31347223 */ /* 0x040fe20000010834 */
[----:B------:R-:W-:Y:S02]  /*a900*/  IMAD.U32 R56, R42, 0x10000, RZ ;  /* 0x000100002a387824 */ /* 0x000fe400078e00ff */
[----:B------:R-:W-:Y:S01]  /*a910*/  FFMA.FTZ R50, R49, R53, R50 ;  /* 0x0000003531327223 */ /* 0x000fe20000010032 */
[C---:B------:R-:W-:Y:S02]  /*a920*/  IMAD.U32 R44, R40.reuse, 0x10000, RZ ;  /* 0x00010000282c7824 */ /* 0x040fe400078e00ff */
[C---:B------:R-:W-:Y:S01]  /*a930*/  FFMA.FTZ R55, R45.reuse, R64, -R55 ;  /* 0x000000402d377223 */ /* 0x040fe20000010837 */
[----:B------:R-:W-:Y:S01]  /*a940*/  FFMA.FTZ R47, R45, R72, R47 ;  /* 0x000000482d2f7223 */ /* 0x000fe2000001002f */
[----:B------:R-:W-:Y:S01]  /*a950*/  LOP3.LUT R49, R40, 0xffff0000, RZ, 0xc0, !PT ;  /* 0xffff000028317812 */ /* 0x000fe200078ec0ff */
[C---:B------:R-:W-:Y:S01]  /*a960*/  FMUL.FTZ R40, R33.reuse, R56 ;  /* 0x0000003821287220 */ /* 0x040fe20000410000 */
[----:B------:R-:W-:Y:S01]  /*a970*/  LOP3.LUT R32, R32, 0xffff0000, RZ, 0xc0, !PT ;  /* 0xffff000020207812 */ /* 0x000fe200078ec0ff */
[----:B------:R-:W-:Y:S01]  /*a980*/  IMAD.U32 R13, R12, 0x10000, RZ ;  /* 0x000100000c0d7824 */ /* 0x000fe200078e00ff */
[----:B------:R-:W-:Y:S01]  /*a990*/  LOP3.LUT R45, R42, 0xffff0000, RZ, 0xc0, !PT ;  /* 0xffff00002a2d7812 */ /* 0x000fe200078ec0ff */
[-C--:B------:R-:W-:Y:S01]  /*a9a0*/  FMUL.FTZ R33, R33, R44.reuse ;  /* 0x0000002c21217220 */ /* 0x080fe20000410000 */
[----:B------:R-:W-:Y:S01]  /*a9b0*/  LOP3.LUT R35, R35, 0xffff0000, RZ, 0xc0, !PT ;  /* 0xffff000023237812 */ /* 0x000fe200078ec0ff */
[C---:B------:R-:W-:Y:S01]  /*a9c0*/  FFMA.FTZ R40, R13.reuse, R44, -R40 ;  /* 0x0000002c0d287223 */ /* 0x040fe20000010828 */
[----:B------:R-:W-:Y:S01]  /*a9d0*/  PRMT R41, R140, 0x5432, R41 ;  /* 0x000054328c297816 */ /* 0x000fe20000000029 */
[----:B------:R-:W-:Y:S01]  /*a9e0*/  FMUL.FTZ R53, R32, R45 ;  /* 0x0000002d20357220 */ /* 0x000fe20000410000 */
[----:B------:R-:W-:Y:S01]  /*a9f0*/  LOP3.LUT R74, R74, 0xffff0000, RZ, 0xc0, !PT ;  /* 0xffff00004a4a7812 */ /* 0x000fe200078ec0ff */
[----:B------:R-:W-:Y:S01]  /*aa00*/  FFMA.FTZ R33, R13, R56, R33 ;  /* 0x000000380d217223 */ /* 0x000fe20000010021 */
[----:B------:R-:W-:Y:S01]  /*aa10*/  LOP3.LUT R66, R66, 0xffff0000, RZ, 0xc0, !PT ;  /* 0xffff000042427812 */ /* 0x000fe200078ec0ff */
[-C--:B------:R-:W-:Y:S01]  /*aa20*/  FMUL.FTZ R57, R32, R49.reuse ;  /* 0x0000003120397220 */ /* 0x080fe20000410000 */
[----:B------:R-:W-:Y:S01]  /*aa30*/  LOP3.LUT R12, R12, 0xffff0000, RZ, 0xc0, !PT ;  /* 0xffff00000c0c7812 */ /* 0x000fe200078ec0ff */
[----:B------:R-:W-:Y:S01]  /*aa40*/  FMUL.FTZ R60, R35, R74 ;  /* 0x0000004a233c7220 */ /* 0x000fe20000410000 */
[----:B------:R-:W-:Y:S01]  /*aa50*/  LOP3.LUT R15, R15, 0xffff0000, RZ, 0xc0, !PT ;  /* 0xffff00000f0f7812 */ /* 0x000fe200078ec0ff */
[----:B------:R-:W-:Y:S01]  /*aa60*/  IMAD.U32 R42, R41, 0x10000, RZ ;  /* 0x00010000292a7824 */ /* 0x000fe200078e00ff */
[----:B------:R-:W-:Y:S01]  /*aa70*/  LOP3.LUT R34, R34, 0xffff0000, RZ, 0xc0, !PT ;  /* 0xffff000022227812 */ /* 0x000fe200078ec0ff */
[-C--:B------:R-:W-:Y:S01]  /*aa80*/  FMUL.FTZ R58, R35, R66.reuse ;  /* 0x00000042233a7220 */ /* 0x080fe20000410000 */
[C---:B------:R-:W-:Y:S01]  /*aa90*/  LOP3.LUT R13, R54.reuse, 0xffff0000, RZ, 0xc0, !PT ;  /* 0xffff0000360d7812 */ /* 0x040fe200078ec0ff */
[----:B------:R-:W-:Y:S01]  /*aaa0*/  IMAD.U32 R32, R54, 0x10000, RZ ;  /* 0x0001000036207824 */ /* 0x000fe200078e00ff */
[----:B------:R-:W-:Y:S01]  /*aab0*/  LOP3.LUT R41, R41, 0xffff0000, RZ, 0xc0, !PT ;  /* 0xffff000029297812 */ /* 0x000fe200078ec0ff */
[C---:B------:R-:W-:Y:S01]  /*aac0*/  FFMA.FTZ R53, R12.reuse, R49, -R53 ;  /* 0x000000310c357223 */ /* 0x040fe20000010835 */
[C---:B------:R-:W-:Y:S01]  /*aad0*/  FFMA.FTZ R35, R15.reuse, R66, -R60 ;  /* 0x000000420f237223 */ /* 0x040fe2000001083c */
[----:B------:R-:W-:Y:S01]  /*aae0*/  FFMA.FTZ R12, R12, R45, R57 ;  /* 0x0000002d0c0c7223 */ /* 0x000fe20000010039 */
[----:B------:R-:W-:Y:S01]  /*aaf0*/  LOP3.LUT R14, R14, 0xffff0000, RZ, 0xc0, !PT ;  /* 0xffff00000e0e7812 */ /* 0x000fe200078ec0ff */
[----:B------:R-:W-:Y:S01]  /*ab00*/  FFMA.FTZ R15, R15, R74, R58 ;  /* 0x0000004a0f0f7223 */ /* 0x000fe2000001003a */
[C---:B------:R-:W-:Y:S01]  /*ab10*/  FMUL.FTZ R45, R51.reuse, R32 ;  /* 0x00000020332d7220 */ /* 0x040fe20000410000 */
[C---:B------:R-:W-:Y:S01]  /*ab20*/  FMUL.FTZ R49, R34.reuse, R13 ;  /* 0x0000000d22317220 */ /* 0x040fe20000410000 */
[----:B------:R-:W-:Y:S01]  /*ab30*/  FMUL.FTZ R51, R51, R42 ;  /* 0x0000002a33337220 */ /* 0x000fe20000410000 */
[----:B------:R-:W-:Y:S01]  /*ab40*/  FMUL.FTZ R34, R34, R41 ;  /* 0x0000002922227220 */ /* 0x000fe20000410000 */
[----:B------:R-:W-:Y:S01]  /*ab50*/  F2FP.BF16.F32.PACK_AB R50, R15, R50 ;  /* 0x000000320f32723e */ /* 0x000fe200000010ff */
[C---:B------:R-:W-:Y:S01]  /*ab60*/  FFMA.FTZ R42, R48.reuse, R42, -R45 ;  /* 0x0000002a302a7223 */ /* 0x040fe2000001082d */
[----:B------:R-:W-:Y:S01]  /*ab70*/  FFMA.FTZ R32, R48, R32, R51 ;  /* 0x0000002030207223 */ /* 0x000fe20000010033 */
[----:B------:R-:W-:Y:S01]  /*ab80*/  FFMA.FTZ R13, R14, R13, R34 ;  /* 0x0000000d0e0d7223 */ /* 0x000fe20000010022 */
[----:B------:R-:W-:Y:S01]  /*ab90*/  F2FP.BF16.F32.PACK_AB R15, R12, R33 ;  /* 0x000000210c0f723e */ /* 0x000fe200000010ff */
[----:B------:R-:W-:Y:S01]  /*aba0*/  FFMA.FTZ R49, R14, R41, -R49 ;  /* 0x000000290e317223 */ /* 0x000fe20000010831 */
[----:B------:R-:W-:-:S02]  /*abb0*/  F2FP.BF16.F32.PACK_AB R35, R35, R52 ;  /* 0x000000342323723e */ /* 0x000fc400000010ff */
[----:B------:R-:W-:Y:S02]  /*abc0*/  F2FP.BF16.F32.PACK_AB R43, R55, R43 ;  /* 0x0000002b372b723e */ /* 0x000fe400000010ff */
[----:B------:R-:W-:Y:S02]  /*abd0*/  F2FP.BF16.F32.PACK_AB R46, R47, R46 ;  /* 0x0000002e2f2e723e */ /* 0x000fe400000010ff */
[----:B------:R-:W-:Y:S02]  /*abe0*/  F2FP.BF16.F32.PACK_AB R40, R53, R40 ;  /* 0x000000283528723e */ /* 0x000fe400000010ff */
[----:B------:R-:W-:Y:S01]  /*abf0*/  F2FP.BF16.F32.PACK_AB R34, R13, R32 ;  /* 0x000000200d22723e */ /* 0x000fe200000010ff */
[----:B------:R-:W-:Y:S01]  /*ac00*/  IMAD.MOV.U32 R32, RZ, RZ, R15 ;  /* 0x000000ffff207224 */ /* 0x000fe200078e000f */
[----:B------:R-:W-:Y:S01]  /*ac10*/  F2FP.BF16.F32.PACK_AB R14, R49, R42 ;  /* 0x0000002a310e723e */ /* 0x000fe200000010ff */
[----:B------:R-:W-:Y:S02]  /*ac20*/  IMAD.MOV.U32 R15, RZ, RZ, R35 ;  /* 0x000000ffff0f7224 */ /* 0x000fe400078e0023 */
[----:B------:R-:W-:-:S02]  /*ac30*/  IMAD.MOV.U32 R12, RZ, RZ, R40 ;  /* 0x000000ffff0c7224 */ /* 0x000fc400078e0028 */
[----:B------:R-:W-:Y:S02]  /*ac40*/  IMAD.MOV.U32 R13, RZ, RZ, R43 ;  /* 0x000000ffff0d7224 */ /* 0x000fe400078e002b */
[----:B------:R-:W-:Y:S02]  /*ac50*/  IMAD.MOV.U32 R33, RZ, RZ, R46 ;  /* 0x000000ffff217224 */ /* 0x000fe400078e002e */
[----:B------:R-:W-:-:S07]  /*ac60*/  IMAD.MOV.U32 R35, RZ, RZ, R50 ;  /* 0x000000ffff237224 */ /* 0x000fce00078e0032 */
.L_x_540:
[----:B------:R-:W-:Y:S05]  /*ac70*/  BSYNC B1 ;  /* 0x0000000000017941 */ /* 0x000fea0003800000 */
.L_x_539:
[----:B------:R-:W-:Y:S01]  /*ac80*/  ISETP.GE.AND P3, PT, R11, R128, PT ;  /* 0x000000800b00720c */ /* 0x000fe20003f66270 */
[----:B------:R-:W-:Y:S02]  /*ac90*/  ULDC.64 UR4, c[0x0][0x208] ;  /* 0x0000820000047ab9 */ /* 0x000fe40000000a00 */
[----:B0-----:R0:W-:Y:S10]  /*aca0*/  ST.E.128 desc[UR4][R38.64], R12 ;  /* 0x0000000c26007985 */ /* 0x0011f4000c101d04 */
[----:B------:R-:W-:Y:S05]  /*acb0*/  @P3 BRA `(.L_x_492) ;  /* 0x0000000400f03947 */ /* 0x000fea0003800000 */
[----:B------:R-:W-:Y:S01]  /*acc0*/  IMAD.WIDE R36, R11, 0x2, R36 ;  /* 0x000000020b247825 */ /* 0x000fe200078e0224 */
[----:B------:R-:W-:-:S04]  /*acd0*/  ULDC.64 UR4, c[0x0][0x208] ;  /* 0x0000820000047ab9 */ /* 0x000fc80000000a00 */
[----:B-1----:R1:W-:Y:S01]  /*ace0*/  ST.E.128 desc[UR4][R36.64], R32 ;  /* 0x0000002024007985 */ /* 0x0023e2000c101d04 */
[----:B------:R-:W-:Y:S05]  /*acf0*/  BRA `(.L_x_492) ;  /* 0x0000000400e07947 */ /* 0x000fea0003800000 */
.L_x_446:
[----:B------:R-:W-:-:S04]  /*ad00*/  ULOP3.LUT UR4, UR60, 0x1, URZ, 0xfc, !UPT ;  /* 0x000000013c047892 */ /* 0x000fc8000f8efc3f */
[----:B------:R-:W-:-:S06]  /*ad10*/  UISETP.NE.AND UP0, UPT, UR4, 0x3, UPT ;  /* 0x000000030400788c */ /* 0x000fcc000bf05270 */
[----:B------:R-:W-:-:S13]  /*ad20*/  PLOP3.LUT P0, PT, PT, PT, UP0, 0x80, 0x0 ;  /* 0x000000000000781c */ /* 0x000fda0003f0f008 */
[----:B------:R-:W-:Y:S05]  /*ad30*/  @!P0 BRA `(.L_x_541) ;  /* 0x0000000000048947 */ /* 0x000fea0003800000 */
[----:B------:R-:W-:Y:S01]  /*ad40*/  BPT.TRAP 0x1 ;  /* 0x000000040000795c */ /* 0x000fe20000300000 */
.L_x_541:
[----:B------:R-:W-:Y:S01]  /*ad50*/  IMAD R87, R213, 0x8, R23 ;  /* 0x00000008d5577824 */ /* 0x000fe200078e0217 */
[----:B------:R-:W-:Y:S01]  /*ad60*/  SHF.L.U32 R88, R225, 0x1f, RZ ;  /* 0x0000001fe1587819 */ /* 0x000fe200000006ff */
[----:B------:R-:W-:Y:S01]  /*ad70*/  BSSY B1, `(.L_x_542) ;  /* 0x0000004000017945 */ /* 0x000fe20003800000 */
[----:B------:R-:W-:Y:S02]  /*ad80*/  SHF.R.S32.HI R84, RZ, 0x1f, R30 ;  /* 0x0000001fff547819 */ /* 0x000fe4000001141e */
[----:B------:R-:W0:Y:S02]  /*ad90*/  SYNCS.PHASECHK.TRANS64.TRYWAIT P3, [R87+URZ+0x38890], R88 ;  /* 0x03889058570075a7 */ /* 0x000e24000806017f */
[----:B0-----:R-:W-:Y:S05]  /*ada0*/  @!P3 BRA `(.L_x_543) ;  /* 0x0000020000f8b947 */ /* 0x001fea0003800000 */
.L_x_836:
[----:B------:R-:W-:Y:S05]  /*adb0*/  BSYNC B1 ;  /* 0x0000000000017941 */ /* 0x000fea0003800000 */
.L_x_542:
[----:B------:R-:W-:Y:S01]  /*adc0*/  ULDC.64 UR4, c[0x0][0x300] ;  /* 0x0000c00000047ab9 */ /* 0x000fe20000000a00 */
[----:B-----5:R-:W-:Y:S01]  /*add0*/  SHF.R.S32.HI R85, RZ, 0x1f, R29 ;  /* 0x0000001fff557819 */ /* 0x020fe2000001141d */
[----:B------:R-:W-:Y:S01]  /*ade0*/  IMAD R11, R84, UR4, RZ ;  /* 0x00000004540b7c24 */ /* 0x000fe2000f8e02ff */
[----:B------:R-:W-:Y:S01]  /*adf0*/  ULDC.64 UR6, c[0x0][0x2e8] ;  /* 0x0000ba0000067ab9 */ /* 0x000fe20000000a00 */
[----:B------:R-:W-:-:S04]  /*ae00*/  IMAD.WIDE.U32 R12, R30, UR4, RZ ;  /* 0x000000041e0c7c25 */ /* 0x000fc8000f8e00ff */
[----:B------:R-:W-:Y:S01]  /*ae10*/  IMAD R11, R30, UR5, R11 ;  /* 0x000000051e0b7c24 */ /* 0x000fe2000f8e020b */
[----:B------:R-:W-:Y:S01]  /*ae20*/  ULDC.64 UR4, c[0x0][0x310] ;  /* 0x0000c40000047ab9 */ /* 0x000fe20000000a00 */
[----:B------:R-:W-:Y:S02]  /*ae30*/  IMAD R86, R2, -0x50, R24 ;  /* 0xffffffb002567824 */ /* 0x000fe400078e0218 */
[----:B------:R-:W-:Y:S02]  /*ae40*/  IMAD R14, R85, UR4, RZ ;  /* 0x00000004550e7c24 */ /* 0x000fe4000f8e02ff */
[----:B------:R-:W-:Y:S01]  /*ae50*/  IMAD.IADD R13, R13, 0x1, R11 ;  /* 0x000000010d0d7824 */ /* 0x000fe200078e020b */
[----:B------:R-:W-:Y:S01]  /*ae60*/  VIMNMX R86, R86, 0x50, PT ;  /* 0x0000005056567848 */ /* 0x000fe20003fe0100 */
[C---:B------:R-:W-:Y:S02]  /*ae70*/  IMAD R11, R29.reuse, UR5, R14 ;  /* 0x000000051d0b7c24 */ /* 0x040fe4000f8e020e */
[----:B------:R-:W-:Y:S01]  /*ae80*/  IMAD.WIDE.U32 R12, R29, UR4, R12 ;  /* 0x000000041d0c7c25 */ /* 0x000fe2000f8e000c */
[----:B------:R-:W-:-:S03]  /*ae90*/  ULDC.64 UR4, c[0x0][0x308] ;  /* 0x0000c20000047ab9 */ /* 0x000fc60000000a00 */
[----:B------:R-:W-:Y:S02]  /*aea0*/  IMAD.IADD R13, R13, 0x1, R11 ;  /* 0x000000010d0d7824 */ /* 0x000fe400078e020b */
[----:B------:R-:W-:Y:S02]  /*aeb0*/  IMAD.IADD R36, R86, 0x1, -R224 ;  /* 0x0000000156247824 */ /* 0x000fe400078e0ae0 */
[----:B------:R-:W-:Y:S01]  /*aec0*/  IMAD.WIDE.U32 R12, R223, UR4, R12 ;  /* 0x00000004df0c7c25 */ /* 0x000fe2000f8e000c */
[----:B------:R-:W-:-:S03]  /*aed0*/  UMOV UR4, 0xffffffff ;  /* 0xffffffff00047882 */ /* 0x000fc60000000000 */
[----:B------:R-:W-:Y:S01]  /*aee0*/  IMAD R35, R223, UR5, R13 ;  /* 0x00000005df237c24 */ /* 0x000fe2000f8e020d */
[----:B------:R-:W-:-:S04]  /*aef0*/  LEA R34, P3, R12, UR6, 0x1 ;  /* 0x000000060c227c11 */ /* 0x000fc8000f8608ff */
[----:B------:R-:W-:Y:S02]  /*af00*/  LEA.HI.X R35, R12, UR7, R35, 0x1, P3 ;  /* 0x000000070c237c11 */ /* 0x000fe400098f0c23 */
[----:B------:R-:W-:Y:S01]  /*af10*/  ISETP.GE.AND P3, PT, R36, 0x1, PT ;  /* 0x000000012400780c */ /* 0x000fe20003f66270 */
[----:B------:R-:W-:-:S12]  /*af20*/  BRA.DIV UR4, `(.L_x_544) ;  /* 0x0000020204ac7947 */ /* 0x000fd8000b800000 */
[----:B------:R1:W2:Y:S04]  /*af30*/  SHFL.IDX PT, R37, R35, RZ, 0x181f ;  /* 0x00181fff23257589 */ /* 0x0002a800000e0000 */
[----:B------:R1:W3:Y:S02]  /*af40*/  SHFL.IDX PT, R39, R34, RZ, 0x181f ;  /* 0x00181fff22277589 */ /* 0x0002e400000e0000 */
.L_x_840:
[----:B------:R-:W-:Y:S04]  /*af50*/  BSSY B1, `(.L_x_545) ;  /* 0x0000018000017945 */ /* 0x000fe80003800000 */
[----:B------:R-:W-:Y:S05]  /*af60*/  @!P3 BRA `(.L_x_546) ;  /* 0x000000000058b947 */ /* 0x000fea0003800000 */
[----:B------:R-:W-:Y:S01]  /*af70*/  ULDC UR4, c[0x0][0x2f4] ;  /* 0x0000bd0000047ab9 */ /* 0x000fe20000000800 */
[----:B------:R-:W-:Y:S01]  /*af80*/  ULDC.64 UR6, c[0x0][0x208] ;  /* 0x0000820000067ab9 */ /* 0x000fe20000000a00 */
[----:B------:R-:W-:-:S13]  /*af90*/  ISETP.GE.AND P4, PT, R16, UR4, PT ;  /* 0x0000000410007c0c */ /* 0x000fda000bf86270 */
[----:B------:R-:W4:Y:S01]  /*afa0*/  @!P4 LDS.128 R12, [R31+0x24400] ;  /* 0x024400001f0cc984 */ /* 0x000f220000000c00 */
[----:B---3--:R-:W-:-:S04]  /*afb0*/  @!P4 LEA R32, P3, R16, R39, 0x1 ;  /* 0x000000271020c211 */ /* 0x008fc800078608ff */
[----:B--2---:R-:W-:Y:S02]  /*afc0*/  @!P4 LEA.HI.X R33, R16, R37, R17, 0x1, P3 ;  /* 0x000000251021c211 */ /* 0x004fe400018f0c11 */
[----:B------:R-:W-:-:S03]  /*afd0*/  ISETP.GE.AND P3, PT, R214, UR4, PT ;  /* 0x00000004d6007c0c */ /* 0x000fc6000bf66270 */
[----:B----4-:R2:W-:Y:S10]  /*afe0*/  @!P4 ST.E.128 desc[UR6][R32.64], R12 ;  /* 0x0000000c2000c985 */ /* 0x0105f4000c101d06 */
[----:B------:R-:W3:Y:S01]  /*aff0*/  @!P3 LDS.128 R12, [R31+0x26c00] ;  /* 0x026c00001f0cb984 */ /* 0x000ee20000000c00 */
[----:B--2---:R-:W-:-:S04]  /*b000*/  @!P3 LEA R32, P4, R212, R39, 0x1 ;  /* 0x00000027d420b211 */ /* 0x004fc800078808ff */
[----:B------:R-:W-:Y:S02]  /*b010*/  @!P3 LEA.HI.X R33, R212, R37, R215, 0x1, P4 ;  /* 0x00000025d421b211 */ /* 0x000fe400020f0cd7 */
[----:B------:R-:W-:-:S03]  /*b020*/  ISETP.GE.AND P4, PT, R19, UR4, PT ;  /* 0x0000000413007c0c */ /* 0x000fc6000bf86270 */
[----:B---3--:R2:W-:Y:S10]  /*b030*/  @!P3 ST.E.128 desc[UR6][R32.64], R12 ;  /* 0x0000000c2000b985 */ /* 0x0085f4000c101d06 */
[----:B------:R-:W3:Y:S01]  /*b040*/  @!P4 LDS.128 R12, [R31+0x29400] ;  /* 0x029400001f0cc984 */ /* 0x000ee20000000c00 */
[----:B--2---:R-:W-:-:S04]  /*b050*/  @!P4 LEA R32, P3, R19, R39, 0x1 ;  /* 0x000000271320c211 */ /* 0x004fc800078608ff */
[----:B------:R-:W-:Y:S02]  /*b060*/  @!P4 LEA.HI.X R33, R19, R37, R219, 0x1, P3 ;  /* 0x000000251321c211 */ /* 0x000fe400018f0cdb */
[----:B------:R-:W-:-:S03]  /*b070*/  ISETP.GE.AND P3, PT, R22, UR4, PT ;  /* 0x0000000416007c0c */ /* 0x000fc6000bf66270 */
[----:B---3--:R2:W-:Y:S10]  /*b080*/  @!P4 ST.E.128 desc[UR6][R32.64], R12 ;  /* 0x0000000c2000c985 */ /* 0x0085f4000c101d06 */
[----:B------:R-:W3:Y:S01]  /*b090*/  @!P3 LDS.128 R12, [R31+0x2bc00] ;  /* 0x02bc00001f0cb984 */ /* 0x000ee20000000c00 */
[----:B--2---:R-:W-:-:S04]  /*b0a0*/  @!P3 LEA R32, P4, R22, R39, 0x1 ;  /* 0x000000271620b211 */ /* 0x004fc800078808ff */
[----:B------:R-:W-:-:S05]  /*b0b0*/  @!P3 LEA.HI.X R33, R22, R37, R218, 0x1, P4 ;  /* 0x000000251621b211 */ /* 0x000fca00020f0cda */
[----:B---3--:R4:W-:Y:S04]  /*b0c0*/  @!P3 ST.E.128 desc[UR6][R32.64], R12 ;  /* 0x0000000c2000b985 */ /* 0x0089e8000c101d06 */
.L_x_546:
[----:B------:R-:W-:Y:S05]  /*b0d0*/  BSYNC B1 ;  /* 0x0000000000017941 */ /* 0x000fea0003800000 */
.L_x_545:
[----:B------:R-:W-:-:S03]  /*b0e0*/  UMOV UR4, 0xffffffff ;  /* 0xffffffff00047882 */ /* 0x000fc60000000000 */
[----:B------:R-:W-:Y:S05]  /*b0f0*/  BRA.DIV UR4, `(.L_x_547) ;  /* 0x0000020204847947 */ /* 0x000fea000b800000 */
[----:B--2---:R2:W0:Y:S04]  /*b100*/  SHFL.IDX PT, R37, R35, 0x1, 0x181f ;  /* 0x00381f0023257f89 */ /* 0x00442800000e0000 */
[----:B---3--:R2:W3:Y:S02]  /*b110*/  SHFL.IDX PT, R39, R34, 0x1, 0x181f ;  /* 0x00381f0022277f89 */ /* 0x0084e400000e0000 */
.L_x_844:
[----:B------:R-:W-:Y:S01]  /*b120*/  ISETP.GE.AND P3, PT, R36, 0x21, PT ;  /* 0x000000212400780c */ /* 0x000fe20003f66270 */
[----:B------:R-:W-:-:S12]  /*b130*/  BSSY B1, `(.L_x_548) ;  /* 0x0000018000017945 */ /* 0x000fd80003800000 */
[----:B------:R-:W-:Y:S05]  /*b140*/  @!P3 BRA `(.L_x_549) ;  /* 0x000000000058b947 */ /* 0x000fea0003800000 */
[----:B------:R-:W-:Y:S01]  /*b150*/  ULDC UR4, c[0x0][0x2f4] ;  /* 0x0000bd0000047ab9 */ /* 0x000fe20000000800 */
[----:B------:R-:W-:Y:S01]  /*b160*/  ULDC.64 UR6, c[0x0][0x208] ;  /* 0x0000820000067ab9 */ /* 0x000fe20000000a00 */
[----:B------:R-:W-:-:S13]  /*b170*/  ISETP.GE.AND P4, PT, R16, UR4, PT ;  /* 0x0000000410007c0c */ /* 0x000fda000bf86270 */
[----:B----4-:R-:W4:Y:S01]  /*b180*/  @!P4 LDS.128 R12, [R31+0x25400] ;  /* 0x025400001f0cc984 */ /* 0x010f220000000c00 */
[----:B---3--:R-:W-:-:S04]  /*b190*/  @!P4 LEA R32, P3, R16, R39, 0x1 ;  /* 0x000000271020c211 */ /* 0x008fc800078608ff */
[----:B0-----:R-:W-:Y:S02]  /*b1a0*/  @!P4 LEA.HI.X R33, R16, R37, R17, 0x1, P3 ;  /* 0x000000251021c211 */ /* 0x001fe400018f0c11 */
[----:B------:R-:W-:-:S03]  /*b1b0*/  ISETP.GE.AND P3, PT, R214, UR4, PT ;  /* 0x00000004d6007c0c */ /* 0x000fc6000bf66270 */
[----:B----4-:R0:W-:Y:S10]  /*b1c0*/  @!P4 ST.E.128 desc[UR6][R32.64], R12 ;  /* 0x0000000c2000c985 */ /* 0x0101f4000c101d06 */
[----:B------:R-:W3:Y:S01]  /*b1d0*/  @!P3 LDS.128 R12, [R31+0x27c00] ;  /* 0x027c00001f0cb984 */ /* 0x000ee20000000c00 */
[----:B0-----:R-:W-:-:S04]  /*b1e0*/  @!P3 LEA R32, P4, R212, R39, 0x1 ;  /* 0x00000027d420b211 */ /* 0x001fc800078808ff */
[----:B------:R-:W-:Y:S02]  /*b1f0*/  @!P3 LEA.HI.X R33, R212, R37, R215, 0x1, P4 ;  /* 0x00000025d421b211 */ /* 0x000fe400020f0cd7 */
[----:B------:R-:W-:-:S03]  /*b200*/  ISETP.GE.AND P4, PT, R19, UR4, PT ;  /* 0x0000000413007c0c */ /* 0x000fc6000bf86270 */
[----:B---3--:R0:W-:Y:S10]  /*b210*/  @!P3 ST.E.128 desc[UR6][R32.64], R12 ;  /* 0x0000000c2000b985 */ /* 0x0081f4000c101d06 */
[----:B------:R-:W3:Y:S01]  /*b220*/  @!P4 LDS.128 R12, [R31+0x2a400] ;  /* 0x02a400001f0cc984 */ /* 0x000ee20000000c00 */
[----:B0-----:R-:W-:-:S04]  /*b230*/  @!P4 LEA R32, P3, R19, R39, 0x1 ;  /* 0x000000271320c211 */ /* 0x001fc800078608ff */
[----:B------:R-:W-:Y:S02]  /*b240*/  @!P4 LEA.HI.X R33, R19, R37, R219, 0x1, P3 ;  /* 0x000000251321c211 */ /* 0x000fe400018f0cdb */
[----:B------:R-:W-:-:S03]  /*b250*/  ISETP.GE.AND P3, PT, R22, UR4, PT ;  /* 0x0000000416007c0c */ /* 0x000fc6000bf66270 */
[----:B---3--:R0:W-:Y:S10]  /*b260*/  @!P4 ST.E.128 desc[UR6][R32.64], R12 ;  /* 0x0000000c2000c985 */ /* 0x0081f4000c101d06 */
[----:B------:R-:W3:Y:S01]  /*b270*/  @!P3 LDS.128 R12, [R31+0x2cc00] ;  /* 0x02cc00001f0cb984 */ /* 0x000ee20000000c00 */
[----:B0-----:R-:W-:-:S04]  /*b280*/  @!P3 LEA R32, P4, R22, R39, 0x1 ;  /* 0x000000271620b211 */ /* 0x001fc800078808ff */
[----:B------:R-:W-:-:S05]  /*b290*/  @!P3 LEA.HI.X R33, R22, R37, R218, 0x1, P4 ;  /* 0x000000251621b211 */ /* 0x000fca00020f0cda */
[----:B---3--:R0:W-:Y:S04]  /*b2a0*/  @!P3 ST.E.128 desc[UR6][R32.64], R12 ;  /* 0x0000000c2000b985 */ /* 0x0081e8000c101d06 */
.L_x_549:
[----:B------:R-:W-:Y:S05]  /*b2b0*/  BSYNC B1 ;  /* 0x0000000000017941 */ /* 0x000fea0003800000 */
.L_x_548:
[----:B------:R-:W-:-:S03]  /*b2c0*/  UMOV UR4, 0xffffffff ;  /* 0xffffffff00047882 */ /* 0x000fc60000000000 */
[----:B------:R-:W-:Y:S05]  /*b2d0*/  BRA.DIV UR4, `(.L_x_550) ;  /* 0x0000020204587947 */ /* 0x000fea000b800000 */
[----:B-12---:R-:W1:Y:S04]  /*b2e0*/  SHFL.IDX PT, R35, R35, 0x2, 0x181f ;  /* 0x00581f0023237f89 */ /* 0x006e6800000e0000 */
[----:B0-----:R0:W2:Y:S02]  /*b2f0*/  SHFL.IDX PT, R37, R34, 0x2, 0x181f ;  /* 0x00581f0022257f89 */ /* 0x0010a400000e0000 */
.L_x_848:
[----:B------:R-:W-:-:S13]  /*b300*/  ISETP.GE.AND P3, PT, R36, 0x41, PT ;  /* 0x000000412400780c */ /* 0x000fda0003f66270 */
[----:B------:R-:W-:Y:S05]  /*b310*/  @!P3 BRA `(.L_x_492) ;  /* 0x000000000058b947 */ /* 0x000fea0003800000 */
[----:B------:R-:W-:Y:S01]  /*b320*/  ULDC UR4, c[0x0][0x2f4] ;  /* 0x0000bd0000047ab9 */ /* 0x000fe20000000800 */
[----:B------:R-:W-:Y:S01]  /*b330*/  ULDC.64 UR6, c[0x0][0x208] ;  /* 0x0000820000067ab9 */ /* 0x000fe20000000a00 */
[----:B------:R-:W-:-:S13]  /*b340*/  ISETP.GE.AND P4, PT, R16, UR4, PT ;  /* 0x0000000410007c0c */ /* 0x000fda000bf86270 */
[----:B----4-:R-:W4:Y:S01]  /*b350*/  @!P4 LDS.128 R12, [R31+0x26400] ;  /* 0x026400001f0cc984 */ /* 0x010f220000000c00 */
[----:B--2---:R-:W-:-:S04]  /*b360*/  @!P4 LEA R32, P3, R16, R37, 0x1 ;  /* 0x000000251020c211 */ /* 0x004fc800078608ff */
[----:B-1----:R-:W-:Y:S02]  /*b370*/  @!P4 LEA.HI.X R33, R16, R35, R17, 0x1, P3 ;  /* 0x000000231021c211 */ /* 0x002fe400018f0c11 */
[----:B------:R-:W-:-:S03]  /*b380*/  ISETP.GE.AND P3, PT, R214, UR4, PT ;  /* 0x00000004d6007c0c */ /* 0x000fc6000bf66270 */
[----:B----4-:R1:W-:Y:S10]  /*b390*/  @!P4 ST.E.128 desc[UR6][R32.64], R12 ;  /* 0x0000000c2000c985 */ /* 0x0103f4000c101d06 */
[----:B------:R-:W2:Y:S01]  /*b3a0*/  @!P3 LDS.128 R12, [R31+0x28c00] ;  /* 0x028c00001f0cb984 */ /* 0x000ea20000000c00 */
[----:B-1----:R-:W-:-:S04]  /*b3b0*/  @!P3 LEA R32, P4, R212, R37, 0x1 ;  /* 0x00000025d420b211 */ /* 0x002fc800078808ff */
[----:B------:R-:W-:Y:S02]  /*b3c0*/  @!P3 LEA.HI.X R33, R212, R35, R215, 0x1, P4 ;  /* 0x00000023d421b211 */ /* 0x000fe400020f0cd7 */
[----:B------:R-:W-:-:S03]  /*b3d0*/  ISETP.GE.AND P4, PT, R19, UR4, PT ;  /* 0x0000000413007c0c */ /* 0x000fc6000bf86270 */
[----:B--2---:R1:W-:Y:S10]  /*b3e0*/  @!P3 ST.E.128 desc[UR6][R32.64], R12 ;  /* 0x0000000c2000b985 */ /* 0x0043f4000c101d06 */
[----:B------:R-:W2:Y:S01]  /*b3f0*/  @!P4 LDS.128 R12, [R31+0x2b400] ;  /* 0x02b400001f0cc984 */ /* 0x000ea20000000c00 */
[----:B-1----:R-:W-:-:S04]  /*b400*/  @!P4 LEA R32, P3, R19, R37, 0x1 ;  /* 0x000000251320c211 */ /* 0x002fc800078608ff */
[----:B------:R-:W-:Y:S02]  /*b410*/  @!P4 LEA.HI.X R33, R19, R35, R219, 0x1, P3 ;  /* 0x000000231321c211 */ /* 0x000fe400018f0cdb */
[----:B------:R-:W-:-:S03]  /*b420*/  ISETP.GE.AND P3, PT, R22, UR4, PT ;  /* 0x0000000416007c0c */ /* 0x000fc6000bf66270 */
[----:B--2---:R1:W-:Y:S10]  /*b430*/  @!P4 ST.E.128 desc[UR6][R32.64], R12 ;  /* 0x0000000c2000c985 */ /* 0x0043f4000c101d06 */
[----:B------:R-:W2:Y:S01]  /*b440*/  @!P3 LDS.128 R12, [R31+0x2dc00] ;  /* 0x02dc00001f0cb984 */ /* 0x000ea20000000c00 */
[----:B-1----:R-:W-:-:S04]  /*b450*/  @!P3 LEA R32, P4, R22, R37, 0x1 ;  /* 0x000000251620b211 */ /* 0x002fc800078808ff */
[----:B------:R-:W-:-:S05]  /*b460*/  @!P3 LEA.HI.X R33, R22, R35, R218, 0x1, P4 ;  /* 0x000000231621b211 */ /* 0x000fca00020f0cda */
[----:B--2---:R1:W-:Y:S04]  /*b470*/  @!P3 ST.E.128 desc[UR6][R32.64], R12 ;  /* 0x0000000c2000b985 */ /* 0x0043e8000c101d06 */
.L_x_492:
[----:B------:R-:W-:Y:S05]  /*b480*/  BSYNC B0 ;  /* 0x0000000000007941 */ /* 0x000fea0003800000 */
.L_x_445:
[----:B---3--:R-:W3:Y:S01]  /*b490*/  S2R R11, SR_TID.X ;  /* 0x00000000000b7919 */ /* 0x008ee20000002100 */
[----:B------:R-:W-:Y:S01]  /*b4a0*/  @!PT LDS RZ, [RZ] ;  /* 0x00000000fffff984 */ /* 0x000fe20000000800 */
[----:B------:R-:W-:Y:S01]  /*b4b0*/  @!PT LDS RZ, [RZ] ;  /* 0x00000000fffff984 */ /* 0x000fe20000000800 */
[----:B------:R-:W-:Y:S01]  /*b4c0*/  @!PT LDS RZ, [RZ] ;  /* 0x00000000fffff984 */ /* 0x000fe20000000800 */
[----:B------:R-:W-:Y:S01]  /*b4d0*/  @!PT LDS RZ, [RZ] ;  /* 0x00000000fffff984 */ /* 0x000fe20000000800 */
[----:B------:R5:W-:Y:S06]  /*b4e0*/  MEMBAR.ALL.CTA ;  /* 0x0000000000007992 */ /* 0x000bec0000008000 */
[----:B-----5:R-:W5:Y:S01]  /*b4f0*/  FENCE.VIEW.ASYNC.S ;  /* 0x00000000000073c6 */ /* 0x020f620000000000 */
[----:B------:R-:W-:Y:S05]  /*b500*/  WARPSYNC.ALL ;  /* 0x0000000000007948 */ /* 0x000fea0003800000 */
[----:B------:R-:W-:Y:S01]  /*b510*/  BSSY B0, `(.L_x_551) ;  /* 0x0000009000007945 */ /* 0x000fe20003800000 */
[----:B---3--:R-:W-:Y:S01]  /*b520*/  LOP3.LUT R11, R11, 0x7f, RZ, 0xc0, !PT ;  /* 0x0000007f0b0b7812 */ /* 0x008fe200078ec0ff */
[----:B-----5:R3:W-:Y:S03]  /*b530*/  BAR.SYNC.DEFER_BLOCKING R156, 0x80 ;  /* 0x0002009c0000751d */ /* 0x0207e60000010000 */
[----:B------:R-:W-:-:S13]  /*b540*/  ISETP.NE.AND P3, PT, R11, RZ, PT ;  /* 0x000000ff0b00720c */ /* 0x000fda0003f65270 */
[----:B------:R-:W-:-:S04]  /*b550*/  @!P3 IADD3 R11, R87, 0x388a0, RZ ;  /* 0x000388a0570bb810 */ /* 0x000fc80007ffe0ff */
[----:B------:R-:W-:-:S04]  /*b560*/  @!P3 PRMT R11, RZ, 0x654, R11 ;  /* 0x00000654ff0bb816 */ /* 0x000fc8000000000b */
[----:B------:R3:W-:Y:S01]  /*b570*/  @!P3 SYNCS.ARRIVE.TRANS64.RED.A1T0 RZ, [R11+URZ], RZ ;  /* 0x000000ff0bffb9a7 */ /* 0x0007e2000810043f */
[----:B------:R-:W-:Y:S05]  /*b580*/  @!P0 BRA `(.L_x_552) ;  /* 0x0000000000048947 */ /* 0x000fea0003800000 */
[----:B------:R-:W-:Y:S01]  /*b590*/  BPT.TRAP 0x1 ;  /* 0x000000040000795c */ /* 0x000fe20000300000 */
.L_x_552:
[----:B------:R-:W-:Y:S05]  /*b5a0*/  BSYNC B0 ;  /* 0x0000000000007941 */ /* 0x000fea0003800000 */
.L_x_551:
[----:B------:R-:W5:Y:S01]  /*b5b0*/  SYNCS.PHASECHK.TRANS64.TRYWAIT P0, [R87+URZ+0x388b0], R88 ;  /* 0x0388b058570075a7 */ /* 0x000f62000800017f */
[----:B------:R-:W-:Y:S01]  /*b5c0*/  ULDC UR61, c[0x0][0x2f4] ;  /* 0x0000bd00003d7ab9 */ /* 0x000fe20000000800 */
[----:B------:R-:W-:Y:S04]  /*b5d0*/  BSSY B0, `(.L_x_553) ;  /* 0x0000002000007945 */ /* 0x000fe80003800000 */
[----:B-----5:R-:W-:Y:S05]  /*b5e0*/  @!P0 BRA `(.L_x_554) ;  /* 0x000001fc00e08947 */ /* 0x020fea0003800000 */
.L_x_849:
[----:B------:R-:W-:Y:S05]  /*b5f0*/  BSYNC B0 ;  /* 0x0000000000007941 */ /* 0x000fea0003800000 */
.L_x_553:
[----:B------:R-:W-:Y:S01]  /*b600*/  ULDC.64 UR4, c[0x0][0x328] ;  /* 0x0000ca0000047ab9 */ /* 0x000fe20000000a00 */
[----:B------:R-:W-:Y:S01]  /*b610*/  IMAD.IADD R86, R86, 0x1, -R224 ;  /* 0x0000000156567824 */ /* 0x000fe200078e0ae0 */
[----:B------:R-:W-:Y:S01]  /*b620*/  ULDC.64 UR6, c[0x0][0x318] ;  /* 0x0000c60000067ab9 */ /* 0x000fe20000000a00 */
[----:B---3--:R-:W-:Y:S01]  /*b630*/  IMAD R11, R84, UR4, RZ ;  /* 0x00000004540b7c24 */ /* 0x008fe2000f8e02ff */
[----:B------:R-:W-:Y:S01]  /*b640*/  BSSY B0, `(.L_x_555) ;  /* 0x0000027000007945 */ /* 0x000fe20003800000 */
[----:B01--4-:R-:W-:Y:S01]  /*b650*/  IMAD.WIDE.U32 R12, R30, UR4, RZ ;  /* 0x000000041e0c7c25 */ /* 0x013fe2000f8e00ff */
[----:B------:R-:W-:-:S03]  /*b660*/  ISETP.GE.AND P0, PT, R86, 0x1, PT ;  /* 0x000000015600780c */ /* 0x000fc60003f06270 */
        /* <DEDUP_REMOVED lines=8> */
[----:B------:R-:W-:-:S04]  /*b6f0*/  IMAD.WIDE.U32 R12, R223, UR4, R12 ;  /* 0x00000004df0c7c25 */ /* 0x000fc8000f8e000c */
[----:B------:R-:W-:Y:S01]  /*b700*/  IMAD R29, R223, UR5, R13 ;  /* 0x00000005df1d7c24 */ /* 0x000fe2000f8e020d */
[----:B------:R-:W-:-:S04]  /*b710*/  LEA R11, P4, R12, UR6, 0x1 ;  /* 0x000000060c0b7c11 */ /* 0x000fc8000f8808ff */
[----:B------:R-:W-:Y:S01]  /*b720*/  LEA.HI.X R29, R12, UR7, R29, 0x1, P4 ;  /* 0x000000070c1d7c11 */ /* 0x000fe2000a0f0c1d */
[----:B--2---:R0:W1:Y:S04]  /*b730*/  SHFL.IDX PT, R37, R11, RZ, 0x181f ;  /* 0x00181fff0b257589 */ /* 0x00406800000e0000 */
[----:B------:R0:W2:Y:S01]  /*b740*/  SHFL.IDX PT, R35, R29, RZ, 0x181f ;  /* 0x00181fff1d237589 */ /* 0x0000a200000e0000 */
[----:B------:R-:W-:Y:S05]  /*b750*/  @!P0 BRA `(.L_x_556) ;  /* 0x0000000000548947 */ /* 0x000fea0003800000 */
[----:B------:R-:W-:Y:S01]  /*b760*/  ISETP.GE.AND P4, PT, R16, UR61, PT ;  /* 0x0000003d10007c0c */ /* 0x000fe2000bf86270 */
[----:B------:R-:W-:-:S12]  /*b770*/  ULDC.64 UR4, c[0x0][0x208] ;  /* 0x0000820000047ab9 */ /* 0x000fd80000000a00 */
[----:B------:R-:W3:Y:S01]  /*b780*/  @!P4 LDS.128 R12, [R31+0x400] ;  /* 0x000400001f0cc984 */ /* 0x000ee20000000c00 */
[----:B-1----:R-:W-:-:S04]  /*b790*/  @!P4 LEA R32, P0, R16, R37, 0x1 ;  /* 0x000000251020c211 */ /* 0x002fc800078008ff */
[----:B--2---:R-:W-:Y:S02]  /*b7a0*/  @!P4 LEA.HI.X R33, R16, R35, R17, 0x1, P0 ;  /* 0x000000231021c211 */ /* 0x004fe400000f0c11 */
[----:B------:R-:W-:-:S03]  /*b7b0*/  ISETP.GE.AND P0, PT, R214, UR61, PT ;  /* 0x0000003dd6007c0c */ /* 0x000fc6000bf06270 */
[----:B---3--:R1:W-:Y:S10]  /*b7c0*/  @!P4 ST.E.128 desc[UR4][R32.64], R12 ;  /* 0x0000000c2000c985 */ /* 0x0083f4000c101d04 */
        /* <DEDUP_REMOVED lines=14> */
.L_x_556:
[----:B------:R-:W-:Y:S05]  /*b8b0*/  BSYNC B0 ;  /* 0x0000000000007941 */ /* 0x000fea0003800000 */
.L_x_555:
[----:B------:R-:W-:Y:S01]  /*b8c0*/  ISETP.GE.AND P0, PT, R86, 0x21, PT ;  /* 0x000000215600780c */ /* 0x000fe20003f06270 */
[----:B--2---:R2:W4:Y:S01]  /*b8d0*/  SHFL.IDX PT, R35, R29, 0x1, 0x181f ;  /* 0x00381f001d237f89 */ /* 0x00452200000e0000 */
[----:B------:R-:W-:Y:S03]  /*b8e0*/  BSSY B0, `(.L_x_557) ;  /* 0x0000018000007945 */ /* 0x000fe60003800000 */
[----:B-1----:R2:W1:Y:S08]  /*b8f0*/  SHFL.IDX PT, R37, R11, 0x1, 0x181f ;  /* 0x00381f000b257f89 */ /* 0x00247000000e0000 */
[----:B--2---:R-:W-:Y:S05]  /*b900*/  @!P0 BRA `(.L_x_558) ;  /* 0x0000000000548947 */ /* 0x004fea0003800000 */
[----:B------:R-:W-:Y:S01]  /*b910*/  ISETP.GE.AND P4, PT, R16, UR61, PT ;  /* 0x0000003d10007c0c */ /* 0x000fe2000bf86270 */
[----:B------:R-:W-:-:S12]  /*b920*/  ULDC.64 UR4, c[0x0][0x208] ;  /* 0x0000820000047ab9 */ /* 0x000fd80000000a00 */
[----:B---3--:R-:W2:Y:S01]  /*b930*/  @!P4 LDS.128 R12, [R31+0x1400] ;  /* 0x001400001f0cc984 */ /* 0x008ea20000000c00 */
[----:B-1----:R-:W-:-:S04]  /*b940*/  @!P4 LEA R32, P0, R16, R37, 0x1 ;  /* 0x000000251020c211 */ /* 0x002fc800078008ff */
[----:B----4-:R-:W-:Y:S02]  /*b950*/  @!P4 LEA.HI.X R33, R16, R35, R17, 0x1, P0 ;  /* 0x000000231021c211 */ /* 0x010fe400000f0c11 */
        /* <DEDUP_REMOVED lines=16> */
.L_x_558:
[----:B------:R-:W-:Y:S05]  /*ba60*/  BSYNC B0 ;  /* 0x0000000000007941 */ /* 0x000fea0003800000 */
.L_x_557:
[----:B------:R-:W-:Y:S01]  /*ba70*/  ISETP.GE.AND P0, PT, R86, 0x41, PT ;  /* 0x000000415600780c */ /* 0x000fe20003f06270 */
[----:B0-----:R-:W0:Y:S01]  /*ba80*/  SHFL.IDX PT, R29, R29, 0x2, 0x181f ;  /* 0x00581f001d1d7f89 */ /* 0x001e2200000e0000 */
[----:B------:R-:W-:Y:S03]  /*ba90*/  BSSY B0, `(.L_x_559) ;  /* 0x0000018000007945 */ /* 0x000fe60003800000 */
[----:B------:R-:W0:Y:S08]  /*baa0*/  SHFL.IDX PT, R11, R11, 0x2, 0x181f ;  /* 0x00581f000b0b7f89 */ /* 0x000e3000000e0000 */
[----:B------:R-:W-:Y:S05]  /*bab0*/  @!P0 BRA `(.L_x_560) ;  /* 0x0000000000548947 */ /* 0x000fea0003800000 */
[----:B------:R-:W-:Y:S01]  /*bac0*/  ISETP.GE.AND P4, PT, R16, UR61, PT ;  /* 0x0000003d10007c0c */ /* 0x000fe2000bf86270 */
[----:B------:R-:W-:-:S12]  /*bad0*/  ULDC.64 UR4, c[0x0][0x208] ;  /* 0x0000820000047ab9 */ /* 0x000fd80000000a00 */
[----:B--23--:R-:W2:Y:S01]  /*bae0*/  @!P4 LDS.128 R12, [R31+0x2400] ;  /* 0x002400001f0cc984 */ /* 0x00cea20000000c00 */
[----:B0-----:R-:W-:-:S04]  /*baf0*/  @!P4 LEA R32, P0, R16, R11, 0x1 ;  /* 0x0000000b1020c211 */ /* 0x001fc800078008ff */
[----:B------:R-:W-:Y:S02]  /*bb00*/  @!P4 LEA.HI.X R33, R16, R29, R17, 0x1, P0 ;  /* 0x0000001d1021c211 */ /* 0x000fe400000f0c11 */
[----:B------:R-:W-:-:S03]  /*bb10*/  ISETP.GE.AND P0, PT, R214, UR61, PT ;  /* 0x0000003dd6007c0c */ /* 0x000fc6000bf06270 */
[----:B--2---:R0:W-:Y:S10]  /*bb20*/  @!P4 ST.E.128 desc[UR4][R32.64], R12 ;  /* 0x0000000c2000c985 */ /* 0x0041f4000c101d04 */
[----:B------:R-:W2:Y:S01]  /*bb30*/  @!P0 LDS.128 R12, [R31+0x4c00] ;  /* 0x004c00001f0c8984 */ /* 0x000ea20000000c00 */
        /* <DEDUP_REMOVED lines=8> */
[----:B--2---:R-:W-:Y:S10]  /*bbc0*/  @!P4 ST.E.128 desc[UR4][R32.64], R12 ;  /* 0x0000000c2000c985 */ /* 0x004ff4000c101d04 */
[C---:B------:R-:W-:Y:S01]  /*bbd0*/  @!P0 LEA R30, P4, R22.reuse, R11, 0x1 ;  /* 0x0000000b161e8211 */ /* 0x040fe200078808ff */
[----:B------:R0:W2:Y:S03]  /*bbe0*/  @!P0 LDS.128 R12, [R31+0x9c00] ;  /* 0x009c00001f0c8984 */ /* 0x0000a60000000c00 */
[----:B0-----:R-:W-:-:S05]  /*bbf0*/  @!P0 LEA.HI.X R31, R22, R29, R218, 0x1, P4 ;  /* 0x0000001d161f8211 */ /* 0x001fca00020f0cda */
[----:B--2---:R0:W-:Y:S04]  /*bc00*/  @!P0 ST.E.128 desc[UR4][R30.64], R12 ;  /* 0x0000000c1e008985 */ /* 0x0041e8000c101d04 */
.L_x_560:
[----:B------:R-:W-:Y:S05]  /*bc10*/  BSYNC B0 ;  /* 0x0000000000007941 */ /* 0x000fea0003800000 */
.L_x_559:
[----:B------:R-:W-:Y:S01]  /*bc20*/  @!PT LDS RZ, [RZ] ;  /* 0x00000000fffff984 */ /* 0x000fe20000000800 */
[----:B------:R-:W-:Y:S01]  /*bc30*/  @!PT LDS RZ, [RZ] ;  /* 0x00000000fffff984 */ /* 0x000fe20000000800 */
[----:B------:R-:W-:Y:S01]  /*bc40*/  @!PT LDS RZ, [RZ] ;  /* 0x00000000fffff984 */ /* 0x000fe20000000800 */
[----:B------:R-:W-:Y:S01]  /*bc50*/  @!PT LDS RZ, [RZ] ;  /* 0x00000000fffff984 */ /* 0x000fe20000000800 */
[----:B------:R5:W-:Y:S06]  /*bc60*/  MEMBAR.ALL.CTA ;  /* 0x0000000000007992 */ /* 0x000bec0000008000 */
[----:B-----5:R-:W5:Y:S01]  /*bc70*/  FENCE.VIEW.ASYNC.S ;  /* 0x00000000000073c6 */ /* 0x020f620000000000 */
[----:B------:R-:W-:Y:S01]  /*bc80*/  @!P3 VIADD R87, R87, 0x388c0 ;  /* 0x000388c05757b836 */ /* 0x000fe20000000000 */
[----:B-----5:R0:W-:Y:S01]  /*bc90*/  BAR.SYNC.DEFER_BLOCKING R156, 0x80 ;  /* 0x0002009c0000751d */ /* 0x0201e20000010000 */
[----:B------:R-:W-:Y:S01]  /*bca0*/  LOP3.LUT P4, RZ, R18, 0x1, RZ, 0xc0, !PT ;  /* 0x0000000112ff7812 */ /* 0x000fe2000788c0ff */
[----:B------:R-:W-:-:S02]  /*bcb0*/  VIADD R213, R213, 0x1 ;  /* 0x00000001d5d57836 */ /* 0x000fc40000000000 */
[----:B------:R-:W-:Y:S02]  /*bcc0*/  @!P3 PRMT R87, RZ, 0x654, R87 ;  /* 0x00000654ff57b816 */ /* 0x000fe40000000057 */
[----:B------:R-:W-:Y:S02]  /*bcd0*/  PLOP3.LUT P0, PT, PT, PT, PT, 0x8, 0x0 ;  /* 0x000000000000781c */ /* 0x000fe40003f0e170 */
[----:B------:R1:W-:Y:S01]  /*bce0*/  @!P3 SYNCS.ARRIVE.TRANS64.RED.A1T0 RZ, [R87+URZ], RZ ;  /* 0x000000ff57ffb9a7 */ /* 0x0003e2000810043f */
[----:B------:R-:W-:-:S04]  /*bcf0*/  ISETP.NE.AND P3, PT, R213, 0x2, PT ;  /* 0x00000002d500780c */ /* 0x000fc80003f65270 */
[----:B0-23--:R-:W-:Y:S02]  /*bd00*/  SEL R12, RZ, 0x1, P3 ;  /* 0x00000001ff0c7807 */ /* 0x00dfe40001800000 */
[----:B------:R-:W-:Y:S02]  /*bd10*/  SEL R213, R213, RZ, P3 ;  /* 0x000000ffd5d57207 */ /* 0x000fe40001800000 */
[----:B------:R-:W-:Y:S01]  /*bd20*/  LOP3.LUT R225, R225, R12, RZ, 0x3c, !PT ;  /* 0x0000000ce1e17212 */ /* 0x000fe200078e3cff */
[----:B-1----:R-:W-:Y:S06]  /*bd30*/  @P4 BRA `(.L_x_561) ;  /* 0xffffff7000384947 */ /* 0x002fec000383ffff */
.L_x_440:
[----:B------:R-:W-:Y:S01]  /*bd40*/  BSSY B0, `(.L_x_562) ;  /* 0x0000005000007945 */ /* 0x000fe20003800000 */
[----:B------:R-:W-:-:S03]  /*bd50*/  IMAD.MOV.U32 R3, RZ, RZ, RZ ;  /* 0x000000ffff037224 */ /* 0x000fc600078e00ff */
[----:B------:R-:W-:Y:S05]  /*bd60*/  @P0 BRA `(.L_x_563) ;  /* 0x0000000000080947 */ /* 0x000fea0003800000 */
[----:B------:R-:W0:Y:S02]  /*bd70*/  FENCE.VIEW.ASYNC.G ;  /* 0x00000000000073c6 */ /* 0x000e240000000100 */
[----:B0-----:R-:W-:Y:S06]  /*bd80*/  BAR.ARV 0xc, 0x180 ;  /* 0x0306000000007b1d */ /* 0x001fec0000002000 */
.L_x_563:
[----:B------:R-:W-:Y:S05]  /*bd90*/  BSYNC B0 ;  /* 0x0000000000007941 */ /* 0x000fea0003800000 */
.L_x_562:
[----:B------:R-:W-:Y:S01]  /*bda0*/  LOP3.LUT P0, RZ, R18, 0x2, RZ, 0xc0, !PT ;  /* 0x0000000212ff7812 */ /* 0x000fe2000780c0ff */
[----:B------:R-:W-:-:S12]  /*bdb0*/  BSSY B0, `(.L_x_564) ;  /* 0x0000020000007945 */ /* 0x000fd80003800000 */
[----:B------:R-:W-:Y:S05]  /*bdc0*/  @!P0 BRA `(.L_x_565) ;  /* 0x0000000000788947 */ /* 0x000fea0003800000 */
[----:B------:R-:W2:Y:S01]  /*bdd0*/  LDL R0, [R1+0x70] ;  /* 0x0000700001007983 */ /* 0x000ea20000100800 */
[----:B------:R-:W-:Y:S01]  /*bde0*/  ULDC UR4, c[0x0][0x9f0] ;  /* 0x00027c0000047ab9 */ /* 0x000fe20000000800 */
[----:B--2---:R-:W-:-:S04]  /*bdf0*/  ISETP.NE.AND P0, PT, R0, RZ, PT ;  /* 0x000000ff0000720c */ /* 0x004fc80003f05270 */
        /* <DEDUP_REMOVED lines=27> */
.L_x_565:
[----:B------:R-:W-:Y:S05]  /*bfb0*/  BSYNC B0 ;  /* 0x0000000000007941 */ /* 0x000fea0003800000 */
.L_x_564:
[----:B------:R-:W2:Y:S01]  /*bfc0*/  LDL R0, [R1+0x88] ;  /* 0x0000880001007983 */ /* 0x000ea20000100800 */
[----:B------:R-:W-:Y:S02]  /*bfd0*/  PLOP3.LUT P0, PT, PT, PT, PT, 0x80, 0x0 ;  /* 0x000000000000781c */ /* 0x000fe40003f0f070 */
        /* <DEDUP_REMOVED lines=58> */
[----:B----4-:R-:W-:-:S02]  /*c380*/  CS2R R34, SRZ ;  /* 0x0000000000227805 */ /* 0x010fc4000001ff00 */
[----:B------:R-:W-:Y:S02]  /*c390*/  CS2R R178, SRZ ;  /* 0x0000000000b27805 */ /* 0x000fe4000001ff00 */
[----:B------:R-:W-:Y:S02]  /*c3a0*/  CS2R R30, SRZ ;  /* 0x00000000001e7805 */ /* 0x000fe4000001ff00 */
[----:B------:R-:W-:Y:S02]  /*c3b0*/  CS2R R180, SRZ ;  /* 0x0000000000b47805 */ /* 0x000fe4000001ff00 */
[----:B------:R-:W-:Y:S02]  /*c3c0*/  CS2R R26, SRZ ;  /* 0x00000000001a7805 */ /* 0x000fe4000001ff00 */
[----:B------:R-:W-:Y:S01]  /*c3d0*/  CS2R R182, SRZ ;  /* 0x0000000000b67805 */ /* 0x000fe2000001ff00 */
[----:B--2---:R-:W-:-:S05]  /*c3e0*/  IMAD R0, R0, R3, RZ ;  /* 0x0000000300007224 */ /* 0x004fca00078e02ff */
[----:B------:R0:W-:Y:S01]  /*c3f0*/  STL [R1+0x60], R0 ;  /* 0x0000600001007387 */ /* 0x0001e20000100800 */
[----:B------:R-:W-:Y:S02]  /*c400*/  VIADDMNMX R112, R0, R3, R130, PT ;  /* 0x0000000300707246 */ /* 0x000fe40003800182 */
[----:B------:R-:W-:Y:S02]  /*c410*/  CS2R R2, SRZ ;  /* 0x0000000000027805 */ /* 0x000fe4000001ff00 */
[----:B------:R-:W-:-:S13]  /*c420*/  ISETP.GT.AND P1, PT, R112, R0, PT ;  /* 0x000000007000720c */ /* 0x000fda0003f24270 */
[----:B0-----:R-:W-:Y:S05]  /*c430*/  @!P1 BRA `(.L_x_566) ;  /* 0x0000012000b89947 */ /* 0x001fea0003800000 */
[----:B------:R-:W2:Y:S01]  /*c440*/  LDL R0, [R1+0x6c] ;  /* 0x00006c0001007983 */ /* 0x000ea20000100800 */
[----:B------:R-:W0:Y:S02]  /*c450*/  S2R R28, SR_TID.X ;  /* 0x00000000001c7919 */ /* 0x000e240000002100 */
[----:B0-----:R-:W-:-:S05]  /*c460*/  VIADD R28, R28, 0xffffff80 ;  /* 0xffffff801c1c7836 */ /* 0x001fca0000000000 */
[----:B------:R-:W-:Y:S02]  /*c470*/  SHF.R.S32.HI R29, RZ, 0x1f, R28 ;  /* 0x0000001fff1d7819 */ /* 0x000fe4000001141c */
[----:B--2---:R-:W-:Y:S02]  /*c480*/  R2UR UR4, R0 ;  /* 0x00000000000472ca */ /* 0x004fe400000e0000 */
[----:B------:R-:W-:-:S04]  /*c490*/  LEA.HI R0, R29, R28, RZ, 0x7 ;  /* 0x0000001c1d007211 */ /* 0x000fc800078f38ff */
[----:B------:R-:W-:-:S06]  /*c4a0*/  SHF.R.S32.HI R0, RZ, 0x7, R0 ;  /* 0x00000007ff007819 */ /* 0x000fcc0000011400 */
[----:B------:R-:W0:Y:S01]  /*c4b0*/  SHFL.IDX PT, R0, R0, RZ, 0x1f ;  /* 0x00001fff00007589 */ /* 0x000e2200000e0000 */
[----:B------:R-:W-:-:S06]  /*c4c0*/  ULOP3.LUT UP0, URZ, UR4, 0x9f, URZ, 0xc0, !UPT ;  /* 0x0000009f043f7892 */ /* 0x000fcc000f80c03f */
[----:B------:R-:W-:Y:S02]  /*c4d0*/  PLOP3.LUT P0, PT, PT, PT, UP0, 0x80, 0x0 ;  /* 0x000000000000781c */ /* 0x000fe40003f0f008 */
[----:B0-----:R-:W-:-:S04]  /*c4e0*/  LEA.HI R2, R0, R0, RZ, 0x1 ;  /* 0x0000000000027211 */ /* 0x001fc800078f08ff */
[----:B------:R-:W-:-:S05]  /*c4f0*/  LOP3.LUT R3, R2, 0x1e, RZ, 0xc0, !PT ;  /* 0x0000001e02037812 */ /* 0x000fca00078ec0ff */
[----:B------:R-:W-:-:S05]  /*c500*/  IMAD.IADD R3, R0, 0x1, -R3 ;  /* 0x0000000100037824 */ /* 0x000fca00078e0a03 */
[----:B------:R-:W-:-:S04]  /*c510*/  LEA R3, R3, UR4, 0xd ;  /* 0x0000000403037c11 */ /* 0x000fc8000f8e68ff */
[----:B------:R-:W-:-:S04]  /*c520*/  SHF.R.U32.HI R2, RZ, 0x4, R3 ;  /* 0x00000004ff027819 */ /* 0x000fc80000011603 */
[----:B------:R-:W-:Y:S01]  /*c530*/  LOP3.LUT R2, R2, 0x3fff, RZ, 0xc0, !PT ;  /* 0x00003fff02027812 */ /* 0x000fe200078ec0ff */
[----:B------:R-:W-:Y:S06]  /*c540*/  @!P0 BRA `(.L_x_567) ;  /* 0x0000000000408947 */ /* 0x000fec0003800000 */
        /* <DEDUP_REMOVED lines=16> */
.L_x_567:
[----:B------:R-:W-:Y:S02]  /*c650*/  ULDC UR4, c[0x0][0x3f4] ;  /* 0x0000fd0000047ab9 */ /* 0x000fe40000000800 */
[----:B------:R-:W-:-:S13]  /*c660*/  ISETP.LT.AND P0, PT, RZ, UR4, PT ;  /* 0x00000004ff007c0c */ /* 0x000fda000bf01270 */
[----:B------:R-:W-:Y:S05]  /*c670*/  @P0 BRA `(.L_x_568) ;  /* 0x0000000000400947 */ /* 0x000fea0003800000 */
[----:B------:R-:W2:Y:S02]  /*c680*/  LDL R20, [R1+0x80] ;  /* 0x0000800001147983 */ /* 0x000ea40000100800 */
[----:B--2---:R-:W-:-:S04]  /*c690*/  LEA.HI R0, R20, R20, RZ, 0x1 ;  /* 0x0000001414007211 */ /* 0x004fc800078f08ff */
[----:B------:R-:W-:-:S05]  /*c6a0*/  LOP3.LUT R0, R0, 0xfffffffe, RZ, 0xc0, !PT ;  /* 0xfffffffe00007812 */ /* 0x000fca00078ec0ff */
[----:B------:R-:W-:-:S05]  /*c6b0*/  IMAD.IADD R0, R20, 0x1, -R0 ;  /* 0x0000000114007824 */ /* 0x000fca00078e0a00 */
[----:B------:R-:W-:-:S04]  /*c6c0*/  SHF.L.U32 R0, R0, 0x1f, RZ ;  /* 0x0000001f00007819 */ /* 0x000fc800000006ff */
[----:B------:R0:W1:Y:S03]  /*c6d0*/  SYNCS.PHASECHK.TRANS64.TRYWAIT P0, [R23+URZ+0x38800], R0 ;  /* 0x03880000170075a7 */ /* 0x000066000800017f */
[----:B-1----:R-:W-:Y:S05]  /*c6e0*/  @!P0 NANOSLEEP.SYNCS 0x989680 ;  /* 0x009896800000895d */ /* 0x002fea0003900000 */
[----:B------:R-:W1:Y:S01]  /*c6f0*/  @!P0 SYNCS.PHASECHK.TRANS64 P0, [R23+URZ+0x38800], R0 ;  /* 0x03880000170085a7 */ /* 0x000e62000800007f */
[----:B------:R-:W-:Y:S04]  /*c700*/  BSSY B0, `(.L_x_569) ;  /* 0x0000006000007945 */ /* 0x000fe80003800000 */
[----:B-1----:R-:W-:Y:S05]  /*c710*/  @P0 BRA `(.L_x_570) ;  /* 0x0000000000100947 */ /* 0x002fea0003800000 */
.L_x_571:
[----:B-1----:R1:W2:Y:S02]  /*c720*/  SYNCS.PHASECHK.TRANS64.TRYWAIT P0, [R23+URZ+0x38800], R0 ;  /* 0x03880000170075a7 */ /* 0x0022a4000800017f */
[----:B--2---:R-:W-:Y:S05]  /*c730*/  @!P0 NANOSLEEP.SYNCS 0x989680 ;  /* 0x009896800000895d */ /* 0x004fea0003900000 */
[----:B------:R-:W2:Y:S02]  /*c740*/  @!P0 SYNCS.PHASECHK.TRANS64 P0, [R23+URZ+0x38800], R0 ;  /* 0x03880000170085a7 */ /* 0x000ea4000800007f */
[----:B--2---:R-:W-:Y:S05]  /*c750*/  @!P0 BRA `(.L_x_571) ;  /* 0xfffffffc00f08947 */ /* 0x004fea000383ffff */
.L_x_570:
[----:B------:R-:W-:Y:S05]  /*c760*/  BSYNC B0 ;  /* 0x0000000000007941 */ /* 0x000fea0003800000 */
.L_x_569:
[----:B------:R-:W-:Y:S05]  /*c770*/  BRA `(.L_x_572) ;  /* 0x0000007000c07947 */ /* 0x000fea0003800000 */
.L_x_568:
[----:B------:R-:W2:Y:S01]  /*c780*/  LDL R0, [R1+0x6c] ;  /* 0x00006c0001007983 */ /* 0x000ea20000100800 */
[----:B------:R-:W-:Y:S01]  /*c790*/  ULDC.64 UR4, c[0x0][0x3f8] ;  /* 0x0000fe0000047ab9 */ /* 0x000fe20000000a00 */
[----:B------:R-:W-:Y:S01]  /*c7a0*/  ULDC.64 UR6, c[0x0][0x408] ;  /* 0x0001020000067ab9 */ /* 0x000fe20000000a00 */
[----:B-----5:R-:W-:Y:S01]  /*c7b0*/  IMAD.WIDE.U32 R4, R127, UR4, RZ ;  /* 0x000000047f047c25 */ /* 0x020fe2000f8e00ff */
[----:B--2---:R-:W-:Y:S02]  /*c7c0*/  R2UR UR8, R0 ;  /* 0x00000000000872ca */ /* 0x004fe400000e0000 */
[----:B------:R-:W-:-:S05]  /*c7d0*/  SHF.R.S32.HI R0, RZ, 0x1f, R127 ;  /* 0x0000001fff007819 */ /* 0x000fca000001147f */
[C---:B------:R-:W-:Y:S02]  /*c7e0*/  IMAD R6, R0.reuse, UR4, RZ ;  /* 0x0000000400067c24 */ /* 0x040fe4000f8e02ff */
[----:B------:R-:W-:Y:S02]  /*c7f0*/  IMAD R0, R0, UR6, RZ ;  /* 0x0000000600007c24 */ /* 0x000fe4000f8e02ff */
[C---:B------:R-:W-:Y:S01]  /*c800*/  IMAD R3, R127.reuse, UR5, R6 ;  /* 0x000000057f037c24 */ /* 0x040fe2000f8e0206 */
[----:B------:R-:W-:Y:S01]  /*c810*/  ULDC.64 UR4, c[0x0][0x3e8] ;  /* 0x0000fa0000047ab9 */ /* 0x000fe20000000a00 */
[----:B------:R-:W-:Y:S01]  /*c820*/  ULOP3.LUT UP0, URZ, UR8, 0x3ff, URZ, 0xc0, !UPT ;  /* 0x000003ff083f7892 */ /* 0x000fe2000f80c03f */
[C---:B------:R-:W-:Y:S01]  /*c830*/  IMAD R27, R127.reuse, UR7, R0 ;  /* 0x000000077f1b7c24 */ /* 0x040fe2000f8e0200 */
[----:B------:R-:W-:Y:S01]  /*c840*/  LEA R30, P0, R4, UR4, 0x1 ;  /* 0x00000004041e7c11 */ /* 0x000fe2000f8008ff */
[----:B------:R-:W-:Y:S01]  /*c850*/  IMAD.WIDE.U32 R6, R127, UR6, RZ ;  /* 0x000000067f067c25 */ /* 0x000fe2000f8e00ff */
[----:B------:R-:W-:-:S02]  /*c860*/  ULDC.64 UR6, c[0x0][0x400] ;  /* 0x0001000000067ab9 */ /* 0x000fc40000000a00 */
[----:B------:R-:W-:Y:S01]  /*c870*/  PLOP3.LUT P2, PT, PT, PT, UP0, 0x80, 0x0 ;  /* 0x000000000000781c */ /* 0x000fe20003f4f008 */
[----:B------:R-:W-:Y:S01]  /*c880*/  IMAD.IADD R3, R3, 0x1, R5 ;  /* 0x0000000103037824 */ /* 0x000fe200078e0205 */
[----:B------:R-:W-:Y:S01]  /*c890*/  LEA R32, P1, R6, UR6, 0x1 ;  /* 0x0000000606207c11 */ /* 0x000fe2000f8208ff */
[----:B------:R-:W-:-:S03]  /*c8a0*/  IMAD.IADD R27, R27, 0x1, R7 ;  /* 0x000000011b1b7824 */ /* 0x000fc600078e0207 */
[----:B------:R-:W-:Y:S02]  /*c8b0*/  LEA.HI.X R24, R4, UR5, R3, 0x1, P0 ;  /* 0x0000000504187c11 */ /* 0x000fe400080f0c03 */
[----:B------:R-:W-:-:S05]  /*c8c0*/  LEA.HI.X R27, R6, UR7, R27, 0x1, P1 ;  /* 0x00000007061b7c11 */ /* 0x000fca00088f0c1b */
        /* <DEDUP_REMOVED lines=17> */
.L_x_573:
[----:B------:R-:W-:Y:S01]  /*c9e0*/  ULDC.U8 UR4, c[0x0][0x410] ;  /* 0x0001040000047ab9 */ /* 0x000fe20000000000 */
[----:B------:R-:W-:Y:S01]  /*c9f0*/  BSSY B0, `(.L_x_574) ;  /* 0x0000700000007945 */ /* 0x000fe20003800000 */
[----:B------:R-:W-:Y:S01]  /*ca00*/  ISETP.NE.AND P0, PT, RZ, UR4, PT ;  /* 0x00000004ff007c0c */ /* 0x000fe2000bf05270 */
[----:B------:R-:W-:-:S12]  /*ca10*/  IMAD R4, R129, 0x80, R224 ;  /* 0x0000008081047824 */ /* 0x000fd800078e02e0 */
[----:B------:R-:W-:Y:S05]  /*ca20*/  @!P0 BRA `(.L_x_575) ;  /* 0x0000003400408947 */ /* 0x000fea0003800000 */
[----:B------:R-:W-:-:S03]  /*ca30*/  UMOV UR4, 0xffffffff ;  /* 0xffffffff00047882 */ /* 0x000fc60000000000 */
[----:B------:R-:W-:Y:S05]  /*ca40*/  BRA.DIV UR4, `(.L_x_576) ;  /* 0x000001ea04dc7947 */ /* 0x000fea000b800000 */
[----:B------:R0:W1:Y:S04]  /*ca50*/  SHFL.IDX PT, R0, R24, RZ, 0x181f ;  /* 0x00181fff18007589 */ /* 0x00006800000e0000 */
[----:B------:R0:W2:Y:S04]  /*ca60*/  SHFL.IDX PT, R3, R30, RZ, 0x181f ;  /* 0x00181fff1e037589 */ /* 0x0000a800000e0000 */
[----:B------:R-:W3:Y:S04]  /*ca70*/  SHFL.IDX PT, R27, R27, RZ, 0x181f ;  /* 0x00181fff1b1b7589 */ /* 0x000ee800000e0000 */
[----:B0-----:R-:W4:Y:S02]  /*ca80*/  SHFL.IDX PT, R32, R32, RZ, 0x181f ;  /* 0x00181fff20207589 */ /* 0x001f2400000e0000 */
.L_x_855:
[----:B------:R-:W5:Y:S01]  /*ca90*/  LDL R13, [R1+0x80] ;  /* 0x00008000010d7983 */ /* 0x000f620000100800 */
[----:B------:R-:W-:Y:S01]  /*caa0*/  ULDC UR4, c[0x0][0x448] ;  /* 0x0001120000047ab9 */ /* 0x000fe20000000800 */
[----:B------:R-:W-:Y:S01]  /*cab0*/  BSSY B1, `(.L_x_577) ;  /* 0x0000041000017945 */ /* 0x000fe20003800000 */
[----:B------:R-:W-:Y:S01]  /*cac0*/  IMAD R33, R131, UR4, RZ ;  /* 0x0000000483217c24 */ /* 0x000fe2000f8e02ff */
[----:B------:R-:W-:Y:S02]  /*cad0*/  CS2R R28, SRZ ;  /* 0x00000000001c7805 */ /* 0x000fe4000001ff00 */
[----:B------:R-:W-:Y:S02]  /*cae0*/  CS2R R8, SRZ ;  /* 0x0000000000087805 */ /* 0x000fe4000001ff00 */
[----:B------:R-:W-:Y:S02]  /*caf0*/  CS2R R10, SRZ ;  /* 0x00000000000a7805 */ /* 0x000fe4000001ff00 */
[----:B------:R-:W-:-:S02]  /*cb00*/  CS2R R14, SRZ ;  /* 0x00000000000e7805 */ /* 0x000fc4000001ff00 */
[----:B------:R-:W-:Y:S01]  /*cb10*/  ISETP.GE.AND P0, PT, R4, R33, PT ;  /* 0x000000210400720c */ /* 0x000fe20003f06270 */
[----:B------:R-:W-:Y:S01]  /*cb20*/  IMAD R33, R129, -0x80, R33 ;  /* 0xffffff8081217824 */ /* 0x000fe200078e0221 */
[----:B------:R-:W-:Y:S02]  /*cb30*/  CS2R R30, SRZ ;  /* 0x00000000001e7805 */ /* 0x000fe4000001ff00 */
[----:B------:R-:W-:Y:S02]  /*cb40*/  CS2R R6, SRZ ;  /* 0x0000000000067805 */ /* 0x000fe4000001ff00 */
[----:B-----5:R-:W-:-:S04]  /*cb50*/  LEA.HI R5, R13, R13, RZ, 0x1 ;  /* 0x0000000d0d057211 */ /* 0x020fc800078f08ff */
[----:B------:R-:W-:Y:S02]  /*cb60*/  LOP3.LUT R12, R5, 0xfffffffe, RZ, 0xc0, !PT ;  /* 0xfffffffe050c7812 */ /* 0x000fe400078ec0ff */
[----:B------:R-:W-:-:S03]  /*cb70*/  CS2R R4, SRZ ;  /* 0x0000000000047805 */ /* 0x000fc6000001ff00 */
[----:B------:R-:W-:Y:S01]  /*cb80*/  IMAD.IADD R34, R13, 0x1, -R12 ;  /* 0x000000010d227824 */ /* 0x000fe200078e0a0c */
[----:B------:R-:W-:Y:S01]  /*cb90*/  CS2R R12, SRZ ;  /* 0x00000000000c7805 */ /* 0x000fe2000001ff00 */
[----:B------:R-:W-:Y:S06]  /*cba0*/  @P0 BRA `(.L_x_578) ;  /* 0x0000000000c40947 */ /* 0x000fec0003800000 */
[----:B------:R-:W-:Y:S01]  /*cbb0*/  ULDC UR4, c[0x0][0x3f4] ;  /* 0x0000fd0000047ab9 */ /* 0x000fe20000000800 */
[----:B------:R-:W-:Y:S01]  /*cbc0*/  SHF.R.S32.HI R4, RZ, 0x1f, R221 ;  /* 0x0000001fff047819 */ /* 0x000fe200000114dd */
[----:B------:R-:W-:Y:S01]  /*cbd0*/  IMAD.SHL.U32 R20, R220, 0x2, RZ ;  /* 0x00000002dc147824 */ /* 0x000fe200078e00ff */
[----:B------:R-:W-:Y:S02]  /*cbe0*/  ISETP.GE.AND P3, PT, R216, UR4, PT ;  /* 0x00000004d8007c0c */ /* 0x000fe4000bf66270 */
[----:B------:R-:W-:Y:S02]  /*cbf0*/  CS2R R14, SRZ ;  /* 0x00000000000e7805 */ /* 0x000fe4000001ff00 */
[C---:B------:R-:W-:Y:S01]  /*cc00*/  ISETP.GE.AND P2, PT, R221.reuse, UR4, PT ;  /* 0x00000004dd007c0c */ /* 0x040fe2000bf46270 */
[----:B------:R-:W-:Y:S01]  /*cc10*/  IMAD.SHL.U32 R26, R222, 0x2, RZ ;  /* 0x00000002de1a7824 */ /* 0x000fe200078e00ff */
[----:B------:R-:W-:Y:S01]  /*cc20*/  ISETP.GE.AND P1, PT, R220, UR4, PT ;  /* 0x00000004dc007c0c */ /* 0x000fe2000bf26270 */
[----:B------:R-:W-:Y:S01]  /*cc30*/  ULDC.64 UR6, c[0x0][0x208] ;  /* 0x0000820000067ab9 */ /* 0x000fe20000000a00 */
[----:B------:R-:W-:-:S02]  /*cc40*/  SHF.L.U32 R6, R221, 0x1, RZ ;  /* 0x00000001dd067819 */ /* 0x000fc400000006ff */
[----:B------:R-:W-:Y:S02]  /*cc50*/  CS2R R12, SRZ ;  /* 0x00000000000c7805 */ /* 0x000fe4000001ff00 */
[----:B------:R-:W-:Y:S02]  /*cc60*/  SHF.R.S32.HI R7, RZ, 0x1f, R220 ;  /* 0x0000001fff077819 */ /* 0x000fe400000114dc */
[----:B------:R-:W-:Y:S02]  /*cc70*/  SHF.L.U64.HI R5, R221, 0x1, R4 ;  /* 0x00000001dd057819 */ /* 0x000fe40000010204 */
[----:B------:R-:W-:Y:S01]  /*cc80*/  SHF.R.S32.HI R9, RZ, 0x1f, R222 ;  /* 0x0000001fff097819 */ /* 0x000fe200000114de */
[----:B----4-:R-:W-:Y:S01]  /*cc90*/  @!P3 IMAD.MOV.U32 R10, RZ, RZ, R32 ;  /* 0x000000ffff0ab224 */ /* 0x010fe200078e0020 */
[----:B------:R-:W-:Y:S01]  /*cca0*/  ISETP.GE.AND P0, PT, R222, UR4, PT ;  /* 0x00000004de007c0c */ /* 0x000fe2000bf06270 */
[----:B---3--:R-:W-:Y:S01]  /*ccb0*/  @!P3 IMAD.MOV.U32 R11, RZ, RZ, R27 ;  /* 0x000000ffff0bb224 */ /* 0x008fe200078e001b */
[----:B------:R-:W-:Y:S01]  /*ccc0*/  SHF.L.U64.HI R21, R220, 0x1, R7 ;  /* 0x00000001dc157819 */ /* 0x000fe20000010207 */
[----:B-1----:R-:W-:Y:S01]  /*ccd0*/  @!P3 IMAD.MOV.U32 R7, RZ, RZ, R0 ;  /* 0x000000ffff07b224 */ /* 0x002fe200078e0000 */
[-C--:B--2---:R-:W-:Y:S01]  /*cce0*/  @!P2 IADD3 R8, P4, R3, R6.reuse, RZ ;  /* 0x000000060308a210 */ /* 0x084fe20007f9e0ff */
[----:B------:R-:W-:Y:S01]  /*ccf0*/  @!P3 IMAD.WIDE R30, R216, 0x2, R10 ;  /* 0x00000002d81eb825 */ /* 0x000fe200078e020a */
[----:B------:R-:W-:-:S02]  /*cd00*/  @!P2 IADD3 R4, P6, R32, R6, RZ ;  /* 0x000000062004a210 */ /* 0x000fc40007fde0ff */
[----:B------:R-:W-:Y:S02]  /*cd10*/  CS2R R10, SRZ ;  /* 0x00000000000a7805 */ /* 0x000fe4000001ff00 */
[----:B------:R-:W-:Y:S01]  /*cd20*/  SHF.L.U64.HI R35, R222, 0x1, R9 ;  /* 0x00000001de237819 */ /* 0x000fe20000010209 */
[----:B------:R-:W-:Y:S01]  /*cd30*/  @!P3 IMAD.MOV.U32 R6, RZ, RZ, R3 ;  /* 0x000000ffff06b224 */ /* 0x000fe200078e0003 */
[-C--:B------:R-:W-:Y:S01]  /*cd40*/  @!P1 IADD3 R28, P5, R3, R20.reuse, RZ ;  /* 0x00000014031c9210 */ /* 0x080fe20007fbe0ff */
[----:B------:R-:W-:Y:S01]  /*cd50*/  @!P2 IMAD.X R9, R0, 0x1, R5, P4 ;  /* 0x000000010009a824 */ /* 0x000fe200020e0605 */
[----:B------:R-:W-:Y:S01]  /*cd60*/  @!P1 IADD3 R20, P4, R32, R20, RZ ;  /* 0x0000001420149210 */ /* 0x000fe20007f9e0ff */
[----:B------:R-:W-:Y:S01]  /*cd70*/  @!P3 IMAD.WIDE R6, R216, 0x2, R6 ;  /* 0x00000002d806b825 */ /* 0x000fe200078e0206 */
[----:B------:R0:W5:Y:S03]  /*cd80*/  @!P3 LD.E.64 R12, desc[UR6][R30.64] ;  /* 0x000000061e0cb980 */ /* 0x000166000c101b00 */
[----:B------:R-:W-:Y:S01]  /*cd90*/  @!P2 IMAD.X R5, R27, 0x1, R5, P6 ;  /* 0x000000011b05a824 */ /* 0x000fe200030e0605 */
[----:B------:R1:W5:Y:S01]  /*cda0*/  @!P3 LD.E.64 R14, desc[UR6][R6.64] ;  /* 0x00000006060eb980 */ /* 0x000362000c101b00 */
[--C-:B------:R-:W-:Y:S01]  /*cdb0*/  @!P1 IMAD.X R29, R0, 0x1, R21.reuse, P5 ;  /* 0x00000001001d9824 */ /* 0x100fe200028e0615 */
[-C--:B------:R-:W-:Y:S01]  /*cdc0*/  @!P0 IADD3 R24, P6, R3, R26.reuse, RZ ;  /* 0x0000001a03188210 */ /* 0x080fe20007fde0ff */
[----:B------:R-:W-:Y:S01]  /*cdd0*/  @!P1 IMAD.X R21, R27, 0x1, R21, P4 ;  /* 0x000000011b159824 */ /* 0x000fe200020e0615 */
[----:B------:R2:W5:Y:S01]  /*cde0*/  @!P2 LD.E.64 R10, desc[UR6][R8.64] ;  /* 0x00000006080aa980 */ /* 0x000562000c101b00 */
[----:B------:R-:W-:-:S02]  /*cdf0*/  @!P0 IADD3 R26, P5, R32, R26, RZ ;  /* 0x0000001a201a8210 */ /* 0x000fc40007fbe0ff */
[----:B0-----:R-:W-:Y:S01]  /*ce00*/  CS2R R30, SRZ ;  /* 0x00000000001e7805 */ /* 0x001fe2000001ff00 */
[--C-:B------:R-:W-:Y:S01]  /*ce10*/  @!P0 IMAD.X R25, R0, 0x1, R35.reuse, P6 ;  /* 0x0000000100198824 */ /* 0x100fe200030e0623 */
[----:B-1----:R-:W-:Y:S01]  /*ce20*/  CS2R R6, SRZ ;  /* 0x0000000000067805 */ /* 0x002fe2000001ff00 */
[----:B------:R-:W-:Y:S01]  /*ce30*/  @!P0 IMAD.X R27, R27, 0x1, R35, P5 ;  /* 0x000000011b1b8824 */ /* 0x000fe200028e0623 */
[----:B--2---:R-:W-:-:S04]  /*ce40*/  CS2R R8, SRZ ;  /* 0x0000000000087805 */ /* 0x004fc8000001ff00 */
[----:B------:R0:W5:Y:S04]  /*ce50*/  @!P2 LD.E.64 R6, desc[UR6][R4.64] ;  /* 0x000000060406a980 */ /* 0x000168000c101b00 */
[----:B------:R1:W5:Y:S04]  /*ce60*/  @!P1 LD.E.64 R8, desc[UR6][R28.64] ;  /* 0x000000061c089980 */ /* 0x000368000c101b00 */
[----:B------:R2:W5:Y:S01]  /*ce70*/  @!P0 LD.E.64 R30, desc[UR6][R26.64] ;  /* 0x000000061a1e8980 */ /* 0x000562000c101b00 */
[----:B0-----:R-:W-:Y:S02]  /*ce80*/  CS2R R4, SRZ ;  /* 0x0000000000047805 */ /* 0x001fe4000001ff00 */
[----:B-1----:R-:W-:-:S04]  /*ce90*/  CS2R R28, SRZ ;  /* 0x00000000001c7805 */ /* 0x002fc8000001ff00 */
[----:B------:R2:W5:Y:S04]  /*cea0*/  @!P1 LD.E.64 R4, desc[UR6][R20.64] ;  /* 0x0000000614049980 */ /* 0x000568000c101b00 */
[----:B------:R2:W5:Y:S02]  /*ceb0*/  @!P0 LD.E.64 R28, desc[UR6][R24.64] ;  /* 0x00000006181c8980 */ /* 0x000564000c101b00 */
.L_x_578:
[----:B------:R-:W-:Y:S05]  /*cec0*/  BSYNC B1 ;  /* 0x0000000000017941 */ /* 0x000fea0003800000 */
.L_x_577:
[----:B----4-:R-:W-:Y:S01]  /*ced0*/  SHF.L.U32 R32, R34, 0x1f, RZ ;  /* 0x0000001f22207819 */ /* 0x010fe200000006ff */
[----:B--2--5:R-:W-:Y:S01]  /*cee0*/  IMAD.MOV.U32 R24, RZ, RZ, R14 ;  /* 0x000000ffff187224 */ /* 0x024fe200078e000e */
[--C-:B------:R-:W-:Y:S01]  /*cef0*/  SHF.R.U64 R43, R14, 0x10, R15.reuse ;  /* 0x000000100e2b7819 */ /* 0x100fe2000000120f */
[--C-:B------:R-:W-:Y:S01]  /*cf00*/  IMAD.MOV.U32 R25, RZ, RZ, R15.reuse ;  /* 0x000000ffff197224 */ /* 0x100fe200078e000f */
[----:B------:R-:W0:Y:S01]  /*cf10*/  SYNCS.PHASECHK.TRANS64.TRYWAIT P0, [R23+URZ+0x38800], R32 ;  /* 0x03880020170075a7 */ /* 0x000e22000800017f */
[----:B------:R-:W-:Y:S01]  /*cf20*/  SHF.R.U32.HI R44, RZ, 0x10, R15 ;  /* 0x00000010ff2c7819 */ /* 0x000fe2000001160f */
[----:B------:R-:W-:Y:S01]  /*cf30*/  IMAD.MOV.U32 R14, RZ, RZ, R10 ;  /* 0x000000ffff0e7224 */ /* 0x000fe200078e000a */
[--C-:B------:R-:W-:Y:S01]  /*cf40*/  SHF.R.U64 R41, R10, 0x10, R11.reuse ;  /* 0x000000100a297819 */ /* 0x100fe2000000120b */
[--C-:B------:R-:W-:Y:S01]  /*cf50*/  IMAD.MOV.U32 R15, RZ, RZ, R11.reuse ;  /* 0x000000ffff0f7224 */ /* 0x100fe200078e000b */
[----:B------:R-:W-:Y:S01]  /*cf60*/  SHF.R.U32.HI R42, RZ, 0x10, R11 ;  /* 0x00000010ff2a7819 */ /* 0x000fe2000001160b */
[----:B------:R-:W-:Y:S01]  /*cf70*/  IMAD.MOV.U32 R10, RZ, RZ, R8 ;  /* 0x000000ffff0a7224 */ /* 0x000fe200078e0008 */
[----:B------:R-:W-:Y:S01]  /*cf80*/  SHF.R.U64 R37, R28, 0x10, R29 ;  /* 0x000000101c257819 */ /* 0x000fe2000000121d */
[----:B------:R-:W-:Y:S01]  /*cf90*/  IMAD.MOV.U32 R11, RZ, RZ, R9 ;  /* 0x000000ffff0b7224 */ /* 0x000fe200078e0009 */
[----:B------:R-:W-:Y:S01]  /*cfa0*/  SHF.R.U32.HI R38, RZ, 0x10, R29 ;  /* 0x00000010ff267819 */ /* 0x000fe2000001161d */
[----:B-1----:R-:W-:Y:S01]  /*cfb0*/  IMAD.MOV.U32 R0, RZ, RZ, R28 ;  /* 0x000000ffff007224 */ /* 0x002fe200078e001c */
[----:B------:R-:W-:Y:S01]  /*cfc0*/  SHF.R.U64 R39, R8, 0x10, R9 ;  /* 0x0000001008277819 */ /* 0x000fe20000001209 */
[----:B------:R-:W-:Y:S01]  /*cfd0*/  IMAD.MOV.U32 R3, RZ, RZ, R29 ;  /* 0x000000ffff037224 */ /* 0x000fe200078e001d */
[----:B------:R-:W-:Y:S01]  /*cfe0*/  SHF.R.U32.HI R40, RZ, 0x10, R9 ;  /* 0x00000010ff287819 */ /* 0x000fe20000011609 */
[----:B------:R-:W-:Y:S01]  /*cff0*/  IMAD.MOV.U32 R26, RZ, RZ, R12 ;  /* 0x000000ffff1a7224 */ /* 0x000fe200078e000c */
[--C-:B------:R-:W-:Y:S01]  /*d000*/  SHF.R.U64 R35, R12, 0x10, R13.reuse ;  /* 0x000000100c237819 */ /* 0x100fe2000000120d */
[--C-:B---3--:R-:W-:Y:S01]  /*d010*/  IMAD.MOV.U32 R27, RZ, RZ, R13.reuse ;  /* 0x000000ffff1b7224 */ /* 0x108fe200078e000d */
[----:B------:R-:W-:Y:S01]  /*d020*/  SHF.R.U32.HI R36, RZ, 0x10, R13 ;  /* 0x00000010ff247819 */ /* 0x000fe2000001160d */
[----:B------:R-:W-:Y:S01]  /*d030*/  IMAD.MOV.U32 R20, RZ, RZ, R6 ;  /* 0x000000ffff147224 */ /* 0x000fe200078e0006 */
[--C-:B------:R-:W-:Y:S01]  /*d040*/  SHF.R.U64 R29, R6, 0x10, R7.reuse ;  /* 0x00000010061d7819 */ /* 0x100fe20000001207 */
[--C-:B------:R-:W-:Y:S01]  /*d050*/  IMAD.MOV.U32 R21, RZ, RZ, R7.reuse ;  /* 0x000000ffff157224 */ /* 0x100fe200078e0007 */
[----:B------:R-:W-:Y:S01]  /*d060*/  SHF.R.U32.HI R34, RZ, 0x10, R7 ;  /* 0x00000010ff227819 */ /* 0x000fe20000011607 */
[----:B------:R-:W-:Y:S01]  /*d070*/  BSSY B1, `(.L_x_579) ;  /* 0x0000018000017945 */ /* 0x000fe20003800000 */
[----:B------:R-:W-:Y:S01]  /*d080*/  VIMNMX R28, R33, 0x80, PT ;  /* 0x00000080211c7848 */ /* 0x000fe20003fe0100 */
[----:B------:R-:W-:Y:S01]  /*d090*/  IMAD.MOV.U32 R12, RZ, RZ, R4 ;  /* 0x000000ffff0c7224 */ /* 0x000fe200078e0004 */
[--C-:B------:R-:W-:Y:S01]  /*d0a0*/  SHF.R.U64 R7, R4, 0x10, R5.reuse ;  /* 0x0000001004077819 */ /* 0x100fe20000001205 */
[--C-:B------:R-:W-:Y:S01]  /*d0b0*/  IMAD.MOV.U32 R13, RZ, RZ, R5.reuse ;  /* 0x000000ffff0d7224 */ /* 0x100fe200078e0005 */
[----:B------:R-:W-:Y:S01]  /*d0c0*/  SHF.R.U32.HI R6, RZ, 0x10, R5 ;  /* 0x00000010ff067819 */ /* 0x000fe20000011605 */
[----:B------:R-:W-:Y:S01]  /*d0d0*/  IMAD.MOV.U32 R8, RZ, RZ, R30 ;  /* 0x000000ffff087224 */ /* 0x000fe200078e001e */
[--C-:B------:R-:W-:Y:S01]  /*d0e0*/  SHF.R.U64 R5, R30, 0x10, R31.reuse ;  /* 0x000000101e057819 */ /* 0x100fe2000000121f */
[--C-:B------:R-:W-:Y:S01]  /*d0f0*/  IMAD.MOV.U32 R9, RZ, RZ, R31.reuse ;  /* 0x000000ffff097224 */ /* 0x100fe200078e001f */
[----:B------:R-:W-:-:S02]  /*d100*/  SHF.R.U32.HI R4, RZ, 0x10, R31 ;  /* 0x00000010ff047819 */ /* 0x000fc4000001161f */
[----:B------:R-:W-:Y:S02]  /*d110*/  PRMT R24, R24, 0x5410, R43 ;  /* 0x0000541018187816 */ /* 0x000fe4000000002b */
[----:B------:R-:W-:Y:S02]  /*d120*/  PRMT R25, R25, 0x5410, R44 ;  /* 0x0000541019197816 */ /* 0x000fe4000000002c */
[----:B------:R-:W-:Y:S02]  /*d130*/  PRMT R14, R14, 0x5410, R41 ;  /* 0x000054100e0e7816 */ /* 0x000fe40000000029 */
[----:B------:R-:W-:Y:S02]  /*d140*/  PRMT R15, R15, 0x5410, R42 ;  /* 0x000054100f0f7816 */ /* 0x000fe4000000002a */
[----:B------:R-:W-:Y:S02]  /*d150*/  PRMT R10, R10, 0x5410, R39 ;  /* 0x000054100a0a7816 */ /* 0x000fe40000000027 */
[----:B------:R-:W-:-:S02]  /*d160*/  ISETP.GE.AND P1, PT, R224, R28, PT ;  /* 0x0000001ce000720c */ /* 0x000fc40003f26270 */
[----:B------:R-:W-:Y:S02]  /*d170*/  PRMT R11, R11, 0x5410, R40 ;  /* 0x000054100b0b7816 */ /* 0x000fe40000000028 */
[----:B------:R-:W-:Y:S02]  /*d180*/  PRMT R0, R0, 0x5410, R37 ;  /* 0x0000541000007816 */ /* 0x000fe40000000025 */
[----:B------:R-:W-:Y:S02]  /*d190*/  PRMT R3, R3, 0x5410, R38 ;  /* 0x0000541003037816 */ /* 0x000fe40000000026 */
[----:B------:R-:W-:Y:S02]  /*d1a0*/  PRMT R26, R26, 0x5410, R35 ;  /* 0x000054101a1a7816 */ /* 0x000fe40000000023 */
[----:B------:R-:W-:Y:S02]  /*d1b0*/  PRMT R27, R27, 0x5410, R36 ;  /* 0x000054101b1b7816 */ /* 0x000fe40000000024 */
[----:B------:R-:W-:-:S02]  /*d1c0*/  PRMT R20, R20, 0x5410, R29 ;  /* 0x0000541014147816 */ /* 0x000fc4000000001d */
[----:B------:R-:W-:Y:S01]  /*d1d0*/  PRMT R21, R21, 0x5410, R34 ;  /* 0x0000541015157816 */ /* 0x000fe20000000022 */
[----:B0-----:R-:W-:Y:S06]  /*d1e0*/  @!P0 BRA `(.L_x_580) ;  /* 0x000001e400688947 */ /* 0x001fec0003800000 */
.L_x_856:
[----:B------:R-:W-:Y:S05]  /*d1f0*/  BSYNC B1 ;  /* 0x0000000000017941 */ /* 0x000fea0003800000 */
.L_x_579:
[----:B------:R-:W-:Y:S01]  /*d200*/  BSSY B1, `(.L_x_581) ;  /* 0x00000b7000017945 */ /* 0x000fe20003800000 */
[----:B------:R-:W-:Y:S02]  /*d210*/  PRMT R12, R12, 0x5410, R7 ;  /* 0x000054100c0c7816 */ /* 0x000fe40000000007 */
[----:B------:R-:W-:Y:S02]  /*d220*/  PRMT R13, R13, 0x5410, R6 ;  /* 0x000054100d0d7816 */ /* 0x000fe40000000006 */
[----:B------:R-:W-:Y:S02]  /*d230*/  PRMT R8, R8, 0x5410, R5 ;  /* 0x0000541008087816 */ /* 0x000fe40000000005 */
[----:B------:R-:W-:Y:S01]  /*d240*/  PRMT R9, R9, 0x5410, R4 ;  /* 0x0000541009097816 */ /* 0x000fe20000000004 */
[----:B------:R-:W-:Y:S06]  /*d250*/  @P1 BRA `(.L_x_582) ;  /* 0x0000000800c41947 */ /* 0x000fec0003800000 */
[----:B------:R1:W5:Y:S01]  /*d260*/  LDL R43, [R1+0x6c] ;  /* 0x00006c00012b7983 */ /* 0x0003620000100800 */
[----:B------:R-:W2:Y:S03]  /*d270*/  LDC R5, c[0x0][0x3f4] ;  /* 0x0000fd00ff057b82 */ /* 0x000ea60000000800 */
[----:B------:R1:W5:Y:S01]  /*d280*/  LDL R42, [R1+0x68] ;  /* 0x00006800012a7983 */ /* 0x0003620000100800 */
[----:B------:R-:W-:Y:S01]  /*d290*/  BSSY B2, `(.L_x_583) ;  /* 0x000002e000027945 */ /* 0x000fe20003800000 */
[-C--:B--2---:R-:W-:Y:S02]  /*d2a0*/  ISETP.GE.AND P0, PT, R216, R5.reuse, PT ;  /* 0x00000005d800720c */ /* 0x084fe40003f06270 */
[-C--:B------:R-:W-:Y:S02]  /*d2b0*/  ISETP.GE.AND P1, PT, R221, R5.reuse, PT ;  /* 0x00000005dd00720c */ /* 0x080fe40003f26270 */
[----:B------:R-:W-:-:S02]  /*d2c0*/  ISETP.GE.AND P2, PT, R220, R5, PT ;  /* 0x00000005dc00720c */ /* 0x000fc40003f46270 */
[----:B------:R-:W-:-:S07]  /*d2d0*/  ISETP.GE.AND P3, PT, R222, R5, PT ;  /* 0x00000005de00720c */ /* 0x000fce0003f66270 */
[----:B-1----:R-:W-:Y:S06]  /*d2e0*/  @P0 BRA `(.L_x_584) ;  /* 0x0000000000a00947 */ /* 0x002fec0003800000 */
[----:B-----5:R-:W-:Y:S01]  /*d2f0*/  R2UR UR4, R43 ;  /* 0x000000002b0472ca */ /* 0x020fe200000e0000 */
[----:B------:R-:W-:Y:S01]  /*d300*/  IMAD.U32 R35, R26, 0x10000, RZ ;  /* 0x000100001a237824 */ /* 0x000fe200078e00ff */
[C---:B------:R-:W-:Y:S01]  /*d310*/  LOP3.LUT R34, R24.reuse, 0xffff0000, RZ, 0xc0, !PT ;  /* 0xffff000018227812 */ /* 0x040fe200078ec0ff */
[----:B------:R-:W-:Y:S01]  /*d320*/  IMAD.U32 R33, R24, 0x10000, RZ ;  /* 0x0001000018217824 */ /* 0x000fe200078e00ff */
[----:B------:R-:W-:-:S09]  /*d330*/  LOP3.LUT R36, R26, 0xffff0000, RZ, 0xc0, !PT ;  /* 0xffff00001a247812 */ /* 0x000fd200078ec0ff */
[----:B------:R-:W-:-:S05]  /*d340*/  LEA R41, R42, UR4, 0x1 ;  /* 0x000000042a297c11 */ /* 0x000fca000f8e08ff */
[----:B------:R-:W1:Y:S02]  /*d350*/  LDS.128 R4, [R41] ;  /* 0x0000000029047984 */ /* 0x000e640000000c00 */
[C---:B-1----:R-:W-:Y:S01]  /*d360*/  IMAD.U32 R29, R4.reuse, 0x10000, RZ ;  /* 0x00010000041d7824 */ /* 0x042fe200078e00ff */
[----:B------:R-:W-:Y:S01]  /*d370*/  LOP3.LUT R4, R4, 0xffff0000, RZ, 0xc0, !PT ;  /* 0xffff000004047812 */ /* 0x000fe200078ec0ff */
[C---:B------:R-:W-:Y:S01]  /*d380*/  IMAD.U32 R30, R5.reuse, 0x10000, RZ ;  /* 0x00010000051e7824 */ /* 0x040fe200078e00ff */
[----:B------:R-:W-:Y:S01]  /*d390*/  LOP3.LUT R5, R5, 0xffff0000, RZ, 0xc0, !PT ;  /* 0xffff000005057812 */ /* 0x000fe200078ec0ff */
[C---:B------:R-:W-:Y:S01]  /*d3a0*/  IMAD.U32 R31, R6.reuse, 0x10000, RZ ;  /* 0x00010000061f7824 */ /* 0x040fe200078e00ff */
[----:B------:R-:W-:Y:S01]  /*d3b0*/  LOP3.LUT R6, R6, 0xffff0000, RZ, 0xc0, !PT ;  /* 0xffff000006067812 */ /* 0x000fe200078ec0ff */
[C---:B------:R-:W-:Y:S01]  /*d3c0*/  FMUL.FTZ R38, R4.reuse, R35 ;  /* 0x0000002304267220 */ /* 0x040fe20000410000 */
[----:B------:R-:W-:Y:S01]  /*d3d0*/  FMUL.FTZ R4, R4, R33 ;  /* 0x0000002104047220 */ /* 0x000fe20000410000 */
[----:B0-----:R-:W-:-:S02]  /*d3e0*/  IMAD.U32 R32, R7, 0x10000, RZ ;  /* 0x0001000007207824 */ /* 0x001fc400078e00ff */
[----:B------:R-:W-:Y:S01]  /*d3f0*/  FMUL.FTZ R37, R5, R36 ;  /* 0x0000002405257220 */ /* 0x000fe20000410000 */
[----:B------:R-:W-:Y:S01]  /*d400*/  FFMA.FTZ R38, R29, R33, -R38 ;  /* 0x000000211d267223 */ /* 0x000fe20000010826 */
[-C--:B------:R-:W-:Y:S01]  /*d410*/  FMUL.FTZ R39, R5, R34.reuse ;  /* 0x0000002205277220 */ /* 0x080fe20000410000 */
[----:B------:R-:W-:Y:S01]  /*d420*/  LOP3.LUT R7, R7, 0xffff0000, RZ, 0xc0, !PT ;  /* 0xffff000007077812 */ /* 0x000fe200078ec0ff */
[----:B------:R-:W-:Y:S01]  /*d430*/  FFMA.FTZ R35, R29, R35, R4 ;  /* 0x000000231d237223 */ /* 0x000fe20000010004 */
[C---:B------:R-:W-:Y:S01]  /*d440*/  LOP3.LUT R33, R27.reuse, 0xffff0000, RZ, 0xc0, !PT ;  /* 0xffff00001b217812 */ /* 0x040fe200078ec0ff */
[----:B------:R-:W-:Y:S01]  /*d450*/  IMAD.U32 R29, R27, 0x10000, RZ ;  /* 0x000100001b1d7824 */ /* 0x000fe200078e00ff */
[C---:B------:R-:W-:Y:S01]  /*d460*/  LOP3.LUT R5, R25.reuse, 0xffff0000, RZ, 0xc0, !PT ;  /* 0xffff000019057812 */ /* 0x040fe200078ec0ff */
[----:B------:R-:W-:Y:S02]  /*d470*/  IMAD.U32 R4, R25, 0x10000, RZ ;  /* 0x0001000019047824 */ /* 0x000fe400078e00ff */
[C---:B------:R-:W-:Y:S01]  /*d480*/  FFMA.FTZ R37, R30.reuse, R34, -R37 ;  /* 0x000000221e257223 */ /* 0x040fe20000010825 */
        /* <DEDUP_REMOVED lines=9> */
[----:B------:R-:W-:-:S02]  /*d520*/  F2FP.BF16.F32.PACK_AB R4, R35, R38 ;  /* 0x000000262304723e */ /* 0x000fc400000010ff */
[----:B------:R-:W-:Y:S02]  /*d530*/  F2FP.BF16.F32.PACK_AB R5, R30, R37 ;  /* 0x000000251e05723e */ /* 0x000fe400000010ff */
[----:B------:R-:W-:Y:S02]  /*d540*/  F2FP.BF16.F32.PACK_AB R6, R29, R6 ;  /* 0x000000061d06723e */ /* 0x000fe400000010ff */
[----:B------:R-:W-:-:S05]  /*d550*/  F2FP.BF16.F32.PACK_AB R7, R40, R7 ;  /* 0x000000072807723e */ /* 0x000fca00000010ff */
[----:B------:R1:W-:Y:S02]  /*d560*/  STS.128 [R41], R4 ;  /* 0x0000000429007388 */ /* 0x0003e40000000c00 */
.L_x_584:
[----:B------:R-:W-:Y:S05]  /*d570*/  BSYNC B2 ;  /* 0x0000000000027941 */ /* 0x000fea0003800000 */
.L_x_583:
[----:B------:R-:W-:Y:S04]  /*d580*/  BSSY B2, `(.L_x_585) ;  /* 0x000002a000027945 */ /* 0x000fe80003800000 */
[----:B------:R-:W-:Y:S05]  /*d590*/  @P1 BRA `(.L_x_586) ;  /* 0x0000000000a01947 */ /* 0x000fea0003800000 */
[----:B-----5:R-:W-:Y:S01]  /*d5a0*/  R2UR UR4, R43 ;  /* 0x000000002b0472ca */ /* 0x020fe200000e0000 */
[----:B------:R-:W-:Y:S01]  /*d5b0*/  IMAD.U32 R35, R20, 0x10000, RZ ;  /* 0x0001000014237824 */ /* 0x000fe200078e00ff */
[C---:B------:R-:W-:Y:S01]  /*d5c0*/  LOP3.LUT R34, R14.reuse, 0xffff0000, RZ, 0xc0, !PT ;  /* 0xffff00000e227812 */ /* 0x040fe200078ec0ff */
[----:B------:R-:W-:Y:S01]  /*d5d0*/  IMAD.U32 R33, R14, 0x10000, RZ ;  /* 0x000100000e217824 */ /* 0x000fe200078e00ff */
[----:B------:R-:W-:-:S09]  /*d5e0*/  LOP3.LUT R36, R20, 0xffff0000, RZ, 0xc0, !PT ;  /* 0xffff000014247812 */ /* 0x000fd200078ec0ff */
[----:B-1----:R-:W-:-:S05]  /*d5f0*/  LEA R41, R42, UR4, 0x1 ;  /* 0x000000042a297c11 */ /* 0x002fca000f8e08ff */
[----:B------:R-:W1:Y:S02]  /*d600*/  LDS.128 R4, [R41+0x4000] ;  /* 0x0040000029047984 */ /* 0x000e640000000c00 */
[C---:B-1----:R-:W-:Y:S01]  /*d610*/  IMAD.U32 R29, R4.reuse, 0x10000, RZ ;  /* 0x00010000041d7824 */ /* 0x042fe200078e00ff */
[----:B------:R-:W-:Y:S01]  /*d620*/  LOP3.LUT R4, R4, 0xffff0000, RZ, 0xc0, !PT ;  /* 0xffff000004047812 */ /* 0x000fe200078ec0ff */
[C---:B------:R-:W-:Y:S01]  /*d630*/  IMAD.U32 R30, R5.reuse, 0x10000, RZ ;  /* 0x00010000051e7824 */ /* 0x040fe200078e00ff */
[----:B------:R-:W-:Y:S01]  /*d640*/  LOP3.LUT R5, R5, 0xffff0000, RZ, 0xc0, !PT ;  /* 0xffff000005057812 */ /* 0x000fe200078ec0ff */
[----:B0-----:R-:W-:Y:S01]  /*d650*/  IMAD.U32 R32, R7, 0x10000, RZ ;  /* 0x0001000007207824 */ /* 0x001fe200078e00ff */
[----:B------:R-:W-:Y:S01]  /*d660*/  SHF.L.U32 R31, R6, 0x10, RZ ;  /* 0x00000010061f7819 */ /* 0x000fe200000006ff */
[C---:B------:R-:W-:Y:S01]  /*d670*/  FMUL.FTZ R38, R4.reuse, R35 ;  /* 0x0000002304267220 */ /* 0x040fe20000410000 */
[-C--:B------:R-:W-:Y:S01]  /*d680*/  FMUL.FTZ R4, R4, R33.reuse ;  /* 0x0000002104047220 */ /* 0x080fe20000410000 */
[C---:B------:R-:W-:Y:S01]  /*d690*/  FMUL.FTZ R37, R5.reuse, R36 ;  /* 0x0000002405257220 */ /* 0x040fe20000410000 */
[-C--:B------:R-:W-:Y:S01]  /*d6a0*/  FMUL.FTZ R39, R5, R34.reuse ;  /* 0x0000002205277220 */ /* 0x080fe20000410000 */
[C---:B------:R-:W-:Y:S01]  /*d6b0*/  FFMA.FTZ R38, R29.reuse, R33, -R38 ;  /* 0x000000211d267223 */ /* 0x040fe20000010826 */
[----:B------:R-:W-:Y:S01]  /*d6c0*/  LOP3.LUT R6, R6, 0xffff0000, RZ, 0xc0, !PT ;  /* 0xffff000006067812 */ /* 0x000fe200078ec0ff */
[----:B------:R-:W-:Y:S01]  /*d6d0*/  FFMA.FTZ R35, R29, R35, R4 ;  /* 0x000000231d237223 */ /* 0x000fe20000010004 */
[----:B------:R-:W-:Y:S01]  /*d6e0*/  LOP3.LUT R7, R7, 0xffff0000, RZ, 0xc0, !PT ;  /* 0xffff000007077812 */ /* 0x000fe200078ec0ff */
[C---:B------:R-:W-:Y:S01]  /*d6f0*/  IMAD.U32 R29, R21.reuse, 0x10000, RZ ;  /* 0x00010000151d7824 */ /* 0x040fe200078e00ff */
[----:B------:R-:W-:Y:S01]  /*d700*/  LOP3.LUT R33, R21, 0xffff0000, RZ, 0xc0, !PT ;  /* 0xffff000015217812 */ /* 0x000fe200078ec0ff */
[C---:B------:R-:W-:Y:S01]  /*d710*/  IMAD.U32 R4, R15.reuse, 0x10000, RZ ;  /* 0x000100000f047824 */ /* 0x040fe200078e00ff */
[----:B------:R-:W-:Y:S01]  /*d720*/  LOP3.LUT R5, R15, 0xffff0000, RZ, 0xc0, !PT ;  /* 0xffff00000f057812 */ /* 0x000fe200078ec0ff */
        /* <DEDUP_REMOVED lines=14> */
[----:B------:R2:W-:Y:S02]  /*d810*/  STS.128 [R41+0x4000], R4 ;  /* 0x0040000429007388 */ /* 0x0005e40000000c00 */
.L_x_586:
[----:B------:R-:W-:Y:S05]  /*d820*/  BSYNC B2 ;  /* 0x0000000000027941 */ /* 0x000fea0003800000 */
.L_x_585:
[----:B------:R-:W-:Y:S04]  /*d830*/  BSSY B2, `(.L_x_587) ;  /* 0x000002a000027945 */ /* 0x000fe80003800000 */
[----:B------:R-:W-:Y:S05]  /*d840*/  @P2 BRA `(.L_x_588) ;  /* 0x0000000000a02947 */ /* 0x000fea0003800000 */
[----:B-----5:R-:W-:Y:S01]  /*d850*/  R2UR UR4, R43 ;  /* 0x000000002b0472ca */ /* 0x020fe200000e0000 */
[----:B------:R-:W-:Y:S01]  /*d860*/  IMAD.U32 R35, R12, 0x10000, RZ ;  /* 0x000100000c237824 */ /* 0x000fe200078e00ff */
[C---:B------:R-:W-:Y:S01]  /*d870*/  LOP3.LUT R34, R10.reuse, 0xffff0000, RZ, 0xc0, !PT ;  /* 0xffff00000a227812 */ /* 0x040fe200078ec0ff */
[----:B------:R-:W-:Y:S01]  /*d880*/  IMAD.U32 R33, R10, 0x10000, RZ ;  /* 0x000100000a217824 */ /* 0x000fe200078e00ff */
[----:B------:R-:W-:-:S09]  /*d890*/  LOP3.LUT R36, R12, 0xffff0000, RZ, 0xc0, !PT ;  /* 0xffff00000c247812 */ /* 0x000fd200078ec0ff */
[----:B-12---:R-:W-:-:S05]  /*d8a0*/  LEA R41, R42, UR4, 0x1 ;  /* 0x000000042a297c11 */ /* 0x006fca000f8e08ff */
[----:B------:R-:W1:Y:S02]  /*d8b0*/  LDS.128 R4, [R41+0x8000] ;  /* 0x0080000029047984 */ /* 0x000e640000000c00 */
        /* <DEDUP_REMOVED lines=33> */
.L_x_588:
[----:B------:R-:W-:Y:S05]  /*dad0*/  BSYNC B2 ;  /* 0x0000000000027941 */ /* 0x000fea0003800000 */
.L_x_587:
[----:B------:R-:W-:Y:S05]  /*dae0*/  @P3 BRA `(.L_x_582) ;  /* 0x0000000000a03947 */ /* 0x000fea0003800000 */
[----:B-----5:R-:W-:Y:S01]  /*daf0*/  R2UR UR4, R43 ;  /* 0x000000002b0472ca */ /* 0x020fe200000e0000 */
[----:B------:R-:W-:Y:S01]  /*db00*/  IMAD.U32 R35, R8, 0x10000, RZ ;  /* 0x0001000008237824 */ /* 0x000fe200078e00ff */
[C---:B------:R-:W-:Y:S01]  /*db10*/  LOP3.LUT R34, R0.reuse, 0xffff0000, RZ, 0xc0, !PT ;  /* 0xffff000000227812 */ /* 0x040fe200078ec0ff */
[----:B------:R-:W-:Y:S01]  /*db20*/  IMAD.U32 R33, R0, 0x10000, RZ ;  /* 0x0001000000217824 */ /* 0x000fe200078e00ff */
[----:B------:R-:W-:-:S09]  /*db30*/  LOP3.LUT R36, R8, 0xffff0000, RZ, 0xc0, !PT ;  /* 0xffff000008247812 */ /* 0x000fd200078ec0ff */
[----:B-123--:R-:W-:-:S05]  /*db40*/  LEA R41, R42, UR4, 0x1 ;  /* 0x000000042a297c11 */ /* 0x00efca000f8e08ff */
        /* <DEDUP_REMOVED lines=34> */
.L_x_582:
[----:B------:R-:W-:Y:S05]  /*dd70*/  BSYNC B1 ;  /* 0x0000000000017941 */ /* 0x000fea0003800000 */
.L_x_581:
[----:B-1234-:R-:W-:Y:S01]  /*dd80*/  VIADD R4, R224, 0x20 ;  /* 0x00000020e0047836 */ /* 0x01efe20000000000 */
[----:B------:R-:W-:Y:S04]  /*dd90*/  BSSY B1, `(.L_x_589) ;  /* 0x00000b4000017945 */ /* 0x000fe80003800000 */
[----:B------:R-:W-:-:S13]  /*dda0*/  ISETP.GE.AND P0, PT, R4, R28, PT ;  /* 0x0000001c0400720c */ /* 0x000fda0003f06270 */
[----:B------:R-:W-:Y:S05]  /*ddb0*/  @P0 BRA `(.L_x_590) ;  /* 0x0000000800c40947 */ /* 0x000fea0003800000 */
[----:B------:R1:W5:Y:S01]  /*ddc0*/  LDL R44, [R1+0x6c] ;  /* 0x00006c00012c7983 */ /* 0x0003620000100800 */
[----:B------:R-:W2:Y:S03]  /*ddd0*/  LDC R5, c[0x0][0x3f4] ;  /* 0x0000fd00ff057b82 */ /* 0x000ea60000000800 */
[----:B-----5:R1:W5:Y:S01]  /*dde0*/  LDL R43, [R1+0x68] ;  /* 0x00006800012b7983 */ /* 0x0203620000100800 */
[----:B------:R-:W-:Y:S01]  /*ddf0*/  BSSY B2, `(.L_x_591) ;  /* 0x000002e000027945 */ /* 0x000fe20003800000 */
[-C--:B--2---:R-:W-:Y:S02]  /*de00*/  ISETP.GE.AND P0, PT, R216, R5.reuse, PT ;  /* 0x00000005d800720c */ /* 0x084fe40003f06270 */
[-C--:B------:R-:W-:Y:S02]  /*de10*/  ISETP.GE.AND P1, PT, R221, R5.reuse, PT ;  /* 0x00000005dd00720c */ /* 0x080fe40003f26270 */
[----:B------:R-:W-:-:S02]  /*de20*/  ISETP.GE.AND P2, PT, R220, R5, PT ;  /* 0x00000005dc00720c */ /* 0x000fc40003f46270 */
[----:B------:R-:W-:-:S07]  /*de30*/  ISETP.GE.AND P3, PT, R222, R5, PT ;  /* 0x00000005de00720c */ /* 0x000fce0003f66270 */
[----:B-1----:R-:W-:Y:S06]  /*de40*/  @P0 BRA `(.L_x_592) ;  /* 0x0000000000a00947 */ /* 0x002fec0003800000 */
[----:B------:R-:W-:Y:S01]  /*de50*/  R2UR UR4, R44 ;  /* 0x000000002c0472ca */ /* 0x000fe200000e0000 */
[C---:B------:R-:W-:Y:S01]  /*de60*/  IMAD.U32 R37, R26.reuse, 0x10000, RZ ;  /* 0x000100001a257824 */ /* 0x040fe200078e00ff */
[----:B------:R-:W-:Y:S01]  /*de70*/  LOP3.LUT R40, R26, 0xffff0000, RZ, 0xc0, !PT ;  /* 0xffff00001a287812 */ /* 0x000fe200078ec0ff */
[C---:B------:R-:W-:Y:S01]  /*de80*/  IMAD.U32 R35, R24.reuse, 0x10000, RZ ;  /* 0x0001000018237824 */ /* 0x040fe200078e00ff */
[----:B------:R-:W-:Y:S01]  /*de90*/  LOP3.LUT R38, R24, 0xffff0000, RZ, 0xc0, !PT ;  /* 0xffff000018267812 */ /* 0x000fe200078ec0ff */
[C---:B------:R-:W-:Y:S01]  /*dea0*/  IMAD.U32 R39, R27.reuse, 0x10000, RZ ;  /* 0x000100001b277824 */ /* 0x040fe200078e00ff */
[----:B------:R-:W-:-:S07]  /*deb0*/  LOP3.LUT R42, R27, 0xffff0000, RZ, 0xc0, !PT ;  /* 0xffff00001b2a7812 */ /* 0x000fce00078ec0ff */
[----:B-----5:R-:W-:-:S05]  /*dec0*/  LEA R41, R43, UR4, 0x1 ;  /* 0x000000042b297c11 */ /* 0x020fca000f8e08ff */
[----:B------:R-:W1:Y:S02]  /*ded0*/  LDS.128 R4, [R41+0x1000] ;  /* 0x0010000029047984 */ /* 0x000e640000000c00 */
[C---:B-1----:R-:W-:Y:S01]  /*dee0*/  IMAD.U32 R29, R4.reuse, 0x10000, RZ ;  /* 0x00010000041d7824 */ /* 0x042fe200078e00ff */
[----:B------:R-:W-:Y:S01]  /*def0*/  LOP3.LUT R4, R4, 0xffff0000, RZ, 0xc0, !PT ;  /* 0xffff000004047812 */ /* 0x000fe200078ec0ff */
[C---:B------:R-:W-:Y:S01]  /*df00*/  IMAD.U32 R30, R5.reuse, 0x10000, RZ ;  /* 0x00010000051e7824 */ /* 0x040fe200078e00ff */
[----:B------:R-:W-:Y:S01]  /*df10*/  LOP3.LUT R5, R5, 0xffff0000, RZ, 0xc0, !PT ;  /* 0xffff000005057812 */ /* 0x000fe200078ec0ff */
[C---:B------:R-:W-:Y:S01]  /*df20*/  IMAD.U32 R31, R6.reuse, 0x10000, RZ ;  /* 0x00010000061f7824 */ /* 0x040fe200078e00ff */
[----:B------:R-:W-:Y:S01]  /*df30*/  LOP3.LUT R6, R6, 0xffff0000, RZ, 0xc0, !PT ;  /* 0xffff000006067812 */ /* 0x000fe200078ec0ff */
[-C--:B------:R-:W-:Y:S01]  /*df40*/  FMUL.FTZ R34, R37, R4.reuse ;  /* 0x0000000425227220 */ /* 0x080fe20000410000 */
[----:B------:R-:W-:Y:S01]  /*df50*/  FMUL.FTZ R36, R35, R4 ;  /* 0x0000000423247220 */ /* 0x000fe20000410000 */
[----:B------:R-:W-:Y:S01]  /*df60*/  FMUL.FTZ R33, R40, R5 ;  /* 0x0000000528217220 */ /* 0x000fe20000410000 */
[----:B0-----:R-:W-:-:S02]  /*df70*/  IMAD.U32 R32, R7, 0x10000, RZ ;  /* 0x0001000007207824 */ /* 0x001fc400078e00ff */
[----:B------:R-:W-:Y:S01]  /*df80*/  FFMA.FTZ R4, R35, R29, -R34 ;  /* 0x0000001d23047223 */ /* 0x000fe20000010822 */
[C---:B------:R-:W-:Y:S01]  /*df90*/  FMUL.FTZ R35, R38.reuse, R5 ;  /* 0x0000000526237220 */ /* 0x040fe20000410000 */
[----:B------:R-:W-:Y:S01]  /*dfa0*/  LOP3.LUT R7, R7, 0xffff0000, RZ, 0xc0, !PT ;  /* 0xffff000007077812 */ /* 0x000fe200078ec0ff */
[-C--:B------:R-:W-:Y:S01]  /*dfb0*/  FFMA.FTZ R5, R38, R30.reuse, -R33 ;  /* 0x0000001e26057223 */ /* 0x080fe20000010821 */
[----:B------:R-:W-:Y:S01]  /*dfc0*/  FFMA.FTZ R29, R37, R29, R36 ;  /* 0x0000001d251d7223 */ /* 0x000fe20000010024 */
[C---:B------:R-:W-:Y:S01]  /*dfd0*/  LOP3.LUT R38, R25.reuse, 0xffff0000, RZ, 0xc0, !PT ;  /* 0xffff000019267812 */ /* 0x040fe200078ec0ff */
[----:B------:R-:W-:Y:S02]  /*dfe0*/  IMAD.U32 R37, R25, 0x10000, RZ ;  /* 0x0001000019257824 */ /* 0x000fe400078e00ff */
[----:B------:R-:W-:Y:S01]  /*dff0*/  FFMA.FTZ R30, R40, R30, R35 ;  /* 0x0000001e281e7223 */ /* 0x000fe20000010023 */
[-C--:B------:R-:W-:Y:S01]  /*e000*/  FMUL.FTZ R34, R39, R6.reuse ;  /* 0x0000000627227220 */ /* 0x080fe20000410000 */
[-C--:B------:R-:W-:Y:S01]  /*e010*/  FMUL.FTZ R33, R42, R7.reuse ;  /* 0x000000072a217220 */ /* 0x080fe20000410000 */
[C---:B------:R-:W-:Y:S01]  /*e020*/  FMUL.FTZ R36, R37.reuse, R6 ;  /* 0x0000000625247220 */ /* 0x040fe20000410000 */
[C---:B------:R-:W-:Y:S01]  /*e030*/  FMUL.FTZ R35, R38.reuse, R7 ;  /* 0x0000000726237220 */ /* 0x040fe20000410000 */
[-C--:B------:R-:W-:Y:S01]  /*e040*/  FFMA.FTZ R6, R37, R31.reuse, -R34 ;  /* 0x0000001f25067223 */ /* 0x080fe20000010822 */
[-C--:B------:R-:W-:Y:S01]  /*e050*/  FFMA.FTZ R7, R38, R32.reuse, -R33 ;  /* 0x0000002026077223 */ /* 0x080fe20000010821 */
[----:B------:R-:W-:Y:S01]  /*e060*/  FFMA.FTZ R31, R39, R31, R36 ;  /* 0x0000001f271f7223 */ /* 0x000fe20000010024 */
[----:B------:R-:W-:Y:S01]  /*e070*/  FFMA.FTZ R32, R42, R32, R35 ;  /* 0x000000202a207223 */ /* 0x000fe20000010023 */
[----:B------:R-:W-:-:S02]  /*e080*/  F2FP.BF16.F32.PACK_AB R4, R29, R4 ;  /* 0x000000041d04723e */ /* 0x000fc400000010ff */
[----:B------:R-:W-:Y:S02]  /*e090*/  F2FP.BF16.F32.PACK_AB R5, R30, R5 ;  /* 0x000000051e05723e */ /* 0x000fe400000010ff */
[----:B------:R-:W-:Y:S02]  /*e0a0*/  F2FP.BF16.F32.PACK_AB R6, R31, R6 ;  /* 0x000000061f06723e */ /* 0x000fe400000010ff */
[----:B------:R-:W-:-:S05]  /*e0b0*/  F2FP.BF16.F32.PACK_AB R7, R32, R7 ;  /* 0x000000072007723e */ /* 0x000fca00000010ff */
[----:B------:R1:W-:Y:S02]  /*e0c0*/  STS.128 [R41+0x1000], R4 ;  /* 0x0010000429007388 */ /* 0x0003e40000000c00 */
.L_x_592:
[----:B------:R-:W-:Y:S05]  /*e0d0*/  BSYNC B2 ;  /* 0x0000000000027941 */ /* 0x000fea0003800000 */
.L_x_591:
[----:B------:R-:W-:Y:S04]  /*e0e0*/  BSSY B2, `(.L_x_593) ;  /* 0x000002a000027945 */ /* 0x000fe80003800000 */
[----:B------:R-:W-:Y:S05]  /*e0f0*/  @P1 BRA `(.L_x_594) ;  /* 0x0000000000a01947 */ /* 0x000fea0003800000 */
[----:B------:R-:W-:Y:S01]  /*e100*/  R2UR UR4, R44 ;  /* 0x000000002c0472ca */ /* 0x000fe200000e0000 */
[C---:B------:R-:W-:Y:S01]  /*e110*/  IMAD.U32 R37, R20.reuse, 0x10000, RZ ;  /* 0x0001000014257824 */ /* 0x040fe200078e00ff */
[----:B------:R-:W-:Y:S01]  /*e120*/  LOP3.LUT R40, R20, 0xffff0000, RZ, 0xc0, !PT ;  /* 0xffff000014287812 */ /* 0x000fe200078ec0ff */
[C---:B------:R-:W-:Y:S01]  /*e130*/  IMAD.U32 R35, R14.reuse, 0x10000, RZ ;  /* 0x000100000e237824 */ /* 0x040fe200078e00ff */
[----:B------:R-:W-:Y:S01]  /*e140*/  LOP3.LUT R38, R14, 0xffff0000, RZ, 0xc0, !PT ;  /* 0xffff00000e267812 */ /* 0x000fe200078ec0ff */
[C---:B------:R-:W-:Y:S01]  /*e150*/  IMAD.U32 R39, R21.reuse, 0x10000, RZ ;  /* 0x0001000015277824 */ /* 0x040fe200078e00ff */
[----:B------:R-:W-:-:S07]  /*e160*/  LOP3.LUT R42, R21, 0xffff0000, RZ, 0xc0, !PT ;  /* 0xffff0000152a7812 */ /* 0x000fce00078ec0ff */
[----:B-1---5:R-:W-:-:S05]  /*e170*/  LEA R41, R43, UR4, 0x1 ;  /* 0x000000042b297c11 */ /* 0x022fca000f8e08ff */
        /* <DEDUP_REMOVED lines=32> */
.L_x_594:
[----:B------:R-:W-:Y:S05]  /*e380*/  BSYNC B2 ;  /* 0x0000000000027941 */ /* 0x000fea0003800000 */
.L_x_593:
        /* <DEDUP_REMOVED lines=9> */
[----:B-12--5:R-:W-:-:S05]  /*e420*/  LEA R41, R43, UR4, 0x1 ;  /* 0x000000042b297c11 */ /* 0x026fca000f8e08ff */
[----:B------:R-:W1:Y:S02]  /*e430*/  LDS.128 R4, [R41+0x9000] ;  /* 0x0090000029047984 */ /* 0x000e640000000c00 */
[C---:B-1----:R-:W-:Y:S01]  /*e440*/  IMAD.U32 R29, R4.reuse, 0x10000, RZ ;  /* 0x00010000041d7824 */ /* 0x042fe200078e00ff */
[----:B------:R-:W-:Y:S01]  /*e450*/  LOP3.LUT R4, R4, 0xffff0000, RZ, 0xc0, !PT ;  /* 0xffff000004047812 */ /* 0x000fe200078ec0ff */
[C---:B------:R-:W-:Y:S01]  /*e460*/  IMAD.U32 R30, R5.reuse, 0x10000, RZ ;  /* 0x00010000051e7824 */ /* 0x040fe200078e00ff */
[----:B------:R-:W-:Y:S01]  /*e470*/  LOP3.LUT R5, R5, 0xffff0000, RZ, 0xc0, !PT ;  /* 0xffff000005057812 */ /* 0x000fe200078ec0ff */
[----:B0-----:R-:W-:Y:S01]  /*e480*/  IMAD.U32 R32, R7, 0x10000, RZ ;  /* 0x0001000007207824 */ /* 0x001fe200078e00ff */
[----:B------:R-:W-:Y:S01]  /*e490*/  SHF.L.U32 R31, R6, 0x10, RZ ;  /* 0x00000010061f7819 */ /* 0x000fe200000006ff */
[-C--:B------:R-:W-:Y:S01]  /*e4a0*/  FMUL.FTZ R34, R37, R4.reuse ;  /* 0x0000000425227220 */ /* 0x080fe20000410000 */
[C---:B------:R-:W-:Y:S01]  /*e4b0*/  FMUL.FTZ R36, R35.reuse, R4 ;  /* 0x0000000423247220 */ /* 0x040fe20000410000 */
[----:B------:R-:W-:Y:S01]  /*e4c0*/  FMUL.FTZ R33, R40, R5 ;  /* 0x0000000528217220 */ /* 0x000fe20000410000 */
[----:B------:R-:W-:Y:S01]  /*e4d0*/  LOP3.LUT R6, R6, 0xffff0000, RZ, 0xc0, !PT ;  /* 0xffff000006067812 */ /* 0x000fe200078ec0ff */
[----:B------:R-:W-:Y:S01]  /*e4e0*/  FFMA.FTZ R4, R35, R29, -R34 ;  /* 0x0000001d23047223 */ /* 0x000fe20000010822 */
[C---:B------:R-:W-:Y:S01]  /*e4f0*/  FMUL.FTZ R35, R38.reuse, R5 ;  /* 0x0000000526237220 */ /* 0x040fe20000410000 */
[----:B------:R-:W-:Y:S01]  /*e500*/  LOP3.LUT R7, R7, 0xffff0000, RZ, 0xc0, !PT ;  /* 0xffff000007077812 */ /* 0x000fe200078ec0ff */
[----:B------:R-:W-:Y:S01]  /*e510*/  FFMA.FTZ R5, R38, R30, -R33 ;  /* 0x0000001e26057223 */ /* 0x000fe20000010821 */
[----:B------:R-:W-:Y:S01]  /*e520*/  FFMA.FTZ R29, R37, R29, R36 ;  /* 0x0000001d251d7223 */ /* 0x000fe20000010024 */
[C---:B------:R-:W-:Y:S01]  /*e530*/  LOP3.LUT R38, R11.reuse, 0xffff0000, RZ, 0xc0, !PT ;  /* 0xffff00000b267812 */ /* 0x040fe200078ec0ff */
[----:B------:R-:W-:-:S02]  /*e540*/  IMAD.U32 R37, R11, 0x10000, RZ ;  /* 0x000100000b257824 */ /* 0x000fc400078e00ff */
        /* <DEDUP_REMOVED lines=9> */
[----:B------:R-:W-:Y:S02]  /*e5e0*/  F2FP.BF16.F32.PACK_AB R4, R29, R4 ;  /* 0x000000041d04723e */ /* 0x000fe400000010ff */
[----:B------:R-:W-:-:S02]  /*e5f0*/  F2FP.BF16.F32.PACK_AB R5, R30, R5 ;  /* 0x000000051e05723e */ /* 0x000fc400000010ff */
[----:B------:R-:W-:Y:S02]  /*e600*/  F2FP.BF16.F32.PACK_AB R6, R31, R6 ;  /* 0x000000061f06723e */ /* 0x000fe400000010ff */
[----:B------:R-:W-:-:S05]  /*e610*/  F2FP.BF16.F32.PACK_AB R7, R32, R7 ;  /* 0x000000072007723e */ /* 0x000fca00000010ff */
[----:B------:R3:W-:Y:S02]  /*e620*/  STS.128 [R41+0x9000], R4 ;  /* 0x0090000429007388 */ /* 0x0007e40000000c00 */
.L_x_596:
[----:B------:R-:W-:Y:S05]  /*e630*/  BSYNC B2 ;  /* 0x0000000000027941 */ /* 0x000fea0003800000 */
.L_x_595:
        /* <DEDUP_REMOVED lines=8> */
[----:B-123-5:R-:W-:-:S05]  /*e6c0*/  LEA R41, R43, UR4, 0x1 ;  /* 0x000000042b297c11 */ /* 0x02efca000f8e08ff */
        /* <DEDUP_REMOVED lines=32> */
.L_x_590:
[----:B------:R-:W-:Y:S05]  /*e8d0*/  BSYNC B1 ;  /* 0x0000000000017941 */ /* 0x000fea0003800000 */
.L_x_589:
        /* <DEDUP_REMOVED lines=53> */
.L_x_600:
[----:B------:R-:W-:Y:S05]  /*ec30*/  BSYNC B2 ;  /* 0x0000000000027941 */ /* 0x000fea0003800000 */
.L_x_599:
        /* <DEDUP_REMOVED lines=42> */
.L_x_602:
[----:B------:R-:W-:Y:S05]  /*eee0*/  BSYNC B2 ;  /* 0x0000000000027941 */ /* 0x000fea0003800000 */
.L_x_601:
        /* <DEDUP_REMOVED lines=42> */
.L_x_604:
[----:B------:R-:W-:Y:S05]  /*f190*/  BSYNC B2 ;  /* 0x0000000000027941 */ /* 0x000fea0003800000 */
.L_x_603:
        /* <DEDUP_REMOVED lines=41> */
.L_x_598:
[----:B------:R-:W-:Y:S05]  /*f430*/  BSYNC B1 ;  /* 0x0000000000017941 */ /* 0x000fea0003800000 */
.L_x_597:
[----:B-1234-:R-:W-:-:S05]  /*f440*/  VIADD R5, R224, 0x60 ;  /* 0x00000060e0057836 */ /* 0x01efca0000000000 */
[----:B------:R-:W-:-:S13]  /*f450*/  ISETP.GE.AND P0, PT, R5, R28, PT ;  /* 0x0000001c0500720c */ /* 0x000fda0003f06270 */
[----:B------:R-:W-:Y:S05]  /*f460*/  @P0 BRA `(.L_x_605) ;  /* 0x0000004400600947 */ /* 0x000fea0003800000 */
[----:B------:R-:W2:Y:S01]  /*f470*/  LDL R6, [R1+0x6c] ;  /* 0x00006c0001067983 */ /* 0x000ea20000100800 */
[----:B------:R-:W1:Y:S03]  /*f480*/  LDC R5, c[0x0][0x3f4] ;  /* 0x0000fd00ff057b82 */ /* 0x000e660000000800 */
[----:B------:R-:W3:Y:S01]  /*f490*/  LDL R4, [R1+0x68] ;  /* 0x0000680001047983 */ /* 0x000ee20000100800 */
[----:B------:R-:W-:Y:S01]  /*f4a0*/  BSSY B1, `(.L_x_606) ;  /* 0x000002e000017945 */ /* 0x000fe20003800000 */
[-C--:B-1----:R-:W-:Y:S02]  /*f4b0*/  ISETP.GE.AND P0, PT, R216, R5.reuse, PT ;  /* 0x00000005d800720c */ /* 0x082fe40003f06270 */
[-C--:B------:R-:W-:Y:S02]  /*f4c0*/  ISETP.GE.AND P1, PT, R221, R5.reuse, PT ;  /* 0x00000005dd00720c */ /* 0x080fe40003f26270 */
[----:B------:R-:W-:-:S02]  /*f4d0*/  ISETP.GE.AND P2, PT, R220, R5, PT ;  /* 0x00000005dc00720c */ /* 0x000fc40003f46270 */
[----:B------:R-:W-:Y:S02]  /*f4e0*/  ISETP.GE.AND P3, PT, R222, R5, PT ;  /* 0x00000005de00720c */ /* 0x000fe40003f66270 */
[----:B--2---:R-:W-:-:S13]  /*f4f0*/  R2UR UR4, R6 ;  /* 0x00000000060472ca */ /* 0x004fda00000e0000 */
[----:B---3--:R-:W-:Y:S01]  /*f500*/  LEA R28, R4, UR4, 0x1 ;  /* 0x00000004041c7c11 */ /* 0x008fe2000f8e08ff */
[----:B------:R-:W-:Y:S06]  /*f510*/  @P0 BRA `(.L_x_607) ;  /* 0x0000000000980947 */ /* 0x000fec0003800000 */
[----:B------:R-:W1:Y:S01]  /*f520*/  LDS.128 R4, [R28+0x3000] ;  /* 0x003000001c047984 */ /* 0x000e620000000c00 */
[C---:B------:R-:W-:Y:S01]  /*f530*/  IMAD.U32 R35, R26.reuse, 0x10000, RZ ;  /* 0x000100001a237824 */ /* 0x040fe200078e00ff */
[----:B------:R-:W-:Y:S01]  /*f540*/  LOP3.LUT R38, R26, 0xffff0000, RZ, 0xc0, !PT ;  /* 0xffff00001a267812 */ /* 0x000fe200078ec0ff */
[C---:B------:R-:W-:Y:S01]  /*f550*/  IMAD.U32 R33, R24.reuse, 0x10000, RZ ;  /* 0x0001000018217824 */ /* 0x040fe200078e00ff */
[----:B------:R-:W-:Y:S02]  /*f560*/  LOP3.LUT R36, R24, 0xffff0000, RZ, 0xc0, !PT ;  /* 0xffff000018247812 */ /* 0x000fe400078ec0ff */
[----:B------:R-:W-:Y:S01]  /*f570*/  LOP3.LUT R40, R27, 0xffff0000, RZ, 0xc0, !PT ;  /* 0xffff00001b287812 */ /* 0x000fe200078ec0ff */
[C---:B-1----:R-:W-:Y:S01]  /*f580*/  IMAD.U32 R29, R4.reuse, 0x10000, RZ ;  /* 0x00010000041d7824 */ /* 0x042fe200078e00ff */
[----:B------:R-:W-:Y:S01]  /*f590*/  LOP3.LUT R4, R4, 0xffff0000, RZ, 0xc0, !PT ;  /* 0xffff000004047812 */ /* 0x000fe200078ec0ff */
[C---:B------:R-:W-:Y:S01]  /*f5a0*/  IMAD.U32 R30, R5.reuse, 0x10000, RZ ;  /* 0x00010000051e7824 */ /* 0x040fe200078e00ff */
[----:B------:R-:W-:Y:S01]  /*f5b0*/  LOP3.LUT R5, R5, 0xffff0000, RZ, 0xc0, !PT ;  /* 0xffff000005057812 */ /* 0x000fe200078ec0ff */
[C---:B------:R-:W-:Y:S01]  /*f5c0*/  IMAD.U32 R26, R7.reuse, 0x10000, RZ ;  /* 0x00010000071a7824 */ /* 0x040fe200078e00ff */
[----:B------:R-:W-:Y:S01]  /*f5d0*/  LOP3.LUT R7, R7, 0xffff0000, RZ, 0xc0, !PT ;  /* 0xffff000007077812 */ /* 0x000fe200078ec0ff */
[-C--:B0-----:R-:W-:Y:S01]  /*f5e0*/  FMUL.FTZ R32, R35, R4.reuse ;  /* 0x0000000423207220 */ /* 0x081fe20000410000 */
[----:B------:R-:W-:Y:S01]  /*f5f0*/  FMUL.FTZ R34, R33, R4 ;  /* 0x0000000421227220 */ /* 0x000fe20000410000 */
[----:B------:R-:W-:Y:S01]  /*f600*/  FMUL.FTZ R31, R38, R5 ;  /* 0x00000005261f7220 */ /* 0x000fe20000410000 */
[----:B------:R-:W-:-:S02]  /*f610*/  IMAD.U32 R24, R6, 0x10000, RZ ;  /* 0x0001000006187824 */ /* 0x000fc400078e00ff */
[-C--:B------:R-:W-:Y:S01]  /*f620*/  FFMA.FTZ R4, R33, R29.reuse, -R32 ;  /* 0x0000001d21047223 */ /* 0x080fe20000010820 */
[----:B------:R-:W-:Y:S01]  /*f630*/  FFMA.FTZ R29, R35, R29, R34 ;  /* 0x0000001d231d7223 */ /* 0x000fe20000010022 */
[----:B------:R-:W-:Y:S01]  /*f640*/  FMUL.FTZ R33, R36, R5 ;  /* 0x0000000524217220 */ /* 0x000fe20000410000 */
[----:B------:R-:W-:Y:S01]  /*f650*/  LOP3.LUT R6, R6, 0xffff0000, RZ, 0xc0, !PT ;  /* 0xffff000006067812 */ /* 0x000fe200078ec0ff */
[-C--:B------:R-:W-:Y:S01]  /*f660*/  FFMA.FTZ R5, R36, R30.reuse, -R31 ;  /* 0x0000001e24057223 */ /* 0x080fe2000001081f */
[----:B------:R-:W-:Y:S01]  /*f670*/  LOP3.LUT R34, R25, 0xffff0000, RZ, 0xc0, !PT ;  /* 0xffff000019227812 */ /* 0x000fe200078ec0ff */
[----:B------:R-:W-:Y:S02]  /*f680*/  IMAD.U32 R36, R27, 0x10000, RZ ;  /* 0x000100001b247824 */ /* 0x000fe400078e00ff */
[----:B------:R-:W-:Y:S01]  /*f690*/  FFMA.FTZ R30, R38, R30, R33 ;  /* 0x0000001e261e7223 */ /* 0x000fe20000010021 */
[----:B------:R-:W-:Y:S02]  /*f6a0*/  IMAD.U32 R32, R25, 0x10000, RZ ;  /* 0x0001000019207824 */ /* 0x000fe400078e00ff */
[-C--:B------:R-:W-:Y:S01]  /*f6b0*/  FMUL.FTZ R31, R40, R7.reuse ;  /* 0x00000007281f7220 */ /* 0x080fe20000410000 */
[-C--:B------:R-:W-:Y:S01]  /*f6c0*/  FMUL.FTZ R25, R36, R6.reuse ;  /* 0x0000000624197220 */ /* 0x080fe20000410000 */
[----:B------:R-:W-:Y:S01]  /*f6d0*/  FMUL.FTZ R33, R34, R7 ;  /* 0x0000000722217220 */ /* 0x000fe20000410000 */
[----:B------:R-:W-:Y:S01]  /*f6e0*/  FMUL.FTZ R27, R32, R6 ;  /* 0x00000006201b7220 */ /* 0x000fe20000410000 */
[----:B------:R-:W-:Y:S01]  /*f6f0*/  FFMA.FTZ R7, R34, R26, -R31 ;  /* 0x0000001a22077223 */ /* 0x000fe2000001081f */
[----:B------:R-:W-:Y:S01]  /*f700*/  FFMA.FTZ R6, R32, R24, -R25 ;  /* 0x0000001820067223 */ /* 0x000fe20000010819 */
[----:B------:R-:W-:Y:S01]  /*f710*/  FFMA.FTZ R26, R40, R26, R33 ;  /* 0x0000001a281a7223 */ /* 0x000fe20000010021 */
[----:B------:R-:W-:Y:S01]  /*f720*/  FFMA.FTZ R27, R36, R24, R27 ;  /* 0x00000018241b7223 */ /* 0x000fe2000001001b */
[----:B------:R-:W-:-:S02]  /*f730*/  F2FP.BF16.F32.PACK_AB R4, R29, R4 ;  /* 0x000000041d04723e */ /* 0x000fc400000010ff */
[----:B------:R-:W-:Y:S02]  /*f740*/  F2FP.BF16.F32.PACK_AB R5, R30, R5 ;  /* 0x000000051e05723e */ /* 0x000fe400000010ff */
[----:B------:R-:W-:Y:S02]  /*f750*/  F2FP.BF16.F32.PACK_AB R6, R27, R6 ;  /* 0x000000061b06723e */ /* 0x000fe400000010ff */
[----:B------:R-:W-:-:S05]  /*f760*/  F2FP.BF16.F32.PACK_AB R7, R26, R7 ;  /* 0x000000071a07723e */ /* 0x000fca00000010ff */
[----:B------:R1:W-:Y:S02]  /*f770*/  STS.128 [R28+0x3000], R4 ;  /* 0x003000041c007388 */ /* 0x0003e40000000c00 */
.L_x_607:
[----:B------:R-:W-:Y:S05]  /*f780*/  BSYNC B1 ;  /* 0x0000000000017941 */ /* 0x000fea0003800000 */
.L_x_606:
[----:B------:R-:W-:Y:S04]  /*f790*/  BSSY B1, `(.L_x_608) ;  /* 0x0000028000017945 */ /* 0x000fe80003800000 */
[----:B------:R-:W-:Y:S05]  /*f7a0*/  @P1 BRA `(.L_x_609) ;  /* 0x0000000000981947 */ /* 0x000fea0003800000 */
[----:B-1----:R-:W1:Y:S01]  /*f7b0*/  LDS.128 R4, [R28+0x7000] ;  /* 0x007000001c047984 */ /* 0x002e620000000c00 */
[----:B------:R-:W-:Y:S01]  /*f7c0*/  IMAD.U32 R30, R14, 0x10000, RZ ;  /* 0x000100000e1e7824 */ /* 0x000fe200078e00ff */
[C---:B------:R-:W-:Y:S01]  /*f7d0*/  LOP3.LUT R33, R20.reuse, 0xffff0000, RZ, 0xc0, !PT ;  /* 0xffff000014217812 */ /* 0x040fe200078ec0ff */
[----:B0-----:R-:W-:Y:S01]  /*f7e0*/  IMAD.U32 R32, R20, 0x10000, RZ ;  /* 0x0001000014207824 */ /* 0x001fe200078e00ff */
        /* <DEDUP_REMOVED lines=11> */
[----:B------:R-:W-:-:S02]  /*f8a0*/  IMAD.U32 R14, R6, 0x10000, RZ ;  /* 0x00010000060e7824 */ /* 0x000fc400078e00ff */
[-C--:B------:R-:W-:Y:S01]  /*f8b0*/  FFMA.FTZ R4, R30, R24.reuse, -R27 ;  /* 0x000000181e047223 */ /* 0x080fe2000001081b */
[----:B------:R-:W-:Y:S01]  /*f8c0*/  FFMA.FTZ R29, R32, R24, R29 ;  /* 0x00000018201d7223 */ /* 0x000fe2000001001d */
[C---:B------:R-:W-:Y:S01]  /*f8d0*/  FMUL.FTZ R24, R31.reuse, R5 ;  /* 0x000000051f187220 */ /* 0x040fe20000410000 */
        /* <DEDUP_REMOVED lines=19> */
.L_x_609:
[----:B------:R-:W-:Y:S05]  /*fa10*/  BSYNC B1 ;  /* 0x0000000000017941 */ /* 0x000fea0003800000 */
.L_x_608:
[----:B------:R-:W-:Y:S04]  /*fa20*/  BSSY B1, `(.L_x_610) ;  /* 0x0000028000017945 */ /* 0x000fe80003800000 */
[----:B------:R-:W-:Y:S05]  /*fa30*/  @P2 BRA `(.L_x_611) ;  /* 0x0000000000982947 */ /* 0x000fea0003800000 */
[----:B-12---:R-:W1:Y:S01]  /*fa40*/  LDS.128 R4, [R28+0xb000] ;  /* 0x00b000001c047984 */ /* 0x006e620000000c00 */
[----:B------:R-:W-:Y:S01]  /*fa50*/  IMAD.U32 R24, R10, 0x10000, RZ ;  /* 0x000100000a187824 */ /* 0x000fe200078e00ff */
[C---:B------:R-:W-:Y:S01]  /*fa60*/  LOP3.LUT R29, R12.reuse, 0xffff0000, RZ, 0xc0, !PT ;  /* 0xffff00000c1d7812 */ /* 0x040fe200078ec0ff */
[----:B------:R-:W-:Y:S01]  /*fa70*/  IMAD.U32 R26, R12, 0x10000, RZ ;  /* 0x000100000c1a7824 */ /* 0x000fe200078e00ff */
        /* <DEDUP_REMOVED lines=34> */
.L_x_611:
[----:B------:R-:W-:Y:S05]  /*fca0*/  BSYNC B1 ;  /* 0x0000000000017941 */ /* 0x000fea0003800000 */
.L_x_610:
[----:B------:R-:W-:Y:S05]  /*fcb0*/  @P3 BRA `(.L_x_605) ;  /* 0x0000003c004c3947 */ /* 0x000fea0003800000 */
[----:B-123--:R-:W1:Y:S01]  /*fcc0*/  LDS.128 R4, [R28+0xf000] ;  /* 0x00f000001c047984 */ /* 0x00ee620000000c00 */
        /* <DEDUP_REMOVED lines=36> */
[----:B------:R4:W-:Y:S01]  /*ff10*/  STS.128 [R28+0xf000], R4 ;  /* 0x00f000041c007388 */ /* 0x0009e20000000c00 */
[----:B------:R-:W-:Y:S05]  /*ff20*/  BRA `(.L_x_605) ;  /* 0x0000003800b07947 */ /* 0x000fea0003800000 */
.L_x_575:
[----:B------:R-:W-:-:S03]  /*ff30*/  UMOV UR4, 0xffffffff ;  /* 0xffffffff00047882 */ /* 0x000fc60000000000 */
[----:B------:R-:W-:Y:S05]  /*ff40*/  BRA.DIV UR4, `(.L_x_612) ;  /* 0x000001ba04247947 */ /* 0x000fea000b800000 */
[----:B------:R0:W1:Y:S04]  /*ff50*/  SHFL.IDX PT, R0, R24, RZ, 0x181f ;  /* 0x00181fff18007589 */ /* 0x00006800000e0000 */
[----:B------:R-:W2:Y:S04]  /*ff60*/  SHFL.IDX PT, R30, R30, RZ, 0x181f ;  /* 0x00181fff1e1e7589 */ /* 0x000ea800000e0000 */
[----:B------:R0:W3:Y:S04]  /*ff70*/  SHFL.IDX PT, R3, R27, RZ, 0x181f ;  /* 0x00181fff1b037589 */ /* 0x0000e800000e0000 */
[----:B------:R-:W4:Y:S02]  /*ff80*/  SHFL.IDX PT, R32, R32, RZ, 0x181f ;  /* 0x00181fff20207589 */ /* 0x000f2400000e0000 */
.L_x_862:
        /* <DEDUP_REMOVED lines=11> */
[----:B0-----:R-:W-:Y:S02]  /*10040*/  CS2R R26, SRZ ;  /* 0x00000000001a7805 */ /* 0x001fe4000001ff00 */
[----:B------:R-:W-:Y:S02]  /*10050*/  CS2R R24, SRZ ;  /* 0x0000000000187805 */ /* 0x000fe4000001ff00 */
[----:B-----5:R-:W-:-:S04]  /*10060*/  LEA.HI R12, R21, R21, RZ, 0x1 ;  /* 0x00000015150c7211 */ /* 0x020fc800078f08ff */
[----:B------:R-:W-:Y:S02]  /*10070*/  LOP3.LUT R20, R12, 0xfffffffe, RZ, 0xc0, !PT ;  /* 0xfffffffe0c147812 */ /* 0x000fe400078ec0ff */
[----:B------:R-:W-:-:S03]  /*10080*/  CS2R R12, SRZ ;  /* 0x00000000000c7805 */ /* 0x000fc6000001ff00 */
[----:B------:R-:W-:Y:S01]  /*10090*/  IMAD.IADD R35, R21, 0x1, -R20 ;  /* 0x0000000115237824 */ /* 0x000fe200078e0a14 */
[----:B------:R-:W-:Y:S06]  /*100a0*/  @P0 BRA `(.L_x_614) ;  /* 0x0000000000600947 */ /* 0x000fec0003800000 */
[----:B------:R-:W-:Y:S01]  /*100b0*/  ULDC UR4, c[0x0][0x3f4] ;  /* 0x0000fd0000047ab9 */ /* 0x000fe20000000800 */
[----:B------:R-:W-:Y:S01]  /*100c0*/  ULDC.64 UR6, c[0x0][0x208] ;  /* 0x0000820000067ab9 */ /* 0x000fe20000000a00 */
[----:B------:R-:W-:Y:S02]  /*100d0*/  ISETP.GE.AND P4, PT, R16, UR4, PT ;  /* 0x0000000410007c0c */ /* 0x000fe4000bf86270 */
[----:B------:R-:W-:-:S11]  /*100e0*/  ISETP.GE.AND P5, PT, R214, UR4, PT ;  /* 0x00000004d6007c0c */ /* 0x000fd6000bfa6270 */
[C---:B------:R-:W-:Y:S01]  /*100f0*/  @!P4 IMAD.SHL.U32 R21, R16.reuse, 0x2, RZ ;  /* 0x000000021015c824 */ /* 0x040fe200078e00ff */
[----:B------:R-:W-:Y:S01]  /*10100*/  @!P4 SHF.L.U64.HI R7, R16, 0x1, R17 ;  /* 0x000000011007c819 */ /* 0x000fe20000010211 */
[C---:B------:R-:W-:Y:S01]  /*10110*/  @!P5 IMAD.SHL.U32 R33, R212.reuse, 0x2, RZ ;  /* 0x00000002d421d824 */ /* 0x040fe200078e00ff */
[----:B------:R-:W-:Y:S02]  /*10120*/  @!P5 SHF.L.U64.HI R6, R212, 0x1, R215 ;  /* 0x00000001d406d819 */ /* 0x000fe400000102d7 */
[-C--:B--2---:R-:W-:Y:S02]  /*10130*/  @!P4 IADD3 R4, P0, R30, R21.reuse, RZ ;  /* 0x000000151e04c210 */ /* 0x084fe40007f1e0ff */
[----:B----4-:R-:W-:Y:S02]  /*10140*/  @!P4 IADD3 R20, P1, R32, R21, RZ ;  /* 0x000000152014c210 */ /* 0x010fe40007f3e0ff */
[-C--:B------:R-:W-:Y:S01]  /*10150*/  @!P5 IADD3 R30, P2, R30, R33.reuse, RZ ;  /* 0x000000211e1ed210 */ /* 0x080fe20007f5e0ff */
[----:B-1----:R-:W-:Y:S01]  /*10160*/  @!P4 IMAD.X R5, R0, 0x1, R7, P0 ;  /* 0x000000010005c824 */ /* 0x002fe200000e0607 */
[----:B------:R-:W-:-:S02]  /*10170*/  @!P5 IADD3 R32, P3, R32, R33, RZ ;  /* 0x000000212020d210 */ /* 0x000fc40007f7e0ff */
[----:B------:R-:W-:Y:S02]  /*10180*/  CS2R R14, SRZ ;  /* 0x00000000000e7805 */ /* 0x000fe4000001ff00 */
[C---:B---3--:R-:W-:Y:S01]  /*10190*/  @!P4 IADD3.X R21, R3.reuse, R7, RZ, P1, !PT ;  /* 0x000000070315c210 */ /* 0x048fe20000ffe4ff */
[--C-:B------:R-:W-:Y:S01]  /*101a0*/  @!P5 IMAD.X R31, R0, 0x1, R6.reuse, P2 ;  /* 0x00000001001fd824 */ /* 0x100fe200010e0606 */
[----:B------:R0:W5:Y:S01]  /*101b0*/  @!P4 LD.E.128 R8, desc[UR6][R4.64] ;  /* 0x000000060408c980 */ /* 0x000162000c101d00 */
[----:B------:R-:W-:Y:S01]  /*101c0*/  @!P5 IMAD.X R33, R3, 0x1, R6, P3 ;  /* 0x000000010321d824 */ /* 0x000fe200018e0606 */
[----:B------:R-:W-:Y:S02]  /*101d0*/  CS2R R6, SRZ ;  /* 0x0000000000067805 */ /* 0x000fe4000001ff00 */
[----:B------:R-:W-:Y:S01]  /*101e0*/  CS2R R12, SRZ ;  /* 0x00000000000c7805 */ /* 0x000fe2000001ff00 */
[----:B------:R1:W5:Y:S05]  /*101f0*/  @!P4 LD.E.128 R24, desc[UR6][R20.64] ;  /* 0x000000061418c980 */ /* 0x00036a000c101d00 */
[----:B------:R1:W5:Y:S01]  /*10200*/  @!P5 LD.E.128 R12, desc[UR6][R32.64] ;  /* 0x00000006200cd980 */ /* 0x000362000c101d00 */
[----:B0-----:R-:W-:-:S06]  /*10210*/  CS2R R4, SRZ ;  /* 0x0000000000047805 */ /* 0x001fcc000001ff00 */
[----:B------:R1:W5:Y:S02]  /*10220*/  @!P5 LD.E.128 R4, desc[UR6][R30.64] ;  /* 0x000000061e04d980 */ /* 0x000364000c101d00 */
.L_x_614:
[----:B------:R-:W-:Y:S05]  /*10230*/  BSYNC B1 ;  /* 0x0000000000017941 */ /* 0x000fea0003800000 */
.L_x_613:
[----:B-1---5:R-:W-:Y:S01]  /*10240*/  IMAD.MOV.U32 R21, RZ, RZ, R8 ;  /* 0x000000ffff157224 */ /* 0x022fe200078e0008 */
[--C-:B------:R-:W-:Y:S01]  /*10250*/  SHF.R.U64 R52, R8, 0x10, R9.reuse ;  /* 0x0000001008347819 */ /* 0x100fe20000001209 */
[--C-:B--2---:R-:W-:Y:S01]  /*10260*/  IMAD.MOV.U32 R30, RZ, RZ, R9.reuse ;  /* 0x000000ffff1e7224 */ /* 0x104fe200078e0009 */
[----:B------:R-:W-:Y:S01]  /*10270*/  SHF.L.U32 R8, R35, 0x1f, RZ ;  /* 0x0000001f23087819 */ /* 0x000fe200000006ff */
[----:B------:R-:W-:Y:S01]  /*10280*/  IMAD.MOV.U32 R0, RZ, RZ, R4 ;  /* 0x000000ffff007224 */ /* 0x000fe200078e0004 */
[----:B------:R-:W-:Y:S01]  /*10290*/  SHF.R.U32.HI R49, RZ, 0x10, R9 ;  /* 0x00000010ff317819 */ /* 0x000fe20000011609 */
[--C-:B---3--:R-:W-:Y:S01]  /*102a0*/  IMAD.MOV.U32 R3, RZ, RZ, R5.reuse ;  /* 0x000000ffff037224 */ /* 0x108fe200078e0005 */
[----:B------:R-:W0:Y:S01]  /*102b0*/  SYNCS.PHASECHK.TRANS64.TRYWAIT P0, [R23+URZ+0x38800], R8 ;  /* 0x03880008170075a7 */ /* 0x000e22000800017f */
[--C-:B------:R-:W-:Y:S01]  /*102c0*/  SHF.R.U64 R45, R4, 0x10, R5.reuse ;  /* 0x00000010042d7819 */ /* 0x100fe20000001205 */
[----:B------:R-:W-:Y:S01]  /*102d0*/  IMAD.MOV.U32 R31, RZ, RZ, R24 ;  /* 0x000000ffff1f7224 */ /* 0x000fe200078e0018 */
[----:B------:R-:W-:Y:S01]  /*102e0*/  SHF.R.U32.HI R48, RZ, 0x10, R5 ;  /* 0x00000010ff307819 */ /* 0x000fe20000011605 */
[----:B------:R-:W-:Y:S01]  /*102f0*/  IMAD.MOV.U32 R9, RZ, RZ, R10 ;  /* 0x000000ffff097224 */ /* 0x000fe200078e000a */
[----:B------:R-:W-:Y:S01]  /*10300*/  SHF.R.U64 R44, R24, 0x10, R25 ;  /* 0x00000010182c7819 */ /* 0x000fe20000001219 */
[--C-:B------:R-:W-:Y:S01]  /*10310*/  IMAD.MOV.U32 R20, RZ, RZ, R11.reuse ;  /* 0x000000ffff147224 */ /* 0x100fe200078e000b */
[--C-:B------:R-:W-:Y:S01]  /*10320*/  SHF.R.U64 R50, R10, 0x10, R11.reuse ;  /* 0x000000100a327819 */ /* 0x100fe2000000120b */
[----:B------:R-:W-:Y:S01]  /*10330*/  IMAD.MOV.U32 R4, RZ, RZ, R6 ;  /* 0x000000ffff047224 */ /* 0x000fe200078e0006 */
[----:B------:R-:W-:Y:S01]  /*10340*/  SHF.R.U32.HI R47, RZ, 0x10, R11 ;  /* 0x00000010ff2f7819 */ /* 0x000fe2000001160b */
[--C-:B------:R-:W-:Y:S01]  /*10350*/  IMAD.MOV.U32 R5, RZ, RZ, R7.reuse ;  /* 0x000000ffff057224 */ /* 0x100fe200078e0007 */
[----:B------:R-:W-:Y:S01]  /*10360*/  SHF.R.U64 R43, R6, 0x10, R7 ;  /* 0x00000010062b7819 */ /* 0x000fe20000001207 */
[----:B------:R-:W-:Y:S01]  /*10370*/  IMAD.MOV.U32 R35, RZ, RZ, R25 ;  /* 0x000000ffff237224 */ /* 0x000fe200078e0019 */
[----:B------:R-:W-:Y:S01]  /*10380*/  SHF.R.U32.HI R46, RZ, 0x10, R7 ;  /* 0x00000010ff2e7819 */ /* 0x000fe20000011607 */
[----:B----4-:R-:W-:Y:S01]  /*10390*/  IMAD.MOV.U32 R32, RZ, RZ, R26 ;  /* 0x000000ffff207224 */ /* 0x010fe200078e001a */
[----:B------:R-:W-:Y:S01]  /*103a0*/  SHF.R.U32.HI R42, RZ, 0x10, R25 ;  /* 0x00000010ff2a7819 */ /* 0x000fe20000011619 */
[--C-:B------:R-:W-:Y:S01]  /*103b0*/  IMAD.MOV.U32 R33, RZ, RZ, R27.reuse ;  /* 0x000000ffff217224 */ /* 0x100fe200078e001b */
[--C-:B------:R-:W-:Y:S01]  /*103c0*/  SHF.R.U64 R41, R26, 0x10, R27.reuse ;  /* 0x000000101a297819 */ /* 0x100fe2000000121b */
[----:B------:R-:W-:Y:S01]  /*103d0*/  BSSY B1, `(.L_x_615) ;  /* 0x0000019000017945 */ /* 0x000fe20003800000 */
[----:B------:R-:W-:Y:S01]  /*103e0*/  SHF.R.U32.HI R40, RZ, 0x10, R27 ;  /* 0x00000010ff287819 */ /* 0x000fe2000001161b */
[----:B------:R-:W-:Y:S01]  /*103f0*/  IMAD.MOV.U32 R10, RZ, RZ, R12 ;  /* 0x000000ffff0a7224 */ /* 0x000fe200078e000c */
[----:B------:R-:W-:Y:S01]  /*10400*/  VIMNMX R34, R34, 0x80, PT ;  /* 0x0000008022227848 */ /* 0x000fe20003fe0100 */
[----:B------:R-:W-:Y:S01]  /*10410*/  IMAD.MOV.U32 R11, RZ, RZ, R13 ;  /* 0x000000ffff0b7224 */ /* 0x000fe200078e000d */
[----:B------:R-:W-:Y:S01]  /*10420*/  PRMT R25, R30, 0x5410, R49 ;  /* 0x000054101e197816 */ /* 0x000fe20000000031 */
[----:B------:R-:W-:Y:S01]  /*10430*/  IMAD.MOV.U32 R6, RZ, RZ, R14 ;  /* 0x000000ffff067224 */ /* 0x000fe200078e000e */
[----:B------:R-:W-:Y:S01]  /*10440*/  SHF.R.U64 R39, R12, 0x10, R13 ;  /* 0x000000100c277819 */ /* 0x000fe2000000120d */
[----:B------:R-:W-:Y:S01]  /*10450*/  IMAD.MOV.U32 R7, RZ, RZ, R15 ;  /* 0x000000ffff077224 */ /* 0x000fe200078e000f */
[----:B------:R-:W-:-:S02]  /*10460*/  SHF.R.U32.HI R38, RZ, 0x10, R13 ;  /* 0x00000010ff267819 */ /* 0x000fc4000001160d */
[----:B------:R-:W-:Y:S02]  /*10470*/  PRMT R30, R31, 0x5410, R44 ;  /* 0x000054101f1e7816 */ /* 0x000fe4000000002c */
[--C-:B------:R-:W-:Y:S02]  /*10480*/  SHF.R.U64 R37, R14, 0x10, R15.reuse ;  /* 0x000000100e257819 */ /* 0x100fe4000000120f */
[----:B------:R-:W-:Y:S02]  /*10490*/  SHF.R.U32.HI R36, RZ, 0x10, R15 ;  /* 0x00000010ff247819 */ /* 0x000fe4000001160f */
[----:B------:R-:W-:Y:S02]  /*104a0*/  PRMT R24, R21, 0x5410, R52 ;  /* 0x0000541015187816 */ /* 0x000fe40000000034 */
[----:B------:R-:W-:Y:S02]  /*104b0*/  PRMT R26, R9, 0x5410, R50 ;  /* 0x00005410091a7816 */ /* 0x000fe40000000032 */
[----:B------:R-:W-:-:S02]  /*104c0*/  PRMT R27, R20, 0x5410, R47 ;  /* 0x00005410141b7816 */ /* 0x000fc4000000002f */
[----:B------:R-:W-:Y:S02]  /*104d0*/  PRMT R0, R0, 0x5410, R45 ;  /* 0x0000541000007816 */ /* 0x000fe4000000002d */
[----:B------:R-:W-:Y:S02]  /*104e0*/  ISETP.GE.AND P1, PT, R224, R34, PT ;  /* 0x00000022e000720c */ /* 0x000fe40003f26270 */
[----:B------:R-:W-:Y:S02]  /*104f0*/  PRMT R3, R3, 0x5410, R48 ;  /* 0x0000541003037816 */ /* 0x000fe40000000030 */
[----:B------:R-:W-:Y:S02]  /*10500*/  PRMT R12, R4, 0x5410, R43 ;  /* 0x00005410040c7816 */ /* 0x000fe4000000002b */
[----:B------:R-:W-:Y:S02]  /*10510*/  PRMT R13, R5, 0x5410, R46 ;  /* 0x00005410050d7816 */ /* 0x000fe4000000002e */
[----:B------:R-:W-:-:S02]  /*10520*/  PRMT R31, R35, 0x5410, R42 ;  /* 0x00005410231f7816 */ /* 0x000fc4000000002a */
[----:B------:R-:W-:Y:S02]  /*10530*/  PRMT R32, R32, 0x5410, R41 ;  /* 0x0000541020207816 */ /* 0x000fe40000000029 */
[----:B------:R-:W-:Y:S01]  /*10540*/  PRMT R33, R33, 0x5410, R40 ;  /* 0x0000541021217816 */ /* 0x000fe20000000028 */
[----:B0-----:R-:W-:Y:S06]  /*10550*/  @!P0 BRA `(.L_x_616) ;  /* 0x000001b400148947 */ /* 0x001fec0003800000 */
.L_x_863:
[----:B------:R-:W-:Y:S05]  /*10560*/  BSYNC B1 ;  /* 0x0000000000017941 */ /* 0x000fea0003800000 */
.L_x_615:
        /* <DEDUP_REMOVED lines=9> */
[C---:B------:R-:W-:Y:S01]  /*10600*/  IMAD.SHL.U32 R56, R224.reuse, 0x40, RZ ;  /* 0x00000040e0387824 */ /* 0x040fe200078e00ff */
[----:B------:R-:W-:Y:S01]  /*10610*/  BSSY B2, `(.L_x_619) ;  /* 0x0000064000027945 */ /* 0x000fe20003800000 */
[----:B------:R-:W-:-:S03]  /*10620*/  IMAD.SHL.U32 R58, R224, 0x40, RZ ;  /* 0x00000040e03a7824 */ /* 0x000fc600078e00ff */
[----:B------:R-:W-:Y:S02]  /*10630*/  LOP3.LUT R56, R56, 0x1c0, RZ, 0xc0, !PT ;  /* 0x000001c038387812 */ /* 0x000fe400078ec0ff */
[----:B------:R-:W-:Y:S02]  /*10640*/  LOP3.LUT R58, R58, 0x1c0, RZ, 0xc0, !PT ;  /* 0x000001c03a3a7812 */ /* 0x000fe400078ec0ff */
[----:B------:R-:W-:Y:S02]  /*10650*/  SHF.R.U32.HI R56, RZ, 0x3, R56 ;  /* 0x00000003ff387819 */ /* 0x000fe40000011638 */
[-C--:B--2---:R-:W-:Y:S02]  /*10660*/  ISETP.GE.AND P0, PT, R16, R35.reuse, PT ;  /* 0x000000231000720c */ /* 0x084fe40003f06270 */
[----:B------:R-:W-:-:S11]  /*10670*/  ISETP.GE.AND P1, PT, R214, R35, PT ;  /* 0x00000023d600720c */ /* 0x000fd60003f26270 */
[----:B-1----:R-:W-:Y:S05]  /*10680*/  @P0 BRA `(.L_x_620) ;  /* 0x0000000400700947 */ /* 0x002fea0003800000 */
[----:B------:R-:W2:Y:S01]  /*10690*/  LDL R9, [R1+0x68] ;  /* 0x0000680001097983 */ /* 0x000ea20000100800 */
[----:B------:R-:W-:Y:S01]  /*106a0*/  LEA.HI R4, R29, R28, RZ, 0x3 ;  /* 0x0000001c1d047211 */ /* 0x000fe200078f18ff */
[----:B------:R-:W-:Y:S01]  /*106b0*/  IMAD.U32 R49, R30, 0x10000, RZ ;  /* 0x000100001e317824 */ /* 0x000fe200078e00ff */
[----:B-----5:R-:W-:Y:S01]  /*106c0*/  R2UR UR4, R60 ;  /* 0x000000003c0472ca */ /* 0x020fe200000e0000 */
[----:B------:R-:W-:Y:S01]  /*106d0*/  IMAD.U32 R47, R24, 0x10000, RZ ;  /* 0x00010000182f7824 */ /* 0x000fe200078e00ff */
[----:B------:R-:W-:Y:S02]  /*106e0*/  LOP3.LUT R5, R4, 0xfffffff8, RZ, 0xc0, !PT ;  /* 0xfffffff804057812 */ /* 0x000fe400078ec0ff */
[----:B------:R-:W-:-:S03]  /*106f0*/  LOP3.LUT R51, R30, 0xffff0000, RZ, 0xc0, !PT ;  /* 0xffff00001e337812 */ /* 0x000fc600078ec0ff */
[----:B------:R-:W-:-:S05]  /*10700*/  IMAD.IADD R4, R28, 0x1, -R5 ;  /* 0x000000011c047824 */ /* 0x000fca00078e0a05 */
[----:B------:R-:W-:-:S04]  /*10710*/  LEA.HI R4, R35, R4, RZ, 0x1d ;  /* 0x0000000423047211 */ /* 0x000fc800078fe8ff */
[----:B------:R-:W-:Y:S01]  /*10720*/  SHF.R.S32.HI R7, RZ, 0x1f, R4 ;  /* 0x0000001fff077819 */ /* 0x000fe20000011404 */
[----:B------:R-:W-:-:S03]  /*10730*/  IMAD.SHL.U32 R5, R4, 0x8, RZ ;  /* 0x0000000804057824 */ /* 0x000fc600078e00ff */
[----:B------:R-:W-:Y:S02]  /*10740*/  LEA.HI R7, R7, R4, RZ, 0x3 ;  /* 0x0000000407077211 */ /* 0x000fe400078f18ff */
[----:B------:R-:W-:-:S03]  /*10750*/  LOP3.LUT R5, R58, 0x38, R5, 0xf8, !PT ;  /* 0x000000383a057812 */ /* 0x000fc600078ef805 */
[----:B------:R-:W-:Y:S01]  /*10760*/  IMAD.SHL.U32 R7, R7, 0x400, RZ ;  /* 0x0000040007077824 */ /* 0x000fe200078e00ff */
[----:B------:R-:W-:-:S04]  /*10770*/  LOP3.LUT R4, R5, R56, RZ, 0x3c, !PT ;  /* 0x0000003805047212 */ /* 0x000fc800078e3cff */
[----:B------:R-:W-:-:S04]  /*10780*/  LOP3.LUT R7, R7, 0x7fffe000, RZ, 0xc0, !PT ;  /* 0x7fffe00007077812 */ /* 0x000fc800078ec0ff */
[----:B0-----:R-:W-:-:S05]  /*10790*/  IADD3 R8, R4, R7, R54 ;  /* 0x0000000704087210 */ /* 0x001fca0007ffe036 */
[----:B------:R-:W-:Y:S01]  /*107a0*/  IMAD R37, R8, 0x2, R23 ;  /* 0x0000000208257824 */ /* 0x000fe200078e0217 */
[----:B--2---:R-:W-:-:S04]  /*107b0*/  LEA R36, R9, UR4, 0x1 ;  /* 0x0000000409247c11 */ /* 0x004fc8000f8e08ff */
[----:B------:R-:W0:Y:S04]  /*107c0*/  LDS.128 R8, [R37+0x14400] ;  /* 0x0144000025087984 */ /* 0x000e280000000c00 */
[----:B------:R-:W1:Y:S01]  /*107d0*/  LDS.128 R4, [R36] ;  /* 0x0000000024047984 */ /* 0x000e620000000c00 */
[C---:B0-----:R-:W-:Y:S01]  /*107e0*/  IMAD.U32 R42, R8.reuse, 0x10000, RZ ;  /* 0x00010000082a7824 */ /* 0x041fe200078e00ff */
[----:B------:R-:W-:Y:S01]  /*107f0*/  LOP3.LUT R8, R8, 0xffff0000, RZ, 0xc0, !PT ;  /* 0xffff000008087812 */ /* 0x000fe200078ec0ff */
[C---:B------:R-:W-:Y:S01]  /*10800*/  IMAD.U32 R43, R9.reuse, 0x10000, RZ ;  /* 0x00010000092b7824 */ /* 0x040fe200078e00ff */
[----:B------:R-:W-:Y:S01]  /*10810*/  LOP3.LUT R9, R9, 0xffff0000, RZ, 0xc0, !PT ;  /* 0xffff000009097812 */ /* 0x000fe200078ec0ff */
[----:B-1----:R-:W-:Y:S02]  /*10820*/  IMAD.U32 R38, R4, 0x10000, RZ ;  /* 0x0001000004267824 */ /* 0x002fe400078e00ff */
[C---:B------:R-:W-:Y:S01]  /*10830*/  FMUL.FTZ R53, R42.reuse, R49 ;  /* 0x000000312a357220 */ /* 0x040fe20000410000 */
[----:B------:R-:W-:Y:S01]  /*10840*/  FMUL.FTZ R55, R42, R47 ;  /* 0x0000002f2a377220 */ /* 0x000fe20000410000 */
[----:B------:R-:W-:Y:S01]  /*10850*/  LOP3.LUT R4, R4, 0xffff0000, RZ, 0xc0, !PT ;  /* 0xffff000004047812 */ /* 0x000fe200078ec0ff */
[----:B------:R-:W-:Y:S01]  /*10860*/  FMUL.FTZ R57, R8, R51 ;  /* 0x0000003308397220 */ /* 0x000fe20000410000 */
[----:B------:R-:W-:Y:S01]  /*10870*/  FFMA.FTZ R53, R38, R47, -R53 ;  /* 0x0000002f26357223 */ /* 0x000fe20000010835 */
[----:B------:R-:W-:Y:S01]  /*10880*/  LOP3.LUT R47, R24, 0xffff0000, RZ, 0xc0, !PT ;  /* 0xffff0000182f7812 */ /* 0x000fe200078ec0ff */
[----:B------:R-:W-:Y:S01]  /*10890*/  FFMA.FTZ R55, R38, R49, R55 ;  /* 0x0000003126377223 */ /* 0x000fe20000010037 */
[----:B------:R-:W-:-:S02]  /*108a0*/  IMAD.U32 R42, R31, 0x10000, RZ ;  /* 0x000100001f2a7824 */ /* 0x000fc400078e00ff */
[----:B------:R-:W-:Y:S02]  /*108b0*/  IMAD.U32 R38, R25, 0x10000, RZ ;  /* 0x0001000019267824 */ /* 0x000fe400078e00ff */
[-C--:B------:R-:W-:Y:S01]  /*108c0*/  FMUL.FTZ R49, R8, R47.reuse ;  /* 0x0000002f08317220 */ /* 0x080fe20000410000 */
[----:B------:R-:W-:Y:S01]  /*108d0*/  FFMA.FTZ R46, R4, R47, -R57 ;  /* 0x0000002f042e7223 */ /* 0x000fe20000010839 */
[----:B------:R-:W-:Y:S02]  /*108e0*/  IMAD.U32 R39, R5, 0x10000, RZ ;  /* 0x0001000005277824 */ /* 0x000fe400078e00ff */
[C---:B------:R-:W-:Y:S01]  /*108f0*/  FMUL.FTZ R8, R43.reuse, R42 ;  /* 0x0000002a2b087220 */ /* 0x040fe20000410000 */
[----:B------:R-:W-:Y:S02]  /*10900*/  IMAD.U32 R44, R10, 0x10000, RZ ;  /* 0x000100000a2c7824 */ /* 0x000fe400078e00ff */
[----:B------:R-:W-:Y:S01]  /*10910*/  FMUL.FTZ R57, R43, R38 ;  /* 0x000000262b397220 */ /* 0x000fe20000410000 */
[----:B------:R-:W-:-:S02]  /*10920*/  IMAD.U32 R47, R32, 0x10000, RZ ;  /* 0x00010000202f7824 */ /* 0x000fc400078e00ff */
[----:B------:R-:W-:Y:S01]  /*10930*/  FFMA.FTZ R48, R4, R51, R49 ;  /* 0x0000003304307223 */ /* 0x000fe20000010031 */
[----:B------:R-:W-:Y:S01]  /*10940*/  IMAD.U32 R40, R6, 0x10000, RZ ;  /* 0x0001000006287824 */ /* 0x000fe200078e00ff */
[----:B------:R-:W-:Y:S01]  /*10950*/  LOP3.LUT R10, R10, 0xffff0000, RZ, 0xc0, !PT ;  /* 0xffff00000a0a7812 */ /* 0x000fe200078ec0ff */
[C---:B------:R-:W-:Y:S01]  /*10960*/  FFMA.FTZ R50, R39.reuse, R38, -R8 ;  /* 0x0000002627327223 */ /* 0x040fe20000010808 */
[----:B------:R-:W-:Y:S02]  /*10970*/  IMAD.U32 R43, R26, 0x10000, RZ ;  /* 0x000100001a2b7824 */ /* 0x000fe400078e00ff */
[----:B------:R-:W-:Y:S01]  /*10980*/  FFMA.FTZ R57, R39, R42, R57 ;  /* 0x0000002a27397223 */ /* 0x000fe20000010039 */
[----:B------:R-:W-:Y:S01]  /*10990*/  FMUL.FTZ R51, R44, R47 ;  /* 0x0000002f2c337220 */ /* 0x000fe20000410000 */
[----:B------:R-:W-:Y:S01]  /*109a0*/  LOP3.LUT R49, R32, 0xffff0000, RZ, 0xc0, !PT ;  /* 0xffff000020317812 */ /* 0x000fe200078ec0ff */
[----:B------:R-:W-:Y:S01]  /*109b0*/  IMAD.U32 R45, R11, 0x10000, RZ ;  /* 0x000100000b2d7824 */ /* 0x000fe200078e00ff */
[----:B------:R-:W-:Y:S01]  /*109c0*/  LOP3.LUT R39, R26, 0xffff0000, RZ, 0xc0, !PT ;  /* 0xffff00001a277812 */ /* 0x000fe200078ec0ff */
[----:B------:R-:W-:Y:S01]  /*109d0*/  IMAD.U32 R38, R33, 0x10000, RZ ;  /* 0x0001000021267824 */ /* 0x000fe200078e00ff */
[----:B------:R-:W-:Y:S01]  /*109e0*/  LOP3.LUT R6, R6, 0xffff0000, RZ, 0xc0, !PT ;  /* 0xffff000006067812 */ /* 0x000fe200078ec0ff */
[-C--:B------:R-:W-:Y:S01]  /*109f0*/  FMUL.FTZ R59, R44, R43.reuse ;  /* 0x0000002b2c3b7220 */ /* 0x080fe20000410000 */
[----:B------:R-:W-:Y:S01]  /*10a00*/  FFMA.FTZ R51, R40, R43, -R51 ;  /* 0x0000002b28337223 */ /* 0x000fe20000010833 */
[----:B------:R-:W-:Y:S01]  /*10a10*/  FMUL.FTZ R43, R10, R49 ;  /* 0x000000310a2b7220 */ /* 0x000fe20000410000 */
[----:B------:R-:W-:-:S02]  /*10a20*/  IMAD.U32 R41, R7, 0x10000, RZ ;  /* 0x0001000007297824 */ /* 0x000fc400078e00ff */
[----:B------:R-:W-:Y:S01]  /*10a30*/  FMUL.FTZ R10, R10, R39 ;  /* 0x000000270a0a7220 */ /* 0x000fe20000410000 */
[----:B------:R-:W-:Y:S02]  /*10a40*/  IMAD.U32 R4, R27, 0x10000, RZ ;  /* 0x000100001b047824 */ /* 0x000fe400078e00ff */
[----:B------:R-:W-:Y:S01]  /*10a50*/  FMUL.FTZ R8, R45, R38 ;  /* 0x000000262d087220 */ /* 0x000fe20000410000 */
[----:B------:R-:W-:Y:S01]  /*10a60*/  FFMA.FTZ R59, R40, R47, R59 ;  /* 0x0000002f283b7223 */ /* 0x000fe2000001003b */
[C---:B------:R-:W-:Y:S01]  /*10a70*/  FFMA.FTZ R40, R6.reuse, R39, -R43 ;  /* 0x0000002706287223 */ /* 0x040fe2000001082b */
[----:B------:R-:W-:Y:S01]  /*10a80*/  FFMA.FTZ R42, R6, R49, R10 ;  /* 0x00000031062a7223 */ /* 0x000fe2000001000a */
[-C--:B------:R-:W-:Y:S01]  /*10a90*/  FFMA.FTZ R43, R41, R4.reuse, -R8 ;  /* 0x00000004292b7223 */ /* 0x080fe20000010808 */
[----:B------:R-:W-:Y:S01]  /*10aa0*/  LOP3.LUT R11, R11, 0xffff0000, RZ, 0xc0, !PT ;  /* 0xffff00000b0b7812 */ /* 0x000fe200078ec0ff */
[----:B------:R-:W-:Y:S01]  /*10ab0*/  FMUL.FTZ R44, R45, R4 ;  /* 0x000000042d2c7220 */ /* 0x000fe20000410000 */
[----:B------:R-:W-:-:S02]  /*10ac0*/  LOP3.LUT R8, R31, 0xffff0000, RZ, 0xc0, !PT ;  /* 0xffff00001f087812 */ /* 0x000fc400078ec0ff */
[----:B------:R-:W-:Y:S01]  /*10ad0*/  LOP3.LUT R10, R33, 0xffff0000, RZ, 0xc0, !PT ;  /* 0xffff0000210a7812 */ /* 0x000fe200078ec0ff */
[----:B------:R-:W-:Y:S01]  /*10ae0*/  FFMA.FTZ R44, R41, R38, R44 ;  /* 0x00000026292c7223 */ /* 0x000fe2000001002c */
[----:B------:R-:W-:Y:S01]  /*10af0*/  LOP3.LUT R4, R25, 0xffff0000, RZ, 0xc0, !PT ;  /* 0xffff000019047812 */ /* 0x000fe200078ec0ff */
[----:B------:R-:W-:Y:S01]  /*10b00*/  FMUL.FTZ R38, R9, R8 ;  /* 0x0000000809267220 */ /* 0x000fe20000410000 */
[----:B------:R-:W-:Y:S01]  /*10b10*/  LOP3.LUT R6, R27, 0xffff0000, RZ, 0xc0, !PT ;  /* 0xffff00001b067812 */ /* 0x000fe200078ec0ff */
[----:B------:R-:W-:Y:S01]  /*10b20*/  FMUL.FTZ R52, R11, R10 ;  /* 0x0000000a0b347220 */ /* 0x000fe20000410000 */
[----:B------:R-:W-:Y:S01]  /*10b30*/  LOP3.LUT R5, R5, 0xffff0000, RZ, 0xc0, !PT ;  /* 0xffff000005057812 */ /* 0x000fe200078ec0ff */
[----:B------:R-:W-:Y:S01]  /*10b40*/  FMUL.FTZ R39, R9, R4 ;  /* 0x0000000409277220 */ /* 0x000fe20000410000 */
[----:B------:R-:W-:Y:S01]  /*10b50*/  LOP3.LUT R7, R7, 0xffff0000, RZ, 0xc0, !PT ;  /* 0xffff000007077812 */ /* 0x000fe200078ec0ff */
[----:B------:R-:W-:Y:S02]  /*10b60*/  FMUL.FTZ R11, R11, R6 ;  /* 0x000000060b0b7220 */ /* 0x000fe40000410000 */
[C---:B------:R-:W-:Y:S01]  /*10b70*/  FFMA.FTZ R9, R5.reuse, R4, -R38 ;  /* 0x0000000405097223 */ /* 0x040fe20000010826 */
[----:B------:R-:W-:Y:S01]  /*10b80*/  FFMA.FTZ R38, R5, R8, R39 ;  /* 0x0000000805267223 */ /* 0x000fe20000010027 */
[C---:B------:R-:W-:Y:S01]  /*10b90*/  FFMA.FTZ R52, R7.reuse, R6, -R52 ;  /* 0x0000000607347223 */ /* 0x040fe20000010834 */
[----:B------:R-:W-:Y:S01]  /*10ba0*/  FFMA.FTZ R11, R7, R10, R11 ;  /* 0x0000000a070b7223 */ /* 0x000fe2000001000b */
[----:B------:R-:W-:-:S02]  /*10bb0*/  F2FP.BF16.F32.PACK_AB R6, R40, R51 ;  /* 0x000000332806723e */ /* 0x000fc400000010ff */
[----:B------:R-:W-:Y:S02]  /*10bc0*/  F2FP.BF16.F32.PACK_AB R4, R46, R53 ;  /* 0x000000352e04723e */ /* 0x000fe400000010ff */
[----:B------:R-:W-:Y:S02]  /*10bd0*/  F2FP.BF16.F32.PACK_AB R5, R9, R50 ;  /* 0x000000320905723e */ /* 0x000fe400000010ff */
[----:B------:R-:W-:Y:S02]  /*10be0*/  F2FP.BF16.F32.PACK_AB R7, R52, R43 ;  /* 0x0000002b3407723e */ /* 0x000fe400000010ff */
[----:B------:R-:W-:Y:S02]  /*10bf0*/  F2FP.BF16.F32.PACK_AB R10, R42, R59 ;  /* 0x0000003b2a0a723e */ /* 0x000fe400000010ff */
[----:B------:R-:W-:Y:S01]  /*10c00*/  F2FP.BF16.F32.PACK_AB R8, R48, R55 ;  /* 0x000000373008723e */ /* 0x000fe200000010ff */
[----:B------:R1:W-:Y:S01]  /*10c10*/  STS.128 [R36], R4 ;  /* 0x0000000424007388 */ /* 0x0003e20000000c00 */
[----:B------:R-:W-:-:S02]  /*10c20*/  F2FP.BF16.F32.PACK_AB R9, R38, R57 ;  /* 0x000000392609723e */ /* 0x000fc400000010ff */
[----:B------:R-:W-:-:S05]  /*10c30*/  F2FP.BF16.F32.PACK_AB R11, R11, R44 ;  /* 0x0000002c0b0b723e */ /* 0x000fca00000010ff */
[----:B------:R1:W-:Y:S02]  /*10c40*/  STS.128 [R37+0x14400], R8 ;  /* 0x0144000825007388 */ /* 0x0003e40000000c00 */
.L_x_620:
[----:B------:R-:W-:Y:S05]  /*10c50*/  BSYNC B2 ;  /* 0x0000000000027941 */ /* 0x000fea0003800000 */
.L_x_619:
[----:B------:R-:W-:Y:S05]  /*10c60*/  @P1 BRA `(.L_x_618) ;  /* 0x0000000400841947 */ /* 0x000fea0003800000 */
[----:B-1----:R-:W-:Y:S01]  /*10c70*/  SHF.R.S32.HI R5, RZ, 0x1f, R214 ;  /* 0x0000001fff057819 */ /* 0x002fe200000114d6 */
[----:B------:R-:W-:Y:S01]  /*10c80*/  IMAD.U32 R48, R14, 0x10000, RZ ;  /* 0x000100000e307824 */ /* 0x000fe200078e00ff */
[----:B-----5:R-:W-:Y:S01]  /*10c90*/  R2UR UR4, R60 ;  /* 0x000000003c0472ca */ /* 0x020fe200000e0000 */
[----:B------:R-:W-:Y:S01]  /*10ca0*/  IMAD.U32 R46, R0, 0x10000, RZ ;  /* 0x00010000002e7824 */ /* 0x000fe200078e00ff */
[CC--:B------:R-:W-:Y:S02]  /*10cb0*/  LEA.HI R4, R5.reuse, R214.reuse, RZ, 0x3 ;  /* 0x000000d605047211 */ /* 0x0c0fe400078f18ff */
[----:B------:R-:W-:Y:S02]  /*10cc0*/  LEA.HI R5, R5, R214, RZ, 0x6 ;  /* 0x000000d605057211 */ /* 0x000fe400078f30ff */
[--C-:B------:R-:W-:Y:S02]  /*10cd0*/  SHF.R.S32.HI R6, RZ, 0x3, R4.reuse ;  /* 0x00000003ff067819 */ /* 0x100fe40000011404 */
[----:B------:R-:W-:-:S02]  /*10ce0*/  LOP3.LUT R4, R58, 0x38, R4, 0xf8, !PT ;  /* 0x000000383a047812 */ /* 0x000fc400078ef804 */
[----:B------:R-:W-:Y:S02]  /*10cf0*/  LEA.HI R35, R35, R6, RZ, 0x1d ;  /* 0x0000000623237211 */ /* 0x000fe400078fe8ff */
[----:B------:R-:W-:Y:S02]  /*10d00*/  SHF.L.U32 R5, R5, 0x7, RZ ;  /* 0x0000000705057819 */ /* 0x000fe400000006ff */
[----:B------:R-:W-:Y:S02]  /*10d10*/  SHF.R.S32.HI R6, RZ, 0x1f, R35 ;  /* 0x0000001fff067819 */ /* 0x000fe40000011423 */
[----:B0-----:R-:W-:Y:S01]  /*10d20*/  LOP3.LUT R8, R4, R56, RZ, 0x3c, !PT ;  /* 0x0000003804087212 */ /* 0x001fe200078e3cff */
[----:B------:R-:W-:Y:S01]  /*10d30*/  IMAD.SHL.U32 R4, R35, 0x8, RZ ;  /* 0x0000000823047824 */ /* 0x000fe200078e00ff */
[----:B------:R-:W-:Y:S02]  /*10d40*/  LEA.HI R6, R6, R35, RZ, 0x3 ;  /* 0x0000002306067211 */ /* 0x000fe400078f18ff */
[----:B------:R-:W-:-:S02]  /*10d50*/  LOP3.LUT R5, R5, 0xffffe000, RZ, 0xc0, !PT ;  /* 0xffffe00005057812 */ /* 0x000fc400078ec0ff */
[----:B------:R-:W-:Y:S01]  /*10d60*/  LOP3.LUT R4, R58, 0x38, R4, 0xf8, !PT ;  /* 0x000000383a047812 */ /* 0x000fe200078ef804 */
[----:B------:R-:W-:Y:S01]  /*10d70*/  IMAD.SHL.U32 R6, R6, 0x400, RZ ;  /* 0x0000040006067824 */ /* 0x000fe200078e00ff */
[----:B------:R-:W-:Y:S02]  /*10d80*/  IADD3 R5, R8, R5, R54 ;  /* 0x0000000508057210 */ /* 0x000fe40007ffe036 */
[----:B------:R-:W-:Y:S02]  /*10d90*/  LOP3.LUT R45, R14, 0xffff0000, RZ, 0xc0, !PT ;  /* 0xffff00000e2d7812 */ /* 0x000fe400078ec0ff */
[----:B------:R-:W-:Y:S02]  /*10da0*/  LEA R35, R5, UR4, 0x1 ;  /* 0x0000000405237c11 */ /* 0x000fe4000f8e08ff */
[----:B------:R-:W-:Y:S02]  /*10db0*/  LOP3.LUT R5, R4, R56, RZ, 0x3c, !PT ;  /* 0x0000003804057212 */ /* 0x000fe400078e3cff */
[----:B------:R-:W-:-:S04]  /*10dc0*/  LOP3.LUT R6, R6, 0x7fffe000, RZ, 0xc0, !PT ;  /* 0x7fffe00006067812 */ /* 0x000fc800078ec0ff */
[----:B------:R-:W-:Y:S02]  /*10dd0*/  IADD3 R36, R5, R6, R54 ;  /* 0x0000000605247210 */ /* 0x000fe40007ffe036 */
[----:B------:R-:W0:Y:S03]  /*10de0*/  LDS.128 R4, [R35] ;  /* 0x0000000023047984 */ /* 0x000e260000000c00 */
[----:B------:R-:W-:-:S05]  /*10df0*/  IMAD R36, R36, 0x2, R23 ;  /* 0x0000000224247824 */ /* 0x000fca00078e0217 */
[----:B------:R-:W1:Y:S01]  /*10e00*/  LDS.128 R8, [R36+0x14400] ;  /* 0x0144000024087984 */ /* 0x000e620000000c00 */
[C---:B0-----:R-:W-:Y:S01]  /*10e10*/  IMAD.U32 R37, R4.reuse, 0x10000, RZ ;  /* 0x0001000004257824 */ /* 0x041fe200078e00ff */
[----:B------:R-:W-:Y:S01]  /*10e20*/  LOP3.LUT R4, R4, 0xffff0000, RZ, 0xc0, !PT ;  /* 0xffff000004047812 */ /* 0x000fe200078ec0ff */
[C---:B------:R-:W-:Y:S01]  /*10e30*/  IMAD.U32 R39, R6.reuse, 0x10000, RZ ;  /* 0x0001000006277824 */ /* 0x040fe200078e00ff */
[----:B------:R-:W-:Y:S01]  /*10e40*/  LOP3.LUT R6, R6, 0xffff0000, RZ, 0xc0, !PT ;  /* 0xffff000006067812 */ /* 0x000fe200078ec0ff */
[C---:B------:R-:W-:Y:S01]  /*10e50*/  IMAD.U32 R38, R5.reuse, 0x10000, RZ ;  /* 0x0001000005267824 */ /* 0x040fe200078e00ff */
[----:B------:R-:W-:Y:S01]  /*10e60*/  LOP3.LUT R5, R5, 0xffff0000, RZ, 0xc0, !PT ;  /* 0xffff000005057812 */ /* 0x000fe200078ec0ff */
[C---:B------:R-:W-:Y:S01]  /*10e70*/  IMAD.U32 R40, R7.reuse, 0x10000, RZ ;  /* 0x0001000007287824 */ /* 0x040fe200078e00ff */
[----:B------:R-:W-:Y:S01]  /*10e80*/  LOP3.LUT R7, R7, 0xffff0000, RZ, 0xc0, !PT ;  /* 0xffff000007077812 */ /* 0x000fe200078ec0ff */
[C---:B-1----:R-:W-:Y:S01]  /*10e90*/  IMAD.U32 R41, R8.reuse, 0x10000, RZ ;  /* 0x0001000008297824 */ /* 0x042fe200078e00ff */
[----:B------:R-:W-:Y:S01]  /*10ea0*/  LOP3.LUT R8, R8, 0xffff0000, RZ, 0xc0, !PT ;  /* 0xffff000008087812 */ /* 0x000fe200078ec0ff */
[C---:B------:R-:W-:Y:S01]  /*10eb0*/  IMAD.U32 R43, R10.reuse, 0x10000, RZ ;  /* 0x000100000a2b7824 */ /* 0x040fe200078e00ff */
[----:B------:R-:W-:Y:S01]  /*10ec0*/  LOP3.LUT R10, R10, 0xffff0000, RZ, 0xc0, !PT ;  /* 0xffff00000a0a7812 */ /* 0x000fe200078ec0ff */
[C---:B------:R-:W-:Y:S01]  /*10ed0*/  FMUL.FTZ R50, R41.reuse, R48 ;  /* 0x0000003029327220 */ /* 0x040fe20000410000 */
[-C--:B------:R-:W-:Y:S01]  /*10ee0*/  FMUL.FTZ R52, R41, R46.reuse ;  /* 0x0000002e29347220 */ /* 0x080fe20000410000 */
[----:B------:R-:W-:Y:S01]  /*10ef0*/  LOP3.LUT R41, R0, 0xffff0000, RZ, 0xc0, !PT ;  /* 0xffff000000297812 */ /* 0x000fe200078ec0ff */
[----:B------:R-:W-:Y:S01]  /*10f00*/  FMUL.FTZ R47, R8, R45 ;  /* 0x0000002d082f7220 */ /* 0x000fe20000410000 */
[----:B------:R-:W-:Y:S01]  /*10f10*/  FFMA.FTZ R49, R37, R46, -R50 ;  /* 0x0000002e25317223 */ /* 0x000fe20000010832 */
[----:B------:R-:W-:-:S02]  /*10f20*/  IMAD.U32 R50, R20, 0x10000, RZ ;  /* 0x0001000014327824 */ /* 0x000fc400078e00ff */
[----:B------:R-:W-:Y:S01]  /*10f30*/  FFMA.FTZ R52, R37, R48, R52 ;  /* 0x0000003025347223 */ /* 0x000fe20000010034 */
[----:B------:R-:W-:Y:S02]  /*10f40*/  IMAD.U32 R46, R12, 0x10000, RZ ;  /* 0x000100000c2e7824 */ /* 0x000fe400078e00ff */
[-C--:B------:R-:W-:Y:S01]  /*10f50*/  FMUL.FTZ R37, R8, R41.reuse ;  /* 0x0000002908257220 */ /* 0x080fe20000410000 */
[----:B------:R-:W-:Y:S01]  /*10f60*/  FFMA.FTZ R48, R4, R41, -R47 ;  /* 0x0000002904307223 */ /* 0x000fe2000001082f */
[C---:B------:R-:W-:Y:S01]  /*10f70*/  FMUL.FTZ R8, R43.reuse, R50 ;  /* 0x000000322b087220 */ /* 0x040fe20000410000 */
[----:B------:R-:W-:Y:S01]  /*10f80*/  LOP3.LUT R47, R20, 0xffff0000, RZ, 0xc0, !PT ;  /* 0xffff0000142f7812 */ /* 0x000fe200078ec0ff */
[-C--:B------:R-:W-:Y:S01]  /*10f90*/  FMUL.FTZ R43, R43, R46.reuse ;  /* 0x0000002e2b2b7220 */ /* 0x080fe20000410000 */
[----:B------:R-:W-:Y:S01]  /*10fa0*/  LOP3.LUT R41, R12, 0xffff0000, RZ, 0xc0, !PT ;  /* 0xffff00000c297812 */ /* 0x000fe200078ec0ff */
[----:B------:R-:W-:Y:S01]  /*10fb0*/  FFMA.FTZ R46, R39, R46, -R8 ;  /* 0x0000002e272e7223 */ /* 0x000fe20000010808 */
[----:B------:R-:W-:-:S02]  /*10fc0*/  IMAD.U32 R42, R9, 0x10000, RZ ;  /* 0x00010000092a7824 */ /* 0x000fc400078e00ff */
[----:B------:R-:W-:Y:S01]  /*10fd0*/  FFMA.FTZ R50, R39, R50, R43 ;  /* 0x0000003227327223 */ /* 0x000fe2000001002b */
[----:B------:R-:W-:Y:S01]  /*10fe0*/  FMUL.FTZ R39, R10, R47 ;  /* 0x0000002f0a277220 */ /* 0x000fe20000410000 */
[----:B------:R-:W-:Y:S02]  /*10ff0*/  IMAD.U32 R43, R15, 0x10000, RZ ;  /* 0x000100000f2b7824 */ /* 0x000fe400078e00ff */
[----:B------:R-:W-:Y:S01]  /*11000*/  FFMA.FTZ R45, R4, R45, R37 ;  /* 0x0000002d042d7223 */ /* 0x000fe20000010025 */
[----:B------:R-:W-:Y:S02]  /*11010*/  IMAD.U32 R37, R3, 0x10000, RZ ;  /* 0x0001000003257824 */ /* 0x000fe400078e00ff */
[-C--:B------:R-:W-:Y:S01]  /*11020*/  FMUL.FTZ R55, R10, R41.reuse ;  /* 0x000000290a377220 */ /* 0x080fe20000410000 */
[----:B------:R-:W-:Y:S01]  /*11030*/  FFMA.FTZ R53, R6, R41, -R39 ;  /* 0x0000002906357223 */ /* 0x000fe20000010827 */
[----:B------:R-:W-:Y:S01]  /*11040*/  FMUL.FTZ R51, R42, R43 ;  /* 0x0000002b2a337220 */ /* 0x000fe20000410000 */
[----:B------:R-:W-:-:S02]  /*11050*/  IMAD.U32 R44, R11, 0x10000, RZ ;  /* 0x000100000b2c7824 */ /* 0x000fc400078e00ff */
[----:B------:R-:W-:Y:S01]  /*11060*/  FMUL.FTZ R42, R42, R37 ;  /* 0x000000252a2a7220 */ /* 0x000fe20000410000 */
[----:B------:R-:W-:Y:S02]  /*11070*/  IMAD.U32 R41, R21, 0x10000, RZ ;  /* 0x0001000015297824 */ /* 0x000fe400078e00ff */
[----:B------:R-:W-:Y:S01]  /*11080*/  FFMA.FTZ R55, R6, R47, R55 ;  /* 0x0000002f06377223 */ /* 0x000fe20000010037 */
[----:B------:R-:W-:Y:S02]  /*11090*/  IMAD.U32 R39, R13, 0x10000, RZ ;  /* 0x000100000d277824 */ /* 0x000fe400078e00ff */
[----:B------:R-:W-:Y:S01]  /*110a0*/  FFMA.FTZ R51, R38, R37, -R51 ;  /* 0x0000002526337223 */ /* 0x000fe20000010833 */
[----:B------:R-:W-:Y:S01]  /*110b0*/  LOP3.LUT R9, R9, 0xffff0000, RZ, 0xc0, !PT ;  /* 0xffff000009097812 */ /* 0x000fe200078ec0ff */
[C---:B------:R-:W-:Y:S01]  /*110c0*/  FMUL.FTZ R47, R44.reuse, R41 ;  /* 0x000000292c2f7220 */ /* 0x040fe20000410000 */
[----:B------:R-:W-:Y:S01]  /*110d0*/  LOP3.LUT R11, R11, 0xffff0000, RZ, 0xc0, !PT ;  /* 0xffff00000b0b7812 */ /* 0x000fe200078ec0ff */
[----:B------:R-:W-:Y:S01]  /*110e0*/  FMUL.FTZ R37, R44, R39 ;  /* 0x000000272c257220 */ /* 0x000fe20000410000 */
[----:B------:R-:W-:Y:S01]  /*110f0*/  LOP3.LUT R8, R15, 0xffff0000, RZ, 0xc0, !PT ;  /* 0xffff00000f087812 */ /* 0x000fe200078ec0ff */
[----:B------:R-:W-:Y:S01]  /*11100*/  FFMA.FTZ R42, R38, R43, R42 ;  /* 0x0000002b262a7223 */ /* 0x000fe2000001002a */
[----:B------:R-:W-:Y:S01]  /*11110*/  LOP3.LUT R10, R21, 0xffff0000, RZ, 0xc0, !PT ;  /* 0xffff0000150a7812 */ /* 0x000fe200078ec0ff */
[C---:B------:R-:W-:Y:S01]  /*11120*/  FFMA.FTZ R47, R40.reuse, R39, -R47 ;  /* 0x00000027282f7223 */ /* 0x040fe2000001082f */
[----:B------:R-:W-:Y:S01]  /*11130*/  LOP3.LUT R4, R3, 0xffff0000, RZ, 0xc0, !PT ;  /* 0xffff000003047812 */ /* 0x000fe200078ec0ff */
[----:B------:R-:W-:Y:S01]  /*11140*/  FFMA.FTZ R37, R40, R41, R37 ;  /* 0x0000002928257223 */ /* 0x000fe20000010025 */
[----:B------:R-:W-:Y:S01]  /*11150*/  LOP3.LUT R6, R13, 0xffff0000, RZ, 0xc0, !PT ;  /* 0xffff00000d067812 */ /* 0x000fe200078ec0ff */
[----:B------:R-:W-:Y:S01]  /*11160*/  FMUL.FTZ R38, R9, R8 ;  /* 0x0000000809267220 */ /* 0x000fe20000410000 */
[----:B------:R-:W-:Y:S01]  /*11170*/  FMUL.FTZ R40, R11, R10 ;  /* 0x0000000a0b287220 */ /* 0x000fe20000410000 */
[----:B------:R-:W-:-:S02]  /*11180*/  FMUL.FTZ R9, R9, R4 ;  /* 0x0000000409097220 */ /* 0x000fc40000410000 */
[----:B------:R-:W-:Y:S01]  /*11190*/  FMUL.FTZ R11, R11, R6 ;  /* 0x000000060b0b7220 */ /* 0x000fe20000410000 */
[----:B------:R-:W-:Y:S01]  /*111a0*/  FFMA.FTZ R38, R5, R4, -R38 ;  /* 0x0000000405267223 */ /* 0x000fe20000010826 */
[----:B------:R-:W-:Y:S01]  /*111b0*/  FFMA.FTZ R40, R7, R6, -R40 ;  /* 0x0000000607287223 */ /* 0x000fe20000010828 */
[----:B------:R-:W-:Y:S01]  /*111c0*/  FFMA.FTZ R9, R5, R8, R9 ;  /* 0x0000000805097223 */ /* 0x000fe20000010009 */
[----:B------:R-:W-:Y:S01]  /*111d0*/  FFMA.FTZ R44, R7, R10, R11 ;  /* 0x0000000a072c7223 */ /* 0x000fe2000001000b */
[----:B------:R-:W-:Y:S02]  /*111e0*/  F2FP.BF16.F32.PACK_AB R4, R48, R49 ;  /* 0x000000313004723e */ /* 0x000fe400000010ff */
[----:B------:R-:W-:Y:S02]  /*111f0*/  F2FP.BF16.F32.PACK_AB R6, R53, R46 ;  /* 0x0000002e3506723e */ /* 0x000fe400000010ff */
[----:B------:R-:W-:Y:S02]  /*11200*/  F2FP.BF16.F32.PACK_AB R5, R38, R51 ;  /* 0x000000332605723e */ /* 0x000fe400000010ff */
[----:B------:R-:W-:-:S02]  /*11210*/  F2FP.BF16.F32.PACK_AB R7, R40, R47 ;  /* 0x0000002f2807723e */ /* 0x000fc400000010ff */
[----:B------:R-:W-:Y:S02]  /*11220*/  F2FP.BF16.F32.PACK_AB R8, R45, R52 ;  /* 0x000000342d08723e */ /* 0x000fe400000010ff */
[----:B------:R-:W-:Y:S01]  /*11230*/  F2FP.BF16.F32.PACK_AB R10, R55, R50 ;  /* 0x00000032370a723e */ /* 0x000fe200000010ff */
[----:B------:R2:W-:Y:S01]  /*11240*/  STS.128 [R35], R4 ;  /* 0x0000000423007388 */ /* 0x0005e20000000c00 */
[----:B------:R-:W-:Y:S02]  /*11250*/  F2FP.BF16.F32.PACK_AB R9, R9, R42 ;  /* 0x0000002a0909723e */ /* 0x000fe400000010ff */
[----:B------:R-:W-:-:S05]  /*11260*/  F2FP.BF16.F32.PACK_AB R11, R44, R37 ;  /* 0x000000252c0b723e */ /* 0x000fca00000010ff */
[----:B------:R2:W-:Y:S02]  /*11270*/  STS.128 [R36+0x14400], R8 ;  /* 0x0144000824007388 */ /* 0x0005e40000000c00 */
.L_x_618:
[----:B------:R-:W-:Y:S05]  /*11280*/  BSYNC B1 ;  /* 0x0000000000017941 */ /* 0x000fea0003800000 */
.L_x_617:
[----:B-12---:R-:W-:Y:S01]  /*11290*/  VIADD R4, R224, 0x20 ;  /* 0x00000020e0047836 */ /* 0x006fe20000000000 */
[----:B------:R-:W-:Y:S04]  /*112a0*/  BSSY B1, `(.L_x_621) ;  /* 0x00000d1000017945 */ /* 0x000fe80003800000 */
[----:B------:R-:W-:-:S13]  /*112b0*/  ISETP.GE.AND P0, PT, R4, R34, PT ;  /* 0x000000220400720c */ /* 0x000fda0003f06270 */
[----:B------:R-:W-:Y:S05]  /*112c0*/  @P0 BRA `(.L_x_622) ;  /* 0x0000000c00380947 */ /* 0x000fea0003800000 */
[----:B-----5:R1:W5:Y:S01]  /*112d0*/  LDL R60, [R1+0x6c] ;  /* 0x00006c00013c7983 */ /* 0x0203620000100800 */
[----:B------:R-:W2:Y:S03]  /*112e0*/  LDC R35, c[0x0][0x3f4] ;  /* 0x0000fd00ff237b82 */ /* 0x000ea60000000800 */
[----:B------:R1:W5:Y:S01]  /*112f0*/  LDL R54, [R1+0x58] ;  /* 0x0000580001367983 */ /* 0x0003620000100800 */
[C---:B------:R-:W-:Y:S01]  /*11300*/  VIADD R56, R224.reuse, 0x20 ;  /* 0x00000020e0387836 */ /* 0x040fe20000000000 */
[----:B------:R-:W-:Y:S01]  /*11310*/  BSSY B2, `(.L_x_623) ;  /* 0x0000067000027945 */ /* 0x000fe20003800000 */
[----:B------:R-:W-:Y:S02]  /*11320*/  VIADD R58, R224, 0x20 ;  /* 0x00000020e03a7836 */ /* 0x000fe40000000000 */
[----:B------:R-:W-:Y:S02]  /*11330*/  IMAD.SHL.U32 R56, R56, 0x40, RZ ;  /* 0x0000004038387824 */ /* 0x000fe400078e00ff */
[----:B------:R-:W-:-:S03]  /*11340*/  IMAD.SHL.U32 R58, R58, 0x40, RZ ;  /* 0x000000403a3a7824 */ /* 0x000fc600078e00ff */
[----:B------:R-:W-:Y:S02]  /*11350*/  LOP3.LUT R56, R56, 0x1c0, RZ, 0xc0, !PT ;  /* 0x000001c038387812 */ /* 0x000fe400078ec0ff */
[----:B------:R-:W-:Y:S02]  /*11360*/  LOP3.LUT R58, R58, 0x1c0, RZ, 0xc0, !PT ;  /* 0x000001c03a3a7812 */ /* 0x000fe400078ec0ff */
[----:B------:R-:W-:Y:S02]  /*11370*/  SHF.R.U32.HI R56, RZ, 0x3, R56 ;  /* 0x00000003ff387819 */ /* 0x000fe40000011638 */
[-C--:B--2---:R-:W-:Y:S02]  /*11380*/  ISETP.GE.AND P0, PT, R16, R35.reuse, PT ;  /* 0x000000231000720c */ /* 0x084fe40003f06270 */
[----:B------:R-:W-:-:S11]  /*11390*/  ISETP.GE.AND P1, PT, R214, R35, PT ;  /* 0x00000023d600720c */ /* 0x000fd60003f26270 */
[----:B-1----:R-:W-:Y:S05]  /*113a0*/  @P0 BRA `(.L_x_624) ;  /* 0x0000000400740947 */ /* 0x002fea0003800000 */
[----:B------:R-:W-:Y:S01]  /*113b0*/  LEA.HI R4, R29, R28, RZ, 0x3 ;  /* 0x0000001c1d047211 */ /* 0x000fe200078f18ff */
[----:B------:R-:W-:Y:S01]  /*113c0*/  IMAD.U32 R48, R30, 0x10000, RZ ;  /* 0x000100001e307824 */ /* 0x000fe200078e00ff */
[----:B-----5:R-:W-:Y:S01]  /*113d0*/  R2UR UR4, R60 ;  /* 0x000000003c0472ca */ /* 0x020fe200000e0000 */
[----:B------:R-:W-:Y:S01]  /*113e0*/  IMAD.U32 R46, R24, 0x10000, RZ ;  /* 0x00010000182e7824 */ /* 0x000fe200078e00ff */
[----:B------:R-:W-:Y:S01]  /*113f0*/  LOP3.LUT R5, R4, 0xfffffff8, RZ, 0xc0, !PT ;  /* 0xfffffff804057812 */ /* 0x000fe200078ec0ff */
[----:B------:R-:W-:Y:S01]  /*11400*/  IMAD.U32 R57, R31, 0x10000, RZ ;  /* 0x000100001f397824 */ /* 0x000fe200078e00ff */
[----:B------:R-:W-:Y:S01]  /*11410*/  LOP3.LUT R6, R58, 0x38, R16, 0xf8, !PT ;  /* 0x000000383a067812 */ /* 0x000fe200078ef810 */
[----:B------:R-:W-:Y:S01]  /*11420*/  IMAD.U32 R55, R25, 0x10000, RZ ;  /* 0x0001000019377824 */ /* 0x000fe200078e00ff */
[----:B------:R-:W-:Y:S01]  /*11430*/  LOP3.LUT R50, R30, 0xffff0000, RZ, 0xc0, !PT ;  /* 0xffff00001e327812 */ /* 0x000fe200078ec0ff */
[----:B------:R-:W-:Y:S01]  /*11440*/  IMAD.IADD R4, R28, 0x1, -R5 ;  /* 0x000000011c047824 */ /* 0x000fe200078e0a05 */
[----:B------:R-:W-:-:S02]  /*11450*/  LOP3.LUT R6, R54, R6, R56, 0xf6, !PT ;  /* 0x0000000636067212 */ /* 0x000fc400078ef638 */
[----:B------:R-:W-:Y:S02]  /*11460*/  SHF.L.U32 R52, R32, 0x10, RZ ;  /* 0x0000001020347819 */ /* 0x000fe400000006ff */
[----:B------:R-:W-:Y:S02]  /*11470*/  LEA.HI R4, R35, R4, RZ, 0x1d ;  /* 0x0000000423047211 */ /* 0x000fe400078fe8ff */
[----:B------:R-:W-:Y:S02]  /*11480*/  LEA R36, R6, UR4, 0x1 ;  /* 0x0000000406247c11 */ /* 0x000fe4000f8e08ff */
[----:B------:R-:W-:Y:S01]  /*11490*/  SHF.R.S32.HI R7, RZ, 0x1f, R4 ;  /* 0x0000001fff077819 */ /* 0x000fe20000011404 */
[----:B------:R-:W-:Y:S01]  /*114a0*/  IMAD.SHL.U32 R5, R4, 0x8, RZ ;  /* 0x0000000804057824 */ /* 0x000fe200078e00ff */
[----:B------:R-:W-:Y:S02]  /*114b0*/  LOP3.LUT R59, R33, 0xffff0000, RZ, 0xc0, !PT ;  /* 0xffff0000213b7812 */ /* 0x000fe400078ec0ff */
[----:B------:R-:W-:-:S02]  /*114c0*/  LEA.HI R7, R7, R4, RZ, 0x3 ;  /* 0x0000000407077211 */ /* 0x000fc400078f18ff */
[----:B------:R-:W-:-:S03]  /*114d0*/  LOP3.LUT R4, R58, 0x38, R5, 0xf8, !PT ;  /* 0x000000383a047812 */ /* 0x000fc600078ef805 */
[----:B------:R-:W-:Y:S01]  /*114e0*/  IMAD.SHL.U32 R7, R7, 0x400, RZ ;  /* 0x0000040007077824 */ /* 0x000fe200078e00ff */
[----:B------:R-:W-:-:S04]  /*114f0*/  LOP3.LUT R4, R4, R56, RZ, 0x3c, !PT ;  /* 0x0000003804047212 */ /* 0x000fc800078e3cff */
[----:B------:R-:W-:-:S04]  /*11500*/  LOP3.LUT R7, R7, 0x7fffe000, RZ, 0xc0, !PT ;  /* 0x7fffe00007077812 */ /* 0x000fc800078ec0ff */
[----:B0-----:R-:W-:Y:S02]  /*11510*/  IADD3 R8, R4, R7, R54 ;  /* 0x0000000704087210 */ /* 0x001fe40007ffe036 */
        /* <DEDUP_REMOVED lines=15> */
[-C--:B------:R-:W-:Y:S01]  /*11610*/  FMUL.FTZ R47, R48, R42.reuse ;  /* 0x0000002a302f7220 */ /* 0x080fe20000410000 */
[----:B------:R-:W-:Y:S01]  /*11620*/  FMUL.FTZ R49, R46, R42 ;  /* 0x0000002a2e317220 */ /* 0x000fe20000410000 */
[----:B------:R-:W-:Y:S01]  /*11630*/  LOP3.LUT R42, R24, 0xffff0000, RZ, 0xc0, !PT ;  /* 0xffff0000182a7812 */ /* 0x000fe200078ec0ff */
[----:B------:R-:W-:Y:S01]  /*11640*/  FMUL.FTZ R51, R50, R8 ;  /* 0x0000000832337220 */ /* 0x000fe20000410000 */
[----:B------:R-:W-:Y:S01]  /*11650*/  FFMA.FTZ R47, R46, R38, -R47 ;  /* 0x000000262e2f7223 */ /* 0x000fe2000001082f */
[----:B------:R-:W-:Y:S01]  /*11660*/  FMUL.FTZ R46, R55, R43 ;  /* 0x0000002b372e7220 */ /* 0x000fe20000410000 */
[----:B------:R-:W-:-:S02]  /*11670*/  IMAD.U32 R44, R10, 0x10000, RZ ;  /* 0x000100000a2c7824 */ /* 0x000fc400078e00ff */
[C---:B------:R-:W-:Y:S01]  /*11680*/  FMUL.FTZ R53, R42.reuse, R8 ;  /* 0x000000082a357220 */ /* 0x040fe20000410000 */
[----:B------:R-:W-:Y:S01]  /*11690*/  FFMA.FTZ R8, R42, R4, -R51 ;  /* 0x000000042a087223 */ /* 0x000fe20000010833 */
[----:B------:R-:W-:Y:S01]  /*116a0*/  FMUL.FTZ R42, R57, R43 ;  /* 0x0000002b392a7220 */ /* 0x000fe20000410000 */
[----:B------:R-:W-:Y:S01]  /*116b0*/  FFMA.FTZ R49, R48, R38, R49 ;  /* 0x0000002630317223 */ /* 0x000fe20000010031 */
[----:B------:R-:W-:Y:S01]  /*116c0*/  FFMA.FTZ R38, R50, R4, R53 ;  /* 0x0000000432267223 */ /* 0x000fe20000010035 */
[----:B------:R-:W-:Y:S01]  /*116d0*/  LOP3.LUT R10, R10, 0xffff0000, RZ, 0xc0, !PT ;  /* 0xffff00000a0a7812 */ /* 0x000fe200078ec0ff */
[-C--:B------:R-:W-:Y:S01]  /*116e0*/  FFMA.FTZ R42, R55, R39.reuse, -R42 ;  /* 0x00000027372a7223 */ /* 0x080fe2000001082a */
[C---:B------:R-:W-:Y:S02]  /*116f0*/  IMAD.U32 R4, R26.reuse, 0x10000, RZ ;  /* 0x000100001a047824 */ /* 0x040fe400078e00ff */
[----:B------:R-:W-:Y:S01]  /*11700*/  FFMA.FTZ R46, R57, R39, R46 ;  /* 0x00000027392e7223 */ /* 0x000fe2000001002e */
[----:B------:R-:W-:Y:S01]  /*11710*/  LOP3.LUT R48, R26, 0xffff0000, RZ, 0xc0, !PT ;  /* 0xffff00001a307812 */ /* 0x000fe200078ec0ff */
[----:B------:R-:W-:Y:S01]  /*11720*/  FMUL.FTZ R39, R52, R44 ;  /* 0x0000002c34277220 */ /* 0x000fe20000410000 */
[----:B------:R-:W-:Y:S01]  /*11730*/  LOP3.LUT R50, R32, 0xffff0000, RZ, 0xc0, !PT ;  /* 0xffff000020327812 */ /* 0x000fe200078ec0ff */
[----:B------:R-:W-:-:S02]  /*11740*/  IMAD.U32 R45, R11, 0x10000, RZ ;  /* 0x000100000b2d7824 */ /* 0x000fc400078e00ff */
[C---:B------:R-:W-:Y:S01]  /*11750*/  FMUL.FTZ R43, R4.reuse, R44 ;  /* 0x0000002c042b7220 */ /* 0x040fe20000410000 */
[----:B------:R-:W-:Y:S02]  /*11760*/  IMAD.U32 R57, R33, 0x10000, RZ ;  /* 0x0001000021397824 */ /* 0x000fe400078e00ff */
[----:B------:R-:W-:Y:S01]  /*11770*/  FFMA.FTZ R39, R4, R40, -R39 ;  /* 0x0000002804277223 */ /* 0x000fe20000010827 */
[-C--:B------:R-:W-:Y:S01]  /*11780*/  FMUL.FTZ R51, R50, R10.reuse ;  /* 0x0000000a32337220 */ /* 0x080fe20000410000 */
[----:B------:R-:W-:Y:S01]  /*11790*/  FMUL.FTZ R53, R48, R10 ;  /* 0x0000000a30357220 */ /* 0x000fe20000410000 */
[----:B------:R-:W-:Y:S02]  /*117a0*/  IMAD.U32 R55, R27, 0x10000, RZ ;  /* 0x000100001b377824 */ /* 0x000fe400078e00ff */
[-C--:B------:R-:W-:Y:S01]  /*117b0*/  FMUL.FTZ R4, R57, R45.reuse ;  /* 0x0000002d39047220 */ /* 0x080fe20000410000 */
[----:B------:R-:W-:Y:S01]  /*117c0*/  FFMA.FTZ R10, R52, R40, R43 ;  /* 0x00000028340a7223 */ /* 0x000fe2000001002b */
[-C--:B------:R-:W-:Y:S01]  /*117d0*/  FFMA.FTZ R40, R48, R6.reuse, -R51 ;  /* 0x0000000630287223 */ /* 0x080fe20000010833 */
[----:B------:R-:W-:Y:S01]  /*117e0*/  FFMA.FTZ R53, R50, R6, R53 ;  /* 0x0000000632357223 */ /* 0x000fe20000010035 */
[C---:B------:R-:W-:Y:S01]  /*117f0*/  FMUL.FTZ R6, R55.reuse, R45 ;  /* 0x0000002d37067220 */ /* 0x040fe20000410000 */
[----:B------:R-:W-:Y:S01]  /*11800*/  FFMA.FTZ R43, R55, R41, -R4 ;  /* 0x00000029372b7223 */ /* 0x000fe20000010804 */
[----:B------:R-:W-:-:S02]  /*11810*/  LOP3.LUT R55, R31, 0xffff0000, RZ, 0xc0, !PT ;  /* 0xffff00001f377812 */ /* 0x000fc400078ec0ff */
[----:B------:R-:W-:Y:S01]  /*11820*/  LOP3.LUT R11, R11, 0xffff0000, RZ, 0xc0, !PT ;  /* 0xffff00000b0b7812 */ /* 0x000fe200078ec0ff */
[----:B------:R-:W-:Y:S01]  /*11830*/  FFMA.FTZ R41, R57, R41, R6 ;  /* 0x0000002939297223 */ /* 0x000fe20000010006 */
[----:B------:R-:W-:Y:S01]  /*11840*/  LOP3.LUT R45, R25, 0xffff0000, RZ, 0xc0, !PT ;  /* 0xffff0000192d7812 */ /* 0x000fe200078ec0ff */
[----:B------:R-:W-:Y:S01]  /*11850*/  FMUL.FTZ R4, R55, R9 ;  /* 0x0000000937047220 */ /* 0x000fe20000410000 */
[----:B------:R-:W-:Y:S01]  /*11860*/  LOP3.LUT R51, R27, 0xffff0000, RZ, 0xc0, !PT ;  /* 0xffff00001b337812 */ /* 0x000fe200078ec0ff */
[----:B------:R-:W-:Y:S01]  /*11870*/  FMUL.FTZ R44, R59, R11 ;  /* 0x0000000b3b2c7220 */ /* 0x000fe20000410000 */
[----:B------:R-:W-:Y:S01]  /*11880*/  F2FP.BF16.F32.PACK_AB R10, R53, R10 ;  /* 0x0000000a350a723e */ /* 0x000fe200000010ff */
[C---:B------:R-:W-:Y:S01]  /*11890*/  FMUL.FTZ R6, R45.reuse, R9 ;  /* 0x000000092d067220 */ /* 0x040fe20000410000 */
[----:B------:R-:W-:Y:S01]  /*118a0*/  FFMA.FTZ R9, R45, R5, -R4 ;  /* 0x000000052d097223 */ /* 0x000fe20000010804 */
[C---:B------:R-:W-:Y:S01]  /*118b0*/  FMUL.FTZ R48, R51.reuse, R11 ;  /* 0x0000000b33307220 */ /* 0x040fe20000410000 */
[----:B------:R-:W-:Y:S01]  /*118c0*/  FFMA.FTZ R44, R51, R7, -R44 ;  /* 0x00000007332c7223 */ /* 0x000fe2000001082c */
[----:B------:R-:W-:Y:S01]  /*118d0*/  FFMA.FTZ R11, R55, R5, R6 ;  /* 0x00000005370b7223 */ /* 0x000fe20000010006 */
[----:B------:R-:W-:Y:S01]  /*118e0*/  F2FP.BF16.F32.PACK_AB R6, R40, R39 ;  /* 0x000000272806723e */ /* 0x000fe200000010ff */
[----:B------:R-:W-:Y:S01]  /*118f0*/  FFMA.FTZ R48, R59, R7, R48 ;  /* 0x000000073b307223 */ /* 0x000fe20000010030 */
[----:B------:R-:W-:-:S02]  /*11900*/  F2FP.BF16.F32.PACK_AB R5, R9, R42 ;  /* 0x0000002a0905723e */ /* 0x000fc400000010ff */
[----:B------:R-:W-:Y:S02]  /*11910*/  F2FP.BF16.F32.PACK_AB R4, R8, R47 ;  /* 0x0000002f0804723e */ /* 0x000fe400000010ff */
[----:B------:R-:W-:Y:S02]  /*11920*/  F2FP.BF16.F32.PACK_AB R9, R11, R46 ;  /* 0x0000002e0b09723e */ /* 0x000fe400000010ff */
[----:B------:R-:W-:Y:S02]  /*11930*/  F2FP.BF16.F32.PACK_AB R7, R44, R43 ;  /* 0x0000002b2c07723e */ /* 0x000fe400000010ff */
[----:B------:R-:W-:Y:S02]  /*11940*/  F2FP.BF16.F32.PACK_AB R8, R38, R49 ;  /* 0x000000312608723e */ /* 0x000fe400000010ff */
[----:B------:R-:W-:Y:S01]  /*11950*/  F2FP.BF16.F32.PACK_AB R11, R48, R41 ;  /* 0x00000029300b723e */ /* 0x000fe200000010ff */
[----:B------:R1:W-:Y:S04]  /*11960*/  STS.128 [R36], R4 ;  /* 0x0000000424007388 */ /* 0x0003e80000000c00 */
[----:B------:R1:W-:Y:S02]  /*11970*/  STS.128 [R37+0x14400], R8 ;  /* 0x0144000825007388 */ /* 0x0003e40000000c00 */
.L_x_624:
[----:B------:R-:W-:Y:S05]  /*11980*/  BSYNC B2 ;  /* 0x0000000000027941 */ /* 0x000fea0003800000 */
.L_x_623:
[----:B------:R-:W-:Y:S05]  /*11990*/  @P1 BRA `(.L_x_622) ;  /* 0x0000000400841947 */ /* 0x000fea0003800000 */
[----:B-1----:R-:W-:Y:S01]  /*119a0*/  SHF.R.S32.HI R5, RZ, 0x1f, R214 ;  /* 0x0000001fff057819 */ /* 0x002fe200000114d6 */
[----:B------:R-:W-:Y:S01]  /*119b0*/  IMAD.U32 R47, R14, 0x10000, RZ ;  /* 0x000100000e2f7824 */ /* 0x000fe200078e00ff */
[----:B-----5:R-:W-:Y:S01]  /*119c0*/  R2UR UR4, R60 ;  /* 0x000000003c0472ca */ /* 0x020fe200000e0000 */
[----:B------:R-:W-:Y:S01]  /*119d0*/  IMAD.U32 R45, R0, 0x10000, RZ ;  /* 0x00010000002d7824 */ /* 0x000fe200078e00ff */
[CC--:B------:R-:W-:Y:S01]  /*119e0*/  LEA.HI R4, R5.reuse, R214.reuse, RZ, 0x3 ;  /* 0x000000d605047211 */ /* 0x0c0fe200078f18ff */
[----:B------:R-:W-:Y:S01]  /*119f0*/  IMAD.U32 R49, R20, 0x10000, RZ ;  /* 0x0001000014317824 */ /* 0x000fe200078e00ff */
[----:B------:R-:W-:Y:S02]  /*11a00*/  LEA.HI R5, R5, R214, RZ, 0x6 ;  /* 0x000000d605057211 */ /* 0x000fe400078f30ff */
[--C-:B------:R-:W-:Y:S02]  /*11a10*/  SHF.R.S32.HI R6, RZ, 0x3, R4.reuse ;  /* 0x00000003ff067819 */ /* 0x100fe40000011404 */
[----:B------:R-:W-:Y:S01]  /*11a20*/  LOP3.LUT R4, R58, 0x38, R4, 0xf8, !PT ;  /* 0x000000383a047812 */ /* 0x000fe200078ef804 */
[----:B------:R-:W-:Y:S01]  /*11a30*/  IMAD.SHL.U32 R5, R5, 0x80, RZ ;  /* 0x0000008005057824 */ /* 0x000fe200078e00ff */
[----:B------:R-:W-:-:S02]  /*11a40*/  LEA.HI R35, R35, R6, RZ, 0x1d ;  /* 0x0000000623237211 */ /* 0x000fc400078fe8ff */
[----:B0-----:R-:W-:Y:S02]  /*11a50*/  LOP3.LUT R8, R4, R56, RZ, 0x3c, !PT ;  /* 0x0000003804087212 */ /* 0x001fe400078e3cff */
[----:B------:R-:W-:Y:S01]  /*11a60*/  SHF.R.S32.HI R6, RZ, 0x1f, R35 ;  /* 0x0000001fff067819 */ /* 0x000fe20000011423 */
[----:B------:R-:W-:Y:S01]  /*11a70*/  IMAD.SHL.U32 R4, R35, 0x8, RZ ;  /* 0x0000000823047824 */ /* 0x000fe200078e00ff */
[----:B------:R-:W-:Y:S02]  /*11a80*/  LOP3.LUT R5, R5, 0xffffe000, RZ, 0xc0, !PT ;  /* 0xffffe00005057812 */ /* 0x000fe400078ec0ff */
[----:B------:R-:W-:Y:S02]  /*11a90*/  LEA.HI R6, R6, R35, RZ, 0x3 ;  /* 0x0000002306067211 */ /* 0x000fe400078f18ff */
[----:B------:R-:W-:Y:S02]  /*11aa0*/  IADD3 R5, R8, R5, R54 ;  /* 0x0000000508057210 */ /* 0x000fe40007ffe036 */
[----:B------:R-:W-:Y:S01]  /*11ab0*/  LOP3.LUT R4, R58, 0x38, R4, 0xf8, !PT ;  /* 0x000000383a047812 */ /* 0x000fe200078ef804 */
[----:B------:R-:W-:Y:S01]  /*11ac0*/  IMAD.SHL.U32 R6, R6, 0x400, RZ ;  /* 0x0000040006067824 */ /* 0x000fe200078e00ff */
[----:B------:R-:W-:-:S02]  /*11ad0*/  LEA R35, R5, UR4, 0x1 ;  /* 0x0000000405237c11 */ /* 0x000fc4000f8e08ff */
[----:B------:R-:W-:Y:S01]  /*11ae0*/  LOP3.LUT R4, R4, R56, RZ, 0x3c, !PT ;  /* 0x0000003804047212 */ /* 0x000fe200078e3cff */
[----:B------:R-:W-:Y:S01]  /*11af0*/  IMAD.U32 R56, R21, 0x10000, RZ ;  /* 0x0001000015387824 */ /* 0x000fe200078e00ff */
[----:B------:R-:W-:Y:S02]  /*11b00*/  LOP3.LUT R5, R6, 0x7fffe000, RZ, 0xc0, !PT ;  /* 0x7fffe00006057812 */ /* 0x000fe400078ec0ff */
[----:B------:R-:W-:Y:S02]  /*11b10*/  LOP3.LUT R52, R14, 0xffff0000, RZ, 0xc0, !PT ;  /* 0xffff00000e347812 */ /* 0x000fe400078ec0ff */
[----:B------:R-:W-:Y:S02]  /*11b20*/  IADD3 R36, R4, R5, R54 ;  /* 0x0000000504247210 */ /* 0x000fe40007ffe036 */
[----:B------:R-:W0:Y:S01]  /*11b30*/  LDS.128 R4, [R35] ;  /* 0x0000000023047984 */ /* 0x000e220000000c00 */
[----:B------:R-:W-:Y:S02]  /*11b40*/  LOP3.LUT R50, R0, 0xffff0000, RZ, 0xc0, !PT ;  /* 0xffff000000327812 */ /* 0x000fe400078ec0ff */
[----:B------:R-:W-:Y:S01]  /*11b50*/  IMAD R36, R36, 0x2, R23 ;  /* 0x0000000224247824 */ /* 0x000fe200078e0217 */
[----:B------:R-:W-:-:S02]  /*11b60*/  LOP3.LUT R54, R20, 0xffff0000, RZ, 0xc0, !PT ;  /* 0xffff000014367812 */ /* 0x000fc400078ec0ff */
[----:B------:R-:W-:Y:S02]  /*11b70*/  LOP3.LUT R57, R15, 0xffff0000, RZ, 0xc0, !PT ;  /* 0xffff00000f397812 */ /* 0x000fe400078ec0ff */
[----:B------:R-:W1:Y:S01]  /*11b80*/  LDS.128 R8, [R36+0x14400] ;  /* 0x0144000024087984 */ /* 0x000e620000000c00 */
[----:B------:R-:W-:Y:S02]  /*11b90*/  LOP3.LUT R59, R21, 0xffff0000, RZ, 0xc0, !PT ;  /* 0xffff0000153b7812 */ /* 0x000fe400078ec0ff */
[----:B------:R-:W-:Y:S02]  /*11ba0*/  LOP3.LUT R53, R3, 0xffff0000, RZ, 0xc0, !PT ;  /* 0xffff000003357812 */ /* 0x000fe400078ec0ff */
[----:B------:R-:W-:Y:S01]  /*11bb0*/  LOP3.LUT R55, R13, 0xffff0000, RZ, 0xc0, !PT ;  /* 0xffff00000d377812 */ /* 0x000fe200078ec0ff */
        /* <DEDUP_REMOVED lines=18> */
[----:B------:R-:W-:Y:S02]  /*11ce0*/  IMAD.U32 R45, R12, 0x10000, RZ ;  /* 0x000100000c2d7824 */ /* 0x000fe400078e00ff */
[C---:B------:R-:W-:Y:S01]  /*11cf0*/  FMUL.FTZ R37, R50.reuse, R8 ;  /* 0x0000000832257220 */ /* 0x040fe20000410000 */
[-C--:B------:R-:W-:Y:S01]  /*11d00*/  FMUL.FTZ R8, R49, R43.reuse ;  /* 0x0000002b31087220 */ /* 0x080fe20000410000 */
[-C--:B------:R-:W-:Y:S01]  /*11d10*/  FFMA.FTZ R41, R50, R4.reuse, -R41 ;  /* 0x0000000432297223 */ /* 0x080fe20000010829 */
[C---:B------:R-:W-:Y:S01]  /*11d20*/  FMUL.FTZ R50, R45.reuse, R43 ;  /* 0x0000002b2d327220 */ /* 0x040fe20000410000 */
[----:B------:R-:W-:Y:S01]  /*11d30*/  FFMA.FTZ R37, R52, R4, R37 ;  /* 0x0000000434257223 */ /* 0x000fe20000010025 */
[-C--:B------:R-:W-:Y:S01]  /*11d40*/  FFMA.FTZ R45, R45, R39.reuse, -R8 ;  /* 0x000000272d2d7223 */ /* 0x080fe20000010808 */
[----:B------:R-:W-:Y:S01]  /*11d50*/  LOP3.LUT R8, R12, 0xffff0000, RZ, 0xc0, !PT ;  /* 0xffff00000c087812 */ /* 0x000fe200078ec0ff */
[----:B------:R-:W-:Y:S01]  /*11d60*/  FFMA.FTZ R50, R49, R39, R50 ;  /* 0x0000002731327223 */ /* 0x000fe20000010032 */
[----:B------:R-:W-:Y:S01]  /*11d70*/  FMUL.FTZ R39, R54, R10 ;  /* 0x0000000a36277220 */ /* 0x000fe20000410000 */
[----:B------:R-:W-:Y:S01]  /*11d80*/  IMAD.U32 R44, R11, 0x10000, RZ ;  /* 0x000100000b2c7824 */ /* 0x000fe200078e00ff */
[----:B------:R-:W-:Y:S01]  /*11d90*/  LOP3.LUT R9, R9, 0xffff0000, RZ, 0xc0, !PT ;  /* 0xffff000009097812 */ /* 0x000fe200078ec0ff */
[----:B------:R-:W-:-:S02]  /*11da0*/  IMAD.U32 R52, R15, 0x10000, RZ ;  /* 0x000100000f347824 */ /* 0x000fc400078e00ff */
[C---:B------:R-:W-:Y:S01]  /*11db0*/  FMUL.FTZ R47, R8.reuse, R10 ;  /* 0x0000000a082f7220 */ /* 0x040fe20000410000 */
[----:B------:R-:W-:Y:S01]  /*11dc0*/  FFMA.FTZ R10, R8, R6, -R39 ;  /* 0x00000006080a7223 */ /* 0x000fe20000010827 */
[----:B------:R-:W-:Y:S01]  /*11dd0*/  LOP3.LUT R11, R11, 0xffff0000, RZ, 0xc0, !PT ;  /* 0xffff00000b0b7812 */ /* 0x000fe200078ec0ff */
[----:B------:R-:W-:Y:S02]  /*11de0*/  IMAD.U32 R4, R3, 0x10000, RZ ;  /* 0x0001000003047824 */ /* 0x000fe400078e00ff */
[----:B------:R-:W-:Y:S01]  /*11df0*/  FMUL.FTZ R39, R52, R42 ;  /* 0x0000002a34277220 */ /* 0x000fe20000410000 */
[----:B------:R-:W-:Y:S02]  /*11e00*/  IMAD.U32 R8, R13, 0x10000, RZ ;  /* 0x000100000d087824 */ /* 0x000fe400078e00ff */
[----:B------:R-:W-:Y:S01]  /*11e10*/  FMUL.FTZ R49, R56, R44 ;  /* 0x0000002c38317220 */ /* 0x000fe20000410000 */
[C---:B------:R-:W-:Y:S01]  /*11e20*/  FMUL.FTZ R43, R4.reuse, R42 ;  /* 0x0000002a042b7220 */ /* 0x040fe20000410000 */
[----:B------:R-:W-:Y:S01]  /*11e30*/  FFMA.FTZ R39, R4, R38, -R39 ;  /* 0x0000002604277223 */ /* 0x000fe20000010827 */
[C---:B------:R-:W-:Y:S01]  /*11e40*/  FMUL.FTZ R51, R8.reuse, R44 ;  /* 0x0000002c08337220 */ /* 0x040fe20000410000 */
[----:B------:R-:W-:Y:S01]  /*11e50*/  FFMA.FTZ R49, R8, R40, -R49 ;  /* 0x0000002808317223 */ /* 0x000fe20000010831 */
[----:B------:R-:W-:Y:S01]  /*11e60*/  FFMA.FTZ R47, R54, R6, R47 ;  /* 0x00000006362f7223 */ /* 0x000fe2000001002f */
[----:B------:R-:W-:Y:S01]  /*11e70*/  FMUL.FTZ R4, R57, R9 ;  /* 0x0000000939047220 */ /* 0x000fe20000410000 */
[----:B------:R-:W-:Y:S01]  /*11e80*/  FMUL.FTZ R8, R59, R11 ;  /* 0x0000000b3b087220 */ /* 0x000fe20000410000 */
[----:B------:R-:W-:Y:S01]  /*11e90*/  FMUL.FTZ R6, R53, R9 ;  /* 0x0000000935067220 */ /* 0x000fe20000410000 */
[----:B------:R-:W-:Y:S01]  /*11ea0*/  FMUL.FTZ R44, R55, R11 ;  /* 0x0000000b372c7220 */ /* 0x000fe20000410000 */
[----:B------:R-:W-:Y:S01]  /*11eb0*/  FFMA.FTZ R43, R52, R38, R43 ;  /* 0x00000026342b7223 */ /* 0x000fe2000001002b */
[----:B------:R-:W-:Y:S01]  /*11ec0*/  FFMA.FTZ R51, R56, R40, R51 ;  /* 0x0000002838337223 */ /* 0x000fe20000010033 */
[----:B------:R-:W-:Y:S01]  /*11ed0*/  FFMA.FTZ R38, R53, R5, -R4 ;  /* 0x0000000535267223 */ /* 0x000fe20000010804 */
[----:B------:R-:W-:Y:S01]  /*11ee0*/  FFMA.FTZ R42, R55, R7, -R8 ;  /* 0x00000007372a7223 */ /* 0x000fe20000010808 */
[----:B------:R-:W-:Y:S01]  /*11ef0*/  FFMA.FTZ R40, R57, R5, R6 ;  /* 0x0000000539287223 */ /* 0x000fe20000010006 */
        /* <DEDUP_REMOVED lines=11> */
.L_x_622:
[----:B------:R-:W-:Y:S05]  /*11fb0*/  BSYNC B1 ;  /* 0x0000000000017941 */ /* 0x000fea0003800000 */
.L_x_621:
        /* <DEDUP_REMOVED lines=28> */
[----:B------:R-:W-:Y:S01]  /*12180*/  LOP3.LUT R6, R54, R6, R56, 0xf6, !PT ;  /* 0x0000000636067212 */ /* 0x000fe200078ef638 */
[----:B------:R-:W-:Y:S01]  /*12190*/  IMAD.U32 R52, R32, 0x10000, RZ ;  /* 0x0001000020347824 */ /* 0x000fe200078e00ff */
[----:B------:R-:W-:-:S02]  /*121a0*/  LOP3.LUT R59, R33, 0xffff0000, RZ, 0xc0, !PT ;  /* 0xffff0000213b7812 */ /* 0x000fc400078ec0ff */
[----:B------:R-:W-:Y:S02]  /*121b0*/  LEA.HI R4, R35, R4, RZ, 0x1d ;  /* 0x0000000423047211 */ /* 0x000fe400078fe8ff */
[----:B------:R-:W-:Y:S02]  /*121c0*/  LEA R36, R6, UR4, 0x1 ;  /* 0x0000000406247c11 */ /* 0x000fe4000f8e08ff */
[----:B------:R-:W-:Y:S01]  /*121d0*/  SHF.R.S32.HI R7, RZ, 0x1f, R4 ;  /* 0x0000001fff077819 */ /* 0x000fe20000011404 */
[----:B------:R-:W-:-:S03]  /*121e0*/  IMAD.SHL.U32 R5, R4, 0x8, RZ ;  /* 0x0000000804057824 */ /* 0x000fc600078e00ff */
[----:B------:R-:W-:Y:S02]  /*121f0*/  LEA.HI R7, R7, R4, RZ, 0x3 ;  /* 0x0000000407077211 */ /* 0x000fe400078f18ff */
        /* <DEDUP_REMOVED lines=18> */
[----:B------:R-:W-:Y:S01]  /*12320*/  IMAD.U32 R43, R9, 0x10000, RZ ;  /* 0x00010000092b7824 */ /* 0x000fe200078e00ff */
[----:B------:R-:W-:Y:S01]  /*12330*/  SHF.L.U32 R44, R10, 0x10, RZ ;  /* 0x000000100a2c7819 */ /* 0x000fe200000006ff */
[-C--:B------:R-:W-:Y:S01]  /*12340*/  FMUL.FTZ R47, R48, R42.reuse ;  /* 0x0000002a302f7220 */ /* 0x080fe20000410000 */
[----:B------:R-:W-:Y:S01]  /*12350*/  FMUL.FTZ R49, R46, R42 ;  /* 0x0000002a2e317220 */ /* 0x000fe20000410000 */
[----:B------:R-:W-:Y:S01]  /*12360*/  LOP3.LUT R42, R24, 0xffff0000, RZ, 0xc0, !PT ;  /* 0xffff0000182a7812 */ /* 0x000fe200078ec0ff */
[----:B------:R-:W-:Y:S01]  /*12370*/  FMUL.FTZ R51, R50, R8 ;  /* 0x0000000832337220 */ /* 0x000fe20000410000 */
[-C--:B------:R-:W-:Y:S01]  /*12380*/  FFMA.FTZ R47, R46, R38.reuse, -R47 ;  /* 0x000000262e2f7223 */ /* 0x080fe2000001082f */
[-C--:B------:R-:W-:Y:S01]  /*12390*/  FMUL.FTZ R46, R55, R43.reuse ;  /* 0x0000002b372e7220 */ /* 0x080fe20000410000 */
[----:B------:R-:W-:Y:S01]  /*123a0*/  FFMA.FTZ R49, R48, R38, R49 ;  /* 0x0000002630317223 */ /* 0x000fe20000010031 */
[C---:B------:R-:W-:Y:S01]  /*123b0*/  FMUL.FTZ R53, R42.reuse, R8 ;  /* 0x000000082a357220 */ /* 0x040fe20000410000 */
[-C--:B------:R-:W-:Y:S01]  /*123c0*/  FFMA.FTZ R8, R42, R4.reuse, -R51 ;  /* 0x000000042a087223 */ /* 0x080fe20000010833 */
[----:B------:R-:W-:Y:S01]  /*123d0*/  FMUL.FTZ R42, R57, R43 ;  /* 0x0000002b392a7220 */ /* 0x000fe20000410000 */
[----:B------:R-:W-:Y:S01]  /*123e0*/  LOP3.LUT R10, R10, 0xffff0000, RZ, 0xc0, !PT ;  /* 0xffff00000a0a7812 */ /* 0x000fe200078ec0ff */
[----:B------:R-:W-:Y:S01]  /*123f0*/  FFMA.FTZ R38, R50, R4, R53 ;  /* 0x0000000432267223 */ /* 0x000fe20000010035 */
[----:B------:R-:W-:-:S02]  /*12400*/  IMAD.U32 R4, R26, 0x10000, RZ ;  /* 0x000100001a047824 */ /* 0x000fc400078e00ff */
[-C--:B------:R-:W-:Y:S01]  /*12410*/  FFMA.FTZ R42, R55, R39.reuse, -R42 ;  /* 0x00000027372a7223 */ /* 0x080fe2000001082a */
[----:B------:R-:W-:Y:S01]  /*12420*/  FFMA.FTZ R46, R57, R39, R46 ;  /* 0x00000027392e7223 */ /* 0x000fe2000001002e */
[----:B------:R-:W-:Y:S01]  /*12430*/  LOP3.LUT R48, R26, 0xffff0000, RZ, 0xc0, !PT ;  /* 0xffff00001a307812 */ /* 0x000fe200078ec0ff */
[-C--:B------:R-:W-:Y:S01]  /*12440*/  FMUL.FTZ R39, R52, R44.reuse ;  /* 0x0000002c34277220 */ /* 0x080fe20000410000 */
[----:B------:R-:W-:Y:S01]  /*12450*/  LOP3.LUT R50, R32, 0xffff0000, RZ, 0xc0, !PT ;  /* 0xffff000020327812 */ /* 0x000fe200078ec0ff */
[----:B------:R-:W-:Y:S02]  /*12460*/  IMAD.U32 R45, R11, 0x10000, RZ ;  /* 0x000100000b2d7824 */ /* 0x000fe400078e00ff */
[C---:B------:R-:W-:Y:S01]  /*12470*/  FMUL.FTZ R43, R4.reuse, R44 ;  /* 0x0000002c042b7220 */ /* 0x040fe20000410000 */
[----:B------:R-:W-:Y:S02]  /*12480*/  IMAD.U32 R57, R33, 0x10000, RZ ;  /* 0x0001000021397824 */ /* 0x000fe400078e00ff */
[----:B------:R-:W-:Y:S01]  /*12490*/  FFMA.FTZ R39, R4, R40, -R39 ;  /* 0x0000002804277223 */ /* 0x000fe20000010827 */
[-C--:B------:R-:W-:Y:S01]  /*124a0*/  FMUL.FTZ R51, R50, R10.reuse ;  /* 0x0000000a32337220 */ /* 0x080fe20000410000 */
[----:B------:R-:W-:Y:S01]  /*124b0*/  FMUL.FTZ R53, R48, R10 ;  /* 0x0000000a30357220 */ /* 0x000fe20000410000 */
[----:B------:R-:W-:-:S02]  /*124c0*/  IMAD.U32 R55, R27, 0x10000, RZ ;  /* 0x000100001b377824 */ /* 0x000fc400078e00ff */
[-C--:B------:R-:W-:Y:S01]  /*124d0*/  FMUL.FTZ R4, R57, R45.reuse ;  /* 0x0000002d39047220 */ /* 0x080fe20000410000 */
[----:B------:R-:W-:Y:S01]  /*124e0*/  FFMA.FTZ R10, R52, R40, R43 ;  /* 0x00000028340a7223 */ /* 0x000fe2000001002b */
[-C--:B------:R-:W-:Y:S01]  /*124f0*/  FFMA.FTZ R40, R48, R6.reuse, -R51 ;  /* 0x0000000630287223 */ /* 0x080fe20000010833 */
[----:B------:R-:W-:Y:S01]  /*12500*/  FFMA.FTZ R53, R50, R6, R53 ;  /* 0x0000000632357223 */ /* 0x000fe20000010035 */
[C---:B------:R-:W-:Y:S01]  /*12510*/  FMUL.FTZ R6, R55.reuse, R45 ;  /* 0x0000002d37067220 */ /* 0x040fe20000410000 */
[-C--:B------:R-:W-:Y:S01]  /*12520*/  FFMA.FTZ R43, R55, R41.reuse, -R4 ;  /* 0x00000029372b7223 */ /* 0x080fe20000010804 */
[----:B------:R-:W-:Y:S02]  /*12530*/  LOP3.LUT R9, R9, 0xffff0000, RZ, 0xc0, !PT ;  /* 0xffff000009097812 */ /* 0x000fe400078ec0ff */
[----:B------:R-:W-:Y:S01]  /*12540*/  LOP3.LUT R55, R31, 0xffff0000, RZ, 0xc0, !PT ;  /* 0xffff00001f377812 */ /* 0x000fe200078ec0ff */
[----:B------:R-:W-:Y:S01]  /*12550*/  FFMA.FTZ R41, R57, R41, R6 ;  /* 0x0000002939297223 */ /* 0x000fe20000010006 */
[----:B------:R-:W-:-:S02]  /*12560*/  LOP3.LUT R11, R11, 0xffff0000, RZ, 0xc0, !PT ;  /* 0xffff00000b0b7812 */ /* 0x000fc400078ec0ff */
        /* <DEDUP_REMOVED lines=20> */
.L_x_628:
[----:B------:R-:W-:Y:S05]  /*126b0*/  BSYNC B2 ;  /* 0x0000000000027941 */ /* 0x000fea0003800000 */
.L_x_627:
        /* <DEDUP_REMOVED lines=98> */
.L_x_626:
[----:B------:R-:W-:Y:S05]  /*12ce0*/  BSYNC B1 ;  /* 0x0000000000017941 */ /* 0x000fea0003800000 */
.L_x_625:
[----:B-12---:R-:W-:-:S05]  /*12cf0*/  VIADD R5, R224, 0x60 ;  /* 0x00000060e0057836 */ /* 0x006fca0000000000 */
[----:B------:R-:W-:-:S13]  /*12d00*/  ISETP.GE.AND P0, PT, R5, R34, PT ;  /* 0x000000220500720c */ /* 0x000fda0003f06270 */
[----:B------:R-:W-:Y:S05]  /*12d10*/  @P0 BRA `(.L_x_605) ;  /* 0x0000000c00340947 */ /* 0x000fea0003800000 */
[----:B------:R1:W5:Y:S01]  /*12d20*/  LDL R52, [R1+0x6c] ;  /* 0x00006c0001347983 */ /* 0x0003620000100800 */
[----:B------:R-:W2:Y:S01]  /*12d30*/  LDC R37, c[0x0][0x3f4] ;  /* 0x0000fd00ff257b82 */ /* 0x000ea20000000800 */
[----:B------:R-:W-:Y:S01]  /*12d40*/  SHF.R.S32.HI R4, RZ, 0x1f, R5 ;  /* 0x0000001fff047819 */ /* 0x000fe20000011405 */
[----:B------:R-:W-:Y:S01]  /*12d50*/  IMAD.SHL.U32 R39, R5, 0x40, RZ ;  /* 0x0000004005277824 */ /* 0x000fe200078e00ff */
[----:B------:R-:W-:Y:S02]  /*12d60*/  BSSY B1, `(.L_x_629) ;  /* 0x0000066000017945 */ /* 0x000fe40003800000 */
[----:B------:R-:W-:Y:S02]  /*12d70*/  LEA.HI R4, R4, R5, RZ, 0x3 ;  /* 0x0000000504047211 */ /* 0x000fe400078f18ff */
[----:B------:R-:W-:-:S03]  /*12d80*/  LOP3.LUT R39, R39, 0x1c0, RZ, 0xc0, !PT ;  /* 0x000001c027277812 */ /* 0x000fc600078ec0ff */
[----:B------:R-:W-:Y:S01]  /*12d90*/  IMAD.SHL.U32 R4, R4, 0x40, RZ ;  /* 0x0000004004047824 */ /* 0x000fe200078e00ff */
[----:B------:R-:W-:-:S04]  /*12da0*/  SHF.R.U32.HI R34, RZ, 0x3, R39 ;  /* 0x00000003ff227819 */ /* 0x000fc80000011627 */
[----:B------:R-:W-:Y:S02]  /*12db0*/  LOP3.LUT R35, R4, 0xfffffe00, RZ, 0xc0, !PT ;  /* 0xfffffe0004237812 */ /* 0x000fe400078ec0ff */
        /* <DEDUP_REMOVED lines=9> */
[----:B------:R-:W-:Y:S02]  /*12e50*/  LOP3.LUT R7, R39, 0x38, R16, 0xf8, !PT ;  /* 0x0000003827077812 */ /* 0x000fe400078ef810 */
[----:B------:R-:W-:Y:S01]  /*12e60*/  SHF.L.U32 R48, R30, 0x10, RZ ;  /* 0x000000101e307819 */ /* 0x000fe200000006ff */
[----:B------:R-:W-:Y:S01]  /*12e70*/  IMAD.IADD R4, R28, 0x1, -R29 ;  /* 0x000000011c047824 */ /* 0x000fe200078e0a1d */
[----:B------:R-:W-:-:S02]  /*12e80*/  LOP3.LUT R7, R35, R7, R34, 0xf6, !PT ;  /* 0x0000000723077212 */ /* 0x000fc400078ef622 */
[----:B------:R-:W-:Y:S01]  /*12e90*/  LOP3.LUT R50, R30, 0xffff0000, RZ, 0xc0, !PT ;  /* 0xffff00001e327812 */ /* 0x000fe200078ec0ff */
[----:B------:R-:W-:Y:S01]  /*12ea0*/  IMAD.U32 R30, R25, 0x10000, RZ ;  /* 0x00010000191e7824 */ /* 0x000fe200078e00ff */
[----:B------:R-:W-:Y:S02]  /*12eb0*/  LEA.HI R4, R37, R4, RZ, 0x1d ;  /* 0x0000000425047211 */ /* 0x000fe400078fe8ff */
[----:B------:R-:W-:Y:S02]  /*12ec0*/  LEA R28, R7, UR4, 0x1 ;  /* 0x00000004071c7c11 */ /* 0x000fe4000f8e08ff */
[----:B------:R-:W-:Y:S01]  /*12ed0*/  SHF.R.S32.HI R5, RZ, 0x1f, R4 ;  /* 0x0000001fff057819 */ /* 0x000fe20000011404 */
[----:B------:R-:W-:Y:S01]  /*12ee0*/  IMAD.SHL.U32 R6, R4, 0x8, RZ ;  /* 0x0000000804067824 */ /* 0x000fe200078e00ff */
[----:B------:R-:W-:Y:S02]  /*12ef0*/  LOP3.LUT R24, R24, 0xffff0000, RZ, 0xc0, !PT ;  /* 0xffff000018187812 */ /* 0x000fe400078ec0ff */
[----:B------:R-:W-:-:S02]  /*12f00*/  LEA.HI R4, R5, R4, RZ, 0x3 ;  /* 0x0000000405047211 */ /* 0x000fc400078f18ff */
[----:B------:R-:W-:Y:S02]  /*12f10*/  LOP3.LUT R5, R39, 0x38, R6, 0xf8, !PT ;  /* 0x0000003827057812 */ /* 0x000fe400078ef806 */
[----:B------:R-:W-:Y:S01]  /*12f20*/  LOP3.LUT R33, R33, 0xffff0000, RZ, 0xc0, !PT ;  /* 0xffff000021217812 */ /* 0x000fe200078ec0ff */
[----:B------:R-:W-:Y:S01]  /*12f30*/  IMAD.SHL.U32 R6, R4, 0x400, RZ ;  /* 0x0000040004067824 */ /* 0x000fe200078e00ff */
[----:B------:R-:W-:Y:S02]  /*12f40*/  LOP3.LUT R4, R5, R34, RZ, 0x3c, !PT ;  /* 0x0000002205047212 */ /* 0x000fe400078e3cff */
[----:B------:R-:W-:Y:S02]  /*12f50*/  LOP3.LUT R25, R25, 0xffff0000, RZ, 0xc0, !PT ;  /* 0xffff000019197812 */ /* 0x000fe400078ec0ff */
[----:B------:R-:W-:Y:S02]  /*12f60*/  LOP3.LUT R6, R6, 0x7fffe000, RZ, 0xc0, !PT ;  /* 0x7fffe00006067812 */ /* 0x000fe400078ec0ff */
[----:B------:R-:W-:-:S02]  /*12f70*/  LOP3.LUT R27, R27, 0xffff0000, RZ, 0xc0, !PT ;  /* 0xffff00001b1b7812 */ /* 0x000fc400078ec0ff */
        /* <DEDUP_REMOVED lines=20> */
[----:B------:R-:W-:Y:S01]  /*130c0*/  FMUL.FTZ R53, R24, R8 ;  /* 0x0000000818357220 */ /* 0x000fe20000410000 */
[----:B------:R-:W-:Y:S02]  /*130d0*/  IMAD.U32 R44, R10, 0x10000, RZ ;  /* 0x000100000a2c7824 */ /* 0x000fe400078e00ff */
[-C--:B------:R-:W-:Y:S01]  /*130e0*/  FFMA.FTZ R8, R24, R4.reuse, -R51 ;  /* 0x0000000418087223 */ /* 0x080fe20000010833 */
[-C--:B------:R-:W-:Y:S01]  /*130f0*/  FMUL.FTZ R51, R42, R43.reuse ;  /* 0x0000002b2a337220 */ /* 0x080fe20000410000 */
[----:B------:R-:W-:Y:S01]  /*13100*/  FFMA.FTZ R24, R50, R4, R53 ;  /* 0x0000000432187223 */ /* 0x000fe20000010035 */
[-C--:B------:R-:W-:Y:S01]  /*13110*/  FFMA.FTZ R47, R46, R36.reuse, -R47 ;  /* 0x000000242e2f7223 */ /* 0x080fe2000001082f */
[----:B------:R-:W-:Y:S01]  /*13120*/  FFMA.FTZ R49, R48, R36, R49 ;  /* 0x0000002430317223 */ /* 0x000fe20000010031 */
[C---:B------:R-:W-:Y:S01]  /*13130*/  FMUL.FTZ R43, R30.reuse, R43 ;  /* 0x0000002b1e2b7220 */ /* 0x040fe20000410000 */
[----:B------:R-:W-:Y:S01]  /*13140*/  FFMA.FTZ R51, R30, R38, -R51 ;  /* 0x000000261e337223 */ /* 0x000fe20000010833 */
[----:B------:R-:W-:Y:S01]  /*13150*/  IMAD.U32 R4, R26, 0x10000, RZ ;  /* 0x000100001a047824 */ /* 0x000fe200078e00ff */
[----:B------:R-:W-:Y:S01]  /*13160*/  LOP3.LUT R10, R10, 0xffff0000, RZ, 0xc0, !PT ;  /* 0xffff00000a0a7812 */ /* 0x000fe200078ec0ff */
[----:B------:R-:W-:Y:S01]  /*13170*/  IMAD.U32 R36, R32, 0x10000, RZ ;  /* 0x0001000020247824 */ /* 0x000fe200078e00ff */
[----:B------:R-:W-:Y:S01]  /*13180*/  LOP3.LUT R26, R26, 0xffff0000, RZ, 0xc0, !PT ;  /* 0xffff00001a1a7812 */ /* 0x000fe200078ec0ff */
[C---:B------:R-:W-:Y:S01]  /*13190*/  IMAD.U32 R45, R11.reuse, 0x10000, RZ ;  /* 0x000100000b2d7824 */ /* 0x040fe200078e00ff */
[----:B------:R-:W-:Y:S01]  /*131a0*/  LOP3.LUT R30, R32, 0xffff0000, RZ, 0xc0, !PT ;  /* 0xffff0000201e7812 */ /* 0x000fe200078ec0ff */
[-C--:B------:R-:W-:Y:S01]  /*131b0*/  FMUL.FTZ R53, R36, R44.reuse ;  /* 0x0000002c24357220 */ /* 0x080fe20000410000 */
[----:B------:R-:W-:Y:S01]  /*131c0*/  FMUL.FTZ R55, R4, R44 ;  /* 0x0000002c04377220 */ /* 0x000fe20000410000 */
[-C--:B------:R-:W-:Y:S01]  /*131d0*/  FMUL.FTZ R59, R26, R10.reuse ;  /* 0x0000000a1a3b7220 */ /* 0x080fe20000410000 */
[----:B------:R-:W-:Y:S01]  /*131e0*/  LOP3.LUT R11, R11, 0xffff0000, RZ, 0xc0, !PT ;  /* 0xffff00000b0b7812 */ /* 0x000fe200078ec0ff */
[----:B------:R-:W-:Y:S01]  /*131f0*/  FMUL.FTZ R57, R30, R10 ;  /* 0x0000000a1e397220 */ /* 0x000fe20000410000 */
[----:B------:R-:W-:Y:S01]  /*13200*/  FFMA.FTZ R53, R4, R40, -R53 ;  /* 0x0000002804357223 */ /* 0x000fe20000010835 */
[-C--:B------:R-:W-:Y:S01]  /*13210*/  FMUL.FTZ R4, R63, R45.reuse ;  /* 0x0000002d3f047220 */ /* 0x080fe20000410000 */
[-C--:B------:R-:W-:Y:S01]  /*13220*/  FFMA.FTZ R59, R30, R6.reuse, R59 ;  /* 0x000000061e3b7223 */ /* 0x080fe2000001003b */
[----:B------:R-:W-:Y:S01]  /*13230*/  FFMA.FTZ R32, R26, R6, -R57 ;  /* 0x000000061a207223 */ /* 0x000fe20000010839 */
[----:B------:R-:W-:Y:S01]  /*13240*/  LOP3.LUT R31, R31, 0xffff0000, RZ, 0xc0, !PT ;  /* 0xffff00001f1f7812 */ /* 0x000fe200078ec0ff */
[C---:B------:R-:W-:Y:S01]  /*13250*/  FMUL.FTZ R6, R61.reuse, R45 ;  /* 0x0000002d3d067220 */ /* 0x040fe20000410000 */
[----:B------:R-:W-:Y:S01]  /*13260*/  FFMA.FTZ R10, R36, R40, R55 ;  /* 0x00000028240a7223 */ /* 0x000fe20000010037 */
[----:B------:R-:W-:Y:S01]  /*13270*/  FFMA.FTZ R43, R42, R38, R43 ;  /* 0x000000262a2b7223 */ /* 0x000fe2000001002b */
[-C--:B------:R-:W-:Y:S01]  /*13280*/  FFMA.FTZ R36, R61, R41.reuse, -R4 ;  /* 0x000000293d247223 */ /* 0x080fe20000010804 */
[----:B------:R-:W-:Y:S01]  /*13290*/  FFMA.FTZ R41, R63, R41, R6 ;  /* 0x000000293f297223 */ /* 0x000fe20000010006 */
[----:B------:R-:W-:Y:S01]  /*132a0*/  FMUL.FTZ R4, R31, R9 ;  /* 0x000000091f047220 */ /* 0x000fe20000410000 */
[----:B------:R-:W-:Y:S01]  /*132b0*/  FMUL.FTZ R38, R33, R11 ;  /* 0x0000000b21267220 */ /* 0x000fe20000410000 */
        /* <DEDUP_REMOVED lines=16> */
.L_x_630:
[----:B------:R-:W-:Y:S05]  /*133c0*/  BSYNC B1 ;  /* 0x0000000000017941 */ /* 0x000fea0003800000 */
.L_x_629:
[----:B------:R-:W-:Y:S05]  /*133d0*/  @P1 BRA `(.L_x_605) ;  /* 0x0000000400841947 */ /* 0x000fea0003800000 */
[----:B-1----:R-:W-:Y:S01]  /*133e0*/  SHF.R.S32.HI R5, RZ, 0x1f, R214 ;  /* 0x0000001fff057819 */ /* 0x002fe200000114d6 */
[----:B------:R-:W-:Y:S01]  /*133f0*/  IMAD.U32 R33, R0, 0x10000, RZ ;  /* 0x0001000000217824 */ /* 0x000fe200078e00ff */
[----:B-----5:R-:W-:Y:S02]  /*13400*/  R2UR UR4, R52 ;  /* 0x00000000340472ca */ /* 0x020fe400000e0000 */
[CC--:B------:R-:W-:Y:S02]  /*13410*/  LEA.HI R4, R5.reuse, R214.reuse, RZ, 0x3 ;  /* 0x000000d605047211 */ /* 0x0c0fe400078f18ff */
[----:B------:R-:W-:Y:S02]  /*13420*/  LEA.HI R5, R5, R214, RZ, 0x6 ;  /* 0x000000d605057211 */ /* 0x000fe400078f30ff */
[--C-:B------:R-:W-:Y:S02]  /*13430*/  SHF.R.S32.HI R6, RZ, 0x3, R4.reuse ;  /* 0x00000003ff067819 */ /* 0x100fe40000011404 */
[----:B------:R-:W-:Y:S01]  /*13440*/  LOP3.LUT R7, R39, 0x38, R4, 0xf8, !PT ;  /* 0x0000003827077812 */ /* 0x000fe200078ef804 */
[----:B------:R-:W-:Y:S01]  /*13450*/  IMAD.SHL.U32 R5, R5, 0x80, RZ ;  /* 0x0000008005057824 */ /* 0x000fe200078e00ff */
[----:B------:R-:W-:-:S02]  /*13460*/  LEA.HI R37, R37, R6, RZ, 0x1d ;  /* 0x0000000625257211 */ /* 0x000fc400078fe8ff */
[----:B------:R-:W-:Y:S02]  /*13470*/  LOP3.LUT R7, R7, R34, RZ, 0x3c, !PT ;  /* 0x0000002207077212 */ /* 0x000fe400078e3cff */
[----:B------:R-:W-:Y:S01]  /*13480*/  SHF.R.S32.HI R6, RZ, 0x1f, R37 ;  /* 0x0000001fff067819 */ /* 0x000fe20000011425 */
[----:B------:R-:W-:Y:S01]  /*13490*/  IMAD.SHL.U32 R4, R37, 0x8, RZ ;  /* 0x0000000825047824 */ /* 0x000fe200078e00ff */
[----:B0-----:R-:W-:Y:S02]  /*134a0*/  LOP3.LUT R8, R5, 0xffffe000, RZ, 0xc0, !PT ;  /* 0xffffe00005087812 */ /* 0x001fe400078ec0ff */
[----:B------:R-:W-:Y:S01]  /*134b0*/  LEA.HI R6, R6, R37, RZ, 0x3 ;  /* 0x0000002506067211 */ /* 0x000fe200078f18ff */
[----:B------:R-:W-:Y:S01]  /*134c0*/  IMAD.U32 R37, R20, 0x10000, RZ ;  /* 0x0001000014257824 */ /* 0x000fe200078e00ff */
[----:B------:R-:W-:Y:S02]  /*134d0*/  LOP3.LUT R39, R39, 0x38, R4, 0xf8, !PT ;  /* 0x0000003827277812 */ /* 0x000fe400078ef804 */
[----:B------:R-:W-:Y:S01]  /*134e0*/  IADD3 R7, R7, R8, R35 ;  /* 0x0000000807077210 */ /* 0x000fe20007ffe023 */
[----:B------:R-:W-:Y:S01]  /*134f0*/  IMAD.SHL.U32 R6, R6, 0x400, RZ ;  /* 0x0000040006067824 */ /* 0x000fe200078e00ff */
[----:B------:R-:W-:-:S02]  /*13500*/  LOP3.LUT R34, R39, R34, RZ, 0x3c, !PT ;  /* 0x0000002227227212 */ /* 0x000fc400078e3cff */
[----:B------:R-:W-:Y:S02]  /*13510*/  LEA R24, R7, UR4, 0x1 ;  /* 0x0000000407187c11 */ /* 0x000fe4000f8e08ff */
[----:B------:R-:W-:Y:S02]  /*13520*/  LOP3.LUT R6, R6, 0x7fffe000, RZ, 0xc0, !PT ;  /* 0x7fffe00006067812 */ /* 0x000fe400078ec0ff */
[----:B------:R-:W-:Y:S02]  /*13530*/  LOP3.LUT R38, R14, 0xffff0000, RZ, 0xc0, !PT ;  /* 0xffff00000e267812 */ /* 0x000fe400078ec0ff */
[----:B------:R-:W-:Y:S01]  /*13540*/  IADD3 R34, R34, R6, R35 ;  /* 0x0000000622227210 */ /* 0x000fe20007ffe023 */
[----:B------:R-:W-:Y:S01]  /*13550*/  IMAD.U32 R35, R14, 0x10000, RZ ;  /* 0x000100000e237824 */ /* 0x000fe200078e00ff */
[----:B------:R-:W0:Y:S01]  /*13560*/  LDS.128 R4, [R24] ;  /* 0x0000000018047984 */ /* 0x000e220000000c00 */
[----:B------:R-:W-:Y:S02]  /*13570*/  LOP3.LUT R0, R0, 0xffff0000, RZ, 0xc0, !PT ;  /* 0xffff000000007812 */ /* 0x000fe400078ec0ff */
[----:B------:R-:W-:Y:S01]  /*13580*/  IMAD R34, R34, 0x2, R23 ;  /* 0x0000000222227824 */ /* 0x000fe200078e0217 */
[----:B------:R-:W-:-:S04]  /*13590*/  LOP3.LUT R40, R20, 0xffff0000, RZ, 0xc0, !PT ;  /* 0xffff000014287812 */ /* 0x000fc800078ec0ff */
        /* <DEDUP_REMOVED lines=18> */
[----:B------:R-:W-:Y:S02]  /*136c0*/  IMAD.U32 R33, R12, 0x10000, RZ ;  /* 0x000100000c217824 */ /* 0x000fe400078e00ff */
[----:B------:R-:W-:Y:S01]  /*136d0*/  FFMA.FTZ R14, R35, R25, R14 ;  /* 0x00000019230e7223 */ /* 0x000fe2000001000e */
[C---:B------:R-:W-:Y:S01]  /*136e0*/  FMUL.FTZ R25, R0.reuse, R8 ;  /* 0x0000000800197220 */ /* 0x040fe20000410000 */
[-C--:B------:R-:W-:Y:S01]  /*136f0*/  FFMA.FTZ R29, R0, R4.reuse, -R29 ;  /* 0x00000004001d7223 */ /* 0x080fe2000001081d */
[-C--:B------:R-:W-:Y:S01]  /*13700*/  FMUL.FTZ R0, R37, R31.reuse ;  /* 0x0000001f25007220 */ /* 0x080fe20000410000 */
[C---:B------:R-:W-:Y:S01]  /*13710*/  FMUL.FTZ R20, R33.reuse, R31 ;  /* 0x0000001f21147220 */ /* 0x040fe20000410000 */
[----:B------:R-:W-:Y:S01]  /*13720*/  LOP3.LUT R12, R12, 0xffff0000, RZ, 0xc0, !PT ;  /* 0xffff00000c0c7812 */ /* 0x000fe200078ec0ff */
[----:B------:R-:W-:Y:S01]  /*13730*/  FFMA.FTZ R25, R38, R4, R25 ;  /* 0x0000000426197223 */ /* 0x000fe20000010019 */
[-C--:B------:R-:W-:Y:S01]  /*13740*/  FFMA.FTZ R8, R33, R27.reuse, -R0 ;  /* 0x0000001b21087223 */ /* 0x080fe20000010800 */
[----:B------:R-:W-:Y:S01]  /*13750*/  FFMA.FTZ R20, R37, R27, R20 ;  /* 0x0000001b25147223 */ /* 0x000fe20000010014 */
[----:B------:R-:W-:Y:S01]  /*13760*/  FMUL.FTZ R27, R40, R10 ;  /* 0x0000000a281b7220 */ /* 0x000fe20000410000 */
[----:B------:R-:W-:-:S02]  /*13770*/  IMAD.U32 R38, R15, 0x10000, RZ ;  /* 0x000100000f267824 */ /* 0x000fc400078e00ff */
[C---:B------:R-:W-:Y:S01]  /*13780*/  FMUL.FTZ R35, R12.reuse, R10 ;  /* 0x0000000a0c237220 */ /* 0x040fe20000410000 */
[----:B------:R-:W-:Y:S02]  /*13790*/  IMAD.U32 R32, R11, 0x10000, RZ ;  /* 0x000100000b207824 */ /* 0x000fe400078e00ff */
[----:B------:R-:W-:Y:S01]  /*137a0*/  FFMA.FTZ R33, R12, R6, -R27 ;  /* 0x000000060c217223 */ /* 0x000fe2000001081b */
[----:B------:R-:W-:Y:S01]  /*137b0*/  IMAD.U32 R10, R21, 0x10000, RZ ;  /* 0x00010000150a7824 */ /* 0x000fe200078e00ff */
[----:B------:R-:W-:Y:S01]  /*137c0*/  LOP3.LUT R9, R9, 0xffff0000, RZ, 0xc0, !PT ;  /* 0xffff000009097812 */ /* 0x000fe200078ec0ff */
[----:B------:R-:W-:Y:S01]  /*137d0*/  IMAD.U32 R4, R13, 0x10000, RZ ;  /* 0x000100000d047824 */ /* 0x000fe200078e00ff */
[----:B------:R-:W-:Y:S01]  /*137e0*/  LOP3.LUT R11, R11, 0xffff0000, RZ, 0xc0, !PT ;  /* 0xffff00000b0b7812 */ /* 0x000fe200078ec0ff */
[----:B------:R-:W-:Y:S02]  /*137f0*/  IMAD.U32 R0, R3, 0x10000, RZ ;  /* 0x0001000003007824 */ /* 0x000fe400078e00ff */
[----:B------:R-:W-:Y:S01]  /*13800*/  FMUL.FTZ R27, R38, R30 ;  /* 0x0000001e261b7220 */ /* 0x000fe20000410000 */
[----:B------:R-:W-:Y:S01]  /*13810*/  LOP3.LUT R15, R15, 0xffff0000, RZ, 0xc0, !PT ;  /* 0xffff00000f0f7812 */ /* 0x000fe200078ec0ff */
[-C--:B------:R-:W-:Y:S01]  /*13820*/  FMUL.FTZ R37, R10, R32.reuse ;  /* 0x000000200a257220 */ /* 0x080fe20000410000 */
[----:B------:R-:W-:Y:S01]  /*13830*/  LOP3.LUT R21, R21, 0xffff0000, RZ, 0xc0, !PT ;  /* 0xffff000015157812 */ /* 0x000fe200078ec0ff */
[----:B------:R-:W-:Y:S01]  /*13840*/  FMUL.FTZ R39, R4, R32 ;  /* 0x0000002004277220 */ /* 0x000fe20000410000 */
[----:B------:R-:W-:Y:S01]  /*13850*/  LOP3.LUT R3, R3, 0xffff0000, RZ, 0xc0, !PT ;  /* 0xffff000003037812 */ /* 0x000fe200078ec0ff */
[----:B------:R-:W-:Y:S01]  /*13860*/  FMUL.FTZ R31, R0, R30 ;  /* 0x0000001e001f7220 */ /* 0x000fe20000410000 */
[----:B------:R-:W-:Y:S01]  /*13870*/  LOP3.LUT R13, R13, 0xffff0000, RZ, 0xc0, !PT ;  /* 0xffff00000d0d7812 */ /* 0x000fe200078ec0ff */
[----:B------:R-:W-:Y:S01]  /*13880*/  FFMA.FTZ R35, R40, R6, R35 ;  /* 0x0000000628237223 */ /* 0x000fe20000010023 */
[----:B------:R-:W-:Y:S01]  /*13890*/  FFMA.FTZ R27, R0, R26, -R27 ;  /* 0x0000001a001b7223 */ /* 0x000fe2000001081b */
[-C--:B------:R-:W-:Y:S01]  /*138a0*/  FFMA.FTZ R37, R4, R28.reuse, -R37 ;  /* 0x0000001c04257223 */ /* 0x080fe20000010825 */
[----:B------:R-:W-:Y:S01]  /*138b0*/  FFMA.FTZ R39, R10, R28, R39 ;  /* 0x0000001c0a277223 */ /* 0x000fe20000010027 */
[----:B------:R-:W-:Y:S01]  /*138c0*/  FMUL.FTZ R0, R15, R9 ;  /* 0x000000090f007220 */ /* 0x000fe20000410000 */
[----:B------:R-:W-:Y:S01]  /*138d0*/  FMUL.FTZ R6, R21, R11 ;  /* 0x0000000b15067220 */ /* 0x000fe20000410000 */
[----:B------:R-:W-:Y:S01]  /*138e0*/  FMUL.FTZ R4, R3, R9 ;  /* 0x0000000903047220 */ /* 0x000fe20000410000 */
[----:B------:R-:W-:Y:S01]  /*138f0*/  FMUL.FTZ R10, R13, R11 ;  /* 0x0000000b0d0a7220 */ /* 0x000fe20000410000 */
        /* <DEDUP_REMOVED lines=15> */
.L_x_605:
[----:B------:R-:W-:Y:S05]  /*139f0*/  BSYNC B0 ;  /* 0x0000000000007941 */ /* 0x000fea0003800000 */
.L_x_574:
[----:B------:R-:W-:Y:S01]  /*13a00*/  @!PT LDS RZ, [RZ] ;  /* 0x00000000fffff984 */ /* 0x000fe20000000800 */
[----:B------:R-:W-:Y:S01]  /*13a10*/  @!PT LDS RZ, [RZ] ;  /* 0x00000000fffff984 */ /* 0x000fe20000000800 */
[----:B------:R-:W-:Y:S01]  /*13a20*/  @!PT LDS RZ, [RZ] ;  /* 0x00000000fffff984 */ /* 0x000fe20000000800 */
[----:B------:R-:W-:Y:S01]  /*13a30*/  @!PT LDS RZ, [RZ] ;  /* 0x00000000fffff984 */ /* 0x000fe20000000800 */
[----:B------:R1:W-:Y:S06]  /*13a40*/  MEMBAR.ALL.CTA ;  /* 0x0000000000007992 */ /* 0x0003ec0000008000 */
[----:B-1----:R-:W1:Y:S01]  /*13a50*/  FENCE.VIEW.ASYNC.S ;  /* 0x00000000000073c6 */ /* 0x002e620000000000 */
[----:B------:R-:W-:Y:S05]  /*13a60*/  WARPSYNC.ALL ;  /* 0x0000000000007948 */ /* 0x000fea0003800000 */
[----:B-1----:R-:W-:Y:S06]  /*13a70*/  BAR.SYNC.DEFER_BLOCKING 0xd, 0x100 ;  /* 0x0344000000007b1d */ /* 0x002fec0000010000 */
.L_x_572:
[----:B------:R-:W-:-:S06]  /*13a80*/  ULOP3.LUT UR4, UR60, 0x1, URZ, 0xfc, !UPT ;  /* 0x000000013c047892 */ /* 0x000fcc000f8efc3f */
[----:B01----:R-:W-:-:S05]  /*13a90*/  IMAD.U32 R0, RZ, RZ, UR4 ;  /* 0x00000004ff007e24 */ /* 0x003fca000f8e00ff */
[----:B------:R-:W-:-:S13]  /*13aa0*/  ISETP.NE.AND P0, PT, R0, 0x3, PT ;  /* 0x000000030000780c */ /* 0x000fda0003f05270 */
[----:B------:R-:W-:Y:S05]  /*13ab0*/  @!P0 BRA `(.L_x_631) ;  /* 0x0000000000048947 */ /* 0x000fea0003800000 */
[----:B------:R-:W-:Y:S01]  /*13ac0*/  BPT.TRAP 0x1 ;  /* 0x000000040000795c */ /* 0x000fe20000300000 */
.L_x_631:
[----:B------:R-:W-:Y:S01]  /*13ad0*/  IMAD R0, R226, 0x8, R23 ;  /* 0x00000008e2007824 */ /* 0x000fe200078e0217 */
[----:B------:R-:W-:-:S04]  /*13ae0*/  SHF.L.U32 R3, R229, 0x1f, RZ ;  /* 0x0000001fe5037819 */ /* 0x000fc800000006ff */
[----:B------:R0:W1:Y:S01]  /*13af0*/  SYNCS.PHASECHK.TRANS64.TRYWAIT P1, [R0+URZ+0x38830], R3 ;  /* 0x03883003000075a7 */ /* 0x000062000802017f */
[----:B------:R-:W-:Y:S05]  /*13b00*/  @!P0 BRA `(.L_x_632) ;  /* 0x0000000000048947 */ /* 0x000fea0003800000 */
[----:B------:R-:W-:Y:S01]  /*13b10*/  BPT.TRAP 0x1 ;  /* 0x000000040000795c */ /* 0x000fe20000300000 */
.L_x_632:
[----:B------:R-:W-:Y:S01]  /*13b20*/  IMAD.MOV.U32 R151, RZ, RZ, RZ ;  /* 0x000000ffff977224 */ /* 0x000fe200078e00ff */
[----:B-1----:R-:W-:Y:S06]  /*13b30*/  @P1 BRA `(.L_x_633) ;  /* 0x0000000000081947 */ /* 0x002fec0003800000 */
[----:B------:R-:W1:Y:S02]  /*13b40*/  SYNCS.PHASECHK.TRANS64.TRYWAIT P1, [R0+URZ+0x38830], R3 ;  /* 0x03883003000075a7 */ /* 0x000e64000802017f */
[----:B-1----:R-:W-:Y:S05]  /*13b50*/  @!P1 BRA `(.L_x_634) ;  /* 0x0000017c00a89947 */ /* 0x002fea0003800000 */
.L_x_633:
[----:B------:R-:W-:Y:S05]  /*13b60*/  WARPSYNC.ALL ;  /* 0x0000000000007948 */ /* 0x000fea0003800000 */
[----:B01----:R-:W-:Y:S01]  /*13b70*/  VIADD R3, R23, 0x24400 ;  /* 0x0002440017037836 */ /* 0x003fe20000000000 */
[----:B------:R-:W-:Y:S01]  /*13b80*/  R2UR UR20, R2 ;  /* 0x00000000021472ca */ /* 0x000fe200000e0000 */
[----:B--234-:R-:W-:Y:S01]  /*13b90*/  IMAD.MOV.U32 R5, RZ, RZ, 0x40000040 ;  /* 0x40000040ff057424 */ /* 0x01cfe200078e00ff */
[----:B-----5:R-:W-:Y:S01]  /*13ba0*/  WARPGROUP.ARRIVE ;  /* 0x00000000000079c5 */ /* 0x020fe20000000000 */
[----:B------:R-:W-:Y:S01]  /*13bb0*/  UMOV UR25, 0x40000040 ;  /* 0x4000004000197882 */ /* 0x000fe20000000000 */
[----:B------:R-:W-:Y:S01]  /*13bc0*/  SHF.R.U32.HI R3, RZ, 0x4, R3 ;  /* 0x00000004ff037819 */ /* 0x000fe20000011603 */
[----:B------:R-:W-:Y:S01]  /*13bd0*/  IMAD.MOV.U32 R7, RZ, RZ, 0x40000040 ;  /* 0x40000040ff077424 */ /* 0x000fe200078e00ff */
[----:B------:R-:W-:Y:S01]  /*13be0*/  R2UR UR27, R5 ;  /* 0x00000000051b72ca */ /* 0x000fe200000e0000 */
[----:B------:R-:W-:Y:S01]  /*13bf0*/  UMOV UR17, UR25 ;  /* 0x0000001900117c82 */ /* 0x000fe20008000000 */
[----:B------:R-:W-:Y:S01]  /*13c00*/  LOP3.LUT R3, R3, 0x3fff, RZ, 0xc0, !PT ;  /* 0x00003fff03037812 */ /* 0x000fe200078ec0ff */
[----:B------:R-:W-:Y:S01]  /*13c10*/  UMOV UR5, UR17 ;  /* 0x0000001100057c82 */ /* 0x000fe20008000000 */
[----:B------:R-:W-:Y:S01]  /*13c20*/  R2UR UR7, R7 ;  /* 0x00000000070772ca */ /* 0x000fe200000e0000 */
[----:B------:R-:W-:Y:S01]  /*13c30*/  UMOV UR9, UR17 ;  /* 0x0000001100097c82 */ /* 0x000fe20008000000 */
[----:B------:R-:W-:Y:S01]  /*13c40*/  LOP3.LUT R4, R3, 0x10000, RZ, 0xfc, !PT ;  /* 0x0001000003047812 */ /* 0x000fe200078efcff */
[----:B------:R-:W-:Y:S01]  /*13c50*/  ULOP3.LUT UR20, UR20, 0x10000, URZ, 0xfc, !UPT ;  /* 0x0001000014147892 */ /* 0x000fe2000f8efc3f */
[----:B------:R-:W-:Y:S01]  /*13c60*/  IMAD.MOV.U32 R3, RZ, RZ, 0x40000040 ;  /* 0x40000040ff037424 */ /* 0x000fe200078e00ff */
[----:B------:R-:W-:Y:S01]  /*13c70*/  R2UR UR15, R7 ;  /* 0x00000000070f72ca */ /* 0x000fe200000e0000 */
[----:B------:R-:W-:Y:S01]  /*13c80*/  UMOV UR13, UR17 ;  /* 0x00000011000d7c82 */ /* 0x000fe20008000000 */
[----:B------:R0:W-:Y:S01]  /*13c90*/  STL [R1+0x50], R4 ;  /* 0x0000500401007387 */ /* 0x0001e20000100800 */
[----:B------:R-:W-:Y:S01]  /*13ca0*/  IMAD.U32 R11, RZ, RZ, UR25 ;  /* 0x00000019ff0b7e24 */ /* 0x000fe2000f8e00ff */
[C---:B------:R-:W-:Y:S01]  /*13cb0*/  R2UR UR11, R3.reuse ;  /* 0x00000000030b72ca */ /* 0x040fe200000e0000 */
[----:B------:R-:W-:Y:S01]  /*13cc0*/  UMOV UR24, UR20 ;  /* 0x0000001400187c82 */ /* 0x000fe20008000000 */
[----:B------:R-:W-:Y:S01]  /*13cd0*/  R2UR UR19, R3 ;  /* 0x00000000031372ca */ /* 0x000fe200000e0000 */
[----:B------:R-:W-:Y:S01]  /*13ce0*/  UMOV UR16, UR24 ;  /* 0x0000001800107c82 */ /* 0x000fe20008000000 */
[----:B------:R-:W-:Y:S01]  /*13cf0*/  IMAD.MOV.U32 R3, RZ, RZ, 0x40000040 ;  /* 0x40000040ff037424 */ /* 0x000fe200078e00ff */
[----:B------:R-:W-:Y:S01]  /*13d00*/  UMOV UR4, UR16 ;  /* 0x0000001000047c82 */ /* 0x000fe20008000000 */
[----:B------:R-:W-:Y:S01]  /*13d10*/  UMOV UR8, UR16 ;  /* 0x0000001000087c82 */ /* 0x000fe20008000000 */
[----:B------:R-:W-:Y:S01]  /*13d20*/  UMOV UR12, UR16 ;  /* 0x00000010000c7c82 */ /* 0x000fe20008000000 */
[----:B0-----:R-:W-:Y:S01]  /*13d30*/  IMAD R4, R226, 0xa00, R4 ;  /* 0x00000a00e2047824 */ /* 0x001fe200078e0204 */
[----:B------:R-:W-:Y:S01]  /*13d40*/  MOV R10, UR24 ;  /* 0x00000018000a7c02 */ /* 0x000fe20008000f00 */
[----:B------:R-:W-:Y:S01]  /*13d50*/  IMAD.MOV.U32 R7, RZ, RZ, 0x40000040 ;  /* 0x40000040ff077424 */ /* 0x000fe200078e00ff */
[----:B------:R-:W-:Y:S01]  /*13d60*/  UIADD3 UR56, UR20, 0x804, URZ ;  /* 0x0000080414387890 */ /* 0x000fe2000fffe03f */
[C---:B------:R-:W-:Y:S01]  /*13d70*/  VIADD R6, R4.reuse, 0x80 ;  /* 0x0000008004067836 */ /* 0x040fe20000000000 */
[C---:B------:R-:W-:Y:S01]  /*13d80*/  R2UR UR26, R4.reuse ;  /* 0x00000000041a72ca */ /* 0x040fe200000e0000 */
[C---:B------:R-:W-:Y:S01]  /*13d90*/  VIADD R2, R4.reuse, 0x100 ;  /* 0x0000010004027836 */ /* 0x040fe20000000000 */
[----:B------:R0:W-:Y:S01]  /*13da0*/  STL.64 [R1+0x8], R10 ;  /* 0x0000080a01007387 */ /* 0x0001e20000100a00 */
[----:B------:R-:W-:Y:S01]  /*13db0*/  VIADD R8, R4, 0x102 ;  /* 0x0000010204087836 */ /* 0x000fe20000000000 */
[----:B------:R-:W-:Y:S01]  /*13dc0*/  R2UR UR6, R6 ;  /* 0x00000000060672ca */ /* 0x000fe200000e0000 */
[----:B------:R-:W-:Y:S01]  /*13dd0*/  VIADD R6, R4, 0x180 ;  /* 0x0000018004067836 */ /* 0x000fe20000000000 */
[----:B------:R-:W-:Y:S01]  /*13de0*/  R2UR UR10, R2 ;  /* 0x00000000020a72ca */ /* 0x000fe200000e0000 */
[----:B------:R-:W-:Y:S01]  /*13df0*/  VIADD R2, R4, 0x200 ;  /* 0x0000020004027836 */ /* 0x000fe20000000000 */
[----:B------:R-:W-:Y:S01]  /*13e00*/  UMOV UR57, 0x40000040 ;  /* 0x4000004000397882 */ /* 0x000fe20000000000 */
[----:B------:R-:W-:Y:S01]  /*13e10*/  IMAD.MOV.U32 R9, RZ, RZ, 0x40000040 ;  /* 0x40000040ff097424 */ /* 0x000fe200078e00ff */
[----:B------:R-:W-:Y:S01]  /*13e20*/  R2UR UR14, R6 ;  /* 0x00000000060e72ca */ /* 0x000fe200000e0000 */
[----:B------:R-:W-:Y:S01]  /*13e30*/  VIADD R6, R4, 0x82 ;  /* 0x0000008204067836 */ /* 0x000fe20000000000 */
[----:B------:R-:W-:Y:S01]  /*13e40*/  R2UR UR18, R2 ;  /* 0x00000000021272ca */ /* 0x000fe200000e0000 */
[----:B------:R-:W-:Y:S01]  /*13e50*/  HGMMA.64x16x16.F32.BF16 R56, gdesc[UR24], RZ, !UPT, gsb0 ;  /* 0x00200000183879f0 */ /* 0x000fe2000c0018ff */
[----:B------:R-:W-:Y:S01]  /*13e60*/  VIADD R2, R4, 0x2 ;  /* 0x0000000204027836 */ /* 0x000fe20000000000 */
[----:B------:R-:W-:Y:S01]  /*13e70*/  R2UR UR27, R3 ;  /* 0x00000000031b72ca */ /* 0x000fe200000e0000 */
[----:B------:R-:W-:Y:S01]  /*13e80*/  UMOV UR25, 0x40000040 ;  /* 0x4000004000197882 */ /* 0x000fe20000000000 */
[----:B------:R-:W-:Y:S01]  /*13e90*/  IMAD.MOV.U32 R3, RZ, RZ, 0x40000040 ;  /* 0x40000040ff037424 */ /* 0x000fe200078e00ff */
[----:B------:R-:W-:Y:S01]  /*13ea0*/  UIADD3 UR52, UR20, 0x806, URZ ;  /* 0x0000080614347890 */ /* 0x000fe2000fffe03f */
[----:B------:R-:W-:Y:S01]  /*13eb0*/  R2UR UR26, R2 ;  /* 0x00000000021a72ca */ /* 0x000fe200000e0000 */
[----:B------:R-:W-:Y:S01]  /*13ec0*/  VIADD R2, R4, 0x182 ;  /* 0x0000018204027836 */ /* 0x000fe20000000000 */
[----:B------:R-:W-:Y:S01]  /*13ed0*/  UMOV UR53, 0x40000040 ;  /* 0x4000004000357882 */ /* 0x000fe20000000000 */
[----:B0-----:R-:W-:Y:S01]  /*13ee0*/  IMAD.U32 R11, RZ, RZ, UR25 ;  /* 0x00000019ff0b7e24 */ /* 0x001fe2000f8e00ff */
[----:B------:R-:W-:Y:S01]  /*13ef0*/  UIADD3 UR48, UR20, 0xc00, URZ ;  /* 0x00000c0014307890 */ /* 0x000fe2000fffe03f */
[----:B------:R-:W-:Y:S01]  /*13f00*/  IMAD.MOV.U32 R5, RZ, RZ, 0x40000040 ;  /* 0x40000040ff057424 */ /* 0x000fe200078e00ff */
        /* <DEDUP_REMOVED lines=11> */
[----:B------:R-:W-:Y:S01]  /*13fc0*/  R2UR UR6, R6 ;  /* 0x00000000060672ca */ /* 0x000fe200000e0000 */
[----:B------:R-:W-:Y:S01]  /*13fd0*/  VIADD R6, R4, 0x202 ;  /* 0x0000020204067836 */ /* 0x000fe20000000000 */
[----:B------:R-:W-:Y:S01]  /*13fe0*/  R2UR UR7, R7 ;  /* 0x00000000070772ca */ /* 0x000fe200000e0000 */
[----:B------:R-:W-:-:S03]  /*13ff0*/  IMAD.MOV.U32 R7, RZ, RZ, 0x40000040 ;  /* 0x40000040ff077424 */ /* 0x000fc600078e00ff */
[----:B------:R-:W-:Y:S02]  /*14000*/  UMOV UR24, UR4 ;  /* 0x0000000400187c82 */ /* 0x000fe40008000000 */
[----:B------:R-:W-:-:S05]  /*14010*/  IMAD.U32 R10, RZ, RZ, UR24 ;  /* 0x00000018ff0a7e24 */ /* 0x000fca000f8e00ff */
[----:B------:R0:W-:Y:S01]  /*14020*/  STL.64 [R1], R10 ;  /* 0x0000000a01007387 */ /* 0x0001e20000100a00 */
[----:B------:R-:W-:Y:S02]  /*14030*/  WARPGROUP.DEPBAR.LE gsb0, 0x0 ;  /* 0x00008000000079c5 */ /* 0x000fe40000010000 */
[----:B------:R-:W-:-:S06]  /*14040*/  WARPGROUP.ARRIVE ;  /* 0x00000000000079c5 */ /* 0x000fcc0000000000 */
[----:B------:R-:W-:Y:S01]  /*14050*/  HGMMA.64x16x16.F32.BF16 R40, gdesc[UR8], RZ, !UPT, gsb0 ;  /* 0x00200000082879f0 */ /* 0x000fe2000c0018ff */
[----:B------:R-:W-:Y:S01]  /*14060*/  R2UR UR10, R8 ;  /* 0x00000000080a72ca */ /* 0x000fe200000e0000 */
[----:B------:R-:W-:Y:S01]  /*14070*/  VIADD R8, R4, 0x104 ;  /* 0x0000010404087836 */ /* 0x000fe20000000000 */
[----:B------:R-:W-:Y:S01]  /*14080*/  R2UR UR11, R9 ;  /* 0x00000000090b72ca */ /* 0x000fe200000e0000 */
[----:B------:R-:W-:Y:S01]  /*14090*/  IMAD.MOV.U32 R9, RZ, RZ, 0x40000040 ;  /* 0x40000040ff097424 */ /* 0x000fe200078e00ff */
        /* <DEDUP_REMOVED lines=10> */
[----:B------:R-:W-:Y:S01]  /*14140*/  UMOV UR16, UR24 ;  /* 0x0000001800107c82 */ /* 0x000fe20008000000 */
[----:B------:R-:W-:Y:S01]  /*14150*/  UMOV UR17, UR25 ;  /* 0x0000001900117c82 */ /* 0x000fe20008000000 */
[----:B------:R-:W-:Y:S01]  /*14160*/  UMOV UR4, UR16 ;  /* 0x0000001000047c82 */ /* 0x000fe20008000000 */
[----:B------:R-:W-:Y:S01]  /*14170*/  UMOV UR5, UR17 ;  /* 0x0000001100057c82 */ /* 0x000fe20008000000 */
[----:B------:R-:W-:Y:S01]  /*14180*/  UMOV UR8, UR16 ;  /* 0x0000001000087c82 */ /* 0x000fe20008000000 */
[----:B------:R-:W-:Y:S01]  /*14190*/  UMOV UR9, UR17 ;  /* 0x0000001100097c82 */ /* 0x000fe20008000000 */
[----:B------:R-:W-:Y:S01]  /*141a0*/  UMOV UR12, UR16 ;  /* 0x00000010000c7c82 */ /* 0x000fe20008000000 */
[----:B------:R-:W-:Y:S01]  /*141b0*/  UMOV UR13, UR17 ;  /* 0x00000011000d7c82 */ /* 0x000fe20008000000 */
[----:B------:R-:W-:Y:S01]  /*141c0*/  R2UR UR18, R6 ;  /* 0x00000000061272ca */ /* 0x000fe200000e0000 */
[----:B------:R-:W-:Y:S01]  /*141d0*/  VIADD R6, R4, 0x84 ;  /* 0x0000008404067836 */ /* 0x000fe20000000000 */
[----:B------:R-:W-:Y:S01]  /*141e0*/  R2UR UR19, R7 ;  /* 0x00000000071372ca */ /* 0x000fe200000e0000 */
[----:B------:R-:W-:Y:S01]  /*141f0*/  IMAD.MOV.U32 R7, RZ, RZ, 0x40000040 ;  /* 0x40000040ff077424 */ /* 0x000fe200078e00ff */
[----:B------:R-:W-:-:S02]  /*14200*/  WARPGROUP.DEPBAR.LE gsb0, 0x0 ;  /* 0x00008000000079c5 */ /* 0x000fc40000010000 */
[----:B------:R-:W-:-:S06]  /*14210*/  WARPGROUP.ARRIVE ;  /* 0x00000000000079c5 */ /* 0x000fcc0000000000 */
[----:B------:R-:W-:Y:S01]  /*14220*/  HGMMA.64x16x16.F32.BF16 R56, gdesc[UR24], R56, gsb0 ;  /* 0x00200000183879f0 */ /* 0x000fe20008001838 */
[----:B------:R-:W-:Y:S01]  /*14230*/  R2UR UR26, R2 ;  /* 0x00000000021a72ca */ /* 0x000fe200000e0000 */
[----:B------:R-:W-:Y:S01]  /*14240*/  UMOV UR25, 0x40000040 ;  /* 0x4000004000197882 */ /* 0x000fe20000000000 */
[----:B------:R-:W-:Y:S01]  /*14250*/  R2UR UR27, R3 ;  /* 0x00000000031b72ca */ /* 0x000fe200000e0000 */
[----:B------:R-:W-:Y:S02]  /*14260*/  VIADD R2, R4, 0x184 ;  /* 0x0000018404027836 */ /* 0x000fe40000000000 */
[----:B------:R-:W-:Y:S02]  /*14270*/  IMAD.MOV.U32 R3, RZ, RZ, 0x40000040 ;  /* 0x40000040ff037424 */ /* 0x000fe400078e00ff */
[----:B0-----:R-:W-:Y:S01]  /*14280*/  IMAD.U32 R11, RZ, RZ, UR25 ;  /* 0x00000019ff0b7e24 */ /* 0x001fe2000f8e00ff */
[----:B------:R-:W-:Y:S02]  /*14290*/  WARPGROUP.DEPBAR.LE gsb0, 0x0 ;  /* 0x00008000000079c5 */ /* 0x000fe40000010000 */
[----:B------:R-:W-:-:S06]  /*142a0*/  WARPGROUP.ARRIVE ;  /* 0x00000000000079c5 */ /* 0x000fcc0000000000 */
[----:B------:R-:W-:Y:S01]  /*142b0*/  HGMMA.64x16x16.F32.BF16 R48, gdesc[UR4], R48, gsb0 ;  /* 0x00200000043079f0 */ /* 0x000fe20008001830 */
[----:B------:R-:W-:Y:S01]  /*142c0*/  UIADD3 UR4, UR20, 0x4, URZ ;  /* 0x0000000414047890 */ /* 0x000fe2000fffe03f */
[----:B------:R-:W-:Y:S01]  /*142d0*/  R2UR UR6, R6 ;  /* 0x00000000060672ca */ /* 0x000fe200000e0000 */
[----:B------:R-:W-:Y:S01]  /*142e0*/  VIADD R6, R4, 0x204 ;  /* 0x0000020404067836 */ /* 0x000fe20000000000 */
[----:B------:R-:W-:Y:S01]  /*142f0*/  R2UR UR7, R7 ;  /* 0x00000000070772ca */ /* 0x000fe200000e0000 */
[----:B------:R-:W-:-:S03]  /*14300*/  IMAD.MOV.U32 R7, RZ, RZ, 0x40000040 ;  /* 0x40000040ff077424 */ /* 0x000fc600078e00ff */
[----:B------:R-:W-:Y:S02]  /*14310*/  UMOV UR24, UR4 ;  /* 0x0000000400187c82 */ /* 0x000fe40008000000 */
[----:B------:R-:W-:-:S05]  /*14320*/  IMAD.U32 R10, RZ, RZ, UR24 ;  /* 0x00000018ff0a7e24 */ /* 0x000fca000f8e00ff */
[----:B------:R0:W-:Y:S01]  /*14330*/  STL.64 [R1+0x48], R10 ;  /* 0x0000480a01007387 */ /* 0x0001e20000100a00 */
[----:B------:R-:W-:Y:S02]  /*14340*/  WARPGROUP.DEPBAR.LE gsb0, 0x0 ;  /* 0x00008000000079c5 */ /* 0x000fe40000010000 */
[----:B------:R-:W-:-:S06]  /*14350*/  WARPGROUP.ARRIVE ;  /* 0x00000000000079c5 */ /* 0x000fcc0000000000 */
[----:B------:R-:W-:Y:S01]  /*14360*/  HGMMA.64x16x16.F32.BF16 R40, gdesc[UR8], R40, gsb0 ;  /* 0x00200000082879f0 */ /* 0x000fe20008001828 */
[----:B------:R-:W-:Y:S01]  /*14370*/  R2UR UR10, R8 ;  /* 0x00000000080a72ca */ /* 0x000fe200000e0000 */
[----:B------:R-:W-:Y:S01]  /*14380*/  VIADD R8, R4, 0x106 ;  /* 0x0000010604087836 */ /* 0x000fe20000000000 */
[----:B------:R-:W-:Y:S01]  /*14390*/  R2UR UR11, R9 ;  /* 0x00000000090b72ca */ /* 0x000fe200000e0000 */
[----:B------:R-:W-:Y:S01]  /*143a0*/  IMAD.MOV.U32 R9, RZ, RZ, 0x40000040 ;  /* 0x40000040ff097424 */ /* 0x000fe200078e00ff */
        /* <DEDUP_REMOVED lines=54> */
[----:B------:R-:W-:Y:S02]  /*14710*/  R2UR UR15, R3 ;  /* 0x00000000030f72ca */ /* 0x000fe400000e0000 */
[----:B------:R-:W-:Y:S01]  /*14720*/  MOV R3, 0x40000040 ;  /* 0x4000004000037802 */ /* 0x000fe20000000f00 */
        /* <DEDUP_REMOVED lines=168> */
[----:B------:R-:W-:Y:S01]  /*151b0*/  VIADD R2, R4, 0x406 ;  /* 0x0000040604027836 */ /* 0x000fe20000000000 */
[----:B------:R-:W-:Y:S01]  /*151c0*/  MOV R3, 0x40000040 ;  /* 0x4000004000037802 */ /* 0x000fe20000000f00 */
        /* <DEDUP_REMOVED lines=123> */
[----:B------:R-:W-:-:S03]  /*15980*/  IMAD.MOV.U32 R3, RZ, RZ, 0x40000040 ;  /* 0x40000040ff037424 */ /* 0x000fc600078e00ff */
        /* <DEDUP_REMOVED lines=21> */
[----:B------:R-:W-:Y:S03]  /*15ae0*/  HGMMA.64x16x16.F32.BF16 R56, gdesc[UR24], R56, gsb0 ;  /* 0x00200000183879f0 */ /* 0x000fe60008001838 */
[----:B------:R-:W-:Y:S02]  /*15af0*/  WARPGROUP.DEPBAR.LE gsb0, 0x0 ;  /* 0x00008000000079c5 */ /* 0x000fe40000010000 */
[----:B------:R-:W-:-:S06]  /*15b00*/  WARPGROUP.ARRIVE ;  /* 0x00000000000079c5 */ /* 0x000fcc0000000000 */
[----:B------:R-:W-:Y:S01]  /*15b10*/  HGMMA.64x16x16.F32.BF16 R48, gdesc[UR4], R48, gsb0 ;  /* 0x00200000043079f0 */ /* 0x000fe20008001830 */
[----:B------:R-:W-:Y:S01]  /*15b20*/  R2UR UR6, R8 ;  /* 0x00000000080672ca */ /* 0x000fe200000e0000 */
[----:B------:R-:W-:Y:S01]  /*15b30*/  UMOV UR4, UR56 ;  /* 0x0000003800047c82 */ /* 0x000fe20008000000 */
[----:B------:R-:W-:Y:S01]  /*15b40*/  R2UR UR7, R9 ;  /* 0x00000000090772ca */ /* 0x000fe200000e0000 */
[----:B------:R-:W-:Y:S01]  /*15b50*/  UMOV UR5, UR57 ;  /* 0x0000003900057c82 */ /* 0x000fe20008000000 */
[----:B------:R-:W-:Y:S02]  /*15b60*/  VIADD R8, R4, 0x606 ;  /* 0x0000060604087836 */ /* 0x000fe40000000000 */
[----:B------:R-:W-:Y:S01]  /*15b70*/  IMAD.MOV.U32 R9, RZ, RZ, 0x40000040 ;  /* 0x40000040ff097424 */ /* 0x000fe200078e00ff */
[----:B------:R-:W-:Y:S02]  /*15b80*/  WARPGROUP.DEPBAR.LE gsb0, 0x0 ;  /* 0x00008000000079c5 */ /* 0x000fe40000010000 */
[----:B------:R-:W-:-:S06]  /*15b90*/  WARPGROUP.ARRIVE ;  /* 0x00000000000079c5 */ /* 0x000fcc0000000000 */
[----:B------:R-:W-:Y:S01]  /*15ba0*/  HGMMA.64x16x16.F32.BF16 R40, gdesc[UR8], R40, gsb0 ;  /* 0x00200000082879f0 */ /* 0x000fe20008001828 */
[----:B------:R-:W-:Y:S01]  /*15bb0*/  R2UR UR10, R2 ;  /* 0x00000000020a72ca */ /* 0x000fe200000e0000 */
[----:B------:R-:W-:Y:S01]  /*15bc0*/  UMOV UR8, UR56 ;  /* 0x0000003800087c82 */ /* 0x000fe20008000000 */
[----:B------:R-:W-:Y:S01]  /*15bd0*/  R2UR UR11, R3 ;  /* 0x00000000030b72ca */ /* 0x000fe200000e0000 */
[----:B------:R-:W-:Y:S01]  /*15be0*/  UMOV UR9, UR57 ;  /* 0x0000003900097c82 */ /* 0x000fe20008000000 */
[----:B------:R-:W-:Y:S01]  /*15bf0*/  VIADD R2, R4, 0x506 ;  /* 0x0000050604027836 */ /* 0x000fe20000000000 */
[----:B------:R-:W-:-:S04]  /*15c00*/  MOV R3, 0x40000040 ;  /* 0x4000004000037802 */ /* 0x000fc80000000f00 */
        /* <DEDUP_REMOVED lines=17> */
[----:B------:R-:W-:-:S03]  /*15d20*/  IMAD.MOV.U32 R7, RZ, RZ, 0x40000040 ;  /* 0x40000040ff077424 */ /* 0x000fc600078e00ff */
[----:B------:R-:W-:Y:S01]  /*15d30*/  R2UR UR14, R6 ;  /* 0x00000000060e72ca */ /* 0x000fe200000e0000 */
[----:B------:R-:W-:Y:S01]  /*15d40*/  VIADD R6, R4, 0x586 ;  /* 0x0000058604067836 */ /* 0x000fe20000000000 */
[----:B------:R-:W-:Y:S01]  /*15d50*/  R2UR UR15, R7 ;  /* 0x00000000070f72ca */ /* 0x000fe200000e0000 */
[----:B------:R-:W-:Y:S01]  /*15d60*/  IMAD.MOV.U32 R7, RZ, RZ, 0x40000040 ;  /* 0x40000040ff077424 */ /* 0x000fe200078e00ff */
[----:B------:R-:W-:Y:S02]  /*15d70*/  WARPGROUP.DEPBAR.LE gsb0, 0x0 ;  /* 0x00008000000079c5 */ /* 0x000fe40000010000 */
        /* <DEDUP_REMOVED lines=169> */
[C---:B------:R-:W-:Y:S01]  /*16810*/  VIADD R6, R4.reuse, 0x806 ;  /* 0x0000080604067836 */ /* 0x040fe20000000000 */
[----:B------:R-:W-:Y:S01]  /*16820*/  MOV R7, 0x40000040 ;  /* 0x4000004000077802 */ /* 0x000fe20000000f00 */
[----:B------:R-:W-:Y:S01]  /*16830*/  VIADD R4, R4, 0x986 ;  /* 0x0000098604047836 */ /* 0x000fe20000000000 */
        /* <DEDUP_REMOVED lines=33> */
[----:B------:R-:W-:Y:S03]  /*16a50*/  HGMMA.64x16x16.F32.BF16 R56, gdesc[UR36], R56, gsb0 ;  /* 0x00200000243879f0 */ /* 0x000fe60008001838 */
        /* <DEDUP_REMOVED lines=13> */
[----:B0-----:R-:W-:Y:S05]  /*16b30*/  @!P0 BRA `(.L_x_635) ;  /* 0x0000000000048947 */ /* 0x001fea0003800000 */
[----:B------:R-:W-:Y:S01]  /*16b40*/  BPT.TRAP 0x1 ;  /* 0x000000040000795c */ /* 0x000fe20000300000 */
.L_x_635:
[----:B------:R-:W2:Y:S01]  /*16b50*/  LDL R2, [R1+0x8c] ;  /* 0x00008c0001027983 */ /* 0x000ea20000100800 */
[----:B------:R-:W-:Y:S01]  /*16b60*/  ULDC UR4, c[0x0][0x988] ;  /* 0x0002620000047ab9 */ /* 0x000fe20000000800 */
[----:B------:R-:W-:Y:S02]  /*16b70*/  P2R R9, PR, RZ, 0x1 ;  /* 0x00000001ff097803 */ /* 0x000fe40000000000 */
[----:B------:R-:W3:Y:S01]  /*16b80*/  LDL R65, [R1+0x64] ;  /* 0x0000640001417983 */ /* 0x000ee20000100800 */
[----:B------:R-:W-:Y:S01]  /*16b90*/  VIADD R0, R0, 0x38840 ;  /* 0x0003884000007836 */ /* 0x000fe20000000000 */
[----:B------:R-:W-:Y:S01]  /*16ba0*/  ULDC UR38, c[0x0][0x988] ;  /* 0x0002620000267ab9 */ /* 0x000fe20000000800 */
[----:B--2---:R-:W-:-:S05]  /*16bb0*/  IADD3 R133, R133, 0x50, -R2 ;  /* 0x0000005085857810 */ /* 0x004fca0007ffe802 */
[----:B------:R-:W-:-:S05]  /*16bc0*/  IMAD R133, R112, -0x50, R133 ;  /* 0xffffffb070857824 */ /* 0x000fca00078e0285 */
[C---:B------:R-:W-:Y:S02]  /*16bd0*/  ISETP.GT.AND P2, PT, R133.reuse, RZ, PT ;  /* 0x000000ff8500720c */ /* 0x040fe40003f44270 */
[C---:B------:R-:W-:Y:S02]  /*16be0*/  ISETP.GT.AND P1, PT, R133.reuse, 0x1, PT ;  /* 0x000000018500780c */ /* 0x040fe40003f24270 */
[----:B------:R-:W-:Y:S02]  /*16bf0*/  FSEL R7, R56, -INF , P2 ;  /* 0xff80000038077808 */ /* 0x000fe40001000000 */
[----:B------:R-:W-:Y:S02]  /*16c00*/  ISETP.GT.AND P6, PT, R133, 0x8, PT ;  /* 0x000000088500780c */ /* 0x000fe40003fc4270 */
[----:B------:R-:W-:Y:S02]  /*16c10*/  FSEL R56, R57, -INF , P1 ;  /* 0xff80000039387808 */ /* 0x000fe40000800000 */
[----:B------:R-:W-:-:S02]  /*16c20*/  ISETP.GT.AND P5, PT, R133, 0x9, PT ;  /* 0x000000098500780c */ /* 0x000fc40003fa4270 */
[----:B------:R-:W-:Y:S02]  /*16c30*/  FSEL R60, R60, -INF , P6 ;  /* 0xff8000003c3c7808 */ /* 0x000fe40003000000 */
[----:B------:R-:W-:Y:S02]  /*16c40*/  FMNMX.FTZ R3, R7, R56, !PT ;  /* 0x0000003807037209 */ /* 0x000fe40007810000 */
[----:B------:R-:W-:Y:S02]  /*16c50*/  ISETP.GT.AND P4, PT, R133, 0x10, PT ;  /* 0x000000108500780c */ /* 0x000fe40003f84270 */
[----:B------:R-:W-:Y:S02]  /*16c60*/  FSEL R20, R61, -INF , P5 ;  /* 0xff8000003d147808 */ /* 0x000fe40002800000 */
[----:B------:R-:W-:Y:S02]  /*16c70*/  FMNMX.FTZ R3, R60, R3, !PT ;  /* 0x000000033c037209 */ /* 0x000fe40007810000 */
        /* <DEDUP_REMOVED lines=8> */
[C---:B------:R-:W-:Y:S02]  /*16d00*/  ISETP.GT.AND P1, PT, R133.reuse, 0x19, PT ;  /* 0x000000198500780c */ /* 0x040fe40003f24270 */
        /* <DEDUP_REMOVED lines=51> */
[----:B------:R-:W-:-:S04]  /*17040*/  FMNMX.FTZ R3, R28, R3, !PT ;  /* 0x000000031c037209 */ /* 0x000fc80007810000 */
[----:B------:R-:W-:-:S05]  /*17050*/  FMNMX.FTZ R13, R76, R3, !PT ;  /* 0x000000034c0d7209 */ /* 0x000fca0007810000 */
[----:B------:R-:W0:Y:S02]  /*17060*/  SHFL.BFLY PT, R78, R13, 0x2, 0x1f ;  /* 0x0c401f000d4e7f89 */ /* 0x000e2400000e0000 */
[----:B0-----:R-:W-:-:S05]  /*17070*/  FMNMX.FTZ R78, R13, R78, !PT ;  /* 0x0000004e0d4e7209 */ /* 0x001fca0007810000 */
[----:B------:R-:W0:Y:S01]  /*17080*/  SHFL.BFLY PT, R5, R78, 0x1, 0x1f ;  /* 0x0c201f004e057f89 */ /* 0x000e2200000e0000 */
[----:B------:R-:W-:Y:S01]  /*17090*/  IMAD.U32 R3, RZ, RZ, UR4 ;  /* 0x00000004ff037e24 */ /* 0x000fe2000f8e00ff */
[----:B0-----:R-:W-:-:S04]  /*170a0*/  FMNMX.FTZ R5, R78, R5, !PT ;  /* 0x000000054e057209 */ /* 0x001fc80007810000 */
[C---:B------:R-:W-:Y:S01]  /*170b0*/  FSETP.NEU.FTZ.AND P0, PT, R5.reuse, -INF , PT ;  /* 0xff8000000500780b */ /* 0x040fe20003f1d000 */
[----:B------:R-:W-:-:S05]  /*170c0*/  FMUL.FTZ R11, R5, R3 ;  /* 0x00000003050b7220 */ /* 0x000fca0000410000 */
[----:B------:R-:W-:Y:S02]  /*170d0*/  FSEL R11, R11, RZ, P0 ;  /* 0x000000ff0b0b7208 */ /* 0x000fe40000000000 */
[----:B------:R-:W-:Y:S02]  /*170e0*/  ISETP.NE.AND P0, PT, R9, RZ, PT ;  /* 0x000000ff0900720c */ /* 0x000fe40003f05270 */
        /* <DEDUP_REMOVED lines=11> */
[----:B------:R-:W-:Y:S02]  /*171a0*/  FMNMX.FTZ R9, R34, R9, !PT ;  /* 0x0000000922097209 */ /* 0x000fe40007810000 */
[----:B------:R-:W-:Y:S02]  /*171b0*/  FSEL R38, R38, -INF , P6 ;  /* 0xff80000026267808 */ /* 0x000fe40003000000 */
[----:B------:R-:W-:Y:S01]  /*171c0*/  FMNMX.FTZ R13, R14, R9, !PT ;  /* 0x000000090e0d7209 */ /* 0x000fe20007810000 */
[----:B------:R-:W-:Y:S01]  /*171d0*/  FFMA.FTZ R21, R20, R3, -R11 ;  /* 0x0000000314157223 */ /* 0x000fe2000001080b */
[----:B------:R-:W-:Y:S02]  /*171e0*/  FSEL R20, R39, -INF , P5 ;  /* 0xff80000027147808 */ /* 0x000fe40002800000 */
[----:B------:R-:W-:Y:S02]  /*171f0*/  FMNMX.FTZ R13, R38, R13, !PT ;  /* 0x0000000d260d7209 */ /* 0x000fe40007810000 */
[----:B------:R-:W-:-:S02]  /*17200*/  FSEL R26, R26, -INF , P4 ;  /* 0xff8000001a1a7808 */ /* 0x000fc40002000000 */
[----:B------:R-:W-:Y:S01]  /*17210*/  FMNMX.FTZ R13, R20, R13, !PT ;  /* 0x0000000d140d7209 */ /* 0x000fe20007810000 */
[--C-:B------:R-:W-:Y:S01]  /*17220*/  FFMA.FTZ R204, R48, R3, -R11.reuse ;  /* 0x0000000330cc7223 */ /* 0x100fe2000001080b */
[----:B------:R-:W-:Y:S02]  /*17230*/  FSEL R48, R27, -INF , P3 ;  /* 0xff8000001b307808 */ /* 0x000fe40001800000 */
[----:B------:R-:W-:Y:S02]  /*17240*/  FMNMX.FTZ R13, R26, R13, !PT ;  /* 0x0000000d1a0d7209 */ /* 0x000fe40007810000 */
[----:B------:R-:W-:Y:S02]  /*17250*/  FSEL R30, R30, -INF , P2 ;  /* 0xff8000001e1e7808 */ /* 0x000fe40001000000 */
[----:B------:R-:W-:Y:S01]  /*17260*/  FMNMX.FTZ R15, R48, R13, !PT ;  /* 0x0000000d300f7209 */ /* 0x000fe20007810000 */
[-CC-:B------:R-:W-:Y:S01]  /*17270*/  FFMA.FTZ R208, R7, R3.reuse, -R11.reuse ;  /* 0x0000000307d07223 */ /* 0x180fe2000001080b */
[----:B------:R-:W-:Y:S01]  /*17280*/  FFMA.FTZ R7, R56, R3, -R11 ;  /* 0x0000000338077223 */ /* 0x000fe2000001080b */
[----:B------:R-:W-:-:S02]  /*17290*/  FSEL R56, R31, -INF , P1 ;  /* 0xff8000001f387808 */ /* 0x000fc40000800000 */
[----:B------:R-:W-:Y:S01]  /*172a0*/  FMNMX.FTZ R15, R30, R15, !PT ;  /* 0x0000000f1e0f7209 */ /* 0x000fe20007810000 */
[----:B------:R-:W-:-:S03]  /*172b0*/  FFMA.FTZ R25, R4, R3, -R11 ;  /* 0x0000000304197223 */ /* 0x000fc6000001080b */
[----:B------:R-:W-:-:S05]  /*172c0*/  FMNMX.FTZ R4, R56, R15, !PT ;  /* 0x0000000f38047209 */ /* 0x000fca0007810000 */
[----:B------:R-:W0:Y:S02]  /*172d0*/  SHFL.BFLY PT, R27, R4, 0x2, 0x1f ;  /* 0x0c401f00041b7f89 */ /* 0x000e2400000e0000 */
[----:B0-----:R-:W-:-:S05]  /*172e0*/  FMNMX.FTZ R31, R4, R27, !PT ;  /* 0x0000001b041f7209 */ /* 0x001fca0007810000 */
[----:B------:R-:W0:Y:S02]  /*172f0*/  SHFL.BFLY PT, R4, R31, 0x1, 0x1f ;  /* 0x0c201f001f047f89 */ /* 0x000e2400000e0000 */
[----:B0-----:R-:W-:-:S04]  /*17300*/  FMNMX.FTZ R4, R31, R4, !PT ;  /* 0x000000041f047209 */ /* 0x001fc80007810000 */
[C---:B------:R-:W-:Y:S01]  /*17310*/  FSETP.NEU.FTZ.AND P1, PT, R4.reuse, -INF , PT ;  /* 0xff8000000400780b */ /* 0x040fe20003f3d000 */
[----:B------:R-:W-:-:S05]  /*17320*/  FMUL.FTZ R33, R4, R3 ;  /* 0x0000000304217220 */ /* 0x000fca0000410000 */
[----:B------:R-:W-:-:S05]  /*17330*/  FSEL R33, R33, RZ, P1 ;  /* 0x000000ff21217208 */ /* 0x000fca0000800000 */
[-C--:B------:R-:W-:Y:S02]  /*17340*/  FFMA.FTZ R197, R34, R3.reuse, -R33 ;  /* 0x0000000322c57223 */ /* 0x080fe40000010821 */
[----:B------:R-:W2:Y:S01]  /*17350*/  LDL R34, [R1+0x60] ;  /* 0x0000600001227983 */ /* 0x000ea20000100800 */
[-CC-:B------:R-:W-:Y:S01]  /*17360*/  FFMA.FTZ R210, R60, R3.reuse, -R11.reuse ;  /* 0x000000033cd27223 */ /* 0x180fe2000001080b */
[----:B------:R-:W-:Y:S01]  /*17370*/  MUFU.EX2 R208, R208 ;  /* 0x000000d000d07308 */ /* 0x000fe20000000800 */
[-C--:B------:R-:W-:Y:S01]  /*17380*/  FFMA.FTZ R192, R24, R3.reuse, -R11 ;  /* 0x0000000318c07223 */ /* 0x080fe2000001080b */
[-CC-:B------:R-:W-:Y:S01]  /*17390*/  FFMA.FTZ R209, R58, R3.reuse, -R33.reuse ;  /* 0x000000033ad17223 */ /* 0x180fe20000010821 */
[----:B------:R-:W-:-:S05]  /*173a0*/  FFMA.FTZ R24, R59, R3, -R33 ;  /* 0x000000033b187223 */ /* 0x000fca0000010821 */
[----:B------:R-:W0:Y:S01]  /*173b0*/  MUFU.EX2 R7, R7 ;  /* 0x0000000700077308 */ /* 0x000e220000000800 */
[----:B------:R-:W-:-:S07]  /*173c0*/  FFMA.FTZ R211, R62, R3, -R33 ;  /* 0x000000033ed37223 */ /* 0x000fce0000010821 */
[----:B------:R-:W1:Y:S01]  /*173d0*/  MUFU.EX2 R210, R210 ;  /* 0x000000d200d27308 */ /* 0x000e620000000800 */
[----:B------:R-:W-:-:S07]  /*173e0*/  FFMA.FTZ R2, R2, R3, -R33 ;  /* 0x0000000302027223 */ /* 0x000fce0000010821 */
[----:B------:R-:W4:Y:S01]  /*173f0*/  MUFU.EX2 R9, R21 ;  /* 0x0000001500097308 */ /* 0x000f220000000800 */
[----:B------:R-:W-:-:S07]  /*17400*/  FFMA.FTZ R205, R50, R3, -R33 ;  /* 0x0000000332cd7223 */ /* 0x000fce0000010821 */
[----:B------:R-:W-:Y:S08]  /*17410*/  MUFU.EX2 R209, R209 ;  /* 0x000000d100d17308 */ /* 0x000ff00000000800 */
[----:B------:R-:W5:Y:S01]  /*17420*/  MUFU.EX2 R24, R24 ;  /* 0x0000001800187308 */ /* 0x000f620000000800 */
[----:B0-----:R-:W-:-:S07]  /*17430*/  FADD.FTZ R35, R208, R7 ;  /* 0x00000007d0237221 */ /* 0x001fce0000010000 */
[----:B------:R-:W0:Y:S01]  /*17440*/  MUFU.EX2 R204, R204 ;  /* 0x000000cc00cc7308 */ /* 0x000e220000000800 */
[----:B------:R-:W-:-:S07]  /*17450*/  FFMA.FTZ R6, R6, R3, -R33 ;  /* 0x0000000306067223 */ /* 0x000fce0000010821 */
[----:B------:R-:W3:Y:S01]  /*17460*/  MUFU.EX2 R211, R211 ;  /* 0x000000d300d37308 */ /* 0x000ee20000000800 */
[----:B------:R-:W-:Y:S01]  /*17470*/  FFMA.FTZ R194, R28, R3, -R11 ;  /* 0x000000031cc27223 */ /* 0x000fe2000001080b */
[----:B-1----:R-:W-:-:S06]  /*17480*/  FADD.FTZ R28, R210, R35 ;  /* 0x00000023d21c7221 */ /* 0x002fcc0000010000 */
[----:B------:R-:W1:Y:S01]  /*17490*/  MUFU.EX2 R2, R2 ;  /* 0x0000000200027308 */ /* 0x000e620000000800 */
[-C--:B------:R-:W-:Y:S01]  /*174a0*/  FFMA.FTZ R207, R54, R3.reuse, -R33 ;  /* 0x0000000336cf7223 */ /* 0x080fe20000010821 */
[----:B------:R-:W-:Y:S01]  /*174b0*/  FFMA.FTZ R206, R52, R3, -R11 ;  /* 0x0000000334ce7223 */ /* 0x000fe2000001080b */
[----:B----4-:R-:W-:-:S05]  /*174c0*/  FADD.FTZ R35, R9, R28 ;  /* 0x0000001c09237221 */ /* 0x010fca0000010000 */
[----:B------:R-:W4:Y:S01]  /*174d0*/  MUFU.EX2 R205, R205 ;  /* 0x000000cd00cd7308 */ /* 0x000f220000000800 */
[----:B-----5:R-:W-:Y:S01]  /*174e0*/  FADD.FTZ R28, R209, R24 ;  /* 0x00000018d11c7221 */ /* 0x020fe20000010000 */
[-C--:B------:R-:W-:Y:S01]  /*174f0*/  FFMA.FTZ R8, R8, R3.reuse, -R33 ;  /* 0x0000000308087223 */ /* 0x080fe20000010821 */
[-CC-:B------:R-:W-:Y:S01]  /*17500*/  FFMA.FTZ R15, R64, R3.reuse, -R11.reuse ;  /* 0x00000003400f7223 */ /* 0x180fe2000001080b */
[----:B------:R-:W-:-:S04]  /*17510*/  FFMA.FTZ R196, R32, R3, -R11 ;  /* 0x0000000320c47223 */ /* 0x000fc8000001080b */
[----:B------:R-:W5:Y:S01]  /*17520*/  MUFU.EX2 R6, R6 ;  /* 0x0000000600067308 */ /* 0x000f620000000800 */
[----:B0-----:R-:W-:Y:S01]  /*17530*/  FADD.FTZ R32, R204, R35 ;  /* 0x00000023cc207221 */ /* 0x001fe20000010000 */
[----:B---3--:R-:W-:Y:S01]  /*17540*/  FADD.FTZ R35, R211, R28 ;  /* 0x0000001cd3237221 */ /* 0x008fe20000010000 */
[----:B------:R-:W-:-:S05]  /*17550*/  FFMA.FTZ R201, R42, R3, -R33 ;  /* 0x000000032ac97223 */ /* 0x000fca0000010821 */
[----:B------:R-:W0:Y:S01]  /*17560*/  MUFU.EX2 R13, R25 ;  /* 0x00000019000d7308 */ /* 0x000e220000000800 */
[----:B------:R-:W-:Y:S01]  /*17570*/  FFMA.FTZ R200, R40, R3, -R11 ;  /* 0x0000000328c87223 */ /* 0x000fe2000001080b */
[----:B-1----:R-:W-:-:S06]  /*17580*/  FADD.FTZ R28, R2, R35 ;  /* 0x00000023021c7221 */ /* 0x002fcc0000010000 */
[----:B------:R-:W1:Y:S01]  /*17590*/  MUFU.EX2 R207, R207 ;  /* 0x000000cf00cf7308 */ /* 0x000e620000000800 */
[-C--:B------:R-:W-:Y:S01]  /*175a0*/  FFMA.FTZ R10, R10, R3.reuse, -R33 ;  /* 0x000000030a0a7223 */ /* 0x080fe20000010821 */
[----:B------:R-:W-:-:S06]  /*175b0*/  FFMA.FTZ R21, R66, R3, -R11 ;  /* 0x0000000342157223 */ /* 0x000fcc000001080b */
[----:B------:R-:W3:Y:S01]  /*175c0*/  MUFU.EX2 R206, R206 ;  /* 0x000000ce00ce7308 */ /* 0x000ee20000000800 */
[----:B----4-:R-:W-:Y:S01]  /*175d0*/  FADD.FTZ R35, R205, R28 ;  /* 0x0000001ccd237221 */ /* 0x010fe20000010000 */
[----:B------:R-:W-:-:S06]  /*175e0*/  FFMA.FTZ R203, R46, R3, -R33 ;  /* 0x000000032ecb7223 */ /* 0x000fcc0000010821 */
[----:B------:R-:W4:Y:S01]  /*175f0*/  MUFU.EX2 R8, R8 ;  /* 0x0000000800087308 */ /* 0x000f220000000800 */
[----:B------:R-:W-:-:S07]  /*17600*/  FFMA.FTZ R202, R44, R3, -R11 ;  /* 0x000000032cca7223 */ /* 0x000fce000001080b */
[----:B------:R-:W4:Y:S01]  /*17610*/  MUFU.EX2 R15, R15 ;  /* 0x0000000f000f7308 */ /* 0x000f220000000800 */
[----:B-----5:R-:W-:Y:S01]  /*17620*/  FADD.FTZ R28, R6, R35 ;  /* 0x00000023061c7221 */ /* 0x020fe20000010000 */
[----:B------:R-:W-:-:S06]  /*17630*/  FFMA.FTZ R12, R12, R3, -R33 ;  /* 0x000000030c0c7223 */ /* 0x000fcc0000010821 */
[----:B------:R-:W5:Y:S01]  /*17640*/  MUFU.EX2 R201, R201 ;  /* 0x000000c900c97308 */ /* 0x000f620000000800 */
[----:B0-----:R-:W-:Y:S01]  /*17650*/  FADD.FTZ R37, R13, R32 ;  /* 0x000000200d257221 */ /* 0x001fe20000010000 */
[----:B------:R-:W-:-:S06]  /*17660*/  FFMA.FTZ R25, R68, R3, -R11 ;  /* 0x0000000344197223 */ /* 0x000fcc000001080b */
[----:B------:R-:W0:Y:S01]  /*17670*/  MUFU.EX2 R200, R200 ;  /* 0x000000c800c87308 */ /* 0x000e220000000800 */
[----:B------:R-:W-:Y:S01]  /*17680*/  PRMT R0, R65, 0x654, R0 ;  /* 0x0000065441007816 */ /* 0x000fe20000000000 */
[----:B-1----:R-:W-:-:S06]  /*17690*/  FADD.FTZ R35, R207, R28 ;  /* 0x0000001ccf237221 */ /* 0x002fcc0000010000 */
[----:B------:R-:W1:Y:S01]  /*176a0*/  MUFU.EX2 R10, R10 ;  /* 0x0000000a000a7308 */ /* 0x000e620000000800 */
[----:B---3--:R-:W-:Y:S01]  /*176b0*/  FADD.FTZ R32, R206, R37 ;  /* 0x00000025ce207221 */ /* 0x008fe20000010000 */
[----:B------:R4:W-:Y:S06]  /*176c0*/  SYNCS.ARRIVE.TRANS64.RED.A1T0 RZ, [R0+URZ], RZ ;  /* 0x000000ff00ff79a7 */ /* 0x0009ec000810043f */
[----:B------:R-:W3:Y:S01]  /*176d0*/  MUFU.EX2 R21, R21 ;  /* 0x0000001500157308 */ /* 0x000ee20000000800 */
[----:B------:R-:W-:Y:S01]  /*176e0*/  FFMA.FTZ R14, R14, R3, -R33 ;  /* 0x000000030e0e7223 */ /* 0x000fe20000010821 */
[----:B----4-:R-:W-:-:S06]  /*176f0*/  FADD.FTZ R0, R8, R35 ;  /* 0x0000002308007221 */ /* 0x010fcc0000010000 */
[----:B------:R-:W4:Y:S01]  /*17700*/  MUFU.EX2 R203, R203 ;  /* 0x000000cb00cb7308 */ /* 0x000f220000000800 */
[----:B------:R-:W-:Y:S01]  /*17710*/  FADD.FTZ R37, R15, R32 ;  /* 0x000000200f257221 */ /* 0x000fe20000010000 */
[----:B------:R-:W-:-:S06]  /*17720*/  FFMA.FTZ R27, R70, R3, -R11 ;  /* 0x00000003461b7223 */ /* 0x000fcc000001080b */
[----:B------:R-:W4:Y:S01]  /*17730*/  MUFU.EX2 R202, R202 ;  /* 0x000000ca00ca7308 */ /* 0x000f220000000800 */
[----:B-----5:R-:W-:Y:S01]  /*17740*/  FADD.FTZ R35, R201, R0 ;  /* 0x00000000c9237221 */ /* 0x020fe20000010000 */
[----:B------:R-:W-:-:S06]  /*17750*/  FFMA.FTZ R199, R38, R3, -R33 ;  /* 0x0000000326c77223 */ /* 0x000fcc0000010821 */
[----:B------:R-:W5:Y:S01]  /*17760*/  MUFU.EX2 R12, R12 ;  /* 0x0000000c000c7308 */ /* 0x000f620000000800 */
[----:B0-----:R-:W-:Y:S01]  /*17770*/  FADD.FTZ R32, R200, R37 ;  /* 0x00000025c8207221 */ /* 0x001fe20000010000 */
[----:B------:R-:W-:-:S06]  /*17780*/  FFMA.FTZ R198, R36, R3, -R11 ;  /* 0x0000000324c67223 */ /* 0x000fcc000001080b */
[----:B------:R-:W0:Y:S01]  /*17790*/  MUFU.EX2 R25, R25 ;  /* 0x0000001900197308 */ /* 0x000e220000000800 */
[----:B-1----:R-:W-:Y:S01]  /*177a0*/  FADD.FTZ R0, R10, R35 ;  /* 0x000000230a007221 */ /* 0x002fe20000010000 */
[----:B---3--:R-:W-:-:S06]  /*177b0*/  FADD.FTZ R37, R21, R32 ;  /* 0x0000002015257221 */ /* 0x008fcc0000010000 */
[----:B------:R-:W1:Y:S01]  /*177c0*/  MUFU.EX2 R197, R197 ;  /* 0x000000c500c57308 */ /* 0x000e620000000800 */
[-C--:B------:R-:W-:Y:S01]  /*177d0*/  FFMA.FTZ R20, R20, R3.reuse, -R33 ;  /* 0x0000000314147223 */ /* 0x080fe20000010821 */
[----:B------:R-:W-:-:S06]  /*177e0*/  FFMA.FTZ R29, R72, R3, -R11 ;  /* 0x00000003481d7223 */ /* 0x000fcc000001080b */
[----:B------:R-:W3:Y:S01]  /*177f0*/  MUFU.EX2 R196, R196 ;  /* 0x000000c400c47308 */ /* 0x000ee20000000800 */
[----:B------:R-:W-:Y:S01]  /*17800*/  F2FP.BF16.F32.PACK_AB R208, R7, R208 ;  /* 0x000000d007d0723e */ /* 0x000fe200000010ff */
[----:B----4-:R-:W-:-:S06]  /*17810*/  FADD.FTZ R7, R203, R0 ;  /* 0x00000000cb077221 */ /* 0x010fcc0000010000 */
[----:B------:R-:W4:Y:S01]  /*17820*/  MUFU.EX2 R14, R14 ;  /* 0x0000000e000e7308 */ /* 0x000f220000000800 */
[----:B------:R-:W-:Y:S01]  /*17830*/  FADD.FTZ R28, R202, R37 ;  /* 0x00000025ca1c7221 */ /* 0x000fe20000010000 */
[----:B------:R-:W-:-:S06]  /*17840*/  FFMA.FTZ R26, R26, R3, -R33 ;  /* 0x000000031a1a7223 */ /* 0x000fcc0000010821 */
[----:B------:R-:W4:Y:S01]  /*17850*/  MUFU.EX2 R27, R27 ;  /* 0x0000001b001b7308 */ /* 0x000f220000000800 */
[----:B-----5:R-:W-:Y:S01]  /*17860*/  FADD.FTZ R0, R12, R7 ;  /* 0x000000070c007221 */ /* 0x020fe20000010000 */
[----:B0-----:R-:W-:-:S06]  /*17870*/  FADD.FTZ R37, R25, R28 ;  /* 0x0000001c19257221 */ /* 0x001fcc0000010000 */
[----:B------:R-:W0:Y:S01]  /*17880*/  MUFU.EX2 R199, R199 ;  /* 0x000000c700c77308 */ /* 0x000e220000000800 */
[----:B------:R-:W-:-:S07]  /*17890*/  FFMA.FTZ R48, R48, R3, -R33 ;  /* 0x0000000330307223 */ /* 0x000fce0000010821 */
[----:B------:R-:W5:Y:S01]  /*178a0*/  MUFU.EX2 R198, R198 ;  /* 0x000000c600c67308 */ /* 0x000f620000000800 */
[----:B------:R-:W-:Y:S01]  /*178b0*/  FFMA.FTZ R74, R74, R3, -R11 ;  /* 0x000000034a4a7223 */ /* 0x000fe2000001080b */
[----:B-1----:R-:W-:-:S06]  /*178c0*/  FADD.FTZ R7, R197, R0 ;  /* 0x00000000c5077221 */ /* 0x002fcc0000010000 */
[----:B------:R-:W1:Y:S01]  /*178d0*/  MUFU.EX2 R20, R20 ;  /* 0x0000001400147308 */ /* 0x000e620000000800 */
[----:B------:R-:W-:Y:S01]  /*178e0*/  FFMA.FTZ R30, R30, R3, -R33 ;  /* 0x000000031e1e7223 */ /* 0x000fe20000010821 */
[----:B---3--:R-:W-:-:S06]  /*178f0*/  FADD.FTZ R28, R196, R37 ;  /* 0x00000025c41c7221 */ /* 0x008fcc0000010000 */
[----:B------:R-:W3:Y:S01]  /*17900*/  MUFU.EX2 R29, R29 ;  /* 0x0000001d001d7308 */ /* 0x000ee20000000800 */
[----:B----4-:R-:W-:Y:S01]  /*17910*/  FADD.FTZ R0, R14, R7 ;  /* 0x000000070e007221 */ /* 0x010fe20000010000 */
[----:B------:R-:W-:-:S06]  /*17920*/  FFMA.FTZ R33, R56, R3, -R33 ;  /* 0x0000000338217223 */ /* 0x000fcc0000010821 */
[----:B------:R-:W4:Y:S01]  /*17930*/  MUFU.EX2 R26, R26 ;  /* 0x0000001a001a7308 */ /* 0x000f220000000800 */
[----:B------:R-:W-:Y:S01]  /*17940*/  FADD.FTZ R35, R27, R28 ;  /* 0x0000001c1b237221 */ /* 0x000fe20000010000 */
[----:B------:R-:W-:-:S06]  /*17950*/  FFMA.FTZ R11, R76, R3, -R11 ;  /* 0x000000034c0b7223 */ /* 0x000fcc000001080b */
[----:B------:R-:W4:Y:S01]  /*17960*/  MUFU.EX2 R192, R192 ;  /* 0x000000c000c07308 */ /* 0x000f220000000800 */
[----:B------:R-:W-:Y:S01]  /*17970*/  F2FP.BF16.F32.PACK_AB R200, R21, R200 ;  /* 0x000000c815c8723e */ /* 0x000fe200000010ff */
[----:B0-----:R-:W-:-:S06]  /*17980*/  FADD.FTZ R7, R199, R0 ;  /* 0x00000000c7077221 */ /* 0x001fcc0000010000 */
[----:B------:R-:W0:Y:S01]  /*17990*/  MUFU.EX2 R193, R48 ;  /* 0x0000003000c17308 */ /* 0x000e220000000800 */
[----:B-----5:R-:W-:Y:S01]  /*179a0*/  FADD.FTZ R28, R198, R35 ;  /* 0x00000023c61c7221 */ /* 0x020fe20000010000 */
[----:B------:R-:W-:-:S06]  /*179b0*/  VIADD R21, R112, 0xfffffffe ;  /* 0xfffffffe70157836 */ /* 0x000fcc0000000000 */
[----:B------:R-:W5:Y:S01]  /*179c0*/  MUFU.EX2 R31, R74 ;  /* 0x0000004a001f7308 */ /* 0x000f620000000800 */
[----:B------:R-:W-:Y:S01]  /*179d0*/  F2FP.BF16.F32.PACK_AB R210, R9, R210 ;  /* 0x000000d209d2723e */ /* 0x000fe200000010ff */
[----:B-1----:R-:W-:-:S06]  /*179e0*/  FADD.FTZ R7, R20, R7 ;  /* 0x0000000714077221 */ /* 0x002fcc0000010000 */
[----:B------:R-:W1:Y:S01]  /*179f0*/  MUFU.EX2 R30, R30 ;  /* 0x0000001e001e7308 */ /* 0x000e620000000800 */
[----:B---3--:R-:W-:-:S07]  /*17a00*/  FADD.FTZ R9, R29, R28 ;  /* 0x0000001c1d097221 */ /* 0x008fce0000010000 */
[----:B------:R-:W3:Y:S01]  /*17a10*/  MUFU.EX2 R194, R194 ;  /* 0x000000c200c27308 */ /* 0x000ee20000000800 */
[----:B--2---:R-:W-:Y:S01]  /*17a20*/  ISETP.GE.AND P1, PT, R21, R34, PT ;  /* 0x000000221500720c */ /* 0x004fe20003f26270 */
[----:B----4-:R-:W-:-:S06]  /*17a30*/  FADD.FTZ R0, R26, R7 ;  /* 0x000000071a007221 */ /* 0x010fcc0000010000 */
[----:B------:R-:W2:Y:S01]  /*17a40*/  MUFU.EX2 R33, R33 ;  /* 0x0000002100217308 */ /* 0x000ea20000000800 */
[----:B------:R-:W-:-:S07]  /*17a50*/  FADD.FTZ R28, R192, R9 ;  /* 0x00000009c01c7221 */ /* 0x000fce0000010000 */
[----:B------:R-:W4:Y:S01]  /*17a60*/  MUFU.EX2 R11, R11 ;  /* 0x0000000b000b7308 */ /* 0x000f220000000800 */
[----:B0-----:R-:W-:Y:S01]  /*17a70*/  FADD.FTZ R7, R193, R0 ;  /* 0x00000000c1077221 */ /* 0x001fe20000010000 */
[----:B-----5:R-:W-:Y:S01]  /*17a80*/  FADD.FTZ R9, R31, R28 ;  /* 0x0000001c1f097221 */ /* 0x020fe20000010000 */
[----:B------:R-:W-:Y:S02]  /*17a90*/  BSSY B0, `(.L_x_636) ;  /* 0x000056b000007945 */ /* 0x000fe40003800000 */
[----:B-1----:R-:W-:Y:S01]  /*17aa0*/  FADD.FTZ R0, R30, R7 ;  /* 0x000000071e007221 */ /* 0x002fe20000010000 */
[----:B---3--:R-:W-:Y:S01]  /*17ab0*/  FADD.FTZ R228, R194, R9 ;  /* 0x00000009c2e47221 */ /* 0x008fe20000010000 */
[----:B------:R-:W-:Y:S01]  /*17ac0*/  F2FP.BF16.F32.PACK_AB R202, R25, R202 ;  /* 0x000000ca19ca723e */ /* 0x000fe200000010ff */
[--C-:B------:R-:W-:Y:S01]  /*17ad0*/  IMAD.MOV.U32 R150, RZ, RZ, R151.reuse ;  /* 0x000000ffff967224 */ /* 0x100fe200078e0097 */
[----:B------:R-:W-:Y:S01]  /*17ae0*/  F2FP.BF16.F32.PACK_AB R196, R27, R196 ;  /* 0x000000c41bc4723e */ /* 0x000fe200000010ff */
[----:B--2---:R-:W-:Y:S01]  /*17af0*/  FADD.FTZ R227, R33, R0 ;  /* 0x0000000021e37221 */ /* 0x004fe20000010000 */
[----:B------:R-:W-:Y:S01]  /*17b00*/  F2FP.BF16.F32.PACK_AB R198, R29, R198 ;  /* 0x000000c61dc6723e */ /* 0x000fe200000010ff */
[----:B------:R-:W-:Y:S01]  /*17b10*/  IMAD.MOV.U32 R0, RZ, RZ, 0x3f800000 ;  /* 0x3f800000ff007424 */ /* 0x000fe200078e00ff */
[----:B------:R-:W-:Y:S01]  /*17b20*/  F2FP.BF16.F32.PACK_AB R192, R31, R192 ;  /* 0x000000c01fc0723e */ /* 0x000fe200000010ff */
[--C-:B------:R-:W-:Y:S01]  /*17b30*/  IMAD.MOV.U32 R149, RZ, RZ, R151.reuse ;  /* 0x000000ffff957224 */ /* 0x100fe200078e0097 */
[----:B------:R-:W-:Y:S01]  /*17b40*/  F2FP.BF16.F32.PACK_AB R209, R24, R209 ;  /* 0x000000d118d1723e */ /* 0x000fe200000010ff */
[--C-:B------:R-:W-:Y:S01]  /*17b50*/  IMAD.MOV.U32 R148, RZ, RZ, R151.reuse ;  /* 0x000000ffff947224 */ /* 0x100fe200078e0097 */
[----:B------:R-:W-:Y:S01]  /*17b60*/  F2FP.BF16.F32.PACK_AB R211, R2, R211 ;  /* 0x000000d302d3723e */ /* 0x000fe200000010ff */
[----:B----4-:R-:W-:Y:S01]  /*17b70*/  FADD.FTZ R228, R11, R228 ;  /* 0x000000e40be47221 */ /* 0x010fe20000010000 */
[----:B------:R-:W-:Y:S01]  /*17b80*/  F2FP.BF16.F32.PACK_AB R193, R193, R26 ;  /* 0x0000001ac1c1723e */ /* 0x000fe200000010ff */
[----:B------:R-:W-:Y:S01]  /*17b90*/  IMAD.MOV.U32 R2, RZ, RZ, 0x3f800000 ;  /* 0x3f800000ff027424 */ /* 0x000fe200078e00ff */
[----:B------:R-:W-:Y:S01]  /*17ba0*/  F2FP.BF16.F32.PACK_AB R195, R33, R30 ;  /* 0x0000001e21c3723e */ /* 0x000fe200000010ff */
[--C-:B------:R-:W-:Y:S01]  /*17bb0*/  IMAD.MOV.U32 R147, RZ, RZ, R151.reuse ;  /* 0x000000ffff937224 */ /* 0x100fe200078e0097 */
        /* <DEDUP_REMOVED lines=18> */
[-C--:B------:R-:W-:Y:S01]  /*17ce0*/  MOV R120, R151.reuse ;  /* 0x0000009700787202 */ /* 0x080fe20000000f00 */
[--C-:B------:R-:W-:Y:S01]  /*17cf0*/  IMAD.MOV.U32 R137, RZ, RZ, R151.reuse ;  /* 0x000000ffff897224 */ /* 0x100fe200078e0097 */
[-C--:B------:R-:W-:Y:S01]  /*17d00*/  MOV R79, R151.reuse ;  /* 0x00000097004f7202 */ /* 0x080fe20000000f00 */
[--C-:B------:R-:W-:Y:S01]  /*17d10*/  IMAD.MOV.U32 R136, RZ, RZ, R151.reuse ;  /* 0x000000ffff887224 */ /* 0x100fe200078e0097 */
[----:B------:R-:W-:Y:S01]  /*17d20*/  MOV R38, R151 ;  /* 0x0000009700267202 */ /* 0x000fe20000000f00 */
[----:B------:R-:W-:-:S02]  /*17d30*/  IMAD.MOV.U32 R135, RZ, RZ, R151 ;  /* 0x000000ffff877224 */ /* 0x000fc400078e0097 */
[--C-:B------:R-:W-:Y:S02]  /*17d40*/  IMAD.MOV.U32 R134, RZ, RZ, R151.reuse ;  /* 0x000000ffff867224 */ /* 0x100fe400078e0097 */
[--C-:B------:R-:W-:Y:S02]  /*17d50*/  IMAD.MOV.U32 R133, RZ, RZ, R151.reuse ;  /* 0x000000ffff857224 */ /* 0x100fe400078e0097 */
[--C-:B------:R-:W-:Y:S02]  /*17d60*/  IMAD.MOV.U32 R132, RZ, RZ, R151.reuse ;  /* 0x000000ffff847224 */ /* 0x100fe400078e0097 */
[--C-:B------:R-:W-:Y:S02]  /*17d70*/  IMAD.MOV.U32 R131, RZ, RZ, R151.reuse ;  /* 0x000000ffff837224 */ /* 0x100fe400078e0097 */
[--C-:B------:R-:W-:Y:S02]  /*17d80*/  IMAD.MOV.U32 R130, RZ, RZ, R151.reuse ;  /* 0x000000ffff827224 */ /* 0x100fe400078e0097 */
        /* <DEDUP_REMOVED lines=102> */
[----:B------:R-:W-:Y:S01]  /*183f0*/  IMAD.MOV.U32 R24, RZ, RZ, R151 ;  /* 0x000000ffff187224 */ /* 0x000fe200078e0097 */
[----:B------:R-:W-:Y:S06]  /*18400*/  @!P1 BRA `(.L_x_637) ;  /* 0x0000004c004c9947 */ /* 0x000fec0003800000 */
[----:B------:R-:W-:Y:S01]  /*18410*/  IMAD.MOV.U32 R20, RZ, RZ, R4 ;  /* 0x000000ffff147224 */ /* 0x000fe200078e0004 */
[----:B------:R-:W-:Y:S01]  /*18420*/  CS2R R150, SRZ ;  /* 0x0000000000967805 */ /* 0x000fe2000001ff00 */
[----:B------:R-:W-:Y:S01]  /*18430*/  IMAD.MOV.U32 R15, RZ, RZ, R5 ;  /* 0x000000ffff0f7224 */ /* 0x000fe200078e0005 */
[----:B------:R-:W-:Y:S01]  /*18440*/  CS2R R146, SRZ ;  /* 0x0000000000927805 */ /* 0x000fe2000001ff00 */
[----:B------:R-:W-:Y:S01]  /*18450*/  IMAD.MOV.U32 R14, RZ, RZ, R229 ;  /* 0x000000ffff0e7224 */ /* 0x000fe200078e00e5 */
[----:B------:R-:W-:Y:S01]  /*18460*/  CS2R R142, SRZ ;  /* 0x00000000008e7805 */ /* 0x000fe2000001ff00 */
[----:B------:R-:W-:Y:S01]  /*18470*/  IMAD.MOV.U32 R8, RZ, RZ, R226 ;  /* 0x000000ffff087224 */ /* 0x000fe200078e00e2 */
        /* <DEDUP_REMOVED lines=61> */
[----:B------:R-:W-:-:S07]  /*18850*/  CS2R R24, SRZ ;  /* 0x0000000000187805 */ /* 0x000fce000001ff00 */
.L_x_650:
[----:B------:R-:W-:-:S04]  /*18860*/  ISETP.NE.AND P1, PT, R8, 0x1, PT ;  /* 0x000000010800780c */ /* 0x000fc80003f25270 */
[----:B------:R-:W-:-:S04]  /*18870*/  SEL R229, RZ, 0x1, P1 ;  /* 0x00000001ffe57807 */ /* 0x000fc80000800000 */
[----:B------:R-:W-:Y:S01]  /*18880*/  LOP3.LUT R229, R14, R229, RZ, 0x3c, !PT ;  /* 0x000000e50ee57212 */ /* 0x000fe200078e3cff */
[----:B------:R-:W-:Y:S06]  /*18890*/  @!P0 BRA `(.L_x_638) ;  /* 0x0000000000048947 */ /* 0x000fec0003800000 */
[----:B------:R-:W-:Y:S01]  /*188a0*/  BPT.TRAP 0x1 ;  /* 0x000000040000795c */ /* 0x000fe20000300000 */
.L_x_638:
[----:B------:R-:W-:Y:S01]  /*188b0*/  VIADD R226, R8, 0x1 ;  /* 0x0000000108e27836 */ /* 0x000fe20000000000 */
[----:B------:R-:W-:-:S04]  /*188c0*/  SHF.L.U32 R3, R229, 0x1f, RZ ;  /* 0x0000001fe5037819 */ /* 0x000fc800000006ff */
[----:B------:R-:W-:-:S04]  /*188d0*/  ISETP.NE.AND P1, PT, R226, 0x2, PT ;  /* 0x00000002e200780c */ /* 0x000fc80003f25270 */
[----:B------:R-:W-:-:S05]  /*188e0*/  SEL R226, R226, RZ, P1 ;  /* 0x000000ffe2e27207 */ /* 0x000fca0000800000 */
[----:B------:R-:W-:-:S04]  /*188f0*/  IMAD R9, R226, 0x8, R23 ;  /* 0x00000008e2097824 */ /* 0x000fc800078e0217 */
[----:B------:R0:W1:Y:S01]  /*18900*/  SYNCS.PHASECHK.TRANS64.TRYWAIT P1, [R9+URZ+0x38830], R3 ;  /* 0x03883003090075a7 */ /* 0x000062000802017f */
[----:B------:R-:W-:Y:S05]  /*18910*/  @!P0 BRA `(.L_x_639) ;  /* 0x0000000000048947 */ /* 0x000fea0003800000 */
[----:B------:R-:W-:Y:S01]  /*18920*/  BPT.TRAP 0x1 ;  /* 0x000000040000795c */ /* 0x000fe20000300000 */
.L_x_639:
[----:B------:R-:W2:Y:S01]  /*18930*/  LDL R4, [R1+0x50] ;  /* 0x0000500001047983 */ /* 0x000ea20000100800 */
[----:B------:R-:W-:Y:S01]  /*18940*/  BSSY B1, `(.L_x_640) ;  /* 0x0000007000017945 */ /* 0x000fe20003800000 */
[----:B------:R-:W-:Y:S02]  /*18950*/  IMAD.MOV.U32 R5, RZ, RZ, 0x40000040 ;  /* 0x40000040ff057424 */ /* 0x000fe400078e00ff */
[----:B--2---:R-:W-:-:S04]  /*18960*/  IMAD R4, R226, 0xa00, R4 ;  /* 0x00000a00e2047824 */ /* 0x004fc800078e0204 */
[----:B------:R-:W-:Y:S01]  /*18970*/  VIADD R6, R4, 0x80 ;  /* 0x0000008004067836 */ /* 0x000fe20000000000 */
[----:B-1----:R-:W-:Y:S06]  /*18980*/  @P1 BRA `(.L_x_641) ;  /* 0x0000000000081947 */ /* 0x002fec0003800000 */
[----:B------:R-:W1:Y:S02]  /*18990*/  SYNCS.PHASECHK.TRANS64.TRYWAIT P1, [R9+URZ+0x38830], R3 ;  /* 0x03883003090075a7 */ /* 0x000e64000802017f */
[----:B-1----:R-:W-:Y:S05]  /*189a0*/  @!P1 BRA `(.L_x_642) ;  /* 0x0000013000289947 */ /* 0x002fea0003800000 */
.L_x_641:
[----:B------:R-:W-:Y:S05]  /*189b0*/  BSYNC B1 ;  /* 0x0000000000017941 */ /* 0x000fea0003800000 */
.L_x_640:
[----:B------:R-:W2:Y:S04]  /*189c0*/  LDL.64 R152, [R1+0x48] ;  /* 0x0000480001987983 */ /* 0x000ea80000100a00 */
[----:B------:R-:W3:Y:S04]  /*189d0*/  LDL.64 R156, [R1+0x8] ;  /* 0x00000800019c7983 */ /* 0x000ee80000100a00 */
[----:B------:R-:W4:Y:S01]  /*189e0*/  LDL.64 R154, [R1] ;  /* 0x00000000019a7983 */ /* 0x000f220000100a00 */
[----:B------:R-:W-:Y:S02]  /*189f0*/  R2UR UR10, R4 ;  /* 0x00000000040a72ca */ /* 0x000fe400000e0000 */
[----:B------:R-:W-:Y:S01]  /*18a00*/  R2UR UR11, R5 ;  /* 0x00000000050b72ca */ /* 0x000fe200000e0000 */
[----:B------:R-:W-:Y:S01]  /*18a10*/  WARPGROUP.ARRIVE ;  /* 0x00000000000079c5 */ /* 0x000fe20000000000 */
[----:B------:R-:W-:Y:S01]  /*18a20*/  IMAD.MOV.U32 R7, RZ, RZ, 0x40000040 ;  /* 0x40000040ff077424 */ /* 0x000fe200078e00ff */
[----:B------:R-:W-:-:S04]  /*18a30*/  R2UR UR6, R6 ;  /* 0x00000000060672ca */ /* 0x000fc800000e0000 */
[----:B------:R-:W-:Y:S01]  /*18a40*/  R2UR UR7, R7 ;  /* 0x00000000070772ca */ /* 0x000fe200000e0000 */
[C---:B------:R-:W-:Y:S02]  /*18a50*/  VIADD R6, R4.reuse, 0x100 ;  /* 0x0000010004067836 */ /* 0x040fe40000000000 */
[----:B------:R-:W-:Y:S02]  /*18a60*/  IMAD.MOV.U32 R7, RZ, RZ, 0x40000040 ;  /* 0x40000040ff077424 */ /* 0x000fe400078e00ff */
[----:B------:R-:W-:Y:S02]  /*18a70*/  VIADD R10, R4, 0x180 ;  /* 0x00000180040a7836 */ /* 0x000fe40000000000 */
[----:B------:R-:W-:Y:S01]  /*18a80*/  IMAD.MOV.U32 R11, RZ, RZ, 0x40000040 ;  /* 0x40000040ff0b7424 */ /* 0x000fe200078e00ff */
[----:B--2---:R-:W-:Y:S02]  /*18a90*/  R2UR UR46, R152 ;  /* 0x00000000982e72ca */ /* 0x004fe400000e0000 */
[----:B------:R-:W-:-:S02]  /*18aa0*/  R2UR UR47, R153 ;  /* 0x00000000992f72ca */ /* 0x000fc400000e0000 */
[----:B------:R-:W2:Y:S01]  /*18ab0*/  LDL.64 R152, [R1+0x40] ;  /* 0x0000400001987983 */ /* 0x000ea20000100a00 */
[----:B---3--:R-:W-:Y:S02]  /*18ac0*/  R2UR UR12, R156 ;  /* 0x000000009c0c72ca */ /* 0x008fe400000e0000 */
[----:B------:R-:W-:-:S11]  /*18ad0*/  R2UR UR13, R157 ;  /* 0x000000009d0d72ca */ /* 0x000fd600000e0000 */
[----:B------:R-:W-:Y:S02]  /*18ae0*/  UMOV UR8, UR12 ;  /* 0x0000000c00087c82 */ /* 0x000fe40008000000 */
[----:B------:R-:W-:Y:S02]  /*18af0*/  UMOV UR9, UR13 ;  /* 0x0000000d00097c82 */ /* 0x000fe40008000000 */
[----:B------:R-:W-:Y:S01]  /*18b00*/  HGMMA.64x16x16.F32.BF16 R184, gdesc[UR8], RZ, !UPT, gsb0 ;  /* 0x0020000008b879f0 */ /* 0x000fe2000c0018ff */
[----:B------:R-:W-:Y:S01]  /*18b10*/  UMOV UR4, UR12 ;  /* 0x0000000c00047c82 */ /* 0x000fe20008000000 */
[----:B------:R-:W-:Y:S01]  /*18b20*/  UMOV UR5, UR13 ;  /* 0x0000000d00057c82 */ /* 0x000fe20008000000 */
[----:B------:R-:W-:Y:S02]  /*18b30*/  WARPGROUP.DEPBAR.LE gsb0, 0x0 ;  /* 0x00008000000079c5 */ /* 0x000fe40000010000 */
[----:B------:R-:W-:-:S06]  /*18b40*/  WARPGROUP.ARRIVE ;  /* 0x00000000000079c5 */ /* 0x000fcc0000000000 */
[----:B------:R-:W-:Y:S01]  /*18b50*/  HGMMA.64x16x16.F32.BF16 R176, gdesc[UR4], RZ, !UPT, gsb0 ;  /* 0x0020000004b079f0 */ /* 0x000fe2000c0018ff */
[----:B------:R-:W-:Y:S02]  /*18b60*/  R2UR UR10, R6 ;  /* 0x00000000060a72ca */ /* 0x000fe400000e0000 */
[----:B------:R-:W-:Y:S01]  /*18b70*/  R2UR UR11, R7 ;  /* 0x00000000070b72ca */ /* 0x000fe200000e0000 */
[----:B------:R-:W-:Y:S01]  /*18b80*/  UMOV UR8, UR12 ;  /* 0x0000000c00087c82 */ /* 0x000fe20008000000 */
[----:B------:R-:W-:Y:S01]  /*18b90*/  UMOV UR9, UR13 ;  /* 0x0000000d00097c82 */ /* 0x000fe20008000000 */
[----:B------:R-:W-:Y:S02]  /*18ba0*/  WARPGROUP.DEPBAR.LE gsb0, 0x0 ;  /* 0x00008000000079c5 */ /* 0x000fe40000010000 */
[----:B------:R-:W-:-:S08]  /*18bb0*/  WARPGROUP.ARRIVE ;  /* 0x00000000000079c5 */ /* 0x000fd00000000000 */
        /* <DEDUP_REMOVED lines=8> */
[----:B------:R-:W-:Y:S02]  /*18c40*/  VIADD R6, R4, 0x200 ;  /* 0x0000020004067836 */ /* 0x000fe40000000000 */
[----:B------:R-:W-:-:S03]  /*18c50*/  IMAD.MOV.U32 R7, RZ, RZ, 0x40000040 ;  /* 0x40000040ff077424 */ /* 0x000fc600078e00ff */
[----:B------:R-:W-:Y:S02]  /*18c60*/  R2UR UR34, R6 ;  /* 0x00000000062272ca */ /* 0x000fe400000e0000 */
[----:B------:R-:W-:Y:S02]  /*18c70*/  R2UR UR35, R7 ;  /* 0x00000000072372ca */ /* 0x000fe400000e0000 */
[----:B----4-:R-:W-:Y:S02]  /*18c80*/  R2UR UR28, R154 ;  /* 0x000000009a1c72ca */ /* 0x010fe400000e0000 */
[----:B------:R-:W-:Y:S01]  /*18c90*/  R2UR UR29, R155 ;  /* 0x000000009b1d72ca */ /* 0x000fe200000e0000 */
[----:B------:R-:W-:Y:S01]  /*18ca0*/  UMOV UR32, UR12 ;  /* 0x0000000c00207c82 */ /* 0x000fe20008000000 */
[----:B------:R-:W-:Y:S01]  /*18cb0*/  UMOV UR33, UR13 ;  /* 0x0000000d00217c82 */ /* 0x000fe20008000000 */
[----:B------:R-:W-:Y:S02]  /*18cc0*/  WARPGROUP.DEPBAR.LE gsb0, 0x0 ;  /* 0x00008000000079c5 */ /* 0x000fe40000010000 */
[----:B------:R-:W-:Y:S01]  /*18cd0*/  VIADD R12, R4, 0x2 ;  /* 0x00000002040c7836 */ /* 0x000fe20000000000 */
[----:B--2---:R-:W-:-:S02]  /*18ce0*/  R2UR UR42, R152 ;  /* 0x00000000982a72ca */ /* 0x004fc400000e0000 */
[----:B------:R-:W-:Y:S02]  /*18cf0*/  R2UR UR43, R153 ;  /* 0x00000000992b72ca */ /* 0x000fe400000e0000 */
[----:B------:R-:W-:-:S06]  /*18d00*/  WARPGROUP.ARRIVE ;  /* 0x00000000000079c5 */ /* 0x000fcc0000000000 */
[----:B------:R-:W-:Y:S01]  /*18d10*/  HGMMA.64x16x16.F32.BF16 R152, gdesc[UR32], RZ, !UPT, gsb0 ;  /* 0x00200000209879f0 */ /* 0x000fe2000c0018ff */
[----:B------:R-:W-:Y:S01]  /*18d20*/  IMAD.MOV.U32 R13, RZ, RZ, 0x40000040 ;  /* 0x40000040ff0d7424 */ /* 0x000fe200078e00ff */
[----:B------:R-:W-:-:S04]  /*18d30*/  R2UR UR26, R12 ;  /* 0x000000000c1a72ca */ /* 0x000fc800000e0000 */
[----:B------:R-:W-:Y:S01]  /*18d40*/  R2UR UR27, R13 ;  /* 0x000000000d1b72ca */ /* 0x000fe200000e0000 */
[----:B------:R-:W-:Y:S01]  /*18d50*/  UMOV UR24, UR28 ;  /* 0x0000001c00187c82 */ /* 0x000fe20008000000 */
[----:B------:R-:W-:Y:S01]  /*18d60*/  UMOV UR25, UR29 ;  /* 0x0000001d00197c82 */ /* 0x000fe20008000000 */
[----:B------:R-:W-:Y:S02]  /*18d70*/  WARPGROUP.DEPBAR.LE gsb0, 0x0 ;  /* 0x00008000000079c5 */ /* 0x000fe40000010000 */
[----:B------:R-:W-:-:S08]  /*18d80*/  WARPGROUP.ARRIVE ;  /* 0x00000000000079c5 */ /* 0x000fd00000000000 */
[----:B------:R-:W-:Y:S01]  /*18d90*/  HGMMA.64x16x16.F32.BF16 R184, gdesc[UR24], R184, gsb0 ;  /* 0x0020000018b879f0 */ /* 0x000fe200080018b8 */
[----:B------:R-:W-:Y:S02]  /*18da0*/  VIADD R10, R4, 0x82 ;  /* 0x00000082040a7836 */ /* 0x000fe40000000000 */
[----:B------:R-:W-:-:S03]  /*18db0*/  IMAD.MOV.U32 R11, RZ, RZ, 0x40000040 ;  /* 0x40000040ff0b7424 */ /* 0x000fc600078e00ff */
[----:B------:R-:W-:Y:S02]  /*18dc0*/  R2UR UR22, R10 ;  /* 0x000000000a1672ca */ /* 0x000fe400000e0000 */
        /* <DEDUP_REMOVED lines=21> */
[C---:B------:R-:W-:Y:S01]  /*18f20*/  VIADD R12, R4.reuse, 0x202 ;  /* 0x00000202040c7836 */ /* 0x040fe20000000000 */
[----:B------:R-:W-:Y:S01]  /*18f30*/  MOV R13, 0x40000040 ;  /* 0x40000040000d7802 */ /* 0x000fe20000000f00 */
[----:B------:R-:W-:Y:S02]  /*18f40*/  VIADD R6, R4, 0x4 ;  /* 0x0000000404067836 */ /* 0x000fe40000000000 */
[----:B------:R-:W-:Y:S01]  /*18f50*/  IMAD.MOV.U32 R7, RZ, RZ, 0x40000040 ;  /* 0x40000040ff077424 */ /* 0x000fe200078e00ff */
[----:B------:R-:W-:-:S02]  /*18f60*/  WARPGROUP.DEPBAR.LE gsb0, 0x0 ;  /* 0x00008000000079c5 */ /* 0x000fc40000010000 */
[----:B------:R-:W-:Y:S01]  /*18f70*/  WARPGROUP.ARRIVE ;  /* 0x00000000000079c5 */ /* 0x000fe20000000000 */
[----:B------:R-:W-:Y:S01]  /*18f80*/  UMOV UR8, UR46 ;  /* 0x0000002e00087c82 */ /* 0x000fe20008000000 */
[----:B------:R-:W-:Y:S01]  /*18f90*/  UMOV UR9, UR47 ;  /* 0x0000002f00097c82 */ /* 0x000fe20008000000 */
[----:B------:R-:W-:Y:S01]  /*18fa0*/  UMOV UR4, UR46 ;  /* 0x0000002e00047c82 */ /* 0x000fe20008000000 */
[----:B------:R-:W-:Y:S01]  /*18fb0*/  UMOV UR5, UR47 ;  /* 0x0000002f00057c82 */ /* 0x000fe20008000000 */
[----:B------:R-:W-:Y:S01]  /*18fc0*/  UMOV UR24, UR46 ;  /* 0x0000002e00187c82 */ /* 0x000fe20008000000 */
[----:B------:R-:W-:Y:S01]  /*18fd0*/  HGMMA.64x16x16.F32.BF16 R160, gdesc[UR12], R160, gsb0 ;  /* 0x002000000ca079f0 */ /* 0x000fe200080018a0 */
[----:B------:R-:W-:Y:S01]  /*18fe0*/  R2UR UR30, R12 ;  /* 0x000000000c1e72ca */ /* 0x000fe200000e0000 */
[----:B------:R-:W-:Y:S01]  /*18ff0*/  UMOV UR25, UR47 ;  /* 0x0000002f00197c82 */ /* 0x000fe20008000000 */
[----:B------:R-:W-:Y:S01]  /*19000*/  R2UR UR31, R13 ;  /* 0x000000000d1f72ca */ /* 0x000fe200000e0000 */
[----:B------:R-:W-:Y:S01]  /*19010*/  UMOV UR20, UR46 ;  /* 0x0000002e00147c82 */ /* 0x000fe20008000000 */
[----:B------:R-:W-:Y:S01]  /*19020*/  R2UR UR10, R6 ;  /* 0x00000000060a72ca */ /* 0x000fe200000e0000 */
[----:B------:R-:W-:Y:S01]  /*19030*/  UMOV UR21, UR47 ;  /* 0x0000002f00157c82 */ /* 0x000fe20008000000 */
[----:B------:R-:W-:Y:S01]  /*19040*/  UMOV UR32, UR46 ;  /* 0x0000002e00207c82 */ /* 0x000fe20008000000 */
[----:B------:R-:W-:Y:S01]  /*19050*/  UMOV UR33, UR47 ;  /* 0x0000002f00217c82 */ /* 0x000fe20008000000 */
[----:B------:R-:W-:Y:S01]  /*19060*/  UMOV UR16, UR42 ;  /* 0x0000002a00107c82 */ /* 0x000fe20008000000 */
[----:B------:R-:W-:Y:S01]  /*19070*/  UMOV UR17, UR43 ;  /* 0x0000002b00117c82 */ /* 0x000fe20008000000 */
[----:B------:R-:W2:Y:S01]  /*19080*/  LDL.64 R10, [R1+0x30] ;  /* 0x00003000010a7983 */ /* 0x000ea20000100a00 */
[----:B------:R-:W-:-:S02]  /*19090*/  WARPGROUP.DEPBAR.LE gsb0, 0x0 ;  /* 0x00008000000079c5 */ /* 0x000fc40000010000 */
[----:B------:R-:W-:Y:S01]  /*190a0*/  WARPGROUP.ARRIVE ;  /* 0x00000000000079c5 */ /* 0x000fe20000000000 */
[----:B------:R-:W-:Y:S01]  /*190b0*/  R2UR UR11, R7 ;  /* 0x00000000070b72ca */ /* 0x000fe200000e0000 */
[----:B------:R-:W3:Y:S04]  /*190c0*/  LDL.64 R12, [R1+0x38] ;  /* 0x00003800010c7983 */ /* 0x000ee80000100a00 */
[----:B------:R-:W-:Y:S01]  /*190d0*/  HGMMA.64x16x16.F32.BF16 R152, gdesc[UR28], R152, gsb0 ;  /* 0x002000001c9879f0 */ /* 0x000fe20008001898 */
[----:B------:R-:W-:Y:S02]  /*190e0*/  VIADD R6, R4, 0x84 ;  /* 0x0000008404067836 */ /* 0x000fe40000000000 */
[----:B------:R-:W-:Y:S01]  /*190f0*/  IMAD.MOV.U32 R7, RZ, RZ, 0x40000040 ;  /* 0x40000040ff077424 */ /* 0x000fe200078e00ff */
[----:B------:R-:W-:-:S02]  /*19100*/  WARPGROUP.DEPBAR.LE gsb0, 0x0 ;  /* 0x00008000000079c5 */ /* 0x000fc40000010000 */
[----:B------:R-:W-:-:S06]  /*19110*/  WARPGROUP.ARRIVE ;  /* 0x00000000000079c5 */ /* 0x000fcc0000000000 */
[----:B------:R-:W-:Y:S01]  /*19120*/  HGMMA.64x16x16.F32.BF16 R184, gdesc[UR8], R184, gsb0 ;  /* 0x0020000008b879f0 */ /* 0x000fe200080018b8 */
[----:B------:R-:W-:Y:S02]  /*19130*/  R2UR UR6, R6 ;  /* 0x00000000060672ca */ /* 0x000fe400000e0000 */
[----:B------:R-:W-:Y:S01]  /*19140*/  R2UR UR7, R7 ;  /* 0x00000000070772ca */ /* 0x000fe200000e0000 */
[----:B------:R-:W-:Y:S01]  /*19150*/  VIADD R6, R4, 0x104 ;  /* 0x0000010404067836 */ /* 0x000fe20000000000 */
[----:B------:R-:W-:Y:S02]  /*19160*/  WARPGROUP.DEPBAR.LE gsb0, 0x0 ;  /* 0x00008000000079c5 */ /* 0x000fe40000010000 */
[----:B------:R-:W-:-:S09]  /*19170*/  WARPGROUP.ARRIVE ;  /* 0x00000000000079c5 */ /* 0x000fd20000000000 */
[----:B------:R-:W-:Y:S01]  /*19180*/  HGMMA.64x16x16.F32.BF16 R176, gdesc[UR4], R176, gsb0 ;  /* 0x0020000004b079f0 */ /* 0x000fe200080018b0 */
[----:B------:R-:W-:Y:S01]  /*19190*/  IMAD.MOV.U32 R7, RZ, RZ, 0x40000040 ;  /* 0x40000040ff077424 */ /* 0x000fe200078e00ff */
[----:B------:R-:W-:-:S04]  /*191a0*/  R2UR UR26, R6 ;  /* 0x00000000061a72ca */ /* 0x000fc800000e0000 */
[----:B------:R-:W-:Y:S01]  /*191b0*/  R2UR UR27, R7 ;  /* 0x00000000071b72ca */ /* 0x000fe200000e0000 */
[----:B------:R-:W-:Y:S02]  /*191c0*/  WARPGROUP.DEPBAR.LE gsb0, 0x0 ;  /* 0x00008000000079c5 */ /* 0x000fe40000010000 */
[----:B------:R-:W-:-:S10]  /*191d0*/  WARPGROUP.ARRIVE ;  /* 0x00000000000079c5 */ /* 0x000fd40000000000 */
[----:B------:R-:W-:Y:S01]  /*191e0*/  HGMMA.64x16x16.F32.BF16 R168, gdesc[UR24], R168, gsb0 ;  /* 0x0020000018a879f0 */ /* 0x000fe200080018a8 */
[----:B------:R-:W-:Y:S02]  /*191f0*/  VIADD R6, R4, 0x184 ;  /* 0x0000018404067836 */ /* 0x000fe40000000000 */
[----:B------:R-:W-:-:S03]  /*19200*/  IMAD.MOV.U32 R7, RZ, RZ, 0x40000040 ;  /* 0x40000040ff077424 */ /* 0x000fc600078e00ff */
[----:B------:R-:W-:Y:S02]  /*19210*/  R2UR UR22, R6 ;  /* 0x00000000061672ca */ /* 0x000fe400000e0000 */
        /* <DEDUP_REMOVED lines=55> */
[----:B------:R-:W-:Y:S01]  /*19590*/  IMAD.MOV.U32 R7, RZ, RZ, 0x40000040 ;  /* 0x40000040ff077424 */ /* 0x000fe200078e00ff */
[----:B---3--:R-:W-:Y:S02]  /*195a0*/  R2UR UR50, R12 ;  /* 0x000000000c3272ca */ /* 0x008fe400000e0000 */
[----:B------:R-:W-:Y:S02]  /*195b0*/  R2UR UR51, R13 ;  /* 0x000000000d3372ca */ /* 0x000fe400000e0000 */
[----:B------:R-:W-:Y:S01]  /*195c0*/  R2UR UR26, R6 ;  /* 0x00000000061a72ca */ /* 0x000fe200000e0000 */
[----:B------:R-:W3:Y:S01]  /*195d0*/  LDL.64 R12, [R1+0x28] ;  /* 0x00002800010c7983 */ /* 0x000ee20000100a00 */
[----:B------:R-:W-:-:S07]  /*195e0*/  R2UR UR27, R7 ;  /* 0x00000000071b72ca */ /* 0x000fce00000e0000 */
[----:B------:R-:W-:Y:S02]  /*195f0*/  UMOV UR24, UR50 ;  /* 0x0000003200187c82 */ /* 0x000fe40008000000 */
[----:B------:R-:W-:Y:S01]  /*19600*/  UMOV UR25, UR51 ;  /* 0x0000003300197c82 */ /* 0x000fe20008000000 */
[----:B------:R-:W-:Y:S02]  /*19610*/  WARPGROUP.DEPBAR.LE gsb0, 0x0 ;  /* 0x00008000000079c5 */ /* 0x000fe40000010000 */
[----:B------:R-:W-:-:S06]  /*19620*/  WARPGROUP.ARRIVE ;  /* 0x00000000000079c5 */ /* 0x000fcc0000000000 */
        /* <DEDUP_REMOVED lines=39> */
[----:B--2---:R-:W-:Y:S02]  /*198a0*/  R2UR UR46, R10 ;  /* 0x000000000a2e72ca */ /* 0x004fe400000e0000 */
[----:B------:R-:W-:Y:S02]  /*198b0*/  R2UR UR47, R11 ;  /* 0x000000000b2f72ca */ /* 0x000fe400000e0000 */
[----:B------:R-:W-:Y:S01]  /*198c0*/  R2UR UR10, R6 ;  /* 0x00000000060a72ca */ /* 0x000fe200000e0000 */
[----:B------:R-:W2:Y:S01]  /*198d0*/  LDL.64 R10, [R1+0x20] ;  /* 0x00002000010a7983 */ /* 0x000ea20000100a00 */
        /* <DEDUP_REMOVED lines=42> */
[----:B------:R-:W-:Y:S01]  /*19b80*/  VIADD R6, R4, 0x284 ;  /* 0x0000028404067836 */ /* 0x000fe20000000000 */
[----:B------:R-:W-:Y:S02]  /*19b90*/  MOV R7, 0x40000040 ;  /* 0x4000004000077802 */ /* 0x000fe40000000f00 */
        /* <DEDUP_REMOVED lines=98> */
[----:B------:R-:W-:Y:S02]  /*1a1c0*/  R2UR UR10, R6 ;  /* 0x00000000060a72ca */ /* 0x000fe400000e0000 */
        /* <DEDUP_REMOVED lines=98> */
[----:B------:R-:W-:Y:S01]  /*1a7f0*/  IMAD.MOV.U32 R7, RZ, RZ, 0x40000040 ;  /* 0x40000040ff077424 */ /* 0x000fe200078e00ff */
[----:B------:R-:W-:-:S04]  /*1a800*/  IADD3 R6, R4, 0x584, RZ ;  /* 0x0000058404067810 */ /* 0x000fc80007ffe0ff */
        /* <DEDUP_REMOVED lines=179> */
[----:B------:R-:W-:-:S04]  /*1b340*/  MOV R7, 0x40000040 ;  /* 0x4000004000077802 */ /* 0x000fc80000000f00 */
        /* <DEDUP_REMOVED lines=210> */
.L_x_643:
[----:B------:R-:W-:Y:S01]  /*1c070*/  SHF.L.U32 R0, R14, 0x1f, RZ ;  /* 0x0000001f0e007819 */ /* 0x000fe200000006ff */
[----:B------:R-:W-:-:S04]  /*1c080*/  IMAD R6, R8, 0x8, R23 ;  /* 0x0000000808067824 */ /* 0x000fc800078e0217 */
[----:B------:R2:W3:Y:S01]  /*1c090*/  SYNCS.PHASECHK.TRANS64.TRYWAIT P1, [R6+URZ+0x38850], R0 ;  /* 0x03885000060075a7 */ /* 0x0004e2000802017f */
[----:B------:R-:W-:Y:S05]  /*1c0a0*/  @!P0 BRA `(.L_x_644) ;  /* 0x0000000000048947 */ /* 0x000fea0003800000 */
[----:B------:R-:W-:Y:S01]  /*1c0b0*/  BPT.TRAP 0x1 ;  /* 0x000000040000795c */ /* 0x000fe20000300000 */
.L_x_644:
[----:B------:R-:W-:Y:S04]  /*1c0c0*/  BSSY B1, `(.L_x_645) ;  /* 0x0000004000017945 */ /* 0x000fe80003800000 */
[----:B---3--:R-:W-:Y:S05]  /*1c0d0*/  @P1 BRA `(.L_x_646) ;  /* 0x0000000000081947 */ /* 0x008fea0003800000 */
[----:B------:R-:W3:Y:S02]  /*1c0e0*/  SYNCS.PHASECHK.TRANS64.TRYWAIT P1, [R6+URZ+0x38850], R0 ;  /* 0x03885000060075a7 */ /* 0x000ee4000802017f */
[----:B---3--:R-:W-:Y:S05]  /*1c0f0*/  @!P1 BRA `(.L_x_647) ;  /* 0x000000f800689947 */ /* 0x008fea0003800000 */
.L_x_646:
[----:B------:R-:W-:Y:S05]  /*1c100*/  BSYNC B1 ;  /* 0x0000000000017941 */ /* 0x000fea0003800000 */
.L_x_645:
[----:B--23--:R-:W-:Y:S01]  /*1c110*/  VIADD R0, R23, 0x400 ;  /* 0x0000040017007836 */ /* 0x00cfe20000000000 */
[----:B------:R-:W-:Y:S01]  /*1c120*/  WARPGROUP.ARRIVE ;  /* 0x00000000000079c5 */ /* 0x000fe20000000000 */
[----:B01----:R-:W-:Y:S02]  /*1c130*/  IMAD.MOV.U32 R3, RZ, RZ, 0x40000040 ;  /* 0x40000040ff037424 */ /* 0x003fe400078e00ff */
[----:B------:R-:W-:Y:S01]  /*1c140*/  IMAD.MOV.U32 R5, RZ, RZ, 0x40000040 ;  /* 0x40000040ff057424 */ /* 0x000fe200078e00ff */
[----:B------:R-:W-:Y:S02]  /*1c150*/  SHF.R.U32.HI R0, RZ, 0x4, R0 ;  /* 0x00000004ff007819 */ /* 0x000fe40000011600 */
[----:B------:R-:W-:Y:S01]  /*1c160*/  R2UR UR7, R3 ;  /* 0x00000000030772ca */ /* 0x000fe200000e0000 */
[----:B------:R-:W-:Y:S01]  /*1c170*/  IMAD.MOV.U32 R3, RZ, RZ, 0x40000040 ;  /* 0x40000040ff037424 */ /* 0x000fe200078e00ff */
[----:B------:R-:W-:-:S04]  /*1c180*/  LOP3.LUT R0, R0, 0x3fff, RZ, 0xc0, !PT ;  /* 0x00003fff00007812 */ /* 0x000fc800078ec0ff */
[----:B------:R-:W-:-:S05]  /*1c190*/  LOP3.LUT R0, R0, 0x2800000, RZ, 0xfc, !PT ;  /* 0x0280000000007812 */ /* 0x000fca00078efcff */
[----:B------:R-:W-:-:S04]  /*1c1a0*/  IMAD R2, R8, 0xa00, R0 ;  /* 0x00000a0008027824 */ /* 0x000fc800078e0200 */
[C---:B------:R-:W-:Y:S01]  /*1c1b0*/  VIADD R4, R2.reuse, 0x80 ;  /* 0x0000008002047836 */ /* 0x040fe20000000000 */
[----:B------:R-:W-:-:S13]  /*1c1c0*/  R2UR UR6, R2 ;  /* 0x00000000020672ca */ /* 0x000fda00000e0000 */
[----:B------:R-:W-:Y:S01]  /*1c1d0*/  HGMMA.64x256x16.F32.BF16 R24, R208, gdesc[UR4].tnspB, R24, gsb0 ;  /* 0x43e00004d0187df0 */ /* 0x000fe20008001818 */
[----:B------:R-:W-:Y:S01]  /*1c1e0*/  R2UR UR6, R4 ;  /* 0x00000000040672ca */ /* 0x000fe200000e0000 */
[----:B------:R-:W-:Y:S01]  /*1c1f0*/  VIADD R4, R2, 0x100 ;  /* 0x0000010002047836 */ /* 0x000fe20000000000 */
[----:B------:R-:W-:Y:S01]  /*1c200*/  R2UR UR7, R5 ;  /* 0x00000000050772ca */ /* 0x000fe200000e0000 */
[----:B------:R-:W-:Y:S01]  /*1c210*/  IMAD.MOV.U32 R5, RZ, RZ, 0x40000040 ;  /* 0x40000040ff057424 */ /* 0x000fe200078e00ff */
[----:B------:R-:W-:Y:S02]  /*1c220*/  WARPGROUP.DEPBAR.LE gsb0, 0x0 ;  /* 0x00008000000079c5 */ /* 0x000fe40000010000 */
[----:B------:R-:W-:-:S15]  /*1c230*/  WARPGROUP.ARRIVE ;  /* 0x00000000000079c5 */ /* 0x000fde0000000000 */
[----:B------:R-:W-:-:S06]  /*1c240*/  NOP ;  /* 0x0000000000007918 */ /* 0x000fcc0000000000 */
        /* <DEDUP_REMOVED lines=12> */
[----:B------:R-:W-:Y:S02]  /*1c310*/  WARPGROUP.DEPBAR.LE gsb0, 0x0 ;  /* 0x00008000000079c5 */ /* 0x000fe40000010000 */
[----:B------:R-:W-:-:S15]  /*1c320*/  WARPGROUP.ARRIVE ;  /* 0x00000000000079c5 */ /* 0x000fde0000000000 */
[----:B------:R-:W-:-:S07]  /*1c330*/  NOP ;  /* 0x0000000000007918 */ /* 0x000fce0000000000 */
[----:B------:R-:W-:Y:S01]  /*1c340*/  HGMMA.64x256x16.F32.BF16 R24, R196, gdesc[UR4].tnspB, R24, gsb0 ;  /* 0x43e00004c4187df0 */ /* 0x000fe20008001818 */
[----:B------:R-:W-:Y:S02]  /*1c350*/  R2UR UR6, R2 ;  /* 0x00000000020672ca */ /* 0x000fe400000e0000 */
[----:B------:R-:W-:Y:S01]  /*1c360*/  R2UR UR7, R3 ;  /* 0x00000000030772ca */ /* 0x000fe200000e0000 */
[----:B------:R-:W-:Y:S02]  /*1c370*/  WARPGROUP.DEPBAR.LE gsb0, 0x0 ;  /* 0x00008000000079c5 */ /* 0x000fe40000010000 */
[----:B------:R-:W-:-:S15]  /*1c380*/  WARPGROUP.ARRIVE ;  /* 0x00000000000079c5 */ /* 0x000fde0000000000 */
[----:B------:R-:W-:-:S07]  /*1c390*/  NOP ;  /* 0x0000000000007918 */ /* 0x000fce0000000000 */
[----:B------:R-:W-:Y:S03]  /*1c3a0*/  HGMMA.64x256x16.F32.BF16 R24, R192, gdesc[UR4].tnspB, R24, gsb0 ;  /* 0x43e00004c0187df0 */ /* 0x000fe60008001818 */
[----:B------:R-:W-:Y:S02]  /*1c3b0*/  WARPGROUP.DEPBAR.LE gsb0, 0x0 ;  /* 0x00008000000079c5 */ /* 0x000fe40000010000 */
[----:B------:R-:W-:Y:S05]  /*1c3c0*/  @!P0 BRA `(.L_x_648) ;  /* 0x0000000000048947 */ /* 0x000fea0003800000 */
[----:B------:R-:W-:Y:S01]  /*1c3d0*/  BPT.TRAP 0x1 ;  /* 0x000000040000795c */ /* 0x000fe20000300000 */
.L_x_648:
[----:B------:R-:W2:Y:S01]  /*1c3e0*/  LDL R11, [R1+0x64] ;  /* 0x00006400010b7983 */ /* 0x000ea20000100800 */
[----:B------:R-:W-:Y:S01]  /*1c3f0*/  FMNMX.FTZ R0, R184, R15, !PT ;  /* 0x0000000fb8007209 */ /* 0x000fe20007810000 */
[----:B------:R-:W-:Y:S02]  /*1c400*/  IMAD.U32 R3, RZ, RZ, UR38 ;  /* 0x00000026ff037e24 */ /* 0x000fe4000f8e00ff */
[----:B------:R-:W-:Y:S01]  /*1c410*/  VIADD R9, R9, 0x38840 ;  /* 0x0003884009097836 */ /* 0x000fe20000000000 */
        /* <DEDUP_REMOVED lines=19> */
[----:B------:R-:W0:Y:S02]  /*1c550*/  SHFL.BFLY PT, R2, R0, 0x2, 0x1f ;  /* 0x0c401f0000027f89 */ /* 0x000e2400000e0000 */
[----:B0-----:R-:W-:Y:S02]  /*1c560*/  FMNMX.FTZ R2, R0, R2, !PT ;  /* 0x0000000200027209 */ /* 0x001fe40007810000 */
[----:B------:R-:W-:-:S03]  /*1c570*/  FMNMX.FTZ R0, R186, R20, !PT ;  /* 0x00000014ba007209 */ /* 0x000fc60007810000 */
[----:B------:R-:W0:Y:S01]  /*1c580*/  SHFL.BFLY PT, R5, R2, 0x1, 0x1f ;  /* 0x0c201f0002057f89 */ /* 0x000e2200000e0000 */
[----:B------:R-:W-:-:S04]  /*1c590*/  FMNMX.FTZ R0, R187, R0, !PT ;  /* 0x00000000bb007209 */ /* 0x000fc80007810000 */
[----:B------:R-:W-:-:S04]  /*1c5a0*/  FMNMX.FTZ R0, R190, R0, !PT ;  /* 0x00000000be007209 */ /* 0x000fc80007810000 */
[----:B------:R-:W-:-:S04]  /*1c5b0*/  FMNMX.FTZ R0, R191, R0, !PT ;  /* 0x00000000bf007209 */ /* 0x000fc80007810000 */
[----:B------:R-:W-:-:S04]  /*1c5c0*/  FMNMX.FTZ R0, R178, R0, !PT ;  /* 0x00000000b2007209 */ /* 0x000fc80007810000 */
[----:B------:R-:W-:-:S04]  /*1c5d0*/  FMNMX.FTZ R0, R179, R0, !PT ;  /* 0x00000000b3007209 */ /* 0x000fc80007810000 */
[----:B------:R-:W-:Y:S02]  /*1c5e0*/  FMNMX.FTZ R0, R182, R0, !PT ;  /* 0x00000000b6007209 */ /* 0x000fe40007810000 */
[----:B0-----:R-:W-:Y:S02]  /*1c5f0*/  FMNMX.FTZ R5, R2, R5, !PT ;  /* 0x0000000502057209 */ /* 0x001fe40007810000 */
[----:B------:R-:W-:-:S03]  /*1c600*/  FMNMX.FTZ R0, R183, R0, !PT ;  /* 0x00000000b7007209 */ /* 0x000fc60007810000 */
[----:B------:R-:W-:Y:S01]  /*1c610*/  FMUL.FTZ R8, R5, R3 ;  /* 0x0000000305087220 */ /* 0x000fe20000410000 */
[----:B------:R-:W-:-:S03]  /*1c620*/  FMNMX.FTZ R0, R170, R0, !PT ;  /* 0x00000000aa007209 */ /* 0x000fc60007810000 */
[-CC-:B------:R-:W-:Y:S01]  /*1c630*/  FFMA.FTZ R184, R184, R3.reuse, -R8.reuse ;  /* 0x00000003b8b87223 */ /* 0x180fe20000010808 */
[----:B------:R-:W-:Y:S01]  /*1c640*/  FMNMX.FTZ R0, R171, R0, !PT ;  /* 0x00000000ab007209 */ /* 0x000fe20007810000 */
[-CC-:B------:R-:W-:Y:S01]  /*1c650*/  FFMA.FTZ R185, R185, R3.reuse, -R8.reuse ;  /* 0x00000003b9b97223 */ /* 0x180fe20000010808 */
[-CC-:B------:R-:W-:Y:S01]  /*1c660*/  FFMA.FTZ R188, R188, R3.reuse, -R8.reuse ;  /* 0x00000003bcbc7223 */ /* 0x180fe20000010808 */
[-CC-:B------:R-:W-:Y:S01]  /*1c670*/  FFMA.FTZ R189, R189, R3.reuse, -R8.reuse ;  /* 0x00000003bdbd7223 */ /* 0x180fe20000010808 */
[----:B------:R-:W-:Y:S01]  /*1c680*/  FMNMX.FTZ R0, R174, R0, !PT ;  /* 0x00000000ae007209 */ /* 0x000fe20007810000 */
[----:B------:R-:W-:Y:S01]  /*1c690*/  MUFU.EX2 R184, R184 ;  /* 0x000000b800b87308 */ /* 0x000fe20000000800 */
[-CC-:B------:R-:W-:Y:S01]  /*1c6a0*/  FFMA.FTZ R176, R176, R3.reuse, -R8.reuse ;  /* 0x00000003b0b07223 */ /* 0x180fe20000010808 */
        /* <DEDUP_REMOVED lines=23> */
[----:B------:R-:W-:-:S02]  /*1c820*/  FFMA.FTZ R8, R157, R3, -R8 ;  /* 0x000000039d087223 */ /* 0x000fc40000010808 */
[----:B------:R-:W-:-:S04]  /*1c830*/  FMNMX.FTZ R0, R155, R0, !PT ;  /* 0x000000009b007209 */ /* 0x000fc80007810000 */
[----:B------:R-:W-:Y:S01]  /*1c840*/  FMNMX.FTZ R0, R158, R0, !PT ;  /* 0x000000009e007209 */ /* 0x000fe20007810000 */
[----:B------:R-:W-:Y:S03]  /*1c850*/  MUFU.EX2 R176, R176 ;  /* 0x000000b000b07308 */ /* 0x000fe60000000800 */
[----:B------:R-:W-:-:S05]  /*1c860*/  FMNMX.FTZ R0, R159, R0, !PT ;  /* 0x000000009f007209 */ /* 0x000fca0007810000 */
[----:B------:R-:W0:Y:S01]  /*1c870*/  SHFL.BFLY PT, R2, R0, 0x2, 0x1f ;  /* 0x0c401f0000027f89 */ /* 0x000e2200000e0000 */
[----:B------:R-:W-:Y:S08]  /*1c880*/  MUFU.EX2 R177, R177 ;  /* 0x000000b100b17308 */ /* 0x000ff00000000800 */
[----:B------:R-:W-:Y:S08]  /*1c890*/  MUFU.EX2 R180, R180 ;  /* 0x000000b400b47308 */ /* 0x000ff00000000800 */
[----:B------:R-:W-:Y:S01]  /*1c8a0*/  MUFU.EX2 R181, R181 ;  /* 0x000000b500b57308 */ /* 0x000fe20000000800 */
[----:B0-----:R-:W-:Y:S01]  /*1c8b0*/  FMNMX.FTZ R2, R0, R2, !PT ;  /* 0x0000000200027209 */ /* 0x001fe20007810000 */
[----:B------:R-:W-:-:S06]  /*1c8c0*/  FADD.FTZ R0, -R5, R15 ;  /* 0x0000000f05007221 */ /* 0x000fcc0000010100 */
[----:B------:R-:W-:Y:S01]  /*1c8d0*/  MUFU.EX2 R168, R168 ;  /* 0x000000a800a87308 */ /* 0x000fe20000000800 */
[----:B------:R-:W0:Y:S01]  /*1c8e0*/  SHFL.BFLY PT, R4, R2, 0x1, 0x1f ;  /* 0x0c201f0002047f89 */ /* 0x000e2200000e0000 */
[----:B------:R-:W-:-:S06]  /*1c8f0*/  FMUL.FTZ R0, R0, R3 ;  /* 0x0000000300007220 */ /* 0x000fcc0000410000 */
[----:B------:R-:W-:Y:S08]  /*1c900*/  MUFU.EX2 R169, R169 ;  /* 0x000000a900a97308 */ /* 0x000ff00000000800 */
[----:B------:R-:W1:Y:S08]  /*1c910*/  MUFU.EX2 R0, R0 ;  /* 0x0000000000007308 */ /* 0x000e700000000800 */
[----:B------:R-:W-:Y:S01]  /*1c920*/  MUFU.EX2 R172, R172 ;  /* 0x000000ac00ac7308 */ /* 0x000fe20000000800 */
[----:B0-----:R-:W-:-:S05]  /*1c930*/  FMNMX.FTZ R4, R2, R4, !PT ;  /* 0x0000000402047209 */ /* 0x001fca0007810000 */
[C---:B------:R-:W-:Y:S01]  /*1c940*/  FADD.FTZ R2, -R4.reuse, R20 ;  /* 0x0000001404027221 */ /* 0x040fe20000010100 */
[-C--:B------:R-:W-:Y:S01]  /*1c950*/  FMUL.FTZ R10, R4, R3.reuse ;  /* 0x00000003040a7220 */ /* 0x080fe20000410000 */
[----:B-1----:R-:W-:Y:S01]  /*1c960*/  FFMA.FTZ R228, R0, R228, R184 ;  /* 0x000000e400e47223 */ /* 0x002fe200000100b8 */
[----:B------:R-:W-:Y:S01]  /*1c970*/  MUFU.EX2 R173, R173 ;  /* 0x000000ad00ad7308 */ /* 0x000fe20000000800 */
[-C--:B------:R-:W-:Y:S01]  /*1c980*/  FMUL.FTZ R2, R2, R3.reuse ;  /* 0x0000000302027220 */ /* 0x080fe20000410000 */
[-CC-:B------:R-:W-:Y:S01]  /*1c990*/  FFMA.FTZ R186, R186, R3.reuse, -R10.reuse ;  /* 0x00000003baba7223 */ /* 0x180fe2000001080a */
[-CC-:B------:R-:W-:Y:S01]  /*1c9a0*/  FFMA.FTZ R187, R187, R3.reuse, -R10.reuse ;  /* 0x00000003bbbb7223 */ /* 0x180fe2000001080a */
[-CC-:B------:R-:W-:Y:S01]  /*1c9b0*/  FFMA.FTZ R190, R190, R3.reuse, -R10.reuse ;  /* 0x00000003bebe7223 */ /* 0x180fe2000001080a */
[-CC-:B------:R-:W-:Y:S01]  /*1c9c0*/  FFMA.FTZ R191, R191, R3.reuse, -R10.reuse ;  /* 0x00000003bfbf7223 */ /* 0x180fe2000001080a */
[-CC-:B------:R-:W-:Y:S01]  /*1c9d0*/  FFMA.FTZ R178, R178, R3.reuse, -R10.reuse ;  /* 0x00000003b2b27223 */ /* 0x180fe2000001080a */
[-CC-:B------:R-:W-:Y:S01]  /*1c9e0*/  FFMA.FTZ R179, R179, R3.reuse, -R10.reuse ;  /* 0x00000003b3b37223 */ /* 0x180fe2000001080a */
[----:B------:R-:W-:Y:S01]  /*1c9f0*/  MUFU.EX2 R2, R2 ;  /* 0x0000000200027308 */ /* 0x000fe20000000800 */
[-C--:B------:R-:W-:Y:S01]  /*1ca00*/  FFMA.FTZ R182, R182, R3.reuse, -R10 ;  /* 0x00000003b6b67223 */ /* 0x080fe2000001080a */
[----:B------:R-:W-:Y:S01]  /*1ca10*/  FADD.FTZ R7, R185, R228 ;  /* 0x000000e4b9077221 */ /* 0x000fe20000010000 */
[-CC-:B------:R-:W-:Y:S01]  /*1ca20*/  FFMA.FTZ R183, R183, R3.reuse, -R10.reuse ;  /* 0x00000003b7b77223 */ /* 0x180fe2000001080a */
[-CC-:B------:R-:W-:Y:S01]  /*1ca30*/  FFMA.FTZ R170, R170, R3.reuse, -R10.reuse ;  /* 0x00000003aaaa7223 */ /* 0x180fe2000001080a */
[-CC-:B------:R-:W-:Y:S01]  /*1ca40*/  FFMA.FTZ R171, R171, R3.reuse, -R10.reuse ;  /* 0x00000003abab7223 */ /* 0x180fe2000001080a */
[----:B------:R-:W-:Y:S01]  /*1ca50*/  FADD.FTZ R7, R188, R7 ;  /* 0x00000007bc077221 */ /* 0x000fe20000010000 */
[-CC-:B------:R-:W-:Y:S01]  /*1ca60*/  FFMA.FTZ R174, R174, R3.reuse, -R10.reuse ;  /* 0x00000003aeae7223 */ /* 0x180fe2000001080a */
[----:B------:R-:W0:Y:S01]  /*1ca70*/  MUFU.EX2 R186, R186 ;  /* 0x000000ba00ba7308 */ /* 0x000e220000000800 */
[-CC-:B------:R-:W-:Y:S01]  /*1ca80*/  FFMA.FTZ R175, R175, R3.reuse, -R10.reuse ;  /* 0x00000003afaf7223 */ /* 0x180fe2000001080a */
[----:B------:R-:W-:Y:S01]  /*1ca90*/  FADD.FTZ R7, R189, R7 ;  /* 0x00000007bd077221 */ /* 0x000fe20000010000 */
[-CC-:B------:R-:W-:Y:S01]  /*1caa0*/  FFMA.FTZ R162, R162, R3.reuse, -R10.reuse ;  /* 0x00000003a2a27223 */ /* 0x180fe2000001080a */
[-CC-:B------:R-:W-:Y:S01]  /*1cab0*/  FFMA.FTZ R163, R163, R3.reuse, -R10.reuse ;  /* 0x00000003a3a37223 */ /* 0x180fe2000001080a */
[-CC-:B------:R-:W-:Y:S01]  /*1cac0*/  FFMA.FTZ R166, R166, R3.reuse, -R10.reuse ;  /* 0x00000003a6a67223 */ /* 0x180fe2000001080a */
[----:B------:R-:W-:Y:S01]  /*1cad0*/  FADD.FTZ R7, R176, R7 ;  /* 0x00000007b0077221 */ /* 0x000fe20000010000 */
[-CC-:B------:R-:W-:Y:S01]  /*1cae0*/  FFMA.FTZ R167, R167, R3.reuse, -R10.reuse ;  /* 0x00000003a7a77223 */ /* 0x180fe2000001080a */
[----:B------:R-:W1:Y:S01]  /*1caf0*/  MUFU.EX2 R187, R187 ;  /* 0x000000bb00bb7308 */ /* 0x000e620000000800 */
[-CC-:B------:R-:W-:Y:S01]  /*1cb00*/  FFMA.FTZ R154, R154, R3.reuse, -R10.reuse ;  /* 0x000000039a9a7223 */ /* 0x180fe2000001080a */
[----:B------:R-:W-:Y:S01]  /*1cb10*/  FADD.FTZ R7, R177, R7 ;  /* 0x00000007b1077221 */ /* 0x000fe20000010000 */
[-CC-:B------:R-:W-:Y:S01]  /*1cb20*/  FFMA.FTZ R155, R155, R3.reuse, -R10.reuse ;  /* 0x000000039b9b7223 */ /* 0x180fe2000001080a */
[-CC-:B------:R-:W-:Y:S01]  /*1cb30*/  FFMA.FTZ R158, R158, R3.reuse, -R10.reuse ;  /* 0x000000039e9e7223 */ /* 0x180fe2000001080a */
[----:B------:R-:W-:Y:S01]  /*1cb40*/  FFMA.FTZ R195, R159, R3, -R10 ;  /* 0x000000039fc37223 */ /* 0x000fe2000001080a */
[----:B------:R-:W-:-:S02]  /*1cb50*/  FADD.FTZ R7, R180, R7 ;  /* 0x00000007b4077221 */ /* 0x000fc40000010000 */
[----:B------:R-:W3:Y:S01]  /*1cb60*/  MUFU.EX2 R190, R190 ;  /* 0x000000be00be7308 */ /* 0x000ee20000000800 */
[----:B0-----:R-:W-:Y:S01]  /*1cb70*/  FFMA.FTZ R227, R2, R227, R186 ;  /* 0x000000e302e37223 */ /* 0x001fe200000100ba */
[----:B------:R-:W-:-:S04]  /*1cb80*/  FADD.FTZ R7, R181, R7 ;  /* 0x00000007b5077221 */ /* 0x000fc80000010000 */
[----:B------:R-:W-:Y:S02]  /*1cb90*/  FADD.FTZ R7, R168, R7 ;  /* 0x00000007a8077221 */ /* 0x000fe40000010000 */
[----:B------:R-:W0:Y:S02]  /*1cba0*/  MUFU.EX2 R191, R191 ;  /* 0x000000bf00bf7308 */ /* 0x000e240000000800 */
[----:B------:R-:W-:-:S04]  /*1cbb0*/  FADD.FTZ R7, R169, R7 ;  /* 0x00000007a9077221 */ /* 0x000fc80000010000 */
[----:B------:R-:W-:Y:S02]  /*1cbc0*/  FADD.FTZ R7, R172, R7 ;  /* 0x00000007ac077221 */ /* 0x000fe40000010000 */
[----:B------:R-:W4:Y:S01]  /*1cbd0*/  MUFU.EX2 R178, R178 ;  /* 0x000000b200b27308 */ /* 0x000f220000000800 */
[----:B--2---:R-:W-:Y:S01]  /*1cbe0*/  PRMT R9, R11, 0x654, R9 ;  /* 0x000006540b097816 */ /* 0x004fe20000000009 */
[----:B------:R-:W-:-:S03]  /*1cbf0*/  FADD.FTZ R7, R173, R7 ;  /* 0x00000007ad077221 */ /* 0x000fc60000010000 */
[----:B------:R1:W-:Y:S03]  /*1cc00*/  SYNCS.ARRIVE.TRANS64.RED.A1T0 RZ, [R9+URZ], RZ ;  /* 0x000000ff09ff79a7 */ /* 0x0003e6000810043f */
[----:B------:R-:W2:Y:S01]  /*1cc10*/  MUFU.EX2 R179, R179 ;  /* 0x000000b300b37308 */ /* 0x000ea20000000800 */
[----:B-1----:R-:W-:-:S07]  /*1cc20*/  FADD.FTZ R9, R187, R227 ;  /* 0x000000e3bb097221 */ /* 0x002fce0000010000 */
[----:B------:R-:W1:Y:S01]  /*1cc30*/  MUFU.EX2 R182, R182 ;  /* 0x000000b600b67308 */ /* 0x000e620000000800 */
[----:B---3--:R-:W-:-:S04]  /*1cc40*/  FADD.FTZ R9, R190, R9 ;  /* 0x00000009be097221 */ /* 0x008fc80000010000 */
[----:B0-----:R-:W-:-:S03]  /*1cc50*/  FADD.FTZ R9, R191, R9 ;  /* 0x00000009bf097221 */ /* 0x001fc60000010000 */
[----:B------:R-:W0:Y:S01]  /*1cc60*/  MUFU.EX2 R183, R183 ;  /* 0x000000b700b77308 */ /* 0x000e220000000800 */
[----:B----4-:R-:W-:-:S04]  /*1cc70*/  FADD.FTZ R9, R178, R9 ;  /* 0x00000009b2097221 */ /* 0x010fc80000010000 */
[----:B--2---:R-:W-:-:S03]  /*1cc80*/  FADD.FTZ R9, R179, R9 ;  /* 0x00000009b3097221 */ /* 0x004fc60000010000 */
[----:B------:R-:W2:Y:S01]  /*1cc90*/  MUFU.EX2 R170, R170 ;  /* 0x000000aa00aa7308 */ /* 0x000ea20000000800 */
[----:B-1----:R-:W-:-:S07]  /*1cca0*/  FADD.FTZ R9, R182, R9 ;  /* 0x00000009b6097221 */ /* 0x002fce0000010000 */
[----:B------:R-:W1:Y:S01]  /*1ccb0*/  MUFU.EX2 R171, R171 ;  /* 0x000000ab00ab7308 */ /* 0x000e620000000800 */
[----:B0-----:R-:W-:-:S07]  /*1ccc0*/  FADD.FTZ R9, R183, R9 ;  /* 0x00000009b7097221 */ /* 0x001fce0000010000 */
[----:B------:R-:W0:Y:S01]  /*1ccd0*/  MUFU.EX2 R174, R174 ;  /* 0x000000ae00ae7308 */ /* 0x000e220000000800 */
[----:B--2---:R-:W-:-:S07]  /*1cce0*/  FADD.FTZ R9, R170, R9 ;  /* 0x00000009aa097221 */ /* 0x004fce0000010000 */
        /* <DEDUP_REMOVED lines=33> */
[----:B0-----:R-:W-:Y:S01]  /*1cf00*/  FADD.FTZ R9, R158, R9 ;  /* 0x000000099e097221 */ /* 0x001fe20000010000 */
[----:B--2---:R-:W-:-:S03]  /*1cf10*/  FADD.FTZ R228, R8, R7 ;  /* 0x0000000708e47221 */ /* 0x004fc60000010000 */
[----:B-1----:R-:W-:Y:S01]  /*1cf20*/  FADD.FTZ R227, R195, R9 ;  /* 0x00000009c3e37221 */ /* 0x002fe20000010000 */
[----:B------:R-:W-:Y:S06]  /*1cf30*/  @!P0 BRA `(.L_x_649) ;  /* 0x0000000000048947 */ /* 0x000fec0003800000 */
[----:B------:R-:W-:Y:S01]  /*1cf40*/  BPT.TRAP 0x1 ;  /* 0x000000040000795c */ /* 0x000fe20000300000 */
.L_x_649:
[----:B------:R-:W2:Y:S01]  /*1cf50*/  LDL R7, [R1+0x60] ;  /* 0x0000600001077983 */ /* 0x000ea20000100800 */
[----:B------:R-:W-:Y:S01]  /*1cf60*/  VIADD R6, R6, 0x38860 ;  /* 0x0003886006067836 */ /* 0x000fe20000000000 */
[----:B------:R-:W-:Y:S01]  /*1cf70*/  F2FP.BF16.F32.PACK_AB R194, R8, R156 ;  /* 0x0000009c08c2723e */ /* 0x000fe200000010ff */
[----:B------:R-:W-:Y:S01]  /*1cf80*/  IMAD.MOV.U32 R20, RZ, RZ, R4 ;  /* 0x000000ffff147224 */ /* 0x000fe200078e0004 */
[----:B------:R-:W-:Y:S01]  /*1cf90*/  F2FP.BF16.F32.PACK_AB R208, R185, R184 ;  /* 0x000000b8b9d0723e */ /* 0x000fe200000010ff */
[----:B------:R-:W-:Y:S01]  /*1cfa0*/  IMAD.MOV.U32 R15, RZ, RZ, R5 ;  /* 0x000000ffff0f7224 */ /* 0x000fe200078e0005 */
[----:B------:R-:W-:Y:S01]  /*1cfb0*/  PRMT R6, R11, 0x654, R6 ;  /* 0x000006540b067816 */ /* 0x000fe20000000006 */
[----:B------:R-:W-:Y:S01]  /*1cfc0*/  IMAD.MOV.U32 R14, RZ, RZ, R229 ;  /* 0x000000ffff0e7224 */ /* 0x000fe200078e00e5 */
[----:B------:R-:W-:Y:S01]  /*1cfd0*/  F2FP.BF16.F32.PACK_AB R209, R187, R186 ;  /* 0x000000babbd1723e */ /* 0x000fe200000010ff */
[----:B------:R-:W-:Y:S01]  /*1cfe0*/  IMAD.MOV.U32 R8, RZ, RZ, R226 ;  /* 0x000000ffff087224 */ /* 0x000fe200078e00e2 */
[----:B------:R0:W-:Y:S01]  /*1cff0*/  SYNCS.ARRIVE.TRANS64.RED.A1T0 RZ, [R6+URZ], RZ ;  /* 0x000000ff06ff79a7 */ /* 0x0001e2000810043f */
[----:B------:R-:W-:-:S02]  /*1d000*/  F2FP.BF16.F32.PACK_AB R210, R189, R188 ;  /* 0x000000bcbdd2723e */ /* 0x000fc400000010ff */
[----:B------:R-:W-:Y:S02]  /*1d010*/  F2FP.BF16.F32.PACK_AB R211, R191, R190 ;  /* 0x000000bebfd3723e */ /* 0x000fe400000010ff */
[----:B------:R-:W-:Y:S02]  /*1d020*/  F2FP.BF16.F32.PACK_AB R204, R177, R176 ;  /* 0x000000b0b1cc723e */ /* 0x000fe400000010ff */
        /* <DEDUP_REMOVED lines=14> */
[C---:B--2---:R-:W-:Y:S01]  /*1d110*/  ISETP.GT.AND P1, PT, R21.reuse, R7, PT ;  /* 0x000000071500720c */ /* 0x044fe20003f24270 */
[----:B------:R-:W-:-:S12]  /*1d120*/  VIADD R21, R21, 0xffffffff ;  /* 0xffffffff15157836 */ /* 0x000fd80000000000 */
[----:B0-----:R-:W-:Y:S05]  /*1d130*/  @P1 BRA `(.L_x_650) ;  /* 0xffffffb400c81947 */ /* 0x001fea000383ffff */
.L_x_637:
[----:B------:R-:W-:Y:S05]  /*1d140*/  BSYNC B0 ;  /* 0x0000000000007941 */ /* 0x000fea0003800000 */
.L_x_636:
        /* <DEDUP_REMOVED lines=131> */
.L_x_651:
[----:B------:R-:W-:Y:S01]  /*1d980*/  IMAD R2, R226, 0x8, R23 ;  /* 0x00000008e2027824 */ /* 0x000fe200078e0217 */
[----:B------:R-:W-:-:S04]  /*1d990*/  SHF.L.U32 R0, R229, 0x1f, RZ ;  /* 0x0000001fe5007819 */ /* 0x000fc800000006ff */
[----:B------:R0:W1:Y:S01]  /*1d9a0*/  SYNCS.PHASECHK.TRANS64.TRYWAIT P1, [R2+URZ+0x38850], R0 ;  /* 0x03885000020075a7 */ /* 0x000062000802017f */
[----:B------:R-:W-:Y:S05]  /*1d9b0*/  @!P0 BRA `(.L_x_652) ;  /* 0x0000000000048947 */ /* 0x000fea0003800000 */
[----:B------:R-:W-:Y:S01]  /*1d9c0*/  BPT.TRAP 0x1 ;  /* 0x000000040000795c */ /* 0x000fe20000300000 */
.L_x_652:
[----:B------:R-:W-:Y:S04]  /*1d9d0*/  BSSY B0, `(.L_x_653) ;  /* 0x0000004000007945 */ /* 0x000fe80003800000 */
[----:B-1----:R-:W-:Y:S05]  /*1d9e0*/  @P1 BRA `(.L_x_654) ;  /* 0x0000000000081947 */ /* 0x002fea0003800000 */
[----:B------:R-:W1:Y:S02]  /*1d9f0*/  SYNCS.PHASECHK.TRANS64.TRYWAIT P1, [R2+URZ+0x38850], R0 ;  /* 0x03885000020075a7 */ /* 0x000e64000802017f */
[----:B-1----:R-:W-:Y:S05]  /*1da00*/  @!P1 BRA `(.L_x_655) ;  /* 0x000000e000389947 */ /* 0x002fea0003800000 */
.L_x_654:
[----:B------:R-:W-:Y:S05]  /*1da10*/  BSYNC B0 ;  /* 0x0000000000007941 */ /* 0x000fea0003800000 */
.L_x_653:
[----:B------:R-:W-:Y:S01]  /*1da20*/  VIADD R23, R23, 0x400 ;  /* 0x0000040017177836 */ /* 0x000fe20000000000 */
[----:B------:R-:W-:Y:S01]  /*1da30*/  WARPGROUP.ARRIVE ;  /* 0x00000000000079c5 */ /* 0x000fe20000000000 */
[----:B------:R-:W-:Y:S01]  /*1da40*/  IMAD.MOV.U32 R7, RZ, RZ, 0x40000040 ;  /* 0x40000040ff077424 */ /* 0x000fe200078e00ff */
[----:B------:R-:W-:Y:S01]  /*1da50*/  MOV R9, 0x40000040 ;  /* 0x4000004000097802 */ /* 0x000fe20000000f00 */
[----:B01----:R-:W0:Y:S01]  /*1da60*/  SHFL.BFLY PT, R0, R227, 0x2, 0x1f ;  /* 0x0c401f00e3007f89 */ /* 0x003e2200000e0000 */
[----:B------:R-:W-:Y:S01]  /*1da70*/  SHF.R.U32.HI R23, RZ, 0x4, R23 ;  /* 0x00000004ff177819 */ /* 0x000fe20000011617 */
[----:B------:R-:W-:Y:S01]  /*1da80*/  IMAD.MOV.U32 R184, RZ, RZ, -0x800000 ;  /* 0xff800000ffb87424 */ /* 0x000fe200078e00ff */
[----:B------:R-:W-:Y:S01]  /*1da90*/  R2UR UR7, R7 ;  /* 0x00000000070772ca */ /* 0x000fe200000e0000 */
[----:B------:R-:W-:Y:S01]  /*1daa0*/  IMAD.MOV.U32 R7, RZ, RZ, 0x40000040 ;  /* 0x40000040ff077424 */ /* 0x000fe200078e00ff */
[----:B------:R-:W-:Y:S01]  /*1dab0*/  LOP3.LUT R23, R23, 0x3fff, RZ, 0xc0, !PT ;  /* 0x00003fff17177812 */ /* 0x000fe200078ec0ff */
[----:B------:R-:W-:-:S03]  /*1dac0*/  IMAD.MOV.U32 R185, RZ, RZ, -0x800000 ;  /* 0xff800000ffb97424 */ /* 0x000fc600078e00ff */
[----:B------:R-:W-:-:S05]  /*1dad0*/  LOP3.LUT R23, R23, 0x2800000, RZ, 0xfc, !PT ;  /* 0x0280000017177812 */ /* 0x000fca00078efcff */
[----:B------:R-:W-:Y:S02]  /*1dae0*/  IMAD R6, R226, 0xa00, R23 ;  /* 0x00000a00e2067824 */ /* 0x000fe400078e0217 */
[----:B------:R-:W-:Y:S02]  /*1daf0*/  IMAD.MOV.U32 R23, RZ, RZ, RZ ;  /* 0x000000ffff177224 */ /* 0x000fe400078e00ff */
[C---:B------:R-:W-:Y:S01]  /*1db00*/  VIADD R8, R6.reuse, 0x80 ;  /* 0x0000008006087836 */ /* 0x040fe20000000000 */
[----:B------:R-:W-:Y:S01]  /*1db10*/  R2UR UR6, R6 ;  /* 0x00000000060672ca */ /* 0x000fe200000e0000 */
[----:B0-----:R-:W-:-:S12]  /*1db20*/  FADD.FTZ R0, R0, R227 ;  /* 0x000000e300007221 */ /* 0x001fd80000010000 */
        /* <DEDUP_REMOVED lines=20> */
[----:B------:R-:W0:Y:S02]  /*1dc70*/  SHFL.BFLY PT, R8, R0, 0x1, 0x1f ;  /* 0x0c201f0000087f89 */ /* 0x000e2400000e0000 */
[----:B0-----:R-:W-:Y:S01]  /*1dc80*/  FADD.FTZ R8, R0, R8 ;  /* 0x0000000800087221 */ /* 0x001fe20000010000 */
[----:B------:R-:W-:-:S04]  /*1dc90*/  IMAD.MOV.U32 R0, RZ, RZ, RZ ;  /* 0x000000ffff007224 */ /* 0x000fc800078e00ff */
[----:B------:R-:W-:-:S13]  /*1dca0*/  FSETP.NE.FTZ.AND P2, PT, R8, RZ, PT ;  /* 0x000000ff0800720b */ /* 0x000fda0003f55000 */
[----:B------:R-:W-:Y:S01]  /*1dcb0*/  @P2 MUFU.RCP R0, R8 ;  /* 0x0000000800002308 */ /* 0x000fe20000001000 */
[----:B------:R-:W-:Y:S02]  /*1dcc0*/  WARPGROUP.DEPBAR.LE gsb0, 0x0 ;  /* 0x00008000000079c5 */ /* 0x000fe40000010000 */
[----:B------:R-:W-:-:S06]  /*1dcd0*/  WARPGROUP.ARRIVE ;  /* 0x00000000000079c5 */ /* 0x000fcc0000000000 */
[----:B------:R-:W-:Y:S01]  /*1dce0*/  HGMMA.64x256x16.F32.BF16 R24, R196, gdesc[UR4].tnspB, R24, gsb0 ;  /* 0x43e00004c4187df0 */ /* 0x000fe20008001818 */
[----:B------:R-:W-:Y:S02]  /*1dcf0*/  R2UR UR6, R6 ;  /* 0x00000000060672ca */ /* 0x000fe400000e0000 */
[----:B------:R-:W-:Y:S01]  /*1dd00*/  R2UR UR7, R7 ;  /* 0x00000000070772ca */ /* 0x000fe200000e0000 */
[----:B------:R-:W0:Y:S02]  /*1dd10*/  SHFL.BFLY PT, R6, R228, 0x2, 0x1f ;  /* 0x0c401f00e4067f89 */ /* 0x000e2400000e0000 */
[----:B0-----:R-:W-:-:S05]  /*1dd20*/  FADD.FTZ R228, R6, R228 ;  /* 0x000000e406e47221 */ /* 0x001fca0000010000 */
[----:B------:R-:W0:Y:S02]  /*1dd30*/  SHFL.BFLY PT, R6, R228, 0x1, 0x1f ;  /* 0x0c201f00e4067f89 */ /* 0x000e2400000e0000 */
[----:B0-----:R-:W-:-:S05]  /*1dd40*/  FADD.FTZ R6, R228, R6 ;  /* 0x00000006e4067221 */ /* 0x001fca0000010000 */
[----:B------:R-:W-:-:S13]  /*1dd50*/  FSETP.NE.FTZ.AND P1, PT, R6, RZ, PT ;  /* 0x000000ff0600720b */ /* 0x000fda0003f35000 */
[----:B------:R-:W-:Y:S08]  /*1dd60*/  @P1 MUFU.RCP R23, R6 ;  /* 0x0000000600171308 */ /* 0x000ff00000001000 */
[----:B------:R-:W0:Y:S08]  /*1dd70*/  @P1 MUFU.LG2 R7, R6 ;  /* 0x0000000600071308 */ /* 0x000e300000000c00 */
[----:B------:R1:W2:Y:S02]  /*1dd80*/  @P2 MUFU.LG2 R6, R8 ;  /* 0x0000000800062308 */ /* 0x0002a40000000c00 */
[----:B-1----:R-:W-:Y:S01]  /*1dd90*/  @P1 FMUL.FTZ R8, R3, 0.69314718246459960938 ;  /* 0x3f31721803081820 */ /* 0x002fe20000410000 */
[----:B0-----:R-:W-:Y:S01]  /*1dda0*/  @P1 FMUL.FTZ R7, R7, 0.69314718246459960938 ;  /* 0x3f31721807071820 */ /* 0x001fe20000410000 */
[----:B------:R-:W-:-:S03]  /*1ddb0*/  @P2 FMUL.FTZ R3, R3, 0.69314718246459960938 ;  /* 0x3f31721803032820 */ /* 0x000fc60000410000 */
[----:B------:R-:W-:Y:S01]  /*1ddc0*/  @P1 FFMA.FTZ R184, R8, R5, R7 ;  /* 0x0000000508b81223 */ /* 0x000fe20000010007 */
[----:B--2---:R-:W-:-:S04]  /*1ddd0*/  @P2 FMUL.FTZ R6, R6, 0.69314718246459960938 ;  /* 0x3f31721806062820 */ /* 0x004fc80000410000 */
[----:B------:R-:W-:Y:S01]  /*1dde0*/  @P2 FFMA.FTZ R185, R3, R4, R6 ;  /* 0x0000000403b92223 */ /* 0x000fe20000010006 */
[----:B------:R-:W-:Y:S02]  /*1ddf0*/  WARPGROUP.DEPBAR.LE gsb0, 0x0 ;  /* 0x00008000000079c5 */ /* 0x000fe40000010000 */
[----:B------:R-:W-:-:S06]  /*1de00*/  WARPGROUP.ARRIVE ;  /* 0x00000000000079c5 */ /* 0x000fcc0000000000 */
[----:B------:R-:W-:Y:S03]  /*1de10*/  HGMMA.64x256x16.F32.BF16 R24, R192, gdesc[UR4].tnspB, R24, gsb0 ;  /* 0x43e00004c0187df0 */ /* 0x000fe60008001818 */
[----:B------:R-:W-:Y:S02]  /*1de20*/  WARPGROUP.DEPBAR.LE gsb0, 0x0 ;  /* 0x00008000000079c5 */ /* 0x000fe40000010000 */
[----:B------:R-:W-:Y:S05]  /*1de30*/  @!P0 BRA `(.L_x_656) ;  /* 0x0000000000048947 */ /* 0x000fea0003800000 */
[----:B------:R-:W-:Y:S01]  /*1de40*/  BPT.TRAP 0x1 ;  /* 0x000000040000795c */ /* 0x000fe20000300000 */
.L_x_656:
[----:B------:R-:W2:Y:S01]  /*1de50*/  LDL.LU R3, [R1+0x64] ;  /* 0x0000640001037983 */ /* 0x000ea20000300800 */
[----:B------:R-:W-:-:S03]  /*1de60*/  VIADD R2, R2, 0x38860 ;  /* 0x0003886002027836 */ /* 0x000fc60000000000 */
[----:B------:R-:W3:Y:S01]  /*1de70*/  LDL.LU R186, [R1+0x80] ;  /* 0x0000800001ba7983 */ /* 0x000ee20000300800 */
[----:B------:R-:W-:Y:S02]  /*1de80*/  VIADD R226, R226, 0x1 ;  /* 0x00000001e2e27836 */ /* 0x000fe40000000000 */
        /* <DEDUP_REMOVED lines=8> */
[----:B------:R-:W-:Y:S01]  /*1df10*/  ISETP.NE.AND P1, PT, R226, 0x2, PT ;  /* 0x00000002e200780c */ /* 0x000fe20003f25270 */
        /* <DEDUP_REMOVED lines=114> */
[----:B------:R-:W-:-:S02]  /*1e640*/  PLOP3.LUT P0, PT, PT, PT, PT, 0x8, 0x0 ;  /* 0x000000000000781c */ /* 0x000fc40003f0e170 */
[----:B------:R-:W-:Y:S02]  /*1e650*/  SEL R226, R226, RZ, P1 ;  /* 0x000000ffe2e27207 */ /* 0x000fe40000800000 */
[----:B--2---:R-:W-:Y:S01]  /*1e660*/  PRMT R2, R3, 0x654, R2 ;  /* 0x0000065403027816 */ /* 0x004fe20000000002 */
[----:B---3--:R-:W-:-:S03]  /*1e670*/  VIADD R186, R186, 0x1 ;  /* 0x00000001baba7836 */ /* 0x008fc60000000000 */
[----:B------:R0:W-:Y:S02]  /*1e680*/  SYNCS.ARRIVE.TRANS64.RED.A1T0 RZ, [R2+URZ], RZ ;  /* 0x000000ff02ff79a7 */ /* 0x0001e4000810043f */
[----:B------:R1:W-:Y:S01]  /*1e690*/  STL [R1+0x80], R186 ;  /* 0x000080ba01007387 */ /* 0x0003e20000100800 */
[-C--:B------:R-:W-:Y:S01]  /*1e6a0*/  FMUL.FTZ R3, R89, R23.reuse ;  /* 0x0000001759037220 */ /* 0x080fe20000410000 */
[-C--:B------:R-:W-:Y:S01]  /*1e6b0*/  FMUL.FTZ R89, R107, R0.reuse ;  /* 0x000000006b597220 */ /* 0x080fe20000410000 */
[----:B0-----:R-:W-:Y:S01]  /*1e6c0*/  FMUL.FTZ R2, R88, R23 ;  /* 0x0000001758027220 */ /* 0x001fe20000410000 */
[-C--:B------:R-:W-:Y:S01]  /*1e6d0*/  FMUL.FTZ R88, R106, R0.reuse ;  /* 0x000000006a587220 */ /* 0x080fe20000410000 */
[-C--:B------:R-:W-:Y:S01]  /*1e6e0*/  FMUL.FTZ R106, R142, R0.reuse ;  /* 0x000000008e6a7220 */ /* 0x080fe20000410000 */
[----:B------:R-:W-:Y:S01]  /*1e6f0*/  FMUL.FTZ R107, R143, R0 ;  /* 0x000000008f6b7220 */ /* 0x000fe20000410000 */
[----:B------:R-:W-:-:S04]  /*1e700*/  SEL R0, RZ, 0x1, P1 ;  /* 0x00000001ff007807 */ /* 0x000fc80000800000 */
[----:B-1----:R-:W-:-:S07]  /*1e710*/  LOP3.LUT R229, R229, R0, RZ, 0x3c, !PT ;  /* 0x00000000e5e57212 */ /* 0x002fce00078e3cff */
.L_x_566:
[----:B------:R-:W0:Y:S08]  /*1e720*/  S2UR UR4, SR_CgaCtaId ;  /* 0x00000000000479c3 */ /* 0x000e300000008800 */
[----:B------:R-:W-:Y:S01]  /*1e730*/  BAR.SYNC.DEFER_BLOCKING 0x5, 0x180 ;  /* 0x0146000000007b1d */ /* 0x000fe20000010000 */
[----:B------:R-:W-:-:S05]  /*1e740*/  MOV R23, 0x400 ;  /* 0x0000040000177802 */ /* 0x000fca0000000f00 */
[----:B------:R-:W-:Y:S01]  /*1e750*/  BSSY B0, `(.L_x_657) ;  /* 0x0000481000007945 */ /* 0x000fe20003800000 */
[----:B0-----:R-:W-:-:S05]  /*1e760*/  IMAD.U32 R0, RZ, RZ, UR4 ;  /* 0x00000004ff007e24 */ /* 0x001fca000f8e00ff */
[----:B------:R0:W-:Y:S01]  /*1e770*/  STL [R1+0x64], R0 ;  /* 0x0000640001007387 */ /* 0x0001e20000100800 */
[----:B------:R-:W-:-:S05]  /*1e780*/  LEA R23, R0, R23, 0x18 ;  /* 0x0000001700177211 */ /* 0x000fca00078ec0ff */
[----:B------:R0:W1:Y:S01]  /*1e790*/  LDS.128 R128, [R23+0x388d0] ;  /* 0x0388d00017807984 */ /* 0x0000620000000c00 */
[----:B------:R-:W-:Y:S06]  /*1e7a0*/  BAR.ARV 0x4, 0x180 ;  /* 0x0106000000007b1d */ /* 0x000fec0000002000 */
[----:B------:R-:W-:Y:S05]  /*1e7b0*/  @P0 BRA `(.L_x_658) ;  /* 0x0000003800300947 */ /* 0x000fea0003800000 */
[----:B------:R-:W2:Y:S01]  /*1e7c0*/  LDL R56, [R1+0x198] ;  /* 0x0001980001387983 */ /* 0x000ea20000100800 */
[----:B0-----:R-:W0:Y:S01]  /*1e7d0*/  S2R R0, SR_SWINHI ;  /* 0x0000000000007919 */ /* 0x001e220000002f00 */
[----:B------:R-:W-:Y:S01]  /*1e7e0*/  F2FP.BF16.F32.PACK_AB R58, R181, R180 ;  /* 0x000000b4b53a723e */ /* 0x000fe200000010ff */
[----:B------:R-:W-:Y:S01]  /*1e7f0*/  ULDC.64 UR6, c[0x0][0xc00] ;  /* 0x0003000000067ab9 */ /* 0x000fe20000000a00 */
[----:B------:R-:W-:Y:S01]  /*1e800*/  F2FP.BF16.F32.PACK_AB R59, R31, R30 ;  /* 0x0000001e1f3b723e */ /* 0x000fe200000010ff */
[----:B------:R-:W3:Y:S01]  /*1e810*/  LDL.LU R118, [R1+0x78] ;  /* 0x0000780001767983 */ /* 0x000ee20000300800 */
[----:B------:R-:W-:Y:S01]  /*1e820*/  F2FP.BF16.F32.PACK_AB R60, R179, R178 ;  /* 0x000000b2b33c723e */ /* 0x000fe200000010ff */
[----:B------:R-:W-:Y:S01]  /*1e830*/  ULDC.64 UR4, c[0x0][0xc08] ;  /* 0x0003020000047ab9 */ /* 0x000fe20000000a00 */
[----:B------:R-:W-:Y:S01]  /*1e840*/  F2FP.BF16.F32.PACK_AB R61, R35, R34 ;  /* 0x00000022233d723e */ /* 0x000fe200000010ff */
[----:B------:R-:W4:Y:S01]  /*1e850*/  LDL.LU R117, [R1+0x7c] ;  /* 0x00007c0001757983 */ /* 0x000f220000300800 */
[----:B------:R-:W-:-:S02]  /*1e860*/  F2FP.BF16.F32.PACK_AB R62, R177, R176 ;  /* 0x000000b0b13e723e */ /* 0x000fc400000010ff */
[----:B------:R-:W-:Y:S01]  /*1e870*/  F2FP.BF16.F32.PACK_AB R63, R39, R38 ;  /* 0x00000026273f723e */ /* 0x000fe200000010ff */
[----:B------:R-:W4:Y:S01]  /*1e880*/  LDL.LU R116, [R1+0x70] ;  /* 0x0000700001747983 */ /* 0x000f220000300800 */
[----:B------:R-:W-:Y:S02]  /*1e890*/  MOV R114, R23 ;  /* 0x0000001700727202 */ /* 0x000fe40000000f00 */
[----:B0-----:R-:W-:Y:S01]  /*1e8a0*/  MOV R115, R0 ;  /* 0x0000000000737202 */ /* 0x001fe20000000f00 */
[----:B------:R-:W-:Y:S02]  /*1e8b0*/  BAR.SYNC.DEFER_BLOCKING 0x1, 0x100 ;  /* 0x0044000000007b1d */ /* 0x000fe40000010000 */
[----:B--2---:R-:W-:-:S03]  /*1e8c0*/  IMAD.WIDE R112, R56, 0x2, R114 ;  /* 0x0000000238707825 */ /* 0x004fc600078e0272 */
[----:B------:R-:W-:Y:S01]  /*1e8d0*/  LOP3.LUT R0, R112, 0x380, RZ, 0xc0, !PT ;  /* 0x0000038070007812 */ /* 0x000fe200078ec0ff */
[----:B------:R-:W-:-:S03]  /*1e8e0*/  IMAD.MOV.U32 R57, RZ, RZ, R113 ;  /* 0x000000ffff397224 */ /* 0x000fc600078e0071 */
[----:B------:R-:W-:-:S04]  /*1e8f0*/  SHF.R.U64 R0, R0, 0x3, RZ ;  /* 0x0000000300007819 */ /* 0x000fc800000012ff */
[----:B------:R-:W-:-:S04]  /*1e900*/  LOP3.LUT R56, R0, R112, RZ, 0x3c, !PT ;  /* 0x0000007000387212 */ /* 0x000fc800078e3cff */
[----:B------:R-:W-:Y:S02]  /*1e910*/  MOV R0, R56 ;  /* 0x0000003800007202 */ /* 0x000fe40000000f00 */
[----:B------:R-:W-:Y:S02]  /*1e920*/  F2FP.BF16.F32.PACK_AB R56, R183, R182 ;  /* 0x000000b6b738723e */ /* 0x000fe400000010ff */
[----:B------:R-:W-:-:S05]  /*1e930*/  F2FP.BF16.F32.PACK_AB R57, R27, R26 ;  /* 0x0000001a1b39723e */ /* 0x000fca00000010ff */
[----:B------:R0:W-:Y:S02]  /*1e940*/  STSM.16.M88.4 [R0], R56 ;  /* 0x0000003800007844 */ /* 0x0001e40000000200 */
[----:B0-----:R-:W-:-:S04]  /*1e950*/  IADD3 R56, P0, R112, 0x20, RZ ;  /* 0x0000002070387810 */ /* 0x001fc80007f1e0ff */
[----:B------:R-:W-:Y:S01]  /*1e960*/  LOP3.LUT R0, R56, 0x380, RZ, 0xc0, !PT ;  /* 0x0000038038007812 */ /* 0x000fe200078ec0ff */
[----:B------:R-:W-:-:S03]  /*1e970*/  IMAD.X R57, RZ, RZ, R113, P0 ;  /* 0x000000ffff397224 */ /* 0x000fc600000e0671 */
[----:B------:R-:W-:-:S04]  /*1e980*/  SHF.R.U64 R0, R0, 0x3, RZ ;  /* 0x0000000300007819 */ /* 0x000fc800000012ff */
[----:B------:R-:W-:-:S04]  /*1e990*/  LOP3.LUT R56, R0, R56, RZ, 0x3c, !PT ;  /* 0x0000003800387212 */ /* 0x000fc800078e3cff */
[----:B------:R-:W-:-:S05]  /*1e9a0*/  MOV R56, R56 ;  /* 0x0000003800387202 */ /* 0x000fca0000000f00 */
[----:B------:R0:W-:Y:S02]  /*1e9b0*/  STSM.16.M88.4 [R56], R60 ;  /* 0x0000003c38007844 */ /* 0x0001e40000000200 */
[----:B0-----:R-:W-:-:S04]  /*1e9c0*/  IADD3 R56, P0, R112, 0x40, RZ ;  /* 0x0000004070387810 */ /* 0x001fc80007f1e0ff */
[----:B------:R-:W-:Y:S01]  /*1e9d0*/  LOP3.LUT R0, R56, 0x380, RZ, 0xc0, !PT ;  /* 0x0000038038007812 */ /* 0x000fe200078ec0ff */
[----:B------:R-:W-:-:S03]  /*1e9e0*/  IMAD.X R57, RZ, RZ, R113, P0 ;  /* 0x000000ffff397224 */ /* 0x000fc600000e0671 */
[----:B------:R-:W-:-:S04]  /*1e9f0*/  SHF.R.U64 R0, R0, 0x3, RZ ;  /* 0x0000000300007819 */ /* 0x000fc800000012ff */
[----:B------:R-:W-:Y:S02]  /*1ea00*/  LOP3.LUT R56, R0, R56, RZ, 0x3c, !PT ;  /* 0x0000003800387212 */ /* 0x000fe400078e3cff */
[----:B------:R-:W-:Y:S02]  /*1ea10*/  F2FP.BF16.F32.PACK_AB R58, R173, R172 ;  /* 0x000000acad3a723e */ /* 0x000fe400000010ff */
[----:B------:R-:W-:Y:S02]  /*1ea20*/  MOV R0, R56 ;  /* 0x0000003800007202 */ /* 0x000fe40000000f00 */
[----:B------:R-:W-:Y:S02]  /*1ea30*/  F2FP.BF16.F32.PACK_AB R56, R175, R174 ;  /* 0x000000aeaf38723e */ /* 0x000fe400000010ff */
[----:B------:R-:W-:Y:S02]  /*1ea40*/  F2FP.BF16.F32.PACK_AB R57, R43, R42 ;  /* 0x0000002a2b39723e */ /* 0x000fe400000010ff */
[----:B------:R-:W-:-:S05]  /*1ea50*/  F2FP.BF16.F32.PACK_AB R59, R47, R46 ;  /* 0x0000002e2f3b723e */ /* 0x000fca00000010ff */
        /* <DEDUP_REMOVED lines=135> */
[----:B------:R-:W-:Y:S01]  /*1f2d0*/  IMAD.X R113, RZ, RZ, R113, P0 ;  /* 0x000000ffff717224 */ /* 0x000fe200000e0671 */
[----:B---3--:R-:W-:Y:S02]  /*1f2e0*/  IADD3 R58, P0, R118, UR6, RZ ;  /* 0x00000006763a7c10 */ /* 0x008fe4000ff1e0ff */
[----:B------:R-:W-:Y:S02]  /*1f2f0*/  SHF.R.U64 R56, R56, 0x3, RZ ;  /* 0x0000000338387819 */ /* 0x000fe400000012ff */
[----:B----4-:R-:W-:Y:S02]  /*1f300*/  IADD3.X R59, R117, UR7, RZ, P0, !PT ;  /* 0x00000007753b7c10 */ /* 0x010fe400087fe4ff */
[----:B------:R-:W-:Y:S02]  /*1f310*/  ISETP.NE.U32.AND P0, PT, RZ, UR4, PT ;  /* 0x00000004ff007c0c */ /* 0x000fe4000bf05070 */
[----:B------:R-:W-:-:S02]  /*1f320*/  LOP3.LUT R112, R56, R0, RZ, 0x3c, !PT ;  /* 0x0000000038707212 */ /* 0x000fc400078e3cff */
[----:B------:R-:W-:Y:S02]  /*1f330*/  ISETP.NE.AND.EX P0, PT, RZ, UR5, PT, P0 ;  /* 0x00000005ff007c0c */ /* 0x000fe4000bf05300 */
[----:B------:R-:W-:Y:S02]  /*1f340*/  MOV R112, R112 ;  /* 0x0000007000707202 */ /* 0x000fe40000000f00 */
[----:B------:R-:W-:Y:S02]  /*1f350*/  F2FP.BF16.F32.PACK_AB R60, R49, R48 ;  /* 0x00000030313c723e */ /* 0x000fe400000010ff */
[----:B------:R-:W-:Y:S02]  /*1f360*/  F2FP.BF16.F32.PACK_AB R61, R109, R108 ;  /* 0x0000006c6d3d723e */ /* 0x000fe400000010ff */
[----:B------:R-:W-:Y:S02]  /*1f370*/  F2FP.BF16.F32.PACK_AB R62, R53, R52 ;  /* 0x00000034353e723e */ /* 0x000fe400000010ff */
[----:B------:R-:W-:-:S05]  /*1f380*/  F2FP.BF16.F32.PACK_AB R63, R111, R110 ;  /* 0x0000006e6f3f723e */ /* 0x000fca00000010ff */
[----:B------:R0:W-:Y:S01]  /*1f390*/  STSM.16.M88.4 [R112], R60 ;  /* 0x0000003c70007844 */ /* 0x0001e20000000200 */
[----:B------:R-:W-:Y:S01]  /*1f3a0*/  BAR.SYNC.DEFER_BLOCKING 0x1, 0x100 ;  /* 0x0044000000007b1d */ /* 0x000fe20000010000 */
[----:B0-----:R-:W-:-:S05]  /*1f3b0*/  @P0 IADD3 R60, P2, R118, UR4, RZ ;  /* 0x00000004763c0c10 */ /* 0x001fca000ff5e0ff */
[----:B------:R-:W-:Y:S01]  /*1f3c0*/  ULDC UR4, c[0x0][0xa88] ;  /* 0x0002a20000047ab9 */ /* 0x000fe20000000800 */
[----:B------:R-:W-:Y:S01]  /*1f3d0*/  @P0 IADD3.X R61, R117, UR5, RZ, P2, !PT ;  /* 0x00000005753d0c10 */ /* 0x000fe200097fe4ff */
[----:B------:R-:W-:Y:S01]  /*1f3e0*/  IMAD.U32 R0, RZ, RZ, UR4 ;  /* 0x00000004ff007e24 */ /* 0x000fe2000f8e00ff */
[----:B------:R-:W-:Y:S01]  /*1f3f0*/  ISETP.NE.AND P2, PT, R116, RZ, PT ;  /* 0x000000ff7400720c */ /* 0x000fe20003f45270 */
[----:B------:R-:W-:-:S03]  /*1f400*/  ULDC UR4, c[0x0][0xad4] ;  /* 0x0002b50000047ab9 */ /* 0x000fc60000000800 */
[----:B------:R-:W-:Y:S01]  /*1f410*/  SEL R56, R116, UR4, P2 ;  /* 0x0000000474387c07 */ /* 0x000fe20009000000 */
[----:B------:R-:W-:-:S03]  /*1f420*/  IMAD.MOV.U32 R112, RZ, RZ, 0x9b8 ;  /* 0x000009b8ff707424 */ /* 0x000fc600078e00ff */
[----:B------:R-:W-:Y:S01]  /*1f430*/  ISETP.GT.AND P2, PT, R56, 0x1, PT ;  /* 0x000000013800780c */ /* 0x000fe20003f44270 */
[----:B------:R-:W-:Y:S02]  /*1f440*/  ULDC.64 UR8, c[0x0][0x208] ;  /* 0x0000820000087ab9 */ /* 0x000fe40000000a00 */
[----:B------:R0:W5:Y:S01]  /*1f450*/  @P0 LDG.E R0, desc[UR8][R60.64] ;  /* 0x000000083c000981 */ /* 0x000162000c1e1900 */
[----:B------:R-:W-:-:S04]  /*1f460*/  SEL R112, R112, 0x978, P2 ;  /* 0x0000097870707807 */ /* 0x000fc80001000000 */
[----:B------:R2:W3:Y:S08]  /*1f470*/  LDC.64 R62, c[0x0][R112+0x220] ;  /* 0x00008800703e7b82 */ /* 0x0004f00000000a00 */
[----:B0-----:R2:W0:Y:S01]  /*1f480*/  LDC.64 R60, c[0x0][R112+0x218] ;  /* 0x00008600703c7b82 */ /* 0x0014220000000a00 */
[----:B------:R-:W-:-:S04]  /*1f490*/  ISETP.NE.U32.AND P1, PT, RZ, UR6, PT ;  /* 0x00000006ff007c0c */ /* 0x000fc8000bf25070 */
[----:B------:R-:W-:Y:S01]  /*1f4a0*/  ISETP.NE.AND.EX P1, PT, RZ, UR7, PT, P1 ;  /* 0x00000007ff007c0c */ /* 0x000fe2000bf25310 */
[----:B------:R-:W-:-:S12]  /*1f4b0*/  IMAD.MOV.U32 R57, RZ, RZ, RZ ;  /* 0x000000ffff397224 */ /* 0x000fd800078e00ff */
[----:B------:R2:W5:Y:S01]  /*1f4c0*/  @P1 LDG.E R57, desc[UR8][R58.64] ;  /* 0x000000083a391981 */ /* 0x000562000c1e1900 */
[----:B------:R-:W-:Y:S05]  /*1f4d0*/  @P0 BRA `(.L_x_659) ;  /* 0x0000000000140947 */ /* 0x000fea0003800000 */
[----:B------:R-:W-:Y:S05]  /*1f4e0*/  @!P1 BRA `(.L_x_659) ;  /* 0x0000000000109947 */ /* 0x000fea0003800000 */
[----:B------:R-:W-:Y:S02]  /*1f4f0*/  ULDC.64 UR4, c[0x0][0x208] ;  /* 0x0000820000047ab9 */ /* 0x000fe40000000a00 */
[----:B-----5:R-:W4:Y:S04]  /*1f500*/  LDG.E R0, desc[UR4][R58.64] ;  /* 0x000000043a007981 */ /* 0x020f28000c1e1900 */
[----:B--2---:R-:W4:Y:S02]  /*1f510*/  LDG.E R58, desc[UR4][R58.64+0x4] ;  /* 0x000004043a3a7981 */ /* 0x004f24000c1e1900 */
[----:B----4-:R-:W-:-:S07]  /*1f520*/  IMAD.IADD R0, R58, 0x1, -R0 ;  /* 0x000000013a007824 */ /* 0x010fce00078e0a00 */
.L_x_659:
[----:B------:R-:W4:Y:S01]  /*1f530*/  LDL.LU R56, [R1+0x74] ;  /* 0x0000740001387983 */ /* 0x000f220000300800 */
[----:B------:R-:W1:Y:S03]  /*1f540*/  LDC R119, c[0x0][0xbe8] ;  /* 0x0002fa00ff777b82 */ /* 0x000e660000000800 */
[----:B------:R-:W3:Y:S04]  /*1f550*/  LDL.LU R113, [R1+0x10c] ;  /* 0x00010c0001717983 */ /* 0x000ee80000300800 */
[----:B------:R-:W3:Y:S04]  /*1f560*/  LDL R120, [R1+0x88] ;  /* 0x0000880001787983 */ /* 0x000ee80000100800 */
[----:B------:R-:W3:Y:S04]  /*1f570*/  LDL R118, [R1+0x194] ;  /* 0x0001940001767983 */ /* 0x000ee80000100800 */
[----:B------:R-:W3:Y:S04]  /*1f580*/  LDL R121, [R1+0x84] ;  /* 0x0000840001797983 */ /* 0x000ee80000100800 */
[----:B------:R-:W3:Y:S04]  /*1f590*/  LDL R123, [R1+0x190] ;  /* 0x00019000017b7983 */ /* 0x000ee80000100800 */
[----:B------:R-:W3:Y:S01]  /*1f5a0*/  LDL R122, [R1+0x110] ;  /* 0x00011000017a7983 */ /* 0x000ee20000100800 */
[----:B--2---:R-:W2:Y:S01]  /*1f5b0*/  LDC.64 R58, c[0x0][R112+0x228] ;  /* 0x00008a00703a7b82 */ /* 0x004ea20000000a00 */
[----:B------:R-:W-:-:S02]  /*1f5c0*/  ISETP.NE.U32.AND P0, PT, RZ, UR6, PT ;  /* 0x00000006ff007c0c */ /* 0x000fc4000bf05070 */
[----:B-1----:R-:W-:Y:S02]  /*1f5d0*/  ISETP.NE.AND P1, PT, R119, 0x1, PT ;  /* 0x000000017700780c */ /* 0x002fe40003f25270 */
[----:B------:R-:W-:Y:S01]  /*1f5e0*/  ISETP.NE.AND.EX P0, PT, RZ, UR7, PT, P0 ;  /* 0x00000007ff007c0c */ /* 0x000fe2000bf05300 */
[-C--:B0-----:R-:W-:Y:S02]  /*1f5f0*/  IMAD R117, R61, R223.reuse, RZ ;  /* 0x000000df3d757224 */ /* 0x081fe400078e02ff */
[----:B------:R-:W-:-:S04]  /*1f600*/  IMAD.WIDE.U32 R60, R60, R223, RZ ;  /* 0x000000df3c3c7225 */ /* 0x000fc800078e00ff */
[----:B------:R-:W-:-:S04]  /*1f610*/  IMAD.IADD R117, R61, 0x1, R117 ;  /* 0x000000013d757824 */ /* 0x000fc800078e0275 */
[----:B------:R-:W0:Y:S01]  /*1f620*/  @P1 LDC R61, c[0x0][0xbec] ;  /* 0x0002fb00ff3d1b82 */ /* 0x000e220000000800 */
[----:B-----5:R-:W-:Y:S01]  /*1f630*/  IMAD R0, R0, R119, RZ ;  /* 0x0000007700007224 */ /* 0x020fe200078e02ff */
[----:B------:R-:W-:Y:S01]  /*1f640*/  ULDC.64 UR4, c[0x0][0x208] ;  /* 0x0000820000047ab9 */ /* 0x000fe20000000a00 */
[----:B----4-:R-:W-:Y:S02]  /*1f650*/  SEL R56, R56, RZ, !P0 ;  /* 0x000000ff38387207 */ /* 0x010fe40004000000 */
[----:B---3--:R-:W-:-:S03]  /*1f660*/  SEL R116, R113, RZ, !P0 ;  /* 0x000000ff71747207 */ /* 0x008fc60004000000 */
[----:B------:R-:W-:-:S04]  /*1f670*/  IMAD R63, R63, R56, RZ ;  /* 0x000000383f3f7224 */ /* 0x000fc800078e02ff */
[C---:B------:R-:W-:Y:S02]  /*1f680*/  IMAD R116, R62.reuse, R116, R63 ;  /* 0x000000743e747224 */ /* 0x040fe400078e023f */
[----:B------:R-:W-:-:S03]  /*1f690*/  IMAD.WIDE.U32 R62, R62, R56, RZ ;  /* 0x000000383e3e7225 */ /* 0x000fc600078e00ff */
[----:B------:R-:W-:Y:S02]  /*1f6a0*/  IADD3 R113, P0, P3, R62, R60, R57 ;  /* 0x0000003c3e717210 */ /* 0x000fe40007b1e039 */
[----:B------:R-:W1:Y:S01]  /*1f6b0*/  @P1 LDC R60, c[0x0][0xbf0] ;  /* 0x0002fc00ff3c1b82 */ /* 0x000e620000000800 */
[----:B------:R-:W-:Y:S01]  /*1f6c0*/  SEL R62, R120, RZ, P2 ;  /* 0x000000ff783e7207 */ /* 0x000fe20001000000 */
[----:B------:R-:W-:-:S04]  /*1f6d0*/  IMAD.IADD R116, R63, 0x1, R116 ;  /* 0x000000013f747824 */ /* 0x000fc800078e0274 */
[-C--:B--2---:R-:W-:Y:S02]  /*1f6e0*/  IMAD R59, R59, R62.reuse, RZ ;  /* 0x0000003e3b3b7224 */ /* 0x084fe400078e02ff */
[----:B------:R-:W-:Y:S01]  /*1f6f0*/  IMAD.WIDE.U32 R62, R58, R62, RZ ;  /* 0x0000003e3a3e7225 */ /* 0x000fe200078e00ff */
[----:B------:R-:W-:-:S04]  /*1f700*/  SHF.R.S32.HI R58, RZ, 0x1f, R57 ;  /* 0x0000001fff3a7819 */ /* 0x000fc80000011439 */
[----:B------:R-:W-:Y:S01]  /*1f710*/  IADD3.X R117, R116, R117, R58, P0, P3 ;  /* 0x0000007574757210 */ /* 0x000fe200007e643a */
[----:B------:R-:W-:-:S04]  /*1f720*/  IMAD R116, R121, 0x80, R118 ;  /* 0x0000008079747824 */ /* 0x000fc800078e0276 */
[----:B0-----:R-:W-:-:S04]  /*1f730*/  @P1 IMAD.HI.U32 R61, R116, R61, RZ ;  /* 0x0000003d743d1227 */ /* 0x001fc800078e00ff */
[----:B------:R-:W-:Y:S01]  /*1f740*/  IMAD.MOV.U32 R118, RZ, RZ, R116 ;  /* 0x000000ffff767224 */ /* 0x000fe200078e0074 */
[----:B-1----:R-:W-:Y:S02]  /*1f750*/  @P1 SHF.R.U32.HI R118, RZ, R60, R61 ;  /* 0x0000003cff761219 */ /* 0x002fe4000001163d */
[----:B------:R0:W1:Y:S02]  /*1f760*/  LDC.64 R60, c[0x0][R112+0x210] ;  /* 0x00008400703c7b82 */ /* 0x0000640000000a00 */
[----:B------:R-:W-:-:S06]  /*1f770*/  IADD3 R62, P0, P3, R118, R113, R62 ;  /* 0x00000071763e7210 */ /* 0x000fcc0007b1e03e */
[----:B0-----:R-:W0:Y:S01]  /*1f780*/  LDC.64 R112, c[0x0][0xba8] ;  /* 0x0002ea00ff707b82 */ /* 0x001e220000000a00 */
[----:B------:R-:W-:Y:S01]  /*1f790*/  IMAD.IADD R59, R63, 0x1, R59 ;  /* 0x000000013f3b7824 */ /* 0x000fe200078e023b */
[----:B------:R-:W-:-:S04]  /*1f7a0*/  SHF.R.S32.HI R63, RZ, 0x1f, R118 ;  /* 0x0000001fff3f7819 */ /* 0x000fc80000011476 */
[----:B------:R-:W-:Y:S02]  /*1f7b0*/  IADD3.X R63, R63, R117, R59, P0, P3 ;  /* 0x000000753f3f7210 */ /* 0x000fe400007e643b */
[----:B------:R-:W-:-:S05]  /*1f7c0*/  IADD3 R117, -R118, RZ, RZ ;  /* 0x000000ff76757210 */ /* 0x000fca0007ffe1ff */
[----:B------:R-:W-:Y:S01]  /*1f7d0*/  IMAD R117, R119, R117, R116 ;  /* 0x0000007577757224 */ /* 0x000fe200078e0274 */
[----:B0-----:R-:W0:Y:S08]  /*1f7e0*/  @!P2 LDC R112, c[0x0][0xb50] ;  /* 0x0002d400ff70ab82 */ /* 0x001e300000000800 */
[----:B------:R-:W2:Y:S01]  /*1f7f0*/  @!P2 LDC R113, c[0x0][0xb54] ;  /* 0x0002d500ff71ab82 */ /* 0x000ea20000000800 */
[----:B------:R-:W-:Y:S01]  /*1f800*/  SHF.R.S32.HI R59, RZ, 0x1f, R117 ;  /* 0x0000001fff3b7819 */ /* 0x000fe20000011475 */
[----:B-1----:R-:W-:-:S02]  /*1f810*/  IMAD R61, R61, R117, RZ ;  /* 0x000000753d3d7224 */ /* 0x002fc400078e02ff */
[----:B------:R-:W-:-:S04]  /*1f820*/  IMAD.WIDE.U32 R62, R60, R117, R62 ;  /* 0x000000753c3e7225 */ /* 0x000fc800078e003e */
[----:B------:R-:W-:Y:S01]  /*1f830*/  IMAD R59, R60, R59, R61 ;  /* 0x0000003b3c3b7224 */ /* 0x000fe200078e023d */
[----:B0-----:R-:W-:-:S03]  /*1f840*/  LEA R112, P0, R62, R112, 0x2 ;  /* 0x000000703e707211 */ /* 0x001fc600078010ff */
[----:B------:R-:W-:-:S05]  /*1f850*/  IMAD.IADD R59, R63, 0x1, R59 ;  /* 0x000000013f3b7824 */ /* 0x000fca00078e023b */
[----:B--2---:R-:W-:Y:S01]  /*1f860*/  LEA.HI.X R59, R62, R113, R59, 0x2, P0 ;  /* 0x000000713e3b7211 */ /* 0x004fe200000f143b */
[----:B------:R-:W-:Y:S01]  /*1f870*/  SHFL.IDX PT, R60, R112, RZ, 0x1c1f ;  /* 0x001c1fff703c7589 */ /* 0x000fe200000e0000 */
[----:B------:R-:W-:-:S03]  /*1f880*/  IMAD R113, R121, 0x80, R123 ;  /* 0x0000008079717824 */ /* 0x000fc600078e027b */
[----:B------:R-:W0:Y:S04]  /*1f890*/  SHFL.IDX PT, R61, R59, RZ, 0x1c1f ;  /* 0x001c1fff3b3d7589 */ /* 0x000e2800000e0000 */
[----:B------:R1:W-:Y:S04]  /*1f8a0*/  SHFL.IDX PT, R62, R112, 0x1, 0x1c1f ;  /* 0x003c1f00703e7f89 */ /* 0x0003e800000e0000 */
[----:B------:R-:W2:Y:S01]  /*1f8b0*/  SHFL.IDX PT, R63, R59, 0x1, 0x1c1f ;  /* 0x003c1f003b3f7f89 */ /* 0x000ea200000e0000 */
[----:B------:R-:W-:Y:S01]  /*1f8c0*/  LOP3.LUT P0, RZ, R122, 0x3, RZ, 0xc0, !PT ;  /* 0x000000037aff7812 */ /* 0x000fe2000780c0ff */
[----:B-1----:R-:W-:-:S03]  /*1f8d0*/  VIADD R112, R113, 0x8 ;  /* 0x0000000871707836 */ /* 0x002fc60000000000 */
[-C--:B------:R-:W-:Y:S02]  /*1f8e0*/  ISETP.GE.OR P3, PT, R113, R0.reuse, P0 ;  /* 0x000000007100720c */ /* 0x080fe40000766670 */
[----:B------:R-:W-:-:S11]  /*1f8f0*/  ISETP.GE.OR P0, PT, R112, R0, P0 ;  /* 0x000000007000720c */ /* 0x000fd60000706670 */
[----:B0-----:R0:W-:Y:S04]  /*1f900*/  @!P3 ST.E desc[UR4][R60.64], R184 ;  /* 0x000000b83c00b985 */ /* 0x0011e8000c101904 */
[----:B--2---:R0:W-:Y:S01]  /*1f910*/  @!P0 ST.E desc[UR4][R62.64], R185 ;  /* 0x000000b93e008985 */ /* 0x0041e2000c101904 */
[----:B------:R-:W-:Y:S05]  /*1f920*/  @P2 BRA `(.L_x_660) ;  /* 0x0000000c00f42947 */ /* 0x000fea0003800000 */
[----:B------:R-:W1:Y:S01]  /*1f930*/  S2R R2, SR_TID.X ;  /* 0x0000000000027919 */ /* 0x000e620000002100 */
[----:B------:R-:W2:Y:S01]  /*1f940*/  @P1 LDC R59, c[0x0][0xbec] ;  /* 0x0002fb00ff3b1b82 */ /* 0x000ea20000000800 */
[----:B------:R-:W-:-:S07]  /*1f950*/  ULDC.64 UR4, c[0x0][0x208] ;  /* 0x0000820000047ab9 */ /* 0x000fce0000000a00 */
[----:B------:R-:W3:Y:S01]  /*1f960*/  @P1 LDC R81, c[0x0][0xbf0] ;  /* 0x0002fc00ff511b82 */ /* 0x000ee20000000800 */
[----:B-1----:R-:W-:-:S05]  /*1f970*/  VIADD R2, R2, 0xffffff80 ;  /* 0xffffff8002027836 */ /* 0x002fca0000000000 */
[----:B------:R-:W-:-:S04]  /*1f980*/  SHF.R.S32.HI R3, RZ, 0x1f, R2 ;  /* 0x0000001fff037819 */ /* 0x000fc80000011402 */
[----:B------:R-:W-:-:S04]  /*1f990*/  LEA.HI R3, R3, R2, RZ, 0x3 ;  /* 0x0000000203037211 */ /* 0x000fc800078f18ff */
[----:B------:R-:W-:-:S05]  /*1f9a0*/  LOP3.LUT R3, R3, 0xfffffff8, RZ, 0xc0, !PT ;  /* 0xfffffff803037812 */ /* 0x000fca00078ec0ff */
[----:B------:R-:W-:-:S04]  /*1f9b0*/  IMAD.IADD R20, R2, 0x1, -R3 ;  /* 0x0000000102147824 */ /* 0x000fc800078e0a03 */
[----:B------:R-:W-:-:S04]  /*1f9c0*/  IMAD R3, R224, 0x8, R20 ;  /* 0x00000008e0037824 */ /* 0x000fc800078e0214 */
[----:B------:R-:W-:-:S04]  /*1f9d0*/  IMAD.SHL.U32 R3, R3, 0x8, RZ ;  /* 0x0000000803037824 */ /* 0x000fc800078e00ff */
[----:B------:R-:W-:-:S03]  /*1f9e0*/  IMAD.WIDE R114, R3, 0x2, R114 ;  /* 0x0000000203727825 */ /* 0x000fc600078e0272 */
        /* <DEDUP_REMOVED lines=16> */
[----:B------:R-:W5:Y:S01]  /*1faf0*/  LD.E.128 R8, desc[UR4][R8.64] ;  /* 0x0000000408087980 */ /* 0x000f62000c101d00 */
[----:B------:R-:W-:-:S02]  /*1fb00*/  IADD3 R33, P6, R114, 0x5000, RZ ;  /* 0x0000500072217810 */ /* 0x000fc40007fde0ff */
[C---:B------:R-:W-:Y:S01]  /*1fb10*/  IADD3 R37, P5, R114.reuse, 0x6000, RZ ;  /* 0x0000600072257810 */ /* 0x040fe20007fbe0ff */
[----:B------:R-:W5:Y:S01]  /*1fb20*/  LD.E.128 R12, desc[UR4][R12.64] ;  /* 0x000000040c0c7980 */ /* 0x000f62000c101d00 */
[C---:B------:R-:W-:Y:S02]  /*1fb30*/  IADD3 R41, P4, R114.reuse, 0x7000, RZ ;  /* 0x0000700072297810 */ /* 0x040fe40007f9e0ff */
[C---:B------:R-:W-:Y:S01]  /*1fb40*/  IADD3 R45, P3, R114.reuse, 0x8000, RZ ;  /* 0x00008000722d7810 */ /* 0x040fe20007f7e0ff */
[----:B------:R-:W5:Y:S01]  /*1fb50*/  LD.E.128 R24, desc[UR4][R24.64] ;  /* 0x0000000418187980 */ /* 0x000f62000c101d00 */
[----:B------:R-:W-:Y:S02]  /*1fb60*/  IADD3 R49, P2, R114, 0x9000, RZ ;  /* 0x0000900072317810 */ /* 0x000fe40007f5e0ff */
[----:B------:R-:W-:Y:S02]  /*1fb70*/  LOP3.LUT R28, R29, 0x380, RZ, 0xc0, !PT ;  /* 0x000003801d1c7812 */ /* 0x000fe400078ec0ff */
[----:B------:R-:W-:-:S02]  /*1fb80*/  LOP3.LUT R32, R33, 0x380, RZ, 0xc0, !PT ;  /* 0x0000038021207812 */ /* 0x000fc400078ec0ff */
[----:B------:R-:W-:Y:S02]  /*1fb90*/  LOP3.LUT R36, R37, 0x380, RZ, 0xc0, !PT ;  /* 0x0000038025247812 */ /* 0x000fe400078ec0ff */
[----:B------:R-:W-:Y:S02]  /*1fba0*/  LOP3.LUT R40, R41, 0x380, RZ, 0xc0, !PT ;  /* 0x0000038029287812 */ /* 0x000fe400078ec0ff */
[----:B------:R-:W-:Y:S02]  /*1fbb0*/  LOP3.LUT R44, R45, 0x380, RZ, 0xc0, !PT ;  /* 0x000003802d2c7812 */ /* 0x000fe400078ec0ff */
[----:B------:R-:W-:Y:S02]  /*1fbc0*/  LOP3.LUT R48, R49, 0x380, RZ, 0xc0, !PT ;  /* 0x0000038031307812 */ /* 0x000fe400078ec0ff */
[----:B------:R-:W-:Y:S02]  /*1fbd0*/  SHF.R.U64 R28, R28, 0x3, RZ ;  /* 0x000000031c1c7819 */ /* 0x000fe400000012ff */
[----:B------:R-:W-:-:S02]  /*1fbe0*/  SHF.R.U64 R32, R32, 0x3, RZ ;  /* 0x0000000320207819 */ /* 0x000fc400000012ff */
[----:B------:R-:W-:Y:S02]  /*1fbf0*/  SHF.R.U64 R36, R36, 0x3, RZ ;  /* 0x0000000324247819 */ /* 0x000fe400000012ff */
        /* <DEDUP_REMOVED lines=17> */
[----:B0-----:R-:W-:-:S02]  /*1fd10*/  IADD3 R61, P6, R114, 0xb000, RZ ;  /* 0x0000b000723d7810 */ /* 0x001fc40007fde0ff */
[C---:B------:R-:W-:Y:S01]  /*1fd20*/  IADD3 R65, P5, R114.reuse, 0xc000, RZ ;  /* 0x0000c00072417810 */ /* 0x040fe20007fbe0ff */
[----:B------:R-:W5:Y:S01]  /*1fd30*/  LD.E.128 R32, desc[UR4][R32.64] ;  /* 0x0000000420207980 */ /* 0x000f62000c101d00 */
[C---:B------:R-:W-:Y:S02]  /*1fd40*/  IADD3 R69, P4, R114.reuse, 0xd000, RZ ;  /* 0x0000d00072457810 */ /* 0x040fe40007f9e0ff */
[C---:B------:R-:W-:Y:S01]  /*1fd50*/  IADD3 R73, P3, R114.reuse, 0xe000, RZ ;  /* 0x0000e00072497810 */ /* 0x040fe20007f7e0ff */
[----:B------:R-:W5:Y:S01]  /*1fd60*/  LD.E.128 R36, desc[UR4][R36.64] ;  /* 0x0000000424247980 */ /* 0x000f62000c101d00 */
[----:B------:R-:W-:Y:S02]  /*1fd70*/  IADD3 R3, P2, R114, 0xf000, RZ ;  /* 0x0000f00072037810 */ /* 0x000fe40007f5e0ff */
[----:B------:R-:W-:Y:S01]  /*1fd80*/  LOP3.LUT R52, R53, 0x380, RZ, 0xc0, !PT ;  /* 0x0000038035347812 */ /* 0x000fe200078ec0ff */
[----:B------:R-:W5:Y:S01]  /*1fd90*/  LD.E.128 R40, desc[UR4][R40.64] ;  /* 0x0000000428287980 */ /* 0x000f62000c101d00 */
[----:B------:R-:W-:Y:S01]  /*1fda0*/  LOP3.LUT R60, R61, 0x380, RZ, 0xc0, !PT ;  /* 0x000003803d3c7812 */ /* 0x000fe200078ec0ff */
[----:B------:R-:W-:Y:S01]  /*1fdb0*/  IMAD.X R77, RZ, RZ, R115, P2 ;  /* 0x000000ffff4d7224 */ /* 0x000fe200010e0673 */
[----:B------:R-:W-:Y:S01]  /*1fdc0*/  LOP3.LUT R64, R65, 0x380, RZ, 0xc0, !PT ;  /* 0x0000038041407812 */ /* 0x000fe200078ec0ff */
[----:B------:R-:W5:Y:S01]  /*1fdd0*/  LD.E.128 R44, desc[UR4][R44.64] ;  /* 0x000000042c2c7980 */ /* 0x000f62000c101d00 */
[----:B------:R-:W-:-:S02]  /*1fde0*/  LOP3.LUT R68, R69, 0x380, RZ, 0xc0, !PT ;  /* 0x0000038045447812 */ /* 0x000fc400078ec0ff */
[----:B------:R-:W-:Y:S01]  /*1fdf0*/  LOP3.LUT R72, R73, 0x380, RZ, 0xc0, !PT ;  /* 0x0000038049487812 */ /* 0x000fe200078ec0ff */
[----:B------:R-:W5:Y:S01]  /*1fe00*/  LD.E.128 R48, desc[UR4][R48.64] ;  /* 0x0000000430307980 */ /* 0x000f62000c101d00 */
[----:B------:R-:W-:Y:S02]  /*1fe10*/  LOP3.LUT R5, R114, 0x380, RZ, 0xc0, !PT ;  /* 0x0000038072057812 */ /* 0x000fe400078ec0ff */
[----:B------:R-:W-:Y:S02]  /*1fe20*/  LOP3.LUT R2, R3, 0x380, RZ, 0xc0, !PT ;  /* 0x0000038003027812 */ /* 0x000fe400078ec0ff */
[----:B------:R-:W-:Y:S02]  /*1fe30*/  SHF.R.U64 R52, R52, 0x3, RZ ;  /* 0x0000000334347819 */ /* 0x000fe400000012ff */
        /* <DEDUP_REMOVED lines=17> */
[----:B------:R-:W-:Y:S01]  /*1ff50*/  IMAD.MOV.U32 R5, RZ, RZ, R115 ;  /* 0x000000ffff057224 */ /* 0x000fe200078e0073 */
[----:B------:R-:W-:Y:S01]  /*1ff60*/  LOP3.LUT R76, R2, R3, RZ, 0x3c, !PT ;  /* 0x00000003024c7212 */ /* 0x000fe200078e3cff */
[----:B------:R-:W5:Y:S04]  /*1ff70*/  LD.E.128 R52, desc[UR4][R52.64] ;  /* 0x0000000434347980 */ /* 0x000f68000c101d00 */
[----:B------:R-:W5:Y:S04]  /*1ff80*/  LD.E.128 R4, desc[UR4][R4.64] ;  /* 0x0000000404047980 */ /* 0x000f68000c101d00 */
[----:B------:R-:W5:Y:S04]  /*1ff90*/  LD.E.128 R60, desc[UR4][R60.64] ;  /* 0x000000043c3c7980 */ /* 0x000f68000c101d00 */
[----:B------:R-:W5:Y:S04]  /*1ffa0*/  LD.E.128 R64, desc[UR4][R64.64] ;  /* 0x0000000440407980 */ /* 0x000f68000c101d00 */
[----:B------:R-:W5:Y:S04]  /*1ffb0*/  LD.E.128 R68, desc[UR4][R68.64] ;  /* 0x0000000444447980 */ /* 0x000f68000c101d00 */
[----:B------:R-:W5:Y:S04]  /*1ffc0*/  LD.E.128 R72, desc[UR4][R72.64] ;  /* 0x0000000448487980 */ /* 0x000f68000c101d00 */
[----:B------:R-:W5:Y:S01]  /*1ffd0*/  LD.E.128 R76, desc[UR4][R76.64] ;  /* 0x000000044c4c7980 */ /* 0x000f62000c101d00 */
[----:B------:R-:W-:-:S02]  /*1ffe0*/  ULDC.64 UR4, c[0x0][0xaa0] ;  /* 0x0002a80000047ab9 */ /* 0x000fc40000000a00 */
[----:B------:R-:W-:Y:S01]  /*1fff0*/  IMAD R58, R58, UR4, RZ ;  /* 0x000000043a3a7c24 */ /* 0x000fe2000f8e02ff */
[----:B------:R-:W-:Y:S01]  /*20000*/  @!PT LDS RZ, [RZ] ;  /* 0x00000000fffff984 */ /* 0x000fe20000000800 */
[----:B------:R-:W-:Y:S01]  /*20010*/  @!PT LDS RZ, [RZ] ;  /* 0x00000000fffff984 */ /* 0x000fe20000000800 */
[----:B------:R-:W-:Y:S01]  /*20020*/  @!PT LDS RZ, [RZ] ;  /* 0x00000000fffff984 */ /* 0x000fe20000000800 */
[----:B------:R-:W-:Y:S01]  /*20030*/  @!PT LDS RZ, [RZ] ;  /* 0x00000000fffff984 */ /* 0x000fe20000000800 */
[----:B------:R0:W-:Y:S06]  /*20040*/  MEMBAR.ALL.CTA ;  /* 0x0000000000007992 */ /* 0x0001ec0000008000 */
[----:B0-----:R-:W0:Y:S01]  /*20050*/  FENCE.VIEW.ASYNC.S ;  /* 0x00000000000073c6 */ /* 0x001e220000000000 */
[----:B------:R-:W-:-:S04]  /*20060*/  IMAD.WIDE.U32 R2, R57, UR4, RZ ;  /* 0x0000000439027c25 */ /* 0x000fc8000f8e00ff */
[----:B------:R-:W-:Y:S01]  /*20070*/  IMAD R21, R57, UR5, R58 ;  /* 0x0000000539157c24 */ /* 0x000fe2000f8e023a */
[----:B------:R-:W-:Y:S01]  /*20080*/  ULDC.64 UR4, c[0x0][0xae8] ;  /* 0x0002ba0000047ab9 */ /* 0x000fe20000000a00 */
[----:B------:R-:W-:Y:S02]  /*20090*/  IMAD R58, R20, 0x20, R224 ;  /* 0x00000020143a7824 */ /* 0x000fe400078e02e0 */
[----:B------:R-:W-:Y:S02]  /*200a0*/  IMAD.IADD R3, R3, 0x1, R21 ;  /* 0x0000000103037824 */ /* 0x000fe400078e0215 */
[----:B------:R-:W-:Y:S02]  /*200b0*/  IMAD R58, R121, 0x80, R58 ;  /* 0x00000080793a7824 */ /* 0x000fe400078e023a */
[----:B------:R-:W-:Y:S01]  /*200c0*/  IMAD.WIDE.U32 R2, R223, UR4, R2 ;  /* 0x00000004df027c25 */ /* 0x000fe2000f8e0002 */
[----:B------:R-:W-:-:S03]  /*200d0*/  SHF.R.S32.HI R57, RZ, 0x1f, R56 ;  /* 0x0000001fff397819 */ /* 0x000fc60000011438 */
[----:B--2---:R-:W-:-:S04]  /*200e0*/  @P1 IMAD.HI.U32 R20, R58, R59, RZ ;  /* 0x0000003b3a141227 */ /* 0x004fc800078e00ff */
[----:B------:R-:W-:Y:S01]  /*200f0*/  IMAD R3, R223, UR5, R3 ;  /* 0x00000005df037c24 */ /* 0x000fe2000f8e0203 */
[----:B------:R-:W-:Y:S01]  /*20100*/  ULDC.64 UR4, c[0x0][0xaf0] ;  /* 0x0002bc0000047ab9 */ /* 0x000fe20000000a00 */
[----:B------:R-:W-:Y:S01]  /*20110*/  IMAD.MOV.U32 R21, RZ, RZ, R58 ;  /* 0x000000ffff157224 */ /* 0x000fe200078e003a */
[----:B---3--:R-:W-:Y:S01]  /*20120*/  @P1 SHF.R.U32.HI R21, RZ, R81, R20 ;  /* 0x00000051ff151219 */ /* 0x008fe20000011614 */
[----:B------:R-:W-:Y:S02]  /*20130*/  IMAD R57, R57, UR4, RZ ;  /* 0x0000000439397c24 */ /* 0x000fe4000f8e02ff */
[----:B------:R-:W-:Y:S01]  /*20140*/  IMAD.WIDE.U32 R2, R56, UR4, R2 ;  /* 0x0000000438027c25 */ /* 0x000fe2000f8e0002 */
[----:B------:R-:W-:-:S03]  /*20150*/  SHF.R.S32.HI R20, RZ, 0x1f, R21 ;  /* 0x0000001fff147819 */ /* 0x000fc60000011415 */
[----:B------:R-:W-:Y:S01]  /*20160*/  IMAD R57, R56, UR5, R57 ;  /* 0x0000000538397c24 */ /* 0x000fe2000f8e0239 */
[----:B------:R-:W-:Y:S01]  /*20170*/  ULDC.64 UR4, c[0x0][0xae0] ;  /* 0x0002b80000047ab9 */ /* 0x000fe20000000a00 */
[----:B------:R-:W-:Y:S02]  /*20180*/  IMAD.MOV R56, RZ, RZ, -R21 ;  /* 0x000000ffff387224 */ /* 0x000fe400078e0a15 */
[----:B------:R-:W-:Y:S02]  /*20190*/  IMAD.IADD R3, R3, 0x1, R57 ;  /* 0x0000000103037824 */ /* 0x000fe400078e0239 */
[----:B------:R-:W-:Y:S02]  /*201a0*/  IMAD R20, R20, UR4, RZ ;  /* 0x0000000414147c24 */ /* 0x000fe4000f8e02ff */
[----:B------:R-:W-:Y:S02]  /*201b0*/  IMAD R119, R119, R56, R58 ;  /* 0x0000003877777224 */ /* 0x000fe400078e023a */
[----:B------:R-:W-:-:S04]  /*201c0*/  IMAD.WIDE.U32 R2, R21, UR4, R2 ;  /* 0x0000000415027c25 */ /* 0x000fc8000f8e0002 */
[----:B------:R-:W-:Y:S01]  /*201d0*/  IMAD R21, R21, UR5, R20 ;  /* 0x0000000515157c24 */ /* 0x000fe2000f8e0214 */
[----:B------:R-:W-:Y:S01]  /*201e0*/  SHF.R.S32.HI R20, RZ, 0x1f, R119 ;  /* 0x0000001fff147819 */ /* 0x000fe20000011477 */
[----:B------:R-:W-:Y:S01]  /*201f0*/  ULDC.64 UR4, c[0x0][0xad8] ;  /* 0x0002b60000047ab9 */ /* 0x000fe20000000a00 */
[----:B------:R-:W-:Y:S02]  /*20200*/  IMAD R81, R121, 0x80, R224 ;  /* 0x0000008079517824 */ /* 0x000fe400078e02e0 */
[----:B------:R-:W-:Y:S02]  /*20210*/  IMAD.IADD R3, R3, 0x1, R21 ;  /* 0x0000000103037824 */ /* 0x000fe400078e0215 */
[----:B------:R-:W-:Y:S02]  /*20220*/  IMAD R20, R20, UR4, RZ ;  /* 0x0000000414147c24 */ /* 0x000fe4000f8e02ff */
[----:B------:R-:W-:Y:S01]  /*20230*/  IMAD.WIDE.U32 R2, R119, UR4, R2 ;  /* 0x0000000477027c25 */ /* 0x000fe2000f8e0002 */
[----:B------:R-:W-:-:S03]  /*20240*/  ISETP.GE.AND P2, PT, R81, R0, PT ;  /* 0x000000005100720c */ /* 0x000fc60003f46270 */
[----:B------:R-:W-:Y:S01]  /*20250*/  IMAD R57, R119, UR5, R20 ;  /* 0x0000000577397c24 */ /* 0x000fe2000f8e0214 */
[----:B------:R-:W-:Y:S01]  /*20260*/  ULDC.64 UR4, c[0x0][0xa80] ;  /* 0x0002a00000047ab9 */ /* 0x000fe20000000a00 */
[----:B------:R-:W-:Y:S01]  /*20270*/  VIADD R20, R23, 0x38820 ;  /* 0x0003882017147836 */ /* 0x000fe20000000000 */
[C---:B------:R-:W-:Y:S01]  /*20280*/  LEA R80, P3, R2.reuse, UR4, 0x1 ;  /* 0x0000000402507c11 */ /* 0x040fe2000f8608ff */
[----:B------:R-:W-:Y:S02]  /*20290*/  IMAD.IADD R3, R3, 0x1, R57 ;  /* 0x0000000103037824 */ /* 0x000fe400078e0239 */
[----:B------:R-:W-:Y:S01]  /*202a0*/  VIADD R21, R81, 0x20 ;  /* 0x0000002051157836 */ /* 0x000fe20000000000 */
[----:B------:R-:W-:Y:S02]  /*202b0*/  PRMT R20, RZ, 0x654, R20 ;  /* 0x00000654ff147816 */ /* 0x000fe40000000014 */
[----:B------:R-:W-:Y:S02]  /*202c0*/  LEA.HI.X R82, R2, UR5, R3, 0x1, P3 ;  /* 0x0000000502527c11 */ /* 0x000fe400098f0c03 */
[-C--:B------:R-:W-:Y:S01]  /*202d0*/  ISETP.GE.AND P1, PT, R21, R0.reuse, PT ;  /* 0x000000001500720c */ /* 0x080fe20003f26270 */
[----:B------:R-:W-:Y:S01]  /*202e0*/  VIADD R21, R81, 0x40 ;  /* 0x0000004051157836 */ /* 0x000fe20000000000 */
[----:B0-----:R0:W-:Y:S01]  /*202f0*/  SYNCS.ARRIVE.TRANS64.RED.A1T0 RZ, [R20+URZ], RZ ;  /* 0x000000ff14ff79a7 */ /* 0x0011e2000810043f */
[----:B------:R0:W1:Y:S01]  /*20300*/  SHFL.IDX PT, R83, R80, RZ, 0x181f ;  /* 0x00181fff50537589 */ /* 0x00006200000e0000 */
[----:B------:R-:W-:Y:S03]  /*20310*/  BSSY B1, `(.L_x_661) ;  /* 0x0000016000017945 */ /* 0x000fe60003800000 */
[----:B------:R0:W2:Y:S01]  /*20320*/  SHFL.IDX PT, R59, R82, RZ, 0x181f ;  /* 0x00181fff523b7589 */ /* 0x0000a200000e0000 */
[----:B------:R-:W-:Y:S01]  /*20330*/  ISETP.GE.AND P0, PT, R21, R0, PT ;  /* 0x000000001500720c */ /* 0x000fe20003f06270 */
[----:B------:R-:W-:-:S12]  /*20340*/  @P2 BRA `(.L_x_662) ;  /* 0x0000000000482947 */ /* 0x000fd80003800000 */
[----:B------:R-:W-:Y:S01]  /*20350*/  ULDC UR4, c[0x0][0xac8] ;  /* 0x0002b20000047ab9 */ /* 0x000fe20000000800 */
[----:B------:R-:W-:Y:S01]  /*20360*/  ULDC.64 UR6, c[0x0][0x208] ;  /* 0x0000820000067ab9 */ /* 0x000fe20000000a00 */
[----:B------:R-:W-:Y:S02]  /*20370*/  ISETP.GE.AND P5, PT, R16, UR4, PT ;  /* 0x0000000410007c0c */ /* 0x000fe4000bfa6270 */
[----:B------:R-:W-:Y:S02]  /*20380*/  ISETP.GE.AND P4, PT, R214, UR4, PT ;  /* 0x00000004d6007c0c */ /* 0x000fe4000bf86270 */
[----:B------:R-:W-:Y:S02]  /*20390*/  ISETP.GE.AND P3, PT, R19, UR4, PT ;  /* 0x0000000413007c0c */ /* 0x000fe4000bf66270 */
[----:B------:R-:W-:-:S07]  /*203a0*/  ISETP.GE.AND P2, PT, R22, UR4, PT ;  /* 0x0000000416007c0c */ /* 0x000fce000bf46270 */
[----:B-1----:R-:W-:-:S04]  /*203b0*/  @!P5 LEA R2, P6, R16, R83, 0x1 ;  /* 0x000000531002d211 */ /* 0x002fc800078c08ff */
[----:B--2---:R-:W-:Y:S02]  /*203c0*/  @!P5 LEA.HI.X R3, R16, R59, R17, 0x1, P6 ;  /* 0x0000003b1003d211 */ /* 0x004fe400030f0c11 */
[----:B0-----:R-:W-:-:S03]  /*203d0*/  @!P4 LEA R20, P6, R212, R83, 0x1 ;  /* 0x00000053d414c211 */ /* 0x001fc600078c08ff */
        /* <DEDUP_REMOVED lines=9> */
.L_x_662:
[----:B------:R-:W-:Y:S05]  /*20470*/  BSYNC B1 ;  /* 0x0000000000017941 */ /* 0x000fea0003800000 */
.L_x_661:
[----:B---3--:R3:W4:Y:S01]  /*20480*/  SHFL.IDX PT, R21, R82, 0x1, 0x181f ;  /* 0x00381f0052157f89 */ /* 0x00872200000e0000 */
[----:B------:R-:W-:Y:S03]  /*20490*/  BSSY B1, `(.L_x_663) ;  /* 0x0000015000017945 */ /* 0x000fe60003800000 */
[----:B-----5:R3:W0:Y:S01]  /*204a0*/  SHFL.IDX PT, R7, R80, 0x1, 0x181f ;  /* 0x00381f0050077f89 */ /* 0x02062200000e0000 */
[----:B------:R-:W-:Y:S05]  /*204b0*/  @P1 BRA `(.L_x_664) ;  /* 0x0000000000481947 */ /* 0x000fea0003800000 */
[----:B------:R-:W-:Y:S01]  /*204c0*/  ULDC UR4, c[0x0][0xac8] ;  /* 0x0002b20000047ab9 */ /* 0x000fe20000000800 */
[----:B------:R-:W-:Y:S01]  /*204d0*/  ULDC.64 UR6, c[0x0][0x208] ;  /* 0x0000820000067ab9 */ /* 0x000fe20000000a00 */
[----:B------:R-:W-:Y:S02]  /*204e0*/  ISETP.GE.AND P4, PT, R16, UR4, PT ;  /* 0x0000000410007c0c */ /* 0x000fe4000bf86270 */
[----:B------:R-:W-:Y:S02]  /*204f0*/  ISETP.GE.AND P3, PT, R214, UR4, PT ;  /* 0x00000004d6007c0c */ /* 0x000fe4000bf66270 */
[----:B------:R-:W-:Y:S02]  /*20500*/  ISETP.GE.AND P2, PT, R19, UR4, PT ;  /* 0x0000000413007c0c */ /* 0x000fe4000bf46270 */
[----:B------:R-:W-:-:S07]  /*20510*/  ISETP.GE.AND P1, PT, R22, UR4, PT ;  /* 0x0000000416007c0c */ /* 0x000fce000bf26270 */
[-C--:B0-----:R-:W-:Y:S02]  /*20520*/  @!P4 LEA R2, P6, R16, R7.reuse, 0x1 ;  /* 0x000000071002c211 */ /* 0x081fe400078c08ff */
[----:B------:R-:W-:Y:S02]  /*20530*/  @!P3 LEA R4, P5, R212, R7, 0x1 ;  /* 0x00000007d404b211 */ /* 0x000fe400078a08ff */
[----:B----4-:R-:W-:Y:S02]  /*20540*/  @!P4 LEA.HI.X R3, R16, R21, R17, 0x1, P6 ;  /* 0x000000151003c211 */ /* 0x010fe400030f0c11 */
        /* <DEDUP_REMOVED lines=9> */
.L_x_664:
[----:B------:R-:W-:Y:S05]  /*205e0*/  BSYNC B1 ;  /* 0x0000000000017941 */ /* 0x000fea0003800000 */
.L_x_663:
[----:B0-----:R0:W0:Y:S01]  /*205f0*/  SHFL.IDX PT, R9, R82, 0x2, 0x181f ;  /* 0x00581f0052097f89 */ /* 0x00102200000e0000 */
[----:B------:R-:W-:Y:S03]  /*20600*/  BSSY B1, `(.L_x_665) ;  /* 0x0000015000017945 */ /* 0x000fe60003800000 */
[----:B------:R0:W0:Y:S01]  /*20610*/  SHFL.IDX PT, R5, R80, 0x2, 0x181f ;  /* 0x00581f0050057f89 */ /* 0x00002200000e0000 */
        /* <DEDUP_REMOVED lines=8> */
[-C--:B------:R-:W-:Y:S02]  /*206a0*/  @!P2 LEA R4, P5, R212, R5.reuse, 0x1 ;  /* 0x00000005d404a211 */ /* 0x080fe400078a08ff */
[C---:B------:R-:W-:Y:S02]  /*206b0*/  @!P1 LEA R6, P4, R19.reuse, R5, 0x1 ;  /* 0x0000000513069211 */ /* 0x040fe400078808ff */
[----:B------:R-:W-:Y:S02]  /*206c0*/  @!P3 LEA.HI.X R3, R16, R9, R17, 0x1, P6 ;  /* 0x000000091003b211 */ /* 0x000fe400030f0c11 */
[----:B------:R-:W-:Y:S02]  /*206d0*/  @!P0 LEA R8, P6, R22, R5, 0x1 ;  /* 0x0000000516088211 */ /* 0x000fe400078c08ff */
[-C--:B------:R-:W-:Y:S01]  /*206e0*/  @!P2 LEA.HI.X R5, R212, R9.reuse, R215, 0x1, P5 ;  /* 0x00000009d405a211 */ /* 0x080fe200028f0cd7 */
[----:B------:R0:W-:Y:S01]  /*206f0*/  @!P3 ST.E.128 desc[UR6][R2.64], R12 ;  /* 0x0000000c0200b985 */ /* 0x0001e2000c101d06 */
[----:B------:R-:W-:-:S02]  /*20700*/  @!P1 LEA.HI.X R7, R19, R9, R219, 0x1, P4 ;  /* 0x0000000913079211 */ /* 0x000fc400020f0cdb */
[----:B------:R-:W-:Y:S01]  /*20710*/  @!P0 LEA.HI.X R9, R22, R9, R218, 0x1, P6 ;  /* 0x0000000916098211 */ /* 0x000fe200030f0cda */
[----:B------:R0:W-:Y:S04]  /*20720*/  @!P2 ST.E.128 desc[UR6][R4.64], R36 ;  /* 0x000000240400a985 */ /* 0x0001e8000c101d06 */
[----:B------:R0:W-:Y:S04]  /*20730*/  @!P1 ST.E.128 desc[UR6][R6.64], R52 ;  /* 0x0000003406009985 */ /* 0x0001e8000c101d06 */
[----:B------:R0:W-:Y:S02]  /*20740*/  @!P0 ST.E.128 desc[UR6][R8.64], R72 ;  /* 0x0000004808008985 */ /* 0x0001e4000c101d06 */
.L_x_666:
[----:B------:R-:W-:Y:S05]  /*20750*/  BSYNC B1 ;  /* 0x0000000000017941 */ /* 0x000fea0003800000 */
.L_x_665:
[----:B------:R-:W-:Y:S01]  /*20760*/  VIADD R81, R81, 0x60 ;  /* 0x0000006051517836 */ /* 0x000fe20000000000 */
[----:B0-----:R0:W0:Y:S04]  /*20770*/  SHFL.IDX PT, R9, R82, 0x3, 0x181f ;  /* 0x00781f0052097f89 */ /* 0x00102800000e0000 */
[----:B------:R-:W-:Y:S01]  /*20780*/  ISETP.GE.AND P0, PT, R81, R0, PT ;  /* 0x000000005100720c */ /* 0x000fe20003f06270 */
[----:B------:R0:W0:-:S12]  /*20790*/  SHFL.IDX PT, R11, R80, 0x3, 0x181f ;  /* 0x00781f00500b7f89 */ /* 0x00001800000e0000 */
[----:B------:R-:W-:Y:S05]  /*207a0*/  @P0 BRA `(.L_x_667) ;  /* 0x0000002400ec0947 */ /* 0x000fea0003800000 */
[----:B------:R-:W-:Y:S01]  /*207b0*/  ULDC UR4, c[0x0][0xac8] ;  /* 0x0002b20000047ab9 */ /* 0x000fe20000000800 */
[----:B------:R-:W-:Y:S01]  /*207c0*/  ULDC.64 UR6, c[0x0][0x208] ;  /* 0x0000820000067ab9 */ /* 0x000fe20000000a00 */
[----:B------:R-:W-:Y:S02]  /*207d0*/  ISETP.GE.AND P3, PT, R16, UR4, PT ;  /* 0x0000000410007c0c */ /* 0x000fe4000bf66270 */
[----:B------:R-:W-:Y:S02]  /*207e0*/  ISETP.GE.AND P4, PT, R214, UR4, PT ;  /* 0x00000004d6007c0c */ /* 0x000fe4000bf86270 */
[----:B------:R-:W-:-:S09]  /*207f0*/  ISETP.GE.AND P5, PT, R19, UR4, PT ;  /* 0x0000000413007c0c */ /* 0x000fd2000bfa6270 */
[-C--:B0-----:R-:W-:Y:S02]  /*20800*/  @!P3 LEA R2, P0, R16, R11.reuse, 0x1 ;  /* 0x0000000b1002b211 */ /* 0x081fe400078008ff */
[----:B------:R-:W-:Y:S02]  /*20810*/  @!P4 LEA R4, P1, R212, R11, 0x1 ;  /* 0x0000000bd404c211 */ /* 0x000fe400078208ff */
[----:B------:R-:W-:Y:S02]  /*20820*/  @!P3 LEA.HI.X R3, R16, R9, R17, 0x1, P0 ;  /* 0x000000091003b211 */ /* 0x000fe400000f0c11 */
[----:B------:R-:W-:Y:S02]  /*20830*/  ISETP.GE.AND P0, PT, R22, UR4, PT ;  /* 0x0000000416007c0c */ /* 0x000fe4000bf06270 */
[----:B------:R-:W-:Y:S01]  /*20840*/  @!P5 LEA R6, P2, R19, R11, 0x1 ;  /* 0x0000000b1306d211 */ /* 0x000fe200078408ff */
[----:B------:R0:W-:Y:S01]  /*20850*/  @!P3 ST.E.128 desc[UR6][R2.64], R24 ;  /* 0x000000180200b985 */ /* 0x0001e2000c101d06 */
[----:B------:R-:W-:-:S02]  /*20860*/  @!P4 LEA.HI.X R5, R212, R9, R215, 0x1, P1 ;  /* 0x00000009d405c211 */ /* 0x000fc400008f0cd7 */
[----:B------:R-:W-:-:S03]  /*20870*/  @!P5 LEA.HI.X R7, R19, R9, R219, 0x1, P2 ;  /* 0x000000091307d211 */ /* 0x000fc600010f0cdb */
[----:B------:R0:W-:Y:S04]  /*20880*/  @!P4 ST.E.128 desc[UR6][R4.64], R40 ;  /* 0x000000280400c985 */ /* 0x0001e8000c101d06 */
[----:B------:R0:W-:Y:S01]  /*20890*/  @!P5 ST.E.128 desc[UR6][R6.64], R60 ;  /* 0x0000003c0600d985 */ /* 0x0001e2000c101d06 */
[----:B------:R-:W-:Y:S05]  /*208a0*/  @P0 BRA `(.L_x_667) ;  /* 0x0000002400ac0947 */ /* 0x000fea0003800000 */
[----:B0-----:R-:W-:Y:S01]  /*208b0*/  LEA R2, P0, R22, R11, 0x1 ;  /* 0x0000000b16027211 */ /* 0x001fe200078008ff */
[----:B------:R-:W-:-:S03]  /*208c0*/  ULDC.64 UR4, c[0x0][0x208] ;  /* 0x0000820000047ab9 */ /* 0x000fc60000000a00 */
[----:B------:R-:W-:-:S05]  /*208d0*/  LEA.HI.X R3, R22, R9, R218, 0x1, P0 ;  /* 0x0000000916037211 */ /* 0x000fca00000f0cda */
[----:B------:R0:W-:Y:S01]  /*208e0*/  ST.E.128 desc[UR4][R2.64], R76 ;  /* 0x0000004c02007985 */ /* 0x0001e2000c101d04 */
[----:B------:R-:W-:Y:S05]  /*208f0*/  BRA `(.L_x_667) ;  /* 0x0000002400987947 */ /* 0x000fea0003800000 */
.L_x_660:
[----:B0-----:R-:W0:Y:S01]  /*20900*/  @P1 LDC R61, c[0x0][0xbec] ;  /* 0x0002fb00ff3d1b82 */ /* 0x001e220000000800 */
[----:B------:R-:W-:Y:S01]  /*20910*/  IMAD.MOV.U32 R60, RZ, RZ, R116 ;  /* 0x000000ffff3c7224 */ /* 0x000fe200078e0074 */
[----:B------:R-:W-:Y:S01]  /*20920*/  ULDC.64 UR4, c[0x0][0xb08] ;  /* 0x0002c20000047ab9 */ /* 0x000fe20000000a00 */
[----:B------:R1:W5:Y:S04]  /*20930*/  LDL R227, [R1+0x8c] ;  /* 0x00008c0001e37983 */ /* 0x0003680000100800 */
[----:B------:R1:W5:Y:S01]  /*20940*/  LDL R211, [R1+0x108] ;  /* 0x0001080001d37983 */ /* 0x0003620000100800 */
[----:B------:R-:W2:Y:S03]  /*20950*/  @P1 LDC R59, c[0x0][0xbf0] ;  /* 0x0002fc00ff3b1b82 */ /* 0x000ea60000000800 */
[----:B------:R1:W5:Y:S04]  /*20960*/  LDL R210, [R1+0x188] ;  /* 0x0001880001d27983 */ /* 0x0003680000100800 */
[----:B------:R1:W5:Y:S04]  /*20970*/  LDL R209, [R1+0x104] ;  /* 0x0001040001d17983 */ /* 0x0003680000100800 */
[----:B------:R1:W5:Y:S04]  /*20980*/  LDL R208, [R1+0x184] ;  /* 0x0001840001d07983 */ /* 0x0003680000100800 */
[----:B------:R1:W5:Y:S01]  /*20990*/  LDL R207, [R1+0x100] ;  /* 0x0001000001cf7983 */ /* 0x0003620000100800 */
[----:B0-----:R-:W-:-:S03]  /*209a0*/  @P1 IMAD.HI.U32 R61, R116, R61, RZ ;  /* 0x0000003d743d1227 */ /* 0x001fc600078e00ff */
[----:B------:R1:W5:Y:S04]  /*209b0*/  LDL R206, [R1+0x180] ;  /* 0x0001800001ce7983 */ /* 0x0003680000100800 */
[----:B------:R1:W5:Y:S01]  /*209c0*/  LDL R205, [R1+0xfc] ;  /* 0x0000fc0001cd7983 */ /* 0x0003620000100800 */
[----:B--2---:R-:W-:Y:S01]  /*209d0*/  @P1 SHF.R.U32.HI R60, RZ, R59, R61 ;  /* 0x0000003bff3c1219 */ /* 0x004fe2000001163d */
[----:B------:R-:W-:Y:S02]  /*209e0*/  IMAD R61, R58, UR4, RZ ;  /* 0x000000043a3d7c24 */ /* 0x000fe4000f8e02ff */
[C---:B------:R-:W-:Y:S01]  /*209f0*/  IMAD.WIDE.U32 R58, R57.reuse, UR4, RZ ;  /* 0x00000004393a7c25 */ /* 0x040fe2000f8e00ff */
[----:B------:R1:W5:Y:S03]  /*20a00*/  LDL R204, [R1+0x17c] ;  /* 0x00017c0001cc7983 */ /* 0x0003660000100800 */
[----:B------:R-:W-:Y:S01]  /*20a10*/  IMAD R61, R57, UR5, R61 ;  /* 0x00000005393d7c24 */ /* 0x000fe2000f8e023d */
[----:B------:R-:W-:Y:S01]  /*20a20*/  ULDC.64 UR4, c[0x0][0xb38] ;  /* 0x0002ce0000047ab9 */ /* 0x000fe20000000a00 */
[----:B------:R-:W-:Y:S01]  /*20a30*/  SHF.R.S32.HI R57, RZ, 0x1f, R56 ;  /* 0x0000001fff397819 */ /* 0x000fe20000011438 */
[----:B------:R1:W5:Y:S01]  /*20a40*/  LDL R203, [R1+0xf8] ;  /* 0x0000f80001cb7983 */ /* 0x0003620000100800 */
[----:B------:R-:W-:-:S03]  /*20a50*/  IMAD.IADD R59, R59, 0x1, R61 ;  /* 0x000000013b3b7824 */ /* 0x000fc600078e023d */
[----:B------:R1:W5:Y:S01]  /*20a60*/  LDL R202, [R1+0x178] ;  /* 0x0001780001ca7983 */ /* 0x0003620000100800 */
[----:B------:R-:W-:-:S03]  /*20a70*/  IMAD.WIDE.U32 R58, R223, UR4, R58 ;  /* 0x00000004df3a7c25 */ /* 0x000fc6000f8e003a */
[----:B------:R1:W5:Y:S01]  /*20a80*/  LDL R201, [R1+0xf4] ;  /* 0x0000f40001c97983 */ /* 0x0003620000100800 */
[----:B------:R-:W-:Y:S01]  /*20a90*/  IMAD R59, R223, UR5, R59 ;  /* 0x00000005df3b7c24 */ /* 0x000fe2000f8e023b */
[----:B------:R-:W-:Y:S02]  /*20aa0*/  ULDC.64 UR4, c[0x0][0xb40] ;  /* 0x0002d00000047ab9 */ /* 0x000fe40000000a00 */
[----:B------:R-:W-:Y:S01]  /*20ab0*/  IMAD R57, R57, UR4, RZ ;  /* 0x0000000439397c24 */ /* 0x000fe2000f8e02ff */
[----:B------:R1:W5:Y:S01]  /*20ac0*/  LDL R223, [R1+0x18c] ;  /* 0x00018c0001df7983 */ /* 0x0003620000100800 */
[----:B------:R-:W-:-:S03]  /*20ad0*/  IMAD.WIDE.U32 R58, R56, UR4, R58 ;  /* 0x00000004383a7c25 */ /* 0x000fc6000f8e003a */
[----:B------:R1:W5:Y:S01]  /*20ae0*/  LDL R200, [R1+0x174] ;  /* 0x0001740001c87983 */ /* 0x0003620000100800 */
[----:B------:R-:W-:Y:S01]  /*20af0*/  IMAD R57, R56, UR5, R57 ;  /* 0x0000000538397c24 */ /* 0x000fe2000f8e0239 */
[----:B------:R-:W-:Y:S01]  /*20b00*/  ULDC.64 UR4, c[0x0][0xb48] ;  /* 0x0002d20000047ab9 */ /* 0x000fe20000000a00 */
[----:B------:R-:W-:Y:S01]  /*20b10*/  IADD3 R56, -R60, RZ, RZ ;  /* 0x000000ff3c387210 */ /* 0x000fe20007ffe1ff */
[----:B------:R1:W5:Y:S01]  /*20b20*/  LDL R199, [R1+0xf0] ;  /* 0x0000f00001c77983 */ /* 0x0003620000100800 */
[----:B------:R-:W-:Y:S01]  /*20b30*/  IMAD.IADD R59, R59, 0x1, R57 ;  /* 0x000000013b3b7824 */ /* 0x000fe200078e0239 */
[----:B------:R-:W-:Y:S02]  /*20b40*/  SHF.R.S32.HI R57, RZ, 0x1f, R60 ;  /* 0x0000001fff397819 */ /* 0x000fe4000001143c */
[----:B------:R-:W-:Y:S01]  /*20b50*/  IMAD R56, R119, R56, R116 ;  /* 0x0000003877387224 */ /* 0x000fe200078e0274 */
[----:B------:R1:W5:Y:S01]  /*20b60*/  LDL R198, [R1+0x170] ;  /* 0x0001700001c67983 */ /* 0x0003620000100800 */
[----:B------:R-:W-:-:S03]  /*20b70*/  IMAD.WIDE.U32 R58, R120, UR4, R58 ;  /* 0x00000004783a7c25 */ /* 0x000fc6000f8e003a */
[----:B------:R1:W5:Y:S01]  /*20b80*/  LDL R197, [R1+0xec] ;  /* 0x0000ec0001c57983 */ /* 0x0003620000100800 */
[----:B------:R-:W-:Y:S01]  /*20b90*/  IMAD R59, R120, UR5, R59 ;  /* 0x00000005783b7c24 */ /* 0x000fe2000f8e023b */
[----:B------:R-:W-:Y:S02]  /*20ba0*/  ULDC.64 UR4, c[0x0][0xb30] ;  /* 0x0002cc0000047ab9 */ /* 0x000fe40000000a00 */
[----:B------:R1:W5:Y:S04]  /*20bb0*/  LDL R196, [R1+0x16c] ;  /* 0x00016c0001c47983 */ /* 0x0003680000100800 */
        /* <DEDUP_REMOVED lines=44> */
[----:B------:R1:W5:Y:S01]  /*20e80*/  LDL R116, [R1+0x90] ;  /* 0x0000900001747983 */ /* 0x0003620000100800 */
[----:B------:R-:W-:-:S02]  /*20e90*/  IMAD R57, R57, UR4, RZ ;  /* 0x0000000439397c24 */ /* 0x000fc4000f8e02ff */
        /* <DEDUP_REMOVED lines=11> */
[----:B------:R-:W-:-:S03]  /*20f50*/  VIADD R56, R23, 0x38820 ;  /* 0x0003882017387836 */ /* 0x000fc60000000000 */
[----:B------:R-:W-:Y:S02]  /*20f60*/  LEA.HI.X R61, R58, UR5, R61, 0x2, P0 ;  /* 0x000000053a3d7c11 */ /* 0x000fe400080f143d */
[----:B------:R-:W-:Y:S02]  /*20f70*/  ISETP.GE.AND P0, PT, R113, R0, PT ;  /* 0x000000007100720c */ /* 0x000fe40003f06270 */
[----:B------:R-:W-:Y:S01]  /*20f80*/  PRMT R56, RZ, 0x654, R56 ;  /* 0x00000654ff387816 */ /* 0x000fe20000000038 */
[----:B------:R1:W0:Y:S01]  /*20f90*/  SHFL.IDX PT, R57, R61, RZ, 0x1c1f ;  /* 0x001c1fff3d397589 */ /* 0x00022200000e0000 */
[----:B------:R-:W-:Y:S02]  /*20fa0*/  BSSY B1, `(.L_x_668) ;  /* 0x0000085000017945 */ /* 0x000fe40003800000 */
[----:B------:R2:W-:Y:S02]  /*20fb0*/  SYNCS.ARRIVE.TRANS64.RED.A1T0 RZ, [R56+URZ], RZ ;  /* 0x000000ff38ff79a7 */ /* 0x0005e4000810043f */
[----:B--2---:R1:W2:Y:S05]  /*20fc0*/  SHFL.IDX PT, R56, R60, RZ, 0x1c1f ;  /* 0x001c1fff3c387589 */ /* 0x0042aa00000e0000 */
[----:B------:R-:W-:Y:S05]  /*20fd0*/  @P0 BRA `(.L_x_669) ;  /* 0x0000000800040947 */ /* 0x000fea0003800000 */
[----:B------:R-:W-:Y:S01]  /*20fe0*/  ULDC UR4, c[0x0][0xac8] ;  /* 0x0002b20000047ab9 */ /* 0x000fe20000000800 */
[----:B------:R-:W-:Y:S01]  /*20ff0*/  ULDC.64 UR6, c[0x0][0x208] ;  /* 0x0000820000067ab9 */ /* 0x000fe20000000a00 */
[----:B-----5:R-:W-:Y:S02]  /*21000*/  ISETP.GE.AND P0, PT, R227, UR4, PT ;  /* 0x00000004e3007c0c */ /* 0x020fe4000bf06270 */
[----:B------:R-:W-:Y:S02]  /*21010*/  ISETP.GE.AND P5, PT, R191, UR4, PT ;  /* 0x00000004bf007c0c */ /* 0x000fe4000bfa6270 */
[----:B------:R-:W-:Y:S02]  /*21020*/  ISETP.GE.AND P4, PT, R189, UR4, PT ;  /* 0x00000004bd007c0c */ /* 0x000fe4000bf86270 */
[----:B------:R-:W-:-:S07]  /*21030*/  ISETP.GE.AND P3, PT, R187, UR4, PT ;  /* 0x00000004bb007c0c */ /* 0x000fce000bf66270 */
[----:B0-2---:R-:W-:-:S05]  /*21040*/  @!P0 IMAD.WIDE R58, R227, 0x4, R56 ;  /* 0x00000004e33a8825 */ /* 0x005fca00078e0238 */
[----:B------:R0:W-:Y:S01]  /*21050*/  @!P0 ST.E.64 desc[UR6][R58.64], R182 ;  /* 0x000000b63a008985 */ /* 0x0001e2000c101b06 */
[----:B------:R-:W-:-:S13]  /*21060*/  ISETP.GE.AND P0, PT, R211, UR4, PT ;  /* 0x00000004d3007c0c */ /* 0x000fda000bf06270 */
[----:B0-----:R-:W-:-:S04]  /*21070*/  @!P0 LEA R58, P1, R211, R56, 0x2 ;  /* 0x00000038d33a8211 */ /* 0x001fc800078210ff */
[----:B------:R-:W-:Y:S02]  /*21080*/  @!P0 LEA.HI.X R59, R211, R57, R223, 0x2, P1 ;  /* 0x00000039d33b8211 */ /* 0x000fe400008f14df */
[----:B------:R-:W-:-:S03]  /*21090*/  ISETP.GE.AND P1, PT, R207, UR4, PT ;  /* 0x00000004cf007c0c */ /* 0x000fc6000bf26270 */
[----:B------:R0:W-:Y:S01]  /*210a0*/  @!P0 ST.E.64 desc[UR6][R58.64], R180 ;  /* 0x000000b43a008985 */ /* 0x0001e2000c101b06 */
[----:B------:R-:W-:-:S13]  /*210b0*/  ISETP.GE.AND P0, PT, R209, UR4, PT ;  /* 0x00000004d1007c0c */ /* 0x000fda000bf06270 */
[----:B0-----:R-:W-:-:S04]  /*210c0*/  @!P0 LEA R58, P2, R209, R56, 0x2 ;  /* 0x00000038d13a8211 */ /* 0x001fc800078410ff */
[----:B------:R-:W-:-:S05]  /*210d0*/  @!P0 LEA.HI.X R59, R209, R57, R210, 0x2, P2 ;  /* 0x00000039d13b8211 */ /* 0x000fca00010f14d2 */
[----:B------:R0:W-:Y:S01]  /*210e0*/  @!P0 ST.E.64 desc[UR6][R58.64], R178 ;  /* 0x000000b23a008985 */ /* 0x0001e2000c101b06 */
[----:B------:R-:W-:Y:S02]  /*210f0*/  ISETP.GE.AND P0, PT, R205, UR4, PT ;  /* 0x00000004cd007c0c */ /* 0x000fe4000bf06270 */
        /* <DEDUP_REMOVED lines=25> */
[----:B------:R-:W-:Y:S02]  /*21290*/  @!P1 LEA.HI.X R59, R195, R57, R196, 0x2, P2 ;  /* 0x00000039c33b9211 */ /* 0x000fe400010f14c4 */
[----:B------:R-:W-:-:S03]  /*212a0*/  @!P4 LEA R62, P2, R189, R56, 0x2 ;  /* 0x00000038bd3ec211 */ /* 0x000fc600078410ff */
[----:B------:R0:W-:Y:S01]  /*212b0*/  @!P1 ST.E.64 desc[UR6][R58.64], R164 ;  /* 0x000000a43a009985 */ /* 0x0001e2000c101b06 */
[----:B------:R-:W-:Y:S02]  /*212c0*/  @!P4 LEA.HI.X R63, R189, R57, R190, 0x2, P2 ;  /* 0x00000039bd3fc211 */ /* 0x000fe400010f14be */
[----:B------:R-:W-:Y:S02]  /*212d0*/  ISETP.GE.AND P2, PT, R149, UR4, PT ;  /* 0x0000000495007c0c */ /* 0x000fe4000bf46270 */
[----:B0-----:R-:W-:-:S04]  /*212e0*/  @!P0 LEA R58, P1, R193, R56, 0x2 ;  /* 0x00000038c13a8211 */ /* 0x001fc800078210ff */
[----:B------:R-:W-:Y:S02]  /*212f0*/  @!P0 LEA.HI.X R59, R193, R57, R194, 0x2, P1 ;  /* 0x00000039c13b8211 */ /* 0x000fe400008f14c2 */
[----:B------:R-:W-:-:S03]  /*21300*/  ISETP.GE.AND P1, PT, R151, UR4, PT ;  /* 0x0000000497007c0c */ /* 0x000fc6000bf26270 */
[----:B------:R0:W-:Y:S01]  /*21310*/  @!P0 ST.E.64 desc[UR6][R58.64], R162 ;  /* 0x000000a23a008985 */ /* 0x0001e2000c101b06 */
[----:B------:R-:W-:Y:S02]  /*21320*/  ISETP.GE.AND P0, PT, R185, UR4, PT ;  /* 0x00000004b9007c0c */ /* 0x000fe4000bf06270 */
[----:B0-----:R-:W-:-:S04]  /*21330*/  @!P5 LEA R58, P6, R191, R56, 0x2 ;  /* 0x00000038bf3ad211 */ /* 0x001fc800078c10ff */
[----:B------:R-:W-:Y:S02]  /*21340*/  @!P5 LEA.HI.X R59, R191, R57, R192, 0x2, P6 ;  /* 0x00000039bf3bd211 */ /* 0x000fe400030f14c0 */
[----:B------:R-:W-:-:S03]  /*21350*/  @!P3 LEA R114, P6, R187, R56, 0x2 ;  /* 0x00000038bb72b211 */ /* 0x000fc600078c10ff */
[----:B------:R0:W-:Y:S01]  /*21360*/  @!P5 ST.E.64 desc[UR6][R58.64], R160 ;  /* 0x000000a03a00d985 */ /* 0x0001e2000c101b06 */
[----:B------:R-:W-:-:S03]  /*21370*/  @!P3 LEA.HI.X R115, R187, R57, R188, 0x2, P6 ;  /* 0x00000039bb73b211 */ /* 0x000fc600030f14bc */
[----:B------:R2:W-:Y:S04]  /*21380*/  @!P4 ST.E.64 desc[UR6][R62.64], R158 ;  /* 0x0000009e3e00c985 */ /* 0x0005e8000c101b06 */
[----:B------:R3:W-:Y:S01]  /*21390*/  @!P3 ST.E.64 desc[UR6][R114.64], R156 ;  /* 0x0000009c7200b985 */ /* 0x0007e2000c101b06 */
[----:B------:R-:W-:Y:S02]  /*213a0*/  ISETP.GE.AND P3, PT, R147, UR4, PT ;  /* 0x0000000493007c0c */ /* 0x000fe4000bf66270 */
[----:B0-----:R-:W-:-:S04]  /*213b0*/  @!P0 LEA R58, P4, R185, R56, 0x2 ;  /* 0x00000038b93a8211 */ /* 0x001fc800078810ff */
[-C--:B------:R-:W-:Y:S02]  /*213c0*/  @!P0 LEA.HI.X R59, R185, R57.reuse, R186, 0x2, P4 ;  /* 0x00000039b93b8211 */ /* 0x080fe400020f14ba */
[----:B------:R-:W-:Y:S02]  /*213d0*/  ISETP.GE.AND P4, PT, R145, UR4, PT ;  /* 0x0000000491007c0c */ /* 0x000fe4000bf86270 */
[-C--:B--2---:R-:W-:Y:S01]  /*213e0*/  @!P1 LEA R62, P5, R151, R56.reuse, 0x2 ;  /* 0x00000038973e9211 */ /* 0x084fe200078a10ff */
[----:B------:R0:W-:Y:S01]  /*213f0*/  @!P0 ST.E.64 desc[UR6][R58.64], R154 ;  /* 0x0000009a3a008985 */ /* 0x0001e2000c101b06 */
[----:B---3--:R-:W-:Y:S02]  /*21400*/  @!P2 LEA R114, P6, R149, R56, 0x2 ;  /* 0x000000389572a211 */ /* 0x008fe400078c10ff */
[----:B------:R-:W-:Y:S02]  /*21410*/  @!P1 LEA.HI.X R63, R151, R57, R184, 0x2, P5 ;  /* 0x00000039973f9211 */ /* 0x000fe400028f14b8 */
[----:B------:R-:W-:-:S02]  /*21420*/  ISETP.GE.AND P5, PT, R143, UR4, PT ;  /* 0x000000048f007c0c */ /* 0x000fc4000bfa6270 */
[----:B------:R-:W-:Y:S01]  /*21430*/  @!P2 LEA.HI.X R115, R149, R57, R150, 0x2, P6 ;  /* 0x000000399573a211 */ /* 0x000fe200030f1496 */
[----:B------:R-:W-:Y:S01]  /*21440*/  @!P1 ST.E.64 desc[UR6][R62.64], R152 ;  /* 0x000000983e009985 */ /* 0x000fe2000c101b06 */
[----:B------:R-:W-:-:S03]  /*21450*/  ISETP.GE.AND P1, PT, R139, UR4, PT ;  /* 0x000000048b007c0c */ /* 0x000fc6000bf26270 */
[----:B------:R2:W-:Y:S01]  /*21460*/  @!P2 ST.E.64 desc[UR6][R114.64], R2 ;  /* 0x000000027200a985 */ /* 0x0005e2000c101b06 */
[----:B------:R-:W-:Y:S02]  /*21470*/  ISETP.GE.AND P2, PT, R141, UR4, PT ;  /* 0x000000048d007c0c */ /* 0x000fe4000bf46270 */
[----:B0-----:R-:W-:-:S04]  /*21480*/  @!P4 LEA R58, P0, R145, R56, 0x2 ;  /* 0x00000038913ac211 */ /* 0x001fc800078010ff */
[----:B------:R-:W-:Y:S02]  /*21490*/  @!P4 LEA.HI.X R59, R145, R57, R146, 0x2, P0 ;  /* 0x00000039913bc211 */ /* 0x000fe400000f1492 */
[----:B------:R-:W-:Y:S02]  /*214a0*/  ISETP.GE.AND P0, PT, R137, UR4, PT ;  /* 0x0000000489007c0c */ /* 0x000fe4000bf06270 */
[----:B--2---:R-:W-:-:S04]  /*214b0*/  @!P3 LEA R2, P6, R147, R56, 0x2 ;  /* 0x000000389302b211 */ /* 0x004fc800078c10ff */
[----:B------:R-:W-:Y:S02]  /*214c0*/  @!P3 LEA.HI.X R3, R147, R57, R148, 0x2, P6 ;  /* 0x000000399303b211 */ /* 0x000fe400030f1494 */
[----:B------:R-:W-:-:S03]  /*214d0*/  @!P5 LEA R62, P6, R143, R56, 0x2 ;  /* 0x000000388f3ed211 */ /* 0x000fc600078c10ff */
[----:B------:R0:W-:Y:S01]  /*214e0*/  @!P3 ST.E.64 desc[UR6][R2.64], R4 ;  /* 0x000000040200b985 */ /* 0x0001e2000c101b06 */
[----:B------:R-:W-:-:S03]  /*214f0*/  @!P5 LEA.HI.X R63, R143, R57, R144, 0x2, P6 ;  /* 0x000000398f3fd211 */ /* 0x000fc600030f1490 */
[----:B------:R2:W-:Y:S01]  /*21500*/  @!P4 ST.E.64 desc[UR6][R58.64], R6 ;  /* 0x000000063a00c985 */ /* 0x0005e2000c101b06 */
[----:B------:R-:W-:-:S03]  /*21510*/  ISETP.GE.AND P4, PT, R133, UR4, PT ;  /* 0x0000000485007c0c */ /* 0x000fc6000bf86270 */
[----:B------:R-:W-:Y:S01]  /*21520*/  @!P5 ST.E.64 desc[UR6][R62.64], R8 ;  /* 0x000000083e00d985 */ /* 0x000fe2000c101b06 */
[----:B------:R-:W-:Y:S02]  /*21530*/  ISETP.GE.AND P5, PT, R135, UR4, PT ;  /* 0x0000000487007c0c */ /* 0x000fe4000bfa6270 */
[-C--:B0-----:R-:W-:Y:S02]  /*21540*/  @!P2 LEA R2, P6, R141, R56.reuse, 0x2 ;  /* 0x000000388d02a211 */ /* 0x081fe400078c10ff */
[-C--:B------:R-:W-:Y:S02]  /*21550*/  @!P1 LEA R4, P3, R139, R56.reuse, 0x2 ;  /* 0x000000388b049211 */ /* 0x080fe400078610ff */
[-C--:B------:R-:W-:Y:S02]  /*21560*/  @!P2 LEA.HI.X R3, R141, R57.reuse, R142, 0x2, P6 ;  /* 0x000000398d03a211 */ /* 0x080fe400030f148e */
[----:B--2---:R-:W-:Y:S02]  /*21570*/  @!P0 LEA R6, P6, R137, R56, 0x2 ;  /* 0x0000003889068211 */ /* 0x004fe400078c10ff */
[----:B------:R-:W-:Y:S01]  /*21580*/  @!P1 LEA.HI.X R5, R139, R57, R140, 0x2, P3 ;  /* 0x000000398b059211 */ /* 0x000fe200018f148c */
[----:B------:R0:W-:Y:S01]  /*21590*/  @!P2 ST.E.64 desc[UR6][R2.64], R10 ;  /* 0x0000000a0200a985 */ /* 0x0001e2000c101b06 */
[----:B------:R-:W-:-:S02]  /*215a0*/  ISETP.GE.AND P3, PT, R128, UR4, PT ;  /* 0x0000000480007c0c */ /* 0x000fc4000bf66270 */
[----:B------:R-:W-:Y:S01]  /*215b0*/  @!P0 LEA.HI.X R7, R137, R57, R138, 0x2, P6 ;  /* 0x0000003989078211 */ /* 0x000fe200030f148a */
[----:B------:R2:W-:Y:S04]  /*215c0*/  @!P1 ST.E.64 desc[UR6][R4.64], R12 ;  /* 0x0000000c04009985 */ /* 0x0005e8000c101b06 */
[----:B------:R3:W-:Y:S01]  /*215d0*/  @!P0 ST.E.64 desc[UR6][R6.64], R14 ;  /* 0x0000000e06008985 */ /* 0x0007e2000c101b06 */
[----:B------:R-:W-:Y:S02]  /*215e0*/  ISETP.GE.AND P0, PT, R126, UR4, PT ;  /* 0x000000047e007c0c */ /* 0x000fe4000bf06270 */
[-C--:B0-----:R-:W-:Y:S02]  /*215f0*/  @!P5 LEA R2, P1, R135, R56.reuse, 0x2 ;  /* 0x000000388702d211 */ /* 0x081fe400078210ff */
[----:B--2---:R-:W-:-:S02]  /*21600*/  @!P4 LEA R4, P2, R133, R56, 0x2 ;  /* 0x000000388504c211 */ /* 0x004fc400078410ff */
[-C--:B------:R-:W-:Y:S02]  /*21610*/  @!P5 LEA.HI.X R3, R135, R57.reuse, R136, 0x2, P1 ;  /* 0x000000398703d211 */ /* 0x080fe400008f1488 */
[----:B---3--:R-:W-:Y:S02]  /*21620*/  @!P3 LEA R6, P6, R128, R56, 0x2 ;  /* 0x000000388006b211 */ /* 0x008fe400078c10ff */
[----:B------:R-:W-:Y:S01]  /*21630*/  ISETP.GE.AND P1, PT, R124, UR4, PT ;  /* 0x000000047c007c0c */ /* 0x000fe2000bf26270 */
[----:B------:R0:W-:Y:S01]  /*21640*/  @!P5 ST.E.64 desc[UR6][R2.64], R20 ;  /* 0x000000140200d985 */ /* 0x0001e2000c101b06 */
[-C--:B------:R-:W-:Y:S02]  /*21650*/  @!P4 LEA.HI.X R5, R133, R57.reuse, R134, 0x2, P2 ;  /* 0x000000398505c211 */ /* 0x080fe400010f1486 */
[----:B------:R-:W-:Y:S02]  /*21660*/  @!P3 LEA.HI.X R7, R128, R57, R132, 0x2, P6 ;  /* 0x000000398007b211 */ /* 0x000fe400030f1484 */
[----:B------:R-:W-:Y:S01]  /*21670*/  ISETP.GE.AND P2, PT, R118, UR4, PT ;  /* 0x0000000476007c0c */ /* 0x000fe2000bf46270 */
[----:B------:R2:W-:Y:S01]  /*21680*/  @!P4 ST.E.64 desc[UR6][R4.64], R24 ;  /* 0x000000180400c985 */ /* 0x0005e2000c101b06 */
[----:B------:R-:W-:-:S03]  /*21690*/  ISETP.GE.AND P4, PT, R122, UR4, PT ;  /* 0x000000047a007c0c */ /* 0x000fc6000bf86270 */
[----:B------:R3:W-:Y:S01]  /*216a0*/  @!P3 ST.E.64 desc[UR6][R6.64], R28 ;  /* 0x0000001c0600b985 */ /* 0x0007e2000c101b06 */
[----:B------:R-:W-:Y:S02]  /*216b0*/  ISETP.GE.AND P3, PT, R120, UR4, PT ;  /* 0x0000000478007c0c */ /* 0x000fe4000bf66270 */
[----:B0-----:R-:W-:-:S04]  /*216c0*/  @!P0 LEA R2, P5, R126, R56, 0x2 ;  /* 0x000000387e028211 */ /* 0x001fc800078a10ff */
[-C--:B------:R-:W-:Y:S02]  /*216d0*/  @!P0 LEA.HI.X R3, R126, R57.reuse, R127, 0x2, P5 ;  /* 0x000000397e038211 */ /* 0x080fe400028f147f */
[----:B------:R-:W-:Y:S02]  /*216e0*/  ISETP.GE.AND P5, PT, R116, UR4, PT ;  /* 0x0000000474007c0c */ /* 0x000fe4000bfa6270 */
[CC--:B--2---:R-:W-:Y:S01]  /*216f0*/  @!P1 LEA R4, P6, R124.reuse, R56.reuse, 0x2 ;  /* 0x000000387c049211 */ /* 0x0c4fe200078c10ff */
[----:B------:R0:W-:Y:S03]  /*21700*/  @!P0 ST.E.64 desc[UR6][R2.64], R32 ;  /* 0x0000002002008985 */ /* 0x0001e6000c101b06 */
[----:B------:R-:W-:Y:S02]  /*21710*/  @!P1 LEA.HI.X R5, R124, R57, R125, 0x2, P6 ;  /* 0x000000397c059211 */ /* 0x000fe400030f147d */
[----:B---3--:R-:W-:-:S03]  /*21720*/  @!P3 LEA R6, P6, R120, R56, 0x2 ;  /* 0x000000387806b211 */ /* 0x008fc600078c10ff */
[----:B------:R2:W-:Y:S01]  /*21730*/  @!P1 ST.E.64 desc[UR6][R4.64], R36 ;  /* 0x0000002404009985 */ /* 0x0005e2000c101b06 */
[----:B------:R-:W-:Y:S02]  /*21740*/  @!P3 LEA.HI.X R7, R120, R57, R121, 0x2, P6 ;  /* 0x000000397807b211 */ /* 0x000fe400030f1479 */
[----:B0-----:R-:W-:-:S04]  /*21750*/  @!P4 LEA R2, P0, R122, R56, 0x2 ;  /* 0x000000387a02c211 */ /* 0x001fc800078010ff */
[-C--:B------:R-:W-:Y:S02]  /*21760*/  @!P4 LEA.HI.X R3, R122, R57.reuse, R123, 0x2, P0 ;  /* 0x000000397a03c211 */ /* 0x080fe400000f147b */
[-C--:B------:R-:W-:Y:S02]  /*21770*/  @!P5 LEA R8, P0, R116, R56.reuse, 0x2 ;  /* 0x000000387408d211 */ /* 0x080fe400078010ff */
[----:B--2---:R-:W-:Y:S01]  /*21780*/  @!P2 LEA R4, P1, R118, R56, 0x2 ;  /* 0x000000387604a211 */ /* 0x004fe200078210ff */
[----:B------:R3:W-:Y:S01]  /*21790*/  @!P4 ST.E.64 desc[UR6][R2.64], R40 ;  /* 0x000000280200c985 */ /* 0x0007e2000c101b06 */
[-C--:B------:R-:W-:Y:S02]  /*217a0*/  @!P5 LEA.HI.X R9, R116, R57.reuse, R117, 0x2, P0 ;  /* 0x000000397409d211 */ /* 0x080fe400000f1475 */
[----:B------:R-:W-:Y:S01]  /*217b0*/  @!P2 LEA.HI.X R5, R118, R57, R119, 0x2, P1 ;  /* 0x000000397605a211 */ /* 0x000fe200008f1477 */
[----:B------:R3:W-:Y:S04]  /*217c0*/  @!P3 ST.E.64 desc[UR6][R6.64], R44 ;  /* 0x0000002c0600b985 */ /* 0x0007e8000c101b06 */
[----:B------:R3:W-:Y:S04]  /*217d0*/  @!P2 ST.E.64 desc[UR6][R4.64], R48 ;  /* 0x000000300400a985 */ /* 0x0007e8000c101b06 */
[----:B------:R3:W-:Y:S02]  /*217e0*/  @!P5 ST.E.64 desc[UR6][R8.64], R52 ;  /* 0x000000340800d985 */ /* 0x0007e4000c101b06 */
.L_x_669:
[----:B------:R-:W-:Y:S05]  /*217f0*/  BSYNC B1 ;  /* 0x0000000000017941 */ /* 0x000fea0003800000 */
.L_x_668:
[----:B------:R-:W-:Y:S01]  /*21800*/  ISETP.GE.AND P0, PT, R112, R0, PT ;  /* 0x000000007000720c */ /* 0x000fe20003f06270 */
[----:B---3--:R3:W4:Y:S04]  /*21810*/  SHFL.IDX PT, R3, R61, 0x1, 0x1c1f ;  /* 0x003c1f003d037f89 */ /* 0x00872800000e0000 */
[----:B------:R3:W0:Y:S08]  /*21820*/  SHFL.IDX PT, R2, R60, 0x1, 0x1c1f ;  /* 0x003c1f003c027f89 */ /* 0x00063000000e0000 */
[----:B---3--:R-:W-:Y:S05]  /*21830*/  @P0 BRA `(.L_x_667) ;  /* 0x0000001400c80947 */ /* 0x008fea0003800000 */
[----:B------:R-:W-:Y:S01]  /*21840*/  ULDC UR4, c[0x0][0xac8] ;  /* 0x0002b20000047ab9 */ /* 0x000fe20000000800 */
[----:B------:R-:W-:Y:S01]  /*21850*/  ULDC.64 UR6, c[0x0][0x208] ;  /* 0x0000820000067ab9 */ /* 0x000fe20000000a00 */
[----:B-----5:R-:W-:Y:S02]  /*21860*/  ISETP.GE.AND P3, PT, R227, UR4, PT ;  /* 0x00000004e3007c0c */ /* 0x020fe4000bf66270 */
[----:B------:R-:W-:Y:S02]  /*21870*/  ISETP.GE.AND P2, PT, R211, UR4, PT ;  /* 0x00000004d3007c0c */ /* 0x000fe4000bf46270 */
[----:B------:R-:W-:Y:S02]  /*21880*/  ISETP.GE.AND P1, PT, R209, UR4, PT ;  /* 0x00000004d1007c0c */ /* 0x000fe4000bf26270 */
[----:B------:R-:W-:Y:S02]  /*21890*/  ISETP.GE.AND P0, PT, R207, UR4, PT ;  /* 0x00000004cf007c0c */ /* 0x000fe4000bf06270 */
[----:B------:R-:W-:-:S05]  /*218a0*/  ISETP.GE.AND P4, PT, R203, UR4, PT ;  /* 0x00000004cb007c0c */ /* 0x000fca000bf86270 */
[----:B0---4-:R-:W-:-:S04]  /*218b0*/  @!P3 IMAD.WIDE R4, R227, 0x4, R2 ;  /* 0x00000004e304b825 */ /* 0x011fc800078e0202 */
[-C--:B------:R-:W-:Y:S01]  /*218c0*/  @!P1 LEA R6, P5, R209, R2.reuse, 0x2 ;  /* 0x00000002d1069211 */ /* 0x080fe200078a10ff */
[----:B------:R0:W-:Y:S01]  /*218d0*/  @!P3 ST.E.64 desc[UR6][R4.64], R26 ;  /* 0x0000001a0400b985 */ /* 0x0001e2000c101b06 */
[----:B------:R-:W-:Y:S02]  /*218e0*/  ISETP.GE.AND P3, PT, R205, UR4, PT ;  /* 0x00000004cd007c0c */ /* 0x000fe4000bf66270 */
[----:B------:R-:W-:Y:S02]  /*218f0*/  @!P1 LEA.HI.X R7, R209, R3, R210, 0x2, P5 ;  /* 0x00000003d1079211 */ /* 0x000fe400028f14d2 */
        /* <DEDUP_REMOVED lines=9> */
[-C--:B0-----:R-:W-:Y:S02]  /*21990*/  @!P3 LEA R4, P1, R205, R2.reuse, 0x2 ;  /* 0x00000002cd04b211 */ /* 0x081fe400078210ff */
[----:B---3--:R-:W-:Y:S02]  /*219a0*/  @!P4 LEA R6, P2, R203, R2, 0x2 ;  /* 0x00000002cb06c211 */ /* 0x008fe400078410ff */
[----:B------:R-:W-:-:S02]  /*219b0*/  @!P3 LEA.HI.X R5, R205, R3, R206, 0x2, P1 ;  /* 0x00000003cd05b211 */ /* 0x000fc400008f14ce */
[----:B------:R-:W-:Y:S02]  /*219c0*/  ISETP.GE.AND P1, PT, R197, UR4, PT ;  /* 0x00000004c5007c0c */ /* 0x000fe4000bf26270 */
[-C--:B------:R-:W-:Y:S01]  /*219d0*/  @!P4 LEA.HI.X R7, R203, R3.reuse, R204, 0x2, P2 ;  /* 0x00000003cb07c211 */ /* 0x080fe200010f14cc */
[----:B------:R0:W-:Y:S01]  /*219e0*/  @!P3 ST.E.64 desc[UR6][R4.64], R42 ;  /* 0x0000002a0400b985 */ /* 0x0001e2000c101b06 */
[----:B------:R-:W-:Y:S02]  /*219f0*/  ISETP.GE.AND P2, PT, R195, UR4, PT ;  /* 0x00000004c3007c0c */ /* 0x000fe4000bf46270 */
[----:B----4-:R-:W-:Y:S01]  /*21a00*/  @!P5 LEA R8, P6, R201, R2, 0x2 ;  /* 0x00000002c908d211 */ /* 0x010fe200078c10ff */
[----:B------:R3:W-:Y:S01]  /*21a10*/  @!P4 ST.E.64 desc[UR6][R6.64], R46 ;  /* 0x0000002e0600c985 */ /* 0x0007e2000c101b06 */
[----:B------:R-:W-:Y:S02]  /*21a20*/  ISETP.GE.AND P3, PT, R193, UR4, PT ;  /* 0x00000004c1007c0c */ /* 0x000fe4000bf66270 */
[----:B------:R-:W-:-:S02]  /*21a30*/  @!P5 LEA.HI.X R9, R201, R3, R202, 0x2, P6 ;  /* 0x00000003c909d211 */ /* 0x000fc400030f14ca */
[----:B------:R-:W-:-:S03]  /*21a40*/  ISETP.GE.AND P4, PT, R191, UR4, PT ;  /* 0x00000004bf007c0c */ /* 0x000fc6000bf86270 */
[----:B------:R4:W-:Y:S01]  /*21a50*/  @!P5 ST.E.64 desc[UR6][R8.64], R50 ;  /* 0x000000320800d985 */ /* 0x0009e2000c101b06 */
[-C--:B0-----:R-:W-:Y:S02]  /*21a60*/  @!P0 LEA R4, P6, R199, R2.reuse, 0x2 ;  /* 0x00000002c7048211 */ /* 0x081fe400078c10ff */
[-C--:B---3--:R-:W-:Y:S02]  /*21a70*/  @!P1 LEA R6, P5, R197, R2.reuse, 0x2 ;  /* 0x00000002c5069211 */ /* 0x088fe400078a10ff */
[-C--:B------:R-:W-:Y:S02]  /*21a80*/  @!P0 LEA.HI.X R5, R199, R3.reuse, R200, 0x2, P6 ;  /* 0x00000003c7058211 */ /* 0x080fe400030f14c8 */
[----:B------:R-:W-:Y:S02]  /*21a90*/  @!P1 LEA.HI.X R7, R197, R3, R198, 0x2, P5 ;  /* 0x00000003c5079211 */ /* 0x000fe400028f14c6 */
[----:B------:R-:W-:Y:S01]  /*21aa0*/  ISETP.GE.AND P5, PT, R189, UR4, PT ;  /* 0x00000004bd007c0c */ /* 0x000fe2000bfa6270 */
[----:B------:R0:W-:Y:S01]  /*21ab0*/  @!P0 ST.E.64 desc[UR6][R4.64], R54 ;  /* 0x0000003604008985 */ /* 0x0001e2000c101b06 */
[----:B----4-:R-:W-:-:S02]  /*21ac0*/  @!P2 LEA R8, P6, R195, R2, 0x2 ;  /* 0x00000002c308a211 */ /* 0x010fc400078c10ff */
[----:B------:R-:W-:Y:S01]  /*21ad0*/  ISETP.GE.AND P0, PT, R187, UR4, PT ;  /* 0x00000004bb007c0c */ /* 0x000fe2000bf06270 */
[----:B------:R3:W-:Y:S01]  /*21ae0*/  @!P1 ST.E.64 desc[UR6][R6.64], R64 ;  /* 0x0000004006009985 */ /* 0x0007e2000c101b06 */
[----:B------:R-:W-:Y:S02]  /*21af0*/  @!P2 LEA.HI.X R9, R195, R3, R196, 0x2, P6 ;  /* 0x00000003c309a211 */ /* 0x000fe400030f14c4 */
        /* <DEDUP_REMOVED lines=8> */
[----:B----4-:R-:W-:-:S03]  /*21b80*/  @!P5 LEA R8, P6, R189, R2, 0x2 ;  /* 0x00000002bd08d211 */ /* 0x010fc600078c10ff */
[----:B------:R3:W-:Y:S01]  /*21b90*/  @!P4 ST.E.64 desc[UR6][R6.64], R70 ;  /* 0x000000460600c985 */ /* 0x0007e2000c101b06 */
[----:B------:R-:W-:-:S05]  /*21ba0*/  @!P5 LEA.HI.X R9, R189, R3, R190, 0x2, P6 ;  /* 0x00000003bd09d211 */ /* 0x000fca00030f14be */
[----:B------:R4:W-:Y:S01]  /*21bb0*/  @!P5 ST.E.64 desc[UR6][R8.64], R74 ;  /* 0x0000004a0800d985 */ /* 0x0009e2000c101b06 */
[----:B------:R-:W-:Y:S02]  /*21bc0*/  ISETP.GE.AND P5, PT, R149, UR4, PT ;  /* 0x0000000495007c0c */ /* 0x000fe4000bfa6270 */
[----:B0-----:R-:W-:-:S04]  /*21bd0*/  @!P0 LEA R4, P4, R187, R2, 0x2 ;  /* 0x00000002bb048211 */ /* 0x001fc800078810ff */
[-C--:B------:R-:W-:Y:S02]  /*21be0*/  @!P0 LEA.HI.X R5, R187, R3.reuse, R188, 0x2, P4 ;  /* 0x00000003bb058211 */ /* 0x080fe400020f14bc */
[----:B------:R-:W-:Y:S02]  /*21bf0*/  ISETP.GE.AND P4, PT, R147, UR4, PT ;  /* 0x0000000493007c0c */ /* 0x000fe4000bf86270 */
[-C--:B---3--:R-:W-:Y:S01]  /*21c00*/  @!P1 LEA R6, P3, R185, R2.reuse, 0x2 ;  /* 0x00000002b9069211 */ /* 0x088fe200078610ff */
[----:B------:R0:W-:Y:S01]  /*21c10*/  @!P0 ST.E.64 desc[UR6][R4.64], R72 ;  /* 0x0000004804008985 */ /* 0x0001e2000c101b06 */
[----:B----4-:R-:W-:Y:S02]  /*21c20*/  @!P2 LEA R8, P6, R151, R2, 0x2 ;  /* 0x000000029708a211 */ /* 0x010fe400078c10ff */
[----:B------:R-:W-:Y:S02]  /*21c30*/  @!P1 LEA.HI.X R7, R185, R3, R186, 0x2, P3 ;  /* 0x00000003b9079211 */ /* 0x000fe400018f14ba */
[----:B------:R-:W-:-:S02]  /*21c40*/  ISETP.GE.AND P3, PT, R145, UR4, PT ;  /* 0x0000000491007c0c */ /* 0x000fc4000bf66270 */
[----:B------:R-:W-:Y:S01]  /*21c50*/  @!P2 LEA.HI.X R9, R151, R3, R184, 0x2, P6 ;  /* 0x000000039709a211 */ /* 0x000fe200030f14b8 */
[----:B------:R3:W-:Y:S01]  /*21c60*/  @!P1 ST.E.64 desc[UR6][R6.64], R76 ;  /* 0x0000004c06009985 */ /* 0x0007e2000c101b06 */
[----:B------:R-:W-:-:S03]  /*21c70*/  ISETP.GE.AND P1, PT, R141, UR4, PT ;  /* 0x000000048d007c0c */ /* 0x000fc6000bf26270 */
[----:B------:R4:W-:Y:S01]  /*21c80*/  @!P2 ST.E.64 desc[UR6][R8.64], R78 ;  /* 0x0000004e0800a985 */ /* 0x0009e2000c101b06 */
[----:B------:R-:W-:Y:S02]  /*21c90*/  ISETP.GE.AND P2, PT, R143, UR4, PT ;  /* 0x000000048f007c0c */ /* 0x000fe4000bf46270 */
[----:B0-----:R-:W-:-:S04]  /*21ca0*/  @!P5 LEA R4, P6, R149, R2, 0x2 ;  /* 0x000000029504d211 */ /* 0x001fc800078c10ff */
[----:B------:R-:W-:Y:S02]  /*21cb0*/  @!P5 LEA.HI.X R5, R149, R3, R150, 0x2, P6 ;  /* 0x000000039505d211 */ /* 0x000fe400030f1496 */
[----:B---3--:R-:W-:-:S03]  /*21cc0*/  @!P4 LEA R6, P0, R147, R2, 0x2 ;  /* 0x000000029306c211 */ /* 0x008fc600078010ff */
[----:B------:R0:W-:Y:S01]  /*21cd0*/  @!P5 ST.E.64 desc[UR6][R4.64], R80 ;  /* 0x000000500400d985 */ /* 0x0001e2000c101b06 */
[----:B------:R-:W-:Y:S02]  /*21ce0*/  ISETP.GE.AND P5, PT, R137, UR4, PT ;  /* 0x0000000489007c0c */ /* 0x000fe4000bfa6270 */
[-C--:B------:R-:W-:Y:S02]  /*21cf0*/  @!P4 LEA.HI.X R7, R147, R3.reuse, R148, 0x2, P0 ;  /* 0x000000039307c211 */ /* 0x080fe400000f1494 */
[----:B------:R-:W-:Y:S02]  /*21d00*/  ISETP.GE.AND P0, PT, R139, UR4, PT ;  /* 0x000000048b007c0c */ /* 0x000fe4000bf06270 */
[----:B----4-:R-:W-:Y:S01]  /*21d10*/  @!P3 LEA R8, P6, R145, R2, 0x2 ;  /* 0x000000029108b211 */ /* 0x010fe200078c10ff */
[----:B------:R3:W-:Y:S01]  /*21d20*/  @!P4 ST.E.64 desc[UR6][R6.64], R82 ;  /* 0x000000520600c985 */ /* 0x0007e2000c101b06 */
[----:B------:R-:W-:Y:S02]  /*21d30*/  ISETP.GE.AND P4, PT, R135, UR4, PT ;  /* 0x0000000487007c0c */ /* 0x000fe4000bf86270 */
[----:B------:R-:W-:-:S02]  /*21d40*/  @!P3 LEA.HI.X R9, R145, R3, R146, 0x2, P6 ;  /* 0x000000039109b211 */ /* 0x000fc400030f1492 */
[----:B0-----:R-:W-:-:S03]  /*21d50*/  @!P2 LEA R4, P6, R143, R2, 0x2 ;  /* 0x000000028f04a211 */ /* 0x001fc600078c10ff */
[----:B------:R0:W-:Y:S01]  /*21d60*/  @!P3 ST.E.64 desc[UR6][R8.64], R84 ;  /* 0x000000540800b985 */ /* 0x0001e2000c101b06 */
[----:B------:R-:W-:Y:S02]  /*21d70*/  @!P2 LEA.HI.X R5, R143, R3, R144, 0x2, P6 ;  /* 0x000000038f05a211 */ /* 0x000fe400030f1490 */
[----:B---3--:R-:W-:-:S03]  /*21d80*/  @!P1 LEA R6, P3, R141, R2, 0x2 ;  /* 0x000000028d069211 */ /* 0x008fc600078610ff */
[----:B------:R3:W-:Y:S01]  /*21d90*/  @!P2 ST.E.64 desc[UR6][R4.64], R86 ;  /* 0x000000560400a985 */ /* 0x0007e2000c101b06 */
[-C--:B------:R-:W-:Y:S02]  /*21da0*/  @!P1 LEA.HI.X R7, R141, R3.reuse, R142, 0x2, P3 ;  /* 0x000000038d079211 */ /* 0x080fe400018f148e */
[----:B------:R-:W-:Y:S02]  /*21db0*/  ISETP.GE.AND P3, PT, R133, UR4, PT ;  /* 0x0000000485007c0c */ /* 0x000fe4000bf66270 */
[CC--:B0-----:R-:W-:Y:S01]  /*21dc0*/  @!P0 LEA R8, P6, R139.reuse, R2.reuse, 0x2 ;  /* 0x000000028b088211 */ /* 0x0c1fe200078c10ff */
[----:B------:R0:W-:Y:S03]  /*21dd0*/  @!P1 ST.E.64 desc[UR6][R6.64], R88 ;  /* 0x0000005806009985 */ /* 0x0001e6000c101b06 */
[----:B------:R-:W-:Y:S02]  /*21de0*/  @!P0 LEA.HI.X R9, R139, R3, R140, 0x2, P6 ;  /* 0x000000038b098211 */ /* 0x000fe400030f148c */
[----:B---3--:R-:W-:-:S03]  /*21df0*/  @!P5 LEA R4, P1, R137, R2, 0x2 ;  /* 0x000000028904d211 */ /* 0x008fc600078210ff */
[----:B------:R3:W-:Y:S01]  /*21e00*/  @!P0 ST.E.64 desc[UR6][R8.64], R90 ;  /* 0x0000005a08008985 */ /* 0x0007e2000c101b06 */
[----:B------:R-:W-:Y:S02]  /*21e10*/  ISETP.GE.AND P0, PT, R128, UR4, PT ;  /* 0x0000000480007c0c */ /* 0x000fe4000bf06270 */
[-C--:B------:R-:W-:Y:S02]  /*21e20*/  @!P5 LEA.HI.X R5, R137, R3.reuse, R138, 0x2, P1 ;  /* 0x000000038905d211 */ /* 0x080fe400008f148a */
[----:B------:R-:W-:Y:S02]  /*21e30*/  ISETP.GE.AND P1, PT, R126, UR4, PT ;  /* 0x000000047e007c0c */ /* 0x000fe4000bf26270 */
[C---:B0-----:R-:W-:Y:S01]  /*21e40*/  @!P4 LEA R6, P2, R135.reuse, R2, 0x2 ;  /* 0x000000028706c211 */ /* 0x041fe200078410ff */
[----:B------:R0:W-:Y:S03]  /*21e50*/  @!P5 ST.E.64 desc[UR6][R4.64], R92 ;  /* 0x0000005c0400d985 */ /* 0x0001e6000c101b06 */
[----:B------:R-:W-:-:S02]  /*21e60*/  @!P4 LEA.HI.X R7, R135, R3, R136, 0x2, P2 ;  /* 0x000000038707c211 */ /* 0x000fc400010f1488 */
[----:B------:R-:W-:Y:S02]  /*21e70*/  ISETP.GE.AND P2, PT, R120, UR4, PT ;  /* 0x0000000478007c0c */ /* 0x000fe4000bf46270 */
[CC--:B---3--:R-:W-:Y:S01]  /*21e80*/  @!P3 LEA R8, P6, R133.reuse, R2.reuse, 0x2 ;  /* 0x000000028508b211 */ /* 0x0c8fe200078c10ff */
[----:B------:R3:W-:Y:S01]  /*21e90*/  @!P4 ST.E.64 desc[UR6][R6.64], R94 ;  /* 0x0000005e0600c985 */ /* 0x0007e2000c101b06 */
[----:B------:R-:W-:Y:S02]  /*21ea0*/  ISETP.GE.AND P4, PT, R124, UR4, PT ;  /* 0x000000047c007c0c */ /* 0x000fe4000bf86270 */
[----:B------:R-:W-:Y:S02]  /*21eb0*/  @!P3 LEA.HI.X R9, R133, R3, R134, 0x2, P6 ;  /* 0x000000038509b211 */ /* 0x000fe400030f1486 */
[----:B0-----:R-:W-:-:S03]  /*21ec0*/  @!P1 LEA R4, P6, R126, R2, 0x2 ;  /* 0x000000027e049211 */ /* 0x001fc600078c10ff */
[----:B------:R0:W-:Y:S01]  /*21ed0*/  @!P3 ST.E.64 desc[UR6][R8.64], R96 ;  /* 0x000000600800b985 */ /* 0x0001e2000c101b06 */
[----:B------:R-:W-:Y:S02]  /*21ee0*/  ISETP.GE.AND P3, PT, R122, UR4, PT ;  /* 0x000000047a007c0c */ /* 0x000fe4000bf66270 */
[----:B------:R-:W-:Y:S02]  /*21ef0*/  @!P1 LEA.HI.X R5, R126, R3, R127, 0x2, P6 ;  /* 0x000000037e059211 */ /* 0x000fe400030f147f */
[----:B---3--:R-:W-:-:S04]  /*21f00*/  @!P0 LEA R6, P5, R128, R2, 0x2 ;  /* 0x0000000280068211 */ /* 0x008fc800078a10ff */
[----:B------:R-:W-:Y:S02]  /*21f10*/  @!P0 LEA.HI.X R7, R128, R3, R132, 0x2, P5 ;  /* 0x0000000380078211 */ /* 0x000fe400028f1484 */
[----:B------:R-:W-:-:S03]  /*21f20*/  ISETP.GE.AND P5, PT, R118, UR4, PT ;  /* 0x0000000476007c0c */ /* 0x000fc6000bfa6270 */
[----:B------:R3:W-:Y:S04]  /*21f30*/  @!P0 ST.E.64 desc[UR6][R6.64], R98 ;  /* 0x0000006206008985 */ /* 0x0007e8000c101b06 */
[----:B------:R4:W-:Y:S01]  /*21f40*/  @!P1 ST.E.64 desc[UR6][R4.64], R100 ;  /* 0x0000006404009985 */ /* 0x0009e2000c101b06 */
[----:B0-----:R-:W-:-:S04]  /*21f50*/  @!P2 LEA R8, P1, R120, R2, 0x2 ;  /* 0x000000027808a211 */ /* 0x001fc800078210ff */
[----:B------:R-:W-:Y:S02]  /*21f60*/  @!P2 LEA.HI.X R9, R120, R3, R121, 0x2, P1 ;  /* 0x000000037809a211 */ /* 0x000fe400008f1479 */
[----:B---3--:R-:W-:-:S04]  /*21f70*/  @!P4 LEA R6, P0, R124, R2, 0x2 ;  /* 0x000000027c06c211 */ /* 0x008fc800078010ff */
[-C--:B------:R-:W-:Y:S02]  /*21f80*/  @!P4 LEA.HI.X R7, R124, R3.reuse, R125, 0x2, P0 ;  /* 0x000000037c07c211 */ /* 0x080fe400000f147d */
[-C--:B------:R-:W-:Y:S02]  /*21f90*/  @!P5 LEA R10, P0, R118, R2.reuse, 0x2 ;  /* 0x00000002760ad211 */ /* 0x080fe400078010ff */
[----:B----4-:R-:W-:Y:S01]  /*21fa0*/  @!P3 LEA R4, P6, R122, R2, 0x2 ;  /* 0x000000027a04b211 */ /* 0x010fe200078c10ff */
[----:B------:R0:W-:Y:S01]  /*21fb0*/  @!P4 ST.E.64 desc[UR6][R6.64], R102 ;  /* 0x000000660600c985 */ /* 0x0001e2000c101b06 */
[-C--:B------:R-:W-:Y:S02]  /*21fc0*/  @!P5 LEA.HI.X R11, R118, R3.reuse, R119, 0x2, P0 ;  /* 0x00000003760bd211 */ /* 0x080fe400000f1477 */
[----:B------:R-:W-:Y:S02]  /*21fd0*/  ISETP.GE.AND P0, PT, R116, UR4, PT ;  /* 0x0000000474007c0c */ /* 0x000fe4000bf06270 */
[----:B------:R-:W-:-:S05]  /*21fe0*/  @!P3 LEA.HI.X R5, R122, R3, R123, 0x2, P6 ;  /* 0x000000037a05b211 */ /* 0x000fca00030f147b */
[----:B------:R0:W-:Y:S04]  /*21ff0*/  @!P3 ST.E.64 desc[UR6][R4.64], R104 ;  /* 0x000000680400b985 */ /* 0x0001e8000c101b06 */
[----:B------:R0:W-:Y:S04]  /*22000*/  @!P2 ST.E.64 desc[UR6][R8.64], R106 ;  /* 0x0000006a0800a985 */ /* 0x0001e8000c101b06 */
[----:B------:R0:W-:Y:S01]  /*22010*/  @!P5 ST.E.64 desc[UR6][R10.64], R108 ;  /* 0x0000006c0a00d985 */ /* 0x0001e2000c101b06 */
[----:B------:R-:W-:Y:S05]  /*22020*/  @P0 BRA `(.L_x_667) ;  /* 0x0000000c00cc0947 */ /* 0x000fea0003800000 */
[----:B------:R-:W-:Y:S01]  /*22030*/  LEA R2, P0, R116, R2, 0x2 ;  /* 0x0000000274027211 */ /* 0x000fe200078010ff */
[----:B------:R-:W-:-:S03]  /*22040*/  ULDC.64 UR4, c[0x0][0x208] ;  /* 0x0000820000047ab9 */ /* 0x000fc60000000a00 */
[----:B------:R-:W-:-:S05]  /*22050*/  LEA.HI.X R3, R116, R3, R117, 0x2, P0 ;  /* 0x0000000374037211 */ /* 0x000fca00000f1475 */
[----:B------:R3:W-:Y:S01]  /*22060*/  ST.E.64 desc[UR4][R2.64], R110 ;  /* 0x0000006e02007985 */ /* 0x0007e2000c101b04 */
[----:B------:R-:W-:Y:S05]  /*22070*/  BRA `(.L_x_667) ;  /* 0x0000000c00b87947 */ /* 0x000fea0003800000 */
.L_x_658:
[----:B------:R-:W2:Y:S01]  /*22080*/  LDL.LU R4, [R1+0x78] ;  /* 0x0000780001047983 */ /* 0x000ea20000300800 */
[----:B------:R-:W-:Y:S01]  /*22090*/  ULDC.64 UR6, c[0x0][0xc08] ;  /* 0x0003020000067ab9 */ /* 0x000fe20000000a00 */
[----:B------:R-:W-:Y:S02]  /*220a0*/  ULDC.64 UR4, c[0x0][0xc00] ;  /* 0x0003000000047ab9 */ /* 0x000fe40000000a00 */
[----:B0-----:R-:W3:Y:S04]  /*220b0*/  LDL.LU R0, [R1+0x7c] ;  /* 0x00007c0001007983 */ /* 0x001ee80000300800 */
[----:B------:R-:W4:Y:S01]  /*220c0*/  LDL R8, [R1+0x70] ;  /* 0x0000700001087983 */ /* 0x000f220000100800 */
[----:B------:R-:W-:Y:S01]  /*220d0*/  ISETP.NE.U32.AND P1, PT, RZ, UR6, PT ;  /* 0x00000006ff007c0c */ /* 0x000fe2000bf25070 */
[----:B------:R-:W-:Y:S01]  /*220e0*/  IMAD.MOV.U32 R15, RZ, RZ, RZ ;  /* 0x000000ffff0f7224 */ /* 0x000fe200078e00ff */
[----:B------:R-:W-:Y:S01]  /*220f0*/  ISETP.NE.U32.AND P0, PT, RZ, UR4, PT ;  /* 0x00000004ff007c0c */ /* 0x000fe2000bf05070 */
[----:B------:R-:W-:Y:S01]  /*22100*/  ULDC.64 UR8, c[0x0][0x208] ;  /* 0x0000820000087ab9 */ /* 0x000fe20000000a00 */
[----:B------:R-:W-:Y:S01]  /*22110*/  ISETP.NE.AND.EX P1, PT, RZ, UR7, PT, P1 ;  /* 0x00000007ff007c0c */ /* 0x000fe2000bf25310 */
[----:B------:R-:W0:Y:S01]  /*22120*/  S2R R6, SR_TID.X ;  /* 0x0000000000067919 */ /* 0x000e220000002100 */
[----:B------:R-:W-:Y:S01]  /*22130*/  ISETP.NE.AND.EX P0, PT, RZ, UR5, PT, P0 ;  /* 0x00000005ff007c0c */ /* 0x000fe2000bf05300 */
[----:B0-----:R-:W-:-:S05]  /*22140*/  VIADD R7, R6, 0xffffff80 ;  /* 0xffffff8006077836 */ /* 0x001fca0000000000 */
[----:B------:R-:W-:Y:S02]  /*22150*/  ISETP.GT.AND P3, PT, R7, 0x7f, PT ;  /* 0x0000007f0700780c */ /* 0x000fe40003f64270 */
[----:B--2---:R-:W-:-:S04]  /*22160*/  IADD3 R2, P2, R4, UR4, RZ ;  /* 0x0000000404027c10 */ /* 0x004fc8000ff5e0ff */
[----:B---3--:R-:W-:Y:S02]  /*22170*/  IADD3.X R3, R0, UR5, RZ, P2, !PT ;  /* 0x0000000500037c10 */ /* 0x008fe400097fe4ff */
[----:B------:R-:W-:Y:S01]  /*22180*/  @P1 IADD3 R4, P2, R4, UR6, RZ ;  /* 0x0000000604041c10 */ /* 0x000fe2000ff5e0ff */
[----:B------:R-:W-:Y:S02]  /*22190*/  ULDC UR4, c[0x0][0xa88] ;  /* 0x0002a20000047ab9 */ /* 0x000fe40000000800 */
[----:B------:R0:W5:Y:S01]  /*221a0*/  @P0 LDG.E R15, desc[UR8][R2.64] ;  /* 0x00000008020f0981 */ /* 0x000162000c1e1900 */
[----:B------:R-:W-:Y:S01]  /*221b0*/  @P1 IADD3.X R5, R0, UR7, RZ, P2, !PT ;  /* 0x0000000700051c10 */ /* 0x000fe200097fe4ff */
[----:B------:R-:W-:Y:S01]  /*221c0*/  IMAD.U32 R0, RZ, RZ, UR4 ;  /* 0x00000004ff007e24 */ /* 0x000fe2000f8e00ff */
[----:B----4-:R-:W-:-:S05]  /*221d0*/  ISETP.NE.AND P2, PT, R8, RZ, PT ;  /* 0x000000ff0800720c */ /* 0x010fca0003f45270 */
[----:B------:R0:W5:Y:S08]  /*221e0*/  @P1 LDG.E R0, desc[UR8][R4.64] ;  /* 0x0000000804001981 */ /* 0x000170000c1e1900 */
[----:B------:R-:W2:Y:S02]  /*221f0*/  @!P2 LDC R8, c[0x0][0xad4] ;  /* 0x0002b500ff08ab82 */ /* 0x000ea40000000800 */
[----:B--2---:R0:W-:Y:S01]  /*22200*/  @!P2 STL [R1+0x70], R8 ;  /* 0x000070080100a387 */ /* 0x0041e20000100800 */
[----:B------:R-:W-:Y:S01]  /*22210*/  ISETP.GT.AND P2, PT, R8, 0x1, PT ;  /* 0x000000010800780c */ /* 0x000fe20003f44270 */
[----:B------:R-:W-:-:S12]  /*22220*/  @P1 BRA `(.L_x_670) ;  /* 0x0000000000141947 */ /* 0x000fd80003800000 */
[----:B------:R-:W-:Y:S05]  /*22230*/  @!P0 BRA `(.L_x_670) ;  /* 0x0000000000108947 */ /* 0x000fea0003800000 */
[----:B------:R-:W-:Y:S02]  /*22240*/  ULDC.64 UR4, c[0x0][0x208] ;  /* 0x0000820000047ab9 */ /* 0x000fe40000000a00 */
[----:B0-----:R-:W2:Y:S04]  /*22250*/  LDG.E R5, desc[UR4][R2.64] ;  /* 0x0000000402057981 */ /* 0x001ea8000c1e1900 */
[----:B-----5:R-:W2:Y:S02]  /*22260*/  LDG.E R0, desc[UR4][R2.64+0x4] ;  /* 0x0000040402007981 */ /* 0x020ea4000c1e1900 */
[----:B--2---:R-:W-:-:S07]  /*22270*/  IMAD.IADD R0, R0, 0x1, -R5 ;  /* 0x0000000100007824 */ /* 0x004fce00078e0a05 */
.L_x_670:
[----:B0-----:R-:W2:Y:S04]  /*22280*/  LDL.LU R3, [R1+0x74] ;  /* 0x0000740001037983 */ /* 0x001ea80000300800 */
[----:B------:R-:W3:Y:S01]  /*22290*/  LDL.LU R2, [R1+0x10c] ;  /* 0x00010c0001027983 */ /* 0x000ee20000300800 */
[----:B------:R-:W-:Y:S01]  /*222a0*/  BSSY B1, `(.L_x_671) ;  /* 0x0000039000017945 */ /* 0x000fe20003800000 */
[----:B-----5:R-:W-:Y:S02]  /*222b0*/  SHF.R.S32.HI R24, RZ, 0x1f, R15 ;  /* 0x0000001fff187819 */ /* 0x020fe4000001140f */
[----:B--2---:R-:W-:Y:S02]  /*222c0*/  SEL R29, R3, RZ, !P0 ;  /* 0x000000ff031d7207 */ /* 0x004fe40004000000 */
[----:B---3--:R-:W-:Y:S01]  /*222d0*/  SEL R26, R2, RZ, !P0 ;  /* 0x000000ff021a7207 */ /* 0x008fe20004000000 */
[----:B------:R-:W-:Y:S06]  /*222e0*/  @P3 BRA `(.L_x_672) ;  /* 0x0000000000d03947 */ /* 0x000fec0003800000 */
[----:B------:R-:W2:Y:S01]  /*222f0*/  LDL R2, [R1+0x84] ;  /* 0x0000840001027983 */ /* 0x000ea20000100800 */
[----:B------:R-:W0:Y:S02]  /*22300*/  LDC R31, c[0x0][0xbe8] ;  /* 0x0002fa00ff1f7b82 */ /* 0x000e240000000800 */
[----:B0-----:R-:W-:Y:S02]  /*22310*/  IMAD R3, R0, R31, RZ ;  /* 0x0000001f00037224 */ /* 0x001fe400078e02ff */
[----:B--2---:R-:W-:-:S04]  /*22320*/  IMAD R2, R2, 0x80, R6 ;  /* 0x0000008002027824 */ /* 0x004fc800078e0206 */
[----:B------:R-:W-:-:S05]  /*22330*/  VIADD R28, R2, 0xffffff80 ;  /* 0xffffff80021c7836 */ /* 0x000fca0000000000 */
[----:B------:R-:W-:-:S13]  /*22340*/  ISETP.GE.AND P0, PT, R28, R3, PT ;  /* 0x000000031c00720c */ /* 0x000fda0003f06270 */
[----:B------:R-:W-:Y:S05]  /*22350*/  @P0 BRA `(.L_x_672) ;  /* 0x0000000000b40947 */ /* 0x000fea0003800000 */
[----:B------:R-:W2:Y:S01]  /*22360*/  LDL.LU R30, [R1+0x88] ;  /* 0x00008800011e7983 */ /* 0x000ea20000300800 */
[----:B------:R-:W-:Y:S01]  /*22370*/  IMAD.MOV.U32 R20, RZ, RZ, 0x9b8 ;  /* 0x000009b8ff147424 */ /* 0x000fe200078e00ff */
[----:B------:R-:W-:Y:S01]  /*22380*/  ISETP.GT.AND P0, PT, R8, 0x1, PT ;  /* 0x000000010800780c */ /* 0x000fe20003f04270 */
[----:B------:R-:W-:Y:S01]  /*22390*/  IMAD.MOV.U32 R21, RZ, RZ, R28 ;  /* 0x000000ffff157224 */ /* 0x000fe200078e001c */
[----:B------:R-:W-:Y:S01]  /*223a0*/  ISETP.NE.AND P1, PT, R31, 0x1, PT ;  /* 0x000000011f00780c */ /* 0x000fe20003f25270 */
[----:B------:R-:W0:Y:S01]  /*223b0*/  LDC.64 R8, c[0x0][0xba8] ;  /* 0x0002ea00ff087b82 */ /* 0x000e220000000a00 */
[----:B------:R-:W-:Y:S01]  /*223c0*/  SEL R20, R20, 0x978, P0 ;  /* 0x0000097814147807 */ /* 0x000fe20000000000 */
[----:B------:R-:W-:-:S06]  /*223d0*/  ULDC.64 UR4, c[0x0][0x208] ;  /* 0x0000820000047ab9 */ /* 0x000fcc0000000a00 */
[----:B------:R-:W3:Y:S08]  /*223e0*/  LDC.64 R2, c[0x0][R20+0x220] ;  /* 0x0000880014027b82 */ /* 0x000ef00000000a00 */
[----:B------:R-:W4:Y:S08]  /*223f0*/  LDC.64 R10, c[0x0][R20+0x218] ;  /* 0x00008600140a7b82 */ /* 0x000f300000000a00 */
[----:B------:R-:W5:Y:S08]  /*22400*/  LDC.64 R4, c[0x0][R20+0x228] ;  /* 0x00008a0014047b82 */ /* 0x000f700000000a00 */
[----:B------:R-:W1:Y:S08]  /*22410*/  @P1 LDC R13, c[0x0][0xbec] ;  /* 0x0002fb00ff0d1b82 */ /* 0x000e700000000800 */
[----:B------:R-:W5:Y:S08]  /*22420*/  LDC.64 R6, c[0x0][R20+0x210] ;  /* 0x0000840014067b82 */ /* 0x000f700000000a00 */
[----:B------:R-:W5:Y:S01]  /*22430*/  @P1 LDC R27, c[0x0][0xbf0] ;  /* 0x0002fc00ff1b1b82 */ /* 0x000f620000000800 */
[----:B-1----:R-:W-:-:S07]  /*22440*/  @P1 IMAD.HI.U32 R14, R28, R13, RZ ;  /* 0x0000000d1c0e1227 */ /* 0x002fce00078e00ff */
[----:B0-----:R-:W0:Y:S01]  /*22450*/  @!P0 LDC R8, c[0x0][0xb50] ;  /* 0x0002d400ff088b82 */ /* 0x001e220000000800 */
[-C--:B---3--:R-:W-:Y:S02]  /*22460*/  IMAD R3, R3, R29.reuse, RZ ;  /* 0x0000001d03037224 */ /* 0x088fe400078e02ff */
[----:B------:R-:W-:-:S05]  /*22470*/  IMAD.WIDE.U32 R12, R2, R29, RZ ;  /* 0x0000001d020c7225 */ /* 0x000fca00078e00ff */
[----:B------:R-:W1:Y:S01]  /*22480*/  @!P0 LDC R9, c[0x0][0xb54] ;  /* 0x0002d500ff098b82 */ /* 0x000e620000000800 */
[-C--:B----4-:R-:W-:Y:S02]  /*22490*/  IMAD R25, R11, R223.reuse, RZ ;  /* 0x000000df0b197224 */ /* 0x090fe400078e02ff */
[----:B------:R-:W-:Y:S01]  /*224a0*/  IMAD.WIDE.U32 R10, R10, R223, RZ ;  /* 0x000000df0a0a7225 */ /* 0x000fe200078e00ff */
[----:B-----5:R-:W-:-:S03]  /*224b0*/  @P1 SHF.R.U32.HI R21, RZ, R27, R14 ;  /* 0x0000001bff151219 */ /* 0x020fc6000001160e */
[----:B------:R-:W-:Y:S01]  /*224c0*/  IMAD R27, R2, R26, R3 ;  /* 0x0000001a021b7224 */ /* 0x000fe200078e0203 */
[----:B------:R-:W-:Y:S01]  /*224d0*/  IADD3 R10, P1, P3, R12, R10, R15 ;  /* 0x0000000a0c0a7210 */ /* 0x000fe20007b3e00f */
[----:B------:R-:W-:Y:S02]  /*224e0*/  IMAD.IADD R25, R11, 0x1, R25 ;  /* 0x000000010b197824 */ /* 0x000fe400078e0219 */
[----:B------:R-:W-:Y:S02]  /*224f0*/  IMAD.MOV R2, RZ, RZ, -R21 ;  /* 0x000000ffff027224 */ /* 0x000fe400078e0a15 */
[----:B------:R-:W-:Y:S01]  /*22500*/  IMAD.IADD R27, R13, 0x1, R27 ;  /* 0x000000010d1b7824 */ /* 0x000fe200078e021b */
[----:B--2---:R-:W-:-:S05]  /*22510*/  SEL R3, R30, RZ, P0 ;  /* 0x000000ff1e037207 */ /* 0x004fca0000000000 */
[-C--:B------:R-:W-:Y:S02]  /*22520*/  IMAD R11, R5, R3.reuse, RZ ;  /* 0x00000003050b7224 */ /* 0x080fe400078e02ff */
[----:B------:R-:W-:-:S04]  /*22530*/  IMAD.WIDE.U32 R4, R4, R3, RZ ;  /* 0x0000000304047225 */ /* 0x000fc800078e00ff */
[----:B------:R-:W-:Y:S01]  /*22540*/  IMAD R3, R31, R2, R28 ;  /* 0x000000021f037224 */ /* 0x000fe200078e021c */
[----:B------:R-:W-:Y:S01]  /*22550*/  IADD3.X R2, R27, R25, R24, P1, P3 ;  /* 0x000000191b027210 */ /* 0x000fe20000fe6418 */
[----:B------:R-:W-:Y:S01]  /*22560*/  IMAD.IADD R11, R5, 0x1, R11 ;  /* 0x00000001050b7824 */ /* 0x000fe200078e020b */
[----:B------:R-:W-:Y:S02]  /*22570*/  IADD3 R4, P0, P1, R21, R10, R4 ;  /* 0x0000000a15047210 */ /* 0x000fe4000791e004 */
[----:B------:R-:W-:-:S04]  /*22580*/  SHF.R.S32.HI R21, RZ, 0x1f, R21 ;  /* 0x0000001fff157819 */ /* 0x000fc80000011415 */
[----:B------:R-:W-:Y:S01]  /*22590*/  IADD3.X R5, R21, R2, R11, P0, P1 ;  /* 0x0000000215057210 */ /* 0x000fe200007e240b */
[-C--:B------:R-:W-:Y:S01]  /*225a0*/  IMAD R2, R7, R3.reuse, RZ ;  /* 0x0000000307027224 */ /* 0x080fe200078e02ff */
[----:B------:R-:W-:Y:S01]  /*225b0*/  SHF.R.S32.HI R11, RZ, 0x1f, R3 ;  /* 0x0000001fff0b7819 */ /* 0x000fe20000011403 */
[----:B------:R-:W-:-:S04]  /*225c0*/  IMAD.WIDE.U32 R4, R6, R3, R4 ;  /* 0x0000000306047225 */ /* 0x000fc800078e0004 */
[----:B------:R-:W-:Y:S01]  /*225d0*/  IMAD R11, R6, R11, R2 ;  /* 0x0000000b060b7224 */ /* 0x000fe200078e0202 */
[----:B0-----:R-:W-:Y:S01]  /*225e0*/  LEA R8, P0, R4, R8, 0x2 ;  /* 0x0000000804087211 */ /* 0x001fe200078010ff */
[----:B------:R-:W-:Y:S02]  /*225f0*/  IMAD.MOV.U32 R3, RZ, RZ, -0x800000 ;  /* 0xff800000ff037424 */ /* 0x000fe400078e00ff */
[----:B------:R-:W-:-:S05]  /*22600*/  IMAD.IADD R2, R5, 0x1, R11 ;  /* 0x0000000105027824 */ /* 0x000fca00078e020b */
[----:B-1----:R-:W-:-:S05]  /*22610*/  LEA.HI.X R9, R4, R9, R2, 0x2, P0 ;  /* 0x0000000904097211 */ /* 0x002fca00000f1402 */
[----:B------:R0:W-:Y:S02]  /*22620*/  STG.E desc[UR4][R8.64], R3 ;  /* 0x0000000308007986 */ /* 0x0001e4000c101904 */
.L_x_672:
[----:B------:R-:W-:Y:S05]  /*22630*/  BSYNC B1 ;  /* 0x0000000000017941 */ /* 0x000fea0003800000 */
.L_x_671:
[----:B------:R-:W-:Y:S05]  /*22640*/  @P2 BRA `(.L_x_667) ;  /* 0x0000000800442947 */ /* 0x000fea0003800000 */
[----:B------:R-:W2:Y:S01]  /*22650*/  LDL.LU R10, [R1+0x84] ;  /* 0x00008400010a7983 */ /* 0x000ea20000300800 */
[----:B0-----:R-:W0:Y:S01]  /*22660*/  LDC R9, c[0x0][0xbe8] ;  /* 0x0002fa00ff097b82 */ /* 0x001e220000000800 */
[----:B------:R-:W-:Y:S01]  /*22670*/  ULDC.64 UR4, c[0x0][0xaa0] ;  /* 0x0002a80000047ab9 */ /* 0x000fe20000000a00 */
[----:B------:R-:W-:Y:S01]  /*22680*/  BSSY B1, `(.L_x_673) ;  /* 0x0000048000017945 */ /* 0x000fe20003800000 */
[----:B------:R-:W3:Y:S01]  /*22690*/  S2R R2, SR_TID.X ;  /* 0x0000000000027919 */ /* 0x000ee20000002100 */
[----:B0-----:R-:W-:Y:S01]  /*226a0*/  ISETP.NE.AND P0, PT, R9, 0x1, PT ;  /* 0x000000010900780c */ /* 0x001fe20003f05270 */
[----:B---3--:R-:W-:-:S12]  /*226b0*/  VIADD R4, R2, 0xffffff80 ;  /* 0xffffff8002047836 */ /* 0x008fd80000000000 */
[----:B------:R-:W0:Y:S01]  /*226c0*/  @P0 LDC R7, c[0x0][0xbec] ;  /* 0x0002fb00ff070b82 */ /* 0x000e220000000800 */
[----:B------:R-:W-:Y:S01]  /*226d0*/  IMAD R2, R24, UR4, RZ ;  /* 0x0000000418027c24 */ /* 0x000fe2000f8e02ff */
[----:B------:R-:W-:-:S03]  /*226e0*/  SHF.R.S32.HI R11, RZ, 0x1f, R4 ;  /* 0x0000001fff0b7819 */ /* 0x000fc60000011404 */
[----:B------:R-:W-:Y:S01]  /*226f0*/  IMAD R5, R15, UR5, R2 ;  /* 0x000000050f057c24 */ /* 0x000fe2000f8e0202 */
[----:B------:R-:W-:Y:S01]  /*22700*/  LEA.HI R6, R11, R4, RZ, 0x3 ;  /* 0x000000040b067211 */ /* 0x000fe200078f18ff */
[----:B------:R-:W-:Y:S01]  /*22710*/  IMAD.WIDE.U32 R2, R15, UR4, RZ ;  /* 0x000000040f027c25 */ /* 0x000fe2000f8e00ff */
[----:B------:R-:W3:Y:S01]  /*22720*/  @P0 LDC R11, c[0x0][0xbf0] ;  /* 0x0002fc00ff0b0b82 */ /* 0x000ee20000000800 */
[----:B------:R-:W-:Y:S01]  /*22730*/  ULDC.64 UR4, c[0x0][0xae8] ;  /* 0x0002ba0000047ab9 */ /* 0x000fe20000000a00 */
[----:B------:R-:W-:Y:S01]  /*22740*/  LOP3.LUT R13, R6, 0xfffffff8, RZ, 0xc0, !PT ;  /* 0xfffffff8060d7812 */ /* 0x000fe200078ec0ff */
[----:B------:R-:W-:Y:S02]  /*22750*/  IMAD.IADD R3, R3, 0x1, R5 ;  /* 0x0000000103037824 */ /* 0x000fe400078e0205 */
[----:B------:R-:W-:Y:S02]  /*22760*/  IMAD R15, R0, R9, RZ ;  /* 0x00000009000f7224 */ /* 0x000fe400078e02ff */
[----:B------:R-:W-:-:S02]  /*22770*/  IMAD.IADD R13, R4, 0x1, -R13 ;  /* 0x00000001040d7824 */ /* 0x000fc400078e0a0d */
[----:B------:R-:W-:-:S04]  /*22780*/  IMAD.WIDE.U32 R2, R223, UR4, R2 ;  /* 0x00000004df027c25 */ /* 0x000fc8000f8e0002 */
[----:B------:R-:W-:Y:S02]  /*22790*/  IMAD R4, R13, 0x20, R224 ;  /* 0x000000200d047824 */ /* 0x000fe400078e02e0 */
[----:B------:R-:W-:Y:S01]  /*227a0*/  IMAD R3, R223, UR5, R3 ;  /* 0x00000005df037c24 */ /* 0x000fe2000f8e0203 */
[----:B------:R-:W-:Y:S02]  /*227b0*/  ULDC.64 UR4, c[0x0][0xaf0] ;  /* 0x0002bc0000047ab9 */ /* 0x000fe40000000a00 */
[----:B------:R-:W-:Y:S02]  /*227c0*/  IMAD R6, R26, UR4, RZ ;  /* 0x000000041a067c24 */ /* 0x000fe4000f8e02ff */
[----:B------:R-:W-:-:S04]  /*227d0*/  IMAD.WIDE.U32 R2, R29, UR4, R2 ;  /* 0x000000041d027c25 */ /* 0x000fc8000f8e0002 */
[C---:B--2---:R-:W-:Y:S02]  /*227e0*/  IMAD R8, R10.reuse, 0x80, R4 ;  /* 0x000000800a087824 */ /* 0x044fe400078e0204 */
[----:B------:R-:W-:Y:S02]  /*227f0*/  IMAD R12, R10, 0x80, R224 ;  /* 0x000000800a0c7824 */ /* 0x000fe400078e02e0 */
[----:B0-----:R-:W-:-:S03]  /*22800*/  @P0 IMAD.HI.U32 R4, R8, R7, RZ ;  /* 0x0000000708040227 */ /* 0x001fc600078e00ff */
[C---:B------:R-:W-:Y:S01]  /*22810*/  ISETP.GE.AND P2, PT, R12.reuse, R15, PT ;  /* 0x0000000f0c00720c */ /* 0x040fe20003f46270 */
[----:B------:R-:W-:Y:S01]  /*22820*/  IMAD.MOV.U32 R5, RZ, RZ, R8 ;  /* 0x000000ffff057224 */ /* 0x000fe200078e0008 */
[----:B---3--:R-:W-:Y:S01]  /*22830*/  @P0 SHF.R.U32.HI R5, RZ, R11, R4 ;  /* 0x0000000bff050219 */ /* 0x008fe20000011604 */
[----:B------:R-:W-:Y:S01]  /*22840*/  IMAD R7, R29, UR5, R6 ;  /* 0x000000051d077c24 */ /* 0x000fe2000f8e0206 */
[----:B------:R-:W-:Y:S01]  /*22850*/  ULDC.64 UR4, c[0x0][0xae0] ;  /* 0x0002b80000047ab9 */ /* 0x000fe20000000a00 */
[----:B------:R-:W-:Y:S01]  /*22860*/  VIADD R0, R12, 0x20 ;  /* 0x000000200c007836 */ /* 0x000fe20000000000 */
[----:B------:R-:W-:Y:S01]  /*22870*/  SHF.R.S32.HI R4, RZ, 0x1f, R5 ;  /* 0x0000001fff047819 */ /* 0x000fe20000011405 */
[----:B------:R-:W-:Y:S02]  /*22880*/  IMAD.IADD R3, R3, 0x1, R7 ;  /* 0x0000000103037824 */ /* 0x000fe400078e0207 */
[----:B------:R-:W-:Y:S01]  /*22890*/  IMAD.MOV R7, RZ, RZ, -R5 ;  /* 0x000000ffff077224 */ /* 0x000fe200078e0a05 */
[----:B------:R-:W-:Y:S01]  /*228a0*/  ISETP.GE.AND P1, PT, R0, R15, PT ;  /* 0x0000000f0000720c */ /* 0x000fe20003f26270 */
[----:B------:R-:W-:-:S02]  /*228b0*/  IMAD R4, R4, UR4, RZ ;  /* 0x0000000404047c24 */ /* 0x000fc4000f8e02ff */
[----:B------:R-:W-:Y:S02]  /*228c0*/  IMAD R7, R9, R7, R8 ;  /* 0x0000000709077224 */ /* 0x000fe400078e0208 */
[----:B------:R-:W-:-:S04]  /*228d0*/  IMAD.WIDE.U32 R2, R5, UR4, R2 ;  /* 0x0000000405027c25 */ /* 0x000fc8000f8e0002 */
[----:B------:R-:W-:Y:S01]  /*228e0*/  IMAD R5, R5, UR5, R4 ;  /* 0x0000000505057c24 */ /* 0x000fe2000f8e0204 */
[----:B------:R-:W-:Y:S01]  /*228f0*/  SHF.R.S32.HI R4, RZ, 0x1f, R7 ;  /* 0x0000001fff047819 */ /* 0x000fe20000011407 */
[----:B------:R-:W-:Y:S01]  /*22900*/  ULDC.64 UR4, c[0x0][0xad8] ;  /* 0x0002b60000047ab9 */ /* 0x000fe20000000a00 */
[----:B------:R-:W-:Y:S02]  /*22910*/  VIADD R0, R12, 0x40 ;  /* 0x000000400c007836 */ /* 0x000fe40000000000 */
[----:B------:R-:W-:Y:S02]  /*22920*/  IMAD.IADD R3, R3, 0x1, R5 ;  /* 0x0000000103037824 */ /* 0x000fe400078e0205 */
[----:B------:R-:W-:Y:S01]  /*22930*/  IMAD R4, R4, UR4, RZ ;  /* 0x0000000404047c24 */ /* 0x000fe2000f8e02ff */
[----:B------:R-:W-:Y:S01]  /*22940*/  ISETP.GE.AND P0, PT, R0, R15, PT ;  /* 0x0000000f0000720c */ /* 0x000fe20003f06270 */
[----:B------:R-:W-:-:S04]  /*22950*/  IMAD.WIDE.U32 R2, R7, UR4, R2 ;  /* 0x0000000407027c25 */ /* 0x000fc8000f8e0002 */
[----:B------:R-:W-:Y:S01]  /*22960*/  IMAD R5, R7, UR5, R4 ;  /* 0x0000000507057c24 */ /* 0x000fe2000f8e0204 */
[----:B------:R-:W-:Y:S02]  /*22970*/  ULDC.64 UR4, c[0x0][0xa80] ;  /* 0x0002a00000047ab9 */ /* 0x000fe40000000a00 */
[----:B------:R-:W-:Y:S01]  /*22980*/  LEA R10, P3, R2, UR4, 0x1 ;  /* 0x00000004020a7c11 */ /* 0x000fe2000f8608ff */
[----:B------:R-:W-:-:S04]  /*22990*/  IMAD.IADD R3, R3, 0x1, R5 ;  /* 0x0000000103037824 */ /* 0x000fc800078e0205 */
[----:B------:R0:W2:Y:S01]  /*229a0*/  SHFL.IDX PT, R13, R10, RZ, 0x181f ;  /* 0x00181fff0a0d7589 */ /* 0x0000a200000e0000 */
[----:B------:R-:W-:-:S05]  /*229b0*/  LEA.HI.X R11, R2, UR5, R3, 0x1, P3 ;  /* 0x00000005020b7c11 */ /* 0x000fca00098f0c03 */
[----:B------:R0:W3:Y:S01]  /*229c0*/  SHFL.IDX PT, R9, R11, RZ, 0x181f ;  /* 0x00181fff0b097589 */ /* 0x0000e200000e0000 */
[----:B------:R-:W-:Y:S05]  /*229d0*/  @P2 BRA `(.L_x_674) ;  /* 0x0000000000482947 */ /* 0x000fea0003800000 */
[----:B------:R-:W-:Y:S01]  /*229e0*/  ULDC UR4, c[0x0][0xac8] ;  /* 0x0002b20000047ab9 */ /* 0x000fe20000000800 */
[----:B------:R-:W-:Y:S01]  /*229f0*/  ULDC.64 UR6, c[0x0][0x208] ;  /* 0x0000820000067ab9 */ /* 0x000fe20000000a00 */
[----:B------:R-:W-:Y:S02]  /*22a00*/  ISETP.GE.AND P5, PT, R16, UR4, PT ;  /* 0x0000000410007c0c */ /* 0x000fe4000bfa6270 */
[----:B------:R-:W-:Y:S02]  /*22a10*/  ISETP.GE.AND P4, PT, R214, UR4, PT ;  /* 0x00000004d6007c0c */ /* 0x000fe4000bf86270 */
[----:B------:R-:W-:Y:S02]  /*22a20*/  ISETP.GE.AND P3, PT, R19, UR4, PT ;  /* 0x0000000413007c0c */ /* 0x000fe4000bf66270 */
[----:B------:R-:W-:-:S07]  /*22a30*/  ISETP.GE.AND P2, PT, R22, UR4, PT ;  /* 0x0000000416007c0c */ /* 0x000fce000bf46270 */
[----:B--2---:R-:W-:-:S04]  /*22a40*/  @!P5 LEA R2, P6, R16, R13, 0x1 ;  /* 0x0000000d1002d211 */ /* 0x004fc800078c08ff */
[----:B---3--:R-:W-:Y:S02]  /*22a50*/  @!P5 LEA.HI.X R3, R16, R9, R17, 0x1, P6 ;  /* 0x000000091003d211 */ /* 0x008fe400030f0c11 */
        /* <DEDUP_REMOVED lines=10> */
.L_x_674:
[----:B------:R-:W-:Y:S05]  /*22b00*/  BSYNC B1 ;  /* 0x0000000000017941 */ /* 0x000fea0003800000 */
.L_x_673:
[----:B---34-:R3:W4:Y:S01]  /*22b10*/  SHFL.IDX PT, R9, R11, 0x1, 0x181f ;  /* 0x00381f000b097f89 */ /* 0x01872200000e0000 */
        /* <DEDUP_REMOVED lines=21> */
.L_x_676:
[----:B------:R-:W-:Y:S05]  /*22c70*/  BSYNC B1 ;  /* 0x0000000000017941 */ /* 0x000fea0003800000 */
.L_x_675:
[----:B0---4-:R0:W4:Y:S01]  /*22c80*/  SHFL.IDX PT, R9, R11, 0x2, 0x181f ;  /* 0x00581f000b097f89 */ /* 0x01112200000e0000 */
        /* <DEDUP_REMOVED lines=12> */
[----:B----4-:R-:W-:Y:S02]  /*22d50*/  @!P3 LEA.HI.X R3, R16, R9, R17, 0x1, P6 ;  /* 0x000000091003b211 */ /* 0x010fe400030f0c11 */
        /* <DEDUP_REMOVED lines=8> */
.L_x_678:
[----:B------:R-:W-:Y:S05]  /*22de0*/  BSYNC B1 ;  /* 0x0000000000017941 */ /* 0x000fea0003800000 */
.L_x_677:
[----:B------:R-:W-:Y:S01]  /*22df0*/  VIADD R0, R12, 0x60 ;  /* 0x000000600c007836 */ /* 0x000fe20000000000 */
[----:B0--3--:R-:W0:Y:S04]  /*22e00*/  SHFL.IDX PT, R11, R11, 0x3, 0x181f ;  /* 0x00781f000b0b7f89 */ /* 0x009e2800000e0000 */
[----:B------:R-:W-:Y:S01]  /*22e10*/  ISETP.GE.AND P0, PT, R0, R15, PT ;  /* 0x0000000f0000720c */ /* 0x000fe20003f06270 */
[----:B----4-:R3:W4:-:S12]  /*22e20*/  SHFL.IDX PT, R9, R10, 0x3, 0x181f ;  /* 0x00781f000a097f89 */ /* 0x01071800000e0000 */
[----:B---3--:R-:W-:Y:S05]  /*22e30*/  @P0 BRA `(.L_x_667) ;  /* 0x0000000000480947 */ /* 0x008fea0003800000 */
[----:B------:R-:W-:Y:S01]  /*22e40*/  ULDC UR4, c[0x0][0xac8] ;  /* 0x0002b20000047ab9 */ /* 0x000fe20000000800 */
[----:B------:R-:W-:Y:S01]  /*22e50*/  ULDC.64 UR6, c[0x0][0x208] ;  /* 0x0000820000067ab9 */ /* 0x000fe20000000a00 */
[----:B------:R-:W-:Y:S02]  /*22e60*/  ISETP.GE.AND P3, PT, R16, UR4, PT ;  /* 0x0000000410007c0c */ /* 0x000fe4000bf66270 */
[----:B------:R-:W-:Y:S02]  /*22e70*/  ISETP.GE.AND P2, PT, R214, UR4, PT ;  /* 0x00000004d6007c0c */ /* 0x000fe4000bf46270 */
[----:B------:R-:W-:Y:S02]  /*22e80*/  ISETP.GE.AND P1, PT, R19, UR4, PT ;  /* 0x0000000413007c0c */ /* 0x000fe4000bf26270 */
[----:B------:R-:W-:-:S07]  /*22e90*/  ISETP.GE.AND P0, PT, R22, UR4, PT ;  /* 0x0000000416007c0c */ /* 0x000fce000bf06270 */
[-C--:B----4-:R-:W-:Y:S02]  /*22ea0*/  @!P3 LEA R2, P6, R16, R9.reuse, 0x1 ;  /* 0x000000091002b211 */ /* 0x090fe400078c08ff */
[-C--:B------:R-:W-:Y:S02]  /*22eb0*/  @!P2 LEA R4, P5, R212, R9.reuse, 0x1 ;  /* 0x00000009d404a211 */ /* 0x080fe400078a08ff */
[C---:B------:R-:W-:Y:S02]  /*22ec0*/  @!P1 LEA R6, P4, R19.reuse, R9, 0x1 ;  /* 0x0000000913069211 */ /* 0x040fe400078808ff */
        /* <DEDUP_REMOVED lines=9> */
.L_x_667:
[----:B------:R-:W-:Y:S05]  /*22f60*/  BSYNC B0 ;  /* 0x0000000000007941 */ /* 0x000fea0003800000 */
.L_x_657:
[----:B------:R-:W-:Y:S02]  /*22f70*/  ULDC UR4, c[0x0][0xc3c] ;  /* 0x00030f0000047ab9 */ /* 0x000fe40000000800 */
[----:B-1----:R-:W-:-:S13]  /*22f80*/  ISETP.GE.AND P0, PT, R131, UR4, PT ;  /* 0x0000000483007c0c */ /* 0x002fda000bf06270 */
[----:B------:R-:W-:Y:S05]  /*22f90*/  @!P0 BRA `(.L_x_679) ;  /* 0xfffffde800488947 */ /* 0x000fea000383ffff */
[----:B------:R-:W-:Y:S05]  /*22fa0*/  BRA `(.L_x_434) ;  /* 0x0000007800807947 */ /* 0x000fea0003800000 */
.L_x_432:
[----:B------:R-:W-:-:S08]  /*22fb0*/  NOP ;  /* 0x0000000000007918 */ /* 0x000fd00000000000 */
[----:B------:R-:W0:-:S00]  /*22fc0*/  USETMAXREG.DEALLOC.CTAPOOL 0x28 ;  /* 0x00000028000079c8 */ /* 0x000e0000080e0500 */
        /* <DEDUP_REMOVED lines=14> */
.L_x_680:
[----:B------:R-:W-:Y:S01]  /*230b0*/  LOP3.LUT R7, R0, 0x1f, RZ, 0xc0, !PT ;  /* 0x0000001f00077812 */ /* 0x000fe200078ec0ff */
[----:B------:R-:W-:Y:S01]  /*230c0*/  ULDC UR4, c[0x0][0xc3c] ;  /* 0x00030f0000047ab9 */ /* 0x000fe20000000800 */
[----:B------:R-:W-:Y:S01]  /*230d0*/  IMAD.MOV.U32 R9, RZ, RZ, RZ ;  /* 0x000000ffff097224 */ /* 0x000fe200078e00ff */
[----:B------:R-:W-:Y:S01]  /*230e0*/  ULDC.64 UR6, c[0x0][0x208] ;  /* 0x0000820000067ab9 */ /* 0x000fe20000000a00 */
[----:B------:R-:W-:Y:S01]  /*230f0*/  ISETP.NE.AND P0, PT, R7, 0x1f, PT ;  /* 0x0000001f0700780c */ /* 0x000fe20003f05270 */
[----:B------:R-:W-:-:S03]  /*23100*/  ULDC UR5, c[0x0][0xc38] ;  /* 0x00030e0000057ab9 */ /* 0x000fc60000000800 */
[----:B------:R-:W-:-:S13]  /*23110*/  ISETP.GE.OR P1, PT, R7, UR4, !P0 ;  /* 0x0000000407007c0c */ /* 0x000fda000c726670 */
[----:B------:R-:W0:Y:S08]  /*23120*/  @!P1 LDC.64 R4, c[0x0][0xc80] ;  /* 0x00032000ff049b82 */ /* 0x000e300000000a00 */
[----:B------:R-:W1:Y:S01]  /*23130*/  @!P1 LDC.64 R2, c[0x0][0xc78] ;  /* 0x00031e00ff029b82 */ /* 0x000e620000000a00 */
[----:B0-----:R-:W-:-:S05]  /*23140*/  @!P1 IMAD.WIDE.U32 R4, R7, 0x4, R4 ;  /* 0x0000000407049825 */ /* 0x001fca00078e0004 */
[----:B------:R-:W2:Y:S01]  /*23150*/  @!P1 LDG.E R6, desc[UR6][R4.64] ;  /* 0x0000000604069981 */ /* 0x000ea2000c1e1900 */
[----:B-1----:R-:W-:-:S05]  /*23160*/  @!P1 IMAD.WIDE.U32 R2, R7, 0x4, R2 ;  /* 0x0000000407029825 */ /* 0x002fca00078e0002 */
[----:B------:R-:W2:Y:S01]  /*23170*/  @!P1 LDG.E R9, desc[UR6][R2.64] ;  /* 0x0000000602099981 */ /* 0x000ea2000c1e1900 */
[C---:B------:R-:W-:Y:S02]  /*23180*/  ISETP.NE.AND P1, PT, R7.reuse, RZ, PT ;  /* 0x000000ff0700720c */ /* 0x040fe40003f25270 */
[C---:B------:R-:W-:Y:S02]  /*23190*/  ISETP.GE.U32.AND P2, PT, R7.reuse, 0x2, PT ;  /* 0x000000020700780c */ /* 0x040fe40003f46070 */
[C---:B------:R-:W-:Y:S02]  /*231a0*/  ISETP.GE.U32.AND P3, PT, R7.reuse, 0x4, PT ;  /* 0x000000040700780c */ /* 0x040fe40003f66070 */
[C---:B------:R-:W-:Y:S02]  /*231b0*/  ISETP.GE.U32.AND P4, PT, R7.reuse, 0x8, PT ;  /* 0x000000080700780c */ /* 0x040fe40003f86070 */
[----:B------:R-:W-:Y:S01]  /*231c0*/  ISETP.GE.U32.AND P5, PT, R7, 0x10, PT ;  /* 0x000000100700780c */ /* 0x000fe20003fa6070 */
[----:B------:R-:W0:Y:S01]  /*231d0*/  S2UR UR6, SR_CTAID.X ;  /* 0x00000000000679c3 */ /* 0x000e220000002500 */
[----:B------:R-:W-:Y:S01]  /*231e0*/  UMOV UR4, URZ ;  /* 0x0000003f00047c82 */ /* 0x000fe20008000000 */
[----:B--2---:R-:W-:-:S05]  /*231f0*/  IMAD R8, R6, R9, RZ ;  /* 0x0000000906087224 */ /* 0x004fca00078e02ff */
        /* <DEDUP_REMOVED lines=20> */
[----:B------:R-:W-:Y:S01]  /*23340*/  MOV R8, R3 ;  /* 0x0000000300087202 */ /* 0x000fe20000000f00 */
[----:B------:R-:W-:Y:S01]  /*23350*/  UMOV UR4, URZ ;  /* 0x0000003f00047c82 */ /* 0x000fe20008000000 */
[----:B------:R-:W-:-:S05]  /*23360*/  ULDC UR5, c[0x0][0xc38] ;  /* 0x00030e0000057ab9 */ /* 0x000fca0000000800 */
.L_x_684:
[----:B------:R-:W0:Y:S01]  /*23370*/  LDC R2, c[0x0][0xc3c] ;  /* 0x00030f00ff027b82 */ /* 0x000e220000000800 */
[----:B------:R-:W-:Y:S01]  /*23380*/  UIADD3 UR4, UR4, 0x1f, URZ ;  /* 0x0000001f04047890 */ /* 0x000fe2000fffe03f */
[----:B------:R-:W-:Y:S02]  /*23390*/  ULDC UR7, c[0x0][0xc3c] ;  /* 0x00030f0000077ab9 */ /* 0x000fe40000000800 */
[----:B------:R-:W-:-:S03]  /*233a0*/  IMAD.U32 R27, RZ, RZ, UR7 ;  /* 0x00000007ff1b7e24 */ /* 0x000fc6000f8e00ff */
[----:B0-----:R-:W-:-:S13]  /*233b0*/  ISETP.LE.AND P6, PT, R2, UR4, PT ;  /* 0x0000000402007c0c */ /* 0x001fda000bfc3270 */
[----:B------:R-:W-:Y:S05]  /*233c0*/  @P6 BRA `(.L_x_683) ;  /* 0x0000000400b06947 */ /* 0x000fea0003800000 */
[----:B------:R-:W-:Y:S01]  /*233d0*/  VIADD R9, R7, UR4 ;  /* 0x0000000407097c36 */ /* 0x000fe20008000000 */
[----:B------:R-:W-:Y:S01]  /*233e0*/  ULDC.64 UR8, c[0x0][0x208] ;  /* 0x0000820000087ab9 */ /* 0x000fe20000000a00 */
        /* <DEDUP_REMOVED lines=30> */
.L_x_682:
        /* <DEDUP_REMOVED lines=18> */
.L_x_685:
        /* <DEDUP_REMOVED lines=27> */
[----:B------:R-:W-:-:S04]  /*238a0*/  @P0 VIADD R2, R2, 0x1 ;  /* 0x0000000102020836 */ /* 0x000fc80000000000 */
[----:B------:R-:W-:Y:S02]  /*238b0*/  IMAD.MOV.U32 R8, RZ, RZ, R2 ;  /* 0x000000ffff087224 */ /* 0x000fe400078e0002 */
[----:B-1----:R-:W-:Y:S02]  /*238c0*/  IMAD.MOV R2, RZ, RZ, -R3 ;  /* 0x000000ffff027224 */ /* 0x002fe400078e0a03 */
[----:B------:R-:W-:Y:S01]  /*238d0*/  @!P2 IMAD.MOV R8, RZ, RZ, -R8 ;  /* 0x000000ffff08a224 */ /* 0x000fe200078e0a08 */
[----:B------:R-:W-:Y:S01]  /*238e0*/  @!P1 LOP3.LUT R8, RZ, R6, RZ, 0x33, !PT ;  /* 0x00000006ff089212 */ /* 0x000fe200078e33ff */
[----:B------:R-:W-:Y:S02]  /*238f0*/  IMAD R11, R2, R5, RZ ;  /* 0x00000005020b7224 */ /* 0x000fe400078e02ff */
[----:B------:R-:W-:Y:S01]  /*23900*/  IMAD.MOV.U32 R2, RZ, RZ, RZ ;  /* 0x000000ffff027224 */ /* 0x000fe200078e00ff */
[----:B------:R-:W-:Y:S01]  /*23910*/  IABS R4, R8 ;  /* 0x0000000800047213 */ /* 0x000fe20000000000 */
[----:B------:R-:W-:-:S02]  /*23920*/  IMAD.MOV R10, RZ, RZ, -R10 ;  /* 0x000000ffff0a7224 */ /* 0x000fc400078e0a0a */
[----:B------:R-:W-:-:S04]  /*23930*/  IMAD.HI.U32 R2, R3, R11, R2 ;  /* 0x0000000b03027227 */ /* 0x000fc800078e0002 */
[----:B------:R-:W-:Y:S02]  /*23940*/  IMAD.MOV.U32 R3, RZ, RZ, R4 ;  /* 0x000000ffff037224 */ /* 0x000fe400078e0004 */
[----:B------:R-:W-:Y:S02]  /*23950*/  IMAD.MOV.U32 R4, RZ, RZ, R10 ;  /* 0x000000ffff047224 */ /* 0x000fe400078e000a */
[----:B------:R-:W-:-:S04]  /*23960*/  IMAD.HI.U32 R2, R2, R3, RZ ;  /* 0x0000000302027227 */ /* 0x000fc800078e00ff */
[----:B------:R-:W-:Y:S01]  /*23970*/  IMAD R4, R2, R4, R3 ;  /* 0x0000000402047224 */ /* 0x000fe200078e0203 */
[----:B------:R-:W-:Y:S01]  /*23980*/  LOP3.LUT R3, R8, R9, RZ, 0x3c, !PT ;  /* 0x0000000908037212 */ /* 0x000fe200078e3cff */
[----:B------:R-:W-:-:S03]  /*23990*/  IMAD R6, R6, R8, RZ ;  /* 0x0000000806067224 */ /* 0x000fc600078e02ff */
[----:B------:R-:W-:Y:S01]  /*239a0*/  ISETP.GT.U32.AND P1, PT, R5, R4, PT ;  /* 0x000000040500720c */ /* 0x000fe20003f24070 */
[----:B------:R-:W-:Y:S01]  /*239b0*/  IMAD.IADD R25, R25, 0x1, -R6 ;  /* 0x0000000119197824 */ /* 0x000fe200078e0a06 */
        /* <DEDUP_REMOVED lines=10> */
[----:B------:R-:W-:-:S05]  /*23a60*/  IMAD R9, R9, 0x1000000, R2 ;  /* 0x0100000009097824 */ /* 0x000fca00078e0202 */
[----:B------:R-:W-:Y:S01]  /*23a70*/  LEA R26, R26, R9, 0x10 ;  /* 0x000000091a1a7211 */ /* 0x000fe200078e80ff */
[----:B------:R-:W-:Y:S06]  /*23a80*/  BRA `(.L_x_686) ;  /* 0x00000000000c7947 */ /* 0x000fec0003800000 */
.L_x_683:
[----:B------:R-:W-:Y:S02]  /*23a90*/  IMAD.MOV.U32 R25, RZ, RZ, RZ ;  /* 0x000000ffff197224 */ /* 0x000fe400078e00ff */
[----:B------:R-:W-:Y:S02]  /*23aa0*/  IMAD.U32 R24, RZ, RZ, UR6 ;  /* 0x00000006ff187e24 */ /* 0x000fe4000f8e00ff */
[----:B------:R-:W-:-:S07]  /*23ab0*/  IMAD.MOV.U32 R26, RZ, RZ, RZ ;  /* 0x000000ffff1a7224 */ /* 0x000fce00078e00ff */
.L_x_686:
[----:B------:R-:W-:-:S13]  /*23ac0*/  ISETP.NE.AND P0, PT, R7, RZ, PT ;  /* 0x000000ff0700720c */ /* 0x000fda0003f05270 */
[----:B------:R-:W0:Y:S01]  /*23ad0*/  @!P0 S2R R3, SR_CgaCtaId ;  /* 0x0000000000038919 */ /* 0x000e220000008800 */
[----:B------:R-:W-:-:S04]  /*23ae0*/  @!P0 MOV R2, 0x400 ;  /* 0x0000040000028802 */ /* 0x000fc80000000f00 */
[----:B0-----:R-:W-:-:S05]  /*23af0*/  @!P0 LEA R2, R3, R2, 0x18 ;  /* 0x0000000203028211 */ /* 0x001fca00078ec0ff */
[----:B------:R1:W-:Y:S01]  /*23b00*/  @!P0 STS.128 [R2+0x388d0], R24 ;  /* 0x0388d01802008388 */ /* 0x0003e20000000c00 */
[----:B------:R-:W-:Y:S06]  /*23b10*/  BAR.ARV 0x5, 0x180 ;  /* 0x0146000000007b1d */ /* 0x000fec0000002000 */
.L_x_681:
[----:B------:R2:W-:Y:S01]  /*23b20*/  STL [R1+0x2c], RZ ;  /* 0x00002cff01007387 */ /* 0x0005e20000100800 */
[----:B------:R-:W-:Y:S01]  /*23b30*/  ULDC UR4, c[0x0][0xc3c] ;  /* 0x00030f0000047ab9 */ /* 0x000fe20000000800 */
[----:B------:R-:W-:Y:S01]  /*23b40*/  IMAD.MOV.U32 R29, RZ, RZ, 0x1 ;  /* 0x00000001ff1d7424 */ /* 0x000fe200078e00ff */
[----:B0-----:R-:W-:Y:S01]  /*23b50*/  ISETP.GE.AND P0, PT, R27, UR4, PT ;  /* 0x000000041b007c0c */ /* 0x001fe2000bf06270 */
[----:B------:R-:W-:-:S12]  /*23b60*/  IMAD.MOV.U32 R23, RZ, RZ, RZ ;  /* 0x000000ffff177224 */ /* 0x000fd800078e00ff */
[----:B--2---:R-:W-:Y:S05]  /*23b70*/  @P0 BRA `(.L_x_687) ;  /* 0x0000006800b00947 */ /* 0x004fea0003800000 */
[----:B------:R-:W0:Y:S01]  /*23b80*/  S2UR UR5, SR_CgaCtaId ;  /* 0x00000000000579c3 */ /* 0x000e220000008800 */
[----:B------:R2:W-:Y:S01]  /*23b90*/  STL [R1+0x2c], RZ ;  /* 0x00002cff01007387 */ /* 0x0005e20000100800 */
[C---:B------:R-:W-:Y:S01]  /*23ba0*/  IMAD.SHL.U32 R34, R0.reuse, 0x8, RZ ;  /* 0x0000000800227824 */ /* 0x040fe200078e00ff */
[----:B------:R-:W-:Y:S01]  /*23bb0*/  LOP3.LUT R4, R0, 0x7f, RZ, 0xc0, !PT ;  /* 0x0000007f00047812 */ /* 0x000fe200078ec0ff */
[----:B------:R-:W-:Y:S01]  /*23bc0*/  UMOV UR4, 0x400 ;  /* 0x0000040000047882 */ /* 0x000fe20000000000 */
[----:B------:R-:W-:Y:S01]  /*23bd0*/  BSSY B8, `(.L_x_687) ;  /* 0x00006a6000087945 */ /* 0x000fe20003800000 */
[----:B------:R-:W-:Y:S01]  /*23be0*/  IMAD.MOV.U32 R30, RZ, RZ, 0x1 ;  /* 0x00000001ff1e7424 */ /* 0x000fe200078e00ff */
[----:B------:R-:W-:Y:S01]  /*23bf0*/  LOP3.LUT R3, R34, 0x1f8, RZ, 0xc0, !PT ;  /* 0x000001f822037812 */ /* 0x000fe200078ec0ff */
[----:B------:R-:W-:Y:S01]  /*23c00*/  IMAD.SHL.U32 R33, R4, 0x8, RZ ;  /* 0x0000000804217824 */ /* 0x000fe200078e00ff */
[----:B------:R-:W-:Y:S01]  /*23c10*/  LOP3.LUT R34, R34, 0x38, RZ, 0xc0, !PT ;  /* 0x0000003822227812 */ /* 0x000fe200078ec0ff */
[----:B------:R-:W-:Y:S01]  /*23c20*/  IMAD.MOV.U32 R28, RZ, RZ, RZ ;  /* 0x000000ffff1c7224 */ /* 0x000fe200078e00ff */
[----:B-1----:R-:W-:Y:S01]  /*23c30*/  LOP3.LUT R2, R3, 0x38, R0, 0x78, !PT ;  /* 0x0000003803027812 */ /* 0x002fe200078e7800 */
[----:B------:R-:W-:Y:S01]  /*23c40*/  IMAD.SHL.U32 R0, R0, 0x10, RZ ;  /* 0x0000001000007824 */ /* 0x000fe200078e00ff */
[----:B------:R-:W-:Y:S01]  /*23c50*/  LOP3.LUT R37, R34, 0xc0, RZ, 0xfc, !PT ;  /* 0x000000c022257812 */ /* 0x000fe200078efcff */
[----:B------:R-:W-:Y:S01]  /*23c60*/  IMAD.MOV.U32 R23, RZ, RZ, RZ ;  /* 0x000000ffff177224 */ /* 0x000fe200078e00ff */
[----:B------:R-:W-:Y:S01]  /*23c70*/  LOP3.LUT R33, R2, 0x200, R33, 0xf8, !PT ;  /* 0x0000020002217812 */ /* 0x000fe200078ef821 */
[----:B------:R-:W-:Y:S01]  /*23c80*/  IMAD.MOV.U32 R29, RZ, RZ, 0x1 ;  /* 0x00000001ff1d7424 */ /* 0x000fe200078e00ff */
[----:B------:R-:W-:Y:S01]  /*23c90*/  SHF.R.U32.HI R2, RZ, 0x3, R4 ;  /* 0x00000003ff027819 */ /* 0x000fe20000011604 */
[----:B------:R-:W-:Y:S01]  /*23ca0*/  ULDC.64 UR38, c[0x0][0x198] ;  /* 0x0000660000267ab9 */ /* 0x000fe20000000a00 */
[----:B------:R-:W-:-:S02]  /*23cb0*/  ULOP3.LUT UR37, UR60, 0x2, URZ, 0xfc, !UPT ;  /* 0x000000023c257892 */ /* 0x000fc4000f8efc3f */
[----:B------:R-:W-:Y:S01]  /*23cc0*/  LOP3.LUT R0, R2, 0x70, R0, 0xf8, !PT ;  /* 0x0000007002007812 */ /* 0x000fe200078ef800 */
[----:B------:R-:W-:Y:S01]  /*23cd0*/  ULDC UR36, c[0x0][0xc] ;  /* 0x0000030000247ab9 */ /* 0x000fe20000000800 */
[C---:B------:R-:W-:Y:S01]  /*23ce0*/  LOP3.LUT R2, R34.reuse, 0x40, RZ, 0xfc, !PT ;  /* 0x0000004022027812 */ /* 0x040fe200078efcff */
[----:B0-----:R-:W-:Y:S01]  /*23cf0*/  ULEA UR4, UR5, UR4, 0x18 ;  /* 0x0000000405047291 */ /* 0x001fe2000f8ec03f */
[----:B------:R-:W-:-:S05]  /*23d00*/  LOP3.LUT R0, R34, 0x80, RZ, 0xfc, !PT ;  /* 0x0000008022007812 */ /* 0x000fca00078efcff */
[----:B------:R-:W-:-:S04]  /*23d10*/  IMAD.U32 R16, RZ, RZ, UR4 ;  /* 0x00000004ff107e24 */ /* 0x000fc8000f8e00ff */
[----:B--2---:R-:W-:-:S07]  /*23d20*/  IMAD R36, R33, 0x2, R16 ;  /* 0x0000000221247824 */ /* 0x004fce00078e0210 */
.L_x_798:
[----:B0-----:R-:W0:Y:S01]  /*23d30*/  LDC.64 R2, c[0x0][0xc88] ;  /* 0x00032200ff027b82 */ /* 0x001e220000000a00 */
[----:B------:R-:W-:Y:S01]  /*23d40*/  ULDC.64 UR4, c[0x0][0x208] ;  /* 0x0000820000047ab9 */ /* 0x000fe20000000a00 */
[----:B0-----:R-:W-:-:S05]  /*23d50*/  IMAD.WIDE R2, R27, 0x4, R2 ;  /* 0x000000041b027825 */ /* 0x001fca00078e0202 */
[----:B--2---:R-:W2:Y:S01]  /*23d60*/  LDG.E R31, desc[UR4][R2.64] ;  /* 0x00000004021f7981 */ /* 0x004ea2000c1e1900 */
[----:B------:R-:W-:Y:S05]  /*23d70*/  YIELD ;  /* 0x0000000000007946 */ /* 0x000fea0003800000 */
[----:B------:R-:W-:Y:S01]  /*23d80*/  ULDC.64 UR4, c[0x0][0xa28] ;  /* 0x00028a0000047ab9 */ /* 0x000fe20000000a00 */
[----:B------:R-:W-:Y:S01]  /*23d90*/  ULDC.64 UR8, c[0x0][0xa18] ;  /* 0x0002860000087ab9 */ /* 0x000fe20000000a00 */
[----:B------:R-:W-:Y:S01]  /*23da0*/  ISETP.NE.U32.AND P0, PT, RZ, UR4, PT ;  /* 0x00000004ff007c0c */ /* 0x000fe2000bf05070 */
[----:B------:R-:W-:Y:S01]  /*23db0*/  IMAD.MOV.U32 R11, RZ, RZ, RZ ;  /* 0x000000ffff0b7224 */ /* 0x000fe200078e00ff */
[----:B------:R-:W-:Y:S01]  /*23dc0*/  ULDC.64 UR10, c[0x0][0x208] ;  /* 0x00008200000a7ab9 */ /* 0x000fe20000000a00 */
[----:B------:R-:W-:Y:S01]  /*23dd0*/  ULDC.64 UR6, c[0x0][0xa10] ;  /* 0x0002840000067ab9 */ /* 0x000fe20000000a00 */
[----:B------:R-:W-:-:S02]  /*23de0*/  ISETP.NE.AND.EX P0, PT, RZ, UR5, PT, P0 ;  /* 0x00000005ff007c0c */ /* 0x000fc4000bf05300 */
[----:B--2---:R-:W-:-:S11]  /*23df0*/  SHF.R.S32.HI R0, RZ, 0x1f, R31 ;  /* 0x0000001fff007819 */ /* 0x004fd6000001141f */
[C---:B------:R-:W-:Y:S01]  /*23e00*/  @P0 LEA R2, P1, R31.reuse, UR4, 0x2 ;  /* 0x000000041f020c11 */ /* 0x040fe2000f8210ff */
[C---:B------:R-:W-:Y:S01]  /*23e10*/  IMAD.SHL.U32 R17, R31.reuse, 0x4, RZ ;  /* 0x000000041f117824 */ /* 0x040fe200078e00ff */
[C-C-:B------:R-:W-:Y:S01]  /*23e20*/  SHF.L.U64.HI R19, R31.reuse, 0x2, R0.reuse ;  /* 0x000000021f137819 */ /* 0x140fe20000010200 */
[----:B------:R0:W-:Y:S01]  /*23e30*/  STL [R1+0x20], R0 ;  /* 0x0000200001007387 */ /* 0x0001e20000100800 */
[----:B------:R-:W-:Y:S01]  /*23e40*/  @P0 LEA.HI.X R3, R31, UR5, R0, 0x2, P1 ;  /* 0x000000051f030c11 */ /* 0x000fe200088f1400 */
[----:B------:R-:W-:Y:S01]  /*23e50*/  ULDC.64 UR4, c[0x0][0xa00] ;  /* 0x0002800000047ab9 */ /* 0x000fe20000000a00 */
[----:B------:R-:W-:-:S03]  /*23e60*/  ISETP.NE.U32.AND P1, PT, RZ, UR8, PT ;  /* 0x00000008ff007c0c */ /* 0x000fc6000bf25070 */
[----:B------:R1:W2:Y:S01]  /*23e70*/  @P0 LDG.E R11, desc[UR10][R2.64] ;  /* 0x0000000a020b0981 */ /* 0x0002a2000c1e1900 */
[----:B------:R-:W-:Y:S01]  /*23e80*/  ISETP.NE.AND.EX P1, PT, RZ, UR9, PT, P1 ;  /* 0x00000009ff007c0c */ /* 0x000fe2000bf25310 */
[----:B------:R-:W-:Y:S01]  /*23e90*/  IMAD.MOV.U32 R35, RZ, RZ, RZ ;  /* 0x000000ffff237224 */ /* 0x000fe200078e00ff */
[----:B------:R-:W-:Y:S01]  /*23ea0*/  ISETP.NE.U32.AND P0, PT, RZ, UR4, PT ;  /* 0x00000004ff007c0c */ /* 0x000fe2000bf05070 */
[----:B0-----:R-:W-:Y:S01]  /*23eb0*/  IMAD.MOV.U32 R0, RZ, RZ, RZ ;  /* 0x000000ffff007224 */ /* 0x001fe200078e00ff */
[----:B------:R-:W-:Y:S02]  /*23ec0*/  ISETP.NE.U32.AND P2, PT, RZ, UR6, PT ;  /* 0x00000006ff007c0c */ /* 0x000fe4000bf45070 */
[----:B------:R-:W-:Y:S02]  /*23ed0*/  ISETP.NE.AND.EX P0, PT, RZ, UR5, PT, P0 ;  /* 0x00000005ff007c0c */ /* 0x000fe4000bf05300 */
[----:B------:R-:W-:Y:S02]  /*23ee0*/  ISETP.NE.AND.EX P2, PT, RZ, UR7, PT, P2 ;  /* 0x00000007ff007c0c */ /* 0x000fe4000bf45320 */
[C---:B-1----:R-:W-:Y:S01]  /*23ef0*/  IADD3 R2, P3, R17.reuse, UR4, RZ ;  /* 0x0000000411027c10 */ /* 0x042fe2000ff7e0ff */
[----:B------:R-:W-:Y:S01]  /*23f00*/  ULDC UR4, c[0x0][0x288] ;  /* 0x0000a20000047ab9 */ /* 0x000fe20000000800 */
[----:B------:R-:W-:-:S02]  /*23f10*/  IADD3 R4, P4, R17, UR6, RZ ;  /* 0x0000000611047c10 */ /* 0x000fc4000ff9e0ff */
[----:B------:R-:W-:Y:S02]  /*23f20*/  IADD3.X R3, R19, UR5, RZ, P3, !PT ;  /* 0x0000000513037c10 */ /* 0x000fe40009ffe4ff */
[----:B------:R-:W-:Y:S01]  /*23f30*/  @P1 IADD3 R6, P3, R17, UR8, RZ ;  /* 0x0000000811061c10 */ /* 0x000fe2000ff7e0ff */
[----:B------:R-:W-:Y:S01]  /*23f40*/  IMAD.U32 R8, RZ, RZ, UR4 ;  /* 0x00000004ff087e24 */ /* 0x000fe2000f8e00ff */
[----:B------:R-:W-:Y:S01]  /*23f50*/  ULDC.64 UR4, c[0x0][0x418] ;  /* 0x0001060000047ab9 */ /* 0x000fe20000000a00 */
[C---:B------:R-:W-:Y:S01]  /*23f60*/  IADD3.X R5, R19.reuse, UR7, RZ, P4, !PT ;  /* 0x0000000713057c10 */ /* 0x040fe2000a7fe4ff */
[----:B------:R-:W5:Y:S01]  /*23f70*/  @P0 LDG.E R35, desc[UR10][R2.64] ;  /* 0x0000000a02230981 */ /* 0x000f62000c1e1900 */
[----:B------:R-:W-:Y:S01]  /*23f80*/  @P1 IADD3.X R7, R19, UR9, RZ, P3, !PT ;  /* 0x0000000913071c10 */ /* 0x000fe20009ffe4ff */
[----:B------:R-:W-:Y:S02]  /*23f90*/  UISETP.NE.U32.AND UP0, UPT, UR4, URZ, UPT ;  /* 0x0000003f0400728c */ /* 0x000fe4000bf05070 */
[----:B------:R-:W5:Y:S01]  /*23fa0*/  @P2 LDG.E R0, desc[UR10][R4.64] ;  /* 0x0000000a04002981 */ /* 0x000f62000c1e1900 */
[----:B------:R-:W-:-:S03]  /*23fb0*/  ULDC UR4, c[0x0][0x424] ;  /* 0x0001090000047ab9 */ /* 0x000fc60000000800 */
[----:B------:R0:W3:Y:S01]  /*23fc0*/  @P1 LDG.E R8, desc[UR10][R6.64] ;  /* 0x0000000a06081981 */ /* 0x0000e2000c1e1900 */
[----:B------:R-:W-:-:S03]  /*23fd0*/  UISETP.NE.AND.EX UP0, UPT, UR5, URZ, UPT, UP0 ;  /* 0x0000003f0500728c */ /* 0x000fc6000bf05300 */
[----:B------:R-:W-:Y:S01]  /*23fe0*/  ULDC UR5, c[0x0][0x2f0] ;  /* 0x0000bc0000057ab9 */ /* 0x000fe20000000800 */
[----:B------:R-:W-:-:S04]  /*23ff0*/  USEL UR4, UR4, 0x1, UP0 ;  /* 0x0000000104047887 */ /* 0x000fc80008000000 */
[----:B------:R-:W-:-:S03]  /*24000*/  UIMAD UR4, UR4, UR5, URZ ;  /* 0x00000005040472a4 */ /* 0x000fc6000f8e023f */
[----:B------:R-:W-:Y:S02]  /*24010*/  ULDC UR5, c[0x0][0x348] ;  /* 0x0000d20000057ab9 */ /* 0x000fe40000000800 */
[----:B0-----:R-:W-:Y:S02]  /*24020*/  IMAD.U32 R6, RZ, RZ, UR5 ;  /* 0x00000005ff067e24 */ /* 0x001fe4000f8e00ff */
[----:B------:R-:W-:Y:S01]  /*24030*/  IMAD.U32 R9, RZ, RZ, UR4 ;  /* 0x00000004ff097e24 */ /* 0x000fe2000f8e00ff */
[----:B--2---:R0:W-:Y:S04]  /*24040*/  STL [R1+0x10], R11 ;  /* 0x0000100b01007387 */ /* 0x0041e80000100800 */
[----:B---3--:R0:W-:Y:S01]  /*24050*/  STL [R1+0x28], R8 ;  /* 0x0000280801007387 */ /* 0x0081e20000100800 */
[----:B------:R-:W-:Y:S05]  /*24060*/  @P1 BRA `(.L_x_688) ;  /* 0x0000000000181947 */ /* 0x000fea0003800000 */
[----:B------:R-:W-:Y:S05]  /*24070*/  @!P0 BRA `(.L_x_688) ;  /* 0x0000000000148947 */ /* 0x000fea0003800000 */
[----:B------:R-:W-:Y:S02]  /*24080*/  ULDC.64 UR4, c[0x0][0x208] ;  /* 0x0000820000047ab9 */ /* 0x000fe40000000a00 */
[----:B0-----:R-:W2:Y:S04]  /*24090*/  LDG.E R8, desc[UR4][R2.64] ;  /* 0x0000000402087981 */ /* 0x001ea8000c1e1900 */
[----:B------:R-:W2:Y:S02]  /*240a0*/  LDG.E R7, desc[UR4][R2.64+0x4] ;  /* 0x0000040402077981 */ /* 0x000ea4000c1e1900 */
[----:B--2---:R-:W-:-:S05]  /*240b0*/  IMAD.IADD R2, R7, 0x1, -R8 ;  /* 0x0000000107027824 */ /* 0x004fca00078e0a08 */
[----:B------:R1:W-:Y:S02]  /*240c0*/  STL [R1+0x28], R2 ;  /* 0x0000280201007387 */ /* 0x0003e40000100800 */
.L_x_688:
[----:B------:R-:W-:Y:S01]  /*240d0*/  ULDC.64 UR4, c[0x0][0xa20] ;  /* 0x0002880000047ab9 */ /* 0x000fe20000000a00 */
[C---:B-1----:R-:W-:Y:S01]  /*240e0*/  LOP3.LUT R2, R26.reuse, 0xff000000, RZ, 0xc0, !PT ;  /* 0xff0000001a027812 */ /* 0x042fe200078ec0ff */
[----:B------:R-:W-:Y:S01]  /*240f0*/  IMAD.MOV.U32 R32, RZ, RZ, R31 ;  /* 0x000000ffff207224 */ /* 0x000fe200078e001f */
[----:B------:R-:W-:Y:S02]  /*24100*/  ISETP.NE.U32.AND P0, PT, RZ, UR4, PT ;  /* 0x00000004ff007c0c */ /* 0x000fe4000bf05070 */
[----:B------:R-:W-:Y:S02]  /*24110*/  SHF.R.U32.HI R3, RZ, 0x8, R2 ;  /* 0x00000008ff037819 */ /* 0x000fe40000011602 */
[----:B------:R-:W-:Y:S02]  /*24120*/  ISETP.NE.AND.EX P0, PT, RZ, UR5, PT, P0 ;  /* 0x00000005ff007c0c */ /* 0x000fe4000bf05300 */
[C---:B0-----:R-:W-:Y:S02]  /*24130*/  LOP3.LUT R8, R26.reuse, 0xff0000, RZ, 0xc0, !PT ;  /* 0x00ff00001a087812 */ /* 0x041fe400078ec0ff */
[----:B------:R-:W-:-:S02]  /*24140*/  LOP3.LUT R26, R26, 0xffff, RZ, 0xc0, !PT ;  /* 0x0000ffff1a1a7812 */ /* 0x000fc400078ec0ff */
[----:B------:R-:W-:-:S07]  /*24150*/  LEA.HI R8, R8, R3, RZ, 0x10 ;  /* 0x0000000308087211 */ /* 0x000fce00078f80ff */
[----:B------:R-:W-:Y:S05]  /*24160*/  @!P0 BRA `(.L_x_689) ;  /* 0x0000000000148947 */ /* 0x000fea0003800000 */
[----:B------:R-:W-:Y:S01]  /*24170*/  IADD3 R2, P0, R17, UR4, RZ ;  /* 0x0000000411027c10 */ /* 0x000fe2000ff1e0ff */
[----:B------:R-:W-:-:S03]  /*24180*/  ULDC.64 UR6, c[0x0][0x208] ;  /* 0x0000820000067ab9 */ /* 0x000fc60000000a00 */
[----:B------:R-:W-:-:S05]  /*24190*/  IADD3.X R3, R19, UR5, RZ, P0, !PT ;  /* 0x0000000513037c10 */ /* 0x000fca00087fe4ff */
[----:B------:R0:W5:Y:S01]  /*241a0*/  LDG.E R9, desc[UR6][R2.64] ;  /* 0x0000000602097981 */ /* 0x000162000c1e1900 */
[----:B------:R-:W-:Y:S05]  /*241b0*/  BRA `(.L_x_690) ;  /* 0x0000000000287947 */ /* 0x000fea0003800000 */
.L_x_689:
[----:B------:R-:W-:Y:S02]  /*241c0*/  ULDC.64 UR4, c[0x0][0xa08] ;  /* 0x0002820000047ab9 */ /* 0x000fe40000000a00 */
[----:B------:R-:W-:-:S04]  /*241d0*/  ISETP.NE.U32.AND P0, PT, RZ, UR4, PT ;  /* 0x00000004ff007c0c */ /* 0x000fc8000bf05070 */
[----:B------:R-:W-:-:S13]  /*241e0*/  ISETP.NE.AND.EX P0, PT, RZ, UR5, PT, P0 ;  /* 0x00000005ff007c0c */ /* 0x000fda000bf05300 */
[----:B------:R-:W-:Y:S05]  /*241f0*/  @!P0 BRA `(.L_x_690) ;  /* 0x0000000000188947 */ /* 0x000fea0003800000 */
[----:B------:R-:W0:Y:S01]  /*24200*/  LDC.64 R2, c[0x0][0xa08] ;  /* 0x00028200ff027b82 */ /* 0x000e220000000a00 */
[----:B------:R-:W-:Y:S01]  /*24210*/  ULDC.64 UR4, c[0x0][0x208] ;  /* 0x0000820000047ab9 */ /* 0x000fe20000000a00 */
[----:B0-----:R-:W-:-:S05]  /*24220*/  IMAD.WIDE R2, R32, 0x4, R2 ;  /* 0x0000000420027825 */ /* 0x001fca00078e0202 */
[----:B------:R-:W2:Y:S04]  /*24230*/  LDG.E R9, desc[UR4][R2.64] ;  /* 0x0000000402097981 */ /* 0x000ea8000c1e1900 */
[----:B------:R-:W2:Y:S02]  /*24240*/  LDG.E R10, desc[UR4][R2.64+0x4] ;  /* 0x00000404020a7981 */ /* 0x000ea4000c1e1900 */
[----:B--2---:R-:W-:-:S07]  /*24250*/  IMAD.IADD R9, R10, 0x1, -R9 ;  /* 0x000000010a097824 */ /* 0x004fce00078e0a09 */
.L_x_690:
[----:B------:R-:W-:Y:S02]  /*24260*/  ULDC.64 UR4, c[0x0][0x208] ;  /* 0x0000820000047ab9 */ /* 0x000fe40000000a00 */
[----:B0-----:R-:W2:Y:S04]  /*24270*/  @P2 LDG.E R2, desc[UR4][R4.64] ;  /* 0x0000000404022981 */ /* 0x001ea8000c1e1900 */
[----:B------:R0:W2:Y:S01]  /*24280*/  @P2 LDG.E R3, desc[UR4][R4.64+0x4] ;  /* 0x0000040404032981 */ /* 0x0000a2000c1e1900 */
[----:B-----5:R-:W-:Y:S01]  /*24290*/  IMAD.IADD R9, R9, 0x1, -R11 ;  /* 0x0000000109097824 */ /* 0x020fe200078e0a0b */
[----:B------:R-:W-:Y:S01]  /*242a0*/  BSSY B0, `(.L_x_691) ;  /* 0x000002a000007945 */ /* 0x000fe20003800000 */
[----:B------:R-:W-:Y:S02]  /*242b0*/  LOP3.LUT R7, R8, 0xff, RZ, 0xc0, !PT ;  /* 0x000000ff08077812 */ /* 0x000fe400078ec0ff */
[----:B0-----:R-:W-:Y:S01]  /*242c0*/  SHF.R.U32.HI R5, RZ, 0x10, R8 ;  /* 0x00000010ff057819 */ /* 0x001fe20000011608 */
[----:B--2---:R-:W-:-:S04]  /*242d0*/  @P2 IMAD.IADD R6, R3, 0x1, -R2 ;  /* 0x0000000103062824 */ /* 0x004fc800078e0a02 */
[----:B------:R-:W-:-:S04]  /*242e0*/  IMAD.IADD R3, R9, 0x1, R6 ;  /* 0x0000000109037824 */ /* 0x000fc800078e0206 */
[C---:B------:R-:W-:Y:S01]  /*242f0*/  VIADD R2, R3.reuse, 0x4f ;  /* 0x0000004f03027836 */ /* 0x040fe20000000000 */
[----:B------:R-:W-:Y:S01]  /*24300*/  ISETP.GE.AND P1, PT, R3, 0x1, PT ;  /* 0x000000010300780c */ /* 0x000fe20003f26270 */
[----:B------:R0:W-:Y:S02]  /*24310*/  STL [R1+0x8], R3 ;  /* 0x0000080301007387 */ /* 0x0001e40000100800 */
[----:B------:R-:W-:-:S05]  /*24320*/  IMAD.HI R2, R2, 0x66666667, RZ ;  /* 0x6666666702027827 */ /* 0x000fca00078e02ff */
[----:B0-----:R-:W-:-:S04]  /*24330*/  SHF.R.U32.HI R3, RZ, 0x1f, R2 ;  /* 0x0000001fff037819 */ /* 0x001fc80000011602 */
[----:B------:R-:W-:Y:S01]  /*24340*/  LEA.HI.SX32 R4, R2, R3, 0x1b ;  /* 0x0000000302047211 */ /* 0x000fe200078fdaff */
[----:B------:R-:W-:Y:S01]  /*24350*/  IMAD.MOV.U32 R3, RZ, RZ, RZ ;  /* 0x000000ffff037224 */ /* 0x000fe200078e00ff */
[----:B------:R-:W-:Y:S06]  /*24360*/  @!P1 BRA `(.L_x_692) ;  /* 0x0000000000749947 */ /* 0x000fec0003800000 */
[----:B------:R-:W-:Y:S01]  /*24370*/  ISETP.NE.AND P0, PT, R5, RZ, PT ;  /* 0x000000ff0500720c */ /* 0x000fe20003f05270 */
[----:B------:R-:W-:-:S03]  /*24380*/  ULDC UR4, c[0x0][0x9f0] ;  /* 0x00027c0000047ab9 */ /* 0x000fc60000000800 */
[----:B------:R-:W-:-:S04]  /*24390*/  SEL R8, R5, UR4, P0 ;  /* 0x0000000405087c07 */ /* 0x000fc80008000000 */
[----:B------:R-:W-:Y:S02]  /*243a0*/  IABS R10, R8 ;  /* 0x00000008000a7213 */ /* 0x000fe40000000000 */
[----:B------:R-:W-:Y:S02]  /*243b0*/  IADD3 R11, R8, -0x1, R4 ;  /* 0xffffffff080b7810 */ /* 0x000fe40007ffe004 */
[----:B------:R-:W0:Y:S08]  /*243c0*/  I2F.RP R2, R10 ;  /* 0x0000000a00027306 */ /* 0x000e300000209400 */
[----:B0-----:R-:W0:Y:S02]  /*243d0*/  MUFU.RCP R2, R2 ;  /* 0x0000000200027308 */ /* 0x001e240000001000 */
[----:B0-----:R-:W-:-:S06]  /*243e0*/  VIADD R2, R2, 0xffffffe ;  /* 0x0ffffffe02027836 */ /* 0x001fcc0000000000 */
[----:B------:R0:W1:Y:S02]  /*243f0*/  F2I.FTZ.U32.TRUNC.NTZ R3, R2 ;  /* 0x0000000200037305 */ /* 0x000064000021f000 */
[----:B0-----:R-:W-:-:S04]  /*24400*/  LOP3.LUT R2, R11, R8, RZ, 0x3c, !PT ;  /* 0x000000080b027212 */ /* 0x001fc800078e3cff */
[----:B------:R-:W-:Y:S01]  /*24410*/  ISETP.GE.AND P4, PT, R2, RZ, PT ;  /* 0x000000ff0200720c */ /* 0x000fe20003f86270 */
[----:B-1----:R-:W-:-:S04]  /*24420*/  IMAD.MOV R2, RZ, RZ, -R3 ;  /* 0x000000ffff027224 */ /* 0x002fc800078e0a03 */
[----:B------:R-:W-:Y:S02]  /*24430*/  IMAD R12, R2, R10, RZ ;  /* 0x0000000a020c7224 */ /* 0x000fe400078e02ff */
[----:B------:R-:W-:-:S04]  /*24440*/  IMAD.MOV.U32 R2, RZ, RZ, RZ ;  /* 0x000000ffff027224 */ /* 0x000fc800078e00ff */
[----:B------:R-:W-:Y:S01]  /*24450*/  IMAD.HI.U32 R2, R3, R12, R2 ;  /* 0x0000000c03027227 */ /* 0x000fe200078e0002 */
[----:B------:R-:W-:Y:S02]  /*24460*/  IABS R3, R11 ;  /* 0x0000000b00037213 */ /* 0x000fe40000000000 */
[----:B------:R-:W-:-:S03]  /*24470*/  IABS R11, R8 ;  /* 0x00000008000b7213 */ /* 0x000fc60000000000 */
[----:B------:R-:W-:-:S04]  /*24480*/  IMAD.HI.U32 R2, R2, R3, RZ ;  /* 0x0000000302027227 */ /* 0x000fc800078e00ff */
[----:B------:R-:W-:-:S04]  /*24490*/  IMAD.MOV R11, RZ, RZ, -R11 ;  /* 0x000000ffff0b7224 */ /* 0x000fc800078e0a0b */
        /* <DEDUP_REMOVED lines=8> */
[----:B------:R-:W-:-:S05]  /*24520*/  @!P3 LOP3.LUT R2, RZ, R8, RZ, 0x33, !PT ;  /* 0x00000008ff02b212 */ /* 0x000fca00078e33ff */
[----:B------:R-:W-:-:S07]  /*24530*/  IMAD.MOV.U32 R3, RZ, RZ, R2 ;  /* 0x000000ffff037224 */ /* 0x000fce00078e0002 */
.L_x_692:
[----:B------:R-:W-:Y:S05]  /*24540*/  BSYNC B0 ;  /* 0x0000000000007941 */ /* 0x000fea0003800000 */
.L_x_691:
[-C--:B------:R-:W-:Y:S01]  /*24550*/  IMAD R2, R7, R3.reuse, RZ ;  /* 0x0000000307027224 */ /* 0x080fe200078e02ff */
[----:B------:R-:W-:Y:S04]  /*24560*/  BSSY B0, `(.L_x_693) ;  /* 0x0000191000007945 */ /* 0x000fe80003800000 */
[C---:B------:R-:W-:Y:S01]  /*24570*/  VIADDMNMX R3, R2.reuse, R3, R4, PT ;  /* 0x0000000302037246 */ /* 0x040fe20003800104 */
[----:B------:R-:W-:-:S04]  /*24580*/  IMAD R2, R2, 0x50, -R9 ;  /* 0x0000005002027824 */ /* 0x000fc800078e0a09 */
[----:B------:R-:W-:Y:S01]  /*24590*/  IMAD R3, R3, 0x50, -R9 ;  /* 0x0000005003037824 */ /* 0x000fe200078e0a09 */
[----:B------:R-:W-:-:S04]  /*245a0*/  VIMNMX R2, RZ, R2, !PT ;  /* 0x00000002ff027248 */ /* 0x000fc80007fe0100 */
[----:B------:R-:W-:-:S04]  /*245b0*/  VIMNMX R3, R3, R6, PT ;  /* 0x0000000603037248 */ /* 0x000fc80003fe0100 */
[----:B------:R-:W-:-:S13]  /*245c0*/  ISETP.GT.AND P0, PT, R3, R2, PT ;  /* 0x000000020300720c */ /* 0x000fda0003f04270 */
[----:B------:R-:W-:Y:S02]  /*245d0*/  @P0 VIADD R8, R3, 0x4f ;  /* 0x0000004f03080836 */ /* 0x000fe40000000000 */
[----:B------:R-:W-:-:S04]  /*245e0*/  IMAD.WIDE.U32 R2, R2, -0x33333333, RZ ;  /* 0xcccccccd02027825 */ /* 0x000fc800078e00ff */
[----:B------:R-:W-:Y:S01]  /*245f0*/  @P0 IMAD.HI R8, R8, 0x66666667, RZ ;  /* 0x6666666708080827 */ /* 0x000fe200078e02ff */
[----:B------:R-:W-:-:S04]  /*24600*/  SHF.R.U32.HI R6, RZ, 0x6, R3 ;  /* 0x00000006ff067819 */ /* 0x000fc80000011603 */
[----:B------:R-:W-:Y:S02]  /*24610*/  @P0 SHF.R.U32.HI R2, RZ, 0x1f, R8 ;  /* 0x0000001fff020819 */ /* 0x000fe40000011608 */
[----:B------:R-:W-:Y:S02]  /*24620*/  MOV R3, R6 ;  /* 0x0000000600037202 */ /* 0x000fe40000000f00 */
[----:B------:R-:W-:Y:S02]  /*24630*/  @P0 LEA.HI.SX32 R3, R8, R2, 0x1b ;  /* 0x0000000208030211 */ /* 0x000fe400078fdaff */
[----:B------:R-:W-:Y:S02]  /*24640*/  PLOP3.LUT P0, PT, PT, PT, PT, 0x80, 0x0 ;  /* 0x000000000000781c */ /* 0x000fe40003f0f070 */
[----:B------:R-:W-:-:S13]  /*24650*/  ISETP.GT.AND P3, PT, R3, R6, PT ;  /* 0x000000060300720c */ /* 0x000fda0003f64270 */
[----:B------:R-:W-:Y:S05]  /*24660*/  @!P3 BRA `(.L_x_694) ;  /* 0x000000180000b947 */ /* 0x000fea0003800000 */
[----:B------:R-:W-:Y:S01]  /*24670*/  UMOV UR4, 0xffffffff ;  /* 0xffffffff00047882 */ /* 0x000fe20000000000 */
[----:B------:R-:W-:Y:S02]  /*24680*/  SEL R2, R32, RZ, !P2 ;  /* 0x000000ff20027207 */ /* 0x000fe40005000000 */
[----:B------:R-:W-:Y:S05]  /*24690*/  BRA.DIV UR4, `(.L_x_695) ;  /* 0x0000007604287947 */ /* 0x000fea000b800000 */
[----:B------:R-:W0:Y:S02]  /*246a0*/  S2R R8, SR_TID.X ;  /* 0x0000000000087919 */ /* 0x000e240000002100 */
[----:B0-----:R-:W-:-:S04]  /*246b0*/  SHF.R.U32.HI R8, RZ, 0x5, R8 ;  /* 0x00000005ff087819 */ /* 0x001fc80000011608 */
[----:B------:R-:W-:-:S05]  /*246c0*/  LOP3.LUT R8, R8, 0x3, RZ, 0xc0, !PT ;  /* 0x0000000308087812 */ /* 0x000fca00078ec0ff */
[----:B------:R0:W1:Y:S02]  /*246d0*/  SHFL.IDX PT, R14, R8, RZ, 0x1f ;  /* 0x00001fff080e7589 */ /* 0x00006400000e0000 */
.L_x_866:
[----:B-1----:R-:W-:Y:S02]  /*246e0*/  ISETP.NE.AND P0, PT, R14, RZ, PT ;  /* 0x000000ff0e00720c */ /* 0x002fe40003f05270 */
[----:B------:R-:W-:-:S11]  /*246f0*/  PLOP3.LUT P6, PT, PT, PT, PT, 0x8, 0x0 ;  /* 0x000000000000781c */ /* 0x000fd60003fce170 */
[----:B------:R-:W-:Y:S05]  /*24700*/  @P0 BRA `(.L_x_696) ;  /* 0x00000000000c0947 */ /* 0x000fea0003800000 */
[----:B------:R-:W-:-:S03]  /*24710*/  UMOV UR4, 0xffffffff ;  /* 0xffffffff00047882 */ /* 0x000fc60000000000 */
[----:B------:R-:W-:Y:S05]  /*24720*/  BRA.DIV UR4, `(.L_x_697) ;  /* 0x0000007604387947 */ /* 0x000fea000b800000 */
[----:B------:R-:W-:-:S13]  /*24730*/  ELECT P6, URZ, PT ;  /* 0x00000000003f782f */ /* 0x000fda00038c0000 */
.L_x_696:
[----:B0-----:R-:W2:Y:S01]  /*24740*/  LDL R8, [R1+0x2c] ;  /* 0x00002c0001087983 */ /* 0x001ea20000100800 */
[----:B------:R-:W-:Y:S01]  /*24750*/  BSSY B1, `(.L_x_698) ;  /* 0x0000008000017945 */ /* 0x000fe20003800000 */
[----:B--2---:R-:W-:-:S05]  /*24760*/  VIADD R8, R8, 0x1 ;  /* 0x0000000108087836 */ /* 0x004fca0000000000 */
[----:B------:R-:W-:-:S04]  /*24770*/  LEA.HI R9, R8, R8, RZ, 0x1 ;  /* 0x0000000808097211 */ /* 0x000fc800078f08ff */
[----:B------:R-:W-:-:S05]  /*24780*/  LOP3.LUT R9, R9, 0xfffffffe, RZ, 0xc0, !PT ;  /* 0xfffffffe09097812 */ /* 0x000fca00078ec0ff */
[----:B------:R-:W-:-:S05]  /*24790*/  IMAD.IADD R8, R8, 0x1, -R9 ;  /* 0x0000000108087824 */ /* 0x000fca00078e0a09 */
[----:B------:R-:W-:-:S04]  /*247a0*/  SHF.L.U32 R8, R8, 0x1f, RZ ;  /* 0x0000001f08087819 */ /* 0x000fc800000006ff */
[----:B------:R-:W0:Y:S02]  /*247b0*/  SYNCS.PHASECHK.TRANS64.TRYWAIT P0, [R16+URZ+0x38820], R8 ;  /* 0x03882008100075a7 */ /* 0x000e24000800017f */
[----:B0-----:R-:W-:Y:S05]  /*247c0*/  @!P0 BRA `(.L_x_699) ;  /* 0x0000007400308947 */ /* 0x001fea0003800000 */
.L_x_869:
[----:B------:R-:W-:Y:S05]  /*247d0*/  BSYNC B1 ;  /* 0x0000000000017941 */ /* 0x000fea0003800000 */
.L_x_698:
[----:B------:R-:W-:Y:S04]  /*247e0*/  BSSY B1, `(.L_x_700) ;  /* 0x00000ab000017945 */ /* 0x000fe80003800000 */
[----:B------:R-:W-:Y:S05]  /*247f0*/  @!P6 BRA `(.L_x_701) ;  /* 0x0000000800a4e947 */ /* 0x000fea0003800000 */
[----:B------:R-:W-:Y:S01]  /*24800*/  IMAD R12, R28, 0x8, R16 ;  /* 0x000000081c0c7824 */ /* 0x000fe200078e0210 */
[----:B------:R-:W-:Y:S01]  /*24810*/  SHF.L.U32 R11, R30, 0x1f, RZ ;  /* 0x0000001f1e0b7819 */ /* 0x000fe200000006ff */
[----:B------:R-:W1:Y:S01]  /*24820*/  S2R R9, SR_TID.X ;  /* 0x0000000000097919 */ /* 0x000e620000002100 */
[----:B------:R-:W-:Y:S02]  /*24830*/  BSSY B2, `(.L_x_702) ;  /* 0x0000005000027945 */ /* 0x000fe40003800000 */
[----:B------:R-:W2:Y:S01]  /*24840*/  SYNCS.PHASECHK.TRANS64.TRYWAIT P0, [R12+URZ+0x388a0], R11 ;  /* 0x0388a00b0c0075a7 */ /* 0x000ea2000800017f */
[----:B-1----:R-:W-:-:S04]  /*24850*/  LOP3.LUT R9, R9, 0x7f, RZ, 0xc0, !PT ;  /* 0x0000007f09097812 */ /* 0x002fc800078ec0ff */
[----:B------:R-:W-:Y:S01]  /*24860*/  ISETP.NE.AND P2, PT, R9, RZ, PT ;  /* 0x000000ff0900720c */ /* 0x000fe20003f45270 */
[----:B--2---:R-:W-:-:S12]  /*24870*/  @!P0 BRA `(.L_x_703) ;  /* 0x0000007400188947 */ /* 0x004fd80003800000 */
.L_x_870:
[----:B------:R-:W-:Y:S05]  /*24880*/  BSYNC B2 ;  /* 0x0000000000027941 */ /* 0x000fea0003800000 */
.L_x_702:
[----:B------:R-:W-:Y:S04]  /*24890*/  BSSY B2, `(.L_x_704) ;  /* 0x0000009000027945 */ /* 0x000fe80003800000 */
[----:B------:R-:W-:Y:S05]  /*248a0*/  @P2 BRA `(.L_x_705) ;  /* 0x00000000001c2947 */ /* 0x000fea0003800000 */
[----:B------:R-:W2:Y:S01]  /*248b0*/  S2R R9, SR_TID.X ;  /* 0x0000000000097919 */ /* 0x000ea20000002100 */
[----:B0-----:R-:W-:-:S04]  /*248c0*/  IMAD.MOV.U32 R8, RZ, RZ, 0xa000 ;  /* 0x0000a000ff087424 */ /* 0x001fc800078e00ff */
[----:B------:R3:W-:Y:S01]  /*248d0*/  SYNCS.ARRIVE.TRANS64 RZ, [R12+URZ+0x38890], R8 ;  /* 0x038890080cff79a7 */ /* 0x0007e2000800003f */
[----:B--2---:R-:W-:-:S04]  /*248e0*/  LOP3.LUT R9, R9, 0x1f, RZ, 0xc0, !PT ;  /* 0x0000001f09097812 */ /* 0x004fc800078ec0ff */
[----:B------:R-:W-:-:S13]  /*248f0*/  ISETP.NE.AND P0, PT, R9, RZ, PT ;  /* 0x000000ff0900720c */ /* 0x000fda0003f05270 */
[----:B---3--:R-:W-:Y:S05]  /*24900*/  @!P0 BRA `(.L_x_705) ;  /* 0x0000000000048947 */ /* 0x008fea0003800000 */
[----:B------:R-:W-:Y:S01]  /*24910*/  BPT.TRAP 0x1 ;  /* 0x000000040000795c */ /* 0x000fe20000300000 */
.L_x_705:
[----:B------:R-:W-:Y:S05]  /*24920*/  BSYNC B2 ;  /* 0x0000000000027941 */ /* 0x000fea0003800000 */
.L_x_704:
[----:B0-----:R-:W-:Y:S01]  /*24930*/  IMAD.MOV.U32 R8, RZ, RZ, RZ ;  /* 0x000000ffff087224 */ /* 0x001fe200078e00ff */
[----:B------:R-:W-:Y:S01]  /*24940*/  UIADD3 UR4, UP0, UR38, 0x570, URZ ;  /* 0x0000057026047890 */ /* 0x000fe2000ff1e03f */
[----:B------:R-:W-:Y:S01]  /*24950*/  IMAD R9, R3, 0x50, R0 ;  /* 0x0000005003097824 */ /* 0x000fe200078e0200 */
[----:B------:R-:W-:Y:S01]  /*24960*/  PLOP3.LUT P0, PT, PT, PT, PT, 0x80, 0x0 ;  /* 0x000000000000781c */ /* 0x000fe20003f0f070 */
[----:B------:R-:W-:Y:S01]  /*24970*/  IMAD R10, R28, 0xa000, R16 ;  /* 0x0000a0001c0a7824 */ /* 0x000fe200078e0210 */
[----:B------:R-:W-:Y:S01]  /*24980*/  R2UR UR10, R8 ;  /* 0x00000000080a72ca */ /* 0x000fe200000e0000 */
[----:B------:R-:W-:Y:S01]  /*24990*/  VIADD R9, R9, 0xffffffb0 ;  /* 0xffffffb009097836 */ /* 0x000fe20000000000 */
[----:B------:R-:W-:Y:S01]  /*249a0*/  UIADD3.X UR5, URZ, UR39, URZ, UP0, !UPT ;  /* 0x000000273f057290 */ /* 0x000fe200087fe43f */
[----:B------:R-:W-:Y:S01]  /*249b0*/  VIADD R8, R12, 0x38890 ;  /* 0x000388900c087836 */ /* 0x000fe20000000000 */
[----:B------:R-:W-:Y:S01]  /*249c0*/  UMOV UR6, 0x0 ;  /* 0x0000000000067882 */ /* 0x000fe20000000000 */
[----:B------:R-:W-:Y:S01]  /*249d0*/  VIADD R13, R10, 0x24400 ;  /* 0x000244000a0d7836 */ /* 0x000fe20000000000 */
[----:B------:R-:W-:-:S09]  /*249e0*/  UMOV UR7, 0x12f00000 ;  /* 0x12f0000000077882 */ /* 0x000fd20000000000 */
.L_x_706:
[----:B------:R-:W-:-:S13]  /*249f0*/  @P0 ELECT P3, URZ, PT ;  /* 0x00000000003f082f */ /* 0x000fda0003860000 */
[----:B------:R-:W-:Y:S02]  /*24a00*/  @P3 R2UR UR13, R2 ;  /* 0x00000000020d32ca */ /* 0x000fe400000e0000 */
[----:B------:R-:W-:Y:S02]  /*24a10*/  @P3 R2UR UR12, R26 ;  /* 0x000000001a0c32ca */ /* 0x000fe400000e0000 */
[----:B------:R-:W-:Y:S02]  /*24a20*/  @P3 R2UR UR11, R9 ;  /* 0x00000000090b32ca */ /* 0x000fe400000e0000 */
[----:B------:R-:W-:Y:S02]  /*24a30*/  @P3 R2UR UR9, R8 ;  /* 0x00000000080932ca */ /* 0x000fe400000e0000 */
[----:B------:R-:W-:Y:S02]  /*24a40*/  @P3 R2UR UR8, R13 ;  /* 0x000000000d0832ca */ /* 0x000fe400000e0000 */
[----:B------:R-:W-:-:S02]  /*24a50*/  @P3 PLOP3.LUT P0, PT, P3, PT, PT, 0x8, 0x0 ;  /* 0x000000000000381c */ /* 0x000fc40001f0e170 */
[----:B------:R-:W-:-:S09]  /*24a60*/  PLOP3.LUT P3, PT, PT, PT, PT, 0x8, 0x0 ;  /* 0x000000000000781c */ /* 0x000fd20003f6e170 */
[----:B------:R0:W-:Y:S02]  /*24a70*/  UTMALDG.4D [UR8], [UR4], desc[UR6] ;  /* 0x00000608040075b4 */ /* 0x0001e40008019000 */
[----:B0-----:R-:W-:Y:S05]  /*24a80*/  @P0 BRA.U.ANY `(.L_x_706) ;  /* 0xfffffffd00d80947 */ /* 0x001fea000393ffff */
[----:B------:R-:W-:Y:S01]  /*24a90*/  IMAD.MOV.U32 R22, RZ, RZ, 0x40 ;  /* 0x00000040ff167424 */ /* 0x000fe200078e00ff */
[----:B------:R-:W-:Y:S01]  /*24aa0*/  PLOP3.LUT P0, PT, PT, PT, PT, 0x80, 0x0 ;  /* 0x000000000000781c */ /* 0x000fe20003f0f070 */
[----:B------:R-:W-:Y:S01]  /*24ab0*/  VIADD R13, R10, 0x26c00 ;  /* 0x00026c000a0d7836 */ /* 0x000fe20000000000 */
[----:B------:R-:W-:Y:S01]  /*24ac0*/  UMOV UR6, 0x0 ;  /* 0x0000000000067882 */ /* 0x000fe20000000000 */
[----:B------:R-:W-:Y:S01]  /*24ad0*/  UMOV UR7, 0x12f00000 ;  /* 0x12f0000000077882 */ /* 0x000fe20000000000 */
[----:B------:R-:W-:-:S15]  /*24ae0*/  R2UR UR10, R22 ;  /* 0x00000000160a72ca */ /* 0x000fde00000e0000 */
.L_x_707:
        /* <DEDUP_REMOVED lines=16> */
.L_x_708:
        /* <DEDUP_REMOVED lines=16> */
.L_x_709:
        /* <DEDUP_REMOVED lines=10> */
[----:B------:R-:W0:Y:S01]  /*24d90*/  SYNCS.PHASECHK.TRANS64.TRYWAIT P0, [R12+URZ+0x388c0], R11 ;  /* 0x0388c00b0c0075a7 */ /* 0x000e22000800017f */
[----:B------:R-:W-:Y:S04]  /*24da0*/  BSSY B2, `(.L_x_710) ;  /* 0x0000002000027945 */ /* 0x000fe80003800000 */
[----:B0-----:R-:W-:Y:S05]  /*24db0*/  @!P0 BRA `(.L_x_711) ;  /* 0x0000006c00dc8947 */ /* 0x001fea0003800000 */
.L_x_871:
[----:B------:R-:W-:Y:S05]  /*24dc0*/  BSYNC B2 ;  /* 0x0000000000027941 */ /* 0x000fea0003800000 */
.L_x_710:
[----:B------:R-:W-:Y:S01]  /*24dd0*/  BSSY B2, `(.L_x_712) ;  /* 0x000000b000027945 */ /* 0x000fe20003800000 */
[----:B------:R-:W-:Y:S02]  /*24de0*/  IMAD.MOV.U32 R14, RZ, RZ, 0x0 ;  /* 0x00000000ff0e7424 */ /* 0x000fe400078e00ff */
[----:B------:R-:W-:Y:S01]  /*24df0*/  IMAD.MOV.U32 R15, RZ, RZ, 0x12f00000 ;  /* 0x12f00000ff0f7424 */ /* 0x000fe200078e00ff */
[----:B------:R-:W-:Y:S06]  /*24e00*/  @P2 BRA `(.L_x_713) ;  /* 0x00000000001c2947 */ /* 0x000fec0003800000 */
[----:B------:R-:W2:Y:S01]  /*24e10*/  S2R R13, SR_TID.X ;  /* 0x00000000000d7919 */ /* 0x000ea20000002100 */
[----:B------:R-:W-:-:S04]  /*24e20*/  IMAD.MOV.U32 R8, RZ, RZ, 0xa000 ;  /* 0x0000a000ff087424 */ /* 0x000fc800078e00ff */
[----:B------:R3:W-:Y:S01]  /*24e30*/  SYNCS.ARRIVE.TRANS64 RZ, [R12+URZ+0x388b0], R8 ;  /* 0x0388b0080cff79a7 */ /* 0x0007e2000800003f */
[----:B--2---:R-:W-:-:S04]  /*24e40*/  LOP3.LUT R13, R13, 0x1f, RZ, 0xc0, !PT ;  /* 0x0000001f0d0d7812 */ /* 0x004fc800078ec0ff */
[----:B------:R-:W-:-:S13]  /*24e50*/  ISETP.NE.AND P0, PT, R13, RZ, PT ;  /* 0x000000ff0d00720c */ /* 0x000fda0003f05270 */
[----:B---3--:R-:W-:Y:S05]  /*24e60*/  @!P0 BRA `(.L_x_713) ;  /* 0x0000000000048947 */ /* 0x008fea0003800000 */
[----:B------:R-:W-:Y:S01]  /*24e70*/  BPT.TRAP 0x1 ;  /* 0x000000040000795c */ /* 0x000fe20000300000 */
.L_x_713:
[----:B------:R-:W-:Y:S05]  /*24e80*/  BSYNC B2 ;  /* 0x0000000000027941 */ /* 0x000fea0003800000 */
.L_x_712:
[----:B------:R-:W-:Y:S01]  /*24e90*/  R2UR UR6, R14 ;  /* 0x000000000e0672ca */ /* 0x000fe200000e0000 */
[----:B------:R-:W-:Y:S01]  /*24ea0*/  IMAD.MOV.U32 R8, RZ, RZ, RZ ;  /* 0x000000ffff087224 */ /* 0x000fe200078e00ff */
[----:B------:R-:W-:Y:S01]  /*24eb0*/  R2UR UR7, R15 ;  /* 0x000000000f0772ca */ /* 0x000fe200000e0000 */
[----:B------:R-:W-:Y:S01]  /*24ec0*/  UIADD3 UR4, UP0, UR38, 0x670, URZ ;  /* 0x0000067026047890 */ /* 0x000fe2000ff1e03f */
[----:B------:R-:W-:Y:S01]  /*24ed0*/  PLOP3.LUT P0, PT, PT, PT, PT, 0x80, 0x0 ;  /* 0x000000000000781c */ /* 0x000fe20003f0f070 */
[----:B01----:R-:W-:Y:S01]  /*24ee0*/  VIADD R12, R12, 0x388b0 ;  /* 0x000388b00c0c7836 */ /* 0x003fe20000000000 */
[----:B------:R-:W-:Y:S01]  /*24ef0*/  R2UR UR10, R8 ;  /* 0x00000000080a72ca */ /* 0x000fe200000e0000 */
[----:B------:R-:W-:Y:S01]  /*24f00*/  VIADD R8, R10, 0x400 ;  /* 0x000004000a087836 */ /* 0x000fe20000000000 */
[----:B------:R-:W-:-:S13]  /*24f10*/  UIADD3.X UR5, URZ, UR39, URZ, UP0, !UPT ;  /* 0x000000273f057290 */ /* 0x000fda00087fe43f */
.L_x_714:
        /* <DEDUP_REMOVED lines=10> */
[----:B------:R-:W-:Y:S01]  /*24fc0*/  R2UR UR10, R22 ;  /* 0x00000000160a72ca */ /* 0x000fe200000e0000 */
[----:B------:R-:W-:Y:S01]  /*24fd0*/  VIADD R8, R10, 0x2c00 ;  /* 0x00002c000a087836 */ /* 0x000fe20000000000 */
[----:B------:R-:W-:Y:S02]  /*24fe0*/  R2UR UR6, R14 ;  /* 0x000000000e0672ca */ /* 0x000fe400000e0000 */
[----:B------:R-:W-:Y:S02]  /*24ff0*/  R2UR UR7, R15 ;  /* 0x000000000f0772ca */ /* 0x000fe400000e0000 */
[----:B------:R-:W-:-:S13]  /*25000*/  PLOP3.LUT P0, PT, PT, PT, PT, 0x80, 0x0 ;  /* 0x000000000000781c */ /* 0x000fda0003f0f070 */
.L_x_715:
        /* <DEDUP_REMOVED lines=15> */
.L_x_716:
        /* <DEDUP_REMOVED lines=15> */
.L_x_717:
        /* <DEDUP_REMOVED lines=9> */
[----:B-1----:R-:W-:Y:S05]  /*25280*/  @P0 BRA.U.ANY `(.L_x_717) ;  /* 0xfffffffd00d80947 */ /* 0x002fea000393ffff */
.L_x_701:
[----:B------:R-:W-:Y:S05]  /*25290*/  BSYNC B1 ;  /* 0x0000000000017941 */ /* 0x000fea0003800000 */
.L_x_700:
[----:B------:R-:W-:Y:S01]  /*252a0*/  VIADD R12, R3, 0xfffffffe ;  /* 0xfffffffe030c7836 */ /* 0x000fe20000000000 */
[----:B------:R-:W-:Y:S01]  /*252b0*/  PLOP3.LUT P0, PT, PT, PT, PT, 0x8, 0x0 ;  /* 0x000000000000781c */ /* 0x000fe20003f0e170 */
[----:B------:R-:W-:-:S03]  /*252c0*/  VIADD R28, R28, 0x1 ;  /* 0x000000011c1c7836 */ /* 0x000fc60000000000 */
[----:B------:R-:W-:Y:S02]  /*252d0*/  ISETP.GE.AND P3, PT, R12, R6, PT ;  /* 0x000000060c00720c */ /* 0x000fe40003f66270 */
[----:B------:R-:W-:-:S04]  /*252e0*/  ISETP.NE.AND P2, PT, R28, 0x2, PT ;  /* 0x000000021c00780c */ /* 0x000fc80003f45270 */
[----:B------:R-:W-:Y:S02]  /*252f0*/  SEL R3, RZ, 0x1, P2 ;  /* 0x00000001ff037807 */ /* 0x000fe40001000000 */
[----:B------:R-:W-:Y:S02]  /*25300*/  SEL R28, R28, RZ, P2 ;  /* 0x000000ff1c1c7207 */ /* 0x000fe40001000000 */
[----:B------:R-:W-:-:S03]  /*25310*/  LOP3.LUT R30, R30, R3, RZ, 0x3c, !PT ;  /* 0x000000031e1e7212 */ /* 0x000fc600078e3cff */
[----:B------:R-:W-:Y:S05]  /*25320*/  @!P3 BRA `(.L_x_694) ;  /* 0x0000000800d0b947 */ /* 0x000fea0003800000 */
.L_x_736:
[----:B------:R-:W-:Y:S05]  /*25330*/  YIELD ;  /* 0x0000000000007946 */ /* 0x000fea0003800000 */
        /* <DEDUP_REMOVED lines=10> */
.L_x_872:
[----:B------:R-:W-:Y:S05]  /*253e0*/  BSYNC B2 ;  /* 0x0000000000027941 */ /* 0x000fea0003800000 */
.L_x_720:
[----:B------:R-:W-:Y:S04]  /*253f0*/  BSSY B2, `(.L_x_722) ;  /* 0x0000009000027945 */ /* 0x000fe80003800000 */
[----:B------:R-:W-:Y:S05]  /*25400*/  @P3 BRA `(.L_x_723) ;  /* 0x00000000001c3947 */ /* 0x000fea0003800000 */
[----:B0-----:R-:W0:Y:S01]  /*25410*/  S2R R8, SR_TID.X ;  /* 0x0000000000087919 */ /* 0x001e220000002100 */
[----:B------:R-:W-:-:S04]  /*25420*/  IMAD.MOV.U32 R3, RZ, RZ, 0xa000 ;  /* 0x0000a000ff037424 */ /* 0x000fc800078e00ff */
[----:B------:R2:W-:Y:S01]  /*25430*/  SYNCS.ARRIVE.TRANS64 RZ, [R11+URZ+0x38890], R3 ;  /* 0x038890030bff79a7 */ /* 0x0005e2000800003f */
[----:B0-----:R-:W-:-:S04]  /*25440*/  LOP3.LUT R8, R8, 0x1f, RZ, 0xc0, !PT ;  /* 0x0000001f08087812 */ /* 0x001fc800078ec0ff */
[----:B------:R-:W-:-:S13]  /*25450*/  ISETP.NE.AND P2, PT, R8, RZ, PT ;  /* 0x000000ff0800720c */ /* 0x000fda0003f45270 */
[----:B--2---:R-:W-:Y:S05]  /*25460*/  @!P2 BRA `(.L_x_723) ;  /* 0x000000000004a947 */ /* 0x004fea0003800000 */
[----:B------:R-:W-:Y:S01]  /*25470*/  BPT.TRAP 0x1 ;  /* 0x000000040000795c */ /* 0x000fe20000300000 */
.L_x_723:
[----:B------:R-:W-:Y:S05]  /*25480*/  BSYNC B2 ;  /* 0x0000000000027941 */ /* 0x000fea0003800000 */
.L_x_722:
[----:B------:R-:W-:Y:S01]  /*25490*/  IMAD.MOV.U32 R20, RZ, RZ, RZ ;  /* 0x000000ffff147224 */ /* 0x000fe200078e00ff */
[----:B------:R-:W-:Y:S01]  /*254a0*/  UIADD3 UR4, UP0, UR38, 0x570, URZ ;  /* 0x0000057026047890 */ /* 0x000fe2000ff1e03f */
[----:B------:R-:W-:Y:S01]  /*254b0*/  IMAD R9, R28, 0xa000, R16 ;  /* 0x0000a0001c097824 */ /* 0x000fe200078e0210 */
[----:B------:R-:W-:Y:S01]  /*254c0*/  PLOP3.LUT P2, PT, PT, PT, PT, 0x80, 0x0 ;  /* 0x000000000000781c */ /* 0x000fe20003f4f070 */
[----:B0-----:R-:W-:Y:S01]  /*254d0*/  IMAD R8, R12, 0x50, R0 ;  /* 0x000000500c087824 */ /* 0x001fe200078e0200 */
[----:B------:R-:W-:Y:S01]  /*254e0*/  R2UR UR10, R20 ;  /* 0x00000000140a72ca */ /* 0x000fe200000e0000 */
[----:B------:R-:W-:Y:S01]  /*254f0*/  VIADD R3, R11, 0x38890 ;  /* 0x000388900b037836 */ /* 0x000fe20000000000 */
[----:B------:R-:W-:Y:S01]  /*25500*/  UIADD3.X UR5, URZ, UR39, URZ, UP0, !UPT ;  /* 0x000000273f057290 */ /* 0x000fe200087fe43f */
[----:B------:R-:W-:Y:S01]  /*25510*/  VIADD R13, R9, 0x24400 ;  /* 0x00024400090d7836 */ /* 0x000fe20000000000 */
[----:B------:R-:W-:Y:S01]  /*25520*/  UMOV UR6, 0x0 ;  /* 0x0000000000067882 */ /* 0x000fe20000000000 */
[----:B------:R-:W-:-:S10]  /*25530*/  UMOV UR7, 0x12f00000 ;  /* 0x12f0000000077882 */ /* 0x000fd40000000000 */
.L_x_724:
        /* <DEDUP_REMOVED lines=12> */
[----:B------:R-:W-:Y:S01]  /*25600*/  UMOV UR6, 0x0 ;  /* 0x0000000000067882 */ /* 0x000fe20000000000 */
[----:B------:R-:W-:Y:S02]  /*25610*/  UMOV UR7, 0x12f00000 ;  /* 0x12f0000000077882 */ /* 0x000fe40000000000 */
[----:B------:R-:W-:Y:S01]  /*25620*/  R2UR UR10, R13 ;  /* 0x000000000d0a72ca */ /* 0x000fe200000e0000 */
[----:B------:R-:W-:-:S14]  /*25630*/  VIADD R13, R9, 0x26c00 ;  /* 0x00026c00090d7836 */ /* 0x000fdc0000000000 */
.L_x_725:
        /* <DEDUP_REMOVED lines=16> */
.L_x_726:
        /* <DEDUP_REMOVED lines=16> */
.L_x_727:
        /* <DEDUP_REMOVED lines=13> */
.L_x_873:
[----:B------:R-:W-:Y:S05]  /*25910*/  BSYNC B2 ;  /* 0x0000000000027941 */ /* 0x000fea0003800000 */
.L_x_728:
        /* <DEDUP_REMOVED lines=11> */
.L_x_731:
[----:B------:R-:W-:Y:S05]  /*259d0*/  BSYNC B2 ;  /* 0x0000000000027941 */ /* 0x000fea0003800000 */
.L_x_730:
[----:B------:R-:W-:Y:S01]  /*259e0*/  R2UR UR10, R20 ;  /* 0x00000000140a72ca */ /* 0x000fe200000e0000 */
[----:B------:R-:W-:Y:S01]  /*259f0*/  UIADD3 UR4, UP0, UR38, 0x670, URZ ;  /* 0x0000067026047890 */ /* 0x000fe2000ff1e03f */
[----:B------:R-:W-:Y:S01]  /*25a00*/  R2UR UR6, R14 ;  /* 0x000000000e0672ca */ /* 0x000fe200000e0000 */
[----:B------:R-:W-:Y:S01]  /*25a10*/  VIADD R3, R9, 0x400 ;  /* 0x0000040009037836 */ /* 0x000fe20000000000 */
[----:B------:R-:W-:Y:S01]  /*25a20*/  R2UR UR7, R15 ;  /* 0x000000000f0772ca */ /* 0x000fe200000e0000 */
[----:B------:R-:W-:Y:S01]  /*25a30*/  UIADD3.X UR5, URZ, UR39, URZ, UP0, !UPT ;  /* 0x000000273f057290 */ /* 0x000fe200087fe43f */
[----:B------:R-:W-:Y:S02]  /*25a40*/  PLOP3.LUT P2, PT, PT, PT, PT, 0x80, 0x0 ;  /* 0x000000000000781c */ /* 0x000fe40003f4f070 */
[----:B01----:R-:W-:-:S11]  /*25a50*/  IADD3 R11, R11, 0x388b0, RZ ;  /* 0x000388b00b0b7810 */ /* 0x003fd60007ffe0ff */
.L_x_732:
        /* <DEDUP_REMOVED lines=11> */
[----:B------:R-:W-:Y:S01]  /*25b10*/  R2UR UR6, R14 ;  /* 0x000000000e0672ca */ /* 0x000fe200000e0000 */
[----:B------:R-:W-:Y:S01]  /*25b20*/  VIADD R3, R9, 0x2c00 ;  /* 0x00002c0009037836 */ /* 0x000fe20000000000 */
[----:B------:R-:W-:Y:S02]  /*25b30*/  R2UR UR7, R15 ;  /* 0x000000000f0772ca */ /* 0x000fe400000e0000 */
[----:B------:R-:W-:Y:S02]  /*25b40*/  R2UR UR10, R10 ;  /* 0x000000000a0a72ca */ /* 0x000fe400000e0000 */
[----:B------:R-:W-:-:S13]  /*25b50*/  PLOP3.LUT P2, PT, PT, PT, PT, 0x80, 0x0 ;  /* 0x000000000000781c */ /* 0x000fda0003f4f070 */
.L_x_733:
        /* <DEDUP_REMOVED lines=15> */
.L_x_734:
        /* <DEDUP_REMOVED lines=15> */
.L_x_735:
        /* <DEDUP_REMOVED lines=10> */
.L_x_719:
[----:B------:R-:W-:Y:S05]  /*25de0*/  BSYNC B1 ;  /* 0x0000000000017941 */ /* 0x000fea0003800000 */
.L_x_718:
[----:B------:R-:W-:Y:S01]  /*25df0*/  ISETP.GT.AND P3, PT, R12, R6, PT ;  /* 0x000000060c00720c */ /* 0x000fe20003f64270 */
[----:B------:R-:W-:Y:S02]  /*25e00*/  VIADD R28, R28, 0x1 ;  /* 0x000000011c1c7836 */ /* 0x000fe40000000000 */
[----:B------:R-:W-:-:S03]  /*25e10*/  VIADD R12, R12, 0xffffffff ;  /* 0xffffffff0c0c7836 */ /* 0x000fc60000000000 */
[----:B------:R-:W-:-:S04]  /*25e20*/  ISETP.NE.AND P2, PT, R28, 0x2, PT ;  /* 0x000000021c00780c */ /* 0x000fc80003f45270 */
[----:B------:R-:W-:Y:S02]  /*25e30*/  SEL R3, RZ, 0x1, P2 ;  /* 0x00000001ff037807 */ /* 0x000fe40001000000 */
[----:B------:R-:W-:Y:S02]  /*25e40*/  SEL R28, R28, RZ, P2 ;  /* 0x000000ff1c1c7207 */ /* 0x000fe40001000000 */
[----:B------:R-:W-:Y:S01]  /*25e50*/  LOP3.LUT R30, R30, R3, RZ, 0x3c, !PT ;  /* 0x000000031e1e7212 */ /* 0x000fe200078e3cff */
[----:B------:R-:W-:Y:S06]  /*25e60*/  @P3 BRA `(.L_x_736) ;  /* 0xfffffff400303947 */ /* 0x000fec000383ffff */
.L_x_694:
[----:B------:R-:W-:Y:S05]  /*25e70*/  BSYNC B0 ;  /* 0x0000000000007941 */ /* 0x000fea0003800000 */
.L_x_693:
[----:B------:R-:W-:Y:S05]  /*25e80*/  @!P0 WARPSYNC.ALL ;  /* 0x0000000000008948 */ /* 0x000fea0003800000 */
[----:B------:R-:W-:Y:S01]  /*25e90*/  @!P0 BAR.SYNC.DEFER_BLOCKING 0xc, 0x180 ;  /* 0x0306000000008b1d */ /* 0x000fe20000010000 */
[----:B------:R-:W-:-:S05]  /*25ea0*/  IMAD.MOV.U32 R0, RZ, RZ, RZ ;  /* 0x000000ffff007224 */ /* 0x000fca00078e00ff */
[----:B------:R-:W-:Y:S04]  /*25eb0*/  BSSY B0, `(.L_x_737) ;  /* 0x000001e000007945 */ /* 0x000fe80003800000 */
[----:B------:R-:W-:Y:S05]  /*25ec0*/  @!P1 BRA `(.L_x_738) ;  /* 0x0000000000709947 */ /* 0x000fea0003800000 */
[----:B------:R-:W-:-:S13]  /*25ed0*/  ISETP.NE.AND P0, PT, R5, RZ, PT ;  /* 0x000000ff0500720c */ /* 0x000fda0003f05270 */
[----:B------:R-:W1:Y:S02]  /*25ee0*/  @!P0 LDC R5, c[0x0][0x9f0] ;  /* 0x00027c00ff058b82 */ /* 0x000e640000000800 */
[-C--:B-1----:R-:W-:Y:S02]  /*25ef0*/  IABS R0, R5.reuse ;  /* 0x0000000500007213 */ /* 0x082fe40000000000 */
[----:B0-----:R-:W-:Y:S02]  /*25f00*/  IABS R8, R5 ;  /* 0x0000000500087213 */ /* 0x001fe40000000000 */
[----:B------:R-:W0:Y:S03]  /*25f10*/  I2F.RP R9, R0 ;  /* 0x0000000000097306 */ /* 0x000e260000209400 */
[----:B------:R-:W-:-:S05]  /*25f20*/  IMAD.MOV R8, RZ, RZ, -R8 ;  /* 0x000000ffff087224 */ /* 0x000fca00078e0a08 */
[----:B0-----:R-:W0:Y:S02]  /*25f30*/  MUFU.RCP R9, R9 ;  /* 0x0000000900097308 */ /* 0x001e240000001000 */
[----:B0-----:R-:W-:-:S06]  /*25f40*/  VIADD R10, R9, 0xffffffe ;  /* 0x0ffffffe090a7836 */ /* 0x001fcc0000000000 */
[----:B------:R-:W0:Y:S02]  /*25f50*/  F2I.FTZ.U32.TRUNC.NTZ R3, R10 ;  /* 0x0000000a00037305 */ /* 0x000e24000021f000 */
[----:B0-----:R-:W-:-:S04]  /*25f60*/  IMAD.MOV R2, RZ, RZ, -R3 ;  /* 0x000000ffff027224 */ /* 0x001fc800078e0a03 */
[----:B------:R-:W-:Y:S02]  /*25f70*/  IMAD R6, R2, R0, RZ ;  /* 0x0000000002067224 */ /* 0x000fe400078e02ff */
[----:B------:R-:W-:-:S04]  /*25f80*/  IMAD.MOV.U32 R2, RZ, RZ, RZ ;  /* 0x000000ffff027224 */ /* 0x000fc800078e00ff */
[----:B------:R-:W-:Y:S01]  /*25f90*/  IMAD.HI.U32 R6, R3, R6, R2 ;  /* 0x0000000603067227 */ /* 0x000fe200078e0002 */
[----:B------:R-:W-:-:S04]  /*25fa0*/  IADD3 R3, R4, -0x1, R5 ;  /* 0xffffffff04037810 */ /* 0x000fc80007ffe005 */
[----:B------:R-:W-:Y:S02]  /*25fb0*/  IABS R2, R3 ;  /* 0x0000000300027213 */ /* 0x000fe40000000000 */
[----:B------:R-:W-:-:S03]  /*25fc0*/  LOP3.LUT R3, R3, R5, RZ, 0x3c, !PT ;  /* 0x0000000503037212 */ /* 0x000fc600078e3cff */
[----:B------:R-:W-:Y:S01]  /*25fd0*/  IMAD.HI.U32 R6, R6, R2, RZ ;  /* 0x0000000206067227 */ /* 0x000fe200078e00ff */
[----:B------:R-:W-:-:S03]  /*25fe0*/  ISETP.GE.AND P2, PT, R3, RZ, PT ;  /* 0x000000ff0300720c */ /* 0x000fc60003f46270 */
[----:B------:R-:W-:-:S05]  /*25ff0*/  IMAD R2, R6, R8, R2 ;  /* 0x0000000806027224 */ /* 0x000fca00078e0202 */
[----:B------:R-:W-:-:S13]  /*26000*/  ISETP.GT.U32.AND P1, PT, R0, R2, PT ;  /* 0x000000020000720c */ /* 0x000fda0003f24070 */
[----:B------:R-:W-:Y:S02]  /*26010*/  @!P1 IMAD.IADD R2, R2, 0x1, -R0 ;  /* 0x0000000102029824 */ /* 0x000fe400078e0a00 */
[----:B------:R-:W-:Y:S01]  /*26020*/  @!P1 VIADD R6, R6, 0x1 ;  /* 0x0000000106069836 */ /* 0x000fe20000000000 */
[----:B------:R-:W-:Y:S02]  /*26030*/  ISETP.NE.AND P1, PT, R5, RZ, PT ;  /* 0x000000ff0500720c */ /* 0x000fe40003f25270 */
[----:B------:R-:W-:-:S13]  /*26040*/  ISETP.GE.U32.AND P0, PT, R2, R0, PT ;  /* 0x000000000200720c */ /* 0x000fda0003f06070 */
[----:B------:R-:W-:-:S04]  /*26050*/  @P0 VIADD R6, R6, 0x1 ;  /* 0x0000000106060836 */ /* 0x000fc80000000000 */
[----:B------:R-:W-:-:S04]  /*26060*/  IMAD.MOV.U32 R0, RZ, RZ, R6 ;  /* 0x000000ffff007224 */ /* 0x000fc800078e0006 */
[----:B------:R-:W-:Y:S01]  /*26070*/  @!P2 IMAD.MOV R0, RZ, RZ, -R0 ;  /* 0x000000ffff00a224 */ /* 0x000fe200078e0a00 */
[----:B------:R-:W-:-:S07]  /*26080*/  @!P1 LOP3.LUT R0, RZ, R5, RZ, 0x33, !PT ;  /* 0x00000005ff009212 */ /* 0x000fce00078e33ff */
.L_x_738:
[----:B------:R-:W-:Y:S05]  /*26090*/  BSYNC B0 ;  /* 0x0000000000007941 */ /* 0x000fea0003800000 */
.L_x_737:
[-C--:B------:R-:W-:Y:S01]  /*260a0*/  IMAD R3, R7, R0.reuse, RZ ;  /* 0x0000000007037224 */ /* 0x080fe200078e02ff */
[----:B------:R-:W-:Y:S04]  /*260b0*/  BSSY B7, `(.L_x_739) ;  /* 0x0000393000077945 */ /* 0x000fe80003800000 */
[----:B------:R-:W-:Y:S01]  /*260c0*/  VIADDMNMX R2, R3, R0, R4, PT ;  /* 0x0000000003027246 */ /* 0x000fe20003800104 */
[----:B------:R1:W-:Y:S03]  /*260d0*/  STL [R1+0xc], R3 ;  /* 0x00000c0301007387 */ /* 0x0003e60000100800 */
[----:B------:R-:W-:Y:S01]  /*260e0*/  ISETP.GT.AND P0, PT, R2, R3, PT ;  /* 0x000000030200720c */ /* 0x000fe20003f04270 */
[----:B------:R1:W-:-:S12]  /*260f0*/  STL [R1+0x1c], R2 ;  /* 0x00001c0201007387 */ /* 0x0003d80000100800 */
[----:B-1----:R-:W-:Y:S05]  /*26100*/  @P0 BRA `(.L_x_740) ;  /* 0x0000000000480947 */ /* 0x002fea0003800000 */
[----:B------:R-:W1:Y:S02]  /*26110*/  S2R R2, SR_TID.X ;  /* 0x0000000000027919 */ /* 0x000e640000002100 */
[----:B-1----:R-:W-:-:S04]  /*26120*/  LOP3.LUT R2, R2, 0x7f, RZ, 0xc0, !PT ;  /* 0x0000007f02027812 */ /* 0x002fc800078ec0ff */
[----:B------:R-:W-:-:S13]  /*26130*/  ISETP.NE.AND P0, PT, R2, RZ, PT ;  /* 0x000000ff0200720c */ /* 0x000fda0003f05270 */
[----:B------:R-:W-:Y:S05]  /*26140*/  @P0 BRA `(.L_x_741) ;  /* 0x0000003800240947 */ /* 0x000fea0003800000 */
[----:B------:R-:W1:Y:S01]  /*26150*/  S2R R5, SR_LANEID ;  /* 0x0000000000057919 */ /* 0x000e620000000000 */
[----:B------:R-:W-:Y:S01]  /*26160*/  VOTEU.ANY UR4, UPT, PT ;  /* 0x0000000000047886 */ /* 0x000fe200038e0100 */
[----:B------:R-:W2:Y:S01]  /*26170*/  LDC.64 R2, c[0x0][0xc60] ;  /* 0x00031800ff027b82 */ /* 0x000ea20000000a00 */
[----:B------:R-:W1:Y:S01]  /*26180*/  FLO.U32 R0, UR4 ;  /* 0x0000000400007d00 */ /* 0x000e6200080e0000 */
[----:B------:R-:W-:Y:S01]  /*26190*/  ULDC.64 UR6, c[0x0][0x208] ;  /* 0x0000820000067ab9 */ /* 0x000fe20000000a00 */
[----:B-1----:R-:W-:-:S06]  /*261a0*/  ISETP.EQ.U32.AND P0, PT, R0, R5, PT ;  /* 0x000000050000720c */ /* 0x002fcc0003f02070 */
[----:B------:R-:W2:Y:S07]  /*261b0*/  POPC R5, UR4 ;  /* 0x0000000400057d09 */ /* 0x000eae0008000000 */
[----:B--2---:R-:W2:Y:S01]  /*261c0*/  @P0 ATOMG.E.ADD.STRONG.GPU PT, R3, desc[UR6][R2.64], R5 ;  /* 0x00000005020309a8 */ /* 0x004ea200081ee1c6 */
[----:B------:R-:W1:Y:S02]  /*261d0*/  S2R R4, SR_LTMASK ;  /* 0x0000000000047919 */ /* 0x000e640000003900 */
[----:B-1----:R-:W-:-:S04]  /*261e0*/  LOP3.LUT R4, R4, UR4, RZ, 0xc0, !PT ;  /* 0x0000000404047c12 */ /* 0x002fc8000f8ec0ff */
[----:B------:R-:W1:Y:S01]  /*261f0*/  POPC R7, R4 ;  /* 0x0000000400077309 */ /* 0x000e620000000000 */
[----:B--2---:R-:W1:Y:S02]  /*26200*/  SHFL.IDX PT, R0, R3, R0, 0x1f ;  /* 0x00001f0003007589 */ /* 0x004e6400000e0000 */
[----:B-1----:R-:W-:Y:S01]  /*26210*/  IADD3 R24, R0, UR36, R7 ;  /* 0x0000002400187c10 */ /* 0x002fe2000fffe007 */
[----:B------:R-:W-:Y:S06]  /*26220*/  BRA `(.L_x_741) ;  /* 0x0000003400ec7947 */ /* 0x000fec0003800000 */
.L_x_740:
        /* <DEDUP_REMOVED lines=9> */
[----:B------:R-:W1:Y:S01]  /*262c0*/  LDC.64 R2, c[0x4][R2] ;  /* 0x0100000002027b82 */ /* 0x000e620000000a00 */
[----:B------:R-:W-:Y:S02]  /*262d0*/  IMAD.U32 R5, RZ, RZ, UR7 ;  /* 0x00000007ff057e24 */ /* 0x000fe4000f8e00ff */
[----:B------:R-:W-:Y:S02]  /*262e0*/  IMAD.U32 R6, RZ, RZ, UR8 ;  /* 0x00000008ff067e24 */ /* 0x000fe4000f8e00ff */
[----:B------:R-:W-:-:S02]  /*262f0*/  IMAD.U32 R7, RZ, RZ, UR9 ;  /* 0x00000009ff077e24 */ /* 0x000fc4000f8e00ff */
[----:B------:R-:W-:Y:S02]  /*26300*/  IMAD.U32 R10, RZ, RZ, UR4 ;  /* 0x00000004ff0a7e24 */ /* 0x000fe4000f8e00ff */
[----:B------:R-:W-:Y:S02]  /*26310*/  IMAD.U32 R11, RZ, RZ, UR5 ;  /* 0x00000005ff0b7e24 */ /* 0x000fe4000f8e00ff */
[----:B0-----:R-:W-:Y:S02]  /*26320*/  IMAD.MOV.U32 R8, RZ, RZ, 0x70 ;  /* 0x00000070ff087424 */ /* 0x001fe400078e00ff */
[----:B------:R-:W-:Y:S02]  /*26330*/  IMAD.MOV.U32 R12, RZ, RZ, 0x1 ;  /* 0x00000001ff0c7424 */ /* 0x000fe400078e00ff */
[----:B------:R-:W-:-:S07]  /*26340*/  IMAD.MOV.U32 R13, RZ, RZ, RZ ;  /* 0x000000ffff0d7224 */ /* 0x000fce00078e00ff */
[----:B------:R-:W-:-:S07]  /*26350*/  LEPC R20, `(.L_x_743) ;  /* 0x000000001014794e */ /* 0x000fce0000000000 */
[----:B-1----:R-:W-:Y:S05]  /*26360*/  CALL.ABS.NOINC R2 ;  /* 0x0000000002007343 */ /* 0x002fea0003c00000 */
.L_x_743:
[----:B------:R-:W-:Y:S05]  /*26370*/  BSYNC B6 ;  /* 0x0000000000067941 */ /* 0x000fea0003800000 */
.L_x_742:
        /* <DEDUP_REMOVED lines=8> */
[----:B------:R1:W2:Y:S01]  /*26400*/  LDC.64 R2, c[0x4][R22] ;  /* 0x0100000016027b82 */ /* 0x0002a20000000a00 */
[----:B------:R-:W-:Y:S02]  /*26410*/  IMAD.U32 R4, RZ, RZ, UR6 ;  /* 0x00000006ff047e24 */ /* 0x000fe4000f8e00ff */
[----:B------:R-:W-:Y:S02]  /*26420*/  IMAD.U32 R5, RZ, RZ, UR7 ;  /* 0x00000007ff057e24 */ /* 0x000fe4000f8e00ff */
[----:B------:R-:W-:Y:S02]  /*26430*/  IMAD.U32 R6, RZ, RZ, UR8 ;  /* 0x00000008ff067e24 */ /* 0x000fe4000f8e00ff */
[----:B------:R-:W-:-:S02]  /*26440*/  IMAD.U32 R7, RZ, RZ, UR9 ;  /* 0x00000009ff077e24 */ /* 0x000fc4000f8e00ff */
[----:B------:R-:W-:Y:S02]  /*26450*/  IMAD.U32 R10, RZ, RZ, UR4 ;  /* 0x00000004ff0a7e24 */ /* 0x000fe4000f8e00ff */
[----:B------:R-:W-:Y:S02]  /*26460*/  IMAD.U32 R11, RZ, RZ, UR5 ;  /* 0x00000005ff0b7e24 */ /* 0x000fe4000f8e00ff */
[----:B0-----:R-:W-:Y:S02]  /*26470*/  IMAD.MOV.U32 R8, RZ, RZ, 0x70 ;  /* 0x00000070ff087424 */ /* 0x001fe400078e00ff */
[----:B------:R-:W-:Y:S02]  /*26480*/  IMAD.MOV.U32 R12, RZ, RZ, 0x1 ;  /* 0x00000001ff0c7424 */ /* 0x000fe400078e00ff */
[----:B-1----:R-:W-:-:S07]  /*26490*/  IMAD.MOV.U32 R13, RZ, RZ, RZ ;  /* 0x000000ffff0d7224 */ /* 0x002fce00078e00ff */
[----:B------:R-:W-:-:S07]  /*264a0*/  LEPC R20, `(.L_x_746) ;  /* 0x000000001014794e */ /* 0x000fce0000000000 */
[----:B--2---:R-:W-:Y:S05]  /*264b0*/  CALL.ABS.NOINC R2 ;  /* 0x0000000002007343 */ /* 0x004fea0003c00000 */
.L_x_746:
[----:B------:R0:W1:Y:S01]  /*264c0*/  LDC.64 R2, c[0x4][R22] ;  /* 0x0100000016027b82 */ /* 0x0000620000000a00 */
[----:B------:R-:W-:Y:S01]  /*264d0*/  ULDC.64 UR4, c[0x4][0x138] ;  /* 0x01004e0000047ab9 */ /* 0x000fe20000000a00 */
[----:B------:R-:W-:Y:S01]  /*264e0*/  ULDC.64 UR6, c[0x4][0x140] ;  /* 0x0100500000067ab9 */ /* 0x000fe20000000a00 */
[----:B------:R-:W-:Y:S01]  /*264f0*/  ULDC.64 UR8, c[0x4][0xa8] ;  /* 0x01002a0000087ab9 */ /* 0x000fe20000000a00 */
[----:B------:R-:W-:Y:S01]  /*26500*/  IMAD.U32 R4, RZ, RZ, UR4 ;  /* 0x00000004ff047e24 */ /* 0x000fe2000f8e00ff */
[----:B------:R-:W-:Y:S01]  /*26510*/  MOV R6, UR6 ;  /* 0x0000000600067c02 */ /* 0x000fe20008000f00 */
        /* <DEDUP_REMOVED lines=9> */
.L_x_745:
[----:B------:R-:W-:Y:S05]  /*265b0*/  BSYNC B6 ;  /* 0x0000000000067941 */ /* 0x000fea0003800000 */
.L_x_744:
[----:B------:R-:W2:Y:S01]  /*265c0*/  LDL R22, [R1+0x1c] ;  /* 0x00001c0001167983 */ /* 0x000ea20000100800 */
[----:B------:R-:W-:-:S03]  /*265d0*/  ULDC.64 UR4, c[0x0][0x9f8] ;  /* 0x00027e0000047ab9 */ /* 0x000fc60000000a00 */
[----:B------:R-:W3:Y:S01]  /*265e0*/  LDL R7, [R1+0x8] ;  /* 0x0000080001077983 */ /* 0x000ee20000100800 */
[----:B------:R-:W-:-:S03]  /*265f0*/  ISETP.NE.U32.AND P0, PT, RZ, UR4, PT ;  /* 0x00000004ff007c0c */ /* 0x000fc6000bf05070 */
[----:B------:R-:W4:Y:S01]  /*26600*/  LDL R21, [R1+0x10] ;  /* 0x0000100001157983 */ /* 0x000f220000100800 */
[----:B------:R-:W-:Y:S01]  /*26610*/  ISETP.NE.AND.EX P0, PT, RZ, UR5, PT, P0 ;  /* 0x00000005ff007c0c */ /* 0x000fe2000bf05300 */
[----:B------:R-:W-:Y:S01]  /*26620*/  ULDC.64 UR6, c[0x0][0x208] ;  /* 0x0000820000067ab9 */ /* 0x000fe20000000a00 */
[----:B------:R-:W1:Y:S01]  /*26630*/  LDC R0, c[0x0][0x430] ;  /* 0x00010c00ff007b82 */ /* 0x000e620000000800 */
[----:B------:R-:W0:Y:S10]  /*26640*/  S2R R20, SR_TID.X ;  /* 0x0000000000147919 */ /* 0x000e340000002100 */
[----:B------:R-:W-:Y:S01]  /*26650*/  @P0 IADD3 R2, P1, R17, UR4, RZ ;  /* 0x0000000411020c10 */ /* 0x000fe2000ff3e0ff */
[----:B------:R-:W-:-:S03]  /*26660*/  ULDC UR4, c[0x0][0x2f4] ;  /* 0x0000bd0000047ab9 */ /* 0x000fc60000000800 */
[----:B------:R-:W-:-:S05]  /*26670*/  @P0 IADD3.X R3, R19, UR5, RZ, P1, !PT ;  /* 0x0000000513030c10 */ /* 0x000fca0008ffe4ff */
[----:B------:R4:W4:Y:S01]  /*26680*/  @P0 LDG.E R32, desc[UR6][R2.64] ;  /* 0x0000000602200981 */ /* 0x000922000c1e1900 */
[----:B0-----:R-:W-:-:S04]  /*26690*/  LOP3.LUT R20, R20, 0x7f, RZ, 0xc0, !PT ;  /* 0x0000007f14147812 */ /* 0x001fc800078ec0ff */
[----:B------:R-:W-:Y:S02]  /*266a0*/  SHF.R.U32.HI R4, RZ, 0x3, R20 ;  /* 0x00000003ff047819 */ /* 0x000fe40000011614 */
[----:B------:R-:W0:Y:S01]  /*266b0*/  S2R R20, SR_TID.X ;  /* 0x0000000000147919 */ /* 0x000e220000002100 */
[----:B-1----:R-:W-:-:S13]  /*266c0*/  ISETP.NE.AND P1, PT, R0, 0x1, PT ;  /* 0x000000010000780c */ /* 0x002fda0003f25270 */
[----:B------:R-:W1:Y:S01]  /*266d0*/  @P1 LDC R6, c[0x0][0x438] ;  /* 0x00010e00ff061b82 */ /* 0x000e620000000800 */
[----:B0-----:R-:W-:-:S05]  /*266e0*/  IMAD.SHL.U32 R20, R20, 0x10, RZ ;  /* 0x0000001014147824 */ /* 0x001fca00078e00ff */
[----:B------:R-:W-:Y:S02]  /*266f0*/  LOP3.LUT R20, R4, 0x70, R20, 0xf8, !PT ;  /* 0x0000007004147812 */ /* 0x000fe400078ef814 */
[----:B------:R-:W0:Y:S01]  /*26700*/  @P1 LDC R4, c[0x0][0x434] ;  /* 0x00010d00ff041b82 */ /* 0x000e220000000800 */
[----:B------:R-:W-:Y:S02]  /*26710*/  LOP3.LUT R18, R18, 0xfffffffe, RZ, 0xc0, !PT ;  /* 0xfffffffe12127812 */ /* 0x000fe400078ec0ff */
[----:B------:R-:W-:-:S04]  /*26720*/  LOP3.LUT R9, R34, 0x40, RZ, 0xfc, !PT ;  /* 0x0000004022097812 */ /* 0x000fc800078efcff */
[----:B------:R-:W-:Y:S01]  /*26730*/  ISETP.GE.AND P3, PT, R9, UR4, PT ;  /* 0x0000000409007c0c */ /* 0x000fe2000bf66270 */
[----:B------:R-:W-:Y:S01]  /*26740*/  UMOV UR5, 0xffffffff ;  /* 0xffffffff00057882 */ /* 0x000fe20000000000 */
[----:B--2---:R-:W-:-:S04]  /*26750*/  VIADD R22, R22, 0xffffffff ;  /* 0xffffffff16167836 */ /* 0x004fc80000000000 */
[----:B------:R-:W-:-:S05]  /*26760*/  IMAD R5, R22, 0x50, R20 ;  /* 0x0000005016057824 */ /* 0x000fca00078e0214 */
[----:B---3--:R-:W-:-:S04]  /*26770*/  ISETP.GE.AND P0, PT, R5, R7, PT ;  /* 0x000000070500720c */ /* 0x008fc80003f06270 */
[----:B------:R-:W-:Y:S01]  /*26780*/  ISETP.GT.U32.OR P0, PT, R20, 0x4f, P0 ;  /* 0x0000004f1400780c */ /* 0x000fe20000704470 */
[----:B----4-:R-:W-:-:S04]  /*26790*/  IMAD.IADD R5, R5, 0x1, R21 ;  /* 0x0000000105057824 */ /* 0x010fc800078e0215 */
[----:B0-----:R-:W-:-:S08]  /*267a0*/  @P1 IMAD.HI.U32 R7, R5, R4, RZ ;  /* 0x0000000405071227 */ /* 0x001fd000078e00ff */
[----:B------:R-:W0:Y:S01]  /*267b0*/  @!P0 LDC.64 R2, c[0x0][0x428] ;  /* 0x00010a00ff028b82 */ /* 0x000e220000000a00 */
[----:B------:R-:W-:Y:S01]  /*267c0*/  IMAD.MOV.U32 R4, RZ, RZ, R5 ;  /* 0x000000ffff047224 */ /* 0x000fe200078e0005 */
[----:B-1----:R-:W-:Y:S02]  /*267d0*/  @P1 SHF.R.U32.HI R4, RZ, R6, R7 ;  /* 0x00000006ff041219 */ /* 0x002fe40000011607 */
[----:B------:R-:W-:-:S03]  /*267e0*/  SHF.R.S32.HI R8, RZ, 0x1f, R32 ;  /* 0x0000001fff087819 */ /* 0x000fc60000011420 */
[----:B------:R-:W-:-:S04]  /*267f0*/  IMAD.MOV R6, RZ, RZ, -R4 ;  /* 0x000000ffff067224 */ /* 0x000fc800078e0a04 */
[----:B------:R-:W-:Y:S01]  /*26800*/  IMAD R0, R0, R6, R5 ;  /* 0x0000000600007224 */ /* 0x000fe200078e0205 */
[--C-:B------:R-:W-:Y:S01]  /*26810*/  @!P0 SHF.R.S32.HI R5, RZ, 0x1f, R4.reuse ;  /* 0x0000001fff058819 */ /* 0x100fe20000011404 */
[-C--:B0-----:R-:W-:Y:S02]  /*26820*/  @!P0 IMAD R6, R8, R2.reuse, RZ ;  /* 0x0000000208068224 */ /* 0x081fe400078e02ff */
[----:B------:R-:W-:-:S04]  /*26830*/  @!P0 IMAD.WIDE.U32 R4, R32, R2, R4 ;  /* 0x0000000220048225 */ /* 0x000fc800078e0004 */
[----:B------:R-:W-:Y:S02]  /*26840*/  @!P0 IMAD R6, R32, R3, R6 ;  /* 0x0000000320068224 */ /* 0x000fe400078e0206 */
[----:B------:R-:W0:Y:S02]  /*26850*/  @!P0 LDC.64 R2, c[0x0][0x418] ;  /* 0x00010600ff028b82 */ /* 0x000e240000000a00 */
[----:B------:R-:W-:Y:S02]  /*26860*/  @!P0 IMAD.IADD R6, R5, 0x1, R6 ;  /* 0x0000000105068824 */ /* 0x000fe400078e0206 */
[----:B------:R-:W-:Y:S01]  /*26870*/  IMAD.U32 R7, RZ, RZ, UR37 ;  /* 0x00000025ff077e24 */ /* 0x000fe2000f8e00ff */
[----:B0-----:R-:W-:-:S04]  /*26880*/  @!P0 LEA R2, P1, R4, R2, 0x2 ;  /* 0x0000000204028211 */ /* 0x001fc800078210ff */
[----:B------:R-:W-:Y:S01]  /*26890*/  @!P0 LEA.HI.X R3, R4, R3, R6, 0x2, P1 ;  /* 0x0000000304038211 */ /* 0x000fe200008f1406 */
[----:B------:R-:W-:-:S06]  /*268a0*/  IMAD.MOV.U32 R4, RZ, RZ, RZ ;  /* 0x000000ffff047224 */ /* 0x000fcc00078e00ff */
[----:B------:R0:W5:Y:S01]  /*268b0*/  @!P0 LDG.E R4, desc[UR6][R2.64] ;  /* 0x0000000602048981 */ /* 0x000162000c1e1900 */
[----:B------:R-:W-:Y:S02]  /*268c0*/  ISETP.GT.U32.AND P0, PT, R20, 0x4f, PT ;  /* 0x0000004f1400780c */ /* 0x000fe40003f04070 */
[----:B------:R-:W-:-:S11]  /*268d0*/  ISETP.NE.AND P2, PT, R7, 0x3, PT ;  /* 0x000000030700780c */ /* 0x000fd60003f45270 */
[----:B------:R-:W-:Y:S02]  /*268e0*/  @P0 LOP3.LUT R18, R18, 0x1, RZ, 0xfc, !PT ;  /* 0x0000000112120812 */ /* 0x000fe400078efcff */
[----:B------:R-:W-:Y:S02]  /*268f0*/  ISETP.GE.AND P0, PT, R34, UR4, PT ;  /* 0x0000000422007c0c */ /* 0x000fe4000bf06270 */
[----:B------:R-:W-:-:S04]  /*26900*/  LOP3.LUT R18, R18, 0xffffffdf, RZ, 0xc0, !PT ;  /* 0xffffffdf12127812 */ /* 0x000fc800078ec0ff */
[----:B------:R-:W-:-:S04]  /*26910*/  @P2 LOP3.LUT R18, R18, 0x20, RZ, 0xfc, !PT ;  /* 0x0000002012122812 */ /* 0x000fc800078efcff */
[----:B------:R-:W-:Y:S01]  /*26920*/  LOP3.LUT R18, R18, 0xffffffef, RZ, 0xc0, !PT ;  /* 0xffffffef12127812 */ /* 0x000fe200078ec0ff */
[----:B------:R1:W-:Y:S03]  /*26930*/  STL [R1+0x14], R8 ;  /* 0x0000140801007387 */ /* 0x0003e60000100800 */
[----:B------:R-:W-:-:S04]  /*26940*/  @P0 LOP3.LUT R18, R18, 0x10, RZ, 0xfc, !PT ;  /* 0x0000001012120812 */ /* 0x000fc800078efcff */
[----:B------:R-:W-:Y:S02]  /*26950*/  LOP3.LUT R18, R18, 0xfffffff7, RZ, 0xc0, !PT ;  /* 0xfffffff712127812 */ /* 0x000fe400078ec0ff */
[----:B-1----:R-:W-:Y:S02]  /*26960*/  LOP3.LUT R8, R34, 0x80, RZ, 0xfc, !PT ;  /* 0x0000008022087812 */ /* 0x002fe400078efcff */
[----:B------:R-:W-:Y:S02]  /*26970*/  @P3 LOP3.LUT R18, R18, 0x8, RZ, 0xfc, !PT ;  /* 0x0000000812123812 */ /* 0x000fe400078efcff */
[----:B------:R-:W-:Y:S02]  /*26980*/  ISETP.GE.AND P1, PT, R8, UR4, PT ;  /* 0x0000000408007c0c */ /* 0x000fe4000bf26270 */
[----:B------:R-:W-:Y:S02]  /*26990*/  ISETP.GE.AND P0, PT, R37, UR4, PT ;  /* 0x0000000425007c0c */ /* 0x000fe4000bf06270 */
[----:B------:R-:W-:-:S04]  /*269a0*/  LOP3.LUT R18, R18, 0xfffffffd, RZ, 0xc0, !PT ;  /* 0xfffffffd12127812 */ /* 0x000fc800078ec0ff */
[----:B------:R-:W-:-:S05]  /*269b0*/  LOP3.LUT R18, R18, 0xfffffffb, RZ, 0xc0, !PT ;  /* 0xfffffffb12127812 */ /* 0x000fca00078ec0ff */
[----:B------:R-:W-:-:S04]  /*269c0*/  @P1 LOP3.LUT R18, R18, 0x4, RZ, 0xfc, !PT ;  /* 0x0000000412121812 */ /* 0x000fc800078efcff */
[----:B------:R-:W-:Y:S01]  /*269d0*/  @P0 LOP3.LUT R18, R18, 0x2, RZ, 0xfc, !PT ;  /* 0x0000000212120812 */ /* 0x000fe200078efcff */
[----:B0-----:R-:W-:Y:S06]  /*269e0*/  BRA.DIV UR5, `(.L_x_747) ;  /* 0x00000056050c7947 */ /* 0x001fec000b800000 */
.L_x_876:
[----:B------:R-:W-:Y:S05]  /*269f0*/  @!P2 BRA `(.L_x_748) ;  /* 0x000000000004a947 */ /* 0x000fea0003800000 */
[----:B------:R-:W-:Y:S01]  /*26a00*/  BPT.TRAP 0x1 ;  /* 0x000000040000795c */ /* 0x000fe20000300000 */
.L_x_748:
        /* <DEDUP_REMOVED lines=23> */
.L_x_877:
[----:B------:R-:W-:Y:S05]  /*26b80*/  BSYNC B0 ;  /* 0x0000000000007941 */ /* 0x000fea0003800000 */
.L_x_749:
[----:B------:R-:W2:Y:S01]  /*26b90*/  LDL R9, [R1+0x8] ;  /* 0x0000080001097983 */ /* 0x000ea20000100800 */
        /* <DEDUP_REMOVED lines=21> */
[----:B--2---:R-:W-:-:S04]  /*26cf0*/  IMAD R4, R22, -0x50, R9 ;  /* 0xffffffb016047824 */ /* 0x004fc800078e0209 */
[----:B------:R-:W-:-:S05]  /*26d00*/  IMAD.IADD R4, R4, 0x1, -R8 ;  /* 0x0000000104047824 */ /* 0x000fca00078e0a08 */
[----:B------:R-:W-:Y:S01]  /*26d10*/  ISETP.GE.AND P0, PT, R4, 0x1, PT ;  /* 0x000000010400780c */ /* 0x000fe20003f06270 */
[----:B------:R-:W-:-:S12]  /*26d20*/  BRA.DIV UR4, `(.L_x_751) ;  /* 0x0000005204847947 */ /* 0x000fd8000b800000 */
[----:B------:R-:W0:Y:S01]  /*26d30*/  SHFL.IDX PT, R3, R0, RZ, 0x181f ;  /* 0x00181fff00037589 */ /* 0x000e2200000e0000 */
[C---:B------:R-:W-:Y:S01]  /*26d40*/  LOP3.LUT P5, RZ, R18.reuse, 0x10, RZ, 0xc0, !PT ;  /* 0x0000001012ff7812 */ /* 0x040fe200078ac0ff */
[----:B------:R-:W-:Y:S01]  /*26d50*/  @P0 IMAD R9, R7, 0x2, R16 ;  /* 0x0000000207090824 */ /* 0x000fe200078e0210 */
[C---:B------:R-:W-:Y:S01]  /*26d60*/  LOP3.LUT P4, RZ, R18.reuse, 0x8, RZ, 0xc0, !PT ;  /* 0x0000000812ff7812 */ /* 0x040fe2000788c0ff */
[----:B------:R-:W1:Y:S01]  /*26d70*/  SHFL.IDX PT, R2, R6, RZ, 0x181f ;  /* 0x00181fff06027589 */ /* 0x000e6200000e0000 */
[C---:B------:R-:W-:Y:S01]  /*26d80*/  LOP3.LUT P3, RZ, R18.reuse, 0x4, RZ, 0xc0, !PT ;  /* 0x0000000412ff7812 */ /* 0x040fe2000786c0ff */
[----:B------:R-:W-:Y:S01]  /*26d90*/  ULDC.64 UR4, c[0x0][0x208] ;  /* 0x0000820000047ab9 */ /* 0x000fe20000000a00 */
[----:B------:R-:W-:Y:S01]  /*26da0*/  LOP3.LUT P2, RZ, R18, 0x2, RZ, 0xc0, !PT ;  /* 0x0000000212ff7812 */ /* 0x000fe2000784c0ff */
[----:B------:R-:W-:Y:S01]  /*26db0*/  SHFL.IDX PT, R8, R6, 0x1, 0x181f ;  /* 0x00381f0006087f89 */ /* 0x000fe200000e0000 */
[----:B0-----:R-:W-:-:S05]  /*26dc0*/  @P0 LEA R3, P1, R34, R3, 0x1 ;  /* 0x0000000322030211 */ /* 0x001fca00078208ff */
[----:B-1----:R-:W-:Y:S01]  /*26dd0*/  @P0 IMAD.X R2, RZ, RZ, R2, P1 ;  /* 0x000000ffff020224 */ /* 0x002fe200008e0602 */
[----:B------:R-:W-:-:S04]  /*26de0*/  ISETP.GE.AND P1, PT, R4, 0x11, PT ;  /* 0x000000110400780c */ /* 0x000fc80003f26270 */
[----:B------:R-:W-:-:S04]  /*26df0*/  @P0 LOP3.LUT R3, R3, R2, RZ, 0x3c, !PT ;  /* 0x0000000203030212 */ /* 0x000fc800078e3cff */
[----:B------:R-:W-:-:S04]  /*26e00*/  @P0 LOP3.LUT R2, R3, R2, RZ, 0x3c, !PT ;  /* 0x0000000203020212 */ /* 0x000fc800078e3cff */
[----:B------:R-:W-:Y:S01]  /*26e10*/  @P0 LOP3.LUT R3, R3, R2, RZ, 0x3c, !PT ;  /* 0x0000000203030212 */ /* 0x000fe200078e3cff */
[----:B------:R-:W-:-:S04]  /*26e20*/  @P1 IMAD R21, R7, 0x2, R16 ;  /* 0x0000000207151824 */ /* 0x000fc800078e0210 */
[----:B------:R-:W-:Y:S04]  /*26e30*/  @P0 LDGSTS.E.BYPASS.LTC128B.128 [R9+0x24400], desc[UR4][R2.64], !P5 ;  /* 0x2440000002090fae */ /* 0x000fe8000e901d44 */
[----:B------:R-:W-:Y:S04]  /*26e40*/  @P0 LDGSTS.E.BYPASS.LTC128B.128 [R9+0x26c00], desc[UR4][R2.64+0x80], !P4 ;  /* 0x26c0008002090fae */ /* 0x000fe8000e101d44 */
[----:B------:R-:W-:Y:S04]  /*26e50*/  @P0 LDGSTS.E.BYPASS.LTC128B.128 [R9+0x29400], desc[UR4][R2.64+0x100], !P3 ;  /* 0x2940010002090fae */ /* 0x000fe8000d901d44 */
[----:B------:R0:W-:Y:S04]  /*26e60*/  @P0 LDGSTS.E.BYPASS.LTC128B.128 [R9+0x2bc00], desc[UR4][R2.64+0x180], !P2 ;  /* 0x2bc0018002090fae */ /* 0x0001e8000d101d44 */
[----:B0-----:R-:W0:Y:S02]  /*26e70*/  SHFL.IDX PT, R2, R0, 0x1, 0x181f ;  /* 0x00381f0000027f89 */ /* 0x001e2400000e0000 */
        /* <DEDUP_REMOVED lines=28> */
.L_x_889:
[----:B------:R-:W-:Y:S01]  /*27040*/  ISETP.GE.AND P0, PT, R4, 0x41, PT ;  /* 0x000000410400780c */ /* 0x000fe20003f06270 */
[----:B------:R-:W-:-:S12]  /*27050*/  BSSY B0, `(.L_x_752) ;  /* 0x0000011000007945 */ /* 0x000fd80003800000 */
[----:B------:R-:W-:Y:S05]  /*27060*/  @!P0 BRA `(.L_x_753) ;  /* 0x00000000003c8947 */ /* 0x000fea0003800000 */
[C---:B------:R-:W-:Y:S01]  /*27070*/  LOP3.LUT P4, RZ, R18.reuse, 0x10, RZ, 0xc0, !PT ;  /* 0x0000001012ff7812 */ /* 0x040fe2000788c0ff */
[----:B------:R-:W-:Y:S01]  /*27080*/  IMAD R7, R7, 0x2, R16 ;  /* 0x0000000207077824 */ /* 0x000fe200078e0210 */
[C---:B------:R-:W-:Y:S01]  /*27090*/  LOP3.LUT P3, RZ, R18.reuse, 0x8, RZ, 0xc0, !PT ;  /* 0x0000000812ff7812 */ /* 0x040fe2000786c0ff */
[----:B------:R-:W-:Y:S01]  /*270a0*/  ULDC.64 UR4, c[0x0][0x208] ;  /* 0x0000820000047ab9 */ /* 0x000fe20000000a00 */
        /* <DEDUP_REMOVED lines=11> */
.L_x_753:
[----:B------:R-:W-:Y:S05]  /*27160*/  BSYNC B0 ;  /* 0x0000000000007941 */ /* 0x000fea0003800000 */
.L_x_752:
[----:B------:R-:W-:Y:S01]  /*27170*/  NOP ;  /* 0x0000000000007918 */ /* 0x000fe20000000000 */
[----:B------:R-:W-:-:S13]  /*27180*/  PLOP3.LUT P0, PT, PT, PT, PT, 0x80, 0x0 ;  /* 0x000000000000781c */ /* 0x000fda0003f0f070 */
.L_x_754:
[----:B------:R-:W-:Y:S02]  /*27190*/  PLOP3.LUT P1, PT, P1, P0, PT, 0xa2, 0x0 ;  /* 0x000000000000781c */ /* 0x000fe40000f21472 */
[----:B------:R-:W-:-:S08]  /*271a0*/  @P0 R2UR P1, UR4, R5 ;  /* 0x00000000050402ca */ /* 0x000fd00000020000 */
[----:B------:R-:W-:-:S05]  /*271b0*/  @P0 PLOP3.LUT P0, PT, P1, PT, PT, 0x80, 0x0 ;  /* 0x000000000000081c */ /* 0x000fca0000f0f070 */
[----:B------:R-:W-:Y:S01]  /*271c0*/  @!P1 SYNCS.ARRIVE.TRANS64.RED.A0T1 RZ, [UR4+0x38830], RZ ;  /* 0x038830ffffff99a7 */ /* 0x000fe20008200404 */
[----:B------:R-:W-:Y:S07]  /*271d0*/  @!P1 ARRIVES.LDGSTSBAR.64.TRANSCNT [UR4+0x38830] ;  /* 0x03883000ff0099b0 */ /* 0x000fee0008000a84 */
[----:B------:R-:W-:Y:S05]  /*271e0*/  @P0 BRA.U.ANY `(.L_x_754) ;  /* 0xfffffffd00e80947 */ /* 0x000fea000393ffff */
[----:B------:R-:W-:Y:S01]  /*271f0*/  NOP ;  /* 0x0000000000007918 */ /* 0x000fe20000000000 */
[----:B------:R-:W-:-:S05]  /*27200*/  IMAD.U32 R0, RZ, RZ, UR37 ;  /* 0x00000025ff007e24 */ /* 0x000fca000f8e00ff */
[----:B------:R-:W-:-:S13]  /*27210*/  ISETP.NE.AND P2, PT, R0, 0x3, PT ;  /* 0x000000030000780c */ /* 0x000fda0003f45270 */
[----:B------:R-:W-:Y:S05]  /*27220*/  @!P2 BRA `(.L_x_755) ;  /* 0x000000000004a947 */ /* 0x000fea0003800000 */
[----:B------:R-:W-:Y:S01]  /*27230*/  BPT.TRAP 0x1 ;  /* 0x000000040000795c */ /* 0x000fe20000300000 */
.L_x_755:
[----:B------:R3:W5:Y:S01]  /*27240*/  LDL.LU R0, [R1+0x20] ;  /* 0x0000200001007983 */ /* 0x0007620000300800 */
[----:B------:R3:W-:Y:S02]  /*27250*/  SYNCS.ARRIVE.TRANS64.A1T0 RZ, [R5+URZ+0x38830], RZ ;  /* 0x038830ff05ff79a7 */ /* 0x0007e4000810003f */
[----:B------:R-:W-:Y:S05]  /*27260*/  WARPSYNC.ALL ;  /* 0x0000000000007948 */ /* 0x000fea0003800000 */
[----:B------:R-:W-:Y:S01]  /*27270*/  ULDC.64 UR4, c[0x0][0xa00] ;  /* 0x0002800000047ab9 */ /* 0x000fe20000000a00 */
[----:B------:R-:W-:Y:S01]  /*27280*/  BSSY B6, `(.L_x_756) ;  /* 0x0000021000067945 */ /* 0x000fe20003800000 */
[----:B------:R-:W-:Y:S01]  /*27290*/  BAR.SYNC.DEFER_BLOCKING 0x8, 0x180 ;  /* 0x0206000000007b1d */ /* 0x000fe20000010000 */
[----:B------:R-:W-:-:S04]  /*272a0*/  ISETP.NE.U32.AND P0, PT, RZ, UR4, PT ;  /* 0x00000004ff007c0c */ /* 0x000fc8000bf05070 */
[----:B------:R-:W-:Y:S01]  /*272b0*/  ISETP.NE.AND.EX P0, PT, RZ, UR5, PT, P0 ;  /* 0x00000005ff007c0c */ /* 0x000fe2000bf05300 */
[----:B------:R-:W-:Y:S02]  /*272c0*/  ULDC.64 UR4, c[0x0][0x298] ;  /* 0x0000a60000047ab9 */ /* 0x000fe40000000a00 */
[----:B---3--:R-:W-:Y:S01]  /*272d0*/  IMAD.WIDE.U32 R4, R35, UR4, RZ ;  /* 0x0000000423047c25 */ /* 0x008fe2000f8e00ff */
[----:B------:R-:W-:Y:S02]  /*272e0*/  SEL R31, R31, RZ, !P0 ;  /* 0x000000ff1f1f7207 */ /* 0x000fe40004000000 */
[----:B01---5:R-:W-:Y:S02]  /*272f0*/  SEL R2, R0, RZ, !P0 ;  /* 0x000000ff00027207 */ /* 0x023fe40004000000 */
[----:B------:R-:W-:-:S03]  /*27300*/  SHF.R.S32.HI R0, RZ, 0x1f, R35 ;  /* 0x0000001fff007819 */ /* 0x000fc60000011423 */
[----:B------:R0:W-:Y:S02]  /*27310*/  STL [R1+0x30], R2 ;  /* 0x0000300201007387 */ /* 0x0001e40000100800 */
[----:B------:R-:W-:Y:S02]  /*27320*/  IMAD R0, R0, UR4, RZ ;  /* 0x0000000400007c24 */ /* 0x000fe4000f8e02ff */
[----:B------:R1:W-:Y:S02]  /*27330*/  STL.64 [R1+0x20], R4 ;  /* 0x0000200401007387 */ /* 0x0003e40000100a00 */
[----:B------:R-:W-:Y:S02]  /*27340*/  IMAD R0, R35, UR5, R0 ;  /* 0x0000000523007c24 */ /* 0x000fe4000f8e0200 */
[----:B0-----:R-:W-:Y:S02]  /*27350*/  VIADD R2, R16, 0x14400 ;  /* 0x0001440010027836 */ /* 0x001fe40000000000 */
[----:B------:R-:W-:-:S03]  /*27360*/  IMAD.IADD R35, R5, 0x1, R0 ;  /* 0x0000000105237824 */ /* 0x000fc600078e0200 */
[----:B------:R-:W-:-:S13]  /*27370*/  LOP3.LUT P0, RZ, R2, 0x3ff, RZ, 0xc0, !PT ;  /* 0x000003ff02ff7812 */ /* 0x000fda000780c0ff */
[----:B-1----:R-:W-:Y:S05]  /*27380*/  @!P0 BRA `(.L_x_757) ;  /* 0x0000000000408947 */ /* 0x002fea0003800000 */
[----:B------:R-:W-:Y:S01]  /*27390*/  MOV R2, 0x0 ;  /* 0x0000000000027802 */ /* 0x000fe20000000f00 */
[----:B------:R-:W-:Y:S01]  /*273a0*/  ULDC.64 UR4, c[0x4][0x138] ;  /* 0x01004e0000047ab9 */ /* 0x000fe20000000a00 */
[----:B------:R-:W-:Y:S01]  /*273b0*/  ULDC.64 UR6, c[0x4][0x140] ;  /* 0x0100500000067ab9 */ /* 0x000fe20000000a00 */
[----:B------:R-:W-:Y:S01]  /*273c0*/  ULDC.64 UR8, c[0x4][0xb0] ;  /* 0x01002c0000087ab9 */ /* 0x000fe20000000a00 */
[----:B------:R-:W-:Y:S01]  /*273d0*/  IMAD.U32 R4, RZ, RZ, UR4 ;  /* 0x00000004ff047e24 */ /* 0x000fe2000f8e00ff */
[----:B--2---:R-:W-:Y:S01]  /*273e0*/  MOV R8, 0x70 ;  /* 0x0000007000087802 */ /* 0x004fe20000000f00 */
[----:B------:R-:W0:Y:S01]  /*273f0*/  LDC.64 R2, c[0x4][R2] ;  /* 0x0100000002027b82 */ /* 0x000e220000000a00 */
[----:B------:R-:W-:Y:S02]  /*27400*/  IMAD.U32 R5, RZ, RZ, UR5 ;  /* 0x00000005ff057e24 */ /* 0x000fe4000f8e00ff */
[----:B------:R-:W-:Y:S02]  /*27410*/  IMAD.U32 R6, RZ, RZ, UR6 ;  /* 0x00000006ff067e24 */ /* 0x000fe4000f8e00ff */
[----:B------:R-:W-:-:S02]  /*27420*/  IMAD.U32 R7, RZ, RZ, UR7 ;  /* 0x00000007ff077e24 */ /* 0x000fc4000f8e00ff */
[----:B------:R-:W-:Y:S02]  /*27430*/  IMAD.U32 R10, RZ, RZ, UR8 ;  /* 0x00000008ff0a7e24 */ /* 0x000fe4000f8e00ff */
[----:B------:R-:W-:Y:S02]  /*27440*/  IMAD.U32 R11, RZ, RZ, UR9 ;  /* 0x00000009ff0b7e24 */ /* 0x000fe4000f8e00ff */
[----:B------:R-:W-:Y:S02]  /*27450*/  IMAD.MOV.U32 R12, RZ, RZ, 0x1 ;  /* 0x00000001ff0c7424 */ /* 0x000fe400078e00ff */
[----:B------:R-:W-:-:S07]  /*27460*/  IMAD.MOV.U32 R13, RZ, RZ, RZ ;  /* 0x000000ffff0d7224 */ /* 0x000fce00078e00ff */
[----:B------:R-:W-:-:S07]  /*27470*/  LEPC R20, `(.L_x_757) ;  /* 0x000000001014794e */ /* 0x000fce0000000000 */
[----:B0-----:R-:W-:Y:S05]  /*27480*/  CALL.ABS.NOINC R2 ;  /* 0x0000000002007343 */ /* 0x001fea0003c00000 */
.L_x_757:
[----:B------:R-:W-:Y:S05]  /*27490*/  BSYNC B6 ;  /* 0x0000000000067941 */ /* 0x000fea0003800000 */
.L_x_756:
[----:B------:R-:W3:Y:S01]  /*274a0*/  LDL.LU R20, [R1+0x30] ;  /* 0x0000300001147983 */ /* 0x000ee20000300800 */
[----:B------:R-:W-:Y:S01]  /*274b0*/  ULDC.64 UR4, c[0x0][0x2d8] ;  /* 0x0000b60000047ab9 */ /* 0x000fe20000000a00 */
[----:B--2---:R-:W0:Y:S02]  /*274c0*/  LDC R8, c[0x0][0x448] ;  /* 0x00011200ff087b82 */ /* 0x004e240000000800 */
[----:B------:R-:W2:Y:S04]  /*274d0*/  LDL.LU.64 R2, [R1+0x20] ;  /* 0x0000200001027983 */ /* 0x000ea80000300a00 */
[----:B------:R1:W5:Y:S01]  /*274e0*/  LDL R10, [R1+0x28] ;  /* 0x00002800010a7983 */ /* 0x0003620000100800 */
[----:B0-----:R-:W-:-:S13]  /*274f0*/  ISETP.NE.AND P0, PT, R8, 0x1, PT ;  /* 0x000000010800780c */ /* 0x001fda0003f05270 */
[----:B------:R-:W0:Y:S08]  /*27500*/  @P0 LDC R5, c[0x0][0x44c] ;  /* 0x00011300ff050b82 */ /* 0x000e300000000800 */
[----:B------:R-:W4:Y:S01]  /*27510*/  @P0 LDC R4, c[0x0][0x450] ;  /* 0x00011400ff040b82 */ /* 0x000f220000000800 */
[C---:B------:R-:W-:Y:S02]  /*27520*/  LOP3.LUT R11, R34.reuse, 0x40, RZ, 0xfc, !PT ;  /* 0x00000040220b7812 */ /* 0x040fe400078efcff */
[----:B------:R-:W-:Y:S01]  /*27530*/  LOP3.LUT R9, R34, 0x80, RZ, 0xfc, !PT ;  /* 0x0000008022097812 */ /* 0x000fe200078efcff */
[----:B--2---:R-:W-:-:S02]  /*27540*/  IMAD.MOV.U32 R3, RZ, RZ, R35 ;  /* 0x000000ffff037224 */ /* 0x004fc400078e0023 */
[----:B------:R-:W-:-:S04]  /*27550*/  IMAD.WIDE.U32 R2, R26, UR4, R2 ;  /* 0x000000041a027c25 */ /* 0x000fc8000f8e0002 */
[----:B------:R-:W-:Y:S01]  /*27560*/  IMAD R3, R26, UR5, R3 ;  /* 0x000000051a037c24 */ /* 0x000fe2000f8e0203 */
[----:B------:R-:W-:Y:S02]  /*27570*/  ULDC.64 UR4, c[0x0][0x2e0] ;  /* 0x0000b80000047ab9 */ /* 0x000fe40000000a00 */
[----:B---3--:R-:W-:Y:S02]  /*27580*/  IMAD R0, R20, UR4, RZ ;  /* 0x0000000414007c24 */ /* 0x008fe4000f8e02ff */
        /* <DEDUP_REMOVED lines=14> */
[----:B----4-:R-:W-:Y:S01]  /*27670*/  @P0 SHF.R.U32.HI R5, RZ, R4, R7 ;  /* 0x00000004ff050219 */ /* 0x010fe20000011607 */
        /* <DEDUP_REMOVED lines=27> */
[----:B-----5:R-:W-:Y:S01]  /*27830*/  IMAD R6, R10, R8, RZ ;  /* 0x000000080a067224 */ /* 0x020fe200078e02ff */
[----:B------:R-:W-:Y:S01]  /*27840*/  ULDC.64 UR4, c[0x0][0x208] ;  /* 0x0000820000047ab9 */ /* 0x000fe20000000a00 */
[----:B------:R-:W-:Y:S01]  /*27850*/  IMAD.IADD R0, R9, 0x1, R0 ;  /* 0x0000000109007824 */ /* 0x000fe200078e0200 */
[----:B------:R-:W1:Y:S04]  /*27860*/  SHFL.IDX PT, R2, R4, RZ, 0x181f ;  /* 0x00181fff04027589 */ /* 0x000e6800000e0000 */
[----:B------:R-:W-:Y:S01]  /*27870*/  ISETP.GE.AND P1, PT, R0, R6, PT ;  /* 0x000000060000720c */ /* 0x000fe20003f26270 */
[----:B------:R-:W-:-:S12]  /*27880*/  SHFL.IDX PT, R14, R5, 0x7, 0x181f ;  /* 0x00f81f00050e7f89 */ /* 0x000fd800000e0000 */
[----:B0-----:R-:W-:-:S05]  /*27890*/  @!P1 LEA R7, P5, R34, R3, 0x1 ;  /* 0x0000000322079211 */ /* 0x001fca00078a08ff */
[----:B-1----:R-:W-:Y:S02]  /*278a0*/  @!P1 IMAD.X R3, RZ, RZ, R2, P5 ;  /* 0x000000ffff039224 */ /* 0x002fe400028e0602 */
[----:B------:R-:W-:Y:S02]  /*278b0*/  @!P1 IMAD.MOV.U32 R2, RZ, RZ, R7 ;  /* 0x000000ffff029224 */ /* 0x000fe400078e0007 */
[----:B------:R-:W-:-:S03]  /*278c0*/  VIADD R7, R0, 0x10 ;  /* 0x0000001000077836 */ /* 0x000fc60000000000 */
[----:B------:R-:W-:Y:S04]  /*278d0*/  @!P1 LDGSTS.E.BYPASS.LTC128B.128 [R36+0x14400], desc[UR4][R2.64], !P4 ;  /* 0x1440000002249fae */ /* 0x000fe8000e101d44 */
[----:B------:R-:W-:Y:S04]  /*278e0*/  @!P1 LDGSTS.E.BYPASS.LTC128B.128 [R36+0x18400], desc[UR4][R2.64+0x80], !P3 ;  /* 0x1840008002249fae */ /* 0x000fe8000d901d44 */
[----:B------:R-:W-:Y:S04]  /*278f0*/  @!P1 LDGSTS.E.BYPASS.LTC128B.128 [R36+0x1c400], desc[UR4][R2.64+0x100], !P2 ;  /* 0x1c40010002249fae */ /* 0x000fe8000d101d44 */
[----:B------:R0:W-:Y:S01]  /*27900*/  @!P1 LDGSTS.E.BYPASS.LTC128B.128 [R36+0x20400], desc[UR4][R2.64+0x180], !P0 ;  /* 0x2040018002249fae */ /* 0x0001e2000c101d44 */
[----:B------:R-:W-:-:S03]  /*27910*/  ISETP.GE.AND P1, PT, R7, R6, PT ;  /* 0x000000060700720c */ /* 0x000fc60003f26270 */
[----:B0-----:R-:W0:Y:S04]  /*27920*/  SHFL.IDX PT, R3, R5, 0x1, 0x181f ;  /* 0x00381f0005037f89 */ /* 0x001e2800000e0000 */
[----:B------:R-:W1:Y:S06]  /*27930*/  SHFL.IDX PT, R2, R4, 0x1, 0x181f ;  /* 0x00381f0004027f89 */ /* 0x000e6c00000e0000 */
[----:B0-----:R-:W-:-:S05]  /*27940*/  @!P1 LEA R7, P5, R34, R3, 0x1 ;  /* 0x0000000322079211 */ /* 0x001fca00078a08ff */
[----:B-1----:R-:W-:Y:S02]  /*27950*/  @!P1 IMAD.X R8, RZ, RZ, R2, P5 ;  /* 0x000000ffff089224 */ /* 0x002fe400028e0602 */
[----:B------:R-:W-:Y:S02]  /*27960*/  @!P1 IMAD.MOV.U32 R2, RZ, RZ, R7 ;  /* 0x000000ffff029224 */ /* 0x000fe400078e0007 */
        /* <DEDUP_REMOVED lines=65> */
[----:B------:R0:W-:Y:S02]  /*27d80*/  @!P1 LDGSTS.E.BYPASS.LTC128B.128 [R36+0x23400], desc[UR4][R2.64+0x180], !P0 ;  /* 0x2340018002249fae */ /* 0x0001e4000c101d44 */
.L_x_906:
[----:B0-----:R-:W-:Y:S01]  /*27d90*/  VIADD R3, R0, 0x70 ;  /* 0x0000007000037836 */ /* 0x001fe20000000000 */
[----:B------:R-:W-:Y:S04]  /*27da0*/  BSSY B0, `(.L_x_759) ;  /* 0x000000d000007945 */ /* 0x000fe80003800000 */
[----:B------:R-:W-:-:S13]  /*27db0*/  ISETP.GE.AND P1, PT, R3, R6, PT ;  /* 0x000000060300720c */ /* 0x000fda0003f26270 */
[----:B------:R-:W-:Y:S05]  /*27dc0*/  @P1 BRA `(.L_x_760) ;  /* 0x0000000000281947 */ /* 0x000fea0003800000 */
[----:B------:R-:W-:Y:S01]  /*27dd0*/  LEA R2, P1, R34, R14, 0x1 ;  /* 0x0000000e22027211 */ /* 0x000fe200078208ff */
[----:B------:R-:W-:-:S04]  /*27de0*/  ULDC.64 UR4, c[0x0][0x208] ;  /* 0x0000820000047ab9 */ /* 0x000fc80000000a00 */
[----:B-1----:R-:W-:-:S05]  /*27df0*/  IMAD.X R3, RZ, RZ, R7, P1 ;  /* 0x000000ffff037224 */ /* 0x002fca00008e0607 */
[----:B------:R-:W-:Y:S01]  /*27e00*/  @!PT LDS RZ, [RZ] ;  /* 0x00000000fffff984 */ /* 0x000fe20000000800 */
[----:B------:R-:W-:Y:S01]  /*27e10*/  @!PT LDS RZ, [RZ] ;  /* 0x00000000fffff984 */ /* 0x000fe20000000800 */
[----:B------:R-:W-:Y:S01]  /*27e20*/  @!PT LDS RZ, [RZ] ;  /* 0x00000000fffff984 */ /* 0x000fe20000000800 */
[----:B------:R0:W-:Y:S04]  /*27e30*/  LDGSTS.E.BYPASS.LTC128B.128 [R36+0x17c00], desc[UR4][R2.64], !P4 ;  /* 0x17c0000002247fae */ /* 0x0001e8000e101d44 */
[----:B------:R0:W-:Y:S04]  /*27e40*/  LDGSTS.E.BYPASS.LTC128B.128 [R36+0x1bc00], desc[UR4][R2.64+0x80], !P3 ;  /* 0x1bc0008002247fae */ /* 0x0001e8000d901d44 */
[----:B------:R0:W-:Y:S04]  /*27e50*/  LDGSTS.E.BYPASS.LTC128B.128 [R36+0x1fc00], desc[UR4][R2.64+0x100], !P2 ;  /* 0x1fc0010002247fae */ /* 0x0001e8000d101d44 */
[----:B------:R0:W-:Y:S02]  /*27e60*/  LDGSTS.E.BYPASS.LTC128B.128 [R36+0x23c00], desc[UR4][R2.64+0x180], !P0 ;  /* 0x23c0018002247fae */ /* 0x0001e4000c101d44 */
.L_x_760:
[----:B------:R-:W-:Y:S05]  /*27e70*/  BSYNC B0 ;  /* 0x0000000000007941 */ /* 0x000fea0003800000 */
.L_x_759:
[----:B------:R-:W-:Y:S01]  /*27e80*/  NOP ;  /* 0x0000000000007918 */ /* 0x000fe20000000000 */
[----:B------:R-:W-:-:S13]  /*27e90*/  PLOP3.LUT P0, PT, PT, PT, PT, 0x80, 0x0 ;  /* 0x000000000000781c */ /* 0x000fda0003f0f070 */
.L_x_761:
[----:B------:R-:W-:Y:S02]  /*27ea0*/  PLOP3.LUT P1, PT, P1, P0, PT, 0xa2, 0x0 ;  /* 0x000000000000781c */ /* 0x000fe40000f21472 */
[----:B------:R-:W-:-:S08]  /*27eb0*/  @P0 R2UR P1, UR4, R16 ;  /* 0x00000000100402ca */ /* 0x000fd00000020000 */
[----:B------:R-:W-:-:S05]  /*27ec0*/  @P0 PLOP3.LUT P0, PT, P1, PT, PT, 0x80, 0x0 ;  /* 0x000000000000081c */ /* 0x000fca0000f0f070 */
[----:B------:R-:W-:Y:S01]  /*27ed0*/  @!P1 SYNCS.ARRIVE.TRANS64.RED.A0T1 RZ, [UR4+0x38800], RZ ;  /* 0x038800ffffff99a7 */ /* 0x000fe20008200404 */
[----:B------:R-:W-:Y:S07]  /*27ee0*/  @!P1 ARRIVES.LDGSTSBAR.64.TRANSCNT [UR4+0x38800] ;  /* 0x03880000ff0099b0 */ /* 0x000fee0008000a84 */
[----:B------:R-:W-:Y:S05]  /*27ef0*/  @P0 BRA.U.ANY `(.L_x_761) ;  /* 0xfffffffd00e80947 */ /* 0x000fea000393ffff */
[----:B0-----:R-:W2:Y:S04]  /*27f00*/  LDL.LU R3, [R1+0x2c] ;  /* 0x00002c0001037983 */ /* 0x001ea80000300800 */
[----:B------:R-:W3:Y:S01]  /*27f10*/  LDL.LU R2, [R1+0x1c] ;  /* 0x00001c0001027983 */ /* 0x000ee20000300800 */
[----:B--2---:R-:W-:-:S04]  /*27f20*/  IADD3 R3, R3, 0x1, RZ ;  /* 0x0000000103037810 */ /* 0x004fc80007ffe0ff */
[----:B------:R-:W-:Y:S01]  /*27f30*/  LEA.HI R0, R3, R3, RZ, 0x1 ;  /* 0x0000000303007211 */ /* 0x000fe200078f08ff */
[----:B------:R0:W-:Y:S03]  /*27f40*/  STL [R1+0x2c], R3 ;  /* 0x00002c0301007387 */ /* 0x0001e60000100800 */
[----:B------:R-:W-:-:S05]  /*27f50*/  LOP3.LUT R0, R0, 0xfffffffe, RZ, 0xc0, !PT ;  /* 0xfffffffe00007812 */ /* 0x000fca00078ec0ff */
[----:B0-----:R-:W-:Y:S02]  /*27f60*/  IMAD.IADD R3, R3, 0x1, -R0 ;  /* 0x0000000103037824 */ /* 0x001fe400078e0a00 */
[----:B---3--:R-:W-:-:S03]  /*27f70*/  VIADD R0, R2, 0xfffffffe ;  /* 0xfffffffe02007836 */ /* 0x008fc60000000000 */
[----:B------:R-:W-:Y:S01]  /*27f80*/  SHF.L.U32 R3, R3, 0x1f, RZ ;  /* 0x0000001f03037819 */ /* 0x000fe200000006ff */
[----:B------:R-:W-:Y:S01]  /*27f90*/  NOP ;  /* 0x0000000000007918 */ /* 0x000fe20000000000 */
[----:B------:R0:W-:Y:S01]  /*27fa0*/  SYNCS.ARRIVE.TRANS64.A1T0 RZ, [R16+URZ+0x38800], RZ ;  /* 0x038800ff10ff79a7 */ /* 0x0001e2000810003f */
[----:B------:R-:W-:Y:S01]  /*27fb0*/  BSSY B0, `(.L_x_762) ;  /* 0x0000003000007945 */ /* 0x000fe20003800000 */
[----:B------:R-:W2:Y:S03]  /*27fc0*/  SYNCS.PHASECHK.TRANS64.TRYWAIT P0, [R16+URZ+0x38820], R3 ;  /* 0x03882003100075a7 */ /* 0x000ea6000800017f */
[----:B0-2---:R-:W-:Y:S05]  /*27fd0*/  @!P0 BRA `(.L_x_763) ;  /* 0x00000050009c8947 */ /* 0x005fea0003800000 */
.L_x_907:
[----:B------:R-:W-:Y:S05]  /*27fe0*/  BSYNC B0 ;  /* 0x0000000000007941 */ /* 0x000fea0003800000 */
.L_x_762:
[----:B------:R-:W2:Y:S01]  /*27ff0*/  LDL R2, [R1+0xc] ;  /* 0x00000c0001027983 */ /* 0x000ea20000100800 */
[----:B------:R-:W-:Y:S01]  /*28000*/  BSSY B0, `(.L_x_764) ;  /* 0x000011a000007945 */ /* 0x000fe20003800000 */
[----:B--2---:R-:W-:-:S13]  /*28010*/  ISETP.GE.AND P0, PT, R0, R2, PT ;  /* 0x000000020000720c */ /* 0x004fda0003f06270 */
[----:B------:R-:W-:Y:S05]  /*28020*/  @!P0 BRA `(.L_x_765) ;  /* 0x00000010005c8947 */ /* 0x000fea0003800000 */
[C---:B------:R-:W-:Y:S01]  /*28030*/  LOP3.LUT R4, R34.reuse, 0x40, RZ, 0xfc, !PT ;  /* 0x0000004022047812 */ /* 0x040fe200078efcff */
[----:B------:R-:W-:Y:S01]  /*28040*/  ULDC UR4, c[0x0][0x2f4] ;  /* 0x0000bd0000047ab9 */ /* 0x000fe20000000800 */
[C---:B------:R-:W-:Y:S01]  /*28050*/  LOP3.LUT R2, R34.reuse, 0x80, RZ, 0xfc, !PT ;  /* 0x0000008022027812 */ /* 0x040fe200078efcff */
[----:B-1----:R-:W-:Y:S01]  /*28060*/  IMAD.MOV.U32 R7, RZ, RZ, R23 ;  /* 0x000000ffff077224 */ /* 0x002fe200078e0017 */
[----:B------:R-:W-:Y:S01]  /*28070*/  ISETP.GE.AND P4, PT, R34, UR4, PT ;  /* 0x0000000422007c0c */ /* 0x000fe2000bf86270 */
[----:B------:R-:W-:Y:S01]  /*28080*/  IMAD.MOV.U32 R20, RZ, RZ, R29 ;  /* 0x000000ffff147224 */ /* 0x000fe200078e001d */
[----:B------:R-:W-:Y:S01]  /*28090*/  ISETP.GE.AND P3, PT, R4, UR4, PT ;  /* 0x0000000404007c0c */ /* 0x000fe2000bf66270 */
[----:B------:R-:W-:Y:S01]  /*280a0*/  IMAD.MOV.U32 R31, RZ, RZ, R22 ;  /* 0x000000ffff1f7224 */ /* 0x000fe200078e0016 */
[----:B------:R-:W-:Y:S02]  /*280b0*/  ISETP.GE.AND P2, PT, R2, UR4, PT ;  /* 0x0000000402007c0c */ /* 0x000fe4000bf46270 */
[----:B------:R-:W-:-:S13]  /*280c0*/  ISETP.GE.AND P1, PT, R37, UR4, PT ;  /* 0x0000000425007c0c */ /* 0x000fda000bf26270 */
.L_x_778:
[----:B------:R-:W2:Y:S01]  /*280d0*/  LDL R5, [R1+0x10] ;  /* 0x0000100001057983 */ /* 0x000ea20000100800 */
[----:B------:R-:W1:Y:S03]  /*280e0*/  LDC R11, c[0x0][0x430] ;  /* 0x00010c00ff0b7b82 */ /* 0x000e660000000800 */
[----:B------:R-:W3:Y:S01]  /*280f0*/  LDL R8, [R1+0x14] ;  /* 0x0000140001087983 */ /* 0x000ee20000100800 */
[----:B------:R-:W4:Y:S01]  /*28100*/  S2R R2, SR_TID.X ;  /* 0x0000000000027919 */ /* 0x000f220000002100 */
[----:B------:R-:W4:Y:S01]  /*28110*/  S2R R4, SR_TID.X ;  /* 0x0000000000047919 */ /* 0x000f220000002100 */
[----:B-1----:R-:W-:-:S13]  /*28120*/  ISETP.NE.AND P0, PT, R11, 0x1, PT ;  /* 0x000000010b00780c */ /* 0x002fda0003f05270 */
[----:B0-----:R-:W0:Y:S01]  /*28130*/  @P0 LDC R3, c[0x0][0x434] ;  /* 0x00010d00ff030b82 */ /* 0x001e220000000800 */
[----:B----4-:R-:W-:Y:S01]  /*28140*/  LOP3.LUT R2, R2, 0x7f, RZ, 0xc0, !PT ;  /* 0x0000007f02027812 */ /* 0x010fe200078ec0ff */
[----:B------:R-:W-:-:S03]  /*28150*/  IMAD.SHL.U32 R4, R4, 0x10, RZ ;  /* 0x0000001004047824 */ /* 0x000fc600078e00ff */
[----:B------:R-:W-:-:S04]  /*28160*/  SHF.R.U32.HI R2, RZ, 0x3, R2 ;  /* 0x00000003ff027819 */ /* 0x000fc80000011602 */
[----:B------:R-:W-:Y:S02]  /*28170*/  LOP3.LUT R4, R2, 0x70, R4, 0xf8, !PT ;  /* 0x0000007002047812 */ /* 0x000fe400078ef804 */
[----:B------:R-:W1:Y:S02]  /*28180*/  @P0 LDC R2, c[0x0][0x438] ;  /* 0x00010e00ff020b82 */ /* 0x000e640000000800 */
[----:B------:R-:W-:Y:S01]  /*28190*/  ISETP.GT.U32.AND P5, PT, R4, 0x4f, PT ;  /* 0x0000004f0400780c */ /* 0x000fe20003fa4070 */
[----:B------:R-:W-:Y:S01]  /*281a0*/  IMAD.U32 R12, RZ, RZ, UR37 ;  /* 0x00000025ff0c7e24 */ /* 0x000fe2000f8e00ff */
[----:B------:R-:W-:Y:S01]  /*281b0*/  ULDC.64 UR4, c[0x0][0x208] ;  /* 0x0000820000047ab9 */ /* 0x000fe20000000a00 */
[----:B------:R-:W-:Y:S02]  /*281c0*/  VIADD R23, R7, 0x1 ;  /* 0x0000000107177836 */ /* 0x000fe40000000000 */
[----:B------:R-:W-:Y:S02]  /*281d0*/  IMAD.MOV.U32 R22, RZ, RZ, R0 ;  /* 0x000000ffff167224 */ /* 0x000fe400078e0000 */
[----:B--2---:R-:W-:-:S04]  /*281e0*/  IMAD R6, R0, 0x50, R5 ;  /* 0x0000005000067824 */ /* 0x004fc800078e0205 */
[----:B------:R-:W-:Y:S02]  /*281f0*/  IMAD.IADD R6, R4, 0x1, R6 ;  /* 0x0000000104067824 */ /* 0x000fe400078e0206 */
[----:B------:R-:W2:Y:S02]  /*28200*/  @!P5 LDC.64 R4, c[0x0][0x428] ;  /* 0x00010a00ff04db82 */ /* 0x000ea40000000a00 */
[----:B0-----:R-:W-:-:S04]  /*28210*/  @P0 IMAD.HI.U32 R3, R6, R3, RZ ;  /* 0x0000000306030227 */ /* 0x001fc800078e00ff */
[----:B------:R-:W-:Y:S01]  /*28220*/  IMAD.MOV.U32 R10, RZ, RZ, R6 ;  /* 0x000000ffff0a7224 */ /* 0x000fe200078e0006 */
[----:B-1----:R-:W-:-:S04]  /*28230*/  @P0 SHF.R.U32.HI R10, RZ, R2, R3 ;  /* 0x00000002ff0a0219 */ /* 0x002fc80000011603 */
[--C-:B------:R-:W-:Y:S01]  /*28240*/  @!P5 SHF.R.S32.HI R3, RZ, 0x1f, R10.reuse ;  /* 0x0000001fff03d819 */ /* 0x100fe2000001140a */
[----:B------:R-:W-:-:S04]  /*28250*/  @!P5 IMAD.MOV.U32 R2, RZ, RZ, R10 ;  /* 0x000000ffff02d224 */ /* 0x000fc800078e000a */
[----:B--2---:R-:W-:-:S04]  /*28260*/  @!P5 IMAD.WIDE.U32 R2, R32, R4, R2 ;  /* 0x000000042002d225 */ /* 0x004fc800078e0002 */
[----:B---3--:R-:W-:Y:S02]  /*28270*/  @!P5 IMAD R4, R8, R4, RZ ;  /* 0x000000040804d224 */ /* 0x008fe400078e02ff */
[----:B------:R-:W0:Y:S02]  /*28280*/  @!P5 LDC.64 R8, c[0x0][0x418] ;  /* 0x00010600ff08db82 */ /* 0x000e240000000a00 */
[----:B------:R-:W-:-:S04]  /*28290*/  @!P5 IMAD R5, R32, R5, R4 ;  /* 0x000000052005d224 */ /* 0x000fc800078e0204 */
[----:B------:R-:W-:Y:S02]  /*282a0*/  @!P5 IMAD.IADD R3, R5, 0x1, R3 ;  /* 0x000000010503d824 */ /* 0x000fe400078e0203 */
[----:B------:R-:W-:Y:S01]  /*282b0*/  IMAD.MOV.U32 R4, RZ, RZ, RZ ;  /* 0x000000ffff047224 */ /* 0x000fe200078e00ff */
[----:B0-----:R-:W-:-:S04]  /*282c0*/  @!P5 LEA R8, P0, R2, R8, 0x2 ;  /* 0x000000080208d211 */ /* 0x001fc800078010ff */
[----:B------:R-:W-:-:S05]  /*282d0*/  @!P5 LEA.HI.X R9, R2, R9, R3, 0x2, P0 ;  /* 0x000000090209d211 */ /* 0x000fca00000f1403 */
[----:B------:R0:W5:Y:S01]  /*282e0*/  @!P5 LDG.E R4, desc[UR4][R8.64] ;  /* 0x000000040804d981 */ /* 0x000162000c1e1900 */
[----:B------:R-:W-:Y:S02]  /*282f0*/  ISETP.NE.AND P5, PT, R12, 0x3, PT ;  /* 0x000000030c00780c */ /* 0x000fe40003fa5270 */
[----:B------:R-:W-:Y:S01]  /*28300*/  ISETP.NE.AND P0, PT, R23, 0x2, PT ;  /* 0x000000021700780c */ /* 0x000fe20003f05270 */
[----:B------:R-:W-:Y:S01]  /*28310*/  IMAD.MOV R5, RZ, RZ, -R10 ;  /* 0x000000ffff057224 */ /* 0x000fe200078e0a0a */
[----:B------:R-:W-:Y:S05]  /*28320*/  YIELD ;  /* 0x0000000000007946 */ /* 0x000fea0003800000 */
[----:B------:R-:W-:Y:S01]  /*28330*/  SEL R29, RZ, 0x1, P0 ;  /* 0x00000001ff1d7807 */ /* 0x000fe20000000000 */
[----:B------:R-:W-:Y:S01]  /*28340*/  IMAD R5, R11, R5, R6 ;  /* 0x000000050b057224 */ /* 0x000fe200078e0206 */
[----:B------:R-:W-:-:S02]  /*28350*/  SEL R23, R23, RZ, P0 ;  /* 0x000000ff17177207 */ /* 0x000fc40000000000 */
[----:B------:R-:W-:Y:S01]  /*28360*/  LOP3.LUT R29, R20, R29, RZ, 0x3c, !PT ;  /* 0x0000001d141d7212 */ /* 0x000fe200078e3cff */
[----:B0-----:R-:W-:Y:S06]  /*28370*/  @!P5 BRA `(.L_x_766) ;  /* 0x000000000004d947 */ /* 0x001fec0003800000 */
[----:B------:R-:W-:Y:S01]  /*28380*/  BPT.TRAP 0x1 ;  /* 0x000000040000795c */ /* 0x000fe20000300000 */
.L_x_766:
[----:B------:R-:W-:Y:S01]  /*28390*/  IMAD R6, R23, 0x8, R16 ;  /* 0x0000000817067824 */ /* 0x000fe200078e0210 */
[----:B------:R-:W-:Y:S01]  /*283a0*/  SHF.L.U32 R3, R29, 0x1f, RZ ;  /* 0x0000001f1d037819 */ /* 0x000fe200000006ff */
[----:B------:R-:W-:Y:S03]  /*283b0*/  BSSY B1, `(.L_x_767) ;  /* 0x0000003000017945 */ /* 0x000fe60003800000 */
[----:B------:R-:W0:Y:S02]  /*283c0*/  SYNCS.PHASECHK.TRANS64.TRYWAIT P0, [R6+URZ+0x38840], R3 ;  /* 0x03884003060075a7 */ /* 0x000e24000800017f */
[----:B0-----:R-:W-:Y:S05]  /*283d0*/  @!P0 BRA `(.L_x_768) ;  /* 0x0000004c00b08947 */ /* 0x001fea0003800000 */
.L_x_908:
[----:B------:R-:W-:Y:S05]  /*283e0*/  BSYNC B1 ;  /* 0x0000000000017941 */ /* 0x000fea0003800000 */
.L_x_767:
        /* <DEDUP_REMOVED lines=24> */
[----:B------:R-:W-:Y:S01]  /*28570*/  IMAD.SHL.U32 R0, R34, 0x2, RZ ;  /* 0x0000000222007824 */ /* 0x000fe200078e00ff */
[----:B------:R-:W-:Y:S01]  /*28580*/  ULDC.64 UR4, c[0x0][0x208] ;  /* 0x0000820000047ab9 */ /* 0x000fe20000000a00 */
        /* <DEDUP_REMOVED lines=42> */
.L_x_920:
[----:B------:R-:W-:Y:S01]  /*28830*/  LOP3.LUT R18, R18, 0xffffff7f, RZ, 0xc0, !PT ;  /* 0xffffff7f12127812 */ /* 0x000fe200078ec0ff */
[----:B------:R-:W-:Y:S01]  /*28840*/  ULDC.64 UR4, c[0x0][0x208] ;  /* 0x0000820000047ab9 */ /* 0x000fe20000000a00 */
        /* <DEDUP_REMOVED lines=16> */
.L_x_770:
[----:B------:R-:W-:Y:S02]  /*28950*/  PLOP3.LUT P5, PT, P5, P0, PT, 0xa2, 0x0 ;  /* 0x000000000000781c */ /* 0x000fe40002fa1472 */
[----:B------:R-:W-:-:S08]  /*28960*/  @P0 R2UR P5, UR4, R6 ;  /* 0x00000000060402ca */ /* 0x000fd000000a0000 */
[----:B------:R-:W-:-:S05]  /*28970*/  @P0 PLOP3.LUT P0, PT, P5, PT, PT, 0x80, 0x0 ;  /* 0x000000000000081c */ /* 0x000fca0002f0f070 */
[----:B------:R-:W-:Y:S01]  /*28980*/  @!P5 SYNCS.ARRIVE.TRANS64.RED.A0T1 RZ, [UR4+0x38830], RZ ;  /* 0x038830ffffffd9a7 */ /* 0x000fe20008200404 */
[----:B------:R-:W-:Y:S07]  /*28990*/  @!P5 ARRIVES.LDGSTSBAR.64.TRANSCNT [UR4+0x38830] ;  /* 0x03883000ff00d9b0 */ /* 0x000fee0008000a84 */
[----:B------:R-:W-:Y:S05]  /*289a0*/  @P0 BRA.U.ANY `(.L_x_770) ;  /* 0xfffffffd00e80947 */ /* 0x000fea000393ffff */
[----:B------:R-:W-:Y:S01]  /*289b0*/  NOP ;  /* 0x0000000000007918 */ /* 0x000fe20000000000 */
[----:B-1----:R-:W-:-:S05]  /*289c0*/  IMAD.U32 R2, RZ, RZ, UR37 ;  /* 0x00000025ff027e24 */ /* 0x002fca000f8e00ff */
[----:B------:R-:W-:-:S13]  /*289d0*/  ISETP.NE.AND P6, PT, R2, 0x3, PT ;  /* 0x000000030200780c */ /* 0x000fda0003fc5270 */
[----:B------:R-:W-:Y:S05]  /*289e0*/  @!P6 BRA `(.L_x_771) ;  /* 0x000000000004e947 */ /* 0x000fea0003800000 */
[----:B------:R-:W-:Y:S01]  /*289f0*/  BPT.TRAP 0x1 ;  /* 0x000000040000795c */ /* 0x000fe20000300000 */
.L_x_771:
[----:B------:R1:W-:Y:S01]  /*28a00*/  SYNCS.ARRIVE.TRANS64.A1T0 RZ, [R6+URZ+0x38830], RZ ;  /* 0x038830ff06ff79a7 */ /* 0x0003e2000810003f */
[----:B------:R-:W-:Y:S05]  /*28a10*/  @!P6 BRA `(.L_x_772) ;  /* 0x000000000004e947 */ /* 0x000fea0003800000 */
[----:B------:R-:W-:Y:S01]  /*28a20*/  BPT.TRAP 0x1 ;  /* 0x000000040000795c */ /* 0x000fe20000300000 */
.L_x_772:
[----:B------:R-:W-:Y:S01]  /*28a30*/  SHF.L.U32 R2, R20, 0x1f, RZ ;  /* 0x0000001f14027819 */ /* 0x000fe200000006ff */
[----:B-1----:R-:W-:Y:S01]  /*28a40*/  IMAD R6, R7, 0x8, R16 ;  /* 0x0000000807067824 */ /* 0x002fe200078e0210 */
[----:B------:R-:W-:Y:S03]  /*28a50*/  BSSY B1, `(.L_x_773) ;  /* 0x0000003000017945 */ /* 0x000fe60003800000 */
[----:B------:R-:W1:Y:S02]  /*28a60*/  SYNCS.PHASECHK.TRANS64.TRYWAIT P0, [R6+URZ+0x38860], R2 ;  /* 0x03886002060075a7 */ /* 0x000e64000800017f */
[----:B-1----:R-:W-:Y:S05]  /*28a70*/  @!P0 BRA `(.L_x_774) ;  /* 0x0000004c00f08947 */ /* 0x002fea0003800000 */
.L_x_921:
[----:B------:R-:W-:Y:S05]  /*28a80*/  BSYNC B1 ;  /* 0x0000000000017941 */ /* 0x000fea0003800000 */
.L_x_773:
[----:B0-----:R-:W2:Y:S01]  /*28a90*/  LDL R8, [R1+0x8] ;  /* 0x0000080001087983 */ /* 0x001ea20000100800 */
        /* <DEDUP_REMOVED lines=9> */
[----:B------:R-:W-:Y:S01]  /*28b30*/  IMAD R7, R7, 0x2, R16 ;  /* 0x0000000207077824 */ /* 0x000fe200078e0210 */
[----:B------:R-:W-:Y:S02]  /*28b40*/  ULDC.64 UR4, c[0x0][0x208] ;  /* 0x0000820000047ab9 */ /* 0x000fe40000000a00 */
[----:B------:R-:W1:Y:S01]  /*28b50*/  SHFL.IDX PT, R3, R19, RZ, 0x181f ;  /* 0x00181fff13037589 */ /* 0x000e6200000e0000 */
[----:B0-----:R-:W-:-:S05]  /*28b60*/  IADD3 R2, P0, R2, R0, RZ ;  /* 0x0000000002027210 */ /* 0x001fca0007f1e0ff */
[----:B-1----:R-:W-:Y:S01]  /*28b70*/  IMAD.X R3, RZ, RZ, R3, P0 ;  /* 0x000000ffff037224 */ /* 0x002fe200000e0603 */
[----:B------:R-:W-:-:S13]  /*28b80*/  ISETP.LT.OR P0, PT, R8, 0x1, P4 ;  /* 0x000000010800780c */ /* 0x000fda0002701670 */
[----:B------:R-:W-:Y:S01]  /*28b90*/  @!PT LDS RZ, [RZ] ;  /* 0x00000000fffff984 */ /* 0x000fe20000000800 */
        /* <DEDUP_REMOVED lines=44> */
[----:B0-2---:R0:W1:Y:S02]  /*28e60*/  SHFL.IDX PT, R2, R17, 0x4, 0x181f ;  /* 0x00981f0011027f89 */ /* 0x00506400000e0000 */
.L_x_933:
[----:B-1----:R-:W-:Y:S01]  /*28e70*/  IADD3 R2, P0, R2, R0, RZ ;  /* 0x0000000002027210 */ /* 0x002fe20007f1e0ff */
[----:B------:R-:W-:Y:S01]  /*28e80*/  ULDC.64 UR4, c[0x0][0x208] ;  /* 0x0000820000047ab9 */ /* 0x000fe20000000a00 */
[----:B------:R-:W-:-:S03]  /*28e90*/  ULDC.64 UR6, c[0x0][0x318] ;  /* 0x0000c60000067ab9 */ /* 0x000fc60000000a00 */
        /* <DEDUP_REMOVED lines=12> */
[----:B------:R-:W-:Y:S02]  /*28f60*/  ULDC.64 UR4, c[0x0][0x328] ;  /* 0x0000ca0000047ab9 */ /* 0x000fe40000000a00 */
[----:B------:R-:W-:-:S04]  /*28f70*/  IMAD R0, R21, UR4, RZ ;  /* 0x0000000415007c24 */ /* 0x000fc8000f8e02ff */
[C---:B------:R-:W-:Y:S01]  /*28f80*/  IMAD R9, R5.reuse, UR5, R0 ;  /* 0x0000000505097c24 */ /* 0x040fe2000f8e0200 */
[----:B------:R-:W-:Y:S01]  /*28f90*/  NOP ;  /* 0x0000000000007918 */ /* 0x000fe20000000000 */
[----:B-1----:R-:W-:Y:S01]  /*28fa0*/  IMAD.WIDE.U32 R2, R5, UR4, RZ ;  /* 0x0000000405027c25 */ /* 0x002fe2000f8e00ff */
        /* <DEDUP_REMOVED lines=9> */
[----:B0-----:R-:W-:-:S04]  /*29040*/  LEA R17, P0, R2, UR6, 0x1 ;  /* 0x0000000602117c11 */ /* 0x001fc8000f8008ff */
[----:B------:R-:W-:Y:S02]  /*29050*/  LEA.HI.X R19, R2, UR7, R3, 0x1, P0 ;  /* 0x0000000702137c11 */ /* 0x000fe400080f0c03 */
[----:B------:R-:W-:-:S13]  /*29060*/  PLOP3.LUT P0, PT, PT, PT, PT, 0x80, 0x0 ;  /* 0x000000000000781c */ /* 0x000fda0003f0f070 */
.L_x_776:
        /* <DEDUP_REMOVED lines=11> */
.L_x_777:
[----:B------:R-:W2:Y:S01]  /*29120*/  LDL R2, [R1+0xc] ;  /* 0x00000c0001027983 */ /* 0x000ea20000100800 */
[----:B------:R3:W-:Y:S01]  /*29130*/  SYNCS.ARRIVE.TRANS64.A1T0 RZ, [R6+URZ+0x38850], RZ ;  /* 0x038850ff06ff79a7 */ /* 0x0007e2000810003f */
[C---:B------:R-:W-:Y:S01]  /*29140*/  VIADD R0, R22.reuse, 0xffffffff ;  /* 0xffffffff16007836 */ /* 0x040fe20000000000 */
[----:B------:R-:W-:Y:S01]  /*29150*/  MOV R20, R29 ;  /* 0x0000001d00147202 */ /* 0x000fe20000000f00 */
[----:B------:R-:W-:Y:S02]  /*29160*/  IMAD.MOV.U32 R7, RZ, RZ, R23 ;  /* 0x000000ffff077224 */ /* 0x000fe400078e0017 */
[----:B------:R-:W-:Y:S01]  /*29170*/  IMAD.MOV.U32 R31, RZ, RZ, R22 ;  /* 0x000000ffff1f7224 */ /* 0x000fe200078e0016 */
[----:B--2---:R-:W-:-:S13]  /*29180*/  ISETP.GT.AND P0, PT, R22, R2, PT ;  /* 0x000000021600720c */ /* 0x004fda0003f04270 */
[----:B---3--:R-:W-:Y:S05]  /*29190*/  @P0 BRA `(.L_x_778) ;  /* 0xffffffec00cc0947 */ /* 0x008fea000383ffff */
.L_x_765:
[----:B------:R-:W-:Y:S05]  /*291a0*/  BSYNC B0 ;  /* 0x0000000000007941 */ /* 0x000fea0003800000 */
.L_x_764:
[----:B------:R-:W2:Y:S01]  /*291b0*/  S2R R2, SR_TID.X ;  /* 0x0000000000027919 */ /* 0x000ea20000002100 */
[----:B------:R-:W-:Y:S01]  /*291c0*/  BSSY B0, `(.L_x_779) ;  /* 0x0000011000007945 */ /* 0x000fe20003800000 */
[----:B--2---:R-:W-:-:S04]  /*291d0*/  LOP3.LUT R2, R2, 0x7f, RZ, 0xc0, !PT ;  /* 0x0000007f02027812 */ /* 0x004fc800078ec0ff */
[----:B------:R-:W-:-:S13]  /*291e0*/  ISETP.NE.AND P0, PT, R2, RZ, PT ;  /* 0x000000ff0200720c */ /* 0x000fda0003f05270 */
[----:B------:R-:W-:Y:S05]  /*291f0*/  @P0 BRA `(.L_x_780) ;  /* 0x0000000000340947 */ /* 0x000fea0003800000 */
[----:B------:R-:W2:Y:S01]  /*29200*/  S2R R5, SR_LANEID ;  /* 0x0000000000057919 */ /* 0x000ea20000000000 */
[----:B------:R-:W-:Y:S01]  /*29210*/  VOTEU.ANY UR4, UPT, PT ;  /* 0x0000000000047886 */ /* 0x000fe200038e0100 */
[----:B0-----:R-:W0:Y:S01]  /*29220*/  LDC.64 R2, c[0x0][0xc60] ;  /* 0x00031800ff027b82 */ /* 0x001e220000000a00 */
[----:B------:R-:W2:Y:S01]  /*29230*/  FLO.U32 R0, UR4 ;  /* 0x0000000400007d00 */ /* 0x000ea200080e0000 */
[----:B------:R-:W-:Y:S01]  /*29240*/  ULDC.64 UR6, c[0x0][0x208] ;  /* 0x0000820000067ab9 */ /* 0x000fe20000000a00 */
[----:B--2---:R-:W-:-:S06]  /*29250*/  ISETP.EQ.U32.AND P0, PT, R0, R5, PT ;  /* 0x000000050000720c */ /* 0x004fcc0003f02070 */
[----:B------:R-:W0:Y:S07]  /*29260*/  POPC R5, UR4 ;  /* 0x0000000400057d09 */ /* 0x000e2e0008000000 */
[----:B0-----:R-:W2:Y:S01]  /*29270*/  @P0 ATOMG.E.ADD.STRONG.GPU PT, R3, desc[UR6][R2.64], R5 ;  /* 0x00000005020309a8 */ /* 0x001ea200081ee1c6 */
[----:B------:R-:W0:Y:S02]  /*29280*/  S2R R4, SR_LTMASK ;  /* 0x0000000000047919 */ /* 0x000e240000003900 */
[----:B0-----:R-:W-:-:S04]  /*29290*/  LOP3.LUT R4, R4, UR4, RZ, 0xc0, !PT ;  /* 0x0000000404047c12 */ /* 0x001fc8000f8ec0ff */
[----:B-1----:R-:W0:Y:S01]  /*292a0*/  POPC R7, R4 ;  /* 0x0000000400077309 */ /* 0x002e220000000000 */
[----:B--2---:R-:W0:Y:S02]  /*292b0*/  SHFL.IDX PT, R0, R3, R0, 0x1f ;  /* 0x00001f0003007589 */ /* 0x004e2400000e0000 */
[----:B0-----:R-:W-:-:S07]  /*292c0*/  IADD3 R24, R0, UR36, R7 ;  /* 0x0000002400187c10 */ /* 0x001fce000fffe007 */
.L_x_780:
[----:B------:R-:W-:Y:S05]  /*292d0*/  BSYNC B0 ;  /* 0x0000000000007941 */ /* 0x000fea0003800000 */
.L_x_779:
[----:B------:R-:W-:-:S05]  /*292e0*/  IMAD.U32 R0, RZ, RZ, UR37 ;  /* 0x00000025ff007e24 */ /* 0x000fca000f8e00ff */
[----:B------:R-:W-:-:S13]  /*292f0*/  ISETP.NE.AND P0, PT, R0, 0x3, PT ;  /* 0x000000030000780c */ /* 0x000fda0003f05270 */
[----:B------:R-:W-:Y:S05]  /*29300*/  @!P0 BRA `(.L_x_781) ;  /* 0x0000000000048947 */ /* 0x000fea0003800000 */
[----:B------:R-:W-:Y:S01]  /*29310*/  BPT.TRAP 0x1 ;  /* 0x000000040000795c */ /* 0x000fe20000300000 */
.L_x_781:
[----:B------:R-:W2:Y:S01]  /*29320*/  LDL.LU R0, [R1+0x8] ;  /* 0x0000080001007983 */ /* 0x000ea20000300800 */
[----:B------:R-:W-:Y:S01]  /*29330*/  IMAD R4, R23, 0x8, R16 ;  /* 0x0000000817047824 */ /* 0x000fe200078e0210 */
[----:B0-----:R-:W-:Y:S01]  /*29340*/  SHF.L.U32 R3, R29, 0x1f, RZ ;  /* 0x0000001f1d037819 */ /* 0x001fe200000006ff */
[----:B------:R-:W-:Y:S03]  /*29350*/  BSSY B0, `(.L_x_782) ;  /* 0x0000004000007945 */ /* 0x000fe60003800000 */
[----:B------:R-:W0:Y:S01]  /*29360*/  SYNCS.PHASECHK.TRANS64.TRYWAIT P0, [R4+URZ+0x38860], R3 ;  /* 0x03886003040075a7 */ /* 0x000e22000800017f */
[----:B--2---:R-:W-:Y:S01]  /*29370*/  IMAD R5, R22, -0x50, R0 ;  /* 0xffffffb016057824 */ /* 0x004fe200078e0200 */
[----:B0-----:R-:W-:Y:S06]  /*29380*/  @!P0 BRA `(.L_x_783) ;  /* 0x0000004c00a08947 */ /* 0x001fec0003800000 */
.L_x_934:
[----:B------:R-:W-:Y:S05]  /*29390*/  BSYNC B0 ;  /* 0x0000000000007941 */ /* 0x000fea0003800000 */
.L_x_782:
[----:B------:R-:W2:Y:S01]  /*293a0*/  S2R R0, SR_TID.X ;  /* 0x0000000000007919 */ /* 0x000ea20000002100 */
[----:B------:R-:W-:Y:S01]  /*293b0*/  UMOV UR4, 0xffffffff ;  /* 0xffffffff00047882 */ /* 0x000fe20000000000 */
[----:B-1----:R-:W-:Y:S01]  /*293c0*/  IMAD R7, R23, 0x5000, R33 ;  /* 0x0000500017077824 */ /* 0x002fe200078e0221 */
[----:B--2---:R-:W-:-:S04]  /*293d0*/  LOP3.LUT R0, R0, 0x7f, RZ, 0xc0, !PT ;  /* 0x0000007f00007812 */ /* 0x004fc800078ec0ff */
[----:B------:R-:W-:-:S05]  /*293e0*/  SHF.R.U32.HI R0, RZ, 0x3, R0 ;  /* 0x00000003ff007819 */ /* 0x000fca0000011600 */
[----:B------:R-:W-:Y:S01]  /*293f0*/  IMAD.IADD R5, R5, 0x1, -R0 ;  /* 0x0000000105057824 */ /* 0x000fe200078e0a00 */
[----:B------:R-:W-:Y:S06]  /*29400*/  BRA.DIV UR4, `(.L_x_784) ;  /* 0x0000004e04947947 */ /* 0x000fec000b800000 */
[----:B------:R-:W1:Y:S01]  /*29410*/  SHFL.IDX PT, R14, R17, RZ, 0x181f ;  /* 0x00181fff110e7589 */ /* 0x000e6200000e0000 */
[----:B------:R-:W-:Y:S01]  /*29420*/  ULDC UR4, c[0x0][0x2f4] ;  /* 0x0000bd0000047ab9 */ /* 0x000fe20000000800 */
[C---:B------:R-:W-:Y:S01]  /*29430*/  IMAD.SHL.U32 R8, R34.reuse, 0x2, RZ ;  /* 0x0000000222087824 */ /* 0x040fe200078e00ff */
[C---:B------:R-:W-:Y:S01]  /*29440*/  ISETP.GE.AND P3, PT, R34.reuse, UR4, PT ;  /* 0x0000000422007c0c */ /* 0x040fe2000bf66270 */
[----:B0-----:R-:W0:Y:S01]  /*29450*/  SHFL.IDX PT, R3, R19, RZ, 0x181f ;  /* 0x00181fff13037589 */ /* 0x001e2200000e0000 */
[----:B------:R-:W-:Y:S01]  /*29460*/  LOP3.LUT R2, R34, 0x40, RZ, 0xfc, !PT ;  /* 0x0000004022027812 */ /* 0x000fe200078efcff */
[----:B------:R-:W-:Y:S01]  /*29470*/  IMAD R0, R7, 0x2, R16 ;  /* 0x0000000207007824 */ /* 0x000fe200078e0210 */
[----:B------:R-:W-:Y:S01]  /*29480*/  ISETP.LT.OR P4, PT, R5, 0x1, P3 ;  /* 0x000000010500780c */ /* 0x000fe20001f81670 */
[----:B------:R-:W-:Y:S01]  /*29490*/  ULDC.64 UR6, c[0x0][0x208] ;  /* 0x0000820000067ab9 */ /* 0x000fe20000000a00 */
[----:B------:R-:W-:Y:S02]  /*294a0*/  ISETP.GE.AND P2, PT, R2, UR4, PT ;  /* 0x0000000402007c0c */ /* 0x000fe4000bf46270 */
[----:B------:R-:W-:-:S04]  /*294b0*/  LOP3.LUT R2, R34, 0x80, RZ, 0xfc, !PT ;  /* 0x0000008022027812 */ /* 0x000fc800078efcff */
[----:B------:R-:W-:Y:S02]  /*294c0*/  ISETP.GE.AND P1, PT, R2, UR4, PT ;  /* 0x0000000402007c0c */ /* 0x000fe4000bf26270 */
[----:B-1----:R-:W-:Y:S02]  /*294d0*/  IADD3 R6, P0, R14, R8, RZ ;  /* 0x000000080e067210 */ /* 0x002fe40007f1e0ff */
[----:B------:R-:W1:Y:S03]  /*294e0*/  SHFL.IDX PT, R14, R17, 0x1, 0x181f ;  /* 0x00381f00110e7f89 */ /* 0x000e6600000e0000 */
[----:B0-----:R-:W-:Y:S01]  /*294f0*/  IMAD.X R7, RZ, RZ, R3, P0 ;  /* 0x000000ffff077224 */ /* 0x001fe200000e0603 */
[C---:B------:R-:W-:Y:S01]  /*29500*/  ISETP.LT.OR P0, PT, R5.reuse, 0x1, P2 ;  /* 0x000000010500780c */ /* 0x040fe20001701670 */
[----:B------:R-:W0:Y:S04]  /*29510*/  SHFL.IDX PT, R3, R19, 0x1, 0x181f ;  /* 0x00381f0013037f89 */ /* 0x000e2800000e0000 */
[----:B------:R-:W-:Y:S01]  /*29520*/  LDGSTS.E.BYPASS.LTC128B.128 [R0+0x400], desc[UR6][R6.64], !P4 ;  /* 0x0040000006007fae */ /* 0x000fe2000e101d46 */
[----:B------:R-:W-:-:S07]  /*29530*/  ISETP.LT.OR P4, PT, R5, 0x1, P1 ;  /* 0x000000010500780c */ /* 0x000fce0000f81670 */
[----:B------:R-:W-:Y:S01]  /*29540*/  LDGSTS.E.BYPASS.LTC128B.128 [R0+0x2c00], desc[UR6][R6.64+0x80], !P0 ;  /* 0x02c0008006007fae */ /* 0x000fe2000c101d46 */
[----:B------:R-:W-:-:S05]  /*29550*/  ISETP.GE.AND P0, PT, R37, UR4, PT ;  /* 0x0000000425007c0c */ /* 0x000fca000bf06270 */
[----:B------:R-:W-:Y:S01]  /*29560*/  LDGSTS.E.BYPASS.LTC128B.128 [R0+0x5400], desc[UR6][R6.64+0x100], !P4 ;  /* 0x0540010006007fae */ /* 0x000fe2000e101d46 */
[----:B------:R-:W-:-:S13]  /*29570*/  ISETP.LT.OR P4, PT, R5, 0x1, P0 ;  /* 0x000000010500780c */ /* 0x000fda0000781670 */
[----:B------:R2:W-:Y:S01]  /*29580*/  LDGSTS.E.BYPASS.LTC128B.128 [R0+0x7c00], desc[UR6][R6.64+0x180], !P4 ;  /* 0x07c0018006007fae */ /* 0x0005e2000e101d46 */
[----:B-1----:R-:W-:-:S03]  /*29590*/  IADD3 R2, P4, R14, R8, RZ ;  /* 0x000000080e027210 */ /* 0x002fc60007f9e0ff */
[----:B------:R-:W1:Y:S02]  /*295a0*/  SHFL.IDX PT, R14, R17, 0x2, 0x181f ;  /* 0x00581f00110e7f89 */ /* 0x000e6400000e0000 */
[----:B0-----:R-:W-:Y:S01]  /*295b0*/  IMAD.X R3, RZ, RZ, R3, P4 ;  /* 0x000000ffff037224 */ /* 0x001fe200020e0603 */
[----:B------:R-:W-:Y:S01]  /*295c0*/  ISETP.LT.OR P4, PT, R5, 0x11, P3 ;  /* 0x000000110500780c */ /* 0x000fe20001f81670 */
[----:B--2---:R-:W0:-:S12]  /*295d0*/  SHFL.IDX PT, R7, R19, 0x2, 0x181f ;  /* 0x00581f0013077f89 */ /* 0x004e1800000e0000 */
[----:B------:R-:W-:Y:S01]  /*295e0*/  LDGSTS.E.BYPASS.LTC128B.128 [R0+0xc00], desc[UR6][R2.64], !P4 ;  /* 0x00c0000002007fae */ /* 0x000fe2000e101d46 */
[----:B------:R-:W-:-:S13]  /*295f0*/  ISETP.LT.OR P4, PT, R5, 0x11, P2 ;  /* 0x000000110500780c */ /* 0x000fda0001781670 */
[----:B------:R-:W-:Y:S01]  /*29600*/  LDGSTS.E.BYPASS.LTC128B.128 [R0+0x3400], desc[UR6][R2.64+0x80], !P4 ;  /* 0x0340008002007fae */ /* 0x000fe2000e101d46 */
[----:B------:R-:W-:-:S13]  /*29610*/  ISETP.LT.OR P4, PT, R5, 0x11, P1 ;  /* 0x000000110500780c */ /* 0x000fda0000f81670 */
[----:B------:R-:W-:Y:S01]  /*29620*/  LDGSTS.E.BYPASS.LTC128B.128 [R0+0x5c00], desc[UR6][R2.64+0x100], !P4 ;  /* 0x05c0010002007fae */ /* 0x000fe2000e101d46 */
[----:B------:R-:W-:-:S13]  /*29630*/  ISETP.LT.OR P4, PT, R5, 0x11, P0 ;  /* 0x000000110500780c */ /* 0x000fda0000781670 */
[----:B------:R2:W-:Y:S01]  /*29640*/  LDGSTS.E.BYPASS.LTC128B.128 [R0+0x8400], desc[UR6][R2.64+0x180], !P4 ;  /* 0x0840018002007fae */ /* 0x0005e2000e101d46 */
[----:B-1----:R-:W-:-:S03]  /*29650*/  IADD3 R6, P4, R14, R8, RZ ;  /* 0x000000080e067210 */ /* 0x002fc60007f9e0ff */
[----:B------:R-:W1:Y:S02]  /*29660*/  SHFL.IDX PT, R14, R17, 0x3, 0x181f ;  /* 0x00781f00110e7f89 */ /* 0x000e6400000e0000 */
[----:B0-----:R-:W-:Y:S01]  /*29670*/  IMAD.X R7, RZ, RZ, R7, P4 ;  /* 0x000000ffff077224 */ /* 0x001fe200020e0607 */
[C---:B------:R-:W-:Y:S01]  /*29680*/  ISETP.LT.OR P4, PT, R5.reuse, 0x21, P3 ;  /* 0x000000210500780c */ /* 0x040fe20001f81670 */
[----:B--2---:R-:W0:Y:S04]  /*29690*/  SHFL.IDX PT, R3, R19, 0x3, 0x181f ;  /* 0x00781f0013037f89 */ /* 0x004e2800000e0000 */
[----:B------:R-:W2:Y:S08]  /*296a0*/  SHFL.IDX PT, R19, R19, 0x4, 0x181f ;  /* 0x00981f0013137f89 */ /* 0x000eb000000e0000 */
[----:B------:R3:W-:Y:S01]  /*296b0*/  LDGSTS.E.BYPASS.LTC128B.128 [R0+0x1400], desc[UR6][R6.64], !P4 ;  /* 0x0140000006007fae */ /* 0x0007e2000e101d46 */
[----:B------:R-:W-:-:S13]  /*296c0*/  ISETP.LT.OR P4, PT, R5, 0x21, P2 ;  /* 0x000000210500780c */ /* 0x000fda0001781670 */
[----:B------:R3:W-:Y:S01]  /*296d0*/  LDGSTS.E.BYPASS.LTC128B.128 [R0+0x3c00], desc[UR6][R6.64+0x80], !P4 ;  /* 0x03c0008006007fae */ /* 0x0007e2000e101d46 */
[----:B------:R-:W-:-:S13]  /*296e0*/  ISETP.LT.OR P4, PT, R5, 0x21, P1 ;  /* 0x000000210500780c */ /* 0x000fda0000f81670 */
[----:B------:R3:W-:Y:S01]  /*296f0*/  LDGSTS.E.BYPASS.LTC128B.128 [R0+0x6400], desc[UR6][R6.64+0x100], !P4 ;  /* 0x0640010006007fae */ /* 0x0007e2000e101d46 */
[----:B------:R-:W-:-:S13]  /*29700*/  ISETP.LT.OR P4, PT, R5, 0x21, P0 ;  /* 0x000000210500780c */ /* 0x000fda0000781670 */
[----:B------:R3:W-:Y:S01]  /*29710*/  LDGSTS.E.BYPASS.LTC128B.128 [R0+0x8c00], desc[UR6][R6.64+0x180], !P4 ;  /* 0x08c0018006007fae */ /* 0x0007e2000e101d46 */
[----:B-1----:R-:W-:-:S03]  /*29720*/  IADD3 R2, P4, R14, R8, RZ ;  /* 0x000000080e027210 */ /* 0x002fc60007f9e0ff */
[----:B------:R3:W1:Y:S02]  /*29730*/  SHFL.IDX PT, R14, R17, 0x4, 0x181f ;  /* 0x00981f00110e7f89 */ /* 0x00066400000e0000 */
[----:B0-----:R-:W-:Y:S01]  /*29740*/  IMAD.X R3, RZ, RZ, R3, P4 ;  /* 0x000000ffff037224 */ /* 0x001fe200020e0603 */
[----:B------:R-:W-:-:S13]  /*29750*/  ISETP.LT.OR P4, PT, R5, 0x31, P3 ;  /* 0x000000310500780c */ /* 0x000fda0001f81670 */
[----:B------:R3:W-:Y:S01]  /*29760*/  LDGSTS.E.BYPASS.LTC128B.128 [R0+0x1c00], desc[UR6][R2.64], !P4 ;  /* 0x01c0000002007fae */ /* 0x0007e2000e101d46 */
[----:B------:R-:W-:-:S13]  /*29770*/  ISETP.LT.OR P4, PT, R5, 0x31, P2 ;  /* 0x000000310500780c */ /* 0x000fda0001781670 */
[----:B------:R3:W-:Y:S01]  /*29780*/  LDGSTS.E.BYPASS.LTC128B.128 [R0+0x4400], desc[UR6][R2.64+0x80], !P4 ;  /* 0x0440008002007fae */ /* 0x0007e2000e101d46 */
[----:B------:R-:W-:-:S13]  /*29790*/  ISETP.LT.OR P4, PT, R5, 0x31, P1 ;  /* 0x000000310500780c */ /* 0x000fda0000f81670 */
[----:B------:R3:W-:Y:S01]  /*297a0*/  LDGSTS.E.BYPASS.LTC128B.128 [R0+0x6c00], desc[UR6][R2.64+0x100], !P4 ;  /* 0x06c0010002007fae */ /* 0x0007e2000e101d46 */
[----:B------:R-:W-:-:S13]  /*297b0*/  ISETP.LT.OR P4, PT, R5, 0x31, P0 ;  /* 0x000000310500780c */ /* 0x000fda0000781670 */
[----:B-12---:R3:W-:Y:S02]  /*297c0*/  LDGSTS.E.BYPASS.LTC128B.128 [R0+0x9400], desc[UR6][R2.64+0x180], !P4 ;  /* 0x0940018002007fae */ /* 0x0067e4000e101d46 */
.L_x_946:
[C---:B------:R-:W-:Y:S01]  /*297d0*/  ISETP.LT.OR P3, PT, R5.reuse, 0x41, P3 ;  /* 0x000000410500780c */ /* 0x040fe20001f61670 */
[----:B------:R-:W-:Y:S01]  /*297e0*/  ULDC.64 UR4, c[0x0][0x208] ;  /* 0x0000820000047ab9 */ /* 0x000fe20000000a00 */
[C---:B------:R-:W-:Y:S02]  /*297f0*/  ISETP.LT.OR P2, PT, R5.reuse, 0x41, P2 ;  /* 0x000000410500780c */ /* 0x040fe40001741670 */
[C---:B------:R-:W-:Y:S02]  /*29800*/  ISETP.LT.OR P1, PT, R5.reuse, 0x41, P1 ;  /* 0x000000410500780c */ /* 0x040fe40000f21670 */
[----:B---3--:R-:W-:Y:S02]  /*29810*/  IADD3 R2, P4, R14, R8, RZ ;  /* 0x000000080e027210 */ /* 0x008fe40007f9e0ff */
        /* <DEDUP_REMOVED lines=11> */
.L_x_785:
[----:B------:R-:W-:Y:S02]  /*298d0*/  PLOP3.LUT P1, PT, P1, P0, PT, 0xa2, 0x0 ;  /* 0x000000000000781c */ /* 0x000fe40000f21472 */
[----:B------:R-:W-:-:S08]  /*298e0*/  @P0 R2UR P1, UR4, R4 ;  /* 0x00000000040402ca */ /* 0x000fd00000020000 */
[----:B------:R-:W-:-:S05]  /*298f0*/  @P0 PLOP3.LUT P0, PT, P1, PT, PT, 0x80, 0x0 ;  /* 0x000000000000081c */ /* 0x000fca0000f0f070 */
[----:B------:R-:W-:Y:S01]  /*29900*/  @!P1 SYNCS.ARRIVE.TRANS64.RED.A0T1 RZ, [UR4+0x38850], RZ ;  /* 0x038850ffffff99a7 */ /* 0x000fe20008200404 */
[----:B------:R-:W-:Y:S07]  /*29910*/  @!P1 ARRIVES.LDGSTSBAR.64.TRANSCNT [UR4+0x38850] ;  /* 0x03885000ff0099b0 */ /* 0x000fee0008000a84 */
[----:B------:R-:W-:Y:S05]  /*29920*/  @P0 BRA.U.ANY `(.L_x_785) ;  /* 0xfffffffd00e80947 */ /* 0x000fea000393ffff */
[----:B------:R-:W-:Y:S01]  /*29930*/  NOP ;  /* 0x0000000000007918 */ /* 0x000fe20000000000 */
[----:B0-----:R-:W-:-:S05]  /*29940*/  IMAD.U32 R0, RZ, RZ, UR37 ;  /* 0x00000025ff007e24 */ /* 0x001fca000f8e00ff */
[----:B------:R-:W-:-:S13]  /*29950*/  ISETP.NE.AND P2, PT, R0, 0x3, PT ;  /* 0x000000030000780c */ /* 0x000fda0003f45270 */
[----:B------:R-:W-:Y:S05]  /*29960*/  @!P2 BRA `(.L_x_786) ;  /* 0x000000000004a947 */ /* 0x000fea0003800000 */
[----:B------:R-:W-:Y:S01]  /*29970*/  BPT.TRAP 0x1 ;  /* 0x000000040000795c */ /* 0x000fe20000300000 */
.L_x_786:
[----:B------:R0:W-:Y:S01]  /*29980*/  SYNCS.ARRIVE.TRANS64.A1T0 RZ, [R4+URZ+0x38850], RZ ;  /* 0x038850ff04ff79a7 */ /* 0x0001e2000810003f */
[----:B------:R-:W-:-:S05]  /*29990*/  VIADD R23, R23, 0x1 ;  /* 0x0000000117177836 */ /* 0x000fca0000000000 */
[----:B------:R-:W-:-:S04]  /*299a0*/  ISETP.NE.AND P0, PT, R23, 0x2, PT ;  /* 0x000000021700780c */ /* 0x000fc80003f05270 */
[----:B------:R-:W-:Y:S02]  /*299b0*/  SEL R0, RZ, 0x1, P0 ;  /* 0x00000001ff007807 */ /* 0x000fe40000000000 */
[----:B------:R-:W-:Y:S02]  /*299c0*/  SEL R23, R23, RZ, P0 ;  /* 0x000000ff17177207 */ /* 0x000fe40000000000 */
[----:B0-----:R-:W-:-:S07]  /*299d0*/  LOP3.LUT R29, R29, R0, RZ, 0x3c, !PT ;  /* 0x000000001d1d7212 */ /* 0x001fce00078e3cff */
.L_x_741:
[----:B------:R-:W-:Y:S05]  /*299e0*/  BSYNC B7 ;  /* 0x0000000000077941 */ /* 0x000fea0003800000 */
.L_x_739:
[----:B------:R-:W-:-:S13]  /*299f0*/  LOP3.LUT P0, RZ, R18, 0x40, RZ, 0xc0, !PT ;  /* 0x0000004012ff7812 */ /* 0x000fda000780c0ff */
[----:B------:R-:W-:Y:S05]  /*29a00*/  @!P0 BRA `(.L_x_787) ;  /* 0x0000000000248947 */ /* 0x000fea0003800000 */
[----:B------:R-:W-:Y:S05]  /*29a10*/  WARPSYNC.ALL ;  /* 0x0000000000007948 */ /* 0x000fea0003800000 */
[----:B------:R-:W1:Y:S08]  /*29a20*/  S2UR UR5, SR_CgaCtaId ;  /* 0x00000000000579c3 */ /* 0x000e700000008800 */
[----:B------:R-:W-:Y:S06]  /*29a30*/  BAR.SYNC.DEFER_BLOCKING 0x5, 0x180 ;  /* 0x0146000000007b1d */ /* 0x000fec0000010000 */
[----:B------:R-:W-:-:S02]  /*29a40*/  UMOV UR4, 0x400 ;  /* 0x0000040000047882 */ /* 0x000fc40000000000 */
[----:B-1----:R-:W-:-:S06]  /*29a50*/  ULEA UR4, UR5, UR4, 0x18 ;  /* 0x0000000405047291 */ /* 0x002fcc000f8ec03f */
[----:B0-----:R-:W-:-:S05]  /*29a60*/  IMAD.U32 R16, RZ, RZ, UR4 ;  /* 0x00000004ff107e24 */ /* 0x001fca000f8e00ff */
[----:B------:R0:W1:Y:S01]  /*29a70*/  LDS.128 R24, [R16+0x388d0] ;  /* 0x0388d00010187984 */ /* 0x0000620000000c00 */
[----:B------:R-:W-:Y:S06]  /*29a80*/  BAR.ARV 0x4, 0x180 ;  /* 0x0106000000007b1d */ /* 0x000fec0000002000 */
[----:B------:R-:W-:Y:S05]  /*29a90*/  BRA `(.L_x_788) ;  /* 0x0000000800d87947 */ /* 0x000fea0003800000 */
.L_x_787:
[----:B------:R-:W1:Y:S01]  /*29aa0*/  S2R R9, SR_TID.X ;  /* 0x0000000000097919 */ /* 0x000e620000002100 */
[----:B------:R-:W-:Y:S01]  /*29ab0*/  UMOV UR4, 0xffffffff ;  /* 0xffffffff00047882 */ /* 0x000fe20000000000 */
[----:B-1----:R-:W-:-:S04]  /*29ac0*/  LOP3.LUT R9, R9, 0x1f, RZ, 0xc0, !PT ;  /* 0x0000001f09097812 */ /* 0x002fc800078ec0ff */
[----:B------:R-:W-:Y:S01]  /*29ad0*/  ISETP.NE.AND P0, PT, R9, 0x1f, PT ;  /* 0x0000001f0900780c */ /* 0x000fe20003f05270 */
[----:B------:R-:W-:-:S12]  /*29ae0*/  BRA.DIV UR4, `(.L_x_789) ;  /* 0x0000004e04c87947 */ /* 0x000fd8000b800000 */
[----:B------:R-:W-:Y:S01]  /*29af0*/  IMAD.IADD R7, R27, 0x1, R9 ;  /* 0x000000011b077824 */ /* 0x000fe200078e0209 */
[----:B------:R-:W-:Y:S01]  /*29b00*/  ULDC UR4, c[0x0][0xc3c] ;  /* 0x00030f0000047ab9 */ /* 0x000fe20000000800 */
[----:B------:R-:W-:-:S03]  /*29b10*/  ULDC.64 UR6, c[0x0][0x208] ;  /* 0x0000820000067ab9 */ /* 0x000fc60000000a00 */
[----:B------:R-:W-:-:S13]  /*29b20*/  ISETP.GE.OR P1, PT, R7, UR4, !P0 ;  /* 0x0000000407007c0c */ /* 0x000fda000c726670 */
[----:B------:R-:W1:Y:S08]  /*29b30*/  @!P1 LDC.64 R2, c[0x0][0xc80] ;  /* 0x00032000ff029b82 */ /* 0x000e700000000a00 */
[----:B------:R-:W2:Y:S01]  /*29b40*/  @!P1 LDC.64 R4, c[0x0][0xc78] ;  /* 0x00031e00ff049b82 */ /* 0x000ea20000000a00 */
[----:B-1----:R-:W-:-:S05]  /*29b50*/  @!P1 IMAD.WIDE R2, R7, 0x4, R2 ;  /* 0x0000000407029825 */ /* 0x002fca00078e0202 */
[----:B------:R2:W3:Y:S02]  /*29b60*/  @!P1 LDG.E R6, desc[UR6][R2.64] ;  /* 0x0000000602069981 */ /* 0x0004e4000c1e1900 */
[----:B--2---:R-:W-:-:S05]  /*29b70*/  @!P1 IMAD.WIDE R2, R7, 0x4, R4 ;  /* 0x0000000407029825 */ /* 0x004fca00078e0204 */
[----:B------:R-:W2:Y:S01]  /*29b80*/  @!P1 LDG.E R5, desc[UR6][R2.64] ;  /* 0x0000000602059981 */ /* 0x000ea2000c1e1900 */
[----:B------:R-:W-:Y:S01]  /*29b90*/  IMAD.MOV.U32 R7, RZ, RZ, RZ ;  /* 0x000000ffff077224 */ /* 0x000fe200078e00ff */
[C---:B------:R-:W-:Y:S01]  /*29ba0*/  ISETP.GE.U32.AND P2, PT, R9.reuse, 0x2, PT ;  /* 0x000000020900780c */ /* 0x040fe20003f46070 */
[----:B------:R-:W-:Y:S01]  /*29bb0*/  IMAD.MOV.U32 R4, RZ, RZ, RZ ;  /* 0x000000ffff047224 */ /* 0x000fe200078e00ff */
[C---:B------:R-:W-:Y:S01]  /*29bc0*/  ISETP.GE.U32.AND P3, PT, R9.reuse, 0x4, PT ;  /* 0x000000040900780c */ /* 0x040fe20003f66070 */
[----:B------:R-:W-:Y:S01]  /*29bd0*/  SHFL.IDX PT, R0, R24, RZ, 0x1f ;  /* 0x00001fff18007589 */ /* 0x000fe200000e0000 */
[C---:B------:R-:W-:Y:S02]  /*29be0*/  ISETP.GE.U32.AND P4, PT, R9.reuse, 0x8, PT ;  /* 0x000000080900780c */ /* 0x040fe40003f86070 */
[----:B------:R-:W-:Y:S01]  /*29bf0*/  ISETP.GE.U32.AND P5, PT, R9, 0x10, PT ;  /* 0x000000100900780c */ /* 0x000fe20003fa6070 */
[----:B0-----:R-:W-:Y:S01]  /*29c00*/  SHFL.IDX PT, R8, R24, 0x1, 0x1f ;  /* 0x00201f0018087f89 */ /* 0x001fe200000e0000 */
[----:B---3--:R-:W-:-:S02]  /*29c10*/  @!P1 IMAD.MOV.U32 R7, RZ, RZ, R6 ;  /* 0x000000ffff079224 */ /* 0x008fc400078e0006 */
[----:B------:R-:W-:Y:S02]  /*29c20*/  IMAD.MOV.U32 R6, RZ, RZ, RZ ;  /* 0x000000ffff067224 */ /* 0x000fe400078e00ff */
[----:B--2---:R-:W-:Y:S01]  /*29c30*/  @!P1 IMAD.MOV.U32 R4, RZ, RZ, R5 ;  /* 0x000000ffff049224 */ /* 0x004fe200078e0005 */
        /* <DEDUP_REMOVED lines=18> */
.L_x_956:
[----:B------:R-:W-:Y:S02]  /*29d60*/  ULDC UR4, c[0x0][0xc38] ;  /* 0x00030e0000047ab9 */ /* 0x000fe40000000800 */
[----:B------:R-:W-:-:S04]  /*29d70*/  IMAD.U32 R5, RZ, RZ, UR4 ;  /* 0x00000004ff057e24 */ /* 0x000fc8000f8e00ff */
[----:B-1----:R-:W-:-:S04]  /*29d80*/  IMAD R14, R14, R5, RZ ;  /* 0x000000050e0e7224 */ /* 0x002fc800078e02ff */
[----:B------:R-:W-:-:S05]  /*29d90*/  IMAD.IADD R9, R8, 0x1, R14 ;  /* 0x0000000108097824 */ /* 0x000fca00078e020e */
[----:B------:R-:W-:-:S13]  /*29da0*/  ISETP.GT.AND P6, PT, R9, R0, PT ;  /* 0x000000000900720c */ /* 0x000fda0003fc4270 */
[----:B------:R-:W-:Y:S05]  /*29db0*/  @P6 BRA `(.L_x_790) ;  /* 0x0000000000a86947 */ /* 0x000fea0003800000 */
.L_x_793:
[----:B0-----:R-:W0:Y:S01]  /*29dc0*/  LDC R2, c[0x0][0xc3c] ;  /* 0x00030f00ff027b82 */ /* 0x001e220000000800 */
[----:B------:R-:W-:-:S05]  /*29dd0*/  VIADD R27, R27, 0x1f ;  /* 0x0000001f1b1b7836 */ /* 0x000fca0000000000 */
[----:B0-----:R-:W-:-:S13]  /*29de0*/  ISETP.GE.AND P6, PT, R27, R2, PT ;  /* 0x000000021b00720c */ /* 0x001fda0003fc6270 */
[----:B------:R-:W-:Y:S05]  /*29df0*/  @P6 BRA `(.L_x_791) ;  /* 0x0000000400bc6947 */ /* 0x000fea0003800000 */
[----:B------:R-:W0:Y:S01]  /*29e00*/  S2R R3, SR_TID.X ;  /* 0x0000000000037919 */ /* 0x000e220000002100 */
[----:B------:R-:W-:Y:S01]  /*29e10*/  IMAD.MOV.U32 R7, RZ, RZ, RZ ;  /* 0x000000ffff077224 */ /* 0x000fe200078e00ff */
[----:B------:R-:W-:Y:S01]  /*29e20*/  ULDC.64 UR4, c[0x0][0x208] ;  /* 0x0000820000047ab9 */ /* 0x000fe20000000a00 */
        /* <DEDUP_REMOVED lines=29> */
.L_x_964:
[----:B------:R-:W-:Y:S02]  /*2a000*/  ULDC UR4, c[0x0][0xc38] ;  /* 0x00030e0000047ab9 */ /* 0x000fe40000000800 */
[----:B------:R-:W-:-:S04]  /*2a010*/  IMAD.U32 R5, RZ, RZ, UR4 ;  /* 0x00000004ff057e24 */ /* 0x000fc8000f8e00ff */
[----:B-1----:R-:W-:-:S04]  /*2a020*/  IMAD R14, R14, R5, RZ ;  /* 0x000000050e0e7224 */ /* 0x002fc800078e02ff */
[----:B------:R-:W-:-:S05]  /*2a030*/  IMAD.IADD R9, R14, 0x1, R9 ;  /* 0x000000010e097824 */ /* 0x000fca00078e0209 */
[----:B------:R-:W-:-:S13]  /*2a040*/  ISETP.GT.AND P6, PT, R9, R0, PT ;  /* 0x000000000900720c */ /* 0x000fda0003fc4270 */
[----:B------:R-:W-:Y:S05]  /*2a050*/  @!P6 BRA `(.L_x_793) ;  /* 0xfffffffc0058e947 */ /* 0x000fea000383ffff */
.L_x_790:
        /* <DEDUP_REMOVED lines=9> */
.L_x_969:
[----:B------:R-:W-:-:S13]  /*2a0f0*/  ISETP.NE.AND P0, PT, R3, RZ, PT ;  /* 0x000000ff0300720c */ /* 0x000fda0003f05270 */
[----:B------:R-:W-:Y:S05]  /*2a100*/  @!P0 BRA `(.L_x_795) ;  /* 0x0000000000108947 */ /* 0x000fea0003800000 */
[----:B------:R-:W-:Y:S01]  /*2a110*/  UMOV UR4, 0xffffffff ;  /* 0xffffffff00047882 */ /* 0x000fe20000000000 */
[----:B------:R-:W-:Y:S02]  /*2a120*/  IADD3 R12, R8, -0x1, RZ ;  /* 0xffffffff080c7810 */ /* 0x000fe40007ffe0ff */
[----:B------:R-:W-:Y:S05]  /*2a130*/  BRA.DIV UR4, `(.L_x_796) ;  /* 0x0000005204887947 */ /* 0x000fea000b800000 */
[----:B------:R4:W0:Y:S02]  /*2a140*/  SHFL.IDX PT, R6, R2, R12, 0x1f ;  /* 0x00001f0c02067589 */ /* 0x00082400000e0000 */
.L_x_795:
        /* <DEDUP_REMOVED lines=9> */
[----:B0-----:R-:W-:-:S07]  /*2a1e0*/  VIADD R2, R11, 0xffffffe ;  /* 0x0ffffffe0b027836 */ /* 0x001fce0000000000 */
        /* <DEDUP_REMOVED lines=48> */
.L_x_791:
[----:B------:R-:W-:Y:S01]  /*2a4f0*/  UMOV UR4, URZ ;  /* 0x0000003f00047c82 */ /* 0x000fe20008000000 */
[----:B------:R-:W-:Y:S01]  /*2a500*/  UMOV UR5, URZ ;  /* 0x0000003f00057c82 */ /* 0x000fe20008000000 */
[----:B------:R-:W-:Y:S01]  /*2a510*/  ULDC UR6, c[0x0][0xc3c] ;  /* 0x00030f0000067ab9 */ /* 0x000fe20000000800 */
[----:B------:R-:W-:Y:S02]  /*2a520*/  IMAD.MOV.U32 R24, RZ, RZ, R0 ;  /* 0x000000ffff187224 */ /* 0x000fe400078e0000 */
[----:B------:R-:W-:Y:S02]  /*2a530*/  IMAD.U32 R25, RZ, RZ, UR4 ;  /* 0x00000004ff197e24 */ /* 0x000fe4000f8e00ff */
[----:B------:R-:W-:Y:S02]  /*2a540*/  IMAD.U32 R26, RZ, RZ, UR5 ;  /* 0x00000005ff1a7e24 */ /* 0x000fe4000f8e00ff */
[----:B------:R-:W-:-:S07]  /*2a550*/  IMAD.U32 R27, RZ, RZ, UR6 ;  /* 0x00000006ff1b7e24 */ /* 0x000fce000f8e00ff */
.L_x_797:
        /* <DEDUP_REMOVED lines=10> */
.L_x_788:
[----:B------:R-:W-:Y:S02]  /*2a600*/  ULDC UR4, c[0x0][0xc3c] ;  /* 0x00030f0000047ab9 */ /* 0x000fe40000000800 */
[----:B-1----:R-:W-:-:S13]  /*2a610*/  ISETP.GE.AND P0, PT, R27, UR4, PT ;  /* 0x000000041b007c0c */ /* 0x002fda000bf06270 */
[----:B------:R-:W-:Y:S05]  /*2a620*/  @!P0 BRA `(.L_x_798) ;  /* 0xffffff9400c08947 */ /* 0x000fea000383ffff */
[----:B------:R-:W-:Y:S05]  /*2a630*/  BSYNC B8 ;  /* 0x0000000000087941 */ /* 0x000fea0003800000 */
.L_x_687:
        /* <DEDUP_REMOVED lines=12> */
.L_x_972:
[----:B------:R-:W-:Y:S05]  /*2a700*/  BSYNC B0 ;  /* 0x0000000000007941 */ /* 0x000fea0003800000 */
.L_x_799:
[----:B------:R-:W-:-:S03]  /*2a710*/  UMOV UR4, 0xffffffff ;  /* 0xffffffff00047882 */ /* 0x000fc60000000000 */
[----:B------:R-:W-:Y:S05]  /*2a720*/  BRA.DIV UR4, `(.L_x_801) ;  /* 0x0000004e04487947 */ /* 0x000fea000b800000 */
[----:B-1----:R-:W1:Y:S02]  /*2a730*/  S2R R0, SR_TID.X ;  /* 0x0000000000007919 */ /* 0x002e640000002100 */
[----:B-1----:R-:W-:-:S04]  /*2a740*/  SHF.R.U32.HI R0, RZ, 0x5, R0 ;  /* 0x00000005ff007819 */ /* 0x002fc80000011600 */
[----:B------:R-:W-:-:S05]  /*2a750*/  LOP3.LUT R0, R0, 0x3, RZ, 0xc0, !PT ;  /* 0x0000000300007812 */ /* 0x000fca00078ec0ff */
[----:B------:R1:W3:Y:S02]  /*2a760*/  SHFL.IDX PT, R14, R0, RZ, 0x1f ;  /* 0x00001fff000e7589 */ /* 0x0002e400000e0000 */
.L_x_975:
[----:B---3--:R-:W-:-:S13]  /*2a770*/  ISETP.NE.AND P0, PT, R14, RZ, PT ;  /* 0x000000ff0e00720c */ /* 0x008fda0003f05270 */
[----:B------:R-:W-:Y:S05]  /*2a780*/  @P0 BRA `(.L_x_434) ;  /* 0x0000000000880947 */ /* 0x000fea0003800000 */
[----:B------:R-:W-:-:S03]  /*2a790*/  UMOV UR4, 0xffffffff ;  /* 0xffffffff00047882 */ /* 0x000fc60000000000 */
[----:B------:R-:W-:Y:S05]  /*2a7a0*/  BRA.DIV UR4, `(.L_x_802) ;  /* 0x0000004e045c7947 */ /* 0x000fea000b800000 */
[----:B------:R-:W-:-:S13]  /*2a7b0*/  ELECT P6, URZ, PT ;  /* 0x00000000003f782f */ /* 0x000fda00038c0000 */
.L_x_978:
[----:B------:R-:W-:Y:S05]  /*2a7c0*/  @!P6 BRA `(.L_x_434) ;  /* 0x000000000078e947 */ /* 0x000fea0003800000 */
[----:B------:R-:W-:-:S06]  /*2a7d0*/  ULOP3.LUT UR4, UR60, 0x2, URZ, 0xfc, !UPT ;  /* 0x000000023c047892 */ /* 0x000fcc000f8efc3f */
[----:B-1----:R-:W-:-:S05]  /*2a7e0*/  IMAD.U32 R0, RZ, RZ, UR4 ;  /* 0x00000004ff007e24 */ /* 0x002fca000f8e00ff */
[----:B------:R-:W-:-:S13]  /*2a7f0*/  ISETP.NE.AND P0, PT, R0, 0x3, PT ;  /* 0x000000030000780c */ /* 0x000fda0003f05270 */
[----:B------:R-:W-:Y:S05]  /*2a800*/  @!P0 BRA `(.L_x_803) ;  /* 0x0000000000048947 */ /* 0x000fea0003800000 */
[----:B------:R-:W-:Y:S01]  /*2a810*/  BPT.TRAP 0x1 ;  /* 0x000000040000795c */ /* 0x000fe20000300000 */
.L_x_803:
[----:B------:R-:W-:Y:S01]  /*2a820*/  IMAD R3, R23, 0x8, R5 ;  /* 0x0000000817037824 */ /* 0x000fe200078e0205 */
[----:B------:R-:W-:Y:S01]  /*2a830*/  SHF.L.U32 R2, R29, 0x1f, RZ ;  /* 0x0000001f1d027819 */ /* 0x000fe200000006ff */
[----:B------:R-:W-:-:S03]  /*2a840*/  VIADD R23, R23, 0x1 ;  /* 0x0000000117177836 */ /* 0x000fc60000000000 */
[----:B------:R-:W1:Y:S02]  /*2a850*/  SYNCS.PHASECHK.TRANS64.TRYWAIT P1, [R3+URZ+0x38840], R2 ;  /* 0x03884002030075a7 */ /* 0x000e64000802017f */
[----:B------:R-:W-:-:S04]  /*2a860*/  ISETP.NE.AND P2, PT, R23, 0x2, PT ;  /* 0x000000021700780c */ /* 0x000fc80003f45270 */
[----:B------:R-:W-:Y:S01]  /*2a870*/  SEL R0, RZ, 0x1, P2 ;  /* 0x00000001ff007807 */ /* 0x000fe20001000000 */
[----:B-1----:R-:W-:Y:S08]  /*2a880*/  @!P1 BRA `(.L_x_804) ;  /* 0x0000004c00449947 */ /* 0x002ff00003800000 */
.L_x_979:
[----:B------:R-:W-:Y:S02]  /*2a890*/  SEL R23, R23, RZ, P2 ;  /* 0x000000ff17177207 */ /* 0x000fe40001000000 */
[----:B------:R-:W-:Y:S01]  /*2a8a0*/  LOP3.LUT R0, R29, R0, RZ, 0x3c, !PT ;  /* 0x000000001d007212 */ /* 0x000fe200078e3cff */
[----:B------:R-:W-:Y:S06]  /*2a8b0*/  @!P0 BRA `(.L_x_805) ;  /* 0x0000000000048947 */ /* 0x000fec0003800000 */
[----:B------:R-:W-:Y:S01]  /*2a8c0*/  BPT.TRAP 0x1 ;  /* 0x000000040000795c */ /* 0x000fe20000300000 */
.L_x_805:
[----:B------:R-:W-:Y:S01]  /*2a8d0*/  IMAD R23, R23, 0x8, R5 ;  /* 0x0000000817177824 */ /* 0x000fe200078e0205 */
[----:B------:R-:W-:-:S04]  /*2a8e0*/  SHF.L.U32 R0, R0, 0x1f, RZ ;  /* 0x0000001f00007819 */ /* 0x000fc800000006ff */
[----:B------:R-:W3:Y:S02]  /*2a8f0*/  SYNCS.PHASECHK.TRANS64.TRYWAIT P1, [R23+URZ+0x38840], R0 ;  /* 0x03884000170075a7 */ /* 0x000ee4000802017f */
[----:B---3--:R-:W-:Y:S05]  /*2a900*/  @!P1 BRA `(.L_x_806) ;  /* 0x0000004c00389947 */ /* 0x008fea0003800000 */
.L_x_980:
[----:B------:R-:W-:Y:S05]  /*2a910*/  @!P0 BRA `(.L_x_807) ;  /* 0x0000000000048947 */ /* 0x000fea0003800000 */
[----:B------:R-:W-:Y:S01]  /*2a920*/  BPT.TRAP 0x1 ;  /* 0x000000040000795c */ /* 0x000fe20000300000 */
.L_x_807:
[----:B------:R-:W4:Y:S02]  /*2a930*/  SYNCS.PHASECHK.TRANS64.TRYWAIT P1, [R3+URZ+0x38860], R2 ;  /* 0x03886002030075a7 */ /* 0x000f24000802017f */
[----:B----4-:R-:W-:Y:S05]  /*2a940*/  @!P1 BRA `(.L_x_808) ;  /* 0x0000004c003c9947 */ /* 0x010fea0003800000 */
.L_x_981:
[----:B------:R-:W-:Y:S05]  /*2a950*/  @!P0 BRA `(.L_x_809) ;  /* 0x0000000000048947 */ /* 0x000fea0003800000 */
[----:B------:R-:W-:Y:S01]  /*2a960*/  BPT.TRAP 0x1 ;  /* 0x000000040000795c */ /* 0x000fe20000300000 */
.L_x_809:
[----:B------:R0:W0:Y:S02]  /*2a970*/  SYNCS.PHASECHK.TRANS64.TRYWAIT P0, [R23+URZ+0x38860], R0 ;  /* 0x03886000170075a7 */ /* 0x000024000800017f */
[----:B0-----:R-:W-:Y:S05]  /*2a980*/  @!P0 NANOSLEEP.SYNCS 0x989680 ;  /* 0x009896800000895d */ /* 0x001fea0003900000 */
[----:B------:R-:W0:Y:S02]  /*2a990*/  @!P0 SYNCS.PHASECHK.TRANS64 P0, [R23+URZ+0x38860], R0 ;  /* 0x03886000170085a7 */ /* 0x000e24000800007f */
[----:B0-----:R-:W-:Y:S05]  /*2a9a0*/  @!P0 BRA `(.L_x_809) ;  /* 0xfffffffc00f08947 */ /* 0x001fea000383ffff */
.L_x_434:
[----:B------:R-:W-:Y:S05]  /*2a9b0*/  BSYNC B9 ;  /* 0x0000000000097941 */ /* 0x000fea0003800000 */
.L_x_431:
[----:B------:R-:W-:Y:S05]  /*2a9c0*/  EXIT ;  /* 0x000000000000794d */ /* 0x000fea0003800000 */
.L_x_456:
[----:B0-----:R0:W1:Y:S02]  /*2a9d0*/  SYNCS.PHASECHK.TRANS64.TRYWAIT P6, [R87+URZ+0x38890], R88 ;  /* 0x03889058570075a7 */ /* 0x00106400080c017f */
[----:B-1----:R-:W-:Y:S05]  /*2a9e0*/  @!P6 NANOSLEEP.SYNCS 0x989680 ;  /* 0x009896800000e95d */ /* 0x002fea0003900000 */
[----:B------:R-:W1:Y:S02]  /*2a9f0*/  @!P6 SYNCS.PHASECHK.TRANS64 P6, [R87+URZ+0x38890], R88 ;  /* 0x038890585700e5a7 */ /* 0x000e6400080c007f */
[----:B-1----:R-:W-:Y:S05]  /*2aa00*/  @!P6 BRA `(.L_x_456) ;  /* 0xfffffffc00f0e947 */ /* 0x002fea000383ffff */
[----:B------:R-:W-:Y:S05]  /*2aa10*/  BRA `(.L_x_810) ;  /* 0xfffffd9400807947 */ /* 0x000fea000383ffff */
.L_x_457:
[----:B------:R-:W-:Y:S01]  /*2aa20*/  BSSY B1, `(.L_x_811) ;  /* 0x0000008000017945 */ /* 0x000fe20003800000 */
[----:B------:R-:W-:Y:S02]  /*2aa30*/  IMAD.MOV.U32 R13, RZ, RZ, R116 ;  /* 0x000000ffff0d7224 */ /* 0x000fe400078e0074 */
[----:B------:R-:W-:Y:S02]  /*2aa40*/  IMAD.MOV.U32 R12, RZ, RZ, RZ ;  /* 0x000000ffff0c7224 */ /* 0x000fe400078e00ff */
[----:B------:R-:W-:Y:S02]  /*2aa50*/  IMAD.MOV.U32 R11, RZ, RZ, 0x181f ;  /* 0x0000181fff0b7424 */ /* 0x000fe400078e00ff */
[----:B------:R-:W-:-:S07]  /*2aa60*/  IMAD.MOV.U32 R15, RZ, RZ, -0x1 ;  /* 0xffffffffff0f7424 */ /* 0x000fce00078e00ff */
[----:B0-----:R-:W-:Y:S05]  /*2aa70*/  WARPSYNC.COLLECTIVE R15, `(.L_x_812) ;  /* 0x000000000f087348 */ /* 0x001fea0003c00000 */
[----:B------:R1:W2:Y:S02]  /*2aa80*/  SHFL.IDX P6, R14, R13, R12, R11 ;  /* 0x0000000c0d0e7389 */ /* 0x0002a400000c000b */
[----:B012---:R-:W-:Y:S01]  /*2aa90*/  ENDCOLLECTIVE ;  /* 0x000000000000791b */ /* 0x007fe20003800000 */
.L_x_812:
[----:B------:R-:W-:Y:S05]  /*2aaa0*/  BSYNC B1 ;  /* 0x0000000000017941 */ /* 0x000fea0003800000 */
.L_x_811:
[----:B------:R-:W-:Y:S01]  /*2aab0*/  IMAD.MOV.U32 R13, RZ, RZ, R117 ;  /* 0x000000ffff0d7224 */ /* 0x000fe200078e0075 */
[----:B------:R-:W-:Y:S01]  /*2aac0*/  MOV R11, 0x181f ;  /* 0x0000181f000b7802 */ /* 0x000fe20000000f00 */
[----:B------:R-:W-:Y:S02]  /*2aad0*/  IMAD.MOV.U32 R12, RZ, RZ, RZ ;  /* 0x000000ffff0c7224 */ /* 0x000fe400078e00ff */
[----:B------:R-:W-:Y:S02]  /*2aae0*/  IMAD.MOV.U32 R15, RZ, RZ, -0x1 ;  /* 0xffffffffff0f7424 */ /* 0x000fe400078e00ff */
[----:B------:R-:W-:-:S07]  /*2aaf0*/  IMAD.MOV.U32 R80, RZ, RZ, R14 ;  /* 0x000000ffff507224 */ /* 0x000fce00078e000e */
[----:B------:R-:W-:Y:S05]  /*2ab00*/  WARPSYNC.COLLECTIVE R15, `(.L_x_813) ;  /* 0x000000000f087348 */ /* 0x000fea0003c00000 */
[----:B------:R0:W1:Y:S02]  /*2ab10*/  SHFL.IDX P6, R14, R13, R12, R11 ;  /* 0x0000000c0d0e7389 */ /* 0x00006400000c000b */
[----:B01----:R-:W-:Y:S01]  /*2ab20*/  ENDCOLLECTIVE ;  /* 0x000000000000791b */ /* 0x003fe20003800000 */
.L_x_813:
[----:B------:R-:W-:Y:S01]  /*2ab30*/  IMAD.MOV.U32 R11, RZ, RZ, R14 ;  /* 0x000000ffff0b7224 */ /* 0x000fe200078e000e */
[----:B------:R-:W-:Y:S06]  /*2ab40*/  BRA `(.L_x_814) ;  /* 0xfffffd9400487947 */ /* 0x000fec000383ffff */
.L_x_474:
[----:B------:R-:W-:Y:S01]  /*2ab50*/  BSSY B1, `(.L_x_815) ;  /* 0x0000008000017945 */ /* 0x000fe20003800000 */
[----:B0---4-:R-:W-:Y:S02]  /*2ab60*/  IMAD.MOV.U32 R13, RZ, RZ, R116 ;  /* 0x000000ffff0d7224 */ /* 0x011fe400078e0074 */
[----:B------:R-:W-:Y:S02]  /*2ab70*/  IMAD.MOV.U32 R12, RZ, RZ, 0x1 ;  /* 0x00000001ff0c7424 */ /* 0x000fe400078e00ff */
[----:B---3--:R-:W-:Y:S02]  /*2ab80*/  IMAD.MOV.U32 R11, RZ, RZ, 0x181f ;  /* 0x0000181fff0b7424 */ /* 0x008fe400078e00ff */
[----:B------:R-:W-:-:S07]  /*2ab90*/  IMAD.MOV.U32 R15, RZ, RZ, -0x1 ;  /* 0xffffffffff0f7424 */ /* 0x000fce00078e00ff */
[----:B-12---:R-:W-:Y:S05]  /*2aba0*/  WARPSYNC.COLLECTIVE R15, `(.L_x_816) ;  /* 0x000000000f087348 */ /* 0x006fea0003c00000 */
[----:B------:R0:W3:Y:S02]  /*2abb0*/  SHFL.IDX P6, R14, R13, R12, R11 ;  /* 0x0000000c0d0e7389 */ /* 0x0000e400000c000b */
[----:B0123--:R-:W-:Y:S01]  /*2abc0*/  ENDCOLLECTIVE ;  /* 0x000000000000791b */ /* 0x00ffe20003800000 */
.L_x_816:
[----:B------:R-:W-:Y:S05]  /*2abd0*/  BSYNC B1 ;  /* 0x0000000000017941 */ /* 0x000fea0003800000 */
.L_x_815:
[----:B------:R-:W-:Y:S02]  /*2abe0*/  IMAD.MOV.U32 R13, RZ, RZ, R117 ;  /* 0x000000ffff0d7224 */ /* 0x000fe400078e0075 */
[----:B------:R-:W-:Y:S02]  /*2abf0*/  IMAD.MOV.U32 R12, RZ, RZ, 0x1 ;  /* 0x00000001ff0c7424 */ /* 0x000fe400078e00ff */
[----:B------:R-:W-:Y:S02]  /*2ac00*/  IMAD.MOV.U32 R11, RZ, RZ, 0x181f ;  /* 0x0000181fff0b7424 */ /* 0x000fe400078e00ff */
[----:B------:R-:W-:Y:S02]  /*2ac10*/  IMAD.MOV.U32 R15, RZ, RZ, -0x1 ;  /* 0xffffffffff0f7424 */ /* 0x000fe400078e00ff */
[----:B------:R-:W-:-:S07]  /*2ac20*/  IMAD.MOV.U32 R64, RZ, RZ, R14 ;  /* 0x000000ffff407224 */ /* 0x000fce00078e000e */
[----:B------:R-:W-:Y:S05]  /*2ac30*/  WARPSYNC.COLLECTIVE R15, `(.L_x_817) ;  /* 0x000000000f087348 */ /* 0x000fea0003c00000 */
[----:B------:R0:W1:Y:S02]  /*2ac40*/  SHFL.IDX P6, R14, R13, R12, R11 ;  /* 0x0000000c0d0e7389 */ /* 0x00006400000c000b */
[----:B01----:R-:W-:Y:S01]  /*2ac50*/  ENDCOLLECTIVE ;  /* 0x000000000000791b */ /* 0x003fe20003800000 */
.L_x_817:
[----:B------:R-:W-:Y:S01]  /*2ac60*/  IMAD.MOV.U32 R11, RZ, RZ, R14 ;  /* 0x000000ffff0b7224 */ /* 0x000fe200078e000e */
[----:B------:R-:W-:Y:S06]  /*2ac70*/  BRA `(.L_x_818) ;  /* 0xfffffda000c87947 */ /* 0x000fec000383ffff */
.L_x_491:
[----:B------:R-:W-:Y:S01]  /*2ac80*/  BSSY B1, `(.L_x_819) ;  /* 0x0000008000017945 */ /* 0x000fe20003800000 */
[----:B0---4-:R-:W-:Y:S02]  /*2ac90*/  IMAD.MOV.U32 R13, RZ, RZ, R116 ;  /* 0x000000ffff0d7224 */ /* 0x011fe400078e0074 */
[----:B------:R-:W-:Y:S02]  /*2aca0*/  IMAD.MOV.U32 R12, RZ, RZ, 0x2 ;  /* 0x00000002ff0c7424 */ /* 0x000fe400078e00ff */
[----:B------:R-:W-:Y:S02]  /*2acb0*/  IMAD.MOV.U32 R11, RZ, RZ, 0x181f ;  /* 0x0000181fff0b7424 */ /* 0x000fe400078e00ff */
[----:B------:R-:W-:-:S07]  /*2acc0*/  IMAD.MOV.U32 R15, RZ, RZ, -0x1 ;  /* 0xffffffffff0f7424 */ /* 0x000fce00078e00ff */
[----:B-123--:R-:W-:Y:S05]  /*2acd0*/  WARPSYNC.COLLECTIVE R15, `(.L_x_820) ;  /* 0x000000000f087348 */ /* 0x00efea0003c00000 */
[----:B------:R0:W4:Y:S02]  /*2ace0*/  SHFL.IDX P6, R14, R13, R12, R11 ;  /* 0x0000000c0d0e7389 */ /* 0x00012400000c000b */
[----:B01234-:R-:W-:Y:S01]  /*2acf0*/  ENDCOLLECTIVE ;  /* 0x000000000000791b */ /* 0x01ffe20003800000 */
.L_x_820:
[----:B------:R-:W-:Y:S05]  /*2ad00*/  BSYNC B1 ;  /* 0x0000000000017941 */ /* 0x000fea0003800000 */
.L_x_819:
        /* <DEDUP_REMOVED lines=8> */
.L_x_821:
[----:B------:R-:W-:Y:S01]  /*2ad90*/  IMAD.MOV.U32 R117, RZ, RZ, R14 ;  /* 0x000000ffff757224 */ /* 0x000fe200078e000e */
[----:B------:R-:W-:Y:S06]  /*2ada0*/  BRA `(.L_x_822) ;  /* 0xfffffdb000507947 */ /* 0x000fec000383ffff */
.L_x_515:
[----:B0-----:R0:W1:Y:S02]  /*2adb0*/  SYNCS.PHASECHK.TRANS64.TRYWAIT P6, [R87+URZ+0x38890], R88 ;  /* 0x03889058570075a7 */ /* 0x00106400080c017f */
[----:B-1----:R-:W-:Y:S05]  /*2adc0*/  @!P6 NANOSLEEP.SYNCS 0x989680 ;  /* 0x009896800000e95d */ /* 0x002fea0003900000 */
[----:B------:R-:W1:Y:S02]  /*2add0*/  @!P6 SYNCS.PHASECHK.TRANS64 P6, [R87+URZ+0x38890], R88 ;  /* 0x038890585700e5a7 */ /* 0x000e6400080c007f */
[----:B-1----:R-:W-:Y:S05]  /*2ade0*/  @!P6 BRA `(.L_x_515) ;  /* 0xfffffffc00f0e947 */ /* 0x002fea000383ffff */
[----:B------:R-:W-:Y:S05]  /*2adf0*/  BRA `(.L_x_823) ;  /* 0xfffffdc800e47947 */ /* 0x000fea000383ffff */
.L_x_516:
        /* <DEDUP_REMOVED lines=8> */
.L_x_825:
[----:B------:R-:W-:Y:S05]  /*2ae80*/  BSYNC B1 ;  /* 0x0000000000017941 */ /* 0x000fea0003800000 */
.L_x_824:
[----:B------:R-:W-:Y:S02]  /*2ae90*/  IMAD.MOV.U32 R13, RZ, RZ, R117 ;  /* 0x000000ffff0d7224 */ /* 0x000fe400078e0075 */
[----:B------:R-:W-:Y:S02]  /*2aea0*/  IMAD.MOV.U32 R12, RZ, RZ, RZ ;  /* 0x000000ffff0c7224 */ /* 0x000fe400078e00ff */
[----:B------:R-:W-:Y:S02]  /*2aeb0*/  IMAD.MOV.U32 R11, RZ, RZ, 0x181f ;  /* 0x0000181fff0b7424 */ /* 0x000fe400078e00ff */
[----:B------:R-:W-:Y:S02]  /*2aec0*/  IMAD.MOV.U32 R15, RZ, RZ, -0x1 ;  /* 0xffffffffff0f7424 */ /* 0x000fe400078e00ff */
[----:B------:R-:W-:-:S07]  /*2aed0*/  IMAD.MOV.U32 R119, RZ, RZ, R14 ;  /* 0x000000ffff777224 */ /* 0x000fce00078e000e */
[----:B------:R-:W-:Y:S05]  /*2aee0*/  WARPSYNC.COLLECTIVE R15, `(.L_x_826) ;  /* 0x000000000f087348 */ /* 0x000fea0003c00000 */
[----:B------:R0:W1:Y:S02]  /*2aef0*/  SHFL.IDX P6, R14, R13, R12, R11 ;  /* 0x0000000c0d0e7389 */ /* 0x00006400000c000b */
[----:B01----:R-:W-:Y:S01]  /*2af00*/  ENDCOLLECTIVE ;  /* 0x000000000000791b */ /* 0x003fe20003800000 */
.L_x_826:
[----:B------:R-:W-:Y:S01]  /*2af10*/  IMAD.MOV.U32 R11, RZ, RZ, R14 ;  /* 0x000000ffff0b7224 */ /* 0x000fe200078e000e */
[----:B------:R-:W-:Y:S06]  /*2af20*/  BRA `(.L_x_827) ;  /* 0xfffffdc800b47947 */ /* 0x000fec000383ffff */
.L_x_525:
[----:B------:R-:W-:Y:S01]  /*2af30*/  BSSY B1, `(.L_x_828) ;  /* 0x0000008000017945 */ /* 0x000fe20003800000 */
[----:B---34-:R-:W-:Y:S02]  /*2af40*/  IMAD.MOV.U32 R13, RZ, RZ, R116 ;  /* 0x000000ffff0d7224 */ /* 0x018fe400078e0074 */
[----:B------:R-:W-:Y:S02]  /*2af50*/  IMAD.MOV.U32 R12, RZ, RZ, 0x1 ;  /* 0x00000001ff0c7424 */ /* 0x000fe400078e00ff */
[----:B------:R-:W-:Y:S02]  /*2af60*/  IMAD.MOV.U32 R11, RZ, RZ, 0x181f ;  /* 0x0000181fff0b7424 */ /* 0x000fe400078e00ff */
[----:B------:R-:W-:-:S07]  /*2af70*/  IMAD.MOV.U32 R15, RZ, RZ, -0x1 ;  /* 0xffffffffff0f7424 */ /* 0x000fce00078e00ff */
[----:B012---:R-:W-:Y:S05]  /*2af80*/  WARPSYNC.COLLECTIVE R15, `(.L_x_829) ;  /* 0x000000000f087348 */ /* 0x007fea0003c00000 */
[----:B------:R3:W4:Y:S02]  /*2af90*/  SHFL.IDX P6, R14, R13, R12, R11 ;  /* 0x0000000c0d0e7389 */ /* 0x00072400000c000b */
[----:B01234-:R-:W-:Y:S01]  /*2afa0*/  ENDCOLLECTIVE ;  /* 0x000000000000791b */ /* 0x01ffe20003800000 */
.L_x_829:
[----:B------:R-:W-:Y:S05]  /*2afb0*/  BSYNC B1 ;  /* 0x0000000000017941 */ /* 0x000fea0003800000 */
.L_x_828:
[----:B------:R-:W-:Y:S01]  /*2afc0*/  IMAD.MOV.U32 R13, RZ, RZ, R117 ;  /* 0x000000ffff0d7224 */ /* 0x000fe200078e0075 */
[----:B------:R-:W-:Y:S01]  /*2afd0*/  MOV R11, 0x181f ;  /* 0x0000181f000b7802 */ /* 0x000fe20000000f00 */
[----:B------:R-:W-:Y:S02]  /*2afe0*/  IMAD.MOV.U32 R12, RZ, RZ, 0x1 ;  /* 0x00000001ff0c7424 */ /* 0x000fe400078e00ff */
[----:B------:R-:W-:Y:S02]  /*2aff0*/  IMAD.MOV.U32 R15, RZ, RZ, -0x1 ;  /* 0xffffffffff0f7424 */ /* 0x000fe400078e00ff */
[----:B------:R-:W-:-:S07]  /*2b000*/  IMAD.MOV.U32 R37, RZ, RZ, R14 ;  /* 0x000000ffff257224 */ /* 0x000fce00078e000e */
[----:B------:R-:W-:Y:S05]  /*2b010*/  WARPSYNC.COLLECTIVE R15, `(.L_x_830) ;  /* 0x000000000f087348 */ /* 0x000fea0003c00000 */
[----:B------:R0:W1:Y:S02]  /*2b020*/  SHFL.IDX P6, R14, R13, R12, R11 ;  /* 0x0000000c0d0e7389 */ /* 0x00006400000c000b */
[----:B01----:R-:W-:Y:S01]  /*2b030*/  ENDCOLLECTIVE ;  /* 0x000000000000791b */ /* 0x003fe20003800000 */
.L_x_830:
[----:B------:R-:W-:Y:S01]  /*2b040*/  IMAD.MOV.U32 R11, RZ, RZ, R14 ;  /* 0x000000ffff0b7224 */ /* 0x000fe200078e000e */
[----:B------:R-:W-:Y:S06]  /*2b050*/  BRA `(.L_x_831) ;  /* 0xfffffdd800a47947 */ /* 0x000fec000383ffff */
.L_x_534:
[----:B------:R-:W-:Y:S01]  /*2b060*/  BSSY B1, `(.L_x_832) ;  /* 0x0000008000017945 */ /* 0x000fe20003800000 */
[----:B0--3--:R-:W-:Y:S02]  /*2b070*/  IMAD.MOV.U32 R13, RZ, RZ, R116 ;  /* 0x000000ffff0d7224 */ /* 0x009fe400078e0074 */
[----:B------:R-:W-:Y:S02]  /*2b080*/  IMAD.MOV.U32 R12, RZ, RZ, 0x2 ;  /* 0x00000002ff0c7424 */ /* 0x000fe400078e00ff */
[----:B------:R-:W-:Y:S02]  /*2b090*/  IMAD.MOV.U32 R11, RZ, RZ, 0x181f ;  /* 0x0000181fff0b7424 */ /* 0x000fe400078e00ff */
[----:B------:R-:W-:-:S07]  /*2b0a0*/  IMAD.MOV.U32 R15, RZ, RZ, -0x1 ;  /* 0xffffffffff0f7424 */ /* 0x000fce00078e00ff */
[----:B-12-4-:R-:W-:Y:S05]  /*2b0b0*/  WARPSYNC.COLLECTIVE R15, `(.L_x_833) ;  /* 0x000000000f087348 */ /* 0x016fea0003c00000 */
[----:B------:R0:W3:Y:S02]  /*2b0c0*/  SHFL.IDX P6, R14, R13, R12, R11 ;  /* 0x0000000c0d0e7389 */ /* 0x0000e400000c000b */
[----:B01234-:R-:W-:Y:S01]  /*2b0d0*/  ENDCOLLECTIVE ;  /* 0x000000000000791b */ /* 0x01ffe20003800000 */
.L_x_833:
[----:B------:R-:W-:Y:S05]  /*2b0e0*/  BSYNC B1 ;  /* 0x0000000000017941 */ /* 0x000fea0003800000 */
.L_x_832:
        /* <DEDUP_REMOVED lines=8> */
.L_x_834:
[----:B------:R-:W-:Y:S01]  /*2b170*/  IMAD.MOV.U32 R117, RZ, RZ, R14 ;  /* 0x000000ffff757224 */ /* 0x000fe200078e000e */
[----:B------:R-:W-:Y:S06]  /*2b180*/  BRA `(.L_x_835) ;  /* 0xfffffde800987947 */ /* 0x000fec000383ffff */
.L_x_543:
[----:B0-----:R0:W1:Y:S02]  /*2b190*/  SYNCS.PHASECHK.TRANS64.TRYWAIT P3, [R87+URZ+0x38890], R88 ;  /* 0x03889058570075a7 */ /* 0x001064000806017f */
[----:B-1----:R-:W-:Y:S05]  /*2b1a0*/  @!P3 NANOSLEEP.SYNCS 0x989680 ;  /* 0x009896800000b95d */ /* 0x002fea0003900000 */
[----:B------:R-:W1:Y:S02]  /*2b1b0*/  @!P3 SYNCS.PHASECHK.TRANS64 P3, [R87+URZ+0x38890], R88 ;  /* 0x038890585700b5a7 */ /* 0x000e64000806007f */
[----:B-1----:R-:W-:Y:S05]  /*2b1c0*/  @!P3 BRA `(.L_x_543) ;  /* 0xfffffffc00f0b947 */ /* 0x002fea000383ffff */
[----:B------:R-:W-:Y:S05]  /*2b1d0*/  BRA `(.L_x_836) ;  /* 0xfffffdf800f47947 */ /* 0x000fea000383ffff */
.L_x_544:
        /* <DEDUP_REMOVED lines=8> */
.L_x_838:
[----:B------:R-:W-:Y:S05]  /*2b260*/  BSYNC B1 ;  /* 0x0000000000017941 */ /* 0x000fea0003800000 */
.L_x_837:
        /* <DEDUP_REMOVED lines=8> */
.L_x_839:
[----:B------:R-:W-:Y:S01]  /*2b2f0*/  IMAD.MOV.U32 R39, RZ, RZ, R14 ;  /* 0x000000ffff277224 */ /* 0x000fe200078e000e */
[----:B------:R-:W-:Y:S06]  /*2b300*/  BRA `(.L_x_840) ;  /* 0xfffffdfc00107947 */ /* 0x000fec000383ffff */
.L_x_547:
[----:B------:R-:W-:Y:S01]  /*2b310*/  BSSY B1, `(.L_x_841) ;  /* 0x0000008000017945 */ /* 0x000fe20003800000 */
[----:B----4-:R-:W-:Y:S02]  /*2b320*/  IMAD.MOV.U32 R13, RZ, RZ, R35 ;  /* 0x000000ffff0d7224 */ /* 0x010fe400078e0023 */
[----:B------:R-:W-:Y:S02]  /*2b330*/  IMAD.MOV.U32 R12, RZ, RZ, 0x1 ;  /* 0x00000001ff0c7424 */ /* 0x000fe400078e00ff */
[----:B------:R-:W-:Y:S02]  /*2b340*/  IMAD.MOV.U32 R11, RZ, RZ, 0x181f ;  /* 0x0000181fff0b7424 */ /* 0x000fe400078e00ff */
[----:B------:R-:W-:-:S07]  /*2b350*/  IMAD.MOV.U32 R15, RZ, RZ, -0x1 ;  /* 0xffffffffff0f7424 */ /* 0x000fce00078e00ff */
[----:B0123--:R-:W-:Y:S05]  /*2b360*/  WARPSYNC.COLLECTIVE R15, `(.L_x_842) ;  /* 0x000000000f087348 */ /* 0x00ffea0003c00000 */
[----:B------:R4:W0:Y:S02]  /*2b370*/  SHFL.IDX P6, R14, R13, R12, R11 ;  /* 0x0000000c0d0e7389 */ /* 0x00082400000c000b */
[----:B01234-:R-:W-:Y:S01]  /*2b380*/  ENDCOLLECTIVE ;  /* 0x000000000000791b */ /* 0x01ffe20003800000 */
.L_x_842:
[----:B------:R-:W-:Y:S05]  /*2b390*/  BSYNC B1 ;  /* 0x0000000000017941 */ /* 0x000fea0003800000 */
.L_x_841:
        /* <DEDUP_REMOVED lines=8> */
.L_x_843:
[----:B------:R-:W-:Y:S01]  /*2b420*/  IMAD.MOV.U32 R39, RZ, RZ, R14 ;  /* 0x000000ffff277224 */ /* 0x000fe200078e000e */
[----:B------:R-:W-:Y:S06]  /*2b430*/  BRA `(.L_x_844) ;  /* 0xfffffdfc00387947 */ /* 0x000fec000383ffff */
.L_x_550:
        /* <DEDUP_REMOVED lines=8> */
.L_x_846:
[----:B------:R-:W-:Y:S05]  /*2b4c0*/  BSYNC B1 ;  /* 0x0000000000017941 */ /* 0x000fea0003800000 */
.L_x_845:
        /* <DEDUP_REMOVED lines=8> */
.L_x_847:
[----:B------:R-:W-:Y:S01]  /*2b550*/  IMAD.MOV.U32 R37, RZ, RZ, R14 ;  /* 0x000000ffff257224 */ /* 0x000fe200078e000e */
[----:B------:R-:W-:Y:S06]  /*2b560*/  BRA `(.L_x_848) ;  /* 0xfffffdfc00647947 */ /* 0x000fec000383ffff */
.L_x_554:
[----:B------:R0:W0:Y:S02]  /*2b570*/  SYNCS.PHASECHK.TRANS64.TRYWAIT P0, [R87+URZ+0x388b0], R88 ;  /* 0x0388b058570075a7 */ /* 0x000024000800017f */
[----:B0-----:R-:W-:Y:S05]  /*2b580*/  @!P0 NANOSLEEP.SYNCS 0x989680 ;  /* 0x009896800000895d */ /* 0x001fea0003900000 */
[----:B------:R-:W0:Y:S02]  /*2b590*/  @!P0 SYNCS.PHASECHK.TRANS64 P0, [R87+URZ+0x388b0], R88 ;  /* 0x0388b058570085a7 */ /* 0x000e24000800007f */
[----:B0-----:R-:W-:Y:S05]  /*2b5a0*/  @!P0 BRA `(.L_x_554) ;  /* 0xfffffffc00f08947 */ /* 0x001fea000383ffff */
[----:B------:R-:W-:Y:S05]  /*2b5b0*/  BRA `(.L_x_849) ;  /* 0xfffffe00000c7947 */ /* 0x000fea000383ffff */
.L_x_576:
        /* <DEDUP_REMOVED lines=8> */
.L_x_851:
[----:B------:R-:W-:Y:S05]  /*2b640*/  BSYNC B1 ;  /* 0x0000000000017941 */ /* 0x000fea0003800000 */
.L_x_850:
        /* <DEDUP_REMOVED lines=8> */
.L_x_852:
[----:B------:R-:W-:Y:S02]  /*2b6d0*/  IMAD.MOV.U32 R13, RZ, RZ, R27 ;  /* 0x000000ffff0d7224 */ /* 0x000fe400078e001b */
[----:B------:R-:W-:-:S07]  /*2b6e0*/  IMAD.MOV.U32 R3, RZ, RZ, R14 ;  /* 0x000000ffff037224 */ /* 0x000fce00078e000e */
[----:B------:R-:W-:Y:S05]  /*2b6f0*/  WARPSYNC.COLLECTIVE R15, `(.L_x_853) ;  /* 0x000000000f087348 */ /* 0x000fea0003c00000 */
[----:B------:R0:W1:Y:S02]  /*2b700*/  SHFL.IDX P6, R14, R13, R12, R11 ;  /* 0x0000000c0d0e7389 */ /* 0x00006400000c000b */
[----:B01----:R-:W-:Y:S01]  /*2b710*/  ENDCOLLECTIVE ;  /* 0x000000000000791b */ /* 0x003fe20003800000 */
.L_x_853:
[----:B------:R-:W-:Y:S02]  /*2b720*/  IMAD.MOV.U32 R13, RZ, RZ, R32 ;  /* 0x000000ffff0d7224 */ /* 0x000fe400078e0020 */
[----:B------:R-:W-:-:S07]  /*2b730*/  IMAD.MOV.U32 R27, RZ, RZ, R14 ;  /* 0x000000ffff1b7224 */ /* 0x000fce00078e000e */
[----:B------:R-:W-:Y:S05]  /*2b740*/  WARPSYNC.COLLECTIVE R15, `(.L_x_854) ;  /* 0x000000000f087348 */ /* 0x000fea0003c00000 */
[----:B------:R0:W1:Y:S02]  /*2b750*/  SHFL.IDX P6, R14, R13, R12, R11 ;  /* 0x0000000c0d0e7389 */ /* 0x00006400000c000b */
[----:B01----:R-:W-:Y:S01]  /*2b760*/  ENDCOLLECTIVE ;  /* 0x000000000000791b */ /* 0x003fe20003800000 */
.L_x_854:
[----:B------:R-:W-:Y:S01]  /*2b770*/  IMAD.MOV.U32 R32, RZ, RZ, R14 ;  /* 0x000000ffff207224 */ /* 0x000fe200078e000e */
[----:B------:R-:W-:Y:S06]  /*2b780*/  BRA `(.L_x_855) ;  /* 0xfffffe1000c07947 */ /* 0x000fec000383ffff */
.L_x_580:
[----:B0-----:R0:W1:Y:S02]  /*2b790*/  SYNCS.PHASECHK.TRANS64.TRYWAIT P0, [R23+URZ+0x38800], R32 ;  /* 0x03880020170075a7 */ /* 0x001064000800017f */
[----:B-1----:R-:W-:Y:S05]  /*2b7a0*/  @!P0 NANOSLEEP.SYNCS 0x989680 ;  /* 0x009896800000895d */ /* 0x002fea0003900000 */
[----:B------:R-:W1:Y:S02]  /*2b7b0*/  @!P0 SYNCS.PHASECHK.TRANS64 P0, [R23+URZ+0x38800], R32 ;  /* 0x03880020170085a7 */ /* 0x000e64000800007f */
[----:B-1----:R-:W-:Y:S05]  /*2b7c0*/  @!P0 BRA `(.L_x_580) ;  /* 0xfffffffc00f08947 */ /* 0x002fea000383ffff */
[----:B------:R-:W-:Y:S05]  /*2b7d0*/  BRA `(.L_x_856) ;  /* 0xfffffe1800847947 */ /* 0x000fea000383ffff */
.L_x_612:
        /* <DEDUP_REMOVED lines=8> */
.L_x_858:
[----:B------:R-:W-:Y:S05]  /*2b860*/  BSYNC B1 ;  /* 0x0000000000017941 */ /* 0x000fea0003800000 */
.L_x_857:
        /* <DEDUP_REMOVED lines=8> */
.L_x_859:
[----:B------:R-:W-:Y:S02]  /*2b8f0*/  IMAD.MOV.U32 R13, RZ, RZ, R27 ;  /* 0x000000ffff0d7224 */ /* 0x000fe400078e001b */
[----:B------:R-:W-:-:S07]  /*2b900*/  IMAD.MOV.U32 R30, RZ, RZ, R14 ;  /* 0x000000ffff1e7224 */ /* 0x000fce00078e000e */
[----:B------:R-:W-:Y:S05]  /*2b910*/  WARPSYNC.COLLECTIVE R15, `(.L_x_860) ;  /* 0x000000000f087348 */ /* 0x000fea0003c00000 */
[----:B------:R0:W1:Y:S02]  /*2b920*/  SHFL.IDX P6, R14, R13, R12, R11 ;  /* 0x0000000c0d0e7389 */ /* 0x00006400000c000b */
[----:B01----:R-:W-:Y:S01]  /*2b930*/  ENDCOLLECTIVE ;  /* 0x000000000000791b */ /* 0x003fe20003800000 */
.L_x_860:
[----:B------:R-:W-:Y:S02]  /*2b940*/  IMAD.MOV.U32 R13, RZ, RZ, R32 ;  /* 0x000000ffff0d7224 */ /* 0x000fe400078e0020 */
[----:B------:R-:W-:-:S07]  /*2b950*/  IMAD.MOV.U32 R3, RZ, RZ, R14 ;  /* 0x000000ffff037224 */ /* 0x000fce00078e000e */
[----:B------:R-:W-:Y:S05]  /*2b960*/  WARPSYNC.COLLECTIVE R15, `(.L_x_861) ;  /* 0x000000000f087348 */ /* 0x000fea0003c00000 */
[----:B------:R0:W1:Y:S02]  /*2b970*/  SHFL.IDX P6, R14, R13, R12, R11 ;  /* 0x0000000c0d0e7389 */ /* 0x00006400000c000b */
[----:B01----:R-:W-:Y:S01]  /*2b980*/  ENDCOLLECTIVE ;  /* 0x000000000000791b */ /* 0x003fe20003800000 */
.L_x_861:
[----:B------:R-:W-:Y:S01]  /*2b990*/  IMAD.MOV.U32 R32, RZ, RZ, R14 ;  /* 0x000000ffff207224 */ /* 0x000fe200078e000e */
[----:B------:R-:W-:Y:S06]  /*2b9a0*/  BRA `(.L_x_862) ;  /* 0xfffffe4400787947 */ /* 0x000fec000383ffff */
.L_x_616:
[----:B0-----:R0:W1:Y:S02]  /*2b9b0*/  SYNCS.PHASECHK.TRANS64.TRYWAIT P0, [R23+URZ+0x38800], R8 ;  /* 0x03880008170075a7 */ /* 0x001064000800017f */
[----:B-1----:R-:W-:Y:S05]  /*2b9c0*/  @!P0 NANOSLEEP.SYNCS 0x989680 ;  /* 0x009896800000895d */ /* 0x002fea0003900000 */
[----:B------:R-:W1:Y:S02]  /*2b9d0*/  @!P0 SYNCS.PHASECHK.TRANS64 P0, [R23+URZ+0x38800], R8 ;  /* 0x03880008170085a7 */ /* 0x000e64000800007f */
[----:B-1----:R-:W-:Y:S05]  /*2b9e0*/  @!P0 BRA `(.L_x_616) ;  /* 0xfffffffc00f08947 */ /* 0x002fea000383ffff */
[----:B------:R-:W-:Y:S05]  /*2b9f0*/  BRA `(.L_x_863) ;  /* 0xfffffe4800d87947 */ /* 0x000fea000383ffff */
.L_x_634:
[----:B-1----:R1:W0:Y:S02]  /*2ba00*/  SYNCS.PHASECHK.TRANS64.TRYWAIT P1, [R0+URZ+0x38830], R3 ;  /* 0x03883003000075a7 */ /* 0x002224000802017f */
[----:B0-----:R-:W-:Y:S05]  /*2ba10*/  @!P1 NANOSLEEP.SYNCS 0x989680 ;  /* 0x009896800000995d */ /* 0x001fea0003900000 */
[----:B------:R-:W0:Y:S02]  /*2ba20*/  @!P1 SYNCS.PHASECHK.TRANS64 P1, [R0+URZ+0x38830], R3 ;  /* 0x03883003000095a7 */ /* 0x000e24000802007f */
[----:B0-----:R-:W-:Y:S05]  /*2ba30*/  @!P1 BRA `(.L_x_634) ;  /* 0xfffffffc00f09947 */ /* 0x001fea000383ffff */
[----:B------:R-:W-:Y:S05]  /*2ba40*/  BRA `(.L_x_633) ;  /* 0xfffffe8000447947 */ /* 0x000fea000383ffff */
.L_x_642:
[----:B-1----:R1:W2:Y:S02]  /*2ba50*/  SYNCS.PHASECHK.TRANS64.TRYWAIT P1, [R9+URZ+0x38830], R3 ;  /* 0x03883003090075a7 */ /* 0x0022a4000802017f */
[----:B--2---:R-:W-:Y:S05]  /*2ba60*/  @!P1 NANOSLEEP.SYNCS 0x989680 ;  /* 0x009896800000995d */ /* 0x004fea0003900000 */
[----:B------:R-:W2:Y:S02]  /*2ba70*/  @!P1 SYNCS.PHASECHK.TRANS64 P1, [R9+URZ+0x38830], R3 ;  /* 0x03883003090095a7 */ /* 0x000ea4000802007f */
[----:B--2---:R-:W-:Y:S05]  /*2ba80*/  @!P1 BRA `(.L_x_642) ;  /* 0xfffffffc00f09947 */ /* 0x004fea000383ffff */
[----:B------:R-:W-:Y:S05]  /*2ba90*/  BRA `(.L_x_641) ;  /* 0xfffffecc00c47947 */ /* 0x000fea000383ffff */
.L_x_647:
[----:B---3--:R3:W4:Y:S02]  /*2baa0*/  SYNCS.PHASECHK.TRANS64.TRYWAIT P1, [R6+URZ+0x38850], R0 ;  /* 0x03885000060075a7 */ /* 0x008724000802017f */
[----:B----4-:R-:W-:Y:S05]  /*2bab0*/  @!P1 NANOSLEEP.SYNCS 0x989680 ;  /* 0x009896800000995d */ /* 0x010fea0003900000 */
[----:B------:R-:W4:Y:S02]  /*2bac0*/  @!P1 SYNCS.PHASECHK.TRANS64 P1, [R6+URZ+0x38850], R0 ;  /* 0x03885000060095a7 */ /* 0x000f24000802007f */
[----:B----4-:R-:W-:Y:S05]  /*2bad0*/  @!P1 BRA `(.L_x_647) ;  /* 0xfffffffc00f09947 */ /* 0x010fea000383ffff */
[----:B------:R-:W-:Y:S05]  /*2bae0*/  BRA `(.L_x_646) ;  /* 0xffffff0400847947 */ /* 0x000fea000383ffff */
.L_x_655:
[----:B-1----:R1:W2:Y:S02]  /*2baf0*/  SYNCS.PHASECHK.TRANS64.TRYWAIT P1, [R2+URZ+0x38850], R0 ;  /* 0x03885000020075a7 */ /* 0x0022a4000802017f */
[----:B--2---:R-:W-:Y:S05]  /*2bb00*/  @!P1 NANOSLEEP.SYNCS 0x989680 ;  /* 0x009896800000995d */ /* 0x004fea0003900000 */
[----:B------:R-:W2:Y:S02]  /*2bb10*/  @!P1 SYNCS.PHASECHK.TRANS64 P1, [R2+URZ+0x38850], R0 ;  /* 0x03885000020095a7 */ /* 0x000ea4000802007f */
[----:B--2---:R-:W-:Y:S05]  /*2bb20*/  @!P1 BRA `(.L_x_655) ;  /* 0xfffffffc00f09947 */ /* 0x004fea000383ffff */
[----:B------:R-:W-:Y:S05]  /*2bb30*/  BRA `(.L_x_654) ;  /* 0xffffff1c00b47947 */ /* 0x000fea000383ffff */
.L_x_695:
        /* <DEDUP_REMOVED lines=8> */
[----:B------:R-:W-:Y:S05]  /*2bbc0*/  WARPSYNC.COLLECTIVE R15, `(.L_x_865) ;  /* 0x000000000f087348 */ /* 0x000fea0003c00000 */
[----:B------:R0:W1:Y:S02]  /*2bbd0*/  SHFL.IDX P6, R14, R13, R12, R11 ;  /* 0x0000000c0d0e7389 */ /* 0x00006400000c000b */
[----:B01----:R-:W-:Y:S01]  /*2bbe0*/  ENDCOLLECTIVE ;  /* 0x000000000000791b */ /* 0x003fe20003800000 */
.L_x_865:
[----:B------:R-:W-:Y:S05]  /*2bbf0*/  BSYNC B1 ;  /* 0x0000000000017941 */ /* 0x000fea0003800000 */
.L_x_864:
[----:B------:R-:W-:Y:S05]  /*2bc00*/  BRA `(.L_x_866) ;  /* 0xffffff8800b47947 */ /* 0x000fea000383ffff */
.L_x_697:
[----:B------:R-:W-:Y:S01]  /*2bc10*/  BSSY B1, `(.L_x_867) ;  /* 0x0000006000017945 */ /* 0x000fe20003800000 */
[----:B------:R-:W-:-:S07]  /*2bc20*/  IMAD.MOV.U32 R15, RZ, RZ, -0x1 ;  /* 0xffffffffff0f7424 */ /* 0x000fce00078e00ff */
[----:B0-----:R-:W-:Y:S05]  /*2bc30*/  WARPSYNC.COLLECTIVE R15, `(.L_x_868) ;  /* 0x000000000f0c7348 */ /* 0x001fea0003c00000 */
[----:B------:R-:W-:Y:S02]  /*2bc40*/  ELECT P6, UR62, PT ;  /* 0x00000000003e782f */ /* 0x000fe400038c0000 */
[----:B------:R-:W-:Y:S01]  /*2bc50*/  MOV R14, UR62 ;  /* 0x0000003e000e7c02 */ /* 0x000fe20008000f00 */
[----:B0-----:R-:W-:Y:S10]  /*2bc60*/  ENDCOLLECTIVE ;  /* 0x000000000000791b */ /* 0x001ff40003800000 */
.L_x_868:
[----:B------:R-:W-:Y:S05]  /*2bc70*/  BSYNC B1 ;  /* 0x0000000000017941 */ /* 0x000fea0003800000 */
.L_x_867:
[----:B------:R-:W-:Y:S05]  /*2bc80*/  BRA `(.L_x_696) ;  /* 0xffffff8800ac7947 */ /* 0x000fea000383ffff */
.L_x_699:
[----:B0-----:R0:W1:Y:S02]  /*2bc90*/  SYNCS.PHASECHK.TRANS64.TRYWAIT P0, [R16+URZ+0x38820], R8 ;  /* 0x03882008100075a7 */ /* 0x001064000800017f */
[----:B-1----:R-:W-:Y:S05]  /*2bca0*/  @!P0 NANOSLEEP.SYNCS 0x989680 ;  /* 0x009896800000895d */ /* 0x002fea0003900000 */
[----:B------:R-:W1:Y:S02]  /*2bcb0*/  @!P0 SYNCS.PHASECHK.TRANS64 P0, [R16+URZ+0x38820], R8 ;  /* 0x03882008100085a7 */ /* 0x000e64000800007f */
[----:B-1----:R-:W-:Y:S05]  /*2bcc0*/  @!P0 BRA `(.L_x_699) ;  /* 0xfffffffc00f08947 */ /* 0x002fea000383ffff */
[----:B------:R-:W-:Y:S05]  /*2bcd0*/  BRA `(.L_x_869) ;  /* 0xffffff8800bc7947 */ /* 0x000fea000383ffff */
.L_x_703:
[----:B-1----:R1:W2:Y:S02]  /*2bce0*/  SYNCS.PHASECHK.TRANS64.TRYWAIT P0, [R12+URZ+0x388a0], R11 ;  /* 0x0388a00b0c0075a7 */ /* 0x0022a4000800017f */
[----:B--2---:R-:W-:Y:S05]  /*2bcf0*/  @!P0 NANOSLEEP.SYNCS 0x989680 ;  /* 0x009896800000895d */ /* 0x004fea0003900000 */
[----:B------:R-:W2:Y:S02]  /*2bd00*/  @!P0 SYNCS.PHASECHK.TRANS64 P0, [R12+URZ+0x388a0], R11 ;  /* 0x0388a00b0c0085a7 */ /* 0x000ea4000800007f */
[----:B--2---:R-:W-:Y:S05]  /*2bd10*/  @!P0 BRA `(.L_x_703) ;  /* 0xfffffffc00f08947 */ /* 0x004fea000383ffff */
[----:B------:R-:W-:Y:S05]  /*2bd20*/  BRA `(.L_x_870) ;  /* 0xffffff8800d47947 */ /* 0x000fea000383ffff */
.L_x_711:
[----:B0-----:R0:W2:Y:S02]  /*2bd30*/  SYNCS.PHASECHK.TRANS64.TRYWAIT P0, [R12+URZ+0x388c0], R11 ;  /* 0x0388c00b0c0075a7 */ /* 0x0010a4000800017f */
[----:B--2---:R-:W-:Y:S05]  /*2bd40*/  @!P0 NANOSLEEP.SYNCS 0x989680 ;  /* 0x009896800000895d */ /* 0x004fea0003900000 */
[----:B------:R-:W2:Y:S02]  /*2bd50*/  @!P0 SYNCS.PHASECHK.TRANS64 P0, [R12+URZ+0x388c0], R11 ;  /* 0x0388c00b0c0085a7 */ /* 0x000ea4000800007f */
[----:B--2---:R-:W-:Y:S05]  /*2bd60*/  @!P0 BRA `(.L_x_711) ;  /* 0xfffffffc00f08947 */ /* 0x004fea000383ffff */
[----:B------:R-:W-:Y:S05]  /*2bd70*/  BRA `(.L_x_871) ;  /* 0xffffff9000107947 */ /* 0x000fea000383ffff */
.L_x_721:
[----:B-1----:R1:W2:Y:S02]  /*2bd80*/  SYNCS.PHASECHK.TRANS64.TRYWAIT P2, [R11+URZ+0x388a0], R10 ;  /* 0x0388a00a0b0075a7 */ /* 0x0022a4000804017f */
[----:B--2---:R-:W-:Y:S05]  /*2bd90*/  @!P2 NANOSLEEP.SYNCS 0x989680 ;  /* 0x009896800000a95d */ /* 0x004fea0003900000 */
[----:B------:R-:W2:Y:S02]  /*2bda0*/  @!P2 SYNCS.PHASECHK.TRANS64 P2, [R11+URZ+0x388a0], R10 ;  /* 0x0388a00a0b00a5a7 */ /* 0x000ea4000804007f */
[----:B--2---:R-:W-:Y:S05]  /*2bdb0*/  @!P2 BRA `(.L_x_721) ;  /* 0xfffffffc00f0a947 */ /* 0x004fea000383ffff */
[----:B------:R-:W-:Y:S05]  /*2bdc0*/  BRA `(.L_x_872) ;  /* 0xffffff9400847947 */ /* 0x000fea000383ffff */
.L_x_729:
[----:B0-----:R0:W2:Y:S02]  /*2bdd0*/  SYNCS.PHASECHK.TRANS64.TRYWAIT P2, [R11+URZ+0x388c0], R10 ;  /* 0x0388c00a0b0075a7 */ /* 0x0010a4000804017f */
[----:B--2---:R-:W-:Y:S05]  /*2bde0*/  @!P2 NANOSLEEP.SYNCS 0x989680 ;  /* 0x009896800000a95d */ /* 0x004fea0003900000 */
[----:B------:R-:W2:Y:S02]  /*2bdf0*/  @!P2 SYNCS.PHASECHK.TRANS64 P2, [R11+URZ+0x388c0], R10 ;  /* 0x0388c00a0b00a5a7 */ /* 0x000ea4000804007f */
[----:B--2---:R-:W-:Y:S05]  /*2be00*/  @!P2 BRA `(.L_x_729) ;  /* 0xfffffffc00f0a947 */ /* 0x004fea000383ffff */
[----:B------:R-:W-:Y:S05]  /*2be10*/  BRA `(.L_x_873) ;  /* 0xffffff9800bc7947 */ /* 0x000fea000383ffff */
.L_x_747:
        /* <DEDUP_REMOVED lines=11> */
.L_x_875:
[----:B------:R-:W-:Y:S05]  /*2bed0*/  BSYNC B0 ;  /* 0x0000000000007941 */ /* 0x000fea0003800000 */
.L_x_874:
[----:B------:R-:W-:Y:S05]  /*2bee0*/  BRA `(.L_x_876) ;  /* 0xffffffa800c07947 */ /* 0x000fea000383ffff */
.L_x_750:
[----:B0-----:R0:W1:Y:S02]  /*2bef0*/  SYNCS.PHASECHK.TRANS64.TRYWAIT P0, [R5+URZ+0x38840], R2 ;  /* 0x03884002050075a7 */ /* 0x001064000800017f */
[----:B-1----:R-:W-:Y:S05]  /*2bf00*/  @!P0 NANOSLEEP.SYNCS 0x989680 ;  /* 0x009896800000895d */ /* 0x002fea0003900000 */
[----:B------:R-:W1:Y:S02]  /*2bf10*/  @!P0 SYNCS.PHASECHK.TRANS64 P0, [R5+URZ+0x38840], R2 ;  /* 0x03884002050085a7 */ /* 0x000e64000800007f */
[----:B-1----:R-:W-:Y:S05]  /*2bf20*/  @!P0 BRA `(.L_x_750) ;  /* 0xfffffffc00f08947 */ /* 0x002fea000383ffff */
[----:B------:R-:W-:Y:S05]  /*2bf30*/  BRA `(.L_x_877) ;  /* 0xffffffac00107947 */ /* 0x000fea000383ffff */
.L_x_751:
[----:B------:R-:W-:Y:S01]  /*2bf40*/  BSSY B0, `(.L_x_878) ;  /* 0x0000008000007945 */ /* 0x000fe20003800000 */
[----:B------:R-:W-:Y:S01]  /*2bf50*/  MOV R13, R6 ;  /* 0x00000006000d7202 */ /* 0x000fe20000000f00 */
[----:B------:R-:W-:Y:S02]  /*2bf60*/  IMAD.MOV.U32 R12, RZ, RZ, RZ ;  /* 0x000000ffff0c7224 */ /* 0x000fe400078e00ff */
[----:B------:R-:W-:Y:S02]  /*2bf70*/  IMAD.MOV.U32 R11, RZ, RZ, 0x181f ;  /* 0x0000181fff0b7424 */ /* 0x000fe400078e00ff */
[----:B------:R-:W-:-:S07]  /*2bf80*/  IMAD.MOV.U32 R15, RZ, RZ, -0x1 ;  /* 0xffffffffff0f7424 */ /* 0x000fce00078e00ff */
[----:B------:R-:W-:Y:S05]  /*2bf90*/  WARPSYNC.COLLECTIVE R15, `(.L_x_879) ;  /* 0x000000000f087348 */ /* 0x000fea0003c00000 */
[----:B------:R0:W1:Y:S02]  /*2bfa0*/  SHFL.IDX P6, R14, R13, R12, R11 ;  /* 0x0000000c0d0e7389 */ /* 0x00006400000c000b */
[----:B01----:R-:W-:Y:S01]  /*2bfb0*/  ENDCOLLECTIVE ;  /* 0x000000000000791b */ /* 0x003fe20003800000 */
.L_x_879:
[----:B------:R-:W-:Y:S05]  /*2bfc0*/  BSYNC B0 ;  /* 0x0000000000007941 */ /* 0x000fea0003800000 */
.L_x_878:
[----:B------:R-:W-:Y:S01]  /*2bfd0*/  IMAD.MOV.U32 R13, RZ, RZ, R0 ;  /* 0x000000ffff0d7224 */ /* 0x000fe200078e0000 */
[C---:B------:R-:W-:Y:S01]  /*2bfe0*/  LOP3.LUT P5, RZ, R18.reuse, 0x10, RZ, 0xc0, !PT ;  /* 0x0000001012ff7812 */ /* 0x040fe200078ac0ff */
[----:B------:R-:W-:Y:S01]  /*2bff0*/  IMAD.MOV.U32 R12, RZ, RZ, RZ ;  /* 0x000000ffff0c7224 */ /* 0x000fe200078e00ff */
[C---:B------:R-:W-:Y:S01]  /*2c000*/  LOP3.LUT P4, RZ, R18.reuse, 0x8, RZ, 0xc0, !PT ;  /* 0x0000000812ff7812 */ /* 0x040fe2000788c0ff */
[----:B------:R-:W-:Y:S01]  /*2c010*/  IMAD.MOV.U32 R11, RZ, RZ, 0x181f ;  /* 0x0000181fff0b7424 */ /* 0x000fe200078e00ff */
[C---:B------:R-:W-:Y:S01]  /*2c020*/  LOP3.LUT P3, RZ, R18.reuse, 0x4, RZ, 0xc0, !PT ;  /* 0x0000000412ff7812 */ /* 0x040fe2000786c0ff */
[----:B------:R-:W-:Y:S01]  /*2c030*/  IMAD.MOV.U32 R15, RZ, RZ, -0x1 ;  /* 0xffffffffff0f7424 */ /* 0x000fe200078e00ff */
[----:B------:R-:W-:Y:S01]  /*2c040*/  LOP3.LUT P2, RZ, R18, 0x2, RZ, 0xc0, !PT ;  /* 0x0000000212ff7812 */ /* 0x000fe2000784c0ff */
[----:B------:R-:W-:Y:S02]  /*2c050*/  IMAD.MOV.U32 R2, RZ, RZ, R14 ;  /* 0x000000ffff027224 */ /* 0x000fe400078e000e */
[----:B------:R-:W-:-:S10]  /*2c060*/  @P0 IMAD R9, R7, 0x2, R16 ;  /* 0x0000000207090824 */ /* 0x000fd400078e0210 */
[----:B------:R-:W-:Y:S05]  /*2c070*/  WARPSYNC.COLLECTIVE R15, `(.L_x_880) ;  /* 0x000000000f087348 */ /* 0x000fea0003c00000 */
[----:B------:R0:W1:Y:S02]  /*2c080*/  SHFL.IDX P6, R14, R13, R12, R11 ;  /* 0x0000000c0d0e7389 */ /* 0x00006400000c000b */
[----:B01----:R-:W-:Y:S01]  /*2c090*/  ENDCOLLECTIVE ;  /* 0x000000000000791b */ /* 0x003fe20003800000 */
.L_x_880:
[----:B------:R-:W-:Y:S01]  /*2c0a0*/  ULDC.64 UR4, c[0x0][0x208] ;  /* 0x0000820000047ab9 */ /* 0x000fe20000000a00 */
[----:B------:R-:W-:Y:S02]  /*2c0b0*/  IMAD.MOV.U32 R13, RZ, RZ, R6 ;  /* 0x000000ffff0d7224 */ /* 0x000fe400078e0006 */
[----:B------:R-:W-:Y:S02]  /*2c0c0*/  IMAD.MOV.U32 R12, RZ, RZ, 0x1 ;  /* 0x00000001ff0c7424 */ /* 0x000fe400078e00ff */
[----:B------:R-:W-:-:S05]  /*2c0d0*/  IMAD.MOV.U32 R3, RZ, RZ, R14 ;  /* 0x000000ffff037224 */ /* 0x000fca00078e000e */
[----:B------:R-:W-:-:S05]  /*2c0e0*/  @P0 LEA R3, P1, R34, R3, 0x1 ;  /* 0x0000000322030211 */ /* 0x000fca00078208ff */
[----:B------:R-:W-:Y:S01]  /*2c0f0*/  @P0 IMAD.X R2, RZ, RZ, R2, P1 ;  /* 0x000000ffff020224 */ /* 0x000fe200008e0602 */
[----:B------:R-:W-:-:S04]  /*2c100*/  ISETP.GE.AND P1, PT, R4, 0x11, PT ;  /* 0x000000110400780c */ /* 0x000fc80003f26270 */
[----:B------:R-:W-:-:S04]  /*2c110*/  @P0 LOP3.LUT R3, R3, R2, RZ, 0x3c, !PT ;  /* 0x0000000203030212 */ /* 0x000fc800078e3cff */
[----:B------:R-:W-:-:S04]  /*2c120*/  @P0 LOP3.LUT R2, R3, R2, RZ, 0x3c, !PT ;  /* 0x0000000203020212 */ /* 0x000fc800078e3cff */
[----:B------:R-:W-:Y:S01]  /*2c130*/  @P0 LOP3.LUT R3, R3, R2, RZ, 0x3c, !PT ;  /* 0x0000000203030212 */ /* 0x000fe200078e3cff */
[----:B------:R-:W-:-:S04]  /*2c140*/  @P1 IMAD R21, R7, 0x2, R16 ;  /* 0x0000000207151824 */ /* 0x000fc800078e0210 */
        /* <DEDUP_REMOVED lines=10> */
.L_x_881:
[----:B------:R-:W-:Y:S02]  /*2c1f0*/  IMAD.MOV.U32 R13, RZ, RZ, R0 ;  /* 0x000000ffff0d7224 */ /* 0x000fe400078e0000 */
[----:B------:R-:W-:-:S07]  /*2c200*/  IMAD.MOV.U32 R8, RZ, RZ, R14 ;  /* 0x000000ffff087224 */ /* 0x000fce00078e000e */
[----:B------:R-:W-:Y:S05]  /*2c210*/  WARPSYNC.COLLECTIVE R15, `(.L_x_882) ;  /* 0x000000000f087348 */ /* 0x000fea0003c00000 */
[----:B------:R0:W1:Y:S02]  /*2c220*/  SHFL.IDX P6, R14, R13, R12, R11 ;  /* 0x0000000c0d0e7389 */ /* 0x00006400000c000b */
[----:B01----:R-:W-:Y:S01]  /*2c230*/  ENDCOLLECTIVE ;  /* 0x000000000000791b */ /* 0x003fe20003800000 */
.L_x_882:
[----:B------:R-:W-:Y:S01]  /*2c240*/  ULDC.64 UR4, c[0x0][0x208] ;  /* 0x0000820000047ab9 */ /* 0x000fe20000000a00 */
[----:B------:R-:W-:Y:S02]  /*2c250*/  IMAD.MOV.U32 R13, RZ, RZ, R6 ;  /* 0x000000ffff0d7224 */ /* 0x000fe400078e0006 */
[----:B------:R-:W-:Y:S02]  /*2c260*/  IMAD.MOV.U32 R12, RZ, RZ, 0x2 ;  /* 0x00000002ff0c7424 */ /* 0x000fe400078e00ff */
[----:B------:R-:W-:-:S05]  /*2c270*/  IMAD.MOV.U32 R2, RZ, RZ, R14 ;  /* 0x000000ffff027224 */ /* 0x000fca00078e000e */
[----:B------:R-:W-:-:S05]  /*2c280*/  @P1 LEA R2, P0, R34, R2, 0x1 ;  /* 0x0000000222021211 */ /* 0x000fca00078008ff */
[----:B------:R-:W-:-:S05]  /*2c290*/  @P1 IMAD.X R3, RZ, RZ, R8, P0 ;  /* 0x000000ffff031224 */ /* 0x000fca00000e0608 */
        /* <DEDUP_REMOVED lines=11> */
.L_x_883:
[----:B------:R-:W-:Y:S02]  /*2c350*/  @P1 IMAD R9, R7, 0x2, R16 ;  /* 0x0000000207091824 */ /* 0x000fe400078e0210 */
[----:B------:R-:W-:Y:S02]  /*2c360*/  IMAD.MOV.U32 R13, RZ, RZ, R0 ;  /* 0x000000ffff0d7224 */ /* 0x000fe400078e0000 */
[----:B------:R-:W-:-:S07]  /*2c370*/  IMAD.MOV.U32 R8, RZ, RZ, R14 ;  /* 0x000000ffff087224 */ /* 0x000fce00078e000e */
[----:B------:R-:W-:Y:S05]  /*2c380*/  WARPSYNC.COLLECTIVE R15, `(.L_x_884) ;  /* 0x000000000f087348 */ /* 0x000fea0003c00000 */
[----:B------:R0:W1:Y:S02]  /*2c390*/  SHFL.IDX P6, R14, R13, R12, R11 ;  /* 0x0000000c0d0e7389 */ /* 0x00006400000c000b */
[----:B01----:R-:W-:Y:S01]  /*2c3a0*/  ENDCOLLECTIVE ;  /* 0x000000000000791b */ /* 0x003fe20003800000 */
.L_x_884:
        /* <DEDUP_REMOVED lines=17> */
.L_x_885:
[----:B------:R-:W-:Y:S02]  /*2c4c0*/  @P1 IMAD R21, R7, 0x2, R16 ;  /* 0x0000000207151824 */ /* 0x000fe400078e0210 */
[----:B------:R-:W-:Y:S02]  /*2c4d0*/  IMAD.MOV.U32 R13, RZ, RZ, R0 ;  /* 0x000000ffff0d7224 */ /* 0x000fe400078e0000 */
[----:B------:R-:W-:-:S07]  /*2c4e0*/  IMAD.MOV.U32 R8, RZ, RZ, R14 ;  /* 0x000000ffff087224 */ /* 0x000fce00078e000e */
[----:B------:R-:W-:Y:S05]  /*2c4f0*/  WARPSYNC.COLLECTIVE R15, `(.L_x_886) ;  /* 0x000000000f087348 */ /* 0x000fea0003c00000 */
[----:B------:R0:W1:Y:S02]  /*2c500*/  SHFL.IDX P6, R14, R13, R12, R11 ;  /* 0x0000000c0d0e7389 */ /* 0x00006400000c000b */
[----:B01----:R-:W-:Y:S01]  /*2c510*/  ENDCOLLECTIVE ;  /* 0x000000000000791b */ /* 0x003fe20003800000 */
.L_x_886:
        /* <DEDUP_REMOVED lines=16> */
.L_x_887:
[----:B------:R-:W-:Y:S02]  /*2c620*/  IMAD.MOV.U32 R13, RZ, RZ, R0 ;  /* 0x000000ffff0d7224 */ /* 0x000fe400078e0000 */
[----:B------:R-:W-:-:S07]  /*2c630*/  IMAD.MOV.U32 R8, RZ, RZ, R14 ;  /* 0x000000ffff087224 */ /* 0x000fce00078e000e */
[----:B------:R-:W-:Y:S05]  /*2c640*/  WARPSYNC.COLLECTIVE R15, `(.L_x_888) ;  /* 0x000000000f087348 */ /* 0x000fea0003c00000 */
[----:B------:R0:W1:Y:S02]  /*2c650*/  SHFL.IDX P6, R14, R13, R12, R11 ;  /* 0x0000000c0d0e7389 */ /* 0x00006400000c000b */
[----:B01----:R-:W-:Y:S01]  /*2c660*/  ENDCOLLECTIVE ;  /* 0x000000000000791b */ /* 0x003fe20003800000 */
.L_x_888:
[----:B------:R-:W-:Y:S01]  /*2c670*/  IMAD.MOV.U32 R0, RZ, RZ, R14 ;  /* 0x000000ffff007224 */ /* 0x000fe200078e000e */
[----:B------:R-:W-:Y:S06]  /*2c680*/  BRA `(.L_x_889) ;  /* 0xffffffa8006c7947 */ /* 0x000fec000383ffff */
.L_x_758:
[----:B------:R-:W-:Y:S01]  /*2c690*/  IMAD.MOV.U32 R13, RZ, RZ, R4 ;  /* 0x000000ffff0d7224 */ /* 0x000fe200078e0004 */
[----:B------:R-:W-:Y:S01]  /*2c6a0*/  MOV R11, 0x181f ;  /* 0x0000181f000b7802 */ /* 0x000fe20000000f00 */
[----:B------:R-:W-:Y:S02]  /*2c6b0*/  IMAD.MOV.U32 R12, RZ, RZ, RZ ;  /* 0x000000ffff0c7224 */ /* 0x000fe400078e00ff */
[----:B------:R-:W-:Y:S02]  /*2c6c0*/  IMAD.MOV.U32 R15, RZ, RZ, -0x1 ;  /* 0xffffffffff0f7424 */ /* 0x000fe400078e00ff */
[----:B-----5:R-:W-:Y:S02]  /*2c6d0*/  IMAD R6, R10, R8, RZ ;  /* 0x000000080a067224 */ /* 0x020fe400078e02ff */
[----:B------:R-:W-:-:S07]  /*2c6e0*/  IMAD.IADD R0, R9, 0x1, R0 ;  /* 0x0000000109007824 */ /* 0x000fce00078e0200 */
[----:B------:R-:W-:Y:S05]  /*2c6f0*/  WARPSYNC.COLLECTIVE R15, `(.L_x_890) ;  /* 0x000000000f087348 */ /* 0x000fea0003c00000 */
[----:B------:R0:W1:Y:S02]  /*2c700*/  SHFL.IDX P6, R14, R13, R12, R11 ;  /* 0x0000000c0d0e7389 */ /* 0x00006400000c000b */
[----:B01----:R-:W-:Y:S01]  /*2c710*/  ENDCOLLECTIVE ;  /* 0x000000000000791b */ /* 0x003fe20003800000 */
.L_x_890:
[----:B------:R-:W-:Y:S01]  /*2c720*/  ISETP.GE.AND P1, PT, R0, R6, PT ;  /* 0x000000060000720c */ /* 0x000fe20003f26270 */
[----:B------:R-:W-:Y:S02]  /*2c730*/  IMAD.MOV.U32 R13, RZ, RZ, R5 ;  /* 0x000000ffff0d7224 */ /* 0x000fe400078e0005 */
[----:B------:R-:W-:-:S10]  /*2c740*/  IMAD.MOV.U32 R2, RZ, RZ, R14 ;  /* 0x000000ffff027224 */ /* 0x000fd400078e000e */
[----:B------:R-:W-:Y:S05]  /*2c750*/  WARPSYNC.COLLECTIVE R15, `(.L_x_891) ;  /* 0x000000000f087348 */ /* 0x000fea0003c00000 */
[----:B------:R0:W1:Y:S02]  /*2c760*/  SHFL.IDX P6, R14, R13, R12, R11 ;  /* 0x0000000c0d0e7389 */ /* 0x00006400000c000b */
[----:B01----:R-:W-:Y:S01]  /*2c770*/  ENDCOLLECTIVE ;  /* 0x000000000000791b */ /* 0x003fe20003800000 */
.L_x_891:
[----:B------:R-:W-:Y:S01]  /*2c780*/  ULDC.64 UR4, c[0x0][0x208] ;  /* 0x0000820000047ab9 */ /* 0x000fe20000000a00 */
[----:B------:R-:W-:Y:S02]  /*2c790*/  IMAD.MOV.U32 R13, RZ, RZ, R4 ;  /* 0x000000ffff0d7224 */ /* 0x000fe400078e0004 */
[----:B------:R-:W-:Y:S02]  /*2c7a0*/  IMAD.MOV.U32 R12, RZ, RZ, 0x1 ;  /* 0x00000001ff0c7424 */ /* 0x000fe400078e00ff */
[----:B------:R-:W-:-:S05]  /*2c7b0*/  IMAD.MOV.U32 R3, RZ, RZ, R14 ;  /* 0x000000ffff037224 */ /* 0x000fca00078e000e */
[----:B------:R-:W-:-:S05]  /*2c7c0*/  @!P1 LEA R7, P5, R34, R3, 0x1 ;  /* 0x0000000322079211 */ /* 0x000fca00078a08ff */
[----:B------:R-:W-:Y:S02]  /*2c7d0*/  @!P1 IMAD.X R3, RZ, RZ, R2, P5 ;  /* 0x000000ffff039224 */ /* 0x000fe400028e0602 */
[----:B------:R-:W-:Y:S02]  /*2c7e0*/  @!P1 IMAD.MOV.U32 R2, RZ, RZ, R7 ;  /* 0x000000ffff029224 */ /* 0x000fe400078e0007 */
[----:B------:R-:W-:-:S03]  /*2c7f0*/  VIADD R7, R0, 0x10 ;  /* 0x0000001000077836 */ /* 0x000fc60000000000 */
        /* <DEDUP_REMOVED lines=11> */
.L_x_892:
[----:B------:R-:W-:Y:S02]  /*2c8b0*/  IMAD.MOV.U32 R13, RZ, RZ, R5 ;  /* 0x000000ffff0d7224 */ /* 0x000fe400078e0005 */
[----:B------:R-:W-:-:S07]  /*2c8c0*/  IMAD.MOV.U32 R2, RZ, RZ, R14 ;  /* 0x000000ffff027224 */ /* 0x000fce00078e000e */
[----:B------:R-:W-:Y:S05]  /*2c8d0*/  WARPSYNC.COLLECTIVE R15, `(.L_x_893) ;  /* 0x000000000f087348 */ /* 0x000fea0003c00000 */
[----:B------:R0:W1:Y:S02]  /*2c8e0*/  SHFL.IDX P6, R14, R13, R12, R11 ;  /* 0x0000000c0d0e7389 */ /* 0x00006400000c000b */
[----:B01----:R-:W-:Y:S01]  /*2c8f0*/  ENDCOLLECTIVE ;  /* 0x000000000000791b */ /* 0x003fe20003800000 */
.L_x_893:
[----:B------:R-:W-:Y:S01]  /*2c900*/  ULDC.64 UR4, c[0x0][0x208] ;  /* 0x0000820000047ab9 */ /* 0x000fe20000000a00 */
[----:B------:R-:W-:Y:S02]  /*2c910*/  IMAD.MOV.U32 R13, RZ, RZ, R4 ;  /* 0x000000ffff0d7224 */ /* 0x000fe400078e0004 */
[----:B------:R-:W-:Y:S02]  /*2c920*/  IMAD.MOV.U32 R12, RZ, RZ, 0x2 ;  /* 0x00000002ff0c7424 */ /* 0x000fe400078e00ff */
[----:B------:R-:W-:-:S05]  /*2c930*/  IMAD.MOV.U32 R3, RZ, RZ, R14 ;  /* 0x000000ffff037224 */ /* 0x000fca00078e000e */
[----:B------:R-:W-:-:S05]  /*2c940*/  @!P1 LEA R7, P5, R34, R3, 0x1 ;  /* 0x0000000322079211 */ /* 0x000fca00078a08ff */
[----:B------:R-:W-:Y:S02]  /*2c950*/  @!P1 IMAD.X R8, RZ, RZ, R2, P5 ;  /* 0x000000ffff089224 */ /* 0x000fe400028e0602 */
[----:B------:R-:W-:Y:S02]  /*2c960*/  @!P1 IMAD.MOV.U32 R2, RZ, RZ, R7 ;  /* 0x000000ffff029224 */ /* 0x000fe400078e0007 */
        /* <DEDUP_REMOVED lines=13> */
.L_x_894:
[----:B------:R-:W-:Y:S02]  /*2ca40*/  IMAD.MOV.U32 R13, RZ, RZ, R5 ;  /* 0x000000ffff0d7224 */ /* 0x000fe400078e0005 */
[----:B------:R-:W-:-:S07]  /*2ca50*/  IMAD.MOV.U32 R2, RZ, RZ, R14 ;  /* 0x000000ffff027224 */ /* 0x000fce00078e000e */
[----:B------:R-:W-:Y:S05]  /*2ca60*/  WARPSYNC.COLLECTIVE R15, `(.L_x_895) ;  /* 0x000000000f087348 */ /* 0x000fea0003c00000 */
[----:B------:R0:W1:Y:S02]  /*2ca70*/  SHFL.IDX P6, R14, R13, R12, R11 ;  /* 0x0000000c0d0e7389 */ /* 0x00006400000c000b */
[----:B01----:R-:W-:Y:S01]  /*2ca80*/  ENDCOLLECTIVE ;  /* 0x000000000000791b */ /* 0x003fe20003800000 */
.L_x_895:
        /* <DEDUP_REMOVED lines=20> */
.L_x_896:
[----:B------:R-:W-:Y:S02]  /*2cbd0*/  IMAD.MOV.U32 R13, RZ, RZ, R5 ;  /* 0x000000ffff0d7224 */ /* 0x000fe400078e0005 */
[----:B------:R-:W-:-:S07]  /*2cbe0*/  IMAD.MOV.U32 R2, RZ, RZ, R14 ;  /* 0x000000ffff027224 */ /* 0x000fce00078e000e */
[----:B------:R-:W-:Y:S05]  /*2cbf0*/  WARPSYNC.COLLECTIVE R15, `(.L_x_897) ;  /* 0x000000000f087348 */ /* 0x000fea0003c00000 */
[----:B------:R0:W1:Y:S02]  /*2cc00*/  SHFL.IDX P6, R14, R13, R12, R11 ;  /* 0x0000000c0d0e7389 */ /* 0x00006400000c000b */
[----:B01----:R-:W-:Y:S01]  /*2cc10*/  ENDCOLLECTIVE ;  /* 0x000000000000791b */ /* 0x003fe20003800000 */
.L_x_897:
        /* <DEDUP_REMOVED lines=20> */
.L_x_898:
[----:B------:R-:W-:Y:S02]  /*2cd60*/  IMAD.MOV.U32 R13, RZ, RZ, R5 ;  /* 0x000000ffff0d7224 */ /* 0x000fe400078e0005 */
[----:B------:R-:W-:-:S07]  /*2cd70*/  IMAD.MOV.U32 R2, RZ, RZ, R14 ;  /* 0x000000ffff027224 */ /* 0x000fce00078e000e */
[----:B------:R-:W-:Y:S05]  /*2cd80*/  WARPSYNC.COLLECTIVE R15, `(.L_x_899) ;  /* 0x000000000f087348 */ /* 0x000fea0003c00000 */
[----:B------:R0:W1:Y:S02]  /*2cd90*/  SHFL.IDX P6, R14, R13, R12, R11 ;  /* 0x0000000c0d0e7389 */ /* 0x00006400000c000b */
[----:B01----:R-:W-:Y:S01]  /*2cda0*/  ENDCOLLECTIVE ;  /* 0x000000000000791b */ /* 0x003fe20003800000 */
.L_x_899:
[----:B------:R-:W-:Y:S01]  /*2cdb0*/  ULDC.64 UR4, c[0x0][0x208] ;  /* 0x0000820000047ab9 */ /* 0x000fe20000000a00 */
[----:B------:R-:W-:Y:S02]  /*2cdc0*/  IMAD.MOV.U32 R13, RZ, RZ, R4 ;  /* 0x000000ffff0d7224 */ /* 0x000fe400078e0004 */
[----:B------:R-:W-:Y:S01]  /*2cdd0*/  IMAD.MOV.U32 R12, RZ, RZ, 0x5 ;  /* 0x00000005ff0c7424 */ /* 0x000fe200078e00ff */
[----:B------:R-:W-:-:S04]  /*2cde0*/  MOV R3, R14 ;  /* 0x0000000e00037202 */ /* 0x000fc80000000f00 */
        /* <DEDUP_REMOVED lines=16> */
.L_x_900:
[----:B------:R-:W-:Y:S02]  /*2cef0*/  IMAD.MOV.U32 R13, RZ, RZ, R5 ;  /* 0x000000ffff0d7224 */ /* 0x000fe400078e0005 */
[----:B------:R-:W-:-:S07]  /*2cf00*/  IMAD.MOV.U32 R2, RZ, RZ, R14 ;  /* 0x000000ffff027224 */ /* 0x000fce00078e000e */
[----:B------:R-:W-:Y:S05]  /*2cf10*/  WARPSYNC.COLLECTIVE R15, `(.L_x_901) ;  /* 0x000000000f087348 */ /* 0x000fea0003c00000 */
[----:B------:R0:W1:Y:S02]  /*2cf20*/  SHFL.IDX P6, R14, R13, R12, R11 ;  /* 0x0000000c0d0e7389 */ /* 0x00006400000c000b */
[----:B01----:R-:W-:Y:S01]  /*2cf30*/  ENDCOLLECTIVE ;  /* 0x000000000000791b */ /* 0x003fe20003800000 */
.L_x_901:
        /* <DEDUP_REMOVED lines=20> */
.L_x_902:
[----:B------:R-:W-:Y:S02]  /*2d080*/  IMAD.MOV.U32 R13, RZ, RZ, R5 ;  /* 0x000000ffff0d7224 */ /* 0x000fe400078e0005 */
[----:B------:R-:W-:-:S07]  /*2d090*/  IMAD.MOV.U32 R2, RZ, RZ, R14 ;  /* 0x000000ffff027224 */ /* 0x000fce00078e000e */
[----:B------:R-:W-:Y:S05]  /*2d0a0*/  WARPSYNC.COLLECTIVE R15, `(.L_x_903) ;  /* 0x000000000f087348 */ /* 0x000fea0003c00000 */
[----:B------:R0:W1:Y:S02]  /*2d0b0*/  SHFL.IDX P6, R14, R13, R12, R11 ;  /* 0x0000000c0d0e7389 */ /* 0x00006400000c000b */
[----:B01----:R-:W-:Y:S01]  /*2d0c0*/  ENDCOLLECTIVE ;  /* 0x000000000000791b */ /* 0x003fe20003800000 */
.L_x_903:
[----:B------:R-:W-:Y:S01]  /*2d0d0*/  ULDC.64 UR4, c[0x0][0x208] ;  /* 0x0000820000047ab9 */ /* 0x000fe20000000a00 */
[----:B------:R-:W-:Y:S02]  /*2d0e0*/  IMAD.MOV.U32 R13, RZ, RZ, R4 ;  /* 0x000000ffff0d7224 */ /* 0x000fe400078e0004 */
[----:B------:R-:W-:Y:S02]  /*2d0f0*/  IMAD.MOV.U32 R12, RZ, RZ, 0x7 ;  /* 0x00000007ff0c7424 */ /* 0x000fe400078e00ff */
[----:B------:R-:W-:-:S05]  /*2d100*/  IMAD.MOV.U32 R3, RZ, RZ, R14 ;  /* 0x000000ffff037224 */ /* 0x000fca00078e000e */
[----:B------:R-:W-:-:S05]  /*2d110*/  @!P1 LEA R7, P5, R34, R3, 0x1 ;  /* 0x0000000322079211 */ /* 0x000fca00078a08ff */
[----:B------:R-:W-:Y:S02]  /*2d120*/  @!P1 IMAD.X R8, RZ, RZ, R2, P5 ;  /* 0x000000ffff089224 */ /* 0x000fe400028e0602 */
[----:B------:R-:W-:Y:S02]  /*2d130*/  @!P1 IMAD.MOV.U32 R2, RZ, RZ, R7 ;  /* 0x000000ffff029224 */ /* 0x000fe400078e0007 */
[----:B------:R-:W-:-:S05]  /*2d140*/  @!P1 IMAD.MOV.U32 R3, RZ, RZ, R8 ;  /* 0x000000ffff039224 */ /* 0x000fca00078e0008 */
        /* <DEDUP_REMOVED lines=10> */
.L_x_904:
[----:B------:R-:W-:Y:S02]  /*2d1f0*/  IMAD.MOV.U32 R13, RZ, RZ, R5 ;  /* 0x000000ffff0d7224 */ /* 0x000fe400078e0005 */
[----:B------:R-:W-:-:S07]  /*2d200*/  IMAD.MOV.U32 R7, RZ, RZ, R14 ;  /* 0x000000ffff077224 */ /* 0x000fce00078e000e */
[----:B------:R-:W-:Y:S05]  /*2d210*/  WARPSYNC.COLLECTIVE R15, `(.L_x_905) ;  /* 0x000000000f087348 */ /* 0x000fea0003c00000 */
[----:B------:R0:W1:Y:S02]  /*2d220*/  SHFL.IDX P6, R14, R13, R12, R11 ;  /* 0x0000000c0d0e7389 */ /* 0x00006400000c000b */
[----:B01----:R-:W-:Y:S01]  /*2d230*/  ENDCOLLECTIVE ;  /* 0x000000000000791b */ /* 0x003fe20003800000 */
.L_x_905:
[----:B------:R-:W-:Y:S05]  /*2d240*/  BRA `(.L_x_906) ;  /* 0xffffffa800d07947 */ /* 0x000fea000383ffff */
.L_x_763:
[----:B0-----:R0:W2:Y:S02]  /*2d250*/  SYNCS.PHASECHK.TRANS64.TRYWAIT P0, [R16+URZ+0x38820], R3 ;  /* 0x03882003100075a7 */ /* 0x0010a4000800017f */
[----:B--2---:R-:W-:Y:S05]  /*2d260*/  @!P0 NANOSLEEP.SYNCS 0x989680 ;  /* 0x009896800000895d */ /* 0x004fea0003900000 */
[----:B------:R-:W2:Y:S02]  /*2d270*/  @!P0 SYNCS.PHASECHK.TRANS64 P0, [R16+URZ+0x38820], R3 ;  /* 0x03882003100085a7 */ /* 0x000ea4000800007f */
[----:B--2---:R-:W-:Y:S05]  /*2d280*/  @!P0 BRA `(.L_x_763) ;  /* 0xfffffffc00f08947 */ /* 0x004fea000383ffff */
[----:B------:R-:W-:Y:S05]  /*2d290*/  BRA `(.L_x_907) ;  /* 0xffffffac00507947 */ /* 0x000fea000383ffff */
.L_x_768:
[----:B0-----:R0:W1:Y:S02]  /*2d2a0*/  SYNCS.PHASECHK.TRANS64.TRYWAIT P0, [R6+URZ+0x38840], R3 ;  /* 0x03884003060075a7 */ /* 0x001064000800017f */
[----:B-1----:R-:W-:Y:S05]  /*2d2b0*/  @!P0 NANOSLEEP.SYNCS 0x989680 ;  /* 0x009896800000895d */ /* 0x002fea0003900000 */
[----:B------:R-:W1:Y:S02]  /*2d2c0*/  @!P0 SYNCS.PHASECHK.TRANS64 P0, [R6+URZ+0x38840], R3 ;  /* 0x03884003060085a7 */ /* 0x000e64000800007f */
[----:B-1----:R-:W-:Y:S05]  /*2d2d0*/  @!P0 BRA `(.L_x_768) ;  /* 0xfffffffc00f08947 */ /* 0x002fea000383ffff */
[----:B------:R-:W-:Y:S05]  /*2d2e0*/  BRA `(.L_x_908) ;  /* 0xffffffb0003c7947 */ /* 0x000fea000383ffff */
.L_x_769:
        /* <DEDUP_REMOVED lines=8> */
.L_x_910:
[----:B------:R-:W-:Y:S05]  /*2d370*/  BSYNC B1 ;  /* 0x0000000000017941 */ /* 0x000fea0003800000 */
.L_x_909:
        /* <DEDUP_REMOVED lines=12> */
.L_x_911:
[----:B------:R-:W-:Y:S01]  /*2d440*/  LOP3.LUT R18, R18, 0xfffffeff, RZ, 0xc0, !PT ;  /* 0xfffffeff12127812 */ /* 0x000fe200078ec0ff */
[----:B------:R-:W-:Y:S01]  /*2d450*/  IMAD R9, R9, 0x2, R16 ;  /* 0x0000000209097824 */ /* 0x000fe200078e0210 */
[----:B------:R-:W-:Y:S02]  /*2d460*/  ULDC.64 UR4, c[0x0][0x208] ;  /* 0x0000820000047ab9 */ /* 0x000fe40000000a00 */
[----:B------:R-:W-:-:S04]  /*2d470*/  @P2 LOP3.LUT R18, R18, 0x100, RZ, 0xfc, !PT ;  /* 0x0000010012122812 */ /* 0x000fc800078efcff */
[C---:B------:R-:W-:Y:S02]  /*2d480*/  LOP3.LUT P2, RZ, R18.reuse, 0x8, RZ, 0xc0, !PT ;  /* 0x0000000812ff7812 */ /* 0x040fe4000784c0ff */
[----:B------:R-:W-:Y:S01]  /*2d490*/  LOP3.LUT R18, R18, 0xffffff7f, RZ, 0xc0, !PT ;  /* 0xffffff7f12127812 */ /* 0x000fe200078ec0ff */
[----:B------:R-:W-:-:S03]  /*2d4a0*/  IMAD.MOV.U32 R13, RZ, RZ, R10 ;  /* 0x000000ffff0d7224 */ /* 0x000fc600078e000a */
[----:B------:R-:W-:Y:S02]  /*2d4b0*/  @P1 LOP3.LUT R18, R18, 0x80, RZ, 0xfc, !PT ;  /* 0x0000008012121812 */ /* 0x000fe400078efcff */
[----:B------:R-:W-:Y:S02]  /*2d4c0*/  MOV R12, 0x1 ;  /* 0x00000001000c7802 */ /* 0x000fe40000000f00 */
[----:B------:R-:W-:Y:S01]  /*2d4d0*/  LOP3.LUT P1, RZ, R18, 0x4, RZ, 0xc0, !PT ;  /* 0x0000000412ff7812 */ /* 0x000fe2000782c0ff */
[----:B------:R-:W-:-:S05]  /*2d4e0*/  IMAD.MOV.U32 R2, RZ, RZ, R14 ;  /* 0x000000ffff027224 */ /* 0x000fca00078e000e */
        /* <DEDUP_REMOVED lines=12> */
.L_x_912:
[----:B------:R-:W-:Y:S02]  /*2d5b0*/  IMAD.MOV.U32 R13, RZ, RZ, R8 ;  /* 0x000000ffff0d7224 */ /* 0x000fe400078e0008 */
[----:B------:R-:W-:-:S07]  /*2d5c0*/  IMAD.MOV.U32 R35, RZ, RZ, R14 ;  /* 0x000000ffff237224 */ /* 0x000fce00078e000e */
[----:B------:R-:W-:Y:S05]  /*2d5d0*/  WARPSYNC.COLLECTIVE R15, `(.L_x_913) ;  /* 0x000000000f087348 */ /* 0x000fea0003c00000 */
[----:B------:R0:W1:Y:S02]  /*2d5e0*/  SHFL.IDX P6, R14, R13, R12, R11 ;  /* 0x0000000c0d0e7389 */ /* 0x00006400000c000b */
[----:B01----:R-:W-:Y:S01]  /*2d5f0*/  ENDCOLLECTIVE ;  /* 0x000000000000791b */ /* 0x003fe20003800000 */
.L_x_913:
[----:B------:R-:W-:Y:S01]  /*2d600*/  ULDC.64 UR4, c[0x0][0x208] ;  /* 0x0000820000047ab9 */ /* 0x000fe20000000a00 */
[----:B------:R-:W-:Y:S02]  /*2d610*/  IMAD.MOV.U32 R13, RZ, RZ, R10 ;  /* 0x000000ffff0d7224 */ /* 0x000fe400078e000a */
[----:B------:R-:W-:Y:S02]  /*2d620*/  IMAD.MOV.U32 R12, RZ, RZ, 0x2 ;  /* 0x00000002ff0c7424 */ /* 0x000fe400078e00ff */
        /* <DEDUP_REMOVED lines=13> */
.L_x_914:
[----:B------:R-:W-:Y:S02]  /*2d700*/  IMAD.MOV.U32 R13, RZ, RZ, R8 ;  /* 0x000000ffff0d7224 */ /* 0x000fe400078e0008 */
[----:B------:R-:W-:-:S07]  /*2d710*/  IMAD.MOV.U32 R35, RZ, RZ, R14 ;  /* 0x000000ffff237224 */ /* 0x000fce00078e000e */
[----:B------:R-:W-:Y:S05]  /*2d720*/  WARPSYNC.COLLECTIVE R15, `(.L_x_915) ;  /* 0x000000000f087348 */ /* 0x000fea0003c00000 */
[----:B------:R0:W1:Y:S02]  /*2d730*/  SHFL.IDX P6, R14, R13, R12, R11 ;  /* 0x0000000c0d0e7389 */ /* 0x00006400000c000b */
[----:B01----:R-:W-:Y:S01]  /*2d740*/  ENDCOLLECTIVE ;  /* 0x000000000000791b */ /* 0x003fe20003800000 */
.L_x_915:
        /* <DEDUP_REMOVED lines=16> */
.L_x_916:
[----:B------:R-:W-:Y:S02]  /*2d850*/  IMAD.MOV.U32 R13, RZ, RZ, R8 ;  /* 0x000000ffff0d7224 */ /* 0x000fe400078e0008 */
[----:B------:R-:W-:-:S07]  /*2d860*/  IMAD.MOV.U32 R35, RZ, RZ, R14 ;  /* 0x000000ffff237224 */ /* 0x000fce00078e000e */
[----:B------:R-:W-:Y:S05]  /*2d870*/  WARPSYNC.COLLECTIVE R15, `(.L_x_917) ;  /* 0x000000000f087348 */ /* 0x000fea0003c00000 */
[----:B------:R0:W1:Y:S02]  /*2d880*/  SHFL.IDX P6, R14, R13, R12, R11 ;  /* 0x0000000c0d0e7389 */ /* 0x00006400000c000b */
[----:B01----:R-:W-:Y:S01]  /*2d890*/  ENDCOLLECTIVE ;  /* 0x000000000000791b */ /* 0x003fe20003800000 */
.L_x_917:
        /* <DEDUP_REMOVED lines=10> */
[----:B------:R-:W-:-:S03]  /*2d940*/  LOP3.LUT P3, RZ, R18, 0x200, RZ, 0xc0, !PT ;  /* 0x0000020012ff7812 */ /* 0x000fc6000786c0ff */
[----:B------:R0:W-:Y:S01]  /*2d950*/  LDGSTS.E.BYPASS.LTC128B.128 [R9+0x28400], desc[UR4][R2.64+0x80], !P2 ;  /* 0x2840008002097fae */ /* 0x0001e2000d101d44 */
[----:B------:R-:W-:-:S03]  /*2d960*/  LOP3.LUT P2, RZ, R18, 0x100, RZ, 0xc0, !PT ;  /* 0x0000010012ff7812 */ /* 0x000fc6000784c0ff */
[----:B------:R0:W-:Y:S01]  /*2d970*/  LDGSTS.E.BYPASS.LTC128B.128 [R9+0x2ac00], desc[UR4][R2.64+0x100], !P1 ;  /* 0x2ac0010002097fae */ /* 0x0001e2000c901d44 */
[----:B------:R-:W-:-:S03]  /*2d980*/  LOP3.LUT P1, RZ, R18, 0x80, RZ, 0xc0, !PT ;  /* 0x0000008012ff7812 */ /* 0x000fc6000782c0ff */
[----:B------:R0:W-:Y:S10]  /*2d990*/  LDGSTS.E.BYPASS.LTC128B.128 [R9+0x2d400], desc[UR4][R2.64+0x180], !P5 ;  /* 0x2d40018002097fae */ /* 0x0001f4000e901d44 */
[----:B0-----:R-:W-:Y:S05]  /*2d9a0*/  WARPSYNC.COLLECTIVE R15, `(.L_x_918) ;  /* 0x000000000f087348 */ /* 0x001fea0003c00000 */
[----:B------:R1:W2:Y:S02]  /*2d9b0*/  SHFL.IDX P6, R14, R13, R12, R11 ;  /* 0x0000000c0d0e7389 */ /* 0x0002a400000c000b */
[----:B012---:R-:W-:Y:S01]  /*2d9c0*/  ENDCOLLECTIVE ;  /* 0x000000000000791b */ /* 0x007fe20003800000 */
.L_x_918:
[----:B------:R-:W-:Y:S02]  /*2d9d0*/  IMAD.MOV.U32 R13, RZ, RZ, R8 ;  /* 0x000000ffff0d7224 */ /* 0x000fe400078e0008 */
[----:B------:R-:W-:-:S07]  /*2d9e0*/  IMAD.MOV.U32 R35, RZ, RZ, R14 ;  /* 0x000000ffff237224 */ /* 0x000fce00078e000e */
[----:B------:R-:W-:Y:S05]  /*2d9f0*/  WARPSYNC.COLLECTIVE R15, `(.L_x_919) ;  /* 0x000000000f087348 */ /* 0x000fea0003c00000 */
[----:B------:R0:W1:Y:S02]  /*2da00*/  SHFL.IDX P6, R14, R13, R12, R11 ;  /* 0x0000000c0d0e7389 */ /* 0x00006400000c000b */
[----:B01----:R-:W-:Y:S01]  /*2da10*/  ENDCOLLECTIVE ;  /* 0x000000000000791b */ /* 0x003fe20003800000 */
.L_x_919:
[----:B------:R-:W-:Y:S01]  /*2da20*/  IMAD.MOV.U32 R2, RZ, RZ, R14 ;  /* 0x000000ffff027224 */ /* 0x000fe200078e000e */
[----:B------:R-:W-:Y:S06]  /*2da30*/  BRA `(.L_x_920) ;  /* 0xffffffac007c7947 */ /* 0x000fec000383ffff */
.L_x_774:
[----:B-1----:R1:W2:Y:S02]  /*2da40*/  SYNCS.PHASECHK.TRANS64.TRYWAIT P0, [R6+URZ+0x38860], R2 ;  /* 0x03886002060075a7 */ /* 0x0022a4000800017f */
[----:B--2---:R-:W-:Y:S05]  /*2da50*/  @!P0 NANOSLEEP.SYNCS 0x989680 ;  /* 0x009896800000895d */ /* 0x004fea0003900000 */
[----:B------:R-:W2:Y:S02]  /*2da60*/  @!P0 SYNCS.PHASECHK.TRANS64 P0, [R6+URZ+0x38860], R2 ;  /* 0x03886002060085a7 */ /* 0x000ea4000800007f */
[----:B--2---:R-:W-:Y:S05]  /*2da70*/  @!P0 BRA `(.L_x_774) ;  /* 0xfffffffc00f08947 */ /* 0x004fea000383ffff */
[----:B------:R-:W-:Y:S05]  /*2da80*/  BRA `(.L_x_921) ;  /* 0xffffffac00fc7947 */ /* 0x000fea000383ffff */
.L_x_775:
        /* <DEDUP_REMOVED lines=8> */
.L_x_923:
[----:B------:R-:W-:Y:S05]  /*2db10*/  BSYNC B1 ;  /* 0x0000000000017941 */ /* 0x000fea0003800000 */
.L_x_922:
[----:B------:R-:W-:Y:S02]  /*2db20*/  IMAD.MOV.U32 R13, RZ, RZ, R17 ;  /* 0x000000ffff0d7224 */ /* 0x000fe400078e0011 */
        /* <DEDUP_REMOVED lines=8> */
.L_x_924:
[----:B------:R-:W-:Y:S01]  /*2dbb0*/  ULDC.64 UR4, c[0x0][0x208] ;  /* 0x0000820000047ab9 */ /* 0x000fe20000000a00 */
[----:B------:R-:W-:Y:S02]  /*2dbc0*/  IMAD.MOV.U32 R13, RZ, RZ, R19 ;  /* 0x000000ffff0d7224 */ /* 0x000fe400078e0013 */
[----:B------:R-:W-:Y:S02]  /*2dbd0*/  IMAD.MOV.U32 R12, RZ, RZ, 0x1 ;  /* 0x00000001ff0c7424 */ /* 0x000fe400078e00ff */
[----:B------:R-:W-:-:S05]  /*2dbe0*/  IMAD.MOV.U32 R2, RZ, RZ, R14 ;  /* 0x000000ffff027224 */ /* 0x000fca00078e000e */
        /* <DEDUP_REMOVED lines=16> */
.L_x_925:
[----:B------:R-:W-:Y:S02]  /*2dcf0*/  IMAD.MOV.U32 R13, RZ, RZ, R17 ;  /* 0x000000ffff0d7224 */ /* 0x000fe400078e0011 */
[----:B------:R-:W-:-:S07]  /*2dd00*/  IMAD.MOV.U32 R3, RZ, RZ, R14 ;  /* 0x000000ffff037224 */ /* 0x000fce00078e000e */
[----:B------:R-:W-:Y:S05]  /*2dd10*/  WARPSYNC.COLLECTIVE R15, `(.L_x_926) ;  /* 0x000000000f087348 */ /* 0x000fea0003c00000 */
[----:B------:R0:W1:Y:S02]  /*2dd20*/  SHFL.IDX P6, R14, R13, R12, R11 ;  /* 0x0000000c0d0e7389 */ /* 0x00006400000c000b */
[----:B01----:R-:W-:Y:S01]  /*2dd30*/  ENDCOLLECTIVE ;  /* 0x000000000000791b */ /* 0x003fe20003800000 */
.L_x_926:
[----:B------:R-:W-:Y:S01]  /*2dd40*/  ULDC.64 UR4, c[0x0][0x208] ;  /* 0x0000820000047ab9 */ /* 0x000fe20000000a00 */
[----:B------:R-:W-:Y:S01]  /*2dd50*/  MOV R13, R19 ;  /* 0x00000013000d7202 */ /* 0x000fe20000000f00 */
        /* <DEDUP_REMOVED lines=18> */
.L_x_927:
[----:B------:R-:W-:Y:S02]  /*2de80*/  IMAD.MOV.U32 R13, RZ, RZ, R17 ;  /* 0x000000ffff0d7224 */ /* 0x000fe400078e0011 */
[----:B------:R-:W-:-:S07]  /*2de90*/  IMAD.MOV.U32 R3, RZ, RZ, R14 ;  /* 0x000000ffff037224 */ /* 0x000fce00078e000e */
[----:B------:R-:W-:Y:S05]  /*2dea0*/  WARPSYNC.COLLECTIVE R15, `(.L_x_928) ;  /* 0x000000000f087348 */ /* 0x000fea0003c00000 */
[----:B------:R0:W1:Y:S02]  /*2deb0*/  SHFL.IDX P6, R14, R13, R12, R11 ;  /* 0x0000000c0d0e7389 */ /* 0x00006400000c000b */
[----:B01----:R-:W-:Y:S01]  /*2dec0*/  ENDCOLLECTIVE ;  /* 0x000000000000791b */ /* 0x003fe20003800000 */
.L_x_928:
        /* <DEDUP_REMOVED lines=20> */
.L_x_929:
[----:B------:R-:W-:Y:S02]  /*2e010*/  IMAD.MOV.U32 R13, RZ, RZ, R17 ;  /* 0x000000ffff0d7224 */ /* 0x000fe400078e0011 */
[----:B------:R-:W-:-:S07]  /*2e020*/  IMAD.MOV.U32 R3, RZ, RZ, R14 ;  /* 0x000000ffff037224 */ /* 0x000fce00078e000e */
[----:B------:R-:W-:Y:S05]  /*2e030*/  WARPSYNC.COLLECTIVE R15, `(.L_x_930) ;  /* 0x000000000f087348 */ /* 0x000fea0003c00000 */
[----:B------:R0:W1:Y:S02]  /*2e040*/  SHFL.IDX P6, R14, R13, R12, R11 ;  /* 0x0000000c0d0e7389 */ /* 0x00006400000c000b */
[----:B01----:R-:W-:Y:S01]  /*2e050*/  ENDCOLLECTIVE ;  /* 0x000000000000791b */ /* 0x003fe20003800000 */
.L_x_930:
        /* <DEDUP_REMOVED lines=20> */
.L_x_931:
[----:B------:R-:W-:Y:S02]  /*2e1a0*/  IMAD.MOV.U32 R13, RZ, RZ, R17 ;  /* 0x000000ffff0d7224 */ /* 0x000fe400078e0011 */
[----:B------:R-:W-:-:S07]  /*2e1b0*/  IMAD.MOV.U32 R19, RZ, RZ, R14 ;  /* 0x000000ffff137224 */ /* 0x000fce00078e000e */
[----:B------:R-:W-:Y:S05]  /*2e1c0*/  WARPSYNC.COLLECTIVE R15, `(.L_x_932) ;  /* 0x000000000f087348 */ /* 0x000fea0003c00000 */
[----:B------:R0:W1:Y:S02]  /*2e1d0*/  SHFL.IDX P6, R14, R13, R12, R11 ;  /* 0x0000000c0d0e7389 */ /* 0x00006400000c000b */
[----:B01----:R-:W-:Y:S01]  /*2e1e0*/  ENDCOLLECTIVE ;  /* 0x000000000000791b */ /* 0x003fe20003800000 */
.L_x_932:
[----:B------:R-:W-:Y:S01]  /*2e1f0*/  IMAD.MOV.U32 R2, RZ, RZ, R14 ;  /* 0x000000ffff027224 */ /* 0x000fe200078e000e */
[----:B------:R-:W-:Y:S06]  /*2e200*/  BRA `(.L_x_933) ;  /* 0xffffffac00187947 */ /* 0x000fec000383ffff */
.L_x_783:
[----:B0-----:R0:W2:Y:S02]  /*2e210*/  SYNCS.PHASECHK.TRANS64.TRYWAIT P0, [R4+URZ+0x38860], R3 ;  /* 0x03886003040075a7 */ /* 0x0010a4000800017f */
[----:B--2---:R-:W-:Y:S05]  /*2e220*/  @!P0 NANOSLEEP.SYNCS 0x989680 ;  /* 0x009896800000895d */ /* 0x004fea0003900000 */
[----:B------:R-:W2:Y:S02]  /*2e230*/  @!P0 SYNCS.PHASECHK.TRANS64 P0, [R4+URZ+0x38860], R3 ;  /* 0x03886003040085a7 */ /* 0x000ea4000800007f */
[----:B--2---:R-:W-:Y:S05]  /*2e240*/  @!P0 BRA `(.L_x_783) ;  /* 0xfffffffc00f08947 */ /* 0x004fea000383ffff */
[----:B------:R-:W-:Y:S05]  /*2e250*/  BRA `(.L_x_934) ;  /* 0xffffffb0004c7947 */ /* 0x000fea000383ffff */
.L_x_784:
        /* <DEDUP_REMOVED lines=8> */
.L_x_936:
[----:B------:R-:W-:Y:S05]  /*2e2e0*/  BSYNC B0 ;  /* 0x0000000000007941 */ /* 0x000fea0003800000 */
.L_x_935:
[----:B------:R-:W-:Y:S01]  /*2e2f0*/  IMAD.MOV.U32 R13, RZ, RZ, R17 ;  /* 0x000000ffff0d7224 */ /* 0x000fe200078e0011 */
[C---:B------:R-:W-:Y:S01]  /*2e300*/  LOP3.LUT R0, R34.reuse, 0x40, RZ, 0xfc, !PT ;  /* 0x0000004022007812 */ /* 0x040fe200078efcff */
[----:B------:R-:W-:Y:S01]  /*2e310*/  IMAD.MOV.U32 R12, RZ, RZ, RZ ;  /* 0x000000ffff0c7224 */ /* 0x000fe200078e00ff */
[C---:B------:R-:W-:Y:S01]  /*2e320*/  LOP3.LUT R6, R34.reuse, 0x80, RZ, 0xfc, !PT ;  /* 0x0000008022067812 */ /* 0x040fe200078efcff */
[----:B------:R-:W-:Y:S02]  /*2e330*/  IMAD.MOV.U32 R11, RZ, RZ, 0x181f ;  /* 0x0000181fff0b7424 */ /* 0x000fe400078e00ff */
[----:B------:R-:W-:Y:S02]  /*2e340*/  IMAD.MOV.U32 R15, RZ, RZ, -0x1 ;  /* 0xffffffffff0f7424 */ /* 0x000fe400078e00ff */
[----:B------:R-:W-:Y:S02]  /*2e350*/  IMAD.MOV.U32 R3, RZ, RZ, R14 ;  /* 0x000000ffff037224 */ /* 0x000fe400078e000e */
[----:B------:R-:W-:-:S07]  /*2e360*/  IMAD.SHL.U32 R8, R34, 0x2, RZ ;  /* 0x0000000222087824 */ /* 0x000fce00078e00ff */
[----:B------:R-:W-:Y:S05]  /*2e370*/  WARPSYNC.COLLECTIVE R15, `(.L_x_937) ;  /* 0x000000000f087348 */ /* 0x000fea0003c00000 */
[----:B------:R0:W1:Y:S02]  /*2e380*/  SHFL.IDX P6, R14, R13, R12, R11 ;  /* 0x0000000c0d0e7389 */ /* 0x00006400000c000b */
[----:B01----:R-:W-:Y:S01]  /*2e390*/  ENDCOLLECTIVE ;  /* 0x000000000000791b */ /* 0x003fe20003800000 */
.L_x_937:
[----:B------:R-:W-:Y:S01]  /*2e3a0*/  ULDC UR4, c[0x0][0x2f4] ;  /* 0x0000bd0000047ab9 */ /* 0x000fe20000000800 */
[----:B------:R-:W-:Y:S01]  /*2e3b0*/  ULDC.64 UR6, c[0x0][0x208] ;  /* 0x0000820000067ab9 */ /* 0x000fe20000000a00 */
[----:B------:R-:W-:Y:S02]  /*2e3c0*/  ISETP.GE.AND P3, PT, R34, UR4, PT ;  /* 0x0000000422007c0c */ /* 0x000fe4000bf66270 */
[----:B------:R-:W-:Y:S01]  /*2e3d0*/  ISETP.GE.AND P2, PT, R0, UR4, PT ;  /* 0x0000000400007c0c */ /* 0x000fe2000bf46270 */
[----:B------:R-:W-:Y:S01]  /*2e3e0*/  IMAD R0, R7, 0x2, R16 ;  /* 0x0000000207007824 */ /* 0x000fe200078e0210 */
        /* <DEDUP_REMOVED lines=13> */
[----:B------:R-:W-:-:S04]  /*2e4c0*/  ISETP.GE.AND P0, PT, R37, UR4, PT ;  /* 0x0000000425007c0c */ /* 0x000fc8000bf06270 */
[----:B------:R0:W-:Y:S01]  /*2e4d0*/  LDGSTS.E.BYPASS.LTC128B.128 [R0+0x5400], desc[UR6][R2.64+0x100], !P4 ;  /* 0x0540010002007fae */ /* 0x0001e2000e101d46 */
[----:B------:R-:W-:-:S13]  /*2e4e0*/  ISETP.LT.OR P4, PT, R5, 0x1, P0 ;  /* 0x000000010500780c */ /* 0x000fda0000781670 */
[----:B------:R0:W-:Y:S02]  /*2e4f0*/  LDGSTS.E.BYPASS.LTC128B.128 [R0+0x7c00], desc[UR6][R2.64+0x180], !P4 ;  /* 0x07c0018002007fae */ /* 0x0001e4000e101d46 */
[----:B0-----:R-:W-:Y:S05]  /*2e500*/  WARPSYNC.COLLECTIVE R15, `(.L_x_938) ;  /* 0x000000000f087348 */ /* 0x001fea0003c00000 */
[----:B------:R1:W2:Y:S02]  /*2e510*/  SHFL.IDX P6, R14, R13, R12, R11 ;  /* 0x0000000c0d0e7389 */ /* 0x0002a400000c000b */
[----:B012---:R-:W-:Y:S01]  /*2e520*/  ENDCOLLECTIVE ;  /* 0x000000000000791b */ /* 0x007fe20003800000 */
.L_x_938:
[----:B------:R-:W-:Y:S02]  /*2e530*/  IMAD.MOV.U32 R13, RZ, RZ, R17 ;  /* 0x000000ffff0d7224 */ /* 0x000fe400078e0011 */
[----:B------:R-:W-:-:S07]  /*2e540*/  IMAD.MOV.U32 R3, RZ, RZ, R14 ;  /* 0x000000ffff037224 */ /* 0x000fce00078e000e */
[----:B------:R-:W-:Y:S05]  /*2e550*/  WARPSYNC.COLLECTIVE R15, `(.L_x_939) ;  /* 0x000000000f087348 */ /* 0x000fea0003c00000 */
[----:B------:R0:W1:Y:S02]  /*2e560*/  SHFL.IDX P6, R14, R13, R12, R11 ;  /* 0x0000000c0d0e7389 */ /* 0x00006400000c000b */
[----:B01----:R-:W-:Y:S01]  /*2e570*/  ENDCOLLECTIVE ;  /* 0x000000000000791b */ /* 0x003fe20003800000 */
.L_x_939:
[----:B------:R-:W-:Y:S01]  /*2e580*/  ULDC.64 UR4, c[0x0][0x208] ;  /* 0x0000820000047ab9 */ /* 0x000fe20000000a00 */
[----:B------:R-:W-:Y:S02]  /*2e590*/  IMAD.MOV.U32 R13, RZ, RZ, R19 ;  /* 0x000000ffff0d7224 */ /* 0x000fe400078e0013 */
        /* <DEDUP_REMOVED lines=17> */
.L_x_940:
[----:B------:R-:W-:Y:S02]  /*2e6b0*/  IMAD.MOV.U32 R13, RZ, RZ, R17 ;  /* 0x000000ffff0d7224 */ /* 0x000fe400078e0011 */
[----:B------:R-:W-:-:S07]  /*2e6c0*/  IMAD.MOV.U32 R7, RZ, RZ, R14 ;  /* 0x000000ffff077224 */ /* 0x000fce00078e000e */
[----:B------:R-:W-:Y:S05]  /*2e6d0*/  WARPSYNC.COLLECTIVE R15, `(.L_x_941) ;  /* 0x000000000f087348 */ /* 0x000fea0003c00000 */
[----:B------:R0:W1:Y:S02]  /*2e6e0*/  SHFL.IDX P6, R14, R13, R12, R11 ;  /* 0x0000000c0d0e7389 */ /* 0x00006400000c000b */
[----:B01----:R-:W-:Y:S01]  /*2e6f0*/  ENDCOLLECTIVE ;  /* 0x000000000000791b */ /* 0x003fe20003800000 */
.L_x_941:
        /* <DEDUP_REMOVED lines=19> */
.L_x_942:
[----:B------:R-:W-:Y:S02]  /*2e830*/  IMAD.MOV.U32 R13, RZ, RZ, R17 ;  /* 0x000000ffff0d7224 */ /* 0x000fe400078e0011 */
[----:B------:R-:W-:-:S07]  /*2e840*/  IMAD.MOV.U32 R3, RZ, RZ, R14 ;  /* 0x000000ffff037224 */ /* 0x000fce00078e000e */
[----:B------:R-:W-:Y:S05]  /*2e850*/  WARPSYNC.COLLECTIVE R15, `(.L_x_943) ;  /* 0x000000000f087348 */ /* 0x000fea0003c00000 */
[----:B------:R0:W1:Y:S02]  /*2e860*/  SHFL.IDX P6, R14, R13, R12, R11 ;  /* 0x0000000c0d0e7389 */ /* 0x00006400000c000b */
[----:B01----:R-:W-:Y:S01]  /*2e870*/  ENDCOLLECTIVE ;  /* 0x000000000000791b */ /* 0x003fe20003800000 */
.L_x_943:
        /* <DEDUP_REMOVED lines=19> */
.L_x_944:
[----:B------:R-:W-:Y:S02]  /*2e9b0*/  IMAD.MOV.U32 R13, RZ, RZ, R17 ;  /* 0x000000ffff0d7224 */ /* 0x000fe400078e0011 */
[----:B------:R-:W-:-:S07]  /*2e9c0*/  IMAD.MOV.U32 R19, RZ, RZ, R14 ;  /* 0x000000ffff137224 */ /* 0x000fce00078e000e */
[----:B------:R-:W-:Y:S05]  /*2e9d0*/  WARPSYNC.COLLECTIVE R15, `(.L_x_945) ;  /* 0x000000000f087348 */ /* 0x000fea0003c00000 */
[----:B------:R0:W1:Y:S02]  /*2e9e0*/  SHFL.IDX P6, R14, R13, R12, R11 ;  /* 0x0000000c0d0e7389 */ /* 0x00006400000c000b */
[----:B01----:R-:W-:Y:S01]  /*2e9f0*/  ENDCOLLECTIVE ;  /* 0x000000000000791b */ /* 0x003fe20003800000 */
.L_x_945:
[----:B------:R-:W-:Y:S05]  /*2ea00*/  BRA `(.L_x_946) ;  /* 0xffffffac00707947 */ /* 0x000fea000383ffff */
.L_x_789:
        /* <DEDUP_REMOVED lines=8> */
.L_x_948:
[----:B------:R-:W-:Y:S05]  /*2ea90*/  BSYNC B0 ;  /* 0x0000000000007941 */ /* 0x000fea0003800000 */
.L_x_947:
        /* <DEDUP_REMOVED lines=9> */
.L_x_949:
[----:B------:R-:W-:Y:S01]  /*2eb30*/  ULDC UR4, c[0x0][0xc3c] ;  /* 0x00030f0000047ab9 */ /* 0x000fe20000000800 */
[----:B------:R-:W-:Y:S01]  /*2eb40*/  ULDC.64 UR6, c[0x0][0x208] ;  /* 0x0000820000067ab9 */ /* 0x000fe20000000a00 */
        /* <DEDUP_REMOVED lines=14> */
[C---:B------:R-:W-:Y:S01]  /*2ec30*/  ISETP.GE.U32.AND P5, PT, R9.reuse, 0x10, PT ;  /* 0x000000100900780c */ /* 0x040fe20003fa6070 */
[----:B--2---:R-:W-:Y:S01]  /*2ec40*/  @!P1 IMAD.MOV.U32 R7, RZ, RZ, R6 ;  /* 0x000000ffff079224 */ /* 0x004fe200078e0006 */
[----:B------:R-:W-:Y:S01]  /*2ec50*/  MOV R6, RZ ;  /* 0x000000ff00067202 */ /* 0x000fe20000000f00 */
[----:B---3--:R-:W-:Y:S01]  /*2ec60*/  @!P1 IMAD.MOV.U32 R4, RZ, RZ, R5 ;  /* 0x000000ffff049224 */ /* 0x008fe200078e0005 */
[----:B------:R-:W-:-:S03]  /*2ec70*/  ISETP.NE.AND P1, PT, R9, RZ, PT ;  /* 0x000000ff0900720c */ /* 0x000fc60003f25270 */
[----:B------:R-:W-:-:S10]  /*2ec80*/  IMAD R13, R4, R7, RZ ;  /* 0x00000007040d7224 */ /* 0x000fd400078e02ff */
[----:B------:R-:W-:Y:S05]  /*2ec90*/  WARPSYNC.COLLECTIVE R15, `(.L_x_950) ;  /* 0x000000000f087348 */ /* 0x000fea0003c00000 */
[----:B------:R0:W1:Y:S02]  /*2eca0*/  SHFL.UP P6, R14, R13, R12, R11 ;  /* 0x0400000c0d0e7389 */ /* 0x00006400000c000b */
[----:B01----:R-:W-:Y:S01]  /*2ecb0*/  ENDCOLLECTIVE ;  /* 0x000000000000791b */ /* 0x003fe20003800000 */
.L_x_950:
[----:B------:R-:W-:Y:S01]  /*2ecc0*/  IMAD.MOV.U32 R12, RZ, RZ, 0x2 ;  /* 0x00000002ff0c7424 */ /* 0x000fe200078e00ff */
[----:B------:R-:W-:-:S05]  /*2ecd0*/  SEL R14, R14, RZ, P1 ;  /* 0x000000ff0e0e7207 */ /* 0x000fca0000800000 */
[----:B------:R-:W-:-:S04]  /*2ece0*/  IMAD.IADD R5, R13, 0x1, R14 ;  /* 0x000000010d057824 */ /* 0x000fc800078e020e */
[----:B------:R-:W-:-:S07]  /*2ecf0*/  IMAD.MOV.U32 R13, RZ, RZ, R5 ;  /* 0x000000ffff0d7224 */ /* 0x000fce00078e0005 */
[----:B------:R-:W-:Y:S05]  /*2ed00*/  WARPSYNC.COLLECTIVE R15, `(.L_x_951) ;  /* 0x000000000f087348 */ /* 0x000fea0003c00000 */
[----:B------:R0:W1:Y:S02]  /*2ed10*/  SHFL.UP P6, R14, R13, R12, R11 ;  /* 0x0400000c0d0e7389 */ /* 0x00006400000c000b */
[----:B01----:R-:W-:Y:S01]  /*2ed20*/  ENDCOLLECTIVE ;  /* 0x000000000000791b */ /* 0x003fe20003800000 */
.L_x_951:
[----:B------:R-:W-:Y:S01]  /*2ed30*/  IMAD.MOV.U32 R12, RZ, RZ, 0x4 ;  /* 0x00000004ff0c7424 */ /* 0x000fe200078e00ff */
[----:B------:R-:W-:-:S05]  /*2ed40*/  SEL R2, R14, RZ, P2 ;  /* 0x000000ff0e027207 */ /* 0x000fca0001000000 */
[----:B------:R-:W-:-:S04]  /*2ed50*/  IMAD.IADD R2, R5, 0x1, R2 ;  /* 0x0000000105027824 */ /* 0x000fc800078e0202 */
[----:B------:R-:W-:-:S07]  /*2ed60*/  IMAD.MOV.U32 R13, RZ, RZ, R2 ;  /* 0x000000ffff0d7224 */ /* 0x000fce00078e0002 */
[----:B------:R-:W-:Y:S05]  /*2ed70*/  WARPSYNC.COLLECTIVE R15, `(.L_x_952) ;  /* 0x000000000f087348 */ /* 0x000fea0003c00000 */
[----:B------:R0:W1:Y:S02]  /*2ed80*/  SHFL.UP P6, R14, R13, R12, R11 ;  /* 0x0400000c0d0e7389 */ /* 0x00006400000c000b */
[----:B01----:R-:W-:Y:S01]  /*2ed90*/  ENDCOLLECTIVE ;  /* 0x000000000000791b */ /* 0x003fe20003800000 */
.L_x_952:
[----:B------:R-:W-:Y:S01]  /*2eda0*/  IMAD.MOV.U32 R12, RZ, RZ, 0x8 ;  /* 0x00000008ff0c7424 */ /* 0x000fe200078e00ff */
[----:B------:R-:W-:-:S05]  /*2edb0*/  SEL R3, R14, RZ, P3 ;  /* 0x000000ff0e037207 */ /* 0x000fca0001800000 */
[----:B------:R-:W-:-:S04]  /*2edc0*/  IMAD.IADD R3, R2, 0x1, R3 ;  /* 0x0000000102037824 */ /* 0x000fc800078e0203 */
[----:B------:R-:W-:-:S07]  /*2edd0*/  IMAD.MOV.U32 R13, RZ, RZ, R3 ;  /* 0x000000ffff0d7224 */ /* 0x000fce00078e0003 */
[----:B------:R-:W-:Y:S05]  /*2ede0*/  WARPSYNC.COLLECTIVE R15, `(.L_x_953) ;  /* 0x000000000f087348 */ /* 0x000fea0003c00000 */
[----:B------:R0:W1:Y:S02]  /*2edf0*/  SHFL.UP P6, R14, R13, R12, R11 ;  /* 0x0400000c0d0e7389 */ /* 0x00006400000c000b */
[----:B01----:R-:W-:Y:S01]  /*2ee00*/  ENDCOLLECTIVE ;  /* 0x000000000000791b */ /* 0x003fe20003800000 */
.L_x_953:
[----:B------:R-:W-:Y:S01]  /*2ee10*/  IMAD.MOV.U32 R12, RZ, RZ, 0x10 ;  /* 0x00000010ff0c7424 */ /* 0x000fe200078e00ff */
[----:B------:R-:W-:-:S05]  /*2ee20*/  SEL R14, R14, RZ, P4 ;  /* 0x000000ff0e0e7207 */ /* 0x000fca0002000000 */
[----:B------:R-:W-:-:S04]  /*2ee30*/  IMAD.IADD R5, R3, 0x1, R14 ;  /* 0x0000000103057824 */ /* 0x000fc800078e020e */
[----:B------:R-:W-:-:S07]  /*2ee40*/  IMAD.MOV.U32 R13, RZ, RZ, R5 ;  /* 0x000000ffff0d7224 */ /* 0x000fce00078e0005 */
[----:B------:R-:W-:Y:S05]  /*2ee50*/  WARPSYNC.COLLECTIVE R15, `(.L_x_954) ;  /* 0x000000000f087348 */ /* 0x000fea0003c00000 */
[----:B------:R0:W1:Y:S02]  /*2ee60*/  SHFL.UP P6, R14, R13, R12, R11 ;  /* 0x0400000c0d0e7389 */ /* 0x00006400000c000b */
[----:B01----:R-:W-:Y:S01]  /*2ee70*/  ENDCOLLECTIVE ;  /* 0x000000000000791b */ /* 0x003fe20003800000 */
.L_x_954:
        /* <DEDUP_REMOVED lines=8> */
.L_x_955:
[----:B------:R-:W-:Y:S05]  /*2ef00*/  BRA `(.L_x_956) ;  /* 0xffffffac00947947 */ /* 0x000fea000383ffff */
.L_x_792:
[----:B------:R-:W-:Y:S01]  /*2ef10*/  BSSY B0, `(.L_x_957) ;  /* 0x0000007000007945 */ /* 0x000fe20003800000 */
[----:B------:R-:W-:Y:S02]  /*2ef20*/  IMAD.MOV.U32 R12, RZ, RZ, 0x1 ;  /* 0x00000001ff0c7424 */ /* 0x000fe400078e00ff */
[----:B------:R-:W-:Y:S02]  /*2ef30*/  IMAD.MOV.U32 R11, RZ, RZ, RZ ;  /* 0x000000ffff0b7224 */ /* 0x000fe400078e00ff */
[----:B------:R-:W-:-:S07]  /*2ef40*/  IMAD.MOV.U32 R15, RZ, RZ, -0x1 ;  /* 0xffffffffff0f7424 */ /* 0x000fce00078e00ff */
[----:B------:R-:W-:Y:S05]  /*2ef50*/  WARPSYNC.COLLECTIVE R15, `(.L_x_958) ;  /* 0x000000000f087348 */ /* 0x000fea0003c00000 */
[----:B------:R0:W1:Y:S02]  /*2ef60*/  SHFL.UP P6, R14, R13, R12, R11 ;  /* 0x0400000c0d0e7389 */ /* 0x00006400000c000b */
[----:B01----:R-:W-:Y:S01]  /*2ef70*/  ENDCOLLECTIVE ;  /* 0x000000000000791b */ /* 0x003fe20003800000 */
.L_x_958:
[----:B------:R-:W-:Y:S05]  /*2ef80*/  BSYNC B0 ;  /* 0x0000000000007941 */ /* 0x000fea0003800000 */
.L_x_957:
        /* <DEDUP_REMOVED lines=8> */
.L_x_959:
[----:B------:R-:W-:Y:S01]  /*2f010*/  IMAD.MOV.U32 R12, RZ, RZ, 0x4 ;  /* 0x00000004ff0c7424 */ /* 0x000fe200078e00ff */
[----:B------:R-:W-:-:S05]  /*2f020*/  SEL R2, R14, RZ, P2 ;  /* 0x000000ff0e027207 */ /* 0x000fca0001000000 */
[----:B------:R-:W-:-:S04]  /*2f030*/  IMAD.IADD R2, R13, 0x1, R2 ;  /* 0x000000010d027824 */ /* 0x000fc800078e0202 */
[----:B------:R-:W-:-:S07]  /*2f040*/  IMAD.MOV.U32 R13, RZ, RZ, R2 ;  /* 0x000000ffff0d7224 */ /* 0x000fce00078e0002 */
[----:B------:R-:W-:Y:S05]  /*2f050*/  WARPSYNC.COLLECTIVE R15, `(.L_x_960) ;  /* 0x000000000f087348 */ /* 0x000fea0003c00000 */
[----:B------:R0:W1:Y:S02]  /*2f060*/  SHFL.UP P6, R14, R13, R12, R11 ;  /* 0x0400000c0d0e7389 */ /* 0x00006400000c000b */
[----:B01----:R-:W-:Y:S01]  /*2f070*/  ENDCOLLECTIVE ;  /* 0x000000000000791b */ /* 0x003fe20003800000 */
.L_x_960:
[----:B------:R-:W-:Y:S01]  /*2f080*/  IMAD.MOV.U32 R12, RZ, RZ, 0x8 ;  /* 0x00000008ff0c7424 */ /* 0x000fe200078e00ff */
[----:B------:R-:W-:-:S05]  /*2f090*/  SEL R3, R14, RZ, P3 ;  /* 0x000000ff0e037207 */ /* 0x000fca0001800000 */
[----:B------:R-:W-:-:S04]  /*2f0a0*/  IMAD.IADD R3, R2, 0x1, R3 ;  /* 0x0000000102037824 */ /* 0x000fc800078e0203 */
[----:B------:R-:W-:-:S07]  /*2f0b0*/  IMAD.MOV.U32 R13, RZ, RZ, R3 ;  /* 0x000000ffff0d7224 */ /* 0x000fce00078e0003 */
[----:B------:R-:W-:Y:S05]  /*2f0c0*/  WARPSYNC.COLLECTIVE R15, `(.L_x_961) ;  /* 0x000000000f087348 */ /* 0x000fea0003c00000 */
[----:B------:R0:W1:Y:S02]  /*2f0d0*/  SHFL.UP P6, R14, R13, R12, R11 ;  /* 0x0400000c0d0e7389 */ /* 0x00006400000c000b */
[----:B01----:R-:W-:Y:S01]  /*2f0e0*/  ENDCOLLECTIVE ;  /* 0x000000000000791b */ /* 0x003fe20003800000 */
.L_x_961:
[----:B------:R-:W-:Y:S01]  /*2f0f0*/  IMAD.MOV.U32 R12, RZ, RZ, 0x10 ;  /* 0x00000010ff0c7424 */ /* 0x000fe200078e00ff */
[----:B------:R-:W-:-:S05]  /*2f100*/  SEL R14, R14, RZ, P4 ;  /* 0x000000ff0e0e7207 */ /* 0x000fca0002000000 */
[----:B------:R-:W-:-:S04]  /*2f110*/  IMAD.IADD R5, R3, 0x1, R14 ;  /* 0x0000000103057824 */ /* 0x000fc800078e020e */
[----:B------:R-:W-:-:S07]  /*2f120*/  IMAD.MOV.U32 R13, RZ, RZ, R5 ;  /* 0x000000ffff0d7224 */ /* 0x000fce00078e0005 */
[----:B------:R-:W-:Y:S05]  /*2f130*/  WARPSYNC.COLLECTIVE R15, `(.L_x_962) ;  /* 0x000000000f087348 */ /* 0x000fea0003c00000 */
[----:B------:R0:W1:Y:S02]  /*2f140*/  SHFL.UP P6, R14, R13, R12, R11 ;  /* 0x0400000c0d0e7389 */ /* 0x00006400000c000b */
[----:B01----:R-:W-:Y:S01]  /*2f150*/  ENDCOLLECTIVE ;  /* 0x000000000000791b */ /* 0x003fe20003800000 */
.L_x_962:
        /* <DEDUP_REMOVED lines=8> */
.L_x_963:
[----:B------:R-:W-:Y:S05]  /*2f1e0*/  BRA `(.L_x_964) ;  /* 0xffffffac00847947 */ /* 0x000fea000383ffff */
.L_x_794:
[----:B------:R-:W-:Y:S01]  /*2f1f0*/  BSSY B0, `(.L_x_965) ;  /* 0x0000006000007945 */ /* 0x000fe20003800000 */
[----:B------:R-:W-:Y:S01]  /*2f200*/  PLOP3.LUT P6, PT, P6, PT, PT, 0x8, 0x0 ;  /* 0x000000000000781c */ /* 0x000fe200037ce170 */
[----:B------:R-:W-:-:S12]  /*2f210*/  IMAD.MOV.U32 R15, RZ, RZ, -0x1 ;  /* 0xffffffffff0f7424 */ /* 0x000fd800078e00ff */
[----:B0-----:R-:W-:Y:S05]  /*2f220*/  WARPSYNC.COLLECTIVE R15, `(.L_x_966) ;  /* 0x000000000f087348 */ /* 0x001fea0003c00000 */
[----:B------:R-:W-:Y:S01]  /*2f230*/  VOTE.ANY R14, PT, P6 ;  /* 0x00000000000e7806 */ /* 0x000fe200030e0100 */
[----:B0-----:R-:W-:Y:S06]  /*2f240*/  ENDCOLLECTIVE ;  /* 0x000000000000791b */ /* 0x001fec0003800000 */
.L_x_966:
[----:B------:R-:W-:Y:S05]  /*2f250*/  BSYNC B0 ;  /* 0x0000000000007941 */ /* 0x000fea0003800000 */
.L_x_965:
        /* <DEDUP_REMOVED lines=9> */
.L_x_967:
[----:B------:R-:W-:Y:S02]  /*2f2f0*/  IMAD.MOV.U32 R13, RZ, RZ, R4 ;  /* 0x000000ffff0d7224 */ /* 0x000fe400078e0004 */
[----:B------:R-:W-:-:S07]  /*2f300*/  IMAD.MOV.U32 R7, RZ, RZ, R14 ;  /* 0x000000ffff077224 */ /* 0x000fce00078e000e */
[----:B------:R-:W-:Y:S05]  /*2f310*/  WARPSYNC.COLLECTIVE R15, `(.L_x_968) ;  /* 0x000000000f087348 */ /* 0x000fea0003c00000 */
[----:B------:R0:W1:Y:S02]  /*2f320*/  SHFL.IDX P6, R14, R13, R12, R11 ;  /* 0x0000000c0d0e7389 */ /* 0x00006400000c000b */
[----:B01----:R-:W-:Y:S01]  /*2f330*/  ENDCOLLECTIVE ;  /* 0x000000000000791b */ /* 0x003fe20003800000 */
.L_x_968:
[----:B------:R-:W-:Y:S01]  /*2f340*/  IMAD.MOV.U32 R4, RZ, RZ, R14 ;  /* 0x000000ffff047224 */ /* 0x000fe200078e000e */
[----:B------:R-:W-:Y:S06]  /*2f350*/  BRA `(.L_x_969) ;  /* 0xffffffac00647947 */ /* 0x000fec000383ffff */
.L_x_796:
[----:B------:R-:W-:Y:S01]  /*2f360*/  BSSY B0, `(.L_x_970) ;  /* 0x0000007000007945 */ /* 0x000fe20003800000 */
[----:B------:R-:W-:Y:S02]  /*2f370*/  IMAD.MOV.U32 R13, RZ, RZ, R2 ;  /* 0x000000ffff0d7224 */ /* 0x000fe400078e0002 */
[----:B------:R-:W-:Y:S02]  /*2f380*/  IMAD.MOV.U32 R11, RZ, RZ, 0x1f ;  /* 0x0000001fff0b7424 */ /* 0x000fe400078e00ff */
[----:B------:R-:W-:-:S07]  /*2f390*/  IMAD.MOV.U32 R15, RZ, RZ, -0x1 ;  /* 0xffffffffff0f7424 */ /* 0x000fce00078e00ff */
[----:B0123--:R-:W-:Y:S05]  /*2f3a0*/  WARPSYNC.COLLECTIVE R15, `(.L_x_971) ;  /* 0x000000000f087348 */ /* 0x00ffea0003c00000 */
[----:B------:R4:W0:Y:S02]  /*2f3b0*/  SHFL.IDX P6, R14, R13, R12, R11 ;  /* 0x0000000c0d0e7389 */ /* 0x00082400000c000b */
[----:B01234-:R-:W-:Y:S01]  /*2f3c0*/  ENDCOLLECTIVE ;  /* 0x000000000000791b */ /* 0x01ffe20003800000 */
.L_x_971:
[----:B------:R-:W-:Y:S05]  /*2f3d0*/  BSYNC B0 ;  /* 0x0000000000007941 */ /* 0x000fea0003800000 */
.L_x_970:
[----:B------:R-:W-:Y:S01]  /*2f3e0*/  IMAD.MOV.U32 R6, RZ, RZ, R14 ;  /* 0x000000ffff067224 */ /* 0x000fe200078e000e */
[----:B------:R-:W-:Y:S06]  /*2f3f0*/  BRA `(.L_x_795) ;  /* 0xffffffac00547947 */ /* 0x000fec000383ffff */
.L_x_800:
[----:B-1----:R1:W3:Y:S02]  /*2f400*/  SYNCS.PHASECHK.TRANS64.TRYWAIT P0, [R5+URZ+0x38820], R0 ;  /* 0x03882000050075a7 */ /* 0x0022e4000800017f */
[----:B---3--:R-:W-:Y:S05]  /*2f410*/  @!P0 NANOSLEEP.SYNCS 0x989680 ;  /* 0x009896800000895d */ /* 0x008fea0003900000 */
[----:B------:R-:W3:Y:S02]  /*2f420*/  @!P0 SYNCS.PHASECHK.TRANS64 P0, [R5+URZ+0x38820], R0 ;  /* 0x03882000050085a7 */ /* 0x000ee4000800007f */
[----:B---3--:R-:W-:Y:S05]  /*2f430*/  @!P0 BRA `(.L_x_800) ;  /* 0xfffffffc00f08947 */ /* 0x008fea000383ffff */
[----:B------:R-:W-:Y:S05]  /*2f440*/  BRA `(.L_x_972) ;  /* 0xffffffb000ac7947 */ /* 0x000fea000383ffff */
.L_x_801:
        /* <DEDUP_REMOVED lines=11> */
.L_x_974:
[----:B------:R-:W-:Y:S05]  /*2f500*/  BSYNC B0 ;  /* 0x0000000000007941 */ /* 0x000fea0003800000 */
.L_x_973:
[----:B------:R-:W-:Y:S05]  /*2f510*/  BRA `(.L_x_975) ;  /* 0xffffffb000947947 */ /* 0x000fea000383ffff */
.L_x_802:
[----:B------:R-:W-:Y:S01]  /*2f520*/  BSSY B0, `(.L_x_976) ;  /* 0x0000006000007945 */ /* 0x000fe20003800000 */
[----:B------:R-:W-:-:S07]  /*2f530*/  IMAD.MOV.U32 R15, RZ, RZ, -0x1 ;  /* 0xffffffffff0f7424 */ /* 0x000fce00078e00ff */
[----:B012---:R-:W-:Y:S05]  /*2f540*/  WARPSYNC.COLLECTIVE R15, `(.L_x_977) ;  /* 0x000000000f0c7348 */ /* 0x007fea0003c00000 */
[----:B------:R-:W-:Y:S02]  /*2f550*/  ELECT P6, UR62, PT ;  /* 0x00000000003e782f */ /* 0x000fe400038c0000 */
[----:B------:R-:W-:Y:S01]  /*2f560*/  MOV R14, UR62 ;  /* 0x0000003e000e7c02 */ /* 0x000fe20008000f00 */
[----:B012---:R-:W-:Y:S10]  /*2f570*/  ENDCOLLECTIVE ;  /* 0x000000000000791b */ /* 0x007ff40003800000 */
.L_x_977:
[----:B------:R-:W-:Y:S05]  /*2f580*/  BSYNC B0 ;  /* 0x0000000000007941 */ /* 0x000fea0003800000 */
.L_x_976:
[----:B------:R-:W-:Y:S05]  /*2f590*/  BRA `(.L_x_978) ;  /* 0xffffffb000887947 */ /* 0x000fea000383ffff */
.L_x_804:
[----:B-1----:R1:W3:Y:S02]  /*2f5a0*/  SYNCS.PHASECHK.TRANS64.TRYWAIT P1, [R3+URZ+0x38840], R2 ;  /* 0x03884002030075a7 */ /* 0x0022e4000802017f */
[----:B---3--:R-:W-:Y:S05]  /*2f5b0*/  @!P1 NANOSLEEP.SYNCS 0x989680 ;  /* 0x009896800000995d */ /* 0x008fea0003900000 */
[----:B------:R-:W3:Y:S02]  /*2f5c0*/  @!P1 SYNCS.PHASECHK.TRANS64 P1, [R3+URZ+0x38840], R2 ;  /* 0x03884002030095a7 */ /* 0x000ee4000802007f */
[----:B---3--:R-:W-:Y:S05]  /*2f5d0*/  @!P1 BRA `(.L_x_804) ;  /* 0xfffffffc00f09947 */ /* 0x008fea000383ffff */
[----:B------:R-:W-:Y:S05]  /*2f5e0*/  BRA `(.L_x_979) ;  /* 0xffffffb000a87947 */ /* 0x000fea000383ffff */
.L_x_806:
[----:B---3--:R3:W4:Y:S02]  /*2f5f0*/  SYNCS.PHASECHK.TRANS64.TRYWAIT P1, [R23+URZ+0x38840], R0 ;  /* 0x03884000170075a7 */ /* 0x008724000802017f */
[----:B----4-:R-:W-:Y:S05]  /*2f600*/  @!P1 NANOSLEEP.SYNCS 0x989680 ;  /* 0x009896800000995d */ /* 0x010fea0003900000 */
[----:B------:R-:W4:Y:S02]  /*2f610*/  @!P1 SYNCS.PHASECHK.TRANS64 P1, [R23+URZ+0x38840], R0 ;  /* 0x03884000170095a7 */ /* 0x000f24000802007f */
[----:B----4-:R-:W-:Y:S05]  /*2f620*/  @!P1 BRA `(.L_x_806) ;  /* 0xfffffffc00f09947 */ /* 0x010fea000383ffff */
[----:B------:R-:W-:Y:S05]  /*2f630*/  BRA `(.L_x_980) ;  /* 0xffffffb000b47947 */ /* 0x000fea000383ffff */
.L_x_808:
[----:B----4-:R4:W0:Y:S02]  /*2f640*/  SYNCS.PHASECHK.TRANS64.TRYWAIT P1, [R3+URZ+0x38860], R2 ;  /* 0x03886002030075a7 */ /* 0x010824000802017f */
[----:B0-----:R-:W-:Y:S05]  /*2f650*/  @!P1 NANOSLEEP.SYNCS 0x989680 ;  /* 0x009896800000995d */ /* 0x001fea0003900000 */
[----:B------:R-:W0:Y:S02]  /*2f660*/  @!P1 SYNCS.PHASECHK.TRANS64 P1, [R3+URZ+0x38860], R2 ;  /* 0x03886002030095a7 */ /* 0x000e24000802007f */
[----:B0-----:R-:W-:Y:S05]  /*2f670*/  @!P1 BRA `(.L_x_808) ;  /* 0xfffffffc00f09947 */ /* 0x001fea000383ffff */
[----:B------:R-:W-:Y:S05]  /*2f680*/  BRA `(.L_x_981) ;  /* 0xffffffb000b07947 */ /* 0x000fea000383ffff */
.L_x_982:
        /* <DEDUP_REMOVED lines=15> */
.L_x_15957:


//--------------------- .text._ZN7cutlass13device_kernelIN5flash11enable_sm90INS1_16FlashAttnFwdSm90INS1_25CollectiveMainloopFwdSm90ILi2EN4cute5tupleIJNS5_1CILi1EEES8_S8_EEENS6_IJNS7_ILi128EEENS7_ILi64EEENS7_ILi256EEEEEELi256ENS_10bfloat16_tEfNS_4arch4Sm90ELb0ELb1ELb0ELb0ELb1ELb0ELb0ELb1ELb1ELb1ELb1ELb0EEENS1_21CollectiveEpilogueFwdINS6_IJSA_SC_SB_EEES9_SE_SG_Li256ELb0ELb1ELb1ELb0EEENS1_19SingleTileSchedulerILb0ELb1ELb1ELi128EEEEEEEEEvNT_6ParamsE --------------------------
	.section	.text._ZN7cutlass13device_kernelIN5flash11enable_sm90INS1_16FlashAttnFwdSm90INS1_25CollectiveMainloopFwdSm90ILi2EN4cute5tupleIJNS5_1CILi1EEES8_S8_EEENS6_IJNS7_ILi128EEENS7_ILi64EEENS7_ILi256EEEEEELi256ENS_10bfloat16_tEfNS_4arch4Sm90ELb0ELb1ELb0ELb0ELb1ELb0ELb0ELb1ELb1ELb1ELb1ELb0EEENS1_21CollectiveEpilogueFwdINS6_IJSA_SC_SB_EEES9_SE_SG_Li256ELb0ELb1ELb1ELb0EEENS1_19SingleTileSchedulerILb0ELb1ELb1ELi128EEEEEEEEEvNT_6ParamsE,"ax",@progbits
	.align	128
.text._ZN7cutlass13device_kernelIN5flash11enable_sm90INS1_16FlashAttnFwdSm90INS1_25CollectiveMainloopFwdSm90ILi2EN4cute5tupleIJNS5_1CILi1EEES8_S8_EEENS6_IJNS7_ILi128EEENS7_ILi64EEENS7_ILi256EEEEEELi256ENS_10bfloat16_tEfNS_4arch4Sm90ELb0ELb1ELb0ELb0ELb1ELb0ELb0ELb1ELb1ELb1ELb1ELb0EEENS1_21CollectiveEpilogueFwdINS6_IJSA_SC_SB_EEES9_SE_SG_Li256ELb0ELb1ELb1ELb0EEENS1_19SingleTileSchedulerILb0ELb1ELb1ELi128EEEEEEEEEvNT_6ParamsE:
        .type           _ZN7cutlass13device_kernelIN5flash11enable_sm90INS1_16FlashAttnFwdSm90INS1_25CollectiveMainloopFwdSm90ILi2EN4cute5tupleIJNS5_1CILi1EEES8_S8_EEENS6_IJNS7_ILi128EEENS7_ILi64EEENS7_ILi256EEEEEELi256ENS_10bfloat16_tEfNS_4arch4Sm90ELb0ELb1ELb0ELb0ELb1ELb0ELb0ELb1ELb1ELb1ELb1ELb0EEENS1_21CollectiveEpilogueFwdINS6_IJSA_SC_SB_EEES9_SE_SG_Li256ELb0ELb1ELb1ELb0EEENS1_19SingleTileSchedulerILb0ELb1ELb1ELi128EEEEEEEEEvNT_6ParamsE,@function
        .size           _ZN7cutlass13device_kernelIN5flash11enable_sm90INS1_16FlashAttnFwdSm90INS1_25CollectiveMainloopFwdSm90ILi2EN4cute5tupleIJNS5_1CILi1EEES8_S8_EEENS6_IJNS7_ILi128EEENS7_ILi64EEENS7_ILi256EEEEEELi256ENS_10bfloat16_tEfNS_4arch4Sm90ELb0ELb1ELb0ELb0ELb1ELb0ELb0ELb1ELb1ELb1ELb1ELb0EEENS1_21CollectiveEpilogueFwdINS6_IJSA_SC_SB_EEES9_SE_SG_Li256ELb0ELb1ELb1ELb0EEENS1_19SingleTileSchedulerILb0ELb1ELb1ELi128EEEEEEEEEvNT_6ParamsE,(.L_x_15958 - _ZN7cutlass13device_kernelIN5flash11enable_sm90INS1_16FlashAttnFwdSm90INS1_25CollectiveMainloopFwdSm90ILi2EN4cute5tupleIJNS5_1CILi1EEES8_S8_EEENS6_IJNS7_ILi128EEENS7_ILi64EEENS7_ILi256EEEEEELi256ENS_10bfloat16_tEfNS_4arch4Sm90ELb0ELb1ELb0ELb0ELb1ELb0ELb0ELb1ELb1ELb1ELb1ELb0EEENS1_21CollectiveEpilogueFwdINS6_IJSA_SC_SB_EEES9_SE_SG_Li256ELb0ELb1ELb1ELb0EEENS1_19SingleTileSchedulerILb0ELb1ELb1ELi128EEEEEEEEEvNT_6ParamsE)
        .other          _ZN7cutlass13device_kernelIN5flash11enable_sm90INS1_16FlashAttnFwdSm90INS1_25CollectiveMainloopFwdSm90ILi2EN4cute5tupleIJNS5_1CILi1EEES8_S8_EEENS6_IJNS7_ILi128EEENS7_ILi64EEENS7_ILi256EEEEEELi256ENS_10bfloat16_tEfNS_4arch4Sm90ELb0ELb1ELb0ELb0ELb1ELb0ELb0ELb1ELb1ELb1ELb1ELb0EEENS1_21CollectiveEpilogueFwdINS6_IJSA_SC_SB_EEES9_SE_SG_Li256ELb0ELb1ELb1ELb0EEENS1_19SingleTileSchedulerILb0ELb1ELb1ELi128EEEEEEEEEvNT_6ParamsE,@"STO_CUDA_ENTRY STV_DEFAULT"
_ZN7cutlass13device_kernelIN5flash11enable_sm90INS1_16FlashAttnFwdSm90INS1_25CollectiveMainloopFwdSm90ILi2EN4cute5tupleIJNS5_1CILi1EEES8_S8_EEENS6_IJNS7_ILi128EEENS7_ILi64EEENS7_ILi256EEEEEELi256ENS_10bfloat16_tEfNS_4arch4Sm90ELb0ELb1ELb0ELb0ELb1ELb0ELb0ELb1ELb1ELb1ELb1ELb0EEENS1_21CollectiveEpilogueFwdINS6_IJSA_SC_SB_EEES9_SE_SG_Li256ELb0ELb1ELb1ELb0EEENS1_19SingleTileSchedulerILb0ELb1ELb1ELi128EEEEEEEEEvNT_6ParamsE:
        /* <DEDUP_REMOVED lines=45> */
.L_x_983:
        /* <DEDUP_REMOVED lines=22> */
.L_x_984:
        /* <DEDUP_REMOVED lines=18> */
.L_x_985:
        /* <DEDUP_REMOVED lines=22> */
.L_x_986:
        /* <DEDUP_REMOVED lines=23> */
.L_x_987:
[----:B------:R-:W-:Y:S01]  /*0820*/  UISETP.NE.AND UP0, UPT, UR9, URZ, UPT ;  /* 0x0000003f0900728c */ /* 0x000fe2000bf05270 */
[----:B------:R-:W-:Y:S01]  /*0830*/  NOP ;  /* 0x0000000000007918 */ /* 0x000fe20000000000 */
[----:B0-----:R-:W-:Y:S01]  /*0840*/  UMOV UR4, 0x1 ;  /* 0x0000000100047882 */ /* 0x001fe20000000000 */
[----:B------:R-:W-:Y:S01]  /*0850*/  ULDC.64 UR60, c[0x0][0x208] ;  /* 0x00008200003c7ab9 */ /* 0x000fe20000000a00 */
[----:B------:R-:W-:Y:S01]  /*0860*/  USEL UR4, UR4, 0x2, !UP0 ;  /* 0x0000000204047887 */ /* 0x000fe2000c000000 */
[----:B------:R-:W-:Y:S01]  /*0870*/  BSSY B6, `(.L_x_988) ;  /* 0x0001283000067945 */ /* 0x000fe20003800000 */
[----:B-1234-:R-:W-:Y:S01]  /*0880*/  BAR.SYNC.DEFER_BLOCKING 0x0 ;  /* 0x0000000000007b1d */ /* 0x01efe20000010000 */
[----:B------:R-:W-:-:S03]  /*0890*/  PLOP3.LUT P0, PT, PT, PT, UP0, 0x80, 0x0 ;  /* 0x000000000000781c */ /* 0x000fc60003f0f008 */
[----:B------:R-:W-:-:S05]  /*08a0*/  IMAD.U32 R2, RZ, RZ, UR4 ;  /* 0x00000004ff027e24 */ /* 0x000fca000f8e00ff */
[----:B------:R0:W-:Y:S05]  /*08b0*/  STL [R1+0x4], R2 ;  /* 0x0000040201007387 */ /* 0x0001ea0000100800 */
[----:B------:R-:W-:Y:S05]  /*08c0*/  @!P0 BRA `(.L_x_989) ;  /* 0x000000e800648947 */ /* 0x000fea0003800000 */
.L_x_990:
        /* <DEDUP_REMOVED lines=14> */
[----:B------:R-:W-:Y:S01]  /*09b0*/  IMAD.U32 R0, RZ, RZ, UR10 ;  /* 0x0000000aff007e24 */ /* 0x000fe2000f8e00ff */
[----:B--2---:R-:W-:Y:S01]  /*09c0*/  ISETP.LE.AND P0, PT, RZ, UR8, PT ;  /* 0x00000008ff007c0c */ /* 0x004fe2000bf03270 */
[----:B------:R-:W-:-:S03]  /*09d0*/  UIADD3 UR4, -UR10, URZ, URZ ;  /* 0x0000003f0a047290 */ /* 0x000fc6000fffe13f */
[----:B------:R1:W-:Y:S01]  /*09e0*/  STL [R1], R0 ;  /* 0x0000000001007387 */ /* 0x0003e20000100800 */
[----:B------:R-:W-:-:S08]  /*09f0*/  UIMAD UR6, UR7, UR4, UR6 ;  /* 0x00000004070672a4 */ /* 0x000fd0000f8e0206 */
[----:B------:R-:W-:Y:S05]  /*0a00*/  @!P0 BRA `(.L_x_991) ;  /* 0x0000012400a48947 */ /* 0x000fea0003800000 */
[----:B0-----:R-:W0:Y:S01]  /*0a10*/  LDC.64 R2, c[0x0][0x418] ;  /* 0x00010600ff027b82 */ /* 0x001e220000000a00 */
[----:B------:R-:W-:Y:S01]  /*0a20*/  ULDC UR4, c[0x0][0x448] ;  /* 0x0001120000047ab9 */ /* 0x000fe20000000800 */
[----:B------:R-:W-:Y:S01]  /*0a30*/  IADD3 R19, R26, -0x80, RZ ;  /* 0xffffff801a137810 */ /* 0x000fe20007ffe0ff */
[----:B------:R-:W-:-:S04]  /*0a40*/  UISETP.NE.AND UP0, UPT, UR4, 0x1, UPT ;  /* 0x000000010400788c */ /* 0x000fc8000bf05270 */
[----:B------:R-:W-:Y:S01]  /*0a50*/  UP2UR UR4, UPR, URZ, 0x1 ;  /* 0x000000013f047883 */ /* 0x000fe20008000000 */
[----:B------:R-:W1:Y:S05]  /*0a60*/  LDC R18, c[0x0][0x288] ;  /* 0x0000a200ff127b82 */ /* 0x000e6a0000000800 */
[----:B------:R-:W-:Y:S01]  /*0a70*/  IMAD.U32 R23, RZ, RZ, UR4 ;  /* 0x00000004ff177e24 */ /* 0x000fe2000f8e00ff */
[----:B------:R-:W-:Y:S01]  /*0a80*/  @UP0 ULDC UR9, c[0x0][0x44c] ;  /* 0x0001130000090ab9 */ /* 0x000fe20000000800 */
[----:B------:R-:W-:Y:S01]  /*0a90*/  @UP0 ULDC UR11, c[0x0][0x450] ;  /* 0x00011400000b0ab9 */ /* 0x000fe20000000800 */
[----:B------:R-:W2:Y:S01]  /*0aa0*/  LDC R17, c[0x0][0x424] ;  /* 0x00010900ff117b82 */ /* 0x000ea20000000800 */
[----:B------:R-:W-:-:S07]  /*0ab0*/  ULDC.64 UR4, c[0x0][0x9e0] ;  /* 0x0002780000047ab9 */ /* 0x000fce0000000a00 */
[----:B------:R-:W3:Y:S01]  /*0ac0*/  S2UR UR38, SR_CTAID.X ;  /* 0x00000000002679c3 */ /* 0x000ee20000002500 */
[----:B0-----:R-:W-:-:S04]  /*0ad0*/  ISETP.NE.U32.AND P0, PT, R2, RZ, PT ;  /* 0x000000ff0200720c */ /* 0x001fc80003f05070 */
[----:B------:R-:W-:-:S03]  /*0ae0*/  ISETP.NE.AND.EX P0, PT, R3, RZ, PT, P0 ;  /* 0x000000ff0300720c */ /* 0x000fc60003f05300 */
[----:B------:R-:W0:Y:S01]  /*0af0*/  LDC R4, c[0x0][0x2f0] ;  /* 0x0000bc00ff047b82 */ /* 0x000e220000000800 */
[----:B-1----:R-:W-:Y:S02]  /*0b00*/  IADD3 R0, -R18, 0x1, RZ ;  /* 0x0000000112007810 */ /* 0x002fe40007ffe1ff */
[----:B--2---:R-:W-:Y:S01]  /*0b10*/  SEL R17, R17, 0x1, P0 ;  /* 0x0000000111117807 */ /* 0x004fe20000000000 */
[----:B---3--:R-:W-:-:S04]  /*0b20*/  USHF.L.U32 UR38, UR38, 0x7, URZ ;  /* 0x0000000726267899 */ /* 0x008fc8000800063f */
[----:B------:R-:W-:Y:S02]  /*0b30*/  @UP0 UIADD3 UR8, UR38, 0x7f, URZ ;  /* 0x0000007f26080890 */ /* 0x000fe4000fffe03f */
[----:B------:R-:W-:Y:S01]  /*0b40*/  UIADD3 UR7, UR38, 0x7f, URZ ;  /* 0x0000007f26077890 */ /* 0x000fe2000fffe03f */
[----:B0-----:R-:W-:Y:S01]  /*0b50*/  IMAD R0, R17, R4, R0 ;  /* 0x0000000411007224 */ /* 0x001fe200078e0200 */
[----:B------:R-:W-:-:S04]  /*0b60*/  UIMAD.WIDE.U32 UR8, UR8, UR9, URZ ;  /* 0x00000009080872a5 */ /* 0x000fc8000f8e003f */
[----:B------:R-:W-:Y:S01]  /*0b70*/  R2UR UR10, R0 ;  /* 0x00000000000a72ca */ /* 0x000fe200000e0000 */
[----:B------:R-:W-:Y:S02]  /*0b80*/  @UP0 USHF.R.U32.HI UR7, URZ, UR11, UR9 ;  /* 0x0000000b3f070299 */ /* 0x000fe40008011609 */
[----:B------:R-:W-:-:S04]  /*0b90*/  UISETP.GE.AND UP0, UPT, UR5, 0x1, UPT ;  /* 0x000000010500788c */ /* 0x000fc8000bf06270 */
[----:B------:R-:W-:Y:S02]  /*0ba0*/  UP2UR UR8, UPR, URZ, 0x1 ;  /* 0x000000013f087883 */ /* 0x000fe40008000000 */
[----:B------:R-:W-:-:S04]  /*0bb0*/  PLOP3.LUT P0, PT, PT, PT, UP0, 0x40, 0x0 ;  /* 0x000000000000781c */ /* 0x000fc80003f0e808 */
[----:B------:R-:W-:Y:S01]  /*0bc0*/  UIADD3 UR7, UR10, UR7, URZ ;  /* 0x000000070a077290 */ /* 0x000fe2000fffe03f */
[----:B------:R-:W-:-:S03]  /*0bd0*/  IMAD.U32 R22, RZ, RZ, UR8 ;  /* 0x00000008ff167e24 */ /* 0x000fc6000f8e00ff */
[----:B------:R-:W-:-:S06]  /*0be0*/  UIADD3 UR4, UR7, UR4, URZ ;  /* 0x0000000407047290 */ /* 0x000fcc000fffe03f */
[----:B------:R-:W-:Y:S01]  /*0bf0*/  IMAD.U32 R0, RZ, RZ, UR4 ;  /* 0x00000004ff007e24 */ /* 0x000fe2000f8e00ff */
[----:B------:R-:W-:Y:S06]  /*0c00*/  @P0 BRA `(.L_x_992) ;  /* 0x0000000000400947 */ /* 0x000fec0003800000 */
[----:B------:R-:W-:Y:S01]  /*0c10*/  ISETP.LT.AND P0, PT, RZ, UR7, PT ;  /* 0x00000007ff007c0c */ /* 0x000fe2000bf01270 */
[----:B------:R-:W-:-:S12]  /*0c20*/  UIADD3 UR4, UR7, -0x1, URZ ;  /* 0xffffffff07047890 */ /* 0x000fd8000fffe03f */
[----:B------:R-:W-:Y:S05]  /*0c30*/  @P0 BRA `(.L_x_993) ;  /* 0x00000000001c0947 */ /* 0x000fea0003800000 */
[----:B------:R-:W-:Y:S02]  /*0c40*/  UISETP.NE.AND UP0, UPT, UR5, 0x1, UPT ;  /* 0x000000010500788c */ /* 0x000fe4000bf05270 */
[----:B------:R-:W-:-:S09]  /*0c50*/  UIADD3 UR4, -UR7, URZ, URZ ;  /* 0x0000003f07047290 */ /* 0x000fd2000fffe13f */
[----:B------:R-:W-:Y:S02]  /*0c60*/  @UP0 ULDC.64 UR10, c[0x0][0x9e8] ;  /* 0x00027a00000a0ab9 */ /* 0x000fe40000000a00 */
[----:B------:R-:W-:-:S04]  /*0c70*/  UIMAD.WIDE.U32 UR8, UR4, UR10, URZ ;  /* 0x0000000a040872a5 */ /* 0x000fc8000f8e003f */
[----:B------:R-:W-:-:S04]  /*0c80*/  @UP0 USHF.R.U32.HI UR4, URZ, UR11, UR9 ;  /* 0x0000000b3f040299 */ /* 0x000fc80008011609 */
[----:B------:R-:W-:Y:S01]  /*0c90*/  ULOP3.LUT UR4, URZ, UR4, URZ, 0x33, !UPT ;  /* 0x000000043f047292 */ /* 0x000fe2000f8e333f */
[----:B------:R-:W-:Y:S11]  /*0ca0*/  BRA `(.L_x_994) ;  /* 0x0000000000107947 */ /* 0x000ff60003800000 */
.L_x_993:
[----:B------:R-:W-:-:S11]  /*0cb0*/  UISETP.NE.AND UP0, UPT, UR5, 0x1, UPT ;  /* 0x000000010500788c */ /* 0x000fd6000bf05270 */
[----:B------:R-:W-:Y:S02]  /*0cc0*/  @UP0 ULDC.64 UR10, c[0x0][0x9e8] ;  /* 0x00027a00000a0ab9 */ /* 0x000fe40000000a00 */
[----:B------:R-:W-:-:S04]  /*0cd0*/  UIMAD.WIDE.U32 UR8, UR4, UR10, URZ ;  /* 0x0000000a040872a5 */ /* 0x000fc8000f8e003f */
[----:B------:R-:W-:-:S12]  /*0ce0*/  @UP0 USHF.R.U32.HI UR4, URZ, UR11, UR9 ;  /* 0x0000000b3f040299 */ /* 0x000fd80008011609 */
.L_x_994:
[----:B------:R-:W-:-:S06]  /*0cf0*/  UIMAD UR4, UR4, UR5, UR5 ;  /* 0x00000005040472a4 */ /* 0x000fcc000f8e0205 */
[----:B------:R-:W-:-:S07]  /*0d00*/  VIMNMX R0, R0, UR4, PT ;  /* 0x0000000400007c48 */ /* 0x000fce000bfe0100 */
.L_x_992:
[----:B------:R-:W-:Y:S01]  /*0d10*/  R2UR UR4, R23 ;  /* 0x00000000170472ca */ /* 0x000fe200000e0000 */
[CC--:B------:R-:W-:Y:S02]  /*0d20*/  IMAD R18, R17.reuse, R4.reuse, -R18 ;  /* 0x0000000411127224 */ /* 0x0c0fe400078e0a12 */
[----:B------:R-:W-:Y:S02]  /*0d30*/  VIADD R2, R0, 0x3f ;  /* 0x0000003f00027836 */ /* 0x000fe40000000000 */
[----:B------:R-:W-:Y:S01]  /*0d40*/  IMAD R0, R17, R4, 0x3f ;  /* 0x0000003f11007424 */ /* 0x000fe200078e0204 */
[----:B------:R-:W-:Y:S02]  /*0d50*/  R2UR UR7, R18 ;  /* 0x00000000120772ca */ /* 0x000fe400000e0000 */
[----:B------:R-:W-:Y:S02]  /*0d60*/  SHF.R.S32.HI R5, RZ, 0x1f, R2 ;  /* 0x0000001fff057819 */ /* 0x000fe40000011402 */
[----:B------:R-:W-:-:S02]  /*0d70*/  SHF.R.S32.HI R3, RZ, 0x1f, R0 ;  /* 0x0000001fff037819 */ /* 0x000fc40000011400 */
[----:B------:R-:W-:Y:S01]  /*0d80*/  LEA.HI R5, R5, R2, RZ, 0x6 ;  /* 0x0000000205057211 */ /* 0x000fe200078f30ff */
[----:B------:R-:W-:Y:S01]  /*0d90*/  UISETP.NE.AND UP0, UPT, UR4, URZ, UPT ;  /* 0x0000003f0400728c */ /* 0x000fe2000bf05270 */
[----:B------:R-:W-:Y:S02]  /*0da0*/  LEA.HI R3, R3, R0, RZ, 0x6 ;  /* 0x0000000003037211 */ /* 0x000fe400078f30ff */
[----:B------:R-:W-:Y:S01]  /*0db0*/  UMOV UR4, UR38 ;  /* 0x0000002600047c82 */ /* 0x000fe20008000000 */
[----:B------:R-:W-:Y:S02]  /*0dc0*/  SHF.R.S32.HI R0, RZ, 0x6, R5 ;  /* 0x00000006ff007819 */ /* 0x000fe40000011405 */
[----:B------:R-:W-:-:S04]  /*0dd0*/  SHF.R.S32.HI R3, RZ, 0x6, R3 ;  /* 0x00000006ff037819 */ /* 0x000fc80000011403 */
[----:B------:R-:W-:Y:S01]  /*0de0*/  VIMNMX R204, R3, R0, PT ;  /* 0x0000000003cc7248 */ /* 0x000fe20003fe0100 */
[----:B------:R-:W-:Y:S01]  /*0df0*/  @UP0 ULDC UR8, c[0x0][0x44c] ;  /* 0x0001130000080ab9 */ /* 0x000fe20000000800 */
[----:B------:R-:W-:Y:S01]  /*0e00*/  @UP0 ULDC UR10, c[0x0][0x450] ;  /* 0x00011400000a0ab9 */ /* 0x000fe20000000800 */
[----:B------:R-:W-:-:S04]  /*0e10*/  UIMAD.WIDE.U32 UR8, UR38, UR8, URZ ;  /* 0x00000008260872a5 */ /* 0x000fc8000f8e003f */
[----:B------:R-:W-:Y:S02]  /*0e20*/  @UP0 USHF.R.U32.HI UR4, URZ, UR10, UR9 ;  /* 0x0000000a3f040299 */ /* 0x000fe40008011609 */
[----:B------:R-:W-:Y:S02]  /*0e30*/  UISETP.GE.AND UP0, UPT, UR5, 0x1, UPT ;  /* 0x000000010500788c */ /* 0x000fe4000bf06270 */
[----:B------:R-:W-:-:S03]  /*0e40*/  UIADD3 UR4, UR7, UR4, URZ ;  /* 0x0000000407047290 */ /* 0x000fc6000fffe03f */
[----:B------:R-:W-:Y:S01]  /*0e50*/  ULDC UR7, c[0x0][0x9dc] ;  /* 0x0002770000077ab9 */ /* 0x000fe20000000800 */
[----:B------:R-:W-:Y:S01]  /*0e60*/  PLOP3.LUT P0, PT, PT, PT, UP0, 0x40, 0x0 ;  /* 0x000000000000781c */ /* 0x000fe20003f0e808 */
[----:B------:R-:W-:-:S12]  /*0e70*/  UIADD3 UR7, UR4, -UR7, URZ ;  /* 0x8000000704077290 */ /* 0x000fd8000fffe03f */
[----:B------:R-:W-:Y:S05]  /*0e80*/  @P0 BRA `(.L_x_995) ;  /* 0x0000000000440947 */ /* 0x000fea0003800000 */
[----:B------:R-:W-:-:S06]  /*0e90*/  UISETP.GT.AND UP0, UPT, UR4, -0x1, UPT ;  /* 0xffffffff0400788c */ /* 0x000fcc000bf04270 */
[----:B------:R-:W-:-:S13]  /*0ea0*/  PLOP3.LUT P0, PT, PT, PT, UP0, 0x80, 0x0 ;  /* 0x000000000000781c */ /* 0x000fda0003f0f008 */
[----:B------:R-:W-:Y:S05]  /*0eb0*/  @P0 BRA `(.L_x_996) ;  /* 0x00000000001c0947 */ /* 0x000fea0003800000 */
[----:B------:R-:W-:Y:S02]  /*0ec0*/  UISETP.NE.AND UP0, UPT, UR5, 0x1, UPT ;  /* 0x000000010500788c */ /* 0x000fe4000bf05270 */
[----:B------:R-:W-:-:S09]  /*0ed0*/  ULOP3.LUT UR4, URZ, UR4, URZ, 0x33, !UPT ;  /* 0x000000043f047292 */ /* 0x000fd2000f8e333f */
[----:B------:R-:W-:Y:S02]  /*0ee0*/  @UP0 ULDC.64 UR10, c[0x0][0x9e8] ;  /* 0x00027a00000a0ab9 */ /* 0x000fe40000000a00 */
[----:B------:R-:W-:-:S04]  /*0ef0*/  UIMAD.WIDE.U32 UR8, UR4, UR10, URZ ;  /* 0x0000000a040872a5 */ /* 0x000fc8000f8e003f */
[----:B------:R-:W-:-:S04]  /*0f00*/  @UP0 USHF.R.U32.HI UR4, URZ, UR11, UR9 ;  /* 0x0000000b3f040299 */ /* 0x000fc80008011609 */
[----:B------:R-:W-:Y:S01]  /*0f10*/  ULOP3.LUT UR4, URZ, UR4, URZ, 0x33, !UPT ;  /* 0x000000043f047292 */ /* 0x000fe2000f8e333f */
[----:B------:R-:W-:Y:S11]  /*0f20*/  BRA `(.L_x_997) ;  /* 0x0000000000107947 */ /* 0x000ff60003800000 */
.L_x_996:
[----:B------:R-:W-:-:S11]  /*0f30*/  UISETP.NE.AND UP0, UPT, UR5, 0x1, UPT ;  /* 0x000000010500788c */ /* 0x000fd6000bf05270 */
[----:B------:R-:W-:Y:S02]  /*0f40*/  @UP0 ULDC.64 UR10, c[0x0][0x9e8] ;  /* 0x00027a00000a0ab9 */ /* 0x000fe40000000a00 */
[----:B------:R-:W-:-:S04]  /*0f50*/  UIMAD.WIDE.U32 UR8, UR4, UR10, URZ ;  /* 0x0000000a040872a5 */ /* 0x000fc8000f8e003f */
[----:B------:R-:W-:-:S12]  /*0f60*/  @UP0 USHF.R.U32.HI UR4, URZ, UR11, UR9 ;  /* 0x0000000b3f040299 */ /* 0x000fd80008011609 */
.L_x_997:
[----:B------:R-:W-:-:S04]  /*0f70*/  UIMAD UR4, UR4, UR5, URZ ;  /* 0x00000005040472a4 */ /* 0x000fc8000f8e023f */
[----:B------:R-:W-:-:S04]  /*0f80*/  UISETP.LT.AND UP0, UPT, UR7, UR4, UPT ;  /* 0x000000040700728c */ /* 0x000fc8000bf01270 */
[----:B------:R-:W-:-:S12]  /*0f90*/  USEL UR7, UR7, UR4, !UP0 ;  /* 0x0000000407077287 */ /* 0x000fd8000c000000 */
.L_x_995:
[----:B------:R-:W-:Y:S02]  /*0fa0*/  USHF.R.S32.HI UR4, URZ, 0x1f, UR7 ;  /* 0x0000001f3f047899 */ /* 0x000fe40008011407 */
[----:B------:R-:W-:Y:S02]  /*0fb0*/  USHF.R.U32.HI UR11, URZ, 0x10, UR6 ;  /* 0x000000103f0b7899 */ /* 0x000fe40008011606 */
[----:B------:R-:W-:Y:S02]  /*0fc0*/  ULEA.HI UR4, UR4, UR7, URZ, 0x6 ;  /* 0x0000000704047291 */ /* 0x000fe4000f8f303f */
[----:B------:R-:W-:Y:S02]  /*0fd0*/  ULOP3.LUT UR7, UR6, 0xffff, URZ, 0xc0, !UPT ;  /* 0x0000ffff06077892 */ /* 0x000fe4000f8ec03f */
[----:B------:R-:W-:-:S04]  /*0fe0*/  USHF.R.S32.HI UR4, URZ, 0x6, UR4 ;  /* 0x000000063f047899 */ /* 0x000fc80008011404 */
[----:B------:R-:W-:-:S04]  /*0ff0*/  UISETP.LT.AND UP0, UPT, URZ, UR4, UPT ;  /* 0x000000043f00728c */ /* 0x000fc8000bf01270 */
[----:B------:R-:W-:Y:S02]  /*1000*/  USEL UR10, URZ, UR4, !UP0 ;  /* 0x000000043f0a7287 */ /* 0x000fe4000c000000 */
[----:B------:R-:W-:Y:S01]  /*1010*/  UISETP.NE.AND UP0, UPT, UR11, URZ, UPT ;  /* 0x0000003f0b00728c */ /* 0x000fe2000bf05270 */
[----:B------:R-:W-:-:S03]  /*1020*/  UMOV UR4, URZ ;  /* 0x0000003f00047c82 */ /* 0x000fc60008000000 */
[----:B------:R-:W-:-:S07]  /*1030*/  ISETP.GT.AND P0, PT, R204, UR10, PT ;  /* 0x0000000acc007c0c */ /* 0x000fce000bf04270 */
[----:B------:R-:W-:-:S06]  /*1040*/  @!UP0 ULDC UR11, c[0x0][0x9f0] ;  /* 0x00027c00000b8ab9 */ /* 0x000fcc0000000800 */
[----:B------:R-:W-:Y:S05]  /*1050*/  @!P0 BRA `(.L_x_998) ;  /* 0x00000000008c8947 */ /* 0x000fea0003800000 */
[----:B------:R-:W-:Y:S01]  /*1060*/  IMAD.U32 R5, RZ, RZ, UR11 ;  /* 0x0000000bff057e24 */ /* 0x000fe2000f8e00ff */
[----:B------:R-:W-:-:S04]  /*1070*/  UMOV UR4, URZ ;  /* 0x0000003f00047c82 */ /* 0x000fc80008000000 */
[----:B------:R-:W-:-:S04]  /*1080*/  IABS R0, R5 ;  /* 0x0000000500007213 */ /* 0x000fc80000000000 */
[----:B------:R-:W-:Y:S02]  /*1090*/  R2UR UR12, R0 ;  /* 0x00000000000c72ca */ /* 0x000fe400000e0000 */
[----:B------:R-:W-:Y:S02]  /*10a0*/  IADD3 R0, R5, -0x1, R204 ;  /* 0xffffffff05007810 */ /* 0x000fe40007ffe0cc */
[----:B------:R-:W-:Y:S02]  /*10b0*/  IABS R5, R5 ;  /* 0x0000000500057213 */ /* 0x000fe40000000000 */
[----:B------:R-:W-:Y:S02]  /*10c0*/  R2UR UR6, R0 ;  /* 0x00000000000672ca */ /* 0x000fe400000e0000 */
[----:B------:R-:W-:-:S05]  /*10d0*/  IADD3 R5, RZ, -R5, RZ ;  /* 0x80000005ff057210 */ /* 0x000fca0007ffe0ff */
[----:B------:R-:W0:Y:S06]  /*10e0*/  I2F.RP R2, UR12 ;  /* 0x0000000c00027d06 */ /* 0x000e2c0008209400 */
[----:B------:R-:W-:-:S06]  /*10f0*/  UIADD3 UR6, -UR10, UR6, URZ ;  /* 0x000000060a067290 */ /* 0x000fcc000fffe13f */
[----:B------:R-:W-:Y:S01]  /*1100*/  IMAD.U32 R0, RZ, RZ, UR6 ;  /* 0x00000006ff007e24 */ /* 0x000fe2000f8e00ff */
[----:B------:R-:W-:Y:S01]  /*1110*/  ULOP3.LUT UR6, UR6, UR11, URZ, 0x3c, !UPT ;  /* 0x0000000b06067292 */ /* 0x000fe2000f8e3c3f */
[----:B0-----:R-:W0:Y:S03]  /*1120*/  MUFU.RCP R2, R2 ;  /* 0x0000000200027308 */ /* 0x001e260000001000 */
[----:B------:R-:W-:-:S04]  /*1130*/  IABS R0, R0 ;  /* 0x0000000000007213 */ /* 0x000fc80000000000 */
[----:B------:R-:W-:Y:S01]  /*1140*/  R2UR UR9, R0 ;  /* 0x00000000000972ca */ /* 0x000fe200000e0000 */
[----:B------:R-:W-:Y:S02]  /*1150*/  IMAD.MOV.U32 R0, RZ, RZ, R5 ;  /* 0x000000ffff007224 */ /* 0x000fe400078e0005 */
[----:B0-----:R-:W-:-:S06]  /*1160*/  VIADD R3, R2, 0xffffffe ;  /* 0x0ffffffe02037836 */ /* 0x001fcc0000000000 */
        /* <DEDUP_REMOVED lines=18> */
.L_x_998:
[----:B------:R-:W-:Y:S02]  /*1290*/  UIMAD UR5, UR7, UR4, UR10 ;  /* 0x00000004070572a4 */ /* 0x000fe4000f8e020a */
[----:B------:R-:W-:Y:S01]  /*12a0*/  IMAD.U32 R3, RZ, RZ, UR4 ;  /* 0x00000004ff037e24 */ /* 0x000fe2000f8e00ff */
[----:B------:R-:W-:Y:S01]  /*12b0*/  PLOP3.LUT P0, PT, PT, PT, PT, 0x80, 0x0 ;  /* 0x000000000000781c */ /* 0x000fe20003f0f070 */
[----:B------:R-:W-:Y:S01]  /*12c0*/  IMAD.MOV.U32 R2, RZ, RZ, RZ ;  /* 0x000000ffff027224 */ /* 0x000fe200078e00ff */
[----:B------:R-:W-:Y:S01]  /*12d0*/  CS2R R150, SRZ ;  /* 0x0000000000967805 */ /* 0x000fe2000001ff00 */
[----:B------:R-:W-:Y:S01]  /*12e0*/  IMAD.MOV.U32 R0, RZ, RZ, RZ ;  /* 0x000000ffff007224 */ /* 0x000fe200078e00ff */
[----:B------:R-:W-:Y:S01]  /*12f0*/  VIADDMNMX R204, R3, UR5, R204, PT ;  /* 0x0000000503cc7c46 */ /* 0x000fe2000b8001cc */
[----:B------:R-:W-:Y:S01]  /*1300*/  IMAD.U32 R201, RZ, RZ, UR5 ;  /* 0x00000005ffc97e24 */ /* 0x000fe2000f8e00ff */
[----:B------:R-:W-:Y:S02]  /*1310*/  CS2R R148, SRZ ;  /* 0x0000000000947805 */ /* 0x000fe4000001ff00 */
[----:B------:R-:W-:-:S02]  /*1320*/  CS2R R146, SRZ ;  /* 0x0000000000927805 */ /* 0x000fc4000001ff00 */
[----:B------:R-:W-:Y:S02]  /*1330*/  ISETP.GT.AND P1, PT, R204, UR5, PT ;  /* 0x00000005cc007c0c */ /* 0x000fe4000bf24270 */
        /* <DEDUP_REMOVED lines=62> */
[----:B------:R-:W-:Y:S01]  /*1720*/  SHF.R.S32.HI R56, RZ, 0x1f, R19 ;  /* 0x0000001fff387819 */ /* 0x000fe20000011413 */
[----:B------:R-:W0:Y:S01]  /*1730*/  S2UR UR7, SR_CgaCtaId ;  /* 0x00000000000779c3 */ /* 0x000e220000008800 */
[----:B------:R-:W-:Y:S02]  /*1740*/  UMOV UR6, 0x400 ;  /* 0x0000040000067882 */ /* 0x000fe40000000000 */
[----:B------:R-:W-:-:S04]  /*1750*/  LEA.HI R57, R56, R19, RZ, 0x7 ;  /* 0x0000001338397211 */ /* 0x000fc800078f38ff */
[----:B------:R-:W-:-:S05]  /*1760*/  SHF.R.S32.HI R58, RZ, 0x7, R57 ;  /* 0x00000007ff3a7819 */ /* 0x000fca0000011439 */
        /* <DEDUP_REMOVED lines=23> */
[----:B------:R-:W-:Y:S02]  /*18e0*/  IMAD.U32 R6, RZ, RZ, UR4 ;  /* 0x00000004ff067e24 */ /* 0x000fe4000f8e00ff */
[----:B------:R-:W-:-:S02]  /*18f0*/  IMAD.U32 R7, RZ, RZ, UR5 ;  /* 0x00000005ff077e24 */ /* 0x000fc4000f8e00ff */
[----:B------:R-:W-:Y:S02]  /*1900*/  IMAD.MOV.U32 R8, RZ, RZ, 0x70 ;  /* 0x00000070ff087424 */ /* 0x000fe400078e00ff */
[----:B------:R-:W-:Y:S02]  /*1910*/  IMAD.MOV.U32 R12, RZ, RZ, 0x1 ;  /* 0x00000001ff0c7424 */ /* 0x000fe400078e00ff */
[----:B0-----:R-:W-:-:S07]  /*1920*/  IMAD.MOV.U32 R13, RZ, RZ, RZ ;  /* 0x000000ffff0d7224 */ /* 0x001fce00078e00ff */
[----:B------:R-:W-:-:S07]  /*1930*/  LEPC R20, `(.L_x_1000) ;  /* 0x000000001014794e */ /* 0x000fce0000000000 */
[----:B-1----:R-:W-:Y:S05]  /*1940*/  CALL.ABS.NOINC R2 ;  /* 0x0000000002007343 */ /* 0x002fea0003c00000 */
.L_x_1000:
[----:B------:R-:W-:Y:S02]  /*1950*/  R2UR UR4, R16 ;  /* 0x00000000100472ca */ /* 0x000fe400000e0000 */
[----:B------:R-:W-:-:S11]  /*1960*/  SHF.L.U32 R0, RZ, 0x1f, RZ ;  /* 0x0000001fff007819 */ /* 0x000fd600000006ff */
[----:B------:R-:W0:Y:S02]  /*1970*/  SYNCS.PHASECHK.TRANS64.TRYWAIT P0, [UR4+0x30800], R0 ;  /* 0x03080000ff0075a7 */ /* 0x000e240008000144 */
[----:B0-----:R-:W-:Y:S05]  /*1980*/  @!P0 BRA `(.L_x_1001) ;  /* 0x0000011400cc8947 */ /* 0x001fea0003800000 */
.L_x_1134:
[----:B------:R-:W2:Y:S02]  /*1990*/  LDL R2, [R1+0x4] ;  /* 0x0000040001027983 */ /* 0x000ea40000100800 */
[----:B--2---:R-:W-:-:S13]  /*19a0*/  R2UR UR4, R2 ;  /* 0x00000000020472ca */ /* 0x004fda00000e0000 */
[----:B------:R-:W-:-:S06]  /*19b0*/  ULOP3.LUT UR4, UR4, 0x1, URZ, 0xfc, !UPT ;  /* 0x0000000104047892 */ /* 0x000fcc000f8efc3f */
[----:B------:R-:W-:-:S05]  /*19c0*/  IMAD.U32 R2, RZ, RZ, UR4 ;  /* 0x00000004ff027e24 */ /* 0x000fca000f8e00ff */
[----:B------:R-:W-:-:S13]  /*19d0*/  ISETP.NE.AND P0, PT, R2, 0x3, PT ;  /* 0x000000030200780c */ /* 0x000fda0003f05270 */
[----:B------:R-:W-:Y:S05]  /*19e0*/  @!P0 BRA `(.L_x_1002) ;  /* 0x0000000000048947 */ /* 0x000fea0003800000 */
[----:B------:R-:W-:Y:S01]  /*19f0*/  BPT.TRAP 0x1 ;  /* 0x000000040000795c */ /* 0x000fe20000300000 */
.L_x_1002:
[----:B------:R-:W-:-:S13]  /*1a00*/  R2UR UR4, R16 ;  /* 0x00000000100472ca */ /* 0x000fda00000e0000 */
[----:B------:R1:W2:Y:S01]  /*1a10*/  SYNCS.PHASECHK.TRANS64.TRYWAIT P1, [UR4+0x30830], R0 ;  /* 0x03083000ff0075a7 */ /* 0x0002a20008020144 */
[----:B------:R-:W-:Y:S05]  /*1a20*/  @!P0 BRA `(.L_x_1003) ;  /* 0x0000000000048947 */ /* 0x000fea0003800000 */
[----:B------:R-:W-:Y:S01]  /*1a30*/  BPT.TRAP 0x1 ;  /* 0x000000040000795c */ /* 0x000fe20000300000 */
.L_x_1003:
[----:B------:R-:W-:-:S05]  /*1a40*/  IMAD.U32 R6, RZ, RZ, UR36 ;  /* 0x00000024ff067e24 */ /* 0x000fca000f8e00ff */
[----:B------:R-:W-:Y:S01]  /*1a50*/  LOP3.LUT R6, R6, 0x10000, RZ, 0xfc, !PT ;  /* 0x0001000006067812 */ /* 0x000fe200078efcff */
[----:B--2---:R-:W-:Y:S06]  /*1a60*/  @P1 BRA `(.L_x_1004) ;  /* 0x00000000000c1947 */ /* 0x004fec0003800000 */
[----:B------:R-:W-:-:S13]  /*1a70*/  R2UR UR4, R16 ;  /* 0x00000000100472ca */ /* 0x000fda00000e0000 */
[----:B------:R-:W2:Y:S02]  /*1a80*/  SYNCS.PHASECHK.TRANS64.TRYWAIT P1, [UR4+0x30830], R0 ;  /* 0x03083000ff0075a7 */ /* 0x000ea40008020144 */
[----:B--2---:R-:W-:Y:S05]  /*1a90*/  @!P1 BRA `(.L_x_1005) ;  /* 0x0000011400a49947 */ /* 0x004fea0003800000 */
.L_x_1004:
[----:B------:R-:W-:Y:S05]  /*1aa0*/  WARPSYNC.ALL ;  /* 0x0000000000007948 */ /* 0x000fea0003800000 */
[----:B------:R-:W-:Y:S02]  /*1ab0*/  MOV R7, 0x40000040 ;  /* 0x4000004000077802 */ /* 0x000fe40000000f00 */
[----:B------:R-:W-:Y:S01]  /*1ac0*/  R2UR UR4, R16 ;  /* 0x00000000100472ca */ /* 0x000fe200000e0000 */
[----:B------:R-:W-:Y:S01]  /*1ad0*/  WARPGROUP.ARRIVE ;  /* 0x00000000000079c5 */ /* 0x000fe20000000000 */
[----:B------:R-:W-:Y:S01]  /*1ae0*/  R2UR UR8, R6 ;  /* 0x00000000060872ca */ /* 0x000fe200000e0000 */
[----:B------:R-:W-:Y:S01]  /*1af0*/  UMOV UR11, 0x40000040 ;  /* 0x40000040000b7882 */ /* 0x000fe20000000000 */
[----:B------:R-:W-:Y:S01]  /*1b00*/  R2UR UR9, R7 ;  /* 0x00000000070972ca */ /* 0x000fe200000e0000 */
[----:B------:R-:W-:Y:S01]  /*1b10*/  UMOV UR13, 0x40000040 ;  /* 0x40000040000d7882 */ /* 0x000fe20000000000 */
[----:B------:R-:W-:Y:S01]  /*1b20*/  UMOV UR7, 0x40000040 ;  /* 0x4000004000077882 */ /* 0x000fe20000000000 */
[----:B------:R-:W-:Y:S01]  /*1b30*/  UMOV UR5, UR13 ;  /* 0x0000000d00057c82 */ /* 0x000fe20008000000 */
[----:B------:R-:W-:Y:S01]  /*1b40*/  IMAD.U32 R11, RZ, RZ, UR13 ;  /* 0x0000000dff0b7e24 */ /* 0x000fe2000f8e00ff */
[----:B------:R-:W-:Y:S01]  /*1b50*/  UMOV UR13, 0x40000040 ;  /* 0x40000040000d7882 */ /* 0x000fe20000000000 */
[----:B------:R-:W-:Y:S01]  /*1b60*/  UMOV UR15, 0x40000040 ;  /* 0x40000040000f7882 */ /* 0x000fe20000000000 */
[----:B------:R-:W-:Y:S01]  /*1b70*/  UMOV UR17, 0x40000040 ;  /* 0x4000004000117882 */ /* 0x000fe20000000000 */
[----:B------:R-:W-:Y:S01]  /*1b80*/  UMOV UR21, 0x40000040 ;  /* 0x4000004000157882 */ /* 0x000fe20000000000 */
[----:B------:R-:W-:Y:S01]  /*1b90*/  UIADD3 UR4, UR4, 0x20400, URZ ;  /* 0x0002040004047890 */ /* 0x000fe2000fffe03f */
[----:B------:R-:W-:Y:S01]  /*1ba0*/  UMOV UR25, 0x40000040 ;  /* 0x4000004000197882 */ /* 0x000fe20000000000 */
[----:B------:R-:W-:-:S02]  /*1bb0*/  UMOV UR29, 0x40000040 ;  /* 0x40000040001d7882 */ /* 0x000fc40000000000 */
[----:B------:R-:W-:Y:S01]  /*1bc0*/  USHF.R.U32.HI UR4, URZ, 0x4, UR4 ;  /* 0x000000043f047899 */ /* 0x000fe20008011604 */
[----:B------:R-:W-:Y:S01]  /*1bd0*/  UMOV UR33, 0x40000040 ;  /* 0x4000004000217882 */ /* 0x000fe20000000000 */
[----:B------:R-:W-:Y:S02]  /*1be0*/  UMOV UR37, 0x40000040 ;  /* 0x4000004000257882 */ /* 0x000fe40000000000 */
[----:B------:R-:W-:Y:S01]  /*1bf0*/  ULOP3.LUT UR4, UR4, 0x3fff, URZ, 0xc0, !UPT ;  /* 0x00003fff04047892 */ /* 0x000fe2000f8ec03f */
[----:B------:R-:W-:Y:S01]  /*1c00*/  UMOV UR41, 0x40000040 ;  /* 0x4000004000297882 */ /* 0x000fe20000000000 */
[----:B------:R-:W-:Y:S02]  /*1c10*/  UMOV UR45, 0x40000040 ;  /* 0x40000040002d7882 */ /* 0x000fe40000000000 */
[----:B------:R-:W-:Y:S01]  /*1c20*/  ULOP3.LUT UR18, UR4, 0x10000, URZ, 0xfc, !UPT ;  /* 0x0001000004127892 */ /* 0x000fe2000f8efc3f */
[----:B------:R-:W-:Y:S01]  /*1c30*/  UMOV UR49, 0x40000040 ;  /* 0x4000004000317882 */ /* 0x000fe20000000000 */
[----:B------:R-:W-:-:S02]  /*1c40*/  UMOV UR53, 0x40000040 ;  /* 0x4000004000357882 */ /* 0x000fc40000000000 */
[----:B------:R-:W-:Y:S02]  /*1c50*/  UIADD3 UR6, UR18, 0x2, URZ ;  /* 0x0000000212067890 */ /* 0x000fe4000fffe03f */
[----:B------:R-:W-:Y:S02]  /*1c60*/  UIADD3 UR14, UR18, 0x200, URZ ;  /* 0x00000200120e7890 */ /* 0x000fe4000fffe03f */
[----:B------:R-:W-:Y:S01]  /*1c70*/  IMAD.U32 R21, RZ, RZ, UR18 ;  /* 0x00000012ff157e24 */ /* 0x000fe2000f8e00ff */
[----:B------:R-:W-:Y:S02]  /*1c80*/  UMOV UR10, UR18 ;  /* 0x00000012000a7c82 */ /* 0x000fe40008000000 */
[----:B------:R-:W-:Y:S01]  /*1c90*/  HGMMA.64x64x16.F32.BF16 R24, gdesc[UR8], RZ, !UPT, gsb0 ;  /* 0x00e00000081879f0 */ /* 0x000fe2000c0018ff */
[----:B------:R-:W-:Y:S01]  /*1ca0*/  R2UR UR10, R6 ;  /* 0x00000000060a72ca */ /* 0x000fe200000e0000 */
[----:B------:R-:W-:Y:S02]  /*1cb0*/  UMOV UR9, 0x40000040 ;  /* 0x4000004000097882 */ /* 0x000fe40000000000 */
[----:B------:R-:W-:-:S10]  /*1cc0*/  IMAD.U32 R15, RZ, RZ, UR9 ;  /* 0x00000009ff0f7e24 */ /* 0x000fd4000f8e00ff */
[----:B------:R-:W-:Y:S02]  /*1cd0*/  UIADD3 UR4, UR10, 0x2, URZ ;  /* 0x000000020a047890 */ /* 0x000fe4000fffe03f */
[----:B------:R-:W-:Y:S02]  /*1ce0*/  UIADD3 UR16, UR10, 0x402, URZ ;  /* 0x000004020a107890 */ /* 0x000fe4000fffe03f */
[----:B------:R-:W-:Y:S02]  /*1cf0*/  UIADD3 UR20, UR10, 0x404, URZ ;  /* 0x000004040a147890 */ /* 0x000fe4000fffe03f */
[----:B------:R-:W-:Y:S01]  /*1d00*/  UIADD3 UR24, UR10, 0x406, URZ ;  /* 0x000004060a187890 */ /* 0x000fe2000fffe03f */
[----:B------:R-:W-:Y:S01]  /*1d10*/  UMOV UR12, UR4 ;  /* 0x00000004000c7c82 */ /* 0x000fe20008000000 */
[----:B------:R-:W-:Y:S01]  /*1d20*/  UIADD3 UR28, UR10, 0x800, URZ ;  /* 0x000008000a1c7890 */ /* 0x000fe2000fffe03f */
[----:B------:R-:W-:Y:S01]  /*1d30*/  IMAD.U32 R10, RZ, RZ, UR12 ;  /* 0x0000000cff0a7e24 */ /* 0x000fe2000f8e00ff */
[----:B------:R-:W-:Y:S01]  /*1d40*/  UMOV UR4, UR12 ;  /* 0x0000000c00047c82 */ /* 0x000fe20008000000 */
[----:B------:R-:W-:-:S02]  /*1d50*/  UIADD3 UR12, UR10, 0x400, URZ ;  /* 0x000004000a0c7890 */ /* 0x000fc4000fffe03f */
[----:B------:R-:W-:Y:S02]  /*1d60*/  UIADD3 UR32, UR10, 0x802, URZ ;  /* 0x000008020a207890 */ /* 0x000fe4000fffe03f */
[----:B------:R-:W-:Y:S02]  /*1d70*/  UIADD3 UR36, UR10, 0x804, URZ ;  /* 0x000008040a247890 */ /* 0x000fe4000fffe03f */
[----:B------:R-:W-:Y:S02]  /*1d80*/  UIADD3 UR40, UR10, 0x806, URZ ;  /* 0x000008060a287890 */ /* 0x000fe4000fffe03f */
[----:B------:R-:W-:Y:S02]  /*1d90*/  UIADD3 UR44, UR10, 0xc00, URZ ;  /* 0x00000c000a2c7890 */ /* 0x000fe4000fffe03f */
[----:B------:R-:W-:Y:S02]  /*1da0*/  UIADD3 UR48, UR10, 0xc02, URZ ;  /* 0x00000c020a307890 */ /* 0x000fe4000fffe03f */
[----:B------:R-:W-:Y:S01]  /*1db0*/  UIADD3 UR52, UR10, 0xc04, URZ ;  /* 0x00000c040a347890 */ /* 0x000fe2000fffe03f */
[----:B------:R-:W-:-:S02]  /*1dc0*/  WARPGROUP.DEPBAR.LE gsb0, 0x0 ;  /* 0x00008000000079c5 */ /* 0x000fc40000010000 */
[----:B------:R-:W-:-:S06]  /*1dd0*/  WARPGROUP.ARRIVE ;  /* 0x00000000000079c5 */ /* 0x000fcc0000000000 */
[----:B------:R-:W-:Y:S01]  /*1de0*/  HGMMA.64x64x16.F32.BF16 R24, gdesc[UR4], R24, gsb0 ;  /* 0x00e00000041879f0 */ /* 0x000fe20008001818 */
[----:B------:R-:W-:Y:S02]  /*1df0*/  UIADD3 UR4, UR10, 0x4, URZ ;  /* 0x000000040a047890 */ /* 0x000fe4000fffe03f */
[----:B------:R-:W-:Y:S01]  /*1e00*/  UIADD3 UR6, UR18, 0x4, URZ ;  /* 0x0000000412067890 */ /* 0x000fe2000fffe03f */
[----:B------:R-:W-:Y:S01]  /*1e10*/  UMOV UR5, UR9 ;  /* 0x0000000900057c82 */ /* 0x000fe20008000000 */
[----:B------:R-:W-:Y:S01]  /*1e20*/  UMOV UR7, 0x40000040 ;  /* 0x4000004000077882 */ /* 0x000fe20000000000 */
[----:B------:R-:W-:Y:S02]  /*1e30*/  UMOV UR9, 0x40000040 ;  /* 0x4000004000097882 */ /* 0x000fe40000000000 */
[----:B------:R-:W-:Y:S02]  /*1e40*/  UMOV UR8, UR4 ;  /* 0x0000000400087c82 */ /* 0x000fe40008000000 */
[----:B------:R-:W-:Y:S01]  /*1e50*/  UMOV UR4, UR8 ;  /* 0x0000000800047c82 */ /* 0x000fe20008000000 */
[----:B------:R-:W-:Y:S01]  /*1e60*/  IMAD.U32 R14, RZ, RZ, UR8 ;  /* 0x00000008ff0e7e24 */ /* 0x000fe2000f8e00ff */
[----:B------:R-:W-:-:S02]  /*1e70*/  UIADD3 UR8, UR10, 0x6, URZ ;  /* 0x000000060a087890 */ /* 0x000fc4000fffe03f */
[----:B------:R-:W-:Y:S01]  /*1e80*/  UIADD3 UR10, UR10, 0xc06, URZ ;  /* 0x00000c060a0a7890 */ /* 0x000fe2000fffe03f */
[----:B------:R-:W-:Y:S02]  /*1e90*/  WARPGROUP.DEPBAR.LE gsb0, 0x0 ;  /* 0x00008000000079c5 */ /* 0x000fe40000010000 */
[----:B------:R-:W-:-:S06]  /*1ea0*/  WARPGROUP.ARRIVE ;  /* 0x00000000000079c5 */ /* 0x000fcc0000000000 */
[----:B------:R-:W-:Y:S01]  /*1eb0*/  HGMMA.64x64x16.F32.BF16 R24, gdesc[UR4], R24, gsb0 ;  /* 0x00e00000041879f0 */ /* 0x000fe20008001818 */
[----:B------:R-:W-:Y:S01]  /*1ec0*/  UIADD3 UR6, UR18, 0x6, URZ ;  /* 0x0000000612067890 */ /* 0x000fe2000fffe03f */
[----:B------:R-:W-:Y:S01]  /*1ed0*/  UMOV UR4, UR8 ;  /* 0x0000000800047c82 */ /* 0x000fe20008000000 */
[----:B------:R-:W-:Y:S01]  /*1ee0*/  UMOV UR5, UR9 ;  /* 0x0000000900057c82 */ /* 0x000fe20008000000 */
[----:B------:R-:W-:Y:S01]  /*1ef0*/  UMOV UR7, 0x40000040 ;  /* 0x4000004000077882 */ /* 0x000fe20000000000 */
        /* <DEDUP_REMOVED lines=9> */
[----:B------:R-:W-:Y:S03]  /*1f90*/  HGMMA.64x64x16.F32.BF16 R24, gdesc[UR12], R24, gsb0 ;  /* 0x00e000000c1879f0 */ /* 0x000fe60008001818 */
        /* <DEDUP_REMOVED lines=68> */
[----:B------:R-:W-:Y:S01]  /*23e0*/  UMOV UR5, 0x40000040 ;  /* 0x4000004000057882 */ /* 0x000fe20000000000 */
[----:B------:R-:W-:Y:S01]  /*23f0*/  UMOV UR7, 0x40000040 ;  /* 0x4000004000077882 */ /* 0x000fe20000000000 */
[----:B------:R-:W-:Y:S01]  /*2400*/  MOV R12, UR4 ;  /* 0x00000004000c7c02 */ /* 0x000fe20008000f00 */
[----:B------:R-:W-:Y:S01]  /*2410*/  IMAD.U32 R13, RZ, RZ, UR5 ;  /* 0x00000005ff0d7e24 */ /* 0x000fe2000f8e00ff */
[----:B------:R-:W-:Y:S02]  /*2420*/  WARPGROUP.DEPBAR.LE gsb0, 0x0 ;  /* 0x00008000000079c5 */ /* 0x000fe40000010000 */
[----:B------:R-:W-:-:S06]  /*2430*/  WARPGROUP.ARRIVE ;  /* 0x00000000000079c5 */ /* 0x000fcc0000000000 */
[----:B------:R-:W-:Y:S03]  /*2440*/  HGMMA.64x64x16.F32.BF16 R24, gdesc[UR4], R24, gsb0 ;  /* 0x00e00000041879f0 */ /* 0x000fe60008001818 */
[----:B------:R-:W-:Y:S02]  /*2450*/  WARPGROUP.DEPBAR.LE gsb0, 0x0 ;  /* 0x00008000000079c5 */ /* 0x000fe40000010000 */
[----:B------:R-:W-:Y:S05]  /*2460*/  @!P0 BRA `(.L_x_1006) ;  /* 0x0000000000048947 */ /* 0x000fea0003800000 */
[----:B------:R-:W-:Y:S01]  /*2470*/  BPT.TRAP 0x1 ;  /* 0x000000040000795c */ /* 0x000fe20000300000 */
.L_x_1006:
[----:B01----:R-:W-:Y:S01]  /*2480*/  LOP3.LUT R0, R57, 0xffffff80, RZ, 0xc0, !PT ;  /* 0xffffff8039007812 */ /* 0x003fe200078ec0ff */
[----:B------:R-:W-:Y:S01]  /*2490*/  ULDC UR7, c[0x0][0x2f0] ;  /* 0x0000bc0000077ab9 */ /* 0x000fe20000000800 */
[----:B------:R-:W-:Y:S02]  /*24a0*/  R2UR UR5, R23 ;  /* 0x00000000170572ca */ /* 0x000fe400000e0000 */
[----:B------:R-:W-:Y:S01]  /*24b0*/  LEA.HI R56, R56, R19, RZ, 0x2 ;  /* 0x0000001338387211 */ /* 0x000fe200078f10ff */
[----:B------:R-:W-:Y:S01]  /*24c0*/  IMAD.IADD R0, R19, 0x1, -R0 ;  /* 0x0000000113007824 */ /* 0x000fe200078e0a00 */
[----:B------:R-:W-:Y:S02]  /*24d0*/  LEA.HI R5, R58, R58, RZ, 0x1 ;  /* 0x0000003a3a057211 */ /* 0x000fe400078f08ff */
[----:B------:R-:W-:Y:S02]  /*24e0*/  LOP3.LUT R56, R56, 0xfffffffc, RZ, 0xc0, !PT ;  /* 0xfffffffc38387812 */ /* 0x000fe400078ec0ff */
[----:B------:R-:W-:-:S02]  /*24f0*/  SHF.R.S32.HI R3, RZ, 0x1f, R0 ;  /* 0x0000001fff037819 */ /* 0x000fc40000011400 */
[----:B------:R-:W-:Y:S01]  /*2500*/  LOP3.LUT R5, R5, 0x3fffffe, RZ, 0xc0, !PT ;  /* 0x03fffffe05057812 */ /* 0x000fe200078ec0ff */
[----:B------:R-:W-:Y:S01]  /*2510*/  IMAD.IADD R56, R19, 0x1, -R56 ;  /* 0x0000000113387824 */ /* 0x000fe200078e0a38 */
[CC--:B------:R-:W-:Y:S01]  /*2520*/  LEA.HI R2, R3.reuse, R0.reuse, RZ, 0x2 ;  /* 0x0000000003027211 */ /* 0x0c0fe200078f10ff */
[----:B------:R-:W-:Y:S01]  /*2530*/  UISETP.NE.AND UP1, UPT, UR5, URZ, UPT ;  /* 0x0000003f0500728c */ /* 0x000fe2000bf25270 */
[----:B------:R-:W-:Y:S01]  /*2540*/  LEA.HI R4, R3, R0, RZ, 0x5 ;  /* 0x0000000003047211 */ /* 0x000fe200078f28ff */
[----:B------:R-:W-:Y:S01]  /*2550*/  IMAD.IADD R5, R58, 0x1, -R5 ;  /* 0x000000013a057824 */ /* 0x000fe200078e0a05 */
[--C-:B------:R-:W-:Y:S02]  /*2560*/  SHF.R.S32.HI R3, RZ, 0x2, R2.reuse ;  /* 0x00000002ff037819 */ /* 0x100fe40000011402 */
[----:B------:R-:W-:Y:S02]  /*2570*/  SHF.R.S32.HI R8, RZ, 0x1f, R2 ;  /* 0x0000001fff087819 */ /* 0x000fe40000011402 */
[----:B------:R-:W-:-:S02]  /*2580*/  SHF.R.S32.HI R4, RZ, 0x5, R4 ;  /* 0x00000005ff047819 */ /* 0x000fc40000011404 */
[----:B------:R-:W-:Y:S02]  /*2590*/  LEA.HI R8, R8, R3, RZ, 0x3 ;  /* 0x0000000308087211 */ /* 0x000fe400078f18ff */
[----:B------:R-:W-:Y:S01]  /*25a0*/  LEA.HI R9, R56, R56, RZ, 0x1 ;  /* 0x0000003838097211 */ /* 0x000fe200078f08ff */
[----:B------:R-:W-:Y:S01]  /*25b0*/  @UP1 ULDC UR5, c[0x0][0x450] ;  /* 0x0001140000051ab9 */ /* 0x000fe20000000800 */
[----:B------:R-:W-:Y:S02]  /*25c0*/  LEA R4, R4, UR38, 0x4 ;  /* 0x0000002604047c11 */ /* 0x000fe4000f8e20ff */
[----:B------:R-:W-:Y:S02]  /*25d0*/  LOP3.LUT R8, R8, 0xfffffff8, RZ, 0xc0, !PT ;  /* 0xfffffff808087812 */ /* 0x000fe400078ec0ff */
[----:B------:R-:W-:Y:S02]  /*25e0*/  R2UR UR4, R22 ;  /* 0x00000000160472ca */ /* 0x000fe400000e0000 */
[----:B------:R-:W-:-:S02]  /*25f0*/  LOP3.LUT R9, R9, 0x1ffffffe, RZ, 0xc0, !PT ;  /* 0x1ffffffe09097812 */ /* 0x000fc400078ec0ff */
[----:B------:R-:W-:Y:S01]  /*2600*/  IADD3 R4, R4, R3, -R8 ;  /* 0x0000000304047210 */ /* 0x000fe20007ffe808 */
[----:B------:R-:W-:Y:S01]  /*2610*/  IMAD.MOV.U32 R3, RZ, RZ, -0x40 ;  /* 0xffffffc0ff037424 */ /* 0x000fe200078e00ff */
[----:B------:R-:W-:Y:S01]  /*2620*/  PLOP3.LUT P1, PT, PT, PT, UP1, 0x80, 0x0 ;  /* 0x000000000000781c */ /* 0x000fe20003f2f018 */
[----:B------:R-:W-:Y:S01]  /*2630*/  IMAD.IADD R9, R56, 0x1, -R9 ;  /* 0x0000000138097824 */ /* 0x000fe200078e0a09 */
[----:B------:R-:W-:Y:S01]  /*2640*/  R2UR UR6, R16 ;  /* 0x00000000100672ca */ /* 0x000fe200000e0000 */
[----:B------:R-:W-:Y:S01]  /*2650*/  IMAD R60, R204, R3, 0x40 ;  /* 0x00000040cc3c7424 */ /* 0x000fe200078e0203 */
[----:B------:R-:W-:Y:S02]  /*2660*/  LEA R4, R5, R4, 0x6 ;  /* 0x0000000405047211 */ /* 0x000fe400078e30ff */
[----:B------:R-:W-:Y:S01]  /*2670*/  PLOP3.LUT P2, PT, PT, PT, UP1, 0x80, 0x0 ;  /* 0x000000000000781c */ /* 0x000fe20003f4f018 */
[----:B------:R-:W-:Y:S01]  /*2680*/  UISETP.NE.AND UP0, UPT, UR4, URZ, UPT ;  /* 0x0000003f0400728c */ /* 0x000fe2000bf05270 */
[----:B------:R-:W-:Y:S01]  /*2690*/  LOP3.LUT R3, R2, 0x7ffffffc, RZ, 0xc0, !PT ;  /* 0x7ffffffc02037812 */ /* 0x000fe200078ec0ff */
[----:B------:R-:W-:Y:S01]  /*26a0*/  IMAD R19, R9, 0x8, R4 ;  /* 0x0000000809137824 */ /* 0x000fe200078e0204 */
[----:B------:R-:W-:Y:S01]  /*26b0*/  @UP1 ULDC UR4, c[0x0][0x44c] ;  /* 0x0001130000041ab9 */ /* 0x000fe20000000800 */
[----:B------:R-:W-:-:S02]  /*26c0*/  LEA R58, R204, 0xffffffc0, 0x6 ;  /* 0xffffffc0cc3a7811 */ /* 0x000fc400078e30ff */
[----:B------:R-:W-:Y:S01]  /*26d0*/  @P1 IMAD.HI.U32 R5, R19, UR4, RZ ;  /* 0x0000000413051c27 */ /* 0x000fe2000f8e00ff */
[----:B------:R-:W-:Y:S01]  /*26e0*/  PLOP3.LUT P1, PT, PT, PT, UP0, 0x40, 0x0 ;  /* 0x000000000000781c */ /* 0x000fe20003f2e808 */
[----:B------:R-:W-:Y:S01]  /*26f0*/  UIADD3 UR4, UR6, 0x30840, URZ ;  /* 0x0003084006047890 */ /* 0x000fe2000fffe03f */
[----:B------:R-:W0:Y:S01]  /*2700*/  S2UR UR6, SR_CgaCtaId ;  /* 0x00000000000679c3 */ /* 0x000e220000008800 */
[----:B------:R-:W-:Y:S02]  /*2710*/  IMAD.MOV.U32 R4, RZ, RZ, R19 ;  /* 0x000000ffff047224 */ /* 0x000fe400078e0013 */
[----:B------:R-:W-:Y:S01]  /*2720*/  @P2 SHF.R.U32.HI R4, RZ, UR5, R5 ;  /* 0x00000005ff042c19 */ /* 0x000fe20008011605 */
[----:B------:R-:W-:Y:S01]  /*2730*/  IMAD.IADD R8, R0, 0x1, -R3 ;  /* 0x0000000100087824 */ /* 0x000fe200078e0a03 */
[----:B------:R-:W-:Y:S01]  /*2740*/  ULDC UR5, c[0x0][0x288] ;  /* 0x0000a20000057ab9 */ /* 0x000fe20000000800 */
[----:B------:R-:W-:Y:S01]  /*2750*/  VIADD R3, R60, 0x1 ;  /* 0x000000013c037836 */ /* 0x000fe20000000000 */
[----:B------:R-:W-:Y:S01]  /*2760*/  MOV R20, UR5 ;  /* 0x0000000500147c02 */ /* 0x000fe20008000f00 */
[----:B------:R-:W1:Y:S02]  /*2770*/  SHFL.IDX PT, R56, R4, RZ, 0x1c1f ;  /* 0x001c1fff04387589 */ /* 0x000e6400000e0000 */
[----:B------:R-:W-:-:S02]  /*2780*/  IMAD R0, R8, -0x2, R3 ;  /* 0xfffffffe08007824 */ /* 0x000fc400078e0203 */
[C---:B------:R-:W-:Y:S02]  /*2790*/  IMAD R3, R17.reuse, UR7, R60 ;  /* 0x0000000711037c24 */ /* 0x040fe4000f8e023c */
[----:B------:R-:W-:Y:S02]  /*27a0*/  IMAD R5, R17, UR7, R0 ;  /* 0x0000000711057c24 */ /* 0x000fe4000f8e0200 */
[----:B------:R-:W-:Y:S02]  /*27b0*/  IMAD R9, R8, -0x2, R3 ;  /* 0xfffffffe08097824 */ /* 0x000fe400078e0203 */
[----:B------:R-:W-:Y:S01]  /*27c0*/  IMAD.IADD R5, R5, 0x1, -R20 ;  /* 0x0000000105057824 */ /* 0x000fe200078e0a14 */
[----:B0-----:R-:W-:-:S03]  /*27d0*/  UPRMT UR4, UR6, 0x654, UR4 ;  /* 0x0000065406047896 */ /* 0x001fc60008000004 */
[----:B------:R-:W-:Y:S02]  /*27e0*/  ULDC UR6, c[0x0][0x9e0] ;  /* 0x0002780000067ab9 */ /* 0x000fe40000000800 */
[----:B------:R-:W-:-:S04]  /*27f0*/  VIADD R62, R5, UR6 ;  /* 0x00000006053e7c36 */ /* 0x000fc80008000000 */
[----:B------:R-:W-:Y:S01]  /*2800*/  SYNCS.ARRIVE.TRANS64.RED.A1T0 RZ, [UR4], RZ ;  /* 0x000000ffffff79a7 */ /* 0x000fe20008100404 */
[----:B------:R-:W-:Y:S01]  /*2810*/  ULDC UR4, c[0x0][0x9dc] ;  /* 0x0002770000047ab9 */ /* 0x000fe20000000800 */
[----:B-1----:R-:W-:Y:S01]  /*2820*/  VIADDMNMX R0, R56, R62, R9, PT ;  /* 0x0000003e38007246 */ /* 0x002fe20003800109 */
[----:B------:R-:W-:-:S06]  /*2830*/  ULOP3.LUT UR10, URZ, UR4, URZ, 0x33, !UPT ;  /* 0x000000043f0a7292 */ /* 0x000fcc000f8e333f */
[----:B------:R-:W-:Y:S02]  /*2840*/  VIADD R5, R5, UR10 ;  /* 0x0000000a05057c36 */ /* 0x000fe40008000000 */
[----:B------:R-:W-:Y:S02]  /*2850*/  IMAD.U32 R200, RZ, RZ, UR10 ;  /* 0x0000000affc87e24 */ /* 0x000fe4000f8e00ff */
[----:B------:R-:W-:Y:S01]  /*2860*/  IMAD.IADD R2, R5, 0x1, R56 ;  /* 0x0000000105027824 */ /* 0x000fe200078e0238 */
[----:B------:R-:W-:Y:S06]  /*2870*/  @P1 BRA `(.L_x_1007) ;  /* 0x0000000000641947 */ /* 0x000fec0003800000 */
[----:B------:R-:W-:Y:S01]  /*2880*/  IMAD R3, R17, UR7, R56 ;  /* 0x0000000711037c24 */ /* 0x000fe2000f8e0238 */
[----:B------:R-:W-:Y:S04]  /*2890*/  BSSY B0, `(.L_x_1008) ;  /* 0x0000013000007945 */ /* 0x000fe80003800000 */
[----:B------:R-:W-:-:S04]  /*28a0*/  IADD3 R3, R3, -R20, RZ ;  /* 0x8000001403037210 */ /* 0x000fc80007ffe0ff */
[----:B------:R-:W-:-:S13]  /*28b0*/  ISETP.GT.AND P1, PT, R3, -0x1, PT ;  /* 0xffffffff0300780c */ /* 0x000fda0003f24270 */
[----:B------:R-:W-:Y:S05]  /*28c0*/  @P1 BRA `(.L_x_1009) ;  /* 0x0000000000241947 */ /* 0x000fea0003800000 */
[----:B------:R-:W-:Y:S01]  /*28d0*/  ULDC UR4, c[0x0][0x9e4] ;  /* 0x0002790000047ab9 */ /* 0x000fe20000000800 */
[----:B------:R-:W-:Y:S01]  /*28e0*/  LOP3.LUT R3, RZ, R3, RZ, 0x33, !PT ;  /* 0x00000003ff037212 */ /* 0x000fe200078e33ff */
[----:B------:R-:W-:-:S05]  /*28f0*/  IMAD.U32 R57, RZ, RZ, UR4 ;  /* 0x00000004ff397e24 */ /* 0x000fca000f8e00ff */
[----:B------:R-:W-:-:S13]  /*2900*/  ISETP.NE.AND P1, PT, R57, 0x1, PT ;  /* 0x000000013900780c */ /* 0x000fda0003f25270 */
[----:B------:R-:W0:Y:S02]  /*2910*/  @P1 LDC.64 R64, c[0x0][0x9e8] ;  /* 0x00027a00ff401b82 */ /* 0x000e240000000a00 */
[----:B0-----:R-:W-:-:S05]  /*2920*/  @P1 IMAD.HI.U32 R56, R3, R64, RZ ;  /* 0x0000004003381227 */ /* 0x001fca00078e00ff */
[----:B------:R-:W-:-:S04]  /*2930*/  @P1 SHF.R.U32.HI R3, RZ, R65, R56 ;  /* 0x00000041ff031219 */ /* 0x000fc80000011638 */
[----:B------:R-:W-:Y:S01]  /*2940*/  LOP3.LUT R3, RZ, R3, RZ, 0x33, !PT ;  /* 0x00000003ff037212 */ /* 0x000fe200078e33ff */
[----:B------:R-:W-:Y:S06]  /*2950*/  BRA `(.L_x_1010) ;  /* 0x0000000000187947 */ /* 0x000fec0003800000 */
.L_x_1009:
[----:B------:R-:W-:Y:S02]  /*2960*/  ULDC UR4, c[0x0][0x9e4] ;  /* 0x0002790000047ab9 */ /* 0x000fe40000000800 */
[----:B------:R-:W-:-:S05]  /*2970*/  IMAD.U32 R57, RZ, RZ, UR4 ;  /* 0x00000004ff397e24 */ /* 0x000fca000f8e00ff */
[----:B------:R-:W-:-:S13]  /*2980*/  ISETP.NE.AND P1, PT, R57, 0x1, PT ;  /* 0x000000013900780c */ /* 0x000fda0003f25270 */
[----:B------:R-:W0:Y:S02]  /*2990*/  @P1 LDC.64 R64, c[0x0][0x9e8] ;  /* 0x00027a00ff401b82 */ /* 0x000e240000000a00 */
[----:B0-----:R-:W-:-:S05]  /*29a0*/  @P1 IMAD.HI.U32 R56, R3, R64, RZ ;  /* 0x0000004003381227 */ /* 0x001fca00078e00ff */
[----:B------:R-:W-:-:S07]  /*29b0*/  @P1 SHF.R.U32.HI R3, RZ, R65, R56 ;  /* 0x00000041ff031219 */ /* 0x000fce0000011638 */
.L_x_1010:
[----:B------:R-:W-:Y:S05]  /*29c0*/  BSYNC B0 ;  /* 0x0000000000007941 */ /* 0x000fea0003800000 */
.L_x_1008:
[----:B------:R-:W-:-:S04]  /*29d0*/  IMAD R3, R3, R57, -R58 ;  /* 0x0000003903037224 */ /* 0x000fc800078e0a3a */
[----:B------:R-:W-:-:S05]  /*29e0*/  IMAD R3, R8, -0x2, R3 ;  /* 0xfffffffe08037824 */ /* 0x000fca00078e0203 */
[----:B------:R-:W-:Y:S02]  /*29f0*/  VIADDMNMX R0, R3, R57, R0, PT ;  /* 0x0000003903007246 */ /* 0x000fe40003800100 */
[----:B------:R-:W-:-:S07]  /*2a00*/  VIMNMX R2, R2, R3, !PT ;  /* 0x0000000302027248 */ /* 0x000fce0007fe0100 */
.L_x_1007:
[C---:B------:R-:W-:Y:S01]  /*2a10*/  ISETP.GE.AND P2, PT, R60.reuse, 0x9, PT ;  /* 0x000000093c00780c */ /* 0x040fe20003f46270 */
[----:B------:R-:W0:Y:S01]  /*2a20*/  SHFL.IDX PT, R4, R4, 0x1, 0x1c1f ;  /* 0x003c1f0004047f89 */ /* 0x000e2200000e0000 */
[----:B------:R-:W-:Y:S02]  /*2a30*/  ISETP.GE.AND P1, PT, R60, 0x2, PT ;  /* 0x000000023c00780c */ /* 0x000fe40003f26270 */
[C---:B------:R-:W-:Y:S02]  /*2a40*/  ISETP.GT.AND P3, PT, R2.reuse, 0x8, !P2 ;  /* 0x000000080200780c */ /* 0x040fe40005764270 */
[----:B------:R-:W-:Y:S02]  /*2a50*/  ISETP.GT.AND P4, PT, R2, 0x1, !P1 ;  /* 0x000000010200780c */ /* 0x000fe40004f84270 */
[----:B------:R-:W-:Y:S02]  /*2a60*/  ISETP.LT.OR P3, PT, R0, 0x9, P3 ;  /* 0x000000090000780c */ /* 0x000fe40001f61670 */
[----:B------:R-:W-:-:S02]  /*2a70*/  ISETP.GE.AND P5, PT, R60, 0x11, PT ;  /* 0x000000113c00780c */ /* 0x000fc40003fa6270 */
[----:B------:R-:W-:Y:S02]  /*2a80*/  FSEL R64, R28, -INF , !P3 ;  /* 0xff8000001c407808 */ /* 0x000fe40005800000 */
[----:B------:R-:W-:Y:S02]  /*2a90*/  ISETP.LT.OR P4, PT, R0, 0x2, P4 ;  /* 0x000000020000780c */ /* 0x000fe40002781670 */
[----:B------:R-:W-:Y:S02]  /*2aa0*/  ISETP.GT.AND P3, PT, R2, 0x10, !P5 ;  /* 0x000000100200780c */ /* 0x000fe40006f64270 */
[----:B------:R-:W-:Y:S02]  /*2ab0*/  ISETP.GE.AND P6, PT, R60, 0xa, PT ;  /* 0x0000000a3c00780c */ /* 0x000fe40003fc6270 */
[----:B------:R-:W-:Y:S02]  /*2ac0*/  FSEL R56, R25, -INF , !P4 ;  /* 0xff80000019387808 */ /* 0x000fe40006000000 */
[----:B------:R-:W-:-:S02]  /*2ad0*/  P2R R59, PR, RZ, 0x20 ;  /* 0x00000020ff3b7803 */ /* 0x000fc40000000000 */
[----:B------:R-:W-:Y:S02]  /*2ae0*/  ISETP.LT.OR P3, PT, R0, 0x11, P3 ;  /* 0x000000110000780c */ /* 0x000fe40001f61670 */
[----:B------:R-:W-:Y:S02]  /*2af0*/  ISETP.GT.AND P4, PT, R2, 0x9, !P6 ;  /* 0x000000090200780c */ /* 0x000fe40007784270 */
[----:B------:R-:W-:Y:S02]  /*2b00*/  ISETP.GE.AND P5, PT, R60, 0x12, PT ;  /* 0x000000123c00780c */ /* 0x000fe40003fa6270 */
[----:B------:R-:W-:Y:S02]  /*2b10*/  FSEL R68, R32, -INF , !P3 ;  /* 0xff80000020447808 */ /* 0x000fe40005800000 */
[----:B------:R-:W-:Y:S02]  /*2b20*/  ISETP.LT.OR P4, PT, R0, 0xa, P4 ;  /* 0x0000000a0000780c */ /* 0x000fe40002781670 */
[----:B------:R-:W-:-:S02]  /*2b30*/  ISETP.GT.AND P3, PT, R2, 0x11, !P5 ;  /* 0x000000110200780c */ /* 0x000fc40006f64270 */
[----:B------:R-:W-:Y:S02]  /*2b40*/  FSEL R66, R29, -INF , !P4 ;  /* 0xff8000001d427808 */ /* 0x000fe40006000000 */
[----:B------:R-:W-:Y:S02]  /*2b50*/  ISETP.LT.OR P3, PT, R0, 0x12, P3 ;  /* 0x000000120000780c */ /* 0x000fe40001f61670 */
[----:B------:R-:W-:Y:S02]  /*2b60*/  ISETP.GE.AND P4, PT, R60, 0x19, PT ;  /* 0x000000193c00780c */ /* 0x000fe40003f86270 */
[----:B------:R-:W-:Y:S02]  /*2b70*/  FSEL R70, R33, -INF , !P3 ;  /* 0xff80000021467808 */ /* 0x000fe40005800000 */
[----:B------:R-:W-:Y:S02]  /*2b80*/  ISETP.GT.AND P3, PT, R2, 0x18, !P4 ;  /* 0x000000180200780c */ /* 0x000fe40006764270 */
[----:B------:R-:W-:-:S02]  /*2b90*/  P2R R33, PR, RZ, 0x10 ;  /* 0x00000010ff217803 */ /* 0x000fc40000000000 */
[----:B------:R-:W-:Y:S02]  /*2ba0*/  ISETP.LT.OR P3, PT, R0, 0x19, P3 ;  /* 0x000000190000780c */ /* 0x000fe40001f61670 */
[----:B------:R-:W-:Y:S02]  /*2bb0*/  ISETP.GE.AND P4, PT, R60, 0x1a, PT ;  /* 0x0000001a3c00780c */ /* 0x000fe40003f86270 */
[----:B------:R-:W-:Y:S02]  /*2bc0*/  FSEL R36, R36, -INF , !P3 ;  /* 0xff80000024247808 */ /* 0x000fe40005800000 */
[----:B------:R-:W-:Y:S02]  /*2bd0*/  ISETP.GT.AND P3, PT, R2, 0x19, !P4 ;  /* 0x000000190200780c */ /* 0x000fe40006764270 */
[----:B------:R-:W-:Y:S02]  /*2be0*/  P2R R61, PR, RZ, 0x10 ;  /* 0x00000010ff3d7803 */ /* 0x000fe40000000000 */
[----:B------:R-:W-:-:S02]  /*2bf0*/  ISETP.LT.OR P3, PT, R0, 0x1a, P3 ;  /* 0x0000001a0000780c */ /* 0x000fc40001f61670 */
[----:B------:R-:W-:Y:S02]  /*2c00*/  ISETP.GE.AND P4, PT, R60, 0x21, PT ;  /* 0x000000213c00780c */ /* 0x000fe40003f86270 */
[----:B------:R-:W-:Y:S02]  /*2c10*/  FSEL R72, R37, -INF , !P3 ;  /* 0xff80000025487808 */ /* 0x000fe40005800000 */
[----:B------:R-:W-:Y:S02]  /*2c20*/  ISETP.GT.AND P3, PT, R2, 0x20, !P4 ;  /* 0x000000200200780c */ /* 0x000fe40006764270 */
[----:B------:R-:W-:Y:S02]  /*2c30*/  P2R R37, PR, RZ, 0x10 ;  /* 0x00000010ff257803 */ /* 0x000fe40000000000 */
[----:B------:R-:W-:Y:S02]  /*2c40*/  ISETP.LT.OR P3, PT, R0, 0x21, P3 ;  /* 0x000000210000780c */ /* 0x000fe40001f61670 */
[----:B------:R-:W-:-:S02]  /*2c50*/  ISETP.GE.AND P4, PT, R60, 0x22, PT ;  /* 0x000000223c00780c */ /* 0x000fc40003f86270 */
[----:B------:R-:W-:Y:S02]  /*2c60*/  FSEL R40, R40, -INF , !P3 ;  /* 0xff80000028287808 */ /* 0x000fe40005800000 */
[----:B------:R-:W-:Y:S02]  /*2c70*/  ISETP.GT.AND P3, PT, R2, 0x21, !P4 ;  /* 0x000000210200780c */ /* 0x000fe40006764270 */
[----:B------:R-:W-:Y:S02]  /*2c80*/  P2R R63, PR, RZ, 0x10 ;  /* 0x00000010ff3f7803 */ /* 0x000fe40000000000 */
[----:B------:R-:W-:Y:S02]  /*2c90*/  ISETP.LT.OR P3, PT, R0, 0x22, P3 ;  /* 0x000000220000780c */ /* 0x000fe40001f61670 */
[----:B------:R-:W-:Y:S02]  /*2ca0*/  ISETP.GE.AND P4, PT, R60, 0x29, PT ;  /* 0x000000293c00780c */ /* 0x000fe40003f86270 */
[----:B------:R-:W-:-:S02]  /*2cb0*/  FSEL R74, R41, -INF , !P3 ;  /* 0xff800000294a7808 */ /* 0x000fc40005800000 */
[----:B------:R-:W-:Y:S02]  /*2cc0*/  ISETP.GT.AND P3, PT, R2, 0x28, !P4 ;  /* 0x000000280200780c */ /* 0x000fe40006764270 */
[----:B------:R-:W-:Y:S02]  /*2cd0*/  P2R R41, PR, RZ, 0x10 ;  /* 0x00000010ff297803 */ /* 0x000fe40000000000 */
[----:B------:R-:W-:Y:S02]  /*2ce0*/  ISETP.LT.OR P3, PT, R0, 0x29, P3 ;  /* 0x000000290000780c */ /* 0x000fe40001f61670 */
[----:B------:R-:W-:Y:S02]  /*2cf0*/  ISETP.GE.AND P4, PT, R60, 0x2a, PT ;  /* 0x0000002a3c00780c */ /* 0x000fe40003f86270 */
[----:B------:R-:W-:Y:S02]  /*2d00*/  FSEL R44, R44, -INF , !P3 ;  /* 0xff8000002c2c7808 */ /* 0x000fe40005800000 */
[----:B------:R-:W-:-:S02]  /*2d10*/  ISETP.GT.AND P3, PT, R2, 0x29, !P4 ;  /* 0x000000290200780c */ /* 0x000fc40006764270 */
[----:B------:R-:W-:Y:S02]  /*2d20*/  P2R R65, PR, RZ, 0x10 ;  /* 0x00000010ff417803 */ /* 0x000fe40000000000 */
[----:B------:R-:W-:Y:S02]  /*2d30*/  ISETP.LT.OR P3, PT, R0, 0x2a, P3 ;  /* 0x0000002a0000780c */ /* 0x000fe40001f61670 */
[----:B------:R-:W-:Y:S02]  /*2d40*/  P2R R29, PR, RZ, 0x20 ;  /* 0x00000020ff1d7803 */ /* 0x000fe40000000000 */
[----:B------:R-:W-:Y:S02]  /*2d50*/  FSEL R76, R45, -INF , !P3 ;  /* 0xff8000002d4c7808 */ /* 0x000fe40005800000 */
[----:B------:R-:W-:Y:S02]  /*2d60*/  ISETP.GE.AND P3, PT, R60, 0x31, PT ;  /* 0x000000313c00780c */ /* 0x000fe40003f66270 */
[----:B------:R-:W-:-:S02]  /*2d70*/  P2R R57, PR, RZ, 0x40 ;  /* 0x00000040ff397803 */ /* 0x000fc40000000000 */
[----:B------:R-:W-:Y:S02]  /*2d80*/  ISETP.GT.AND P4, PT, R2, 0x30, !P3 ;  /* 0x000000300200780c */ /* 0x000fe40005f84270 */
[----:B------:R-:W-:Y:S02]  /*2d90*/  R2UR UR4, R22 ;  /* 0x00000000160472ca */ /* 0x000fe400000e0000 */
[----:B------:R-:W-:-:S04]  /*2da0*/  ISETP.LT.OR P4, PT, R0, 0x31, P4 ;  /* 0x000000310000780c */ /* 0x000fc80002781670 */
[----:B------:R-:W-:Y:S02]  /*2db0*/  FSEL R48, R48, -INF , !P4 ;  /* 0xff80000030307808 */ /* 0x000fe40006000000 */
[----:B------:R-:W-:-:S04]  /*2dc0*/  ISETP.GE.AND P4, PT, R60, 0x32, PT ;  /* 0x000000323c00780c */ /* 0x000fc80003f86270 */
[----:B------:R-:W-:Y:S01]  /*2dd0*/  ISETP.GT.AND P5, PT, R2, 0x31, !P4 ;  /* 0x000000310200780c */ /* 0x000fe200067a4270 */
[----:B------:R-:W-:-:S03]  /*2de0*/  UISETP.NE.AND UP0, UPT, UR4, URZ, UPT ;  /* 0x0000003f0400728c */ /* 0x000fc6000bf05270 */
[----:B------:R-:W-:-:S04]  /*2df0*/  ISETP.LT.OR P5, PT, R0, 0x32, P5 ;  /* 0x000000320000780c */ /* 0x000fc80002fa1670 */
[----:B------:R-:W-:Y:S02]  /*2e00*/  FSEL R78, R49, -INF , !P5 ;  /* 0xff800000314e7808 */ /* 0x000fe40006800000 */
[----:B------:R-:W-:-:S04]  /*2e10*/  ISETP.GE.AND P5, PT, R60, 0x39, PT ;  /* 0x000000393c00780c */ /* 0x000fc80003fa6270 */
[----:B------:R-:W-:-:S04]  /*2e20*/  ISETP.GT.AND P6, PT, R2, 0x38, !P5 ;  /* 0x000000380200780c */ /* 0x000fc80006fc4270 */
[----:B------:R-:W-:-:S04]  /*2e30*/  ISETP.LT.OR P6, PT, R0, 0x39, P6 ;  /* 0x000000390000780c */ /* 0x000fc800037c1670 */
[----:B------:R-:W-:Y:S02]  /*2e40*/  FSEL R52, R52, -INF , !P6 ;  /* 0xff80000034347808 */ /* 0x000fe40007000000 */
[----:B------:R-:W-:-:S04]  /*2e50*/  ISETP.GE.AND P6, PT, R60, 0x1, PT ;  /* 0x000000013c00780c */ /* 0x000fc80003fc6270 */
[----:B------:R-:W-:Y:S02]  /*2e60*/  P2R R28, PR, RZ, 0x40 ;  /* 0x00000040ff1c7803 */ /* 0x000fe40000000000 */
[----:B------:R-:W-:-:S04]  /*2e70*/  ISETP.GT.AND P6, PT, R2, RZ, !P6 ;  /* 0x000000ff0200720c */ /* 0x000fc800077c4270 */
[----:B------:R-:W-:-:S04]  /*2e80*/  ISETP.LT.OR P6, PT, R0, 0x1, P6 ;  /* 0x000000010000780c */ /* 0x000fc800037c1670 */
[----:B------:R-:W-:Y:S02]  /*2e90*/  FSEL R32, R24, -INF , !P6 ;  /* 0xff80000018207808 */ /* 0x000fe40007000000 */
[----:B------:R-:W-:-:S04]  /*2ea0*/  ISETP.GE.AND P6, PT, R60, 0x3a, PT ;  /* 0x0000003a3c00780c */ /* 0x000fc80003fc6270 */
[----:B------:R-:W-:Y:S02]  /*2eb0*/  P2R R45, PR, RZ, 0x40 ;  /* 0x00000040ff2d7803 */ /* 0x000fe40000000000 */
[----:B------:R-:W-:Y:S01]  /*2ec0*/  ISETP.GT.AND P6, PT, R2, 0x39, !P6 ;  /* 0x000000390200780c */ /* 0x000fe200077c4270 */
[----:B0-----:R-:W-:-:S03]  /*2ed0*/  IMAD.IADD R2, R5, 0x1, R4 ;  /* 0x0000000105027824 */ /* 0x001fc600078e0204 */
[----:B------:R-:W-:Y:S02]  /*2ee0*/  ISETP.LT.OR P6, PT, R0, 0x3a, P6 ;  /* 0x0000003a0000780c */ /* 0x000fe400037c1670 */
[----:B------:R-:W-:Y:S02]  /*2ef0*/  VIADDMNMX R0, R4, R62, R9, PT ;  /* 0x0000003e04007246 */ /* 0x000fe40003800109 */
[----:B------:R-:W-:Y:S02]  /*2f00*/  FSEL R60, R53, -INF , !P6 ;  /* 0xff800000353c7808 */ /* 0x000fe40007000000 */
[----:B------:R-:W-:-:S13]  /*2f10*/  PLOP3.LUT P6, PT, PT, PT, UP0, 0x40, 0x0 ;  /* 0x000000000000781c */ /* 0x000fda0003fce808 */
[----:B------:R-:W-:Y:S05]  /*2f20*/  @P6 BRA `(.L_x_1011) ;  /* 0x0000000000646947 */ /* 0x000fea0003800000 */
[----:B------:R-:W-:Y:S01]  /*2f30*/  IMAD R3, R17, UR7, R4 ;  /* 0x0000000711037c24 */ /* 0x000fe2000f8e0204 */
[----:B------:R-:W-:Y:S03]  /*2f40*/  BSSY B0, `(.L_x_1012) ;  /* 0x0000013000007945 */ /* 0x000fe60003800000 */
[----:B------:R-:W-:-:S05]  /*2f50*/  IMAD.IADD R3, R3, 0x1, -R20 ;  /* 0x0000000103037824 */ /* 0x000fca00078e0a14 */
        /* <DEDUP_REMOVED lines=11> */
.L_x_1013:
[----:B------:R-:W-:Y:S02]  /*3010*/  ULDC UR4, c[0x0][0x9e4] ;  /* 0x0002790000047ab9 */ /* 0x000fe40000000800 */
[----:B------:R-:W-:-:S04]  /*3020*/  MOV R5, UR4 ;  /* 0x0000000400057c02 */ /* 0x000fc80008000f00 */
[----:B------:R-:W-:-:S13]  /*3030*/  ISETP.NE.AND P6, PT, R5, 0x1, PT ;  /* 0x000000010500780c */ /* 0x000fda0003fc5270 */
[----:B------:R-:W0:Y:S02]  /*3040*/  @P6 LDC.64 R24, c[0x0][0x9e8] ;  /* 0x00027a00ff186b82 */ /* 0x000e240000000a00 */
[----:B0-----:R-:W-:-:S05]  /*3050*/  @P6 IMAD.HI.U32 R4, R3, R24, RZ ;  /* 0x0000001803046227 */ /* 0x001fca00078e00ff */
[----:B------:R-:W-:-:S07]  /*3060*/  @P6 SHF.R.U32.HI R3, RZ, R25, R4 ;  /* 0x00000019ff036219 */ /* 0x000fce0000011604 */
.L_x_1014:
[----:B------:R-:W-:Y:S05]  /*3070*/  BSYNC B0 ;  /* 0x0000000000007941 */ /* 0x000fea0003800000 */
.L_x_1012:
[----:B------:R-:W-:-:S04]  /*3080*/  IMAD R3, R3, R5, -R58 ;  /* 0x0000000503037224 */ /* 0x000fc800078e0a3a */
[----:B------:R-:W-:-:S05]  /*3090*/  IMAD R3, R8, -0x2, R3 ;  /* 0xfffffffe08037824 */ /* 0x000fca00078e0203 */
[----:B------:R-:W-:Y:S02]  /*30a0*/  VIADDMNMX R0, R3, R5, R0, PT ;  /* 0x0000000503007246 */ /* 0x000fe40003800100 */
[----:B------:R-:W-:-:S07]  /*30b0*/  VIMNMX R2, R2, R3, !PT ;  /* 0x0000000302027248 */ /* 0x000fce0007fe0100 */
.L_x_1011:
[----:B------:R-:W-:Y:S01]  /*30c0*/  ISETP.GT.AND P1, PT, R2, 0x1, !P1 ;  /* 0x000000010200780c */ /* 0x000fe20004f24270 */
[----:B------:R-:W-:Y:S01]  /*30d0*/  ULDC UR10, c[0x0][0x988] ;  /* 0x00026200000a7ab9 */ /* 0x000fe20000000800 */
[----:B------:R-:W-:Y:S01]  /*30e0*/  FMNMX.FTZ R3, R32, R56, !PT ;  /* 0x0000003820037209 */ /* 0x000fe20007810000 */
[----:B------:R-:W-:Y:S01]  /*30f0*/  VIADD R204, R204, 0xfffffffe ;  /* 0xfffffffecccc7836 */ /* 0x000fe20000000000 */
[----:B------:R-:W-:Y:S02]  /*3100*/  ISETP.LT.OR P1, PT, R0, 0x2, P1 ;  /* 0x000000020000780c */ /* 0x000fe40000f21670 */
[----:B------:R-:W-:Y:S02]  /*3110*/  FMNMX.FTZ R3, R64, R3, !PT ;  /* 0x0000000340037209 */ /* 0x000fe40007810000 */
[----:B------:R-:W-:Y:S02]  /*3120*/  FSEL R27, R27, -INF , !P1 ;  /* 0xff8000001b1b7808 */ /* 0x000fe40004800000 */
[----:B------:R-:W-:-:S02]  /*3130*/  ISETP.NE.AND P1, PT, R57, RZ, PT ;  /* 0x000000ff3900720c */ /* 0x000fc40003f25270 */
[----:B------:R-:W-:Y:S02]  /*3140*/  FMNMX.FTZ R3, R66, R3, !PT ;  /* 0x0000000342037209 */ /* 0x000fe40007810000 */
[----:B------:R-:W-:Y:S02]  /*3150*/  ISETP.GT.AND P1, PT, R2, 0x9, !P1 ;  /* 0x000000090200780c */ /* 0x000fe40004f24270 */
[----:B------:R-:W-:Y:S02]  /*3160*/  FMNMX.FTZ R3, R68, R3, !PT ;  /* 0x0000000344037209 */ /* 0x000fe40007810000 */
[----:B------:R-:W-:Y:S02]  /*3170*/  ISETP.LT.OR P1, PT, R0, 0xa, P1 ;  /* 0x0000000a0000780c */ /* 0x000fe40000f21670 */
[----:B------:R-:W-:Y:S02]  /*3180*/  FMNMX.FTZ R3, R70, R3, !PT ;  /* 0x0000000346037209 */ /* 0x000fe40007810000 */
[----:B------:R-:W-:-:S02]  /*3190*/  FSEL R31, R31, -INF , !P1 ;  /* 0xff8000001f1f7808 */ /* 0x000fc40004800000 */
[----:B------:R-:W-:Y:S02]  /*31a0*/  ISETP.NE.AND P1, PT, R59, RZ, PT ;  /* 0x000000ff3b00720c */ /* 0x000fe40003f25270 */
[----:B------:R-:W-:Y:S02]  /*31b0*/  FMNMX.FTZ R3, R36, R3, !PT ;  /* 0x0000000324037209 */ /* 0x000fe40007810000 */
[----:B------:R-:W-:Y:S02]  /*31c0*/  ISETP.GT.AND P1, PT, R2, 0x10, !P1 ;  /* 0x000000100200780c */ /* 0x000fe40004f24270 */
[----:B------:R-:W-:Y:S02]  /*31d0*/  FMNMX.FTZ R3, R72, R3, !PT ;  /* 0x0000000348037209 */ /* 0x000fe40007810000 */
[----:B------:R-:W-:Y:S02]  /*31e0*/  ISETP.LT.OR P1, PT, R0, 0x11, P1 ;  /* 0x000000110000780c */ /* 0x000fe40000f21670 */
[----:B------:R-:W-:-:S02]  /*31f0*/  FMNMX.FTZ R3, R40, R3, !PT ;  /* 0x0000000328037209 */ /* 0x000fc40007810000 */
[----:B------:R-:W-:Y:S02]  /*3200*/  FSEL R34, R34, -INF , !P1 ;  /* 0xff80000022227808 */ /* 0x000fe40004800000 */
[----:B------:R-:W-:Y:S02]  /*3210*/  ISETP.NE.AND P1, PT, R29, RZ, PT ;  /* 0x000000ff1d00720c */ /* 0x000fe40003f25270 */
[----:B------:R-:W-:Y:S02]  /*3220*/  FMNMX.FTZ R3, R74, R3, !PT ;  /* 0x000000034a037209 */ /* 0x000fe40007810000 */
[----:B------:R-:W-:Y:S02]  /*3230*/  ISETP.GT.AND P1, PT, R2, 0x11, !P1 ;  /* 0x000000110200780c */ /* 0x000fe40004f24270 */
[----:B------:R-:W-:Y:S02]  /*3240*/  FMNMX.FTZ R3, R44, R3, !PT ;  /* 0x000000032c037209 */ /* 0x000fe40007810000 */
[----:B------:R-:W-:-:S02]  /*3250*/  ISETP.LT.OR P1, PT, R0, 0x12, P1 ;  /* 0x000000120000780c */ /* 0x000fc40000f21670 */
[----:B------:R-:W-:Y:S02]  /*3260*/  FMNMX.FTZ R3, R76, R3, !PT ;  /* 0x000000034c037209 */ /* 0x000fe40007810000 */
[----:B------:R-:W-:Y:S02]  /*3270*/  FSEL R35, R35, -INF , !P1 ;  /* 0xff80000023237808 */ /* 0x000fe40004800000 */
[----:B------:R-:W-:Y:S02]  /*3280*/  ISETP.NE.AND P1, PT, R33, RZ, PT ;  /* 0x000000ff2100720c */ /* 0x000fe40003f25270 */
[----:B------:R-:W-:Y:S02]  /*3290*/  FMNMX.FTZ R3, R48, R3, !PT ;  /* 0x0000000330037209 */ /* 0x000fe40007810000 */
[----:B------:R-:W-:Y:S02]  /*32a0*/  ISETP.GT.AND P1, PT, R2, 0x18, !P1 ;  /* 0x000000180200780c */ /* 0x000fe40004f24270 */
[----:B------:R-:W-:-:S02]  /*32b0*/  FMNMX.FTZ R3, R78, R3, !PT ;  /* 0x000000034e037209 */ /* 0x000fc40007810000 */
[----:B------:R-:W-:Y:S02]  /*32c0*/  ISETP.LT.OR P1, PT, R0, 0x19, P1 ;  /* 0x000000190000780c */ /* 0x000fe40000f21670 */
[----:B------:R-:W-:Y:S02]  /*32d0*/  FMNMX.FTZ R3, R52, R3, !PT ;  /* 0x0000000334037209 */ /* 0x000fe40007810000 */
[----:B------:R-:W-:Y:S02]  /*32e0*/  FSEL R38, R38, -INF , !P1 ;  /* 0xff80000026267808 */ /* 0x000fe40004800000 */
[----:B------:R-:W-:Y:S02]  /*32f0*/  ISETP.NE.AND P1, PT, R61, RZ, PT ;  /* 0x000000ff3d00720c */ /* 0x000fe40003f25270 */
[C---:B------:R-:W-:Y:S02]  /*3300*/  ISETP.GT.AND P2, PT, R2.reuse, 0x8, !P2 ;  /* 0x000000080200780c */ /* 0x040fe40005744270 */
[----:B------:R-:W-:-:S02]  /*3310*/  ISETP.GT.AND P1, PT, R2, 0x19, !P1 ;  /* 0x000000190200780c */ /* 0x000fc40004f24270 */
[----:B------:R-:W-:Y:S02]  /*3320*/  FMNMX.FTZ R5, R60, R3, !PT ;  /* 0x000000033c057209 */ /* 0x000fe40007810000 */
[C---:B------:R-:W-:Y:S02]  /*3330*/  ISETP.LT.OR P1, PT, R0.reuse, 0x1a, P1 ;  /* 0x0000001a0000780c */ /* 0x040fe40000f21670 */
[----:B------:R-:W-:Y:S01]  /*3340*/  ISETP.LT.OR P2, PT, R0, 0x9, P2 ;  /* 0x000000090000780c */ /* 0x000fe20001741670 */
[----:B------:R-:W0:Y:S01]  /*3350*/  SHFL.BFLY PT, R4, R5, 0x2, 0x1f ;  /* 0x0c401f0005047f89 */ /* 0x000e2200000e0000 */
[----:B------:R-:W-:Y:S02]  /*3360*/  FSEL R39, R39, -INF , !P1 ;  /* 0xff80000027277808 */ /* 0x000fe40004800000 */
[----:B------:R-:W-:Y:S02]  /*3370*/  ISETP.NE.AND P1, PT, R37, RZ, PT ;  /* 0x000000ff2500720c */ /* 0x000fe40003f25270 */
[----:B------:R-:W-:-:S02]  /*3380*/  FSEL R30, R30, -INF , !P2 ;  /* 0xff8000001e1e7808 */ /* 0x000fc40005000000 */
[----:B------:R-:W-:Y:S02]  /*3390*/  ISETP.GT.AND P1, PT, R2, 0x20, !P1 ;  /* 0x000000200200780c */ /* 0x000fe40004f24270 */
[----:B------:R-:W-:Y:S02]  /*33a0*/  ISETP.NE.AND P2, PT, R63, RZ, PT ;  /* 0x000000ff3f00720c */ /* 0x000fe40003f45270 */
[----:B------:R-:W-:Y:S02]  /*33b0*/  ISETP.LT.OR P1, PT, R0, 0x21, P1 ;  /* 0x000000210000780c */ /* 0x000fe40000f21670 */
[----:B------:R-:W-:Y:S02]  /*33c0*/  ISETP.NE.AND P6, PT, R28, RZ, PT ;  /* 0x000000ff1c00720c */ /* 0x000fe40003fc5270 */
[----:B------:R-:W-:Y:S02]  /*33d0*/  FSEL R42, R42, -INF , !P1 ;  /* 0xff8000002a2a7808 */ /* 0x000fe40004800000 */
[----:B------:R-:W-:-:S02]  /*33e0*/  ISETP.GT.AND P1, PT, R2, 0x21, !P2 ;  /* 0x000000210200780c */ /* 0x000fc40005724270 */
[----:B------:R-:W-:Y:S02]  /*33f0*/  ISETP.NE.AND P2, PT, R65, RZ, PT ;  /* 0x000000ff4100720c */ /* 0x000fe40003f45270 */
[----:B------:R-:W-:Y:S02]  /*3400*/  ISETP.LT.OR P1, PT, R0, 0x22, P1 ;  /* 0x000000220000780c */ /* 0x000fe40000f21670 */
[C---:B------:R-:W-:Y:S02]  /*3410*/  ISETP.GT.AND P2, PT, R2.reuse, 0x29, !P2 ;  /* 0x000000290200780c */ /* 0x040fe40005744270 */
[----:B------:R-:W-:Y:S02]  /*3420*/  FSEL R43, R43, -INF , !P1 ;  /* 0xff8000002b2b7808 */ /* 0x000fe40004800000 */
[----:B------:R-:W-:Y:S02]  /*3430*/  ISETP.GT.AND P1, PT, R2, RZ, !P6 ;  /* 0x000000ff0200720c */ /* 0x000fe40007724270 */
[----:B0-----:R-:W-:-:S02]  /*3440*/  FMNMX.FTZ R9, R5, R4, !PT ;  /* 0x0000000405097209 */ /* 0x001fc40007810000 */
[----:B------:R-:W-:Y:S02]  /*3450*/  ISETP.LT.OR P1, PT, R0, 0x1, P1 ;  /* 0x000000010000780c */ /* 0x000fe40000f21670 */
[----:B------:R-:W-:Y:S01]  /*3460*/  ISETP.NE.AND P6, PT, R45, RZ, PT ;  /* 0x000000ff2d00720c */ /* 0x000fe20003fc5270 */
[----:B------:R-:W0:Y:S01]  /*3470*/  SHFL.BFLY PT, R28, R9, 0x1, 0x1f ;  /* 0x0c201f00091c7f89 */ /* 0x000e2200000e0000 */
[----:B------:R-:W-:Y:S02]  /*3480*/  FSEL R26, R26, -INF , !P1 ;  /* 0xff8000001a1a7808 */ /* 0x000fe40004800000 */
[----:B------:R-:W-:Y:S02]  /*3490*/  ISETP.NE.AND P1, PT, R41, RZ, PT ;  /* 0x000000ff2900720c */ /* 0x000fe40003f25270 */
[----:B------:R-:W-:Y:S02]  /*34a0*/  FMNMX.FTZ R3, R26, R27, !PT ;  /* 0x0000001b1a037209 */ /* 0x000fe40007810000 */
[----:B------:R-:W-:-:S02]  /*34b0*/  ISETP.GT.AND P1, PT, R2, 0x28, !P1 ;  /* 0x000000280200780c */ /* 0x000fc40004f24270 */
[----:B------:R-:W-:Y:S02]  /*34c0*/  FMNMX.FTZ R4, R30, R3, !PT ;  /* 0x000000031e047209 */ /* 0x000fe40007810000 */
[----:B------:R-:W-:Y:S02]  /*34d0*/  ISETP.LT.OR P1, PT, R0, 0x29, P1 ;  /* 0x000000290000780c */ /* 0x000fe40000f21670 */
[----:B------:R-:W-:Y:S02]  /*34e0*/  FMNMX.FTZ R3, R31, R4, !PT ;  /* 0x000000041f037209 */ /* 0x000fe40007810000 */
[----:B------:R-:W-:Y:S02]  /*34f0*/  FSEL R46, R46, -INF , !P1 ;  /* 0xff8000002e2e7808 */ /* 0x000fe40004800000 */
[----:B------:R-:W-:Y:S02]  /*3500*/  FMNMX.FTZ R24, R34, R3, !PT ;  /* 0x0000000322187209 */ /* 0x000fe40007810000 */
[----:B------:R-:W-:-:S02]  /*3510*/  ISETP.GT.AND P3, PT, R2, 0x30, !P3 ;  /* 0x000000300200780c */ /* 0x000fc40005f64270 */
[----:B------:R-:W-:Y:S02]  /*3520*/  FMNMX.FTZ R3, R35, R24, !PT ;  /* 0x0000001823037209 */ /* 0x000fe40007810000 */
[----:B------:R-:W-:Y:S02]  /*3530*/  ISETP.LT.OR P2, PT, R0, 0x2a, P2 ;  /* 0x0000002a0000780c */ /* 0x000fe40001741670 */
[----:B------:R-:W-:Y:S02]  /*3540*/  FMNMX.FTZ R24, R38, R3, !PT ;  /* 0x0000000326187209 */ /* 0x000fe40007810000 */
[----:B0-----:R-:W-:Y:S02]  /*3550*/  FMNMX.FTZ R4, R9, R28, !PT ;  /* 0x0000001c09047209 */ /* 0x001fe40007810000 */
[----:B------:R-:W-:Y:S02]  /*3560*/  FMNMX.FTZ R3, R39, R24, !PT ;  /* 0x0000001827037209 */ /* 0x000fe40007810000 */
[C---:B------:R-:W-:Y:S01]  /*3570*/  FSETP.NEU.FTZ.AND P1, PT, R4.reuse, -INF , PT ;  /* 0xff8000000400780b */ /* 0x040fe20003f3d000 */
[----:B------:R-:W-:Y:S01]  /*3580*/  FMUL.FTZ R5, R4, UR10 ;  /* 0x0000000a04057c20 */ /* 0x000fe20008410000 */
[----:B------:R-:W-:-:S02]  /*3590*/  FMNMX.FTZ R24, R42, R3, !PT ;  /* 0x000000032a187209 */ /* 0x000fc40007810000 */
[C---:B------:R-:W-:Y:S02]  /*35a0*/  ISETP.GT.AND P4, PT, R2.reuse, 0x31, !P4 ;  /* 0x000000310200780c */ /* 0x040fe40006784270 */
[----:B------:R-:W-:Y:S02]  /*35b0*/  FMNMX.FTZ R3, R43, R24, !PT ;  /* 0x000000182b037209 */ /* 0x000fe40007810000 */
[----:B------:R-:W-:Y:S02]  /*35c0*/  FSEL R5, R5, RZ, P1 ;  /* 0x000000ff05057208 */ /* 0x000fe40000800000 */
[C---:B------:R-:W-:Y:S02]  /*35d0*/  ISETP.GT.AND P5, PT, R2.reuse, 0x38, !P5 ;  /* 0x000000380200780c */ /* 0x040fe40006fa4270 */
[----:B------:R-:W-:Y:S01]  /*35e0*/  ISETP.GT.AND P1, PT, R2, 0x39, !P6 ;  /* 0x000000390200780c */ /* 0x000fe20007724270 */
[--C-:B------:R-:W-:Y:S01]  /*35f0*/  FFMA.FTZ R9, R32, UR10, -R5.reuse ;  /* 0x0000000a20097c23 */ /* 0x100fe20008010805 */
[----:B------:R-:W-:Y:S01]  /*3600*/  ISETP.LT.OR P3, PT, R0, 0x31, P3 ;  /* 0x000000310000780c */ /* 0x000fe20001f61670 */
[--C-:B------:R-:W-:Y:S01]  /*3610*/  FFMA.FTZ R24, R56, UR10, -R5.reuse ;  /* 0x0000000a38187c23 */ /* 0x100fe20008010805 */
[----:B------:R-:W-:Y:S01]  /*3620*/  FSEL R47, R47, -INF , !P2 ;  /* 0xff8000002f2f7808 */ /* 0x000fe20005000000 */
[--C-:B------:R-:W-:Y:S01]  /*3630*/  FFMA.FTZ R25, R66, UR10, -R5.reuse ;  /* 0x0000000a42197c23 */ /* 0x100fe20008010805 */
[----:B------:R-:W-:Y:S01]  /*3640*/  FMNMX.FTZ R2, R46, R3, !PT ;  /* 0x000000032e027209 */ /* 0x000fe20007810000 */
[----:B------:R-:W-:Y:S01]  /*3650*/  MUFU.EX2 R9, R9 ;  /* 0x0000000900097308 */ /* 0x000fe20000000800 */
[----:B------:R-:W-:Y:S01]  /*3660*/  ISETP.LT.OR P4, PT, R0, 0x32, P4 ;  /* 0x000000320000780c */ /* 0x000fe20002781670 */
[--C-:B------:R-:W-:Y:S01]  /*3670*/  FFMA.FTZ R28, R68, UR10, -R5.reuse ;  /* 0x0000000a441c7c23 */ /* 0x100fe20008010805 */
[----:B------:R-:W-:Y:S01]  /*3680*/  FSEL R50, R50, -INF , !P3 ;  /* 0xff80000032327808 */ /* 0x000fe20005800000 */
[--C-:B------:R-:W-:Y:S01]  /*3690*/  FFMA.FTZ R29, R70, UR10, -R5.reuse ;  /* 0x0000000a461d7c23 */ /* 0x100fe20008010805 */
[----:B------:R-:W-:Y:S01]  /*36a0*/  FMNMX.FTZ R3, R47, R2, !PT ;  /* 0x000000022f037209 */ /* 0x000fe20007810000 */
[--C-:B------:R-:W-:Y:S01]  /*36b0*/  FFMA.FTZ R32, R36, UR10, -R5.reuse ;  /* 0x0000000a24207c23 */ /* 0x100fe20008010805 */
[----:B------:R-:W-:Y:S01]  /*36c0*/  ISETP.LT.OR P5, PT, R0, 0x39, P5 ;  /* 0x000000390000780c */ /* 0x000fe20002fa1670 */
[----:B------:R-:W0:Y:S01]  /*36d0*/  MUFU.EX2 R24, R24 ;  /* 0x0000001800187308 */ /* 0x000e220000000800 */
[----:B------:R-:W-:Y:S01]  /*36e0*/  FSEL R51, R51, -INF , !P4 ;  /* 0xff80000033337808 */ /* 0x000fe20006000000 */
[--C-:B------:R-:W-:Y:S01]  /*36f0*/  FFMA.FTZ R36, R40, UR10, -R5.reuse ;  /* 0x0000000a28247c23 */ /* 0x100fe20008010805 */
[----:B------:R-:W-:Y:S01]  /*3700*/  FMNMX.FTZ R2, R50, R3, !PT ;  /* 0x0000000332027209 */ /* 0x000fe20007810000 */
[--C-:B------:R-:W-:Y:S01]  /*3710*/  FFMA.FTZ R40, R44, UR10, -R5.reuse ;  /* 0x0000000a2c287c23 */ /* 0x100fe20008010805 */
[----:B------:R-:W-:Y:S01]  /*3720*/  ISETP.LT.OR P1, PT, R0, 0x3a, P1 ;  /* 0x0000003a0000780c */ /* 0x000fe20000f21670 */
[--C-:B------:R-:W-:Y:S01]  /*3730*/  FFMA.FTZ R44, R48, UR10, -R5.reuse ;  /* 0x0000000a302c7c23 */ /* 0x100fe20008010805 */
[----:B------:R-:W-:Y:S01]  /*3740*/  FSEL R54, R54, -INF , !P5 ;  /* 0xff80000036367808 */ /* 0x000fe20006800000 */
[----:B------:R-:W-:Y:S01]  /*3750*/  MUFU.EX2 R25, R25 ;  /* 0x0000001900197308 */ /* 0x000fe20000000800 */
[----:B------:R-:W-:Y:S01]  /*3760*/  FMNMX.FTZ R3, R51, R2, !PT ;  /* 0x0000000233037209 */ /* 0x000fe20007810000 */
[--C-:B------:R-:W-:Y:S01]  /*3770*/  FFMA.FTZ R2, R64, UR10, -R5.reuse ;  /* 0x0000000a40027c23 */ /* 0x100fe20008010805 */
[----:B------:R-:W-:Y:S01]  /*3780*/  FSEL R55, R55, -INF , !P1 ;  /* 0xff80000037377808 */ /* 0x000fe20004800000 */
[--C-:B------:R-:W-:Y:S01]  /*3790*/  FFMA.FTZ R33, R72, UR10, -R5.reuse ;  /* 0x0000000a48217c23 */ /* 0x100fe20008010805 */
[----:B------:R-:W-:Y:S01]  /*37a0*/  FMNMX.FTZ R0, R54, R3, !PT ;  /* 0x0000000336007209 */ /* 0x000fe20007810000 */
[--C-:B------:R-:W-:Y:S01]  /*37b0*/  FFMA.FTZ R41, R76, UR10, -R5.reuse ;  /* 0x0000000a4c297c23 */ /* 0x100fe20008010805 */
[----:B------:R-:W-:Y:S01]  /*37c0*/  R2UR UR11, R18 ;  /* 0x00000000120b72ca */ /* 0x000fe200000e0000 */
[----:B------:R-:W1:Y:S01]  /*37d0*/  MUFU.EX2 R198, R2 ;  /* 0x0000000200c67308 */ /* 0x000e620000000800 */
[----:B------:R-:W-:Y:S01]  /*37e0*/  FMNMX.FTZ R0, R55, R0, !PT ;  /* 0x0000000037007209 */ /* 0x000fe20007810000 */
[----:B0-----:R-:W-:Y:S01]  /*37f0*/  FADD.FTZ R49, R9, R24 ;  /* 0x0000001809317221 */ /* 0x001fe20000010000 */
[----:B------:R-:W-:Y:S01]  /*3800*/  FFMA.FTZ R45, R78, UR10, -R5 ;  /* 0x0000000a4e2d7c23 */ /* 0x000fe20008010805 */
[----:B------:R-:W-:-:S02]  /*3810*/  F2FP.BF16.F32.PACK_AB R196, R24, R9 ;  /* 0x0000000918c4723e */ /* 0x000fc400000010ff */
[----:B------:R-:W0:Y:S01]  /*3820*/  SHFL.BFLY PT, R3, R0, 0x2, 0x1f ;  /* 0x0c401f0000037f89 */ /* 0x000e2200000e0000 */
[----:B------:R-:W-:Y:S01]  /*3830*/  R2UR UR5, R23 ;  /* 0x00000000170572ca */ /* 0x000fe200000e0000 */
[----:B------:R-:W2:Y:S01]  /*3840*/  MUFU.EX2 R28, R28 ;  /* 0x0000001c001c7308 */ /* 0x000ea20000000800 */
[----:B------:R-:W-:-:S07]  /*3850*/  R2UR UR4, R22 ;  /* 0x00000000160472ca */ /* 0x000fce00000e0000 */
[----:B------:R-:W3:Y:S01]  /*3860*/  MUFU.EX2 R29, R29 ;  /* 0x0000001d001d7308 */ /* 0x000ee20000000800 */
[----:B-1----:R-:W-:Y:S01]  /*3870*/  FADD.FTZ R48, R198, R49 ;  /* 0x00000031c6307221 */ /* 0x002fe20000010000 */
[C---:B------:R-:W-:Y:S02]  /*3880*/  F2FP.BF16.F32.PACK_AB R198, R25.reuse, R198 ;  /* 0x000000c619c6723e */ /* 0x040fe400000010ff */
[----:B------:R-:W-:Y:S01]  /*3890*/  UISETP.NE.AND UP1, UPT, UR5, URZ, UPT ;  /* 0x0000003f0500728c */ /* 0x000fe2000bf25270 */
[----:B------:R-:W-:Y:S01]  /*38a0*/  FADD.FTZ R49, R25, R48 ;  /* 0x0000003019317221 */ /* 0x000fe20000010000 */
[----:B------:R-:W-:Y:S02]  /*38b0*/  UISETP.NE.AND UP0, UPT, UR4, URZ, UPT ;  /* 0x0000003f0400728c */ /* 0x000fe4000bf05270 */
[----:B------:R-:W1:Y:S01]  /*38c0*/  MUFU.EX2 R32, R32 ;  /* 0x0000002000207308 */ /* 0x000e620000000800 */
[----:B--2---:R-:W-:Y:S01]  /*38d0*/  FADD.FTZ R48, R28, R49 ;  /* 0x000000311c307221 */ /* 0x004fe20000010000 */
[----:B0-----:R-:W-:Y:S01]  /*38e0*/  FMNMX.FTZ R2, R0, R3, !PT ;  /* 0x0000000300027209 */ /* 0x001fe20007810000 */
[----:B------:R-:W-:-:S05]  /*38f0*/  FFMA.FTZ R0, R74, UR10, -R5 ;  /* 0x0000000a4a007c23 */ /* 0x000fca0008010805 */
[----:B------:R-:W0:Y:S01]  /*3900*/  MUFU.EX2 R33, R33 ;  /* 0x0000002100217308 */ /* 0x000e220000000800 */
[C---:B---3--:R-:W-:Y:S01]  /*3910*/  FADD.FTZ R49, R29.reuse, R48 ;  /* 0x000000301d317221 */ /* 0x048fe20000010000 */
[----:B------:R-:W-:Y:S01]  /*3920*/  @UP1 ULDC UR4, c[0x0][0x44c] ;  /* 0x0001130000041ab9 */ /* 0x000fe20000000800 */
[----:B------:R-:W2:Y:S01]  /*3930*/  SHFL.BFLY PT, R3, R2, 0x1, 0x1f ;  /* 0x0c201f0002037f89 */ /* 0x000ea200000e0000 */
[----:B------:R-:W-:Y:S01]  /*3940*/  UIMAD.WIDE.U32 UR4, UR38, UR4, URZ ;  /* 0x00000004260472a5 */ /* 0x000fe2000f8e003f */
[----:B------:R-:W-:Y:S01]  /*3950*/  F2FP.BF16.F32.PACK_AB R192, R29, R28 ;  /* 0x0000001c1dc0723e */ /* 0x000fe200000010ff */
[----:B------:R-:W-:Y:S02]  /*3960*/  @UP1 ULDC UR14, c[0x0][0x450] ;  /* 0x00011400000e1ab9 */ /* 0x000fe40000000800 */
[----:B------:R3:W-:Y:S01]  /*3970*/  MUFU.EX2 R37, R0 ;  /* 0x0000000000257308 */ /* 0x0007e20000000800 */
[----:B-1----:R-:W-:Y:S01]  /*3980*/  FADD.FTZ R48, R32, R49 ;  /* 0x0000003120307221 */ /* 0x002fe20000010000 */
[----:B------:R-:W-:-:S04]  /*3990*/  @UP1 USHF.R.U32.HI UR38, URZ, UR14, UR5 ;  /* 0x0000000e3f261299 */ /* 0x000fc80008011605 */
[----:B------:R-:W-:Y:S02]  /*39a0*/  UIADD3 UR38, UR11, UR38, URZ ;  /* 0x000000260b267290 */ /* 0x000fe4000fffe03f */
[----:B------:R-:W1:Y:S01]  /*39b0*/  MUFU.EX2 R36, R36 ;  /* 0x0000002400247308 */ /* 0x000e620000000800 */
[C---:B0-----:R-:W-:Y:S01]  /*39c0*/  FADD.FTZ R53, R33.reuse, R48 ;  /* 0x0000003021357221 */ /* 0x041fe20000010000 */
[----:B------:R-:W-:Y:S01]  /*39d0*/  UIADD3 UR6, UR38, UR6, URZ ;  /* 0x0000000626067290 */ /* 0x000fe2000fffe03f */
[----:B------:R-:W-:-:S05]  /*39e0*/  F2FP.BF16.F32.PACK_AB R194, R33, R32 ;  /* 0x0000002021c2723e */ /* 0x000fca00000010ff */
[----:B------:R-:W0:Y:S01]  /*39f0*/  MUFU.EX2 R40, R40 ;  /* 0x0000002800287308 */ /* 0x000e220000000800 */
[----:B--2---:R-:W-:Y:S01]  /*3a00*/  FMNMX.FTZ R3, R2, R3, !PT ;  /* 0x0000000302037209 */ /* 0x004fe20007810000 */
[--C-:B------:R-:W-:Y:S01]  /*3a10*/  FFMA.FTZ R2, R52, UR10, -R5.reuse ;  /* 0x0000000a34027c23 */ /* 0x100fe20008010805 */
[----:B------:R-:W-:Y:S02]  /*3a20*/  FFMA.FTZ R5, R60, UR10, -R5 ;  /* 0x0000000a3c057c23 */ /* 0x000fe40008010805 */
[C---:B------:R-:W-:Y:S01]  /*3a30*/  FSETP.NEU.FTZ.AND P1, PT, R3.reuse, -INF , PT ;  /* 0xff8000000300780b */ /* 0x040fe20003f3d000 */
[----:B---3--:R-:W-:Y:S02]  /*3a40*/  FMUL.FTZ R0, R3, UR10 ;  /* 0x0000000a03007c20 */ /* 0x008fe40008410000 */
[----:B------:R-:W2:Y:S01]  /*3a50*/  MUFU.EX2 R41, R41 ;  /* 0x0000002900297308 */ /* 0x000ea20000000800 */
[----:B-1----:R-:W-:Y:S01]  /*3a60*/  FADD.FTZ R48, R36, R53 ;  /* 0x0000003524307221 */ /* 0x002fe20000010000 */
[----:B------:R-:W-:-:S02]  /*3a70*/  F2FP.BF16.F32.PACK_AB R188, R37, R36 ;  /* 0x0000002425bc723e */ /* 0x000fc400000010ff */
[----:B------:R-:W-:Y:S01]  /*3a80*/  FSEL R0, R0, RZ, P1 ;  /* 0x000000ff00007208 */ /* 0x000fe20000800000 */
[----:B------:R-:W-:Y:S01]  /*3a90*/  FADD.FTZ R53, R37, R48 ;  /* 0x0000003025357221 */ /* 0x000fe20000010000 */
[----:B------:R-:W-:Y:S02]  /*3aa0*/  PLOP3.LUT P1, PT, PT, PT, UP0, 0x40, 0x0 ;  /* 0x000000000000781c */ /* 0x000fe40003f2e808 */
        /* <DEDUP_REMOVED lines=14> */
[----:B0-----:R-:W-:Y:S01]  /*3b90*/  FADD.FTZ R48, R40, R53 ;  /* 0x0000003528307221 */ /* 0x001fe20000010000 */
[--C-:B------:R-:W-:Y:S01]  /*3ba0*/  FFMA.FTZ R50, R50, UR10, -R0.reuse ;  /* 0x0000000a32327c23 */ /* 0x100fe20008010800 */
[----:B------:R-:W0:Y:S01]  /*3bb0*/  MUFU.EX2 R27, R27 ;  /* 0x0000001b001b7308 */ /* 0x000e220000000800 */
[--C-:B------:R-:W-:Y:S01]  /*3bc0*/  FFMA.FTZ R51, R51, UR10, -R0.reuse ;  /* 0x0000000a33337c23 */ /* 0x100fe20008010800 */
[--C-:B------:R-:W-:Y:S01]  /*3bd0*/  FFMA.FTZ R54, R54, UR10, -R0.reuse ;  /* 0x0000000a36367c23 */ /* 0x100fe20008010800 */
[----:B------:R-:W-:Y:S01]  /*3be0*/  FFMA.FTZ R0, R55, UR10, -R0 ;  /* 0x0000000a37007c23 */ /* 0x000fe20008010800 */
[----:B--2---:R-:W-:-:S04]  /*3bf0*/  F2FP.BF16.F32.PACK_AB R190, R41, R40 ;  /* 0x0000002829be723e */ /* 0x004fc800000010ff */
[----:B------:R-:W1:Y:S08]  /*3c00*/  MUFU.EX2 R30, R30 ;  /* 0x0000001e001e7308 */ /* 0x000e700000000800 */
[----:B------:R-:W2:Y:S01]  /*3c10*/  MUFU.EX2 R31, R31 ;  /* 0x0000001f001f7308 */ /* 0x000ea20000000800 */
[----:B0-----:R-:W-:Y:S01]  /*3c20*/  FADD.FTZ R49, R26, R27 ;  /* 0x0000001b1a317221 */ /* 0x001fe20000010000 */
[----:B------:R-:W-:-:S06]  /*3c30*/  F2FP.BF16.F32.PACK_AB R197, R27, R26 ;  /* 0x0000001a1bc5723e */ /* 0x000fcc00000010ff */
[----:B------:R-:W0:Y:S01]  /*3c40*/  MUFU.EX2 R34, R34 ;  /* 0x0000002200227308 */ /* 0x000e220000000800 */
[----:B-1----:R-:W-:-:S07]  /*3c50*/  FADD.FTZ R18, R30, R49 ;  /* 0x000000311e127221 */ /* 0x002fce0000010000 */
[----:B------:R-:W1:Y:S01]  /*3c60*/  MUFU.EX2 R35, R35 ;  /* 0x0000002300237308 */ /* 0x000e620000000800 */
[C---:B--2---:R-:W-:Y:S01]  /*3c70*/  FADD.FTZ R49, R31.reuse, R18 ;  /* 0x000000121f317221 */ /* 0x044fe20000010000 */
[----:B------:R-:W-:-:S06]  /*3c80*/  F2FP.BF16.F32.PACK_AB R199, R31, R30 ;  /* 0x0000001e1fc7723e */ /* 0x000fcc00000010ff */
[----:B------:R-:W2:Y:S01]  /*3c90*/  MUFU.EX2 R38, R38 ;  /* 0x0000002600267308 */ /* 0x000ea20000000800 */
[----:B0-----:R-:W-:Y:S01]  /*3ca0*/  FADD.FTZ R18, R34, R49 ;  /* 0x0000003122127221 */ /* 0x001fe20000010000 */
[----:B------:R-:W-:-:S04]  /*3cb0*/  FADD.FTZ R49, R41, R48 ;  /* 0x0000003029317221 */ /* 0x000fc80000010000 */
[----:B------:R-:W-:Y:S02]  /*3cc0*/  FADD.FTZ R24, R44, R49 ;  /* 0x000000312c187221 */ /* 0x000fe40000010000 */
[----:B------:R-:W0:Y:S01]  /*3cd0*/  MUFU.EX2 R39, R39 ;  /* 0x0000002700277308 */ /* 0x000e220000000800 */
[C---:B-1----:R-:W-:Y:S01]  /*3ce0*/  FADD.FTZ R9, R35.reuse, R18 ;  /* 0x0000001223097221 */ /* 0x042fe20000010000 */
[----:B------:R-:W-:-:S06]  /*3cf0*/  F2FP.BF16.F32.PACK_AB R193, R35, R34 ;  /* 0x0000002223c1723e */ /* 0x000fcc00000010ff */
[----:B------:R-:W1:Y:S01]  /*3d00*/  MUFU.EX2 R42, R42 ;  /* 0x0000002a002a7308 */ /* 0x000e620000000800 */
[----:B--2---:R-:W-:-:S07]  /*3d10*/  FADD.FTZ R18, R38, R9 ;  /* 0x0000000926127221 */ /* 0x004fce0000010000 */
[----:B------:R-:W2:Y:S01]  /*3d20*/  MUFU.EX2 R45, R45 ;  /* 0x0000002d002d7308 */ /* 0x000ea20000000800 */
[C---:B0-----:R-:W-:Y:S01]  /*3d30*/  FADD.FTZ R9, R39.reuse, R18 ;  /* 0x0000001227097221 */ /* 0x041fe20000010000 */
[----:B------:R-:W-:-:S06]  /*3d40*/  F2FP.BF16.F32.PACK_AB R195, R39, R38 ;  /* 0x0000002627c3723e */ /* 0x000fcc00000010ff */
[----:B------:R-:W0:Y:S01]  /*3d50*/  MUFU.EX2 R43, R43 ;  /* 0x0000002b002b7308 */ /* 0x000e220000000800 */
[----:B-1----:R-:W-:-:S07]  /*3d60*/  FADD.FTZ R18, R42, R9 ;  /* 0x000000092a127221 */ /* 0x002fce0000010000 */
[----:B------:R-:W1:Y:S01]  /*3d70*/  MUFU.EX2 R2, R2 ;  /* 0x0000000200027308 */ /* 0x000e620000000800 */
[C---:B--2---:R-:W-:Y:S01]  /*3d80*/  FADD.FTZ R25, R45.reuse, R24 ;  /* 0x000000182d197221 */ /* 0x044fe20000010000 */
[----:B------:R-:W-:-:S06]  /*3d90*/  F2FP.BF16.F32.PACK_AB R184, R45, R44 ;  /* 0x0000002c2db8723e */ /* 0x000fcc00000010ff */
[----:B------:R-:W2:Y:S01]  /*3da0*/  MUFU.EX2 R5, R5 ;  /* 0x0000000500057308 */ /* 0x000ea20000000800 */
[C---:B0-----:R-:W-:Y:S01]  /*3db0*/  FADD.FTZ R9, R43.reuse, R18 ;  /* 0x000000122b097221 */ /* 0x041fe20000010000 */
[----:B------:R-:W-:-:S06]  /*3dc0*/  F2FP.BF16.F32.PACK_AB R189, R43, R42 ;  /* 0x0000002a2bbd723e */ /* 0x000fcc00000010ff */
[----:B------:R-:W0:Y:S01]  /*3dd0*/  MUFU.EX2 R46, R46 ;  /* 0x0000002e002e7308 */ /* 0x000e220000000800 */
[----:B-1----:R-:W-:-:S07]  /*3de0*/  FADD.FTZ R24, R2, R25 ;  /* 0x0000001902187221 */ /* 0x002fce0000010000 */
[----:B------:R-:W1:Y:S01]  /*3df0*/  MUFU.EX2 R47, R47 ;  /* 0x0000002f002f7308 */ /* 0x000e620000000800 */
[C---:B--2---:R-:W-:Y:S01]  /*3e00*/  F2FP.BF16.F32.PACK_AB R186, R5.reuse, R2 ;  /* 0x0000000205ba723e */ /* 0x044fe200000010ff */
[----:B------:R-:W-:-:S06]  /*3e10*/  FADD.FTZ R18, R5, R24 ;  /* 0x0000001805127221 */ /* 0x000fcc0000010000 */
[----:B------:R-:W2:Y:S01]  /*3e20*/  MUFU.EX2 R50, R50 ;  /* 0x0000003200327308 */ /* 0x000ea20000000800 */
[----:B0-----:R-:W-:-:S07]  /*3e30*/  FADD.FTZ R2, R46, R9 ;  /* 0x000000092e027221 */ /* 0x001fce0000010000 */
[----:B------:R-:W0:Y:S01]  /*3e40*/  MUFU.EX2 R51, R51 ;  /* 0x0000003300337308 */ /* 0x000e220000000800 */
[C---:B-1----:R-:W-:Y:S01]  /*3e50*/  FADD.FTZ R5, R47.reuse, R2 ;  /* 0x000000022f057221 */ /* 0x042fe20000010000 */
[----:B------:R-:W-:-:S06]  /*3e60*/  F2FP.BF16.F32.PACK_AB R191, R47, R46 ;  /* 0x0000002e2fbf723e */ /* 0x000fcc00000010ff */
[----:B------:R-:W1:Y:S01]  /*3e70*/  MUFU.EX2 R54, R54 ;  /* 0x0000003600367308 */ /* 0x000e620000000800 */
[----:B--2---:R-:W-:-:S07]  /*3e80*/  FADD.FTZ R2, R50, R5 ;  /* 0x0000000532027221 */ /* 0x004fce0000010000 */
[----:B------:R1:W2:Y:S01]  /*3e90*/  MUFU.EX2 R187, R0 ;  /* 0x0000000000bb7308 */ /* 0x0002a20000000800 */
[C---:B0-----:R-:W-:Y:S01]  /*3ea0*/  FADD.FTZ R5, R51.reuse, R2 ;  /* 0x0000000233057221 */ /* 0x041fe20000010000 */
[----:B------:R-:W-:-:S03]  /*3eb0*/  F2FP.BF16.F32.PACK_AB R185, R51, R50 ;  /* 0x0000003233b9723e */ /* 0x000fc600000010ff */
[----:B-1----:R-:W-:-:S04]  /*3ec0*/  FADD.FTZ R0, R54, R5 ;  /* 0x0000000536007221 */ /* 0x002fc80000010000 */
[C---:B--2---:R-:W-:Y:S01]  /*3ed0*/  FADD.FTZ R9, R187.reuse, R0 ;  /* 0x00000000bb097221 */ /* 0x044fe20000010000 */
[----:B------:R-:W-:Y:S01]  /*3ee0*/  F2FP.BF16.F32.PACK_AB R187, R187, R54 ;  /* 0x00000036bbbb723e */ /* 0x000fe200000010ff */
[----:B------:R-:W-:Y:S06]  /*3ef0*/  @P1 BRA `(.L_x_1015) ;  /* 0x00000000004c1947 */ /* 0x000fec0003800000 */
[----:B------:R-:W-:Y:S01]  /*3f00*/  ISETP.LT.AND P1, PT, RZ, UR38, PT ;  /* 0x00000026ff007c0c */ /* 0x000fe2000bf21270 */
[----:B------:R-:W-:-:S12]  /*3f10*/  UIADD3 UR11, UR38, -0x1, URZ ;  /* 0xffffffff260b7890 */ /* 0x000fd8000fffe03f */
[----:B------:R-:W-:Y:S05]  /*3f20*/  @P1 BRA `(.L_x_1016) ;  /* 0x0000000000201947 */ /* 0x000fea0003800000 */
[----:B------:R-:W-:Y:S01]  /*3f30*/  ULDC UR18, c[0x0][0x9e4] ;  /* 0x0002790000127ab9 */ /* 0x000fe20000000800 */
[----:B------:R-:W-:Y:S02]  /*3f40*/  UIADD3 UR11, -UR38, URZ, URZ ;  /* 0x0000003f260b7290 */ /* 0x000fe4000fffe13f */
[----:B------:R-:W-:-:S11]  /*3f50*/  UISETP.NE.AND UP0, UPT, UR18, 0x1, UPT ;  /* 0x000000011200788c */ /* 0x000fd6000bf05270 */
[----:B------:R-:W-:Y:S02]  /*3f60*/  @UP0 ULDC.64 UR4, c[0x0][0x9e8] ;  /* 0x00027a0000040ab9 */ /* 0x000fe40000000a00 */
[----:B------:R-:W-:-:S04]  /*3f70*/  UIMAD.WIDE.U32 UR14, UR11, UR4, URZ ;  /* 0x000000040b0e72a5 */ /* 0x000fc8000f8e003f */
[----:B------:R-:W-:-:S04]  /*3f80*/  @UP0 USHF.R.U32.HI UR11, URZ, UR5, UR15 ;  /* 0x000000053f0b0299 */ /* 0x000fc8000801160f */
[----:B------:R-:W-:Y:S01]  /*3f90*/  ULOP3.LUT UR11, URZ, UR11, URZ, 0x33, !UPT ;  /* 0x0000000b3f0b7292 */ /* 0x000fe2000f8e333f */
[----:B------:R-:W-:Y:S11]  /*3fa0*/  BRA `(.L_x_1017) ;  /* 0x0000000000147947 */ /* 0x000ff60003800000 */
.L_x_1016:
[----:B------:R-:W-:Y:S02]  /*3fb0*/  ULDC UR18, c[0x0][0x9e4] ;  /* 0x0002790000127ab9 */ /* 0x000fe40000000800 */
[----:B------:R-:W-:-:S11]  /*3fc0*/  UISETP.NE.AND UP0, UPT, UR18, 0x1, UPT ;  /* 0x000000011200788c */ /* 0x000fd6000bf05270 */
[----:B------:R-:W-:Y:S02]  /*3fd0*/  @UP0 ULDC.64 UR4, c[0x0][0x9e8] ;  /* 0x00027a0000040ab9 */ /* 0x000fe40000000a00 */
[----:B------:R-:W-:-:S04]  /*3fe0*/  UIMAD.WIDE.U32 UR14, UR11, UR4, URZ ;  /* 0x000000040b0e72a5 */ /* 0x000fc8000f8e003f */
[----:B------:R-:W-:-:S12]  /*3ff0*/  @UP0 USHF.R.U32.HI UR11, URZ, UR5, UR15 ;  /* 0x000000053f0b0299 */ /* 0x000fd8000801160f */
.L_x_1017:
[----:B------:R-:W-:-:S04]  /*4000*/  UIMAD UR11, UR11, UR18, UR18 ;  /* 0x000000120b0b72a4 */ /* 0x000fc8000f8e0212 */
[----:B------:R-:W-:-:S04]  /*4010*/  UISETP.LT.AND UP0, UPT, UR6, UR11, UPT ;  /* 0x0000000b0600728c */ /* 0x000fc8000bf01270 */
[----:B------:R-:W-:-:S12]  /*4020*/  USEL UR6, UR6, UR11, UP0 ;  /* 0x0000000b06067287 */ /* 0x000fd80008000000 */
.L_x_1015:
[----:B------:R-:W-:Y:S01]  /*4030*/  R2UR UR5, R201 ;  /* 0x00000000c90572ca */ /* 0x000fe200000e0000 */
[----:B------:R-:W-:Y:S01]  /*4040*/  USHF.R.S32.HI UR4, URZ, 0x1f, UR6 ;  /* 0x0000001f3f047899 */ /* 0x000fe20008011406 */
[----:B------:R-:W-:Y:S01]  /*4050*/  IMAD.MOV.U32 R0, RZ, RZ, 0x3f800000 ;  /* 0x3f800000ff007424 */ /* 0x000fe200078e00ff */
[----:B------:R-:W-:Y:S01]  /*4060*/  CS2R R150, SRZ ;  /* 0x0000000000967805 */ /* 0x000fe2000001ff00 */
[----:B------:R-:W-:Y:S01]  /*4070*/  IMAD.MOV.U32 R2, RZ, RZ, 0x3f800000 ;  /* 0x3f800000ff027424 */ /* 0x000fe200078e00ff */
[----:B------:R-:W-:Y:S01]  /*4080*/  ULEA.HI UR4, UR4, UR6, URZ, 0x6 ;  /* 0x0000000604047291 */ /* 0x000fe2000f8f303f */
[----:B------:R-:W-:Y:S02]  /*4090*/  CS2R R148, SRZ ;  /* 0x0000000000947805 */ /* 0x000fe4000001ff00 */
[----:B------:R-:W-:Y:S02]  /*40a0*/  CS2R R146, SRZ ;  /* 0x0000000000927805 */ /* 0x000fe4000001ff00 */
[----:B------:R-:W-:Y:S01]  /*40b0*/  CS2R R144, SRZ ;  /* 0x0000000000907805 */ /* 0x000fe2000001ff00 */
[----:B------:R-:W-:Y:S01]  /*40c0*/  USHF.R.S32.HI UR4, URZ, 0x6, UR4 ;  /* 0x000000063f047899 */ /* 0x000fe20008011404 */
[----:B------:R-:W-:-:S02]  /*40d0*/  CS2R R142, SRZ ;  /* 0x00000000008e7805 */ /* 0x000fc4000001ff00 */
[----:B------:R-:W-:Y:S02]  /*40e0*/  CS2R R140, SRZ ;  /* 0x00000000008c7805 */ /* 0x000fe4000001ff00 */
[----:B------:R-:W-:Y:S01]  /*40f0*/  CS2R R138, SRZ ;  /* 0x00000000008a7805 */ /* 0x000fe2000001ff00 */
[----:B------:R-:W-:Y:S01]  /*4100*/  UISETP.LT.AND UP0, UPT, UR5, UR4, UPT ;  /* 0x000000040500728c */ /* 0x000fe2000bf01270 */
[----:B------:R-:W-:Y:S02]  /*4110*/  CS2R R136, SRZ ;  /* 0x0000000000887805 */ /* 0x000fe4000001ff00 */
[----:B------:R-:W-:Y:S02]  /*4120*/  CS2R R134, SRZ ;  /* 0x0000000000867805 */ /* 0x000fe4000001ff00 */
[----:B------:R-:W-:Y:S01]  /*4130*/  CS2R R132, SRZ ;  /* 0x0000000000847805 */ /* 0x000fe2000001ff00 */
[----:B------:R-:W-:Y:S01]  /*4140*/  USEL UR5, UR5, UR4, !UP0 ;  /* 0x0000000405057287 */ /* 0x000fe2000c000000 */
[----:B------:R-:W-:-:S02]  /*4150*/  CS2R R130, SRZ ;  /* 0x0000000000827805 */ /* 0x000fc4000001ff00 */
[----:B------:R-:W-:Y:S01]  /*4160*/  CS2R R128, SRZ ;  /* 0x0000000000807805 */ /* 0x000fe2000001ff00 */
[----:B------:R-:W-:Y:S01]  /*4170*/  UMOV UR4, URZ ;  /* 0x0000003f00047c82 */ /* 0x000fe20008000000 */
[----:B------:R-:W-:Y:S02]  /*4180*/  CS2R R126, SRZ ;  /* 0x00000000007e7805 */ /* 0x000fe4000001ff00 */
[----:B------:R-:W-:Y:S02]  /*4190*/  CS2R R124, SRZ ;  /* 0x00000000007c7805 */ /* 0x000fe4000001ff00 */
[----:B------:R-:W-:Y:S01]  /*41a0*/  ISETP.GE.AND P1, PT, R204, UR5, PT ;  /* 0x00000005cc007c0c */ /* 0x000fe2000bf26270 */
[----:B------:R-:W-:Y:S01]  /*41b0*/  IMAD.U32 R205, RZ, RZ, UR5 ;  /* 0x00000005ffcd7e24 */ /* 0x000fe2000f8e00ff */
[----:B------:R-:W-:Y:S01]  /*41c0*/  UMOV UR5, URZ ;  /* 0x0000003f00057c82 */ /* 0x000fe20008000000 */
[----:B------:R-:W-:Y:S01]  /*41d0*/  CS2R R122, SRZ ;  /* 0x00000000007a7805 */ /* 0x000fe2000001ff00 */
[----:B------:R-:W-:Y:S01]  /*41e0*/  IMAD.U32 R5, RZ, RZ, UR5 ;  /* 0x00000005ff057e24 */ /* 0x000fe2000f8e00ff */
        /* <DEDUP_REMOVED lines=49> */
[----:B------:R-:W-:Y:S06]  /*4500*/  @!P1 BRA `(.L_x_1018) ;  /* 0x00000028006c9947 */ /* 0x000fec0003800000 */
[----:B------:R-:W-:Y:S01]  /*4510*/  UMOV UR4, URZ ;  /* 0x0000003f00047c82 */ /* 0x000fe20008000000 */
[----:B------:R-:W-:Y:S01]  /*4520*/  MOV R203, R3 ;  /* 0x0000000300cb7202 */ /* 0x000fe20000000f00 */
[----:B------:R-:W-:Y:S01]  /*4530*/  IMAD.MOV.U32 R202, RZ, RZ, R4 ;  /* 0x000000ffffca7224 */ /* 0x000fe200078e0004 */
[----:B------:R-:W-:Y:S01]  /*4540*/  UMOV UR5, URZ ;  /* 0x0000003f00057c82 */ /* 0x000fe20008000000 */
[----:B------:R-:W-:Y:S02]  /*4550*/  IMAD.U32 R206, RZ, RZ, UR4 ;  /* 0x00000004ffce7e24 */ /* 0x000fe4000f8e00ff */
[----:B------:R-:W-:Y:S02]  /*4560*/  IMAD.MOV.U32 R2, RZ, RZ, 0x3f800000 ;  /* 0x3f800000ff027424 */ /* 0x000fe400078e00ff */
[----:B------:R-:W-:Y:S02]  /*4570*/  IMAD.MOV.U32 R0, RZ, RZ, 0x3f800000 ;  /* 0x3f800000ff007424 */ /* 0x000fe400078e00ff */
[----:B------:R-:W-:-:S07]  /*4580*/  IMAD.MOV.U32 R151, RZ, RZ, RZ ;  /* 0x000000ffff977224 */ /* 0x000fce00078e00ff */
.L_x_1037:
[----:B------:R-:W-:Y:S01]  /*4590*/  R2UR UR6, R206 ;  /* 0x00000000ce0672ca */ /* 0x000fe200000e0000 */
[----:B------:R-:W-:-:S04]  /*45a0*/  UISETP.NE.AND UP0, UPT, UR5, 0x1, UPT ;  /* 0x000000010500788c */ /* 0x000fc8000bf05270 */
[----:B------:R-:W-:-:S08]  /*45b0*/  USEL UR4, URZ, 0x1, UP0 ;  /* 0x000000013f047887 */ /* 0x000fd00008000000 */
[----:B------:R-:W-:-:S06]  /*45c0*/  ULOP3.LUT UR4, UR6, UR4, URZ, 0x3c, !UPT ;  /* 0x0000000406047292 */ /* 0x000fcc000f8e3c3f */
[----:B------:R-:W-:Y:S01]  /*45d0*/  MOV R5, UR4 ;  /* 0x0000000400057c02 */ /* 0x000fe20008000f00 */
[----:B------:R-:W-:Y:S06]  /*45e0*/  @!P0 BRA `(.L_x_1019) ;  /* 0x0000000000048947 */ /* 0x000fec0003800000 */
[----:B------:R-:W-:Y:S01]  /*45f0*/  BPT.TRAP 0x1 ;  /* 0x000000040000795c */ /* 0x000fe20000300000 */
.L_x_1019:
[----:B------:R-:W-:Y:S01]  /*4600*/  R2UR UR7, R16 ;  /* 0x00000000100772ca */ /* 0x000fe200000e0000 */
[----:B------:R-:W-:Y:S01]  /*4610*/  UIADD3 UR4, UR5, 0x1, URZ ;  /* 0x0000000105047890 */ /* 0x000fe2000fffe03f */
[----:B------:R-:W-:-:S03]  /*4620*/  R2UR UR6, R5 ;  /* 0x00000000050672ca */ /* 0x000fc600000e0000 */
[----:B------:R-:W-:-:S04]  /*4630*/  UISETP.NE.AND UP0, UPT, UR4, 0x2, UPT ;  /* 0x000000020400788c */ /* 0x000fc8000bf05270 */
[----:B------:R-:W-:-:S04]  /*4640*/  USEL UR4, UR4, URZ, UP0 ;  /* 0x0000003f04047287 */ /* 0x000fc80008000000 */
[----:B------:R-:W-:Y:S02]  /*4650*/  ULEA UR7, UR4, UR7, 0x3 ;  /* 0x0000000704077291 */ /* 0x000fe4000f8e183f */
[----:B------:R-:W-:-:S05]  /*4660*/  IMAD.U32 R3, RZ, RZ, UR6 ;  /* 0x00000006ff037e24 */ /* 0x000fca000f8e00ff */
[----:B------:R-:W-:-:S04]  /*4670*/  SHF.L.U32 R3, R3, 0x1f, RZ ;  /* 0x0000001f03037819 */ /* 0x000fc800000006ff */
[----:B------:R0:W1:Y:S01]  /*4680*/  SYNCS.PHASECHK.TRANS64.TRYWAIT P1, [UR7+0x30830], R3 ;  /* 0x03083003ff0075a7 */ /* 0x0000620008020147 */
[----:B------:R-:W-:Y:S05]  /*4690*/  @!P0 BRA `(.L_x_1020) ;  /* 0x0000000000048947 */ /* 0x000fea0003800000 */
[----:B------:R-:W-:Y:S01]  /*46a0*/  BPT.TRAP 0x1 ;  /* 0x000000040000795c */ /* 0x000fe20000300000 */
.L_x_1020:
[----:B-1----:R-:W-:Y:S05]  /*46b0*/  @P1 BRA `(.L_x_1021) ;  /* 0x0000000000081947 */ /* 0x002fea0003800000 */
[----:B------:R-:W1:Y:S02]  /*46c0*/  SYNCS.PHASECHK.TRANS64.TRYWAIT P1, [UR7+0x30830], R3 ;  /* 0x03083003ff0075a7 */ /* 0x000e640008020147 */
[----:B-1----:R-:W-:Y:S05]  /*46d0*/  @!P1 BRA `(.L_x_1022) ;  /* 0x000000e800b09947 */ /* 0x002fea0003800000 */
.L_x_1021:
[----:B------:R-:W-:Y:S01]  /*46e0*/  R2UR UR6, R21 ;  /* 0x00000000150672ca */ /* 0x000fe200000e0000 */
[----:B------:R-:W-:Y:S01]  /*46f0*/  WARPGROUP.ARRIVE ;  /* 0x00000000000079c5 */ /* 0x000fe20000000000 */
[----:B------:R-:W-:Y:S01]  /*4700*/  R2UR UR56, R6 ;  /* 0x00000000063872ca */ /* 0x000fe200000e0000 */
[----:B------:R-:W-:Y:S01]  /*4710*/  UMOV UR59, 0x40000040 ;  /* 0x40000040003b7882 */ /* 0x000fe20000000000 */
[----:B------:R-:W-:Y:S01]  /*4720*/  R2UR UR57, R7 ;  /* 0x00000000073972ca */ /* 0x000fe200000e0000 */
[----:B------:R-:W-:Y:S01]  /*4730*/  UMOV UR55, 0x40000040 ;  /* 0x4000004000377882 */ /* 0x000fe20000000000 */
[----:B01----:R-:W-:Y:S01]  /*4740*/  MOV R3, UR53 ;  /* 0x0000003500037c02 */ /* 0x003fe20008000f00 */
[----:B------:R-:W-:Y:S01]  /*4750*/  UMOV UR11, 0x40000040 ;  /* 0x40000040000b7882 */ /* 0x000fe20000000000 */
[----:B------:R-:W-:Y:S01]  /*4760*/  MOV R4, UR52 ;  /* 0x0000003400047c02 */ /* 0x000fe20008000f00 */
[----:B------:R-:W-:Y:S01]  /*4770*/  UMOV UR15, 0x40000040 ;  /* 0x40000040000f7882 */ /* 0x000fe20000000000 */
[----:B------:R-:W-:Y:S01]  /*4780*/  R2UR UR52, R10 ;  /* 0x000000000a3472ca */ /* 0x000fe200000e0000 */
[----:B------:R-:W-:Y:S01]  /*4790*/  UMOV UR19, 0x40000040 ;  /* 0x4000004000137882 */ /* 0x000fe20000000000 */
[----:B------:R-:W-:Y:S01]  /*47a0*/  R2UR UR53, R11 ;  /* 0x000000000b3572ca */ /* 0x000fe200000e0000 */
[----:B------:R-:W-:Y:S01]  /*47b0*/  ULEA UR6, UR4, UR6, 0xb ;  /* 0x0000000604067291 */ /* 0x000fe2000f8e583f */
[-C--:B------:R-:W-:Y:S01]  /*47c0*/  FMUL.FTZ R24, R24, R0.reuse ;  /* 0x0000000018187220 */ /* 0x080fe20000410000 */
[----:B------:R-:W-:Y:S01]  /*47d0*/  UMOV UR23, 0x40000040 ;  /* 0x4000004000177882 */ /* 0x000fe20000000000 */
[----:B------:R-:W-:Y:S01]  /*47e0*/  UMOV UR27, 0x40000040 ;  /* 0x40000040001b7882 */ /* 0x000fe20000000000 */
[----:B------:R-:W-:Y:S01]  /*47f0*/  UIADD3 UR10, UR6, 0x2, URZ ;  /* 0x00000002060a7890 */ /* 0x000fe2000fffe03f */
[-C--:B------:R-:W-:Y:S01]  /*4800*/  FMUL.FTZ R25, R25, R0.reuse ;  /* 0x0000000019197220 */ /* 0x080fe20000410000 */
[----:B------:R-:W-:Y:S01]  /*4810*/  UIADD3 UR14, UR6, 0x200, URZ ;  /* 0x00000200060e7890 */ /* 0x000fe2000fffe03f */
[-C--:B------:R-:W-:Y:S01]  /*4820*/  FMUL.FTZ R28, R28, R0.reuse ;  /* 0x000000001c1c7220 */ /* 0x080fe20000410000 */
[----:B------:R-:W-:Y:S01]  /*4830*/  UMOV UR58, UR6 ;  /* 0x00000006003a7c82 */ /* 0x000fe20008000000 */
[----:B------:R-:W-:Y:S01]  /*4840*/  UIADD3 UR18, UR6, 0x202, URZ ;  /* 0x0000020206127890 */ /* 0x000fe2000fffe03f */
[----:B------:R-:W-:Y:S01]  /*4850*/  HGMMA.64x64x16.F32.BF16 R152, gdesc[UR56], RZ, !UPT, gsb0 ;  /* 0x00e00000389879f0 */ /* 0x000fe2000c0018ff */
[----:B------:R-:W-:Y:S01]  /*4860*/  UMOV UR54, UR10 ;  /* 0x0000000a00367c82 */ /* 0x000fe20008000000 */
[----:B------:R-:W-:Y:S01]  /*4870*/  R2UR UR56, R14 ;  /* 0x000000000e3872ca */ /* 0x000fe200000e0000 */
[----:B------:R-:W-:Y:S01]  /*4880*/  UIADD3 UR10, UR6, 0x4, URZ ;  /* 0x00000004060a7890 */ /* 0x000fe2000fffe03f */
[----:B------:R-:W-:Y:S01]  /*4890*/  R2UR UR57, R15 ;  /* 0x000000000f3972ca */ /* 0x000fe200000e0000 */
[----:B------:R-:W-:Y:S01]  /*48a0*/  UMOV UR59, 0x40000040 ;  /* 0x40000040003b7882 */ /* 0x000fe20000000000 */
[----:B------:R-:W-:Y:S01]  /*48b0*/  UIADD3 UR22, UR6, 0x204, URZ ;  /* 0x0000020406167890 */ /* 0x000fe2000fffe03f */
[-C--:B------:R-:W-:Y:S01]  /*48c0*/  FMUL.FTZ R29, R29, R0.reuse ;  /* 0x000000001d1d7220 */ /* 0x080fe20000410000 */
[----:B------:R-:W-:Y:S01]  /*48d0*/  UIADD3 UR26, UR6, 0x206, URZ ;  /* 0x00000206061a7890 */ /* 0x000fe2000fffe03f */
[-C--:B------:R-:W-:Y:S01]  /*48e0*/  FMUL.FTZ R32, R32, R0.reuse ;  /* 0x0000000020207220 */ /* 0x080fe20000410000 */
        /* <DEDUP_REMOVED lines=73> */
[----:B------:R-:W-:Y:S01]  /*4d80*/  HGMMA.64x64x16.F32.BF16 R152, gdesc[UR52], R152, gsb0 ;  /* 0x00e00000349879f0 */ /* 0x000fe20008001898 */
[----:B------:R-:W-:Y:S01]  /*4d90*/  R2UR UR53, R3 ;  /* 0x00000000033572ca */ /* 0x000fe200000e0000 */
[----:B------:R-:W-:Y:S01]  /*4da0*/  UIADD3 UR54, UR6, 0x604, URZ ;  /* 0x0000060406367890 */ /* 0x000fe2000fffe03f */
[----:B------:R-:W-:Y:S01]  /*4db0*/  R2UR UR52, R4 ;  /* 0x00000000043472ca */ /* 0x000fe200000e0000 */
[----:B------:R-:W-:Y:S01]  /*4dc0*/  UMOV UR55, 0x40000040 ;  /* 0x4000004000377882 */ /* 0x000fe20000000000 */
[----:B------:R-:W-:Y:S01]  /*4dd0*/  UIADD3 UR6, UR6, 0x606, URZ ;  /* 0x0000060606067890 */ /* 0x000fe2000fffe03f */
        /* <DEDUP_REMOVED lines=68> */
[----:B------:R-:W-:Y:S01]  /*5220*/  HGMMA.64x64x16.F32.BF16 R152, gdesc[UR56], R152, gsb0 ;  /* 0x00e00000389879f0 */ /* 0x000fe20008001898 */
[----:B------:R-:W-:Y:S01]  /*5230*/  R2UR UR56, R12 ;  /* 0x000000000c3872ca */ /* 0x000fe200000e0000 */
[----:B------:R-:W-:Y:S01]  /*5240*/  UMOV UR58, UR6 ;  /* 0x00000006003a7c82 */ /* 0x000fe20008000000 */
[----:B------:R-:W-:Y:S01]  /*5250*/  R2UR UR57, R13 ;  /* 0x000000000d3972ca */ /* 0x000fe200000e0000 */
[----:B------:R-:W-:Y:S01]  /*5260*/  UMOV UR59, 0x40000040 ;  /* 0x40000040003b7882 */ /* 0x000fe20000000000 */
[----:B------:R-:W-:Y:S02]  /*5270*/  WARPGROUP.DEPBAR.LE gsb0, 0x0 ;  /* 0x00008000000079c5 */ /* 0x000fe40000010000 */
[----:B------:R-:W-:-:S06]  /*5280*/  WARPGROUP.ARRIVE ;  /* 0x00000000000079c5 */ /* 0x000fcc0000000000 */
[----:B------:R-:W-:Y:S03]  /*5290*/  HGMMA.64x64x16.F32.BF16 R152, gdesc[UR8], R152, gsb0 ;  /* 0x00e00000089879f0 */ /* 0x000fe60008001898 */
        /* <DEDUP_REMOVED lines=37> */
[----:B------:R-:W-:Y:S05]  /*54f0*/  @!P0 BRA `(.L_x_1023) ;  /* 0x0000000000048947 */ /* 0x000fea0003800000 */
[----:B------:R-:W-:Y:S01]  /*5500*/  BPT.TRAP 0x1 ;  /* 0x000000040000795c */ /* 0x000fe20000300000 */
.L_x_1023:
[----:B------:R-:W-:Y:S02]  /*5510*/  R2UR UR6, R16 ;  /* 0x00000000100672ca */ /* 0x000fe400000e0000 */
[----:B------:R-:W-:-:S11]  /*5520*/  R2UR UR10, R206 ;  /* 0x00000000ce0a72ca */ /* 0x000fd600000e0000 */
[----:B------:R-:W-:Y:S02]  /*5530*/  ULEA UR6, UR5, UR6, 0x3 ;  /* 0x0000000605067291 */ /* 0x000fe4000f8e183f */
[----:B------:R-:W-:-:S05]  /*5540*/  IMAD.U32 R0, RZ, RZ, UR10 ;  /* 0x0000000aff007e24 */ /* 0x000fca000f8e00ff */
[----:B------:R-:W-:-:S04]  /*5550*/  SHF.L.U32 R0, R0, 0x1f, RZ ;  /* 0x0000001f00007819 */ /* 0x000fc800000006ff */
[----:B------:R0:W1:Y:S01]  /*5560*/  SYNCS.PHASECHK.TRANS64.TRYWAIT P1, [UR6+0x30850], R0 ;  /* 0x03085000ff0075a7 */ /* 0x0000620008020146 */
[----:B------:R-:W-:Y:S05]  /*5570*/  @!P0 BRA `(.L_x_1024) ;  /* 0x0000000000048947 */ /* 0x000fea0003800000 */
[----:B------:R-:W-:Y:S01]  /*5580*/  BPT.TRAP 0x1 ;  /* 0x000000040000795c */ /* 0x000fe20000300000 */
.L_x_1024:
[----:B-1----:R-:W-:Y:S05]  /*5590*/  @P1 BRA `(.L_x_1025) ;  /* 0x0000000000081947 */ /* 0x002fea0003800000 */
[----:B------:R-:W1:Y:S02]  /*55a0*/  SYNCS.PHASECHK.TRANS64.TRYWAIT P1, [UR6+0x30850], R0 ;  /* 0x03085000ff0075a7 */ /* 0x000e640008020146 */
[----:B-1----:R-:W-:Y:S05]  /*55b0*/  @!P1 BRA `(.L_x_1026) ;  /* 0x000000dc00109947 */ /* 0x002fea0003800000 */
.L_x_1025:
[----:B------:R-:W-:Y:S01]  /*55c0*/  R2UR UR10, R16 ;  /* 0x00000000100a72ca */ /* 0x000fe200000e0000 */
[----:B------:R-:W-:Y:S01]  /*55d0*/  WARPGROUP.ARRIVE ;  /* 0x00000000000079c5 */ /* 0x000fe20000000000 */
[----:B------:R-:W-:-:S11]  /*55e0*/  UMOV UR11, 0x40000040 ;  /* 0x40000040000b7882 */ /* 0x000fd60000000000 */
[----:B------:R-:W-:-:S04]  /*55f0*/  UIADD3 UR10, UR10, 0x400, URZ ;  /* 0x000004000a0a7890 */ /* 0x000fc8000fffe03f */
[----:B------:R-:W-:-:S04]  /*5600*/  USHF.R.U32.HI UR10, URZ, 0x4, UR10 ;  /* 0x000000043f0a7899 */ /* 0x000fc8000801160a */
[----:B------:R-:W-:-:S04]  /*5610*/  ULOP3.LUT UR10, UR10, 0x3fff, URZ, 0xc0, !UPT ;  /* 0x00003fff0a0a7892 */ /* 0x000fc8000f8ec03f */
[----:B------:R-:W-:-:S04]  /*5620*/  ULOP3.LUT UR10, UR10, 0x2000000, URZ, 0xfc, !UPT ;  /* 0x020000000a0a7892 */ /* 0x000fc8000f8efc3f */
[----:B------:R-:W-:-:S07]  /*5630*/  ULEA UR5, UR5, UR10, 0xb ;  /* 0x0000000a05057291 */ /* 0x000fce000f8e583f */
        /* <DEDUP_REMOVED lines=23> */
.L_x_1027:
[----:B------:R-:W-:Y:S01]  /*57b0*/  R2UR UR10, R23 ;  /* 0x00000000170a72ca */ /* 0x000fe200000e0000 */
[----:B------:R-:W2:Y:S01]  /*57c0*/  S2UR UR14, SR_CgaCtaId ;  /* 0x00000000000e79c3 */ /* 0x000ea20000008800 */
[----:B------:R-:W-:Y:S01]  /*57d0*/  R2UR UR5, R22 ;  /* 0x00000000160572ca */ /* 0x000fe200000e0000 */
[----:B01----:R-:W-:Y:S01]  /*57e0*/  IMAD.MOV.U32 R0, RZ, RZ, R19 ;  /* 0x000000ffff007224 */ /* 0x003fe200078e0013 */
[----:B------:R-:W-:Y:S01]  /*57f0*/  UIADD3 UR7, UR7, 0x30840, URZ ;  /* 0x0003084007077890 */ /* 0x000fe2000fffe03f */
[----:B------:R-:W-:Y:S01]  /*5800*/  IMAD.SHL.U32 R4, R204, 0x40, RZ ;  /* 0x00000040cc047824 */ /* 0x000fe200078e00ff */
[----:B------:R-:W-:-:S03]  /*5810*/  R2UR UR11, R200 ;  /* 0x00000000c80b72ca */ /* 0x000fc600000e0000 */
[----:B------:R-:W0:Y:S01]  /*5820*/  LDC R20, c[0x0][0x288] ;  /* 0x0000a200ff147b82 */ /* 0x000e220000000800 */
[----:B------:R-:W-:-:S03]  /*5830*/  IADD3 R3, -R4, 0x1, RZ ;  /* 0x0000000104037810 */ /* 0x000fc60007ffe1ff */
[----:B------:R-:W-:Y:S02]  /*5840*/  UISETP.NE.AND UP1, UPT, UR10, URZ, UPT ;  /* 0x0000003f0a00728c */ /* 0x000fe4000bf25270 */
[----:B------:R-:W-:-:S04]  /*5850*/  UISETP.NE.AND UP0, UPT, UR5, URZ, UPT ;  /* 0x0000003f0500728c */ /* 0x000fc8000bf05270 */
[----:B------:R-:W-:Y:S02]  /*5860*/  PLOP3.LUT P1, PT, PT, PT, UP1, 0x80, 0x0 ;  /* 0x000000000000781c */ /* 0x000fe40003f2f018 */
[----:B------:R-:W-:-:S03]  /*5870*/  PLOP3.LUT P2, PT, PT, PT, UP1, 0x80, 0x0 ;  /* 0x000000000000781c */ /* 0x000fc60003f4f018 */
[----:B------:R-:W-:Y:S01]  /*5880*/  @UP1 ULDC UR5, c[0x0][0x44c] ;  /* 0x0001130000051ab9 */ /* 0x000fe20000000800 */
[----:B------:R-:W-:Y:S01]  /*5890*/  @UP1 ULDC UR10, c[0x0][0x450] ;  /* 0x00011400000a1ab9 */ /* 0x000fe20000000800 */
[----:B--2---:R-:W-:-:S03]  /*58a0*/  UPRMT UR7, UR14, 0x654, UR7 ;  /* 0x000006540e077896 */ /* 0x004fc60008000007 */
[----:B------:R-:W-:-:S03]  /*58b0*/  ULDC UR14, c[0x0][0x2f0] ;  /* 0x0000bc00000e7ab9 */ /* 0x000fc60000000800 */
[----:B------:R-:W-:Y:S01]  /*58c0*/  @P1 IMAD.HI.U32 R2, R19, UR5, RZ ;  /* 0x0000000513021c27 */ /* 0x000fe2000f8e00ff */
[----:B------:R-:W-:Y:S02]  /*58d0*/  PLOP3.LUT P1, PT, PT, PT, UP0, 0x40, 0x0 ;  /* 0x000000000000781c */ /* 0x000fe40003f2e808 */
[----:B------:R-:W-:Y:S01]  /*58e0*/  SYNCS.ARRIVE.TRANS64.RED.A1T0 RZ, [UR7], RZ ;  /* 0x000000ffffff79a7 */ /* 0x000fe20008100407 */
[----:B------:R-:W-:Y:S01]  /*58f0*/  UMOV UR7, UR14 ;  /* 0x0000000e00077c82 */ /* 0x000fe20008000000 */
[----:B------:R-:W-:Y:S01]  /*5900*/  @P2 SHF.R.U32.HI R0, RZ, UR10, R2 ;  /* 0x0000000aff002c19 */ /* 0x000fe20008011602 */
[----:B------:R-:W-:Y:S01]  /*5910*/  IMAD R2, R8, -0x2, R3 ;  /* 0xfffffffe08027824 */ /* 0x000fe200078e0203 */
[----:B------:R-:W-:-:S03]  /*5920*/  ULDC UR14, c[0x0][0x9e0] ;  /* 0x00027800000e7ab9 */ /* 0x000fc60000000800 */
[----:B------:R-:W1:Y:S01]  /*5930*/  SHFL.IDX PT, R184, R0, RZ, 0x1c1f ;  /* 0x001c1fff00b87589 */ /* 0x000e6200000e0000 */
[----:B------:R-:W-:-:S04]  /*5940*/  IMAD R3, R17, UR7, R2 ;  /* 0x0000000711037c24 */ /* 0x000fc8000f8e0202 */
[----:B0-----:R-:W-:-:S04]  /*5950*/  IMAD.IADD R3, R3, 0x1, -R20 ;  /* 0x0000000103037824 */ /* 0x001fc800078e0a14 */
[C---:B------:R-:W-:Y:S01]  /*5960*/  VIADD R187, R3.reuse, UR11 ;  /* 0x0000000b03bb7c36 */ /* 0x040fe20008000000 */
[----:B------:R-:W-:-:S05]  /*5970*/  IADD3 R186, R3, UR14, RZ ;  /* 0x0000000e03ba7c10 */ /* 0x000fca000fffe0ff */
[--C-:B-1----:R-:W-:Y:S02]  /*5980*/  IMAD.IADD R2, R186, 0x1, R184.reuse ;  /* 0x00000001ba027824 */ /* 0x102fe400078e02b8 */
[----:B------:R-:W-:Y:S01]  /*5990*/  IMAD.IADD R3, R187, 0x1, R184 ;  /* 0x00000001bb037824 */ /* 0x000fe200078e02b8 */
[----:B------:R-:W-:Y:S06]  /*59a0*/  @P1 BRA `(.L_x_1028) ;  /* 0x0000000000641947 */ /* 0x000fec0003800000 */
        /* <DEDUP_REMOVED lines=14> */
.L_x_1030:
[----:B------:R-:W-:Y:S02]  /*5a90*/  ULDC UR5, c[0x0][0x9e4] ;  /* 0x0002790000057ab9 */ /* 0x000fe40000000800 */
[----:B------:R-:W-:-:S04]  /*5aa0*/  MOV R188, UR5 ;  /* 0x0000000500bc7c02 */ /* 0x000fc80008000f00 */
[----:B------:R-:W-:-:S13]  /*5ab0*/  ISETP.NE.AND P1, PT, R188, 0x1, PT ;  /* 0x00000001bc00780c */ /* 0x000fda0003f25270 */
[----:B------:R-:W0:Y:S02]  /*5ac0*/  @P1 LDC.64 R190, c[0x0][0x9e8] ;  /* 0x00027a00ffbe1b82 */ /* 0x000e240000000a00 */
[----:B0-----:R-:W-:-:S05]  /*5ad0*/  @P1 IMAD.HI.U32 R184, R185, R190, RZ ;  /* 0x000000beb9b81227 */ /* 0x001fca00078e00ff */
[----:B------:R-:W-:-:S07]  /*5ae0*/  @P1 SHF.R.U32.HI R185, RZ, R191, R184 ;  /* 0x000000bfffb91219 */ /* 0x000fce00000116b8 */
.L_x_1031:
[----:B------:R-:W-:Y:S05]  /*5af0*/  BSYNC B0 ;  /* 0x0000000000007941 */ /* 0x000fea0003800000 */
.L_x_1029:
[----:B------:R-:W-:-:S04]  /*5b00*/  IMAD R185, R185, R188, -R4 ;  /* 0x000000bcb9b97224 */ /* 0x000fc800078e0a04 */
[----:B------:R-:W-:-:S05]  /*5b10*/  IMAD R185, R8, -0x2, R185 ;  /* 0xfffffffe08b97824 */ /* 0x000fca00078e02b9 */
[----:B------:R-:W-:Y:S02]  /*5b20*/  VIADDMNMX R2, R185, R188, R2, PT ;  /* 0x000000bcb9027246 */ /* 0x000fe40003800102 */
[----:B------:R-:W-:-:S07]  /*5b30*/  VIMNMX R3, R3, R185, !PT ;  /* 0x000000b903037248 */ /* 0x000fce0007fe0100 */
.L_x_1028:
[----:B------:R-:W-:Y:S01]  /*5b40*/  ISETP.GT.AND P1, PT, R204, -0x1, PT ;  /* 0xffffffffcc00780c */ /* 0x000fe20003f24270 */
[----:B------:R-:W0:Y:S01]  /*5b50*/  SHFL.IDX PT, R184, R0, 0x1, 0x1c1f ;  /* 0x003c1f0000b87f89 */ /* 0x000e2200000e0000 */
[----:B------:R-:W-:Y:S02]  /*5b60*/  R2UR UR5, R22 ;  /* 0x00000000160572ca */ /* 0x000fe400000e0000 */
[C---:B------:R-:W-:Y:S02]  /*5b70*/  ISETP.GT.AND P4, PT, R3.reuse, 0x1, P1 ;  /* 0x000000010300780c */ /* 0x040fe40000f84270 */
[----:B------:R-:W-:Y:S02]  /*5b80*/  ISETP.GT.AND P5, PT, R3, RZ, P1 ;  /* 0x000000ff0300720c */ /* 0x000fe40000fa4270 */
[C---:B------:R-:W-:Y:S02]  /*5b90*/  ISETP.LT.OR P4, PT, R2.reuse, 0x2, P4 ;  /* 0x000000020200780c */ /* 0x040fe40002781670 */
[----:B------:R-:W-:-:S02]  /*5ba0*/  ISETP.LT.OR P5, PT, R2, 0x1, P5 ;  /* 0x000000010200780c */ /* 0x000fc40002fa1670 */
[----:B------:R-:W-:Y:S02]  /*5bb0*/  FSEL R153, R153, -INF , !P4 ;  /* 0xff80000099997808 */ /* 0x000fe40006000000 */
[C---:B------:R-:W-:Y:S01]  /*5bc0*/  ISETP.GT.AND P4, PT, R3.reuse, 0x18, P1 ;  /* 0x000000180300780c */ /* 0x040fe20000f84270 */
[----:B------:R-:W-:Y:S01]  /*5bd0*/  UISETP.NE.AND UP0, UPT, UR5, URZ, UPT ;  /* 0x0000003f0500728c */ /* 0x000fe2000bf05270 */
[----:B------:R-:W-:Y:S02]  /*5be0*/  FSEL R185, R152, -INF , !P5 ;  /* 0xff80000098b97808 */ /* 0x000fe40006800000 */
[----:B------:R-:W-:Y:S02]  /*5bf0*/  ISETP.LT.OR P4, PT, R2, 0x19, P4 ;  /* 0x000000190200780c */ /* 0x000fe40002781670 */
[C---:B------:R-:W-:Y:S02]  /*5c00*/  ISETP.GT.AND P6, PT, R3.reuse, 0x8, P1 ;  /* 0x000000080300780c */ /* 0x040fe40000fc4270 */
[----:B------:R-:W-:-:S02]  /*5c10*/  ISETP.GT.AND P2, PT, R3, 0x9, P1 ;  /* 0x000000090300780c */ /* 0x000fc40000f44270 */
[C---:B------:R-:W-:Y:S01]  /*5c20*/  ISETP.GT.AND P3, PT, R3.reuse, 0x10, P1 ;  /* 0x000000100300780c */ /* 0x040fe20000f64270 */
[--C-:B0-----:R-:W-:Y:S01]  /*5c30*/  IMAD.IADD R0, R186, 0x1, R184.reuse ;  /* 0x00000001ba007824 */ /* 0x101fe200078e02b8 */
[----:B------:R-:W-:Y:S01]  /*5c40*/  ISETP.GT.AND P5, PT, R3, 0x11, P1 ;  /* 0x000000110300780c */ /* 0x000fe20000fa4270 */
[----:B------:R-:W-:Y:S01]  /*5c50*/  IMAD.IADD R152, R187, 0x1, R184 ;  /* 0x00000001bb987824 */ /* 0x000fe200078e02b8 */
[----:B------:R-:W-:Y:S02]  /*5c60*/  FSEL R164, R164, -INF , !P4 ;  /* 0xff800000a4a47808 */ /* 0x000fe40006000000 */
[----:B------:R-:W-:Y:S02]  /*5c70*/  ISETP.GT.AND P4, PT, R3, 0x29, P1 ;  /* 0x000000290300780c */ /* 0x000fe40000f84270 */
[C---:B------:R-:W-:Y:S02]  /*5c80*/  ISETP.LT.OR P6, PT, R2.reuse, 0x9, P6 ;  /* 0x000000090200780c */ /* 0x040fe400037c1670 */
[----:B------:R-:W-:-:S02]  /*5c90*/  ISETP.LT.OR P2, PT, R2, 0xa, P2 ;  /* 0x0000000a0200780c */ /* 0x000fc40001741670 */
[C---:B------:R-:W-:Y:S02]  /*5ca0*/  ISETP.LT.OR P3, PT, R2.reuse, 0x11, P3 ;  /* 0x000000110200780c */ /* 0x040fe40001f61670 */
[C---:B------:R-:W-:Y:S02]  /*5cb0*/  ISETP.LT.OR P5, PT, R2.reuse, 0x12, P5 ;  /* 0x000000120200780c */ /* 0x040fe40002fa1670 */
[----:B------:R-:W-:Y:S02]  /*5cc0*/  ISETP.LT.OR P4, PT, R2, 0x2a, P4 ;  /* 0x0000002a0200780c */ /* 0x000fe40002781670 */
[----:B------:R-:W-:Y:S02]  /*5cd0*/  FSEL R156, R156, -INF , !P6 ;  /* 0xff8000009c9c7808 */ /* 0x000fe40007000000 */
[----:B------:R-:W-:Y:S02]  /*5ce0*/  FSEL R157, R157, -INF , !P2 ;  /* 0xff8000009d9d7808 */ /* 0x000fe40005000000 */
[----:B------:R-:W-:-:S02]  /*5cf0*/  FSEL R160, R160, -INF , !P3 ;  /* 0xff800000a0a07808 */ /* 0x000fc40005800000 */
[----:B------:R-:W-:Y:S02]  /*5d00*/  FSEL R161, R161, -INF , !P5 ;  /* 0xff800000a1a17808 */ /* 0x000fe40006800000 */
[C---:B------:R-:W-:Y:S02]  /*5d10*/  ISETP.GT.AND P6, PT, R3.reuse, 0x19, P1 ;  /* 0x000000190300780c */ /* 0x040fe40000fc4270 */
[C---:B------:R-:W-:Y:S02]  /*5d20*/  ISETP.GT.AND P2, PT, R3.reuse, 0x20, P1 ;  /* 0x000000200300780c */ /* 0x040fe40000f44270 */
[C---:B------:R-:W-:Y:S02]  /*5d30*/  ISETP.GT.AND P3, PT, R3.reuse, 0x21, P1 ;  /* 0x000000210300780c */ /* 0x040fe40000f64270 */
[----:B------:R-:W-:Y:S02]  /*5d40*/  ISETP.GT.AND P5, PT, R3, 0x28, P1 ;  /* 0x000000280300780c */ /* 0x000fe40000fa4270 */
[----:B------:R-:W-:-:S02]  /*5d50*/  FSEL R173, R173, -INF , !P4 ;  /* 0xff800000adad7808 */ /* 0x000fc40006000000 */
[----:B------:R-:W-:Y:S02]  /*5d60*/  PLOP3.LUT P4, PT, PT, PT, UP0, 0x40, 0x0 ;  /* 0x000000000000781c */ /* 0x000fe40003f8e808 */
[C---:B------:R-:W-:Y:S02]  /*5d70*/  ISETP.LT.OR P6, PT, R2.reuse, 0x1a, P6 ;  /* 0x0000001a0200780c */ /* 0x040fe400037c1670 */
[C---:B------:R-:W-:Y:S02]  /*5d80*/  ISETP.LT.OR P2, PT, R2.reuse, 0x21, P2 ;  /* 0x000000210200780c */ /* 0x040fe40001741670 */
[C---:B------:R-:W-:Y:S02]  /*5d90*/  ISETP.LT.OR P3, PT, R2.reuse, 0x22, P3 ;  /* 0x000000220200780c */ /* 0x040fe40001f61670 */
[----:B------:R-:W-:Y:S02]  /*5da0*/  ISETP.LT.OR P5, PT, R2, 0x29, P5 ;  /* 0x000000290200780c */ /* 0x000fe40002fa1670 */
[----:B------:R-:W-:-:S02]  /*5db0*/  FSEL R165, R165, -INF , !P6 ;  /* 0xff800000a5a57808 */ /* 0x000fc40007000000 */
[----:B------:R-:W-:Y:S02]  /*5dc0*/  FSEL R168, R168, -INF , !P2 ;  /* 0xff800000a8a87808 */ /* 0x000fe40005000000 */
[----:B------:R-:W-:Y:S02]  /*5dd0*/  FSEL R169, R169, -INF , !P3 ;  /* 0xff800000a9a97808 */ /* 0x000fe40005800000 */
[----:B------:R-:W-:Y:S02]  /*5de0*/  FSEL R172, R172, -INF , !P5 ;  /* 0xff800000acac7808 */ /* 0x000fe40006800000 */
[C---:B------:R-:W-:Y:S02]  /*5df0*/  ISETP.GT.AND P6, PT, R3.reuse, 0x30, P1 ;  /* 0x000000300300780c */ /* 0x040fe40000fc4270 */
[C---:B------:R-:W-:Y:S02]  /*5e00*/  ISETP.GT.AND P2, PT, R3.reuse, 0x31, P1 ;  /* 0x000000310300780c */ /* 0x040fe40000f44270 */
[----:B------:R-:W-:-:S02]  /*5e10*/  ISETP.GT.AND P3, PT, R3, 0x38, P1 ;  /* 0x000000380300780c */ /* 0x000fc40000f64270 */
[----:B------:R-:W-:Y:S02]  /*5e20*/  ISETP.GT.AND P5, PT, R3, 0x39, P1 ;  /* 0x000000390300780c */ /* 0x000fe40000fa4270 */
[C---:B------:R-:W-:Y:S02]  /*5e30*/  ISETP.LT.OR P6, PT, R2.reuse, 0x31, P6 ;  /* 0x000000310200780c */ /* 0x040fe400037c1670 */
[C---:B------:R-:W-:Y:S02]  /*5e40*/  ISETP.LT.OR P2, PT, R2.reuse, 0x32, P2 ;  /* 0x000000320200780c */ /* 0x040fe40001741670 */
[C---:B------:R-:W-:Y:S02]  /*5e50*/  ISETP.LT.OR P3, PT, R2.reuse, 0x39, P3 ;  /* 0x000000390200780c */ /* 0x040fe40001f61670 */
[----:B------:R-:W-:Y:S02]  /*5e60*/  ISETP.LT.OR P5, PT, R2, 0x3a, P5 ;  /* 0x0000003a0200780c */ /* 0x000fe40002fa1670 */
[----:B------:R-:W-:-:S02]  /*5e70*/  FSEL R176, R176, -INF , !P6 ;  /* 0xff800000b0b07808 */ /* 0x000fc40007000000 */
[----:B------:R-:W-:Y:S02]  /*5e80*/  FSEL R177, R177, -INF , !P2 ;  /* 0xff800000b1b17808 */ /* 0x000fe40005000000 */
[----:B------:R-:W-:Y:S02]  /*5e90*/  FSEL R180, R180, -INF , !P3 ;  /* 0xff800000b4b47808 */ /* 0x000fe40005800000 */
[----:B------:R-:W-:Y:S01]  /*5ea0*/  FSEL R181, R181, -INF , !P5 ;  /* 0xff800000b5b57808 */ /* 0x000fe20006800000 */
        /* <DEDUP_REMOVED lines=15> */
.L_x_1034:
[----:B------:R-:W-:Y:S02]  /*5fa0*/  ULDC UR5, c[0x0][0x9e4] ;  /* 0x0002790000057ab9 */ /* 0x000fe40000000800 */
[----:B------:R-:W-:-:S05]  /*5fb0*/  IMAD.U32 R184, RZ, RZ, UR5 ;  /* 0x00000005ffb87e24 */ /* 0x000fca000f8e00ff */
[----:B------:R-:W-:-:S13]  /*5fc0*/  ISETP.NE.AND P2, PT, R184, 0x1, PT ;  /* 0x00000001b800780c */ /* 0x000fda0003f45270 */
[----:B------:R-:W0:Y:S02]  /*5fd0*/  @P2 LDC.64 R2, c[0x0][0x9e8] ;  /* 0x00027a00ff022b82 */ /* 0x000e240000000a00 */
[----:B0-----:R-:W-:-:S05]  /*5fe0*/  @P2 IMAD.HI.U32 R2, R187, R2, RZ ;  /* 0x00000002bb022227 */ /* 0x001fca00078e00ff */
[----:B------:R-:W-:-:S07]  /*5ff0*/  @P2 SHF.R.U32.HI R187, RZ, R3, R2 ;  /* 0x00000003ffbb2219 */ /* 0x000fce0000011602 */
.L_x_1035:
[----:B------:R-:W-:Y:S05]  /*6000*/  BSYNC B0 ;  /* 0x0000000000007941 */ /* 0x000fea0003800000 */
.L_x_1033:
[----:B------:R-:W-:-:S04]  /*6010*/  IMAD R187, R187, R184, -R4 ;  /* 0x000000b8bbbb7224 */ /* 0x000fc800078e0a04 */
[----:B------:R-:W-:-:S05]  /*6020*/  IMAD R187, R8, -0x2, R187 ;  /* 0xfffffffe08bb7824 */ /* 0x000fca00078e02bb */
[----:B------:R-:W-:Y:S02]  /*6030*/  VIADDMNMX R0, R187, R184, R0, PT ;  /* 0x000000b8bb007246 */ /* 0x000fe40003800100 */
[----:B------:R-:W-:-:S07]  /*6040*/  VIMNMX R152, R152, R187, !PT ;  /* 0x000000bb98987248 */ /* 0x000fce0007fe0100 */
.L_x_1032:
[----:B------:R-:W-:Y:S01]  /*6050*/  FMNMX.FTZ R2, R185, R202, !PT ;  /* 0x000000cab9027209 */ /* 0x000fe20007810000 */
[----:B------:R-:W-:Y:S01]  /*6060*/  ULDC UR5, c[0x0][0x988] ;  /* 0x0002620000057ab9 */ /* 0x000fe20000000800 */
[C---:B------:R-:W-:Y:S01]  /*6070*/  ISETP.GT.AND P3, PT, R152.reuse, RZ, P1 ;  /* 0x000000ff9800720c */ /* 0x040fe20000f64270 */
[----:B------:R-:W-:Y:S01]  /*6080*/  UMOV UR10, UR5 ;  /* 0x00000005000a7c82 */ /* 0x000fe20008000000 */
[----:B------:R-:W-:Y:S02]  /*6090*/  FMNMX.FTZ R3, R153, R2, !PT ;  /* 0x0000000299037209 */ /* 0x000fe40007810000 */
[----:B------:R-:W-:Y:S02]  /*60a0*/  ISETP.GT.AND P4, PT, R152, 0x1, P1 ;  /* 0x000000019800780c */ /* 0x000fe40000f84270 */
[----:B------:R-:W-:Y:S02]  /*60b0*/  FMNMX.FTZ R2, R156, R3, !PT ;  /* 0x000000039c027209 */ /* 0x000fe40007810000 */
[----:B------:R-:W-:-:S02]  /*60c0*/  ISETP.LT.OR P3, PT, R0, 0x1, P3 ;  /* 0x000000010000780c */ /* 0x000fc40001f61670 */
[----:B------:R-:W-:Y:S02]  /*60d0*/  FMNMX.FTZ R3, R157, R2, !PT ;  /* 0x000000029d037209 */ /* 0x000fe40007810000 */
[----:B------:R-:W-:Y:S02]  /*60e0*/  ISETP.GT.AND P6, PT, R152, 0x8, P1 ;  /* 0x000000089800780c */ /* 0x000fe40000fc4270 */
[----:B------:R-:W-:Y:S02]  /*60f0*/  FMNMX.FTZ R2, R160, R3, !PT ;  /* 0x00000003a0027209 */ /* 0x000fe40007810000 */
[----:B------:R-:W-:Y:S02]  /*6100*/  ISETP.LT.OR P4, PT, R0, 0x2, P4 ;  /* 0x000000020000780c */ /* 0x000fe40002781670 */
[----:B------:R-:W-:Y:S02]  /*6110*/  FMNMX.FTZ R3, R161, R2, !PT ;  /* 0x00000002a1037209 */ /* 0x000fe40007810000 */
[----:B------:R-:W-:-:S02]  /*6120*/  FSEL R154, R154, -INF , !P3 ;  /* 0xff8000009a9a7808 */ /* 0x000fc40005800000 */
        /* <DEDUP_REMOVED lines=15> */
[----:B------:R-:W-:Y:S02]  /*6220*/  FSEL R159, R159, -INF , !P2 ;  /* 0xff8000009f9f7808 */ /* 0x000fe40005000000 */
[----:B------:R-:W-:Y:S02]  /*6230*/  FMNMX.FTZ R2, R180, R3, !PT ;  /* 0x00000003b4027209 */ /* 0x000fe40007810000 */
[----:B------:R-:W-:-:S02]  /*6240*/  ISETP.LT.OR P5, PT, R0, 0x11, P5 ;  /* 0x000000110000780c */ /* 0x000fc40002fa1670 */
[----:B------:R-:W-:Y:S02]  /*6250*/  FMNMX.FTZ R2, R181, R2, !PT ;  /* 0x00000002b5027209 */ /* 0x000fe40007810000 */
[----:B------:R-:W-:Y:S02]  /*6260*/  ISETP.GT.AND P6, PT, R152, 0x18, P1 ;  /* 0x000000189800780c */ /* 0x000fe40000fc4270 */
[----:B------:R-:W-:Y:S01]  /*6270*/  ISETP.LT.OR P4, PT, R0, 0x12, P4 ;  /* 0x000000120000780c */ /* 0x000fe20002781670 */
[----:B------:R-:W0:Y:S01]  /*6280*/  SHFL.BFLY PT, R3, R2, 0x2, 0x1f ;  /* 0x0c401f0002037f89 */ /* 0x000e2200000e0000 */
[----:B------:R-:W-:Y:S02]  /*6290*/  FSEL R162, R162, -INF , !P5 ;  /* 0xff800000a2a27808 */ /* 0x000fe40006800000 */
[----:B------:R-:W-:Y:S02]  /*62a0*/  ISETP.GT.AND P2, PT, R152, 0x19, P1 ;  /* 0x000000199800780c */ /* 0x000fe40000f44270 */
[----:B------:R-:W-:-:S02]  /*62b0*/  ISETP.LT.OR P6, PT, R0, 0x19, P6 ;  /* 0x000000190000780c */ /* 0x000fc400037c1670 */
[----:B------:R-:W-:Y:S02]  /*62c0*/  FSEL R163, R163, -INF , !P4 ;  /* 0xff800000a3a37808 */ /* 0x000fe40006000000 */
[----:B------:R-:W-:Y:S02]  /*62d0*/  ISETP.GT.AND P3, PT, R152, 0x20, P1 ;  /* 0x000000209800780c */ /* 0x000fe40000f64270 */
[----:B------:R-:W-:Y:S02]  /*62e0*/  FSEL R166, R166, -INF , !P6 ;  /* 0xff800000a6a67808 */ /* 0x000fe40007000000 */
[C---:B------:R-:W-:Y:S02]  /*62f0*/  ISETP.LT.OR P2, PT, R0.reuse, 0x1a, P2 ;  /* 0x0000001a0000780c */ /* 0x040fe40001741670 */
[----:B------:R-:W-:Y:S02]  /*6300*/  ISETP.LT.OR P3, PT, R0, 0x21, P3 ;  /* 0x000000210000780c */ /* 0x000fe40001f61670 */
[----:B------:R-:W-:-:S02]  /*6310*/  ISETP.GT.AND P5, PT, R152, 0x21, P1 ;  /* 0x000000219800780c */ /* 0x000fc40000fa4270 */
[----:B------:R-:W-:Y:S02]  /*6320*/  FSEL R167, R167, -INF , !P2 ;  /* 0xff800000a7a77808 */ /* 0x000fe40005000000 */
[----:B------:R-:W-:Y:S02]  /*6330*/  FSEL R170, R170, -INF , !P3 ;  /* 0xff800000aaaa7808 */ /* 0x000fe40005800000 */
[----:B------:R-:W-:Y:S02]  /*6340*/  ISETP.GT.AND P4, PT, R152, 0x28, P1 ;  /* 0x000000289800780c */ /* 0x000fe40000f84270 */
[----:B0-----:R-:W-:Y:S02]  /*6350*/  FMNMX.FTZ R3, R2, R3, !PT ;  /* 0x0000000302037209 */ /* 0x001fe40007810000 */
[----:B------:R-:W-:Y:S02]  /*6360*/  FMNMX.FTZ R2, R154, R203, !PT ;  /* 0x000000cb9a027209 */ /* 0x000fe40007810000 */
[----:B------:R-:W-:Y:S01]  /*6370*/  ISETP.LT.OR P5, PT, R0, 0x22, P5 ;  /* 0x000000220000780c */ /* 0x000fe20002fa1670 */
[----:B------:R-:W0:Y:S01]  /*6380*/  SHFL.BFLY PT, R4, R3, 0x1, 0x1f ;  /* 0x0c201f0003047f89 */ /* 0x000e2200000e0000 */
[----:B------:R-:W-:-:S02]  /*6390*/  ISETP.GT.AND P6, PT, R152, 0x29, P1 ;  /* 0x000000299800780c */ /* 0x000fc40000fc4270 */
[----:B------:R-:W-:Y:S02]  /*63a0*/  ISETP.LT.OR P4, PT, R0, 0x29, P4 ;  /* 0x000000290000780c */ /* 0x000fe40002781670 */
[----:B------:R-:W-:Y:S02]  /*63b0*/  ISETP.GT.AND P2, PT, R152, 0x30, P1 ;  /* 0x000000309800780c */ /* 0x000fe40000f44270 */
[----:B------:R-:W-:Y:S02]  /*63c0*/  FSEL R174, R174, -INF , !P4 ;  /* 0xff800000aeae7808 */ /* 0x000fe40006000000 */
[----:B------:R-:W-:Y:S02]  /*63d0*/  ISETP.LT.OR P6, PT, R0, 0x2a, P6 ;  /* 0x0000002a0000780c */ /* 0x000fe400037c1670 */
[----:B------:R-:W-:Y:S02]  /*63e0*/  ISETP.GT.AND P4, PT, R152, 0x38, P1 ;  /* 0x000000389800780c */ /* 0x000fe40000f84270 */
[----:B------:R-:W-:-:S02]  /*63f0*/  ISETP.LT.OR P2, PT, R0, 0x31, P2 ;  /* 0x000000310000780c */ /* 0x000fc40001741670 */
[----:B------:R-:W-:Y:S02]  /*6400*/  FSEL R175, R175, -INF , !P6 ;  /* 0xff800000afaf7808 */ /* 0x000fe40007000000 */
[----:B------:R-:W-:Y:S02]  /*6410*/  FSEL R178, R178, -INF , !P2 ;  /* 0xff800000b2b27808 */ /* 0x000fe40005000000 */
[----:B------:R-:W-:-:S04]  /*6420*/  ISETP.LT.OR P4, PT, R0, 0x39, P4 ;  /* 0x000000390000780c */ /* 0x000fc80002781670 */
[----:B------:R-:W-:Y:S02]  /*6430*/  FSEL R182, R182, -INF , !P4 ;  /* 0xff800000b6b67808 */ /* 0x000fe40006000000 */
[----:B0-----:R-:W-:Y:S02]  /*6440*/  FMNMX.FTZ R4, R3, R4, !PT ;  /* 0x0000000403047209 */ /* 0x001fe40007810000 */
[----:B------:R-:W-:Y:S02]  /*6450*/  FMNMX.FTZ R3, R155, R2, !PT ;  /* 0x000000029b037209 */ /* 0x000fe40007810000 */
[C---:B------:R-:W-:Y:S01]  /*6460*/  FSETP.NEU.FTZ.AND P3, PT, R4.reuse, -INF , PT ;  /* 0xff8000000400780b */ /* 0x040fe20003f7d000 */
[----:B------:R-:W-:Y:S01]  /*6470*/  FMUL.FTZ R184, R4, UR10 ;  /* 0x0000000a04b87c20 */ /* 0x000fe20008410000 */
[----:B------:R-:W-:-:S04]  /*6480*/  FMNMX.FTZ R2, R158, R3, !PT ;  /* 0x000000039e027209 */ /* 0x000fc80007810000 */
[----:B------:R-:W-:-:S04]  /*6490*/  FMNMX.FTZ R3, R159, R2, !PT ;  /* 0x000000029f037209 */ /* 0x000fc80007810000 */
[----:B------:R-:W-:-:S04]  /*64a0*/  FMNMX.FTZ R2, R162, R3, !PT ;  /* 0x00000003a2027209 */ /* 0x000fc80007810000 */
[----:B------:R-:W-:Y:S02]  /*64b0*/  FMNMX.FTZ R3, R163, R2, !PT ;  /* 0x00000002a3037209 */ /* 0x000fe40007810000 */
[----:B------:R-:W-:Y:S02]  /*64c0*/  FSEL R2, R184, RZ, P3 ;  /* 0x000000ffb8027208 */ /* 0x000fe40001800000 */
[----:B------:R-:W-:Y:S02]  /*64d0*/  FMNMX.FTZ R186, R166, R3, !PT ;  /* 0x00000003a6ba7209 */ /* 0x000fe40007810000 */
[----:B------:R-:W-:Y:S01]  /*64e0*/  FSEL R184, R171, -INF , !P5 ;  /* 0xff800000abb87808 */ /* 0x000fe20006800000 */
[--C-:B------:R-:W-:Y:S01]  /*64f0*/  FFMA.FTZ R196, R153, UR10, -R2.reuse ;  /* 0x0000000a99c47c23 */ /* 0x100fe20008010802 */
[----:B------:R-:W-:Y:S01]  /*6500*/  FMNMX.FTZ R3, R167, R186, !PT ;  /* 0x000000baa7037209 */ /* 0x000fe20007810000 */
[--C-:B------:R-:W-:Y:S01]  /*6510*/  FFMA.FTZ R153, R157, UR10, -R2.reuse ;  /* 0x0000000a9d997c23 */ /* 0x100fe20008010802 */
[----:B------:R-:W-:Y:S01]  /*6520*/  ISETP.GT.AND P5, PT, R152, 0x31, P1 ;  /* 0x000000319800780c */ /* 0x000fe20000fa4270 */
[--C-:B------:R-:W-:Y:S01]  /*6530*/  FFMA.FTZ R157, R161, UR10, -R2.reuse ;  /* 0x0000000aa19d7c23 */ /* 0x100fe20008010802 */
[----:B------:R-:W-:Y:S01]  /*6540*/  FMNMX.FTZ R3, R170, R3, !PT ;  /* 0x00000003aa037209 */ /* 0x000fe20007810000 */
[--C-:B------:R-:W-:Y:S01]  /*6550*/  FFMA.FTZ R161, R165, UR10, -R2.reuse ;  /* 0x0000000aa5a17c23 */ /* 0x100fe20008010802 */
[----:B------:R-:W-:Y:S01]  /*6560*/  ISETP.GT.AND P1, PT, R152, 0x39, P1 ;  /* 0x000000399800780c */ /* 0x000fe20000f24270 */
[--C-:B------:R-:W-:Y:S01]  /*6570*/  FFMA.FTZ R165, R169, UR10, -R2.reuse ;  /* 0x0000000aa9a57c23 */ /* 0x100fe20008010802 */
[----:B------:R-:W-:Y:S01]  /*6580*/  FMNMX.FTZ R3, R184, R3, !PT ;  /* 0x00000003b8037209 */ /* 0x000fe20007810000 */
[--C-:B------:R-:W-:Y:S01]  /*6590*/  FFMA.FTZ R169, R173, UR10, -R2.reuse ;  /* 0x0000000aada97c23 */ /* 0x100fe20008010802 */
[----:B------:R-:W-:Y:S01]  /*65a0*/  ISETP.LT.OR P5, PT, R0, 0x32, P5 ;  /* 0x000000320000780c */ /* 0x000fe20002fa1670 */
[--C-:B------:R-:W-:Y:S01]  /*65b0*/  FFMA.FTZ R173, R177, UR10, -R2.reuse ;  /* 0x0000000ab1ad7c23 */ /* 0x100fe20008010802 */
[----:B------:R-:W-:Y:S01]  /*65c0*/  FMNMX.FTZ R152, R174, R3, !PT ;  /* 0x00000003ae987209 */ /* 0x000fe20007810000 */
[--C-:B------:R-:W-:Y:S01]  /*65d0*/  FFMA.FTZ R171, R185, UR10, -R2.reuse ;  /* 0x0000000ab9ab7c23 */ /* 0x100fe20008010802 */
[----:B------:R-:W-:Y:S01]  /*65e0*/  FSEL R179, R179, -INF , !P5 ;  /* 0xff800000b3b37808 */ /* 0x000fe20006800000 */
        /* <DEDUP_REMOVED lines=11> */
[----:B------:R-:W-:Y:S01]  /*66a0*/  FSEL R177, R4, RZ, P3 ;  /* 0x000000ff04b17208 */ /* 0x000fe20001800000 */
[--C-:B------:R-:W-:Y:S01]  /*66b0*/  FFMA.FTZ R186, R180, UR10, -R2.reuse ;  /* 0x0000000ab4ba7c23 */ /* 0x100fe20008010802 */
[----:B------:R-:W-:Y:S01]  /*66c0*/  FMNMX.FTZ R0, R182, R3, !PT ;  /* 0x00000003b6007209 */ /* 0x000fe20007810000 */
[----:B------:R-:W-:Y:S01]  /*66d0*/  FFMA.FTZ R2, R181, UR10, -R2 ;  /* 0x0000000ab5027c23 */ /* 0x000fe20008010802 */
[----:B------:R-:W-:Y:S02]  /*66e0*/  MUFU.EX2 R171, R171 ;  /* 0x000000ab00ab7308 */ /* 0x000fe40000000800 */
[----:B------:R-:W-:-:S05]  /*66f0*/  FMNMX.FTZ R0, R183, R0, !PT ;  /* 0x00000000b7007209 */ /* 0x000fca0007810000 */
[----:B------:R-:W0:Y:S01]  /*6700*/  SHFL.BFLY PT, R3, R0, 0x2, 0x1f ;  /* 0x0c401f0000037f89 */ /* 0x000e2200000e0000 */
[----:B------:R-:W-:Y:S08]  /*6710*/  MUFU.EX2 R196, R196 ;  /* 0x000000c400c47308 */ /* 0x000ff00000000800 */
[----:B------:R-:W-:Y:S08]  /*6720*/  MUFU.EX2 R198, R198 ;  /* 0x000000c600c67308 */ /* 0x000ff00000000800 */
[----:B------:R-:W-:Y:S01]  /*6730*/  MUFU.EX2 R153, R153 ;  /* 0x0000009900997308 */ /* 0x000fe20000000800 */
[----:B0-----:R-:W-:-:S07]  /*6740*/  FMNMX.FTZ R3, R0, R3, !PT ;  /* 0x0000000300037209 */ /* 0x001fce0007810000 */
[----:B------:R-:W-:Y:S01]  /*6750*/  MUFU.EX2 R192, R192 ;  /* 0x000000c000c07308 */ /* 0x000fe20000000800 */
[----:B------:R-:W0:Y:S07]  /*6760*/  SHFL.BFLY PT, R0, R3, 0x1, 0x1f ;  /* 0x0c201f0003007f89 */ /* 0x000e2e00000e0000 */
[----:B------:R-:W-:Y:S08]  /*6770*/  MUFU.EX2 R157, R157 ;  /* 0x0000009d009d7308 */ /* 0x000ff00000000800 */
[----:B------:R-:W-:Y:S08]  /*6780*/  MUFU.EX2 R194, R194 ;  /* 0x000000c200c27308 */ /* 0x000ff00000000800 */
[----:B------:R-:W-:Y:S01]  /*6790*/  MUFU.EX2 R161, R161 ;  /* 0x000000a100a17308 */ /* 0x000fe20000000800 */
[----:B0-----:R-:W-:Y:S01]  /*67a0*/  FMNMX.FTZ R3, R3, R0, !PT ;  /* 0x0000000003037209 */ /* 0x001fe20007810000 */
[----:B------:R-:W-:-:S03]  /*67b0*/  FADD.FTZ R0, -R177, R202 ;  /* 0x000000cab1007221 */ /* 0x000fc60000010100 */
[----:B------:R-:W-:-:S03]  /*67c0*/  FSETP.NEU.FTZ.AND P1, PT, R3, -INF , PT ;  /* 0xff8000000300780b */ /* 0x000fc60003f3d000 */
[----:B------:R0:W-:Y:S01]  /*67d0*/  MUFU.EX2 R177, R2 ;  /* 0x0000000200b17308 */ /* 0x0001e20000000800 */
[----:B------:R-:W-:Y:S01]  /*67e0*/  FMUL.FTZ R181, R3, UR10 ;  /* 0x0000000a03b57c20 */ /* 0x000fe20008410000 */
[----:B------:R-:W-:-:S04]  /*67f0*/  FMUL.FTZ R0, R0, UR10 ;  /* 0x0000000a00007c20 */ /* 0x000fc80008410000 */
[----:B------:R-:W-:Y:S02]  /*6800*/  FSEL R181, R181, RZ, P1 ;  /* 0x000000ffb5b57208 */ /* 0x000fe40000800000 */
[----:B------:R-:W1:Y:S01]  /*6810*/  MUFU.EX2 R0, R0 ;  /* 0x0000000000007308 */ /* 0x000e620000000800 */
[----:B0-----:R-:W-:Y:S02]  /*6820*/  FSEL R2, R3, RZ, P1 ;  /* 0x000000ff03027208 */ /* 0x001fe40000800000 */
[--C-:B------:R-:W-:Y:S01]  /*6830*/  FFMA.FTZ R197, R154, UR10, -R181.reuse ;  /* 0x0000000a9ac57c23 */ /* 0x100fe200080108b5 */
[--C-:B------:R-:W-:Y:S01]  /*6840*/  FFMA.FTZ R154, R155, UR10, -R181.reuse ;  /* 0x0000000a9b9a7c23 */ /* 0x100fe200080108b5 */
[----:B------:R-:W-:Y:S01]  /*6850*/  FFMA.FTZ R199, R158, UR10, -R181 ;  /* 0x0000000a9ec77c23 */ /* 0x000fe200080108b5 */
[----:B------:R-:W-:Y:S01]  /*6860*/  FADD.FTZ R2, -R2, R203 ;  /* 0x000000cb02027221 */ /* 0x000fe20000010100 */
[--C-:B------:R-:W-:Y:S01]  /*6870*/  FFMA.FTZ R156, R159, UR10, -R181.reuse ;  /* 0x0000000a9f9c7c23 */ /* 0x100fe200080108b5 */
[--C-:B------:R-:W-:Y:S01]  /*6880*/  FFMA.FTZ R193, R162, UR10, -R181.reuse ;  /* 0x0000000aa2c17c23 */ /* 0x100fe200080108b5 */
[----:B------:R-:W-:Y:S01]  /*6890*/  MUFU.EX2 R197, R197 ;  /* 0x000000c500c57308 */ /* 0x000fe20000000800 */
[----:B------:R-:W-:Y:S01]  /*68a0*/  FMUL.FTZ R2, R2, UR10 ;  /* 0x0000000a02027c20 */ /* 0x000fe20008410000 */
        /* <DEDUP_REMOVED lines=10> */
[----:B------:R-:W-:Y:S01]  /*6950*/  FFMA.FTZ R179, R179, UR10, -R181 ;  /* 0x0000000ab3b37c23 */ /* 0x000fe200080108b5 */
[----:B------:R-:W-:Y:S01]  /*6960*/  FADD.FTZ R155, R196, R155 ;  /* 0x0000009bc49b7221 */ /* 0x000fe20000010000 */
[--C-:B------:R-:W-:Y:S01]  /*6970*/  FFMA.FTZ R182, R182, UR10, -R181.reuse ;  /* 0x0000000ab6b67c23 */ /* 0x100fe200080108b5 */
[----:B------:R-:W-:Y:S01]  /*6980*/  FFMA.FTZ R181, R183, UR10, -R181 ;  /* 0x0000000ab7b57c23 */ /* 0x000fe200080108b5 */
[----:B------:R-:W1:Y:S01]  /*6990*/  MUFU.EX2 R154, R154 ;  /* 0x0000009a009a7308 */ /* 0x000e620000000800 */
[----:B------:R-:W-:-:S04]  /*69a0*/  FADD.FTZ R166, R198, R155 ;  /* 0x0000009bc6a67221 */ /* 0x000fc80000010000 */
[----:B------:R-:W-:-:S03]  /*69b0*/  FADD.FTZ R155, R153, R166 ;  /* 0x000000a6999b7221 */ /* 0x000fc60000010000 */
[----:B------:R-:W2:Y:S01]  /*69c0*/  MUFU.EX2 R199, R199 ;  /* 0x000000c700c77308 */ /* 0x000ea20000000800 */
[----:B0-----:R-:W-:Y:S01]  /*69d0*/  FFMA.FTZ R9, R2, R9, R197 ;  /* 0x0000000902097223 */ /* 0x001fe200000100c5 */
[----:B------:R-:W-:-:S04]  /*69e0*/  FADD.FTZ R166, R192, R155 ;  /* 0x0000009bc0a67221 */ /* 0x000fc80000010000 */
[----:B------:R-:W-:Y:S02]  /*69f0*/  FADD.FTZ R155, R157, R166 ;  /* 0x000000a69d9b7221 */ /* 0x000fe40000010000 */
[----:B------:R-:W0:Y:S01]  /*6a00*/  MUFU.EX2 R156, R156 ;  /* 0x0000009c009c7308 */ /* 0x000e220000000800 */
[----:B-1----:R-:W-:Y:S01]  /*6a10*/  FADD.FTZ R18, R154, R9 ;  /* 0x000000099a127221 */ /* 0x002fe20000010000 */
[----:B------:R-:W-:-:S04]  /*6a20*/  FADD.FTZ R166, R194, R155 ;  /* 0x0000009bc2a67221 */ /* 0x000fc80000010000 */
[----:B------:R-:W-:Y:S02]  /*6a30*/  FADD.FTZ R155, R161, R166 ;  /* 0x000000a6a19b7221 */ /* 0x000fe40000010000 */
        /* <DEDUP_REMOVED lines=37> */
[----:B--2---:R-:W-:Y:S01]  /*6c90*/  FADD.FTZ R166, R186, R9 ;  /* 0x00000009baa67221 */ /* 0x004fe20000010000 */
[----:B0-----:R-:W-:-:S03]  /*6ca0*/  FADD.FTZ R9, R187, R18 ;  /* 0x00000012bb097221 */ /* 0x001fc60000010000 */
[----:B------:R-:W-:Y:S01]  /*6cb0*/  FADD.FTZ R18, R177, R166 ;  /* 0x000000a6b1127221 */ /* 0x000fe20000010000 */
[----:B-1----:R-:W-:Y:S01]  /*6cc0*/  FADD.FTZ R9, R168, R9 ;  /* 0x00000009a8097221 */ /* 0x002fe20000010000 */
[----:B------:R-:W-:Y:S06]  /*6cd0*/  @!P0 BRA `(.L_x_1036) ;  /* 0x0000000000048947 */ /* 0x000fec0003800000 */
[----:B------:R-:W-:Y:S01]  /*6ce0*/  BPT.TRAP 0x1 ;  /* 0x000000040000795c */ /* 0x000fe20000300000 */
.L_x_1036:
[----:B------:R-:W0:Y:S01]  /*6cf0*/  S2UR UR11, SR_CgaCtaId ;  /* 0x00000000000b79c3 */ /* 0x000e220000008800 */
[----:B------:R-:W-:Y:S01]  /*6d00*/  UIADD3 UR6, UR6, 0x30860, URZ ;  /* 0x0003086006067890 */ /* 0x000fe2000fffe03f */
[----:B------:R-:W-:Y:S01]  /*6d10*/  R2UR UR5, R205 ;  /* 0x00000000cd0572ca */ /* 0x000fe200000e0000 */
[----:B------:R-:W-:Y:S01]  /*6d20*/  IMAD.MOV.U32 R203, RZ, RZ, R3 ;  /* 0x000000ffffcb7224 */ /* 0x000fe200078e0003 */
[----:B------:R-:W-:Y:S01]  /*6d30*/  F2FP.BF16.F32.PACK_AB R196, R196, R171 ;  /* 0x000000abc4c4723e */ /* 0x000fe200000010ff */
[----:B------:R-:W-:Y:S01]  /*6d40*/  IMAD.MOV.U32 R202, RZ, RZ, R4 ;  /* 0x000000ffffca7224 */ /* 0x000fe200078e0004 */
[----:B------:R-:W-:Y:S02]  /*6d50*/  F2FP.BF16.F32.PACK_AB R197, R154, R197 ;  /* 0x000000c59ac5723e */ /* 0x000fe400000010ff */
[----:B------:R-:W-:Y:S02]  /*6d60*/  F2FP.BF16.F32.PACK_AB R198, R153, R198 ;  /* 0x000000c699c6723e */ /* 0x000fe400000010ff */
[----:B------:R-:W-:-:S02]  /*6d70*/  F2FP.BF16.F32.PACK_AB R199, R156, R199 ;  /* 0x000000c79cc7723e */ /* 0x000fc400000010ff */
[----:B------:R-:W-:Y:S02]  /*6d80*/  F2FP.BF16.F32.PACK_AB R192, R157, R192 ;  /* 0x000000c09dc0723e */ /* 0x000fe400000010ff */
[----:B------:R-:W-:Y:S02]  /*6d90*/  F2FP.BF16.F32.PACK_AB R193, R158, R193 ;  /* 0x000000c19ec1723e */ /* 0x000fe400000010ff */
[----:B------:R-:W-:Y:S01]  /*6da0*/  ISETP.GT.AND P1, PT, R204, UR5, PT ;  /* 0x00000005cc007c0c */ /* 0x000fe2000bf24270 */
[----:B------:R-:W-:Y:S01]  /*6db0*/  UMOV UR5, UR4 ;  /* 0x0000000400057c82 */ /* 0x000fe20008000000 */
[----:B------:R-:W-:Y:S02]  /*6dc0*/  F2FP.BF16.F32.PACK_AB R194, R161, R194 ;  /* 0x000000c2a1c2723e */ /* 0x000fe400000010ff */
[----:B------:R-:W-:Y:S02]  /*6dd0*/  F2FP.BF16.F32.PACK_AB R195, R160, R195 ;  /* 0x000000c3a0c3723e */ /* 0x000fe400000010ff */
[----:B------:R-:W-:Y:S01]  /*6de0*/  F2FP.BF16.F32.PACK_AB R188, R165, R188 ;  /* 0x000000bca5bc723e */ /* 0x000fe200000010ff */
[----:B0-----:R-:W-:Y:S01]  /*6df0*/  UPRMT UR6, UR11, 0x654, UR6 ;  /* 0x000006540b067896 */ /* 0x001fe20008000006 */
[----:B------:R-:W-:-:S02]  /*6e00*/  F2FP.BF16.F32.PACK_AB R189, R162, R189 ;  /* 0x000000bda2bd723e */ /* 0x000fc400000010ff */
[----:B------:R-:W-:Y:S02]  /*6e10*/  F2FP.BF16.F32.PACK_AB R190, R169, R190 ;  /* 0x000000bea9be723e */ /* 0x000fe400000010ff */
[----:B------:R-:W-:Y:S02]  /*6e20*/  F2FP.BF16.F32.PACK_AB R191, R164, R191 ;  /* 0x000000bfa4bf723e */ /* 0x000fe400000010ff */
[----:B------:R-:W-:Y:S02]  /*6e30*/  F2FP.BF16.F32.PACK_AB R184, R173, R152 ;  /* 0x00000098adb8723e */ /* 0x000fe400000010ff */
[----:B------:R-:W-:Y:S01]  /*6e40*/  SYNCS.ARRIVE.TRANS64.RED.A1T0 RZ, [UR6], RZ ;  /* 0x000000ffffff79a7 */ /* 0x000fe20008100406 */
[----:B------:R-:W-:Y:S02]  /*6e50*/  R2UR UR6, R5 ;  /* 0x00000000050672ca */ /* 0x000fe400000e0000 */
[----:B------:R-:W-:Y:S02]  /*6e60*/  F2FP.BF16.F32.PACK_AB R185, R179, R185 ;  /* 0x000000b9b3b9723e */ /* 0x000fe400000010ff */
[----:B------:R-:W-:-:S02]  /*6e70*/  F2FP.BF16.F32.PACK_AB R186, R177, R186 ;  /* 0x000000bab1ba723e */ /* 0x000fc400000010ff */
[----:B------:R-:W-:Y:S02]  /*6e80*/  IADD3 R204, R204, -0x1, RZ ;  /* 0xffffffffcccc7810 */ /* 0x000fe40007ffe0ff */
[----:B------:R-:W-:-:S05]  /*6e90*/  F2FP.BF16.F32.PACK_AB R187, R168, R187 ;  /* 0x000000bba8bb723e */ /* 0x000fca00000010ff */
[----:B------:R-:W-:Y:S01]  /*6ea0*/  IMAD.U32 R206, RZ, RZ, UR6 ;  /* 0x00000006ffce7e24 */ /* 0x000fe2000f8e00ff */
[----:B------:R-:W-:Y:S06]  /*6eb0*/  @P1 BRA `(.L_x_1037) ;  /* 0xffffffd400b41947 */ /* 0x000fec000383ffff */
.L_x_1018:
[----:B------:R-:W-:Y:S02]  /*6ec0*/  R2UR UR5, R22 ;  /* 0x00000000160572ca */ /* 0x000fe400000e0000 */
[----:B------:R-:W-:Y:S02]  /*6ed0*/  R2UR UR6, R23 ;  /* 0x00000000170672ca */ /* 0x000fe400000e0000 */
[----:B------:R-:W-:-:S05]  /*6ee0*/  IADD3 R20, -R20, 0x1, RZ ;  /* 0x0000000114147810 */ /* 0x000fca0007ffe1ff */
[----:B------:R-:W-:-:S04]  /*6ef0*/  IMAD R20, R17, UR7, R20 ;  /* 0x0000000711147c24 */ /* 0x000fc8000f8e0214 */
[----:B------:R-:W-:Y:S01]  /*6f00*/  UISETP.NE.AND UP0, UPT, UR5, URZ, UPT ;  /* 0x0000003f0500728c */ /* 0x000fe2000bf05270 */
[----:B------:R-:W0:Y:S01]  /*6f10*/  S2UR UR5, SR_CTAID.X ;  /* 0x00000000000579c3 */ /* 0x000e220000002500 */
[----:B------:R-:W-:Y:S01]  /*6f20*/  UISETP.NE.AND UP1, UPT, UR6, URZ, UPT ;  /* 0x0000003f0600728c */ /* 0x000fe2000bf25270 */
[----:B------:R-:W-:-:S03]  /*6f30*/  R2UR UR11, R20 ;  /* 0x00000000140b72ca */ /* 0x000fc600000e0000 */
[----:B------:R-:W-:-:S07]  /*6f40*/  PLOP3.LUT P1, PT, PT, PT, UP0, 0x40, 0x0 ;  /* 0x000000000000781c */ /* 0x000fce0003f2e808 */
[----:B------:R-:W-:Y:S01]  /*6f50*/  @UP1 ULDC UR6, c[0x0][0x44c] ;  /* 0x0001130000061ab9 */ /* 0x000fe20000000800 */
[----:B------:R-:W-:Y:S01]  /*6f60*/  @UP1 ULDC UR14, c[0x0][0x450] ;  /* 0x00011400000e1ab9 */ /* 0x000fe20000000800 */
[----:B0-----:R-:W-:-:S04]  /*6f70*/  ULEA UR5, UR5, 0x7f, 0x7 ;  /* 0x0000007f05057891 */ /* 0x001fc8000f8e383f */
[----:B------:R-:W-:-:S04]  /*6f80*/  UIMAD.WIDE.U32 UR6, UR5, UR6, URZ ;  /* 0x00000006050672a5 */ /* 0x000fc8000f8e003f */
[----:B------:R-:W-:-:S04]  /*6f90*/  @UP1 USHF.R.U32.HI UR5, URZ, UR14, UR7 ;  /* 0x0000000e3f051299 */ /* 0x000fc80008011607 */
[----:B------:R-:W-:-:S03]  /*6fa0*/  UIADD3 UR6, UR11, UR5, URZ ;  /* 0x000000050b067290 */ /* 0x000fc6000fffe03f */
[----:B------:R-:W-:Y:S02]  /*6fb0*/  ULDC UR5, c[0x0][0x9dc] ;  /* 0x0002770000057ab9 */ /* 0x000fe40000000800 */
[----:B------:R-:W-:Y:S01]  /*6fc0*/  UIADD3 UR5, UR6, -UR5, URZ ;  /* 0x8000000506057290 */ /* 0x000fe2000fffe03f */
[----:B------:R-:W-:Y:S11]  /*6fd0*/  @P1 BRA `(.L_x_1038) ;  /* 0x0000000000501947 */ /* 0x000ff60003800000 */
[----:B------:R-:W-:Y:S02]  /*6fe0*/  UMOV UR11, UR6 ;  /* 0x00000006000b7c82 */ /* 0x000fe40008000000 */
[----:B------:R-:W-:-:S06]  /*6ff0*/  UISETP.GT.AND UP0, UPT, UR11, -0x1, UPT ;  /* 0xffffffff0b00788c */ /* 0x000fcc000bf04270 */
[----:B------:R-:W-:-:S13]  /*7000*/  PLOP3.LUT P1, PT, PT, PT, UP0, 0x80, 0x0 ;  /* 0x000000000000781c */ /* 0x000fda0003f2f008 */
[----:B------:R-:W-:Y:S05]  /*7010*/  @P1 BRA `(.L_x_1039) ;  /* 0x0000000000201947 */ /* 0x000fea0003800000 */
[----:B------:R-:W-:Y:S01]  /*7020*/  ULDC UR18, c[0x0][0x9e4] ;  /* 0x0002790000127ab9 */ /* 0x000fe20000000800 */
[----:B------:R-:W-:Y:S02]  /*7030*/  ULOP3.LUT UR11, URZ, UR11, URZ, 0x33, !UPT ;  /* 0x0000000b3f0b7292 */ /* 0x000fe4000f8e333f */
[----:B------:R-:W-:-:S11]  /*7040*/  UISETP.NE.AND UP0, UPT, UR18, 0x1, UPT ;  /* 0x000000011200788c */ /* 0x000fd6000bf05270 */
[----:B------:R-:W-:Y:S02]  /*7050*/  @UP0 ULDC.64 UR6, c[0x0][0x9e8] ;  /* 0x00027a0000060ab9 */ /* 0x000fe40000000a00 */
[----:B------:R-:W-:-:S04]  /*7060*/  UIMAD.WIDE.U32 UR14, UR11, UR6, URZ ;  /* 0x000000060b0e72a5 */ /* 0x000fc8000f8e003f */
[----:B------:R-:W-:-:S04]  /*7070*/  @UP0 USHF.R.U32.HI UR11, URZ, UR7, UR15 ;  /* 0x000000073f0b0299 */ /* 0x000fc8000801160f */
[----:B------:R-:W-:Y:S01]  /*7080*/  ULOP3.LUT UR11, URZ, UR11, URZ, 0x33, !UPT ;  /* 0x0000000b3f0b7292 */ /* 0x000fe2000f8e333f */
[----:B------:R-:W-:Y:S11]  /*7090*/  BRA `(.L_x_1040) ;  /* 0x0000000000147947 */ /* 0x000ff60003800000 */
.L_x_1039:
[----:B------:R-:W-:Y:S02]  /*70a0*/  ULDC UR18, c[0x0][0x9e4] ;  /* 0x0002790000127ab9 */ /* 0x000fe40000000800 */
[----:B------:R-:W-:-:S11]  /*70b0*/  UISETP.NE.AND UP0, UPT, UR18, 0x1, UPT ;  /* 0x000000011200788c */ /* 0x000fd6000bf05270 */
[----:B------:R-:W-:Y:S02]  /*70c0*/  @UP0 ULDC.64 UR6, c[0x0][0x9e8] ;  /* 0x00027a0000060ab9 */ /* 0x000fe40000000a00 */
[----:B------:R-:W-:-:S04]  /*70d0*/  UIMAD.WIDE.U32 UR14, UR11, UR6, URZ ;  /* 0x000000060b0e72a5 */ /* 0x000fc8000f8e003f */
[----:B------:R-:W-:-:S12]  /*70e0*/  @UP0 USHF.R.U32.HI UR11, URZ, UR7, UR15 ;  /* 0x000000073f0b0299 */ /* 0x000fd8000801160f */
.L_x_1040:
[----:B------:R-:W-:-:S04]  /*70f0*/  UIMAD UR11, UR11, UR18, URZ ;  /* 0x000000120b0b72a4 */ /* 0x000fc8000f8e023f */
[----:B------:R-:W-:-:S04]  /*7100*/  UISETP.LT.AND UP0, UPT, UR5, UR11, UPT ;  /* 0x0000000b0500728c */ /* 0x000fc8000bf01270 */
[----:B------:R-:W-:-:S12]  /*7110*/  USEL UR5, UR5, UR11, !UP0 ;  /* 0x0000000b05057287 */ /* 0x000fd8000c000000 */
.L_x_1038:
[----:B------:R-:W-:Y:S01]  /*7120*/  UIADD3 UR5, UR5, 0x3f, URZ ;  /* 0x0000003f05057890 */ /* 0x000fe2000fffe03f */
[----:B------:R-:W-:-:S03]  /*7130*/  R2UR UR7, R201 ;  /* 0x00000000c90772ca */ /* 0x000fc600000e0000 */
[----:B------:R-:W-:-:S04]  /*7140*/  USHF.R.S32.HI UR6, URZ, 0x1f, UR5 ;  /* 0x0000001f3f067899 */ /* 0x000fc80008011405 */
[----:B------:R-:W-:-:S04]  /*7150*/  ULEA.HI UR6, UR6, UR5, URZ, 0x6 ;  /* 0x0000000506067291 */ /* 0x000fc8000f8f303f */
[----:B------:R-:W-:-:S04]  /*7160*/  USHF.R.S32.HI UR6, URZ, 0x6, UR6 ;  /* 0x000000063f067899 */ /* 0x000fc80008011406 */
[----:B------:R-:W-:-:S04]  /*7170*/  UISETP.LT.AND UP0, UPT, UR7, UR6, UPT ;  /* 0x000000060700728c */ /* 0x000fc8000bf01270 */
[----:B------:R-:W-:-:S06]  /*7180*/  USEL UR5, UR7, UR6, !UP0 ;  /* 0x0000000607057287 */ /* 0x000fcc000c000000 */
[----:B------:R-:W-:Y:S01]  /*7190*/  ISETP.GE.AND P1, PT, R204, UR5, PT ;  /* 0x00000005cc007c0c */ /* 0x000fe2000bf26270 */
[----:B------:R-:W-:-:S12]  /*71a0*/  IMAD.U32 R205, RZ, RZ, UR5 ;  /* 0x00000005ffcd7e24 */ /* 0x000fd8000f8e00ff */
[----:B------:R-:W-:Y:S05]  /*71b0*/  @!P1 BRA `(.L_x_1041) ;  /* 0x0000001c00509947 */ /* 0x000fea0003800000 */
[----:B------:R-:W-:Y:S01]  /*71c0*/  R2UR UR7, R5 ;  /* 0x00000000050772ca */ /* 0x000fe200000e0000 */
[----:B------:R-:W-:Y:S01]  /*71d0*/  IMAD.MOV.U32 R202, RZ, RZ, R3 ;  /* 0x000000ffffca7224 */ /* 0x000fe200078e0003 */
[----:B------:R-:W-:Y:S01]  /*71e0*/  MOV R203, R4 ;  /* 0x0000000400cb7202 */ /* 0x000fe20000000f00 */
[----:B------:R-:W-:Y:S01]  /*71f0*/  IMAD.MOV.U32 R20, RZ, RZ, R204 ;  /* 0x000000ffff147224 */ /* 0x000fe200078e00cc */
[----:B------:R-:W-:-:S11]  /*7200*/  UMOV UR6, UR4 ;  /* 0x0000000400067c82 */ /* 0x000fd60008000000 */
.L_x_1052:
[----:B------:R-:W-:-:S04]  /*7210*/  UIADD3 UR4, UR6, 0x1, URZ ;  /* 0x0000000106047890 */ /* 0x000fc8000fffe03f */
[----:B------:R-:W-:-:S04]  /*7220*/  UISETP.NE.AND UP0, UPT, UR4, 0x2, UPT ;  /* 0x000000020400788c */ /* 0x000fc8000bf05270 */
[----:B------:R-:W-:Y:S02]  /*7230*/  USEL UR5, URZ, 0x1, UP0 ;  /* 0x000000013f057887 */ /* 0x000fe40008000000 */
[----:B------:R-:W-:Y:S02]  /*7240*/  USEL UR4, UR4, URZ, UP0 ;  /* 0x0000003f04047287 */ /* 0x000fe40008000000 */
[----:B------:R-:W-:-:S06]  /*7250*/  ULOP3.LUT UR5, UR7, UR5, URZ, 0x3c, !UPT ;  /* 0x0000000507057292 */ /* 0x000fcc000f8e3c3f */
[----:B------:R-:W-:Y:S01]  /*7260*/  IMAD.U32 R5, RZ, RZ, UR5 ;  /* 0x00000005ff057e24 */ /* 0x000fe2000f8e00ff */
[----:B------:R-:W-:Y:S06]  /*7270*/  @!P0 BRA `(.L_x_1042) ;  /* 0x0000000000048947 */ /* 0x000fec0003800000 */
[----:B------:R-:W-:Y:S01]  /*7280*/  BPT.TRAP 0x1 ;  /* 0x000000040000795c */ /* 0x000fe20000300000 */
.L_x_1042:
        /* <DEDUP_REMOVED lines=8> */
.L_x_1043:
[----:B-1----:R-:W-:Y:S05]  /*7310*/  @P1 BRA `(.L_x_1044) ;  /* 0x0000000000081947 */ /* 0x002fea0003800000 */
[----:B------:R-:W1:Y:S02]  /*7320*/  SYNCS.PHASECHK.TRANS64.TRYWAIT P1, [UR5+0x30830], R3 ;  /* 0x03083003ff0075a7 */ /* 0x000e640008020145 */
[----:B-1----:R-:W-:Y:S05]  /*7330*/  @!P1 BRA `(.L_x_1045) ;  /* 0x000000bc00c89947 */ /* 0x002fea0003800000 */
.L_x_1044:
[----:B------:R-:W-:Y:S01]  /*7340*/  R2UR UR5, R21 ;  /* 0x00000000150572ca */ /* 0x000fe200000e0000 */
[----:B------:R-:W-:Y:S01]  /*7350*/  WARPGROUP.ARRIVE ;  /* 0x00000000000079c5 */ /* 0x000fe20000000000 */
[----:B------:R-:W-:Y:S01]  /*7360*/  R2UR UR56, R6 ;  /* 0x00000000063872ca */ /* 0x000fe200000e0000 */
[----:B------:R-:W-:Y:S01]  /*7370*/  UMOV UR59, 0x40000040 ;  /* 0x40000040003b7882 */ /* 0x000fe20000000000 */
[----:B------:R-:W-:Y:S01]  /*7380*/  R2UR UR57, R7 ;  /* 0x00000000073972ca */ /* 0x000fe200000e0000 */
[----:B------:R-:W-:Y:S01]  /*7390*/  UMOV UR11, 0x40000040 ;  /* 0x40000040000b7882 */ /* 0x000fe20000000000 */
[----:B------:R-:W-:Y:S01]  /*73a0*/  UMOV UR15, 0x40000040 ;  /* 0x40000040000f7882 */ /* 0x000fe20000000000 */
[----:B------:R-:W-:Y:S01]  /*73b0*/  UMOV UR19, 0x40000040 ;  /* 0x4000004000137882 */ /* 0x000fe20000000000 */
[----:B------:R-:W-:Y:S01]  /*73c0*/  UMOV UR23, 0x40000040 ;  /* 0x4000004000177882 */ /* 0x000fe20000000000 */
[----:B------:R-:W-:Y:S01]  /*73d0*/  UMOV UR27, 0x40000040 ;  /* 0x40000040001b7882 */ /* 0x000fe20000000000 */
[----:B------:R-:W-:Y:S01]  /*73e0*/  UMOV UR31, 0x40000040 ;  /* 0x40000040001f7882 */ /* 0x000fe20000000000 */
[----:B------:R-:W-:Y:S01]  /*73f0*/  UMOV UR35, 0x40000040 ;  /* 0x4000004000237882 */ /* 0x000fe20000000000 */
[----:B------:R-:W-:Y:S01]  /*7400*/  UMOV UR39, 0x40000040 ;  /* 0x4000004000277882 */ /* 0x000fe20000000000 */
        /* <DEDUP_REMOVED lines=88> */
[----:B------:R-:W-:Y:S01]  /*7990*/  FMUL.FTZ R149, R149, R0 ;  /* 0x0000000095957220 */ /* 0x000fe20000410000 */
        /* <DEDUP_REMOVED lines=73> */
[----:B------:R-:W-:Y:S01]  /*7e30*/  UIADD3 UR58, UR5, 0x606, URZ ;  /* 0x00000606053a7890 */ /* 0x000fe2000fffe03f */
        /* <DEDUP_REMOVED lines=44> */
.L_x_1046:
[----:B------:R-:W-:Y:S01]  /*8100*/  R2UR UR5, R16 ;  /* 0x00000000100572ca */ /* 0x000fe200000e0000 */
[----:B------:R-:W-:-:S05]  /*8110*/  IMAD.U32 R0, RZ, RZ, UR7 ;  /* 0x00000007ff007e24 */ /* 0x000fca000f8e00ff */
[----:B------:R-:W-:-:S07]  /*8120*/  SHF.L.U32 R0, R0, 0x1f, RZ ;  /* 0x0000001f00007819 */ /* 0x000fce00000006ff */
[----:B------:R-:W-:-:S09]  /*8130*/  ULEA UR5, UR6, UR5, 0x3 ;  /* 0x0000000506057291 */ /* 0x000fd2000f8e183f */
[----:B------:R2:W3:Y:S01]  /*8140*/  SYNCS.PHASECHK.TRANS64.TRYWAIT P1, [UR5+0x30850], R0 ;  /* 0x03085000ff0075a7 */ /* 0x0004e20008020145 */
[----:B------:R-:W-:Y:S05]  /*8150*/  @!P0 BRA `(.L_x_1047) ;  /* 0x0000000000048947 */ /* 0x000fea0003800000 */
[----:B------:R-:W-:Y:S01]  /*8160*/  BPT.TRAP 0x1 ;  /* 0x000000040000795c */ /* 0x000fe20000300000 */
.L_x_1047:
[----:B---3--:R-:W-:Y:S05]  /*8170*/  @P1 BRA `(.L_x_1048) ;  /* 0x0000000000081947 */ /* 0x008fea0003800000 */
[----:B------:R-:W3:Y:S02]  /*8180*/  SYNCS.PHASECHK.TRANS64.TRYWAIT P1, [UR5+0x30850], R0 ;  /* 0x03085000ff0075a7 */ /* 0x000ee40008020145 */
[----:B---3--:R-:W-:Y:S05]  /*8190*/  @!P1 BRA `(.L_x_1049) ;  /* 0x000000b000489947 */ /* 0x008fea0003800000 */
.L_x_1048:
[----:B------:R-:W-:Y:S01]  /*81a0*/  R2UR UR7, R16 ;  /* 0x00000000100772ca */ /* 0x000fe200000e0000 */
[----:B------:R-:W-:-:S12]  /*81b0*/  WARPGROUP.ARRIVE ;  /* 0x00000000000079c5 */ /* 0x000fd80000000000 */
[----:B------:R-:W-:-:S04]  /*81c0*/  UIADD3 UR7, UR7, 0x400, URZ ;  /* 0x0000040007077890 */ /* 0x000fc8000fffe03f */
[----:B------:R-:W-:-:S04]  /*81d0*/  USHF.R.U32.HI UR7, URZ, 0x4, UR7 ;  /* 0x000000043f077899 */ /* 0x000fc80008011607 */
[----:B------:R-:W-:-:S04]  /*81e0*/  ULOP3.LUT UR7, UR7, 0x3fff, URZ, 0xc0, !UPT ;  /* 0x00003fff07077892 */ /* 0x000fc8000f8ec03f */
[----:B------:R-:W-:-:S04]  /*81f0*/  ULOP3.LUT UR7, UR7, 0x2000000, URZ, 0xfc, !UPT ;  /* 0x0200000007077892 */ /* 0x000fc8000f8efc3f */
[----:B------:R-:W-:-:S03]  /*8200*/  ULEA UR10, UR6, UR7, 0xb ;  /* 0x00000007060a7291 */ /* 0x000fc6000f8e583f */
[----:B------:R-:W-:-:S04]  /*8210*/  UMOV UR7, 0x40000040 ;  /* 0x4000004000077882 */ /* 0x000fc80000000000 */
        /* <DEDUP_REMOVED lines=23> */
.L_x_1050:
[----:B0-2---:R-:W-:Y:S01]  /*8390*/  FMNMX.FTZ R0, R152, R203, !PT ;  /* 0x000000cb98007209 */ /* 0x005fe20007810000 */
[----:B------:R-:W-:Y:S01]  /*83a0*/  ULDC UR6, c[0x0][0x988] ;  /* 0x0002620000067ab9 */ /* 0x000fe20000000800 */
[----:B------:R-:W-:Y:S01]  /*83b0*/  FMNMX.FTZ R2, R154, R202, !PT ;  /* 0x000000ca9a027209 */ /* 0x000fe20007810000 */
[----:B------:R-:W-:Y:S01]  /*83c0*/  UMOV UR10, UR6 ;  /* 0x00000006000a7c82 */ /* 0x000fe20008000000 */
[----:B-1----:R-:W-:Y:S01]  /*83d0*/  FMNMX.FTZ R3, R153, R0, !PT ;  /* 0x0000000099037209 */ /* 0x002fe20007810000 */
[----:B------:R-:W0:Y:S01]  /*83e0*/  S2UR UR7, SR_CgaCtaId ;  /* 0x00000000000779c3 */ /* 0x000e220000008800 */
        /* <DEDUP_REMOVED lines=29> */
[----:B------:R-:W-:Y:S01]  /*85c0*/  R2UR UR6, R16 ;  /* 0x00000000100672ca */ /* 0x000fe200000e0000 */
[----:B------:R-:W1:Y:S04]  /*85d0*/  SHFL.BFLY PT, R3, R0, 0x2, 0x1f ;  /* 0x0c401f0000037f89 */ /* 0x000e6800000e0000 */
[----:B------:R-:W2:Y:S08]  /*85e0*/  SHFL.BFLY PT, R185, R2, 0x2, 0x1f ;  /* 0x0c401f0002b97f89 */ /* 0x000eb000000e0000 */
[----:B------:R-:W-:-:S04]  /*85f0*/  ULEA UR6, UR4, UR6, 0x3 ;  /* 0x0000000604067291 */ /* 0x000fc8000f8e183f */
[----:B------:R-:W-:-:S04]  /*8600*/  UIADD3 UR6, UR6, 0x30840, URZ ;  /* 0x0003084006067890 */ /* 0x000fc8000fffe03f */
[----:B0-----:R-:W-:Y:S01]  /*8610*/  UPRMT UR6, UR7, 0x654, UR6 ;  /* 0x0000065407067896 */ /* 0x001fe20008000006 */
[----:B-1----:R-:W-:Y:S02]  /*8620*/  FMNMX.FTZ R184, R0, R3, !PT ;  /* 0x0000000300b87209 */ /* 0x002fe40007810000 */
[----:B--2---:R-:W-:-:S03]  /*8630*/  FMNMX.FTZ R185, R2, R185, !PT ;  /* 0x000000b902b97209 */ /* 0x004fc60007810000 */
[----:B------:R-:W0:Y:S03]  /*8640*/  SHFL.BFLY PT, R3, R184, 0x1, 0x1f ;  /* 0x0c201f00b8037f89 */ /* 0x000e2600000e0000 */
[----:B------:R-:W-:Y:S01]  /*8650*/  SYNCS.ARRIVE.TRANS64.RED.A1T0 RZ, [UR6], RZ ;  /* 0x000000ffffff79a7 */ /* 0x000fe20008100406 */
[----:B------:R-:W1:Y:S01]  /*8660*/  SHFL.BFLY PT, R186, R185, 0x1, 0x1f ;  /* 0x0c201f00b9ba7f89 */ /* 0x000e6200000e0000 */
[----:B0-----:R-:W-:Y:S02]  /*8670*/  FMNMX.FTZ R4, R184, R3, !PT ;  /* 0x00000003b8047209 */ /* 0x001fe40007810000 */
[----:B-1----:R-:W-:-:S03]  /*8680*/  FMNMX.FTZ R3, R185, R186, !PT ;  /* 0x000000bab9037209 */ /* 0x002fc60007810000 */
[C---:B------:R-:W-:Y:S01]  /*8690*/  FMUL.FTZ R189, R4.reuse, UR10 ;  /* 0x0000000a04bd7c20 */ /* 0x040fe20008410000 */
[----:B------:R-:W-:-:S03]  /*86a0*/  FADD.FTZ R186, -R4, R203 ;  /* 0x000000cb04ba7221 */ /* 0x000fc60000010100 */
[--C-:B------:R-:W-:Y:S01]  /*86b0*/  FFMA.FTZ R185, R152, UR10, -R189.reuse ;  /* 0x0000000a98b97c23 */ /* 0x100fe200080108bd */
[C---:B------:R-:W-:Y:S01]  /*86c0*/  FMUL.FTZ R152, R3.reuse, UR10 ;  /* 0x0000000a03987c20 */ /* 0x040fe20008410000 */
[----:B------:R-:W-:Y:S01]  /*86d0*/  FADD.FTZ R187, -R3, R202 ;  /* 0x000000ca03bb7221 */ /* 0x000fe20000010100 */
[----:B------:R-:W-:Y:S01]  /*86e0*/  FMUL.FTZ R186, R186, UR10 ;  /* 0x0000000ababa7c20 */ /* 0x000fe20008410000 */
[--C-:B------:R-:W-:Y:S01]  /*86f0*/  FFMA.FTZ R196, R153, UR10, -R189.reuse ;  /* 0x0000000a99c47c23 */ /* 0x100fe200080108bd */
[--C-:B------:R-:W-:Y:S01]  /*8700*/  FFMA.FTZ R197, R154, UR10, -R152.reuse ;  /* 0x0000000a9ac57c23 */ /* 0x100fe20008010898 */
[----:B------:R-:W-:Y:S01]  /*8710*/  FMUL.FTZ R187, R187, UR10 ;  /* 0x0000000abbbb7c20 */ /* 0x000fe20008410000 */
[--C-:B------:R-:W-:Y:S01]  /*8720*/  FFMA.FTZ R154, R155, UR10, -R152.reuse ;  /* 0x0000000a9b9a7c23 */ /* 0x100fe20008010898 */
[----:B------:R0:W-:Y:S01]  /*8730*/  MUFU.EX2 R0, R186 ;  /* 0x000000ba00007308 */ /* 0x0001e20000000800 */
[--C-:B------:R-:W-:Y:S01]  /*8740*/  FFMA.FTZ R198, R156, UR10, -R189.reuse ;  /* 0x0000000a9cc67c23 */ /* 0x100fe200080108bd */
        /* <DEDUP_REMOVED lines=19> */
[--C-:B0-----:R-:W-:Y:S01]  /*8880*/  FFMA.FTZ R186, R180, UR10, -R189.reuse ;  /* 0x0000000ab4ba7c23 */ /* 0x101fe200080108bd */
[----:B------:R-:W-:Y:S01]  /*8890*/  FFMA.FTZ R177, R181, UR10, -R189 ;  /* 0x0000000ab5b17c23 */ /* 0x000fe200080108bd */
[--C-:B------:R-:W-:Y:S01]  /*88a0*/  FFMA.FTZ R189, R170, UR10, -R152.reuse ;  /* 0x0000000aaabd7c23 */ /* 0x100fe20008010898 */
[----:B------:R-:W0:Y:S01]  /*88b0*/  MUFU.EX2 R197, R197 ;  /* 0x000000c500c57308 */ /* 0x000e220000000800 */
[----:B-1----:R-:W-:Y:S01]  /*88c0*/  FFMA.FTZ R155, R0, R18, R185 ;  /* 0x00000012009b7223 */ /* 0x002fe200000100b9 */
[--C-:B------:R-:W-:Y:S01]  /*88d0*/  FFMA.FTZ R162, R171, UR10, -R152.reuse ;  /* 0x0000000aaba27c23 */ /* 0x100fe20008010898 */
[--C-:B------:R-:W-:Y:S01]  /*88e0*/  FFMA.FTZ R191, R174, UR10, -R152.reuse ;  /* 0x0000000aaebf7c23 */ /* 0x100fe20008010898 */
[--C-:B------:R-:W-:Y:S01]  /*88f0*/  FFMA.FTZ R164, R175, UR10, -R152.reuse ;  /* 0x0000000aafa47c23 */ /* 0x100fe20008010898 */
[--C-:B------:R-:W-:Y:S01]  /*8900*/  FFMA.FTZ R179, R179, UR10, -R152.reuse ;  /* 0x0000000ab3b37c23 */ /* 0x100fe20008010898 */
[----:B------:R-:W-:-:S02]  /*8910*/  FFMA.FTZ R182, R182, UR10, -R152 ;  /* 0x0000000ab6b67c23 */ /* 0x000fc40008010898 */
[----:B------:R-:W1:Y:S08]  /*8920*/  MUFU.EX2 R196, R196 ;  /* 0x000000c400c47308 */ /* 0x000e700000000800 */
[----:B------:R-:W2:Y:S01]  /*8930*/  MUFU.EX2 R154, R154 ;  /* 0x0000009a009a7308 */ /* 0x000ea20000000800 */
[----:B0-----:R-:W-:-:S07]  /*8940*/  FFMA.FTZ R9, R2, R9, R197 ;  /* 0x0000000902097223 */ /* 0x001fce00000100c5 */
        /* <DEDUP_REMOVED lines=62> */
.L_x_1051:
[----:B------:R-:W0:Y:S01]  /*8d30*/  S2UR UR7, SR_CgaCtaId ;  /* 0x00000000000779c3 */ /* 0x000e220000008800 */
[----:B------:R-:W-:Y:S01]  /*8d40*/  R2UR UR6, R205 ;  /* 0x00000000cd0672ca */ /* 0x000fe200000e0000 */
[----:B------:R-:W-:Y:S01]  /*8d50*/  UIADD3 UR5, UR5, 0x30860, URZ ;  /* 0x0003086005057890 */ /* 0x000fe2000fffe03f */
[----:B------:R-:W-:Y:S01]  /*8d60*/  F2FP.BF16.F32.PACK_AB R196, R196, R185 ;  /* 0x000000b9c4c4723e */ /* 0x000fe200000010ff */
[----:B------:R-:W-:Y:S01]  /*8d70*/  IMAD.MOV.U32 R203, RZ, RZ, R4 ;  /* 0x000000ffffcb7224 */ /* 0x000fe200078e0004 */
[----:B------:R-:W-:Y:S02]  /*8d80*/  F2FP.BF16.F32.PACK_AB R197, R154, R197 ;  /* 0x000000c59ac5723e */ /* 0x000fe400000010ff */
[----:B------:R-:W-:Y:S02]  /*8d90*/  F2FP.BF16.F32.PACK_AB R198, R153, R198 ;  /* 0x000000c699c6723e */ /* 0x000fe400000010ff */
[----:B------:R-:W-:Y:S02]  /*8da0*/  F2FP.BF16.F32.PACK_AB R199, R156, R199 ;  /* 0x000000c79cc7723e */ /* 0x000fe400000010ff */
[----:B------:R-:W-:-:S02]  /*8db0*/  F2FP.BF16.F32.PACK_AB R192, R157, R192 ;  /* 0x000000c09dc0723e */ /* 0x000fc400000010ff */
[----:B------:R-:W-:Y:S02]  /*8dc0*/  F2FP.BF16.F32.PACK_AB R193, R158, R193 ;  /* 0x000000c19ec1723e */ /* 0x000fe400000010ff */
[C---:B------:R-:W-:Y:S01]  /*8dd0*/  ISETP.GT.AND P1, PT, R20.reuse, UR6, PT ;  /* 0x0000000614007c0c */ /* 0x040fe2000bf24270 */
[----:B------:R-:W-:Y:S01]  /*8de0*/  UMOV UR6, UR4 ;  /* 0x0000000400067c82 */ /* 0x000fe20008000000 */
[----:B------:R-:W-:Y:S01]  /*8df0*/  F2FP.BF16.F32.PACK_AB R194, R161, R194 ;  /* 0x000000c2a1c2723e */ /* 0x000fe200000010ff */
[----:B------:R-:W-:Y:S01]  /*8e00*/  VIADD R20, R20, 0xffffffff ;  /* 0xffffffff14147836 */ /* 0x000fe20000000000 */
[----:B------:R-:W-:Y:S02]  /*8e10*/  F2FP.BF16.F32.PACK_AB R195, R160, R195 ;  /* 0x000000c3a0c3723e */ /* 0x000fe400000010ff */
[----:B------:R-:W-:Y:S02]  /*8e20*/  F2FP.BF16.F32.PACK_AB R188, R165, R188 ;  /* 0x000000bca5bc723e */ /* 0x000fe400000010ff */
[----:B------:R-:W-:Y:S01]  /*8e30*/  F2FP.BF16.F32.PACK_AB R189, R162, R189 ;  /* 0x000000bda2bd723e */ /* 0x000fe200000010ff */
[----:B0-----:R-:W-:Y:S01]  /*8e40*/  UPRMT UR5, UR7, 0x654, UR5 ;  /* 0x0000065407057896 */ /* 0x001fe20008000005 */
[----:B------:R-:W-:-:S02]  /*8e50*/  R2UR UR7, R5 ;  /* 0x00000000050772ca */ /* 0x000fc400000e0000 */
[----:B------:R-:W-:Y:S02]  /*8e60*/  F2FP.BF16.F32.PACK_AB R190, R169, R190 ;  /* 0x000000bea9be723e */ /* 0x000fe400000010ff */
[----:B------:R-:W-:Y:S02]  /*8e70*/  F2FP.BF16.F32.PACK_AB R191, R164, R191 ;  /* 0x000000bfa4bf723e */ /* 0x000fe400000010ff */
[----:B------:R-:W-:Y:S02]  /*8e80*/  F2FP.BF16.F32.PACK_AB R184, R173, R184 ;  /* 0x000000b8adb8723e */ /* 0x000fe400000010ff */
[----:B------:R-:W-:Y:S01]  /*8e90*/  SYNCS.ARRIVE.TRANS64.RED.A1T0 RZ, [UR5], RZ ;  /* 0x000000ffffff79a7 */ /* 0x000fe20008100405 */
[----:B------:R-:W-:Y:S02]  /*8ea0*/  F2FP.BF16.F32.PACK_AB R185, R179, R155 ;  /* 0x0000009bb3b9723e */ /* 0x000fe400000010ff */
[----:B------:R-:W-:Y:S02]  /*8eb0*/  F2FP.BF16.F32.PACK_AB R186, R177, R186 ;  /* 0x000000bab1ba723e */ /* 0x000fe400000010ff */
[----:B------:R-:W-:-:S02]  /*8ec0*/  F2FP.BF16.F32.PACK_AB R187, R152, R187 ;  /* 0x000000bb98bb723e */ /* 0x000fc400000010ff */
[----:B------:R-:W-:Y:S01]  /*8ed0*/  MOV R202, R3 ;  /* 0x0000000300ca7202 */ /* 0x000fe20000000f00 */
[----:B------:R-:W-:Y:S06]  /*8ee0*/  @P1 BRA `(.L_x_1052) ;  /* 0xffffffe000c81947 */ /* 0x000fec000383ffff */
[----:B------:R-:W-:-:S07]  /*8ef0*/  IMAD.MOV.U32 R204, RZ, RZ, R20 ;  /* 0x000000ffffcc7224 */ /* 0x000fce00078e0014 */
.L_x_1041:
[----:B------:R-:W-:-:S13]  /*8f00*/  R2UR UR5, R201 ;  /* 0x00000000c90572ca */ /* 0x000fda00000e0000 */
[----:B------:R-:W-:-:S13]  /*8f10*/  ISETP.GE.AND P1, PT, R204, UR5, PT ;  /* 0x00000005cc007c0c */ /* 0x000fda000bf26270 */
[----:B------:R-:W-:Y:S05]  /*8f20*/  @!P1 BRA `(.L_x_1053) ;  /* 0x00000028004c9947 */ /* 0x000fea0003800000 */
[----:B------:R-:W-:Y:S01]  /*8f30*/  R2UR UR5, R5 ;  /* 0x00000000050572ca */ /* 0x000fe200000e0000 */
[----:B------:R-:W-:Y:S01]  /*8f40*/  IMAD.MOV.U32 R202, RZ, RZ, R3 ;  /* 0x000000ffffca7224 */ /* 0x000fe200078e0003 */
[----:B------:R-:W-:Y:S01]  /*8f50*/  UMOV UR6, UR4 ;  /* 0x0000000400067c82 */ /* 0x000fe20008000000 */
[----:B------:R-:W-:-:S10]  /*8f60*/  IMAD.MOV.U32 R20, RZ, RZ, R4 ;  /* 0x000000ffff147224 */ /* 0x000fd400078e0004 */
[----:B------:R-:W-:-:S07]  /*8f70*/  IMAD.U32 R203, RZ, RZ, UR5 ;  /* 0x00000005ffcb7e24 */ /* 0x000fce000f8e00ff */
.L_x_1072:
[----:B------:R-:W-:Y:S01]  /*8f80*/  R2UR UR7, R203 ;  /* 0x00000000cb0772ca */ /* 0x000fe200000e0000 */
[----:B------:R-:W-:-:S04]  /*8f90*/  UIADD3 UR4, UR6, 0x1, URZ ;  /* 0x0000000106047890 */ /* 0x000fc8000fffe03f */
[----:B------:R-:W-:-:S04]  /*8fa0*/  UISETP.NE.AND UP0, UPT, UR4, 0x2, UPT ;  /* 0x000000020400788c */ /* 0x000fc8000bf05270 */
[----:B------:R-:W-:Y:S02]  /*8fb0*/  USEL UR5, URZ, 0x1, UP0 ;  /* 0x000000013f057887 */ /* 0x000fe40008000000 */
[----:B------:R-:W-:Y:S02]  /*8fc0*/  USEL UR4, UR4, URZ, UP0 ;  /* 0x0000003f04047287 */ /* 0x000fe40008000000 */
[----:B------:R-:W-:-:S06]  /*8fd0*/  ULOP3.LUT UR5, UR7, UR5, URZ, 0x3c, !UPT ;  /* 0x0000000507057292 */ /* 0x000fcc000f8e3c3f */
[----:B------:R-:W-:Y:S01]  /*8fe0*/  MOV R5, UR5 ;  /* 0x0000000500057c02 */ /* 0x000fe20008000f00 */
[----:B------:R-:W-:Y:S06]  /*8ff0*/  @!P0 BRA `(.L_x_1054) ;  /* 0x0000000000048947 */ /* 0x000fec0003800000 */
[----:B------:R-:W-:Y:S01]  /*9000*/  BPT.TRAP 0x1 ;  /* 0x000000040000795c */ /* 0x000fe20000300000 */
.L_x_1054:
        /* <DEDUP_REMOVED lines=8> */
.L_x_1055:
[----:B-1----:R-:W-:Y:S05]  /*9090*/  @P1 BRA `(.L_x_1056) ;  /* 0x0000000000081947 */ /* 0x002fea0003800000 */
[----:B------:R-:W1:Y:S02]  /*90a0*/  SYNCS.PHASECHK.TRANS64.TRYWAIT P1, [UR7+0x30830], R3 ;  /* 0x03083003ff0075a7 */ /* 0x000e640008020147 */
[----:B-1----:R-:W-:Y:S05]  /*90b0*/  @!P1 BRA `(.L_x_1057) ;  /* 0x000000a000989947 */ /* 0x002fea0003800000 */
.L_x_1056:
        /* <DEDUP_REMOVED lines=220> */
.L_x_1058:
[----:B------:R-:W-:Y:S02]  /*9e80*/  R2UR UR5, R16 ;  /* 0x00000000100572ca */ /* 0x000fe400000e0000 */
[----:B------:R-:W-:-:S11]  /*9e90*/  R2UR UR10, R203 ;  /* 0x00000000cb0a72ca */ /* 0x000fd600000e0000 */
[----:B------:R-:W-:Y:S02]  /*9ea0*/  ULEA UR5, UR6, UR5, 0x3 ;  /* 0x0000000506057291 */ /* 0x000fe4000f8e183f */
[----:B------:R-:W-:-:S05]  /*9eb0*/  IMAD.U32 R0, RZ, RZ, UR10 ;  /* 0x0000000aff007e24 */ /* 0x000fca000f8e00ff */
[----:B------:R-:W-:-:S04]  /*9ec0*/  SHF.L.U32 R0, R0, 0x1f, RZ ;  /* 0x0000001f00007819 */ /* 0x000fc800000006ff */
[----:B------:R2:W3:Y:S01]  /*9ed0*/  SYNCS.PHASECHK.TRANS64.TRYWAIT P1, [UR5+0x30850], R0 ;  /* 0x03085000ff0075a7 */ /* 0x0004e20008020145 */
[----:B------:R-:W-:Y:S05]  /*9ee0*/  @!P0 BRA `(.L_x_1059) ;  /* 0x0000000000048947 */ /* 0x000fea0003800000 */
[----:B------:R-:W-:Y:S01]  /*9ef0*/  BPT.TRAP 0x1 ;  /* 0x000000040000795c */ /* 0x000fe20000300000 */
.L_x_1059:
[----:B---3--:R-:W-:Y:S05]  /*9f00*/  @P1 BRA `(.L_x_1060) ;  /* 0x0000000000081947 */ /* 0x008fea0003800000 */
[----:B------:R-:W3:Y:S02]  /*9f10*/  SYNCS.PHASECHK.TRANS64.TRYWAIT P1, [UR5+0x30850], R0 ;  /* 0x03085000ff0075a7 */ /* 0x000ee40008020145 */
[----:B---3--:R-:W-:Y:S05]  /*9f20*/  @!P1 BRA `(.L_x_1061) ;  /* 0x0000009400149947 */ /* 0x008fea0003800000 */
.L_x_1060:
        /* <DEDUP_REMOVED lines=31> */
.L_x_1062:
[----:B------:R-:W-:Y:S01]  /*a120*/  R2UR UR11, R23 ;  /* 0x00000000170b72ca */ /* 0x000fe200000e0000 */
[----:B0-2---:R-:W-:Y:S01]  /*a130*/  IMAD.MOV.U32 R0, RZ, RZ, R19 ;  /* 0x000000ffff007224 */ /* 0x005fe200078e0013 */
[----:B------:R-:W-:Y:S01]  /*a140*/  R2UR UR6, R22 ;  /* 0x00000000160672ca */ /* 0x000fe200000e0000 */
[----:B-1----:R-:W-:Y:S01]  /*a150*/  IMAD.SHL.U32 R4, R204, 0x40, RZ ;  /* 0x00000040cc047824 */ /* 0x002fe200078e00ff */
[----:B------:R-:W-:Y:S01]  /*a160*/  R2UR UR10, R200 ;  /* 0x00000000c80a72ca */ /* 0x000fe200000e0000 */
[----:B------:R-:W-:Y:S01]  /*a170*/  UIADD3 UR7, UR7, 0x30840, URZ ;  /* 0x0003084007077890 */ /* 0x000fe2000fffe03f */
[----:B------:R-:W-:Y:S02]  /*a180*/  ULDC UR15, c[0x0][0x2f0] ;  /* 0x0000bc00000f7ab9 */ /* 0x000fe40000000800 */
[----:B------:R-:W-:Y:S01]  /*a190*/  IADD3 R3, -R4, 0x1, RZ ;  /* 0x0000000104037810 */ /* 0x000fe20007ffe1ff */
[----:B------:R-:W-:-:S04]  /*a1a0*/  ULDC UR14, c[0x0][0x288] ;  /* 0x0000a200000e7ab9 */ /* 0x000fc80000000800 */
[----:B------:R-:W-:Y:S01]  /*a1b0*/  UISETP.NE.AND UP1, UPT, UR11, URZ, UPT ;  /* 0x0000003f0b00728c */ /* 0x000fe2000bf25270 */
[----:B------:R-:W0:Y:S01]  /*a1c0*/  S2UR UR11, SR_CgaCtaId ;  /* 0x00000000000b79c3 */ /* 0x000e220000008800 */
[----:B------:R-:W-:-:S04]  /*a1d0*/  UISETP.NE.AND UP0, UPT, UR6, URZ, UPT ;  /* 0x0000003f0600728c */ /* 0x000fc8000bf05270 */
[----:B------:R-:W-:Y:S02]  /*a1e0*/  PLOP3.LUT P1, PT, PT, PT, UP1, 0x80, 0x0 ;  /* 0x000000000000781c */ /* 0x000fe40003f2f018 */
[----:B------:R-:W-:-:S03]  /*a1f0*/  PLOP3.LUT P2, PT, PT, PT, UP1, 0x80, 0x0 ;  /* 0x000000000000781c */ /* 0x000fc60003f4f018 */
[----:B------:R-:W-:-:S08]  /*a200*/  @UP1 ULDC UR6, c[0x0][0x44c] ;  /* 0x0001130000061ab9 */ /* 0x000fd00000000800 */
[----:B------:R-:W-:Y:S01]  /*a210*/  @P1 IMAD.HI.U32 R2, R19, UR6, RZ ;  /* 0x0000000613021c27 */ /* 0x000fe2000f8e00ff */
[----:B------:R-:W-:Y:S01]  /*a220*/  @UP1 ULDC UR6, c[0x0][0x450] ;  /* 0x0001140000061ab9 */ /* 0x000fe20000000800 */
[----:B------:R-:W-:-:S03]  /*a230*/  PLOP3.LUT P1, PT, PT, PT, UP0, 0x40, 0x0 ;  /* 0x000000000000781c */ /* 0x000fc60003f2e808 */
[----:B------:R-:W-:Y:S01]  /*a240*/  @P2 SHF.R.U32.HI R0, RZ, UR6, R2 ;  /* 0x00000006ff002c19 */ /* 0x000fe20008011602 */
[----:B------:R-:W-:Y:S01]  /*a250*/  IMAD R2, R8, -0x2, R3 ;  /* 0xfffffffe08027824 */ /* 0x000fe200078e0203 */
[----:B0-----:R-:W-:-:S03]  /*a260*/  UPRMT UR7, UR11, 0x654, UR7 ;  /* 0x000006540b077896 */ /* 0x001fc60008000007 */
[----:B------:R-:W0:Y:S01]  /*a270*/  SHFL.IDX PT, R184, R0, RZ, 0x1c1f ;  /* 0x001c1fff00b87589 */ /* 0x000e2200000e0000 */
[----:B------:R-:W-:Y:S01]  /*a280*/  IMAD R2, R17, UR15, R2 ;  /* 0x0000000f11027c24 */ /* 0x000fe2000f8e0202 */
[----:B------:R-:W-:-:S03]  /*a290*/  ULDC UR11, c[0x0][0x9e0] ;  /* 0x00027800000b7ab9 */ /* 0x000fc60000000800 */
[----:B------:R-:W-:Y:S01]  /*a2a0*/  VIADD R2, R2, -UR14 ;  /* 0x8000000e02027c36 */ /* 0x000fe20008000000 */
[----:B------:R-:W-:Y:S03]  /*a2b0*/  SYNCS.ARRIVE.TRANS64.RED.A1T0 RZ, [UR7], RZ ;  /* 0x000000ffffff79a7 */ /* 0x000fe60008100407 */
[C---:B------:R-:W-:Y:S01]  /*a2c0*/  VIADD R187, R2.reuse, UR10 ;  /* 0x0000000a02bb7c36 */ /* 0x040fe20008000000 */
[----:B------:R-:W-:-:S05]  /*a2d0*/  IADD3 R186, R2, UR11, RZ ;  /* 0x0000000b02ba7c10 */ /* 0x000fca000fffe0ff */
[--C-:B0-----:R-:W-:Y:S02]  /*a2e0*/  IMAD.IADD R2, R186, 0x1, R184.reuse ;  /* 0x00000001ba027824 */ /* 0x101fe400078e02b8 */
[----:B------:R-:W-:Y:S01]  /*a2f0*/  IMAD.IADD R3, R187, 0x1, R184 ;  /* 0x00000001bb037824 */ /* 0x000fe200078e02b8 */
[----:B------:R-:W-:Y:S06]  /*a300*/  @P1 BRA `(.L_x_1063) ;  /* 0x00000000006c1947 */ /* 0x000fec0003800000 */
[----:B------:R-:W-:Y:S01]  /*a310*/  ULDC UR7, c[0x0][0x2f0] ;  /* 0x0000bc0000077ab9 */ /* 0x000fe20000000800 */
[----:B------:R-:W-:Y:S01]  /*a320*/  ULDC UR6, c[0x0][0x288] ;  /* 0x0000a20000067ab9 */ /* 0x000fe20000000800 */
[----:B------:R-:W-:Y:S01]  /*a330*/  IMAD R184, R17, UR7, R184 ;  /* 0x0000000711b87c24 */ /* 0x000fe2000f8e02b8 */
[----:B------:R-:W-:Y:S03]  /*a340*/  BSSY B0, `(.L_x_1064) ;  /* 0x0000013000007945 */ /* 0x000fe60003800000 */
[----:B------:R-:W-:-:S05]  /*a350*/  VIADD R185, R184, -UR6 ;  /* 0x80000006b8b97c36 */ /* 0x000fca0008000000 */
        /* <DEDUP_REMOVED lines=11> */
.L_x_1065:
[----:B------:R-:W-:Y:S02]  /*a410*/  ULDC UR6, c[0x0][0x9e4] ;  /* 0x0002790000067ab9 */ /* 0x000fe40000000800 */
[----:B------:R-:W-:-:S04]  /*a420*/  MOV R188, UR6 ;  /* 0x0000000600bc7c02 */ /* 0x000fc80008000f00 */
[----:B------:R-:W-:-:S13]  /*a430*/  ISETP.NE.AND P1, PT, R188, 0x1, PT ;  /* 0x00000001bc00780c */ /* 0x000fda0003f25270 */
[----:B------:R-:W0:Y:S02]  /*a440*/  @P1 LDC.64 R190, c[0x0][0x9e8] ;  /* 0x00027a00ffbe1b82 */ /* 0x000e240000000a00 */
[----:B0-----:R-:W-:-:S05]  /*a450*/  @P1 IMAD.HI.U32 R184, R185, R190, RZ ;  /* 0x000000beb9b81227 */ /* 0x001fca00078e00ff */
[----:B------:R-:W-:-:S07]  /*a460*/  @P1 SHF.R.U32.HI R185, RZ, R191, R184 ;  /* 0x000000bfffb91219 */ /* 0x000fce00000116b8 */
.L_x_1066:
[----:B------:R-:W-:Y:S05]  /*a470*/  BSYNC B0 ;  /* 0x0000000000007941 */ /* 0x000fea0003800000 */
.L_x_1064:
[----:B------:R-:W-:-:S04]  /*a480*/  IMAD R185, R185, R188, -R4 ;  /* 0x000000bcb9b97224 */ /* 0x000fc800078e0a04 */
[----:B------:R-:W-:-:S05]  /*a490*/  IMAD R185, R8, -0x2, R185 ;  /* 0xfffffffe08b97824 */ /* 0x000fca00078e02b9 */
[----:B------:R-:W-:Y:S02]  /*a4a0*/  VIADDMNMX R2, R185, R188, R2, PT ;  /* 0x000000bcb9027246 */ /* 0x000fe40003800102 */
[----:B------:R-:W-:-:S07]  /*a4b0*/  VIMNMX R3, R3, R185, !PT ;  /* 0x000000b903037248 */ /* 0x000fce0007fe0100 */
.L_x_1063:
        /* <DEDUP_REMOVED lines=72> */
.L_x_1069:
[----:B------:R-:W-:Y:S02]  /*a940*/  ULDC UR6, c[0x0][0x9e4] ;  /* 0x0002790000067ab9 */ /* 0x000fe40000000800 */
[----:B------:R-:W-:-:S04]  /*a950*/  MOV R184, UR6 ;  /* 0x0000000600b87c02 */ /* 0x000fc80008000f00 */
[----:B------:R-:W-:-:S13]  /*a960*/  ISETP.NE.AND P2, PT, R184, 0x1, PT ;  /* 0x00000001b800780c */ /* 0x000fda0003f45270 */
[----:B------:R-:W0:Y:S02]  /*a970*/  @P2 LDC.64 R2, c[0x0][0x9e8] ;  /* 0x00027a00ff022b82 */ /* 0x000e240000000a00 */
[----:B0-----:R-:W-:-:S05]  /*a980*/  @P2 IMAD.HI.U32 R2, R187, R2, RZ ;  /* 0x00000002bb022227 */ /* 0x001fca00078e00ff */
[----:B------:R-:W-:-:S07]  /*a990*/  @P2 SHF.R.U32.HI R187, RZ, R3, R2 ;  /* 0x00000003ffbb2219 */ /* 0x000fce0000011602 */
.L_x_1070:
[----:B------:R-:W-:Y:S05]  /*a9a0*/  BSYNC B0 ;  /* 0x0000000000007941 */ /* 0x000fea0003800000 */
.L_x_1068:
[----:B------:R-:W-:-:S04]  /*a9b0*/  IMAD R187, R187, R184, -R4 ;  /* 0x000000b8bbbb7224 */ /* 0x000fc800078e0a04 */
[----:B------:R-:W-:-:S05]  /*a9c0*/  IMAD R187, R8, -0x2, R187 ;  /* 0xfffffffe08bb7824 */ /* 0x000fca00078e02bb */
[----:B------:R-:W-:Y:S02]  /*a9d0*/  VIADDMNMX R0, R187, R184, R0, PT ;  /* 0x000000b8bb007246 */ /* 0x000fe40003800100 */
[----:B------:R-:W-:-:S07]  /*a9e0*/  VIMNMX R152, R152, R187, !PT ;  /* 0x000000bb98987248 */ /* 0x000fce0007fe0100 */
.L_x_1067:
        /* <DEDUP_REMOVED lines=119> */
[C---:B------:R-:W-:Y:S01]  /*b160*/  FSETP.NEU.FTZ.AND P1, PT, R3.reuse, -INF , PT ;  /* 0xff8000000300780b */ /* 0x040fe20003f3d000 */
[----:B------:R-:W-:Y:S01]  /*b170*/  FMUL.FTZ R20, R3, UR10 ;  /* 0x0000000a03147c20 */ /* 0x000fe20008410000 */
[----:B------:R-:W-:Y:S01]  /*b180*/  FMUL.FTZ R0, R0, UR10 ;  /* 0x0000000a00007c20 */ /* 0x000fe20008410000 */
[----:B------:R-:W-:Y:S03]  /*b190*/  MUFU.EX2 R177, R2 ;  /* 0x0000000200b17308 */ /* 0x000fe60000000800 */
[----:B------:R-:W-:-:S05]  /*b1a0*/  FSEL R20, R20, RZ, P1 ;  /* 0x000000ff14147208 */ /* 0x000fca0000800000 */
[--C-:B------:R-:W-:Y:S01]  /*b1b0*/  FFMA.FTZ R152, R155, UR10, -R20.reuse ;  /* 0x0000000a9b987c23 */ /* 0x100fe20008010814 */
[----:B------:R-:W-:Y:S01]  /*b1c0*/  FSEL R155, R3, RZ, P1 ;  /* 0x000000ff039b7208 */ /* 0x000fe20000800000 */
[--C-:B------:R-:W-:Y:S01]  /*b1d0*/  FFMA.FTZ R197, R187, UR10, -R20.reuse ;  /* 0x0000000abbc57c23 */ /* 0x100fe20008010814 */
[----:B------:R-:W0:Y:S01]  /*b1e0*/  MUFU.EX2 R0, R0 ;  /* 0x0000000000007308 */ /* 0x000e220000000800 */
[--C-:B------:R-:W-:Y:S01]  /*b1f0*/  FFMA.FTZ R199, R158, UR10, -R20.reuse ;  /* 0x0000000a9ec77c23 */ /* 0x100fe20008010814 */
[----:B------:R-:W-:Y:S01]  /*b200*/  FFMA.FTZ R156, R159, UR10, -R20 ;  /* 0x0000000a9f9c7c23 */ /* 0x000fe20008010814 */
[----:B------:R-:W-:Y:S01]  /*b210*/  FADD.FTZ R155, -R155, R202 ;  /* 0x000000ca9b9b7221 */ /* 0x000fe20000010100 */
[--C-:B------:R-:W-:Y:S01]  /*b220*/  FFMA.FTZ R193, R162, UR10, -R20.reuse ;  /* 0x0000000aa2c17c23 */ /* 0x100fe20008010814 */
[--C-:B------:R-:W-:Y:S01]  /*b230*/  FFMA.FTZ R158, R163, UR10, -R20.reuse ;  /* 0x0000000aa39e7c23 */ /* 0x100fe20008010814 */
[--C-:B------:R-:W-:Y:S01]  /*b240*/  FFMA.FTZ R195, R166, UR10, -R20.reuse ;  /* 0x0000000aa6c37c23 */ /* 0x100fe20008010814 */
[----:B------:R-:W-:Y:S01]  /*b250*/  FMUL.FTZ R155, R155, UR10 ;  /* 0x0000000a9b9b7c20 */ /* 0x000fe20008410000 */
        /* <DEDUP_REMOVED lines=8> */
[----:B------:R1:W2:Y:S01]  /*b2e0*/  MUFU.EX2 R2, R155 ;  /* 0x0000009b00027308 */ /* 0x0002a20000000800 */
[----:B0-----:R-:W-:Y:S01]  /*b2f0*/  FFMA.FTZ R159, R0, R18, R171 ;  /* 0x00000012009f7223 */ /* 0x001fe200000100ab */
[--C-:B------:R-:W-:Y:S01]  /*b300*/  FFMA.FTZ R182, R182, UR10, -R20.reuse ;  /* 0x0000000ab6b67c23 */ /* 0x100fe20008010814 */
[----:B------:R-:W-:-:S02]  /*b310*/  FFMA.FTZ R20, R183, UR10, -R20 ;  /* 0x0000000ab7147c23 */ /* 0x000fc40008010814 */
[----:B------:R-:W-:-:S03]  /*b320*/  FADD.FTZ R159, R196, R159 ;  /* 0x0000009fc49f7221 */ /* 0x000fc60000010000 */
[----:B------:R-:W0:Y:S01]  /*b330*/  MUFU.EX2 R152, R152 ;  /* 0x0000009800987308 */ /* 0x000e220000000800 */
[----:B------:R-:W-:-:S04]  /*b340*/  FADD.FTZ R164, R198, R159 ;  /* 0x0000009fc6a47221 */ /* 0x000fc80000010000 */
[----:B-1----:R-:W-:-:S03]  /*b350*/  FADD.FTZ R155, R153, R164 ;  /* 0x000000a4999b7221 */ /* 0x002fc60000010000 */
[----:B------:R-:W1:Y:S01]  /*b360*/  MUFU.EX2 R199, R199 ;  /* 0x000000c700c77308 */ /* 0x000e620000000800 */
[----:B--2---:R-:W-:Y:S01]  /*b370*/  FFMA.FTZ R9, R2, R9, R197 ;  /* 0x0000000902097223 */ /* 0x004fe200000100c5 */
[----:B------:R-:W-:-:S04]  /*b380*/  FADD.FTZ R164, R192, R155 ;  /* 0x0000009bc0a47221 */ /* 0x000fc80000010000 */
[----:B------:R-:W-:Y:S02]  /*b390*/  FADD.FTZ R155, R157, R164 ;  /* 0x000000a49d9b7221 */ /* 0x000fe40000010000 */
[----:B------:R-:W2:Y:S01]  /*b3a0*/  MUFU.EX2 R156, R156 ;  /* 0x0000009c009c7308 */ /* 0x000ea20000000800 */
[----:B0-----:R-:W-:Y:S01]  /*b3b0*/  FADD.FTZ R18, R152, R9 ;  /* 0x0000000998127221 */ /* 0x001fe20000010000 */
[----:B------:R-:W-:-:S04]  /*b3c0*/  FADD.FTZ R164, R194, R155 ;  /* 0x0000009bc2a47221 */ /* 0x000fc80000010000 */
[----:B------:R-:W-:Y:S02]  /*b3d0*/  FADD.FTZ R155, R161, R164 ;  /* 0x000000a4a19b7221 */ /* 0x000fe40000010000 */
        /* <DEDUP_REMOVED lines=37> */
[----:B-1----:R-:W-:-:S04]  /*b630*/  FADD.FTZ R18, R186, R155 ;  /* 0x0000009bba127221 */ /* 0x002fc80000010000 */
[----:B------:R-:W-:Y:S01]  /*b640*/  FADD.FTZ R18, R177, R18 ;  /* 0x00000012b1127221 */ /* 0x000fe20000010000 */
[----:B--2---:R-:W-:-:S04]  /*b650*/  FADD.FTZ R9, R182, R9 ;  /* 0x00000009b6097221 */ /* 0x004fc80000010000 */
[----:B0-----:R-:W-:Y:S01]  /*b660*/  FADD.FTZ R9, R20, R9 ;  /* 0x0000000914097221 */ /* 0x001fe20000010000 */
[----:B------:R-:W-:Y:S06]  /*b670*/  @!P0 BRA `(.L_x_1071) ;  /* 0x0000000000048947 */ /* 0x000fec0003800000 */
[----:B------:R-:W-:Y:S01]  /*b680*/  BPT.TRAP 0x1 ;  /* 0x000000040000795c */ /* 0x000fe20000300000 */
.L_x_1071:
        /* <DEDUP_REMOVED lines=13> */
[----:B------:R-:W-:Y:S01]  /*b760*/  F2FP.BF16.F32.PACK_AB R193, R158, R193 ;  /* 0x000000c19ec1723e */ /* 0x000fe200000010ff */
[----:B------:R-:W-:Y:S01]  /*b770*/  VIADD R204, R204, 0xffffffff ;  /* 0xffffffffcccc7836 */ /* 0x000fe20000000000 */
        /* <DEDUP_REMOVED lines=11> */
[----:B------:R-:W-:-:S07]  /*b830*/  F2FP.BF16.F32.PACK_AB R186, R177, R186 ;  /* 0x000000bab1ba723e */ /* 0x000fce00000010ff */
[----:B------:R-:W-:Y:S01]  /*b840*/  IMAD.U32 R203, RZ, RZ, UR5 ;  /* 0x00000005ffcb7e24 */ /* 0x000fe2000f8e00ff */
[----:B------:R-:W-:Y:S06]  /*b850*/  @P1 BRA `(.L_x_1072) ;  /* 0xffffffd400c81947 */ /* 0x000fec000383ffff */
.L_x_1053:
        /* <DEDUP_REMOVED lines=131> */
.L_x_1073:
        /* <DEDUP_REMOVED lines=8> */
.L_x_1074:
[----:B-1----:R-:W-:Y:S05]  /*c110*/  @P1 BRA `(.L_x_1075) ;  /* 0x0000000000081947 */ /* 0x002fea0003800000 */
[----:B------:R-:W1:Y:S02]  /*c120*/  SYNCS.PHASECHK.TRANS64.TRYWAIT P1, [UR5+0x30850], R0 ;  /* 0x03085000ff0075a7 */ /* 0x000e640008020145 */
[----:B-1----:R-:W-:Y:S05]  /*c130*/  @!P1 BRA `(.L_x_1076) ;  /* 0x0000007000a89947 */ /* 0x002fea0003800000 */
.L_x_1075:
[----:B------:R-:W-:Y:S01]  /*c140*/  R2UR UR6, R16 ;  /* 0x00000000100672ca */ /* 0x000fe200000e0000 */
[----:B------:R-:W-:Y:S01]  /*c150*/  WARPGROUP.ARRIVE ;  /* 0x00000000000079c5 */ /* 0x000fe20000000000 */
[----:B------:R-:W-:Y:S01]  /*c160*/  UMOV UR7, 0x40000040 ;  /* 0x4000004000077882 */ /* 0x000fe20000000000 */
[----:B-1----:R-:W0:Y:S01]  /*c170*/  SHFL.BFLY PT, R5, R18, 0x2, 0x1f ;  /* 0x0c401f0012057f89 */ /* 0x002e2200000e0000 */
[----:B------:R-:W-:-:S03]  /*c180*/  IMAD.MOV.U32 R6, RZ, RZ, RZ ;  /* 0x000000ffff067224 */ /* 0x000fc600078e00ff */
[----:B------:R-:W1:Y:S06]  /*c190*/  SHFL.BFLY PT, R2, R9, 0x2, 0x1f ;  /* 0x0c401f0009027f89 */ /* 0x000e6c00000e0000 */
[----:B------:R-:W-:-:S04]  /*c1a0*/  UIADD3 UR6, UR6, 0x400, URZ ;  /* 0x0000040006067890 */ /* 0x000fc8000fffe03f */
[----:B------:R-:W-:-:S04]  /*c1b0*/  USHF.R.U32.HI UR6, URZ, 0x4, UR6 ;  /* 0x000000043f067899 */ /* 0x000fc80008011606 */
[----:B------:R-:W-:-:S04]  /*c1c0*/  ULOP3.LUT UR6, UR6, 0x3fff, URZ, 0xc0, !UPT ;  /* 0x00003fff06067892 */ /* 0x000fc8000f8ec03f */
[----:B------:R-:W-:Y:S01]  /*c1d0*/  ULOP3.LUT UR6, UR6, 0x2000000, URZ, 0xfc, !UPT ;  /* 0x0200000006067892 */ /* 0x000fe2000f8efc3f */
[----:B0-----:R-:W-:-:S03]  /*c1e0*/  FADD.FTZ R0, R5, R18 ;  /* 0x0000001205007221 */ /* 0x001fc60000010000 */
[----:B------:R-:W-:Y:S01]  /*c1f0*/  ULEA UR4, UR4, UR6, 0xb ;  /* 0x0000000604047291 */ /* 0x000fe2000f8e583f */
[----:B-1----:R-:W-:Y:S01]  /*c200*/  FADD.FTZ R2, R2, R9 ;  /* 0x0000000902027221 */ /* 0x002fe20000010000 */
[----:B------:R-:W0:Y:S01]  /*c210*/  SHFL.BFLY PT, R5, R0, 0x1, 0x1f ;  /* 0x0c201f0000057f89 */ /* 0x000e2200000e0000 */
[----:B------:R-:W-:-:S04]  /*c220*/  IMAD.U32 R9, RZ, RZ, UR10 ;  /* 0x0000000aff097e24 */ /* 0x000fc8000f8e00ff */
[----:B------:R-:W-:Y:S01]  /*c230*/  UMOV UR6, UR4 ;  /* 0x0000000400067c82 */ /* 0x000fe20008000000 */
[----:B------:R-:W1:Y:S01]  /*c240*/  SHFL.BFLY PT, R7, R2, 0x1, 0x1f ;  /* 0x0c201f0002077f89 */ /* 0x000e6200000e0000 */
[----:B------:R-:W-:Y:S01]  /*c250*/  HGMMA.64x256x16.F32.BF16 R24, R196, gdesc[UR4].tnspB, R24, gsb0 ;  /* 0x43e00004c4187df0 */ /* 0x000fe20008001818 */
[----:B------:R-:W-:Y:S01]  /*c260*/  UIADD3 UR6, UR4, 0x80, URZ ;  /* 0x0000008004067890 */ /* 0x000fe2000fffe03f */
[----:B------:R-:W-:Y:S01]  /*c270*/  UMOV UR7, 0x40000040 ;  /* 0x4000004000077882 */ /* 0x000fe20000000000 */
[----:B0-----:R-:W-:Y:S01]  /*c280*/  FADD.FTZ R11, R0, R5 ;  /* 0x00000005000b7221 */ /* 0x001fe20000010000 */
[----:B------:R-:W-:Y:S01]  /*c290*/  IMAD.MOV.U32 R5, RZ, RZ, RZ ;  /* 0x000000ffff057224 */ /* 0x000fe200078e00ff */
[----:B------:R-:W-:Y:S01]  /*c2a0*/  MOV R0, 0xff800000 ;  /* 0xff80000000007802 */ /* 0x000fe20000000f00 */
[----:B-1----:R-:W-:Y:S02]  /*c2b0*/  FADD.FTZ R12, R2, R7 ;  /* 0x00000007020c7221 */ /* 0x002fe40000010000 */
[----:B------:R-:W-:Y:S01]  /*c2c0*/  FSETP.NE.FTZ.AND P1, PT, R11, RZ, PT ;  /* 0x000000ff0b00720b */ /* 0x000fe20003f35000 */
[----:B------:R-:W-:-:S02]  /*c2d0*/  IMAD.U32 R7, RZ, RZ, UR10 ;  /* 0x0000000aff077e24 */ /* 0x000fc4000f8e00ff */
[----:B------:R-:W-:Y:S01]  /*c2e0*/  IMAD.MOV.U32 R2, RZ, RZ, -0x800000 ;  /* 0xff800000ff027424 */ /* 0x000fe200078e00ff */
[----:B------:R-:W-:-:S09]  /*c2f0*/  FSETP.NE.FTZ.AND P2, PT, R12, RZ, PT ;  /* 0x000000ff0c00720b */ /* 0x000fd20003f55000 */
[----:B------:R-:W0:Y:S01]  /*c300*/  @P1 MUFU.LG2 R8, R11 ;  /* 0x0000000b00081308 */ /* 0x000e220000000c00 */
[----:B------:R-:W-:-:S03]  /*c310*/  @P1 FMUL.FTZ R7, R7, 0.69314718246459960938 ;  /* 0x3f31721807071820 */ /* 0x000fc60000410000 */
[----:B------:R-:W-:-:S04]  /*c320*/  @P2 FMUL.FTZ R9, R9, 0.69314718246459960938 ;  /* 0x3f31721809092820 */ /* 0x000fc80000410000 */
[----:B------:R-:W1:Y:S08]  /*c330*/  @P2 MUFU.LG2 R10, R12 ;  /* 0x0000000c000a2308 */ /* 0x000e700000000c00 */
        /* <DEDUP_REMOVED lines=25> */
.L_x_1077:
        /* <DEDUP_REMOVED lines=133> */
.L_x_999:
[----:B------:R-:W-:Y:S05]  /*cd20*/  @P0 BRA `(.L_x_1078) ;  /* 0x0000002000540947 */ /* 0x000fea0003800000 */
[----:B------:R-:W2:Y:S01]  /*cd30*/  LDL R3, [R1] ;  /* 0x0000000001037983 */ /* 0x000ea20000100800 */
[----:B------:R-:W0:Y:S01]  /*cd40*/  S2UR UR12, SR_CTAID.Z ;  /* 0x00000000000c79c3 */ /* 0x000e220000002700 */
[----:B------:R-:W-:Y:S01]  /*cd50*/  ULDC.64 UR8, c[0x0][0xbd0] ;  /* 0x0002f40000087ab9 */ /* 0x000fe20000000a00 */
[----:B------:R-:W-:Y:S06]  /*cd60*/  BSSY B0, `(.L_x_1079) ;  /* 0x000014d000007945 */ /* 0x000fec0003800000 */
[----:B------:R-:W1:Y:S08]  /*cd70*/  LDC.64 R18, c[0x0][0xbd8] ;  /* 0x0002f600ff127b82 */ /* 0x000e700000000a00 */
[----:B------:R-:W3:Y:S08]  /*cd80*/  S2UR UR11, SR_CTAID.Y ;  /* 0x00000000000b79c3 */ /* 0x000ef00000002600 */
[----:B------:R-:W3:Y:S01]  /*cd90*/  LDC R23, c[0x0][0xc50] ;  /* 0x00031400ff177b82 */ /* 0x000ee20000000800 */
[----:B0-----:R-:W-:-:S07]  /*cda0*/  USHF.R.S32.HI UR10, URZ, 0x1f, UR12 ;  /* 0x0000001f3f0a7899 */ /* 0x001fce000801140c */
[----:B------:R-:W0:Y:S08]  /*cdb0*/  LDC.64 R20, c[0x0][0xb40] ;  /* 0x0002d000ff147b82 */ /* 0x000e300000000a00 */
[----:B------:R-:W-:Y:S01]  /*cdc0*/  BAR.SYNC.DEFER_BLOCKING 0x1, 0x100 ;  /* 0x0044000000007b1d */ /* 0x000fe20000010000 */
[----:B--2---:R-:W-:-:S05]  /*cdd0*/  R2UR UR13, R3 ;  /* 0x00000000030d72ca */ /* 0x004fca00000e0000 */
[----:B------:R-:W2:Y:S08]  /*cde0*/  S2R R3, SR_TID.X ;  /* 0x0000000000037919 */ /* 0x000eb00000002100 */
[----:B------:R-:W-:Y:S02]  /*cdf0*/  USHF.R.S32.HI UR7, URZ, 0x1f, UR13 ;  /* 0x0000001f3f077899 */ /* 0x000fe4000801140d */
[----:B------:R-:W-:-:S02]  /*ce00*/  UIMAD.WIDE.U32 UR4, UR13, UR8, URZ ;  /* 0x000000080d0472a5 */ /* 0x000fc4000f8e003f */
[----:B------:R-:W-:-:S04]  /*ce10*/  UIMAD UR6, UR7, UR8, URZ ;  /* 0x00000008070672a4 */ /* 0x000fc8000f8e023f */
[----:B------:R-:W-:-:S03]  /*ce20*/  UIMAD UR6, UR13, UR9, UR6 ;  /* 0x000000090d0672a4 */ /* 0x000fc6000f8e0206 */
[----:B------:R-:W-:Y:S01]  /*ce30*/  ULDC.64 UR8, c[0x0][0xb38] ;  /* 0x0002ce0000087ab9 */ /* 0x000fe20000000a00 */
[----:B------:R-:W-:Y:S02]  /*ce40*/  UIADD3 UR6, UR5, UR6, URZ ;  /* 0x0000000605067290 */ /* 0x000fe4000fffe03f */
[----:B------:R-:W-:Y:S01]  /*ce50*/  UIMAD UR7, UR7, UR8, URZ ;  /* 0x00000008070772a4 */ /* 0x000fe2000f8e023f */
[----:B--2---:R-:W-:-:S05]  /*ce60*/  VIADD R5, R3, 0xffffff80 ;  /* 0xffffff8003057836 */ /* 0x004fca0000000000 */
[----:B------:R-:W-:-:S04]  /*ce70*/  SHF.R.S32.HI R4, RZ, 0x1f, R5 ;  /* 0x0000001fff047819 */ /* 0x000fc80000011405 */
[CC--:B------:R-:W-:Y:S02]  /*ce80*/  LEA.HI R6, R4.reuse, R5.reuse, RZ, 0x7 ;  /* 0x0000000504067211 */ /* 0x0c0fe400078f38ff */
[----:B------:R-:W-:Y:S02]  /*ce90*/  LEA.HI R11, R4, R5, RZ, 0x2 ;  /* 0x00000005040b7211 */ /* 0x000fe400078f10ff */
[----:B------:R-:W-:Y:S02]  /*cea0*/  LOP3.LUT R8, R6, 0xffffff80, RZ, 0xc0, !PT ;  /* 0xffffff8006087812 */ /* 0x000fe400078ec0ff */
[----:B------:R-:W-:-:S03]  /*ceb0*/  SHF.R.S32.HI R7, RZ, 0x7, R6 ;  /* 0x00000007ff077819 */ /* 0x000fc60000011406 */
[----:B------:R-:W-:Y:S01]  /*cec0*/  IMAD.IADD R3, R5, 0x1, -R8 ;  /* 0x0000000105037824 */ /* 0x000fe200078e0a08 */
[----:B------:R-:W-:Y:S01]  /*ced0*/  LEA.HI R4, R6, R7, RZ, 0x1 ;  /* 0x0000000706047211 */ /* 0x000fe200078f08ff */
[----:B------:R-:W2:Y:S01]  /*cee0*/  LDC R8, c[0x0][0xbe8] ;  /* 0x0002fa00ff087b82 */ /* 0x000ea20000000800 */
[----:B------:R-:W-:Y:S02]  /*cef0*/  LOP3.LUT R6, R11, 0xfffffffc, RZ, 0xc0, !PT ;  /* 0xfffffffc0b067812 */ /* 0x000fe400078ec0ff */
[----:B------:R-:W-:Y:S02]  /*cf00*/  SHF.R.S32.HI R12, RZ, 0x1f, R3 ;  /* 0x0000001fff0c7819 */ /* 0x000fe40000011403 */
[----:B------:R-:W-:Y:S01]  /*cf10*/  LOP3.LUT R4, R4, 0x3fffffe, RZ, 0xc0, !PT ;  /* 0x03fffffe04047812 */ /* 0x000fe200078ec0ff */
[----:B------:R-:W-:Y:S01]  /*cf20*/  IMAD.IADD R5, R5, 0x1, -R6 ;  /* 0x0000000105057824 */ /* 0x000fe200078e0a06 */
[----:B------:R-:W-:Y:S02]  /*cf30*/  LEA.HI R10, R12, R3, RZ, 0x2 ;  /* 0x000000030c0a7211 */ /* 0x000fe400078f10ff */
[----:B------:R-:W-:-:S02]  /*cf40*/  IADD3 R6, R7, -R4, RZ ;  /* 0x8000000407067210 */ /* 0x000fc40007ffe0ff */
[--C-:B------:R-:W-:Y:S02]  /*cf50*/  SHF.R.S32.HI R9, RZ, 0x2, R10.reuse ;  /* 0x00000002ff097819 */ /* 0x100fe4000001140a */
[----:B------:R-:W-:Y:S02]  /*cf60*/  SHF.R.S32.HI R14, RZ, 0x1f, R10 ;  /* 0x0000001fff0e7819 */ /* 0x000fe4000001140a */
[----:B------:R-:W-:Y:S02]  /*cf70*/  LEA.HI R7, R5, R5, RZ, 0x1 ;  /* 0x0000000505077211 */ /* 0x000fe400078f08ff */
[----:B------:R-:W-:Y:S02]  /*cf80*/  LEA.HI R14, R14, R9, RZ, 0x3 ;  /* 0x000000090e0e7211 */ /* 0x000fe400078f18ff */
[----:B------:R-:W-:Y:S02]  /*cf90*/  LEA.HI R12, R12, R3, RZ, 0x5 ;  /* 0x000000030c0c7211 */ /* 0x000fe400078f28ff */
[----:B------:R-:W-:-:S02]  /*cfa0*/  LOP3.LUT R14, R14, 0xfffffff8, RZ, 0xc0, !PT ;  /* 0xfffffff80e0e7812 */ /* 0x000fc400078ec0ff */
[----:B------:R-:W-:Y:S02]  /*cfb0*/  LOP3.LUT R10, R10, 0x7ffffffc, RZ, 0xc0, !PT ;  /* 0x7ffffffc0a0a7812 */ /* 0x000fe400078ec0ff */
[----:B--2---:R-:W-:Y:S01]  /*cfc0*/  ISETP.NE.AND P0, PT, R8, 0x1, PT ;  /* 0x000000010800780c */ /* 0x004fe20003f05270 */
[----:B------:R-:W-:Y:S01]  /*cfd0*/  IMAD.IADD R4, R9, 0x1, -R14 ;  /* 0x0000000109047824 */ /* 0x000fe200078e0a0e */
[----:B------:R-:W-:Y:S01]  /*cfe0*/  LOP3.LUT R14, R7, 0x1ffffffe, RZ, 0xc0, !PT ;  /* 0x1ffffffe070e7812 */ /* 0x000fe200078ec0ff */
[----:B------:R-:W2:Y:S01]  /*cff0*/  S2R R9, SR_CTAID.X ;  /* 0x0000000000097919 */ /* 0x000ea20000002500 */
[----:B------:R-:W-:Y:S01]  /*d000*/  SHF.R.S32.HI R7, RZ, 0x5, R12 ;  /* 0x00000005ff077819 */ /* 0x000fe2000001140c */
[----:B-1----:R-:W-:Y:S02]  /*d010*/  IMAD R12, R18, UR10, RZ ;  /* 0x0000000a120c7c24 */ /* 0x002fe4000f8e02ff */
[----:B------:R-:W-:Y:S01]  /*d020*/  IMAD.IADD R11, R5, 0x1, -R14 ;  /* 0x00000001050b7824 */ /* 0x000fe200078e0a0e */
[----:B------:R-:W-:Y:S01]  /*d030*/  MOV R5, UR5 ;  /* 0x0000000500057c02 */ /* 0x000fe20008000f00 */
[----:B------:R-:W-:-:S02]  /*d040*/  IMAD R7, R7, 0x10, R4 ;  /* 0x0000001007077824 */ /* 0x000fc400078e0204 */
[----:B------:R-:W-:Y:S01]  /*d050*/  IMAD.U32 R4, RZ, RZ, UR4 ;  /* 0x00000004ff047e24 */ /* 0x000fe2000f8e00ff */
[----:B------:R-:W-:Y:S01]  /*d060*/  UIMAD.WIDE.U32 UR4, UR13, UR8, URZ ;  /* 0x000000080d0472a5 */ /* 0x000fe2000f8e003f */
[----:B------:R-:W1:Y:S01]  /*d070*/  @P0 LDC R14, c[0x0][0xbec] ;  /* 0x0002fb00ff0e0b82 */ /* 0x000e620000000800 */
[----:B------:R-:W-:Y:S02]  /*d080*/  IMAD R16, R6, 0x40, R7 ;  /* 0x0000004006107824 */ /* 0x000fe400078e0207 */
[----:B------:R-:W-:Y:S01]  /*d090*/  IMAD.U32 R5, RZ, RZ, UR6 ;  /* 0x00000006ff057e24 */ /* 0x000fe2000f8e00ff */
[----:B------:R-:W-:Y:S01]  /*d0a0*/  UIMAD UR6, UR13, UR9, UR7 ;  /* 0x000000090d0672a4 */ /* 0x000fe2000f8e0207 */
[----:B------:R-:W-:Y:S02]  /*d0b0*/  IMAD R6, R11, 0x8, R16 ;  /* 0x000000080b067824 */ /* 0x000fe400078e0210 */
[----:B------:R-:W-:Y:S01]  /*d0c0*/  IMAD.WIDE.U32 R4, R18, UR12, R4 ;  /* 0x0000000c12047c25 */ /* 0x000fe2000f8e0004 */
[----:B------:R-:W4:Y:S01]  /*d0d0*/  @P0 LDC R17, c[0x0][0xbf0] ;  /* 0x0002fc00ff110b82 */ /* 0x000f220000000800 */
[----:B------:R-:W-:-:S02]  /*d0e0*/  UIADD3 UR6, UR5, UR6, URZ ;  /* 0x0000000605067290 */ /* 0x000fc4000fffe03f */
[----:B------:R-:W-:Y:S01]  /*d0f0*/  IMAD R18, RZ, RZ, -UR13 ;  /* 0x8000000dff127e24 */ /* 0x000fe2000f8e02ff */
[----:B------:R-:W-:Y:S01]  /*d100*/  ULDC.64 UR8, c[0x0][0xb28] ;  /* 0x0002ca0000087ab9 */ /* 0x000fe20000000a00 */
[----:B------:R-:W-:Y:S02]  /*d110*/  IMAD R15, R19, UR12, R12 ;  /* 0x0000000c130f7c24 */ /* 0x000fe4000f8e020c */
[----:B------:R-:W-:Y:S01]  /*d120*/  IMAD.U32 R7, RZ, RZ, UR5 ;  /* 0x00000005ff077e24 */ /* 0x000fe2000f8e00ff */
[----:B------:R-:W5:Y:S01]  /*d130*/  @P0 LDC R22, c[0x0][0xbec] ;  /* 0x0002fb00ff160b82 */ /* 0x000f620000000800 */
[----:B---3--:R-:W-:Y:S01]  /*d140*/  IMAD R23, R23, R18, UR11 ;  /* 0x0000000b17177e24 */ /* 0x008fe2000f8e0212 */
[----:B------:R-:W-:Y:S01]  /*d150*/  IADD3 R5, R5, R15, RZ ;  /* 0x0000000f05057210 */ /* 0x000fe20007ffe0ff */
[----:B------:R-:W-:Y:S01]  /*d160*/  IMAD.U32 R7, RZ, RZ, UR6 ;  /* 0x00000006ff077e24 */ /* 0x000fe2000f8e00ff */
[----:B------:R-:W-:Y:S01]  /*d170*/  ULDC.64 UR6, c[0x0][0xb48] ;  /* 0x0002d20000067ab9 */ /* 0x000fe20000000a00 */
[----:B--2---:R-:W-:Y:S01]  /*d180*/  IMAD R11, R9, 0x80, R6 ;  /* 0x00000080090b7824 */ /* 0x004fe200078e0206 */
[----:B------:R-:W-:-:S02]  /*d190*/  MOV R6, UR4 ;  /* 0x0000000400067c02 */ /* 0x000fc40008000f00 */
[----:B------:R-:W2:Y:S01]  /*d1a0*/  @P0 LDC R153, c[0x0][0xbf0] ;  /* 0x0002fc00ff990b82 */ /* 0x000ea20000000800 */
[----:B------:R-:W-:Y:S01]  /*d1b0*/  ULDC.64 UR4, c[0x0][0xbe0] ;  /* 0x0002f80000047ab9 */ /* 0x000fe20000000a00 */
[----:B-1----:R-:W-:-:S04]  /*d1c0*/  @P0 IMAD.HI.U32 R12, R11, R14, RZ ;  /* 0x0000000e0b0c0227 */ /* 0x002fc800078e00ff */
[C---:B0-----:R-:W-:Y:S02]  /*d1d0*/  IMAD R14, R20.reuse, UR10, RZ ;  /* 0x0000000a140e7c24 */ /* 0x041fe4000f8e02ff */
[----:B------:R-:W-:Y:S01]  /*d1e0*/  IMAD.MOV.U32 R13, RZ, RZ, R11 ;  /* 0x000000ffff0d7224 */ /* 0x000fe200078e000b */
[----:B----4-:R-:W-:Y:S01]  /*d1f0*/  @P0 SHF.R.U32.HI R13, RZ, R17, R12 ;  /* 0x00000011ff0d0219 */ /* 0x010fe2000001160c */
[----:B------:R-:W-:Y:S01]  /*d200*/  IMAD R17, R21, UR12, R14 ;  /* 0x0000000c15117c24 */ /* 0x000fe2000f8e020e */
[----:B------:R-:W-:Y:S01]  /*d210*/  SHF.R.S32.HI R14, RZ, 0x1f, R23 ;  /* 0x0000001fff0e7819 */ /* 0x000fe20000011417 */
[----:B------:R-:W-:-:S04]  /*d220*/  IMAD.WIDE.U32 R6, R20, UR12, R6 ;  /* 0x0000000c14067c25 */ /* 0x000fc8000f8e0006 */
[----:B-----5:R-:W-:-:S04]  /*d230*/  @P0 IMAD.HI.U32 R22, R11, R22, RZ ;  /* 0x000000160b160227 */ /* 0x020fc800078e00ff */
[----:B------:R-:W-:Y:S02]  /*d240*/  IMAD.IADD R7, R7, 0x1, R17 ;  /* 0x0000000107077824 */ /* 0x000fe400078e0211 */
[----:B------:R-:W-:Y:S02]  /*d250*/  IMAD.MOV.U32 R15, RZ, RZ, R11 ;  /* 0x000000ffff0f7224 */ /* 0x000fe400078e000b */
[C---:B------:R-:W-:Y:S01]  /*d260*/  IMAD R12, R14.reuse, UR4, RZ ;  /* 0x000000040e0c7c24 */ /* 0x040fe2000f8e02ff */
[----:B--2---:R-:W-:Y:S01]  /*d270*/  @P0 SHF.R.U32.HI R15, RZ, R153, R22 ;  /* 0x00000099ff0f0219 */ /* 0x004fe20000011616 */
[----:B------:R-:W-:Y:S02]  /*d280*/  IMAD R17, R14, UR6, RZ ;  /* 0x000000060e117c24 */ /* 0x000fe4000f8e02ff */
[----:B------:R-:W-:-:S04]  /*d290*/  IMAD.WIDE.U32 R4, R23, UR4, R4 ;  /* 0x0000000417047c25 */ /* 0x000fc8000f8e0004 */
[----:B------:R-:W-:Y:S01]  /*d2a0*/  IMAD R14, R23, UR5, R12 ;  /* 0x00000005170e7c24 */ /* 0x000fe2000f8e020c */
[----:B------:R-:W-:Y:S01]  /*d2b0*/  IADD3 R4, P0, R13, R4, RZ ;  /* 0x000000040d047210 */ /* 0x000fe20007f1e0ff */
[C---:B------:R-:W-:Y:S01]  /*d2c0*/  IMAD R19, R23.reuse, UR7, R17 ;  /* 0x0000000717137c24 */ /* 0x040fe2000f8e0211 */
[--C-:B------:R-:W-:Y:S01]  /*d2d0*/  SHF.R.S32.HI R17, RZ, 0x1f, R13.reuse ;  /* 0x0000001fff117819 */ /* 0x100fe2000001140d */
[----:B------:R-:W-:Y:S01]  /*d2e0*/  IMAD.MOV R13, RZ, RZ, -R13 ;  /* 0x000000ffff0d7224 */ /* 0x000fe200078e0a0d */
[----:B------:R-:W-:Y:S01]  /*d2f0*/  SHF.R.S32.HI R12, RZ, 0x1f, R15 ;  /* 0x0000001fff0c7819 */ /* 0x000fe2000001140f */
[----:B------:R-:W-:Y:S01]  /*d300*/  ULDC.64 UR4, c[0x0][0xb30] ;  /* 0x0002cc0000047ab9 */ /* 0x000fe20000000a00 */
[----:B------:R-:W-:Y:S01]  /*d310*/  IMAD.WIDE.U32 R6, R23, UR6, R6 ;  /* 0x0000000617067c25 */ /* 0x000fe2000f8e0006 */
[----:B------:R-:W-:Y:S01]  /*d320*/  IADD3.X R5, R17, R5, R14, P0, !PT ;  /* 0x0000000511057210 */ /* 0x000fe200007fe40e */
[----:B------:R-:W-:Y:S02]  /*d330*/  ULDC.64 UR6, c[0x0][0xbc8] ;  /* 0x0002f20000067ab9 */ /* 0x000fe40000000a00 */
[----:B------:R-:W-:Y:S01]  /*d340*/  IMAD.MOV R18, RZ, RZ, -R15 ;  /* 0x000000ffff127224 */ /* 0x000fe200078e0a0f */
[----:B------:R-:W-:Y:S01]  /*d350*/  IADD3 R7, R7, R19, RZ ;  /* 0x0000001307077210 */ /* 0x000fe20007ffe0ff */
[----:B------:R-:W-:-:S02]  /*d360*/  IMAD R12, R12, UR4, RZ ;  /* 0x000000040c0c7c24 */ /* 0x000fc4000f8e02ff */
[C-C-:B------:R-:W-:Y:S02]  /*d370*/  IMAD R13, R8.reuse, R13, R11.reuse ;  /* 0x0000000d080d7224 */ /* 0x140fe400078e020b */
[----:B------:R-:W-:Y:S02]  /*d380*/  IMAD R11, R8, R18, R11 ;  /* 0x00000012080b7224 */ /* 0x000fe400078e020b */
[C---:B------:R-:W-:Y:S01]  /*d390*/  IMAD R17, R15.reuse, UR5, R12 ;  /* 0x000000050f117c24 */ /* 0x040fe2000f8e020c */
[----:B------:R-:W-:Y:S01]  /*d3a0*/  SHF.R.S32.HI R12, RZ, 0x1f, R13 ;  /* 0x0000001fff0c7819 */ /* 0x000fe2000001140d */
[----:B------:R-:W-:Y:S01]  /*d3b0*/  IMAD.WIDE.U32 R6, R15, UR4, R6 ;  /* 0x000000040f067c25 */ /* 0x000fe2000f8e0006 */
[----:B------:R-:W-:Y:S01]  /*d3c0*/  SHF.R.S32.HI R14, RZ, 0x1f, R11 ;  /* 0x0000001fff0e7819 */ /* 0x000fe2000001140b */
[----:B------:R-:W0:Y:S01]  /*d3d0*/  S2UR UR5, SR_CgaCtaId ;  /* 0x00000000000579c3 */ /* 0x000e220000008800 */
[----:B------:R-:W-:Y:S01]  /*d3e0*/  UMOV UR4, 0x400 ;  /* 0x0000040000047882 */ /* 0x000fe20000000000 */
[----:B------:R-:W-:-:S02]  /*d3f0*/  IMAD R12, R12, UR6, RZ ;  /* 0x000000060c0c7c24 */ /* 0x000fc4000f8e02ff */
[----:B------:R-:W-:Y:S02]  /*d400*/  IMAD.IADD R7, R7, 0x1, R17 ;  /* 0x0000000107077824 */ /* 0x000fe400078e0211 */
[----:B------:R-:W-:Y:S02]  /*d410*/  IMAD R14, R14, UR8, RZ ;  /* 0x000000080e0e7c24 */ /* 0x000fe4000f8e02ff */
[C---:B------:R-:W-:Y:S02]  /*d420*/  IMAD R15, R13.reuse, UR7, R12 ;  /* 0x000000070d0f7c24 */ /* 0x040fe4000f8e020c */
[----:B------:R-:W-:Y:S01]  /*d430*/  IMAD.WIDE.U32 R4, R13, UR6, R4 ;  /* 0x000000060d047c25 */ /* 0x000fe2000f8e0004 */
[----:B------:R-:W-:-:S03]  /*d440*/  ULDC.64 UR6, c[0x0][0xba8] ;  /* 0x0002ea0000067ab9 */ /* 0x000fc60000000a00 */
[C---:B------:R-:W-:Y:S01]  /*d450*/  IMAD R17, R11.reuse, UR9, R14 ;  /* 0x000000090b117c24 */ /* 0x040fe2000f8e020e */
[----:B------:R-:W-:Y:S01]  /*d460*/  LEA R18, P0, R4, UR6, 0x2 ;  /* 0x0000000604127c11 */ /* 0x000fe2000f8010ff */
[----:B------:R-:W-:Y:S01]  /*d470*/  IMAD.WIDE.U32 R12, R11, UR8, R6 ;  /* 0x000000080b0c7c25 */ /* 0x000fe2000f8e0006 */
[----:B------:R-:W-:Y:S01]  /*d480*/  ULDC.64 UR8, c[0x0][0xb00] ;  /* 0x0002c00000087ab9 */ /* 0x000fe20000000a00 */
[----:B------:R-:W-:Y:S02]  /*d490*/  ULDC UR6, c[0x0][0xa88] ;  /* 0x0002a20000067ab9 */ /* 0x000fe40000000800 */
[----:B------:R-:W-:Y:S01]  /*d4a0*/  IMAD.IADD R5, R5, 0x1, R15 ;  /* 0x0000000105057824 */ /* 0x000fe200078e020f */
[----:B------:R-:W-:Y:S01]  /*d4b0*/  LEA R6, P1, R12, UR8, 0x2 ;  /* 0x000000080c067c11 */ /* 0x000fe2000f8210ff */
[----:B------:R-:W-:Y:S01]  /*d4c0*/  IMAD.IADD R7, R13, 0x1, R17 ;  /* 0x000000010d077824 */ /* 0x000fe200078e0211 */
[----:B------:R-:W-:Y:S01]  /*d4d0*/  SHFL.IDX PT, R14, R18, 0x1, 0x1c1f ;  /* 0x003c1f00120e7f89 */ /* 0x000fe200000e0000 */
[----:B------:R-:W-:Y:S01]  /*d4e0*/  IMAD R11, R9, 0x80, R16 ;  /* 0x00000080090b7824 */ /* 0x000fe200078e0210 */
[----:B------:R-:W-:Y:S01]  /*d4f0*/  LEA.HI.X R17, R4, UR7, R5, 0x2, P0 ;  /* 0x0000000704117c11 */ /* 0x000fe200080f1405 */
[----:B0-----:R-:W-:Y:S01]  /*d500*/  ULEA UR4, UR5, UR4, 0x18 ;  /* 0x0000000405047291 */ /* 0x001fe2000f8ec03f */
[----:B------:R-:W-:Y:S01]  /*d510*/  LEA.HI.X R7, R12, UR9, R7, 0x2, P1 ;  /* 0x000000090c077c11 */ /* 0x000fe200088f1407 */
[----:B------:R-:W-:Y:S01]  /*d520*/  IMAD R8, R8, UR6, RZ ;  /* 0x0000000608087c24 */ /* 0x000fe2000f8e02ff */
[----:B------:R-:W-:Y:S01]  /*d530*/  SHFL.IDX PT, R12, R18, RZ, 0x1c1f ;  /* 0x001c1fff120c7589 */ /* 0x000fe200000e0000 */
[----:B------:R-:W-:Y:S01]  /*d540*/  LOP3.LUT P0, RZ, R3, 0x3, RZ, 0xc0, !PT ;  /* 0x0000000303ff7812 */ /* 0x000fe2000780c0ff */
[----:B------:R-:W-:Y:S01]  /*d550*/  UIADD3 UR4, UR4, 0x30820, URZ ;  /* 0x0003082004047890 */ /* 0x000fe2000fffe03f */
[C---:B------:R-:W-:Y:S01]  /*d560*/  IADD3 R9, R11.reuse, 0x8, RZ ;  /* 0x000000080b097810 */ /* 0x040fe20007ffe0ff */
[----:B------:R-:W0:Y:S01]  /*d570*/  SHFL.IDX PT, R13, R17, RZ, 0x1c1f ;  /* 0x001c1fff110d7589 */ /* 0x000e2200000e0000 */
[-C--:B------:R-:W-:Y:S01]  /*d580*/  ISETP.GE.OR P1, PT, R11, R8.reuse, P0 ;  /* 0x000000080b00720c */ /* 0x080fe20000726670 */
[----:B------:R-:W-:Y:S01]  /*d590*/  UPRMT UR4, URZ, 0x654, UR4 ;  /* 0x000006543f047896 */ /* 0x000fe20008000004 */
[-C--:B------:R-:W-:Y:S01]  /*d5a0*/  ISETP.GE.OR P0, PT, R9, R8.reuse, P0 ;  /* 0x000000080900720c */ /* 0x080fe20000706670 */
[----:B------:R-:W1:Y:S01]  /*d5b0*/  SHFL.IDX PT, R15, R17, 0x1, 0x1c1f ;  /* 0x003c1f00110f7f89 */ /* 0x000e6200000e0000 */
[----:B------:R-:W-:Y:S01]  /*d5c0*/  ISETP.GE.AND P2, PT, R11, R8, PT ;  /* 0x000000080b00720c */ /* 0x000fe20003f46270 */
[----:B------:R-:W-:-:S02]  /*d5d0*/  IMAD.IADD R3, R3, 0x1, -R10 ;  /* 0x0000000103037824 */ /* 0x000fc400078e0a0a */
[----:B------:R2:W3:Y:S02]  /*d5e0*/  SHFL.IDX PT, R4, R6, RZ, 0x1c1f ;  /* 0x001c1fff06047589 */ /* 0x0004e400000e0000 */
[----:B------:R-:W-:Y:S01]  /*d5f0*/  IMAD.SHL.U32 R3, R3, 0x2, RZ ;  /* 0x0000000203037824 */ /* 0x000fe200078e00ff */
[----:B------:R-:W-:Y:S01]  /*d600*/  SYNCS.ARRIVE.TRANS64.RED.A1T0 RZ, [UR4], RZ ;  /* 0x000000ffffff79a7 */ /* 0x000fe20008100404 */
[----:B------:R2:W4:Y:S04]  /*d610*/  SHFL.IDX PT, R5, R7, RZ, 0x1c1f ;  /* 0x001c1fff07057589 */ /* 0x00052800000e0000 */
[----:B0-----:R2:W-:Y:S04]  /*d620*/  @!P1 ST.E desc[UR60][R12.64], R0 ;  /* 0x000000000c009985 */ /* 0x0015e8000c10193c */
[----:B-1----:R2:W-:Y:S01]  /*d630*/  @!P0 ST.E desc[UR60][R14.64], R2 ;  /* 0x000000020e008985 */ /* 0x0025e2000c10193c */
[----:B------:R-:W-:Y:S05]  /*d640*/  @P2 BRA `(.L_x_1080) ;  /* 0x0000000800f82947 */ /* 0x000fea0003800000 */
[C---:B--2---:R-:W-:Y:S01]  /*d650*/  VIADD R0, R3.reuse, 0x8 ;  /* 0x0000000803007836 */ /* 0x044fe20000000000 */
[----:B------:R-:W-:Y:S01]  /*d660*/  ULDC UR4, c[0x0][0xac8] ;  /* 0x0002b20000047ab9 */ /* 0x000fe20000000800 */
[C---:B------:R-:W-:Y:S01]  /*d670*/  VIADD R2, R3.reuse, 0x10 ;  /* 0x0000001003027836 */ /* 0x040fe20000000000 */
[C---:B------:R-:W-:Y:S01]  /*d680*/  IADD3 R10, R3.reuse, 0x18, RZ ;  /* 0x00000018030a7810 */ /* 0x040fe20007ffe0ff */
[C---:B------:R-:W-:Y:S01]  /*d690*/  VIADD R18, R3.reuse, 0x20 ;  /* 0x0000002003127836 */ /* 0x040fe20000000000 */
[----:B------:R-:W-:Y:S01]  /*d6a0*/  ISETP.GE.AND P3, PT, R0, UR4, PT ;  /* 0x0000000400007c0c */ /* 0x000fe2000bf66270 */
[C---:B------:R-:W-:Y:S01]  /*d6b0*/  VIADD R19, R3.reuse, 0x28 ;  /* 0x0000002803137836 */ /* 0x040fe20000000000 */
[----:B------:R-:W-:Y:S01]  /*d6c0*/  ISETP.GE.AND P4, PT, R2, UR4, PT ;  /* 0x0000000402007c0c */ /* 0x000fe2000bf86270 */
[C---:B------:R-:W-:Y:S01]  /*d6d0*/  VIADD R21, R3.reuse, 0x48 ;  /* 0x0000004803157836 */ /* 0x040fe20000000000 */
[----:B------:R-:W-:Y:S01]  /*d6e0*/  ISETP.GE.AND P5, PT, R10, UR4, PT ;  /* 0x000000040a007c0c */ /* 0x000fe2000bfa6270 */
[C---:B------:R-:W-:Y:S01]  /*d6f0*/  VIADD R22, R3.reuse, 0x50 ;  /* 0x0000005003167836 */ /* 0x040fe20000000000 */
[----:B------:R-:W-:-:S02]  /*d700*/  ISETP.GE.AND P2, PT, R3, UR4, PT ;  /* 0x0000000403007c0c */ /* 0x000fc4000bf46270 */
[----:B------:R-:W-:Y:S02]  /*d710*/  ISETP.GE.AND P0, PT, R18, UR4, PT ;  /* 0x0000000412007c0c */ /* 0x000fe4000bf06270 */
[----:B------:R-:W-:Y:S02]  /*d720*/  ISETP.GE.AND P1, PT, R19, UR4, PT ;  /* 0x0000000413007c0c */ /* 0x000fe4000bf26270 */
[----:B------:R-:W-:Y:S02]  /*d730*/  IADD3 R20, R3, 0x40, RZ ;  /* 0x0000004003147810 */ /* 0x000fe40007ffe0ff */
[----:B------:R-:W-:Y:S02]  /*d740*/  @!P3 LEA.HI R0, R0, R0, RZ, 0x1 ;  /* 0x000000000000b211 */ /* 0x000fe400078f08ff */
[----:B------:R-:W-:Y:S02]  /*d750*/  @!P4 LEA.HI R2, R2, R2, RZ, 0x1 ;  /* 0x000000020202c211 */ /* 0x000fe400078f08ff */
[----:B------:R-:W-:-:S02]  /*d760*/  @!P5 LEA.HI R10, R10, R10, RZ, 0x1 ;  /* 0x0000000a0a0ad211 */ /* 0x000fc400078f08ff */
[----:B------:R-:W-:Y:S01]  /*d770*/  @!P3 LOP3.LUT R13, R0, 0xfffffffe, RZ, 0xc0, !PT ;  /* 0xfffffffe000db812 */ /* 0x000fe200078ec0ff */
[C---:B------:R-:W-:Y:S01]  /*d780*/  VIADD R0, R3.reuse, 0x30 ;  /* 0x0000003003007836 */ /* 0x040fe20000000000 */
[----:B------:R-:W-:Y:S01]  /*d790*/  @!P4 LOP3.LUT R15, R2, 0xfffffffe, RZ, 0xc0, !PT ;  /* 0xfffffffe020fc812 */ /* 0x000fe200078ec0ff */
[C---:B------:R-:W-:Y:S01]  /*d7a0*/  VIADD R2, R3.reuse, 0x38 ;  /* 0x0000003803027836 */ /* 0x040fe20000000000 */
[----:B------:R-:W-:Y:S01]  /*d7b0*/  @!P5 LOP3.LUT R17, R10, 0xfffffffe, RZ, 0xc0, !PT ;  /* 0xfffffffe0a11d812 */ /* 0x000fe200078ec0ff */
[--C-:B---34-:R-:W-:Y:S01]  /*d7c0*/  @!P2 IMAD.WIDE R10, R3, 0x4, R4.reuse ;  /* 0x00000004030aa825 */ /* 0x118fe200078e0204 */
[----:B------:R-:W-:Y:S02]  /*d7d0*/  ISETP.GE.AND P6, PT, R22, UR4, PT ;  /* 0x0000000416007c0c */ /* 0x000fe4000bfc6270 */
[----:B------:R-:W-:Y:S01]  /*d7e0*/  @!P0 LEA.HI R18, R18, R18, RZ, 0x1 ;  /* 0x0000001212128211 */ /* 0x000fe200078f08ff */
[----:B------:R-:W-:Y:S01]  /*d7f0*/  @!P3 IMAD.WIDE R12, R13, 0x4, R4 ;  /* 0x000000040d0cb825 */ /* 0x000fe200078e0204 */
[----:B------:R0:W-:Y:S01]  /*d800*/  @!P2 ST.E.64 desc[UR60][R10.64], R24 ;  /* 0x000000180a00a985 */ /* 0x0001e2000c101b3c */
[----:B------:R-:W-:-:S02]  /*d810*/  ISETP.GE.AND P2, PT, R0, UR4, PT ;  /* 0x0000000400007c0c */ /* 0x000fc4000bf46270 */
[--C-:B------:R-:W-:Y:S01]  /*d820*/  @!P4 IMAD.WIDE R14, R15, 0x4, R4.reuse ;  /* 0x000000040f0ec825 */ /* 0x100fe200078e0204 */
[----:B------:R1:W-:Y:S01]  /*d830*/  @!P3 ST.E.64 desc[UR60][R12.64], R28 ;  /* 0x0000001c0c00b985 */ /* 0x0003e2000c101b3c */
[----:B------:R-:W-:Y:S02]  /*d840*/  ISETP.GE.AND P3, PT, R2, UR4, PT ;  /* 0x0000000402007c0c */ /* 0x000fe4000bf66270 */
[----:B------:R-:W-:Y:S01]  /*d850*/  @!P5 IMAD.WIDE R16, R17, 0x4, R4 ;  /* 0x000000041110d825 */ /* 0x000fe200078e0204 */
[----:B------:R2:W-:Y:S01]  /*d860*/  @!P4 ST.E.64 desc[UR60][R14.64], R32 ;  /* 0x000000200e00c985 */ /* 0x0005e2000c101b3c */
[----:B------:R-:W-:Y:S02]  /*d870*/  ISETP.GE.AND P4, PT, R20, UR4, PT ;  /* 0x0000000414007c0c */ /* 0x000fe4000bf86270 */
[----:B------:R-:W-:Y:S01]  /*d880*/  @!P1 LEA.HI R19, R19, R19, RZ, 0x1 ;  /* 0x0000001313139211 */ /* 0x000fe200078f08ff */
[----:B------:R3:W-:Y:S01]  /*d890*/  @!P5 ST.E.64 desc[UR60][R16.64], R36 ;  /* 0x000000241000d985 */ /* 0x0007e2000c101b3c */
[----:B------:R-:W-:Y:S01]  /*d8a0*/  ISETP.GE.AND P5, PT, R21, UR4, PT ;  /* 0x0000000415007c0c */ /* 0x000fe2000bfa6270 */
[C---:B0-----:R-:W-:Y:S01]  /*d8b0*/  VIADD R24, R3.reuse, 0x58 ;  /* 0x0000005803187836 */ /* 0x041fe20000000000 */
[----:B------:R-:W-:Y:S01]  /*d8c0*/  @!P0 LOP3.LUT R11, R18, 0xfffffffe, RZ, 0xc0, !PT ;  /* 0xfffffffe120b8812 */ /* 0x000fe200078ec0ff */
[----:B------:R-:W-:Y:S01]  /*d8d0*/  VIADD R25, R3, 0x60 ;  /* 0x0000006003197836 */ /* 0x000fe20000000000 */
[----:B------:R-:W-:-:S02]  /*d8e0*/  @!P2 LEA.HI R0, R0, R0, RZ, 0x1 ;  /* 0x000000000000a211 */ /* 0x000fc400078f08ff */
[----:B-1----:R-:W-:Y:S01]  /*d8f0*/  @!P1 LOP3.LUT R13, R19, 0xfffffffe, RZ, 0xc0, !PT ;  /* 0xfffffffe130d9812 */ /* 0x002fe200078ec0ff */
        /* <DEDUP_REMOVED lines=11> */
[----:B------:R-:W-:Y:S01]  /*d9b0*/  @!P4 LOP3.LUT R19, R20, 0xfffffffe, RZ, 0xc0, !PT ;  /* 0xfffffffe1413c812 */ /* 0x000fe200078ec0ff */
[----:B------:R-:W-:Y:S01]  /*d9c0*/  VIADD R20, R3, 0x78 ;  /* 0x0000007803147836 */ /* 0x000fe20000000000 */
[----:B------:R-:W-:-:S02]  /*d9d0*/  @!P5 LOP3.LUT R21, R21, 0xfffffffe, RZ, 0xc0, !PT ;  /* 0xfffffffe1515d812 */ /* 0x000fc400078ec0ff */
[----:B------:R-:W-:Y:S01]  /*d9e0*/  @!P6 LOP3.LUT R23, R22, 0xfffffffe, RZ, 0xc0, !PT ;  /* 0xfffffffe1617e812 */ /* 0x000fe200078ec0ff */
[----:B------:R-:W-:Y:S01]  /*d9f0*/  VIADD R22, R3, 0x88 ;  /* 0x0000008803167836 */ /* 0x000fe20000000000 */
[----:B------:R-:W-:Y:S01]  /*da00*/  ISETP.GE.AND P1, PT, R24, UR4, PT ;  /* 0x0000000418007c0c */ /* 0x000fe2000bf26270 */
[--C-:B0-----:R-:W-:Y:S01]  /*da10*/  @!P2 IMAD.WIDE R10, R15, 0x4, R4.reuse ;  /* 0x000000040f0aa825 */ /* 0x101fe200078e0204 */
[----:B------:R-:W-:Y:S02]  /*da20*/  ISETP.GE.AND P0, PT, R25, UR4, PT ;  /* 0x0000000419007c0c */ /* 0x000fe4000bf06270 */
[----:B------:R-:W-:Y:S01]  /*da30*/  IADD3 R0, R3, 0x68, RZ ;  /* 0x0000006803007810 */ /* 0x000fe20007ffe0ff */
[--C-:B-1----:R-:W-:Y:S01]  /*da40*/  @!P3 IMAD.WIDE R12, R17, 0x4, R4.reuse ;  /* 0x00000004110cb825 */ /* 0x102fe200078e0204 */
[----:B------:R0:W-:Y:S02]  /*da50*/  @!P2 ST.E.64 desc[UR60][R10.64], R48 ;  /* 0x000000300a00a985 */ /* 0x0001e4000c101b3c */
[----:B------:R-:W-:Y:S01]  /*da60*/  ISETP.GE.AND P2, PT, R0, UR4, PT ;  /* 0x0000000400007c0c */ /* 0x000fe2000bf46270 */
[----:B------:R-:W-:Y:S01]  /*da70*/  @!P4 IMAD.WIDE R14, R19, 0x4, R4 ;  /* 0x00000004130ec825 */ /* 0x000fe200078e0204 */
[----:B------:R1:W-:Y:S01]  /*da80*/  @!P3 ST.E.64 desc[UR60][R12.64], R52 ;  /* 0x000000340c00b985 */ /* 0x0003e2000c101b3c */
[----:B------:R-:W-:-:S02]  /*da90*/  ISETP.GE.AND P3, PT, R22, UR4, PT ;  /* 0x0000000416007c0c */ /* 0x000fc4000bf66270 */
[--C-:B------:R-:W-:Y:S01]  /*daa0*/  @!P5 IMAD.WIDE R16, R21, 0x4, R4.reuse ;  /* 0x000000041510d825 */ /* 0x100fe200078e0204 */
[----:B------:R2:W-:Y:S01]  /*dab0*/  @!P4 ST.E.64 desc[UR60][R14.64], R56 ;  /* 0x000000380e00c985 */ /* 0x0005e2000c101b3c */
[----:B------:R-:W-:Y:S02]  /*dac0*/  @!P1 LEA.HI R24, R24, R24, RZ, 0x1 ;  /* 0x0000001818189211 */ /* 0x000fe400078f08ff */
[----:B------:R-:W-:Y:S01]  /*dad0*/  @!P6 IMAD.WIDE R18, R23, 0x4, R4 ;  /* 0x000000041712e825 */ /* 0x000fe200078e0204 */
[----:B------:R3:W-:Y:S01]  /*dae0*/  @!P5 ST.E.64 desc[UR60][R16.64], R60 ;  /* 0x0000003c1000d985 */ /* 0x0007e2000c101b3c */
[----:B------:R-:W-:Y:S02]  /*daf0*/  ISETP.GE.AND P5, PT, R20, UR4, PT ;  /* 0x0000000414007c0c */ /* 0x000fe4000bfa6270 */
[----:B------:R-:W-:Y:S01]  /*db00*/  VIADD R21, R3, 0x80 ;  /* 0x0000008003157836 */ /* 0x000fe20000000000 */
[----:B------:R4:W-:Y:S01]  /*db10*/  @!P6 ST.E.64 desc[UR60][R18.64], R64 ;  /* 0x000000401200e985 */ /* 0x0009e2000c101b3c */
[----:B------:R-:W-:-:S02]  /*db20*/  ISETP.GE.AND P6, PT, R2, UR4, PT ;  /* 0x0000000402007c0c */ /* 0x000fc4000bfc6270 */
[----:B------:R-:W-:Y:S02]  /*db30*/  @!P0 LEA.HI R25, R25, R25, RZ, 0x1 ;  /* 0x0000001919198211 */ /* 0x000fe400078f08ff */
[----:B------:R-:W-:Y:S02]  /*db40*/  ISETP.GE.AND P4, PT, R21, UR4, PT ;  /* 0x0000000415007c0c */ /* 0x000fe4000bf86270 */
[----:B0-----:R-:W-:Y:S02]  /*db50*/  @!P1 LOP3.LUT R11, R24, 0xfffffffe, RZ, 0xc0, !PT ;  /* 0xfffffffe180b9812 */ /* 0x001fe400078ec0ff */
[----:B-1----:R-:W-:Y:S01]  /*db60*/  @!P0 LOP3.LUT R13, R25, 0xfffffffe, RZ, 0xc0, !PT ;  /* 0xfffffffe190d8812 */ /* 0x002fe200078ec0ff */
[----:B------:R-:W-:Y:S01]  /*db70*/  VIADD R25, R3, 0x98 ;  /* 0x0000009803197836 */ /* 0x000fe20000000000 */
[----:B------:R-:W-:Y:S01]  /*db80*/  @!P2 LEA.HI R0, R0, R0, RZ, 0x1 ;  /* 0x000000000000a211 */ /* 0x000fe200078f08ff */
[----:B------:R-:W-:Y:S01]  /*db90*/  @!P1 IMAD.WIDE R10, R11, 0x4, R4 ;  /* 0x000000040b0a9825 */ /* 0x000fe200078e0204 */
[----:B------:R-:W-:-:S02]  /*dba0*/  @!P5 LEA.HI R20, R20, R20, RZ, 0x1 ;  /* 0x000000141414d211 */ /* 0x000fc400078f08ff */
[----:B------:R-:W-:Y:S01]  /*dbb0*/  @!P6 LEA.HI R2, R2, R2, RZ, 0x1 ;  /* 0x000000020202e211 */ /* 0x000fe200078f08ff */
[--C-:B------:R-:W-:Y:S01]  /*dbc0*/  @!P0 IMAD.WIDE R12, R13, 0x4, R4.reuse ;  /* 0x000000040d0c8825 */ /* 0x100fe200078e0204 */
        /* <DEDUP_REMOVED lines=10> */
[C---:B------:R-:W-:Y:S01]  /*dc70*/  VIADD R20, R3.reuse, 0xb0 ;  /* 0x000000b003147836 */ /* 0x040fe20000000000 */
[----:B------:R-:W-:Y:S01]  /*dc80*/  @!P3 LOP3.LUT R23, R22, 0xfffffffe, RZ, 0xc0, !PT ;  /* 0xfffffffe1617b812 */ /* 0x000fe200078ec0ff */
[C---:B------:R-:W-:Y:S01]  /*dc90*/  VIADD R22, R3.reuse, 0xc0 ;  /* 0x000000c003167836 */ /* 0x040fe20000000000 */
[----:B------:R-:W-:Y:S01]  /*dca0*/  IADD3 R24, R3, 0x90, RZ ;  /* 0x0000009003187810 */ /* 0x000fe20007ffe0ff */
[----:B0-----:R-:W-:Y:S01]  /*dcb0*/  @!P2 IMAD.WIDE R10, R15, 0x4, R4 ;  /* 0x000000040f0aa825 */ /* 0x001fe200078e0204 */
[----:B------:R-:W-:-:S02]  /*dcc0*/  ISETP.GE.AND P1, PT, R25, UR4, PT ;  /* 0x0000000419007c0c */ /* 0x000fc4000bf26270 */
[----:B------:R-:W-:Y:S01]  /*dcd0*/  ISETP.GE.AND P0, PT, R24, UR4, PT ;  /* 0x0000000418007c0c */ /* 0x000fe2000bf06270 */
[--C-:B-1----:R-:W-:Y:S01]  /*dce0*/  @!P6 IMAD.WIDE R12, R17, 0x4, R4.reuse ;  /* 0x00000004110ce825 */ /* 0x102fe200078e0204 */
[----:B------:R0:W-:Y:S01]  /*dcf0*/  @!P2 ST.E.64 desc[UR60][R10.64], R76 ;  /* 0x0000004c0a00a985 */ /* 0x0001e2000c101b3c */
[----:B------:R-:W-:Y:S02]  /*dd00*/  ISETP.GE.AND P2, PT, R0, UR4, PT ;  /* 0x0000000400007c0c */ /* 0x000fe4000bf46270 */
[--C-:B------:R-:W-:Y:S01]  /*dd10*/  @!P5 IMAD.WIDE R14, R19, 0x4, R4.reuse ;  /* 0x00000004130ed825 */ /* 0x100fe200078e0204 */
[----:B------:R1:W-:Y:S01]  /*dd20*/  @!P6 ST.E.64 desc[UR60][R12.64], R80 ;  /* 0x000000500c00e985 */ /* 0x0003e2000c101b3c */
[----:B------:R-:W-:Y:S02]  /*dd30*/  ISETP.GE.AND P6, PT, R22, UR4, PT ;  /* 0x0000000416007c0c */ /* 0x000fe4000bfc6270 */
[----:B------:R-:W-:Y:S01]  /*dd40*/  @!P4 IMAD.WIDE R16, R21, 0x4, R4 ;  /* 0x000000041510c825 */ /* 0x000fe200078e0204 */
[----:B------:R2:W-:Y:S01]  /*dd50*/  @!P5 ST.E.64 desc[UR60][R14.64], R84 ;  /* 0x000000540e00d985 */ /* 0x0005e2000c101b3c */
[----:B------:R-:W-:-:S02]  /*dd60*/  IADD3 R21, R3, 0xb8, RZ ;  /* 0x000000b803157810 */ /* 0x000fc40007ffe0ff */
[----:B------:R-:W-:Y:S01]  /*dd70*/  @!P3 IMAD.WIDE R18, R23, 0x4, R4 ;  /* 0x000000041712b825 */ /* 0x000fe200078e0204 */
[----:B------:R3:W-:Y:S01]  /*dd80*/  @!P4 ST.E.64 desc[UR60][R16.64], R88 ;  /* 0x000000581000c985 */ /* 0x0007e2000c101b3c */
[----:B------:R-:W-:Y:S02]  /*dd90*/  ISETP.GE.AND P4, PT, R20, UR4, PT ;  /* 0x0000000414007c0c */ /* 0x000fe4000bf86270 */
[----:B------:R-:W-:Y:S01]  /*dda0*/  ISETP.GE.AND P5, PT, R21, UR4, PT ;  /* 0x0000000415007c0c */ /* 0x000fe2000bfa6270 */
[----:B------:R4:W-:Y:S01]  /*ddb0*/  @!P3 ST.E.64 desc[UR60][R18.64], R92 ;  /* 0x0000005c1200b985 */ /* 0x0009e2000c101b3c */
[----:B------:R-:W-:Y:S02]  /*ddc0*/  ISETP.GE.AND P3, PT, R2, UR4, PT ;  /* 0x0000000402007c0c */ /* 0x000fe4000bf66270 */
[----:B------:R-:W-:Y:S02]  /*ddd0*/  @!P0 LEA.HI R24, R24, R24, RZ, 0x1 ;  /* 0x0000001818188211 */ /* 0x000fe400078f08ff */
[----:B------:R-:W-:-:S02]  /*dde0*/  @!P1 LEA.HI R25, R25, R25, RZ, 0x1 ;  /* 0x0000001919199211 */ /* 0x000fc400078f08ff */
[----:B0-----:R-:W-:Y:S02]  /*ddf0*/  @!P0 LOP3.LUT R11, R24, 0xfffffffe, RZ, 0xc0, !PT ;  /* 0xfffffffe180b8812 */ /* 0x001fe400078ec0ff */
[----:B------:R-:W-:Y:S02]  /*de00*/  @!P2 LEA.HI R0, R0, R0, RZ, 0x1 ;  /* 0x000000000000a211 */ /* 0x000fe400078f08ff */
[----:B-1----:R-:W-:Y:S01]  /*de10*/  @!P1 LOP3.LUT R13, R25, 0xfffffffe, RZ, 0xc0, !PT ;  /* 0xfffffffe190d9812 */ /* 0x002fe200078ec0ff */
[--C-:B------:R-:W-:Y:S01]  /*de20*/  @!P0 IMAD.WIDE R10, R11, 0x4, R4.reuse ;  /* 0x000000040b0a8825 */ /* 0x100fe200078e0204 */
[----:B------:R-:W-:Y:S02]  /*de30*/  @!P4 LEA.HI R20, R20, R20, RZ, 0x1 ;  /* 0x000000141414c211 */ /* 0x000fe400078f08ff */
[----:B------:R-:W-:Y:S01]  /*de40*/  @!P3 LEA.HI R2, R2, R2, RZ, 0x1 ;  /* 0x000000020202b211 */ /* 0x000fe200078f08ff */
[--C-:B------:R-:W-:Y:S01]  /*de50*/  @!P1 IMAD.WIDE R12, R13, 0x4, R4.reuse ;  /* 0x000000040d0c9825 */ /* 0x100fe200078e0204 */
[----:B--2---:R-:W-:Y:S01]  /*de60*/  @!P2 LOP3.LUT R15, R0, 0xfffffffe, RZ, 0xc0, !PT ;  /* 0xfffffffe000fa812 */ /* 0x004fe200078ec0ff */
[----:B------:R0:W-:Y:S01]  /*de70*/  @!P0 ST.E.64 desc[UR60][R10.64], R96 ;  /* 0x000000600a008985 */ /* 0x0001e2000c101b3c */
[----:B------:R-:W-:Y:S01]  /*de80*/  @!P5 LEA.HI R21, R21, R21, RZ, 0x1 ;  /* 0x000000151515d211 */ /* 0x000fe200078f08ff */
[----:B------:R-:W-:Y:S01]  /*de90*/  VIADD R0, R3, 0xc8 ;  /* 0x000000c803007836 */ /* 0x000fe20000000000 */
[----:B---3--:R-:W-:Y:S01]  /*dea0*/  @!P3 LOP3.LUT R17, R2, 0xfffffffe, RZ, 0xc0, !PT ;  /* 0xfffffffe0211b812 */ /* 0x008fe200078ec0ff */
[--C-:B------:R-:W-:Y:S01]  /*deb0*/  @!P2 IMAD.WIDE R14, R15, 0x4, R4.reuse ;  /* 0x000000040f0ea825 */ /* 0x100fe200078e0204 */
[----:B------:R-:W-:Y:S01]  /*dec0*/  @!P6 LEA.HI R22, R22, R22, RZ, 0x1 ;  /* 0x000000161616e211 */ /* 0x000fe200078f08ff */
[----:B------:R1:W-:Y:S01]  /*ded0*/  @!P1 ST.E.64 desc[UR60][R12.64], R100 ;  /* 0x000000640c009985 */ /* 0x0003e2000c101b3c */
[----:B----4-:R-:W-:Y:S01]  /*dee0*/  @!P4 LOP3.LUT R19, R20, 0xfffffffe, RZ, 0xc0, !PT ;  /* 0xfffffffe1413c812 */ /* 0x010fe200078ec0ff */
[----:B------:R-:W-:Y:S01]  /*def0*/  VIADD R2, R3, 0xd0 ;  /* 0x000000d003027836 */ /* 0x000fe20000000000 */
[----:B------:R-:W-:Y:S01]  /*df00*/  @!P5 LOP3.LUT R21, R21, 0xfffffffe, RZ, 0xc0, !PT ;  /* 0xfffffffe1515d812 */ /* 0x000fe200078ec0ff */
[----:B------:R2:W-:Y:S01]  /*df10*/  @!P2 ST.E.64 desc[UR60][R14.64], R104 ;  /* 0x000000680e00a985 */ /* 0x0005e2000c101b3c */
[----:B------:R-:W-:Y:S01]  /*df20*/  @!P6 LOP3.LUT R23, R22, 0xfffffffe, RZ, 0xc0, !PT ;  /* 0xfffffffe1617e812 */ /* 0x000fe200078ec0ff */
[----:B------:R-:W-:Y:S01]  /*df30*/  VIADD R20, R3, 0xd8 ;  /* 0x000000d803147836 */ /* 0x000fe20000000000 */
[----:B------:R-:W-:Y:S01]  /*df40*/  ISETP.GE.AND P0, PT, R0, UR4, PT ;  /* 0x0000000400007c0c */ /* 0x000fe2000bf06270 */
[----:B0-----:R-:W-:Y:S01]  /*df50*/  @!P3 IMAD.WIDE R10, R17, 0x4, R4 ;  /* 0x00000004110ab825 */ /* 0x001fe200078e0204 */
[----:B------:R-:W-:-:S02]  /*df60*/  ISETP.GE.AND P1, PT, R2, UR4, PT ;  /* 0x0000000402007c0c */ /* 0x000fc4000bf26270 */
[----:B------:R-:W-:Y:S01]  /*df70*/  ISETP.GE.AND P2, PT, R20, UR4, PT ;  /* 0x0000000414007c0c */ /* 0x000fe2000bf46270 */
[--C-:B------:R-:W-:Y:S01]  /*df80*/  @!P5 IMAD.WIDE R16, R21, 0x4, R4.reuse ;  /* 0x000000041510d825 */ /* 0x100fe200078e0204 */
[----:B------:R0:W-:Y:S01]  /*df90*/  @!P3 ST.E.64 desc[UR60][R10.64], R108 ;  /* 0x0000006c0a00b985 */ /* 0x0001e2000c101b3c */
[----:B------:R-:W-:Y:S02]  /*dfa0*/  IADD3 R21, R3, 0xe0, RZ ;  /* 0x000000e003157810 */ /* 0x000fe40007ffe0ff */
[--C-:B-1----:R-:W-:Y:S02]  /*dfb0*/  @!P4 IMAD.WIDE R12, R19, 0x4, R4.reuse ;  /* 0x00000004130cc825 */ /* 0x102fe400078e0204 */
[----:B------:R-:W-:Y:S02]  /*dfc0*/  ISETP.GE.AND P3, PT, R21, UR4, PT ;  /* 0x0000000415007c0c */ /* 0x000fe4000bf66270 */
[----:B------:R-:W-:Y:S01]  /*dfd0*/  @!P6 IMAD.WIDE R18, R23, 0x4, R4 ;  /* 0x000000041712e825 */ /* 0x000fe200078e0204 */
[----:B------:R1:W-:Y:S01]  /*dfe0*/  @!P4 ST.E.64 desc[UR60][R12.64], R112 ;  /* 0x000000700c00c985 */ /* 0x0003e2000c101b3c */
[----:B------:R-:W-:-:S02]  /*dff0*/  @!P0 LEA.HI R0, R0, R0, RZ, 0x1 ;  /* 0x0000000000008211 */ /* 0x000fc400078f08ff */
[C---:B--2---:R-:W-:Y:S01]  /*e000*/  VIADD R14, R3.reuse, 0xe8 ;  /* 0x000000e8030e7836 */ /* 0x044fe20000000000 */
[----:B------:R2:W-:Y:S01]  /*e010*/  @!P5 ST.E.64 desc[UR60][R16.64], R116 ;  /* 0x000000741000d985 */ /* 0x0005e2000c101b3c */
[C---:B------:R-:W-:Y:S01]  /*e020*/  VIADD R15, R3.reuse, 0xf0 ;  /* 0x000000f0030f7836 */ /* 0x040fe20000000000 */
[----:B------:R-:W-:Y:S01]  /*e030*/  @!P1 LEA.HI R2, R2, R2, RZ, 0x1 ;  /* 0x0000000202029211 */ /* 0x000fe200078f08ff */
[----:B0-----:R-:W-:Y:S01]  /*e040*/  VIADD R11, R3, 0xf8 ;  /* 0x000000f8030b7836 */ /* 0x001fe20000000000 */
[----:B------:R0:W-:Y:S01]  /*e050*/  @!P6 ST.E.64 desc[UR60][R18.64], R120 ;  /* 0x000000781200e985 */ /* 0x0001e2000c101b3c */
[----:B------:R-:W-:Y:S02]  /*e060*/  ISETP.GE.AND P4, PT, R14, UR4, PT ;  /* 0x000000040e007c0c */ /* 0x000fe4000bf86270 */
[----:B------:R-:W-:Y:S02]  /*e070*/  ISETP.GE.AND P5, PT, R15, UR4, PT ;  /* 0x000000040f007c0c */ /* 0x000fe4000bfa6270 */
[----:B------:R-:W-:-:S02]  /*e080*/  ISETP.GE.AND P6, PT, R11, UR4, PT ;  /* 0x000000040b007c0c */ /* 0x000fc4000bfc6270 */
[----:B------:R-:W-:Y:S02]  /*e090*/  @!P2 LEA.HI R20, R20, R20, RZ, 0x1 ;  /* 0x000000141414a211 */ /* 0x000fe400078f08ff */
[----:B------:R-:W-:Y:S02]  /*e0a0*/  @!P3 LEA.HI R21, R21, R21, RZ, 0x1 ;  /* 0x000000151515b211 */ /* 0x000fe400078f08ff */
[----:B-1----:R-:W-:Y:S02]  /*e0b0*/  @!P1 LOP3.LUT R13, R2, 0xfffffffe, RZ, 0xc0, !PT ;  /* 0xfffffffe020d9812 */ /* 0x002fe400078ec0ff */
[----:B--2---:R-:W-:Y:S02]  /*e0c0*/  @!P3 LOP3.LUT R17, R21, 0xfffffffe, RZ, 0xc0, !PT ;  /* 0xfffffffe1511b812 */ /* 0x004fe400078ec0ff */
[----:B------:R-:W-:Y:S02]  /*e0d0*/  @!P4 LEA.HI R14, R14, R14, RZ, 0x1 ;  /* 0x0000000e0e0ec211 */ /* 0x000fe400078f08ff */
[----:B------:R-:W-:Y:S01]  /*e0e0*/  @!P5 LEA.HI R10, R15, R15, RZ, 0x1 ;  /* 0x0000000f0f0ad211 */ /* 0x000fe200078f08ff */
[----:B------:R-:W-:Y:S01]  /*e0f0*/  @!P3 IMAD.WIDE R16, R17, 0x4, R4 ;  /* 0x000000041110b825 */ /* 0x000fe200078e0204 */
[----:B------:R-:W-:-:S02]  /*e100*/  @!P6 LEA.HI R12, R11, R11, RZ, 0x1 ;  /* 0x0000000b0b0ce211 */ /* 0x000fc400078f08ff */
[----:B------:R-:W-:Y:S02]  /*e110*/  @!P0 LOP3.LUT R11, R0, 0xfffffffe, RZ, 0xc0, !PT ;  /* 0xfffffffe000b8812 */ /* 0x000fe400078ec0ff */
[----:B------:R-:W-:Y:S02]  /*e120*/  @!P2 LOP3.LUT R15, R20, 0xfffffffe, RZ, 0xc0, !PT ;  /* 0xfffffffe140fa812 */ /* 0x000fe400078ec0ff */
[----:B0-----:R-:W-:Y:S02]  /*e130*/  @!P4 LOP3.LUT R19, R14, 0xfffffffe, RZ, 0xc0, !PT ;  /* 0xfffffffe0e13c812 */ /* 0x001fe400078ec0ff */
[----:B------:R-:W-:Y:S01]  /*e140*/  @!P5 LOP3.LUT R21, R10, 0xfffffffe, RZ, 0xc0, !PT ;  /* 0xfffffffe0a15d812 */ /* 0x000fe200078ec0ff */
[----:B------:R-:W-:Y:S01]  /*e150*/  @!P0 IMAD.WIDE R10, R11, 0x4, R4 ;  /* 0x000000040b0a8825 */ /* 0x000fe200078e0204 */
[----:B------:R-:W-:-:S03]  /*e160*/  @!P6 LOP3.LUT R23, R12, 0xfffffffe, RZ, 0xc0, !PT ;  /* 0xfffffffe0c17e812 */ /* 0x000fc600078ec0ff */
        /* <DEDUP_REMOVED lines=12> */
.L_x_1080:
[----:B------:R-:W-:Y:S05]  /*e230*/  BSYNC B0 ;  /* 0x0000000000007941 */ /* 0x000fea0003800000 */
.L_x_1079:
        /* <DEDUP_REMOVED lines=11> */
[C---:B------:R-:W-:Y:S01]  /*e2f0*/  VIADD R15, R3.reuse, 0x40 ;  /* 0x00000040030f7836 */ /* 0x040fe20000000000 */
[----:B------:R-:W-:Y:S01]  /*e300*/  ISETP.GE.AND P2, PT, R2, UR4, PT ;  /* 0x0000000402007c0c */ /* 0x000fe2000bf46270 */
[C---:B------:R-:W-:Y:S01]  /*e310*/  VIADD R16, R3.reuse, 0x48 ;  /* 0x0000004803107836 */ /* 0x040fe20000000000 */
[----:B------:R-:W-:Y:S01]  /*e320*/  ISETP.GE.AND P5, PT, R12, UR4, PT ;  /* 0x000000040c007c0c */ /* 0x000fe2000bfa6270 */
[----:B------:R-:W-:Y:S01]  /*e330*/  VIADD R18, R3, 0x50 ;  /* 0x0000005003127836 */ /* 0x000fe20000000000 */
[----:B------:R-:W-:Y:S01]  /*e340*/  ISETP.GE.AND P6, PT, R13, UR4, PT ;  /* 0x000000040d007c0c */ /* 0x000fe2000bfc6270 */
[C---:B------:R-:W-:Y:S01]  /*e350*/  VIADD R20, R3.reuse, 0x58 ;  /* 0x0000005803147836 */ /* 0x040fe20000000000 */
[----:B------:R-:W-:-:S02]  /*e360*/  IADD3 R14, R3, 0x38, RZ ;  /* 0x00000038030e7810 */ /* 0x000fc40007ffe0ff */
[----:B------:R-:W-:Y:S01]  /*e370*/  ISETP.GE.AND P3, PT, R15, UR4, PT ;  /* 0x000000040f007c0c */ /* 0x000fe2000bf66270 */
[C-C-:B-1-3--:R-:W-:Y:S01]  /*e380*/  @!P0 IMAD.WIDE R6, R3.reuse, 0x4, R4.reuse ;  /* 0x0000000403068825 */ /* 0x14afe200078e0204 */
[----:B------:R-:W-:Y:S02]  /*e390*/  ISETP.GE.AND P4, PT, R16, UR4, PT ;  /* 0x0000000410007c0c */ /* 0x000fe4000bf86270 */
[----:B------:R-:W-:Y:S02]  /*e3a0*/  @!P1 LEA.HI R0, R0, R0, RZ, 0x1 ;  /* 0x0000000000009211 */ /* 0x000fe400078f08ff */
[----:B------:R-:W-:Y:S01]  /*e3b0*/  @!P2 LEA.HI R2, R2, R2, RZ, 0x1 ;  /* 0x000000020202a211 */ /* 0x000fe200078f08ff */
[----:B------:R0:W-:Y:S01]  /*e3c0*/  @!P0 ST.E.64 desc[UR60][R6.64], R26 ;  /* 0x0000001a06008985 */ /* 0x0001e2000c101b3c */
[----:B------:R-:W-:Y:S01]  /*e3d0*/  @!P1 LOP3.LUT R9, R0, 0xfffffffe, RZ, 0xc0, !PT ;  /* 0xfffffffe00099812 */ /* 0x000fe200078ec0ff */
[C---:B------:R-:W-:Y:S01]  /*e3e0*/  VIADD R0, R3.reuse, 0x28 ;  /* 0x0000002803007836 */ /* 0x040fe20000000000 */
[----:B------:R-:W-:Y:S01]  /*e3f0*/  @!P2 LOP3.LUT R11, R2, 0xfffffffe, RZ, 0xc0, !PT ;  /* 0xfffffffe020ba812 */ /* 0x000fe200078ec0ff */
[----:B------:R-:W-:Y:S01]  /*e400*/  VIADD R2, R3, 0x30 ;  /* 0x0000003003027836 */ /* 0x000fe20000000000 */
[----:B------:R-:W-:Y:S01]  /*e410*/  @!P5 LEA.HI R12, R12, R12, RZ, 0x1 ;  /* 0x0000000c0c0cd211 */ /* 0x000fe200078f08ff */
[----:B------:R-:W-:Y:S01]  /*e420*/  @!P1 IMAD.WIDE R8, R9, 0x4, R4 ;  /* 0x0000000409089825 */ /* 0x000fe200078e0204 */
[----:B------:R-:W-:-:S02]  /*e430*/  ISETP.GE.AND P0, PT, R0, UR4, PT ;  /* 0x0000000400007c0c */ /* 0x000fc4000bf06270 */
[----:B------:R-:W-:Y:S01]  /*e440*/  @!P6 LEA.HI R13, R13, R13, RZ, 0x1 ;  /* 0x0000000d0d0de211 */ /* 0x000fe200078f08ff */
[--C-:B------:R-:W-:Y:S01]  /*e450*/  @!P2 IMAD.WIDE R10, R11, 0x4, R4.reuse ;  /* 0x000000040b0aa825 */ /* 0x100fe200078e0204 */
[----:B------:R1:W-:Y:S01]  /*e460*/  @!P1 ST.E.64 desc[UR60][R8.64], R30 ;  /* 0x0000001e08009985 */ /* 0x0003e2000c101b3c */
[----:B------:R-:W-:Y:S02]  /*e470*/  ISETP.GE.AND P1, PT, R2, UR4, PT ;  /* 0x0000000402007c0c */ /* 0x000fe4000bf26270 */
[----:B0-----:R-:W-:Y:S01]  /*e480*/  @!P5 LOP3.LUT R7, R12, 0xfffffffe, RZ, 0xc0, !PT ;  /* 0xfffffffe0c07d812 */ /* 0x001fe200078ec0ff */
[----:B------:R0:W-:Y:S01]  /*e490*/  @!P2 ST.E.64 desc[UR60][R10.64], R34 ;  /* 0x000000220a00a985 */ /* 0x0001e2000c101b3c */
[----:B------:R-:W-:Y:S02]  /*e4a0*/  ISETP.GE.AND P2, PT, R14, UR4, PT ;  /* 0x000000040e007c0c */ /* 0x000fe4000bf46270 */
[----:B------:R-:W-:Y:S01]  /*e4b0*/  @!P4 LEA.HI R16, R16, R16, RZ, 0x1 ;  /* 0x000000101010c211 */ /* 0x000fe200078f08ff */
[----:B------:R-:W-:Y:S01]  /*e4c0*/  @!P5 IMAD.WIDE R6, R7, 0x4, R4 ;  /* 0x000000040706d825 */ /* 0x000fe200078e0204 */
[----:B------:R-:W-:-:S02]  /*e4d0*/  @!P0 LEA.HI R0, R0, R0, RZ, 0x1 ;  /* 0x0000000000008211 */ /* 0x000fc400078f08ff */
[----:B------:R-:W-:Y:S01]  /*e4e0*/  @!P4 LOP3.LUT R19, R16, 0xfffffffe, RZ, 0xc0, !PT ;  /* 0xfffffffe1013c812 */ /* 0x000fe200078ec0ff */
[----:B------:R-:W-:Y:S01]  /*e4f0*/  VIADD R16, R3, 0x70 ;  /* 0x0000007003107836 */ /* 0x000fe20000000000 */
[----:B------:R2:W-:Y:S01]  /*e500*/  @!P5 ST.E.64 desc[UR60][R6.64], R38 ;  /* 0x000000260600d985 */ /* 0x0005e2000c101b3c */
[----:B-1----:R-:W-:Y:S02]  /*e510*/  @!P6 LOP3.LUT R9, R13, 0xfffffffe, RZ, 0xc0, !PT ;  /* 0xfffffffe0d09e812 */ /* 0x002fe400078ec0ff */
[----:B------:R-:W-:Y:S02]  /*e520*/  @!P1 LEA.HI R2, R2, R2, RZ, 0x1 ;  /* 0x0000000202029211 */ /* 0x000fe400078f08ff */
[----:B------:R-:W-:Y:S01]  /*e530*/  @!P2 LEA.HI R14, R14, R14, RZ, 0x1 ;  /* 0x0000000e0e0ea211 */ /* 0x000fe200078f08ff */
[----:B------:R-:W-:Y:S01]  /*e540*/  @!P6 IMAD.WIDE R8, R9, 0x4, R4 ;  /* 0x000000040908e825 */ /* 0x000fe200078e0204 */
[----:B0-----:R-:W-:Y:S02]  /*e550*/  @!P3 LEA.HI R10, R15, R15, RZ, 0x1 ;  /* 0x0000000f0f0ab211 */ /* 0x001fe400078f08ff */
[----:B------:R-:W-:-:S02]  /*e560*/  @!P0 LOP3.LUT R11, R0, 0xfffffffe, RZ, 0xc0, !PT ;  /* 0xfffffffe000b8812 */ /* 0x000fc400078ec0ff */
[----:B------:R-:W-:Y:S01]  /*e570*/  @!P1 LOP3.LUT R13, R2, 0xfffffffe, RZ, 0xc0, !PT ;  /* 0xfffffffe020d9812 */ /* 0x000fe200078ec0ff */
[----:B------:R0:W-:Y:S01]  /*e580*/  @!P6 ST.E.64 desc[UR60][R8.64], R42 ;  /* 0x0000002a0800e985 */ /* 0x0001e2000c101b3c */
[----:B------:R-:W-:Y:S01]  /*e590*/  @!P2 LOP3.LUT R15, R14, 0xfffffffe, RZ, 0xc0, !PT ;  /* 0xfffffffe0e0fa812 */ /* 0x000fe200078ec0ff */
[--C-:B--2---:R-:W-:Y:S01]  /*e5a0*/  @!P0 IMAD.WIDE R6, R11, 0x4, R4.reuse ;  /* 0x000000040b068825 */ /* 0x104fe200078e0204 */
[----:B------:R-:W-:Y:S02]  /*e5b0*/  @!P3 LOP3.LUT R17, R10, 0xfffffffe, RZ, 0xc0, !PT ;  /* 0xfffffffe0a11b812 */ /* 0x000fe400078ec0ff */
[----:B------:R-:W-:Y:S01]  /*e5c0*/  ISETP.GE.AND P5, PT, R18, UR4, PT ;  /* 0x0000000412007c0c */ /* 0x000fe2000bfa6270 */
[--C-:B------:R-:W-:Y:S01]  /*e5d0*/  @!P2 IMAD.WIDE R10, R15, 0x4, R4.reuse ;  /* 0x000000040f0aa825 */ /* 0x100fe200078e0204 */
[----:B------:R-:W-:Y:S01]  /*e5e0*/  ISETP.GE.AND P6, PT, R20, UR4, PT ;  /* 0x0000000414007c0c */ /* 0x000fe2000bfc6270 */
[----:B------:R1:W-:Y:S01]  /*e5f0*/  @!P0 ST.E.64 desc[UR60][R6.64], R46 ;  /* 0x0000002e06008985 */ /* 0x0003e2000c101b3c */
[----:B------:R-:W-:Y:S01]  /*e600*/  IADD3 R0, R3, 0x60, RZ ;  /* 0x0000006003007810 */ /* 0x000fe20007ffe0ff */
[----:B------:R-:W-:-:S04]  /*e610*/  @!P4 IMAD.WIDE R14, R19, 0x4, R4 ;  /* 0x00000004130ec825 */ /* 0x000fc800078e0204 */
[----:B0-----:R-:W-:-:S04]  /*e620*/  @!P1 IMAD.WIDE R8, R13, 0x4, R4 ;  /* 0x000000040d089825 */ /* 0x001fc800078e0204 */
[----:B------:R-:W-:Y:S01]  /*e630*/  @!P3 IMAD.WIDE R12, R17, 0x4, R4 ;  /* 0x00000004110cb825 */ /* 0x000fe200078e0204 */
[----:B------:R0:W-:Y:S01]  /*e640*/  @!P1 ST.E.64 desc[UR60][R8.64], R50 ;  /* 0x0000003208009985 */ /* 0x0001e2000c101b3c */
[----:B------:R-:W-:Y:S02]  /*e650*/  @!P5 LEA.HI R18, R18, R18, RZ, 0x1 ;  /* 0x000000121212d211 */ /* 0x000fe400078f08ff */
[C---:B------:R-:W-:Y:S01]  /*e660*/  VIADD R2, R3.reuse, 0x68 ;  /* 0x0000006803027836 */ /* 0x040fe20000000000 */
[----:B------:R2:W-:Y:S01]  /*e670*/  @!P2 ST.E.64 desc[UR60][R10.64], R54 ;  /* 0x000000360a00a985 */ /* 0x0005e2000c101b3c */
[C---:B------:R-:W-:Y:S01]  /*e680*/  VIADD R17, R3.reuse, 0x78 ;  /* 0x0000007803117836 */ /* 0x040fe20000000000 */
[----:B------:R-:W-:Y:S01]  /*e690*/  ISETP.GE.AND P2, PT, R16, UR4, PT ;  /* 0x0000000410007c0c */ /* 0x000fe2000bf46270 */
[----:B------:R-:W-:Y:S01]  /*e6a0*/  VIADD R19, R3, 0x80 ;  /* 0x0000008003137836 */ /* 0x000fe20000000000 */
[----:B------:R3:W-:Y:S01]  /*e6b0*/  @!P3 ST.E.64 desc[UR60][R12.64], R58 ;  /* 0x0000003a0c00b985 */ /* 0x0007e2000c101b3c */
[----:B------:R-:W-:-:S02]  /*e6c0*/  ISETP.GE.AND P3, PT, R2, UR4, PT ;  /* 0x0000000402007c0c */ /* 0x000fc4000bf66270 */
[----:B------:R-:W-:Y:S01]  /*e6d0*/  ISETP.GE.AND P1, PT, R17, UR4, PT ;  /* 0x0000000411007c0c */ /* 0x000fe2000bf26270 */
[----:B------:R4:W-:Y:S01]  /*e6e0*/  @!P4 ST.E.64 desc[UR60][R14.64], R62 ;  /* 0x0000003e0e00c985 */ /* 0x0009e2000c101b3c */
[----:B------:R-:W-:Y:S02]  /*e6f0*/  ISETP.GE.AND P4, PT, R0, UR4, PT ;  /* 0x0000000400007c0c */ /* 0x000fe4000bf86270 */
[----:B------:R-:W-:Y:S02]  /*e700*/  ISETP.GE.AND P0, PT, R19, UR4, PT ;  /* 0x0000000413007c0c */ /* 0x000fe4000bf06270 */
[----:B------:R-:W-:Y:S02]  /*e710*/  @!P6 LEA.HI R20, R20, R20, RZ, 0x1 ;  /* 0x000000141414e211 */ /* 0x000fe400078f08ff */
[----:B-1----:R-:W-:Y:S02]  /*e720*/  @!P5 LOP3.LUT R7, R18, 0xfffffffe, RZ, 0xc0, !PT ;  /* 0xfffffffe1207d812 */ /* 0x002fe400078ec0ff */
[----:B0-----:R-:W-:Y:S01]  /*e730*/  @!P6 LOP3.LUT R9, R20, 0xfffffffe, RZ, 0xc0, !PT ;  /* 0xfffffffe1409e812 */ /* 0x001fe200078ec0ff */
        /* <DEDUP_REMOVED lines=39> */
[----:B------:R-:W-:Y:S02]  /*e9b0*/  @!P5 LEA.HI R20, R20, R20, RZ, 0x1 ;  /* 0x000000141414d211 */ /* 0x000fe400078f08ff */
[----:B0-----:R-:W-:Y:S01]  /*e9c0*/  @!P6 LOP3.LUT R7, R18, 0xfffffffe, RZ, 0xc0, !PT ;  /* 0xfffffffe1207e812 */ /* 0x001fe200078ec0ff */
[C---:B------:R-:W-:Y:S01]  /*e9d0*/  VIADD R18, R3.reuse, 0xc0 ;  /* 0x000000c003127836 */ /* 0x040fe20000000000 */
        /* <DEDUP_REMOVED lines=16> */
[----:B------:R-:W-:-:S02]  /*eae0*/  @!P2 LOP3.LUT R17, R17, 0xfffffffe, RZ, 0xc0, !PT ;  /* 0xfffffffe1111a812 */ /* 0x000fc400078ec0ff */
[----:B------:R-:W-:Y:S02]  /*eaf0*/  @!P1 LOP3.LUT R19, R19, 0xfffffffe, RZ, 0xc0, !PT ;  /* 0xfffffffe13139812 */ /* 0x000fe400078ec0ff */
[----:B------:R-:W-:Y:S01]  /*eb00*/  ISETP.GE.AND P5, PT, R18, UR4, PT ;  /* 0x0000000412007c0c */ /* 0x000fe2000bfa6270 */
[--C-:B0-----:R-:W-:Y:S01]  /*eb10*/  @!P0 IMAD.WIDE R6, R11, 0x4, R4.reuse ;  /* 0x000000040b068825 */ /* 0x101fe200078e0204 */
[----:B------:R-:W-:Y:S02]  /*eb20*/  ISETP.GE.AND P6, PT, R20, UR4, PT ;  /* 0x0000000414007c0c */ /* 0x000fe4000bfc6270 */
[----:B------:R-:W-:Y:S01]  /*eb30*/  IADD3 R2, R3, 0xd8, RZ ;  /* 0x000000d803027810 */ /* 0x000fe20007ffe0ff */
[--C-:B-1----:R-:W-:Y:S01]  /*eb40*/  @!P4 IMAD.WIDE R8, R13, 0x4, R4.reuse ;  /* 0x000000040d08c825 */ /* 0x102fe200078e0204 */
[----:B------:R0:W-:Y:S01]  /*eb50*/  @!P0 ST.E.64 desc[UR60][R6.64], R102 ;  /* 0x0000006606008985 */ /* 0x0001e2000c101b3c */
[----:B------:R-:W-:Y:S02]  /*eb60*/  ISETP.GE.AND P0, PT, R0, UR4, PT ;  /* 0x0000000400007c0c */ /* 0x000fe4000bf06270 */
[--C-:B------:R-:W-:Y:S01]  /*eb70*/  @!P3 IMAD.WIDE R10, R15, 0x4, R4.reuse ;  /* 0x000000040f0ab825 */ /* 0x100fe200078e0204 */
[----:B------:R1:W-:Y:S03]  /*eb80*/  @!P4 ST.E.64 desc[UR60][R8.64], R106 ;  /* 0x0000006a0800c985 */ /* 0x0003e6000c101b3c */
[----:B------:R-:W-:Y:S01]  /*eb90*/  @!P2 IMAD.WIDE R12, R17, 0x4, R4 ;  /* 0x00000004110ca825 */ /* 0x000fe200078e0204 */
[----:B------:R2:W-:Y:S01]  /*eba0*/  @!P3 ST.E.64 desc[UR60][R10.64], R110 ;  /* 0x0000006e0a00b985 */ /* 0x0005e2000c101b3c */
[----:B------:R-:W-:-:S02]  /*ebb0*/  @!P5 LEA.HI R18, R18, R18, RZ, 0x1 ;  /* 0x000000121212d211 */ /* 0x000fc400078f08ff */
[----:B------:R-:W-:Y:S01]  /*ebc0*/  @!P1 IMAD.WIDE R14, R19, 0x4, R4 ;  /* 0x00000004130e9825 */ /* 0x000fe200078e0204 */
[----:B------:R3:W-:Y:S01]  /*ebd0*/  @!P2 ST.E.64 desc[UR60][R12.64], R114 ;  /* 0x000000720c00a985 */ /* 0x0007e2000c101b3c */
[----:B------:R-:W-:Y:S02]  /*ebe0*/  ISETP.GE.AND P2, PT, R16, UR4, PT ;  /* 0x0000000410007c0c */ /* 0x000fe4000bf46270 */
[C---:B------:R-:W-:Y:S01]  /*ebf0*/  VIADD R17, R3.reuse, 0xe8 ;  /* 0x000000e803117836 */ /* 0x040fe20000000000 */
[----:B------:R4:W-:Y:S01]  /*ec00*/  @!P1 ST.E.64 desc[UR60][R14.64], R118 ;  /* 0x000000760e009985 */ /* 0x0009e2000c101b3c */
[C---:B------:R-:W-:Y:S01]  /*ec10*/  VIADD R19, R3.reuse, 0xf0 ;  /* 0x000000f003137836 */ /* 0x040fe20000000000 */
[----:B------:R-:W-:Y:S01]  /*ec20*/  ISETP.GE.AND P1, PT, R2, UR4, PT ;  /* 0x0000000402007c0c */ /* 0x000fe2000bf26270 */
[----:B------:R-:W-:Y:S01]  /*ec30*/  VIADD R3, R3, 0xf8 ;  /* 0x000000f803037836 */ /* 0x000fe20000000000 */
[----:B------:R-:W-:Y:S02]  /*ec40*/  ISETP.GE.AND P3, PT, R17, UR4, PT ;  /* 0x0000000411007c0c */ /* 0x000fe4000bf66270 */
[----:B------:R-:W-:-:S02]  /*ec50*/  ISETP.GE.AND P4, PT, R19, UR4, PT ;  /* 0x0000000413007c0c */ /* 0x000fc4000bf86270 */
[----:B------:R-:W-:Y:S02]  /*ec60*/  @!P6 LEA.HI R20, R20, R20, RZ, 0x1 ;  /* 0x000000141414e211 */ /* 0x000fe400078f08ff */
[----:B0-----:R-:W-:Y:S02]  /*ec70*/  @!P5 LOP3.LUT R7, R18, 0xfffffffe, RZ, 0xc0, !PT ;  /* 0xfffffffe1207d812 */ /* 0x001fe400078ec0ff */
[----:B-1----:R-:W-:Y:S02]  /*ec80*/  @!P6 LOP3.LUT R9, R20, 0xfffffffe, RZ, 0xc0, !PT ;  /* 0xfffffffe1409e812 */ /* 0x002fe400078ec0ff */
[----:B------:R-:W-:Y:S01]  /*ec90*/  @!P0 LEA.HI R0, R0, R0, RZ, 0x1 ;  /* 0x0000000000008211 */ /* 0x000fe200078f08ff */
[--C-:B------:R-:W-:Y:S01]  /*eca0*/  @!P5 IMAD.WIDE R6, R7, 0x4, R4.reuse ;  /* 0x000000040706d825 */ /* 0x100fe200078e0204 */
[----:B------:R-:W-:Y:S02]  /*ecb0*/  @!P1 LEA.HI R2, R2, R2, RZ, 0x1 ;  /* 0x0000000202029211 */ /* 0x000fe400078f08ff */
[----:B------:R-:W-:Y:S01]  /*ecc0*/  @!P2 LEA.HI R16, R16, R16, RZ, 0x1 ;  /* 0x000000101010a211 */ /* 0x000fe200078f08ff */
[----:B------:R-:W-:Y:S01]  /*ecd0*/  @!P6 IMAD.WIDE R8, R9, 0x4, R4 ;  /* 0x000000040908e825 */ /* 0x000fe200078e0204 */
[----:B------:R-:W-:Y:S01]  /*ece0*/  @!P3 LEA.HI R17, R17, R17, RZ, 0x1 ;  /* 0x000000111111b211 */ /* 0x000fe200078f08ff */
[----:B------:R0:W-:Y:S01]  /*ecf0*/  @!P5 ST.E.64 desc[UR60][R6.64], R122 ;  /* 0x0000007a0600d985 */ /* 0x0001e2000c101b3c */
[----:B------:R-:W-:-:S02]  /*ed00*/  @!P4 LEA.HI R19, R19, R19, RZ, 0x1 ;  /* 0x000000131313c211 */ /* 0x000fc400078f08ff */
[----:B--2---:R-:W-:Y:S01]  /*ed10*/  @!P0 LOP3.LUT R11, R0, 0xfffffffe, RZ, 0xc0, !PT ;  /* 0xfffffffe000b8812 */ /* 0x004fe200078ec0ff */
[----:B------:R1:W-:Y:S01]  /*ed20*/  @!P6 ST.E.64 desc[UR60][R8.64], R126 ;  /* 0x0000007e0800e985 */ /* 0x0003e2000c101b3c */
[----:B---3--:R-:W-:Y:S02]  /*ed30*/  @!P1 LOP3.LUT R13, R2, 0xfffffffe, RZ, 0xc0, !PT ;  /* 0xfffffffe020d9812 */ /* 0x008fe400078ec0ff */
[----:B----4-:R-:W-:Y:S02]  /*ed40*/  @!P2 LOP3.LUT R15, R16, 0xfffffffe, RZ, 0xc0, !PT ;  /* 0xfffffffe100fa812 */ /* 0x010fe400078ec0ff */
[----:B------:R-:W-:Y:S02]  /*ed50*/  @!P3 LOP3.LUT R17, R17, 0xfffffffe, RZ, 0xc0, !PT ;  /* 0xfffffffe1111b812 */ /* 0x000fe400078ec0ff */
[----:B------:R-:W-:Y:S01]  /*ed60*/  @!P4 LOP3.LUT R19, R19, 0xfffffffe, RZ, 0xc0, !PT ;  /* 0xfffffffe1313c812 */ /* 0x000fe200078ec0ff */
[----:B0-----:R-:W-:-:S04]  /*ed70*/  @!P0 IMAD.WIDE R6, R11, 0x4, R4 ;  /* 0x000000040b068825 */ /* 0x001fc800078e0204 */
[--C-:B-1----:R-:W-:Y:S01]  /*ed80*/  @!P1 IMAD.WIDE R8, R13, 0x4, R4.reuse ;  /* 0x000000040d089825 */ /* 0x102fe200078e0204 */
[----:B------:R0:W-:Y:S01]  /*ed90*/  @!P0 ST.E.64 desc[UR60][R6.64], R130 ;  /* 0x0000008206008985 */ /* 0x0001e2000c101b3c */
[----:B------:R-:W-:Y:S02]  /*eda0*/  ISETP.GE.AND P0, PT, R3, UR4, PT ;  /* 0x0000000403007c0c */ /* 0x000fe4000bf06270 */
[--C-:B------:R-:W-:Y:S01]  /*edb0*/  @!P2 IMAD.WIDE R10, R15, 0x4, R4.reuse ;  /* 0x000000040f0aa825 */ /* 0x100fe200078e0204 */
[----:B------:R0:W-:Y:S03]  /*edc0*/  @!P1 ST.E.64 desc[UR60][R8.64], R134 ;  /* 0x0000008608009985 */ /* 0x0001e6000c101b3c */
[--C-:B------:R-:W-:Y:S01]  /*edd0*/  @!P3 IMAD.WIDE R12, R17, 0x4, R4.reuse ;  /* 0x00000004110cb825 */ /* 0x100fe200078e0204 */
[----:B------:R0:W-:Y:S03]  /*ede0*/  @!P2 ST.E.64 desc[UR60][R10.64], R138 ;  /* 0x0000008a0a00a985 */ /* 0x0001e6000c101b3c */
[----:B------:R-:W-:Y:S01]  /*edf0*/  @!P4 IMAD.WIDE R14, R19, 0x4, R4 ;  /* 0x00000004130ec825 */ /* 0x000fe200078e0204 */
[----:B------:R0:W-:Y:S04]  /*ee00*/  @!P3 ST.E.64 desc[UR60][R12.64], R142 ;  /* 0x0000008e0c00b985 */ /* 0x0001e8000c101b3c */
[----:B------:R0:W-:Y:S01]  /*ee10*/  @!P4 ST.E.64 desc[UR60][R14.64], R146 ;  /* 0x000000920e00c985 */ /* 0x0001e2000c101b3c */
[----:B------:R-:W-:Y:S05]  /*ee20*/  @P0 BRA `(.L_x_991) ;  /* 0x00000040009c0947 */ /* 0x000fea0003800000 */
[----:B------:R-:W-:-:S04]  /*ee30*/  LEA.HI R3, R3, R3, RZ, 0x1 ;  /* 0x0000000303037211 */ /* 0x000fc800078f08ff */
[----:B------:R-:W-:-:S05]  /*ee40*/  LOP3.LUT R3, R3, 0xfffffffe, RZ, 0xc0, !PT ;  /* 0xfffffffe03037812 */ /* 0x000fca00078ec0ff */
[----:B------:R-:W-:-:S05]  /*ee50*/  IMAD.WIDE R4, R3, 0x4, R4 ;  /* 0x0000000403047825 */ /* 0x000fca00078e0204 */
[----:B------:R1:W-:Y:S01]  /*ee60*/  ST.E.64 desc[UR60][R4.64], R150 ;  /* 0x0000009604007985 */ /* 0x0003e2000c101b3c */
[----:B------:R-:W-:Y:S05]  /*ee70*/  BRA `(.L_x_991) ;  /* 0x0000004000887947 */ /* 0x000fea0003800000 */
.L_x_1078:
[----:B------:R-:W0:Y:S02]  /*ee80*/  S2R R0, SR_TID.X ;  /* 0x0000000000007919 */ /* 0x000e240000002100 */
[----:B0-----:R-:W-:-:S04]  /*ee90*/  IADD3 R2, R0, -0x80, RZ ;  /* 0xffffff8000027810 */ /* 0x001fc80007ffe0ff */
[----:B------:R-:W-:-:S13]  /*eea0*/  ISETP.GT.AND P0, PT, R2, 0x7f, PT ;  /* 0x0000007f0200780c */ /* 0x000fda0003f04270 */
[----:B------:R-:W-:Y:S05]  /*eeb0*/  @P0 BRA `(.L_x_991) ;  /* 0x0000004000780947 */ /* 0x000fea0003800000 */
[----:B------:R-:W0:Y:S01]  /*eec0*/  S2R R3, SR_CTAID.X ;  /* 0x0000000000037919 */ /* 0x000e220000002500 */
[----:B------:R-:W1:Y:S01]  /*eed0*/  LDC R6, c[0x0][0xbe8] ;  /* 0x0002fa00ff067b82 */ /* 0x000e620000000800 */
[----:B------:R-:W-:Y:S01]  /*eee0*/  ULDC UR4, c[0x0][0xa88] ;  /* 0x0002a20000047ab9 */ /* 0x000fe20000000800 */
[----:B0-----:R-:W-:Y:S02]  /*eef0*/  IMAD R0, R3, 0x80, R0 ;  /* 0x0000008003007824 */ /* 0x001fe400078e0200 */
[----:B-1----:R-:W-:Y:S02]  /*ef00*/  IMAD R3, R6, UR4, RZ ;  /* 0x0000000406037c24 */ /* 0x002fe4000f8e02ff */
[----:B------:R-:W-:-:S05]  /*ef10*/  VIADD R0, R0, 0xffffff80 ;  /* 0xffffff8000007836 */ /* 0x000fca0000000000 */
[----:B------:R-:W-:-:S13]  /*ef20*/  ISETP.GE.AND P0, PT, R0, R3, PT ;  /* 0x000000030000720c */ /* 0x000fda0003f06270 */
[----:B------:R-:W-:Y:S05]  /*ef30*/  @P0 BRA `(.L_x_991) ;  /* 0x0000004000580947 */ /* 0x000fea0003800000 */
[----:B------:R-:W2:Y:S01]  /*ef40*/  LDL R4, [R1] ;  /* 0x0000000001047983 */ /* 0x000ea20000100800 */
[----:B------:R-:W-:Y:S01]  /*ef50*/  ISETP.NE.AND P0, PT, R6, 0x1, PT ;  /* 0x000000010600780c */ /* 0x000fe20003f05270 */
[----:B------:R-:W-:Y:S01]  /*ef60*/  S2UR UR7, SR_CTAID.Z ;  /* 0x00000000000779c3 */ /* 0x000fe20000002700 */
[----:B------:R-:W-:Y:S01]  /*ef70*/  ULDC.64 UR8, c[0x0][0xbd0] ;  /* 0x0002f40000087ab9 */ /* 0x000fe20000000a00 */
[----:B------:R-:W-:-:S06]  /*ef80*/  IMAD.MOV.U32 R5, RZ, RZ, R0 ;  /* 0x000000ffff057224 */ /* 0x000fcc00078e0000 */
[----:B------:R-:W0:Y:S08]  /*ef90*/  LDC.64 R10, c[0x0][0xbd8] ;  /* 0x0002f600ff0a7b82 */ /* 0x000e300000000a00 */
[----:B------:R-:W1:Y:S08]  /*efa0*/  @P0 LDC R7, c[0x0][0xbec] ;  /* 0x0002fb00ff070b82 */ /* 0x000e700000000800 */
[----:B------:R-:W3:Y:S08]  /*efb0*/  @P0 LDC R9, c[0x0][0xbf0] ;  /* 0x0002fc00ff090b82 */ /* 0x000ef00000000800 */
[----:B------:R-:W4:Y:S08]  /*efc0*/  S2UR UR10, SR_CTAID.Y ;  /* 0x00000000000a79c3 */ /* 0x000f300000002600 */
[----:B------:R-:W4:Y:S01]  /*efd0*/  LDC R8, c[0x0][0xc50] ;  /* 0x00031400ff087b82 */ /* 0x000f220000000800 */
[----:B--2---:R-:W-:Y:S01]  /*efe0*/  R2UR UR11, R4 ;  /* 0x00000000040b72ca */ /* 0x004fe200000e0000 */
[----:B-1----:R-:W-:-:S05]  /*eff0*/  @P0 IMAD.HI.U32 R4, R0, R7, RZ ;  /* 0x0000000700040227 */ /* 0x002fca00078e00ff */
[----:B---3--:R-:W-:-:S07]  /*f000*/  @P0 SHF.R.U32.HI R5, RZ, R9, R4 ;  /* 0x00000009ff050219 */ /* 0x008fce0000011604 */
[----:B------:R-:W-:Y:S02]  /*f010*/  USHF.R.S32.HI UR6, URZ, 0x1f, UR11 ;  /* 0x0000001f3f067899 */ /* 0x000fe4000801140b */
[----:B------:R-:W-:Y:S01]  /*f020*/  IMAD R7, RZ, RZ, -UR11 ;  /* 0x8000000bff077e24 */ /* 0x000fe2000f8e02ff */
[----:B------:R-:W-:Y:S02]  /*f030*/  UIMAD.WIDE.U32 UR4, UR11, UR8, URZ ;  /* 0x000000080b0472a5 */ /* 0x000fe4000f8e003f */
[----:B------:R-:W-:Y:S01]  /*f040*/  UIMAD UR6, UR6, UR8, URZ ;  /* 0x00000008060672a4 */ /* 0x000fe2000f8e023f */
[----:B----4-:R-:W-:Y:S01]  /*f050*/  IMAD R9, R8, R7, UR10 ;  /* 0x0000000a08097e24 */ /* 0x010fe2000f8e0207 */
[----:B------:R-:W-:Y:S01]  /*f060*/  USHF.R.S32.HI UR8, URZ, 0x1f, UR7 ;  /* 0x0000001f3f087899 */ /* 0x000fe20008011407 */
[----:B------:R-:W-:Y:S01]  /*f070*/  IMAD.MOV R7, RZ, RZ, -R5 ;  /* 0x000000ffff077224 */ /* 0x000fe200078e0a05 */
[----:B------:R-:W-:Y:S01]  /*f080*/  UIMAD UR6, UR11, UR9, UR6 ;  /* 0x000000090b0672a4 */ /* 0x000fe2000f8e0206 */
[----:B------:R-:W-:Y:S01]  /*f090*/  MOV R3, UR5 ;  /* 0x0000000500037c02 */ /* 0x000fe20008000f00 */
[----:B------:R-:W-:Y:S01]  /*f0a0*/  IMAD.U32 R2, RZ, RZ, UR4 ;  /* 0x00000004ff027e24 */ /* 0x000fe2000f8e00ff */
[----:B------:R-:W-:Y:S01]  /*f0b0*/  SHF.R.S32.HI R4, RZ, 0x1f, R9 ;  /* 0x0000001fff047819 */ /* 0x000fe20000011409 */
[----:B------:R-:W-:Y:S01]  /*f0c0*/  UIADD3 UR6, UR5, UR6, URZ ;  /* 0x0000000605067290 */ /* 0x000fe2000fffe03f */
[----:B0-----:R-:W-:-:S02]  /*f0d0*/  IMAD R12, R10, UR8, RZ ;  /* 0x000000080a0c7c24 */ /* 0x001fc4000f8e02ff */
[----:B------:R-:W-:Y:S01]  /*f0e0*/  ULDC.64 UR4, c[0x0][0xbe0] ;  /* 0x0002f80000047ab9 */ /* 0x000fe20000000a00 */
[----:B------:R-:W-:Y:S02]  /*f0f0*/  IMAD R7, R6, R7, R0 ;  /* 0x0000000706077224 */ /* 0x000fe400078e0200 */
[----:B------:R-:W-:Y:S02]  /*f100*/  IMAD.U32 R3, RZ, RZ, UR6 ;  /* 0x00000006ff037e24 */ /* 0x000fe4000f8e00ff */
[----:B------:R-:W-:Y:S01]  /*f110*/  IMAD R11, R11, UR7, R12 ;  /* 0x000000070b0b7c24 */ /* 0x000fe2000f8e020c */
[----:B------:R-:W-:Y:S01]  /*f120*/  SHF.R.S32.HI R0, RZ, 0x1f, R7 ;  /* 0x0000001fff007819 */ /* 0x000fe20000011407 */
[----:B------:R-:W-:-:S04]  /*f130*/  IMAD.WIDE.U32 R2, R10, UR7, R2 ;  /* 0x000000070a027c25 */ /* 0x000fc8000f8e0002 */
[----:B------:R-:W-:Y:S02]  /*f140*/  IMAD.IADD R3, R11, 0x1, R3 ;  /* 0x000000010b037824 */ /* 0x000fe400078e0203 */
[----:B------:R-:W-:Y:S02]  /*f150*/  IMAD R4, R4, UR4, RZ ;  /* 0x0000000404047c24 */ /* 0x000fe4000f8e02ff */
[----:B------:R-:W-:-:S04]  /*f160*/  IMAD.WIDE.U32 R2, R9, UR4, R2 ;  /* 0x0000000409027c25 */ /* 0x000fc8000f8e0002 */
[----:B------:R-:W-:Y:S01]  /*f170*/  IMAD R4, R9, UR5, R4 ;  /* 0x0000000509047c24 */ /* 0x000fe2000f8e0204 */
[----:B------:R-:W-:Y:S01]  /*f180*/  SHF.R.S32.HI R9, RZ, 0x1f, R5 ;  /* 0x0000001fff097819 */ /* 0x000fe20000011405 */
[----:B------:R-:W-:Y:S01]  /*f190*/  ULDC.64 UR4, c[0x0][0xbc8] ;  /* 0x0002f20000047ab9 */ /* 0x000fe20000000a00 */
[----:B------:R-:W-:Y:S01]  /*f1a0*/  IADD3 R2, P0, R5, R2, RZ ;  /* 0x0000000205027210 */ /* 0x000fe20007f1e0ff */
[----:B------:R-:W-:-:S03]  /*f1b0*/  IMAD R0, R0, UR4, RZ ;  /* 0x0000000400007c24 */ /* 0x000fc6000f8e02ff */
[----:B------:R-:W-:Y:S01]  /*f1c0*/  IADD3.X R3, R9, R3, R4, P0, !PT ;  /* 0x0000000309037210 */ /* 0x000fe200007fe404 */
        /* <DEDUP_REMOVED lines=9> */
.L_x_989:
        /* <DEDUP_REMOVED lines=18> */
.L_x_1081:
[----:B------:R-:W-:Y:S01]  /*f380*/  ULDC UR7, c[0x0][0xc50] ;  /* 0x0003140000077ab9 */ /* 0x000fe20000000800 */
[----:B------:R-:W-:Y:S01]  /*f390*/  UMOV UR39, UR6 ;  /* 0x0000000600277c82 */ /* 0x000fe20008000000 */
[----:B------:R-:W-:-:S11]  /*f3a0*/  UISETP.NE.AND UP0, UPT, UR7, 0x1, UPT ;  /* 0x000000010700788c */ /* 0x000fd6000bf05270 */
[----:B------:R-:W-:Y:S01]  /*f3b0*/  @UP0 ULDC UR4, c[0x0][0xc54] ;  /* 0x0003150000040ab9 */ /* 0x000fe20000000800 */
[----:B------:R-:W-:Y:S01]  /*f3c0*/  @UP0 ULDC UR8, c[0x0][0xc58] ;  /* 0x0003160000080ab9 */ /* 0x000fe20000000800 */
[----:B------:R-:W-:-:S04]  /*f3d0*/  UIMAD.WIDE.U32 UR4, UR6, UR4, URZ ;  /* 0x00000004060472a5 */ /* 0x000fc8000f8e003f */
[----:B------:R-:W-:-:S12]  /*f3e0*/  @UP0 USHF.R.U32.HI UR39, URZ, UR8, UR5 ;  /* 0x000000083f270299 */ /* 0x000fd80008011605 */
.L_x_1082:
[----:B------:R-:W-:Y:S01]  /*f3f0*/  ISETP.GE.AND P0, PT, R23, RZ, PT ;  /* 0x000000ff1700720c */ /* 0x000fe20003f06270 */
[----:B------:R-:W-:Y:S01]  /*f400*/  UIADD3 UR44, -UR39, URZ, URZ ;  /* 0x0000003f272c7290 */ /* 0x000fe2000fffe13f */
[----:B------:R-:W-:Y:S02]  /*f410*/  IMAD.MOV.U32 R0, RZ, RZ, 0x1 ;  /* 0x00000001ff007424 */ /* 0x000fe400078e00ff */
[----:B------:R-:W-:Y:S01]  /*f420*/  IMAD.MOV.U32 R2, RZ, RZ, RZ ;  /* 0x000000ffff027224 */ /* 0x000fe200078e00ff */
[----:B------:R-:W-:Y:S01]  /*f430*/  UIMAD UR44, UR7, UR44, UR6 ;  /* 0x0000002c072c72a4 */ /* 0x000fe2000f8e0206 */
[----:B------:R-:W-:-:S07]  /*f440*/  IMAD.MOV.U32 R6, RZ, RZ, 0x1 ;  /* 0x00000001ff067424 */ /* 0x000fce00078e00ff */
[----:B------:R-:W-:Y:S05]  /*f450*/  @!P0 BRA `(.L_x_1083) ;  /* 0x0000003800488947 */ /* 0x000fea0003800000 */
[----:B------:R-:W0:Y:S01]  /*f460*/  LDC.64 R2, c[0x0][0xa28] ;  /* 0x00028a00ff027b82 */ /* 0x000e220000000a00 */
[----:B------:R-:W-:Y:S01]  /*f470*/  MOV R22, RZ ;  /* 0x000000ff00167202 */ /* 0x000fe20000000f00 */
[----:B------:R-:W-:Y:S01]  /*f480*/  ULDC.64 UR4, c[0x0][0x418] ;  /* 0x0001060000047ab9 */ /* 0x000fe20000000a00 */
[----:B------:R-:W-:Y:S01]  /*f490*/  ULDC UR6, c[0x0][0x448] ;  /* 0x0001120000067ab9 */ /* 0x000fe20000000800 */
[----:B------:R-:W-:Y:S01]  /*f4a0*/  ULDC UR10, c[0x0][0x2f0] ;  /* 0x0000bc00000a7ab9 */ /* 0x000fe20000000800 */
[----:B------:R-:W-:Y:S01]  /*f4b0*/  ULDC UR11, c[0x0][0x288] ;  /* 0x0000a200000b7ab9 */ /* 0x000fe20000000800 */
[----:B0-----:R-:W-:-:S04]  /*f4c0*/  ISETP.NE.U32.AND P0, PT, R2, RZ, PT ;  /* 0x000000ff0200720c */ /* 0x001fc80003f05070 */
[----:B------:R-:W-:-:S13]  /*f4d0*/  ISETP.NE.AND.EX P0, PT, R3, RZ, PT, P0 ;  /* 0x000000ff0300720c */ /* 0x000fda0003f05300 */
[----:B------:R-:W0:Y:S02]  /*f4e0*/  @P0 LDC.64 R2, c[0x0][0xa28] ;  /* 0x00028a00ff020b82 */ /* 0x000e240000000a00 */
[----:B0-----:R-:W-:-:S05]  /*f4f0*/  @P0 IMAD.WIDE R2, R23, 0x4, R2 ;  /* 0x0000000417020825 */ /* 0x001fca00078e0202 */
[----:B------:R0:W5:Y:S01]  /*f500*/  @P0 LDG.E R22, desc[UR60][R2.64] ;  /* 0x0000003c02160981 */ /* 0x000162000c1e1900 */
[----:B------:R-:W1:Y:S01]  /*f510*/  S2UR UR40, SR_CTAID.X ;  /* 0x00000000002879c3 */ /* 0x000e620000002500 */
[----:B------:R-:W-:Y:S02]  /*f520*/  UISETP.NE.U32.AND UP0, UPT, UR4, URZ, UPT ;  /* 0x0000003f0400728c */ /* 0x000fe4000bf05070 */
[----:B------:R-:W-:Y:S02]  /*f530*/  UISETP.NE.AND UP1, UPT, UR6, 0x1, UPT ;  /* 0x000000010600788c */ /* 0x000fe4000bf25270 */
[----:B------:R-:W-:Y:S01]  /*f540*/  UISETP.NE.AND.EX UP0, UPT, UR5, URZ, UPT, UP0 ;  /* 0x0000003f0500728c */ /* 0x000fe2000bf05300 */
[----:B------:R-:W-:Y:S02]  /*f550*/  ULDC UR6, c[0x0][0x424] ;  /* 0x0001090000067ab9 */ /* 0x000fe40000000800 */
[----:B------:R-:W-:Y:S01]  /*f560*/  ULDC.64 UR4, c[0x0][0x9e0] ;  /* 0x0002780000047ab9 */ /* 0x000fe20000000a00 */
[----:B------:R-:W-:-:S02]  /*f570*/  USEL UR9, UR6, 0x1, UP0 ;  /* 0x0000000106097887 */ /* 0x000fc40008000000 */
[----:B------:R-:W-:Y:S02]  /*f580*/  UISETP.GE.AND UP0, UPT, UR5, 0x1, UPT ;  /* 0x000000010500788c */ /* 0x000fe4000bf06270 */
[----:B------:R-:W-:Y:S01]  /*f590*/  UIMAD UR47, UR9, UR10, URZ ;  /* 0x0000000a092f72a4 */ /* 0x000fe2000f8e023f */
[----:B------:R-:W-:Y:S01]  /*f5a0*/  @UP1 ULDC UR7, c[0x0][0x44c] ;  /* 0x0001130000071ab9 */ /* 0x000fe20000000800 */
[----:B------:R-:W-:Y:S02]  /*f5b0*/  UIMAD UR9, UR9, UR10, 0x3f ;  /* 0x0000003f090974a4 */ /* 0x000fe4000f8e020a */
[----:B------:R-:W-:Y:S01]  /*f5c0*/  PLOP3.LUT P1, PT, PT, PT, UP0, 0x80, 0x0 ;  /* 0x000000000000781c */ /* 0x000fe20003f2f008 */
[----:B------:R-:W-:Y:S01]  /*f5d0*/  @UP1 ULDC UR12, c[0x0][0x450] ;  /* 0x00011400000c1ab9 */ /* 0x000fe20000000800 */
[----:B------:R-:W-:Y:S02]  /*f5e0*/  UP2UR UR48, UPR, URZ, 0x2 ;  /* 0x000000023f307883 */ /* 0x000fe40008000000 */
[----:B-1----:R-:W-:-:S04]  /*f5f0*/  USHF.L.U32 UR40, UR40, 0x7, URZ ;  /* 0x0000000728287899 */ /* 0x002fc8000800063f */
[----:B------:R-:W-:-:S04]  /*f600*/  UIADD3 UR8, UR40, 0x7f, URZ ;  /* 0x0000007f28087890 */ /* 0x000fc8000fffe03f */
[----:B------:R-:W-:Y:S02]  /*f610*/  UIMAD.WIDE.U32 UR6, UR8, UR7, URZ ;  /* 0x00000007080672a5 */ /* 0x000fe4000f8e003f */
[----:B------:R-:W-:Y:S02]  /*f620*/  UIADD3 UR6, UR47, 0x1, -UR11 ;  /* 0x000000012f067890 */ /* 0x000fe4000fffe80b */
[----:B------:R-:W-:Y:S02]  /*f630*/  @UP1 USHF.R.U32.HI UR8, URZ, UR12, UR7 ;  /* 0x0000000c3f081299 */ /* 0x000fe40008011607 */
[----:B------:R-:W-:Y:S02]  /*f640*/  USHF.R.S32.HI UR7, URZ, 0x1f, UR9 ;  /* 0x0000001f3f077899 */ /* 0x000fe40008011409 */
[----:B------:R-:W-:Y:S02]  /*f650*/  UIADD3 UR6, UR6, UR8, URZ ;  /* 0x0000000806067290 */ /* 0x000fe4000fffe03f */
[----:B------:R-:W-:-:S02]  /*f660*/  ULEA.HI UR7, UR7, UR9, URZ, 0x6 ;  /* 0x0000000907077291 */ /* 0x000fc4000f8f303f */
[----:B------:R-:W-:Y:S02]  /*f670*/  UIADD3 UR4, UR6, UR4, URZ ;  /* 0x0000000406047290 */ /* 0x000fe4000fffe03f */
[----:B------:R-:W-:Y:S01]  /*f680*/  USHF.R.S32.HI UR41, URZ, 0x6, UR7 ;  /* 0x000000063f297899 */ /* 0x000fe20008011407 */
[----:B0-----:R-:W-:Y:S11]  /*f690*/  @!P1 BRA `(.L_x_1084) ;  /* 0x0000000000449947 */ /* 0x001ff60003800000 */
        /* <DEDUP_REMOVED lines=10> */
.L_x_1085:
[----:B------:R-:W-:-:S11]  /*f740*/  UISETP.NE.AND UP0, UPT, UR5, 0x1, UPT ;  /* 0x000000010500788c */ /* 0x000fd6000bf05270 */
[----:B------:R-:W-:Y:S02]  /*f750*/  @UP0 ULDC.64 UR12, c[0x0][0x9e8] ;  /* 0x00027a00000c0ab9 */ /* 0x000fe40000000a00 */
[----:B------:R-:W-:-:S04]  /*f760*/  UIMAD.WIDE.U32 UR6, UR8, UR12, URZ ;  /* 0x0000000c080672a5 */ /* 0x000fc8000f8e003f */
[----:B------:R-:W-:-:S12]  /*f770*/  @UP0 USHF.R.U32.HI UR8, URZ, UR13, UR7 ;  /* 0x0000000d3f080299 */ /* 0x000fd80008011607 */
.L_x_1086:
[----:B------:R-:W-:-:S04]  /*f780*/  UIMAD UR8, UR8, UR5, UR5 ;  /* 0x00000005080872a4 */ /* 0x000fc8000f8e0205 */
[----:B------:R-:W-:-:S04]  /*f790*/  UISETP.LT.AND UP0, UPT, UR4, UR8, UPT ;  /* 0x000000080400728c */ /* 0x000fc8000bf01270 */
[----:B------:R-:W-:-:S12]  /*f7a0*/  USEL UR4, UR4, UR8, UP0 ;  /* 0x0000000804047287 */ /* 0x000fd80008000000 */
.L_x_1084:
[----:B------:R-:W-:Y:S02]  /*f7b0*/  UISETP.NE.AND UP0, UPT, UR48, URZ, UPT ;  /* 0x0000003f3000728c */ /* 0x000fe4000bf05270 */
[----:B------:R-:W-:-:S04]  /*f7c0*/  UIADD3 UR4, UR4, 0x3f, URZ ;  /* 0x0000003f04047890 */ /* 0x000fc8000fffe03f */
[----:B------:R-:W-:-:S04]  /*f7d0*/  USHF.R.S32.HI UR8, URZ, 0x1f, UR4 ;  /* 0x0000001f3f087899 */ /* 0x000fc80008011404 */
[----:B------:R-:W-:Y:S01]  /*f7e0*/  ULEA.HI UR8, UR8, UR4, URZ, 0x6 ;  /* 0x0000000408087291 */ /* 0x000fe2000f8f303f */
[----:B------:R-:W-:Y:S01]  /*f7f0*/  @UP0 ULDC UR6, c[0x0][0x44c] ;  /* 0x0001130000060ab9 */ /* 0x000fe20000000800 */
[----:B------:R-:W-:Y:S01]  /*f800*/  @UP0 ULDC UR9, c[0x0][0x450] ;  /* 0x0001140000090ab9 */ /* 0x000fe20000000800 */
[----:B------:R-:W-:Y:S02]  /*f810*/  UIMAD.WIDE.U32 UR6, UR40, UR6, URZ ;  /* 0x00000006280672a5 */ /* 0x000fe4000f8e003f */
[----:B------:R-:W-:Y:S01]  /*f820*/  UMOV UR4, UR40 ;  /* 0x0000002800047c82 */ /* 0x000fe20008000000 */
[----:B------:R-:W-:Y:S02]  /*f830*/  USHF.R.S32.HI UR42, URZ, 0x6, UR8 ;  /* 0x000000063f2a7899 */ /* 0x000fe40008011408 */
[----:B------:R-:W-:Y:S02]  /*f840*/  @UP0 USHF.R.U32.HI UR4, URZ, UR9, UR7 ;  /* 0x000000093f040299 */ /* 0x000fe40008011607 */
[----:B------:R-:W-:-:S02]  /*f850*/  UISETP.LT.AND UP0, UPT, UR41, UR42, UPT ;  /* 0x0000002a2900728c */ /* 0x000fc4000bf01270 */
[----:B------:R-:W-:Y:S01]  /*f860*/  UIADD3 UR4, UR4, -UR11, UR47 ;  /* 0x8000000b04047290 */ /* 0x000fe2000fffe02f */
[----:B------:R-:W-:Y:S01]  /*f870*/  ULDC UR8, c[0x0][0x9dc] ;  /* 0x0002770000087ab9 */ /* 0x000fe20000000800 */
[----:B------:R-:W-:Y:S02]  /*f880*/  USEL UR12, UR41, UR42, UP0 ;  /* 0x0000002a290c7287 */ /* 0x000fe40008000000 */
[----:B------:R-:W-:Y:S01]  /*f890*/  UIADD3 UR8, UR4, -UR8, URZ ;  /* 0x8000000804087290 */ /* 0x000fe2000fffe03f */
[----:B------:R-:W-:Y:S11]  /*f8a0*/  @!P1 BRA `(.L_x_1087) ;  /* 0x0000000000449947 */ /* 0x000ff60003800000 */
        /* <DEDUP_REMOVED lines=10> */
.L_x_1088:
[----:B------:R-:W-:-:S11]  /*f950*/  UISETP.NE.AND UP0, UPT, UR5, 0x1, UPT ;  /* 0x000000010500788c */ /* 0x000fd6000bf05270 */
[----:B------:R-:W-:Y:S02]  /*f960*/  @UP0 ULDC.64 UR10, c[0x0][0x9e8] ;  /* 0x00027a00000a0ab9 */ /* 0x000fe40000000a00 */
[----:B------:R-:W-:-:S04]  /*f970*/  UIMAD.WIDE.U32 UR6, UR4, UR10, URZ ;  /* 0x0000000a040672a5 */ /* 0x000fc8000f8e003f */
[----:B------:R-:W-:-:S12]  /*f980*/  @UP0 USHF.R.U32.HI UR4, URZ, UR11, UR7 ;  /* 0x0000000b3f040299 */ /* 0x000fd80008011607 */
.L_x_1089:
[----:B------:R-:W-:-:S04]  /*f990*/  UIMAD UR4, UR4, UR5, URZ ;  /* 0x00000005040472a4 */ /* 0x000fc8000f8e023f */
[----:B------:R-:W-:-:S04]  /*f9a0*/  UISETP.LT.AND UP0, UPT, UR8, UR4, UPT ;  /* 0x000000040800728c */ /* 0x000fc8000bf01270 */
[----:B------:R-:W-:-:S12]  /*f9b0*/  USEL UR8, UR8, UR4, !UP0 ;  /* 0x0000000408087287 */ /* 0x000fd8000c000000 */
.L_x_1087:
[----:B------:R-:W-:Y:S02]  /*f9c0*/  USHF.R.S32.HI UR4, URZ, 0x1f, UR8 ;  /* 0x0000001f3f047899 */ /* 0x000fe40008011408 */
[----:B------:R-:W-:Y:S02]  /*f9d0*/  USHF.R.U32.HI UR9, URZ, 0x10, UR44 ;  /* 0x000000103f097899 */ /* 0x000fe4000801162c */
[----:B------:R-:W-:Y:S02]  /*f9e0*/  ULEA.HI UR4, UR4, UR8, URZ, 0x6 ;  /* 0x0000000804047291 */ /* 0x000fe4000f8f303f */
[----:B------:R-:W-:Y:S02]  /*f9f0*/  ULOP3.LUT UR44, UR44, 0xffff, URZ, 0xc0, !UPT ;  /* 0x0000ffff2c2c7892 */ /* 0x000fe4000f8ec03f */
[----:B------:R-:W-:Y:S01]  /*fa00*/  USHF.R.S32.HI UR4, URZ, 0x6, UR4 ;  /* 0x000000063f047899 */ /* 0x000fe20008011404 */
[----:B------:R-:W-:-:S03]  /*fa10*/  UMOV UR38, URZ ;  /* 0x0000003f00267c82 */ /* 0x000fc60008000000 */
[----:B------:R-:W-:-:S04]  /*fa20*/  UISETP.LT.AND UP0, UPT, URZ, UR4, UPT ;  /* 0x000000043f00728c */ /* 0x000fc8000bf01270 */
[----:B------:R-:W-:Y:S02]  /*fa30*/  USEL UR43, URZ, UR4, !UP0 ;  /* 0x000000043f2b7287 */ /* 0x000fe4000c000000 */
[----:B------:R-:W-:Y:S02]  /*fa40*/  UISETP.NE.AND UP0, UPT, UR9, URZ, UPT ;  /* 0x0000003f0900728c */ /* 0x000fe4000bf05270 */
[----:B------:R-:W-:-:S06]  /*fa50*/  UISETP.GT.AND UP1, UPT, UR12, UR43, UPT ;  /* 0x0000002b0c00728c */ /* 0x000fcc000bf24270 */
[----:B------:R-:W-:-:S03]  /*fa60*/  PLOP3.LUT P0, PT, PT, PT, UP1, 0x80, 0x0 ;  /* 0x000000000000781c */ /* 0x000fc60003f0f018 */
[----:B------:R-:W-:-:S10]  /*fa70*/  @!UP0 ULDC UR9, c[0x0][0x9f0] ;  /* 0x00027c0000098ab9 */ /* 0x000fd40000000800 */
[----:B------:R-:W-:Y:S05]  /*fa80*/  @!P0 BRA `(.L_x_1090) ;  /* 0x00000000007c8947 */ /* 0x000fea0003800000 */
[----:B------:R-:W-:Y:S01]  /*fa90*/  IABS R0, UR9 ;  /* 0x0000000900007c13 */ /* 0x000fe20008000000 */
[----:B------:R-:W-:Y:S02]  /*faa0*/  UIADD3 UR4, UR9, -0x1, UR12 ;  /* 0xffffffff09047890 */ /* 0x000fe4000fffe00c */
[----:B------:R-:W-:Y:S02]  /*fab0*/  IABS R4, UR9 ;  /* 0x0000000900047c13 */ /* 0x000fe40008000000 */
[----:B------:R-:W-:Y:S01]  /*fac0*/  R2UR UR10, R0 ;  /* 0x00000000000a72ca */ /* 0x000fe200000e0000 */
[----:B------:R-:W-:-:S03]  /*fad0*/  UIADD3 UR6, -UR43, UR4, URZ ;  /* 0x000000042b067290 */ /* 0x000fc6000fffe13f */
[----:B------:R-:W-:-:S03]  /*fae0*/  UMOV UR4, URZ ;  /* 0x0000003f00047c82 */ /* 0x000fc60008000000 */
[----:B------:R-:W-:Y:S01]  /*faf0*/  IABS R3, UR6 ;  /* 0x0000000600037c13 */ /* 0x000fe20008000000 */
[----:B------:R-:W-:-:S03]  /*fb00*/  ULOP3.LUT UR6, UR6, UR9, URZ, 0x3c, !UPT ;  /* 0x0000000906067292 */ /* 0x000fc6000f8e3c3f */
[----:B------:R-:W-:Y:S02]  /*fb10*/  R2UR UR8, R3 ;  /* 0x00000000030872ca */ /* 0x000fe400000e0000 */
        /* <DEDUP_REMOVED lines=22> */
.L_x_1090:
[----:B------:R-:W-:Y:S02]  /*fc80*/  UIMAD UR49, UR44, UR38, UR43 ;  /* 0x000000262c3172a4 */ /* 0x000fe4000f8e022b */
[----:B------:R-:W-:Y:S01]  /*fc90*/  IMAD.U32 R0, RZ, RZ, UR38 ;  /* 0x00000026ff007e24 */ /* 0x000fe2000f8e00ff */
[----:B------:R-:W-:Y:S01]  /*fca0*/  MOV R2, RZ ;  /* 0x000000ff00027202 */ /* 0x000fe20000000f00 */
[----:B------:R-:W-:Y:S02]  /*fcb0*/  IMAD.MOV.U32 R6, RZ, RZ, 0x1 ;  /* 0x00000001ff067424 */ /* 0x000fe400078e00ff */
[----:B------:R-:W-:-:S05]  /*fcc0*/  IMAD.U32 R19, RZ, RZ, UR49 ;  /* 0x00000031ff137e24 */ /* 0x000fca000f8e00ff */
[----:B------:R-:W-:Y:S01]  /*fcd0*/  VIADDMNMX R19, R19, R0, UR12, PT ;  /* 0x0000000c13137e46 */ /* 0x000fe2000b800100 */
[----:B------:R-:W-:-:S03]  /*fce0*/  IMAD.MOV.U32 R0, RZ, RZ, 0x1 ;  /* 0x00000001ff007424 */ /* 0x000fc600078e00ff */
[----:B------:R-:W-:-:S13]  /*fcf0*/  ISETP.GT.AND P0, PT, R19, UR49, PT ;  /* 0x0000003113007c0c */ /* 0x000fda000bf04270 */
        /* <DEDUP_REMOVED lines=12> */
[----:B------:R-:W-:Y:S01]  /*fdc0*/  MOV R6, UR6 ;  /* 0x0000000600067c02 */ /* 0x000fe20008000f00 */
[----:B------:R-:W-:Y:S01]  /*fdd0*/  IMAD.U32 R5, RZ, RZ, UR5 ;  /* 0x00000005ff057e24 */ /* 0x000fe2000f8e00ff */
[----:B------:R-:W0:Y:S01]  /*fde0*/  LDC.64 R2, c[0x4][R2] ;  /* 0x0100000002027b82 */ /* 0x000e220000000a00 */
[----:B------:R-:W-:Y:S01]  /*fdf0*/  ULDC.64 UR4, c[0x4][0xc0] ;  /* 0x0100300000047ab9 */ /* 0x000fe20000000a00 */
[----:B------:R-:W-:Y:S01]  /*fe00*/  IMAD.U32 R7, RZ, RZ, UR7 ;  /* 0x00000007ff077e24 */ /* 0x000fe2000f8e00ff */
[----:B------:R-:W-:Y:S01]  /*fe10*/  MOV R12, 0x1 ;  /* 0x00000001000c7802 */ /* 0x000fe20000000f00 */
[----:B------:R-:W-:-:S02]  /*fe20*/  IMAD.U32 R10, RZ, RZ, UR4 ;  /* 0x00000004ff0a7e24 */ /* 0x000fc4000f8e00ff */
[----:B------:R-:W-:Y:S02]  /*fe30*/  IMAD.U32 R11, RZ, RZ, UR5 ;  /* 0x00000005ff0b7e24 */ /* 0x000fe4000f8e00ff */
[----:B------:R-:W-:Y:S02]  /*fe40*/  IMAD.MOV.U32 R8, RZ, RZ, 0x70 ;  /* 0x00000070ff087424 */ /* 0x000fe400078e00ff */
[----:B------:R-:W-:-:S07]  /*fe50*/  IMAD.MOV.U32 R13, RZ, RZ, RZ ;  /* 0x000000ffff0d7224 */ /* 0x000fce00078e00ff */
[----:B------:R-:W-:-:S07]  /*fe60*/  LEPC R20, `(.L_x_1091) ;  /* 0x000000001014794e */ /* 0x000fce0000000000 */
[----:B0----5:R-:W-:Y:S05]  /*fe70*/  CALL.ABS.NOINC R2 ;  /* 0x0000000002007343 */ /* 0x021fea0003c00000 */
.L_x_1091:
        /* <DEDUP_REMOVED lines=14> */
[----:B------:R-:W-:Y:S01]  /*ff60*/  MOV R13, RZ ;  /* 0x000000ff000d7202 */ /* 0x000fe20000000f00 */
[----:B------:R-:W-:-:S02]  /*ff70*/  IMAD.U32 R11, RZ, RZ, UR5 ;  /* 0x00000005ff0b7e24 */ /* 0x000fc4000f8e00ff */
[----:B------:R-:W-:Y:S02]  /*ff80*/  IMAD.MOV.U32 R8, RZ, RZ, 0x70 ;  /* 0x00000070ff087424 */ /* 0x000fe400078e00ff */
[----:B0-----:R-:W-:-:S07]  /*ff90*/  IMAD.MOV.U32 R12, RZ, RZ, 0x1 ;  /* 0x00000001ff0c7424 */ /* 0x001fce00078e00ff */
[----:B------:R-:W-:-:S07]  /*ffa0*/  LEPC R20, `(.L_x_1093) ;  /* 0x000000001014794e */ /* 0x000fce0000000000 */
[----:B-1---5:R-:W-:Y:S05]  /*ffb0*/  CALL.ABS.NOINC R2 ;  /* 0x0000000002007343 */ /* 0x022fea0003c00000 */
.L_x_1093:
[----:B------:R0:W1:Y:S01]  /*ffc0*/  LDC.64 R2, c[0x4][R16] ;  /* 0x0100000010027b82 */ /* 0x0000620000000a00 */
[----:B------:R-:W-:Y:S01]  /*ffd0*/  ULDC.64 UR4, c[0x4][0x138] ;  /* 0x01004e0000047ab9 */ /* 0x000fe20000000a00 */
[----:B------:R-:W-:Y:S01]  /*ffe0*/  ULDC.64 UR6, c[0x4][0x140] ;  /* 0x0100500000067ab9 */ /* 0x000fe20000000a00 */
[----:B------:R-:W-:Y:S02]  /*fff0*/  IMAD.U32 R4, RZ, RZ, UR4 ;  /* 0x00000004ff047e24 */ /* 0x000fe4000f8e00ff */
        /* <DEDUP_REMOVED lines=11> */
.L_x_1092:
[----:B------:R-:W0:Y:S01]  /*100b0*/  LDC.64 R2, c[0x0][0x9f8] ;  /* 0x00027e00ff027b82 */ /* 0x000e220000000a00 */
[----:B------:R-:W-:-:S07]  /*100c0*/  MOV R33, R23 ;  /* 0x0000001700217202 */ /* 0x000fce0000000f00 */
[----:B------:R-:W1:Y:S01]  /*100d0*/  LDC R17, c[0x0][0x430] ;  /* 0x00010c00ff117b82 */ /* 0x000e620000000800 */
[C---:B------:R-:W-:Y:S01]  /*100e0*/  IMAD.SHL.U32 R24, R26.reuse, 0x10, RZ ;  /* 0x000000101a187824 */ /* 0x040fe200078e00ff */
[----:B------:R-:W-:Y:S01]  /*100f0*/  LOP3.LUT R8, R26, 0x7f, RZ, 0xc0, !PT ;  /* 0x0000007f1a087812 */ /* 0x000fe200078ec0ff */
[----:B------:R-:W-:Y:S01]  /*10100*/  VIADD R0, R19, 0xffffffff ;  /* 0xffffffff13007836 */ /* 0x000fe20000000000 */
[----:B------:R-:W-:Y:S01]  /*10110*/  LOP3.LUT R16, R16, 0xffffffbf, RZ, 0xc0, !PT ;  /* 0xffffffbf10107812 */ /* 0x000fe200078ec0ff */
[----:B------:R-:W-:Y:S01]  /*10120*/  ULDC UR4, c[0x0][0x2f4] ;  /* 0x0000bd0000047ab9 */ /* 0x000fe20000000800 */
[----:B0-----:R-:W-:-:S04]  /*10130*/  ISETP.NE.U32.AND P0, PT, R2, RZ, PT ;  /* 0x000000ff0200720c */ /* 0x001fc80003f05070 */
[----:B------:R-:W-:-:S13]  /*10140*/  ISETP.NE.AND.EX P0, PT, R3, RZ, PT, P0 ;  /* 0x000000ff0300720c */ /* 0x000fda0003f05300 */
[----:B------:R-:W0:Y:S02]  /*10150*/  @P0 LDC.64 R2, c[0x0][0x9f8] ;  /* 0x00027e00ff020b82 */ /* 0x000e240000000a00 */
[----:B0-----:R-:W-:-:S05]  /*10160*/  @P0 IMAD.WIDE R2, R23, 0x4, R2 ;  /* 0x0000000417020825 */ /* 0x001fca00078e0202 */
[----:B------:R0:W2:Y:S01]  /*10170*/  @P0 LDG.E R33, desc[UR60][R2.64] ;  /* 0x0000003c02210981 */ /* 0x0000a2000c1e1900 */
[----:B------:R-:W-:Y:S02]  /*10180*/  LOP3.LUT R24, R24, 0x70, RZ, 0xc0, !PT ;  /* 0x0000007018187812 */ /* 0x000fe400078ec0ff */
[----:B------:R-:W-:Y:S02]  /*10190*/  SHF.R.U32.HI R4, RZ, 0x3, R8 ;  /* 0x00000003ff047819 */ /* 0x000fe40000011608 */
[----:B-1----:R-:W-:Y:S02]  /*101a0*/  ISETP.NE.AND P1, PT, R17, 0x1, PT ;  /* 0x000000011100780c */ /* 0x002fe40003f25270 */
[----:B------:R-:W-:-:S05]  /*101b0*/  LOP3.LUT R37, R24, R4, RZ, 0xfc, !PT ;  /* 0x0000000418257212 */ /* 0x000fca00078efcff */
[----:B------:R-:W-:-:S05]  /*101c0*/  IMAD R7, R0, 0x40, R37 ;  /* 0x0000004000077824 */ /* 0x000fca00078e0225 */
[C---:B------:R-:W-:Y:S01]  /*101d0*/  ISETP.GE.AND P0, PT, R7.reuse, UR47, PT ;  /* 0x0000002f07007c0c */ /* 0x040fe2000bf06270 */
[----:B0-----:R-:W0:Y:S01]  /*101e0*/  @P1 LDC R2, c[0x0][0x434] ;  /* 0x00010d00ff021b82 */ /* 0x001e220000000800 */
[----:B-----5:R-:W-:Y:S01]  /*101f0*/  IMAD.IADD R7, R7, 0x1, R22 ;  /* 0x0000000107077824 */ /* 0x020fe200078e0216 */
[----:B------:R-:W-:Y:S02]  /*10200*/  @P1 LOP3.LUT R16, R16, 0x40, RZ, 0xfc, !PT ;  /* 0x0000004010101812 */ /* 0x000fe400078efcff */
[----:B------:R-:W-:Y:S02]  /*10210*/  ISETP.GT.U32.OR P0, PT, R37, 0x3f, P0 ;  /* 0x0000003f2500780c */ /* 0x000fe40000704470 */
[----:B------:R-:W-:Y:S02]  /*10220*/  MOV R9, R7 ;  /* 0x0000000700097202 */ /* 0x000fe40000000f00 */
[----:B------:R-:W1:Y:S09]  /*10230*/  @P1 LDC R3, c[0x0][0x438] ;  /* 0x00010e00ff031b82 */ /* 0x000e720000000800 */
[----:B------:R-:W3:Y:S01]  /*10240*/  @!P0 LDC.64 R10, c[0x0][0x428] ;  /* 0x00010a00ff0a8b82 */ /* 0x000ee20000000a00 */
[----:B0-----:R-:W-:-:S07]  /*10250*/  @P1 IMAD.HI.U32 R2, R7, R2, RZ ;  /* 0x0000000207021227 */ /* 0x001fce00078e00ff */
[----:B------:R-:W0:Y:S01]  /*10260*/  @!P0 LDC.64 R4, c[0x0][0x418] ;  /* 0x00010600ff048b82 */ /* 0x000e220000000a00 */
[----:B-1----:R-:W-:-:S04]  /*10270*/  @P1 SHF.R.U32.HI R9, RZ, R3, R2 ;  /* 0x00000003ff091219 */ /* 0x002fc80000011602 */
[----:B------:R-:W-:Y:S02]  /*10280*/  @!P0 SHF.R.S32.HI R3, RZ, 0x1f, R9 ;  /* 0x0000001fff038819 */ /* 0x000fe40000011409 */
[----:B------:R-:W-:Y:S01]  /*10290*/  LOP3.LUT R16, R16, 0xffffffef, RZ, 0xc0, !PT ;  /* 0xffffffef10107812 */ /* 0x000fe200078ec0ff */
[----:B------:R-:W-:Y:S01]  /*102a0*/  UMOV UR5, 0xffffffff ;  /* 0xffffffff00057882 */ /* 0x000fe20000000000 */
[----:B--2---:R-:W-:-:S05]  /*102b0*/  SHF.R.S32.HI R6, RZ, 0x1f, R33 ;  /* 0x0000001fff067819 */ /* 0x004fca0000011421 */
[----:B---3--:R-:W-:Y:S01]  /*102c0*/  @!P0 IMAD R2, R6, R10, RZ ;  /* 0x0000000a06028224 */ /* 0x008fe200078e02ff */
[----:B------:R1:W-:Y:S03]  /*102d0*/  STL [R1], R6 ;  /* 0x0000000601007387 */ /* 0x0003e60000100800 */
[----:B------:R-:W-:Y:S02]  /*102e0*/  @!P0 IMAD R11, R33, R11, R2 ;  /* 0x0000000b210b8224 */ /* 0x000fe400078e0202 */
[----:B------:R-:W-:-:S04]  /*102f0*/  @!P0 IMAD.MOV.U32 R2, RZ, RZ, R9 ;  /* 0x000000ffff028224 */ /* 0x000fc800078e0009 */
[----:B------:R-:W-:-:S04]  /*10300*/  @!P0 IMAD.WIDE.U32 R2, R33, R10, R2 ;  /* 0x0000000a21028225 */ /* 0x000fc800078e0002 */
[----:B------:R-:W-:Y:S01]  /*10310*/  @!P0 IMAD.IADD R3, R3, 0x1, R11 ;  /* 0x0000000103038824 */ /* 0x000fe200078e020b */
[----:B0-----:R-:W-:Y:S01]  /*10320*/  @!P0 LEA R4, P1, R2, R4, 0x2 ;  /* 0x0000000402048211 */ /* 0x001fe200078210ff */
[----:B-1----:R-:W-:-:S03]  /*10330*/  IMAD.MOV.U32 R6, RZ, RZ, RZ ;  /* 0x000000ffff067224 */ /* 0x002fc600078e00ff */
[----:B------:R-:W-:-:S05]  /*10340*/  @!P0 LEA.HI.X R5, R2, R5, R3, 0x2, P1 ;  /* 0x0000000502058211 */ /* 0x000fca00008f1403 */
[----:B------:R0:W5:Y:S02]  /*10350*/  @!P0 LDG.E R6, desc[UR60][R4.64] ;  /* 0x0000003c04068981 */ /* 0x000164000c1e1900 */
[----:B0-----:R-:W-:-:S05]  /*10360*/  IMAD.SHL.U32 R4, R26, 0x8, RZ ;  /* 0x000000081a047824 */ /* 0x001fca00078e00ff */
[----:B------:R-:W-:-:S04]  /*10370*/  LOP3.LUT R25, R4, 0x38, RZ, 0xc0, !PT ;  /* 0x0000003804197812 */ /* 0x000fc800078ec0ff */
[C---:B------:R-:W-:Y:S02]  /*10380*/  ISETP.GE.AND P0, PT, R25.reuse, UR4, PT ;  /* 0x0000000419007c0c */ /* 0x040fe4000bf06270 */
[C---:B------:R-:W-:Y:S02]  /*10390*/  LOP3.LUT R36, R25.reuse, 0x40, RZ, 0xfc, !PT ;  /* 0x0000004019247812 */ /* 0x040fe400078efcff */
[C---:B------:R-:W-:Y:S02]  /*103a0*/  LOP3.LUT R35, R25.reuse, 0x80, RZ, 0xfc, !PT ;  /* 0x0000008019237812 */ /* 0x040fe400078efcff */
[----:B------:R-:W-:Y:S02]  /*103b0*/  ISETP.GE.AND P2, PT, R36, UR4, PT ;  /* 0x0000000424007c0c */ /* 0x000fe4000bf46270 */
[----:B------:R-:W-:Y:S02]  /*103c0*/  LOP3.LUT R34, R25, 0xc0, RZ, 0xfc, !PT ;  /* 0x000000c019227812 */ /* 0x000fe400078efcff */
[----:B------:R-:W-:-:S03]  /*103d0*/  ISETP.GE.AND P1, PT, R35, UR4, PT ;  /* 0x0000000423007c0c */ /* 0x000fc6000bf26270 */
        /* <DEDUP_REMOVED lines=8> */
[----:B------:R-:W-:Y:S06]  /*10460*/  BRA.DIV UR5, `(.L_x_1094) ;  /* 0x0000002e05f47947 */ /* 0x000fec000b800000 */
.L_x_1136:
[----:B------:R-:W2:Y:S01]  /*10470*/  LDL R2, [R1+0x4] ;  /* 0x0000040001027983 */ /* 0x000ea20000100800 */
[----:B------:R-:W-:Y:S01]  /*10480*/  ISETP.GT.U32.AND P1, PT, R37, 0x3f, PT ;  /* 0x0000003f2500780c */ /* 0x000fe20003f24070 */
[----:B------:R-:W-:Y:S01]  /*10490*/  IMAD.U32 R32, RZ, RZ, UR39 ;  /* 0x00000027ff207e24 */ /* 0x000fe2000f8e00ff */
[----:B------:R-:W-:Y:S01]  /*104a0*/  LOP3.LUT R16, R16, 0xfffffffe, RZ, 0xc0, !PT ;  /* 0xfffffffe10107812 */ /* 0x000fe200078ec0ff */
[----:B------:R-:W-:-:S03]  /*104b0*/  IMAD.MOV.U32 R27, RZ, RZ, R0 ;  /* 0x000000ffff1b7224 */ /* 0x000fc600078e0000 */
[----:B------:R-:W-:-:S07]  /*104c0*/  SHF.R.S32.HI R32, RZ, 0x1f, R32 ;  /* 0x0000001fff207819 */ /* 0x000fce0000011420 */
[----:B------:R-:W-:-:S04]  /*104d0*/  @P1 LOP3.LUT R16, R16, 0x1, RZ, 0xfc, !PT ;  /* 0x0000000110101812 */ /* 0x000fc800078efcff */
[----:B------:R-:W-:Y:S02]  /*104e0*/  LOP3.LUT R16, R16, 0xffffffdf, RZ, 0xc0, !PT ;  /* 0xffffffdf10107812 */ /* 0x000fe400078ec0ff */
[----:B--2---:R-:W-:Y:S02]  /*104f0*/  R2UR UR4, R2 ;  /* 0x00000000020472ca */ /* 0x004fe400000e0000 */
[----:B------:R-:W-:-:S05]  /*10500*/  IADD3 R2, -R9, RZ, RZ ;  /* 0x000000ff09027210 */ /* 0x000fca0007ffe1ff */
[----:B------:R-:W-:-:S06]  /*10510*/  IMAD R7, R17, R2, R7 ;  /* 0x0000000211077224 */ /* 0x000fcc00078e0207 */
[----:B------:R-:W-:-:S06]  /*10520*/  ULOP3.LUT UR4, UR4, 0x2, URZ, 0xfc, !UPT ;  /* 0x0000000204047892 */ /* 0x000fcc000f8efc3f */
[----:B------:R-:W-:-:S05]  /*10530*/  IMAD.U32 R2, RZ, RZ, UR4 ;  /* 0x00000004ff027e24 */ /* 0x000fca000f8e00ff */
[----:B------:R-:W-:-:S13]  /*10540*/  ISETP.NE.AND P0, PT, R2, 0x3, PT ;  /* 0x000000030200780c */ /* 0x000fda0003f05270 */
[----:B------:R-:W-:Y:S01]  /*10550*/  @P0 LOP3.LUT R16, R16, 0x20, RZ, 0xfc, !PT ;  /* 0x0000002010100812 */ /* 0x000fe200078efcff */
[----:B------:R-:W-:Y:S06]  /*10560*/  @!P0 BRA `(.L_x_1095) ;  /* 0x0000000000048947 */ /* 0x000fec0003800000 */
[----:B------:R-:W-:Y:S01]  /*10570*/  BPT.TRAP 0x1 ;  /* 0x000000040000795c */ /* 0x000fe20000300000 */
.L_x_1095:
[----:B------:R-:W-:Y:S01]  /*10580*/  SHF.R.S32.HI R9, RZ, 0x1f, R7 ;  /* 0x0000001fff097819 */ /* 0x000fe20000011407 */
[----:B------:R-:W-:Y:S01]  /*10590*/  ULDC.64 UR4, c[0x0][0x328] ;  /* 0x0000ca0000047ab9 */ /* 0x000fe20000000a00 */
[----:B------:R-:W-:-:S03]  /*105a0*/  R2UR UR6, R32 ;  /* 0x00000000200672ca */ /* 0x000fc600000e0000 */
[----:B------:R-:W-:-:S04]  /*105b0*/  IMAD R2, R9, UR4, RZ ;  /* 0x0000000409027c24 */ /* 0x000fc8000f8e02ff */
[C---:B------:R-:W-:Y:S02]  /*105c0*/  IMAD R5, R7.reuse, UR5, R2 ;  /* 0x0000000507057c24 */ /* 0x040fe4000f8e0202 */
[----:B------:R-:W-:Y:S01]  /*105d0*/  IMAD.WIDE.U32 R2, R7, UR4, RZ ;  /* 0x0000000407027c25 */ /* 0x000fe2000f8e00ff */
[----:B------:R-:W-:-:S03]  /*105e0*/  ULDC.64 UR4, c[0x0][0x338] ;  /* 0x0000ce0000047ab9 */ /* 0x000fc60000000a00 */
[----:B------:R-:W-:Y:S01]  /*105f0*/  IMAD.IADD R3, R3, 0x1, R5 ;  /* 0x0000000103037824 */ /* 0x000fe200078e0205 */
[----:B-----5:R-:W-:Y:S01]  /*10600*/  SHF.R.S32.HI R5, RZ, 0x1f, R6 ;  /* 0x0000001fff057819 */ /* 0x020fe20000011406 */
[----:B------:R-:W-:-:S04]  /*10610*/  IMAD.WIDE.U32 R2, R6, UR4, R2 ;  /* 0x0000000406027c25 */ /* 0x000fc8000f8e0002 */
[----:B------:R-:W-:-:S04]  /*10620*/  IMAD R11, R5, UR4, RZ ;  /* 0x00000004050b7c24 */ /* 0x000fc8000f8e02ff */
[----:B------:R-:W-:Y:S01]  /*10630*/  IMAD R11, R6, UR5, R11 ;  /* 0x00000005060b7c24 */ /* 0x000fe2000f8e020b */
[----:B------:R-:W-:-:S04]  /*10640*/  ULDC.64 UR4, c[0x0][0x330] ;  /* 0x0000cc0000047ab9 */ /* 0x000fc80000000a00 */
[----:B------:R-:W-:Y:S01]  /*10650*/  IADD3 R3, R3, R11, RZ ;  /* 0x0000000b03037210 */ /* 0x000fe20007ffe0ff */
[----:B------:R-:W-:Y:S01]  /*10660*/  IMAD.U32 R11, RZ, RZ, UR4 ;  /* 0x00000004ff0b7e24 */ /* 0x000fe2000f8e00ff */
[----:B------:R-:W-:-:S03]  /*10670*/  UIMAD UR4, UR6, UR4, URZ ;  /* 0x00000004060472a4 */ /* 0x000fc6000f8e023f */
[----:B------:R-:W-:Y:S01]  /*10680*/  IMAD.WIDE.U32 R2, R11, UR39, R2 ;  /* 0x000000270b027c25 */ /* 0x000fe2000f8e0002 */
[----:B------:R-:W-:Y:S01]  /*10690*/  UIMAD UR4, UR39, UR5, UR4 ;  /* 0x00000005270472a4 */ /* 0x000fe2000f8e0204 */
[----:B------:R-:W-:Y:S02]  /*106a0*/  ULDC.64 UR6, c[0x0][0x318] ;  /* 0x0000c60000067ab9 */ /* 0x000fe40000000a00 */
[----:B------:R-:W-:-:S03]  /*106b0*/  LEA R17, P0, R2, UR6, 0x1 ;  /* 0x0000000602117c11 */ /* 0x000fc6000f8008ff */
[----:B------:R-:W-:-:S05]  /*106c0*/  VIADD R3, R3, UR4 ;  /* 0x0000000403037c36 */ /* 0x000fca0008000000 */
[----:B------:R-:W-:Y:S01]  /*106d0*/  LEA.HI.X R18, R2, UR7, R3, 0x1, P0 ;  /* 0x0000000702127c11 */ /* 0x000fe200080f0c03 */
[----:B------:R-:W-:-:S05]  /*106e0*/  IMAD.MOV.U32 R2, RZ, RZ, 0x1 ;  /* 0x00000001ff027424 */ /* 0x000fca00078e00ff */
[----:B------:R-:W-:-:S04]  /*106f0*/  SHF.L.U32 R2, R2, 0x1f, RZ ;  /* 0x0000001f02027819 */ /* 0x000fc800000006ff */
[----:B------:R-:W0:Y:S02]  /*10700*/  SYNCS.PHASECHK.TRANS64.TRYWAIT P0, [UR45+0x30840], R2 ;  /* 0x03084002ff0075a7 */ /* 0x000e24000800016d */
[----:B0-----:R-:W-:Y:S05]  /*10710*/  @!P0 BRA `(.L_x_1096) ;  /* 0x0000002c00688947 */ /* 0x001fea0003800000 */
.L_x_1137:
[----:B------:R-:W-:Y:S01]  /*10720*/  ULDC.64 UR4, c[0x0][0x300] ;  /* 0x0000c00000047ab9 */ /* 0x000fe20000000a00 */
[----:B------:R-:W-:Y:S01]  /*10730*/  R2UR UR6, R32 ;  /* 0x00000000200672ca */ /* 0x000fe200000e0000 */
[----:B0-----:R-:W-:Y:S01]  /*10740*/  IMAD R2, R9, UR4, RZ ;  /* 0x0000000409027c24 */ /* 0x001fe2000f8e02ff */
[----:B------:R-:W-:Y:S01]  /*10750*/  SHF.R.U32.HI R28, RZ, 0x3, R8 ;  /* 0x00000003ff1c7819 */ /* 0x000fe20000011608 */
[----:B------:R-:W-:Y:S01]  /*10760*/  IMAD.SHL.U32 R30, R8, 0x8, RZ ;  /* 0x00000008081e7824 */ /* 0x000fe200078e00ff */
[C---:B------:R-:W-:Y:S01]  /*10770*/  LOP3.LUT P4, RZ, R16.reuse, 0x10, RZ, 0xc0, !PT ;  /* 0x0000001010ff7812 */ /* 0x040fe2000788c0ff */
[C---:B------:R-:W-:Y:S01]  /*10780*/  IMAD R9, R7.reuse, UR5, R2 ;  /* 0x0000000507097c24 */ /* 0x040fe2000f8e0202 */
[C---:B------:R-:W-:Y:S01]  /*10790*/  LOP3.LUT P3, RZ, R16.reuse, 0x8, RZ, 0xc0, !PT ;  /* 0x0000000810ff7812 */ /* 0x040fe2000786c0ff */
[----:B------:R-:W-:Y:S01]  /*107a0*/  IMAD.WIDE.U32 R2, R7, UR4, RZ ;  /* 0x0000000407027c25 */ /* 0x000fe2000f8e00ff */
[----:B------:R-:W-:Y:S01]  /*107b0*/  ULDC.64 UR4, c[0x0][0x310] ;  /* 0x0000c40000047ab9 */ /* 0x000fe20000000a00 */
[----:B------:R-:W-:-:S02]  /*107c0*/  LOP3.LUT P2, RZ, R16, 0x4, RZ, 0xc0, !PT ;  /* 0x0000000410ff7812 */ /* 0x000fc4000784c0ff */
[----:B------:R-:W-:Y:S01]  /*107d0*/  IMAD.IADD R3, R3, 0x1, R9 ;  /* 0x0000000103037824 */ /* 0x000fe200078e0209 */
[----:B------:R-:W-:Y:S01]  /*107e0*/  LOP3.LUT P1, RZ, R16, 0x2, RZ, 0xc0, !PT ;  /* 0x0000000210ff7812 */ /* 0x000fe2000782c0ff */
[----:B------:R-:W-:Y:S02]  /*107f0*/  IMAD R5, R5, UR4, RZ ;  /* 0x0000000405057c24 */ /* 0x000fe4000f8e02ff */
[----:B------:R-:W-:-:S04]  /*10800*/  IMAD.WIDE.U32 R2, R6, UR4, R2 ;  /* 0x0000000406027c25 */ /* 0x000fc8000f8e0002 */
        /* <DEDUP_REMOVED lines=8> */
[----:B------:R-:W-:Y:S01]  /*10890*/  IMAD.MOV.U32 R5, RZ, RZ, -0x40 ;  /* 0xffffffc0ff057424 */ /* 0x000fe200078e00ff */
[----:B------:R-:W-:Y:S02]  /*108a0*/  LEA R6, P0, R2, UR6, 0x1 ;  /* 0x0000000602067c11 */ /* 0x000fe4000f8008ff */
[----:B------:R-:W-:Y:S01]  /*108b0*/  VIADD R7, R3, UR4 ;  /* 0x0000000403077c36 */ /* 0x000fe20008000000 */
[----:B------:R-:W-:Y:S01]  /*108c0*/  LOP3.LUT R3, R4, 0x1c0, RZ, 0xc0, !PT ;  /* 0x000001c004037812 */ /* 0x000fe200078ec0ff */
[----:B------:R-:W-:Y:S01]  /*108d0*/  IMAD R0, R0, R5, UR47 ;  /* 0x0000002f00007e24 */ /* 0x000fe2000f8e0205 */
[----:B------:R-:W-:-:S02]  /*108e0*/  UMOV UR4, 0xffffffff ;  /* 0xffffffff00047882 */ /* 0x000fc40000000000 */
[----:B------:R-:W-:Y:S02]  /*108f0*/  LOP3.LUT R3, R3, 0x38, R4, 0xf8, !PT ;  /* 0x0000003803037812 */ /* 0x000fe400078ef804 */
[----:B------:R-:W-:Y:S02]  /*10900*/  IADD3 R0, -R28, R0, RZ ;  /* 0x000000001c007210 */ /* 0x000fe40007ffe1ff */
[----:B------:R-:W-:Y:S02]  /*10910*/  LOP3.LUT R3, R3, 0x38, R26, 0x78, !PT ;  /* 0x0000003803037812 */ /* 0x000fe400078e781a */
[----:B------:R-:W-:Y:S02]  /*10920*/  LEA.HI.X R7, R2, UR7, R7, 0x1, P0 ;  /* 0x0000000702077c11 */ /* 0x000fe400080f0c07 */
[----:B------:R-:W-:Y:S02]  /*10930*/  LOP3.LUT R30, R3, 0x200, R30, 0xf8, !PT ;  /* 0x00000200031e7812 */ /* 0x000fe400078ef81e */
[----:B------:R-:W-:Y:S01]  /*10940*/  ISETP.GE.AND P0, PT, R0, 0x1, PT ;  /* 0x000000010000780c */ /* 0x000fe20003f06270 */
[----:B------:R-:W-:-:S12]  /*10950*/  BRA.DIV UR4, `(.L_x_1097) ;  /* 0x0000002a04f07947 */ /* 0x000fd8000b800000 */
[----:B------:R-:W-:Y:S01]  /*10960*/  SHFL.IDX PT, R3, R7, RZ, 0x181f ;  /* 0x00181fff07037589 */ /* 0x000fe200000e0000 */
[----:B------:R-:W-:-:S03]  /*10970*/  @P0 LEA R9, R30, UR45, 0x1 ;  /* 0x0000002d1e090c11 */ /* 0x000fc6000f8e08ff */
[----:B------:R-:W0:Y:S04]  /*10980*/  SHFL.IDX PT, R2, R6, RZ, 0x181f ;  /* 0x00181fff06027589 */ /* 0x000e2800000e0000 */
[----:B------:R-:W-:Y:S04]  /*10990*/  SHFL.IDX PT, R5, R7, 0x1, 0x181f ;  /* 0x00381f0007057f89 */ /* 0x000fe800000e0000 */
        /* <DEDUP_REMOVED lines=24> */
.L_x_1147:
[----:B------:R-:W-:Y:S01]  /*10b20*/  ISETP.GE.AND P0, PT, R0, 0x31, PT ;  /* 0x000000310000780c */ /* 0x000fe20003f06270 */
[----:B-1----:R-:W-:Y:S02]  /*10b30*/  IMAD.MOV.U32 R2, RZ, RZ, R14 ;  /* 0x000000ffff027224 */ /* 0x002fe400078e000e */
[----:B--2---:R-:W-:-:S10]  /*10b40*/  IMAD.MOV.U32 R3, RZ, RZ, R4 ;  /* 0x000000ffff037224 */ /* 0x004fd400078e0004 */
[----:B------:R-:W-:Y:S01]  /*10b50*/  @P0 IMAD.WIDE.U32 R2, R25, 0x2, R2 ;  /* 0x0000000219020825 */ /* 0x000fe200078e0002 */
[----:B------:R-:W-:-:S05]  /*10b60*/  @P0 LEA R5, R30, UR45, 0x1 ;  /* 0x0000002d1e050c11 */ /* 0x000fca000f8e08ff */
[----:B------:R-:W-:Y:S01]  /*10b70*/  @!PT LDS RZ, [RZ] ;  /* 0x00000000fffff984 */ /* 0x000fe20000000800 */
[----:B------:R-:W-:Y:S01]  /*10b80*/  @!PT LDS RZ, [RZ] ;  /* 0x00000000fffff984 */ /* 0x000fe20000000800 */
[----:B------:R-:W-:Y:S01]  /*10b90*/  @!PT LDS RZ, [RZ] ;  /* 0x00000000fffff984 */ /* 0x000fe20000000800 */
[----:B------:R0:W-:Y:S04]  /*10ba0*/  @P0 LDGSTS.E.BYPASS.LTC128B.128 [R5+0x21c00], desc[UR60][R2.64], !P4 ;  /* 0x21c0000002050fae */ /* 0x0001e8000e101d7c */
[----:B------:R0:W-:Y:S04]  /*10bb0*/  @P0 LDGSTS.E.BYPASS.LTC128B.128 [R5+0x23c00], desc[UR60][R2.64+0x80], !P3 ;  /* 0x23c0008002050fae */ /* 0x0001e8000d901d7c */
[----:B------:R0:W-:Y:S04]  /*10bc0*/  @P0 LDGSTS.E.BYPASS.LTC128B.128 [R5+0x25c00], desc[UR60][R2.64+0x100], !P2 ;  /* 0x25c0010002050fae */ /* 0x0001e8000d101d7c */
[----:B------:R0:W-:Y:S01]  /*10bd0*/  @P0 LDGSTS.E.BYPASS.LTC128B.128 [R5+0x27c00], desc[UR60][R2.64+0x180], !P1 ;  /* 0x27c0018002050fae */ /* 0x0001e2000c901d7c */
[----:B------:R-:W-:Y:S01]  /*10be0*/  NOP ;  /* 0x0000000000007918 */ /* 0x000fe20000000000 */
[----:B------:R-:W-:Y:S02]  /*10bf0*/  SYNCS.ARRIVE.TRANS64.RED.A0T1 RZ, [UR45+0x30830], RZ ;  /* 0x030830ffffff79a7 */ /* 0x000fe4000820042d */
[----:B------:R-:W-:Y:S01]  /*10c00*/  ARRIVES.LDGSTSBAR.64.TRANSCNT [UR45+0x30830] ;  /* 0x03083000ff0079b0 */ /* 0x000fe20008000aad */
[----:B------:R-:W-:Y:S01]  /*10c10*/  NOP ;  /* 0x0000000000007918 */ /* 0x000fe20000000000 */
[----:B------:R-:W-:-:S13]  /*10c20*/  LOP3.LUT P1, RZ, R16, 0x20, RZ, 0xc0, !PT ;  /* 0x0000002010ff7812 */ /* 0x000fda000782c0ff */
[----:B0-----:R-:W-:Y:S05]  /*10c30*/  @!P1 BRA `(.L_x_1098) ;  /* 0x0000000000049947 */ /* 0x001fea0003800000 */
[----:B------:R-:W-:Y:S01]  /*10c40*/  BPT.TRAP 0x1 ;  /* 0x000000040000795c */ /* 0x000fe20000300000 */
.L_x_1098:
        /* <DEDUP_REMOVED lines=14> */
[----:B------:R-:W-:Y:S01]  /*10d30*/  MOV R2, 0x0 ;  /* 0x0000000000027802 */ /* 0x000fe20000000f00 */
        /* <DEDUP_REMOVED lines=15> */
.L_x_1099:
[----:B------:R-:W-:Y:S01]  /*10e30*/  UISETP.NE.AND UP0, UPT, UR48, URZ, UPT ;  /* 0x0000003f3000728c */ /* 0x000fe2000bf05270 */
[----:B------:R-:W-:Y:S01]  /*10e40*/  VIADD R0, R37, UR40 ;  /* 0x0000002825007c36 */ /* 0x000fe20008000000 */
[----:B------:R-:W0:Y:S01]  /*10e50*/  LDC R7, c[0x0][0x448] ;  /* 0x00011200ff077b82 */ /* 0x000e220000000800 */
[----:B------:R-:W-:Y:S01]  /*10e60*/  MOV R4, UR36 ;  /* 0x0000002400047c02 */ /* 0x000fe20008000f00 */
[----:B------:R-:W-:Y:S02]  /*10e70*/  IMAD.U32 R3, RZ, RZ, UR46 ;  /* 0x0000002eff037e24 */ /* 0x000fe4000f8e00ff */
[----:B------:R-:W-:Y:S01]  /*10e80*/  PLOP3.LUT P0, PT, PT, PT, UP0, 0x80, 0x0 ;  /* 0x000000000000781c */ /* 0x000fe20003f0f008 */
[----:B------:R-:W-:Y:S02]  /*10e90*/  IMAD.MOV.U32 R9, RZ, RZ, R0 ;  /* 0x000000ffff097224 */ /* 0x000fe400078e0000 */
[----:B------:R-:W-:Y:S02]  /*10ea0*/  IMAD.U32 R5, RZ, RZ, UR37 ;  /* 0x00000025ff057e24 */ /* 0x000fe4000f8e00ff */
[----:B------:R-:W-:-:S08]  /*10eb0*/  @UP0 ULDC UR4, c[0x0][0x44c] ;  /* 0x0001130000040ab9 */ /* 0x000fd00000000800 */
[----:B------:R-:W-:Y:S01]  /*10ec0*/  @P0 IMAD.HI.U32 R2, R0, UR4, RZ ;  /* 0x0000000400020c27 */ /* 0x000fe2000f8e00ff */
[----:B------:R-:W-:Y:S01]  /*10ed0*/  PLOP3.LUT P0, PT, PT, PT, UP0, 0x80, 0x0 ;  /* 0x000000000000781c */ /* 0x000fe20003f0f008 */
[----:B------:R-:W-:-:S12]  /*10ee0*/  @UP0 ULDC UR4, c[0x0][0x450] ;  /* 0x0001140000040ab9 */ /* 0x000fd80000000800 */
[----:B------:R-:W-:Y:S01]  /*10ef0*/  @P0 SHF.R.U32.HI R9, RZ, UR4, R2 ;  /* 0x00000004ff090c19 */ /* 0x000fe20008011602 */
[----:B------:R-:W-:Y:S01]  /*10f00*/  ULDC.64 UR4, c[0x0][0x2e0] ;  /* 0x0000b80000047ab9 */ /* 0x000fe20000000a00 */
[----:B------:R-:W-:Y:S02]  /*10f10*/  IMAD.MOV.U32 R2, RZ, RZ, R4 ;  /* 0x000000ffff027224 */ /* 0x000fe400078e0004 */
[----:B------:R-:W-:Y:S02]  /*10f20*/  IMAD R26, R26, UR4, RZ ;  /* 0x000000041a1a7c24 */ /* 0x000fe4000f8e02ff */
[----:B------:R-:W-:-:S04]  /*10f30*/  IMAD.WIDE.U32 R2, R23, UR4, R2 ;  /* 0x0000000417027c25 */ /* 0x000fc8000f8e0002 */
[----:B------:R-:W-:Y:S01]  /*10f40*/  IMAD R5, R23, UR5, R26 ;  /* 0x0000000517057c24 */ /* 0x000fe2000f8e021a */
[----:B------:R-:W-:-:S03]  /*10f50*/  ULDC.64 UR4, c[0x0][0x2d0] ;  /* 0x0000b40000047ab9 */ /* 0x000fc60000000a00 */
[----:B------:R-:W-:Y:S02]  /*10f60*/  IMAD.IADD R3, R3, 0x1, R5 ;  /* 0x0000000103037824 */ /* 0x000fe400078e0205 */
[----:B------:R-:W-:Y:S02]  /*10f70*/  IMAD.MOV R5, RZ, RZ, -R9 ;  /* 0x000000ffff057224 */ /* 0x000fe400078e0a09 */
[----:B------:R-:W-:-:S04]  /*10f80*/  IMAD.WIDE.U32 R2, R9, UR4, R2 ;  /* 0x0000000409027c25 */ /* 0x000fc8000f8e0002 */
[----:B0-----:R-:W-:Y:S01]  /*10f90*/  IMAD R5, R7, R5, R0 ;  /* 0x0000000507057224 */ /* 0x001fe200078e0200 */
[----:B------:R-:W-:-:S05]  /*10fa0*/  SHF.R.S32.HI R0, RZ, 0x1f, R9 ;  /* 0x0000001fff007819 */ /* 0x000fca0000011409 */
[----:B------:R-:W-:-:S04]  /*10fb0*/  IMAD R0, R0, UR4, RZ ;  /* 0x0000000400007c24 */ /* 0x000fc8000f8e02ff */
[----:B------:R-:W-:Y:S01]  /*10fc0*/  IMAD R9, R9, UR5, R0 ;  /* 0x0000000509097c24 */ /* 0x000fe2000f8e0200 */
[----:B------:R-:W-:Y:S01]  /*10fd0*/  SHF.R.S32.HI R0, RZ, 0x1f, R5 ;  /* 0x0000001fff007819 */ /* 0x000fe20000011405 */
[----:B------:R-:W-:-:S03]  /*10fe0*/  ULDC.64 UR4, c[0x0][0x2c8] ;  /* 0x0000b20000047ab9 */ /* 0x000fc60000000a00 */
[----:B------:R-:W-:Y:S01]  /*10ff0*/  IADD3 R3, R3, R9, RZ ;  /* 0x0000000903037210 */ /* 0x000fe20007ffe0ff */
[----:B------:R-:W-:-:S04]  /*11000*/  IMAD R0, R0, UR4, RZ ;  /* 0x0000000400007c24 */ /* 0x000fc8000f8e02ff */
[C---:B------:R-:W-:Y:S02]  /*11010*/  IMAD R9, R5.reuse, UR5, R0 ;  /* 0x0000000505097c24 */ /* 0x040fe4000f8e0200 */
[----:B------:R-:W-:Y:S01]  /*11020*/  IMAD.WIDE.U32 R2, R5, UR4, R2 ;  /* 0x0000000405027c25 */ /* 0x000fe2000f8e0002 */
[----:B------:R-:W-:-:S03]  /*11030*/  ULDC.64 UR4, c[0x0][0x280] ;  /* 0x0000a00000047ab9 */ /* 0x000fc60000000a00 */
[----:B------:R-:W-:Y:S01]  /*11040*/  IMAD.IADD R3, R3, 0x1, R9 ;  /* 0x0000000103037824 */ /* 0x000fe200078e0209 */
[C---:B------:R-:W-:Y:S01]  /*11050*/  LEA R0, P0, R2.reuse, UR4, 0x1 ;  /* 0x0000000402007c11 */ /* 0x040fe2000f8008ff */
[----:B------:R-:W-:Y:S02]  /*11060*/  ULDC UR4, c[0x0][0x2b8] ;  /* 0x0000ae0000047ab9 */ /* 0x000fe40000000800 */
[----:B------:R-:W-:Y:S02]  /*11070*/  ISETP.GE.AND P4, PT, R25, UR4, PT ;  /* 0x0000000419007c0c */ /* 0x000fe4000bf86270 */
[----:B------:R-:W-:Y:S01]  /*11080*/  LEA.HI.X R6, R2, UR5, R3, 0x1, P0 ;  /* 0x0000000502067c11 */ /* 0x000fe200080f0c03 */
[----:B------:R-:W-:Y:S01]  /*11090*/  UMOV UR5, 0xffffffff ;  /* 0xffffffff00057882 */ /* 0x000fe20000000000 */
[----:B------:R-:W-:Y:S02]  /*110a0*/  ISETP.GE.AND P3, PT, R36, UR4, PT ;  /* 0x0000000424007c0c */ /* 0x000fe4000bf66270 */
[----:B------:R-:W-:-:S02]  /*110b0*/  ISETP.GE.AND P2, PT, R35, UR4, PT ;  /* 0x0000000423007c0c */ /* 0x000fc4000bf46270 */
[----:B------:R-:W-:Y:S01]  /*110c0*/  ISETP.GE.AND P1, PT, R34, UR4, PT ;  /* 0x0000000422007c0c */ /* 0x000fe2000bf26270 */
[----:B------:R-:W-:-:S12]  /*110d0*/  BRA.DIV UR5, `(.L_x_1100) ;  /* 0x0000002a05507947 */ /* 0x000fd8000b800000 */
[----:B------:R-:W-:Y:S01]  /*110e0*/  SHFL.IDX PT, R3, R6, RZ, 0x181f ;  /* 0x00181fff06037589 */ /* 0x000fe200000e0000 */
[----:B------:R-:W-:Y:S01]  /*110f0*/  ULDC UR4, c[0x0][0x288] ;  /* 0x0000a20000047ab9 */ /* 0x000fe20000000800 */
[----:B------:R-:W-:Y:S02]  /*11100*/  VIADD R8, R28, UR40 ;  /* 0x000000281c087c36 */ /* 0x000fe40008000000 */
        /* <DEDUP_REMOVED lines=13> */
[----:B------:R-:W-:Y:S01]  /*111e0*/  ISETP.GE.AND P0, PT, R10, R7, PT ;  /* 0x000000070a00720c */ /* 0x000fe20003f06270 */
[----:B------:R-:W-:-:S02]  /*111f0*/  VIADD R10, R8, 0x20 ;  /* 0x00000020080a7836 */ /* 0x000fc40000000000 */
[----:B0-----:R-:W-:Y:S10]  /*11200*/  SHFL.IDX PT, R3, R6, 0x2, 0x181f ;  /* 0x00581f0006037f89 */ /* 0x001ff400000e0000 */
[----:B-1----:R-:W-:Y:S01]  /*11210*/  @!P0 IMAD.WIDE.U32 R4, R25, 0x2, R4 ;  /* 0x0000000219048825 */ /* 0x002fe200078e0004 */
[----:B------:R-:W-:Y:S01]  /*11220*/  @!P0 LEA R21, R30, UR45, 0x1 ;  /* 0x0000002d1e158c11 */ /* 0x000fe2000f8e08ff */
[----:B------:R-:W0:Y:S04]  /*11230*/  SHFL.IDX PT, R2, R0, 0x2, 0x181f ;  /* 0x00581f0000027f89 */ /* 0x000e2800000e0000 */
[----:B------:R-:W-:Y:S04]  /*11240*/  @!P0 LDGSTS.E.BYPASS.LTC128B.128 [R21+0x10c00], desc[UR60][R4.64], !P4 ;  /* 0x10c0000004158fae */ /* 0x000fe8000e101d7c */
[----:B------:R-:W-:Y:S04]  /*11250*/  @!P0 LDGSTS.E.BYPASS.LTC128B.128 [R21+0x14c00], desc[UR60][R4.64+0x80], !P3 ;  /* 0x14c0008004158fae */ /* 0x000fe8000d901d7c */
[----:B------:R-:W-:Y:S04]  /*11260*/  @!P0 LDGSTS.E.BYPASS.LTC128B.128 [R21+0x18c00], desc[UR60][R4.64+0x100], !P2 ;  /* 0x18c0010004158fae */ /* 0x000fe8000d101d7c */
[----:B------:R1:W-:Y:S01]  /*11270*/  @!P0 LDGSTS.E.BYPASS.LTC128B.128 [R21+0x1cc00], desc[UR60][R4.64+0x180], !P1 ;  /* 0x1cc0018004158fae */ /* 0x0003e2000c901d7c */
[----:B------:R-:W-:-:S02]  /*11280*/  ISETP.GE.AND P0, PT, R10, R7, PT ;  /* 0x000000070a00720c */ /* 0x000fc40003f06270 */
[----:B------:R-:W-:Y:S01]  /*11290*/  IADD3 R10, R8, 0x30, RZ ;  /* 0x00000030080a7810 */ /* 0x000fe20007ffe0ff */
        /* <DEDUP_REMOVED lines=46> */
.L_x_1164:
[----:B------:R-:W-:Y:S01]  /*11580*/  VIADD R8, R8, 0x70 ;  /* 0x0000007008087836 */ /* 0x000fe20000000000 */
[----:B------:R-:W-:Y:S01]  /*11590*/  BSSY B0, `(.L_x_1101) ;  /* 0x000000e000007945 */ /* 0x000fe20003800000 */
[----:B-1----:R-:W-:Y:S01]  /*115a0*/  MOV R2, R14 ;  /* 0x0000000e00027202 */ /* 0x002fe20000000f00 */
[----:B------:R-:W-:Y:S02]  /*115b0*/  IMAD.MOV.U32 R3, RZ, RZ, R6 ;  /* 0x000000ffff037224 */ /* 0x000fe400078e0006 */
[----:B------:R-:W-:-:S13]  /*115c0*/  ISETP.GE.AND P0, PT, R8, R7, PT ;  /* 0x000000070800720c */ /* 0x000fda0003f06270 */
[----:B------:R-:W-:Y:S05]  /*115d0*/  @P0 BRA `(.L_x_1102) ;  /* 0x0000000000240947 */ /* 0x000fea0003800000 */
[----:B------:R-:W-:Y:S01]  /*115e0*/  IMAD.WIDE.U32 R2, R25, 0x2, R2 ;  /* 0x0000000219027825 */ /* 0x000fe200078e0002 */
        /* <DEDUP_REMOVED lines=8> */
.L_x_1102:
[----:B------:R-:W-:Y:S05]  /*11670*/  BSYNC B0 ;  /* 0x0000000000007941 */ /* 0x000fea0003800000 */
.L_x_1101:
[----:B------:R-:W-:Y:S01]  /*11680*/  NOP ;  /* 0x0000000000007918 */ /* 0x000fe20000000000 */
[----:B------:R-:W-:Y:S01]  /*11690*/  SYNCS.ARRIVE.TRANS64.RED.A0T1 RZ, [UR45+0x30800], RZ ;  /* 0x030800ffffff79a7 */ /* 0x000fe2000820042d */
[----:B------:R-:W-:Y:S01]  /*116a0*/  IMAD.MOV.U32 R0, RZ, RZ, 0x1 ;  /* 0x00000001ff007424 */ /* 0x000fe200078e00ff */
[----:B------:R-:W-:Y:S01]  /*116b0*/  ARRIVES.LDGSTSBAR.64.TRANSCNT [UR45+0x30800] ;  /* 0x03080000ff0079b0 */ /* 0x000fe20008000aad */
[----:B------:R-:W-:Y:S02]  /*116c0*/  VIADD R19, R19, 0xfffffffe ;  /* 0xfffffffe13137836 */ /* 0x000fe40000000000 */
[----:B------:R-:W-:Y:S01]  /*116d0*/  IMAD.MOV.U32 R23, RZ, RZ, 0x1 ;  /* 0x00000001ff177424 */ /* 0x000fe200078e00ff */
[----:B------:R-:W-:Y:S01]  /*116e0*/  SHF.L.U32 R0, R0, 0x1f, RZ ;  /* 0x0000001f00007819 */ /* 0x000fe200000006ff */
[----:B------:R-:W-:Y:S01]  /*116f0*/  NOP ;  /* 0x0000000000007918 */ /* 0x000fe20000000000 */
[----:B------:R-:W-:Y:S02]  /*11700*/  SYNCS.ARRIVE.TRANS64.A1T0 RZ, [UR45+0x30800], RZ ;  /* 0x030800ffffff79a7 */ /* 0x000fe4000810002d */
[----:B------:R-:W1:Y:S02]  /*11710*/  SYNCS.PHASECHK.TRANS64.TRYWAIT P0, [UR45+0x30820], R0 ;  /* 0x03082000ff0075a7 */ /* 0x000e64000800016d */
[----:B-1----:R-:W-:Y:S05]  /*11720*/  @!P0 BRA `(.L_x_1103) ;  /* 0x0000002c00608947 */ /* 0x002fea0003800000 */
.L_x_1165:
[----:B------:R-:W-:Y:S02]  /*11730*/  ISETP.GE.AND P0, PT, R19, UR49, PT ;  /* 0x0000003113007c0c */ /* 0x000fe4000bf06270 */
[----:B------:R-:W-:-:S11]  /*11740*/  MOV R20, RZ ;  /* 0x000000ff00147202 */ /* 0x000fd60000000f00 */
[----:B------:R-:W-:Y:S05]  /*11750*/  @!P0 BRA `(.L_x_1104) ;  /* 0x0000001000088947 */ /* 0x000fea0003800000 */
[----:B0-----:R-:W0:Y:S01]  /*11760*/  S2R R2, SR_TID.X ;  /* 0x0000000000027919 */ /* 0x001e220000002100 */
[----:B------:R-:W-:Y:S01]  /*11770*/  UIADD3 UR4, UR44, 0x1, URZ ;  /* 0x000000012c047890 */ /* 0x000fe2000fffe03f */
[----:B------:R-:W-:Y:S01]  /*11780*/  LOP3.LUT R3, RZ, UR42, RZ, 0x33, !PT ;  /* 0x0000002aff037c12 */ /* 0x000fe2000f8e33ff */
[----:B------:R-:W-:Y:S01]  /*11790*/  BSSY B0, `(.L_x_1104) ;  /* 0x00000fe000007945 */ /* 0x000fe20003800000 */
[----:B------:R-:W-:Y:S01]  /*117a0*/  LOP3.LUT R5, RZ, UR41, RZ, 0x33, !PT ;  /* 0x00000029ff057c12 */ /* 0x000fe2000f8e33ff */
[----:B------:R-:W-:Y:S01]  /*117b0*/  UIMAD UR4, UR4, UR38, URZ ;  /* 0x00000026040472a4 */ /* 0x000fe2000f8e023f */
[----:B------:R-:W-:-:S05]  /*117c0*/  MOV R19, RZ ;  /* 0x000000ff00137202 */ /* 0x000fca0000000f00 */
[----:B------:R-:W-:Y:S01]  /*117d0*/  LOP3.LUT R0, RZ, UR4, RZ, 0x33, !PT ;  /* 0x00000004ff007c12 */ /* 0x000fe2000f8e33ff */
[----:B------:R-:W-:Y:S02]  /*117e0*/  ULDC UR4, c[0x0][0x2f4] ;  /* 0x0000bd0000047ab9 */ /* 0x000fe40000000800 */
[----:B------:R-:W-:Y:S02]  /*117f0*/  ISETP.GE.AND P4, PT, R25, UR4, PT ;  /* 0x0000000419007c0c */ /* 0x000fe4000bf86270 */
[----:B------:R-:W-:Y:S02]  /*11800*/  VIADDMNMX R0, R0, -UR43, R3, !PT ;  /* 0x8000002b00007c46 */ /* 0x000fe4000f800103 */
[----:B------:R-:W-:Y:S02]  /*11810*/  ISETP.GE.AND P3, PT, R36, UR4, PT ;  /* 0x0000000424007c0c */ /* 0x000fe4000bf66270 */
[----:B------:R-:W-:Y:S02]  /*11820*/  VIMNMX R0, R0, R5, !PT ;  /* 0x0000000500007248 */ /* 0x000fe40007fe0100 */
[----:B------:R-:W-:-:S02]  /*11830*/  ISETP.GE.AND P2, PT, R35, UR4, PT ;  /* 0x0000000423007c0c */ /* 0x000fc4000bf46270 */
[----:B------:R-:W-:Y:S02]  /*11840*/  IADD3 R27, -R0, -0x2, RZ ;  /* 0xfffffffe001b7810 */ /* 0x000fe40007ffe1ff */
        /* <DEDUP_REMOVED lines=9> */
[----:B------:R-:W-:-:S02]  /*118e0*/  IMAD.MOV.U32 R22, RZ, RZ, 0x1 ;  /* 0x00000001ff167424 */ /* 0x000fc400078e00ff */
[----:B------:R-:W-:-:S07]  /*118f0*/  VIADD R0, R3, 0x80 ;  /* 0x0000008003007836 */ /* 0x000fce0000000000 */
.L_x_1117:
[----:B------:R-:W2:Y:S01]  /*11900*/  LDL R8, [R1] ;  /* 0x0000000001087983 */ /* 0x000ea20000100800 */
[----:B------:R-:W0:Y:S01]  /*11910*/  LDC R2, c[0x0][0x430] ;  /* 0x00010c00ff027b82 */ /* 0x000e220000000800 */
[----:B------:R-:W-:Y:S01]  /*11920*/  ISETP.GT.U32.AND P6, PT, R37, 0x3f, PT ;  /* 0x0000003f2500780c */ /* 0x000fe20003fc4070 */
[----:B------:R-:W-:-:S12]  /*11930*/  IMAD.MOV.U32 R9, RZ, RZ, R10 ;  /* 0x000000ffff097224 */ /* 0x000fd800078e000a */
[----:B------:R-:W2:Y:S01]  /*11940*/  @!P6 LDC.64 R6, c[0x0][0x428] ;  /* 0x00010a00ff06eb82 */ /* 0x000ea20000000a00 */
[----:B0-----:R-:W-:-:S13]  /*11950*/  ISETP.NE.AND P0, PT, R2, 0x1, PT ;  /* 0x000000010200780c */ /* 0x001fda0003f05270 */
[----:B------:R-:W0:Y:S08]  /*11960*/  @P0 LDC R3, c[0x0][0x434] ;  /* 0x00010d00ff030b82 */ /* 0x000e300000000800 */
[----:B-1----:R-:W1:Y:S01]  /*11970*/  @P0 LDC R5, c[0x0][0x438] ;  /* 0x00010e00ff050b82 */ /* 0x002e620000000800 */
[----:B0-----:R-:W-:-:S05]  /*11980*/  @P0 IMAD.HI.U32 R2, R10, R3, RZ ;  /* 0x000000030a020227 */ /* 0x001fca00078e00ff */
[----:B-1----:R-:W-:Y:S02]  /*11990*/  @P0 SHF.R.U32.HI R9, RZ, R5, R2 ;  /* 0x00000005ff090219 */ /* 0x002fe40000011602 */
[----:B------:R-:W0:Y:S02]  /*119a0*/  @!P6 LDC.64 R4, c[0x0][0x418] ;  /* 0x00010600ff04eb82 */ /* 0x000e240000000a00 */
[----:B------:R-:W-:Y:S01]  /*119b0*/  @!P6 SHF.R.S32.HI R3, RZ, 0x1f, R9 ;  /* 0x0000001fff03e819 */ /* 0x000fe20000011409 */
[----:B--2---:R-:W-:-:S04]  /*119c0*/  @!P6 IMAD R2, R8, R6, RZ ;  /* 0x000000060802e224 */ /* 0x004fc800078e02ff */
[----:B------:R-:W-:Y:S02]  /*119d0*/  @!P6 IMAD R7, R33, R7, R2 ;  /* 0x000000072107e224 */ /* 0x000fe400078e0202 */
[----:B------:R-:W-:-:S04]  /*119e0*/  @!P6 IMAD.MOV.U32 R2, RZ, RZ, R9 ;  /* 0x000000ffff02e224 */ /* 0x000fc800078e0009 */
[----:B------:R-:W-:-:S04]  /*119f0*/  @!P6 IMAD.WIDE.U32 R2, R33, R6, R2 ;  /* 0x000000062102e225 */ /* 0x000fc800078e0002 */
[----:B------:R-:W-:Y:S01]  /*11a00*/  @!P6 IMAD.IADD R3, R7, 0x1, R3 ;  /* 0x000000010703e824 */ /* 0x000fe200078e0203 */
[----:B0-----:R-:W-:Y:S01]  /*11a10*/  @!P6 LEA R4, P0, R2, R4, 0x2 ;  /* 0x000000040204e211 */ /* 0x001fe200078010ff */
[----:B------:R-:W-:-:S03]  /*11a20*/  IMAD.MOV.U32 R6, RZ, RZ, RZ ;  /* 0x000000ffff067224 */ /* 0x000fc600078e00ff */
[----:B------:R-:W-:-:S05]  /*11a30*/  @!P6 LEA.HI.X R5, R2, R5, R3, 0x2, P0 ;  /* 0x000000050205e211 */ /* 0x000fca00000f1403 */
[----:B------:R0:W5:Y:S01]  /*11a40*/  @!P6 LDG.E R6, desc[UR60][R4.64] ;  /* 0x0000003c0406e981 */ /* 0x000162000c1e1900 */
[----:B------:R-:W-:Y:S02]  /*11a50*/  LOP3.LUT P5, RZ, R16, 0x20, RZ, 0xc0, !PT ;  /* 0x0000002010ff7812 */ /* 0x000fe400078ac0ff */
[----:B------:R-:W-:-:S04]  /*11a60*/  IADD3 R20, R19, 0x1, RZ ;  /* 0x0000000113147810 */ /* 0x000fc80007ffe0ff */
[----:B------:R-:W-:-:S04]  /*11a70*/  ISETP.NE.AND P0, PT, R20, 0x2, PT ;  /* 0x000000021400780c */ /* 0x000fc80003f05270 */
[----:B------:R-:W-:Y:S02]  /*11a80*/  SEL R23, RZ, 0x1, P0 ;  /* 0x00000001ff177807 */ /* 0x000fe40000000000 */
[----:B------:R-:W-:Y:S02]  /*11a90*/  SEL R20, R20, RZ, P0 ;  /* 0x000000ff14147207 */ /* 0x000fe40000000000 */
[----:B------:R-:W-:Y:S01]  /*11aa0*/  LOP3.LUT R23, R22, R23, RZ, 0x3c, !PT ;  /* 0x0000001716177212 */ /* 0x000fe200078e3cff */
[----:B0-----:R-:W-:Y:S06]  /*11ab0*/  @!P5 BRA `(.L_x_1105) ;  /* 0x000000000004d947 */ /* 0x001fec0003800000 */
[----:B------:R-:W-:Y:S01]  /*11ac0*/  BPT.TRAP 0x1 ;  /* 0x000000040000795c */ /* 0x000fe20000300000 */
.L_x_1105:
[----:B------:R-:W-:Y:S01]  /*11ad0*/  LEA R21, R20, UR45, 0x3 ;  /* 0x0000002d14157c11 */ /* 0x000fe2000f8e18ff */
[----:B------:R-:W-:Y:S01]  /*11ae0*/  BSSY B1, `(.L_x_1106) ;  /* 0x0000004000017945 */ /* 0x000fe20003800000 */
[----:B------:R-:W-:-:S04]  /*11af0*/  SHF.L.U32 R2, R23, 0x1f, RZ ;  /* 0x0000001f17027819 */ /* 0x000fc800000006ff */
[----:B------:R-:W0:Y:S02]  /*11b00*/  SYNCS.PHASECHK.TRANS64.TRYWAIT P0, [R21+URZ+0x30840], R2 ;  /* 0x03084002150075a7 */ /* 0x000e24000800017f */
[----:B0-----:R-:W-:Y:S05]  /*11b10*/  @!P0 BRA `(.L_x_1107) ;  /* 0x00000028007c8947 */ /* 0x001fea0003800000 */
.L_x_1166:
[----:B------:R-:W-:Y:S05]  /*11b20*/  BSYNC B1 ;  /* 0x0000000000017941 */ /* 0x000fea0003800000 */
.L_x_1106:
        /* <DEDUP_REMOVED lines=9> */
[----:B0-----:R-:W-:-:S04]  /*11bc0*/  IMAD R2, R24, UR4, RZ ;  /* 0x0000000418027c24 */ /* 0x001fc8000f8e02ff */
[C---:B------:R-:W-:Y:S02]  /*11bd0*/  IMAD R5, R7.reuse, UR5, R2 ;  /* 0x0000000507057c24 */ /* 0x040fe4000f8e0202 */
        /* <DEDUP_REMOVED lines=20> */
[----:B------:R-:W-:Y:S02]  /*11d20*/  LOP3.LUT R16, R16, 0xfffff7ff, RZ, 0xc0, !PT ;  /* 0xfffff7ff10107812 */ /* 0x000fe400078ec0ff */
[----:B------:R-:W1:Y:S01]  /*11d30*/  SHFL.IDX PT, R3, R31, RZ, 0x181f ;  /* 0x00181fff1f037589 */ /* 0x000e6200000e0000 */
[----:B------:R-:W-:Y:S02]  /*11d40*/  LEA R29, R29, UR45, 0x1 ;  /* 0x0000002d1d1d7c11 */ /* 0x000fe4000f8e08ff */
[----:B------:R-:W-:Y:S01]  /*11d50*/  @P1 LOP3.LUT R16, R16, 0x800, RZ, 0xfc, !PT ;  /* 0x0000080010101812 */ /* 0x000fe200078efcff */
[----:B------:R-:W2:Y:S03]  /*11d60*/  SHFL.IDX PT, R2, R28, 0x1, 0x181f ;  /* 0x00381f001c027f89 */ /* 0x000ea600000e0000 */
[----:B------:R-:W-:-:S02]  /*11d70*/  LOP3.LUT P1, RZ, R16, 0x10, RZ, 0xc0, !PT ;  /* 0x0000001010ff7812 */ /* 0x000fc4000782c0ff */
[----:B------:R-:W-:Y:S02]  /*11d80*/  LOP3.LUT P6, RZ, R16, 0x4, RZ, 0xc0, !PT ;  /* 0x0000000410ff7812 */ /* 0x000fe400078cc0ff */
[-C--:B0-----:R-:W-:Y:S02]  /*11d90*/  IADD3 R8, P0, R14, R11.reuse, RZ ;  /* 0x0000000b0e087210 */ /* 0x081fe40007f1e0ff */
[----:B------:R-:W-:Y:S03]  /*11da0*/  SHFL.IDX PT, R14, R28, 0x3, 0x181f ;  /* 0x00781f001c0e7f89 */ /* 0x000fe600000e0000 */
[----:B-1----:R-:W-:Y:S02]  /*11db0*/  IMAD.X R9, RZ, RZ, R3, P0 ;  /* 0x000000ffff097224 */ /* 0x002fe400000e0603 */
[----:B------:R-:W0:Y:S01]  /*11dc0*/  SHFL.IDX PT, R3, R31, 0x1, 0x181f ;  /* 0x00381f001f037f89 */ /* 0x000e2200000e0000 */
[----:B--2---:R-:W-:-:S03]  /*11dd0*/  IADD3 R4, P0, R2, R11, RZ ;  /* 0x0000000b02047210 */ /* 0x004fc60007f1e0ff */
[----:B------:R-:W1:Y:S04]  /*11de0*/  SHFL.IDX PT, R2, R28, 0x2, 0x181f ;  /* 0x00581f001c027f89 */ /* 0x000e6800000e0000 */
[----:B------:R2:W-:Y:S01]  /*11df0*/  LDGSTS.E.BYPASS.LTC128B.128 [R29+0x20400], desc[UR60][R8.64], !P1 ;  /* 0x20400000081d7fae */ /* 0x0005e2000c901d7c */
[----:B0-----:R-:W-:-:S03]  /*11e00*/  IMAD.X R5, RZ, RZ, R3, P0 ;  /* 0x000000ffff057224 */ /* 0x001fc600000e0603 */
[----:B------:R-:W0:Y:S01]  /*11e10*/  SHFL.IDX PT, R3, R31, 0x2, 0x181f ;  /* 0x00581f001f037f89 */ /* 0x000e2200000e0000 */
[----:B-1----:R-:W-:-:S03]  /*11e20*/  IADD3 R2, P0, R2, R11, RZ ;  /* 0x0000000b02027210 */ /* 0x002fc60007f1e0ff */
[----:B------:R-:W1:Y:S01]  /*11e30*/  SHFL.IDX PT, R31, R31, 0x3, 0x181f ;  /* 0x00781f001f1f7f89 */ /* 0x000e6200000e0000 */
[----:B0-----:R-:W-:Y:S02]  /*11e40*/  IADD3.X R3, RZ, R3, RZ, P0, !PT ;  /* 0x00000003ff037210 */ /* 0x001fe400007fe4ff */
        /* <DEDUP_REMOVED lines=11> */
[----:B------:R2:W-:Y:S04]  /*11f00*/  LDGSTS.E.BYPASS.LTC128B.128 [R29+0x25400], desc[UR60][R2.64+0x100], !P6 ;  /* 0x25400100021d7fae */ /* 0x0005e8000f101d7c */
[----:B-1----:R2:W-:Y:S02]  /*11f10*/  LDGSTS.E.BYPASS.LTC128B.128 [R29+0x27400], desc[UR60][R2.64+0x180], !P5 ;  /* 0x27400180021d7fae */ /* 0x0025e4000e901d7c */
.L_x_1176:
[----:B--2---:R-:W-:Y:S01]  /*11f20*/  IMAD.SHL.U32 R2, R25, 0x2, RZ ;  /* 0x0000000219027824 */ /* 0x004fe200078e00ff */
[----:B------:R-:W-:Y:S02]  /*11f30*/  P2R R4, PR, RZ, 0x2 ;  /* 0x00000002ff047803 */ /* 0x000fe40000000000 */
        /* <DEDUP_REMOVED lines=15> */
.L_x_1109:
        /* <DEDUP_REMOVED lines=10> */
.L_x_1110:
[----:B------:R1:W-:Y:S01]  /*120d0*/  SYNCS.ARRIVE.TRANS64.A1T0 RZ, [R21+URZ+0x30830], RZ ;  /* 0x030830ff15ff79a7 */ /* 0x0003e2000810003f */
[----:B------:R-:W-:Y:S05]  /*120e0*/  @!P6 BRA `(.L_x_1111) ;  /* 0x000000000004e947 */ /* 0x000fea0003800000 */
[----:B------:R-:W-:Y:S01]  /*120f0*/  BPT.TRAP 0x1 ;  /* 0x000000040000795c */ /* 0x000fe20000300000 */
.L_x_1111:
[----:B0-----:R-:W-:Y:S01]  /*12100*/  SHF.L.U32 R3, R22, 0x1f, RZ ;  /* 0x0000001f16037819 */ /* 0x001fe200000006ff */
[----:B------:R-:W-:Y:S01]  /*12110*/  BSSY B1, `(.L_x_1112) ;  /* 0x0000004000017945 */ /* 0x000fe20003800000 */
[----:B------:R-:W-:-:S04]  /*12120*/  LEA R4, R19, UR45, 0x3 ;  /* 0x0000002d13047c11 */ /* 0x000fc8000f8e18ff */
[----:B------:R-:W0:Y:S02]  /*12130*/  SYNCS.PHASECHK.TRANS64.TRYWAIT P0, [R4+URZ+0x30860], R3 ;  /* 0x03086003040075a7 */ /* 0x000e24000800017f */
[----:B0-----:R-:W-:Y:S05]  /*12140*/  @!P0 BRA `(.L_x_1113) ;  /* 0x0000002800648947 */ /* 0x001fea0003800000 */
.L_x_1177:
[----:B------:R-:W-:Y:S05]  /*12150*/  BSYNC B1 ;  /* 0x0000000000017941 */ /* 0x000fea0003800000 */
.L_x_1112:
[----:B------:R-:W-:Y:S01]  /*12160*/  UMOV UR4, 0xffffffff ;  /* 0xffffffff00047882 */ /* 0x000fe20000000000 */
[----:B------:R-:W-:Y:S02]  /*12170*/  IMAD R5, R19, 0x4000, R30 ;  /* 0x0000400013057824 */ /* 0x000fe400078e021e */
[----:B------:R-:W-:Y:S01]  /*12180*/  IMAD.SHL.U32 R8, R25, 0x2, RZ ;  /* 0x0000000219087824 */ /* 0x000fe200078e00ff */
[----:B------:R-:W-:Y:S06]  /*12190*/  BRA.DIV UR4, `(.L_x_1114) ;  /* 0x0000002a04647947 */ /* 0x000fec000b800000 */
[----:B------:R-:W2:Y:S01]  /*121a0*/  SHFL.IDX PT, R14, R17, RZ, 0x181f ;  /* 0x00181fff110e7589 */ /* 0x000ea200000e0000 */
[----:B------:R-:W-:-:S03]  /*121b0*/  LEA R5, R5, UR45, 0x1 ;  /* 0x0000002d05057c11 */ /* 0x000fc6000f8e08ff */
[----:B0-----:R-:W0:Y:S01]  /*121c0*/  SHFL.IDX PT, R3, R18, RZ, 0x181f ;  /* 0x00181fff12037589 */ /* 0x001e2200000e0000 */
[----:B--2---:R-:W-:-:S03]  /*121d0*/  IADD3 R2, P0, R14, R8, RZ ;  /* 0x000000080e027210 */ /* 0x004fc60007f1e0ff */
[----:B------:R-:W2:Y:S01]  /*121e0*/  SHFL.IDX PT, R14, R17, 0x1, 0x181f ;  /* 0x00381f00110e7f89 */ /* 0x000ea200000e0000 */
[----:B0-----:R-:W-:Y:S02]  /*121f0*/  IADD3.X R3, RZ, R3, RZ, P0, !PT ;  /* 0x00000003ff037210 */ /* 0x001fe400007fe4ff */
        /* <DEDUP_REMOVED lines=33> */
.L_x_1187:
[----:B0--3--:R-:W-:Y:S01]  /*12410*/  IADD3 R2, P0, R14, R8, RZ ;  /* 0x000000080e027210 */ /* 0x009fe20007f1e0ff */
[----:B------:R-:W-:Y:S02]  /*12420*/  ULDC.64 UR4, c[0x0][0x328] ;  /* 0x0000ca0000047ab9 */ /* 0x000fe40000000a00 */
        /* <DEDUP_REMOVED lines=14> */
[----:B------:R-:W-:Y:S01]  /*12510*/  PLOP3.LUT P0, PT, PT, PT, PT, 0x80, 0x0 ;  /* 0x000000000000781c */ /* 0x000fe20003f0f070 */
[----:B------:R-:W-:Y:S01]  /*12520*/  NOP ;  /* 0x0000000000007918 */ /* 0x000fe20000000000 */
[----:B0-----:R-:W-:Y:S01]  /*12530*/  IMAD.WIDE.U32 R2, R7, UR4, RZ ;  /* 0x0000000407027c25 */ /* 0x001fe2000f8e00ff */
[----:B------:R-:W-:-:S03]  /*12540*/  ULDC.64 UR4, c[0x0][0x338] ;  /* 0x0000ce0000047ab9 */ /* 0x000fc60000000a00 */
[----:B------:R-:W-:Y:S02]  /*12550*/  IMAD.IADD R3, R3, 0x1, R9 ;  /* 0x0000000103037824 */ /* 0x000fe400078e0209 */
[----:B------:R-:W-:Y:S02]  /*12560*/  IMAD R7, R26, UR4, RZ ;  /* 0x000000041a077c24 */ /* 0x000fe4000f8e02ff */
[----:B------:R-:W-:-:S04]  /*12570*/  IMAD.WIDE.U32 R2, R6, UR4, R2 ;  /* 0x0000000406027c25 */ /* 0x000fc8000f8e0002 */
[----:B------:R-:W-:-:S05]  /*12580*/  IMAD R7, R6, UR5, R7 ;  /* 0x0000000506077c24 */ /* 0x000fca000f8e0207 */
[----:B------:R-:W-:-:S07]  /*12590*/  IADD3 R19, R3, R7, RZ ;  /* 0x0000000703137210 */ /* 0x000fce0007ffe0ff */
.L_x_1115:
        /* <DEDUP_REMOVED lines=10> */
.L_x_1116:
[----:B------:R-:W-:Y:S01]  /*12640*/  R2UR UR4, R32 ;  /* 0x00000000200472ca */ /* 0x000fe200000e0000 */
[----:B------:R-:W-:Y:S01]  /*12650*/  ULDC.64 UR6, c[0x0][0x330] ;  /* 0x0000cc0000067ab9 */ /* 0x000fe20000000a00 */
[----:B------:R-:W-:Y:S01]  /*12660*/  IMAD.MOV.U32 R18, RZ, RZ, R2 ;  /* 0x000000ffff127224 */ /* 0x000fe200078e0002 */
[----:B------:R-:W-:Y:S01]  /*12670*/  IADD3 R27, R27, -0x1, RZ ;  /* 0xffffffff1b1b7810 */ /* 0x000fe20007ffe0ff */
[----:B------:R-:W-:Y:S01]  /*12680*/  IMAD.U32 R3, RZ, RZ, UR6 ;  /* 0x00000006ff037e24 */ /* 0x000fe2000f8e00ff */
[----:B------:R0:W-:Y:S01]  /*12690*/  SYNCS.ARRIVE.TRANS64.A1T0 RZ, [R4+URZ+0x30850], RZ ;  /* 0x030850ff04ff79a7 */ /* 0x0001e2000810003f */
[----:B------:R-:W-:Y:S02]  /*126a0*/  VIADD R0, R0, 0x40 ;  /* 0x0000004000007836 */ /* 0x000fe40000000000 */
[----:B------:R-:W-:-:S04]  /*126b0*/  IMAD.WIDE.U32 R18, R3, UR39, R18 ;  /* 0x0000002703127c25 */ /* 0x000fc8000f8e0012 */
[----:B------:R-:W-:Y:S01]  /*126c0*/  VIADD R10, R10, 0xffffffc0 ;  /* 0xffffffc00a0a7836 */ /* 0x000fe20000000000 */
[----:B------:R-:W-:Y:S01]  /*126d0*/  UIMAD UR4, UR4, UR6, URZ ;  /* 0x00000006040472a4 */ /* 0x000fe2000f8e023f */
[----:B------:R-:W-:-:S03]  /*126e0*/  IMAD.MOV.U32 R22, RZ, RZ, R23 ;  /* 0x000000ffff167224 */ /* 0x000fc600078e0017 */
[----:B------:R-:W-:-:S03]  /*126f0*/  UIMAD UR4, UR39, UR7, UR4 ;  /* 0x00000007270472a4 */ /* 0x000fc6000f8e0204 */
[----:B------:R-:W-:Y:S02]  /*12700*/  ULDC.64 UR6, c[0x0][0x318] ;  /* 0x0000c60000067ab9 */ /* 0x000fe40000000a00 */
[----:B------:R-:W-:Y:S01]  /*12710*/  LEA R17, P0, R18, UR6, 0x1 ;  /* 0x0000000612117c11 */ /* 0x000fe2000f8008ff */
[----:B------:R-:W-:Y:S02]  /*12720*/  VIADD R3, R19, UR4 ;  /* 0x0000000413037c36 */ /* 0x000fe40008000000 */
[----:B------:R-:W-:-:S03]  /*12730*/  IMAD.MOV.U32 R19, RZ, RZ, R20 ;  /* 0x000000ffff137224 */ /* 0x000fc600078e0014 */
[----:B------:R-:W-:Y:S02]  /*12740*/  LEA.HI.X R18, R18, UR7, R3, 0x1, P0 ;  /* 0x0000000712127c11 */ /* 0x000fe400080f0c03 */
[----:B------:R-:W-:-:S13]  /*12750*/  ISETP.GT.AND P0, PT, R27, UR49, PT ;  /* 0x000000311b007c0c */ /* 0x000fda000bf04270 */
[----:B0-----:R-:W-:Y:S05]  /*12760*/  @P0 BRA `(.L_x_1117) ;  /* 0xfffffff000640947 */ /* 0x001fea000383ffff */
[----:B------:R-:W-:Y:S05]  /*12770*/  BSYNC B0 ;  /* 0x0000000000007941 */ /* 0x000fea0003800000 */
.L_x_1104:
[----:B------:R-:W-:-:S13]  /*12780*/  LOP3.LUT P0, RZ, R16, 0x20, RZ, 0xc0, !PT ;  /* 0x0000002010ff7812 */ /* 0x000fda000780c0ff */
[----:B------:R-:W-:Y:S05]  /*12790*/  @!P0 BRA `(.L_x_1118) ;  /* 0x0000000000048947 */ /* 0x000fea0003800000 */
[----:B------:R-:W-:Y:S01]  /*127a0*/  BPT.TRAP 0x1 ;  /* 0x000000040000795c */ /* 0x000fe20000300000 */
.L_x_1118:
[C---:B0-----:R-:W-:Y:S01]  /*127b0*/  LEA R0, R20.reuse, UR45, 0x3 ;  /* 0x0000002d14007c11 */ /* 0x041fe2000f8e18ff */
[----:B------:R-:W0:Y:S01]  /*127c0*/  S2R R6, SR_TID.X ;  /* 0x0000000000067919 */ /* 0x000e220000002100 */
[----:B------:R-:W-:Y:S01]  /*127d0*/  SHF.L.U32 R3, R23, 0x1f, RZ ;  /* 0x0000001f17037819 */ /* 0x000fe200000006ff */
[----:B------:R-:W-:Y:S01]  /*127e0*/  IMAD.MOV.U32 R2, RZ, RZ, -0x40 ;  /* 0xffffffc0ff027424 */ /* 0x000fe200078e00ff */
[----:B------:R-:W-:Y:S01]  /*127f0*/  BSSY B0, `(.L_x_1119) ;  /* 0x0000008000007945 */ /* 0x000fe20003800000 */
[----:B------:R-:W-:Y:S01]  /*12800*/  LEA R4, R20, R30, 0xe ;  /* 0x0000001e14047211 */ /* 0x000fe200078e70ff */
[----:B------:R-:W2:Y:S01]  /*12810*/  SYNCS.PHASECHK.TRANS64.TRYWAIT P0, [R0+URZ+0x30860], R3 ;  /* 0x03086003000075a7 */ /* 0x000ea2000800017f */
[----:B------:R-:W-:Y:S01]  /*12820*/  IMAD R5, R27, R2, UR47 ;  /* 0x0000002f1b057e24 */ /* 0x000fe2000f8e0202 */
[----:B0-----:R-:W-:-:S04]  /*12830*/  LOP3.LUT R6, R6, 0x7f, RZ, 0xc0, !PT ;  /* 0x0000007f06067812 */ /* 0x001fc800078ec0ff */
[----:B------:R-:W-:-:S05]  /*12840*/  SHF.R.U32.HI R6, RZ, 0x3, R6 ;  /* 0x00000003ff067819 */ /* 0x000fca0000011606 */
[----:B------:R-:W-:Y:S01]  /*12850*/  IMAD.IADD R5, R5, 0x1, -R6 ;  /* 0x0000000105057824 */ /* 0x000fe200078e0a06 */
[----:B--2---:R-:W-:Y:S06]  /*12860*/  @!P0 BRA `(.L_x_1120) ;  /* 0x00000028001c8947 */ /* 0x004fec0003800000 */
.L_x_1188:
[----:B------:R-:W-:Y:S05]  /*12870*/  BSYNC B0 ;  /* 0x0000000000007941 */ /* 0x000fea0003800000 */
.L_x_1119:
[----:B------:R-:W-:-:S03]  /*12880*/  UMOV UR4, 0xffffffff ;  /* 0xffffffff00047882 */ /* 0x000fc60000000000 */
[----:B------:R-:W-:Y:S05]  /*12890*/  BRA.DIV UR4, `(.L_x_1121) ;  /* 0x0000002a04247947 */ /* 0x000fea000b800000 */
[----:B0-----:R-:W-:Y:S01]  /*128a0*/  SHFL.IDX PT, R3, R18, RZ, 0x181f ;  /* 0x00181fff12037589 */ /* 0x001fe200000e0000 */
[----:B------:R-:W-:Y:S01]  /*128b0*/  ULDC UR4, c[0x0][0x2f4] ;  /* 0x0000bd0000047ab9 */ /* 0x000fe20000000800 */
[----:B------:R-:W-:Y:S02]  /*128c0*/  LEA R4, R4, UR45, 0x1 ;  /* 0x0000002d04047c11 */ /* 0x000fe4000f8e08ff */
[----:B------:R-:W0:Y:S01]  /*128d0*/  SHFL.IDX PT, R2, R17, RZ, 0x181f ;  /* 0x00181fff11027589 */ /* 0x000e2200000e0000 */
[----:B------:R-:W-:Y:S02]  /*128e0*/  ISETP.GE.AND P2, PT, R25, UR4, PT ;  /* 0x0000000419007c0c */ /* 0x000fe4000bf46270 */
[----:B------:R-:W-:Y:S01]  /*128f0*/  ISETP.GE.AND P3, PT, R36, UR4, PT ;  /* 0x0000000424007c0c */ /* 0x000fe2000bf66270 */
[----:B------:R-:W-:Y:S01]  /*12900*/  SHFL.IDX PT, R6, R18, 0x1, 0x181f ;  /* 0x00381f0012067f89 */ /* 0x000fe200000e0000 */
[C---:B------:R-:W-:Y:S02]  /*12910*/  ISETP.LT.OR P5, PT, R5.reuse, 0x1, P2 ;  /* 0x000000010500780c */ /* 0x040fe400017a1670 */
[----:B------:R-:W-:Y:S01]  /*12920*/  ISETP.LT.OR P4, PT, R5, 0x1, P3 ;  /* 0x000000010500780c */ /* 0x000fe20001f81670 */
[----:B------:R-:W2:Y:S01]  /*12930*/  SHFL.IDX PT, R14, R17, 0x1, 0x181f ;  /* 0x00381f00110e7f89 */ /* 0x000ea200000e0000 */
        /* <DEDUP_REMOVED lines=11> */
[----:B--2---:R-:W-:Y:S02]  /*129f0*/  IMAD.MOV.U32 R2, RZ, RZ, R14 ;  /* 0x000000ffff027224 */ /* 0x004fe400078e000e */
[----:B------:R-:W-:Y:S01]  /*12a00*/  IMAD.MOV.U32 R3, RZ, RZ, R6 ;  /* 0x000000ffff037224 */ /* 0x000fe200078e0006 */
[----:B------:R-:W-:Y:S01]  /*12a10*/  SHFL.IDX PT, R14, R17, 0x2, 0x181f ;  /* 0x00581f00110e7f89 */ /* 0x000fe200000e0000 */
[----:B------:R-:W-:-:S03]  /*12a20*/  IMAD.WIDE.U32 R2, R25, 0x2, R2 ;  /* 0x0000000219027825 */ /* 0x000fc600078e0002 */
[----:B------:R-:W0:Y:S04]  /*12a30*/  SHFL.IDX PT, R6, R18, 0x2, 0x181f ;  /* 0x00581f0012067f89 */ /* 0x000e2800000e0000 */
        /* <DEDUP_REMOVED lines=8> */
[----:B------:R-:W-:Y:S02]  /*12ac0*/  ISETP.LT.OR P4, PT, R5, 0x21, P3 ;  /* 0x000000210500780c */ /* 0x000fe40001f81670 */
[----:B0-----:R-:W-:Y:S01]  /*12ad0*/  MOV R3, R6 ;  /* 0x0000000600037202 */ /* 0x001fe20000000f00 */
[----:B------:R-:W-:Y:S02]  /*12ae0*/  IMAD.MOV.U32 R2, RZ, RZ, R14 ;  /* 0x000000ffff027224 */ /* 0x000fe400078e000e */
[----:B------:R0:W3:Y:S01]  /*12af0*/  SHFL.IDX PT, R14, R17, 0x3, 0x181f ;  /* 0x00781f00110e7f89 */ /* 0x0000e200000e0000 */
[----:B------:R-:W-:Y:S02]  /*12b00*/  IMAD.MOV.U32 R6, RZ, RZ, RZ ;  /* 0x000000ffff067224 */ /* 0x000fe400078e00ff */
[----:B------:R-:W-:-:S05]  /*12b10*/  IMAD.WIDE.U32 R2, R25, 0x2, R2 ;  /* 0x0000000219027825 */ /* 0x000fca00078e0002 */
[----:B------:R0:W-:Y:S01]  /*12b20*/  LDGSTS.E.BYPASS.LTC128B.128 [R4+0x1400], desc[UR60][R2.64], !P5 ;  /* 0x0140000002047fae */ /* 0x0001e2000e901d7c */
[----:B------:R-:W-:-:S03]  /*12b30*/  ISETP.LT.OR P5, PT, R5, 0x21, P1 ;  /* 0x000000210500780c */ /* 0x000fc60000fa1670 */
[----:B------:R0:W-:Y:S01]  /*12b40*/  LDGSTS.E.BYPASS.LTC128B.128 [R4+0x3400], desc[UR60][R2.64+0x80], !P4 ;  /* 0x0340008002047fae */ /* 0x0001e2000e101d7c */
[----:B------:R-:W-:-:S09]  /*12b50*/  ISETP.LT.OR P4, PT, R5, 0x21, P0 ;  /* 0x000000210500780c */ /* 0x000fd20000781670 */
[----:B------:R0:W-:Y:S04]  /*12b60*/  LDGSTS.E.BYPASS.LTC128B.128 [R4+0x5400], desc[UR60][R2.64+0x100], !P5 ;  /* 0x0540010002047fae */ /* 0x0001e8000e901d7c */
[----:B--23--:R0:W-:Y:S02]  /*12b70*/  LDGSTS.E.BYPASS.LTC128B.128 [R4+0x7400], desc[UR60][R2.64+0x180], !P4 ;  /* 0x0740018002047fae */ /* 0x00c1e4000e101d7c */
.L_x_1198:
[C---:B------:R-:W-:Y:S01]  /*12b80*/  ISETP.LT.OR P2, PT, R5.reuse, 0x31, P2 ;  /* 0x000000310500780c */ /* 0x040fe20001741670 */
[----:B0-----:R-:W-:Y:S01]  /*12b90*/  IMAD.MOV.U32 R2, RZ, RZ, R14 ;  /* 0x000000ffff027224 */ /* 0x001fe200078e000e */
[C---:B------:R-:W-:Y:S01]  /*12ba0*/  ISETP.LT.OR P3, PT, R5.reuse, 0x31, P3 ;  /* 0x000000310500780c */ /* 0x040fe20001f61670 */
[----:B------:R-:W-:Y:S01]  /*12bb0*/  IMAD.MOV.U32 R3, RZ, RZ, R18 ;  /* 0x000000ffff037224 */ /* 0x000fe200078e0012 */
[C---:B------:R-:W-:Y:S02]  /*12bc0*/  ISETP.LT.OR P1, PT, R5.reuse, 0x31, P1 ;  /* 0x000000310500780c */ /* 0x040fe40000f21670 */
        /* <DEDUP_REMOVED lines=11> */
.L_x_1122:
        /* <DEDUP_REMOVED lines=10> */
.L_x_1123:
[----:B0-----:R-:W-:Y:S01]  /*12d20*/  VIADD R2, R20, 0x1 ;  /* 0x0000000114027836 */ /* 0x001fe20000000000 */
[----:B------:R0:W-:Y:S04]  /*12d30*/  SYNCS.ARRIVE.TRANS64.A1T0 RZ, [R0+URZ+0x30850], RZ ;  /* 0x030850ff00ff79a7 */ /* 0x0001e8000810003f */
[----:B------:R-:W-:-:S04]  /*12d40*/  ISETP.NE.AND P0, PT, R2, 0x2, PT ;  /* 0x000000020200780c */ /* 0x000fc80003f05270 */
[----:B0-----:R-:W-:Y:S02]  /*12d50*/  SEL R0, RZ, 0x1, P0 ;  /* 0x00000001ff007807 */ /* 0x001fe40000000000 */
[----:B------:R-:W-:Y:S02]  /*12d60*/  SEL R2, R2, RZ, P0 ;  /* 0x000000ff02027207 */ /* 0x000fe40000000000 */
[----:B------:R-:W-:-:S07]  /*12d70*/  LOP3.LUT R0, R23, R0, RZ, 0x3c, !PT ;  /* 0x0000000017007212 */ /* 0x000fce00078e3cff */
.L_x_1083:
[----:B------:R-:W0:Y:S01]  /*12d80*/  S2R R4, SR_CgaCtaId ;  /* 0x0000000000047919 */ /* 0x000e220000008800 */
[----:B------:R-:W-:Y:S02]  /*12d90*/  MOV R3, 0x400 ;  /* 0x0000040000037802 */ /* 0x000fe40000000f00 */
[----:B------:R-:W-:Y:S02]  /*12da0*/  SHF.L.U32 R6, R6, 0x1f, RZ ;  /* 0x0000001f06067819 */ /* 0x000fe400000006ff */
[----:B0-----:R-:W-:-:S04]  /*12db0*/  LEA R7, R4, R3, 0x18 ;  /* 0x0000000304077211 */ /* 0x001fc800078ec0ff */
[----:B------:R-:W0:Y:S02]  /*12dc0*/  SYNCS.PHASECHK.TRANS64.TRYWAIT P0, [R7+URZ+0x30820], R6 ;  /* 0x03082006070075a7 */ /* 0x000e24000800017f */
[----:B0-----:R-:W-:Y:S05]  /*12dd0*/  @!P0 BRA `(.L_x_1124) ;  /* 0x0000002800548947 */ /* 0x001fea0003800000 */
.L_x_1199:
[----:B------:R-:W-:-:S03]  /*12de0*/  UMOV UR4, 0xffffffff ;  /* 0xffffffff00047882 */ /* 0x000fc60000000000 */
[----:B------:R-:W-:Y:S05]  /*12df0*/  BRA.DIV UR4, `(.L_x_1125) ;  /* 0x0000002a04607947 */ /* 0x000fea000b800000 */
[----:B------:R-:W2:Y:S02]  /*12e00*/  S2R R3, SR_TID.X ;  /* 0x0000000000037919 */ /* 0x000ea40000002100 */
[----:B--2---:R-:W-:-:S04]  /*12e10*/  SHF.R.U32.HI R3, RZ, 0x5, R3 ;  /* 0x00000005ff037819 */ /* 0x004fc80000011603 */
[----:B------:R-:W-:-:S05]  /*12e20*/  LOP3.LUT R3, R3, 0x3, RZ, 0xc0, !PT ;  /* 0x0000000303037812 */ /* 0x000fca00078ec0ff */
[----:B------:R2:W3:Y:S02]  /*12e30*/  SHFL.IDX PT, R14, R3, RZ, 0x1f ;  /* 0x00001fff030e7589 */ /* 0x0004e400000e0000 */
.L_x_1202:
[----:B---3--:R-:W-:-:S13]  /*12e40*/  ISETP.NE.AND P0, PT, R14, RZ, PT ;  /* 0x000000ff0e00720c */ /* 0x008fda0003f05270 */
[----:B------:R-:W-:Y:S05]  /*12e50*/  @P0 BRA `(.L_x_991) ;  /* 0x0000000000900947 */ /* 0x000fea0003800000 */
[----:B------:R-:W-:-:S03]  /*12e60*/  UMOV UR4, 0xffffffff ;  /* 0xffffffff00047882 */ /* 0x000fc60000000000 */
[----:B------:R-:W-:Y:S05]  /*12e70*/  BRA.DIV UR4, `(.L_x_1126) ;  /* 0x0000002a04747947 */ /* 0x000fea000b800000 */
[----:B------:R-:W-:-:S13]  /*12e80*/  ELECT P6, URZ, PT ;  /* 0x00000000003f782f */ /* 0x000fda00038c0000 */
.L_x_1205:
[----:B------:R-:W-:Y:S05]  /*12e90*/  @!P6 BRA `(.L_x_991) ;  /* 0x000000000080e947 */ /* 0x000fea0003800000 */
[----:B--2---:R-:W2:Y:S02]  /*12ea0*/  LDL R3, [R1+0x4] ;  /* 0x0000040001037983 */ /* 0x004ea40000100800 */
[----:B--2---:R-:W-:-:S13]  /*12eb0*/  R2UR UR4, R3 ;  /* 0x00000000030472ca */ /* 0x004fda00000e0000 */
[----:B------:R-:W-:-:S06]  /*12ec0*/  ULOP3.LUT UR4, UR4, 0x2, URZ, 0xfc, !UPT ;  /* 0x0000000204047892 */ /* 0x000fcc000f8efc3f */
[----:B------:R-:W-:-:S04]  /*12ed0*/  MOV R3, UR4 ;  /* 0x0000000400037c02 */ /* 0x000fc80008000f00 */
[----:B------:R-:W-:-:S13]  /*12ee0*/  ISETP.NE.AND P0, PT, R3, 0x3, PT ;  /* 0x000000030300780c */ /* 0x000fda0003f05270 */
[----:B------:R-:W-:Y:S05]  /*12ef0*/  @!P0 BRA `(.L_x_1127) ;  /* 0x0000000000048947 */ /* 0x000fea0003800000 */
[----:B------:R-:W-:Y:S01]  /*12f00*/  BPT.TRAP 0x1 ;  /* 0x000000040000795c */ /* 0x000fe20000300000 */
.L_x_1127:
[----:B------:R-:W-:Y:S01]  /*12f10*/  IMAD R5, R2, 0x8, R7 ;  /* 0x0000000802057824 */ /* 0x000fe200078e0207 */
[----:B------:R-:W-:Y:S01]  /*12f20*/  SHF.L.U32 R4, R0, 0x1f, RZ ;  /* 0x0000001f00047819 */ /* 0x000fe200000006ff */
[----:B------:R-:W-:-:S03]  /*12f30*/  VIADD R2, R2, 0x1 ;  /* 0x0000000102027836 */ /* 0x000fc60000000000 */
[----:B------:R-:W2:Y:S02]  /*12f40*/  SYNCS.PHASECHK.TRANS64.TRYWAIT P1, [R5+URZ+0x30840], R4 ;  /* 0x03084004050075a7 */ /* 0x000ea4000802017f */
[----:B------:R-:W-:-:S04]  /*12f50*/  ISETP.NE.AND P2, PT, R2, 0x2, PT ;  /* 0x000000020200780c */ /* 0x000fc80003f45270 */
[----:B------:R-:W-:Y:S01]  /*12f60*/  SEL R3, RZ, 0x1, P2 ;  /* 0x00000001ff037807 */ /* 0x000fe20001000000 */
[----:B--2---:R-:W-:Y:S08]  /*12f70*/  @!P1 BRA `(.L_x_1128) ;  /* 0x0000002800549947 */ /* 0x004ff00003800000 */
.L_x_1206:
[----:B------:R-:W-:Y:S02]  /*12f80*/  SEL R2, R2, RZ, P2 ;  /* 0x000000ff02027207 */ /* 0x000fe40001000000 */
[----:B------:R-:W-:Y:S01]  /*12f90*/  LOP3.LUT R0, R0, R3, RZ, 0x3c, !PT ;  /* 0x0000000300007212 */ /* 0x000fe200078e3cff */
[----:B------:R-:W-:Y:S06]  /*12fa0*/  @!P0 BRA `(.L_x_1129) ;  /* 0x0000000000048947 */ /* 0x000fec0003800000 */
[----:B------:R-:W-:Y:S01]  /*12fb0*/  BPT.TRAP 0x1 ;  /* 0x000000040000795c */ /* 0x000fe20000300000 */
.L_x_1129:
[----:B------:R-:W-:Y:S01]  /*12fc0*/  IMAD R3, R2, 0x8, R7 ;  /* 0x0000000802037824 */ /* 0x000fe200078e0207 */
[----:B------:R-:W-:-:S04]  /*12fd0*/  SHF.L.U32 R0, R0, 0x1f, RZ ;  /* 0x0000001f00007819 */ /* 0x000fc800000006ff */
[----:B------:R-:W3:Y:S02]  /*12fe0*/  SYNCS.PHASECHK.TRANS64.TRYWAIT P1, [R3+URZ+0x30840], R0 ;  /* 0x03084000030075a7 */ /* 0x000ee4000802017f */
[----:B---3--:R-:W-:Y:S05]  /*12ff0*/  @!P1 BRA `(.L_x_1130) ;  /* 0x0000002800489947 */ /* 0x008fea0003800000 */
.L_x_1207:
[----:B------:R-:W-:Y:S05]  /*13000*/  @!P0 BRA `(.L_x_1131) ;  /* 0x0000000000048947 */ /* 0x000fea0003800000 */
[----:B------:R-:W-:Y:S01]  /*13010*/  BPT.TRAP 0x1 ;  /* 0x000000040000795c */ /* 0x000fe20000300000 */
.L_x_1131:
[----:B------:R-:W4:Y:S02]  /*13020*/  SYNCS.PHASECHK.TRANS64.TRYWAIT P1, [R5+URZ+0x30860], R4 ;  /* 0x03086004050075a7 */ /* 0x000f24000802017f */
[----:B----4-:R-:W-:Y:S05]  /*13030*/  @!P1 BRA `(.L_x_1132) ;  /* 0x00000028004c9947 */ /* 0x010fea0003800000 */
.L_x_1208:
[----:B------:R-:W-:Y:S05]  /*13040*/  @!P0 BRA `(.L_x_1133) ;  /* 0x0000000000048947 */ /* 0x000fea0003800000 */
[----:B------:R-:W-:Y:S01]  /*13050*/  BPT.TRAP 0x1 ;  /* 0x000000040000795c */ /* 0x000fe20000300000 */
.L_x_1133:
[----:B------:R0:W0:Y:S02]  /*13060*/  SYNCS.PHASECHK.TRANS64.TRYWAIT P0, [R3+URZ+0x30860], R0 ;  /* 0x03086000030075a7 */ /* 0x000024000800017f */
[----:B0-----:R-:W-:Y:S05]  /*13070*/  @!P0 NANOSLEEP.SYNCS 0x989680 ;  /* 0x009896800000895d */ /* 0x001fea0003900000 */
[----:B------:R-:W0:Y:S02]  /*13080*/  @!P0 SYNCS.PHASECHK.TRANS64 P0, [R3+URZ+0x30860], R0 ;  /* 0x03086000030085a7 */ /* 0x000e24000800007f */
[----:B0-----:R-:W-:Y:S05]  /*13090*/  @!P0 BRA `(.L_x_1133) ;  /* 0xfffffffc00f08947 */ /* 0x001fea000383ffff */
.L_x_991:
[----:B------:R-:W-:Y:S05]  /*130a0*/  BSYNC B6 ;  /* 0x0000000000067941 */ /* 0x000fea0003800000 */
.L_x_988:
[----:B------:R-:W-:Y:S05]  /*130b0*/  EXIT ;  /* 0x000000000000794d */ /* 0x000fea0003800000 */
.L_x_1001:
[----:B------:R-:W-:-:S13]  /*130c0*/  R2UR UR4, R16 ;  /* 0x00000000100472ca */ /* 0x000fda00000e0000 */
[----:B0-----:R-:W-:-:S04]  /*130d0*/  IMAD.U32 R3, RZ, RZ, UR4 ;  /* 0x00000004ff037e24 */ /* 0x001fc8000f8e00ff */
[----:B------:R0:W1:Y:S03]  /*130e0*/  SYNCS.PHASECHK.TRANS64.TRYWAIT P0, [R3+URZ+0x30800], R0 ;  /* 0x03080000030075a7 */ /* 0x000066000800017f */
[----:B-1----:R-:W-:Y:S05]  /*130f0*/  @!P0 NANOSLEEP.SYNCS 0x989680 ;  /* 0x009896800000895d */ /* 0x002fea0003900000 */
[----:B------:R-:W1:Y:S02]  /*13100*/  @!P0 SYNCS.PHASECHK.TRANS64 P0, [R3+URZ+0x30800], R0 ;  /* 0x03080000030085a7 */ /* 0x000e64000800007f */
[----:B-1----:R-:W-:Y:S05]  /*13110*/  @!P0 BRA `(.L_x_1001) ;  /* 0xfffffffc00e88947 */ /* 0x002fea000383ffff */
[----:B------:R-:W-:Y:S05]  /*13120*/  BRA `(.L_x_1134) ;  /* 0xfffffee800187947 */ /* 0x000fea000383ffff */
.L_x_1005:
[----:B------:R-:W-:-:S13]  /*13130*/  R2UR UR4, R16 ;  /* 0x00000000100472ca */ /* 0x000fda00000e0000 */
[----:B0-----:R-:W-:-:S04]  /*13140*/  MOV R3, UR4 ;  /* 0x0000000400037c02 */ /* 0x001fc80008000f00 */
[----:B------:R0:W2:Y:S03]  /*13150*/  SYNCS.PHASECHK.TRANS64.TRYWAIT P1, [R3+URZ+0x30830], R0 ;  /* 0x03083000030075a7 */ /* 0x0000a6000802017f */
[----:B--2---:R-:W-:Y:S05]  /*13160*/  @!P1 NANOSLEEP.SYNCS 0x989680 ;  /* 0x009896800000995d */ /* 0x004fea0003900000 */
[----:B------:R-:W2:Y:S02]  /*13170*/  @!P1 SYNCS.PHASECHK.TRANS64 P1, [R3+URZ+0x30830], R0 ;  /* 0x03083000030095a7 */ /* 0x000ea4000802007f */
[----:B--2---:R-:W-:Y:S05]  /*13180*/  @!P1 BRA `(.L_x_1005) ;  /* 0xfffffffc00e89947 */ /* 0x004fea000383ffff */
[----:B------:R-:W-:Y:S05]  /*13190*/  BRA `(.L_x_1004) ;  /* 0xfffffee800407947 */ /* 0x000fea000383ffff */
.L_x_1022:
[----:B-1----:R-:W-:-:S04]  /*131a0*/  IMAD.U32 R4, RZ, RZ, UR7 ;  /* 0x00000007ff047e24 */ /* 0x002fc8000f8e00ff */
[----:B------:R1:W2:Y:S03]  /*131b0*/  SYNCS.PHASECHK.TRANS64.TRYWAIT P1, [R4+URZ+0x30830], R3 ;  /* 0x03083003040075a7 */ /* 0x0002a6000802017f */
[----:B--2---:R-:W-:Y:S05]  /*131c0*/  @!P1 NANOSLEEP.SYNCS 0x989680 ;  /* 0x009896800000995d */ /* 0x004fea0003900000 */
[----:B------:R-:W2:Y:S02]  /*131d0*/  @!P1 SYNCS.PHASECHK.TRANS64 P1, [R4+URZ+0x30830], R3 ;  /* 0x03083003040095a7 */ /* 0x000ea4000802007f */
[----:B--2---:R-:W-:Y:S05]  /*131e0*/  @!P1 BRA `(.L_x_1022) ;  /* 0xfffffffc00ec9947 */ /* 0x004fea000383ffff */
[----:B------:R-:W-:Y:S05]  /*131f0*/  BRA `(.L_x_1021) ;  /* 0xffffff1400387947 */ /* 0x000fea000383ffff */
.L_x_1026:
[----:B-1----:R-:W-:-:S04]  /*13200*/  IMAD.U32 R3, RZ, RZ, UR6 ;  /* 0x00000006ff037e24 */ /* 0x002fc8000f8e00ff */
[----:B------:R1:W2:Y:S03]  /*13210*/  SYNCS.PHASECHK.TRANS64.TRYWAIT P1, [R3+URZ+0x30850], R0 ;  /* 0x03085000030075a7 */ /* 0x0002a6000802017f */
[----:B--2---:R-:W-:Y:S05]  /*13220*/  @!P1 NANOSLEEP.SYNCS 0x989680 ;  /* 0x009896800000995d */ /* 0x004fea0003900000 */
[----:B------:R-:W2:Y:S02]  /*13230*/  @!P1 SYNCS.PHASECHK.TRANS64 P1, [R3+URZ+0x30850], R0 ;  /* 0x03085000030095a7 */ /* 0x000ea4000802007f */
[----:B--2---:R-:W-:Y:S05]  /*13240*/  @!P1 BRA `(.L_x_1026) ;  /* 0xfffffffc00ec9947 */ /* 0x004fea000383ffff */
[----:B------:R-:W-:Y:S05]  /*13250*/  BRA `(.L_x_1025) ;  /* 0xffffff2000d87947 */ /* 0x000fea000383ffff */
.L_x_1045:
[----:B-1----:R-:W-:-:S04]  /*13260*/  IMAD.U32 R4, RZ, RZ, UR5 ;  /* 0x00000005ff047e24 */ /* 0x002fc8000f8e00ff */
[----:B------:R1:W2:Y:S03]  /*13270*/  SYNCS.PHASECHK.TRANS64.TRYWAIT P1, [R4+URZ+0x30830], R3 ;  /* 0x03083003040075a7 */ /* 0x0002a6000802017f */
[----:B--2---:R-:W-:Y:S05]  /*13280*/  @!P1 NANOSLEEP.SYNCS 0x989680 ;  /* 0x009896800000995d */ /* 0x004fea0003900000 */
[----:B------:R-:W2:Y:S02]  /*13290*/  @!P1 SYNCS.PHASECHK.TRANS64 P1, [R4+URZ+0x30830], R3 ;  /* 0x03083003040095a7 */ /* 0x000ea4000802007f */
[----:B--2---:R-:W-:Y:S05]  /*132a0*/  @!P1 BRA `(.L_x_1045) ;  /* 0xfffffffc00ec9947 */ /* 0x004fea000383ffff */
[----:B------:R-:W-:Y:S05]  /*132b0*/  BRA `(.L_x_1044) ;  /* 0xffffff4000207947 */ /* 0x000fea000383ffff */
.L_x_1049:
[----:B01----:R-:W-:-:S04]  /*132c0*/  IMAD.U32 R3, RZ, RZ, UR5 ;  /* 0x00000005ff037e24 */ /* 0x003fc8000f8e00ff */
[----:B------:R0:W1:Y:S03]  /*132d0*/  SYNCS.PHASECHK.TRANS64.TRYWAIT P1, [R3+URZ+0x30850], R0 ;  /* 0x03085000030075a7 */ /* 0x000066000802017f */
[----:B-1----:R-:W-:Y:S05]  /*132e0*/  @!P1 NANOSLEEP.SYNCS 0x989680 ;  /* 0x009896800000995d */ /* 0x002fea0003900000 */
[----:B------:R-:W1:Y:S02]  /*132f0*/  @!P1 SYNCS.PHASECHK.TRANS64 P1, [R3+URZ+0x30850], R0 ;  /* 0x03085000030095a7 */ /* 0x000e64000802007f */
[----:B-1----:R-:W-:Y:S05]  /*13300*/  @!P1 BRA `(.L_x_1049) ;  /* 0xfffffffc00ec9947 */ /* 0x002fea000383ffff */
[----:B------:R-:W-:Y:S05]  /*13310*/  BRA `(.L_x_1048) ;  /* 0xffffff4c00a07947 */ /* 0x000fea000383ffff */
.L_x_1057:
[----:B-1----:R-:W-:-:S04]  /*13320*/  MOV R4, UR7 ;  /* 0x0000000700047c02 */ /* 0x002fc80008000f00 */
[----:B------:R1:W2:Y:S03]  /*13330*/  SYNCS.PHASECHK.TRANS64.TRYWAIT P1, [R4+URZ+0x30830], R3 ;  /* 0x03083003040075a7 */ /* 0x0002a6000802017f */
[----:B--2---:R-:W-:Y:S05]  /*13340*/  @!P1 NANOSLEEP.SYNCS 0x989680 ;  /* 0x009896800000995d */ /* 0x004fea0003900000 */
[----:B------:R-:W2:Y:S02]  /*13350*/  @!P1 SYNCS.PHASECHK.TRANS64 P1, [R4+URZ+0x30830], R3 ;  /* 0x03083003040095a7 */ /* 0x000ea4000802007f */
[----:B--2---:R-:W-:Y:S05]  /*13360*/  @!P1 BRA `(.L_x_1057) ;  /* 0xfffffffc00ec9947 */ /* 0x004fea000383ffff */
[----:B------:R-:W-:Y:S05]  /*13370*/  BRA `(.L_x_1056) ;  /* 0xffffff5c00507947 */ /* 0x000fea000383ffff */
.L_x_1061:
[----:B01----:R-:W-:-:S04]  /*13380*/  IMAD.U32 R3, RZ, RZ, UR5 ;  /* 0x00000005ff037e24 */ /* 0x003fc8000f8e00ff */
[----:B------:R0:W1:Y:S03]  /*13390*/  SYNCS.PHASECHK.TRANS64.TRYWAIT P1, [R3+URZ+0x30850], R0 ;  /* 0x03085000030075a7 */ /* 0x000066000802017f */
[----:B-1----:R-:W-:Y:S05]  /*133a0*/  @!P1 NANOSLEEP.SYNCS 0x989680 ;  /* 0x009896800000995d */ /* 0x002fea0003900000 */
[----:B------:R-:W1:Y:S02]  /*133b0*/  @!P1 SYNCS.PHASECHK.TRANS64 P1, [R3+URZ+0x30850], R0 ;  /* 0x03085000030095a7 */ /* 0x000e64000802007f */
[----:B-1----:R-:W-:Y:S05]  /*133c0*/  @!P1 BRA `(.L_x_1061) ;  /* 0xfffffffc00ec9947 */ /* 0x002fea000383ffff */
[----:B------:R-:W-:Y:S05]  /*133d0*/  BRA `(.L_x_1060) ;  /* 0xffffff6800d47947 */ /* 0x000fea000383ffff */
.L_x_1076:
[----:B-1----:R-:W-:-:S04]  /*133e0*/  IMAD.U32 R5, RZ, RZ, UR5 ;  /* 0x00000005ff057e24 */ /* 0x002fc8000f8e00ff */
[----:B------:R1:W2:Y:S03]  /*133f0*/  SYNCS.PHASECHK.TRANS64.TRYWAIT P1, [R5+URZ+0x30850], R0 ;  /* 0x03085000050075a7 */ /* 0x0002a6000802017f */
[----:B--2---:R-:W-:Y:S05]  /*13400*/  @!P1 NANOSLEEP.SYNCS 0x989680 ;  /* 0x009896800000995d */ /* 0x004fea0003900000 */
[----:B------:R-:W2:Y:S02]  /*13410*/  @!P1 SYNCS.PHASECHK.TRANS64 P1, [R5+URZ+0x30850], R0 ;  /* 0x03085000050095a7 */ /* 0x000ea4000802007f */
[----:B--2---:R-:W-:Y:S05]  /*13420*/  @!P1 BRA `(.L_x_1076) ;  /* 0xfffffffc00ec9947 */ /* 0x004fea000383ffff */
[----:B------:R-:W-:Y:S05]  /*13430*/  BRA `(.L_x_1075) ;  /* 0xffffff8c00407947 */ /* 0x000fea000383ffff */
.L_x_1094:
[----:B------:R-:W-:Y:S01]  /*13440*/  IMAD.MOV.U32 R13, RZ, RZ, R18 ;  /* 0x000000ffff0d7224 */ /* 0x000fe200078e0012 */
[----:B------:R-:W-:Y:S01]  /*13450*/  MOV R11, 0x1f ;  /* 0x0000001f000b7802 */ /* 0x000fe20000000f00 */
[----:B------:R-:W-:Y:S02]  /*13460*/  IMAD.MOV.U32 R12, RZ, RZ, RZ ;  /* 0x000000ffff0c7224 */ /* 0x000fe400078e00ff */
[----:B------:R-:W-:-:S07]  /*13470*/  IMAD.MOV.U32 R15, RZ, RZ, -0x1 ;  /* 0xffffffffff0f7424 */ /* 0x000fce00078e00ff */
[----:B-----5:R-:W-:Y:S05]  /*13480*/  WARPSYNC.COLLECTIVE R15, `(.L_x_1135) ;  /* 0x000000000f087348 */ /* 0x020fea0003c00000 */
[----:B------:R0:W1:Y:S02]  /*13490*/  SHFL.IDX P6, R14, R13, R12, R11 ;  /* 0x0000000c0d0e7389 */ /* 0x00006400000c000b */
[----:B01---5:R-:W-:Y:S01]  /*134a0*/  ENDCOLLECTIVE ;  /* 0x000000000000791b */ /* 0x023fe20003800000 */
.L_x_1135:
[----:B------:R-:W-:Y:S05]  /*134b0*/  BRA `(.L_x_1136) ;  /* 0xffffffcc00ec7947 */ /* 0x000fea000383ffff */
.L_x_1096:
[----:B0-----:R-:W-:-:S04]  /*134c0*/  IMAD.U32 R3, RZ, RZ, UR45 ;  /* 0x0000002dff037e24 */ /* 0x001fc8000f8e00ff */
[----:B------:R0:W1:Y:S03]  /*134d0*/  SYNCS.PHASECHK.TRANS64.TRYWAIT P0, [R3+URZ+0x30840], R2 ;  /* 0x03084002030075a7 */ /* 0x000066000800017f */
[----:B-1----:R-:W-:Y:S05]  /*134e0*/  @!P0 NANOSLEEP.SYNCS 0x989680 ;  /* 0x009896800000895d */ /* 0x002fea0003900000 */
[----:B------:R-:W1:Y:S02]  /*134f0*/  @!P0 SYNCS.PHASECHK.TRANS64 P0, [R3+URZ+0x30840], R2 ;  /* 0x03084002030085a7 */ /* 0x000e64000800007f */
[----:B-1----:R-:W-:Y:S05]  /*13500*/  @!P0 BRA `(.L_x_1096) ;  /* 0xfffffffc00ec8947 */ /* 0x002fea000383ffff */
[----:B------:R-:W-:Y:S05]  /*13510*/  BRA `(.L_x_1137) ;  /* 0xffffffd000807947 */ /* 0x000fea000383ffff */
.L_x_1097:
        /* <DEDUP_REMOVED lines=8> */
.L_x_1139:
[----:B------:R-:W-:Y:S05]  /*135a0*/  BSYNC B0 ;  /* 0x0000000000007941 */ /* 0x000fea0003800000 */
.L_x_1138:
[----:B------:R-:W-:Y:S01]  /*135b0*/  IMAD.MOV.U32 R13, RZ, RZ, R6 ;  /* 0x000000ffff0d7224 */ /* 0x000fe200078e0006 */
[----:B------:R-:W-:Y:S01]  /*135c0*/  MOV R11, 0x181f ;  /* 0x0000181f000b7802 */ /* 0x000fe20000000f00 */
[----:B------:R-:W-:Y:S01]  /*135d0*/  IMAD.MOV.U32 R12, RZ, RZ, RZ ;  /* 0x000000ffff0c7224 */ /* 0x000fe200078e00ff */
[----:B------:R-:W-:Y:S01]  /*135e0*/  @P0 LEA R9, R30, UR45, 0x1 ;  /* 0x0000002d1e090c11 */ /* 0x000fe2000f8e08ff */
[----:B------:R-:W-:Y:S02]  /*135f0*/  IMAD.MOV.U32 R15, RZ, RZ, -0x1 ;  /* 0xffffffffff0f7424 */ /* 0x000fe400078e00ff */
[----:B------:R-:W-:-:S07]  /*13600*/  IMAD.MOV.U32 R3, RZ, RZ, R14 ;  /* 0x000000ffff037224 */ /* 0x000fce00078e000e */
[----:B------:R-:W-:Y:S05]  /*13610*/  WARPSYNC.COLLECTIVE R15, `(.L_x_1140) ;  /* 0x000000000f087348 */ /* 0x000fea0003c00000 */
[----:B------:R0:W1:Y:S02]  /*13620*/  SHFL.IDX P6, R14, R13, R12, R11 ;  /* 0x0000000c0d0e7389 */ /* 0x00006400000c000b */
[----:B01----:R-:W-:Y:S01]  /*13630*/  ENDCOLLECTIVE ;  /* 0x000000000000791b */ /* 0x003fe20003800000 */
.L_x_1140:
[----:B------:R-:W-:Y:S02]  /*13640*/  IMAD.MOV.U32 R13, RZ, RZ, R7 ;  /* 0x000000ffff0d7224 */ /* 0x000fe400078e0007 */
[----:B------:R-:W-:Y:S02]  /*13650*/  IMAD.MOV.U32 R12, RZ, RZ, 0x1 ;  /* 0x00000001ff0c7424 */ /* 0x000fe400078e00ff */
[----:B------:R-:W-:-:S07]  /*13660*/  IMAD.MOV.U32 R2, RZ, RZ, R14 ;  /* 0x000000ffff027224 */ /* 0x000fce00078e000e */
[----:B------:R-:W-:Y:S05]  /*13670*/  WARPSYNC.COLLECTIVE R15, `(.L_x_1141) ;  /* 0x000000000f087348 */ /* 0x000fea0003c00000 */
[----:B------:R0:W1:Y:S02]  /*13680*/  SHFL.IDX P6, R14, R13, R12, R11 ;  /* 0x0000000c0d0e7389 */ /* 0x00006400000c000b */
[----:B01----:R-:W-:Y:S01]  /*13690*/  ENDCOLLECTIVE ;  /* 0x000000000000791b */ /* 0x003fe20003800000 */
.L_x_1141:
[----:B------:R-:W-:-:S05]  /*136a0*/  @P0 IMAD.WIDE.U32 R2, R25, 0x2, R2 ;  /* 0x0000000219020825 */ /* 0x000fca00078e0002 */
[----:B------:R-:W-:Y:S01]  /*136b0*/  @!PT LDS RZ, [RZ] ;  /* 0x00000000fffff984 */ /* 0x000fe20000000800 */
[----:B------:R-:W-:Y:S01]  /*136c0*/  @!PT LDS RZ, [RZ] ;  /* 0x00000000fffff984 */ /* 0x000fe20000000800 */
[----:B------:R-:W-:Y:S01]  /*136d0*/  @!PT LDS RZ, [RZ] ;  /* 0x00000000fffff984 */ /* 0x000fe20000000800 */
[----:B------:R0:W-:Y:S04]  /*136e0*/  @P0 LDGSTS.E.BYPASS.LTC128B.128 [R9+0x20400], desc[UR60][R2.64], !P4 ;  /* 0x2040000002090fae */ /* 0x0001e8000e101d7c */
[----:B------:R0:W-:Y:S01]  /*136f0*/  @P0 LDGSTS.E.BYPASS.LTC128B.128 [R9+0x22400], desc[UR60][R2.64+0x80], !P3 ;  /* 0x2240008002090fae */ /* 0x0001e2000d901d7c */
[----:B------:R-:W-:-:S03]  /*13700*/  IMAD.MOV.U32 R13, RZ, RZ, R6 ;  /* 0x000000ffff0d7224 */ /* 0x000fc600078e0006 */
[----:B------:R0:W-:Y:S04]  /*13710*/  @P0 LDGSTS.E.BYPASS.LTC128B.128 [R9+0x24400], desc[UR60][R2.64+0x100], !P2 ;  /* 0x2440010002090fae */ /* 0x0001e8000d101d7c */
[----:B------:R0:W-:Y:S01]  /*13720*/  @P0 LDGSTS.E.BYPASS.LTC128B.128 [R9+0x26400], desc[UR60][R2.64+0x180], !P1 ;  /* 0x2640018002090fae */ /* 0x0001e2000c901d7c */
[----:B------:R-:W-:Y:S02]  /*13730*/  ISETP.GE.AND P0, PT, R0, 0x11, PT ;  /* 0x000000110000780c */ /* 0x000fe40003f06270 */
[----:B------:R-:W-:-:S11]  /*13740*/  MOV R5, R14 ;  /* 0x0000000e00057202 */ /* 0x000fd60000000f00 */
[----:B0-----:R-:W-:Y:S05]  /*13750*/  WARPSYNC.COLLECTIVE R15, `(.L_x_1142) ;  /* 0x000000000f087348 */ /* 0x001fea0003c00000 */
[----:B------:R1:W2:Y:S02]  /*13760*/  SHFL.IDX P6, R14, R13, R12, R11 ;  /* 0x0000000c0d0e7389 */ /* 0x0002a400000c000b */
[----:B012---:R-:W-:Y:S01]  /*13770*/  ENDCOLLECTIVE ;  /* 0x000000000000791b */ /* 0x007fe20003800000 */
.L_x_1142:
[----:B------:R-:W-:Y:S01]  /*13780*/  @P0 LEA R21, R30, UR45, 0x1 ;  /* 0x0000002d1e150c11 */ /* 0x000fe2000f8e08ff */
[----:B------:R-:W-:Y:S02]  /*13790*/  IMAD.MOV.U32 R13, RZ, RZ, R7 ;  /* 0x000000ffff0d7224 */ /* 0x000fe400078e0007 */
[----:B------:R-:W-:Y:S02]  /*137a0*/  IMAD.MOV.U32 R12, RZ, RZ, 0x2 ;  /* 0x00000002ff0c7424 */ /* 0x000fe400078e00ff */
[----:B------:R-:W-:-:S07]  /*137b0*/  IMAD.MOV.U32 R4, RZ, RZ, R14 ;  /* 0x000000ffff047224 */ /* 0x000fce00078e000e */
[----:B------:R-:W-:Y:S05]  /*137c0*/  WARPSYNC.COLLECTIVE R15, `(.L_x_1143) ;  /* 0x000000000f087348 */ /* 0x000fea0003c00000 */
[----:B------:R0:W1:Y:S02]  /*137d0*/  SHFL.IDX P6, R14, R13, R12, R11 ;  /* 0x0000000c0d0e7389 */ /* 0x00006400000c000b */
[----:B01----:R-:W-:Y:S01]  /*137e0*/  ENDCOLLECTIVE ;  /* 0x000000000000791b */ /* 0x003fe20003800000 */
.L_x_1143:
        /* <DEDUP_REMOVED lines=14> */
.L_x_1144:
[----:B------:R-:W-:Y:S01]  /*138d0*/  @P0 LEA R9, R30, UR45, 0x1 ;  /* 0x0000002d1e090c11 */ /* 0x000fe2000f8e08ff */
[----:B------:R-:W-:Y:S02]  /*138e0*/  IMAD.MOV.U32 R13, RZ, RZ, R7 ;  /* 0x000000ffff0d7224 */ /* 0x000fe400078e0007 */
[----:B------:R-:W-:Y:S02]  /*138f0*/  IMAD.MOV.U32 R12, RZ, RZ, 0x3 ;  /* 0x00000003ff0c7424 */ /* 0x000fe400078e00ff */
[----:B------:R-:W-:-:S07]  /*13900*/  IMAD.MOV.U32 R2, RZ, RZ, R14 ;  /* 0x000000ffff027224 */ /* 0x000fce00078e000e */
[----:B------:R-:W-:Y:S05]  /*13910*/  WARPSYNC.COLLECTIVE R15, `(.L_x_1145) ;  /* 0x000000000f087348 */ /* 0x000fea0003c00000 */
[----:B------:R0:W1:Y:S02]  /*13920*/  SHFL.IDX P6, R14, R13, R12, R11 ;  /* 0x0000000c0d0e7389 */ /* 0x00006400000c000b */
[----:B01----:R-:W-:Y:S01]  /*13930*/  ENDCOLLECTIVE ;  /* 0x000000000000791b */ /* 0x003fe20003800000 */
.L_x_1145:
        /* <DEDUP_REMOVED lines=9> */
[----:B------:R-:W-:-:S07]  /*139d0*/  MOV R4, R14 ;  /* 0x0000000e00047202 */ /* 0x000fce0000000f00 */
[----:B0-----:R-:W-:Y:S05]  /*139e0*/  WARPSYNC.COLLECTIVE R15, `(.L_x_1146) ;  /* 0x000000000f087348 */ /* 0x001fea0003c00000 */
[----:B------:R1:W2:Y:S02]  /*139f0*/  SHFL.IDX P6, R14, R13, R12, R11 ;  /* 0x0000000c0d0e7389 */ /* 0x0002a400000c000b */
[----:B012---:R-:W-:Y:S01]  /*13a00*/  ENDCOLLECTIVE ;  /* 0x000000000000791b */ /* 0x007fe20003800000 */
.L_x_1146:
[----:B------:R-:W-:Y:S05]  /*13a10*/  BRA `(.L_x_1147) ;  /* 0xffffffd000407947 */ /* 0x000fea000383ffff */
.L_x_1100:
[----:B------:R-:W-:Y:S01]  /*13a20*/  IMAD.MOV.U32 R13, RZ, RZ, R6 ;  /* 0x000000ffff0d7224 */ /* 0x000fe200078e0006 */
[----:B------:R-:W-:Y:S01]  /*13a30*/  MOV R15, 0xffffffff ;  /* 0xffffffff000f7802 */ /* 0x000fe20000000f00 */
[----:B------:R-:W-:Y:S02]  /*13a40*/  IMAD.MOV.U32 R12, RZ, RZ, RZ ;  /* 0x000000ffff0c7224 */ /* 0x000fe400078e00ff */
[----:B------:R-:W-:Y:S02]  /*13a50*/  IMAD.MOV.U32 R11, RZ, RZ, 0x181f ;  /* 0x0000181fff0b7424 */ /* 0x000fe400078e00ff */
[----:B------:R-:W-:-:S07]  /*13a60*/  VIADD R8, R28, UR40 ;  /* 0x000000281c087c36 */ /* 0x000fce0008000000 */
[----:B------:R-:W-:Y:S05]  /*13a70*/  WARPSYNC.COLLECTIVE R15, `(.L_x_1148) ;  /* 0x000000000f087348 */ /* 0x000fea0003c00000 */
[----:B------:R0:W1:Y:S02]  /*13a80*/  SHFL.IDX P6, R14, R13, R12, R11 ;  /* 0x0000000c0d0e7389 */ /* 0x00006400000c000b */
[----:B01----:R-:W-:Y:S01]  /*13a90*/  ENDCOLLECTIVE ;  /* 0x000000000000791b */ /* 0x003fe20003800000 */
.L_x_1148:
[----:B------:R-:W-:Y:S01]  /*13aa0*/  IADD3 R4, R8, 0x10, RZ ;  /* 0x0000001008047810 */ /* 0x000fe20007ffe0ff */
[----:B------:R-:W-:Y:S02]  /*13ab0*/  IMAD.MOV.U32 R13, RZ, RZ, R0 ;  /* 0x000000ffff0d7224 */ /* 0x000fe400078e0000 */
[----:B------:R-:W-:-:S07]  /*13ac0*/  IMAD.MOV.U32 R3, RZ, RZ, R14 ;  /* 0x000000ffff037224 */ /* 0x000fce00078e000e */
[----:B------:R-:W-:Y:S05]  /*13ad0*/  WARPSYNC.COLLECTIVE R15, `(.L_x_1149) ;  /* 0x000000000f087348 */ /* 0x000fea0003c00000 */
[----:B------:R0:W1:Y:S02]  /*13ae0*/  SHFL.IDX P6, R14, R13, R12, R11 ;  /* 0x0000000c0d0e7389 */ /* 0x00006400000c000b */
[----:B01----:R-:W-:Y:S01]  /*13af0*/  ENDCOLLECTIVE ;  /* 0x000000000000791b */ /* 0x003fe20003800000 */
.L_x_1149:
[----:B------:R-:W-:Y:S02]  /*13b00*/  ULDC UR4, c[0x0][0x288] ;  /* 0x0000a20000047ab9 */ /* 0x000fe40000000800 */
[----:B------:R-:W-:-:S05]  /*13b10*/  IMAD R7, R7, UR4, RZ ;  /* 0x0000000407077c24 */ /* 0x000fca000f8e02ff */
[----:B------:R-:W-:Y:S01]  /*13b20*/  ISETP.GE.AND P0, PT, R8, R7, PT ;  /* 0x000000070800720c */ /* 0x000fe20003f06270 */
[----:B------:R-:W-:Y:S02]  /*13b30*/  IMAD.MOV.U32 R13, RZ, RZ, R6 ;  /* 0x000000ffff0d7224 */ /* 0x000fe400078e0006 */
[----:B------:R-:W-:-:S10]  /*13b40*/  IMAD.MOV.U32 R12, RZ, RZ, 0x1 ;  /* 0x00000001ff0c7424 */ /* 0x000fd400078e00ff */
[----:B------:R-:W-:Y:S01]  /*13b50*/  @!P0 LEA R9, R30, UR45, 0x1 ;  /* 0x0000002d1e098c11 */ /* 0x000fe2000f8e08ff */
[----:B------:R-:W-:-:S07]  /*13b60*/  IMAD.MOV.U32 R2, RZ, RZ, R14 ;  /* 0x000000ffff027224 */ /* 0x000fce00078e000e */
[----:B------:R-:W-:Y:S05]  /*13b70*/  WARPSYNC.COLLECTIVE R15, `(.L_x_1150) ;  /* 0x000000000f087348 */ /* 0x000fea0003c00000 */
[----:B------:R0:W1:Y:S02]  /*13b80*/  SHFL.IDX P6, R14, R13, R12, R11 ;  /* 0x0000000c0d0e7389 */ /* 0x00006400000c000b */
[----:B01----:R-:W-:Y:S01]  /*13b90*/  ENDCOLLECTIVE ;  /* 0x000000000000791b */ /* 0x003fe20003800000 */
.L_x_1150:
[----:B------:R-:W-:-:S05]  /*13ba0*/  @!P0 IMAD.WIDE.U32 R2, R25, 0x2, R2 ;  /* 0x0000000219028825 */ /* 0x000fca00078e0002 */
        /* <DEDUP_REMOVED lines=8> */
[----:B------:R-:W-:Y:S01]  /*13c30*/  ISETP.GE.AND P0, PT, R4, R7, PT ;  /* 0x000000070400720c */ /* 0x000fe20003f06270 */
[----:B------:R-:W-:-:S12]  /*13c40*/  IMAD.MOV.U32 R5, RZ, RZ, R14 ;  /* 0x000000ffff057224 */ /* 0x000fd800078e000e */
[----:B0-----:R-:W-:Y:S05]  /*13c50*/  WARPSYNC.COLLECTIVE R15, `(.L_x_1151) ;  /* 0x000000000f087348 */ /* 0x001fea0003c00000 */
[----:B------:R1:W2:Y:S02]  /*13c60*/  SHFL.IDX P6, R14, R13, R12, R11 ;  /* 0x0000000c0d0e7389 */ /* 0x0002a400000c000b */
[----:B012---:R-:W-:Y:S01]  /*13c70*/  ENDCOLLECTIVE ;  /* 0x000000000000791b */ /* 0x007fe20003800000 */
.L_x_1151:
[----:B------:R-:W-:Y:S01]  /*13c80*/  VIADD R2, R8, 0x20 ;  /* 0x0000002008027836 */ /* 0x000fe20000000000 */
[----:B------:R-:W-:Y:S01]  /*13c90*/  @!P0 LEA R21, R30, UR45, 0x1 ;  /* 0x0000002d1e158c11 */ /* 0x000fe2000f8e08ff */
[----:B------:R-:W-:Y:S02]  /*13ca0*/  IMAD.MOV.U32 R13, RZ, RZ, R6 ;  /* 0x000000ffff0d7224 */ /* 0x000fe400078e0006 */
[----:B------:R-:W-:Y:S01]  /*13cb0*/  IMAD.MOV.U32 R12, RZ, RZ, 0x2 ;  /* 0x00000002ff0c7424 */ /* 0x000fe200078e00ff */
[----:B------:R-:W-:-:S07]  /*13cc0*/  MOV R4, R14 ;  /* 0x0000000e00047202 */ /* 0x000fce0000000f00 */
[----:B------:R-:W-:Y:S05]  /*13cd0*/  WARPSYNC.COLLECTIVE R15, `(.L_x_1152) ;  /* 0x000000000f087348 */ /* 0x000fea0003c00000 */
[----:B------:R0:W1:Y:S02]  /*13ce0*/  SHFL.IDX P6, R14, R13, R12, R11 ;  /* 0x0000000c0d0e7389 */ /* 0x00006400000c000b */
[----:B01----:R-:W-:Y:S01]  /*13cf0*/  ENDCOLLECTIVE ;  /* 0x000000000000791b */ /* 0x003fe20003800000 */
.L_x_1152:
[----:B------:R-:W-:-:S05]  /*13d00*/  @!P0 IMAD.WIDE.U32 R4, R25, 0x2, R4 ;  /* 0x0000000219048825 */ /* 0x000fca00078e0004 */
[----:B------:R-:W-:Y:S01]  /*13d10*/  @!PT LDS RZ, [RZ] ;  /* 0x00000000fffff984 */ /* 0x000fe20000000800 */
[----:B------:R-:W-:Y:S01]  /*13d20*/  @!PT LDS RZ, [RZ] ;  /* 0x00000000fffff984 */ /* 0x000fe20000000800 */
[----:B------:R-:W-:Y:S01]  /*13d30*/  @!PT LDS RZ, [RZ] ;  /* 0x00000000fffff984 */ /* 0x000fe20000000800 */
[----:B------:R0:W-:Y:S04]  /*13d40*/  @!P0 LDGSTS.E.BYPASS.LTC128B.128 [R21+0x10c00], desc[UR60][R4.64], !P4 ;  /* 0x10c0000004158fae */ /* 0x0001e8000e101d7c */
[----:B------:R0:W-:Y:S01]  /*13d50*/  @!P0 LDGSTS.E.BYPASS.LTC128B.128 [R21+0x14c00], desc[UR60][R4.64+0x80], !P3 ;  /* 0x14c0008004158fae */ /* 0x0001e2000d901d7c */
[----:B------:R-:W-:-:S03]  /*13d60*/  MOV R13, R0 ;  /* 0x00000000000d7202 */ /* 0x000fc60000000f00 */
[----:B------:R0:W-:Y:S04]  /*13d70*/  @!P0 LDGSTS.E.BYPASS.LTC128B.128 [R21+0x18c00], desc[UR60][R4.64+0x100], !P2 ;  /* 0x18c0010004158fae */ /* 0x0001e8000d101d7c */
[----:B------:R0:W-:Y:S01]  /*13d80*/  @!P0 LDGSTS.E.BYPASS.LTC128B.128 [R21+0x1cc00], desc[UR60][R4.64+0x180], !P1 ;  /* 0x1cc0018004158fae */ /* 0x0001e2000c901d7c */
[----:B------:R-:W-:Y:S01]  /*13d90*/  ISETP.GE.AND P0, PT, R2, R7, PT ;  /* 0x000000070200720c */ /* 0x000fe20003f06270 */
[----:B------:R-:W-:-:S12]  /*13da0*/  IMAD.MOV.U32 R3, RZ, RZ, R14 ;  /* 0x000000ffff037224 */ /* 0x000fd800078e000e */
[----:B0-----:R-:W-:Y:S05]  /*13db0*/  WARPSYNC.COLLECTIVE R15, `(.L_x_1153) ;  /* 0x000000000f087348 */ /* 0x001fea0003c00000 */
[----:B------:R1:W2:Y:S02]  /*13dc0*/  SHFL.IDX P6, R14, R13, R12, R11 ;  /* 0x0000000c0d0e7389 */ /* 0x0002a400000c000b */
[----:B012---:R-:W-:Y:S01]  /*13dd0*/  ENDCOLLECTIVE ;  /* 0x000000000000791b */ /* 0x007fe20003800000 */
.L_x_1153:
[----:B------:R-:W-:Y:S01]  /*13de0*/  VIADD R4, R8, 0x30 ;  /* 0x0000003008047836 */ /* 0x000fe20000000000 */
[----:B------:R-:W-:Y:S01]  /*13df0*/  @!P0 LEA R9, R30, UR45, 0x1 ;  /* 0x0000002d1e098c11 */ /* 0x000fe2000f8e08ff */
[----:B------:R-:W-:Y:S02]  /*13e00*/  IMAD.MOV.U32 R13, RZ, RZ, R6 ;  /* 0x000000ffff0d7224 */ /* 0x000fe400078e0006 */
[----:B------:R-:W-:Y:S02]  /*13e10*/  IMAD.MOV.U32 R12, RZ, RZ, 0x3 ;  /* 0x00000003ff0c7424 */ /* 0x000fe400078e00ff */
[----:B------:R-:W-:-:S07]  /*13e20*/  IMAD.MOV.U32 R2, RZ, RZ, R14 ;  /* 0x000000ffff027224 */ /* 0x000fce00078e000e */
[----:B------:R-:W-:Y:S05]  /*13e30*/  WARPSYNC.COLLECTIVE R15, `(.L_x_1154) ;  /* 0x000000000f087348 */ /* 0x000fea0003c00000 */
[----:B------:R0:W1:Y:S02]  /*13e40*/  SHFL.IDX P6, R14, R13, R12, R11 ;  /* 0x0000000c0d0e7389 */ /* 0x00006400000c000b */
[----:B01----:R-:W-:Y:S01]  /*13e50*/  ENDCOLLECTIVE ;  /* 0x000000000000791b */ /* 0x003fe20003800000 */
.L_x_1154:
        /* <DEDUP_REMOVED lines=9> */
[----:B------:R-:W-:Y:S02]  /*13ef0*/  ISETP.GE.AND P0, PT, R4, R7, PT ;  /* 0x000000070400720c */ /* 0x000fe40003f06270 */
[----:B------:R-:W-:-:S11]  /*13f00*/  MOV R5, R14 ;  /* 0x0000000e00057202 */ /* 0x000fd60000000f00 */
[----:B0-----:R-:W-:Y:S05]  /*13f10*/  WARPSYNC.COLLECTIVE R15, `(.L_x_1155) ;  /* 0x000000000f087348 */ /* 0x001fea0003c00000 */
[----:B------:R1:W2:Y:S02]  /*13f20*/  SHFL.IDX P6, R14, R13, R12, R11 ;  /* 0x0000000c0d0e7389 */ /* 0x0002a400000c000b */
[----:B012---:R-:W-:Y:S01]  /*13f30*/  ENDCOLLECTIVE ;  /* 0x000000000000791b */ /* 0x007fe20003800000 */
.L_x_1155:
[----:B------:R-:W-:Y:S01]  /*13f40*/  VIADD R2, R8, 0x40 ;  /* 0x0000004008027836 */ /* 0x000fe20000000000 */
[----:B------:R-:W-:Y:S01]  /*13f50*/  @!P0 LEA R21, R30, UR45, 0x1 ;  /* 0x0000002d1e158c11 */ /* 0x000fe2000f8e08ff */
[----:B------:R-:W-:Y:S01]  /*13f60*/  IMAD.MOV.U32 R13, RZ, RZ, R6 ;  /* 0x000000ffff0d7224 */ /* 0x000fe200078e0006 */
[----:B------:R-:W-:Y:S01]  /*13f70*/  MOV R12, 0x4 ;  /* 0x00000004000c7802 */ /* 0x000fe20000000f00 */
[----:B------:R-:W-:-:S07]  /*13f80*/  IMAD.MOV.U32 R4, RZ, RZ, R14 ;  /* 0x000000ffff047224 */ /* 0x000fce00078e000e */
[----:B------:R-:W-:Y:S05]  /*13f90*/  WARPSYNC.COLLECTIVE R15, `(.L_x_1156) ;  /* 0x000000000f087348 */ /* 0x000fea0003c00000 */
[----:B------:R0:W1:Y:S02]  /*13fa0*/  SHFL.IDX P6, R14, R13, R12, R11 ;  /* 0x0000000c0d0e7389 */ /* 0x00006400000c000b */
[----:B01----:R-:W-:Y:S01]  /*13fb0*/  ENDCOLLECTIVE ;  /* 0x000000000000791b */ /* 0x003fe20003800000 */
.L_x_1156:
        /* <DEDUP_REMOVED lines=14> */
.L_x_1157:
[----:B------:R-:W-:Y:S01]  /*140a0*/  VIADD R4, R8, 0x50 ;  /* 0x0000005008047836 */ /* 0x000fe20000000000 */
[----:B------:R-:W-:Y:S02]  /*140b0*/  @!P0 LEA R9, R30, UR45, 0x1 ;  /* 0x0000002d1e098c11 */ /* 0x000fe4000f8e08ff */
[----:B------:R-:W-:Y:S01]  /*140c0*/  MOV R13, R6 ;  /* 0x00000006000d7202 */ /* 0x000fe20000000f00 */
[----:B------:R-:W-:Y:S02]  /*140d0*/  IMAD.MOV.U32 R12, RZ, RZ, 0x5 ;  /* 0x00000005ff0c7424 */ /* 0x000fe400078e00ff */
[----:B------:R-:W-:-:S07]  /*140e0*/  IMAD.MOV.U32 R2, RZ, RZ, R14 ;  /* 0x000000ffff027224 */ /* 0x000fce00078e000e */
[----:B------:R-:W-:Y:S05]  /*140f0*/  WARPSYNC.COLLECTIVE R15, `(.L_x_1158) ;  /* 0x000000000f087348 */ /* 0x000fea0003c00000 */
[----:B------:R0:W1:Y:S02]  /*14100*/  SHFL.IDX P6, R14, R13, R12, R11 ;  /* 0x0000000c0d0e7389 */ /* 0x00006400000c000b */
[----:B01----:R-:W-:Y:S01]  /*14110*/  ENDCOLLECTIVE ;  /* 0x000000000000791b */ /* 0x003fe20003800000 */
.L_x_1158:
        /* <DEDUP_REMOVED lines=14> */
.L_x_1159:
[----:B------:R-:W-:Y:S02]  /*14200*/  IADD3 R2, R8, 0x60, RZ ;  /* 0x0000006008027810 */ /* 0x000fe40007ffe0ff */
[----:B------:R-:W-:Y:S01]  /*14210*/  @!P0 LEA R21, R30, UR45, 0x1 ;  /* 0x0000002d1e158c11 */ /* 0x000fe2000f8e08ff */
[----:B------:R-:W-:Y:S02]  /*14220*/  IMAD.MOV.U32 R13, RZ, RZ, R6 ;  /* 0x000000ffff0d7224 */ /* 0x000fe400078e0006 */
[----:B------:R-:W-:Y:S02]  /*14230*/  IMAD.MOV.U32 R12, RZ, RZ, 0x6 ;  /* 0x00000006ff0c7424 */ /* 0x000fe400078e00ff */
[----:B------:R-:W-:-:S07]  /*14240*/  IMAD.MOV.U32 R4, RZ, RZ, R14 ;  /* 0x000000ffff047224 */ /* 0x000fce00078e000e */
[----:B------:R-:W-:Y:S05]  /*14250*/  WARPSYNC.COLLECTIVE R15, `(.L_x_1160) ;  /* 0x000000000f087348 */ /* 0x000fea0003c00000 */
[----:B------:R0:W1:Y:S02]  /*14260*/  SHFL.IDX P6, R14, R13, R12, R11 ;  /* 0x0000000c0d0e7389 */ /* 0x00006400000c000b */
[----:B01----:R-:W-:Y:S01]  /*14270*/  ENDCOLLECTIVE ;  /* 0x000000000000791b */ /* 0x003fe20003800000 */
.L_x_1160:
        /* <DEDUP_REMOVED lines=14> */
.L_x_1161:
[----:B------:R-:W-:Y:S01]  /*14360*/  @!P0 LEA R9, R30, UR45, 0x1 ;  /* 0x0000002d1e098c11 */ /* 0x000fe2000f8e08ff */
[----:B------:R-:W-:Y:S02]  /*14370*/  IMAD.MOV.U32 R13, RZ, RZ, R6 ;  /* 0x000000ffff0d7224 */ /* 0x000fe400078e0006 */
[----:B------:R-:W-:Y:S01]  /*14380*/  IMAD.MOV.U32 R12, RZ, RZ, 0x7 ;  /* 0x00000007ff0c7424 */ /* 0x000fe200078e00ff */
[----:B------:R-:W-:-:S07]  /*14390*/  MOV R2, R14 ;  /* 0x0000000e00027202 */ /* 0x000fce0000000f00 */
[----:B------:R-:W-:Y:S05]  /*143a0*/  WARPSYNC.COLLECTIVE R15, `(.L_x_1162) ;  /* 0x000000000f087348 */ /* 0x000fea0003c00000 */
[----:B------:R0:W1:Y:S02]  /*143b0*/  SHFL.IDX P6, R14, R13, R12, R11 ;  /* 0x0000000c0d0e7389 */ /* 0x00006400000c000b */
[----:B01----:R-:W-:Y:S01]  /*143c0*/  ENDCOLLECTIVE ;  /* 0x000000000000791b */ /* 0x003fe20003800000 */
.L_x_1162:
        /* <DEDUP_REMOVED lines=13> */
.L_x_1163:
[----:B------:R-:W-:Y:S05]  /*144a0*/  BRA `(.L_x_1164) ;  /* 0xffffffd000347947 */ /* 0x000fea000383ffff */
.L_x_1103:
[----:B0-----:R-:W-:-:S04]  /*144b0*/  MOV R3, UR45 ;  /* 0x0000002d00037c02 */ /* 0x001fc80008000f00 */
[----:B------:R0:W1:Y:S03]  /*144c0*/  SYNCS.PHASECHK.TRANS64.TRYWAIT P0, [R3+URZ+0x30820], R0 ;  /* 0x03082000030075a7 */ /* 0x000066000800017f */
[----:B-1----:R-:W-:Y:S05]  /*144d0*/  @!P0 NANOSLEEP.SYNCS 0x989680 ;  /* 0x009896800000895d */ /* 0x002fea0003900000 */
[----:B------:R-:W1:Y:S02]  /*144e0*/  @!P0 SYNCS.PHASECHK.TRANS64 P0, [R3+URZ+0x30820], R0 ;  /* 0x03082000030085a7 */ /* 0x000e64000800007f */
[----:B-1----:R-:W-:Y:S05]  /*144f0*/  @!P0 BRA `(.L_x_1103) ;  /* 0xfffffffc00ec8947 */ /* 0x002fea000383ffff */
[----:B------:R-:W-:Y:S05]  /*14500*/  BRA `(.L_x_1165) ;  /* 0xffffffd000887947 */ /* 0x000fea000383ffff */
.L_x_1107:
[----:B0-----:R0:W1:Y:S02]  /*14510*/  SYNCS.PHASECHK.TRANS64.TRYWAIT P0, [R21+URZ+0x30840], R2 ;  /* 0x03084002150075a7 */ /* 0x001064000800017f */
[----:B-1----:R-:W-:Y:S05]  /*14520*/  @!P0 NANOSLEEP.SYNCS 0x989680 ;  /* 0x009896800000895d */ /* 0x002fea0003900000 */
[----:B------:R-:W1:Y:S02]  /*14530*/  @!P0 SYNCS.PHASECHK.TRANS64 P0, [R21+URZ+0x30840], R2 ;  /* 0x03084002150085a7 */ /* 0x000e64000800007f */
[----:B-1----:R-:W-:Y:S05]  /*14540*/  @!P0 BRA `(.L_x_1107) ;  /* 0xfffffffc00f08947 */ /* 0x002fea000383ffff */
[----:B------:R-:W-:Y:S05]  /*14550*/  BRA `(.L_x_1166) ;  /* 0xffffffd400707947 */ /* 0x000fea000383ffff */
.L_x_1108:
        /* <DEDUP_REMOVED lines=8> */
.L_x_1168:
[----:B------:R-:W-:Y:S05]  /*145e0*/  BSYNC B1 ;  /* 0x0000000000017941 */ /* 0x000fea0003800000 */
.L_x_1167:
[----:B------:R-:W-:Y:S01]  /*145f0*/  IMAD.MOV.U32 R13, RZ, RZ, R28 ;  /* 0x000000ffff0d7224 */ /* 0x000fe200078e001c */
[----:B------:R-:W-:Y:S01]  /*14600*/  MOV R15, 0xffffffff ;  /* 0xffffffff000f7802 */ /* 0x000fe20000000f00 */
[----:B------:R-:W-:Y:S01]  /*14610*/  IMAD.MOV.U32 R12, RZ, RZ, RZ ;  /* 0x000000ffff0c7224 */ /* 0x000fe200078e00ff */
[----:B------:R-:W-:Y:S01]  /*14620*/  MOV R3, R14 ;  /* 0x0000000e00037202 */ /* 0x000fe20000000f00 */
[----:B------:R-:W-:Y:S01]  /*14630*/  IMAD.MOV.U32 R11, RZ, RZ, 0x181f ;  /* 0x0000181fff0b7424 */ /* 0x000fe200078e00ff */
[----:B------:R-:W-:Y:S01]  /*14640*/  P2R R4, PR, RZ, 0x8 ;  /* 0x00000008ff047803 */ /* 0x000fe20000000000 */
[----:B------:R-:W-:Y:S01]  /*14650*/  IMAD.SHL.U32 R9, R25, 0x2, RZ ;  /* 0x0000000219097824 */ /* 0x000fe200078e00ff */
[----:B------:R-:W-:-:S13]  /*14660*/  LOP3.LUT P3, RZ, R16, 0x10, RZ, 0xc0, !PT ;  /* 0x0000001010ff7812 */ /* 0x000fda000786c0ff */
[----:B------:R-:W-:Y:S05]  /*14670*/  WARPSYNC.COLLECTIVE R15, `(.L_x_1169) ;  /* 0x000000000f087348 */ /* 0x000fea0003c00000 */
[----:B------:R0:W1:Y:S02]  /*14680*/  SHFL.IDX P6, R14, R13, R12, R11 ;  /* 0x0000000c0d0e7389 */ /* 0x00006400000c000b */
[----:B01----:R-:W-:Y:S01]  /*14690*/  ENDCOLLECTIVE ;  /* 0x000000000000791b */ /* 0x003fe20003800000 */
.L_x_1169:
[----:B------:R-:W-:Y:S02]  /*146a0*/  P2R R5, PR, RZ, 0x4 ;  /* 0x00000004ff057803 */ /* 0x000fe40000000000 */
[C---:B------:R-:W-:Y:S02]  /*146b0*/  LOP3.LUT P2, RZ, R16.reuse, 0x8, RZ, 0xc0, !PT ;  /* 0x0000000810ff7812 */ /* 0x040fe4000784c0ff */
[----:B------:R-:W-:Y:S02]  /*146c0*/  P2R R8, PR, RZ, 0x2 ;  /* 0x00000002ff087803 */ /* 0x000fe40000000000 */
[----:B------:R-:W-:Y:S02]  /*146d0*/  LOP3.LUT P1, RZ, R16, 0x4, RZ, 0xc0, !PT ;  /* 0x0000000410ff7812 */ /* 0x000fe4000782c0ff */
[----:B------:R-:W-:Y:S01]  /*146e0*/  LEA R29, R29, UR45, 0x1 ;  /* 0x0000002d1d1d7c11 */ /* 0x000fe2000f8e08ff */
[----:B------:R-:W-:Y:S02]  /*146f0*/  IMAD.MOV.U32 R13, RZ, RZ, R31 ;  /* 0x000000ffff0d7224 */ /* 0x000fe400078e001f */
[----:B------:R-:W-:Y:S01]  /*14700*/  IMAD.MOV.U32 R12, RZ, RZ, 0x1 ;  /* 0x00000001ff0c7424 */ /* 0x000fe200078e00ff */
[----:B------:R-:W-:-:S13]  /*14710*/  IADD3 R2, P0, R14, R9, RZ ;  /* 0x000000090e027210 */ /* 0x000fda0007f1e0ff */
[----:B------:R-:W-:Y:S05]  /*14720*/  WARPSYNC.COLLECTIVE R15, `(.L_x_1170) ;  /* 0x000000000f087348 */ /* 0x000fea0003c00000 */
[----:B------:R0:W1:Y:S02]  /*14730*/  SHFL.IDX P6, R14, R13, R12, R11 ;  /* 0x0000000c0d0e7389 */ /* 0x00006400000c000b */
[----:B01----:R-:W-:Y:S01]  /*14740*/  ENDCOLLECTIVE ;  /* 0x000000000000791b */ /* 0x003fe20003800000 */
.L_x_1170:
[----:B------:R-:W-:-:S05]  /*14750*/  IMAD.X R3, RZ, RZ, R3, P0 ;  /* 0x000000ffff037224 */ /* 0x000fca00000e0603 */
[----:B------:R-:W-:Y:S01]  /*14760*/  @!PT LDS RZ, [RZ] ;  /* 0x00000000fffff984 */ /* 0x000fe20000000800 */
[----:B------:R-:W-:Y:S01]  /*14770*/  @!PT LDS RZ, [RZ] ;  /* 0x00000000fffff984 */ /* 0x000fe20000000800 */
[----:B------:R-:W-:Y:S01]  /*14780*/  @!PT LDS RZ, [RZ] ;  /* 0x00000000fffff984 */ /* 0x000fe20000000800 */
[----:B------:R-:W-:Y:S04]  /*14790*/  LDGSTS.E.BYPASS.LTC128B.128 [R29+0x20400], desc[UR60][R2.64], !P3 ;  /* 0x20400000021d7fae */ /* 0x000fe8000d901d7c */
[----:B------:R-:W-:Y:S01]  /*147a0*/  LDGSTS.E.BYPASS.LTC128B.128 [R29+0x22400], desc[UR60][R2.64+0x80], !P2 ;  /* 0x22400080021d7fae */ /* 0x000fe2000d101d7c */
[----:B------:R-:W-:-:S03]  /*147b0*/  MOV R13, R28 ;  /* 0x0000001c000d7202 */ /* 0x000fc60000000f00 */
[----:B------:R-:W-:Y:S04]  /*147c0*/  LDGSTS.E.BYPASS.LTC128B.128 [R29+0x24400], desc[UR60][R2.64+0x100], !P1 ;  /* 0x24400100021d7fae */ /* 0x000fe8000c901d7c */
[----:B------:R0:W-:Y:S02]  /*147d0*/  LDGSTS.E.BYPASS.LTC128B.128 [R29+0x26400], desc[UR60][R2.64+0x180], !P5 ;  /* 0x26400180021d7fae */ /* 0x0001e4000e901d7c */
[----:B0-----:R-:W-:-:S07]  /*147e0*/  IMAD.MOV.U32 R3, RZ, RZ, R14 ;  /* 0x000000ffff037224 */ /* 0x001fce00078e000e */
[----:B------:R-:W-:Y:S05]  /*147f0*/  WARPSYNC.COLLECTIVE R15, `(.L_x_1171) ;  /* 0x000000000f087348 */ /* 0x000fea0003c00000 */
[----:B------:R0:W1:Y:S02]  /*14800*/  SHFL.IDX P6, R14, R13, R12, R11 ;  /* 0x0000000c0d0e7389 */ /* 0x00006400000c000b */
[----:B01----:R-:W-:Y:S01]  /*14810*/  ENDCOLLECTIVE ;  /* 0x000000000000791b */ /* 0x003fe20003800000 */
.L_x_1171:
[----:B------:R-:W-:Y:S02]  /*14820*/  IMAD.MOV.U32 R13, RZ, RZ, R31 ;  /* 0x000000ffff0d7224 */ /* 0x000fe400078e001f */
[----:B------:R-:W-:Y:S02]  /*14830*/  IMAD.MOV.U32 R12, RZ, RZ, 0x2 ;  /* 0x00000002ff0c7424 */ /* 0x000fe400078e00ff */
[----:B------:R-:W-:-:S07]  /*14840*/  IMAD.MOV.U32 R2, RZ, RZ, R14 ;  /* 0x000000ffff027224 */ /* 0x000fce00078e000e */
[----:B------:R-:W-:Y:S05]  /*14850*/  WARPSYNC.COLLECTIVE R15, `(.L_x_1172) ;  /* 0x000000000f087348 */ /* 0x000fea0003c00000 */
[----:B------:R0:W1:Y:S02]  /*14860*/  SHFL.IDX P6, R14, R13, R12, R11 ;  /* 0x0000000c0d0e7389 */ /* 0x00006400000c000b */
[----:B01----:R-:W-:Y:S01]  /*14870*/  ENDCOLLECTIVE ;  /* 0x000000000000791b */ /* 0x003fe20003800000 */
.L_x_1172:
[----:B------:R-:W-:-:S05]  /*14880*/  IADD3 R2, P0, R2, R9, RZ ;  /* 0x0000000902027210 */ /* 0x000fca0007f1e0ff */
[----:B------:R-:W-:-:S05]  /*14890*/  IMAD.X R3, RZ, RZ, R3, P0 ;  /* 0x000000ffff037224 */ /* 0x000fca00000e0603 */
[----:B------:R-:W-:Y:S01]  /*148a0*/  @!PT LDS RZ, [RZ] ;  /* 0x00000000fffff984 */ /* 0x000fe20000000800 */
[----:B------:R-:W-:Y:S01]  /*148b0*/  @!PT LDS RZ, [RZ] ;  /* 0x00000000fffff984 */ /* 0x000fe20000000800 */
[----:B------:R-:W-:Y:S01]  /*148c0*/  @!PT LDS RZ, [RZ] ;  /* 0x00000000fffff984 */ /* 0x000fe20000000800 */
[----:B------:R-:W-:Y:S01]  /*148d0*/  LDGSTS.E.BYPASS.LTC128B.128 [R29+0x20c00], desc[UR60][R2.64], !P3 ;  /* 0x20c00000021d7fae */ /* 0x000fe2000d901d7c */
[----:B------:R-:W-:-:S03]  /*148e0*/  IMAD.MOV.U32 R13, RZ, RZ, R28 ;  /* 0x000000ffff0d7224 */ /* 0x000fc600078e001c */
[----:B------:R-:W-:Y:S04]  /*148f0*/  LDGSTS.E.BYPASS.LTC128B.128 [R29+0x22c00], desc[UR60][R2.64+0x80], !P2 ;  /* 0x22c00080021d7fae */ /* 0x000fe8000d101d7c */
[----:B------:R-:W-:Y:S04]  /*14900*/  LDGSTS.E.BYPASS.LTC128B.128 [R29+0x24c00], desc[UR60][R2.64+0x100], !P1 ;  /* 0x24c00100021d7fae */ /* 0x000fe8000c901d7c */
[----:B------:R0:W-:Y:S02]  /*14910*/  LDGSTS.E.BYPASS.LTC128B.128 [R29+0x26c00], desc[UR60][R2.64+0x180], !P5 ;  /* 0x26c00180021d7fae */ /* 0x0001e4000e901d7c */
[----:B0-----:R-:W-:-:S07]  /*14920*/  MOV R3, R14 ;  /* 0x0000000e00037202 */ /* 0x001fce0000000f00 */
[----:B------:R-:W-:Y:S05]  /*14930*/  WARPSYNC.COLLECTIVE R15, `(.L_x_1173) ;  /* 0x000000000f087348 */ /* 0x000fea0003c00000 */
[----:B------:R0:W1:Y:S02]  /*14940*/  SHFL.IDX P6, R14, R13, R12, R11 ;  /* 0x0000000c0d0e7389 */ /* 0x00006400000c000b */
[----:B01----:R-:W-:Y:S01]  /*14950*/  ENDCOLLECTIVE ;  /* 0x000000000000791b */ /* 0x003fe20003800000 */
.L_x_1173:
[----:B------:R-:W-:Y:S01]  /*14960*/  IMAD.MOV.U32 R13, RZ, RZ, R31 ;  /* 0x000000ffff0d7224 */ /* 0x000fe200078e001f */
[----:B------:R-:W-:Y:S01]  /*14970*/  MOV R12, 0x3 ;  /* 0x00000003000c7802 */ /* 0x000fe20000000f00 */
[----:B------:R-:W-:-:S07]  /*14980*/  IMAD.MOV.U32 R2, RZ, RZ, R14 ;  /* 0x000000ffff027224 */ /* 0x000fce00078e000e */
[----:B------:R-:W-:Y:S05]  /*14990*/  WARPSYNC.COLLECTIVE R15, `(.L_x_1174) ;  /* 0x000000000f087348 */ /* 0x000fea0003c00000 */
[----:B------:R0:W1:Y:S02]  /*149a0*/  SHFL.IDX P6, R14, R13, R12, R11 ;  /* 0x0000000c0d0e7389 */ /* 0x00006400000c000b */
[----:B01----:R-:W-:Y:S01]  /*149b0*/  ENDCOLLECTIVE ;  /* 0x000000000000791b */ /* 0x003fe20003800000 */
.L_x_1174:
[----:B------:R-:W-:-:S05]  /*149c0*/  IADD3 R2, P0, R2, R9, RZ ;  /* 0x0000000902027210 */ /* 0x000fca0007f1e0ff */
[----:B------:R-:W-:-:S05]  /*149d0*/  IMAD.X R3, RZ, RZ, R3, P0 ;  /* 0x000000ffff037224 */ /* 0x000fca00000e0603 */
[----:B------:R-:W-:Y:S01]  /*149e0*/  @!PT LDS RZ, [RZ] ;  /* 0x00000000fffff984 */ /* 0x000fe20000000800 */
[----:B------:R-:W-:Y:S01]  /*149f0*/  @!PT LDS RZ, [RZ] ;  /* 0x00000000fffff984 */ /* 0x000fe20000000800 */
[----:B------:R-:W-:Y:S01]  /*14a00*/  @!PT LDS RZ, [RZ] ;  /* 0x00000000fffff984 */ /* 0x000fe20000000800 */
[----:B------:R0:W-:Y:S01]  /*14a10*/  LDGSTS.E.BYPASS.LTC128B.128 [R29+0x21400], desc[UR60][R2.64], !P3 ;  /* 0x21400000021d7fae */ /* 0x0001e2000d901d7c */
[----:B------:R-:W-:Y:S01]  /*14a20*/  IMAD.MOV.U32 R13, RZ, RZ, R28 ;  /* 0x000000ffff0d7224 */ /* 0x000fe200078e001c */
[----:B------:R-:W-:Y:S02]  /*14a30*/  ISETP.NE.AND P3, PT, R4, RZ, PT ;  /* 0x000000ff0400720c */ /* 0x000fe40003f65270 */
[----:B------:R0:W-:Y:S01]  /*14a40*/  LDGSTS.E.BYPASS.LTC128B.128 [R29+0x23400], desc[UR60][R2.64+0x80], !P2 ;  /* 0x23400080021d7fae */ /* 0x0001e2000d101d7c */
[----:B------:R-:W-:-:S03]  /*14a50*/  ISETP.NE.AND P2, PT, R5, RZ, PT ;  /* 0x000000ff0500720c */ /* 0x000fc60003f45270 */
[----:B------:R0:W-:Y:S01]  /*14a60*/  LDGSTS.E.BYPASS.LTC128B.128 [R29+0x25400], desc[UR60][R2.64+0x100], !P1 ;  /* 0x25400100021d7fae */ /* 0x0001e2000c901d7c */
[----:B------:R-:W-:Y:S01]  /*14a70*/  ISETP.NE.AND P1, PT, R8, RZ, PT ;  /* 0x000000ff0800720c */ /* 0x000fe20003f25270 */
[----:B------:R-:W-:Y:S02]  /*14a80*/  IMAD.MOV.U32 R31, RZ, RZ, R14 ;  /* 0x000000ffff1f7224 */ /* 0x000fe400078e000e */
[----:B------:R0:W-:Y:S10]  /*14a90*/  LDGSTS.E.BYPASS.LTC128B.128 [R29+0x27400], desc[UR60][R2.64+0x180], !P5 ;  /* 0x27400180021d7fae */ /* 0x0001f4000e901d7c */
[----:B0-----:R-:W-:Y:S05]  /*14aa0*/  WARPSYNC.COLLECTIVE R15, `(.L_x_1175) ;  /* 0x000000000f087348 */ /* 0x001fea0003c00000 */
[----:B------:R1:W2:Y:S02]  /*14ab0*/  SHFL.IDX P6, R14, R13, R12, R11 ;  /* 0x0000000c0d0e7389 */ /* 0x0002a400000c000b */
[----:B012---:R-:W-:Y:S01]  /*14ac0*/  ENDCOLLECTIVE ;  /* 0x000000000000791b */ /* 0x007fe20003800000 */
.L_x_1175:
[----:B------:R-:W-:Y:S05]  /*14ad0*/  BRA `(.L_x_1176) ;  /* 0xffffffd400107947 */ /* 0x000fea000383ffff */
.L_x_1113:
[----:B0-----:R0:W2:Y:S02]  /*14ae0*/  SYNCS.PHASECHK.TRANS64.TRYWAIT P0, [R4+URZ+0x30860], R3 ;  /* 0x03086003040075a7 */ /* 0x0010a4000800017f */
[----:B--2---:R-:W-:Y:S05]  /*14af0*/  @!P0 NANOSLEEP.SYNCS 0x989680 ;  /* 0x009896800000895d */ /* 0x004fea0003900000 */
[----:B------:R-:W2:Y:S02]  /*14b00*/  @!P0 SYNCS.PHASECHK.TRANS64 P0, [R4+URZ+0x30860], R3 ;  /* 0x03086003040085a7 */ /* 0x000ea4000800007f */
[----:B--2---:R-:W-:Y:S05]  /*14b10*/  @!P0 BRA `(.L_x_1113) ;  /* 0xfffffffc00f08947 */ /* 0x004fea000383ffff */
[----:B------:R-:W-:Y:S05]  /*14b20*/  BRA `(.L_x_1177) ;  /* 0xffffffd400887947 */ /* 0x000fea000383ffff */
.L_x_1114:
        /* <DEDUP_REMOVED lines=8> */
.L_x_1179:
[----:B------:R-:W-:Y:S05]  /*14bb0*/  BSYNC B1 ;  /* 0x0000000000017941 */ /* 0x000fea0003800000 */
.L_x_1178:
[----:B------:R-:W-:Y:S01]  /*14bc0*/  IMAD.MOV.U32 R13, RZ, RZ, R17 ;  /* 0x000000ffff0d7224 */ /* 0x000fe200078e0011 */
[----:B------:R-:W-:Y:S01]  /*14bd0*/  MOV R11, 0x181f ;  /* 0x0000181f000b7802 */ /* 0x000fe20000000f00 */
[----:B------:R-:W-:Y:S01]  /*14be0*/  IMAD.MOV.U32 R12, RZ, RZ, RZ ;  /* 0x000000ffff0c7224 */ /* 0x000fe200078e00ff */
[----:B------:R-:W-:Y:S01]  /*14bf0*/  LEA R5, R5, UR45, 0x1 ;  /* 0x0000002d05057c11 */ /* 0x000fe2000f8e08ff */
[----:B------:R-:W-:Y:S02]  /*14c00*/  IMAD.MOV.U32 R15, RZ, RZ, -0x1 ;  /* 0xffffffffff0f7424 */ /* 0x000fe400078e00ff */
[----:B------:R-:W-:-:S07]  /*14c10*/  IMAD.MOV.U32 R3, RZ, RZ, R14 ;  /* 0x000000ffff037224 */ /* 0x000fce00078e000e */
[----:B------:R-:W-:Y:S05]  /*14c20*/  WARPSYNC.COLLECTIVE R15, `(.L_x_1180) ;  /* 0x000000000f087348 */ /* 0x000fea0003c00000 */
[----:B------:R0:W1:Y:S02]  /*14c30*/  SHFL.IDX P6, R14, R13, R12, R11 ;  /* 0x0000000c0d0e7389 */ /* 0x00006400000c000b */
[----:B01----:R-:W-:Y:S01]  /*14c40*/  ENDCOLLECTIVE ;  /* 0x000000000000791b */ /* 0x003fe20003800000 */
.L_x_1180:
[----:B------:R-:W-:Y:S02]  /*14c50*/  IMAD.MOV.U32 R13, RZ, RZ, R18 ;  /* 0x000000ffff0d7224 */ /* 0x000fe400078e0012 */
[----:B------:R-:W-:Y:S01]  /*14c60*/  IMAD.MOV.U32 R12, RZ, RZ, 0x1 ;  /* 0x00000001ff0c7424 */ /* 0x000fe200078e00ff */
[----:B------:R-:W-:-:S13]  /*14c70*/  IADD3 R2, P0, R14, R8, RZ ;  /* 0x000000080e027210 */ /* 0x000fda0007f1e0ff */
[----:B------:R-:W-:Y:S05]  /*14c80*/  WARPSYNC.COLLECTIVE R15, `(.L_x_1181) ;  /* 0x000000000f087348 */ /* 0x000fea0003c00000 */
[----:B------:R0:W1:Y:S02]  /*14c90*/  SHFL.IDX P6, R14, R13, R12, R11 ;  /* 0x0000000c0d0e7389 */ /* 0x00006400000c000b */
[----:B01----:R-:W-:Y:S01]  /*14ca0*/  ENDCOLLECTIVE ;  /* 0x000000000000791b */ /* 0x003fe20003800000 */
.L_x_1181:
        /* <DEDUP_REMOVED lines=13> */
[----:B0-----:R-:W-:-:S07]  /*14d80*/  MOV R3, R14 ;  /* 0x0000000e00037202 */ /* 0x001fce0000000f00 */
[----:B------:R-:W-:Y:S05]  /*14d90*/  WARPSYNC.COLLECTIVE R15, `(.L_x_1182) ;  /* 0x000000000f087348 */ /* 0x000fea0003c00000 */
[----:B------:R0:W1:Y:S02]  /*14da0*/  SHFL.IDX P6, R14, R13, R12, R11 ;  /* 0x0000000c0d0e7389 */ /* 0x00006400000c000b */
[----:B01----:R-:W-:Y:S01]  /*14db0*/  ENDCOLLECTIVE ;  /* 0x000000000000791b */ /* 0x003fe20003800000 */
.L_x_1182:
[----:B------:R-:W-:Y:S02]  /*14dc0*/  IMAD.MOV.U32 R13, RZ, RZ, R18 ;  /* 0x000000ffff0d7224 */ /* 0x000fe400078e0012 */
[----:B------:R-:W-:Y:S01]  /*14dd0*/  IMAD.MOV.U32 R12, RZ, RZ, 0x2 ;  /* 0x00000002ff0c7424 */ /* 0x000fe200078e00ff */
[----:B------:R-:W-:-:S13]  /*14de0*/  IADD3 R2, P0, R14, R8, RZ ;  /* 0x000000080e027210 */ /* 0x000fda0007f1e0ff */
[----:B------:R-:W-:Y:S05]  /*14df0*/  WARPSYNC.COLLECTIVE R15, `(.L_x_1183) ;  /* 0x000000000f087348 */ /* 0x000fea0003c00000 */
[----:B------:R0:W1:Y:S02]  /*14e00*/  SHFL.IDX P6, R14, R13, R12, R11 ;  /* 0x0000000c0d0e7389 */ /* 0x00006400000c000b */
[----:B01----:R-:W-:Y:S01]  /*14e10*/  ENDCOLLECTIVE ;  /* 0x000000000000791b */ /* 0x003fe20003800000 */
.L_x_1183:
        /* <DEDUP_REMOVED lines=17> */
.L_x_1184:
[----:B------:R-:W-:Y:S02]  /*14f30*/  IMAD.MOV.U32 R13, RZ, RZ, R18 ;  /* 0x000000ffff0d7224 */ /* 0x000fe400078e0012 */
[----:B------:R-:W-:Y:S01]  /*14f40*/  IMAD.MOV.U32 R12, RZ, RZ, 0x3 ;  /* 0x00000003ff0c7424 */ /* 0x000fe200078e00ff */
[----:B------:R-:W-:-:S13]  /*14f50*/  IADD3 R2, P0, R14, R8, RZ ;  /* 0x000000080e027210 */ /* 0x000fda0007f1e0ff */
[----:B------:R-:W-:Y:S05]  /*14f60*/  WARPSYNC.COLLECTIVE R15, `(.L_x_1185) ;  /* 0x000000000f087348 */ /* 0x000fea0003c00000 */
[----:B------:R0:W1:Y:S02]  /*14f70*/  SHFL.IDX P6, R14, R13, R12, R11 ;  /* 0x0000000c0d0e7389 */ /* 0x00006400000c000b */
[----:B01----:R-:W-:Y:S01]  /*14f80*/  ENDCOLLECTIVE ;  /* 0x000000000000791b */ /* 0x003fe20003800000 */
.L_x_1185:
[----:B------:R-:W-:Y:S01]  /*14f90*/  IMAD.X R3, RZ, RZ, R3, P0 ;  /* 0x000000ffff037224 */ /* 0x000fe200000e0603 */
[----:B------:R-:W-:Y:S01]  /*14fa0*/  ISETP.LT.OR P0, PT, R0, 0x21, P4 ;  /* 0x000000210000780c */ /* 0x000fe20002701670 */
[----:B------:R-:W-:-:S12]  /*14fb0*/  IMAD.MOV.U32 R13, RZ, RZ, R17 ;  /* 0x000000ffff0d7224 */ /* 0x000fd800078e0011 */
[----:B------:R-:W-:Y:S01]  /*14fc0*/  @!PT LDS RZ, [RZ] ;  /* 0x00000000fffff984 */ /* 0x000fe20000000800 */
[----:B------:R-:W-:Y:S01]  /*14fd0*/  @!PT LDS RZ, [RZ] ;  /* 0x00000000fffff984 */ /* 0x000fe20000000800 */
[----:B------:R-:W-:Y:S01]  /*14fe0*/  @!PT LDS RZ, [RZ] ;  /* 0x00000000fffff984 */ /* 0x000fe20000000800 */
[----:B------:R0:W-:Y:S01]  /*14ff0*/  LDGSTS.E.BYPASS.LTC128B.128 [R5+0x1400], desc[UR60][R2.64], !P0 ;  /* 0x0140000002057fae */ /* 0x0001e2000c101d7c */
[----:B------:R-:W-:Y:S02]  /*15000*/  ISETP.LT.OR P0, PT, R0, 0x21, P3 ;  /* 0x000000210000780c */ /* 0x000fe40001f01670 */
[----:B------:R-:W-:-:S11]  /*15010*/  MOV R18, R14 ;  /* 0x0000000e00127202 */ /* 0x000fd60000000f00 */
[----:B0-----:R-:W-:Y:S05]  /*15020*/  WARPSYNC.COLLECTIVE R15, `(.L_x_1186) ;  /* 0x000000000f087348 */ /* 0x001fea0003c00000 */
[----:B------:R1:W2:Y:S02]  /*15030*/  SHFL.IDX P6, R14, R13, R12, R11 ;  /* 0x0000000c0d0e7389 */ /* 0x0002a400000c000b */
[----:B012---:R-:W-:Y:S01]  /*15040*/  ENDCOLLECTIVE ;  /* 0x000000000000791b */ /* 0x007fe20003800000 */
.L_x_1186:
        /* <DEDUP_REMOVED lines=9> */
.L_x_1120:
[----:B0-----:R0:W2:Y:S02]  /*150e0*/  SYNCS.PHASECHK.TRANS64.TRYWAIT P0, [R0+URZ+0x30860], R3 ;  /* 0x03086003000075a7 */ /* 0x0010a4000800017f */
[----:B--2---:R-:W-:Y:S05]  /*150f0*/  @!P0 NANOSLEEP.SYNCS 0x989680 ;  /* 0x009896800000895d */ /* 0x004fea0003900000 */
[----:B------:R-:W2:Y:S02]  /*15100*/  @!P0 SYNCS.PHASECHK.TRANS64 P0, [R0+URZ+0x30860], R3 ;  /* 0x03086003000085a7 */ /* 0x000ea4000800007f */
[----:B--2---:R-:W-:Y:S05]  /*15110*/  @!P0 BRA `(.L_x_1120) ;  /* 0xfffffffc00f08947 */ /* 0x004fea000383ffff */
[----:B------:R-:W-:Y:S05]  /*15120*/  BRA `(.L_x_1188) ;  /* 0xffffffd400d07947 */ /* 0x000fea000383ffff */
.L_x_1121:
[----:B------:R-:W-:Y:S01]  /*15130*/  BSSY B0, `(.L_x_1189) ;  /* 0x0000008000007945 */ /* 0x000fe20003800000 */
[----:B------:R-:W-:Y:S01]  /*15140*/  IMAD.MOV.U32 R13, RZ, RZ, R18 ;  /* 0x000000ffff0d7224 */ /* 0x000fe200078e0012 */
[----:B------:R-:W-:Y:S01]  /*15150*/  MOV R15, 0xffffffff ;  /* 0xffffffff000f7802 */ /* 0x000fe20000000f00 */
[----:B------:R-:W-:Y:S02]  /*15160*/  IMAD.MOV.U32 R12, RZ, RZ, RZ ;  /* 0x000000ffff0c7224 */ /* 0x000fe400078e00ff */
[----:B------:R-:W-:-:S07]  /*15170*/  IMAD.MOV.U32 R11, RZ, RZ, 0x181f ;  /* 0x0000181fff0b7424 */ /* 0x000fce00078e00ff */
[----:B01----:R-:W-:Y:S05]  /*15180*/  WARPSYNC.COLLECTIVE R15, `(.L_x_1190) ;  /* 0x000000000f087348 */ /* 0x003fea0003c00000 */
[----:B------:R2:W3:Y:S02]  /*15190*/  SHFL.IDX P6, R14, R13, R12, R11 ;  /* 0x0000000c0d0e7389 */ /* 0x0004e400000c000b */
[----:B0123--:R-:W-:Y:S01]  /*151a0*/  ENDCOLLECTIVE ;  /* 0x000000000000791b */ /* 0x00ffe20003800000 */
.L_x_1190:
[----:B------:R-:W-:Y:S05]  /*151b0*/  BSYNC B0 ;  /* 0x0000000000007941 */ /* 0x000fea0003800000 */
.L_x_1189:
[----:B------:R-:W-:Y:S01]  /*151c0*/  IMAD.MOV.U32 R13, RZ, RZ, R17 ;  /* 0x000000ffff0d7224 */ /* 0x000fe200078e0011 */
[----:B------:R-:W-:Y:S01]  /*151d0*/  MOV R15, 0xffffffff ;  /* 0xffffffff000f7802 */ /* 0x000fe20000000f00 */
[----:B------:R-:W-:Y:S01]  /*151e0*/  IMAD.MOV.U32 R12, RZ, RZ, RZ ;  /* 0x000000ffff0c7224 */ /* 0x000fe200078e00ff */
[----:B------:R-:W-:Y:S01]  /*151f0*/  LEA R4, R4, UR45, 0x1 ;  /* 0x0000002d04047c11 */ /* 0x000fe2000f8e08ff */
[----:B------:R-:W-:Y:S02]  /*15200*/  IMAD.MOV.U32 R11, RZ, RZ, 0x181f ;  /* 0x0000181fff0b7424 */ /* 0x000fe400078e00ff */
[----:B------:R-:W-:-:S07]  /*15210*/  IMAD.MOV.U32 R3, RZ, RZ, R14 ;  /* 0x000000ffff037224 */ /* 0x000fce00078e000e */
[----:B------:R-:W-:Y:S05]  /*15220*/  WARPSYNC.COLLECTIVE R15, `(.L_x_1191) ;  /* 0x000000000f087348 */ /* 0x000fea0003c00000 */
[----:B------:R0:W1:Y:S02]  /*15230*/  SHFL.IDX P6, R14, R13, R12, R11 ;  /* 0x0000000c0d0e7389 */ /* 0x00006400000c000b */
[----:B01----:R-:W-:Y:S01]  /*15240*/  ENDCOLLECTIVE ;  /* 0x000000000000791b */ /* 0x003fe20003800000 */
.L_x_1191:
[----:B------:R-:W-:Y:S02]  /*15250*/  ULDC UR4, c[0x0][0x2f4] ;  /* 0x0000bd0000047ab9 */ /* 0x000fe40000000800 */
[----:B------:R-:W-:Y:S02]  /*15260*/  ISETP.GE.AND P3, PT, R36, UR4, PT ;  /* 0x0000000424007c0c */ /* 0x000fe4000bf66270 */
[----:B------:R-:W-:Y:S02]  /*15270*/  ISETP.GE.AND P1, PT, R35, UR4, PT ;  /* 0x0000000423007c0c */ /* 0x000fe4000bf26270 */
[----:B------:R-:W-:Y:S02]  /*15280*/  ISETP.GE.AND P0, PT, R34, UR4, PT ;  /* 0x0000000422007c0c */ /* 0x000fe4000bf06270 */
[----:B------:R-:W-:Y:S02]  /*15290*/  ISETP.GE.AND P2, PT, R25, UR4, PT ;  /* 0x0000000419007c0c */ /* 0x000fe4000bf46270 */
[----:B------:R-:W-:-:S02]  /*152a0*/  ISETP.LT.OR P4, PT, R5, 0x1, P3 ;  /* 0x000000010500780c */ /* 0x000fc40001f81670 */
[----:B------:R-:W-:Y:S01]  /*152b0*/  ISETP.LT.OR P5, PT, R5, 0x1, P2 ;  /* 0x000000010500780c */ /* 0x000fe200017a1670 */
[----:B------:R-:W-:Y:S02]  /*152c0*/  IMAD.MOV.U32 R13, RZ, RZ, R18 ;  /* 0x000000ffff0d7224 */ /* 0x000fe400078e0012 */
[----:B------:R-:W-:Y:S02]  /*152d0*/  IMAD.MOV.U32 R12, RZ, RZ, 0x1 ;  /* 0x00000001ff0c7424 */ /* 0x000fe400078e00ff */
[----:B------:R-:W-:-:S08]  /*152e0*/  IMAD.MOV.U32 R2, RZ, RZ, R14 ;  /* 0x000000ffff027224 */ /* 0x000fd000078e000e */
[----:B------:R-:W-:Y:S05]  /*152f0*/  WARPSYNC.COLLECTIVE R15, `(.L_x_1192) ;  /* 0x000000000f087348 */ /* 0x000fea0003c00000 */
[----:B------:R0:W1:Y:S02]  /*15300*/  SHFL.IDX P6, R14, R13, R12, R11 ;  /* 0x0000000c0d0e7389 */ /* 0x00006400000c000b */
[----:B01----:R-:W-:Y:S01]  /*15310*/  ENDCOLLECTIVE ;  /* 0x000000000000791b */ /* 0x003fe20003800000 */
.L_x_1192:
[----:B------:R-:W-:-:S05]  /*15320*/  IMAD.WIDE.U32 R2, R25, 0x2, R2 ;  /* 0x0000000219027825 */ /* 0x000fca00078e0002 */
[----:B------:R-:W-:Y:S01]  /*15330*/  @!PT LDS RZ, [RZ] ;  /* 0x00000000fffff984 */ /* 0x000fe20000000800 */
[----:B------:R-:W-:Y:S01]  /*15340*/  @!PT LDS RZ, [RZ] ;  /* 0x00000000fffff984 */ /* 0x000fe20000000800 */
[----:B------:R-:W-:Y:S01]  /*15350*/  @!PT LDS RZ, [RZ] ;  /* 0x00000000fffff984 */ /* 0x000fe20000000800 */
[----:B------:R0:W-:Y:S01]  /*15360*/  LDGSTS.E.BYPASS.LTC128B.128 [R4+0x400], desc[UR60][R2.64], !P5 ;  /* 0x0040000002047fae */ /* 0x0001e2000e901d7c */
[----:B------:R-:W-:-:S03]  /*15370*/  ISETP.LT.OR P5, PT, R5, 0x1, P1 ;  /* 0x000000010500780c */ /* 0x000fc60000fa1670 */
[----:B------:R0:W-:Y:S01]  /*15380*/  LDGSTS.E.BYPASS.LTC128B.128 [R4+0x2400], desc[UR60][R2.64+0x80], !P4 ;  /* 0x0240008002047fae */ /* 0x0001e2000e101d7c */
[----:B------:R-:W-:Y:S02]  /*15390*/  ISETP.LT.OR P4, PT, R5, 0x1, P0 ;  /* 0x000000010500780c */ /* 0x000fe40000781670 */
[----:B------:R-:W-:-:S07]  /*153a0*/  MOV R13, R17 ;  /* 0x00000011000d7202 */ /* 0x000fce0000000f00 */
[----:B------:R0:W-:Y:S01]  /*153b0*/  LDGSTS.E.BYPASS.LTC128B.128 [R4+0x4400], desc[UR60][R2.64+0x100], !P5 ;  /* 0x0440010002047fae */ /* 0x0001e2000e901d7c */
[C---:B------:R-:W-:Y:S01]  /*153c0*/  ISETP.LT.OR P5, PT, R5.reuse, 0x11, P2 ;  /* 0x000000110500780c */ /* 0x040fe200017a1670 */
[----:B------:R-:W-:Y:S02]  /*153d0*/  IMAD.MOV.U32 R6, RZ, RZ, R14 ;  /* 0x000000ffff067224 */ /* 0x000fe400078e000e */
[----:B------:R0:W-:Y:S01]  /*153e0*/  LDGSTS.E.BYPASS.LTC128B.128 [R4+0x6400], desc[UR60][R2.64+0x180], !P4 ;  /* 0x0640018002047fae */ /* 0x0001e2000e101d7c */
[----:B------:R-:W-:-:S13]  /*153f0*/  ISETP.LT.OR P4, PT, R5, 0x11, P3 ;  /* 0x000000110500780c */ /* 0x000fda0001f81670 */
[----:B0-----:R-:W-:Y:S05]  /*15400*/  WARPSYNC.COLLECTIVE R15, `(.L_x_1193) ;  /* 0x000000000f087348 */ /* 0x001fea0003c00000 */
[----:B------:R1:W2:Y:S02]  /*15410*/  SHFL.IDX P6, R14, R13, R12, R11 ;  /* 0x0000000c0d0e7389 */ /* 0x0002a400000c000b */
[----:B012---:R-:W-:Y:S01]  /*15420*/  ENDCOLLECTIVE ;  /* 0x000000000000791b */ /* 0x007fe20003800000 */
.L_x_1193:
[----:B------:R-:W-:Y:S02]  /*15430*/  IMAD.MOV.U32 R3, RZ, RZ, R6 ;  /* 0x000000ffff037224 */ /* 0x000fe400078e0006 */
[----:B------:R-:W-:Y:S02]  /*15440*/  IMAD.MOV.U32 R13, RZ, RZ, R18 ;  /* 0x000000ffff0d7224 */ /* 0x000fe400078e0012 */
[----:B------:R-:W-:Y:S02]  /*15450*/  IMAD.MOV.U32 R12, RZ, RZ, 0x2 ;  /* 0x00000002ff0c7424 */ /* 0x000fe400078e00ff */
[----:B------:R-:W-:-:S07]  /*15460*/  IMAD.MOV.U32 R2, RZ, RZ, R14 ;  /* 0x000000ffff027224 */ /* 0x000fce00078e000e */
[----:B------:R-:W-:Y:S05]  /*15470*/  WARPSYNC.COLLECTIVE R15, `(.L_x_1194) ;  /* 0x000000000f087348 */ /* 0x000fea0003c00000 */
[----:B------:R0:W1:Y:S02]  /*15480*/  SHFL.IDX P6, R14, R13, R12, R11 ;  /* 0x0000000c0d0e7389 */ /* 0x00006400000c000b */
[----:B01----:R-:W-:Y:S01]  /*15490*/  ENDCOLLECTIVE ;  /* 0x000000000000791b */ /* 0x003fe20003800000 */
.L_x_1194:
[----:B------:R-:W-:-:S05]  /*154a0*/  IMAD.WIDE.U32 R2, R25, 0x2, R2 ;  /* 0x0000000219027825 */ /* 0x000fca00078e0002 */
[----:B------:R-:W-:Y:S01]  /*154b0*/  @!PT LDS RZ, [RZ] ;  /* 0x00000000fffff984 */ /* 0x000fe20000000800 */
[----:B------:R-:W-:Y:S01]  /*154c0*/  @!PT LDS RZ, [RZ] ;  /* 0x00000000fffff984 */ /* 0x000fe20000000800 */
[----:B------:R-:W-:Y:S01]  /*154d0*/  @!PT LDS RZ, [RZ] ;  /* 0x00000000fffff984 */ /* 0x000fe20000000800 */
[----:B------:R0:W-:Y:S01]  /*154e0*/  LDGSTS.E.BYPASS.LTC128B.128 [R4+0xc00], desc[UR60][R2.64], !P5 ;  /* 0x00c0000002047fae */ /* 0x0001e2000e901d7c */
[----:B------:R-:W-:-:S03]  /*154f0*/  ISETP.LT.OR P5, PT, R5, 0x11, P1 ;  /* 0x000000110500780c */ /* 0x000fc60000fa1670 */
[----:B------:R0:W-:Y:S01]  /*15500*/  LDGSTS.E.BYPASS.LTC128B.128 [R4+0x2c00], desc[UR60][R2.64+0x80], !P4 ;  /* 0x02c0008002047fae */ /* 0x0001e2000e101d7c */
[----:B------:R-:W-:Y:S01]  /*15510*/  ISETP.LT.OR P4, PT, R5, 0x11, P0 ;  /* 0x000000110500780c */ /* 0x000fe20000781670 */
[----:B------:R-:W-:-:S08]  /*15520*/  IMAD.MOV.U32 R13, RZ, RZ, R17 ;  /* 0x000000ffff0d7224 */ /* 0x000fd000078e0011 */
[----:B------:R0:W-:Y:S01]  /*15530*/  LDGSTS.E.BYPASS.LTC128B.128 [R4+0x4c00], desc[UR60][R2.64+0x100], !P5 ;  /* 0x04c0010002047fae */ /* 0x0001e2000e901d7c */
[C---:B------:R-:W-:Y:S02]  /*15540*/  ISETP.LT.OR P5, PT, R5.reuse, 0x21, P2 ;  /* 0x000000210500780c */ /* 0x040fe400017a1670 */
[----:B------:R-:W-:Y:S01]  /*15550*/  MOV R6, R14 ;  /* 0x0000000e00067202 */ /* 0x000fe20000000f00 */
[----:B------:R0:W-:Y:S01]  /*15560*/  LDGSTS.E.BYPASS.LTC128B.128 [R4+0x6c00], desc[UR60][R2.64+0x180], !P4 ;  /* 0x06c0018002047fae */ /* 0x0001e2000e101d7c */
[----:B------:R-:W-:-:S13]  /*15570*/  ISETP.LT.OR P4, PT, R5, 0x21, P3 ;  /* 0x000000210500780c */ /* 0x000fda0001f81670 */
[----:B0-----:R-:W-:Y:S05]  /*15580*/  WARPSYNC.COLLECTIVE R15, `(.L_x_1195) ;  /* 0x000000000f087348 */ /* 0x001fea0003c00000 */
[----:B------:R1:W2:Y:S02]  /*15590*/  SHFL.IDX P6, R14, R13, R12, R11 ;  /* 0x0000000c0d0e7389 */ /* 0x0002a400000c000b */
[----:B012---:R-:W-:Y:S01]  /*155a0*/  ENDCOLLECTIVE ;  /* 0x000000000000791b */ /* 0x007fe20003800000 */
.L_x_1195:
[----:B------:R-:W-:Y:S02]  /*155b0*/  IMAD.MOV.U32 R3, RZ, RZ, R6 ;  /* 0x000000ffff037224 */ /* 0x000fe400078e0006 */
[----:B------:R-:W-:Y:S02]  /*155c0*/  IMAD.MOV.U32 R6, RZ, RZ, RZ ;  /* 0x000000ffff067224 */ /* 0x000fe400078e00ff */
[----:B------:R-:W-:Y:S01]  /*155d0*/  IMAD.MOV.U32 R13, RZ, RZ, R18 ;  /* 0x000000ffff0d7224 */ /* 0x000fe200078e0012 */
[----:B------:R-:W-:Y:S01]  /*155e0*/  MOV R12, 0x3 ;  /* 0x00000003000c7802 */ /* 0x000fe20000000f00 */
[----:B------:R-:W-:-:S07]  /*155f0*/  IMAD.MOV.U32 R2, RZ, RZ, R14 ;  /* 0x000000ffff027224 */ /* 0x000fce00078e000e */
[----:B------:R-:W-:Y:S05]  /*15600*/  WARPSYNC.COLLECTIVE R15, `(.L_x_1196) ;  /* 0x000000000f087348 */ /* 0x000fea0003c00000 */
[----:B------:R0:W1:Y:S02]  /*15610*/  SHFL.IDX P6, R14, R13, R12, R11 ;  /* 0x0000000c0d0e7389 */ /* 0x00006400000c000b */
[----:B01----:R-:W-:Y:S01]  /*15620*/  ENDCOLLECTIVE ;  /* 0x000000000000791b */ /* 0x003fe20003800000 */
.L_x_1196:
        /* <DEDUP_REMOVED lines=10> */
[----:B------:R-:W-:-:S03]  /*156d0*/  IMAD.MOV.U32 R18, RZ, RZ, R14 ;  /* 0x000000ffff127224 */ /* 0x000fc600078e000e */
[----:B------:R0:W-:Y:S04]  /*156e0*/  LDGSTS.E.BYPASS.LTC128B.128 [R4+0x7400], desc[UR60][R2.64+0x180], !P4 ;  /* 0x0740018002047fae */ /* 0x0001e8000e101d7c */
[----:B0-----:R-:W-:Y:S05]  /*156f0*/  WARPSYNC.COLLECTIVE R15, `(.L_x_1197) ;  /* 0x000000000f087348 */ /* 0x001fea0003c00000 */
[----:B------:R1:W2:Y:S02]  /*15700*/  SHFL.IDX P6, R14, R13, R12, R11 ;  /* 0x0000000c0d0e7389 */ /* 0x0002a400000c000b */
[----:B012---:R-:W-:Y:S01]  /*15710*/  ENDCOLLECTIVE ;  /* 0x000000000000791b */ /* 0x007fe20003800000 */
.L_x_1197:
[----:B------:R-:W-:Y:S05]  /*15720*/  BRA `(.L_x_1198) ;  /* 0xffffffd400147947 */ /* 0x000fea000383ffff */
.L_x_1124:
[----:B0-----:R0:W2:Y:S02]  /*15730*/  SYNCS.PHASECHK.TRANS64.TRYWAIT P0, [R7+URZ+0x30820], R6 ;  /* 0x03082006070075a7 */ /* 0x0010a4000800017f */
[----:B--2---:R-:W-:Y:S05]  /*15740*/  @!P0 NANOSLEEP.SYNCS 0x989680 ;  /* 0x009896800000895d */ /* 0x004fea0003900000 */
[----:B------:R-:W2:Y:S02]  /*15750*/  @!P0 SYNCS.PHASECHK.TRANS64 P0, [R7+URZ+0x30820], R6 ;  /* 0x03082006070085a7 */ /* 0x000ea4000800007f */
[----:B--2---:R-:W-:Y:S05]  /*15760*/  @!P0 BRA `(.L_x_1124) ;  /* 0xfffffffc00f08947 */ /* 0x004fea000383ffff */
[----:B------:R-:W-:Y:S05]  /*15770*/  BRA `(.L_x_1199) ;  /* 0xffffffd400987947 */ /* 0x000fea000383ffff */
.L_x_1125:
[----:B------:R-:W2:Y:S01]  /*15780*/  S2R R3, SR_TID.X ;  /* 0x0000000000037919 */ /* 0x000ea20000002100 */
[----:B------:R-:W-:Y:S01]  /*15790*/  BSSY B0, `(.L_x_1200) ;  /* 0x000000a000007945 */ /* 0x000fe20003800000 */
[----:B------:R-:W-:Y:S01]  /*157a0*/  MOV R12, RZ ;  /* 0x000000ff000c7202 */ /* 0x000fe20000000f00 */
[----:B------:R-:W-:Y:S02]  /*157b0*/  IMAD.MOV.U32 R11, RZ, RZ, 0x1f ;  /* 0x0000001fff0b7424 */ /* 0x000fe400078e00ff */
[----:B------:R-:W-:Y:S01]  /*157c0*/  IMAD.MOV.U32 R15, RZ, RZ, -0x1 ;  /* 0xffffffffff0f7424 */ /* 0x000fe200078e00ff */
[----:B--2---:R-:W-:-:S04]  /*157d0*/  SHF.R.U32.HI R3, RZ, 0x5, R3 ;  /* 0x00000005ff037819 */ /* 0x004fc80000011603 */
[----:B------:R-:W-:-:S05]  /*157e0*/  LOP3.LUT R3, R3, 0x3, RZ, 0xc0, !PT ;  /* 0x0000000303037812 */ /* 0x000fca00078ec0ff */
[----:B------:R-:W-:-:S07]  /*157f0*/  IMAD.MOV.U32 R13, RZ, RZ, R3 ;  /* 0x000000ffff0d7224 */ /* 0x000fce00078e0003 */
[----:B01---5:R-:W-:Y:S05]  /*15800*/  WARPSYNC.COLLECTIVE R15, `(.L_x_1201) ;  /* 0x000000000f087348 */ /* 0x023fea0003c00000 */
[----:B------:R2:W3:Y:S02]  /*15810*/  SHFL.IDX P6, R14, R13, R12, R11 ;  /* 0x0000000c0d0e7389 */ /* 0x0004e400000c000b */
[----:B0123-5:R-:W-:Y:S01]  /*15820*/  ENDCOLLECTIVE ;  /* 0x000000000000791b */ /* 0x02ffe20003800000 */
.L_x_1201:
[----:B------:R-:W-:Y:S05]  /*15830*/  BSYNC B0 ;  /* 0x0000000000007941 */ /* 0x000fea0003800000 */
.L_x_1200:
[----:B------:R-:W-:Y:S05]  /*15840*/  BRA `(.L_x_1202) ;  /* 0xffffffd4007c7947 */ /* 0x000fea000383ffff */
.L_x_1126:
[----:B------:R-:W-:Y:S01]  /*15850*/  BSSY B0, `(.L_x_1203) ;  /* 0x0000006000007945 */ /* 0x000fe20003800000 */
[----:B------:R-:W-:-:S07]  /*15860*/  IMAD.MOV.U32 R15, RZ, RZ, -0x1 ;  /* 0xffffffffff0f7424 */ /* 0x000fce00078e00ff */
[----:B012--5:R-:W-:Y:S05]  /*15870*/  WARPSYNC.COLLECTIVE R15, `(.L_x_1204) ;  /* 0x000000000f0c7348 */ /* 0x027fea0003c00000 */
[----:B------:R-:W-:Y:S02]  /*15880*/  ELECT P6, UR62, PT ;  /* 0x00000000003e782f */ /* 0x000fe400038c0000 */
[----:B------:R-:W-:Y:S01]  /*15890*/  MOV R14, UR62 ;  /* 0x0000003e000e7c02 */ /* 0x000fe20008000f00 */
[----:B012--5:R-:W-:Y:S10]  /*158a0*/  ENDCOLLECTIVE ;  /* 0x000000000000791b */ /* 0x027ff40003800000 */
.L_x_1204:
[----:B------:R-:W-:Y:S05]  /*158b0*/  BSYNC B0 ;  /* 0x0000000000007941 */ /* 0x000fea0003800000 */
.L_x_1203:
[----:B------:R-:W-:Y:S05]  /*158c0*/  BRA `(.L_x_1205) ;  /* 0xffffffd400707947 */ /* 0x000fea000383ffff */
.L_x_1128:
[----:B--2---:R2:W3:Y:S02]  /*158d0*/  SYNCS.PHASECHK.TRANS64.TRYWAIT P1, [R5+URZ+0x30840], R4 ;  /* 0x03084004050075a7 */ /* 0x0044e4000802017f */
[----:B---3--:R-:W-:Y:S05]  /*158e0*/  @!P1 NANOSLEEP.SYNCS 0x989680 ;  /* 0x009896800000995d */ /* 0x008fea0003900000 */
[----:B------:R-:W3:Y:S02]  /*158f0*/  @!P1 SYNCS.PHASECHK.TRANS64 P1, [R5+URZ+0x30840], R4 ;  /* 0x03084004050095a7 */ /* 0x000ee4000802007f */
[----:B---3--:R-:W-:Y:S05]  /*15900*/  @!P1 BRA `(.L_x_1128) ;  /* 0xfffffffc00f09947 */ /* 0x008fea000383ffff */
[----:B------:R-:W-:Y:S05]  /*15910*/  BRA `(.L_x_1206) ;  /* 0xffffffd400987947 */ /* 0x000fea000383ffff */
.L_x_1130:
[----:B---3--:R3:W4:Y:S02]  /*15920*/  SYNCS.PHASECHK.TRANS64.TRYWAIT P1, [R3+URZ+0x30840], R0 ;  /* 0x03084000030075a7 */ /* 0x008724000802017f */
[----:B----4-:R-:W-:Y:S05]  /*15930*/  @!P1 NANOSLEEP.SYNCS 0x989680 ;  /* 0x009896800000995d */ /* 0x010fea0003900000 */
[----:B------:R-:W4:Y:S02]  /*15940*/  @!P1 SYNCS.PHASECHK.TRANS64 P1, [R3+URZ+0x30840], R0 ;  /* 0x03084000030095a7 */ /* 0x000f24000802007f */
[----:B----4-:R-:W-:Y:S05]  /*15950*/  @!P1 BRA `(.L_x_1130) ;  /* 0xfffffffc00f09947 */ /* 0x010fea000383ffff */
[----:B------:R-:W-:Y:S05]  /*15960*/  BRA `(.L_x_1207) ;  /* 0xffffffd400a47947 */ /* 0x000fea000383ffff */
.L_x_1132:
[----:B----4-:R4:W0:Y:S02]  /*15970*/  SYNCS.PHASECHK.TRANS64.TRYWAIT P1, [R5+URZ+0x30860], R4 ;  /* 0x03086004050075a7 */ /* 0x010824000802017f */
[----:B0-----:R-:W-:Y:S05]  /*15980*/  @!P1 NANOSLEEP.SYNCS 0x989680 ;  /* 0x009896800000995d */ /* 0x001fea0003900000 */
[----:B------:R-:W0:Y:S02]  /*15990*/  @!P1 SYNCS.PHASECHK.TRANS64 P1, [R5+URZ+0x30860], R4 ;  /* 0x03086004050095a7 */ /* 0x000e24000802007f */
[----:B0-----:R-:W-:Y:S05]  /*159a0*/  @!P1 BRA `(.L_x_1132) ;  /* 0xfffffffc00f09947 */ /* 0x001fea000383ffff */
[----:B------:R-:W-:Y:S05]  /*159b0*/  BRA `(.L_x_1208) ;  /* 0xffffffd400a07947 */ /* 0x000fea000383ffff */
.L_x_1209:
        /* <DEDUP_REMOVED lines=12> */
.L_x_15958:


//--------------------- .text._ZN7cutlass13device_kernelIN5flash11enable_sm90INS1_16FlashAttnFwdSm90INS1_25CollectiveMainloopFwdSm90ILi2EN4cute5tupleIJNS5_1CILi1EEES8_S8_EEENS6_IJNS7_ILi128EEENS7_ILi64EEENS7_ILi256EEEEEELi256ENS_10bfloat16_tEfNS_4arch4Sm90ELb0ELb1ELb0ELb1ELb1ELb0ELb0ELb1ELb1ELb1ELb1ELb0EEENS1_21CollectiveEpilogueFwdINS6_IJSA_SC_SB_EEES9_SE_SG_Li256ELb1ELb1ELb1ELb0EEENS1_36VarlenDynamicPersistentTileSchedulerILi128ELi64ELi256ELi128ELb1ELb1ELb1ELb1ELb0ELb1EEEEEEEEEvNT_6ParamsE --------------------------
	.section	.text._ZN7cutlass13device_kernelIN5flash11enable_sm90INS1_16FlashAttnFwdSm90INS1_25CollectiveMainloopFwdSm90ILi2EN4cute5tupleIJNS5_1CILi1EEES8_S8_EEENS6_IJNS7_ILi128EEENS7_ILi64EEENS7_ILi256EEEEEELi256ENS_10bfloat16_tEfNS_4arch4Sm90ELb0ELb1ELb0ELb1ELb1ELb0ELb0ELb1ELb1ELb1ELb1ELb0EEENS1_21CollectiveEpilogueFwdINS6_IJSA_SC_SB_EEES9_SE_SG_Li256ELb1ELb1ELb1ELb0EEENS1_36VarlenDynamicPersistentTileSchedulerILi128ELi64ELi256ELi128ELb1ELb1ELb1ELb1ELb0ELb1EEEEEEEEEvNT_6ParamsE,"ax",@progbits
	.align	128
.text._ZN7cutlass13device_kernelIN5flash11enable_sm90INS1_16FlashAttnFwdSm90INS1_25CollectiveMainloopFwdSm90ILi2EN4cute5tupleIJNS5_1CILi1EEES8_S8_EEENS6_IJNS7_ILi128EEENS7_ILi64EEENS7_ILi256EEEEEELi256ENS_10bfloat16_tEfNS_4arch4Sm90ELb0ELb1ELb0ELb1ELb1ELb0ELb0ELb1ELb1ELb1ELb1ELb0EEENS1_21CollectiveEpilogueFwdINS6_IJSA_SC_SB_EEES9_SE_SG_Li256ELb1ELb1ELb1ELb0EEENS1_36VarlenDynamicPersistentTileSchedulerILi128ELi64ELi256ELi128ELb1ELb1ELb1ELb1ELb0ELb1EEEEEEEEEvNT_6ParamsE:
        .type           _ZN7cutlass13device_kernelIN5flash11enable_sm90INS1_16FlashAttnFwdSm90INS1_25CollectiveMainloopFwdSm90ILi2EN4cute5tupleIJNS5_1CILi1EEES8_S8_EEENS6_IJNS7_ILi128EEENS7_ILi64EEENS7_ILi256EEEEEELi256ENS_10bfloat16_tEfNS_4arch4Sm90ELb0ELb1ELb0ELb1ELb1ELb0ELb0ELb1ELb1ELb1ELb1ELb0EEENS1_21CollectiveEpilogueFwdINS6_IJSA_SC_SB_EEES9_SE_SG_Li256ELb1ELb1ELb1ELb0EEENS1_36VarlenDynamicPersistentTileSchedulerILi128ELi64ELi256ELi128ELb1ELb1ELb1ELb1ELb0ELb1EEEEEEEEEvNT_6ParamsE,@function
        .size           _ZN7cutlass13device_kernelIN5flash11enable_sm90INS1_16FlashAttnFwdSm90INS1_25CollectiveMainloopFwdSm90ILi2EN4cute5tupleIJNS5_1CILi1EEES8_S8_EEENS6_IJNS7_ILi128EEENS7_ILi64EEENS7_ILi256EEEEEELi256ENS_10bfloat16_tEfNS_4arch4Sm90ELb0ELb1ELb0ELb1ELb1ELb0ELb0ELb1ELb1ELb1ELb1ELb0EEENS1_21CollectiveEpilogueFwdINS6_IJSA_SC_SB_EEES9_SE_SG_Li256ELb1ELb1ELb1ELb0EEENS1_36VarlenDynamicPersistentTileSchedulerILi128ELi64ELi256ELi128ELb1ELb1ELb1ELb1ELb0ELb1EEEEEEEEEvNT_6ParamsE,(.L_x_15959 - _ZN7cutlass13device_kernelIN5flash11enable_sm90INS1_16FlashAttnFwdSm90INS1_25CollectiveMainloopFwdSm90ILi2EN4cute5tupleIJNS5_1CILi1EEES8_S8_EEENS6_IJNS7_ILi128EEENS7_ILi64EEENS7_ILi256EEEEEELi256ENS_10bfloat16_tEfNS_4arch4Sm90ELb0ELb1ELb0ELb1ELb1ELb0ELb0ELb1ELb1ELb1ELb1ELb0EEENS1_21CollectiveEpilogueFwdINS6_IJSA_SC_SB_EEES9_SE_SG_Li256ELb1ELb1ELb1ELb0EEENS1_36VarlenDynamicPersistentTileSchedulerILi128ELi64ELi256ELi128ELb1ELb1ELb1ELb1ELb0ELb1EEEEEEEEEvNT_6ParamsE)
        .other          _ZN7cutlass13device_kernelIN5flash11enable_sm90INS1_16FlashAttnFwdSm90INS1_25CollectiveMainloopFwdSm90ILi2EN4cute5tupleIJNS5_1CILi1EEES8_S8_EEENS6_IJNS7_ILi128EEENS7_ILi64EEENS7_ILi256EEEEEELi256ENS_10bfloat16_tEfNS_4arch4Sm90ELb0ELb1ELb0ELb1ELb1ELb0ELb0ELb1ELb1ELb1ELb1ELb0EEENS1_21CollectiveEpilogueFwdINS6_IJSA_SC_SB_EEES9_SE_SG_Li256ELb1ELb1ELb1ELb0EEENS1_36VarlenDynamicPersistentTileSchedulerILi128ELi64ELi256ELi128ELb1ELb1ELb1ELb1ELb0ELb1EEEEEEEEEvNT_6ParamsE,@"STO_CUDA_ENTRY STV_DEFAULT"
_ZN7cutlass13device_kernelIN5flash11enable_sm90INS1_16FlashAttnFwdSm90INS1_25CollectiveMainloopFwdSm90ILi2EN4cute5tupleIJNS5_1CILi1EEES8_S8_EEENS6_IJNS7_ILi128EEENS7_ILi64EEENS7_ILi256EEEEEELi256ENS_10bfloat16_tEfNS_4arch4Sm90ELb0ELb1ELb0ELb1ELb1ELb0ELb0ELb1ELb1ELb1ELb1ELb0EEENS1_21CollectiveEpilogueFwdINS6_IJSA_SC_SB_EEES9_SE_SG_Li256ELb1ELb1ELb1ELb0EEENS1_36VarlenDynamicPersistentTileSchedulerILi128ELi64ELi256ELi128ELb1ELb1ELb1ELb1ELb0ELb1EEEEEEEEEvNT_6ParamsE:
        /* <DEDUP_REMOVED lines=45> */
.L_x_1210:
        /* <DEDUP_REMOVED lines=22> */
.L_x_1211:
        /* <DEDUP_REMOVED lines=18> */
.L_x_1212:
        /* <DEDUP_REMOVED lines=22> */
.L_x_1213:
        /* <DEDUP_REMOVED lines=23> */
.L_x_1214:
        /* <DEDUP_REMOVED lines=10> */
.L_x_1216:
        /* <DEDUP_REMOVED lines=18> */
[----:B------:R-:W-:Y:S01]  /*09e0*/  R2UR UR5, R10 ;  /* 0x000000000a0572ca */ /* 0x000fe200000e0000 */
[----:B------:R-:W-:Y:S01]  /*09f0*/  UMOV UR39, URZ ;  /* 0x0000003f00277c82 */ /* 0x000fe20008000000 */
[----:B0-----:R-:W-:Y:S02]  /*0a00*/  SHF.R.S32.HI R3, RZ, 0x1f, R0 ;  /* 0x0000001fff037819 */ /* 0x001fe40000011400 */
[----:B------:R-:W-:Y:S02]  /*0a10*/  R2UR UR7, R11 ;  /* 0x000000000b0772ca */ /* 0x000fe400000e0000 */
[----:B------:R-:W-:-:S02]  /*0a20*/  LEA.HI R4, R3, R0, RZ, 0x4 ;  /* 0x0000000003047211 */ /* 0x000fc400078f20ff */
[CC--:B------:R-:W-:Y:S02]  /*0a30*/  LEA.HI R5, R3.reuse, R0.reuse, RZ, 0x5 ;  /* 0x0000000003057211 */ /* 0x0c0fe400078f28ff */
[----:B------:R-:W-:-:S03]  /*0a40*/  LEA.HI R8, R3, R0, RZ, 0x3 ;  /* 0x0000000003087211 */ /* 0x000fc600078f18ff */
[----:B------:R-:W-:Y:S01]  /*0a50*/  IMAD.SHL.U32 R6, R5, 0x20, RZ ;  /* 0x0000002005067824 */ /* 0x000fe200078e00ff */
[----:B------:R-:W-:-:S04]  /*0a60*/  LOP3.LUT R201, R8, 0xfffffff8, RZ, 0xc0, !PT ;  /* 0xfffffff808c97812 */ /* 0x000fc800078ec0ff */
[----:B------:R-:W-:Y:S01]  /*0a70*/  LOP3.LUT R6, R6, 0xfffffc00, RZ, 0xc0, !PT ;  /* 0xfffffc0006067812 */ /* 0x000fe200078ec0ff */
[----:B------:R-:W-:Y:S01]  /*0a80*/  IMAD.IADD R201, R0, 0x1, -R201 ;  /* 0x0000000100c97824 */ /* 0x000fe200078e0ac9 */
[----:B--2---:R-:W-:Y:S02]  /*0a90*/  R2UR UR4, R2 ;  /* 0x00000000020472ca */ /* 0x004fe400000e0000 */
[----:B------:R-:W-:-:S04]  /*0aa0*/  LEA.HI R2, R3, R0, RZ, 0x7 ;  /* 0x0000000003027211 */ /* 0x000fc800078f38ff */
[----:B------:R-:W-:-:S05]  /*0ab0*/  LOP3.LUT R7, R2, 0xffffff80, RZ, 0xc0, !PT ;  /* 0xffffff8002077812 */ /* 0x000fca00078ec0ff */
[----:B------:R-:W-:Y:S01]  /*0ac0*/  IMAD.IADD R14, R0, 0x1, -R7 ;  /* 0x00000001000e7824 */ /* 0x000fe200078e0a07 */
[----:B------:R-:W-:Y:S01]  /*0ad0*/  LEA.HI R7, R3, R0, RZ, 0x2 ;  /* 0x0000000003077211 */ /* 0x000fe200078f10ff */
[----:B------:R-:W-:Y:S01]  /*0ae0*/  ULOP3.LUT UR8, UR4, 0x1, URZ, 0xfc, !UPT ;  /* 0x0000000104087892 */ /* 0x000fe2000f8efc3f */
[----:B------:R-:W-:Y:S02]  /*0af0*/  LOP3.LUT R3, R4, 0x3fffff0, RZ, 0xc0, !PT ;  /* 0x03fffff004037812 */ /* 0x000fe400078ec0ff */
[----:B------:R-:W-:Y:S01]  /*0b00*/  SHF.R.S32.HI R9, RZ, 0x1f, R14 ;  /* 0x0000001fff097819 */ /* 0x000fe2000001140e */
[----:B------:R-:W-:Y:S01]  /*0b10*/  STL [R1+0x18], R14 ;  /* 0x0000180e01007387 */ /* 0x000fe20000100800 */
[----:B------:R-:W-:Y:S01]  /*0b20*/  LOP3.LUT R13, R7, 0xfffffffc, RZ, 0xc0, !PT ;  /* 0xfffffffc070d7812 */ /* 0x000fe200078ec0ff */
[C---:B------:R-:W-:Y:S01]  /*0b30*/  IMAD.IADD R5, R0.reuse, 0x1, -R3 ;  /* 0x0000000100057824 */ /* 0x040fe200078e0a03 */
[----:B------:R-:W-:Y:S01]  /*0b40*/  LEA.HI R10, R9, R14, RZ, 0x2 ;  /* 0x0000000e090a7211 */ /* 0x000fe200078f10ff */
[----:B------:R-:W-:Y:S01]  /*0b50*/  UMOV UR4, URZ ;  /* 0x0000003f00047c82 */ /* 0x000fe20008000000 */
[----:B------:R-:W-:Y:S01]  /*0b60*/  SHF.R.S32.HI R7, RZ, 0x4, R4 ;  /* 0x00000004ff077819 */ /* 0x000fe20000011404 */
[----:B------:R-:W-:Y:S01]  /*0b70*/  IMAD R5, R5, 0x40, R6 ;  /* 0x0000004005057824 */ /* 0x000fe200078e0206 */
[--C-:B------:R-:W-:Y:S01]  /*0b80*/  SHF.R.S32.HI R11, RZ, 0x2, R10.reuse ;  /* 0x00000002ff0b7819 */ /* 0x100fe2000001140a */
[----:B------:R-:W-:Y:S01]  /*0b90*/  IMAD.IADD R13, R0, 0x1, -R13 ;  /* 0x00000001000d7824 */ /* 0x000fe200078e0a0d */
[----:B------:R-:W-:-:S02]  /*0ba0*/  SHF.R.S32.HI R12, RZ, 0x1f, R10 ;  /* 0x0000001fff0c7819 */ /* 0x000fc4000001140a */
[----:B------:R-:W-:Y:S02]  /*0bb0*/  SHF.R.S32.HI R3, RZ, 0x7, R2 ;  /* 0x00000007ff037819 */ /* 0x000fe40000011402 */
[----:B------:R-:W-:Y:S02]  /*0bc0*/  LEA.HI R4, R4, R7, RZ, 0x1 ;  /* 0x0000000704047211 */ /* 0x000fe400078f08ff */
[----:B------:R-:W-:Y:S02]  /*0bd0*/  LEA.HI R12, R12, R11, RZ, 0x3 ;  /* 0x0000000b0c0c7211 */ /* 0x000fe400078f18ff */
[----:B------:R-:W-:Y:S02]  /*0be0*/  LEA.HI R2, R2, R3, RZ, 0x1 ;  /* 0x0000000302027211 */ /* 0x000fe400078f08ff */
[----:B------:R-:W-:Y:S02]  /*0bf0*/  LOP3.LUT R4, R4, 0x1ffffffe, RZ, 0xc0, !PT ;  /* 0x1ffffffe04047812 */ /* 0x000fe400078ec0ff */
[----:B------:R-:W-:-:S02]  /*0c00*/  LOP3.LUT R12, R12, 0xfffffff8, RZ, 0xc0, !PT ;  /* 0xfffffff80c0c7812 */ /* 0x000fc400078ec0ff */
[----:B------:R-:W-:Y:S01]  /*0c10*/  LEA.HI R9, R9, R14, RZ, 0x5 ;  /* 0x0000000e09097211 */ /* 0x000fe200078f28ff */
[----:B------:R-:W-:Y:S01]  /*0c20*/  IMAD.IADD R4, R7, 0x1, -R4 ;  /* 0x0000000107047824 */ /* 0x000fe200078e0a04 */
[----:B------:R-:W-:Y:S01]  /*0c30*/  LOP3.LUT R2, R2, 0x3fffffe, RZ, 0xc0, !PT ;  /* 0x03fffffe02027812 */ /* 0x000fe200078ec0ff */
[----:B------:R-:W-:Y:S01]  /*0c40*/  IMAD.IADD R12, R11, 0x1, -R12 ;  /* 0x000000010b0c7824 */ /* 0x000fe200078e0a0c */
[----:B------:R-:W-:Y:S02]  /*0c50*/  SHF.R.S32.HI R9, RZ, 0x5, R9 ;  /* 0x00000005ff097819 */ /* 0x000fe40000011409 */
[----:B------:R-:W-:Y:S01]  /*0c60*/  LOP3.LUT R10, R10, 0x7ffffffc, RZ, 0xc0, !PT ;  /* 0x7ffffffc0a0a7812 */ /* 0x000fe200078ec0ff */
[----:B------:R-:W-:Y:S01]  /*0c70*/  IMAD.IADD R2, R3, 0x1, -R2 ;  /* 0x0000000103027824 */ /* 0x000fe200078e0a02 */
[----:B------:R-:W-:Y:S01]  /*0c80*/  LEA.HI R0, R13, R13, RZ, 0x1 ;  /* 0x0000000d0d007211 */ /* 0x000fe200078f08ff */
[----:B------:R-:W-:Y:S02]  /*0c90*/  IMAD R3, R4, 0x8, R5 ;  /* 0x0000000804037824 */ /* 0x000fe400078e0205 */
[----:B------:R-:W-:Y:S01]  /*0ca0*/  IMAD R9, R9, 0x10, R12 ;  /* 0x0000001009097824 */ /* 0x000fe200078e020c */
[----:B------:R-:W-:Y:S01]  /*0cb0*/  LOP3.LUT R0, R0, 0x1ffffffe, RZ, 0xc0, !PT ;  /* 0x1ffffffe00007812 */ /* 0x000fe200078ec0ff */
[----:B------:R-:W-:Y:S01]  /*0cc0*/  IMAD.IADD R10, R14, 0x1, -R10 ;  /* 0x000000010e0a7824 */ /* 0x000fe200078e0a0a */
[----:B------:R0:W-:Y:S01]  /*0cd0*/  STL [R1+0x28], R3 ;  /* 0x0000280301007387 */ /* 0x0001e20000100800 */
[----:B------:R-:W-:-:S02]  /*0ce0*/  IMAD R2, R2, 0x40, R9 ;  /* 0x0000004002027824 */ /* 0x000fc400078e0209 */
[----:B------:R-:W-:Y:S02]  /*0cf0*/  IMAD.U32 R5, RZ, RZ, UR8 ;  /* 0x00000008ff057e24 */ /* 0x000fe4000f8e00ff */
[----:B------:R-:W-:Y:S01]  /*0d00*/  IMAD.SHL.U32 R17, R10, 0x2, RZ ;  /* 0x000000020a117824 */ /* 0x000fe200078e00ff */
[----:B------:R-:W-:Y:S01]  /*0d10*/  STL [R1+0x24], R2 ;  /* 0x0000240201007387 */ /* 0x000fe20000100800 */
[----:B------:R-:W-:Y:S02]  /*0d20*/  IMAD.IADD R0, R13, 0x1, -R0 ;  /* 0x000000010d007824 */ /* 0x000fe400078e0a00 */
[C---:B------:R-:W-:Y:S01]  /*0d30*/  VIADD R229, R17.reuse, 0x20 ;  /* 0x0000002011e57836 */ /* 0x040fe20000000000 */
[----:B0-----:R-:W-:Y:S01]  /*0d40*/  SHF.R.S32.HI R3, RZ, 0x3, R8 ;  /* 0x00000003ff037819 */ /* 0x001fe20000011408 */
[C---:B------:R-:W-:Y:S01]  /*0d50*/  VIADD R228, R17.reuse, 0x28 ;  /* 0x0000002811e47836 */ /* 0x040fe20000000000 */
[----:B------:R-:W-:Y:S01]  /*0d60*/  SHF.R.S32.HI R4, RZ, 0x1f, R17 ;  /* 0x0000001fff047819 */ /* 0x000fe20000011411 */
[----:B------:R-:W-:-:S02]  /*0d70*/  VIADD R4, R17, 0x10 ;  /* 0x0000001011047836 */ /* 0x000fc40000000000 */
[----:B------:R0:W-:Y:S01]  /*0d80*/  STL [R1+0xc], R3 ;  /* 0x00000c0301007387 */ /* 0x0001e20000100800 */
[C---:B------:R-:W-:Y:S02]  /*0d90*/  VIADD R227, R17.reuse, 0x30 ;  /* 0x0000003011e37836 */ /* 0x040fe40000000000 */
[C---:B------:R-:W-:Y:S01]  /*0da0*/  VIADD R226, R17.reuse, 0x38 ;  /* 0x0000003811e27836 */ /* 0x040fe20000000000 */
[----:B------:R1:W-:Y:S01]  /*0db0*/  STL [R1+0x2c], R5 ;  /* 0x00002c0501007387 */ /* 0x0003e20000100800 */
[C---:B------:R-:W-:Y:S02]  /*0dc0*/  VIADD R223, R17.reuse, 0x40 ;  /* 0x0000004011df7836 */ /* 0x040fe40000000000 */
[C---:B------:R-:W-:Y:S02]  /*0dd0*/  VIADD R222, R17.reuse, 0x48 ;  /* 0x0000004811de7836 */ /* 0x040fe40000000000 */
[----:B------:R-:W-:Y:S02]  /*0de0*/  VIADD R221, R17, 0x50 ;  /* 0x0000005011dd7836 */ /* 0x000fe40000000000 */
[----:B0-----:R-:W-:-:S02]  /*0df0*/  IMAD.U32 R3, RZ, RZ, UR4 ;  /* 0x00000004ff037e24 */ /* 0x001fc4000f8e00ff */
[C---:B------:R-:W-:Y:S02]  /*0e00*/  VIADD R220, R17.reuse, 0x58 ;  /* 0x0000005811dc7836 */ /* 0x040fe40000000000 */
[C---:B-1----:R-:W-:Y:S01]  /*0e10*/  VIADD R5, R17.reuse, 0x8 ;  /* 0x0000000811057836 */ /* 0x042fe20000000000 */
[----:B------:R0:W-:Y:S01]  /*0e20*/  STL [R1+0x14], R3 ;  /* 0x0000140301007387 */ /* 0x0001e20000100800 */
[C---:B------:R-:W-:Y:S02]  /*0e30*/  VIADD R219, R17.reuse, 0x60 ;  /* 0x0000006011db7836 */ /* 0x040fe40000000000 */
        /* <DEDUP_REMOVED lines=30> */
[----:B------:R-:W-:Y:S01]  /*1020*/  IMAD R23, R0, 0x8, R2 ;  /* 0x0000000800177824 */ /* 0x000fe200078e0202 */
[----:B------:R-:W-:-:S02]  /*1030*/  SHF.R.S32.HI R3, RZ, 0x1f, R215 ;  /* 0x0000001fff037819 */ /* 0x000fc400000114d7 */
[----:B------:R-:W-:Y:S02]  /*1040*/  SHF.R.S32.HI R5, RZ, 0x1f, R214 ;  /* 0x0000001fff057819 */ /* 0x000fe400000114d6 */
[----:B------:R-:W-:Y:S02]  /*1050*/  SHF.R.S32.HI R4, RZ, 0x1f, R213 ;  /* 0x0000001fff047819 */ /* 0x000fe400000114d5 */
[----:B------:R-:W-:Y:S02]  /*1060*/  SHF.R.S32.HI R3, RZ, 0x1f, R212 ;  /* 0x0000001fff037819 */ /* 0x000fe400000114d4 */
[----:B------:R-:W-:Y:S02]  /*1070*/  SHF.R.S32.HI R5, RZ, 0x1f, R211 ;  /* 0x0000001fff057819 */ /* 0x000fe400000114d3 */
[----:B------:R-:W-:Y:S02]  /*1080*/  SHF.R.S32.HI R4, RZ, 0x1f, R210 ;  /* 0x0000001fff047819 */ /* 0x000fe400000114d2 */
[----:B------:R-:W-:-:S02]  /*1090*/  SHF.R.S32.HI R3, RZ, 0x1f, R209 ;  /* 0x0000001fff037819 */ /* 0x000fc400000114d1 */
[----:B------:R-:W-:Y:S02]  /*10a0*/  SHF.R.S32.HI R5, RZ, 0x1f, R208 ;  /* 0x0000001fff057819 */ /* 0x000fe400000114d0 */
[----:B------:R-:W-:Y:S02]  /*10b0*/  SHF.R.S32.HI R4, RZ, 0x1f, R207 ;  /* 0x0000001fff047819 */ /* 0x000fe400000114cf */
[----:B------:R-:W-:-:S07]  /*10c0*/  SHF.R.S32.HI R3, RZ, 0x1f, R206 ;  /* 0x0000001fff037819 */ /* 0x000fce00000114ce */
.L_x_1328:
[----:B------:R-:W-:Y:S01]  /*10d0*/  ULDC.64 UR8, c[0x0][0xa28] ;  /* 0x00028a0000087ab9 */ /* 0x000fe20000000a00 */
[----:B------:R-:W-:Y:S01]  /*10e0*/  ULDC UR4, c[0x0][0x424] ;  /* 0x0001090000047ab9 */ /* 0x000fe20000000800 */
[----:B------:R-:W-:-:S04]  /*10f0*/  UISETP.NE.U32.AND UP0, UPT, UR8, URZ, UPT ;  /* 0x0000003f0800728c */ /* 0x000fc8000bf05070 */
[----:B------:R-:W-:-:S03]  /*1100*/  UISETP.NE.AND.EX UP0, UPT, UR9, URZ, UPT, UP0 ;  /* 0x0000003f0900728c */ /* 0x000fc6000bf05300 */
[----:B------:R-:W-:Y:S02]  /*1110*/  ULDC.64 UR8, c[0x0][0xa18] ;  /* 0x0002860000087ab9 */ /* 0x000fe40000000a00 */
[----:B------:R-:W-:Y:S01]  /*1120*/  UISETP.NE.U32.AND UP1, UPT, UR8, URZ, UPT ;  /* 0x0000003f0800728c */ /* 0x000fe2000bf25070 */
[----:B------:R-:W-:-:S03]  /*1130*/  PLOP3.LUT P0, PT, PT, PT, UP0, 0x80, 0x0 ;  /* 0x000000000000781c */ /* 0x000fc60003f0f008 */
[----:B------:R-:W-:-:S03]  /*1140*/  UISETP.NE.AND.EX UP1, UPT, UR9, URZ, UPT, UP1 ;  /* 0x0000003f0900728c */ /* 0x000fc6000bf25310 */
[----:B------:R-:W-:Y:S02]  /*1150*/  @UP0 ULDC.64 UR8, c[0x0][0xa28] ;  /* 0x00028a0000080ab9 */ /* 0x000fe40000000a00 */
[----:B------:R-:W-:Y:S01]  /*1160*/  @UP0 UIMAD.WIDE UR8, UR7, 0x4, UR8 ;  /* 0x00000004070808a5 */ /* 0x000fe2000f8e0208 */
[----:B------:R-:W-:-:S05]  /*1170*/  PLOP3.LUT P2, PT, PT, PT, UP1, 0x80, 0x0 ;  /* 0x000000000000781c */ /* 0x000fca0003f4f018 */
[----:B0-2---:R-:W-:Y:S02]  /*1180*/  IMAD.U32 R2, RZ, RZ, UR8 ;  /* 0x00000008ff027e24 */ /* 0x005fe4000f8e00ff */
[----:B------:R-:W-:Y:S01]  /*1190*/  IMAD.U32 R3, RZ, RZ, UR9 ;  /* 0x00000009ff037e24 */ /* 0x000fe2000f8e00ff */
[----:B------:R-:W-:Y:S02]  /*11a0*/  @UP1 ULDC.64 UR8, c[0x0][0xa18] ;  /* 0x0002860000081ab9 */ /* 0x000fe40000000a00 */
[----:B------:R-:W-:Y:S02]  /*11b0*/  @UP1 UIMAD.WIDE UR8, UR7, 0x4, UR8 ;  /* 0x00000004070818a5 */ /* 0x000fe4000f8e0208 */
[----:B------:R-:W2:Y:S04]  /*11c0*/  @P0 LDG.E R2, desc[UR36][R2.64] ;  /* 0x0000002402020981 */ /* 0x000ea8000c1e1900 */
[----:B------:R-:W-:-:S02]  /*11d0*/  IMAD.U32 R4, RZ, RZ, UR8 ;  /* 0x00000008ff047e24 */ /* 0x000fc4000f8e00ff */
[----:B------:R-:W-:Y:S01]  /*11e0*/  IMAD.U32 R5, RZ, RZ, UR9 ;  /* 0x00000009ff057e24 */ /* 0x000fe2000f8e00ff */
[----:B------:R-:W-:-:S04]  /*11f0*/  ULDC.64 UR8, c[0x0][0x418] ;  /* 0x0001060000087ab9 */ /* 0x000fc80000000a00 */
[----:B---3--:R-:W3:Y:S01]  /*1200*/  @P2 LDG.E R4, desc[UR36][R4.64] ;  /* 0x0000002404042981 */ /* 0x008ee2000c1e1900 */
[----:B------:R-:W-:Y:S02]  /*1210*/  UISETP.NE.U32.AND UP0, UPT, UR8, URZ, UPT ;  /* 0x0000003f0800728c */ /* 0x000fe4000bf05070 */
[----:B------:R-:W-:Y:S02]  /*1220*/  ULOP3.LUT UR10, UR5, 0xffff, URZ, 0xc0, !UPT ;  /* 0x0000ffff050a7892 */ /* 0x000fe4000f8ec03f */
[----:B------:R-:W-:Y:S01]  /*1230*/  UISETP.NE.AND.EX UP0, UPT, UR9, URZ, UPT, UP0 ;  /* 0x0000003f0900728c */ /* 0x000fe2000bf05300 */
[----:B------:R-:W-:Y:S02]  /*1240*/  UMOV UR42, URZ ;  /* 0x0000003f002a7c82 */ /* 0x000fe40008000000 */
[----:B------:R-:W-:Y:S01]  /*1250*/  ULDC.64 UR8, c[0x0][0xa20] ;  /* 0x0002880000087ab9 */ /* 0x000fe20000000a00 */
[----:B------:R-:W-:Y:S01]  /*1260*/  USEL UR4, UR4, 0x1, UP0 ;  /* 0x0000000104047887 */ /* 0x000fe20008000000 */
[----:B------:R-:W-:Y:S01]  /*1270*/  ISETP.NE.U32.AND P1, PT, RZ, UR8, PT ;  /* 0x00000008ff007c0c */ /* 0x000fe2000bf25070 */
[----:B------:R-:W-:Y:S01]  /*1280*/  ULDC UR8, c[0x0][0x2f0] ;  /* 0x0000bc0000087ab9 */ /* 0x000fe20000000800 */
[----:B------:R-:W-:Y:S01]  /*1290*/  IMAD.U32 R205, RZ, RZ, UR10 ;  /* 0x0000000affcd7e24 */ /* 0x000fe2000f8e00ff */
[----:B------:R-:W-:Y:S01]  /*12a0*/  UIMAD UR4, UR4, UR8, URZ ;  /* 0x00000008040472a4 */ /* 0x000fe2000f8e023f */
[----:B------:R-:W-:-:S02]  /*12b0*/  ISETP.NE.AND.EX P1, PT, RZ, UR9, PT, P1 ;  /* 0x00000009ff007c0c */ /* 0x000fc4000bf25310 */
[----:B--2---:R-:W-:Y:S02]  /*12c0*/  @P0 R2UR UR42, R2 ;  /* 0x00000000022a02ca */ /* 0x004fe400000e0000 */
[----:B---3--:R-:W-:Y:S01]  /*12d0*/  @P2 R2UR UR41, R4 ;  /* 0x00000000042922ca */ /* 0x008fe200000e0000 */
[----:B-1--45:R-:W-:-:S14]  /*12e0*/  @P2 BRA `(.L_x_1217) ;  /* 0x0000000000382947 */ /* 0x032fdc0003800000 */
[----:B------:R-:W-:Y:S01]  /*12f0*/  ULDC.64 UR8, c[0x0][0xa00] ;  /* 0x0002800000087ab9 */ /* 0x000fe20000000a00 */
[----:B------:R-:W-:Y:S01]  /*1300*/  ULDC UR41, c[0x0][0x288] ;  /* 0x0000a20000297ab9 */ /* 0x000fe20000000800 */
[----:B------:R-:W-:-:S04]  /*1310*/  ISETP.NE.U32.AND P0, PT, RZ, UR8, PT ;  /* 0x00000008ff007c0c */ /* 0x000fc8000bf05070 */
[----:B------:R-:W-:-:S13]  /*1320*/  ISETP.NE.AND.EX P0, PT, RZ, UR9, PT, P0 ;  /* 0x00000009ff007c0c */ /* 0x000fda000bf05300 */
[----:B------:R-:W-:Y:S05]  /*1330*/  @!P0 BRA `(.L_x_1217) ;  /* 0x0000000000248947 */ /* 0x000fea0003800000 */
[----:B------:R-:W-:Y:S02]  /*1340*/  ULDC.64 UR8, c[0x0][0xa00] ;  /* 0x0002800000087ab9 */ /* 0x000fe40000000a00 */
[----:B------:R-:W-:-:S06]  /*1350*/  UIMAD.WIDE UR8, UR7, 0x4, UR8 ;  /* 0x00000004070878a5 */ /* 0x000fcc000f8e0208 */
[----:B------:R-:W-:Y:S02]  /*1360*/  IMAD.U32 R2, RZ, RZ, UR8 ;  /* 0x00000008ff027e24 */ /* 0x000fe4000f8e00ff */
[----:B------:R-:W-:-:S05]  /*1370*/  IMAD.U32 R3, RZ, RZ, UR9 ;  /* 0x00000009ff037e24 */ /* 0x000fca000f8e00ff */
[----:B------:R-:W2:Y:S04]  /*1380*/  LDG.E R4, desc[UR36][R2.64] ;  /* 0x0000002402047981 */ /* 0x000ea8000c1e1900 */
[----:B------:R-:W3:Y:S01]  /*1390*/  LDG.E R0, desc[UR36][R2.64+0x4] ;  /* 0x0000042402007981 */ /* 0x000ee2000c1e1900 */
[----:B--2---:R-:W-:Y:S02]  /*13a0*/  R2UR UR41, R4 ;  /* 0x00000000042972ca */ /* 0x004fe400000e0000 */
[----:B---3--:R-:W-:-:S13]  /*13b0*/  R2UR UR8, R0 ;  /* 0x00000000000872ca */ /* 0x008fda00000e0000 */
[----:B------:R-:W-:-:S12]  /*13c0*/  UIADD3 UR41, -UR41, UR8, URZ ;  /* 0x0000000829297290 */ /* 0x000fd8000fffe13f */
.L_x_1217:
[----:B------:R-:W-:-:S05]  /*13d0*/  IMAD.U32 R0, RZ, RZ, UR7 ;  /* 0x00000007ff007e24 */ /* 0x000fca000f8e00ff */
[----:B------:R0:W-:Y:S01]  /*13e0*/  STL [R1+0x10], R0 ;  /* 0x0000100001007387 */ /* 0x0001e20000100800 */
[----:B------:R-:W-:Y:S05]  /*13f0*/  @!P1 BRA `(.L_x_1218) ;  /* 0x00000000001c9947 */ /* 0x000fea0003800000 */
[----:B------:R-:W-:Y:S02]  /*1400*/  ULDC.64 UR8, c[0x0][0xa20] ;  /* 0x0002880000087ab9 */ /* 0x000fe40000000a00 */
[----:B------:R-:W-:-:S06]  /*1410*/  UIMAD.WIDE UR8, UR7, 0x4, UR8 ;  /* 0x00000004070878a5 */ /* 0x000fcc000f8e0208 */
[----:B------:R-:W-:Y:S02]  /*1420*/  IMAD.U32 R2, RZ, RZ, UR8 ;  /* 0x00000008ff027e24 */ /* 0x000fe4000f8e00ff */
[----:B------:R-:W-:-:S05]  /*1430*/  IMAD.U32 R3, RZ, RZ, UR9 ;  /* 0x00000009ff037e24 */ /* 0x000fca000f8e00ff */
[----:B------:R-:W2:Y:S02]  /*1440*/  LDG.E R2, desc[UR36][R2.64] ;  /* 0x0000002402027981 */ /* 0x000ea4000c1e1900 */
[----:B--2---:R-:W-:Y:S01]  /*1450*/  R2UR UR4, R2 ;  /* 0x00000000020472ca */ /* 0x004fe200000e0000 */
[----:B------:R-:W-:-:S14]  /*1460*/  BRA `(.L_x_1219) ;  /* 0x0000000000347947 */ /* 0x000fdc0003800000 */
.L_x_1218:
[----:B------:R-:W-:Y:S02]  /*1470*/  ULDC.64 UR8, c[0x0][0xa08] ;  /* 0x0002820000087ab9 */ /* 0x000fe40000000a00 */
        /* <DEDUP_REMOVED lines=8> */
[----:B0-----:R-:W3:Y:S01]  /*1500*/  LDG.E R0, desc[UR36][R2.64+0x4] ;  /* 0x0000042402007981 */ /* 0x001ee2000c1e1900 */
[----:B--2---:R-:W-:Y:S02]  /*1510*/  R2UR UR4, R4 ;  /* 0x00000000040472ca */ /* 0x004fe400000e0000 */
[----:B---3--:R-:W-:-:S13]  /*1520*/  R2UR UR7, R0 ;  /* 0x00000000000772ca */ /* 0x008fda00000e0000 */
[----:B------:R-:W-:-:S12]  /*1530*/  UIADD3 UR4, -UR4, UR7, URZ ;  /* 0x0000000704047290 */ /* 0x000fd8000fffe13f */
.L_x_1219:
[----:B------:R-:W-:Y:S01]  /*1540*/  ULDC UR7, c[0x0][0x448] ;  /* 0x0001120000077ab9 */ /* 0x000fe20000000800 */
[----:B------:R-:W-:Y:S02]  /*1550*/  USHF.L.U32 UR60, UR6, 0x7, URZ ;  /* 0x00000007063c7899 */ /* 0x000fe4000800063f */
[----:B------:R-:W-:Y:S02]  /*1560*/  UISETP.NE.AND UP0, UPT, UR7, 0x1, UPT ;  /* 0x000000010700788c */ /* 0x000fe4000bf05270 */
[----:B------:R-:W-:Y:S02]  /*1570*/  UIADD3 UR10, UR60, 0x7f, URZ ;  /* 0x0000007f3c0a7890 */ /* 0x000fe4000fffe03f */
[----:B------:R-:W-:Y:S01]  /*1580*/  UIADD3 UR42, UR4, -UR42, URZ ;  /* 0x8000002a042a7290 */ /* 0x000fe2000fffe03f */
[----:B------:R-:W-:Y:S01]  /*1590*/  ULDC.64 UR6, c[0x0][0x9e0] ;  /* 0x0002780000067ab9 */ /* 0x000fe20000000a00 */
[----:B------:R-:W-:-:S05]  /*15a0*/  UP2UR UR4, UPR, URZ, 0x1 ;  /* 0x000000013f047883 */ /* 0x000fca0008000000 */
[----:B------:R-:W-:Y:S01]  /*15b0*/  @UP0 ULDC UR8, c[0x0][0x44c] ;  /* 0x0001130000080ab9 */ /* 0x000fe20000000800 */
[----:B------:R-:W-:Y:S01]  /*15c0*/  @UP0 ULDC UR11, c[0x0][0x450] ;  /* 0x00011400000b0ab9 */ /* 0x000fe20000000800 */
[----:B------:R-:W-:Y:S01]  /*15d0*/  UIMAD.WIDE.U32 UR8, UR10, UR8, URZ ;  /* 0x000000080a0872a5 */ /* 0x000fe2000f8e003f */
[----:B------:R-:W-:Y:S01]  /*15e0*/  IMAD.U32 R22, RZ, RZ, UR4 ;  /* 0x00000004ff167e24 */ /* 0x000fe2000f8e00ff */
[----:B------:R-:W-:Y:S02]  /*15f0*/  UIADD3 UR4, UR42, 0x1, -UR41 ;  /* 0x000000012a047890 */ /* 0x000fe4000fffe829 */
[----:B------:R-:W-:Y:S02]  /*1600*/  @UP0 USHF.R.U32.HI UR10, URZ, UR11, UR9 ;  /* 0x0000000b3f0a0299 */ /* 0x000fe40008011609 */
[----:B------:R-:W-:Y:S02]  /*1610*/  UISETP.GE.AND UP0, UPT, UR7, 0x1, UPT ;  /* 0x000000010700788c */ /* 0x000fe4000bf06270 */
[----:B------:R-:W-:-:S02]  /*1620*/  UIADD3 UR10, UR4, UR10, URZ ;  /* 0x0000000a040a7290 */ /* 0x000fc4000fffe03f */
[----:B------:R-:W-:Y:S02]  /*1630*/  UP2UR UR43, UPR, URZ, 0x1 ;  /* 0x000000013f2b7883 */ /* 0x000fe40008000000 */
[----:B------:R-:W-:Y:S01]  /*1640*/  PLOP3.LUT P0, PT, PT, PT, UP0, 0x40, 0x0 ;  /* 0x000000000000781c */ /* 0x000fe20003f0e808 */
[----:B------:R-:W-:-:S12]  /*1650*/  UIADD3 UR6, UR10, UR6, URZ ;  /* 0x000000060a067290 */ /* 0x000fd8000fffe03f */
[----:B------:R-:W-:Y:S05]  /*1660*/  @P0 BRA `(.L_x_1220) ;  /* 0x0000000000440947 */ /* 0x000fea0003800000 */
        /* <DEDUP_REMOVED lines=10> */
.L_x_1221:
[----:B------:R-:W-:-:S11]  /*1710*/  UISETP.NE.AND UP0, UPT, UR7, 0x1, UPT ;  /* 0x000000010700788c */ /* 0x000fd6000bf05270 */
[----:B------:R-:W-:Y:S02]  /*1720*/  @UP0 ULDC.64 UR10, c[0x0][0x9e8] ;  /* 0x00027a00000a0ab9 */ /* 0x000fe40000000a00 */
[----:B------:R-:W-:-:S04]  /*1730*/  UIMAD.WIDE.U32 UR8, UR4, UR10, URZ ;  /* 0x0000000a040872a5 */ /* 0x000fc8000f8e003f */
[----:B------:R-:W-:-:S12]  /*1740*/  @UP0 USHF.R.U32.HI UR4, URZ, UR11, UR9 ;  /* 0x0000000b3f040299 */ /* 0x000fd80008011609 */
.L_x_1222:
[----:B------:R-:W-:-:S04]  /*1750*/  UIMAD UR4, UR4, UR7, UR7 ;  /* 0x00000007040472a4 */ /* 0x000fc8000f8e0207 */
[----:B------:R-:W-:-:S04]  /*1760*/  UISETP.LT.AND UP0, UPT, UR6, UR4, UPT ;  /* 0x000000040600728c */ /* 0x000fc8000bf01270 */
[----:B------:R-:W-:-:S12]  /*1770*/  USEL UR6, UR6, UR4, UP0 ;  /* 0x0000000406067287 */ /* 0x000fd80008000000 */
.L_x_1220:
[----:B------:R-:W-:Y:S01]  /*1780*/  R2UR UR4, R22 ;  /* 0x00000000160472ca */ /* 0x000fe200000e0000 */
[----:B------:R-:W-:Y:S02]  /*1790*/  UIADD3 UR10, UR6, 0x3f, URZ ;  /* 0x0000003f060a7890 */ /* 0x000fe4000fffe03f */
[----:B------:R-:W-:Y:S02]  /*17a0*/  UISETP.GE.AND UP1, UPT, UR7, 0x1, UPT ;  /* 0x000000010700788c */ /* 0x000fe4000bf26270 */
[----:B------:R-:W-:Y:S01]  /*17b0*/  USHF.R.S32.HI UR11, URZ, 0x1f, UR10 ;  /* 0x0000001f3f0b7899 */ /* 0x000fe2000801140a */
[----:B------:R-:W-:Y:S01]  /*17c0*/  UMOV UR12, UR60 ;  /* 0x0000003c000c7c82 */ /* 0x000fe20008000000 */
[----:B------:R-:W-:Y:S02]  /*17d0*/  UIADD3 UR48, UR42, -UR41, URZ ;  /* 0x800000292a307290 */ /* 0x000fe4000fffe03f */
[----:B------:R-:W-:Y:S01]  /*17e0*/  PLOP3.LUT P0, PT, PT, PT, UP1, 0x40, 0x0 ;  /* 0x000000000000781c */ /* 0x000fe20003f0e818 */
[----:B------:R-:W-:-:S03]  /*17f0*/  ULEA.HI UR11, UR11, UR10, URZ, 0x6 ;  /* 0x0000000a0b0b7291 */ /* 0x000fc6000f8f303f */
[----:B------:R-:W-:Y:S02]  /*1800*/  UISETP.NE.AND UP0, UPT, UR4, URZ, UPT ;  /* 0x0000003f0400728c */ /* 0x000fe4000bf05270 */
[----:B------:R-:W-:Y:S02]  /*1810*/  UIADD3 UR4, UR42, 0x3f, URZ ;  /* 0x0000003f2a047890 */ /* 0x000fe4000fffe03f */
[----:B------:R-:W-:Y:S02]  /*1820*/  USHF.R.S32.HI UR11, URZ, 0x6, UR11 ;  /* 0x000000063f0b7899 */ /* 0x000fe4000801140b */
[----:B------:R-:W-:Y:S01]  /*1830*/  USHF.R.S32.HI UR6, URZ, 0x1f, UR4 ;  /* 0x0000001f3f067899 */ /* 0x000fe20008011404 */
[----:B------:R-:W-:-:S03]  /*1840*/  ULDC UR10, c[0x0][0x9dc] ;  /* 0x00027700000a7ab9 */ /* 0x000fc60000000800 */
[----:B------:R-:W-:Y:S01]  /*1850*/  ULEA.HI UR6, UR6, UR4, URZ, 0x6 ;  /* 0x0000000406067291 */ /* 0x000fe2000f8f303f */
[----:B------:R-:W-:Y:S01]  /*1860*/  @UP0 ULDC UR8, c[0x0][0x44c] ;  /* 0x0001130000080ab9 */ /* 0x000fe20000000800 */
[----:B------:R-:W-:Y:S01]  /*1870*/  @UP0 ULDC UR13, c[0x0][0x450] ;  /* 0x00011400000d0ab9 */ /* 0x000fe20000000800 */
[----:B------:R-:W-:Y:S02]  /*1880*/  UIMAD.WIDE.U32 UR8, UR60, UR8, URZ ;  /* 0x000000083c0872a5 */ /* 0x000fe4000f8e003f */
[----:B------:R-:W-:Y:S02]  /*1890*/  USHF.R.S32.HI UR6, URZ, 0x6, UR6 ;  /* 0x000000063f067899 */ /* 0x000fe40008011406 */
[----:B------:R-:W-:Y:S02]  /*18a0*/  @UP0 USHF.R.U32.HI UR12, URZ, UR13, UR9 ;  /* 0x0000000d3f0c0299 */ /* 0x000fe40008011609 */
[----:B------:R-:W-:Y:S02]  /*18b0*/  UISETP.LT.AND UP0, UPT, UR6, UR11, UPT ;  /* 0x0000000b0600728c */ /* 0x000fe4000bf01270 */
[----:B------:R-:W-:-:S02]  /*18c0*/  UIADD3 UR4, UR48, UR12, URZ ;  /* 0x0000000c30047290 */ /* 0x000fc4000fffe03f */
[----:B------:R-:W-:Y:S02]  /*18d0*/  USEL UR6, UR6, UR11, UP0 ;  /* 0x0000000b06067287 */ /* 0x000fe40008000000 */
[----:B------:R-:W-:Y:S01]  /*18e0*/  UIADD3 UR10, UR4, -UR10, URZ ;  /* 0x8000000a040a7290 */ /* 0x000fe2000fffe03f */
[----:B------:R-:W-:Y:S11]  /*18f0*/  @P0 BRA `(.L_x_1223) ;  /* 0x0000000000440947 */ /* 0x000ff60003800000 */
        /* <DEDUP_REMOVED lines=10> */
.L_x_1224:
[----:B------:R-:W-:-:S11]  /*19a0*/  UISETP.NE.AND UP0, UPT, UR7, 0x1, UPT ;  /* 0x000000010700788c */ /* 0x000fd6000bf05270 */
[----:B------:R-:W-:Y:S02]  /*19b0*/  @UP0 ULDC.64 UR12, c[0x0][0x9e8] ;  /* 0x00027a00000c0ab9 */ /* 0x000fe40000000a00 */
[----:B------:R-:W-:-:S04]  /*19c0*/  UIMAD.WIDE.U32 UR8, UR4, UR12, URZ ;  /* 0x0000000c040872a5 */ /* 0x000fc8000f8e003f */
[----:B------:R-:W-:-:S12]  /*19d0*/  @UP0 USHF.R.U32.HI UR4, URZ, UR13, UR9 ;  /* 0x0000000d3f040299 */ /* 0x000fd80008011609 */
.L_x_1225:
[----:B------:R-:W-:-:S04]  /*19e0*/  UIMAD UR4, UR4, UR7, URZ ;  /* 0x00000007040472a4 */ /* 0x000fc8000f8e023f */
[----:B------:R-:W-:-:S04]  /*19f0*/  UISETP.LT.AND UP0, UPT, UR10, UR4, UPT ;  /* 0x000000040a00728c */ /* 0x000fc8000bf01270 */
[----:B------:R-:W-:-:S12]  /*1a00*/  USEL UR10, UR10, UR4, !UP0 ;  /* 0x000000040a0a7287 */ /* 0x000fd8000c000000 */
.L_x_1223:
[----:B------:R-:W-:-:S04]  /*1a10*/  USHF.R.S32.HI UR4, URZ, 0x1f, UR10 ;  /* 0x0000001f3f047899 */ /* 0x000fc8000801140a */
[----:B------:R-:W-:-:S04]  /*1a20*/  ULEA.HI UR4, UR4, UR10, URZ, 0x6 ;  /* 0x0000000a04047291 */ /* 0x000fc8000f8f303f */
[----:B------:R-:W-:Y:S02]  /*1a30*/  USHF.R.S32.HI UR7, URZ, 0x6, UR4 ;  /* 0x000000063f077899 */ /* 0x000fe40008011404 */
[----:B------:R-:W-:Y:S02]  /*1a40*/  ULOP3.LUT UR4, UR5, 0xff000000, URZ, 0xc0, !UPT ;  /* 0xff00000005047892 */ /* 0x000fe4000f8ec03f */
[----:B------:R-:W-:Y:S02]  /*1a50*/  UISETP.LT.AND UP0, UPT, URZ, UR7, UPT ;  /* 0x000000073f00728c */ /* 0x000fe4000bf01270 */
[----:B------:R-:W-:Y:S02]  /*1a60*/  ULOP3.LUT UR5, UR5, 0xff0000, URZ, 0xc0, !UPT ;  /* 0x00ff000005057892 */ /* 0x000fe4000f8ec03f */
[----:B------:R-:W-:Y:S02]  /*1a70*/  USEL UR10, URZ, UR7, !UP0 ;  /* 0x000000073f0a7287 */ /* 0x000fe4000c000000 */
[----:B------:R-:W-:-:S02]  /*1a80*/  USHF.R.U32.HI UR4, URZ, 0x8, UR4 ;  /* 0x000000083f047899 */ /* 0x000fc40008011604 */
[----:B------:R-:W-:Y:S02]  /*1a90*/  UISETP.GT.AND UP0, UPT, UR6, UR10, UPT ;  /* 0x0000000a0600728c */ /* 0x000fe4000bf04270 */
[----:B------:R-:W-:-:S03]  /*1aa0*/  ULEA.HI UR5, UR5, UR4, URZ, 0x10 ;  /* 0x0000000405057291 */ /* 0x000fc6000f8f803f */
[----:B------:R-:W-:Y:S01]  /*1ab0*/  UMOV UR4, URZ ;  /* 0x0000003f00047c82 */ /* 0x000fe20008000000 */
[----:B------:R-:W-:Y:S01]  /*1ac0*/  PLOP3.LUT P0, PT, PT, PT, UP0, 0x80, 0x0 ;  /* 0x000000000000781c */ /* 0x000fe20003f0f008 */
[----:B------:R-:W-:Y:S02]  /*1ad0*/  ULOP3.LUT UR7, UR5, 0xff, URZ, 0xc0, !UPT ;  /* 0x000000ff05077892 */ /* 0x000fe4000f8ec03f */
[----:B------:R-:W-:-:S04]  /*1ae0*/  USHF.R.U32.HI UR5, URZ, 0x10, UR5 ;  /* 0x000000103f057899 */ /* 0x000fc80008011605 */
[----:B------:R-:W-:Y:S02]  /*1af0*/  IMAD.U32 R204, RZ, RZ, UR7 ;  /* 0x00000007ffcc7e24 */ /* 0x000fe4000f8e00ff */
[----:B------:R-:W-:-:S04]  /*1b00*/  IMAD.U32 R202, RZ, RZ, UR5 ;  /* 0x00000005ffca7e24 */ /* 0x000fc8000f8e00ff */
[----:B------:R-:W-:Y:S05]  /*1b10*/  @!P0 BRA `(.L_x_1226) ;  /* 0x0000000000988947 */ /* 0x000fea0003800000 */
[----:B------:R-:W-:Y:S01]  /*1b20*/  R2UR UR5, R202 ;  /* 0x00000000ca0572ca */ /* 0x000fe200000e0000 */
[----:B------:R-:W-:-:S12]  /*1b30*/  ULDC UR4, c[0x0][0x9f0] ;  /* 0x00027c0000047ab9 */ /* 0x000fd80000000800 */
[----:B------:R-:W-:-:S04]  /*1b40*/  UISETP.NE.AND UP0, UPT, UR5, URZ, UPT ;  /* 0x0000003f0500728c */ /* 0x000fc8000bf05270 */
[----:B------:R-:W-:-:S04]  /*1b50*/  USEL UR11, UR5, UR4, UP0 ;  /* 0x00000004050b7287 */ /* 0x000fc80008000000 */
[----:B------:R-:W-:Y:S02]  /*1b60*/  UIADD3 UR4, UR11, -0x1, UR6 ;  /* 0xffffffff0b047890 */ /* 0x000fe4000fffe006 */
[----:B------:R-:W-:Y:S02]  /*1b70*/  IMAD.U32 R3, RZ, RZ, UR11 ;  /* 0x0000000bff037e24 */ /* 0x000fe4000f8e00ff */
[----:B------:R-:W-:-:S03]  /*1b80*/  UIADD3 UR7, -UR10, UR4, URZ ;  /* 0x000000040a077290 */ /* 0x000fc6000fffe13f */
[-C--:B0-----:R-:W-:Y:S01]  /*1b90*/  IABS R0, R3.reuse ;  /* 0x0000000300007213 */ /* 0x081fe20000000000 */
[----:B------:R-:W-:Y:S01]  /*1ba0*/  UMOV UR4, URZ ;  /* 0x0000003f00047c82 */ /* 0x000fe20008000000 */
[----:B------:R-:W-:Y:S01]  /*1bb0*/  IABS R5, R3 ;  /* 0x0000000300057213 */ /* 0x000fe20000000000 */
[----:B------:R-:W-:Y:S01]  /*1bc0*/  IMAD.U32 R4, RZ, RZ, UR7 ;  /* 0x00000007ff047e24 */ /* 0x000fe2000f8e00ff */
[----:B------:R-:W-:Y:S01]  /*1bd0*/  R2UR UR12, R0 ;  /* 0x00000000000c72ca */ /* 0x000fe200000e0000 */
[----:B------:R-:W-:-:S03]  /*1be0*/  ULOP3.LUT UR7, UR7, UR11, URZ, 0x3c, !UPT ;  /* 0x0000000b07077292 */ /* 0x000fc6000f8e3c3f */
[----:B------:R-:W-:-:S05]  /*1bf0*/  IABS R4, R4 ;  /* 0x0000000400047213 */ /* 0x000fca0000000000 */
[----:B------:R-:W-:-:S04]  /*1c00*/  IMAD.MOV.U32 R3, RZ, RZ, R4 ;  /* 0x000000ffff037224 */ /* 0x000fc800078e0004 */
[----:B------:R-:W0:Y:S01]  /*1c10*/  I2F.RP R0, UR12 ;  /* 0x0000000c00007d06 */ /* 0x000e220008209400 */
[----:B------:R-:W-:-:S07]  /*1c20*/  R2UR UR9, R3 ;  /* 0x00000000030972ca */ /* 0x000fce00000e0000 */
[----:B0-----:R-:W0:Y:S02]  /*1c30*/  MUFU.RCP R0, R0 ;  /* 0x0000000000007308 */ /* 0x001e240000001000 */
[----:B0-----:R-:W-:Y:S02]  /*1c40*/  VIADD R2, R0, 0xffffffe ;  /* 0x0ffffffe00027836 */ /* 0x001fe40000000000 */
        /* <DEDUP_REMOVED lines=19> */
.L_x_1226:
[----:B------:R-:W-:Y:S01]  /*1d80*/  R2UR UR5, R204 ;  /* 0x00000000cc0572ca */ /* 0x000fe200000e0000 */
[----:B------:R-:W-:Y:S01]  /*1d90*/  IMAD.U32 R152, RZ, RZ, UR6 ;  /* 0x00000006ff987e24 */ /* 0x000fe2000f8e00ff */
[----:B------:R-:W-:Y:S01]  /*1da0*/  PLOP3.LUT P0, PT, PT, PT, PT, 0x80, 0x0 ;  /* 0x000000000000781c */ /* 0x000fe20003f0f070 */
[----:B------:R-:W-:Y:S01]  /*1db0*/  IMAD.U32 R3, RZ, RZ, UR4 ;  /* 0x00000004ff037e24 */ /* 0x000fe2000f8e00ff */
[----:B------:R-:W-:Y:S01]  /*1dc0*/  CS2R R150, SRZ ;  /* 0x0000000000967805 */ /* 0x000fe2000001ff00 */
[----:B0-----:R-:W-:Y:S01]  /*1dd0*/  IMAD.MOV.U32 R0, RZ, RZ, RZ ;  /* 0x000000ffff007224 */ /* 0x001fe200078e00ff */
[----:B------:R-:W-:Y:S01]  /*1de0*/  CS2R R148, SRZ ;  /* 0x0000000000947805 */ /* 0x000fe2000001ff00 */
[----:B------:R-:W-:Y:S01]  /*1df0*/  IMAD.MOV.U32 R2, RZ, RZ, RZ ;  /* 0x000000ffff027224 */ /* 0x000fe200078e00ff */
[----:B------:R-:W-:Y:S02]  /*1e00*/  CS2R R146, SRZ ;  /* 0x0000000000927805 */ /* 0x000fe4000001ff00 */
[----:B------:R-:W-:-:S02]  /*1e10*/  CS2R R144, SRZ ;  /* 0x0000000000907805 */ /* 0x000fc4000001ff00 */
[----:B------:R-:W-:Y:S02]  /*1e20*/  CS2R R142, SRZ ;  /* 0x00000000008e7805 */ /* 0x000fe4000001ff00 */
[----:B------:R-:W-:Y:S02]  /*1e30*/  CS2R R140, SRZ ;  /* 0x00000000008c7805 */ /* 0x000fe4000001ff00 */
[----:B------:R-:W-:Y:S01]  /*1e40*/  CS2R R138, SRZ ;  /* 0x00000000008a7805 */ /* 0x000fe2000001ff00 */
[----:B------:R-:W-:Y:S01]  /*1e50*/  UIMAD UR5, UR5, UR4, UR10 ;  /* 0x00000004050572a4 */ /* 0x000fe2000f8e020a */
[----:B------:R-:W-:Y:S02]  /*1e60*/  CS2R R136, SRZ ;  /* 0x0000000000887805 */ /* 0x000fe4000001ff00 */
[----:B------:R-:W-:Y:S02]  /*1e70*/  CS2R R134, SRZ ;  /* 0x0000000000867805 */ /* 0x000fe4000001ff00 */
[----:B------:R-:W-:-:S02]  /*1e80*/  CS2R R132, SRZ ;  /* 0x0000000000847805 */ /* 0x000fc4000001ff00 */
[----:B------:R-:W-:Y:S02]  /*1e90*/  CS2R R130, SRZ ;  /* 0x0000000000827805 */ /* 0x000fe4000001ff00 */
[----:B------:R-:W-:Y:S02]  /*1ea0*/  CS2R R128, SRZ ;  /* 0x0000000000807805 */ /* 0x000fe4000001ff00 */
[----:B------:R-:W-:Y:S01]  /*1eb0*/  VIADDMNMX R152, R3, UR5, R152, PT ;  /* 0x0000000503987c46 */ /* 0x000fe2000b800198 */
[----:B------:R-:W-:Y:S01]  /*1ec0*/  IMAD.U32 R200, RZ, RZ, UR5 ;  /* 0x00000005ffc87e24 */ /* 0x000fe2000f8e00ff */
[----:B------:R-:W-:Y:S02]  /*1ed0*/  CS2R R126, SRZ ;  /* 0x00000000007e7805 */ /* 0x000fe4000001ff00 */
[----:B------:R-:W-:Y:S02]  /*1ee0*/  CS2R R124, SRZ ;  /* 0x00000000007c7805 */ /* 0x000fe4000001ff00 */
[----:B------:R-:W-:-:S02]  /*1ef0*/  ISETP.GT.AND P1, PT, R152, UR5, PT ;  /* 0x0000000598007c0c */ /* 0x000fc4000bf24270 */
        /* <DEDUP_REMOVED lines=87> */
.L_x_1228:
[----:B------:R-:W2:Y:S04]  /*2470*/  LDL R18, [R1+0x14] ;  /* 0x0000140001127983 */ /* 0x000ea80000100800 */
[----:B------:R-:W3:Y:S01]  /*2480*/  LDL R2, [R1+0x2c] ;  /* 0x00002c0001027983 */ /* 0x000ee20000100800 */
        /* <DEDUP_REMOVED lines=9> */
[----:B------:R-:W0:Y:S02]  /*2520*/  SYNCS.PHASECHK.TRANS64.TRYWAIT P1, [UR40+0x30800], R0 ;  /* 0x03080000ff0075a7 */ /* 0x000e240008020168 */
[----:B0-----:R-:W-:Y:S05]  /*2530*/  @!P1 BRA `(.L_x_1229) ;  /* 0x00000160004c9947 */ /* 0x001fea0003800000 */
.L_x_1425:
[----:B------:R-:W-:Y:S05]  /*2540*/  @!P0 BRA `(.L_x_1230) ;  /* 0x0000000000048947 */ /* 0x000fea0003800000 */
[----:B------:R-:W-:Y:S01]  /*2550*/  BPT.TRAP 0x1 ;  /* 0x000000040000795c */ /* 0x000fe20000300000 */
.L_x_1230:
[----:B0-----:R-:W-:Y:S02]  /*2560*/  IMAD.U32 R3, RZ, RZ, UR39 ;  /* 0x00000027ff037e24 */ /* 0x001fe4000f8e00ff */
[----:B------:R-:W-:-:S03]  /*2570*/  IMAD.U32 R0, RZ, RZ, UR38 ;  /* 0x00000026ff007e24 */ /* 0x000fc6000f8e00ff */
[----:B------:R-:W-:Y:S02]  /*2580*/  LEA R3, R3, UR40, 0x3 ;  /* 0x0000002803037c11 */ /* 0x000fe4000f8e18ff */
[----:B------:R-:W-:-:S04]  /*2590*/  SHF.L.U32 R0, R0, 0x1f, RZ ;  /* 0x0000001f00007819 */ /* 0x000fc800000006ff */
[----:B------:R0:W1:Y:S01]  /*25a0*/  SYNCS.PHASECHK.TRANS64.TRYWAIT P1, [R3+URZ+0x30830], R0 ;  /* 0x03083000030075a7 */ /* 0x000062000802017f */
[----:B------:R-:W-:Y:S05]  /*25b0*/  @!P0 BRA `(.L_x_1231) ;  /* 0x0000000000048947 */ /* 0x000fea0003800000 */
[----:B------:R-:W-:Y:S01]  /*25c0*/  BPT.TRAP 0x1 ;  /* 0x000000040000795c */ /* 0x000fe20000300000 */
.L_x_1231:
[----:B-1----:R-:W-:Y:S05]  /*25d0*/  @P1 BRA `(.L_x_1232) ;  /* 0x0000000000081947 */ /* 0x002fea0003800000 */
[----:B------:R-:W1:Y:S02]  /*25e0*/  SYNCS.PHASECHK.TRANS64.TRYWAIT P1, [R3+URZ+0x30830], R0 ;  /* 0x03083000030075a7 */ /* 0x000e64000802017f */
[----:B-1----:R-:W-:Y:S05]  /*25f0*/  @!P1 BRA `(.L_x_1233) ;  /* 0x0000016000349947 */ /* 0x002fea0003800000 */
.L_x_1232:
[----:B------:R-:W-:Y:S05]  /*2600*/  WARPSYNC.ALL ;  /* 0x0000000000007948 */ /* 0x000fea0003800000 */
[----:B------:R-:W-:Y:S01]  /*2610*/  UIADD3 UR4, UR40, 0x20400, URZ ;  /* 0x0002040028047890 */ /* 0x000fe2000fffe03f */
[----:B------:R-:W-:Y:S01]  /*2620*/  WARPGROUP.ARRIVE ;  /* 0x00000000000079c5 */ /* 0x000fe20000000000 */
[----:B------:R-:W-:Y:S01]  /*2630*/  UMOV UR9, 0x40000040 ;  /* 0x4000004000097882 */ /* 0x000fe20000000000 */
[----:B------:R-:W-:Y:S01]  /*2640*/  UMOV UR11, 0x40000040 ;  /* 0x40000040000b7882 */ /* 0x000fe20000000000 */
[----:B------:R-:W-:Y:S01]  /*2650*/  USHF.R.U32.HI UR4, URZ, 0x4, UR4 ;  /* 0x000000043f047899 */ /* 0x000fe20008011604 */
[----:B------:R-:W-:Y:S01]  /*2660*/  IMAD.U32 R19, RZ, RZ, UR9 ;  /* 0x00000009ff137e24 */ /* 0x000fe2000f8e00ff */
[----:B------:R-:W-:Y:S01]  /*2670*/  UMOV UR57, 0x40000040 ;  /* 0x4000004000397882 */ /* 0x000fe20000000000 */
[----:B------:R-:W-:Y:S01]  /*2680*/  UMOV UR59, 0x40000040 ;  /* 0x40000040003b7882 */ /* 0x000fe20000000000 */
[----:B------:R-:W-:Y:S01]  /*2690*/  ULOP3.LUT UR4, UR4, 0x3fff, URZ, 0xc0, !UPT ;  /* 0x00003fff04047892 */ /* 0x000fe2000f8ec03f */
[----:B------:R-:W-:Y:S01]  /*26a0*/  UMOV UR13, 0x40000040 ;  /* 0x40000040000d7882 */ /* 0x000fe20000000000 */
[----:B------:R-:W-:-:S02]  /*26b0*/  UMOV UR15, 0x40000040 ;  /* 0x40000040000f7882 */ /* 0x000fc40000000000 */
[----:B------:R-:W-:Y:S02]  /*26c0*/  ULOP3.LUT UR61, UR4, 0x10000, URZ, 0xfc, !UPT ;  /* 0x00010000043d7892 */ /* 0x000fe4000f8efc3f */
[----:B------:R-:W-:Y:S02]  /*26d0*/  ULOP3.LUT UR4, UR44, 0x10000, URZ, 0xfc, !UPT ;  /* 0x000100002c047892 */ /* 0x000fe4000f8efc3f */
[----:B------:R-:W-:Y:S02]  /*26e0*/  ULEA UR5, UR39, UR61, 0xb ;  /* 0x0000003d27057291 */ /* 0x000fe4000f8e583f */
[----:B------:R-:W-:Y:S02]  /*26f0*/  UIADD3 UR6, UR4, 0x2, URZ ;  /* 0x0000000204067890 */ /* 0x000fe4000fffe03f */
[----:B------:R-:W-:Y:S01]  /*2700*/  UIADD3 UR7, UR5, 0x2, URZ ;  /* 0x0000000205077890 */ /* 0x000fe2000fffe03f */
[----:B------:R-:W-:Y:S02]  /*2710*/  UMOV UR8, UR4 ;  /* 0x0000000400087c82 */ /* 0x000fe40008000000 */
[----:B------:R-:W-:Y:S01]  /*2720*/  UMOV UR10, UR5 ;  /* 0x00000005000a7c82 */ /* 0x000fe20008000000 */
[----:B------:R-:W-:Y:S01]  /*2730*/  IMAD.U32 R18, RZ, RZ, UR8 ;  /* 0x00000008ff127e24 */ /* 0x000fe2000f8e00ff */
[----:B------:R-:W-:Y:S01]  /*2740*/  HGMMA.64x64x16.F32.BF16 R24, gdesc[UR8], RZ, !UPT, gsb0 ;  /* 0x00e00000081879f0 */ /* 0x000fe2000c0018ff */
[----:B------:R-:W-:Y:S01]  /*2750*/  UMOV UR8, UR6 ;  /* 0x0000000600087c82 */ /* 0x000fe20008000000 */
[----:B------:R-:W-:Y:S01]  /*2760*/  UMOV UR9, 0x40000040 ;  /* 0x4000004000097882 */ /* 0x000fe20000000000 */
[----:B------:R-:W-:Y:S01]  /*2770*/  UMOV UR10, UR7 ;  /* 0x00000007000a7c82 */ /* 0x000fe20008000000 */
[----:B------:R-:W-:Y:S01]  /*2780*/  UMOV UR11, 0x40000040 ;  /* 0x40000040000b7882 */ /* 0x000fe20000000000 */
[----:B------:R-:W-:Y:S01]  /*2790*/  UIADD3 UR6, UR4, 0x4, URZ ;  /* 0x0000000404067890 */ /* 0x000fe2000fffe03f */
[----:B------:R-:W-:Y:S01]  /*27a0*/  IMAD.U32 R14, RZ, RZ, UR8 ;  /* 0x00000008ff0e7e24 */ /* 0x000fe2000f8e00ff */
[----:B------:R-:W-:Y:S01]  /*27b0*/  UIADD3 UR7, UR5, 0x4, URZ ;  /* 0x0000000405077890 */ /* 0x000fe2000fffe03f */
[----:B------:R-:W-:Y:S01]  /*27c0*/  IMAD.U32 R15, RZ, RZ, UR9 ;  /* 0x00000009ff0f7e24 */ /* 0x000fe2000f8e00ff */
[----:B------:R-:W-:-:S02]  /*27d0*/  UIADD3 UR56, UR4, 0x404, URZ ;  /* 0x0000040404387890 */ /* 0x000fc4000fffe03f */
[----:B------:R-:W-:Y:S02]  /*27e0*/  UIADD3 UR58, UR5, 0x204, URZ ;  /* 0x00000204053a7890 */ /* 0x000fe4000fffe03f */
[----:B------:R-:W-:Y:S02]  /*27f0*/  UIADD3 UR12, UR4, 0x800, URZ ;  /* 0x00000800040c7890 */ /* 0x000fe4000fffe03f */
[----:B------:R-:W-:Y:S02]  /*2800*/  UIADD3 UR14, UR5, 0x400, URZ ;  /* 0x00000400050e7890 */ /* 0x000fe4000fffe03f */
[----:B------:R-:W-:Y:S02]  /*2810*/  UIADD3 UR16, UR4, 0x802, URZ ;  /* 0x0000080204107890 */ /* 0x000fe4000fffe03f */
[----:B------:R-:W-:Y:S01]  /*2820*/  UIADD3 UR18, UR5, 0x402, URZ ;  /* 0x0000040205127890 */ /* 0x000fe2000fffe03f */
[----:B------:R-:W-:Y:S01]  /*2830*/  UMOV UR17, 0x40000040 ;  /* 0x4000004000117882 */ /* 0x000fe20000000000 */
[----:B------:R-:W-:Y:S01]  /*2840*/  UMOV UR19, 0x40000040 ;  /* 0x4000004000137882 */ /* 0x000fe20000000000 */
[----:B------:R-:W-:-:S02]  /*2850*/  UIADD3 UR20, UR4, 0x804, URZ ;  /* 0x0000080404147890 */ /* 0x000fc4000fffe03f */
[----:B------:R-:W-:Y:S01]  /*2860*/  UIADD3 UR22, UR5, 0x404, URZ ;  /* 0x0000040405167890 */ /* 0x000fe2000fffe03f */
[----:B------:R-:W-:Y:S01]  /*2870*/  UMOV UR21, 0x40000040 ;  /* 0x4000004000157882 */ /* 0x000fe20000000000 */
[----:B------:R-:W-:Y:S01]  /*2880*/  UMOV UR23, 0x40000040 ;  /* 0x4000004000177882 */ /* 0x000fe20000000000 */
[----:B------:R-:W-:Y:S02]  /*2890*/  UIADD3 UR24, UR4, 0x806, URZ ;  /* 0x0000080604187890 */ /* 0x000fe4000fffe03f */
[----:B------:R-:W-:Y:S01]  /*28a0*/  UIADD3 UR26, UR5, 0x406, URZ ;  /* 0x00000406051a7890 */ /* 0x000fe2000fffe03f */
[----:B------:R-:W-:Y:S01]  /*28b0*/  UMOV UR25, 0x40000040 ;  /* 0x4000004000197882 */ /* 0x000fe20000000000 */
[----:B------:R-:W-:Y:S01]  /*28c0*/  UMOV UR27, 0x40000040 ;  /* 0x40000040001b7882 */ /* 0x000fe20000000000 */
        /* <DEDUP_REMOVED lines=16> */
[----:B------:R-:W-:-:S02]  /*29d0*/  WARPGROUP.DEPBAR.LE gsb0, 0x0 ;  /* 0x00008000000079c5 */ /* 0x000fc40000010000 */
[----:B------:R-:W-:-:S06]  /*29e0*/  WARPGROUP.ARRIVE ;  /* 0x00000000000079c5 */ /* 0x000fcc0000000000 */
[----:B------:R-:W-:Y:S01]  /*29f0*/  HGMMA.64x64x16.F32.BF16 R24, gdesc[UR8], R24, gsb0 ;  /* 0x00e00000081879f0 */ /* 0x000fe20008001818 */
        /* <DEDUP_REMOVED lines=8> */
[----:B------:R-:W-:Y:S02]  /*2a80*/  WARPGROUP.DEPBAR.LE gsb0, 0x0 ;  /* 0x00008000000079c5 */ /* 0x000fe40000010000 */
        /* <DEDUP_REMOVED lines=28> */
[----:B------:R-:W-:Y:S02]  /*2c50*/  IMAD.U32 R6, RZ, RZ, UR8 ;  /* 0x00000008ff067e24 */ /* 0x000fe4000f8e00ff */
[----:B------:R-:W-:Y:S01]  /*2c60*/  IMAD.U32 R7, RZ, RZ, UR9 ;  /* 0x00000009ff077e24 */ /* 0x000fe2000f8e00ff */
[----:B------:R-:W-:Y:S02]  /*2c70*/  WARPGROUP.DEPBAR.LE gsb0, 0x0 ;  /* 0x00008000000079c5 */ /* 0x000fe40000010000 */
[----:B------:R-:W-:-:S06]  /*2c80*/  WARPGROUP.ARRIVE ;  /* 0x00000000000079c5 */ /* 0x000fcc0000000000 */
[----:B------:R-:W-:Y:S01]  /*2c90*/  HGMMA.64x64x16.F32.BF16 R24, gdesc[UR8], R24, gsb0 ;  /* 0x00e00000081879f0 */ /* 0x000fe20008001818 */
[----:B------:R-:W-:Y:S02]  /*2ca0*/  UIADD3 UR8, UR4, 0x406, URZ ;  /* 0x0000040604087890 */ /* 0x000fe4000fffe03f */
[----:B------:R-:W-:Y:S01]  /*2cb0*/  UIADD3 UR10, UR5, 0x206, URZ ;  /* 0x00000206050a7890 */ /* 0x000fe2000fffe03f */
[----:B------:R-:W-:Y:S01]  /*2cc0*/  UMOV UR9, 0x40000040 ;  /* 0x4000004000097882 */ /* 0x000fe20000000000 */
        /* <DEDUP_REMOVED lines=34> */
.L_x_1234:
[----:B------:R-:W-:Y:S01]  /*2ef0*/  R2UR UR4, R22 ;  /* 0x00000000160472ca */ /* 0x000fe200000e0000 */
[----:B------:R-:W2:Y:S01]  /*2f00*/  S2UR UR6, SR_CgaCtaId ;  /* 0x00000000000679c3 */ /* 0x000ea20000008800 */
[----:B01----:R-:W-:Y:S01]  /*2f10*/  VIADD R0, R23, UR60 ;  /* 0x0000003c17007c36 */ /* 0x003fe20008000000 */
[----:B------:R-:W-:Y:S01]  /*2f20*/  UISETP.NE.AND UP0, UPT, UR43, URZ, UPT ;  /* 0x0000003f2b00728c */ /* 0x000fe2000bf05270 */
[----:B------:R-:W-:Y:S01]  /*2f30*/  LEA R56, R152, 0xffffffc0, 0x6 ;  /* 0xffffffc098387811 */ /* 0x000fe200078e30ff */
[----:B------:R-:W-:-:S08]  /*2f40*/  ULDC UR7, c[0x0][0x9e0] ;  /* 0x0002780000077ab9 */ /* 0x000fd00000000800 */
[----:B------:R-:W-:Y:S01]  /*2f50*/  UISETP.NE.AND UP1, UPT, UR4, URZ, UPT ;  /* 0x0000003f0400728c */ /* 0x000fe2000bf25270 */
[----:B------:R-:W-:Y:S01]  /*2f60*/  R2UR UR4, R3 ;  /* 0x00000000030472ca */ /* 0x000fe200000e0000 */
[----:B------:R-:W-:-:S04]  /*2f70*/  IMAD.MOV.U32 R3, RZ, RZ, -0x40 ;  /* 0xffffffc0ff037424 */ /* 0x000fc800078e00ff */
[----:B------:R-:W-:Y:S01]  /*2f80*/  PLOP3.LUT P1, PT, PT, PT, UP1, 0x80, 0x0 ;  /* 0x000000000000781c */ /* 0x000fe20003f2f018 */
[----:B------:R-:W-:Y:S01]  /*2f90*/  IMAD R20, R152, R3, 0x40 ;  /* 0x0000004098147424 */ /* 0x000fe200078e0203 */
[----:B------:R-:W-:Y:S01]  /*2fa0*/  PLOP3.LUT P2, PT, PT, PT, UP1, 0x80, 0x0 ;  /* 0x000000000000781c */ /* 0x000fe20003f4f018 */
[----:B------:R-:W-:Y:S02]  /*2fb0*/  IMAD.U32 R3, RZ, RZ, UR41 ;  /* 0x00000029ff037e24 */ /* 0x000fe4000f8e00ff */
[----:B------:R-:W-:Y:S01]  /*2fc0*/  @UP1 ULDC UR5, c[0x0][0x44c] ;  /* 0x0001130000051ab9 */ /* 0x000fe20000000800 */
[----:B------:R-:W-:Y:S02]  /*2fd0*/  IADD3 R21, -R17, UR42, R20 ;  /* 0x0000002a11157c10 */ /* 0x000fe4000fffe114 */
[----:B------:R-:W-:-:S04]  /*2fe0*/  UIADD3 UR4, UR4, 0x30840, URZ ;  /* 0x0003084004047890 */ /* 0x000fc8000fffe03f */
[----:B--2---:R-:W-:Y:S01]  /*2ff0*/  UPRMT UR4, UR6, 0x654, UR4 ;  /* 0x0000065406047896 */ /* 0x004fe20008000004 */
[----:B------:R-:W-:Y:S01]  /*3000*/  @P1 IMAD.HI.U32 R2, R0, UR5, RZ ;  /* 0x0000000500021c27 */ /* 0x000fe2000f8e00ff */
[----:B------:R-:W-:Y:S01]  /*3010*/  @UP1 ULDC UR5, c[0x0][0x450] ;  /* 0x0001140000051ab9 */ /* 0x000fe20000000800 */
[----:B------:R-:W-:Y:S01]  /*3020*/  PLOP3.LUT P1, PT, PT, PT, UP0, 0x40, 0x0 ;  /* 0x000000000000781c */ /* 0x000fe20003f2e808 */
[----:B------:R-:W-:Y:S02]  /*3030*/  ULDC UR6, c[0x0][0x9dc] ;  /* 0x0002770000067ab9 */ /* 0x000fe40000000800 */
[----:B------:R-:W-:Y:S02]  /*3040*/  @P2 SHF.R.U32.HI R0, RZ, UR5, R2 ;  /* 0x00000005ff002c19 */ /* 0x000fe40008011602 */
[----:B------:R-:W-:Y:S01]  /*3050*/  IADD3 R2, -R17, 0x1, R20 ;  /* 0x0000000111027810 */ /* 0x000fe20007ffe114 */
[----:B------:R-:W-:Y:S01]  /*3060*/  SYNCS.ARRIVE.TRANS64.RED.A1T0 RZ, [UR4], RZ ;  /* 0x000000ffffff79a7 */ /* 0x000fe20008100404 */
[----:B------:R-:W-:Y:S01]  /*3070*/  ULOP3.LUT UR4, URZ, UR6, URZ, 0x33, !UPT ;  /* 0x000000063f047292 */ /* 0x000fe2000f8e333f */
[----:B------:R-:W0:Y:S01]  /*3080*/  SHFL.IDX PT, R4, R0, RZ, 0x1c1f ;  /* 0x001c1fff00047589 */ /* 0x000e2200000e0000 */
[----:B------:R-:W-:-:S05]  /*3090*/  IADD3 R2, -R3, UR42, R2 ;  /* 0x0000002a03027c10 */ /* 0x000fca000fffe102 */
[C---:B------:R-:W-:Y:S02]  /*30a0*/  VIADD R58, R2.reuse, UR7 ;  /* 0x00000007023a7c36 */ /* 0x040fe40008000000 */
[----:B------:R-:W-:-:S03]  /*30b0*/  VIADD R57, R2, UR4 ;  /* 0x0000000402397c36 */ /* 0x000fc60008000000 */
[----:B0-----:R-:W-:Y:S01]  /*30c0*/  VIADDMNMX R2, R4, R58, R21, PT ;  /* 0x0000003a04027246 */ /* 0x001fe20003800115 */
[----:B------:R-:W-:Y:S01]  /*30d0*/  IMAD.IADD R3, R57, 0x1, R4 ;  /* 0x0000000139037824 */ /* 0x000fe200078e0204 */
[----:B------:R-:W-:Y:S06]  /*30e0*/  @P1 BRA `(.L_x_1235) ;  /* 0x0000000000641947 */ /* 0x000fec0003800000 */
[----:B------:R-:W-:Y:S01]  /*30f0*/  IMAD.U32 R5, RZ, RZ, UR41 ;  /* 0x00000029ff057e24 */ /* 0x000fe2000f8e00ff */
[----:B------:R-:W-:Y:S04]  /*3100*/  BSSY B0, `(.L_x_1236) ;  /* 0x0000013000007945 */ /* 0x000fe80003800000 */
[----:B------:R-:W-:-:S04]  /*3110*/  IADD3 R5, -R5, UR42, R4 ;  /* 0x0000002a05057c10 */ /* 0x000fc8000fffe104 */
        /* <DEDUP_REMOVED lines=11> */
.L_x_1237:
[----:B------:R-:W-:Y:S02]  /*31d0*/  ULDC UR4, c[0x0][0x9e4] ;  /* 0x0002790000047ab9 */ /* 0x000fe40000000800 */
[----:B------:R-:W-:-:S05]  /*31e0*/  IMAD.U32 R59, RZ, RZ, UR4 ;  /* 0x00000004ff3b7e24 */ /* 0x000fca000f8e00ff */
[----:B------:R-:W-:-:S13]  /*31f0*/  ISETP.NE.AND P1, PT, R59, 0x1, PT ;  /* 0x000000013b00780c */ /* 0x000fda0003f25270 */
[----:B------:R-:W0:Y:S02]  /*3200*/  @P1 LDC.64 R60, c[0x0][0x9e8] ;  /* 0x00027a00ff3c1b82 */ /* 0x000e240000000a00 */
[----:B0-----:R-:W-:-:S05]  /*3210*/  @P1 IMAD.HI.U32 R4, R5, R60, RZ ;  /* 0x0000003c05041227 */ /* 0x001fca00078e00ff */
[----:B------:R-:W-:-:S07]  /*3220*/  @P1 SHF.R.U32.HI R5, RZ, R61, R4 ;  /* 0x0000003dff051219 */ /* 0x000fce0000011604 */
.L_x_1238:
[----:B------:R-:W-:Y:S05]  /*3230*/  BSYNC B0 ;  /* 0x0000000000007941 */ /* 0x000fea0003800000 */
.L_x_1236:
[----:B------:R-:W-:-:S04]  /*3240*/  IMAD R4, R5, R59, -R56 ;  /* 0x0000003b05047224 */ /* 0x000fc800078e0a38 */
[----:B------:R-:W-:-:S05]  /*3250*/  IMAD.IADD R4, R4, 0x1, -R17 ;  /* 0x0000000104047824 */ /* 0x000fca00078e0a11 */
[----:B------:R-:W-:Y:S02]  /*3260*/  VIADDMNMX R2, R4, R59, R2, PT ;  /* 0x0000003b04027246 */ /* 0x000fe40003800102 */
[----:B------:R-:W-:-:S07]  /*3270*/  VIMNMX R3, R3, R4, !PT ;  /* 0x0000000403037248 */ /* 0x000fce0007fe0100 */
.L_x_1235:
[C---:B------:R-:W-:Y:S01]  /*3280*/  ISETP.GE.AND P2, PT, R20.reuse, 0x9, PT ;  /* 0x000000091400780c */ /* 0x040fe20003f46270 */
[----:B------:R-:W0:Y:S01]  /*3290*/  SHFL.IDX PT, R0, R0, 0x1, 0x1c1f ;  /* 0x003c1f0000007f89 */ /* 0x000e2200000e0000 */
[----:B------:R-:W-:Y:S01]  /*32a0*/  ISETP.GE.AND P1, PT, R20, 0x2, PT ;  /* 0x000000021400780c */ /* 0x000fe20003f26270 */
[----:B------:R-:W-:Y:S01]  /*32b0*/  UISETP.NE.AND UP0, UPT, UR43, URZ, UPT ;  /* 0x0000003f2b00728c */ /* 0x000fe2000bf05270 */
        /* <DEDUP_REMOVED lines=11> */
[C---:B------:R-:W-:Y:S02]  /*3370*/  ISETP.GT.AND P4, PT, R3.reuse, 0x9, !P6 ;  /* 0x000000090300780c */ /* 0x040fe40007784270 */
        /* <DEDUP_REMOVED lines=28> */
[C---:B------:R-:W-:Y:S02]  /*3540*/  ISETP.GT.AND P3, PT, R3.reuse, 0x28, !P4 ;  /* 0x000000280300780c */ /* 0x040fe40006764270 */
        /* <DEDUP_REMOVED lines=12> */
[----:B0-----:R-:W-:Y:S02]  /*3610*/  VIADDMNMX R5, R0, R58, R21, PT ;  /* 0x0000003a00057246 */ /* 0x001fe40003800115 */
[----:B------:R-:W-:-:S04]  /*3620*/  ISETP.LT.OR P4, PT, R2, 0x31, P4 ;  /* 0x000000310200780c */ /* 0x000fc80002781670 */
[----:B------:R-:W-:Y:S02]  /*3630*/  FSEL R48, R48, -INF , !P4 ;  /* 0xff80000030307808 */ /* 0x000fe40006000000 */
[----:B------:R-:W-:-:S04]  /*3640*/  ISETP.GE.AND P4, PT, R20, 0x32, PT ;  /* 0x000000321400780c */ /* 0x000fc80003f86270 */
[----:B------:R-:W-:-:S04]  /*3650*/  ISETP.GT.AND P5, PT, R3, 0x31, !P4 ;  /* 0x000000310300780c */ /* 0x000fc800067a4270 */
        /* <DEDUP_REMOVED lines=11> */
[----:B------:R-:W-:Y:S01]  /*3710*/  ISETP.GE.AND P6, PT, R20, 0x3a, PT ;  /* 0x0000003a1400780c */ /* 0x000fe20003fc6270 */
[----:B------:R-:W-:-:S03]  /*3720*/  IMAD.IADD R20, R57, 0x1, R0 ;  /* 0x0000000139147824 */ /* 0x000fc600078e0200 */
[----:B------:R-:W-:Y:S02]  /*3730*/  P2R R24, PR, RZ, 0x40 ;  /* 0x00000040ff187803 */ /* 0x000fe40000000000 */
[----:B------:R-:W-:-:S04]  /*3740*/  ISETP.GT.AND P6, PT, R3, 0x39, !P6 ;  /* 0x000000390300780c */ /* 0x000fc800077c4270 */
[----:B------:R-:W-:-:S04]  /*3750*/  ISETP.LT.OR P6, PT, R2, 0x3a, P6 ;  /* 0x0000003a0200780c */ /* 0x000fc800037c1670 */
[----:B------:R-:W-:Y:S02]  /*3760*/  FSEL R53, R53, -INF , !P6 ;  /* 0xff80000035357808 */ /* 0x000fe40007000000 */
[----:B------:R-:W-:-:S13]  /*3770*/  PLOP3.LUT P6, PT, PT, PT, UP0, 0x40, 0x0 ;  /* 0x000000000000781c */ /* 0x000fda0003fce808 */
[----:B------:R-:W-:Y:S05]  /*3780*/  @P6 BRA `(.L_x_1239) ;  /* 0x0000000000646947 */ /* 0x000fea0003800000 */
        /* <DEDUP_REMOVED lines=14> */
.L_x_1241:
[----:B------:R-:W-:Y:S02]  /*3870*/  ULDC UR4, c[0x0][0x9e4] ;  /* 0x0002790000047ab9 */ /* 0x000fe40000000800 */
[----:B------:R-:W-:-:S05]  /*3880*/  IMAD.U32 R4, RZ, RZ, UR4 ;  /* 0x00000004ff047e24 */ /* 0x000fca000f8e00ff */
[----:B------:R-:W-:-:S13]  /*3890*/  ISETP.NE.AND P6, PT, R4, 0x1, PT ;  /* 0x000000010400780c */ /* 0x000fda0003fc5270 */
[----:B------:R-:W0:Y:S02]  /*38a0*/  @P6 LDC.64 R2, c[0x0][0x9e8] ;  /* 0x00027a00ff026b82 */ /* 0x000e240000000a00 */
[----:B0-----:R-:W-:-:S05]  /*38b0*/  @P6 IMAD.HI.U32 R2, R21, R2, RZ ;  /* 0x0000000215026227 */ /* 0x001fca00078e00ff */
[----:B------:R-:W-:-:S07]  /*38c0*/  @P6 SHF.R.U32.HI R21, RZ, R3, R2 ;  /* 0x00000003ff156219 */ /* 0x000fce0000011602 */
.L_x_1242:
[----:B------:R-:W-:Y:S05]  /*38d0*/  BSYNC B0 ;  /* 0x0000000000007941 */ /* 0x000fea0003800000 */
.L_x_1240:
[----:B------:R-:W-:-:S04]  /*38e0*/  IMAD R0, R21, R4, -R56 ;  /* 0x0000000415007224 */ /* 0x000fc800078e0a38 */
[----:B------:R-:W-:-:S05]  /*38f0*/  IMAD.IADD R0, R0, 0x1, -R17 ;  /* 0x0000000100007824 */ /* 0x000fca00078e0a11 */
[----:B------:R-:W-:Y:S02]  /*3900*/  VIADDMNMX R5, R0, R4, R5, PT ;  /* 0x0000000400057246 */ /* 0x000fe40003800105 */
[----:B------:R-:W-:-:S07]  /*3910*/  VIMNMX R20, R20, R0, !PT ;  /* 0x0000000014147248 */ /* 0x000fce0007fe0100 */
.L_x_1239:
[----:B------:R-:W-:Y:S01]  /*3920*/  ISETP.GT.AND P1, PT, R20, 0x1, !P1 ;  /* 0x000000011400780c */ /* 0x000fe20004f24270 */
[----:B------:R-:W-:Y:S01]  /*3930*/  ULDC UR10, c[0x0][0x988] ;  /* 0x00026200000a7ab9 */ /* 0x000fe20000000800 */
[----:B------:R-:W-:Y:S01]  /*3940*/  FMNMX.FTZ R0, R25, R59, !PT ;  /* 0x0000003b19007209 */ /* 0x000fe20007810000 */
[----:B------:R-:W-:Y:S01]  /*3950*/  UISETP.NE.AND UP0, UPT, UR43, URZ, UPT ;  /* 0x0000003f2b00728c */ /* 0x000fe2000bf05270 */
[----:B------:R-:W-:Y:S01]  /*3960*/  ISETP.LT.OR P1, PT, R5, 0x2, P1 ;  /* 0x000000020500780c */ /* 0x000fe20000f21670 */
[----:B------:R-:W-:Y:S01]  /*3970*/  UMOV UR11, UR60 ;  /* 0x0000003c000b7c82 */ /* 0x000fe20008000000 */
[----:B------:R-:W-:Y:S01]  /*3980*/  FMNMX.FTZ R0, R61, R0, !PT ;  /* 0x000000003d007209 */ /* 0x000fe20007810000 */
[----:B------:R-:W-:Y:S01]  /*3990*/  VIADD R225, R152, 0xfffffffe ;  /* 0xfffffffe98e17836 */ /* 0x000fe20000000000 */
        /* <DEDUP_REMOVED lines=27> */
[----:B------:R-:W-:Y:S02]  /*3b50*/  ISETP.GT.AND P2, PT, R20, 0x8, !P2 ;  /* 0x000000081400780c */ /* 0x000fe40005744270 */
[----:B------:R-:W-:Y:S02]  /*3b60*/  FSEL R38, R38, -INF , !P1 ;  /* 0xff80000026267808 */ /* 0x000fe40004800000 */
[----:B------:R-:W-:Y:S02]  /*3b70*/  ISETP.NE.AND P1, PT, R36, RZ, PT ;  /* 0x000000ff2400720c */ /* 0x000fe40003f25270 */
[----:B------:R-:W-:Y:S02]  /*3b80*/  FMNMX.FTZ R0, R52, R3, !PT ;  /* 0x0000000334007209 */ /* 0x000fe40007810000 */
[----:B------:R-:W-:-:S02]  /*3b90*/  ISETP.GT.AND P1, PT, R20, 0x19, !P1 ;  /* 0x000000191400780c */ /* 0x000fc40004f24270 */
[C---:B------:R-:W-:Y:S02]  /*3ba0*/  ISETP.LT.OR P2, PT, R5.reuse, 0x9, P2 ;  /* 0x000000090500780c */ /* 0x040fe40001741670 */
[----:B------:R-:W-:Y:S02]  /*3bb0*/  ISETP.LT.OR P1, PT, R5, 0x1a, P1 ;  /* 0x0000001a0500780c */ /* 0x000fe40000f21670 */
[----:B------:R-:W-:Y:S02]  /*3bc0*/  FMNMX.FTZ R2, R53, R0, !PT ;  /* 0x0000000035027209 */ /* 0x000fe40007810000 */
[----:B------:R-:W-:Y:S02]  /*3bd0*/  FSEL R39, R39, -INF , !P1 ;  /* 0xff80000027277808 */ /* 0x000fe40004800000 */
[----:B------:R-:W-:Y:S01]  /*3be0*/  ISETP.NE.AND P1, PT, R66, RZ, PT ;  /* 0x000000ff4200720c */ /* 0x000fe20003f25270 */
[----:B------:R-:W0:Y:S01]  /*3bf0*/  SHFL.BFLY PT, R3, R2, 0x2, 0x1f ;  /* 0x0c401f0002037f89 */ /* 0x000e2200000e0000 */
        /* <DEDUP_REMOVED lines=14> */
[----:B------:R-:W-:Y:S01]  /*3ce0*/  ISETP.GT.AND P3, PT, R20, 0x30, !P3 ;  /* 0x000000301400780c */ /* 0x000fe20005f64270 */
        /* <DEDUP_REMOVED lines=10> */
[----:B------:R-:W-:-:S02]  /*3d90*/  ISETP.LT.OR P2, PT, R5, 0x2a, P2 ;  /* 0x0000002a0500780c */ /* 0x000fc40001741670 */
[----:B------:R-:W-:Y:S02]  /*3da0*/  FMNMX.FTZ R3, R35, R0, !PT ;  /* 0x0000000023037209 */ /* 0x000fe40007810000 */
[----:B------:R-:W-:Y:S02]  /*3db0*/  ISETP.GT.AND P4, PT, R20, 0x31, !P4 ;  /* 0x000000311400780c */ /* 0x000fe40006784270 */
[----:B------:R-:W-:Y:S02]  /*3dc0*/  FMNMX.FTZ R0, R38, R3, !PT ;  /* 0x0000000326007209 */ /* 0x000fe40007810000 */
[----:B0-----:R-:W-:Y:S02]  /*3dd0*/  FMNMX.FTZ R4, R21, R4, !PT ;  /* 0x0000000415047209 */ /* 0x001fe40007810000 */
[----:B------:R-:W-:Y:S02]  /*3de0*/  FMNMX.FTZ R3, R39, R0, !PT ;  /* 0x0000000027037209 */ /* 0x000fe40007810000 */
[----:B------:R-:W-:Y:S01]  /*3df0*/  ISETP.LT.OR P3, PT, R5, 0x31, P3 ;  /* 0x000000310500780c */ /* 0x000fe20001f61670 */
[----:B------:R-:W-:Y:S01]  /*3e00*/  FMUL.FTZ R2, R4, UR10 ;  /* 0x0000000a04027c20 */ /* 0x000fe20008410000 */
[----:B------:R-:W-:-:S02]  /*3e10*/  FMNMX.FTZ R0, R42, R3, !PT ;  /* 0x000000032a007209 */ /* 0x000fc40007810000 */
[----:B------:R-:W-:Y:S02]  /*3e20*/  FSEL R47, R47, -INF , !P2 ;  /* 0xff8000002f2f7808 */ /* 0x000fe40005000000 */
[----:B------:R-:W-:Y:S02]  /*3e30*/  FMNMX.FTZ R3, R43, R0, !PT ;  /* 0x000000002b037209 */ /* 0x000fe40007810000 */
[----:B------:R-:W-:Y:S02]  /*3e40*/  FSETP.NEU.FTZ.AND P1, PT, R4, -INF , PT ;  /* 0xff8000000400780b */ /* 0x000fe40003f3d000 */
[----:B------:R-:W-:Y:S02]  /*3e50*/  FMNMX.FTZ R0, R46, R3, !PT ;  /* 0x000000032e007209 */ /* 0x000fe40007810000 */
[----:B------:R-:W-:Y:S02]  /*3e60*/  ISETP.NE.AND P6, PT, R24, RZ, PT ;  /* 0x000000ff1800720c */ /* 0x000fe40003fc5270 */
[----:B------:R-:W-:-:S02]  /*3e70*/  ISETP.GT.AND P5, PT, R20, 0x38, !P5 ;  /* 0x000000381400780c */ /* 0x000fc40006fa4270 */
[----:B------:R-:W-:Y:S02]  /*3e80*/  ISETP.LT.OR P4, PT, R5, 0x32, P4 ;  /* 0x000000320500780c */ /* 0x000fe40002781670 */
[----:B------:R-:W-:Y:S02]  /*3e90*/  FSEL R50, R50, -INF , !P3 ;  /* 0xff80000032327808 */ /* 0x000fe40005800000 */
[----:B------:R-:W-:Y:S02]  /*3ea0*/  FMNMX.FTZ R3, R47, R0, !PT ;  /* 0x000000002f037209 */ /* 0x000fe40007810000 */
[----:B------:R-:W-:Y:S02]  /*3eb0*/  FSEL R24, R2, RZ, P1 ;  /* 0x000000ff02187208 */ /* 0x000fe40000800000 */
[----:B------:R-:W-:Y:S02]  /*3ec0*/  ISETP.GT.AND P1, PT, R20, 0x39, !P6 ;  /* 0x000000391400780c */ /* 0x000fe40007724270 */
[----:B------:R-:W-:Y:S01]  /*3ed0*/  ISETP.LT.OR P5, PT, R5, 0x39, P5 ;  /* 0x000000390500780c */ /* 0x000fe20002fa1670 */
[--C-:B------:R-:W-:Y:S01]  /*3ee0*/  FFMA.FTZ R2, R25, UR10, -R24.reuse ;  /* 0x0000000a19027c23 */ /* 0x100fe20008010818 */
[----:B------:R-:W-:Y:S01]  /*3ef0*/  FSEL R51, R51, -INF , !P4 ;  /* 0xff80000033337808 */ /* 0x000fe20006000000 */
[--C-:B------:R-:W-:Y:S01]  /*3f00*/  FFMA.FTZ R20, R59, UR10, -R24.reuse ;  /* 0x0000000a3b147c23 */ /* 0x100fe20008010818 */
[----:B------:R-:W-:Y:S01]  /*3f10*/  FMNMX.FTZ R0, R50, R3, !PT ;  /* 0x0000000332007209 */ /* 0x000fe20007810000 */
[----:B------:R0:W-:Y:S01]  /*3f20*/  MUFU.EX2 R196, R2 ;  /* 0x0000000200c47308 */ /* 0x0001e20000000800 */
[----:B------:R-:W-:Y:S01]  /*3f30*/  ISETP.LT.OR P1, PT, R5, 0x3a, P1 ;  /* 0x0000003a0500780c */ /* 0x000fe20000f21670 */
[--C-:B------:R-:W-:Y:S01]  /*3f40*/  FFMA.FTZ R21, R29, UR10, -R24.reuse ;  /* 0x0000000a1d157c23 */ /* 0x100fe20008010818 */
[----:B------:R-:W-:Y:S01]  /*3f50*/  FSEL R54, R54, -INF , !P5 ;  /* 0xff80000036367808 */ /* 0x000fe20006800000 */
[--C-:B------:R-:W-:Y:S01]  /*3f60*/  FFMA.FTZ R25, R63, UR10, -R24.reuse ;  /* 0x0000000a3f197c23 */ /* 0x100fe20008010818 */
[----:B------:R-:W-:Y:S01]  /*3f70*/  FMNMX.FTZ R3, R51, R0, !PT ;  /* 0x0000000033037209 */ /* 0x000fe20007810000 */
[--C-:B------:R-:W-:Y:S01]  /*3f80*/  FFMA.FTZ R28, R65, UR10, -R24.reuse ;  /* 0x0000000a411c7c23 */ /* 0x100fe20008010818 */
[----:B------:R-:W-:Y:S01]  /*3f90*/  FSEL R55, R55, -INF , !P1 ;  /* 0xff80000037377808 */ /* 0x000fe20004800000 */
[----:B------:R1:W2:Y:S01]  /*3fa0*/  MUFU.EX2 R5, R20 ;  /* 0x0000001400057308 */ /* 0x0002a20000000800 */
[----:B------:R-:W-:Y:S01]  /*3fb0*/  FMNMX.FTZ R0, R54, R3, !PT ;  /* 0x0000000336007209 */ /* 0x000fe20007810000 */
[--C-:B0-----:R-:W-:Y:S01]  /*3fc0*/  FFMA.FTZ R2, R61, UR10, -R24.reuse ;  /* 0x0000000a3d027c23 */ /* 0x101fe20008010818 */
[--C-:B------:R-:W-:Y:S01]  /*3fd0*/  FFMA.FTZ R29, R37, UR10, -R24.reuse ;  /* 0x0000000a251d7c23 */ /* 0x100fe20008010818 */
[--C-:B------:R-:W-:Y:S01]  /*3fe0*/  FFMA.FTZ R32, R67, UR10, -R24.reuse ;  /* 0x0000000a43207c23 */ /* 0x100fe20008010818 */
[----:B------:R-:W-:Y:S01]  /*3ff0*/  FMNMX.FTZ R0, R55, R0, !PT ;  /* 0x0000000037007209 */ /* 0x000fe20007810000 */
[--C-:B------:R-:W-:Y:S01]  /*4000*/  FFMA.FTZ R36, R69, UR10, -R24.reuse ;  /* 0x0000000a45247c23 */ /* 0x100fe20008010818 */
[--C-:B------:R-:W-:Y:S01]  /*4010*/  FFMA.FTZ R45, R45, UR10, -R24.reuse ;  /* 0x0000000a2d2d7c23 */ /* 0x100fe20008010818 */
[----:B------:R0:W-:Y:S01]  /*4020*/  MUFU.EX2 R198, R2 ;  /* 0x0000000200c67308 */ /* 0x0001e20000000800 */
[--C-:B-1----:R-:W-:Y:S01]  /*4030*/  FFMA.FTZ R20, R33, UR10, -R24.reuse ;  /* 0x0000000a21147c23 */ /* 0x102fe20008010818 */
[----:B------:R-:W0:Y:S01]  /*4040*/  SHFL.BFLY PT, R3, R0, 0x2, 0x1f ;  /* 0x0c401f0000037f89 */ /* 0x000e2200000e0000 */
[--C-:B------:R-:W-:Y:S01]  /*4050*/  FFMA.FTZ R48, R48, UR10, -R24.reuse ;  /* 0x0000000a30307c23 */ /* 0x100fe20008010818 */
[--C-:B------:R-:W-:Y:S01]  /*4060*/  FFMA.FTZ R49, R49, UR10, -R24.reuse ;  /* 0x0000000a31317c23 */ /* 0x100fe20008010818 */
[----:B------:R-:W-:Y:S01]  /*4070*/  FFMA.FTZ R52, R52, UR10, -R24 ;  /* 0x0000000a34347c23 */ /* 0x000fe20008010818 */
[----:B------:R-:W-:-:S02]  /*4080*/  R2UR UR4, R22 ;  /* 0x00000000160472ca */ /* 0x000fc400000e0000 */
[----:B------:R-:W-:Y:S08]  /*4090*/  MUFU.EX2 R21, R21 ;  /* 0x0000001500157308 */ /* 0x000ff00000000800 */
[----:B------:R-:W-:Y:S03]  /*40a0*/  MUFU.EX2 R25, R25 ;  /* 0x0000001900197308 */ /* 0x000fe60000000800 */
[----:B------:R-:W-:-:S05]  /*40b0*/  UISETP.NE.AND UP1, UPT, UR4, URZ, UPT ;  /* 0x0000003f0400728c */ /* 0x000fca000bf25270 */
[----:B------:R-:W1:Y:S01]  /*40c0*/  MUFU.EX2 R20, R20 ;  /* 0x0000001400147308 */ /* 0x000e620000000800 */
[----:B0-----:R-:W-:Y:S01]  /*40d0*/  FMNMX.FTZ R2, R0, R3, !PT ;  /* 0x0000000300027209 */ /* 0x001fe20007810000 */
[--C-:B------:R-:W-:Y:S01]  /*40e0*/  FFMA.FTZ R0, R41, UR10, -R24.reuse ;  /* 0x0000000a29007c23 */ /* 0x100fe20008010818 */
[----:B--2---:R-:W-:Y:S01]  /*40f0*/  FADD.FTZ R41, R196, R5 ;  /* 0x00000005c4297221 */ /* 0x004fe20000010000 */
[----:B------:R-:W-:Y:S01]  /*4100*/  FFMA.FTZ R24, R53, UR10, -R24 ;  /* 0x0000000a35187c23 */ /* 0x000fe20008010818 */
[----:B------:R-:W-:Y:S01]  /*4110*/  F2FP.BF16.F32.PACK_AB R196, R5, R196 ;  /* 0x000000c405c4723e */ /* 0x000fe200000010ff */
[----:B------:R-:W0:Y:S02]  /*4120*/  SHFL.BFLY PT, R3, R2, 0x1, 0x1f ;  /* 0x0c201f0002037f89 */ /* 0x000e2400000e0000 */
[----:B------:R2:W-:Y:S01]  /*4130*/  MUFU.EX2 R33, R0 ;  /* 0x0000000000217308 */ /* 0x0005e20000000800 */
[----:B------:R-:W-:Y:S01]  /*4140*/  @UP1 ULDC UR4, c[0x0][0x44c] ;  /* 0x0001130000041ab9 */ /* 0x000fe20000000800 */
[----:B------:R-:W-:Y:S01]  /*4150*/  @UP1 ULDC UR14, c[0x0][0x450] ;  /* 0x00011400000e1ab9 */ /* 0x000fe20000000800 */
[----:B------:R-:W-:-:S05]  /*4160*/  UIMAD.WIDE.U32 UR4, UR60, UR4, URZ ;  /* 0x000000043c0472a5 */ /* 0x000fca000f8e003f */
[----:B------:R-:W3:Y:S01]  /*4170*/  MUFU.EX2 R28, R28 ;  /* 0x0000001c001c7308 */ /* 0x000ee20000000800 */
[----:B-1----:R-:W-:Y:S01]  /*4180*/  F2FP.BF16.F32.PACK_AB R192, R20, R25 ;  /* 0x0000001914c0723e */ /* 0x002fe200000010ff */
[----:B------:R-:W-:Y:S02]  /*4190*/  @UP1 UMOV UR4, UR5 ;  /* 0x0000000500041c82 */ /* 0x000fe40008000000 */
[----:B------:R-:W-:-:S04]  /*41a0*/  @UP1 USHF.R.U32.HI UR11, URZ, UR14, UR4 ;  /* 0x0000000e3f0b1299 */ /* 0x000fc80008011604 */
[----:B------:R-:W1:Y:S01]  /*41b0*/  MUFU.EX2 R29, R29 ;  /* 0x0000001d001d7308 */ /* 0x000e620000000800 */
[----:B------:R-:W-:-:S04]  /*41c0*/  UIADD3 UR48, UR48, UR11, URZ ;  /* 0x0000000b30307290 */ /* 0x000fc8000fffe03f */
[----:B------:R-:W-:Y:S01]  /*41d0*/  UIADD3 UR7, UR48, UR7, URZ ;  /* 0x0000000730077290 */ /* 0x000fe2000fffe03f */
[----:B0-----:R-:W-:Y:S01]  /*41e0*/  FMNMX.FTZ R3, R2, R3, !PT ;  /* 0x0000000302037209 */ /* 0x001fe20007810000 */
[----:B------:R-:W-:Y:S01]  /*41f0*/  FADD.FTZ R2, R198, R41 ;  /* 0x00000029c6027221 */ /* 0x000fe20000010000 */
[----:B------:R-:W0:Y:S01]  /*4200*/  MUFU.EX2 R32, R32 ;  /* 0x0000002000207308 */ /* 0x000e220000000800 */
[----:B------:R-:W-:Y:S02]  /*4210*/  F2FP.BF16.F32.PACK_AB R198, R21, R198 ;  /* 0x000000c615c6723e */ /* 0x000fe400000010ff */
[C---:B--2---:R-:W-:Y:S01]  /*4220*/  FMUL.FTZ R0, R3.reuse, UR10 ;  /* 0x0000000a03007c20 */ /* 0x044fe20008410000 */
        /* <DEDUP_REMOVED lines=13> */
[----:B------:R-:W-:Y:S01]  /*4300*/  FADD.FTZ R41, R20, R41 ;  /* 0x0000002914297221 */ /* 0x000fe20000010000 */
[--C-:B------:R-:W-:Y:S01]  /*4310*/  FFMA.FTZ R38, R38, UR10, -R0.reuse ;  /* 0x0000000a26267c23 */ /* 0x100fe20008010800 */
[--C-:B------:R-:W-:Y:S01]  /*4320*/  FFMA.FTZ R39, R39, UR10, -R0.reuse ;  /* 0x0000000a27277c23 */ /* 0x100fe20008010800 */
[--C-:B------:R-:W-:Y:S01]  /*4330*/  FFMA.FTZ R42, R42, UR10, -R0.reuse ;  /* 0x0000000a2a2a7c23 */ /* 0x100fe20008010800 */
[----:B---3--:R-:W-:Y:S01]  /*4340*/  FADD.FTZ R2, R28, R41 ;  /* 0x000000291c027221 */ /* 0x008fe20000010000 */
[--C-:B------:R-:W-:Y:S01]  /*4350*/  FFMA.FTZ R43, R43, UR10, -R0.reuse ;  /* 0x0000000a2b2b7c23 */ /* 0x100fe20008010800 */
[----:B------:R-:W-:Y:S01]  /*4360*/  FFMA.FTZ R46, R46, UR10, -R0 ;  /* 0x0000000a2e2e7c23 */ /* 0x000fe20008010800 */
[----:B------:R-:W2:Y:S01]  /*4370*/  MUFU.EX2 R27, R27 ;  /* 0x0000001b001b7308 */ /* 0x000ea20000000800 */
[----:B-1----:R-:W-:Y:S01]  /*4380*/  FADD.FTZ R53, R29, R2 ;  /* 0x000000021d357221 */ /* 0x002fe20000010000 */
[--C-:B------:R-:W-:Y:S01]  /*4390*/  FFMA.FTZ R47, R47, UR10, -R0.reuse ;  /* 0x0000000a2f2f7c23 */ /* 0x100fe20008010800 */
[--C-:B------:R-:W-:Y:S01]  /*43a0*/  FFMA.FTZ R50, R50, UR10, -R0.reuse ;  /* 0x0000000a32327c23 */ /* 0x100fe20008010800 */
[--C-:B------:R-:W-:Y:S01]  /*43b0*/  FFMA.FTZ R51, R51, UR10, -R0.reuse ;  /* 0x0000000a33337c23 */ /* 0x100fe20008010800 */
[--C-:B------:R-:W-:Y:S01]  /*43c0*/  FFMA.FTZ R54, R54, UR10, -R0.reuse ;  /* 0x0000000a36367c23 */ /* 0x100fe20008010800 */
[----:B------:R-:W-:Y:S01]  /*43d0*/  FFMA.FTZ R0, R55, UR10, -R0 ;  /* 0x0000000a37007c23 */ /* 0x000fe20008010800 */
[----:B------:R-:W-:Y:S01]  /*43e0*/  F2FP.BF16.F32.PACK_AB R194, R29, R28 ;  /* 0x0000001c1dc2723e */ /* 0x000fe200000010ff */
[----:B------:R-:W1:Y:S01]  /*43f0*/  MUFU.EX2 R30, R30 ;  /* 0x0000001e001e7308 */ /* 0x000e620000000800 */
[----:B0-----:R-:W-:-:S07]  /*4400*/  F2FP.BF16.F32.PACK_AB R188, R33, R32 ;  /* 0x0000002021bc723e */ /* 0x001fce00000010ff */
[----:B------:R-:W0:Y:S01]  /*4410*/  MUFU.EX2 R31, R31 ;  /* 0x0000001f001f7308 */ /* 0x000e220000000800 */
[----:B--2---:R-:W-:Y:S01]  /*4420*/  FADD.FTZ R41, R26, R27 ;  /* 0x0000001b1a297221 */ /* 0x004fe20000010000 */
[----:B------:R-:W-:-:S06]  /*4430*/  F2FP.BF16.F32.PACK_AB R197, R27, R26 ;  /* 0x0000001a1bc5723e */ /* 0x000fcc00000010ff */
[----:B------:R-:W2:Y:S01]  /*4440*/  MUFU.EX2 R34, R34 ;  /* 0x0000002200227308 */ /* 0x000ea20000000800 */
[----:B-1----:R-:W-:-:S07]  /*4450*/  FADD.FTZ R2, R30, R41 ;  /* 0x000000291e027221 */ /* 0x002fce0000010000 */
[----:B------:R-:W1:Y:S01]  /*4460*/  MUFU.EX2 R35, R35 ;  /* 0x0000002300237308 */ /* 0x000e620000000800 */
[C---:B0-----:R-:W-:Y:S01]  /*4470*/  FADD.FTZ R41, R31.reuse, R2 ;  /* 0x000000021f297221 */ /* 0x041fe20000010000 */
[----:B------:R-:W-:-:S06]  /*4480*/  F2FP.BF16.F32.PACK_AB R199, R31, R30 ;  /* 0x0000001e1fc7723e */ /* 0x000fcc00000010ff */
[----:B------:R-:W0:Y:S01]  /*4490*/  MUFU.EX2 R38, R38 ;  /* 0x0000002600267308 */ /* 0x000e220000000800 */
[----:B--2---:R-:W-:-:S07]  /*44a0*/  FADD.FTZ R2, R34, R41 ;  /* 0x0000002922027221 */ /* 0x004fce0000010000 */
[----:B------:R-:W2:Y:S01]  /*44b0*/  MUFU.EX2 R39, R39 ;  /* 0x0000002700277308 */ /* 0x000ea20000000800 */
[C---:B-1----:R-:W-:Y:S01]  /*44c0*/  FADD.FTZ R5, R35.reuse, R2 ;  /* 0x0000000223057221 */ /* 0x042fe20000010000 */
[----:B------:R-:W-:-:S06]  /*44d0*/  F2FP.BF16.F32.PACK_AB R193, R35, R34 ;  /* 0x0000002223c1723e */ /* 0x000fcc00000010ff */
[----:B------:R-:W1:Y:S01]  /*44e0*/  MUFU.EX2 R42, R42 ;  /* 0x0000002a002a7308 */ /* 0x000e620000000800 */
[----:B0-----:R-:W-:-:S07]  /*44f0*/  FADD.FTZ R2, R38, R5 ;  /* 0x0000000526027221 */ /* 0x001fce0000010000 */
[----:B------:R-:W0:Y:S01]  /*4500*/  MUFU.EX2 R43, R43 ;  /* 0x0000002b002b7308 */ /* 0x000e220000000800 */
[C---:B--2---:R-:W-:Y:S01]  /*4510*/  FADD.FTZ R5, R39.reuse, R2 ;  /* 0x0000000227057221 */ /* 0x044fe20000010000 */
        /* <DEDUP_REMOVED lines=12> */
[----:B0-----:R-:W-:-:S07]  /*45e0*/  F2FP.BF16.F32.PACK_AB R190, R45, R36 ;  /* 0x000000242dbe723e */ /* 0x001fce00000010ff */
[----:B------:R0:W-:Y:S01]  /*45f0*/  MUFU.EX2 R37, R24 ;  /* 0x0000001800257308 */ /* 0x0001e20000000800 */
[----:B--2---:R-:W-:-:S07]  /*4600*/  FADD.FTZ R2, R50, R5 ;  /* 0x0000000532027221 */ /* 0x004fce0000010000 */
[----:B------:R-:W2:Y:S01]  /*4610*/  MUFU.EX2 R51, R51 ;  /* 0x0000003300337308 */ /* 0x000ea20000000800 */
[----:B0-----:R-:W-:-:S04]  /*4620*/  FADD.FTZ R24, R32, R53 ;  /* 0x0000003520187221 */ /* 0x001fc80000010000 */
[----:B------:R-:W-:-:S03]  /*4630*/  FADD.FTZ R53, R33, R24 ;  /* 0x0000001821357221 */ /* 0x000fc60000010000 */
[----:B------:R-:W0:Y:S01]  /*4640*/  MUFU.EX2 R49, R49 ;  /* 0x0000003100317308 */ /* 0x000e220000000800 */
[----:B------:R-:W-:-:S04]  /*4650*/  FADD.FTZ R24, R36, R53 ;  /* 0x0000003524187221 */ /* 0x000fc80000010000 */
[----:B------:R-:W-:-:S03]  /*4660*/  FADD.FTZ R41, R45, R24 ;  /* 0x000000182d297221 */ /* 0x000fc60000010000 */
[----:B------:R-:W3:Y:S01]  /*4670*/  MUFU.EX2 R54, R54 ;  /* 0x0000003600367308 */ /* 0x000ee20000000800 */
[----:B-1----:R-:W-:Y:S01]  /*4680*/  FADD.FTZ R20, R48, R41 ;  /* 0x0000002930147221 */ /* 0x002fe20000010000 */
[C---:B--2---:R-:W-:Y:S01]  /*4690*/  FADD.FTZ R5, R51.reuse, R2 ;  /* 0x0000000233057221 */ /* 0x044fe20000010000 */
[----:B------:R-:W-:-:S05]  /*46a0*/  F2FP.BF16.F32.PACK_AB R185, R51, R50 ;  /* 0x0000003233b9723e */ /* 0x000fca00000010ff */
[----:B------:R-:W1:Y:S01]  /*46b0*/  MUFU.EX2 R52, R52 ;  /* 0x0000003400347308 */ /* 0x000e620000000800 */
[C---:B0-----:R-:W-:Y:S01]  /*46c0*/  FADD.FTZ R21, R49.reuse, R20 ;  /* 0x0000001431157221 */ /* 0x041fe20000010000 */
[----:B------:R-:W-:-:S06]  /*46d0*/  F2FP.BF16.F32.PACK_AB R184, R49, R48 ;  /* 0x0000003031b8723e */ /* 0x000fcc00000010ff */
[----:B------:R3:W0:Y:S02]  /*46e0*/  MUFU.EX2 R187, R0 ;  /* 0x0000000000bb7308 */ /* 0x0006240000000800 */
[----:B---3--:R-:W-:Y:S01]  /*46f0*/  FADD.FTZ R0, R54, R5 ;  /* 0x0000000536007221 */ /* 0x008fe20000010000 */
[----:B-1----:R-:W-:Y:S01]  /*4700*/  FADD.FTZ R20, R52, R21 ;  /* 0x0000001534147221 */ /* 0x002fe20000010000 */
[----:B------:R-:W-:-:S03]  /*4710*/  F2FP.BF16.F32.PACK_AB R186, R37, R52 ;  /* 0x0000003425ba723e */ /* 0x000fc600000010ff */
[----:B------:R-:W-:Y:S01]  /*4720*/  FADD.FTZ R20, R37, R20 ;  /* 0x0000001425147221 */ /* 0x000fe20000010000 */
[C---:B0-----:R-:W-:Y:S01]  /*4730*/  FADD.FTZ R5, R187.reuse, R0 ;  /* 0x00000000bb057221 */ /* 0x041fe20000010000 */
        /* <DEDUP_REMOVED lines=9> */
[----:B------:R-:W-:-:S07]  /*47d0*/  UIMAD.WIDE.U32 UR14, UR18, UR4, URZ ;  /* 0x00000004120e72a5 */ /* 0x000fce000f8e003f */
[----:B------:R-:W-:Y:S02]  /*47e0*/  @UP0 UMOV UR14, UR15 ;  /* 0x0000000f000e0c82 */ /* 0x000fe40008000000 */
[----:B------:R-:W-:-:S04]  /*47f0*/  @UP0 USHF.R.U32.HI UR18, URZ, UR5, UR14 ;  /* 0x000000053f120299 */ /* 0x000fc8000801160e */
[----:B------:R-:W-:Y:S01]  /*4800*/  ULOP3.LUT UR18, URZ, UR18, URZ, 0x33, !UPT ;  /* 0x000000123f127292 */ /* 0x000fe2000f8e333f */
[----:B------:R-:W-:Y:S11]  /*4810*/  BRA `(.L_x_1245) ;  /* 0x0000000000187947 */ /* 0x000ff60003800000 */
.L_x_1244:
[----:B------:R-:W-:Y:S02]  /*4820*/  ULDC UR11, c[0x0][0x9e4] ;  /* 0x00027900000b7ab9 */ /* 0x000fe40000000800 */
[----:B------:R-:W-:-:S11]  /*4830*/  UISETP.NE.AND UP0, UPT, UR11, 0x1, UPT ;  /* 0x000000010b00788c */ /* 0x000fd6000bf05270 */
[----:B------:R-:W-:Y:S02]  /*4840*/  @UP0 ULDC.64 UR4, c[0x0][0x9e8] ;  /* 0x00027a0000040ab9 */ /* 0x000fe40000000a00 */
[----:B------:R-:W-:-:S07]  /*4850*/  UIMAD.WIDE.U32 UR14, UR18, UR4, URZ ;  /* 0x00000004120e72a5 */ /* 0x000fce000f8e003f */
[----:B------:R-:W-:Y:S02]  /*4860*/  @UP0 UMOV UR14, UR15 ;  /* 0x0000000f000e0c82 */ /* 0x000fe40008000000 */
[----:B------:R-:W-:-:S12]  /*4870*/  @UP0 USHF.R.U32.HI UR18, URZ, UR5, UR14 ;  /* 0x000000053f120299 */ /* 0x000fd8000801160e */
.L_x_1245:
[----:B------:R-:W-:-:S04]  /*4880*/  UIMAD UR11, UR18, UR11, UR11 ;  /* 0x0000000b120b72a4 */ /* 0x000fc8000f8e020b */
[----:B------:R-:W-:-:S04]  /*4890*/  UISETP.LT.AND UP0, UPT, UR7, UR11, UPT ;  /* 0x0000000b0700728c */ /* 0x000fc8000bf01270 */
[----:B------:R-:W-:-:S12]  /*48a0*/  USEL UR7, UR7, UR11, UP0 ;  /* 0x0000000b07077287 */ /* 0x000fd80008000000 */
.L_x_1243:
        /* <DEDUP_REMOVED lines=19> */
[----:B------:R-:W-:Y:S02]  /*49e0*/  CS2R R128, SRZ ;  /* 0x0000000000807805 */ /* 0x000fe4000001ff00 */
[----:B------:R-:W-:Y:S02]  /*49f0*/  CS2R R126, SRZ ;  /* 0x00000000007e7805 */ /* 0x000fe4000001ff00 */
[----:B------:R-:W-:Y:S02]  /*4a00*/  CS2R R124, SRZ ;  /* 0x00000000007c7805 */ /* 0x000fe4000001ff00 */
[----:B------:R-:W-:Y:S02]  /*4a10*/  CS2R R122, SRZ ;  /* 0x00000000007a7805 */ /* 0x000fe4000001ff00 */
[----:B------:R-:W-:Y:S02]  /*4a20*/  ISETP.GE.AND P1, PT, R225, UR54, PT ;  /* 0x00000036e1007c0c */ /* 0x000fe4000bf26270 */
        /* <DEDUP_REMOVED lines=50> */
[----:B------:R-:W-:Y:S01]  /*4d50*/  IMAD.MOV.U32 R224, RZ, RZ, R3 ;  /* 0x000000ffffe07224 */ /* 0x000fe200078e0003 */
[----:B------:R-:W-:Y:S01]  /*4d60*/  UMOV UR7, UR38 ;  /* 0x0000002600077c82 */ /* 0x000fe20008000000 */
[----:B------:R-:W-:Y:S01]  /*4d70*/  IMAD.MOV.U32 R21, RZ, RZ, R4 ;  /* 0x000000ffff157224 */ /* 0x000fe200078e0004 */
[----:B------:R-:W-:Y:S01]  /*4d80*/  UMOV UR4, UR39 ;  /* 0x0000002700047c82 */ /* 0x000fe20008000000 */
[----:B------:R-:W-:Y:S01]  /*4d90*/  IMAD.MOV.U32 R0, RZ, RZ, 0x3f800000 ;  /* 0x3f800000ff007424 */ /* 0x000fe200078e00ff */
[----:B------:R-:W-:Y:S01]  /*4da0*/  ULDC UR55, c[0x0][0x9e4] ;  /* 0x0002790000377ab9 */ /* 0x000fe20000000800 */
[----:B------:R-:W-:-:S07]  /*4db0*/  IMAD.MOV.U32 R151, RZ, RZ, RZ ;  /* 0x000000ffff977224 */ /* 0x000fce00078e00ff */
.L_x_1265:
[----:B------:R-:W-:-:S04]  /*4dc0*/  UISETP.NE.AND UP0, UPT, UR4, 0x1, UPT ;  /* 0x000000010400788c */ /* 0x000fc8000bf05270 */
[----:B------:R-:W-:-:S04]  /*4dd0*/  USEL UR38, URZ, 0x1, UP0 ;  /* 0x000000013f267887 */ /* 0x000fc80008000000 */
[----:B------:R-:W-:Y:S01]  /*4de0*/  ULOP3.LUT UR38, UR7, UR38, URZ, 0x3c, !UPT ;  /* 0x0000002607267292 */ /* 0x000fe2000f8e3c3f */
[----:B------:R-:W-:Y:S11]  /*4df0*/  @!P0 BRA `(.L_x_1247) ;  /* 0x0000000000048947 */ /* 0x000ff60003800000 */
[----:B------:R-:W-:Y:S01]  /*4e00*/  BPT.TRAP 0x1 ;  /* 0x000000040000795c */ /* 0x000fe20000300000 */
.L_x_1247:
[----:B------:R-:W-:Y:S01]  /*4e10*/  UIADD3 UR39, UR4, 0x1, URZ ;  /* 0x0000000104277890 */ /* 0x000fe2000fffe03f */
[----:B------:R-:W-:-:S03]  /*4e20*/  IMAD.U32 R3, RZ, RZ, UR38 ;  /* 0x00000026ff037e24 */ /* 0x000fc6000f8e00ff */
[----:B------:R-:W-:Y:S02]  /*4e30*/  UISETP.NE.AND UP0, UPT, UR39, 0x2, UPT ;  /* 0x000000022700788c */ /* 0x000fe4000bf05270 */
[----:B------:R-:W-:Y:S02]  /*4e40*/  SHF.L.U32 R3, R3, 0x1f, RZ ;  /* 0x0000001f03037819 */ /* 0x000fe400000006ff */
[----:B------:R-:W-:-:S04]  /*4e50*/  USEL UR39, UR39, URZ, UP0 ;  /* 0x0000003f27277287 */ /* 0x000fc80008000000 */
[----:B------:R-:W-:-:S09]  /*4e60*/  ULEA UR6, UR39, UR40, 0x3 ;  /* 0x0000002827067291 */ /* 0x000fd2000f8e183f */
[----:B------:R0:W1:Y:S01]  /*4e70*/  SYNCS.PHASECHK.TRANS64.TRYWAIT P1, [UR6+0x30830], R3 ;  /* 0x03083003ff0075a7 */ /* 0x0000620008020146 */
[----:B------:R-:W-:Y:S05]  /*4e80*/  @!P0 BRA `(.L_x_1248) ;  /* 0x0000000000048947 */ /* 0x000fea0003800000 */
[----:B------:R-:W-:Y:S01]  /*4e90*/  BPT.TRAP 0x1 ;  /* 0x000000040000795c */ /* 0x000fe20000300000 */
.L_x_1248:
[-C--:B------:R-:W-:Y:S01]  /*4ea0*/  FMUL.FTZ R24, R24, R2.reuse ;  /* 0x0000000218187220 */ /* 0x080fe20000410000 */
[----:B------:R-:W-:Y:S01]  /*4eb0*/  FMUL.FTZ R25, R25, R2 ;  /* 0x0000000219197220 */ /* 0x000fe20000410000 */
[----:B-1----:R-:W-:Y:S06]  /*4ec0*/  @P1 BRA `(.L_x_1249) ;  /* 0x0000000000081947 */ /* 0x002fec0003800000 */
[----:B------:R-:W1:Y:S02]  /*4ed0*/  SYNCS.PHASECHK.TRANS64.TRYWAIT P1, [UR6+0x30830], R3 ;  /* 0x03083003ff0075a7 */ /* 0x000e640008020146 */
[----:B-1----:R-:W-:Y:S05]  /*4ee0*/  @!P1 BRA `(.L_x_1250) ;  /* 0x00000138000c9947 */ /* 0x002fea0003800000 */
.L_x_1249:
[----:B------:R-:W-:Y:S01]  /*4ef0*/  R2UR UR48, R18 ;  /* 0x00000000123072ca */ /* 0x000fe200000e0000 */
[----:B------:R-:W-:Y:S01]  /*4f00*/  ULEA UR5, UR39, UR61, 0xb ;  /* 0x0000003d27057291 */ /* 0x000fe2000f8e583f */
[----:B------:R-:W-:Y:S01]  /*4f10*/  R2UR UR49, R19 ;  /* 0x00000000133172ca */ /* 0x000fe200000e0000 */
[----:B------:R-:W-:Y:S01]  /*4f20*/  WARPGROUP.ARRIVE ;  /* 0x00000000000079c5 */ /* 0x000fe20000000000 */
[----:B------:R-:W-:Y:S01]  /*4f30*/  UMOV UR51, 0x40000040 ;  /* 0x4000004000337882 */ /* 0x000fe20000000000 */
[----:B------:R-:W-:Y:S01]  /*4f40*/  UIADD3 UR10, UR5, 0x206, URZ ;  /* 0x00000206050a7890 */ /* 0x000fe2000fffe03f */
[-C--:B------:R-:W-:Y:S01]  /*4f50*/  FMUL.FTZ R28, R28, R2.reuse ;  /* 0x000000021c1c7220 */ /* 0x080fe20000410000 */
[----:B------:R-:W-:Y:S01]  /*4f60*/  UMOV UR11, 0x40000040 ;  /* 0x40000040000b7882 */ /* 0x000fe20000000000 */
[----:B------:R-:W-:Y:S01]  /*4f70*/  UMOV UR50, UR5 ;  /* 0x0000000500327c82 */ /* 0x000fe20008000000 */
[----:B------:R-:W-:Y:S01]  /*4f80*/  UIADD3 UR14, UR5, 0x400, URZ ;  /* 0x00000400050e7890 */ /* 0x000fe2000fffe03f */
[-C--:B------:R-:W-:Y:S01]  /*4f90*/  FMUL.FTZ R29, R29, R2.reuse ;  /* 0x000000021d1d7220 */ /* 0x080fe20000410000 */
[----:B------:R-:W-:Y:S01]  /*4fa0*/  UMOV UR15, 0x40000040 ;  /* 0x40000040000f7882 */ /* 0x000fe20000000000 */
[----:B------:R-:W-:Y:S01]  /*4fb0*/  UIADD3 UR18, UR5, 0x402, URZ ;  /* 0x0000040205127890 */ /* 0x000fe2000fffe03f */
[-C--:B------:R-:W-:Y:S01]  /*4fc0*/  FMUL.FTZ R32, R32, R2.reuse ;  /* 0x0000000220207220 */ /* 0x080fe20000410000 */
[----:B------:R-:W-:Y:S01]  /*4fd0*/  UMOV UR19, 0x40000040 ;  /* 0x4000004000137882 */ /* 0x000fe20000000000 */
[----:B------:R-:W-:Y:S01]  /*4fe0*/  HGMMA.64x64x16.F32.BF16 R152, gdesc[UR48], RZ, !UPT, gsb0 ;  /* 0x00e00000309879f0 */ /* 0x000fe2000c0018ff */
[----:B------:R-:W-:Y:S01]  /*4ff0*/  R2UR UR48, R14 ;  /* 0x000000000e3072ca */ /* 0x000fe200000e0000 */
[----:B------:R-:W-:Y:S01]  /*5000*/  UIADD3 UR50, UR5, 0x2, URZ ;  /* 0x0000000205327890 */ /* 0x000fe2000fffe03f */
[----:B------:R-:W-:Y:S01]  /*5010*/  R2UR UR49, R15 ;  /* 0x000000000f3172ca */ /* 0x000fe200000e0000 */
        /* <DEDUP_REMOVED lines=149> */
[----:B------:R-:W-:-:S09]  /*5970*/  WARPGROUP.ARRIVE ;  /* 0x00000000000079c5 */ /* 0x000fd20000000000 */
        /* <DEDUP_REMOVED lines=15> */
[----:B------:R-:W-:Y:S01]  /*5a70*/  UIADD3 UR50, UR5, 0x204, URZ ;  /* 0x0000020405327890 */ /* 0x000fe2000fffe03f */
[----:B------:R-:W-:Y:S01]  /*5a80*/  UMOV UR51, 0x40000040 ;  /* 0x4000004000337882 */ /* 0x000fe20000000000 */
[----:B------:R-:W-:Y:S01]  /*5a90*/  UMOV UR48, UR56 ;  /* 0x0000003800307c82 */ /* 0x000fe20008000000 */
[----:B------:R-:W-:Y:S01]  /*5aa0*/  UMOV UR49, UR57 ;  /* 0x0000003900317c82 */ /* 0x000fe20008000000 */
        /* <DEDUP_REMOVED lines=37> */
.L_x_1251:
[----:B------:R-:W-:Y:S01]  /*5d00*/  ULEA UR5, UR4, UR40, 0x3 ;  /* 0x0000002804057291 */ /* 0x000fe2000f8e183f */
[----:B------:R-:W-:-:S05]  /*5d10*/  IMAD.U32 R0, RZ, RZ, UR7 ;  /* 0x00000007ff007e24 */ /* 0x000fca000f8e00ff */
[----:B------:R-:W-:-:S04]  /*5d20*/  SHF.L.U32 R0, R0, 0x1f, RZ ;  /* 0x0000001f00007819 */ /* 0x000fc800000006ff */
[----:B------:R2:W3:Y:S01]  /*5d30*/  SYNCS.PHASECHK.TRANS64.TRYWAIT P1, [UR5+0x30850], R0 ;  /* 0x03085000ff0075a7 */ /* 0x0004e20008020145 */
[----:B------:R-:W-:Y:S05]  /*5d40*/  @!P0 BRA `(.L_x_1252) ;  /* 0x0000000000048947 */ /* 0x000fea0003800000 */
[----:B------:R-:W-:Y:S01]  /*5d50*/  BPT.TRAP 0x1 ;  /* 0x000000040000795c */ /* 0x000fe20000300000 */
.L_x_1252:
[----:B---3--:R-:W-:Y:S05]  /*5d60*/  @P1 BRA `(.L_x_1253) ;  /* 0x0000000000081947 */ /* 0x008fea0003800000 */
[----:B------:R-:W3:Y:S02]  /*5d70*/  SYNCS.PHASECHK.TRANS64.TRYWAIT P1, [UR5+0x30850], R0 ;  /* 0x03085000ff0075a7 */ /* 0x000ee40008020145 */
[----:B---3--:R-:W-:Y:S05]  /*5d80*/  @!P1 BRA `(.L_x_1254) ;  /* 0x00000128007c9947 */ /* 0x008fea0003800000 */
.L_x_1253:
[----:B------:R-:W-:Y:S01]  /*5d90*/  UIADD3 UR7, UR40, 0x400, URZ ;  /* 0x0000040028077890 */ /* 0x000fe2000fffe03f */
[----:B------:R-:W-:Y:S01]  /*5da0*/  WARPGROUP.ARRIVE ;  /* 0x00000000000079c5 */ /* 0x000fe20000000000 */
[----:B------:R-:W-:Y:S02]  /*5db0*/  UMOV UR11, 0x40000040 ;  /* 0x40000040000b7882 */ /* 0x000fe40000000000 */
        /* <DEDUP_REMOVED lines=27> */
.L_x_1255:
[----:B------:R-:W-:Y:S01]  /*5f70*/  R2UR UR4, R22 ;  /* 0x00000000160472ca */ /* 0x000fe200000e0000 */
[----:B------:R-:W4:Y:S01]  /*5f80*/  S2UR UR7, SR_CgaCtaId ;  /* 0x00000000000779c3 */ /* 0x000f220000008800 */
[----:B------:R-:W-:Y:S01]  /*5f90*/  VIADD R187, R23, UR60 ;  /* 0x0000003c17bb7c36 */ /* 0x000fe20008000000 */
[----:B------:R-:W-:Y:S01]  /*5fa0*/  UIADD3 UR6, UR6, 0x30840, URZ ;  /* 0x0003084006067890 */ /* 0x000fe2000fffe03f */
[----:B------:R-:W-:Y:S01]  /*5fb0*/  IMAD.U32 R185, RZ, RZ, UR41 ;  /* 0x00000029ffb97e24 */ /* 0x000fe2000f8e00ff */
[----:B------:R-:W-:-:S08]  /*5fc0*/  UISETP.NE.AND UP0, UPT, UR43, URZ, UPT ;  /* 0x0000003f2b00728c */ /* 0x000fd0000bf05270 */
[----:B------:R-:W-:-:S06]  /*5fd0*/  UISETP.NE.AND UP1, UPT, UR4, URZ, UPT ;  /* 0x0000003f0400728c */ /* 0x000fcc000bf25270 */
[----:B------:R-:W-:Y:S02]  /*5fe0*/  PLOP3.LUT P1, PT, PT, PT, UP1, 0x80, 0x0 ;  /* 0x000000000000781c */ /* 0x000fe40003f2f018 */
[----:B------:R-:W-:-:S03]  /*5ff0*/  PLOP3.LUT P2, PT, PT, PT, UP1, 0x80, 0x0 ;  /* 0x000000000000781c */ /* 0x000fc60003f4f018 */
[----:B------:R-:W-:Y:S01]  /*6000*/  @UP1 ULDC UR4, c[0x0][0x44c] ;  /* 0x0001130000041ab9 */ /* 0x000fe20000000800 */
[----:B----4-:R-:W-:-:S03]  /*6010*/  UPRMT UR6, UR7, 0x654, UR6 ;  /* 0x0000065407067896 */ /* 0x010fc60008000006 */
[----:B------:R-:W-:-:S04]  /*6020*/  ULDC UR7, c[0x0][0x9e0] ;  /* 0x0002780000077ab9 */ /* 0x000fc80000000800 */
[----:B--23--:R-:W-:Y:S01]  /*6030*/  @P1 IMAD.HI.U32 R0, R187, UR4, RZ ;  /* 0x00000004bb001c27 */ /* 0x00cfe2000f8e00ff */
[----:B------:R-:W-:Y:S01]  /*6040*/  @UP1 ULDC UR4, c[0x0][0x450] ;  /* 0x0001140000041ab9 */ /* 0x000fe20000000800 */
[----:B------:R-:W-:Y:S01]  /*6050*/  PLOP3.LUT P1, PT, PT, PT, UP0, 0x40, 0x0 ;  /* 0x000000000000781c */ /* 0x000fe20003f2e808 */
[----:B------:R-:W-:Y:S01]  /*6060*/  SYNCS.ARRIVE.TRANS64.RED.A1T0 RZ, [UR6], RZ ;  /* 0x000000ffffff79a7 */ /* 0x000fe20008100406 */
[----:B------:R-:W-:Y:S01]  /*6070*/  ULDC UR6, c[0x0][0x9dc] ;  /* 0x0002770000067ab9 */ /* 0x000fe20000000800 */
[----:B------:R-:W-:Y:S01]  /*6080*/  @P2 SHF.R.U32.HI R187, RZ, UR4, R0 ;  /* 0x00000004ffbb2c19 */ /* 0x000fe20008011600 */
[----:B------:R-:W-:Y:S01]  /*6090*/  IMAD.SHL.U32 R0, R225, 0x40, RZ ;  /* 0x00000040e1007824 */ /* 0x000fe200078e00ff */
[----:B------:R-:W-:-:S03]  /*60a0*/  ULOP3.LUT UR4, URZ, UR6, URZ, 0x33, !UPT ;  /* 0x000000063f047292 */ /* 0x000fc6000f8e333f */
[----:B------:R-:W2:Y:S01]  /*60b0*/  SHFL.IDX PT, R188, R187, RZ, 0x1c1f ;  /* 0x001c1fffbbbc7589 */ /* 0x000ea200000e0000 */
[----:B------:R-:W-:-:S04]  /*60c0*/  IADD3 R2, -R17, 0x1, -R0 ;  /* 0x0000000111027810 */ /* 0x000fc80007ffe900 */
[----:B------:R-:W-:-:S05]  /*60d0*/  IADD3 R185, -R185, UR42, R2 ;  /* 0x0000002ab9b97c10 */ /* 0x000fca000fffe102 */
[C---:B------:R-:W-:Y:S02]  /*60e0*/  VIADD R186, R185.reuse, UR7 ;  /* 0x00000007b9ba7c36 */ /* 0x040fe40008000000 */
[----:B------:R-:W-:Y:S02]  /*60f0*/  VIADD R185, R185, UR4 ;  /* 0x00000004b9b97c36 */ /* 0x000fe40008000000 */
[--C-:B--2---:R-:W-:Y:S02]  /*6100*/  IMAD.IADD R184, R186, 0x1, R188.reuse ;  /* 0x00000001bab87824 */ /* 0x104fe400078e02bc */
[----:B-1----:R-:W-:Y:S01]  /*6110*/  IMAD.IADD R4, R185, 0x1, R188 ;  /* 0x00000001b9047824 */ /* 0x002fe200078e02bc */
[----:B------:R-:W-:Y:S06]  /*6120*/  @P1 BRA `(.L_x_1256) ;  /* 0x00000000005c1947 */ /* 0x000fec0003800000 */
[----:B------:R-:W-:Y:S01]  /*6130*/  IMAD.U32 R2, RZ, RZ, UR41 ;  /* 0x00000029ff027e24 */ /* 0x000fe2000f8e00ff */
[----:B------:R-:W-:Y:S04]  /*6140*/  BSSY B0, `(.L_x_1257) ;  /* 0x0000011000007945 */ /* 0x000fe80003800000 */
[----:B------:R-:W-:-:S04]  /*6150*/  IADD3 R188, -R2, UR42, R188 ;  /* 0x0000002a02bc7c10 */ /* 0x000fc8000fffe1bc */
[----:B------:R-:W-:-:S13]  /*6160*/  ISETP.GT.AND P1, PT, R188, -0x1, PT ;  /* 0xffffffffbc00780c */ /* 0x000fda0003f24270 */
[----:B------:R-:W-:Y:S05]  /*6170*/  @P1 BRA `(.L_x_1258) ;  /* 0x0000000000201947 */ /* 0x000fea0003800000 */
[----:B------:R-:W-:Y:S01]  /*6180*/  IMAD.U32 R189, RZ, RZ, UR55 ;  /* 0x00000037ffbd7e24 */ /* 0x000fe2000f8e00ff */
[----:B------:R-:W-:-:S04]  /*6190*/  LOP3.LUT R188, RZ, R188, RZ, 0x33, !PT ;  /* 0x000000bcffbc7212 */ /* 0x000fc800078e33ff */
[----:B------:R-:W-:-:S13]  /*61a0*/  ISETP.NE.AND P1, PT, R189, 0x1, PT ;  /* 0x00000001bd00780c */ /* 0x000fda0003f25270 */
[----:B0-----:R-:W0:Y:S02]  /*61b0*/  @P1 LDC.64 R2, c[0x0][0x9e8] ;  /* 0x00027a00ff021b82 */ /* 0x001e240000000a00 */
[----:B0-----:R-:W-:-:S05]  /*61c0*/  @P1 IMAD.HI.U32 R2, R188, R2, RZ ;  /* 0x00000002bc021227 */ /* 0x001fca00078e00ff */
[----:B------:R-:W-:-:S04]  /*61d0*/  @P1 SHF.R.U32.HI R188, RZ, R3, R2 ;  /* 0x00000003ffbc1219 */ /* 0x000fc80000011602 */
[----:B------:R-:W-:Y:S01]  /*61e0*/  LOP3.LUT R188, RZ, R188, RZ, 0x33, !PT ;  /* 0x000000bcffbc7212 */ /* 0x000fe200078e33ff */
[----:B------:R-:W-:Y:S06]  /*61f0*/  BRA `(.L_x_1259) ;  /* 0x0000000000147947 */ /* 0x000fec0003800000 */
.L_x_1258:
[----:B------:R-:W-:-:S05]  /*6200*/  IMAD.U32 R189, RZ, RZ, UR55 ;  /* 0x00000037ffbd7e24 */ /* 0x000fca000f8e00ff */
[----:B------:R-:W-:-:S13]  /*6210*/  ISETP.NE.AND P1, PT, R189, 0x1, PT ;  /* 0x00000001bd00780c */ /* 0x000fda0003f25270 */
[----:B0-----:R-:W0:Y:S02]  /*6220*/  @P1 LDC.64 R2, c[0x0][0x9e8] ;  /* 0x00027a00ff021b82 */ /* 0x001e240000000a00 */
[----:B0-----:R-:W-:-:S05]  /*6230*/  @P1 IMAD.HI.U32 R2, R188, R2, RZ ;  /* 0x00000002bc021227 */ /* 0x001fca00078e00ff */
[----:B------:R-:W-:-:S07]  /*6240*/  @P1 SHF.R.U32.HI R188, RZ, R3, R2 ;  /* 0x00000003ffbc1219 */ /* 0x000fce0000011602 */
.L_x_1259:
[----:B------:R-:W-:Y:S05]  /*6250*/  BSYNC B0 ;  /* 0x0000000000007941 */ /* 0x000fea0003800000 */
.L_x_1257:
[----:B------:R-:W-:-:S04]  /*6260*/  IMAD R188, R188, R189, -R0 ;  /* 0x000000bdbcbc7224 */ /* 0x000fc800078e0a00 */
[----:B------:R-:W-:-:S05]  /*6270*/  IMAD.IADD R188, R188, 0x1, -R17 ;  /* 0x00000001bcbc7824 */ /* 0x000fca00078e0a11 */
[----:B------:R-:W-:Y:S02]  /*6280*/  VIMNMX R4, R4, R188, !PT ;  /* 0x000000bc04047248 */ /* 0x000fe40007fe0100 */
[----:B------:R-:W-:-:S07]  /*6290*/  VIADDMNMX R184, R188, R189, R184, PT ;  /* 0x000000bdbcb87246 */ /* 0x000fce00038001b8 */
.L_x_1256:
[----:B------:R-:W-:Y:S01]  /*62a0*/  ISETP.GT.AND P1, PT, R225, -0x1, PT ;  /* 0xffffffffe100780c */ /* 0x000fe20003f24270 */
[----:B------:R-:W1:Y:S01]  /*62b0*/  SHFL.IDX PT, R2, R187, 0x1, 0x1c1f ;  /* 0x003c1f00bb027f89 */ /* 0x000e6200000e0000 */
[----:B------:R-:W-:Y:S02]  /*62c0*/  UISETP.NE.AND UP0, UPT, UR43, URZ, UPT ;  /* 0x0000003f2b00728c */ /* 0x000fe4000bf05270 */
[C---:B------:R-:W-:Y:S02]  /*62d0*/  ISETP.GT.AND P4, PT, R4.reuse, 0x1, P1 ;  /* 0x000000010400780c */ /* 0x040fe40000f84270 */
[----:B------:R-:W-:Y:S02]  /*62e0*/  ISETP.GT.AND P5, PT, R4, RZ, P1 ;  /* 0x000000ff0400720c */ /* 0x000fe40000fa4270 */
[C---:B------:R-:W-:Y:S02]  /*62f0*/  ISETP.LT.OR P4, PT, R184.reuse, 0x2, P4 ;  /* 0x00000002b800780c */ /* 0x040fe40002781670 */
[----:B------:R-:W-:-:S02]  /*6300*/  ISETP.LT.OR P5, PT, R184, 0x1, P5 ;  /* 0x00000001b800780c */ /* 0x000fc40002fa1670 */
[----:B------:R-:W-:Y:S02]  /*6310*/  FSEL R153, R153, -INF , !P4 ;  /* 0xff80000099997808 */ /* 0x000fe40006000000 */
[----:B------:R-:W-:Y:S02]  /*6320*/  ISETP.GT.AND P4, PT, R4, 0x18, P1 ;  /* 0x000000180400780c */ /* 0x000fe40000f84270 */
[----:B------:R-:W-:Y:S02]  /*6330*/  FSEL R152, R152, -INF , !P5 ;  /* 0xff80000098987808 */ /* 0x000fe40006800000 */
[----:B------:R-:W-:Y:S02]  /*6340*/  ISETP.LT.OR P4, PT, R184, 0x19, P4 ;  /* 0x00000019b800780c */ /* 0x000fe40002781670 */
[C---:B------:R-:W-:Y:S02]  /*6350*/  ISETP.GT.AND P6, PT, R4.reuse, 0x8, P1 ;  /* 0x000000080400780c */ /* 0x040fe40000fc4270 */
[----:B------:R-:W-:-:S02]  /*6360*/  ISETP.GT.AND P2, PT, R4, 0x9, P1 ;  /* 0x000000090400780c */ /* 0x000fc40000f44270 */
[----:B------:R-:W-:Y:S01]  /*6370*/  ISETP.GT.AND P3, PT, R4, 0x10, P1 ;  /* 0x000000100400780c */ /* 0x000fe20000f64270 */
[--C-:B-1----:R-:W-:Y:S01]  /*6380*/  IMAD.IADD R186, R186, 0x1, R2.reuse ;  /* 0x00000001baba7824 */ /* 0x102fe200078e0202 */
        /* <DEDUP_REMOVED lines=53> */
.L_x_1262:
[----:B------:R-:W-:-:S05]  /*66e0*/  IMAD.U32 R184, RZ, RZ, UR55 ;  /* 0x00000037ffb87e24 */ /* 0x000fca000f8e00ff */
[----:B------:R-:W-:-:S13]  /*66f0*/  ISETP.NE.AND P2, PT, R184, 0x1, PT ;  /* 0x00000001b800780c */ /* 0x000fda0003f45270 */
[----:B0-----:R-:W0:Y:S02]  /*6700*/  @P2 LDC.64 R2, c[0x0][0x9e8] ;  /* 0x00027a00ff022b82 */ /* 0x001e240000000a00 */
[----:B0-----:R-:W-:-:S05]  /*6710*/  @P2 IMAD.HI.U32 R2, R4, R2, RZ ;  /* 0x0000000204022227 */ /* 0x001fca00078e00ff */
[----:B------:R-:W-:-:S07]  /*6720*/  @P2 SHF.R.U32.HI R4, RZ, R3, R2 ;  /* 0x00000003ff042219 */ /* 0x000fce0000011602 */
.L_x_1263:
[----:B------:R-:W-:Y:S05]  /*6730*/  BSYNC B0 ;  /* 0x0000000000007941 */ /* 0x000fea0003800000 */
.L_x_1261:
[----:B------:R-:W-:-:S04]  /*6740*/  IMAD R0, R4, R184, -R0 ;  /* 0x000000b804007224 */ /* 0x000fc800078e0a00 */
[----:B------:R-:W-:-:S05]  /*6750*/  IMAD.IADD R0, R0, 0x1, -R17 ;  /* 0x0000000100007824 */ /* 0x000fca00078e0a11 */
[----:B------:R-:W-:Y:S02]  /*6760*/  VIMNMX R185, R185, R0, !PT ;  /* 0x00000000b9b97248 */ /* 0x000fe40007fe0100 */
[----:B------:R-:W-:-:S07]  /*6770*/  VIADDMNMX R186, R0, R184, R186, PT ;  /* 0x000000b800ba7246 */ /* 0x000fce00038001ba */
.L_x_1260:
[----:B------:R-:W-:Y:S01]  /*6780*/  LOP3.LUT R16, R16, 0xfffff7ff, RZ, 0xc0, !PT ;  /* 0xfffff7ff10107812 */ /* 0x000fe200078ec0ff */
[----:B------:R-:W-:Y:S01]  /*6790*/  ULDC UR10, c[0x0][0x988] ;  /* 0x00026200000a7ab9 */ /* 0x000fe20000000800 */
[C---:B------:R-:W-:Y:S02]  /*67a0*/  ISETP.GT.AND P5, PT, R185.reuse, 0x1, P1 ;  /* 0x00000001b900780c */ /* 0x040fe40000fa4270 */
[----:B------:R-:W-:Y:S02]  /*67b0*/  @P0 LOP3.LUT R16, R16, 0x800, RZ, 0xfc, !PT ;  /* 0x0000080010100812 */ /* 0x000fe400078efcff */
[----:B------:R-:W-:Y:S02]  /*67c0*/  ISETP.GT.AND P0, PT, R185, 0x19, P1 ;  /* 0x00000019b900780c */ /* 0x000fe40000f04270 */
[----:B------:R-:W-:Y:S02]  /*67d0*/  LOP3.LUT R16, R16, 0xffff7fff, RZ, 0xc0, !PT ;  /* 0xffff7fff10107812 */ /* 0x000fe400078ec0ff */
[----:B------:R-:W-:-:S02]  /*67e0*/  ISETP.LT.OR P5, PT, R186, 0x2, P5 ;  /* 0x00000002ba00780c */ /* 0x000fc40002fa1670 */
[----:B------:R-:W-:Y:S02]  /*67f0*/  ISETP.GT.AND P6, PT, R185, 0x8, P1 ;  /* 0x00000008b900780c */ /* 0x000fe40000fc4270 */
[----:B------:R-:W-:Y:S02]  /*6800*/  FSEL R155, R155, -INF , !P5 ;  /* 0xff8000009b9b7808 */ /* 0x000fe40006800000 */
[C---:B------:R-:W-:Y:S02]  /*6810*/  ISETP.GT.AND P2, PT, R185.reuse, 0x9, P1 ;  /* 0x00000009b900780c */ /* 0x040fe40000f44270 */
[C---:B------:R-:W-:Y:S02]  /*6820*/  ISETP.GT.AND P3, PT, R185.reuse, 0x10, P1 ;  /* 0x00000010b900780c */ /* 0x040fe40000f64270 */
[----:B------:R-:W-:Y:S02]  /*6830*/  @P0 LOP3.LUT R16, R16, 0x8000, RZ, 0xfc, !PT ;  /* 0x0000800010100812 */ /* 0x000fe400078efcff */
[----:B------:R-:W-:-:S02]  /*6840*/  ISETP.GT.AND P0, PT, R185, 0x31, P1 ;  /* 0x00000031b900780c */ /* 0x000fc40000f04270 */
[----:B------:R-:W-:Y:S02]  /*6850*/  LOP3.LUT R16, R16, 0xfffffffd, RZ, 0xc0, !PT ;  /* 0xfffffffd10107812 */ /* 0x000fe400078ec0ff */
[C---:B------:R-:W-:Y:S02]  /*6860*/  ISETP.GT.AND P4, PT, R185.reuse, 0x11, P1 ;  /* 0x00000011b900780c */ /* 0x040fe40000f84270 */
[----:B------:R-:W-:Y:S02]  /*6870*/  ISETP.GT.AND P5, PT, R185, 0x18, P1 ;  /* 0x00000018b900780c */ /* 0x000fe40000fa4270 */
[C---:B------:R-:W-:Y:S02]  /*6880*/  ISETP.LT.OR P6, PT, R186.reuse, 0x9, P6 ;  /* 0x00000009ba00780c */ /* 0x040fe400037c1670 */
[C---:B------:R-:W-:Y:S02]  /*6890*/  ISETP.LT.OR P2, PT, R186.reuse, 0xa, P2 ;  /* 0x0000000aba00780c */ /* 0x040fe40001741670 */
[----:B------:R-:W-:-:S02]  /*68a0*/  ISETP.LT.OR P3, PT, R186, 0x11, P3 ;  /* 0x00000011ba00780c */ /* 0x000fc40001f61670 */
[----:B------:R-:W-:Y:S02]  /*68b0*/  @P0 LOP3.LUT R16, R16, 0x2, RZ, 0xfc, !PT ;  /* 0x0000000210100812 */ /* 0x000fe400078efcff */
[----:B------:R-:W-:Y:S02]  /*68c0*/  ISETP.GT.AND P0, PT, R185, 0x38, P1 ;  /* 0x00000038b900780c */ /* 0x000fe40000f04270 */
[----:B------:R-:W-:Y:S02]  /*68d0*/  LOP3.LUT R16, R16, 0xfffffff7, RZ, 0xc0, !PT ;  /* 0xfffffff710107812 */ /* 0x000fe400078ec0ff */
[C---:B------:R-:W-:Y:S02]  /*68e0*/  ISETP.LT.OR P4, PT, R186.reuse, 0x12, P4 ;  /* 0x00000012ba00780c */ /* 0x040fe40002781670 */
[----:B------:R-:W-:Y:S02]  /*68f0*/  ISETP.LT.OR P5, PT, R186, 0x19, P5 ;  /* 0x00000019ba00780c */ /* 0x000fe40002fa1670 */
[----:B------:R-:W-:-:S02]  /*6900*/  FSEL R158, R158, -INF , !P6 ;  /* 0xff8000009e9e7808 */ /* 0x000fc40007000000 */
[----:B------:R-:W-:Y:S02]  /*6910*/  FSEL R159, R159, -INF , !P2 ;  /* 0xff8000009f9f7808 */ /* 0x000fe40005000000 */
[----:B------:R-:W-:Y:S02]  /*6920*/  FSEL R162, R162, -INF , !P3 ;  /* 0xff800000a2a27808 */ /* 0x000fe40005800000 */
[----:B------:R-:W-:Y:S02]  /*6930*/  @P0 LOP3.LUT R16, R16, 0x8, RZ, 0xfc, !PT ;  /* 0x0000000810100812 */ /* 0x000fe400078efcff */
[----:B------:R-:W-:Y:S02]  /*6940*/  ISETP.GT.AND P0, PT, R185, RZ, P1 ;  /* 0x000000ffb900720c */ /* 0x000fe40000f04270 */
[----:B------:R-:W-:Y:S02]  /*6950*/  LOP3.LUT R16, R16, 0xffffff7f, RZ, 0xc0, !PT ;  /* 0xffffff7f10107812 */ /* 0x000fe400078ec0ff */
[----:B------:R-:W-:-:S02]  /*6960*/  FSEL R163, R163, -INF , !P4 ;  /* 0xff800000a3a37808 */ /* 0x000fc40006000000 */
[----:B------:R-:W-:Y:S02]  /*6970*/  FSEL R166, R166, -INF , !P5 ;  /* 0xff800000a6a67808 */ /* 0x000fe40006800000 */
[C---:B------:R-:W-:Y:S02]  /*6980*/  ISETP.GT.AND P2, PT, R185.reuse, 0x20, P1 ;  /* 0x00000020b900780c */ /* 0x040fe40000f44270 */
[C---:B------:R-:W-:Y:S02]  /*6990*/  ISETP.GT.AND P3, PT, R185.reuse, 0x21, P1 ;  /* 0x00000021b900780c */ /* 0x040fe40000f64270 */
[C---:B------:R-:W-:Y:S02]  /*69a0*/  ISETP.GT.AND P4, PT, R185.reuse, 0x28, P1 ;  /* 0x00000028b900780c */ /* 0x040fe40000f84270 */
[C---:B------:R-:W-:Y:S02]  /*69b0*/  ISETP.GT.AND P5, PT, R185.reuse, 0x29, P1 ;  /* 0x00000029b900780c */ /* 0x040fe40000fa4270 */
[----:B------:R-:W-:-:S02]  /*69c0*/  ISETP.GT.AND P6, PT, R185, 0x30, P1 ;  /* 0x00000030b900780c */ /* 0x000fc40000fc4270 */
[----:B------:R-:W-:Y:S02]  /*69d0*/  ISETP.GT.AND P1, PT, R185, 0x39, P1 ;  /* 0x00000039b900780c */ /* 0x000fe40000f24270 */
[----:B------:R-:W-:Y:S02]  /*69e0*/  @P0 LOP3.LUT R16, R16, 0x80, RZ, 0xfc, !PT ;  /* 0x0000008010100812 */ /* 0x000fe400078efcff */
[----:B------:R-:W-:Y:S02]  /*69f0*/  FMNMX.FTZ R0, R152, R21, !PT ;  /* 0x0000001598007209 */ /* 0x000fe40007810000 */
[C---:B------:R-:W-:Y:S02]  /*6a00*/  LOP3.LUT P0, RZ, R16.reuse, 0x8000, RZ, 0xc0, !PT ;  /* 0x0000800010ff7812 */ /* 0x040fe4000780c0ff */
[----:B------:R-:W-:Y:S02]  /*6a10*/  FMNMX.FTZ R0, R153, R0, !PT ;  /* 0x0000000099007209 */ /* 0x000fe40007810000 */
[----:B------:R-:W-:-:S02]  /*6a20*/  LOP3.LUT R16, R16, 0xffffffdf, RZ, 0xc0, !PT ;  /* 0xffffffdf10107812 */ /* 0x000fc400078ec0ff */
[----:B------:R-:W-:Y:S02]  /*6a30*/  FMNMX.FTZ R0, R156, R0, !PT ;  /* 0x000000009c007209 */ /* 0x000fe40007810000 */
[----:B------:R-:W-:Y:S02]  /*6a40*/  ISETP.LT.OR P0, PT, R186, 0x1a, P0 ;  /* 0x0000001aba00780c */ /* 0x000fe40000701670 */
[----:B------:R-:W-:Y:S02]  /*6a50*/  @P1 LOP3.LUT R16, R16, 0x20, RZ, 0xfc, !PT ;  /* 0x0000002010101812 */ /* 0x000fe400078efcff */
[----:B------:R-:W-:Y:S02]  /*6a60*/  FMNMX.FTZ R0, R157, R0, !PT ;  /* 0x000000009d007209 */ /* 0x000fe40007810000 */
[----:B------:R-:W-:Y:S02]  /*6a70*/  LOP3.LUT P1, RZ, R16, 0x2, RZ, 0xc0, !PT ;  /* 0x0000000210ff7812 */ /* 0x000fe4000782c0ff */
[----:B------:R-:W-:-:S02]  /*6a80*/  FMNMX.FTZ R0, R160, R0, !PT ;  /* 0x00000000a0007209 */ /* 0x000fc40007810000 */
[----:B------:R-:W-:Y:S02]  /*6a90*/  LOP3.LUT R16, R16, 0xfffffeff, RZ, 0xc0, !PT ;  /* 0xfffffeff10107812 */ /* 0x000fe400078ec0ff */
[----:B------:R-:W-:Y:S02]  /*6aa0*/  FMNMX.FTZ R0, R161, R0, !PT ;  /* 0x00000000a1007209 */ /* 0x000fe40007810000 */
[----:B------:R-:W-:Y:S02]  /*6ab0*/  @P0 LOP3.LUT R16, R16, 0x100, RZ, 0xfc, !PT ;  /* 0x0000010010100812 */ /* 0x000fe400078efcff */
[----:B------:R-:W-:Y:S02]  /*6ac0*/  ISETP.LT.OR P0, PT, R186, 0x21, P2 ;  /* 0x00000021ba00780c */ /* 0x000fe40001701670 */
[----:B------:R-:W-:Y:S02]  /*6ad0*/  FMNMX.FTZ R0, R164, R0, !PT ;  /* 0x00000000a4007209 */ /* 0x000fe40007810000 */
[----:B------:R-:W-:-:S02]  /*6ae0*/  LOP3.LUT P2, RZ, R16, 0x8, RZ, 0xc0, !PT ;  /* 0x0000000810ff7812 */ /* 0x000fc4000784c0ff */
[----:B------:R-:W-:Y:S02]  /*6af0*/  FMNMX.FTZ R0, R165, R0, !PT ;  /* 0x00000000a5007209 */ /* 0x000fe40007810000 */
[----:B------:R-:W-:Y:S02]  /*6b00*/  LOP3.LUT R16, R16, 0xffffffbf, RZ, 0xc0, !PT ;  /* 0xffffffbf10107812 */ /* 0x000fe400078ec0ff */
[----:B------:R-:W-:Y:S02]  /*6b10*/  FMNMX.FTZ R0, R168, R0, !PT ;  /* 0x00000000a8007209 */ /* 0x000fe40007810000 */
[----:B------:R-:W-:Y:S02]  /*6b20*/  ISETP.LT.OR P6, PT, R186, 0x31, P6 ;  /* 0x00000031ba00780c */ /* 0x000fe400037c1670 */
[----:B------:R-:W-:Y:S02]  /*6b30*/  @P0 LOP3.LUT R16, R16, 0x40, RZ, 0xfc, !PT ;  /* 0x0000004010100812 */ /* 0x000fe400078efcff */
[----:B------:R-:W-:-:S02]  /*6b40*/  FMNMX.FTZ R0, R169, R0, !PT ;  /* 0x00000000a9007209 */ /* 0x000fc40007810000 */
[----:B------:R-:W-:Y:S02]  /*6b50*/  ISETP.LT.OR P0, PT, R186, 0x22, P3 ;  /* 0x00000022ba00780c */ /* 0x000fe40001f01670 */
[----:B------:R-:W-:Y:S02]  /*6b60*/  FMNMX.FTZ R0, R172, R0, !PT ;  /* 0x00000000ac007209 */ /* 0x000fe40007810000 */
[C---:B------:R-:W-:Y:S02]  /*6b70*/  LOP3.LUT P3, RZ, R16.reuse, 0x80, RZ, 0xc0, !PT ;  /* 0x0000008010ff7812 */ /* 0x040fe4000786c0ff */
[----:B------:R-:W-:Y:S02]  /*6b80*/  FMNMX.FTZ R0, R173, R0, !PT ;  /* 0x00000000ad007209 */ /* 0x000fe40007810000 */
[----:B------:R-:W-:Y:S02]  /*6b90*/  LOP3.LUT R16, R16, 0xffffffef, RZ, 0xc0, !PT ;  /* 0xffffffef10107812 */ /* 0x000fe400078ec0ff */
[----:B------:R-:W-:-:S02]  /*6ba0*/  FMNMX.FTZ R0, R176, R0, !PT ;  /* 0x00000000b0007209 */ /* 0x000fc40007810000 */
[----:B------:R-:W-:Y:S02]  /*6bb0*/  ISETP.LT.OR P3, PT, R186, 0x1, P3 ;  /* 0x00000001ba00780c */ /* 0x000fe40001f61670 */
[----:B------:R-:W-:Y:S02]  /*6bc0*/  @P0 LOP3.LUT R16, R16, 0x10, RZ, 0xfc, !PT ;  /* 0x0000001010100812 */ /* 0x000fe400078efcff */
[----:B------:R-:W-:Y:S02]  /*6bd0*/  ISETP.LT.OR P0, PT, R186, 0x29, P4 ;  /* 0x00000029ba00780c */ /* 0x000fe40002701670 */
[----:B------:R-:W-:Y:S02]  /*6be0*/  FMNMX.FTZ R0, R177, R0, !PT ;  /* 0x00000000b1007209 */ /* 0x000fe40007810000 */
[----:B------:R-:W-:Y:S02]  /*6bf0*/  LOP3.LUT P4, RZ, R16, 0x20, RZ, 0xc0, !PT ;  /* 0x0000002010ff7812 */ /* 0x000fe4000788c0ff */
[----:B------:R-:W-:-:S02]  /*6c00*/  FMNMX.FTZ R0, R180, R0, !PT ;  /* 0x00000000b4007209 */ /* 0x000fc40007810000 */
[----:B------:R-:W-:Y:S02]  /*6c10*/  LOP3.LUT R16, R16, 0xfffffffb, RZ, 0xc0, !PT ;  /* 0xfffffffb10107812 */ /* 0x000fe400078ec0ff */
[----:B------:R-:W-:Y:S02]  /*6c20*/  FMNMX.FTZ R0, R181, R0, !PT ;  /* 0x00000000b5007209 */ /* 0x000fe40007810000 */
[----:B------:R-:W-:Y:S02]  /*6c30*/  FSEL R154, R154, -INF , !P3 ;  /* 0xff8000009a9a7808 */ /* 0x000fe40005800000 */
[----:B------:R-:W-:Y:S01]  /*6c40*/  @P0 LOP3.LUT R16, R16, 0x4, RZ, 0xfc, !PT ;  /* 0x0000000410100812 */ /* 0x000fe200078efcff */
[----:B------:R-:W1:Y:S01]  /*6c50*/  SHFL.BFLY PT, R2, R0, 0x2, 0x1f ;  /* 0x0c401f0000027f89 */ /* 0x000e6200000e0000 */
[----:B------:R-:W-:Y:S02]  /*6c60*/  ISETP.LT.OR P0, PT, R186, 0x2a, P5 ;  /* 0x0000002aba00780c */ /* 0x000fe40002f01670 */
[----:B------:R-:W-:-:S02]  /*6c70*/  LOP3.LUT R16, R16, 0xffffefff, RZ, 0xc0, !PT ;  /* 0xffffefff10107812 */ /* 0x000fc400078ec0ff */
[----:B0-----:R-:W-:Y:S02]  /*6c80*/  FMNMX.FTZ R3, R154, R224, !PT ;  /* 0x000000e09a037209 */ /* 0x001fe40007810000 */
[----:B------:R-:W-:Y:S02]  /*6c90*/  ISETP.LT.OR P1, PT, R186, 0x32, P1 ;  /* 0x00000032ba00780c */ /* 0x000fe40000f21670 */
[----:B------:R-:W-:Y:S02]  /*6ca0*/  FMNMX.FTZ R3, R155, R3, !PT ;  /* 0x000000039b037209 */ /* 0x000fe40007810000 */
[----:B------:R-:W-:Y:S02]  /*6cb0*/  FSEL R178, R178, -INF , !P6 ;  /* 0xff800000b2b27808 */ /* 0x000fe40007000000 */
[----:B------:R-:W-:Y:S02]  /*6cc0*/  FMNMX.FTZ R3, R158, R3, !PT ;  /* 0x000000039e037209 */ /* 0x000fe40007810000 */
[----:B------:R-:W-:-:S02]  /*6cd0*/  @P0 LOP3.LUT R16, R16, 0x1000, RZ, 0xfc, !PT ;  /* 0x0000100010100812 */ /* 0x000fc400078efcff */
[----:B------:R-:W-:Y:S02]  /*6ce0*/  FMNMX.FTZ R3, R159, R3, !PT ;  /* 0x000000039f037209 */ /* 0x000fe40007810000 */
[C---:B------:R-:W-:Y:S02]  /*6cf0*/  LOP3.LUT P0, RZ, R16.reuse, 0x10, RZ, 0xc0, !PT ;  /* 0x0000001010ff7812 */ /* 0x040fe4000780c0ff */
[----:B------:R-:W-:Y:S02]  /*6d00*/  LOP3.LUT R16, R16, 0xffffdfff, RZ, 0xc0, !PT ;  /* 0xffffdfff10107812 */ /* 0x000fe400078ec0ff */
[----:B------:R-:W-:Y:S02]  /*6d10*/  FMNMX.FTZ R3, R162, R3, !PT ;  /* 0x00000003a2037209 */ /* 0x000fe40007810000 */
[----:B-1----:R-:W-:Y:S02]  /*6d20*/  FMNMX.FTZ R2, R0, R2, !PT ;  /* 0x0000000200027209 */ /* 0x002fe40007810000 */
[----:B------:R-:W-:-:S02]  /*6d30*/  FMNMX.FTZ R3, R163, R3, !PT ;  /* 0x00000003a3037209 */ /* 0x000fc40007810000 */
[----:B------:R-:W-:Y:S01]  /*6d40*/  ISETP.LT.OR P2, PT, R186, 0x39, P2 ;  /* 0x00000039ba00780c */ /* 0x000fe20001741670 */
[----:B------:R-:W0:Y:S01]  /*6d50*/  SHFL.BFLY PT, R4, R2, 0x1, 0x1f ;  /* 0x0c201f0002047f89 */ /* 0x000e2200000e0000 */
[----:B------:R-:W-:Y:S02]  /*6d60*/  FMNMX.FTZ R3, R166, R3, !PT ;  /* 0x00000003a6037209 */ /* 0x000fe40007810000 */
[----:B------:R-:W-:Y:S02]  /*6d70*/  @P0 LOP3.LUT R16, R16, 0x2000, RZ, 0xfc, !PT ;  /* 0x0000200010100812 */ /* 0x000fe400078efcff */
[----:B------:R-:W-:Y:S02]  /*6d80*/  FSEL R179, R179, -INF , !P1 ;  /* 0xff800000b3b37808 */ /* 0x000fe40004800000 */
[C---:B------:R-:W-:Y:S02]  /*6d90*/  LOP3.LUT P0, RZ, R16.reuse, 0x40, RZ, 0xc0, !PT ;  /* 0x0000004010ff7812 */ /* 0x040fe4000780c0ff */
[----:B------:R-:W-:-:S02]  /*6da0*/  LOP3.LUT R16, R16, 0xffffbfff, RZ, 0xc0, !PT ;  /* 0xffffbfff10107812 */ /* 0x000fc400078ec0ff */
[----:B------:R-:W-:Y:S02]  /*6db0*/  ISETP.LT.OR P4, PT, R186, 0x3a, P4 ;  /* 0x0000003aba00780c */ /* 0x000fe40002781670 */
[----:B------:R-:W-:Y:S02]  /*6dc0*/  FSEL R182, R182, -INF , !P2 ;  /* 0xff800000b6b67808 */ /* 0x000fe40005000000 */
[----:B------:R-:W-:-:S05]  /*6dd0*/  FSEL R183, R183, -INF , !P4 ;  /* 0xff800000b7b77808 */ /* 0x000fca0006000000 */
[----:B------:R-:W-:-:S04]  /*6de0*/  @P0 LOP3.LUT R16, R16, 0x4000, RZ, 0xfc, !PT ;  /* 0x0000400010100812 */ /* 0x000fc800078efcff */
[----:B------:R-:W-:Y:S02]  /*6df0*/  LOP3.LUT P0, RZ, R16, 0x100, RZ, 0xc0, !PT ;  /* 0x0000010010ff7812 */ /* 0x000fe4000780c0ff */
[----:B0-----:R-:W-:Y:S02]  /*6e00*/  FMNMX.FTZ R4, R2, R4, !PT ;  /* 0x0000000402047209 */ /* 0x001fe40007810000 */
[----:B------:R-:W-:Y:S02]  /*6e10*/  FSEL R167, R167, -INF , !P0 ;  /* 0xff800000a7a77808 */ /* 0x000fe40004000000 */
[----:B------:R-:W-:Y:S01]  /*6e20*/  LOP3.LUT P0, RZ, R16, 0x4000, RZ, 0xc0, !PT ;  /* 0x0000400010ff7812 */ /* 0x000fe2000780c0ff */
[C---:B------:R-:W-:Y:S01]  /*6e30*/  FMUL.FTZ R2, R4.reuse, UR10 ;  /* 0x0000000a04027c20 */ /* 0x040fe20008410000 */
[----:B------:R-:W-:Y:S02]  /*6e40*/  FSETP.NEU.FTZ.AND P5, PT, R4, -INF , PT ;  /* 0xff8000000400780b */ /* 0x000fe40003fbd000 */
[----:B------:R-:W-:-:S02]  /*6e50*/  FSEL R170, R170, -INF , !P0 ;  /* 0xff800000aaaa7808 */ /* 0x000fc40004000000 */
[----:B------:R-:W-:Y:S02]  /*6e60*/  LOP3.LUT P0, RZ, R16, 0x2000, RZ, 0xc0, !PT ;  /* 0x0000200010ff7812 */ /* 0x000fe4000780c0ff */
[----:B------:R-:W-:Y:S02]  /*6e70*/  FMNMX.FTZ R3, R167, R3, !PT ;  /* 0x00000003a7037209 */ /* 0x000fe40007810000 */
[----:B------:R-:W-:Y:S02]  /*6e80*/  FSEL R0, R4, RZ, P5 ;  /* 0x000000ff04007208 */ /* 0x000fe40002800000 */
[----:B------:R-:W-:Y:S02]  /*6e90*/  FSEL R2, R2, RZ, P5 ;  /* 0x000000ff02027208 */ /* 0x000fe40002800000 */
[----:B------:R-:W-:Y:S01]  /*6ea0*/  LOP3.LUT P5, RZ, R16, 0x4, RZ, 0xc0, !PT ;  /* 0x0000000410ff7812 */ /* 0x000fe200078ac0ff */
[----:B------:R-:W-:Y:S01]  /*6eb0*/  FADD.FTZ R0, -R0, R21 ;  /* 0x0000001500007221 */ /* 0x000fe20000010100 */
[----:B------:R-:W-:Y:S01]  /*6ec0*/  FSEL R171, R171, -INF , !P0 ;  /* 0xff800000abab7808 */ /* 0x000fe20004000000 */
[--C-:B------:R-:W-:Y:S01]  /*6ed0*/  FFMA.FTZ R152, R152, UR10, -R2.reuse ;  /* 0x0000000a98987c23 */ /* 0x100fe20008010802 */
[----:B------:R-:W-:Y:S01]  /*6ee0*/  FMNMX.FTZ R3, R170, R3, !PT ;  /* 0x00000003aa037209 */ /* 0x000fe20007810000 */
[--C-:B------:R-:W-:Y:S01]  /*6ef0*/  FFMA.FTZ R153, R153, UR10, -R2.reuse ;  /* 0x0000000a99997c23 */ /* 0x100fe20008010802 */
[----:B------:R-:W-:Y:S01]  /*6f00*/  LOP3.LUT P0, RZ, R16, 0x1000, RZ, 0xc0, !PT ;  /* 0x0000100010ff7812 */ /* 0x000fe2000780c0ff */
[--C-:B------:R-:W-:Y:S01]  /*6f10*/  FFMA.FTZ R156, R156, UR10, -R2.reuse ;  /* 0x0000000a9c9c7c23 */ /* 0x100fe20008010802 */
[----:B------:R-:W-:Y:S01]  /*6f20*/  FSEL R174, R174, -INF , !P5 ;  /* 0xff800000aeae7808 */ /* 0x000fe20006800000 */
[--C-:B------:R-:W-:Y:S01]  /*6f30*/  FFMA.FTZ R157, R157, UR10, -R2.reuse ;  /* 0x0000000a9d9d7c23 */ /* 0x100fe20008010802 */
[----:B------:R-:W-:Y:S01]  /*6f40*/  FMNMX.FTZ R3, R171, R3, !PT ;  /* 0x00000003ab037209 */ /* 0x000fe20007810000 */
[--C-:B------:R-:W-:Y:S01]  /*6f50*/  FFMA.FTZ R160, R160, UR10, -R2.reuse ;  /* 0x0000000aa0a07c23 */ /* 0x100fe20008010802 */
[----:B------:R-:W-:Y:S01]  /*6f60*/  FSEL R175, R175, -INF , !P0 ;  /* 0xff800000afaf7808 */ /* 0x000fe20004000000 */
[--C-:B------:R-:W-:Y:S01]  /*6f70*/  FFMA.FTZ R161, R161, UR10, -R2.reuse ;  /* 0x0000000aa1a17c23 */ /* 0x100fe20008010802 */
[----:B------:R-:W-:Y:S01]  /*6f80*/  FMNMX.FTZ R3, R174, R3, !PT ;  /* 0x00000003ae037209 */ /* 0x000fe20007810000 */
[--C-:B------:R-:W-:Y:S01]  /*6f90*/  FFMA.FTZ R164, R164, UR10, -R2.reuse ;  /* 0x0000000aa4a47c23 */ /* 0x100fe20008010802 */
[--C-:B------:R-:W-:Y:S01]  /*6fa0*/  FFMA.FTZ R165, R165, UR10, -R2.reuse ;  /* 0x0000000aa5a57c23 */ /* 0x100fe20008010802 */
        /* <DEDUP_REMOVED lines=10> */
[----:B------:R-:W-:Y:S01]  /*7050*/  FFMA.FTZ R2, R181, UR10, -R2 ;  /* 0x0000000ab5027c23 */ /* 0x000fe20008010802 */
[----:B------:R-:W-:Y:S01]  /*7060*/  FMUL.FTZ R181, R0, UR10 ;  /* 0x0000000a00b57c20 */ /* 0x000fe20008410000 */
[----:B------:R-:W-:Y:S01]  /*7070*/  MUFU.EX2 R152, R152 ;  /* 0x0000009800987308 */ /* 0x000fe20000000800 */
[----:B------:R-:W-:-:S02]  /*7080*/  FMNMX.FTZ R3, R182, R3, !PT ;  /* 0x00000003b6037209 */ /* 0x000fc40007810000 */
[----:B------:R-:W-:Y:S02]  /*7090*/  LOP3.LUT P0, RZ, R16, 0x800, RZ, 0xc0, !PT ;  /* 0x0000080010ff7812 */ /* 0x000fe4000780c0ff */
[----:B------:R-:W-:-:S03]  /*70a0*/  FMNMX.FTZ R3, R183, R3, !PT ;  /* 0x00000003b7037209 */ /* 0x000fc60007810000 */
[----:B------:R0:W-:Y:S02]  /*70b0*/  MUFU.EX2 R186, R2 ;  /* 0x0000000200ba7308 */ /* 0x0001e40000000800 */
[----:B------:R-:W1:Y:S06]  /*70c0*/  SHFL.BFLY PT, R21, R3, 0x2, 0x1f ;  /* 0x0c401f0003157f89 */ /* 0x000e6c00000e0000 */
[----:B------:R-:W-:Y:S08]  /*70d0*/  MUFU.EX2 R153, R153 ;  /* 0x0000009900997308 */ /* 0x000ff00000000800 */
[----:B------:R-:W-:Y:S08]  /*70e0*/  MUFU.EX2 R156, R156 ;  /* 0x0000009c009c7308 */ /* 0x000ff00000000800 */
[----:B------:R-:W-:Y:S01]  /*70f0*/  MUFU.EX2 R157, R157 ;  /* 0x0000009d009d7308 */ /* 0x000fe20000000800 */
[----:B-1----:R-:W-:-:S05]  /*7100*/  FMNMX.FTZ R3, R3, R21, !PT ;  /* 0x0000001503037209 */ /* 0x002fca0007810000 */
[----:B------:R-:W1:Y:S02]  /*7110*/  SHFL.BFLY PT, R21, R3, 0x1, 0x1f ;  /* 0x0c201f0003157f89 */ /* 0x000e6400000e0000 */
[----:B------:R-:W-:Y:S08]  /*7120*/  MUFU.EX2 R160, R160 ;  /* 0x000000a000a07308 */ /* 0x000ff00000000800 */
[----:B------:R-:W-:Y:S08]  /*7130*/  MUFU.EX2 R161, R161 ;  /* 0x000000a100a17308 */ /* 0x000ff00000000800 */
[----:B------:R-:W-:Y:S01]  /*7140*/  MUFU.EX2 R164, R164 ;  /* 0x000000a400a47308 */ /* 0x000fe20000000800 */
[----:B-1----:R-:W-:-:S07]  /*7150*/  FMNMX.FTZ R3, R3, R21, !PT ;  /* 0x0000001503037209 */ /* 0x002fce0007810000 */
[----:B------:R-:W-:Y:S01]  /*7160*/  MUFU.EX2 R165, R165 ;  /* 0x000000a500a57308 */ /* 0x000fe20000000800 */
[C---:B------:R-:W-:Y:S01]  /*7170*/  FSETP.NEU.FTZ.AND P1, PT, R3.reuse, -INF , PT ;  /* 0xff8000000300780b */ /* 0x040fe20003f3d000 */
[----:B0-----:R-:W-:-:S03]  /*7180*/  FMUL.FTZ R2, R3, UR10 ;  /* 0x0000000a03027c20 */ /* 0x001fc60008410000 */
[----:B------:R-:W-:-:S03]  /*7190*/  FSEL R21, R3, RZ, P1 ;  /* 0x000000ff03157208 */ /* 0x000fc60000800000 */
[----:B------:R-:W-:Y:S01]  /*71a0*/  MUFU.EX2 R168, R168 ;  /* 0x000000a800a87308 */ /* 0x000fe20000000800 */
[----:B------:R-:W-:Y:S01]  /*71b0*/  FSEL R0, R2, RZ, P1 ;  /* 0x000000ff02007208 */ /* 0x000fe20000800000 */
[----:B------:R-:W-:-:S04]  /*71c0*/  FADD.FTZ R21, -R21, R224 ;  /* 0x000000e015157221 */ /* 0x000fc80000010100 */
[--C-:B------:R-:W-:Y:S01]  /*71d0*/  FFMA.FTZ R154, R154, UR10, -R0.reuse ;  /* 0x0000000a9a9a7c23 */ /* 0x100fe20008010800 */
[--C-:B------:R-:W-:Y:S01]  /*71e0*/  FFMA.FTZ R155, R155, UR10, -R0.reuse ;  /* 0x0000000a9b9b7c23 */ /* 0x100fe20008010800 */
[----:B------:R-:W-:Y:S01]  /*71f0*/  FMUL.FTZ R21, R21, UR10 ;  /* 0x0000000a15157c20 */ /* 0x000fe20008410000 */
[----:B------:R-:W0:Y:S01]  /*7200*/  MUFU.EX2 R2, R181 ;  /* 0x000000b500027308 */ /* 0x000e220000000800 */
[--C-:B------:R-:W-:Y:S01]  /*7210*/  FFMA.FTZ R158, R158, UR10, -R0.reuse ;  /* 0x0000000a9e9e7c23 */ /* 0x100fe20008010800 */
        /* <DEDUP_REMOVED lines=12> */
[----:B------:R-:W-:Y:S01]  /*72e0*/  FFMA.FTZ R183, R183, UR10, -R0 ;  /* 0x0000000ab7b77c23 */ /* 0x000fe20008010800 */
[----:B------:R-:W-:Y:S01]  /*72f0*/  MUFU.EX2 R154, R154 ;  /* 0x0000009a009a7308 */ /* 0x000fe20000000800 */
[----:B0-----:R-:W-:-:S04]  /*7300*/  FFMA.FTZ R20, R2, R20, R152 ;  /* 0x0000001402147223 */ /* 0x001fc80000010098 */
[----:B------:R-:W-:-:S03]  /*7310*/  FADD.FTZ R20, R153, R20 ;  /* 0x0000001499147221 */ /* 0x000fc60000010000 */
[----:B------:R-:W0:Y:S08]  /*7320*/  MUFU.EX2 R0, R21 ;  /* 0x0000001500007308 */ /* 0x000e300000000800 */
[----:B------:R-:W1:Y:S08]  /*7330*/  MUFU.EX2 R155, R155 ;  /* 0x0000009b009b7308 */ /* 0x000e700000000800 */
        /* <DEDUP_REMOVED lines=16> */
[----:B------:R-:W-:-:S06]  /*7440*/  FADD.FTZ R5, R168, R5 ;  /* 0x00000005a8057221 */ /* 0x000fcc0000010000 */
        /* <DEDUP_REMOVED lines=31> */
[----:B------:R-:W-:Y:S01]  /*7640*/  FADD.FTZ R20, R186, R5 ;  /* 0x00000005ba147221 */ /* 0x000fe20000010000 */
[----:B0-----:R-:W-:Y:S01]  /*7650*/  FADD.FTZ R5, R183, R21 ;  /* 0x00000015b7057221 */ /* 0x001fe20000010000 */
[----:B------:R-:W-:Y:S06]  /*7660*/  @!P0 BRA `(.L_x_1264) ;  /* 0x0000000000048947 */ /* 0x000fec0003800000 */
[----:B------:R-:W-:Y:S01]  /*7670*/  BPT.TRAP 0x1 ;  /* 0x000000040000795c */ /* 0x000fe20000300000 */
.L_x_1264:
[----:B------:R-:W0:Y:S01]  /*7680*/  S2UR UR4, SR_CgaCtaId ;  /* 0x00000000000479c3 */ /* 0x000e220000008800 */
[----:B------:R-:W-:Y:S01]  /*7690*/  UIADD3 UR5, UR5, 0x30860, URZ ;  /* 0x0003086005057890 */ /* 0x000fe2000fffe03f */
[----:B------:R-:W-:Y:S01]  /*76a0*/  ISETP.GT.AND P1, PT, R225, UR54, PT ;  /* 0x00000036e1007c0c */ /* 0x000fe2000bf24270 */
[----:B------:R-:W-:Y:S01]  /*76b0*/  UMOV UR7, UR38 ;  /* 0x0000002600077c82 */ /* 0x000fe20008000000 */
[----:B------:R-:W-:Y:S01]  /*76c0*/  F2FP.BF16.F32.PACK_AB R196, R153, R152 ;  /* 0x0000009899c4723e */ /* 0x000fe200000010ff */
[----:B------:R-:W-:Y:S01]  /*76d0*/  VIADD R225, R225, 0xffffffff ;  /* 0xffffffffe1e17836 */ /* 0x000fe20000000000 */
[----:B------:R-:W-:Y:S01]  /*76e0*/  F2FP.BF16.F32.PACK_AB R197, R155, R154 ;  /* 0x0000009a9bc5723e */ /* 0x000fe200000010ff */
[----:B------:R-:W-:Y:S01]  /*76f0*/  IMAD.MOV.U32 R224, RZ, RZ, R3 ;  /* 0x000000ffffe07224 */ /* 0x000fe200078e0003 */
[----:B------:R-:W-:Y:S01]  /*7700*/  F2FP.BF16.F32.PACK_AB R198, R157, R156 ;  /* 0x0000009c9dc6723e */ /* 0x000fe200000010ff */
[----:B------:R-:W-:Y:S01]  /*7710*/  IMAD.MOV.U32 R21, RZ, RZ, R4 ;  /* 0x000000ffff157224 */ /* 0x000fe200078e0004 */
[----:B------:R-:W-:-:S02]  /*7720*/  F2FP.BF16.F32.PACK_AB R199, R159, R158 ;  /* 0x0000009e9fc7723e */ /* 0x000fc400000010ff */
[----:B------:R-:W-:Y:S02]  /*7730*/  F2FP.BF16.F32.PACK_AB R192, R161, R160 ;  /* 0x000000a0a1c0723e */ /* 0x000fe400000010ff */
[----:B------:R-:W-:Y:S02]  /*7740*/  F2FP.BF16.F32.PACK_AB R193, R163, R162 ;  /* 0x000000a2a3c1723e */ /* 0x000fe400000010ff */
[----:B------:R-:W-:Y:S02]  /*7750*/  F2FP.BF16.F32.PACK_AB R194, R165, R164 ;  /* 0x000000a4a5c2723e */ /* 0x000fe400000010ff */
[----:B------:R-:W-:Y:S02]  /*7760*/  F2FP.BF16.F32.PACK_AB R195, R167, R166 ;  /* 0x000000a6a7c3723e */ /* 0x000fe400000010ff */
[----:B------:R-:W-:Y:S02]  /*7770*/  F2FP.BF16.F32.PACK_AB R188, R169, R168 ;  /* 0x000000a8a9bc723e */ /* 0x000fe400000010ff */
[----:B------:R-:W-:Y:S01]  /*7780*/  F2FP.BF16.F32.PACK_AB R189, R171, R170 ;  /* 0x000000aaabbd723e */ /* 0x000fe200000010ff */
[----:B0-----:R-:W-:Y:S01]  /*7790*/  UPRMT UR5, UR4, 0x654, UR5 ;  /* 0x0000065404057896 */ /* 0x001fe20008000005 */
[----:B------:R-:W-:-:S02]  /*77a0*/  F2FP.BF16.F32.PACK_AB R190, R173, R172 ;  /* 0x000000acadbe723e */ /* 0x000fc400000010ff */
[----:B------:R-:W-:Y:S01]  /*77b0*/  UMOV UR4, UR39 ;  /* 0x0000002700047c82 */ /* 0x000fe20008000000 */
[----:B------:R-:W-:Y:S02]  /*77c0*/  F2FP.BF16.F32.PACK_AB R191, R175, R174 ;  /* 0x000000aeafbf723e */ /* 0x000fe400000010ff */
[----:B------:R-:W-:Y:S02]  /*77d0*/  F2FP.BF16.F32.PACK_AB R184, R177, R176 ;  /* 0x000000b0b1b8723e */ /* 0x000fe400000010ff */
[----:B------:R-:W-:Y:S01]  /*77e0*/  F2FP.BF16.F32.PACK_AB R185, R179, R178 ;  /* 0x000000b2b3b9723e */ /* 0x000fe200000010ff */
[----:B------:R-:W-:Y:S01]  /*77f0*/  SYNCS.ARRIVE.TRANS64.RED.A1T0 RZ, [UR5], RZ ;  /* 0x000000ffffff79a7 */ /* 0x000fe20008100405 */
[----:B------:R-:W-:Y:S02]  /*7800*/  F2FP.BF16.F32.PACK_AB R186, R186, R180 ;  /* 0x000000b4baba723e */ /* 0x000fe400000010ff */
[----:B------:R-:W-:Y:S01]  /*7810*/  F2FP.BF16.F32.PACK_AB R187, R183, R182 ;  /* 0x000000b6b7bb723e */ /* 0x000fe200000010ff */
[----:B------:R-:W-:Y:S06]  /*7820*/  @P1 BRA `(.L_x_1265) ;  /* 0xffffffd400641947 */ /* 0x000fec000383ffff */
.L_x_1246:
[----:B------:R-:W-:Y:S01]  /*7830*/  R2UR UR4, R22 ;  /* 0x00000000160472ca */ /* 0x000fe200000e0000 */
[----:B------:R-:W-:Y:S02]  /*7840*/  UISETP.NE.AND UP0, UPT, UR43, URZ, UPT ;  /* 0x0000003f2b00728c */ /* 0x000fe4000bf05270 */
[----:B------:R-:W-:Y:S02]  /*7850*/  UIADD3 UR7, UR60, 0x7f, URZ ;  /* 0x0000007f3c077890 */ /* 0x000fe4000fffe03f */
[----:B------:R-:W-:Y:S02]  /*7860*/  UIADD3 UR11, UR42, 0x1, -UR41 ;  /* 0x000000012a0b7890 */ /* 0x000fe4000fffe829 */
[----:B------:R-:W-:-:S06]  /*7870*/  PLOP3.LUT P1, PT, PT, PT, UP0, 0x40, 0x0 ;  /* 0x000000000000781c */ /* 0x000fcc0003f2e808 */
[----:B------:R-:W-:-:S11]  /*7880*/  UISETP.NE.AND UP1, UPT, UR4, URZ, UPT ;  /* 0x0000003f0400728c */ /* 0x000fd6000bf25270 */
[----:B------:R-:W-:Y:S01]  /*7890*/  @UP1 ULDC UR4, c[0x0][0x44c] ;  /* 0x0001130000041ab9 */ /* 0x000fe20000000800 */
[----:B------:R-:W-:Y:S01]  /*78a0*/  @UP1 ULDC UR14, c[0x0][0x450] ;  /* 0x00011400000e1ab9 */ /* 0x000fe20000000800 */
[----:B------:R-:W-:-:S04]  /*78b0*/  UIMAD.WIDE.U32 UR4, UR7, UR4, URZ ;  /* 0x00000004070472a5 */ /* 0x000fc8000f8e003f */
[----:B------:R-:W-:-:S04]  /*78c0*/  @UP1 USHF.R.U32.HI UR7, URZ, UR14, UR5 ;  /* 0x0000000e3f071299 */ /* 0x000fc80008011605 */
[----:B------:R-:W-:-:S04]  /*78d0*/  UIADD3 UR15, UR11, UR7, URZ ;  /* 0x000000070b0f7290 */ /* 0x000fc8000fffe03f */
[----:B------:R-:W-:Y:S01]  /*78e0*/  UIADD3 UR11, UR15, -UR6, URZ ;  /* 0x800000060f0b7290 */ /* 0x000fe2000fffe03f */
[----:B------:R-:W-:Y:S11]  /*78f0*/  @P1 BRA `(.L_x_1266) ;  /* 0x00000000004c1947 */ /* 0x000ff60003800000 */
        /* <DEDUP_REMOVED lines=11> */
.L_x_1267:
[----:B------:R-:W-:Y:S02]  /*79b0*/  ULDC UR14, c[0x0][0x9e4] ;  /* 0x00027900000e7ab9 */ /* 0x000fe40000000800 */
[----:B------:R-:W-:-:S11]  /*79c0*/  UISETP.NE.AND UP0, UPT, UR14, 0x1, UPT ;  /* 0x000000010e00788c */ /* 0x000fd6000bf05270 */
[----:B------:R-:W-:Y:S02]  /*79d0*/  @UP0 ULDC.64 UR4, c[0x0][0x9e8] ;  /* 0x00027a0000040ab9 */ /* 0x000fe40000000a00 */
[----:B------:R-:W-:-:S04]  /*79e0*/  UIMAD.WIDE.U32 UR6, UR15, UR4, URZ ;  /* 0x000000040f0672a5 */ /* 0x000fc8000f8e003f */
[----:B------:R-:W-:-:S12]  /*79f0*/  @UP0 USHF.R.U32.HI UR15, URZ, UR5, UR7 ;  /* 0x000000053f0f0299 */ /* 0x000fd80008011607 */
.L_x_1268:
[----:B------:R-:W-:-:S04]  /*7a00*/  UIMAD UR14, UR15, UR14, URZ ;  /* 0x0000000e0f0e72a4 */ /* 0x000fc8000f8e023f */
[----:B------:R-:W-:-:S04]  /*7a10*/  UISETP.LT.AND UP0, UPT, UR11, UR14, UPT ;  /* 0x0000000e0b00728c */ /* 0x000fc8000bf01270 */
[----:B------:R-:W-:-:S12]  /*7a20*/  USEL UR11, UR11, UR14, !UP0 ;  /* 0x0000000e0b0b7287 */ /* 0x000fd8000c000000 */
.L_x_1266:
[----:B------:R-:W-:Y:S01]  /*7a30*/  UIADD3 UR11, UR11, 0x3f, URZ ;  /* 0x0000003f0b0b7890 */ /* 0x000fe2000fffe03f */
[----:B------:R-:W-:-:S03]  /*7a40*/  R2UR UR5, R200 ;  /* 0x00000000c80572ca */ /* 0x000fc600000e0000 */
[----:B------:R-:W-:-:S04]  /*7a50*/  USHF.R.S32.HI UR4, URZ, 0x1f, UR11 ;  /* 0x0000001f3f047899 */ /* 0x000fc8000801140b */
[----:B------:R-:W-:-:S04]  /*7a60*/  ULEA.HI UR4, UR4, UR11, URZ, 0x6 ;  /* 0x0000000b04047291 */ /* 0x000fc8000f8f303f */
[----:B------:R-:W-:-:S04]  /*7a70*/  USHF.R.S32.HI UR4, URZ, 0x6, UR4 ;  /* 0x000000063f047899 */ /* 0x000fc80008011404 */
[----:B------:R-:W-:-:S04]  /*7a80*/  UISETP.LT.AND UP0, UPT, UR5, UR4, UPT ;  /* 0x000000040500728c */ /* 0x000fc8000bf01270 */
[----:B------:R-:W-:-:S06]  /*7a90*/  USEL UR54, UR5, UR4, !UP0 ;  /* 0x0000000405367287 */ /* 0x000fcc000c000000 */
[----:B------:R-:W-:-:S13]  /*7aa0*/  ISETP.GE.AND P1, PT, R225, UR54, PT ;  /* 0x00000036e1007c0c */ /* 0x000fda000bf26270 */
[----:B------:R-:W-:Y:S05]  /*7ab0*/  @!P1 BRA `(.L_x_1269) ;  /* 0x0000001c00489947 */ /* 0x000fea0003800000 */
[----:B------:R-:W-:Y:S01]  /*7ac0*/  IMAD.MOV.U32 R224, RZ, RZ, R3 ;  /* 0x000000ffffe07224 */ /* 0x000fe200078e0003 */
[----:B------:R-:W-:Y:S01]  /*7ad0*/  UMOV UR7, UR38 ;  /* 0x0000002600077c82 */ /* 0x000fe20008000000 */
[----:B------:R-:W-:Y:S01]  /*7ae0*/  IMAD.MOV.U32 R21, RZ, RZ, R4 ;  /* 0x000000ffff157224 */ /* 0x000fe200078e0004 */
[----:B------:R-:W-:Y:S01]  /*7af0*/  UMOV UR4, UR39 ;  /* 0x0000002700047c82 */ /* 0x000fe20008000000 */
[----:B------:R-:W-:-:S05]  /*7b00*/  ULDC UR55, c[0x0][0x988] ;  /* 0x0002620000377ab9 */ /* 0x000fca0000000800 */
.L_x_1280:
[----:B------:R-:W-:-:S04]  /*7b10*/  UISETP.NE.AND UP0, UPT, UR4, 0x1, UPT ;  /* 0x000000010400788c */ /* 0x000fc8000bf05270 */
[----:B------:R-:W-:-:S04]  /*7b20*/  USEL UR38, URZ, 0x1, UP0 ;  /* 0x000000013f267887 */ /* 0x000fc80008000000 */
[----:B------:R-:W-:Y:S01]  /*7b30*/  ULOP3.LUT UR38, UR7, UR38, URZ, 0x3c, !UPT ;  /* 0x0000002607267292 */ /* 0x000fe2000f8e3c3f */
[----:B------:R-:W-:Y:S11]  /*7b40*/  @!P0 BRA `(.L_x_1270) ;  /* 0x0000000000048947 */ /* 0x000ff60003800000 */
[----:B------:R-:W-:Y:S01]  /*7b50*/  BPT.TRAP 0x1 ;  /* 0x000000040000795c */ /* 0x000fe20000300000 */
.L_x_1270:
        /* <DEDUP_REMOVED lines=9> */
.L_x_1271:
[-C--:B------:R-:W-:Y:S01]  /*7bf0*/  FMUL.FTZ R24, R24, R2.reuse ;  /* 0x0000000218187220 */ /* 0x080fe20000410000 */
[----:B------:R-:W-:Y:S01]  /*7c00*/  FMUL.FTZ R25, R25, R2 ;  /* 0x0000000219197220 */ /* 0x000fe20000410000 */
[----:B-1----:R-:W-:Y:S06]  /*7c10*/  @P1 BRA `(.L_x_1272) ;  /* 0x0000000000081947 */ /* 0x002fec0003800000 */
[----:B------:R-:W1:Y:S02]  /*7c20*/  SYNCS.PHASECHK.TRANS64.TRYWAIT P1, [UR6+0x30830], R3 ;  /* 0x03083003ff0075a7 */ /* 0x000e640008020146 */
[----:B-1----:R-:W-:Y:S05]  /*7c30*/  @!P1 BRA `(.L_x_1273) ;  /* 0x0000010800e89947 */ /* 0x002fea0003800000 */
.L_x_1272:
        /* <DEDUP_REMOVED lines=225> */
.L_x_1274:
[----:B------:R-:W-:Y:S01]  /*8a50*/  ULEA UR5, UR4, UR40, 0x3 ;  /* 0x0000002804057291 */ /* 0x000fe2000f8e183f */
[----:B------:R-:W-:-:S05]  /*8a60*/  IMAD.U32 R0, RZ, RZ, UR7 ;  /* 0x00000007ff007e24 */ /* 0x000fca000f8e00ff */
[----:B------:R-:W-:-:S04]  /*8a70*/  SHF.L.U32 R0, R0, 0x1f, RZ ;  /* 0x0000001f00007819 */ /* 0x000fc800000006ff */
[----:B------:R2:W3:Y:S01]  /*8a80*/  SYNCS.PHASECHK.TRANS64.TRYWAIT P1, [UR5+0x30850], R0 ;  /* 0x03085000ff0075a7 */ /* 0x0004e20008020145 */
[----:B------:R-:W-:Y:S05]  /*8a90*/  @!P0 BRA `(.L_x_1275) ;  /* 0x0000000000048947 */ /* 0x000fea0003800000 */
[----:B------:R-:W-:Y:S01]  /*8aa0*/  BPT.TRAP 0x1 ;  /* 0x000000040000795c */ /* 0x000fe20000300000 */
.L_x_1275:
[----:B---3--:R-:W-:Y:S05]  /*8ab0*/  @P1 BRA `(.L_x_1276) ;  /* 0x0000000000081947 */ /* 0x008fea0003800000 */
[----:B------:R-:W3:Y:S02]  /*8ac0*/  SYNCS.PHASECHK.TRANS64.TRYWAIT P1, [UR5+0x30850], R0 ;  /* 0x03085000ff0075a7 */ /* 0x000ee40008020145 */
[----:B---3--:R-:W-:Y:S05]  /*8ad0*/  @!P1 BRA `(.L_x_1277) ;  /* 0x000000fc00589947 */ /* 0x008fea0003800000 */
.L_x_1276:
        /* <DEDUP_REMOVED lines=30> */
.L_x_1278:
[----:B--23--:R-:W-:Y:S01]  /*8cc0*/  FMNMX.FTZ R0, R152, R21, !PT ;  /* 0x0000001598007209 */ /* 0x00cfe20007810000 */
[----:B------:R-:W-:Y:S01]  /*8cd0*/  UMOV UR10, UR55 ;  /* 0x00000037000a7c82 */ /* 0x000fe20008000000 */
[----:B------:R-:W2:Y:S01]  /*8ce0*/  S2UR UR4, SR_CgaCtaId ;  /* 0x00000000000479c3 */ /* 0x000ea20000008800 */
[----:B------:R-:W-:Y:S01]  /*8cf0*/  UIADD3 UR6, UR6, 0x30840, URZ ;  /* 0x0003084006067890 */ /* 0x000fe2000fffe03f */
[----:B------:R-:W-:-:S04]  /*8d00*/  FMNMX.FTZ R0, R153, R0, !PT ;  /* 0x0000000099007209 */ /* 0x000fc80007810000 */
[----:B------:R-:W-:-:S04]  /*8d10*/  FMNMX.FTZ R0, R156, R0, !PT ;  /* 0x000000009c007209 */ /* 0x000fc80007810000 */
[----:B------:R-:W-:-:S04]  /*8d20*/  FMNMX.FTZ R0, R157, R0, !PT ;  /* 0x000000009d007209 */ /* 0x000fc80007810000 */
[----:B------:R-:W-:-:S04]  /*8d30*/  FMNMX.FTZ R0, R160, R0, !PT ;  /* 0x00000000a0007209 */ /* 0x000fc80007810000 */
[----:B------:R-:W-:-:S04]  /*8d40*/  FMNMX.FTZ R0, R161, R0, !PT ;  /* 0x00000000a1007209 */ /* 0x000fc80007810000 */
[----:B------:R-:W-:Y:S01]  /*8d50*/  FMNMX.FTZ R0, R164, R0, !PT ;  /* 0x00000000a4007209 */ /* 0x000fe20007810000 */
[----:B--2---:R-:W-:-:S03]  /*8d60*/  UPRMT UR6, UR4, 0x654, UR6 ;  /* 0x0000065404067896 */ /* 0x004fc60008000006 */
[----:B------:R-:W-:-:S04]  /*8d70*/  FMNMX.FTZ R0, R165, R0, !PT ;  /* 0x00000000a5007209 */ /* 0x000fc80007810000 */
[----:B------:R-:W-:Y:S02]  /*8d80*/  FMNMX.FTZ R0, R168, R0, !PT ;  /* 0x00000000a8007209 */ /* 0x000fe40007810000 */
[----:B------:R-:W-:Y:S02]  /*8d90*/  SYNCS.ARRIVE.TRANS64.RED.A1T0 RZ, [UR6], RZ ;  /* 0x000000ffffff79a7 */ /* 0x000fe40008100406 */
        /* <DEDUP_REMOVED lines=27> */
[----:B------:R-:W1:Y:S02]  /*8f50*/  SHFL.BFLY PT, R2, R0, 0x2, 0x1f ;  /* 0x0c401f0000027f89 */ /* 0x000e6400000e0000 */
[----:B-1----:R-:W-:-:S05]  /*8f60*/  FMNMX.FTZ R2, R0, R2, !PT ;  /* 0x0000000200027209 */ /* 0x002fca0007810000 */
[----:B0-----:R-:W0:Y:S02]  /*8f70*/  SHFL.BFLY PT, R3, R2, 0x1, 0x1f ;  /* 0x0c201f0002037f89 */ /* 0x001e2400000e0000 */
[----:B0-----:R-:W-:Y:S01]  /*8f80*/  FMNMX.FTZ R3, R2, R3, !PT ;  /* 0x0000000302037209 */ /* 0x001fe20007810000 */
[C---:B------:R-:W-:Y:S01]  /*8f90*/  FADD.FTZ R2, -R4.reuse, R21 ;  /* 0x0000001504027221 */ /* 0x040fe20000010100 */
[----:B------:R-:W-:-:S03]  /*8fa0*/  FMUL.FTZ R21, R4, UR10 ;  /* 0x0000000a04157c20 */ /* 0x000fc60008410000 */
[----:B------:R-:W-:Y:S01]  /*8fb0*/  FADD.FTZ R0, -R3, R224 ;  /* 0x000000e003007221 */ /* 0x000fe20000010100 */
        /* <DEDUP_REMOVED lines=16> */
[----:B------:R-:W-:Y:S01]  /*90c0*/  FMUL.FTZ R181, R3, UR10 ;  /* 0x0000000a03b57c20 */ /* 0x000fe20008410000 */
[----:B------:R-:W-:Y:S01]  /*90d0*/  FMUL.FTZ R2, R2, UR10 ;  /* 0x0000000a02027c20 */ /* 0x000fe20008410000 */
        /* <DEDUP_REMOVED lines=19> */
[----:B------:R-:W-:-:S06]  /*9210*/  FFMA.FTZ R187, R183, UR10, -R181 ;  /* 0x0000000ab7bb7c23 */ /* 0x000fcc00080108b5 */
[----:B------:R-:W1:Y:S01]  /*9220*/  MUFU.EX2 R154, R154 ;  /* 0x0000009a009a7308 */ /* 0x000e620000000800 */
[----:B0-----:R-:W-:-:S07]  /*9230*/  FFMA.FTZ R20, R2, R20, R152 ;  /* 0x0000001402147223 */ /* 0x001fce0000010098 */
[----:B------:R-:W0:Y:S08]  /*9240*/  MUFU.EX2 R153, R153 ;  /* 0x0000009900997308 */ /* 0x000e300000000800 */
[----:B------:R-:W2:Y:S01]  /*9250*/  MUFU.EX2 R155, R155 ;  /* 0x0000009b009b7308 */ /* 0x000ea20000000800 */
[----:B-1----:R-:W-:-:S07]  /*9260*/  FFMA.FTZ R5, R0, R5, R154 ;  /* 0x0000000500057223 */ /* 0x002fce000001009a */
        /* <DEDUP_REMOVED lines=60> */
.L_x_1279:
        /* <DEDUP_REMOVED lines=27> */
.L_x_1269:
[----:B------:R-:W-:-:S13]  /*97e0*/  R2UR UR4, R200 ;  /* 0x00000000c80472ca */ /* 0x000fda00000e0000 */
[----:B------:R-:W-:-:S13]  /*97f0*/  ISETP.GE.AND P1, PT, R225, UR4, PT ;  /* 0x00000004e1007c0c */ /* 0x000fda000bf26270 */
[----:B------:R-:W-:Y:S05]  /*9800*/  @!P1 BRA `(.L_x_1281) ;  /* 0x0000002800b89947 */ /* 0x000fea0003800000 */
[----:B------:R-:W-:Y:S01]  /*9810*/  IMAD.MOV.U32 R21, RZ, RZ, R3 ;  /* 0x000000ffff157224 */ /* 0x000fe200078e0003 */
[----:B------:R-:W-:Y:S01]  /*9820*/  UMOV UR6, UR38 ;  /* 0x0000002600067c82 */ /* 0x000fe20008000000 */
[----:B------:R-:W-:Y:S01]  /*9830*/  IMAD.MOV.U32 R224, RZ, RZ, R4 ;  /* 0x000000ffffe07224 */ /* 0x000fe200078e0004 */
[----:B------:R-:W-:Y:S01]  /*9840*/  UMOV UR4, UR39 ;  /* 0x0000002700047c82 */ /* 0x000fe20008000000 */
[----:B------:R-:W-:Y:S01]  /*9850*/  ULDC UR54, c[0x0][0x9e4] ;  /* 0x0002790000367ab9 */ /* 0x000fe20000000800 */
[----:B------:R-:W-:-:S05]  /*9860*/  ULDC UR55, c[0x0][0x9dc] ;  /* 0x0002770000377ab9 */ /* 0x000fca0000000800 */
.L_x_1300:
[----:B------:R-:W-:-:S04]  /*9870*/  UIADD3 UR7, UR4, 0x1, URZ ;  /* 0x0000000104077890 */ /* 0x000fc8000fffe03f */
[----:B------:R-:W-:-:S04]  /*9880*/  UISETP.NE.AND UP0, UPT, UR7, 0x2, UPT ;  /* 0x000000020700788c */ /* 0x000fc8000bf05270 */
[----:B------:R-:W-:Y:S02]  /*9890*/  USEL UR7, UR7, URZ, UP0 ;  /* 0x0000003f07077287 */ /* 0x000fe40008000000 */
[----:B------:R-:W-:-:S04]  /*98a0*/  USEL UR38, URZ, 0x1, UP0 ;  /* 0x000000013f267887 */ /* 0x000fc80008000000 */
[----:B------:R-:W-:Y:S01]  /*98b0*/  ULOP3.LUT UR38, UR6, UR38, URZ, 0x3c, !UPT ;  /* 0x0000002606267292 */ /* 0x000fe2000f8e3c3f */
[----:B------:R-:W-:Y:S01]  /*98c0*/  UMOV UR39, UR7 ;  /* 0x0000000700277c82 */ /* 0x000fe20008000000 */
[----:B------:R-:W-:Y:S10]  /*98d0*/  @!P0 BRA `(.L_x_1282) ;  /* 0x0000000000048947 */ /* 0x000ff40003800000 */
[----:B------:R-:W-:Y:S01]  /*98e0*/  BPT.TRAP 0x1 ;  /* 0x000000040000795c */ /* 0x000fe20000300000 */
.L_x_1282:
[----:B------:R-:W-:Y:S01]  /*98f0*/  ULEA UR5, UR39, UR40, 0x3 ;  /* 0x0000002827057291 */ /* 0x000fe2000f8e183f */
[----:B------:R-:W-:-:S05]  /*9900*/  IMAD.U32 R3, RZ, RZ, UR38 ;  /* 0x00000026ff037e24 */ /* 0x000fca000f8e00ff */
[----:B------:R-:W-:-:S04]  /*9910*/  SHF.L.U32 R3, R3, 0x1f, RZ ;  /* 0x0000001f03037819 */ /* 0x000fc800000006ff */
[----:B------:R0:W1:Y:S01]  /*9920*/  SYNCS.PHASECHK.TRANS64.TRYWAIT P1, [UR5+0x30830], R3 ;  /* 0x03083003ff0075a7 */ /* 0x0000620008020145 */
[----:B------:R-:W-:Y:S05]  /*9930*/  @!P0 BRA `(.L_x_1283) ;  /* 0x0000000000048947 */ /* 0x000fea0003800000 */
[----:B------:R-:W-:Y:S01]  /*9940*/  BPT.TRAP 0x1 ;  /* 0x000000040000795c */ /* 0x000fe20000300000 */
.L_x_1283:
[-C--:B------:R-:W-:Y:S01]  /*9950*/  FMUL.FTZ R24, R24, R2.reuse ;  /* 0x0000000218187220 */ /* 0x080fe20000410000 */
[----:B------:R-:W-:Y:S01]  /*9960*/  FMUL.FTZ R25, R25, R2 ;  /* 0x0000000219197220 */ /* 0x000fe20000410000 */
[----:B-1----:R-:W-:Y:S06]  /*9970*/  @P1 BRA `(.L_x_1284) ;  /* 0x0000000000081947 */ /* 0x002fec0003800000 */
[----:B------:R-:W1:Y:S02]  /*9980*/  SYNCS.PHASECHK.TRANS64.TRYWAIT P1, [UR5+0x30830], R3 ;  /* 0x03083003ff0075a7 */ /* 0x000e640008020145 */
[----:B-1----:R-:W-:Y:S05]  /*9990*/  @!P1 BRA `(.L_x_1285) ;  /* 0x000000ec00c09947 */ /* 0x002fea0003800000 */
.L_x_1284:
        /* <DEDUP_REMOVED lines=225> */
.L_x_1286:
[----:B------:R-:W-:Y:S01]  /*a7b0*/  ULEA UR5, UR4, UR40, 0x3 ;  /* 0x0000002804057291 */ /* 0x000fe2000f8e183f */
[----:B------:R-:W-:-:S05]  /*a7c0*/  IMAD.U32 R0, RZ, RZ, UR6 ;  /* 0x00000006ff007e24 */ /* 0x000fca000f8e00ff */
[----:B------:R-:W-:-:S04]  /*a7d0*/  SHF.L.U32 R0, R0, 0x1f, RZ ;  /* 0x0000001f00007819 */ /* 0x000fc800000006ff */
[----:B------:R2:W3:Y:S01]  /*a7e0*/  SYNCS.PHASECHK.TRANS64.TRYWAIT P1, [UR5+0x30850], R0 ;  /* 0x03085000ff0075a7 */ /* 0x0004e20008020145 */
[----:B------:R-:W-:Y:S05]  /*a7f0*/  @!P0 BRA `(.L_x_1287) ;  /* 0x0000000000048947 */ /* 0x000fea0003800000 */
[----:B------:R-:W-:Y:S01]  /*a800*/  BPT.TRAP 0x1 ;  /* 0x000000040000795c */ /* 0x000fe20000300000 */
.L_x_1287:
[----:B---3--:R-:W-:Y:S05]  /*a810*/  @P1 BRA `(.L_x_1288) ;  /* 0x0000000000081947 */ /* 0x008fea0003800000 */
[----:B------:R-:W3:Y:S02]  /*a820*/  SYNCS.PHASECHK.TRANS64.TRYWAIT P1, [UR5+0x30850], R0 ;  /* 0x03085000ff0075a7 */ /* 0x000ee40008020145 */
[----:B---3--:R-:W-:Y:S05]  /*a830*/  @!P1 BRA `(.L_x_1289) ;  /* 0x000000e000309947 */ /* 0x008fea0003800000 */
.L_x_1288:
        /* <DEDUP_REMOVED lines=30> */
.L_x_1290:
[----:B------:R-:W-:Y:S01]  /*aa20*/  R2UR UR4, R22 ;  /* 0x00000000160472ca */ /* 0x000fe200000e0000 */
[----:B------:R-:W4:Y:S01]  /*aa30*/  S2UR UR6, SR_CgaCtaId ;  /* 0x00000000000679c3 */ /* 0x000f220000008800 */
[----:B------:R-:W-:Y:S01]  /*aa40*/  VIADD R187, R23, UR60 ;  /* 0x0000003c17bb7c36 */ /* 0x000fe20008000000 */
[----:B------:R-:W-:Y:S01]  /*aa50*/  UISETP.NE.AND UP0, UPT, UR43, URZ, UPT ;  /* 0x0000003f2b00728c */ /* 0x000fe2000bf05270 */
[----:B------:R-:W-:-:S09]  /*aa60*/  IMAD.U32 R185, RZ, RZ, UR41 ;  /* 0x00000029ffb97e24 */ /* 0x000fd2000f8e00ff */
[----:B------:R-:W-:-:S06]  /*aa70*/  UISETP.NE.AND UP1, UPT, UR4, URZ, UPT ;  /* 0x0000003f0400728c */ /* 0x000fcc000bf25270 */
[----:B------:R-:W-:Y:S02]  /*aa80*/  PLOP3.LUT P1, PT, PT, PT, UP1, 0x80, 0x0 ;  /* 0x000000000000781c */ /* 0x000fe40003f2f018 */
[----:B------:R-:W-:-:S03]  /*aa90*/  PLOP3.LUT P2, PT, PT, PT, UP1, 0x80, 0x0 ;  /* 0x000000000000781c */ /* 0x000fc60003f4f018 */
[----:B------:R-:W-:-:S08]  /*aaa0*/  @UP1 ULDC UR4, c[0x0][0x44c] ;  /* 0x0001130000041ab9 */ /* 0x000fd00000000800 */
[----:B--23--:R-:W-:Y:S01]  /*aab0*/  @P1 IMAD.HI.U32 R0, R187, UR4, RZ ;  /* 0x00000004bb001c27 */ /* 0x00cfe2000f8e00ff */
[----:B------:R-:W-:Y:S01]  /*aac0*/  @UP1 ULDC UR4, c[0x0][0x450] ;  /* 0x0001140000041ab9 */ /* 0x000fe20000000800 */
[----:B------:R-:W-:-:S03]  /*aad0*/  PLOP3.LUT P1, PT, PT, PT, UP0, 0x40, 0x0 ;  /* 0x000000000000781c */ /* 0x000fc60003f2e808 */
[----:B------:R-:W-:Y:S01]  /*aae0*/  @P2 SHF.R.U32.HI R187, RZ, UR4, R0 ;  /* 0x00000004ffbb2c19 */ /* 0x000fe20008011600 */
[----:B------:R-:W-:Y:S01]  /*aaf0*/  ULEA UR4, UR7, UR40, 0x3 ;  /* 0x0000002807047291 */ /* 0x000fe2000f8e183f */
[----:B------:R-:W-:-:S03]  /*ab00*/  IMAD.SHL.U32 R0, R225, 0x40, RZ ;  /* 0x00000040e1007824 */ /* 0x000fc600078e00ff */
[----:B------:R-:W-:Y:S01]  /*ab10*/  UIADD3 UR4, UR4, 0x30840, URZ ;  /* 0x0003084004047890 */ /* 0x000fe2000fffe03f */
[----:B------:R-:W2:Y:S01]  /*ab20*/  SHFL.IDX PT, R188, R187, RZ, 0x1c1f ;  /* 0x001c1fffbbbc7589 */ /* 0x000ea200000e0000 */
[----:B------:R-:W-:Y:S02]  /*ab30*/  IADD3 R2, -R17, 0x1, -R0 ;  /* 0x0000000111027810 */ /* 0x000fe40007ffe900 */
[----:B----4-:R-:W-:Y:S02]  /*ab40*/  UPRMT UR4, UR6, 0x654, UR4 ;  /* 0x0000065406047896 */ /* 0x010fe40008000004 */
[----:B------:R-:W-:Y:S01]  /*ab50*/  IADD3 R185, -R185, UR42, R2 ;  /* 0x0000002ab9b97c10 */ /* 0x000fe2000fffe102 */
[----:B------:R-:W-:-:S04]  /*ab60*/  ULDC UR6, c[0x0][0x9e0] ;  /* 0x0002780000067ab9 */ /* 0x000fc80000000800 */
[----:B------:R-:W-:Y:S02]  /*ab70*/  VIADD R186, R185, UR6 ;  /* 0x00000006b9ba7c36 */ /* 0x000fe40008000000 */
[----:B------:R-:W-:Y:S01]  /*ab80*/  SYNCS.ARRIVE.TRANS64.RED.A1T0 RZ, [UR4], RZ ;  /* 0x000000ffffff79a7 */ /* 0x000fe20008100404 */
[----:B------:R-:W-:-:S06]  /*ab90*/  ULOP3.LUT UR4, URZ, UR55, URZ, 0x33, !UPT ;  /* 0x000000373f047292 */ /* 0x000fcc000f8e333f */
        /* <DEDUP_REMOVED lines=17> */
.L_x_1293:
[----:B------:R-:W-:-:S05]  /*acb0*/  IMAD.U32 R189, RZ, RZ, UR54 ;  /* 0x00000036ffbd7e24 */ /* 0x000fca000f8e00ff */
[----:B------:R-:W-:-:S13]  /*acc0*/  ISETP.NE.AND P1, PT, R189, 0x1, PT ;  /* 0x00000001bd00780c */ /* 0x000fda0003f25270 */
[----:B0-----:R-:W0:Y:S02]  /*acd0*/  @P1 LDC.64 R2, c[0x0][0x9e8] ;  /* 0x00027a00ff021b82 */ /* 0x001e240000000a00 */
[----:B0-----:R-:W-:-:S05]  /*ace0*/  @P1 IMAD.HI.U32 R2, R188, R2, RZ ;  /* 0x00000002bc021227 */ /* 0x001fca00078e00ff */
[----:B------:R-:W-:-:S07]  /*acf0*/  @P1 SHF.R.U32.HI R188, RZ, R3, R2 ;  /* 0x00000003ffbc1219 */ /* 0x000fce0000011602 */
.L_x_1294:
[----:B------:R-:W-:Y:S05]  /*ad00*/  BSYNC B0 ;  /* 0x0000000000007941 */ /* 0x000fea0003800000 */
.L_x_1292:
[----:B------:R-:W-:-:S04]  /*ad10*/  IMAD R188, R188, R189, -R0 ;  /* 0x000000bdbcbc7224 */ /* 0x000fc800078e0a00 */
[----:B------:R-:W-:-:S05]  /*ad20*/  IMAD.IADD R188, R188, 0x1, -R17 ;  /* 0x00000001bcbc7824 */ /* 0x000fca00078e0a11 */
[----:B------:R-:W-:Y:S02]  /*ad30*/  VIMNMX R4, R4, R188, !PT ;  /* 0x000000bc04047248 */ /* 0x000fe40007fe0100 */
[----:B------:R-:W-:-:S07]  /*ad40*/  VIADDMNMX R184, R188, R189, R184, PT ;  /* 0x000000bdbcb87246 */ /* 0x000fce00038001b8 */
.L_x_1291:
        /* <DEDUP_REMOVED lines=68> */
.L_x_1297:
[----:B------:R-:W-:-:S05]  /*b190*/  IMAD.U32 R184, RZ, RZ, UR54 ;  /* 0x00000036ffb87e24 */ /* 0x000fca000f8e00ff */
[----:B------:R-:W-:-:S13]  /*b1a0*/  ISETP.NE.AND P2, PT, R184, 0x1, PT ;  /* 0x00000001b800780c */ /* 0x000fda0003f45270 */
[----:B0-----:R-:W0:Y:S02]  /*b1b0*/  @P2 LDC.64 R2, c[0x0][0x9e8] ;  /* 0x00027a00ff022b82 */ /* 0x001e240000000a00 */
[----:B0-----:R-:W-:-:S05]  /*b1c0*/  @P2 IMAD.HI.U32 R2, R4, R2, RZ ;  /* 0x0000000204022227 */ /* 0x001fca00078e00ff */
[----:B------:R-:W-:-:S07]  /*b1d0*/  @P2 SHF.R.U32.HI R4, RZ, R3, R2 ;  /* 0x00000003ff042219 */ /* 0x000fce0000011602 */
.L_x_1298:
[----:B------:R-:W-:Y:S05]  /*b1e0*/  BSYNC B0 ;  /* 0x0000000000007941 */ /* 0x000fea0003800000 */
.L_x_1296:
[----:B------:R-:W-:-:S04]  /*b1f0*/  IMAD R0, R4, R184, -R0 ;  /* 0x000000b804007224 */ /* 0x000fc800078e0a00 */
[----:B------:R-:W-:-:S05]  /*b200*/  IMAD.IADD R0, R0, 0x1, -R17 ;  /* 0x0000000100007824 */ /* 0x000fca00078e0a11 */
[----:B------:R-:W-:Y:S02]  /*b210*/  VIMNMX R185, R185, R0, !PT ;  /* 0x00000000b9b97248 */ /* 0x000fe40007fe0100 */
[----:B------:R-:W-:-:S07]  /*b220*/  VIADDMNMX R186, R0, R184, R186, PT ;  /* 0x000000b800ba7246 */ /* 0x000fce00038001ba */
.L_x_1295:
        /* <DEDUP_REMOVED lines=142> */
[----:B------:R-:W-:Y:S01]  /*bb10*/  MUFU.EX2 R152, R152 ;  /* 0x0000009800987308 */ /* 0x000fe20000000800 */
[----:B------:R-:W-:-:S02]  /*bb20*/  LOP3.LUT P0, RZ, R16, 0x800, RZ, 0xc0, !PT ;  /* 0x0000080010ff7812 */ /* 0x000fc4000780c0ff */
[----:B------:R-:W-:-:S04]  /*bb30*/  FMNMX.FTZ R3, R182, R3, !PT ;  /* 0x00000003b6037209 */ /* 0x000fc80007810000 */
[----:B------:R-:W-:Y:S01]  /*bb40*/  FMNMX.FTZ R3, R183, R3, !PT ;  /* 0x00000003b7037209 */ /* 0x000fe20007810000 */
[----:B------:R0:W-:Y:S04]  /*bb50*/  MUFU.EX2 R186, R2 ;  /* 0x0000000200ba7308 */ /* 0x0001e80000000800 */
[----:B------:R-:W1:Y:S04]  /*bb60*/  SHFL.BFLY PT, R181, R3, 0x2, 0x1f ;  /* 0x0c401f0003b57f89 */ /* 0x000e6800000e0000 */
[----:B------:R-:W-:Y:S08]  /*bb70*/  MUFU.EX2 R153, R153 ;  /* 0x0000009900997308 */ /* 0x000ff00000000800 */
[----:B------:R-:W-:Y:S08]  /*bb80*/  MUFU.EX2 R156, R156 ;  /* 0x0000009c009c7308 */ /* 0x000ff00000000800 */
[----:B------:R-:W-:Y:S01]  /*bb90*/  MUFU.EX2 R157, R157 ;  /* 0x0000009d009d7308 */ /* 0x000fe20000000800 */
[----:B-1----:R-:W-:-:S07]  /*bba0*/  FMNMX.FTZ R3, R3, R181, !PT ;  /* 0x000000b503037209 */ /* 0x002fce0007810000 */
[----:B------:R-:W-:Y:S01]  /*bbb0*/  MUFU.EX2 R160, R160 ;  /* 0x000000a000a07308 */ /* 0x000fe20000000800 */
[----:B------:R-:W1:Y:S07]  /*bbc0*/  SHFL.BFLY PT, R181, R3, 0x1, 0x1f ;  /* 0x0c201f0003b57f89 */ /* 0x000e6e00000e0000 */
[----:B------:R-:W-:Y:S08]  /*bbd0*/  MUFU.EX2 R161, R161 ;  /* 0x000000a100a17308 */ /* 0x000ff00000000800 */
[----:B------:R-:W-:Y:S08]  /*bbe0*/  MUFU.EX2 R164, R164 ;  /* 0x000000a400a47308 */ /* 0x000ff00000000800 */
[----:B------:R-:W-:Y:S01]  /*bbf0*/  MUFU.EX2 R165, R165 ;  /* 0x000000a500a57308 */ /* 0x000fe20000000800 */
[----:B-1----:R-:W-:-:S04]  /*bc00*/  FMNMX.FTZ R3, R3, R181, !PT ;  /* 0x000000b503037209 */ /* 0x002fc80007810000 */
[C---:B------:R-:W-:Y:S01]  /*bc10*/  FSETP.NEU.FTZ.AND P1, PT, R3.reuse, -INF , PT ;  /* 0xff8000000300780b */ /* 0x040fe20003f3d000 */
[C---:B0-----:R-:W-:Y:S02]  /*bc20*/  FMUL.FTZ R2, R3.reuse, UR10 ;  /* 0x0000000a03027c20 */ /* 0x041fe40008410000 */
[----:B------:R-:W-:Y:S01]  /*bc30*/  MUFU.EX2 R168, R168 ;  /* 0x000000a800a87308 */ /* 0x000fe20000000800 */
[----:B------:R-:W-:-:S05]  /*bc40*/  FSEL R181, R3, RZ, P1 ;  /* 0x000000ff03b57208 */ /* 0x000fca0000800000 */
[----:B------:R-:W-:Y:S01]  /*bc50*/  FADD.FTZ R21, -R181, R21 ;  /* 0x00000015b5157221 */ /* 0x000fe20000010100 */
[----:B------:R-:W-:Y:S01]  /*bc60*/  FMUL.FTZ R181, R0, UR10 ;  /* 0x0000000a00b57c20 */ /* 0x000fe20008410000 */
[----:B------:R-:W-:Y:S01]  /*bc70*/  FSEL R0, R2, RZ, P1 ;  /* 0x000000ff02007208 */ /* 0x000fe20000800000 */
[----:B------:R-:W-:Y:S01]  /*bc80*/  MUFU.EX2 R169, R169 ;  /* 0x000000a900a97308 */ /* 0x000fe20000000800 */
[----:B------:R-:W-:-:S03]  /*bc90*/  FMUL.FTZ R21, R21, UR10 ;  /* 0x0000000a15157c20 */ /* 0x000fc60008410000 */
        /* <DEDUP_REMOVED lines=18> */
[----:B0-----:R-:W-:-:S07]  /*bdc0*/  FFMA.FTZ R20, R2, R20, R152 ;  /* 0x0000001402147223 */ /* 0x001fce0000010098 */
[----:B------:R-:W0:Y:S01]  /*bdd0*/  MUFU.EX2 R0, R21 ;  /* 0x0000001500007308 */ /* 0x000e220000000800 */
[----:B------:R-:W-:-:S07]  /*bde0*/  FADD.FTZ R20, R153, R20 ;  /* 0x0000001499147221 */ /* 0x000fce0000010000 */
        /* <DEDUP_REMOVED lines=47> */
[----:B-1----:R-:W-:-:S03]  /*c0e0*/  FADD.FTZ R21, R182, R20 ;  /* 0x00000014b6157221 */ /* 0x002fc60000010000 */
[----:B------:R-:W-:Y:S01]  /*c0f0*/  FADD.FTZ R20, R186, R5 ;  /* 0x00000005ba147221 */ /* 0x000fe20000010000 */
[----:B--2---:R-:W-:Y:S01]  /*c100*/  FADD.FTZ R5, R183, R21 ;  /* 0x00000015b7057221 */ /* 0x004fe20000010000 */
[----:B------:R-:W-:Y:S06]  /*c110*/  @!P0 BRA `(.L_x_1299) ;  /* 0x0000000000048947 */ /* 0x000fec0003800000 */
[----:B------:R-:W-:Y:S01]  /*c120*/  BPT.TRAP 0x1 ;  /* 0x000000040000795c */ /* 0x000fe20000300000 */
.L_x_1299:
[----:B------:R-:W0:Y:S01]  /*c130*/  S2UR UR6, SR_CgaCtaId ;  /* 0x00000000000679c3 */ /* 0x000e220000008800 */
[----:B------:R-:W-:Y:S01]  /*c140*/  R2UR UR4, R200 ;  /* 0x00000000c80472ca */ /* 0x000fe200000e0000 */
[----:B------:R-:W-:Y:S01]  /*c150*/  UIADD3 UR5, UR5, 0x30860, URZ ;  /* 0x0003086005057890 */ /* 0x000fe2000fffe03f */
[----:B------:R-:W-:Y:S01]  /*c160*/  F2FP.BF16.F32.PACK_AB R196, R153, R152 ;  /* 0x0000009899c4723e */ /* 0x000fe200000010ff */
[----:B------:R-:W-:Y:S01]  /*c170*/  IMAD.MOV.U32 R21, RZ, RZ, R3 ;  /* 0x000000ffff157224 */ /* 0x000fe200078e0003 */
[----:B------:R-:W-:Y:S01]  /*c180*/  F2FP.BF16.F32.PACK_AB R197, R155, R154 ;  /* 0x0000009a9bc5723e */ /* 0x000fe200000010ff */
[----:B------:R-:W-:Y:S01]  /*c190*/  IMAD.MOV.U32 R224, RZ, RZ, R4 ;  /* 0x000000ffffe07224 */ /* 0x000fe200078e0004 */
[----:B------:R-:W-:Y:S02]  /*c1a0*/  F2FP.BF16.F32.PACK_AB R198, R157, R156 ;  /* 0x0000009c9dc6723e */ /* 0x000fe400000010ff */
[----:B------:R-:W-:Y:S02]  /*c1b0*/  F2FP.BF16.F32.PACK_AB R199, R159, R158 ;  /* 0x0000009e9fc7723e */ /* 0x000fe400000010ff */
[----:B------:R-:W-:-:S02]  /*c1c0*/  F2FP.BF16.F32.PACK_AB R192, R161, R160 ;  /* 0x000000a0a1c0723e */ /* 0x000fc400000010ff */
[----:B------:R-:W-:Y:S02]  /*c1d0*/  F2FP.BF16.F32.PACK_AB R193, R163, R162 ;  /* 0x000000a2a3c1723e */ /* 0x000fe400000010ff */
[----:B------:R-:W-:Y:S01]  /*c1e0*/  ISETP.GT.AND P1, PT, R225, UR4, PT ;  /* 0x00000004e1007c0c */ /* 0x000fe2000bf24270 */
[----:B------:R-:W-:Y:S01]  /*c1f0*/  UMOV UR4, UR39 ;  /* 0x0000002700047c82 */ /* 0x000fe20008000000 */
[----:B------:R-:W-:Y:S01]  /*c200*/  F2FP.BF16.F32.PACK_AB R194, R165, R164 ;  /* 0x000000a4a5c2723e */ /* 0x000fe200000010ff */
[----:B------:R-:W-:Y:S01]  /*c210*/  VIADD R225, R225, 0xffffffff ;  /* 0xffffffffe1e17836 */ /* 0x000fe20000000000 */
        /* <DEDUP_REMOVED lines=13> */
.L_x_1281:
        /* <DEDUP_REMOVED lines=131> */
.L_x_1301:
[----:B------:R-:W-:Y:S01]  /*cb20*/  ULEA UR5, UR39, UR40, 0x3 ;  /* 0x0000002827057291 */ /* 0x000fe2000f8e183f */
[----:B------:R-:W-:-:S05]  /*cb30*/  IMAD.U32 R0, RZ, RZ, UR38 ;  /* 0x00000026ff007e24 */ /* 0x000fca000f8e00ff */
[----:B------:R-:W-:-:S04]  /*cb40*/  SHF.L.U32 R0, R0, 0x1f, RZ ;  /* 0x0000001f00007819 */ /* 0x000fc800000006ff */
[----:B------:R0:W1:Y:S01]  /*cb50*/  SYNCS.PHASECHK.TRANS64.TRYWAIT P1, [UR5+0x30850], R0 ;  /* 0x03085000ff0075a7 */ /* 0x0000620008020145 */
[----:B------:R-:W-:Y:S05]  /*cb60*/  @!P0 BRA `(.L_x_1302) ;  /* 0x0000000000048947 */ /* 0x000fea0003800000 */
[----:B------:R-:W-:Y:S01]  /*cb70*/  BPT.TRAP 0x1 ;  /* 0x000000040000795c */ /* 0x000fe20000300000 */
.L_x_1302:
[----:B-1----:R-:W-:Y:S05]  /*cb80*/  @P1 BRA `(.L_x_1303) ;  /* 0x0000000000081947 */ /* 0x002fea0003800000 */
[----:B------:R-:W1:Y:S02]  /*cb90*/  SYNCS.PHASECHK.TRANS64.TRYWAIT P1, [UR5+0x30850], R0 ;  /* 0x03085000ff0075a7 */ /* 0x000e640008020145 */
[----:B-1----:R-:W-:Y:S05]  /*cba0*/  @!P1 BRA `(.L_x_1304) ;  /* 0x000000bc006c9947 */ /* 0x002fea0003800000 */
.L_x_1303:
[----:B------:R-:W-:Y:S01]  /*cbb0*/  UIADD3 UR40, UR40, 0x400, URZ ;  /* 0x0000040028287890 */ /* 0x000fe2000fffe03f */
[----:B------:R-:W-:Y:S01]  /*cbc0*/  WARPGROUP.ARRIVE ;  /* 0x00000000000079c5 */ /* 0x000fe20000000000 */
[----:B------:R-:W-:Y:S01]  /*cbd0*/  UMOV UR7, 0x40000040 ;  /* 0x4000004000077882 */ /* 0x000fe20000000000 */
[----:B-1----:R-:W1:Y:S01]  /*cbe0*/  SHFL.BFLY PT, R7, R20, 0x2, 0x1f ;  /* 0x0c401f0014077f89 */ /* 0x002e6200000e0000 */
[----:B------:R-:W-:Y:S01]  /*cbf0*/  USHF.R.U32.HI UR40, URZ, 0x4, UR40 ;  /* 0x000000043f287899 */ /* 0x000fe20008011628 */
[----:B------:R-:W-:Y:S02]  /*cc00*/  IMAD.MOV.U32 R6, RZ, RZ, RZ ;  /* 0x000000ffff067224 */ /* 0x000fe400078e00ff */
[----:B0-----:R-:W0:Y:S01]  /*cc10*/  SHFL.BFLY PT, R0, R5, 0x2, 0x1f ;  /* 0x0c401f0005007f89 */ /* 0x001e2200000e0000 */
[----:B------:R-:W-:Y:S01]  /*cc20*/  ULOP3.LUT UR40, UR40, 0x3fff, URZ, 0xc0, !UPT ;  /* 0x00003fff28287892 */ /* 0x000fe2000f8ec03f */
[----:B------:R-:W-:-:S03]  /*cc30*/  IMAD.U32 R13, RZ, RZ, UR10 ;  /* 0x0000000aff0d7e24 */ /* 0x000fc6000f8e00ff */
[----:B------:R-:W-:-:S04]  /*cc40*/  ULOP3.LUT UR4, UR40, 0x2000000, URZ, 0xfc, !UPT ;  /* 0x0200000028047892 */ /* 0x000fc8000f8efc3f */
[----:B------:R-:W-:-:S07]  /*cc50*/  ULEA UR4, UR39, UR4, 0xb ;  /* 0x0000000427047291 */ /* 0x000fce000f8e583f */
[----:B------:R-:W-:Y:S02]  /*cc60*/  UMOV UR6, UR4 ;  /* 0x0000000400067c82 */ /* 0x000fe40008000000 */
[----:B------:R-:W-:Y:S01]  /*cc70*/  HGMMA.64x256x16.F32.BF16 R24, R196, gdesc[UR4].tnspB, R24, gsb0 ;  /* 0x43e00004c4187df0 */ /* 0x000fe20008001818 */
[----:B------:R-:W-:Y:S01]  /*cc80*/  UIADD3 UR6, UR4, 0x80, URZ ;  /* 0x0000008004067890 */ /* 0x000fe2000fffe03f */
[----:B-1----:R-:W-:Y:S01]  /*cc90*/  FADD.FTZ R7, R7, R20 ;  /* 0x0000001407077221 */ /* 0x002fe20000010000 */
[----:B------:R-:W-:Y:S01]  /*cca0*/  UMOV UR7, 0x40000040 ;  /* 0x4000004000077882 */ /* 0x000fe20000000000 */
[----:B0-----:R-:W-:Y:S01]  /*ccb0*/  FADD.FTZ R2, R0, R5 ;  /* 0x0000000500027221 */ /* 0x001fe20000010000 */
[----:B------:R-:W-:Y:S02]  /*ccc0*/  IMAD.MOV.U32 R5, RZ, RZ, RZ ;  /* 0x000000ffff057224 */ /* 0x000fe400078e00ff */
[----:B------:R-:W0:Y:S04]  /*ccd0*/  SHFL.BFLY PT, R0, R7, 0x1, 0x1f ;  /* 0x0c201f0007007f89 */ /* 0x000e2800000e0000 */
[----:B------:R-:W1:Y:S01]  /*cce0*/  SHFL.BFLY PT, R9, R2, 0x1, 0x1f ;  /* 0x0c201f0002097f89 */ /* 0x000e6200000e0000 */
[----:B0-----:R-:W-:Y:S01]  /*ccf0*/  FADD.FTZ R11, R7, R0 ;  /* 0x00000000070b7221 */ /* 0x001fe20000010000 */
[----:B------:R-:W-:-:S02]  /*cd00*/  IMAD.U32 R7, RZ, RZ, UR10 ;  /* 0x0000000aff077e24 */ /* 0x000fc4000f8e00ff */
[----:B------:R-:W-:Y:S02]  /*cd10*/  IMAD.MOV.U32 R0, RZ, RZ, -0x800000 ;  /* 0xff800000ff007424 */ /* 0x000fe400078e00ff */
[----:B-1----:R-:W-:Y:S01]  /*cd20*/  FADD.FTZ R12, R2, R9 ;  /* 0x00000009020c7221 */ /* 0x002fe20000010000 */
[----:B------:R-:W-:Y:S01]  /*cd30*/  FSETP.NE.FTZ.AND P1, PT, R11, RZ, PT ;  /* 0x000000ff0b00720b */ /* 0x000fe20003f35000 */
[----:B------:R-:W-:-:S03]  /*cd40*/  IMAD.MOV.U32 R2, RZ, RZ, -0x800000 ;  /* 0xff800000ff027424 */ /* 0x000fc600078e00ff */
        /* <DEDUP_REMOVED lines=30> */
.L_x_1305:
[----:B------:R-:W2:Y:S01]  /*cf30*/  LDL.LU R3, [R1+0x14] ;  /* 0x0000140001037983 */ /* 0x000ea20000300800 */
[----:B------:R-:W-:Y:S01]  /*cf40*/  UIADD3 UR4, UR5, 0x30860, URZ ;  /* 0x0003086005047890 */ /* 0x000fe2000fffe03f */
[----:B------:R-:W0:Y:S01]  /*cf50*/  S2UR UR5, SR_CgaCtaId ;  /* 0x00000000000579c3 */ /* 0x000e220000008800 */
        /* <DEDUP_REMOVED lines=33> */
[----:B------:R-:W-:Y:S01]  /*d170*/  USEL UR4, URZ, 0x1, UP0 ;  /* 0x000000013f047887 */ /* 0x000fe20008000000 */
        /* <DEDUP_REMOVED lines=100> */
[----:B------:R-:W-:-:S02]  /*d7c0*/  USEL UR39, UR39, URZ, UP0 ;  /* 0x0000003f27277287 */ /* 0x000fc40008000000 */
[----:B------:R-:W-:Y:S01]  /*d7d0*/  ULOP3.LUT UR38, UR38, UR4, URZ, 0x3c, !UPT ;  /* 0x0000000426267292 */ /* 0x000fe2000f8e3c3f */
[----:B--2---:R-:W-:-:S13]  /*d7e0*/  R2UR UR6, R3 ;  /* 0x00000000030672ca */ /* 0x004fda00000e0000 */
[----:B------:R-:W-:-:S06]  /*d7f0*/  UIADD3 UR6, UR6, 0x1, URZ ;  /* 0x0000000106067890 */ /* 0x000fcc000fffe03f */
[----:B------:R-:W-:-:S05]  /*d800*/  IMAD.U32 R3, RZ, RZ, UR6 ;  /* 0x00000006ff037e24 */ /* 0x000fca000f8e00ff */
[----:B------:R0:W-:Y:S02]  /*d810*/  STL [R1+0x14], R3 ;  /* 0x0000140301007387 */ /* 0x0001e40000100800 */
.L_x_1227:
        /* <DEDUP_REMOVED lines=15> */
[----:B0-----:R-:W3:Y:S01]  /*d910*/  LDL R3, [R1+0x28] ;  /* 0x0000280001037983 */ /* 0x001ee20000100800 */
[----:B------:R-:W-:Y:S01]  /*d920*/  F2FP.BF16.F32.PACK_AB R7, R31, R30 ;  /* 0x0000001e1f07723e */ /* 0x000fe200000010ff */
[----:B------:R-:W-:Y:S01]  /*d930*/  ULDC.64 UR16, c[0x0][0xc00] ;  /* 0x0003000000107ab9 */ /* 0x000fe20000000a00 */
[----:B------:R-:W-:Y:S01]  /*d940*/  F2FP.BF16.F32.PACK_AB R10, R37, R36 ;  /* 0x00000024250a723e */ /* 0x000fe200000010ff */
[----:B------:R-:W-:Y:S01]  /*d950*/  ULDC.64 UR12, c[0x0][0xc00] ;  /* 0x00030000000c7ab9 */ /* 0x000fe20000000a00 */
[----:B------:R-:W-:Y:S01]  /*d960*/  F2FP.BF16.F32.PACK_AB R11, R39, R38 ;  /* 0x00000026270b723e */ /* 0x000fe200000010ff */
[----:B------:R-:W-:Y:S01]  /*d970*/  ULDC.64 UR14, c[0x0][0xc08] ;  /* 0x00030200000e7ab9 */ /* 0x000fe20000000a00 */
[----:B------:R-:W-:Y:S01]  /*d980*/  R2UR UR19, R202 ;  /* 0x00000000ca1372ca */ /* 0x000fe200000e0000 */
[----:B------:R-:W-:Y:S01]  /*d990*/  ULDC UR22, c[0x0][0xbe8] ;  /* 0x0002fa0000167ab9 */ /* 0x000fe20000000800 */
[----:B------:R-:W-:-:S02]  /*d9a0*/  R2UR UR18, R204 ;  /* 0x00000000cc1272ca */ /* 0x000fc400000e0000 */
[----:B------:R-:W-:Y:S01]  /*d9b0*/  R2UR UR26, R205 ;  /* 0x00000000cd1a72ca */ /* 0x000fe200000e0000 */
[----:B------:R-:W-:Y:S01]  /*d9c0*/  UMOV UR10, UR8 ;  /* 0x00000008000a7c82 */ /* 0x000fe20008000000 */
[----:B-1----:R-:W-:Y:S01]  /*d9d0*/  UMOV UR11, UR4 ;  /* 0x00000004000b7c82 */ /* 0x002fe20008000000 */
[----:B------:R-:W-:Y:S01]  /*d9e0*/  UISETP.NE.U32.AND UP0, UPT, UR14, URZ, UPT ;  /* 0x0000003f0e00728c */ /* 0x000fe2000bf05070 */
[----:B------:R-:W-:-:S03]  /*d9f0*/  ULDC UR4, c[0x0][0xad4] ;  /* 0x0002b50000047ab9 */ /* 0x000fc60000000800 */
[----:B------:R-:W-:-:S11]  /*da00*/  UISETP.NE.AND.EX UP0, UPT, UR15, URZ, UPT, UP0 ;  /* 0x0000003f0f00728c */ /* 0x000fd6000bf05300 */
[----:B------:R-:W-:Y:S01]  /*da10*/  @UP0 ULDC.64 UR14, c[0x0][0xc08] ;  /* 0x00030200000e0ab9 */ /* 0x000fe20000000a00 */
[----:B------:R-:W-:Y:S01]  /*da20*/  BAR.SYNC.DEFER_BLOCKING 0x1, 0x100 ;  /* 0x0044000000007b1d */ /* 0x000fe20000010000 */
[----:B--2---:R-:W-:Y:S01]  /*da30*/  R2UR UR9, R8 ;  /* 0x00000000080972ca */ /* 0x004fe200000e0000 */
[----:B---3--:R-:W-:-:S03]  /*da40*/  IMAD.WIDE R18, R3, R18, UR10 ;  /* 0x0000000a03127e25 */ /* 0x008fc6000f8e0212 */
[C---:B------:R-:W-:Y:S02]  /*da50*/  IADD3 R159, P0, R18.reuse, 0x40, RZ ;  /* 0x00000040129f7810 */ /* 0x040fe40007f1e0ff */
[C---:B------:R-:W-:Y:S02]  /*da60*/  LOP3.LUT R5, R18.reuse, 0x380, RZ, 0xc0, !PT ;  /* 0x0000038012057812 */ /* 0x040fe400078ec0ff */
[----:B------:R-:W-:-:S05]  /*da70*/  IADD3 R9, P1, R18, 0x20, RZ ;  /* 0x0000002012097810 */ /* 0x000fca0007f3e0ff */
[----:B------:R-:W-:Y:S01]  /*da80*/  UIMAD.WIDE UR12, UR9, 0x4, UR12 ;  /* 0x00000004090c78a5 */ /* 0x000fe2000f8e020c */
[----:B------:R-:W-:Y:S02]  /*da90*/  LOP3.LUT R158, R159, 0x380, RZ, 0xc0, !PT ;  /* 0x000003809f9e7812 */ /* 0x000fe400078ec0ff */
[----:B------:R-:W-:Y:S02]  /*daa0*/  SHF.R.U64 R5, R5, 0x3, RZ ;  /* 0x0000000305057819 */ /* 0x000fe400000012ff */
[----:B------:R-:W-:Y:S02]  /*dab0*/  LOP3.LUT R8, R9, 0x380, RZ, 0xc0, !PT ;  /* 0x0000038009087812 */ /* 0x000fe400078ec0ff */
[----:B------:R-:W-:Y:S02]  /*dac0*/  SHF.R.U64 R158, R158, 0x3, RZ ;  /* 0x000000039e9e7819 */ /* 0x000fe400000012ff */
[C---:B------:R-:W-:Y:S02]  /*dad0*/  IADD3 R167, P5, R18.reuse, 0x4040, RZ ;  /* 0x0000404012a77810 */ /* 0x040fe40007fbe0ff */
[----:B------:R-:W-:-:S02]  /*dae0*/  IADD3 R3, P2, R18, 0x4060, RZ ;  /* 0x0000406012037810 */ /* 0x000fc40007f5e0ff */
[----:B------:R-:W-:Y:S02]  /*daf0*/  IADD3 R163, P3, R18, 0x4000, RZ ;  /* 0x0000400012a37810 */ /* 0x000fe40007f7e0ff */
[----:B------:R-:W-:Y:S01]  /*db00*/  LOP3.LUT R4, R5, R18, RZ, 0x3c, !PT ;  /* 0x0000001205047212 */ /* 0x000fe200078e3cff */
[--C-:B------:R-:W-:Y:S01]  /*db10*/  IMAD.MOV.U32 R5, RZ, RZ, R19.reuse ;  /* 0x000000ffff057224 */ /* 0x100fe200078e0013 */
[----:B------:R-:W-:Y:S02]  /*db20*/  SHF.R.U64 R8, R8, 0x3, RZ ;  /* 0x0000000308087819 */ /* 0x000fe400000012ff */
[----:B------:R-:W-:Y:S02]  /*db30*/  IADD3 R161, P4, R18, 0x60, RZ ;  /* 0x0000006012a17810 */ /* 0x000fe40007f9e0ff */
[----:B------:R-:W-:Y:S01]  /*db40*/  LOP3.LUT R158, R158, R159, RZ, 0x3c, !PT ;  /* 0x0000009f9e9e7212 */ /* 0x000fe200078e3cff */
[----:B------:R-:W-:Y:S01]  /*db50*/  IMAD.X R159, RZ, RZ, R19, P0 ;  /* 0x000000ffff9f7224 */ /* 0x000fe200000e0613 */
[----:B------:R-:W-:-:S02]  /*db60*/  IADD3 R165, P6, R18, 0x4020, RZ ;  /* 0x0000402012a57810 */ /* 0x000fc40007fde0ff */
[----:B------:R-:W-:Y:S02]  /*db70*/  LOP3.LUT R166, R167, 0x380, RZ, 0xc0, !PT ;  /* 0x00000380a7a67812 */ /* 0x000fe400078ec0ff */
[----:B------:R-:W-:Y:S02]  /*db80*/  LOP3.LUT R12, R3, 0x380, RZ, 0xc0, !PT ;  /* 0x00000380030c7812 */ /* 0x000fe400078ec0ff */
[----:B------:R-:W-:Y:S02]  /*db90*/  LOP3.LUT R162, R163, 0x380, RZ, 0xc0, !PT ;  /* 0x00000380a3a27812 */ /* 0x000fe400078ec0ff */
[----:B------:R-:W-:Y:S02]  /*dba0*/  IADD3 R15, P0, R18, 0x8020, RZ ;  /* 0x00008020120f7810 */ /* 0x000fe40007f1e0ff */
[----:B------:R-:W-:Y:S01]  /*dbb0*/  LOP3.LUT R8, R8, R9, RZ, 0x3c, !PT ;  /* 0x0000000908087212 */ /* 0x000fe200078e3cff */
[----:B------:R-:W-:Y:S01]  /*dbc0*/  IMAD.X R9, RZ, RZ, R19, P1 ;  /* 0x000000ffff097224 */ /* 0x000fe200008e0613 */
[----:B------:R-:W-:-:S02]  /*dbd0*/  LOP3.LUT R160, R161, 0x380, RZ, 0xc0, !PT ;  /* 0x00000380a1a07812 */ /* 0x000fc400078ec0ff */
[----:B------:R-:W-:Y:S02]  /*dbe0*/  LOP3.LUT R164, R165, 0x380, RZ, 0xc0, !PT ;  /* 0x00000380a5a47812 */ /* 0x000fe400078ec0ff */
[----:B------:R-:W-:Y:S02]  /*dbf0*/  MOV R13, R4 ;  /* 0x00000004000d7202 */ /* 0x000fe40000000f00 */
[----:B------:R-:W-:Y:S02]  /*dc00*/  F2FP.BF16.F32.PACK_AB R4, R25, R24 ;  /* 0x000000181904723e */ /* 0x000fe400000010ff */
[----:B------:R-:W-:Y:S02]  /*dc10*/  F2FP.BF16.F32.PACK_AB R5, R27, R26 ;  /* 0x0000001a1b05723e */ /* 0x000fe400000010ff */
[----:B------:R-:W-:Y:S02]  /*dc20*/  SHF.R.U64 R166, R166, 0x3, RZ ;  /* 0x00000003a6a67819 */ /* 0x000fe400000012ff */
[----:B------:R-:W-:Y:S01]  /*dc30*/  SHF.R.U64 R12, R12, 0x3, RZ ;  /* 0x000000030c0c7819 */ /* 0x000fe200000012ff */
[----:B------:R0:W-:Y:S01]  /*dc40*/  STSM.16.M88.4 [R13], R4 ;  /* 0x000000040d007844 */ /* 0x0001e20000000200 */
[----:B------:R-:W-:-:S02]  /*dc50*/  IADD3 R169, P1, R18, 0x8000, RZ ;  /* 0x0000800012a97810 */ /* 0x000fc40007f3e0ff */
[----:B------:R-:W-:Y:S02]  /*dc60*/  SHF.R.U64 R162, R162, 0x3, RZ ;  /* 0x00000003a2a27819 */ /* 0x000fe400000012ff */
[----:B------:R-:W-:Y:S02]  /*dc70*/  LOP3.LUT R14, R15, 0x380, RZ, 0xc0, !PT ;  /* 0x000003800f0e7812 */ /* 0x000fe400078ec0ff */
[----:B------:R-:W-:Y:S02]  /*dc80*/  SHF.R.U64 R160, R160, 0x3, RZ ;  /* 0x00000003a0a07819 */ /* 0x000fe400000012ff */
[----:B------:R-:W-:Y:S02]  /*dc90*/  SHF.R.U64 R164, R164, 0x3, RZ ;  /* 0x00000003a4a47819 */ /* 0x000fe400000012ff */
[----:B------:R-:W-:Y:S01]  /*dca0*/  LOP3.LUT R166, R166, R167, RZ, 0x3c, !PT ;  /* 0x000000a7a6a67212 */ /* 0x000fe200078e3cff */
[----:B------:R-:W-:Y:S01]  /*dcb0*/  IMAD.X R167, RZ, RZ, R19, P5 ;  /* 0x000000ffffa77224 */ /* 0x000fe200028e0613 */
[----:B------:R-:W-:-:S02]  /*dcc0*/  LOP3.LUT R12, R12, R3, RZ, 0x3c, !PT ;  /* 0x000000030c0c7212 */ /* 0x000fc400078e3cff */
[----:B------:R-:W-:Y:S01]  /*dcd0*/  LOP3.LUT R168, R169, 0x380, RZ, 0xc0, !PT ;  /* 0x00000380a9a87812 */ /* 0x000fe200078ec0ff */
[--C-:B0-----:R-:W-:Y:S01]  /*dce0*/  IMAD.X R13, RZ, RZ, R19.reuse, P2 ;  /* 0x000000ffff0d7224 */ /* 0x101fe200010e0613 */
[----:B------:R-:W-:Y:S01]  /*dcf0*/  LOP3.LUT R162, R162, R163, RZ, 0x3c, !PT ;  /* 0x000000a3a2a27212 */ /* 0x000fe200078e3cff */
[--C-:B------:R-:W-:Y:S01]  /*dd00*/  IMAD.X R163, RZ, RZ, R19.reuse, P3 ;  /* 0x000000ffffa37224 */ /* 0x100fe200018e0613 */
[----:B------:R-:W-:Y:S02]  /*dd10*/  MOV R3, R8 ;  /* 0x0000000800037202 */ /* 0x000fe40000000f00 */
[----:B------:R-:W-:Y:S02]  /*dd20*/  SHF.R.U64 R14, R14, 0x3, RZ ;  /* 0x000000030e0e7819 */ /* 0x000fe400000012ff */
[----:B------:R-:W-:Y:S01]  /*dd30*/  LOP3.LUT R160, R160, R161, RZ, 0x3c, !PT ;  /* 0x000000a1a0a07212 */ /* 0x000fe200078e3cff */
[----:B------:R-:W-:Y:S01]  /*dd40*/  IMAD.X R161, RZ, RZ, R19, P4 ;  /* 0x000000ffffa17224 */ /* 0x000fe200020e0613 */
[----:B------:R-:W-:-:S02]  /*dd50*/  F2FP.BF16.F32.PACK_AB R8, R33, R32 ;  /* 0x000000202108723e */ /* 0x000fc400000010ff */
[----:B------:R-:W-:Y:S02]  /*dd60*/  F2FP.BF16.F32.PACK_AB R9, R35, R34 ;  /* 0x000000222309723e */ /* 0x000fe400000010ff */
[----:B------:R-:W-:Y:S02]  /*dd70*/  IADD3 R20, P5, R18, 0xc020, RZ ;  /* 0x0000c02012147810 */ /* 0x000fe40007fbe0ff */
[----:B------:R-:W-:Y:S01]  /*dd80*/  LOP3.LUT R164, R164, R165, RZ, 0x3c, !PT ;  /* 0x000000a5a4a47212 */ /* 0x000fe200078e3cff */
[----:B------:R-:W-:Y:S01]  /*dd90*/  IMAD.X R165, RZ, RZ, R19, P6 ;  /* 0x000000ffffa57224 */ /* 0x000fe200030e0613 */
[C---:B------:R-:W-:Y:S01]  /*dda0*/  IADD3 R155, P3, R18.reuse, 0x8060, RZ ;  /* 0x00008060129b7810 */ /* 0x040fe20007f7e0ff */
[----:B------:R0:W-:Y:S01]  /*ddb0*/  STSM.16.M88.4 [R3], R8 ;  /* 0x0000000803007844 */ /* 0x0001e20000000200 */
[----:B------:R-:W-:Y:S02]  /*ddc0*/  IADD3 R153, P2, R18, 0xc040, RZ ;  /* 0x0000c04012997810 */ /* 0x000fe40007f5e0ff */
[----:B------:R-:W-:-:S02]  /*ddd0*/  SHF.R.U64 R168, R168, 0x3, RZ ;  /* 0x00000003a8a87819 */ /* 0x000fc400000012ff */
[----:B------:R-:W-:Y:S02]  /*dde0*/  IADD3 R171, P4, R18, 0x8040, RZ ;  /* 0x0000804012ab7810 */ /* 0x000fe40007f9e0ff */
[----:B------:R-:W-:Y:S01]  /*ddf0*/  LOP3.LUT R14, R14, R15, RZ, 0x3c, !PT ;  /* 0x0000000f0e0e7212 */ /* 0x000fe200078e3cff */
[----:B------:R-:W-:Y:S01]  /*de00*/  IMAD.X R15, RZ, RZ, R19, P0 ;  /* 0x000000ffff0f7224 */ /* 0x000fe200000e0613 */
[----:B------:R-:W-:Y:S02]  /*de10*/  IADD3 R157, P6, R18, 0xc000, RZ ;  /* 0x0000c000129d7810 */ /* 0x000fe40007fde0ff */
[----:B------:R-:W-:Y:S02]  /*de20*/  LOP3.LUT R21, R20, 0x380, RZ, 0xc0, !PT ;  /* 0x0000038014157812 */ /* 0x000fe400078ec0ff */
[----:B------:R-:W-:Y:S02]  /*de30*/  LOP3.LUT R154, R155, 0x380, RZ, 0xc0, !PT ;  /* 0x000003809b9a7812 */ /* 0x000fe400078ec0ff */
[----:B------:R-:W-:-:S02]  /*de40*/  LOP3.LUT R152, R153, 0x380, RZ, 0xc0, !PT ;  /* 0x0000038099987812 */ /* 0x000fc400078ec0ff */
[----:B------:R-:W-:Y:S02]  /*de50*/  MOV R159, R158 ;  /* 0x0000009e009f7202 */ /* 0x000fe40000000f00 */
[----:B------:R-:W-:Y:S02]  /*de60*/  F2FP.BF16.F32.PACK_AB R4, R41, R40 ;  /* 0x000000282904723e */ /* 0x000fe400000010ff */
[----:B------:R-:W-:Y:S02]  /*de70*/  F2FP.BF16.F32.PACK_AB R5, R43, R42 ;  /* 0x0000002a2b05723e */ /* 0x000fe400000010ff */
[----:B------:R-:W-:Y:S02]  /*de80*/  F2FP.BF16.F32.PACK_AB R6, R45, R44 ;  /* 0x0000002c2d06723e */ /* 0x000fe400000010ff */
[----:B------:R-:W-:Y:S02]  /*de90*/  F2FP.BF16.F32.PACK_AB R7, R47, R46 ;  /* 0x0000002e2f07723e */ /* 0x000fe400000010ff */
[----:B------:R-:W-:Y:S01]  /*dea0*/  LOP3.LUT R168, R168, R169, RZ, 0x3c, !PT ;  /* 0x000000a9a8a87212 */ /* 0x000fe200078e3cff */
[----:B------:R-:W-:Y:S01]  /*deb0*/  IMAD.X R169, RZ, RZ, R19, P1 ;  /* 0x000000ffffa97224 */ /* 0x000fe200008e0613 */
[----:B------:R-:W-:Y:S01]  /*dec0*/  LOP3.LUT R170, R171, 0x380, RZ, 0xc0, !PT ;  /* 0x00000380abaa7812 */ /* 0x000fe200078ec0ff */
[----:B------:R1:W-:Y:S01]  /*ded0*/  STSM.16.M88.4 [R159], R4 ;  /* 0x000000049f007844 */ /* 0x0003e20000000200 */
[----:B------:R-:W-:-:S02]  /*dee0*/  MOV R160, R160 ;  /* 0x000000a000a07202 */ /* 0x000fc40000000f00 */
[----:B0-----:R-:W-:Y:S02]  /*def0*/  F2FP.BF16.F32.PACK_AB R8, R49, R48 ;  /* 0x000000303108723e */ /* 0x001fe400000010ff */
[----:B------:R-:W-:Y:S02]  /*df00*/  F2FP.BF16.F32.PACK_AB R9, R51, R50 ;  /* 0x000000323309723e */ /* 0x000fe400000010ff */
[----:B------:R-:W-:Y:S02]  /*df10*/  F2FP.BF16.F32.PACK_AB R10, R53, R52 ;  /* 0x00000034350a723e */ /* 0x000fe400000010ff */
[----:B------:R-:W-:Y:S02]  /*df20*/  F2FP.BF16.F32.PACK_AB R11, R55, R54 ;  /* 0x00000036370b723e */ /* 0x000fe400000010ff */
[----:B------:R-:W-:Y:S02]  /*df30*/  LOP3.LUT R156, R157, 0x380, RZ, 0xc0, !PT ;  /* 0x000003809d9c7812 */ /* 0x000fe400078ec0ff */
[----:B------:R-:W-:Y:S01]  /*df40*/  SHF.R.U64 R21, R21, 0x3, RZ ;  /* 0x0000000315157819 */ /* 0x000fe200000012ff */
[----:B------:R0:W-:Y:S01]  /*df50*/  STSM.16.M88.4 [R160], R8 ;  /* 0x00000008a0007844 */ /* 0x0001e20000000200 */
[----:B------:R-:W-:-:S02]  /*df60*/  IADD3 R3, P1, R18, 0xc060, RZ ;  /* 0x0000c06012037810 */ /* 0x000fc40007f3e0ff */
[----:B------:R-:W-:Y:S02]  /*df70*/  SHF.R.U64 R154, R154, 0x3, RZ ;  /* 0x000000039a9a7819 */ /* 0x000fe400000012ff */
[----:B------:R-:W-:Y:S02]  /*df80*/  SHF.R.U64 R152, R152, 0x3, RZ ;  /* 0x0000000398987819 */ /* 0x000fe400000012ff */
[----:B------:R-:W-:Y:S02]  /*df90*/  MOV R158, R12 ;  /* 0x0000000c009e7202 */ /* 0x000fe40000000f00 */
[----:B------:R-:W-:Y:S02]  /*dfa0*/  MOV R22, R14 ;  /* 0x0000000e00167202 */ /* 0x000fe40000000f00 */
[----:B------:R-:W-:Y:S02]  /*dfb0*/  SHF.R.U64 R170, R170, 0x3, RZ ;  /* 0x00000003aaaa7819 */ /* 0x000fe400000012ff */
[----:B------:R-:W-:-:S02]  /*dfc0*/  MOV R162, R162 ;  /* 0x000000a200a27202 */ /* 0x000fc40000000f00 */
[----:B------:R-:W-:Y:S02]  /*dfd0*/  F2FP.BF16.F32.PACK_AB R12, R57, R56 ;  /* 0x00000038390c723e */ /* 0x000fe400000010ff */
[----:B------:R-:W-:Y:S02]  /*dfe0*/  F2FP.BF16.F32.PACK_AB R13, R59, R58 ;  /* 0x0000003a3b0d723e */ /* 0x000fe400000010ff */
[----:B------:R-:W-:Y:S02]  /*dff0*/  F2FP.BF16.F32.PACK_AB R14, R61, R60 ;  /* 0x0000003c3d0e723e */ /* 0x000fe400000010ff */
[----:B------:R-:W-:Y:S02]  /*e000*/  F2FP.BF16.F32.PACK_AB R15, R63, R62 ;  /* 0x0000003e3f0f723e */ /* 0x000fe400000010ff */
[----:B------:R-:W-:Y:S02]  /*e010*/  SHF.R.U64 R156, R156, 0x3, RZ ;  /* 0x000000039c9c7819 */ /* 0x000fe400000012ff */
[----:B------:R-:W-:Y:S01]  /*e020*/  MOV R164, R164 ;  /* 0x000000a400a47202 */ /* 0x000fe20000000f00 */
[----:B------:R2:W-:Y:S01]  /*e030*/  STSM.16.M88.4 [R162], R12 ;  /* 0x0000000ca2007844 */ /* 0x0005e20000000200 */
[----:B-1----:R-:W-:-:S02]  /*e040*/  F2FP.BF16.F32.PACK_AB R4, R65, R64 ;  /* 0x000000404104723e */ /* 0x002fc400000010ff */
        /* <DEDUP_REMOVED lines=20> */
[----:B------:R-:W-:Y:S01]  /*e190*/  SHF.R.U64 R18, R18, 0x3, RZ ;  /* 0x0000000312127819 */ /* 0x000fe200000012ff */
[----:B------:R0:W-:Y:S01]  /*e1a0*/  STSM.16.M88.4 [R166], R8 ;  /* 0x00000008a6007844 */ /* 0x0001e20000000200 */
[----:B------:R-:W-:Y:S01]  /*e1b0*/  F2FP.BF16.F32.PACK_AB R160, R81, R80 ;  /* 0x0000005051a0723e */ /* 0x000fe200000010ff */
[----:B------:R-:W-:Y:S01]  /*e1c0*/  IMAD.X R19, RZ, RZ, R19, P1 ;  /* 0x000000ffff137224 */ /* 0x000fe200008e0613 */
[----:B------:R-:W-:-:S02]  /*e1d0*/  F2FP.BF16.F32.PACK_AB R161, R83, R82 ;  /* 0x0000005253a1723e */ /* 0x000fc400000010ff */
[----:B--2---:R-:W-:Y:S02]  /*e1e0*/  F2FP.BF16.F32.PACK_AB R162, R85, R84 ;  /* 0x0000005455a2723e */ /* 0x004fe400000010ff */
[----:B------:R-:W-:Y:S02]  /*e1f0*/  F2FP.BF16.F32.PACK_AB R163, R87, R86 ;  /* 0x0000005657a3723e */ /* 0x000fe400000010ff */
[----:B------:R-:W-:Y:S02]  /*e200*/  MOV R168, R168 ;  /* 0x000000a800a87202 */ /* 0x000fe40000000f00 */
[----:B-1----:R-:W-:Y:S01]  /*e210*/  F2FP.BF16.F32.PACK_AB R164, R89, R88 ;  /* 0x0000005859a4723e */ /* 0x002fe200000010ff */
[----:B------:R1:W-:Y:S01]  /*e220*/  STSM.16.M88.4 [R158], R160 ;  /* 0x000000a09e007844 */ /* 0x0003e20000000200 */
[----:B------:R-:W-:Y:S02]  /*e230*/  F2FP.BF16.F32.PACK_AB R165, R91, R90 ;  /* 0x0000005a5ba5723e */ /* 0x000fe400000010ff */
[----:B------:R-:W-:-:S02]  /*e240*/  F2FP.BF16.F32.PACK_AB R167, R95, R94 ;  /* 0x0000005e5fa7723e */ /* 0x000fc400000010ff */
[----:B0-----:R-:W-:Y:S02]  /*e250*/  F2FP.BF16.F32.PACK_AB R166, R93, R92 ;  /* 0x0000005c5da6723e */ /* 0x001fe400000010ff */
[----:B------:R-:W-:Y:S02]  /*e260*/  MOV R20, R20 ;  /* 0x0000001400147202 */ /* 0x000fe40000000f00 */
[----:B------:R-:W-:Y:S01]  /*e270*/  MOV R169, R154 ;  /* 0x0000009a00a97202 */ /* 0x000fe20000000f00 */
[----:B------:R-:W-:Y:S01]  /*e280*/  STSM.16.M88.4 [R168], R164 ;  /* 0x000000a4a8007844 */ /* 0x000fe20000000200 */
[----:B------:R-:W-:Y:S02]  /*e290*/  MOV R21, R152 ;  /* 0x0000009800157202 */ /* 0x000fe40000000f00 */
[----:B------:R-:W-:Y:S02]  /*e2a0*/  F2FP.BF16.F32.PACK_AB R12, R97, R96 ;  /* 0x00000060610c723e */ /* 0x000fe400000010ff */
[----:B------:R-:W-:-:S02]  /*e2b0*/  F2FP.BF16.F32.PACK_AB R13, R99, R98 ;  /* 0x00000062630d723e */ /* 0x000fc400000010ff */
[----:B------:R-:W-:Y:S02]  /*e2c0*/  F2FP.BF16.F32.PACK_AB R14, R101, R100 ;  /* 0x00000064650e723e */ /* 0x000fe400000010ff */
[----:B------:R-:W-:Y:S02]  /*e2d0*/  F2FP.BF16.F32.PACK_AB R15, R103, R102 ;  /* 0x00000066670f723e */ /* 0x000fe400000010ff */
[----:B------:R-:W-:Y:S02]  /*e2e0*/  LOP3.LUT R18, R18, R3, RZ, 0x3c, !PT ;  /* 0x0000000312127212 */ /* 0x000fe400078e3cff */
[----:B------:R-:W-:Y:S01]  /*e2f0*/  MOV R170, R170 ;  /* 0x000000aa00aa7202 */ /* 0x000fe20000000f00 */
[----:B------:R0:W-:Y:S01]  /*e300*/  STSM.16.M88.4 [R22], R12 ;  /* 0x0000000c16007844 */ /* 0x0001e20000000200 */
[----:B------:R-:W-:Y:S02]  /*e310*/  F2FP.BF16.F32.PACK_AB R152, R105, R104 ;  /* 0x000000686998723e */ /* 0x000fe400000010ff */
[----:B------:R-:W-:-:S02]  /*e320*/  F2FP.BF16.F32.PACK_AB R153, R107, R106 ;  /* 0x0000006a6b99723e */ /* 0x000fc400000010ff */
[----:B------:R-:W-:Y:S02]  /*e330*/  F2FP.BF16.F32.PACK_AB R154, R109, R108 ;  /* 0x0000006c6d9a723e */ /* 0x000fe400000010ff */
[----:B------:R-:W-:Y:S02]  /*e340*/  F2FP.BF16.F32.PACK_AB R155, R111, R110 ;  /* 0x0000006e6f9b723e */ /* 0x000fe400000010ff */
[----:B------:R-:W-:Y:S02]  /*e350*/  MOV R3, R156 ;  /* 0x0000009c00037202 */ /* 0x000fe40000000f00 */
[----:B------:R-:W-:Y:S01]  /*e360*/  F2FP.BF16.F32.PACK_AB R156, R113, R112 ;  /* 0x00000070719c723e */ /* 0x000fe200000010ff */
[----:B------:R2:W-:Y:S01]  /*e370*/  STSM.16.M88.4 [R170], R152 ;  /* 0x00000098aa007844 */ /* 0x0005e20000000200 */
[----:B------:R-:W-:Y:S02]  /*e380*/  F2FP.BF16.F32.PACK_AB R157, R115, R114 ;  /* 0x00000072739d723e */ /* 0x000fe400000010ff */
[----:B-1----:R-:W-:-:S02]  /*e390*/  F2FP.BF16.F32.PACK_AB R158, R117, R116 ;  /* 0x00000074759e723e */ /* 0x002fc400000010ff */
[----:B------:R-:W-:Y:S02]  /*e3a0*/  F2FP.BF16.F32.PACK_AB R159, R119, R118 ;  /* 0x00000076779f723e */ /* 0x000fe400000010ff */
[----:B------:R-:W-:Y:S02]  /*e3b0*/  F2FP.BF16.F32.PACK_AB R4, R121, R120 ;  /* 0x000000787904723e */ /* 0x000fe400000010ff */
[----:B------:R-:W-:Y:S01]  /*e3c0*/  F2FP.BF16.F32.PACK_AB R5, R123, R122 ;  /* 0x0000007a7b05723e */ /* 0x000fe200000010ff */
[----:B------:R-:W-:Y:S01]  /*e3d0*/  STSM.16.M88.4 [R169], R156 ;  /* 0x0000009ca9007844 */ /* 0x000fe20000000200 */
[----:B------:R-:W-:Y:S02]  /*e3e0*/  F2FP.BF16.F32.PACK_AB R6, R125, R124 ;  /* 0x0000007c7d06723e */ /* 0x000fe400000010ff */
[----:B------:R-:W-:Y:S02]  /*e3f0*/  F2FP.BF16.F32.PACK_AB R7, R127, R126 ;  /* 0x0000007e7f07723e */ /* 0x000fe400000010ff */
[----:B------:R-:W-:-:S02]  /*e400*/  F2FP.BF16.F32.PACK_AB R8, R129, R128 ;  /* 0x000000808108723e */ /* 0x000fc400000010ff */
[----:B------:R-:W-:Y:S01]  /*e410*/  F2FP.BF16.F32.PACK_AB R9, R131, R130 ;  /* 0x000000828309723e */ /* 0x000fe200000010ff */
[----:B------:R1:W-:Y:S01]  /*e420*/  STSM.16.M88.4 [R3], R4 ;  /* 0x0000000403007844 */ /* 0x0003e20000000200 */
[----:B------:R-:W-:Y:S02]  /*e430*/  F2FP.BF16.F32.PACK_AB R10, R133, R132 ;  /* 0x00000084850a723e */ /* 0x000fe400000010ff */
[----:B------:R-:W-:Y:S02]  /*e440*/  F2FP.BF16.F32.PACK_AB R11, R135, R134 ;  /* 0x00000086870b723e */ /* 0x000fe400000010ff */
[----:B0-----:R-:W-:Y:S02]  /*e450*/  F2FP.BF16.F32.PACK_AB R12, R137, R136 ;  /* 0x00000088890c723e */ /* 0x001fe400000010ff */
[----:B------:R-:W-:Y:S01]  /*e460*/  F2FP.BF16.F32.PACK_AB R13, R139, R138 ;  /* 0x0000008a8b0d723e */ /* 0x000fe200000010ff */
[----:B------:R0:W-:Y:S01]  /*e470*/  STSM.16.M88.4 [R20], R8 ;  /* 0x0000000814007844 */ /* 0x0001e20000000200 */
[----:B------:R-:W-:-:S02]  /*e480*/  F2FP.BF16.F32.PACK_AB R14, R141, R140 ;  /* 0x0000008c8d0e723e */ /* 0x000fc400000010ff */
[----:B------:R-:W-:Y:S02]  /*e490*/  F2FP.BF16.F32.PACK_AB R15, R143, R142 ;  /* 0x0000008e8f0f723e */ /* 0x000fe400000010ff */
[----:B------:R-:W-:Y:S02]  /*e4a0*/  MOV R18, R18 ;  /* 0x0000001200127202 */ /* 0x000fe40000000f00 */
[----:B--2---:R-:W-:Y:S01]  /*e4b0*/  F2FP.BF16.F32.PACK_AB R152, R145, R144 ;  /* 0x000000909198723e */ /* 0x004fe200000010ff */
[----:B------:R2:W-:Y:S01]  /*e4c0*/  STSM.16.M88.4 [R21], R12 ;  /* 0x0000000c15007844 */ /* 0x0005e20000000200 */
[----:B------:R-:W-:Y:S01]  /*e4d0*/  F2FP.BF16.F32.PACK_AB R153, R147, R146 ;  /* 0x000000929399723e */ /* 0x000fe200000010ff */
[----:B-1----:R-:W-:Y:S01]  /*e4e0*/  IMAD.U32 R4, RZ, RZ, UR12 ;  /* 0x0000000cff047e24 */ /* 0x002fe2000f8e00ff */
[----:B------:R-:W-:Y:S01]  /*e4f0*/  F2FP.BF16.F32.PACK_AB R154, R149, R148 ;  /* 0x00000094959a723e */ /* 0x000fe200000010ff */
[----:B------:R-:W-:Y:S01]  /*e500*/  IMAD.U32 R5, RZ, RZ, UR13 ;  /* 0x0000000dff057e24 */ /* 0x000fe2000f8e00ff */
[----:B------:R-:W-:-:S02]  /*e510*/  F2FP.BF16.F32.PACK_AB R155, R151, R150 ;  /* 0x00000096979b723e */ /* 0x000fc400000010ff */
[----:B------:R-:W-:-:S03]  /*e520*/  ISETP.NE.U32.AND P0, PT, RZ, UR16, PT ;  /* 0x00000010ff007c0c */ /* 0x000fc6000bf05070 */
[----:B------:R2:W-:Y:S01]  /*e530*/  STSM.16.M88.4 [R18], R152 ;  /* 0x0000009812007844 */ /* 0x0005e20000000200 */
[----:B------:R-:W-:Y:S01]  /*e540*/  BAR.SYNC.DEFER_BLOCKING 0x1, 0x100 ;  /* 0x0044000000007b1d */ /* 0x000fe20000010000 */
[----:B------:R-:W-:-:S13]  /*e550*/  ISETP.NE.AND.EX P0, PT, RZ, UR17, PT, P0 ;  /* 0x00000011ff007c0c */ /* 0x000fda000bf05300 */
[----:B------:R1:W3:Y:S01]  /*e560*/  @P0 LDG.E R19, desc[UR36][R4.64] ;  /* 0x0000002404130981 */ /* 0x0002e2000c1e1900 */
[----:B------:R-:W-:Y:S01]  /*e570*/  PLOP3.LUT P4, PT, PT, PT, UP0, 0x80, 0x0 ;  /* 0x000000000000781c */ /* 0x000fe20003f8f008 */
[----:B------:R-:W-:-:S06]  /*e580*/  @UP0 UIMAD.WIDE UR14, UR9, 0x4, UR14 ;  /* 0x00000004090e08a5 */ /* 0x000fcc000f8e020e */
[----:B-1----:R-:W-:Y:S02]  /*e590*/  IMAD.U32 R4, RZ, RZ, UR14 ;  /* 0x0000000eff047e24 */ /* 0x002fe4000f8e00ff */
[----:B------:R-:W-:-:S05]  /*e5a0*/  IMAD.U32 R5, RZ, RZ, UR15 ;  /* 0x0000000fff057e24 */ /* 0x000fca000f8e00ff */
[----:B------:R1:W4:Y:S01]  /*e5b0*/  @P4 LDG.E R6, desc[UR36][R4.64] ;  /* 0x0000002404064981 */ /* 0x000322000c1e1900 */
[----:B------:R-:W-:Y:S01]  /*e5c0*/  UISETP.NE.AND UP0, UPT, UR19, URZ, UPT ;  /* 0x0000003f1300728c */ /* 0x000fe2000bf05270 */
[----:B------:R-:W-:Y:S01]  /*e5d0*/  VIADD R3, R23, UR60 ;  /* 0x0000003c17037c36 */ /* 0x000fe20008000000 */
[----:B------:R-:W-:Y:S02]  /*e5e0*/  UISETP.NE.AND UP1, UPT, UR22, 0x1, UPT ;  /* 0x000000011600788c */ /* 0x000fe4000bf25270 */
[----:B------:R-:W-:Y:S01]  /*e5f0*/  USEL UR4, UR19, UR4, UP0 ;  /* 0x0000000413047287 */ /* 0x000fe20008000000 */
[----:B------:R-:W-:Y:S01]  /*e600*/  UMOV UR25, 0x9b8 ;  /* 0x000009b800197882 */ /* 0x000fe20000000000 */
[----:B------:R-:W-:Y:S02]  /*e610*/  UISETP.NE.U32.AND UP0, UPT, UR16, URZ, UPT ;  /* 0x0000003f1000728c */ /* 0x000fe4000bf05070 */
[----:B------:R-:W-:Y:S01]  /*e620*/  PLOP3.LUT P1, PT, PT, PT, UP1, 0x80, 0x0 ;  /* 0x000000000000781c */ /* 0x000fe20003f2f018 */
[----:B------:R-:W-:Y:S01]  /*e630*/  UISETP.GT.AND UP2, UPT, UR4, 0x1, UPT ;  /* 0x000000010400788c */ /* 0x000fe2000bf44270 */
[----:B-1----:R-:W-:Y:S01]  /*e640*/  IMAD.MOV.U32 R5, RZ, RZ, R3 ;  /* 0x000000ffff057224 */ /* 0x002fe200078e0003 */
[----:B------:R-:W-:-:S02]  /*e650*/  UISETP.NE.AND.EX UP0, UPT, UR17, URZ, UPT, UP0 ;  /* 0x0000003f1100728c */ /* 0x000fc4000bf05300 */
[----:B------:R-:W-:Y:S01]  /*e660*/  USEL UR25, UR25, 0x978, UP2 ;  /* 0x0000097819197887 */ /* 0x000fe20009000000 */
[----:B------:R-:W-:Y:S01]  /*e670*/  UMOV UR4, URZ ;  /* 0x0000003f00047c82 */ /* 0x000fe20008000000 */
[----:B------:R-:W-:Y:S02]  /*e680*/  USHF.R.S32.HI UR14, URZ, 0x1f, UR9 ;  /* 0x0000001f3f0e7899 */ /* 0x000fe40008011409 */
[----:B------:R-:W-:Y:S01]  /*e690*/  USEL UR9, UR9, URZ, !UP0 ;  /* 0x0000003f09097287 */ /* 0x000fe2000c000000 */
[----:B------:R-:W-:Y:S01]  /*e6a0*/  @UP1 ULDC UR27, c[0x0][0xbec] ;  /* 0x0002fb00001b1ab9 */ /* 0x000fe20000000800 */
[----:B------:R-:W-:Y:S02]  /*e6b0*/  USEL UR23, UR18, URZ, UP2 ;  /* 0x0000003f12177287 */ /* 0x000fe40009000000 */
[----:B------:R-:W-:Y:S01]  /*e6c0*/  @P1 IMAD.HI.U32 R4, R3, UR27, RZ ;  /* 0x0000001b03041c27 */ /* 0x000fe2000f8e00ff */
[----:B------:R-:W-:-:S03]  /*e6d0*/  USEL UR24, UR14, URZ, !UP0 ;  /* 0x0000003f0e187287 */ /* 0x000fc6000c000000 */
[----:B------:R-:W-:Y:S01]  /*e6e0*/  ULDC.64 UR18, c[0x0][UR25+0x220] ;  /* 0x0000880019127abb */ /* 0x000fe20008000a00 */
[----:B------:R-:W-:Y:S01]  /*e6f0*/  ULDC.64 UR16, c[0x0][UR25+0x218] ;  /* 0x0000860019107abb */ /* 0x000fe20008000a00 */
[----:B------:R-:W-:Y:S01]  /*e700*/  UIMAD UR19, UR19, UR9, URZ ;  /* 0x00000009131372a4 */ /* 0x000fe2000f8e023f */
[----:B------:R-:W-:Y:S01]  /*e710*/  ULDC.64 UR20, c[0x0][UR25+0x228] ;  /* 0x00008a0019147abb */ /* 0x000fe20008000a00 */
[----:B------:R-:W-:Y:S01]  /*e720*/  @UP1 ULDC UR30, c[0x0][0xbf0] ;  /* 0x0002fc00001e1ab9 */ /* 0x000fe20000000800 */
[----:B------:R-:W-:Y:S01]  /*e730*/  UIMAD.WIDE.U32 UR14, UR16, UR26, URZ ;  /* 0x0000001a100e72a5 */ /* 0x000fe2000f8e003f */
[----:B------:R-:W-:Y:S01]  /*e740*/  @P1 SHF.R.U32.HI R5, RZ, UR30, R4 ;  /* 0x0000001eff051c19 */ /* 0x000fe20008011604 */
[----:B------:R-:W-:Y:S02]  /*e750*/  UIMAD UR26, UR17, UR26, URZ ;  /* 0x0000001a111a72a4 */ /* 0x000fe4000f8e023f */
[----:B------:R-:W-:Y:S02]  /*e760*/  UIMAD.WIDE.U32 UR28, UR20, UR23, URZ ;  /* 0x00000017141c72a5 */ /* 0x000fe4000f8e003f */
[----:B------:R-:W-:Y:S01]  /*e770*/  UIMAD.WIDE.U32 UR16, UR18, UR9, URZ ;  /* 0x00000009121072a5 */ /* 0x000fe2000f8e003f */
[----:B------:R-:W-:Y:S01]  /*e780*/  IMAD.MOV R4, RZ, RZ, -R5 ;  /* 0x000000ffff047224 */ /* 0x000fe200078e0a05 */
[----:B------:R-:W-:-:S02]  /*e790*/  UIMAD UR20, UR21, UR23, URZ ;  /* 0x00000017151472a4 */ /* 0x000fc4000f8e023f */
[----:B------:R-:W-:Y:S01]  /*e7a0*/  UIMAD UR19, UR18, UR24, UR19 ;  /* 0x00000018121372a4 */ /* 0x000fe2000f8e0213 */
[----:B0-----:R-:W-:Y:S01]  /*e7b0*/  IMAD.U32 R8, RZ, RZ, UR28 ;  /* 0x0000001cff087e24 */ /* 0x001fe2000f8e00ff */
[----:B------:R-:W-:Y:S01]  /*e7c0*/  UIADD3 UR20, UR29, UR20, URZ ;  /* 0x000000141d147290 */ /* 0x000fe2000fffe03f */
[----:B------:R-:W-:Y:S01]  /*e7d0*/  IMAD R7, R4, UR22, R3 ;  /* 0x0000001604077c24 */ /* 0x000fe2000f8e0203 */
[----:B------:R-:W-:Y:S02]  /*e7e0*/  UIADD3 UR19, UR17, UR19, URZ ;  /* 0x0000001311137290 */ /* 0x000fe4000fffe03f */
[----:B------:R-:W-:Y:S02]  /*e7f0*/  UIADD3 UR26, UR15, UR26, URZ ;  /* 0x0000001a0f1a7290 */ /* 0x000fe4000fffe03f */
[----:B------:R-:W-:Y:S01]  /*e800*/  IMAD.U32 R10, RZ, RZ, UR20 ;  /* 0x00000014ff0a7e24 */ /* 0x000fe2000f8e00ff */
[----:B---3--:R-:W-:-:S13]  /*e810*/  @P0 R2UR UR4, R19 ;  /* 0x00000000130402ca */ /* 0x008fda00000e0000 */
[----:B------:R-:W-:Y:S02]  /*e820*/  UIADD3 UR14, UP0, UP3, UR16, UR14, UR4 ;  /* 0x0000000e100e7290 */ /* 0x000fe4000fb1e004 */
[----:B------:R-:W-:-:S04]  /*e830*/  USHF.R.S32.HI UR17, URZ, 0x1f, UR4 ;  /* 0x0000001f3f117899 */ /* 0x000fc80008011404 */
[----:B------:R-:W-:Y:S01]  /*e840*/  UIADD3.X UR16, UR19, UR26, UR17, UP0, UP3 ;  /* 0x0000001a13107290 */ /* 0x000fe200087e6411 */
[----:B------:R-:W-:Y:S01]  /*e850*/  IADD3 R4, P2, P3, R5, UR14, R8 ;  /* 0x0000000e05047c10 */ /* 0x000fe2000fb5e008 */
[----:B------:R-:W-:Y:S01]  /*e860*/  ULDC.64 UR14, c[0x0][UR25+0x210] ;  /* 0x00008400190e7abb */ /* 0x000fe20008000a00 */
[----:B------:R-:W-:Y:S01]  /*e870*/  SHF.R.S32.HI R5, RZ, 0x1f, R5 ;  /* 0x0000001fff057819 */ /* 0x000fe20000011405 */
[----:B------:R-:W-:Y:S01]  /*e880*/  IMAD R9, R7, UR15, RZ ;  /* 0x0000000f07097c24 */ /* 0x000fe2000f8e02ff */
[----:B------:R-:W-:Y:S01]  /*e890*/  SHF.R.S32.HI R8, RZ, 0x1f, R7 ;  /* 0x0000001fff087819 */ /* 0x000fe20000011407 */
[----:B------:R-:W-:Y:S01]  /*e8a0*/  ULDC.64 UR18, c[0x0][0xba8] ;  /* 0x0002ea0000127ab9 */ /* 0x000fe20000000a00 */
[----:B------:R-:W-:Y:S01]  /*e8b0*/  IADD3.X R5, R5, UR16, R10, P2, P3 ;  /* 0x0000001005057c10 */ /* 0x000fe200097e640a */
[----:B------:R-:W-:Y:S01]  /*e8c0*/  @!UP2 ULDC UR18, c[0x0][0xb50] ;  /* 0x0002d4000012aab9 */ /* 0x000fe20000000800 */
[----:B------:R-:W-:Y:S01]  /*e8d0*/  @!UP2 ULDC UR19, c[0x0][0xb54] ;  /* 0x0002d5000013aab9 */ /* 0x000fe20000000800 */
[----:B------:R-:W-:-:S02]  /*e8e0*/  IMAD R9, R8, UR14, R9 ;  /* 0x0000000e08097c24 */ /* 0x000fc4000f8e0209 */
[----:B------:R-:W-:Y:S01]  /*e8f0*/  IMAD.WIDE.U32 R4, R7, UR14, R4 ;  /* 0x0000000e07047c25 */ /* 0x000fe2000f8e0004 */
[----:B------:R-:W-:Y:S01]  /*e900*/  ULDC UR14, c[0x0][0xa88] ;  /* 0x0002a200000e7ab9 */ /* 0x000fe20000000800 */
[----:B----4-:R-:W-:Y:S02]  /*e910*/  @P4 R2UR UR14, R6 ;  /* 0x00000000060e42ca */ /* 0x010fe400000e0000 */
[----:B------:R-:W-:Y:S01]  /*e920*/  IMAD.IADD R5, R5, 0x1, R9 ;  /* 0x0000000105057824 */ /* 0x000fe200078e0209 */
[----:B------:R-:W-:-:S04]  /*e930*/  LEA R9, P2, R4, UR18, 0x2 ;  /* 0x0000001204097c11 */ /* 0x000fc8000f8410ff */
[----:B------:R-:W-:Y:S01]  /*e940*/  LEA.HI.X R10, R4, UR19, R5, 0x2, P2 ;  /* 0x00000013040a7c11 */ /* 0x000fe200090f1405 */
[----:B--2---:R-:W-:Y:S08]  /*e950*/  @P4 BRA `(.L_x_1308) ;  /* 0x0000000000284947 */ /* 0x004ff00003800000 */
[----:B------:R-:W-:Y:S05]  /*e960*/  @!P0 BRA `(.L_x_1308) ;  /* 0x0000000000248947 */ /* 0x000fea0003800000 */
[----:B------:R-:W-:Y:S02]  /*e970*/  IMAD.U32 R4, RZ, RZ, UR12 ;  /* 0x0000000cff047e24 */ /* 0x000fe4000f8e00ff */
[----:B------:R-:W-:Y:S02]  /*e980*/  IMAD.U32 R6, RZ, RZ, UR12 ;  /* 0x0000000cff067e24 */ /* 0x000fe4000f8e00ff */
[----:B------:R-:W-:Y:S02]  /*e990*/  IMAD.U32 R5, RZ, RZ, UR13 ;  /* 0x0000000dff057e24 */ /* 0x000fe4000f8e00ff */
[----:B------:R-:W-:-:S03]  /*e9a0*/  IMAD.U32 R7, RZ, RZ, UR13 ;  /* 0x0000000dff077e24 */ /* 0x000fc6000f8e00ff */
[----:B------:R-:W2:Y:S04]  /*e9b0*/  LDG.E R4, desc[UR36][R4.64] ;  /* 0x0000002404047981 */ /* 0x000ea8000c1e1900 */
[----:B------:R-:W3:Y:S01]  /*e9c0*/  LDG.E R6, desc[UR36][R6.64+0x4] ;  /* 0x0000042406067981 */ /* 0x000ee2000c1e1900 */
[----:B--2---:R-:W-:Y:S02]  /*e9d0*/  R2UR UR12, R4 ;  /* 0x00000000040c72ca */ /* 0x004fe400000e0000 */
[----:B---3--:R-:W-:-:S13]  /*e9e0*/  R2UR UR14, R6 ;  /* 0x00000000060e72ca */ /* 0x008fda00000e0000 */
[----:B------:R-:W-:-:S12]  /*e9f0*/  UIADD3 UR14, -UR12, UR14, URZ ;  /* 0x0000000e0c0e7290 */ /* 0x000fd8000fffe13f */
.L_x_1308:
[----:B------:R-:W2:Y:S04]  /*ea00*/  LDL R11, [R1+0x24] ;  /* 0x00002400010b7983 */ /* 0x000ea80000100800 */
[----:B------:R-:W3:Y:S01]  /*ea10*/  LDL R8, [R1+0x18] ;  /* 0x0000180001087983 */ /* 0x000ee20000100800 */
[----:B------:R-:W-:Y:S01]  /*ea20*/  UIMAD UR16, UR14, UR22, URZ ;  /* 0x000000160e1072a4 */ /* 0x000fe2000f8e023f */
[----:B------:R-:W-:Y:S02]  /*ea30*/  PLOP3.LUT P3, PT, PT, PT, UP2, 0x80, 0x0 ;  /* 0x000000000000781c */ /* 0x000fe40003f6f028 */
[----:B------:R-:W-:Y:S04]  /*ea40*/  SHFL.IDX PT, R4, R9, RZ, 0x1c1f ;  /* 0x001c1fff09047589 */ /* 0x000fe800000e0000 */
[----:B------:R-:W0:Y:S04]  /*ea50*/  SHFL.IDX PT, R5, R10, RZ, 0x1c1f ;  /* 0x001c1fff0a057589 */ /* 0x000e2800000e0000 */
[----:B------:R-:W-:Y:S04]  /*ea60*/  SHFL.IDX PT, R6, R9, 0x1, 0x1c1f ;  /* 0x003c1f0009067f89 */ /* 0x000fe800000e0000 */
[----:B------:R-:W1:Y:S01]  /*ea70*/  SHFL.IDX PT, R7, R10, 0x1, 0x1c1f ;  /* 0x003c1f000a077f89 */ /* 0x000e6200000e0000 */
[----:B--2---:R-:W-:Y:S01]  /*ea80*/  VIADD R11, R11, UR60 ;  /* 0x0000003c0b0b7c36 */ /* 0x004fe20008000000 */
        /* <DEDUP_REMOVED lines=9> */
[----:B------:R-:W2:Y:S01]  /*eb20*/  LDL R22, [R1+0xc] ;  /* 0x00000c0001167983 */ /* 0x000ea20000100800 */
[----:B0-----:R-:W-:Y:S01]  /*eb30*/  IMAD.SHL.U32 R0, R201, 0x8, RZ ;  /* 0x00000008c9007824 */ /* 0x001fe200078e00ff */
[----:B------:R-:W-:Y:S01]  /*eb40*/  ULDC.64 UR14, c[0x0][0xaa0] ;  /* 0x0002a800000e7ab9 */ /* 0x000fe20000000a00 */
[----:B------:R-:W-:Y:S01]  /*eb50*/  IMAD.MOV.U32 R3, RZ, RZ, 0x2 ;  /* 0x00000002ff037424 */ /* 0x000fe200078e00ff */
[----:B------:R-:W-:Y:S01]  /*eb60*/  R2UR UR18, R205 ;  /* 0x00000000cd1272ca */ /* 0x000fe200000e0000 */
[----:B------:R-:W-:-:S04]  /*eb70*/  UIMAD UR12, UR17, UR14, URZ ;  /* 0x0000000e110c72a4 */ /* 0x000fc8000f8e023f */
[----:B------:R-:W-:Y:S02]  /*eb80*/  UIMAD UR12, UR4, UR15, UR12 ;  /* 0x0000000f040c72a4 */ /* 0x000fe4000f8e020c */
[----:B------:R-:W-:-:S04]  /*eb90*/  UIADD3 UR8, UR8, 0x30820, URZ ;  /* 0x0003082008087890 */ /* 0x000fc8000fffe03f */
[----:B------:R-:W-:Y:S01]  /*eba0*/  UPRMT UR8, URZ, 0x654, UR8 ;  /* 0x000006543f087896 */ /* 0x000fe20008000008 */
[C---:B------:R-:W-:Y:S02]  /*ebb0*/  VIADD R82, R0.reuse, 0x40 ;  /* 0x0000004000527836 */ /* 0x040fe40000000000 */
[C---:B------:R-:W-:Y:S02]  /*ebc0*/  VIADD R84, R0.reuse, 0x80 ;  /* 0x0000008000547836 */ /* 0x040fe40000000000 */
[----:B------:R-:W-:Y:S01]  /*ebd0*/  VIADD R86, R0, 0xc0 ;  /* 0x000000c000567836 */ /* 0x000fe20000000000 */
[----:B------:R-:W-:Y:S01]  /*ebe0*/  BSSY B1, `(.L_x_1310) ;  /* 0x00000ac000017945 */ /* 0x000fe20003800000 */
[----:B------:R-:W-:Y:S02]  /*ebf0*/  SHF.R.S32.HI R87, RZ, 0x1f, R0 ;  /* 0x0000001fff577819 */ /* 0x000fe40000011400 */
[----:B------:R-:W-:Y:S02]  /*ec00*/  SHF.R.S32.HI R81, RZ, 0x1f, R82 ;  /* 0x0000001fff517819 */ /* 0x000fe40000011452 */
[----:B------:R-:W-:-:S02]  /*ec10*/  SHF.R.S32.HI R83, RZ, 0x1f, R84 ;  /* 0x0000001fff537819 */ /* 0x000fc40000011454 */
[----:B------:R-:W-:Y:S01]  /*ec20*/  SHF.R.S32.HI R85, RZ, 0x1f, R86 ;  /* 0x0000001fff557819 */ /* 0x000fe20000011456 */
[----:B--2---:R-:W-:-:S04]  /*ec30*/  IMAD R2, R22, 0x40, R0 ;  /* 0x0000004016027824 */ /* 0x004fc800078e0200 */
[----:B------:R-:W-:-:S03]  /*ec40*/  IMAD.WIDE R2, R2, R3, UR10 ;  /* 0x0000000a02027e25 */ /* 0x000fc6000f8e0203 */
[C---:B------:R-:W-:Y:S02]  /*ec50*/  IADD3 R25, P2, R2.reuse, 0x3000, RZ ;  /* 0x0000300002197810 */ /* 0x040fe40007f5e0ff */
[C---:B------:R-:W-:Y:S02]  /*ec60*/  IADD3 R9, P4, R2.reuse, 0x1000, RZ ;  /* 0x0000100002097810 */ /* 0x040fe40007f9e0ff */
[----:B------:R-:W-:Y:S02]  /*ec70*/  LOP3.LUT R24, R25, 0x380, RZ, 0xc0, !PT ;  /* 0x0000038019187812 */ /* 0x000fe400078ec0ff */
[----:B------:R-:W-:Y:S02]  /*ec80*/  IADD3 R13, P3, R2, 0x2000, RZ ;  /* 0x00002000020d7810 */ /* 0x000fe40007f7e0ff */
[----:B------:R-:W-:Y:S02]  /*ec90*/  SHF.R.U64 R24, R24, 0x3, RZ ;  /* 0x0000000318187819 */ /* 0x000fe400000012ff */
[----:B------:R-:W-:-:S02]  /*eca0*/  LOP3.LUT R8, R9, 0x380, RZ, 0xc0, !PT ;  /* 0x0000038009087812 */ /* 0x000fc400078ec0ff */
[----:B------:R-:W-:Y:S02]  /*ecb0*/  LOP3.LUT R12, R13, 0x380, RZ, 0xc0, !PT ;  /* 0x000003800d0c7812 */ /* 0x000fe400078ec0ff */
[----:B------:R-:W-:Y:S01]  /*ecc0*/  LOP3.LUT R24, R24, R25, RZ, 0x3c, !PT ;  /* 0x0000001918187212 */ /* 0x000fe200078e3cff */
[--C-:B------:R-:W-:Y:S01]  /*ecd0*/  IMAD.X R25, RZ, RZ, R3.reuse, P2 ;  /* 0x000000ffff197224 */ /* 0x100fe200010e0603 */
[----:B------:R-:W-:Y:S02]  /*ece0*/  IADD3 R49, P2, R2, 0x9000, RZ ;  /* 0x0000900002317810 */ /* 0x000fe40007f5e0ff */
[----:B------:R-:W-:Y:S02]  /*ecf0*/  SHF.R.U64 R8, R8, 0x3, RZ ;  /* 0x0000000308087819 */ /* 0x000fe400000012ff */
[----:B------:R-:W-:Y:S01]  /*ed00*/  SHF.R.U64 R12, R12, 0x3, RZ ;  /* 0x000000030c0c7819 */ /* 0x000fe200000012ff */
[----:B------:R-:W-:Y:S01]  /*ed10*/  UIMAD.WIDE.U32 UR10, UR4, UR14, URZ ;  /* 0x0000000e040a72a5 */ /* 0x000fe2000f8e003f */
[----:B------:R-:W-:Y:S01]  /*ed20*/  LOP3.LUT R48, R49, 0x380, RZ, 0xc0, !PT ;  /* 0x0000038031307812 */ /* 0x000fe200078ec0ff */
[----:B------:R-:W5:Y:S01]  /*ed30*/  LD.E.128 R24, desc[UR36][R24.64] ;  /* 0x0000002418187980 */ /* 0x000f62000c101d00 */
[----:B------:R-:W-:Y:S01]  /*ed40*/  LOP3.LUT R8, R8, R9, RZ, 0x3c, !PT ;  /* 0x0000000908087212 */ /* 0x000fe200078e3cff */
[--C-:B------:R-:W-:Y:S01]  /*ed50*/  IMAD.X R9, RZ, RZ, R3.reuse, P4 ;  /* 0x000000ffff097224 */ /* 0x100fe200020e0603 */
[----:B------:R-:W-:Y:S01]  /*ed60*/  LOP3.LUT R12, R12, R13, RZ, 0x3c, !PT ;  /* 0x0000000d0c0c7212 */ /* 0x000fe200078e3cff */
[----:B------:R-:W-:Y:S01]  /*ed70*/  IMAD.X R13, RZ, RZ, R3, P3 ;  /* 0x000000ffff0d7224 */ /* 0x000fe200018e0603 */
[----:B------:R-:W-:-:S02]  /*ed80*/  IADD3 R29, P0, R2, 0x4000, RZ ;  /* 0x00004000021d7810 */ /* 0x000fc40007f1e0ff */
[C---:B------:R-:W-:Y:S02]  /*ed90*/  IADD3 R33, P6, R2.reuse, 0x5000, RZ ;  /* 0x0000500002217810 */ /* 0x040fe40007fde0ff */
[C---:B------:R-:W-:Y:S02]  /*eda0*/  IADD3 R37, P5, R2.reuse, 0x6000, RZ ;  /* 0x0000600002257810 */ /* 0x040fe40007fbe0ff */
[C---:B------:R-:W-:Y:S01]  /*edb0*/  LOP3.LUT R7, R2.reuse, 0x380, RZ, 0xc0, !PT ;  /* 0x0000038002077812 */ /* 0x040fe200078ec0ff */
[----:B------:R-:W-:Y:S01]  /*edc0*/  UIADD3 UR11, UR11, UR12, URZ ;  /* 0x0000000c0b0b7290 */ /* 0x000fe2000fffe03f */
[C---:B------:R-:W-:Y:S01]  /*edd0*/  IADD3 R41, P4, R2.reuse, 0x7000, RZ ;  /* 0x0000700002297810 */ /* 0x040fe20007f9e0ff */
[----:B------:R-:W-:Y:S01]  /*ede0*/  USHF.R.S32.HI UR4, URZ, 0x1f, UR9 ;  /* 0x0000001f3f047899 */ /* 0x000fe20008011409 */
[----:B------:R-:W-:Y:S01]  /*edf0*/  IADD3 R45, P3, R2, 0x8000, RZ ;  /* 0x00008000022d7810 */ /* 0x000fe20007f7e0ff */
[----:B------:R-:W-:Y:S01]  /*ee00*/  ULDC.64 UR12, c[0x0][0xae8] ;  /* 0x0002ba00000c7ab9 */ /* 0x000fe20000000a00 */
[----:B------:R-:W-:Y:S01]  /*ee10*/  SHF.R.U64 R48, R48, 0x3, RZ ;  /* 0x0000000330307819 */ /* 0x000fe200000012ff */
[----:B------:R-:W-:Y:S01]  /*ee20*/  @UP1 ULDC UR14, c[0x0][0xbec] ;  /* 0x0002fb00000e1ab9 */ /* 0x000fe20000000800 */
[----:B------:R-:W-:Y:S01]  /*ee30*/  LOP3.LUT R28, R29, 0x380, RZ, 0xc0, !PT ;  /* 0x000003801d1c7812 */ /* 0x000fe200078ec0ff */
[----:B------:R-:W5:Y:S01]  /*ee40*/  LD.E.128 R8, desc[UR36][R8.64] ;  /* 0x0000002408087980 */ /* 0x000f62000c101d00 */
[----:B------:R-:W-:-:S02]  /*ee50*/  LOP3.LUT R32, R33, 0x380, RZ, 0xc0, !PT ;  /* 0x0000038021207812 */ /* 0x000fc400078ec0ff */
[----:B------:R-:W-:Y:S01]  /*ee60*/  LOP3.LUT R36, R37, 0x380, RZ, 0xc0, !PT ;  /* 0x0000038025247812 */ /* 0x000fe200078ec0ff */
[----:B------:R-:W5:Y:S01]  /*ee70*/  LD.E.128 R12, desc[UR36][R12.64] ;  /* 0x000000240c0c7980 */ /* 0x000f62000c101d00 */
[----:B------:R-:W-:Y:S02]  /*ee80*/  LOP3.LUT R40, R41, 0x380, RZ, 0xc0, !PT ;  /* 0x0000038029287812 */ /* 0x000fe400078ec0ff */
[----:B------:R-:W-:Y:S02]  /*ee90*/  LOP3.LUT R44, R45, 0x380, RZ, 0xc0, !PT ;  /* 0x000003802d2c7812 */ /* 0x000fe400078ec0ff */
[----:B------:R-:W-:Y:S01]  /*eea0*/  LOP3.LUT R48, R48, R49, RZ, 0x3c, !PT ;  /* 0x0000003130307212 */ /* 0x000fe200078e3cff */
[----:B------:R-:W-:Y:S01]  /*eeb0*/  IMAD.X R49, RZ, RZ, R3, P2 ;  /* 0x000000ffff317224 */ /* 0x000fe200010e0603 */
[----:B------:R-:W-:Y:S02]  /*eec0*/  IADD3 R5, P2, R2, 0xf000, RZ ;  /* 0x0000f00002057810 */ /* 0x000fe40007f5e0ff */
[----:B------:R-:W-:-:S02]  /*eed0*/  SHF.R.U64 R28, R28, 0x3, RZ ;  /* 0x000000031c1c7819 */ /* 0x000fc400000012ff */
[----:B------:R-:W-:Y:S02]  /*eee0*/  SHF.R.U64 R32, R32, 0x3, RZ ;  /* 0x0000000320207819 */ /* 0x000fe400000012ff */
[----:B------:R-:W-:Y:S01]  /*eef0*/  SHF.R.U64 R7, R7, 0x3, RZ ;  /* 0x0000000307077819 */ /* 0x000fe200000012ff */
[----:B------:R-:W-:Y:S01]  /*ef00*/  UIMAD.WIDE.U32 UR10, UR18, UR12, UR10 ;  /* 0x0000000c120a72a5 */ /* 0x000fe2000f8e000a */
[----:B------:R-:W-:Y:S01]  /*ef10*/  SHF.R.U64 R36, R36, 0x3, RZ ;  /* 0x0000000324247819 */ /* 0x000fe200000012ff */
[----:B------:R-:W-:Y:S01]  /*ef20*/  IMAD.X R73, RZ, RZ, R3, P2 ;  /* 0x000000ffff497224 */ /* 0x000fe200010e0603 */
[----:B------:R-:W-:Y:S01]  /*ef30*/  SHF.R.U64 R40, R40, 0x3, RZ ;  /* 0x0000000328287819 */ /* 0x000fe200000012ff */
[----:B------:R-:W5:Y:S01]  /*ef40*/  LD.E.128 R48, desc[UR36][R48.64] ;  /* 0x0000002430307980 */ /* 0x000f62000c101d00 */
[----:B------:R-:W-:Y:S02]  /*ef50*/  SHF.R.U64 R44, R44, 0x3, RZ ;  /* 0x000000032c2c7819 */ /* 0x000fe400000012ff */
[----:B------:R-:W-:-:S02]  /*ef60*/  LOP3.LUT R4, R5, 0x380, RZ, 0xc0, !PT ;  /* 0x0000038005047812 */ /* 0x000fc400078ec0ff */
        /* <DEDUP_REMOVED lines=11> */
[----:B------:R-:W-:Y:S01]  /*f020*/  UIMAD UR11, UR18, UR13, UR11 ;  /* 0x0000000d120b72a4 */ /* 0x000fe2000f8e020b */
[C---:B------:R-:W-:Y:S01]  /*f030*/  IADD3 R57, P6, R2.reuse, 0xb000, RZ ;  /* 0x0000b00002397810 */ /* 0x040fe20007fde0ff */
[----:B------:R-:W5:Y:S01]  /*f040*/  LD.E.128 R28, desc[UR36][R28.64] ;  /* 0x000000241c1c7980 */ /* 0x000f62000c101d00 */
[C---:B------:R-:W-:Y:S01]  /*f050*/  IADD3 R61, P5, R2.reuse, 0xc000, RZ ;  /* 0x0000c000023d7810 */ /* 0x040fe20007fbe0ff */
[----:B------:R-:W-:Y:S01]  /*f060*/  ULDC.64 UR12, c[0x0][0xaf0] ;  /* 0x0002bc00000c7ab9 */ /* 0x000fe20000000a00 */
[C---:B------:R-:W-:Y:S01]  /*f070*/  IADD3 R65, P4, R2.reuse, 0xd000, RZ ;  /* 0x0000d00002417810 */ /* 0x040fe20007f9e0ff */
[----:B------:R-:W5:Y:S01]  /*f080*/  LD.E.128 R32, desc[UR36][R32.64] ;  /* 0x0000002420207980 */ /* 0x000f62000c101d00 */
[----:B------:R-:W-:-:S02]  /*f090*/  IADD3 R69, P3, R2, 0xe000, RZ ;  /* 0x0000e00002457810 */ /* 0x000fc40007f7e0ff */
[----:B------:R-:W-:Y:S01]  /*f0a0*/  SHF.R.U64 R4, R4, 0x3, RZ ;  /* 0x0000000304047819 */ /* 0x000fe200000012ff */
[----:B------:R-:W5:Y:S01]  /*f0b0*/  LD.E.128 R36, desc[UR36][R36.64] ;  /* 0x0000002424247980 */ /* 0x000f62000c101d00 */
[----:B------:R-:W-:Y:S02]  /*f0c0*/  LOP3.LUT R2, R7, R2, RZ, 0x3c, !PT ;  /* 0x0000000207027212 */ /* 0x000fe400078e3cff */
[----:B------:R-:W-:Y:S01]  /*f0d0*/  LOP3.LUT R72, R4, R5, RZ, 0x3c, !PT ;  /* 0x0000000504487212 */ /* 0x000fe200078e3cff */
[----:B------:R-:W-:Y:S01]  /*f0e0*/  UIMAD UR4, UR4, UR12, URZ ;  /* 0x0000000c040472a4 */ /* 0x000fe2000f8e023f */
[----:B------:R-:W-:Y:S01]  /*f0f0*/  LOP3.LUT R52, R53, 0x380, RZ, 0xc0, !PT ;  /* 0x0000038035347812 */ /* 0x000fe200078ec0ff */
[----:B------:R0:W5:Y:S01]  /*f100*/  LD.E.128 R4, desc[UR36][R2.64] ;  /* 0x0000002402047980 */ /* 0x000162000c101d00 */
[----:B------:R-:W-:Y:S01]  /*f110*/  UIMAD.WIDE.U32 UR10, UR9, UR12, UR10 ;  /* 0x0000000c090a72a5 */ /* 0x000fe2000f8e000a */
[----:B------:R-:W-:Y:S01]  /*f120*/  LOP3.LUT R56, R57, 0x380, RZ, 0xc0, !PT ;  /* 0x0000038039387812 */ /* 0x000fe200078ec0ff */
[----:B------:R-:W-:Y:S01]  /*f130*/  UIMAD UR4, UR9, UR13, UR4 ;  /* 0x0000000d090472a4 */ /* 0x000fe2000f8e0204 */
[----:B------:R-:W-:Y:S01]  /*f140*/  LOP3.LUT R60, R61, 0x380, RZ, 0xc0, !PT ;  /* 0x000003803d3c7812 */ /* 0x000fe200078ec0ff */
[----:B------:R-:W5:Y:S01]  /*f150*/  LD.E.128 R40, desc[UR36][R40.64] ;  /* 0x0000002428287980 */ /* 0x000f62000c101d00 */
[----:B------:R-:W-:Y:S01]  /*f160*/  @UP1 ULDC UR9, c[0x0][0xbf0] ;  /* 0x0002fc0000091ab9 */ /* 0x000fe20000000800 */
[----:B------:R-:W-:-:S02]  /*f170*/  LOP3.LUT R64, R65, 0x380, RZ, 0xc0, !PT ;  /* 0x0000038041407812 */ /* 0x000fc400078ec0ff */
[----:B------:R-:W-:Y:S01]  /*f180*/  LOP3.LUT R68, R69, 0x380, RZ, 0xc0, !PT ;  /* 0x0000038045447812 */ /* 0x000fe200078ec0ff */
[----:B0-----:R-:W-:Y:S01]  /*f190*/  IMAD R2, R201, 0x20, R22 ;  /* 0x00000020c9027824 */ /* 0x001fe200078e0216 */
[----:B------:R-:W-:Y:S01]  /*f1a0*/  SHF.R.U64 R52, R52, 0x3, RZ ;  /* 0x0000000334347819 */ /* 0x000fe200000012ff */
[----:B------:R-:W-:Y:S01]  /*f1b0*/  UIADD3 UR4, UR11, UR4, URZ ;  /* 0x000000040b047290 */ /* 0x000fe2000fffe03f */
[----:B------:R-:W-:Y:S01]  /*f1c0*/  SHF.R.U64 R56, R56, 0x3, RZ ;  /* 0x0000000338387819 */ /* 0x000fe200000012ff */
[----:B------:R-:W-:Y:S01]  /*f1d0*/  VIADD R20, R2, UR60 ;  /* 0x0000003c02147c36 */ /* 0x000fe20008000000 */
[----:B------:R-:W-:Y:S01]  /*f1e0*/  SHF.R.U64 R60, R60, 0x3, RZ ;  /* 0x000000033c3c7819 */ /* 0x000fe200000012ff */
[----:B------:R-:W-:Y:S01]  /*f1f0*/  ULDC.64 UR12, c[0x0][0xae0] ;  /* 0x0002b800000c7ab9 */ /* 0x000fe20000000a00 */
[----:B------:R-:W-:Y:S01]  /*f200*/  SHF.R.U64 R64, R64, 0x3, RZ ;  /* 0x0000000340407819 */ /* 0x000fe200000012ff */
[----:B------:R-:W-:Y:S01]  /*f210*/  @P1 IMAD.HI.U32 R2, R20, UR14, RZ ;  /* 0x0000000e14021c27 */ /* 0x000fe2000f8e00ff */
[----:B------:R-:W-:Y:S01]  /*f220*/  SHF.R.U64 R68, R68, 0x3, RZ ;  /* 0x0000000344447819 */ /* 0x000fe200000012ff */
[----:B------:R-:W5:Y:S01]  /*f230*/  LD.E.128 R44, desc[UR36][R44.64] ;  /* 0x000000242c2c7980 */ /* 0x000f62000c101d00 */
[----:B------:R-:W-:Y:S01]  /*f240*/  LOP3.LUT R52, R52, R53, RZ, 0x3c, !PT ;  /* 0x0000003534347212 */ /* 0x000fe200078e3cff */
[----:B------:R-:W-:Y:S01]  /*f250*/  IMAD.MOV.U32 R19, RZ, RZ, R20 ;  /* 0x000000ffff137224 */ /* 0x000fe200078e0014 */
[----:B------:R-:W-:Y:S01]  /*f260*/  @P1 SHF.R.U32.HI R19, RZ, UR9, R2 ;  /* 0x00000009ff131c19 */ /* 0x000fe20008011602 */
[--C-:B------:R-:W-:Y:S01]  /*f270*/  IMAD.X R53, RZ, RZ, R3.reuse, P0 ;  /* 0x000000ffff357224 */ /* 0x100fe200000e0603 */
[----:B------:R-:W-:Y:S01]  /*f280*/  LOP3.LUT R56, R56, R57, RZ, 0x3c, !PT ;  /* 0x0000003938387212 */ /* 0x000fe200078e3cff */
[----:B------:R-:W-:Y:S01]  /*f290*/  IMAD.X R57, RZ, RZ, R3, P6 ;  /* 0x000000ffff397224 */ /* 0x000fe200030e0603 */
[--C-:B------:R-:W-:Y:S01]  /*f2a0*/  SHF.R.S32.HI R18, RZ, 0x1f, R19.reuse ;  /* 0x0000001fff127819 */ /* 0x100fe20000011413 */
[----:B------:R-:W-:Y:S01]  /*f2b0*/  IMAD.MOV R21, RZ, RZ, -R19 ;  /* 0x000000ffff157224 */ /* 0x000fe200078e0a13 */
[----:B------:R-:W-:Y:S01]  /*f2c0*/  LOP3.LUT R60, R60, R61, RZ, 0x3c, !PT ;  /* 0x0000003d3c3c7212 */ /* 0x000fe200078e3cff */
[--C-:B------:R-:W-:Y:S01]  /*f2d0*/  IMAD.X R61, RZ, RZ, R3.reuse, P5 ;  /* 0x000000ffff3d7224 */ /* 0x100fe200028e0603 */
[----:B------:R-:W-:Y:S01]  /*f2e0*/  LOP3.LUT R64, R64, R65, RZ, 0x3c, !PT ;  /* 0x0000004140407212 */ /* 0x000fe200078e3cff */
[--C-:B------:R-:W-:Y:S01]  /*f2f0*/  IMAD.X R65, RZ, RZ, R3.reuse, P4 ;  /* 0x000000ffff417224 */ /* 0x100fe200020e0603 */
[----:B------:R-:W-:Y:S01]  /*f300*/  LOP3.LUT R68, R68, R69, RZ, 0x3c, !PT ;  /* 0x0000004544447212 */ /* 0x000fe200078e3cff */
[----:B------:R-:W-:Y:S01]  /*f310*/  IMAD.X R69, RZ, RZ, R3, P3 ;  /* 0x000000ffff457224 */ /* 0x000fe200018e0603 */
[----:B------:R-:W5:Y:S01]  /*f320*/  LD.E.128 R52, desc[UR36][R52.64] ;  /* 0x0000002434347980 */ /* 0x000f62000c101d00 */
[----:B------:R-:W-:-:S02]  /*f330*/  IMAD R18, R18, UR12, RZ ;  /* 0x0000000c12127c24 */ /* 0x000fc4000f8e02ff */
[----:B------:R-:W-:Y:S01]  /*f340*/  IMAD R21, R21, UR22, R20 ;  /* 0x0000001615157c24 */ /* 0x000fe2000f8e0214 */
[----:B------:R-:W5:Y:S01]  /*f350*/  LD.E.128 R56, desc[UR36][R56.64] ;  /* 0x0000002438387980 */ /* 0x000f62000c101d00 */
[----:B------:R-:W-:Y:S02]  /*f360*/  IMAD.U32 R3, RZ, RZ, UR11 ;  /* 0x0000000bff037e24 */ /* 0x000fe4000f8e00ff */
[----:B------:R-:W-:Y:S01]  /*f370*/  IMAD.U32 R2, RZ, RZ, UR10 ;  /* 0x0000000aff027e24 */ /* 0x000fe2000f8e00ff */
[----:B------:R-:W-:Y:S01]  /*f380*/  ULDC.64 UR10, c[0x0][0xad8] ;  /* 0x0002b600000a7ab9 */ /* 0x000fe20000000a00 */
[----:B------:R-:W-:Y:S01]  /*f390*/  IMAD.U32 R3, RZ, RZ, UR4 ;  /* 0x00000004ff037e24 */ /* 0x000fe2000f8e00ff */
[----:B------:R-:W5:Y:S01]  /*f3a0*/  LD.E.128 R60, desc[UR36][R60.64] ;  /* 0x000000243c3c7980 */ /* 0x000f62000c101d00 */
[C---:B------:R-:W-:Y:S01]  /*f3b0*/  IMAD R77, R19.reuse, UR13, R18 ;  /* 0x0000000d134d7c24 */ /* 0x040fe2000f8e0212 */
[----:B------:R-:W-:Y:S01]  /*f3c0*/  SHF.R.S32.HI R18, RZ, 0x1f, R21 ;  /* 0x0000001fff127819 */ /* 0x000fe20000011415 */
[----:B------:R-:W-:Y:S01]  /*f3d0*/  IMAD.WIDE.U32 R2, R19, UR12, R2 ;  /* 0x0000000c13027c25 */ /* 0x000fe2000f8e0002 */
[----:B------:R-:W5:Y:S03]  /*f3e0*/  LD.E.128 R64, desc[UR36][R64.64] ;  /* 0x0000002440407980 */ /* 0x000f66000c101d00 */
[----:B------:R-:W-:Y:S01]  /*f3f0*/  IMAD.IADD R3, R3, 0x1, R77 ;  /* 0x0000000103037824 */ /* 0x000fe200078e024d */
[----:B------:R-:W5:Y:S01]  /*f400*/  LD.E.128 R68, desc[UR36][R68.64] ;  /* 0x0000002444447980 */ /* 0x000f62000c101d00 */
[----:B------:R-:W-:-:S03]  /*f410*/  IMAD R18, R18, UR10, RZ ;  /* 0x0000000a12127c24 */ /* 0x000fc6000f8e02ff */
[----:B------:R-:W5:Y:S01]  /*f420*/  LD.E.128 R72, desc[UR36][R72.64] ;  /* 0x0000002448487980 */ /* 0x000f62000c101d00 */
[C---:B------:R-:W-:Y:S01]  /*f430*/  IMAD R19, R21.reuse, UR11, R18 ;  /* 0x0000000b15137c24 */ /* 0x040fe2000f8e0212 */
[----:B------:R-:W-:Y:S01]  /*f440*/  @!PT LDS RZ, [RZ] ;  /* 0x00000000fffff984 */ /* 0x000fe20000000800 */
[----:B------:R-:W-:Y:S01]  /*f450*/  @!PT LDS RZ, [RZ] ;  /* 0x00000000fffff984 */ /* 0x000fe20000000800 */
[----:B------:R-:W-:Y:S01]  /*f460*/  @!PT LDS RZ, [RZ] ;  /* 0x00000000fffff984 */ /* 0x000fe20000000800 */
[----:B------:R-:W-:Y:S01]  /*f470*/  @!PT LDS RZ, [RZ] ;  /* 0x00000000fffff984 */ /* 0x000fe20000000800 */
[----:B------:R0:W-:Y:S06]  /*f480*/  MEMBAR.ALL.CTA ;  /* 0x0000000000007992 */ /* 0x0001ec0000008000 */
[----:B0-----:R-:W0:Y:S01]  /*f490*/  FENCE.VIEW.ASYNC.S ;  /* 0x00000000000073c6 */ /* 0x001e220000000000 */
[----:B------:R-:W-:Y:S01]  /*f4a0*/  IMAD.WIDE.U32 R2, R21, UR10, R2 ;  /* 0x0000000a15027c25 */ /* 0x000fe2000f8e0002 */
[----:B------:R-:W-:-:S03]  /*f4b0*/  ULDC.64 UR10, c[0x0][0xa80] ;  /* 0x0002a000000a7ab9 */ /* 0x000fc60000000a00 */
[----:B------:R-:W-:Y:S01]  /*f4c0*/  VIADD R80, R22, UR60 ;  /* 0x0000003c16507c36 */ /* 0x000fe20008000000 */
[----:B------:R-:W-:Y:S01]  /*f4d0*/  LEA R22, P2, R2, UR10, 0x1 ;  /* 0x0000000a02167c11 */ /* 0x000fe2000f8408ff */
[----:B------:R-:W-:-:S05]  /*f4e0*/  IMAD.IADD R3, R3, 0x1, R19 ;  /* 0x0000000103037824 */ /* 0x000fca00078e0213 */
[----:B------:R-:W-:Y:S02]  /*f4f0*/  LEA.HI.X R78, R2, UR11, R3, 0x1, P2 ;  /* 0x0000000b024e7c11 */ /* 0x000fe400090f0c03 */
[C---:B------:R-:W-:Y:S01]  /*f500*/  ISETP.GE.AND P2, PT, R80.reuse, UR16, PT ;  /* 0x0000001050007c0c */ /* 0x040fe2000bf46270 */
[C---:B------:R-:W-:Y:S02]  /*f510*/  VIADD R18, R80.reuse, 0x20 ;  /* 0x0000002050127836 */ /* 0x040fe40000000000 */
[----:B------:R-:W-:Y:S01]  /*f520*/  VIADD R20, R80, 0x40 ;  /* 0x0000004050147836 */ /* 0x000fe20000000000 */
[----:B0-----:R0:W1:Y:S04]  /*f530*/  SHFL.IDX PT, R79, R22, RZ, 0x181f ;  /* 0x00181fff164f7589 */ /* 0x00106800000e0000 */
[----:B------:R0:W2:Y:S01]  /*f540*/  SHFL.IDX PT, R77, R78, RZ, 0x181f ;  /* 0x00181fff4e4d7589 */ /* 0x0000a200000e0000 */
[----:B------:R-:W-:Y:S01]  /*f550*/  SYNCS.ARRIVE.TRANS64.RED.A1T0 RZ, [UR8], RZ ;  /* 0x000000ffffff79a7 */ /* 0x000fe20008100408 */
[----:B------:R-:W-:-:S02]  /*f560*/  ISETP.GE.AND P1, PT, R18, UR16, PT ;  /* 0x0000001012007c0c */ /* 0x000fc4000bf26270 */
[----:B------:R-:W-:Y:S01]  /*f570*/  ISETP.GE.AND P0, PT, R20, UR16, PT ;  /* 0x0000001014007c0c */ /* 0x000fe2000bf06270 */
[----:B------:R-:W-:-:S12]  /*f580*/  @P2 BRA `(.L_x_1311) ;  /* 0x0000000000442947 */ /* 0x000fd80003800000 */
        /* <DEDUP_REMOVED lines=17> */
.L_x_1311:
[----:B------:R-:W-:Y:S05]  /*f6a0*/  BSYNC B1 ;  /* 0x0000000000017941 */ /* 0x000fea0003800000 */
.L_x_1310:
[----:B---3--:R3:W4:Y:S01]  /*f6b0*/  SHFL.IDX PT, R19, R78, 0x1, 0x181f ;  /* 0x00381f004e137f89 */ /* 0x00872200000e0000 */
[----:B------:R-:W-:Y:S03]  /*f6c0*/  BSSY B1, `(.L_x_1312) ;  /* 0x0000014000017945 */ /* 0x000fe60003800000 */
[----:B-----5:R3:W0:Y:S01]  /*f6d0*/  SHFL.IDX PT, R7, R22, 0x1, 0x181f ;  /* 0x00381f0016077f89 */ /* 0x02062200000e0000 */
[----:B------:R-:W-:Y:S05]  /*f6e0*/  @P1 BRA `(.L_x_1313) ;  /* 0x0000000000441947 */ /* 0x000fea0003800000 */
[----:B------:R-:W-:Y:S02]  /*f6f0*/  ULDC UR4, c[0x0][0xac8] ;  /* 0x0002b20000047ab9 */ /* 0x000fe40000000800 */
        /* <DEDUP_REMOVED lines=16> */
.L_x_1313:
[----:B------:R-:W-:Y:S05]  /*f800*/  BSYNC B1 ;  /* 0x0000000000017941 */ /* 0x000fea0003800000 */
.L_x_1312:
[----:B0-----:R0:W0:Y:S01]  /*f810*/  SHFL.IDX PT, R9, R78, 0x2, 0x181f ;  /* 0x00581f004e097f89 */ /* 0x00102200000e0000 */
        /* <DEDUP_REMOVED lines=20> */
.L_x_1315:
[----:B------:R-:W-:Y:S05]  /*f960*/  BSYNC B1 ;  /* 0x0000000000017941 */ /* 0x000fea0003800000 */
.L_x_1314:
[----:B0-----:R-:W-:Y:S01]  /*f970*/  VIADD R2, R80, 0x60 ;  /* 0x0000006050027836 */ /* 0x001fe20000000000 */
[----:B------:R0:W0:Y:S04]  /*f980*/  SHFL.IDX PT, R9, R78, 0x3, 0x181f ;  /* 0x00781f004e097f89 */ /* 0x00002800000e0000 */
[----:B------:R-:W-:Y:S01]  /*f990*/  ISETP.GE.AND P0, PT, R2, UR16, PT ;  /* 0x0000001002007c0c */ /* 0x000fe2000bf06270 */
[----:B------:R0:W0:-:S12]  /*f9a0*/  SHFL.IDX PT, R11, R22, 0x3, 0x181f ;  /* 0x00781f00160b7f89 */ /* 0x00001800000e0000 */
[----:B------:R-:W-:Y:S05]  /*f9b0*/  @P0 BRA `(.L_x_1316) ;  /* 0x0000002400f80947 */ /* 0x000fea0003800000 */
[----:B------:R-:W-:Y:S02]  /*f9c0*/  ULDC UR4, c[0x0][0xac8] ;  /* 0x0002b20000047ab9 */ /* 0x000fe40000000800 */
[----:B------:R-:W-:Y:S02]  /*f9d0*/  ISETP.GE.AND P3, PT, R0, UR4, PT ;  /* 0x0000000400007c0c */ /* 0x000fe4000bf66270 */
[----:B------:R-:W-:Y:S02]  /*f9e0*/  ISETP.GE.AND P4, PT, R82, UR4, PT ;  /* 0x0000000452007c0c */ /* 0x000fe4000bf86270 */
[----:B------:R-:W-:-:S09]  /*f9f0*/  ISETP.GE.AND P5, PT, R84, UR4, PT ;  /* 0x0000000454007c0c */ /* 0x000fd2000bfa6270 */
[-C--:B0-----:R-:W-:Y:S02]  /*fa00*/  @!P3 LEA R2, P0, R0, R11.reuse, 0x1 ;  /* 0x0000000b0002b211 */ /* 0x081fe400078008ff */
[-C--:B------:R-:W-:Y:S02]  /*fa10*/  @!P4 LEA R4, P1, R82, R11.reuse, 0x1 ;  /* 0x0000000b5204c211 */ /* 0x080fe400078208ff */
[----:B------:R-:W-:Y:S02]  /*fa20*/  @!P5 LEA R6, P2, R84, R11, 0x1 ;  /* 0x0000000b5406d211 */ /* 0x000fe400078408ff */
[-C--:B------:R-:W-:Y:S02]  /*fa30*/  @!P3 LEA.HI.X R3, R0, R9.reuse, R87, 0x1, P0 ;  /* 0x000000090003b211 */ /* 0x080fe400000f0c57 */
[-C--:B------:R-:W-:Y:S02]  /*fa40*/  @!P4 LEA.HI.X R5, R82, R9.reuse, R81, 0x1, P1 ;  /* 0x000000095205c211 */ /* 0x080fe400008f0c51 */
[----:B------:R-:W-:Y:S01]  /*fa50*/  @!P5 LEA.HI.X R7, R84, R9, R83, 0x1, P2 ;  /* 0x000000095407d211 */ /* 0x000fe200010f0c53 */
        /* <DEDUP_REMOVED lines=9> */
.L_x_1309:
        /* <DEDUP_REMOVED lines=11> */
[----:B------:R-:W-:Y:S01]  /*fba0*/  VIADD R178, R17, 0x8 ;  /* 0x0000000811b27836 */ /* 0x000fe20000000000 */
[----:B------:R-:W-:Y:S01]  /*fbb0*/  ULDC.64 UR14, c[0x0][0xb40] ;  /* 0x0002d000000e7ab9 */ /* 0x000fe20000000a00 */
[----:B------:R-:W-:Y:S01]  /*fbc0*/  ULDC.64 UR12, c[0x0][0xb38] ;  /* 0x0002ce00000c7ab9 */ /* 0x000fe20000000a00 */
[----:B------:R-:W-:Y:S01]  /*fbd0*/  UIMAD UR4, UR4, UR14, URZ ;  /* 0x0000000e040472a4 */ /* 0x000fe2000f8e023f */
[----:B------:R-:W-:Y:S01]  /*fbe0*/  BSSY B1, `(.L_x_1317) ;  /* 0x00000d0000017945 */ /* 0x000fe20003800000 */
[----:B------:R-:W-:Y:S01]  /*fbf0*/  UIMAD.WIDE.U32 UR10, UR18, UR12, UR10 ;  /* 0x0000000c120a72a5 */ /* 0x000fe2000f8e000a */
[----:B------:R-:W-:Y:S01]  /*fc00*/  SHF.R.S32.HI R22, RZ, 0x1f, R206 ;  /* 0x0000001fff167819 */ /* 0x000fe200000114ce */
[----:B------:R-:W-:Y:S01]  /*fc10*/  UIMAD UR4, UR9, UR15, UR4 ;  /* 0x0000000f090472a4 */ /* 0x000fe2000f8e0204 */
[----:B------:R-:W-:Y:S01]  /*fc20*/  SHF.R.S32.HI R152, RZ, 0x1f, R207 ;  /* 0x0000001fff987819 */ /* 0x000fe200000114cf */
[----:B------:R-:W-:Y:S01]  /*fc30*/  UIMAD UR11, UR18, UR13, UR11 ;  /* 0x0000000d120b72a4 */ /* 0x000fe2000f8e020b */
[----:B------:R-:W-:Y:S01]  /*fc40*/  SHF.R.S32.HI R153, RZ, 0x1f, R208 ;  /* 0x0000001fff997819 */ /* 0x000fe200000114d0 */
[----:B------:R-:W-:Y:S01]  /*fc50*/  UIADD3 UR8, UR8, 0x30820, URZ ;  /* 0x0003082008087890 */ /* 0x000fe2000fffe03f */
[----:B------:R-:W-:Y:S01]  /*fc60*/  SHF.R.S32.HI R154, RZ, 0x1f, R209 ;  /* 0x0000001fff9a7819 */ /* 0x000fe200000114d1 */
[----:B------:R-:W-:Y:S01]  /*fc70*/  UIMAD.WIDE.U32 UR10, UR9, UR14, UR10 ;  /* 0x0000000e090a72a5 */ /* 0x000fe2000f8e000a */
[----:B------:R-:W-:Y:S01]  /*fc80*/  SHF.R.S32.HI R155, RZ, 0x1f, R210 ;  /* 0x0000001fff9b7819 */ /* 0x000fe200000114d2 */
[----:B------:R-:W-:Y:S01]  /*fc90*/  ULDC.64 UR12, c[0x0][0xb48] ;  /* 0x0002d200000c7ab9 */ /* 0x000fe20000000a00 */
[----:B------:R-:W-:Y:S01]  /*fca0*/  @UP1 ULDC UR9, c[0x0][0xbec] ;  /* 0x0002fb0000091ab9 */ /* 0x000fe20000000800 */
[----:B------:R-:W-:Y:S01]  /*fcb0*/  UIADD3 UR11, UR11, UR4, URZ ;  /* 0x000000040b0b7290 */ /* 0x000fe2000fffe03f */
[----:B------:R-:W-:Y:S01]  /*fcc0*/  @P1 IMAD.HI.U32 R0, R3, UR9, RZ ;  /* 0x0000000903001c27 */ /* 0x000fe2000f8e00ff */
[----:B------:R-:W-:Y:S01]  /*fcd0*/  UPRMT UR8, URZ, 0x654, UR8 ;  /* 0x000006543f087896 */ /* 0x000fe20008000008 */
[----:B------:R-:W-:Y:S01]  /*fce0*/  SHF.R.S32.HI R156, RZ, 0x1f, R211 ;  /* 0x0000001fff9c7819 */ /* 0x000fe200000114d3 */
[----:B------:R-:W-:Y:S01]  /*fcf0*/  @UP1 ULDC UR4, c[0x0][0xbf0] ;  /* 0x0002fc0000041ab9 */ /* 0x000fe20000000800 */
[----:B------:R-:W-:Y:S01]  /*fd00*/  UIMAD.WIDE.U32 UR10, UR16, UR12, UR10 ;  /* 0x0000000c100a72a5 */ /* 0x000fe2000f8e000a */
[----:B------:R-:W-:Y:S01]  /*fd10*/  @P1 SHF.R.U32.HI R5, RZ, UR4, R0 ;  /* 0x00000004ff051c19 */ /* 0x000fe20008011600 */
[----:B------:R-:W-:Y:S01]  /*fd20*/  VIADD R173, R17, 0x18 ;  /* 0x0000001811ad7836 */ /* 0x000fe20000000000 */
[----:B------:R-:W-:Y:S01]  /*fd30*/  SHF.R.S32.HI R157, RZ, 0x1f, R212 ;  /* 0x0000001fff9d7819 */ /* 0x000fe200000114d4 */
[----:B------:R-:W-:Y:S01]  /*fd40*/  UIMAD UR4, UR16, UR13, UR11 ;  /* 0x0000000d100472a4 */ /* 0x000fe2000f8e020b */
[--C-:B------:R-:W-:Y:S01]  /*fd50*/  SHF.R.S32.HI R0, RZ, 0x1f, R5.reuse ;  /* 0x0000001fff007819 */ /* 0x100fe20000011405 */
[----:B------:R-:W-:Y:S01]  /*fd60*/  IMAD.MOV R2, RZ, RZ, -R5 ;  /* 0x000000ffff027224 */ /* 0x000fe200078e0a05 */
[----:B------:R-:W-:Y:S01]  /*fd70*/  ULDC.64 UR12, c[0x0][0xb30] ;  /* 0x0002cc00000c7ab9 */ /* 0x000fe20000000a00 */
[----:B------:R-:W-:Y:S01]  /*fd80*/  SYNCS.ARRIVE.TRANS64.RED.A1T0 RZ, [UR8], RZ ;  /* 0x000000ffffff79a7 */ /* 0x000fe20008100408 */
[----:B------:R-:W-:Y:S01]  /*fd90*/  SHF.R.S32.HI R158, RZ, 0x1f, R213 ;  /* 0x0000001fff9e7819 */ /* 0x000fe200000114d5 */
[----:B------:R-:W-:Y:S01]  /*fda0*/  IMAD R7, R2, UR22, R3 ;  /* 0x0000001602077c24 */ /* 0x000fe2000f8e0203 */
[----:B------:R-:W-:Y:S01]  /*fdb0*/  SHF.R.S32.HI R159, RZ, 0x1f, R214 ;  /* 0x0000001fff9f7819 */ /* 0x000fe200000114d6 */
[----:B------:R-:W-:Y:S01]  /*fdc0*/  IMAD R0, R0, UR12, RZ ;  /* 0x0000000c00007c24 */ /* 0x000fe2000f8e02ff */
[----:B------:R-:W-:Y:S01]  /*fdd0*/  SHF.R.S32.HI R160, RZ, 0x1f, R215 ;  /* 0x0000001fffa07819 */ /* 0x000fe200000114d7 */
[----:B------:R-:W-:Y:S01]  /*fde0*/  IMAD.U32 R3, RZ, RZ, UR11 ;  /* 0x0000000bff037e24 */ /* 0x000fe2000f8e00ff */
        /* <DEDUP_REMOVED lines=23> */
[----:B------:R-:W-:Y:S01]  /*ff60*/  VIADD R177, R17, 0x8 ;  /* 0x0000000811b17836 */ /* 0x000fe20000000000 */
[----:B------:R-:W-:Y:S01]  /*ff70*/  LEA.HI.X R6, R2, UR11, R3, 0x2, P1 ;  /* 0x0000000b02067c11 */ /* 0x000fe200088f1403 */
[----:B------:R0:W1:Y:S01]  /*ff80*/  SHFL.IDX PT, R7, R0, RZ, 0x1c1f ;  /* 0x001c1fff00077589 */ /* 0x00006200000e0000 */
[----:B------:R-:W-:-:S02]  /*ff90*/  SHF.R.S32.HI R170, RZ, 0x1f, R227 ;  /* 0x0000001fffaa7819 */ /* 0x000fc400000114e3 */
[----:B------:R-:W-:Y:S01]  /*ffa0*/  SHF.R.S32.HI R171, RZ, 0x1f, R228 ;  /* 0x0000001fffab7819 */ /* 0x000fe200000114e4 */
[----:B------:R0:W2:Y:S01]  /*ffb0*/  SHFL.IDX PT, R8, R6, RZ, 0x1c1f ;  /* 0x001c1fff06087589 */ /* 0x0000a200000e0000 */
[----:B------:R-:W-:Y:S02]  /*ffc0*/  SHF.R.S32.HI R172, RZ, 0x1f, R229 ;  /* 0x0000001fffac7819 */ /* 0x000fe400000114e5 */
[----:B------:R-:W-:Y:S02]  /*ffd0*/  SHF.R.S32.HI R174, RZ, 0x1f, R174 ;  /* 0x0000001fffae7819 */ /* 0x000fe400000114ae */
[----:B------:R-:W-:Y:S02]  /*ffe0*/  SHF.R.S32.HI R176, RZ, 0x1f, R176 ;  /* 0x0000001fffb07819 */ /* 0x000fe400000114b0 */
[----:B------:R-:W-:Y:S02]  /*fff0*/  SHF.R.S32.HI R178, RZ, 0x1f, R178 ;  /* 0x0000001fffb27819 */ /* 0x000fe400000114b2 */
[----:B------:R-:W-:Y:S01]  /*10000*/  SHF.R.S32.HI R179, RZ, 0x1f, R17 ;  /* 0x0000001fffb37819 */ /* 0x000fe20000011411 */
[----:B0-----:R-:W-:Y:S06]  /*10010*/  @P2 BRA `(.L_x_1318) ;  /* 0x0000000800302947 */ /* 0x001fec0003800000 */
[----:B------:R-:W-:Y:S01]  /*10020*/  ULDC UR4, c[0x0][0xac8] ;  /* 0x0002b20000047ab9 */ /* 0x000fe20000000800 */
[C---:B------:R-:W-:Y:S01]  /*10030*/  VIADD R20, R17.reuse, 0xd8 ;  /* 0x000000d811147836 */ /* 0x040fe20000000000 */
[C---:B------:R-:W-:Y:S01]  /*10040*/  ISETP.GE.AND P4, PT, R17.reuse, UR4, PT ;  /* 0x0000000411007c0c */ /* 0x040fe2000bf86270 */
[----:B------:R-:W-:Y:S01]  /*10050*/  VIADD R21, R17, 0xe0 ;  /* 0x000000e011157836 */ /* 0x000fe20000000000 */
[----:B------:R-:W-:Y:S02]  /*10060*/  ISETP.GE.AND P2, PT, R177, UR4, PT ;  /* 0x00000004b1007c0c */ /* 0x000fe4000bf46270 */
[----:B------:R-:W-:Y:S02]  /*10070*/  ISETP.GE.AND P1, PT, R175, UR4, PT ;  /* 0x00000004af007c0c */ /* 0x000fe4000bf26270 */
[----:B------:R-:W-:-:S07]  /*10080*/  SHF.R.S32.HI R9, RZ, 0x1f, R203 ;  /* 0x0000001fff097819 */ /* 0x000fce00000114cb */
[-C--:B-1----:R-:W-:Y:S02]  /*10090*/  @!P4 LEA R2, P3, R17, R7.reuse, 0x2 ;  /* 0x000000071102c211 */ /* 0x082fe400078610ff */
[----:B------:R-:W-:Y:S02]  /*100a0*/  @!P2 LEA R4, P5, R177, R7, 0x2 ;  /* 0x00000007b104a211 */ /* 0x000fe400078a10ff */
[-C--:B--2---:R-:W-:Y:S02]  /*100b0*/  @!P4 LEA.HI.X R3, R17, R8.reuse, R179, 0x2, P3 ;  /* 0x000000081103c211 */ /* 0x084fe400018f14b3 */
[----:B------:R-:W-:Y:S02]  /*100c0*/  ISETP.GE.AND P3, PT, R173, UR4, PT ;  /* 0x00000004ad007c0c */ /* 0x000fe4000bf66270 */
[----:B------:R-:W-:Y:S01]  /*100d0*/  @!P2 LEA.HI.X R5, R177, R8, R178, 0x2, P5 ;  /* 0x00000008b105a211 */ /* 0x000fe200028f14b2 */
[----:B------:R0:W-:Y:S01]  /*100e0*/  @!P4 ST.E.64 desc[UR36][R2.64], R24 ;  /* 0x000000180200c985 */ /* 0x0001e2000c101b24 */
[----:B------:R-:W-:-:S03]  /*100f0*/  ISETP.GE.AND P4, PT, R229, UR4, PT ;  /* 0x00000004e5007c0c */ /* 0x000fc6000bf86270 */
        /* <DEDUP_REMOVED lines=67> */
[-C--:B------:R-:W-:Y:S02]  /*10530*/  @!P1 LEA.HI.X R3, R213, R8.reuse, R158, 0x2, P6 ;  /* 0x00000008d5039211 */ /* 0x080fe400030f149e */
[CC--:B------:R-:W-:Y:S02]  /*10540*/  @!P4 LEA R10, P6, R211.reuse, R7.reuse, 0x2 ;  /* 0x00000007d30ac211 */ /* 0x0c0fe400078c10ff */
[C---:B-1----:R-:W-:Y:S01]  /*10550*/  @!P3 LEA R4, P5, R212.reuse, R7, 0x2 ;  /* 0x00000007d404b211 */ /* 0x042fe200078a10ff */
[----:B------:R0:W-:Y:S01]  /*10560*/  @!P1 ST.E.64 desc[UR36][R2.64], R96 ;  /* 0x0000006002009985 */ /* 0x0001e2000c101b24 */
[-C--:B------:R-:W-:Y:S02]  /*10570*/  @!P4 LEA.HI.X R11, R211, R8.reuse, R156, 0x2, P6 ;  /* 0x00000008d30bc211 */ /* 0x080fe400030f149c */
[----:B------:R-:W-:Y:S02]  /*10580*/  @!P3 LEA.HI.X R5, R212, R8, R157, 0x2, P5 ;  /* 0x00000008d405b211 */ /* 0x000fe400028f149d */
[----:B------:R-:W-:-:S02]  /*10590*/  ISETP.GE.AND P1, PT, R209, UR4, PT ;  /* 0x00000004d1007c0c */ /* 0x000fc4000bf26270 */
[-C--:B------:R-:W-:Y:S01]  /*105a0*/  @!P2 LEA R12, P5, R210, R7.reuse, 0x2 ;  /* 0x00000007d20ca211 */ /* 0x080fe200078a10ff */
[----:B------:R1:W-:Y:S01]  /*105b0*/  @!P3 ST.E.64 desc[UR36][R4.64], R100 ;  /* 0x000000640400b985 */ /* 0x0003e2000c101b24 */
[----:B------:R-:W-:Y:S02]  /*105c0*/  ISETP.GE.AND P3, PT, R208, UR4, PT ;  /* 0x00000004d0007c0c */ /* 0x000fe4000bf66270 */
[----:B------:R-:W-:Y:S01]  /*105d0*/  @!P2 LEA.HI.X R13, R210, R8, R155, 0x2, P5 ;  /* 0x00000008d20da211 */ /* 0x000fe200028f149b */
[----:B------:R-:W-:Y:S01]  /*105e0*/  @!P4 ST.E.64 desc[UR36][R10.64], R104 ;  /* 0x000000680a00c985 */ /* 0x000fe2000c101b24 */
[----:B------:R-:W-:Y:S02]  /*105f0*/  ISETP.GE.AND P4, PT, R207, UR4, PT ;  /* 0x00000004cf007c0c */ /* 0x000fe4000bf86270 */
[----:B------:R-:W-:Y:S01]  /*10600*/  ISETP.GE.AND P5, PT, R206, UR4, PT ;  /* 0x00000004ce007c0c */ /* 0x000fe2000bfa6270 */
[----:B------:R2:W-:Y:S02]  /*10610*/  @!P2 ST.E.64 desc[UR36][R12.64], R108 ;  /* 0x0000006c0c00a985 */ /* 0x0005e4000c101b24 */
[----:B------:R-:W-:-:S04]  /*10620*/  @!P1 LEA R14, P6, R209, R7, 0x2 ;  /* 0x00000007d10e9211 */ /* 0x000fc800078c10ff */
[-C--:B------:R-:W-:Y:S02]  /*10630*/  @!P1 LEA.HI.X R15, R209, R8.reuse, R154, 0x2, P6 ;  /* 0x00000008d10f9211 */ /* 0x080fe400030f149a */
[-C--:B0-----:R-:W-:Y:S02]  /*10640*/  @!P3 LEA R2, P6, R208, R7.reuse, 0x2 ;  /* 0x00000007d002b211 */ /* 0x081fe400078c10ff */
[----:B-1----:R-:W-:Y:S01]  /*10650*/  @!P4 LEA R4, P2, R207, R7, 0x2 ;  /* 0x00000007cf04c211 */ /* 0x002fe200078410ff */
[----:B------:R0:W-:Y:S01]  /*10660*/  @!P1 ST.E.64 desc[UR36][R14.64], R112 ;  /* 0x000000700e009985 */ /* 0x0001e2000c101b24 */
[----:B------:R-:W-:Y:S02]  /*10670*/  ISETP.GE.AND P1, PT, R203, UR4, PT ;  /* 0x00000004cb007c0c */ /* 0x000fe4000bf26270 */
[----:B------:R-:W-:Y:S01]  /*10680*/  @!P4 LEA.HI.X R5, R207, R8, R152, 0x2, P2 ;  /* 0x00000008cf05c211 */ /* 0x000fe200010f1498 */
[----:B--2---:R-:W-:Y:S01]  /*10690*/  VIADD R13, R17, 0xe8 ;  /* 0x000000e8110d7836 */ /* 0x004fe20000000000 */
[----:B------:R-:W-:-:S02]  /*106a0*/  ISETP.GE.AND P2, PT, R20, UR4, PT ;  /* 0x0000000414007c0c */ /* 0x000fc4000bf46270 */
[-C--:B------:R-:W-:Y:S02]  /*106b0*/  @!P3 LEA.HI.X R3, R208, R8.reuse, R153, 0x2, P6 ;  /* 0x00000008d003b211 */ /* 0x080fe400030f1499 */
[C---:B------:R-:W-:Y:S02]  /*106c0*/  @!P5 LEA R18, P6, R206.reuse, R7, 0x2 ;  /* 0x00000007ce12d211 */ /* 0x040fe400078c10ff */
[----:B------:R-:W-:Y:S01]  /*106d0*/  SHF.R.S32.HI R12, RZ, 0x1f, R21 ;  /* 0x0000001fff0c7819 */ /* 0x000fe20000011415 */
[----:B------:R1:W-:Y:S01]  /*106e0*/  @!P3 ST.E.64 desc[UR36][R2.64], R116 ;  /* 0x000000740200b985 */ /* 0x0003e2000c101b24 */
[----:B------:R-:W-:Y:S01]  /*106f0*/  @!P5 LEA.HI.X R19, R206, R8, R22, 0x2, P6 ;  /* 0x00000008ce13d211 */ /* 0x000fe200030f1416 */
[----:B0-----:R-:W-:Y:S01]  /*10700*/  VIADD R15, R17, 0xf0 ;  /* 0x000000f0110f7836 */ /* 0x001fe20000000000 */
[----:B------:R-:W-:Y:S01]  /*10710*/  ISETP.GE.AND P3, PT, R21, UR4, PT ;  /* 0x0000000415007c0c */ /* 0x000fe2000bf66270 */
[----:B------:R0:W-:Y:S01]  /*10720*/  @!P4 ST.E.64 desc[UR36][R4.64], R120 ;  /* 0x000000780400c985 */ /* 0x0001e2000c101b24 */
[----:B------:R-:W-:-:S03]  /*10730*/  ISETP.GE.AND P4, PT, R13, UR4, PT ;  /* 0x000000040d007c0c */ /* 0x000fc6000bf86270 */
[----:B------:R2:W-:Y:S01]  /*10740*/  @!P5 ST.E.64 desc[UR36][R18.64], R124 ;  /* 0x0000007c1200d985 */ /* 0x0005e2000c101b24 */
[----:B------:R-:W-:-:S04]  /*10750*/  @!P1 LEA R10, P5, R203, R7, 0x2 ;  /* 0x00000007cb0a9211 */ /* 0x000fc800078a10ff */
[-C--:B------:R-:W-:Y:S02]  /*10760*/  @!P1 LEA.HI.X R11, R203, R8.reuse, R9, 0x2, P5 ;  /* 0x00000008cb0b9211 */ /* 0x080fe400028f1409 */
[----:B-1----:R-:W-:Y:S02]  /*10770*/  SHF.R.S32.HI R3, RZ, 0x1f, R20 ;  /* 0x0000001fff037819 */ /* 0x002fe40000011414 */
[CC--:B------:R-:W-:Y:S01]  /*10780*/  @!P2 LEA R2, P6, R20.reuse, R7.reuse, 0x2 ;  /* 0x000000071402a211 */ /* 0x0c0fe200078c10ff */
[----:B------:R3:W-:Y:S01]  /*10790*/  @!P1 ST.E.64 desc[UR36][R10.64], R128 ;  /* 0x000000800a009985 */ /* 0x0007e2000c101b24 */
[----:B0-----:R-:W-:Y:S02]  /*107a0*/  @!P3 LEA R4, P5, R21, R7, 0x2 ;  /* 0x000000071504b211 */ /* 0x001fe400078a10ff */
[----:B------:R-:W-:Y:S01]  /*107b0*/  @!P2 LEA.HI.X R3, R20, R8, R3, 0x2, P6 ;  /* 0x000000081403a211 */ /* 0x000fe200030f1403 */
[----:B--2---:R-:W-:Y:S01]  /*107c0*/  VIADD R19, R17, 0xf8 ;  /* 0x000000f811137836 */ /* 0x004fe20000000000 */
[----:B------:R-:W-:-:S02]  /*107d0*/  ISETP.GE.AND P6, PT, R15, UR4, PT ;  /* 0x000000040f007c0c */ /* 0x000fc4000bfc6270 */
[----:B------:R-:W-:Y:S01]  /*107e0*/  @!P3 LEA.HI.X R5, R21, R8, R12, 0x2, P5 ;  /* 0x000000081505b211 */ /* 0x000fe200028f140c */
[----:B------:R3:W-:Y:S01]  /*107f0*/  @!P2 ST.E.64 desc[UR36][R2.64], R132 ;  /* 0x000000840200a985 */ /* 0x0007e2000c101b24 */
[----:B------:R-:W-:Y:S02]  /*10800*/  ISETP.GE.AND P1, PT, R19, UR4, PT ;  /* 0x0000000413007c0c */ /* 0x000fe4000bf26270 */
[----:B------:R-:W-:Y:S01]  /*10810*/  SHF.R.S32.HI R9, RZ, 0x1f, R13 ;  /* 0x0000001fff097819 */ /* 0x000fe2000001140d */
[----:B------:R3:W-:Y:S01]  /*10820*/  @!P3 ST.E.64 desc[UR36][R4.64], R136 ;  /* 0x000000880400b985 */ /* 0x0007e2000c101b24 */
[----:B------:R-:W-:-:S04]  /*10830*/  @!P4 LEA R12, P5, R13, R7, 0x2 ;  /* 0x000000070d0cc211 */ /* 0x000fc800078a10ff */
        /* <DEDUP_REMOVED lines=8> */
[----:B------:R-:W-:-:S05]  /*108c0*/  @!P1 LEA.HI.X R19, R19, R8, R9, 0x2, P5 ;  /* 0x0000000813139211 */ /* 0x000fca00028f1409 */
[----:B------:R3:W-:Y:S04]  /*108d0*/  @!P1 ST.E.64 desc[UR36][R18.64], R148 ;  /* 0x0000009412009985 */ /* 0x0007e8000c101b24 */
.L_x_1318:
[----:B------:R-:W-:Y:S05]  /*108e0*/  BSYNC B1 ;  /* 0x0000000000017941 */ /* 0x000fea0003800000 */
.L_x_1317:
[----:B---3--:R0:W3:Y:S04]  /*108f0*/  SHFL.IDX PT, R14, R6, 0x1, 0x1c1f ;  /* 0x003c1f00060e7f89 */ /* 0x0080e800000e0000 */
[----:B------:R-:W4:Y:S01]  /*10900*/  SHFL.IDX PT, R0, R0, 0x1, 0x1c1f ;  /* 0x003c1f0000007f89 */ /* 0x000f2200000e0000 */
[----:B------:R-:W-:Y:S05]  /*10910*/  @P0 BRA `(.L_x_1316) ;  /* 0x0000001800200947 */ /* 0x000fea0003800000 */
        /* <DEDUP_REMOVED lines=8> */
[-C--:B----4-:R-:W-:Y:S02]  /*109a0*/  @!P4 LEA R2, P3, R17, R0.reuse, 0x2 ;  /* 0x000000001102c211 */ /* 0x090fe400078610ff */
[----:B------:R-:W-:Y:S02]  /*109b0*/  @!P2 LEA R4, P6, R177, R0, 0x2 ;  /* 0x00000000b104a211 */ /* 0x000fe400078c10ff */
[----:B---3--:R-:W-:Y:S02]  /*109c0*/  @!P4 LEA.HI.X R3, R17, R14, R179, 0x2, P3 ;  /* 0x0000000e1103c211 */ /* 0x008fe400018f14b3 */
[----:B------:R-:W-:Y:S02]  /*109d0*/  ISETP.GE.AND P3, PT, R229, UR4, PT ;  /* 0x00000004e5007c0c */ /* 0x000fe4000bf66270 */
[----:B0-----:R-:W-:Y:S01]  /*109e0*/  @!P1 LEA R6, P5, R175, R0, 0x2 ;  /* 0x00000000af069211 */ /* 0x001fe200078a10ff */
[----:B------:R0:W-:Y:S01]  /*109f0*/  @!P4 ST.E.64 desc[UR36][R2.64], R26 ;  /* 0x0000001a0200c985 */ /* 0x0001e2000c101b24 */
[----:B------:R-:W-:-:S02]  /*10a00*/  @!P2 LEA.HI.X R5, R177, R14, R178, 0x2, P6 ;  /* 0x0000000eb105a211 */ /* 0x000fc400030f14b2 */
[----:B------:R-:W-:Y:S02]  /*10a10*/  ISETP.GE.AND P4, PT, R228, UR4, PT ;  /* 0x00000004e4007c0c */ /* 0x000fe4000bf86270 */
[----:B--2---:R-:W-:Y:S01]  /*10a20*/  @!P0 LEA R8, P6, R173, R0, 0x2 ;  /* 0x00000000ad088211 */ /* 0x004fe200078c10ff */
[----:B------:R2:W-:Y:S01]  /*10a30*/  @!P2 ST.E.64 desc[UR36][R4.64], R30 ;  /* 0x0000001e0400a985 */ /* 0x0005e2000c101b24 */
[-C--:B-1----:R-:W-:Y:S02]  /*10a40*/  @!P1 LEA.HI.X R7, R175, R14.reuse, R176, 0x2, P5 ;  /* 0x0000000eaf079211 */ /* 0x082fe400028f14b0 */
[----:B------:R-:W-:Y:S02]  /*10a50*/  ISETP.GE.AND P5, PT, R227, UR4, PT ;  /* 0x00000004e3007c0c */ /* 0x000fe4000bfa6270 */
[----:B------:R-:W-:Y:S01]  /*10a60*/  @!P0 LEA.HI.X R9, R173, R14, R174, 0x2, P6 ;  /* 0x0000000ead098211 */ /* 0x000fe200030f14ae */
[----:B------:R1:W-:Y:S01]  /*10a70*/  @!P1 ST.E.64 desc[UR36][R6.64], R34 ;  /* 0x0000002206009985 */ /* 0x0003e2000c101b24 */
[----:B------:R-:W-:-:S02]  /*10a80*/  ISETP.GE.AND P1, PT, R223, UR4, PT ;  /* 0x00000004df007c0c */ /* 0x000fc4000bf26270 */
[CC--:B0-----:R-:W-:Y:S01]  /*10a90*/  @!P3 LEA R2, P6, R229.reuse, R0.reuse, 0x2 ;  /* 0x00000000e502b211 */ /* 0x0c1fe200078c10ff */
[----:B------:R0:W-:Y:S01]  /*10aa0*/  @!P0 ST.E.64 desc[UR36][R8.64], R38 ;  /* 0x0000002608008985 */ /* 0x0001e2000c101b24 */
[----:B------:R-:W-:Y:S02]  /*10ab0*/  ISETP.GE.AND P0, PT, R226, UR4, PT ;  /* 0x00000004e2007c0c */ /* 0x000fe4000bf06270 */
[C---:B------:R-:W-:Y:S02]  /*10ac0*/  @!P4 LEA R10, P2, R228.reuse, R0, 0x2 ;  /* 0x00000000e40ac211 */ /* 0x040fe400078410ff */
[----:B------:R-:W-:Y:S02]  /*10ad0*/  @!P3 LEA.HI.X R3, R229, R14, R172, 0x2, P6 ;  /* 0x0000000ee503b211 */ /* 0x000fe400030f14ac */
[----:B------:R-:W-:Y:S02]  /*10ae0*/  @!P5 LEA R12, P6, R227, R0, 0x2 ;  /* 0x00000000e30cd211 */ /* 0x000fe400078c10ff */
[----:B------:R-:W-:Y:S01]  /*10af0*/  @!P4 LEA.HI.X R11, R228, R14, R171, 0x2, P2 ;  /* 0x0000000ee40bc211 */ /* 0x000fe200010f14ab */
[----:B------:R3:W-:Y:S01]  /*10b00*/  @!P3 ST.E.64 desc[UR36][R2.64], R42 ;  /* 0x0000002a0200b985 */ /* 0x0007e2000c101b24 */
[----:B------:R-:W-:-:S02]  /*10b10*/  ISETP.GE.AND P2, PT, R222, UR4, PT ;  /* 0x00000004de007c0c */ /* 0x000fc4000bf46270 */
[----:B------:R-:W-:Y:S01]  /*10b20*/  @!P5 LEA.HI.X R13, R227, R14, R170, 0x2, P6 ;  /* 0x0000000ee30dd211 */ /* 0x000fe200030f14aa */
[----:B------:R4:W-:Y:S01]  /*10b30*/  @!P4 ST.E.64 desc[UR36][R10.64], R46 ;  /* 0x0000002e0a00c985 */ /* 0x0009e2000c101b24 */
[CC--:B--2---:R-:W-:Y:S02]  /*10b40*/  @!P0 LEA R4, P4, R226.reuse, R0.reuse, 0x2 ;  /* 0x00000000e2048211 */ /* 0x0c4fe400078810ff */
[----:B------:R-:W-:Y:S01]  /*10b50*/  ISETP.GE.AND P3, PT, R221, UR4, PT ;  /* 0x00000004dd007c0c */ /* 0x000fe2000bf66270 */
[----:B------:R2:W-:Y:S01]  /*10b60*/  @!P5 ST.E.64 desc[UR36][R12.64], R50 ;  /* 0x000000320c00d985 */ /* 0x0005e2000c101b24 */
[----:B-1----:R-:W-:Y:S02]  /*10b70*/  @!P1 LEA R6, P5, R223, R0, 0x2 ;  /* 0x00000000df069211 */ /* 0x002fe400078a10ff */
[----:B------:R-:W-:Y:S02]  /*10b80*/  @!P0 LEA.HI.X R5, R226, R14, R169, 0x2, P4 ;  /* 0x0000000ee2058211 */ /* 0x000fe400020f14a9 */
[----:B------:R-:W-:-:S02]  /*10b90*/  ISETP.GE.AND P4, PT, R220, UR4, PT ;  /* 0x00000004dc007c0c */ /* 0x000fc4000bf86270 */
[----:B------:R-:W-:Y:S01]  /*10ba0*/  @!P1 LEA.HI.X R7, R223, R14, R168, 0x2, P5 ;  /* 0x0000000edf079211 */ /* 0x000fe200028f14a8 */
[----:B------:R-:W-:Y:S01]  /*10bb0*/  @!P0 ST.E.64 desc[UR36][R4.64], R54 ;  /* 0x0000003604008985 */ /* 0x000fe2000c101b24 */
[----:B------:R-:W-:Y:S02]  /*10bc0*/  ISETP.GE.AND P5, PT, R219, UR4, PT ;  /* 0x00000004db007c0c */ /* 0x000fe4000bfa6270 */
[C---:B0-----:R-:W-:Y:S01]  /*10bd0*/  @!P2 LEA R8, P6, R222.reuse, R0, 0x2 ;  /* 0x00000000de08a211 */ /* 0x041fe200078c10ff */
[----:B------:R0:W-:Y:S01]  /*10be0*/  @!P1 ST.E.64 desc[UR36][R6.64], R58 ;  /* 0x0000003a06009985 */ /* 0x0001e2000c101b24 */
[----:B------:R-:W-:Y:S02]  /*10bf0*/  ISETP.GE.AND P1, PT, R217, UR4, PT ;  /* 0x00000004d9007c0c */ /* 0x000fe4000bf26270 */
[----:B------:R-:W-:Y:S02]  /*10c00*/  @!P2 LEA.HI.X R9, R222, R14, R167, 0x2, P6 ;  /* 0x0000000ede09a211 */ /* 0x000fe400030f14a7 */
[----:B---3--:R-:W-:-:S02]  /*10c10*/  @!P3 LEA R2, P6, R221, R0, 0x2 ;  /* 0x00000000dd02b211 */ /* 0x008fc400078c10ff */
[----:B----4-:R-:W-:Y:S01]  /*10c20*/  @!P4 LEA R10, P0, R220, R0, 0x2 ;  /* 0x00000000dc0ac211 */ /* 0x010fe200078010ff */
[----:B------:R1:W-:Y:S01]  /*10c30*/  @!P2 ST.E.64 desc[UR36][R8.64], R62 ;  /* 0x0000003e0800a985 */ /* 0x0003e2000c101b24 */
[----:B------:R-:W-:Y:S02]  /*10c40*/  ISETP.GE.AND P2, PT, R218, UR4, PT ;  /* 0x00000004da007c0c */ /* 0x000fe4000bf46270 */
[----:B------:R-:W-:Y:S02]  /*10c50*/  @!P3 LEA.HI.X R3, R221, R14, R166, 0x2, P6 ;  /* 0x0000000edd03b211 */ /* 0x000fe400030f14a6 */
[C---:B--2---:R-:W-:Y:S02]  /*10c60*/  @!P5 LEA R12, P6, R219.reuse, R0, 0x2 ;  /* 0x00000000db0cd211 */ /* 0x044fe400078c10ff */
[-C--:B------:R-:W-:Y:S01]  /*10c70*/  @!P4 LEA.HI.X R11, R220, R14.reuse, R165, 0x2, P0 ;  /* 0x0000000edc0bc211 */ /* 0x080fe200000f14a5 */
[----:B------:R2:W-:Y:S01]  /*10c80*/  @!P3 ST.E.64 desc[UR36][R2.64], R66 ;  /* 0x000000420200b985 */ /* 0x0005e2000c101b24 */
[----:B------:R-:W-:-:S02]  /*10c90*/  @!P5 LEA.HI.X R13, R219, R14, R164, 0x2, P6 ;  /* 0x0000000edb0dd211 */ /* 0x000fc400030f14a4 */
[----:B------:R-:W-:Y:S01]  /*10ca0*/  ISETP.GE.AND P0, PT, R216, UR4, PT ;  /* 0x00000004d8007c0c */ /* 0x000fe2000bf06270 */
[----:B------:R3:W-:Y:S01]  /*10cb0*/  @!P4 ST.E.64 desc[UR36][R10.64], R70 ;  /* 0x000000460a00c985 */ /* 0x0007e2000c101b24 */
[-C--:B0-----:R-:W-:Y:S02]  /*10cc0*/  @!P1 LEA R6, P3, R217, R0.reuse, 0x2 ;  /* 0x00000000d9069211 */ /* 0x081fe400078610ff */
[C---:B------:R-:W-:Y:S01]  /*10cd0*/  @!P2 LEA R4, P6, R218.reuse, R0, 0x2 ;  /* 0x00000000da04a211 */ /* 0x040fe200078c10ff */
[----:B------:R0:W-:Y:S01]  /*10ce0*/  @!P5 ST.E.64 desc[UR36][R12.64], R74 ;  /* 0x0000004a0c00d985 */ /* 0x0001e2000c101b24 */
[----:B------:R-:W-:Y:S02]  /*10cf0*/  ISETP.GE.AND P5, PT, R215, UR4, PT ;  /* 0x00000004d7007c0c */ /* 0x000fe4000bfa6270 */
[-C--:B------:R-:W-:Y:S02]  /*10d00*/  @!P2 LEA.HI.X R5, R218, R14.reuse, R163, 0x2, P6 ;  /* 0x0000000eda05a211 */ /* 0x080fe400030f14a3 */
[----:B------:R-:W-:-:S02]  /*10d10*/  @!P1 LEA.HI.X R7, R217, R14, R162, 0x2, P3 ;  /* 0x0000000ed9079211 */ /* 0x000fc400018f14a2 */
[----:B------:R-:W-:Y:S01]  /*10d20*/  ISETP.GE.AND P4, PT, R214, UR4, PT ;  /* 0x00000004d6007c0c */ /* 0x000fe2000bf86270 */
[----:B------:R-:W-:Y:S01]  /*10d30*/  @!P2 ST.E.64 desc[UR36][R4.64], R78 ;  /* 0x0000004e0400a985 */ /* 0x000fe2000c101b24 */
[----:B------:R-:W-:Y:S02]  /*10d40*/  ISETP.GE.AND P3, PT, R213, UR4, PT ;  /* 0x00000004d5007c0c */ /* 0x000fe4000bf66270 */
[-C--:B-1----:R-:W-:Y:S01]  /*10d50*/  @!P0 LEA R8, P6, R216, R0.reuse, 0x2 ;  /* 0x00000000d8088211 */ /* 0x082fe200078c10ff */
[----:B------:R1:W-:Y:S01]  /*10d60*/  @!P1 ST.E.64 desc[UR36][R6.64], R82 ;  /* 0x0000005206009985 */ /* 0x0003e2000c101b24 */
[----:B------:R-:W-:Y:S02]  /*10d70*/  ISETP.GE.AND P2, PT, R212, UR4, PT ;  /* 0x00000004d4007c0c */ /* 0x000fe4000bf46270 */
[----:B--2---:R-:W-:Y:S02]  /*10d80*/  @!P5 LEA R2, P1, R215, R0, 0x2 ;  /* 0x00000000d702d211 */ /* 0x004fe400078210ff */
[----:B------:R-:W-:-:S02]  /*10d90*/  @!P0 LEA.HI.X R9, R216, R14, R161, 0x2, P6 ;  /* 0x0000000ed8098211 */ /* 0x000fc400030f14a1 */
[----:B------:R-:W-:Y:S02]  /*10da0*/  @!P5 LEA.HI.X R3, R215, R14, R160, 0x2, P1 ;  /* 0x0000000ed703d211 */ /* 0x000fe400008f14a0 */
[----:B------:R-:W-:Y:S01]  /*10db0*/  ISETP.GE.AND P1, PT, R211, UR4, PT ;  /* 0x00000004d3007c0c */ /* 0x000fe2000bf26270 */
[----:B------:R2:W-:Y:S01]  /*10dc0*/  @!P0 ST.E.64 desc[UR36][R8.64], R86 ;  /* 0x0000005608008985 */ /* 0x0005e2000c101b24 */
[CC--:B---3--:R-:W-:Y:S02]  /*10dd0*/  @!P4 LEA R10, P0, R214.reuse, R0.reuse, 0x2 ;  /* 0x00000000d60ac211 */ /* 0x0c8fe400078010ff */
[----:B0-----:R-:W-:Y:S01]  /*10de0*/  @!P3 LEA R12, P6, R213, R0, 0x2 ;  /* 0x00000000d50cb211 */ /* 0x001fe200078c10ff */
[----:B------:R-:W-:Y:S01]  /*10df0*/  @!P5 ST.E.64 desc[UR36][R2.64], R90 ;  /* 0x0000005a0200d985 */ /* 0x000fe2000c101b24 */
[----:B------:R-:W-:Y:S02]  /*10e00*/  @!P4 LEA.HI.X R11, R214, R14, R159, 0x2, P0 ;  /* 0x0000000ed60bc211 */ /* 0x000fe400000f149f */
[----:B------:R-:W-:-:S02]  /*10e10*/  ISETP.GE.AND P0, PT, R210, UR4, PT ;  /* 0x00000004d2007c0c */ /* 0x000fc4000bf06270 */
[----:B------:R-:W-:Y:S01]  /*10e20*/  @!P3 LEA.HI.X R13, R213, R14, R158, 0x2, P6 ;  /* 0x0000000ed50db211 */ /* 0x000fe200030f149e */
[----:B------:R0:W-:Y:S01]  /*10e30*/  @!P4 ST.E.64 desc[UR36][R10.64], R94 ;  /* 0x0000005e0a00c985 */ /* 0x0001e2000c101b24 */
[----:B------:R-:W-:Y:S02]  /*10e40*/  ISETP.GE.AND P5, PT, R209, UR4, PT ;  /* 0x00000004d1007c0c */ /* 0x000fe4000bfa6270 */
[CC--:B-1----:R-:W-:Y:S01]  /*10e50*/  @!P1 LEA R6, P4, R211.reuse, R0.reuse, 0x2 ;  /* 0x00000000d3069211 */ /* 0x0c2fe200078810ff */
[----:B------:R1:W-:Y:S01]  /*10e60*/  @!P3 ST.E.64 desc[UR36][R12.64], R98 ;  /* 0x000000620c00b985 */ /* 0x0003e2000c101b24 */
[----:B------:R-:W-:Y:S02]  /*10e70*/  @!P2 LEA R4, P6, R212, R0, 0x2 ;  /* 0x00000000d404a211 */ /* 0x000fe400078c10ff */
[----:B------:R-:W-:Y:S02]  /*10e80*/  ISETP.GE.AND P3, PT, R208, UR4, PT ;  /* 0x00000004d0007c0c */ /* 0x000fe4000bf66270 */
[----:B------:R-:W-:-:S02]  /*10e90*/  @!P1 LEA.HI.X R7, R211, R14, R156, 0x2, P4 ;  /* 0x0000000ed3079211 */ /* 0x000fc400020f149c */
[----:B------:R-:W-:Y:S02]  /*10ea0*/  ISETP.GE.AND P4, PT, R207, UR4, PT ;  /* 0x00000004cf007c0c */ /* 0x000fe4000bf86270 */
[----:B------:R-:W-:Y:S02]  /*10eb0*/  @!P2 LEA.HI.X R5, R212, R14, R157, 0x2, P6 ;  /* 0x0000000ed405a211 */ /* 0x000fe400030f149d */
[----:B--2---:R-:W-:-:S03]  /*10ec0*/  @!P0 LEA R8, P6, R210, R0, 0x2 ;  /* 0x00000000d2088211 */ /* 0x004fc600078c10ff */
[----:B------:R2:W-:Y:S01]  /*10ed0*/  @!P2 ST.E.64 desc[UR36][R4.64], R102 ;  /* 0x000000660400a985 */ /* 0x0005e2000c101b24 */
[----:B------:R-:W-:Y:S02]  /*10ee0*/  @!P0 LEA.HI.X R9, R210, R14, R155, 0x2, P6 ;  /* 0x0000000ed2098211 */ /* 0x000fe400030f149b */
[CC--:B0-----:R-:W-:Y:S01]  /*10ef0*/  @!P3 LEA R10, P2, R208.reuse, R0.reuse, 0x2 ;  /* 0x00000000d00ab211 */ /* 0x0c1fe200078410ff */
[----:B------:R-:W-:Y:S01]  /*10f00*/  @!P1 ST.E.64 desc[UR36][R6.64], R106 ;  /* 0x0000006a06009985 */ /* 0x000fe2000c101b24 */
[C---:B------:R-:W-:Y:S02]  /*10f10*/  @!P5 LEA R2, P1, R209.reuse, R0, 0x2 ;  /* 0x00000000d102d211 */ /* 0x040fe400078210ff */
[-C--:B------:R-:W-:Y:S01]  /*10f20*/  @!P3 LEA.HI.X R11, R208, R14.reuse, R153, 0x2, P2 ;  /* 0x0000000ed00bb211 */ /* 0x080fe200010f1499 */
[----:B------:R0:W-:Y:S01]  /*10f30*/  @!P0 ST.E.64 desc[UR36][R8.64], R110 ;  /* 0x0000006e08008985 */ /* 0x0001e2000c101b24 */
[----:B------:R-:W-:Y:S02]  /*10f40*/  @!P5 LEA.HI.X R3, R209, R14, R154, 0x2, P1 ;  /* 0x0000000ed103d211 */ /* 0x000fe400008f149a */
[----:B------:R-:W-:-:S02]  /*10f50*/  ISETP.GE.AND P0, PT, R203, UR4, PT ;  /* 0x00000004cb007c0c */ /* 0x000fc4000bf06270 */
[----:B-1----:R-:W-:Y:S01]  /*10f60*/  @!P4 LEA R12, P1, R207, R0, 0x2 ;  /* 0x00000000cf0cc211 */ /* 0x002fe200078210ff */
[----:B------:R1:W-:Y:S01]  /*10f70*/  @!P5 ST.E.64 desc[UR36][R2.64], R114 ;  /* 0x000000720200d985 */ /* 0x0003e2000c101b24 */
[----:B------:R-:W-:Y:S02]  /*10f80*/  ISETP.GE.AND P2, PT, R21, UR4, PT ;  /* 0x0000000415007c0c */ /* 0x000fe4000bf46270 */
[----:B------:R-:W-:Y:S01]  /*10f90*/  @!P4 LEA.HI.X R13, R207, R14, R152, 0x2, P1 ;  /* 0x0000000ecf0dc211 */ /* 0x000fe200008f1498 */
[----:B------:R3:W-:Y:S01]  /*10fa0*/  @!P3 ST.E.64 desc[UR36][R10.64], R118 ;  /* 0x000000760a00b985 */ /* 0x0007e2000c101b24 */
[----:B------:R-:W-:Y:S02]  /*10fb0*/  ISETP.GE.AND P1, PT, R206, UR4, PT ;  /* 0x00000004ce007c0c */ /* 0x000fe4000bf26270 */
[----:B--2---:R-:W-:Y:S01]  /*10fc0*/  SHF.R.S32.HI R5, RZ, 0x1f, R203 ;  /* 0x0000001fff057819 */ /* 0x004fe200000114cb */
[----:B0-----:R-:W-:Y:S01]  /*10fd0*/  VIADD R9, R17, 0xe0 ;  /* 0x000000e011097836 */ /* 0x001fe20000000000 */
[----:B------:R0:W-:Y:S01]  /*10fe0*/  @!P4 ST.E.64 desc[UR36][R12.64], R122 ;  /* 0x0000007a0c00c985 */ /* 0x0001e2000c101b24 */
[----:B------:R-:W-:-:S02]  /*10ff0*/  @!P0 LEA R4, P6, R203, R0, 0x2 ;  /* 0x00000000cb048211 */ /* 0x000fc400078c10ff */
[----:B------:R-:W-:Y:S02]  /*11000*/  ISETP.GE.AND P3, PT, R19, UR4, PT ;  /* 0x0000000413007c0c */ /* 0x000fe4000bf66270 */
[----:B------:R-:W-:Y:S02]  /*11010*/  ISETP.GE.AND P4, PT, R9, UR4, PT ;  /* 0x0000000409007c0c */ /* 0x000fe4000bf86270 */
[----:B-1----:R-:W-:Y:S02]  /*11020*/  SHF.R.S32.HI R3, RZ, 0x1f, R21 ;  /* 0x0000001fff037819 */ /* 0x002fe40000011415 */
[----:B------:R-:W-:Y:S02]  /*11030*/  @!P2 LEA R6, P5, R21, R0, 0x2 ;  /* 0x000000001506a211 */ /* 0x000fe400078a10ff */
[----:B------:R-:W-:Y:S02]  /*11040*/  @!P0 LEA.HI.X R5, R203, R14, R5, 0x2, P6 ;  /* 0x0000000ecb058211 */ /* 0x000fe400030f1405 */
[----:B------:R-:W-:-:S02]  /*11050*/  @!P1 LEA R2, P6, R206, R0, 0x2 ;  /* 0x00000000ce029211 */ /* 0x000fc400078c10ff */
[-C--:B------:R-:W-:Y:S02]  /*11060*/  @!P2 LEA.HI.X R7, R21, R14.reuse, R3, 0x2, P5 ;  /* 0x0000000e1507a211 */ /* 0x080fe400028f1403 */
[----:B------:R-:W-:Y:S02]  /*11070*/  ISETP.GE.AND P5, PT, R15, UR4, PT ;  /* 0x000000040f007c0c */ /* 0x000fe4000bfa6270 */
[----:B------:R-:W-:Y:S02]  /*11080*/  @!P1 LEA.HI.X R3, R206, R14, R22, 0x2, P6 ;  /* 0x0000000ece039211 */ /* 0x000fe400030f1416 */
[----:B---3--:R-:W-:Y:S02]  /*11090*/  SHF.R.S32.HI R10, RZ, 0x1f, R9 ;  /* 0x0000001fff0a7819 */ /* 0x008fe40000011409 */
[----:B------:R-:W-:Y:S01]  /*110a0*/  @!P4 LEA R8, P6, R9, R0, 0x2 ;  /* 0x000000000908c211 */ /* 0x000fe200078c10ff */
[----:B------:R1:W-:Y:S01]  /*110b0*/  @!P1 ST.E.64 desc[UR36][R2.64], R126 ;  /* 0x0000007e02009985 */ /* 0x0003e2000c101b24 */
[----:B------:R-:W-:-:S02]  /*110c0*/  SHF.R.S32.HI R11, RZ, 0x1f, R19 ;  /* 0x0000001fff0b7819 */ /* 0x000fc40000011413 */
[----:B------:R-:W-:Y:S01]  /*110d0*/  @!P4 LEA.HI.X R9, R9, R14, R10, 0x2, P6 ;  /* 0x0000000e0909c211 */ /* 0x000fe200030f140a */
[----:B------:R1:W-:Y:S01]  /*110e0*/  @!P0 ST.E.64 desc[UR36][R4.64], R130 ;  /* 0x0000008204008985 */ /* 0x0003e2000c101b24 */
[C---:B------:R-:W-:Y:S02]  /*110f0*/  @!P3 LEA R10, P6, R19.reuse, R0, 0x2 ;  /* 0x00000000130ab211 */ /* 0x040fe400078c10ff */
[----:B0-----:R-:W-:Y:S01]  /*11100*/  SHF.R.S32.HI R13, RZ, 0x1f, R15 ;  /* 0x0000001fff0d7819 */ /* 0x001fe2000001140f */
[----:B------:R1:W-:Y:S01]  /*11110*/  @!P2 ST.E.64 desc[UR36][R6.64], R134 ;  /* 0x000000860600a985 */ /* 0x0003e2000c101b24 */
[----:B------:R-:W-:Y:S02]  /*11120*/  @!P3 LEA.HI.X R11, R19, R14, R11, 0x2, P6 ;  /* 0x0000000e130bb211 */ /* 0x000fe400030f140b */
[C---:B------:R-:W-:Y:S01]  /*11130*/  @!P5 LEA R12, P6, R15.reuse, R0, 0x2 ;  /* 0x000000000f0cd211 */ /* 0x040fe200078c10ff */
[----:B------:R1:W-:Y:S03]  /*11140*/  @!P4 ST.E.64 desc[UR36][R8.64], R138 ;  /* 0x0000008a0800c985 */ /* 0x0003e6000c101b24 */
[----:B------:R-:W-:Y:S01]  /*11150*/  @!P5 LEA.HI.X R13, R15, R14, R13, 0x2, P6 ;  /* 0x0000000e0f0dd211 */ /* 0x000fe200030f140d */
[----:B------:R1:W-:Y:S01]  /*11160*/  @!P3 ST.E.64 desc[UR36][R10.64], R142 ;  /* 0x0000008e0a00b985 */ /* 0x0003e2000c101b24 */
[----:B------:R-:W-:-:S03]  /*11170*/  VIADD R15, R17, 0xf8 ;  /* 0x000000f8110f7836 */ /* 0x000fc60000000000 */
[----:B------:R1:W-:Y:S02]  /*11180*/  @!P5 ST.E.64 desc[UR36][R12.64], R146 ;  /* 0x000000920c00d985 */ /* 0x0003e4000c101b24 */
[----:B------:R-:W-:-:S13]  /*11190*/  ISETP.GE.AND P0, PT, R15, UR4, PT ;  /* 0x000000040f007c0c */ /* 0x000fda000bf06270 */
[----:B-1----:R-:W-:Y:S05]  /*111a0*/  @P0 BRA `(.L_x_1316) ;  /* 0x0000000c00fc0947 */ /* 0x002fea0003800000 */
[----:B------:R-:W-:Y:S02]  /*111b0*/  LEA R2, P0, R15, R0, 0x2 ;  /* 0x000000000f027211 */ /* 0x000fe400078010ff */
[----:B------:R-:W-:-:S04]  /*111c0*/  SHF.R.S32.HI R0, RZ, 0x1f, R15 ;  /* 0x0000001fff007819 */ /* 0x000fc8000001140f */
[----:B------:R-:W-:-:S05]  /*111d0*/  LEA.HI.X R3, R15, R14, R0, 0x2, P0 ;  /* 0x0000000e0f037211 */ /* 0x000fca00000f1400 */
[----:B------:R0:W-:Y:S01]  /*111e0*/  ST.E.64 desc[UR36][R2.64], R150 ;  /* 0x0000009602007985 */ /* 0x0001e2000c101b24 */
[----:B------:R-:W-:Y:S05]  /*111f0*/  BRA `(.L_x_1316) ;  /* 0x0000000c00e87947 */ /* 0x000fea0003800000 */
.L_x_1307:
[----:B------:R-:W2:Y:S01]  /*11200*/  LDL R9, [R1+0x10] ;  /* 0x0000100001097983 */ /* 0x000ea20000100800 */
[----:B------:R-:W-:Y:S01]  /*11210*/  ULDC.64 UR8, c[0x0][0xc00] ;  /* 0x0003000000087ab9 */ /* 0x000fe20000000a00 */
[----:B------:R-:W-:Y:S01]  /*11220*/  R2UR UR10, R202 ;  /* 0x00000000ca0a72ca */ /* 0x000fe200000e0000 */
[----:B------:R-:W-:-:S04]  /*11230*/  UISETP.NE.U32.AND UP0, UPT, UR8, URZ, UPT ;  /* 0x0000003f0800728c */ /* 0x000fc8000bf05070 */
[----:B------:R-:W-:-:S03]  /*11240*/  UISETP.NE.AND.EX UP0, UPT, UR9, URZ, UPT, UP0 ;  /* 0x0000003f0900728c */ /* 0x000fc6000bf05300 */
[----:B------:R-:W-:-:S03]  /*11250*/  ULDC.64 UR8, c[0x0][0xc00] ;  /* 0x0003000000087ab9 */ /* 0x000fc60000000a00 */
[----:B------:R-:W-:Y:S02]  /*11260*/  PLOP3.LUT P1, PT, PT, PT, UP0, 0x80, 0x0 ;  /* 0x000000000000781c */ /* 0x000fe40003f2f008 */
[----:B--2---:R-:W-:-:S13]  /*11270*/  R2UR UR4, R9 ;  /* 0x00000000090472ca */ /* 0x004fda00000e0000 */
        /* <DEDUP_REMOVED lines=8> */
[----:B------:R-:W-:Y:S02]  /*11300*/  @UP1 ULDC.64 UR8, c[0x0][0xc08] ;  /* 0x0003020000081ab9 */ /* 0x000fe40000000a00 */
[----:B------:R-:W-:-:S03]  /*11310*/  @UP1 UIMAD.WIDE UR8, UR4, 0x4, UR8 ;  /* 0x00000004040818a5 */ /* 0x000fc6000f8e0208 */
[----:B------:R-:W-:Y:S02]  /*11320*/  ULDC UR4, c[0x0][0xa88] ;  /* 0x0002a20000047ab9 */ /* 0x000fe40000000800 */
[----:B------:R-:W-:Y:S02]  /*11330*/  IMAD.U32 R0, RZ, RZ, UR4 ;  /* 0x00000004ff007e24 */ /* 0x000fe4000f8e00ff */
[----:B------:R-:W-:Y:S02]  /*11340*/  IMAD.U32 R4, RZ, RZ, UR8 ;  /* 0x00000008ff047e24 */ /* 0x000fe4000f8e00ff */
[----:B------:R-:W-:-:S05]  /*11350*/  IMAD.U32 R5, RZ, RZ, UR9 ;  /* 0x00000009ff057e24 */ /* 0x000fca000f8e00ff */
[----:B------:R0:W5:Y:S01]  /*11360*/  @P2 LDG.E R0, desc[UR36][R4.64] ;  /* 0x0000002404002981 */ /* 0x000162000c1e1900 */
[----:B------:R-:W-:Y:S01]  /*11370*/  UISETP.NE.AND UP1, UPT, UR10, URZ, UPT ;  /* 0x0000003f0a00728c */ /* 0x000fe2000bf25270 */
[----:B------:R-:W-:Y:S01]  /*11380*/  UMOV UR4, URZ ;  /* 0x0000003f00047c82 */ /* 0x000fe20008000000 */
[----:B------:R-:W1:Y:S09]  /*11390*/  S2R R6, SR_TID.X ;  /* 0x0000000000067919 */ /* 0x000e720000002100 */
[----:B------:R-:W-:-:S02]  /*113a0*/  @!UP1 ULDC UR10, c[0x0][0xad4] ;  /* 0x0002b500000a9ab9 */ /* 0x000fc40000000800 */
[----:B------:R-:W-:Y:S02]  /*113b0*/  IMAD.U32 R202, RZ, RZ, UR10 ;  /* 0x0000000affca7e24 */ /* 0x000fe4000f8e00ff */
[----:B-1----:R-:W-:-:S05]  /*113c0*/  VIADD R7, R6, 0xffffff80 ;  /* 0xffffff8006077836 */ /* 0x002fca0000000000 */
[----:B------:R-:W-:Y:S02]  /*113d0*/  ISETP.GT.AND P0, PT, R7, 0x7f, PT ;  /* 0x0000007f0700780c */ /* 0x000fe40003f04270 */
[----:B--2---:R-:W-:Y:S01]  /*113e0*/  @P1 R2UR UR4, R8 ;  /* 0x00000000080412ca */ /* 0x004fe200000e0000 */
[----:B0-----:R-:W-:-:S14]  /*113f0*/  @P2 BRA `(.L_x_1319) ;  /* 0x0000000000102947 */ /* 0x001fdc0003800000 */
[----:B------:R-:W-:Y:S05]  /*11400*/  @!P1 BRA `(.L_x_1319) ;  /* 0x00000000000c9947 */ /* 0x000fea0003800000 */
[----:B------:R-:W2:Y:S04]  /*11410*/  LDG.E R5, desc[UR36][R2.64] ;  /* 0x0000002402057981 */ /* 0x000ea8000c1e1900 */
[----:B-----5:R-:W2:Y:S02]  /*11420*/  LDG.E R0, desc[UR36][R2.64+0x4] ;  /* 0x0000042402007981 */ /* 0x020ea4000c1e1900 */
[----:B--2---:R-:W-:-:S07]  /*11430*/  IMAD.IADD R0, R0, 0x1, -R5 ;  /* 0x0000000100007824 */ /* 0x004fce00078e0a05 */
.L_x_1319:
[----:B------:R-:W-:Y:S01]  /*11440*/  R2UR UR8, R9 ;  /* 0x00000000090872ca */ /* 0x000fe200000e0000 */
[----:B------:R-:W-:Y:S01]  /*11450*/  USHF.R.S32.HI UR21, URZ, 0x1f, UR4 ;  /* 0x0000001f3f157899 */ /* 0x000fe20008011404 */
[----:B------:R-:W-:Y:S11]  /*11460*/  BSSY B1, `(.L_x_1320) ;  /* 0x000003c000017945 */ /* 0x000ff60003800000 */
[----:B------:R-:W-:-:S02]  /*11470*/  USHF.R.S32.HI UR13, URZ, 0x1f, UR8 ;  /* 0x0000001f3f0d7899 */ /* 0x000fc40008011408 */
[----:B------:R-:W-:Y:S02]  /*11480*/  USEL UR12, UR8, URZ, !UP0 ;  /* 0x0000003f080c7287 */ /* 0x000fe4000c000000 */
[----:B------:R-:W-:Y:S01]  /*11490*/  USEL UR13, UR13, URZ, !UP0 ;  /* 0x0000003f0d0d7287 */ /* 0x000fe2000c000000 */
[----:B------:R-:W-:Y:S11]  /*114a0*/  @P0 BRA `(.L_x_1321) ;  /* 0x0000000000dc0947 */ /* 0x000ff60003800000 */
[----:B------:R-:W0:Y:S01]  /*114b0*/  LDC R9, c[0x0][0xbe8] ;  /* 0x0002fa00ff097b82 */ /* 0x000e220000000800 */
[----:B------:R-:W-:-:S05]  /*114c0*/  IMAD.U32 R3, RZ, RZ, UR60 ;  /* 0x0000003cff037e24 */ /* 0x000fca000f8e00ff */
[----:B------:R-:W-:Y:S01]  /*114d0*/  IADD3 R4, R3, -0x80, R6 ;  /* 0xffffff8003047810 */ /* 0x000fe20007ffe006 */
[----:B0----5:R-:W-:-:S05]  /*114e0*/  IMAD R2, R0, R9, RZ ;  /* 0x0000000900027224 */ /* 0x021fca00078e02ff */
        /* <DEDUP_REMOVED lines=51> */
.L_x_1321:
[----:B------:R-:W-:Y:S05]  /*11820*/  BSYNC B1 ;  /* 0x0000000000017941 */ /* 0x000fea0003800000 */
.L_x_1320:
[----:B------:R-:W-:-:S13]  /*11830*/  R2UR UR8, R202 ;  /* 0x00000000ca0872ca */ /* 0x000fda00000e0000 */
[----:B------:R-:W-:-:S06]  /*11840*/  UISETP.GT.AND UP0, UPT, UR8, 0x1, UPT ;  /* 0x000000010800788c */ /* 0x000fcc000bf04270 */
[----:B------:R-:W-:-:S13]  /*11850*/  PLOP3.LUT P0, PT, PT, PT, UP0, 0x80, 0x0 ;  /* 0x000000000000781c */ /* 0x000fda0003f0f008 */
[----:B------:R-:W-:Y:S05]  /*11860*/  @P0 BRA `(.L_x_1316) ;  /* 0x00000008004c0947 */ /* 0x000fea0003800000 */
[----:B------:R-:W2:Y:S01]  /*11870*/  LDL R6, [R1+0xc] ;  /* 0x00000c0001067983 */ /* 0x000ea20000100800 */
[----:B------:R-:W1:Y:S01]  /*11880*/  LDC R11, c[0x0][0xbe8] ;  /* 0x0002fa00ff0b7b82 */ /* 0x000e620000000800 */
[----:B------:R-:W-:Y:S01]  /*11890*/  ULDC.64 UR14, c[0x0][0xaa0] ;  /* 0x0002a800000e7ab9 */ /* 0x000fe20000000a00 */
[----:B------:R-:W-:Y:S01]  /*118a0*/  R2UR UR16, R205 ;  /* 0x00000000cd1072ca */ /* 0x000fe200000e0000 */
[----:B------:R-:W-:Y:S01]  /*118b0*/  UIMAD UR10, UR21, UR14, URZ ;  /* 0x0000000e150a72a4 */ /* 0x000fe2000f8e023f */
[----:B------:R-:W-:Y:S01]  /*118c0*/  BSSY B1, `(.L_x_1322) ;  /* 0x000004b000017945 */ /* 0x000fe20003800000 */
[----:B------:R-:W-:Y:S02]  /*118d0*/  UIMAD.WIDE.U32 UR8, UR4, UR14, URZ ;  /* 0x0000000e040872a5 */ /* 0x000fe4000f8e003f */
[----:B------:R-:W-:-:S04]  /*118e0*/  UIMAD UR10, UR4, UR15, UR10 ;  /* 0x0000000f040a72a4 */ /* 0x000fc8000f8e020a */
[----:B------:R-:W-:-:S03]  /*118f0*/  UIADD3 UR9, UR9, UR10, URZ ;  /* 0x0000000a09097290 */ /* 0x000fc6000fffe03f */
[----:B------:R-:W-:Y:S02]  /*11900*/  ULDC.64 UR10, c[0x0][0xae8] ;  /* 0x0002ba00000a7ab9 */ /* 0x000fe40000000a00 */
[----:B------:R-:W-:-:S04]  /*11910*/  UIMAD.WIDE.U32 UR8, UR16, UR10, UR8 ;  /* 0x0000000a100872a5 */ /* 0x000fc8000f8e0008 */
[----:B------:R-:W-:-:S03]  /*11920*/  UIMAD UR9, UR16, UR11, UR9 ;  /* 0x0000000b100972a4 */ /* 0x000fc6000f8e0209 */
[----:B------:R-:W-:Y:S01]  /*11930*/  ULDC.64 UR10, c[0x0][0xaf0] ;  /* 0x0002bc00000a7ab9 */ /* 0x000fe20000000a00 */
[----:B-1----:R-:W-:Y:S01]  /*11940*/  ISETP.NE.AND P0, PT, R11, 0x1, PT ;  /* 0x000000010b00780c */ /* 0x002fe20003f05270 */
[----:B------:R-:W-:-:S04]  /*11950*/  UIMAD UR13, UR13, UR10, URZ ;  /* 0x0000000a0d0d72a4 */ /* 0x000fc8000f8e023f */
[----:B------:R-:W-:Y:S02]  /*11960*/  UIMAD UR4, UR12, UR11, UR13 ;  /* 0x0000000b0c0472a4 */ /* 0x000fe4000f8e020d */
[----:B------:R-:W-:-:S03]  /*11970*/  UIMAD.WIDE.U32 UR12, UR12, UR10, UR8 ;  /* 0x0000000a0c0c72a5 */ /* 0x000fc6000f8e0008 */
[----:B------:R-:W-:Y:S01]  /*11980*/  ULDC.64 UR8, c[0x0][0xae0] ;  /* 0x0002b80000087ab9 */ /* 0x000fe20000000a00 */
[----:B------:R-:W-:Y:S02]  /*11990*/  UIADD3 UR4, UR13, UR4, URZ ;  /* 0x000000040d047290 */ /* 0x000fe4000fffe03f */
[----:B0-----:R-:W0:Y:S08]  /*119a0*/  @P0 LDC R3, c[0x0][0xbec] ;  /* 0x0002fb00ff030b82 */ /* 0x001e300000000800 */
[----:B------:R-:W1:Y:S01]  /*119b0*/  @P0 LDC R7, c[0x0][0xbf0] ;  /* 0x0002fc00ff070b82 */ /* 0x000e620000000800 */
[----:B--2---:R-:W-:-:S02]  /*119c0*/  IMAD R2, R201, 0x20, R6 ;  /* 0x00000020c9027824 */ /* 0x004fc400078e0206 */
[----:B------:R-:W-:Y:S02]  /*119d0*/  VIADD R6, R6, UR60 ;  /* 0x0000003c06067c36 */ /* 0x000fe40008000000 */
[----:B------:R-:W-:-:S04]  /*119e0*/  VIADD R4, R2, UR60 ;  /* 0x0000003c02047c36 */ /* 0x000fc80008000000 */
[----:B0-----:R-:W-:-:S04]  /*119f0*/  @P0 IMAD.HI.U32 R2, R4, R3, RZ ;  /* 0x0000000304020227 */ /* 0x001fc800078e00ff */
[----:B------:R-:W-:Y:S01]  /*11a00*/  IMAD.MOV.U32 R5, RZ, RZ, R4 ;  /* 0x000000ffff057224 */ /* 0x000fe200078e0004 */
[----:B-1----:R-:W-:Y:S01]  /*11a10*/  @P0 SHF.R.U32.HI R5, RZ, R7, R2 ;  /* 0x00000007ff050219 */ /* 0x002fe20000011602 */
[----:B------:R-:W-:Y:S02]  /*11a20*/  IMAD.U32 R3, RZ, RZ, UR13 ;  /* 0x0000000dff037e24 */ /* 0x000fe4000f8e00ff */
[----:B------:R-:W-:Y:S01]  /*11a30*/  IMAD.U32 R3, RZ, RZ, UR4 ;  /* 0x00000004ff037e24 */ /* 0x000fe2000f8e00ff */
[--C-:B------:R-:W-:Y:S01]  /*11a40*/  SHF.R.S32.HI R2, RZ, 0x1f, R5.reuse ;  /* 0x0000001fff027819 */ /* 0x100fe20000011405 */
[----:B------:R-:W-:-:S04]  /*11a50*/  IMAD.MOV R7, RZ, RZ, -R5 ;  /* 0x000000ffff077224 */ /* 0x000fc800078e0a05 */
[----:B------:R-:W-:Y:S02]  /*11a60*/  IMAD R7, R11, R7, R4 ;  /* 0x000000070b077224 */ /* 0x000fe400078e0204 */
[----:B------:R-:W-:Y:S02]  /*11a70*/  IMAD R4, R2, UR8, RZ ;  /* 0x0000000802047c24 */ /* 0x000fe4000f8e02ff */
[----:B------:R-:W-:Y:S02]  /*11a80*/  IMAD.U32 R2, RZ, RZ, UR12 ;  /* 0x0000000cff027e24 */ /* 0x000fe4000f8e00ff */
[C---:B------:R-:W-:Y:S01]  /*11a90*/  IMAD R9, R5.reuse, UR9, R4 ;  /* 0x0000000905097c24 */ /* 0x040fe2000f8e0204 */
[----:B------:R-:W-:Y:S01]  /*11aa0*/  SHF.R.S32.HI R4, RZ, 0x1f, R7 ;  /* 0x0000001fff047819 */ /* 0x000fe20000011407 */
[----:B------:R-:W-:Y:S01]  /*11ab0*/  IMAD.WIDE.U32 R2, R5, UR8, R2 ;  /* 0x0000000805027c25 */ /* 0x000fe2000f8e0002 */
[----:B------:R-:W-:-:S03]  /*11ac0*/  ULDC.64 UR8, c[0x0][0xad8] ;  /* 0x0002b60000087ab9 */ /* 0x000fc60000000a00 */
[----:B------:R-:W-:Y:S02]  /*11ad0*/  IMAD R4, R4, UR8, RZ ;  /* 0x0000000804047c24 */ /* 0x000fe4000f8e02ff */
[----:B------:R-:W-:Y:S02]  /*11ae0*/  IMAD.IADD R3, R3, 0x1, R9 ;  /* 0x0000000103037824 */ /* 0x000fe400078e0209 */
[C---:B------:R-:W-:Y:S02]  /*11af0*/  IMAD R5, R7.reuse, UR9, R4 ;  /* 0x0000000907057c24 */ /* 0x040fe4000f8e0204 */
[----:B------:R-:W-:Y:S01]  /*11b00*/  IMAD.WIDE.U32 R2, R7, UR8, R2 ;  /* 0x0000000807027c25 */ /* 0x000fe2000f8e0002 */
[----:B------:R-:W-:-:S03]  /*11b10*/  ULDC.64 UR8, c[0x0][0xa80] ;  /* 0x0002a00000087ab9 */ /* 0x000fc60000000a00 */
[----:B-----5:R-:W-:Y:S02]  /*11b20*/  IMAD R11, R0, R11, RZ ;  /* 0x0000000b000b7224 */ /* 0x020fe400078e02ff */
[----:B------:R-:W-:Y:S02]  /*11b30*/  VIADD R4, R6, 0x40 ;  /* 0x0000004006047836 */ /* 0x000fe40000000000 */
[----:B------:R-:W-:Y:S01]  /*11b40*/  IMAD.IADD R3, R3, 0x1, R5 ;  /* 0x0000000103037824 */ /* 0x000fe200078e0205 */
[----:B------:R-:W-:Y:S01]  /*11b50*/  LEA R5, P2, R2, UR8, 0x1 ;  /* 0x0000000802057c11 */ /* 0x000fe2000f8408ff */
[----:B------:R-:W-:Y:S01]  /*11b60*/  VIADD R0, R6, 0x20 ;  /* 0x0000002006007836 */ /* 0x000fe20000000000 */
[-C--:B------:R-:W-:Y:S01]  /*11b70*/  ISETP.GE.AND P0, PT, R4, R11.reuse, PT ;  /* 0x0000000b0400720c */ /* 0x080fe20003f06270 */
[----:B------:R-:W-:Y:S01]  /*11b80*/  IMAD.SHL.U32 R7, R201, 0x8, RZ ;  /* 0x00000008c9077824 */ /* 0x000fe200078e00ff */
[----:B------:R-:W-:Y:S02]  /*11b90*/  LEA.HI.X R4, R2, UR9, R3, 0x1, P2 ;  /* 0x0000000902047c11 */ /* 0x000fe400090f0c03 */
[-C--:B------:R-:W-:Y:S01]  /*11ba0*/  ISETP.GE.AND P2, PT, R6, R11.reuse, PT ;  /* 0x0000000b0600720c */ /* 0x080fe20003f46270 */
[C---:B------:R-:W-:Y:S01]  /*11bb0*/  VIADD R13, R7.reuse, 0x80 ;  /* 0x00000080070d7836 */ /* 0x040fe20000000000 */
[----:B------:R-:W-:Y:S01]  /*11bc0*/  ISETP.GE.AND P1, PT, R0, R11, PT ;  /* 0x0000000b0000720c */ /* 0x000fe20003f26270 */
[C---:B------:R-:W-:Y:S01]  /*11bd0*/  VIADD R15, R7.reuse, 0x40 ;  /* 0x00000040070f7836 */ /* 0x040fe20000000000 */
[----:B------:R0:W1:Y:S01]  /*11be0*/  SHFL.IDX PT, R2, R5, RZ, 0x181f ;  /* 0x00181fff05027589 */ /* 0x00006200000e0000 */
[----:B------:R-:W-:Y:S01]  /*11bf0*/  VIADD R9, R7, 0xc0 ;  /* 0x000000c007097836 */ /* 0x000fe20000000000 */
[----:B------:R-:W-:-:S02]  /*11c00*/  SHF.R.S32.HI R10, RZ, 0x1f, R7 ;  /* 0x0000001fff0a7819 */ /* 0x000fc40000011407 */
[----:B------:R0:W2:Y:S01]  /*11c10*/  SHFL.IDX PT, R0, R4, RZ, 0x181f ;  /* 0x00181fff04007589 */ /* 0x0000a200000e0000 */
[----:B------:R-:W-:Y:S02]  /*11c20*/  SHF.R.S32.HI R8, RZ, 0x1f, R13 ;  /* 0x0000001fff087819 */ /* 0x000fe4000001140d */
[----:B------:R-:W-:Y:S02]  /*11c30*/  SHF.R.S32.HI R12, RZ, 0x1f, R15 ;  /* 0x0000001fff0c7819 */ /* 0x000fe4000001140f */
        /* <DEDUP_REMOVED lines=19> */
.L_x_1323:
[----:B------:R-:W-:Y:S05]  /*11d70*/  BSYNC B1 ;  /* 0x0000000000017941 */ /* 0x000fea0003800000 */
.L_x_1322:
        /* <DEDUP_REMOVED lines=21> */
.L_x_1325:
[----:B------:R-:W-:Y:S05]  /*11ed0*/  BSYNC B1 ;  /* 0x0000000000017941 */ /* 0x000fea0003800000 */
.L_x_1324:
        /* <DEDUP_REMOVED lines=21> */
.L_x_1327:
[----:B------:R-:W-:Y:S05]  /*12030*/  BSYNC B1 ;  /* 0x0000000000017941 */ /* 0x000fea0003800000 */
.L_x_1326:
        /* <DEDUP_REMOVED lines=22> */
.L_x_1316:
[----:B------:R-:W-:Y:S05]  /*121a0*/  BSYNC B0 ;  /* 0x0000000000007941 */ /* 0x000fea0003800000 */
.L_x_1306:
[----:B------:R-:W-:Y:S02]  /*121b0*/  ULDC UR4, c[0x0][0xc3c] ;  /* 0x00030f0000047ab9 */ /* 0x000fe40000000800 */
[----:B------:R-:W-:-:S06]  /*121c0*/  UISETP.GE.AND UP0, UPT, UR7, UR4, UPT ;  /* 0x000000040700728c */ /* 0x000fcc000bf06270 */
[----:B------:R-:W-:-:S13]  /*121d0*/  PLOP3.LUT P0, PT, PT, PT, UP0, 0x80, 0x0 ;  /* 0x000000000000781c */ /* 0x000fda0003f0f008 */
[----:B------:R-:W-:Y:S05]  /*121e0*/  @!P0 BRA `(.L_x_1328) ;  /* 0xfffffeec00b88947 */ /* 0x000fea000383ffff */
[----:B------:R-:W-:Y:S05]  /*121f0*/  EXIT ;  /* 0x000000000000794d */ /* 0x000fea0003800000 */
.L_x_1215:
        /* <DEDUP_REMOVED lines=13> */
[----:B------:R-:W1:Y:S01]  /*122d0*/  LDS.128 R24, [UR4+0x308d0] ;  /* 0x0308d004ff187984 */ /* 0x000e620008000c00 */
[----:B------:R-:W-:Y:S06]  /*122e0*/  BAR.ARV 0x4, 0x180 ;  /* 0x0106000000007b1d */ /* 0x000fec0000002000 */
[----:B------:R-:W-:Y:S05]  /*122f0*/  BRA `(.L_x_1330) ;  /* 0x0000000c00907947 */ /* 0x000fea0003800000 */
.L_x_1329:
        /* <DEDUP_REMOVED lines=43> */
.L_x_1333:
        /* <DEDUP_REMOVED lines=35> */
.L_x_1331:
        /* <DEDUP_REMOVED lines=9> */
[----:B0-----:R-:W-:-:S07]  /*12870*/  ISETP.NE.AND P1, PT, R9, 0x1, PT ;  /* 0x000000010900780c */ /* 0x001fce0003f25270 */
[----:B-1----:R-:W-:Y:S06]  /*12880*/  @!P0 BRA `(.L_x_1334) ;  /* 0x0000000000088947 */ /* 0x002fec0003800000 */
[----:B------:R-:W-:-:S06]  /*12890*/  VIADD R24, R27, 0xffffffff ;  /* 0xffffffff1b187836 */ /* 0x000fcc0000000000 */
[----:B------:R0:W1:Y:S02]  /*128a0*/  SHFL.IDX PT, R24, R5, R24, 0x1f ;  /* 0x00001f1805187589 */ /* 0x00006400000e0000 */
.L_x_1334:
[----:B-1----:R-:W-:Y:S02]  /*128b0*/  IMAD R24, R24, UR5, R3 ;  /* 0x0000000518187c24 */ /* 0x002fe4000f8e0203 */
[----:B------:R-:W-:-:S03]  /*128c0*/  VIADD R27, R27, UR4 ;  /* 0x000000041b1b7c36 */ /* 0x000fc60008000000 */
[----:B0-----:R-:W-:Y:S01]  /*128d0*/  IADD3 R5, -R24, UR6, RZ ;  /* 0x0000000618057c10 */ /* 0x001fe2000fffe1ff */
[----:B------:R-:W-:Y:S06]  /*128e0*/  @!P1 BRA `(.L_x_1335) ;  /* 0x0000000000e89947 */ /* 0x000fec0003800000 */
[-C--:B--2---:R-:W-:Y:S02]  /*128f0*/  IABS R12, R6.reuse ;  /* 0x00000006000c7213 */ /* 0x084fe40000000000 */
[----:B------:R-:W-:Y:S02]  /*12900*/  IABS R4, R9 ;  /* 0x0000000900047213 */ /* 0x000fe40000000000 */
[----:B------:R-:W0:Y:S01]  /*12910*/  I2F.RP R8, R12 ;  /* 0x0000000c00087306 */ /* 0x000e220000209400 */
[----:B------:R-:W-:-:S07]  /*12920*/  IABS R13, R6 ;  /* 0x00000006000d7213 */ /* 0x000fce0000000000 */
[----:B------:R-:W1:Y:S08]  /*12930*/  I2F.RP R10, R4 ;  /* 0x00000004000a7306 */ /* 0x000e700000209400 */
[----:B0-----:R-:W0:Y:S08]  /*12940*/  MUFU.RCP R8, R8 ;  /* 0x0000000800087308 */ /* 0x001e300000001000 */
[----:B-1----:R-:W-:Y:S01]  /*12950*/  MUFU.RCP R10, R10 ;  /* 0x0000000a000a7308 */ /* 0x002fe20000001000 */
[----:B0-----:R-:W-:Y:S01]  /*12960*/  VIADD R2, R8, 0xffffffe ;  /* 0x0ffffffe08027836 */ /* 0x001fe20000000000 */
[----:B------:R-:W-:-:S06]  /*12970*/  IABS R8, R5 ;  /* 0x0000000500087213 */ /* 0x000fcc0000000000 */
[----:B------:R0:W1:Y:S02]  /*12980*/  F2I.FTZ.U32.TRUNC.NTZ R3, R2 ;  /* 0x0000000200037305 */ /* 0x000064000021f000 */
[----:B0-----:R-:W-:Y:S02]  /*12990*/  IMAD.MOV.U32 R2, RZ, RZ, RZ ;  /* 0x000000ffff027224 */ /* 0x001fe400078e00ff */
[----:B-1----:R-:W-:-:S04]  /*129a0*/  IMAD.MOV R11, RZ, RZ, -R3 ;  /* 0x000000ffff0b7224 */ /* 0x002fc800078e0a03 */
[----:B------:R-:W-:-:S04]  /*129b0*/  IMAD R11, R11, R12, RZ ;  /* 0x0000000c0b0b7224 */ /* 0x000fc800078e02ff */
[----:B------:R-:W-:-:S04]  /*129c0*/  IMAD.HI.U32 R3, R3, R11, R2 ;  /* 0x0000000b03037227 */ /* 0x000fc800078e0002 */
[----:B------:R-:W-:Y:S02]  /*129d0*/  IMAD.MOV R11, RZ, RZ, -R13 ;  /* 0x000000ffff0b7224 */ /* 0x000fe400078e0a0d */
[----:B------:R-:W-:-:S04]  /*129e0*/  IMAD.HI.U32 R2, R3, R8, RZ ;  /* 0x0000000803027227 */ /* 0x000fc800078e00ff */
[----:B------:R-:W-:Y:S01]  /*129f0*/  IMAD R3, R2, R11, R8 ;  /* 0x0000000b02037224 */ /* 0x000fe200078e0208 */
[----:B------:R-:W-:Y:S01]  /*12a00*/  LOP3.LUT R8, R5, R6, RZ, 0x3c, !PT ;  /* 0x0000000605087212 */ /* 0x000fe200078e3cff */
[----:B------:R-:W-:-:S03]  /*12a10*/  VIADD R11, R10, 0xffffffe ;  /* 0x0ffffffe0a0b7836 */ /* 0x000fc60000000000 */
[----:B------:R-:W-:Y:S02]  /*12a20*/  ISETP.GT.U32.AND P1, PT, R12, R3, PT ;  /* 0x000000030c00720c */ /* 0x000fe40003f24070 */
[----:B------:R-:W-:-:S11]  /*12a30*/  ISETP.GE.AND P2, PT, R8, RZ, PT ;  /* 0x000000ff0800720c */ /* 0x000fd60003f46270 */
[----:B------:R-:W-:Y:S02]  /*12a40*/  @!P1 IMAD.IADD R3, R3, 0x1, -R12 ;  /* 0x0000000103039824 */ /* 0x000fe400078e0a0c */
[----:B------:R-:W-:Y:S01]  /*12a50*/  @!P1 VIADD R2, R2, 0x1 ;  /* 0x0000000102029836 */ /* 0x000fe20000000000 */
[----:B------:R-:W-:Y:S02]  /*12a60*/  ISETP.NE.AND P1, PT, R6, RZ, PT ;  /* 0x000000ff0600720c */ /* 0x000fe40003f25270 */
[----:B------:R-:W-:Y:S02]  /*12a70*/  ISETP.GE.U32.AND P0, PT, R3, R12, PT ;  /* 0x0000000c0300720c */ /* 0x000fe40003f06070 */
[----:B------:R-:W0:Y:S11]  /*12a80*/  F2I.FTZ.U32.TRUNC.NTZ R3, R11 ;  /* 0x0000000b00037305 */ /* 0x000e36000021f000 */
[----:B------:R-:W-:-:S04]  /*12a90*/  @P0 VIADD R2, R2, 0x1 ;  /* 0x0000000102020836 */ /* 0x000fc80000000000 */
[----:B------:R-:W-:Y:S01]  /*12aa0*/  IMAD.MOV.U32 R10, RZ, RZ, R2 ;  /* 0x000000ffff0a7224 */ /* 0x000fe200078e0002 */
[----:B------:R-:W-:Y:S01]  /*12ab0*/  IABS R2, R9 ;  /* 0x0000000900027213 */ /* 0x000fe20000000000 */
[----:B0-----:R-:W-:Y:S02]  /*12ac0*/  IMAD.MOV R13, RZ, RZ, -R3 ;  /* 0x000000ffff0d7224 */ /* 0x001fe400078e0a03 */
[----:B------:R-:W-:Y:S01]  /*12ad0*/  @!P2 IMAD.MOV R10, RZ, RZ, -R10 ;  /* 0x000000ffff0aa224 */ /* 0x000fe200078e0a0a */
[----:B------:R-:W-:Y:S01]  /*12ae0*/  @!P1 LOP3.LUT R10, RZ, R6, RZ, 0x33, !PT ;  /* 0x00000006ff0a9212 */ /* 0x000fe200078e33ff */
[----:B------:R-:W-:Y:S02]  /*12af0*/  IMAD.MOV R12, RZ, RZ, -R2 ;  /* 0x000000ffff0c7224 */ /* 0x000fe400078e0a02 */
[----:B------:R-:W-:Y:S01]  /*12b00*/  IMAD R11, R13, R4, RZ ;  /* 0x000000040d0b7224 */ /* 0x000fe200078e02ff */
[----:B------:R-:W-:Y:S01]  /*12b10*/  IABS R8, R10 ;  /* 0x0000000a00087213 */ /* 0x000fe20000000000 */
[----:B------:R-:W-:-:S04]  /*12b20*/  IMAD.MOV.U32 R2, RZ, RZ, RZ ;  /* 0x000000ffff027224 */ /* 0x000fc800078e00ff */
[----:B------:R-:W-:-:S04]  /*12b30*/  IMAD.HI.U32 R2, R3, R11, R2 ;  /* 0x0000000b03027227 */ /* 0x000fc800078e0002 */
[----:B------:R-:W-:Y:S02]  /*12b40*/  IMAD.MOV.U32 R3, RZ, RZ, R8 ;  /* 0x000000ffff037224 */ /* 0x000fe400078e0008 */
[----:B------:R-:W-:Y:S02]  /*12b50*/  IMAD.MOV.U32 R8, RZ, RZ, R12 ;  /* 0x000000ffff087224 */ /* 0x000fe400078e000c */
[----:B------:R-:W-:-:S04]  /*12b60*/  IMAD.HI.U32 R2, R2, R3, RZ ;  /* 0x0000000302027227 */ /* 0x000fc800078e00ff */
[----:B------:R-:W-:-:S05]  /*12b70*/  IMAD R3, R2, R8, R3 ;  /* 0x0000000802037224 */ /* 0x000fca00078e0203 */
[----:B------:R-:W-:-:S13]  /*12b80*/  ISETP.GT.U32.AND P1, PT, R4, R3, PT ;  /* 0x000000030400720c */ /* 0x000fda0003f24070 */
[----:B------:R-:W-:Y:S02]  /*12b90*/  @!P1 IMAD.IADD R3, R3, 0x1, -R4 ;  /* 0x0000000103039824 */ /* 0x000fe400078e0a04 */
[----:B------:R-:W-:Y:S01]  /*12ba0*/  @!P1 VIADD R2, R2, 0x1 ;  /* 0x0000000102029836 */ /* 0x000fe20000000000 */
[----:B------:R-:W-:Y:S02]  /*12bb0*/  ISETP.NE.AND P1, PT, R9, RZ, PT ;  /* 0x000000ff0900720c */ /* 0x000fe40003f25270 */
[----:B------:R-:W-:Y:S02]  /*12bc0*/  ISETP.GE.U32.AND P0, PT, R3, R4, PT ;  /* 0x000000040300720c */ /* 0x000fe40003f06070 */
[----:B------:R-:W-:-:S04]  /*12bd0*/  LOP3.LUT R3, R10, R9, RZ, 0x3c, !PT ;  /* 0x000000090a037212 */ /* 0x000fc800078e3cff */
[----:B------:R-:W-:Y:S01]  /*12be0*/  ISETP.GE.AND P2, PT, R3, RZ, PT ;  /* 0x000000ff0300720c */ /* 0x000fe20003f46270 */
[----:B------:R-:W-:-:S06]  /*12bf0*/  IMAD.MOV R3, RZ, RZ, -R10 ;  /* 0x000000ffff037224 */ /* 0x000fcc00078e0a0a */
[----:B------:R-:W-:-:S06]  /*12c00*/  @P0 VIADD R2, R2, 0x1 ;  /* 0x0000000102020836 */ /* 0x000fcc0000000000 */
[----:B------:R-:W-:Y:S01]  /*12c10*/  @!P2 IMAD.MOV R2, RZ, RZ, -R2 ;  /* 0x000000ffff02a224 */ /* 0x000fe200078e0a02 */
[----:B------:R-:W-:-:S05]  /*12c20*/  @!P1 LOP3.LUT R2, RZ, R9, RZ, 0x33, !PT ;  /* 0x00000009ff029212 */ /* 0x000fca00078e33ff */
[----:B------:R-:W-:-:S04]  /*12c30*/  IMAD.MOV R26, RZ, RZ, -R2 ;  /* 0x000000ffff1a7224 */ /* 0x000fc800078e0a02 */
[C---:B------:R-:W-:Y:S02]  /*12c40*/  IMAD R26, R9.reuse, R26, R10 ;  /* 0x0000001a091a7224 */ /* 0x040fe400078e020a */
[----:B------:R-:W-:Y:S02]  /*12c50*/  IMAD R9, R9, 0x1000000, R2 ;  /* 0x0100000009097824 */ /* 0x000fe400078e0202 */
[----:B------:R-:W-:Y:S02]  /*12c60*/  IMAD R2, R6, R3, R5 ;  /* 0x0000000306027224 */ /* 0x000fe400078e0205 */
[----:B------:R-:W-:Y:S01]  /*12c70*/  IMAD R26, R26, 0x10000, R9 ;  /* 0x000100001a1a7824 */ /* 0x000fe200078e0209 */
[----:B------:R-:W-:Y:S06]  /*12c80*/  BRA `(.L_x_1336) ;  /* 0x0000000000f47947 */ /* 0x000fec0003800000 */
.L_x_1335:
[----:B------:R-:W0:Y:S02]  /*12c90*/  LDC.64 R2, c[0x0][0xc90] ;  /* 0x00032400ff027b82 */ /* 0x000e240000000a00 */
[----:B0-----:R-:W-:-:S05]  /*12ca0*/  IMAD.WIDE R2, R27, 0x4, R2 ;  /* 0x000000041b027825 */ /* 0x001fca00078e0202 */
[----:B------:R0:W2:Y:S01]  /*12cb0*/  LDG.E R13, desc[UR36][R2.64] ;  /* 0x00000024020d7981 */ /* 0x0000a2000c1e1900 */
[----:B------:R-:W-:Y:S01]  /*12cc0*/  IABS R15, R5 ;  /* 0x00000005000f7213 */ /* 0x000fe20000000000 */
[----:B0-----:R-:W-:Y:S02]  /*12cd0*/  IMAD.MOV.U32 R2, RZ, RZ, RZ ;  /* 0x000000ffff027224 */ /* 0x001fe400078e00ff */
[----:B--2---:R-:W-:-:S05]  /*12ce0*/  IMAD R4, R6, R13, RZ ;  /* 0x0000000d06047224 */ /* 0x004fca00078e02ff */
[-C--:B------:R-:W-:Y:S02]  /*12cf0*/  IABS R10, R4.reuse ;  /* 0x00000004000a7213 */ /* 0x080fe40000000000 */
[----:B------:R-:W-:Y:S02]  /*12d00*/  IABS R12, R4 ;  /* 0x00000004000c7213 */ /* 0x000fe40000000000 */
[----:B------:R-:W0:Y:S08]  /*12d10*/  I2F.RP R8, R10 ;  /* 0x0000000a00087306 */ /* 0x000e300000209400 */
[----:B0-----:R-:W0:Y:S02]  /*12d20*/  MUFU.RCP R8, R8 ;  /* 0x0000000800087308 */ /* 0x001e240000001000 */
[----:B0-----:R-:W-:-:S06]  /*12d30*/  VIADD R9, R8, 0xffffffe ;  /* 0x0ffffffe08097836 */ /* 0x001fcc0000000000 */
[----:B------:R-:W0:Y:S02]  /*12d40*/  F2I.FTZ.U32.TRUNC.NTZ R3, R9 ;  /* 0x0000000900037305 */ /* 0x000e24000021f000 */
[----:B0-----:R-:W-:-:S04]  /*12d50*/  IMAD.MOV R11, RZ, RZ, -R3 ;  /* 0x000000ffff0b7224 */ /* 0x001fc800078e0a03 */
[----:B------:R-:W-:-:S04]  /*12d60*/  IMAD R11, R11, R10, RZ ;  /* 0x0000000a0b0b7224 */ /* 0x000fc800078e02ff */
[----:B------:R-:W-:-:S04]  /*12d70*/  IMAD.HI.U32 R2, R3, R11, R2 ;  /* 0x0000000b03027227 */ /* 0x000fc800078e0002 */
[----:B------:R-:W-:Y:S02]  /*12d80*/  IMAD.MOV R3, RZ, RZ, -R12 ;  /* 0x000000ffff037224 */ /* 0x000fe400078e0a0c */
        /* <DEDUP_REMOVED lines=12> */
[----:B------:R-:W-:Y:S02]  /*12e50*/  IMAD R11, R13, R2, RZ ;  /* 0x000000020d0b7224 */ /* 0x000fe400078e02ff */
[----:B------:R-:W-:Y:S02]  /*12e60*/  IMAD.MOV R2, RZ, RZ, -R2 ;  /* 0x000000ffff027224 */ /* 0x000fe400078e0a02 */
[----:B------:R-:W-:Y:S02]  /*12e70*/  IMAD.MOV R3, RZ, RZ, -R11 ;  /* 0x000000ffff037224 */ /* 0x000fe400078e0a0b */
[----:B------:R-:W-:Y:S02]  /*12e80*/  IMAD R4, R4, R2, R5 ;  /* 0x0000000204047224 */ /* 0x000fe400078e0205 */
[----:B------:R-:W-:Y:S01]  /*12e90*/  IMAD.MOV.U32 R2, RZ, RZ, RZ ;  /* 0x000000ffff027224 */ /* 0x000fe200078e00ff */
[----:B------:R-:W-:-:S04]  /*12ea0*/  VIADDMNMX R13, R3, UR5, R13, PT ;  /* 0x00000005030d7c46 */ /* 0x000fc8000b80010d */
[-C--:B------:R-:W-:Y:S01]  /*12eb0*/  IABS R10, R13.reuse ;  /* 0x0000000d000a7213 */ /* 0x080fe20000000000 */
[----:B------:R-:W-:Y:S01]  /*12ec0*/  IMAD.MOV R26, RZ, RZ, -R13 ;  /* 0x000000ffff1a7224 */ /* 0x000fe200078e0a0d */
[----:B------:R-:W-:Y:S02]  /*12ed0*/  IABS R12, R13 ;  /* 0x0000000d000c7213 */ /* 0x000fe40000000000 */
[----:B------:R-:W0:Y:S08]  /*12ee0*/  I2F.RP R8, R10 ;  /* 0x0000000a00087306 */ /* 0x000e300000209400 */
[----:B0-----:R-:W0:Y:S02]  /*12ef0*/  MUFU.RCP R8, R8 ;  /* 0x0000000800087308 */ /* 0x001e240000001000 */
[----:B0-----:R-:W-:-:S06]  /*12f00*/  VIADD R3, R8, 0xffffffe ;  /* 0x0ffffffe08037836 */ /* 0x001fcc0000000000 */
[----:B------:R-:W0:Y:S02]  /*12f10*/  F2I.FTZ.U32.TRUNC.NTZ R3, R3 ;  /* 0x0000000300037305 */ /* 0x000e24000021f000 */
[----:B0-----:R-:W-:-:S04]  /*12f20*/  IMAD.MOV R9, RZ, RZ, -R3 ;  /* 0x000000ffff097224 */ /* 0x001fc800078e0a03 */
[----:B------:R-:W-:Y:S01]  /*12f30*/  IMAD.MOV.U32 R5, RZ, RZ, R9 ;  /* 0x000000ffff057224 */ /* 0x000fe200078e0009 */
[----:B------:R-:W-:-:S03]  /*12f40*/  IABS R9, R4 ;  /* 0x0000000400097213 */ /* 0x000fc60000000000 */
        /* <DEDUP_REMOVED lines=11> */
[----:B------:R-:W-:Y:S02]  /*13000*/  ISETP.GE.AND P2, PT, R3, RZ, PT ;  /* 0x000000ff0300720c */ /* 0x000fe40003f46270 */
[----:B------:R-:W-:-:S05]  /*13010*/  IADD3 R3, R11, 0x1000000, R4 ;  /* 0x010000000b037810 */ /* 0x000fca0007ffe004 */
[----:B------:R-:W-:-:S06]  /*13020*/  @P0 VIADD R2, R2, 0x1 ;  /* 0x0000000102020836 */ /* 0x000fcc0000000000 */
[----:B------:R-:W-:Y:S01]  /*13030*/  @!P2 IMAD.MOV R2, RZ, RZ, -R2 ;  /* 0x000000ffff02a224 */ /* 0x000fe200078e0a02 */
[----:B------:R-:W-:-:S05]  /*13040*/  @!P1 LOP3.LUT R2, RZ, R13, RZ, 0x33, !PT ;  /* 0x0000000dff029212 */ /* 0x000fca00078e33ff */
[----:B------:R-:W-:-:S07]  /*13050*/  IMAD R26, R2, R26, R3 ;  /* 0x0000001a021a7224 */ /* 0x000fce00078e0203 */
.L_x_1336:
[----:B------:R-:W-:-:S05]  /*13060*/  LOP3.LUT R25, RZ, R2, RZ, 0x33, !PT ;  /* 0x00000002ff197212 */ /* 0x000fca00078e33ff */
[----:B------:R-:W-:Y:S01]  /*13070*/  IMAD.IADD R25, R6, 0x1, R25 ;  /* 0x0000000106197824 */ /* 0x000fe200078e0219 */
[----:B------:R-:W-:Y:S06]  /*13080*/  BRA `(.L_x_1337) ;  /* 0x0000000000147947 */ /* 0x000fec0003800000 */
.L_x_1332:
[----:B------:R-:W-:Y:S01]  /*13090*/  ULDC UR4, c[0x0][0xc3c] ;  /* 0x00030f0000047ab9 */ /* 0x000fe20000000800 */
[----:B------:R-:W-:Y:S02]  /*130a0*/  IMAD.MOV.U32 R25, RZ, RZ, RZ ;  /* 0x000000ffff197224 */ /* 0x000fe400078e00ff */
[----:B------:R-:W-:Y:S02]  /*130b0*/  IMAD.U32 R24, RZ, RZ, UR6 ;  /* 0x00000006ff187e24 */ /* 0x000fe4000f8e00ff */
[----:B------:R-:W-:Y:S02]  /*130c0*/  IMAD.MOV.U32 R26, RZ, RZ, RZ ;  /* 0x000000ffff1a7224 */ /* 0x000fe400078e00ff */
[----:B------:R-:W-:-:S07]  /*130d0*/  IMAD.U32 R27, RZ, RZ, UR4 ;  /* 0x00000004ff1b7e24 */ /* 0x000fce000f8e00ff */
.L_x_1337:
[----:B------:R-:W-:-:S13]  /*130e0*/  ISETP.NE.AND P0, PT, R7, RZ, PT ;  /* 0x000000ff0700720c */ /* 0x000fda0003f05270 */
[----:B------:R-:W0:Y:S01]  /*130f0*/  @!P0 S2R R3, SR_CgaCtaId ;  /* 0x0000000000038919 */ /* 0x000e220000008800 */
[----:B------:R-:W-:-:S04]  /*13100*/  @!P0 MOV R2, 0x400 ;  /* 0x0000040000028802 */ /* 0x000fc80000000f00 */
[----:B0-----:R-:W-:-:S05]  /*13110*/  @!P0 LEA R2, R3, R2, 0x18 ;  /* 0x0000000203028211 */ /* 0x001fca00078ec0ff */
[----:B------:R0:W-:Y:S01]  /*13120*/  @!P0 STS.128 [R2+0x308d0], R24 ;  /* 0x0308d01802008388 */ /* 0x0001e20000000c00 */
[----:B------:R-:W-:Y:S06]  /*13130*/  BAR.ARV 0x5, 0x180 ;  /* 0x0146000000007b1d */ /* 0x000fec0000002000 */
.L_x_1330:
[----:B------:R2:W-:Y:S01]  /*13140*/  STL [R1+0x20], RZ ;  /* 0x000020ff01007387 */ /* 0x0005e20000100800 */
[----:B------:R-:W-:Y:S01]  /*13150*/  ULDC UR4, c[0x0][0xc3c] ;  /* 0x00030f0000047ab9 */ /* 0x000fe20000000800 */
[----:B------:R-:W-:Y:S01]  /*13160*/  IMAD.MOV.U32 R28, RZ, RZ, 0x1 ;  /* 0x00000001ff1c7424 */ /* 0x000fe200078e00ff */
[----:B-1----:R-:W-:Y:S01]  /*13170*/  ISETP.GE.AND P0, PT, R27, UR4, PT ;  /* 0x000000041b007c0c */ /* 0x002fe2000bf06270 */
[----:B------:R-:W-:-:S12]  /*13180*/  IMAD.MOV.U32 R22, RZ, RZ, RZ ;  /* 0x000000ffff167224 */ /* 0x000fd800078e00ff */
[----:B--2---:R-:W-:Y:S05]  /*13190*/  @P0 BRA `(.L_x_1338) ;  /* 0x0000005000440947 */ /* 0x004fea0003800000 */
[----:B0-----:R-:W2:Y:S01]  /*131a0*/  LDL R2, [R1+0x30] ;  /* 0x0000300001027983 */ /* 0x001ea20000100800 */
[----:B------:R-:W0:Y:S01]  /*131b0*/  S2UR UR5, SR_CgaCtaId ;  /* 0x00000000000579c3 */ /* 0x000e220000008800 */
[C---:B------:R-:W-:Y:S01]  /*131c0*/  IMAD.SHL.U32 R33, R0.reuse, 0x8, RZ ;  /* 0x0000000800217824 */ /* 0x040fe200078e00ff */
[----:B------:R-:W-:Y:S01]  /*131d0*/  LOP3.LUT R4, R0, 0x7f, RZ, 0xc0, !PT ;  /* 0x0000007f00047812 */ /* 0x000fe200078ec0ff */
[----:B------:R1:W-:Y:S01]  /*131e0*/  STL [R1+0x20], RZ ;  /* 0x000020ff01007387 */ /* 0x0003e20000100800 */
[----:B------:R-:W-:Y:S01]  /*131f0*/  BSSY B8, `(.L_x_1338) ;  /* 0x000050b000087945 */ /* 0x000fe20003800000 */
[----:B------:R-:W-:Y:S01]  /*13200*/  IMAD.MOV.U32 R28, RZ, RZ, 0x1 ;  /* 0x00000001ff1c7424 */ /* 0x000fe200078e00ff */
[----:B------:R-:W-:Y:S01]  /*13210*/  LOP3.LUT R3, R33, 0x1f8, RZ, 0xc0, !PT ;  /* 0x000001f821037812 */ /* 0x000fe200078ec0ff */
[----:B------:R-:W-:Y:S01]  /*13220*/  IMAD.MOV.U32 R22, RZ, RZ, RZ ;  /* 0x000000ffff167224 */ /* 0x000fe200078e00ff */
[----:B------:R-:W-:Y:S01]  /*13230*/  ULDC UR39, c[0x0][0xc] ;  /* 0x0000030000277ab9 */ /* 0x000fe20000000800 */
[----:B--2---:R-:W-:-:S02]  /*13240*/  R2UR UR4, R2 ;  /* 0x00000000020472ca */ /* 0x004fc400000e0000 */
[----:B------:R-:W-:Y:S01]  /*13250*/  LOP3.LUT R2, R3, 0x38, R0, 0x78, !PT ;  /* 0x0000003803027812 */ /* 0x000fe200078e7800 */
[----:B------:R-:W-:Y:S01]  /*13260*/  IMAD.SHL.U32 R0, R0, 0x10, RZ ;  /* 0x0000001000007824 */ /* 0x000fe200078e00ff */
[----:B------:R-:W-:Y:S02]  /*13270*/  SHF.R.U32.HI R3, RZ, 0x3, R4 ;  /* 0x00000003ff037819 */ /* 0x000fe40000011604 */
[----:B------:R-:W-:Y:S02]  /*13280*/  LOP3.LUT R31, R2, 0x200, R33, 0xf8, !PT ;  /* 0x00000200021f7812 */ /* 0x000fe400078ef821 */
[----:B------:R-:W-:Y:S02]  /*13290*/  LOP3.LUT R33, R33, 0x38, RZ, 0xc0, !PT ;  /* 0x0000003821217812 */ /* 0x000fe400078ec0ff */
[----:B------:R-:W-:Y:S02]  /*132a0*/  LOP3.LUT R0, R3, 0x70, R0, 0xf8, !PT ;  /* 0x0000007003007812 */ /* 0x000fe400078ef800 */
[C---:B------:R-:W-:Y:S01]  /*132b0*/  LOP3.LUT R37, R33.reuse, 0x40, RZ, 0xfc, !PT ;  /* 0x0000004021257812 */ /* 0x040fe200078efcff */
[----:B------:R-:W-:Y:S01]  /*132c0*/  ULOP3.LUT UR38, UR4, 0x2, URZ, 0xfc, !UPT ;  /* 0x0000000204267892 */ /* 0x000fe2000f8efc3f */
[----:B------:R-:W-:-:S02]  /*132d0*/  LOP3.LUT R36, R33, 0x80, RZ, 0xfc, !PT ;  /* 0x0000008021247812 */ /* 0x000fc400078efcff */
[----:B------:R-:W-:Y:S01]  /*132e0*/  UMOV UR4, 0x400 ;  /* 0x0000040000047882 */ /* 0x000fe20000000000 */
[----:B------:R-:W-:Y:S01]  /*132f0*/  LOP3.LUT R34, R33, 0xc0, RZ, 0xfc, !PT ;  /* 0x000000c021227812 */ /* 0x000fe200078efcff */
[----:B0-----:R-:W-:-:S06]  /*13300*/  ULEA UR4, UR5, UR4, 0x18 ;  /* 0x0000000405047291 */ /* 0x001fcc000f8ec03f */
[----:B------:R-:W-:-:S04]  /*13310*/  IMAD.U32 R17, RZ, RZ, UR4 ;  /* 0x00000004ff117e24 */ /* 0x000fc8000f8e00ff */
[----:B-1----:R-:W-:-:S07]  /*13320*/  IMAD R32, R31, 0x2, R17 ;  /* 0x000000021f207824 */ /* 0x002fce00078e0211 */
.L_x_1411:
[----:B------:R-:W-:Y:S05]  /*13330*/  YIELD ;  /* 0x0000000000007946 */ /* 0x000fea0003800000 */
[----:B------:R-:W-:Y:S01]  /*13340*/  ULDC.64 UR4, c[0x0][0xa28] ;  /* 0x00028a0000047ab9 */ /* 0x000fe20000000a00 */
[----:B------:R-:W-:Y:S01]  /*13350*/  IMAD.MOV.U32 R19, RZ, RZ, RZ ;  /* 0x000000ffff137224 */ /* 0x000fe200078e00ff */
[----:B------:R-:W-:-:S04]  /*13360*/  ISETP.NE.U32.AND P0, PT, RZ, UR4, PT ;  /* 0x00000004ff007c0c */ /* 0x000fc8000bf05070 */
[----:B------:R-:W-:Y:S01]  /*13370*/  ISETP.NE.AND.EX P0, PT, RZ, UR5, PT, P0 ;  /* 0x00000005ff007c0c */ /* 0x000fe2000bf05300 */
[----:B------:R-:W-:-:S12]  /*13380*/  ULDC.64 UR4, c[0x0][0xa18] ;  /* 0x0002860000047ab9 */ /* 0x000fd80000000a00 */
[----:B0-----:R-:W0:Y:S02]  /*13390*/  @P0 LDC.64 R2, c[0x0][0xa28] ;  /* 0x00028a00ff020b82 */ /* 0x001e240000000a00 */
[----:B0-----:R-:W-:-:S05]  /*133a0*/  @P0 IMAD.WIDE R2, R27, 0x4, R2 ;  /* 0x000000041b020825 */ /* 0x001fca00078e0202 */
[----:B--2---:R0:W2:Y:S01]  /*133b0*/  @P0 LDG.E R19, desc[UR36][R2.64] ;  /* 0x0000002402130981 */ /* 0x0040a2000c1e1900 */
[----:B------:R-:W-:Y:S01]  /*133c0*/  ISETP.NE.U32.AND P0, PT, RZ, UR4, PT ;  /* 0x00000004ff007c0c */ /* 0x000fe2000bf05070 */
[----:B------:R-:W-:Y:S01]  /*133d0*/  IMAD.MOV.U32 R35, RZ, RZ, RZ ;  /* 0x000000ffff237224 */ /* 0x000fe200078e00ff */
[----:B------:R-:W-:Y:S02]  /*133e0*/  LOP3.LUT R16, R16, 0xfffffeff, RZ, 0xc0, !PT ;  /* 0xfffffeff10107812 */ /* 0x000fe400078ec0ff */
[----:B------:R-:W-:Y:S01]  /*133f0*/  ISETP.NE.AND.EX P1, PT, RZ, UR5, PT, P0 ;  /* 0x00000005ff007c0c */ /* 0x000fe2000bf25300 */
[----:B------:R-:W-:Y:S02]  /*13400*/  ULDC.64 UR4, c[0x0][0xa00] ;  /* 0x0002800000047ab9 */ /* 0x000fe40000000a00 */
[----:B------:R-:W-:Y:S01]  /*13410*/  ISETP.NE.U32.AND P0, PT, RZ, UR4, PT ;  /* 0x00000004ff007c0c */ /* 0x000fe2000bf05070 */
[----:B0-----:R-:W0:Y:S03]  /*13420*/  LDC.64 R2, c[0x0][0xa00] ;  /* 0x00028000ff027b82 */ /* 0x001e260000000a00 */
[----:B------:R-:W-:Y:S01]  /*13430*/  ISETP.NE.AND.EX P2, PT, RZ, UR5, PT, P0 ;  /* 0x00000005ff007c0c */ /* 0x000fe2000bf45300 */
[----:B------:R-:W-:-:S05]  /*13440*/  ULDC.64 UR4, c[0x0][0x418] ;  /* 0x0001060000047ab9 */ /* 0x000fca0000000a00 */
[----:B------:R-:W1:Y:S07]  /*13450*/  @P1 LDC.64 R4, c[0x0][0xa18] ;  /* 0x00028600ff041b82 */ /* 0x000e6e0000000a00 */
[----:B------:R-:W-:Y:S01]  /*13460*/  @P2 LOP3.LUT R16, R16, 0x100, RZ, 0xfc, !PT ;  /* 0x0000010010102812 */ /* 0x000fe200078efcff */
[----:B0-----:R-:W-:-:S05]  /*13470*/  IMAD.WIDE R2, R27, 0x4, R2 ;  /* 0x000000041b027825 */ /* 0x001fca00078e0202 */
[----:B------:R0:W5:Y:S01]  /*13480*/  @P2 LDG.E R35, desc[UR36][R2.64] ;  /* 0x0000002402232981 */ /* 0x000162000c1e1900 */
[----:B-1----:R-:W-:-:S05]  /*13490*/  @P1 IMAD.WIDE R4, R27, 0x4, R4 ;  /* 0x000000041b041825 */ /* 0x002fca00078e0204 */
[----:B------:R0:W5:Y:S01]  /*134a0*/  @P1 LDG.E R29, desc[UR36][R4.64] ;  /* 0x00000024041d1981 */ /* 0x000162000c1e1900 */
[----:B------:R-:W-:-:S03]  /*134b0*/  UISETP.NE.U32.AND UP0, UPT, UR4, URZ, UPT ;  /* 0x0000003f0400728c */ /* 0x000fc6000bf05070 */
[----:B------:R-:W-:Y:S01]  /*134c0*/  ULDC UR4, c[0x0][0x424] ;  /* 0x0001090000047ab9 */ /* 0x000fe20000000800 */
[----:B------:R-:W-:-:S03]  /*134d0*/  UISETP.NE.AND.EX UP0, UPT, UR5, URZ, UPT, UP0 ;  /* 0x0000003f0500728c */ /* 0x000fc6000bf05300 */
[----:B------:R-:W-:Y:S01]  /*134e0*/  ULDC UR5, c[0x0][0x2f0] ;  /* 0x0000bc0000057ab9 */ /* 0x000fe20000000800 */
[----:B------:R-:W-:-:S04]  /*134f0*/  USEL UR4, UR4, 0x1, UP0 ;  /* 0x0000000104047887 */ /* 0x000fc80008000000 */
[----:B------:R-:W-:-:S06]  /*13500*/  UIMAD UR4, UR4, UR5, URZ ;  /* 0x00000005040472a4 */ /* 0x000fcc000f8e023f */
[----:B------:R-:W-:Y:S01]  /*13510*/  IMAD.U32 R0, RZ, RZ, UR4 ;  /* 0x00000004ff007e24 */ /* 0x000fe2000f8e00ff */
[----:B--2---:R0:W-:Y:S01]  /*13520*/  STL [R1+0x8], R19 ;  /* 0x0000081301007387 */ /* 0x0041e20000100800 */
[----:B------:R-:W-:Y:S05]  /*13530*/  @P1 BRA `(.L_x_1339) ;  /* 0x0000000000181947 */ /* 0x000fea0003800000 */
[----:B------:R-:W-:Y:S02]  /*13540*/  ULDC UR4, c[0x0][0x288] ;  /* 0x0000a20000047ab9 */ /* 0x000fe40000000800 */
[----:B-----5:R-:W-:Y:S01]  /*13550*/  IMAD.U32 R29, RZ, RZ, UR4 ;  /* 0x00000004ff1d7e24 */ /* 0x020fe2000f8e00ff */
[----:B------:R-:W-:Y:S06]  /*13560*/  @!P2 BRA `(.L_x_1339) ;  /* 0x00000000000ca947 */ /* 0x000fec0003800000 */
[----:B0-----:R-:W2:Y:S04]  /*13570*/  LDG.E R4, desc[UR36][R2.64] ;  /* 0x0000002402047981 */ /* 0x001ea8000c1e1900 */
[----:B------:R-:W2:Y:S02]  /*13580*/  LDG.E R29, desc[UR36][R2.64+0x4] ;  /* 0x00000424021d7981 */ /* 0x000ea4000c1e1900 */
[----:B--2---:R-:W-:-:S07]  /*13590*/  IMAD.IADD R29, R29, 0x1, -R4 ;  /* 0x000000011d1d7824 */ /* 0x004fce00078e0a04 */
.L_x_1339:
[----:B------:R-:W-:Y:S02]  /*135a0*/  ULDC.64 UR4, c[0x0][0xa20] ;  /* 0x0002880000047ab9 */ /* 0x000fe40000000a00 */
[----:B------:R-:W-:-:S04]  /*135b0*/  ISETP.NE.U32.AND P0, PT, RZ, UR4, PT ;  /* 0x00000004ff007c0c */ /* 0x000fc8000bf05070 */
[----:B------:R-:W-:-:S13]  /*135c0*/  ISETP.NE.AND.EX P0, PT, RZ, UR5, PT, P0 ;  /* 0x00000005ff007c0c */ /* 0x000fda000bf05300 */
[----:B------:R-:W-:Y:S05]  /*135d0*/  @!P0 BRA `(.L_x_1340) ;  /* 0x0000000000108947 */ /* 0x000fea0003800000 */
[----:B0-----:R-:W0:Y:S02]  /*135e0*/  LDC.64 R2, c[0x0][0xa20] ;  /* 0x00028800ff027b82 */ /* 0x001e240000000a00 */
[----:B0-----:R-:W-:-:S05]  /*135f0*/  IMAD.WIDE R2, R27, 0x4, R2 ;  /* 0x000000041b027825 */ /* 0x001fca00078e0202 */
[----:B------:R0:W5:Y:S01]  /*13600*/  LDG.E R0, desc[UR36][R2.64] ;  /* 0x0000002402007981 */ /* 0x000162000c1e1900 */
[----:B------:R-:W-:Y:S05]  /*13610*/  BRA `(.L_x_1341) ;  /* 0x0000000000247947 */ /* 0x000fea0003800000 */
.L_x_1340:
[----:B------:R-:W-:Y:S02]  /*13620*/  ULDC.64 UR4, c[0x0][0xa08] ;  /* 0x0002820000047ab9 */ /* 0x000fe40000000a00 */
[----:B------:R-:W-:-:S04]  /*13630*/  ISETP.NE.U32.AND P0, PT, RZ, UR4, PT ;  /* 0x00000004ff007c0c */ /* 0x000fc8000bf05070 */
[----:B------:R-:W-:-:S13]  /*13640*/  ISETP.NE.AND.EX P0, PT, RZ, UR5, PT, P0 ;  /* 0x00000005ff007c0c */ /* 0x000fda000bf05300 */
[----:B------:R-:W-:Y:S05]  /*13650*/  @!P0 BRA `(.L_x_1341) ;  /* 0x0000000000148947 */ /* 0x000fea0003800000 */
[----:B0-----:R-:W0:Y:S02]  /*13660*/  LDC.64 R2, c[0x0][0xa08] ;  /* 0x00028200ff027b82 */ /* 0x001e240000000a00 */
[----:B0-----:R-:W-:-:S05]  /*13670*/  IMAD.WIDE R2, R27, 0x4, R2 ;  /* 0x000000041b027825 */ /* 0x001fca00078e0202 */
[----:B------:R-:W2:Y:S04]  /*13680*/  LDG.E R0, desc[UR36][R2.64] ;  /* 0x0000002402007981 */ /* 0x000ea8000c1e1900 */
[----:B------:R-:W2:Y:S02]  /*13690*/  LDG.E R5, desc[UR36][R2.64+0x4] ;  /* 0x0000042402057981 */ /* 0x000ea4000c1e1900 */
[----:B--2---:R-:W-:-:S07]  /*136a0*/  IMAD.IADD R0, R5, 0x1, -R0 ;  /* 0x0000000105007824 */ /* 0x004fce00078e0a00 */
.L_x_1341:
[----:B0-----:R-:W0:Y:S01]  /*136b0*/  LDC R2, c[0x0][0x448] ;  /* 0x00011200ff027b82 */ /* 0x001e220000000800 */
[----:B-----5:R-:W-:Y:S01]  /*136c0*/  IMAD.IADD R23, R0, 0x1, -R19 ;  /* 0x0000000100177824 */ /* 0x020fe200078e0a13 */
[----:B------:R-:W-:Y:S01]  /*136d0*/  LOP3.LUT R16, R16, 0xffffff7f, RZ, 0xc0, !PT ;  /* 0xffffff7f10107812 */ /* 0x000fe200078ec0ff */
[----:B------:R-:W-:-:S03]  /*136e0*/  IMAD.SHL.U32 R25, R25, 0x80, RZ ;  /* 0x0000008019197824 */ /* 0x000fc600078e00ff */
[----:B------:R1:W-:Y:S01]  /*136f0*/  STL [R1], R23 ;  /* 0x0000001701007387 */ /* 0x0003e20000100800 */
[----:B------:R-:W-:Y:S01]  /*13700*/  VIADD R4, R25, 0x7f ;  /* 0x0000007f19047836 */ /* 0x000fe20000000000 */
[----:B0-----:R-:W-:Y:S02]  /*13710*/  ISETP.NE.AND P2, PT, R2, 0x1, PT ;  /* 0x000000010200780c */ /* 0x001fe40003f45270 */
[----:B------:R-:W0:Y:S11]  /*13720*/  LDC.64 R2, c[0x0][0x9e0] ;  /* 0x00027800ff027b82 */ /* 0x000e360000000a00 */
[----:B------:R-:W2:Y:S01]  /*13730*/  @P2 LDC R5, c[0x0][0x44c] ;  /* 0x00011300ff052b82 */ /* 0x000ea20000000800 */
[----:B------:R-:W-:-:S07]  /*13740*/  @P2 LOP3.LUT R16, R16, 0x80, RZ, 0xfc, !PT ;  /* 0x0000008010102812 */ /* 0x000fce00078efcff */
[----:B------:R-:W3:Y:S01]  /*13750*/  @P2 LDC R6, c[0x0][0x450] ;  /* 0x00011400ff062b82 */ /* 0x000ee20000000800 */
[----:B0-----:R-:W-:Y:S01]  /*13760*/  ISETP.GE.AND P1, PT, R3, 0x1, PT ;  /* 0x000000010300780c */ /* 0x001fe20003f26270 */
[----:B--2---:R-:W-:-:S05]  /*13770*/  @P2 IMAD.HI.U32 R5, R4, R5, RZ ;  /* 0x0000000504052227 */ /* 0x004fca00078e00ff */
[----:B---3--:R-:W-:Y:S02]  /*13780*/  @P2 SHF.R.U32.HI R4, RZ, R6, R5 ;  /* 0x00000006ff042219 */ /* 0x008fe40000011605 */
[----:B------:R-:W-:-:S05]  /*13790*/  IADD3 R5, R23, 0x1, -R29 ;  /* 0x0000000117057810 */ /* 0x000fca0007ffe81d */
[----:B------:R-:W-:-:S04]  /*137a0*/  IMAD.IADD R7, R5, 0x1, R4 ;  /* 0x0000000105077824 */ /* 0x000fc800078e0204 */
[----:B------:R-:W-:Y:S01]  /*137b0*/  IMAD.IADD R2, R7, 0x1, R2 ;  /* 0x0000000107027824 */ /* 0x000fe200078e0202 */
[----:B-1----:R-:W-:Y:S06]  /*137c0*/  @!P1 BRA `(.L_x_1342) ;  /* 0x0000000000489947 */ /* 0x002fec0003800000 */
[C---:B------:R-:W-:Y:S01]  /*137d0*/  ISETP.GT.AND P0, PT, R7.reuse, RZ, PT ;  /* 0x000000ff0700720c */ /* 0x040fe20003f04270 */
[----:B------:R-:W-:Y:S01]  /*137e0*/  BSSY B0, `(.L_x_1343) ;  /* 0x000000e000007945 */ /* 0x000fe20003800000 */
[----:B------:R-:W-:-:S11]  /*137f0*/  VIADD R0, R7, 0xffffffff ;  /* 0xffffffff07007836 */ /* 0x000fd60000000000 */
[----:B------:R-:W-:Y:S05]  /*13800*/  @P0 BRA `(.L_x_1344) ;  /* 0x00000000001c0947 */ /* 0x000fea0003800000 */
[----:B------:R-:W-:Y:S01]  /*13810*/  ISETP.NE.AND P0, PT, R3, 0x1, PT ;  /* 0x000000010300780c */ /* 0x000fe20003f05270 */
[----:B------:R-:W-:-:S12]  /*13820*/  IMAD.MOV R7, RZ, RZ, -R7 ;  /* 0x000000ffff077224 */ /* 0x000fd800078e0a07 */
[----:B------:R-:W0:Y:S02]  /*13830*/  @P0 LDC.64 R4, c[0x0][0x9e8] ;  /* 0x00027a00ff040b82 */ /* 0x000e240000000a00 */
[----:B0-----:R-:W-:-:S05]  /*13840*/  @P0 IMAD.HI.U32 R4, R7, R4, RZ ;  /* 0x0000000407040227 */ /* 0x001fca00078e00ff */
[----:B------:R-:W-:-:S04]  /*13850*/  @P0 SHF.R.U32.HI R7, RZ, R5, R4 ;  /* 0x00000005ff070219 */ /* 0x000fc80000011604 */
[----:B------:R-:W-:Y:S01]  /*13860*/  LOP3.LUT R0, RZ, R7, RZ, 0x33, !PT ;  /* 0x00000007ff007212 */ /* 0x000fe200078e33ff */
[----:B------:R-:W-:Y:S06]  /*13870*/  BRA `(.L_x_1345) ;  /* 0x0000000000107947 */ /* 0x000fec0003800000 */
.L_x_1344:
[----:B------:R-:W-:-:S13]  /*13880*/  ISETP.NE.AND P0, PT, R3, 0x1, PT ;  /* 0x000000010300780c */ /* 0x000fda0003f05270 */
[----:B------:R-:W0:Y:S02]  /*13890*/  @P0 LDC.64 R4, c[0x0][0x9e8] ;  /* 0x00027a00ff040b82 */ /* 0x000e240000000a00 */
[----:B0-----:R-:W-:-:S05]  /*138a0*/  @P0 IMAD.HI.U32 R4, R0, R4, RZ ;  /* 0x0000000400040227 */ /* 0x001fca00078e00ff */
[----:B------:R-:W-:-:S07]  /*138b0*/  @P0 SHF.R.U32.HI R0, RZ, R5, R4 ;  /* 0x00000005ff000219 */ /* 0x000fce0000011604 */
.L_x_1345:
[----:B------:R-:W-:Y:S05]  /*138c0*/  BSYNC B0 ;  /* 0x0000000000007941 */ /* 0x000fea0003800000 */
.L_x_1343:
[----:B------:R-:W-:-:S05]  /*138d0*/  IMAD R5, R0, R3, R3 ;  /* 0x0000000300057224 */ /* 0x000fca00078e0203 */
[----:B------:R-:W-:-:S07]  /*138e0*/  VIMNMX R2, R2, R5, PT ;  /* 0x0000000502027248 */ /* 0x000fce0003fe0100 */
.L_x_1342:
[----:B------:R-:W0:Y:S01]  /*138f0*/  @P2 LDC R0, c[0x0][0x44c] ;  /* 0x00011300ff002b82 */ /* 0x000e220000000800 */
[----:B------:R-:W-:Y:S01]  /*13900*/  VIADD R2, R2, 0x3f ;  /* 0x0000003f02027836 */ /* 0x000fe20000000000 */
[----:B------:R-:W-:Y:S01]  /*13910*/  ULDC UR4, c[0x0][0x9dc] ;  /* 0x0002770000047ab9 */ /* 0x000fe20000000800 */
[----:B------:R-:W-:-:S05]  /*13920*/  IMAD.MOV.U32 R4, RZ, RZ, R25 ;  /* 0x000000ffff047224 */ /* 0x000fca00078e0019 */
[----:B------:R-:W1:Y:S01]  /*13930*/  @P2 LDC R5, c[0x0][0x450] ;  /* 0x00011400ff052b82 */ /* 0x000e620000000800 */
[----:B0-----:R-:W-:-:S05]  /*13940*/  @P2 IMAD.HI.U32 R0, R25, R0, RZ ;  /* 0x0000000019002227 */ /* 0x001fca00078e00ff */
[----:B-1----:R-:W-:Y:S01]  /*13950*/  @P2 SHF.R.U32.HI R4, RZ, R5, R0 ;  /* 0x00000005ff042219 */ /* 0x002fe20000011600 */
[----:B------:R-:W-:Y:S01]  /*13960*/  VIADD R0, R23, 0x3f ;  /* 0x0000003f17007836 */ /* 0x000fe20000000000 */
[----:B------:R-:W-:Y:S02]  /*13970*/  SHF.R.S32.HI R5, RZ, 0x1f, R2 ;  /* 0x0000001fff057819 */ /* 0x000fe40000011402 */
[----:B------:R-:W-:Y:S02]  /*13980*/  IADD3 R4, R4, R23, -R29 ;  /* 0x0000001704047210 */ /* 0x000fe40007ffe81d */
[----:B------:R-:W-:Y:S02]  /*13990*/  LEA.HI R2, R5, R2, RZ, 0x6 ;  /* 0x0000000205027211 */ /* 0x000fe400078f30ff */
[----:B------:R-:W-:Y:S02]  /*139a0*/  SHF.R.S32.HI R5, RZ, 0x1f, R0 ;  /* 0x0000001fff057819 */ /* 0x000fe40000011400 */
[----:B------:R-:W-:Y:S01]  /*139b0*/  SHF.R.S32.HI R7, RZ, 0x6, R2 ;  /* 0x00000006ff077819 */ /* 0x000fe20000011402 */
[----:B------:R-:W-:Y:S01]  /*139c0*/  VIADD R2, R4, -UR4 ;  /* 0x8000000404027c36 */ /* 0x000fe20008000000 */
[----:B------:R-:W-:-:S04]  /*139d0*/  LEA.HI R5, R5, R0, RZ, 0x6 ;  /* 0x0000000005057211 */ /* 0x000fc800078f30ff */
[----:B------:R-:W-:-:S04]  /*139e0*/  SHF.R.S32.HI R0, RZ, 0x6, R5 ;  /* 0x00000006ff007819 */ /* 0x000fc80000011405 */
[----:B------:R-:W-:Y:S01]  /*139f0*/  VIMNMX R0, R0, R7, PT ;  /* 0x0000000700007248 */ /* 0x000fe20003fe0100 */
[----:B------:R-:W-:Y:S06]  /*13a00*/  @!P1 BRA `(.L_x_1346) ;  /* 0x0000000000489947 */ /* 0x000fec0003800000 */
[----:B------:R-:W-:Y:S01]  /*13a10*/  IMAD.MOV.U32 R6, RZ, RZ, R4 ;  /* 0x000000ffff067224 */ /* 0x000fe200078e0004 */
[----:B------:R-:W-:Y:S04]  /*13a20*/  BSSY B0, `(.L_x_1347) ;  /* 0x000000e000007945 */ /* 0x000fe80003800000 */
[----:B------:R-:W-:-:S13]  /*13a30*/  ISETP.GT.AND P0, PT, R6, -0x1, PT ;  /* 0xffffffff0600780c */ /* 0x000fda0003f04270 */
[----:B------:R-:W-:Y:S05]  /*13a40*/  @P0 BRA `(.L_x_1348) ;  /* 0x00000000001c0947 */ /* 0x000fea0003800000 */
[----:B------:R-:W-:Y:S02]  /*13a50*/  ISETP.NE.AND P0, PT, R3, 0x1, PT ;  /* 0x000000010300780c */ /* 0x000fe40003f05270 */
[----:B------:R-:W-:-:S11]  /*13a60*/  LOP3.LUT R7, RZ, R6, RZ, 0x33, !PT ;  /* 0x00000006ff077212 */ /* 0x000fd600078e33ff */
[----:B------:R-:W0:Y:S02]  /*13a70*/  @P0 LDC.64 R4, c[0x0][0x9e8] ;  /* 0x00027a00ff040b82 */ /* 0x000e240000000a00 */
[----:B0-----:R-:W-:-:S05]  /*13a80*/  @P0 IMAD.HI.U32 R4, R7, R4, RZ ;  /* 0x0000000407040227 */ /* 0x001fca00078e00ff */
[----:B------:R-:W-:-:S04]  /*13a90*/  @P0 SHF.R.U32.HI R7, RZ, R5, R4 ;  /* 0x00000005ff070219 */ /* 0x000fc80000011604 */
[----:B------:R-:W-:Y:S01]  /*13aa0*/  LOP3.LUT R6, RZ, R7, RZ, 0x33, !PT ;  /* 0x00000007ff067212 */ /* 0x000fe200078e33ff */
[----:B------:R-:W-:Y:S06]  /*13ab0*/  BRA `(.L_x_1349) ;  /* 0x0000000000107947 */ /* 0x000fec0003800000 */
.L_x_1348:
[----:B------:R-:W-:-:S13]  /*13ac0*/  ISETP.NE.AND P0, PT, R3, 0x1, PT ;  /* 0x000000010300780c */ /* 0x000fda0003f05270 */
[----:B------:R-:W0:Y:S02]  /*13ad0*/  @P0 LDC.64 R4, c[0x0][0x9e8] ;  /* 0x00027a00ff040b82 */ /* 0x000e240000000a00 */
[----:B0-----:R-:W-:-:S05]  /*13ae0*/  @P0 IMAD.HI.U32 R4, R6, R4, RZ ;  /* 0x0000000406040227 */ /* 0x001fca00078e00ff */
[----:B------:R-:W-:-:S07]  /*13af0*/  @P0 SHF.R.U32.HI R6, RZ, R5, R4 ;  /* 0x00000005ff060219 */ /* 0x000fce0000011604 */
.L_x_1349:
[----:B------:R-:W-:Y:S05]  /*13b00*/  BSYNC B0 ;  /* 0x0000000000007941 */ /* 0x000fea0003800000 */
.L_x_1347:
[----:B------:R-:W-:-:S05]  /*13b10*/  IMAD R3, R6, R3, RZ ;  /* 0x0000000306037224 */ /* 0x000fca00078e02ff */
[----:B------:R-:W-:-:S07]  /*13b20*/  VIMNMX R2, R2, R3, !PT ;  /* 0x0000000302027248 */ /* 0x000fce0007fe0100 */
.L_x_1346:
[----:B------:R-:W-:Y:S01]  /*13b30*/  SHF.R.S32.HI R3, RZ, 0x1f, R2 ;  /* 0x0000001fff037819 */ /* 0x000fe20000011402 */
[----:B------:R-:W-:Y:S03]  /*13b40*/  BSSY B0, `(.L_x_1350) ;  /* 0x000002a000007945 */ /* 0x000fe60003800000 */
[----:B------:R-:W-:Y:S02]  /*13b50*/  LEA.HI R3, R3, R2, RZ, 0x6 ;  /* 0x0000000203037211 */ /* 0x000fe400078f30ff */
[----:B------:R-:W-:Y:S02]  /*13b60*/  LOP3.LUT R2, R26, 0xff000000, RZ, 0xc0, !PT ;  /* 0xff0000001a027812 */ /* 0x000fe400078ec0ff */
[----:B------:R-:W-:-:S04]  /*13b70*/  SHF.R.S32.HI R3, RZ, 0x6, R3 ;  /* 0x00000006ff037819 */ /* 0x000fc80000011403 */
[----:B------:R-:W-:Y:S02]  /*13b80*/  VIMNMX R5, RZ, R3, !PT ;  /* 0x00000003ff057248 */ /* 0x000fe40007fe0100 */
[----:B------:R-:W-:Y:S02]  /*13b90*/  SHF.R.U32.HI R3, RZ, 0x8, R2 ;  /* 0x00000008ff037819 */ /* 0x000fe40000011602 */
[----:B------:R-:W-:Y:S02]  /*13ba0*/  ISETP.GT.AND P0, PT, R0, R5, PT ;  /* 0x000000050000720c */ /* 0x000fe40003f04270 */
[----:B------:R-:W-:-:S04]  /*13bb0*/  LOP3.LUT R2, R26, 0xff0000, RZ, 0xc0, !PT ;  /* 0x00ff00001a027812 */ /* 0x000fc800078ec0ff */
[----:B------:R-:W-:Y:S01]  /*13bc0*/  LEA.HI R2, R2, R3, RZ, 0x10 ;  /* 0x0000000302027211 */ /* 0x000fe200078f80ff */
[----:B------:R-:W-:-:S03]  /*13bd0*/  IMAD.MOV.U32 R3, RZ, RZ, RZ ;  /* 0x000000ffff037224 */ /* 0x000fc600078e00ff */
[----:B------:R-:W-:-:S03]  /*13be0*/  LOP3.LUT R4, R2, 0xff, RZ, 0xc0, !PT ;  /* 0x000000ff02047812 */ /* 0x000fc600078ec0ff */
[----:B------:R-:W-:Y:S05]  /*13bf0*/  @!P0 BRA `(.L_x_1351) ;  /* 0x0000000000788947 */ /* 0x000fea0003800000 */
[----:B------:R-:W-:Y:S01]  /*13c00*/  SHF.R.U32.HI R7, RZ, 0x10, R2 ;  /* 0x00000010ff077819 */ /* 0x000fe20000011602 */
[----:B------:R-:W-:-:S03]  /*13c10*/  IMAD.MOV.U32 R2, RZ, RZ, RZ ;  /* 0x000000ffff027224 */ /* 0x000fc600078e00ff */
[----:B------:R-:W-:-:S13]  /*13c20*/  ISETP.NE.AND P0, PT, R7, RZ, PT ;  /* 0x000000ff0700720c */ /* 0x000fda0003f05270 */
[----:B------:R-:W0:Y:S02]  /*13c30*/  @!P0 LDC R7, c[0x0][0x9f0] ;  /* 0x00027c00ff078b82 */ /* 0x000e240000000800 */
[----:B0-----:R-:W-:Y:S02]  /*13c40*/  IABS R6, R7 ;  /* 0x0000000700067213 */ /* 0x001fe40000000000 */
[----:B------:R-:W-:Y:S02]  /*13c50*/  IADD3 R8, R7, -0x1, R0 ;  /* 0xffffffff07087810 */ /* 0x000fe40007ffe000 */
[----:B------:R-:W0:Y:S03]  /*13c60*/  I2F.RP R9, R6 ;  /* 0x0000000600097306 */ /* 0x000e260000209400 */
[----:B------:R-:W-:-:S05]  /*13c70*/  IMAD.IADD R8, R8, 0x1, -R5 ;  /* 0x0000000108087824 */ /* 0x000fca00078e0a05 */
[----:B------:R-:W-:-:S04]  /*13c80*/  LOP3.LUT R10, R8, R7, RZ, 0x3c, !PT ;  /* 0x00000007080a7212 */ /* 0x000fc800078e3cff */
[----:B------:R-:W-:Y:S01]  /*13c90*/  ISETP.GE.AND P2, PT, R10, RZ, PT ;  /* 0x000000ff0a00720c */ /* 0x000fe20003f46270 */
[----:B0-----:R-:W0:Y:S02]  /*13ca0*/  MUFU.RCP R9, R9 ;  /* 0x0000000900097308 */ /* 0x001e240000001000 */
[----:B0-----:R-:W-:-:S06]  /*13cb0*/  VIADD R3, R9, 0xffffffe ;  /* 0x0ffffffe09037836 */ /* 0x001fcc0000000000 */
[----:B------:R-:W0:Y:S02]  /*13cc0*/  F2I.FTZ.U32.TRUNC.NTZ R3, R3 ;  /* 0x0000000300037305 */ /* 0x000e24000021f000 */
[----:B0-----:R-:W-:-:S04]  /*13cd0*/  IMAD.MOV R11, RZ, RZ, -R3 ;  /* 0x000000ffff0b7224 */ /* 0x001fc800078e0a03 */
        /* <DEDUP_REMOVED lines=16> */
.L_x_1351:
[----:B------:R-:W-:Y:S05]  /*13de0*/  BSYNC B0 ;  /* 0x0000000000007941 */ /* 0x000fea0003800000 */
.L_x_1350:
[-C--:B------:R-:W-:Y:S01]  /*13df0*/  IMAD R2, R4, R3.reuse, R5 ;  /* 0x0000000304027224 */ /* 0x080fe200078e0205 */
        /* <DEDUP_REMOVED lines=23> */
.L_x_1353:
        /* <DEDUP_REMOVED lines=20> */
.L_x_1356:
[----:B------:R-:W-:Y:S05]  /*140b0*/  BSYNC B6 ;  /* 0x0000000000067941 */ /* 0x000fea0003800000 */
.L_x_1355:
        /* <DEDUP_REMOVED lines=20> */
.L_x_1359:
        /* <DEDUP_REMOVED lines=15> */
.L_x_1358:
[----:B------:R-:W-:Y:S05]  /*142f0*/  BSYNC B6 ;  /* 0x0000000000067941 */ /* 0x000fea0003800000 */
.L_x_1357:
[----:B------:R-:W-:Y:S01]  /*14300*/  ULDC.64 UR4, c[0x0][0x9f8] ;  /* 0x00027e0000047ab9 */ /* 0x000fe20000000a00 */
[----:B------:R-:W-:Y:S01]  /*14310*/  IMAD.MOV.U32 R18, RZ, RZ, R30 ;  /* 0x000000ffff127224 */ /* 0x000fe200078e001e */
[----:B------:R-:W-:Y:S01]  /*14320*/  ISETP.NE.U32.AND P0, PT, RZ, UR4, PT ;  /* 0x00000004ff007c0c */ /* 0x000fe2000bf05070 */
[----:B------:R-:W-:Y:S01]  /*14330*/  IMAD.MOV.U32 R30, RZ, RZ, R27 ;  /* 0x000000ffff1e7224 */ /* 0x000fe200078e001b */
[----:B------:R-:W-:Y:S01]  /*14340*/  ULDC UR4, c[0x0][0x2f4] ;  /* 0x0000bd0000047ab9 */ /* 0x000fe20000000800 */
[----:B------:R-:W0:Y:S01]  /*14350*/  LDC R10, c[0x0][0x430] ;  /* 0x00010c00ff0a7b82 */ /* 0x000e220000000800 */
[----:B------:R-:W-:-:S13]  /*14360*/  ISETP.NE.AND.EX P0, PT, RZ, UR5, PT, P0 ;  /* 0x00000005ff007c0c */ /* 0x000fda000bf05300 */
[----:B------:R-:W1:Y:S01]  /*14370*/  @P0 LDC.64 R2, c[0x0][0x9f8] ;  /* 0x00027e00ff020b82 */ /* 0x000e620000000a00 */
[----:B------:R-:W-:Y:S02]  /*14380*/  ISETP.GE.AND P2, PT, R37, UR4, PT ;  /* 0x0000000425007c0c */ /* 0x000fe4000bf46270 */
[----:B------:R-:W-:Y:S01]  /*14390*/  LOP3.LUT R16, R16, 0xffffffef, RZ, 0xc0, !PT ;  /* 0xffffffef10107812 */ /* 0x000fe200078ec0ff */
[----:B-1----:R-:W-:-:S05]  /*143a0*/  @P0 IMAD.WIDE R2, R27, 0x4, R2 ;  /* 0x000000041b020825 */ /* 0x002fca00078e0202 */
[----:B------:R1:W5:Y:S01]  /*143b0*/  @P0 LDG.E R30, desc[UR36][R2.64] ;  /* 0x00000024021e0981 */ /* 0x000362000c1e1900 */
[----:B------:R-:W-:Y:S01]  /*143c0*/  ISETP.GE.AND P0, PT, R33, UR4, PT ;  /* 0x0000000421007c0c */ /* 0x000fe2000bf06270 */
[----:B------:R-:W-:Y:S01]  /*143d0*/  UMOV UR5, 0xffffffff ;  /* 0xffffffff00057882 */ /* 0x000fe20000000000 */
[----:B------:R-:W-:Y:S01]  /*143e0*/  ISETP.GE.AND P1, PT, R36, UR4, PT ;  /* 0x0000000424007c0c */ /* 0x000fe2000bf26270 */
[----:B------:R-:W-:-:S10]  /*143f0*/  VIADD R7, R18, 0xffffffff ;  /* 0xffffffff12077836 */ /* 0x000fd40000000000 */
        /* <DEDUP_REMOVED lines=8> */
[----:B01----:R-:W-:Y:S06]  /*14480*/  BRA.DIV UR5, `(.L_x_1360) ;  /* 0x00000046054c7947 */ /* 0x003fec000b800000 */
.L_x_1428:
[----:B------:R-:W0:Y:S01]  /*14490*/  S2R R0, SR_TID.X ;  /* 0x0000000000007919 */ /* 0x000e220000002100 */
[----:B------:R-:W-:Y:S02]  /*144a0*/  ISETP.NE.AND P1, PT, R10, 0x1, PT ;  /* 0x000000010a00780c */ /* 0x000fe40003f25270 */
[----:B-----5:R-:W-:Y:S01]  /*144b0*/  SHF.R.S32.HI R11, RZ, 0x1f, R30 ;  /* 0x0000001fff0b7819 */ /* 0x020fe2000001141e */
[----:B------:R-:W1:Y:S01]  /*144c0*/  S2R R9, SR_TID.X ;  /* 0x0000000000097919 */ /* 0x000e620000002100 */
[----:B------:R-:W-:-:S03]  /*144d0*/  LOP3.LUT R16, R16, 0xffffffbf, RZ, 0xc0, !PT ;  /* 0xffffffbf10107812 */ /* 0x000fc600078ec0ff */
[----:B------:R2:W-:Y:S06]  /*144e0*/  STL [R1+0xc], R11 ;  /* 0x00000c0b01007387 */ /* 0x0005ec0000100800 */
[----:B------:R-:W3:Y:S01]  /*144f0*/  @P1 LDC R5, c[0x0][0x434] ;  /* 0x00010d00ff051b82 */ /* 0x000ee20000000800 */
[----:B------:R-:W-:Y:S02]  /*14500*/  @P1 LOP3.LUT R16, R16, 0x40, RZ, 0xfc, !PT ;  /* 0x0000004010101812 */ /* 0x000fe400078efcff */
[----:B0-----:R-:W-:Y:S01]  /*14510*/  LOP3.LUT R0, R0, 0x7f, RZ, 0xc0, !PT ;  /* 0x0000007f00007812 */ /* 0x001fe200078ec0ff */
[----:B-1----:R-:W-:-:S03]  /*14520*/  IMAD.SHL.U32 R9, R9, 0x10, RZ ;  /* 0x0000001009097824 */ /* 0x002fc600078e00ff */
[----:B------:R-:W-:-:S04]  /*14530*/  SHF.R.U32.HI R0, RZ, 0x3, R0 ;  /* 0x00000003ff007819 */ /* 0x000fc80000011600 */
[----:B------:R-:W-:Y:S02]  /*14540*/  LOP3.LUT R9, R0, 0x70, R9, 0xf8, !PT ;  /* 0x0000007000097812 */ /* 0x000fe400078ef809 */
[----:B------:R-:W0:Y:S03]  /*14550*/  @P1 LDC R0, c[0x0][0x438] ;  /* 0x00010e00ff001b82 */ /* 0x000e260000000800 */
[----:B------:R-:W-:-:S05]  /*14560*/  IMAD R6, R7, 0x40, R9 ;  /* 0x0000004007067824 */ /* 0x000fca00078e0209 */
[C---:B------:R-:W-:Y:S01]  /*14570*/  ISETP.GE.AND P0, PT, R6.reuse, R23, PT ;  /* 0x000000170600720c */ /* 0x040fe20003f06270 */
[----:B------:R-:W-:-:S03]  /*14580*/  IMAD.IADD R6, R6, 0x1, R19 ;  /* 0x0000000106067824 */ /* 0x000fc600078e0213 */
[----:B------:R-:W-:Y:S01]  /*14590*/  ISETP.GT.U32.OR P0, PT, R9, 0x3f, P0 ;  /* 0x0000003f0900780c */ /* 0x000fe20000704470 */
[----:B---3--:R-:W-:-:S04]  /*145a0*/  @P1 IMAD.HI.U32 R5, R6, R5, RZ ;  /* 0x0000000506051227 */ /* 0x008fc800078e00ff */
[----:B------:R-:W-:Y:S01]  /*145b0*/  IMAD.MOV.U32 R8, RZ, RZ, R6 ;  /* 0x000000ffff087224 */ /* 0x000fe200078e0006 */
[----:B0-----:R-:W-:-:S07]  /*145c0*/  @P1 SHF.R.U32.HI R8, RZ, R0, R5 ;  /* 0x00000000ff081219 */ /* 0x001fce0000011605 */
[----:B------:R-:W0:Y:S01]  /*145d0*/  @!P0 LDC.64 R2, c[0x0][0x428] ;  /* 0x00010a00ff028b82 */ /* 0x000e220000000a00 */
[--C-:B------:R-:W-:Y:S01]  /*145e0*/  @!P0 SHF.R.S32.HI R5, RZ, 0x1f, R8.reuse ;  /* 0x0000001fff058819 */ /* 0x100fe20000011408 */
[----:B------:R-:W-:Y:S02]  /*145f0*/  @!P0 IMAD.MOV.U32 R4, RZ, RZ, R8 ;  /* 0x000000ffff048224 */ /* 0x000fe400078e0008 */
[-C--:B0-----:R-:W-:Y:S02]  /*14600*/  @!P0 IMAD R0, R11, R2.reuse, RZ ;  /* 0x000000020b008224 */ /* 0x081fe400078e02ff */
[----:B------:R-:W-:-:S04]  /*14610*/  @!P0 IMAD.WIDE.U32 R4, R30, R2, R4 ;  /* 0x000000021e048225 */ /* 0x000fc800078e0004 */
[----:B------:R-:W-:Y:S02]  /*14620*/  @!P0 IMAD R0, R30, R3, R0 ;  /* 0x000000031e008224 */ /* 0x000fe400078e0200 */
[----:B------:R-:W0:Y:S02]  /*14630*/  @!P0 LDC.64 R2, c[0x0][0x418] ;  /* 0x00010600ff028b82 */ /* 0x000e240000000a00 */
[----:B------:R-:W-:Y:S01]  /*14640*/  @!P0 IMAD.IADD R0, R5, 0x1, R0 ;  /* 0x0000000105008824 */ /* 0x000fe200078e0200 */
[----:B------:R-:W-:Y:S02]  /*14650*/  LOP3.LUT R16, R16, 0xffffffdf, RZ, 0xc0, !PT ;  /* 0xffffffdf10107812 */ /* 0x000fe400078ec0ff */
[----:B0-----:R-:W-:-:S04]  /*14660*/  @!P0 LEA R2, P1, R4, R2, 0x2 ;  /* 0x0000000204028211 */ /* 0x001fc800078210ff */
[----:B------:R-:W-:Y:S01]  /*14670*/  @!P0 LEA.HI.X R3, R4, R3, R0, 0x2, P1 ;  /* 0x0000000304038211 */ /* 0x000fe200008f1400 */
[----:B------:R-:W-:Y:S02]  /*14680*/  IMAD.U32 R4, RZ, RZ, UR38 ;  /* 0x00000026ff047e24 */ /* 0x000fe4000f8e00ff */
[----:B------:R-:W-:-:S03]  /*14690*/  IMAD.MOV.U32 R0, RZ, RZ, RZ ;  /* 0x000000ffff007224 */ /* 0x000fc600078e00ff */
[----:B------:R-:W-:-:S03]  /*146a0*/  ISETP.NE.AND P2, PT, R4, 0x3, PT ;  /* 0x000000030400780c */ /* 0x000fc60003f45270 */
[----:B------:R2:W5:Y:S01]  /*146b0*/  @!P0 LDG.E R0, desc[UR36][R2.64] ;  /* 0x0000002402008981 */ /* 0x000562000c1e1900 */
[----:B------:R-:W-:Y:S01]  /*146c0*/  ISETP.GT.U32.AND P0, PT, R9, 0x3f, PT ;  /* 0x0000003f0900780c */ /* 0x000fe20003f04070 */
[----:B------:R-:W-:Y:S01]  /*146d0*/  IMAD.MOV R5, RZ, RZ, -R8 ;  /* 0x000000ffff057224 */ /* 0x000fe200078e0a08 */
[----:B------:R-:W-:Y:S01]  /*146e0*/  LOP3.LUT R26, R26, 0xffff, RZ, 0xc0, !PT ;  /* 0x0000ffff1a1a7812 */ /* 0x000fe200078ec0ff */
[----:B------:R-:W-:Y:S02]  /*146f0*/  IMAD.MOV.U32 R23, RZ, RZ, R7 ;  /* 0x000000ffff177224 */ /* 0x000fe400078e0007 */
[----:B------:R-:W-:-:S04]  /*14700*/  IMAD R5, R10, R5, R6 ;  /* 0x000000050a057224 */ /* 0x000fc800078e0206 */
[----:B------:R-:W-:-:S04]  /*14710*/  @P2 LOP3.LUT R16, R16, 0x20, RZ, 0xfc, !PT ;  /* 0x0000002010102812 */ /* 0x000fc800078efcff */
[----:B------:R-:W-:-:S04]  /*14720*/  LOP3.LUT R16, R16, 0xfffffffe, RZ, 0xc0, !PT ;  /* 0xfffffffe10107812 */ /* 0x000fc800078ec0ff */
[----:B------:R-:W-:Y:S01]  /*14730*/  @P0 LOP3.LUT R16, R16, 0x1, RZ, 0xfc, !PT ;  /* 0x0000000110100812 */ /* 0x000fe200078efcff */
[----:B--2---:R-:W-:Y:S06]  /*14740*/  @!P2 BRA `(.L_x_1361) ;  /* 0x000000000004a947 */ /* 0x004fec0003800000 */
[----:B------:R-:W-:Y:S01]  /*14750*/  BPT.TRAP 0x1 ;  /* 0x000000040000795c */ /* 0x000fe20000300000 */
.L_x_1361:
        /* <DEDUP_REMOVED lines=23> */
.L_x_1429:
[----:B------:R-:W-:Y:S05]  /*148d0*/  BSYNC B0 ;  /* 0x0000000000007941 */ /* 0x000fea0003800000 */
.L_x_1362:
[----:B------:R-:W2:Y:S01]  /*148e0*/  LDL R10, [R1] ;  /* 0x00000000010a7983 */ /* 0x000ea20000100800 */
[----:B------:R-:W-:Y:S01]  /*148f0*/  ULDC.64 UR4, c[0x0][0x300] ;  /* 0x0000c00000047ab9 */ /* 0x000fe20000000a00 */
[----:B------:R-:W-:Y:S01]  /*14900*/  ULDC.64 UR6, c[0x0][0x2e8] ;  /* 0x0000ba0000067ab9 */ /* 0x000fe20000000a00 */
[----:B------:R-:W-:Y:S01]  /*14910*/  IMAD R6, R6, UR4, RZ ;  /* 0x0000000406067c24 */ /* 0x000fe2000f8e02ff */
[----:B------:R-:W1:Y:S01]  /*14920*/  S2R R9, SR_TID.X ;  /* 0x0000000000097919 */ /* 0x000e620000002100 */
[C---:B0-----:R-:W-:Y:S01]  /*14930*/  IMAD.WIDE.U32 R2, R5.reuse, UR4, RZ ;  /* 0x0000000405027c25 */ /* 0x041fe2000f8e00ff */
[C---:B------:R-:W-:Y:S02]  /*14940*/  LOP3.LUT P5, RZ, R16.reuse, 0x10, RZ, 0xc0, !PT ;  /* 0x0000001010ff7812 */ /* 0x040fe400078ac0ff */
[C---:B------:R-:W-:Y:S01]  /*14950*/  LOP3.LUT P4, RZ, R16.reuse, 0x8, RZ, 0xc0, !PT ;  /* 0x0000000810ff7812 */ /* 0x040fe2000788c0ff */
[----:B------:R-:W-:Y:S01]  /*14960*/  IMAD R6, R5, UR5, R6 ;  /* 0x0000000505067c24 */ /* 0x000fe2000f8e0206 */
[----:B------:R-:W-:Y:S01]  /*14970*/  ULDC.64 UR4, c[0x0][0x310] ;  /* 0x0000c40000047ab9 */ /* 0x000fe20000000a00 */
[----:B------:R-:W-:Y:S01]  /*14980*/  LOP3.LUT P3, RZ, R16, 0x4, RZ, 0xc0, !PT ;  /* 0x0000000410ff7812 */ /* 0x000fe2000786c0ff */
[----:B------:R-:W-:Y:S01]  /*14990*/  IMAD R8, R8, UR4, RZ ;  /* 0x0000000408087c24 */ /* 0x000fe2000f8e02ff */
[----:B------:R-:W-:Y:S01]  /*149a0*/  LOP3.LUT P2, RZ, R16, 0x2, RZ, 0xc0, !PT ;  /* 0x0000000210ff7812 */ /* 0x000fe2000784c0ff */
[----:B------:R-:W-:-:S02]  /*149b0*/  IMAD.IADD R3, R3, 0x1, R6 ;  /* 0x0000000103037824 */ /* 0x000fc400078e0206 */
        /* <DEDUP_REMOVED lines=17> */
[----:B------:R-:W-:-:S03]  /*14ad0*/  @P0 IMAD R9, R5, 0x2, R17 ;  /* 0x0000000205090824 */ /* 0x000fc600078e0211 */
[----:B------:R-:W1:Y:S04]  /*14ae0*/  SHFL.IDX PT, R2, R6, RZ, 0x181f ;  /* 0x00181fff06027589 */ /* 0x000e6800000e0000 */
        /* <DEDUP_REMOVED lines=31> */
.L_x_1439:
[----:B------:R-:W-:-:S13]  /*14ce0*/  ISETP.GE.AND P0, PT, R7, 0x31, PT ;  /* 0x000000310700780c */ /* 0x000fda0003f06270 */
[----:B0-----:R-:W-:Y:S01]  /*14cf0*/  @P0 LEA R2, P1, R33, R0, 0x1 ;  /* 0x0000000021020211 */ /* 0x001fe200078208ff */
[----:B------:R-:W-:-:S04]  /*14d00*/  @P0 IMAD R5, R5, 0x2, R17 ;  /* 0x0000000205050824 */ /* 0x000fc800078e0211 */
[----:B--2---:R-:W-:-:S05]  /*14d10*/  @P0 IMAD.X R3, RZ, RZ, R8, P1 ;  /* 0x000000ffff030224 */ /* 0x004fca00008e0608 */
[----:B------:R-:W-:Y:S01]  /*14d20*/  @!PT LDS RZ, [RZ] ;  /* 0x00000000fffff984 */ /* 0x000fe20000000800 */
[----:B------:R-:W-:Y:S01]  /*14d30*/  @!PT LDS RZ, [RZ] ;  /* 0x00000000fffff984 */ /* 0x000fe20000000800 */
[----:B------:R-:W-:Y:S01]  /*14d40*/  @!PT LDS RZ, [RZ] ;  /* 0x00000000fffff984 */ /* 0x000fe20000000800 */
[----:B------:R0:W-:Y:S04]  /*14d50*/  @P0 LDGSTS.E.BYPASS.LTC128B.128 [R5+0x21c00], desc[UR36][R2.64], !P5 ;  /* 0x21c0000002050fae */ /* 0x0001e8000e901d64 */
[----:B------:R0:W-:Y:S04]  /*14d60*/  @P0 LDGSTS.E.BYPASS.LTC128B.128 [R5+0x23c00], desc[UR36][R2.64+0x80], !P4 ;  /* 0x23c0008002050fae */ /* 0x0001e8000e101d64 */
[----:B------:R0:W-:Y:S04]  /*14d70*/  @P0 LDGSTS.E.BYPASS.LTC128B.128 [R5+0x25c00], desc[UR36][R2.64+0x100], !P3 ;  /* 0x25c0010002050fae */ /* 0x0001e8000d901d64 */
[----:B------:R0:W-:Y:S01]  /*14d80*/  @P0 LDGSTS.E.BYPASS.LTC128B.128 [R5+0x27c00], desc[UR36][R2.64+0x180], !P2 ;  /* 0x27c0018002050fae */ /* 0x0001e2000d101d64 */
[----:B------:R-:W-:Y:S01]  /*14d90*/  PLOP3.LUT P0, PT, PT, PT, PT, 0x80, 0x0 ;  /* 0x000000000000781c */ /* 0x000fe20003f0f070 */
[----:B------:R-:W-:-:S12]  /*14da0*/  NOP ;  /* 0x0000000000007918 */ /* 0x000fd80000000000 */
.L_x_1365:
        /* <DEDUP_REMOVED lines=10> */
.L_x_1366:
[----:B------:R1:W-:Y:S02]  /*14e50*/  SYNCS.ARRIVE.TRANS64.A1T0 RZ, [R4+URZ+0x30830], RZ ;  /* 0x030830ff04ff79a7 */ /* 0x0003e4000810003f */
[----:B------:R-:W-:Y:S05]  /*14e60*/  WARPSYNC.ALL ;  /* 0x0000000000007948 */ /* 0x000fea0003800000 */
[----:B------:R-:W-:Y:S01]  /*14e70*/  ULDC.64 UR4, c[0x0][0x298] ;  /* 0x0000a60000047ab9 */ /* 0x000fe20000000a00 */
[----:B0-----:R-:W-:Y:S01]  /*14e80*/  VIADD R2, R17, 0x10400 ;  /* 0x0001040011027836 */ /* 0x001fe20000000000 */
[----:B------:R-:W-:Y:S01]  /*14e90*/  SHF.R.S32.HI R0, RZ, 0x1f, R35 ;  /* 0x0000001fff007819 */ /* 0x000fe20000011423 */
[----:B------:R-:W-:Y:S01]  /*14ea0*/  IMAD.WIDE.U32 R6, R35, UR4, RZ ;  /* 0x0000000423067c25 */ /* 0x000fe2000f8e00ff */
[----:B------:R-:W-:Y:S01]  /*14eb0*/  BSSY B6, `(.L_x_1367) ;  /* 0x0000018000067945 */ /* 0x000fe20003800000 */
[----:B------:R-:W-:Y:S01]  /*14ec0*/  BAR.SYNC.DEFER_BLOCKING 0x8, 0x180 ;  /* 0x0206000000007b1d */ /* 0x000fe20000010000 */
[----:B------:R-:W-:Y:S01]  /*14ed0*/  LOP3.LUT P0, RZ, R2, 0x3ff, RZ, 0xc0, !PT ;  /* 0x000003ff02ff7812 */ /* 0x000fe2000780c0ff */
[----:B------:R-:W-:-:S04]  /*14ee0*/  IMAD R0, R0, UR4, RZ ;  /* 0x0000000400007c24 */ /* 0x000fc8000f8e02ff */
[----:B------:R-:W-:Y:S01]  /*14ef0*/  IMAD R0, R35, UR5, R0 ;  /* 0x0000000523007c24 */ /* 0x000fe2000f8e0200 */
[----:B------:R0:W-:Y:S03]  /*14f00*/  STL.64 [R1+0x18], R6 ;  /* 0x0000180601007387 */ /* 0x0001e60000100a00 */
[----:B------:R-:W-:-:S04]  /*14f10*/  IMAD.IADD R35, R7, 0x1, R0 ;  /* 0x0000000107237824 */ /* 0x000fc800078e0200 */
[----:B------:R-:W-:Y:S05]  /*14f20*/  @!P0 BRA `(.L_x_1368) ;  /* 0x0000000000408947 */ /* 0x000fea0003800000 */
[----:B------:R-:W-:Y:S01]  /*14f30*/  MOV R2, 0x0 ;  /* 0x0000000000027802 */ /* 0x000fe20000000f00 */
[----:B------:R-:W-:Y:S01]  /*14f40*/  ULDC.64 UR6, c[0x4][0x138] ;  /* 0x01004e0000067ab9 */ /* 0x000fe20000000a00 */
[----:B------:R-:W-:Y:S01]  /*14f50*/  ULDC.64 UR8, c[0x4][0x140] ;  /* 0x0100500000087ab9 */ /* 0x000fe20000000a00 */
[----:B------:R-:W-:Y:S01]  /*14f60*/  ULDC.64 UR4, c[0x4][0xb0] ;  /* 0x01002c0000047ab9 */ /* 0x000fe20000000a00 */
[----:B-1----:R-:W-:Y:S02]  /*14f70*/  IMAD.U32 R4, RZ, RZ, UR6 ;  /* 0x00000006ff047e24 */ /* 0x002fe4000f8e00ff */
[----:B------:R-:W1:Y:S01]  /*14f80*/  LDC.64 R2, c[0x4][R2] ;  /* 0x0100000002027b82 */ /* 0x000e620000000a00 */
[----:B------:R-:W-:Y:S02]  /*14f90*/  IMAD.U32 R5, RZ, RZ, UR7 ;  /* 0x00000007ff057e24 */ /* 0x000fe4000f8e00ff */
[----:B0-----:R-:W-:Y:S02]  /*14fa0*/  IMAD.U32 R6, RZ, RZ, UR8 ;  /* 0x00000008ff067e24 */ /* 0x001fe4000f8e00ff */
[----:B------:R-:W-:-:S02]  /*14fb0*/  IMAD.U32 R7, RZ, RZ, UR9 ;  /* 0x00000009ff077e24 */ /* 0x000fc4000f8e00ff */
[----:B------:R-:W-:Y:S02]  /*14fc0*/  IMAD.U32 R10, RZ, RZ, UR4 ;  /* 0x00000004ff0a7e24 */ /* 0x000fe4000f8e00ff */
[----:B------:R-:W-:Y:S02]  /*14fd0*/  IMAD.U32 R11, RZ, RZ, UR5 ;  /* 0x00000005ff0b7e24 */ /* 0x000fe4000f8e00ff */
[----:B------:R-:W-:Y:S02]  /*14fe0*/  IMAD.MOV.U32 R8, RZ, RZ, 0x70 ;  /* 0x00000070ff087424 */ /* 0x000fe400078e00ff */
[----:B------:R-:W-:Y:S02]  /*14ff0*/  IMAD.MOV.U32 R12, RZ, RZ, 0x1 ;  /* 0x00000001ff0c7424 */ /* 0x000fe400078e00ff */
[----:B------:R-:W-:-:S07]  /*15000*/  IMAD.MOV.U32 R13, RZ, RZ, RZ ;  /* 0x000000ffff0d7224 */ /* 0x000fce00078e00ff */
[----:B------:R-:W-:-:S07]  /*15010*/  LEPC R20, `(.L_x_1368) ;  /* 0x000000001014794e */ /* 0x000fce0000000000 */
[----:B-1----:R-:W-:Y:S05]  /*15020*/  CALL.ABS.NOINC R2 ;  /* 0x0000000002007343 */ /* 0x002fea0003c00000 */
.L_x_1368:
[----:B------:R-:W-:Y:S05]  /*15030*/  BSYNC B6 ;  /* 0x0000000000067941 */ /* 0x000fea0003800000 */
.L_x_1367:
[----:B------:R-:W2:Y:S01]  /*15040*/  LDL.LU.64 R20, [R1+0x18] ;  /* 0x0000180001147983 */ /* 0x000ea20000300a00 */
[----:B------:R-:W-:Y:S01]  /*15050*/  LOP3.LUT P6, RZ, R16, 0x100, RZ, 0xc0, !PT ;  /* 0x0000010010ff7812 */ /* 0x000fe200078cc0ff */
[----:B------:R-:W-:Y:S01]  /*15060*/  IMAD.MOV.U32 R3, RZ, RZ, R35 ;  /* 0x000000ffff037224 */ /* 0x000fe200078e0023 */
[----:B------:R-:W-:Y:S01]  /*15070*/  SHF.R.S32.HI R0, RZ, 0x1f, R27 ;  /* 0x0000001fff007819 */ /* 0x000fe2000001141b */
[----:B------:R-:W-:Y:S01]  /*15080*/  ULDC.64 UR4, c[0x0][0x2d8] ;  /* 0x0000b60000047ab9 */ /* 0x000fe20000000a00 */
[----:B-1----:R-:W-:Y:S01]  /*15090*/  SEL R4, R27, RZ, !P6 ;  /* 0x000000ff1b047207 */ /* 0x002fe20007000000 */
[----:B------:R-:W-:Y:S01]  /*150a0*/  ULDC.64 UR6, c[0x0][0x2e0] ;  /* 0x0000b80000067ab9 */ /* 0x000fe20000000a00 */
[----:B------:R-:W-:-:S05]  /*150b0*/  SEL R0, R0, RZ, !P6 ;  /* 0x000000ff00007207 */ /* 0x000fca0007000000 */
[----:B------:R-:W-:-:S04]  /*150c0*/  IMAD R0, R0, UR6, RZ ;  /* 0x0000000600007c24 */ /* 0x000fc8000f8e02ff */
[----:B------:R-:W-:Y:S02]  /*150d0*/  IMAD R5, R4, UR7, R0 ;  /* 0x0000000704057c24 */ /* 0x000fe4000f8e0200 */
[----:B--2---:R-:W-:Y:S01]  /*150e0*/  IMAD.MOV.U32 R2, RZ, RZ, R20 ;  /* 0x000000ffff027224 */ /* 0x004fe200078e0014 */
[----:B------:R-:W1:Y:S01]  /*150f0*/  LDC R21, c[0x0][0x448] ;  /* 0x00011200ff157b82 */ /* 0x000e620000000800 */
[----:B------:R-:W2:Y:S02]  /*15100*/  S2R R20, SR_TID.X ;  /* 0x0000000000147919 */ /* 0x000ea40000002100 */
[----:B------:R-:W-:-:S04]  /*15110*/  IMAD.WIDE.U32 R2, R26, UR4, R2 ;  /* 0x000000041a027c25 */ /* 0x000fc8000f8e0002 */
[----:B------:R-:W-:Y:S01]  /*15120*/  IMAD R3, R26, UR5, R3 ;  /* 0x000000051a037c24 */ /* 0x000fe2000f8e0203 */
[----:B------:R-:W-:Y:S01]  /*15130*/  ULDC.64 UR4, c[0x0][0x2d0] ;  /* 0x0000b40000047ab9 */ /* 0x000fe20000000a00 */
[----:B------:R-:W-:-:S04]  /*15140*/  IMAD.WIDE.U32 R2, R4, UR6, R2 ;  /* 0x0000000604027c25 */ /* 0x000fc8000f8e0002 */
[----:B------:R-:W-:Y:S02]  /*15150*/  IMAD.IADD R3, R3, 0x1, R5 ;  /* 0x0000000103037824 */ /* 0x000fe400078e0205 */
[----:B------:R-:W3:Y:S01]  /*15160*/  LDC R5, c[0x0][0x448] ;  /* 0x00011200ff057b82 */ /* 0x000ee20000000800 */
[----:B-1----:R-:W-:Y:S02]  /*15170*/  ISETP.NE.AND P6, PT, R21, 0x1, PT ;  /* 0x000000011500780c */ /* 0x002fe40003fc5270 */
[----:B--2---:R-:W-:-:S04]  /*15180*/  LOP3.LUT R20, R20, 0x7f, RZ, 0xc0, !PT ;  /* 0x0000007f14147812 */ /* 0x004fc800078ec0ff */
[----:B------:R-:W-:-:S07]  /*15190*/  SHF.R.U32.HI R21, RZ, 0x3, R20 ;  /* 0x00000003ff157819 */ /* 0x000fce0000011614 */
[----:B0-----:R-:W0:Y:S01]  /*151a0*/  @P6 LDC R7, c[0x0][0x44c] ;  /* 0x00011300ff076b82 */ /* 0x001e220000000800 */
[----:B------:R-:W1:Y:S07]  /*151b0*/  S2R R20, SR_TID.X ;  /* 0x0000000000147919 */ /* 0x000e6e0000002100 */
[----:B------:R-:W2:Y:S01]  /*151c0*/  @P6 LDC R6, c[0x0][0x450] ;  /* 0x00011400ff066b82 */ /* 0x000ea20000000800 */
[----:B-1----:R-:W-:-:S05]  /*151d0*/  IMAD.SHL.U32 R20, R20, 0x10, RZ ;  /* 0x0000001014147824 */ /* 0x002fca00078e00ff */
[----:B------:R-:W-:-:S05]  /*151e0*/  LOP3.LUT R20, R21, 0x70, R20, 0xf8, !PT ;  /* 0x0000007015147812 */ /* 0x000fca00078ef814 */
[----:B------:R-:W-:Y:S02]  /*151f0*/  IMAD.IADD R4, R20, 0x1, R25 ;  /* 0x0000000114047824 */ /* 0x000fe400078e0219 */
[----:B------:R-:W1:Y:S02]  /*15200*/  S2R R20, SR_TID.X ;  /* 0x0000000000147919 */ /* 0x000e640000002100 */
[----:B0-----:R-:W-:-:S04]  /*15210*/  @P6 IMAD.HI.U32 R7, R4, R7, RZ ;  /* 0x0000000704076227 */ /* 0x001fc800078e00ff */
[----:B------:R-:W-:Y:S01]  /*15220*/  IMAD.MOV.U32 R0, RZ, RZ, R4 ;  /* 0x000000ffff007224 */ /* 0x000fe200078e0004 */
[----:B--2---:R-:W-:-:S05]  /*15230*/  @P6 SHF.R.U32.HI R0, RZ, R6, R7 ;  /* 0x00000006ff006219 */ /* 0x004fca0000011607 */
[----:B------:R-:W-:Y:S02]  /*15240*/  IMAD.MOV R6, RZ, RZ, -R0 ;  /* 0x000000ffff067224 */ /* 0x000fe400078e0a00 */
[----:B------:R-:W-:-:S04]  /*15250*/  IMAD.WIDE.U32 R2, R0, UR4, R2 ;  /* 0x0000000400027c25 */ /* 0x000fc8000f8e0002 */
[----:B---3--:R-:W-:Y:S01]  /*15260*/  IMAD R4, R5, R6, R4 ;  /* 0x0000000605047224 */ /* 0x008fe200078e0204 */
[----:B------:R-:W-:-:S05]  /*15270*/  SHF.R.S32.HI R6, RZ, 0x1f, R0 ;  /* 0x0000001fff067819 */ /* 0x000fca0000011400 */
[----:B------:R-:W-:-:S04]  /*15280*/  IMAD R6, R6, UR4, RZ ;  /* 0x0000000406067c24 */ /* 0x000fc8000f8e02ff */
[----:B------:R-:W-:Y:S01]  /*15290*/  IMAD R7, R0, UR5, R6 ;  /* 0x0000000500077c24 */ /* 0x000fe2000f8e0206 */
[----:B------:R-:W-:Y:S01]  /*152a0*/  SHF.R.S32.HI R0, RZ, 0x1f, R4 ;  /* 0x0000001fff007819 */ /* 0x000fe20000011404 */
[----:B------:R-:W-:Y:S02]  /*152b0*/  ULDC.64 UR4, c[0x0][0x2c8] ;  /* 0x0000b20000047ab9 */ /* 0x000fe40000000a00 */
[----:B------:R-:W-:Y:S01]  /*152c0*/  IMAD.IADD R3, R3, 0x1, R7 ;  /* 0x0000000103037824 */ /* 0x000fe200078e0207 */
[----:B-1----:R-:W-:Y:S01]  /*152d0*/  LOP3.LUT R20, R20, 0x7f, RZ, 0xc0, !PT ;  /* 0x0000007f14147812 */ /* 0x002fe200078ec0ff */
[----:B------:R-:W-:Y:S02]  /*152e0*/  IMAD R7, R0, UR4, RZ ;  /* 0x0000000400077c24 */ /* 0x000fe4000f8e02ff */
[----:B------:R-:W-:Y:S01]  /*152f0*/  IMAD.WIDE.U32 R2, R4, UR4, R2 ;  /* 0x0000000404027c25 */ /* 0x000fe2000f8e0002 */
[----:B------:R-:W-:-:S03]  /*15300*/  SHF.R.U32.HI R8, RZ, 0x3, R20 ;  /* 0x00000003ff087819 */ /* 0x000fc60000011614 */
[----:B------:R-:W-:Y:S01]  /*15310*/  IMAD R0, R4, UR5, R7 ;  /* 0x0000000504007c24 */ /* 0x000fe2000f8e0207 */
[----:B------:R-:W-:Y:S02]  /*15320*/  ULDC.64 UR4, c[0x0][0x280] ;  /* 0x0000a00000047ab9 */ /* 0x000fe40000000a00 */
[C---:B------:R-:W-:Y:S01]  /*15330*/  LEA R4, P0, R2.reuse, UR4, 0x1 ;  /* 0x0000000402047c11 */ /* 0x040fe2000f8008ff */
[----:B------:R-:W-:Y:S01]  /*15340*/  IMAD.IADD R3, R3, 0x1, R0 ;  /* 0x0000000103037824 */ /* 0x000fe200078e0200 */
[----:B------:R-:W-:Y:S02]  /*15350*/  ULDC UR4, c[0x0][0x2b8] ;  /* 0x0000ae0000047ab9 */ /* 0x000fe40000000800 */
[----:B------:R-:W-:Y:S02]  /*15360*/  ISETP.GE.AND P4, PT, R33, UR4, PT ;  /* 0x0000000421007c0c */ /* 0x000fe4000bf86270 */
[----:B------:R-:W-:Y:S01]  /*15370*/  LEA.HI.X R0, R2, UR5, R3, 0x1, P0 ;  /* 0x0000000502007c11 */ /* 0x000fe200080f0c03 */
[----:B------:R-:W-:Y:S01]  /*15380*/  UMOV UR5, 0xffffffff ;  /* 0xffffffff00057882 */ /* 0x000fe20000000000 */
[----:B------:R-:W-:-:S02]  /*15390*/  ISETP.GE.AND P3, PT, R37, UR4, PT ;  /* 0x0000000425007c0c */ /* 0x000fc4000bf66270 */
[----:B------:R-:W-:Y:S02]  /*153a0*/  ISETP.GE.AND P2, PT, R36, UR4, PT ;  /* 0x0000000424007c0c */ /* 0x000fe4000bf46270 */
[----:B------:R-:W-:Y:S01]  /*153b0*/  ISETP.GE.AND P1, PT, R34, UR4, PT ;  /* 0x0000000422007c0c */ /* 0x000fe2000bf26270 */
[----:B------:R-:W-:-:S12]  /*153c0*/  BRA.DIV UR5, `(.L_x_1369) ;  /* 0x0000003e05207947 */ /* 0x000fd8000b800000 */
[----:B------:R-:W0:Y:S01]  /*153d0*/  SHFL.IDX PT, R14, R4, RZ, 0x181f ;  /* 0x00181fff040e7589 */ /* 0x000e2200000e0000 */
[----:B------:R-:W-:Y:S02]  /*153e0*/  IMAD R5, R29, R5, RZ ;  /* 0x000000051d057224 */ /* 0x000fe400078e02ff */
        /* <DEDUP_REMOVED lines=12> */
[----:B------:R-:W-:Y:S01]  /*154b0*/  ISETP.GE.AND P0, PT, R6, R5, PT ;  /* 0x000000050600720c */ /* 0x000fe20003f06270 */
[----:B------:R-:W-:-:S02]  /*154c0*/  VIADD R6, R25, 0x20 ;  /* 0x0000002019067836 */ /* 0x000fc40000000000 */
[----:B-1----:R-:W1:Y:S10]  /*154d0*/  SHFL.IDX PT, R2, R0, 0x1, 0x181f ;  /* 0x00381f0000027f89 */ /* 0x002e7400000e0000 */
[----:B0-----:R-:W-:-:S05]  /*154e0*/  @!P0 LEA R14, P5, R33, R14, 0x1 ;  /* 0x0000000e210e8211 */ /* 0x001fca00078a08ff */
[----:B-1----:R-:W-:Y:S02]  /*154f0*/  @!P0 IMAD.X R7, RZ, RZ, R2, P5 ;  /* 0x000000ffff078224 */ /* 0x002fe400028e0602 */
[----:B------:R-:W-:Y:S02]  /*15500*/  @!P0 IMAD.MOV.U32 R2, RZ, RZ, R14 ;  /* 0x000000ffff028224 */ /* 0x000fe400078e000e */
[----:B------:R-:W-:Y:S01]  /*15510*/  @!P0 IMAD.MOV.U32 R3, RZ, RZ, R7 ;  /* 0x000000ffff038224 */ /* 0x000fe200078e0007 */
        /* <DEDUP_REMOVED lines=53> */
[----:B------:R-:W-:-:S03]  /*15870*/  ISETP.GE.AND P0, PT, R6, R5, PT ;  /* 0x000000050600720c */ /* 0x000fc60003f06270 */
[----:B------:R-:W-:Y:S04]  /*15880*/  SHFL.IDX PT, R6, R0, 0x7, 0x181f ;  /* 0x00f81f0000067f89 */ /* 0x000fe800000e0000 */
[----:B-1----:R-:W1:Y:S06]  /*15890*/  SHFL.IDX PT, R2, R0, 0x6, 0x181f ;  /* 0x00d81f0000027f89 */ /* 0x002e6c00000e0000 */
        /* <DEDUP_REMOVED lines=9> */
.L_x_1456:
[----:B------:R-:W-:Y:S01]  /*15930*/  VIADD R0, R25, 0x70 ;  /* 0x0000007019007836 */ /* 0x000fe20000000000 */
[----:B------:R-:W-:Y:S04]  /*15940*/  BSSY B0, `(.L_x_1370) ;  /* 0x000000c000007945 */ /* 0x000fe80003800000 */
[----:B------:R-:W-:-:S13]  /*15950*/  ISETP.GE.AND P0, PT, R0, R5, PT ;  /* 0x000000050000720c */ /* 0x000fda0003f06270 */
[----:B------:R-:W-:Y:S05]  /*15960*/  @P0 BRA `(.L_x_1371) ;  /* 0x0000000000240947 */ /* 0x000fea0003800000 */
[----:B01----:R-:W-:-:S05]  /*15970*/  LEA R2, P0, R33, R14, 0x1 ;  /* 0x0000000e21027211 */ /* 0x003fca00078008ff */
        /* <DEDUP_REMOVED lines=8> */
.L_x_1371:
[----:B------:R-:W-:Y:S05]  /*15a00*/  BSYNC B0 ;  /* 0x0000000000007941 */ /* 0x000fea0003800000 */
.L_x_1370:
[----:B------:R-:W-:Y:S01]  /*15a10*/  NOP ;  /* 0x0000000000007918 */ /* 0x000fe20000000000 */
[----:B------:R-:W-:-:S13]  /*15a20*/  PLOP3.LUT P0, PT, PT, PT, PT, 0x80, 0x0 ;  /* 0x000000000000781c */ /* 0x000fda0003f0f070 */
.L_x_1372:
[----:B------:R-:W-:Y:S02]  /*15a30*/  PLOP3.LUT P1, PT, P1, P0, PT, 0xa2, 0x0 ;  /* 0x000000000000781c */ /* 0x000fe40000f21472 */
[----:B------:R-:W-:-:S08]  /*15a40*/  @P0 R2UR P1, UR4, R17 ;  /* 0x00000000110402ca */ /* 0x000fd00000020000 */
[----:B------:R-:W-:-:S05]  /*15a50*/  @P0 PLOP3.LUT P0, PT, P1, PT, PT, 0x80, 0x0 ;  /* 0x000000000000081c */ /* 0x000fca0000f0f070 */
[----:B------:R-:W-:Y:S01]  /*15a60*/  @!P1 SYNCS.ARRIVE.TRANS64.RED.A0T1 RZ, [UR4+0x30800], RZ ;  /* 0x030800ffffff99a7 */ /* 0x000fe20008200404 */
[----:B------:R-:W-:Y:S07]  /*15a70*/  @!P1 ARRIVES.LDGSTSBAR.64.TRANSCNT [UR4+0x30800] ;  /* 0x03080000ff0099b0 */ /* 0x000fee0008000a84 */
[----:B------:R-:W-:Y:S05]  /*15a80*/  @P0 BRA.U.ANY `(.L_x_1372) ;  /* 0xfffffffd00e80947 */ /* 0x000fea000393ffff */
[----:B0-2---:R-:W2:Y:S04]  /*15a90*/  LDL.LU R3, [R1+0x20] ;  /* 0x0000200001037983 */ /* 0x005ea80000300800 */
[----:B------:R-:W3:Y:S01]  /*15aa0*/  LDL.LU R2, [R1+0x14] ;  /* 0x0000140001027983 */ /* 0x000ee20000300800 */
[----:B--2---:R-:W-:Y:S02]  /*15ab0*/  VIADD R3, R3, 0x1 ;  /* 0x0000000103037836 */ /* 0x004fe40000000000 */
[----:B---3--:R-:W-:-:S03]  /*15ac0*/  VIADD R7, R2, 0xfffffffe ;  /* 0xfffffffe02077836 */ /* 0x008fc60000000000 */
[----:B------:R0:W-:Y:S01]  /*15ad0*/  STL [R1+0x20], R3 ;  /* 0x0000200301007387 */ /* 0x0001e20000100800 */
[----:B------:R-:W-:-:S04]  /*15ae0*/  LEA.HI R0, R3, R3, RZ, 0x1 ;  /* 0x0000000303007211 */ /* 0x000fc800078f08ff */
[----:B------:R-:W-:-:S05]  /*15af0*/  LOP3.LUT R0, R0, 0xfffffffe, RZ, 0xc0, !PT ;  /* 0xfffffffe00007812 */ /* 0x000fca00078ec0ff */
[----:B------:R-:W-:-:S05]  /*15b00*/  IMAD.IADD R0, R3, 0x1, -R0 ;  /* 0x0000000103007824 */ /* 0x000fca00078e0a00 */
[----:B------:R-:W-:Y:S01]  /*15b10*/  SHF.L.U32 R0, R0, 0x1f, RZ ;  /* 0x0000001f00007819 */ /* 0x000fe200000006ff */
[----:B------:R-:W-:Y:S01]  /*15b20*/  NOP ;  /* 0x0000000000007918 */ /* 0x000fe20000000000 */
[----:B------:R0:W-:Y:S01]  /*15b30*/  SYNCS.ARRIVE.TRANS64.A1T0 RZ, [R17+URZ+0x30800], RZ ;  /* 0x030800ff11ff79a7 */ /* 0x0001e2000810003f */
[----:B------:R-:W-:Y:S01]  /*15b40*/  BSSY B0, `(.L_x_1373) ;  /* 0x0000003000007945 */ /* 0x000fe20003800000 */
[----:B------:R-:W2:Y:S03]  /*15b50*/  SYNCS.PHASECHK.TRANS64.TRYWAIT P0, [R17+URZ+0x30820], R0 ;  /* 0x03082000110075a7 */ /* 0x000ea6000800017f */
[----:B0-2---:R-:W-:Y:S05]  /*15b60*/  @!P0 BRA `(.L_x_1374) ;  /* 0x0000003c00f08947 */ /* 0x005fea0003800000 */
.L_x_1457:
[----:B------:R-:W-:Y:S05]  /*15b70*/  BSYNC B0 ;  /* 0x0000000000007941 */ /* 0x000fea0003800000 */
.L_x_1373:
[----:B------:R-:W2:Y:S01]  /*15b80*/  LDL R2, [R1+0x4] ;  /* 0x0000040001027983 */ /* 0x000ea20000100800 */
[----:B------:R-:W-:Y:S01]  /*15b90*/  BSSY B0, `(.L_x_1375) ;  /* 0x00000fc000007945 */ /* 0x000fe20003800000 */
[----:B--2---:R-:W-:-:S13]  /*15ba0*/  ISETP.GE.AND P0, PT, R7, R2, PT ;  /* 0x000000020700720c */ /* 0x004fda0003f06270 */
[----:B------:R-:W-:Y:S05]  /*15bb0*/  @!P0 BRA `(.L_x_1376) ;  /* 0x0000000c00e48947 */ /* 0x000fea0003800000 */
[----:B------:R-:W-:Y:S01]  /*15bc0*/  ULDC UR4, c[0x0][0x2f4] ;  /* 0x0000bd0000047ab9 */ /* 0x000fe20000000800 */
[----:B------:R-:W-:Y:S01]  /*15bd0*/  IMAD.MOV.U32 R6, RZ, RZ, R22 ;  /* 0x000000ffff067224 */ /* 0x000fe200078e0016 */
[----:B------:R-:W-:Y:S01]  /*15be0*/  ISETP.GE.AND P4, PT, R33, UR4, PT ;  /* 0x0000000421007c0c */ /* 0x000fe2000bf86270 */
[----:B------:R-:W-:Y:S01]  /*15bf0*/  IMAD.MOV.U32 R8, RZ, RZ, R28 ;  /* 0x000000ffff087224 */ /* 0x000fe200078e001c */
[----:B------:R-:W-:Y:S01]  /*15c00*/  ISETP.GE.AND P3, PT, R37, UR4, PT ;  /* 0x0000000425007c0c */ /* 0x000fe2000bf66270 */
[----:B------:R-:W-:Y:S01]  /*15c10*/  IMAD.MOV.U32 R29, RZ, RZ, R23 ;  /* 0x000000ffff1d7224 */ /* 0x000fe200078e0017 */
[----:B------:R-:W-:Y:S02]  /*15c20*/  ISETP.GE.AND P2, PT, R36, UR4, PT ;  /* 0x0000000424007c0c */ /* 0x000fe4000bf46270 */
[----:B------:R-:W-:-:S13]  /*15c30*/  ISETP.GE.AND P1, PT, R34, UR4, PT ;  /* 0x0000000422007c0c */ /* 0x000fda000bf26270 */
.L_x_1389:
[----:B------:R-:W2:Y:S04]  /*15c40*/  LDL R9, [R1+0x8] ;  /* 0x0000080001097983 */ /* 0x000ea80000100800 */
[----:B------:R-:W3:Y:S01]  /*15c50*/  LDL R11, [R1+0xc] ;  /* 0x00000c00010b7983 */ /* 0x000ee20000100800 */
[----:B0-----:R-:W0:Y:S01]  /*15c60*/  S2R R0, SR_TID.X ;  /* 0x0000000000007919 */ /* 0x001e220000002100 */
[----:B------:R-:W4:Y:S01]  /*15c70*/  S2R R3, SR_TID.X ;  /* 0x0000000000037919 */ /* 0x000f220000002100 */
[----:B0-----:R-:W-:-:S04]  /*15c80*/  LOP3.LUT R0, R0, 0x7f, RZ, 0xc0, !PT ;  /* 0x0000007f00007812 */ /* 0x001fc800078ec0ff */
[----:B------:R-:W-:Y:S02]  /*15c90*/  SHF.R.U32.HI R2, RZ, 0x3, R0 ;  /* 0x00000003ff027819 */ /* 0x000fe40000011600 */
[----:B------:R-:W0:Y:S01]  /*15ca0*/  LDC R0, c[0x0][0x430] ;  /* 0x00010c00ff007b82 */ /* 0x000e220000000800 */
[----:B----4-:R-:W-:-:S05]  /*15cb0*/  IMAD.SHL.U32 R3, R3, 0x10, RZ ;  /* 0x0000001003037824 */ /* 0x010fca00078e00ff */
[----:B------:R-:W-:-:S04]  /*15cc0*/  LOP3.LUT R3, R2, 0x70, R3, 0xf8, !PT ;  /* 0x0000007002037812 */ /* 0x000fc800078ef803 */
[----:B------:R-:W-:-:S13]  /*15cd0*/  ISETP.GT.U32.AND P6, PT, R3, 0x3f, PT ;  /* 0x0000003f0300780c */ /* 0x000fda0003fc4070 */
[----:B------:R-:W3:Y:S01]  /*15ce0*/  @!P6 LDC.64 R4, c[0x0][0x428] ;  /* 0x00010a00ff04eb82 */ /* 0x000ee20000000a00 */
[----:B0-----:R-:W-:-:S13]  /*15cf0*/  ISETP.NE.AND P0, PT, R0, 0x1, PT ;  /* 0x000000010000780c */ /* 0x001fda0003f05270 */
[----:B------:R-:W0:Y:S08]  /*15d00*/  @P0 LDC R2, c[0x0][0x434] ;  /* 0x00010d00ff020b82 */ /* 0x000e300000000800 */
[----:B------:R-:W4:Y:S01]  /*15d10*/  @P0 LDC R0, c[0x0][0x438] ;  /* 0x00010e00ff000b82 */ /* 0x000f220000000800 */
[----:B------:R-:W-:Y:S01]  /*15d20*/  LOP3.LUT P5, RZ, R16, 0x20, RZ, 0xc0, !PT ;  /* 0x0000002010ff7812 */ /* 0x000fe200078ac0ff */
[----:B------:R-:W-:Y:S01]  /*15d30*/  VIADD R22, R6, 0x1 ;  /* 0x0000000106167836 */ /* 0x000fe20000000000 */
[----:B------:R-:W-:Y:S05]  /*15d40*/  YIELD ;  /* 0x0000000000007946 */ /* 0x000fea0003800000 */
[----:B------:R-:W-:Y:S01]  /*15d50*/  ULDC UR4, c[0x0][0x430] ;  /* 0x00010c0000047ab9 */ /* 0x000fe20000000800 */
[----:B------:R-:W-:-:S02]  /*15d60*/  IMAD.MOV.U32 R23, RZ, RZ, R7 ;  /* 0x000000ffff177224 */ /* 0x000fc400078e0007 */
[----:B--2---:R-:W-:-:S04]  /*15d70*/  IMAD R9, R7, 0x40, R9 ;  /* 0x0000004007097824 */ /* 0x004fc800078e0209 */
[----:B------:R-:W-:-:S04]  /*15d80*/  IMAD.IADD R9, R3, 0x1, R9 ;  /* 0x0000000103097824 */ /* 0x000fc800078e0209 */
[----:B0-----:R-:W-:-:S04]  /*15d90*/  @P0 IMAD.HI.U32 R3, R9, R2, RZ ;  /* 0x0000000209030227 */ /* 0x001fc800078e00ff */
[----:B------:R-:W-:Y:S01]  /*15da0*/  IMAD.MOV.U32 R10, RZ, RZ, R9 ;  /* 0x000000ffff0a7224 */ /* 0x000fe200078e0009 */
[----:B----4-:R-:W-:Y:S01]  /*15db0*/  @P0 SHF.R.U32.HI R10, RZ, R0, R3 ;  /* 0x00000000ff0a0219 */ /* 0x010fe20000011603 */
[----:B---3--:R-:W-:-:S03]  /*15dc0*/  @!P6 IMAD R0, R11, R4, RZ ;  /* 0x000000040b00e224 */ /* 0x008fc600078e02ff */
[--C-:B------:R-:W-:Y:S01]  /*15dd0*/  @!P6 SHF.R.S32.HI R3, RZ, 0x1f, R10.reuse ;  /* 0x0000001fff03e819 */ /* 0x100fe2000001140a */
[----:B------:R-:W-:Y:S02]  /*15de0*/  @!P6 IMAD.MOV.U32 R2, RZ, RZ, R10 ;  /* 0x000000ffff02e224 */ /* 0x000fe400078e000a */
[C---:B------:R-:W-:Y:S02]  /*15df0*/  @!P6 IMAD R0, R30.reuse, R5, R0 ;  /* 0x000000051e00e224 */ /* 0x040fe400078e0200 */
[----:B------:R-:W-:Y:S02]  /*15e00*/  @!P6 IMAD.WIDE.U32 R2, R30, R4, R2 ;  /* 0x000000041e02e225 */ /* 0x000fe400078e0002 */
[----:B------:R-:W0:Y:S02]  /*15e10*/  @!P6 LDC.64 R4, c[0x0][0x418] ;  /* 0x00010600ff04eb82 */ /* 0x000e240000000a00 */
[----:B------:R-:W-:Y:S01]  /*15e20*/  @!P6 IMAD.IADD R0, R0, 0x1, R3 ;  /* 0x000000010000e824 */ /* 0x000fe200078e0203 */
[----:B0-----:R-:W-:-:S04]  /*15e30*/  @!P6 LEA R4, P0, R2, R4, 0x2 ;  /* 0x000000040204e211 */ /* 0x001fc800078010ff */
[----:B------:R-:W-:Y:S01]  /*15e40*/  @!P6 LEA.HI.X R5, R2, R5, R0, 0x2, P0 ;  /* 0x000000050205e211 */ /* 0x000fe200000f1400 */
[----:B------:R-:W-:Y:S01]  /*15e50*/  IMAD.MOV.U32 R0, RZ, RZ, RZ ;  /* 0x000000ffff007224 */ /* 0x000fe200078e00ff */
[----:B------:R-:W-:Y:S01]  /*15e60*/  ISETP.NE.AND P0, PT, R22, 0x2, PT ;  /* 0x000000021600780c */ /* 0x000fe20003f05270 */
[----:B------:R-:W-:-:S03]  /*15e70*/  IMAD.MOV R2, RZ, RZ, -R10 ;  /* 0x000000ffff027224 */ /* 0x000fc600078e0a0a */
[----:B------:R-:W-:Y:S01]  /*15e80*/  SEL R28, RZ, 0x1, P0 ;  /* 0x00000001ff1c7807 */ /* 0x000fe20000000000 */
[----:B------:R0:W5:Y:S01]  /*15e90*/  @!P6 LDG.E R0, desc[UR36][R4.64] ;  /* 0x000000240400e981 */ /* 0x000162000c1e1900 */
[----:B------:R-:W-:Y:S02]  /*15ea0*/  SEL R22, R22, RZ, P0 ;  /* 0x000000ff16167207 */ /* 0x000fe40000000000 */
[----:B------:R-:W-:Y:S01]  /*15eb0*/  LOP3.LUT R28, R8, R28, RZ, 0x3c, !PT ;  /* 0x0000001c081c7212 */ /* 0x000fe200078e3cff */
[----:B0-----:R-:W-:Y:S01]  /*15ec0*/  IMAD R5, R2, UR4, R9 ;  /* 0x0000000402057c24 */ /* 0x001fe2000f8e0209 */
[----:B------:R-:W-:Y:S06]  /*15ed0*/  @!P5 BRA `(.L_x_1377) ;  /* 0x000000000004d947 */ /* 0x000fec0003800000 */
[----:B------:R-:W-:Y:S01]  /*15ee0*/  BPT.TRAP 0x1 ;  /* 0x000000040000795c */ /* 0x000fe20000300000 */
.L_x_1377:
[----:B------:R-:W-:Y:S01]  /*15ef0*/  IMAD R7, R22, 0x8, R17 ;  /* 0x0000000816077824 */ /* 0x000fe200078e0211 */
[----:B------:R-:W-:Y:S01]  /*15f00*/  SHF.L.U32 R2, R28, 0x1f, RZ ;  /* 0x0000001f1c027819 */ /* 0x000fe200000006ff */
[----:B------:R-:W-:Y:S03]  /*15f10*/  BSSY B1, `(.L_x_1378) ;  /* 0x0000003000017945 */ /* 0x000fe60003800000 */
[----:B------:R-:W0:Y:S02]  /*15f20*/  SYNCS.PHASECHK.TRANS64.TRYWAIT P0, [R7+URZ+0x30840], R2 ;  /* 0x03084002070075a7 */ /* 0x000e24000800017f */
[----:B0-----:R-:W-:Y:S05]  /*15f30*/  @!P0 BRA `(.L_x_1379) ;  /* 0x0000003c00108947 */ /* 0x001fea0003800000 */
.L_x_1458:
[----:B------:R-:W-:Y:S05]  /*15f40*/  BSYNC B1 ;  /* 0x0000000000017941 */ /* 0x000fea0003800000 */
.L_x_1378:
        /* <DEDUP_REMOVED lines=25> */
[----:B------:R-:W2:Y:S01]  /*160e0*/  SHFL.IDX PT, R3, R25, RZ, 0x181f ;  /* 0x00181fff19037589 */ /* 0x000ea200000e0000 */
        /* <DEDUP_REMOVED lines=9> */
[----:B--2---:R-:W-:-:S05]  /*16180*/  IMAD.X R3, RZ, RZ, R3, P0 ;  /* 0x000000ffff037224 */ /* 0x004fca00000e0603 */
        /* <DEDUP_REMOVED lines=15> */
[----:B------:R0:W2:Y:S04]  /*16280*/  SHFL.IDX PT, R35, R25, 0x3, 0x181f ;  /* 0x00781f0019237f89 */ /* 0x0000a800000e0000 */
[----:B------:R-:W-:Y:S01]  /*16290*/  LDGSTS.E.BYPASS.LTC128B.128 [R20+0x21400], desc[UR36][R2.64], !P2 ;  /* 0x2140000002147fae */ /* 0x000fe2000d101d64 */
[----:B------:R-:W-:-:S03]  /*162a0*/  LOP3.LUT P2, RZ, R16, 0x1000, RZ, 0xc0, !PT ;  /* 0x0000100010ff7812 */ /* 0x000fc6000784c0ff */
[----:B------:R-:W-:Y:S01]  /*162b0*/  LDGSTS.E.BYPASS.LTC128B.128 [R20+0x23400], desc[UR36][R2.64+0x80], !P1 ;  /* 0x2340008002147fae */ /* 0x000fe2000c901d64 */
[----:B------:R-:W-:-:S03]  /*162c0*/  LOP3.LUT P1, RZ, R16, 0x800, RZ, 0xc0, !PT ;  /* 0x0000080010ff7812 */ /* 0x000fc6000782c0ff */
[----:B------:R-:W-:Y:S04]  /*162d0*/  LDGSTS.E.BYPASS.LTC128B.128 [R20+0x25400], desc[UR36][R2.64+0x100], !P6 ;  /* 0x2540010002147fae */ /* 0x000fe8000f101d64 */
[----:B------:R3:W-:Y:S04]  /*162e0*/  LDGSTS.E.BYPASS.LTC128B.128 [R20+0x27400], desc[UR36][R2.64+0x180], !P5 ;  /* 0x2740018002147fae */ /* 0x0007e8000e901d64 */
[----:B--23--:R0:W3:Y:S02]  /*162f0*/  SHFL.IDX PT, R2, R10, 0x3, 0x181f ;  /* 0x00781f000a027f89 */ /* 0x00c0e400000e0000 */
.L_x_1468:
[----:B------:R-:W-:Y:S02]  /*16300*/  LOP3.LUT R16, R16, 0xfffff7ff, RZ, 0xc0, !PT ;  /* 0xfffff7ff10107812 */ /* 0x000fe400078ec0ff */
[----:B---3--:R-:W-:Y:S02]  /*16310*/  IADD3 R2, P0, R2, R4, RZ ;  /* 0x0000000402027210 */ /* 0x008fe40007f1e0ff */
        /* <DEDUP_REMOVED lines=15> */
.L_x_1381:
        /* <DEDUP_REMOVED lines=10> */
.L_x_1382:
[----:B------:R3:W-:Y:S01]  /*164b0*/  SYNCS.ARRIVE.TRANS64.A1T0 RZ, [R7+URZ+0x30830], RZ ;  /* 0x030830ff07ff79a7 */ /* 0x0007e2000810003f */
[----:B------:R-:W-:Y:S05]  /*164c0*/  @!P6 BRA `(.L_x_1383) ;  /* 0x000000000004e947 */ /* 0x000fea0003800000 */
[----:B------:R-:W-:Y:S01]  /*164d0*/  BPT.TRAP 0x1 ;  /* 0x000000040000795c */ /* 0x000fe20000300000 */
.L_x_1383:
[----:B--2---:R-:W-:Y:S01]  /*164e0*/  SHF.L.U32 R2, R8, 0x1f, RZ ;  /* 0x0000001f08027819 */ /* 0x004fe200000006ff */
[----:B---3--:R-:W-:Y:S01]  /*164f0*/  IMAD R7, R6, 0x8, R17 ;  /* 0x0000000806077824 */ /* 0x008fe200078e0211 */
[----:B------:R-:W-:Y:S03]  /*16500*/  BSSY B1, `(.L_x_1384) ;  /* 0x0000003000017945 */ /* 0x000fe60003800000 */
[----:B------:R-:W2:Y:S02]  /*16510*/  SYNCS.PHASECHK.TRANS64.TRYWAIT P0, [R7+URZ+0x30860], R2 ;  /* 0x03086002070075a7 */ /* 0x000ea4000800017f */
[----:B--2---:R-:W-:Y:S05]  /*16520*/  @!P0 BRA `(.L_x_1385) ;  /* 0x0000003c001c8947 */ /* 0x004fea0003800000 */
.L_x_1469:
[----:B------:R-:W-:Y:S05]  /*16530*/  BSYNC B1 ;  /* 0x0000000000017941 */ /* 0x000fea0003800000 */
.L_x_1384:
[----:B------:R-:W3:Y:S01]  /*16540*/  LDL R8, [R1] ;  /* 0x0000000001087983 */ /* 0x000ee20000100800 */
[----:B------:R-:W4:Y:S01]  /*16550*/  S2R R3, SR_TID.X ;  /* 0x0000000000037919 */ /* 0x000f220000002100 */
[----:B------:R-:W-:Y:S01]  /*16560*/  UMOV UR4, 0xffffffff ;  /* 0xffffffff00047882 */ /* 0x000fe20000000000 */
[----:B------:R-:W-:Y:S01]  /*16570*/  IMAD R6, R6, 0x4000, R31 ;  /* 0x0000400006067824 */ /* 0x000fe200078e021f */
[----:B----4-:R-:W-:-:S04]  /*16580*/  LOP3.LUT R3, R3, 0x7f, RZ, 0xc0, !PT ;  /* 0x0000007f03037812 */ /* 0x010fc800078ec0ff */
[----:B------:R-:W-:Y:S01]  /*16590*/  SHF.R.U32.HI R3, RZ, 0x3, R3 ;  /* 0x00000003ff037819 */ /* 0x000fe20000011603 */
[----:B---3--:R-:W-:-:S04]  /*165a0*/  IMAD R8, R29, -0x40, R8 ;  /* 0xffffffc01d087824 */ /* 0x008fc800078e0208 */
[----:B------:R-:W-:Y:S01]  /*165b0*/  IMAD.IADD R8, R8, 0x1, -R3 ;  /* 0x0000000108087824 */ /* 0x000fe200078e0a03 */
[----:B------:R-:W-:Y:S06]  /*165c0*/  BRA.DIV UR4, `(.L_x_1386) ;  /* 0x0000003e04087947 */ /* 0x000fec000b800000 */
[----:B--2---:R-:W2:Y:S01]  /*165d0*/  SHFL.IDX PT, R2, R18, RZ, 0x181f ;  /* 0x00181fff12027589 */ /* 0x004ea200000e0000 */
[----:B------:R-:W-:-:S03]  /*165e0*/  IMAD R6, R6, 0x2, R17 ;  /* 0x0000000206067824 */ /* 0x000fc600078e0211 */
[----:B------:R-:W3:Y:S04]  /*165f0*/  SHFL.IDX PT, R3, R19, RZ, 0x181f ;  /* 0x00181fff13037589 */ /* 0x000ee800000e0000 */
[----:B-1----:R-:W-:Y:S01]  /*16600*/  SHFL.IDX PT, R14, R18, 0x3, 0x181f ;  /* 0x00781f00120e7f89 */ /* 0x002fe200000e0000 */
[----:B--2---:R-:W-:-:S05]  /*16610*/  IADD3 R2, P0, R2, R4, RZ ;  /* 0x0000000402027210 */ /* 0x004fca0007f1e0ff */
[----:B---3--:R-:W-:Y:S01]  /*16620*/  IMAD.X R3, RZ, RZ, R3, P0 ;  /* 0x000000ffff037224 */ /* 0x008fe200000e0603 */
        /* <DEDUP_REMOVED lines=8> */
[----:B-1----:R-:W1:Y:S04]  /*166b0*/  SHFL.IDX PT, R2, R18, 0x1, 0x181f ;  /* 0x00381f0012027f89 */ /* 0x002e6800000e0000 */
[----:B------:R-:W2:Y:S01]  /*166c0*/  SHFL.IDX PT, R3, R19, 0x1, 0x181f ;  /* 0x00381f0013037f89 */ /* 0x000ea200000e0000 */
[----:B-1----:R-:W-:-:S05]  /*166d0*/  IADD3 R2, P0, R2, R4, RZ ;  /* 0x0000000402027210 */ /* 0x002fca0007f1e0ff */
[----:B--2---:R-:W-:Y:S01]  /*166e0*/  IMAD.X R3, RZ, RZ, R3, P0 ;  /* 0x000000ffff037224 */ /* 0x004fe200000e0603 */
        /* <DEDUP_REMOVED lines=9> */
[----:B------:R-:W2:Y:S04]  /*16780*/  SHFL.IDX PT, R3, R19, 0x2, 0x181f ;  /* 0x00581f0013037f89 */ /* 0x000ea800000e0000 */
[----:B------:R-:W3:Y:S01]  /*16790*/  SHFL.IDX PT, R19, R19, 0x3, 0x181f ;  /* 0x00781f0013137f89 */ /* 0x000ee200000e0000 */
[----:B-1----:R-:W-:-:S05]  /*167a0*/  IADD3 R2, P0, R2, R4, RZ ;  /* 0x0000000402027210 */ /* 0x002fca0007f1e0ff */
[----:B--2---:R-:W-:Y:S01]  /*167b0*/  IMAD.X R3, RZ, RZ, R3, P0 ;  /* 0x000000ffff037224 */ /* 0x004fe200000e0603 */
[----:B------:R-:W-:-:S13]  /*167c0*/  ISETP.LT.OR P0, PT, R8, 0x21, P4 ;  /* 0x000000210800780c */ /* 0x000fda0002701670 */
[----:B------:R1:W-:Y:S01]  /*167d0*/  LDGSTS.E.BYPASS.LTC128B.128 [R6+0x1400], desc[UR36][R2.64], !P0 ;  /* 0x0140000002067fae */ /* 0x0003e2000c101d64 */
[----:B------:R-:W-:-:S13]  /*167e0*/  ISETP.LT.OR P0, PT, R8, 0x21, P3 ;  /* 0x000000210800780c */ /* 0x000fda0001f01670 */
[----:B------:R1:W-:Y:S01]  /*167f0*/  LDGSTS.E.BYPASS.LTC128B.128 [R6+0x3400], desc[UR36][R2.64+0x80], !P0 ;  /* 0x0340008002067fae */ /* 0x0003e2000c101d64 */
[----:B------:R-:W-:-:S13]  /*16800*/  ISETP.LT.OR P0, PT, R8, 0x21, P2 ;  /* 0x000000210800780c */ /* 0x000fda0001701670 */
[----:B------:R1:W-:Y:S01]  /*16810*/  LDGSTS.E.BYPASS.LTC128B.128 [R6+0x5400], desc[UR36][R2.64+0x100], !P0 ;  /* 0x0540010002067fae */ /* 0x0003e2000c101d64 */
[----:B------:R-:W-:-:S13]  /*16820*/  ISETP.LT.OR P0, PT, R8, 0x21, P1 ;  /* 0x000000210800780c */ /* 0x000fda0000f01670 */
[----:B---3--:R1:W-:Y:S02]  /*16830*/  LDGSTS.E.BYPASS.LTC128B.128 [R6+0x7400], desc[UR36][R2.64+0x180], !P0 ;  /* 0x0740018002067fae */ /* 0x0083e4000c101d64 */
.L_x_1479:
[----:B-12---:R-:W-:Y:S01]  /*16840*/  IADD3 R2, P0, R14, R4, RZ ;  /* 0x000000040e027210 */ /* 0x006fe20007f1e0ff */
        /* <DEDUP_REMOVED lines=16> */
[----:B-1----:R-:W-:Y:S01]  /*16950*/  IMAD.WIDE.U32 R2, R5, UR4, RZ ;  /* 0x0000000405027c25 */ /* 0x002fe2000f8e00ff */
[----:B------:R-:W-:-:S03]  /*16960*/  ULDC.64 UR4, c[0x0][0x338] ;  /* 0x0000ce0000047ab9 */ /* 0x000fc60000000a00 */
[----:B------:R-:W-:Y:S02]  /*16970*/  IMAD.IADD R3, R3, 0x1, R9 ;  /* 0x0000000103037824 */ /* 0x000fe400078e0209 */
[----:B------:R-:W-:Y:S02]  /*16980*/  IMAD R21, R21, UR4, RZ ;  /* 0x0000000415157c24 */ /* 0x000fe4000f8e02ff */
[----:B------:R-:W-:-:S04]  /*16990*/  IMAD.WIDE.U32 R2, R0, UR4, R2 ;  /* 0x0000000400027c25 */ /* 0x000fc8000f8e0002 */
[----:B------:R-:W-:Y:S01]  /*169a0*/  IMAD R21, R0, UR5, R21 ;  /* 0x0000000500157c24 */ /* 0x000fe2000f8e0215 */
[----:B------:R-:W-:Y:S01]  /*169b0*/  ULDC.64 UR4, c[0x0][0x330] ;  /* 0x0000cc0000047ab9 */ /* 0x000fe20000000a00 */
[----:B------:R-:W-:Y:S02]  /*169c0*/  NOP ;  /* 0x0000000000007918 */ /* 0x000fe40000000000 */
[----:B------:R-:W-:Y:S02]  /*169d0*/  IMAD.IADD R3, R3, 0x1, R21 ;  /* 0x0000000103037824 */ /* 0x000fe400078e0215 */
[----:B------:R-:W-:-:S04]  /*169e0*/  IMAD.WIDE.U32 R2, R26, UR4, R2 ;  /* 0x000000041a027c25 */ /* 0x000fc8000f8e0002 */
[----:B------:R-:W-:Y:S01]  /*169f0*/  IMAD R3, R26, UR5, R3 ;  /* 0x000000051a037c24 */ /* 0x000fe2000f8e0203 */
[----:B------:R-:W-:-:S04]  /*16a00*/  LEA R18, P0, R2, UR6, 0x1 ;  /* 0x0000000602127c11 */ /* 0x000fc8000f8008ff */
[----:B------:R-:W-:Y:S02]  /*16a10*/  LEA.HI.X R19, R2, UR7, R3, 0x1, P0 ;  /* 0x0000000702137c11 */ /* 0x000fe400080f0c03 */
[----:B------:R-:W-:-:S13]  /*16a20*/  PLOP3.LUT P0, PT, PT, PT, PT, 0x80, 0x0 ;  /* 0x000000000000781c */ /* 0x000fda0003f0f070 */
.L_x_1387:
        /* <DEDUP_REMOVED lines=10> */
.L_x_1388:
[----:B------:R-:W2:Y:S01]  /*16ad0*/  LDL R0, [R1+0x4] ;  /* 0x0000040001007983 */ /* 0x000ea20000100800 */
[----:B------:R1:W-:Y:S01]  /*16ae0*/  SYNCS.ARRIVE.TRANS64.A1T0 RZ, [R7+URZ+0x30850], RZ ;  /* 0x030850ff07ff79a7 */ /* 0x0003e2000810003f */
[----:B------:R-:W-:Y:S02]  /*16af0*/  IMAD.MOV.U32 R6, RZ, RZ, R22 ;  /* 0x000000ffff067224 */ /* 0x000fe400078e0016 */
[----:B------:R-:W-:Y:S02]  /*16b00*/  IMAD.MOV.U32 R8, RZ, RZ, R28 ;  /* 0x000000ffff087224 */ /* 0x000fe400078e001c */
[----:B------:R-:W-:Y:S02]  /*16b10*/  IMAD.MOV.U32 R29, RZ, RZ, R23 ;  /* 0x000000ffff1d7224 */ /* 0x000fe400078e0017 */
[C---:B-1----:R-:W-:Y:S01]  /*16b20*/  VIADD R7, R23.reuse, 0xffffffff ;  /* 0xffffffff17077836 */ /* 0x042fe20000000000 */
[----:B--2---:R-:W-:-:S13]  /*16b30*/  ISETP.GT.AND P0, PT, R23, R0, PT ;  /* 0x000000001700720c */ /* 0x004fda0003f04270 */
[----:B------:R-:W-:Y:S05]  /*16b40*/  @P0 BRA `(.L_x_1389) ;  /* 0xfffffff0003c0947 */ /* 0x000fea000383ffff */
.L_x_1376:
[----:B------:R-:W-:Y:S05]  /*16b50*/  BSYNC B0 ;  /* 0x0000000000007941 */ /* 0x000fea0003800000 */
.L_x_1375:
[----:B0-----:R-:W0:Y:S01]  /*16b60*/  S2R R0, SR_TID.X ;  /* 0x0000000000007919 */ /* 0x001e220000002100 */
[----:B------:R-:W-:Y:S01]  /*16b70*/  BSSY B0, `(.L_x_1390) ;  /* 0x0000010000007945 */ /* 0x000fe20003800000 */
[----:B0-----:R-:W-:-:S04]  /*16b80*/  LOP3.LUT R0, R0, 0x7f, RZ, 0xc0, !PT ;  /* 0x0000007f00007812 */ /* 0x001fc800078ec0ff */
[----:B------:R-:W-:-:S13]  /*16b90*/  ISETP.NE.AND P0, PT, R0, RZ, PT ;  /* 0x000000ff0000720c */ /* 0x000fda0003f05270 */
[----:B------:R-:W-:Y:S05]  /*16ba0*/  @P0 BRA `(.L_x_1391) ;  /* 0x0000000000300947 */ /* 0x000fea0003800000 */
[----:B------:R-:W0:Y:S01]  /*16bb0*/  S2R R5, SR_LANEID ;  /* 0x0000000000057919 */ /* 0x000e220000000000 */
[----:B------:R-:W-:Y:S01]  /*16bc0*/  VOTEU.ANY UR4, UPT, PT ;  /* 0x0000000000047886 */ /* 0x000fe200038e0100 */
[----:B------:R-:W2:Y:S01]  /*16bd0*/  LDC.64 R2, c[0x0][0xc60] ;  /* 0x00031800ff027b82 */ /* 0x000ea20000000a00 */
[----:B------:R-:W0:Y:S02]  /*16be0*/  FLO.U32 R0, UR4 ;  /* 0x0000000400007d00 */ /* 0x000e2400080e0000 */
[----:B0-----:R-:W-:-:S06]  /*16bf0*/  ISETP.EQ.U32.AND P0, PT, R0, R5, PT ;  /* 0x000000050000720c */ /* 0x001fcc0003f02070 */
[----:B------:R-:W2:Y:S07]  /*16c00*/  POPC R5, UR4 ;  /* 0x0000000400057d09 */ /* 0x000eae0008000000 */
[----:B--2---:R-:W2:Y:S01]  /*16c10*/  @P0 ATOMG.E.ADD.STRONG.GPU PT, R3, desc[UR36][R2.64], R5 ;  /* 0x00000005020309a8 */ /* 0x004ea200081ee1e4 */
[----:B------:R-:W0:Y:S02]  /*16c20*/  S2R R4, SR_LTMASK ;  /* 0x0000000000047919 */ /* 0x000e240000003900 */
[----:B0-----:R-:W-:-:S04]  /*16c30*/  LOP3.LUT R4, R4, UR4, RZ, 0xc0, !PT ;  /* 0x0000000404047c12 */ /* 0x001fc8000f8ec0ff */
[----:B------:R-:W0:Y:S01]  /*16c40*/  POPC R7, R4 ;  /* 0x0000000400077309 */ /* 0x000e220000000000 */
[----:B--2---:R-:W0:Y:S02]  /*16c50*/  SHFL.IDX PT, R0, R3, R0, 0x1f ;  /* 0x00001f0003007589 */ /* 0x004e2400000e0000 */
[----:B0-----:R-:W-:-:S07]  /*16c60*/  IADD3 R24, R0, UR39, R7 ;  /* 0x0000002700187c10 */ /* 0x001fce000fffe007 */
.L_x_1391:
[----:B------:R-:W-:Y:S05]  /*16c70*/  BSYNC B0 ;  /* 0x0000000000007941 */ /* 0x000fea0003800000 */
.L_x_1390:
[----:B------:R-:W-:-:S13]  /*16c80*/  LOP3.LUT P0, RZ, R16, 0x20, RZ, 0xc0, !PT ;  /* 0x0000002010ff7812 */ /* 0x000fda000780c0ff */
[----:B------:R-:W-:Y:S05]  /*16c90*/  @!P0 BRA `(.L_x_1392) ;  /* 0x0000000000048947 */ /* 0x000fea0003800000 */
[----:B------:R-:W-:Y:S01]  /*16ca0*/  BPT.TRAP 0x1 ;  /* 0x000000040000795c */ /* 0x000fe20000300000 */
.L_x_1392:
[----:B------:R-:W2:Y:S01]  /*16cb0*/  LDL.LU R2, [R1] ;  /* 0x0000000001027983 */ /* 0x000ea20000300800 */
[----:B------:R-:W-:Y:S01]  /*16cc0*/  IMAD R0, R22, 0x8, R17 ;  /* 0x0000000816007824 */ /* 0x000fe200078e0211 */
[----:B------:R-:W-:Y:S01]  /*16cd0*/  SHF.L.U32 R3, R28, 0x1f, RZ ;  /* 0x0000001f1c037819 */ /* 0x000fe200000006ff */
[----:B------:R-:W-:Y:S03]  /*16ce0*/  BSSY B0, `(.L_x_1393) ;  /* 0x0000004000007945 */ /* 0x000fe60003800000 */
[----:B------:R-:W0:Y:S01]  /*16cf0*/  SYNCS.PHASECHK.TRANS64.TRYWAIT P0, [R0+URZ+0x30860], R3 ;  /* 0x03086003000075a7 */ /* 0x000e22000800017f */
[----:B--2---:R-:W-:Y:S01]  /*16d00*/  IMAD R5, R23, -0x40, R2 ;  /* 0xffffffc017057824 */ /* 0x004fe200078e0202 */
[----:B0-----:R-:W-:Y:S06]  /*16d10*/  @!P0 BRA `(.L_x_1394) ;  /* 0x0000003800ac8947 */ /* 0x001fec0003800000 */
.L_x_1480:
[----:B------:R-:W-:Y:S05]  /*16d20*/  BSYNC B0 ;  /* 0x0000000000007941 */ /* 0x000fea0003800000 */
.L_x_1393:
[----:B------:R-:W2:Y:S01]  /*16d30*/  S2R R2, SR_TID.X ;  /* 0x0000000000027919 */ /* 0x000ea20000002100 */
[----:B------:R-:W-:Y:S01]  /*16d40*/  UMOV UR4, 0xffffffff ;  /* 0xffffffff00047882 */ /* 0x000fe20000000000 */
[----:B------:R-:W-:Y:S01]  /*16d50*/  IMAD R4, R22, 0x4000, R31 ;  /* 0x0000400016047824 */ /* 0x000fe200078e021f */
[----:B--2---:R-:W-:-:S04]  /*16d60*/  LOP3.LUT R2, R2, 0x7f, RZ, 0xc0, !PT ;  /* 0x0000007f02027812 */ /* 0x004fc800078ec0ff */
        /* <DEDUP_REMOVED lines=12> */
[----:B------:R-:W-:Y:S02]  /*16e30*/  ISETP.GE.AND P1, PT, R36, UR4, PT ;  /* 0x0000000424007c0c */ /* 0x000fe4000bf26270 */
[----:B-1----:R-:W-:-:S02]  /*16e40*/  IADD3 R2, P0, R14, R6, RZ ;  /* 0x000000060e027210 */ /* 0x002fc40007f1e0ff */
[----:B------:R-:W1:Y:S03]  /*16e50*/  SHFL.IDX PT, R14, R18, 0x1, 0x181f ;  /* 0x00381f00120e7f89 */ /* 0x000e6600000e0000 */
        /* <DEDUP_REMOVED lines=8> */
[----:B------:R1:W-:Y:S02]  /*16ee0*/  LDGSTS.E.BYPASS.LTC128B.128 [R4+0x6400], desc[UR36][R2.64+0x180], !P4 ;  /* 0x0640018002047fae */ /* 0x0003e4000e101d64 */
[----:B-1----:R-:W-:Y:S02]  /*16ef0*/  IADD3 R2, P4, R14, R6, RZ ;  /* 0x000000060e027210 */ /* 0x002fe40007f9e0ff */
[----:B------:R-:W0:Y:S03]  /*16f00*/  SHFL.IDX PT, R14, R18, 0x2, 0x181f ;  /* 0x00581f00120e7f89 */ /* 0x000e2600000e0000 */
        /* <DEDUP_REMOVED lines=12> */
[----:B------:R0:W3:Y:S03]  /*16fd0*/  SHFL.IDX PT, R14, R18, 0x3, 0x181f ;  /* 0x00781f00120e7f89 */ /* 0x0000e600000e0000 */
        /* <DEDUP_REMOVED lines=8> */
[----:B--23--:R0:W-:Y:S02]  /*17060*/  LDGSTS.E.BYPASS.LTC128B.128 [R4+0x7400], desc[UR36][R2.64+0x180], !P4 ;  /* 0x0740018002047fae */ /* 0x00c1e4000e101d64 */
.L_x_1490:
[C---:B------:R-:W-:Y:S02]  /*17070*/  ISETP.LT.OR P3, PT, R5.reuse, 0x31, P3 ;  /* 0x000000310500780c */ /* 0x040fe40001f61670 */
[C---:B------:R-:W-:Y:S02]  /*17080*/  ISETP.LT.OR P2, PT, R5.reuse, 0x31, P2 ;  /* 0x000000310500780c */ /* 0x040fe40001741670 */
[C---:B------:R-:W-:Y:S02]  /*17090*/  ISETP.LT.OR P1, PT, R5.reuse, 0x31, P1 ;  /* 0x000000310500780c */ /* 0x040fe40000f21670 */
[----:B01----:R-:W-:Y:S02]  /*170a0*/  IADD3 R2, P4, R14, R6, RZ ;  /* 0x000000060e027210 */ /* 0x003fe40007f9e0ff */
        /* <DEDUP_REMOVED lines=11> */
.L_x_1396:
        /* <DEDUP_REMOVED lines=10> */
.L_x_1397:
[----:B------:R1:W-:Y:S01]  /*17200*/  SYNCS.ARRIVE.TRANS64.A1T0 RZ, [R0+URZ+0x30850], RZ ;  /* 0x030850ff00ff79a7 */ /* 0x0003e2000810003f */
[----:B------:R-:W-:-:S05]  /*17210*/  VIADD R22, R22, 0x1 ;  /* 0x0000000116167836 */ /* 0x000fca0000000000 */
[----:B------:R-:W-:-:S04]  /*17220*/  ISETP.NE.AND P0, PT, R22, 0x2, PT ;  /* 0x000000021600780c */ /* 0x000fc80003f05270 */
[----:B0-----:R-:W-:Y:S02]  /*17230*/  SEL R3, RZ, 0x1, P0 ;  /* 0x00000001ff037807 */ /* 0x001fe40000000000 */
[----:B------:R-:W-:Y:S02]  /*17240*/  SEL R22, R22, RZ, P0 ;  /* 0x000000ff16167207 */ /* 0x000fe40000000000 */
[----:B-1----:R-:W-:-:S07]  /*17250*/  LOP3.LUT R28, R28, R3, RZ, 0x3c, !PT ;  /* 0x000000031c1c7212 */ /* 0x002fce00078e3cff */
.L_x_1354:
[----:B------:R-:W-:Y:S05]  /*17260*/  BSYNC B7 ;  /* 0x0000000000077941 */ /* 0x000fea0003800000 */
.L_x_1352:
        /* <DEDUP_REMOVED lines=11> */
.L_x_1398:
        /* <DEDUP_REMOVED lines=43> */
.L_x_1500:
[----:B------:R-:W-:Y:S02]  /*175d0*/  ULDC UR4, c[0x0][0xc38] ;  /* 0x00030e0000047ab9 */ /* 0x000fe40000000800 */
[----:B------:R-:W-:-:S04]  /*175e0*/  IMAD.U32 R5, RZ, RZ, UR4 ;  /* 0x00000004ff057e24 */ /* 0x000fc8000f8e00ff */
[----:B-1----:R-:W-:-:S04]  /*175f0*/  IMAD R14, R14, R5, RZ ;  /* 0x000000050e0e7224 */ /* 0x002fc800078e02ff */
[----:B------:R-:W-:-:S05]  /*17600*/  IMAD.IADD R7, R7, 0x1, R14 ;  /* 0x0000000107077824 */ /* 0x000fca00078e020e */
[----:B------:R-:W-:-:S13]  /*17610*/  ISETP.GT.AND P6, PT, R7, R0, PT ;  /* 0x000000000700720c */ /* 0x000fda0003fc4270 */
[----:B------:R-:W-:Y:S05]  /*17620*/  @P6 BRA `(.L_x_1401) ;  /* 0x0000000000a46947 */ /* 0x000fea0003800000 */
.L_x_1404:
        /* <DEDUP_REMOVED lines=35> */
.L_x_1508:
[----:B------:R-:W-:Y:S02]  /*17860*/  ULDC UR4, c[0x0][0xc38] ;  /* 0x00030e0000047ab9 */ /* 0x000fe40000000800 */
[----:B------:R-:W-:-:S04]  /*17870*/  IMAD.U32 R5, RZ, RZ, UR4 ;  /* 0x00000004ff057e24 */ /* 0x000fc8000f8e00ff */
[----:B-1----:R-:W-:-:S04]  /*17880*/  IMAD R14, R14, R5, RZ ;  /* 0x000000050e0e7224 */ /* 0x002fc800078e02ff */
[----:B------:R-:W-:-:S05]  /*17890*/  IMAD.IADD R7, R14, 0x1, R7 ;  /* 0x000000010e077824 */ /* 0x000fca00078e0207 */
[----:B------:R-:W-:-:S13]  /*178a0*/  ISETP.GT.AND P6, PT, R7, R0, PT ;  /* 0x000000000700720c */ /* 0x000fda0003fc4270 */
[----:B------:R-:W-:Y:S05]  /*178b0*/  @!P6 BRA `(.L_x_1404) ;  /* 0xfffffffc005ce947 */ /* 0x000fea000383ffff */
.L_x_1401:
[----:B------:R-:W-:Y:S01]  /*178c0*/  IMAD.IADD R7, R7, 0x1, -R14 ;  /* 0x0000000107077824 */ /* 0x000fe200078e0a0e */
[----:B------:R-:W-:-:S03]  /*178d0*/  UMOV UR4, 0xffffffff ;  /* 0xffffffff00047882 */ /* 0x000fc60000000000 */
[----:B------:R-:W-:-:S05]  /*178e0*/  IMAD R3, R2, R5, R7 ;  /* 0x0000000502037224 */ /* 0x000fca00078e0207 */
[----:B------:R-:W-:Y:S01]  /*178f0*/  ISETP.GT.AND P6, PT, R3, R0, PT ;  /* 0x000000000300720c */ /* 0x000fe20003fc4270 */
[----:B------:R-:W-:-:S12]  /*17900*/  BRA.DIV UR4, `(.L_x_1405) ;  /* 0x0000003e04547947 */ /* 0x000fd8000b800000 */
[----:B------:R-:W-:-:S04]  /*17910*/  VOTE.ANY R3, PT, !P6 ;  /* 0x0000000000037806 */ /* 0x000fc800070e0100 */
[----:B------:R-:W1:Y:S02]  /*17920*/  POPC R12, R3 ;  /* 0x00000003000c7309 */ /* 0x000e640000000000 */
[----:B-1----:R1:W2:Y:S01]  /*17930*/  SHFL.IDX PT, R25, R25, R12, 0x1f ;  /* 0x00001f0c19197589 */ /* 0x0022a200000e0000 */
[----:B------:R-:W-:-:S03]  /*17940*/  IMAD.IADD R27, R12, 0x1, R27 ;  /* 0x000000010c1b7824 */ /* 0x000fc600078e021b */
[----:B------:R1:W3:Y:S04]  /*17950*/  SHFL.IDX PT, R4, R4, R12, 0x1f ;  /* 0x00001f0c04047589 */ /* 0x0002e800000e0000 */
.L_x_1513:
[----:B------:R-:W-:-:S13]  /*17960*/  ISETP.NE.AND P0, PT, R3, RZ, PT ;  /* 0x000000ff0300720c */ /* 0x000fda0003f05270 */
[----:B------:R-:W-:Y:S05]  /*17970*/  @!P0 BRA `(.L_x_1406) ;  /* 0x0000000000108947 */ /* 0x000fea0003800000 */
[----:B------:R-:W-:Y:S01]  /*17980*/  UMOV UR4, 0xffffffff ;  /* 0xffffffff00047882 */ /* 0x000fe20000000000 */
[----:B-1----:R-:W-:Y:S02]  /*17990*/  VIADD R12, R12, 0xffffffff ;  /* 0xffffffff0c0c7836 */ /* 0x002fe40000000000 */
[----:B------:R-:W-:Y:S05]  /*179a0*/  BRA.DIV UR4, `(.L_x_1407) ;  /* 0x0000003e04887947 */ /* 0x000fea000b800000 */
[----:B------:R4:W1:Y:S02]  /*179b0*/  SHFL.IDX PT, R6, R2, R12, 0x1f ;  /* 0x00001f0c02067589 */ /* 0x00086400000e0000 */
.L_x_1406:
[----:B---3--:R-:W-:Y:S01]  /*179c0*/  ISETP.NE.AND P0, PT, R4, 0x1, PT ;  /* 0x000000010400780c */ /* 0x008fe20003f05270 */
[----:B-1----:R-:W-:-:S04]  /*179d0*/  IMAD R24, R6, R5, R7 ;  /* 0x0000000506187224 */ /* 0x002fc800078e0207 */
[----:B------:R-:W-:-:S08]  /*179e0*/  IMAD.IADD R0, R0, 0x1, -R24 ;  /* 0x0000000100007824 */ /* 0x000fd000078e0a18 */
[----:B------:R-:W-:Y:S05]  /*179f0*/  @!P0 BRA `(.L_x_1408) ;  /* 0x0000000000dc8947 */ /* 0x000fea0003800000 */
[-C--:B--2---:R-:W-:Y:S02]  /*17a00*/  IABS R6, R25.reuse ;  /* 0x0000001900067213 */ /* 0x084fe40000000000 */
[----:B------:R-:W-:Y:S02]  /*17a10*/  IABS R5, R4 ;  /* 0x0000000400057213 */ /* 0x000fe40000000000 */
[----:B------:R-:W1:Y:S08]  /*17a20*/  I2F.RP R7, R6 ;  /* 0x0000000600077306 */ /* 0x000e700000209400 */
[----:B------:R-:W2:Y:S08]  /*17a30*/  I2F.RP R8, R5 ;  /* 0x0000000500087306 */ /* 0x000eb00000209400 */
[----:B-1----:R-:W0:Y:S08]  /*17a40*/  MUFU.RCP R7, R7 ;  /* 0x0000000700077308 */ /* 0x002e300000001000 */
[----:B--2---:R-:W-:Y:S01]  /*17a50*/  MUFU.RCP R8, R8 ;  /* 0x0000000800087308 */ /* 0x004fe20000001000 */
[----:B0---4-:R-:W-:Y:S01]  /*17a60*/  VIADD R2, R7, 0xffffffe ;  /* 0x0ffffffe07027836 */ /* 0x011fe20000000000 */
[----:B------:R-:W-:-:S06]  /*17a70*/  IABS R7, R25 ;  /* 0x0000001900077213 */ /* 0x000fcc0000000000 */
[----:B------:R0:W1:Y:S02]  /*17a80*/  F2I.FTZ.U32.TRUNC.NTZ R3, R2 ;  /* 0x0000000200037305 */ /* 0x000064000021f000 */
[----:B0-----:R-:W-:Y:S02]  /*17a90*/  IMAD.MOV.U32 R2, RZ, RZ, RZ ;  /* 0x000000ffff027224 */ /* 0x001fe400078e00ff */
[----:B-1----:R-:W-:-:S04]  /*17aa0*/  IMAD.MOV R9, RZ, RZ, -R3 ;  /* 0x000000ffff097224 */ /* 0x002fc800078e0a03 */
[----:B------:R-:W-:-:S04]  /*17ab0*/  IMAD R9, R9, R6, RZ ;  /* 0x0000000609097224 */ /* 0x000fc800078e02ff */
[----:B------:R-:W-:Y:S01]  /*17ac0*/  IMAD.HI.U32 R3, R3, R9, R2 ;  /* 0x0000000903037227 */ /* 0x000fe200078e0002 */
        /* <DEDUP_REMOVED lines=15> */
[----:B------:R-:W-:-:S04]  /*17bc0*/  LOP3.LUT R2, R0, R25, RZ, 0x3c, !PT ;  /* 0x0000001900027212 */ /* 0x000fc800078e3cff */
[----:B------:R-:W-:Y:S01]  /*17bd0*/  ISETP.GE.AND P2, PT, R2, RZ, PT ;  /* 0x000000ff0200720c */ /* 0x000fe20003f46270 */
[----:B------:R-:W-:Y:S01]  /*17be0*/  @P0 VIADD R7, R7, 0x1 ;  /* 0x0000000107070836 */ /* 0x000fe20000000000 */
[----:B------:R-:W-:-:S05]  /*17bf0*/  IABS R2, R4 ;  /* 0x0000000400027213 */ /* 0x000fca0000000000 */
[----:B------:R-:W-:-:S06]  /*17c00*/  IMAD.MOV R2, RZ, RZ, -R2 ;  /* 0x000000ffff027224 */ /* 0x000fcc00078e0a02 */
[----:B------:R-:W-:Y:S01]  /*17c10*/  @!P2 IMAD.MOV R7, RZ, RZ, -R7 ;  /* 0x000000ffff07a224 */ /* 0x000fe200078e0a07 */
[----:B------:R-:W-:-:S04]  /*17c20*/  @!P1 LOP3.LUT R7, RZ, R25, RZ, 0x33, !PT ;  /* 0x00000019ff079212 */ /* 0x000fc800078e33ff */
[----:B------:R-:W-:-:S05]  /*17c30*/  IABS R3, R7 ;  /* 0x0000000700037213 */ /* 0x000fca0000000000 */
        /* <DEDUP_REMOVED lines=9> */
[----:B------:R-:W-:-:S04]  /*17cd0*/  IMAD.MOV R2, RZ, RZ, -R7 ;  /* 0x000000ffff027224 */ /* 0x000fc800078e0a07 */
[----:B------:R-:W-:Y:S02]  /*17ce0*/  IMAD R2, R25, R2, R0 ;  /* 0x0000000219027224 */ /* 0x000fe400078e0200 */
        /* <DEDUP_REMOVED lines=8> */
.L_x_1408:
[----:B0---4-:R-:W0:Y:S02]  /*17d70*/  LDC.64 R2, c[0x0][0xc90] ;  /* 0x00032400ff027b82 */ /* 0x011e240000000a00 */
[----:B0-----:R-:W-:-:S05]  /*17d80*/  IMAD.WIDE R2, R27, 0x4, R2 ;  /* 0x000000041b027825 */ /* 0x001fca00078e0202 */
[----:B------:R0:W2:Y:S02]  /*17d90*/  LDG.E R6, desc[UR36][R2.64] ;  /* 0x0000002402067981 */ /* 0x0000a4000c1e1900 */
[----:B0-----:R-:W-:Y:S02]  /*17da0*/  IMAD.MOV.U32 R2, RZ, RZ, RZ ;  /* 0x000000ffff027224 */ /* 0x001fe400078e00ff */
[----:B--2---:R-:W-:-:S05]  /*17db0*/  IMAD R7, R25, R6, RZ ;  /* 0x0000000619077224 */ /* 0x004fca00078e02ff */
[----:B------:R-:W-:-:S04]  /*17dc0*/  IABS R4, R7 ;  /* 0x0000000700047213 */ /* 0x000fc80000000000 */
[----:B------:R-:W0:Y:S08]  /*17dd0*/  I2F.RP R8, R4 ;  /* 0x0000000400087306 */ /* 0x000e300000209400 */
        /* <DEDUP_REMOVED lines=26> */
[----:B------:R-:W-:-:S04]  /*17f80*/  VIADDMNMX R5, R3, R5, R6, PT ;  /* 0x0000000503057246 */ /* 0x000fc80003800106 */
[----:B------:R-:W-:-:S04]  /*17f90*/  IABS R6, R5 ;  /* 0x0000000500067213 */ /* 0x000fc80000000000 */
[----:B------:R-:W0:Y:S08]  /*17fa0*/  I2F.RP R8, R6 ;  /* 0x0000000600087306 */ /* 0x000e300000209400 */
[----:B0-----:R-:W0:Y:S02]  /*17fb0*/  MUFU.RCP R8, R8 ;  /* 0x0000000800087308 */ /* 0x001e240000001000 */
[----:B0-----:R-:W-:Y:S01]  /*17fc0*/  VIADD R3, R8, 0xffffffe ;  /* 0x0ffffffe08037836 */ /* 0x001fe20000000000 */
[----:B------:R-:W-:-:S05]  /*17fd0*/  IABS R8, R5 ;  /* 0x0000000500087213 */ /* 0x000fca0000000000 */
[----:B------:R-:W0:Y:S02]  /*17fe0*/  F2I.FTZ.U32.TRUNC.NTZ R3, R3 ;  /* 0x0000000300037305 */ /* 0x000e24000021f000 */
[----:B0-----:R-:W-:-:S04]  /*17ff0*/  IMAD.MOV R7, RZ, RZ, -R3 ;  /* 0x000000ffff077224 */ /* 0x001fc800078e0a03 */
[----:B------:R-:W-:-:S04]  /*18000*/  IMAD R7, R7, R6, RZ ;  /* 0x0000000607077224 */ /* 0x000fc800078e02ff */
[----:B------:R-:W-:Y:S01]  /*18010*/  IMAD.HI.U32 R2, R3, R7, R2 ;  /* 0x0000000703027227 */ /* 0x000fe200078e0002 */
[----:B------:R-:W-:-:S03]  /*18020*/  IABS R7, R0 ;  /* 0x0000000000077213 */ /* 0x000fc60000000000 */
        /* <DEDUP_REMOVED lines=13> */
[----:B------:R-:W-:Y:S01]  /*18100*/  @!P1 LOP3.LUT R2, RZ, R5, RZ, 0x33, !PT ;  /* 0x00000005ff029212 */ /* 0x000fe200078e33ff */
[----:B------:R-:W-:-:S04]  /*18110*/  IMAD.MOV R5, RZ, RZ, -R5 ;  /* 0x000000ffff057224 */ /* 0x000fc800078e0a05 */
[----:B------:R-:W-:-:S07]  /*18120*/  IMAD R26, R2, R5, R3 ;  /* 0x00000005021a7224 */ /* 0x000fce00078e0203 */
.L_x_1409:
[----:B------:R-:W-:-:S05]  /*18130*/  LOP3.LUT R2, RZ, R2, RZ, 0x33, !PT ;  /* 0x00000002ff027212 */ /* 0x000fca00078e33ff */
[----:B------:R-:W-:Y:S01]  /*18140*/  IMAD.IADD R25, R25, 0x1, R2 ;  /* 0x0000000119197824 */ /* 0x000fe200078e0202 */
[----:B------:R-:W-:Y:S06]  /*18150*/  BRA `(.L_x_1410) ;  /* 0x00000000001c7947 */ /* 0x000fec0003800000 */
.L_x_1402:
[----:B------:R-:W-:Y:S01]  /*18160*/  UMOV UR4, URZ ;  /* 0x0000003f00047c82 */ /* 0x000fe20008000000 */
[----:B------:R-:W-:Y:S01]  /*18170*/  UMOV UR5, URZ ;  /* 0x0000003f00057c82 */ /* 0x000fe20008000000 */
[----:B------:R-:W-:Y:S01]  /*18180*/  ULDC UR6, c[0x0][0xc3c] ;  /* 0x00030f0000067ab9 */ /* 0x000fe20000000800 */
[----:B------:R-:W-:Y:S02]  /*18190*/  IMAD.MOV.U32 R24, RZ, RZ, R0 ;  /* 0x000000ffff187224 */ /* 0x000fe400078e0000 */
[----:B------:R-:W-:Y:S02]  /*181a0*/  IMAD.U32 R25, RZ, RZ, UR4 ;  /* 0x00000004ff197e24 */ /* 0x000fe4000f8e00ff */
[----:B------:R-:W-:Y:S02]  /*181b0*/  IMAD.U32 R26, RZ, RZ, UR5 ;  /* 0x00000005ff1a7e24 */ /* 0x000fe4000f8e00ff */
[----:B------:R-:W-:-:S07]  /*181c0*/  IMAD.U32 R27, RZ, RZ, UR6 ;  /* 0x00000006ff1b7e24 */ /* 0x000fce000f8e00ff */
.L_x_1410:
        /* <DEDUP_REMOVED lines=10> */
.L_x_1399:
[----:B------:R-:W-:Y:S02]  /*18270*/  ULDC UR4, c[0x0][0xc3c] ;  /* 0x00030f0000047ab9 */ /* 0x000fe40000000800 */
[----:B-1----:R-:W-:-:S13]  /*18280*/  ISETP.GE.AND P0, PT, R27, UR4, PT ;  /* 0x000000041b007c0c */ /* 0x002fda000bf06270 */
[----:B------:R-:W-:Y:S05]  /*18290*/  @!P0 BRA `(.L_x_1411) ;  /* 0xffffffb000248947 */ /* 0x000fea000383ffff */
[----:B------:R-:W-:Y:S05]  /*182a0*/  BSYNC B8 ;  /* 0x0000000000087941 */ /* 0x000fea0003800000 */
.L_x_1338:
[----:B------:R-:W3:Y:S01]  /*182b0*/  LDL.LU R0, [R1+0x20] ;  /* 0x0000200001007983 */ /* 0x000ee20000300800 */
[----:B------:R-:W-:Y:S01]  /*182c0*/  BSSY B0, `(.L_x_1412) ;  /* 0x000000b000007945 */ /* 0x000fe20003800000 */
[----:B------:R-:W1:Y:S01]  /*182d0*/  S2R R5, SR_CgaCtaId ;  /* 0x0000000000057919 */ /* 0x000e620000008800 */
[----:B---3--:R-:W-:-:S05]  /*182e0*/  VIADD R0, R0, 0x1 ;  /* 0x0000000100007836 */ /* 0x008fca0000000000 */
[----:B0-----:R-:W-:-:S04]  /*182f0*/  LEA.HI R2, R0, R0, RZ, 0x1 ;  /* 0x0000000000027211 */ /* 0x001fc800078f08ff */
[----:B------:R-:W-:Y:S02]  /*18300*/  LOP3.LUT R3, R2, 0xfffffffe, RZ, 0xc0, !PT ;  /* 0xfffffffe02037812 */ /* 0x000fe400078ec0ff */
[----:B------:R-:W-:-:S03]  /*18310*/  MOV R2, 0x400 ;  /* 0x0000040000027802 */ /* 0x000fc60000000f00 */
[----:B------:R-:W-:Y:S01]  /*18320*/  IMAD.IADD R0, R0, 0x1, -R3 ;  /* 0x0000000100007824 */ /* 0x000fe200078e0a03 */
[----:B-1----:R-:W-:-:S04]  /*18330*/  LEA R7, R5, R2, 0x18 ;  /* 0x0000000205077211 */ /* 0x002fc800078ec0ff */
[----:B------:R-:W-:-:S04]  /*18340*/  SHF.L.U32 R0, R0, 0x1f, RZ ;  /* 0x0000001f00007819 */ /* 0x000fc800000006ff */
[----:B------:R-:W0:Y:S02]  /*18350*/  SYNCS.PHASECHK.TRANS64.TRYWAIT P0, [R7+URZ+0x30820], R0 ;  /* 0x03082000070075a7 */ /* 0x000e24000800017f */
[----:B0-----:R-:W-:Y:S05]  /*18360*/  @!P0 BRA `(.L_x_1413) ;  /* 0x0000003400408947 */ /* 0x001fea0003800000 */
.L_x_1516:
[----:B------:R-:W-:Y:S05]  /*18370*/  BSYNC B0 ;  /* 0x0000000000007941 */ /* 0x000fea0003800000 */
.L_x_1412:
[----:B------:R-:W-:-:S03]  /*18380*/  UMOV UR4, 0xffffffff ;  /* 0xffffffff00047882 */ /* 0x000fc60000000000 */
[----:B------:R-:W-:Y:S05]  /*18390*/  BRA.DIV UR4, `(.L_x_1414) ;  /* 0x0000003604487947 */ /* 0x000fea000b800000 */
[----:B0-----:R-:W0:Y:S02]  /*183a0*/  S2R R0, SR_TID.X ;  /* 0x0000000000007919 */ /* 0x001e240000002100 */
[----:B0-----:R-:W-:-:S04]  /*183b0*/  SHF.R.U32.HI R0, RZ, 0x5, R0 ;  /* 0x00000005ff007819 */ /* 0x001fc80000011600 */
[----:B------:R-:W-:-:S05]  /*183c0*/  LOP3.LUT R0, R0, 0x3, RZ, 0xc0, !PT ;  /* 0x0000000300007812 */ /* 0x000fca00078ec0ff */
[----:B------:R0:W1:Y:S02]  /*183d0*/  SHFL.IDX PT, R14, R0, RZ, 0x1f ;  /* 0x00001fff000e7589 */ /* 0x00006400000e0000 */
.L_x_1519:
[----:B-1----:R-:W-:Y:S01]  /*183e0*/  ISETP.NE.AND P0, PT, R14, RZ, PT ;  /* 0x000000ff0e00720c */ /* 0x002fe20003f05270 */
[----:B------:R-:W-:-:S12]  /*183f0*/  BSSY B0, `(.L_x_1415) ;  /* 0x0000026000007945 */ /* 0x000fd80003800000 */
[----:B------:R-:W-:Y:S05]  /*18400*/  @P0 BRA `(.L_x_1416) ;  /* 0x0000000000900947 */ /* 0x000fea0003800000 */
[----:B------:R-:W-:-:S03]  /*18410*/  UMOV UR4, 0xffffffff ;  /* 0xffffffff00047882 */ /* 0x000fc60000000000 */
[----:B------:R-:W-:Y:S05]  /*18420*/  BRA.DIV UR4, `(.L_x_1417) ;  /* 0x0000003604587947 */ /* 0x000fea000b800000 */
[----:B------:R-:W-:-:S13]  /*18430*/  ELECT P6, URZ, PT ;  /* 0x00000000003f782f */ /* 0x000fda00038c0000 */
.L_x_1522:
[----:B------:R-:W-:Y:S05]  /*18440*/  @!P6 BRA `(.L_x_1416) ;  /* 0x000000000080e947 */ /* 0x000fea0003800000 */
[----:B0-----:R-:W3:Y:S02]  /*18450*/  LDL R0, [R1+0x30] ;  /* 0x0000300001007983 */ /* 0x001ee40000100800 */
[----:B---3--:R-:W-:-:S13]  /*18460*/  R2UR UR4, R0 ;  /* 0x00000000000472ca */ /* 0x008fda00000e0000 */
[----:B------:R-:W-:-:S06]  /*18470*/  ULOP3.LUT UR4, UR4, 0x2, URZ, 0xfc, !UPT ;  /* 0x0000000204047892 */ /* 0x000fcc000f8efc3f */
[----:B------:R-:W-:-:S05]  /*18480*/  IMAD.U32 R0, RZ, RZ, UR4 ;  /* 0x00000004ff007e24 */ /* 0x000fca000f8e00ff */
[----:B------:R-:W-:-:S13]  /*18490*/  ISETP.NE.AND P0, PT, R0, 0x3, PT ;  /* 0x000000030000780c */ /* 0x000fda0003f05270 */
[----:B------:R-:W-:Y:S05]  /*184a0*/  @!P0 BRA `(.L_x_1418) ;  /* 0x0000000000048947 */ /* 0x000fea0003800000 */
[----:B------:R-:W-:Y:S01]  /*184b0*/  BPT.TRAP 0x1 ;  /* 0x000000040000795c */ /* 0x000fe20000300000 */
.L_x_1418:
[----:B------:R-:W-:Y:S01]  /*184c0*/  IMAD R5, R22, 0x8, R7 ;  /* 0x0000000816057824 */ /* 0x000fe200078e0207 */
[----:B------:R-:W-:Y:S01]  /*184d0*/  SHF.L.U32 R0, R28, 0x1f, RZ ;  /* 0x0000001f1c007819 */ /* 0x000fe200000006ff */
[----:B------:R-:W-:-:S03]  /*184e0*/  VIADD R22, R22, 0x1 ;  /* 0x0000000116167836 */ /* 0x000fc60000000000 */
[----:B------:R-:W0:Y:S02]  /*184f0*/  SYNCS.PHASECHK.TRANS64.TRYWAIT P1, [R5+URZ+0x30840], R0 ;  /* 0x03084000050075a7 */ /* 0x000e24000802017f */
[----:B------:R-:W-:-:S04]  /*18500*/  ISETP.NE.AND P2, PT, R22, 0x2, PT ;  /* 0x000000021600780c */ /* 0x000fc80003f45270 */
[----:B------:R-:W-:Y:S01]  /*18510*/  SEL R3, RZ, 0x1, P2 ;  /* 0x00000001ff037807 */ /* 0x000fe20001000000 */
[----:B0-----:R-:W-:Y:S08]  /*18520*/  @!P1 BRA `(.L_x_1419) ;  /* 0x0000003400389947 */ /* 0x001ff00003800000 */
.L_x_1523:
[----:B------:R-:W-:Y:S02]  /*18530*/  SEL R22, R22, RZ, P2 ;  /* 0x000000ff16167207 */ /* 0x000fe40001000000 */
[----:B------:R-:W-:Y:S01]  /*18540*/  LOP3.LUT R2, R28, R3, RZ, 0x3c, !PT ;  /* 0x000000031c027212 */ /* 0x000fe200078e3cff */
[----:B------:R-:W-:Y:S06]  /*18550*/  @!P0 BRA `(.L_x_1420) ;  /* 0x0000000000048947 */ /* 0x000fec0003800000 */
[----:B------:R-:W-:Y:S01]  /*18560*/  BPT.TRAP 0x1 ;  /* 0x000000040000795c */ /* 0x000fe20000300000 */
.L_x_1420:
[----:B------:R-:W-:Y:S01]  /*18570*/  IMAD R3, R22, 0x8, R7 ;  /* 0x0000000816037824 */ /* 0x000fe200078e0207 */
[----:B------:R-:W-:-:S04]  /*18580*/  SHF.L.U32 R2, R2, 0x1f, RZ ;  /* 0x0000001f02027819 */ /* 0x000fc800000006ff */
[----:B------:R-:W1:Y:S02]  /*18590*/  SYNCS.PHASECHK.TRANS64.TRYWAIT P1, [R3+URZ+0x30840], R2 ;  /* 0x03084002030075a7 */ /* 0x000e64000802017f */
[----:B-1----:R-:W-:Y:S05]  /*185a0*/  @!P1 BRA `(.L_x_1421) ;  /* 0x00000034002c9947 */ /* 0x002fea0003800000 */
.L_x_1524:
[----:B------:R-:W-:Y:S05]  /*185b0*/  @!P0 BRA `(.L_x_1422) ;  /* 0x0000000000048947 */ /* 0x000fea0003800000 */
[----:B------:R-:W-:Y:S01]  /*185c0*/  BPT.TRAP 0x1 ;  /* 0x000000040000795c */ /* 0x000fe20000300000 */
.L_x_1422:
[----:B------:R-:W3:Y:S02]  /*185d0*/  SYNCS.PHASECHK.TRANS64.TRYWAIT P1, [R5+URZ+0x30860], R0 ;  /* 0x03086000050075a7 */ /* 0x000ee4000802017f */
[----:B---3--:R-:W-:Y:S05]  /*185e0*/  @!P1 BRA `(.L_x_1423) ;  /* 0x0000003400309947 */ /* 0x008fea0003800000 */
.L_x_1525:
[----:B------:R-:W-:Y:S05]  /*185f0*/  @!P0 BRA `(.L_x_1424) ;  /* 0x0000000000048947 */ /* 0x000fea0003800000 */
[----:B------:R-:W-:Y:S01]  /*18600*/  BPT.TRAP 0x1 ;  /* 0x000000040000795c */ /* 0x000fe20000300000 */
.L_x_1424:
[----:B----4-:R4:W0:Y:S02]  /*18610*/  SYNCS.PHASECHK.TRANS64.TRYWAIT P0, [R3+URZ+0x30860], R2 ;  /* 0x03086002030075a7 */ /* 0x010824000800017f */
[----:B0-----:R-:W-:Y:S05]  /*18620*/  @!P0 NANOSLEEP.SYNCS 0x989680 ;  /* 0x009896800000895d */ /* 0x001fea0003900000 */
[----:B------:R-:W0:Y:S02]  /*18630*/  @!P0 SYNCS.PHASECHK.TRANS64 P0, [R3+URZ+0x30860], R2 ;  /* 0x03086002030085a7 */ /* 0x000e24000800007f */
[----:B0-----:R-:W-:Y:S05]  /*18640*/  @!P0 BRA `(.L_x_1424) ;  /* 0xfffffffc00f08947 */ /* 0x001fea000383ffff */
.L_x_1416:
[----:B------:R-:W-:Y:S05]  /*18650*/  BSYNC B0 ;  /* 0x0000000000007941 */ /* 0x000fea0003800000 */
.L_x_1415:
[----:B------:R-:W-:Y:S05]  /*18660*/  EXIT ;  /* 0x000000000000794d */ /* 0x000fea0003800000 */
.L_x_1229:
[----:B0-----:R-:W-:-:S04]  /*18670*/  IMAD.U32 R3, RZ, RZ, UR40 ;  /* 0x00000028ff037e24 */ /* 0x001fc8000f8e00ff */
[----:B------:R0:W1:Y:S03]  /*18680*/  SYNCS.PHASECHK.TRANS64.TRYWAIT P1, [R3+URZ+0x30800], R0 ;  /* 0x03080000030075a7 */ /* 0x000066000802017f */
[----:B-1----:R-:W-:Y:S05]  /*18690*/  @!P1 NANOSLEEP.SYNCS 0x989680 ;  /* 0x009896800000995d */ /* 0x002fea0003900000 */
[----:B------:R-:W1:Y:S02]  /*186a0*/  @!P1 SYNCS.PHASECHK.TRANS64 P1, [R3+URZ+0x30800], R0 ;  /* 0x03080000030095a7 */ /* 0x000e64000802007f */
[----:B-1----:R-:W-:Y:S05]  /*186b0*/  @!P1 BRA `(.L_x_1229) ;  /* 0xfffffffc00ec9947 */ /* 0x002fea000383ffff */
[----:B------:R-:W-:Y:S05]  /*186c0*/  BRA `(.L_x_1425) ;  /* 0xfffffe9c009c7947 */ /* 0x000fea000383ffff */
.L_x_1233:
[----:B-1----:R1:W2:Y:S02]  /*186d0*/  SYNCS.PHASECHK.TRANS64.TRYWAIT P1, [R3+URZ+0x30830], R0 ;  /* 0x03083000030075a7 */ /* 0x0022a4000802017f */
[----:B--2---:R-:W-:Y:S05]  /*186e0*/  @!P1 NANOSLEEP.SYNCS 0x989680 ;  /* 0x009896800000995d */ /* 0x004fea0003900000 */
[----:B------:R-:W2:Y:S02]  /*186f0*/  @!P1 SYNCS.PHASECHK.TRANS64 P1, [R3+URZ+0x30830], R0 ;  /* 0x03083000030095a7 */ /* 0x000ea4000802007f */
[----:B--2---:R-:W-:Y:S05]  /*18700*/  @!P1 BRA `(.L_x_1233) ;  /* 0xfffffffc00f09947 */ /* 0x004fea000383ffff */
[----:B------:R-:W-:Y:S05]  /*18710*/  BRA `(.L_x_1232) ;  /* 0xfffffe9c00b87947 */ /* 0x000fea000383ffff */
.L_x_1250:
[----:B-1----:R-:W-:-:S04]  /*18720*/  IMAD.U32 R4, RZ, RZ, UR6 ;  /* 0x00000006ff047e24 */ /* 0x002fc8000f8e00ff */
[----:B------:R1:W2:Y:S03]  /*18730*/  SYNCS.PHASECHK.TRANS64.TRYWAIT P1, [R4+URZ+0x30830], R3 ;  /* 0x03083003040075a7 */ /* 0x0002a6000802017f */
[----:B--2---:R-:W-:Y:S05]  /*18740*/  @!P1 NANOSLEEP.SYNCS 0x989680 ;  /* 0x009896800000995d */ /* 0x004fea0003900000 */
[----:B------:R-:W2:Y:S02]  /*18750*/  @!P1 SYNCS.PHASECHK.TRANS64 P1, [R4+URZ+0x30830], R3 ;  /* 0x03083003040095a7 */ /* 0x000ea4000802007f */
[----:B--2---:R-:W-:Y:S05]  /*18760*/  @!P1 BRA `(.L_x_1250) ;  /* 0xfffffffc00ec9947 */ /* 0x004fea000383ffff */
[----:B------:R-:W-:Y:S05]  /*18770*/  BRA `(.L_x_1249) ;  /* 0xfffffec400dc7947 */ /* 0x000fea000383ffff */
.L_x_1254:
[----:B---3--:R-:W-:-:S04]  /*18780*/  IMAD.U32 R2, RZ, RZ, UR5 ;  /* 0x00000005ff027e24 */ /* 0x008fc8000f8e00ff */
[----:B------:R3:W4:Y:S03]  /*18790*/  SYNCS.PHASECHK.TRANS64.TRYWAIT P1, [R2+URZ+0x30850], R0 ;  /* 0x03085000020075a7 */ /* 0x000726000802017f */
[----:B----4-:R-:W-:Y:S05]  /*187a0*/  @!P1 NANOSLEEP.SYNCS 0x989680 ;  /* 0x009896800000995d */ /* 0x010fea0003900000 */
[----:B------:R-:W4:Y:S02]  /*187b0*/  @!P1 SYNCS.PHASECHK.TRANS64 P1, [R2+URZ+0x30850], R0 ;  /* 0x03085000020095a7 */ /* 0x000f24000802007f */
[----:B----4-:R-:W-:Y:S05]  /*187c0*/  @!P1 BRA `(.L_x_1254) ;  /* 0xfffffffc00ec9947 */ /* 0x010fea000383ffff */
[----:B------:R-:W-:Y:S05]  /*187d0*/  BRA `(.L_x_1253) ;  /* 0xfffffed4006c7947 */ /* 0x000fea000383ffff */
.L_x_1273:
[----:B-1----:R-:W-:-:S04]  /*187e0*/  IMAD.U32 R4, RZ, RZ, UR6 ;  /* 0x00000006ff047e24 */ /* 0x002fc8000f8e00ff */
[----:B------:R1:W2:Y:S03]  /*187f0*/  SYNCS.PHASECHK.TRANS64.TRYWAIT P1, [R4+URZ+0x30830], R3 ;  /* 0x03083003040075a7 */ /* 0x0002a6000802017f */
[----:B--2---:R-:W-:Y:S05]  /*18800*/  @!P1 NANOSLEEP.SYNCS 0x989680 ;  /* 0x009896800000995d */ /* 0x004fea0003900000 */
[----:B------:R-:W2:Y:S02]  /*18810*/  @!P1 SYNCS.PHASECHK.TRANS64 P1, [R4+URZ+0x30830], R3 ;  /* 0x03083003040095a7 */ /* 0x000ea4000802007f */
[----:B--2---:R-:W-:Y:S05]  /*18820*/  @!P1 BRA `(.L_x_1273) ;  /* 0xfffffffc00ec9947 */ /* 0x004fea000383ffff */
[----:B------:R-:W-:Y:S05]  /*18830*/  BRA `(.L_x_1272) ;  /* 0xfffffef400007947 */ /* 0x000fea000383ffff */
.L_x_1277:
[----:B---3--:R-:W-:-:S04]  /*18840*/  IMAD.U32 R2, RZ, RZ, UR5 ;  /* 0x00000005ff027e24 */ /* 0x008fc8000f8e00ff */
[----:B------:R3:W4:Y:S03]  /*18850*/  SYNCS.PHASECHK.TRANS64.TRYWAIT P1, [R2+URZ+0x30850], R0 ;  /* 0x03085000020075a7 */ /* 0x000726000802017f */
[----:B----4-:R-:W-:Y:S05]  /*18860*/  @!P1 NANOSLEEP.SYNCS 0x989680 ;  /* 0x009896800000995d */ /* 0x010fea0003900000 */
[----:B------:R-:W4:Y:S02]  /*18870*/  @!P1 SYNCS.PHASECHK.TRANS64 P1, [R2+URZ+0x30850], R0 ;  /* 0x03085000020095a7 */ /* 0x000f24000802007f */
[----:B----4-:R-:W-:Y:S05]  /*18880*/  @!P1 BRA `(.L_x_1277) ;  /* 0xfffffffc00ec9947 */ /* 0x010fea000383ffff */
[----:B------:R-:W-:Y:S05]  /*18890*/  BRA `(.L_x_1276) ;  /* 0xffffff0000907947 */ /* 0x000fea000383ffff */
.L_x_1285:
[----:B-1----:R-:W-:-:S04]  /*188a0*/  IMAD.U32 R4, RZ, RZ, UR5 ;  /* 0x00000005ff047e24 */ /* 0x002fc8000f8e00ff */
[----:B------:R1:W2:Y:S03]  /*188b0*/  SYNCS.PHASECHK.TRANS64.TRYWAIT P1, [R4+URZ+0x30830], R3 ;  /* 0x03083003040075a7 */ /* 0x0002a6000802017f */
[----:B--2---:R-:W-:Y:S05]  /*188c0*/  @!P1 NANOSLEEP.SYNCS 0x989680 ;  /* 0x009896800000995d */ /* 0x004fea0003900000 */
[----:B------:R-:W2:Y:S02]  /*188d0*/  @!P1 SYNCS.PHASECHK.TRANS64 P1, [R4+URZ+0x30830], R3 ;  /* 0x03083003040095a7 */ /* 0x000ea4000802007f */
[----:B--2---:R-:W-:Y:S05]  /*188e0*/  @!P1 BRA `(.L_x_1285) ;  /* 0xfffffffc00ec9947 */ /* 0x004fea000383ffff */
[----:B------:R-:W-:Y:S05]  /*188f0*/  BRA `(.L_x_1284) ;  /* 0xffffff1000287947 */ /* 0x000fea000383ffff */
.L_x_1289:
[----:B---3--:R-:W-:-:S04]  /*18900*/  IMAD.U32 R2, RZ, RZ, UR5 ;  /* 0x00000005ff027e24 */ /* 0x008fc8000f8e00ff */
[----:B------:R3:W4:Y:S03]  /*18910*/  SYNCS.PHASECHK.TRANS64.TRYWAIT P1, [R2+URZ+0x30850], R0 ;  /* 0x03085000020075a7 */ /* 0x000726000802017f */
[----:B----4-:R-:W-:Y:S05]  /*18920*/  @!P1 NANOSLEEP.SYNCS 0x989680 ;  /* 0x009896800000995d */ /* 0x010fea0003900000 */
[----:B------:R-:W4:Y:S02]  /*18930*/  @!P1 SYNCS.PHASECHK.TRANS64 P1, [R2+URZ+0x30850], R0 ;  /* 0x03085000020095a7 */ /* 0x000f24000802007f */
[----:B----4-:R-:W-:Y:S05]  /*18940*/  @!P1 BRA `(.L_x_1289) ;  /* 0xfffffffc00ec9947 */ /* 0x010fea000383ffff */
[----:B------:R-:W-:Y:S05]  /*18950*/  BRA `(.L_x_1288) ;  /* 0xffffff1c00b87947 */ /* 0x000fea000383ffff */
.L_x_1304:
[----:B-1----:R-:W-:-:S04]  /*18960*/  IMAD.U32 R7, RZ, RZ, UR5 ;  /* 0x00000005ff077e24 */ /* 0x002fc8000f8e00ff */
[----:B------:R1:W2:Y:S03]  /*18970*/  SYNCS.PHASECHK.TRANS64.TRYWAIT P1, [R7+URZ+0x30850], R0 ;  /* 0x03085000070075a7 */ /* 0x0002a6000802017f */
[----:B--2---:R-:W-:Y:S05]  /*18980*/  @!P1 NANOSLEEP.SYNCS 0x989680 ;  /* 0x009896800000995d */ /* 0x004fea0003900000 */
[----:B------:R-:W2:Y:S02]  /*18990*/  @!P1 SYNCS.PHASECHK.TRANS64 P1, [R7+URZ+0x30850], R0 ;  /* 0x03085000070095a7 */ /* 0x000ea4000802007f */
[----:B--2---:R-:W-:Y:S05]  /*189a0*/  @!P1 BRA `(.L_x_1304) ;  /* 0xfffffffc00ec9947 */ /* 0x004fea000383ffff */
[----:B------:R-:W-:Y:S05]  /*189b0*/  BRA `(.L_x_1303) ;  /* 0xffffff40007c7947 */ /* 0x000fea000383ffff */
.L_x_1360:
        /* <DEDUP_REMOVED lines=11> */
.L_x_1427:
[----:B------:R-:W-:Y:S05]  /*18a70*/  BSYNC B0 ;  /* 0x0000000000007941 */ /* 0x000fea0003800000 */
.L_x_1426:
[----:B------:R-:W-:Y:S05]  /*18a80*/  BRA `(.L_x_1428) ;  /* 0xffffffb800807947 */ /* 0x000fea000383ffff */
.L_x_1363:
[----:B0-----:R0:W1:Y:S02]  /*18a90*/  SYNCS.PHASECHK.TRANS64.TRYWAIT P0, [R4+URZ+0x30840], R2 ;  /* 0x03084002040075a7 */ /* 0x001064000800017f */
[----:B-1----:R-:W-:Y:S05]  /*18aa0*/  @!P0 NANOSLEEP.SYNCS 0x989680 ;  /* 0x009896800000895d */ /* 0x002fea0003900000 */
[----:B------:R-:W1:Y:S02]  /*18ab0*/  @!P0 SYNCS.PHASECHK.TRANS64 P0, [R4+URZ+0x30840], R2 ;  /* 0x03084002040085a7 */ /* 0x000e64000800007f */
[----:B-1----:R-:W-:Y:S05]  /*18ac0*/  @!P0 BRA `(.L_x_1363) ;  /* 0xfffffffc00f08947 */ /* 0x002fea000383ffff */
[----:B------:R-:W-:Y:S05]  /*18ad0*/  BRA `(.L_x_1429) ;  /* 0xffffffbc007c7947 */ /* 0x000fea000383ffff */
.L_x_1364:
        /* <DEDUP_REMOVED lines=8> */
.L_x_1431:
[----:B------:R-:W-:Y:S05]  /*18b60*/  BSYNC B0 ;  /* 0x0000000000007941 */ /* 0x000fea0003800000 */
.L_x_1430:
[----:B------:R-:W-:Y:S02]  /*18b70*/  IMAD.MOV.U32 R13, RZ, RZ, R0 ;  /* 0x000000ffff0d7224 */ /* 0x000fe400078e0000 */
[----:B------:R-:W-:Y:S02]  /*18b80*/  IMAD.MOV.U32 R12, RZ, RZ, RZ ;  /* 0x000000ffff0c7224 */ /* 0x000fe400078e00ff */
[----:B------:R-:W-:Y:S02]  /*18b90*/  IMAD.MOV.U32 R11, RZ, RZ, 0x181f ;  /* 0x0000181fff0b7424 */ /* 0x000fe400078e00ff */
[----:B------:R-:W-:Y:S02]  /*18ba0*/  IMAD.MOV.U32 R15, RZ, RZ, -0x1 ;  /* 0xffffffffff0f7424 */ /* 0x000fe400078e00ff */
[----:B------:R-:W-:Y:S02]  /*18bb0*/  IMAD.MOV.U32 R2, RZ, RZ, R14 ;  /* 0x000000ffff027224 */ /* 0x000fe400078e000e */
[----:B------:R-:W-:-:S07]  /*18bc0*/  @P0 IMAD R9, R5, 0x2, R17 ;  /* 0x0000000205090824 */ /* 0x000fce00078e0211 */
[----:B------:R-:W-:Y:S05]  /*18bd0*/  WARPSYNC.COLLECTIVE R15, `(.L_x_1432) ;  /* 0x000000000f087348 */ /* 0x000fea0003c00000 */
[----:B------:R0:W1:Y:S02]  /*18be0*/  SHFL.IDX P6, R14, R13, R12, R11 ;  /* 0x0000000c0d0e7389 */ /* 0x00006400000c000b */
[----:B01----:R-:W-:Y:S01]  /*18bf0*/  ENDCOLLECTIVE ;  /* 0x000000000000791b */ /* 0x003fe20003800000 */
.L_x_1432:
[----:B------:R-:W-:Y:S02]  /*18c00*/  IMAD.MOV.U32 R13, RZ, RZ, R6 ;  /* 0x000000ffff0d7224 */ /* 0x000fe400078e0006 */
[----:B------:R-:W-:Y:S02]  /*18c10*/  IMAD.MOV.U32 R12, RZ, RZ, 0x1 ;  /* 0x00000001ff0c7424 */ /* 0x000fe400078e00ff */
[----:B------:R-:W-:-:S07]  /*18c20*/  IMAD.MOV.U32 R3, RZ, RZ, R14 ;  /* 0x000000ffff037224 */ /* 0x000fce00078e000e */
[----:B------:R-:W-:Y:S05]  /*18c30*/  WARPSYNC.COLLECTIVE R15, `(.L_x_1433) ;  /* 0x000000000f087348 */ /* 0x000fea0003c00000 */
[----:B------:R0:W1:Y:S02]  /*18c40*/  SHFL.IDX P6, R14, R13, R12, R11 ;  /* 0x0000000c0d0e7389 */ /* 0x00006400000c000b */
[----:B01----:R-:W-:Y:S01]  /*18c50*/  ENDCOLLECTIVE ;  /* 0x000000000000791b */ /* 0x003fe20003800000 */
.L_x_1433:
        /* <DEDUP_REMOVED lines=10> */
.L_x_1434:
        /* <DEDUP_REMOVED lines=14> */
.L_x_1435:
        /* <DEDUP_REMOVED lines=16> */
.L_x_1436:
[----:B------:R-:W-:Y:S02]  /*18ee0*/  @P0 IMAD R9, R5, 0x2, R17 ;  /* 0x0000000205090824 */ /* 0x000fe400078e0211 */
[----:B------:R-:W-:Y:S02]  /*18ef0*/  IMAD.MOV.U32 R13, RZ, RZ, R6 ;  /* 0x000000ffff0d7224 */ /* 0x000fe400078e0006 */
[----:B------:R-:W-:Y:S02]  /*18f00*/  IMAD.MOV.U32 R12, RZ, RZ, 0x3 ;  /* 0x00000003ff0c7424 */ /* 0x000fe400078e00ff */
[----:B------:R-:W-:-:S07]  /*18f10*/  IMAD.MOV.U32 R2, RZ, RZ, R14 ;  /* 0x000000ffff027224 */ /* 0x000fce00078e000e */
[----:B------:R-:W-:Y:S05]  /*18f20*/  WARPSYNC.COLLECTIVE R15, `(.L_x_1437) ;  /* 0x000000000f087348 */ /* 0x000fea0003c00000 */
[----:B------:R0:W1:Y:S02]  /*18f30*/  SHFL.IDX P6, R14, R13, R12, R11 ;  /* 0x0000000c0d0e7389 */ /* 0x00006400000c000b */
[----:B01----:R-:W-:Y:S01]  /*18f40*/  ENDCOLLECTIVE ;  /* 0x000000000000791b */ /* 0x003fe20003800000 */
.L_x_1437:
        /* <DEDUP_REMOVED lines=14> */
.L_x_1438:
[----:B------:R-:W-:Y:S01]  /*19030*/  IMAD.MOV.U32 R0, RZ, RZ, R14 ;  /* 0x000000ffff007224 */ /* 0x000fe200078e000e */
[----:B------:R-:W-:Y:S06]  /*19040*/  BRA `(.L_x_1439) ;  /* 0xffffffbc00247947 */ /* 0x000fec000383ffff */
.L_x_1369:
[----:B------:R-:W-:Y:S02]  /*19050*/  IMAD.MOV.U32 R13, RZ, RZ, R0 ;  /* 0x000000ffff0d7224 */ /* 0x000fe400078e0000 */
[----:B------:R-:W-:Y:S02]  /*19060*/  IMAD.MOV.U32 R12, RZ, RZ, RZ ;  /* 0x000000ffff0c7224 */ /* 0x000fe400078e00ff */
[----:B------:R-:W-:Y:S02]  /*19070*/  IMAD.MOV.U32 R11, RZ, RZ, 0x181f ;  /* 0x0000181fff0b7424 */ /* 0x000fe400078e00ff */
[----:B------:R-:W-:Y:S02]  /*19080*/  IMAD.MOV.U32 R15, RZ, RZ, -0x1 ;  /* 0xffffffffff0f7424 */ /* 0x000fe400078e00ff */
[----:B------:R-:W-:Y:S02]  /*19090*/  IMAD R5, R29, R5, RZ ;  /* 0x000000051d057224 */ /* 0x000fe400078e02ff */
[----:B------:R-:W-:-:S07]  /*190a0*/  IMAD.IADD R25, R8, 0x1, R25 ;  /* 0x0000000108197824 */ /* 0x000fce00078e0219 */
[----:B------:R-:W-:Y:S05]  /*190b0*/  WARPSYNC.COLLECTIVE R15, `(.L_x_1440) ;  /* 0x000000000f087348 */ /* 0x000fea0003c00000 */
[----:B------:R0:W1:Y:S02]  /*190c0*/  SHFL.IDX P6, R14, R13, R12, R11 ;  /* 0x0000000c0d0e7389 */ /* 0x00006400000c000b */
[----:B01----:R-:W-:Y:S01]  /*190d0*/  ENDCOLLECTIVE ;  /* 0x000000000000791b */ /* 0x003fe20003800000 */
.L_x_1440:
[C---:B------:R-:W-:Y:S01]  /*190e0*/  VIADD R6, R25.reuse, 0x10 ;  /* 0x0000001019067836 */ /* 0x040fe20000000000 */
[----:B------:R-:W-:Y:S01]  /*190f0*/  ISETP.GE.AND P0, PT, R25, R5, PT ;  /* 0x000000051900720c */ /* 0x000fe20003f06270 */
[----:B------:R-:W-:Y:S02]  /*19100*/  IMAD.MOV.U32 R13, RZ, RZ, R4 ;  /* 0x000000ffff0d7224 */ /* 0x000fe400078e0004 */
[----:B------:R-:W-:-:S10]  /*19110*/  IMAD.MOV.U32 R2, RZ, RZ, R14 ;  /* 0x000000ffff027224 */ /* 0x000fd400078e000e */
[----:B------:R-:W-:Y:S05]  /*19120*/  WARPSYNC.COLLECTIVE R15, `(.L_x_1441) ;  /* 0x000000000f087348 */ /* 0x000fea0003c00000 */
[----:B------:R0:W1:Y:S02]  /*19130*/  SHFL.IDX P6, R14, R13, R12, R11 ;  /* 0x0000000c0d0e7389 */ /* 0x00006400000c000b */
[----:B01----:R-:W-:Y:S01]  /*19140*/  ENDCOLLECTIVE ;  /* 0x000000000000791b */ /* 0x003fe20003800000 */
.L_x_1441:
        /* <DEDUP_REMOVED lines=8> */
.L_x_1442:
        /* <DEDUP_REMOVED lines=9> */
[----:B------:R-:W-:Y:S02]  /*19260*/  VIADD R6, R25, 0x20 ;  /* 0x0000002019067836 */ /* 0x000fe40000000000 */
[----:B0-----:R-:W-:-:S10]  /*19270*/  IMAD.MOV.U32 R2, RZ, RZ, R14 ;  /* 0x000000ffff027224 */ /* 0x001fd400078e000e */
[----:B------:R-:W-:Y:S05]  /*19280*/  WARPSYNC.COLLECTIVE R15, `(.L_x_1443) ;  /* 0x000000000f087348 */ /* 0x000fea0003c00000 */
[----:B------:R0:W1:Y:S02]  /*19290*/  SHFL.IDX P6, R14, R13, R12, R11 ;  /* 0x0000000c0d0e7389 */ /* 0x00006400000c000b */
[----:B01----:R-:W-:Y:S01]  /*192a0*/  ENDCOLLECTIVE ;  /* 0x000000000000791b */ /* 0x003fe20003800000 */
.L_x_1443:
        /* <DEDUP_REMOVED lines=8> */
.L_x_1444:
[----:B------:R-:W-:-:S05]  /*19330*/  @!P0 IMAD.MOV.U32 R3, RZ, RZ, R7 ;  /* 0x000000ffff038224 */ /* 0x000fca00078e0007 */
        /* <DEDUP_REMOVED lines=9> */
[----:B------:R-:W-:Y:S02]  /*193d0*/  VIADD R6, R25, 0x30 ;  /* 0x0000003019067836 */ /* 0x000fe40000000000 */
[----:B0-----:R-:W-:-:S10]  /*193e0*/  IMAD.MOV.U32 R2, RZ, RZ, R14 ;  /* 0x000000ffff027224 */ /* 0x001fd400078e000e */
[----:B------:R-:W-:Y:S05]  /*193f0*/  WARPSYNC.COLLECTIVE R15, `(.L_x_1445) ;  /* 0x000000000f087348 */ /* 0x000fea0003c00000 */
[----:B------:R0:W1:Y:S02]  /*19400*/  SHFL.IDX P6, R14, R13, R12, R11 ;  /* 0x0000000c0d0e7389 */ /* 0x00006400000c000b */
[----:B01----:R-:W-:Y:S01]  /*19410*/  ENDCOLLECTIVE ;  /* 0x000000000000791b */ /* 0x003fe20003800000 */
.L_x_1445:
        /* <DEDUP_REMOVED lines=8> */
.L_x_1446:
        /* <DEDUP_REMOVED lines=15> */
.L_x_1447:
        /* <DEDUP_REMOVED lines=8> */
.L_x_1448:
        /* <DEDUP_REMOVED lines=15> */
.L_x_1449:
        /* <DEDUP_REMOVED lines=8> */
.L_x_1450:
        /* <DEDUP_REMOVED lines=15> */
.L_x_1451:
        /* <DEDUP_REMOVED lines=8> */
.L_x_1452:
        /* <DEDUP_REMOVED lines=14> */
.L_x_1453:
        /* <DEDUP_REMOVED lines=8> */
.L_x_1454:
        /* <DEDUP_REMOVED lines=13> */
.L_x_1455:
[----:B------:R-:W-:Y:S05]  /*19b20*/  BRA `(.L_x_1456) ;  /* 0xffffffbc00807947 */ /* 0x000fea000383ffff */
.L_x_1374:
[----:B0-----:R0:W2:Y:S02]  /*19b30*/  SYNCS.PHASECHK.TRANS64.TRYWAIT P0, [R17+URZ+0x30820], R0 ;  /* 0x03082000110075a7 */ /* 0x0010a4000800017f */
[----:B--2---:R-:W-:Y:S05]  /*19b40*/  @!P0 NANOSLEEP.SYNCS 0x989680 ;  /* 0x009896800000895d */ /* 0x004fea0003900000 */
[----:B------:R-:W2:Y:S02]  /*19b50*/  @!P0 SYNCS.PHASECHK.TRANS64 P0, [R17+URZ+0x30820], R0 ;  /* 0x03082000110085a7 */ /* 0x000ea4000800007f */
[----:B--2---:R-:W-:Y:S05]  /*19b60*/  @!P0 BRA `(.L_x_1374) ;  /* 0xfffffffc00f08947 */ /* 0x004fea000383ffff */
[----:B------:R-:W-:Y:S05]  /*19b70*/  BRA `(.L_x_1457) ;  /* 0xffffffbc00fc7947 */ /* 0x000fea000383ffff */
.L_x_1379:
[----:B0-----:R0:W2:Y:S02]  /*19b80*/  SYNCS.PHASECHK.TRANS64.TRYWAIT P0, [R7+URZ+0x30840], R2 ;  /* 0x03084002070075a7 */ /* 0x0010a4000800017f */
[----:B--2---:R-:W-:Y:S05]  /*19b90*/  @!P0 NANOSLEEP.SYNCS 0x989680 ;  /* 0x009896800000895d */ /* 0x004fea0003900000 */
[----:B------:R-:W2:Y:S02]  /*19ba0*/  @!P0 SYNCS.PHASECHK.TRANS64 P0, [R7+URZ+0x30840], R2 ;  /* 0x03084002070085a7 */ /* 0x000ea4000800007f */
[----:B--2---:R-:W-:Y:S05]  /*19bb0*/  @!P0 BRA `(.L_x_1379) ;  /* 0xfffffffc00f08947 */ /* 0x004fea000383ffff */
[----:B------:R-:W-:Y:S05]  /*19bc0*/  BRA `(.L_x_1458) ;  /* 0xffffffc000dc7947 */ /* 0x000fea000383ffff */
.L_x_1380:
[----:B------:R-:W-:Y:S01]  /*19bd0*/  BSSY B1, `(.L_x_1459) ;  /* 0x0000008000017945 */ /* 0x000fe20003800000 */
[----:B------:R-:W-:Y:S02]  /*19be0*/  IMAD.MOV.U32 R13, RZ, RZ, R25 ;  /* 0x000000ffff0d7224 */ /* 0x000fe400078e0019 */
[----:B------:R-:W-:Y:S02]  /*19bf0*/  IMAD.MOV.U32 R12, RZ, RZ, RZ ;  /* 0x000000ffff0c7224 */ /* 0x000fe400078e00ff */
[----:B------:R-:W-:Y:S02]  /*19c00*/  IMAD.MOV.U32 R11, RZ, RZ, 0x181f ;  /* 0x0000181fff0b7424 */ /* 0x000fe400078e00ff */
[----:B------:R-:W-:-:S07]  /*19c10*/  IMAD.MOV.U32 R15, RZ, RZ, -0x1 ;  /* 0xffffffffff0f7424 */ /* 0x000fce00078e00ff */
[----:B-1----:R-:W-:Y:S05]  /*19c20*/  WARPSYNC.COLLECTIVE R15, `(.L_x_1460) ;  /* 0x000000000f087348 */ /* 0x002fea0003c00000 */
[----:B-1----:R0:W1:Y:S02]  /*19c30*/  SHFL.IDX P6, R14, R13, R12, R11 ;  /* 0x0000000c0d0e7389 */ /* 0x00206400000c000b */
[----:B01----:R-:W-:Y:S01]  /*19c40*/  ENDCOLLECTIVE ;  /* 0x000000000000791b */ /* 0x003fe20003800000 */
.L_x_1460:
[----:B------:R-:W-:Y:S05]  /*19c50*/  BSYNC B1 ;  /* 0x0000000000017941 */ /* 0x000fea0003800000 */
.L_x_1459:
        /* <DEDUP_REMOVED lines=12> */
.L_x_1461:
        /* <DEDUP_REMOVED lines=13> */
.L_x_1462:
        /* <DEDUP_REMOVED lines=14> */
.L_x_1463:
[----:B------:R-:W-:Y:S02]  /*19ed0*/  IMAD.MOV.U32 R13, RZ, RZ, R25 ;  /* 0x000000ffff0d7224 */ /* 0x000fe400078e0019 */
[----:B------:R-:W-:Y:S02]  /*19ee0*/  IMAD.MOV.U32 R12, RZ, RZ, 0x2 ;  /* 0x00000002ff0c7424 */ /* 0x000fe400078e00ff */
[----:B------:R-:W-:-:S07]  /*19ef0*/  IMAD.MOV.U32 R2, RZ, RZ, R14 ;  /* 0x000000ffff027224 */ /* 0x000fce00078e000e */
[----:B------:R-:W-:Y:S05]  /*19f00*/  WARPSYNC.COLLECTIVE R15, `(.L_x_1464) ;  /* 0x000000000f087348 */ /* 0x000fea0003c00000 */
[----:B------:R0:W1:Y:S02]  /*19f10*/  SHFL.IDX P6, R14, R13, R12, R11 ;  /* 0x0000000c0d0e7389 */ /* 0x00006400000c000b */
[----:B01----:R-:W-:Y:S01]  /*19f20*/  ENDCOLLECTIVE ;  /* 0x000000000000791b */ /* 0x003fe20003800000 */
.L_x_1464:
        /* <DEDUP_REMOVED lines=14> */
.L_x_1465:
[----:B------:R-:W-:Y:S02]  /*1a010*/  IMAD.MOV.U32 R13, RZ, RZ, R25 ;  /* 0x000000ffff0d7224 */ /* 0x000fe400078e0019 */
[----:B------:R-:W-:Y:S02]  /*1a020*/  IMAD.MOV.U32 R12, RZ, RZ, 0x3 ;  /* 0x00000003ff0c7424 */ /* 0x000fe400078e00ff */
[----:B------:R-:W-:-:S07]  /*1a030*/  IMAD.MOV.U32 R2, RZ, RZ, R14 ;  /* 0x000000ffff027224 */ /* 0x000fce00078e000e */
[----:B------:R-:W-:Y:S05]  /*1a040*/  WARPSYNC.COLLECTIVE R15, `(.L_x_1466) ;  /* 0x000000000f087348 */ /* 0x000fea0003c00000 */
[----:B------:R0:W1:Y:S02]  /*1a050*/  SHFL.IDX P6, R14, R13, R12, R11 ;  /* 0x0000000c0d0e7389 */ /* 0x00006400000c000b */
[----:B01----:R-:W-:Y:S01]  /*1a060*/  ENDCOLLECTIVE ;  /* 0x000000000000791b */ /* 0x003fe20003800000 */
.L_x_1466:
        /* <DEDUP_REMOVED lines=17> */
.L_x_1467:
[----:B------:R-:W-:Y:S01]  /*1a180*/  IMAD.MOV.U32 R2, RZ, RZ, R14 ;  /* 0x000000ffff027224 */ /* 0x000fe200078e000e */
[----:B------:R-:W-:Y:S06]  /*1a190*/  BRA `(.L_x_1468) ;  /* 0xffffffc000587947 */ /* 0x000fec000383ffff */
.L_x_1385:
[----:B--2---:R2:W3:Y:S02]  /*1a1a0*/  SYNCS.PHASECHK.TRANS64.TRYWAIT P0, [R7+URZ+0x30860], R2 ;  /* 0x03086002070075a7 */ /* 0x0044e4000800017f */
[----:B---3--:R-:W-:Y:S05]  /*1a1b0*/  @!P0 NANOSLEEP.SYNCS 0x989680 ;  /* 0x009896800000895d */ /* 0x008fea0003900000 */
[----:B------:R-:W3:Y:S02]  /*1a1c0*/  @!P0 SYNCS.PHASECHK.TRANS64 P0, [R7+URZ+0x30860], R2 ;  /* 0x03086002070085a7 */ /* 0x000ee4000800007f */
[----:B---3--:R-:W-:Y:S05]  /*1a1d0*/  @!P0 BRA `(.L_x_1385) ;  /* 0xfffffffc00f08947 */ /* 0x008fea000383ffff */
[----:B------:R-:W-:Y:S05]  /*1a1e0*/  BRA `(.L_x_1469) ;  /* 0xffffffc000d07947 */ /* 0x000fea000383ffff */
.L_x_1386:
[----:B------:R-:W-:Y:S01]  /*1a1f0*/  BSSY B1, `(.L_x_1470) ;  /* 0x0000008000017945 */ /* 0x000fe20003800000 */
[----:B------:R-:W-:Y:S02]  /*1a200*/  IMAD.MOV.U32 R13, RZ, RZ, R19 ;  /* 0x000000ffff0d7224 */ /* 0x000fe400078e0013 */
[----:B------:R-:W-:Y:S02]  /*1a210*/  IMAD.MOV.U32 R12, RZ, RZ, RZ ;  /* 0x000000ffff0c7224 */ /* 0x000fe400078e00ff */
[----:B------:R-:W-:Y:S02]  /*1a220*/  IMAD.MOV.U32 R11, RZ, RZ, 0x181f ;  /* 0x0000181fff0b7424 */ /* 0x000fe400078e00ff */
[----:B------:R-:W-:-:S07]  /*1a230*/  IMAD.MOV.U32 R15, RZ, RZ, -0x1 ;  /* 0xffffffffff0f7424 */ /* 0x000fce00078e00ff */
[----:B012---:R-:W-:Y:S05]  /*1a240*/  WARPSYNC.COLLECTIVE R15, `(.L_x_1471) ;  /* 0x000000000f087348 */ /* 0x007fea0003c00000 */
[----:B-1----:R1:W3:Y:S02]  /*1a250*/  SHFL.IDX P6, R14, R13, R12, R11 ;  /* 0x0000000c0d0e7389 */ /* 0x0022e400000c000b */
[----:B0123--:R-:W-:Y:S01]  /*1a260*/  ENDCOLLECTIVE ;  /* 0x000000000000791b */ /* 0x00ffe20003800000 */
.L_x_1471:
[----:B------:R-:W-:Y:S05]  /*1a270*/  BSYNC B1 ;  /* 0x0000000000017941 */ /* 0x000fea0003800000 */
.L_x_1470:
        /* <DEDUP_REMOVED lines=9> */
.L_x_1472:
[----:B------:R-:W-:Y:S02]  /*1a310*/  IMAD.MOV.U32 R13, RZ, RZ, R19 ;  /* 0x000000ffff0d7224 */ /* 0x000fe400078e0013 */
[----:B------:R-:W-:Y:S02]  /*1a320*/  IMAD.MOV.U32 R12, RZ, RZ, 0x1 ;  /* 0x00000001ff0c7424 */ /* 0x000fe400078e00ff */
[----:B------:R-:W-:-:S07]  /*1a330*/  IMAD.MOV.U32 R2, RZ, RZ, R14 ;  /* 0x000000ffff027224 */ /* 0x000fce00078e000e */
[----:B------:R-:W-:Y:S05]  /*1a340*/  WARPSYNC.COLLECTIVE R15, `(.L_x_1473) ;  /* 0x000000000f087348 */ /* 0x000fea0003c00000 */
[----:B------:R0:W1:Y:S02]  /*1a350*/  SHFL.IDX P6, R14, R13, R12, R11 ;  /* 0x0000000c0d0e7389 */ /* 0x00006400000c000b */
[----:B01----:R-:W-:Y:S01]  /*1a360*/  ENDCOLLECTIVE ;  /* 0x000000000000791b */ /* 0x003fe20003800000 */
.L_x_1473:
        /* <DEDUP_REMOVED lines=18> */
.L_x_1474:
[----:B------:R-:W-:Y:S02]  /*1a490*/  IMAD.MOV.U32 R13, RZ, RZ, R19 ;  /* 0x000000ffff0d7224 */ /* 0x000fe400078e0013 */
[----:B------:R-:W-:Y:S02]  /*1a4a0*/  IMAD.MOV.U32 R12, RZ, RZ, 0x2 ;  /* 0x00000002ff0c7424 */ /* 0x000fe400078e00ff */
[----:B------:R-:W-:-:S07]  /*1a4b0*/  IMAD.MOV.U32 R2, RZ, RZ, R14 ;  /* 0x000000ffff027224 */ /* 0x000fce00078e000e */
[----:B------:R-:W-:Y:S05]  /*1a4c0*/  WARPSYNC.COLLECTIVE R15, `(.L_x_1475) ;  /* 0x000000000f087348 */ /* 0x000fea0003c00000 */
[----:B------:R0:W1:Y:S02]  /*1a4d0*/  SHFL.IDX P6, R14, R13, R12, R11 ;  /* 0x0000000c0d0e7389 */ /* 0x00006400000c000b */
[----:B01----:R-:W-:Y:S01]  /*1a4e0*/  ENDCOLLECTIVE ;  /* 0x000000000000791b */ /* 0x003fe20003800000 */
.L_x_1475:
        /* <DEDUP_REMOVED lines=18> */
.L_x_1476:
[----:B------:R-:W-:Y:S02]  /*1a610*/  IMAD.MOV.U32 R13, RZ, RZ, R19 ;  /* 0x000000ffff0d7224 */ /* 0x000fe400078e0013 */
[----:B------:R-:W-:Y:S02]  /*1a620*/  IMAD.MOV.U32 R12, RZ, RZ, 0x3 ;  /* 0x00000003ff0c7424 */ /* 0x000fe400078e00ff */
[----:B------:R-:W-:-:S07]  /*1a630*/  IMAD.MOV.U32 R2, RZ, RZ, R14 ;  /* 0x000000ffff027224 */ /* 0x000fce00078e000e */
[----:B------:R-:W-:Y:S05]  /*1a640*/  WARPSYNC.COLLECTIVE R15, `(.L_x_1477) ;  /* 0x000000000f087348 */ /* 0x000fea0003c00000 */
[----:B------:R0:W1:Y:S02]  /*1a650*/  SHFL.IDX P6, R14, R13, R12, R11 ;  /* 0x0000000c0d0e7389 */ /* 0x00006400000c000b */
[----:B01----:R-:W-:Y:S01]  /*1a660*/  ENDCOLLECTIVE ;  /* 0x000000000000791b */ /* 0x003fe20003800000 */
.L_x_1477:
        /* <DEDUP_REMOVED lines=13> */
.L_x_1478:
        /* <DEDUP_REMOVED lines=9> */
.L_x_1394:
[----:B0-----:R0:W2:Y:S02]  /*1a7d0*/  SYNCS.PHASECHK.TRANS64.TRYWAIT P0, [R0+URZ+0x30860], R3 ;  /* 0x03086003000075a7 */ /* 0x0010a4000800017f */
[----:B--2---:R-:W-:Y:S05]  /*1a7e0*/  @!P0 NANOSLEEP.SYNCS 0x989680 ;  /* 0x009896800000895d */ /* 0x004fea0003900000 */
[----:B------:R-:W2:Y:S02]  /*1a7f0*/  @!P0 SYNCS.PHASECHK.TRANS64 P0, [R0+URZ+0x30860], R3 ;  /* 0x03086003000085a7 */ /* 0x000ea4000800007f */
[----:B--2---:R-:W-:Y:S05]  /*1a800*/  @!P0 BRA `(.L_x_1394) ;  /* 0xfffffffc00f08947 */ /* 0x004fea000383ffff */
[----:B------:R-:W-:Y:S05]  /*1a810*/  BRA `(.L_x_1480) ;  /* 0xffffffc400407947 */ /* 0x000fea000383ffff */
.L_x_1395:
        /* <DEDUP_REMOVED lines=8> */
.L_x_1482:
[----:B------:R-:W-:Y:S05]  /*1a8a0*/  BSYNC B0 ;  /* 0x0000000000007941 */ /* 0x000fea0003800000 */
.L_x_1481:
        /* <DEDUP_REMOVED lines=9> */
.L_x_1483:
        /* <DEDUP_REMOVED lines=21> */
.L_x_1484:
[----:B------:R-:W-:Y:S01]  /*1aa90*/  @!PT LDS RZ, [RZ] ;  /* 0x00000000fffff984 */ /* 0x000fe20000000800 */
[----:B------:R-:W-:Y:S01]  /*1aaa0*/  @!PT LDS RZ, [RZ] ;  /* 0x00000000fffff984 */ /* 0x000fe20000000800 */
[----:B------:R-:W-:Y:S01]  /*1aab0*/  @!PT LDS RZ, [RZ] ;  /* 0x00000000fffff984 */ /* 0x000fe20000000800 */
[----:B------:R0:W-:Y:S01]  /*1aac0*/  LDGSTS.E.BYPASS.LTC128B.128 [R4+0x4400], desc[UR36][R2.64+0x100], !P4 ;  /* 0x0440010002047fae */ /* 0x0001e2000e101d64 */
[----:B------:R-:W-:Y:S01]  /*1aad0*/  ISETP.LT.OR P4, PT, R5, 0x1, P0 ;  /* 0x000000010500780c */ /* 0x000fe20000781670 */
[----:B------:R-:W-:-:S12]  /*1aae0*/  IMAD.MOV.U32 R13, RZ, RZ, R18 ;  /* 0x000000ffff0d7224 */ /* 0x000fd800078e0012 */
[----:B------:R0:W-:Y:S01]  /*1aaf0*/  LDGSTS.E.BYPASS.LTC128B.128 [R4+0x6400], desc[UR36][R2.64+0x180], !P4 ;  /* 0x0640018002047fae */ /* 0x0001e2000e101d64 */
[----:B------:R-:W-:-:S07]  /*1ab00*/  IMAD.MOV.U32 R7, RZ, RZ, R14 ;  /* 0x000000ffff077224 */ /* 0x000fce00078e000e */
[----:B0-----:R-:W-:Y:S05]  /*1ab10*/  WARPSYNC.COLLECTIVE R15, `(.L_x_1485) ;  /* 0x000000000f087348 */ /* 0x001fea0003c00000 */
[----:B------:R1:W2:Y:S02]  /*1ab20*/  SHFL.IDX P6, R14, R13, R12, R11 ;  /* 0x0000000c0d0e7389 */ /* 0x0002a400000c000b */
[----:B012---:R-:W-:Y:S01]  /*1ab30*/  ENDCOLLECTIVE ;  /* 0x000000000000791b */ /* 0x007fe20003800000 */
.L_x_1485:
[----:B------:R-:W-:Y:S02]  /*1ab40*/  IMAD.MOV.U32 R13, RZ, RZ, R19 ;  /* 0x000000ffff0d7224 */ /* 0x000fe400078e0013 */
[----:B------:R-:W-:Y:S01]  /*1ab50*/  IMAD.MOV.U32 R12, RZ, RZ, 0x2 ;  /* 0x00000002ff0c7424 */ /* 0x000fe200078e00ff */
[----:B------:R-:W-:-:S13]  /*1ab60*/  IADD3 R2, P4, R14, R6, RZ ;  /* 0x000000060e027210 */ /* 0x000fda0007f9e0ff */
[----:B------:R-:W-:Y:S05]  /*1ab70*/  WARPSYNC.COLLECTIVE R15, `(.L_x_1486) ;  /* 0x000000000f087348 */ /* 0x000fea0003c00000 */
[----:B------:R0:W1:Y:S02]  /*1ab80*/  SHFL.IDX P6, R14, R13, R12, R11 ;  /* 0x0000000c0d0e7389 */ /* 0x00006400000c000b */
[----:B01----:R-:W-:Y:S01]  /*1ab90*/  ENDCOLLECTIVE ;  /* 0x000000000000791b */ /* 0x003fe20003800000 */
.L_x_1486:
        /* <DEDUP_REMOVED lines=12> */
.L_x_1487:
        /* <DEDUP_REMOVED lines=14> */
.L_x_1488:
        /* <DEDUP_REMOVED lines=12> */
.L_x_1489:
        /* <DEDUP_REMOVED lines=9> */
.L_x_1400:
        /* <DEDUP_REMOVED lines=8> */
.L_x_1492:
[----:B------:R-:W-:Y:S05]  /*1af10*/  BSYNC B0 ;  /* 0x0000000000007941 */ /* 0x000fea0003800000 */
.L_x_1491:
        /* <DEDUP_REMOVED lines=9> */
.L_x_1493:
[----:B------:R-:W-:Y:S02]  /*1afb0*/  ULDC UR4, c[0x0][0xc3c] ;  /* 0x00030f0000047ab9 */ /* 0x000fe40000000800 */
[----:B------:R-:W-:-:S13]  /*1afc0*/  ISETP.GE.OR P1, PT, R9, UR4, !P0 ;  /* 0x0000000409007c0c */ /* 0x000fda000c726670 */
[----:B------:R-:W0:Y:S08]  /*1afd0*/  @!P1 LDC.64 R2, c[0x0][0xc80] ;  /* 0x00032000ff029b82 */ /* 0x000e300000000a00 */
[----:B------:R-:W1:Y:S01]  /*1afe0*/  @!P1 LDC.64 R4, c[0x0][0xc78] ;  /* 0x00031e00ff049b82 */ /* 0x000e620000000a00 */
[----:B------:R-:W-:Y:S02]  /*1aff0*/  IMAD.MOV.U32 R25, RZ, RZ, RZ ;  /* 0x000000ffff197224 */ /* 0x000fe400078e00ff */
[----:B------:R-:W-:-:S02]  /*1b000*/  IMAD.MOV.U32 R11, RZ, RZ, RZ ;  /* 0x000000ffff0b7224 */ /* 0x000fc400078e00ff */
[----:B------:R-:W-:Y:S02]  /*1b010*/  IMAD.MOV.U32 R7, RZ, RZ, R14 ;  /* 0x000000ffff077224 */ /* 0x000fe400078e000e */
[----:B0-----:R-:W-:-:S05]  /*1b020*/  @!P1 IMAD.WIDE R2, R9, 0x4, R2 ;  /* 0x0000000409029825 */ /* 0x001fca00078e0202 */
[----:B------:R1:W2:Y:S02]  /*1b030*/  @!P1 LDG.E R6, desc[UR36][R2.64] ;  /* 0x0000002402069981 */ /* 0x0002a4000c1e1900 */
[----:B-1----:R-:W-:-:S05]  /*1b040*/  @!P1 IMAD.WIDE R2, R9, 0x4, R4 ;  /* 0x0000000409029825 */ /* 0x002fca00078e0204 */
[----:B------:R-:W3:Y:S01]  /*1b050*/  @!P1 LDG.E R5, desc[UR36][R2.64] ;  /* 0x0000002402059981 */ /* 0x000ee2000c1e1900 */
[----:B------:R-:W-:Y:S01]  /*1b060*/  IMAD.MOV.U32 R4, RZ, RZ, RZ ;  /* 0x000000ffff047224 */ /* 0x000fe200078e00ff */
[C---:B------:R-:W-:Y:S02]  /*1b070*/  ISETP.GE.U32.AND P2, PT, R8.reuse, 0x2, PT ;  /* 0x000000020800780c */ /* 0x040fe40003f46070 */
        /* <DEDUP_REMOVED lines=11> */
.L_x_1494:
[----:B------:R-:W-:Y:S01]  /*1b130*/  IMAD.MOV.U32 R12, RZ, RZ, 0x2 ;  /* 0x00000002ff0c7424 */ /* 0x000fe200078e00ff */
[----:B------:R-:W-:-:S05]  /*1b140*/  SEL R14, R14, RZ, P1 ;  /* 0x000000ff0e0e7207 */ /* 0x000fca0000800000 */
[----:B------:R-:W-:-:S04]  /*1b150*/  IMAD.IADD R5, R13, 0x1, R14 ;  /* 0x000000010d057824 */ /* 0x000fc800078e020e */
[----:B------:R-:W-:-:S07]  /*1b160*/  IMAD.MOV.U32 R13, RZ, RZ, R5 ;  /* 0x000000ffff0d7224 */ /* 0x000fce00078e0005 */
[----:B------:R-:W-:Y:S05]  /*1b170*/  WARPSYNC.COLLECTIVE R15, `(.L_x_1495) ;  /* 0x000000000f087348 */ /* 0x000fea0003c00000 */
[----:B------:R0:W1:Y:S02]  /*1b180*/  SHFL.UP P6, R14, R13, R12, R11 ;  /* 0x0400000c0d0e7389 */ /* 0x00006400000c000b */
[----:B01----:R-:W-:Y:S01]  /*1b190*/  ENDCOLLECTIVE ;  /* 0x000000000000791b */ /* 0x003fe20003800000 */
.L_x_1495:
[----:B------:R-:W-:Y:S01]  /*1b1a0*/  IMAD.MOV.U32 R12, RZ, RZ, 0x4 ;  /* 0x00000004ff0c7424 */ /* 0x000fe200078e00ff */
[----:B------:R-:W-:-:S05]  /*1b1b0*/  SEL R2, R14, RZ, P2 ;  /* 0x000000ff0e027207 */ /* 0x000fca0001000000 */
[----:B------:R-:W-:-:S04]  /*1b1c0*/  IMAD.IADD R2, R5, 0x1, R2 ;  /* 0x0000000105027824 */ /* 0x000fc800078e0202 */
[----:B------:R-:W-:-:S07]  /*1b1d0*/  IMAD.MOV.U32 R13, RZ, RZ, R2 ;  /* 0x000000ffff0d7224 */ /* 0x000fce00078e0002 */
[----:B------:R-:W-:Y:S05]  /*1b1e0*/  WARPSYNC.COLLECTIVE R15, `(.L_x_1496) ;  /* 0x000000000f087348 */ /* 0x000fea0003c00000 */
[----:B------:R0:W1:Y:S02]  /*1b1f0*/  SHFL.UP P6, R14, R13, R12, R11 ;  /* 0x0400000c0d0e7389 */ /* 0x00006400000c000b */
[----:B01----:R-:W-:Y:S01]  /*1b200*/  ENDCOLLECTIVE ;  /* 0x000000000000791b */ /* 0x003fe20003800000 */
.L_x_1496:
[----:B------:R-:W-:Y:S01]  /*1b210*/  IMAD.MOV.U32 R12, RZ, RZ, 0x8 ;  /* 0x00000008ff0c7424 */ /* 0x000fe200078e00ff */
[----:B------:R-:W-:-:S05]  /*1b220*/  SEL R3, R14, RZ, P3 ;  /* 0x000000ff0e037207 */ /* 0x000fca0001800000 */
[----:B------:R-:W-:-:S04]  /*1b230*/  IMAD.IADD R3, R2, 0x1, R3 ;  /* 0x0000000102037824 */ /* 0x000fc800078e0203 */
[----:B------:R-:W-:-:S07]  /*1b240*/  IMAD.MOV.U32 R13, RZ, RZ, R3 ;  /* 0x000000ffff0d7224 */ /* 0x000fce00078e0003 */
[----:B------:R-:W-:Y:S05]  /*1b250*/  WARPSYNC.COLLECTIVE R15, `(.L_x_1497) ;  /* 0x000000000f087348 */ /* 0x000fea0003c00000 */
[----:B------:R0:W1:Y:S02]  /*1b260*/  SHFL.UP P6, R14, R13, R12, R11 ;  /* 0x0400000c0d0e7389 */ /* 0x00006400000c000b */
[----:B01----:R-:W-:Y:S01]  /*1b270*/  ENDCOLLECTIVE ;  /* 0x000000000000791b */ /* 0x003fe20003800000 */
.L_x_1497:
[----:B------:R-:W-:Y:S01]  /*1b280*/  IMAD.MOV.U32 R12, RZ, RZ, 0x10 ;  /* 0x00000010ff0c7424 */ /* 0x000fe200078e00ff */
[----:B------:R-:W-:-:S05]  /*1b290*/  SEL R14, R14, RZ, P4 ;  /* 0x000000ff0e0e7207 */ /* 0x000fca0002000000 */
[----:B------:R-:W-:-:S04]  /*1b2a0*/  IMAD.IADD R5, R3, 0x1, R14 ;  /* 0x0000000103057824 */ /* 0x000fc800078e020e */
[----:B------:R-:W-:-:S07]  /*1b2b0*/  IMAD.MOV.U32 R13, RZ, RZ, R5 ;  /* 0x000000ffff0d7224 */ /* 0x000fce00078e0005 */
[----:B------:R-:W-:Y:S05]  /*1b2c0*/  WARPSYNC.COLLECTIVE R15, `(.L_x_1498) ;  /* 0x000000000f087348 */ /* 0x000fea0003c00000 */
[----:B------:R0:W1:Y:S02]  /*1b2d0*/  SHFL.UP P6, R14, R13, R12, R11 ;  /* 0x0400000c0d0e7389 */ /* 0x00006400000c000b */
[----:B01----:R-:W-:Y:S01]  /*1b2e0*/  ENDCOLLECTIVE ;  /* 0x000000000000791b */ /* 0x003fe20003800000 */
.L_x_1498:
        /* <DEDUP_REMOVED lines=8> */
.L_x_1499:
[----:B------:R-:W-:Y:S05]  /*1b370*/  BRA `(.L_x_1500) ;  /* 0xffffffc000947947 */ /* 0x000fea000383ffff */
.L_x_1403:
[----:B------:R-:W-:Y:S01]  /*1b380*/  BSSY B0, `(.L_x_1501) ;  /* 0x0000007000007945 */ /* 0x000fe20003800000 */
[----:B------:R-:W-:Y:S02]  /*1b390*/  IMAD.MOV.U32 R12, RZ, RZ, 0x1 ;  /* 0x00000001ff0c7424 */ /* 0x000fe400078e00ff */
[----:B------:R-:W-:Y:S02]  /*1b3a0*/  IMAD.MOV.U32 R11, RZ, RZ, RZ ;  /* 0x000000ffff0b7224 */ /* 0x000fe400078e00ff */
[----:B------:R-:W-:-:S07]  /*1b3b0*/  IMAD.MOV.U32 R15, RZ, RZ, -0x1 ;  /* 0xffffffffff0f7424 */ /* 0x000fce00078e00ff */
[----:B------:R-:W-:Y:S05]  /*1b3c0*/  WARPSYNC.COLLECTIVE R15, `(.L_x_1502) ;  /* 0x000000000f087348 */ /* 0x000fea0003c00000 */
[----:B------:R0:W1:Y:S02]  /*1b3d0*/  SHFL.UP P6, R14, R13, R12, R11 ;  /* 0x0400000c0d0e7389 */ /* 0x00006400000c000b */
[----:B01----:R-:W-:Y:S01]  /*1b3e0*/  ENDCOLLECTIVE ;  /* 0x000000000000791b */ /* 0x003fe20003800000 */
.L_x_1502:
[----:B------:R-:W-:Y:S05]  /*1b3f0*/  BSYNC B0 ;  /* 0x0000000000007941 */ /* 0x000fea0003800000 */
.L_x_1501:
        /* <DEDUP_REMOVED lines=8> */
.L_x_1503:
[----:B------:R-:W-:Y:S01]  /*1b480*/  IMAD.MOV.U32 R12, RZ, RZ, 0x4 ;  /* 0x00000004ff0c7424 */ /* 0x000fe200078e00ff */
[----:B------:R-:W-:-:S05]  /*1b490*/  SEL R2, R14, RZ, P2 ;  /* 0x000000ff0e027207 */ /* 0x000fca0001000000 */
[----:B------:R-:W-:-:S04]  /*1b4a0*/  IMAD.IADD R2, R13, 0x1, R2 ;  /* 0x000000010d027824 */ /* 0x000fc800078e0202 */
[----:B------:R-:W-:-:S07]  /*1b4b0*/  IMAD.MOV.U32 R13, RZ, RZ, R2 ;  /* 0x000000ffff0d7224 */ /* 0x000fce00078e0002 */
[----:B------:R-:W-:Y:S05]  /*1b4c0*/  WARPSYNC.COLLECTIVE R15, `(.L_x_1504) ;  /* 0x000000000f087348 */ /* 0x000fea0003c00000 */
[----:B------:R0:W1:Y:S02]  /*1b4d0*/  SHFL.UP P6, R14, R13, R12, R11 ;  /* 0x0400000c0d0e7389 */ /* 0x00006400000c000b */
[----:B01----:R-:W-:Y:S01]  /*1b4e0*/  ENDCOLLECTIVE ;  /* 0x000000000000791b */ /* 0x003fe20003800000 */
.L_x_1504:
[----:B------:R-:W-:Y:S01]  /*1b4f0*/  IMAD.MOV.U32 R12, RZ, RZ, 0x8 ;  /* 0x00000008ff0c7424 */ /* 0x000fe200078e00ff */
[----:B------:R-:W-:-:S05]  /*1b500*/  SEL R3, R14, RZ, P3 ;  /* 0x000000ff0e037207 */ /* 0x000fca0001800000 */
[----:B------:R-:W-:-:S04]  /*1b510*/  IMAD.IADD R3, R2, 0x1, R3 ;  /* 0x0000000102037824 */ /* 0x000fc800078e0203 */
[----:B------:R-:W-:-:S07]  /*1b520*/  IMAD.MOV.U32 R13, RZ, RZ, R3 ;  /* 0x000000ffff0d7224 */ /* 0x000fce00078e0003 */
[----:B------:R-:W-:Y:S05]  /*1b530*/  WARPSYNC.COLLECTIVE R15, `(.L_x_1505) ;  /* 0x000000000f087348 */ /* 0x000fea0003c00000 */
[----:B------:R0:W1:Y:S02]  /*1b540*/  SHFL.UP P6, R14, R13, R12, R11 ;  /* 0x0400000c0d0e7389 */ /* 0x00006400000c000b */
[----:B01----:R-:W-:Y:S01]  /*1b550*/  ENDCOLLECTIVE ;  /* 0x000000000000791b */ /* 0x003fe20003800000 */
.L_x_1505:
[----:B------:R-:W-:Y:S01]  /*1b560*/  IMAD.MOV.U32 R12, RZ, RZ, 0x10 ;  /* 0x00000010ff0c7424 */ /* 0x000fe200078e00ff */
[----:B------:R-:W-:-:S05]  /*1b570*/  SEL R14, R14, RZ, P4 ;  /* 0x000000ff0e0e7207 */ /* 0x000fca0002000000 */
[----:B------:R-:W-:-:S04]  /*1b580*/  IMAD.IADD R5, R3, 0x1, R14 ;  /* 0x0000000103057824 */ /* 0x000fc800078e020e */
[----:B------:R-:W-:-:S07]  /*1b590*/  IMAD.MOV.U32 R13, RZ, RZ, R5 ;  /* 0x000000ffff0d7224 */ /* 0x000fce00078e0005 */
[----:B------:R-:W-:Y:S05]  /*1b5a0*/  WARPSYNC.COLLECTIVE R15, `(.L_x_1506) ;  /* 0x000000000f087348 */ /* 0x000fea0003c00000 */
[----:B------:R0:W1:Y:S02]  /*1b5b0*/  SHFL.UP P6, R14, R13, R12, R11 ;  /* 0x0400000c0d0e7389 */ /* 0x00006400000c000b */
[----:B01----:R-:W-:Y:S01]  /*1b5c0*/  ENDCOLLECTIVE ;  /* 0x000000000000791b */ /* 0x003fe20003800000 */
.L_x_1506:
        /* <DEDUP_REMOVED lines=8> */
.L_x_1507:
[----:B------:R-:W-:Y:S05]  /*1b650*/  BRA `(.L_x_1508) ;  /* 0xffffffc000807947 */ /* 0x000fea000383ffff */
.L_x_1405:
[----:B------:R-:W-:Y:S01]  /*1b660*/  BSSY B0, `(.L_x_1509) ;  /* 0x0000006000007945 */ /* 0x000fe20003800000 */
[----:B------:R-:W-:Y:S01]  /*1b670*/  PLOP3.LUT P6, PT, P6, PT, PT, 0x8, 0x0 ;  /* 0x000000000000781c */ /* 0x000fe200037ce170 */
[----:B------:R-:W-:-:S12]  /*1b680*/  IMAD.MOV.U32 R15, RZ, RZ, -0x1 ;  /* 0xffffffffff0f7424 */ /* 0x000fd800078e00ff */
[----:B0-----:R-:W-:Y:S05]  /*1b690*/  WARPSYNC.COLLECTIVE R15, `(.L_x_1510) ;  /* 0x000000000f087348 */ /* 0x001fea0003c00000 */
[----:B------:R-:W-:Y:S01]  /*1b6a0*/  VOTE.ANY R14, PT, P6 ;  /* 0x00000000000e7806 */ /* 0x000fe200030e0100 */
[----:B0-----:R-:W-:Y:S06]  /*1b6b0*/  ENDCOLLECTIVE ;  /* 0x000000000000791b */ /* 0x001fec0003800000 */
.L_x_1510:
[----:B------:R-:W-:Y:S05]  /*1b6c0*/  BSYNC B0 ;  /* 0x0000000000007941 */ /* 0x000fea0003800000 */
.L_x_1509:
[----:B------:R-:W-:Y:S02]  /*1b6d0*/  IMAD.MOV.U32 R3, RZ, RZ, R14 ;  /* 0x000000ffff037224 */ /* 0x000fe400078e000e */
[----:B------:R-:W-:Y:S02]  /*1b6e0*/  IMAD.MOV.U32 R13, RZ, RZ, R25 ;  /* 0x000000ffff0d7224 */ /* 0x000fe400078e0019 */
[----:B------:R0:W1:Y:S01]  /*1b6f0*/  POPC R12, R3 ;  /* 0x00000003000c7309 */ /* 0x0000620000000000 */
[----:B------:R-:W-:Y:S02]  /*1b700*/  IMAD.MOV.U32 R11, RZ, RZ, 0x1f ;  /* 0x0000001fff0b7424 */ /* 0x000fe400078e00ff */
[----:B------:R-:W-:-:S07]  /*1b710*/  IMAD.MOV.U32 R15, RZ, RZ, -0x1 ;  /* 0xffffffffff0f7424 */ /* 0x000fce00078e00ff */
[----:B01----:R-:W-:Y:S05]  /*1b720*/  WARPSYNC.COLLECTIVE R15, `(.L_x_1511) ;  /* 0x000000000f087348 */ /* 0x003fea0003c00000 */
[----:B-1----:R1:W2:Y:S02]  /*1b730*/  SHFL.IDX P6, R14, R13, R12, R11 ;  /* 0x0000000c0d0e7389 */ /* 0x0022a400000c000b */
[----:B012---:R-:W-:Y:S01]  /*1b740*/  ENDCOLLECTIVE ;  /* 0x000000000000791b */ /* 0x007fe20003800000 */
.L_x_1511:
[----:B------:R-:W-:Y:S02]  /*1b750*/  IMAD.IADD R27, R12, 0x1, R27 ;  /* 0x000000010c1b7824 */ /* 0x000fe400078e021b */
[----:B------:R-:W-:Y:S02]  /*1b760*/  IMAD.MOV.U32 R13, RZ, RZ, R4 ;  /* 0x000000ffff0d7224 */ /* 0x000fe400078e0004 */
[----:B------:R-:W-:-:S07]  /*1b770*/  IMAD.MOV.U32 R25, RZ, RZ, R14 ;  /* 0x000000ffff197224 */ /* 0x000fce00078e000e */
[----:B------:R-:W-:Y:S05]  /*1b780*/  WARPSYNC.COLLECTIVE R15, `(.L_x_1512) ;  /* 0x000000000f087348 */ /* 0x000fea0003c00000 */
[----:B------:R0:W1:Y:S02]  /*1b790*/  SHFL.IDX P6, R14, R13, R12, R11 ;  /* 0x0000000c0d0e7389 */ /* 0x00006400000c000b */
[----:B01----:R-:W-:Y:S01]  /*1b7a0*/  ENDCOLLECTIVE ;  /* 0x000000000000791b */ /* 0x003fe20003800000 */
.L_x_1512:
[----:B------:R-:W-:Y:S01]  /*1b7b0*/  IMAD.MOV.U32 R4, RZ, RZ, R14 ;  /* 0x000000ffff047224 */ /* 0x000fe200078e000e */
[----:B------:R-:W-:Y:S06]  /*1b7c0*/  BRA `(.L_x_1513) ;  /* 0xffffffc000647947 */ /* 0x000fec000383ffff */
.L_x_1407:
[----:B------:R-:W-:Y:S01]  /*1b7d0*/  BSSY B0, `(.L_x_1514) ;  /* 0x0000007000007945 */ /* 0x000fe20003800000 */
[----:B------:R-:W-:Y:S02]  /*1b7e0*/  IMAD.MOV.U32 R13, RZ, RZ, R2 ;  /* 0x000000ffff0d7224 */ /* 0x000fe400078e0002 */
[----:B------:R-:W-:Y:S02]  /*1b7f0*/  IMAD.MOV.U32 R11, RZ, RZ, 0x1f ;  /* 0x0000001fff0b7424 */ /* 0x000fe400078e00ff */
[----:B------:R-:W-:-:S07]  /*1b800*/  IMAD.MOV.U32 R15, RZ, RZ, -0x1 ;  /* 0xffffffffff0f7424 */ /* 0x000fce00078e00ff */
[----:B0-23--:R-:W-:Y:S05]  /*1b810*/  WARPSYNC.COLLECTIVE R15, `(.L_x_1515) ;  /* 0x000000000f087348 */ /* 0x00dfea0003c00000 */
[----:B------:R1:W4:Y:S02]  /*1b820*/  SHFL.IDX P6, R14, R13, R12, R11 ;  /* 0x0000000c0d0e7389 */ /* 0x00032400000c000b */
[----:B01234-:R-:W-:Y:S01]  /*1b830*/  ENDCOLLECTIVE ;  /* 0x000000000000791b */ /* 0x01ffe20003800000 */
.L_x_1515:
[----:B------:R-:W-:Y:S05]  /*1b840*/  BSYNC B0 ;  /* 0x0000000000007941 */ /* 0x000fea0003800000 */
.L_x_1514:
[----:B------:R-:W-:Y:S01]  /*1b850*/  IMAD.MOV.U32 R6, RZ, RZ, R14 ;  /* 0x000000ffff067224 */ /* 0x000fe200078e000e */
[----:B------:R-:W-:Y:S06]  /*1b860*/  BRA `(.L_x_1406) ;  /* 0xffffffc000547947 */ /* 0x000fec000383ffff */
.L_x_1413:
[----:B0-----:R0:W1:Y:S02]  /*1b870*/  SYNCS.PHASECHK.TRANS64.TRYWAIT P0, [R7+URZ+0x30820], R0 ;  /* 0x03082000070075a7 */ /* 0x001064000800017f */
[----:B-1----:R-:W-:Y:S05]  /*1b880*/  @!P0 NANOSLEEP.SYNCS 0x989680 ;  /* 0x009896800000895d */ /* 0x002fea0003900000 */
[----:B------:R-:W1:Y:S02]  /*1b890*/  @!P0 SYNCS.PHASECHK.TRANS64 P0, [R7+URZ+0x30820], R0 ;  /* 0x03082000070085a7 */ /* 0x000e64000800007f */
[----:B-1----:R-:W-:Y:S05]  /*1b8a0*/  @!P0 BRA `(.L_x_1413) ;  /* 0xfffffffc00f08947 */ /* 0x002fea000383ffff */
[----:B------:R-:W-:Y:S05]  /*1b8b0*/  BRA `(.L_x_1516) ;  /* 0xffffffc800ac7947 */ /* 0x000fea000383ffff */
.L_x_1414:
[----:B------:R-:W1:Y:S01]  /*1b8c0*/  S2R R2, SR_TID.X ;  /* 0x0000000000027919 */ /* 0x000e620000002100 */
[----:B------:R-:W-:Y:S01]  /*1b8d0*/  BSSY B0, `(.L_x_1517) ;  /* 0x000000a000007945 */ /* 0x000fe20003800000 */
[----:B------:R-:W-:Y:S02]  /*1b8e0*/  IMAD.MOV.U32 R12, RZ, RZ, RZ ;  /* 0x000000ffff0c7224 */ /* 0x000fe400078e00ff */
[----:B------:R-:W-:Y:S02]  /*1b8f0*/  IMAD.MOV.U32 R11, RZ, RZ, 0x1f ;  /* 0x0000001fff0b7424 */ /* 0x000fe400078e00ff */
[----:B------:R-:W-:Y:S01]  /*1b900*/  IMAD.MOV.U32 R15, RZ, RZ, -0x1 ;  /* 0xffffffffff0f7424 */ /* 0x000fe200078e00ff */
[----:B-1----:R-:W-:-:S04]  /*1b910*/  SHF.R.U32.HI R2, RZ, 0x5, R2 ;  /* 0x00000005ff027819 */ /* 0x002fc80000011602 */
[----:B------:R-:W-:-:S05]  /*1b920*/  LOP3.LUT R2, R2, 0x3, RZ, 0xc0, !PT ;  /* 0x0000000302027812 */ /* 0x000fca00078ec0ff */
[----:B------:R-:W-:-:S07]  /*1b930*/  IMAD.MOV.U32 R13, RZ, RZ, R2 ;  /* 0x000000ffff0d7224 */ /* 0x000fce00078e0002 */
[----:B0-2---:R-:W-:Y:S05]  /*1b940*/  WARPSYNC.COLLECTIVE R15, `(.L_x_1518) ;  /* 0x000000000f087348 */ /* 0x005fea0003c00000 */
[----:B------:R1:W3:Y:S02]  /*1b950*/  SHFL.IDX P6, R14, R13, R12, R11 ;  /* 0x0000000c0d0e7389 */ /* 0x0002e400000c000b */
[----:B0123--:R-:W-:Y:S01]  /*1b960*/  ENDCOLLECTIVE ;  /* 0x000000000000791b */ /* 0x00ffe20003800000 */
.L_x_1518:
[----:B------:R-:W-:Y:S05]  /*1b970*/  BSYNC B0 ;  /* 0x0000000000007941 */ /* 0x000fea0003800000 */
.L_x_1517:
[----:B------:R-:W-:Y:S05]  /*1b980*/  BRA `(.L_x_1519) ;  /* 0xffffffc800947947 */ /* 0x000fea000383ffff */
.L_x_1417:
[----:B------:R-:W-:Y:S01]  /*1b990*/  BSSY B1, `(.L_x_1520) ;  /* 0x0000006000017945 */ /* 0x000fe20003800000 */
[----:B------:R-:W-:-:S07]  /*1b9a0*/  IMAD.MOV.U32 R15, RZ, RZ, -0x1 ;  /* 0xffffffffff0f7424 */ /* 0x000fce00078e00ff */
[----:B0-2---:R-:W-:Y:S05]  /*1b9b0*/  WARPSYNC.COLLECTIVE R15, `(.L_x_1521) ;  /* 0x000000000f0c7348 */ /* 0x005fea0003c00000 */
[----:B------:R-:W-:Y:S02]  /*1b9c0*/  ELECT P6, UR62, PT ;  /* 0x00000000003e782f */ /* 0x000fe400038c0000 */
[----:B------:R-:W-:Y:S01]  /*1b9d0*/  MOV R14, UR62 ;  /* 0x0000003e000e7c02 */ /* 0x000fe20008000f00 */
[----:B0-2---:R-:W-:Y:S10]  /*1b9e0*/  ENDCOLLECTIVE ;  /* 0x000000000000791b */ /* 0x005ff40003800000 */
.L_x_1521:
[----:B------:R-:W-:Y:S05]  /*1b9f0*/  BSYNC B1 ;  /* 0x0000000000017941 */ /* 0x000fea0003800000 */
.L_x_1520:
[----:B------:R-:W-:Y:S05]  /*1ba00*/  BRA `(.L_x_1522) ;  /* 0xffffffc8008c7947 */ /* 0x000fea000383ffff */
.L_x_1419:
[----:B0-----:R0:W1:Y:S02]  /*1ba10*/  SYNCS.PHASECHK.TRANS64.TRYWAIT P1, [R5+URZ+0x30840], R0 ;  /* 0x03084000050075a7 */ /* 0x001064000802017f */
[----:B-1----:R-:W-:Y:S05]  /*1ba20*/  @!P1 NANOSLEEP.SYNCS 0x989680 ;  /* 0x009896800000995d */ /* 0x002fea0003900000 */
[----:B------:R-:W1:Y:S02]  /*1ba30*/  @!P1 SYNCS.PHASECHK.TRANS64 P1, [R5+URZ+0x30840], R0 ;  /* 0x03084000050095a7 */ /* 0x000e64000802007f */
[----:B-1----:R-:W-:Y:S05]  /*1ba40*/  @!P1 BRA `(.L_x_1419) ;  /* 0xfffffffc00f09947 */ /* 0x002fea000383ffff */
[----:B------:R-:W-:Y:S05]  /*1ba50*/  BRA `(.L_x_1523) ;  /* 0xffffffc800b47947 */ /* 0x000fea000383ffff */
.L_x_1421:
[----:B-1----:R1:W3:Y:S02]  /*1ba60*/  SYNCS.PHASECHK.TRANS64.TRYWAIT P1, [R3+URZ+0x30840], R2 ;  /* 0x03084002030075a7 */ /* 0x0022e4000802017f */
[----:B---3--:R-:W-:Y:S05]  /*1ba70*/  @!P1 NANOSLEEP.SYNCS 0x989680 ;  /* 0x009896800000995d */ /* 0x008fea0003900000 */
[----:B------:R-:W3:Y:S02]  /*1ba80*/  @!P1 SYNCS.PHASECHK.TRANS64 P1, [R3+URZ+0x30840], R2 ;  /* 0x03084002030095a7 */ /* 0x000ee4000802007f */
[----:B---3--:R-:W-:Y:S05]  /*1ba90*/  @!P1 BRA `(.L_x_1421) ;  /* 0xfffffffc00f09947 */ /* 0x008fea000383ffff */
[----:B------:R-:W-:Y:S05]  /*1baa0*/  BRA `(.L_x_1524) ;  /* 0xffffffc800c07947 */ /* 0x000fea000383ffff */
.L_x_1423:
[----:B---3--:R3:W4:Y:S02]  /*1bab0*/  SYNCS.PHASECHK.TRANS64.TRYWAIT P1, [R5+URZ+0x30860], R0 ;  /* 0x03086000050075a7 */ /* 0x008724000802017f */
[----:B----4-:R-:W-:Y:S05]  /*1bac0*/  @!P1 NANOSLEEP.SYNCS 0x989680 ;  /* 0x009896800000995d */ /* 0x010fea0003900000 */
[----:B------:R-:W4:Y:S02]  /*1bad0*/  @!P1 SYNCS.PHASECHK.TRANS64 P1, [R5+URZ+0x30860], R0 ;  /* 0x03086000050095a7 */ /* 0x000f24000802007f */
[----:B----4-:R-:W-:Y:S05]  /*1bae0*/  @!P1 BRA `(.L_x_1423) ;  /* 0xfffffffc00f09947 */ /* 0x010fea000383ffff */
[----:B------:R-:W-:Y:S05]  /*1baf0*/  BRA `(.L_x_1525) ;  /* 0xffffffc800bc7947 */ /* 0x000fea000383ffff */
.L_x_1526:
        /* <DEDUP_REMOVED lines=16> */
.L_x_15959:


//--------------------- .text._ZN7cutlass13device_kernelIN5flash11enable_sm90INS1_16FlashAttnFwdSm90INS1_25CollectiveMainloopFwdSm90ILi2EN4cute5tupleIJNS5_1CILi1EEES8_S8_EEENS6_IJNS7_ILi128EEENS7_ILi64EEENS7_ILi256EEEEEELi256ENS_10bfloat16_tEfNS_4arch4Sm90ELb0ELb1ELb0ELb1ELb1ELb1ELb0ELb1ELb1ELb1ELb1ELb0EEENS1_21CollectiveEpilogueFwdINS6_IJSA_SC_SB_EEES9_SE_SG_Li256ELb1ELb1ELb1ELb0EEENS1_36VarlenDynamicPersistentTileSchedulerILi128ELi64ELi256ELi128ELb1ELb1ELb1ELb1ELb0ELb1EEEEEEEEEvNT_6ParamsE --------------------------
	.section	.text._ZN7cutlass13device_kernelIN5flash11enable_sm90INS1_16FlashAttnFwdSm90INS1_25CollectiveMainloopFwdSm90ILi2EN4cute5tupleIJNS5_1CILi1EEES8_S8_EEENS6_IJNS7_ILi128EEENS7_ILi64EEENS7_ILi256EEEEEELi256ENS_10bfloat16_tEfNS_4arch4Sm90ELb0ELb1ELb0ELb1ELb1ELb1ELb0ELb1ELb1ELb1ELb1ELb0EEENS1_21CollectiveEpilogueFwdINS6_IJSA_SC_SB_EEES9_SE_SG_Li256ELb1ELb1ELb1ELb0EEENS1_36VarlenDynamicPersistentTileSchedulerILi128ELi64ELi256ELi128ELb1ELb1ELb1ELb1ELb0ELb1EEEEEEEEEvNT_6ParamsE,"ax",@progbits
	.align	128
.text._ZN7cutlass13device_kernelIN5flash11enable_sm90INS1_16FlashAttnFwdSm90INS1_25CollectiveMainloopFwdSm90ILi2EN4cute5tupleIJNS5_1CILi1EEES8_S8_EEENS6_IJNS7_ILi128EEENS7_ILi64EEENS7_ILi256EEEEEELi256ENS_10bfloat16_tEfNS_4arch4Sm90ELb0ELb1ELb0ELb1ELb1ELb1ELb0ELb1ELb1ELb1ELb1ELb0EEENS1_21CollectiveEpilogueFwdINS6_IJSA_SC_SB_EEES9_SE_SG_Li256ELb1ELb1ELb1ELb0EEENS1_36VarlenDynamicPersistentTileSchedulerILi128ELi64ELi256ELi128ELb1ELb1ELb1ELb1ELb0ELb1EEEEEEEEEvNT_6ParamsE:
        .type           _ZN7cutlass13device_kernelIN5flash11enable_sm90INS1_16FlashAttnFwdSm90INS1_25CollectiveMainloopFwdSm90ILi2EN4cute5tupleIJNS5_1CILi1EEES8_S8_EEENS6_IJNS7_ILi128EEENS7_ILi64EEENS7_ILi256EEEEEELi256ENS_10bfloat16_tEfNS_4arch4Sm90ELb0ELb1ELb0ELb1ELb1ELb1ELb0ELb1ELb1ELb1ELb1ELb0EEENS1_21CollectiveEpilogueFwdINS6_IJSA_SC_SB_EEES9_SE_SG_Li256ELb1ELb1ELb1ELb0EEENS1_36VarlenDynamicPersistentTileSchedulerILi128ELi64ELi256ELi128ELb1ELb1ELb1ELb1ELb0ELb1EEEEEEEEEvNT_6ParamsE,@function
        .size           _ZN7cutlass13device_kernelIN5flash11enable_sm90INS1_16FlashAttnFwdSm90INS1_25CollectiveMainloopFwdSm90ILi2EN4cute5tupleIJNS5_1CILi1EEES8_S8_EEENS6_IJNS7_ILi128EEENS7_ILi64EEENS7_ILi256EEEEEELi256ENS_10bfloat16_tEfNS_4arch4Sm90ELb0ELb1ELb0ELb1ELb1ELb1ELb0ELb1ELb1ELb1ELb1ELb0EEENS1_21CollectiveEpilogueFwdINS6_IJSA_SC_SB_EEES9_SE_SG_Li256ELb1ELb1ELb1ELb0EEENS1_36VarlenDynamicPersistentTileSchedulerILi128ELi64ELi256ELi128ELb1ELb1ELb1ELb1ELb0ELb1EEEEEEEEEvNT_6ParamsE,(.L_x_15960 - _ZN7cutlass13device_kernelIN5flash11enable_sm90INS1_16FlashAttnFwdSm90INS1_25CollectiveMainloopFwdSm90ILi2EN4cute5tupleIJNS5_1CILi1EEES8_S8_EEENS6_IJNS7_ILi128EEENS7_ILi64EEENS7_ILi256EEEEEELi256ENS_10bfloat16_tEfNS_4arch4Sm90ELb0ELb1ELb0ELb1ELb1ELb1ELb0ELb1ELb1ELb1ELb1ELb0EEENS1_21CollectiveEpilogueFwdINS6_IJSA_SC_SB_EEES9_SE_SG_Li256ELb1ELb1ELb1ELb0EEENS1_36VarlenDynamicPersistentTileSchedulerILi128ELi64ELi256ELi128ELb1ELb1ELb1ELb1ELb0ELb1EEEEEEEEEvNT_6ParamsE)
        .other          _ZN7cutlass13device_kernelIN5flash11enable_sm90INS1_16FlashAttnFwdSm90INS1_25CollectiveMainloopFwdSm90ILi2EN4cute5tupleIJNS5_1CILi1EEES8_S8_EEENS6_IJNS7_ILi128EEENS7_ILi64EEENS7_ILi256EEEEEELi256ENS_10bfloat16_tEfNS_4arch4Sm90ELb0ELb1ELb0ELb1ELb1ELb1ELb0ELb1ELb1ELb1ELb1ELb0EEENS1_21CollectiveEpilogueFwdINS6_IJSA_SC_SB_EEES9_SE_SG_Li256ELb1ELb1ELb1ELb0EEENS1_36VarlenDynamicPersistentTileSchedulerILi128ELi64ELi256ELi128ELb1ELb1ELb1ELb1ELb0ELb1EEEEEEEEEvNT_6ParamsE,@"STO_CUDA_ENTRY STV_DEFAULT"
_ZN7cutlass13device_kernelIN5flash11enable_sm90INS1_16FlashAttnFwdSm90INS1_25CollectiveMainloopFwdSm90ILi2EN4cute5tupleIJNS5_1CILi1EEES8_S8_EEENS6_IJNS7_ILi128EEENS7_ILi64EEENS7_ILi256EEEEEELi256ENS_10bfloat16_tEfNS_4arch4Sm90ELb0ELb1ELb0ELb1ELb1ELb1ELb0ELb1ELb1ELb1ELb1ELb0EEENS1_21CollectiveEpilogueFwdINS6_IJSA_SC_SB_EEES9_SE_SG_Li256ELb1ELb1ELb1ELb0EEENS1_36VarlenDynamicPersistentTileSchedulerILi128ELi64ELi256ELi128ELb1ELb1ELb1ELb1ELb0ELb1EEEEEEEEEvNT_6ParamsE:
        /* <DEDUP_REMOVED lines=18> */
.L_x_1528:
[----:B------:R-:W-:Y:S05]  /*0120*/  BSYNC B0 ;  /* 0x0000000000007941 */ /* 0x000fea0003800000 */
.L_x_1527:
        /* <DEDUP_REMOVED lines=41> */
.L_x_1529:
        /* <DEDUP_REMOVED lines=22> */
.L_x_1530:
        /* <DEDUP_REMOVED lines=18> */
.L_x_1531:
        /* <DEDUP_REMOVED lines=22> */
.L_x_1532:
        /* <DEDUP_REMOVED lines=22> */
.L_x_1533:
[----:B0-----:R-:W-:Y:S01]  /*0900*/  UMOV UR4, 0x1 ;  /* 0x0000000100047882 */ /* 0x001fe20000000000 */
[----:B------:R-:W-:Y:S01]  /*0910*/  PLOP3.LUT P0, PT, PT, PT, UP0, 0x80, 0x0 ;  /* 0x000000000000781c */ /* 0x000fe20003f0f008 */
[----:B------:R-:W-:Y:S01]  /*0920*/  USEL UR4, UR4, 0x2, !UP0 ;  /* 0x0000000204047887 */ /* 0x000fe2000c000000 */
[----:B------:R-:W-:Y:S01]  /*0930*/  NOP ;  /* 0x0000000000007918 */ /* 0x000fe20000000000 */
[----:B------:R-:W-:Y:S01]  /*0940*/  ULDC.64 UR60, c[0x0][0x208] ;  /* 0x00008200003c7ab9 */ /* 0x000fe20000000a00 */
[----:B------:R-:W-:Y:S03]  /*0950*/  BSSY B9, `(.L_x_1534) ;  /* 0x0002c3e000097945 */ /* 0x000fe60003800000 */
[----:B------:R-:W-:-:S05]  /*0960*/  IMAD.U32 R3, RZ, RZ, UR4 ;  /* 0x00000004ff037e24 */ /* 0x000fca000f8e00ff */
[----:B------:R0:W-:Y:S01]  /*0970*/  STL [R1+0xd8], R3 ;  /* 0x0000d80301007387 */ /* 0x0001e20000100800 */
[----:B-12-4-:R-:W-:Y:S06]  /*0980*/  BAR.SYNC.DEFER_BLOCKING 0x0 ;  /* 0x0000000000007b1d */ /* 0x016fec0000010000 */
[----:B------:R-:W-:Y:S05]  /*0990*/  @!P0 BRA `(.L_x_1535) ;  /* 0x0000023c009c8947 */ /* 0x000fea0003800000 */
.L_x_1536:
[----:B------:R-:W-:-:S08]  /*09a0*/  NOP ;  /* 0x0000000000007918 */ /* 0x000fd00000000000 */
[----:B------:R-:W1:Y:S02]  /*09b0*/  USETMAXREG.TRY_ALLOC.CTAPOOL UP0, 0xe8 ;  /* 0x000000e8000079c8 */ /* 0x000e640008000600 */
[----:B-1----:R-:W-:-:S13]  /*09c0*/  PLOP3.LUT P0, PT, PT, PT, UP0, 0x80, 0x0 ;  /* 0x000000000000781c */ /* 0x002fda0003f0f008 */
[----:B------:R-:W-:Y:S05]  /*09d0*/  @!P0 BRA `(.L_x_1536) ;  /* 0xfffffffc00f08947 */ /* 0x000fea000383ffff */
[----:B------:R-:W1:Y:S08]  /*09e0*/  S2UR UR4, SR_CgaCtaId ;  /* 0x00000000000479c3 */ /* 0x000e700000008800 */
[----:B------:R-:W-:Y:S06]  /*09f0*/  BAR.ARV 0x8, 0x180 ;  /* 0x0206000000007b1d */ /* 0x000fec0000002000 */
[----:B------:R-:W-:-:S02]  /*0a00*/  MOV R17, 0x400 ;  /* 0x0000040000117802 */ /* 0x000fc40000000f00 */
[----:B------:R-:W-:Y:S01]  /*0a10*/  BAR.SYNC.DEFER_BLOCKING 0x5, 0x180 ;  /* 0x0146000000007b1d */ /* 0x000fe20000010000 */
[----:B-1----:R-:W-:-:S05]  /*0a20*/  IMAD.U32 R2, RZ, RZ, UR4 ;  /* 0x00000004ff027e24 */ /* 0x002fca000f8e00ff */
[----:B------:R-:W-:Y:S01]  /*0a30*/  ULDC UR4, c[0x0][0xc3c] ;  /* 0x00030f0000047ab9 */ /* 0x000fe20000000800 */
[----:B------:R-:W-:Y:S01]  /*0a40*/  LEA R17, R2, R17, 0x18 ;  /* 0x0000001102117211 */ /* 0x000fe200078ec0ff */
[----:B------:R-:W-:Y:S04]  /*0a50*/  STL [R1+0x8], R2 ;  /* 0x0000080201007387 */ /* 0x000fe80000100800 */
[----:B------:R-:W1:Y:S01]  /*0a60*/  LDS.128 R24, [R17+0x308d0] ;  /* 0x0308d00011187984 */ /* 0x000e620000000c00 */
[----:B------:R-:W-:Y:S06]  /*0a70*/  BAR.ARV 0x4, 0x180 ;  /* 0x0106000000007b1d */ /* 0x000fec0000002000 */
[----:B-1----:R-:W-:-:S13]  /*0a80*/  ISETP.GE.AND P0, PT, R27, UR4, PT ;  /* 0x000000041b007c0c */ /* 0x002fda000bf06270 */
[----:B------:R-:W-:Y:S05]  /*0a90*/  @P0 BRA `(.L_x_1537) ;  /* 0x000002c000a40947 */ /* 0x000fea0003800000 */
[----:B------:R-:W2:Y:S01]  /*0aa0*/  LDL R2, [R1+0xd8] ;  /* 0x0000d80001027983 */ /* 0x000ea20000100800 */
[----:B------:R-:W-:Y:S02]  /*0ab0*/  VIADD R0, R0, 0xffffff80 ;  /* 0xffffff8000007836 */ /* 0x000fe40000000000 */
[----:B------:R-:W-:Y:S02]  /*0ac0*/  IMAD.MOV.U32 R200, RZ, RZ, RZ ;  /* 0x000000ffffc87224 */ /* 0x000fe400078e00ff */
[----:B------:R-:W-:Y:S01]  /*0ad0*/  IMAD.MOV.U32 R218, RZ, RZ, RZ ;  /* 0x000000ffffda7224 */ /* 0x000fe200078e00ff */
[----:B0-----:R-:W-:Y:S01]  /*0ae0*/  SHF.R.S32.HI R3, RZ, 0x1f, R0 ;  /* 0x0000001fff037819 */ /* 0x001fe20000011400 */
[----:B------:R-:W-:-:S03]  /*0af0*/  IMAD.MOV.U32 R202, RZ, RZ, RZ ;  /* 0x000000ffffca7224 */ /* 0x000fc600078e00ff */
[CC--:B------:R-:W-:Y:S02]  /*0b00*/  LEA.HI R6, R3.reuse, R0.reuse, RZ, 0x3 ;  /* 0x0000000003067211 */ /* 0x0c0fe400078f18ff */
[CC--:B------:R-:W-:Y:S02]  /*0b10*/  LEA.HI R8, R3.reuse, R0.reuse, RZ, 0x6 ;  /* 0x0000000003087211 */ /* 0x0c0fe400078f30ff */
[CC--:B------:R-:W-:Y:S02]  /*0b20*/  LEA.HI R5, R3.reuse, R0.reuse, RZ, 0x2 ;  /* 0x0000000003057211 */ /* 0x0c0fe400078f10ff */
[----:B------:R-:W-:Y:S01]  /*0b30*/  LEA.HI R4, R3, R0, RZ, 0x5 ;  /* 0x0000000003047211 */ /* 0x000fe200078f28ff */
[----:B------:R-:W-:Y:S01]  /*0b40*/  IMAD.SHL.U32 R8, R8, 0x8, RZ ;  /* 0x0000000808087824 */ /* 0x000fe200078e00ff */
[----:B------:R-:W-:Y:S02]  /*0b50*/  LOP3.LUT R9, R6, 0xfffffff8, RZ, 0xc0, !PT ;  /* 0xfffffff806097812 */ /* 0x000fe400078ec0ff */
[----:B------:R-:W-:Y:S01]  /*0b60*/  LOP3.LUT R13, R5, 0xfffffffc, RZ, 0xc0, !PT ;  /* 0xfffffffc050d7812 */ /* 0x000fe200078ec0ff */
[----:B------:R-:W-:Y:S01]  /*0b70*/  IMAD.SHL.U32 R4, R4, 0x20, RZ ;  /* 0x0000002004047824 */ /* 0x000fe200078e00ff */
[----:B------:R-:W-:Y:S01]  /*0b80*/  SHF.R.S32.HI R22, RZ, 0x3, R6 ;  /* 0x00000003ff167819 */ /* 0x000fe20000011406 */
[----:B------:R-:W-:Y:S01]  /*0b90*/  IMAD.IADD R12, R0, 0x1, -R9 ;  /* 0x00000001000c7824 */ /* 0x000fe200078e0a09 */
[----:B------:R-:W-:Y:S01]  /*0ba0*/  LOP3.LUT R29, R8, 0xfffffe00, RZ, 0xc0, !PT ;  /* 0xfffffe00081d7812 */ /* 0x000fe200078ec0ff */
[----:B------:R-:W-:Y:S01]  /*0bb0*/  IMAD.IADD R13, R0, 0x1, -R13 ;  /* 0x00000001000d7824 */ /* 0x000fe200078e0a0d */
[----:B------:R-:W-:Y:S01]  /*0bc0*/  LOP3.LUT R4, R4, 0xfffffc00, RZ, 0xc0, !PT ;  /* 0xfffffc0004047812 */ /* 0x000fe200078ec0ff */
[----:B------:R-:W-:Y:S01]  /*0bd0*/  VIADD R6, R22, 0x60 ;  /* 0x0000006016067836 */ /* 0x000fe20000000000 */
[----:B------:R-:W-:Y:S01]  /*0be0*/  STL [R1+0x80], R12 ;  /* 0x0000800c01007387 */ /* 0x000fe20000100800 */
[----:B------:R-:W-:-:S02]  /*0bf0*/  IMAD.SHL.U32 R204, R12, 0x4, RZ ;  /* 0x000000040ccc7824 */ /* 0x000fc400078e00ff */
[----:B------:R-:W-:Y:S02]  /*0c00*/  IMAD.SHL.U32 R18, R12, 0x8, RZ ;  /* 0x000000080c127824 */ /* 0x000fe400078e00ff */
[----:B------:R-:W-:Y:S02]  /*0c10*/  VIADD R20, R204, 0x40 ;  /* 0x00000040cc147836 */ /* 0x000fe40000000000 */
[----:B------:R-:W-:Y:S02]  /*0c20*/  VIADD R23, R22, 0x20 ;  /* 0x0000002016177836 */ /* 0x000fe40000000000 */
[----:B------:R-:W-:Y:S01]  /*0c30*/  IMAD.IADD R203, R204, 0x1, R20 ;  /* 0x00000001cccb7824 */ /* 0x000fe200078e0214 */
[----:B--2---:R-:W-:Y:S02]  /*0c40*/  R2UR UR4, R2 ;  /* 0x00000000020472ca */ /* 0x004fe400000e0000 */
[CC--:B------:R-:W-:Y:S02]  /*0c50*/  LEA.HI R2, R3.reuse, R0.reuse, RZ, 0x4 ;  /* 0x0000000003027211 */ /* 0x0c0fe400078f20ff */
[----:B------:R-:W-:-:S02]  /*0c60*/  LEA.HI R3, R3, R0, RZ, 0x7 ;  /* 0x0000000003037211 */ /* 0x000fc400078f38ff */
[----:B------:R-:W-:Y:S02]  /*0c70*/  SHF.R.S32.HI R7, RZ, 0x4, R2 ;  /* 0x00000004ff077819 */ /* 0x000fe40000011402 */
[----:B------:R-:W-:Y:S02]  /*0c80*/  LOP3.LUT R11, R3, 0xffffff80, RZ, 0xc0, !PT ;  /* 0xffffff80030b7812 */ /* 0x000fe400078ec0ff */
[C---:B------:R-:W-:Y:S02]  /*0c90*/  LOP3.LUT R5, R2.reuse, 0x3fffff0, RZ, 0xc0, !PT ;  /* 0x03fffff002057812 */ /* 0x040fe400078ec0ff */
[----:B------:R-:W-:Y:S01]  /*0ca0*/  LEA.HI R2, R2, R7, RZ, 0x1 ;  /* 0x0000000702027211 */ /* 0x000fe200078f08ff */
[C---:B------:R-:W-:Y:S01]  /*0cb0*/  IMAD.IADD R24, R0.reuse, 0x1, -R11 ;  /* 0x0000000100187824 */ /* 0x040fe200078e0a0b */
[----:B------:R-:W-:Y:S01]  /*0cc0*/  ULOP3.LUT UR4, UR4, 0x1, URZ, 0xfc, !UPT ;  /* 0x0000000104047892 */ /* 0x000fe2000f8efc3f */
[----:B------:R-:W-:Y:S01]  /*0cd0*/  IMAD.IADD R5, R0, 0x1, -R5 ;  /* 0x0000000100057824 */ /* 0x000fe200078e0a05 */
[----:B------:R-:W-:-:S02]  /*0ce0*/  LOP3.LUT R2, R2, 0x1ffffffe, RZ, 0xc0, !PT ;  /* 0x1ffffffe02027812 */ /* 0x000fc400078ec0ff */
[----:B------:R-:W-:Y:S01]  /*0cf0*/  SHF.R.S32.HI R9, RZ, 0x1f, R24 ;  /* 0x0000001fff097819 */ /* 0x000fe20000011418 */
[----:B------:R-:W-:Y:S01]  /*0d00*/  IMAD R5, R5, 0x40, R4 ;  /* 0x0000004005057824 */ /* 0x000fe200078e0204 */
[----:B------:R-:W-:Y:S01]  /*0d10*/  SHF.R.S32.HI R0, RZ, 0x7, R3 ;  /* 0x00000007ff007819 */ /* 0x000fe20000011403 */
[----:B------:R-:W-:Y:S01]  /*0d20*/  IMAD.IADD R2, R7, 0x1, -R2 ;  /* 0x0000000107027824 */ /* 0x000fe200078e0a02 */
[----:B------:R-:W-:Y:S01]  /*0d30*/  LEA.HI R10, R9, R24, RZ, 0x2 ;  /* 0x00000018090a7211 */ /* 0x000fe200078f10ff */
[----:B------:R-:W-:Y:S01]  /*0d40*/  STL [R1+0xa4], R24 ;  /* 0x0000a41801007387 */ /* 0x000fe20000100800 */
[----:B------:R-:W-:Y:S01]  /*0d50*/  LEA.HI R3, R3, R0, RZ, 0x1 ;  /* 0x0000000003037211 */ /* 0x000fe200078f08ff */
[----:B------:R-:W-:Y:S01]  /*0d60*/  IMAD R2, R2, 0x8, R5 ;  /* 0x0000000802027824 */ /* 0x000fe200078e0205 */
[--C-:B------:R-:W-:Y:S01]  /*0d70*/  SHF.R.S32.HI R4, RZ, 0x2, R10.reuse ;  /* 0x00000002ff047819 */ /* 0x100fe2000001140a */
[----:B------:R-:W-:Y:S01]  /*0d80*/  STL [R1+0xc], R22 ;  /* 0x00000c1601007387 */ /* 0x000fe20000100800 */
[----:B------:R-:W-:-:S02]  /*0d90*/  SHF.R.S32.HI R7, RZ, 0x1f, R10 ;  /* 0x0000001fff077819 */ /* 0x000fc4000001140a */
[----:B------:R-:W-:Y:S01]  /*0da0*/  LOP3.LUT R3, R3, 0x3fffffe, RZ, 0xc0, !PT ;  /* 0x03fffffe03037812 */ /* 0x000fe200078ec0ff */
[----:B------:R0:W-:Y:S01]  /*0db0*/  STL [R1+0xd4], R2 ;  /* 0x0000d40201007387 */ /* 0x0001e20000100800 */
[----:B------:R-:W-:Y:S02]  /*0dc0*/  LEA.HI R7, R7, R4, RZ, 0x3 ;  /* 0x0000000407077211 */ /* 0x000fe400078f18ff */
[----:B------:R-:W-:Y:S01]  /*0dd0*/  LEA.HI R9, R9, R24, RZ, 0x5 ;  /* 0x0000001809097211 */ /* 0x000fe200078f28ff */
[----:B------:R-:W-:Y:S01]  /*0de0*/  IMAD.IADD R3, R0, 0x1, -R3 ;  /* 0x0000000100037824 */ /* 0x000fe200078e0a03 */
[----:B------:R-:W-:Y:S01]  /*0df0*/  LOP3.LUT R7, R7, 0xfffffff8, RZ, 0xc0, !PT ;  /* 0xfffffff807077812 */ /* 0x000fe200078ec0ff */
[----:B------:R-:W-:Y:S01]  /*0e00*/  STL [R1+0x34], R20 ;  /* 0x0000341401007387 */ /* 0x000fe20000100800 */
[C---:B------:R-:W-:Y:S02]  /*0e10*/  LEA.HI R0, R13.reuse, R13, RZ, 0x1 ;  /* 0x0000000d0d007211 */ /* 0x040fe400078f08ff */
[----:B------:R-:W-:Y:S01]  /*0e20*/  SHF.R.S32.HI R9, RZ, 0x5, R9 ;  /* 0x00000005ff097819 */ /* 0x000fe20000011409 */
[----:B0-----:R-:W-:Y:S01]  /*0e30*/  VIADD R2, R22, 0x40 ;  /* 0x0000004016027836 */ /* 0x001fe20000000000 */
[----:B------:R-:W-:Y:S01]  /*0e40*/  LOP3.LUT R0, R0, 0x1ffffffe, RZ, 0xc0, !PT ;  /* 0x1ffffffe00007812 */ /* 0x000fe200078ec0ff */
[----:B------:R-:W-:Y:S01]  /*0e50*/  IMAD.IADD R4, R4, 0x1, -R7 ;  /* 0x0000000104047824 */ /* 0x000fe200078e0a07 */
[----:B------:R-:W-:Y:S01]  /*0e60*/  SHF.R.S32.HI R7, RZ, 0x1f, R6 ;  /* 0x0000001fff077819 */ /* 0x000fe20000011406 */
[----:B------:R0:W-:Y:S01]  /*0e70*/  STL [R1+0xc4], R23 ;  /* 0x0000c41701007387 */ /* 0x0001e20000100800 */
[----:B------:R-:W-:Y:S01]  /*0e80*/  SHF.R.S32.HI R5, RZ, 0x1f, R2 ;  /* 0x0000001fff057819 */ /* 0x000fe20000011402 */
[----:B------:R-:W-:Y:S01]  /*0e90*/  IMAD.IADD R13, R13, 0x1, -R0 ;  /* 0x000000010d0d7824 */ /* 0x000fe200078e0a00 */
[----:B------:R-:W-:Y:S01]  /*0ea0*/  LEA.HI R7, R7, R6, RZ, 0x3 ;  /* 0x0000000607077211 */ /* 0x000fe200078f18ff */
[----:B------:R-:W-:Y:S01]  /*0eb0*/  IMAD.SHL.U32 R6, R6, 0x40, RZ ;  /* 0x0000004006067824 */ /* 0x000fe200078e00ff */
[----:B------:R-:W-:Y:S01]  /*0ec0*/  LEA.HI R5, R5, R2, RZ, 0x3 ;  /* 0x0000000205057211 */ /* 0x000fe200078f18ff */
[----:B------:R-:W-:Y:S01]  /*0ed0*/  IMAD.SHL.U32 R2, R2, 0x40, RZ ;  /* 0x0000004002027824 */ /* 0x000fe200078e00ff */
[----:B------:R-:W-:Y:S01]  /*0ee0*/  LOP3.LUT R10, R10, 0x7ffffffc, RZ, 0xc0, !PT ;  /* 0x7ffffffc0a0a7812 */ /* 0x000fe200078ec0ff */
[----:B------:R-:W-:Y:S01]  /*0ef0*/  IMAD.SHL.U32 R15, R7, 0x40, RZ ;  /* 0x00000040070f7824 */ /* 0x000fe200078e00ff */
[----:B------:R-:W-:Y:S01]  /*0f00*/  LOP3.LUT R14, R6, 0x1c0, RZ, 0xc0, !PT ;  /* 0x000001c0060e7812 */ /* 0x000fe200078ec0ff */
[----:B------:R-:W-:Y:S01]  /*0f10*/  IMAD.SHL.U32 R6, R5, 0x40, RZ ;  /* 0x0000004005067824 */ /* 0x000fe200078e00ff */
[----:B------:R-:W-:Y:S01]  /*0f20*/  LOP3.LUT R0, R2, 0x1c0, RZ, 0xc0, !PT ;  /* 0x000001c002007812 */ /* 0x000fe200078ec0ff */
[----:B------:R-:W-:Y:S01]  /*0f30*/  IMAD R4, R9, 0x10, R4 ;  /* 0x0000001009047824 */ /* 0x000fe200078e0204 */
[----:B------:R-:W-:Y:S01]  /*0f40*/  SHF.R.S32.HI R2, RZ, 0x1f, R203 ;  /* 0x0000001fff027819 */ /* 0x000fe200000114cb */
[----:B------:R-:W-:Y:S01]  /*0f50*/  IMAD.IADD R10, R24, 0x1, -R10 ;  /* 0x00000001180a7824 */ /* 0x000fe200078e0a0a */
[----:B------:R-:W-:Y:S01]  /*0f60*/  LOP3.LUT R5, R0, 0x38, R18, 0xf8, !PT ;  /* 0x0000003800057812 */ /* 0x000fe200078ef812 */
[----:B------:R-:W-:Y:S01]  /*0f70*/  IMAD R4, R3, 0x40, R4 ;  /* 0x0000004003047824 */ /* 0x000fe200078e0204 */
[----:B------:R-:W-:Y:S01]  /*0f80*/  SHF.R.U32.HI R12, RZ, 0x3, R0 ;  /* 0x00000003ff0c7819 */ /* 0x000fe20000011600 */
[----:B------:R-:W-:Y:S01]  /*0f90*/  IMAD.SHL.U32 R225, R10, 0x2, RZ ;  /* 0x000000020ae17824 */ /* 0x000fe200078e00ff */
[----:B------:R-:W-:Y:S01]  /*0fa0*/  LOP3.LUT R11, R6, 0xfffffe00, RZ, 0xc0, !PT ;  /* 0xfffffe00060b7812 */ /* 0x000fe200078ec0ff */
[----:B------:R-:W-:Y:S01]  /*0fb0*/  VIADD R3, R204, 0x60 ;  /* 0x00000060cc037836 */ /* 0x000fe20000000000 */
[----:B------:R-:W-:Y:S01]  /*0fc0*/  LEA.HI R201, R2, R203, RZ, 0x3 ;  /* 0x000000cb02c97211 */ /* 0x000fe200078f18ff */
[----:B------:R-:W-:Y:S01]  /*0fd0*/  VIADD R41, R225, 0x8 ;  /* 0x00000008e1297836 */ /* 0x000fe20000000000 */
[----:B------:R-:W-:Y:S01]  /*0fe0*/  LOP3.LUT R19, R15, 0xfffffe00, RZ, 0xc0, !PT ;  /* 0xfffffe000f137812 */ /* 0x000fe200078ec0ff */
[----:B------:R-:W-:Y:S01]  /*0ff0*/  VIADD R40, R225, 0x10 ;  /* 0x00000010e1287836 */ /* 0x000fe20000000000 */
[----:B------:R-:W-:Y:S01]  /*1000*/  LOP3.LUT R15, R11, R5, R12, 0xf6, !PT ;  /* 0x000000050b0f7212 */ /* 0x000fe200078ef60c */
[C---:B------:R-:W-:Y:S01]  /*1010*/  VIADD R39, R225.reuse, 0x18 ;  /* 0x00000018e1277836 */ /* 0x040fe20000000000 */
[C---:B------:R-:W-:Y:S01]  /*1020*/  LOP3.LUT R16, R14.reuse, 0x38, R18, 0xf8, !PT ;  /* 0x000000380e107812 */ /* 0x040fe200078ef812 */
[C---:B------:R-:W-:Y:S01]  /*1030*/  VIADD R38, R225.reuse, 0x20 ;  /* 0x00000020e1267836 */ /* 0x040fe20000000000 */
[----:B------:R-:W-:Y:S01]  /*1040*/  SHF.R.U32.HI R6, RZ, 0x3, R14 ;  /* 0x00000003ff067819 */ /* 0x000fe2000001160e */
[C---:B------:R-:W-:Y:S01]  /*1050*/  VIADD R37, R225.reuse, 0x28 ;  /* 0x00000028e1257836 */ /* 0x040fe20000000000 */
[----:B------:R-:W-:Y:S01]  /*1060*/  LOP3.LUT R5, R14, 0x38, R201, 0xf8, !PT ;  /* 0x000000380e057812 */ /* 0x000fe200078ef8c9 */
[----:B------:R-:W-:Y:S01]  /*1070*/  VIADD R36, R225, 0x30 ;  /* 0x00000030e1247836 */ /* 0x000fe20000000000 */
[----:B------:R-:W-:Y:S01]  /*1080*/  LOP3.LUT R21, R19, R16, R6, 0xf6, !PT ;  /* 0x0000001013157212 */ /* 0x000fe200078ef606 */
[----:B------:R-:W-:Y:S01]  /*1090*/  VIADD R35, R225, 0x38 ;  /* 0x00000038e1237836 */ /* 0x000fe20000000000 */
[----:B------:R-:W-:Y:S01]  /*10a0*/  LOP3.LUT R14, R5, R6, RZ, 0x3c, !PT ;  /* 0x00000006050e7212 */ /* 0x000fe200078e3cff */
[----:B------:R-:W-:Y:S01]  /*10b0*/  IMAD.SHL.U32 R5, R23, 0x40, RZ ;  /* 0x0000004017057824 */ /* 0x000fe200078e00ff */
[----:B------:R-:W-:Y:S01]  /*10c0*/  SHF.R.S32.HI R6, RZ, 0x1f, R23 ;  /* 0x0000001fff067819 */ /* 0x000fe20000011417 */
[----:B------:R-:W-:Y:S01]  /*10d0*/  VIADD R34, R225, 0x40 ;  /* 0x00000040e1227836 */ /* 0x000fe20000000000 */
[--C-:B------:R-:W-:Y:S01]  /*10e0*/  LOP3.LUT R7, R0, 0x38, R201.reuse, 0xf8, !PT ;  /* 0x0000003800077812 */ /* 0x100fe200078ef8c9 */
[----:B------:R-:W-:Y:S01]  /*10f0*/  IMAD.SHL.U32 R0, R22, 0x40, RZ ;  /* 0x0000004016007824 */ /* 0x000fe200078e00ff */
[----:B------:R-:W-:Y:S01]  /*1100*/  LEA.HI R6, R6, R23, RZ, 0x3 ;  /* 0x0000001706067211 */ /* 0x000fe200078f18ff */
[----:B0-----:R-:W-:Y:S01]  /*1110*/  VIADD R23, R18, 0xc0 ;  /* 0x000000c012177836 */ /* 0x001fe20000000000 */
[----:B------:R-:W-:Y:S01]  /*1120*/  LOP3.LUT R28, R5, 0x1c0, RZ, 0xc0, !PT ;  /* 0x000001c0051c7812 */ /* 0x000fe200078ec0ff */
[C---:B------:R-:W-:Y:S01]  /*1130*/  VIADD R33, R225.reuse, 0x48 ;  /* 0x00000048e1217836 */ /* 0x040fe20000000000 */
[----:B------:R-:W-:Y:S01]  /*1140*/  LOP3.LUT R22, R0, 0x1c0, RZ, 0xc0, !PT ;  /* 0x000001c000167812 */ /* 0x000fe200078ec0ff */
[----:B------:R-:W-:Y:S01]  /*1150*/  IMAD.SHL.U32 R6, R6, 0x40, RZ ;  /* 0x0000004006067824 */ /* 0x000fe200078e00ff */
[----:B------:R-:W-:Y:S01]  /*1160*/  LEA.HI R2, R2, R203, RZ, 0x6 ;  /* 0x000000cb02027211 */ /* 0x000fe200078f30ff */
[C---:B------:R-:W-:Y:S01]  /*1170*/  VIADD R32, R225.reuse, 0x50 ;  /* 0x00000050e1207836 */ /* 0x040fe20000000000 */
[----:B------:R-:W-:Y:S01]  /*1180*/  SHF.R.U32.HI R30, RZ, 0x3, R22 ;  /* 0x00000003ff1e7819 */ /* 0x000fe20000011616 */
[----:B------:R-:W-:Y:S01]  /*1190*/  STL [R1+0x60], R22 ;  /* 0x0000601601007387 */ /* 0x000fe20000100800 */
[----:B------:R-:W-:Y:S01]  /*11a0*/  LOP3.LUT R0, R22, 0x38, R201, 0xf8, !PT ;  /* 0x0000003816007812 */ /* 0x000fe200078ef8c9 */
[----:B------:R-:W-:Y:S01]  /*11b0*/  IMAD.SHL.U32 R2, R2, 0x80, RZ ;  /* 0x0000008002027824 */ /* 0x000fe200078e00ff */
[----:B------:R-:W-:Y:S01]  /*11c0*/  SHF.R.U32.HI R16, RZ, 0x3, R28 ;  /* 0x00000003ff107819 */ /* 0x000fe2000001161c */
[----:B------:R-:W-:Y:S01]  /*11d0*/  STL [R1+0x6c], R29 ;  /* 0x00006c1d01007387 */ /* 0x000fe20000100800 */
[----:B------:R-:W-:Y:S01]  /*11e0*/  LOP3.LUT R8, R6, 0xfffffe00, RZ, 0xc0, !PT ;  /* 0xfffffe0006087812 */ /* 0x000fe200078ec0ff */
[----:B------:R-:W-:Y:S01]  /*11f0*/  VIADD R31, R225, 0x58 ;  /* 0x00000058e11f7836 */ /* 0x000fe20000000000 */
[----:B------:R-:W-:Y:S01]  /*1200*/  LOP3.LUT R5, R0, R30, RZ, 0x3c, !PT ;  /* 0x0000001e00057212 */ /* 0x000fe200078e3cff */
[----:B------:R-:W-:Y:S01]  /*1210*/  STL [R1+0x5c], R28 ;  /* 0x00005c1c01007387 */ /* 0x000fe20000100800 */
[----:B------:R-:W-:Y:S01]  /*1220*/  IMAD.U32 R0, RZ, RZ, UR4 ;  /* 0x00000004ff007e24 */ /* 0x000fe2000f8e00ff */
[----:B------:R-:W-:Y:S01]  /*1230*/  LOP3.LUT R12, R7, R12, RZ, 0x3c, !PT ;  /* 0x0000000c070c7212 */ /* 0x000fe200078e3cff */
[----:B------:R-:W-:Y:S01]  /*1240*/  VIADD R24, R225, 0x78 ;  /* 0x00000078e1187836 */ /* 0x000fe20000000000 */
[----:B------:R-:W-:Y:S01]  /*1250*/  STL [R1+0xcc], R30 ;  /* 0x0000cc1e01007387 */ /* 0x000fe20000100800 */
[----:B------:R-:W-:-:S02]  /*1260*/  LOP3.LUT R2, R2, 0xffffe000, RZ, 0xc0, !PT ;  /* 0xffffe00002027812 */ /* 0x000fc400078ec0ff */
[----:B------:R-:W-:Y:S01]  /*1270*/  LOP3.LUT R7, R28, 0x38, R201, 0xf8, !PT ;  /* 0x000000381c077812 */ /* 0x000fe200078ef8c9 */
[----:B------:R-:W-:Y:S01]  /*1280*/  STL [R1+0xc8], R16 ;  /* 0x0000c81001007387 */ /* 0x000fe20000100800 */
[----:B------:R-:W-:Y:S01]  /*1290*/  IADD3 R11, R12, R2, R11 ;  /* 0x000000020c0b7210 */ /* 0x000fe20007ffe00b */
[----:B------:R-:W-:Y:S01]  /*12a0*/  VIADD R12, R204, 0x20 ;  /* 0x00000020cc0c7836 */ /* 0x000fe20000000000 */
[----:B------:R-:W-:Y:S01]  /*12b0*/  LOP3.LUT R7, R7, R16, RZ, 0x3c, !PT ;  /* 0x0000001007077212 */ /* 0x000fe200078e3cff */
[----:B------:R-:W-:Y:S01]  /*12c0*/  STL [R1+0x68], R8 ;  /* 0x0000680801007387 */ /* 0x000fe20000100800 */
[-C--:B------:R-:W-:Y:S02]  /*12d0*/  IADD3 R9, R14, R2.reuse, R19 ;  /* 0x000000020e097210 */ /* 0x080fe40007ffe013 */
[----:B------:R-:W-:Y:S01]  /*12e0*/  SHF.R.S32.HI R14, RZ, 0x1f, R23 ;  /* 0x0000001fff0e7819 */ /* 0x000fe20000011417 */
[----:B------:R-:W-:Y:S01]  /*12f0*/  STL [R1+0xd0], R4 ;  /* 0x0000d00401007387 */ /* 0x000fe20000100800 */
[----:B------:R-:W-:-:S02]  /*1300*/  IADD3 R5, R5, R2, R29 ;  /* 0x0000000205057210 */ /* 0x000fc40007ffe01d */
[----:B------:R-:W-:Y:S01]  /*1310*/  IADD3 R7, R7, R2, R8 ;  /* 0x0000000207077210 */ /* 0x000fe20007ffe008 */
[----:B------:R-:W-:Y:S01]  /*1320*/  STL [R1+0x8c], RZ ;  /* 0x00008cff01007387 */ /* 0x000fe20000100800 */
[----:B------:R-:W-:Y:S01]  /*1330*/  VIADD R2, R17, 0x10400 ;  /* 0x0001040011027836 */ /* 0x000fe20000000000 */
[----:B------:R-:W-:Y:S02]  /*1340*/  SHF.R.S32.HI R42, RZ, 0x1f, R41 ;  /* 0x0000001fff2a7819 */ /* 0x000fe40000011429 */
[----:B------:R0:W-:Y:S01]  /*1350*/  STL [R1+0x64], R0 ;  /* 0x0000640001007387 */ /* 0x0001e20000100800 */
[----:B------:R-:W-:Y:S01]  /*1360*/  SHF.R.S32.HI R41, RZ, 0x1f, R40 ;  /* 0x0000001fff297819 */ /* 0x000fe20000011428 */
[----:B------:R-:W-:Y:S01]  /*1370*/  IMAD R10, R15, 0x2, R2 ;  /* 0x000000020f0a7824 */ /* 0x000fe200078e0202 */
[----:B------:R-:W-:Y:S01]  /*1380*/  SHF.R.S32.HI R40, RZ, 0x1f, R39 ;  /* 0x0000001fff287819 */ /* 0x000fe20000011427 */
[----:B------:R-:W-:Y:S01]  /*1390*/  STL [R1+0x4c], RZ ;  /* 0x00004cff01007387 */ /* 0x000fe20000100800 */
[----:B------:R-:W-:Y:S01]  /*13a0*/  SHF.R.S32.HI R39, RZ, 0x1f, R38 ;  /* 0x0000001fff277819 */ /* 0x000fe20000011426 */
[----:B------:R-:W-:Y:S01]  /*13b0*/  VIADD R15, R225, 0x98 ;  /* 0x00000098e10f7836 */ /* 0x000fe20000000000 */
[----:B------:R-:W-:Y:S01]  /*13c0*/  SHF.R.S32.HI R38, RZ, 0x1f, R37 ;  /* 0x0000001fff267819 */ /* 0x000fe20000011425 */
[----:B------:R1:W-:Y:S01]  /*13d0*/  STL [R1+0x30], R12 ;  /* 0x0000300c01007387 */ /* 0x0003e20000100800 */
[----:B------:R-:W-:-:S02]  /*13e0*/  SHF.R.S32.HI R37, RZ, 0x1f, R36 ;  /* 0x0000001fff257819 */ /* 0x000fc40000011424 */
[----:B0-----:R-:W-:Y:S01]  /*13f0*/  LOP3.LUT R0, R22, 0x38, R18, 0xf8, !PT ;  /* 0x0000003816007812 */ /* 0x001fe200078ef812 */
[----:B------:R-:W-:Y:S01]  /*1400*/  VIADD R22, R18, 0x80 ;  /* 0x0000008012167836 */ /* 0x000fe20000000000 */
[----:B------:R-:W-:Y:S01]  /*1410*/  STL [R1+0x48], R3 ;  /* 0x0000480301007387 */ /* 0x000fe20000100800 */
[----:B------:R-:W-:Y:S02]  /*1420*/  SHF.R.S32.HI R36, RZ, 0x1f, R35 ;  /* 0x0000001fff247819 */ /* 0x000fe40000011423 */
[----:B------:R-:W-:Y:S01]  /*1430*/  LOP3.LUT R6, R29, R0, R30, 0xf6, !PT ;  /* 0x000000001d067212 */ /* 0x000fe200078ef61e */
[C---:B------:R-:W-:Y:S01]  /*1440*/  VIADD R30, R225.reuse, 0x60 ;  /* 0x00000060e11e7836 */ /* 0x040fe20000000000 */
[----:B------:R-:W-:Y:S01]  /*1450*/  LOP3.LUT R0, R28, 0x38, R18, 0xf8, !PT ;  /* 0x000000381c007812 */ /* 0x000fe200078ef812 */
[----:B------:R-:W-:Y:S01]  /*1460*/  VIADD R29, R225, 0x68 ;  /* 0x00000068e11d7836 */ /* 0x000fe20000000000 */
[----:B------:R-:W-:Y:S01]  /*1470*/  SHF.R.S32.HI R28, RZ, 0x1f, R22 ;  /* 0x0000001fff1c7819 */ /* 0x000fe20000011416 */
[----:B------:R-:W-:Y:S01]  /*1480*/  STL [R1+0x7c], R6 ;  /* 0x00007c0601007387 */ /* 0x000fe20000100800 */
[----:B-1----:R-:W-:-:S02]  /*1490*/  SHF.R.S32.HI R12, RZ, 0x1f, R12 ;  /* 0x0000001fff0c7819 */ /* 0x002fc4000001140c */
[----:B------:R-:W-:Y:S01]  /*14a0*/  SHF.R.S32.HI R35, RZ, 0x1f, R34 ;  /* 0x0000001fff237819 */ /* 0x000fe20000011422 */
[----:B------:R0:W-:Y:S01]  /*14b0*/  STL [R1+0x4], R28 ;  /* 0x0000041c01007387 */ /* 0x0001e20000100800 */
[----:B------:R-:W-:Y:S02]  /*14c0*/  SHF.R.S32.HI R34, RZ, 0x1f, R33 ;  /* 0x0000001fff227819 */ /* 0x000fe40000011421 */
[----:B------:R-:W-:Y:S01]  /*14d0*/  SHF.R.S32.HI R33, RZ, 0x1f, R32 ;  /* 0x0000001fff217819 */ /* 0x000fe20000011420 */
[----:B------:R1:W-:Y:S01]  /*14e0*/  STL [R1], R14 ;  /* 0x0000000e01007387 */ /* 0x0003e20000100800 */
[----:B------:R-:W-:Y:S02]  /*14f0*/  SHF.R.S32.HI R32, RZ, 0x1f, R31 ;  /* 0x0000001fff207819 */ /* 0x000fe4000001141f */
[----:B------:R-:W-:Y:S01]  /*1500*/  SHF.R.S32.HI R31, RZ, 0x1f, R30 ;  /* 0x0000001fff1f7819 */ /* 0x000fe2000001141e */
[----:B------:R2:W-:Y:S01]  /*1510*/  STL [R1+0x9c], R12 ;  /* 0x00009c0c01007387 */ /* 0x0005e20000100800 */
[----:B------:R-:W-:Y:S01]  /*1520*/  SHF.R.S32.HI R30, RZ, 0x1f, R29 ;  /* 0x0000001fff1e7819 */ /* 0x000fe2000001141d */
[----:B0-----:R-:W-:Y:S01]  /*1530*/  VIADD R28, R225, 0x70 ;  /* 0x00000070e11c7836 */ /* 0x001fe20000000000 */
[----:B------:R-:W-:-:S02]  /*1540*/  SHF.R.S32.HI R19, RZ, 0x1f, R18 ;  /* 0x0000001fff137819 */ /* 0x000fc40000011412 */
[----:B-1----:R-:W-:Y:S01]  /*1550*/  SHF.R.S32.HI R14, RZ, 0x1f, R20 ;  /* 0x0000001fff0e7819 */ /* 0x002fe20000011414 */
[----:B------:R-:W-:Y:S01]  /*1560*/  VIADD R20, R225, 0x88 ;  /* 0x00000088e1147836 */ /* 0x000fe20000000000 */
[----:B------:R-:W-:Y:S02]  /*1570*/  SHF.R.S32.HI R29, RZ, 0x1f, R28 ;  /* 0x0000001fff1d7819 */ /* 0x000fe4000001141c */
[----:B--2---:R-:W-:Y:S01]  /*1580*/  SHF.R.S32.HI R12, RZ, 0x1f, R3 ;  /* 0x0000001fff0c7819 */ /* 0x004fe20000011403 */
[----:B------:R0:W-:Y:S01]  /*1590*/  STL [R1+0x98], R14 ;  /* 0x0000980e01007387 */ /* 0x0001e20000100800 */
[----:B------:R-:W-:Y:S01]  /*15a0*/  LOP3.LUT R3, R8, R0, R16, 0xf6, !PT ;  /* 0x0000000008037212 */ /* 0x000fe200078ef610 */
[----:B------:R-:W-:Y:S01]  /*15b0*/  IMAD R0, R21, 0x2, R2 ;  /* 0x0000000215007824 */ /* 0x000fe200078e0202 */
[----:B------:R-:W-:Y:S01]  /*15c0*/  SHF.R.S32.HI R28, RZ, 0x1f, R24 ;  /* 0x0000001fff1c7819 */ /* 0x000fe20000011418 */
[----:B------:R1:W-:Y:S01]  /*15d0*/  STL [R1+0x94], R12 ;  /* 0x0000940c01007387 */ /* 0x0003e20000100800 */
[----:B------:R-:W-:-:S02]  /*15e0*/  VIADD R21, R225, 0x80 ;  /* 0x00000080e1157836 */ /* 0x000fc40000000000 */
[--C-:B------:R-:W-:Y:S01]  /*15f0*/  IMAD R8, R3, 0x2, R2.reuse ;  /* 0x0000000203087824 */ /* 0x100fe200078e0202 */
[----:B------:R2:W-:Y:S01]  /*1600*/  STL [R1+0xb4], R10 ;  /* 0x0000b40a01007387 */ /* 0x0005e20000100800 */
[----:B------:R-:W-:Y:S01]  /*1610*/  IMAD R3, R5, 0x2, R2 ;  /* 0x0000000205037824 */ /* 0x000fe200078e0202 */
[----:B------:R-:W-:Y:S01]  /*1620*/  SHF.R.S32.HI R24, RZ, 0x1f, R21 ;  /* 0x0000001fff187819 */ /* 0x000fe20000011415 */
[C---:B------:R-:W-:Y:S01]  /*1630*/  VIADD R16, R225.reuse, 0x90 ;  /* 0x00000090e1107836 */ /* 0x040fe20000000000 */
[----:B------:R3:W-:Y:S01]  /*1640*/  STL [R1+0xac], R0 ;  /* 0x0000ac0001007387 */ /* 0x0007e20000100800 */
[----:B0-----:R-:W-:Y:S01]  /*1650*/  VIADD R14, R225, 0xa0 ;  /* 0x000000a0e10e7836 */ /* 0x001fe20000000000 */
[----:B------:R-:W-:Y:S01]  /*1660*/  SHF.R.S32.HI R21, RZ, 0x1f, R20 ;  /* 0x0000001fff157819 */ /* 0x000fe20000011414 */
[----:B------:R-:W-:Y:S01]  /*1670*/  IMAD R5, R11, 0x2, R2 ;  /* 0x000000020b057824 */ /* 0x000fe200078e0202 */
[----:B------:R0:W-:Y:S01]  /*1680*/  STL [R1+0xbc], R8 ;  /* 0x0000bc0801007387 */ /* 0x0001e20000100800 */
[C---:B-1----:R-:W-:Y:S01]  /*1690*/  VIADD R12, R225.reuse, 0xa8 ;  /* 0x000000a8e10c7836 */ /* 0x042fe20000000000 */
[----:B------:R-:W-:Y:S01]  /*16a0*/  SHF.R.S32.HI R20, RZ, 0x1f, R16 ;  /* 0x0000001fff147819 */ /* 0x000fe20000011410 */
[C---:B------:R-:W-:Y:S01]  /*16b0*/  VIADD R11, R225.reuse, 0xb0 ;  /* 0x000000b0e10b7836 */ /* 0x040fe20000000000 */
[----:B------:R1:W-:Y:S01]  /*16c0*/  STL [R1+0xc0], R3 ;  /* 0x0000c00301007387 */ /* 0x0003e20000100800 */
[----:B--2---:R-:W-:Y:S01]  /*16d0*/  VIADD R10, R225, 0xb8 ;  /* 0x000000b8e10a7836 */ /* 0x004fe20000000000 */
[----:B------:R-:W-:Y:S01]  /*16e0*/  SHF.R.S32.HI R16, RZ, 0x1f, R15 ;  /* 0x0000001fff107819 */ /* 0x000fe2000001140f */
[----:B---3--:R-:W-:Y:S01]  /*16f0*/  IMAD R0, R7, 0x2, R2 ;  /* 0x0000000207007824 */ /* 0x008fe200078e0202 */
[----:B------:R-:W-:Y:S01]  /*1700*/  SHF.R.S32.HI R15, RZ, 0x1f, R14 ;  /* 0x0000001fff0f7819 */ /* 0x000fe2000001140e */
[C---:B------:R-:W-:Y:S01]  /*1710*/  VIADD R7, R225.reuse, 0xd0 ;  /* 0x000000d0e1077836 */ /* 0x040fe20000000000 */
[----:B------:R-:W-:Y:S01]  /*1720*/  SHF.R.S32.HI R14, RZ, 0x1f, R12 ;  /* 0x0000001fff0e7819 */ /* 0x000fe2000001140c */
[----:B0-----:R-:W-:Y:S01]  /*1730*/  VIADD R8, R225, 0xc8 ;  /* 0x000000c8e1087836 */ /* 0x001fe20000000000 */
[----:B------:R0:W-:Y:S01]  /*1740*/  STL [R1+0xb8], R0 ;  /* 0x0000b80001007387 */ /* 0x0001e20000100800 */
[----:B------:R-:W-:Y:S01]  /*1750*/  SHF.R.S32.HI R12, RZ, 0x1f, R11 ;  /* 0x0000001fff0c7819 */ /* 0x000fe2000001140b */
[----:B-1----:R-:W-:Y:S01]  /*1760*/  IMAD R3, R9, 0x2, R2 ;  /* 0x0000000209037824 */ /* 0x002fe200078e0202 */
[----:B------:R-:W-:Y:S01]  /*1770*/  SHF.R.S32.HI R11, RZ, 0x1f, R10 ;  /* 0x0000001fff0b7819 */ /* 0x000fe2000001140a */
[C---:B------:R-:W-:Y:S01]  /*1780*/  VIADD R9, R225.reuse, 0xc0 ;  /* 0x000000c0e1097836 */ /* 0x040fe20000000000 */
[----:B------:R1:W-:Y:S04]  /*1790*/  STL [R1+0xb0], R5 ;  /* 0x0000b00501007387 */ /* 0x0003e80000100800 */
[----:B------:R2:W-:Y:S01]  /*17a0*/  STL [R1+0xa8], R3 ;  /* 0x0000a80301007387 */ /* 0x0005e20000100800 */
[----:B0-----:R-:W-:Y:S01]  /*17b0*/  IMAD R0, R6, 0x2, R2 ;  /* 0x0000000206007824 */ /* 0x001fe200078e0202 */
[----:B------:R-:W-:Y:S01]  /*17c0*/  SHF.R.S32.HI R2, RZ, 0x3, R201 ;  /* 0x00000003ff027819 */ /* 0x000fe200000114c9 */
[----:B------:R-:W-:Y:S01]  /*17d0*/  VIADD R6, R225, 0xd8 ;  /* 0x000000d8e1067836 */ /* 0x000fe20000000000 */
[----:B------:R-:W-:-:S02]  /*17e0*/  SHF.R.S32.HI R10, RZ, 0x1f, R9 ;  /* 0x0000001fff0a7819 */ /* 0x000fc40000011409 */
[----:B------:R0:W-:Y:S01]  /*17f0*/  STL [R1+0x70], R0 ;  /* 0x0000700001007387 */ /* 0x0001e20000100800 */
[C---:B-1----:R-:W-:Y:S01]  /*1800*/  VIADD R5, R225.reuse, 0xe0 ;  /* 0x000000e0e1057836 */ /* 0x042fe20000000000 */
[----:B------:R-:W-:Y:S02]  /*1810*/  SHF.R.S32.HI R9, RZ, 0x1f, R8 ;  /* 0x0000001fff097819 */ /* 0x000fe40000011408 */
[----:B------:R1:W-:Y:S01]  /*1820*/  STL [R1+0xa0], R2 ;  /* 0x0000a00201007387 */ /* 0x0003e20000100800 */
[C---:B--2---:R-:W-:Y:S01]  /*1830*/  VIADD R3, R225.reuse, 0xe8 ;  /* 0x000000e8e1037836 */ /* 0x044fe20000000000 */
[----:B------:R-:W-:Y:S02]  /*1840*/  SHF.R.S32.HI R8, RZ, 0x1f, R7 ;  /* 0x0000001fff087819 */ /* 0x000fe40000011407 */
[----:B------:R-:W-:Y:S02]  /*1850*/  SHF.R.S32.HI R7, RZ, 0x1f, R6 ;  /* 0x0000001fff077819 */ /* 0x000fe40000011406 */
[----:B0-----:R-:W-:Y:S01]  /*1860*/  SHF.R.S32.HI R0, RZ, 0x1f, R225 ;  /* 0x0000001fff007819 */ /* 0x001fe200000114e1 */
[C---:B------:R-:W-:Y:S01]  /*1870*/  VIADD R0, R225.reuse, 0xf8 ;  /* 0x000000f8e1007836 */ /* 0x040fe20000000000 */
[----:B------:R-:W-:Y:S01]  /*1880*/  SHF.R.S32.HI R6, RZ, 0x1f, R5 ;  /* 0x0000001fff067819 */ /* 0x000fe20000011405 */
[----:B-1----:R-:W-:Y:S01]  /*1890*/  VIADD R2, R225, 0xf0 ;  /* 0x000000f0e1027836 */ /* 0x002fe20000000000 */
[----:B------:R-:W-:-:S02]  /*18a0*/  SHF.R.S32.HI R5, RZ, 0x1f, R3 ;  /* 0x0000001fff057819 */ /* 0x000fc40000011403 */
[----:B------:R-:W-:Y:S02]  /*18b0*/  LOP3.LUT R201, R201, 0xfffffff8, RZ, 0xc0, !PT ;  /* 0xfffffff8c9c97812 */ /* 0x000fe400078ec0ff */
[----:B------:R-:W-:Y:S02]  /*18c0*/  SHF.R.S32.HI R3, RZ, 0x1f, R2 ;  /* 0x0000001fff037819 */ /* 0x000fe40000011402 */
[----:B------:R-:W-:Y:S01]  /*18d0*/  SHF.R.S32.HI R2, RZ, 0x1f, R0 ;  /* 0x0000001fff027819 */ /* 0x000fe20000011400 */
[----:B------:R-:W-:Y:S01]  /*18e0*/  IMAD R0, R13, 0x8, R4 ;  /* 0x000000080d007824 */ /* 0x000fe200078e0204 */
[----:B------:R-:W-:-:S04]  /*18f0*/  SHF.R.S32.HI R224, RZ, 0x1f, R201 ;  /* 0x0000001fffe07819 */ /* 0x000fc800000114c9 */
[----:B------:R0:W-:Y:S03]  /*1900*/  STL [R1+0x74], R0 ;  /* 0x0000740001007387 */ /* 0x0001e60000100800 */
.L_x_1847:
[----:B------:R-:W-:Y:S01]  /*1910*/  ULDC.64 UR4, c[0x0][0xa28] ;  /* 0x00028a0000047ab9 */ /* 0x000fe20000000a00 */
[----:B01---5:R-:W1:Y:S01]  /*1920*/  LDC.64 R4, c[0x0][0xa08] ;  /* 0x00028200ff047b82 */ /* 0x023e620000000a00 */
[----:B------:R-:W-:Y:S01]  /*1930*/  ISETP.NE.U32.AND P0, PT, RZ, UR4, PT ;  /* 0x00000004ff007c0c */ /* 0x000fe2000bf05070 */
[----:B------:R-:W-:Y:S01]  /*1940*/  IMAD.MOV.U32 R28, RZ, RZ, RZ ;  /* 0x000000ffff1c7224 */ /* 0x000fe200078e00ff */
[----:B------:R-:W-:Y:S01]  /*1950*/  ULDC.64 UR6, c[0x0][0xa20] ;  /* 0x0002880000067ab9 */ /* 0x000fe20000000a00 */
[----:B--2---:R-:W-:Y:S01]  /*1960*/  IMAD.MOV.U32 R8, RZ, RZ, RZ ;  /* 0x000000ffff087224 */ /* 0x004fe200078e00ff */
[----:B------:R-:W-:Y:S01]  /*1970*/  ISETP.NE.AND.EX P0, PT, RZ, UR5, PT, P0 ;  /* 0x00000005ff007c0c */ /* 0x000fe2000bf05300 */
[----:B------:R-:W-:Y:S02]  /*1980*/  ULDC.64 UR4, c[0x0][0xa18] ;  /* 0x0002860000047ab9 */ /* 0x000fe40000000a00 */
[----:B------:R-:W-:-:S04]  /*1990*/  ISETP.NE.U32.AND P1, PT, RZ, UR4, PT ;  /* 0x00000004ff007c0c */ /* 0x000fc8000bf25070 */
[----:B------:R-:W-:Y:S01]  /*19a0*/  ISETP.NE.AND.EX P1, PT, RZ, UR5, PT, P1 ;  /* 0x00000005ff007c0c */ /* 0x000fe2000bf25310 */
[----:B------:R-:W-:Y:S02]  /*19b0*/  ULDC.64 UR4, c[0x0][0xa08] ;  /* 0x0002820000047ab9 */ /* 0x000fe40000000a00 */
[----:B------:R-:W-:-:S03]  /*19c0*/  ISETP.NE.U32.AND P3, PT, RZ, UR4, PT ;  /* 0x00000004ff007c0c */ /* 0x000fc6000bf65070 */
[----:B------:R-:W2:Y:S01]  /*19d0*/  @P0 LDC.64 R6, c[0x0][0xa28] ;  /* 0x00028a00ff060b82 */ /* 0x000ea20000000a00 */
[----:B------:R-:W-:Y:S01]  /*19e0*/  ISETP.NE.AND.EX P3, PT, RZ, UR5, PT, P3 ;  /* 0x00000005ff007c0c */ /* 0x000fe2000bf65330 */
[----:B-1----:R-:W-:-:S06]  /*19f0*/  IMAD.WIDE R4, R27, 0x4, R4 ;  /* 0x000000041b047825 */ /* 0x002fcc00078e0204 */
[----:B---3--:R-:W1:Y:S06]  /*1a00*/  @P1 LDC.64 R2, c[0x0][0xa18] ;  /* 0x00028600ff021b82 */ /* 0x008e6c0000000a00 */
[----:B------:R-:W5:Y:S01]  /*1a10*/  @P3 LDG.E R28, desc[UR60][R4.64] ;  /* 0x0000003c041c3981 */ /* 0x000f62000c1e1900 */
[----:B------:R-:W-:Y:S02]  /*1a20*/  ULDC UR4, c[0x0][0x288] ;  /* 0x0000a20000047ab9 */ /* 0x000fe40000000800 */
[----:B------:R-:W-:Y:S01]  /*1a30*/  IMAD.U32 R219, RZ, RZ, UR4 ;  /* 0x00000004ffdb7e24 */ /* 0x000fe2000f8e00ff */
[----:B------:R3:W-:Y:S01]  /*1a40*/  STL [R1+0x88], R27 ;  /* 0x0000881b01007387 */ /* 0x0007e20000100800 */
[----:B------:R-:W-:-:S02]  /*1a50*/  ULDC.64 UR4, c[0x0][0x418] ;  /* 0x0001060000047ab9 */ /* 0x000fc40000000a00 */
[----:B------:R-:W-:Y:S01]  /*1a60*/  UISETP.NE.U32.AND UP0, UPT, UR4, URZ, UPT ;  /* 0x0000003f0400728c */ /* 0x000fe2000bf05070 */
[----:B--2---:R-:W-:-:S03]  /*1a70*/  @P0 IMAD.WIDE R6, R27, 0x4, R6 ;  /* 0x000000041b060825 */ /* 0x004fc600078e0206 */
[----:B------:R-:W-:Y:S01]  /*1a80*/  UISETP.NE.AND.EX UP0, UPT, UR5, URZ, UPT, UP0 ;  /* 0x0000003f0500728c */ /* 0x000fe2000bf05300 */
[----:B------:R-:W-:Y:S01]  /*1a90*/  ULDC UR4, c[0x0][0x424] ;  /* 0x0001090000047ab9 */ /* 0x000fe20000000800 */
[----:B------:R-:W-:Y:S01]  /*1aa0*/  ISETP.NE.U32.AND P2, PT, RZ, UR6, PT ;  /* 0x00000006ff007c0c */ /* 0x000fe2000bf45070 */
[----:B------:R2:W5:Y:S01]  /*1ab0*/  @P0 LDG.E R8, desc[UR60][R6.64] ;  /* 0x0000003c06080981 */ /* 0x000562000c1e1900 */
[----:B------:R-:W-:Y:S01]  /*1ac0*/  USEL UR4, UR4, 0x1, UP0 ;  /* 0x0000000104047887 */ /* 0x000fe20008000000 */
[----:B-1----:R-:W-:Y:S01]  /*1ad0*/  @P1 IMAD.WIDE R2, R27, 0x4, R2 ;  /* 0x000000041b021825 */ /* 0x002fe200078e0202 */
[----:B------:R-:W-:Y:S01]  /*1ae0*/  ULDC UR5, c[0x0][0x2f0] ;  /* 0x0000bc0000057ab9 */ /* 0x000fe20000000800 */
[C---:B0-----:R-:W-:Y:S01]  /*1af0*/  LOP3.LUT R0, R26.reuse, 0xff0000, RZ, 0xc0, !PT ;  /* 0x00ff00001a007812 */ /* 0x041fe200078ec0ff */
[----:B------:R-:W-:Y:S02]  /*1b00*/  UIMAD UR4, UR4, UR5, URZ ;  /* 0x00000005040472a4 */ /* 0x000fe4000f8e023f */
[----:B------:R0:W5:Y:S01]  /*1b10*/  @P1 LDG.E R219, desc[UR60][R2.64] ;  /* 0x0000003c02db1981 */ /* 0x000162000c1e1900 */
[----:B--2---:R-:W-:Y:S01]  /*1b20*/  LOP3.LUT R6, R26, 0xff000000, RZ, 0xc0, !PT ;  /* 0xff0000001a067812 */ /* 0x004fe200078ec0ff */
[----:B------:R-:W-:Y:S01]  /*1b30*/  ULDC UR5, c[0x0][0x348] ;  /* 0x0000d20000057ab9 */ /* 0x000fe20000000800 */
[----:B------:R-:W-:-:S02]  /*1b40*/  ISETP.NE.AND.EX P2, PT, RZ, UR7, PT, P2 ;  /* 0x00000007ff007c0c */ /* 0x000fc4000bf45320 */
[----:B------:R-:W-:Y:S02]  /*1b50*/  LOP3.LUT R226, R26, 0xffff, RZ, 0xc0, !PT ;  /* 0x0000ffff1ae27812 */ /* 0x000fe400078ec0ff */
[----:B0-----:R-:W-:-:S04]  /*1b60*/  SHF.R.U32.HI R3, RZ, 0x8, R6 ;  /* 0x00000008ff037819 */ /* 0x001fc80000011606 */
[----:B----4-:R-:W-:Y:S01]  /*1b70*/  LEA.HI R11, R0, R3, RZ, 0x10 ;  /* 0x00000003000b7211 */ /* 0x010fe200078f80ff */
[----:B---3--:R-:W-:Y:S06]  /*1b80*/  @P1 BRA `(.L_x_1538) ;  /* 0x0000000000241947 */ /* 0x008fec0003800000 */
[----:B------:R-:W-:Y:S02]  /*1b90*/  ULDC.64 UR6, c[0x0][0xa00] ;  /* 0x0002800000067ab9 */ /* 0x000fe40000000a00 */
[----:B------:R-:W-:-:S04]  /*1ba0*/  ISETP.NE.U32.AND P0, PT, RZ, UR6, PT ;  /* 0x00000006ff007c0c */ /* 0x000fc8000bf05070 */
[----:B------:R-:W-:-:S13]  /*1bb0*/  ISETP.NE.AND.EX P0, PT, RZ, UR7, PT, P0 ;  /* 0x00000007ff007c0c */ /* 0x000fda000bf05300 */
[----:B------:R-:W-:Y:S05]  /*1bc0*/  @!P0 BRA `(.L_x_1538) ;  /* 0x0000000000148947 */ /* 0x000fea0003800000 */
[----:B------:R-:W0:Y:S02]  /*1bd0*/  LDC.64 R2, c[0x0][0xa00] ;  /* 0x00028000ff027b82 */ /* 0x000e240000000a00 */
[----:B0-----:R-:W-:-:S05]  /*1be0*/  IMAD.WIDE R2, R27, 0x4, R2 ;  /* 0x000000041b027825 */ /* 0x001fca00078e0202 */
[----:B-----5:R-:W2:Y:S04]  /*1bf0*/  LDG.E R219, desc[UR60][R2.64] ;  /* 0x0000003c02db7981 */ /* 0x020ea8000c1e1900 */
[----:B------:R-:W2:Y:S02]  /*1c00*/  LDG.E R0, desc[UR60][R2.64+0x4] ;  /* 0x0000043c02007981 */ /* 0x000ea4000c1e1900 */
[----:B--2---:R-:W-:-:S07]  /*1c10*/  IMAD.IADD R219, R0, 0x1, -R219 ;  /* 0x0000000100db7824 */ /* 0x004fce00078e0adb */
.L_x_1538:
[----:B------:R-:W-:Y:S02]  /*1c20*/  IMAD.U32 R2, RZ, RZ, UR5 ;  /* 0x00000005ff027e24 */ /* 0x000fe4000f8e00ff */
[----:B------:R-:W-:Y:S01]  /*1c30*/  IMAD.U32 R29, RZ, RZ, UR4 ;  /* 0x00000004ff1d7e24 */ /* 0x000fe2000f8e00ff */
[----:B------:R-:W-:Y:S06]  /*1c40*/  @!P2 BRA `(.L_x_1539) ;  /* 0x000000000010a947 */ /* 0x000fec0003800000 */
[----:B------:R-:W0:Y:S02]  /*1c50*/  LDC.64 R4, c[0x0][0xa20] ;  /* 0x00028800ff047b82 */ /* 0x000e240000000a00 */
[----:B0-----:R-:W-:-:S05]  /*1c60*/  IMAD.WIDE R4, R27, 0x4, R4 ;  /* 0x000000041b047825 */ /* 0x001fca00078e0204 */
[----:B------:R0:W5:Y:S01]  /*1c70*/  LDG.E R29, desc[UR60][R4.64] ;  /* 0x0000003c041d7981 */ /* 0x000162000c1e1900 */
[----:B------:R-:W-:Y:S05]  /*1c80*/  BRA `(.L_x_1540) ;  /* 0x0000000000107947 */ /* 0x000fea0003800000 */
.L_x_1539:
[----:B------:R-:W-:Y:S05]  /*1c90*/  @!P3 BRA `(.L_x_1540) ;  /* 0x00000000000cb947 */ /* 0x000fea0003800000 */
[----:B------:R-:W2:Y:S04]  /*1ca0*/  LDG.E R0, desc[UR60][R4.64] ;  /* 0x0000003c04007981 */ /* 0x000ea8000c1e1900 */
[----:B------:R-:W2:Y:S02]  /*1cb0*/  LDG.E R29, desc[UR60][R4.64+0x4] ;  /* 0x0000043c041d7981 */ /* 0x000ea4000c1e1900 */
[----:B--2---:R-:W-:-:S07]  /*1cc0*/  IMAD.IADD R29, R29, 0x1, -R0 ;  /* 0x000000011d1d7824 */ /* 0x004fce00078e0a00 */
.L_x_1540:
[----:B------:R-:W-:Y:S01]  /*1cd0*/  ULDC.64 UR4, c[0x0][0xa10] ;  /* 0x0002840000047ab9 */ /* 0x000fe20000000a00 */
[----:B------:R-:W1:Y:S01]  /*1ce0*/  LDC R9, c[0x0][0x448] ;  /* 0x00011200ff097b82 */ /* 0x000e620000000800 */
[----:B------:R-:W-:-:S04]  /*1cf0*/  ISETP.NE.U32.AND P0, PT, RZ, UR4, PT ;  /* 0x00000004ff007c0c */ /* 0x000fc8000bf05070 */
[----:B------:R-:W-:Y:S01]  /*1d00*/  ISETP.NE.AND.EX P0, PT, RZ, UR5, PT, P0 ;  /* 0x00000005ff007c0c */ /* 0x000fe2000bf05300 */
[----:B------:R-:W-:Y:S02]  /*1d10*/  ULDC.64 UR4, c[0x0][0xa30] ;  /* 0x00028c0000047ab9 */ /* 0x000fe40000000a00 */
[----:B------:R-:W-:-:S04]  /*1d20*/  ISETP.NE.U32.AND P1, PT, RZ, UR4, PT ;  /* 0x00000004ff007c0c */ /* 0x000fc8000bf25070 */
[----:B------:R-:W-:-:S06]  /*1d30*/  ISETP.NE.AND.EX P1, PT, RZ, UR5, PT, P1 ;  /* 0x00000005ff007c0c */ /* 0x000fcc000bf25310 */
[----:B------:R-:W2:Y:S08]  /*1d40*/  @P0 LDC.64 R6, c[0x0][0xa10] ;  /* 0x00028400ff060b82 */ /* 0x000eb00000000a00 */
[----:B0-----:R-:W0:Y:S01]  /*1d50*/  @P1 LDC.64 R4, c[0x0][0xa30] ;  /* 0x00028c00ff041b82 */ /* 0x001e220000000a00 */
[----:B--2---:R-:W-:-:S05]  /*1d60*/  @P0 IMAD.WIDE R6, R27, 0x4, R6 ;  /* 0x000000041b060825 */ /* 0x004fca00078e0206 */
[----:B------:R-:W2:Y:S04]  /*1d70*/  @P0 LDG.E R0, desc[UR60][R6.64] ;  /* 0x0000003c06000981 */ /* 0x000ea8000c1e1900 */
[----:B------:R-:W2:Y:S01]  /*1d80*/  @P0 LDG.E R3, desc[UR60][R6.64+0x4] ;  /* 0x0000043c06030981 */ /* 0x000ea2000c1e1900 */
[----:B-----5:R-:W-:Y:S02]  /*1d90*/  IMAD.MOV.U32 R92, RZ, RZ, R29 ;  /* 0x000000ffff5c7224 */ /* 0x020fe400078e001d */
[----:B0-----:R-:W-:-:S05]  /*1da0*/  @P1 IMAD.WIDE R4, R27, 0x4, R4 ;  /* 0x000000041b041825 */ /* 0x001fca00078e0204 */
[----:B------:R0:W5:Y:S01]  /*1db0*/  @P1 LDG.E R92, desc[UR60][R4.64] ;  /* 0x0000003c045c1981 */ /* 0x000162000c1e1900 */
[----:B-1----:R-:W-:Y:S01]  /*1dc0*/  ISETP.NE.AND P1, PT, R9, 0x1, PT ;  /* 0x000000010900780c */ /* 0x002fe20003f25270 */
[----:B------:R-:W-:Y:S02]  /*1dd0*/  IMAD.SHL.U32 R12, R25, 0x80, RZ ;  /* 0x00000080190c7824 */ /* 0x000fe400078e00ff */
[----:B------:R-:W-:-:S03]  /*1de0*/  IMAD.IADD R13, R29, 0x1, -R8 ;  /* 0x000000011d0d7824 */ /* 0x000fc600078e0a08 */
[----:B------:R1:W-:Y:S01]  /*1df0*/  STL [R1+0x58], R12 ;  /* 0x0000580c01007387 */ /* 0x0003e20000100800 */
[----:B0-----:R-:W0:Y:S08]  /*1e00*/  LDC.64 R4, c[0x0][0x9e0] ;  /* 0x00027800ff047b82 */ /* 0x001e300000000a00 */
[----:B------:R-:W3:Y:S08]  /*1e10*/  @P1 LDC R9, c[0x0][0x44c] ;  /* 0x00011300ff091b82 */ /* 0x000ef00000000800 */
[----:B------:R-:W4:Y:S01]  /*1e20*/  @P1 LDC R10, c[0x0][0x450] ;  /* 0x00011400ff0a1b82 */ /* 0x000f220000000800 */
[----:B0-----:R-:W-:Y:S01]  /*1e30*/  ISETP.GE.AND P2, PT, R5, 0x1, PT ;  /* 0x000000010500780c */ /* 0x001fe20003f46270 */
[----:B--2---:R-:W-:-:S02]  /*1e40*/  @P0 IMAD.IADD R2, R3, 0x1, -R0 ;  /* 0x0000000103020824 */ /* 0x004fc400078e0a00 */
[----:B------:R-:W-:Y:S02]  /*1e50*/  VIADD R0, R12, 0x7f ;  /* 0x0000007f0c007836 */ /* 0x000fe40000000000 */
[----:B------:R-:W-:Y:S02]  /*1e60*/  IMAD.IADD R220, R13, 0x1, R2 ;  /* 0x000000010ddc7824 */ /* 0x000fe400078e0202 */
[----:B---3--:R-:W-:-:S03]  /*1e70*/  @P1 IMAD.HI.U32 R3, R0, R9, RZ ;  /* 0x0000000900031227 */ /* 0x008fc600078e00ff */
[C---:B------:R-:W-:Y:S01]  /*1e80*/  IADD3 R7, R220.reuse, 0x1, -R219 ;  /* 0x00000001dc077810 */ /* 0x040fe20007ffe8db */
[----:B------:R-:W-:Y:S01]  /*1e90*/  IMAD.MOV.U32 R6, RZ, RZ, R0 ;  /* 0x000000ffff067224 */ /* 0x000fe200078e0000 */
[----:B----4-:R-:W-:Y:S01]  /*1ea0*/  @P1 SHF.R.U32.HI R6, RZ, R10, R3 ;  /* 0x0000000aff061219 */ /* 0x010fe20000011603 */
[----:B------:R-:W-:-:S04]  /*1eb0*/  VIADD R0, R220, 0x3f ;  /* 0x0000003fdc007836 */ /* 0x000fc80000000000 */
[----:B------:R-:W-:Y:S01]  /*1ec0*/  IMAD.IADD R9, R7, 0x1, R6 ;  /* 0x0000000107097824 */ /* 0x000fe200078e0206 */
[----:B------:R-:W-:-:S03]  /*1ed0*/  SHF.R.S32.HI R3, RZ, 0x1f, R0 ;  /* 0x0000001fff037819 */ /* 0x000fc60000011400 */
[----:B------:R-:W-:Y:S01]  /*1ee0*/  IMAD.IADD R4, R9, 0x1, R4 ;  /* 0x0000000109047824 */ /* 0x000fe200078e0204 */
[----:B------:R-:W-:-:S04]  /*1ef0*/  LEA.HI R3, R3, R0, RZ, 0x6 ;  /* 0x0000000003037211 */ /* 0x000fc800078f30ff */
[----:B------:R-:W-:Y:S01]  /*1f00*/  SHF.R.S32.HI R93, RZ, 0x6, R3 ;  /* 0x00000006ff5d7819 */ /* 0x000fe20000011403 */
        /* <DEDUP_REMOVED lines=12> */
.L_x_1543:
[----:B------:R-:W-:-:S13]  /*1fd0*/  ISETP.NE.AND P0, PT, R5, 0x1, PT ;  /* 0x000000010500780c */ /* 0x000fda0003f05270 */
[----:B------:R-:W0:Y:S02]  /*1fe0*/  @P0 LDC.64 R6, c[0x0][0x9e8] ;  /* 0x00027a00ff060b82 */ /* 0x000e240000000a00 */
[----:B0-----:R-:W-:-:S05]  /*1ff0*/  @P0 IMAD.HI.U32 R6, R0, R6, RZ ;  /* 0x0000000600060227 */ /* 0x001fca00078e00ff */
[----:B------:R-:W-:-:S07]  /*2000*/  @P0 SHF.R.U32.HI R0, RZ, R7, R6 ;  /* 0x00000007ff000219 */ /* 0x000fce0000011606 */
.L_x_1544:
[----:B------:R-:W-:Y:S05]  /*2010*/  BSYNC B0 ;  /* 0x0000000000007941 */ /* 0x000fea0003800000 */
.L_x_1542:
[----:B------:R-:W-:-:S05]  /*2020*/  IMAD R3, R0, R5, R5 ;  /* 0x0000000500037224 */ /* 0x000fca00078e0205 */
[----:B------:R-:W-:-:S07]  /*2030*/  VIMNMX R4, R4, R3, PT ;  /* 0x0000000304047248 */ /* 0x000fce0003fe0100 */
.L_x_1541:
[----:B------:R-:W0:Y:S01]  /*2040*/  @P1 LDC R0, c[0x0][0x44c] ;  /* 0x00011300ff001b82 */ /* 0x000e220000000800 */
[----:B------:R-:W-:Y:S01]  /*2050*/  VIADD R4, R4, 0x3f ;  /* 0x0000003f04047836 */ /* 0x000fe20000000000 */
[----:B------:R-:W-:Y:S01]  /*2060*/  ULDC UR4, c[0x0][0x9dc] ;  /* 0x0002770000047ab9 */ /* 0x000fe20000000800 */
[----:B------:R-:W-:Y:S02]  /*2070*/  IMAD.MOV.U32 R7, RZ, RZ, R12 ;  /* 0x000000ffff077224 */ /* 0x000fe400078e000c */
[----:B------:R-:W-:Y:S01]  /*2080*/  IMAD.IADD R156, R220, 0x1, -R219 ;  /* 0x00000001dc9c7824 */ /* 0x000fe200078e0adb */
[----:B------:R-:W-:Y:S02]  /*2090*/  SHF.R.S32.HI R3, RZ, 0x1f, R4 ;  /* 0x0000001fff037819 */ /* 0x000fe40000011404 */
[----:B------:R-:W1:Y:S02]  /*20a0*/  @P1 LDC R9, c[0x0][0x450] ;  /* 0x00011400ff091b82 */ /* 0x000e640000000800 */
[----:B------:R-:W-:Y:S01]  /*20b0*/  LEA.HI R3, R3, R4, RZ, 0x6 ;  /* 0x0000000403037211 */ /* 0x000fe200078f30ff */
[----:B0-----:R-:W-:-:S05]  /*20c0*/  @P1 IMAD.HI.U32 R0, R12, R0, RZ ;  /* 0x000000000c001227 */ /* 0x001fca00078e00ff */
[----:B-1----:R-:W-:Y:S02]  /*20d0*/  @P1 SHF.R.U32.HI R7, RZ, R9, R0 ;  /* 0x00000009ff071219 */ /* 0x002fe40000011600 */
[----:B------:R-:W-:-:S03]  /*20e0*/  SHF.R.S32.HI R0, RZ, 0x6, R3 ;  /* 0x00000006ff007819 */ /* 0x000fc60000011403 */
[----:B------:R-:W-:Y:S01]  /*20f0*/  IMAD.IADD R3, R156, 0x1, R7 ;  /* 0x000000019c037824 */ /* 0x000fe200078e0207 */
[----:B------:R-:W-:-:S03]  /*2100*/  VIMNMX R8, R93, R0, PT ;  /* 0x000000005d087248 */ /* 0x000fc60003fe0100 */
[----:B------:R-:W-:Y:S01]  /*2110*/  VIADD R0, R3, -UR4 ;  /* 0x8000000403007c36 */ /* 0x000fe20008000000 */
[----:B------:R-:W-:Y:S06]  /*2120*/  @!P2 BRA `(.L_x_1545) ;  /* 0x000000000044a947 */ /* 0x000fec0003800000 */
[----:B------:R-:W-:Y:S01]  /*2130*/  ISETP.GT.AND P0, PT, R3, -0x1, PT ;  /* 0xffffffff0300780c */ /* 0x000fe20003f04270 */
[----:B------:R-:W-:-:S12]  /*2140*/  BSSY B0, `(.L_x_1546) ;  /* 0x000000d000007945 */ /* 0x000fd80003800000 */
        /* <DEDUP_REMOVED lines=8> */
.L_x_1547:
[----:B------:R-:W-:-:S13]  /*21d0*/  ISETP.NE.AND P0, PT, R5, 0x1, PT ;  /* 0x000000010500780c */ /* 0x000fda0003f05270 */
[----:B------:R-:W0:Y:S02]  /*21e0*/  @P0 LDC.64 R6, c[0x0][0x9e8] ;  /* 0x00027a00ff060b82 */ /* 0x000e240000000a00 */
[----:B0-----:R-:W-:-:S05]  /*21f0*/  @P0 IMAD.HI.U32 R6, R3, R6, RZ ;  /* 0x0000000603060227 */ /* 0x001fca00078e00ff */
[----:B------:R-:W-:-:S07]  /*2200*/  @P0 SHF.R.U32.HI R3, RZ, R7, R6 ;  /* 0x00000007ff030219 */ /* 0x000fce0000011606 */
.L_x_1548:
[----:B------:R-:W-:Y:S05]  /*2210*/  BSYNC B0 ;  /* 0x0000000000007941 */ /* 0x000fea0003800000 */
.L_x_1546:
[----:B------:R-:W-:-:S05]  /*2220*/  IMAD R3, R3, R5, RZ ;  /* 0x0000000503037224 */ /* 0x000fca00078e02ff */
[----:B------:R-:W-:-:S07]  /*2230*/  VIMNMX R0, R0, R3, !PT ;  /* 0x0000000300007248 */ /* 0x000fce0007fe0100 */
.L_x_1545:
[----:B------:R-:W-:Y:S01]  /*2240*/  SHF.R.S32.HI R3, RZ, 0x1f, R0 ;  /* 0x0000001fff037819 */ /* 0x000fe20000011400 */
[----:B------:R-:W-:Y:S01]  /*2250*/  BSSY B0, `(.L_x_1549) ;  /* 0x000002a000007945 */ /* 0x000fe20003800000 */
[----:B------:R-:W-:Y:S02]  /*2260*/  LOP3.LUT R14, R11, 0xff, RZ, 0xc0, !PT ;  /* 0x000000ff0b0e7812 */ /* 0x000fe400078ec0ff */
[----:B------:R-:W-:Y:S01]  /*2270*/  LEA.HI R3, R3, R0, RZ, 0x6 ;  /* 0x0000000003037211 */ /* 0x000fe200078f30ff */
[----:B------:R-:W-:Y:S01]  /*2280*/  IMAD.MOV.U32 R0, RZ, RZ, RZ ;  /* 0x000000ffff007224 */ /* 0x000fe200078e00ff */
[----:B------:R-:W-:Y:S01]  /*2290*/  SHF.R.U32.HI R4, RZ, 0x10, R11 ;  /* 0x00000010ff047819 */ /* 0x000fe2000001160b */
[----:B------:R0:W-:Y:S01]  /*22a0*/  STL [R1+0x90], R14 ;  /* 0x0000900e01007387 */ /* 0x0001e20000100800 */
[----:B------:R-:W-:-:S03]  /*22b0*/  SHF.R.S32.HI R3, RZ, 0x6, R3 ;  /* 0x00000006ff037819 */ /* 0x000fc60000011403 */
[----:B------:R0:W-:Y:S01]  /*22c0*/  STL [R1+0x84], R4 ;  /* 0x0000840401007387 */ /* 0x0001e20000100800 */
[----:B------:R-:W-:-:S04]  /*22d0*/  VIMNMX R9, RZ, R3, !PT ;  /* 0x00000003ff097248 */ /* 0x000fc80007fe0100 */
[----:B------:R-:W-:-:S13]  /*22e0*/  ISETP.GT.AND P0, PT, R8, R9, PT ;  /* 0x000000090800720c */ /* 0x000fda0003f04270 */
[----:B0-----:R-:W-:Y:S05]  /*22f0*/  @!P0 BRA `(.L_x_1550) ;  /* 0x00000000007c8947 */ /* 0x001fea0003800000 */
[----:B------:R-:W-:Y:S01]  /*2300*/  ISETP.NE.AND P0, PT, R4, RZ, PT ;  /* 0x000000ff0400720c */ /* 0x000fe20003f05270 */
[----:B------:R-:W-:-:S03]  /*2310*/  ULDC UR4, c[0x0][0x9f0] ;  /* 0x00027c0000047ab9 */ /* 0x000fc60000000800 */
[----:B------:R-:W-:-:S04]  /*2320*/  SEL R11, R4, UR4, P0 ;  /* 0x00000004040b7c07 */ /* 0x000fc80008000000 */
[-C--:B------:R-:W-:Y:S02]  /*2330*/  IABS R6, R11.reuse ;  /* 0x0000000b00067213 */ /* 0x080fe40000000000 */
[----:B------:R-:W-:Y:S02]  /*2340*/  IADD3 R0, R11, -0x1, R8 ;  /* 0xffffffff0b007810 */ /* 0x000fe40007ffe008 */
[----:B------:R-:W0:Y:S01]  /*2350*/  I2F.RP R3, R6 ;  /* 0x0000000600037306 */ /* 0x000e220000209400 */
[----:B------:R-:W-:Y:S02]  /*2360*/  IABS R12, R11 ;  /* 0x0000000b000c7213 */ /* 0x000fe40000000000 */
[----:B------:R-:W-:-:S05]  /*2370*/  IMAD.IADD R0, R0, 0x1, -R9 ;  /* 0x0000000100007824 */ /* 0x000fca00078e0a09 */
[----:B------:R-:W-:Y:S02]  /*2380*/  IABS R10, R0 ;  /* 0x00000000000a7213 */ /* 0x000fe40000000000 */
[----:B------:R-:W-:-:S04]  /*2390*/  LOP3.LUT R0, R0, R11, RZ, 0x3c, !PT ;  /* 0x0000000b00007212 */ /* 0x000fc800078e3cff */
[----:B------:R-:W-:Y:S01]  /*23a0*/  ISETP.GE.AND P2, PT, R0, RZ, PT ;  /* 0x000000ff0000720c */ /* 0x000fe20003f46270 */
[----:B0-----:R-:W0:Y:S02]  /*23b0*/  MUFU.RCP R3, R3 ;  /* 0x0000000300037308 */ /* 0x001e240000001000 */
[----:B0-----:R-:W-:Y:S02]  /*23c0*/  VIADD R4, R3, 0xffffffe ;  /* 0x0ffffffe03047836 */ /* 0x001fe40000000000 */
[----:B------:R-:W-:-:S04]  /*23d0*/  IMAD.MOV R3, RZ, RZ, -R12 ;  /* 0x000000ffff037224 */ /* 0x000fc800078e0a0c */
[----:B------:R0:W1:Y:S02]  /*23e0*/  F2I.FTZ.U32.TRUNC.NTZ R5, R4 ;  /* 0x0000000400057305 */ /* 0x000064000021f000 */
[----:B0-----:R-:W-:Y:S02]  /*23f0*/  IMAD.MOV.U32 R4, RZ, RZ, RZ ;  /* 0x000000ffff047224 */ /* 0x001fe400078e00ff */
[----:B-1----:R-:W-:-:S04]  /*2400*/  IMAD.MOV R7, RZ, RZ, -R5 ;  /* 0x000000ffff077224 */ /* 0x002fc800078e0a05 */
[----:B------:R-:W-:-:S04]  /*2410*/  IMAD R7, R7, R6, RZ ;  /* 0x0000000607077224 */ /* 0x000fc800078e02ff */
[----:B------:R-:W-:-:S04]  /*2420*/  IMAD.HI.U32 R5, R5, R7, R4 ;  /* 0x0000000705057227 */ /* 0x000fc800078e0004 */
[----:B------:R-:W-:-:S04]  /*2430*/  IMAD.MOV.U32 R4, RZ, RZ, R10 ;  /* 0x000000ffff047224 */ /* 0x000fc800078e000a */
        /* <DEDUP_REMOVED lines=11> */
.L_x_1550:
[----:B------:R-:W-:Y:S05]  /*24f0*/  BSYNC B0 ;  /* 0x0000000000007941 */ /* 0x000fea0003800000 */
.L_x_1549:
[----:B------:R-:W-:-:S05]  /*2500*/  IMAD R3, R14, R0, R9 ;  /* 0x000000000e037224 */ /* 0x000fca00078e0209 */
[C---:B------:R-:W-:Y:S01]  /*2510*/  VIADDMNMX R0, R3.reuse, R0, R8, PT ;  /* 0x0000000003007246 */ /* 0x040fe20003800108 */
[----:B------:R-:W-:-:S04]  /*2520*/  IMAD R3, R3, 0x40, -R13 ;  /* 0x0000004003037824 */ /* 0x000fc800078e0a0d */
[----:B------:R-:W-:Y:S01]  /*2530*/  IMAD R5, R0, 0x40, -R13 ;  /* 0x0000004000057824 */ /* 0x000fe200078e0a0d */
[----:B------:R-:W-:-:S04]  /*2540*/  VIMNMX R3, RZ, R3, !PT ;  /* 0x00000003ff037248 */ /* 0x000fc80007fe0100 */
[----:B------:R-:W-:Y:S02]  /*2550*/  VIMNMX R0, R5, R2, PT ;  /* 0x0000000205007248 */ /* 0x000fe40003fe0100 */
[----:B------:R-:W-:Y:S02]  /*2560*/  SHF.R.U32.HI R24, RZ, 0x6, R3 ;  /* 0x00000006ff187819 */ /* 0x000fe40000011603 */
[----:B------:R-:W-:-:S03]  /*2570*/  ISETP.GT.AND P0, PT, R0, R3, PT ;  /* 0x000000030000720c */ /* 0x000fc60003f04270 */
[----:B------:R-:W-:-:S10]  /*2580*/  IMAD.MOV.U32 R25, RZ, RZ, R24 ;  /* 0x000000ffff197224 */ /* 0x000fd400078e0018 */
[----:B------:R-:W-:-:S05]  /*2590*/  @P0 VIADD R0, R0, 0x3f ;  /* 0x0000003f00000836 */ /* 0x000fca0000000000 */
[----:B------:R-:W-:-:S04]  /*25a0*/  @P0 SHF.R.S32.HI R3, RZ, 0x1f, R0 ;  /* 0x0000001fff030819 */ /* 0x000fc80000011400 */
[----:B------:R-:W-:-:S04]  /*25b0*/  @P0 LEA.HI R3, R3, R0, RZ, 0x6 ;  /* 0x0000000003030211 */ /* 0x000fc800078f30ff */
[----:B------:R-:W-:Y:S02]  /*25c0*/  @P0 SHF.R.S32.HI R25, RZ, 0x6, R3 ;  /* 0x00000006ff190819 */ /* 0x000fe40000011403 */
        /* <DEDUP_REMOVED lines=23> */
.L_x_1553:
[----:B------:R-:W-:Y:S05]  /*2740*/  BSYNC B6 ;  /* 0x0000000000067941 */ /* 0x000fea0003800000 */
.L_x_1552:
        /* <DEDUP_REMOVED lines=20> */
.L_x_1555:
[----:B------:R-:W-:Y:S05]  /*2890*/  BSYNC B6 ;  /* 0x0000000000067941 */ /* 0x000fea0003800000 */
.L_x_1554:
[----:B------:R-:W-:Y:S01]  /*28a0*/  ULDC.64 UR4, c[0x0][0x9f8] ;  /* 0x00027e0000047ab9 */ /* 0x000fe20000000a00 */
[----:B------:R-:W2:Y:S01]  /*28b0*/  LDL R30, [R1+0xc] ;  /* 0x00000c00011e7983 */ /* 0x000ea20000100800 */
[----:B------:R-:W-:-:S03]  /*28c0*/  ISETP.NE.U32.AND P0, PT, RZ, UR4, PT ;  /* 0x00000004ff007c0c */ /* 0x000fc6000bf05070 */
[----:B------:R-:W3:Y:S01]  /*28d0*/  LDL R33, [R1+0x60] ;  /* 0x0000600001217983 */ /* 0x000ee20000100800 */
[----:B------:R-:W-:-:S03]  /*28e0*/  ISETP.NE.AND.EX P0, PT, RZ, UR5, PT, P0 ;  /* 0x00000005ff007c0c */ /* 0x000fc6000bf05300 */
[----:B------:R-:W4:Y:S01]  /*28f0*/  LDL R32, [R1+0x5c] ;  /* 0x00005c0001207983 */ /* 0x000f220000100800 */
[----:B------:R-:W-:Y:S01]  /*2900*/  IMAD.MOV.U32 R3, RZ, RZ, R27 ;  /* 0x000000ffff037224 */ /* 0x000fe200078e001b */
[----:B------:R-:W-:Y:S01]  /*2910*/  ULDC UR4, c[0x0][0x2f4] ;  /* 0x0000bd0000047ab9 */ /* 0x000fe20000000800 */
[----:B------:R-:W0:Y:S01]  /*2920*/  LDC R91, c[0x0][0x3f4] ;  /* 0x0000fd00ff5b7b82 */ /* 0x000e220000000800 */
[----:B------:R-:W4:Y:S04]  /*2930*/  LDL R31, [R1+0xcc] ;  /* 0x0000cc00011f7983 */ /* 0x000f280000100800 */
[----:B------:R-:W4:Y:S03]  /*2940*/  LDL R20, [R1+0xc8] ;  /* 0x0000c80001147983 */ /* 0x000f260000100800 */
[----:B------:R-:W1:Y:S01]  /*2950*/  @P0 LDC.64 R4, c[0x0][0x9f8] ;  /* 0x00027e00ff040b82 */ /* 0x000e620000000a00 */
[----:B------:R-:W-:Y:S01]  /*2960*/  ISETP.GE.AND P1, PT, R203, UR4, PT ;  /* 0x00000004cb007c0c */ /* 0x000fe2000bf26270 */
[----:B------:R-:W4:Y:S04]  /*2970*/  LDL R26, [R1+0x6c] ;  /* 0x00006c00011a7983 */ /* 0x000f280000100800 */
[----:B------:R-:W4:Y:S02]  /*2980*/  LDL R21, [R1+0x68] ;  /* 0x0000680001157983 */ /* 0x000f240000100800 */
[----:B------:R-:W0:Y:S08]  /*2990*/  LDC.64 R12, c[0x0][0x408] ;  /* 0x00010200ff0c7b82 */ /* 0x000e300000000a00 */
[----:B------:R-:W2:Y:S01]  /*29a0*/  LDC.64 R10, c[0x0][0x3f8] ;  /* 0x0000fe00ff0a7b82 */ /* 0x000ea20000000a00 */
[----:B-1----:R-:W-:-:S05]  /*29b0*/  @P0 IMAD.WIDE R4, R27, 0x4, R4 ;  /* 0x000000041b040825 */ /* 0x002fca00078e0204 */
[----:B------:R1:W4:Y:S01]  /*29c0*/  @P0 LDG.E R3, desc[UR60][R4.64] ;  /* 0x0000003c04030981 */ /* 0x000322000c1e1900 */
[----:B------:R-:W-:Y:S02]  /*29d0*/  ISETP.GE.AND P0, PT, R18, UR4, PT ;  /* 0x0000000412007c0c */ /* 0x000fe4000bf06270 */
[----:B-1----:R-:W-:Y:S02]  /*29e0*/  SEL R4, RZ, 0xffffffff, P1 ;  /* 0xffffffffff047807 */ /* 0x002fe40000800000 */
[----:B------:R-:W-:-:S03]  /*29f0*/  SEL R0, RZ, 0x1, P0 ;  /* 0x00000001ff007807 */ /* 0x000fc60000000000 */
[----:B------:R-:W-:-:S05]  /*2a00*/  IMAD.SHL.U32 R5, R4, 0x2, RZ ;  /* 0x0000000204057824 */ /* 0x000fca00078e00ff */
[----:B------:R-:W-:Y:S01]  /*2a10*/  LOP3.LUT R4, R5, 0x2, R0, 0xe2, !PT ;  /* 0x0000000205047812 */ /* 0x000fe200078ee200 */
[----:B------:R-:W-:Y:S02]  /*2a20*/  IMAD.IADD R0, R28, 0x1, R29 ;  /* 0x000000011c007824 */ /* 0x000fe400078e021d */
[----:B------:R-:W4:Y:S01]  /*2a30*/  LDL R28, [R1+0x80] ;  /* 0x00008000011c7983 */ /* 0x000f220000100800 */
[----:B------:R-:W-:-:S04]  /*2a40*/  ISETP.GE.AND P2, PT, R22, UR4, PT ;  /* 0x0000000416007c0c */ /* 0x000fc8000bf46270 */
[----:B------:R-:W-:Y:S02]  /*2a50*/  SEL R5, RZ, 0x4, P2 ;  /* 0x00000004ff057807 */ /* 0x000fe40001000000 */
[----:B0-----:R-:W-:Y:S02]  /*2a60*/  ISETP.GE.AND P2, PT, R18, R91, PT ;  /* 0x0000005b1200720c */ /* 0x001fe40003f46270 */
[----:B------:R-:W-:Y:S02]  /*2a70*/  LOP3.LUT R14, R4, R5, RZ, 0xfc, !PT ;  /* 0x00000005040e7212 */ /* 0x000fe400078efcff */
[----:B------:R-:W-:Y:S02]  /*2a80*/  ISETP.GE.AND P1, PT, R203, R91, PT ;  /* 0x0000005bcb00720c */ /* 0x000fe40003f26270 */
[----:B------:R-:W-:Y:S02]  /*2a90*/  SEL R5, R91, RZ, P2 ;  /* 0x000000ff5b057207 */ /* 0x000fe40001000000 */
[----:B------:R-:W-:-:S03]  /*2aa0*/  SHF.R.S32.HI R205, RZ, 0x1f, R204 ;  /* 0x0000001fffcd7819 */ /* 0x000fc600000114cc */
[----:B------:R-:W-:Y:S01]  /*2ab0*/  IMAD.IADD R5, R18, 0x1, R5 ;  /* 0x0000000112057824 */ /* 0x000fe200078e0205 */
[----:B------:R-:W0:Y:S01]  /*2ac0*/  S2R R94, SR_TID.X ;  /* 0x00000000005e7919 */ /* 0x000e220000002100 */
[----:B-----5:R-:W-:Y:S02]  /*2ad0*/  SHF.R.S32.HI R15, RZ, 0x1f, R92 ;  /* 0x0000001fff0f7819 */ /* 0x020fe4000001145c */
[----:B------:R-:W-:Y:S01]  /*2ae0*/  ISETP.GE.AND P0, PT, R23, UR4, PT ;  /* 0x0000000417007c0c */ /* 0x000fe2000bf06270 */
[----:B------:R-:W-:Y:S01]  /*2af0*/  IMAD.SHL.U32 R27, R12, 0x20, RZ ;  /* 0x000000200c1b7824 */ /* 0x000fe200078e00ff */
[----:B------:R-:W-:Y:S02]  /*2b00*/  LOP3.LUT R29, R14, 0x1, RZ, 0xc0, !PT ;  /* 0x000000010e1d7812 */ /* 0x000fe400078ec0ff */
[----:B0-----:R-:W-:Y:S02]  /*2b10*/  LEA.HI R94, R94, 0x8, RZ, 0x19 ;  /* 0x000000085e5e7811 */ /* 0x001fe400078fc8ff */
[----:B--2---:R-:W-:-:S05]  /*2b20*/  SHF.R.S32.HI R9, RZ, 0x1f, R30 ;  /* 0x0000001fff097819 */ /* 0x004fca000001141e */
[C---:B------:R-:W-:Y:S02]  /*2b30*/  IMAD R4, R9.reuse, R12, RZ ;  /* 0x0000000c09047224 */ /* 0x040fe400078e02ff */
[-C--:B------:R-:W-:Y:S02]  /*2b40*/  IMAD R6, R9, R10.reuse, RZ ;  /* 0x0000000a09067224 */ /* 0x080fe400078e02ff */
[C---:B------:R-:W-:Y:S01]  /*2b50*/  IMAD R9, R30.reuse, R13, R4 ;  /* 0x0000000d1e097224 */ /* 0x040fe200078e0204 */
[----:B------:R-:W-:Y:S01]  /*2b60*/  SEL R4, R91, RZ, P1 ;  /* 0x000000ff5b047207 */ /* 0x000fe20000800000 */
[C---:B------:R-:W-:Y:S02]  /*2b70*/  IMAD R7, R30.reuse, R11, R6 ;  /* 0x0000000b1e077224 */ /* 0x040fe400078e0206 */
[----:B------:R-:W-:-:S04]  /*2b80*/  IMAD.WIDE.U32 R78, R30, R10, R204 ;  /* 0x0000000a1e4e7225 */ /* 0x000fc800078e00cc */
[----:B------:R-:W-:Y:S01]  /*2b90*/  IMAD.IADD R6, R203, 0x1, R4 ;  /* 0x00000001cb067824 */ /* 0x000fe200078e0204 */
[----:B------:R-:W-:Y:S01]  /*2ba0*/  SHF.R.S32.HI R4, RZ, 0x1f, R5 ;  /* 0x0000001fff047819 */ /* 0x000fe20000011405 */
[----:B------:R-:W-:-:S03]  /*2bb0*/  IMAD.WIDE.U32 R80, R30, R10, R18 ;  /* 0x0000000a1e507225 */ /* 0x000fc600078e0012 */
[CC--:B------:R-:W-:Y:S01]  /*2bc0*/  LEA.HI R68, R4.reuse, R5.reuse, RZ, 0x3 ;  /* 0x0000000504447211 */ /* 0x0c0fe200078f18ff */
[----:B------:R-:W-:Y:S01]  /*2bd0*/  IMAD.IADD R79, R79, 0x1, R7 ;  /* 0x000000014f4f7824 */ /* 0x000fe200078e0207 */
[----:B------:R-:W-:Y:S01]  /*2be0*/  LEA.HI R4, R4, R5, RZ, 0x6 ;  /* 0x0000000504047211 */ /* 0x000fe200078f30ff */
[----:B------:R-:W-:Y:S01]  /*2bf0*/  IMAD.IADD R81, R7, 0x1, R81 ;  /* 0x0000000107517824 */ /* 0x000fe200078e0251 */
[----:B------:R-:W-:Y:S01]  /*2c00*/  SHF.R.S32.HI R7, RZ, 0x1f, R6 ;  /* 0x0000001fff077819 */ /* 0x000fe20000011406 */
[----:B------:R-:W-:-:S03]  /*2c10*/  IMAD.WIDE.U32 R82, R30, R12, R204 ;  /* 0x0000000c1e527225 */ /* 0x000fc600078e00cc */
[CC--:B------:R-:W-:Y:S01]  /*2c20*/  LEA.HI R70, R7.reuse, R6.reuse, RZ, 0x3 ;  /* 0x0000000607467211 */ /* 0x0c0fe200078f18ff */
[----:B------:R-:W-:Y:S01]  /*2c30*/  IMAD.SHL.U32 R5, R4, 0x40, RZ ;  /* 0x0000004004057824 */ /* 0x000fe200078e00ff */
[----:B------:R-:W-:Y:S01]  /*2c40*/  LEA.HI R6, R7, R6, RZ, 0x6 ;  /* 0x0000000607067211 */ /* 0x000fe200078f30ff */
[----:B------:R-:W-:Y:S01]  /*2c50*/  IMAD.WIDE.U32 R84, R30, R12, R18 ;  /* 0x0000000c1e547225 */ /* 0x000fe200078e0012 */
[--C-:B---3--:R-:W-:Y:S02]  /*2c60*/  LOP3.LUT R4, R33, 0x38, R68.reuse, 0xf8, !PT ;  /* 0x0000003821047812 */ /* 0x108fe400078ef844 */
[----:B----4-:R-:W-:Y:S01]  /*2c70*/  LOP3.LUT R8, R32, 0x38, R68, 0xf8, !PT ;  /* 0x0000003820087812 */ /* 0x010fe200078ef844 */
[----:B------:R-:W-:Y:S01]  /*2c80*/  IMAD.SHL.U32 R7, R6, 0x40, RZ ;  /* 0x0000004006077824 */ /* 0x000fe200078e00ff */
[----:B------:R-:W-:Y:S01]  /*2c90*/  LOP3.LUT R5, R5, 0xfffff000, RZ, 0xc0, !PT ;  /* 0xfffff00005057812 */ /* 0x000fe200078ec0ff */
[----:B------:R-:W-:Y:S01]  /*2ca0*/  IMAD.IADD R83, R83, 0x1, R9 ;  /* 0x0000000153537824 */ /* 0x000fe200078e0209 */
[----:B------:R-:W-:Y:S01]  /*2cb0*/  LOP3.LUT R4, R4, R31, RZ, 0x3c, !PT ;  /* 0x0000001f04047212 */ /* 0x000fe200078e3cff */
[----:B------:R-:W-:Y:S01]  /*2cc0*/  IMAD.IADD R85, R9, 0x1, R85 ;  /* 0x0000000109557824 */ /* 0x000fe200078e0255 */
[----:B------:R-:W-:-:S02]  /*2cd0*/  LOP3.LUT R6, R33, 0x38, R70, 0xf8, !PT ;  /* 0x0000003821067812 */ /* 0x000fc400078ef846 */
[----:B------:R-:W-:Y:S02]  /*2ce0*/  LOP3.LUT R8, R8, R20, RZ, 0x3c, !PT ;  /* 0x0000001408087212 */ /* 0x000fe400078e3cff */
[----:B------:R-:W-:Y:S02]  /*2cf0*/  LOP3.LUT R9, R32, 0x38, R70, 0xf8, !PT ;  /* 0x0000003820097812 */ /* 0x000fe400078ef846 */
[----:B------:R-:W-:Y:S02]  /*2d00*/  IADD3 R89, R4, R5, R26 ;  /* 0x0000000504597210 */ /* 0x000fe40007ffe01a */
[----:B------:R-:W-:Y:S02]  /*2d10*/  LOP3.LUT R7, R7, 0xfffff000, RZ, 0xc0, !PT ;  /* 0xfffff00007077812 */ /* 0x000fe400078ec0ff */
[----:B------:R-:W-:Y:S02]  /*2d20*/  LOP3.LUT R6, R6, R31, RZ, 0x3c, !PT ;  /* 0x0000001f06067212 */ /* 0x000fe400078e3cff */
[----:B------:R-:W-:Y:S01]  /*2d30*/  IADD3 R4, R8, R5, R21 ;  /* 0x0000000508047210 */ /* 0x000fe20007ffe015 */
[----:B------:R-:W-:Y:S01]  /*2d40*/  IMAD R8, R15, R10, RZ ;  /* 0x0000000a0f087224 */ /* 0x000fe200078e02ff */
[----:B------:R-:W-:-:S02]  /*2d50*/  LOP3.LUT R20, R9, R20, RZ, 0x3c, !PT ;  /* 0x0000001409147212 */ /* 0x000fc400078e3cff */
[----:B------:R-:W-:Y:S01]  /*2d60*/  IADD3 R5, R6, R7, R26 ;  /* 0x0000000706057210 */ /* 0x000fe20007ffe01a */
[----:B------:R-:W-:Y:S01]  /*2d70*/  IMAD R33, R92, R11, R8 ;  /* 0x0000000b5c217224 */ /* 0x000fe200078e0208 */
[----:B------:R-:W-:Y:S01]  /*2d80*/  IADD3 R6, R20, R7, R21 ;  /* 0x0000000714067210 */ /* 0x000fe20007ffe015 */
[----:B------:R-:W-:Y:S01]  /*2d90*/  IMAD R15, R15, R12, RZ ;  /* 0x0000000c0f0f7224 */ /* 0x000fe200078e02ff */
[C-C-:B------:R-:W-:Y:S02]  /*2da0*/  SHF.L.U64.HI R7, R10.reuse, 0x6, R11.reuse ;  /* 0x000000060a077819 */ /* 0x140fe4000001020b */
[----:B------:R-:W-:Y:S02]  /*2db0*/  SHF.L.U64.HI R8, R10, 0x5, R11 ;  /* 0x000000050a087819 */ /* 0x000fe4000001020b */
[----:B------:R-:W-:Y:S01]  /*2dc0*/  SEL R11, RZ, 0x8, P0 ;  /* 0x00000008ff0b7807 */ /* 0x000fe20000000000 */
[----:B------:R-:W-:Y:S01]  /*2dd0*/  IMAD.WIDE.U32 R78, R92, R10, R78 ;  /* 0x0000000a5c4e7225 */ /* 0x000fe200078e004e */
[----:B------:R-:W-:-:S02]  /*2de0*/  SHF.R.S32.HI R35, RZ, 0x3, R68 ;  /* 0x00000003ff237819 */ /* 0x000fc40000011444 */
[----:B------:R-:W-:Y:S01]  /*2df0*/  SHF.R.S32.HI R69, RZ, 0x3, R70 ;  /* 0x00000003ff457819 */ /* 0x000fe20000011446 */
[----:B------:R-:W-:Y:S01]  /*2e00*/  IMAD.WIDE.U32 R80, R92, R10, R80 ;  /* 0x0000000a5c507225 */ /* 0x000fe200078e0050 */
[----:B------:R-:W-:Y:S02]  /*2e10*/  LOP3.LUT R11, R14, R11, RZ, 0xfc, !PT ;  /* 0x0000000b0e0b7212 */ /* 0x000fe400078efcff */
[----:B------:R-:W-:Y:S01]  /*2e20*/  LOP3.LUT R68, R68, 0xfffffff8, RZ, 0xc0, !PT ;  /* 0xfffffff844447812 */ /* 0x000fe200078ec0ff */
[----:B------:R-:W-:Y:S01]  /*2e30*/  IMAD R15, R92, R13, R15 ;  /* 0x0000000d5c0f7224 */ /* 0x000fe200078e020f */
[----:B------:R-:W-:Y:S01]  /*2e40*/  LOP3.LUT R70, R70, 0xfffffff8, RZ, 0xc0, !PT ;  /* 0xfffffff846467812 */ /* 0x000fe200078ec0ff */
[----:B------:R-:W-:-:S04]  /*2e50*/  IMAD.WIDE.U32 R82, R92, R12, R82 ;  /* 0x0000000c5c527225 */ /* 0x000fc800078e0052 */
[----:B------:R-:W-:Y:S01]  /*2e60*/  IMAD.WIDE.U32 R84, R92, R12, R84 ;  /* 0x0000000c5c547225 */ /* 0x000fe200078e0054 */
[C-C-:B------:R-:W-:Y:S02]  /*2e70*/  SHF.L.U64.HI R20, R12.reuse, 0x6, R13.reuse ;  /* 0x000000060c147819 */ /* 0x140fe4000001020d */
[----:B------:R-:W-:Y:S01]  /*2e80*/  SHF.L.U64.HI R21, R12, 0x5, R13 ;  /* 0x000000050c157819 */ /* 0x000fe2000001020d */
[----:B------:R-:W-:Y:S01]  /*2e90*/  IMAD.SHL.U32 R9, R10, 0x40, RZ ;  /* 0x000000400a097824 */ /* 0x000fe200078e00ff */
[----:B------:R-:W-:Y:S01]  /*2ea0*/  LOP3.LUT R71, R11, 0x2, RZ, 0xc0, !PT ;  /* 0x000000020b477812 */ /* 0x000fe200078ec0ff */
[----:B------:R-:W-:Y:S01]  /*2eb0*/  IMAD R28, R28, 0x20, R30 ;  /* 0x000000201c1c7824 */ /* 0x000fe200078e021e */
[----:B------:R-:W-:Y:S01]  /*2ec0*/  SHF.R.S32.HI R30, RZ, 0x1f, R3 ;  /* 0x0000001fff1e7819 */ /* 0x000fe20000011403 */
[----:B------:R-:W-:Y:S01]  /*2ed0*/  IMAD.IADD R31, R79, 0x1, R33 ;  /* 0x000000014f1f7824 */ /* 0x000fe200078e0221 */
[----:B------:R-:W-:Y:S01]  /*2ee0*/  LOP3.LUT R76, R11, 0x4, RZ, 0xc0, !PT ;  /* 0x000000040b4c7812 */ /* 0x000fe200078ec0ff */
[----:B------:R-:W-:Y:S01]  /*2ef0*/  IMAD.IADD R32, R33, 0x1, R81 ;  /* 0x0000000121207824 */ /* 0x000fe200078e0251 */
[----:B------:R-:W-:Y:S01]  /*2f00*/  LOP3.LUT R77, R11, 0x8, RZ, 0xc0, !PT ;  /* 0x000000080b4d7812 */ /* 0x000fe200078ec0ff */
[----:B------:R-:W-:Y:S01]  /*2f10*/  IMAD.SHL.U32 R10, R10, 0x20, RZ ;  /* 0x000000200a0a7824 */ /* 0x000fe200078e00ff */
[----:B------:R-:W-:Y:S01]  /*2f20*/  SHF.R.S32.HI R86, RZ, 0x1f, R68 ;  /* 0x0000001fff567819 */ /* 0x000fe20000011444 */
[----:B------:R-:W-:Y:S01]  /*2f30*/  IMAD.SHL.U32 R26, R12, 0x40, RZ ;  /* 0x000000400c1a7824 */ /* 0x000fe200078e00ff */
[----:B------:R-:W-:Y:S01]  /*2f40*/  SHF.R.S32.HI R87, RZ, 0x1f, R70 ;  /* 0x0000001fff577819 */ /* 0x000fe20000011446 */
[----:B------:R-:W-:-:S02]  /*2f50*/  IMAD.SHL.U32 R91, R91, 0x2, RZ ;  /* 0x000000025b5b7824 */ /* 0x000fc400078e00ff */
[----:B------:R-:W-:Y:S02]  /*2f60*/  IMAD.IADD R33, R83, 0x1, R15 ;  /* 0x0000000153217824 */ /* 0x000fe400078e020f */
[----:B------:R-:W-:-:S07]  /*2f70*/  IMAD.IADD R34, R15, 0x1, R85 ;  /* 0x000000010f227824 */ /* 0x000fce00078e0255 */
.L_x_1637:
[----:B--2---:R-:W2:Y:S01]  /*2f80*/  LDL R39, [R1+0x7c] ;  /* 0x00007c0001277983 */ /* 0x004ea20000100800 */
[----:B0-----:R-:W0:Y:S01]  /*2f90*/  LDC R98, c[0x0][0x430] ;  /* 0x00010c00ff627b82 */ /* 0x001e220000000800 */
[----:B------:R-:W-:Y:S02]  /*2fa0*/  VIADD R25, R25, 0xffffffff ;  /* 0xffffffff19197836 */ /* 0x000fe40000000000 */
        /* <DEDUP_REMOVED lines=10> */
[----:B------:R-:W4:Y:S08]  /*3050*/  @P3 LDC R11, c[0x0][0x434] ;  /* 0x00010d00ff0b3b82 */ /* 0x000f300000000800 */
[----:B------:R-:W1:Y:S01]  /*3060*/  @P3 LDC R38, c[0x0][0x438] ;  /* 0x00010e00ff263b82 */ /* 0x000e620000000800 */
[----:B----4-:R-:W-:-:S05]  /*3070*/  @P3 IMAD.HI.U32 R11, R40, R11, RZ ;  /* 0x0000000b280b3227 */ /* 0x010fca00078e00ff */
[----:B-1----:R-:W-:Y:S01]  /*3080*/  @P3 SHF.R.U32.HI R36, RZ, R38, R11 ;  /* 0x00000026ff243219 */ /* 0x002fe2000001160b */
[----:B0-----:R-:W-:-:S03]  /*3090*/  @!P0 IMAD R38, R30, R14, RZ ;  /* 0x0000000e1e268224 */ /* 0x001fc600078e02ff */
[----:B------:R-:W-:Y:S01]  /*30a0*/  @!P0 SHF.R.S32.HI R37, RZ, 0x1f, R36 ;  /* 0x0000001fff258819 */ /* 0x000fe20000011424 */
[C---:B------:R-:W-:Y:S02]  /*30b0*/  @!P0 IMAD R11, R3.reuse, R15, R38 ;  /* 0x0000000f030b8224 */ /* 0x040fe400078e0226 */
[----:B------:R-:W-:-:S04]  /*30c0*/  @!P0 IMAD.WIDE.U32 R14, R3, R14, R36 ;  /* 0x0000000e030e8225 */ /* 0x000fc800078e0024 */
[----:B------:R-:W-:Y:S01]  /*30d0*/  @!P0 IMAD.IADD R11, R15, 0x1, R11 ;  /* 0x000000010f0b8824 */ /* 0x000fe200078e020b */
[----:B---3--:R-:W-:-:S04]  /*30e0*/  @!P0 LEA R12, P3, R14, R12, 0x2 ;  /* 0x0000000c0e0c8211 */ /* 0x008fc800078610ff */
[----:B------:R-:W-:-:S05]  /*30f0*/  @!P0 LEA.HI.X R13, R14, R13, R11, 0x2, P3 ;  /* 0x0000000d0e0d8211 */ /* 0x000fca00018f140b */
[----:B-----5:R0:W5:Y:S01]  /*3100*/  @!P0 LDG.E R99, desc[UR60][R12.64] ;  /* 0x0000003c0c638981 */ /* 0x020162000c1e1900 */
[----:B------:R-:W-:Y:S01]  /*3110*/  ISETP.GE.AND P0, PT, R101, 0x1, PT ;  /* 0x000000016500780c */ /* 0x000fe20003f06270 */
[----:B------:R-:W-:Y:S01]  /*3120*/  IMAD.MOV R11, RZ, RZ, -R36 ;  /* 0x000000ffff0b7224 */ /* 0x000fe200078e0a24 */
[----:B------:R-:W-:Y:S05]  /*3130*/  YIELD ;  /* 0x0000000000007946 */ /* 0x000fea0003800000 */
[----:B------:R-:W-:Y:S01]  /*3140*/  BSSY B0, `(.L_x_1556) ;  /* 0x0000598000007945 */ /* 0x000fe20003800000 */
[----:B------:R-:W-:Y:S01]  /*3150*/  IMAD R98, R98, R11, R40 ;  /* 0x0000000b62627224 */ /* 0x000fe200078e0228 */
[----:B------:R-:W-:Y:S01]  /*3160*/  ISETP.GT.AND P3, PT, R25, R24, PT ;  /* 0x000000181900720c */ /* 0x000fe20003f64270 */
[----:B--2---:R-:W-:-:S04]  /*3170*/  IMAD R90, R200, 0x4000, R39 ;  /* 0x00004000c85a7824 */ /* 0x004fc800078e0227 */
[----:B------:R-:W-:Y:S01]  /*3180*/  IMAD R90, R90, 0x2, R17 ;  /* 0x000000025a5a7824 */ /* 0x000fe200078e0211 */
[----:B0-----:R-:W-:Y:S07]  /*3190*/  @!P0 BRA `(.L_x_1557) ;  /* 0x0000005000cc8947 */ /* 0x001fee0003800000 */
        /* <DEDUP_REMOVED lines=17> */
[----:B------:R-:W-:Y:S01]  /*32b0*/  IMAD.IADD R13, R13, 0x1, R11 ;  /* 0x000000010d0d7824 */ /* 0x000fe200078e020b */
[----:B------:R-:W-:Y:S01]  /*32c0*/  SHF.R.S32.HI R11, RZ, 0x1f, R25 ;  /* 0x0000001fff0b7819 */ /* 0x000fe20000011419 */
[----:B------:R-:W-:Y:S02]  /*32d0*/  IMAD R14, R7, R25, RZ ;  /* 0x00000019070e7224 */ /* 0x000fe400078e02ff */
[----:B------:R-:W-:-:S04]  /*32e0*/  IMAD.WIDE.U32 R36, R226, UR4, R12 ;  /* 0x00000004e2247c25 */ /* 0x000fc8000f8e000c */
[----:B------:R-:W-:Y:S01]  /*32f0*/  IMAD R105, R226, UR5, R37 ;  /* 0x00000005e2697c24 */ /* 0x000fe2000f8e0225 */
[----:B------:R-:W-:Y:S01]  /*3300*/  ULDC.64 UR4, c[0x0][0x2e8] ;  /* 0x0000ba0000047ab9 */ /* 0x000fe20000000a00 */
[C---:B------:R-:W-:Y:S01]  /*3310*/  IMAD R39, R11.reuse, R9, R14 ;  /* 0x000000090b277224 */ /* 0x040fe200078e020e */
[C---:B------:R-:W-:Y:S01]  /*3320*/  LEA R104, P4, R36.reuse, UR4, 0x1 ;  /* 0x0000000424687c11 */ /* 0x040fe2000f8808ff */
[----:B------:R-:W-:Y:S02]  /*3330*/  IMAD R41, R11, R26, R15 ;  /* 0x0000001a0b297224 */ /* 0x000fe400078e020f */
[----:B------:R-:W-:Y:S01]  /*3340*/  IMAD.WIDE.U32 R14, R9, R25, RZ ;  /* 0x00000019090e7225 */ /* 0x000fe200078e00ff */
[----:B------:R-:W-:-:S03]  /*3350*/  LEA.HI.X R105, R36, UR5, R105, 0x1, P4 ;  /* 0x0000000524697c11 */ /* 0x000fc6000a0f0c69 */
[----:B------:R-:W-:-:S04]  /*3360*/  IMAD.WIDE.U32 R12, R26, R25, RZ ;  /* 0x000000191a0c7225 */ /* 0x000fc800078e00ff */
[----:B------:R-:W-:Y:S02]  /*3370*/  IMAD.IADD R11, R15, 0x1, R39 ;  /* 0x000000010f0b7824 */ /* 0x000fe400078e0227 */
[----:B------:R-:W-:Y:S01]  /*3380*/  IMAD.IADD R72, R13, 0x1, R41 ;  /* 0x000000010d487824 */ /* 0x000fe200078e0229 */
[----:B------:R-:W-:Y:S06]  /*3390*/  @!P0 BRA `(.L_x_1558) ;  /* 0x0000002400f88947 */ /* 0x000fec0003800000 */
[----:B------:R-:W2:Y:S04]  /*33a0*/  LDL R38, [R1+0xc] ;  /* 0x00000c0001267983 */ /* 0x000ea80000100800 */
[----:B------:R0:W5:Y:S04]  /*33b0*/  LDL R75, [R1+0x30] ;  /* 0x00003000014b7983 */ /* 0x0001680000100800 */
[----:B------:R0:W5:Y:S04]  /*33c0*/  LDL R74, [R1+0x34] ;  /* 0x00003400014a7983 */ /* 0x0001680000100800 */
[----:B------:R0:W5:Y:S01]  /*33d0*/  LDL R73, [R1+0x48] ;  /* 0x0000480001497983 */ /* 0x0001620000100800 */
[----:B------:R-:W-:Y:S01]  /*33e0*/  BSSY B1, `(.L_x_1559) ;  /* 0x000002a000017945 */ /* 0x000fe20003800000 */
        /* <DEDUP_REMOVED lines=9> */
[----:B--2---:R-:W-:-:S13]  /*3480*/  ISETP.GE.AND P0, PT, R38, R95, PT ;  /* 0x0000005f2600720c */ /* 0x004fda0003f06270 */
[----:B0-----:R-:W-:Y:S05]  /*3490*/  @P0 BRA `(.L_x_1560) ;  /* 0x0000000000780947 */ /* 0x001fea0003800000 */
[----:B------:R-:W-:Y:S01]  /*34a0*/  IADD3 R39, P4, R78, R14, RZ ;  /* 0x0000000e4e277210 */ /* 0x000fe20007f9e0ff */
[----:B------:R-:W-:Y:S01]  /*34b0*/  ULDC.64 UR4, c[0x0][0x3e8] ;  /* 0x0000fa0000047ab9 */ /* 0x000fe20000000a00 */
[----:B------:R-:W-:Y:S02]  /*34c0*/  IADD3 R41, P5, R82, R12, RZ ;  /* 0x0000000c52297210 */ /* 0x000fe40007fbe0ff */
[----:B------:R-:W-:Y:S02]  /*34d0*/  CS2R R64, SRZ ;  /* 0x0000000000407805 */ /* 0x000fe4000001ff00 */
[----:B------:R-:W-:Y:S01]  /*34e0*/  ISETP.GE.AND P6, PT, R204, R101, PT ;  /* 0x00000065cc00720c */ /* 0x000fe20003fc6270 */
[----:B------:R-:W-:Y:S01]  /*34f0*/  IMAD.X R40, R11, 0x1, R31, P4 ;  /* 0x000000010b287824 */ /* 0x000fe200020e061f */
[----:B------:R-:W-:Y:S01]  /*3500*/  LEA R38, P4, R39, UR4, 0x1 ;  /* 0x0000000427267c11 */ /* 0x000fe2000f8808ff */
[----:B------:R-:W-:Y:S01]  /*3510*/  IMAD.X R42, R72, 0x1, R33, P5 ;  /* 0x00000001482a7824 */ /* 0x000fe200028e0621 */
[----:B------:R-:W-:-:S02]  /*3520*/  CS2R R66, SRZ ;  /* 0x0000000000427805 */ /* 0x000fc4000001ff00 */
[-C--:B-----5:R-:W-:Y:S02]  /*3530*/  ISETP.GE.AND P5, PT, R75, R101.reuse, PT ;  /* 0x000000654b00720c */ /* 0x0a0fe40003fa6270 */
[----:B------:R-:W-:Y:S01]  /*3540*/  LEA.HI.X R39, R39, UR5, R40, 0x1, P4 ;  /* 0x0000000527277c11 */ /* 0x000fe2000a0f0c28 */
[----:B------:R-:W-:Y:S02]  /*3550*/  ULDC.64 UR4, c[0x0][0x400] ;  /* 0x0001000000047ab9 */ /* 0x000fe40000000a00 */
[C---:B------:R-:W-:Y:S02]  /*3560*/  LEA R40, P4, R41.reuse, UR4, 0x1 ;  /* 0x0000000429287c11 */ /* 0x040fe4000f8808ff */
[----:B------:R0:W5:Y:S02]  /*3570*/  @!P6 LDG.E.64 R64, desc[UR60][R38.64] ;  /* 0x0000003c2640e981 */ /* 0x000164000c1e1b00 */
[----:B------:R-:W-:Y:S02]  /*3580*/  LEA.HI.X R41, R41, UR5, R42, 0x1, P4 ;  /* 0x0000000529297c11 */ /* 0x000fe4000a0f0c2a */
[----:B------:R-:W-:-:S03]  /*3590*/  ISETP.GE.AND P4, PT, R74, R101, PT ;  /* 0x000000654a00720c */ /* 0x000fc60003f86270 */
[----:B------:R0:W5:Y:S01]  /*35a0*/  @!P6 LDG.E.64 R66, desc[UR60][R40.64] ;  /* 0x0000003c2842e981 */ /* 0x000162000c1e1b00 */
[----:B------:R-:W-:Y:S02]  /*35b0*/  ISETP.GE.AND P6, PT, R73, R101, PT ;  /* 0x000000654900720c */ /* 0x000fe40003fc6270 */
[----:B------:R-:W-:Y:S02]  /*35c0*/  CS2R R60, SRZ ;  /* 0x00000000003c7805 */ /* 0x000fe4000001ff00 */
[----:B------:R-:W-:Y:S02]  /*35d0*/  CS2R R56, SRZ ;  /* 0x0000000000387805 */ /* 0x000fe4000001ff00 */
[----:B------:R-:W-:Y:S02]  /*35e0*/  CS2R R52, SRZ ;  /* 0x0000000000347805 */ /* 0x000fe4000001ff00 */
[----:B------:R-:W-:Y:S02]  /*35f0*/  CS2R R62, SRZ ;  /* 0x00000000003e7805 */ /* 0x000fe4000001ff00 */
[----:B------:R-:W-:-:S02]  /*3600*/  CS2R R58, SRZ ;  /* 0x00000000003a7805 */ /* 0x000fc4000001ff00 */
[----:B------:R-:W-:Y:S01]  /*3610*/  CS2R R54, SRZ ;  /* 0x0000000000367805 */ /* 0x000fe2000001ff00 */
[----:B------:R0:W5:Y:S04]  /*3620*/  @!P5 LDG.E.64 R60, desc[UR60][R38.64+0x40] ;  /* 0x0000403c263cd981 */ /* 0x000168000c1e1b00 */
[----:B------:R0:W5:Y:S04]  /*3630*/  @!P4 LDG.E.64 R56, desc[UR60][R38.64+0x80] ;  /* 0x0000803c2638c981 */ /* 0x000168000c1e1b00 */
[----:B------:R0:W5:Y:S04]  /*3640*/  @!P6 LDG.E.64 R52, desc[UR60][R38.64+0xc0] ;  /* 0x0000c03c2634e981 */ /* 0x000168000c1e1b00 */
[----:B------:R0:W5:Y:S04]  /*3650*/  @!P5 LDG.E.64 R62, desc[UR60][R40.64+0x40] ;  /* 0x0000403c283ed981 */ /* 0x000168000c1e1b00 */
[----:B------:R0:W5:Y:S04]  /*3660*/  @!P4 LDG.E.64 R58, desc[UR60][R40.64+0x80] ;  /* 0x0000803c283ac981 */ /* 0x000168000c1e1b00 */
[----:B------:R0:W5:Y:S02]  /*3670*/  @!P6 LDG.E.64 R54, desc[UR60][R40.64+0xc0] ;  /* 0x0000c03c2836e981 */ /* 0x000164000c1e1b00 */
.L_x_1560:
[----:B------:R-:W-:Y:S05]  /*3680*/  BSYNC B1 ;  /* 0x0000000000017941 */ /* 0x000fea0003800000 */
.L_x_1559:
[----:B0-----:R-:W2:Y:S01]  /*3690*/  LDL R38, [R1+0xc4] ;  /* 0x0000c40001267983 */ /* 0x001ea20000100800 */
[----:B------:R-:W-:Y:S01]  /*36a0*/  BSSY B1, `(.L_x_1561) ;  /* 0x0000028000017945 */ /* 0x000fe20003800000 */
[----:B------:R-:W-:Y:S02]  /*36b0*/  CS2R R40, SRZ ;  /* 0x0000000000287805 */ /* 0x000fe4000001ff00 */
[----:B------:R-:W-:Y:S02]  /*36c0*/  CS2R R44, SRZ ;  /* 0x00000000002c7805 */ /* 0x000fe4000001ff00 */
[----:B------:R-:W-:Y:S02]  /*36d0*/  CS2R R48, SRZ ;  /* 0x0000000000307805 */ /* 0x000fe4000001ff00 */
[----:B------:R-:W-:Y:S02]  /*36e0*/  CS2R R42, SRZ ;  /* 0x00000000002a7805 */ /* 0x000fe4000001ff00 */
[----:B------:R-:W-:-:S02]  /*36f0*/  CS2R R46, SRZ ;  /* 0x00000000002e7805 */ /* 0x000fc4000001ff00 */
[----:B------:R-:W-:Y:S02]  /*3700*/  CS2R R50, SRZ ;  /* 0x0000000000327805 */ /* 0x000fe4000001ff00 */
[----:B--2---:R-:W-:Y:S02]  /*3710*/  ISETP.GE.AND P4, PT, R38, R95, PT ;  /* 0x0000005f2600720c */ /* 0x004fe40003f86270 */
[----:B------:R-:W-:-:S11]  /*3720*/  CS2R R38, SRZ ;  /* 0x0000000000267805 */ /* 0x000fd6000001ff00 */
[----:B------:R-:W-:Y:S05]  /*3730*/  @P4 BRA `(.L_x_1562) ;  /* 0x0000000000784947 */ /* 0x000fea0003800000 */
        /* <DEDUP_REMOVED lines=8> */
[----:B------:R-:W-:Y:S02]  /*37c0*/  CS2R R46, SRZ ;  /* 0x00000000002e7805 */ /* 0x000fe4000001ff00 */
[----:B------:R-:W-:Y:S02]  /*37d0*/  IADD3.X R72, R33, R72, R21, P5, P6 ;  /* 0x0000004821487210 */ /* 0x000fe40002fec415 */
[----:B------:R-:W-:Y:S02]  /*37e0*/  LEA R12, P5, R15, UR4, 0x1 ;  /* 0x000000040f0c7c11 */ /* 0x000fe4000f8a08ff */
[----:B------:R-:W-:Y:S02]  /*37f0*/  LEA R14, P6, R11, UR6, 0x1 ;  /* 0x000000060b0e7c11 */ /* 0x000fe4000f8c08ff */
[----:B------:R-:W-:Y:S02]  /*3800*/  LEA.HI.X R13, R15, UR5, R36, 0x1, P5 ;  /* 0x000000050f0d7c11 */ /* 0x000fe4000a8f0c24 */
[----:B------:R-:W-:-:S02]  /*3810*/  LEA.HI.X R15, R11, UR7, R72, 0x1, P6 ;  /* 0x000000070b0f7c11 */ /* 0x000fc4000b0f0c48 */
[-C--:B------:R-:W-:Y:S02]  /*3820*/  ISETP.GE.AND P5, PT, R204, R101.reuse, PT ;  /* 0x00000065cc00720c */ /* 0x080fe40003fa6270 */
[----:B-----5:R-:W-:Y:S02]  /*3830*/  ISETP.GE.AND P6, PT, R75, R101, PT ;  /* 0x000000654b00720c */ /* 0x020fe40003fc6270 */
[----:B------:R-:W-:Y:S02]  /*3840*/  CS2R R40, SRZ ;  /* 0x0000000000287805 */ /* 0x000fe4000001ff00 */
[----:B------:R-:W-:Y:S02]  /*3850*/  CS2R R36, SRZ ;  /* 0x0000000000247805 */ /* 0x000fe4000001ff00 */
[----:B------:R-:W-:-:S05]  /*3860*/  CS2R R42, SRZ ;  /* 0x00000000002a7805 */ /* 0x000fca000001ff00 */
[----:B------:R0:W5:Y:S04]  /*3870*/  @!P5 LDG.E.64 R48, desc[UR60][R12.64] ;  /* 0x0000003c0c30d981 */ /* 0x000168000c1e1b00 */
[----:B------:R0:W5:Y:S01]  /*3880*/  @!P5 LDG.E.64 R50, desc[UR60][R14.64] ;  /* 0x0000003c0e32d981 */ /* 0x000162000c1e1b00 */
[----:B------:R-:W-:-:S03]  /*3890*/  ISETP.GE.AND P5, PT, R74, R101, PT ;  /* 0x000000654a00720c */ /* 0x000fc60003fa6270 */
[----:B------:R0:W5:Y:S04]  /*38a0*/  @!P6 LDG.E.64 R44, desc[UR60][R12.64+0x40] ;  /* 0x0000403c0c2ce981 */ /* 0x000168000c1e1b00 */
[----:B------:R0:W5:Y:S01]  /*38b0*/  @!P6 LDG.E.64 R46, desc[UR60][R14.64+0x40] ;  /* 0x0000403c0e2ee981 */ /* 0x000162000c1e1b00 */
[----:B------:R-:W-:Y:S02]  /*38c0*/  ISETP.GE.AND P6, PT, R73, R101, PT ;  /* 0x000000654900720c */ /* 0x000fe40003fc6270 */
[----:B------:R-:W-:-:S03]  /*38d0*/  CS2R R38, SRZ ;  /* 0x0000000000267805 */ /* 0x000fc6000001ff00 */
[----:B------:R0:W5:Y:S04]  /*38e0*/  @!P5 LDG.E.64 R40, desc[UR60][R12.64+0x80] ;  /* 0x0000803c0c28d981 */ /* 0x000168000c1e1b00 */
[----:B------:R0:W5:Y:S04]  /*38f0*/  @!P5 LDG.E.64 R42, desc[UR60][R14.64+0x80] ;  /* 0x0000803c0e2ad981 */ /* 0x000168000c1e1b00 */
[----:B------:R0:W5:Y:S04]  /*3900*/  @!P6 LDG.E.64 R36, desc[UR60][R12.64+0xc0] ;  /* 0x0000c03c0c24e981 */ /* 0x000168000c1e1b00 */
[----:B------:R0:W5:Y:S02]  /*3910*/  @!P6 LDG.E.64 R38, desc[UR60][R14.64+0xc0] ;  /* 0x0000c03c0e26e981 */ /* 0x000164000c1e1b00 */
.L_x_1562:
[----:B------:R-:W-:Y:S05]  /*3920*/  BSYNC B1 ;  /* 0x0000000000017941 */ /* 0x000fea0003800000 */
.L_x_1561:
[----:B------:R-:W2:Y:S01]  /*3930*/  LDL R11, [R1+0x64] ;  /* 0x00006400010b7983 */ /* 0x000ea20000100800 */
[----:B0----5:R-:W-:Y:S02]  /*3940*/  IMAD.MOV.U32 R12, RZ, RZ, R53 ;  /* 0x000000ffff0c7224 */ /* 0x021fe400078e0035 */
[----:B------:R-:W-:Y:S02]  /*3950*/  IMAD.MOV.U32 R13, RZ, RZ, R60 ;  /* 0x000000ffff0d7224 */ /* 0x000fe400078e003c */
[----:B------:R-:W-:Y:S01]  /*3960*/  IMAD.MOV.U32 R14, RZ, RZ, R61 ;  /* 0x000000ffff0e7224 */ /* 0x000fe200078e003d */
[----:B------:R-:W-:Y:S01]  /*3970*/  PRMT R124, R12, 0x7610, R124 ;  /* 0x000076100c7c7816 */ /* 0x000fe2000000007c */
[----:B------:R-:W-:Y:S01]  /*3980*/  IMAD.MOV.U32 R12, RZ, RZ, R57 ;  /* 0x000000ffff0c7224 */ /* 0x000fe200078e0039 */
[----:B------:R-:W-:Y:S01]  /*3990*/  PRMT R109, R109, 0x5410, R13 ;  /* 0x000054106d6d7816 */ /* 0x000fe2000000000d */
[----:B------:R-:W-:Y:S01]  /*39a0*/  IMAD.MOV.U32 R13, RZ, RZ, R54 ;  /* 0x000000ffff0d7224 */ /* 0x000fe200078e0036 */
[----:B------:R-:W-:Y:S01]  /*39b0*/  PRMT R110, R110, 0x5410, R14 ;  /* 0x000054106e6e7816 */ /* 0x000fe2000000000e */
[----:B------:R-:W-:Y:S01]  /*39c0*/  IMAD.MOV.U32 R14, RZ, RZ, R55 ;  /* 0x000000ffff0e7224 */ /* 0x000fe200078e0037 */
[----:B------:R-:W-:Y:S01]  /*39d0*/  PRMT R106, R106, 0x5410, R12 ;  /* 0x000054106a6a7816 */ /* 0x000fe2000000000c */
[----:B------:R-:W-:Y:S01]  /*39e0*/  IMAD.MOV.U32 R12, RZ, RZ, R65 ;  /* 0x000000ffff0c7224 */ /* 0x000fe200078e0041 */
[----:B------:R-:W-:-:S02]  /*39f0*/  PRMT R125, R13, 0x7610, R125 ;  /* 0x000076100d7d7816 */ /* 0x000fc4000000007d */
[----:B------:R-:W-:Y:S02]  /*3a00*/  PRMT R126, R14, 0x7610, R126 ;  /* 0x000076100e7e7816 */ /* 0x000fe4000000007e */
[----:B--2---:R-:W-:Y:S01]  /*3a10*/  R2UR UR4, R11 ;  /* 0x000000000b0472ca */ /* 0x004fe200000e0000 */
[----:B------:R-:W-:-:S05]  /*3a20*/  IMAD.MOV.U32 R11, RZ, RZ, R52 ;  /* 0x000000ffff0b7224 */ /* 0x000fca00078e0034 */
[----:B------:R-:W-:Y:S01]  /*3a30*/  PRMT R123, R11, 0x7610, R123 ;  /* 0x000076100b7b7816 */ /* 0x000fe2000000007b */
[----:B------:R-:W-:-:S05]  /*3a40*/  IMAD.MOV.U32 R11, RZ, RZ, R56 ;  /* 0x000000ffff0b7224 */ /* 0x000fca00078e0038 */
[----:B------:R-:W-:Y:S01]  /*3a50*/  PRMT R108, R108, 0x5410, R11 ;  /* 0x000054106c6c7816 */ /* 0x000fe2000000000b */
[----:B------:R-:W-:Y:S01]  /*3a60*/  IMAD.MOV.U32 R11, RZ, RZ, R64 ;  /* 0x000000ffff0b7224 */ /* 0x000fe200078e0040 */
[----:B------:R-:W-:-:S04]  /*3a70*/  UISETP.NE.AND UP0, UPT, UR4, 0x3, UPT ;  /* 0x000000030400788c */ /* 0x000fc8000bf05270 */
[----:B------:R-:W-:Y:S01]  /*3a80*/  PRMT R74, R12, 0x5410, R11 ;  /* 0x000054100c4a7816 */ /* 0x000fe2000000000b */
[----:B------:R-:W-:Y:S01]  /*3a90*/  IMAD.MOV.U32 R11, RZ, RZ, R58 ;  /* 0x000000ffff0b7224 */ /* 0x000fe200078e003a */
[----:B------:R-:W-:Y:S01]  /*3aa0*/  PLOP3.LUT P5, PT, PT, PT, UP0, 0x80, 0x0 ;  /* 0x000000000000781c */ /* 0x000fe20003faf008 */
[----:B------:R-:W-:-:S03]  /*3ab0*/  IMAD.MOV.U32 R12, RZ, RZ, R59 ;  /* 0x000000ffff0c7224 */ /* 0x000fc600078e003b */
[----:B------:R-:W-:Y:S01]  /*3ac0*/  PRMT R127, R11, 0x7610, R127 ;  /* 0x000076100b7f7816 */ /* 0x000fe2000000007f */
[----:B------:R-:W-:Y:S01]  /*3ad0*/  IMAD.MOV.U32 R11, RZ, RZ, R62 ;  /* 0x000000ffff0b7224 */ /* 0x000fe200078e003e */
[----:B------:R-:W-:Y:S01]  /*3ae0*/  PRMT R128, R12, 0x7610, R128 ;  /* 0x000076100c807816 */ /* 0x000fe20000000080 */
[----:B------:R-:W-:-:S03]  /*3af0*/  IMAD.MOV.U32 R12, RZ, RZ, R63 ;  /* 0x000000ffff0c7224 */ /* 0x000fc600078e003f */
[----:B------:R-:W-:Y:S01]  /*3b00*/  PRMT R129, R11, 0x7610, R129 ;  /* 0x000076100b817816 */ /* 0x000fe20000000081 */
[----:B------:R-:W-:Y:S01]  /*3b10*/  IMAD.MOV.U32 R11, RZ, RZ, R66 ;  /* 0x000000ffff0b7224 */ /* 0x000fe200078e0042 */
[----:B------:R-:W-:Y:S01]  /*3b20*/  PRMT R130, R12, 0x7610, R130 ;  /* 0x000076100c827816 */ /* 0x000fe20000000082 */
[----:B------:R-:W-:-:S05]  /*3b30*/  IMAD.MOV.U32 R12, RZ, RZ, R67 ;  /* 0x000000ffff0c7224 */ /* 0x000fca00078e0043 */
[----:B------:R-:W-:Y:S01]  /*3b40*/  PRMT R75, R11, 0x5410, R12 ;  /* 0x000054100b4b7816 */ /* 0x000fe2000000000c */
[----:B------:R-:W-:Y:S02]  /*3b50*/  IMAD.MOV.U32 R11, RZ, RZ, R36 ;  /* 0x000000ffff0b7224 */ /* 0x000fe400078e0024 */
        /* <DEDUP_REMOVED lines=29> */
[----:B------:R-:W-:Y:S02]  /*3d30*/  PRMT R121, R11, 0x7610, R121 ;  /* 0x000076100b797816 */ /* 0x000fe40000000079 */
[----:B------:R-:W-:Y:S01]  /*3d40*/  PRMT R122, R12, 0x7610, R122 ;  /* 0x000076100c7a7816 */ /* 0x000fe2000000007a */
[----:B------:R-:W-:Y:S06]  /*3d50*/  @!P5 BRA `(.L_x_1563) ;  /* 0x000000000004d947 */ /* 0x000fec0003800000 */
[----:B------:R-:W-:Y:S01]  /*3d60*/  BPT.TRAP 0x1 ;  /* 0x000000040000795c */ /* 0x000fe20000300000 */
.L_x_1563:
[----:B------:R-:W2:Y:S01]  /*3d70*/  LDL R11, [R1+0x4c] ;  /* 0x00004c00010b7983 */ /* 0x000ea20000100800 */
[----:B------:R-:W-:Y:S01]  /*3d80*/  IMAD R88, R200, 0x8, R17 ;  /* 0x00000008c8587824 */ /* 0x000fe200078e0211 */
[----:B------:R-:W-:Y:S01]  /*3d90*/  BSSY B1, `(.L_x_1564) ;  /* 0x0000004000017945 */ /* 0x000fe20003800000 */
[----:B--2---:R-:W-:-:S04]  /*3da0*/  SHF.L.U32 R100, R11, 0x1f, RZ ;  /* 0x0000001f0b647819 */ /* 0x004fc800000006ff */
[----:B------:R-:W0:Y:S02]  /*3db0*/  SYNCS.PHASECHK.TRANS64.TRYWAIT P6, [R88+URZ+0x30890], R100 ;  /* 0x03089064580075a7 */ /* 0x000e2400080c017f */
[----:B0-----:R-:W-:Y:S05]  /*3dc0*/  @!P6 BRA `(.L_x_1565) ;  /* 0x0000028c00e0e947 */ /* 0x001fea0003800000 */
.L_x_1996:
[----:B------:R-:W-:Y:S05]  /*3dd0*/  BSYNC B1 ;  /* 0x0000000000017941 */ /* 0x000fea0003800000 */
.L_x_1564:
[----:B------:R-:W-:-:S03]  /*3de0*/  UMOV UR4, 0xffffffff ;  /* 0xffffffff00047882 */ /* 0x000fc60000000000 */
[----:B------:R-:W-:Y:S05]  /*3df0*/  BRA.DIV UR4, `(.L_x_1566) ;  /* 0x0000028e04e87947 */ /* 0x000fea000b800000 */
[----:B------:R1:W2:Y:S04]  /*3e00*/  SHFL.IDX PT, R72, R105, RZ, 0x181f ;  /* 0x00181fff69487589 */ /* 0x0002a800000e0000 */
[----:B------:R1:W3:Y:S02]  /*3e10*/  SHFL.IDX PT, R11, R104, RZ, 0x181f ;  /* 0x00181fff680b7589 */ /* 0x0002e400000e0000 */
.L_x_2000:
        /* <DEDUP_REMOVED lines=13> */
[----:B------:R-:W-:Y:S02]  /*3ef0*/  PRMT R65, R75, 0x5410, R65 ;  /* 0x000054104b417816 */ /* 0x000fe40000000041 */
[----:B------:R-:W-:-:S02]  /*3f00*/  PRMT R64, R74, 0x5432, R64 ;  /* 0x000054324a407816 */ /* 0x000fc40000000040 */
[----:B------:R-:W-:Y:S02]  /*3f10*/  PRMT R67, R74, 0x5410, R73 ;  /* 0x000054104a437816 */ /* 0x000fe40000000049 */
[----:B------:R-:W-:Y:S02]  /*3f20*/  PRMT R73, R75, 0x5432, R66 ;  /* 0x000054324b497816 */ /* 0x000fe40000000042 */
[C---:B0-----:R-:W-:Y:S01]  /*3f30*/  LOP3.LUT R75, R13.reuse, 0xffff0000, RZ, 0xc0, !PT ;  /* 0xffff00000d4b7812 */ /* 0x041fe200078ec0ff */
[----:B------:R-:W-:Y:S01]  /*3f40*/  IMAD.U32 R13, R13, 0x10000, RZ ;  /* 0x000100000d0d7824 */ /* 0x000fe200078e00ff */
[----:B------:R-:W-:Y:S01]  /*3f50*/  LOP3.LUT R74, R65, 0xffff0000, RZ, 0xc0, !PT ;  /* 0xffff0000414a7812 */ /* 0x000fe200078ec0ff */
[C---:B------:R-:W-:Y:S01]  /*3f60*/  IMAD.U32 R103, R67.reuse, 0x10000, RZ ;  /* 0x0001000043677824 */ /* 0x040fe200078e00ff */
[C---:B------:R-:W-:Y:S01]  /*3f70*/  LOP3.LUT R102, R64.reuse, 0xffff0000, RZ, 0xc0, !PT ;  /* 0xffff000040667812 */ /* 0x040fe200078ec0ff */
[----:B------:R-:W-:Y:S01]  /*3f80*/  IMAD.U32 R64, R64, 0x10000, RZ ;  /* 0x0001000040407824 */ /* 0x000fe200078e00ff */
[----:B------:R-:W-:Y:S01]  /*3f90*/  LOP3.LUT R67, R67, 0xffff0000, RZ, 0xc0, !PT ;  /* 0xffff000043437812 */ /* 0x000fe200078ec0ff */
[----:B------:R-:W-:Y:S01]  /*3fa0*/  FMUL.FTZ R66, R75, R74 ;  /* 0x0000004a4b427220 */ /* 0x000fe20000410000 */
[----:B------:R-:W-:-:S02]  /*3fb0*/  IMAD.U32 R65, R65, 0x10000, RZ ;  /* 0x0001000041417824 */ /* 0x000fc400078e00ff */
[-C--:B------:R-:W-:Y:S01]  /*3fc0*/  FMUL.FTZ R75, R75, R102.reuse ;  /* 0x000000664b4b7220 */ /* 0x080fe20000410000 */
[C---:B------:R-:W-:Y:S01]  /*3fd0*/  FFMA.FTZ R66, R13.reuse, R102, -R66 ;  /* 0x000000660d427223 */ /* 0x040fe20000010842 */
[C---:B------:R-:W-:Y:S02]  /*3fe0*/  LOP3.LUT R102, R14.reuse, 0xffff0000, RZ, 0xc0, !PT ;  /* 0xffff00000e667812 */ /* 0x040fe400078ec0ff */
        /* <DEDUP_REMOVED lines=14> */
[----:B------:R-:W-:Y:S01]  /*40d0*/  FFMA.FTZ R15, R102, R67, -R15 ;  /* 0x00000043660f7223 */ /* 0x000fe2000001080f */
[----:B------:R-:W-:Y:S01]  /*40e0*/  LOP3.LUT R67, R12, 0xffff0000, RZ, 0xc0, !PT ;  /* 0xffff00000c437812 */ /* 0x000fe200078ec0ff */
[----:B------:R-:W-:Y:S01]  /*40f0*/  FFMA.FTZ R74, R102, R73, R74 ;  /* 0x00000049664a7223 */ /* 0x000fe2000001004a */
[----:B------:R-:W-:-:S03]  /*4100*/  IMAD.U32 R12, R12, 0x10000, RZ ;  /* 0x000100000c0c7824 */ /* 0x000fc600078e00ff */
[C---:B------:R-:W-:Y:S01]  /*4110*/  FMUL.FTZ R73, R67.reuse, R65 ;  /* 0x0000004143497220 */ /* 0x040fe20000410000 */
[-C--:B------:R-:W-:Y:S01]  /*4120*/  FMUL.FTZ R102, R67, R64.reuse ;  /* 0x0000004043667220 */ /* 0x080fe20000410000 */
[----:B------:R-:W-:Y:S02]  /*4130*/  F2FP.BF16.F32.PACK_AB R15, R74, R15 ;  /* 0x0000000f4a0f723e */ /* 0x000fe400000010ff */
[C---:B------:R-:W-:Y:S01]  /*4140*/  FFMA.FTZ R73, R12.reuse, R64, -R73 ;  /* 0x000000400c497223 */ /* 0x040fe20000010849 */
[----:B------:R-:W-:-:S05]  /*4150*/  FFMA.FTZ R102, R12, R65, R102 ;  /* 0x000000410c667223 */ /* 0x000fca0000010066 */
[----:B------:R-:W-:-:S07]  /*4160*/  F2FP.BF16.F32.PACK_AB R12, R102, R73 ;  /* 0x00000049660c723e */ /* 0x000fce00000010ff */
.L_x_1572:
[----:B------:R-:W-:Y:S05]  /*4170*/  BSYNC B3 ;  /* 0x0000000000037941 */ /* 0x000fea0003800000 */
.L_x_1571:
[----:B---3--:R-:W-:-:S04]  /*4180*/  LEA R64, P0, R18, R11, 0x1 ;  /* 0x0000000b12407211 */ /* 0x008fc800078008ff */
[----:B--2---:R-:W-:-:S05]  /*4190*/  LEA.HI.X R65, R18, R72, R19, 0x1, P0 ;  /* 0x0000004812417211 */ /* 0x004fca00000f0c13 */
[----:B0-----:R4:W-:Y:S04]  /*41a0*/  ST.E.128 desc[UR60][R64.64], R12 ;  /* 0x0000000c40007985 */ /* 0x0019e8000c101d3c */
.L_x_1570:
[----:B------:R-:W-:Y:S05]  /*41b0*/  BSYNC B2 ;  /* 0x0000000000027941 */ /* 0x000fea0003800000 */
.L_x_1569:
[----:B------:R-:W-:Y:S01]  /*41c0*/  ISETP.NE.AND P0, PT, R71, RZ, PT ;  /* 0x000000ff4700720c */ /* 0x000fe20003f05270 */
[----:B------:R-:W-:-:S12]  /*41d0*/  BSSY B2, `(.L_x_1573) ;  /* 0x0000037000027945 */ /* 0x000fd80003800000 */
[----:B------:R-:W-:Y:S05]  /*41e0*/  @!P0 BRA `(.L_x_1574) ;  /* 0x0000000000d48947 */ /* 0x000fea0003800000 */
[----:B----4-:R-:W4:Y:S01]  /*41f0*/  LDL R12, [R1+0x30] ;  /* 0x00003000010c7983 */ /* 0x010f220000100800 */
[----:B------:R-:W-:Y:S01]  /*4200*/  BSSY B3, `(.L_x_1575) ;  /* 0x0000030000037945 */ /* 0x000fe20003800000 */
[----:B----4-:R-:W-:Y:S02]  /*4210*/  ISETP.GE.AND P0, PT, R12, R101, PT ;  /* 0x000000650c00720c */ /* 0x010fe40003f06270 */
[----:B------:R4:W0:Y:S11]  /*4220*/  LDS.128 R12, [R90+0x22400] ;  /* 0x022400005a0c7984 */ /* 0x0008360000000c00 */
        /* <DEDUP_REMOVED lines=8> */
[----:B------:R-:W-:Y:S02]  /*42b0*/  LOP3.LUT R62, R61, 0xffff0000, RZ, 0xc0, !PT ;  /* 0xffff00003d3e7812 */ /* 0x000fe400078ec0ff */
[C---:B------:R-:W-:Y:S01]  /*42c0*/  LOP3.LUT R66, R60.reuse, 0xffff0000, RZ, 0xc0, !PT ;  /* 0xffff00003c427812 */ /* 0x040fe200078ec0ff */
[----:B------:R-:W-:Y:S01]  /*42d0*/  IMAD.U32 R60, R60, 0x10000, RZ ;  /* 0x000100003c3c7824 */ /* 0x000fe200078e00ff */
[----:B------:R-:W-:Y:S01]  /*42e0*/  SHF.R.U32.HI R63, RZ, 0x10, R63 ;  /* 0x00000010ff3f7819 */ /* 0x000fe2000001163f */
[C---:B------:R-:W-:Y:S01]  /*42f0*/  FMUL.FTZ R74, R67.reuse, R62 ;  /* 0x0000003e434a7220 */ /* 0x040fe20000410000 */
[----:B------:R-:W-:Y:S01]  /*4300*/  PRMT R64, R110, 0x5432, R64 ;  /* 0x000054326e407816 */ /* 0x000fe20000000040 */
[-C--:B------:R-:W-:Y:S01]  /*4310*/  FMUL.FTZ R67, R67, R66.reuse ;  /* 0x0000004243437220 */ /* 0x080fe20000410000 */
[----:B------:R-:W-:Y:S01]  /*4320*/  PRMT R63, R130, 0x5410, R63 ;  /* 0x00005410823f7816 */ /* 0x000fe2000000003f */
[C---:B------:R-:W-:Y:S01]  /*4330*/  FFMA.FTZ R13, R65.reuse, R66, -R74 ;  /* 0x00000042410d7223 */ /* 0x040fe2000001084a */
[----:B------:R-:W-:Y:S01]  /*4340*/  LOP3.LUT R74, R14, 0xffff0000, RZ, 0xc0, !PT ;  /* 0xffff00000e4a7812 */ /* 0x000fe200078ec0ff */
[----:B------:R-:W-:Y:S01]  /*4350*/  FFMA.FTZ R62, R65, R62, R67 ;  /* 0x0000003e413e7223 */ /* 0x000fe20000010043 */
[C---:B------:R-:W-:Y:S01]  /*4360*/  IMAD.U32 R67, R64.reuse, 0x10000, RZ ;  /* 0x0001000040437824 */ /* 0x040fe200078e00ff */
[----:B------:R-:W-:Y:S01]  /*4370*/  LOP3.LUT R64, R64, 0xffff0000, RZ, 0xc0, !PT ;  /* 0xffff000040407812 */ /* 0x000fe200078ec0ff */
        /* <DEDUP_REMOVED lines=15> */
[----:B------:R-:W-:Y:S01]  /*4470*/  IMAD.U32 R66, R61, 0x10000, RZ ;  /* 0x000100003d427824 */ /* 0x000fe200078e00ff */
[C---:B------:R-:W-:Y:S01]  /*4480*/  LOP3.LUT R61, R12.reuse, 0xffff0000, RZ, 0xc0, !PT ;  /* 0xffff00000c3d7812 */ /* 0x040fe200078ec0ff */
[----:B------:R-:W-:Y:S02]  /*4490*/  IMAD.U32 R63, R12, 0x10000, RZ ;  /* 0x000100000c3f7824 */ /* 0x000fe400078e00ff */
[----:B------:R-:W-:Y:S02]  /*44a0*/  F2FP.BF16.F32.PACK_AB R15, R15, R64 ;  /* 0x000000400f0f723e */ /* 0x000fe400000010ff */
[C---:B------:R-:W-:Y:S01]  /*44b0*/  FMUL.FTZ R12, R61.reuse, R66 ;  /* 0x000000423d0c7220 */ /* 0x040fe20000410000 */
[----:B------:R-:W-:-:S03]  /*44c0*/  FMUL.FTZ R61, R61, R60 ;  /* 0x0000003c3d3d7220 */ /* 0x000fc60000410000 */
[C---:B------:R-:W-:Y:S01]  /*44d0*/  FFMA.FTZ R12, R63.reuse, R60, -R12 ;  /* 0x0000003c3f0c7223 */ /* 0x040fe2000001080c */
[----:B------:R-:W-:-:S05]  /*44e0*/  FFMA.FTZ R61, R63, R66, R61 ;  /* 0x000000423f3d7223 */ /* 0x000fca000001003d */
[----:B------:R-:W-:-:S07]  /*44f0*/  F2FP.BF16.F32.PACK_AB R12, R61, R12 ;  /* 0x0000000c3d0c723e */ /* 0x000fce00000010ff */
.L_x_1576:
[----:B------:R-:W-:Y:S05]  /*4500*/  BSYNC B3 ;  /* 0x0000000000037941 */ /* 0x000fea0003800000 */
.L_x_1575:
[----:B---3--:R-:W-:-:S04]  /*4510*/  LEA R60, P0, R201, R11, 0x1 ;  /* 0x0000000bc93c7211 */ /* 0x008fc800078008ff */
[----:B--2---:R-:W-:-:S05]  /*4520*/  LEA.HI.X R61, R201, R72, R224, 0x1, P0 ;  /* 0x00000048c93d7211 */ /* 0x004fca00000f0ce0 */
[----:B0-----:R0:W-:Y:S04]  /*4530*/  ST.E.128 desc[UR60][R60.64], R12 ;  /* 0x0000000c3c007985 */ /* 0x0011e8000c101d3c */
.L_x_1574:
[----:B------:R-:W-:Y:S05]  /*4540*/  BSYNC B2 ;  /* 0x0000000000027941 */ /* 0x000fea0003800000 */
.L_x_1573:
[----:B------:R-:W-:Y:S01]  /*4550*/  ISETP.NE.AND P0, PT, R76, RZ, PT ;  /* 0x000000ff4c00720c */ /* 0x000fe20003f05270 */
[----:B------:R-:W-:-:S12]  /*4560*/  BSSY B2, `(.L_x_1577) ;  /* 0x0000039000027945 */ /* 0x000fd80003800000 */
[----:B------:R-:W-:Y:S05]  /*4570*/  @!P0 BRA `(.L_x_1578) ;  /* 0x0000000000dc8947 */ /* 0x000fea0003800000 */
[----:B0---4-:R-:W4:Y:S01]  /*4580*/  LDL R12, [R1+0x34] ;  /* 0x00003400010c7983 */ /* 0x011f220000100800 */
[----:B------:R-:W-:Y:S01]  /*4590*/  BSSY B3, `(.L_x_1579) ;  /* 0x0000031000037945 */ /* 0x000fe20003800000 */
[----:B----4-:R-:W-:Y:S02]  /*45a0*/  ISETP.GE.AND P0, PT, R12, R101, PT ;  /* 0x000000650c00720c */ /* 0x010fe40003f06270 */
[----:B------:R0:W4:Y:S11]  /*45b0*/  LDS.128 R12, [R90+0x24400] ;  /* 0x024400005a0c7984 */ /* 0x0001360000000c00 */
[----:B0-----:R-:W-:Y:S05]  /*45c0*/  @P0 BRA `(.L_x_1580) ;  /* 0x0000000000b40947 */ /* 0x001fea0003800000 */
[--C-:B------:R-:W-:Y:S02]  /*45d0*/  SHF.R.U64 R56, R56, 0x10, R57.reuse ;  /* 0x0000001038387819 */ /* 0x100fe40000001239 */
[----:B------:R-:W-:Y:S02]  /*45e0*/  SHF.R.U32.HI R60, RZ, 0x10, R57 ;  /* 0x00000010ff3c7819 */ /* 0x000fe40000011639 */
[--C-:B------:R-:W-:Y:S02]  /*45f0*/  SHF.R.U64 R57, R58, 0x10, R59.reuse ;  /* 0x000000103a397819 */ /* 0x100fe4000000123b */
[----:B------:R-:W-:Y:S02]  /*4600*/  SHF.R.U32.HI R61, RZ, 0x10, R59 ;  /* 0x00000010ff3d7819 */ /* 0x000fe4000001163b */
[----:B------:R-:W-:Y:S01]  /*4610*/  PRMT R59, R127, 0x5410, R57 ;  /* 0x000054107f3b7816 */ /* 0x000fe20000000039 */
[----:B----4-:R-:W-:Y:S01]  /*4620*/  IMAD.U32 R57, R13, 0x10000, RZ ;  /* 0x000100000d397824 */ /* 0x010fe200078e00ff */
[----:B------:R-:W-:-:S02]  /*4630*/  PRMT R56, R108, 0x5432, R56 ;  /* 0x000054326c387816 */ /* 0x000fc40000000038 */
[----:B------:R-:W-:Y:S02]  /*4640*/  LOP3.LUT R63, R13, 0xffff0000, RZ, 0xc0, !PT ;  /* 0xffff00000d3f7812 */ /* 0x000fe400078ec0ff */
[----:B------:R-:W-:Y:S02]  /*4650*/  LOP3.LUT R62, R59, 0xffff0000, RZ, 0xc0, !PT ;  /* 0xffff00003b3e7812 */ /* 0x000fe400078ec0ff */
[C---:B------:R-:W-:Y:S01]  /*4660*/  LOP3.LUT R58, R56.reuse, 0xffff0000, RZ, 0xc0, !PT ;  /* 0xffff0000383a7812 */ /* 0x040fe200078ec0ff */
[----:B------:R-:W-:Y:S02]  /*4670*/  IMAD.U32 R56, R56, 0x10000, RZ ;  /* 0x0001000038387824 */ /* 0x000fe400078e00ff */
[C---:B------:R-:W-:Y:S02]  /*4680*/  FMUL.FTZ R64, R63.reuse, R62 ;  /* 0x0000003e3f407220 */ /* 0x040fe40000410000 */
[-C--:B------:R-:W-:Y:S02]  /*4690*/  FMUL.FTZ R13, R63, R58.reuse ;  /* 0x0000003a3f0d7220 */ /* 0x080fe40000410000 */
[----:B------:R-:W-:-:S02]  /*46a0*/  FFMA.FTZ R58, R57, R58, -R64 ;  /* 0x0000003a393a7223 */ /* 0x000fc40000010840 */
[----:B------:R-:W-:Y:S01]  /*46b0*/  FFMA.FTZ R57, R57, R62, R13 ;  /* 0x0000003e39397223 */ /* 0x000fe2000001000d */
[----:B------:R-:W-:Y:S02]  /*46c0*/  PRMT R13, R106, 0x5432, R60 ;  /* 0x000054326a0d7816 */ /* 0x000fe4000000003c */
[----:B------:R-:W-:Y:S02]  /*46d0*/  PRMT R60, R128, 0x5410, R61 ;  /* 0x00005410803c7816 */ /* 0x000fe4000000003d */
[----:B------:R-:W-:Y:S01]  /*46e0*/  LOP3.LUT R62, R14, 0xffff0000, RZ, 0xc0, !PT ;  /* 0xffff00000e3e7812 */ /* 0x000fe200078ec0ff */
[C---:B------:R-:W-:Y:S01]  /*46f0*/  IMAD.U32 R63, R13.reuse, 0x10000, RZ ;  /* 0x000100000d3f7824 */ /* 0x040fe200078e00ff */
[----:B------:R-:W-:Y:S01]  /*4700*/  LOP3.LUT R13, R13, 0xffff0000, RZ, 0xc0, !PT ;  /* 0xffff00000d0d7812 */ /* 0x000fe200078ec0ff */
[----:B------:R-:W-:Y:S01]  /*4710*/  IMAD.U32 R61, R60, 0x10000, RZ ;  /* 0x000100003c3d7824 */ /* 0x000fe200078e00ff */
[----:B------:R-:W-:Y:S01]  /*4720*/  F2FP.BF16.F32.PACK_AB R57, R57, R58 ;  /* 0x0000003a3939723e */ /* 0x000fe200000010ff */
[----:B------:R-:W-:-:S02]  /*4730*/  IMAD.U32 R14, R14, 0x10000, RZ ;  /* 0x000100000e0e7824 */ /* 0x000fc400078e00ff */
[C---:B------:R-:W-:Y:S01]  /*4740*/  FMUL.FTZ R65, R62.reuse, R61 ;  /* 0x0000003d3e417220 */ /* 0x040fe20000410000 */
[----:B------:R-:W-:-:S03]  /*4750*/  FMUL.FTZ R62, R62, R63 ;  /* 0x0000003f3e3e7220 */ /* 0x000fc60000410000 */
[C---:B------:R-:W-:Y:S01]  /*4760*/  FFMA.FTZ R65, R14.reuse, R63, -R65 ;  /* 0x0000003f0e417223 */ /* 0x040fe20000010841 */
[----:B------:R-:W-:Y:S01]  /*4770*/  FFMA.FTZ R62, R14, R61, R62 ;  /* 0x0000003d0e3e7223 */ /* 0x000fe2000001003e */
[----:B------:R-:W-:Y:S01]  /*4780*/  LOP3.LUT R61, R60, 0xffff0000, RZ, 0xc0, !PT ;  /* 0xffff00003c3d7812 */ /* 0x000fe200078ec0ff */
[C---:B------:R-:W-:Y:S01]  /*4790*/  IMAD.U32 R60, R15.reuse, 0x10000, RZ ;  /* 0x000100000f3c7824 */ /* 0x040fe200078e00ff */
[----:B------:R-:W-:-:S05]  /*47a0*/  LOP3.LUT R14, R15, 0xffff0000, RZ, 0xc0, !PT ;  /* 0xffff00000f0e7812 */ /* 0x000fca00078ec0ff */
[C---:B------:R-:W-:Y:S01]  /*47b0*/  FMUL.FTZ R15, R14.reuse, R61 ;  /* 0x0000003d0e0f7220 */ /* 0x040fe20000410000 */
[----:B------:R-:W-:-:S03]  /*47c0*/  FMUL.FTZ R14, R14, R13 ;  /* 0x0000000d0e0e7220 */ /* 0x000fc60000410000 */
[C---:B------:R-:W-:Y:S01]  /*47d0*/  FFMA.FTZ R15, R60.reuse, R13, -R15 ;  /* 0x0000000d3c0f7223 */ /* 0x040fe2000001080f */
[----:B------:R-:W-:Y:S01]  /*47e0*/  FFMA.FTZ R14, R60, R61, R14 ;  /* 0x0000003d3c0e7223 */ /* 0x000fe2000001000e */
[C---:B------:R-:W-:Y:S01]  /*47f0*/  LOP3.LUT R13, R12.reuse, 0xffff0000, RZ, 0xc0, !PT ;  /* 0xffff00000c0d7812 */ /* 0x040fe200078ec0ff */
[----:B------:R-:W-:Y:S02]  /*4800*/  IMAD.U32 R60, R59, 0x10000, RZ ;  /* 0x000100003b3c7824 */ /* 0x000fe400078e00ff */
[----:B------:R-:W-:Y:S01]  /*4810*/  IMAD.U32 R59, R12, 0x10000, RZ ;  /* 0x000100000c3b7824 */ /* 0x000fe200078e00ff */
[----:B------:R-:W-:Y:S01]  /*4820*/  F2FP.BF16.F32.PACK_AB R15, R14, R15 ;  /* 0x0000000f0e0f723e */ /* 0x000fe200000010ff */
[C---:B------:R-:W-:Y:S01]  /*4830*/  FMUL.FTZ R12, R13.reuse, R60 ;  /* 0x0000003c0d0c7220 */ /* 0x040fe20000410000 */
[-C--:B------:R-:W-:Y:S01]  /*4840*/  FMUL.FTZ R13, R13, R56.reuse ;  /* 0x000000380d0d7220 */ /* 0x080fe20000410000 */
[----:B------:R-:W-:Y:S02]  /*4850*/  F2FP.BF16.F32.PACK_AB R14, R62, R65 ;  /* 0x000000413e0e723e */ /* 0x000fe400000010ff */
[C---:B------:R-:W-:Y:S01]  /*4860*/  FFMA.FTZ R12, R59.reuse, R56, -R12 ;  /* 0x000000383b0c7223 */ /* 0x040fe2000001080c */
[----:B------:R-:W-:-:S05]  /*4870*/  FFMA.FTZ R13, R59, R60, R13 ;  /* 0x0000003c3b0d7223 */ /* 0x000fca000001000d */
[----:B------:R-:W-:Y:S01]  /*4880*/  F2FP.BF16.F32.PACK_AB R12, R13, R12 ;  /* 0x0000000c0d0c723e */ /* 0x000fe200000010ff */
[----:B------:R-:W-:-:S07]  /*4890*/  IMAD.MOV.U32 R13, RZ, RZ, R57 ;  /* 0x000000ffff0d7224 */ /* 0x000fce00078e0039 */
.L_x_1580:
[----:B------:R-:W-:Y:S05]  /*48a0*/  BSYNC B3 ;  /* 0x0000000000037941 */ /* 0x000fea0003800000 */
.L_x_1579:
[----:B------:R-:W2:Y:S01]  /*48b0*/  LDL R58, [R1+0x4] ;  /* 0x00000400013a7983 */ /* 0x000ea20000100800 */
[----:B---3--:R-:W-:-:S04]  /*48c0*/  LEA R56, P0, R22, R11, 0x1 ;  /* 0x0000000b16387211 */ /* 0x008fc800078008ff */
[----:B--2---:R-:W-:-:S05]  /*48d0*/  LEA.HI.X R57, R22, R72, R58, 0x1, P0 ;  /* 0x0000004816397211 */ /* 0x004fca00000f0c3a */
[----:B----4-:R0:W-:Y:S04]  /*48e0*/  ST.E.128 desc[UR60][R56.64], R12 ;  /* 0x0000000c38007985 */ /* 0x0101e8000c101d3c */
.L_x_1578:
[----:B------:R-:W-:Y:S05]  /*48f0*/  BSYNC B2 ;  /* 0x0000000000027941 */ /* 0x000fea0003800000 */
.L_x_1577:
[----:B------:R-:W-:-:S13]  /*4900*/  ISETP.NE.AND P0, PT, R77, RZ, PT ;  /* 0x000000ff4d00720c */ /* 0x000fda0003f05270 */
[----:B------:R-:W-:Y:S05]  /*4910*/  @!P0 BRA `(.L_x_1568) ;  /* 0x0000000000dc8947 */ /* 0x000fea0003800000 */
[----:B------:R-:W5:Y:S04]  /*4920*/  LDL R59, [R1+0x48] ;  /* 0x00004800013b7983 */ /* 0x000f680000100800 */
[----:B------:R-:W2:Y:S01]  /*4930*/  LDL R58, [R1] ;  /* 0x00000000013a7983 */ /* 0x000ea20000100800 */
[----:B0--3--:R-:W-:Y:S01]  /*4940*/  LEA R56, P0, R23, R11, 0x1 ;  /* 0x0000000b17387211 */ /* 0x009fe200078008ff */
[----:B------:R-:W-:Y:S02]  /*4950*/  BSSY B2, `(.L_x_1581) ;  /* 0x0000032000027945 */ /* 0x000fe40003800000 */
[----:B----4-:R0:W3:Y:S01]  /*4960*/  LDS.128 R12, [R90+0x26400] ;  /* 0x026400005a0c7984 */ /* 0x0100e20000000c00 */
[----:B-----5:R-:W-:Y:S02]  /*4970*/  ISETP.GE.AND P6, PT, R59, R101, PT ;  /* 0x000000653b00720c */ /* 0x020fe40003fc6270 */
[----:B--2---:R-:W-:-:S11]  /*4980*/  LEA.HI.X R57, R23, R72, R58, 0x1, P0 ;  /* 0x0000004817397211 */ /* 0x004fd600000f0c3a */
[----:B0--3--:R-:W-:Y:S05]  /*4990*/  @P6 BRA `(.L_x_1582) ;  /* 0x0000000000b46947 */ /* 0x009fea0003800000 */
[----:B------:R-:W-:Y:S01]  /*49a0*/  SHF.R.U64 R58, R52, 0x10, R53 ;  /* 0x00000010343a7819 */ /* 0x000fe20000001235 */
[----:B------:R-:W-:Y:S01]  /*49b0*/  IMAD.U32 R11, R13, 0x10000, RZ ;  /* 0x000100000d0b7824 */ /* 0x000fe200078e00ff */
[--C-:B------:R-:W-:Y:S02]  /*49c0*/  SHF.R.U64 R52, R54, 0x10, R55.reuse ;  /* 0x0000001036347819 */ /* 0x100fe40000001237 */
[----:B------:R-:W-:Y:S02]  /*49d0*/  PRMT R123, R123, 0x5410, R58 ;  /* 0x000054107b7b7816 */ /* 0x000fe4000000003a */
[----:B------:R-:W-:Y:S02]  /*49e0*/  PRMT R125, R125, 0x5410, R52 ;  /* 0x000054107d7d7816 */ /* 0x000fe40000000034 */
[----:B------:R-:W-:Y:S02]  /*49f0*/  LOP3.LUT R59, R13, 0xffff0000, RZ, 0xc0, !PT ;  /* 0xffff00000d3b7812 */ /* 0x000fe400078ec0ff */
[C---:B------:R-:W-:Y:S01]  /*4a00*/  LOP3.LUT R54, R125.reuse, 0xffff0000, RZ, 0xc0, !PT ;  /* 0xffff00007d367812 */ /* 0x040fe200078ec0ff */
[----:B------:R-:W-:Y:S01]  /*4a10*/  IMAD.U32 R125, R125, 0x10000, RZ ;  /* 0x000100007d7d7824 */ /* 0x000fe200078e00ff */
[C---:B------:R-:W-:Y:S01]  /*4a20*/  LOP3.LUT R52, R123.reuse, 0xffff0000, RZ, 0xc0, !PT ;  /* 0xffff00007b347812 */ /* 0x040fe200078ec0ff */
[----:B------:R-:W-:Y:S01]  /*4a30*/  IMAD.U32 R123, R123, 0x10000, RZ ;  /* 0x000100007b7b7824 */ /* 0x000fe200078e00ff */
[----:B------:R-:W-:Y:S01]  /*4a40*/  SHF.R.U32.HI R55, RZ, 0x10, R55 ;  /* 0x00000010ff377819 */ /* 0x000fe20000011637 */
[C---:B------:R-:W-:Y:S01]  /*4a50*/  FMUL.FTZ R58, R59.reuse, R54 ;  /* 0x000000363b3a7220 */ /* 0x040fe20000410000 */
[----:B------:R-:W-:Y:S01]  /*4a60*/  SHF.R.U32.HI R53, RZ, 0x10, R53 ;  /* 0x00000010ff357819 */ /* 0x000fe20000011635 */
[-C--:B------:R-:W-:Y:S01]  /*4a70*/  FMUL.FTZ R59, R59, R52.reuse ;  /* 0x000000343b3b7220 */ /* 0x080fe20000410000 */
[----:B------:R-:W-:Y:S01]  /*4a80*/  PRMT R126, R126, 0x5410, R55 ;  /* 0x000054107e7e7816 */ /* 0x000fe20000000037 */
[C---:B------:R-:W-:Y:S01]  /*4a90*/  FFMA.FTZ R52, R11.reuse, R52, -R58 ;  /* 0x000000340b347223 */ /* 0x040fe2000001083a */
[----:B------:R-:W-:Y:S01]  /*4aa0*/  PRMT R124, R124, 0x5410, R53 ;  /* 0x000054107c7c7816 */ /* 0x000fe20000000035 */
[----:B------:R-:W-:Y:S01]  /*4ab0*/  FFMA.FTZ R11, R11, R54, R59 ;  /* 0x000000360b0b7223 */ /* 0x000fe2000001003b */
[----:B------:R-:W-:Y:S01]  /*4ac0*/  LOP3.LUT R54, R14, 0xffff0000, RZ, 0xc0, !PT ;  /* 0xffff00000e367812 */ /* 0x000fe200078ec0ff */
[----:B------:R-:W-:-:S02]  /*4ad0*/  IMAD.U32 R53, R126, 0x10000, RZ ;  /* 0x000100007e357824 */ /* 0x000fc400078e00ff */
        /* <DEDUP_REMOVED lines=8> */
[----:B------:R-:W-:Y:S01]  /*4b60*/  LOP3.LUT R54, R126, 0xffff0000, RZ, 0xc0, !PT ;  /* 0xffff00007e367812 */ /* 0x000fe200078ec0ff */
[C---:B------:R-:W-:Y:S01]  /*4b70*/  IMAD.U32 R53, R15.reuse, 0x10000, RZ ;  /* 0x000100000f357824 */ /* 0x040fe200078e00ff */
[----:B------:R-:W-:-:S02]  /*4b80*/  LOP3.LUT R55, R15, 0xffff0000, RZ, 0xc0, !PT ;  /* 0xffff00000f377812 */ /* 0x000fc400078ec0ff */
[----:B------:R-:W-:Y:S01]  /*4b90*/  F2FP.BF16.F32.PACK_AB R14, R14, R13 ;  /* 0x0000000d0e0e723e */ /* 0x000fe200000010ff */
[----:B------:R-:W-:Y:S02]  /*4ba0*/  IMAD.MOV.U32 R13, RZ, RZ, R11 ;  /* 0x000000ffff0d7224 */ /* 0x000fe400078e000b */
        /* <DEDUP_REMOVED lines=11> */
[----:B------:R-:W-:-:S07]  /*4c60*/  F2FP.BF16.F32.PACK_AB R12, R58, R55 ;  /* 0x000000373a0c723e */ /* 0x000fce00000010ff */
.L_x_1582:
[----:B------:R-:W-:Y:S05]  /*4c70*/  BSYNC B2 ;  /* 0x0000000000027941 */ /* 0x000fea0003800000 */
.L_x_1581:
[----:B------:R0:W-:Y:S02]  /*4c80*/  ST.E.128 desc[UR60][R56.64], R12 ;  /* 0x0000000c38007985 */ /* 0x0001e4000c101d3c */
.L_x_1568:
[----:B------:R-:W-:Y:S05]  /*4c90*/  BSYNC B1 ;  /* 0x0000000000017941 */ /* 0x000fea0003800000 */
.L_x_1567:
[----:B------:R-:W-:-:S03]  /*4ca0*/  UMOV UR4, 0xffffffff ;  /* 0xffffffff00047882 */ /* 0x000fc60000000000 */
[----:B------:R-:W-:Y:S05]  /*4cb0*/  BRA.DIV UR4, `(.L_x_1583) ;  /* 0x0000028204847947 */ /* 0x000fea000b800000 */
[----:B-1----:R-:W1:Y:S04]  /*4cc0*/  SHFL.IDX PT, R105, R105, 0x1, 0x181f ;  /* 0x00381f0069697f89 */ /* 0x002e6800000e0000 */
[----:B------:R-:W0:Y:S02]  /*4cd0*/  SHFL.IDX PT, R104, R104, 0x1, 0x181f ;  /* 0x00381f0068687f89 */ /* 0x000e2400000e0000 */
.L_x_2004:
[----:B------:R-:W-:Y:S05]  /*4ce0*/  @P4 BRA `(.L_x_1584) ;  /* 0x0000003c00744947 */ /* 0x000fea0003800000 */
[----:B------:R-:W-:Y:S01]  /*4cf0*/  ISETP.NE.AND P0, PT, R29, RZ, PT ;  /* 0x000000ff1d00720c */ /* 0x000fe20003f05270 */
[----:B------:R-:W-:-:S12]  /*4d00*/  BSSY B1, `(.L_x_1585) ;  /* 0x0000037000017945 */ /* 0x000fd80003800000 */
[----:B------:R-:W-:Y:S05]  /*4d10*/  @!P0 BRA `(.L_x_1586) ;  /* 0x0000000000d48947 */ /* 0x000fea0003800000 */
[----:B0---4-:R0:W4:Y:S01]  /*4d20*/  LDS.128 R12, [R90+0x21400] ;  /* 0x021400005a0c7984 */ /* 0x0111220000000c00 */
[----:B------:R-:W-:Y:S01]  /*4d30*/  ISETP.GE.AND P4, PT, R204, R101, PT ;  /* 0x00000065cc00720c */ /* 0x000fe20003f86270 */
[----:B------:R-:W-:Y:S01]  /*4d40*/  BSSY B2, `(.L_x_1587) ;  /* 0x0000031000027945 */ /* 0x000fe20003800000 */
[----:B------:R-:W-:-:S04]  /*4d50*/  LEA R52, P0, R18, R104, 0x1 ;  /* 0x0000006812347211 */ /* 0x000fc800078008ff */
[----:B-1----:R-:W-:-:S07]  /*4d60*/  LEA.HI.X R53, R18, R105, R19, 0x1, P0 ;  /* 0x0000006912357211 */ /* 0x002fce00000f0c13 */
[----:B0-----:R-:W-:Y:S05]  /*4d70*/  @P4 BRA `(.L_x_1588) ;  /* 0x0000000000b44947 */ /* 0x001fea0003800000 */
[--C-:B------:R-:W-:Y:S01]  /*4d80*/  SHF.R.U64 R55, R48, 0x10, R49.reuse ;  /* 0x0000001030377819 */ /* 0x100fe20000001231 */
[----:B----4-:R-:W-:Y:S01]  /*4d90*/  IMAD.U32 R48, R14, 0x10000, RZ ;  /* 0x000100000e307824 */ /* 0x010fe200078e00ff */
[----:B------:R-:W-:Y:S02]  /*4da0*/  SHF.R.U32.HI R56, RZ, 0x10, R49 ;  /* 0x00000010ff387819 */ /* 0x000fe40000011631 */
[----:B------:R-:W-:Y:S02]  /*4db0*/  SHF.R.U64 R49, R50, 0x10, R51 ;  /* 0x0000001032317819 */ /* 0x000fe40000001233 */
[----:B------:R-:W-:Y:S02]  /*4dc0*/  PRMT R120, R120, 0x5410, R55 ;  /* 0x0000541078787816 */ /* 0x000fe40000000037 */
[----:B------:R-:W-:Y:S02]  /*4dd0*/  PRMT R122, R122, 0x5410, R49 ;  /* 0x000054107a7a7816 */ /* 0x000fe40000000031 */
[----:B------:R-:W-:-:S02]  /*4de0*/  SHF.R.U32.HI R50, RZ, 0x10, R51 ;  /* 0x00000010ff327819 */ /* 0x000fc40000011633 */
[----:B------:R-:W-:Y:S02]  /*4df0*/  LOP3.LUT R49, R13, 0xffff0000, RZ, 0xc0, !PT ;  /* 0xffff00000d317812 */ /* 0x000fe400078ec0ff */
[C---:B------:R-:W-:Y:S01]  /*4e00*/  LOP3.LUT R54, R122.reuse, 0xffff0000, RZ, 0xc0, !PT ;  /* 0xffff00007a367812 */ /* 0x040fe200078ec0ff */
[----:B------:R-:W-:Y:S01]  /*4e10*/  IMAD.U32 R122, R122, 0x10000, RZ ;  /* 0x000100007a7a7824 */ /* 0x000fe200078e00ff */
[C---:B------:R-:W-:Y:S01]  /*4e20*/  LOP3.LUT R51, R120.reuse, 0xffff0000, RZ, 0xc0, !PT ;  /* 0xffff000078337812 */ /* 0x040fe200078ec0ff */
[----:B------:R-:W-:Y:S01]  /*4e30*/  IMAD.U32 R120, R120, 0x10000, RZ ;  /* 0x0001000078787824 */ /* 0x000fe200078e00ff */
[----:B------:R-:W-:Y:S01]  /*4e40*/  PRMT R121, R121, 0x5410, R50 ;  /* 0x0000541079797816 */ /* 0x000fe20000000032 */
[----:B------:R-:W-:Y:S01]  /*4e50*/  IMAD.U32 R50, R13, 0x10000, RZ ;  /* 0x000100000d327824 */ /* 0x000fe200078e00ff */
[----:B------:R-:W-:Y:S01]  /*4e60*/  PRMT R119, R119, 0x5410, R56 ;  /* 0x0000541077777816 */ /* 0x000fe20000000038 */
[C---:B------:R-:W-:Y:S01]  /*4e70*/  FMUL.FTZ R55, R49.reuse, R54 ;  /* 0x0000003631377220 */ /* 0x040fe20000410000 */
[----:B------:R-:W-:Y:S01]  /*4e80*/  FMUL.FTZ R57, R49, R51 ;  /* 0x0000003331397220 */ /* 0x000fe20000410000 */
[----:B------:R-:W-:Y:S01]  /*4e90*/  LOP3.LUT R14, R14, 0xffff0000, RZ, 0xc0, !PT ;  /* 0xffff00000e0e7812 */ /* 0x000fe200078ec0ff */
[----:B------:R-:W-:-:S02]  /*4ea0*/  IMAD.U32 R13, R121, 0x10000, RZ ;  /* 0x00010000790d7824 */ /* 0x000fc400078e00ff */
[C---:B------:R-:W-:Y:S01]  /*4eb0*/  FFMA.FTZ R49, R50.reuse, R51, -R55 ;  /* 0x0000003332317223 */ /* 0x040fe20000010837 */
[----:B------:R-:W-:Y:S02]  /*4ec0*/  IMAD.U32 R55, R119, 0x10000, RZ ;  /* 0x0001000077377824 */ /* 0x000fe400078e00ff */
[----:B------:R-:W-:Y:S01]  /*4ed0*/  FFMA.FTZ R50, R50, R54, R57 ;  /* 0x0000003632327223 */ /* 0x000fe20000010039 */
[C---:B------:R-:W-:Y:S01]  /*4ee0*/  FMUL.FTZ R57, R14.reuse, R13 ;  /* 0x0000000d0e397220 */ /* 0x040fe20000410000 */
[----:B---3--:R-:W-:Y:S01]  /*4ef0*/  LOP3.LUT R11, R15, 0xffff0000, RZ, 0xc0, !PT ;  /* 0xffff00000f0b7812 */ /* 0x008fe200078ec0ff */
[----:B------:R-:W-:Y:S01]  /*4f00*/  FMUL.FTZ R59, R14, R55 ;  /* 0x000000370e3b7220 */ /* 0x000fe20000410000 */
[----:B------:R-:W-:Y:S01]  /*4f10*/  LOP3.LUT R56, R121, 0xffff0000, RZ, 0xc0, !PT ;  /* 0xffff000079387812 */ /* 0x000fe200078ec0ff */
[----:B------:R-:W-:Y:S01]  /*4f20*/  IMAD.U32 R51, R12, 0x10000, RZ ;  /* 0x000100000c337824 */ /* 0x000fe200078e00ff */
[----:B------:R-:W-:Y:S01]  /*4f30*/  LOP3.LUT R14, R119, 0xffff0000, RZ, 0xc0, !PT ;  /* 0xffff0000770e7812 */ /* 0x000fe200078ec0ff */
[----:B------:R-:W-:Y:S01]  /*4f40*/  FFMA.FTZ R59, R48, R13, R59 ;  /* 0x0000000d303b7223 */ /* 0x000fe2000001003b */
[----:B------:R-:W-:Y:S01]  /*4f50*/  LOP3.LUT R54, R12, 0xffff0000, RZ, 0xc0, !PT ;  /* 0xffff00000c367812 */ /* 0x000fe200078ec0ff */
[----:B------:R-:W-:-:S02]  /*4f60*/  IMAD.U32 R15, R15, 0x10000, RZ ;  /* 0x000100000f0f7824 */ /* 0x000fc400078e00ff */
[----:B------:R-:W-:Y:S01]  /*4f70*/  FFMA.FTZ R12, R48, R55, -R57 ;  /* 0x00000037300c7223 */ /* 0x000fe20000010839 */
[C---:B------:R-:W-:Y:S01]  /*4f80*/  FMUL.FTZ R58, R11.reuse, R56 ;  /* 0x000000380b3a7220 */ /* 0x040fe20000410000 */
[----:B------:R-:W-:Y:S01]  /*4f90*/  FMUL.FTZ R13, R11, R14 ;  /* 0x0000000e0b0d7220 */ /* 0x000fe20000410000 */
        /* <DEDUP_REMOVED lines=10> */
[----:B------:R-:W-:-:S07]  /*5040*/  F2FP.BF16.F32.PACK_AB R12, R11, R48 ;  /* 0x000000300b0c723e */ /* 0x000fce00000010ff */
.L_x_1588:
[----:B------:R-:W-:Y:S05]  /*5050*/  BSYNC B2 ;  /* 0x0000000000027941 */ /* 0x000fea0003800000 */
.L_x_1587:
[----:B----4-:R0:W-:Y:S02]  /*5060*/  ST.E.128 desc[UR60][R52.64], R12 ;  /* 0x0000000c34007985 */ /* 0x0101e4000c101d3c */
.L_x_1586:
[----:B------:R-:W-:Y:S05]  /*5070*/  BSYNC B1 ;  /* 0x0000000000017941 */ /* 0x000fea0003800000 */
.L_x_1585:
[----:B------:R-:W-:Y:S01]  /*5080*/  ISETP.NE.AND P0, PT, R71, RZ, PT ;  /* 0x000000ff4700720c */ /* 0x000fe20003f05270 */
[----:B------:R-:W-:-:S12]  /*5090*/  BSSY B1, `(.L_x_1589) ;  /* 0x0000038000017945 */ /* 0x000fd80003800000 */
[----:B------:R-:W-:Y:S05]  /*50a0*/  @!P0 BRA `(.L_x_1590) ;  /* 0x0000000000d88947 */ /* 0x000fea0003800000 */
[----:B---3--:R-:W3:Y:S01]  /*50b0*/  LDL R11, [R1+0x30] ;  /* 0x00003000010b7983 */ /* 0x008ee20000100800 */
[C---:B0-----:R-:W-:Y:S01]  /*50c0*/  LEA R48, P0, R201.reuse, R104, 0x1 ;  /* 0x00000068c9307211 */ /* 0x041fe200078008ff */
[----:B------:R-:W-:Y:S02]  /*50d0*/  BSSY B2, `(.L_x_1591) ;  /* 0x0000032000027945 */ /* 0x000fe40003800000 */
[----:B----4-:R0:W4:Y:S01]  /*50e0*/  LDS.128 R12, [R90+0x23400] ;  /* 0x023400005a0c7984 */ /* 0x0101220000000c00 */
[----:B-1----:R-:W-:Y:S02]  /*50f0*/  LEA.HI.X R49, R201, R105, R224, 0x1, P0 ;  /* 0x00000069c9317211 */ /* 0x002fe400000f0ce0 */
[----:B---3--:R-:W-:-:S13]  /*5100*/  ISETP.GE.AND P4, PT, R11, R101, PT ;  /* 0x000000650b00720c */ /* 0x008fda0003f86270 */
[----:B0---4-:R-:W-:Y:S05]  /*5110*/  @P4 BRA `(.L_x_1592) ;  /* 0x0000000000b44947 */ /* 0x011fea0003800000 */
[--C-:B------:R-:W-:Y:S02]  /*5120*/  SHF.R.U64 R46, R46, 0x10, R47.reuse ;  /* 0x000000102e2e7819 */ /* 0x100fe4000000122f */
[----:B------:R-:W-:Y:S02]  /*5130*/  SHF.R.U32.HI R47, RZ, 0x10, R47 ;  /* 0x00000010ff2f7819 */ /* 0x000fe4000001162f */
[--C-:B------:R-:W-:Y:S02]  /*5140*/  SHF.R.U32.HI R51, RZ, 0x10, R45.reuse ;  /* 0x00000010ff337819 */ /* 0x100fe4000001162d */
[----:B------:R-:W-:Y:S01]  /*5150*/  SHF.R.U64 R50, R44, 0x10, R45 ;  /* 0x000000102c327819 */ /* 0x000fe2000000122d */
[----:B------:R-:W-:Y:S01]  /*5160*/  IMAD.U32 R44, R14, 0x10000, RZ ;  /* 0x000100000e2c7824 */ /* 0x000fe200078e00ff */
[----:B------:R-:W-:Y:S02]  /*5170*/  PRMT R118, R118, 0x5410, R47 ;  /* 0x0000541076767816 */ /* 0x000fe4000000002f */
[----:B------:R-:W-:-:S02]  /*5180*/  PRMT R116, R116, 0x5410, R51 ;  /* 0x0000541074747816 */ /* 0x000fc40000000033 */
        /* <DEDUP_REMOVED lines=9> */
[----:B------:R-:W-:Y:S01]  /*5220*/  FMUL.FTZ R55, R45, R52 ;  /* 0x000000342d377220 */ /* 0x000fe20000410000 */
[----:B------:R-:W-:Y:S01]  /*5230*/  LOP3.LUT R51, R117, 0xffff0000, RZ, 0xc0, !PT ;  /* 0xffff000075337812 */ /* 0x000fe200078ec0ff */
[-C--:B------:R-:W-:Y:S01]  /*5240*/  FMUL.FTZ R45, R45, R50.reuse ;  /* 0x000000322d2d7220 */ /* 0x080fe20000410000 */
[----:B------:R-:W-:Y:S01]  /*5250*/  LOP3.LUT R47, R115, 0xffff0000, RZ, 0xc0, !PT ;  /* 0xffff0000732f7812 */ /* 0x000fe200078ec0ff */
[----:B------:R-:W-:Y:S01]  /*5260*/  IMAD.U32 R13, R12, 0x10000, RZ ;  /* 0x000100000c0d7824 */ /* 0x000fe200078e00ff */
[----:B------:R-:W-:Y:S01]  /*5270*/  LOP3.LUT R118, R118, 0xffff0000, RZ, 0xc0, !PT ;  /* 0xffff000076767812 */ /* 0x000fe200078ec0ff */
[C---:B------:R-:W-:Y:S01]  /*5280*/  FMUL.FTZ R53, R15.reuse, R51 ;  /* 0x000000330f357220 */ /* 0x040fe20000410000 */
[----:B------:R-:W-:Y:S01]  /*5290*/  LOP3.LUT R116, R116, 0xffff0000, RZ, 0xc0, !PT ;  /* 0xffff000074747812 */ /* 0x000fe200078ec0ff */
[-C--:B------:R-:W-:Y:S01]  /*52a0*/  FMUL.FTZ R54, R15, R47.reuse ;  /* 0x0000002f0f367220 */ /* 0x080fe20000410000 */
[----:B------:R-:W-:Y:S01]  /*52b0*/  LOP3.LUT R15, R12, 0xffff0000, RZ, 0xc0, !PT ;  /* 0xffff00000c0f7812 */ /* 0x000fe200078ec0ff */
[C---:B------:R-:W-:Y:S01]  /*52c0*/  FFMA.FTZ R55, R44.reuse, R50, -R55 ;  /* 0x000000322c377223 */ /* 0x040fe20000010837 */
[----:B------:R-:W-:Y:S01]  /*52d0*/  FFMA.FTZ R52, R44, R52, R45 ;  /* 0x000000342c347223 */ /* 0x000fe2000001002d */
[C---:B------:R-:W-:Y:S01]  /*52e0*/  FFMA.FTZ R12, R46.reuse, R47, -R53 ;  /* 0x0000002f2e0c7223 */ /* 0x040fe20000010835 */
[----:B------:R-:W-:Y:S01]  /*52f0*/  FFMA.FTZ R51, R46, R51, R54 ;  /* 0x000000332e337223 */ /* 0x000fe20000010036 */
[----:B------:R-:W-:-:S02]  /*5300*/  IMAD.U32 R50, R117, 0x10000, RZ ;  /* 0x0001000075327824 */ /* 0x000fc400078e00ff */
[----:B------:R-:W-:Y:S01]  /*5310*/  FMUL.FTZ R45, R11, R118 ;  /* 0x000000760b2d7220 */ /* 0x000fe20000410000 */
[----:B------:R-:W-:Y:S02]  /*5320*/  IMAD.U32 R46, R115, 0x10000, RZ ;  /* 0x00010000732e7824 */ /* 0x000fe400078e00ff */
[----:B------:R-:W-:Y:S01]  /*5330*/  FMUL.FTZ R11, R11, R116 ;  /* 0x000000740b0b7220 */ /* 0x000fe20000410000 */
[C---:B------:R-:W-:Y:S01]  /*5340*/  FMUL.FTZ R44, R15.reuse, R50 ;  /* 0x000000320f2c7220 */ /* 0x040fe20000410000 */
[C---:B------:R-:W-:Y:S01]  /*5350*/  FFMA.FTZ R45, R14.reuse, R116, -R45 ;  /* 0x000000740e2d7223 */ /* 0x040fe2000001082d */
[----:B------:R-:W-:Y:S01]  /*5360*/  FMUL.FTZ R15, R15, R46 ;  /* 0x0000002e0f0f7220 */ /* 0x000fe20000410000 */
[----:B------:R-:W-:Y:S01]  /*5370*/  FFMA.FTZ R14, R14, R118, R11 ;  /* 0x000000760e0e7223 */ /* 0x000fe2000001000b */
[C---:B------:R-:W-:Y:S02]  /*5380*/  FFMA.FTZ R44, R13.reuse, R46, -R44 ;  /* 0x0000002e0d2c7223 */ /* 0x040fe4000001082c */
[----:B------:R-:W-:Y:S01]  /*5390*/  FFMA.FTZ R15, R13, R50, R15 ;  /* 0x000000320d0f7223 */ /* 0x000fe2000001000f */
[----:B------:R-:W-:-:S02]  /*53a0*/  F2FP.BF16.F32.PACK_AB R13, R51, R12 ;  /* 0x0000000c330d723e */ /* 0x000fc400000010ff */
[----:B------:R-:W-:Y:S02]  /*53b0*/  F2FP.BF16.F32.PACK_AB R45, R14, R45 ;  /* 0x0000002d0e2d723e */ /* 0x000fe400000010ff */
[----:B------:R-:W-:Y:S02]  /*53c0*/  F2FP.BF16.F32.PACK_AB R12, R15, R44 ;  /* 0x0000002c0f0c723e */ /* 0x000fe400000010ff */
[----:B------:R-:W-:Y:S01]  /*53d0*/  F2FP.BF16.F32.PACK_AB R14, R52, R55 ;  /* 0x00000037340e723e */ /* 0x000fe200000010ff */
[----:B------:R-:W-:-:S07]  /*53e0*/  IMAD.MOV.U32 R15, RZ, RZ, R45 ;  /* 0x000000ffff0f7224 */ /* 0x000fce00078e002d */
.L_x_1592:
[----:B------:R-:W-:Y:S05]  /*53f0*/  BSYNC B2 ;  /* 0x0000000000027941 */ /* 0x000fea0003800000 */
.L_x_1591:
[----:B------:R0:W-:Y:S02]  /*5400*/  ST.E.128 desc[UR60][R48.64], R12 ;  /* 0x0000000c30007985 */ /* 0x0001e4000c101d3c */
.L_x_1590:
[----:B------:R-:W-:Y:S05]  /*5410*/  BSYNC B1 ;  /* 0x0000000000017941 */ /* 0x000fea0003800000 */
.L_x_1589:
[----:B------:R-:W-:Y:S01]  /*5420*/  ISETP.NE.AND P0, PT, R76, RZ, PT ;  /* 0x000000ff4c00720c */ /* 0x000fe20003f05270 */
[----:B------:R-:W-:-:S12]  /*5430*/  BSSY B1, `(.L_x_1593) ;  /* 0x0000039000017945 */ /* 0x000fd80003800000 */
[----:B------:R-:W-:Y:S05]  /*5440*/  @!P0 BRA `(.L_x_1594) ;  /* 0x0000000000dc8947 */ /* 0x000fea0003800000 */
[----:B------:R-:W5:Y:S04]  /*5450*/  LDL R46, [R1+0x34] ;  /* 0x00003400012e7983 */ /* 0x000f680000100800 */
[----:B---3--:R-:W1:Y:S01]  /*5460*/  LDL R11, [R1+0x4] ;  /* 0x00000400010b7983 */ /* 0x008e620000100800 */
[----:B0-----:R-:W-:Y:S01]  /*5470*/  LEA R44, P0, R22, R104, 0x1 ;  /* 0x00000068162c7211 */ /* 0x001fe200078008ff */
[----:B------:R-:W-:Y:S02]  /*5480*/  BSSY B2, `(.L_x_1595) ;  /* 0x0000032000027945 */ /* 0x000fe40003800000 */
[----:B----4-:R0:W3:Y:S01]  /*5490*/  LDS.128 R12, [R90+0x25400] ;  /* 0x025400005a0c7984 */ /* 0x0100e20000000c00 */
[----:B-----5:R-:W-:Y:S02]  /*54a0*/  ISETP.GE.AND P4, PT, R46, R101, PT ;  /* 0x000000652e00720c */ /* 0x020fe40003f86270 */
[----:B-1----:R-:W-:-:S11]  /*54b0*/  LEA.HI.X R45, R22, R105, R11, 0x1, P0 ;  /* 0x00000069162d7211 */ /* 0x002fd600000f0c0b */
[----:B0--3--:R-:W-:Y:S05]  /*54c0*/  @P4 BRA `(.L_x_1596) ;  /* 0x0000000000b44947 */ /* 0x009fea0003800000 */
[----:B------:R-:W-:Y:S02]  /*54d0*/  SHF.R.U64 R47, R40, 0x10, R41 ;  /* 0x00000010282f7819 */ /* 0x000fe40000001229 */
[--C-:B------:R-:W-:Y:S02]  /*54e0*/  SHF.R.U64 R40, R42, 0x10, R43.reuse ;  /* 0x000000102a287819 */ /* 0x100fe4000000122b */
[----:B------:R-:W-:Y:S02]  /*54f0*/  SHF.R.U32.HI R43, RZ, 0x10, R43 ;  /* 0x00000010ff2b7819 */ /* 0x000fe4000001162b */
[----:B------:R-:W-:Y:S02]  /*5500*/  PRMT R113, R113, 0x5410, R40 ;  /* 0x0000541071717816 */ /* 0x000fe40000000028 */
[----:B------:R-:W-:Y:S01]  /*5510*/  SHF.R.U32.HI R46, RZ, 0x10, R41 ;  /* 0x00000010ff2e7819 */ /* 0x000fe20000011629 */
[----:B------:R-:W-:Y:S01]  /*5520*/  IMAD.U32 R41, R14, 0x10000, RZ ;  /* 0x000100000e297824 */ /* 0x000fe200078e00ff */
[----:B------:R-:W-:-:S02]  /*5530*/  PRMT R112, R112, 0x5410, R47 ;  /* 0x0000541070707816 */ /* 0x000fc4000000002f */
[----:B------:R-:W-:Y:S02]  /*5540*/  PRMT R114, R114, 0x5410, R43 ;  /* 0x0000541072727816 */ /* 0x000fe4000000002b */
[----:B------:R-:W-:Y:S02]  /*5550*/  LOP3.LUT R40, R13, 0xffff0000, RZ, 0xc0, !PT ;  /* 0xffff00000d287812 */ /* 0x000fe400078ec0ff */
[----:B------:R-:W-:Y:S01]  /*5560*/  LOP3.LUT R47, R113, 0xffff0000, RZ, 0xc0, !PT ;  /* 0xffff0000712f7812 */ /* 0x000fe200078ec0ff */
[----:B------:R-:W-:Y:S01]  /*5570*/  IMAD.U32 R48, R114, 0x10000, RZ ;  /* 0x0001000072307824 */ /* 0x000fe200078e00ff */
[----:B------:R-:W-:Y:S01]  /*5580*/  PRMT R111, R111, 0x5410, R46 ;  /* 0x000054106f6f7816 */ /* 0x000fe2000000002e */
[----:B------:R-:W-:Y:S01]  /*5590*/  IMAD.U32 R113, R113, 0x10000, RZ ;  /* 0x0001000071717824 */ /* 0x000fe200078e00ff */
[----:B------:R-:W-:Y:S01]  /*55a0*/  LOP3.LUT R43, R112, 0xffff0000, RZ, 0xc0, !PT ;  /* 0xffff0000702b7812 */ /* 0x000fe200078ec0ff */
[----:B------:R-:W-:Y:S01]  /*55b0*/  FMUL.FTZ R50, R40, R47 ;  /* 0x0000002f28327220 */ /* 0x000fe20000410000 */
[----:B------:R-:W-:Y:S01]  /*55c0*/  LOP3.LUT R42, R14, 0xffff0000, RZ, 0xc0, !PT ;  /* 0xffff00000e2a7812 */ /* 0x000fe200078ec0ff */
[C---:B------:R-:W-:Y:S01]  /*55d0*/  IMAD.U32 R14, R15.reuse, 0x10000, RZ ;  /* 0x000100000f0e7824 */ /* 0x040fe200078e00ff */
[----:B------:R-:W-:Y:S01]  /*55e0*/  LOP3.LUT R11, R15, 0xffff0000, RZ, 0xc0, !PT ;  /* 0xffff00000f0b7812 */ /* 0x000fe200078ec0ff */
[----:B------:R-:W-:-:S02]  /*55f0*/  IMAD.U32 R15, R13, 0x10000, RZ ;  /* 0x000100000d0f7824 */ /* 0x000fc400078e00ff */
[-C--:B------:R-:W-:Y:S01]  /*5600*/  FMUL.FTZ R40, R40, R43.reuse ;  /* 0x0000002b28287220 */ /* 0x080fe20000410000 */
[C---:B------:R-:W-:Y:S01]  /*5610*/  IMAD.U32 R13, R12.reuse, 0x10000, RZ ;  /* 0x000100000c0d7824 */ /* 0x040fe200078e00ff */
[----:B------:R-:W-:Y:S01]  /*5620*/  LOP3.LUT R12, R12, 0xffff0000, RZ, 0xc0, !PT ;  /* 0xffff00000c0c7812 */ /* 0x000fe200078ec0ff */
[C---:B------:R-:W-:Y:S01]  /*5630*/  IMAD.U32 R46, R111.reuse, 0x10000, RZ ;  /* 0x000100006f2e7824 */ /* 0x040fe200078e00ff */
[----:B------:R-:W-:Y:S01]  /*5640*/  LOP3.LUT R114, R114, 0xffff0000, RZ, 0xc0, !PT ;  /* 0xffff000072727812 */ /* 0x000fe200078ec0ff */
[----:B------:R-:W-:Y:S01]  /*5650*/  IMAD.U32 R112, R112, 0x10000, RZ ;  /* 0x0001000070707824 */ /* 0x000fe200078e00ff */
[----:B------:R-:W-:Y:S01]  /*5660*/  LOP3.LUT R111, R111, 0xffff0000, RZ, 0xc0, !PT ;  /* 0xffff00006f6f7812 */ /* 0x000fe200078ec0ff */
[C---:B------:R-:W-:Y:S01]  /*5670*/  FFMA.FTZ R50, R15.reuse, R43, -R50 ;  /* 0x0000002b0f327223 */ /* 0x040fe20000010832 */
[----:B------:R-:W-:Y:S01]  /*5680*/  FFMA.FTZ R15, R15, R47, R40 ;  /* 0x0000002f0f0f7223 */ /* 0x000fe20000010028 */
[C---:B------:R-:W-:Y:S01]  /*5690*/  FMUL.FTZ R43, R11.reuse, R114 ;  /* 0x000000720b2b7220 */ /* 0x040fe20000410000 */
[----:B------:R-:W-:Y:S01]  /*56a0*/  FMUL.FTZ R40, R12, R113 ;  /* 0x000000710c287220 */ /* 0x000fe20000410000 */
[----:B------:R-:W-:Y:S01]  /*56b0*/  FMUL.FTZ R52, R42, R48 ;  /* 0x000000302a347220 */ /* 0x000fe20000410000 */
[-C--:B------:R-:W-:Y:S01]  /*56c0*/  FMUL.FTZ R11, R11, R111.reuse ;  /* 0x0000006f0b0b7220 */ /* 0x080fe20000410000 */
[----:B------:R-:W-:Y:S01]  /*56d0*/  FMUL.FTZ R12, R12, R112 ;  /* 0x000000700c0c7220 */ /* 0x000fe20000410000 */
[----:B------:R-:W-:Y:S01]  /*56e0*/  FMUL.FTZ R42, R42, R46 ;  /* 0x0000002e2a2a7220 */ /* 0x000fe20000410000 */
[C---:B------:R-:W-:Y:S01]  /*56f0*/  FFMA.FTZ R43, R14.reuse, R111, -R43 ;  /* 0x0000006f0e2b7223 */ /* 0x040fe2000001082b */
[----:B------:R-:W-:Y:S01]  /*5700*/  FFMA.FTZ R40, R13, R112, -R40 ;  /* 0x000000700d287223 */ /* 0x000fe20000010828 */
[----:B------:R-:W-:Y:S01]  /*5710*/  FFMA.FTZ R52, R41, R46, -R52 ;  /* 0x0000002e29347223 */ /* 0x000fe20000010834 */
[----:B------:R-:W-:Y:S01]  /*5720*/  FFMA.FTZ R14, R14, R114, R11 ;  /* 0x000000720e0e7223 */ /* 0x000fe2000001000b */
[----:B------:R-:W-:Y:S01]  /*5730*/  FFMA.FTZ R13, R13, R113, R12 ;  /* 0x000000710d0d7223 */ /* 0x000fe2000001000c */
[----:B------:R-:W-:Y:S01]  /*5740*/  FFMA.FTZ R41, R41, R48, R42 ;  /* 0x0000003029297223 */ /* 0x000fe2000001002a */
[----:B------:R-:W-:-:S02]  /*5750*/  F2FP.BF16.F32.PACK_AB R50, R15, R50 ;  /* 0x000000320f32723e */ /* 0x000fc400000010ff */
[----:B------:R-:W-:Y:S02]  /*5760*/  F2FP.BF16.F32.PACK_AB R15, R14, R43 ;  /* 0x0000002b0e0f723e */ /* 0x000fe400000010ff */
[----:B------:R-:W-:Y:S01]  /*5770*/  F2FP.BF16.F32.PACK_AB R12, R13, R40 ;  /* 0x000000280d0c723e */ /* 0x000fe200000010ff */
[----:B------:R-:W-:Y:S01]  /*5780*/  IMAD.MOV.U32 R13, RZ, RZ, R50 ;  /* 0x000000ffff0d7224 */ /* 0x000fe200078e0032 */
[----:B------:R-:W-:-:S07]  /*5790*/  F2FP.BF16.F32.PACK_AB R14, R41, R52 ;  /* 0x00000034290e723e */ /* 0x000fce00000010ff */
.L_x_1596:
[----:B------:R-:W-:Y:S05]  /*57a0*/  BSYNC B2 ;  /* 0x0000000000027941 */ /* 0x000fea0003800000 */
.L_x_1595:
[----:B------:R0:W-:Y:S02]  /*57b0*/  ST.E.128 desc[UR60][R44.64], R12 ;  /* 0x0000000c2c007985 */ /* 0x0001e4000c101d3c */
.L_x_1594:
[----:B------:R-:W-:Y:S05]  /*57c0*/  BSYNC B1 ;  /* 0x0000000000017941 */ /* 0x000fea0003800000 */
.L_x_1593:
[----:B------:R-:W-:-:S13]  /*57d0*/  ISETP.NE.AND P0, PT, R77, RZ, PT ;  /* 0x000000ff4d00720c */ /* 0x000fda0003f05270 */
[----:B------:R-:W-:Y:S05]  /*57e0*/  @!P0 BRA `(.L_x_1584) ;  /* 0x0000003000b48947 */ /* 0x000fea0003800000 */
[----:B------:R-:W5:Y:S04]  /*57f0*/  LDL R42, [R1+0x48] ;  /* 0x00004800012a7983 */ /* 0x000f680000100800 */
[----:B---3--:R-:W1:Y:S01]  /*5800*/  LDL R11, [R1] ;  /* 0x00000000010b7983 */ /* 0x008e620000100800 */
[C---:B0-----:R-:W-:Y:S01]  /*5810*/  LEA R40, P0, R23.reuse, R104, 0x1 ;  /* 0x0000006817287211 */ /* 0x041fe200078008ff */
[----:B------:R-:W-:Y:S02]  /*5820*/  BSSY B1, `(.L_x_1597) ;  /* 0x0000033000017945 */ /* 0x000fe40003800000 */
[----:B----4-:R0:W3:Y:S01]  /*5830*/  LDS.128 R12, [R90+0x27400] ;  /* 0x027400005a0c7984 */ /* 0x0100e20000000c00 */
[----:B-----5:R-:W-:Y:S02]  /*5840*/  ISETP.GE.AND P4, PT, R42, R101, PT ;  /* 0x000000652a00720c */ /* 0x020fe40003f86270 */
[----:B-1----:R-:W-:-:S11]  /*5850*/  LEA.HI.X R41, R23, R105, R11, 0x1, P0 ;  /* 0x0000006917297211 */ /* 0x002fd600000f0c0b */
[----:B0--3--:R-:W-:Y:S05]  /*5860*/  @P4 BRA `(.L_x_1598) ;  /* 0x0000000000b84947 */ /* 0x009fea0003800000 */
[----:B------:R-:W-:Y:S01]  /*5870*/  SHF.R.U64 R43, R36, 0x10, R37 ;  /* 0x00000010242b7819 */ /* 0x000fe20000001225 */
[----:B------:R-:W-:Y:S01]  /*5880*/  IMAD.U32 R36, R14, 0x10000, RZ ;  /* 0x000100000e247824 */ /* 0x000fe200078e00ff */
[--C-:B------:R-:W-:Y:S02]  /*5890*/  SHF.R.U64 R42, R38, 0x10, R39.reuse ;  /* 0x00000010262a7819 */ /* 0x100fe40000001227 */
[----:B------:R-:W-:Y:S02]  /*58a0*/  SHF.R.U32.HI R39, RZ, 0x10, R39 ;  /* 0x00000010ff277819 */ /* 0x000fe40000011627 */
[----:B------:R-:W-:Y:S02]  /*58b0*/  SHF.R.U32.HI R11, RZ, 0x10, R37 ;  /* 0x00000010ff0b7819 */ /* 0x000fe40000011625 */
[----:B------:R-:W-:Y:S02]  /*58c0*/  PRMT R106, R106, 0x5410, R43 ;  /* 0x000054106a6a7816 */ /* 0x000fe4000000002b */
[----:B------:R-:W-:-:S02]  /*58d0*/  PRMT R109, R109, 0x5410, R42 ;  /* 0x000054106d6d7816 */ /* 0x000fc4000000002a */
[----:B------:R-:W-:Y:S02]  /*58e0*/  PRMT R110, R110, 0x5410, R39 ;  /* 0x000054106e6e7816 */ /* 0x000fe40000000027 */
[----:B------:R-:W-:Y:S01]  /*58f0*/  LOP3.LUT R37, R14, 0xffff0000, RZ, 0xc0, !PT ;  /* 0xffff00000e257812 */ /* 0x000fe200078ec0ff */
[C---:B------:R-:W-:Y:S01]  /*5900*/  IMAD.U32 R14, R13.reuse, 0x10000, RZ ;  /* 0x000100000d0e7824 */ /* 0x040fe200078e00ff */
[----:B------:R-:W-:Y:S01]  /*5910*/  PRMT R108, R108, 0x5410, R11 ;  /* 0x000054106c6c7816 */ /* 0x000fe2000000000b */
[----:B------:R-:W-:Y:S01]  /*5920*/  IMAD.U32 R44, R110, 0x10000, RZ ;  /* 0x000100006e2c7824 */ /* 0x000fe200078e00ff */
[----:B------:R-:W-:Y:S01]  /*5930*/  LOP3.LUT R13, R13, 0xffff0000, RZ, 0xc0, !PT ;  /* 0xffff00000d0d7812 */ /* 0x000fe200078ec0ff */
[----:B------:R-:W-:Y:S01]  /*5940*/  IMAD.U32 R11, R12, 0x10000, RZ ;  /* 0x000100000c0b7824 */ /* 0x000fe200078e00ff */
[C---:B------:R-:W-:Y:S01]  /*5950*/  LOP3.LUT R43, R109.reuse, 0xffff0000, RZ, 0xc0, !PT ;  /* 0xffff00006d2b7812 */ /* 0x040fe200078ec0ff */
[----:B------:R-:W-:Y:S01]  /*5960*/  IMAD.U32 R42, R108, 0x10000, RZ ;  /* 0x000100006c2a7824 */ /* 0x000fe200078e00ff */
[----:B------:R-:W-:Y:S01]  /*5970*/  LOP3.LUT R39, R106, 0xffff0000, RZ, 0xc0, !PT ;  /* 0xffff00006a277812 */ /* 0x000fe200078ec0ff */
[----:B------:R-:W-:Y:S01]  /*5980*/  IMAD.U32 R109, R109, 0x10000, RZ ;  /* 0x000100006d6d7824 */ /* 0x000fe200078e00ff */
[----:B------:R-:W-:Y:S01]  /*5990*/  LOP3.LUT R12, R12, 0xffff0000, RZ, 0xc0, !PT ;  /* 0xffff00000c0c7812 */ /* 0x000fe200078ec0ff */
[----:B------:R-:W-:Y:S01]  /*59a0*/  FMUL.FTZ R45, R13, R43 ;  /* 0x0000002b0d2d7220 */ /* 0x000fe20000410000 */
[----:B------:R-:W-:Y:S01]  /*59b0*/  LOP3.LUT R38, R15, 0xffff0000, RZ, 0xc0, !PT ;  /* 0xffff00000f267812 */ /* 0x000fe200078ec0ff */
[-C--:B------:R-:W-:Y:S01]  /*59c0*/  FMUL.FTZ R46, R13, R39.reuse ;  /* 0x000000270d2e7220 */ /* 0x080fe20000410000 */
[C---:B------:R-:W-:Y:S01]  /*59d0*/  FMUL.FTZ R13, R37.reuse, R44 ;  /* 0x0000002c250d7220 */ /* 0x040fe20000410000 */
[-C--:B------:R-:W-:Y:S01]  /*59e0*/  FMUL.FTZ R37, R37, R42.reuse ;  /* 0x0000002a25257220 */ /* 0x080fe20000410000 */
[----:B------:R-:W-:Y:S01]  /*59f0*/  LOP3.LUT R110, R110, 0xffff0000, RZ, 0xc0, !PT ;  /* 0xffff00006e6e7812 */ /* 0x000fe200078ec0ff */
[----:B------:R-:W-:Y:S01]  /*5a00*/  IMAD.U32 R106, R106, 0x10000, RZ ;  /* 0x000100006a6a7824 */ /* 0x000fe200078e00ff */
[----:B------:R-:W-:Y:S01]  /*5a10*/  LOP3.LUT R108, R108, 0xffff0000, RZ, 0xc0, !PT ;  /* 0xffff00006c6c7812 */ /* 0x000fe200078ec0ff */
[C---:B------:R-:W-:Y:S01]  /*5a20*/  FFMA.FTZ R45, R14.reuse, R39, -R45 ;  /* 0x000000270e2d7223 */ /* 0x040fe2000001082d */
[----:B------:R-:W-:Y:S01]  /*5a30*/  FFMA.FTZ R46, R14, R43, R46 ;  /* 0x0000002b0e2e7223 */ /* 0x000fe2000001002e */
[----:B------:R-:W-:Y:S01]  /*5a40*/  FFMA.FTZ R13, R36, R42, -R13 ;  /* 0x0000002a240d7223 */ /* 0x000fe2000001080d */
[----:B------:R-:W-:Y:S01]  /*5a50*/  FMUL.FTZ R14, R12, R109 ;  /* 0x0000006d0c0e7220 */ /* 0x000fe20000410000 */
[----:B------:R-:W-:Y:S01]  /*5a60*/  FFMA.FTZ R36, R36, R44, R37 ;  /* 0x0000002c24247223 */ /* 0x000fe20000010025 */
[----:B------:R-:W-:Y:S01]  /*5a70*/  FMUL.FTZ R12, R12, R106 ;  /* 0x0000006a0c0c7220 */ /* 0x000fe20000410000 */
[----:B------:R-:W-:-:S02]  /*5a80*/  IMAD.U32 R15, R15, 0x10000, RZ ;  /* 0x000100000f0f7824 */ /* 0x000fc400078e00ff */
[C---:B------:R-:W-:Y:S01]  /*5a90*/  FMUL.FTZ R42, R38.reuse, R110 ;  /* 0x0000006e262a7220 */ /* 0x040fe20000410000 */
        /* <DEDUP_REMOVED lines=9> */
[----:B------:R-:W-:Y:S01]  /*5b30*/  F2FP.BF16.F32.PACK_AB R15, R37, R42 ;  /* 0x0000002a250f723e */ /* 0x000fe200000010ff */
[----:B------:R-:W-:-:S07]  /*5b40*/  IMAD.MOV.U32 R14, RZ, RZ, R36 ;  /* 0x000000ffff0e7224 */ /* 0x000fce00078e0024 */
.L_x_1598:
[----:B------:R-:W-:Y:S05]  /*5b50*/  BSYNC B1 ;  /* 0x0000000000017941 */ /* 0x000fea0003800000 */
.L_x_1597:
[----:B------:R0:W-:Y:S01]  /*5b60*/  ST.E.128 desc[UR60][R40.64], R12 ;  /* 0x0000000c28007985 */ /* 0x0001e2000c101d3c */
[----:B------:R-:W-:Y:S05]  /*5b70*/  BRA `(.L_x_1584) ;  /* 0x0000002c00d07947 */ /* 0x000fea0003800000 */
.L_x_1558:
[----:B------:R-:W2:Y:S01]  /*5b80*/  LDL R36, [R1+0xc] ;  /* 0x00000c0001247983 */ /* 0x000ea20000100800 */
        /* <DEDUP_REMOVED lines=9> */
[----:B--2---:R-:W-:Y:S02]  /*5c20*/  ISETP.GE.AND P0, PT, R36, R95, PT ;  /* 0x0000005f2400720c */ /* 0x004fe40003f06270 */
[----:B------:R-:W-:-:S11]  /*5c30*/  CS2R R36, SRZ ;  /* 0x0000000000247805 */ /* 0x000fd6000001ff00 */
[----:B------:R-:W-:Y:S05]  /*5c40*/  @P0 BRA `(.L_x_1600) ;  /* 0x0000000000600947 */ /* 0x000fea0003800000 */
[----:B------:R-:W-:Y:S01]  /*5c50*/  IADD3 R38, P4, R80, R14, RZ ;  /* 0x0000000e50267210 */ /* 0x000fe20007f9e0ff */
[----:B------:R-:W-:Y:S01]  /*5c60*/  ULDC.64 UR4, c[0x0][0x3e8] ;  /* 0x0000fa0000047ab9 */ /* 0x000fe20000000a00 */
[----:B------:R-:W-:Y:S01]  /*5c70*/  IADD3 R36, P6, R84, R12, RZ ;  /* 0x0000000c54247210 */ /* 0x000fe20007fde0ff */
[----:B------:R-:W-:Y:S01]  /*5c80*/  ULDC.64 UR6, c[0x0][0x400] ;  /* 0x0001000000067ab9 */ /* 0x000fe20000000a00 */
[----:B------:R-:W-:Y:S01]  /*5c90*/  LEA R52, P5, R38, UR4, 0x1 ;  /* 0x0000000426347c11 */ /* 0x000fe2000f8a08ff */
[----:B------:R-:W-:Y:S01]  /*5ca0*/  IMAD.X R39, R11, 0x1, R32, P4 ;  /* 0x000000010b277824 */ /* 0x000fe200020e0620 */
[----:B------:R-:W-:Y:S01]  /*5cb0*/  LEA R56, P4, R36, UR6, 0x1 ;  /* 0x0000000624387c11 */ /* 0x000fe2000f8808ff */
[----:B------:R-:W-:Y:S01]  /*5cc0*/  IMAD.X R37, R72, 0x1, R34, P6 ;  /* 0x0000000148257824 */ /* 0x000fe200030e0622 */
[----:B------:R-:W-:Y:S02]  /*5cd0*/  ISETP.GE.AND P6, PT, R203, R101, PT ;  /* 0x00000065cb00720c */ /* 0x000fe40003fc6270 */
[----:B------:R-:W-:-:S02]  /*5ce0*/  CS2R R42, SRZ ;  /* 0x00000000002a7805 */ /* 0x000fc4000001ff00 */
[----:B------:R-:W-:Y:S02]  /*5cf0*/  LEA.HI.X R53, R38, UR5, R39, 0x1, P5 ;  /* 0x0000000526357c11 */ /* 0x000fe4000a8f0c27 */
[----:B------:R-:W-:Y:S02]  /*5d00*/  CS2R R40, SRZ ;  /* 0x0000000000287805 */ /* 0x000fe4000001ff00 */
[----:B------:R-:W-:Y:S02]  /*5d10*/  ISETP.GE.AND P5, PT, R18, R101, PT ;  /* 0x000000651200720c */ /* 0x000fe40003fa6270 */
[----:B------:R-:W-:Y:S02]  /*5d20*/  CS2R R38, SRZ ;  /* 0x0000000000267805 */ /* 0x000fe4000001ff00 */
[----:B------:R-:W-:Y:S02]  /*5d30*/  LEA.HI.X R57, R36, UR7, R37, 0x1, P4 ;  /* 0x0000000724397c11 */ /* 0x000fe4000a0f0c25 */
[----:B------:R-:W-:-:S02]  /*5d40*/  CS2R R36, SRZ ;  /* 0x0000000000247805 */ /* 0x000fc4000001ff00 */
[----:B------:R-:W-:Y:S02]  /*5d50*/  CS2R R50, SRZ ;  /* 0x0000000000327805 */ /* 0x000fe4000001ff00 */
[----:B------:R-:W-:Y:S02]  /*5d60*/  CS2R R48, SRZ ;  /* 0x0000000000307805 */ /* 0x000fe4000001ff00 */
[----:B------:R-:W-:Y:S02]  /*5d70*/  CS2R R46, SRZ ;  /* 0x00000000002e7805 */ /* 0x000fe4000001ff00 */
[----:B------:R-:W-:Y:S01]  /*5d80*/  CS2R R44, SRZ ;  /* 0x00000000002c7805 */ /* 0x000fe2000001ff00 */
[----:B------:R0:W5:Y:S04]  /*5d90*/  @!P6 LDG.E.128 R36, desc[UR60][R52.64+0x80] ;  /* 0x0000803c3424e981 */ /* 0x000168000c1e1d00 */
[----:B------:R0:W5:Y:S04]  /*5da0*/  @!P5 LDG.E.128 R40, desc[UR60][R52.64] ;  /* 0x0000003c3428d981 */ /* 0x000168000c1e1d00 */
[----:B------:R0:W5:Y:S04]  /*5db0*/  @!P5 LDG.E.128 R48, desc[UR60][R56.64] ;  /* 0x0000003c3830d981 */ /* 0x000168000c1e1d00 */
[----:B------:R0:W5:Y:S02]  /*5dc0*/  @!P6 LDG.E.128 R44, desc[UR60][R56.64+0x80] ;  /* 0x0000803c382ce981 */ /* 0x000164000c1e1d00 */
.L_x_1600:
[----:B------:R-:W-:Y:S05]  /*5dd0*/  BSYNC B1 ;  /* 0x0000000000017941 */ /* 0x000fea0003800000 */
.L_x_1599:
        /* <DEDUP_REMOVED lines=20> */
[----:B------:R-:W-:Y:S02]  /*5f20*/  CS2R R64, SRZ ;  /* 0x0000000000407805 */ /* 0x000fe4000001ff00 */
[----:B------:R-:W-:Y:S02]  /*5f30*/  IADD3.X R72, R34, R72, R21, P5, P6 ;  /* 0x0000004822487210 */ /* 0x000fe40002fec415 */
[----:B------:R-:W-:Y:S02]  /*5f40*/  CS2R R62, SRZ ;  /* 0x00000000003e7805 */ /* 0x000fe4000001ff00 */
[----:B------:R-:W-:Y:S02]  /*5f50*/  LEA R12, P6, R15, UR4, 0x1 ;  /* 0x000000040f0c7c11 */ /* 0x000fe4000f8c08ff */
[----:B------:R-:W-:-:S02]  /*5f60*/  CS2R R60, SRZ ;  /* 0x00000000003c7805 */ /* 0x000fc4000001ff00 */
[----:B------:R-:W-:Y:S02]  /*5f70*/  LEA R14, P5, R11, UR6, 0x1 ;  /* 0x000000060b0e7c11 */ /* 0x000fe4000f8a08ff */
[----:B------:R-:W-:Y:S02]  /*5f80*/  LEA.HI.X R13, R15, UR5, R52, 0x1, P6 ;  /* 0x000000050f0d7c11 */ /* 0x000fe4000b0f0c34 */
[----:B------:R-:W-:Y:S02]  /*5f90*/  CS2R R52, SRZ ;  /* 0x0000000000347805 */ /* 0x000fe4000001ff00 */
[----:B------:R-:W-:Y:S02]  /*5fa0*/  LEA.HI.X R15, R11, UR7, R72, 0x1, P5 ;  /* 0x000000070b0f7c11 */ /* 0x000fe4000a8f0c48 */
[-C--:B------:R-:W-:Y:S02]  /*5fb0*/  ISETP.GE.AND P6, PT, R18, R101.reuse, PT ;  /* 0x000000651200720c */ /* 0x080fe40003fc6270 */
[----:B------:R-:W-:-:S11]  /*5fc0*/  ISETP.GE.AND P5, PT, R203, R101, PT ;  /* 0x00000065cb00720c */ /* 0x000fd60003fa6270 */
[----:B------:R0:W5:Y:S04]  /*5fd0*/  @!P6 LDG.E.128 R56, desc[UR60][R12.64] ;  /* 0x0000003c0c38e981 */ /* 0x000168000c1e1d00 */
[----:B------:R0:W5:Y:S04]  /*5fe0*/  @!P5 LDG.E.128 R52, desc[UR60][R12.64+0x80] ;  /* 0x0000803c0c34d981 */ /* 0x000168000c1e1d00 */
[----:B------:R0:W5:Y:S04]  /*5ff0*/  @!P6 LDG.E.128 R64, desc[UR60][R14.64] ;  /* 0x0000003c0e40e981 */ /* 0x000168000c1e1d00 */
[----:B------:R0:W5:Y:S02]  /*6000*/  @!P5 LDG.E.128 R60, desc[UR60][R14.64+0x80] ;  /* 0x0000803c0e3cd981 */ /* 0x000164000c1e1d00 */
.L_x_1602:
[----:B------:R-:W-:Y:S05]  /*6010*/  BSYNC B1 ;  /* 0x0000000000017941 */ /* 0x000fea0003800000 */
.L_x_1601:
[----:B------:R-:W2:Y:S01]  /*6020*/  LDL R11, [R1+0x64] ;  /* 0x00006400010b7983 */ /* 0x000ea20000100800 */
[----:B0----5:R-:W-:Y:S02]  /*6030*/  IMAD.MOV.U32 R12, RZ, RZ, R39 ;  /* 0x000000ffff0c7224 */ /* 0x021fe400078e0027 */
[----:B------:R-:W-:Y:S02]  /*6040*/  IMAD.MOV.U32 R13, RZ, RZ, R42 ;  /* 0x000000ffff0d7224 */ /* 0x000fe400078e002a */
[----:B------:R-:W-:-:S05]  /*6050*/  IMAD.MOV.U32 R14, RZ, RZ, R43 ;  /* 0x000000ffff0e7224 */ /* 0x000fca00078e002b */
[----:B------:R-:W-:Y:S01]  /*6060*/  PRMT R111, R13, 0x5410, R14 ;  /* 0x000054100d6f7816 */ /* 0x000fe2000000000e */
[----:B------:R-:W-:Y:S02]  /*6070*/  IMAD.MOV.U32 R13, RZ, RZ, R46 ;  /* 0x000000ffff0d7224 */ /* 0x000fe400078e002e */
[----:B------:R-:W-:-:S03]  /*6080*/  IMAD.MOV.U32 R14, RZ, RZ, R47 ;  /* 0x000000ffff0e7224 */ /* 0x000fc600078e002f */
[----:B------:R-:W-:Y:S02]  /*6090*/  PRMT R124, R124, 0x5410, R13 ;  /* 0x000054107c7c7816 */ /* 0x000fe4000000000d */
[----:B------:R-:W-:Y:S02]  /*60a0*/  PRMT R125, R125, 0x5410, R14 ;  /* 0x000054107d7d7816 */ /* 0x000fe4000000000e */
[----:B--2---:R-:W-:Y:S01]  /*60b0*/  R2UR UR4, R11 ;  /* 0x000000000b0472ca */ /* 0x004fe200000e0000 */
[----:B------:R-:W-:-:S05]  /*60c0*/  IMAD.MOV.U32 R11, RZ, RZ, R38 ;  /* 0x000000ffff0b7224 */ /* 0x000fca00078e0026 */
[----:B------:R-:W-:Y:S01]  /*60d0*/  PRMT R122, R12, 0x5410, R11 ;  /* 0x000054100c7a7816 */ /* 0x000fe2000000000b */
[----:B------:R-:W-:Y:S02]  /*60e0*/  IMAD.MOV.U32 R11, RZ, RZ, R36 ;  /* 0x000000ffff0b7224 */ /* 0x000fe400078e0024 */
[----:B------:R-:W-:-:S04]  /*60f0*/  IMAD.MOV.U32 R12, RZ, RZ, R37 ;  /* 0x000000ffff0c7224 */ /* 0x000fc800078e0025 */
[----:B------:R-:W-:Y:S01]  /*6100*/  UISETP.NE.AND UP0, UPT, UR4, 0x3, UPT ;  /* 0x000000030400788c */ /* 0x000fe2000bf05270 */
[----:B------:R-:W-:Y:S01]  /*6110*/  PRMT R123, R12, 0x5410, R11 ;  /* 0x000054100c7b7816 */ /* 0x000fe2000000000b */
[----:B------:R-:W-:Y:S02]  /*6120*/  IMAD.MOV.U32 R11, RZ, RZ, R40 ;  /* 0x000000ffff0b7224 */ /* 0x000fe400078e0028 */
[----:B------:R-:W-:Y:S02]  /*6130*/  IMAD.MOV.U32 R12, RZ, RZ, R41 ;  /* 0x000000ffff0c7224 */ /* 0x000fe400078e0029 */
[----:B------:R-:W-:-:S03]  /*6140*/  PLOP3.LUT P5, PT, PT, PT, UP0, 0x80, 0x0 ;  /* 0x000000000000781c */ /* 0x000fc60003faf008 */
[----:B------:R-:W-:Y:S01]  /*6150*/  PRMT R110, R12, 0x5410, R11 ;  /* 0x000054100c6e7816 */ /* 0x000fe2000000000b */
[----:B------:R-:W-:Y:S02]  /*6160*/  IMAD.MOV.U32 R11, RZ, RZ, R44 ;  /* 0x000000ffff0b7224 */ /* 0x000fe400078e002c */
[----:B------:R-:W-:-:S03]  /*6170*/  IMAD.MOV.U32 R12, RZ, RZ, R45 ;  /* 0x000000ffff0c7224 */ /* 0x000fc600078e002d */
[----:B------:R-:W-:Y:S01]  /*6180*/  PRMT R124, R11, 0x7610, R124 ;  /* 0x000076100b7c7816 */ /* 0x000fe2000000007c */
[----:B------:R-:W-:Y:S01]  /*6190*/  IMAD.MOV.U32 R11, RZ, RZ, R50 ;  /* 0x000000ffff0b7224 */ /* 0x000fe200078e0032 */
[----:B------:R-:W-:Y:S01]  /*61a0*/  PRMT R126, R126, 0x5410, R12 ;  /* 0x000054107e7e7816 */ /* 0x000fe2000000000c */
        /* <DEDUP_REMOVED lines=29> */
[----:B------:R-:W-:Y:S06]  /*6380*/  @!P5 BRA `(.L_x_1603) ;  /* 0x000000000004d947 */ /* 0x000fec0003800000 */
[----:B------:R-:W-:Y:S01]  /*6390*/  BPT.TRAP 0x1 ;  /* 0x000000040000795c */ /* 0x000fe20000300000 */
.L_x_1603:
[----:B------:R-:W2:Y:S01]  /*63a0*/  LDL R11, [R1+0x4c] ;  /* 0x00004c00010b7983 */ /* 0x000ea20000100800 */
[----:B------:R-:W-:Y:S01]  /*63b0*/  IMAD R88, R200, 0x8, R17 ;  /* 0x00000008c8587824 */ /* 0x000fe200078e0211 */
[----:B------:R-:W0:Y:S01]  /*63c0*/  LDC R106, c[0x0][0x2f4] ;  /* 0x0000bd00ff6a7b82 */ /* 0x000e220000000800 */
[----:B------:R-:W-:Y:S01]  /*63d0*/  BSSY B1, `(.L_x_1604) ;  /* 0x0000004000017945 */ /* 0x000fe20003800000 */
[----:B--2---:R-:W-:-:S04]  /*63e0*/  SHF.L.U32 R100, R11, 0x1f, RZ ;  /* 0x0000001f0b647819 */ /* 0x004fc800000006ff */
[----:B------:R-:W1:Y:S02]  /*63f0*/  SYNCS.PHASECHK.TRANS64.TRYWAIT P6, [R88+URZ+0x30890], R100 ;  /* 0x03089064580075a7 */ /* 0x000e6400080c017f */
[----:B01----:R-:W-:Y:S05]  /*6400*/  @!P6 BRA `(.L_x_1605) ;  /* 0x0000026800fce947 */ /* 0x003fea0003800000 */
.L_x_2005:
[----:B------:R-:W-:Y:S05]  /*6410*/  BSYNC B1 ;  /* 0x0000000000017941 */ /* 0x000fea0003800000 */
.L_x_1604:
[----:B------:R-:W-:Y:S01]  /*6420*/  UMOV UR4, 0xffffffff ;  /* 0xffffffff00047882 */ /* 0x000fe20000000000 */
[----:B------:R-:W-:Y:S02]  /*6430*/  IMAD.IADD R107, R106, 0x1, -R91 ;  /* 0x000000016a6b7824 */ /* 0x000fe400078e0a5b */
[----:B------:R-:W-:Y:S05]  /*6440*/  BRA.DIV UR4, `(.L_x_1606) ;  /* 0x0000026e04007947 */ /* 0x000fea000b800000 */
[----:B------:R1:W2:Y:S04]  /*6450*/  SHFL.IDX PT, R103, R105, RZ, 0x181f ;  /* 0x00181fff69677589 */ /* 0x0002a800000e0000 */
[----:B------:R1:W3:Y:S02]  /*6460*/  SHFL.IDX PT, R11, R104, RZ, 0x181f ;  /* 0x00181fff680b7589 */ /* 0x0002e400000e0000 */
.L_x_2009:
[----:B------:R-:W-:Y:S04]  /*6470*/  BSSY B1, `(.L_x_1607) ;  /* 0x0000102000017945 */ /* 0x000fe80003800000 */
[----:B------:R-:W-:Y:S05]  /*6480*/  @P0 BRA `(.L_x_1608) ;  /* 0x0000001000000947 */ /* 0x000fea0003800000 */
[----:B------:R-:W-:Y:S01]  /*6490*/  ISETP.NE.AND P0, PT, R29, RZ, PT ;  /* 0x000000ff1d00720c */ /* 0x000fe20003f05270 */
[----:B------:R-:W-:Y:S01]  /*64a0*/  BSSY B2, `(.L_x_1609) ;  /* 0x000007f000027945 */ /* 0x000fe20003800000 */
[----:B---3--:R-:W-:-:S11]  /*64b0*/  IMAD.MOV.U32 R102, RZ, RZ, R11 ;  /* 0x000000ffff667224 */ /* 0x008fd600078e000b */
[----:B------:R-:W-:Y:S05]  /*64c0*/  @!P0 BRA `(.L_x_1610) ;  /* 0x0000000400f08947 */ /* 0x000fea0003800000 */
[----:B------:R-:W3:Y:S04]  /*64d0*/  LDL R72, [R1+0x60] ;  /* 0x0000600001487983 */ /* 0x000ee80000100800 */
[----:B------:R-:W4:Y:S04]  /*64e0*/  LDL R15, [R1+0xcc] ;  /* 0x0000cc00010f7983 */ /* 0x000f280000100800 */
[----:B------:R-:W5:Y:S01]  /*64f0*/  LDL R14, [R1+0x6c] ;  /* 0x00006c00010e7983 */ /* 0x000f620000100800 */
[----:B------:R-:W-:Y:S01]  /*6500*/  SEL R12, R91, R107, !P2 ;  /* 0x0000006b5b0c7207 */ /* 0x000fe20005000000 */
[----:B------:R-:W-:Y:S01]  /*6510*/  BSSY B3, `(.L_x_1611) ;  /* 0x0000071000037945 */ /* 0x000fe20003800000 */
[----:B------:R-:W-:-:S02]  /*6520*/  ISETP.GE.AND P0, PT, R18, R101, PT ;  /* 0x000000651200720c */ /* 0x000fc40003f06270 */
[----:B------:R-:W-:-:S04]  /*6530*/  SHF.R.S32.HI R13, RZ, 0x1f, R12 ;  /* 0x0000001fff0d7819 */ /* 0x000fc8000001140c */
[----:B------:R-:W-:-:S04]  /*6540*/  LEA.HI R13, R13, R12, RZ, 0x4 ;  /* 0x0000000c0d0d7211 */ /* 0x000fc800078f20ff */
[----:B------:R-:W-:-:S04]  /*6550*/  LEA.HI.SX32 R108, R13, R35, 0x1c ;  /* 0x000000230d6c7211 */ /* 0x000fc800078fe2ff */
[----:B------:R-:W-:-:S04]  /*6560*/  SHF.R.S32.HI R12, RZ, 0x1f, R108 ;  /* 0x0000001fff0c7819 */ /* 0x000fc8000001146c */
[----:B------:R-:W-:Y:S01]  /*6570*/  LEA.HI R12, R12, R108, RZ, 0x3 ;  /* 0x0000006c0c0c7211 */ /* 0x000fe200078f18ff */
[----:B------:R-:W-:-:S04]  /*6580*/  IMAD.SHL.U32 R108, R108, 0x8, RZ ;  /* 0x000000086c6c7824 */ /* 0x000fc800078e00ff */
[----:B------:R-:W-:-:S05]  /*6590*/  IMAD.SHL.U32 R12, R12, 0x200, RZ ;  /* 0x000002000c0c7824 */ /* 0x000fca00078e00ff */
[----:B------:R-:W-:Y:S02]  /*65a0*/  LOP3.LUT R12, R12, 0x7ffff000, RZ, 0xc0, !PT ;  /* 0x7ffff0000c0c7812 */ /* 0x000fe400078ec0ff */
[----:B---3--:R-:W-:-:S04]  /*65b0*/  LOP3.LUT R13, R72, 0x38, R108, 0xf8, !PT ;  /* 0x00000038480d7812 */ /* 0x008fc800078ef86c */
[----:B----4-:R-:W-:-:S04]  /*65c0*/  LOP3.LUT R13, R13, R15, RZ, 0x3c, !PT ;  /* 0x0000000f0d0d7212 */ /* 0x010fc800078e3cff */
[----:B-----5:R-:W-:-:S05]  /*65d0*/  IADD3 R12, R13, R12, R14 ;  /* 0x0000000c0d0c7210 */ /* 0x020fca0007ffe00e */
        /* <DEDUP_REMOVED lines=9> */
[C---:B------:R-:W-:Y:S02]  /*6670*/  PRMT R40, R110.reuse, 0x5432, R40 ;  /* 0x000054326e287816 */ /* 0x040fe40000000028 */
[----:B------:R-:W-:Y:S02]  /*6680*/  PRMT R109, R110, 0x5410, R109 ;  /* 0x000054106e6d7816 */ /* 0x000fe4000000006d */
[----:B------:R-:W-:Y:S02]  /*6690*/  SHF.R.U32.HI R110, RZ, 0x10, R49 ;  /* 0x00000010ff6e7819 */ /* 0x000fe40000011631 */
[----:B------:R-:W-:-:S02]  /*66a0*/  SHF.R.U64 R41, R42, 0x10, R43 ;  /* 0x000000102a297819 */ /* 0x000fc4000000122b */
[----:B------:R-:W-:Y:S02]  /*66b0*/  SHF.R.U32.HI R42, RZ, 0x10, R43 ;  /* 0x00000010ff2a7819 */ /* 0x000fe4000001162b */
[----:B------:R-:W-:Y:S02]  /*66c0*/  SHF.R.U64 R43, R48, 0x10, R49 ;  /* 0x00000010302b7819 */ /* 0x000fe40000001231 */
[--C-:B------:R-:W-:Y:S02]  /*66d0*/  SHF.R.U64 R48, R50, 0x10, R51.reuse ;  /* 0x0000001032307819 */ /* 0x100fe40000001233 */
[----:B------:R-:W-:Y:S01]  /*66e0*/  SHF.R.U32.HI R49, RZ, 0x10, R51 ;  /* 0x00000010ff317819 */ /* 0x000fe20000011633 */
[----:B----4-:R-:W-:Y:S01]  /*66f0*/  IMAD.U32 R51, R13, 0x10000, RZ ;  /* 0x000100000d337824 */ /* 0x010fe200078e00ff */
[----:B------:R-:W-:Y:S02]  /*6700*/  PRMT R110, R113, 0x5432, R110 ;  /* 0x00005432716e7816 */ /* 0x000fe4000000006e */
[----:B------:R-:W-:-:S02]  /*6710*/  PRMT R41, R111, 0x5410, R41 ;  /* 0x000054106f297816 */ /* 0x000fc40000000029 */
[----:B------:R-:W-:Y:S01]  /*6720*/  PRMT R42, R111, 0x5432, R42 ;  /* 0x000054326f2a7816 */ /* 0x000fe2000000002a */
[----:B------:R-:W-:Y:S01]  /*6730*/  IMAD.U32 R111, R110, 0x10000, RZ ;  /* 0x000100006e6f7824 */ /* 0x000fe200078e00ff */
[C---:B------:R-:W-:Y:S02]  /*6740*/  PRMT R48, R112.reuse, 0x5432, R48 ;  /* 0x0000543270307816 */ /* 0x040fe40000000030 */
[----:B------:R-:W-:Y:S01]  /*6750*/  PRMT R49, R112, 0x5410, R49 ;  /* 0x0000541070317816 */ /* 0x000fe20000000031 */
[----:B---3--:R-:W-:Y:S01]  /*6760*/  IMAD.U32 R112, R73, 0x10000, RZ ;  /* 0x0001000049707824 */ /* 0x008fe200078e00ff */
[----:B------:R-:W-:Y:S01]  /*6770*/  PRMT R43, R113, 0x5410, R43 ;  /* 0x00005410712b7816 */ /* 0x000fe2000000002b */
[----:B------:R-:W-:Y:S01]  /*6780*/  IMAD.U32 R113, R109, 0x10000, RZ ;  /* 0x000100006d717824 */ /* 0x000fe200078e00ff */
[----:B------:R-:W-:Y:S01]  /*6790*/  LOP3.LUT R110, R110, 0xffff0000, RZ, 0xc0, !PT ;  /* 0xffff00006e6e7812 */ /* 0x000fe200078ec0ff */
[C---:B------:R-:W-:Y:S01]  /*67a0*/  FMUL.FTZ R50, R112.reuse, R111 ;  /* 0x0000006f70327220 */ /* 0x040fe20000410000 */
[----:B------:R-:W-:Y:S01]  /*67b0*/  LOP3.LUT R73, R73, 0xffff0000, RZ, 0xc0, !PT ;  /* 0xffff000049497812 */ /* 0x000fe200078ec0ff */
[----:B------:R-:W-:-:S02]  /*67c0*/  FMUL.FTZ R112, R112, R113 ;  /* 0x0000007170707220 */ /* 0x000fc40000410000 */
[C---:B------:R-:W-:Y:S02]  /*67d0*/  FFMA.FTZ R50, R51.reuse, R113, -R50 ;  /* 0x0000007133327223 */ /* 0x040fe40000010832 */
[----:B------:R-:W-:Y:S01]  /*67e0*/  FFMA.FTZ R51, R51, R111, R112 ;  /* 0x0000006f33337223 */ /* 0x000fe20000010070 */
[----:B------:R-:W-:Y:S01]  /*67f0*/  LOP3.LUT R111, R109, 0xffff0000, RZ, 0xc0, !PT ;  /* 0xffff00006d6f7812 */ /* 0x000fe200078ec0ff */
[----:B------:R-:W-:Y:S01]  /*6800*/  IMAD.U32 R112, R75, 0x10000, RZ ;  /* 0x000100004b707824 */ /* 0x000fe200078e00ff */
[----:B------:R-:W-:Y:S01]  /*6810*/  LOP3.LUT R109, R13, 0xffff0000, RZ, 0xc0, !PT ;  /* 0xffff00000d6d7812 */ /* 0x000fe200078ec0ff */
[----:B------:R-:W-:Y:S01]  /*6820*/  FMUL.FTZ R13, R73, R110 ;  /* 0x0000006e490d7220 */ /* 0x000fe20000410000 */
[----:B------:R-:W-:Y:S01]  /*6830*/  LOP3.LUT R75, R75, 0xffff0000, RZ, 0xc0, !PT ;  /* 0xffff00004b4b7812 */ /* 0x000fe200078ec0ff */
[-C--:B------:R-:W-:Y:S02]  /*6840*/  FMUL.FTZ R73, R73, R111.reuse ;  /* 0x0000006f49497220 */ /* 0x080fe40000410000 */
[----:B------:R-:W-:Y:S01]  /*6850*/  FFMA.FTZ R13, R109, R111, -R13 ;  /* 0x0000006f6d0d7223 */ /* 0x000fe2000001080d */
[----:B------:R-:W-:-:S02]  /*6860*/  IMAD.U32 R111, R49, 0x10000, RZ ;  /* 0x00010000316f7824 */ /* 0x000fc400078e00ff */
[----:B------:R-:W-:Y:S01]  /*6870*/  FFMA.FTZ R73, R109, R110, R73 ;  /* 0x0000006e6d497223 */ /* 0x000fe20000010049 */
[----:B------:R-:W-:Y:S01]  /*6880*/  IMAD.U32 R110, R15, 0x10000, RZ ;  /* 0x000100000f6e7824 */ /* 0x000fe200078e00ff */
[----:B------:R-:W-:Y:S01]  /*6890*/  LOP3.LUT R49, R49, 0xffff0000, RZ, 0xc0, !PT ;  /* 0xffff000031317812 */ /* 0x000fe200078ec0ff */
[----:B------:R-:W-:Y:S02]  /*68a0*/  IMAD.U32 R109, R42, 0x10000, RZ ;  /* 0x000100002a6d7824 */ /* 0x000fe400078e00ff */
[----:B------:R-:W-:Y:S01]  /*68b0*/  FMUL.FTZ R113, R112, R111 ;  /* 0x0000006f70717220 */ /* 0x000fe20000410000 */
[----:B------:R-:W-:Y:S02]  /*68c0*/  LOP3.LUT R42, R42, 0xffff0000, RZ, 0xc0, !PT ;  /* 0xffff00002a2a7812 */ /* 0x000fe400078ec0ff */
[----:B------:R-:W-:Y:S01]  /*68d0*/  LOP3.LUT R15, R15, 0xffff0000, RZ, 0xc0, !PT ;  /* 0xffff00000f0f7812 */ /* 0x000fe200078ec0ff */
[-C--:B------:R-:W-:Y:S01]  /*68e0*/  FFMA.FTZ R113, R110, R109.reuse, -R113 ;  /* 0x0000006d6e717223 */ /* 0x080fe20000010871 */
[----:B------:R-:W-:Y:S01]  /*68f0*/  FMUL.FTZ R109, R112, R109 ;  /* 0x0000006d706d7220 */ /* 0x000fe20000410000 */
[----:B------:R-:W-:Y:S01]  /*6900*/  F2FP.BF16.F32.PACK_AB R13, R13, R50 ;  /* 0x000000320d0d723e */ /* 0x000fe200000010ff */
[----:B------:R-:W-:Y:S01]  /*6910*/  IMAD.U32 R50, R72, 0x10000, RZ ;  /* 0x0001000048327824 */ /* 0x000fe200078e00ff */
[----:B------:R-:W-:Y:S01]  /*6920*/  F2FP.BF16.F32.PACK_AB R73, R73, R51 ;  /* 0x000000334949723e */ /* 0x000fe200000010ff */
[----:B------:R-:W-:Y:S01]  /*6930*/  FFMA.FTZ R110, R110, R111, R109 ;  /* 0x0000006f6e6e7223 */ /* 0x000fe2000001006d */
[----:B------:R-:W-:Y:S01]  /*6940*/  FMUL.FTZ R109, R75, R49 ;  /* 0x000000314b6d7220 */ /* 0x000fe20000410000 */
[C---:B------:R-:W-:Y:S01]  /*6950*/  IMAD.U32 R51, R40.reuse, 0x10000, RZ ;  /* 0x0001000028337824 */ /* 0x040fe200078e00ff */
[----:B------:R-:W-:-:S02]  /*6960*/  LOP3.LUT R40, R40, 0xffff0000, RZ, 0xc0, !PT ;  /* 0xffff000028287812 */ /* 0x000fc400078ec0ff */
[-C--:B------:R-:W-:Y:S01]  /*6970*/  FFMA.FTZ R109, R15, R42.reuse, -R109 ;  /* 0x0000002a0f6d7223 */ /* 0x080fe2000001086d */
[----:B------:R-:W-:-:S04]  /*6980*/  FMUL.FTZ R42, R75, R42 ;  /* 0x0000002a4b2a7220 */ /* 0x000fc80000410000 */
[----:B------:R-:W-:Y:S01]  /*6990*/  FFMA.FTZ R15, R15, R49, R42 ;  /* 0x000000310f0f7223 */ /* 0x000fe2000001002a */
[C---:B------:R-:W-:Y:S01]  /*69a0*/  IMAD.U32 R49, R43.reuse, 0x10000, RZ ;  /* 0x000100002b317824 */ /* 0x040fe200078e00ff */
[----:B------:R-:W-:Y:S01]  /*69b0*/  LOP3.LUT R43, R43, 0xffff0000, RZ, 0xc0, !PT ;  /* 0xffff00002b2b7812 */ /* 0x000fe200078ec0ff */
[----:B------:R-:W-:Y:S01]  /*69c0*/  IMAD.U32 R42, R12, 0x10000, RZ ;  /* 0x000100000c2a7824 */ /* 0x000fe200078e00ff */
[----:B------:R-:W-:Y:S02]  /*69d0*/  F2FP.BF16.F32.PACK_AB R109, R109, R113 ;  /* 0x000000716d6d723e */ /* 0x000fe400000010ff */
[----:B------:R-:W-:Y:S01]  /*69e0*/  F2FP.BF16.F32.PACK_AB R110, R15, R110 ;  /* 0x0000006e0f6e723e */ /* 0x000fe200000010ff */
[C---:B------:R-:W-:Y:S01]  /*69f0*/  FMUL.FTZ R15, R50.reuse, R49 ;  /* 0x00000031320f7220 */ /* 0x040fe20000410000 */
[----:B------:R-:W-:-:S03]  /*6a00*/  FMUL.FTZ R50, R50, R51 ;  /* 0x0000003332327220 */ /* 0x000fc60000410000 */
[C---:B------:R-:W-:Y:S01]  /*6a10*/  FFMA.FTZ R15, R42.reuse, R51, -R15 ;  /* 0x000000332a0f7223 */ /* 0x040fe2000001080f */
[----:B------:R-:W-:Y:S01]  /*6a20*/  FFMA.FTZ R42, R42, R49, R50 ;  /* 0x000000312a2a7223 */ /* 0x000fe20000010032 */
[----:B------:R-:W-:Y:S01]  /*6a30*/  LOP3.LUT R49, R72, 0xffff0000, RZ, 0xc0, !PT ;  /* 0xffff000048317812 */ /* 0x000fe200078ec0ff */
[----:B------:R-:W-:Y:S01]  /*6a40*/  IMAD.U32 R72, R74, 0x10000, RZ ;  /* 0x000100004a487824 */ /* 0x000fe200078e00ff */
[----:B------:R-:W-:Y:S01]  /*6a50*/  LOP3.LUT R50, R12, 0xffff0000, RZ, 0xc0, !PT ;  /* 0xffff00000c327812 */ /* 0x000fe200078ec0ff */
[----:B------:R-:W-:Y:S02]  /*6a60*/  IMAD.MOV.U32 R75, RZ, RZ, R110 ;  /* 0x000000ffff4b7224 */ /* 0x000fe400078e006e */
        /* <DEDUP_REMOVED lines=22> */
[----:B------:R-:W-:Y:S02]  /*6bd0*/  F2FP.BF16.F32.PACK_AB R49, R49, R51 ;  /* 0x000000333131723e */ /* 0x000fe400000010ff */
[----:B------:R-:W-:Y:S01]  /*6be0*/  F2FP.BF16.F32.PACK_AB R40, R40, R72 ;  /* 0x000000482828723e */ /* 0x000fe200000010ff */
[----:B------:R-:W-:Y:S02]  /*6bf0*/  IMAD.MOV.U32 R72, RZ, RZ, R42 ;  /* 0x000000ffff487224 */ /* 0x000fe400078e002a */
[----:B------:R-:W-:Y:S02]  /*6c00*/  IMAD.MOV.U32 R14, RZ, RZ, R49 ;  /* 0x000000ffff0e7224 */ /* 0x000fe400078e0031 */
[----:B------:R-:W-:-:S07]  /*6c10*/  IMAD.MOV.U32 R74, RZ, RZ, R40 ;  /* 0x000000ffff4a7224 */ /* 0x000fce00078e0028 */
.L_x_1612:
[----:B------:R-:W-:Y:S05]  /*6c20*/  BSYNC B3 ;  /* 0x0000000000037941 */ /* 0x000fea0003800000 */
.L_x_1611:
[----:B------:R-:W-:-:S04]  /*6c30*/  LEA R40, P0, R68, R11, 0x1 ;  /* 0x0000000b44287211 */ /* 0x000fc800078008ff */
[----:B--2---:R-:W-:Y:S02]  /*6c40*/  LEA.HI.X R41, R68, R103, R86, 0x1, P0 ;  /* 0x0000006744297211 */ /* 0x004fe400000f0c56 */
[----:B------:R-:W-:-:S03]  /*6c50*/  ISETP.GE.AND P0, PT, R108, R106, PT ;  /* 0x0000006a6c00720c */ /* 0x000fc60003f06270 */
[----:B----4-:R2:W-:Y:S10]  /*6c60*/  ST.E.128 desc[UR60][R40.64], R12 ;  /* 0x0000000c28007985 */ /* 0x0105f4000c101d3c */
[----:B--2---:R-:W-:-:S05]  /*6c70*/  @!P0 IMAD.WIDE R12, R108, 0x2, R102 ;  /* 0x000000026c0c8825 */ /* 0x004fca00078e0266 */
[----:B---3--:R3:W-:Y:S02]  /*6c80*/  @!P0 ST.E.128 desc[UR60][R12.64], R72 ;  /* 0x000000480c008985 */ /* 0x0087e4000c101d3c */
.L_x_1610:
[----:B------:R-:W-:Y:S05]  /*6c90*/  BSYNC B2 ;  /* 0x0000000000027941 */ /* 0x000fea0003800000 */
.L_x_1609:
[----:B------:R-:W-:-:S13]  /*6ca0*/  ISETP.NE.AND P0, PT, R71, RZ, PT ;  /* 0x000000ff4700720c */ /* 0x000fda0003f05270 */
[----:B------:R-:W-:Y:S05]  /*6cb0*/  @!P0 BRA `(.L_x_1608) ;  /* 0x0000000400f48947 */ /* 0x000fea0003800000 */
[----:B------:R-:W4:Y:S04]  /*6cc0*/  LDL R40, [R1+0x60] ;  /* 0x0000600001287983 */ /* 0x000f280000100800 */
[----:B------:R-:W5:Y:S04]  /*6cd0*/  LDL R15, [R1+0xcc] ;  /* 0x0000cc00010f7983 */ /* 0x000f680000100800 */
[----:B------:R-:W2:Y:S01]  /*6ce0*/  LDL R14, [R1+0x6c] ;  /* 0x00006c00010e7983 */ /* 0x000ea20000100800 */
[----:B---3--:R-:W-:Y:S01]  /*6cf0*/  SEL R12, R91, R107, !P1 ;  /* 0x0000006b5b0c7207 */ /* 0x008fe20004800000 */
        /* <DEDUP_REMOVED lines=10> */
[----:B----4-:R-:W-:-:S04]  /*6da0*/  LOP3.LUT R13, R40, 0x38, R48, 0xf8, !PT ;  /* 0x00000038280d7812 */ /* 0x010fc800078ef830 */
[----:B-----5:R-:W-:-:S04]  /*6db0*/  LOP3.LUT R13, R13, R15, RZ, 0x3c, !PT ;  /* 0x0000000f0d0d7212 */ /* 0x020fc800078e3cff */
[----:B--2---:R-:W-:Y:S01]  /*6dc0*/  IADD3 R13, R13, R12, R14 ;  /* 0x0000000c0d0d7210 */ /* 0x004fe20007ffe00e */
[----:B------:R-:W-:-:S04]  /*6dd0*/  IMAD R12, R200, 0x4000, R5 ;  /* 0x00004000c80c7824 */ /* 0x000fc800078e0205 */
[----:B------:R-:W-:Y:S02]  /*6de0*/  IMAD R40, R200, 0x4000, R13 ;  /* 0x00004000c8287824 */ /* 0x000fe400078e020d */
[--C-:B------:R-:W-:Y:S02]  /*6df0*/  IMAD R12, R12, 0x2, R17.reuse ;  /* 0x000000020c0c7824 */ /* 0x100fe400078e0211 */
[----:B------:R-:W-:-:S04]  /*6e00*/  IMAD R40, R40, 0x2, R17 ;  /* 0x0000000228287824 */ /* 0x000fc800078e0211 */
[----:B------:R-:W2:Y:S04]  /*6e10*/  LDS.128 R12, [R12+0x20400] ;  /* 0x020400000c0c7984 */ /* 0x000ea80000000c00 */
[----:B------:R-:W3:Y:S01]  /*6e20*/  LDS.128 R40, [R40+0x20400] ;  /* 0x0204000028287984 */ /* 0x000ee20000000c00 */
[----:B------:R-:W-:Y:S05]  /*6e30*/  @P0 BRA `(.L_x_1614) ;  /* 0x0000000400780947 */ /* 0x000fea0003800000 */
[----:B------:R-:W-:Y:S01]  /*6e40*/  SHF.R.U32.HI R50, RZ, 0x10, R45 ;  /* 0x00000010ff327819 */ /* 0x000fe2000001162d */
[----:B---3--:R-:W-:Y:S01]  /*6e50*/  IMAD.U32 R73, R41, 0x10000, RZ ;  /* 0x0001000029497824 */ /* 0x008fe200078e00ff */
[--C-:B------:R-:W-:Y:S01]  /*6e60*/  SHF.R.U64 R36, R36, 0x10, R37.reuse ;  /* 0x0000001024247819 */ /* 0x100fe20000001225 */
[----:B--2---:R-:W-:Y:S01]  /*6e70*/  IMAD.U32 R51, R13, 0x10000, RZ ;  /* 0x000100000d337824 */ /* 0x004fe200078e00ff */
        /* <DEDUP_REMOVED lines=8> */
[C---:B------:R-:W-:Y:S02]  /*6f00*/  PRMT R45, R122.reuse, 0x5432, R38 ;  /* 0x000054327a2d7816 */ /* 0x040fe40000000026 */
        /* <DEDUP_REMOVED lines=67> */
[----:B------:R-:W-:Y:S01]  /*7340*/  F2FP.BF16.F32.PACK_AB R15, R15, R43 ;  /* 0x0000002b0f0f723e */ /* 0x000fe200000010ff */
[----:B------:R-:W-:Y:S01]  /*7350*/  IMAD.MOV.U32 R43, RZ, RZ, R38 ;  /* 0x000000ffff2b7224 */ /* 0x000fe200078e0026 */
[----:B------:R-:W-:Y:S01]  /*7360*/  F2FP.BF16.F32.PACK_AB R12, R12, R47 ;  /* 0x0000002f0c0c723e */ /* 0x000fe200000010ff */
[CC--:B------:R-:W-:Y:S01]  /*7370*/  FMUL.FTZ R39, R36.reuse, R44.reuse ;  /* 0x0000002c24277220 */ /* 0x0c0fe20000410000 */
[-C--:B------:R-:W-:Y:S01]  /*7380*/  FMUL.FTZ R36, R36, R45.reuse ;  /* 0x0000002d24247220 */ /* 0x080fe20000410000 */
[----:B------:R-:W-:Y:S02]  /*7390*/  IMAD.MOV.U32 R40, RZ, RZ, R15 ;  /* 0x000000ffff287224 */ /* 0x000fe400078e000f */
        /* <DEDUP_REMOVED lines=8> */
.L_x_1614:
[----:B------:R-:W-:Y:S05]  /*7420*/  BSYNC B2 ;  /* 0x0000000000027941 */ /* 0x000fea0003800000 */
.L_x_1613:
[----:B------:R-:W-:Y:S02]  /*7430*/  ISETP.GE.AND P0, PT, R48, R106, PT ;  /* 0x0000006a3000720c */ /* 0x000fe40003f06270 */
[----:B------:R-:W-:-:S04]  /*7440*/  LEA R36, P6, R70, R11, 0x1 ;  /* 0x0000000b46247211 */ /* 0x000fc800078c08ff */
[----:B------:R-:W-:-:S05]  /*7450*/  LEA.HI.X R37, R70, R103, R87, 0x1, P6 ;  /* 0x0000006746257211 */ /* 0x000fca00030f0c57 */
[----:B--2---:R4:W-:Y:S02]  /*7460*/  ST.E.128 desc[UR60][R36.64], R12 ;  /* 0x0000000c24007985 */ /* 0x0049e4000c101d3c */
[----:B------:R-:W-:-:S05]  /*7470*/  @!P0 IMAD.WIDE R38, R48, 0x2, R102 ;  /* 0x0000000230268825 */ /* 0x000fca00078e0266 */
[----:B---3--:R4:W-:Y:S02]  /*7480*/  @!P0 ST.E.128 desc[UR60][R38.64], R40 ;  /* 0x0000002826008985 */ /* 0x0089e4000c101d3c */
.L_x_1608:
[----:B------:R-:W-:Y:S05]  /*7490*/  BSYNC B1 ;  /* 0x0000000000017941 */ /* 0x000fea0003800000 */
.L_x_1607:
[----:B------:R-:W-:-:S03]  /*74a0*/  UMOV UR4, 0xffffffff ;  /* 0xffffffff00047882 */ /* 0x000fc60000000000 */
[----:B------:R-:W-:Y:S05]  /*74b0*/  BRA.DIV UR4, `(.L_x_1615) ;  /* 0x0000025e04307947 */ /* 0x000fea000b800000 */
[----:B-1----:R-:W1:Y:S04]  /*74c0*/  SHFL.IDX PT, R105, R105, 0x1, 0x181f ;  /* 0x00381f0069697f89 */ /* 0x002e6800000e0000 */
[----:B------:R-:W0:Y:S02]  /*74d0*/  SHFL.IDX PT, R104, R104, 0x1, 0x181f ;  /* 0x00381f0068687f89 */ /* 0x000e2400000e0000 */
.L_x_2013:
[----:B------:R-:W-:Y:S05]  /*74e0*/  @P4 BRA `(.L_x_1584) ;  /* 0x0000001400744947 */ /* 0x000fea0003800000 */
[----:B------:R-:W-:Y:S01]  /*74f0*/  ISETP.NE.AND P0, PT, R29, RZ, PT ;  /* 0x000000ff1d00720c */ /* 0x000fe20003f05270 */
[----:B------:R-:W-:Y:S01]  /*7500*/  BSSY B1, `(.L_x_1616) ;  /* 0x000007e000017945 */ /* 0x000fe20003800000 */
[----:B0---4-:R-:W-:Y:S02]  /*7510*/  IMAD.MOV.U32 R40, RZ, RZ, R104 ;  /* 0x000000ffff287224 */ /* 0x011fe400078e0068 */
[----:B-1----:R-:W-:-:S09]  /*7520*/  IMAD.MOV.U32 R41, RZ, RZ, R105 ;  /* 0x000000ffff297224 */ /* 0x002fd200078e0069 */
[----:B------:R-:W-:Y:S05]  /*7530*/  @!P0 BRA `(.L_x_1617) ;  /* 0x0000000400e88947 */ /* 0x000fea0003800000 */
[----:B------:R-:W4:Y:S04]  /*7540*/  LDL R15, [R1+0x5c] ;  /* 0x00005c00010f7983 */ /* 0x000f280000100800 */
[----:B------:R-:W5:Y:S04]  /*7550*/  LDL R14, [R1+0xc8] ;  /* 0x0000c800010e7983 */ /* 0x000f680000100800 */
[----:B---3--:R-:W3:Y:S01]  /*7560*/  LDL R13, [R1+0x68] ;  /* 0x00006800010d7983 */ /* 0x008ee20000100800 */
[----:B------:R-:W-:Y:S01]  /*7570*/  SEL R11, R91, R107, !P2 ;  /* 0x0000006b5b0b7207 */ /* 0x000fe20005000000 */
[----:B------:R-:W-:Y:S01]  /*7580*/  BSSY B2, `(.L_x_1618) ;  /* 0x0000070000027945 */ /* 0x000fe20003800000 */
[----:B------:R-:W-:-:S02]  /*7590*/  ISETP.GE.AND P0, PT, R18, R101, PT ;  /* 0x000000651200720c */ /* 0x000fc40003f06270 */
[----:B------:R-:W-:-:S04]  /*75a0*/  SHF.R.S32.HI R12, RZ, 0x1f, R11 ;  /* 0x0000001fff0c7819 */ /* 0x000fc8000001140b */
[----:B------:R-:W-:-:S04]  /*75b0*/  LEA.HI R12, R12, R11, RZ, 0x4 ;  /* 0x0000000b0c0c7211 */ /* 0x000fc800078f20ff */
[----:B------:R-:W-:-:S04]  /*75c0*/  LEA.HI.SX32 R12, R12, R35, 0x1c ;  /* 0x000000230c0c7211 */ /* 0x000fc800078fe2ff */
[----:B------:R-:W-:Y:S01]  /*75d0*/  SHF.R.S32.HI R11, RZ, 0x1f, R12 ;  /* 0x0000001fff0b7819 */ /* 0x000fe2000001140c */
[----:B------:R-:W-:-:S03]  /*75e0*/  IMAD.SHL.U32 R44, R12, 0x8, RZ ;  /* 0x000000080c2c7824 */ /* 0x000fc600078e00ff */
[----:B------:R-:W-:Y:S02]  /*75f0*/  LEA.HI R12, R11, R12, RZ, 0x3 ;  /* 0x0000000c0b0c7211 */ /* 0x000fe400078f18ff */
[----:B------:R-:W-:-:S03]  /*7600*/  ISETP.GE.AND P4, PT, R44, R106, PT ;  /* 0x0000006a2c00720c */ /* 0x000fc60003f86270 */
[----:B------:R-:W-:-:S05]  /*7610*/  IMAD.SHL.U32 R12, R12, 0x200, RZ ;  /* 0x000002000c0c7824 */ /* 0x000fca00078e00ff */
[----:B------:R-:W-:Y:S02]  /*7620*/  LOP3.LUT R12, R12, 0x7ffff000, RZ, 0xc0, !PT ;  /* 0x7ffff0000c0c7812 */ /* 0x000fe400078ec0ff */
[----:B----4-:R-:W-:-:S04]  /*7630*/  LOP3.LUT R11, R15, 0x38, R44, 0xf8, !PT ;  /* 0x000000380f0b7812 */ /* 0x010fc800078ef82c */
[----:B-----5:R-:W-:-:S04]  /*7640*/  LOP3.LUT R11, R11, R14, RZ, 0x3c, !PT ;  /* 0x0000000e0b0b7212 */ /* 0x020fc800078e3cff */
[----:B---3--:R-:W-:Y:S01]  /*7650*/  IADD3 R11, R11, R12, R13 ;  /* 0x0000000c0b0b7210 */ /* 0x008fe20007ffe00d */
[----:B------:R-:W-:-:S04]  /*7660*/  IMAD R12, R200, 0x4000, R4 ;  /* 0x00004000c80c7824 */ /* 0x000fc800078e0204 */
[----:B------:R-:W-:Y:S02]  /*7670*/  IMAD R14, R200, 0x4000, R11 ;  /* 0x00004000c80e7824 */ /* 0x000fe400078e020b */
[--C-:B------:R-:W-:Y:S02]  /*7680*/  IMAD R12, R12, 0x2, R17.reuse ;  /* 0x000000020c0c7824 */ /* 0x100fe400078e0211 */
[----:B------:R-:W-:-:S04]  /*7690*/  IMAD R36, R14, 0x2, R17 ;  /* 0x000000020e247824 */ /* 0x000fc800078e0211 */
[----:B------:R-:W0:Y:S04]  /*76a0*/  LDS.128 R12, [R12+0x20400] ;  /* 0x020400000c0c7984 */ /* 0x000e280000000c00 */
[----:B------:R-:W1:Y:S01]  /*76b0*/  LDS.128 R36, [R36+0x20400] ;  /* 0x0204000024247984 */ /* 0x000e620000000c00 */
[----:B------:R-:W-:Y:S05]  /*76c0*/  @P0 BRA `(.L_x_1619) ;  /* 0x00000004006c0947 */ /* 0x000fea0003800000 */
[----:B------:R-:W-:Y:S02]  /*76d0*/  SHF.R.U32.HI R42, RZ, 0x10, R65 ;  /* 0x00000010ff2a7819 */ /* 0x000fe40000011641 */
[----:B------:R-:W-:Y:S02]  /*76e0*/  SHF.R.U32.HI R46, RZ, 0x10, R57 ;  /* 0x00000010ff2e7819 */ /* 0x000fe40000011639 */
[----:B------:R-:W-:Y:S01]  /*76f0*/  PRMT R45, R121, 0x5432, R42 ;  /* 0x00005432792d7816 */ /* 0x000fe2000000002a */
[----:B0-----:R-:W-:Y:S01]  /*7700*/  IMAD.U32 R42, R13, 0x10000, RZ ;  /* 0x000100000d2a7824 */ /* 0x001fe200078e00ff */
[----:B------:R-:W-:Y:S01]  /*7710*/  PRMT R11, R119, 0x5432, R46 ;  /* 0x00005432770b7816 */ /* 0x000fe2000000002e */
[C---:B-1----:R-:W-:Y:S01]  /*7720*/  IMAD.U32 R46, R37.reuse, 0x10000, RZ ;  /* 0x00010000252e7824 */ /* 0x042fe200078e00ff */
[----:B------:R-:W-:Y:S01]  /*7730*/  LOP3.LUT R37, R37, 0xffff0000, RZ, 0xc0, !PT ;  /* 0xffff000025257812 */ /* 0x000fe200078ec0ff */
[----:B------:R-:W-:Y:S01]  /*7740*/  IMAD.U32 R47, R45, 0x10000, RZ ;  /* 0x000100002d2f7824 */ /* 0x000fe200078e00ff */
[C---:B------:R-:W-:Y:S01]  /*7750*/  LOP3.LUT R48, R11.reuse, 0xffff0000, RZ, 0xc0, !PT ;  /* 0xffff00000b307812 */ /* 0x040fe200078ec0ff */
[----:B------:R-:W-:Y:S01]  /*7760*/  IMAD.U32 R43, R11, 0x10000, RZ ;  /* 0x000100000b2b7824 */ /* 0x000fe200078e00ff */
[----:B------:R-:W-:Y:S01]  /*7770*/  LOP3.LUT R11, R13, 0xffff0000, RZ, 0xc0, !PT ;  /* 0xffff00000d0b7812 */ /* 0x000fe200078ec0ff */
[----:B------:R-:W-:Y:S01]  /*7780*/  FMUL.FTZ R49, R46, R47 ;  /* 0x0000002f2e317220 */ /* 0x000fe20000410000 */
[----:B------:R-:W-:Y:S01]  /*7790*/  SHF.R.U64 R64, R64, 0x10, R65 ;  /* 0x0000001040407819 */ /* 0x000fe20000001241 */
[-C--:B------:R-:W-:Y:S01]  /*77a0*/  FMUL.FTZ R46, R46, R43.reuse ;  /* 0x0000002b2e2e7220 */ /* 0x080fe20000410000 */
[----:B------:R-:W-:Y:S01]  /*77b0*/  SHF.R.U64 R56, R56, 0x10, R57 ;  /* 0x0000001038387819 */ /* 0x000fe20000001239 */
[C---:B------:R-:W-:Y:S01]  /*77c0*/  FFMA.FTZ R43, R42.reuse, R43, -R49 ;  /* 0x0000002b2a2b7223 */ /* 0x040fe20000010831 */
[----:B------:R-:W-:Y:S01]  /*77d0*/  PRMT R121, R121, 0x5410, R64 ;  /* 0x0000541079797816 */ /* 0x000fe20000000040 */
[----:B------:R-:W-:Y:S01]  /*77e0*/  FFMA.FTZ R42, R42, R47, R46 ;  /* 0x0000002f2a2a7223 */ /* 0x000fe2000001002e */
[----:B------:R-:W-:-:S02]  /*77f0*/  LOP3.LUT R46, R45, 0xffff0000, RZ, 0xc0, !PT ;  /* 0xffff00002d2e7812 */ /* 0x000fc400078ec0ff */
[----:B------:R-:W-:Y:S02]  /*7800*/  SHF.R.U32.HI R45, RZ, 0x10, R67 ;  /* 0x00000010ff2d7819 */ /* 0x000fe40000011643 */
[----:B------:R-:W-:Y:S01]  /*7810*/  PRMT R119, R119, 0x5410, R56 ;  /* 0x0000541077777816 */ /* 0x000fe20000000038 */
[C---:B------:R-:W-:Y:S01]  /*7820*/  FMUL.FTZ R50, R37.reuse, R46 ;  /* 0x0000002e25327220 */ /* 0x040fe20000410000 */
[-C--:B------:R-:W-:Y:S01]  /*7830*/  FMUL.FTZ R37, R37, R48.reuse ;  /* 0x0000003025257220 */ /* 0x080fe20000410000 */
[----:B------:R-:W-:Y:S02]  /*7840*/  PRMT R45, R120, 0x5432, R45 ;  /* 0x00005432782d7816 */ /* 0x000fe4000000002d */
[C---:B------:R-:W-:Y:S01]  /*7850*/  FFMA.FTZ R13, R11.reuse, R48, -R50 ;  /* 0x000000300b0d7223 */ /* 0x040fe20000010832 */
[----:B------:R-:W-:Y:S01]  /*7860*/  FFMA.FTZ R11, R11, R46, R37 ;  /* 0x0000002e0b0b7223 */ /* 0x000fe20000010025 */
[----:B------:R-:W-:Y:S01]  /*7870*/  SHF.R.U32.HI R37, RZ, 0x10, R59 ;  /* 0x00000010ff257819 */ /* 0x000fe2000001163b */
[----:B------:R-:W-:Y:S01]  /*7880*/  IMAD.U32 R50, R39, 0x10000, RZ ;  /* 0x0001000027327824 */ /* 0x000fe200078e00ff */
[----:B------:R-:W-:Y:S01]  /*7890*/  SHF.R.U64 R67, R66, 0x10, R67 ;  /* 0x0000001042437819 */ /* 0x000fe20000001243 */
[----:B------:R-:W-:Y:S01]  /*78a0*/  IMAD.U32 R47, R45, 0x10000, RZ ;  /* 0x000100002d2f7824 */ /* 0x000fe200078e00ff */
[----:B------:R-:W-:Y:S01]  /*78b0*/  PRMT R37, R118, 0x5432, R37 ;  /* 0x0000543276257816 */ /* 0x000fe20000000025 */
[C---:B------:R-:W-:Y:S01]  /*78c0*/  IMAD.U32 R46, R15.reuse, 0x10000, RZ ;  /* 0x000100000f2e7824 */ /* 0x040fe200078e00ff */
[----:B------:R-:W-:Y:S01]  /*78d0*/  LOP3.LUT R15, R15, 0xffff0000, RZ, 0xc0, !PT ;  /* 0xffff00000f0f7812 */ /* 0x000fe200078ec0ff */
[----:B------:R-:W-:Y:S01]  /*78e0*/  FMUL.FTZ R49, R50, R47 ;  /* 0x0000002f32317220 */ /* 0x000fe20000410000 */
[C---:B------:R-:W-:Y:S01]  /*78f0*/  IMAD.U32 R56, R119.reuse, 0x10000, RZ ;  /* 0x0001000077387824 */ /* 0x040fe200078e00ff */
[----:B------:R-:W-:Y:S01]  /*7900*/  LOP3.LUT R119, R119, 0xffff0000, RZ, 0xc0, !PT ;  /* 0xffff000077777812 */ /* 0x000fe200078ec0ff */
[----:B------:R-:W-:Y:S01]  /*7910*/  IMAD.U32 R48, R37, 0x10000, RZ ;  /* 0x0001000025307824 */ /* 0x000fe200078e00ff */
[----:B------:R-:W-:-:S02]  /*7920*/  SHF.R.U64 R59, R58, 0x10, R59 ;  /* 0x000000103a3b7819 */ /* 0x000fc4000000123b */
[----:B------:R-:W-:Y:S01]  /*7930*/  PRMT R120, R120, 0x5410, R67 ;  /* 0x0000541078787816 */ /* 0x000fe20000000043 */
[-C--:B------:R-:W-:Y:S01]  /*7940*/  FMUL.FTZ R50, R50, R48.reuse ;  /* 0x0000003032327220 */ /* 0x080fe20000410000 */
[C---:B------:R-:W-:Y:S01]  /*7950*/  FFMA.FTZ R49, R46.reuse, R48, -R49 ;  /* 0x000000302e317223 */ /* 0x040fe20000010831 */
[----:B------:R-:W-:Y:S02]  /*7960*/  LOP3.LUT R48, R45, 0xffff0000, RZ, 0xc0, !PT ;  /* 0xffff00002d307812 */ /* 0x000fe400078ec0ff */
[----:B------:R-:W-:Y:S01]  /*7970*/  FFMA.FTZ R50, R46, R47, R50 ;  /* 0x0000002f2e327223 */ /* 0x000fe20000010032 */
[----:B------:R-:W-:Y:S02]  /*7980*/  LOP3.LUT R46, R37, 0xffff0000, RZ, 0xc0, !PT ;  /* 0xffff0000252e7812 */ /* 0x000fe400078ec0ff */
[----:B------:R-:W-:Y:S01]  /*7990*/  LOP3.LUT R37, R39, 0xffff0000, RZ, 0xc0, !PT ;  /* 0xffff000027257812 */ /* 0x000fe200078ec0ff */
[----:B------:R-:W-:Y:S01]  /*79a0*/  IMAD.U32 R39, R36, 0x10000, RZ ;  /* 0x0001000024277824 */ /* 0x000fe200078e00ff */
[----:B------:R-:W-:-:S02]  /*79b0*/  PRMT R118, R118, 0x5410, R59 ;  /* 0x0000541076767816 */ /* 0x000fc4000000003b */
[----:B------:R-:W-:Y:S01]  /*79c0*/  LOP3.LUT R57, R120, 0xffff0000, RZ, 0xc0, !PT ;  /* 0xffff000078397812 */ /* 0x000fe200078ec0ff */
[C---:B------:R-:W-:Y:S01]  /*79d0*/  FMUL.FTZ R72, R37.reuse, R48 ;  /* 0x0000003025487220 */ /* 0x040fe20000410000 */
[----:B------:R-:W-:Y:S01]  /*79e0*/  FMUL.FTZ R37, R37, R46 ;  /* 0x0000002e25257220 */ /* 0x000fe20000410000 */
[----:B------:R-:W-:Y:S02]  /*79f0*/  F2FP.BF16.F32.PACK_AB R11, R11, R42 ;  /* 0x0000002a0b0b723e */ /* 0x000fe400000010ff */
[C---:B------:R-:W-:Y:S01]  /*7a00*/  FFMA.FTZ R46, R15.reuse, R46, -R72 ;  /* 0x0000002e0f2e7223 */ /* 0x040fe20000010848 */
[----:B------:R-:W-:Y:S01]  /*7a10*/  FFMA.FTZ R15, R15, R48, R37 ;  /* 0x000000300f0f7223 */ /* 0x000fe20000010025 */
[C---:B------:R-:W-:Y:S01]  /*7a20*/  IMAD.U32 R48, R121.reuse, 0x10000, RZ ;  /* 0x0001000079307824 */ /* 0x040fe200078e00ff */
[----:B------:R-:W-:Y:S01]  /*7a30*/  LOP3.LUT R121, R121, 0xffff0000, RZ, 0xc0, !PT ;  /* 0xffff000079797812 */ /* 0x000fe200078ec0ff */
[----:B------:R-:W-:Y:S01]  /*7a40*/  IMAD.U32 R37, R12, 0x10000, RZ ;  /* 0x000100000c257824 */ /* 0x000fe200078e00ff */
[----:B------:R-:W-:Y:S01]  /*7a50*/  F2FP.BF16.F32.PACK_AB R46, R46, R49 ;  /* 0x000000312e2e723e */ /* 0x000fe200000010ff */
[C---:B------:R-:W-:Y:S01]  /*7a60*/  FMUL.FTZ R64, R39.reuse, R48 ;  /* 0x0000003027407220 */ /* 0x040fe20000410000 */
[----:B------:R-:W-:Y:S01]  /*7a70*/  FMUL.FTZ R39, R39, R56 ;  /* 0x0000003827277220 */ /* 0x000fe20000410000 */
[----:B------:R-:W-:-:S02]  /*7a80*/  F2FP.BF16.F32.PACK_AB R50, R15, R50 ;  /* 0x000000320f32723e */ /* 0x000fc400000010ff */
[C---:B------:R-:W-:Y:S01]  /*7a90*/  FFMA.FTZ R45, R37.reuse, R56, -R64 ;  /* 0x00000038252d7223 */ /* 0x040fe20000010840 */
[----:B------:R-:W-:Y:S01]  /*7aa0*/  FFMA.FTZ R39, R37, R48, R39 ;  /* 0x0000003025277223 */ /* 0x000fe20000010027 */
[----:B------:R-:W-:Y:S01]  /*7ab0*/  LOP3.LUT R37, R36, 0xffff0000, RZ, 0xc0, !PT ;  /* 0xffff000024257812 */ /* 0x000fe200078ec0ff */
[----:B------:R-:W-:Y:S01]  /*7ac0*/  IMAD.U32 R56, R120, 0x10000, RZ ;  /* 0x0001000078387824 */ /* 0x000fe200078e00ff */
[----:B------:R-:W-:Y:S01]  /*7ad0*/  LOP3.LUT R36, R12, 0xffff0000, RZ, 0xc0, !PT ;  /* 0xffff00000c247812 */ /* 0x000fe200078ec0ff */
[----:B------:R-:W-:Y:S01]  /*7ae0*/  IMAD.MOV.U32 R15, RZ, RZ, R46 ;  /* 0x000000ffff0f7224 */ /* 0x000fe200078e002e */
[----:B------:R-:W-:Y:S01]  /*7af0*/  F2FP.BF16.F32.PACK_AB R13, R13, R43 ;  /* 0x0000002b0d0d723e */ /* 0x000fe200000010ff */
[C---:B------:R-:W-:Y:S01]  /*7b00*/  FMUL.FTZ R47, R37.reuse, R121 ;  /* 0x00000079252f7220 */ /* 0x040fe20000410000 */
[-C--:B------:R-:W-:Y:S01]  /*7b10*/  FMUL.FTZ R48, R37, R119.reuse ;  /* 0x0000007725307220 */ /* 0x080fe20000410000 */
[C---:B------:R-:W-:Y:S01]  /*7b20*/  IMAD.U32 R37, R38.reuse, 0x10000, RZ ;  /* 0x0001000026257824 */ /* 0x040fe200078e00ff */
[----:B------:R-:W-:Y:S01]  /*7b30*/  LOP3.LUT R38, R38, 0xffff0000, RZ, 0xc0, !PT ;  /* 0xffff000026267812 */ /* 0x000fe200078ec0ff */
[C---:B------:R-:W-:Y:S01]  /*7b40*/  FFMA.FTZ R12, R36.reuse, R119, -R47 ;  /* 0x00000077240c7223 */ /* 0x040fe2000001082f */
[----:B------:R-:W-:Y:S01]  /*7b50*/  FFMA.FTZ R36, R36, R121, R48 ;  /* 0x0000007924247223 */ /* 0x000fe20000010030 */
[----:B------:R-:W-:-:S02]  /*7b60*/  IMAD.U32 R48, R118, 0x10000, RZ ;  /* 0x0001000076307824 */ /* 0x000fc400078e00ff */
[C---:B------:R-:W-:Y:S01]  /*7b70*/  FMUL.FTZ R58, R37.reuse, R56 ;  /* 0x00000038253a7220 */ /* 0x040fe20000410000 */
[C---:B------:R-:W-:Y:S01]  /*7b80*/  IMAD.U32 R47, R14.reuse, 0x10000, RZ ;  /* 0x000100000e2f7824 */ /* 0x040fe200078e00ff */
[----:B------:R-:W-:Y:S01]  /*7b90*/  LOP3.LUT R14, R14, 0xffff0000, RZ, 0xc0, !PT ;  /* 0xffff00000e0e7812 */ /* 0x000fe200078ec0ff */
[-C--:B------:R-:W-:Y:S01]  /*7ba0*/  FMUL.FTZ R51, R37, R48.reuse ;  /* 0x0000003025337220 */ /* 0x080fe20000410000 */
[----:B------:R-:W-:Y:S01]  /*7bb0*/  FMUL.FTZ R59, R38, R57 ;  /* 0x00000039263b7220 */ /* 0x000fe20000410000 */
[C---:B------:R-:W-:Y:S01]  /*7bc0*/  FFMA.FTZ R37, R47.reuse, R48, -R58 ;  /* 0x000000302f257223 */ /* 0x040fe2000001083a */
[----:B------:R-:W-:Y:S01]  /*7bd0*/  F2FP.BF16.F32.PACK_AB R36, R36, R39 ;  /* 0x000000272424723e */ /* 0x000fe200000010ff */
[----:B------:R-:W-:Y:S01]  /*7be0*/  FFMA.FTZ R47, R47, R56, R51 ;  /* 0x000000382f2f7223 */ /* 0x000fe20000010033 */
[----:B------:R-:W-:Y:S01]  /*7bf0*/  LOP3.LUT R51, R118, 0xffff0000, RZ, 0xc0, !PT ;  /* 0xffff000076337812 */ /* 0x000fe200078ec0ff */
[----:B------:R-:W-:Y:S01]  /*7c00*/  IMAD.MOV.U32 R39, RZ, RZ, R50 ;  /* 0x000000ffff277224 */ /* 0x000fe200078e0032 */
[----:B------:R-:W-:-:S03]  /*7c10*/  F2FP.BF16.F32.PACK_AB R12, R12, R45 ;  /* 0x0000002d0c0c723e */ /* 0x000fc600000010ff */
[-C--:B------:R-:W-:Y:S01]  /*7c20*/  FMUL.FTZ R48, R38, R51.reuse ;  /* 0x0000003326307220 */ /* 0x080fe20000410000 */
[----:B------:R-:W-:-:S03]  /*7c30*/  FFMA.FTZ R38, R14, R51, -R59 ;  /* 0x000000330e267223 */ /* 0x000fc6000001083b */
[----:B------:R-:W-:Y:S02]  /*7c40*/  FFMA.FTZ R48, R14, R57, R48 ;  /* 0x000000390e307223 */ /* 0x000fe40000010030 */
[----:B------:R-:W-:Y:S01]  /*7c50*/  F2FP.BF16.F32.PACK_AB R14, R38, R37 ;  /* 0x00000025260e723e */ /* 0x000fe200000010ff */
[----:B------:R-:W-:Y:S02]  /*7c60*/  IMAD.MOV.U32 R37, RZ, RZ, R11 ;  /* 0x000000ffff257224 */ /* 0x000fe400078e000b */
[----:B------:R-:W-:-:S07]  /*7c70*/  F2FP.BF16.F32.PACK_AB R38, R48, R47 ;  /* 0x0000002f3026723e */ /* 0x000fce00000010ff */
.L_x_1619:
[----:B------:R-:W-:Y:S05]  /*7c80*/  BSYNC B2 ;  /* 0x0000000000027941 */ /* 0x000fea0003800000 */
.L_x_1618:
[----:B------:R-:W-:Y:S01]  /*7c90*/  LEA R42, P0, R68, R104, 0x1 ;  /* 0x00000068442a7211 */ /* 0x000fe200078008ff */
[----:B------:R-:W-:-:S03]  /*7ca0*/  @!P4 IMAD.WIDE R44, R44, 0x2, R40 ;  /* 0x000000022c2cc825 */ /* 0x000fc600078e0228 */
[----:B------:R-:W-:-:S05]  /*7cb0*/  LEA.HI.X R43, R68, R105, R86, 0x1, P0 ;  /* 0x00000069442b7211 */ /* 0x000fca00000f0c56 */
[----:B0-----:R0:W-:Y:S04]  /*7cc0*/  ST.E.128 desc[UR60][R42.64], R12 ;  /* 0x0000000c2a007985 */ /* 0x0011e8000c101d3c */
[----:B-1----:R0:W-:Y:S02]  /*7cd0*/  @!P4 ST.E.128 desc[UR60][R44.64], R36 ;  /* 0x000000242c00c985 */ /* 0x0021e4000c101d3c */
.L_x_1617:
[----:B------:R-:W-:Y:S05]  /*7ce0*/  BSYNC B1 ;  /* 0x0000000000017941 */ /* 0x000fea0003800000 */
.L_x_1616:
[----:B------:R-:W-:-:S13]  /*7cf0*/  ISETP.NE.AND P0, PT, R71, RZ, PT ;  /* 0x000000ff4700720c */ /* 0x000fda0003f05270 */
[----:B------:R-:W-:Y:S05]  /*7d00*/  @!P0 BRA `(.L_x_1584) ;  /* 0x0000000c006c8947 */ /* 0x000fea0003800000 */
[----:B0-----:R-:W4:Y:S04]  /*7d10*/  LDL R36, [R1+0x5c] ;  /* 0x00005c0001247983 */ /* 0x001f280000100800 */
[----:B------:R-:W5:Y:S04]  /*7d20*/  LDL R15, [R1+0xc8] ;  /* 0x0000c800010f7983 */ /* 0x000f680000100800 */
[----:B------:R-:W2:Y:S01]  /*7d30*/  LDL R14, [R1+0x68] ;  /* 0x00006800010e7983 */ /* 0x000ea20000100800 */
[----:B------:R-:W-:Y:S01]  /*7d40*/  SEL R107, R91, R107, !P1 ;  /* 0x0000006b5b6b7207 */ /* 0x000fe20004800000 */
[----:B------:R-:W-:Y:S01]  /*7d50*/  BSSY B1, `(.L_x_1620) ;  /* 0x0000071000017945 */ /* 0x000fe20003800000 */
[----:B------:R-:W-:-:S02]  /*7d60*/  ISETP.GE.AND P4, PT, R203, R101, PT ;  /* 0x00000065cb00720c */ /* 0x000fc40003f86270 */
[----:B---3--:R-:W-:Y:S02]  /*7d70*/  SHF.R.S32.HI R12, RZ, 0x1f, R107 ;  /* 0x0000001fff0c7819 */ /* 0x008fe4000001146b */
[----:B------:R-:W-:Y:S02]  /*7d80*/  LEA R42, P0, R70, R104, 0x1 ;  /* 0x00000068462a7211 */ /* 0x000fe400078008ff */
[----:B------:R-:W-:Y:S02]  /*7d90*/  LEA.HI R12, R12, R107, RZ, 0x4 ;  /* 0x0000006b0c0c7211 */ /* 0x000fe400078f20ff */
[----:B------:R-:W-:Y:S02]  /*7da0*/  LEA.HI.X R43, R70, R105, R87, 0x1, P0 ;  /* 0x00000069462b7211 */ /* 0x000fe400000f0c57 */
[----:B------:R-:W-:-:S04]  /*7db0*/  LEA.HI.SX32 R12, R12, R69, 0x1c ;  /* 0x000000450c0c7211 */ /* 0x000fc800078fe2ff */
[----:B------:R-:W-:Y:S01]  /*7dc0*/  SHF.R.S32.HI R13, RZ, 0x1f, R12 ;  /* 0x0000001fff0d7819 */ /* 0x000fe2000001140c */
[----:B------:R-:W-:-:S03]  /*7dd0*/  IMAD.SHL.U32 R11, R12, 0x8, RZ ;  /* 0x000000080c0b7824 */ /* 0x000fc600078e00ff */
[----:B------:R-:W-:-:S05]  /*7de0*/  LEA.HI R13, R13, R12, RZ, 0x3 ;  /* 0x0000000c0d0d7211 */ /* 0x000fca00078f18ff */
        /* <DEDUP_REMOVED lines=9> */
[----:B------:R-:W0:Y:S04]  /*7e80*/  LDS.128 R12, [R12+0x20400] ;  /* 0x020400000c0c7984 */ /* 0x000e280000000c00 */
[----:B------:R-:W1:Y:S01]  /*7e90*/  LDS.128 R36, [R36+0x20400] ;  /* 0x0204000024247984 */ /* 0x000e620000000c00 */
[----:B------:R-:W-:Y:S05]  /*7ea0*/  @P4 BRA `(.L_x_1621) ;  /* 0x00000004006c4947 */ /* 0x000fea0003800000 */
[----:B------:R-:W-:Y:S01]  /*7eb0*/  SHF.R.U64 R57, R52, 0x10, R53 ;  /* 0x0000001034397819 */ /* 0x000fe20000001235 */
[----:B0-----:R-:W-:Y:S01]  /*7ec0*/  IMAD.U32 R49, R13, 0x10000, RZ ;  /* 0x000100000d317824 */ /* 0x001fe200078e00ff */
[--C-:B------:R-:W-:Y:S01]  /*7ed0*/  SHF.R.U64 R52, R60, 0x10, R61.reuse ;  /* 0x000000103c347819 */ /* 0x100fe2000000123d */
[----:B------:R-:W-:Y:S01]  /*7ee0*/  IMAD.U32 R47, R15, 0x10000, RZ ;  /* 0x000100000f2f7824 */ /* 0x000fe200078e00ff */
[----:B------:R-:W-:Y:S02]  /*7ef0*/  SHF.R.U32.HI R60, RZ, 0x10, R61 ;  /* 0x00000010ff3c7819 */ /* 0x000fe4000001163d */
[----:B------:R-:W-:Y:S02]  /*7f00*/  SHF.R.U32.HI R59, RZ, 0x10, R53 ;  /* 0x00000010ff3b7819 */ /* 0x000fe40000011635 */
[----:B------:R-:W-:Y:S02]  /*7f10*/  PRMT R48, R114, 0x5432, R57 ;  /* 0x0000543272307816 */ /* 0x000fe40000000039 */
[----:B------:R-:W-:-:S02]  /*7f20*/  PRMT R57, R117, 0x5432, R60 ;  /* 0x0000543275397816 */ /* 0x000fc4000000003c */
[----:B------:R-:W-:Y:S01]  /*7f30*/  SHF.R.U64 R50, R54, 0x10, R55 ;  /* 0x0000001036327819 */ /* 0x000fe20000001237 */
[----:B-1----:R-:W-:Y:S01]  /*7f40*/  IMAD.U32 R54, R39, 0x10000, RZ ;  /* 0x0001000027367824 */ /* 0x002fe200078e00ff */
[----:B------:R-:W-:Y:S01]  /*7f50*/  PRMT R114, R114, 0x5410, R59 ;  /* 0x0000541072727816 */ /* 0x000fe2000000003b */
[----:B------:R-:W-:Y:S01]  /*7f60*/  IMAD.U32 R58, R57, 0x10000, RZ ;  /* 0x00010000393a7824 */ /* 0x000fe200078e00ff */
[----:B------:R-:W-:Y:S01]  /*7f70*/  SHF.R.U32.HI R56, RZ, 0x10, R55 ;  /* 0x00000010ff387819 */ /* 0x000fe20000011637 */
[----:B------:R-:W-:Y:S01]  /*7f80*/  IMAD.U32 R55, R37, 0x10000, RZ ;  /* 0x0001000025377824 */ /* 0x000fe200078e00ff */
[--C-:B------:R-:W-:Y:S02]  /*7f90*/  SHF.R.U64 R53, R62, 0x10, R63.reuse ;  /* 0x000000103e357819 */ /* 0x100fe4000000123f */
[----:B------:R-:W-:Y:S02]  /*7fa0*/  SHF.R.U32.HI R63, RZ, 0x10, R63 ;  /* 0x00000010ff3f7819 */ /* 0x000fe4000001163f */
[----:B------:R-:W-:-:S02]  /*7fb0*/  PRMT R50, R115, 0x5432, R50 ;  /* 0x0000543273327816 */ /* 0x000fc40000000032 */
[----:B------:R-:W-:Y:S01]  /*7fc0*/  PRMT R117, R117, 0x5410, R52 ;  /* 0x0000541075757816 */ /* 0x000fe20000000034 */
[----:B------:R-:W-:Y:S01]  /*7fd0*/  IMAD.U32 R52, R114, 0x10000, RZ ;  /* 0x0001000072347824 */ /* 0x000fe200078e00ff */
[----:B------:R-:W-:Y:S01]  /*7fe0*/  PRMT R115, R115, 0x5410, R56 ;  /* 0x0000541073737816 */ /* 0x000fe20000000038 */
[C---:B------:R-:W-:Y:S01]  /*7ff0*/  FMUL.FTZ R56, R55.reuse, R58 ;  /* 0x0000003a37387220 */ /* 0x040fe20000410000 */
[----:B------:R-:W-:Y:S01]  /*8000*/  PRMT R63, R116, 0x5432, R63 ;  /* 0x00005432743f7816 */ /* 0x000fe2000000003f */
[-C--:B------:R-:W-:Y:S01]  /*8010*/  FMUL.FTZ R60, R55, R52.reuse ;  /* 0x00000034373c7220 */ /* 0x080fe20000410000 */
[----:B------:R-:W-:Y:S01]  /*8020*/  LOP3.LUT R51, R37, 0xffff0000, RZ, 0xc0, !PT ;  /* 0xffff000025337812 */ /* 0x000fe200078ec0ff */
[----:B------:R-:W-:Y:S01]  /*8030*/  FFMA.FTZ R52, R49, R52, -R56 ;  /* 0x0000003431347223 */ /* 0x000fe20000010838 */
[----:B------:R-:W-:Y:S01]  /*8040*/  LOP3.LUT R57, R57, 0xffff0000, RZ, 0xc0, !PT ;  /* 0xffff000039397812 */ /* 0x000fe200078ec0ff */
[----:B------:R-:W-:Y:S01]  /*8050*/  IMAD.U32 R56, R63, 0x10000, RZ ;  /* 0x000100003f387824 */ /* 0x000fe200078e00ff */
[----:B------:R-:W-:Y:S01]  /*8060*/  LOP3.LUT R114, R114, 0xffff0000, RZ, 0xc0, !PT ;  /* 0xffff000072727812 */ /* 0x000fe200078ec0ff */
[----:B------:R-:W-:Y:S01]  /*8070*/  FFMA.FTZ R49, R49, R58, R60 ;  /* 0x0000003a31317223 */ /* 0x000fe2000001003c */
[----:B------:R-:W-:Y:S01]  /*8080*/  LOP3.LUT R46, R13, 0xffff0000, RZ, 0xc0, !PT ;  /* 0xffff00000d2e7812 */ /* 0x000fe200078ec0ff */
[----:B------:R-:W-:Y:S01]  /*8090*/  FMUL.FTZ R59, R51, R57 ;  /* 0x00000039333b7220 */ /* 0x000fe20000410000 */
[----:B------:R-:W-:Y:S01]  /*80a0*/  IMAD.U32 R55, R115, 0x10000, RZ ;  /* 0x0001000073377824 */ /* 0x000fe200078e00ff */
[----:B------:R-:W-:Y:S01]  /*80b0*/  LOP3.LUT R39, R39, 0xffff0000, RZ, 0xc0, !PT ;  /* 0xffff000027277812 */ /* 0x000fe200078ec0ff */
[----:B------:R-:W-:Y:S01]  /*80c0*/  FMUL.FTZ R58, R54, R56 ;  /* 0x00000038363a7220 */ /* 0x000fe20000410000 */
[----:B------:R-:W-:Y:S01]  /*80d0*/  LOP3.LUT R63, R63, 0xffff0000, RZ, 0xc0, !PT ;  /* 0xffff00003f3f7812 */ /* 0x000fe200078ec0ff */
[-C--:B------:R-:W-:Y:S01]  /*80e0*/  FMUL.FTZ R61, R51, R114.reuse ;  /* 0x00000072333d7220 */ /* 0x080fe20000410000 */
[----:B------:R-:W-:Y:S01]  /*80f0*/  FFMA.FTZ R51, R46, R114, -R59 ;  /* 0x000000722e337223 */ /* 0x000fe2000001083b */
[-C--:B------:R-:W-:Y:S01]  /*8100*/  FMUL.FTZ R59, R54, R55.reuse ;  /* 0x00000037363b7220 */ /* 0x080fe20000410000 */
[----:B------:R-:W-:Y:S01]  /*8110*/  LOP3.LUT R115, R115, 0xffff0000, RZ, 0xc0, !PT ;  /* 0xffff000073737812 */ /* 0x000fe200078ec0ff */
[----:B------:R-:W-:Y:S01]  /*8120*/  FFMA.FTZ R54, R47, R55, -R58 ;  /* 0x000000372f367223 */ /* 0x000fe2000001083a */
[----:B------:R-:W-:Y:S01]  /*8130*/  LOP3.LUT R44, R15, 0xffff0000, RZ, 0xc0, !PT ;  /* 0xffff00000f2c7812 */ /* 0x000fe200078ec0ff */
[----:B------:R-:W-:Y:S01]  /*8140*/  FMUL.FTZ R55, R39, R63 ;  /* 0x0000003f27377220 */ /* 0x000fe20000410000 */
[----:B------:R-:W-:-:S02]  /*8150*/  IMAD.U32 R37, R36, 0x10000, RZ ;  /* 0x0001000024257824 */ /* 0x000fc400078e00ff */
[----:B------:R-:W-:Y:S01]  /*8160*/  FFMA.FTZ R46, R46, R57, R61 ;  /* 0x000000392e2e7223 */ /* 0x000fe2000001003d */
[----:B------:R-:W-:Y:S01]  /*8170*/  FFMA.FTZ R47, R47, R56, R59 ;  /* 0x000000382f2f7223 */ /* 0x000fe2000001003b */
[----:B------:R-:W-:Y:S02]  /*8180*/  IMAD.U32 R58, R117, 0x10000, RZ ;  /* 0x00010000753a7824 */ /* 0x000fe400078e00ff */
[-C--:B------:R-:W-:Y:S01]  /*8190*/  FMUL.FTZ R57, R39, R115.reuse ;  /* 0x0000007327397220 */ /* 0x080fe20000410000 */
[----:B------:R-:W-:Y:S02]  /*81a0*/  IMAD.U32 R56, R48, 0x10000, RZ ;  /* 0x0001000030387824 */ /* 0x000fe400078e00ff */
[----:B------:R-:W-:Y:S01]  /*81b0*/  FFMA.FTZ R39, R44, R115, -R55 ;  /* 0x000000732c277223 */ /* 0x000fe20000010837 */
[----:B------:R-:W-:Y:S01]  /*81c0*/  LOP3.LUT R36, R36, 0xffff0000, RZ, 0xc0, !PT ;  /* 0xffff000024247812 */ /* 0x000fe200078ec0ff */
[----:B------:R-:W-:Y:S01]  /*81d0*/  IMAD.U32 R13, R12, 0x10000, RZ ;  /* 0x000100000c0d7824 */ /* 0x000fe200078e00ff */
[----:B------:R-:W-:Y:S01]  /*81e0*/  LOP3.LUT R117, R117, 0xffff0000, RZ, 0xc0, !PT ;  /* 0xffff000075757812 */ /* 0x000fe200078ec0ff */
[----:B------:R-:W-:Y:S01]  /*81f0*/  FFMA.FTZ R60, R44, R63, R57 ;  /* 0x0000003f2c3c7223 */ /* 0x000fe20000010039 */
[----:B------:R-:W-:Y:S01]  /*8200*/  LOP3.LUT R55, R48, 0xffff0000, RZ, 0xc0, !PT ;  /* 0xffff000030377812 */ /* 0x000fe200078ec0ff */
[C---:B------:R-:W-:Y:S01]  /*8210*/  FMUL.FTZ R48, R37.reuse, R58 ;  /* 0x0000003a25307220 */ /* 0x040fe20000410000 */
[----:B------:R-:W-:Y:S01]  /*8220*/  PRMT R53, R116, 0x5410, R53 ;  /* 0x0000541074357816 */ /* 0x000fe20000000035 */
[----:B------:R-:W-:Y:S01]  /*8230*/  FMUL.FTZ R37, R37, R56 ;  /* 0x0000003825257220 */ /* 0x000fe20000410000 */
[----:B------:R-:W-:Y:S01]  /*8240*/  LOP3.LUT R12, R12, 0xffff0000, RZ, 0xc0, !PT ;  /* 0xffff00000c0c7812 */ /* 0x000fe200078ec0ff */
[C---:B------:R-:W-:Y:S01]  /*8250*/  IMAD.U32 R15, R14.reuse, 0x10000, RZ ;  /* 0x000100000e0f7824 */ /* 0x040fe200078e00ff */
[----:B------:R-:W-:Y:S01]  /*8260*/  LOP3.LUT R45, R14, 0xffff0000, RZ, 0xc0, !PT ;  /* 0xffff00000e2d7812 */ /* 0x000fe200078ec0ff */
[C---:B------:R-:W-:Y:S01]  /*8270*/  FMUL.FTZ R57, R36.reuse, R117 ;  /* 0x0000007524397220 */ /* 0x040fe20000410000 */
[----:B------:R-:W-:Y:S01]  /*8280*/  FMUL.FTZ R59, R36, R55 ;  /* 0x00000037243b7220 */ /* 0x000fe20000410000 */
[----:B------:R-:W-:-:S02]  /*8290*/  IMAD.U32 R14, R38, 0x10000, RZ ;  /* 0x00010000260e7824 */ /* 0x000fc400078e00ff */
[C---:B------:R-:W-:Y:S01]  /*82a0*/  FFMA.FTZ R48, R13.reuse, R56, -R48 ;  /* 0x000000380d307223 */ /* 0x040fe20000010830 */
[----:B------:R-:W-:Y:S01]  /*82b0*/  FFMA.FTZ R37, R13, R58, R37 ;  /* 0x0000003a0d257223 */ /* 0x000fe20000010025 */
[C---:B------:R-:W-:Y:S01]  /*82c0*/  IMAD.U32 R36, R53.reuse, 0x10000, RZ ;  /* 0x0001000035247824 */ /* 0x040fe200078e00ff */
[----:B------:R-:W-:Y:S01]  /*82d0*/  LOP3.LUT R38, R38, 0xffff0000, RZ, 0xc0, !PT ;  /* 0xffff000026267812 */ /* 0x000fe200078ec0ff */
[----:B------:R-:W-:Y:S01]  /*82e0*/  IMAD.U32 R13, R50, 0x10000, RZ ;  /* 0x00010000320d7824 */ /* 0x000fe200078e00ff */
[----:B------:R-:W-:Y:S01]  /*82f0*/  LOP3.LUT R53, R53, 0xffff0000, RZ, 0xc0, !PT ;  /* 0xffff000035357812 */ /* 0x000fe200078ec0ff */
[----:B------:R-:W-:Y:S01]  /*8300*/  FFMA.FTZ R57, R12, R55, -R57 ;  /* 0x000000370c397223 */ /* 0x000fe20000010839 */
[----:B------:R-:W-:Y:S01]  /*8310*/  LOP3.LUT R50, R50, 0xffff0000, RZ, 0xc0, !PT ;  /* 0xffff000032327812 */ /* 0x000fe200078ec0ff */
[C---:B------:R-:W-:Y:S01]  /*8320*/  FMUL.FTZ R44, R14.reuse, R36 ;  /* 0x000000240e2c7220 */ /* 0x040fe20000410000 */
[----:B------:R-:W-:Y:S01]  /*8330*/  FMUL.FTZ R55, R14, R13 ;  /* 0x0000000d0e377220 */ /* 0x000fe20000410000 */
[----:B------:R-:W-:Y:S01]  /*8340*/  FMUL.FTZ R14, R38, R53 ;  /* 0x00000035260e7220 */ /* 0x000fe20000410000 */
[----:B------:R-:W-:Y:S01]  /*8350*/  FFMA.FTZ R12, R12, R117, R59 ;  /* 0x000000750c0c7223 */ /* 0x000fe2000001003b */
[-C--:B------:R-:W-:Y:S01]  /*8360*/  FMUL.FTZ R38, R38, R50.reuse ;  /* 0x0000003226267220 */ /* 0x080fe20000410000 */
        /* <DEDUP_REMOVED lines=8> */
[----:B------:R-:W-:Y:S01]  /*83f0*/  F2FP.BF16.F32.PACK_AB R36, R12, R37 ;  /* 0x000000250c24723e */ /* 0x000fe200000010ff */
[----:B------:R-:W-:Y:S01]  /*8400*/  IMAD.MOV.U32 R12, RZ, RZ, R50 ;  /* 0x000000ffff0c7224 */ /* 0x000fe200078e0032 */
[----:B------:R-:W-:Y:S01]  /*8410*/  F2FP.BF16.F32.PACK_AB R14, R13, R44 ;  /* 0x0000002c0d0e723e */ /* 0x000fe200000010ff */
[----:B------:R-:W-:Y:S01]  /*8420*/  IMAD.MOV.U32 R13, RZ, RZ, R51 ;  /* 0x000000ffff0d7224 */ /* 0x000fe200078e0033 */
[----:B------:R-:W-:Y:S01]  /*8430*/  F2FP.BF16.F32.PACK_AB R39, R60, R47 ;  /* 0x0000002f3c27723e */ /* 0x000fe200000010ff */
[----:B------:R-:W-:Y:S01]  /*8440*/  IMAD.MOV.U32 R37, RZ, RZ, R46 ;  /* 0x000000ffff257224 */ /* 0x000fe200078e002e */
[----:B------:R-:W-:-:S07]  /*8450*/  F2FP.BF16.F32.PACK_AB R38, R38, R55 ;  /* 0x000000372626723e */ /* 0x000fce00000010ff */
.L_x_1621:
[----:B------:R-:W-:Y:S05]  /*8460*/  BSYNC B1 ;  /* 0x0000000000017941 */ /* 0x000fea0003800000 */
.L_x_1620:
[----:B0-----:R0:W-:Y:S01]  /*8470*/  ST.E.128 desc[UR60][R42.64], R12 ;  /* 0x0000000c2a007985 */ /* 0x0011e2000c101d3c */
[----:B------:R-:W-:-:S13]  /*8480*/  ISETP.GE.AND P0, PT, R11, R106, PT ;  /* 0x0000006a0b00720c */ /* 0x000fda0003f06270 */
[----:B------:R-:W-:Y:S05]  /*8490*/  @P0 BRA `(.L_x_1584) ;  /* 0x0000000400880947 */ /* 0x000fea0003800000 */
[----:B------:R-:W-:-:S05]  /*84a0*/  IMAD.WIDE R40, R11, 0x2, R40 ;  /* 0x000000020b287825 */ /* 0x000fca00078e0228 */
[----:B-1----:R1:W-:Y:S01]  /*84b0*/  ST.E.128 desc[UR60][R40.64], R36 ;  /* 0x0000002428007985 */ /* 0x0023e2000c101d3c */
[----:B------:R-:W-:Y:S05]  /*84c0*/  BRA `(.L_x_1584) ;  /* 0x00000004007c7947 */ /* 0x000fea0003800000 */
.L_x_1557:
[----:B------:R-:W2:Y:S02]  /*84d0*/  LDL R11, [R1+0x64] ;  /* 0x00006400010b7983 */ /* 0x000ea40000100800 */
[----:B--2---:R-:W-:-:S13]  /*84e0*/  R2UR UR4, R11 ;  /* 0x000000000b0472ca */ /* 0x004fda00000e0000 */
[----:B------:R-:W-:-:S06]  /*84f0*/  UISETP.NE.AND UP0, UPT, UR4, 0x3, UPT ;  /* 0x000000030400788c */ /* 0x000fcc000bf05270 */
[----:B------:R-:W-:-:S13]  /*8500*/  PLOP3.LUT P5, PT, PT, PT, UP0, 0x80, 0x0 ;  /* 0x000000000000781c */ /* 0x000fda0003faf008 */
[----:B------:R-:W-:Y:S05]  /*8510*/  @!P5 BRA `(.L_x_1622) ;  /* 0x000000000004d947 */ /* 0x000fea0003800000 */
[----:B------:R-:W-:Y:S01]  /*8520*/  BPT.TRAP 0x1 ;  /* 0x000000040000795c */ /* 0x000fe20000300000 */
.L_x_1622:
[----:B------:R-:W2:Y:S01]  /*8530*/  LDL R11, [R1+0x4c] ;  /* 0x00004c00010b7983 */ /* 0x000ea20000100800 */
[----:B------:R-:W-:Y:S01]  /*8540*/  IMAD R88, R200, 0x8, R17 ;  /* 0x00000008c8587824 */ /* 0x000fe200078e0211 */
[----:B------:R-:W-:Y:S01]  /*8550*/  BSSY B1, `(.L_x_1623) ;  /* 0x0000005000017945 */ /* 0x000fe20003800000 */
[----:B------:R-:W-:Y:S02]  /*8560*/  SHF.R.S32.HI R97, RZ, 0x1f, R98 ;  /* 0x0000001fff617819 */ /* 0x000fe40000011462 */
[----:B--2---:R-:W-:-:S04]  /*8570*/  SHF.L.U32 R100, R11, 0x1f, RZ ;  /* 0x0000001f0b647819 */ /* 0x004fc800000006ff */
[----:B------:R-:W0:Y:S02]  /*8580*/  SYNCS.PHASECHK.TRANS64.TRYWAIT P0, [R88+URZ+0x30890], R100 ;  /* 0x03089064580075a7 */ /* 0x000e24000800017f */
[----:B0-----:R-:W-:Y:S05]  /*8590*/  @!P0 BRA `(.L_x_1624) ;  /* 0x0000024c00448947 */ /* 0x001fea0003800000 */
.L_x_2014:
[----:B------:R-:W-:Y:S05]  /*85a0*/  BSYNC B1 ;  /* 0x0000000000017941 */ /* 0x000fea0003800000 */
.L_x_1623:
[----:B------:R-:W2:Y:S01]  /*85b0*/  LDL R15, [R1+0xc] ;  /* 0x00000c00010f7983 */ /* 0x000ea20000100800 */
        /* <DEDUP_REMOVED lines=15> */
[----:B------:R-:W-:Y:S01]  /*86b0*/  IMAD.WIDE.U32 R12, R226, UR4, R12 ;  /* 0x00000004e20c7c25 */ /* 0x000fe2000f8e000c */
[----:B------:R-:W-:-:S03]  /*86c0*/  UMOV UR4, 0xffffffff ;  /* 0xffffffff00047882 */ /* 0x000fc60000000000 */
[----:B------:R-:W-:Y:S01]  /*86d0*/  IMAD R41, R226, UR5, R13 ;  /* 0x00000005e2297c24 */ /* 0x000fe2000f8e020d */
[----:B------:R-:W-:-:S04]  /*86e0*/  LEA R40, P0, R12, UR6, 0x1 ;  /* 0x000000060c287c11 */ /* 0x000fc8000f8008ff */
[----:B------:R-:W-:Y:S01]  /*86f0*/  LEA.HI.X R41, R12, UR7, R41, 0x1, P0 ;  /* 0x000000070c297c11 */ /* 0x000fe200080f0c29 */
[----:B--2---:R-:W-:-:S05]  /*8700*/  IMAD.IADD R42, R95, 0x1, -R15 ;  /* 0x000000015f2a7824 */ /* 0x004fca00078e0a0f */
[----:B------:R-:W-:Y:S01]  /*8710*/  ISETP.GE.AND P0, PT, R42, 0x1, PT ;  /* 0x000000012a00780c */ /* 0x000fe20003f06270 */
[----:B------:R-:W-:-:S12]  /*8720*/  BRA.DIV UR4, `(.L_x_1625) ;  /* 0x0000024a04f47947 */ /* 0x000fd8000b800000 */
[----:B------:R1:W2:Y:S04]  /*8730*/  SHFL.IDX PT, R39, R41, RZ, 0x181f ;  /* 0x00181fff29277589 */ /* 0x0002a800000e0000 */
[----:B------:R1:W3:Y:S02]  /*8740*/  SHFL.IDX PT, R38, R40, RZ, 0x181f ;  /* 0x00181fff28267589 */ /* 0x0002e400000e0000 */
.L_x_2018:
[----:B------:R-:W-:Y:S04]  /*8750*/  BSSY B1, `(.L_x_1626) ;  /* 0x0000019000017945 */ /* 0x000fe80003800000 */
[----:B------:R-:W-:Y:S05]  /*8760*/  @!P0 BRA `(.L_x_1627) ;  /* 0x00000000005c8947 */ /* 0x000fea0003800000 */
[----:B------:R-:W4:Y:S01]  /*8770*/  LDL R43, [R1+0x4] ;  /* 0x00000400012b7983 */ /* 0x000f220000100800 */
[----:B------:R-:W-:-:S03]  /*8780*/  ULDC UR4, c[0x0][0x2f4] ;  /* 0x0000bd0000047ab9 */ /* 0x000fc60000000800 */
[----:B------:R-:W5:Y:S01]  /*8790*/  LDL R11, [R1] ;  /* 0x00000000010b7983 */ /* 0x000f620000100800 */
[----:B------:R-:W-:Y:S02]  /*87a0*/  ISETP.GE.AND P4, PT, R18, UR4, PT ;  /* 0x0000000412007c0c */ /* 0x000fe4000bf86270 */
[----:B------:R-:W-:-:S11]  /*87b0*/  ISETP.GE.AND P0, PT, R203, UR4, PT ;  /* 0x00000004cb007c0c */ /* 0x000fd6000bf06270 */
[----:B------:R-:W0:Y:S01]  /*87c0*/  @!P4 LDS.128 R12, [R90+0x20400] ;  /* 0x020400005a0cc984 */ /* 0x000e220000000c00 */
[----:B---3--:R-:W-:-:S04]  /*87d0*/  @!P4 LEA R36, P6, R18, R38, 0x1 ;  /* 0x000000261224c211 */ /* 0x008fc800078c08ff */
[----:B--2---:R-:W-:-:S05]  /*87e0*/  @!P4 LEA.HI.X R37, R18, R39, R19, 0x1, P6 ;  /* 0x000000271225c211 */ /* 0x004fca00030f0c13 */
[----:B0-----:R0:W-:Y:S01]  /*87f0*/  @!P4 ST.E.128 desc[UR60][R36.64], R12 ;  /* 0x0000000c2400c985 */ /* 0x0011e2000c101d3c */
[----:B------:R-:W-:-:S03]  /*8800*/  ISETP.GE.AND P4, PT, R22, UR4, PT ;  /* 0x0000000416007c0c */ /* 0x000fc6000bf86270 */
[----:B------:R-:W2:Y:S01]  /*8810*/  @!P0 LDS.128 R12, [R90+0x22400] ;  /* 0x022400005a0c8984 */ /* 0x000ea20000000c00 */
[----:B0-----:R-:W-:-:S04]  /*8820*/  @!P0 LEA R36, P6, R201, R38, 0x1 ;  /* 0x00000026c9248211 */ /* 0x001fc800078c08ff */
[----:B------:R-:W-:-:S05]  /*8830*/  @!P0 LEA.HI.X R37, R201, R39, R224, 0x1, P6 ;  /* 0x00000027c9258211 */ /* 0x000fca00030f0ce0 */
[----:B--2---:R0:W-:Y:S01]  /*8840*/  @!P0 ST.E.128 desc[UR60][R36.64], R12 ;  /* 0x0000000c24008985 */ /* 0x0041e2000c101d3c */
[----:B------:R-:W-:-:S03]  /*8850*/  ISETP.GE.AND P0, PT, R23, UR4, PT ;  /* 0x0000000417007c0c */ /* 0x000fc6000bf06270 */
[----:B------:R-:W2:Y:S01]  /*8860*/  @!P4 LDS.128 R12, [R90+0x24400] ;  /* 0x024400005a0cc984 */ /* 0x000ea20000000c00 */
[----:B0-----:R-:W-:-:S04]  /*8870*/  @!P4 LEA R36, P6, R22, R38, 0x1 ;  /* 0x000000261624c211 */ /* 0x001fc800078c08ff */
[----:B----4-:R-:W-:-:S05]  /*8880*/  @!P4 LEA.HI.X R37, R22, R39, R43, 0x1, P6 ;  /* 0x000000271625c211 */ /* 0x010fca00030f0c2b */
[----:B--2---:R0:W-:Y:S04]  /*8890*/  @!P4 ST.E.128 desc[UR60][R36.64], R12 ;  /* 0x0000000c2400c985 */ /* 0x0041e8000c101d3c */
[----:B------:R-:W2:Y:S01]  /*88a0*/  @!P0 LDS.128 R12, [R90+0x26400] ;  /* 0x026400005a0c8984 */ /* 0x000ea20000000c00 */
[----:B0-----:R-:W-:-:S04]  /*88b0*/  @!P0 LEA R36, P4, R23, R38, 0x1 ;  /* 0x0000002617248211 */ /* 0x001fc800078808ff */
[----:B-----5:R-:W-:-:S05]  /*88c0*/  @!P0 LEA.HI.X R37, R23, R39, R11, 0x1, P4 ;  /* 0x0000002717258211 */ /* 0x020fca00020f0c0b */
[----:B--2---:R4:W-:Y:S04]  /*88d0*/  @!P0 ST.E.128 desc[UR60][R36.64], R12 ;  /* 0x0000000c24008985 */ /* 0x0049e8000c101d3c */
.L_x_1627:
[----:B------:R-:W-:Y:S05]  /*88e0*/  BSYNC B1 ;  /* 0x0000000000017941 */ /* 0x000fea0003800000 */
.L_x_1626:
[----:B------:R-:W-:-:S03]  /*88f0*/  UMOV UR4, 0xffffffff ;  /* 0xffffffff00047882 */ /* 0x000fc60000000000 */
[----:B------:R-:W-:Y:S05]  /*8900*/  BRA.DIV UR4, `(.L_x_1628) ;  /* 0x0000024a04c87947 */ /* 0x000fea000b800000 */
[----:B--2---:R2:W0:Y:S04]  /*8910*/  SHFL.IDX PT, R39, R41, 0x1, 0x181f ;  /* 0x00381f0029277f89 */ /* 0x00442800000e0000 */
[----:B---3--:R2:W3:Y:S02]  /*8920*/  SHFL.IDX PT, R38, R40, 0x1, 0x181f ;  /* 0x00381f0028267f89 */ /* 0x0084e400000e0000 */
.L_x_2022:
[----:B------:R-:W-:-:S13]  /*8930*/  ISETP.GE.AND P0, PT, R42, 0x21, PT ;  /* 0x000000212a00780c */ /* 0x000fda0003f06270 */
[----:B------:R-:W-:Y:S05]  /*8940*/  @!P0 BRA `(.L_x_1584) ;  /* 0x00000000005c8947 */ /* 0x000fea0003800000 */
[----:B-12---:R-:W2:Y:S01]  /*8950*/  LDL R40, [R1+0x4] ;  /* 0x0000040001287983 */ /* 0x006ea20000100800 */
[----:B------:R-:W-:-:S03]  /*8960*/  ULDC UR4, c[0x0][0x2f4] ;  /* 0x0000bd0000047ab9 */ /* 0x000fc60000000800 */
[----:B------:R-:W5:Y:S01]  /*8970*/  LDL R11, [R1] ;  /* 0x00000000010b7983 */ /* 0x000f620000100800 */
[----:B------:R-:W-:Y:S02]  /*8980*/  ISETP.GE.AND P6, PT, R18, UR4, PT ;  /* 0x0000000412007c0c */ /* 0x000fe4000bfc6270 */
[----:B------:R-:W-:-:S11]  /*8990*/  ISETP.GE.AND P4, PT, R203, UR4, PT ;  /* 0x00000004cb007c0c */ /* 0x000fd6000bf86270 */
[----:B----4-:R-:W1:Y:S01]  /*89a0*/  @!P6 LDS.128 R12, [R90+0x21400] ;  /* 0x021400005a0ce984 */ /* 0x010e620000000c00 */
[----:B---3--:R-:W-:-:S04]  /*89b0*/  @!P6 LEA R36, P0, R18, R38, 0x1 ;  /* 0x000000261224e211 */ /* 0x008fc800078008ff */
[----:B0-----:R-:W-:Y:S02]  /*89c0*/  @!P6 LEA.HI.X R37, R18, R39, R19, 0x1, P0 ;  /* 0x000000271225e211 */ /* 0x001fe400000f0c13 */
[----:B------:R-:W-:-:S03]  /*89d0*/  ISETP.GE.AND P0, PT, R22, UR4, PT ;  /* 0x0000000416007c0c */ /* 0x000fc6000bf06270 */
[----:B-1----:R0:W-:Y:S04]  /*89e0*/  @!P6 ST.E.128 desc[UR60][R36.64], R12 ;  /* 0x0000000c2400e985 */ /* 0x0021e8000c101d3c */
[----:B------:R-:W1:Y:S01]  /*89f0*/  @!P4 LDS.128 R12, [R90+0x23400] ;  /* 0x023400005a0cc984 */ /* 0x000e620000000c00 */
[----:B0-----:R-:W-:-:S04]  /*8a00*/  @!P4 LEA R36, P6, R201, R38, 0x1 ;  /* 0x00000026c924c211 */ /* 0x001fc800078c08ff */
[----:B------:R-:W-:-:S05]  /*8a10*/  @!P4 LEA.HI.X R37, R201, R39, R224, 0x1, P6 ;  /* 0x00000027c925c211 */ /* 0x000fca00030f0ce0 */
[----:B-1----:R0:W-:Y:S01]  /*8a20*/  @!P4 ST.E.128 desc[UR60][R36.64], R12 ;  /* 0x0000000c2400c985 */ /* 0x0021e2000c101d3c */
[----:B------:R-:W-:-:S03]  /*8a30*/  ISETP.GE.AND P4, PT, R23, UR4, PT ;  /* 0x0000000417007c0c */ /* 0x000fc6000bf86270 */
[----:B------:R-:W1:Y:S01]  /*8a40*/  @!P0 LDS.128 R12, [R90+0x25400] ;  /* 0x025400005a0c8984 */ /* 0x000e620000000c00 */
[----:B0-----:R-:W-:-:S04]  /*8a50*/  @!P0 LEA R36, P6, R22, R38, 0x1 ;  /* 0x0000002616248211 */ /* 0x001fc800078c08ff */
[----:B--2---:R-:W-:-:S05]  /*8a60*/  @!P0 LEA.HI.X R37, R22, R39, R40, 0x1, P6 ;  /* 0x0000002716258211 */ /* 0x004fca00030f0c28 */
[----:B-1----:R0:W-:Y:S04]  /*8a70*/  @!P0 ST.E.128 desc[UR60][R36.64], R12 ;  /* 0x0000000c24008985 */ /* 0x0021e8000c101d3c */
[----:B------:R-:W1:Y:S01]  /*8a80*/  @!P4 LDS.128 R12, [R90+0x27400] ;  /* 0x027400005a0cc984 */ /* 0x000e620000000c00 */
[----:B0-----:R-:W-:-:S04]  /*8a90*/  @!P4 LEA R36, P0, R23, R38, 0x1 ;  /* 0x000000261724c211 */ /* 0x001fc800078008ff */
[----:B-----5:R-:W-:-:S05]  /*8aa0*/  @!P4 LEA.HI.X R37, R23, R39, R11, 0x1, P0 ;  /* 0x000000271725c211 */ /* 0x020fca00000f0c0b */
[----:B-1----:R0:W-:Y:S04]  /*8ab0*/  @!P4 ST.E.128 desc[UR60][R36.64], R12 ;  /* 0x0000000c2400c985 */ /* 0x0021e8000c101d3c */
.L_x_1584:
[----:B------:R-:W-:Y:S05]  /*8ac0*/  BSYNC B0 ;  /* 0x0000000000007941 */ /* 0x000fea0003800000 */
.L_x_1556:
        /* <DEDUP_REMOVED lines=12> */
[----:B------:R-:W-:-:S05]  /*8b90*/  @!P0 VIADD R11, R88, 0x308a0 ;  /* 0x000308a0580b8836 */ /* 0x000fca0000000000 */
[----:B------:R-:W-:-:S04]  /*8ba0*/  @!P0 PRMT R11, RZ, 0x654, R11 ;  /* 0x00000654ff0b8816 */ /* 0x000fc8000000000b */
[----:B------:R3:W-:Y:S01]  /*8bb0*/  @!P0 SYNCS.ARRIVE.TRANS64.RED.A1T0 RZ, [R11+URZ], RZ ;  /* 0x000000ff0bff89a7 */ /* 0x0007e2000810043f */
[----:B------:R-:W-:Y:S05]  /*8bc0*/  @!P5 BRA `(.L_x_1630) ;  /* 0x000000000004d947 */ /* 0x000fea0003800000 */
[----:B------:R-:W-:Y:S01]  /*8bd0*/  BPT.TRAP 0x1 ;  /* 0x000000040000795c */ /* 0x000fe20000300000 */
.L_x_1630:
[----:B------:R-:W-:Y:S05]  /*8be0*/  BSYNC B0 ;  /* 0x0000000000007941 */ /* 0x000fea0003800000 */
.L_x_1629:
[----:B------:R-:W5:Y:S01]  /*8bf0*/  SYNCS.PHASECHK.TRANS64.TRYWAIT P4, [R88+URZ+0x308b0], R100 ;  /* 0x0308b064580075a7 */ /* 0x000f62000808017f */
[----:B------:R-:W-:Y:S04]  /*8c00*/  BSSY B0, `(.L_x_1631) ;  /* 0x0000002000007945 */ /* 0x000fe80003800000 */
[----:B-----5:R-:W-:Y:S05]  /*8c10*/  @!P4 BRA `(.L_x_1632) ;  /* 0x000002480050c947 */ /* 0x020fea0003800000 */
.L_x_2023:
[----:B------:R-:W-:Y:S05]  /*8c20*/  BSYNC B0 ;  /* 0x0000000000007941 */ /* 0x000fea0003800000 */
.L_x_1631:
[----:B0---4-:R-:W4:Y:S01]  /*8c30*/  LDL R14, [R1+0xc] ;  /* 0x00000c00010e7983 */ /* 0x011f220000100800 */
[----:B------:R-:W-:Y:S01]  /*8c40*/  ULDC.64 UR4, c[0x0][0x328] ;  /* 0x0000ca0000047ab9 */ /* 0x000fe20000000a00 */
[----:B------:R-:W-:Y:S02]  /*8c50*/  ULDC.64 UR6, c[0x0][0x318] ;  /* 0x0000c60000067ab9 */ /* 0x000fe40000000a00 */
[----:B------:R0:W5:Y:S04]  /*8c60*/  LDL R42, [R1+0x4] ;  /* 0x00000400012a7983 */ /* 0x0001680000100800 */
[----:B-12---:R0:W5:Y:S01]  /*8c70*/  LDL R41, [R1] ;  /* 0x0000000001297983 */ /* 0x0061620000100800 */
[----:B------:R-:W-:Y:S01]  /*8c80*/  IMAD R97, R97, UR4, RZ ;  /* 0x0000000461617c24 */ /* 0x000fe2000f8e02ff */
[----:B------:R-:W-:Y:S01]  /*8c90*/  BSSY B0, `(.L_x_1633) ;  /* 0x0000028000007945 */ /* 0x000fe20003800000 */
[----:B------:R-:W-:-:S04]  /*8ca0*/  IMAD.WIDE.U32 R12, R98, UR4, RZ ;  /* 0x00000004620c7c25 */ /* 0x000fc8000f8e00ff */
[----:B------:R-:W-:Y:S01]  /*8cb0*/  IMAD R97, R98, UR5, R97 ;  /* 0x0000000562617c24 */ /* 0x000fe2000f8e0261 */
[----:B------:R-:W-:Y:S02]  /*8cc0*/  ULDC.64 UR4, c[0x0][0x338] ;  /* 0x0000ce0000047ab9 */ /* 0x000fe40000000a00 */
[----:B------:R-:W-:Y:S02]  /*8cd0*/  IMAD R96, R96, UR4, RZ ;  /* 0x0000000460607c24 */ /* 0x000fe4000f8e02ff */
[----:B------:R-:W-:Y:S02]  /*8ce0*/  IMAD.IADD R13, R13, 0x1, R97 ;  /* 0x000000010d0d7824 */ /* 0x000fe400078e0261 */
[C---:B---3--:R-:W-:Y:S02]  /*8cf0*/  IMAD R11, R99.reuse, UR5, R96 ;  /* 0x00000005630b7c24 */ /* 0x048fe4000f8e0260 */
[----:B------:R-:W-:Y:S01]  /*8d00*/  IMAD.WIDE.U32 R12, R99, UR4, R12 ;  /* 0x00000004630c7c25 */ /* 0x000fe2000f8e000c */
[----:B------:R-:W-:-:S03]  /*8d10*/  ULDC.64 UR4, c[0x0][0x330] ;  /* 0x0000cc0000047ab9 */ /* 0x000fc60000000a00 */
[----:B------:R-:W-:Y:S02]  /*8d20*/  IMAD.IADD R13, R13, 0x1, R11 ;  /* 0x000000010d0d7824 */ /* 0x000fe400078e020b */
[----:B------:R-:W-:-:S04]  /*8d30*/  IMAD.WIDE.U32 R12, R226, UR4, R12 ;  /* 0x00000004e20c7c25 */ /* 0x000fc8000f8e000c */
[----:B------:R-:W-:Y:S01]  /*8d40*/  IMAD R11, R226, UR5, R13 ;  /* 0x00000005e20b7c24 */ /* 0x000fe2000f8e020d */
[----:B------:R-:W-:-:S04]  /*8d50*/  LEA R38, P5, R12, UR6, 0x1 ;  /* 0x000000060c267c11 */ /* 0x000fc8000f8a08ff */
[----:B------:R-:W-:Y:S01]  /*8d60*/  LEA.HI.X R11, R12, UR7, R11, 0x1, P5 ;  /* 0x000000070c0b7c11 */ /* 0x000fe2000a8f0c0b */
[----:B------:R0:W1:Y:S04]  /*8d70*/  SHFL.IDX PT, R40, R38, RZ, 0x181f ;  /* 0x00181fff26287589 */ /* 0x00006800000e0000 */
[----:B------:R0:W2:Y:S01]  /*8d80*/  SHFL.IDX PT, R39, R11, RZ, 0x181f ;  /* 0x00181fff0b277589 */ /* 0x0000a200000e0000 */
[----:B----4-:R-:W-:-:S05]  /*8d90*/  IMAD.IADD R95, R95, 0x1, -R14 ;  /* 0x000000015f5f7824 */ /* 0x010fca00078e0a0e */
[----:B------:R-:W-:-:S13]  /*8da0*/  ISETP.GE.AND P4, PT, R95, 0x1, PT ;  /* 0x000000015f00780c */ /* 0x000fda0003f86270 */
[----:B012---:R-:W-:Y:S05]  /*8db0*/  @!P4 BRA `(.L_x_1634) ;  /* 0x000000000054c947 */ /* 0x007fea0003800000 */
[----:B------:R-:W-:Y:S02]  /*8dc0*/  ULDC UR4, c[0x0][0x2f4] ;  /* 0x0000bd0000047ab9 */ /* 0x000fe40000000800 */
[----:B------:R-:W-:Y:S02]  /*8dd0*/  ISETP.GE.AND P6, PT, R18, UR4, PT ;  /* 0x0000000412007c0c */ /* 0x000fe4000bfc6270 */
[----:B------:R-:W-:-:S11]  /*8de0*/  ISETP.GE.AND P5, PT, R203, UR4, PT ;  /* 0x00000004cb007c0c */ /* 0x000fd6000bfa6270 */
[----:B------:R-:W0:Y:S01]  /*8df0*/  @!P6 LDS.128 R12, [R90+0x400] ;  /* 0x000400005a0ce984 */ /* 0x000e220000000c00 */
[----:B------:R-:W-:-:S04]  /*8e00*/  @!P6 LEA R36, P4, R18, R40, 0x1 ;  /* 0x000000281224e211 */ /* 0x000fc800078808ff */
[----:B------:R-:W-:Y:S02]  /*8e10*/  @!P6 LEA.HI.X R37, R18, R39, R19, 0x1, P4 ;  /* 0x000000271225e211 */ /* 0x000fe400020f0c13 */
[----:B------:R-:W-:-:S03]  /*8e20*/  ISETP.GE.AND P4, PT, R22, UR4, PT ;  /* 0x0000000416007c0c */ /* 0x000fc6000bf86270 */
[----:B0-----:R0:W-:Y:S04]  /*8e30*/  @!P6 ST.E.128 desc[UR60][R36.64], R12 ;  /* 0x0000000c2400e985 */ /* 0x0011e8000c101d3c */
[----:B------:R-:W1:Y:S01]  /*8e40*/  @!P5 LDS.128 R12, [R90+0x2400] ;  /* 0x002400005a0cd984 */ /* 0x000e620000000c00 */
[----:B0-----:R-:W-:-:S04]  /*8e50*/  @!P5 LEA R36, P6, R201, R40, 0x1 ;  /* 0x00000028c924d211 */ /* 0x001fc800078c08ff */
[----:B------:R-:W-:-:S05]  /*8e60*/  @!P5 LEA.HI.X R37, R201, R39, R224, 0x1, P6 ;  /* 0x00000027c925d211 */ /* 0x000fca00030f0ce0 */
[----:B-1----:R0:W-:Y:S01]  /*8e70*/  @!P5 ST.E.128 desc[UR60][R36.64], R12 ;  /* 0x0000000c2400d985 */ /* 0x0021e2000c101d3c */
[----:B------:R-:W-:-:S03]  /*8e80*/  ISETP.GE.AND P5, PT, R23, UR4, PT ;  /* 0x0000000417007c0c */ /* 0x000fc6000bfa6270 */
[----:B------:R-:W1:Y:S01]  /*8e90*/  @!P4 LDS.128 R12, [R90+0x4400] ;  /* 0x004400005a0cc984 */ /* 0x000e620000000c00 */
[----:B0-----:R-:W-:-:S04]  /*8ea0*/  @!P4 LEA R36, P6, R22, R40, 0x1 ;  /* 0x000000281624c211 */ /* 0x001fc800078c08ff */
[----:B-----5:R-:W-:-:S05]  /*8eb0*/  @!P4 LEA.HI.X R37, R22, R39, R42, 0x1, P6 ;  /* 0x000000271625c211 */ /* 0x020fca00030f0c2a */
[----:B-1----:R0:W-:Y:S04]  /*8ec0*/  @!P4 ST.E.128 desc[UR60][R36.64], R12 ;  /* 0x0000000c2400c985 */ /* 0x0021e8000c101d3c */
[----:B------:R-:W1:Y:S01]  /*8ed0*/  @!P5 LDS.128 R12, [R90+0x6400] ;  /* 0x006400005a0cd984 */ /* 0x000e620000000c00 */
[----:B0-----:R-:W-:-:S04]  /*8ee0*/  @!P5 LEA R36, P4, R23, R40, 0x1 ;  /* 0x000000281724d211 */ /* 0x001fc800078808ff */
[----:B------:R-:W-:-:S05]  /*8ef0*/  @!P5 LEA.HI.X R37, R23, R39, R41, 0x1, P4 ;  /* 0x000000271725d211 */ /* 0x000fca00020f0c29 */
[----:B-1----:R0:W-:Y:S04]  /*8f00*/  @!P5 ST.E.128 desc[UR60][R36.64], R12 ;  /* 0x0000000c2400d985 */ /* 0x0021e8000c101d3c */
.L_x_1634:
[----:B------:R-:W-:Y:S05]  /*8f10*/  BSYNC B0 ;  /* 0x0000000000007941 */ /* 0x000fea0003800000 */
.L_x_1633:
[----:B------:R-:W-:Y:S01]  /*8f20*/  ISETP.GE.AND P4, PT, R95, 0x21, PT ;  /* 0x000000215f00780c */ /* 0x000fe20003f86270 */
[----:B------:R-:W1:Y:S01]  /*8f30*/  SHFL.IDX PT, R11, R11, 0x1, 0x181f ;  /* 0x00381f000b0b7f89 */ /* 0x000e6200000e0000 */
[----:B------:R-:W-:Y:S03]  /*8f40*/  BSSY B0, `(.L_x_1635) ;  /* 0x0000018000007945 */ /* 0x000fe60003800000 */
[----:B------:R-:W2:Y:S08]  /*8f50*/  SHFL.IDX PT, R38, R38, 0x1, 0x181f ;  /* 0x00381f0026267f89 */ /* 0x000eb000000e0000 */
[----:B------:R-:W-:Y:S05]  /*8f60*/  @!P4 BRA `(.L_x_1636) ;  /* 0x000000000054c947 */ /* 0x000fea0003800000 */
[----:B------:R-:W-:Y:S02]  /*8f70*/  ULDC UR4, c[0x0][0x2f4] ;  /* 0x0000bd0000047ab9 */ /* 0x000fe40000000800 */
[----:B------:R-:W-:Y:S02]  /*8f80*/  ISETP.GE.AND P6, PT, R18, UR4, PT ;  /* 0x0000000412007c0c */ /* 0x000fe4000bfc6270 */
[----:B------:R-:W-:-:S11]  /*8f90*/  ISETP.GE.AND P5, PT, R203, UR4, PT ;  /* 0x00000004cb007c0c */ /* 0x000fd6000bfa6270 */
[----:B0-----:R-:W0:Y:S01]  /*8fa0*/  @!P6 LDS.128 R12, [R90+0x1400] ;  /* 0x001400005a0ce984 */ /* 0x001e220000000c00 */
[----:B--2---:R-:W-:-:S04]  /*8fb0*/  @!P6 LEA R36, P4, R18, R38, 0x1 ;  /* 0x000000261224e211 */ /* 0x004fc800078808ff */
[----:B-1----:R-:W-:Y:S02]  /*8fc0*/  @!P6 LEA.HI.X R37, R18, R11, R19, 0x1, P4 ;  /* 0x0000000b1225e211 */ /* 0x002fe400020f0c13 */
        /* <DEDUP_REMOVED lines=15> */
.L_x_1636:
[----:B------:R-:W-:Y:S05]  /*90c0*/  BSYNC B0 ;  /* 0x0000000000007941 */ /* 0x000fea0003800000 */
.L_x_1635:
[----:B0--3--:R-:W3:Y:S01]  /*90d0*/  LDL.LU R12, [R1+0x4c] ;  /* 0x00004c00010c7983 */ /* 0x009ee20000300800 */
[----:B------:R-:W-:Y:S02]  /*90e0*/  VIADD R200, R200, 0x1 ;  /* 0x00000001c8c87836 */ /* 0x000fe40000000000 */
[----:B------:R-:W-:Y:S01]  /*90f0*/  @!P0 VIADD R88, R88, 0x308c0 ;  /* 0x000308c058588836 */ /* 0x000fe20000000000 */
[----:B------:R-:W-:Y:S01]  /*9100*/  @!PT LDS RZ, [RZ] ;  /* 0x00000000fffff984 */ /* 0x000fe20000000800 */
[----:B------:R-:W-:Y:S01]  /*9110*/  @!PT LDS RZ, [RZ] ;  /* 0x00000000fffff984 */ /* 0x000fe20000000800 */
[----:B------:R-:W-:Y:S01]  /*9120*/  @!PT LDS RZ, [RZ] ;  /* 0x00000000fffff984 */ /* 0x000fe20000000800 */
[----:B------:R-:W-:Y:S01]  /*9130*/  @!PT LDS RZ, [RZ] ;  /* 0x00000000fffff984 */ /* 0x000fe20000000800 */
[----:B------:R0:W-:Y:S06]  /*9140*/  MEMBAR.ALL.CTA ;  /* 0x0000000000007992 */ /* 0x0001ec0000008000 */
[----:B0-----:R-:W0:Y:S02]  /*9150*/  FENCE.VIEW.ASYNC.S ;  /* 0x00000000000073c6 */ /* 0x001e240000000000 */
[----:B0-----:R0:W-:Y:S01]  /*9160*/  BAR.SYNC.DEFER_BLOCKING R94, 0x80 ;  /* 0x0002005e0000751d */ /* 0x0011e20000010000 */
[----:B------:R-:W-:-:S02]  /*9170*/  ISETP.NE.AND P4, PT, R200, 0x2, PT ;  /* 0x00000002c800780c */ /* 0x000fc40003f85270 */
[----:B------:R-:W-:Y:S02]  /*9180*/  @!P0 PRMT R88, RZ, 0x654, R88 ;  /* 0x00000654ff588816 */ /* 0x000fe40000000058 */
[----:B-1----:R-:W-:Y:S02]  /*9190*/  SEL R11, RZ, 0x1, P4 ;  /* 0x00000001ff0b7807 */ /* 0x002fe40002000000 */
[----:B------:R-:W-:Y:S01]  /*91a0*/  SEL R200, R200, RZ, P4 ;  /* 0x000000ffc8c87207 */ /* 0x000fe20002000000 */
[----:B------:R0:W-:Y:S01]  /*91b0*/  @!P0 SYNCS.ARRIVE.TRANS64.RED.A1T0 RZ, [R88+URZ], RZ ;  /* 0x000000ff58ff89a7 */ /* 0x0001e2000810043f */
[----:B------:R-:W-:Y:S02]  /*91c0*/  PLOP3.LUT P0, PT, PT, PT, PT, 0x8, 0x0 ;  /* 0x000000000000781c */ /* 0x000fe40003f0e170 */
[----:B---3--:R-:W-:-:S05]  /*91d0*/  LOP3.LUT R12, R12, R11, RZ, 0x3c, !PT ;  /* 0x0000000b0c0c7212 */ /* 0x008fca00078e3cff */
[----:B------:R0:W-:Y:S01]  /*91e0*/  STL [R1+0x4c], R12 ;  /* 0x00004c0c01007387 */ /* 0x0001e20000100800 */
[----:B------:R-:W-:Y:S05]  /*91f0*/  @P3 BRA `(.L_x_1637) ;  /* 0xffffff9c00603947 */ /* 0x000fea000383ffff */
.L_x_1551:
[----:B------:R-:W3:Y:S01]  /*9200*/  LDL R11, [R1+0x58] ;  /* 0x00005800010b7983 */ /* 0x000ee20000100800 */
[----:B------:R-:W1:Y:S01]  /*9210*/  LDC R0, c[0x0][0x448] ;  /* 0x00011200ff007b82 */ /* 0x000e620000000800 */
[----:B------:R-:W-:Y:S01]  /*9220*/  IADD3 R7, R220, 0x1, -R219 ;  /* 0x00000001dc077810 */ /* 0x000fe20007ffe8db */
[----:B------:R-:W-:Y:S06]  /*9230*/  BSSY B0, `(.L_x_1638) ;  /* 0x000000d000007945 */ /* 0x000fec0003800000 */
[----:B------:R-:W4:Y:S01]  /*9240*/  LDC.64 R2, c[0x0][0x9e0] ;  /* 0x00027800ff027b82 */ /* 0x000f220000000a00 */
[----:B-1----:R-:W-:-:S02]  /*9250*/  ISETP.NE.AND P1, PT, R0, 0x1, PT ;  /* 0x000000010000780c */ /* 0x002fc40003f25270 */
[----:B----4-:R-:W-:-:S11]  /*9260*/  ISETP.GE.AND P2, PT, R3, 0x1, PT ;  /* 0x000000010300780c */ /* 0x010fd60003f46270 */
[----:B------:R-:W1:Y:S08]  /*9270*/  @P1 LDC R5, c[0x0][0x44c] ;  /* 0x00011300ff051b82 */ /* 0x000e700000000800 */
[----:B------:R-:W4:Y:S01]  /*9280*/  @P1 LDC R4, c[0x0][0x450] ;  /* 0x00011400ff041b82 */ /* 0x000f220000000800 */
[----:B---3--:R-:W-:-:S04]  /*9290*/  VIADD R0, R11, 0x7f ;  /* 0x0000007f0b007836 */ /* 0x008fc80000000000 */
[----:B-1----:R-:W-:-:S05]  /*92a0*/  @P1 IMAD.HI.U32 R5, R0, R5, RZ ;  /* 0x0000000500051227 */ /* 0x002fca00078e00ff */
[----:B----4-:R-:W-:-:S05]  /*92b0*/  @P1 SHF.R.U32.HI R0, RZ, R4, R5 ;  /* 0x00000004ff001219 */ /* 0x010fca0000011605 */
[----:B------:R-:W-:Y:S01]  /*92c0*/  IMAD.IADD R7, R7, 0x1, R0 ;  /* 0x0000000107077824 */ /* 0x000fe200078e0200 */
[----:B------:R-:W-:Y:S06]  /*92d0*/  @P0 BRA `(.L_x_1639) ;  /* 0x0000000000080947 */ /* 0x000fec0003800000 */
[----:B------:R-:W1:Y:S02]  /*92e0*/  FENCE.VIEW.ASYNC.G ;  /* 0x00000000000073c6 */ /* 0x000e640000000100 */
[----:B-1----:R-:W-:Y:S06]  /*92f0*/  BAR.ARV 0xc, 0x180 ;  /* 0x0306000000007b1d */ /* 0x002fec0000002000 */
.L_x_1639:
[----:B------:R-:W-:Y:S05]  /*9300*/  BSYNC B0 ;  /* 0x0000000000007941 */ /* 0x000fea0003800000 */
.L_x_1638:
[----:B------:R-:W-:Y:S01]  /*9310*/  IMAD.IADD R2, R7, 0x1, R2 ;  /* 0x0000000107027824 */ /* 0x000fe200078e0202 */
[----:B------:R-:W-:Y:S06]  /*9320*/  @!P2 BRA `(.L_x_1640) ;  /* 0x000000000048a947 */ /* 0x000fec0003800000 */
[C---:B------:R-:W-:Y:S01]  /*9330*/  ISETP.GT.AND P0, PT, R7.reuse, RZ, PT ;  /* 0x000000ff0700720c */ /* 0x040fe20003f04270 */
[----:B------:R-:W-:Y:S01]  /*9340*/  BSSY B0, `(.L_x_1641) ;  /* 0x000000e000007945 */ /* 0x000fe20003800000 */
[----:B------:R-:W-:-:S11]  /*9350*/  VIADD R0, R7, 0xffffffff ;  /* 0xffffffff07007836 */ /* 0x000fd60000000000 */
[----:B------:R-:W-:Y:S05]  /*9360*/  @P0 BRA `(.L_x_1642) ;  /* 0x00000000001c0947 */ /* 0x000fea0003800000 */
[----:B------:R-:W-:Y:S01]  /*9370*/  ISETP.NE.AND P0, PT, R3, 0x1, PT ;  /* 0x000000010300780c */ /* 0x000fe20003f05270 */
[----:B------:R-:W-:-:S12]  /*9380*/  IMAD.MOV R7, RZ, RZ, -R7 ;  /* 0x000000ffff077224 */ /* 0x000fd800078e0a07 */
[----:B------:R-:W1:Y:S02]  /*9390*/  @P0 LDC.64 R4, c[0x0][0x9e8] ;  /* 0x00027a00ff040b82 */ /* 0x000e640000000a00 */
[----:B-1----:R-:W-:-:S05]  /*93a0*/  @P0 IMAD.HI.U32 R4, R7, R4, RZ ;  /* 0x0000000407040227 */ /* 0x002fca00078e00ff */
[----:B------:R-:W-:-:S04]  /*93b0*/  @P0 SHF.R.U32.HI R7, RZ, R5, R4 ;  /* 0x00000005ff070219 */ /* 0x000fc80000011604 */
[----:B------:R-:W-:Y:S01]  /*93c0*/  LOP3.LUT R0, RZ, R7, RZ, 0x33, !PT ;  /* 0x00000007ff007212 */ /* 0x000fe200078e33ff */
[----:B------:R-:W-:Y:S06]  /*93d0*/  BRA `(.L_x_1643) ;  /* 0x0000000000107947 */ /* 0x000fec0003800000 */
.L_x_1642:
[----:B------:R-:W-:-:S13]  /*93e0*/  ISETP.NE.AND P0, PT, R3, 0x1, PT ;  /* 0x000000010300780c */ /* 0x000fda0003f05270 */
[----:B------:R-:W1:Y:S02]  /*93f0*/  @P0 LDC.64 R4, c[0x0][0x9e8] ;  /* 0x00027a00ff040b82 */ /* 0x000e640000000a00 */
[----:B-1----:R-:W-:-:S05]  /*9400*/  @P0 IMAD.HI.U32 R4, R0, R4, RZ ;  /* 0x0000000400040227 */ /* 0x002fca00078e00ff */
[----:B------:R-:W-:-:S07]  /*9410*/  @P0 SHF.R.U32.HI R0, RZ, R5, R4 ;  /* 0x00000005ff000219 */ /* 0x000fce0000011604 */
.L_x_1643:
[----:B------:R-:W-:Y:S05]  /*9420*/  BSYNC B0 ;  /* 0x0000000000007941 */ /* 0x000fea0003800000 */
.L_x_1641:
[----:B------:R-:W-:-:S05]  /*9430*/  IMAD R5, R0, R3, R3 ;  /* 0x0000000300057224 */ /* 0x000fca00078e0203 */
[----:B------:R-:W-:-:S07]  /*9440*/  VIMNMX R2, R2, R5, PT ;  /* 0x0000000502027248 */ /* 0x000fce0003fe0100 */
.L_x_1640:
[----:B------:R-:W1:Y:S01]  /*9450*/  @P1 LDC R0, c[0x0][0x44c] ;  /* 0x00011300ff001b82 */ /* 0x000e620000000800 */
[----:B------:R-:W-:Y:S01]  /*9460*/  VIADD R2, R2, 0x3f ;  /* 0x0000003f02027836 */ /* 0x000fe20000000000 */
[----:B------:R-:W-:Y:S01]  /*9470*/  ULDC UR4, c[0x0][0x9dc] ;  /* 0x0002770000047ab9 */ /* 0x000fe20000000800 */
[----:B------:R-:W-:-:S03]  /*9480*/  IMAD.MOV.U32 R7, RZ, RZ, R11 ;  /* 0x000000ffff077224 */ /* 0x000fc600078e000b */
[----:B------:R-:W-:Y:S02]  /*9490*/  SHF.R.S32.HI R5, RZ, 0x1f, R2 ;  /* 0x0000001fff057819 */ /* 0x000fe40000011402 */
[----:B------:R-:W3:Y:S02]  /*94a0*/  @P1 LDC R9, c[0x0][0x450] ;  /* 0x00011400ff091b82 */ /* 0x000ee40000000800 */
[----:B------:R-:W-:Y:S01]  /*94b0*/  LEA.HI R5, R5, R2, RZ, 0x6 ;  /* 0x0000000205057211 */ /* 0x000fe200078f30ff */
[----:B-1----:R-:W-:-:S05]  /*94c0*/  @P1 IMAD.HI.U32 R0, R11, R0, RZ ;  /* 0x000000000b001227 */ /* 0x002fca00078e00ff */
[----:B---3--:R-:W-:Y:S02]  /*94d0*/  @P1 SHF.R.U32.HI R7, RZ, R9, R0 ;  /* 0x00000009ff071219 */ /* 0x008fe40000011600 */
        /* <DEDUP_REMOVED lines=10> */
[----:B------:R-:W1:Y:S02]  /*9580*/  @P0 LDC.64 R4, c[0x0][0x9e8] ;  /* 0x00027a00ff040b82 */ /* 0x000e640000000a00 */
[----:B-1----:R-:W-:-:S05]  /*9590*/  @P0 IMAD.HI.U32 R4, R7, R4, RZ ;  /* 0x0000000407040227 */ /* 0x002fca00078e00ff */
[----:B------:R-:W-:-:S04]  /*95a0*/  @P0 SHF.R.U32.HI R7, RZ, R5, R4 ;  /* 0x00000005ff070219 */ /* 0x000fc80000011604 */
[----:B------:R-:W-:Y:S01]  /*95b0*/  LOP3.LUT R2, RZ, R7, RZ, 0x33, !PT ;  /* 0x00000007ff027212 */ /* 0x000fe200078e33ff */
[----:B------:R-:W-:Y:S06]  /*95c0*/  BRA `(.L_x_1647) ;  /* 0x0000000000107947 */ /* 0x000fec0003800000 */
.L_x_1646:
[----:B------:R-:W-:-:S13]  /*95d0*/  ISETP.NE.AND P0, PT, R3, 0x1, PT ;  /* 0x000000010300780c */ /* 0x000fda0003f05270 */
[----:B------:R-:W1:Y:S02]  /*95e0*/  @P0 LDC.64 R4, c[0x0][0x9e8] ;  /* 0x00027a00ff040b82 */ /* 0x000e640000000a00 */
[----:B-1----:R-:W-:-:S05]  /*95f0*/  @P0 IMAD.HI.U32 R4, R2, R4, RZ ;  /* 0x0000000402040227 */ /* 0x002fca00078e00ff */
[----:B------:R-:W-:-:S07]  /*9600*/  @P0 SHF.R.U32.HI R2, RZ, R5, R4 ;  /* 0x00000005ff020219 */ /* 0x000fce0000011604 */
.L_x_1647:
[----:B------:R-:W-:Y:S05]  /*9610*/  BSYNC B0 ;  /* 0x0000000000007941 */ /* 0x000fea0003800000 */
.L_x_1645:
[----:B------:R-:W-:-:S05]  /*9620*/  IMAD R3, R2, R3, RZ ;  /* 0x0000000302037224 */ /* 0x000fca00078e02ff */
[----:B------:R-:W-:-:S07]  /*9630*/  VIMNMX R0, R0, R3, !PT ;  /* 0x0000000300007248 */ /* 0x000fce0007fe0100 */
.L_x_1644:
[----:B------:R-:W-:Y:S01]  /*9640*/  SHF.R.S32.HI R3, RZ, 0x1f, R0 ;  /* 0x0000001fff037819 */ /* 0x000fe20000011400 */
[----:B------:R-:W-:Y:S01]  /*9650*/  BSSY B0, `(.L_x_1648) ;  /* 0x0000027000007945 */ /* 0x000fe20003800000 */
[----:B------:R-:W-:Y:S02]  /*9660*/  IMAD.MOV.U32 R93, RZ, RZ, RZ ;  /* 0x000000ffff5d7224 */ /* 0x000fe400078e00ff */
[----:B------:R-:W-:-:S04]  /*9670*/  LEA.HI R3, R3, R0, RZ, 0x6 ;  /* 0x0000000003037211 */ /* 0x000fc800078f30ff */
[----:B------:R-:W-:-:S04]  /*9680*/  SHF.R.S32.HI R3, RZ, 0x6, R3 ;  /* 0x00000006ff037819 */ /* 0x000fc80000011403 */
[----:B------:R-:W-:-:S04]  /*9690*/  VIMNMX R9, RZ, R3, !PT ;  /* 0x00000003ff097248 */ /* 0x000fc80007fe0100 */
[----:B------:R-:W-:-:S13]  /*96a0*/  ISETP.GT.AND P0, PT, R6, R9, PT ;  /* 0x000000090600720c */ /* 0x000fda0003f04270 */
[----:B------:R-:W-:Y:S05]  /*96b0*/  @!P0 BRA `(.L_x_1649) ;  /* 0x0000000000808947 */ /* 0x000fea0003800000 */
[----:B------:R-:W3:Y:S01]  /*96c0*/  LDL R2, [R1+0x84] ;  /* 0x0000840001027983 */ /* 0x000ee20000100800 */
[----:B------:R-:W-:Y:S01]  /*96d0*/  ULDC UR4, c[0x0][0x9f0] ;  /* 0x00027c0000047ab9 */ /* 0x000fe20000000800 */
[----:B---3--:R-:W-:-:S04]  /*96e0*/  ISETP.NE.AND P0, PT, R2, RZ, PT ;  /* 0x000000ff0200720c */ /* 0x008fc80003f05270 */
[----:B------:R-:W-:-:S04]  /*96f0*/  SEL R11, R2, UR4, P0 ;  /* 0x00000004020b7c07 */ /* 0x000fc80008000000 */
[-C--:B------:R-:W-:Y:S02]  /*9700*/  IABS R5, R11.reuse ;  /* 0x0000000b00057213 */ /* 0x080fe40000000000 */
[----:B------:R-:W-:Y:S02]  /*9710*/  IADD3 R0, R11, -0x1, R6 ;  /* 0xffffffff0b007810 */ /* 0x000fe40007ffe006 */
[----:B------:R-:W1:Y:S01]  /*9720*/  I2F.RP R4, R5 ;  /* 0x0000000500047306 */ /* 0x000e620000209400 */
[----:B------:R-:W-:Y:S02]  /*9730*/  IABS R10, R11 ;  /* 0x0000000b000a7213 */ /* 0x000fe40000000000 */
[----:B------:R-:W-:-:S05]  /*9740*/  IMAD.IADD R0, R0, 0x1, -R9 ;  /* 0x0000000100007824 */ /* 0x000fca00078e0a09 */
[----:B-1----:R-:W1:Y:S02]  /*9750*/  MUFU.RCP R4, R4 ;  /* 0x0000000400047308 */ /* 0x002e640000001000 */
[----:B-1----:R-:W-:Y:S02]  /*9760*/  VIADD R2, R4, 0xffffffe ;  /* 0x0ffffffe04027836 */ /* 0x002fe40000000000 */
[----:B------:R-:W-:-:S04]  /*9770*/  IMAD.MOV R4, RZ, RZ, -R10 ;  /* 0x000000ffff047224 */ /* 0x000fc800078e0a0a */
[----:B------:R1:W3:Y:S02]  /*9780*/  F2I.FTZ.U32.TRUNC.NTZ R3, R2 ;  /* 0x0000000200037305 */ /* 0x0002e4000021f000 */
[----:B-1----:R-:W-:Y:S02]  /*9790*/  IMAD.MOV.U32 R2, RZ, RZ, RZ ;  /* 0x000000ffff027224 */ /* 0x002fe400078e00ff */
[----:B---3--:R-:W-:-:S04]  /*97a0*/  IMAD.MOV R8, RZ, RZ, -R3 ;  /* 0x000000ffff087224 */ /* 0x008fc800078e0a03 */
[----:B------:R-:W-:Y:S01]  /*97b0*/  IMAD R7, R8, R5, RZ ;  /* 0x0000000508077224 */ /* 0x000fe200078e02ff */
[----:B------:R-:W-:Y:S02]  /*97c0*/  IABS R8, R0 ;  /* 0x0000000000087213 */ /* 0x000fe40000000000 */
[----:B------:R-:W-:Y:S01]  /*97d0*/  LOP3.LUT R0, R0, R11, RZ, 0x3c, !PT ;  /* 0x0000000b00007212 */ /* 0x000fe200078e3cff */
[----:B------:R-:W-:-:S03]  /*97e0*/  IMAD.HI.U32 R3, R3, R7, R2 ;  /* 0x0000000703037227 */ /* 0x000fc600078e0002 */
[----:B------:R-:W-:Y:S01]  /*97f0*/  ISETP.GE.AND P2, PT, R0, RZ, PT ;  /* 0x000000ff0000720c */ /* 0x000fe20003f46270 */
        /* <DEDUP_REMOVED lines=12> */
.L_x_1649:
[----:B------:R-:W-:Y:S05]  /*98c0*/  BSYNC B0 ;  /* 0x0000000000007941 */ /* 0x000fea0003800000 */
.L_x_1648:
[----:B------:R-:W3:Y:S01]  /*98d0*/  LDL R0, [R1+0x90] ;  /* 0x0000900001007983 */ /* 0x000ee20000100800 */
        /* <DEDUP_REMOVED lines=30> */
[----:B0-----:R-:W-:Y:S02]  /*9ac0*/  CS2R R94, SRZ ;  /* 0x00000000005e7805 */ /* 0x001fe4000001ff00 */
        /* <DEDUP_REMOVED lines=25> */
[----:B-----5:R-:W-:Y:S02]  /*9c60*/  CS2R R42, SRZ ;  /* 0x00000000002a7805 */ /* 0x020fe4000001ff00 */
[----:B------:R-:W-:Y:S02]  /*9c70*/  CS2R R40, SRZ ;  /* 0x0000000000287805 */ /* 0x000fe4000001ff00 */
[----:B--2---:R-:W-:Y:S02]  /*9c80*/  CS2R R38, SRZ ;  /* 0x0000000000267805 */ /* 0x004fe4000001ff00 */
[----:B------:R-:W-:-:S02]  /*9c90*/  CS2R R36, SRZ ;  /* 0x0000000000247805 */ /* 0x000fc4000001ff00 */
[----:B------:R-:W-:Y:S02]  /*9ca0*/  CS2R R34, SRZ ;  /* 0x0000000000227805 */ /* 0x000fe4000001ff00 */
[----:B------:R-:W-:Y:S02]  /*9cb0*/  CS2R R32, SRZ ;  /* 0x0000000000207805 */ /* 0x000fe4000001ff00 */
[----:B------:R-:W-:Y:S02]  /*9cc0*/  CS2R R30, SRZ ;  /* 0x00000000001e7805 */ /* 0x000fe4000001ff00 */
[----:B------:R-:W-:Y:S02]  /*9cd0*/  CS2R R28, SRZ ;  /* 0x00000000001c7805 */ /* 0x000fe4000001ff00 */
[----:B------:R-:W-:Y:S02]  /*9ce0*/  CS2R R4, SRZ ;  /* 0x0000000000047805 */ /* 0x000fe4000001ff00 */
[----:B------:R-:W-:Y:S01]  /*9cf0*/  CS2R R152, SRZ ;  /* 0x0000000000987805 */ /* 0x000fe2000001ff00 */
[----:B---3--:R-:W-:-:S05]  /*9d00*/  IMAD R0, R0, R93, R9 ;  /* 0x0000005d00007224 */ /* 0x008fca00078e0209 */
[----:B------:R0:W-:Y:S01]  /*9d10*/  STL [R1+0x78], R0 ;  /* 0x0000780001007387 */ /* 0x0001e20000100800 */
[----:B------:R-:W-:-:S04]  /*9d20*/  VIADDMNMX R93, R0, R93, R6, PT ;  /* 0x0000005d005d7246 */ /* 0x000fc80003800106 */
[----:B------:R-:W-:-:S13]  /*9d30*/  ISETP.GT.AND P1, PT, R93, R0, PT ;  /* 0x000000005d00720c */ /* 0x000fda0003f24270 */
[----:B0-----:R-:W-:Y:S05]  /*9d40*/  @!P1 BRA `(.L_x_1650) ;  /* 0x0000016000789947 */ /* 0x001fea0003800000 */
[----:B------:R-:W0:Y:S01]  /*9d50*/  S2R R0, SR_TID.X ;  /* 0x0000000000007919 */ /* 0x000e220000002100 */
[----:B------:R-:W-:Y:S01]  /*9d60*/  BSSY B6, `(.L_x_1651) ;  /* 0x0000020000067945 */ /* 0x000fe20003800000 */
[----:B0-----:R-:W-:-:S05]  /*9d70*/  VIADD R0, R0, 0xffffff80 ;  /* 0xffffff8000007836 */ /* 0x001fca0000000000 */
[----:B------:R-:W-:-:S04]  /*9d80*/  SHF.R.S32.HI R3, RZ, 0x1f, R0 ;  /* 0x0000001fff037819 */ /* 0x000fc80000011400 */
[----:B------:R-:W-:-:S04]  /*9d90*/  LEA.HI R3, R3, R0, RZ, 0x7 ;  /* 0x0000000003037211 */ /* 0x000fc800078f38ff */
[----:B------:R-:W-:-:S06]  /*9da0*/  SHF.R.S32.HI R0, RZ, 0x7, R3 ;  /* 0x00000007ff007819 */ /* 0x000fcc0000011403 */
[----:B------:R-:W0:Y:S02]  /*9db0*/  SHFL.IDX PT, R0, R0, RZ, 0x1f ;  /* 0x00001fff00007589 */ /* 0x000e2400000e0000 */
[----:B0-----:R-:W-:-:S04]  /*9dc0*/  LEA.HI R2, R0, R0, RZ, 0x1 ;  /* 0x0000000000027211 */ /* 0x001fc800078f08ff */
[----:B------:R-:W-:Y:S01]  /*9dd0*/  LOP3.LUT R3, R2, 0x1e, RZ, 0xc0, !PT ;  /* 0x0000001e02037812 */ /* 0x000fe200078ec0ff */
[----:B------:R-:W-:-:S04]  /*9de0*/  VIADD R2, R17, 0x10400 ;  /* 0x0001040011027836 */ /* 0x000fc80000000000 */
[----:B------:R-:W-:Y:S01]  /*9df0*/  IMAD.IADD R3, R0, 0x1, -R3 ;  /* 0x0000000100037824 */ /* 0x000fe200078e0a03 */
[----:B------:R-:W-:-:S03]  /*9e00*/  LOP3.LUT P0, RZ, R2, 0x3ff, RZ, 0xc0, !PT ;  /* 0x000003ff02ff7812 */ /* 0x000fc6000780c0ff */
[----:B------:R-:W-:Y:S01]  /*9e10*/  IMAD R3, R3, 0x2000, R2 ;  /* 0x0000200003037824 */ /* 0x000fe200078e0202 */
[----:B------:R-:W-:-:S04]  /*9e20*/  P2R R24, PR, RZ, 0x1 ;  /* 0x00000001ff187803 */ /* 0x000fc80000000000 */
        /* <DEDUP_REMOVED lines=19> */
.L_x_1652:
[----:B------:R-:W-:Y:S05]  /*9f60*/  BSYNC B6 ;  /* 0x0000000000067941 */ /* 0x000fea0003800000 */
.L_x_1651:
        /* <DEDUP_REMOVED lines=13> */
.L_x_1656:
[----:B-1----:R1:W2:Y:S02]  /*a040*/  SYNCS.PHASECHK.TRANS64.TRYWAIT P0, [R17+URZ+0x30800], R0 ;  /* 0x03080000110075a7 */ /* 0x0022a4000800017f */
[----:B--2---:R-:W-:Y:S05]  /*a050*/  @!P0 NANOSLEEP.SYNCS 0x989680 ;  /* 0x009896800000895d */ /* 0x004fea0003900000 */
[----:B------:R-:W2:Y:S02]  /*a060*/  @!P0 SYNCS.PHASECHK.TRANS64 P0, [R17+URZ+0x30800], R0 ;  /* 0x03080000110085a7 */ /* 0x000ea4000800007f */
[----:B--2---:R-:W-:Y:S05]  /*a070*/  @!P0 BRA `(.L_x_1656) ;  /* 0xfffffffc00f08947 */ /* 0x004fea000383ffff */
.L_x_1655:
[----:B------:R-:W-:Y:S05]  /*a080*/  BSYNC B0 ;  /* 0x0000000000007941 */ /* 0x000fea0003800000 */
.L_x_1654:
[----:B------:R-:W-:Y:S05]  /*a090*/  BRA `(.L_x_1657) ;  /* 0x0000009c00787947 */ /* 0x000fea0003800000 */
.L_x_1653:
[----:B------:R-:W-:Y:S01]  /*a0a0*/  ISETP.NE.AND P0, PT, R24, RZ, PT ;  /* 0x000000ff1800720c */ /* 0x000fe20003f05270 */
[----:B------:R-:W-:Y:S01]  /*a0b0*/  ULDC.64 UR4, c[0x0][0x3f8] ;  /* 0x0000fe0000047ab9 */ /* 0x000fe20000000a00 */
[----:B------:R-:W-:Y:S01]  /*a0c0*/  SHF.R.S32.HI R0, RZ, 0x1f, R92 ;  /* 0x0000001fff007819 */ /* 0x000fe2000001145c */
[----:B------:R-:W-:Y:S01]  /*a0d0*/  ULDC.64 UR6, c[0x0][0x408] ;  /* 0x0001020000067ab9 */ /* 0x000fe20000000a00 */
[----:B------:R-:W-:Y:S01]  /*a0e0*/  IMAD.WIDE.U32 R24, R92, UR4, RZ ;  /* 0x000000045c187c25 */ /* 0x000fe2000f8e00ff */
[----:B------:R-:W-:Y:S03]  /*a0f0*/  BSSY B6, `(.L_x_1658) ;  /* 0x0000019000067945 */ /* 0x000fe60003800000 */
[C---:B------:R-:W-:Y:S02]  /*a100*/  IMAD R3, R0.reuse, UR4, RZ ;  /* 0x0000000400037c24 */ /* 0x040fe4000f8e02ff */
[----:B------:R-:W-:-:S02]  /*a110*/  IMAD R5, R0, UR6, RZ ;  /* 0x0000000600057c24 */ /* 0x000fc4000f8e02ff */
[C---:B------:R-:W-:Y:S02]  /*a120*/  IMAD R3, R92.reuse, UR5, R3 ;  /* 0x000000055c037c24 */ /* 0x040fe4000f8e0203 */
[C---:B------:R-:W-:Y:S02]  /*a130*/  IMAD R5, R92.reuse, UR7, R5 ;  /* 0x000000075c057c24 */ /* 0x040fe4000f8e0205 */
[----:B------:R-:W-:-:S04]  /*a140*/  IMAD.WIDE.U32 R26, R92, UR6, RZ ;  /* 0x000000065c1a7c25 */ /* 0x000fc8000f8e00ff */
[----:B------:R-:W-:Y:S02]  /*a150*/  IMAD.IADD R33, R3, 0x1, R25 ;  /* 0x0000000103217824 */ /* 0x000fe400078e0219 */
[----:B------:R-:W-:Y:S01]  /*a160*/  IMAD.IADD R29, R5, 0x1, R27 ;  /* 0x00000001051d7824 */ /* 0x000fe200078e021b */
        /* <DEDUP_REMOVED lines=17> */
.L_x_1659:
[----:B------:R-:W-:Y:S05]  /*a280*/  BSYNC B6 ;  /* 0x0000000000067941 */ /* 0x000fea0003800000 */
.L_x_1658:
[----:B------:R-:W2:Y:S01]  /*a290*/  LDL R28, [R1+0x58] ;  /* 0x00005800011c7983 */ /* 0x000ea20000100800 */
[----:B------:R-:W-:-:S03]  /*a2a0*/  ULDC.U8 UR4, c[0x0][0x410] ;  /* 0x0001040000047ab9 */ /* 0x000fc60000000000 */
[----:B------:R-:W2:Y:S04]  /*a2b0*/  LDL R21, [R1+0xc] ;  /* 0x00000c0001157983 */ /* 0x000ea80000100800 */
[----:B------:R-:W3:Y:S01]  /*a2c0*/  LDL R20, [R1+0x80] ;  /* 0x0000800001147983 */ /* 0x000ee20000100800 */
[----:B------:R-:W-:Y:S01]  /*a2d0*/  ISETP.NE.AND P0, PT, RZ, UR4, PT ;  /* 0x00000004ff007c0c */ /* 0x000fe2000bf05270 */
[----:B------:R-:W-:Y:S01]  /*a2e0*/  BSSY B0, `(.L_x_1660) ;  /* 0x00009b1000007945 */ /* 0x000fe20003800000 */
[----:B--2---:R-:W-:-:S04]  /*a2f0*/  IMAD.IADD R0, R21, 0x1, R28 ;  /* 0x0000000115007824 */ /* 0x004fc800078e021c */
[----:B---3--:R-:W-:-:S07]  /*a300*/  IMAD R3, R20, 0x20, R0 ;  /* 0x0000002014037824 */ /* 0x008fce00078e0200 */
[----:B------:R-:W-:Y:S05]  /*a310*/  @!P0 BRA `(.L_x_1661) ;  /* 0x0000004c00708947 */ /* 0x000fea0003800000 */
[----:B------:R-:W0:Y:S01]  /*a320*/  LDC R10, c[0x0][0x448] ;  /* 0x00011200ff0a7b82 */ /* 0x000e220000000800 */
[----:B------:R-:W-:Y:S01]  /*a330*/  ULDC.64 UR4, c[0x0][0x3f8] ;  /* 0x0000fe0000047ab9 */ /* 0x000fe20000000a00 */
[----:B------:R-:W-:Y:S01]  /*a340*/  ULDC.64 UR6, c[0x0][0x408] ;  /* 0x0001020000067ab9 */ /* 0x000fe20000000a00 */
[----:B------:R-:W-:Y:S01]  /*a350*/  IMAD.MOV.U32 R32, RZ, RZ, R24 ;  /* 0x000000ffff207224 */ /* 0x000fe200078e0018 */
[----:B0-----:R-:W-:-:S13]  /*a360*/  ISETP.NE.AND P0, PT, R10, 0x1, PT ;  /* 0x000000010a00780c */ /* 0x001fda0003f05270 */
[----:B------:R-:W0:Y:S08]  /*a370*/  @P0 LDC R4, c[0x0][0x44c] ;  /* 0x00011300ff040b82 */ /* 0x000e300000000800 */
[----:B------:R-:W1:Y:S01]  /*a380*/  @P0 LDC R5, c[0x0][0x450] ;  /* 0x00011400ff050b82 */ /* 0x000e620000000800 */
[----:B0-----:R-:W-:-:S05]  /*a390*/  @P0 IMAD.HI.U32 R4, R3, R4, RZ ;  /* 0x0000000403040227 */ /* 0x001fca00078e00ff */
[----:B-1----:R-:W-:Y:S01]  /*a3a0*/  @P0 SHF.R.U32.HI R3, RZ, R5, R4 ;  /* 0x00000005ff030219 */ /* 0x002fe20000011604 */
[----:B------:R-:W-:Y:S02]  /*a3b0*/  IMAD.MOV.U32 R4, RZ, RZ, R26 ;  /* 0x000000ffff047224 */ /* 0x000fe400078e001a */
[----:B------:R-:W-:Y:S01]  /*a3c0*/  IMAD.MOV.U32 R5, RZ, RZ, R29 ;  /* 0x000000ffff057224 */ /* 0x000fe200078e001d */
[----:B------:R-:W-:Y:S01]  /*a3d0*/  SHF.R.S32.HI R6, RZ, 0x1f, R3 ;  /* 0x0000001fff067819 */ /* 0x000fe20000011403 */
[----:B------:R-:W-:-:S04]  /*a3e0*/  IMAD.WIDE.U32 R32, R3, UR4, R32 ;  /* 0x0000000403207c25 */ /* 0x000fc8000f8e0020 */
[C---:B------:R-:W-:Y:S02]  /*a3f0*/  IMAD R8, R6.reuse, UR4, RZ ;  /* 0x0000000406087c24 */ /* 0x040fe4000f8e02ff */
[----:B------:R-:W-:Y:S02]  /*a400*/  IMAD R6, R6, UR6, RZ ;  /* 0x0000000606067c24 */ /* 0x000fe4000f8e02ff */
[C---:B------:R-:W-:Y:S01]  /*a410*/  IMAD R7, R3.reuse, UR5, R8 ;  /* 0x0000000503077c24 */ /* 0x040fe2000f8e0208 */
[----:B------:R-:W-:Y:S01]  /*a420*/  ULDC.64 UR4, c[0x0][0x3e8] ;  /* 0x0000fa0000047ab9 */ /* 0x000fe20000000a00 */
[C---:B------:R-:W-:Y:S01]  /*a430*/  IMAD.WIDE.U32 R4, R3.reuse, UR6, R4 ;  /* 0x0000000603047c25 */ /* 0x040fe2000f8e0004 */
[----:B------:R-:W-:Y:S01]  /*a440*/  LEA R30, P0, R32, UR4, 0x1 ;  /* 0x00000004201e7c11 */ /* 0x000fe2000f8008ff */
[----:B------:R-:W-:Y:S02]  /*a450*/  UMOV UR4, 0xffffffff ;  /* 0xffffffff00047882 */ /* 0x000fe40000000000 */
[----:B------:R-:W-:Y:S01]  /*a460*/  IMAD R9, R3, UR7, R6 ;  /* 0x0000000703097c24 */ /* 0x000fe2000f8e0206 */
[----:B------:R-:W-:Y:S01]  /*a470*/  ULDC.64 UR6, c[0x0][0x400] ;  /* 0x0001000000067ab9 */ /* 0x000fe20000000a00 */
[----:B------:R-:W-:Y:S01]  /*a480*/  IMAD.IADD R3, R33, 0x1, R7 ;  /* 0x0000000121037824 */ /* 0x000fe200078e0207 */
[----:B------:R-:W-:Y:S01]  /*a490*/  LEA R31, P1, R4, UR6, 0x1 ;  /* 0x00000006041f7c11 */ /* 0x000fe2000f8208ff */
[----:B------:R-:W-:-:S03]  /*a4a0*/  IMAD.IADD R33, R5, 0x1, R9 ;  /* 0x0000000105217824 */ /* 0x000fc600078e0209 */
[----:B------:R-:W-:Y:S02]  /*a4b0*/  LEA.HI.X R32, R32, UR5, R3, 0x1, P0 ;  /* 0x0000000520207c11 */ /* 0x000fe400080f0c03 */
[----:B------:R-:W-:Y:S01]  /*a4c0*/  LEA.HI.X R33, R4, UR7, R33, 0x1, P1 ;  /* 0x0000000704217c11 */ /* 0x000fe200088f0c21 */
[----:B------:R-:W-:Y:S06]  /*a4d0*/  BRA.DIV UR4, `(.L_x_1662) ;  /* 0x0000023204347947 */ /* 0x000fec000b800000 */
[----:B------:R0:W1:Y:S04]  /*a4e0*/  SHFL.IDX PT, R9, R32, RZ, 0x181f ;  /* 0x00181fff20097589 */ /* 0x00006800000e0000 */
[----:B------:R0:W2:Y:S04]  /*a4f0*/  SHFL.IDX PT, R8, R30, RZ, 0x181f ;  /* 0x00181fff1e087589 */ /* 0x0000a800000e0000 */
[----:B------:R0:W3:Y:S04]  /*a500*/  SHFL.IDX PT, R26, R33, RZ, 0x181f ;  /* 0x00181fff211a7589 */ /* 0x0000e800000e0000 */
[----:B------:R0:W4:Y:S02]  /*a510*/  SHFL.IDX PT, R5, R31, RZ, 0x181f ;  /* 0x00181fff1f057589 */ /* 0x00012400000e0000 */
.L_x_2029:
[----:B------:R-:W-:Y:S01]  /*a520*/  IMAD R3, R219, R10, RZ ;  /* 0x0000000adb037224 */ /* 0x000fe200078e02ff */
[----:B------:R-:W-:Y:S01]  /*a530*/  BSSY B1, `(.L_x_1663) ;  /* 0x000003c000017945 */ /* 0x000fe20003800000 */
[----:B------:R-:W-:Y:S02]  /*a540*/  CS2R R62, SRZ ;  /* 0x00000000003e7805 */ /* 0x000fe4000001ff00 */
[----:B------:R-:W-:Y:S02]  /*a550*/  CS2R R66, SRZ ;  /* 0x0000000000427805 */ /* 0x000fe4000001ff00 */
[----:B------:R-:W-:Y:S02]  /*a560*/  CS2R R70, SRZ ;  /* 0x0000000000467805 */ /* 0x000fe4000001ff00 */
[----:B------:R-:W-:Y:S02]  /*a570*/  ISETP.GE.AND P0, PT, R0, R3, PT ;  /* 0x000000030000720c */ /* 0x000fe40003f06270 */
[----:B------:R-:W-:-:S02]  /*a580*/  CS2R R74, SRZ ;  /* 0x00000000004a7805 */ /* 0x000fc4000001ff00 */
[----:B------:R-:W-:Y:S02]  /*a590*/  CS2R R64, SRZ ;  /* 0x0000000000407805 */ /* 0x000fe4000001ff00 */
[----:B------:R-:W-:Y:S02]  /*a5a0*/  CS2R R68, SRZ ;  /* 0x0000000000447805 */ /* 0x000fe4000001ff00 */
[----:B------:R-:W-:Y:S02]  /*a5b0*/  CS2R R72, SRZ ;  /* 0x0000000000487805 */ /* 0x000fe4000001ff00 */
[----:B------:R-:W-:-:S03]  /*a5c0*/  CS2R R76, SRZ ;  /* 0x00000000004c7805 */ /* 0x000fc6000001ff00 */
[----:B------:R-:W-:Y:S05]  /*a5d0*/  @P0 BRA `(.L_x_1664) ;  /* 0x0000000000c40947 */ /* 0x000fea0003800000 */
[----:B------:R-:W3:Y:S01]  /*a5e0*/  LDL R7, [R1+0x30] ;  /* 0x0000300001077983 */ /* 0x000ee20000100800 */
[----:B------:R-:W-:-:S03]  /*a5f0*/  ULDC UR4, c[0x0][0x3f4] ;  /* 0x0000fd0000047ab9 */ /* 0x000fc60000000800 */
[----:B------:R-:W4:Y:S04]  /*a600*/  LDL R4, [R1+0x34] ;  /* 0x0000340001047983 */ /* 0x000f280000100800 */
[----:B------:R-:W4:Y:S04]  /*a610*/  LDL R29, [R1+0x48] ;  /* 0x00004800011d7983 */ /* 0x000f280000100800 */
[----:B------:R-:W4:Y:S04]  /*a620*/  LDL R6, [R1+0x98] ;  /* 0x0000980001067983 */ /* 0x000f280000100800 */
[----:B------:R-:W4:Y:S04]  /*a630*/  LDL R11, [R1+0x9c] ;  /* 0x00009c00010b7983 */ /* 0x000f280000100800 */
[----:B------:R-:W4:Y:S01]  /*a640*/  LDL R34, [R1+0x94] ;  /* 0x0000940001227983 */ /* 0x000f220000100800 */
[----:B------:R-:W-:-:S02]  /*a650*/  ISETP.GE.AND P3, PT, R204, UR4, PT ;  /* 0x00000004cc007c0c */ /* 0x000fc4000bf66270 */
[----:B------:R-:W-:Y:S02]  /*a660*/  CS2R R74, SRZ ;  /* 0x00000000004a7805 */ /* 0x000fe4000001ff00 */
[----:B------:R-:W-:Y:S02]  /*a670*/  CS2R R76, SRZ ;  /* 0x00000000004c7805 */ /* 0x000fe4000001ff00 */
[----:B------:R-:W-:Y:S02]  /*a680*/  CS2R R70, SRZ ;  /* 0x0000000000467805 */ /* 0x000fe4000001ff00 */
[----:B------:R-:W-:Y:S02]  /*a690*/  CS2R R72, SRZ ;  /* 0x0000000000487805 */ /* 0x000fe4000001ff00 */
[----:B------:R-:W-:Y:S02]  /*a6a0*/  CS2R R66, SRZ ;  /* 0x0000000000427805 */ /* 0x000fe4000001ff00 */
[----:B------:R-:W-:Y:S01]  /*a6b0*/  CS2R R68, SRZ ;  /* 0x0000000000447805 */ /* 0x000fe2000001ff00 */
[----:B-12---:R-:W-:Y:S01]  /*a6c0*/  @!P3 IMAD.WIDE R20, R204, 0x2, R8 ;  /* 0x00000002cc14b825 */ /* 0x006fe200078e0208 */
[----:B------:R-:W-:-:S02]  /*a6d0*/  CS2R R62, SRZ ;  /* 0x00000000003e7805 */ /* 0x000fc4000001ff00 */
[----:B------:R-:W-:Y:S02]  /*a6e0*/  CS2R R64, SRZ ;  /* 0x0000000000407805 */ /* 0x000fe4000001ff00 */
[----:B------:R1:W5:Y:S01]  /*a6f0*/  @!P3 LD.E.64 R74, desc[UR60][R20.64] ;  /* 0x0000003c144ab980 */ /* 0x000362000c101b00 */
[----:B---3--:R-:W-:Y:S02]  /*a700*/  ISETP.GE.AND P2, PT, R7, UR4, PT ;  /* 0x0000000407007c0c */ /* 0x008fe4000bf46270 */
[----:B----4-:R-:W-:Y:S02]  /*a710*/  ISETP.GE.AND P1, PT, R4, UR4, PT ;  /* 0x0000000404007c0c */ /* 0x010fe4000bf26270 */
[----:B------:R-:W-:-:S09]  /*a720*/  ISETP.GE.AND P0, PT, R29, UR4, PT ;  /* 0x000000041d007c0c */ /* 0x000fd2000bf06270 */
[C---:B------:R-:W-:Y:S02]  /*a730*/  @!P2 IMAD.SHL.U32 R12, R7.reuse, 0x2, RZ ;  /* 0x00000002070ca824 */ /* 0x040fe400078e00ff */
[C---:B------:R-:W-:Y:S01]  /*a740*/  @!P1 SHF.L.U64.HI R28, R4.reuse, 0x1, R6 ;  /* 0x00000001041c9819 */ /* 0x040fe20000010206 */
[----:B------:R-:W-:Y:S02]  /*a750*/  @!P1 IMAD.SHL.U32 R4, R4, 0x2, RZ ;  /* 0x0000000204049824 */ /* 0x000fe400078e00ff */
[CC--:B------:R-:W-:Y:S01]  /*a760*/  @!P2 IADD3 R14, P4, R8.reuse, R12.reuse, RZ ;  /* 0x0000000c080ea210 */ /* 0x0c0fe20007f9e0ff */
[----:B------:R-:W-:Y:S01]  /*a770*/  @!P3 IMAD.MOV.U32 R6, RZ, RZ, R5 ;  /* 0x000000ffff06b224 */ /* 0x000fe200078e0005 */
[----:B------:R-:W-:Y:S01]  /*a780*/  @!P2 SHF.L.U64.HI R11, R7, 0x1, R11 ;  /* 0x00000001070ba819 */ /* 0x000fe2000001020b */
[----:B------:R-:W-:Y:S01]  /*a790*/  @!P0 IMAD.SHL.U32 R27, R29, 0x2, RZ ;  /* 0x000000021d1b8824 */ /* 0x000fe200078e00ff */
[----:B------:R-:W-:Y:S01]  /*a7a0*/  @!P2 IADD3 R12, P6, R5, R12, RZ ;  /* 0x0000000c050ca210 */ /* 0x000fe20007fde0ff */
[----:B------:R-:W-:Y:S01]  /*a7b0*/  @!P3 IMAD.MOV.U32 R7, RZ, RZ, R26 ;  /* 0x000000ffff07b224 */ /* 0x000fe200078e001a */
[----:B------:R-:W-:Y:S01]  /*a7c0*/  @!P1 IADD3 R10, P5, R8, R4, RZ ;  /* 0x00000004080a9210 */ /* 0x000fe20007fbe0ff */
[----:B------:R-:W-:-:S02]  /*a7d0*/  @!P2 IMAD.X R15, R9, 0x1, R11, P4 ;  /* 0x00000001090fa824 */ /* 0x000fc400020e060b */
[----:B------:R-:W-:-:S04]  /*a7e0*/  @!P3 IMAD.WIDE R24, R204, 0x2, R6 ;  /* 0x00000002cc18b825 */ /* 0x000fc800078e0206 */
[----:B------:R-:W-:Y:S01]  /*a7f0*/  @!P2 IMAD.X R13, R26, 0x1, R11, P6 ;  /* 0x000000011a0da824 */ /* 0x000fe200030e060b */
[-C--:B------:R-:W-:Y:S01]  /*a800*/  @!P0 IADD3 R6, P6, R8, R27.reuse, RZ ;  /* 0x0000001b08068210 */ /* 0x080fe20007fde0ff */
[----:B------:R-:W-:Y:S01]  /*a810*/  @!P1 IMAD.X R11, R9, 0x1, R28, P5 ;  /* 0x00000001090b9824 */ /* 0x000fe200028e061c */
[----:B------:R-:W-:Y:S01]  /*a820*/  @!P0 IADD3 R8, P5, R5, R27, RZ ;  /* 0x0000001b05088210 */ /* 0x000fe20007fbe0ff */
[----:B------:R1:W5:Y:S01]  /*a830*/  @!P3 LD.E.64 R76, desc[UR60][R24.64] ;  /* 0x0000003c184cb980 */ /* 0x000362000c101b00 */
[----:B------:R-:W-:Y:S02]  /*a840*/  @!P0 SHF.L.U64.HI R27, R29, 0x1, R34 ;  /* 0x000000011d1b8819 */ /* 0x000fe40000010222 */
[----:B------:R-:W-:Y:S01]  /*a850*/  @!P1 IADD3 R4, P4, R5, R4, RZ ;  /* 0x0000000405049210 */ /* 0x000fe20007f9e0ff */
[----:B------:R1:W5:Y:S02]  /*a860*/  @!P2 LD.E.64 R70, desc[UR60][R14.64] ;  /* 0x0000003c0e46a980 */ /* 0x000364000c101b00 */
[----:B------:R-:W-:-:S02]  /*a870*/  @!P0 IMAD.X R7, R9, 0x1, R27, P6 ;  /* 0x0000000109078824 */ /* 0x000fc400030e061b */
[C---:B------:R-:W-:Y:S01]  /*a880*/  @!P1 IMAD.X R5, R26.reuse, 0x1, R28, P4 ;  /* 0x000000011a059824 */ /* 0x040fe200020e061c */
[----:B------:R1:W5:Y:S01]  /*a890*/  @!P2 LD.E.64 R72, desc[UR60][R12.64] ;  /* 0x0000003c0c48a980 */ /* 0x000362000c101b00 */
[----:B------:R-:W-:-:S03]  /*a8a0*/  @!P0 IMAD.X R9, R26, 0x1, R27, P5 ;  /* 0x000000011a098824 */ /* 0x000fc600028e061b */
[----:B------:R1:W5:Y:S04]  /*a8b0*/  @!P1 LD.E.64 R66, desc[UR60][R10.64] ;  /* 0x0000003c0a429980 */ /* 0x000368000c101b00 */
[----:B------:R1:W5:Y:S04]  /*a8c0*/  @!P1 LD.E.64 R68, desc[UR60][R4.64] ;  /* 0x0000003c04449980 */ /* 0x000368000c101b00 */
[----:B------:R1:W5:Y:S04]  /*a8d0*/  @!P0 LD.E.64 R62, desc[UR60][R6.64] ;  /* 0x0000003c063e8980 */ /* 0x000368000c101b00 */
[----:B------:R1:W5:Y:S02]  /*a8e0*/  @!P0 LD.E.64 R64, desc[UR60][R8.64] ;  /* 0x0000003c08408980 */ /* 0x000364000c101b00 */
.L_x_1664:
[----:B------:R-:W-:Y:S05]  /*a8f0*/  BSYNC B1 ;  /* 0x0000000000017941 */ /* 0x000fea0003800000 */
.L_x_1663:
[----:B-1---5:R-:W-:Y:S01]  /*a900*/  IMAD.MOV.U32 R4, RZ, RZ, R62 ;  /* 0x000000ffff047224 */ /* 0x022fe200078e003e */
[----:B------:R-:W-:Y:S01]  /*a910*/  UMOV UR4, 0xffffffff ;  /* 0xffffffff00047882 */ /* 0x000fe20000000000 */
[----:B----4-:R-:W-:Y:S01]  /*a920*/  IMAD.MOV.U32 R5, RZ, RZ, R63 ;  /* 0x000000ffff057224 */ /* 0x010fe200078e003f */
[----:B------:R-:W-:Y:S01]  /*a930*/  CS2R R46, SRZ ;  /* 0x00000000002e7805 */ /* 0x000fe2000001ff00 */
        /* <DEDUP_REMOVED lines=15> */
[----:B------:R-:W-:-:S02]  /*aa30*/  IMAD.MOV.U32 R6, RZ, RZ, R68 ;  /* 0x000000ffff067224 */ /* 0x000fc400078e0044 */
        /* <DEDUP_REMOVED lines=9> */
[----:B------:R-:W-:Y:S02]  /*aad0*/  PRMT R112, R112, 0x5410, R5 ;  /* 0x0000541070707816 */ /* 0x000fe40000000005 */
[----:B------:R-:W-:-:S02]  /*aae0*/  PRMT R92, R92, 0x5410, R6 ;  /* 0x000054105c5c7816 */ /* 0x000fc40000000006 */
[----:B------:R-:W-:Y:S01]  /*aaf0*/  PRMT R95, R7, 0x7610, R95 ;  /* 0x00007610075f7816 */ /* 0x000fe2000000005f */
[----:B------:R-:W-:Y:S06]  /*ab00*/  BRA.DIV UR4, `(.L_x_1665) ;  /* 0x0000022e041c7947 */ /* 0x000fec000b800000 */
[----:B------:R1:W4:Y:S04]  /*ab10*/  SHFL.IDX PT, R9, R32, 0x1, 0x181f ;  /* 0x00381f0020097f89 */ /* 0x00032800000e0000 */
[----:B--2---:R1:W2:Y:S04]  /*ab20*/  SHFL.IDX PT, R8, R30, 0x1, 0x181f ;  /* 0x00381f001e087f89 */ /* 0x0042a800000e0000 */
[----:B---3--:R1:W3:Y:S04]  /*ab30*/  SHFL.IDX PT, R26, R33, 0x1, 0x181f ;  /* 0x00381f00211a7f89 */ /* 0x0082e800000e0000 */
[----:B------:R1:W0:Y:S02]  /*ab40*/  SHFL.IDX PT, R5, R31, 0x1, 0x181f ;  /* 0x00381f001f057f89 */ /* 0x00022400000e0000 */
.L_x_2035:
[----:B------:R-:W-:Y:S01]  /*ab50*/  VIADD R4, R0, 0x20 ;  /* 0x0000002000047836 */ /* 0x000fe20000000000 */
        /* <DEDUP_REMOVED lines=8> */
[----:B------:R-:W-:-:S05]  /*abe0*/  CS2R R60, SRZ ;  /* 0x00000000003c7805 */ /* 0x000fca000001ff00 */
[----:B------:R-:W-:Y:S05]  /*abf0*/  @P0 BRA `(.L_x_1667) ;  /* 0x0000000000c40947 */ /* 0x000fea0003800000 */
[----:B------:R-:W3:Y:S01]  /*ac00*/  LDL R10, [R1+0x30] ;  /* 0x00003000010a7983 */ /* 0x000ee20000100800 */
[----:B------:R-:W-:-:S03]  /*ac10*/  ULDC UR4, c[0x0][0x3f4] ;  /* 0x0000fd0000047ab9 */ /* 0x000fc60000000800 */
[----:B------:R-:W3:Y:S04]  /*ac20*/  LDL R6, [R1+0x34] ;  /* 0x0000340001067983 */ /* 0x000ee80000100800 */
[----:B------:R-:W3:Y:S04]  /*ac30*/  LDL R29, [R1+0x48] ;  /* 0x00004800011d7983 */ /* 0x000ee80000100800 */
[----:B------:R-:W3:Y:S04]  /*ac40*/  LDL R11, [R1+0x9c] ;  /* 0x00009c00010b7983 */ /* 0x000ee80000100800 */
[----:B------:R-:W3:Y:S04]  /*ac50*/  LDL R7, [R1+0x98] ;  /* 0x0000980001077983 */ /* 0x000ee80000100800 */
[----:B------:R-:W3:Y:S01]  /*ac60*/  LDL R34, [R1+0x94] ;  /* 0x0000940001227983 */ /* 0x000ee20000100800 */
[----:B------:R-:W-:-:S02]  /*ac70*/  ISETP.GE.AND P3, PT, R204, UR4, PT ;  /* 0x00000004cc007c0c */ /* 0x000fc4000bf66270 */
[----:B------:R-:W-:Y:S02]  /*ac80*/  CS2R R58, SRZ ;  /* 0x00000000003a7805 */ /* 0x000fe4000001ff00 */
[----:B------:R-:W-:Y:S02]  /*ac90*/  CS2R R60, SRZ ;  /* 0x00000000003c7805 */ /* 0x000fe4000001ff00 */
[----:B------:R-:W-:Y:S02]  /*aca0*/  CS2R R54, SRZ ;  /* 0x0000000000367805 */ /* 0x000fe4000001ff00 */
[----:B------:R-:W-:Y:S02]  /*acb0*/  CS2R R56, SRZ ;  /* 0x0000000000387805 */ /* 0x000fe4000001ff00 */
[----:B------:R-:W-:Y:S02]  /*acc0*/  CS2R R50, SRZ ;  /* 0x0000000000327805 */ /* 0x000fe4000001ff00 */
[----:B------:R-:W-:Y:S01]  /*acd0*/  CS2R R52, SRZ ;  /* 0x0000000000347805 */ /* 0x000fe2000001ff00 */
[----:B--2-4-:R-:W-:Y:S01]  /*ace0*/  @!P3 IMAD.WIDE R20, R204, 0x2, R8 ;  /* 0x00000002cc14b825 */ /* 0x014fe200078e0208 */
[----:B------:R-:W-:-:S02]  /*acf0*/  CS2R R46, SRZ ;  /* 0x00000000002e7805 */ /* 0x000fc4000001ff00 */
[----:B------:R-:W-:Y:S02]  /*ad00*/  CS2R R48, SRZ ;  /* 0x0000000000307805 */ /* 0x000fe4000001ff00 */
[----:B------:R2:W5:Y:S01]  /*ad10*/  @!P3 LD.E.64 R58, desc[UR60][R20.64] ;  /* 0x0000003c143ab980 */ /* 0x000562000c101b00 */
[----:B---3--:R-:W-:Y:S02]  /*ad20*/  ISETP.GE.AND P2, PT, R10, UR4, PT ;  /* 0x000000040a007c0c */ /* 0x008fe4000bf46270 */
[----:B------:R-:W-:Y:S02]  /*ad30*/  ISETP.GE.AND P1, PT, R6, UR4, PT ;  /* 0x0000000406007c0c */ /* 0x000fe4000bf26270 */
[----:B------:R-:W-:-:S09]  /*ad40*/  ISETP.GE.AND P0, PT, R29, UR4, PT ;  /* 0x000000041d007c0c */ /* 0x000fd2000bf06270 */
[----:B------:R-:W-:Y:S02]  /*ad50*/  @!P2 IMAD.SHL.U32 R12, R10, 0x2, RZ ;  /* 0x000000020a0ca824 */ /* 0x000fe400078e00ff */
[----:B------:R-:W-:-:S03]  /*ad60*/  @!P1 IMAD.SHL.U32 R4, R6, 0x2, RZ ;  /* 0x0000000206049824 */ /* 0x000fc600078e00ff */
[-C--:B------:R-:W-:Y:S02]  /*ad70*/  @!P2 IADD3 R14, P4, R8, R12.reuse, RZ ;  /* 0x0000000c080ea210 */ /* 0x080fe40007f9e0ff */
[----:B------:R-:W-:Y:S01]  /*ad80*/  @!P2 SHF.L.U64.HI R11, R10, 0x1, R11 ;  /* 0x000000010a0ba819 */ /* 0x000fe2000001020b */
[----:B------:R-:W-:Y:S01]  /*ad90*/  @!P0 IMAD.SHL.U32 R28, R29, 0x2, RZ ;  /* 0x000000021d1c8824 */ /* 0x000fe200078e00ff */
[----:B------:R-:W-:Y:S01]  /*ada0*/  @!P1 SHF.L.U64.HI R27, R6, 0x1, R7 ;  /* 0x00000001061b9819 */ /* 0x000fe20000010207 */
[----:B0-----:R-:W-:Y:S01]  /*adb0*/  @!P3 IMAD.MOV.U32 R6, RZ, RZ, R5 ;  /* 0x000000ffff06b224 */ /* 0x001fe200078e0005 */
[----:B------:R-:W-:Y:S01]  /*adc0*/  @!P2 IADD3 R12, P6, R5, R12, RZ ;  /* 0x0000000c050ca210 */ /* 0x000fe20007fde0ff */
[----:B------:R-:W-:Y:S01]  /*add0*/  @!P3 IMAD.MOV.U32 R7, RZ, RZ, R26 ;  /* 0x000000ffff07b224 */ /* 0x000fe200078e001a */
[----:B------:R-:W-:Y:S01]  /*ade0*/  @!P1 IADD3 R10, P5, R8, R4, RZ ;  /* 0x00000004080a9210 */ /* 0x000fe20007fbe0ff */
[----:B------:R-:W-:Y:S02]  /*adf0*/  @!P2 IMAD.X R15, R9, 0x1, R11, P4 ;  /* 0x00000001090fa824 */ /* 0x000fe400020e060b */
        /* <DEDUP_REMOVED lines=17> */
.L_x_1667:
[----:B------:R-:W-:Y:S05]  /*af10*/  BSYNC B1 ;  /* 0x0000000000017941 */ /* 0x000fea0003800000 */
.L_x_1666:
[----:B--2--5:R-:W-:Y:S01]  /*af20*/  IMAD.MOV.U32 R4, RZ, RZ, R46 ;  /* 0x000000ffff047224 */ /* 0x024fe200078e002e */
[----:B------:R-:W-:Y:S01]  /*af30*/  UMOV UR4, 0xffffffff ;  /* 0xffffffff00047882 */ /* 0x000fe20000000000 */
[----:B0-----:R-:W-:Y:S02]  /*af40*/  IMAD.MOV.U32 R5, RZ, RZ, R47 ;  /* 0x000000ffff057224 */ /* 0x001fe400078e002f */
[----:B------:R-:W-:Y:S02]  /*af50*/  IMAD.MOV.U32 R6, RZ, RZ, R50 ;  /* 0x000000ffff067224 */ /* 0x000fe400078e0032 */
[----:B------:R-:W-:Y:S01]  /*af60*/  IMAD.MOV.U32 R7, RZ, RZ, R51 ;  /* 0x000000ffff077224 */ /* 0x000fe200078e0033 */
[----:B------:R-:W-:Y:S01]  /*af70*/  PRMT R86, R4, 0x5410, R5 ;  /* 0x0000541004567816 */ /* 0x000fe20000000005 */
[----:B------:R-:W-:Y:S02]  /*af80*/  IMAD.MOV.U32 R4, RZ, RZ, R54 ;  /* 0x000000ffff047224 */ /* 0x000fe400078e0036 */
[----:B------:R-:W-:Y:S01]  /*af90*/  IMAD.MOV.U32 R5, RZ, RZ, R55 ;  /* 0x000000ffff057224 */ /* 0x000fe200078e0037 */
[----:B------:R-:W-:Y:S01]  /*afa0*/  PRMT R97, R7, 0x5410, R6 ;  /* 0x0000541007617816 */ /* 0x000fe20000000006 */
        /* <DEDUP_REMOVED lines=14> */
[----:B------:R-:W-:-:S04]  /*b090*/  PRMT R104, R4, 0x5410, R5 ;  /* 0x0000541004687816 */ /* 0x000fc80000000005 */
[----:B------:R-:W-:Y:S01]  /*b0a0*/  PRMT R107, R6, 0x5410, R7 ;  /* 0x00005410066b7816 */ /* 0x000fe20000000007 */
[----:B------:R-:W-:Y:S06]  /*b0b0*/  BRA.DIV UR4, `(.L_x_1668) ;  /* 0x0000022a04247947 */ /* 0x000fec000b800000 */
[----:B----4-:R0:W2:Y:S04]  /*b0c0*/  SHFL.IDX PT, R9, R32, 0x2, 0x181f ;  /* 0x00581f0020097f89 */ /* 0x0100a800000e0000 */
[----:B------:R0:W4:Y:S04]  /*b0d0*/  SHFL.IDX PT, R8, R30, 0x2, 0x181f ;  /* 0x00581f001e087f89 */ /* 0x00012800000e0000 */
[----:B------:R0:W0:Y:S04]  /*b0e0*/  SHFL.IDX PT, R78, R33, 0x2, 0x181f ;  /* 0x00581f00214e7f89 */ /* 0x00002800000e0000 */
[----:B------:R0:W0:Y:S02]  /*b0f0*/  SHFL.IDX PT, R5, R31, 0x2, 0x181f ;  /* 0x00581f001f057f89 */ /* 0x00002400000e0000 */
.L_x_2041:
[----:B------:R-:W-:Y:S01]  /*b100*/  VIADD R4, R0, 0x40 ;  /* 0x0000004000047836 */ /* 0x000fe20000000000 */
[----:B------:R-:W-:Y:S01]  /*b110*/  BSSY B1, `(.L_x_1669) ;  /* 0x000003c000017945 */ /* 0x000fe20003800000 */
[----:B------:R-:W-:Y:S02]  /*b120*/  CS2R R28, SRZ ;  /* 0x00000000001c7805 */ /* 0x000fe4000001ff00 */
[----:B------:R-:W-:Y:S02]  /*b130*/  CS2R R34, SRZ ;  /* 0x0000000000227805 */ /* 0x000fe4000001ff00 */
[----:B------:R-:W-:Y:S02]  /*b140*/  CS2R R38, SRZ ;  /* 0x0000000000267805 */ /* 0x000fe4000001ff00 */
[----:B------:R-:W-:Y:S02]  /*b150*/  ISETP.GE.AND P0, PT, R4, R3, PT ;  /* 0x000000030400720c */ /* 0x000fe40003f06270 */
[----:B------:R-:W-:-:S02]  /*b160*/  CS2R R42, SRZ ;  /* 0x00000000002a7805 */ /* 0x000fc4000001ff00 */
[----:B---3--:R-:W-:Y:S02]  /*b170*/  CS2R R26, SRZ ;  /* 0x00000000001a7805 */ /* 0x008fe4000001ff00 */
[----:B------:R-:W-:Y:S02]  /*b180*/  CS2R R36, SRZ ;  /* 0x0000000000247805 */ /* 0x000fe4000001ff00 */
[----:B------:R-:W-:Y:S02]  /*b190*/  CS2R R40, SRZ ;  /* 0x0000000000287805 */ /* 0x000fe4000001ff00 */
[----:B------:R-:W-:-:S03]  /*b1a0*/  CS2R R44, SRZ ;  /* 0x00000000002c7805 */ /* 0x000fc6000001ff00 */
        /* <DEDUP_REMOVED lines=12> */
[----:B------:R-:W-:-:S05]  /*b270*/  CS2R R40, SRZ ;  /* 0x0000000000287805 */ /* 0x000fca000001ff00 */
[----:B--2-4-:R-:W-:Y:S01]  /*b280*/  @!P3 IMAD.WIDE R20, R204, 0x2, R8 ;  /* 0x00000002cc14b825 */ /* 0x014fe200078e0208 */
[----:B------:R-:W-:Y:S02]  /*b290*/  CS2R R34, SRZ ;  /* 0x0000000000227805 */ /* 0x000fe4000001ff00 */
[----:B------:R-:W-:Y:S02]  /*b2a0*/  CS2R R36, SRZ ;  /* 0x0000000000247805 */ /* 0x000fe4000001ff00 */
[----:B------:R-:W-:Y:S01]  /*b2b0*/  CS2R R28, SRZ ;  /* 0x00000000001c7805 */ /* 0x000fe2000001ff00 */
        /* <DEDUP_REMOVED lines=27> */
[----:B------:R-:W-:Y:S01]  /*b470*/  @!P0 IMAD.X R9, R78, 0x1, R27, P5 ;  /* 0x000000014e098824 */ /* 0x000fe200028e061b */
[----:B------:R-:W-:Y:S02]  /*b480*/  CS2R R26, SRZ ;  /* 0x00000000001a7805 */ /* 0x000fe4000001ff00 */
[----:B------:R2:W5:Y:S04]  /*b490*/  @!P1 LD.E.64 R34, desc[UR60][R10.64] ;  /* 0x0000003c0a229980 */ /* 0x000568000c101b00 */
[----:B------:R2:W5:Y:S04]  /*b4a0*/  @!P1 LD.E.64 R36, desc[UR60][R4.64] ;  /* 0x0000003c04249980 */ /* 0x000568000c101b00 */
[----:B------:R2:W5:Y:S04]  /*b4b0*/  @!P0 LD.E.64 R28, desc[UR60][R6.64] ;  /* 0x0000003c061c8980 */ /* 0x000568000c101b00 */
[----:B------:R2:W5:Y:S02]  /*b4c0*/  @!P0 LD.E.64 R26, desc[UR60][R8.64] ;  /* 0x0000003c081a8980 */ /* 0x000564000c101b00 */
.L_x_1670:
[----:B------:R-:W-:Y:S05]  /*b4d0*/  BSYNC B1 ;  /* 0x0000000000017941 */ /* 0x000fea0003800000 */
.L_x_1669:
        /* <DEDUP_REMOVED lines=25> */
[----:B------:R-:W-:Y:S01]  /*b670*/  PRMT R89, R7, 0x5410, R6 ;  /* 0x0000541007597816 */ /* 0x000fe20000000006 */
[----:B------:R-:W-:Y:S06]  /*b680*/  BRA.DIV UR4, `(.L_x_1671) ;  /* 0x0000022604247947 */ /* 0x000fec000b800000 */
[----:B------:R0:W2:Y:S04]  /*b690*/  SHFL.IDX PT, R78, R32, 0x3, 0x181f ;  /* 0x00781f00204e7f89 */ /* 0x0000a800000e0000 */
[----:B------:R0:W3:Y:S04]  /*b6a0*/  SHFL.IDX PT, R80, R30, 0x3, 0x181f ;  /* 0x00781f001e507f89 */ /* 0x0000e800000e0000 */
[----:B------:R0:W0:Y:S04]  /*b6b0*/  SHFL.IDX PT, R79, R33, 0x3, 0x181f ;  /* 0x00781f00214f7f89 */ /* 0x00002800000e0000 */
[----:B------:R0:W0:Y:S02]  /*b6c0*/  SHFL.IDX PT, R12, R31, 0x3, 0x181f ;  /* 0x00781f001f0c7f89 */ /* 0x00002400000e0000 */
.L_x_2047:
[----:B------:R-:W-:Y:S01]  /*b6d0*/  VIADD R0, R0, 0x60 ;  /* 0x0000006000007836 */ /* 0x000fe20000000000 */
[----:B------:R-:W-:Y:S01]  /*b6e0*/  BSSY B1, `(.L_x_1672) ;  /* 0x000003d000017945 */ /* 0x000fe20003800000 */
[----:B------:R-:W-:Y:S02]  /*b6f0*/  CS2R R6, SRZ ;  /* 0x0000000000067805 */ /* 0x000fe4000001ff00 */
[----:B------:R-:W-:Y:S02]  /*b700*/  CS2R R20, SRZ ;  /* 0x0000000000147805 */ /* 0x000fe4000001ff00 */
[----:B01----:R-:W-:Y:S02]  /*b710*/  CS2R R30, SRZ ;  /* 0x00000000001e7805 */ /* 0x003fe4000001ff00 */
[----:B------:R-:W-:Y:S02]  /*b720*/  ISETP.GE.AND P0, PT, R0, R3, PT ;  /* 0x000000030000720c */ /* 0x000fe40003f06270 */
[----:B----4-:R-:W-:-:S02]  /*b730*/  CS2R R8, SRZ ;  /* 0x0000000000087805 */ /* 0x010fc4000001ff00 */
[----:B------:R-:W-:Y:S02]  /*b740*/  CS2R R10, SRZ ;  /* 0x00000000000a7805 */ /* 0x000fe4000001ff00 */
[----:B------:R-:W-:Y:S02]  /*b750*/  CS2R R24, SRZ ;  /* 0x0000000000187805 */ /* 0x000fe4000001ff00 */
[----:B------:R-:W-:-:S05]  /*b760*/  CS2R R32, SRZ ;  /* 0x0000000000207805 */ /* 0x000fca000001ff00 */
[----:B------:R-:W-:Y:S05]  /*b770*/  @P0 BRA `(.L_x_1673) ;  /* 0x0000000000cc0947 */ /* 0x000fea0003800000 */
[----:B------:R-:W4:Y:S01]  /*b780*/  LDL R90, [R1+0x30] ;  /* 0x00003000015a7983 */ /* 0x000f220000100800 */
        /* <DEDUP_REMOVED lines=8> */
[----:B------:R-:W-:-:S09]  /*b810*/  CS2R R30, SRZ ;  /* 0x00000000001e7805 */ /* 0x000fd2000001ff00 */
[----:B---3--:R-:W-:Y:S02]  /*b820*/  @!P2 IMAD.MOV.U32 R4, RZ, RZ, R80 ;  /* 0x000000ffff04a224 */ /* 0x008fe400078e0050 */
[----:B--2---:R-:W-:Y:S02]  /*b830*/  @!P2 IMAD.MOV.U32 R5, RZ, RZ, R78 ;  /* 0x000000ffff05a224 */ /* 0x004fe400078e004e */
[----:B------:R-:W-:Y:S02]  /*b840*/  @!P2 IMAD.MOV.U32 R6, RZ, RZ, R12 ;  /* 0x000000ffff06a224 */ /* 0x000fe400078e000c */
[----:B------:R-:W-:Y:S02]  /*b850*/  @!P2 IMAD.MOV.U32 R7, RZ, RZ, R79 ;  /* 0x000000ffff07a224 */ /* 0x000fe400078e004f */
[----:B------:R-:W-:-:S04]  /*b860*/  @!P2 IMAD.WIDE R8, R204, 0x2, R4 ;  /* 0x00000002cc08a825 */ /* 0x000fc800078e0204 */
[----:B------:R-:W-:Y:S01]  /*b870*/  @!P2 IMAD.WIDE R6, R204, 0x2, R6 ;  /* 0x00000002cc06a825 */ /* 0x000fe200078e0206 */
[----:B------:R-:W-:Y:S01]  /*b880*/  CS2R R20, SRZ ;  /* 0x0000000000147805 */ /* 0x000fe2000001ff00 */
[----:B------:R0:W5:Y:S04]  /*b890*/  @!P2 LD.E.64 R30, desc[UR60][R8.64] ;  /* 0x0000003c081ea980 */ /* 0x000168000c101b00 */
[----:B------:R1:W5:Y:S01]  /*b8a0*/  @!P2 LD.E.64 R32, desc[UR60][R6.64] ;  /* 0x0000003c0620a980 */ /* 0x000362000c101b00 */
[----:B------:R-:W-:Y:S02]  /*b8b0*/  CS2R R24, SRZ ;  /* 0x0000000000187805 */ /* 0x000fe4000001ff00 */
[----:B----4-:R-:W-:Y:S02]  /*b8c0*/  ISETP.GE.AND P3, PT, R90, UR4, PT ;  /* 0x000000045a007c0c */ /* 0x010fe4000bf66270 */
[----:B------:R-:W-:-:S11]  /*b8d0*/  ISETP.GE.AND P0, PT, R13, UR4, PT ;  /* 0x000000040d007c0c */ /* 0x000fd6000bf06270 */
[C---:B------:R-:W-:Y:S01]  /*b8e0*/  @!P3 IMAD.SHL.U32 R0, R90.reuse, 0x2, RZ ;  /* 0x000000025a00b824 */ /* 0x040fe200078e00ff */
[----:B------:R-:W-:-:S04]  /*b8f0*/  @!P3 SHF.L.U64.HI R10, R90, 0x1, R91 ;  /* 0x000000015a0ab819 */ /* 0x000fc8000001025b */
[----:B------:R-:W-:Y:S01]  /*b900*/  @!P3 IADD3 R4, P1, R80, R0, RZ ;  /* 0x000000005004b210 */ /* 0x000fe20007f3e0ff */
[----:B0-----:R-:W-:-:S04]  /*b910*/  @!P0 IMAD.SHL.U32 R8, R13, 0x2, RZ ;  /* 0x000000020d088824 */ /* 0x001fc800078e00ff */
[--C-:B------:R-:W-:Y:S01]  /*b920*/  @!P3 IMAD.X R5, R78, 0x1, R10.reuse, P1 ;  /* 0x000000014e05b824 */ /* 0x100fe200008e060a */
[----:B-1----:R-:W-:Y:S02]  /*b930*/  @!P3 IADD3 R6, P1, R12, R0, RZ ;  /* 0x000000000c06b210 */ /* 0x002fe40007f3e0ff */
[----:B------:R-:W-:Y:S02]  /*b940*/  @!P0 SHF.L.U64.HI R0, R13, 0x1, R85 ;  /* 0x000000010d008819 */ /* 0x000fe40000010255 */
[----:B------:R0:W5:Y:S01]  /*b950*/  @!P3 LD.E.64 R20, desc[UR60][R4.64] ;  /* 0x0000003c0414b980 */ /* 0x000162000c101b00 */
[----:B------:R-:W-:Y:S01]  /*b960*/  @!P3 IMAD.X R7, R79, 0x1, R10, P1 ;  /* 0x000000014f07b824 */ /* 0x000fe200008e060a */
[----:B------:R-:W-:-:S04]  /*b970*/  ISETP.GE.AND P2, PT, R14, UR4, PT ;  /* 0x000000040e007c0c */ /* 0x000fc8000bf46270 */
[----:B------:R1:W5:Y:S01]  /*b980*/  @!P3 LD.E.64 R24, desc[UR60][R6.64] ;  /* 0x0000003c0618b980 */ /* 0x000362000c101b00 */
[----:B0-----:R-:W-:-:S05]  /*b990*/  @!P0 IADD3 R4, P1, R80, R8, RZ ;  /* 0x0000000850048210 */ /* 0x001fca0007f3e0ff */
[----:B------:R-:W-:Y:S01]  /*b9a0*/  @!P0 IMAD.X R5, R78, 0x1, R0, P1 ;  /* 0x000000014e058824 */ /* 0x000fe200008e0600 */
[----:B-1----:R-:W-:Y:S02]  /*b9b0*/  CS2R R6, SRZ ;  /* 0x0000000000067805 */ /* 0x002fe4000001ff00 */
[----:B------:R-:W-:-:S04]  /*b9c0*/  CS2R R10, SRZ ;  /* 0x00000000000a7805 */ /* 0x000fc8000001ff00 */
[----:B------:R0:W5:Y:S01]  /*b9d0*/  @!P0 LD.E.64 R6, desc[UR60][R4.64] ;  /* 0x0000003c04068980 */ /* 0x000162000c101b00 */
[----:B------:R-:W-:Y:S01]  /*b9e0*/  @!P2 IMAD.SHL.U32 R13, R14, 0x2, RZ ;  /* 0x000000020e0da824 */ /* 0x000fe200078e00ff */
[----:B0-----:R-:W-:-:S05]  /*b9f0*/  @!P0 IADD3 R4, P1, R12, R8, RZ ;  /* 0x000000080c048210 */ /* 0x001fca0007f3e0ff */
[----:B------:R-:W-:Y:S01]  /*ba00*/  @!P0 IMAD.X R5, R79, 0x1, R0, P1 ;  /* 0x000000014f058824 */ /* 0x000fe200008e0600 */
[----:B------:R-:W-:-:S04]  /*ba10*/  @!P2 SHF.L.U64.HI R0, R14, 0x1, R15 ;  /* 0x000000010e00a819 */ /* 0x000fc8000001020f */
[----:B------:R0:W5:Y:S01]  /*ba20*/  @!P0 LD.E.64 R10, desc[UR60][R4.64] ;  /* 0x0000003c040a8980 */ /* 0x000162000c101b00 */
[-C--:B------:R-:W-:Y:S02]  /*ba30*/  @!P2 IADD3 R8, P0, R80, R13.reuse, RZ ;  /* 0x0000000d5008a210 */ /* 0x080fe40007f1e0ff */
[----:B------:R-:W-:-:S03]  /*ba40*/  @!P2 IADD3 R12, P1, R12, R13, RZ ;  /* 0x0000000d0c0ca210 */ /* 0x000fc60007f3e0ff */
[--C-:B------:R-:W-:Y:S01]  /*ba50*/  @!P2 IMAD.X R9, R78, 0x1, R0.reuse, P0 ;  /* 0x000000014e09a824 */ /* 0x100fe200000e0600 */
[----:B0-----:R-:W-:Y:S01]  /*ba60*/  CS2R R4, SRZ ;  /* 0x0000000000047805 */ /* 0x001fe2000001ff00 */
[----:B------:R-:W-:-:S05]  /*ba70*/  @!P2 IMAD.X R13, R79, 0x1, R0, P1 ;  /* 0x000000014f0da824 */ /* 0x000fca00008e0600 */
[----:B------:R0:W5:Y:S02]  /*ba80*/  @!P2 LD.E.64 R4, desc[UR60][R8.64] ;  /* 0x0000003c0804a980 */ /* 0x000164000c101b00 */
[----:B0-----:R-:W-:-:S06]  /*ba90*/  CS2R R8, SRZ ;  /* 0x0000000000087805 */ /* 0x001fcc000001ff00 */
[----:B------:R0:W5:Y:S02]  /*baa0*/  @!P2 LD.E.64 R8, desc[UR60][R12.64] ;  /* 0x0000003c0c08a980 */ /* 0x000164000c101b00 */
.L_x_1673:
[----:B------:R-:W-:Y:S05]  /*bab0*/  BSYNC B1 ;  /* 0x0000000000017941 */ /* 0x000fea0003800000 */
.L_x_1672:
[----:B0-----:R-:W4:Y:S01]  /*bac0*/  LDL R12, [R1+0x8c] ;  /* 0x00008c00010c7983 */ /* 0x001f220000100800 */
[----:B------:R-:W-:Y:S01]  /*bad0*/  BSSY B1, `(.L_x_1674) ;  /* 0x0000007000017945 */ /* 0x000fe20003800000 */
[----:B----4-:R-:W-:-:S04]  /*bae0*/  LEA.HI R0, R12, R12, RZ, 0x1 ;  /* 0x0000000c0c007211 */ /* 0x010fc800078f08ff */
[----:B------:R-:W-:-:S05]  /*baf0*/  LOP3.LUT R0, R0, 0xfffffffe, RZ, 0xc0, !PT ;  /* 0xfffffffe00007812 */ /* 0x000fca00078ec0ff */
[----:B------:R-:W-:-:S05]  /*bb00*/  IMAD.IADD R0, R12, 0x1, -R0 ;  /* 0x000000010c007824 */ /* 0x000fca00078e0a00 */
[----:B------:R-:W-:-:S04]  /*bb10*/  SHF.L.U32 R0, R0, 0x1f, RZ ;  /* 0x0000001f00007819 */ /* 0x000fc800000006ff */
[----:B------:R-:W0:Y:S02]  /*bb20*/  SYNCS.PHASECHK.TRANS64.TRYWAIT P0, [R17+URZ+0x30800], R0 ;  /* 0x03080000110075a7 */ /* 0x000e24000800017f */
[----:B0-----:R-:W-:Y:S05]  /*bb30*/  @!P0 BRA `(.L_x_1675) ;  /* 0x00000220006c8947 */ /* 0x001fea0003800000 */
.L_x_2048:
[----:B------:R-:W-:Y:S05]  /*bb40*/  BSYNC B1 ;  /* 0x0000000000017941 */ /* 0x000fea0003800000 */
.L_x_1674:
[----:B------:R-:W4:Y:S04]  /*bb50*/  LDL R13, [R1+0x58] ;  /* 0x00005800010d7983 */ /* 0x000f280000100800 */
[----:B------:R-:W4:Y:S01]  /*bb60*/  LDL R113, [R1+0xc] ;  /* 0x00000c0001717983 */ /* 0x000f220000100800 */
[----:B-----5:R-:W-:Y:S01]  /*bb70*/  IMAD.MOV.U32 R12, RZ, RZ, R4 ;  /* 0x000000ffff0c7224 */ /* 0x020fe200078e0004 */
[----:B------:R-:W-:Y:S01]  /*bb80*/  BSSY B1, `(.L_x_1676) ;  /* 0x00000e6000017945 */ /* 0x000fe20003800000 */
[----:B0-----:R-:W-:-:S05]  /*bb90*/  IMAD.MOV.U32 R0, RZ, RZ, R5 ;  /* 0x000000ffff007224 */ /* 0x001fca00078e0005 */
[----:B--2---:R-:W-:Y:S01]  /*bba0*/  PRMT R78, R12, 0x5410, R0 ;  /* 0x000054100c4e7816 */ /* 0x004fe20000000000 */
[----:B------:R-:W-:Y:S02]  /*bbb0*/  IMAD.MOV.U32 R12, RZ, RZ, R6 ;  /* 0x000000ffff0c7224 */ /* 0x000fe400078e0006 */
[----:B------:R-:W-:-:S05]  /*bbc0*/  IMAD.MOV.U32 R0, RZ, RZ, R7 ;  /* 0x000000ffff007224 */ /* 0x000fca00078e0007 */
[----:B---3--:R-:W-:Y:S01]  /*bbd0*/  PRMT R80, R12, 0x5410, R0 ;  /* 0x000054100c507816 */ /* 0x008fe20000000000 */
        /* <DEDUP_REMOVED lines=12> */
[----:B------:R-:W-:Y:S01]  /*bca0*/  IMAD.MOV.U32 R12, RZ, RZ, R24 ;  /* 0x000000ffff0c7224 */ /* 0x000fe200078e0018 */
[----:B----4-:R-:W-:Y:S01]  /*bcb0*/  VIADDMNMX R0, R3, -R13, 0x80, PT ;  /* 0x0000008003007446 */ /* 0x010fe2000380090d */
[----:B------:R-:W-:-:S03]  /*bcc0*/  IMAD.MOV.U32 R3, RZ, RZ, R25 ;  /* 0x000000ffff037224 */ /* 0x000fc600078e0019 */
[----:B------:R-:W-:Y:S02]  /*bcd0*/  ISETP.GE.AND P0, PT, R113, R0, PT ;  /* 0x000000007100720c */ /* 0x000fe40003f06270 */
[----:B------:R-:W-:Y:S01]  /*bce0*/  PRMT R91, R12, 0x5410, R3 ;  /* 0x000054100c5b7816 */ /* 0x000fe20000000003 */
[----:B------:R-:W-:Y:S02]  /*bcf0*/  IMAD.MOV.U32 R12, RZ, RZ, R32 ;  /* 0x000000ffff0c7224 */ /* 0x000fe400078e0020 */
[----:B------:R-:W-:-:S05]  /*bd00*/  IMAD.MOV.U32 R3, RZ, RZ, R33 ;  /* 0x000000ffff037224 */ /* 0x000fca00078e0021 */
[----:B------:R-:W-:-:S03]  /*bd10*/  PRMT R105, R12, 0x5410, R3 ;  /* 0x000054100c697816 */ /* 0x000fc60000000003 */
[----:B------:R-:W-:Y:S05]  /*bd20*/  @P0 BRA `(.L_x_1677) ;  /* 0x0000000c002c0947 */ /* 0x000fea0003800000 */
[----:B------:R0:W5:Y:S01]  /*bd30*/  LDL R114, [R1+0x70] ;  /* 0x0000700001727983 */ /* 0x0001620000100800 */
[----:B------:R-:W1:Y:S01]  /*bd40*/  LDC R108, c[0x0][0x3f4] ;  /* 0x0000fd00ff6c7b82 */ /* 0x000e620000000800 */
[----:B------:R-:W-:Y:S01]  /*bd50*/  BSSY B2, `(.L_x_1678) ;  /* 0x0000031000027945 */ /* 0x000fe20003800000 */
[----:B-1----:R-:W-:-:S13]  /*bd60*/  ISETP.GE.AND P0, PT, R204, R108, PT ;  /* 0x0000006ccc00720c */ /* 0x002fda0003f06270 */
[----:B0-----:R-:W-:Y:S05]  /*bd70*/  @P0 BRA `(.L_x_1679) ;  /* 0x0000000000b80947 */ /* 0x001fea0003800000 */
[----:B-----5:R-:W0:Y:S01]  /*bd80*/  LDS.128 R12, [R114] ;  /* 0x00000000720c7984 */ /* 0x020e220000000c00 */
[----:B------:R-:W-:Y:S02]  /*bd90*/  SHF.R.U64 R3, R74, 0x10, R75 ;  /* 0x000000104a037819 */ /* 0x000fe4000000124b */
[--C-:B------:R-:W-:Y:S02]  /*bda0*/  SHF.R.U64 R74, R76, 0x10, R77.reuse ;  /* 0x000000104c4a7819 */ /* 0x100fe4000000124d */
[----:B------:R-:W-:Y:S02]  /*bdb0*/  SHF.R.U32.HI R77, RZ, 0x10, R77 ;  /* 0x00000010ff4d7819 */ /* 0x000fe4000001164d */
[----:B------:R-:W-:Y:S02]  /*bdc0*/  SHF.R.U32.HI R75, RZ, 0x10, R75 ;  /* 0x00000010ff4b7819 */ /* 0x000fe4000001164b */
[----:B------:R-:W-:Y:S02]  /*bdd0*/  PRMT R77, R95, 0x5410, R77 ;  /* 0x000054105f4d7816 */ /* 0x000fe4000000004d */
[----:B------:R-:W-:-:S02]  /*bde0*/  PRMT R76, R94, 0x5410, R75 ;  /* 0x000054105e4c7816 */ /* 0x000fc4000000004b */
[C---:B------:R-:W-:Y:S02]  /*bdf0*/  PRMT R3, R92.reuse, 0x5410, R3 ;  /* 0x000054105c037816 */ /* 0x040fe40000000003 */
[----:B------:R-:W-:Y:S01]  /*be00*/  PRMT R74, R92, 0x5432, R74 ;  /* 0x000054325c4a7816 */ /* 0x000fe2000000004a */
[----:B------:R-:W-:Y:S02]  /*be10*/  IMAD.U32 R92, R77, 0x10000, RZ ;  /* 0x000100004d5c7824 */ /* 0x000fe400078e00ff */
[----:B------:R-:W-:Y:S01]  /*be20*/  IMAD.U32 R95, R76, 0x10000, RZ ;  /* 0x000100004c5f7824 */ /* 0x000fe200078e00ff */
[C---:B0-----:R-:W-:Y:S01]  /*be30*/  LOP3.LUT R75, R14.reuse, 0xffff0000, RZ, 0xc0, !PT ;  /* 0xffff00000e4b7812 */ /* 0x041fe200078ec0ff */
[----:B------:R-:W-:-:S04]  /*be40*/  IMAD.U32 R94, R14, 0x10000, RZ ;  /* 0x000100000e5e7824 */ /* 0x000fc800078e00ff */
[C---:B------:R-:W-:Y:S01]  /*be50*/  FMUL.FTZ R14, R75.reuse, R92 ;  /* 0x0000005c4b0e7220 */ /* 0x040fe20000410000 */
[----:B------:R-:W-:-:S03]  /*be60*/  FMUL.FTZ R75, R75, R95 ;  /* 0x0000005f4b4b7220 */ /* 0x000fc60000410000 */
[C---:B------:R-:W-:Y:S01]  /*be70*/  FFMA.FTZ R14, R94.reuse, R95, -R14 ;  /* 0x0000005f5e0e7223 */ /* 0x040fe2000001080e */
[----:B------:R-:W-:Y:S01]  /*be80*/  FFMA.FTZ R75, R94, R92, R75 ;  /* 0x0000005c5e4b7223 */ /* 0x000fe2000001004b */
[----:B------:R-:W-:Y:S01]  /*be90*/  LOP3.LUT R92, R76, 0xffff0000, RZ, 0xc0, !PT ;  /* 0xffff00004c5c7812 */ /* 0x000fe200078ec0ff */
[----:B------:R-:W-:Y:S01]  /*bea0*/  IMAD.U32 R94, R15, 0x10000, RZ ;  /* 0x000100000f5e7824 */ /* 0x000fe200078e00ff */
[----:B------:R-:W-:Y:S01]  /*beb0*/  LOP3.LUT R76, R77, 0xffff0000, RZ, 0xc0, !PT ;  /* 0xffff00004d4c7812 */ /* 0x000fe200078ec0ff */
[----:B------:R-:W-:Y:S01]  /*bec0*/  IMAD.U32 R95, R3, 0x10000, RZ ;  /* 0x00010000035f7824 */ /* 0x000fe200078e00ff */
[----:B------:R-:W-:Y:S02]  /*bed0*/  LOP3.LUT R77, R15, 0xffff0000, RZ, 0xc0, !PT ;  /* 0xffff00000f4d7812 */ /* 0x000fe400078ec0ff */
[----:B------:R-:W-:Y:S02]  /*bee0*/  LOP3.LUT R3, R3, 0xffff0000, RZ, 0xc0, !PT ;  /* 0xffff000003037812 */ /* 0x000fe400078ec0ff */
[----:B------:R-:W-:Y:S01]  /*bef0*/  F2FP.BF16.F32.PACK_AB R14, R75, R14 ;  /* 0x0000000e4b0e723e */ /* 0x000fe200000010ff */
[C---:B------:R-:W-:Y:S01]  /*bf00*/  FMUL.FTZ R15, R77.reuse, R76 ;  /* 0x0000004c4d0f7220 */ /* 0x040fe20000410000 */
[----:B------:R-:W-:-:S03]  /*bf10*/  FMUL.FTZ R77, R77, R92 ;  /* 0x0000005c4d4d7220 */ /* 0x000fc60000410000 */
[C---:B------:R-:W-:Y:S01]  /*bf20*/  FFMA.FTZ R15, R94.reuse, R92, -R15 ;  /* 0x0000005c5e0f7223 */ /* 0x040fe2000001080f */
[----:B------:R-:W-:Y:S01]  /*bf30*/  FFMA.FTZ R76, R94, R76, R77 ;  /* 0x0000004c5e4c7223 */ /* 0x000fe2000001004d */
        /* <DEDUP_REMOVED lines=17> */
[----:B------:R0:W-:Y:S02]  /*c050*/  STS.128 [R114], R12 ;  /* 0x0000000c72007388 */ /* 0x0001e40000000c00 */
.L_x_1679:
[----:B------:R-:W-:Y:S05]  /*c060*/  BSYNC B2 ;  /* 0x0000000000027941 */ /* 0x000fea0003800000 */
.L_x_1678:
[----:B0-----:R-:W2:Y:S04]  /*c070*/  LDL R13, [R1+0x30] ;  /* 0x00003000010d7983 */ /* 0x001ea80000100800 */
[----:B------:R-:W3:Y:S04]  /*c080*/  LDL R12, [R1+0x34] ;  /* 0x00003400010c7983 */ /* 0x000ee80000100800 */
[----:B------:R-:W4:Y:S01]  /*c090*/  LDL R3, [R1+0x48] ;  /* 0x0000480001037983 */ /* 0x000f220000100800 */
[----:B------:R-:W-:Y:S01]  /*c0a0*/  BSSY B2, `(.L_x_1680) ;  /* 0x0000033000027945 */ /* 0x000fe20003800000 */
[----:B--2---:R-:W-:-:S02]  /*c0b0*/  ISETP.GE.AND P0, PT, R13, R108, PT ;  /* 0x0000006c0d00720c */ /* 0x004fc40003f06270 */
[-C--:B---3--:R-:W-:Y:S02]  /*c0c0*/  ISETP.GE.AND P1, PT, R12, R108.reuse, PT ;  /* 0x0000006c0c00720c */ /* 0x088fe40003f26270 */
[----:B----4-:R-:W-:-:S09]  /*c0d0*/  ISETP.GE.AND P2, PT, R3, R108, PT ;  /* 0x0000006c0300720c */ /* 0x010fd20003f46270 */
[----:B------:R-:W-:Y:S05]  /*c0e0*/  @P0 BRA `(.L_x_1681) ;  /* 0x0000000000b80947 */ /* 0x000fea0003800000 */
[----:B-----5:R-:W0:Y:S01]  /*c0f0*/  LDS.128 R12, [R114+0x4000] ;  /* 0x00400000720c7984 */ /* 0x020e220000000c00 */
[----:B------:R-:W-:Y:S02]  /*c100*/  SHF.R.U32.HI R3, RZ, 0x10, R71 ;  /* 0x00000010ff037819 */ /* 0x000fe40000011647 */
[----:B------:R-:W-:Y:S02]  /*c110*/  SHF.R.U32.HI R74, RZ, 0x10, R73 ;  /* 0x00000010ff4a7819 */ /* 0x000fe40000011649 */
[C---:B------:R-:W-:Y:S02]  /*c120*/  PRMT R3, R112.reuse, 0x5410, R3 ;  /* 0x0000541070037816 */ /* 0x040fe40000000003 */
[----:B------:R-:W-:Y:S02]  /*c130*/  PRMT R74, R112, 0x5432, R74 ;  /* 0x00005432704a7816 */ /* 0x000fe4000000004a */
[----:B------:R-:W-:Y:S01]  /*c140*/  SHF.R.U64 R70, R70, 0x10, R71 ;  /* 0x0000001046467819 */ /* 0x000fe20000001247 */
[C---:B------:R-:W-:Y:S01]  /*c150*/  IMAD.U32 R76, R3.reuse, 0x10000, RZ ;  /* 0x00010000034c7824 */ /* 0x040fe200078e00ff */
[----:B------:R-:W-:Y:S01]  /*c160*/  SHF.R.U64 R71, R72, 0x10, R73 ;  /* 0x0000001048477819 */ /* 0x000fe20000001249 */
[----:B------:R-:W-:Y:S01]  /*c170*/  IMAD.U32 R75, R74, 0x10000, RZ ;  /* 0x000100004a4b7824 */ /* 0x000fe200078e00ff */
[----:B------:R-:W-:-:S02]  /*c180*/  LOP3.LUT R72, R3, 0xffff0000, RZ, 0xc0, !PT ;  /* 0xffff000003487812 */ /* 0x000fc400078ec0ff */
[----:B------:R-:W-:Y:S02]  /*c190*/  LOP3.LUT R3, R74, 0xffff0000, RZ, 0xc0, !PT ;  /* 0xffff00004a037812 */ /* 0x000fe400078ec0ff */
[C---:B------:R-:W-:Y:S02]  /*c1a0*/  PRMT R71, R111.reuse, 0x5410, R71 ;  /* 0x000054106f477816 */ /* 0x040fe40000000047 */
[----:B------:R-:W-:Y:S02]  /*c1b0*/  PRMT R70, R111, 0x5432, R70 ;  /* 0x000054326f467816 */ /* 0x000fe40000000046 */
[C---:B0-----:R-:W-:Y:S01]  /*c1c0*/  LOP3.LUT R73, R15.reuse, 0xffff0000, RZ, 0xc0, !PT ;  /* 0xffff00000f497812 */ /* 0x041fe200078ec0ff */
[----:B------:R-:W-:Y:S01]  /*c1d0*/  IMAD.U32 R74, R15, 0x10000, RZ ;  /* 0x000100000f4a7824 */ /* 0x000fe200078e00ff */
[C---:B------:R-:W-:Y:S01]  /*c1e0*/  LOP3.LUT R92, R14.reuse, 0xffff0000, RZ, 0xc0, !PT ;  /* 0xffff00000e5c7812 */ /* 0x040fe200078ec0ff */
[----:B------:R-:W-:Y:S02]  /*c1f0*/  IMAD.U32 R14, R14, 0x10000, RZ ;  /* 0x000100000e0e7824 */ /* 0x000fe400078e00ff */
[C---:B------:R-:W-:Y:S01]  /*c200*/  FMUL.FTZ R15, R73.reuse, R3 ;  /* 0x00000003490f7220 */ /* 0x040fe20000410000 */
[----:B------:R-:W-:Y:S01]  /*c210*/  FMUL.FTZ R73, R73, R72 ;  /* 0x0000004849497220 */ /* 0x000fe20000410000 */
[C---:B------:R-:W-:Y:S01]  /*c220*/  FMUL.FTZ R77, R92.reuse, R75 ;  /* 0x0000004b5c4d7220 */ /* 0x040fe20000410000 */
[----:B------:R-:W-:Y:S01]  /*c230*/  FMUL.FTZ R92, R92, R76 ;  /* 0x0000004c5c5c7220 */ /* 0x000fe20000410000 */
[C---:B------:R-:W-:Y:S01]  /*c240*/  FFMA.FTZ R15, R74.reuse, R72, -R15 ;  /* 0x000000484a0f7223 */ /* 0x040fe2000001080f */
[----:B------:R-:W-:Y:S01]  /*c250*/  FFMA.FTZ R3, R74, R3, R73 ;  /* 0x000000034a037223 */ /* 0x000fe20000010049 */
[----:B------:R-:W-:Y:S01]  /*c260*/  FFMA.FTZ R77, R14, R76, -R77 ;  /* 0x0000004c0e4d7223 */ /* 0x000fe2000001084d */
[----:B------:R-:W-:Y:S01]  /*c270*/  LOP3.LUT R74, R12, 0xffff0000, RZ, 0xc0, !PT ;  /* 0xffff00000c4a7812 */ /* 0x000fe200078ec0ff */
[----:B------:R-:W-:Y:S01]  /*c280*/  FFMA.FTZ R14, R14, R75, R92 ;  /* 0x0000004b0e0e7223 */ /* 0x000fe2000001005c */
[C---:B------:R-:W-:Y:S01]  /*c290*/  IMAD.U32 R73, R71.reuse, 0x10000, RZ ;  /* 0x0001000047497824 */ /* 0x040fe200078e00ff */
[----:B------:R-:W-:Y:S01]  /*c2a0*/  LOP3.LUT R71, R71, 0xffff0000, RZ, 0xc0, !PT ;  /* 0xffff000047477812 */ /* 0x000fe200078ec0ff */
[C---:B------:R-:W-:Y:S01]  /*c2b0*/  IMAD.U32 R75, R70.reuse, 0x10000, RZ ;  /* 0x00010000464b7824 */ /* 0x040fe200078e00ff */
[----:B------:R-:W-:Y:S01]  /*c2c0*/  LOP3.LUT R70, R70, 0xffff0000, RZ, 0xc0, !PT ;  /* 0xffff000046467812 */ /* 0x000fe200078ec0ff */
[----:B------:R-:W-:-:S02]  /*c2d0*/  IMAD.U32 R72, R12, 0x10000, RZ ;  /* 0x000100000c487824 */ /* 0x000fc400078e00ff */
[C---:B------:R-:W-:Y:S01]  /*c2e0*/  FMUL.FTZ R12, R74.reuse, R73 ;  /* 0x000000494a0c7220 */ /* 0x040fe20000410000 */
[----:B------:R-:W-:Y:S01]  /*c2f0*/  FMUL.FTZ R74, R74, R75 ;  /* 0x0000004b4a4a7220 */ /* 0x000fe20000410000 */
[----:B------:R-:W-:Y:S02]  /*c300*/  F2FP.BF16.F32.PACK_AB R14, R14, R77 ;  /* 0x0000004d0e0e723e */ /* 0x000fe400000010ff */
[C---:B------:R-:W-:Y:S01]  /*c310*/  FFMA.FTZ R12, R72.reuse, R75, -R12 ;  /* 0x0000004b480c7223 */ /* 0x040fe2000001080c */
[----:B------:R-:W-:Y:S01]  /*c320*/  FFMA.FTZ R74, R72, R73, R74 ;  /* 0x00000049484a7223 */ /* 0x000fe2000001004a */
[C---:B------:R-:W-:Y:S01]  /*c330*/  LOP3.LUT R72, R13.reuse, 0xffff0000, RZ, 0xc0, !PT ;  /* 0xffff00000d487812 */ /* 0x040fe200078ec0ff */
[----:B------:R-:W-:Y:S01]  /*c340*/  IMAD.U32 R13, R13, 0x10000, RZ ;  /* 0x000100000d0d7824 */ /* 0x000fe200078e00ff */
[----:B------:R-:W-:Y:S02]  /*c350*/  F2FP.BF16.F32.PACK_AB R15, R3, R15 ;  /* 0x0000000f030f723e */ /* 0x000fe400000010ff */
[----:B------:R-:W-:Y:S01]  /*c360*/  F2FP.BF16.F32.PACK_AB R12, R74, R12 ;  /* 0x0000000c4a0c723e */ /* 0x000fe200000010ff */
[C---:B------:R-:W-:Y:S01]  /*c370*/  FMUL.FTZ R73, R72.reuse, R71 ;  /* 0x0000004748497220 */ /* 0x040fe20000410000 */
[----:B------:R-:W-:-:S03]  /*c380*/  FMUL.FTZ R72, R72, R70 ;  /* 0x0000004648487220 */ /* 0x000fc60000410000 */
[C---:B------:R-:W-:Y:S01]  /*c390*/  FFMA.FTZ R70, R13.reuse, R70, -R73 ;  /* 0x000000460d467223 */ /* 0x040fe20000010849 */
[----:B------:R-:W-:-:S05]  /*c3a0*/  FFMA.FTZ R13, R13, R71, R72 ;  /* 0x000000470d0d7223 */ /* 0x000fca0000010048 */
[----:B------:R-:W-:-:S05]  /*c3b0*/  F2FP.BF16.F32.PACK_AB R13, R13, R70 ;  /* 0x000000460d0d723e */ /* 0x000fca00000010ff */
[----:B------:R0:W-:Y:S02]  /*c3c0*/  STS.128 [R114+0x4000], R12 ;  /* 0x0040000c72007388 */ /* 0x0001e40000000c00 */
.L_x_1681:
[----:B------:R-:W-:Y:S05]  /*c3d0*/  BSYNC B2 ;  /* 0x0000000000027941 */ /* 0x000fea0003800000 */
.L_x_1680:
[----:B------:R-:W-:Y:S04]  /*c3e0*/  BSSY B2, `(.L_x_1682) ;  /* 0x0000030000027945 */ /* 0x000fe80003800000 */
[----:B------:R-:W-:Y:S05]  /*c3f0*/  @P1 BRA `(.L_x_1683) ;  /* 0x0000000000b81947 */ /* 0x000fea0003800000 */
[----:B0----5:R-:W0:Y:S01]  /*c400*/  LDS.128 R12, [R114+0x8000] ;  /* 0x00800000720c7984 */ /* 0x021e220000000c00 */
[----:B------:R-:W-:Y:S02]  /*c410*/  SHF.R.U64 R3, R66, 0x10, R67 ;  /* 0x0000001042037819 */ /* 0x000fe40000001243 */
[----:B------:R-:W-:Y:S02]  /*c420*/  SHF.R.U32.HI R66, RZ, 0x10, R69 ;  /* 0x00000010ff427819 */ /* 0x000fe40000011645 */
[----:B------:R-:W-:Y:S02]  /*c430*/  SHF.R.U32.HI R67, RZ, 0x10, R67 ;  /* 0x00000010ff437819 */ /* 0x000fe40000011643 */
[C---:B------:R-:W-:Y:S02]  /*c440*/  PRMT R66, R110.reuse, 0x5432, R66 ;  /* 0x000054326e427816 */ /* 0x040fe40000000042 */
[----:B------:R-:W-:Y:S02]  /*c450*/  PRMT R67, R110, 0x5410, R67 ;  /* 0x000054106e437816 */ /* 0x000fe40000000043 */
[----:B------:R-:W-:Y:S01]  /*c460*/  SHF.R.U64 R68, R68, 0x10, R69 ;  /* 0x0000001044447819 */ /* 0x000fe20000001245 */
[----:B------:R-:W-:Y:S01]  /*c470*/  IMAD.U32 R70, R66, 0x10000, RZ ;  /* 0x0001000042467824 */ /* 0x000fe200078e00ff */
[----:B------:R-:W-:Y:S01]  /*c480*/  PRMT R3, R109, 0x5432, R3 ;  /* 0x000054326d037816 */ /* 0x000fe20000000003 */
[C---:B------:R-:W-:Y:S01]  /*c490*/  IMAD.U32 R72, R67.reuse, 0x10000, RZ ;  /* 0x0001000043487824 */ /* 0x040fe200078e00ff */
[----:B------:R-:W-:-:S02]  /*c4a0*/  LOP3.LUT R67, R67, 0xffff0000, RZ, 0xc0, !PT ;  /* 0xffff000043437812 */ /* 0x000fc400078ec0ff */
[----:B------:R-:W-:Y:S02]  /*c4b0*/  PRMT R68, R109, 0x5410, R68 ;  /* 0x000054106d447816 */ /* 0x000fe40000000044 */
[C---:B0-----:R-:W-:Y:S01]  /*c4c0*/  LOP3.LUT R71, R14.reuse, 0xffff0000, RZ, 0xc0, !PT ;  /* 0xffff00000e477812 */ /* 0x041fe200078ec0ff */
[----:B------:R-:W-:-:S04]  /*c4d0*/  IMAD.U32 R69, R14, 0x10000, RZ ;  /* 0x000100000e457824 */ /* 0x000fc800078e00ff */
[C---:B------:R-:W-:Y:S01]  /*c4e0*/  FMUL.FTZ R14, R71.reuse, R70 ;  /* 0x00000046470e7220 */ /* 0x040fe20000410000 */
[----:B------:R-:W-:-:S03]  /*c4f0*/  FMUL.FTZ R71, R71, R72 ;  /* 0x0000004847477220 */ /* 0x000fc60000410000 */
[C---:B------:R-:W-:Y:S01]  /*c500*/  FFMA.FTZ R14, R69.reuse, R72, -R14 ;  /* 0x00000048450e7223 */ /* 0x040fe2000001080e */
[----:B------:R-:W-:Y:S01]  /*c510*/  FFMA.FTZ R69, R69, R70, R71 ;  /* 0x0000004645457223 */ /* 0x000fe20000010047 */
[----:B------:R-:W-:Y:S02]  /*c520*/  LOP3.LUT R70, R66, 0xffff0000, RZ, 0xc0, !PT ;  /* 0xffff000042467812 */ /* 0x000fe400078ec0ff */
[C---:B------:R-:W-:Y:S01]  /*c530*/  LOP3.LUT R66, R15.reuse, 0xffff0000, RZ, 0xc0, !PT ;  /* 0xffff00000f427812 */ /* 0x040fe200078ec0ff */
[----:B------:R-:W-:Y:S01]  /*c540*/  IMAD.U32 R15, R15, 0x10000, RZ ;  /* 0x000100000f0f7824 */ /* 0x000fe200078e00ff */
[----:B------:R-:W-:-:S03]  /*c550*/  F2FP.BF16.F32.PACK_AB R14, R69, R14 ;  /* 0x0000000e450e723e */ /* 0x000fc600000010ff */
[C---:B------:R-:W-:Y:S01]  /*c560*/  FMUL.FTZ R71, R66.reuse, R70 ;  /* 0x0000004642477220 */ /* 0x040fe20000410000 */
[----:B------:R-:W-:-:S03]  /*c570*/  FMUL.FTZ R72, R66, R67 ;  /* 0x0000004342487220 */ /* 0x000fc60000410000 */
        /* <DEDUP_REMOVED lines=21> */
[----:B------:R1:W-:Y:S02]  /*c6d0*/  STS.128 [R114+0x8000], R12 ;  /* 0x0080000c72007388 */ /* 0x0003e40000000c00 */
.L_x_1683:
[----:B------:R-:W-:Y:S05]  /*c6e0*/  BSYNC B2 ;  /* 0x0000000000027941 */ /* 0x000fea0003800000 */
.L_x_1682:
[----:B------:R-:W-:Y:S05]  /*c6f0*/  @P2 BRA `(.L_x_1677) ;  /* 0x0000000000b82947 */ /* 0x000fea0003800000 */
[----:B01---5:R-:W0:Y:S01]  /*c700*/  LDS.128 R12, [R114+0xc000] ;  /* 0x00c00000720c7984 */ /* 0x023e220000000c00 */
[----:B------:R-:W-:Y:S02]  /*c710*/  SHF.R.U64 R3, R62, 0x10, R63 ;  /* 0x000000103e037819 */ /* 0x000fe4000000123f */
[--C-:B------:R-:W-:Y:S02]  /*c720*/  SHF.R.U64 R62, R64, 0x10, R65.reuse ;  /* 0x00000010403e7819 */ /* 0x100fe40000001241 */
[----:B------:R-:W-:Y:S02]  /*c730*/  SHF.R.U32.HI R64, RZ, 0x10, R65 ;  /* 0x00000010ff407819 */ /* 0x000fe40000011641 */
[----:B------:R-:W-:Y:S02]  /*c740*/  SHF.R.U32.HI R63, RZ, 0x10, R63 ;  /* 0x00000010ff3f7819 */ /* 0x000fe4000001163f */
[----:B------:R-:W-:Y:S02]  /*c750*/  PRMT R62, R99, 0x5410, R62 ;  /* 0x00005410633e7816 */ /* 0x000fe4000000003e */
[----:B------:R-:W-:-:S02]  /*c760*/  PRMT R3, R98, 0x5410, R3 ;  /* 0x0000541062037816 */ /* 0x000fc40000000003 */
[----:B------:R-:W-:Y:S02]  /*c770*/  PRMT R99, R99, 0x5432, R64 ;  /* 0x0000543263637816 */ /* 0x000fe40000000040 */
[----:B------:R-:W-:-:S03]  /*c780*/  PRMT R98, R98, 0x5432, R63 ;  /* 0x0000543262627816 */ /* 0x000fc6000000003f */
[C---:B------:R-:W-:Y:S01]  /*c790*/  IMAD.U32 R68, R99.reuse, 0x10000, RZ ;  /* 0x0001000063447824 */ /* 0x040fe200078e00ff */
[----:B------:R-:W-:Y:S02]  /*c7a0*/  LOP3.LUT R99, R99, 0xffff0000, RZ, 0xc0, !PT ;  /* 0xffff000063637812 */ /* 0x000fe400078ec0ff */
[----:B0-----:R-:W-:Y:S01]  /*c7b0*/  LOP3.LUT R64, R14, 0xffff0000, RZ, 0xc0, !PT ;  /* 0xffff00000e407812 */ /* 0x001fe200078ec0ff */
[C---:B------:R-:W-:Y:S01]  /*c7c0*/  IMAD.U32 R67, R12.reuse, 0x10000, RZ ;  /* 0x000100000c437824 */ /* 0x040fe200078e00ff */
[----:B------:R-:W-:Y:S01]  /*c7d0*/  LOP3.LUT R65, R12, 0xffff0000, RZ, 0xc0, !PT ;  /* 0xffff00000c417812 */ /* 0x000fe200078ec0ff */
[----:B------:R-:W-:Y:S02]  /*c7e0*/  IMAD.U32 R63, R14, 0x10000, RZ ;  /* 0x000100000e3f7824 */ /* 0x000fe400078e00ff */
[C---:B------:R-:W-:Y:S01]  /*c7f0*/  IMAD.U32 R12, R98.reuse, 0x10000, RZ ;  /* 0x00010000620c7824 */ /* 0x040fe200078e00ff */
[----:B------:R-:W-:Y:S01]  /*c800*/  LOP3.LUT R98, R98, 0xffff0000, RZ, 0xc0, !PT ;  /* 0xffff000062627812 */ /* 0x000fe200078ec0ff */
[C---:B------:R-:W-:Y:S01]  /*c810*/  IMAD.U32 R14, R15.reuse, 0x10000, RZ ;  /* 0x000100000f0e7824 */ /* 0x040fe200078e00ff */
[----:B------:R-:W-:Y:S01]  /*c820*/  LOP3.LUT R15, R15, 0xffff0000, RZ, 0xc0, !PT ;  /* 0xffff00000f0f7812 */ /* 0x000fe200078ec0ff */
[C---:B------:R-:W-:Y:S01]  /*c830*/  FMUL.FTZ R69, R64.reuse, R68 ;  /* 0x0000004440457220 */ /* 0x040fe20000410000 */
[-C--:B------:R-:W-:Y:S01]  /*c840*/  FMUL.FTZ R64, R64, R12.reuse ;  /* 0x0000000c40407220 */ /* 0x080fe20000410000 */
[C---:B------:R-:W-:Y:S01]  /*c850*/  IMAD.U32 R66, R13.reuse, 0x10000, RZ ;  /* 0x000100000d427824 */ /* 0x040fe200078e00ff */
[----:B------:R-:W-:Y:S01]  /*c860*/  LOP3.LUT R13, R13, 0xffff0000, RZ, 0xc0, !PT ;  /* 0xffff00000d0d7812 */ /* 0x000fe200078ec0ff */
[-C--:B------:R-:W-:Y:S01]  /*c870*/  FMUL.FTZ R70, R15, R99.reuse ;  /* 0x000000630f467220 */ /* 0x080fe20000410000 */
[C---:B------:R-:W-:Y:S01]  /*c880*/  FFMA.FTZ R69, R63.reuse, R12, -R69 ;  /* 0x0000000c3f457223 */ /* 0x040fe20000010845 */
[----:B------:R-:W-:Y:S01]  /*c890*/  FFMA.FTZ R64, R63, R68, R64 ;  /* 0x000000443f407223 */ /* 0x000fe20000010040 */
[-C--:B------:R-:W-:Y:S01]  /*c8a0*/  FMUL.FTZ R15, R15, R98.reuse ;  /* 0x000000620f0f7220 */ /* 0x080fe20000410000 */
[C---:B------:R-:W-:Y:S01]  /*c8b0*/  IMAD.U32 R12, R62.reuse, 0x10000, RZ ;  /* 0x000100003e0c7824 */ /* 0x040fe200078e00ff */
[----:B------:R-:W-:Y:S01]  /*c8c0*/  LOP3.LUT R62, R62, 0xffff0000, RZ, 0xc0, !PT ;  /* 0xffff00003e3e7812 */ /* 0x000fe200078ec0ff */
[C---:B------:R-:W-:Y:S01]  /*c8d0*/  IMAD.U32 R63, R3.reuse, 0x10000, RZ ;  /* 0x00010000033f7824 */ /* 0x040fe200078e00ff */
[----:B------:R-:W-:Y:S01]  /*c8e0*/  LOP3.LUT R3, R3, 0xffff0000, RZ, 0xc0, !PT ;  /* 0xffff000003037812 */ /* 0x000fe200078ec0ff */
[C---:B------:R-:W-:Y:S01]  /*c8f0*/  FFMA.FTZ R70, R14.reuse, R98, -R70 ;  /* 0x000000620e467223 */ /* 0x040fe20000010846 */
[----:B------:R-:W-:Y:S01]  /*c900*/  FFMA.FTZ R15, R14, R99, R15 ;  /* 0x000000630e0f7223 */ /* 0x000fe2000001000f */
        /* <DEDUP_REMOVED lines=13> */
.L_x_1677:
[----:B------:R-:W-:Y:S05]  /*c9e0*/  BSYNC B1 ;  /* 0x0000000000017941 */ /* 0x000fea0003800000 */
.L_x_1676:
[----:B------:R-:W3:Y:S01]  /*c9f0*/  LDL R3, [R1+0xc4] ;  /* 0x0000c40001037983 */ /* 0x000ee20000100800 */
[----:B------:R-:W-:Y:S01]  /*ca00*/  BSSY B1, `(.L_x_1684) ;  /* 0x00000ce000017945 */ /* 0x000fe20003800000 */
[----:B---3--:R-:W-:-:S13]  /*ca10*/  ISETP.GE.AND P0, PT, R3, R0, PT ;  /* 0x000000000300720c */ /* 0x008fda0003f06270 */
[----:B------:R-:W-:Y:S05]  /*ca20*/  @P0 BRA `(.L_x_1685) ;  /* 0x0000000c002c0947 */ /* 0x000fea0003800000 */
[----:B012---:R-:W2:Y:S01]  /*ca30*/  LDL R14, [R1+0x30] ;  /* 0x00003000010e7983 */ /* 0x007ea20000100800 */
[----:B------:R-:W0:Y:S03]  /*ca40*/  LDC R3, c[0x0][0x3f4] ;  /* 0x0000fd00ff037b82 */ /* 0x000e260000000800 */
[----:B------:R-:W3:Y:S04]  /*ca50*/  LDL R13, [R1+0x34] ;  /* 0x00003400010d7983 */ /* 0x000ee80000100800 */
[----:B------:R-:W4:Y:S04]  /*ca60*/  LDL R12, [R1+0x48] ;  /* 0x00004800010c7983 */ /* 0x000f280000100800 */
[----:B------:R1:W5:Y:S01]  /*ca70*/  LDL R67, [R1+0x70] ;  /* 0x0000700001437983 */ /* 0x0003620000100800 */
[----:B------:R-:W-:Y:S01]  /*ca80*/  BSSY B2, `(.L_x_1686) ;  /* 0x0000034000027945 */ /* 0x000fe20003800000 */
[----:B0-----:R-:W-:-:S02]  /*ca90*/  ISETP.GE.AND P0, PT, R204, R3, PT ;  /* 0x00000003cc00720c */ /* 0x001fc40003f06270 */
[-C--:B--2---:R-:W-:Y:S02]  /*caa0*/  ISETP.GE.AND P1, PT, R14, R3.reuse, PT ;  /* 0x000000030e00720c */ /* 0x084fe40003f26270 */
[-C--:B---3--:R-:W-:Y:S02]  /*cab0*/  ISETP.GE.AND P2, PT, R13, R3.reuse, PT ;  /* 0x000000030d00720c */ /* 0x088fe40003f46270 */
[----:B----4-:R-:W-:-:S07]  /*cac0*/  ISETP.GE.AND P3, PT, R12, R3, PT ;  /* 0x000000030c00720c */ /* 0x010fce0003f66270 */
[----:B-1----:R-:W-:Y:S06]  /*cad0*/  @P0 BRA `(.L_x_1687) ;  /* 0x0000000000b80947 */ /* 0x002fec0003800000 */
[----:B-----5:R-:W0:Y:S01]  /*cae0*/  LDS.128 R12, [R67+0x1000] ;  /* 0x00100000430c7984 */ /* 0x020e220000000c00 */
        /* <DEDUP_REMOVED lines=45> */
.L_x_1687:
[----:B------:R-:W-:Y:S05]  /*cdc0*/  BSYNC B2 ;  /* 0x0000000000027941 */ /* 0x000fea0003800000 */
.L_x_1686:
[----:B------:R-:W-:Y:S04]  /*cdd0*/  BSSY B2, `(.L_x_1688) ;  /* 0x0000030000027945 */ /* 0x000fe80003800000 */
[----:B------:R-:W-:Y:S05]  /*cde0*/  @P1 BRA `(.L_x_1689) ;  /* 0x0000000000b81947 */ /* 0x000fea0003800000 */
[----:B0----5:R-:W0:Y:S01]  /*cdf0*/  LDS.128 R12, [R67+0x5000] ;  /* 0x00500000430c7984 */ /* 0x021e220000000c00 */
[--C-:B------:R-:W-:Y:S02]  /*ce00*/  SHF.R.U64 R58, R54, 0x10, R55.reuse ;  /* 0x00000010363a7819 */ /* 0x100fe40000001237 */
[----:B------:R-:W-:Y:S02]  /*ce10*/  SHF.R.U32.HI R54, RZ, 0x10, R55 ;  /* 0x00000010ff367819 */ /* 0x000fe40000011637 */
[--C-:B------:R-:W-:Y:S02]  /*ce20*/  SHF.R.U64 R55, R56, 0x10, R57.reuse ;  /* 0x0000001038377819 */ /* 0x100fe40000001239 */
[----:B------:R-:W-:Y:S02]  /*ce30*/  SHF.R.U32.HI R57, RZ, 0x10, R57 ;  /* 0x00000010ff397819 */ /* 0x000fe40000011639 */
[C---:B------:R-:W-:Y:S02]  /*ce40*/  PRMT R3, R103.reuse, 0x5410, R58 ;  /* 0x0000541067037816 */ /* 0x040fe4000000003a */
[----:B------:R-:W-:-:S02]  /*ce50*/  PRMT R103, R103, 0x5432, R54 ;  /* 0x0000543267677816 */ /* 0x000fc40000000036 */
[C---:B------:R-:W-:Y:S02]  /*ce60*/  PRMT R54, R104.reuse, 0x5410, R55 ;  /* 0x0000541068367816 */ /* 0x040fe40000000037 */
[----:B------:R-:W-:Y:S01]  /*ce70*/  PRMT R104, R104, 0x5432, R57 ;  /* 0x0000543268687816 */ /* 0x000fe20000000039 */
[C---:B------:R-:W-:Y:S01]  /*ce80*/  IMAD.U32 R59, R103.reuse, 0x10000, RZ ;  /* 0x00010000673b7824 */ /* 0x040fe200078e00ff */
[----:B------:R-:W-:Y:S02]  /*ce90*/  LOP3.LUT R103, R103, 0xffff0000, RZ, 0xc0, !PT ;  /* 0xffff000067677812 */ /* 0x000fe400078ec0ff */
[C---:B------:R-:W-:Y:S01]  /*cea0*/  LOP3.LUT R57, R104.reuse, 0xffff0000, RZ, 0xc0, !PT ;  /* 0xffff000068397812 */ /* 0x040fe200078ec0ff */
[----:B------:R-:W-:Y:S01]  /*ceb0*/  IMAD.U32 R61, R104, 0x10000, RZ ;  /* 0x00010000683d7824 */ /* 0x000fe200078e00ff */
[C---:B0-----:R-:W-:Y:S01]  /*cec0*/  LOP3.LUT R56, R14.reuse, 0xffff0000, RZ, 0xc0, !PT ;  /* 0xffff00000e387812 */ /* 0x041fe200078ec0ff */
[----:B------:R-:W-:Y:S01]  /*ced0*/  IMAD.U32 R58, R14, 0x10000, RZ ;  /* 0x000100000e3a7824 */ /* 0x000fe200078e00ff */
[C---:B------:R-:W-:Y:S01]  /*cee0*/  LOP3.LUT R60, R15.reuse, 0xffff0000, RZ, 0xc0, !PT ;  /* 0xffff00000f3c7812 */ /* 0x040fe200078ec0ff */
[----:B------:R-:W-:-:S02]  /*cef0*/  IMAD.U32 R14, R15, 0x10000, RZ ;  /* 0x000100000f0e7824 */ /* 0x000fc400078e00ff */
[C---:B------:R-:W-:Y:S01]  /*cf00*/  FMUL.FTZ R63, R56.reuse, R61 ;  /* 0x0000003d383f7220 */ /* 0x040fe20000410000 */
[-C--:B------:R-:W-:Y:S01]  /*cf10*/  FMUL.FTZ R62, R56, R59.reuse ;  /* 0x0000003b383e7220 */ /* 0x080fe20000410000 */
[C---:B------:R-:W-:Y:S01]  /*cf20*/  IMAD.U32 R15, R13.reuse, 0x10000, RZ ;  /* 0x000100000d0f7824 */ /* 0x040fe200078e00ff */
[----:B------:R-:W-:Y:S01]  /*cf30*/  LOP3.LUT R56, R13, 0xffff0000, RZ, 0xc0, !PT ;  /* 0xffff00000d387812 */ /* 0x000fe200078ec0ff */
[----:B------:R-:W-:Y:S01]  /*cf40*/  FFMA.FTZ R13, R58, R59, -R63 ;  /* 0x0000003b3a0d7223 */ /* 0x000fe2000001083f */
[----:B------:R-:W-:Y:S02]  /*cf50*/  IMAD.U32 R55, R12, 0x10000, RZ ;  /* 0x000100000c377824 */ /* 0x000fe400078e00ff */
[----:B------:R-:W-:Y:S01]  /*cf60*/  FMUL.FTZ R65, R60, R57 ;  /* 0x000000393c417220 */ /* 0x000fe20000410000 */
[----:B------:R-:W-:Y:S01]  /*cf70*/  FFMA.FTZ R58, R58, R61, R62 ;  /* 0x0000003d3a3a7223 */ /* 0x000fe2000001003e */
[-C--:B------:R-:W-:Y:S01]  /*cf80*/  FMUL.FTZ R63, R60, R103.reuse ;  /* 0x000000673c3f7220 */ /* 0x080fe20000410000 */
        /* <DEDUP_REMOVED lines=20> */
.L_x_1689:
[----:B------:R-:W-:Y:S05]  /*d0d0*/  BSYNC B2 ;  /* 0x0000000000027941 */ /* 0x000fea0003800000 */
.L_x_1688:
[----:B------:R-:W-:Y:S04]  /*d0e0*/  BSSY B2, `(.L_x_1690) ;  /* 0x0000030000027945 */ /* 0x000fe80003800000 */
[----:B------:R-:W-:Y:S05]  /*d0f0*/  @P2 BRA `(.L_x_1691) ;  /* 0x0000000000b82947 */ /* 0x000fea0003800000 */
[----:B01---5:R-:W0:Y:S01]  /*d100*/  LDS.128 R12, [R67+0x9000] ;  /* 0x00900000430c7984 */ /* 0x023e220000000c00 */
[----:B------:R-:W-:Y:S02]  /*d110*/  SHF.R.U64 R3, R52, 0x10, R53 ;  /* 0x0000001034037819 */ /* 0x000fe40000001235 */
[----:B------:R-:W-:Y:S02]  /*d120*/  SHF.R.U64 R50, R50, 0x10, R51 ;  /* 0x0000001032327819 */ /* 0x000fe40000001233 */
[----:B------:R-:W-:Y:S02]  /*d130*/  SHF.R.U32.HI R53, RZ, 0x10, R53 ;  /* 0x00000010ff357819 */ /* 0x000fe40000011635 */
[----:B------:R-:W-:Y:S02]  /*d140*/  SHF.R.U32.HI R54, RZ, 0x10, R51 ;  /* 0x00000010ff367819 */ /* 0x000fe40000011633 */
[----:B------:R-:W-:Y:S02]  /*d150*/  PRMT R52, R96, 0x5432, R3 ;  /* 0x0000543260347816 */ /* 0x000fe40000000003 */
[----:B------:R-:W-:-:S02]  /*d160*/  PRMT R50, R97, 0x5432, R50 ;  /* 0x0000543261327816 */ /* 0x000fc40000000032 */
[----:B------:R-:W-:Y:S02]  /*d170*/  PRMT R96, R96, 0x5410, R53 ;  /* 0x0000541060607816 */ /* 0x000fe40000000035 */
[----:B------:R-:W-:-:S03]  /*d180*/  PRMT R97, R97, 0x5410, R54 ;  /* 0x0000541061617816 */ /* 0x000fc60000000036 */
[C---:B------:R-:W-:Y:S01]  /*d190*/  IMAD.U32 R57, R96.reuse, 0x10000, RZ ;  /* 0x0001000060397824 */ /* 0x040fe200078e00ff */
[----:B------:R-:W-:Y:S01]  /*d1a0*/  LOP3.LUT R96, R96, 0xffff0000, RZ, 0xc0, !PT ;  /* 0xffff000060607812 */ /* 0x000fe200078ec0ff */
[C---:B------:R-:W-:Y:S01]  /*d1b0*/  IMAD.U32 R56, R97.reuse, 0x10000, RZ ;  /* 0x0001000061387824 */ /* 0x040fe200078e00ff */
[----:B------:R-:W-:Y:S02]  /*d1c0*/  LOP3.LUT R58, R97, 0xffff0000, RZ, 0xc0, !PT ;  /* 0xffff0000613a7812 */ /* 0x000fe400078ec0ff */
[C---:B0-----:R-:W-:Y:S01]  /*d1d0*/  LOP3.LUT R54, R14.reuse, 0xffff0000, RZ, 0xc0, !PT ;  /* 0xffff00000e367812 */ /* 0x041fe200078ec0ff */
[----:B------:R-:W-:Y:S01]  /*d1e0*/  IMAD.U32 R53, R14, 0x10000, RZ ;  /* 0x000100000e357824 */ /* 0x000fe200078e00ff */
[C---:B------:R-:W-:Y:S01]  /*d1f0*/  LOP3.LUT R55, R15.reuse, 0xffff0000, RZ, 0xc0, !PT ;  /* 0xffff00000f377812 */ /* 0x040fe200078ec0ff */
[----:B------:R-:W-:Y:S01]  /*d200*/  IMAD.U32 R51, R15, 0x10000, RZ ;  /* 0x000100000f337824 */ /* 0x000fe200078e00ff */
[C---:B------:R-:W-:Y:S01]  /*d210*/  LOP3.LUT R15, R13.reuse, 0xffff0000, RZ, 0xc0, !PT ;  /* 0xffff00000d0f7812 */ /* 0x040fe200078ec0ff */
[C---:B------:R-:W-:Y:S01]  /*d220*/  FMUL.FTZ R60, R54.reuse, R57 ;  /* 0x00000039363c7220 */ /* 0x040fe20000410000 */
[----:B------:R-:W-:Y:S01]  /*d230*/  FMUL.FTZ R54, R54, R56 ;  /* 0x0000003836367220 */ /* 0x000fe20000410000 */
[----:B------:R-:W-:-:S02]  /*d240*/  IMAD.U32 R3, R13, 0x10000, RZ ;  /* 0x000100000d037824 */ /* 0x000fc400078e00ff */
[----:B------:R-:W-:Y:S01]  /*d250*/  FMUL.FTZ R62, R55, R96 ;  /* 0x00000060373e7220 */ /* 0x000fe20000410000 */
[C---:B------:R-:W-:Y:S01]  /*d260*/  FFMA.FTZ R13, R53.reuse, R56, -R60 ;  /* 0x00000038350d7223 */ /* 0x040fe2000001083c */
[----:B------:R-:W-:Y:S01]  /*d270*/  FFMA.FTZ R60, R53, R57, R54 ;  /* 0x00000039353c7223 */ /* 0x000fe20000010036 */
[-C--:B------:R-:W-:Y:S01]  /*d280*/  FMUL.FTZ R54, R55, R58.reuse ;  /* 0x0000003a37367220 */ /* 0x080fe20000410000 */
[C---:B------:R-:W-:Y:S01]  /*d290*/  IMAD.U32 R55, R52.reuse, 0x10000, RZ ;  /* 0x0001000034377824 */ /* 0x040fe200078e00ff */
        /* <DEDUP_REMOVED lines=8> */
[C---:B------:R-:W-:Y:S01]  /*d320*/  FMUL.FTZ R51, R12.reuse, R55 ;  /* 0x000000370c337220 */ /* 0x040fe20000410000 */
[-C--:B------:R-:W-:Y:S01]  /*d330*/  FMUL.FTZ R54, R12, R53.reuse ;  /* 0x000000350c367220 */ /* 0x080fe20000410000 */
[-C--:B------:R-:W-:Y:S01]  /*d340*/  FMUL.FTZ R15, R15, R50.reuse ;  /* 0x000000320f0f7220 */ /* 0x080fe20000410000 */
[C---:B------:R-:W-:Y:S01]  /*d350*/  FFMA.FTZ R56, R3.reuse, R50, -R56 ;  /* 0x0000003203387223 */ /* 0x040fe20000010838 */
[C---:B------:R-:W-:Y:S01]  /*d360*/  FFMA.FTZ R12, R14.reuse, R53, -R51 ;  /* 0x000000350e0c7223 */ /* 0x040fe20000010833 */
[----:B------:R-:W-:Y:S01]  /*d370*/  FFMA.FTZ R55, R14, R55, R54 ;  /* 0x000000370e377223 */ /* 0x000fe20000010036 */
[----:B------:R-:W-:Y:S01]  /*d380*/  FFMA.FTZ R3, R3, R52, R15 ;  /* 0x0000003403037223 */ /* 0x000fe2000001000f */
[----:B------:R-:W-:-:S02]  /*d390*/  F2FP.BF16.F32.PACK_AB R14, R60, R13 ;  /* 0x0000000d3c0e723e */ /* 0x000fc400000010ff */
[----:B------:R-:W-:Y:S02]  /*d3a0*/  F2FP.BF16.F32.PACK_AB R15, R57, R62 ;  /* 0x0000003e390f723e */ /* 0x000fe400000010ff */
[----:B------:R-:W-:Y:S02]  /*d3b0*/  F2FP.BF16.F32.PACK_AB R12, R55, R12 ;  /* 0x0000000c370c723e */ /* 0x000fe400000010ff */
[----:B------:R-:W-:-:S05]  /*d3c0*/  F2FP.BF16.F32.PACK_AB R13, R3, R56 ;  /* 0x00000038030d723e */ /* 0x000fca00000010ff */
[----:B------:R2:W-:Y:S02]  /*d3d0*/  STS.128 [R67+0x9000], R12 ;  /* 0x0090000c43007388 */ /* 0x0005e40000000c00 */
.L_x_1691:
[----:B------:R-:W-:Y:S05]  /*d3e0*/  BSYNC B2 ;  /* 0x0000000000027941 */ /* 0x000fea0003800000 */
.L_x_1690:
[----:B------:R-:W-:Y:S05]  /*d3f0*/  @P3 BRA `(.L_x_1685) ;  /* 0x0000000000b83947 */ /* 0x000fea0003800000 */
[----:B012--5:R-:W0:Y:S01]  /*d400*/  LDS.128 R12, [R67+0xd000] ;  /* 0x00d00000430c7984 */ /* 0x027e220000000c00 */
        /* <DEDUP_REMOVED lines=13> */
[C---:B------:R-:W-:Y:S01]  /*d4e0*/  IMAD.U32 R48, R15.reuse, 0x10000, RZ ;  /* 0x000100000f307824 */ /* 0x040fe200078e00ff */
[----:B------:R-:W-:Y:S01]  /*d4f0*/  LOP3.LUT R15, R15, 0xffff0000, RZ, 0xc0, !PT ;  /* 0xffff00000f0f7812 */ /* 0x000fe200078ec0ff */
[----:B------:R-:W-:Y:S02]  /*d500*/  IMAD.U32 R46, R14, 0x10000, RZ ;  /* 0x000100000e2e7824 */ /* 0x000fe400078e00ff */
[C---:B------:R-:W-:Y:S01]  /*d510*/  FMUL.FTZ R53, R47.reuse, R52 ;  /* 0x000000342f357220 */ /* 0x040fe20000410000 */
[----:B------:R-:W-:Y:S01]  /*d520*/  FMUL.FTZ R47, R47, R50 ;  /* 0x000000322f2f7220 */ /* 0x000fe20000410000 */
[----:B------:R-:W-:Y:S01]  /*d530*/  FMUL.FTZ R57, R15, R87 ;  /* 0x000000570f397220 */ /* 0x000fe20000410000 */
[----:B------:R-:W-:-:S02]  /*d540*/  IMAD.U32 R3, R12, 0x10000, RZ ;  /* 0x000100000c037824 */ /* 0x000fc400078e00ff */
[C---:B------:R-:W-:Y:S01]  /*d550*/  FFMA.FTZ R54, R46.reuse, R50, -R53 ;  /* 0x000000322e367223 */ /* 0x040fe20000010835 */
[----:B------:R-:W-:Y:S01]  /*d560*/  FFMA.FTZ R55, R46, R52, R47 ;  /* 0x000000342e377223 */ /* 0x000fe2000001002f */
[-C--:B------:R-:W-:Y:S01]  /*d570*/  FMUL.FTZ R47, R15, R86.reuse ;  /* 0x000000560f2f7220 */ /* 0x080fe20000410000 */
[----:B------:R-:W-:Y:S01]  /*d580*/  IMAD.U32 R14, R13, 0x10000, RZ ;  /* 0x000100000d0e7824 */ /* 0x000fe200078e00ff */
[----:B------:R-:W-:Y:S01]  /*d590*/  LOP3.LUT R12, R12, 0xffff0000, RZ, 0xc0, !PT ;  /* 0xffff00000c0c7812 */ /* 0x000fe200078ec0ff */
[----:B------:R-:W-:Y:S01]  /*d5a0*/  IMAD.U32 R46, R51, 0x10000, RZ ;  /* 0x00010000332e7824 */ /* 0x000fe200078e00ff */
[----:B------:R-:W-:Y:S01]  /*d5b0*/  LOP3.LUT R13, R13, 0xffff0000, RZ, 0xc0, !PT ;  /* 0xffff00000d0d7812 */ /* 0x000fe200078ec0ff */
[----:B------:R-:W-:Y:S01]  /*d5c0*/  IMAD.U32 R15, R49, 0x10000, RZ ;  /* 0x00010000310f7824 */ /* 0x000fe200078e00ff */
[----:B------:R-:W-:Y:S01]  /*d5d0*/  LOP3.LUT R51, R51, 0xffff0000, RZ, 0xc0, !PT ;  /* 0xffff000033337812 */ /* 0x000fe200078ec0ff */
[C---:B------:R-:W-:Y:S01]  /*d5e0*/  FFMA.FTZ R57, R48.reuse, R86, -R57 ;  /* 0x0000005630397223 */ /* 0x040fe20000010839 */
[----:B------:R-:W-:Y:S01]  /*d5f0*/  LOP3.LUT R49, R49, 0xffff0000, RZ, 0xc0, !PT ;  /* 0xffff000031317812 */ /* 0x000fe200078ec0ff */
[----:B------:R-:W-:Y:S01]  /*d600*/  FFMA.FTZ R52, R48, R87, R47 ;  /* 0x0000005730347223 */ /* 0x000fe2000001002f */
[CC--:B------:R-:W-:Y:S01]  /*d610*/  FMUL.FTZ R48, R12.reuse, R46.reuse ;  /* 0x0000002e0c307220 */ /* 0x0c0fe20000410000 */
        /* <DEDUP_REMOVED lines=12> */
.L_x_1685:
[----:B------:R-:W-:Y:S05]  /*d6e0*/  BSYNC B1 ;  /* 0x0000000000017941 */ /* 0x000fea0003800000 */
.L_x_1684:
[----:B------:R-:W-:Y:S01]  /*d6f0*/  VIADD R3, R113, 0x40 ;  /* 0x0000004071037836 */ /* 0x000fe20000000000 */
[----:B------:R-:W-:Y:S04]  /*d700*/  BSSY B1, `(.L_x_1692) ;  /* 0x00000ce000017945 */ /* 0x000fe80003800000 */
[----:B------:R-:W-:-:S13]  /*d710*/  ISETP.GE.AND P0, PT, R3, R0, PT ;  /* 0x000000000300720c */ /* 0x000fda0003f06270 */
[----:B------:R-:W-:Y:S05]  /*d720*/  @P0 BRA `(.L_x_1693) ;  /* 0x0000000c002c0947 */ /* 0x000fea0003800000 */
[----:B0123--:R-:W2:Y:S01]  /*d730*/  LDL R14, [R1+0x30] ;  /* 0x00003000010e7983 */ /* 0x00fea20000100800 */
        /* <DEDUP_REMOVED lines=56> */
.L_x_1695:
[----:B------:R-:W-:Y:S05]  /*dac0*/  BSYNC B2 ;  /* 0x0000000000027941 */ /* 0x000fea0003800000 */
.L_x_1694:
[----:B------:R-:W-:Y:S04]  /*dad0*/  BSSY B2, `(.L_x_1696) ;  /* 0x0000030000027945 */ /* 0x000fe80003800000 */
[----:B------:R-:W-:Y:S05]  /*dae0*/  @P1 BRA `(.L_x_1697) ;  /* 0x0000000000b81947 */ /* 0x000fea0003800000 */
[----:B0----5:R-:W0:Y:S01]  /*daf0*/  LDS.128 R12, [R52+0x6000] ;  /* 0x00600000340c7984 */ /* 0x021e220000000c00 */
        /* <DEDUP_REMOVED lines=45> */
.L_x_1697:
[----:B------:R-:W-:Y:S05]  /*ddd0*/  BSYNC B2 ;  /* 0x0000000000027941 */ /* 0x000fea0003800000 */
.L_x_1696:
        /* <DEDUP_REMOVED lines=48> */
.L_x_1699:
[----:B------:R-:W-:Y:S05]  /*e0e0*/  BSYNC B2 ;  /* 0x0000000000027941 */ /* 0x000fea0003800000 */
.L_x_1698:
[----:B------:R-:W-:Y:S05]  /*e0f0*/  @P3 BRA `(.L_x_1693) ;  /* 0x0000000000b83947 */ /* 0x000fea0003800000 */
[----:B012--5:R-:W0:Y:S01]  /*e100*/  LDS.128 R12, [R52+0xe000] ;  /* 0x00e00000340c7984 */ /* 0x027e220000000c00 */
        /* <DEDUP_REMOVED lines=45> */
.L_x_1693:
[----:B------:R-:W-:Y:S05]  /*e3e0*/  BSYNC B1 ;  /* 0x0000000000017941 */ /* 0x000fea0003800000 */
.L_x_1692:
[----:B------:R-:W-:-:S05]  /*e3f0*/  VIADD R3, R113, 0x60 ;  /* 0x0000006071037836 */ /* 0x000fca0000000000 */
[----:B------:R-:W-:-:S13]  /*e400*/  ISETP.GE.AND P0, PT, R3, R0, PT ;  /* 0x000000000300720c */ /* 0x000fda0003f06270 */
[----:B------:R-:W-:Y:S05]  /*e410*/  @P0 BRA `(.L_x_1700) ;  /* 0x0000005800740947 */ /* 0x000fea0003800000 */
[----:B01234-:R-:W2:Y:S01]  /*e420*/  LDL R14, [R1+0x30] ;  /* 0x00003000010e7983 */ /* 0x01fea20000100800 */
        /* <DEDUP_REMOVED lines=18> */
[----:B------:R-:W-:Y:S02]  /*e550*/  PRMT R102, R102, 0x5432, R31 ;  /* 0x0000543266667816 */ /* 0x000fe4000000001f */
[C---:B------:R-:W-:Y:S01]  /*e560*/  LOP3.LUT R32, R105.reuse, 0xffff0000, RZ, 0xc0, !PT ;  /* 0xffff000069207812 */ /* 0x040fe200078ec0ff */
[----:B------:R-:W-:Y:S02]  /*e570*/  IMAD.U32 R31, R105, 0x10000, RZ ;  /* 0x00010000691f7824 */ /* 0x000fe400078e00ff */
[C---:B------:R-:W-:Y:S01]  /*e580*/  IMAD.U32 R29, R102.reuse, 0x10000, RZ ;  /* 0x00010000661d7824 */ /* 0x040fe200078e00ff */
[----:B------:R-:W-:Y:S01]  /*e590*/  LOP3.LUT R102, R102, 0xffff0000, RZ, 0xc0, !PT ;  /* 0xffff000066667812 */ /* 0x000fe200078ec0ff */
[C---:B0-----:R-:W-:Y:S01]  /*e5a0*/  IMAD.U32 R26, R14.reuse, 0x10000, RZ ;  /* 0x000100000e1a7824 */ /* 0x041fe200078e00ff */
[----:B------:R-:W-:Y:S01]  /*e5b0*/  LOP3.LUT R14, R14, 0xffff0000, RZ, 0xc0, !PT ;  /* 0xffff00000e0e7812 */ /* 0x000fe200078ec0ff */
[C---:B------:R-:W-:Y:S01]  /*e5c0*/  IMAD.U32 R27, R15.reuse, 0x10000, RZ ;  /* 0x000100000f1b7824 */ /* 0x040fe200078e00ff */
[----:B------:R-:W-:Y:S01]  /*e5d0*/  LOP3.LUT R15, R15, 0xffff0000, RZ, 0xc0, !PT ;  /* 0xffff00000f0f7812 */ /* 0x000fe200078ec0ff */
[C---:B------:R-:W-:Y:S01]  /*e5e0*/  IMAD.U32 R0, R12.reuse, 0x10000, RZ ;  /* 0x000100000c007824 */ /* 0x040fe200078e00ff */
[----:B------:R-:W-:Y:S01]  /*e5f0*/  LOP3.LUT R3, R12, 0xffff0000, RZ, 0xc0, !PT ;  /* 0xffff00000c037812 */ /* 0x000fe200078ec0ff */
        /* <DEDUP_REMOVED lines=27> */
.L_x_1702:
[----:B------:R-:W-:Y:S05]  /*e7b0*/  BSYNC B1 ;  /* 0x0000000000017941 */ /* 0x000fea0003800000 */
.L_x_1701:
[----:B------:R-:W-:Y:S04]  /*e7c0*/  BSSY B1, `(.L_x_1703) ;  /* 0x0000030000017945 */ /* 0x000fe80003800000 */
[----:B------:R-:W-:Y:S05]  /*e7d0*/  @P1 BRA `(.L_x_1704) ;  /* 0x0000000000b81947 */ /* 0x000fea0003800000 */
[----:B0----5:R-:W0:Y:S01]  /*e7e0*/  LDS.128 R12, [R35+0x7000] ;  /* 0x00700000230c7984 */ /* 0x021e220000000c00 */
[----:B------:R-:W-:Y:S02]  /*e7f0*/  SHF.R.U64 R26, R24, 0x10, R25 ;  /* 0x00000010181a7819 */ /* 0x000fe40000001219 */
[----:B------:R-:W-:Y:S02]  /*e800*/  SHF.R.U64 R3, R20, 0x10, R21 ;  /* 0x0000001014037819 */ /* 0x000fe40000001215 */
        /* <DEDUP_REMOVED lines=43> */
.L_x_1704:
[----:B------:R-:W-:Y:S05]  /*eac0*/  BSYNC B1 ;  /* 0x0000000000017941 */ /* 0x000fea0003800000 */
.L_x_1703:
        /* <DEDUP_REMOVED lines=19> */
[----:B------:R-:W-:Y:S01]  /*ec00*/  FMUL.FTZ R26, R10, R24 ;  /* 0x000000180a1a7220 */ /* 0x000fe20000410000 */
[----:B------:R-:W-:Y:S02]  /*ec10*/  IMAD.U32 R0, R12, 0x10000, RZ ;  /* 0x000100000c007824 */ /* 0x000fe400078e00ff */
[----:B------:R-:W-:Y:S01]  /*ec20*/  FMUL.FTZ R25, R10, R15 ;  /* 0x0000000f0a197220 */ /* 0x000fe20000410000 */
[C---:B------:R-:W-:Y:S01]  /*ec30*/  FMUL.FTZ R10, R14.reuse, R85 ;  /* 0x000000550e0a7220 */ /* 0x040fe20000410000 */
[----:B------:R-:W-:Y:S01]  /*ec40*/  FMUL.FTZ R14, R14, R80 ;  /* 0x000000500e0e7220 */ /* 0x000fe20000410000 */
[----:B------:R-:W-:Y:S01]  /*ec50*/  LOP3.LUT R3, R12, 0xffff0000, RZ, 0xc0, !PT ;  /* 0xffff00000c037812 */ /* 0x000fe200078ec0ff */
[----:B------:R-:W-:-:S02]  /*ec60*/  IMAD.U32 R6, R13, 0x10000, RZ ;  /* 0x000100000d067824 */ /* 0x000fc400078e00ff */
[----:B------:R-:W-:Y:S01]  /*ec70*/  FFMA.FTZ R80, R11, R80, -R10 ;  /* 0x000000500b507223 */ /* 0x000fe2000001080a */
[----:B------:R-:W-:Y:S01]  /*ec80*/  IMAD.U32 R10, R21, 0x10000, RZ ;  /* 0x00010000150a7824 */ /* 0x000fe200078e00ff */
[----:B------:R-:W-:Y:S01]  /*ec90*/  LOP3.LUT R12, R13, 0xffff0000, RZ, 0xc0, !PT ;  /* 0xffff00000d0c7812 */ /* 0x000fe200078ec0ff */
[----:B------:R-:W-:Y:S01]  /*eca0*/  FFMA.FTZ R26, R7, R15, -R26 ;  /* 0x0000000f071a7223 */ /* 0x000fe2000001081a */
[----:B------:R-:W-:Y:S01]  /*ecb0*/  LOP3.LUT R21, R21, 0xffff0000, RZ, 0xc0, !PT ;  /* 0xffff000015157812 */ /* 0x000fe200078ec0ff */
[----:B------:R-:W-:Y:S01]  /*ecc0*/  FFMA.FTZ R25, R7, R24, R25 ;  /* 0x0000001807197223 */ /* 0x000fe20000010019 */
[C---:B------:R-:W-:Y:S01]  /*ecd0*/  LOP3.LUT R13, R20.reuse, 0xffff0000, RZ, 0xc0, !PT ;  /* 0xffff0000140d7812 */ /* 0x040fe200078ec0ff */
[----:B------:R-:W-:Y:S02]  /*ece0*/  IMAD.U32 R7, R20, 0x10000, RZ ;  /* 0x0001000014077824 */ /* 0x000fe400078e00ff */
[----:B------:R-:W-:Y:S01]  /*ecf0*/  FFMA.FTZ R85, R11, R85, R14 ;  /* 0x000000550b557223 */ /* 0x000fe2000001000e */
[CC--:B------:R-:W-:Y:S01]  /*ed00*/  FMUL.FTZ R11, R3.reuse, R10.reuse ;  /* 0x0000000a030b7220 */ /* 0x0c0fe20000410000 */
[C---:B------:R-:W-:Y:S01]  /*ed10*/  FMUL.FTZ R15, R12.reuse, R21 ;  /* 0x000000150c0f7220 */ /* 0x040fe20000410000 */
        /* <DEDUP_REMOVED lines=11> */
.L_x_1706:
[----:B------:R-:W-:Y:S05]  /*edd0*/  BSYNC B1 ;  /* 0x0000000000017941 */ /* 0x000fea0003800000 */
.L_x_1705:
        /* <DEDUP_REMOVED lines=18> */
[----:B------:R-:W-:Y:S01]  /*ef00*/  LOP3.LUT R3, R12, 0xffff0000, RZ, 0xc0, !PT ;  /* 0xffff00000c037812 */ /* 0x000fe200078ec0ff */
[C---:B------:R-:W-:Y:S01]  /*ef10*/  FMUL.FTZ R20, R6.reuse, R11 ;  /* 0x0000000b06147220 */ /* 0x040fe20000410000 */
[----:B------:R-:W-:Y:S01]  /*ef20*/  FMUL.FTZ R6, R6, R9 ;  /* 0x0000000906067220 */ /* 0x000fe20000410000 */
[----:B------:R-:W-:Y:S01]  /*ef30*/  FMUL.FTZ R24, R14, R79 ;  /* 0x0000004f0e187220 */ /* 0x000fe20000410000 */
[----:B------:R-:W-:-:S02]  /*ef40*/  IMAD.U32 R0, R12, 0x10000, RZ ;  /* 0x000100000c007824 */ /* 0x000fc400078e00ff */
[-C--:B------:R-:W-:Y:S01]  /*ef50*/  FMUL.FTZ R14, R14, R78.reuse ;  /* 0x0000004e0e0e7220 */ /* 0x080fe20000410000 */
[----:B------:R-:W-:Y:S01]  /*ef60*/  FFMA.FTZ R15, R5, R11, R6 ;  /* 0x0000000b050f7223 */ /* 0x000fe20000010006 */
[----:B------:R-:W-:Y:S01]  /*ef70*/  LOP3.LUT R12, R13, 0xffff0000, RZ, 0xc0, !PT ;  /* 0xffff00000d0c7812 */ /* 0x000fe200078ec0ff */
[----:B------:R-:W-:Y:S01]  /*ef80*/  FFMA.FTZ R20, R5, R9, -R20 ;  /* 0x0000000905147223 */ /* 0x000fe20000010814 */
[C---:B------:R-:W-:Y:S01]  /*ef90*/  IMAD.U32 R6, R10.reuse, 0x10000, RZ ;  /* 0x000100000a067824 */ /* 0x040fe200078e00ff */
[----:B------:R-:W-:Y:S01]  /*efa0*/  LOP3.LUT R11, R10, 0xffff0000, RZ, 0xc0, !PT ;  /* 0xffff00000a0b7812 */ /* 0x000fe200078ec0ff */
[C---:B------:R-:W-:Y:S01]  /*efb0*/  IMAD.U32 R5, R8.reuse, 0x10000, RZ ;  /* 0x0001000008057824 */ /* 0x040fe200078e00ff */
[----:B------:R-:W-:Y:S01]  /*efc0*/  LOP3.LUT R9, R8, 0xffff0000, RZ, 0xc0, !PT ;  /* 0xffff000008097812 */ /* 0x000fe200078ec0ff */
[C---:B------:R-:W-:Y:S01]  /*efd0*/  FFMA.FTZ R24, R7.reuse, R78, -R24 ;  /* 0x0000004e07187223 */ /* 0x040fe20000010818 */
[----:B------:R-:W-:Y:S01]  /*efe0*/  FFMA.FTZ R79, R7, R79, R14 ;  /* 0x0000004f074f7223 */ /* 0x000fe2000001000e */
[----:B------:R-:W-:-:S02]  /*eff0*/  IMAD.U32 R4, R13, 0x10000, RZ ;  /* 0x000100000d047824 */ /* 0x000fc400078e00ff */
        /* <DEDUP_REMOVED lines=10> */
[----:B------:R-:W-:Y:S02]  /*f0a0*/  F2FP.BF16.F32.PACK_AB R7, R79, R24 ;  /* 0x000000184f07723e */ /* 0x000fe400000010ff */
[----:B------:R-:W-:-:S05]  /*f0b0*/  F2FP.BF16.F32.PACK_AB R5, R12, R13 ;  /* 0x0000000d0c05723e */ /* 0x000fca00000010ff */
[----:B------:R0:W-:Y:S01]  /*f0c0*/  STS.128 [R35+0xf000], R4 ;  /* 0x00f0000423007388 */ /* 0x0001e20000000c00 */
[----:B------:R-:W-:Y:S05]  /*f0d0*/  BRA `(.L_x_1700) ;  /* 0x0000004c00447947 */ /* 0x000fea0003800000 */
.L_x_1661:
[----:B------:R-:W0:Y:S01]  /*f0e0*/  LDC R76, c[0x0][0x448] ;  /* 0x00011200ff4c7b82 */ /* 0x000e220000000800 */
[----:B------:R-:W-:Y:S01]  /*f0f0*/  ULDC.64 UR4, c[0x0][0x3f8] ;  /* 0x0000fe0000047ab9 */ /* 0x000fe20000000a00 */
[----:B------:R-:W-:Y:S01]  /*f100*/  ULDC.64 UR6, c[0x0][0x408] ;  /* 0x0001020000067ab9 */ /* 0x000fe20000000a00 */
[----:B------:R-:W-:Y:S02]  /*f110*/  IMAD.MOV.U32 R25, RZ, RZ, R33 ;  /* 0x000000ffff197224 */ /* 0x000fe400078e0021 */
[----:B------:R-:W-:Y:S01]  /*f120*/  IMAD.MOV.U32 R27, RZ, RZ, R29 ;  /* 0x000000ffff1b7224 */ /* 0x000fe200078e001d */
[----:B0-----:R-:W-:-:S13]  /*f130*/  ISETP.NE.AND P0, PT, R76, 0x1, PT ;  /* 0x000000014c00780c */ /* 0x001fda0003f05270 */
[----:B------:R-:W0:Y:S08]  /*f140*/  @P0 LDC R4, c[0x0][0x44c] ;  /* 0x00011300ff040b82 */ /* 0x000e300000000800 */
[----:B------:R-:W1:Y:S01]  /*f150*/  @P0 LDC R5, c[0x0][0x450] ;  /* 0x00011400ff050b82 */ /* 0x000e620000000800 */
[----:B0-----:R-:W-:-:S05]  /*f160*/  @P0 IMAD.HI.U32 R4, R3, R4, RZ ;  /* 0x0000000403040227 */ /* 0x001fca00078e00ff */
[----:B-1----:R-:W-:-:S04]  /*f170*/  @P0 SHF.R.U32.HI R3, RZ, R5, R4 ;  /* 0x00000005ff030219 */ /* 0x002fc80000011604 */
        /* <DEDUP_REMOVED lines=21> */
.L_x_2054:
        /* <DEDUP_REMOVED lines=12> */
[----:B------:R-:W-:Y:S01]  /*f390*/  ULDC UR4, c[0x0][0x3f4] ;  /* 0x0000fd0000047ab9 */ /* 0x000fe20000000800 */
[----:B------:R-:W-:Y:S02]  /*f3a0*/  CS2R R66, SRZ ;  /* 0x0000000000427805 */ /* 0x000fe4000001ff00 */
[----:B------:R-:W-:Y:S02]  /*f3b0*/  ISETP.GE.AND P4, PT, R18, UR4, PT ;  /* 0x0000000412007c0c */ /* 0x000fe4000bf86270 */
[----:B------:R-:W-:Y:S02]  /*f3c0*/  CS2R R64, SRZ ;  /* 0x0000000000407805 */ /* 0x000fe4000001ff00 */
[----:B------:R-:W-:Y:S02]  /*f3d0*/  ISETP.GE.AND P5, PT, R203, UR4, PT ;  /* 0x00000004cb007c0c */ /* 0x000fe4000bfa6270 */
[----:B------:R-:W-:-:S07]  /*f3e0*/  CS2R R58, SRZ ;  /* 0x00000000003a7805 */ /* 0x000fce000001ff00 */
[C---:B------:R-:W-:Y:S01]  /*f3f0*/  @!P4 IMAD.SHL.U32 R11, R18.reuse, 0x2, RZ ;  /* 0x00000002120bc824 */ /* 0x040fe200078e00ff */
[----:B------:R-:W-:-:S03]  /*f400*/  @!P4 SHF.L.U64.HI R24, R18, 0x1, R19 ;  /* 0x000000011218c819 */ /* 0x000fc60000010213 */
[C---:B------:R-:W-:Y:S01]  /*f410*/  @!P5 IMAD.SHL.U32 R5, R201.reuse, 0x2, RZ ;  /* 0x00000002c905d824 */ /* 0x040fe200078e00ff */
[----:B------:R-:W-:Y:S02]  /*f420*/  @!P5 SHF.L.U64.HI R12, R201, 0x1, R224 ;  /* 0x00000001c90cd819 */ /* 0x000fe400000102e0 */
[-C--:B--2---:R-:W-:Y:S02]  /*f430*/  @!P4 IADD3 R10, P0, R6, R11.reuse, RZ ;  /* 0x0000000b060ac210 */ /* 0x084fe40007f1e0ff */
[----:B----4-:R-:W-:Y:S02]  /*f440*/  @!P4 IADD3 R4, P1, R14, R11, RZ ;  /* 0x0000000b0e04c210 */ /* 0x010fe40007f3e0ff */
[-C--:B------:R-:W-:Y:S01]  /*f450*/  @!P5 IADD3 R6, P2, R6, R5.reuse, RZ ;  /* 0x000000050606d210 */ /* 0x080fe20007f5e0ff */
[--C-:B-1----:R-:W-:Y:S01]  /*f460*/  @!P4 IMAD.X R11, R7, 0x1, R24.reuse, P0 ;  /* 0x00000001070bc824 */ /* 0x102fe200000e0618 */
[----:B------:R-:W-:Y:S01]  /*f470*/  @!P5 IADD3 R8, P3, R14, R5, RZ ;  /* 0x000000050e08d210 */ /* 0x000fe20007f7e0ff */
[----:B---3--:R-:W-:Y:S01]  /*f480*/  @!P4 IMAD.X R5, R9, 0x1, R24, P1 ;  /* 0x000000010905c824 */ /* 0x008fe200008e0618 */
[----:B------:R-:W-:-:S02]  /*f490*/  CS2R R56, SRZ ;  /* 0x0000000000387805 */ /* 0x000fc4000001ff00 */
[----:B------:R-:W-:Y:S02]  /*f4a0*/  CS2R R70, SRZ ;  /* 0x0000000000467805 */ /* 0x000fe4000001ff00 */
[----:B------:R-:W-:Y:S02]  /*f4b0*/  CS2R R68, SRZ ;  /* 0x0000000000447805 */ /* 0x000fe4000001ff00 */
[----:B------:R-:W-:Y:S02]  /*f4c0*/  CS2R R62, SRZ ;  /* 0x00000000003e7805 */ /* 0x000fe4000001ff00 */
[----:B------:R-:W-:Y:S01]  /*f4d0*/  CS2R R60, SRZ ;  /* 0x00000000003c7805 */ /* 0x000fe2000001ff00 */
[--C-:B------:R-:W-:Y:S01]  /*f4e0*/  @!P5 IMAD.X R7, R7, 0x1, R12.reuse, P2 ;  /* 0x000000010707d824 */ /* 0x100fe200010e060c */
[----:B------:R1:W5:Y:S01]  /*f4f0*/  @!P4 LD.E.128 R64, desc[UR60][R10.64] ;  /* 0x0000003c0a40c980 */ /* 0x000362000c101d00 */
[----:B------:R-:W-:-:S03]  /*f500*/  @!P5 IMAD.X R9, R9, 0x1, R12, P3 ;  /* 0x000000010909d824 */ /* 0x000fc600018e060c */
[----:B------:R1:W5:Y:S04]  /*f510*/  @!P4 LD.E.128 R56, desc[UR60][R4.64] ;  /* 0x0000003c0438c980 */ /* 0x000368000c101d00 */
[----:B------:R1:W5:Y:S04]  /*f520*/  @!P5 LD.E.128 R68, desc[UR60][R6.64] ;  /* 0x0000003c0644d980 */ /* 0x000368000c101d00 */
[----:B------:R1:W5:Y:S02]  /*f530*/  @!P5 LD.E.128 R60, desc[UR60][R8.64] ;  /* 0x0000003c083cd980 */ /* 0x000364000c101d00 */
.L_x_1709:
[----:B------:R-:W-:Y:S05]  /*f540*/  BSYNC B1 ;  /* 0x0000000000017941 */ /* 0x000fea0003800000 */
.L_x_1708:
[----:B-1---5:R-:W-:Y:S01]  /*f550*/  IMAD.MOV.U32 R4, RZ, RZ, R70 ;  /* 0x000000ffff047224 */ /* 0x022fe200078e0046 */
[----:B------:R-:W-:Y:S01]  /*f560*/  UMOV UR4, 0xffffffff ;  /* 0xffffffff00047882 */ /* 0x000fe20000000000 */
[----:B------:R-:W-:Y:S01]  /*f570*/  IMAD.MOV.U32 R5, RZ, RZ, R71 ;  /* 0x000000ffff057224 */ /* 0x000fe200078e0047 */
[----:B------:R-:W-:Y:S01]  /*f580*/  CS2R R54, SRZ ;  /* 0x0000000000367805 */ /* 0x000fe2000001ff00 */
[----:B--2---:R-:W-:Y:S01]  /*f590*/  IMAD.MOV.U32 R6, RZ, RZ, R68 ;  /* 0x000000ffff067224 */ /* 0x004fe200078e0044 */
        /* <DEDUP_REMOVED lines=23> */
[----:B------:R-:W-:Y:S02]  /*f710*/  PRMT R104, R104, 0x5410, R5 ;  /* 0x0000541068687816 */ /* 0x000fe40000000005 */
[----:B------:R-:W-:Y:S02]  /*f720*/  PRMT R122, R122, 0x5410, R6 ;  /* 0x000054107a7a7816 */ /* 0x000fe40000000006 */
[----:B------:R-:W-:Y:S01]  /*f730*/  PRMT R103, R7, 0x5410, R4 ;  /* 0x0000541007677816 */ /* 0x000fe20000000004 */
[----:B------:R-:W-:Y:S06]  /*f740*/  BRA.DIV UR4, `(.L_x_1710) ;  /* 0x000001e604ec7947 */ /* 0x000fec000b800000 */
[----:B------:R1:W2:Y:S04]  /*f750*/  SHFL.IDX PT, R7, R21, 0x1, 0x181f ;  /* 0x00381f0015077f89 */ /* 0x0002a800000e0000 */
[----:B------:R1:W0:Y:S04]  /*f760*/  SHFL.IDX PT, R6, R20, 0x1, 0x181f ;  /* 0x00381f0014067f89 */ /* 0x00022800000e0000 */
[----:B---3--:R1:W3:Y:S04]  /*f770*/  SHFL.IDX PT, R9, R72, 0x1, 0x181f ;  /* 0x00381f0048097f89 */ /* 0x0082e800000e0000 */
[----:B----4-:R1:W4:Y:S02]  /*f780*/  SHFL.IDX PT, R14, R3, 0x1, 0x181f ;  /* 0x00381f00030e7f89 */ /* 0x01032400000e0000 */
.L_x_2060:
        /* <DEDUP_REMOVED lines=19> */
[----:B------:R-:W-:Y:S01]  /*f8c0*/  @!P5 IMAD.SHL.U32 R11, R201, 0x2, RZ ;  /* 0x00000002c90bd824 */ /* 0x000fe200078e00ff */
[-C--:B0-----:R-:W-:Y:S02]  /*f8d0*/  @!P4 IADD3 R10, P0, R6, R5.reuse, RZ ;  /* 0x00000005060ac210 */ /* 0x081fe40007f1e0ff */
[C---:B----4-:R-:W-:Y:S02]  /*f8e0*/  @!P4 IADD3 R4, P1, R14.reuse, R5, RZ ;  /* 0x000000050e04c210 */ /* 0x050fe40007f3e0ff */
[-C--:B------:R-:W-:Y:S02]  /*f8f0*/  @!P5 IADD3 R8, P3, R14, R11.reuse, RZ ;  /* 0x0000000b0e08d210 */ /* 0x080fe40007f7e0ff */
[----:B------:R-:W-:Y:S01]  /*f900*/  @!P5 IADD3 R6, P2, R6, R11, RZ ;  /* 0x0000000b0606d210 */ /* 0x000fe20007f5e0ff */
[----:B--2---:R-:W-:Y:S01]  /*f910*/  @!P4 IMAD.X R11, R7, 0x1, R12, P0 ;  /* 0x00000001070bc824 */ /* 0x004fe200000e060c */
[----:B------:R-:W-:Y:S01]  /*f920*/  @!P5 SHF.L.U64.HI R14, R201, 0x1, R224 ;  /* 0x00000001c90ed819 */ /* 0x000fe200000102e0 */
        /* <DEDUP_REMOVED lines=12> */
.L_x_1712:
[----:B------:R-:W-:Y:S05]  /*f9f0*/  BSYNC B1 ;  /* 0x0000000000017941 */ /* 0x000fea0003800000 */
.L_x_1711:
[----:B0----5:R-:W-:Y:S01]  /*fa00*/  IMAD.MOV.U32 R4, RZ, RZ, R54 ;  /* 0x000000ffff047224 */ /* 0x021fe200078e0036 */
[----:B------:R-:W-:Y:S01]  /*fa10*/  UMOV UR4, 0xffffffff ;  /* 0xffffffff00047882 */ /* 0x000fe20000000000 */
[----:B------:R-:W-:Y:S02]  /*fa20*/  IMAD.MOV.U32 R5, RZ, RZ, R55 ;  /* 0x000000ffff057224 */ /* 0x000fe400078e0037 */
[----:B------:R-:W-:Y:S02]  /*fa30*/  IMAD.MOV.U32 R6, RZ, RZ, R52 ;  /* 0x000000ffff067224 */ /* 0x000fe400078e0034 */
[----:B--2---:R-:W-:Y:S01]  /*fa40*/  IMAD.MOV.U32 R7, RZ, RZ, R53 ;  /* 0x000000ffff077224 */ /* 0x004fe200078e0035 */
        /* <DEDUP_REMOVED lines=21> */
[----:B------:R0:W2:Y:S04]  /*fba0*/  SHFL.IDX PT, R7, R21, 0x2, 0x181f ;  /* 0x00581f0015077f89 */ /* 0x0000a800000e0000 */
[----:B------:R0:W0:Y:S04]  /*fbb0*/  SHFL.IDX PT, R6, R20, 0x2, 0x181f ;  /* 0x00581f0014067f89 */ /* 0x00002800000e0000 */
[----:B---3--:R3:W0:Y:S04]  /*fbc0*/  SHFL.IDX PT, R9, R72, 0x2, 0x181f ;  /* 0x00581f0048097f89 */ /* 0x00862800000e0000 */
[----:B----4-:R3:W4:Y:S02]  /*fbd0*/  SHFL.IDX PT, R14, R3, 0x2, 0x181f ;  /* 0x00581f00030e7f89 */ /* 0x01072400000e0000 */
.L_x_2066:
        /* <DEDUP_REMOVED lines=27> */
[----:B------:R-:W-:Y:S01]  /*fd90*/  @!P4 IMAD.X R5, R9, 0x1, R12, P1 ;  /* 0x000000010905c824 */ /* 0x000fe200008e060c */
        /* <DEDUP_REMOVED lines=11> */
.L_x_1715:
[----:B------:R-:W-:Y:S05]  /*fe50*/  BSYNC B1 ;  /* 0x0000000000017941 */ /* 0x000fea0003800000 */
.L_x_1714:
[----:B0----5:R-:W-:Y:S01]  /*fe60*/  IMAD.MOV.U32 R6, RZ, RZ, R36 ;  /* 0x000000ffff067224 */ /* 0x021fe200078e0024 */
[----:B------:R-:W-:Y:S01]  /*fe70*/  UMOV UR4, 0xffffffff ;  /* 0xffffffff00047882 */ /* 0x000fe20000000000 */
[----:B--2---:R-:W-:Y:S02]  /*fe80*/  IMAD.MOV.U32 R7, RZ, RZ, R37 ;  /* 0x000000ffff077224 */ /* 0x004fe400078e0025 */
        /* <DEDUP_REMOVED lines=24> */
[----:B-1----:R-:W0:Y:S04]  /*10010*/  SHFL.IDX PT, R21, R21, 0x3, 0x181f ;  /* 0x00781f0015157f89 */ /* 0x002e2800000e0000 */
[----:B------:R-:W1:Y:S04]  /*10020*/  SHFL.IDX PT, R20, R20, 0x3, 0x181f ;  /* 0x00781f0014147f89 */ /* 0x000e6800000e0000 */
[----:B------:R2:W0:Y:S04]  /*10030*/  SHFL.IDX PT, R77, R72, 0x3, 0x181f ;  /* 0x00781f00484d7f89 */ /* 0x00042800000e0000 */
[----:B---3--:R-:W3:Y:S02]  /*10040*/  SHFL.IDX PT, R3, R3, 0x3, 0x181f ;  /* 0x00781f0003037f89 */ /* 0x008ee400000e0000 */
.L_x_2072:
[----:B------:R-:W-:Y:S01]  /*10050*/  VIADD R5, R0, 0x60 ;  /* 0x0000006000057836 */ /* 0x000fe20000000000 */
[----:B------:R-:W-:Y:S01]  /*10060*/  BSSY B1, `(.L_x_1717) ;  /* 0x0000025000017945 */ /* 0x000fe20003800000 */
[----:B------:R-:W-:Y:S02]  /*10070*/  CS2R R10, SRZ ;  /* 0x00000000000a7805 */ /* 0x000fe4000001ff00 */
[----:B------:R-:W-:Y:S02]  /*10080*/  CS2R R8, SRZ ;  /* 0x0000000000087805 */ /* 0x000fe4000001ff00 */
[----:B----4-:R-:W-:Y:S02]  /*10090*/  CS2R R14, SRZ ;  /* 0x00000000000e7805 */ /* 0x010fe4000001ff00 */
[----:B------:R-:W-:Y:S02]  /*100a0*/  ISETP.GE.AND P0, PT, R5, R76, PT ;  /* 0x0000004c0500720c */ /* 0x000fe40003f06270 */
[----:B------:R-:W-:-:S02]  /*100b0*/  CS2R R4, SRZ ;  /* 0x0000000000047805 */ /* 0x000fc4000001ff00 */
[----:B------:R-:W-:Y:S02]  /*100c0*/  CS2R R12, SRZ ;  /* 0x00000000000c7805 */ /* 0x000fe4000001ff00 */
[----:B------:R-:W-:Y:S02]  /*100d0*/  CS2R R74, SRZ ;  /* 0x00000000004a7805 */ /* 0x000fe4000001ff00 */
[----:B--2---:R-:W-:-:S05]  /*100e0*/  CS2R R72, SRZ ;  /* 0x0000000000487805 */ /* 0x004fca000001ff00 */
[----:B------:R-:W-:Y:S05]  /*100f0*/  @P0 BRA `(.L_x_1718) ;  /* 0x00000000006c0947 */ /* 0x000fea0003800000 */
[----:B------:R-:W-:Y:S01]  /*10100*/  ULDC UR4, c[0x0][0x3f4] ;  /* 0x0000fd0000047ab9 */ /* 0x000fe20000000800 */
[----:B------:R-:W-:Y:S02]  /*10110*/  CS2R R10, SRZ ;  /* 0x00000000000a7805 */ /* 0x000fe4000001ff00 */
[----:B------:R-:W-:Y:S02]  /*10120*/  ISETP.GE.AND P4, PT, R18, UR4, PT ;  /* 0x0000000412007c0c */ /* 0x000fe4000bf86270 */
[----:B------:R-:W-:Y:S02]  /*10130*/  CS2R R8, SRZ ;  /* 0x0000000000087805 */ /* 0x000fe4000001ff00 */
[----:B------:R-:W-:Y:S02]  /*10140*/  ISETP.GE.AND P5, PT, R203, UR4, PT ;  /* 0x00000004cb007c0c */ /* 0x000fe4000bfa6270 */
[----:B------:R-:W-:Y:S02]  /*10150*/  CS2R R74, SRZ ;  /* 0x00000000004a7805 */ /* 0x000fe4000001ff00 */
[----:B------:R-:W-:-:S05]  /*10160*/  CS2R R72, SRZ ;  /* 0x0000000000487805 */ /* 0x000fca000001ff00 */
[C---:B------:R-:W-:Y:S01]  /*10170*/  @!P4 IMAD.SHL.U32 R6, R18.reuse, 0x2, RZ ;  /* 0x000000021206c824 */ /* 0x040fe200078e00ff */
[----:B------:R-:W-:-:S03]  /*10180*/  @!P4 SHF.L.U64.HI R0, R18, 0x1, R19 ;  /* 0x000000011200c819 */ /* 0x000fc60000010213 */
[----:B------:R-:W-:Y:S01]  /*10190*/  @!P5 IMAD.SHL.U32 R5, R201, 0x2, RZ ;  /* 0x00000002c905d824 */ /* 0x000fe200078e00ff */
[CC--:B-1----:R-:W-:Y:S02]  /*101a0*/  @!P4 IADD3 R4, P0, R20.reuse, R6.reuse, RZ ;  /* 0x000000061404c210 */ /* 0x0c2fe40007f1e0ff */
[C---:B---3--:R-:W-:Y:S02]  /*101b0*/  @!P4 IADD3 R6, P1, R3.reuse, R6, RZ ;  /* 0x000000060306c210 */ /* 0x048fe40007f3e0ff */
[-C--:B------:R-:W-:Y:S02]  /*101c0*/  @!P5 IADD3 R12, P2, R20, R5.reuse, RZ ;  /* 0x00000005140cd210 */ /* 0x080fe40007f5e0ff */
[----:B------:R-:W-:Y:S01]  /*101d0*/  @!P5 IADD3 R20, P3, R3, R5, RZ ;  /* 0x000000050314d210 */ /* 0x000fe20007f7e0ff */
[--C-:B0-----:R-:W-:Y:S02]  /*101e0*/  @!P4 IMAD.X R5, R21, 0x1, R0.reuse, P0 ;  /* 0x000000011505c824 */ /* 0x101fe400000e0600 */
[----:B------:R-:W-:Y:S01]  /*101f0*/  @!P4 IMAD.X R7, R77, 0x1, R0, P1 ;  /* 0x000000014d07c824 */ /* 0x000fe200008e0600 */
[----:B------:R-:W-:-:S02]  /*10200*/  @!P5 SHF.L.U64.HI R0, R201, 0x1, R224 ;  /* 0x00000001c900d819 */ /* 0x000fc400000102e0 */
[----:B------:R0:W5:Y:S04]  /*10210*/  @!P4 LD.E.128 R8, desc[UR60][R4.64] ;  /* 0x0000003c0408c980 */ /* 0x000168000c101d00 */
[----:B------:R1:W5:Y:S01]  /*10220*/  @!P4 LD.E.128 R72, desc[UR60][R6.64] ;  /* 0x0000003c0648c980 */ /* 0x000362000c101d00 */
[--C-:B------:R-:W-:Y:S01]  /*10230*/  @!P5 IMAD.X R13, R21, 0x1, R0.reuse, P2 ;  /* 0x00000001150dd824 */ /* 0x100fe200010e0600 */
[----:B------:R-:W-:Y:S01]  /*10240*/  CS2R R14, SRZ ;  /* 0x00000000000e7805 */ /* 0x000fe2000001ff00 */
[----:B------:R-:W-:Y:S01]  /*10250*/  @!P5 IMAD.X R21, R77, 0x1, R0, P3 ;  /* 0x000000014d15d824 */ /* 0x000fe200018e0600 */
[----:B0-----:R-:W-:Y:S02]  /*10260*/  CS2R R4, SRZ ;  /* 0x0000000000047805 */ /* 0x001fe4000001ff00 */
[----:B-1----:R-:W-:-:S06]  /*10270*/  CS2R R6, SRZ ;  /* 0x0000000000067805 */ /* 0x002fcc000001ff00 */
[----:B------:R0:W5:Y:S02]  /*10280*/  @!P5 LD.E.128 R4, desc[UR60][R12.64] ;  /* 0x0000003c0c04d980 */ /* 0x000164000c101d00 */
[----:B0-----:R-:W-:-:S06]  /*10290*/  CS2R R12, SRZ ;  /* 0x00000000000c7805 */ /* 0x001fcc000001ff00 */
[----:B------:R2:W5:Y:S02]  /*102a0*/  @!P5 LD.E.128 R12, desc[UR60][R20.64] ;  /* 0x0000003c140cd980 */ /* 0x000564000c101d00 */
.L_x_1718:
[----:B------:R-:W-:Y:S05]  /*102b0*/  BSYNC B1 ;  /* 0x0000000000017941 */ /* 0x000fea0003800000 */
.L_x_1717:
[----:B---3--:R-:W3:Y:S01]  /*102c0*/  LDL R3, [R1+0x8c] ;  /* 0x00008c0001037983 */ /* 0x008ee20000100800 */
[----:B------:R-:W-:Y:S01]  /*102d0*/  BSSY B1, `(.L_x_1719) ;  /* 0x0000007000017945 */ /* 0x000fe20003800000 */
[----:B---3--:R-:W-:-:S04]  /*102e0*/  LEA.HI R0, R3, R3, RZ, 0x1 ;  /* 0x0000000303007211 */ /* 0x008fc800078f08ff */
[----:B------:R-:W-:-:S05]  /*102f0*/  LOP3.LUT R0, R0, 0xfffffffe, RZ, 0xc0, !PT ;  /* 0xfffffffe00007812 */ /* 0x000fca00078ec0ff */
[----:B------:R-:W-:-:S05]  /*10300*/  IMAD.IADD R0, R3, 0x1, -R0 ;  /* 0x0000000103007824 */ /* 0x000fca00078e0a00 */
[----:B------:R-:W-:-:S04]  /*10310*/  SHF.L.U32 R0, R0, 0x1f, RZ ;  /* 0x0000001f00007819 */ /* 0x000fc800000006ff */
[----:B------:R-:W3:Y:S02]  /*10320*/  SYNCS.PHASECHK.TRANS64.TRYWAIT P0, [R17+URZ+0x30800], R0 ;  /* 0x03080000110075a7 */ /* 0x000ee4000800017f */
[----:B---3--:R-:W-:Y:S05]  /*10330*/  @!P0 BRA `(.L_x_1720) ;  /* 0x000001e000448947 */ /* 0x008fea0003800000 */
.L_x_2073:
[----:B------:R-:W-:Y:S05]  /*10340*/  BSYNC B1 ;  /* 0x0000000000017941 */ /* 0x000fea0003800000 */
.L_x_1719:
[----:B-12---:R-:W2:Y:S04]  /*10350*/  LDL R20, [R1+0x58] ;  /* 0x0000580001147983 */ /* 0x006ea80000100800 */
[----:B------:R-:W4:Y:S01]  /*10360*/  LDL R123, [R1+0xc] ;  /* 0x00000c00017b7983 */ /* 0x000f220000100800 */
[----:B-----5:R-:W-:Y:S01]  /*10370*/  IMAD.MOV.U32 R3, RZ, RZ, R6 ;  /* 0x000000ffff037224 */ /* 0x020fe200078e0006 */
[----:B------:R-:W-:Y:S01]  /*10380*/  BSSY B1, `(.L_x_1721) ;  /* 0x00000f5000017945 */ /* 0x000fe20003800000 */
[----:B---3--:R-:W-:-:S05]  /*10390*/  IMAD.MOV.U32 R0, RZ, RZ, R7 ;  /* 0x000000ffff007224 */ /* 0x008fca00078e0007 */
[----:B0-----:R-:W-:Y:S01]  /*103a0*/  PRMT R21, R3, 0x5410, R0 ;  /* 0x0000541003157816 */ /* 0x001fe20000000000 */
        /* <DEDUP_REMOVED lines=16> */
[----:B--2---:R-:W-:Y:S01]  /*104b0*/  VIADDMNMX R0, R76, -R20, 0x80, PT ;  /* 0x000000804c007446 */ /* 0x004fe20003800914 */
[----:B------:R-:W-:-:S03]  /*104c0*/  IMAD.MOV.U32 R20, RZ, RZ, R74 ;  /* 0x000000ffff147224 */ /* 0x000fc600078e004a */
[----:B----4-:R-:W-:Y:S02]  /*104d0*/  ISETP.GE.AND P0, PT, R123, R0, PT ;  /* 0x000000007b00720c */ /* 0x010fe40003f06270 */
[----:B------:R-:W-:Y:S01]  /*104e0*/  PRMT R100, R20, 0x5410, R3 ;  /* 0x0000541014647816 */ /* 0x000fe20000000003 */
[----:B------:R-:W-:Y:S02]  /*104f0*/  IMAD.MOV.U32 R20, RZ, RZ, R72 ;  /* 0x000000ffff147224 */ /* 0x000fe400078e0048 */
[----:B------:R-:W-:-:S05]  /*10500*/  IMAD.MOV.U32 R3, RZ, RZ, R73 ;  /* 0x000000ffff037224 */ /* 0x000fca00078e0049 */
[----:B------:R-:W-:-:S03]  /*10510*/  PRMT R101, R20, 0x5410, R3 ;  /* 0x0000541014657816 */ /* 0x000fc60000000003 */
[----:B------:R-:W-:Y:S05]  /*10520*/  @P0 BRA `(.L_x_1722) ;  /* 0x0000000c00680947 */ /* 0x000fea0003800000 */
[----:B------:R0:W5:Y:S01]  /*10530*/  LDL R126, [R1+0x60] ;  /* 0x00006000017e7983 */ /* 0x0001620000100800 */
[----:B------:R-:W1:Y:S03]  /*10540*/  LDC R3, c[0x0][0x3f4] ;  /* 0x0000fd00ff037b82 */ /* 0x000e660000000800 */
[----:B------:R0:W5:Y:S04]  /*10550*/  LDL R125, [R1+0xcc] ;  /* 0x0000cc00017d7983 */ /* 0x0001680000100800 */
[----:B------:R0:W5:Y:S01]  /*10560*/  LDL R124, [R1+0x6c] ;  /* 0x00006c00017c7983 */ /* 0x0001620000100800 */
[----:B------:R-:W-:Y:S01]  /*10570*/  BSSY B2, `(.L_x_1723) ;  /* 0x000006b000027945 */ /* 0x000fe20003800000 */
[----:B-1----:R-:W-:-:S13]  /*10580*/  ISETP.GE.AND P0, PT, R18, R3, PT ;  /* 0x000000031200720c */ /* 0x002fda0003f06270 */
[----:B0-----:R-:W-:Y:S05]  /*10590*/  @P0 BRA `(.L_x_1724) ;  /* 0x0000000400a00947 */ /* 0x001fea0003800000 */
[----:B------:R-:W2:Y:S04]  /*105a0*/  LDL R77, [R1+0x80] ;  /* 0x00008000014d7983 */ /* 0x000ea80000100800 */
[----:B------:R-:W3:Y:S01]  /*105b0*/  LDL R127, [R1+0x70] ;  /* 0x00007000017f7983 */ /* 0x000ee20000100800 */
[----:B------:R-:W-:Y:S02]  /*105c0*/  SHF.R.U64 R92, R56, 0x10, R57 ;  /* 0x00000010385c7819 */ /* 0x000fe40000001239 */
[----:B------:R-:W-:Y:S02]  /*105d0*/  SHF.R.U64 R91, R64, 0x10, R65 ;  /* 0x00000010405b7819 */ /* 0x000fe40000001241 */
[----:B------:R-:W-:Y:S02]  /*105e0*/  PRMT R92, R122, 0x5432, R92 ;  /* 0x000054327a5c7816 */ /* 0x000fe4000000005c */
[----:B------:R-:W-:-:S02]  /*105f0*/  SHF.R.U64 R64, R66, 0x10, R67 ;  /* 0x0000001042407819 */ /* 0x000fc40000001243 */
[----:B------:R-:W-:Y:S02]  /*10600*/  SHF.R.U32.HI R87, RZ, 0x10, R67 ;  /* 0x00000010ff577819 */ /* 0x000fe40000011643 */
[----:B------:R-:W-:Y:S02]  /*10610*/  PRMT R91, R102, 0x5410, R91 ;  /* 0x00005410665b7816 */ /* 0x000fe4000000005b */
[----:B------:R-:W-:Y:S01]  /*10620*/  SHF.R.U32.HI R89, RZ, 0x10, R57 ;  /* 0x00000010ff597819 */ /* 0x000fe20000011639 */
[----:B------:R-:W-:Y:S01]  /*10630*/  IMAD.U32 R57, R92, 0x10000, RZ ;  /* 0x000100005c397824 */ /* 0x000fe200078e00ff */
[--C-:B------:R-:W-:Y:S02]  /*10640*/  SHF.R.U64 R66, R58, 0x10, R59.reuse ;  /* 0x000000103a427819 */ /* 0x100fe4000000123b */
[----:B------:R-:W-:Y:S02]  /*10650*/  SHF.R.U32.HI R58, RZ, 0x10, R59 ;  /* 0x00000010ff3a7819 */ /* 0x000fe4000001163b */
[----:B------:R-:W-:-:S02]  /*10660*/  PRMT R56, R88, 0x5432, R64 ;  /* 0x0000543258387816 */ /* 0x000fc40000000040 */
[----:B------:R-:W-:Y:S01]  /*10670*/  PRMT R87, R88, 0x5410, R87 ;  /* 0x0000541058577816 */ /* 0x000fe20000000057 */
[----:B------:R-:W-:Y:S01]  /*10680*/  IMAD.U32 R88, R91, 0x10000, RZ ;  /* 0x000100005b587824 */ /* 0x000fe200078e00ff */
[----:B------:R-:W-:Y:S02]  /*10690*/  SHF.R.U32.HI R90, RZ, 0x10, R65 ;  /* 0x00000010ff5a7819 */ /* 0x000fe40000011641 */
[----:B------:R-:W-:Y:S02]  /*106a0*/  PRMT R89, R103, 0x5410, R89 ;  /* 0x0000541067597816 */ /* 0x000fe40000000059 */
[----:B------:R-:W-:Y:S02]  /*106b0*/  PRMT R90, R102, 0x5432, R90 ;  /* 0x00005432665a7816 */ /* 0x000fe4000000005a */
[----:B------:R-:W-:Y:S01]  /*106c0*/  PRMT R58, R104, 0x5432, R58 ;  /* 0x00005432683a7816 */ /* 0x000fe2000000003a */
[----:B------:R-:W-:Y:S01]  /*106d0*/  IMAD.U32 R67, R89, 0x10000, RZ ;  /* 0x0001000059437824 */ /* 0x000fe200078e00ff */
[----:B------:R-:W-:Y:S01]  /*106e0*/  PRMT R66, R103, 0x5432, R66 ;  /* 0x0000543267427816 */ /* 0x000fe20000000042 */
[----:B------:R-:W-:Y:S01]  /*106f0*/  IMAD.U32 R104, R87, 0x10000, RZ ;  /* 0x0001000057687824 */ /* 0x000fe200078e00ff */
[----:B------:R-:W-:-:S02]  /*10700*/  LOP3.LUT R92, R92, 0xffff0000, RZ, 0xc0, !PT ;  /* 0xffff00005c5c7812 */ /* 0x000fc400078ec0ff */
[----:B------:R-:W-:Y:S02]  /*10710*/  LOP3.LUT R91, R91, 0xffff0000, RZ, 0xc0, !PT ;  /* 0xffff00005b5b7812 */ /* 0x000fe400078ec0ff */
[----:B--2---:R-:W-:-:S04]  /*10720*/  LEA.HI R20, R3, R77, RZ, 0x1d ;  /* 0x0000004d03147211 */ /* 0x004fc800078fe8ff */
[----:B------:R-:W-:Y:S01]  /*10730*/  SHF.R.S32.HI R76, RZ, 0x1f, R20 ;  /* 0x0000001fff4c7819 */ /* 0x000fe20000011414 */
[----:B---3--:R-:W0:Y:S03]  /*10740*/  LDS.128 R80, [R127] ;  /* 0x000000007f507984 */ /* 0x008e260000000c00 */
[----:B------:R-:W-:Y:S01]  /*10750*/  LEA.HI R76, R76, R20, RZ, 0x3 ;  /* 0x000000144c4c7211 */ /* 0x000fe200078f18ff */
[----:B------:R-:W-:-:S04]  /*10760*/  IMAD.SHL.U32 R20, R20, 0x8, RZ ;  /* 0x0000000814147824 */ /* 0x000fc800078e00ff */
[----:B------:R-:W-:Y:S01]  /*10770*/  IMAD.SHL.U32 R76, R76, 0x400, RZ ;  /* 0x000004004c4c7824 */ /* 0x000fe200078e00ff */
[----:B-----5:R-:W-:-:S04]  /*10780*/  LOP3.LUT R20, R126, 0x38, R20, 0xf8, !PT ;  /* 0x000000387e147812 */ /* 0x020fc800078ef814 */
[----:B------:R-:W-:Y:S02]  /*10790*/  LOP3.LUT R20, R20, R125, RZ, 0x3c, !PT ;  /* 0x0000007d14147212 */ /* 0x000fe400078e3cff */
[----:B------:R-:W-:-:S04]  /*107a0*/  LOP3.LUT R76, R76, 0x7fffe000, RZ, 0xc0, !PT ;  /* 0x7fffe0004c4c7812 */ /* 0x000fc800078ec0ff */
[----:B------:R-:W-:-:S05]  /*107b0*/  IADD3 R20, R20, R76, R124 ;  /* 0x0000004c14147210 */ /* 0x000fca0007ffe07c */
[----:B------:R-:W-:-:S05]  /*107c0*/  IMAD R20, R20, 0x2, R17 ;  /* 0x0000000214147824 */ /* 0x000fca00078e0211 */
[----:B------:R-:W1:Y:S01]  /*107d0*/  LDS.128 R76, [R20+0x10400] ;  /* 0x01040000144c7984 */ /* 0x000e620000000c00 */
[C---:B0-----:R-:W-:Y:S01]  /*107e0*/  IMAD.U32 R64, R80.reuse, 0x10000, RZ ;  /* 0x0001000050407824 */ /* 0x041fe200078e00ff */
[----:B------:R-:W-:Y:S01]  /*107f0*/  LOP3.LUT R80, R80, 0xffff0000, RZ, 0xc0, !PT ;  /* 0xffff000050507812 */ /* 0x000fe200078ec0ff */
[----:B-1----:R-:W-:Y:S02]  /*10800*/  IMAD.U32 R59, R76, 0x10000, RZ ;  /* 0x000100004c3b7824 */ /* 0x002fe400078e00ff */
[C---:B------:R-:W-:Y:S01]  /*10810*/  IMAD.U32 R102, R77.reuse, 0x10000, RZ ;  /* 0x000100004d667824 */ /* 0x040fe200078e00ff */
[----:B------:R-:W-:Y:S01]  /*10820*/  LOP3.LUT R77, R77, 0xffff0000, RZ, 0xc0, !PT ;  /* 0xffff00004d4d7812 */ /* 0x000fe200078ec0ff */
[CC--:B------:R-:W-:Y:S01]  /*10830*/  FMUL.FTZ R65, R59.reuse, R57.reuse ;  /* 0x000000393b417220 */ /* 0x0c0fe20000410000 */
[-C--:B------:R-:W-:Y:S01]  /*10840*/  FMUL.FTZ R59, R59, R88.reuse ;  /* 0x000000583b3b7220 */ /* 0x080fe20000410000 */
[C---:B------:R-:W-:Y:S01]  /*10850*/  IMAD.U32 R103, R79.reuse, 0x10000, RZ ;  /* 0x000100004f677824 */ /* 0x040fe200078e00ff */
[----:B------:R-:W-:Y:S01]  /*10860*/  LOP3.LUT R79, R79, 0xffff0000, RZ, 0xc0, !PT ;  /* 0xffff00004f4f7812 */ /* 0x000fe200078ec0ff */
[C---:B------:R-:W-:Y:S01]  /*10870*/  FFMA.FTZ R88, R64.reuse, R88, -R65 ;  /* 0x0000005840587223 */ /* 0x040fe20000010841 */
[----:B------:R-:W-:Y:S01]  /*10880*/  FFMA.FTZ R64, R64, R57, R59 ;  /* 0x0000003940407223 */ /* 0x000fe2000001003b */
[----:B------:R-:W-:-:S02]  /*10890*/  IMAD.U32 R65, R81, 0x10000, RZ ;  /* 0x0001000051417824 */ /* 0x000fc400078e00ff */
[----:B------:R-:W-:Y:S01]  /*108a0*/  FMUL.FTZ R57, R102, R67 ;  /* 0x0000004366397220 */ /* 0x000fe20000410000 */
[----:B------:R-:W-:Y:S01]  /*108b0*/  IMAD.U32 R59, R90, 0x10000, RZ ;  /* 0x000100005a3b7824 */ /* 0x000fe200078e00ff */
[----:B------:R-:W-:-:S03]  /*108c0*/  LOP3.LUT R81, R81, 0xffff0000, RZ, 0xc0, !PT ;  /* 0xffff000051517812 */ /* 0x000fc600078ec0ff */
[-C--:B------:R-:W-:Y:S01]  /*108d0*/  FFMA.FTZ R57, R65, R59.reuse, -R57 ;  /* 0x0000003b41397223 */ /* 0x080fe20000010839 */
[----:B------:R-:W-:Y:S01]  /*108e0*/  FMUL.FTZ R59, R102, R59 ;  /* 0x0000003b663b7220 */ /* 0x000fe20000410000 */
[C---:B------:R-:W-:Y:S01]  /*108f0*/  IMAD.U32 R102, R83.reuse, 0x10000, RZ ;  /* 0x0001000053667824 */ /* 0x040fe200078e00ff */
[----:B------:R-:W-:Y:S02]  /*10900*/  LOP3.LUT R83, R83, 0xffff0000, RZ, 0xc0, !PT ;  /* 0xffff000053537812 */ /* 0x000fe400078ec0ff */
[----:B------:R-:W-:Y:S01]  /*10910*/  FFMA.FTZ R65, R65, R67, R59 ;  /* 0x0000004341417223 */ /* 0x000fe2000001003b */
[C---:B------:R-:W-:Y:S01]  /*10920*/  IMAD.U32 R67, R58.reuse, 0x10000, RZ ;  /* 0x000100003a437824 */ /* 0x040fe200078e00ff */
[----:B------:R-:W-:-:S03]  /*10930*/  LOP3.LUT R58, R58, 0xffff0000, RZ, 0xc0, !PT ;  /* 0xffff00003a3a7812 */ /* 0x000fc600078ec0ff */
[C---:B------:R-:W-:Y:S01]  /*10940*/  FMUL.FTZ R59, R103.reuse, R67 ;  /* 0x00000043673b7220 */ /* 0x040fe20000410000 */
[----:B------:R-:W-:-:S03]  /*10950*/  FMUL.FTZ R103, R103, R104 ;  /* 0x0000006867677220 */ /* 0x000fc60000410000 */
[C---:B------:R-:W-:Y:S01]  /*10960*/  FFMA.FTZ R59, R102.reuse, R104, -R59 ;  /* 0x00000068663b7223 */ /* 0x040fe2000001083b */
[----:B------:R-:W-:Y:S01]  /*10970*/  FFMA.FTZ R67, R102, R67, R103 ;  /* 0x0000004366437223 */ /* 0x000fe20000010067 */
[----:B------:R-:W-:-:S05]  /*10980*/  LOP3.LUT R102, R76, 0xffff0000, RZ, 0xc0, !PT ;  /* 0xffff00004c667812 */ /* 0x000fca00078ec0ff */
[----:B------:R-:W-:-:S04]  /*10990*/  FMUL.FTZ R76, R102, R92 ;  /* 0x0000005c664c7220 */ /* 0x000fc80000410000 */
[-C--:B------:R-:W-:Y:S01]  /*109a0*/  FFMA.FTZ R76, R80, R91.reuse, -R76 ;  /* 0x0000005b504c7223 */ /* 0x080fe2000001084c */
[----:B------:R-:W-:Y:S01]  /*109b0*/  FMUL.FTZ R91, R102, R91 ;  /* 0x0000005b665b7220 */ /* 0x000fe20000410000 */
[C---:B------:R-:W-:Y:S01]  /*109c0*/  IMAD.U32 R102, R78.reuse, 0x10000, RZ ;  /* 0x000100004e667824 */ /* 0x040fe200078e00ff */
[----:B------:R-:W-:Y:S02]  /*109d0*/  LOP3.LUT R78, R78, 0xffff0000, RZ, 0xc0, !PT ;  /* 0xffff00004e4e7812 */ /* 0x000fe400078ec0ff */
[----:B------:R-:W-:Y:S01]  /*109e0*/  FFMA.FTZ R80, R80, R92, R91 ;  /* 0x0000005c50507223 */ /* 0x000fe2000001005b */
[----:B------:R-:W-:Y:S01]  /*109f0*/  LOP3.LUT R91, R89, 0xffff0000, RZ, 0xc0, !PT ;  /* 0xffff0000595b7812 */ /* 0x000fe200078ec0ff */
[----:B------:R-:W-:Y:S01]  /*10a00*/  IMAD.U32 R92, R66, 0x10000, RZ ;  /* 0x00010000425c7824 */ /* 0x000fe200078e00ff */
[----:B------:R-:W-:Y:S02]  /*10a10*/  LOP3.LUT R89, R90, 0xffff0000, RZ, 0xc0, !PT ;  /* 0xffff00005a597812 */ /* 0x000fe400078ec0ff */
[----:B------:R-:W-:Y:S01]  /*10a20*/  F2FP.BF16.F32.PACK_AB R64, R80, R64 ;  /* 0x000000405040723e */ /* 0x000fe200000010ff */
[----:B------:R-:W-:-:S02]  /*10a30*/  FMUL.FTZ R90, R77, R91 ;  /* 0x0000005b4d5a7220 */ /* 0x000fc40000410000 */
[-C--:B------:R-:W-:Y:S02]  /*10a40*/  FMUL.FTZ R77, R77, R89.reuse ;  /* 0x000000594d4d7220 */ /* 0x080fe40000410000 */
[C---:B------:R-:W-:Y:S02]  /*10a50*/  FFMA.FTZ R89, R81.reuse, R89, -R90 ;  /* 0x0000005951597223 */ /* 0x040fe4000001085a */
[----:B------:R-:W-:Y:S01]  /*10a60*/  FFMA.FTZ R90, R81, R91, R77 ;  /* 0x0000005b515a7223 */ /* 0x000fe2000001004d */
[----:B------:R-:W-:Y:S02]  /*10a70*/  IMAD.U32 R91, R82, 0x10000, RZ ;  /* 0x00010000525b7824 */ /* 0x000fe400078e00ff */
[----:B------:R-:W-:Y:S01]  /*10a80*/  FMUL.FTZ R81, R102, R92 ;  /* 0x0000005c66517220 */ /* 0x000fe20000410000 */
[C---:B------:R-:W-:Y:S01]  /*10a90*/  IMAD.U32 R77, R56.reuse, 0x10000, RZ ;  /* 0x00010000384d7824 */ /* 0x040fe200078e00ff */
[----:B------:R-:W-:Y:S02]  /*10aa0*/  LOP3.LUT R56, R56, 0xffff0000, RZ, 0xc0, !PT ;  /* 0xffff000038387812 */ /* 0x000fe400078ec0ff */
[----:B------:R-:W-:Y:S01]  /*10ab0*/  LOP3.LUT R82, R82, 0xffff0000, RZ, 0xc0, !PT ;  /* 0xffff000052527812 */ /* 0x000fe200078ec0ff */
[-C--:B------:R-:W-:Y:S01]  /*10ac0*/  FFMA.FTZ R81, R91, R77.reuse, -R81 ;  /* 0x0000004d5b517223 */ /* 0x080fe20000010851 */
[----:B------:R-:W-:Y:S01]  /*10ad0*/  FMUL.FTZ R77, R102, R77 ;  /* 0x0000004d664d7220 */ /* 0x000fe20000410000 */
[----:B------:R-:W-:-:S02]  /*10ae0*/  F2FP.BF16.F32.PACK_AB R57, R89, R57 ;  /* 0x000000395939723e */ /* 0x000fc400000010ff */
[----:B------:R-:W-:Y:S01]  /*10af0*/  F2FP.BF16.F32.PACK_AB R65, R90, R65 ;  /* 0x000000415a41723e */ /* 0x000fe200000010ff */
[----:B------:R-:W-:Y:S01]  /*10b00*/  FFMA.FTZ R77, R91, R92, R77 ;  /* 0x0000005c5b4d7223 */ /* 0x000fe2000001004d */
[----:B------:R-:W-:-:S05]  /*10b10*/  LOP3.LUT R91, R66, 0xffff0000, RZ, 0xc0, !PT ;  /* 0xffff0000425b7812 */ /* 0x000fca00078ec0ff */
[C---:B------:R-:W-:Y:S01]  /*10b20*/  FMUL.FTZ R66, R78.reuse, R91 ;  /* 0x0000005b4e427220 */ /* 0x040fe20000410000 */
[----:B------:R-:W-:-:S03]  /*10b30*/  FMUL.FTZ R78, R78, R56 ;  /* 0x000000384e4e7220 */ /* 0x000fc60000410000 */
[C---:B------:R-:W-:Y:S01]  /*10b40*/  FFMA.FTZ R66, R82.reuse, R56, -R66 ;  /* 0x0000003852427223 */ /* 0x040fe20000010842 */
[----:B------:R-:W-:Y:S01]  /*10b50*/  FFMA.FTZ R78, R82, R91, R78 ;  /* 0x0000005b524e7223 */ /* 0x000fe2000001004e */
[----:B------:R-:W-:Y:S01]  /*10b60*/  LOP3.LUT R82, R87, 0xffff0000, RZ, 0xc0, !PT ;  /* 0xffff000057527812 */ /* 0x000fe200078ec0ff */
[----:B------:R-:W-:-:S04]  /*10b70*/  FMUL.FTZ R56, R79, R58 ;  /* 0x0000003a4f387220 */ /* 0x000fc80000410000 */
[-C--:B------:R-:W-:Y:S01]  /*10b80*/  FMUL.FTZ R79, R79, R82.reuse ;  /* 0x000000524f4f7220 */ /* 0x080fe20000410000 */
[C---:B------:R-:W-:Y:S01]  /*10b90*/  FFMA.FTZ R82, R83.reuse, R82, -R56 ;  /* 0x0000005253527223 */ /* 0x040fe20000010838 */
[----:B------:R-:W-:Y:S02]  /*10ba0*/  F2FP.BF16.F32.PACK_AB R56, R76, R88 ;  /* 0x000000584c38723e */ /* 0x000fe400000010ff */
[----:B------:R-:W-:Y:S01]  /*10bb0*/  FFMA.FTZ R79, R83, R58, R79 ;  /* 0x0000003a534f7223 */ /* 0x000fe2000001004f */
[----:B------:R-:W-:Y:S02]  /*10bc0*/  F2FP.BF16.F32.PACK_AB R58, R66, R81 ;  /* 0x00000051423a723e */ /* 0x000fe400000010ff */
[----:B------:R-:W-:Y:S02]  /*10bd0*/  F2FP.BF16.F32.PACK_AB R59, R82, R59 ;  /* 0x0000003b523b723e */ /* 0x000fe400000010ff */
[----:B------:R-:W-:Y:S02]  /*10be0*/  F2FP.BF16.F32.PACK_AB R66, R78, R77 ;  /* 0x0000004d4e42723e */ /* 0x000fe400000010ff */
[----:B------:R-:W-:Y:S01]  /*10bf0*/  F2FP.BF16.F32.PACK_AB R67, R79, R67 ;  /* 0x000000434f43723e */ /* 0x000fe200000010ff */
[----:B------:R0:W-:Y:S04]  /*10c00*/  STS.128 [R127], R56 ;  /* 0x000000387f007388 */ /* 0x0001e80000000c00 */
[----:B------:R0:W-:Y:S02]  /*10c10*/  STS.128 [R20+0x10400], R64 ;  /* 0x0104004014007388 */ /* 0x0001e40000000c00 */
.L_x_1724:
[----:B------:R-:W-:Y:S05]  /*10c20*/  BSYNC B2 ;  /* 0x0000000000027941 */ /* 0x000fea0003800000 */
.L_x_1723:
[----:B------:R-:W-:-:S13]  /*10c30*/  ISETP.GE.AND P0, PT, R203, R3, PT ;  /* 0x00000003cb00720c */ /* 0x000fda0003f06270 */
[----:B------:R-:W-:Y:S05]  /*10c40*/  @P0 BRA `(.L_x_1722) ;  /* 0x0000000400a00947 */ /* 0x000fea0003800000 */
[----:B0-----:R-:W2:Y:S04]  /*10c50*/  LDL R20, [R1+0xa0] ;  /* 0x0000a00001147983 */ /* 0x001ea80000100800 */
[----:B------:R-:W3:Y:S01]  /*10c60*/  LDL R89, [R1+0xc0] ;  /* 0x0000c00001597983 */ /* 0x000ee20000100800 */
[----:B------:R-:W-:Y:S02]  /*10c70*/  SHF.R.U64 R78, R60, 0x10, R61 ;  /* 0x000000103c4e7819 */ /* 0x000fe4000000123d */
[----:B------:R-:W-:Y:S02]  /*10c80*/  SHF.R.U64 R79, R68, 0x10, R69 ;  /* 0x00000010444f7819 */ /* 0x000fe40000001245 */
[----:B------:R-:W-:Y:S02]  /*10c90*/  PRMT R78, R121, 0x5432, R78 ;  /* 0x00005432794e7816 */ /* 0x000fe4000000004e */
[----:B------:R-:W-:-:S02]  /*10ca0*/  PRMT R79, R119, 0x5410, R79 ;  /* 0x00005410774f7816 */ /* 0x000fc4000000004f */
[----:B------:R-:W-:Y:S02]  /*10cb0*/  SHF.R.U32.HI R76, RZ, 0x10, R61 ;  /* 0x00000010ff4c7819 */ /* 0x000fe4000001163d */
[----:B------:R-:W-:Y:S01]  /*10cc0*/  SHF.R.U32.HI R82, RZ, 0x10, R69 ;  /* 0x00000010ff527819 */ /* 0x000fe20000011645 */
[----:B------:R-:W-:Y:S01]  /*10cd0*/  IMAD.U32 R81, R79, 0x10000, RZ ;  /* 0x000100004f517824 */ /* 0x000fe200078e00ff */
[----:B------:R-:W-:Y:S02]  /*10ce0*/  PRMT R76, R119, 0x5432, R76 ;  /* 0x00005432774c7816 */ /* 0x000fe4000000004c */
[----:B------:R-:W-:Y:S02]  /*10cf0*/  PRMT R82, R120, 0x5432, R82 ;  /* 0x0000543278527816 */ /* 0x000fe40000000052 */
[----:B------:R-:W-:Y:S02]  /*10d00*/  SHF.R.U32.HI R80, RZ, 0x10, R71 ;  /* 0x00000010ff507819 */ /* 0x000fe40000011647 */
[----:B------:R-:W-:Y:S01]  /*10d10*/  LOP3.LUT R79, R79, 0xffff0000, RZ, 0xc0, !PT ;  /* 0xffff00004f4f7812 */ /* 0x000fe200078ec0ff */
[----:B------:R-:W-:Y:S01]  /*10d20*/  IMAD.U32 R69, R82, 0x10000, RZ ;  /* 0x0001000052457824 */ /* 0x000fe200078e00ff */
[----:B------:R-:W-:-:S02]  /*10d30*/  PRMT R80, R118, 0x5432, R80 ;  /* 0x0000543276507816 */ /* 0x000fc40000000050 */
[----:B------:R-:W-:Y:S02]  /*10d40*/  SHF.R.U64 R70, R70, 0x10, R71 ;  /* 0x0000001046467819 */ /* 0x000fe40000001247 */
[----:B--2---:R-:W-:-:S04]  /*10d50*/  LEA.HI R3, R3, R20, RZ, 0x1d ;  /* 0x0000001403037211 */ /* 0x004fc800078fe8ff */
[----:B------:R-:W-:Y:S01]  /*10d60*/  SHF.R.S32.HI R20, RZ, 0x1f, R3 ;  /* 0x0000001fff147819 */ /* 0x000fe20000011403 */
[----:B------:R-:W-:Y:S01]  /*10d70*/  IMAD.SHL.U32 R56, R3, 0x8, RZ ;  /* 0x0000000803387824 */ /* 0x000fe200078e00ff */
[----:B---3--:R-:W0:Y:S02]  /*10d80*/  LDS.128 R64, [R89] ;  /* 0x0000000059407984 */ /* 0x008e240000000c00 */
[----:B------:R-:W-:Y:S02]  /*10d90*/  LEA.HI R20, R20, R3, RZ, 0x3 ;  /* 0x0000000314147211 */ /* 0x000fe400078f18ff */
[----:B-----5:R-:W-:-:S03]  /*10da0*/  LOP3.LUT R56, R126, 0x38, R56, 0xf8, !PT ;  /* 0x000000387e387812 */ /* 0x020fc600078ef838 */
[----:B------:R-:W-:Y:S01]  /*10db0*/  IMAD.SHL.U32 R20, R20, 0x400, RZ ;  /* 0x0000040014147824 */ /* 0x000fe200078e00ff */
[----:B------:R-:W-:-:S04]  /*10dc0*/  LOP3.LUT R56, R56, R125, RZ, 0x3c, !PT ;  /* 0x0000007d38387212 */ /* 0x000fc800078e3cff */
[----:B------:R-:W-:-:S04]  /*10dd0*/  LOP3.LUT R20, R20, 0x7fffe000, RZ, 0xc0, !PT ;  /* 0x7fffe00014147812 */ /* 0x000fc800078ec0ff */
[----:B------:R-:W-:Y:S01]  /*10de0*/  IADD3 R3, R56, R20, R124 ;  /* 0x0000001438037210 */ /* 0x000fe20007ffe07c */
[C---:B------:R-:W-:Y:S01]  /*10df0*/  IMAD.U32 R20, R78.reuse, 0x10000, RZ ;  /* 0x000100004e147824 */ /* 0x040fe200078e00ff */
[----:B------:R-:W-:-:S03]  /*10e00*/  LOP3.LUT R78, R78, 0xffff0000, RZ, 0xc0, !PT ;  /* 0xffff00004e4e7812 */ /* 0x000fc600078ec0ff */
[----:B------:R-:W-:-:S05]  /*10e10*/  IMAD R3, R3, 0x2, R17 ;  /* 0x0000000203037824 */ /* 0x000fca00078e0211 */
[----:B------:R-:W1:Y:S01]  /*10e20*/  LDS.128 R56, [R3+0x10400] ;  /* 0x0104000003387984 */ /* 0x000e620000000c00 */
[----:B0-----:R-:W-:Y:S02]  /*10e30*/  IMAD.U32 R60, R64, 0x10000, RZ ;  /* 0x00010000403c7824 */ /* 0x001fe400078e00ff */
[----:B-1----:R-:W-:Y:S02]  /*10e40*/  IMAD.U32 R61, R56, 0x10000, RZ ;  /* 0x00010000383d7824 */ /* 0x002fe400078e00ff */
[C---:B------:R-:W-:Y:S01]  /*10e50*/  IMAD.U32 R87, R59.reuse, 0x10000, RZ ;  /* 0x000100003b577824 */ /* 0x040fe200078e00ff */
[----:B------:R-:W-:Y:S01]  /*10e60*/  LOP3.LUT R59, R59, 0xffff0000, RZ, 0xc0, !PT ;  /* 0xffff00003b3b7812 */ /* 0x000fe200078ec0ff */
[C---:B------:R-:W-:Y:S01]  /*10e70*/  FMUL.FTZ R68, R61.reuse, R20 ;  /* 0x000000143d447220 */ /* 0x040fe20000410000 */
[----:B------:R-:W-:-:S03]  /*10e80*/  FMUL.FTZ R61, R61, R81 ;  /* 0x000000513d3d7220 */ /* 0x000fc60000410000 */
[C---:B------:R-:W-:Y:S01]  /*10e90*/  FFMA.FTZ R81, R60.reuse, R81, -R68 ;  /* 0x000000513c517223 */ /* 0x040fe20000010844 */
[----:B------:R-:W-:Y:S01]  /*10ea0*/  FFMA.FTZ R60, R60, R20, R61 ;  /* 0x000000143c3c7223 */ /* 0x000fe2000001003d */
[----:B------:R-:W-:Y:S02]  /*10eb0*/  IMAD.U32 R20, R76, 0x10000, RZ ;  /* 0x000100004c147824 */ /* 0x000fe400078e00ff */
[----:B------:R-:W-:Y:S02]  /*10ec0*/  IMAD.U32 R68, R57, 0x10000, RZ ;  /* 0x0001000039447824 */ /* 0x000fe400078e00ff */
[C---:B------:R-:W-:Y:S01]  /*10ed0*/  IMAD.U32 R61, R65.reuse, 0x10000, RZ ;  /* 0x00010000413d7824 */ /* 0x040fe200078e00ff */
[----:B------:R-:W-:Y:S01]  /*10ee0*/  LOP3.LUT R65, R65, 0xffff0000, RZ, 0xc0, !PT ;  /* 0xffff000041417812 */ /* 0x000fe200078ec0ff */
[C---:B------:R-:W-:Y:S01]  /*10ef0*/  FMUL.FTZ R77, R68.reuse, R20 ;  /* 0x00000014444d7220 */ /* 0x040fe20000410000 */
[----:B------:R-:W-:-:S03]  /*10f00*/  FMUL.FTZ R68, R68, R69 ;  /* 0x0000004544447220 */ /* 0x000fc60000410000 */
[C---:B------:R-:W-:Y:S01]  /*10f10*/  FFMA.FTZ R69, R61.reuse, R69, -R77 ;  /* 0x000000453d457223 */ /* 0x040fe2000001084d */
[--C-:B------:R-:W-:Y:S01]  /*10f20*/  SHF.R.U32.HI R77, RZ, 0x10, R63.reuse ;  /* 0x00000010ff4d7819 */ /* 0x100fe2000001163f */
[----:B------:R-:W-:Y:S01]  /*10f30*/  FFMA.FTZ R61, R61, R20, R68 ;  /* 0x000000143d3d7223 */ /* 0x000fe20000010044 */
[----:B------:R-:W-:Y:S01]  /*10f40*/  IMAD.U32 R68, R80, 0x10000, RZ ;  /* 0x0001000050447824 */ /* 0x000fe200078e00ff */
[----:B------:R-:W-:Y:S01]  /*10f50*/  SHF.R.U64 R63, R62, 0x10, R63 ;  /* 0x000000103e3f7819 */ /* 0x000fe2000000123f */
[----:B------:R-:W-:Y:S01]  /*10f60*/  IMAD.U32 R20, R67, 0x10000, RZ ;  /* 0x0001000043147824 */ /* 0x000fe200078e00ff */
[----:B------:R-:W-:Y:S02]  /*10f70*/  PRMT R77, R118, 0x5410, R77 ;  /* 0x00005410764d7816 */ /* 0x000fe4000000004d */
[----:B------:R-:W-:Y:S01]  /*10f80*/  LOP3.LUT R62, R76, 0xffff0000, RZ, 0xc0, !PT ;  /* 0xffff00004c3e7812 */ /* 0x000fe200078ec0ff */
[----:B------:R-:W-:Y:S01]  /*10f90*/  IMAD.U32 R76, R58, 0x10000, RZ ;  /* 0x000100003a4c7824 */ /* 0x000fe200078e00ff */
[----:B------:R-:W-:Y:S01]  /*10fa0*/  LOP3.LUT R80, R80, 0xffff0000, RZ, 0xc0, !PT ;  /* 0xffff000050507812 */ /* 0x000fe200078ec0ff */
[----:B------:R-:W-:Y:S01]  /*10fb0*/  IMAD.U32 R83, R77, 0x10000, RZ ;  /* 0x000100004d537824 */ /* 0x000fe200078e00ff */
[----:B------:R-:W-:-:S03]  /*10fc0*/  LOP3.LUT R67, R67, 0xffff0000, RZ, 0xc0, !PT ;  /* 0xffff000043437812 */ /* 0x000fc600078ec0ff */
[C---:B------:R-:W-:Y:S01]  /*10fd0*/  FMUL.FTZ R88, R87.reuse, R83 ;  /* 0x0000005357587220 */ /* 0x040fe20000410000 */
[----:B------:R-:W-:-:S03]  /*10fe0*/  FMUL.FTZ R87, R87, R68 ;  /* 0x0000004457577220 */ /* 0x000fc60000410000 */
[C---:B------:R-:W-:Y:S01]  /*10ff0*/  FFMA.FTZ R68, R20.reuse, R68, -R88 ;  /* 0x0000004414447223 */ /* 0x040fe20000010858 */
[----:B------:R-:W-:Y:S01]  /*11000*/  FFMA.FTZ R20, R20, R83, R87 ;  /* 0x0000005314147223 */ /* 0x000fe20000010057 */
[----:B------:R-:W-:Y:S02]  /*11010*/  LOP3.LUT R83, R56, 0xffff0000, RZ, 0xc0, !PT ;  /* 0xffff000038537812 */ /* 0x000fe400078ec0ff */
[----:B------:R-:W-:-:S03]  /*11020*/  LOP3.LUT R56, R64, 0xffff0000, RZ, 0xc0, !PT ;  /* 0xffff000040387812 */ /* 0x000fc600078ec0ff */
[C---:B------:R-:W-:Y:S01]  /*11030*/  FMUL.FTZ R64, R83.reuse, R78 ;  /* 0x0000004e53407220 */ /* 0x040fe20000410000 */
[----:B------:R-:W-:-:S03]  /*11040*/  FMUL.FTZ R83, R83, R79 ;  /* 0x0000004f53537220 */ /* 0x000fc60000410000 */
[C---:B------:R-:W-:Y:S01]  /*11050*/  FFMA.FTZ R64, R56.reuse, R79, -R64 ;  /* 0x0000004f38407223 */ /* 0x040fe20000010840 */
[----:B------:R-:W-:Y:S01]  /*11060*/  FFMA.FTZ R83, R56, R78, R83 ;  /* 0x0000004e38537223 */ /* 0x000fe20000010053 */
[----:B------:R-:W-:Y:S02]  /*11070*/  LOP3.LUT R56, R57, 0xffff0000, RZ, 0xc0, !PT ;  /* 0xffff000039387812 */ /* 0x000fe400078ec0ff */
[----:B------:R-:W-:Y:S02]  /*11080*/  LOP3.LUT R57, R82, 0xffff0000, RZ, 0xc0, !PT ;  /* 0xffff000052397812 */ /* 0x000fe400078ec0ff */
[----:B------:R-:W-:Y:S01]  /*11090*/  F2FP.BF16.F32.PACK_AB R60, R83, R60 ;  /* 0x0000003c533c723e */ /* 0x000fe200000010ff */
[C---:B------:R-:W-:Y:S02]  /*110a0*/  FMUL.FTZ R71, R56.reuse, R62 ;  /* 0x0000003e38477220 */ /* 0x040fe40000410000 */
[-C--:B------:R-:W-:Y:S02]  /*110b0*/  FMUL.FTZ R56, R56, R57.reuse ;  /* 0x0000003938387220 */ /* 0x080fe40000410000 */
[----:B------:R-:W-:-:S02]  /*110c0*/  FFMA.FTZ R57, R65, R57, -R71 ;  /* 0x0000003941397223 */ /* 0x000fc40000010847 */
[----:B------:R-:W-:Y:S01]  /*110d0*/  FFMA.FTZ R62, R65, R62, R56 ;  /* 0x0000003e413e7223 */ /* 0x000fe20000010038 */
[C---:B------:R-:W-:Y:S01]  /*110e0*/  PRMT R65, R117.reuse, 0x5410, R63 ;  /* 0x0000541075417816 */ /* 0x040fe2000000003f */
[----:B------:R-:W-:Y:S01]  /*110f0*/  IMAD.U32 R63, R66, 0x10000, RZ ;  /* 0x00010000423f7824 */ /* 0x000fe200078e00ff */
[----:B------:R-:W-:Y:S02]  /*11100*/  PRMT R56, R117, 0x5432, R70 ;  /* 0x0000543275387816 */ /* 0x000fe40000000046 */
[----:B------:R-:W-:Y:S01]  /*11110*/  F2FP.BF16.F32.PACK_AB R61, R62, R61 ;  /* 0x0000003d3e3d723e */ /* 0x000fe200000010ff */
[----:B------:R-:W-:Y:S01]  /*11120*/  IMAD.U32 R71, R65, 0x10000, RZ ;  /* 0x0001000041477824 */ /* 0x000fe200078e00ff */
[----:B------:R-:W-:Y:S01]  /*11130*/  F2FP.BF16.F32.PACK_AB R57, R57, R69 ;  /* 0x000000453939723e */ /* 0x000fe200000010ff */
[----:B------:R-:W-:Y:S02]  /*11140*/  IMAD.U32 R70, R56, 0x10000, RZ ;  /* 0x0001000038467824 */ /* 0x000fe400078e00ff */
[----:B------:R-:W-:-:S02]  /*11150*/  FMUL.FTZ R78, R76, R71 ;  /* 0x000000474c4e7220 */ /* 0x000fc40000410000 */
[-C--:B------:R-:W-:Y:S02]  /*11160*/  FMUL.FTZ R76, R76, R70.reuse ;  /* 0x000000464c4c7220 */ /* 0x080fe40000410000 */
[C---:B------:R-:W-:Y:S02]  /*11170*/  FFMA.FTZ R70, R63.reuse, R70, -R78 ;  /* 0x000000463f467223 */ /* 0x040fe4000001084e */
[----:B------:R-:W-:Y:S01]  /*11180*/  FFMA.FTZ R63, R63, R71, R76 ;  /* 0x000000473f3f7223 */ /* 0x000fe2000001004c */
[----:B------:R-:W-:Y:S02]  /*11190*/  LOP3.LUT R71, R56, 0xffff0000, RZ, 0xc0, !PT ;  /* 0xffff000038477812 */ /* 0x000fe400078ec0ff */
[----:B------:R-:W-:Y:S02]  /*111a0*/  LOP3.LUT R56, R65, 0xffff0000, RZ, 0xc0, !PT ;  /* 0xffff000041387812 */ /* 0x000fe400078ec0ff */
[----:B------:R-:W-:Y:S02]  /*111b0*/  LOP3.LUT R76, R58, 0xffff0000, RZ, 0xc0, !PT ;  /* 0xffff00003a4c7812 */ /* 0x000fe400078ec0ff */
[----:B------:R-:W-:-:S03]  /*111c0*/  LOP3.LUT R65, R66, 0xffff0000, RZ, 0xc0, !PT ;  /* 0xffff000042417812 */ /* 0x000fc600078ec0ff */
[C---:B------:R-:W-:Y:S01]  /*111d0*/  FMUL.FTZ R58, R76.reuse, R56 ;  /* 0x000000384c3a7220 */ /* 0x040fe20000410000 */
[----:B------:R-:W-:-:S03]  /*111e0*/  FMUL.FTZ R66, R76, R71 ;  /* 0x000000474c427220 */ /* 0x000fc60000410000 */
[C---:B------:R-:W-:Y:S01]  /*111f0*/  FFMA.FTZ R58, R65.reuse, R71, -R58 ;  /* 0x00000047413a7223 */ /* 0x040fe2000001083a */
[----:B------:R-:W-:Y:S01]  /*11200*/  FFMA.FTZ R65, R65, R56, R66 ;  /* 0x0000003841417223 */ /* 0x000fe20000010042 */
[----:B------:R-:W-:Y:S01]  /*11210*/  LOP3.LUT R66, R77, 0xffff0000, RZ, 0xc0, !PT ;  /* 0xffff00004d427812 */ /* 0x000fe200078ec0ff */
[C---:B------:R-:W-:Y:S02]  /*11220*/  FMUL.FTZ R71, R59.reuse, R80 ;  /* 0x000000503b477220 */ /* 0x040fe40000410000 */
[----:B------:R-:W-:Y:S02]  /*11230*/  F2FP.BF16.F32.PACK_AB R58, R58, R70 ;  /* 0x000000463a3a723e */ /* 0x000fe400000010ff */
[-C--:B------:R-:W-:Y:S01]  /*11240*/  FMUL.FTZ R56, R59, R66.reuse ;  /* 0x000000423b387220 */ /* 0x080fe20000410000 */
[----:B------:R-:W-:Y:S01]  /*11250*/  FFMA.FTZ R66, R67, R66, R71 ;  /* 0x0000004243427223 */ /* 0x000fe20000010047 */
[----:B------:R-:W-:Y:S02]  /*11260*/  F2FP.BF16.F32.PACK_AB R62, R65, R63 ;  /* 0x0000003f413e723e */ /* 0x000fe400000010ff */
[----:B------:R-:W-:Y:S01]  /*11270*/  FFMA.FTZ R59, R67, R80, -R56 ;  /* 0x00000050433b7223 */ /* 0x000fe20000010838 */
[----:B------:R-:W-:-:S02]  /*11280*/  F2FP.BF16.F32.PACK_AB R56, R64, R81 ;  /* 0x000000514038723e */ /* 0x000fc400000010ff */
[----:B------:R-:W-:Y:S02]  /*11290*/  F2FP.BF16.F32.PACK_AB R63, R66, R20 ;  /* 0x00000014423f723e */ /* 0x000fe400000010ff */
[----:B------:R-:W-:-:S05]  /*112a0*/  F2FP.BF16.F32.PACK_AB R59, R59, R68 ;  /* 0x000000443b3b723e */ /* 0x000fca00000010ff */
[----:B------:R1:W-:Y:S04]  /*112b0*/  STS.128 [R89], R56 ;  /* 0x0000003859007388 */ /* 0x0003e80000000c00 */
[----:B------:R1:W-:Y:S02]  /*112c0*/  STS.128 [R3+0x10400], R60 ;  /* 0x0104003c03007388 */ /* 0x0003e40000000c00 */
.L_x_1722:
[----:B------:R-:W-:Y:S05]  /*112d0*/  BSYNC B1 ;  /* 0x0000000000017941 */ /* 0x000fea0003800000 */
.L_x_1721:
[----:B-1----:R-:W2:Y:S01]  /*112e0*/  LDL R3, [R1+0xc4] ;  /* 0x0000c40001037983 */ /* 0x002ea20000100800 */
[----:B------:R-:W-:Y:S01]  /*112f0*/  BSSY B1, `(.L_x_1725) ;  /* 0x00000dd000017945 */ /* 0x000fe20003800000 */
[----:B--2---:R-:W-:-:S13]  /*11300*/  ISETP.GE.AND P0, PT, R3, R0, PT ;  /* 0x000000000300720c */ /* 0x004fda0003f06270 */
[----:B------:R-:W-:Y:S05]  /*11310*/  @P0 BRA `(.L_x_1726) ;  /* 0x0000000c00680947 */ /* 0x000fea0003800000 */
[----:B------:R1:W5:Y:S01]  /*11320*/  LDL R81, [R1+0x5c] ;  /* 0x00005c0001517983 */ /* 0x0003620000100800 */
[----:B------:R-:W2:Y:S03]  /*11330*/  LDC R3, c[0x0][0x3f4] ;  /* 0x0000fd00ff037b82 */ /* 0x000ea60000000800 */
[----:B------:R1:W5:Y:S04]  /*11340*/  LDL R80, [R1+0xc8] ;  /* 0x0000c80001507983 */ /* 0x0003680000100800 */
[----:B------:R1:W5:Y:S01]  /*11350*/  LDL R79, [R1+0x68] ;  /* 0x00006800014f7983 */ /* 0x0003620000100800 */
[----:B------:R-:W-:Y:S01]  /*11360*/  BSSY B2, `(.L_x_1727) ;  /* 0x000006c000027945 */ /* 0x000fe20003800000 */
[----:B--2---:R-:W-:-:S02]  /*11370*/  ISETP.GE.AND P0, PT, R18, R3, PT ;  /* 0x000000031200720c */ /* 0x004fc40003f06270 */
[----:B------:R-:W-:-:S11]  /*11380*/  ISETP.GE.AND P1, PT, R203, R3, PT ;  /* 0x00000003cb00720c */ /* 0x000fd60003f26270 */
[----:B-1----:R-:W-:Y:S05]  /*11390*/  @P0 BRA `(.L_x_1728) ;  /* 0x0000000400a00947 */ /* 0x002fea0003800000 */
[----:B0-----:R-:W2:Y:S04]  /*113a0*/  LDL R20, [R1+0x80] ;  /* 0x0000800001147983 */ /* 0x001ea80000100800 */
[----:B------:R-:W3:Y:S01]  /*113b0*/  LDL R82, [R1+0xbc] ;  /* 0x0000bc0001527983 */ /* 0x000ee20000100800 */
[----:B------:R-:W-:Y:S02]  /*113c0*/  SHF.R.U64 R40, R40, 0x10, R41 ;  /* 0x0000001028287819 */ /* 0x000fe40000001229 */
[----:B------:R-:W-:Y:S02]  /*113d0*/  SHF.R.U64 R48, R48, 0x10, R49 ;  /* 0x0000001030307819 */ /* 0x000fe40000001231 */
[----:B------:R-:W-:Y:S02]  /*113e0*/  PRMT R40, R116, 0x5410, R40 ;  /* 0x0000541074287816 */ /* 0x000fe40000000028 */
[----:B------:R-:W-:-:S02]  /*113f0*/  PRMT R48, R114, 0x5410, R48 ;  /* 0x0000541072307816 */ /* 0x000fc40000000030 */
[----:B------:R-:W-:Y:S01]  /*11400*/  SHF.R.U32.HI R41, RZ, 0x10, R41 ;  /* 0x00000010ff297819 */ /* 0x000fe20000011629 */
[----:B------:R-:W-:Y:S01]  /*11410*/  IMAD.U32 R76, R40, 0x10000, RZ ;  /* 0x00010000284c7824 */ /* 0x000fe200078e00ff */
[----:B------:R-:W-:Y:S01]  /*11420*/  SHF.R.U32.HI R49, RZ, 0x10, R49 ;  /* 0x00000010ff317819 */ /* 0x000fe20000011631 */
[----:B------:R-:W-:Y:S01]  /*11430*/  IMAD.U32 R68, R48, 0x10000, RZ ;  /* 0x0001000030447824 */ /* 0x000fe200078e00ff */
[----:B------:R-:W-:Y:S02]  /*11440*/  PRMT R41, R116, 0x5432, R41 ;  /* 0x0000543274297816 */ /* 0x000fe40000000029 */
[----:B------:R-:W-:Y:S02]  /*11450*/  PRMT R49, R114, 0x5432, R49 ;  /* 0x0000543272317816 */ /* 0x000fe40000000031 */
[--C-:B------:R-:W-:Y:S02]  /*11460*/  SHF.R.U64 R42, R42, 0x10, R43.reuse ;  /* 0x000000102a2a7819 */ /* 0x100fe4000000122b */
[----:B------:R-:W-:-:S02]  /*11470*/  SHF.R.U32.HI R43, RZ, 0x10, R43 ;  /* 0x00000010ff2b7819 */ /* 0x000fc4000001162b */
[--C-:B------:R-:W-:Y:S02]  /*11480*/  SHF.R.U64 R50, R50, 0x10, R51.reuse ;  /* 0x0000001032327819 */ /* 0x100fe40000001233 */
[----:B------:R-:W-:Y:S02]  /*11490*/  SHF.R.U32.HI R51, RZ, 0x10, R51 ;  /* 0x00000010ff337819 */ /* 0x000fe40000011633 */
[----:B------:R-:W-:Y:S02]  /*114a0*/  PRMT R43, R115, 0x5432, R43 ;  /* 0x00005432732b7816 */ /* 0x000fe4000000002b */
[----:B------:R-:W-:Y:S02]  /*114b0*/  PRMT R51, R113, 0x5432, R51 ;  /* 0x0000543271337816 */ /* 0x000fe40000000033 */
[----:B------:R-:W-:Y:S02]  /*114c0*/  LOP3.LUT R40, R40, 0xffff0000, RZ, 0xc0, !PT ;  /* 0xffff000028287812 */ /* 0x000fe400078ec0ff */
[----:B------:R-:W-:-:S02]  /*114d0*/  LOP3.LUT R48, R48, 0xffff0000, RZ, 0xc0, !PT ;  /* 0xffff000030307812 */ /* 0x000fc400078ec0ff */
[----:B------:R-:W-:Y:S02]  /*114e0*/  PRMT R42, R115, 0x5410, R42 ;  /* 0x00005410732a7816 */ /* 0x000fe4000000002a */
[----:B------:R-:W-:Y:S02]  /*114f0*/  PRMT R50, R113, 0x5410, R50 ;  /* 0x0000541071327816 */ /* 0x000fe40000000032 */
[----:B--2---:R-:W-:-:S04]  /*11500*/  LEA.HI R20, R3, R20, RZ, 0x1d ;  /* 0x0000001403147211 */ /* 0x004fc800078fe8ff */
[----:B------:R-:W-:Y:S01]  /*11510*/  SHF.R.S32.HI R57, RZ, 0x1f, R20 ;  /* 0x0000001fff397819 */ /* 0x000fe20000011414 */
[----:B------:R-:W-:-:S03]  /*11520*/  IMAD.SHL.U32 R56, R20, 0x8, RZ ;  /* 0x0000000814387824 */ /* 0x000fc600078e00ff */
[----:B------:R-:W-:Y:S02]  /*11530*/  LEA.HI R57, R57, R20, RZ, 0x3 ;  /* 0x0000001439397211 */ /* 0x000fe400078f18ff */
[----:B-----5:R-:W-:-:S03]  /*11540*/  LOP3.LUT R20, R81, 0x38, R56, 0xf8, !PT ;  /* 0x0000003851147812 */ /* 0x020fc600078ef838 */
[----:B------:R-:W-:Y:S01]  /*11550*/  IMAD.SHL.U32 R57, R57, 0x400, RZ ;  /* 0x0000040039397824 */ /* 0x000fe200078e00ff */
[----:B------:R-:W-:-:S04]  /*11560*/  LOP3.LUT R20, R20, R80, RZ, 0x3c, !PT ;  /* 0x0000005014147212 */ /* 0x000fc800078e3cff */
[----:B------:R-:W-:-:S04]  /*11570*/  LOP3.LUT R57, R57, 0x7fffe000, RZ, 0xc0, !PT ;  /* 0x7fffe00039397812 */ /* 0x000fc800078ec0ff */
[----:B------:R-:W-:Y:S02]  /*11580*/  IADD3 R20, R20, R57, R79 ;  /* 0x0000003914147210 */ /* 0x000fe40007ffe04f */
[----:B---3--:R-:W0:Y:S03]  /*11590*/  LDS.128 R56, [R82] ;  /* 0x0000000052387984 */ /* 0x008e260000000c00 */
[----:B------:R-:W-:-:S05]  /*115a0*/  IMAD R20, R20, 0x2, R17 ;  /* 0x0000000214147824 */ /* 0x000fca00078e0211 */
[----:B------:R-:W1:Y:S01]  /*115b0*/  LDS.128 R60, [R20+0x10400] ;  /* 0x01040000143c7984 */ /* 0x000e620000000c00 */
[C---:B0-----:R-:W-:Y:S01]  /*115c0*/  IMAD.U32 R65, R56.reuse, 0x10000, RZ ;  /* 0x0001000038417824 */ /* 0x041fe200078e00ff */
[C---:B------:R-:W-:Y:S01]  /*115d0*/  LOP3.LUT R69, R59.reuse, 0xffff0000, RZ, 0xc0, !PT ;  /* 0xffff00003b457812 */ /* 0x040fe200078ec0ff */
[----:B------:R-:W-:Y:S01]  /*115e0*/  IMAD.U32 R67, R59, 0x10000, RZ ;  /* 0x000100003b437824 */ /* 0x000fe200078e00ff */
[----:B------:R-:W-:Y:S01]  /*115f0*/  LOP3.LUT R56, R56, 0xffff0000, RZ, 0xc0, !PT ;  /* 0xffff000038387812 */ /* 0x000fe200078ec0ff */
[----:B------:R-:W-:Y:S01]  /*11600*/  IMAD.U32 R59, R41, 0x10000, RZ ;  /* 0x00010000293b7824 */ /* 0x000fe200078e00ff */
[C---:B------:R-:W-:Y:S01]  /*11610*/  LOP3.LUT R66, R57.reuse, 0xffff0000, RZ, 0xc0, !PT ;  /* 0xffff000039427812 */ /* 0x040fe200078ec0ff */
[----:B------:R-:W-:Y:S02]  /*11620*/  IMAD.U32 R64, R57, 0x10000, RZ ;  /* 0x0001000039407824 */ /* 0x000fe400078e00ff */
[C---:B-1----:R-:W-:Y:S01]  /*11630*/  IMAD.U32 R70, R60.reuse, 0x10000, RZ ;  /* 0x000100003c467824 */ /* 0x042fe200078e00ff */
[----:B------:R-:W-:Y:S01]  /*11640*/  LOP3.LUT R60, R60, 0xffff0000, RZ, 0xc0, !PT ;  /* 0xffff00003c3c7812 */ /* 0x000fe200078ec0ff */
[C---:B------:R-:W-:Y:S01]  /*11650*/  IMAD.U32 R71, R61.reuse, 0x10000, RZ ;  /* 0x000100003d477824 */ /* 0x040fe200078e00ff */
[----:B------:R-:W-:Y:S01]  /*11660*/  LOP3.LUT R61, R61, 0xffff0000, RZ, 0xc0, !PT ;  /* 0xffff00003d3d7812 */ /* 0x000fe200078ec0ff */
[C---:B------:R-:W-:Y:S01]  /*11670*/  FMUL.FTZ R78, R70.reuse, R76 ;  /* 0x0000004c464e7220 */ /* 0x040fe20000410000 */
[-C--:B------:R-:W-:Y:S01]  /*11680*/  FMUL.FTZ R77, R70, R68.reuse ;  /* 0x00000044464d7220 */ /* 0x080fe20000410000 */
[C---:B------:R-:W-:Y:S01]  /*11690*/  IMAD.U32 R70, R49.reuse, 0x10000, RZ ;  /* 0x0001000031467824 */ /* 0x040fe200078e00ff */
[----:B------:R-:W-:Y:S01]  /*116a0*/  LOP3.LUT R49, R49, 0xffff0000, RZ, 0xc0, !PT ;  /* 0xffff000031317812 */ /* 0x000fe200078ec0ff */
[C---:B------:R-:W-:Y:S01]  /*116b0*/  FFMA.FTZ R68, R65.reuse, R68, -R78 ;  /* 0x0000004441447223 */ /* 0x040fe2000001084e */
[----:B------:R-:W-:Y:S01]  /*116c0*/  FFMA.FTZ R65, R65, R76, R77 ;  /* 0x0000004c41417223 */ /* 0x000fe2000001004d */
[C---:B------:R-:W-:Y:S01]  /*116d0*/  FMUL.FTZ R76, R71.reuse, R59 ;  /* 0x0000003b474c7220 */ /* 0x040fe20000410000 */
[----:B------:R-:W-:Y:S01]  /*116e0*/  FMUL.FTZ R71, R71, R70 ;  /* 0x0000004647477220 */ /* 0x000fe20000410000 */
[----:B------:R-:W-:-:S02]  /*116f0*/  IMAD.U32 R77, R63, 0x10000, RZ ;  /* 0x000100003f4d7824 */ /* 0x000fc400078e00ff */
[C---:B------:R-:W-:Y:S01]  /*11700*/  FFMA.FTZ R76, R64.reuse, R70, -R76 ;  /* 0x00000046404c7223 */ /* 0x040fe2000001084c */
[----:B------:R-:W-:Y:S02]  /*11710*/  IMAD.U32 R70, R43, 0x10000, RZ ;  /* 0x000100002b467824 */ /* 0x000fe400078e00ff */
[----:B------:R-:W-:Y:S01]  /*11720*/  FFMA.FTZ R71, R64, R59, R71 ;  /* 0x0000003b40477223 */ /* 0x000fe20000010047 */
[----:B------:R-:W-:Y:S01]  /*11730*/  IMAD.U32 R59, R51, 0x10000, RZ ;  /* 0x00010000333b7824 */ /* 0x000fe200078e00ff */
[----:B------:R-:W-:Y:S01]  /*11740*/  LOP3.LUT R43, R43, 0xffff0000, RZ, 0xc0, !PT ;  /* 0xffff00002b2b7812 */ /* 0x000fe200078ec0ff */
[C---:B------:R-:W-:Y:S01]  /*11750*/  FMUL.FTZ R64, R77.reuse, R70 ;  /* 0x000000464d407220 */ /* 0x040fe20000410000 */
[----:B------:R-:W-:Y:S02]  /*11760*/  IMAD.U32 R57, R58, 0x10000, RZ ;  /* 0x000100003a397824 */ /* 0x000fe400078e00ff */
[-C--:B------:R-:W-:Y:S01]  /*11770*/  FMUL.FTZ R77, R77, R59.reuse ;  /* 0x0000003b4d4d7220 */ /* 0x080fe20000410000 */
[----:B------:R-:W-:Y:S01]  /*11780*/  LOP3.LUT R51, R51, 0xffff0000, RZ, 0xc0, !PT ;  /* 0xffff000033337812 */ /* 0x000fe200078ec0ff */
[C---:B------:R-:W-:Y:S01]  /*11790*/  FFMA.FTZ R59, R67.reuse, R59, -R64 ;  /* 0x0000003b433b7223 */ /* 0x040fe20000010840 */
[C---:B------:R-:W-:Y:S01]  /*117a0*/  FMUL.FTZ R64, R60.reuse, R40 ;  /* 0x000000283c407220 */ /* 0x040fe20000410000 */
[----:B------:R-:W-:Y:S01]  /*117b0*/  FMUL.FTZ R60, R60, R48 ;  /* 0x000000303c3c7220 */ /* 0x000fe20000410000 */
[----:B------:R-:W-:Y:S01]  /*117c0*/  FFMA.FTZ R67, R67, R70, R77 ;  /* 0x0000004643437223 */ /* 0x000fe2000001004d */
[----:B------:R-:W-:Y:S01]  /*117d0*/  LOP3.LUT R77, R41, 0xffff0000, RZ, 0xc0, !PT ;  /* 0xffff0000294d7812 */ /* 0x000fe200078ec0ff */
[C---:B------:R-:W-:Y:S01]  /*117e0*/  FFMA.FTZ R64, R56.reuse, R48, -R64 ;  /* 0x0000003038407223 */ /* 0x040fe20000010840 */
[----:B------:R-:W-:Y:S01]  /*117f0*/  FFMA.FTZ R48, R56, R40, R60 ;  /* 0x0000002838307223 */ /* 0x000fe2000001003c */
[----:B------:R-:W-:Y:S01]  /*11800*/  IMAD.U32 R60, R42, 0x10000, RZ ;  /* 0x000100002a3c7824 */ /* 0x000fe200078e00ff */
[C---:B------:R-:W-:Y:S01]  /*11810*/  LOP3.LUT R40, R62.reuse, 0xffff0000, RZ, 0xc0, !PT ;  /* 0xffff00003e287812 */ /* 0x040fe200078ec0ff */
[----:B------:R-:W-:Y:S01]  /*11820*/  IMAD.U32 R41, R62, 0x10000, RZ ;  /* 0x000100003e297824 */ /* 0x000fe200078e00ff */
[----:B------:R-:W-:Y:S01]  /*11830*/  LOP3.LUT R62, R63, 0xffff0000, RZ, 0xc0, !PT ;  /* 0xffff00003f3e7812 */ /* 0x000fe200078ec0ff */
[----:B------:R-:W-:Y:S01]  /*11840*/  IMAD.U32 R70, R50, 0x10000, RZ ;  /* 0x0001000032467824 */ /* 0x000fe200078e00ff */
[----:B------:R-:W-:Y:S01]  /*11850*/  LOP3.LUT R42, R42, 0xffff0000, RZ, 0xc0, !PT ;  /* 0xffff00002a2a7812 */ /* 0x000fe200078ec0ff */
[C---:B------:R-:W-:Y:S01]  /*11860*/  FMUL.FTZ R63, R41.reuse, R60 ;  /* 0x0000003c293f7220 */ /* 0x040fe20000410000 */
[----:B------:R-:W-:Y:S01]  /*11870*/  LOP3.LUT R50, R50, 0xffff0000, RZ, 0xc0, !PT ;  /* 0xffff000032327812 */ /* 0x000fe200078ec0ff */
[-C--:B------:R-:W-:Y:S01]  /*11880*/  FMUL.FTZ R41, R41, R70.reuse ;  /* 0x0000004629297220 */ /* 0x080fe20000410000 */
[----:B------:R-:W-:Y:S01]  /*11890*/  LOP3.LUT R58, R58, 0xffff0000, RZ, 0xc0, !PT ;  /* 0xffff00003a3a7812 */ /* 0x000fe200078ec0ff */
[----:B------:R-:W-:Y:S01]  /*118a0*/  FFMA.FTZ R63, R57, R70, -R63 ;  /* 0x00000046393f7223 */ /* 0x000fe2000001083f */
[----:B------:R-:W-:Y:S01]  /*118b0*/  FMUL.FTZ R56, R61, R77 ;  /* 0x0000004d3d387220 */ /* 0x000fe20000410000 */
[----:B------:R-:W-:Y:S01]  /*118c0*/  FFMA.FTZ R57, R57, R60, R41 ;  /* 0x0000003c39397223 */ /* 0x000fe20000010029 */
[C---:B------:R-:W-:Y:S01]  /*118d0*/  FMUL.FTZ R41, R40.reuse, R42 ;  /* 0x0000002a28297220 */ /* 0x040fe20000410000 */
[-C--:B------:R-:W-:Y:S01]  /*118e0*/  FMUL.FTZ R60, R40, R50.reuse ;  /* 0x00000032283c7220 */ /* 0x080fe20000410000 */
[C---:B------:R-:W-:Y:S01]  /*118f0*/  FMUL.FTZ R40, R62.reuse, R43 ;  /* 0x0000002b3e287220 */ /* 0x040fe20000410000 */
[----:B------:R-:W-:Y:S01]  /*11900*/  FMUL.FTZ R61, R61, R49 ;  /* 0x000000313d3d7220 */ /* 0x000fe20000410000 */
[----:B------:R-:W-:Y:S01]  /*11910*/  FMUL.FTZ R62, R62, R51 ;  /* 0x000000333e3e7220 */ /* 0x000fe20000410000 */
[----:B------:R-:W-:Y:S01]  /*11920*/  FFMA.FTZ R56, R66, R49, -R56 ;  /* 0x0000003142387223 */ /* 0x000fe20000010838 */
[----:B------:R-:W-:Y:S01]  /*11930*/  FFMA.FTZ R50, R58, R50, -R41 ;  /* 0x000000323a327223 */ /* 0x000fe20000010829 */
[C---:B------:R-:W-:Y:S01]  /*11940*/  FFMA.FTZ R51, R69.reuse, R51, -R40 ;  /* 0x0000003345337223 */ /* 0x040fe20000010828 */
[----:B------:R-:W-:Y:S01]  /*11950*/  FFMA.FTZ R49, R66, R77, R61 ;  /* 0x0000004d42317223 */ /* 0x000fe2000001003d */
        /* <DEDUP_REMOVED lines=12> */
.L_x_1728:
[----:B------:R-:W-:Y:S05]  /*11a20*/  BSYNC B2 ;  /* 0x0000000000027941 */ /* 0x000fea0003800000 */
.L_x_1727:
[----:B------:R-:W-:Y:S05]  /*11a30*/  @P1 BRA `(.L_x_1726) ;  /* 0x0000000400a01947 */ /* 0x000fea0003800000 */
[----:B01----:R-:W2:Y:S04]  /*11a40*/  LDL R20, [R1+0xa0] ;  /* 0x0000a00001147983 */ /* 0x003ea80000100800 */
[----:B------:R-:W3:Y:S01]  /*11a50*/  LDL R67, [R1+0xb8] ;  /* 0x0000b80001437983 */ /* 0x000ee20000100800 */
[--C-:B------:R-:W-:Y:S02]  /*11a60*/  SHF.R.U64 R59, R52, 0x10, R53.reuse ;  /* 0x00000010343b7819 */ /* 0x100fe40000001235 */
[----:B------:R-:W-:Y:S02]  /*11a70*/  SHF.R.U32.HI R57, RZ, 0x10, R53 ;  /* 0x00000010ff397819 */ /* 0x000fe40000011635 */
[----:B------:R-:W-:Y:S02]  /*11a80*/  SHF.R.U64 R53, R44, 0x10, R45 ;  /* 0x000000102c357819 */ /* 0x000fe4000000122d */
[----:B------:R-:W-:-:S02]  /*11a90*/  SHF.R.U64 R58, R54, 0x10, R55 ;  /* 0x00000010363a7819 */ /* 0x000fc40000001237 */
[----:B------:R-:W-:Y:S02]  /*11aa0*/  SHF.R.U32.HI R45, RZ, 0x10, R45 ;  /* 0x00000010ff2d7819 */ /* 0x000fe4000001162d */
[----:B------:R-:W-:Y:S02]  /*11ab0*/  SHF.R.U64 R54, R46, 0x10, R47 ;  /* 0x000000102e367819 */ /* 0x000fe4000000122f */
[----:B------:R-:W-:Y:S02]  /*11ac0*/  PRMT R46, R112, 0x5410, R53 ;  /* 0x00005410702e7816 */ /* 0x000fe40000000035 */
[----:B------:R-:W-:Y:S02]  /*11ad0*/  SHF.R.U32.HI R56, RZ, 0x10, R55 ;  /* 0x00000010ff387819 */ /* 0x000fe40000011637 */
[----:B------:R-:W-:Y:S01]  /*11ae0*/  SHF.R.U32.HI R52, RZ, 0x10, R47 ;  /* 0x00000010ff347819 */ /* 0x000fe2000001162f */
[----:B------:R-:W-:Y:S01]  /*11af0*/  IMAD.U32 R63, R46, 0x10000, RZ ;  /* 0x000100002e3f7824 */ /* 0x000fe200078e00ff */
[----:B------:R-:W-:-:S02]  /*11b00*/  PRMT R112, R112, 0x5432, R45 ;  /* 0x0000543270707816 */ /* 0x000fc4000000002d */
[----:B------:R-:W-:Y:S02]  /*11b10*/  PRMT R45, R111, 0x5410, R54 ;  /* 0x000054106f2d7816 */ /* 0x000fe40000000036 */
[C---:B------:R-:W-:Y:S01]  /*11b20*/  PRMT R44, R109.reuse, 0x5410, R58 ;  /* 0x000054106d2c7816 */ /* 0x040fe2000000003a */
[----:B------:R-:W-:Y:S01]  /*11b30*/  IMAD.U32 R60, R112, 0x10000, RZ ;  /* 0x00010000703c7824 */ /* 0x000fe200078e00ff */
[----:B------:R-:W-:Y:S02]  /*11b40*/  PRMT R109, R109, 0x5432, R56 ;  /* 0x000054326d6d7816 */ /* 0x000fe40000000038 */
[----:B------:R-:W-:Y:S02]  /*11b50*/  PRMT R111, R111, 0x5432, R52 ;  /* 0x000054326f6f7816 */ /* 0x000fe40000000034 */
[----:B------:R-:W-:Y:S02]  /*11b60*/  LOP3.LUT R46, R46, 0xffff0000, RZ, 0xc0, !PT ;  /* 0xffff00002e2e7812 */ /* 0x000fe400078ec0ff */
[----:B--2---:R-:W-:-:S04]  /*11b70*/  LEA.HI R3, R3, R20, RZ, 0x1d ;  /* 0x0000001403037211 */ /* 0x004fc800078fe8ff */
[----:B------:R-:W-:Y:S01]  /*11b80*/  SHF.R.S32.HI R40, RZ, 0x1f, R3 ;  /* 0x0000001fff287819 */ /* 0x000fe20000011403 */
[----:B------:R-:W-:-:S03]  /*11b90*/  IMAD.SHL.U32 R20, R3, 0x8, RZ ;  /* 0x0000000803147824 */ /* 0x000fc600078e00ff */
[----:B------:R-:W-:Y:S02]  /*11ba0*/  LEA.HI R40, R40, R3, RZ, 0x3 ;  /* 0x0000000328287211 */ /* 0x000fe400078f18ff */
[----:B-----5:R-:W-:-:S03]  /*11bb0*/  LOP3.LUT R3, R81, 0x38, R20, 0xf8, !PT ;  /* 0x0000003851037812 */ /* 0x020fc600078ef814 */
[----:B------:R-:W-:Y:S01]  /*11bc0*/  IMAD.SHL.U32 R40, R40, 0x400, RZ ;  /* 0x0000040028287824 */ /* 0x000fe200078e00ff */
[----:B------:R-:W-:-:S04]  /*11bd0*/  LOP3.LUT R3, R3, R80, RZ, 0x3c, !PT ;  /* 0x0000005003037212 */ /* 0x000fc800078e3cff */
[----:B------:R-:W-:Y:S02]  /*11be0*/  LOP3.LUT R20, R40, 0x7fffe000, RZ, 0xc0, !PT ;  /* 0x7fffe00028147812 */ /* 0x000fe400078ec0ff */
[----:B---3--:R-:W0:Y:S02]  /*11bf0*/  LDS.128 R40, [R67] ;  /* 0x0000000043287984 */ /* 0x008e240000000c00 */
[----:B------:R-:W-:-:S05]  /*11c00*/  IADD3 R20, R3, R20, R79 ;  /* 0x0000001403147210 */ /* 0x000fca0007ffe04f */
[----:B------:R-:W-:Y:S01]  /*11c10*/  IMAD R3, R20, 0x2, R17 ;  /* 0x0000000214037824 */ /* 0x000fe200078e0211 */
[C---:B------:R-:W-:Y:S02]  /*11c20*/  PRMT R20, R110.reuse, 0x5410, R59 ;  /* 0x000054106e147816 */ /* 0x040fe4000000003b */
[----:B------:R-:W-:Y:S02]  /*11c30*/  PRMT R110, R110, 0x5432, R57 ;  /* 0x000054326e6e7816 */ /* 0x000fe40000000039 */
[----:B------:R-:W1:Y:S01]  /*11c40*/  LDS.128 R48, [R3+0x10400] ;  /* 0x0104000003307984 */ /* 0x000e620000000c00 */
[C---:B------:R-:W-:Y:S01]  /*11c50*/  IMAD.U32 R61, R20.reuse, 0x10000, RZ ;  /* 0x00010000143d7824 */ /* 0x040fe200078e00ff */
[----:B------:R-:W-:Y:S01]  /*11c60*/  LOP3.LUT R20, R20, 0xffff0000, RZ, 0xc0, !PT ;  /* 0xffff000014147812 */ /* 0x000fe200078ec0ff */
[C---:B0-----:R-:W-:Y:S01]  /*11c70*/  IMAD.U32 R56, R41.reuse, 0x10000, RZ ;  /* 0x0001000029387824 */ /* 0x041fe200078e00ff */
[----:B------:R-:W-:Y:S01]  /*11c80*/  LOP3.LUT R52, R41, 0xffff0000, RZ, 0xc0, !PT ;  /* 0xffff000029347812 */ /* 0x000fe200078ec0ff */
[----:B------:R-:W-:Y:S01]  /*11c90*/  IMAD.U32 R53, R40, 0x10000, RZ ;  /* 0x0001000028357824 */ /* 0x000fe200078e00ff */
[C---:B------:R-:W-:Y:S01]  /*11ca0*/  LOP3.LUT R41, R42.reuse, 0xffff0000, RZ, 0xc0, !PT ;  /* 0xffff00002a297812 */ /* 0x040fe200078ec0ff */
[----:B------:R-:W-:Y:S01]  /*11cb0*/  IMAD.U32 R47, R42, 0x10000, RZ ;  /* 0x000100002a2f7824 */ /* 0x000fe200078e00ff */
[C---:B------:R-:W-:Y:S01]  /*11cc0*/  LOP3.LUT R42, R43.reuse, 0xffff0000, RZ, 0xc0, !PT ;  /* 0xffff00002b2a7812 */ /* 0x040fe200078ec0ff */
[----:B------:R-:W-:Y:S01]  /*11cd0*/  IMAD.U32 R55, R43, 0x10000, RZ ;  /* 0x000100002b377824 */ /* 0x000fe200078e00ff */
[----:B------:R-:W-:Y:S01]  /*11ce0*/  LOP3.LUT R40, R40, 0xffff0000, RZ, 0xc0, !PT ;  /* 0xffff000028287812 */ /* 0x000fe200078ec0ff */
        /* <DEDUP_REMOVED lines=8> */
[C---:B------:R-:W-:Y:S01]  /*11d70*/  IMAD.U32 R49, R51.reuse, 0x10000, RZ ;  /* 0x0001000033317824 */ /* 0x040fe200078e00ff */
[----:B------:R-:W-:Y:S01]  /*11d80*/  LOP3.LUT R50, R51, 0xffff0000, RZ, 0xc0, !PT ;  /* 0xffff000033327812 */ /* 0x000fe200078ec0ff */
[----:B------:R-:W-:Y:S01]  /*11d90*/  FFMA.FTZ R54, R53, R61, -R62 ;  /* 0x0000003d35367223 */ /* 0x000fe2000001083e */
[----:B------:R-:W-:-:S02]  /*11da0*/  IMAD.U32 R51, R110, 0x10000, RZ ;  /* 0x000100006e337824 */ /* 0x000fc400078e00ff */
[----:B------:R-:W-:Y:S01]  /*11db0*/  FMUL.FTZ R61, R59, R60 ;  /* 0x0000003c3b3d7220 */ /* 0x000fe20000410000 */
[----:B------:R-:W-:Y:S02]  /*11dc0*/  IMAD.U32 R62, R111, 0x10000, RZ ;  /* 0x000100006f3e7824 */ /* 0x000fe400078e00ff */
[----:B------:R-:W-:Y:S01]  /*11dd0*/  FFMA.FTZ R53, R53, R63, R64 ;  /* 0x0000003f35357223 */ /* 0x000fe20000010040 */
[----:B------:R-:W-:Y:S02]  /*11de0*/  IMAD.U32 R64, R109, 0x10000, RZ ;  /* 0x000100006d407824 */ /* 0x000fe400078e00ff */
[-C--:B------:R-:W-:Y:S01]  /*11df0*/  FMUL.FTZ R59, R59, R51.reuse ;  /* 0x000000333b3b7220 */ /* 0x080fe20000410000 */
[C---:B------:R-:W-:Y:S01]  /*11e00*/  FFMA.FTZ R51, R56.reuse, R51, -R61 ;  /* 0x0000003338337223 */ /* 0x040fe2000001083d */
[C---:B------:R-:W-:Y:S01]  /*11e10*/  FMUL.FTZ R66, R49.reuse, R62 ;  /* 0x0000003e31427220 */ /* 0x040fe20000410000 */
[----:B------:R-:W-:Y:S01]  /*11e20*/  FMUL.FTZ R61, R49, R64 ;  /* 0x00000040313d7220 */ /* 0x000fe20000410000 */
[----:B------:R-:W-:Y:S01]  /*11e30*/  FMUL.FTZ R63, R57, R46 ;  /* 0x0000002e393f7220 */ /* 0x000fe20000410000 */
[----:B------:R-:W-:Y:S01]  /*11e40*/  FFMA.FTZ R56, R56, R60, R59 ;  /* 0x0000003c38387223 */ /* 0x000fe2000001003b */
[C---:B------:R-:W-:Y:S01]  /*11e50*/  FFMA.FTZ R49, R55.reuse, R64, -R66 ;  /* 0x0000004037317223 */ /* 0x040fe20000010842 */
[----:B------:R-:W-:Y:S01]  /*11e60*/  FFMA.FTZ R55, R55, R62, R61 ;  /* 0x0000003e37377223 */ /* 0x000fe2000001003d */
[----:B------:R-:W-:Y:S01]  /*11e70*/  LOP3.LUT R61, R112, 0xffff0000, RZ, 0xc0, !PT ;  /* 0xffff0000703d7812 */ /* 0x000fe200078ec0ff */
[-C--:B------:R-:W-:Y:S01]  /*11e80*/  FMUL.FTZ R65, R57, R20.reuse ;  /* 0x0000001439417220 */ /* 0x080fe20000410000 */
[----:B------:R-:W-:Y:S01]  /*11e90*/  LOP3.LUT R59, R110, 0xffff0000, RZ, 0xc0, !PT ;  /* 0xffff00006e3b7812 */ /* 0x000fe200078ec0ff */
[----:B------:R-:W-:Y:S01]  /*11ea0*/  FFMA.FTZ R57, R40, R20, -R63 ;  /* 0x0000001428397223 */ /* 0x000fe2000001083f */
[----:B------:R-:W-:-:S02]  /*11eb0*/  IMAD.U32 R20, R45, 0x10000, RZ ;  /* 0x000100002d147824 */ /* 0x000fc400078e00ff */
[----:B------:R-:W-:Y:S01]  /*11ec0*/  FMUL.FTZ R63, R58, R61 ;  /* 0x0000003d3a3f7220 */ /* 0x000fe20000410000 */
[----:B------:R-:W-:Y:S02]  /*11ed0*/  IMAD.U32 R60, R44, 0x10000, RZ ;  /* 0x000100002c3c7824 */ /* 0x000fe400078e00ff */
[-C--:B------:R-:W-:Y:S01]  /*11ee0*/  FMUL.FTZ R62, R58, R59.reuse ;  /* 0x0000003b3a3e7220 */ /* 0x080fe20000410000 */
[----:B------:R-:W-:Y:S01]  /*11ef0*/  FFMA.FTZ R46, R40, R46, R65 ;  /* 0x0000002e282e7223 */ /* 0x000fe20000010041 */
[----:B------:R-:W-:Y:S01]  /*11f00*/  FMUL.FTZ R40, R48, R20 ;  /* 0x0000001430287220 */ /* 0x000fe20000410000 */
[C---:B------:R-:W-:Y:S01]  /*11f10*/  FFMA.FTZ R58, R52.reuse, R59, -R63 ;  /* 0x0000003b343a7223 */ /* 0x040fe2000001083f */
[----:B------:R-:W-:Y:S01]  /*11f20*/  FFMA.FTZ R59, R52, R61, R62 ;  /* 0x0000003d343b7223 */ /* 0x000fe2000001003e */
[-C--:B------:R-:W-:Y:S01]  /*11f30*/  FMUL.FTZ R52, R48, R60.reuse ;  /* 0x0000003c30347220 */ /* 0x080fe20000410000 */
[----:B------:R-:W-:Y:S01]  /*11f40*/  FFMA.FTZ R48, R47, R60, -R40 ;  /* 0x0000003c2f307223 */ /* 0x000fe20000010828 */
[----:B------:R-:W-:-:S02]  /*11f50*/  LOP3.LUT R40, R45, 0xffff0000, RZ, 0xc0, !PT ;  /* 0xffff00002d287812 */ /* 0x000fc400078ec0ff */
[----:B------:R-:W-:Y:S01]  /*11f60*/  LOP3.LUT R44, R44, 0xffff0000, RZ, 0xc0, !PT ;  /* 0xffff00002c2c7812 */ /* 0x000fe200078ec0ff */
[----:B------:R-:W-:Y:S01]  /*11f70*/  FFMA.FTZ R52, R47, R20, R52 ;  /* 0x000000142f347223 */ /* 0x000fe20000010034 */
[----:B------:R-:W-:Y:S01]  /*11f80*/  LOP3.LUT R111, R111, 0xffff0000, RZ, 0xc0, !PT ;  /* 0xffff00006f6f7812 */ /* 0x000fe200078ec0ff */
[----:B------:R-:W-:Y:S01]  /*11f90*/  FMUL.FTZ R20, R43, R40 ;  /* 0x000000282b147220 */ /* 0x000fe20000410000 */
[----:B------:R-:W-:Y:S01]  /*11fa0*/  LOP3.LUT R109, R109, 0xffff0000, RZ, 0xc0, !PT ;  /* 0xffff00006d6d7812 */ /* 0x000fe200078ec0ff */
[-C--:B------:R-:W-:Y:S02]  /*11fb0*/  FMUL.FTZ R45, R43, R44.reuse ;  /* 0x0000002c2b2d7220 */ /* 0x080fe40000410000 */
[C---:B------:R-:W-:Y:S01]  /*11fc0*/  FMUL.FTZ R61, R50.reuse, R111 ;  /* 0x0000006f323d7220 */ /* 0x040fe20000410000 */
[C---:B------:R-:W-:Y:S01]  /*11fd0*/  FFMA.FTZ R43, R41.reuse, R44, -R20 ;  /* 0x0000002c292b7223 */ /* 0x040fe20000010814 */
[-C--:B------:R-:W-:Y:S01]  /*11fe0*/  FMUL.FTZ R50, R50, R109.reuse ;  /* 0x0000006d32327220 */ /* 0x080fe20000410000 */
[----:B------:R-:W-:Y:S01]  /*11ff0*/  FFMA.FTZ R47, R41, R40, R45 ;  /* 0x00000028292f7223 */ /* 0x000fe2000001002d */
[----:B------:R-:W-:Y:S01]  /*12000*/  FFMA.FTZ R20, R42, R109, -R61 ;  /* 0x0000006d2a147223 */ /* 0x000fe2000001083d */
[----:B------:R-:W-:Y:S01]  /*12010*/  F2FP.BF16.F32.PACK_AB R44, R46, R53 ;  /* 0x000000352e2c723e */ /* 0x000fe200000010ff */
[----:B------:R-:W-:Y:S01]  /*12020*/  FFMA.FTZ R50, R42, R111, R50 ;  /* 0x0000006f2a327223 */ /* 0x000fe20000010032 */
[----:B------:R-:W-:-:S02]  /*12030*/  F2FP.BF16.F32.PACK_AB R42, R43, R48 ;  /* 0x000000302b2a723e */ /* 0x000fc400000010ff */
[----:B------:R-:W-:Y:S02]  /*12040*/  F2FP.BF16.F32.PACK_AB R40, R57, R54 ;  /* 0x000000363928723e */ /* 0x000fe400000010ff */
[----:B------:R-:W-:Y:S02]  /*12050*/  F2FP.BF16.F32.PACK_AB R41, R58, R51 ;  /* 0x000000333a29723e */ /* 0x000fe400000010ff */
[----:B------:R-:W-:Y:S02]  /*12060*/  F2FP.BF16.F32.PACK_AB R46, R47, R52 ;  /* 0x000000342f2e723e */ /* 0x000fe400000010ff */
[----:B------:R-:W-:Y:S02]  /*12070*/  F2FP.BF16.F32.PACK_AB R43, R20, R49 ;  /* 0x00000031142b723e */ /* 0x000fe400000010ff */
[----:B------:R-:W-:Y:S02]  /*12080*/  F2FP.BF16.F32.PACK_AB R45, R59, R56 ;  /* 0x000000383b2d723e */ /* 0x000fe400000010ff */
[----:B------:R-:W-:Y:S01]  /*12090*/  F2FP.BF16.F32.PACK_AB R47, R50, R55 ;  /* 0x00000037322f723e */ /* 0x000fe200000010ff */
[----:B------:R2:W-:Y:S04]  /*120a0*/  STS.128 [R67], R40 ;  /* 0x0000002843007388 */ /* 0x0005e80000000c00 */
[----:B------:R2:W-:Y:S02]  /*120b0*/  STS.128 [R3+0x10400], R44 ;  /* 0x0104002c03007388 */ /* 0x0005e40000000c00 */
.L_x_1726:
[----:B------:R-:W-:Y:S05]  /*120c0*/  BSYNC B1 ;  /* 0x0000000000017941 */ /* 0x000fea0003800000 */
.L_x_1725:
[----:B--2---:R-:W-:Y:S01]  /*120d0*/  VIADD R3, R123, 0x40 ;  /* 0x000000407b037836 */ /* 0x004fe20000000000 */
[----:B------:R-:W-:Y:S04]  /*120e0*/  BSSY B1, `(.L_x_1729) ;  /* 0x00000e8000017945 */ /* 0x000fe80003800000 */
[----:B------:R-:W-:-:S13]  /*120f0*/  ISETP.GE.AND P0, PT, R3, R0, PT ;  /* 0x000000000300720c */ /* 0x000fda0003f06270 */
[----:B------:R-:W-:Y:S05]  /*12100*/  @P0 BRA `(.L_x_1730) ;  /* 0x0000000c00940947 */ /* 0x000fea0003800000 */
[----:B01----:R-:W0:Y:S01]  /*12110*/  LDC R20, c[0x0][0x3f4] ;  /* 0x0000fd00ff147b82 */ /* 0x003e220000000800 */
[----:B------:R-:W-:Y:S01]  /*12120*/  BSSY B2, `(.L_x_1731) ;  /* 0x0000073000027945 */ /* 0x000fe20003800000 */
[-C--:B0-----:R-:W-:Y:S02]  /*12130*/  ISETP.GE.AND P0, PT, R18, R20.reuse, PT ;  /* 0x000000141200720c */ /* 0x081fe40003f06270 */
[----:B------:R-:W-:-:S11]  /*12140*/  ISETP.GE.AND P1, PT, R203, R20, PT ;  /* 0x00000014cb00720c */ /* 0x000fd60003f26270 */
[----:B------:R-:W-:Y:S05]  /*12150*/  @P0 BRA `(.L_x_1732) ;  /* 0x0000000400bc0947 */ /* 0x000fea0003800000 */
[----:B------:R-:W2:Y:S04]  /*12160*/  LDL R40, [R1+0x80] ;  /* 0x0000800001287983 */ /* 0x000ea80000100800 */
[----:B------:R-:W3:Y:S01]  /*12170*/  LDL R61, [R1+0xb4] ;  /* 0x0000b400013d7983 */ /* 0x000ee20000100800 */
[----:B------:R-:W-:Y:S01]  /*12180*/  IMAD.SHL.U32 R41, R3, 0x40, RZ ;  /* 0x0000004003297824 */ /* 0x000fe200078e00ff */
[----:B------:R-:W-:Y:S02]  /*12190*/  SHF.R.S32.HI R44, RZ, 0x1f, R3 ;  /* 0x0000001fff2c7819 */ /* 0x000fe40000011403 */
[----:B------:R-:W-:Y:S02]  /*121a0*/  SHF.R.U64 R49, R24, 0x10, R25 ;  /* 0x0000001018317819 */ /* 0x000fe40000001219 */
[----:B------:R-:W-:-:S02]  /*121b0*/  LOP3.LUT R42, R41, 0x1c0, RZ, 0xc0, !PT ;  /* 0x000001c0292a7812 */ /* 0x000fc400078ec0ff */
[----:B------:R-:W-:Y:S02]  /*121c0*/  LEA.HI R44, R44, R3, RZ, 0x3 ;  /* 0x000000032c2c7211 */ /* 0x000fe400078f18ff */
[--C-:B------:R-:W-:Y:S02]  /*121d0*/  SHF.R.U64 R51, R32, 0x10, R33.reuse ;  /* 0x0000001020337819 */ /* 0x100fe40000001221 */
[----:B------:R-:W-:Y:S01]  /*121e0*/  SHF.R.U32.HI R33, RZ, 0x10, R33 ;  /* 0x00000010ff217819 */ /* 0x000fe20000011621 */
[----:B------:R-:W-:Y:S01]  /*121f0*/  IMAD.SHL.U32 R44, R44, 0x40, RZ ;  /* 0x000000402c2c7824 */ /* 0x000fe200078e00ff */
[----:B------:R-:W-:Y:S02]  /*12200*/  SHF.R.U64 R50, R34, 0x10, R35 ;  /* 0x0000001022327819 */ /* 0x000fe40000001223 */
[----:B------:R-:W-:Y:S02]  /*12210*/  SHF.R.U64 R32, R26, 0x10, R27 ;  /* 0x000000101a207819 */ /* 0x000fe4000000121b */
[----:B------:R-:W-:-:S02]  /*12220*/  LOP3.LUT R44, R44, 0xfffffe00, RZ, 0xc0, !PT ;  /* 0xfffffe002c2c7812 */ /* 0x000fc400078ec0ff */
[----:B------:R-:W-:Y:S02]  /*12230*/  SHF.R.U32.HI R25, RZ, 0x10, R25 ;  /* 0x00000010ff197819 */ /* 0x000fe40000011619 */
[----:B------:R-:W-:Y:S02]  /*12240*/  SHF.R.U32.HI R26, RZ, 0x10, R27 ;  /* 0x00000010ff1a7819 */ /* 0x000fe4000001161b */
[----:B------:R-:W-:Y:S02]  /*12250*/  PRMT R49, R108, 0x5410, R49 ;  /* 0x000054106c317816 */ /* 0x000fe40000000031 */
[C---:B------:R-:W-:Y:S02]  /*12260*/  PRMT R27, R106.reuse, 0x5410, R51 ;  /* 0x000054106a1b7816 */ /* 0x040fe40000000033 */
[----:B------:R-:W-:Y:S01]  /*12270*/  PRMT R106, R106, 0x5432, R33 ;  /* 0x000054326a6a7816 */ /* 0x000fe20000000021 */
[----:B------:R-:W-:Y:S01]  /*12280*/  IMAD.U32 R56, R49, 0x10000, RZ ;  /* 0x0001000031387824 */ /* 0x000fe200078e00ff */
[----:B------:R-:W-:-:S02]  /*12290*/  PRMT R24, R105, 0x5410, R50 ;  /* 0x0000541069187816 */ /* 0x000fc40000000032 */
[C---:B------:R-:W-:Y:S02]  /*122a0*/  PRMT R32, R107.reuse, 0x5410, R32 ;  /* 0x000054106b207816 */ /* 0x040fe40000000020 */
[----:B------:R-:W-:Y:S02]  /*122b0*/  SHF.R.U32.HI R34, RZ, 0x10, R35 ;  /* 0x00000010ff227819 */ /* 0x000fe40000011623 */
[----:B------:R-:W-:Y:S02]  /*122c0*/  PRMT R108, R108, 0x5432, R25 ;  /* 0x000054326c6c7816 */ /* 0x000fe40000000019 */
[----:B------:R-:W-:Y:S02]  /*122d0*/  PRMT R107, R107, 0x5432, R26 ;  /* 0x000054326b6b7816 */ /* 0x000fe4000000001a */
[----:B------:R-:W-:Y:S01]  /*122e0*/  PRMT R105, R105, 0x5432, R34 ;  /* 0x0000543269697816 */ /* 0x000fe20000000022 */
[----:B------:R-:W-:Y:S02]  /*122f0*/  IMAD.U32 R57, R108, 0x10000, RZ ;  /* 0x000100006c397824 */ /* 0x000fe400078e00ff */
[C---:B------:R-:W-:Y:S01]  /*12300*/  IMAD.U32 R58, R107.reuse, 0x10000, RZ ;  /* 0x000100006b3a7824 */ /* 0x040fe200078e00ff */
[----:B------:R-:W-:-:S02]  /*12310*/  LOP3.LUT R107, R107, 0xffff0000, RZ, 0xc0, !PT ;  /* 0xffff00006b6b7812 */ /* 0x000fc400078ec0ff */
[----:B--2---:R-:W-:-:S04]  /*12320*/  LEA.HI R40, R20, R40, RZ, 0x1d ;  /* 0x0000002814287211 */ /* 0x004fc800078fe8ff */
[----:B------:R-:W-:Y:S01]  /*12330*/  SHF.R.S32.HI R43, RZ, 0x1f, R40 ;  /* 0x0000001fff2b7819 */ /* 0x000fe20000011428 */
[----:B------:R-:W-:-:S03]  /*12340*/  IMAD.SHL.U32 R41, R40, 0x8, RZ ;  /* 0x0000000828297824 */ /* 0x000fc600078e00ff */
[----:B------:R-:W-:Y:S02]  /*12350*/  LEA.HI R43, R43, R40, RZ, 0x3 ;  /* 0x000000282b2b7211 */ /* 0x000fe400078f18ff */
[----:B------:R-:W-:Y:S02]  /*12360*/  LOP3.LUT R40, R42, 0x38, R41, 0xf8, !PT ;  /* 0x000000382a287812 */ /* 0x000fe400078ef829 */
[----:B------:R-:W-:Y:S01]  /*12370*/  SHF.R.U32.HI R41, RZ, 0x3, R42 ;  /* 0x00000003ff297819 */ /* 0x000fe2000001162a */
[----:B------:R-:W-:-:S03]  /*12380*/  IMAD.SHL.U32 R43, R43, 0x400, RZ ;  /* 0x000004002b2b7824 */ /* 0x000fc600078e00ff */
[----:B------:R-:W-:Y:S02]  /*12390*/  LOP3.LUT R40, R40, R41, RZ, 0x3c, !PT ;  /* 0x0000002928287212 */ /* 0x000fe400078e3cff */
[----:B------:R-:W-:-:S04]  /*123a0*/  LOP3.LUT R43, R43, 0x7fffe000, RZ, 0xc0, !PT ;  /* 0x7fffe0002b2b7812 */ /* 0x000fc800078ec0ff */
[----:B------:R-:W-:Y:S02]  /*123b0*/  IADD3 R48, R40, R43, R44 ;  /* 0x0000002b28307210 */ /* 0x000fe40007ffe02c */
[----:B---3--:R-:W0:Y:S03]  /*123c0*/  LDS.128 R40, [R61] ;  /* 0x000000003d287984 */ /* 0x008e260000000c00 */
        /* <DEDUP_REMOVED lines=13> */
[C---:B------:R-:W-:Y:S01]  /*124a0*/  LOP3.LUT R44, R45.reuse, 0xffff0000, RZ, 0xc0, !PT ;  /* 0xffff00002d2c7812 */ /* 0x040fe200078ec0ff */
[----:B------:R-:W-:Y:S01]  /*124b0*/  IMAD.U32 R54, R45, 0x10000, RZ ;  /* 0x000100002d367824 */ /* 0x000fe200078e00ff */
[C---:B------:R-:W-:Y:S01]  /*124c0*/  LOP3.LUT R34, R46.reuse, 0xffff0000, RZ, 0xc0, !PT ;  /* 0xffff00002e227812 */ /* 0x040fe200078ec0ff */
[----:B------:R-:W-:-:S02]  /*124d0*/  IMAD.U32 R35, R46, 0x10000, RZ ;  /* 0x000100002e237824 */ /* 0x000fc400078e00ff */
[----:B------:R-:W-:Y:S01]  /*124e0*/  FMUL.FTZ R45, R41, R56 ;  /* 0x00000038292d7220 */ /* 0x000fe20000410000 */
[C---:B------:R-:W-:Y:S01]  /*124f0*/  IMAD.U32 R55, R47.reuse, 0x10000, RZ ;  /* 0x000100002f377824 */ /* 0x040fe200078e00ff */
[----:B------:R-:W-:Y:S01]  /*12500*/  LOP3.LUT R46, R47, 0xffff0000, RZ, 0xc0, !PT ;  /* 0xffff00002f2e7812 */ /* 0x000fe200078ec0ff */
[-C--:B------:R-:W-:Y:S01]  /*12510*/  FMUL.FTZ R47, R41, R43.reuse ;  /* 0x0000002b292f7220 */ /* 0x080fe20000410000 */
[----:B------:R-:W-:Y:S01]  /*12520*/  FFMA.FTZ R41, R50, R43, -R45 ;  /* 0x0000002b32297223 */ /* 0x000fe2000001082d */
[----:B------:R-:W-:Y:S02]  /*12530*/  IMAD.U32 R45, R106, 0x10000, RZ ;  /* 0x000100006a2d7824 */ /* 0x000fe400078e00ff */
[----:B------:R-:W-:Y:S01]  /*12540*/  FMUL.FTZ R59, R55, R58 ;  /* 0x0000003a373b7220 */ /* 0x000fe20000410000 */
[----:B------:R-:W-:Y:S01]  /*12550*/  FFMA.FTZ R43, R50, R56, R47 ;  /* 0x00000038322b7223 */ /* 0x000fe2000001002f */
[----:B------:R-:W-:Y:S01]  /*12560*/  IMAD.U32 R47, R105, 0x10000, RZ ;  /* 0x00010000692f7824 */ /* 0x000fe200078e00ff */
[----:B------:R-:W-:Y:S01]  /*12570*/  LOP3.LUT R56, R49, 0xffff0000, RZ, 0xc0, !PT ;  /* 0xffff000031387812 */ /* 0x000fe200078ec0ff */
[C---:B------:R-:W-:Y:S01]  /*12580*/  FMUL.FTZ R60, R54.reuse, R57 ;  /* 0x00000039363c7220 */ /* 0x040fe20000410000 */
[----:B------:R-:W-:Y:S01]  /*12590*/  FMUL.FTZ R50, R54, R45 ;  /* 0x0000002d36327220 */ /* 0x000fe20000410000 */
[-C--:B------:R-:W-:Y:S01]  /*125a0*/  FMUL.FTZ R49, R55, R47.reuse ;  /* 0x0000002f37317220 */ /* 0x080fe20000410000 */
[----:B------:R-:W-:Y:S01]  /*125b0*/  LOP3.LUT R54, R27, 0xffff0000, RZ, 0xc0, !PT ;  /* 0xffff00001b367812 */ /* 0x000fe200078ec0ff */
[C---:B------:R-:W-:Y:S01]  /*125c0*/  FFMA.FTZ R47, R52.reuse, R47, -R59 ;  /* 0x0000002f342f7223 */ /* 0x040fe2000001083b */
[----:B------:R-:W-:Y:S01]  /*125d0*/  FFMA.FTZ R45, R51, R45, -R60 ;  /* 0x0000002d332d7223 */ /* 0x000fe2000001083c */
[----:B------:R-:W-:Y:S01]  /*125e0*/  FFMA.FTZ R49, R52, R58, R49 ;  /* 0x0000003a34317223 */ /* 0x000fe20000010031 */
[C---:B------:R-:W-:Y:S01]  /*125f0*/  FMUL.FTZ R52, R53.reuse, R56 ;  /* 0x0000003835347220 */ /* 0x040fe20000410000 */
[-C--:B------:R-:W-:Y:S01]  /*12600*/  FMUL.FTZ R58, R53, R54.reuse ;  /* 0x00000036353a7220 */ /* 0x080fe20000410000 */
[----:B------:R-:W-:Y:S01]  /*12610*/  FFMA.FTZ R50, R51, R57, R50 ;  /* 0x0000003933327223 */ /* 0x000fe20000010032 */
[----:B------:R-:W-:Y:S01]  /*12620*/  LOP3.LUT R55, R108, 0xffff0000, RZ, 0xc0, !PT ;  /* 0xffff00006c377812 */ /* 0x000fe200078ec0ff */
[----:B------:R-:W-:Y:S01]  /*12630*/  FFMA.FTZ R54, R33, R54, -R52 ;  /* 0x0000003621367223 */ /* 0x000fe20000010834 */
[----:B------:R-:W-:Y:S01]  /*12640*/  IMAD.U32 R52, R32, 0x10000, RZ ;  /* 0x0001000020347824 */ /* 0x000fe200078e00ff */
[----:B------:R-:W-:Y:S01]  /*12650*/  LOP3.LUT R27, R106, 0xffff0000, RZ, 0xc0, !PT ;  /* 0xffff00006a1b7812 */ /* 0x000fe200078ec0ff */
[----:B------:R-:W-:-:S02]  /*12660*/  IMAD.U32 R51, R24, 0x10000, RZ ;  /* 0x0001000018337824 */ /* 0x000fc400078e00ff */
[----:B------:R-:W-:Y:S01]  /*12670*/  FMUL.FTZ R53, R44, R55 ;  /* 0x000000372c357220 */ /* 0x000fe20000410000 */
[CC--:B------:R-:W-:Y:S01]  /*12680*/  FMUL.FTZ R57, R35.reuse, R52.reuse ;  /* 0x0000003423397220 */ /* 0x0c0fe20000410000 */
[----:B------:R-:W-:Y:S01]  /*12690*/  LOP3.LUT R32, R32, 0xffff0000, RZ, 0xc0, !PT ;  /* 0xffff000020207812 */ /* 0x000fe200078ec0ff */
[----:B------:R-:W-:Y:S01]  /*126a0*/  FMUL.FTZ R35, R35, R51 ;  /* 0x0000003323237220 */ /* 0x000fe20000410000 */
[----:B------:R-:W-:Y:S01]  /*126b0*/  LOP3.LUT R24, R24, 0xffff0000, RZ, 0xc0, !PT ;  /* 0xffff000018187812 */ /* 0x000fe200078ec0ff */
[-C--:B------:R-:W-:Y:S01]  /*126c0*/  FMUL.FTZ R60, R44, R27.reuse ;  /* 0x0000001b2c3c7220 */ /* 0x080fe20000410000 */
[----:B------:R-:W-:Y:S01]  /*126d0*/  LOP3.LUT R105, R105, 0xffff0000, RZ, 0xc0, !PT ;  /* 0xffff000069697812 */ /* 0x000fe200078ec0ff */
[----:B------:R-:W-:Y:S01]  /*126e0*/  FFMA.FTZ R44, R40, R27, -R53 ;  /* 0x0000001b282c7223 */ /* 0x000fe20000010835 */
[C---:B------:R-:W-:Y:S01]  /*126f0*/  FFMA.FTZ R57, R26.reuse, R51, -R57 ;  /* 0x000000331a397223 */ /* 0x040fe20000010839 */
[----:B------:R-:W-:Y:S01]  /*12700*/  FFMA.FTZ R35, R26, R52, R35 ;  /* 0x000000341a237223 */ /* 0x000fe20000010023 */
[C---:B------:R-:W-:Y:S01]  /*12710*/  FMUL.FTZ R26, R34.reuse, R32 ;  /* 0x00000020221a7220 */ /* 0x040fe20000410000 */
[----:B------:R-:W-:Y:S01]  /*12720*/  FMUL.FTZ R27, R34, R24 ;  /* 0x00000018221b7220 */ /* 0x000fe20000410000 */
[C---:B------:R-:W-:Y:S01]  /*12730*/  FMUL.FTZ R51, R46.reuse, R107 ;  /* 0x0000006b2e337220 */ /* 0x040fe20000410000 */
[----:B------:R-:W-:Y:S01]  /*12740*/  FMUL.FTZ R46, R46, R105 ;  /* 0x000000692e2e7220 */ /* 0x000fe20000410000 */
[----:B------:R-:W-:Y:S01]  /*12750*/  FFMA.FTZ R58, R33, R56, R58 ;  /* 0x00000038213a7223 */ /* 0x000fe2000001003a */
[----:B------:R-:W-:Y:S01]  /*12760*/  FFMA.FTZ R33, R40, R55, R60 ;  /* 0x0000003728217223 */ /* 0x000fe2000001003c */
        /* <DEDUP_REMOVED lines=11> */
[----:B------:R0:W-:Y:S01]  /*12820*/  STS.128 [R61], R24 ;  /* 0x000000183d007388 */ /* 0x0001e20000000c00 */
[----:B------:R-:W-:-:S05]  /*12830*/  F2FP.BF16.F32.PACK_AB R35, R46, R49 ;  /* 0x000000312e23723e */ /* 0x000fca00000010ff */
[----:B------:R0:W-:Y:S02]  /*12840*/  STS.128 [R48+0x10400], R32 ;  /* 0x0104002030007388 */ /* 0x0001e40000000c00 */
.L_x_1732:
[----:B------:R-:W-:Y:S05]  /*12850*/  BSYNC B2 ;  /* 0x0000000000027941 */ /* 0x000fea0003800000 */
.L_x_1731:
[----:B------:R-:W-:Y:S05]  /*12860*/  @P1 BRA `(.L_x_1730) ;  /* 0x0000000400bc1947 */ /* 0x000fea0003800000 */
[----:B0-----:R-:W2:Y:S04]  /*12870*/  LDL R25, [R1+0xa0] ;  /* 0x0000a00001197983 */ /* 0x001ea80000100800 */
[----:B------:R-:W3:Y:S01]  /*12880*/  LDL R48, [R1+0xb0] ;  /* 0x0000b00001307983 */ /* 0x000ee20000100800 */
[----:B------:R-:W-:Y:S01]  /*12890*/  IMAD.SHL.U32 R24, R3, 0x40, RZ ;  /* 0x0000004003187824 */ /* 0x000fe200078e00ff */
[----:B------:R-:W-:Y:S02]  /*128a0*/  SHF.R.S32.HI R26, RZ, 0x1f, R3 ;  /* 0x0000001fff1a7819 */ /* 0x000fe40000011403 */
[----:B------:R-:W-:Y:S02]  /*128b0*/  SHF.R.U64 R43, R36, 0x10, R37 ;  /* 0x00000010242b7819 */ /* 0x000fe40000001225 */
[----:B------:R-:W-:-:S02]  /*128c0*/  LOP3.LUT R27, R24, 0x1c0, RZ, 0xc0, !PT ;  /* 0x000001c0181b7812 */ /* 0x000fc400078ec0ff */
[----:B------:R-:W-:Y:S02]  /*128d0*/  LEA.HI R26, R26, R3, RZ, 0x3 ;  /* 0x000000031a1a7211 */ /* 0x000fe400078f18ff */
[----:B------:R-:W-:Y:S02]  /*128e0*/  SHF.R.U32.HI R41, RZ, 0x10, R37 ;  /* 0x00000010ff297819 */ /* 0x000fe40000011625 */
[--C-:B------:R-:W-:Y:S01]  /*128f0*/  SHF.R.U64 R37, R28, 0x10, R29.reuse ;  /* 0x000000101c257819 */ /* 0x100fe2000000121d */
[----:B------:R-:W-:Y:S01]  /*12900*/  IMAD.SHL.U32 R26, R26, 0x40, RZ ;  /* 0x000000401a1a7824 */ /* 0x000fe200078e00ff */
[----:B------:R-:W-:Y:S02]  /*12910*/  SHF.R.U32.HI R29, RZ, 0x10, R29 ;  /* 0x00000010ff1d7819 */ /* 0x000fe4000001161d */
[----:B------:R-:W-:Y:S02]  /*12920*/  SHF.R.U64 R28, R30, 0x10, R31 ;  /* 0x000000101e1c7819 */ /* 0x000fe4000000121f */
[----:B------:R-:W-:-:S02]  /*12930*/  LOP3.LUT R26, R26, 0xfffffe00, RZ, 0xc0, !PT ;  /* 0xfffffe001a1a7812 */ /* 0x000fc400078ec0ff */
[C---:B------:R-:W-:Y:S02]  /*12940*/  PRMT R42, R94.reuse, 0x5432, R37 ;  /* 0x000054325e2a7816 */ /* 0x040fe40000000025 */
[----:B------:R-:W-:Y:S02]  /*12950*/  PRMT R94, R94, 0x5410, R29 ;  /* 0x000054105e5e7816 */ /* 0x000fe4000000001d */
[----:B------:R-:W-:Y:S02]  /*12960*/  PRMT R45, R95, 0x5432, R28 ;  /* 0x000054325f2d7816 */ /* 0x000fe4000000001c */
[----:B------:R-:W-:Y:S01]  /*12970*/  SHF.R.U32.HI R30, RZ, 0x10, R31 ;  /* 0x00000010ff1e7819 */ /* 0x000fe2000001161f */
[----:B------:R-:W-:Y:S01]  /*12980*/  IMAD.U32 R44, R94, 0x10000, RZ ;  /* 0x000100005e2c7824 */ /* 0x000fe200078e00ff */
[----:B------:R-:W-:Y:S01]  /*12990*/  PRMT R40, R96, 0x5432, R43 ;  /* 0x0000543260287816 */ /* 0x000fe2000000002b */
[----:B------:R-:W-:Y:S01]  /*129a0*/  IMAD.U32 R43, R42, 0x10000, RZ ;  /* 0x000100002a2b7824 */ /* 0x000fe200078e00ff */
[----:B------:R-:W-:-:S02]  /*129b0*/  PRMT R96, R96, 0x5410, R41 ;  /* 0x0000541060607816 */ /* 0x000fc40000000029 */
[----:B------:R-:W-:Y:S01]  /*129c0*/  PRMT R95, R95, 0x5410, R30 ;  /* 0x000054105f5f7816 */ /* 0x000fe2000000001e */
[----:B------:R-:W-:Y:S01]  /*129d0*/  IMAD.U32 R41, R40, 0x10000, RZ ;  /* 0x0001000028297824 */ /* 0x000fe200078e00ff */
[----:B------:R-:W-:Y:S02]  /*129e0*/  LOP3.LUT R42, R42, 0xffff0000, RZ, 0xc0, !PT ;  /* 0xffff00002a2a7812 */ /* 0x000fe400078ec0ff */
[----:B------:R-:W-:Y:S02]  /*129f0*/  LOP3.LUT R40, R40, 0xffff0000, RZ, 0xc0, !PT ;  /* 0xffff000028287812 */ /* 0x000fe400078ec0ff */
[----:B------:R-:W-:Y:S02]  /*12a00*/  LOP3.LUT R94, R94, 0xffff0000, RZ, 0xc0, !PT ;  /* 0xffff00005e5e7812 */ /* 0x000fe400078ec0ff */
        /* <DEDUP_REMOVED lines=11> */
[----:B------:R-:W-:Y:S01]  /*12ac0*/  IMAD R3, R20, 0x2, R17 ;  /* 0x0000000214037824 */ /* 0x000fe200078e0211 */
[--C-:B------:R-:W-:Y:S02]  /*12ad0*/  SHF.R.U64 R20, R38, 0x10, R39.reuse ;  /* 0x0000001026147819 */ /* 0x100fe40000001227 */
[----:B------:R-:W-:Y:S02]  /*12ae0*/  SHF.R.U32.HI R38, RZ, 0x10, R39 ;  /* 0x00000010ff267819 */ /* 0x000fe40000011627 */
[----:B------:R-:W1:Y:S01]  /*12af0*/  LDS.128 R32, [R3+0x10400] ;  /* 0x0104000003207984 */ /* 0x000e620000000c00 */
[----:B------:R-:W-:-:S02]  /*12b00*/  PRMT R20, R97, 0x5432, R20 ;  /* 0x0000543261147816 */ /* 0x000fc40000000014 */
[----:B------:R-:W-:Y:S01]  /*12b10*/  PRMT R97, R97, 0x5410, R38 ;  /* 0x0000541061617816 */ /* 0x000fe20000000026 */
        /* <DEDUP_REMOVED lines=13> */
[----:B------:R-:W-:Y:S01]  /*12bf0*/  FMUL.FTZ R49, R27, R41 ;  /* 0x000000291b317220 */ /* 0x000fe20000410000 */
[----:B------:R-:W-:-:S02]  /*12c00*/  IMAD.U32 R27, R96, 0x10000, RZ ;  /* 0x00010000601b7824 */ /* 0x000fc400078e00ff */
[----:B------:R-:W-:Y:S01]  /*12c10*/  FMUL.FTZ R51, R37, R44 ;  /* 0x0000002c25337220 */ /* 0x000fe20000410000 */
[C---:B------:R-:W-:Y:S01]  /*12c20*/  FFMA.FTZ R47, R28.reuse, R41, -R47 ;  /* 0x000000291c2f7223 */ /* 0x040fe2000001082f */
[----:B------:R-:W-:Y:S02]  /*12c30*/  IMAD.U32 R39, R35, 0x10000, RZ ;  /* 0x0001000023277824 */ /* 0x000fe400078e00ff */
[----:B------:R-:W-:Y:S01]  /*12c40*/  FFMA.FTZ R49, R28, R43, R49 ;  /* 0x0000002b1c317223 */ /* 0x000fe20000010031 */
[----:B------:R-:W-:Y:S02]  /*12c50*/  IMAD.U32 R41, R95, 0x10000, RZ ;  /* 0x000100005f297824 */ /* 0x000fe400078e00ff */
[-C--:B------:R-:W-:Y:S01]  /*12c60*/  FMUL.FTZ R37, R37, R27.reuse ;  /* 0x0000001b25257220 */ /* 0x080fe20000410000 */
[----:B------:R-:W-:Y:S02]  /*12c70*/  IMAD.U32 R28, R97, 0x10000, RZ ;  /* 0x00010000611c7824 */ /* 0x000fe400078e00ff */
[----:B------:R-:W-:Y:S01]  /*12c80*/  FFMA.FTZ R51, R30, R27, -R51 ;  /* 0x0000001b1e337223 */ /* 0x000fe20000010833 */
[C---:B------:R-:W-:Y:S01]  /*12c90*/  FMUL.FTZ R27, R39.reuse, R41 ;  /* 0x00000029271b7220 */ /* 0x040fe20000410000 */
[----:B------:R-:W-:Y:S01]  /*12ca0*/  LOP3.LUT R96, R96, 0xffff0000, RZ, 0xc0, !PT ;  /* 0xffff000060607812 */ /* 0x000fe200078ec0ff */
[----:B------:R-:W-:Y:S01]  /*12cb0*/  FMUL.FTZ R46, R39, R28 ;  /* 0x0000001c272e7220 */ /* 0x000fe20000410000 */
[----:B------:R-:W-:Y:S01]  /*12cc0*/  FFMA.FTZ R37, R30, R44, R37 ;  /* 0x0000002c1e257223 */ /* 0x000fe20000010025 */
[----:B------:R-:W-:Y:S01]  /*12cd0*/  FFMA.FTZ R39, R36, R28, -R27 ;  /* 0x0000001c24277223 */ /* 0x000fe2000001081b */
[C---:B------:R-:W-:Y:S01]  /*12ce0*/  FMUL.FTZ R28, R32.reuse, R42 ;  /* 0x0000002a201c7220 */ /* 0x040fe20000410000 */
[----:B------:R-:W-:Y:S01]  /*12cf0*/  FMUL.FTZ R32, R32, R40 ;  /* 0x0000002820207220 */ /* 0x000fe20000410000 */
[----:B------:R-:W-:-:S02]  /*12d00*/  IMAD.U32 R38, R34, 0x10000, RZ ;  /* 0x0001000022267824 */ /* 0x000fc400078e00ff */
[----:B------:R-:W-:Y:S01]  /*12d10*/  FMUL.FTZ R30, R33, R94 ;  /* 0x0000005e211e7220 */ /* 0x000fe20000410000 */
[----:B------:R-:W-:Y:S01]  /*12d20*/  FFMA.FTZ R40, R29, R40, -R28 ;  /* 0x000000281d287223 */ /* 0x000fe2000001081c */
[----:B------:R-:W-:Y:S02]  /*12d30*/  IMAD.U32 R28, R45, 0x10000, RZ ;  /* 0x000100002d1c7824 */ /* 0x000fe400078e00ff */
[----:B------:R-:W-:Y:S01]  /*12d40*/  FMUL.FTZ R33, R33, R96 ;  /* 0x0000006021217220 */ /* 0x000fe20000410000 */
[----:B------:R-:W-:Y:S02]  /*12d50*/  IMAD.U32 R27, R20, 0x10000, RZ ;  /* 0x00010000141b7824 */ /* 0x000fe400078e00ff */
[----:B------:R-:W-:Y:S01]  /*12d60*/  FFMA.FTZ R46, R36, R41, R46 ;  /* 0x00000029242e7223 */ /* 0x000fe2000001002e */
[----:B------:R-:W-:Y:S01]  /*12d70*/  LOP3.LUT R34, R34, 0xffff0000, RZ, 0xc0, !PT ;  /* 0xffff000022227812 */ /* 0x000fe200078ec0ff */
[C---:B------:R-:W-:Y:S01]  /*12d80*/  FMUL.FTZ R36, R38.reuse, R28 ;  /* 0x0000001c26247220 */ /* 0x040fe20000410000 */
[----:B------:R-:W-:Y:S01]  /*12d90*/  LOP3.LUT R45, R45, 0xffff0000, RZ, 0xc0, !PT ;  /* 0xffff00002d2d7812 */ /* 0x000fe200078ec0ff */
[----:B------:R-:W-:Y:S01]  /*12da0*/  FFMA.FTZ R30, R25, R96, -R30 ;  /* 0x00000060191e7223 */ /* 0x000fe2000001081e */
[----:B------:R-:W-:Y:S01]  /*12db0*/  LOP3.LUT R35, R35, 0xffff0000, RZ, 0xc0, !PT ;  /* 0xffff000023237812 */ /* 0x000fe200078ec0ff */
[----:B------:R-:W-:Y:S01]  /*12dc0*/  FFMA.FTZ R94, R25, R94, R33 ;  /* 0x0000005e195e7223 */ /* 0x000fe20000010021 */
[----:B------:R-:W-:Y:S01]  /*12dd0*/  LOP3.LUT R95, R95, 0xffff0000, RZ, 0xc0, !PT ;  /* 0xffff00005f5f7812 */ /* 0x000fe200078ec0ff */
[-C--:B------:R-:W-:Y:S01]  /*12de0*/  FMUL.FTZ R38, R38, R27.reuse ;  /* 0x0000001b26267220 */ /* 0x080fe20000410000 */
[----:B------:R-:W-:Y:S01]  /*12df0*/  LOP3.LUT R25, R20, 0xffff0000, RZ, 0xc0, !PT ;  /* 0xffff000014197812 */ /* 0x000fe200078ec0ff */
[----:B------:R-:W-:Y:S01]  /*12e00*/  FFMA.FTZ R36, R31, R27, -R36 ;  /* 0x0000001b1f247223 */ /* 0x000fe20000010824 */
[----:B------:R-:W-:Y:S01]  /*12e10*/  LOP3.LUT R97, R97, 0xffff0000, RZ, 0xc0, !PT ;  /* 0xffff000061617812 */ /* 0x000fe200078ec0ff */
[----:B------:R-:W-:Y:S01]  /*12e20*/  FFMA.FTZ R32, R29, R42, R32 ;  /* 0x0000002a1d207223 */ /* 0x000fe20000010020 */
[C---:B------:R-:W-:Y:S01]  /*12e30*/  FMUL.FTZ R27, R34.reuse, R45 ;  /* 0x0000002d221b7220 */ /* 0x040fe20000410000 */
[----:B------:R-:W-:Y:S01]  /*12e40*/  FFMA.FTZ R38, R31, R28, R38 ;  /* 0x0000001c1f267223 */ /* 0x000fe20000010026 */
        /* <DEDUP_REMOVED lines=17> */
.L_x_1730:
[----:B------:R-:W-:Y:S05]  /*12f60*/  BSYNC B1 ;  /* 0x0000000000017941 */ /* 0x000fea0003800000 */
.L_x_1729:
[----:B--2---:R-:W-:-:S05]  /*12f70*/  VIADD R3, R123, 0x60 ;  /* 0x000000607b037836 */ /* 0x004fca0000000000 */
[----:B------:R-:W-:-:S13]  /*12f80*/  ISETP.GE.AND P0, PT, R3, R0, PT ;  /* 0x000000000300720c */ /* 0x000fda0003f06270 */
[----:B------:R-:W-:Y:S05]  /*12f90*/  @P0 BRA `(.L_x_1700) ;  /* 0x0000000c00940947 */ /* 0x000fea0003800000 */
[----:B------:R-:W2:Y:S01]  /*12fa0*/  LDC R0, c[0x0][0x3f4] ;  /* 0x0000fd00ff007b82 */ /* 0x000ea20000000800 */
[----:B------:R-:W-:Y:S01]  /*12fb0*/  BSSY B1, `(.L_x_1733) ;  /* 0x0000073000017945 */ /* 0x000fe20003800000 */
[-C--:B--2---:R-:W-:Y:S02]  /*12fc0*/  ISETP.GE.AND P0, PT, R18, R0.reuse, PT ;  /* 0x000000001200720c */ /* 0x084fe40003f06270 */
[----:B------:R-:W-:-:S11]  /*12fd0*/  ISETP.GE.AND P1, PT, R203, R0, PT ;  /* 0x00000000cb00720c */ /* 0x000fd60003f26270 */
[----:B------:R-:W-:Y:S05]  /*12fe0*/  @P0 BRA `(.L_x_1734) ;  /* 0x0000000400bc0947 */ /* 0x000fea0003800000 */
[----:B01----:R-:W2:Y:S04]  /*12ff0*/  LDL R20, [R1+0x80] ;  /* 0x0000800001147983 */ /* 0x003ea80000100800 */
[----:B------:R-:W3:Y:S01]  /*13000*/  LDL R46, [R1+0xac] ;  /* 0x0000ac00012e7983 */ /* 0x000ee20000100800 */
[----:B------:R-:W-:Y:S01]  /*13010*/  IMAD.SHL.U32 R24, R3, 0x40, RZ ;  /* 0x0000004003187824 */ /* 0x000fe200078e00ff */
[----:B------:R-:W-:Y:S02]  /*13020*/  SHF.R.S32.HI R26, RZ, 0x1f, R3 ;  /* 0x0000001fff1a7819 */ /* 0x000fe40000011403 */
[----:B------:R-:W-:Y:S02]  /*13030*/  SHF.R.U64 R36, R8, 0x10, R9 ;  /* 0x0000001008247819 */ /* 0x000fe40000001209 */
[----:B------:R-:W-:-:S02]  /*13040*/  LOP3.LUT R27, R24, 0x1c0, RZ, 0xc0, !PT ;  /* 0x000001c0181b7812 */ /* 0x000fc400078ec0ff */
[----:B------:R-:W-:Y:S02]  /*13050*/  LEA.HI R26, R26, R3, RZ, 0x3 ;  /* 0x000000031a1a7211 */ /* 0x000fe400078f18ff */
[----:B------:R-:W-:Y:S02]  /*13060*/  SHF.R.U32.HI R32, RZ, 0x10, R9 ;  /* 0x00000010ff207819 */ /* 0x000fe40000011609 */
[----:B------:R-:W-:Y:S01]  /*13070*/  SHF.R.U64 R8, R72, 0x10, R73 ;  /* 0x0000001048087819 */ /* 0x000fe20000001249 */
[----:B------:R-:W-:Y:S01]  /*13080*/  IMAD.SHL.U32 R26, R26, 0x40, RZ ;  /* 0x000000401a1a7824 */ /* 0x000fe200078e00ff */
[----:B------:R-:W-:Y:S02]  /*13090*/  SHF.R.U64 R9, R74, 0x10, R75 ;  /* 0x000000104a097819 */ /* 0x000fe4000000124b */
[----:B------:R-:W-:Y:S02]  /*130a0*/  SHF.R.U64 R33, R10, 0x10, R11 ;  /* 0x000000100a217819 */ /* 0x000fe4000000120b */
[----:B------:R-:W-:-:S02]  /*130b0*/  LOP3.LUT R26, R26, 0xfffffe00, RZ, 0xc0, !PT ;  /* 0xfffffe001a1a7812 */ /* 0x000fc400078ec0ff */
[----:B------:R-:W-:Y:S02]  /*130c0*/  SHF.R.U32.HI R11, RZ, 0x10, R11 ;  /* 0x00000010ff0b7819 */ /* 0x000fe4000001160b */
[----:B------:R-:W-:Y:S02]  /*130d0*/  SHF.R.U32.HI R72, RZ, 0x10, R73 ;  /* 0x00000010ff487819 */ /* 0x000fe40000011649 */
[----:B------:R-:W-:Y:S02]  /*130e0*/  PRMT R39, R101, 0x5410, R8 ;  /* 0x0000541065277816 */ /* 0x000fe40000000008 */
[----:B------:R-:W-:Y:S02]  /*130f0*/  PRMT R42, R100, 0x5410, R9 ;  /* 0x00005410642a7816 */ /* 0x000fe40000000009 */
[----:B------:R-:W-:Y:S01]  /*13100*/  PRMT R38, R98, 0x5410, R33 ;  /* 0x0000541062267816 */ /* 0x000fe20000000021 */
[----:B------:R-:W-:Y:S01]  /*13110*/  IMAD.U32 R40, R39, 0x10000, RZ ;  /* 0x0001000027287824 */ /* 0x000fe200078e00ff */
[----:B------:R-:W-:-:S02]  /*13120*/  PRMT R36, R99, 0x5410, R36 ;  /* 0x0000541063247816 */ /* 0x000fc40000000024 */
[----:B------:R-:W-:Y:S02]  /*13130*/  PRMT R98, R98, 0x5432, R11 ;  /* 0x0000543262627816 */ /* 0x000fe4000000000b */
[----:B------:R-:W-:Y:S01]  /*13140*/  PRMT R99, R99, 0x5432, R32 ;  /* 0x0000543263637816 */ /* 0x000fe20000000020 */
[----:B------:R-:W-:Y:S01]  /*13150*/  IMAD.U32 R37, R36, 0x10000, RZ ;  /* 0x0001000024257824 */ /* 0x000fe200078e00ff */
[----:B------:R-:W-:Y:S02]  /*13160*/  PRMT R101, R101, 0x5432, R72 ;  /* 0x0000543265657816 */ /* 0x000fe40000000048 */
[----:B------:R-:W-:Y:S02]  /*13170*/  SHF.R.U32.HI R75, RZ, 0x10, R75 ;  /* 0x00000010ff4b7819 */ /* 0x000fe4000001164b */
[----:B------:R-:W-:Y:S01]  /*13180*/  LOP3.LUT R39, R39, 0xffff0000, RZ, 0xc0, !PT ;  /* 0xffff000027277812 */ /* 0x000fe200078ec0ff */
[----:B------:R-:W-:Y:S01]  /*13190*/  IMAD.U32 R41, R101, 0x10000, RZ ;  /* 0x0001000065297824 */ /* 0x000fe200078e00ff */
[----:B------:R-:W-:-:S02]  /*131a0*/  PRMT R100, R100, 0x5432, R75 ;  /* 0x0000543264647816 */ /* 0x000fc4000000004b */
        /* <DEDUP_REMOVED lines=37> */
[C---:B------:R-:W-:Y:S01]  /*13400*/  FFMA.FTZ R47, R10.reuse, R27, -R47 ;  /* 0x0000001b0a2f7223 */ /* 0x040fe2000001082f */
[C---:B------:R-:W-:Y:S01]  /*13410*/  FMUL.FTZ R27, R35.reuse, R37 ;  /* 0x00000025231b7220 */ /* 0x040fe20000410000 */
[----:B------:R-:W-:Y:S01]  /*13420*/  FFMA.FTZ R33, R10, R41, R33 ;  /* 0x000000290a217223 */ /* 0x000fe20000010021 */
[----:B------:R-:W-:Y:S01]  /*13430*/  FMUL.FTZ R40, R35, R8 ;  /* 0x0000000823287220 */ /* 0x000fe20000410000 */
[----:B------:R-:W-:-:S02]  /*13440*/  IMAD.U32 R34, R30, 0x10000, RZ ;  /* 0x000100001e227824 */ /* 0x000fc400078e00ff */
[----:B------:R-:W-:Y:S01]  /*13450*/  FFMA.FTZ R35, R32, R8, -R27 ;  /* 0x0000000820237223 */ /* 0x000fe2000001081b */
[----:B------:R-:W-:Y:S01]  /*13460*/  FMUL.FTZ R8, R28, R39 ;  /* 0x000000271c087220 */ /* 0x000fe20000410000 */
[----:B------:R-:W-:Y:S02]  /*13470*/  IMAD.U32 R10, R42, 0x10000, RZ ;  /* 0x000100002a0a7824 */ /* 0x000fe400078e00ff */
[-C--:B------:R-:W-:Y:S01]  /*13480*/  FMUL.FTZ R28, R28, R36.reuse ;  /* 0x000000241c1c7220 */ /* 0x080fe20000410000 */
[----:B------:R-:W-:Y:S01]  /*13490*/  LOP3.LUT R30, R30, 0xffff0000, RZ, 0xc0, !PT ;  /* 0xffff00001e1e7812 */ /* 0x000fe200078ec0ff */
[----:B------:R-:W-:Y:S01]  /*134a0*/  FFMA.FTZ R36, R9, R36, -R8 ;  /* 0x0000002409247223 */ /* 0x000fe20000010808 */
[----:B------:R-:W-:Y:S01]  /*134b0*/  LOP3.LUT R99, R99, 0xffff0000, RZ, 0xc0, !PT ;  /* 0xffff000063637812 */ /* 0x000fe200078ec0ff */
[----:B------:R-:W-:Y:S02]  /*134c0*/  IMAD.U32 R8, R38, 0x10000, RZ ;  /* 0x0001000026087824 */ /* 0x000fe400078e00ff */
[----:B------:R-:W-:Y:S01]  /*134d0*/  FMUL.FTZ R44, R34, R10 ;  /* 0x0000000a222c7220 */ /* 0x000fe20000410000 */
[----:B------:R-:W-:Y:S01]  /*134e0*/  LOP3.LUT R42, R42, 0xffff0000, RZ, 0xc0, !PT ;  /* 0xffff00002a2a7812 */ /* 0x000fe200078ec0ff */
[----:B------:R-:W-:Y:S01]  /*134f0*/  FFMA.FTZ R37, R32, R37, R40 ;  /* 0x0000002520257223 */ /* 0x000fe20000010028 */
[----:B------:R-:W-:Y:S01]  /*13500*/  LOP3.LUT R31, R31, 0xffff0000, RZ, 0xc0, !PT ;  /* 0xffff00001f1f7812 */ /* 0x000fe200078ec0ff */
[-C--:B------:R-:W-:Y:S01]  /*13510*/  FMUL.FTZ R34, R34, R8.reuse ;  /* 0x0000000822227220 */ /* 0x080fe20000410000 */
[----:B------:R-:W-:Y:S01]  /*13520*/  LOP3.LUT R38, R38, 0xffff0000, RZ, 0xc0, !PT ;  /* 0xffff000026267812 */ /* 0x000fe200078ec0ff */
[----:B------:R-:W-:Y:S01]  /*13530*/  FFMA.FTZ R44, R11, R8, -R44 ;  /* 0x000000080b2c7223 */ /* 0x000fe2000001082c */
[----:B------:R-:W-:Y:S01]  /*13540*/  LOP3.LUT R100, R100, 0xffff0000, RZ, 0xc0, !PT ;  /* 0xffff000064647812 */ /* 0x000fe200078ec0ff */
[C---:B------:R-:W-:Y:S01]  /*13550*/  FMUL.FTZ R27, R29.reuse, R101 ;  /* 0x000000651d1b7220 */ /* 0x040fe20000410000 */
[----:B------:R-:W-:Y:S01]  /*13560*/  LOP3.LUT R98, R98, 0xffff0000, RZ, 0xc0, !PT ;  /* 0xffff000062627812 */ /* 0x000fe200078ec0ff */
[----:B------:R-:W-:Y:S01]  /*13570*/  FMUL.FTZ R40, R29, R99 ;  /* 0x000000631d287220 */ /* 0x000fe20000410000 */
[----:B------:R-:W-:Y:S01]  /*13580*/  FFMA.FTZ R28, R9, R39, R28 ;  /* 0x00000027091c7223 */ /* 0x000fe2000001001c */
[C---:B------:R-:W-:Y:S01]  /*13590*/  FMUL.FTZ R8, R30.reuse, R42 ;  /* 0x0000002a1e087220 */ /* 0x040fe20000410000 */
[----:B------:R-:W-:Y:S01]  /*135a0*/  FMUL.FTZ R9, R30, R38 ;  /* 0x000000261e097220 */ /* 0x000fe20000410000 */
[C---:B------:R-:W-:Y:S01]  /*135b0*/  FMUL.FTZ R29, R31.reuse, R100 ;  /* 0x000000641f1d7220 */ /* 0x040fe20000410000 */
[----:B------:R-:W-:Y:S01]  /*135c0*/  FMUL.FTZ R31, R31, R98 ;  /* 0x000000621f1f7220 */ /* 0x000fe20000410000 */
[----:B------:R-:W-:Y:S01]  /*135d0*/  FFMA.FTZ R34, R11, R10, R34 ;  /* 0x0000000a0b227223 */ /* 0x000fe20000010022 */
[----:B------:R-:W-:Y:S01]  /*135e0*/  FFMA.FTZ R32, R24, R99, -R27 ;  /* 0x0000006318207223 */ /* 0x000fe2000001081b */
[C---:B------:R-:W-:Y:S01]  /*135f0*/  FFMA.FTZ R11, R25.reuse, R38, -R8 ;  /* 0x00000026190b7223 */ /* 0x040fe20000010808 */
[----:B------:R-:W-:Y:S01]  /*13600*/  FFMA.FTZ R27, R25, R42, R9 ;  /* 0x0000002a191b7223 */ /* 0x000fe20000010009 */
        /* <DEDUP_REMOVED lines=13> */
.L_x_1734:
[----:B------:R-:W-:Y:S05]  /*136e0*/  BSYNC B1 ;  /* 0x0000000000017941 */ /* 0x000fea0003800000 */
.L_x_1733:
[----:B------:R-:W-:Y:S05]  /*136f0*/  @P1 BRA `(.L_x_1700) ;  /* 0x0000000400bc1947 */ /* 0x000fea0003800000 */
[----:B--2---:R-:W2:Y:S04]  /*13700*/  LDL R9, [R1+0xa0] ;  /* 0x0000a00001097983 */ /* 0x004ea80000100800 */
[----:B0-----:R-:W3:Y:S01]  /*13710*/  LDL R35, [R1+0xa8] ;  /* 0x0000a80001237983 */ /* 0x001ee20000100800 */
[----:B------:R-:W-:Y:S01]  /*13720*/  IMAD.SHL.U32 R8, R3, 0x40, RZ ;  /* 0x0000004003087824 */ /* 0x000fe200078e00ff */
[----:B------:R-:W-:Y:S02]  /*13730*/  SHF.R.S32.HI R10, RZ, 0x1f, R3 ;  /* 0x0000001fff0a7819 */ /* 0x000fe40000011403 */
[----:B------:R-:W-:Y:S02]  /*13740*/  SHF.R.U64 R31, R12, 0x10, R13 ;  /* 0x000000100c1f7819 */ /* 0x000fe4000000120d */
[----:B------:R-:W-:-:S02]  /*13750*/  LOP3.LUT R11, R8, 0x1c0, RZ, 0xc0, !PT ;  /* 0x000001c0080b7812 */ /* 0x000fc400078ec0ff */
[----:B------:R-:W-:Y:S02]  /*13760*/  LEA.HI R10, R10, R3, RZ, 0x3 ;  /* 0x000000030a0a7211 */ /* 0x000fe400078f18ff */
[----:B------:R-:W-:Y:S02]  /*13770*/  SHF.R.U64 R3, R4, 0x10, R5 ;  /* 0x0000001004037819 */ /* 0x000fe40000001205 */
[----:B-1----:R-:W-:Y:S01]  /*13780*/  SHF.R.U64 R20, R6, 0x10, R7 ;  /* 0x0000001006147819 */ /* 0x002fe20000001207 */
[----:B------:R-:W-:Y:S01]  /*13790*/  IMAD.SHL.U32 R10, R10, 0x40, RZ ;  /* 0x000000400a0a7824 */ /* 0x000fe200078e00ff */
[----:B------:R-:W-:Y:S02]  /*137a0*/  SHF.R.U64 R4, R14, 0x10, R15 ;  /* 0x000000100e047819 */ /* 0x000fe4000000120f */
[----:B------:R-:W-:Y:S02]  /*137b0*/  SHF.R.U32.HI R5, RZ, 0x10, R5 ;  /* 0x00000010ff057819 */ /* 0x000fe40000011605 */
[----:B------:R-:W-:-:S02]  /*137c0*/  LOP3.LUT R10, R10, 0xfffffe00, RZ, 0xc0, !PT ;  /* 0xfffffe000a0a7812 */ /* 0x000fc400078ec0ff */
[----:B------:R-:W-:Y:S02]  /*137d0*/  SHF.R.U32.HI R6, RZ, 0x10, R7 ;  /* 0x00000010ff067819 */ /* 0x000fe40000011607 */
[----:B------:R-:W-:Y:S02]  /*137e0*/  PRMT R31, R86, 0x5410, R31 ;  /* 0x00005410561f7816 */ /* 0x000fe4000000001f */
[----:B------:R-:W-:Y:S02]  /*137f0*/  SHF.R.U32.HI R13, RZ, 0x10, R13 ;  /* 0x00000010ff0d7819 */ /* 0x000fe4000001160d */
[----:B------:R-:W-:Y:S01]  /*13800*/  PRMT R28, R84, 0x5410, R3 ;  /* 0x00005410541c7816 */ /* 0x000fe20000000003 */
[----:B------:R-:W-:Y:S01]  /*13810*/  IMAD.U32 R32, R31, 0x10000, RZ ;  /* 0x000100001f207824 */ /* 0x000fe200078e00ff */
[----:B------:R-:W-:Y:S02]  /*13820*/  PRMT R29, R21, 0x5410, R20 ;  /* 0x00005410151d7816 */ /* 0x000fe40000000014 */
[----:B------:R-:W-:Y:S01]  /*13830*/  PRMT R33, R85, 0x5410, R4 ;  /* 0x0000541055217816 */ /* 0x000fe20000000004 */
[----:B------:R-:W-:Y:S01]  /*13840*/  IMAD.U32 R30, R28, 0x10000, RZ ;  /* 0x000100001c1e7824 */ /* 0x000fe200078e00ff */
[----:B------:R-:W-:-:S02]  /*13850*/  PRMT R84, R84, 0x5432, R5 ;  /* 0x0000543254547816 */ /* 0x000fc40000000005 */
[----:B------:R-:W-:Y:S02]  /*13860*/  PRMT R21, R21, 0x5432, R6 ;  /* 0x0000543215157816 */ /* 0x000fe40000000006 */
[----:B------:R-:W-:Y:S02]  /*13870*/  PRMT R86, R86, 0x5432, R13 ;  /* 0x0000543256567816 */ /* 0x000fe4000000000d */
[----:B------:R-:W-:Y:S02]  /*13880*/  SHF.R.U32.HI R14, RZ, 0x10, R15 ;  /* 0x00000010ff0e7819 */ /* 0x000fe4000001160f */
[----:B------:R-:W-:Y:S01]  /*13890*/  LOP3.LUT R31, R31, 0xffff0000, RZ, 0xc0, !PT ;  /* 0xffff00001f1f7812 */ /* 0x000fe200078ec0ff */
[----:B------:R-:W-:Y:S01]  /*138a0*/  IMAD.U32 R34, R86, 0x10000, RZ ;  /* 0x0001000056227824 */ /* 0x000fe200078e00ff */
[----:B------:R-:W-:Y:S02]  /*138b0*/  PRMT R85, R85, 0x5432, R14 ;  /* 0x0000543255557816 */ /* 0x000fe4000000000e */
        /* <DEDUP_REMOVED lines=30> */
[----:B------:R-:W-:Y:S02]  /*13aa0*/  IMAD.U32 R30, R84, 0x10000, RZ ;  /* 0x00010000541e7824 */ /* 0x000fe400078e00ff */
[----:B------:R-:W-:Y:S01]  /*13ab0*/  FFMA.FTZ R38, R3, R32, R38 ;  /* 0x0000002003267223 */ /* 0x000fe20000010026 */
[----:B------:R-:W-:Y:S01]  /*13ac0*/  IMAD.U32 R11, R85, 0x10000, RZ ;  /* 0x00010000550b7824 */ /* 0x000fe200078e00ff */
[----:B------:R-:W-:Y:S01]  /*13ad0*/  LOP3.LUT R15, R26, 0xffff0000, RZ, 0xc0, !PT ;  /* 0xffff00001a0f7812 */ /* 0x000fe200078ec0ff */
[----:B------:R-:W-:Y:S02]  /*13ae0*/  IMAD.U32 R3, R21, 0x10000, RZ ;  /* 0x0001000015037824 */ /* 0x000fe400078e00ff */
[-C--:B------:R-:W-:Y:S01]  /*13af0*/  FMUL.FTZ R32, R13, R30.reuse ;  /* 0x0000001e0d207220 */ /* 0x080fe20000410000 */
[C---:B------:R-:W-:Y:S01]  /*13b00*/  FFMA.FTZ R40, R5.reuse, R30, -R40 ;  /* 0x0000001e05287223 */ /* 0x040fe20000010828 */
[C---:B------:R-:W-:Y:S01]  /*13b10*/  FMUL.FTZ R30, R20.reuse, R11 ;  /* 0x0000000b141e7220 */ /* 0x040fe20000410000 */
[-C--:B------:R-:W-:Y:S01]  /*13b20*/  FMUL.FTZ R20, R20, R3.reuse ;  /* 0x0000000314147220 */ /* 0x080fe20000410000 */
[----:B------:R-:W-:Y:S01]  /*13b30*/  FFMA.FTZ R32, R5, R34, R32 ;  /* 0x0000002205207223 */ /* 0x000fe20000010020 */
[----:B------:R-:W-:Y:S01]  /*13b40*/  LOP3.LUT R5, R84, 0xffff0000, RZ, 0xc0, !PT ;  /* 0xffff000054057812 */ /* 0x000fe200078ec0ff */
[C---:B------:R-:W-:Y:S01]  /*13b50*/  FFMA.FTZ R30, R9.reuse, R3, -R30 ;  /* 0x00000003091e7223 */ /* 0x040fe2000001081e */
[----:B------:R-:W-:Y:S01]  /*13b60*/  FFMA.FTZ R20, R9, R11, R20 ;  /* 0x0000000b09147223 */ /* 0x000fe20000010014 */
[----:B------:R-:W-:Y:S01]  /*13b70*/  LOP3.LUT R9, R86, 0xffff0000, RZ, 0xc0, !PT ;  /* 0xffff000056097812 */ /* 0x000fe200078ec0ff */
[----:B------:R-:W-:Y:S01]  /*13b80*/  FMUL.FTZ R11, R12, R31 ;  /* 0x0000001f0c0b7220 */ /* 0x000fe20000410000 */
[----:B------:R-:W-:Y:S01]  /*13b90*/  LOP3.LUT R3, R28, 0xffff0000, RZ, 0xc0, !PT ;  /* 0xffff00001c037812 */ /* 0x000fe200078ec0ff */
[----:B------:R-:W-:Y:S01]  /*13ba0*/  IMAD.U32 R14, R26, 0x10000, RZ ;  /* 0x000100001a0e7824 */ /* 0x000fe200078e00ff */
[----:B------:R-:W-:Y:S01]  /*13bb0*/  LOP3.LUT R26, R27, 0xffff0000, RZ, 0xc0, !PT ;  /* 0xffff00001b1a7812 */ /* 0x000fe200078ec0ff */
[C---:B------:R-:W-:Y:S01]  /*13bc0*/  FMUL.FTZ R27, R24.reuse, R9 ;  /* 0x00000009181b7220 */ /* 0x040fe20000410000 */
[----:B------:R-:W-:Y:S01]  /*13bd0*/  FMUL.FTZ R24, R24, R5 ;  /* 0x0000000518187220 */ /* 0x000fe20000410000 */
[-C--:B------:R-:W-:Y:S01]  /*13be0*/  FMUL.FTZ R25, R12, R3.reuse ;  /* 0x000000030c197220 */ /* 0x080fe20000410000 */
[----:B------:R-:W-:Y:S01]  /*13bf0*/  FFMA.FTZ R13, R4, R3, -R11 ;  /* 0x00000003040d7223 */ /* 0x000fe2000001080b */
[----:B------:R-:W-:-:S02]  /*13c00*/  IMAD.U32 R11, R33, 0x10000, RZ ;  /* 0x00010000210b7824 */ /* 0x000fc400078e00ff */
[----:B------:R-:W-:Y:S01]  /*13c10*/  FFMA.FTZ R5, R8, R5, -R27 ;  /* 0x0000000508057223 */ /* 0x000fe2000001081b */
[----:B------:R-:W-:Y:S02]  /*13c20*/  IMAD.U32 R3, R29, 0x10000, RZ ;  /* 0x000100001d037824 */ /* 0x000fe400078e00ff */
[----:B------:R-:W-:Y:S01]  /*13c30*/  FFMA.FTZ R25, R4, R31, R25 ;  /* 0x0000001f04197223 */ /* 0x000fe20000010019 */
[----:B------:R-:W-:Y:S01]  /*13c40*/  FFMA.FTZ R9, R8, R9, R24 ;  /* 0x0000000908097223 */ /* 0x000fe20000010018 */
[C---:B------:R-:W-:Y:S01]  /*13c50*/  FMUL.FTZ R31, R14.reuse, R11 ;  /* 0x0000000b0e1f7220 */ /* 0x040fe20000410000 */
[-C--:B------:R-:W-:Y:S01]  /*13c60*/  FMUL.FTZ R27, R14, R3.reuse ;  /* 0x000000030e1b7220 */ /* 0x080fe20000410000 */
[----:B------:R-:W-:Y:S02]  /*13c70*/  LOP3.LUT R8, R33, 0xffff0000, RZ, 0xc0, !PT ;  /* 0xffff000021087812 */ /* 0x000fe400078ec0ff */
[----:B------:R-:W-:Y:S01]  /*13c80*/  LOP3.LUT R85, R85, 0xffff0000, RZ, 0xc0, !PT ;  /* 0xffff000055557812 */ /* 0x000fe200078ec0ff */
[C---:B------:R-:W-:Y:S01]  /*13c90*/  FFMA.FTZ R31, R6.reuse, R3, -R31 ;  /* 0x00000003061f7223 */ /* 0x040fe2000001081f */
[----:B------:R-:W-:Y:S01]  /*13ca0*/  LOP3.LUT R4, R29, 0xffff0000, RZ, 0xc0, !PT ;  /* 0xffff00001d047812 */ /* 0x000fe200078ec0ff */
[----:B------:R-:W-:Y:S01]  /*13cb0*/  FFMA.FTZ R27, R6, R11, R27 ;  /* 0x0000000b061b7223 */ /* 0x000fe2000001001b */
[----:B------:R-:W-:Y:S01]  /*13cc0*/  LOP3.LUT R21, R21, 0xffff0000, RZ, 0xc0, !PT ;  /* 0xffff000015157812 */ /* 0x000fe200078ec0ff */
[C---:B------:R-:W-:Y:S01]  /*13cd0*/  FMUL.FTZ R6, R15.reuse, R8 ;  /* 0x000000080f067220 */ /* 0x040fe20000410000 */
[C---:B------:R-:W-:Y:S01]  /*13ce0*/  FMUL.FTZ R3, R26.reuse, R85 ;  /* 0x000000551a037220 */ /* 0x040fe20000410000 */
[----:B------:R-:W-:Y:S01]  /*13cf0*/  FMUL.FTZ R15, R15, R4 ;  /* 0x000000040f0f7220 */ /* 0x000fe20000410000 */
[----:B------:R-:W-:Y:S01]  /*13d00*/  F2FP.BF16.F32.PACK_AB R5, R5, R40 ;  /* 0x000000280505723e */ /* 0x000fe200000010ff */
        /* <DEDUP_REMOVED lines=8> */
[----:B------:R-:W-:Y:S02]  /*13d90*/  F2FP.BF16.F32.PACK_AB R8, R25, R38 ;  /* 0x000000261908723e */ /* 0x000fe400000010ff */
[----:B------:R-:W-:Y:S01]  /*13da0*/  F2FP.BF16.F32.PACK_AB R9, R9, R32 ;  /* 0x000000200909723e */ /* 0x000fe200000010ff */
[----:B------:R3:W-:Y:S01]  /*13db0*/  STS.128 [R35], R4 ;  /* 0x0000000423007388 */ /* 0x0007e20000000c00 */
[----:B------:R-:W-:Y:S02]  /*13dc0*/  F2FP.BF16.F32.PACK_AB R10, R12, R27 ;  /* 0x0000001b0c0a723e */ /* 0x000fe400000010ff */
[----:B------:R-:W-:-:S05]  /*13dd0*/  F2FP.BF16.F32.PACK_AB R11, R11, R20 ;  /* 0x000000140b0b723e */ /* 0x000fca00000010ff */
[----:B------:R3:W-:Y:S02]  /*13de0*/  STS.128 [R0+0x10400], R8 ;  /* 0x0104000800007388 */ /* 0x0007e40000000c00 */
.L_x_1700:
[----:B------:R-:W-:Y:S05]  /*13df0*/  BSYNC B0 ;  /* 0x0000000000007941 */ /* 0x000fea0003800000 */
.L_x_1660:
        /* <DEDUP_REMOVED lines=8> */
.L_x_1657:
[----:B01-3--:R-:W3:Y:S02]  /*13e80*/  LDL R0, [R1+0x64] ;  /* 0x0000640001007983 */ /* 0x00bee40000100800 */
[----:B---3--:R-:W-:-:S13]  /*13e90*/  R2UR UR4, R0 ;  /* 0x00000000000472ca */ /* 0x008fda00000e0000 */
[----:B------:R-:W-:-:S05]  /*13ea0*/  IMAD.U32 R0, RZ, RZ, UR4 ;  /* 0x00000004ff007e24 */ /* 0x000fca000f8e00ff */
[----:B------:R-:W-:-:S13]  /*13eb0*/  ISETP.NE.AND P0, PT, R0, 0x3, PT ;  /* 0x000000030000780c */ /* 0x000fda0003f05270 */
[----:B------:R-:W-:Y:S05]  /*13ec0*/  @!P0 BRA `(.L_x_1735) ;  /* 0x0000000000048947 */ /* 0x000fea0003800000 */
[----:B------:R-:W-:Y:S01]  /*13ed0*/  BPT.TRAP 0x1 ;  /* 0x000000040000795c */ /* 0x000fe20000300000 */
.L_x_1735:
[----:B------:R-:W-:Y:S01]  /*13ee0*/  IMAD R0, R202, 0x8, R17 ;  /* 0x00000008ca007824 */ /* 0x000fe200078e0211 */
[----:B------:R-:W-:-:S04]  /*13ef0*/  SHF.L.U32 R5, R218, 0x1f, RZ ;  /* 0x0000001fda057819 */ /* 0x000fc800000006ff */
[----:B------:R0:W1:Y:S01]  /*13f00*/  SYNCS.PHASECHK.TRANS64.TRYWAIT P1, [R0+URZ+0x30830], R5 ;  /* 0x03083005000075a7 */ /* 0x000062000802017f */
[----:B------:R-:W-:Y:S05]  /*13f10*/  @!P0 BRA `(.L_x_1736) ;  /* 0x0000000000048947 */ /* 0x000fea0003800000 */
[----:B------:R-:W-:Y:S01]  /*13f20*/  BPT.TRAP 0x1 ;  /* 0x000000040000795c */ /* 0x000fe20000300000 */
.L_x_1736:
[----:B------:R-:W-:Y:S01]  /*13f30*/  VIADD R3, R17, 0x20400 ;  /* 0x0002040011037836 */ /* 0x000fe20000000000 */
[----:B------:R-:W-:Y:S01]  /*13f40*/  LOP3.LUT R6, R2, 0x10000, RZ, 0xfc, !PT ;  /* 0x0001000002067812 */ /* 0x000fe200078efcff */
[----:B------:R-:W-:-:S03]  /*13f50*/  IMAD.MOV.U32 R7, RZ, RZ, 0x40000040 ;  /* 0x40000040ff077424 */ /* 0x000fc600078e00ff */
[----:B------:R-:W-:-:S04]  /*13f60*/  SHF.R.U32.HI R3, RZ, 0x4, R3 ;  /* 0x00000004ff037819 */ /* 0x000fc80000011603 */
[----:B------:R-:W-:-:S04]  /*13f70*/  LOP3.LUT R3, R3, 0x3fff, RZ, 0xc0, !PT ;  /* 0x00003fff03037812 */ /* 0x000fc800078ec0ff */
[----:B------:R-:W-:-:S05]  /*13f80*/  LOP3.LUT R2, R3, 0x10000, RZ, 0xfc, !PT ;  /* 0x0001000003027812 */ /* 0x000fca00078efcff */
[----:B------:R3:W-:Y:S01]  /*13f90*/  STL [R1+0x50], R2 ;  /* 0x0000500201007387 */ /* 0x0007e20000100800 */
[----:B-1----:R-:W-:Y:S05]  /*13fa0*/  @P1 BRA `(.L_x_1737) ;  /* 0x0000000000081947 */ /* 0x002fea0003800000 */
[----:B------:R-:W1:Y:S02]  /*13fb0*/  SYNCS.PHASECHK.TRANS64.TRYWAIT P1, [R0+URZ+0x30830], R5 ;  /* 0x03083005000075a7 */ /* 0x000e64000802017f */
[----:B-1----:R-:W-:Y:S05]  /*13fc0*/  @!P1 BRA `(.L_x_1738) ;  /* 0x000001a400349947 */ /* 0x002fea0003800000 */
.L_x_1737:
[----:B---3--:R-:W3:Y:S01]  /*13fd0*/  LDL R2, [R1+0x50] ;  /* 0x0000500001027983 */ /* 0x008ee20000100800 */
[----:B------:R-:W-:Y:S01]  /*13fe0*/  IMAD.MOV.U32 R3, RZ, RZ, 0x40000040 ;  /* 0x40000040ff037424 */ /* 0x000fe200078e00ff */
[----:B------:R-:W-:Y:S05]  /*13ff0*/  WARPSYNC.ALL ;  /* 0x0000000000007948 */ /* 0x000fea0003800000 */
[C---:B------:R-:W-:Y:S01]  /*14000*/  R2UR UR4, R6.reuse ;  /* 0x00000000060472ca */ /* 0x040fe200000e0000 */
[----:B--2-45:R-:W-:Y:S01]  /*14010*/  WARPGROUP.ARRIVE ;  /* 0x00000000000079c5 */ /* 0x034fe20000000000 */
[----:B------:R-:W-:Y:S01]  /*14020*/  R2UR UR5, R7 ;  /* 0x00000000070572ca */ /* 0x000fe200000e0000 */
[----:B------:R-:W-:Y:S01]  /*14030*/  VIADD R62, R6, 0x2 ;  /* 0x00000002063e7836 */ /* 0x000fe20000000000 */
[----:B------:R-:W-:Y:S01]  /*14040*/  R2UR UR7, R3 ;  /* 0x00000000030772ca */ /* 0x000fe200000e0000 */
[----:B------:R-:W-:-:S02]  /*14050*/  IMAD.MOV.U32 R63, RZ, RZ, 0x40000040 ;  /* 0x40000040ff3f7424 */ /* 0x000fc400078e00ff */
[----:B01----:R-:W-:Y:S02]  /*14060*/  IMAD.MOV.U32 R5, RZ, RZ, 0x40000040 ;  /* 0x40000040ff057424 */ /* 0x003fe400078e00ff */
[C---:B------:R-:W-:Y:S01]  /*14070*/  VIADD R60, R6.reuse, 0x4 ;  /* 0x00000004063c7836 */ /* 0x040fe20000000000 */
[----:B------:R0:W-:Y:S01]  /*14080*/  STL.64 [R1+0x40], R62 ;  /* 0x0000403e01007387 */ /* 0x0001e20000100a00 */
[----:B------:R-:W-:Y:S02]  /*14090*/  IMAD.MOV.U32 R61, RZ, RZ, 0x40000040 ;  /* 0x40000040ff3d7424 */ /* 0x000fe400078e00ff */
[C---:B------:R-:W-:Y:S02]  /*140a0*/  VIADD R58, R6.reuse, 0x6 ;  /* 0x00000006063a7836 */ /* 0x040fe40000000000 */
[----:B------:R-:W-:Y:S01]  /*140b0*/  IMAD.MOV.U32 R59, RZ, RZ, 0x40000040 ;  /* 0x40000040ff3b7424 */ /* 0x000fe200078e00ff */
[----:B------:R0:W-:Y:S01]  /*140c0*/  STL.64 [R1+0x38], R60 ;  /* 0x0000383c01007387 */ /* 0x0001e20000100a00 */
[----:B------:R-:W-:-:S02]  /*140d0*/  VIADD R56, R6, 0x400 ;  /* 0x0000040006387836 */ /* 0x000fc40000000000 */
[----:B------:R-:W-:Y:S01]  /*140e0*/  IMAD.MOV.U32 R57, RZ, RZ, 0x40000040 ;  /* 0x40000040ff397424 */ /* 0x000fe200078e00ff */
[----:B------:R0:W-:Y:S01]  /*140f0*/  STL.64 [R1+0x28], R58 ;  /* 0x0000283a01007387 */ /* 0x0001e20000100a00 */
[C---:B------:R-:W-:Y:S02]  /*14100*/  VIADD R8, R6.reuse, 0x402 ;  /* 0x0000040206087836 */ /* 0x040fe40000000000 */
[----:B------:R-:W-:Y:S01]  /*14110*/  IMAD.MOV.U32 R9, RZ, RZ, 0x40000040 ;  /* 0x40000040ff097424 */ /* 0x000fe200078e00ff */
[----:B------:R0:W-:Y:S01]  /*14120*/  STL.64 [R1+0x20], R56 ;  /* 0x0000203801007387 */ /* 0x0001e20000100a00 */
[C---:B------:R-:W-:Y:S02]  /*14130*/  VIADD R216, R6.reuse, 0x404 ;  /* 0x0000040406d87836 */ /* 0x040fe40000000000 */
[----:B------:R-:W-:Y:S01]  /*14140*/  IMAD.MOV.U32 R217, RZ, RZ, 0x40000040 ;  /* 0x40000040ffd97424 */ /* 0x000fe200078e00ff */
[----:B------:R0:W-:Y:S01]  /*14150*/  STL.64 [R1+0x18], R8 ;  /* 0x0000180801007387 */ /* 0x0001e20000100a00 */
[----:B------:R-:W-:-:S02]  /*14160*/  VIADD R214, R6, 0x406 ;  /* 0x0000040606d67836 */ /* 0x000fc40000000000 */
[----:B------:R-:W-:Y:S02]  /*14170*/  IMAD.MOV.U32 R215, RZ, RZ, 0x40000040 ;  /* 0x40000040ffd77424 */ /* 0x000fe400078e00ff */
[C---:B------:R-:W-:Y:S02]  /*14180*/  VIADD R212, R6.reuse, 0x800 ;  /* 0x0000080006d47836 */ /* 0x040fe40000000000 */
[----:B------:R-:W-:Y:S02]  /*14190*/  IMAD.MOV.U32 R213, RZ, RZ, 0x40000040 ;  /* 0x40000040ffd57424 */ /* 0x000fe400078e00ff */
[C---:B------:R-:W-:Y:S02]  /*141a0*/  VIADD R210, R6.reuse, 0x802 ;  /* 0x0000080206d27836 */ /* 0x040fe40000000000 */
[----:B------:R-:W-:Y:S02]  /*141b0*/  IMAD.MOV.U32 R211, RZ, RZ, 0x40000040 ;  /* 0x40000040ffd37424 */ /* 0x000fe400078e00ff */
        /* <DEDUP_REMOVED lines=10> */
[----:B------:R-:W-:Y:S02]  /*14260*/  VIADD R10, R6, 0xc06 ;  /* 0x00000c06060a7836 */ /* 0x000fe40000000000 */
[----:B------:R-:W-:Y:S02]  /*14270*/  IMAD.MOV.U32 R11, RZ, RZ, 0x40000040 ;  /* 0x40000040ff0b7424 */ /* 0x000fe400078e00ff */
[----:B------:R-:W-:-:S02]  /*14280*/  IMAD.MOV.U32 R3, RZ, RZ, 0x40000040 ;  /* 0x40000040ff037424 */ /* 0x000fc400078e00ff */
[----:B---3--:R-:W-:-:S04]  /*14290*/  IMAD R2, R202, 0x800, R2 ;  /* 0x00000800ca027824 */ /* 0x008fc800078e0202 */
[C---:B------:R-:W-:Y:S01]  /*142a0*/  VIADD R4, R2.reuse, 0x2 ;  /* 0x0000000202047836 */ /* 0x040fe20000000000 */
[----:B------:R-:W-:-:S13]  /*142b0*/  R2UR UR6, R2 ;  /* 0x00000000020672ca */ /* 0x000fda00000e0000 */
[----:B------:R-:W-:Y:S01]  /*142c0*/  HGMMA.64x64x16.F32.BF16 R24, gdesc[UR4], RZ, !UPT, gsb0 ;  /* 0x00e00000041879f0 */ /* 0x000fe2000c0018ff */
[----:B------:R-:W-:Y:S02]  /*142d0*/  R2UR UR4, R62 ;  /* 0x000000003e0472ca */ /* 0x000fe400000e0000 */
[----:B------:R-:W-:Y:S02]  /*142e0*/  R2UR UR5, R63 ;  /* 0x000000003f0572ca */ /* 0x000fe400000e0000 */
[----:B------:R-:W-:Y:S01]  /*142f0*/  R2UR UR6, R4 ;  /* 0x00000000040672ca */ /* 0x000fe200000e0000 */
[----:B------:R-:W-:Y:S01]  /*14300*/  VIADD R4, R2, 0x4 ;  /* 0x0000000402047836 */ /* 0x000fe20000000000 */
[----:B------:R-:W-:Y:S01]  /*14310*/  R2UR UR7, R5 ;  /* 0x00000000050772ca */ /* 0x000fe200000e0000 */
[----:B------:R-:W-:Y:S01]  /*14320*/  IMAD.MOV.U32 R5, RZ, RZ, 0x40000040 ;  /* 0x40000040ff057424 */ /* 0x000fe200078e00ff */
[----:B------:R-:W-:Y:S02]  /*14330*/  WARPGROUP.DEPBAR.LE gsb0, 0x0 ;  /* 0x00008000000079c5 */ /* 0x000fe40000010000 */
[----:B------:R-:W-:-:S09]  /*14340*/  WARPGROUP.ARRIVE ;  /* 0x00000000000079c5 */ /* 0x000fd20000000000 */
[----:B------:R-:W-:Y:S01]  /*14350*/  HGMMA.64x64x16.F32.BF16 R24, gdesc[UR4], R24, gsb0 ;  /* 0x00e00000041879f0 */ /* 0x000fe20008001818 */
        /* <DEDUP_REMOVED lines=102> */
[C---:B------:R-:W-:Y:S01]  /*149c0*/  VIADD R4, R2.reuse, 0x604 ;  /* 0x0000060402047836 */ /* 0x040fe20000000000 */
[----:B------:R-:W-:Y:S01]  /*149d0*/  R2UR UR7, R5 ;  /* 0x00000000050772ca */ /* 0x000fe200000e0000 */
[----:B------:R-:W-:Y:S02]  /*149e0*/  IMAD.MOV.U32 R5, RZ, RZ, 0x40000040 ;  /* 0x40000040ff057424 */ /* 0x000fe400078e00ff */
[----:B------:R-:W-:Y:S01]  /*149f0*/  VIADD R2, R2, 0x606 ;  /* 0x0000060602027836 */ /* 0x000fe20000000000 */
[----:B------:R-:W-:-:S02]  /*14a00*/  WARPGROUP.DEPBAR.LE gsb0, 0x0 ;  /* 0x00008000000079c5 */ /* 0x000fc40000010000 */
[----:B------:R-:W-:-:S07]  /*14a10*/  WARPGROUP.ARRIVE ;  /* 0x00000000000079c5 */ /* 0x000fce0000000000 */
[----:B------:R-:W-:Y:S01]  /*14a20*/  HGMMA.64x64x16.F32.BF16 R24, gdesc[UR4], R24, gsb0 ;  /* 0x00e00000041879f0 */ /* 0x000fe20008001818 */
[----:B------:R-:W-:Y:S02]  /*14a30*/  R2UR UR4, R12 ;  /* 0x000000000c0472ca */ /* 0x000fe400000e0000 */
[----:B------:R-:W-:Y:S02]  /*14a40*/  R2UR UR5, R13 ;  /* 0x000000000d0572ca */ /* 0x000fe400000e0000 */
[----:B------:R-:W-:Y:S02]  /*14a50*/  R2UR UR6, R4 ;  /* 0x00000000040672ca */ /* 0x000fe400000e0000 */
[----:B------:R-:W-:Y:S01]  /*14a60*/  R2UR UR7, R5 ;  /* 0x00000000050772ca */ /* 0x000fe200000e0000 */
[----:B------:R-:W-:Y:S02]  /*14a70*/  WARPGROUP.DEPBAR.LE gsb0, 0x0 ;  /* 0x00008000000079c5 */ /* 0x000fe40000010000 */
[----:B------:R-:W-:-:S10]  /*14a80*/  WARPGROUP.ARRIVE ;  /* 0x00000000000079c5 */ /* 0x000fd40000000000 */
[----:B------:R-:W-:Y:S01]  /*14a90*/  HGMMA.64x64x16.F32.BF16 R24, gdesc[UR4], R24, gsb0 ;  /* 0x00e00000041879f0 */ /* 0x000fe20008001818 */
[----:B------:R-:W-:Y:S02]  /*14aa0*/  R2UR UR4, R10 ;  /* 0x000000000a0472ca */ /* 0x000fe400000e0000 */
[----:B------:R-:W-:Y:S02]  /*14ab0*/  R2UR UR5, R11 ;  /* 0x000000000b0572ca */ /* 0x000fe400000e0000 */
[----:B------:R-:W-:Y:S02]  /*14ac0*/  R2UR UR6, R2 ;  /* 0x00000000020672ca */ /* 0x000fe400000e0000 */
[----:B------:R-:W-:Y:S01]  /*14ad0*/  R2UR UR7, R3 ;  /* 0x00000000030772ca */ /* 0x000fe200000e0000 */
[----:B------:R-:W-:Y:S02]  /*14ae0*/  WARPGROUP.DEPBAR.LE gsb0, 0x0 ;  /* 0x00008000000079c5 */ /* 0x000fe40000010000 */
[----:B------:R-:W-:-:S10]  /*14af0*/  WARPGROUP.ARRIVE ;  /* 0x00000000000079c5 */ /* 0x000fd40000000000 */
[----:B------:R-:W-:Y:S03]  /*14b00*/  HGMMA.64x64x16.F32.BF16 R24, gdesc[UR4], R24, gsb0 ;  /* 0x00e00000041879f0 */ /* 0x000fe60008001818 */
[----:B------:R-:W-:Y:S02]  /*14b10*/  WARPGROUP.DEPBAR.LE gsb0, 0x0 ;  /* 0x00008000000079c5 */ /* 0x000fe40000010000 */
[----:B0-----:R-:W-:Y:S05]  /*14b20*/  @!P0 BRA `(.L_x_1739) ;  /* 0x0000000000048947 */ /* 0x001fea0003800000 */
[----:B------:R-:W-:Y:S01]  /*14b30*/  BPT.TRAP 0x1 ;  /* 0x000000040000795c */ /* 0x000fe20000300000 */
.L_x_1739:
[----:B------:R-:W2:Y:S01]  /*14b40*/  LDL R2, [R1+0x74] ;  /* 0x0000740001027983 */ /* 0x000ea20000100800 */
[----:B------:R-:W0:Y:S03]  /*14b50*/  LDC R76, c[0x0][0x448] ;  /* 0x00011200ff4c7b82 */ /* 0x000e260000000800 */
[----:B------:R-:W2:Y:S04]  /*14b60*/  LDL R74, [R1+0x58] ;  /* 0x00005800014a7983 */ /* 0x000ea80000100800 */
[----:B------:R-:W3:Y:S01]  /*14b70*/  LDL R8, [R1+0x8] ;  /* 0x0000080001087983 */ /* 0x000ee20000100800 */
[----:B------:R-:W1:Y:S01]  /*14b80*/  LDC.64 R56, c[0x0][0x9e0] ;  /* 0x00027800ff387b82 */ /* 0x000e620000000a00 */
[----:B------:R-:W-:Y:S01]  /*14b90*/  VIADD R0, R0, 0x30840 ;  /* 0x0003084000007836 */ /* 0x000fe20000000000 */
[----:B------:R-:W-:Y:S01]  /*14ba0*/  LOP3.LUT R16, R16, 0xffffffbf, RZ, 0xc0, !PT ;  /* 0xffffffbf10107812 */ /* 0x000fe200078ec0ff */
[----:B------:R-:W-:Y:S01]  /*14bb0*/  IMAD.MOV.U32 R64, RZ, RZ, -0x40 ;  /* 0xffffffc0ff407424 */ /* 0x000fe200078e00ff */
[----:B------:R-:W-:Y:S01]  /*14bc0*/  ULDC UR4, c[0x0][0x9dc] ;  /* 0x0002770000047ab9 */ /* 0x000fe20000000800 */
[----:B0-----:R-:W-:-:S13]  /*14bd0*/  ISETP.NE.AND P1, PT, R76, 0x1, PT ;  /* 0x000000014c00780c */ /* 0x001fda0003f25270 */
[----:B------:R-:W0:Y:S08]  /*14be0*/  @P1 LDC R3, c[0x0][0x44c] ;  /* 0x00011300ff031b82 */ /* 0x000e300000000800 */
[----:B------:R-:W4:Y:S01]  /*14bf0*/  @P1 LDC R5, c[0x0][0x450] ;  /* 0x00011400ff051b82 */ /* 0x000f220000000800 */
[----:B------:R-:W-:Y:S01]  /*14c00*/  IMAD R64, R93, R64, 0x40 ;  /* 0x000000405d407424 */ /* 0x000fe200078e0240 */
[----:B------:R-:W-:Y:S01]  /*14c10*/  @P1 LOP3.LUT R16, R16, 0x40, RZ, 0xfc, !PT ;  /* 0x0000004010101812 */ /* 0x000fe200078efcff */
[----:B------:R-:W-:-:S03]  /*14c20*/  IMAD.U32 R223, RZ, RZ, UR4 ;  /* 0x00000004ffdf7e24 */ /* 0x000fc6000f8e00ff */
[----:B------:R-:W-:Y:S02]  /*14c30*/  IADD3 R58, -R225, R220, R64 ;  /* 0x000000dce13a7210 */ /* 0x000fe40007ffe140 */
[----:B------:R-:W-:Y:S01]  /*14c40*/  LOP3.LUT R16, R16, 0xffffffdf, RZ, 0xc0, !PT ;  /* 0xffffffdf10107812 */ /* 0x000fe200078ec0ff */
[----:B--2---:R-:W-:-:S04]  /*14c50*/  IMAD.IADD R4, R2, 0x1, R74 ;  /* 0x0000000102047824 */ /* 0x004fc800078e024a */
[----:B0-----:R-:W-:-:S05]  /*14c60*/  @P1 IMAD.HI.U32 R2, R4, R3, RZ ;  /* 0x0000000304021227 */ /* 0x001fca00078e00ff */
[----:B----4-:R-:W-:-:S05]  /*14c70*/  @P1 SHF.R.U32.HI R4, RZ, R5, R2 ;  /* 0x00000005ff041219 */ /* 0x010fca0000011602 */
[----:B------:R-:W0:Y:S01]  /*14c80*/  SHFL.IDX PT, R9, R4, RZ, 0x1c1f ;  /* 0x001c1fff04097589 */ /* 0x000e2200000e0000 */
[----:B---3--:R-:W-:Y:S02]  /*14c90*/  PRMT R0, R8, 0x654, R0 ;  /* 0x0000065408007816 */ /* 0x008fe40000000000 */
[----:B-1----:R-:W-:Y:S02]  /*14ca0*/  ISETP.GE.AND P1, PT, R57, 0x1, PT ;  /* 0x000000013900780c */ /* 0x002fe40003f26270 */
[----:B------:R1:W-:Y:S01]  /*14cb0*/  SYNCS.ARRIVE.TRANS64.RED.A1T0 RZ, [R0+URZ], RZ ;  /* 0x000000ff00ff79a7 */ /* 0x0003e2000810043f */
[----:B------:R-:W-:Y:S02]  /*14cc0*/  LOP3.LUT R8, RZ, R223, RZ, 0x33, !PT ;  /* 0x000000dfff087212 */ /* 0x000fe400078e33ff */
[----:B-1----:R-:W-:-:S04]  /*14cd0*/  IADD3 R0, -R225, 0x1, R64 ;  /* 0x00000001e1007810 */ /* 0x002fc80007ffe140 */
[----:B------:R-:W-:-:S05]  /*14ce0*/  IADD3 R5, -R219, R0, R220 ;  /* 0x00000000db057210 */ /* 0x000fca0007ffe1dc */
[C---:B------:R-:W-:Y:S02]  /*14cf0*/  IMAD.IADD R8, R5.reuse, 0x1, R8 ;  /* 0x0000000105087824 */ /* 0x040fe400078e0208 */
[----:B------:R-:W-:Y:S01]  /*14d00*/  IMAD.IADD R5, R5, 0x1, R56 ;  /* 0x0000000105057824 */ /* 0x000fe200078e0238 */
[----:B------:R-:W-:Y:S01]  /*14d10*/  @P1 LOP3.LUT R16, R16, 0x20, RZ, 0xfc, !PT ;  /* 0x0000002010101812 */ /* 0x000fe200078efcff */
[----:B0-----:R-:W-:Y:S01]  /*14d20*/  IMAD.IADD R62, R8, 0x1, R9 ;  /* 0x00000001083e7824 */ /* 0x001fe200078e0209 */
[----:B------:R-:W-:Y:S02]  /*14d30*/  LEA R0, R93, 0xffffffc0, 0x6 ;  /* 0xffffffc05d007811 */ /* 0x000fe400078e30ff */
[----:B------:R-:W-:Y:S01]  /*14d40*/  VIADDMNMX R60, R9, R5, R58, PT ;  /* 0x00000005093c7246 */ /* 0x000fe2000380013a */
[----:B------:R-:W-:Y:S06]  /*14d50*/  @!P1 BRA `(.L_x_1740) ;  /* 0x0000000000509947 */ /* 0x000fec0003800000 */
[----:B------:R-:W-:Y:S01]  /*14d60*/  IADD3 R9, -R219, R220, R9 ;  /* 0x000000dcdb097210 */ /* 0x000fe20007ffe109 */
[----:B------:R-:W-:Y:S03]  /*14d70*/  BSSY B0, `(.L_x_1741) ;  /* 0x000000e000007945 */ /* 0x000fe60003800000 */
        /* <DEDUP_REMOVED lines=9> */
.L_x_1742:
[----:B------:R-:W-:-:S13]  /*14e10*/  ISETP.NE.AND P1, PT, R57, 0x1, PT ;  /* 0x000000013900780c */ /* 0x000fda0003f25270 */
[----:B------:R-:W0:Y:S02]  /*14e20*/  @P1 LDC.64 R2, c[0x0][0x9e8] ;  /* 0x00027a00ff021b82 */ /* 0x000e240000000a00 */
[----:B0-----:R-:W-:-:S05]  /*14e30*/  @P1 IMAD.HI.U32 R2, R9, R2, RZ ;  /* 0x0000000209021227 */ /* 0x001fca00078e00ff */
[----:B------:R-:W-:-:S07]  /*14e40*/  @P1 SHF.R.U32.HI R9, RZ, R3, R2 ;  /* 0x00000003ff091219 */ /* 0x000fce0000011602 */
.L_x_1743:
[----:B------:R-:W-:Y:S05]  /*14e50*/  BSYNC B0 ;  /* 0x0000000000007941 */ /* 0x000fea0003800000 */
.L_x_1741:
[----:B------:R-:W-:-:S04]  /*14e60*/  IMAD R2, R9, R57, -R0 ;  /* 0x0000003909027224 */ /* 0x000fc800078e0a00 */
[----:B------:R-:W-:-:S05]  /*14e70*/  IMAD.IADD R3, R2, 0x1, -R225 ;  /* 0x0000000102037824 */ /* 0x000fca00078e0ae1 */
[----:B------:R-:W-:Y:S02]  /*14e80*/  VIMNMX R62, R62, R3, !PT ;  /* 0x000000033e3e7248 */ /* 0x000fe40007fe0100 */
[----:B------:R-:W-:-:S07]  /*14e90*/  VIADDMNMX R60, R3, R57, R60, PT ;  /* 0x00000039033c7246 */ /* 0x000fce000380013c */
.L_x_1740:
        /* <DEDUP_REMOVED lines=10> */
[----:B------:R-:W-:Y:S02]  /*14f40*/  FSEL R25, R25, -INF , !P4 ;  /* 0xff80000019197808 */ /* 0x000fe40006000000 */
[----:B------:R-:W-:Y:S02]  /*14f50*/  ISETP.LT.OR P3, PT, R60, 0xa, P3 ;  /* 0x0000000a3c00780c */ /* 0x000fe40001f61670 */
[----:B------:R-:W-:-:S02]  /*14f60*/  ISETP.GE.AND P4, PT, R64, 0x11, PT ;  /* 0x000000114000780c */ /* 0x000fc40003f86270 */
[----:B------:R-:W-:Y:S01]  /*14f70*/  FSEL R29, R29, -INF , !P3 ;  /* 0xff8000001d1d7808 */ /* 0x000fe20005800000 */
[----:B0-----:R-:W-:Y:S01]  /*14f80*/  IMAD.IADD R8, R8, 0x1, R3 ;  /* 0x0000000108087824 */ /* 0x001fe200078e0203 */
        /* <DEDUP_REMOVED lines=48> */
[C---:B------:R-:W-:Y:S02]  /*15290*/  ISETP.GE.AND P6, PT, R64.reuse, 0x1, PT ;  /* 0x000000014000780c */ /* 0x040fe40003fc6270 */
[----:B------:R-:W-:Y:S02]  /*152a0*/  FSEL R69, R49, -INF , !P3 ;  /* 0xff80000031457808 */ /* 0x000fe40005800000 */
[----:B------:R-:W-:Y:S02]  /*152b0*/  ISETP.GE.AND P3, PT, R64, 0x39, PT ;  /* 0x000000394000780c */ /* 0x000fe40003f66270 */
[----:B------:R-:W-:Y:S02]  /*152c0*/  P2R R70, PR, RZ, 0x20 ;  /* 0x00000020ff467803 */ /* 0x000fe40000000000 */
[----:B------:R-:W-:-:S02]  /*152d0*/  ISETP.GT.AND P4, PT, R62, 0x38, !P3 ;  /* 0x000000383e00780c */ /* 0x000fc40005f84270 */
[----:B------:R-:W-:Y:S02]  /*152e0*/  ISETP.GE.AND P5, PT, R64, 0x3a, PT ;  /* 0x0000003a4000780c */ /* 0x000fe40003fa6270 */
[----:B------:R-:W-:Y:S02]  /*152f0*/  ISETP.LT.OR P4, PT, R60, 0x39, P4 ;  /* 0x000000393c00780c */ /* 0x000fe40002781670 */
[----:B------:R-:W-:Y:S02]  /*15300*/  VIADDMNMX R58, R3, R5, R58, PT ;  /* 0x00000005033a7246 */ /* 0x000fe4000380013a */
[----:B------:R-:W-:Y:S02]  /*15310*/  FSEL R49, R52, -INF , !P4 ;  /* 0xff80000034317808 */ /* 0x000fe40006000000 */
[----:B------:R-:W-:-:S04]  /*15320*/  ISETP.GT.AND P4, PT, R62, RZ, !P6 ;  /* 0x000000ff3e00720c */ /* 0x000fc80007784270 */
[----:B------:R-:W-:-:S04]  /*15330*/  ISETP.LT.OR P4, PT, R60, 0x1, P4 ;  /* 0x000000013c00780c */ /* 0x000fc80002781670 */
[----:B------:R-:W-:Y:S02]  /*15340*/  FSEL R24, R24, -INF , !P4 ;  /* 0xff80000018187808 */ /* 0x000fe40006000000 */
[----:B------:R-:W-:-:S04]  /*15350*/  ISETP.GT.AND P4, PT, R62, 0x39, !P5 ;  /* 0x000000393e00780c */ /* 0x000fc80006f84270 */
[----:B------:R-:W-:-:S04]  /*15360*/  ISETP.LT.OR P4, PT, R60, 0x3a, P4 ;  /* 0x0000003a3c00780c */ /* 0x000fc80002781670 */
[----:B------:R-:W-:Y:S02]  /*15370*/  FSEL R53, R53, -INF , !P4 ;  /* 0xff80000035357808 */ /* 0x000fe40006000000 */
[----:B------:R-:W-:-:S13]  /*15380*/  ISETP.GE.AND P4, PT, R57, 0x1, PT ;  /* 0x000000013900780c */ /* 0x000fda0003f86270 */
[----:B------:R-:W-:Y:S05]  /*15390*/  @!P4 BRA `(.L_x_1744) ;  /* 0x000000000050c947 */ /* 0x000fea0003800000 */
        /* <DEDUP_REMOVED lines=11> */
.L_x_1746:
[----:B------:R-:W-:-:S13]  /*15450*/  ISETP.NE.AND P4, PT, R57, 0x1, PT ;  /* 0x000000013900780c */ /* 0x000fda0003f85270 */
[----:B------:R-:W0:Y:S02]  /*15460*/  @P4 LDC.64 R2, c[0x0][0x9e8] ;  /* 0x00027a00ff024b82 */ /* 0x000e240000000a00 */
[----:B0-----:R-:W-:-:S05]  /*15470*/  @P4 IMAD.HI.U32 R2, R5, R2, RZ ;  /* 0x0000000205024227 */ /* 0x001fca00078e00ff */
[----:B------:R-:W-:-:S07]  /*15480*/  @P4 SHF.R.U32.HI R5, RZ, R3, R2 ;  /* 0x00000003ff054219 */ /* 0x000fce0000011602 */
.L_x_1747:
[----:B------:R-:W-:Y:S05]  /*15490*/  BSYNC B0 ;  /* 0x0000000000007941 */ /* 0x000fea0003800000 */
.L_x_1745:
[----:B------:R-:W-:-:S04]  /*154a0*/  IMAD R0, R5, R57, -R0 ;  /* 0x0000003905007224 */ /* 0x000fc800078e0a00 */
[----:B------:R-:W-:-:S05]  /*154b0*/  IMAD.IADD R3, R0, 0x1, -R225 ;  /* 0x0000000100037824 */ /* 0x000fca00078e0ae1 */
[----:B------:R-:W-:Y:S02]  /*154c0*/  VIMNMX R8, R8, R3, !PT ;  /* 0x0000000308087248 */ /* 0x000fe40007fe0100 */
[----:B------:R-:W-:-:S07]  /*154d0*/  VIADDMNMX R58, R3, R57, R58, PT ;  /* 0x00000039033a7246 */ /* 0x000fce000380013a */
.L_x_1744:
[----:B------:R-:W-:Y:S01]  /*154e0*/  FMNMX.FTZ R0, R24, R25, !PT ;  /* 0x0000001918007209 */ /* 0x000fe20007810000 */
[----:B------:R-:W-:Y:S01]  /*154f0*/  ULDC UR4, c[0x0][0x988] ;  /* 0x0002620000047ab9 */ /* 0x000fe20000000800 */
[----:B------:R-:W-:Y:S01]  /*15500*/  ISETP.GT.AND P1, PT, R8, 0x1, !P1 ;  /* 0x000000010800780c */ /* 0x000fe20004f24270 */
[----:B------:R-:W-:Y:S01]  /*15510*/  IMAD.U32 R2, RZ, RZ, UR4 ;  /* 0x00000004ff027e24 */ /* 0x000fe2000f8e00ff */
        /* <DEDUP_REMOVED lines=13> */
[C---:B------:R-:W-:Y:S02]  /*155f0*/  ISETP.GT.AND P2, PT, R8.reuse, 0x8, !P2 ;  /* 0x000000080800780c */ /* 0x040fe40005744270 */
[----:B------:R-:W-:Y:S02]  /*15600*/  ISETP.GT.AND P1, PT, R8, 0x10, !P1 ;  /* 0x000000100800780c */ /* 0x000fe40004f24270 */
[----:B------:R-:W-:-:S02]  /*15610*/  FMNMX.FTZ R0, R63, R0, !PT ;  /* 0x000000003f007209 */ /* 0x000fc40007810000 */
[C---:B------:R-:W-:Y:S02]  /*15620*/  ISETP.LT.OR P2, PT, R58.reuse, 0x9, P2 ;  /* 0x000000093a00780c */ /* 0x040fe40001741670 */
[----:B------:R-:W-:Y:S02]  /*15630*/  ISETP.LT.OR P1, PT, R58, 0x11, P1 ;  /* 0x000000113a00780c */ /* 0x000fe40000f21670 */
[----:B------:R-:W-:Y:S02]  /*15640*/  FMNMX.FTZ R0, R41, R0, !PT ;  /* 0x0000000029007209 */ /* 0x000fe40007810000 */
[----:B------:R-:W-:Y:S02]  /*15650*/  FSEL R3, R30, -INF , !P2 ;  /* 0xff8000001e037808 */ /* 0x000fe40005000000 */
[----:B------:R-:W-:Y:S02]  /*15660*/  ISETP.NE.AND P2, PT, R71, RZ, PT ;  /* 0x000000ff4700720c */ /* 0x000fe40003f45270 */
[----:B------:R-:W-:-:S02]  /*15670*/  FSEL R71, R34, -INF , !P1 ;  /* 0xff80000022477808 */ /* 0x000fc40004800000 */
[----:B------:R-:W-:Y:S02]  /*15680*/  FMNMX.FTZ R0, R65, R0, !PT ;  /* 0x0000000041007209 */ /* 0x000fe40007810000 */
        /* <DEDUP_REMOVED lines=12> */
[----:B------:R-:W-:Y:S01]  /*15750*/  ISETP.GT.AND P6, PT, R8, RZ, !P6 ;  /* 0x000000ff0800720c */ /* 0x000fe200077c4270 */
[----:B------:R-:W0:Y:S01]  /*15760*/  SHFL.BFLY PT, R5, R28, 0x2, 0x1f ;  /* 0x0c401f001c057f89 */ /* 0x000e2200000e0000 */
[----:B------:R-:W-:Y:S02]  /*15770*/  FSEL R73, R38, -INF , !P1 ;  /* 0xff80000026497808 */ /* 0x000fe40004800000 */
[----:B------:R-:W-:Y:S02]  /*15780*/  ISETP.NE.AND P1, PT, R36, RZ, PT ;  /* 0x000000ff2400720c */ /* 0x000fe40003f25270 */
[----:B------:R-:W-:Y:S02]  /*15790*/  ISETP.LT.OR P6, PT, R58, 0x1, P6 ;  /* 0x000000013a00780c */ /* 0x000fe400037c1670 */
[----:B------:R-:W-:-:S02]  /*157a0*/  ISETP.GT.AND P1, PT, R8, 0x19, !P1 ;  /* 0x000000190800780c */ /* 0x000fc40004f24270 */
[----:B------:R-:W-:Y:S02]  /*157b0*/  FSEL R26, R26, -INF , !P6 ;  /* 0xff8000001a1a7808 */ /* 0x000fe40007000000 */
[----:B------:R-:W-:Y:S02]  /*157c0*/  ISETP.LT.OR P1, PT, R58, 0x1a, P1 ;  /* 0x0000001a3a00780c */ /* 0x000fe40000f21670 */
[----:B------:R-:W-:Y:S02]  /*157d0*/  FMNMX.FTZ R4, R26, R27, !PT ;  /* 0x0000001b1a047209 */ /* 0x000fe40007810000 */
[----:B------:R-:W-:Y:S02]  /*157e0*/  FSEL R39, R39, -INF , !P1 ;  /* 0xff80000027277808 */ /* 0x000fe40004800000 */
[----:B------:R-:W-:Y:S02]  /*157f0*/  ISETP.NE.AND P1, PT, R68, RZ, PT ;  /* 0x000000ff4400720c */ /* 0x000fe40003f25270 */
[----:B------:R-:W-:-:S02]  /*15800*/  FMNMX.FTZ R4, R3, R4, !PT ;  /* 0x0000000403047209 */ /* 0x000fc40007810000 */
[----:B------:R-:W-:Y:S02]  /*15810*/  ISETP.GT.AND P1, PT, R8, 0x20, !P1 ;  /* 0x000000200800780c */ /* 0x000fe40004f24270 */
[----:B------:R-:W-:Y:S02]  /*15820*/  FMNMX.FTZ R4, R31, R4, !PT ;  /* 0x000000041f047209 */ /* 0x000fe40007810000 */
[----:B------:R-:W-:Y:S02]  /*15830*/  ISETP.LT.OR P1, PT, R58, 0x21, P1 ;  /* 0x000000213a00780c */ /* 0x000fe40000f21670 */
[----:B0-----:R-:W-:Y:S02]  /*15840*/  FMNMX.FTZ R30, R28, R5, !PT ;  /* 0x000000051c1e7209 */ /* 0x001fe40007810000 */
[----:B------:R-:W-:Y:S02]  /*15850*/  FSEL R75, R42, -INF , !P1 ;  /* 0xff8000002a4b7808 */ /* 0x000fe40004800000 */
[----:B------:R-:W-:Y:S01]  /*15860*/  ISETP.NE.AND P1, PT, R40, RZ, PT ;  /* 0x000000ff2800720c */ /* 0x000fe20003f25270 */
[----:B------:R-:W0:Y:S01]  /*15870*/  SHFL.BFLY PT, R5, R30, 0x1, 0x1f ;  /* 0x0c201f001e057f89 */ /* 0x000e2200000e0000 */
[----:B------:R-:W-:-:S02]  /*15880*/  FMNMX.FTZ R4, R71, R4, !PT ;  /* 0x0000000447047209 */ /* 0x000fc40007810000 */
[----:B------:R-:W-:Y:S02]  /*15890*/  ISETP.GT.AND P1, PT, R8, 0x21, !P1 ;  /* 0x000000210800780c */ /* 0x000fe40004f24270 */
[----:B------:R-:W-:Y:S02]  /*158a0*/  ISETP.NE.AND P4, PT, R72, RZ, PT ;  /* 0x000000ff4800720c */ /* 0x000fe40003f85270 */
[----:B------:R-:W-:Y:S02]  /*158b0*/  ISETP.LT.OR P1, PT, R58, 0x22, P1 ;  /* 0x000000223a00780c */ /* 0x000fe40000f21670 */
[----:B------:R-:W-:Y:S02]  /*158c0*/  FMNMX.FTZ R4, R35, R4, !PT ;  /* 0x0000000423047209 */ /* 0x000fe40007810000 */
[----:B------:R-:W-:Y:S02]  /*158d0*/  FSEL R43, R43, -INF , !P1 ;  /* 0xff8000002b2b7808 */ /* 0x000fe40004800000 */
[----:B------:R-:W-:-:S02]  /*158e0*/  ISETP.GT.AND P1, PT, R8, 0x28, !P2 ;  /* 0x000000280800780c */ /* 0x000fc40005724270 */
[----:B------:R-:W-:Y:S02]  /*158f0*/  FMNMX.FTZ R4, R73, R4, !PT ;  /* 0x0000000449047209 */ /* 0x000fe40007810000 */
[----:B------:R-:W-:Y:S02]  /*15900*/  ISETP.LT.OR P1, PT, R58, 0x29, P1 ;  /* 0x000000293a00780c */ /* 0x000fe40000f21670 */
[----:B------:R-:W-:Y:S02]  /*15910*/  FMNMX.FTZ R4, R39, R4, !PT ;  /* 0x0000000427047209 */ /* 0x000fe40007810000 */
[----:B------:R-:W-:Y:S02]  /*15920*/  FSEL R77, R46, -INF , !P1 ;  /* 0xff8000002e4d7808 */ /* 0x000fe40004800000 */
[----:B------:R-:W-:Y:S02]  /*15930*/  ISETP.GT.AND P1, PT, R8, 0x29, !P4 ;  /* 0x000000290800780c */ /* 0x000fe40006724270 */
[----:B0-----:R-:W-:-:S02]  /*15940*/  FMNMX.FTZ R5, R30, R5, !PT ;  /* 0x000000051e057209 */ /* 0x001fc40007810000 */
[----:B------:R-:W-:Y:S02]  /*15950*/  ISETP.LT.OR P1, PT, R58, 0x2a, P1 ;  /* 0x0000002a3a00780c */ /* 0x000fe40000f21670 */
[----:B------:R-:W-:Y:S01]  /*15960*/  ISETP.NE.AND P2, PT, R44, RZ, PT ;  /* 0x000000ff2c00720c */ /* 0x000fe20003f45270 */
[----:B------:R-:W-:Y:S01]  /*15970*/  FMUL.FTZ R0, R5, R2 ;  /* 0x0000000205007220 */ /* 0x000fe20000410000 */
[----:B------:R-:W-:Y:S02]  /*15980*/  FSEL R47, R47, -INF , !P1 ;  /* 0xff8000002f2f7808 */ /* 0x000fe40004800000 */
[----:B------:R-:W-:Y:S02]  /*15990*/  FSETP.NEU.FTZ.AND P1, PT, R5, -INF , PT ;  /* 0xff8000000500780b */ /* 0x000fe40003f3d000 */
[----:B------:R-:W-:Y:S02]  /*159a0*/  FMNMX.FTZ R4, R75, R4, !PT ;  /* 0x000000044b047209 */ /* 0x000fe40007810000 */
[----:B------:R-:W-:-:S02]  /*159b0*/  FSEL R0, R0, RZ, P1 ;  /* 0x000000ff00007208 */ /* 0x000fc40000800000 */
[----:B------:R-:W-:Y:S02]  /*159c0*/  ISETP.NE.AND P4, PT, R48, RZ, PT ;  /* 0x000000ff3000720c */ /* 0x000fe40003f85270 */
[----:B------:R-:W-:Y:S01]  /*159d0*/  ISETP.GT.AND P1, PT, R8, 0x30, !P2 ;  /* 0x000000300800780c */ /* 0x000fe20005724270 */
[--C-:B------:R-:W-:Y:S01]  /*159e0*/  FFMA.FTZ R196, R24, R2, -R0.reuse ;  /* 0x0000000218c47223 */ /* 0x100fe20000010800 */
[----:B------:R-:W-:Y:S01]  /*159f0*/  FMNMX.FTZ R4, R43, R4, !PT ;  /* 0x000000042b047209 */ /* 0x000fe20007810000 */
[-CC-:B------:R-:W-:Y:S01]  /*15a00*/  FFMA.FTZ R25, R25, R2.reuse, -R0.reuse ;  /* 0x0000000219197223 */ /* 0x180fe20000010800 */
[----:B------:R-:W-:Y:S01]  /*15a10*/  ISETP.GT.AND P2, PT, R8, 0x31, !P4 ;  /* 0x000000310800780c */ /* 0x000fe20006744270 */
[-CC-:B------:R-:W-:Y:S01]  /*15a20*/  FFMA.FTZ R198, R9, R2.reuse, -R0.reuse ;  /* 0x0000000209c67223 */ /* 0x180fe20000010800 */
[----:B------:R-:W-:Y:S01]  /*15a30*/  ISETP.LT.OR P1, PT, R58, 0x31, P1 ;  /* 0x000000313a00780c */ /* 0x000fe20000f21670 */
[--C-:B------:R-:W-:Y:S01]  /*15a40*/  FFMA.FTZ R9, R29, R2, -R0.reuse ;  /* 0x000000021d097223 */ /* 0x100fe20000010800 */
[----:B------:R-:W-:Y:S01]  /*15a50*/  FMNMX.FTZ R4, R77, R4, !PT ;  /* 0x000000044d047209 */ /* 0x000fe20007810000 */
[-CC-:B------:R-:W-:Y:S01]  /*15a60*/  FFMA.FTZ R29, R33, R2.reuse, -R0.reuse ;  /* 0x00000002211d7223 */ /* 0x180fe20000010800 */
[----:B------:R-:W-:Y:S01]  /*15a70*/  ISETP.GT.AND P3, PT, R8, 0x38, !P3 ;  /* 0x000000380800780c */ /* 0x000fe20005f64270 */
[-CC-:B------:R-:W-:Y:S01]  /*15a80*/  FFMA.FTZ R33, R37, R2.reuse, -R0.reuse ;  /* 0x0000000225217223 */ /* 0x180fe20000010800 */
[----:B------:R-:W-:Y:S01]  /*15a90*/  ISETP.LT.OR P2, PT, R58, 0x32, P2 ;  /* 0x000000323a00780c */ /* 0x000fe20001741670 */
[----:B------:R-:W-:Y:S01]  /*15aa0*/  MUFU.EX2 R196, R196 ;  /* 0x000000c400c47308 */ /* 0x000fe20000000800 */
[----:B------:R-:W-:Y:S01]  /*15ab0*/  FSEL R79, R50, -INF , !P1 ;  /* 0xff800000324f7808 */ /* 0x000fe20004800000 */
[--C-:B------:R-:W-:Y:S01]  /*15ac0*/  FFMA.FTZ R37, R41, R2, -R0.reuse ;  /* 0x0000000229257223 */ /* 0x100fe20000010800 */
[----:B------:R-:W-:Y:S01]  /*15ad0*/  FMNMX.FTZ R4, R47, R4, !PT ;  /* 0x000000042f047209 */ /* 0x000fe20007810000 */
[-CC-:B------:R-:W-:Y:S01]  /*15ae0*/  FFMA.FTZ R41, R45, R2.reuse, -R0.reuse ;  /* 0x000000022d297223 */ /* 0x180fe20000010800 */
[----:B------:R-:W-:Y:S01]  /*15af0*/  ISETP.GT.AND P5, PT, R8, 0x39, !P5 ;  /* 0x000000390800780c */ /* 0x000fe20006fa4270 */
[-CC-:B------:R-:W-:Y:S01]  /*15b00*/  FFMA.FTZ R186, R49, R2.reuse, -R0.reuse ;  /* 0x0000000231ba7223 */ /* 0x180fe20000010800 */
[C---:B------:R-:W-:Y:S01]  /*15b10*/  ISETP.LT.OR P3, PT, R58.reuse, 0x39, P3 ;  /* 0x000000393a00780c */ /* 0x040fe20001f61670 */
[----:B------:R-:W0:Y:S01]  /*15b20*/  MUFU.EX2 R25, R25 ;  /* 0x0000001900197308 */ /* 0x000e220000000800 */
[----:B------:R-:W-:Y:S01]  /*15b30*/  FSEL R51, R51, -INF , !P2 ;  /* 0xff80000033337808 */ /* 0x000fe20005000000 */
[--C-:B------:R-:W-:Y:S01]  /*15b40*/  FFMA.FTZ R192, R59, R2, -R0.reuse ;  /* 0x000000023bc07223 */ /* 0x100fe20000010800 */
[----:B------:R-:W-:Y:S01]  /*15b50*/  FMNMX.FTZ R4, R79, R4, !PT ;  /* 0x000000044f047209 */ /* 0x000fe20007810000 */
[-CC-:B------:R-:W-:Y:S01]  /*15b60*/  FFMA.FTZ R194, R61, R2.reuse, -R0.reuse ;  /* 0x000000023dc27223 */ /* 0x180fe20000010800 */
[----:B------:R-:W-:Y:S01]  /*15b70*/  ISETP.LT.OR P5, PT, R58, 0x3a, P5 ;  /* 0x0000003a3a00780c */ /* 0x000fe20002fa1670 */
[-CC-:B------:R-:W-:Y:S01]  /*15b80*/  FFMA.FTZ R188, R63, R2.reuse, -R0.reuse ;  /* 0x000000023fbc7223 */ /* 0x180fe20000010800 */
[----:B------:R-:W-:Y:S01]  /*15b90*/  FSEL R81, R54, -INF , !P3 ;  /* 0xff80000036517808 */ /* 0x000fe20005800000 */
[--C-:B------:R-:W-:Y:S01]  /*15ba0*/  FFMA.FTZ R190, R65, R2, -R0.reuse ;  /* 0x0000000241be7223 */ /* 0x100fe20000010800 */
[----:B------:R-:W-:Y:S01]  /*15bb0*/  FMNMX.FTZ R4, R51, R4, !PT ;  /* 0x0000000433047209 */ /* 0x000fe20007810000 */
[-CC-:B------:R-:W-:Y:S01]  /*15bc0*/  FFMA.FTZ R184, R67, R2.reuse, -R0.reuse ;  /* 0x0000000243b87223 */ /* 0x180fe20000010800 */
[----:B------:R-:W-:Y:S01]  /*15bd0*/  FSEL R55, R55, -INF , !P5 ;  /* 0xff80000037377808 */ /* 0x000fe20006800000 */
[--C-:B------:R-:W-:Y:S01]  /*15be0*/  FFMA.FTZ R45, R69, R2, -R0.reuse ;  /* 0x00000002452d7223 */ /* 0x100fe20000010800 */
[----:B------:R-:W-:Y:S01]  /*15bf0*/  FMNMX.FTZ R4, R81, R4, !PT ;  /* 0x0000000451047209 */ /* 0x000fe20007810000 */
[----:B------:R-:W-:Y:S01]  /*15c00*/  FFMA.FTZ R49, R53, R2, -R0 ;  /* 0x0000000235317223 */ /* 0x000fe20000010800 */
[----:B------:R-:W1:Y:S01]  /*15c10*/  MUFU.EX2 R198, R198 ;  /* 0x000000c600c67308 */ /* 0x000e620000000800 */
[----:B------:R-:W-:-:S02]  /*15c20*/  ISETP.NE.AND P4, PT, R76, 0x1, PT ;  /* 0x000000014c00780c */ /* 0x000fc40003f85270 */
[----:B------:R-:W-:-:S05]  /*15c30*/  FMNMX.FTZ R4, R55, R4, !PT ;  /* 0x0000000437047209 */ /* 0x000fca0007810000 */
[----:B------:R-:W2:Y:S01]  /*15c40*/  SHFL.BFLY PT, R83, R4, 0x2, 0x1f ;  /* 0x0c401f0004537f89 */ /* 0x000ea200000e0000 */
[----:B------:R-:W3:Y:S05]  /*15c50*/  MUFU.EX2 R9, R9 ;  /* 0x0000000900097308 */ /* 0x000eea0000000800 */
[----:B------:R-:W4:Y:S03]  /*15c60*/  @P4 LDC R38, c[0x0][0x450] ;  /* 0x00011400ff264b82 */ /* 0x000f260000000800 */
[----:B------:R-:W5:Y:S08]  /*15c70*/  MUFU.EX2 R192, R192 ;  /* 0x000000c000c07308 */ /* 0x000f700000000800 */
[----:B------:R-:W5:Y:S01]  /*15c80*/  MUFU.EX2 R29, R29 ;  /* 0x0000001d001d7308 */ /* 0x000f620000000800 */
[----:B--2---:R-:W-:-:S07]  /*15c90*/  FMNMX.FTZ R83, R4, R83, !PT ;  /* 0x0000005304537209 */ /* 0x004fce0007810000 */
[----:B------:R-:W2:Y:S01]  /*15ca0*/  MUFU.EX2 R194, R194 ;  /* 0x000000c200c27308 */ /* 0x000ea20000000800 */
[----:B------:R-:W0:Y:S07]  /*15cb0*/  SHFL.BFLY PT, R4, R83, 0x1, 0x1f ;  /* 0x0c201f0053047f89 */ /* 0x000e2e00000e0000 */
[----:B------:R-:W4:Y:S08]  /*15cc0*/  MUFU.EX2 R33, R33 ;  /* 0x0000002100217308 */ /* 0x000f300000000800 */
[----:B------:R-:W-:Y:S08]  /*15cd0*/  MUFU.EX2 R188, R188 ;  /* 0x000000bc00bc7308 */ /* 0x000ff00000000800 */
[----:B------:R-:W-:Y:S01]  /*15ce0*/  MUFU.EX2 R37, R37 ;  /* 0x0000002500257308 */ /* 0x000fe20000000800 */
[----:B0-----:R-:W-:-:S04]  /*15cf0*/  FMNMX.FTZ R4, R83, R4, !PT ;  /* 0x0000000453047209 */ /* 0x001fc80007810000 */
[C---:B------:R-:W-:Y:S01]  /*15d00*/  FSETP.NEU.FTZ.AND P1, PT, R4.reuse, -INF , PT ;  /* 0xff8000000400780b */ /* 0x040fe20003f3d000 */
[----:B------:R-:W-:Y:S02]  /*15d10*/  FMUL.FTZ R28, R4, R2 ;  /* 0x00000002041c7220 */ /* 0x000fe40000410000 */
[----:B------:R-:W-:Y:S03]  /*15d20*/  MUFU.EX2 R190, R190 ;  /* 0x000000be00be7308 */ /* 0x000fe60000000800 */
[----:B------:R-:W-:-:S05]  /*15d30*/  FSEL R28, R28, RZ, P1 ;  /* 0x000000ff1c1c7208 */ /* 0x000fca0000800000 */
[----:B------:R-:W-:Y:S01]  /*15d40*/  MUFU.EX2 R41, R41 ;  /* 0x0000002900297308 */ /* 0x000fe20000000800 */
[-CC-:B------:R-:W-:Y:S01]  /*15d50*/  FFMA.FTZ R197, R26, R2.reuse, -R28.reuse ;  /* 0x000000021ac57223 */ /* 0x180fe2000001081c */
[-CC-:B------:R-:W-:Y:S01]  /*15d60*/  FFMA.FTZ R0, R27, R2.reuse, -R28.reuse ;  /* 0x000000021b007223 */ /* 0x180fe2000001081c */
[-CC-:B------:R-:W-:Y:S01]  /*15d70*/  FFMA.FTZ R199, R3, R2.reuse, -R28.reuse ;  /* 0x0000000203c77223 */ /* 0x180fe2000001081c */
[-CC-:B------:R-:W-:Y:S01]  /*15d80*/  FFMA.FTZ R8, R31, R2.reuse, -R28.reuse ;  /* 0x000000021f087223 */ /* 0x180fe2000001081c */
[-CC-:B------:R-:W-:Y:S01]  /*15d90*/  FFMA.FTZ R193, R71, R2.reuse, -R28.reuse ;  /* 0x0000000247c17223 */ /* 0x180fe2000001081c */
[----:B------:R-:W-:Y:S01]  /*15da0*/  FADD.FTZ R3, R196, R25 ;  /* 0x00000019c4037221 */ /* 0x000fe20000010000 */
[-CC-:B------:R-:W-:Y:S01]  /*15db0*/  FFMA.FTZ R24, R35, R2.reuse, -R28.reuse ;  /* 0x0000000223187223 */ /* 0x180fe2000001081c */
[----:B------:R-:W-:Y:S01]  /*15dc0*/  MUFU.EX2 R197, R197 ;  /* 0x000000c500c57308 */ /* 0x000fe20000000800 */
[-CC-:B------:R-:W-:Y:S01]  /*15dd0*/  FFMA.FTZ R195, R73, R2.reuse, -R28.reuse ;  /* 0x0000000249c37223 */ /* 0x180fe2000001081c */
[----:B-1----:R-:W-:Y:S01]  /*15de0*/  FADD.FTZ R32, R198, R3 ;  /* 0x00000003c6207221 */ /* 0x002fe20000010000 */
[-CC-:B------:R-:W-:Y:S01]  /*15df0*/  FFMA.FTZ R26, R39, R2.reuse, -R28.reuse ;  /* 0x00000002271a7223 */ /* 0x180fe2000001081c */
[-CC-:B------:R-:W-:Y:S01]  /*15e00*/  FFMA.FTZ R189, R75, R2.reuse, -R28.reuse ;  /* 0x000000024bbd7223 */ /* 0x180fe2000001081c */
[-C--:B------:R-:W-:Y:S01]  /*15e10*/  FFMA.FTZ R30, R43, R2.reuse, -R28 ;  /* 0x000000022b1e7223 */ /* 0x080fe2000001081c */
[----:B---3--:R-:W-:Y:S01]  /*15e20*/  FADD.FTZ R3, R9, R32 ;  /* 0x0000002009037221 */ /* 0x008fe20000010000 */
[----:B------:R-:W0:Y:S01]  /*15e30*/  @P4 LDC R35, c[0x0][0x44c] ;  /* 0x00011300ff234b82 */ /* 0x000e220000000800 */
[----:B------:R-:W1:Y:S01]  /*15e40*/  MUFU.EX2 R0, R0 ;  /* 0x0000000000007308 */ /* 0x000e620000000800 */
[-CC-:B------:R-:W-:Y:S01]  /*15e50*/  FFMA.FTZ R191, R77, R2.reuse, -R28.reuse ;  /* 0x000000024dbf7223 */ /* 0x180fe2000001081c */
[----:B-----5:R-:W-:Y:S01]  /*15e60*/  FADD.FTZ R36, R192, R3 ;  /* 0x00000003c0247221 */ /* 0x020fe20000010000 */
[-CC-:B------:R-:W-:Y:S01]  /*15e70*/  FFMA.FTZ R32, R47, R2.reuse, -R28.reuse ;  /* 0x000000022f207223 */ /* 0x180fe2000001081c */
[-CC-:B------:R-:W-:Y:S01]  /*15e80*/  FFMA.FTZ R185, R79, R2.reuse, -R28.reuse ;  /* 0x000000024fb97223 */ /* 0x180fe2000001081c */
[----:B------:R-:W-:Y:S01]  /*15e90*/  FFMA.FTZ R51, R51, R2, -R28 ;  /* 0x0000000233337223 */ /* 0x000fe2000001081c */
[----:B------:R-:W-:Y:S01]  /*15ea0*/  FADD.FTZ R27, R29, R36 ;  /* 0x000000241d1b7221 */ /* 0x000fe20000010000 */
[----:B------:R-:W-:Y:S01]  /*15eb0*/  F2FP.BF16.F32.PACK_AB R196, R25, R196 ;  /* 0x000000c419c4723e */ /* 0x000fe200000010ff */
[----:B------:R-:W3:Y:S01]  /*15ec0*/  MUFU.EX2 R199, R199 ;  /* 0x000000c700c77308 */ /* 0x000ee20000000800 */
[-CC-:B------:R-:W-:Y:S01]  /*15ed0*/  FFMA.FTZ R81, R81, R2.reuse, -R28.reuse ;  /* 0x0000000251517223 */ /* 0x180fe2000001081c */
[----:B--2---:R-:W-:Y:S01]  /*15ee0*/  FADD.FTZ R36, R194, R27 ;  /* 0x0000001bc2247221 */ /* 0x004fe20000010000 */
[----:B------:R-:W-:Y:S01]  /*15ef0*/  FFMA.FTZ R55, R55, R2, -R28 ;  /* 0x0000000237377223 */ /* 0x000fe2000001081c */
[----:B------:R-:W-:Y:S01]  /*15f00*/  F2FP.BF16.F32.PACK_AB R198, R9, R198 ;  /* 0x000000c609c6723e */ /* 0x000fe200000010ff */
[----:B------:R-:W-:-:S02]  /*15f10*/  IMAD.MOV.U32 R31, RZ, RZ, R74 ;  /* 0x000000ffff1f7224 */ /* 0x000fc400078e004a */
[----:B----4-:R-:W-:Y:S01]  /*15f20*/  FADD.FTZ R27, R33, R36 ;  /* 0x00000024211b7221 */ /* 0x010fe20000010000 */
[----:B------:R-:W-:Y:S01]  /*15f30*/  F2FP.BF16.F32.PACK_AB R192, R29, R192 ;  /* 0x000000c01dc0723e */ /* 0x000fe200000010ff */
[----:B------:R-:W2:Y:S01]  /*15f40*/  MUFU.EX2 R8, R8 ;  /* 0x0000000800087308 */ /* 0x000ea20000000800 */
[----:B-1----:R-:W-:Y:S01]  /*15f50*/  FADD.FTZ R34, R197, R0 ;  /* 0x00000000c5227221 */ /* 0x002fe20000010000 */
[----:B------:R-:W-:Y:S01]  /*15f60*/  FADD.FTZ R36, R188, R27 ;  /* 0x0000001bbc247221 */ /* 0x000fe20000010000 */
[----:B------:R-:W-:Y:S02]  /*15f70*/  F2FP.BF16.F32.PACK_AB R197, R0, R197 ;  /* 0x000000c500c5723e */ /* 0x000fe400000010ff */
[----:B------:R-:W-:Y:S01]  /*15f80*/  F2FP.BF16.F32.PACK_AB R194, R33, R194 ;  /* 0x000000c221c2723e */ /* 0x000fe200000010ff */
[----:B------:R-:W-:Y:S01]  /*15f90*/  FADD.FTZ R27, R37, R36 ;  /* 0x00000024251b7221 */ /* 0x000fe20000010000 */
[----:B0-----:R-:W-:Y:S01]  /*15fa0*/  @P4 IMAD.HI.U32 R35, R74, R35, RZ ;  /* 0x000000234a234227 */ /* 0x001fe200078e00ff */
[----:B------:R-:W0:Y:S03]  /*15fb0*/  MUFU.EX2 R193, R193 ;  /* 0x000000c100c17308 */ /* 0x000e260000000800 */
[----:B---3--:R-:W-:Y:S01]  /*15fc0*/  FADD.FTZ R3, R199, R34 ;  /* 0x00000022c7037221 */ /* 0x008fe20000010000 */
[----:B------:R-:W-:Y:S01]  /*15fd0*/  FADD.FTZ R36, R190, R27 ;  /* 0x0000001bbe247221 */ /* 0x000fe20000010000 */
[----:B------:R-:W-:-:S02]  /*15fe0*/  F2FP.BF16.F32.PACK_AB R188, R37, R188 ;  /* 0x000000bc25bc723e */ /* 0x000fc400000010ff */
[----:B------:R-:W-:Y:S01]  /*15ff0*/  @P4 SHF.R.U32.HI R31, RZ, R38, R35 ;  /* 0x00000026ff1f4219 */ /* 0x000fe20000011623 */
[----:B------:R-:W-:Y:S01]  /*16000*/  FADD.FTZ R27, R41, R36 ;  /* 0x00000024291b7221 */ /* 0x000fe20000010000 */
[----:B------:R-:W-:Y:S01]  /*16010*/  ISETP.GE.AND P4, PT, R57, 0x1, PT ;  /* 0x000000013900780c */ /* 0x000fe20003f86270 */
[----:B------:R-:W1:Y:S01]  /*16020*/  MUFU.EX2 R24, R24 ;  /* 0x0000001800187308 */ /* 0x000e620000000800 */
[C---:B--2---:R-:W-:Y:S01]  /*16030*/  FADD.FTZ R34, R8.reuse, R3 ;  /* 0x0000000308227221 */ /* 0x044fe20000010000 */
[----:B------:R-:W-:Y:S01]  /*16040*/  F2FP.BF16.F32.PACK_AB R199, R8, R199 ;  /* 0x000000c708c7723e */ /* 0x000fe200000010ff */
[----:B------:R-:W-:Y:S01]  /*16050*/  VIADD R8, R93, 0xfffffffe ;  /* 0xfffffffe5d087836 */ /* 0x000fe20000000000 */
[----:B------:R-:W-:-:S04]  /*16060*/  F2FP.BF16.F32.PACK_AB R190, R41, R190 ;  /* 0x000000be29be723e */ /* 0x000fc800000010ff */
[----:B------:R-:W2:Y:S01]  /*16070*/  MUFU.EX2 R195, R195 ;  /* 0x000000c300c37308 */ /* 0x000ea20000000800 */
[----:B0-----:R-:W-:-:S07]  /*16080*/  FADD.FTZ R3, R193, R34 ;  /* 0x00000022c1037221 */ /* 0x001fce0000010000 */
[----:B------:R-:W0:Y:S01]  /*16090*/  MUFU.EX2 R26, R26 ;  /* 0x0000001a001a7308 */ /* 0x000e220000000800 */
[C---:B-1----:R-:W-:Y:S01]  /*160a0*/  FADD.FTZ R34, R24.reuse, R3 ;  /* 0x0000000318227221 */ /* 0x042fe20000010000 */
[----:B------:R-:W-:-:S06]  /*160b0*/  F2FP.BF16.F32.PACK_AB R193, R24, R193 ;  /* 0x000000c118c1723e */ /* 0x000fcc00000010ff */
[----:B------:R-:W1:Y:S01]  /*160c0*/  MUFU.EX2 R189, R189 ;  /* 0x000000bd00bd7308 */ /* 0x000e620000000800 */
[----:B--2---:R-:W-:-:S07]  /*160d0*/  FADD.FTZ R3, R195, R34 ;  /* 0x00000022c3037221 */ /* 0x004fce0000010000 */
[----:B------:R-:W2:Y:S01]  /*160e0*/  MUFU.EX2 R30, R30 ;  /* 0x0000001e001e7308 */ /* 0x000ea20000000800 */
[----:B0-----:R-:W-:Y:S01]  /*160f0*/  FADD.FTZ R34, R26, R3 ;  /* 0x000000031a227221 */ /* 0x001fe20000010000 */
[----:B------:R-:W-:Y:S01]  /*16100*/  IMAD.IADD R3, R156, 0x1, R31 ;  /* 0x000000019c037824 */ /* 0x000fe200078e021f */
[----:B------:R-:W-:-:S03]  /*16110*/  F2FP.BF16.F32.PACK_AB R195, R26, R195 ;  /* 0x000000c31ac3723e */ /* 0x000fc600000010ff */
[----:B------:R-:W-:Y:S02]  /*16120*/  IMAD.IADD R56, R3, 0x1, R56 ;  /* 0x0000000103387824 */ /* 0x000fe400078e0238 */
[----:B------:R-:W0:Y:S01]  /*16130*/  MUFU.EX2 R184, R184 ;  /* 0x000000b800b87308 */ /* 0x000e220000000800 */
[----:B-1----:R-:W-:-:S07]  /*16140*/  FADD.FTZ R25, R189, R34 ;  /* 0x00000022bd197221 */ /* 0x002fce0000010000 */
[----:B------:R-:W1:Y:S01]  /*16150*/  MUFU.EX2 R191, R191 ;  /* 0x000000bf00bf7308 */ /* 0x000e620000000800 */
[C---:B--2---:R-:W-:Y:S01]  /*16160*/  FADD.FTZ R34, R30.reuse, R25 ;  /* 0x000000191e227221 */ /* 0x044fe20000010000 */
[----:B------:R-:W-:-:S06]  /*16170*/  F2FP.BF16.F32.PACK_AB R189, R30, R189 ;  /* 0x000000bd1ebd723e */ /* 0x000fcc00000010ff */
[----:B------:R-:W2:Y:S01]  /*16180*/  MUFU.EX2 R45, R45 ;  /* 0x0000002d002d7308 */ /* 0x000ea20000000800 */
[----:B0-----:R-:W-:-:S07]  /*16190*/  FADD.FTZ R36, R184, R27 ;  /* 0x0000001bb8247221 */ /* 0x001fce0000010000 */
        /* <DEDUP_REMOVED lines=16> */
[----:B-1----:R-:W-:Y:S01]  /*162a0*/  FADD.FTZ R9, R81, R0 ;  /* 0x0000000051097221 */ /* 0x002fe20000010000 */
[C---:B--2---:R-:W-:Y:S01]  /*162b0*/  FADD.FTZ R221, R49.reuse, R38 ;  /* 0x0000002631dd7221 */ /* 0x044fe20000010000 */
[----:B------:R-:W-:Y:S02]  /*162c0*/  F2FP.BF16.F32.PACK_AB R186, R49, R186 ;  /* 0x000000ba31ba723e */ /* 0x000fe400000010ff */
[C---:B0-----:R-:W-:Y:S01]  /*162d0*/  FADD.FTZ R9, R34.reuse, R9 ;  /* 0x0000000922097221 */ /* 0x041fe20000010000 */
[----:B------:R-:W-:Y:S01]  /*162e0*/  F2FP.BF16.F32.PACK_AB R187, R34, R81 ;  /* 0x0000005122bb723e */ /* 0x000fe200000010ff */
[----:B------:R-:W-:Y:S06]  /*162f0*/  @!P4 BRA `(.L_x_1748) ;  /* 0x000000000048c947 */ /* 0x000fec0003800000 */
        /* <DEDUP_REMOVED lines=11> */
.L_x_1750:
[----:B------:R-:W-:-:S13]  /*163b0*/  ISETP.NE.AND P1, PT, R57, 0x1, PT ;  /* 0x000000013900780c */ /* 0x000fda0003f25270 */
[----:B------:R-:W0:Y:S02]  /*163c0*/  @P1 LDC.64 R24, c[0x0][0x9e8] ;  /* 0x00027a00ff181b82 */ /* 0x000e240000000a00 */
[----:B0-----:R-:W-:-:S05]  /*163d0*/  @P1 IMAD.HI.U32 R24, R0, R24, RZ ;  /* 0x0000001800181227 */ /* 0x001fca00078e00ff */
[----:B------:R-:W-:-:S07]  /*163e0*/  @P1 SHF.R.U32.HI R0, RZ, R25, R24 ;  /* 0x00000019ff001219 */ /* 0x000fce0000011618 */
.L_x_1751:
[----:B------:R-:W-:Y:S05]  /*163f0*/  BSYNC B0 ;  /* 0x0000000000007941 */ /* 0x000fea0003800000 */
.L_x_1749:
[----:B------:R-:W-:-:S05]  /*16400*/  IMAD R57, R0, R57, R57 ;  /* 0x0000003900397224 */ /* 0x000fca00078e0239 */
[----:B------:R-:W-:-:S07]  /*16410*/  VIMNMX R56, R56, R57, PT ;  /* 0x0000003938387248 */ /* 0x000fce0003fe0100 */
.L_x_1748:
[----:B------:R-:W2:Y:S01]  /*16420*/  LDL R25, [R1+0x78] ;  /* 0x0000780001197983 */ /* 0x000ea20000100800 */
[----:B------:R-:W-:Y:S01]  /*16430*/  SHF.R.S32.HI R3, RZ, 0x1f, R56 ;  /* 0x0000001fff037819 */ /* 0x000fe20000011438 */
[----:B------:R-:W-:Y:S01]  /*16440*/  BSSY B1, `(.L_x_1752) ;  /* 0x0000329000017945 */ /* 0x000fe20003800000 */
[----:B------:R-:W-:Y:S01]  /*16450*/  IMAD.MOV.U32 R0, RZ, RZ, 0x3f800000 ;  /* 0x3f800000ff007424 */ /* 0x000fe200078e00ff */
[----:B------:R-:W-:Y:S02]  /*16460*/  CS2R R150, SRZ ;  /* 0x0000000000967805 */ /* 0x000fe4000001ff00 */
[----:B------:R-:W-:Y:S01]  /*16470*/  LEA.HI R24, R3, R56, RZ, 0x6 ;  /* 0x0000003803187211 */ /* 0x000fe200078f30ff */
[----:B------:R-:W-:Y:S01]  /*16480*/  IMAD.MOV.U32 R3, RZ, RZ, 0x3f800000 ;  /* 0x3f800000ff037424 */ /* 0x000fe200078e00ff */
[----:B------:R-:W-:Y:S02]  /*16490*/  CS2R R148, SRZ ;  /* 0x0000000000947805 */ /* 0x000fe4000001ff00 */
[----:B------:R-:W-:-:S02]  /*164a0*/  CS2R R146, SRZ ;  /* 0x0000000000927805 */ /* 0x000fc4000001ff00 */
[----:B------:R-:W-:Y:S02]  /*164b0*/  SHF.R.S32.HI R24, RZ, 0x6, R24 ;  /* 0x00000006ff187819 */ /* 0x000fe40000011418 */
        /* <DEDUP_REMOVED lines=60> */
[----:B--2---:R-:W-:-:S04]  /*16880*/  VIMNMX R25, R25, R24, !PT ;  /* 0x0000001819197248 */ /* 0x004fc80007fe0100 */
[----:B------:R-:W-:Y:S01]  /*16890*/  ISETP.GE.AND P1, PT, R8, R25, PT ;  /* 0x000000190800720c */ /* 0x000fe20003f26270 */
[----:B------:R0:W-:Y:S02]  /*168a0*/  STL [R1+0x10], R25 ;  /* 0x0000101901007387 */ /* 0x0001e40000100800 */
[----:B0-----:R-:W-:-:S10]  /*168b0*/  CS2R R24, SRZ ;  /* 0x0000000000187805 */ /* 0x001fd4000001ff00 */
[----:B------:R-:W-:Y:S05]  /*168c0*/  @!P1 BRA `(.L_x_1753) ;  /* 0x0000002c00809947 */ /* 0x000fea0003800000 */
[----:B------:R-:W-:Y:S01]  /*168d0*/  BSSY B0, `(.L_x_1754) ;  /* 0x00002db000007945 */ /* 0x000fe20003800000 */
[----:B------:R-:W-:Y:S02]  /*168e0*/  IMAD.MOV.U32 R0, RZ, RZ, 0x3f800000 ;  /* 0x3f800000ff007424 */ /* 0x000fe400078e00ff */
[----:B------:R-:W-:-:S07]  /*168f0*/  IMAD.MOV.U32 R151, RZ, RZ, RZ ;  /* 0x000000ffff977224 */ /* 0x000fce00078e00ff */
.L_x_1775:
[----:B------:R-:W-:-:S05]  /*16900*/  VIADD R222, R202, 0x1 ;  /* 0x00000001cade7836 */ /* 0x000fca0000000000 */
[----:B------:R-:W-:-:S04]  /*16910*/  ISETP.NE.AND P1, PT, R222, 0x2, PT ;  /* 0x00000002de00780c */ /* 0x000fc80003f25270 */
[----:B------:R-:W-:Y:S02]  /*16920*/  SEL R227, RZ, 0x1, P1 ;  /* 0x00000001ffe37807 */ /* 0x000fe40000800000 */
[----:B------:R-:W-:Y:S02]  /*16930*/  SEL R222, R222, RZ, P1 ;  /* 0x000000ffdede7207 */ /* 0x000fe40000800000 */
[----:B------:R-:W-:Y:S01]  /*16940*/  LOP3.LUT R227, R218, R227, RZ, 0x3c, !PT ;  /* 0x000000e3dae37212 */ /* 0x000fe200078e3cff */
[----:B------:R-:W-:Y:S06]  /*16950*/  @!P0 BRA `(.L_x_1755) ;  /* 0x0000000000048947 */ /* 0x000fec0003800000 */
[----:B------:R-:W-:Y:S01]  /*16960*/  BPT.TRAP 0x1 ;  /* 0x000000040000795c */ /* 0x000fe20000300000 */
.L_x_1755:
[----:B------:R-:W-:Y:S01]  /*16970*/  IMAD R223, R222, 0x8, R17 ;  /* 0x00000008dedf7824 */ /* 0x000fe200078e0211 */
[----:B------:R-:W-:-:S04]  /*16980*/  SHF.L.U32 R152, R227, 0x1f, RZ ;  /* 0x0000001fe3987819 */ /* 0x000fc800000006ff */
[----:B------:R0:W1:Y:S01]  /*16990*/  SYNCS.PHASECHK.TRANS64.TRYWAIT P1, [R223+URZ+0x30830], R152 ;  /* 0x03083098df0075a7 */ /* 0x000062000802017f */
[----:B------:R-:W-:Y:S05]  /*169a0*/  @!P0 BRA `(.L_x_1756) ;  /* 0x0000000000048947 */ /* 0x000fea0003800000 */
[----:B------:R-:W-:Y:S01]  /*169b0*/  BPT.TRAP 0x1 ;  /* 0x000000040000795c */ /* 0x000fe20000300000 */
.L_x_1756:
[----:B------:R-:W2:Y:S01]  /*169c0*/  LDL R2, [R1+0x50] ;  /* 0x0000500001027983 */ /* 0x000ea20000100800 */
[----:B------:R-:W-:Y:S01]  /*169d0*/  BSSY B2, `(.L_x_1757) ;  /* 0x0000007000027945 */ /* 0x000fe20003800000 */
[----:B--2---:R-:W-:-:S04]  /*169e0*/  IMAD R2, R222, 0x800, R2 ;  /* 0x00000800de027824 */ /* 0x004fc800078e0202 */
[C---:B------:R-:W-:Y:S02]  /*169f0*/  VIADD R156, R2.reuse, 0x2 ;  /* 0x00000002029c7836 */ /* 0x040fe40000000000 */
[----:B------:R-:W-:Y:S01]  /*16a00*/  VIADD R155, R2, 0x4 ;  /* 0x00000004029b7836 */ /* 0x000fe20000000000 */
[----:B-1----:R-:W-:Y:S06]  /*16a10*/  @P1 BRA `(.L_x_1758) ;  /* 0x0000000000081947 */ /* 0x002fec0003800000 */
[----:B------:R-:W1:Y:S02]  /*16a20*/  SYNCS.PHASECHK.TRANS64.TRYWAIT P1, [R223+URZ+0x30830], R152 ;  /* 0x03083098df0075a7 */ /* 0x000e64000802017f */
[----:B-1----:R-:W-:Y:S05]  /*16a30*/  @!P1 BRA `(.L_x_1759) ;  /* 0x0000017800ac9947 */ /* 0x002fea0003800000 */
.L_x_1758:
[----:B------:R-:W-:Y:S05]  /*16a40*/  BSYNC B2 ;  /* 0x0000000000027941 */ /* 0x000fea0003800000 */
.L_x_1757:
[----:B------:R2:W-:Y:S04]  /*16a50*/  STL.64 [R1+0xf8], R18 ;  /* 0x0000f81201007387 */ /* 0x0005e80000100a00 */
[----:B--2---:R-:W2:Y:S04]  /*16a60*/  LDL.64 R18, [R1+0x40] ;  /* 0x0000400001127983 */ /* 0x004ea80000100a00 */
[----:B------:R3:W-:Y:S04]  /*16a70*/  STL.64 [R1+0xf0], R16 ;  /* 0x0000f01001007387 */ /* 0x0007e80000100a00 */
[----:B---3--:R-:W3:Y:S04]  /*16a80*/  LDL.64 R16, [R1+0x38] ;  /* 0x0000380001107983 */ /* 0x008ee80000100a00 */
[----:B------:R4:W-:Y:S01]  /*16a90*/  STL.64 [R1+0xe8], R8 ;  /* 0x0000e80801007387 */ /* 0x0009e20000100a00 */
[----:B01----:R-:W-:-:S03]  /*16aa0*/  IMAD.MOV.U32 R152, RZ, RZ, R2 ;  /* 0x000000ffff987224 */ /* 0x003fc600078e0002 */
[----:B----4-:R-:W4:Y:S02]  /*16ab0*/  LDL.64 R8, [R1+0x28] ;  /* 0x0000280001087983 */ /* 0x010f240000100a00 */
[----:B------:R-:W-:Y:S01]  /*16ac0*/  R2UR UR6, R152 ;  /* 0x00000000980672ca */ /* 0x000fe200000e0000 */
[----:B------:R-:W-:Y:S02]  /*16ad0*/  IMAD.MOV.U32 R152, RZ, RZ, R156 ;  /* 0x000000ffff987224 */ /* 0x000fe400078e009c */
[----:B------:R-:W-:Y:S01]  /*16ae0*/  VIADD R154, R2, 0x6 ;  /* 0x00000006029a7836 */ /* 0x000fe20000000000 */
[----:B------:R0:W-:Y:S02]  /*16af0*/  STL.64 [R1+0xe0], R4 ;  /* 0x0000e00401007387 */ /* 0x0001e40000100a00 */
[----:B------:R-:W-:Y:S01]  /*16b00*/  R2UR UR4, R152 ;  /* 0x00000000980472ca */ /* 0x000fe200000e0000 */
[----:B------:R-:W-:-:S05]  /*16b10*/  IMAD.MOV.U32 R152, RZ, RZ, R155 ;  /* 0x000000ffff987224 */ /* 0x000fca00078e009b */
[----:B------:R-:W-:Y:S01]  /*16b20*/  R2UR UR8, R152 ;  /* 0x00000000980872ca */ /* 0x000fe200000e0000 */
[----:B------:R-:W-:Y:S02]  /*16b30*/  VIADD R152, R2, 0x200 ;  /* 0x0000020002987836 */ /* 0x000fe40000000000 */
[----:B------:R-:W-:Y:S02]  /*16b40*/  IMAD.MOV.U32 R155, RZ, RZ, 0x40000040 ;  /* 0x40000040ff9b7424 */ /* 0x000fe400078e00ff */
[----:B------:R-:W-:Y:S01]  /*16b50*/  IMAD.MOV.U32 R153, RZ, RZ, 0x40000040 ;  /* 0x40000040ff997424 */ /* 0x000fe200078e00ff */
[----:B------:R-:W-:Y:S01]  /*16b60*/  R2UR UR14, R152 ;  /* 0x00000000980e72ca */ /* 0x000fe200000e0000 */
[----:B------:R-:W-:Y:S01]  /*16b70*/  VIADD R156, R2, 0x204 ;  /* 0x00000204029c7836 */ /* 0x000fe20000000000 */
[----:B------:R-:W-:Y:S01]  /*16b80*/  R2UR UR10, R154 ;  /* 0x000000009a0a72ca */ /* 0x000fe200000e0000 */
[C---:B------:R-:W-:Y:S01]  /*16b90*/  VIADD R152, R2.reuse, 0x206 ;  /* 0x0000020602987836 */ /* 0x040fe20000000000 */
[----:B------:R-:W-:Y:S01]  /*16ba0*/  R2UR UR11, R155 ;  /* 0x000000009b0b72ca */ /* 0x000fe200000e0000 */
[----:B------:R-:W-:Y:S01]  /*16bb0*/  IMAD.MOV.U32 R157, RZ, RZ, 0x40000040 ;  /* 0x40000040ff9d7424 */ /* 0x000fe200078e00ff */
[C---:B------:R-:W-:Y:S01]  /*16bc0*/  R2UR UR5, R153.reuse ;  /* 0x00000000990572ca */ /* 0x040fe200000e0000 */
[----:B------:R-:W-:Y:S01]  /*16bd0*/  VIADD R154, R2, 0x202 ;  /* 0x00000202029a7836 */ /* 0x000fe20000000000 */
[----:B------:R-:W-:Y:S01]  /*16be0*/  R2UR UR22, R156 ;  /* 0x000000009c1672ca */ /* 0x000fe200000e0000 */
        /* <DEDUP_REMOVED lines=9> */
[----:B------:R-:W-:Y:S01]  /*16c80*/  MOV R229, UR11 ;  /* 0x0000000b00e57c02 */ /* 0x000fe20008000f00 */
[----:B------:R-:W-:Y:S01]  /*16c90*/  UMOV UR11, UR5 ;  /* 0x00000005000b7c82 */ /* 0x000fe20008000000 */
[----:B------:R-:W-:Y:S01]  /*16ca0*/  MOV R228, UR10 ;  /* 0x0000000a00e47c02 */ /* 0x000fe20008000f00 */
[----:B------:R-:W-:Y:S01]  /*16cb0*/  UMOV UR10, UR4 ;  /* 0x00000004000a7c82 */ /* 0x000fe20008000000 */
[----:B------:R-:W-:Y:S01]  /*16cc0*/  R2UR UR7, R153 ;  /* 0x00000000990772ca */ /* 0x000fe200000e0000 */
[----:B0-----:R-:W4:Y:S01]  /*16cd0*/  LDL.64 R4, [R1+0x20] ;  /* 0x0000200001047983 */ /* 0x001f220000100a00 */
[----:B------:R-:W-:Y:S01]  /*16ce0*/  R2UR UR34, R154 ;  /* 0x000000009a2272ca */ /* 0x000fe200000e0000 */
[----:B------:R-:W-:Y:S01]  /*16cf0*/  VIADD R154, R2, 0x604 ;  /* 0x00000604029a7836 */ /* 0x000fe20000000000 */
[----:B------:R-:W-:Y:S01]  /*16d00*/  R2UR UR42, R156 ;  /* 0x000000009c2a72ca */ /* 0x000fe200000e0000 */
[----:B------:R-:W-:Y:S01]  /*16d10*/  VIADD R156, R2, 0x602 ;  /* 0x00000602029c7836 */ /* 0x000fe20000000000 */
[----:B------:R-:W-:Y:S01]  /*16d20*/  R2UR UR46, R152 ;  /* 0x00000000982e72ca */ /* 0x000fe200000e0000 */
[----:B------:R-:W-:Y:S01]  /*16d30*/  VIADD R152, R2, 0x606 ;  /* 0x0000060602987836 */ /* 0x000fe20000000000 */
[----:B------:R-:W-:Y:S01]  /*16d40*/  R2UR UR4, R6 ;  /* 0x00000000060472ca */ /* 0x000fe200000e0000 */
[-C--:B------:R-:W-:Y:S01]  /*16d50*/  FMUL.FTZ R24, R24, R3.reuse ;  /* 0x0000000318187220 */ /* 0x080fe20000410000 */
[----:B------:R-:W-:Y:S01]  /*16d60*/  R2UR UR5, R7 ;  /* 0x00000000070572ca */ /* 0x000fe200000e0000 */
[-C--:B------:R-:W-:Y:S01]  /*16d70*/  FMUL.FTZ R25, R25, R3.reuse ;  /* 0x0000000319197220 */ /* 0x080fe20000410000 */
[C---:B------:R-:W-:Y:S01]  /*16d80*/  R2UR UR9, R153.reuse ;  /* 0x00000000990972ca */ /* 0x040fe200000e0000 */
[-C--:B------:R-:W-:Y:S01]  /*16d90*/  FMUL.FTZ R28, R28, R3.reuse ;  /* 0x000000031c1c7220 */ /* 0x080fe20000410000 */
[----:B------:R-:W-:Y:S01]  /*16da0*/  R2UR UR15, R153 ;  /* 0x00000000990f72ca */ /* 0x000fe200000e0000 */
        /* <DEDUP_REMOVED lines=29> */
[----:B------:R-:W-:Y:S01]  /*16f80*/  WARPGROUP.ARRIVE ;  /* 0x00000000000079c5 */ /* 0x000fe20000000000 */
[-C--:B------:R-:W-:Y:S01]  /*16f90*/  FMUL.FTZ R60, R60, R3.reuse ;  /* 0x000000033c3c7220 */ /* 0x080fe20000410000 */
[-C--:B------:R-:W-:Y:S01]  /*16fa0*/  FMUL.FTZ R61, R61, R3.reuse ;  /* 0x000000033d3d7220 */ /* 0x080fe20000410000 */
[-C--:B------:R-:W-:Y:S01]  /*16fb0*/  FMUL.FTZ R64, R64, R3.reuse ;  /* 0x0000000340407220 */ /* 0x080fe20000410000 */
[-C--:B------:R-:W-:Y:S01]  /*16fc0*/  FMUL.FTZ R65, R65, R3.reuse ;  /* 0x0000000341417220 */ /* 0x080fe20000410000 */
[-C--:B------:R-:W-:Y:S01]  /*16fd0*/  FMUL.FTZ R68, R68, R3.reuse ;  /* 0x0000000344447220 */ /* 0x080fe20000410000 */
[----:B------:R-:W-:Y:S01]  /*16fe0*/  HGMMA.64x64x16.F32.BF16 R152, gdesc[UR4], RZ, !UPT, gsb0 ;  /* 0x00e00000049879f0 */ /* 0x000fe2000c0018ff */
[----:B------:R-:W-:Y:S01]  /*16ff0*/  UMOV UR6, UR8 ;  /* 0x0000000800067c82 */ /* 0x000fe20008000000 */
[----:B------:R-:W-:Y:S01]  /*17000*/  UMOV UR7, UR9 ;  /* 0x0000000900077c82 */ /* 0x000fe20008000000 */
        /* <DEDUP_REMOVED lines=40> */
[----:B------:R-:W-:-:S02]  /*17290*/  FMUL.FTZ R149, R149, R3 ;  /* 0x0000000395957220 */ /* 0x000fc40000410000 */
[----:B------:R-:W4:Y:S01]  /*172a0*/  LDL.64 R2, [R1+0x18] ;  /* 0x0000180001027983 */ /* 0x000f220000100a00 */
        /* <DEDUP_REMOVED lines=66> */
[----:B--2---:R-:W-:-:S02]  /*176d0*/  R2UR UR8, R18 ;  /* 0x00000000120872ca */ /* 0x004fc400000e0000 */
[----:B------:R-:W-:Y:S02]  /*176e0*/  R2UR UR9, R19 ;  /* 0x00000000130972ca */ /* 0x000fe400000e0000 */
[----:B------:R-:W-:Y:S01]  /*176f0*/  R2UR UR20, R216 ;  /* 0x00000000d81472ca */ /* 0x000fe200000e0000 */
[----:B------:R0:W5:Y:S10]  /*17700*/  LDL.LU.64 R18, [R1+0xf8] ;  /* 0x0000f80001127983 */ /* 0x0001740000300a00 */
[----:B------:R-:W-:Y:S01]  /*17710*/  HGMMA.64x64x16.F32.BF16 R152, gdesc[UR8], R152, gsb0 ;  /* 0x00e00000089879f0 */ /* 0x000fe20008001898 */
[----:B---3--:R-:W-:-:S02]  /*17720*/  R2UR UR4, R16 ;  /* 0x00000000100472ca */ /* 0x008fc400000e0000 */
[----:B------:R-:W-:Y:S02]  /*17730*/  R2UR UR5, R17 ;  /* 0x00000000110572ca */ /* 0x000fe400000e0000 */
[----:B------:R-:W-:Y:S01]  /*17740*/  R2UR UR11, R229 ;  /* 0x00000000e50b72ca */ /* 0x000fe200000e0000 */
[----:B------:R0:W5:Y:S01]  /*17750*/  LDL.LU.64 R16, [R1+0xf0] ;  /* 0x0000f00001107983 */ /* 0x0001620000300a00 */
[----:B------:R-:W-:Y:S01]  /*17760*/  R2UR UR10, R228 ;  /* 0x00000000e40a72ca */ /* 0x000fe200000e0000 */
[----:B------:R-:W-:Y:S02]  /*17770*/  WARPGROUP.DEPBAR.LE gsb0, 0x0 ;  /* 0x00008000000079c5 */ /* 0x000fe40000010000 */
[----:B------:R-:W-:-:S06]  /*17780*/  WARPGROUP.ARRIVE ;  /* 0x00000000000079c5 */ /* 0x000fcc0000000000 */
[----:B------:R-:W-:Y:S01]  /*17790*/  HGMMA.64x64x16.F32.BF16 R152, gdesc[UR4], R152, gsb0 ;  /* 0x00e00000049879f0 */ /* 0x000fe20008001898 */
[----:B----4-:R-:W-:Y:S02]  /*177a0*/  R2UR UR8, R8 ;  /* 0x00000000080872ca */ /* 0x010fe400000e0000 */
[----:B------:R-:W-:Y:S02]  /*177b0*/  R2UR UR9, R9 ;  /* 0x00000000090972ca */ /* 0x000fe400000e0000 */
[----:B------:R-:W-:Y:S01]  /*177c0*/  R2UR UR12, R4 ;  /* 0x00000000040c72ca */ /* 0x000fe200000e0000 */
[----:B------:R0:W5:Y:S01]  /*177d0*/  LDL.LU.64 R8, [R1+0xe8] ;  /* 0x0000e80001087983 */ /* 0x0001620000300a00 */
[----:B------:R-:W-:Y:S02]  /*177e0*/  WARPGROUP.DEPBAR.LE gsb0, 0x0 ;  /* 0x00008000000079c5 */ /* 0x000fe40000010000 */
[----:B------:R-:W-:-:S07]  /*177f0*/  WARPGROUP.ARRIVE ;  /* 0x00000000000079c5 */ /* 0x000fce0000000000 */
[----:B------:R-:W-:Y:S01]  /*17800*/  HGMMA.64x64x16.F32.BF16 R152, gdesc[UR8], R152, gsb0 ;  /* 0x00e00000089879f0 */ /* 0x000fe20008001898 */
[----:B------:R-:W-:Y:S02]  /*17810*/  R2UR UR13, R5 ;  /* 0x00000000050d72ca */ /* 0x000fe400000e0000 */
[----:B------:R-:W-:Y:S01]  /*17820*/  R2UR UR16, R2 ;  /* 0x00000000021072ca */ /* 0x000fe200000e0000 */
[----:B------:R0:W5:Y:S01]  /*17830*/  LDL.LU.64 R4, [R1+0xe0] ;  /* 0x0000e00001047983 */ /* 0x0001620000300a00 */
[----:B------:R-:W-:Y:S02]  /*17840*/  WARPGROUP.DEPBAR.LE gsb0, 0x0 ;  /* 0x00008000000079c5 */ /* 0x000fe40000010000 */
[----:B------:R-:W-:-:S07]  /*17850*/  WARPGROUP.ARRIVE ;  /* 0x00000000000079c5 */ /* 0x000fce0000000000 */
[----:B------:R-:W-:Y:S01]  /*17860*/  HGMMA.64x64x16.F32.BF16 R152, gdesc[UR12], R152, gsb0 ;  /* 0x00e000000c9879f0 */ /* 0x000fe20008001898 */
[----:B------:R-:W-:Y:S02]  /*17870*/  R2UR UR17, R3 ;  /* 0x00000000031172ca */ /* 0x000fe400000e0000 */
[----:B------:R-:W-:Y:S02]  /*17880*/  WARPGROUP.DEPBAR.LE gsb0, 0x0 ;  /* 0x00008000000079c5 */ /* 0x000fe40000010000 */
[----:B------:R-:W-:-:S09]  /*17890*/  WARPGROUP.ARRIVE ;  /* 0x00000000000079c5 */ /* 0x000fd20000000000 */
[----:B------:R-:W-:Y:S01]  /*178a0*/  HGMMA.64x64x16.F32.BF16 R152, gdesc[UR16], R152, gsb0 ;  /* 0x00e00000109879f0 */ /* 0x000fe20008001898 */
[----:B------:R-:W-:Y:S02]  /*178b0*/  R2UR UR21, R217 ;  /* 0x00000000d91572ca */ /* 0x000fe400000e0000 */
[----:B------:R-:W-:Y:S02]  /*178c0*/  WARPGROUP.DEPBAR.LE gsb0, 0x0 ;  /* 0x00008000000079c5 */ /* 0x000fe40000010000 */
[----:B------:R-:W-:-:S09]  /*178d0*/  WARPGROUP.ARRIVE ;  /* 0x00000000000079c5 */ /* 0x000fd20000000000 */
[----:B------:R-:W-:Y:S01]  /*178e0*/  HGMMA.64x64x16.F32.BF16 R152, gdesc[UR20], R152, gsb0 ;  /* 0x00e00000149879f0 */ /* 0x000fe20008001898 */
[----:B------:R-:W-:Y:S02]  /*178f0*/  R2UR UR24, R214 ;  /* 0x00000000d61872ca */ /* 0x000fe400000e0000 */
[----:B------:R-:W-:Y:S01]  /*17900*/  R2UR UR25, R215 ;  /* 0x00000000d71972ca */ /* 0x000fe200000e0000 */
[----:B------:R-:W-:Y:S02]  /*17910*/  WARPGROUP.DEPBAR.LE gsb0, 0x0 ;  /* 0x00008000000079c5 */ /* 0x000fe40000010000 */
[----:B------:R-:W-:-:S10]  /*17920*/  WARPGROUP.ARRIVE ;  /* 0x00000000000079c5 */ /* 0x000fd40000000000 */
        /* <DEDUP_REMOVED lines=44> */
.L_x_1760:
[----:B------:R-:W-:Y:S01]  /*17bf0*/  SHF.L.U32 R0, R218, 0x1f, RZ ;  /* 0x0000001fda007819 */ /* 0x000fe200000006ff */
[----:B-----5:R-:W-:-:S04]  /*17c00*/  IMAD R218, R202, 0x8, R17 ;  /* 0x00000008cada7824 */ /* 0x020fc800078e0211 */
[----:B------:R0:W1:Y:S01]  /*17c10*/  SYNCS.PHASECHK.TRANS64.TRYWAIT P1, [R218+URZ+0x30850], R0 ;  /* 0x03085000da0075a7 */ /* 0x000062000802017f */
[----:B------:R-:W-:Y:S05]  /*17c20*/  @!P0 BRA `(.L_x_1761) ;  /* 0x0000000000048947 */ /* 0x000fea0003800000 */
[----:B------:R-:W-:Y:S01]  /*17c30*/  BPT.TRAP 0x1 ;  /* 0x000000040000795c */ /* 0x000fe20000300000 */
.L_x_1761:
[----:B------:R-:W-:Y:S04]  /*17c40*/  BSSY B2, `(.L_x_1762) ;  /* 0x0000004000027945 */ /* 0x000fe80003800000 */
[----:B-1----:R-:W-:Y:S05]  /*17c50*/  @P1 BRA `(.L_x_1763) ;  /* 0x0000000000081947 */ /* 0x002fea0003800000 */
[----:B------:R-:W1:Y:S02]  /*17c60*/  SYNCS.PHASECHK.TRANS64.TRYWAIT P1, [R218+URZ+0x30850], R0 ;  /* 0x03085000da0075a7 */ /* 0x000e64000802017f */
[----:B-1----:R-:W-:Y:S05]  /*17c70*/  @!P1 BRA `(.L_x_1764) ;  /* 0x0000016800309947 */ /* 0x002fea0003800000 */
.L_x_1763:
[----:B------:R-:W-:Y:S05]  /*17c80*/  BSYNC B2 ;  /* 0x0000000000027941 */ /* 0x000fea0003800000 */
.L_x_1762:
[----:B01----:R-:W-:Y:S01]  /*17c90*/  VIADD R0, R17, 0x400 ;  /* 0x0000040011007836 */ /* 0x003fe20000000000 */
[----:B------:R-:W-:Y:S01]  /*17ca0*/  WARPGROUP.ARRIVE ;  /* 0x00000000000079c5 */ /* 0x000fe20000000000 */
[----:B------:R-:W-:-:S03]  /*17cb0*/  IMAD.MOV.U32 R3, RZ, RZ, 0x40000040 ;  /* 0x40000040ff037424 */ /* 0x000fc600078e00ff */
[----:B------:R-:W-:Y:S02]  /*17cc0*/  SHF.R.U32.HI R0, RZ, 0x4, R0 ;  /* 0x00000004ff007819 */ /* 0x000fe40000011600 */
[----:B------:R-:W-:Y:S01]  /*17cd0*/  R2UR UR7, R3 ;  /* 0x00000000030772ca */ /* 0x000fe200000e0000 */
[----:B------:R-:W-:Y:S01]  /*17ce0*/  IMAD.MOV.U32 R3, RZ, RZ, 0x40000040 ;  /* 0x40000040ff037424 */ /* 0x000fe200078e00ff */
[----:B------:R-:W-:-:S04]  /*17cf0*/  LOP3.LUT R0, R0, 0x3fff, RZ, 0xc0, !PT ;  /* 0x00003fff00007812 */ /* 0x000fc800078ec0ff */
[----:B------:R-:W-:-:S05]  /*17d00*/  LOP3.LUT R0, R0, 0x2000000, RZ, 0xfc, !PT ;  /* 0x0200000000007812 */ /* 0x000fca00078efcff */
[----:B------:R-:W-:-:S05]  /*17d10*/  IMAD R2, R202, 0x800, R0 ;  /* 0x00000800ca027824 */ /* 0x000fca00078e0200 */
[----:B------:R-:W-:-:S13]  /*17d20*/  R2UR UR6, R2 ;  /* 0x00000000020672ca */ /* 0x000fda00000e0000 */
[----:B------:R-:W-:Y:S03]  /*17d30*/  HGMMA.64x256x16.F32.BF16 R24, R196, gdesc[UR4].tnspB, R24, gsb0 ;  /* 0x43e00004c4187df0 */ /* 0x000fe60008001818 */
[----:B------:R-:W-:Y:S02]  /*17d40*/  WARPGROUP.DEPBAR.LE gsb0, 0x0 ;  /* 0x00008000000079c5 */ /* 0x000fe40000010000 */
[----:B------:R-:W-:Y:S01]  /*17d50*/  VIADD R196, R2, 0x80 ;  /* 0x0000008002c47836 */ /* 0x000fe20000000000 */
[----:B------:R-:W-:Y:S01]  /*17d60*/  WARPGROUP.ARRIVE ;  /* 0x00000000000079c5 */ /* 0x000fe20000000000 */
[----:B------:R-:W-:-:S03]  /*17d70*/  IMAD.MOV.U32 R197, RZ, RZ, 0x40000040 ;  /* 0x40000040ffc57424 */ /* 0x000fc600078e00ff */
[----:B------:R-:W-:Y:S02]  /*17d80*/  R2UR UR6, R196 ;  /* 0x00000000c40672ca */ /* 0x000fe400000e0000 */
[----:B------:R-:W-:-:S15]  /*17d90*/  R2UR UR7, R197 ;  /* 0x00000000c50772ca */ /* 0x000fde00000e0000 */
[----:B------:R-:W-:-:S01]  /*17da0*/  NOP ;  /* 0x0000000000007918 */ /* 0x000fc20000000000 */
[----:B------:R-:W-:Y:S03]  /*17db0*/  HGMMA.64x256x16.F32.BF16 R24, R192, gdesc[UR4].tnspB, R24, gsb0 ;  /* 0x43e00004c0187df0 */ /* 0x000fe60008001818 */
[----:B------:R-:W-:Y:S02]  /*17dc0*/  WARPGROUP.DEPBAR.LE gsb0, 0x0 ;  /* 0x00008000000079c5 */ /* 0x000fe40000010000 */
[C---:B------:R-:W-:Y:S01]  /*17dd0*/  VIADD R192, R2.reuse, 0x100 ;  /* 0x0000010002c07836 */ /* 0x040fe20000000000 */
[----:B------:R-:W-:Y:S01]  /*17de0*/  WARPGROUP.ARRIVE ;  /* 0x00000000000079c5 */ /* 0x000fe20000000000 */
[----:B------:R-:W-:Y:S02]  /*17df0*/  IMAD.MOV.U32 R193, RZ, RZ, 0x40000040 ;  /* 0x40000040ffc17424 */ /* 0x000fe400078e00ff */
[----:B------:R-:W-:Y:S01]  /*17e00*/  VIADD R2, R2, 0x180 ;  /* 0x0000018002027836 */ /* 0x000fe20000000000 */
[----:B------:R-:W-:-:S02]  /*17e10*/  R2UR UR6, R192 ;  /* 0x00000000c00672ca */ /* 0x000fc400000e0000 */
[----:B------:R-:W-:-:S15]  /*17e20*/  R2UR UR7, R193 ;  /* 0x00000000c10772ca */ /* 0x000fde00000e0000 */
[----:B------:R-:W-:-:S01]  /*17e30*/  NOP ;  /* 0x0000000000007918 */ /* 0x000fc20000000000 */
        /* <DEDUP_REMOVED lines=10> */
.L_x_1765:
[----:B------:R-:W2:Y:S01]  /*17ee0*/  LDL R184, [R1+0x58] ;  /* 0x0000580001b87983 */ /* 0x000ea20000100800 */
[----:B------:R-:W0:Y:S01]  /*17ef0*/  LDC R0, c[0x0][0x448] ;  /* 0x00011200ff007b82 */ /* 0x000e220000000800 */
[----:B------:R-:W-:Y:S02]  /*17f00*/  ULDC UR4, c[0x0][0x9dc] ;  /* 0x0002770000047ab9 */ /* 0x000fe40000000800 */
[----:B------:R-:W2:Y:S04]  /*17f10*/  LDL R3, [R1+0x74] ;  /* 0x0000740001037983 */ /* 0x000ea80000100800 */
[----:B------:R-:W3:Y:S01]  /*17f20*/  LDL R191, [R1+0x8] ;  /* 0x0000080001bf7983 */ /* 0x000ee20000100800 */
[----:B0-----:R-:W-:-:S13]  /*17f30*/  ISETP.NE.AND P1, PT, R0, 0x1, PT ;  /* 0x000000010000780c */ /* 0x001fda0003f25270 */
[----:B------:R-:W0:Y:S08]  /*17f40*/  @P1 LDC R2, c[0x0][0x44c] ;  /* 0x00011300ff021b82 */ /* 0x000e300000000800 */
[----:B------:R-:W1:Y:S01]  /*17f50*/  @P1 LDC R0, c[0x0][0x450] ;  /* 0x00011400ff001b82 */ /* 0x000e620000000800 */
[----:B------:R-:W-:Y:S01]  /*17f60*/  LOP3.LUT P5, RZ, R16, 0x20, RZ, 0xc0, !PT ;  /* 0x0000002010ff7812 */ /* 0x000fe200078ac0ff */
[----:B--2---:R-:W-:-:S04]  /*17f70*/  IMAD.IADD R188, R3, 0x1, R184 ;  /* 0x0000000103bc7824 */ /* 0x004fc800078e02b8 */
[----:B0-----:R-:W-:-:S05]  /*17f80*/  @P1 IMAD.HI.U32 R2, R188, R2, RZ ;  /* 0x00000002bc021227 */ /* 0x001fca00078e00ff */
[----:B-1----:R-:W-:Y:S01]  /*17f90*/  @P1 SHF.R.U32.HI R188, RZ, R0, R2 ;  /* 0x00000000ffbc1219 */ /* 0x002fe20000011602 */
[----:B------:R-:W-:-:S04]  /*17fa0*/  VIADD R0, R223, 0x30840 ;  /* 0x00030840df007836 */ /* 0x000fc80000000000 */
[----:B------:R-:W0:Y:S01]  /*17fb0*/  SHFL.IDX PT, R189, R188, RZ, 0x1c1f ;  /* 0x001c1fffbcbd7589 */ /* 0x000e2200000e0000 */
[----:B---3--:R-:W-:-:S04]  /*17fc0*/  PRMT R0, R191, 0x654, R0 ;  /* 0x00000654bf007816 */ /* 0x008fc80000000000 */
[----:B------:R1:W-:Y:S01]  /*17fd0*/  SYNCS.ARRIVE.TRANS64.RED.A1T0 RZ, [R0+URZ], RZ ;  /* 0x000000ff00ff79a7 */ /* 0x0003e2000810043f */
[----:B------:R-:W-:Y:S01]  /*17fe0*/  IMAD.U32 R223, RZ, RZ, UR4 ;  /* 0x00000004ffdf7e24 */ /* 0x000fe2000f8e00ff */
[----:B------:R-:W-:Y:S01]  /*17ff0*/  ULDC UR4, c[0x0][0x9e0] ;  /* 0x0002780000047ab9 */ /* 0x000fe20000000800 */
[----:B-1----:R-:W-:-:S03]  /*18000*/  IMAD.SHL.U32 R0, R8, 0x40, RZ ;  /* 0x0000004008007824 */ /* 0x002fc600078e00ff */
[----:B------:R-:W-:Y:S02]  /*18010*/  LOP3.LUT R187, RZ, R223, RZ, 0x33, !PT ;  /* 0x000000dfffbb7212 */ /* 0x000fe400078e33ff */
[----:B------:R-:W-:-:S04]  /*18020*/  IADD3 R186, -R225, 0x1, -R0 ;  /* 0x00000001e1ba7810 */ /* 0x000fc80007ffe900 */
[----:B------:R-:W-:-:S05]  /*18030*/  IADD3 R186, -R219, R186, R220 ;  /* 0x000000badbba7210 */ /* 0x000fca0007ffe1dc */
[----:B------:R-:W-:Y:S02]  /*18040*/  IMAD.IADD R187, R187, 0x1, R186 ;  /* 0x00000001bbbb7824 */ /* 0x000fe400078e02ba */
[----:B------:R-:W-:Y:S02]  /*18050*/  VIADD R186, R186, UR4 ;  /* 0x00000004baba7c36 */ /* 0x000fe40008000000 */
[--C-:B0-----:R-:W-:Y:S02]  /*18060*/  IMAD.IADD R184, R187, 0x1, R189.reuse ;  /* 0x00000001bbb87824 */ /* 0x101fe400078e02bd */
[----:B------:R-:W-:Y:S01]  /*18070*/  IMAD.IADD R185, R186, 0x1, R189 ;  /* 0x00000001bab97824 */ /* 0x000fe200078e02bd */
[----:B------:R-:W-:Y:S06]  /*18080*/  @!P5 BRA `(.L_x_1766) ;  /* 0x000000000060d947 */ /* 0x000fec0003800000 */
[----:B------:R-:W-:Y:S01]  /*18090*/  IADD3 R189, -R219, R220, R189 ;  /* 0x000000dcdbbd7210 */ /* 0x000fe20007ffe1bd */
[----:B------:R-:W-:Y:S03]  /*180a0*/  BSSY B2, `(.L_x_1767) ;  /* 0x0000012000027945 */ /* 0x000fe60003800000 */
        /* <DEDUP_REMOVED lines=11> */
.L_x_1768:
[----:B------:R-:W-:Y:S02]  /*18160*/  ULDC UR4, c[0x0][0x9e4] ;  /* 0x0002790000047ab9 */ /* 0x000fe40000000800 */
[----:B------:R-:W-:-:S05]  /*18170*/  IMAD.U32 R190, RZ, RZ, UR4 ;  /* 0x00000004ffbe7e24 */ /* 0x000fca000f8e00ff */
[----:B------:R-:W-:-:S13]  /*18180*/  ISETP.NE.AND P1, PT, R190, 0x1, PT ;  /* 0x00000001be00780c */ /* 0x000fda0003f25270 */
[----:B------:R-:W0:Y:S02]  /*18190*/  @P1 LDC.64 R2, c[0x0][0x9e8] ;  /* 0x00027a00ff021b82 */ /* 0x000e240000000a00 */
[----:B0-----:R-:W-:-:S05]  /*181a0*/  @P1 IMAD.HI.U32 R2, R189, R2, RZ ;  /* 0x00000002bd021227 */ /* 0x001fca00078e00ff */
[----:B------:R-:W-:-:S07]  /*181b0*/  @P1 SHF.R.U32.HI R189, RZ, R3, R2 ;  /* 0x00000003ffbd1219 */ /* 0x000fce0000011602 */
.L_x_1769:
[----:B------:R-:W-:Y:S05]  /*181c0*/  BSYNC B2 ;  /* 0x0000000000027941 */ /* 0x000fea0003800000 */
.L_x_1767:
[----:B------:R-:W-:-:S04]  /*181d0*/  IMAD R189, R189, R190, -R0 ;  /* 0x000000bebdbd7224 */ /* 0x000fc800078e0a00 */
[----:B------:R-:W-:-:S05]  /*181e0*/  IMAD.IADD R189, R189, 0x1, -R225 ;  /* 0x00000001bdbd7824 */ /* 0x000fca00078e0ae1 */
[----:B------:R-:W-:Y:S02]  /*181f0*/  VIMNMX R184, R184, R189, !PT ;  /* 0x000000bdb8b87248 */ /* 0x000fe40007fe0100 */
[----:B------:R-:W-:-:S07]  /*18200*/  VIADDMNMX R185, R189, R190, R185, PT ;  /* 0x000000bebdb97246 */ /* 0x000fce00038001b9 */
.L_x_1766:
[----:B------:R-:W-:Y:S01]  /*18210*/  ISETP.GT.AND P1, PT, R8, -0x1, PT ;  /* 0xffffffff0800780c */ /* 0x000fe20003f24270 */
[----:B------:R-:W0:Y:S03]  /*18220*/  SHFL.IDX PT, R188, R188, 0x1, 0x1c1f ;  /* 0x003c1f00bcbc7f89 */ /* 0x000e2600000e0000 */
[C---:B------:R-:W-:Y:S02]  /*18230*/  ISETP.GT.AND P2, PT, R184.reuse, RZ, P1 ;  /* 0x000000ffb800720c */ /* 0x040fe40000f44270 */
[C---:B------:R-:W-:Y:S02]  /*18240*/  ISETP.GT.AND P4, PT, R184.reuse, 0x1, P1 ;  /* 0x00000001b800780c */ /* 0x040fe40000f84270 */
[----:B------:R-:W-:Y:S02]  /*18250*/  ISETP.LT.OR P3, PT, R185, 0x1, P2 ;  /* 0x00000001b900780c */ /* 0x000fe40001761670 */
[----:B------:R-:W-:-:S02]  /*18260*/  ISETP.GT.AND P2, PT, R184, 0x8, P1 ;  /* 0x00000008b800780c */ /* 0x000fc40000f44270 */
[----:B------:R-:W-:Y:S02]  /*18270*/  FSEL R152, R152, -INF , !P3 ;  /* 0xff80000098987808 */ /* 0x000fe40005800000 */
[----:B------:R-:W-:Y:S02]  /*18280*/  ISETP.GT.AND P3, PT, R184, 0x9, P1 ;  /* 0x00000009b800780c */ /* 0x000fe40000f64270 */
[C---:B------:R-:W-:Y:S02]  /*18290*/  ISETP.LT.OR P4, PT, R185.reuse, 0x2, P4 ;  /* 0x00000002b900780c */ /* 0x040fe40002781670 */
[C---:B------:R-:W-:Y:S02]  /*182a0*/  ISETP.LT.OR P2, PT, R185.reuse, 0x9, P2 ;  /* 0x00000009b900780c */ /* 0x040fe40001741670 */
[----:B------:R-:W-:Y:S02]  /*182b0*/  ISETP.LT.OR P3, PT, R185, 0xa, P3 ;  /* 0x0000000ab900780c */ /* 0x000fe40001f61670 */
[----:B------:R-:W-:-:S02]  /*182c0*/  FSEL R153, R153, -INF , !P4 ;  /* 0xff80000099997808 */ /* 0x000fc40006000000 */
[----:B------:R-:W-:Y:S01]  /*182d0*/  FSEL R156, R156, -INF , !P2 ;  /* 0xff8000009c9c7808 */ /* 0x000fe20005000000 */
[--C-:B0-----:R-:W-:Y:S01]  /*182e0*/  IMAD.IADD R186, R186, 0x1, R188.reuse ;  /* 0x00000001baba7824 */ /* 0x101fe200078e02bc */
[----:B------:R-:W-:Y:S01]  /*182f0*/  FSEL R157, R157, -INF , !P3 ;  /* 0xff8000009d9d7808 */ /* 0x000fe20005800000 */
[----:B------:R-:W-:Y:S01]  /*18300*/  IMAD.IADD R187, R187, 0x1, R188 ;  /* 0x00000001bbbb7824 */ /* 0x000fe200078e02bc */
[C---:B------:R-:W-:Y:S02]  /*18310*/  ISETP.GT.AND P4, PT, R184.reuse, 0x10, P1 ;  /* 0x00000010b800780c */ /* 0x040fe40000f84270 */
[C---:B------:R-:W-:Y:S02]  /*18320*/  ISETP.GT.AND P2, PT, R184.reuse, 0x11, P1 ;  /* 0x00000011b800780c */ /* 0x040fe40000f44270 */
[----:B------:R-:W-:Y:S02]  /*18330*/  ISETP.GT.AND P3, PT, R184, 0x18, P1 ;  /* 0x00000018b800780c */ /* 0x000fe40000f64270 */
[----:B------:R-:W-:-:S02]  /*18340*/  ISETP.LT.OR P4, PT, R185, 0x11, P4 ;  /* 0x00000011b900780c */ /* 0x000fc40002781670 */
[C---:B------:R-:W-:Y:S02]  /*18350*/  ISETP.LT.OR P2, PT, R185.reuse, 0x12, P2 ;  /* 0x00000012b900780c */ /* 0x040fe40001741670 */
[----:B------:R-:W-:Y:S02]  /*18360*/  ISETP.LT.OR P3, PT, R185, 0x19, P3 ;  /* 0x00000019b900780c */ /* 0x000fe40001f61670 */
[----:B------:R-:W-:Y:S02]  /*18370*/  FSEL R160, R160, -INF , !P4 ;  /* 0xff800000a0a07808 */ /* 0x000fe40006000000 */
[----:B------:R-:W-:Y:S02]  /*18380*/  FSEL R161, R161, -INF , !P2 ;  /* 0xff800000a1a17808 */ /* 0x000fe40005000000 */
[----:B------:R-:W-:Y:S02]  /*18390*/  FSEL R164, R164, -INF , !P3 ;  /* 0xff800000a4a47808 */ /* 0x000fe40005800000 */
[----:B------:R-:W-:-:S02]  /*183a0*/  ISETP.GT.AND P4, PT, R184, 0x19, P1 ;  /* 0x00000019b800780c */ /* 0x000fc40000f84270 */
[C---:B------:R-:W-:Y:S02]  /*183b0*/  ISETP.GT.AND P2, PT, R184.reuse, 0x20, P1 ;  /* 0x00000020b800780c */ /* 0x040fe40000f44270 */
[----:B------:R-:W-:Y:S02]  /*183c0*/  ISETP.GT.AND P3, PT, R184, 0x21, P1 ;  /* 0x00000021b800780c */ /* 0x000fe40000f64270 */
[C---:B------:R-:W-:Y:S02]  /*183d0*/  ISETP.LT.OR P4, PT, R185.reuse, 0x1a, P4 ;  /* 0x0000001ab900780c */ /* 0x040fe40002781670 */
[C---:B------:R-:W-:Y:S02]  /*183e0*/  ISETP.LT.OR P2, PT, R185.reuse, 0x21, P2 ;  /* 0x00000021b900780c */ /* 0x040fe40001741670 */
[----:B------:R-:W-:Y:S02]  /*183f0*/  ISETP.LT.OR P3, PT, R185, 0x22, P3 ;  /* 0x00000022b900780c */ /* 0x000fe40001f61670 */
[----:B------:R-:W-:-:S02]  /*18400*/  FSEL R165, R165, -INF , !P4 ;  /* 0xff800000a5a57808 */ /* 0x000fc40006000000 */
[----:B------:R-:W-:Y:S02]  /*18410*/  FSEL R168, R168, -INF , !P2 ;  /* 0xff800000a8a87808 */ /* 0x000fe40005000000 */
[----:B------:R-:W-:Y:S02]  /*18420*/  FSEL R169, R169, -INF , !P3 ;  /* 0xff800000a9a97808 */ /* 0x000fe40005800000 */
        /* <DEDUP_REMOVED lines=17> */
[----:B------:R-:W-:Y:S01]  /*18540*/  FSEL R181, R181, -INF , !P3 ;  /* 0xff800000b5b57808 */ /* 0x000fe20005800000 */
        /* <DEDUP_REMOVED lines=14> */
.L_x_1772:
[----:B------:R-:W-:Y:S02]  /*18630*/  ULDC UR4, c[0x0][0x9e4] ;  /* 0x0002790000047ab9 */ /* 0x000fe40000000800 */
[----:B------:R-:W-:-:S05]  /*18640*/  IMAD.U32 R184, RZ, RZ, UR4 ;  /* 0x00000004ffb87e24 */ /* 0x000fca000f8e00ff */
[----:B------:R-:W-:-:S13]  /*18650*/  ISETP.NE.AND P2, PT, R184, 0x1, PT ;  /* 0x00000001b800780c */ /* 0x000fda0003f45270 */
[----:B------:R-:W0:Y:S02]  /*18660*/  @P2 LDC.64 R2, c[0x0][0x9e8] ;  /* 0x00027a00ff022b82 */ /* 0x000e240000000a00 */
[----:B0-----:R-:W-:-:S05]  /*18670*/  @P2 IMAD.HI.U32 R2, R188, R2, RZ ;  /* 0x00000002bc022227 */ /* 0x001fca00078e00ff */
[----:B------:R-:W-:-:S07]  /*18680*/  @P2 SHF.R.U32.HI R188, RZ, R3, R2 ;  /* 0x00000003ffbc2219 */ /* 0x000fce0000011602 */
.L_x_1773:
[----:B------:R-:W-:Y:S05]  /*18690*/  BSYNC B2 ;  /* 0x0000000000027941 */ /* 0x000fea0003800000 */
.L_x_1771:
[----:B------:R-:W-:-:S04]  /*186a0*/  IMAD R0, R188, R184, -R0 ;  /* 0x000000b8bc007224 */ /* 0x000fc800078e0a00 */
[----:B------:R-:W-:-:S05]  /*186b0*/  IMAD.IADD R0, R0, 0x1, -R225 ;  /* 0x0000000100007824 */ /* 0x000fca00078e0ae1 */
[----:B------:R-:W-:Y:S02]  /*186c0*/  VIMNMX R187, R187, R0, !PT ;  /* 0x00000000bbbb7248 */ /* 0x000fe40007fe0100 */
[----:B------:R-:W-:-:S07]  /*186d0*/  VIADDMNMX R186, R0, R184, R186, PT ;  /* 0x000000b800ba7246 */ /* 0x000fce00038001ba */
.L_x_1770:
[----:B------:R-:W-:Y:S01]  /*186e0*/  FMNMX.FTZ R2, R152, R5, !PT ;  /* 0x0000000598027209 */ /* 0x000fe20007810000 */
[----:B------:R-:W-:Y:S01]  /*186f0*/  ULDC UR4, c[0x0][0x988] ;  /* 0x0002620000047ab9 */ /* 0x000fe20000000800 */
[----:B------:R-:W-:Y:S02]  /*18700*/  LOP3.LUT R16, R16, 0xffffdfff, RZ, 0xc0, !PT ;  /* 0xffffdfff10107812 */ /* 0x000fe400078ec0ff */
[----:B------:R-:W-:Y:S02]  /*18710*/  FMNMX.FTZ R2, R153, R2, !PT ;  /* 0x0000000299027209 */ /* 0x000fe40007810000 */
[C---:B------:R-:W-:Y:S02]  /*18720*/  ISETP.GT.AND P2, PT, R187.reuse, 0x1, P1 ;  /* 0x00000001bb00780c */ /* 0x040fe40000f44270 */
[----:B------:R-:W-:Y:S02]  /*18730*/  FMNMX.FTZ R2, R156, R2, !PT ;  /* 0x000000029c027209 */ /* 0x000fe40007810000 */
[----:B------:R-:W-:-:S02]  /*18740*/  ISETP.GT.AND P3, PT, R187, 0x8, P1 ;  /* 0x00000008bb00780c */ /* 0x000fc40000f64270 */
[----:B------:R-:W-:Y:S02]  /*18750*/  FMNMX.FTZ R2, R157, R2, !PT ;  /* 0x000000029d027209 */ /* 0x000fe40007810000 */
[----:B------:R-:W-:Y:S02]  /*18760*/  @P0 LOP3.LUT R16, R16, 0x2000, RZ, 0xfc, !PT ;  /* 0x0000200010100812 */ /* 0x000fe400078efcff */
[----:B------:R-:W-:Y:S02]  /*18770*/  FMNMX.FTZ R2, R160, R2, !PT ;  /* 0x00000002a0027209 */ /* 0x000fe40007810000 */
[----:B------:R-:W-:Y:S02]  /*18780*/  ISETP.GT.AND P0, PT, R187, 0x21, P1 ;  /* 0x00000021bb00780c */ /* 0x000fe40000f04270 */
[----:B------:R-:W-:Y:S02]  /*18790*/  FMNMX.FTZ R2, R161, R2, !PT ;  /* 0x00000002a1027209 */ /* 0x000fe40007810000 */
[----:B------:R-:W-:-:S02]  /*187a0*/  ISETP.LT.OR P2, PT, R186, 0x2, P2 ;  /* 0x00000002ba00780c */ /* 0x000fc40001741670 */
[----:B------:R-:W-:Y:S02]  /*187b0*/  FMNMX.FTZ R2, R164, R2, !PT ;  /* 0x00000002a4027209 */ /* 0x000fe40007810000 */
[----:B------:R-:W-:Y:S02]  /*187c0*/  ISETP.LT.OR P3, PT, R186, 0x9, P3 ;  /* 0x00000009ba00780c */ /* 0x000fe40001f61670 */
[----:B------:R-:W-:Y:S02]  /*187d0*/  FMNMX.FTZ R2, R165, R2, !PT ;  /* 0x00000002a5027209 */ /* 0x000fe40007810000 */
[----:B------:R-:W-:Y:S02]  /*187e0*/  FSEL R0, R155, -INF , !P2 ;  /* 0xff8000009b007808 */ /* 0x000fe40005000000 */
[----:B------:R-:W-:Y:S02]  /*187f0*/  FMNMX.FTZ R2, R168, R2, !PT ;  /* 0x00000002a8027209 */ /* 0x000fe40007810000 */
[----:B------:R-:W-:-:S02]  /*18800*/  FSEL R158, R158, -INF , !P3 ;  /* 0xff8000009e9e7808 */ /* 0x000fc40005800000 */
[----:B------:R-:W-:Y:S02]  /*18810*/  FMNMX.FTZ R2, R169, R2, !PT ;  /* 0x00000002a9027209 */ /* 0x000fe40007810000 */
[C---:B------:R-:W-:Y:S02]  /*18820*/  ISETP.GT.AND P4, PT, R187.reuse, 0x9, P1 ;  /* 0x00000009bb00780c */ /* 0x040fe40000f84270 */
[----:B------:R-:W-:Y:S02]  /*18830*/  FMNMX.FTZ R2, R172, R2, !PT ;  /* 0x00000002ac027209 */ /* 0x000fe40007810000 */
[----:B------:R-:W-:Y:S02]  /*18840*/  ISETP.GT.AND P2, PT, R187, 0x10, P1 ;  /* 0x00000010bb00780c */ /* 0x000fe40000f44270 */
[----:B------:R-:W-:Y:S02]  /*18850*/  FMNMX.FTZ R2, R173, R2, !PT ;  /* 0x00000002ad027209 */ /* 0x000fe40007810000 */
[----:B------:R-:W-:-:S02]  /*18860*/  ISETP.GT.AND P3, PT, R187, 0x11, P1 ;  /* 0x00000011bb00780c */ /* 0x000fc40000f64270 */
[----:B------:R-:W-:Y:S02]  /*18870*/  FMNMX.FTZ R2, R176, R2, !PT ;  /* 0x00000002b0027209 */ /* 0x000fe40007810000 */
[----:B------:R-:W-:Y:S02]  /*18880*/  LOP3.LUT R16, R16, 0xffff7fff, RZ, 0xc0, !PT ;  /* 0xffff7fff10107812 */ /* 0x000fe400078ec0ff */
[----:B------:R-:W-:Y:S02]  /*18890*/  FMNMX.FTZ R2, R177, R2, !PT ;  /* 0x00000002b1027209 */ /* 0x000fe40007810000 */
[----:B------:R-:W-:Y:S02]  /*188a0*/  ISETP.LT.OR P4, PT, R186, 0xa, P4 ;  /* 0x0000000aba00780c */ /* 0x000fe40002781670 */
[----:B------:R-:W-:Y:S02]  /*188b0*/  FMNMX.FTZ R2, R180, R2, !PT ;  /* 0x00000002b4027209 */ /* 0x000fe40007810000 */
[----:B------:R-:W-:-:S02]  /*188c0*/  ISETP.LT.OR P2, PT, R186, 0x11, P2 ;  /* 0x00000011ba00780c */ /* 0x000fc40001741670 */
[----:B------:R-:W-:Y:S02]  /*188d0*/  FMNMX.FTZ R2, R181, R2, !PT ;  /* 0x00000002b5027209 */ /* 0x000fe40007810000 */
[----:B------:R-:W-:Y:S02]  /*188e0*/  ISETP.LT.OR P3, PT, R186, 0x12, P3 ;  /* 0x00000012ba00780c */ /* 0x000fe40001f61670 */
[----:B------:R-:W-:Y:S01]  /*188f0*/  @P0 LOP3.LUT R16, R16, 0x8000, RZ, 0xfc, !PT ;  /* 0x0000800010100812 */ /* 0x000fe200078efcff */
[----:B------:R-:W0:Y:S01]  /*18900*/  SHFL.BFLY PT, R3, R2, 0x2, 0x1f ;  /* 0x0c401f0002037f89 */ /* 0x000e2200000e0000 */
[----:B------:R-:W-:Y:S02]  /*18910*/  ISETP.GT.AND P0, PT, R187, RZ, P1 ;  /* 0x000000ffbb00720c */ /* 0x000fe40000f04270 */
[----:B------:R-:W-:Y:S02]  /*18920*/  FSEL R159, R159, -INF , !P4 ;  /* 0xff8000009f9f7808 */ /* 0x000fe40006000000 */
[----:B------:R-:W-:-:S02]  /*18930*/  FSEL R162, R162, -INF , !P2 ;  /* 0xff800000a2a27808 */ /* 0x000fc40005000000 */
[----:B------:R-:W-:Y:S02]  /*18940*/  FSEL R163, R163, -INF , !P3 ;  /* 0xff800000a3a37808 */ /* 0x000fe40005800000 */
[C---:B------:R-:W-:Y:S02]  /*18950*/  ISETP.GT.AND P4, PT, R187.reuse, 0x18, P1 ;  /* 0x00000018bb00780c */ /* 0x040fe40000f84270 */
[C---:B------:R-:W-:Y:S02]  /*18960*/  ISETP.GT.AND P2, PT, R187.reuse, 0x19, P1 ;  /* 0x00000019bb00780c */ /* 0x040fe40000f44270 */
[----:B------:R-:W-:Y:S02]  /*18970*/  ISETP.GT.AND P3, PT, R187, 0x20, P1 ;  /* 0x00000020bb00780c */ /* 0x000fe40000f64270 */
[C---:B------:R-:W-:Y:S02]  /*18980*/  ISETP.LT.OR P4, PT, R186.reuse, 0x19, P4 ;  /* 0x00000019ba00780c */ /* 0x040fe40002781670 */
[----:B------:R-:W-:-:S02]  /*18990*/  ISETP.LT.OR P2, PT, R186, 0x1a, P2 ;  /* 0x0000001aba00780c */ /* 0x000fc40001741670 */
[----:B------:R-:W-:Y:S02]  /*189a0*/  ISETP.LT.OR P3, PT, R186, 0x21, P3 ;  /* 0x00000021ba00780c */ /* 0x000fe40001f61670 */
[----:B------:R-:W-:Y:S02]  /*189b0*/  LOP3.LUT R16, R16, 0xfffffff7, RZ, 0xc0, !PT ;  /* 0xfffffff710107812 */ /* 0x000fe400078ec0ff */
[----:B------:R-:W-:Y:S02]  /*189c0*/  FSEL R166, R166, -INF , !P4 ;  /* 0xff800000a6a67808 */ /* 0x000fe40006000000 */
[----:B------:R-:W-:Y:S02]  /*189d0*/  FSEL R167, R167, -INF , !P2 ;  /* 0xff800000a7a77808 */ /* 0x000fe40005000000 */
[----:B------:R-:W-:Y:S02]  /*189e0*/  FSEL R170, R170, -INF , !P3 ;  /* 0xff800000aaaa7808 */ /* 0x000fe40005800000 */
[----:B------:R-:W-:-:S02]  /*189f0*/  ISETP.GT.AND P2, PT, R187, 0x28, P1 ;  /* 0x00000028bb00780c */ /* 0x000fc40000f44270 */
[C---:B------:R-:W-:Y:S02]  /*18a00*/  ISETP.GT.AND P3, PT, R187.reuse, 0x29, P1 ;  /* 0x00000029bb00780c */ /* 0x040fe40000f64270 */
[C---:B------:R-:W-:Y:S02]  /*18a10*/  ISETP.GT.AND P4, PT, R187.reuse, 0x30, P1 ;  /* 0x00000030bb00780c */ /* 0x040fe40000f84270 */
[C---:B------:R-:W-:Y:S02]  /*18a20*/  ISETP.GT.AND P5, PT, R187.reuse, 0x31, P1 ;  /* 0x00000031bb00780c */ /* 0x040fe40000fa4270 */
[C---:B------:R-:W-:Y:S02]  /*18a30*/  ISETP.GT.AND P6, PT, R187.reuse, 0x38, P1 ;  /* 0x00000038bb00780c */ /* 0x040fe40000fc4270 */
[----:B------:R-:W-:Y:S02]  /*18a40*/  ISETP.GT.AND P1, PT, R187, 0x39, P1 ;  /* 0x00000039bb00780c */ /* 0x000fe40000f24270 */
[----:B------:R-:W-:-:S02]  /*18a50*/  @P0 LOP3.LUT R16, R16, 0x8, RZ, 0xfc, !PT ;  /* 0x0000000810100812 */ /* 0x000fc400078efcff */
[----:B0-----:R-:W-:Y:S01]  /*18a60*/  FMNMX.FTZ R3, R2, R3, !PT ;  /* 0x0000000302037209 */ /* 0x001fe20007810000 */
[----:B------:R-:W-:Y:S01]  /*18a70*/  IMAD.U32 R2, RZ, RZ, UR4 ;  /* 0x00000004ff027e24 */ /* 0x000fe2000f8e00ff */
[C---:B------:R-:W-:Y:S02]  /*18a80*/  LOP3.LUT P0, RZ, R16.reuse, 0x8000, RZ, 0xc0, !PT ;  /* 0x0000800010ff7812 */ /* 0x040fe4000780c0ff */
[----:B------:R-:W-:Y:S01]  /*18a90*/  LOP3.LUT R16, R16, 0xfffffffd, RZ, 0xc0, !PT ;  /* 0xfffffffd10107812 */ /* 0x000fe200078ec0ff */
[----:B------:R-:W0:Y:S01]  /*18aa0*/  SHFL.BFLY PT, R155, R3, 0x1, 0x1f ;  /* 0x0c201f00039b7f89 */ /* 0x000e2200000e0000 */
[C---:B------:R-:W-:Y:S02]  /*18ab0*/  ISETP.LT.OR P0, PT, R186.reuse, 0x22, P0 ;  /* 0x00000022ba00780c */ /* 0x040fe40000701670 */
[----:B------:R-:W-:Y:S02]  /*18ac0*/  ISETP.LT.OR P4, PT, R186, 0x31, P4 ;  /* 0x00000031ba00780c */ /* 0x000fe40002781670 */
[----:B------:R-:W-:-:S02]  /*18ad0*/  @P1 LOP3.LUT R16, R16, 0x2, RZ, 0xfc, !PT ;  /* 0x0000000210101812 */ /* 0x000fc400078efcff */
[----:B------:R-:W-:Y:S02]  /*18ae0*/  ISETP.LT.OR P5, PT, R186, 0x32, P5 ;  /* 0x00000032ba00780c */ /* 0x000fe40002fa1670 */
[C---:B------:R-:W-:Y:S02]  /*18af0*/  LOP3.LUT P1, RZ, R16.reuse, 0x8, RZ, 0xc0, !PT ;  /* 0x0000000810ff7812 */ /* 0x040fe4000782c0ff */
[----:B------:R-:W-:Y:S02]  /*18b00*/  LOP3.LUT R16, R16, 0xffffffef, RZ, 0xc0, !PT ;  /* 0xffffffef10107812 */ /* 0x000fe400078ec0ff */
[----:B------:R-:W-:Y:S02]  /*18b10*/  ISETP.LT.OR P1, PT, R186, 0x1, P1 ;  /* 0x00000001ba00780c */ /* 0x000fe40000f21670 */
[----:B------:R-:W-:Y:S02]  /*18b20*/  @P0 LOP3.LUT R16, R16, 0x10, RZ, 0xfc, !PT ;  /* 0x0000001010100812 */ /* 0x000fe400078efcff */
[----:B------:R-:W-:-:S02]  /*18b30*/  ISETP.LT.OR P0, PT, R186, 0x29, P2 ;  /* 0x00000029ba00780c */ /* 0x000fc40001701670 */
[C---:B------:R-:W-:Y:S02]  /*18b40*/  LOP3.LUT P2, RZ, R16.reuse, 0x2, RZ, 0xc0, !PT ;  /* 0x0000000210ff7812 */ /* 0x040fe4000784c0ff */
[----:B------:R-:W-:Y:S02]  /*18b50*/  LOP3.LUT R16, R16, 0xfffffffb, RZ, 0xc0, !PT ;  /* 0xfffffffb10107812 */ /* 0x000fe400078ec0ff */
[----:B------:R-:W-:Y:S02]  /*18b60*/  FSEL R154, R154, -INF , !P1 ;  /* 0xff8000009a9a7808 */ /* 0x000fe40004800000 */
[----:B0-----:R-:W-:Y:S02]  /*18b70*/  FMNMX.FTZ R155, R3, R155, !PT ;  /* 0x0000009b039b7209 */ /* 0x001fe40007810000 */
[----:B------:R-:W-:Y:S02]  /*18b80*/  FSEL R178, R178, -INF , !P4 ;  /* 0xff800000b2b27808 */ /* 0x000fe40006000000 */
[----:B------:R-:W-:-:S02]  /*18b90*/  ISETP.LT.OR P6, PT, R186, 0x39, P6 ;  /* 0x00000039ba00780c */ /* 0x000fc400037c1670 */
[----:B------:R-:W-:Y:S02]  /*18ba0*/  @P0 LOP3.LUT R16, R16, 0x4, RZ, 0xfc, !PT ;  /* 0x0000000410100812 */ /* 0x000fe400078efcff */
[----:B------:R-:W-:Y:S02]  /*18bb0*/  ISETP.LT.OR P0, PT, R186, 0x2a, P3 ;  /* 0x0000002aba00780c */ /* 0x000fe40001f01670 */
[C---:B------:R-:W-:Y:S02]  /*18bc0*/  FSETP.NEU.FTZ.AND P3, PT, R155.reuse, -INF , PT ;  /* 0xff8000009b00780b */ /* 0x040fe40003f7d000 */
[----:B------:R-:W-:Y:S02]  /*18bd0*/  LOP3.LUT R16, R16, 0xffffbfff, RZ, 0xc0, !PT ;  /* 0xffffbfff10107812 */ /* 0x000fe400078ec0ff */
[----:B------:R-:W-:Y:S02]  /*18be0*/  FSEL R3, R155, RZ, P3 ;  /* 0x000000ff9b037208 */ /* 0x000fe40001800000 */
[----:B------:R-:W-:-:S02]  /*18bf0*/  FSEL R179, R179, -INF , !P5 ;  /* 0xff800000b3b37808 */ /* 0x000fc40006800000 */
[----:B------:R-:W-:Y:S01]  /*18c00*/  ISETP.LT.OR P2, PT, R186, 0x3a, P2 ;  /* 0x0000003aba00780c */ /* 0x000fe20001741670 */
[----:B------:R-:W-:Y:S01]  /*18c10*/  FADD.FTZ R3, -R3, R5 ;  /* 0x0000000503037221 */ /* 0x000fe20000010100 */
[-C--:B------:R-:W-:Y:S01]  /*18c20*/  FMUL.FTZ R5, R155, R2.reuse ;  /* 0x000000029b057220 */ /* 0x080fe20000410000 */
[----:B------:R-:W-:Y:S02]  /*18c30*/  @P0 LOP3.LUT R16, R16, 0x4000, RZ, 0xfc, !PT ;  /* 0x0000400010100812 */ /* 0x000fe400078efcff */
[----:B------:R-:W-:Y:S01]  /*18c40*/  FSEL R182, R182, -INF , !P6 ;  /* 0xff800000b6b67808 */ /* 0x000fe20007000000 */
[-C--:B------:R-:W-:Y:S01]  /*18c50*/  FMUL.FTZ R3, R3, R2.reuse ;  /* 0x0000000203037220 */ /* 0x080fe20000410000 */
[----:B------:R-:W-:Y:S02]  /*18c60*/  FSEL R5, R5, RZ, P3 ;  /* 0x000000ff05057208 */ /* 0x000fe40001800000 */
[C---:B------:R-:W-:Y:S02]  /*18c70*/  LOP3.LUT P0, RZ, R16.reuse, 0x10, RZ, 0xc0, !PT ;  /* 0x0000001010ff7812 */ /* 0x040fe4000780c0ff */
[----:B------:R-:W-:Y:S01]  /*18c80*/  LOP3.LUT P3, RZ, R16, 0x4, RZ, 0xc0, !PT ;  /* 0x0000000410ff7812 */ /* 0x000fe2000786c0ff */
[-CC-:B------:R-:W-:Y:S01]  /*18c90*/  FFMA.FTZ R152, R152, R2.reuse, -R5.reuse ;  /* 0x0000000298987223 */ /* 0x180fe20000010805 */
        /* <DEDUP_REMOVED lines=14> */
[----:B------:R-:W-:Y:S01]  /*18d80*/  FFMA.FTZ R5, R181, R2, -R5 ;  /* 0x00000002b5057223 */ /* 0x000fe20000010805 */
[----:B------:R-:W-:Y:S01]  /*18d90*/  FMNMX.FTZ R181, R154, R4, !PT ;  /* 0x000000049ab57209 */ /* 0x000fe20007810000 */
[----:B------:R-:W-:Y:S01]  /*18da0*/  MUFU.EX2 R196, R152 ;  /* 0x0000009800c47308 */ /* 0x000fe20000000800 */
[----:B------:R-:W-:-:S02]  /*18db0*/  FSEL R171, R171, -INF , !P0 ;  /* 0xff800000abab7808 */ /* 0x000fc40004000000 */
[----:B------:R-:W-:Y:S02]  /*18dc0*/  FMNMX.FTZ R181, R0, R181, !PT ;  /* 0x000000b500b57209 */ /* 0x000fe40007810000 */
[----:B------:R-:W-:Y:S02]  /*18dd0*/  LOP3.LUT P0, RZ, R16, 0x4000, RZ, 0xc0, !PT ;  /* 0x0000400010ff7812 */ /* 0x000fe4000780c0ff */
[----:B------:R-:W-:Y:S01]  /*18de0*/  FMNMX.FTZ R181, R158, R181, !PT ;  /* 0x000000b59eb57209 */ /* 0x000fe20007810000 */
[----:B------:R-:W0:Y:S01]  /*18df0*/  MUFU.EX2 R3, R3 ;  /* 0x0000000300037308 */ /* 0x000e220000000800 */
[----:B------:R-:W-:Y:S02]  /*18e00*/  FSEL R174, R174, -INF , !P3 ;  /* 0xff800000aeae7808 */ /* 0x000fe40005800000 */
[----:B------:R-:W-:Y:S02]  /*18e10*/  FMNMX.FTZ R181, R159, R181, !PT ;  /* 0x000000b59fb57209 */ /* 0x000fe40007810000 */
[----:B------:R-:W-:-:S02]  /*18e20*/  FSEL R175, R175, -INF , !P0 ;  /* 0xff800000afaf7808 */ /* 0x000fc40004000000 */
[----:B------:R-:W-:Y:S01]  /*18e30*/  FMNMX.FTZ R181, R162, R181, !PT ;  /* 0x000000b5a2b57209 */ /* 0x000fe20007810000 */
[----:B------:R-:W1:Y:S01]  /*18e40*/  MUFU.EX2 R153, R153 ;  /* 0x0000009900997308 */ /* 0x000e620000000800 */
[----:B------:R-:W-:Y:S02]  /*18e50*/  FSEL R183, R183, -INF , !P2 ;  /* 0xff800000b7b77808 */ /* 0x000fe40005000000 */
[----:B------:R-:W-:Y:S02]  /*18e60*/  FMNMX.FTZ R181, R163, R181, !PT ;  /* 0x000000b5a3b57209 */ /* 0x000fe40007810000 */
[----:B------:R-:W-:Y:S02]  /*18e70*/  LOP3.LUT P0, RZ, R16, 0x2000, RZ, 0xc0, !PT ;  /* 0x0000200010ff7812 */ /* 0x000fe4000780c0ff */
[----:B------:R-:W-:Y:S01]  /*18e80*/  FMNMX.FTZ R181, R166, R181, !PT ;  /* 0x000000b5a6b57209 */ /* 0x000fe20007810000 */
[----:B------:R-:W2:Y:S01]  /*18e90*/  MUFU.EX2 R156, R156 ;  /* 0x0000009c009c7308 */ /* 0x000ea20000000800 */
[----:B0-----:R-:W-:-:S02]  /*18ea0*/  FFMA.FTZ R221, R3, R221, R196 ;  /* 0x000000dd03dd7223 */ /* 0x001fc400000100c4 */
[----:B------:R-:W-:-:S04]  /*18eb0*/  FMNMX.FTZ R181, R167, R181, !PT ;  /* 0x000000b5a7b57209 */ /* 0x000fc80007810000 */
[----:B------:R-:W-:Y:S01]  /*18ec0*/  FMNMX.FTZ R181, R170, R181, !PT ;  /* 0x000000b5aab57209 */ /* 0x000fe20007810000 */
[----:B------:R-:W-:Y:S03]  /*18ed0*/  MUFU.EX2 R157, R157 ;  /* 0x0000009d009d7308 */ /* 0x000fe60000000800 */
        /* <DEDUP_REMOVED lines=20> */
[----:B0-----:R-:W-:-:S04]  /*19020*/  FMNMX.FTZ R152, R181, R184, !PT ;  /* 0x000000b8b5987209 */ /* 0x001fc80007810000 */
[----:B------:R-:W-:-:S03]  /*19030*/  FSETP.NEU.FTZ.AND P1, PT, R152, -INF , PT ;  /* 0xff8000009800780b */ /* 0x000fc60003f3d000 */
[----:B------:R-:W-:Y:S01]  /*19040*/  MUFU.EX2 R180, R180 ;  /* 0x000000b400b47308 */ /* 0x000fe20000000800 */
[----:B------:R-:W-:-:S05]  /*19050*/  FSEL R181, R152, RZ, P1 ;  /* 0x000000ff98b57208 */ /* 0x000fca0000800000 */
[----:B------:R-:W-:Y:S01]  /*19060*/  FADD.FTZ R4, -R181, R4 ;  /* 0x00000004b5047221 */ /* 0x000fe20000010100 */
[-C--:B------:R-:W-:Y:S01]  /*19070*/  FMUL.FTZ R181, R152, R2.reuse ;  /* 0x0000000298b57220 */ /* 0x080fe20000410000 */
[----:B------:R-:W-:Y:S02]  /*19080*/  MUFU.EX2 R5, R5 ;  /* 0x0000000500057308 */ /* 0x000fe40000000800 */
[----:B------:R-:W-:Y:S02]  /*19090*/  FMUL.FTZ R4, R4, R2 ;  /* 0x0000000204047220 */ /* 0x000fe40000410000 */
[----:B------:R-:W-:-:S05]  /*190a0*/  FSEL R181, R181, RZ, P1 ;  /* 0x000000ffb5b57208 */ /* 0x000fca0000800000 */
[-CC-:B------:R-:W-:Y:S01]  /*190b0*/  FFMA.FTZ R154, R154, R2.reuse, -R181.reuse ;  /* 0x000000029a9a7223 */ /* 0x180fe200000108b5 */
[-CC-:B------:R-:W-:Y:S01]  /*190c0*/  FFMA.FTZ R0, R0, R2.reuse, -R181.reuse ;  /* 0x0000000200007223 */ /* 0x180fe200000108b5 */
[-CC-:B------:R-:W-:Y:S01]  /*190d0*/  FFMA.FTZ R158, R158, R2.reuse, -R181.reuse ;  /* 0x000000029e9e7223 */ /* 0x180fe200000108b5 */
[-CC-:B------:R-:W-:Y:S01]  /*190e0*/  FFMA.FTZ R159, R159, R2.reuse, -R181.reuse ;  /* 0x000000029f9f7223 */ /* 0x180fe200000108b5 */
[-CC-:B------:R-:W-:Y:S01]  /*190f0*/  FFMA.FTZ R162, R162, R2.reuse, -R181.reuse ;  /* 0x00000002a2a27223 */ /* 0x180fe200000108b5 */
[----:B------:R-:W-:Y:S01]  /*19100*/  MUFU.EX2 R197, R0 ;  /* 0x0000000000c57308 */ /* 0x000fe20000000800 */
[-CC-:B------:R-:W-:Y:S01]  /*19110*/  FFMA.FTZ R163, R163, R2.reuse, -R181.reuse ;  /* 0x00000002a3a37223 */ /* 0x180fe200000108b5 */
[-CC-:B------:R-:W-:Y:S01]  /*19120*/  FFMA.FTZ R166, R166, R2.reuse, -R181.reuse ;  /* 0x00000002a6a67223 */ /* 0x180fe200000108b5 */
        /* <DEDUP_REMOVED lines=9> */
[----:B------:R-:W-:-:S04]  /*191c0*/  FFMA.FTZ R181, R183, R2, -R181 ;  /* 0x00000002b7b57223 */ /* 0x000fc800000108b5 */
[----:B------:R1:W0:Y:S08]  /*191d0*/  MUFU.EX2 R0, R4 ;  /* 0x0000000400007308 */ /* 0x0002300000000800 */
[----:B------:R-:W3:Y:S01]  /*191e0*/  MUFU.EX2 R158, R158 ;  /* 0x0000009e009e7308 */ /* 0x000ee20000000800 */
[----:B-1----:R-:W-:-:S04]  /*191f0*/  FADD.FTZ R4, R153, R221 ;  /* 0x000000dd99047221 */ /* 0x002fc80000010000 */
[----:B--2---:R-:W-:-:S03]  /*19200*/  FADD.FTZ R4, R156, R4 ;  /* 0x000000049c047221 */ /* 0x004fc60000010000 */
[----:B------:R-:W1:Y:S01]  /*19210*/  MUFU.EX2 R159, R159 ;  /* 0x0000009f009f7308 */ /* 0x000e620000000800 */
[----:B0-----:R-:W-:Y:S01]  /*19220*/  FFMA.FTZ R9, R0, R9, R154 ;  /* 0x0000000900097223 */ /* 0x001fe2000001009a */
[----:B------:R-:W-:-:S03]  /*19230*/  FADD.FTZ R4, R157, R4 ;  /* 0x000000049d047221 */ /* 0x000fc60000010000 */
[----:B------:R-:W-:Y:S01]  /*19240*/  FADD.FTZ R9, R197, R9 ;  /* 0x00000009c5097221 */ /* 0x000fe20000010000 */
[----:B------:R-:W-:Y:S02]  /*19250*/  FADD.FTZ R4, R160, R4 ;  /* 0x00000004a0047221 */ /* 0x000fe40000010000 */
[----:B------:R-:W0:Y:S01]  /*19260*/  MUFU.EX2 R162, R162 ;  /* 0x000000a200a27308 */ /* 0x000e220000000800 */
[----:B---3--:R-:W-:Y:S01]  /*19270*/  FADD.FTZ R9, R158, R9 ;  /* 0x000000099e097221 */ /* 0x008fe20000010000 */
[----:B------:R-:W-:-:S04]  /*19280*/  FADD.FTZ R4, R161, R4 ;  /* 0x00000004a1047221 */ /* 0x000fc80000010000 */
[----:B------:R-:W-:Y:S02]  /*19290*/  FADD.FTZ R4, R164, R4 ;  /* 0x00000004a4047221 */ /* 0x000fe40000010000 */
[----:B------:R-:W2:Y:S01]  /*192a0*/  MUFU.EX2 R163, R163 ;  /* 0x000000a300a37308 */ /* 0x000ea20000000800 */
[----:B-1----:R-:W-:Y:S01]  /*192b0*/  FADD.FTZ R9, R159, R9 ;  /* 0x000000099f097221 */ /* 0x002fe20000010000 */
[----:B------:R-:W-:-:S04]  /*192c0*/  FADD.FTZ R4, R165, R4 ;  /* 0x00000004a5047221 */ /* 0x000fc80000010000 */
[----:B------:R-:W-:Y:S02]  /*192d0*/  FADD.FTZ R4, R168, R4 ;  /* 0x00000004a8047221 */ /* 0x000fe40000010000 */
[----:B------:R-:W1:Y:S01]  /*192e0*/  MUFU.EX2 R166, R166 ;  /* 0x000000a600a67308 */ /* 0x000e620000000800 */
[----:B0-----:R-:W-:Y:S01]  /*192f0*/  FADD.FTZ R9, R162, R9 ;  /* 0x00000009a2097221 */ /* 0x001fe20000010000 */
[----:B------:R-:W-:-:S04]  /*19300*/  FADD.FTZ R4, R169, R4 ;  /* 0x00000004a9047221 */ /* 0x000fc80000010000 */
[----:B------:R-:W-:Y:S02]  /*19310*/  FADD.FTZ R4, R172, R4 ;  /* 0x00000004ac047221 */ /* 0x000fe40000010000 */
[----:B------:R-:W0:Y:S01]  /*19320*/  MUFU.EX2 R167, R167 ;  /* 0x000000a700a77308 */ /* 0x000e220000000800 */
[----:B--2---:R-:W-:Y:S01]  /*19330*/  FADD.FTZ R9, R163, R9 ;  /* 0x00000009a3097221 */ /* 0x004fe20000010000 */
        /* <DEDUP_REMOVED lines=8> */
[----:B------:R-:W-:-:S06]  /*193c0*/  FADD.FTZ R221, R5, R4 ;  /* 0x0000000405dd7221 */ /* 0x000fcc0000010000 */
        /* <DEDUP_REMOVED lines=11> */
[----:B0-----:R-:W-:-:S04]  /*19480*/  FADD.FTZ R9, R179, R9 ;  /* 0x00000009b3097221 */ /* 0x001fc80000010000 */
[----:B--2---:R-:W-:-:S04]  /*19490*/  FADD.FTZ R9, R182, R9 ;  /* 0x00000009b6097221 */ /* 0x004fc80000010000 */
[----:B-1----:R-:W-:Y:S01]  /*194a0*/  FADD.FTZ R9, R181, R9 ;  /* 0x00000009b5097221 */ /* 0x002fe20000010000 */
[----:B------:R-:W-:Y:S06]  /*194b0*/  @!P0 BRA `(.L_x_1774) ;  /* 0x0000000000048947 */ /* 0x000fec0003800000 */
[----:B------:R-:W-:Y:S01]  /*194c0*/  BPT.TRAP 0x1 ;  /* 0x000000040000795c */ /* 0x000fe20000300000 */
.L_x_1774:
[----:B------:R-:W2:Y:S01]  /*194d0*/  LDL R4, [R1+0x10] ;  /* 0x0000100001047983 */ /* 0x000ea20000100800 */
[----:B------:R-:W-:Y:S01]  /*194e0*/  VIADD R218, R218, 0x30860 ;  /* 0x00030860dada7836 */ /* 0x000fe20000000000 */
[----:B------:R-:W-:Y:S01]  /*194f0*/  F2FP.BF16.F32.PACK_AB R186, R5, R180 ;  /* 0x000000b405ba723e */ /* 0x000fe200000010ff */
[----:B------:R-:W-:Y:S01]  /*19500*/  IMAD.MOV.U32 R5, RZ, RZ, R155 ;  /* 0x000000ffff057224 */ /* 0x000fe200078e009b */
[----:B------:R-:W-:Y:S01]  /*19510*/  F2FP.BF16.F32.PACK_AB R196, R153, R196 ;  /* 0x000000c499c4723e */ /* 0x000fe200000010ff */
[----:B------:R-:W-:Y:S01]  /*19520*/  IMAD.MOV.U32 R202, RZ, RZ, R222 ;  /* 0x000000ffffca7224 */ /* 0x000fe200078e00de */
[----:B------:R-:W-:Y:S02]  /*19530*/  PRMT R218, R191, 0x654, R218 ;  /* 0x00000654bfda7816 */ /* 0x000fe400000000da */
[----:B------:R-:W-:Y:S02]  /*19540*/  F2FP.BF16.F32.PACK_AB R197, R197, R154 ;  /* 0x0000009ac5c5723e */ /* 0x000fe400000010ff */
[----:B------:R0:W-:Y:S01]  /*19550*/  SYNCS.ARRIVE.TRANS64.RED.A1T0 RZ, [R218+URZ], RZ ;  /* 0x000000ffdaff79a7 */ /* 0x0001e2000810043f */
[----:B------:R-:W-:-:S02]  /*19560*/  F2FP.BF16.F32.PACK_AB R198, R157, R156 ;  /* 0x0000009c9dc6723e */ /* 0x000fc400000010ff */
[----:B------:R-:W-:Y:S02]  /*19570*/  F2FP.BF16.F32.PACK_AB R199, R159, R158 ;  /* 0x0000009e9fc7723e */ /* 0x000fe400000010ff */
[----:B------:R-:W-:Y:S02]  /*19580*/  F2FP.BF16.F32.PACK_AB R192, R161, R160 ;  /* 0x000000a0a1c0723e */ /* 0x000fe400000010ff */
[----:B------:R-:W-:Y:S01]  /*19590*/  F2FP.BF16.F32.PACK_AB R193, R163, R162 ;  /* 0x000000a2a3c1723e */ /* 0x000fe200000010ff */
[----:B0-----:R-:W-:Y:S01]  /*195a0*/  IMAD.MOV.U32 R218, RZ, RZ, R227 ;  /* 0x000000ffffda7224 */ /* 0x001fe200078e00e3 */
        /* <DEDUP_REMOVED lines=9> */
[C---:B--2---:R-:W-:Y:S01]  /*19640*/  ISETP.GT.AND P1, PT, R8.reuse, R4, PT ;  /* 0x000000040800720c */ /* 0x044fe20003f24270 */
[----:B------:R-:W-:Y:S02]  /*19650*/  VIADD R8, R8, 0xffffffff ;  /* 0xffffffff08087836 */ /* 0x000fe40000000000 */
[----:B------:R-:W-:-:S10]  /*19660*/  IMAD.MOV.U32 R4, RZ, RZ, R152 ;  /* 0x000000ffff047224 */ /* 0x000fd400078e0098 */
[----:B------:R-:W-:Y:S05]  /*19670*/  @P1 BRA `(.L_x_1775) ;  /* 0xffffffd000a01947 */ /* 0x000fea000383ffff */
[----:B------:R-:W-:Y:S05]  /*19680*/  BSYNC B0 ;  /* 0x0000000000007941 */ /* 0x000fea0003800000 */
.L_x_1754:
[----:B------:R-:W-:Y:S02]  /*19690*/  IMAD.MOV.U32 R4, RZ, RZ, R152 ;  /* 0x000000ffff047224 */ /* 0x000fe400078e0098 */
[----:B------:R-:W-:Y:S02]  /*196a0*/  IMAD.MOV.U32 R5, RZ, RZ, R155 ;  /* 0x000000ffff057224 */ /* 0x000fe400078e009b */
[----:B------:R-:W-:Y:S02]  /*196b0*/  IMAD.MOV.U32 R202, RZ, RZ, R222 ;  /* 0x000000ffffca7224 */ /* 0x000fe400078e00de */
[----:B------:R-:W-:-:S07]  /*196c0*/  IMAD.MOV.U32 R218, RZ, RZ, R227 ;  /* 0x000000ffffda7224 */ /* 0x000fce00078e00e3 */
.L_x_1753:
[----:B------:R-:W-:Y:S05]  /*196d0*/  BSYNC B1 ;  /* 0x0000000000017941 */ /* 0x000fea0003800000 */
.L_x_1752:
[----:B------:R-:W2:Y:S01]  /*196e0*/  LDL R153, [R1+0x58] ;  /* 0x0000580001997983 */ /* 0x000ea20000100800 */
[----:B------:R-:W0:Y:S01]  /*196f0*/  LDC R152, c[0x0][0x448] ;  /* 0x00011200ff987b82 */ /* 0x000e220000000800 */
[----:B------:R-:W-:-:S07]  /*19700*/  LOP3.LUT R16, R16, 0xffffffdf, RZ, 0xc0, !PT ;  /* 0xffffffdf10107812 */ /* 0x000fce00078ec0ff */
[----:B------:R-:W1:Y:S01]  /*19710*/  LDC R155, c[0x0][0x9e4] ;  /* 0x00027900ff9b7b82 */ /* 0x000e620000000800 */
[----:B0-----:R-:W-:-:S13]  /*19720*/  ISETP.NE.AND P1, PT, R152, 0x1, PT ;  /* 0x000000019800780c */ /* 0x001fda0003f25270 */
[----:B------:R-:W0:Y:S01]  /*19730*/  @P1 LDC R154, c[0x0][0x44c] ;  /* 0x00011300ff9a1b82 */ /* 0x000e220000000800 */
[----:B------:R-:W-:-:S04]  /*19740*/  @P1 LOP3.LUT R16, R16, 0x20, RZ, 0xfc, !PT ;  /* 0x0000002010101812 */ /* 0x000fc800078efcff */
[----:B------:R-:W-:-:S03]  /*19750*/  LOP3.LUT R16, R16, 0xffffffbf, RZ, 0xc0, !PT ;  /* 0xffffffbf10107812 */ /* 0x000fc600078ec0ff */
[----:B------:R-:W3:Y:S01]  /*19760*/  @P1 LDC R152, c[0x0][0x450] ;  /* 0x00011400ff981b82 */ /* 0x000ee20000000800 */
[----:B--2---:R-:W-:-:S04]  /*19770*/  VIADD R153, R153, 0x7f ;  /* 0x0000007f99997836 */ /* 0x004fc80000000000 */
[----:B0-----:R-:W-:-:S05]  /*19780*/  @P1 IMAD.HI.U32 R154, R153, R154, RZ ;  /* 0x0000009a999a1227 */ /* 0x001fca00078e00ff */
[----:B---3--:R-:W-:Y:S02]  /*19790*/  @P1 SHF.R.U32.HI R153, RZ, R152, R154 ;  /* 0x00000098ff991219 */ /* 0x008fe4000001169a */
[----:B-1----:R-:W-:Y:S02]  /*197a0*/  ISETP.GE.AND P1, PT, R155, 0x1, PT ;  /* 0x000000019b00780c */ /* 0x002fe40003f26270 */
[----:B------:R-:W-:-:S05]  /*197b0*/  IADD3 R152, R220, 0x1, -R219 ;  /* 0x00000001dc987810 */ /* 0x000fca0007ffe8db */
[----:B------:R-:W-:-:S04]  /*197c0*/  IMAD.IADD R153, R152, 0x1, R153 ;  /* 0x0000000198997824 */ /* 0x000fc800078e0299 */
[----:B------:R-:W-:Y:S02]  /*197d0*/  IMAD.IADD R223, R153, 0x1, -R223 ;  /* 0x0000000199df7824 */ /* 0x000fe400078e0adf */
[----:B------:R-:W-:Y:S01]  /*197e0*/  @P1 LOP3.LUT R16, R16, 0x40, RZ, 0xfc, !PT ;  /* 0x0000004010101812 */ /* 0x000fe200078efcff */
        /* <DEDUP_REMOVED lines=12> */
.L_x_1778:
[----:B------:R-:W-:-:S13]  /*198b0*/  ISETP.NE.AND P1, PT, R155, 0x1, PT ;  /* 0x000000019b00780c */ /* 0x000fda0003f25270 */
[----:B------:R-:W0:Y:S02]  /*198c0*/  @P1 LDC.64 R152, c[0x0][0x9e8] ;  /* 0x00027a00ff981b82 */ /* 0x000e240000000a00 */
[----:B0-----:R-:W-:-:S05]  /*198d0*/  @P1 IMAD.HI.U32 R152, R154, R152, RZ ;  /* 0x000000989a981227 */ /* 0x001fca00078e00ff */
[----:B------:R-:W-:-:S07]  /*198e0*/  @P1 SHF.R.U32.HI R154, RZ, R153, R152 ;  /* 0x00000099ff9a1219 */ /* 0x000fce0000011698 */
.L_x_1779:
[----:B------:R-:W-:Y:S05]  /*198f0*/  BSYNC B0 ;  /* 0x0000000000007941 */ /* 0x000fea0003800000 */
.L_x_1777:
[----:B------:R-:W-:-:S05]  /*19900*/  IMAD R154, R154, R155, RZ ;  /* 0x0000009b9a9a7224 */ /* 0x000fca00078e02ff */
[----:B------:R-:W-:-:S07]  /*19910*/  VIMNMX R223, R223, R154, !PT ;  /* 0x0000009adfdf7248 */ /* 0x000fce0007fe0100 */
.L_x_1776:
[----:B------:R-:W2:Y:S01]  /*19920*/  LDL R153, [R1+0x78] ;  /* 0x0000780001997983 */ /* 0x000ea20000100800 */
[----:B------:R-:W-:Y:S01]  /*19930*/  VIADD R223, R223, 0x3f ;  /* 0x0000003fdfdf7836 */ /* 0x000fe20000000000 */
[----:B------:R-:W-:Y:S04]  /*19940*/  BSSY B0, `(.L_x_1780) ;  /* 0x0000224000007945 */ /* 0x000fe80003800000 */
[----:B------:R-:W-:-:S04]  /*19950*/  SHF.R.S32.HI R152, RZ, 0x1f, R223 ;  /* 0x0000001fff987819 */ /* 0x000fc800000114df */
[----:B------:R-:W-:-:S04]  /*19960*/  LEA.HI R152, R152, R223, RZ, 0x6 ;  /* 0x000000df98987211 */ /* 0x000fc800078f30ff */
[----:B------:R-:W-:-:S04]  /*19970*/  SHF.R.S32.HI R152, RZ, 0x6, R152 ;  /* 0x00000006ff987819 */ /* 0x000fc80000011498 */
[----:B--2---:R-:W-:-:S04]  /*19980*/  VIMNMX R153, R153, R152, !PT ;  /* 0x0000009899997248 */ /* 0x004fc80007fe0100 */
[----:B------:R-:W-:Y:S01]  /*19990*/  ISETP.GE.AND P1, PT, R8, R153, PT ;  /* 0x000000990800720c */ /* 0x000fe20003f26270 */
[----:B------:R0:W-:-:S12]  /*199a0*/  STL [R1+0x54], R153 ;  /* 0x0000549901007387 */ /* 0x0001d80000100800 */
[----:B0-----:R-:W-:Y:S05]  /*199b0*/  @!P1 BRA `(.L_x_1781) ;  /* 0x0000002000709947 */ /* 0x001fea0003800000 */
[----:B------:R-:W-:Y:S01]  /*199c0*/  BSSY B1, `(.L_x_1782) ;  /* 0x000021a000017945 */ /* 0x000fe20003800000 */
[----:B------:R-:W-:Y:S02]  /*199d0*/  IMAD.MOV.U32 R228, RZ, RZ, R8 ;  /* 0x000000ffffe47224 */ /* 0x000fe400078e0008 */
[----:B------:R-:W-:Y:S02]  /*199e0*/  IMAD.MOV.U32 R227, RZ, RZ, R4 ;  /* 0x000000ffffe37224 */ /* 0x000fe400078e0004 */
[----:B------:R-:W-:Y:S02]  /*199f0*/  IMAD.MOV.U32 R223, RZ, RZ, R5 ;  /* 0x000000ffffdf7224 */ /* 0x000fe400078e0005 */
[----:B------:R-:W-:Y:S02]  /*19a00*/  IMAD.MOV.U32 R8, RZ, RZ, R218 ;  /* 0x000000ffff087224 */ /* 0x000fe400078e00da */
[----:B------:R-:W-:-:S07]  /*19a10*/  IMAD.MOV.U32 R229, RZ, RZ, R202 ;  /* 0x000000ffffe57224 */ /* 0x000fce00078e00ca */
.L_x_1795:
[----:B------:R-:W-:-:S04]  /*19a20*/  ISETP.NE.AND P1, PT, R229, 0x1, PT ;  /* 0x00000001e500780c */ /* 0x000fc80003f25270 */
[----:B------:R-:W-:-:S04]  /*19a30*/  SEL R218, RZ, 0x1, P1 ;  /* 0x00000001ffda7807 */ /* 0x000fc80000800000 */
[----:B------:R-:W-:Y:S01]  /*19a40*/  LOP3.LUT R218, R8, R218, RZ, 0x3c, !PT ;  /* 0x000000da08da7212 */ /* 0x000fe200078e3cff */
[----:B------:R-:W-:Y:S06]  /*19a50*/  @!P0 BRA `(.L_x_1783) ;  /* 0x0000000000048947 */ /* 0x000fec0003800000 */
[----:B------:R-:W-:Y:S01]  /*19a60*/  BPT.TRAP 0x1 ;  /* 0x000000040000795c */ /* 0x000fe20000300000 */
.L_x_1783:
        /* <DEDUP_REMOVED lines=8> */
.L_x_1784:
        /* <DEDUP_REMOVED lines=8> */
.L_x_1786:
[----:B------:R-:W-:Y:S05]  /*19b70*/  BSYNC B2 ;  /* 0x0000000000027941 */ /* 0x000fea0003800000 */
.L_x_1785:
[----:B------:R-:W-:Y:S04]  /*19b80*/  STL.64 [R1+0xf8], R22 ;  /* 0x0000f81601007387 */ /* 0x000fe80000100a00 */
[----:B------:R-:W-:Y:S04]  /*19b90*/  STL [R1+0xf0], R18 ;  /* 0x0000f01201007387 */ /* 0x000fe80000100800 */
[----:B------:R2:W-:Y:S04]  /*19ba0*/  STL.64 [R1+0xe8], R16 ;  /* 0x0000e81001007387 */ /* 0x0005e80000100a00 */
[----:B--2---:R-:W2:Y:S04]  /*19bb0*/  LDL.64 R16, [R1+0x38] ;  /* 0x0000380001107983 */ /* 0x004ea80000100a00 */
[----:B------:R3:W-:Y:S04]  /*19bc0*/  STL.64 [R1+0xe0], R8 ;  /* 0x0000e00801007387 */ /* 0x0007e80000100a00 */
[----:B------:R-:W4:Y:S01]  /*19bd0*/  LDL.64 R22, [R1+0x40] ;  /* 0x0000400001167983 */ /* 0x000f220000100a00 */
[----:B01----:R-:W-:-:S05]  /*19be0*/  IMAD.MOV.U32 R4, RZ, RZ, R2 ;  /* 0x000000ffff047224 */ /* 0x003fca00078e0002 */
[----:B------:R-:W-:Y:S01]  /*19bf0*/  R2UR UR6, R4 ;  /* 0x00000000040672ca */ /* 0x000fe200000e0000 */
[----:B------:R-:W-:Y:S01]  /*19c00*/  IMAD.MOV.U32 R4, RZ, RZ, R154 ;  /* 0x000000ffff047224 */ /* 0x000fe200078e009a */
[----:B---3--:R-:W3:Y:S01]  /*19c10*/  LDL.64 R8, [R1+0x28] ;  /* 0x0000280001087983 */ /* 0x008ee20000100a00 */
[----:B------:R-:W-:Y:S02]  /*19c20*/  VIADD R152, R2, 0x6 ;  /* 0x0000000602987836 */ /* 0x000fe40000000000 */
[----:B------:R-:W-:Y:S01]  /*19c30*/  IMAD.MOV.U32 R5, RZ, RZ, 0x40000040 ;  /* 0x40000040ff057424 */ /* 0x000fe200078e00ff */
[----:B------:R-:W-:Y:S01]  /*19c40*/  R2UR UR4, R4 ;  /* 0x00000000040472ca */ /* 0x000fe200000e0000 */
[----:B------:R-:W-:Y:S01]  /*19c50*/  IMAD.MOV.U32 R4, RZ, RZ, R153 ;  /* 0x000000ffff047224 */ /* 0x000fe200078e0099 */
[----:B------:R-:W-:Y:S01]  /*19c60*/  R2UR UR10, R152 ;  /* 0x00000000980a72ca */ /* 0x000fe200000e0000 */
[----:B------:R-:W-:Y:S01]  /*19c70*/  IMAD.MOV.U32 R153, RZ, RZ, 0x40000040 ;  /* 0x40000040ff997424 */ /* 0x000fe200078e00ff */
[----:B------:R-:W-:-:S02]  /*19c80*/  R2UR UR7, R5 ;  /* 0x00000000050772ca */ /* 0x000fc400000e0000 */
[----:B------:R-:W-:Y:S01]  /*19c90*/  R2UR UR8, R4 ;  /* 0x00000000040872ca */ /* 0x000fe200000e0000 */
[C---:B------:R-:W-:Y:S01]  /*19ca0*/  VIADD R4, R2.reuse, 0x200 ;  /* 0x0000020002047836 */ /* 0x040fe20000000000 */
[----:B------:R-:W-:Y:S01]  /*19cb0*/  R2UR UR11, R153 ;  /* 0x00000000990b72ca */ /* 0x000fe200000e0000 */
[----:B------:R-:W-:Y:S01]  /*19cc0*/  VIADD R154, R2, 0x204 ;  /* 0x00000204029a7836 */ /* 0x000fe20000000000 */
[C---:B------:R-:W-:Y:S02]  /*19cd0*/  R2UR UR5, R5.reuse ;  /* 0x00000000050572ca */ /* 0x040fe400000e0000 */
[----:B------:R-:W-:Y:S01]  /*19ce0*/  R2UR UR14, R4 ;  /* 0x00000000040e72ca */ /* 0x000fe200000e0000 */
[----:B------:R-:W-:Y:S01]  /*19cf0*/  VIADD R4, R2, 0x206 ;  /* 0x0000020602047836 */ /* 0x000fe20000000000 */
[----:B------:R-:W-:-:S04]  /*19d00*/  R2UR UR9, R5 ;  /* 0x00000000050972ca */ /* 0x000fc800000e0000 */
[----:B------:R-:W-:Y:S01]  /*19d10*/  R2UR UR26, R4 ;  /* 0x00000000041a72ca */ /* 0x000fe200000e0000 */
[----:B------:R-:W-:Y:S02]  /*19d20*/  VIADD R4, R2, 0x404 ;  /* 0x0000040402047836 */ /* 0x000fe40000000000 */
[----:B------:R-:W-:Y:S02]  /*19d30*/  MOV R152, UR11 ;  /* 0x0000000b00987c02 */ /* 0x000fe40008000f00 */
[----:B------:R-:W-:Y:S01]  /*19d40*/  R2UR UR22, R154 ;  /* 0x000000009a1672ca */ /* 0x000fe200000e0000 */
[----:B------:R-:W-:Y:S01]  /*19d50*/  VIADD R154, R2, 0x400 ;  /* 0x00000400029a7836 */ /* 0x000fe20000000000 */
[----:B------:R-:W-:Y:S01]  /*19d60*/  R2UR UR38, R4 ;  /* 0x00000000042672ca */ /* 0x000fe200000e0000 */
[----:B------:R0:W-:Y:S01]  /*19d70*/  STL [R1+0x14], R152 ;  /* 0x0000149801007387 */ /* 0x0001e20000100800 */
[----:B------:R-:W-:Y:S02]  /*19d80*/  VIADD R4, R2, 0x600 ;  /* 0x0000060002047836 */ /* 0x000fe40000000000 */
[----:B------:R-:W-:Y:S01]  /*19d90*/  R2UR UR30, R154 ;  /* 0x000000009a1e72ca */ /* 0x000fe200000e0000 */
[----:B------:R-:W-:-:S02]  /*19da0*/  VIADD R154, R2, 0x406 ;  /* 0x00000406029a7836 */ /* 0x000fc40000000000 */
[----:B0-----:R-:W-:Y:S01]  /*19db0*/  VIADD R152, R2, 0x202 ;  /* 0x0000020202987836 */ /* 0x001fe20000000000 */
[----:B------:R-:W-:Y:S01]  /*19dc0*/  R2UR UR46, R4 ;  /* 0x00000000042e72ca */ /* 0x000fe200000e0000 */
[----:B------:R-:W-:-:S03]  /*19dd0*/  VIADD R4, R2, 0x606 ;  /* 0x0000060602047836 */ /* 0x000fc60000000000 */
[----:B------:R-:W-:Y:S01]  /*19de0*/  R2UR UR18, R152 ;  /* 0x00000000981272ca */ /* 0x000fe200000e0000 */
[----:B------:R-:W-:Y:S01]  /*19df0*/  VIADD R152, R2, 0x402 ;  /* 0x0000040202987836 */ /* 0x000fe20000000000 */
[----:B------:R-:W-:Y:S01]  /*19e00*/  R2UR UR42, R154 ;  /* 0x000000009a2a72ca */ /* 0x000fe200000e0000 */
[----:B------:R-:W-:Y:S01]  /*19e10*/  VIADD R154, R2, 0x602 ;  /* 0x00000602029a7836 */ /* 0x000fe20000000000 */
[C---:B------:R-:W-:Y:S01]  /*19e20*/  R2UR UR15, R5.reuse ;  /* 0x00000000050f72ca */ /* 0x040fe200000e0000 */
[-C--:B------:R-:W-:Y:S01]  /*19e30*/  FMUL.FTZ R24, R24, R3.reuse ;  /* 0x0000000318187220 */ /* 0x080fe20000410000 */
[----:B------:R-:W-:Y:S01]  /*19e40*/  R2UR UR34, R152 ;  /* 0x00000000982272ca */ /* 0x000fe200000e0000 */
[----:B------:R-:W-:Y:S01]  /*19e50*/  VIADD R152, R2, 0x604 ;  /* 0x0000060402987836 */ /* 0x000fe20000000000 */
        /* <DEDUP_REMOVED lines=68> */
[----:B------:R-:W3:Y:S01]  /*1a2a0*/  LDL.64 R4, [R1+0x18] ;  /* 0x0000180001047983 */ /* 0x000ee20000100a00 */
[-C--:B------:R-:W-:Y:S01]  /*1a2b0*/  FMUL.FTZ R26, R26, R0.reuse ;  /* 0x000000001a1a7220 */ /* 0x080fe20000410000 */
[-C--:B------:R-:W-:Y:S01]  /*1a2c0*/  FMUL.FTZ R27, R27, R0.reuse ;  /* 0x000000001b1b7220 */ /* 0x080fe20000410000 */
[-C--:B------:R-:W-:Y:S01]  /*1a2d0*/  FMUL.FTZ R30, R30, R0.reuse ;  /* 0x000000001e1e7220 */ /* 0x080fe20000410000 */
[----:B------:R-:W3:Y:S01]  /*1a2e0*/  LDL.64 R2, [R1+0x20] ;  /* 0x0000200001027983 */ /* 0x000ee20000100a00 */
        /* <DEDUP_REMOVED lines=61> */
[----:B------:R-:W3:Y:S01]  /*1a6c0*/  LDL.LU R0, [R1+0x14] ;  /* 0x0000140001007983 */ /* 0x000ee20000300800 */
[----:B------:R-:W-:Y:S01]  /*1a6d0*/  MOV R18, UR10 ;  /* 0x0000000a00127c02 */ /* 0x000fe20008000f00 */
[----:B------:R-:W-:Y:S01]  /*1a6e0*/  UMOV UR10, UR4 ;  /* 0x00000004000a7c82 */ /* 0x000fe20008000000 */
[----:B------:R-:W-:Y:S01]  /*1a6f0*/  UMOV UR11, UR5 ;  /* 0x00000005000b7c82 */ /* 0x000fe20008000000 */
[----:B------:R-:W-:Y:S01]  /*1a700*/  R2UR UR4, R6 ;  /* 0x00000000060472ca */ /* 0x000fe200000e0000 */
[----:B------:R-:W-:Y:S01]  /*1a710*/  IMAD.MOV.U32 R155, RZ, RZ, 0x40000040 ;  /* 0x40000040ff9b7424 */ /* 0x000fe200078e00ff */
[----:B------:R-:W-:Y:S02]  /*1a720*/  R2UR UR5, R7 ;  /* 0x00000000070572ca */ /* 0x000fe400000e0000 */
[----:B------:R-:W-:Y:S02]  /*1a730*/  R2UR UR19, R153 ;  /* 0x00000000991372ca */ /* 0x000fe400000e0000 */
[----:B------:R-:W-:-:S02]  /*1a740*/  R2UR UR23, R155 ;  /* 0x000000009b1772ca */ /* 0x000fc400000e0000 */
[----:B------:R-:W-:Y:S02]  /*1a750*/  R2UR UR31, R155 ;  /* 0x000000009b1f72ca */ /* 0x000fe400000e0000 */
[----:B------:R-:W-:Y:S02]  /*1a760*/  R2UR UR35, R153 ;  /* 0x00000000992372ca */ /* 0x000fe400000e0000 */
[C---:B------:R-:W-:Y:S02]  /*1a770*/  R2UR UR43, R155.reuse ;  /* 0x000000009b2b72ca */ /* 0x040fe400000e0000 */
[----:B------:R-:W-:Y:S02]  /*1a780*/  R2UR UR50, R154 ;  /* 0x000000009a3272ca */ /* 0x000fe400000e0000 */
[----:B------:R-:W-:Y:S02]  /*1a790*/  R2UR UR51, R155 ;  /* 0x000000009b3372ca */ /* 0x000fe400000e0000 */
[----:B------:R-:W-:-:S02]  /*1a7a0*/  R2UR UR54, R152 ;  /* 0x00000000983672ca */ /* 0x000fc400000e0000 */
[----:B------:R-:W-:Y:S02]  /*1a7b0*/  R2UR UR55, R153 ;  /* 0x00000000993772ca */ /* 0x000fe400000e0000 */
[----:B------:R-:W-:-:S06]  /*1a7c0*/  WARPGROUP.ARRIVE ;  /* 0x00000000000079c5 */ /* 0x000fcc0000000000 */
[----:B------:R-:W-:Y:S01]  /*1a7d0*/  HGMMA.64x64x16.F32.BF16 R152, gdesc[UR4], RZ, !UPT, gsb0 ;  /* 0x00e00000049879f0 */ /* 0x000fe2000c0018ff */
[----:B------:R-:W-:Y:S01]  /*1a7e0*/  UMOV UR6, UR8 ;  /* 0x0000000800067c82 */ /* 0x000fe20008000000 */
[----:B------:R-:W-:Y:S01]  /*1a7f0*/  UMOV UR7, UR9 ;  /* 0x0000000900077c82 */ /* 0x000fe20008000000 */
[----:B----4-:R-:W-:Y:S02]  /*1a800*/  R2UR UR8, R22 ;  /* 0x00000000160872ca */ /* 0x010fe400000e0000 */
[----:B------:R-:W-:Y:S01]  /*1a810*/  R2UR UR9, R23 ;  /* 0x00000000170972ca */ /* 0x000fe200000e0000 */
[----:B------:R-:W-:Y:S02]  /*1a820*/  WARPGROUP.DEPBAR.LE gsb0, 0x0 ;  /* 0x00008000000079c5 */ /* 0x000fe40000010000 */
[----:B------:R-:W-:Y:S01]  /*1a830*/  WARPGROUP.ARRIVE ;  /* 0x00000000000079c5 */ /* 0x000fe20000000000 */
[----:B--2---:R-:W-:Y:S01]  /*1a840*/  R2UR UR4, R16 ;  /* 0x00000000100472ca */ /* 0x004fe200000e0000 */
[----:B------:R0:W5:Y:S08]  /*1a850*/  LDL.LU.64 R22, [R1+0xf8] ;  /* 0x0000f80001167983 */ /* 0x0001700000300a00 */
[----:B------:R-:W-:Y:S01]  /*1a860*/  HGMMA.64x64x16.F32.BF16 R152, gdesc[UR8], R152, gsb0 ;  /* 0x00e00000089879f0 */ /* 0x000fe20008001898 */
[----:B------:R-:W-:-:S02]  /*1a870*/  R2UR UR5, R17 ;  /* 0x00000000110572ca */ /* 0x000fc400000e0000 */
[----:B------:R-:W-:Y:S02]  /*1a880*/  WARPGROUP.DEPBAR.LE gsb0, 0x0 ;  /* 0x00008000000079c5 */ /* 0x000fe40000010000 */
[----:B------:R-:W-:-:S09]  /*1a890*/  WARPGROUP.ARRIVE ;  /* 0x00000000000079c5 */ /* 0x000fd20000000000 */
[----:B------:R-:W-:Y:S01]  /*1a8a0*/  HGMMA.64x64x16.F32.BF16 R152, gdesc[UR4], R152, gsb0 ;  /* 0x00e00000049879f0 */ /* 0x000fe20008001898 */
[----:B------:R-:W-:Y:S02]  /*1a8b0*/  R2UR UR10, R18 ;  /* 0x00000000120a72ca */ /* 0x000fe400000e0000 */
[----:B---3--:R-:W-:Y:S01]  /*1a8c0*/  R2UR UR8, R8 ;  /* 0x00000000080872ca */ /* 0x008fe200000e0000 */
[----:B------:R0:W5:Y:S01]  /*1a8d0*/  LDL.LU R18, [R1+0xf0] ;  /* 0x0000f00001127983 */ /* 0x0001620000300800 */
[----:B------:R-:W-:Y:S02]  /*1a8e0*/  R2UR UR9, R9 ;  /* 0x00000000090972ca */ /* 0x000fe400000e0000 */
[----:B------:R-:W-:Y:S01]  /*1a8f0*/  R2UR UR20, R216 ;  /* 0x00000000d81472ca */ /* 0x000fe200000e0000 */
[----:B------:R0:W5:Y:S01]  /*1a900*/  LDL.LU.64 R16, [R1+0xe8] ;  /* 0x0000e80001107983 */ /* 0x0001620000300a00 */
[----:B------:R-:W-:Y:S02]  /*1a910*/  R2UR UR21, R217 ;  /* 0x00000000d91572ca */ /* 0x000fe400000e0000 */
[----:B------:R-:W-:Y:S01]  /*1a920*/  R2UR UR24, R214 ;  /* 0x00000000d61872ca */ /* 0x000fe200000e0000 */
[----:B------:R0:W5:Y:S01]  /*1a930*/  LDL.LU.64 R8, [R1+0xe0] ;  /* 0x0000e00001087983 */ /* 0x0001620000300a00 */
[----:B------:R-:W-:-:S02]  /*1a940*/  WARPGROUP.DEPBAR.LE gsb0, 0x0 ;  /* 0x00008000000079c5 */ /* 0x000fc40000010000 */
[----:B------:R-:W-:Y:S01]  /*1a950*/  WARPGROUP.ARRIVE ;  /* 0x00000000000079c5 */ /* 0x000fe20000000000 */
[----:B------:R-:W-:-:S13]  /*1a960*/  R2UR UR11, R0 ;  /* 0x00000000000b72ca */ /* 0x000fda00000e0000 */
        /* <DEDUP_REMOVED lines=12> */
[----:B------:R-:W-:-:S06]  /*1aa30*/  WARPGROUP.ARRIVE ;  /* 0x00000000000079c5 */ /* 0x000fcc0000000000 */
        /* <DEDUP_REMOVED lines=48> */
.L_x_1788:
[----:B-----5:R-:W-:Y:S01]  /*1ad40*/  SHF.L.U32 R0, R8, 0x1f, RZ ;  /* 0x0000001f08007819 */ /* 0x020fe200000006ff */
[----:B------:R-:W-:-:S04]  /*1ad50*/  IMAD R8, R229, 0x8, R17 ;  /* 0x00000008e5087824 */ /* 0x000fc800078e0211 */
[----:B------:R0:W1:Y:S01]  /*1ad60*/  SYNCS.PHASECHK.TRANS64.TRYWAIT P1, [R8+URZ+0x30850], R0 ;  /* 0x03085000080075a7 */ /* 0x000062000802017f */
[----:B------:R-:W-:Y:S05]  /*1ad70*/  @!P0 BRA `(.L_x_1789) ;  /* 0x0000000000048947 */ /* 0x000fea0003800000 */
[----:B------:R-:W-:Y:S01]  /*1ad80*/  BPT.TRAP 0x1 ;  /* 0x000000040000795c */ /* 0x000fe20000300000 */
.L_x_1789:
[----:B------:R-:W-:Y:S04]  /*1ad90*/  BSSY B2, `(.L_x_1790) ;  /* 0x0000004000027945 */ /* 0x000fe80003800000 */
[----:B-1----:R-:W-:Y:S05]  /*1ada0*/  @P1 BRA `(.L_x_1791) ;  /* 0x0000000000081947 */ /* 0x002fea0003800000 */
[----:B------:R-:W1:Y:S02]  /*1adb0*/  SYNCS.PHASECHK.TRANS64.TRYWAIT P1, [R8+URZ+0x30850], R0 ;  /* 0x03085000080075a7 */ /* 0x000e64000802017f */
[----:B-1----:R-:W-:Y:S05]  /*1adc0*/  @!P1 BRA `(.L_x_1792) ;  /* 0x0000013800049947 */ /* 0x002fea0003800000 */
.L_x_1791:
[----:B------:R-:W-:Y:S05]  /*1add0*/  BSYNC B2 ;  /* 0x0000000000027941 */ /* 0x000fea0003800000 */
.L_x_1790:
[----:B01----:R-:W-:Y:S01]  /*1ade0*/  VIADD R0, R17, 0x400 ;  /* 0x0000040011007836 */ /* 0x003fe20000000000 */
[----:B------:R-:W-:Y:S01]  /*1adf0*/  WARPGROUP.ARRIVE ;  /* 0x00000000000079c5 */ /* 0x000fe20000000000 */
[----:B------:R-:W-:Y:S02]  /*1ae00*/  IMAD.MOV.U32 R3, RZ, RZ, 0x40000040 ;  /* 0x40000040ff037424 */ /* 0x000fe400078e00ff */
        /* <DEDUP_REMOVED lines=34> */
.L_x_1793:
[----:B------:R-:W2:Y:S01]  /*1b030*/  LDL R185, [R1+0x8] ;  /* 0x0000080001b97983 */ /* 0x000ea20000100800 */
[----:B------:R-:W-:Y:S01]  /*1b040*/  FMNMX.FTZ R0, R152, R223, !PT ;  /* 0x000000df98007209 */ /* 0x000fe20007810000 */
[----:B------:R-:W-:Y:S01]  /*1b050*/  ULDC UR4, c[0x0][0x988] ;  /* 0x0002620000047ab9 */ /* 0x000fe20000000800 */
[----:B------:R-:W-:Y:S02]  /*1b060*/  VIADD R222, R222, 0x30840 ;  /* 0x00030840dede7836 */ /* 0x000fe40000000000 */
        /* <DEDUP_REMOVED lines=27> */
[----:B------:R-:W-:Y:S01]  /*1b220*/  FADD.FTZ R3, -R5, R223 ;  /* 0x000000df05037221 */ /* 0x000fe20000010100 */
        /* <DEDUP_REMOVED lines=9> */
[----:B0-----:R-:W-:-:S05]  /*1b2c0*/  FMNMX.FTZ R2, R0, R2, !PT ;  /* 0x0000000200027209 */ /* 0x001fca0007810000 */
[----:B------:R-:W0:Y:S02]  /*1b2d0*/  SHFL.BFLY PT, R4, R2, 0x1, 0x1f ;  /* 0x0c201f0002047f89 */ /* 0x000e2400000e0000 */
[----:B0-----:R-:W-:Y:S01]  /*1b2e0*/  FMNMX.FTZ R4, R2, R4, !PT ;  /* 0x0000000402047209 */ /* 0x001fe20007810000 */
[----:B------:R-:W-:-:S04]  /*1b2f0*/  IMAD.U32 R2, RZ, RZ, UR4 ;  /* 0x00000004ff027e24 */ /* 0x000fc8000f8e00ff */
[-C--:B------:R-:W-:Y:S01]  /*1b300*/  FMUL.FTZ R184, R5, R2.reuse ;  /* 0x0000000205b87220 */ /* 0x080fe20000410000 */
[----:B------:R-:W-:Y:S01]  /*1b310*/  FADD.FTZ R0, -R4, R227 ;  /* 0x000000e304007221 */ /* 0x000fe20000010100 */
[-C--:B------:R-:W-:Y:S02]  /*1b320*/  FMUL.FTZ R3, R3, R2.reuse ;  /* 0x0000000203037220 */ /* 0x080fe40000410000 */
        /* <DEDUP_REMOVED lines=15> */
[-C--:B------:R-:W-:Y:S01]  /*1b420*/  FFMA.FTZ R181, R181, R2.reuse, -R184 ;  /* 0x00000002b5b57223 */ /* 0x080fe200000108b8 */
[-C--:B------:R-:W-:Y:S01]  /*1b430*/  FMUL.FTZ R184, R4, R2.reuse ;  /* 0x0000000204b87220 */ /* 0x080fe20000410000 */
[-C--:B------:R-:W-:Y:S01]  /*1b440*/  FMUL.FTZ R0, R0, R2.reuse ;  /* 0x0000000200007220 */ /* 0x080fe20000410000 */
[----:B------:R-:W-:Y:S02]  /*1b450*/  MUFU.EX2 R3, R3 ;  /* 0x0000000300037308 */ /* 0x000fe40000000800 */
[-CC-:B------:R-:W-:Y:S01]  /*1b460*/  FFMA.FTZ R154, R154, R2.reuse, -R184.reuse ;  /* 0x000000029a9a7223 */ /* 0x180fe200000108b8 */
[-CC-:B------:R-:W-:Y:S01]  /*1b470*/  FFMA.FTZ R155, R155, R2.reuse, -R184.reuse ;  /* 0x000000029b9b7223 */ /* 0x180fe200000108b8 */
[-CC-:B------:R-:W-:Y:S01]  /*1b480*/  FFMA.FTZ R158, R158, R2.reuse, -R184.reuse ;  /* 0x000000029e9e7223 */ /* 0x180fe200000108b8 */
[-CC-:B------:R-:W-:Y:S01]  /*1b490*/  FFMA.FTZ R159, R159, R2.reuse, -R184.reuse ;  /* 0x000000029f9f7223 */ /* 0x180fe200000108b8 */
[-CC-:B------:R-:W-:Y:S01]  /*1b4a0*/  FFMA.FTZ R162, R162, R2.reuse, -R184.reuse ;  /* 0x00000002a2a27223 */ /* 0x180fe200000108b8 */
[-CC-:B------:R-:W-:Y:S01]  /*1b4b0*/  FFMA.FTZ R163, R163, R2.reuse, -R184.reuse ;  /* 0x00000002a3a37223 */ /* 0x180fe200000108b8 */
[----:B------:R-:W0:Y:S01]  /*1b4c0*/  MUFU.EX2 R152, R152 ;  /* 0x0000009800987308 */ /* 0x000e220000000800 */
        /* <DEDUP_REMOVED lines=10> */
[----:B------:R-:W-:-:S05]  /*1b570*/  FFMA.FTZ R183, R183, R2, -R184 ;  /* 0x00000002b7b77223 */ /* 0x000fca00000108b8 */
[----:B------:R-:W1:Y:S01]  /*1b580*/  MUFU.EX2 R197, R154 ;  /* 0x0000009a00c57308 */ /* 0x000e620000000800 */
[----:B0-----:R-:W-:-:S07]  /*1b590*/  FFMA.FTZ R221, R3, R221, R152 ;  /* 0x000000dd03dd7223 */ /* 0x001fce0000010098 */
[----:B------:R-:W0:Y:S08]  /*1b5a0*/  MUFU.EX2 R153, R153 ;  /* 0x0000009900997308 */ /* 0x000e300000000800 */
[----:B------:R-:W3:Y:S01]  /*1b5b0*/  MUFU.EX2 R155, R155 ;  /* 0x0000009b009b7308 */ /* 0x000ee20000000800 */
[----:B-1----:R-:W-:-:S07]  /*1b5c0*/  FFMA.FTZ R9, R0, R9, R197 ;  /* 0x0000000900097223 */ /* 0x002fce00000100c5 */
[----:B------:R-:W1:Y:S01]  /*1b5d0*/  MUFU.EX2 R156, R156 ;  /* 0x0000009c009c7308 */ /* 0x000e620000000800 */
[----:B0-----:R-:W-:-:S07]  /*1b5e0*/  FADD.FTZ R221, R153, R221 ;  /* 0x000000dd99dd7221 */ /* 0x001fce0000010000 */
[----:B------:R-:W0:Y:S01]  /*1b5f0*/  MUFU.EX2 R158, R158 ;  /* 0x0000009e009e7308 */ /* 0x000e220000000800 */
[----:B---3--:R-:W-:Y:S01]  /*1b600*/  FADD.FTZ R154, R155, R9 ;  /* 0x000000099b9a7221 */ /* 0x008fe20000010000 */
[----:B--2---:R-:W-:-:S06]  /*1b610*/  PRMT R222, R185, 0x654, R222 ;  /* 0x00000654b9de7816 */ /* 0x004fcc00000000de */
[----:B------:R-:W2:Y:S01]  /*1b620*/  MUFU.EX2 R157, R157 ;  /* 0x0000009d009d7308 */ /* 0x000ea20000000800 */
[----:B-1----:R-:W-:Y:S01]  /*1b630*/  FADD.FTZ R9, R156, R221 ;  /* 0x000000dd9c097221 */ /* 0x002fe20000010000 */
[----:B------:R1:W-:Y:S06]  /*1b640*/  SYNCS.ARRIVE.TRANS64.RED.A1T0 RZ, [R222+URZ], RZ ;  /* 0x000000ffdeff79a7 */ /* 0x0003ec000810043f */
[----:B------:R-:W3:Y:S01]  /*1b650*/  MUFU.EX2 R159, R159 ;  /* 0x0000009f009f7308 */ /* 0x000ee20000000800 */
[----:B0-----:R-:W-:-:S07]  /*1b660*/  FADD.FTZ R154, R158, R154 ;  /* 0x0000009a9e9a7221 */ /* 0x001fce0000010000 */
[----:B------:R-:W0:Y:S01]  /*1b670*/  MUFU.EX2 R160, R160 ;  /* 0x000000a000a07308 */ /* 0x000e220000000800 */
[----:B--2---:R-:W-:-:S07]  /*1b680*/  FADD.FTZ R9, R157, R9 ;  /* 0x000000099d097221 */ /* 0x004fce0000010000 */
[----:B------:R-:W2:Y:S01]  /*1b690*/  MUFU.EX2 R162, R162 ;  /* 0x000000a200a27308 */ /* 0x000ea20000000800 */
[----:B---3--:R-:W-:-:S07]  /*1b6a0*/  FADD.FTZ R154, R159, R154 ;  /* 0x0000009a9f9a7221 */ /* 0x008fce0000010000 */
        /* <DEDUP_REMOVED lines=43> */
[----:B0-----:R-:W-:Y:S01]  /*1b960*/  FADD.FTZ R182, R187, R182 ;  /* 0x000000b6bbb67221 */ /* 0x001fe20000010000 */
[----:B--2---:R-:W-:-:S03]  /*1b970*/  FADD.FTZ R221, R181, R9 ;  /* 0x00000009b5dd7221 */ /* 0x004fc60000010000 */
[----:B---3--:R-:W-:Y:S01]  /*1b980*/  FADD.FTZ R9, R154, R182 ;  /* 0x000000b69a097221 */ /* 0x008fe20000010000 */
[----:B-1----:R-:W-:Y:S06]  /*1b990*/  @!P0 BRA `(.L_x_1794) ;  /* 0x0000000000048947 */ /* 0x002fec0003800000 */
[----:B------:R-:W-:Y:S01]  /*1b9a0*/  BPT.TRAP 0x1 ;  /* 0x000000040000795c */ /* 0x000fe20000300000 */
.L_x_1794:
        /* <DEDUP_REMOVED lines=25> */
[----:B------:R-:W-:-:S12]  /*1bb40*/  VIADD R228, R228, 0xffffffff ;  /* 0xffffffffe4e47836 */ /* 0x000fd80000000000 */
[----:B------:R-:W-:Y:S05]  /*1bb50*/  @P1 BRA `(.L_x_1795) ;  /* 0xffffffdc00b01947 */ /* 0x000fea000383ffff */
[----:B------:R-:W-:Y:S05]  /*1bb60*/  BSYNC B1 ;  /* 0x0000000000017941 */ /* 0x000fea0003800000 */
.L_x_1782:
[----:B------:R-:W-:-:S07]  /*1bb70*/  IMAD.MOV.U32 R8, RZ, RZ, R228 ;  /* 0x000000ffff087224 */ /* 0x000fce00078e00e4 */
.L_x_1781:
[----:B------:R-:W-:Y:S05]  /*1bb80*/  BSYNC B0 ;  /* 0x0000000000007941 */ /* 0x000fea0003800000 */
.L_x_1780:
[----:B------:R-:W2:Y:S01]  /*1bb90*/  LDL R152, [R1+0x78] ;  /* 0x0000780001987983 */ /* 0x000ea20000100800 */
[----:B------:R-:W-:Y:S01]  /*1bba0*/  BSSY B0, `(.L_x_1796) ;  /* 0x00002e2000007945 */ /* 0x000fe20003800000 */
[----:B--2---:R-:W-:-:S13]  /*1bbb0*/  ISETP.GE.AND P1, PT, R8, R152, PT ;  /* 0x000000980800720c */ /* 0x004fda0003f26270 */
[----:B------:R-:W-:Y:S05]  /*1bbc0*/  @!P1 BRA `(.L_x_1797) ;  /* 0x0000002c007c9947 */ /* 0x000fea0003800000 */
[----:B------:R-:W-:Y:S02]  /*1bbd0*/  IMAD.MOV.U32 R228, RZ, RZ, R4 ;  /* 0x000000ffffe47224 */ /* 0x000fe400078e0004 */
[----:B------:R-:W-:Y:S02]  /*1bbe0*/  IMAD.MOV.U32 R227, RZ, RZ, R5 ;  /* 0x000000ffffe37224 */ /* 0x000fe400078e0005 */
[----:B------:R-:W-:Y:S02]  /*1bbf0*/  IMAD.MOV.U32 R222, RZ, RZ, R218 ;  /* 0x000000ffffde7224 */ /* 0x000fe400078e00da */
[----:B------:R-:W-:-:S07]  /*1bc00*/  IMAD.MOV.U32 R229, RZ, RZ, R202 ;  /* 0x000000ffffe57224 */ /* 0x000fce00078e00ca */
.L_x_1818:
[----:B------:R-:W-:-:S04]  /*1bc10*/  ISETP.NE.AND P1, PT, R229, 0x1, PT ;  /* 0x00000001e500780c */ /* 0x000fc80003f25270 */
[----:B------:R-:W-:-:S04]  /*1bc20*/  SEL R218, RZ, 0x1, P1 ;  /* 0x00000001ffda7807 */ /* 0x000fc80000800000 */
[----:B------:R-:W-:Y:S01]  /*1bc30*/  LOP3.LUT R218, R222, R218, RZ, 0x3c, !PT ;  /* 0x000000dadeda7212 */ /* 0x000fe200078e3cff */
[----:B-1----:R-:W-:Y:S06]  /*1bc40*/  @!P0 BRA `(.L_x_1798) ;  /* 0x0000000000048947 */ /* 0x002fec0003800000 */
[----:B------:R-:W-:Y:S01]  /*1bc50*/  BPT.TRAP 0x1 ;  /* 0x000000040000795c */ /* 0x000fe20000300000 */
.L_x_1798:
        /* <DEDUP_REMOVED lines=8> */
.L_x_1799:
        /* <DEDUP_REMOVED lines=8> */
.L_x_1801:
[----:B------:R-:W-:Y:S05]  /*1bd60*/  BSYNC B1 ;  /* 0x0000000000017941 */ /* 0x000fea0003800000 */
.L_x_1800:
        /* <DEDUP_REMOVED lines=284> */
.L_x_1803:
[----:B------:R-:W-:Y:S01]  /*1cf30*/  SHF.L.U32 R0, R222, 0x1f, RZ ;  /* 0x0000001fde007819 */ /* 0x000fe200000006ff */
[----:B-----5:R-:W-:-:S04]  /*1cf40*/  IMAD R222, R229, 0x8, R17 ;  /* 0x00000008e5de7824 */ /* 0x020fc800078e0211 */
[----:B------:R0:W1:Y:S01]  /*1cf50*/  SYNCS.PHASECHK.TRANS64.TRYWAIT P1, [R222+URZ+0x30850], R0 ;  /* 0x03085000de0075a7 */ /* 0x000062000802017f */
[----:B------:R-:W-:Y:S05]  /*1cf60*/  @!P0 BRA `(.L_x_1804) ;  /* 0x0000000000048947 */ /* 0x000fea0003800000 */
[----:B------:R-:W-:Y:S01]  /*1cf70*/  BPT.TRAP 0x1 ;  /* 0x000000040000795c */ /* 0x000fe20000300000 */
.L_x_1804:
[----:B------:R-:W-:Y:S04]  /*1cf80*/  BSSY B1, `(.L_x_1805) ;  /* 0x0000004000017945 */ /* 0x000fe80003800000 */
[----:B-1----:R-:W-:Y:S05]  /*1cf90*/  @P1 BRA `(.L_x_1806) ;  /* 0x0000000000081947 */ /* 0x002fea0003800000 */
[----:B------:R-:W1:Y:S02]  /*1cfa0*/  SYNCS.PHASECHK.TRANS64.TRYWAIT P1, [R222+URZ+0x30850], R0 ;  /* 0x03085000de0075a7 */ /* 0x000e64000802017f */
[----:B-1----:R-:W-:Y:S05]  /*1cfb0*/  @!P1 BRA `(.L_x_1807) ;  /* 0x0000011400b09947 */ /* 0x002fea0003800000 */
.L_x_1806:
[----:B------:R-:W-:Y:S05]  /*1cfc0*/  BSYNC B1 ;  /* 0x0000000000017941 */ /* 0x000fea0003800000 */
.L_x_1805:
        /* <DEDUP_REMOVED lines=37> */
.L_x_1808:
[----:B------:R-:W2:Y:S01]  /*1d220*/  LDL R4, [R1+0x58] ;  /* 0x0000580001047983 */ /* 0x000ea20000100800 */
[----:B------:R-:W0:Y:S03]  /*1d230*/  LDC R0, c[0x0][0x448] ;  /* 0x00011200ff007b82 */ /* 0x000e260000000800 */
[----:B------:R-:W2:Y:S04]  /*1d240*/  LDL R3, [R1+0x74] ;  /* 0x0000740001037983 */ /* 0x000ea80000100800 */
[----:B------:R-:W3:Y:S01]  /*1d250*/  LDL R189, [R1+0x8] ;  /* 0x0000080001bd7983 */ /* 0x000ee20000100800 */
[----:B------:R-:W-:Y:S01]  /*1d260*/  VIADD R223, R223, 0x30840 ;  /* 0x00030840dfdf7836 */ /* 0x000fe20000000000 */
[----:B------:R-:W-:Y:S01]  /*1d270*/  ULDC UR4, c[0x0][0x9dc] ;  /* 0x0002770000047ab9 */ /* 0x000fe20000000800 */
[----:B------:R-:W-:Y:S01]  /*1d280*/  ULDC UR5, c[0x0][0x9e0] ;  /* 0x0002780000057ab9 */ /* 0x000fe20000000800 */
[----:B0-----:R-:W-:-:S13]  /*1d290*/  ISETP.NE.AND P1, PT, R0, 0x1, PT ;  /* 0x000000010000780c */ /* 0x001fda0003f25270 */
[----:B------:R-:W0:Y:S08]  /*1d2a0*/  @P1 LDC R2, c[0x0][0x44c] ;  /* 0x00011300ff021b82 */ /* 0x000e300000000800 */
[----:B------:R-:W1:Y:S01]  /*1d2b0*/  @P1 LDC R0, c[0x0][0x450] ;  /* 0x00011400ff001b82 */ /* 0x000e620000000800 */
[----:B------:R-:W-:Y:S01]  /*1d2c0*/  ULOP3.LUT UR4, URZ, UR4, URZ, 0x33, !UPT ;  /* 0x000000043f047292 */ /* 0x000fe2000f8e333f */
[----:B--2---:R-:W-:-:S06]  /*1d2d0*/  IMAD.IADD R186, R3, 0x1, R4 ;  /* 0x0000000103ba7824 */ /* 0x004fcc00078e0204 */
[----:B------:R-:W2:Y:S01]  /*1d2e0*/  LDC R3, c[0x0][0x9e4] ;  /* 0x00027900ff037b82 */ /* 0x000ea20000000800 */
[----:B0-----:R-:W-:-:S05]  /*1d2f0*/  @P1 IMAD.HI.U32 R2, R186, R2, RZ ;  /* 0x00000002ba021227 */ /* 0x001fca00078e00ff */
[----:B-1----:R-:W-:-:S05]  /*1d300*/  @P1 SHF.R.U32.HI R186, RZ, R0, R2 ;  /* 0x00000000ffba1219 */ /* 0x002fca0000011602 */
[----:B------:R-:W0:Y:S01]  /*1d310*/  SHFL.IDX PT, R187, R186, RZ, 0x1c1f ;  /* 0x001c1fffbabb7589 */ /* 0x000e2200000e0000 */
[----:B------:R-:W-:-:S05]  /*1d320*/  IMAD.SHL.U32 R0, R8, 0x40, RZ ;  /* 0x0000004008007824 */ /* 0x000fca00078e00ff */
[----:B------:R-:W-:Y:S02]  /*1d330*/  IADD3 R184, -R225, 0x1, -R0 ;  /* 0x00000001e1b87810 */ /* 0x000fe40007ffe900 */
[----:B--2---:R-:W-:Y:S02]  /*1d340*/  ISETP.GE.AND P5, PT, R3, 0x1, PT ;  /* 0x000000010300780c */ /* 0x004fe40003fa6270 */
[----:B------:R-:W-:Y:S02]  /*1d350*/  IADD3 R184, -R219, R184, R220 ;  /* 0x000000b8dbb87210 */ /* 0x000fe40007ffe1dc */
[----:B---3--:R-:W-:-:S03]  /*1d360*/  PRMT R223, R189, 0x654, R223 ;  /* 0x00000654bddf7816 */ /* 0x008fc600000000df */
[C---:B------:R-:W-:Y:S01]  /*1d370*/  VIADD R185, R184.reuse, UR5 ;  /* 0x00000005b8b97c36 */ /* 0x040fe20008000000 */
[----:B------:R1:W-:Y:S01]  /*1d380*/  SYNCS.ARRIVE.TRANS64.RED.A1T0 RZ, [R223+URZ], RZ ;  /* 0x000000ffdfff79a7 */ /* 0x0003e2000810043f */
        /* <DEDUP_REMOVED lines=17> */
.L_x_1811:
[----:B------:R-:W-:Y:S02]  /*1d4a0*/  ULDC UR4, c[0x0][0x9e4] ;  /* 0x0002790000047ab9 */ /* 0x000fe40000000800 */
[----:B------:R-:W-:-:S05]  /*1d4b0*/  IMAD.U32 R188, RZ, RZ, UR4 ;  /* 0x00000004ffbc7e24 */ /* 0x000fca000f8e00ff */
[----:B------:R-:W-:-:S13]  /*1d4c0*/  ISETP.NE.AND P1, PT, R188, 0x1, PT ;  /* 0x00000001bc00780c */ /* 0x000fda0003f25270 */
[----:B------:R-:W0:Y:S02]  /*1d4d0*/  @P1 LDC.64 R2, c[0x0][0x9e8] ;  /* 0x00027a00ff021b82 */ /* 0x000e240000000a00 */
[----:B0-----:R-:W-:-:S05]  /*1d4e0*/  @P1 IMAD.HI.U32 R2, R187, R2, RZ ;  /* 0x00000002bb021227 */ /* 0x001fca00078e00ff */
[----:B------:R-:W-:-:S07]  /*1d4f0*/  @P1 SHF.R.U32.HI R187, RZ, R3, R2 ;  /* 0x00000003ffbb1219 */ /* 0x000fce0000011602 */
.L_x_1812:
[----:B------:R-:W-:Y:S05]  /*1d500*/  BSYNC B1 ;  /* 0x0000000000017941 */ /* 0x000fea0003800000 */
.L_x_1810:
[----:B------:R-:W-:-:S04]  /*1d510*/  IMAD R187, R187, R188, -R0 ;  /* 0x000000bcbbbb7224 */ /* 0x000fc800078e0a00 */
[----:B------:R-:W-:-:S05]  /*1d520*/  IMAD.IADD R187, R187, 0x1, -R225 ;  /* 0x00000001bbbb7824 */ /* 0x000fca00078e0ae1 */
[----:B------:R-:W-:Y:S02]  /*1d530*/  VIMNMX R4, R4, R187, !PT ;  /* 0x000000bb04047248 */ /* 0x000fe40007fe0100 */
[----:B------:R-:W-:-:S07]  /*1d540*/  VIADDMNMX R5, R187, R188, R5, PT ;  /* 0x000000bcbb057246 */ /* 0x000fce0003800105 */
.L_x_1809:
        /* <DEDUP_REMOVED lines=66> */
.L_x_1815:
[----:B------:R-:W-:Y:S02]  /*1d970*/  ULDC UR4, c[0x0][0x9e4] ;  /* 0x0002790000047ab9 */ /* 0x000fe40000000800 */
[----:B------:R-:W-:-:S05]  /*1d980*/  IMAD.U32 R4, RZ, RZ, UR4 ;  /* 0x00000004ff047e24 */ /* 0x000fca000f8e00ff */
[----:B------:R-:W-:-:S13]  /*1d990*/  ISETP.NE.AND P2, PT, R4, 0x1, PT ;  /* 0x000000010400780c */ /* 0x000fda0003f45270 */
[----:B------:R-:W0:Y:S02]  /*1d9a0*/  @P2 LDC.64 R2, c[0x0][0x9e8] ;  /* 0x00027a00ff022b82 */ /* 0x000e240000000a00 */
[----:B0-----:R-:W-:-:S05]  /*1d9b0*/  @P2 IMAD.HI.U32 R2, R186, R2, RZ ;  /* 0x00000002ba022227 */ /* 0x001fca00078e00ff */
[----:B------:R-:W-:-:S07]  /*1d9c0*/  @P2 SHF.R.U32.HI R186, RZ, R3, R2 ;  /* 0x00000003ffba2219 */ /* 0x000fce0000011602 */
.L_x_1816:
[----:B------:R-:W-:Y:S05]  /*1d9d0*/  BSYNC B1 ;  /* 0x0000000000017941 */ /* 0x000fea0003800000 */
.L_x_1814:
[----:B------:R-:W-:-:S04]  /*1d9e0*/  IMAD R0, R186, R4, -R0 ;  /* 0x00000004ba007224 */ /* 0x000fc800078e0a00 */
[----:B------:R-:W-:-:S05]  /*1d9f0*/  IMAD.IADD R0, R0, 0x1, -R225 ;  /* 0x0000000100007824 */ /* 0x000fca00078e0ae1 */
[----:B------:R-:W-:Y:S02]  /*1da00*/  VIMNMX R184, R184, R0, !PT ;  /* 0x00000000b8b87248 */ /* 0x000fe40007fe0100 */
[----:B------:R-:W-:-:S07]  /*1da10*/  VIADDMNMX R185, R0, R4, R185, PT ;  /* 0x0000000400b97246 */ /* 0x000fce00038001b9 */
.L_x_1813:
[----:B------:R-:W-:Y:S01]  /*1da20*/  FMNMX.FTZ R0, R152, R227, !PT ;  /* 0x000000e398007209 */ /* 0x000fe20007810000 */
[----:B------:R-:W-:Y:S01]  /*1da30*/  ULDC UR4, c[0x0][0x988] ;  /* 0x0002620000047ab9 */ /* 0x000fe20000000800 */
[----:B------:R-:W-:Y:S02]  /*1da40*/  LOP3.LUT R16, R16, 0xffffdfff, RZ, 0xc0, !PT ;  /* 0xffffdfff10107812 */ /* 0x000fe400078ec0ff */
[----:B------:R-:W-:Y:S02]  /*1da50*/  FMNMX.FTZ R0, R153, R0, !PT ;  /* 0x0000000099007209 */ /* 0x000fe40007810000 */
[----:B------:R-:W-:Y:S02]  /*1da60*/  ISETP.GT.AND P2, PT, R184, 0x1, P1 ;  /* 0x00000001b800780c */ /* 0x000fe40000f44270 */
[----:B------:R-:W-:Y:S02]  /*1da70*/  FMNMX.FTZ R0, R156, R0, !PT ;  /* 0x000000009c007209 */ /* 0x000fe40007810000 */
[----:B------:R-:W-:-:S02]  /*1da80*/  ISETP.GT.AND P3, PT, R184, 0x8, P1 ;  /* 0x00000008b800780c */ /* 0x000fc40000f64270 */
[----:B------:R-:W-:Y:S02]  /*1da90*/  FMNMX.FTZ R0, R157, R0, !PT ;  /* 0x000000009d007209 */ /* 0x000fe40007810000 */
[----:B------:R-:W-:Y:S02]  /*1daa0*/  @P0 LOP3.LUT R16, R16, 0x2000, RZ, 0xfc, !PT ;  /* 0x0000200010100812 */ /* 0x000fe400078efcff */
[----:B------:R-:W-:Y:S02]  /*1dab0*/  FMNMX.FTZ R0, R160, R0, !PT ;  /* 0x00000000a0007209 */ /* 0x000fe40007810000 */
[----:B------:R-:W-:Y:S02]  /*1dac0*/  ISETP.LT.OR P2, PT, R185, 0x2, P2 ;  /* 0x00000002b900780c */ /* 0x000fe40001741670 */
[----:B------:R-:W-:Y:S02]  /*1dad0*/  FMNMX.FTZ R0, R161, R0, !PT ;  /* 0x00000000a1007209 */ /* 0x000fe40007810000 */
[----:B------:R-:W-:-:S02]  /*1dae0*/  ISETP.LT.OR P3, PT, R185, 0x9, P3 ;  /* 0x00000009b900780c */ /* 0x000fc40001f61670 */
[----:B------:R-:W-:Y:S02]  /*1daf0*/  FMNMX.FTZ R0, R164, R0, !PT ;  /* 0x00000000a4007209 */ /* 0x000fe40007810000 */
[----:B------:R-:W-:Y:S02]  /*1db00*/  ISETP.GT.AND P0, PT, R184, 0x21, P1 ;  /* 0x00000021b800780c */ /* 0x000fe40000f04270 */
[----:B------:R-:W-:Y:S02]  /*1db10*/  FMNMX.FTZ R0, R165, R0, !PT ;  /* 0x00000000a5007209 */ /* 0x000fe40007810000 */
[----:B------:R-:W-:Y:S02]  /*1db20*/  FSEL R155, R155, -INF , !P2 ;  /* 0xff8000009b9b7808 */ /* 0x000fe40005000000 */
[----:B------:R-:W-:Y:S02]  /*1db30*/  FMNMX.FTZ R0, R168, R0, !PT ;  /* 0x00000000a8007209 */ /* 0x000fe40007810000 */
[----:B------:R-:W-:-:S02]  /*1db40*/  FSEL R158, R158, -INF , !P3 ;  /* 0xff8000009e9e7808 */ /* 0x000fc40005800000 */
[----:B------:R-:W-:Y:S02]  /*1db50*/  FMNMX.FTZ R0, R169, R0, !PT ;  /* 0x00000000a9007209 */ /* 0x000fe40007810000 */
[----:B------:R-:W-:Y:S02]  /*1db60*/  ISETP.GT.AND P4, PT, R184, 0x9, P1 ;  /* 0x00000009b800780c */ /* 0x000fe40000f84270 */
[----:B------:R-:W-:Y:S02]  /*1db70*/  FMNMX.FTZ R0, R172, R0, !PT ;  /* 0x00000000ac007209 */ /* 0x000fe40007810000 */
[C---:B------:R-:W-:Y:S02]  /*1db80*/  ISETP.GT.AND P2, PT, R184.reuse, 0x10, P1 ;  /* 0x00000010b800780c */ /* 0x040fe40000f44270 */
[----:B------:R-:W-:Y:S02]  /*1db90*/  FMNMX.FTZ R0, R173, R0, !PT ;  /* 0x00000000ad007209 */ /* 0x000fe40007810000 */
[----:B------:R-:W-:-:S02]  /*1dba0*/  ISETP.GT.AND P3, PT, R184, 0x11, P1 ;  /* 0x00000011b800780c */ /* 0x000fc40000f64270 */
[----:B------:R-:W-:Y:S02]  /*1dbb0*/  FMNMX.FTZ R0, R176, R0, !PT ;  /* 0x00000000b0007209 */ /* 0x000fe40007810000 */
[----:B------:R-:W-:Y:S02]  /*1dbc0*/  ISETP.LT.OR P4, PT, R185, 0xa, P4 ;  /* 0x0000000ab900780c */ /* 0x000fe40002781670 */
[----:B------:R-:W-:Y:S02]  /*1dbd0*/  FMNMX.FTZ R0, R177, R0, !PT ;  /* 0x00000000b1007209 */ /* 0x000fe40007810000 */
[C---:B------:R-:W-:Y:S02]  /*1dbe0*/  ISETP.LT.OR P2, PT, R185.reuse, 0x11, P2 ;  /* 0x00000011b900780c */ /* 0x040fe40001741670 */
[----:B------:R-:W-:Y:S02]  /*1dbf0*/  ISETP.LT.OR P3, PT, R185, 0x12, P3 ;  /* 0x00000012b900780c */ /* 0x000fe40001f61670 */
[----:B------:R-:W-:-:S02]  /*1dc00*/  LOP3.LUT R16, R16, 0xffff7fff, RZ, 0xc0, !PT ;  /* 0xffff7fff10107812 */ /* 0x000fc400078ec0ff */
[----:B------:R-:W-:Y:S02]  /*1dc10*/  FMNMX.FTZ R0, R180, R0, !PT ;  /* 0x00000000b4007209 */ /* 0x000fe40007810000 */
[----:B------:R-:W-:Y:S02]  /*1dc20*/  FSEL R159, R159, -INF , !P4 ;  /* 0xff8000009f9f7808 */ /* 0x000fe40006000000 */
[----:B------:R-:W-:Y:S02]  /*1dc30*/  FSEL R162, R162, -INF , !P2 ;  /* 0xff800000a2a27808 */ /* 0x000fe40005000000 */
[----:B------:R-:W-:Y:S02]  /*1dc40*/  FSEL R163, R163, -INF , !P3 ;  /* 0xff800000a3a37808 */ /* 0x000fe40005800000 */
[C---:B------:R-:W-:Y:S02]  /*1dc50*/  ISETP.GT.AND P4, PT, R184.reuse, 0x18, P1 ;  /* 0x00000018b800780c */ /* 0x040fe40000f84270 */
[----:B------:R-:W-:-:S02]  /*1dc60*/  ISETP.GT.AND P2, PT, R184, 0x19, P1 ;  /* 0x00000019b800780c */ /* 0x000fc40000f44270 */
[----:B------:R-:W-:Y:S02]  /*1dc70*/  ISETP.GT.AND P3, PT, R184, 0x20, P1 ;  /* 0x00000020b800780c */ /* 0x000fe40000f64270 */
[----:B------:R-:W-:Y:S02]  /*1dc80*/  @P0 LOP3.LUT R16, R16, 0x8000, RZ, 0xfc, !PT ;  /* 0x0000800010100812 */ /* 0x000fe400078efcff */
[----:B------:R-:W-:Y:S02]  /*1dc90*/  ISETP.GT.AND P0, PT, R184, RZ, P1 ;  /* 0x000000ffb800720c */ /* 0x000fe40000f04270 */
[----:B------:R-:W-:Y:S02]  /*1dca0*/  FMNMX.FTZ R0, R181, R0, !PT ;  /* 0x00000000b5007209 */ /* 0x000fe40007810000 */
[C---:B------:R-:W-:Y:S02]  /*1dcb0*/  ISETP.LT.OR P4, PT, R185.reuse, 0x19, P4 ;  /* 0x00000019b900780c */ /* 0x040fe40002781670 */
[C---:B------:R-:W-:Y:S01]  /*1dcc0*/  ISETP.LT.OR P2, PT, R185.reuse, 0x1a, P2 ;  /* 0x0000001ab900780c */ /* 0x040fe20001741670 */
[----:B------:R-:W0:Y:S01]  /*1dcd0*/  SHFL.BFLY PT, R2, R0, 0x2, 0x1f ;  /* 0x0c401f0000027f89 */ /* 0x000e2200000e0000 */
[----:B------:R-:W-:-:S02]  /*1dce0*/  ISETP.LT.OR P3, PT, R185, 0x21, P3 ;  /* 0x00000021b900780c */ /* 0x000fc40001f61670 */
[----:B------:R-:W-:Y:S02]  /*1dcf0*/  FSEL R166, R166, -INF , !P4 ;  /* 0xff800000a6a67808 */ /* 0x000fe40006000000 */
[----:B------:R-:W-:Y:S02]  /*1dd00*/  FSEL R167, R167, -INF , !P2 ;  /* 0xff800000a7a77808 */ /* 0x000fe40005000000 */
[----:B------:R-:W-:Y:S02]  /*1dd10*/  FSEL R170, R170, -INF , !P3 ;  /* 0xff800000aaaa7808 */ /* 0x000fe40005800000 */
[C---:B------:R-:W-:Y:S02]  /*1dd20*/  ISETP.GT.AND P2, PT, R184.reuse, 0x28, P1 ;  /* 0x00000028b800780c */ /* 0x040fe40000f44270 */
[C---:B------:R-:W-:Y:S02]  /*1dd30*/  ISETP.GT.AND P3, PT, R184.reuse, 0x29, P1 ;  /* 0x00000029b800780c */ /* 0x040fe40000f64270 */
[----:B------:R-:W-:-:S02]  /*1dd40*/  ISETP.GT.AND P4, PT, R184, 0x30, P1 ;  /* 0x00000030b800780c */ /* 0x000fc40000f84270 */
[C---:B------:R-:W-:Y:S02]  /*1dd50*/  ISETP.GT.AND P5, PT, R184.reuse, 0x31, P1 ;  /* 0x00000031b800780c */ /* 0x040fe40000fa4270 */
[----:B------:R-:W-:Y:S02]  /*1dd60*/  ISETP.GT.AND P6, PT, R184, 0x38, P1 ;  /* 0x00000038b800780c */ /* 0x000fe40000fc4270 */
[----:B------:R-:W-:Y:S02]  /*1dd70*/  LOP3.LUT R16, R16, 0xfffffff7, RZ, 0xc0, !PT ;  /* 0xfffffff710107812 */ /* 0x000fe400078ec0ff */
[----:B------:R-:W-:Y:S02]  /*1dd80*/  ISETP.GT.AND P1, PT, R184, 0x39, P1 ;  /* 0x00000039b800780c */ /* 0x000fe40000f24270 */
[----:B------:R-:W-:Y:S02]  /*1dd90*/  @P0 LOP3.LUT R16, R16, 0x8, RZ, 0xfc, !PT ;  /* 0x0000000810100812 */ /* 0x000fe400078efcff */
[----:B0-----:R-:W-:-:S02]  /*1dda0*/  FMNMX.FTZ R2, R0, R2, !PT ;  /* 0x0000000200027209 */ /* 0x001fc40007810000 */
[C---:B------:R-:W-:Y:S02]  /*1ddb0*/  LOP3.LUT P0, RZ, R16.reuse, 0x8000, RZ, 0xc0, !PT ;  /* 0x0000800010ff7812 */ /* 0x040fe4000780c0ff */
[----:B------:R-:W-:Y:S01]  /*1ddc0*/  LOP3.LUT R16, R16, 0xfffffffd, RZ, 0xc0, !PT ;  /* 0xfffffffd10107812 */ /* 0x000fe200078ec0ff */
[----:B------:R-:W0:Y:S01]  /*1ddd0*/  SHFL.BFLY PT, R5, R2, 0x1, 0x1f ;  /* 0x0c201f0002057f89 */ /* 0x000e2200000e0000 */
[C---:B------:R-:W-:Y:S02]  /*1dde0*/  ISETP.LT.OR P0, PT, R185.reuse, 0x22, P0 ;  /* 0x00000022b900780c */ /* 0x040fe40000701670 */
[C---:B------:R-:W-:Y:S02]  /*1ddf0*/  ISETP.LT.OR P4, PT, R185.reuse, 0x31, P4 ;  /* 0x00000031b900780c */ /* 0x040fe40002781670 */
[----:B------:R-:W-:Y:S02]  /*1de00*/  @P1 LOP3.LUT R16, R16, 0x2, RZ, 0xfc, !PT ;  /* 0x0000000210101812 */ /* 0x000fe400078efcff */
[----:B------:R-:W-:-:S02]  /*1de10*/  ISETP.LT.OR P5, PT, R185, 0x32, P5 ;  /* 0x00000032b900780c */ /* 0x000fc40002fa1670 */
[C---:B------:R-:W-:Y:S02]  /*1de20*/  LOP3.LUT P1, RZ, R16.reuse, 0x8, RZ, 0xc0, !PT ;  /* 0x0000000810ff7812 */ /* 0x040fe4000782c0ff */
[----:B------:R-:W-:Y:S02]  /*1de30*/  LOP3.LUT R16, R16, 0xffffffef, RZ, 0xc0, !PT ;  /* 0xffffffef10107812 */ /* 0x000fe400078ec0ff */
[C---:B------:R-:W-:Y:S02]  /*1de40*/  ISETP.LT.OR P1, PT, R185.reuse, 0x1, P1 ;  /* 0x00000001b900780c */ /* 0x040fe40000f21670 */
[----:B------:R-:W-:Y:S02]  /*1de50*/  @P0 LOP3.LUT R16, R16, 0x10, RZ, 0xfc, !PT ;  /* 0x0000001010100812 */ /* 0x000fe400078efcff */
[----:B------:R-:W-:Y:S02]  /*1de60*/  FSEL R154, R154, -INF , !P1 ;  /* 0xff8000009a9a7808 */ /* 0x000fe40004800000 */
[----:B------:R-:W-:-:S02]  /*1de70*/  ISETP.LT.OR P0, PT, R185, 0x29, P2 ;  /* 0x00000029b900780c */ /* 0x000fc40001701670 */
[----:B------:R-:W-:Y:S02]  /*1de80*/  FMNMX.FTZ R4, R154, R228, !PT ;  /* 0x000000e49a047209 */ /* 0x000fe40007810000 */
[C---:B------:R-:W-:Y:S02]  /*1de90*/  LOP3.LUT P2, RZ, R16.reuse, 0x2, RZ, 0xc0, !PT ;  /* 0x0000000210ff7812 */ /* 0x040fe4000784c0ff */
[----:B------:R-:W-:Y:S02]  /*1dea0*/  FMNMX.FTZ R4, R155, R4, !PT ;  /* 0x000000049b047209 */ /* 0x000fe40007810000 */
[----:B------:R-:W-:Y:S02]  /*1deb0*/  LOP3.LUT R16, R16, 0xfffffffb, RZ, 0xc0, !PT ;  /* 0xfffffffb10107812 */ /* 0x000fe400078ec0ff */
[----:B------:R-:W-:Y:S02]  /*1dec0*/  FMNMX.FTZ R4, R158, R4, !PT ;  /* 0x000000049e047209 */ /* 0x000fe40007810000 */
[----:B0-----:R-:W-:Y:S01]  /*1ded0*/  FMNMX.FTZ R5, R2, R5, !PT ;  /* 0x0000000502057209 */ /* 0x001fe20007810000 */
[----:B------:R-:W-:Y:S01]  /*1dee0*/  IMAD.U32 R2, RZ, RZ, UR4 ;  /* 0x00000004ff027e24 */ /* 0x000fe2000f8e00ff */
[----:B------:R-:W-:-:S02]  /*1def0*/  @P0 LOP3.LUT R16, R16, 0x4, RZ, 0xfc, !PT ;  /* 0x0000000410100812 */ /* 0x000fc400078efcff */
[----:B------:R-:W-:Y:S01]  /*1df00*/  ISETP.LT.OR P0, PT, R185, 0x2a, P3 ;  /* 0x0000002ab900780c */ /* 0x000fe20001f01670 */
[----:B------:R-:W-:Y:S01]  /*1df10*/  FMUL.FTZ R3, R5, R2 ;  /* 0x0000000205037220 */ /* 0x000fe20000410000 */
[----:B------:R-:W-:Y:S02]  /*1df20*/  FMNMX.FTZ R4, R159, R4, !PT ;  /* 0x000000049f047209 */ /* 0x000fe40007810000 */
[----:B------:R-:W-:Y:S02]  /*1df30*/  LOP3.LUT R16, R16, 0xffffbfff, RZ, 0xc0, !PT ;  /* 0xffffbfff10107812 */ /* 0x000fe400078ec0ff */
[----:B------:R-:W-:Y:S02]  /*1df40*/  FMNMX.FTZ R4, R162, R4, !PT ;  /* 0x00000004a2047209 */ /* 0x000fe40007810000 */
[----:B------:R-:W-:Y:S02]  /*1df50*/  FSETP.NEU.FTZ.AND P3, PT, R5, -INF , PT ;  /* 0xff8000000500780b */ /* 0x000fe40003f7d000 */
[----:B------:R-:W-:-:S02]  /*1df60*/  FMNMX.FTZ R4, R163, R4, !PT ;  /* 0x00000004a3047209 */ /* 0x000fc40007810000 */
[----:B------:R-:W-:Y:S02]  /*1df70*/  FSEL R0, R5, RZ, P3 ;  /* 0x000000ff05007208 */ /* 0x000fe40001800000 */
[----:B------:R-:W-:Y:S02]  /*1df80*/  @P0 LOP3.LUT R16, R16, 0x4000, RZ, 0xfc, !PT ;  /* 0x0000400010100812 */ /* 0x000fe400078efcff */
[----:B------:R-:W-:Y:S01]  /*1df90*/  FMNMX.FTZ R4, R166, R4, !PT ;  /* 0x00000004a6047209 */ /* 0x000fe20007810000 */
[----:B------:R-:W-:Y:S01]  /*1dfa0*/  FADD.FTZ R0, -R0, R227 ;  /* 0x000000e300007221 */ /* 0x000fe20000010100 */
[----:B------:R-:W-:Y:S02]  /*1dfb0*/  LOP3.LUT P0, RZ, R16, 0x10, RZ, 0xc0, !PT ;  /* 0x0000001010ff7812 */ /* 0x000fe4000780c0ff */
[----:B------:R-:W-:Y:S01]  /*1dfc0*/  FMNMX.FTZ R4, R167, R4, !PT ;  /* 0x00000004a7047209 */ /* 0x000fe20007810000 */
[----:B------:R-:W-:Y:S01]  /*1dfd0*/  FMUL.FTZ R184, R0, R2 ;  /* 0x0000000200b87220 */ /* 0x000fe20000410000 */
[----:B------:R-:W-:-:S02]  /*1dfe0*/  FSEL R3, R3, RZ, P3 ;  /* 0x000000ff03037208 */ /* 0x000fc40001800000 */
[----:B------:R-:W-:Y:S02]  /*1dff0*/  LOP3.LUT P3, RZ, R16, 0x4, RZ, 0xc0, !PT ;  /* 0x0000000410ff7812 */ /* 0x000fe4000786c0ff */
[----:B------:R-:W-:Y:S01]  /*1e000*/  FSEL R171, R171, -INF , !P0 ;  /* 0xff800000abab7808 */ /* 0x000fe20004000000 */
[--C-:B------:R-:W-:Y:S01]  /*1e010*/  FFMA.FTZ R152, R152, R2, -R3.reuse ;  /* 0x0000000298987223 */ /* 0x100fe20000010803 */
[----:B------:R-:W-:Y:S01]  /*1e020*/  FMNMX.FTZ R4, R170, R4, !PT ;  /* 0x00000004aa047209 */ /* 0x000fe20007810000 */
[-CC-:B------:R-:W-:Y:S01]  /*1e030*/  FFMA.FTZ R153, R153, R2.reuse, -R3.reuse ;  /* 0x0000000299997223 */ /* 0x180fe20000010803 */
[----:B------:R-:W-:Y:S01]  /*1e040*/  LOP3.LUT P0, RZ, R16, 0x4000, RZ, 0xc0, !PT ;  /* 0x0000400010ff7812 */ /* 0x000fe2000780c0ff */
        /* <DEDUP_REMOVED lines=26> */
[----:B------:R-:W-:Y:S01]  /*1e1f0*/  FFMA.FTZ R3, R181, R2, -R3 ;  /* 0x00000002b5037223 */ /* 0x000fe20000010803 */
[----:B------:R-:W-:Y:S01]  /*1e200*/  FMNMX.FTZ R4, R182, R4, !PT ;  /* 0x00000004b6047209 */ /* 0x000fe20007810000 */
[----:B------:R-:W-:Y:S01]  /*1e210*/  MUFU.EX2 R152, R152 ;  /* 0x0000009800987308 */ /* 0x000fe20000000800 */
[----:B------:R-:W-:-:S02]  /*1e220*/  LOP3.LUT P0, RZ, R16, 0x2000, RZ, 0xc0, !PT ;  /* 0x0000200010ff7812 */ /* 0x000fc4000780c0ff */
[----:B------:R-:W-:-:S05]  /*1e230*/  FMNMX.FTZ R4, R183, R4, !PT ;  /* 0x00000004b7047209 */ /* 0x000fca0007810000 */
[----:B------:R-:W0:Y:S01]  /*1e240*/  SHFL.BFLY PT, R181, R4, 0x2, 0x1f ;  /* 0x0c401f0004b57f89 */ /* 0x000e2200000e0000 */
[----:B------:R2:W-:Y:S08]  /*1e250*/  MUFU.EX2 R186, R3 ;  /* 0x0000000300ba7308 */ /* 0x0005f00000000800 */
        /* <DEDUP_REMOVED lines=9> */
[C---:B------:R-:W-:Y:S01]  /*1e2f0*/  FSETP.NEU.FTZ.AND P1, PT, R4.reuse, -INF , PT ;  /* 0xff8000000400780b */ /* 0x040fe20003f3d000 */
[C---:B--2---:R-:W-:Y:S02]  /*1e300*/  FMUL.FTZ R3, R4.reuse, R2 ;  /* 0x0000000204037220 */ /* 0x044fe40000410000 */
[----:B------:R-:W-:Y:S01]  /*1e310*/  MUFU.EX2 R165, R165 ;  /* 0x000000a500a57308 */ /* 0x000fe20000000800 */
[----:B------:R-:W-:Y:S02]  /*1e320*/  FSEL R181, R4, RZ, P1 ;  /* 0x000000ff04b57208 */ /* 0x000fe40000800000 */
[----:B------:R-:W-:-:S03]  /*1e330*/  FSEL R0, R3, RZ, P1 ;  /* 0x000000ff03007208 */ /* 0x000fc60000800000 */
[----:B------:R-:W-:Y:S02]  /*1e340*/  FADD.FTZ R181, -R181, R228 ;  /* 0x000000e4b5b57221 */ /* 0x000fe40000010100 */
[----:B------:R-:W0:Y:S01]  /*1e350*/  MUFU.EX2 R3, R184 ;  /* 0x000000b800037308 */ /* 0x000e220000000800 */
[-CC-:B------:R-:W-:Y:S01]  /*1e360*/  FFMA.FTZ R154, R154, R2.reuse, -R0.reuse ;  /* 0x000000029a9a7223 */ /* 0x180fe20000010800 */
[-CC-:B------:R-:W-:Y:S01]  /*1e370*/  FFMA.FTZ R155, R155, R2.reuse, -R0.reuse ;  /* 0x000000029b9b7223 */ /* 0x180fe20000010800 */
[-C--:B------:R-:W-:Y:S01]  /*1e380*/  FMUL.FTZ R181, R181, R2.reuse ;  /* 0x00000002b5b57220 */ /* 0x080fe20000410000 */
        /* <DEDUP_REMOVED lines=14> */
[----:B------:R-:W-:Y:S01]  /*1e470*/  MUFU.EX2 R154, R154 ;  /* 0x0000009a009a7308 */ /* 0x000fe20000000800 */
[----:B0-----:R-:W-:-:S04]  /*1e480*/  FFMA.FTZ R221, R3, R221, R152 ;  /* 0x000000dd03dd7223 */ /* 0x001fc80000010098 */
[----:B------:R-:W-:-:S03]  /*1e490*/  FADD.FTZ R221, R153, R221 ;  /* 0x000000dd99dd7221 */ /* 0x000fc60000010000 */
[----:B------:R-:W0:Y:S08]  /*1e4a0*/  MUFU.EX2 R0, R181 ;  /* 0x000000b500007308 */ /* 0x000e300000000800 */
[----:B------:R-:W2:Y:S08]  /*1e4b0*/  MUFU.EX2 R155, R155 ;  /* 0x0000009b009b7308 */ /* 0x000eb00000000800 */
[----:B------:R-:W3:Y:S01]  /*1e4c0*/  MUFU.EX2 R158, R158 ;  /* 0x0000009e009e7308 */ /* 0x000ee20000000800 */
[----:B0-----:R-:W-:-:S07]  /*1e4d0*/  FFMA.FTZ R9, R0, R9, R154 ;  /* 0x0000000900097223 */ /* 0x001fce000001009a */
[----:B------:R-:W0:Y:S01]  /*1e4e0*/  MUFU.EX2 R159, R159 ;  /* 0x0000009f009f7308 */ /* 0x000e220000000800 */
[----:B--2---:R-:W-:Y:S01]  /*1e4f0*/  FADD.FTZ R181, R155, R9 ;  /* 0x000000099bb57221 */ /* 0x004fe20000010000 */
[----:B------:R-:W-:-:S04]  /*1e500*/  FADD.FTZ R9, R156, R221 ;  /* 0x000000dd9c097221 */ /* 0x000fc80000010000 */
[----:B------:R-:W-:Y:S02]  /*1e510*/  FADD.FTZ R9, R157, R9 ;  /* 0x000000099d097221 */ /* 0x000fe40000010000 */
[----:B------:R-:W2:Y:S01]  /*1e520*/  MUFU.EX2 R162, R162 ;  /* 0x000000a200a27308 */ /* 0x000ea20000000800 */
[----:B---3--:R-:W-:Y:S01]  /*1e530*/  FADD.FTZ R181, R158, R181 ;  /* 0x000000b59eb57221 */ /* 0x008fe20000010000 */
[----:B------:R-:W-:-:S04]  /*1e540*/  FADD.FTZ R9, R160, R9 ;  /* 0x00000009a0097221 */ /* 0x000fc80000010000 */
[----:B------:R-:W-:Y:S02]  /*1e550*/  FADD.FTZ R9, R161, R9 ;  /* 0x00000009a1097221 */ /* 0x000fe40000010000 */
[----:B------:R-:W3:Y:S01]  /*1e560*/  MUFU.EX2 R163, R163 ;  /* 0x000000a300a37308 */ /* 0x000ee20000000800 */
[----:B0-----:R-:W-:Y:S01]  /*1e570*/  FADD.FTZ R181, R159, R181 ;  /* 0x000000b59fb57221 */ /* 0x001fe20000010000 */
[----:B------:R-:W-:-:S04]  /*1e580*/  FADD.FTZ R9, R164, R9 ;  /* 0x00000009a4097221 */ /* 0x000fc80000010000 */
[----:B------:R-:W-:Y:S02]  /*1e590*/  FADD.FTZ R9, R165, R9 ;  /* 0x00000009a5097221 */ /* 0x000fe40000010000 */
        /* <DEDUP_REMOVED lines=33> */
[----:B---3--:R-:W-:-:S04]  /*1e7b0*/  FADD.FTZ R9, R180, R9 ;  /* 0x00000009b4097221 */ /* 0x008fc80000010000 */
[----:B------:R-:W-:Y:S01]  /*1e7c0*/  FADD.FTZ R221, R186, R9 ;  /* 0x00000009badd7221 */ /* 0x000fe20000010000 */
[----:B0-----:R-:W-:-:S04]  /*1e7d0*/  FADD.FTZ R181, R182, R181 ;  /* 0x000000b5b6b57221 */ /* 0x001fc80000010000 */
[----:B--2---:R-:W-:Y:S01]  /*1e7e0*/  FADD.FTZ R9, R183, R181 ;  /* 0x000000b5b7097221 */ /* 0x004fe20000010000 */
[----:B------:R-:W-:Y:S06]  /*1e7f0*/  @!P0 BRA `(.L_x_1817) ;  /* 0x0000000000048947 */ /* 0x000fec0003800000 */
[----:B------:R-:W-:Y:S01]  /*1e800*/  BPT.TRAP 0x1 ;  /* 0x000000040000795c */ /* 0x000fe20000300000 */
.L_x_1817:
        /* <DEDUP_REMOVED lines=27> */
.L_x_1797:
[----:B------:R-:W-:Y:S05]  /*1e9c0*/  BSYNC B0 ;  /* 0x0000000000007941 */ /* 0x000fea0003800000 */
.L_x_1796:
        /* <DEDUP_REMOVED lines=131> */
.L_x_1819:
[----:B------:R-:W-:Y:S01]  /*1f200*/  IMAD R3, R202, 0x8, R17 ;  /* 0x00000008ca037824 */ /* 0x000fe200078e0211 */
[----:B------:R-:W-:-:S04]  /*1f210*/  SHF.L.U32 R0, R218, 0x1f, RZ ;  /* 0x0000001fda007819 */ /* 0x000fc800000006ff */
[----:B------:R0:W2:Y:S01]  /*1f220*/  SYNCS.PHASECHK.TRANS64.TRYWAIT P1, [R3+URZ+0x30850], R0 ;  /* 0x03085000030075a7 */ /* 0x0000a2000802017f */
[----:B------:R-:W-:Y:S05]  /*1f230*/  @!P0 BRA `(.L_x_1820) ;  /* 0x0000000000048947 */ /* 0x000fea0003800000 */
[----:B------:R-:W-:Y:S01]  /*1f240*/  BPT.TRAP 0x1 ;  /* 0x000000040000795c */ /* 0x000fe20000300000 */
.L_x_1820:
[----:B------:R-:W-:Y:S04]  /*1f250*/  BSSY B0, `(.L_x_1821) ;  /* 0x0000004000007945 */ /* 0x000fe80003800000 */
[----:B--2---:R-:W-:Y:S05]  /*1f260*/  @P1 BRA `(.L_x_1822) ;  /* 0x0000000000081947 */ /* 0x004fea0003800000 */
[----:B------:R-:W2:Y:S02]  /*1f270*/  SYNCS.PHASECHK.TRANS64.TRYWAIT P1, [R3+URZ+0x30850], R0 ;  /* 0x03085000030075a7 */ /* 0x000ea4000802017f */
[----:B--2---:R-:W-:Y:S05]  /*1f280*/  @!P1 BRA `(.L_x_1823) ;  /* 0x000000f400109947 */ /* 0x004fea0003800000 */
.L_x_1822:
[----:B------:R-:W-:Y:S05]  /*1f290*/  BSYNC B0 ;  /* 0x0000000000007941 */ /* 0x000fea0003800000 */
.L_x_1821:
[----:B------:R-:W-:Y:S01]  /*1f2a0*/  VIADD R17, R17, 0x400 ;  /* 0x0000040011117836 */ /* 0x000fe20000000000 */
[----:B------:R-:W-:Y:S01]  /*1f2b0*/  WARPGROUP.ARRIVE ;  /* 0x00000000000079c5 */ /* 0x000fe20000000000 */
[----:B------:R-:W-:Y:S01]  /*1f2c0*/  IMAD.MOV.U32 R7, RZ, RZ, 0x40000040 ;  /* 0x40000040ff077424 */ /* 0x000fe200078e00ff */
[----:B0-2---:R-:W0:Y:S01]  /*1f2d0*/  SHFL.BFLY PT, R0, R221, 0x2, 0x1f ;  /* 0x0c401f00dd007f89 */ /* 0x005e2200000e0000 */
[----:B------:R-:W-:Y:S01]  /*1f2e0*/  IMAD.MOV.U32 R11, RZ, RZ, 0x40000040 ;  /* 0x40000040ff0b7424 */ /* 0x000fe200078e00ff */
[----:B------:R-:W-:Y:S01]  /*1f2f0*/  SHF.R.U32.HI R17, RZ, 0x4, R17 ;  /* 0x00000004ff117819 */ /* 0x000fe20000011611 */
[----:B------:R-:W-:Y:S01]  /*1f300*/  IMAD.MOV.U32 R155, RZ, RZ, -0x800000 ;  /* 0xff800000ff9b7424 */ /* 0x000fe200078e00ff */
[----:B------:R-:W-:Y:S01]  /*1f310*/  R2UR UR7, R7 ;  /* 0x00000000070772ca */ /* 0x000fe200000e0000 */
[----:B------:R-:W-:Y:S01]  /*1f320*/  IMAD.MOV.U32 R7, RZ, RZ, 0x40000040 ;  /* 0x40000040ff077424 */ /* 0x000fe200078e00ff */
[----:B------:R-:W-:Y:S01]  /*1f330*/  LOP3.LUT R17, R17, 0x3fff, RZ, 0xc0, !PT ;  /* 0x00003fff11117812 */ /* 0x000fe200078ec0ff */
[----:B------:R-:W-:-:S03]  /*1f340*/  IMAD.MOV.U32 R154, RZ, RZ, -0x800000 ;  /* 0xff800000ff9a7424 */ /* 0x000fc600078e00ff */
[----:B------:R-:W-:-:S05]  /*1f350*/  LOP3.LUT R17, R17, 0x2000000, RZ, 0xfc, !PT ;  /* 0x0200000011117812 */ /* 0x000fca00078efcff */
[----:B------:R-:W-:-:S04]  /*1f360*/  IMAD R6, R202, 0x800, R17 ;  /* 0x00000800ca067824 */ /* 0x000fc800078e0211 */
[C---:B------:R-:W-:Y:S01]  /*1f370*/  VIADD R10, R6.reuse, 0x80 ;  /* 0x00000080060a7836 */ /* 0x040fe20000000000 */
[----:B------:R-:W-:Y:S01]  /*1f380*/  R2UR UR6, R6 ;  /* 0x00000000060672ca */ /* 0x000fe200000e0000 */
[----:B0-----:R-:W-:-:S12]  /*1f390*/  FADD.FTZ R0, R0, R221 ;  /* 0x000000dd00007221 */ /* 0x001fd80000010000 */
        /* <DEDUP_REMOVED lines=18> */
[----:B------:R-:W0:Y:S04]  /*1f4c0*/  SHFL.BFLY PT, R6, R9, 0x2, 0x1f ;  /* 0x0c401f0009067f89 */ /* 0x000e2800000e0000 */
[----:B------:R-:W2:Y:S01]  /*1f4d0*/  SHFL.BFLY PT, R7, R0, 0x1, 0x1f ;  /* 0x0c201f0000077f89 */ /* 0x000ea200000e0000 */
[----:B0-----:R-:W-:Y:S01]  /*1f4e0*/  FADD.FTZ R6, R6, R9 ;  /* 0x0000000906067221 */ /* 0x001fe20000010000 */
[----:B--2---:R-:W-:-:S04]  /*1f4f0*/  FADD.FTZ R0, R0, R7 ;  /* 0x0000000700007221 */ /* 0x004fc80000010000 */
[----:B------:R-:W0:Y:S01]  /*1f500*/  SHFL.BFLY PT, R8, R6, 0x1, 0x1f ;  /* 0x0c201f0006087f89 */ /* 0x000e2200000e0000 */
[----:B------:R-:W-:-:S13]  /*1f510*/  FSETP.NE.FTZ.AND P1, PT, R0, RZ, PT ;  /* 0x000000ff0000720b */ /* 0x000fda0003f35000 */
[----:B------:R-:W2:Y:S01]  /*1f520*/  @P1 MUFU.LG2 R7, R0 ;  /* 0x0000000000071308 */ /* 0x000ea20000000c00 */
[----:B0-----:R-:W-:Y:S01]  /*1f530*/  FADD.FTZ R6, R6, R8 ;  /* 0x0000000806067221 */ /* 0x001fe20000010000 */
[----:B------:R-:W-:-:S04]  /*1f540*/  @P1 FMUL.FTZ R8, R2, 0.69314718246459960938 ;  /* 0x3f31721802081820 */ /* 0x000fc80000410000 */
[----:B------:R-:W-:Y:S01]  /*1f550*/  FSETP.NE.FTZ.AND P2, PT, R6, RZ, PT ;  /* 0x000000ff0600720b */ /* 0x000fe20003f55000 */
[----:B--2---:R-:W-:-:S04]  /*1f560*/  @P1 FMUL.FTZ R7, R7, 0.69314718246459960938 ;  /* 0x3f31721807071820 */ /* 0x004fc80000410000 */
[----:B------:R-:W-:Y:S01]  /*1f570*/  @P1 FFMA.FTZ R155, R8, R5, R7 ;  /* 0x00000005089b1223 */ /* 0x000fe20000010007 */
[----:B------:R-:W-:-:S07]  /*1f580*/  IMAD.MOV.U32 R5, RZ, RZ, RZ ;  /* 0x000000ffff057224 */ /* 0x000fce00078e00ff */
[----:B------:R-:W0:Y:S01]  /*1f590*/  @P2 MUFU.LG2 R7, R6 ;  /* 0x0000000600072308 */ /* 0x000e220000000c00 */
[----:B------:R-:W-:-:S07]  /*1f5a0*/  @P2 FMUL.FTZ R2, R2, 0.69314718246459960938 ;  /* 0x3f31721802022820 */ /* 0x000fce0000410000 */
[----:B------:R2:W3:Y:S02]  /*1f5b0*/  @P1 MUFU.RCP R5, R0 ;  /* 0x0000000000051308 */ /* 0x0004e40000001000 */
[----:B--2---:R-:W-:Y:S02]  /*1f5c0*/  IMAD.MOV.U32 R0, RZ, RZ, RZ ;  /* 0x000000ffff007224 */ /* 0x004fe400078e00ff */
[----:B0-----:R-:W-:-:S04]  /*1f5d0*/  @P2 FMUL.FTZ R7, R7, 0.69314718246459960938 ;  /* 0x3f31721807072820 */ /* 0x001fc80000410000 */
[----:B------:R-:W-:Y:S01]  /*1f5e0*/  @P2 FFMA.FTZ R154, R2, R4, R7 ;  /* 0x00000004029a2223 */ /* 0x000fe20000010007 */
[----:B------:R0:W2:Y:S01]  /*1f5f0*/  @P2 MUFU.RCP R0, R6 ;  /* 0x0000000600002308 */ /* 0x0000a20000001000 */
[----:B------:R-:W-:Y:S02]  /*1f600*/  WARPGROUP.DEPBAR.LE gsb0, 0x0 ;  /* 0x00008000000079c5 */ /* 0x000fe40000010000 */
[----:B------:R-:W-:-:S06]  /*1f610*/  WARPGROUP.ARRIVE ;  /* 0x00000000000079c5 */ /* 0x000fcc0000000000 */
[----:B------:R-:W-:Y:S03]  /*1f620*/  HGMMA.64x256x16.F32.BF16 R24, R184, gdesc[UR4].tnspB, R24, gsb0 ;  /* 0x43e00004b8187df0 */ /* 0x000fe60008001818 */
[----:B------:R-:W-:Y:S02]  /*1f630*/  WARPGROUP.DEPBAR.LE gsb0, 0x0 ;  /* 0x00008000000079c5 */ /* 0x000fe40000010000 */
[----:B---3--:R-:W-:Y:S05]  /*1f640*/  @!P0 BRA `(.L_x_1824) ;  /* 0x0000000000048947 */ /* 0x008fea0003800000 */
[----:B------:R-:W-:Y:S01]  /*1f650*/  BPT.TRAP 0x1 ;  /* 0x000000040000795c */ /* 0x000fe20000300000 */
.L_x_1824:
[----:B------:R-:W3:Y:S01]  /*1f660*/  LDL.LU R2, [R1+0x8] ;  /* 0x0000080001027983 */ /* 0x000ee20000300800 */
[----:B------:R-:W-:-:S03]  /*1f670*/  VIADD R3, R3, 0x30860 ;  /* 0x0003086003037836 */ /* 0x000fc60000000000 */
[----:B0-----:R-:W4:Y:S01]  /*1f680*/  LDL.LU R6, [R1+0x8c] ;  /* 0x00008c0001067983 */ /* 0x001f220000300800 */
[----:B------:R-:W-:Y:S02]  /*1f690*/  VIADD R202, R202, 0x1 ;  /* 0x00000001caca7836 */ /* 0x000fe40000000000 */
        /* <DEDUP_REMOVED lines=63> */
[-C--:B--2---:R-:W-:Y:S01]  /*1fa90*/  FMUL.FTZ R4, R26, R0.reuse ;  /* 0x000000001a047220 */ /* 0x084fe20000410000 */
        /* <DEDUP_REMOVED lines=64> */
[----:B---3--:R-:W-:Y:S01]  /*1fea0*/  PRMT R3, R2, 0x654, R3 ;  /* 0x0000065402037816 */ /* 0x008fe20000000003 */
[----:B----4-:R-:W-:-:S03]  /*1feb0*/  VIADD R6, R6, 0x1 ;  /* 0x0000000106067836 */ /* 0x010fc60000000000 */
[----:B------:R0:W-:Y:S02]  /*1fec0*/  SYNCS.ARRIVE.TRANS64.RED.A1T0 RZ, [R3+URZ], RZ ;  /* 0x000000ff03ff79a7 */ /* 0x0001e4000810043f */
[----:B------:R2:W-:Y:S01]  /*1fed0*/  STL [R1+0x8c], R6 ;  /* 0x00008c0601007387 */ /* 0x0005e20000100800 */
[-C--:B------:R-:W-:Y:S01]  /*1fee0*/  FMUL.FTZ R2, R92, R5.reuse ;  /* 0x000000055c027220 */ /* 0x080fe20000410000 */
[----:B0-----:R-:W-:Y:S01]  /*1fef0*/  FMUL.FTZ R3, R93, R5 ;  /* 0x000000055d037220 */ /* 0x001fe20000410000 */
[----:B------:R-:W-:Y:S01]  /*1ff00*/  FMUL.FTZ R5, R27, R0 ;  /* 0x000000001b057220 */ /* 0x000fe20000410000 */
[----:B------:R-:W-:-:S04]  /*1ff10*/  SEL R0, RZ, 0x1, P1 ;  /* 0x00000001ff007807 */ /* 0x000fc80000800000 */
[----:B--2---:R-:W-:-:S07]  /*1ff20*/  LOP3.LUT R218, R218, R0, RZ, 0x3c, !PT ;  /* 0x00000000dada7212 */ /* 0x004fce00078e3cff */
.L_x_1650:
[----:B------:R-:W0:Y:S08]  /*1ff30*/  S2UR UR4, SR_CgaCtaId ;  /* 0x00000000000479c3 */ /* 0x000e300000008800 */
[----:B------:R-:W-:Y:S01]  /*1ff40*/  BAR.SYNC.DEFER_BLOCKING 0x5, 0x180 ;  /* 0x0146000000007b1d */ /* 0x000fe20000010000 */
[----:B------:R-:W-:-:S05]  /*1ff50*/  MOV R17, 0x400 ;  /* 0x0000040000117802 */ /* 0x000fca0000000f00 */
[----:B------:R-:W-:Y:S01]  /*1ff60*/  BSSY B0, `(.L_x_1825) ;  /* 0x0000486000007945 */ /* 0x000fe20003800000 */
[----:B0-----:R-:W-:-:S05]  /*1ff70*/  IMAD.U32 R0, RZ, RZ, UR4 ;  /* 0x00000004ff007e24 */ /* 0x001fca000f8e00ff */
[----:B------:R0:W-:Y:S01]  /*1ff80*/  STL [R1+0x8], R0 ;  /* 0x0000080001007387 */ /* 0x0001e20000100800 */
[----:B------:R-:W-:-:S05]  /*1ff90*/  LEA R17, R0, R17, 0x18 ;  /* 0x0000001100117211 */ /* 0x000fca00078ec0ff */
[----:B------:R0:W2:Y:S01]  /*1ffa0*/  LDS.128 R24, [R17+0x308d0] ;  /* 0x0308d00011187984 */ /* 0x0000a20000000c00 */
[----:B------:R-:W-:Y:S06]  /*1ffb0*/  BAR.ARV 0x4, 0x180 ;  /* 0x0106000000007b1d */ /* 0x000fec0000002000 */
[----:B------:R-:W-:Y:S05]  /*1ffc0*/  @P0 BRA `(.L_x_1826) ;  /* 0x0000003800740947 */ /* 0x000fea0003800000 */
[----:B------:R-:W3:Y:S01]  /*1ffd0*/  LDL R8, [R1+0xd4] ;  /* 0x0000d40001087983 */ /* 0x000ee20000100800 */
[----:B0-----:R-:W0:Y:S01]  /*1ffe0*/  S2R R0, SR_SWINHI ;  /* 0x0000000000007919 */ /* 0x001e220000002f00 */
[----:B------:R-:W-:Y:S01]  /*1fff0*/  F2FP.BF16.F32.PACK_AB R10, R29, R28 ;  /* 0x0000001c1d0a723e */ /* 0x000fe200000010ff */
[----:B------:R-:W-:Y:S01]  /*20000*/  ULDC.64 UR6, c[0x0][0xc00] ;  /* 0x0003000000067ab9 */ /* 0x000fe20000000a00 */
[----:B------:R-:W-:Y:S01]  /*20010*/  F2FP.BF16.F32.PACK_AB R11, R31, R30 ;  /* 0x0000001e1f0b723e */ /* 0x000fe200000010ff */
[----:B------:R-:W4:Y:S01]  /*20020*/  LDL.LU R93, [R1+0x84] ;  /* 0x00008400015d7983 */ /* 0x000f220000300800 */
[----:B------:R-:W-:Y:S01]  /*20030*/  F2FP.BF16.F32.PACK_AB R12, R33, R32 ;  /* 0x00000020210c723e */ /* 0x000fe200000010ff */
[----:B------:R-:W-:Y:S01]  /*20040*/  ULDC.64 UR4, c[0x0][0xc08] ;  /* 0x0003020000047ab9 */ /* 0x000fe20000000a00 */
[----:B------:R-:W-:Y:S01]  /*20050*/  F2FP.BF16.F32.PACK_AB R13, R35, R34 ;  /* 0x00000022230d723e */ /* 0x000fe200000010ff */
[----:B------:R-:W2:Y:S01]  /*20060*/  LDL R92, [R1+0x88] ;  /* 0x00008800015c7983 */ /* 0x000ea20000100800 */
[----:B------:R-:W-:-:S02]  /*20070*/  MOV R6, R17 ;  /* 0x0000001100067202 */ /* 0x000fc40000000f00 */
[----:B0-----:R-:W-:Y:S02]  /*20080*/  MOV R7, R0 ;  /* 0x0000000000077202 */ /* 0x001fe40000000f00 */
[----:B------:R-:W-:Y:S02]  /*20090*/  F2FP.BF16.F32.PACK_AB R14, R37, R36 ;  /* 0x00000024250e723e */ /* 0x000fe400000010ff */
[----:B------:R-:W-:Y:S01]  /*200a0*/  F2FP.BF16.F32.PACK_AB R15, R39, R38 ;  /* 0x00000026270f723e */ /* 0x000fe200000010ff */
[----:B------:R-:W-:Y:S01]  /*200b0*/  BAR.SYNC.DEFER_BLOCKING 0x1, 0x100 ;  /* 0x0044000000007b1d */ /* 0x000fe20000010000 */
[----:B---3--:R-:W-:-:S03]  /*200c0*/  IMAD.WIDE R20, R8, 0x2, R6 ;  /* 0x0000000208147825 */ /* 0x008fc600078e0206 */
        /* <DEDUP_REMOVED lines=158> */
[----:B0-----:R-:W-:Y:S01]  /*20ab0*/  IADD3 R0, P0, R20, 0xc060, RZ ;  /* 0x0000c06014007810 */ /* 0x001fe20007f1e0ff */
[----:B------:R-:W2:Y:S03]  /*20ac0*/  LDC.64 R10, c[0x0][0xc00] ;  /* 0x00030000ff0a7b82 */ /* 0x000ea60000000a00 */
        /* <DEDUP_REMOVED lines=9> */
[----:B------:R0:W-:Y:S01]  /*20b60*/  STSM.16.M88.4 [R20], R12 ;  /* 0x0000000c14007844 */ /* 0x0001e20000000200 */
[----:B------:R-:W-:Y:S01]  /*20b70*/  BAR.SYNC.DEFER_BLOCKING 0x1, 0x100 ;  /* 0x0044000000007b1d */ /* 0x000fe20000010000 */
[----:B------:R-:W-:-:S04]  /*20b80*/  ISETP.NE.U32.AND P1, PT, RZ, UR6, PT ;  /* 0x00000006ff007c0c */ /* 0x000fc8000bf25070 */
[----:B------:R-:W-:Y:S01]  /*20b90*/  ISETP.NE.AND.EX P1, PT, RZ, UR7, PT, P1 ;  /* 0x00000007ff007c0c */ /* 0x000fe2000bf25310 */
[----:B------:R-:W-:Y:S02]  /*20ba0*/  IMAD.MOV.U32 R0, RZ, RZ, RZ ;  /* 0x000000ffff007224 */ /* 0x000fe400078e00ff */
[----:B--2---:R-:W-:-:S10]  /*20bb0*/  IMAD.WIDE R10, R92, 0x4, R10 ;  /* 0x000000045c0a7825 */ /* 0x004fd400078e020a */
[----:B------:R-:W5:Y:S01]  /*20bc0*/  @P1 LDG.E R0, desc[UR60][R10.64] ;  /* 0x0000003c0a001981 */ /* 0x000f62000c1e1900 */
[----:B------:R-:W-:-:S04]  /*20bd0*/  ISETP.NE.U32.AND P0, PT, RZ, UR4, PT ;  /* 0x00000004ff007c0c */ /* 0x000fc8000bf05070 */
[----:B------:R-:W-:-:S13]  /*20be0*/  ISETP.NE.AND.EX P0, PT, RZ, UR5, PT, P0 ;  /* 0x00000005ff007c0c */ /* 0x000fda000bf05300 */
[----:B------:R-:W2:Y:S01]  /*20bf0*/  @P0 LDC.64 R8, c[0x0][0xc08] ;  /* 0x00030200ff080b82 */ /* 0x000ea20000000a00 */
[----:B------:R-:W-:Y:S02]  /*20c00*/  ULDC UR4, c[0x0][0xa88] ;  /* 0x0002a20000047ab9 */ /* 0x000fe40000000800 */
[----:B------:R-:W-:Y:S01]  /*20c10*/  IMAD.U32 R24, RZ, RZ, UR4 ;  /* 0x00000004ff187e24 */ /* 0x000fe2000f8e00ff */
[----:B----4-:R-:W-:Y:S01]  /*20c20*/  ISETP.NE.AND P2, PT, R93, RZ, PT ;  /* 0x000000ff5d00720c */ /* 0x010fe20003f45270 */
[----:B------:R-:W-:Y:S01]  /*20c30*/  ULDC UR4, c[0x0][0xad4] ;  /* 0x0002b50000047ab9 */ /* 0x000fe20000000800 */
[----:B0-----:R-:W-:Y:S02]  /*20c40*/  IMAD.MOV.U32 R20, RZ, RZ, 0x9b8 ;  /* 0x000009b8ff147424 */ /* 0x001fe400078e00ff */
[----:B--2---:R-:W-:-:S05]  /*20c50*/  @P0 IMAD.WIDE R8, R92, 0x4, R8 ;  /* 0x000000045c080825 */ /* 0x004fca00078e0208 */
[----:B------:R0:W5:Y:S02]  /*20c60*/  @P0 LDG.E R24, desc[UR60][R8.64] ;  /* 0x0000003c08180981 */ /* 0x000164000c1e1900 */
[----:B0-----:R-:W-:-:S04]  /*20c70*/  SEL R8, R93, UR4, P2 ;  /* 0x000000045d087c07 */ /* 0x001fc80009000000 */
[----:B------:R-:W-:-:S04]  /*20c80*/  ISETP.GT.AND P2, PT, R8, 0x1, PT ;  /* 0x000000010800780c */ /* 0x000fc80003f44270 */
[----:B------:R-:W-:-:S04]  /*20c90*/  SEL R20, R20, 0x978, P2 ;  /* 0x0000097814147807 */ /* 0x000fc80001000000 */
[----:B------:R0:W2:Y:S08]  /*20ca0*/  LDC.64 R12, c[0x0][R20+0x220] ;  /* 0x00008800140c7b82 */ /* 0x0000b00000000a00 */
[----:B------:R0:W3:Y:S01]  /*20cb0*/  LDC.64 R8, c[0x0][R20+0x218] ;  /* 0x0000860014087b82 */ /* 0x0000e20000000a00 */
[----:B------:R-:W-:Y:S05]  /*20cc0*/  @P0 BRA `(.L_x_1827) ;  /* 0x0000000000100947 */ /* 0x000fea0003800000 */
[----:B------:R-:W-:Y:S05]  /*20cd0*/  @!P1 BRA `(.L_x_1827) ;  /* 0x00000000000c9947 */ /* 0x000fea0003800000 */
[----:B-----5:R-:W4:Y:S04]  /*20ce0*/  LDG.E R24, desc[UR60][R10.64] ;  /* 0x0000003c0a187981 */ /* 0x020f28000c1e1900 */
[----:B------:R-:W4:Y:S02]  /*20cf0*/  LDG.E R10, desc[UR60][R10.64+0x4] ;  /* 0x0000043c0a0a7981 */ /* 0x000f24000c1e1900 */
[----:B----4-:R-:W-:-:S07]  /*20d00*/  IMAD.IADD R24, R10, 0x1, -R24 ;  /* 0x000000010a187824 */ /* 0x010fce00078e0a18 */
.L_x_1827:
[----:B------:R-:W4:Y:S01]  /*20d10*/  LDL R157, [R1+0x90] ;  /* 0x00009000019d7983 */ /* 0x000f220000100800 */
[----:B------:R-:W1:Y:S03]  /*20d20*/  LDC R156, c[0x0][0xbe8] ;  /* 0x0002fa00ff9c7b82 */ /* 0x000e660000000800 */
[----:B------:R-:W4:Y:S04]  /*20d30*/  LDL R93, [R1+0x74] ;  /* 0x00007400015d7983 */ /* 0x000f280000100800 */
[----:B------:R-:W4:Y:S04]  /*20d40*/  LDL R159, [R1+0x58] ;  /* 0x00005800019f7983 */ /* 0x000f280000100800 */
[----:B------:R-:W4:Y:S04]  /*20d50*/  LDL R160, [R1+0xd0] ;  /* 0x0000d00001a07983 */ /* 0x000f280000100800 */
[----:B------:R-:W4:Y:S01]  /*20d60*/  LDL R158, [R1+0xa4] ;  /* 0x0000a400019e7983 */ /* 0x000f220000100800 */
[----:B------:R-:W0:Y:S01]  /*20d70*/  LDC.64 R14, c[0x0][R20+0x228] ;  /* 0x00008a00140e7b82 */ /* 0x000e220000000a00 */
[----:B------:R-:W-:-:S04]  /*20d80*/  ISETP.NE.U32.AND P0, PT, RZ, UR6, PT ;  /* 0x00000006ff007c0c */ /* 0x000fc8000bf05070 */
[----:B------:R-:W-:Y:S02]  /*20d90*/  ISETP.NE.AND.EX P0, PT, RZ, UR7, PT, P0 ;  /* 0x00000007ff007c0c */ /* 0x000fe4000bf05300 */
[----:B------:R-:W-:Y:S02]  /*20da0*/  SHF.R.S32.HI R11, RZ, 0x1f, R92 ;  /* 0x0000001fff0b7819 */ /* 0x000fe4000001145c */
[----:B------:R-:W-:Y:S02]  /*20db0*/  SEL R10, R92, RZ, !P0 ;  /* 0x000000ff5c0a7207 */ /* 0x000fe40004000000 */
[----:B-1----:R-:W-:Y:S02]  /*20dc0*/  ISETP.NE.AND P1, PT, R156, 0x1, PT ;  /* 0x000000019c00780c */ /* 0x002fe40003f25270 */
[----:B------:R-:W-:Y:S01]  /*20dd0*/  SEL R11, R11, RZ, !P0 ;  /* 0x000000ff0b0b7207 */ /* 0x000fe20004000000 */
[----:B--2---:R-:W-:-:S04]  /*20de0*/  IMAD R13, R13, R10, RZ ;  /* 0x0000000a0d0d7224 */ /* 0x004fc800078e02ff */
[C---:B------:R-:W-:Y:S02]  /*20df0*/  IMAD R11, R12.reuse, R11, R13 ;  /* 0x0000000b0c0b7224 */ /* 0x040fe400078e020d */
[----:B------:R-:W-:-:S04]  /*20e00*/  IMAD.WIDE.U32 R12, R12, R10, RZ ;  /* 0x0000000a0c0c7225 */ /* 0x000fc800078e00ff */
[-C--:B---3--:R-:W-:Y:S02]  /*20e10*/  IMAD R21, R9, R226.reuse, RZ ;  /* 0x000000e209157224 */ /* 0x088fe400078e02ff */
[----:B------:R-:W-:-:S04]  /*20e20*/  IMAD.WIDE.U32 R8, R8, R226, RZ ;  /* 0x000000e208087225 */ /* 0x000fc800078e00ff */
[----:B------:R-:W-:Y:S02]  /*20e30*/  IMAD.IADD R11, R13, 0x1, R11 ;  /* 0x000000010d0b7824 */ /* 0x000fe400078e020b */
[----:B------:R-:W1:Y:S01]  /*20e40*/  @P1 LDC R13, c[0x0][0xbec] ;  /* 0x0002fb00ff0d1b82 */ /* 0x000e620000000800 */
[----:B-----5:R-:W-:Y:S01]  /*20e50*/  IADD3 R8, P0, P3, R12, R8, R0 ;  /* 0x000000080c087210 */ /* 0x020fe20007b1e000 */
[----:B------:R-:W-:-:S06]  /*20e60*/  IMAD.IADD R92, R9, 0x1, R21 ;  /* 0x00000001095c7824 */ /* 0x000fcc00078e0215 */
[----:B------:R-:W2:Y:S01]  /*20e70*/  @P1 LDC R12, c[0x0][0xbf0] ;  /* 0x0002fc00ff0c1b82 */ /* 0x000ea20000000800 */
[----:B----4-:R-:W-:-:S05]  /*20e80*/  SEL R9, R157, RZ, P2 ;  /* 0x000000ff9d097207 */ /* 0x010fca0001000000 */
[-C--:B0-----:R-:W-:Y:S02]  /*20e90*/  IMAD R21, R15, R9.reuse, RZ ;  /* 0x000000090f157224 */ /* 0x081fe400078e02ff */
[----:B------:R-:W-:Y:S01]  /*20ea0*/  IMAD.WIDE.U32 R14, R14, R9, RZ ;  /* 0x000000090e0e7225 */ /* 0x000fe200078e00ff */
[----:B------:R-:W-:-:S04]  /*20eb0*/  SHF.R.S32.HI R9, RZ, 0x1f, R0 ;  /* 0x0000001fff097819 */ /* 0x000fc80000011400 */
[----:B------:R-:W-:Y:S01]  /*20ec0*/  IADD3.X R11, R11, R92, R9, P0, P3 ;  /* 0x0000005c0b0b7210 */ /* 0x000fe200007e6409 */
[----:B------:R-:W-:-:S04]  /*20ed0*/  IMAD.IADD R92, R93, 0x1, R159 ;  /* 0x000000015d5c7824 */ /* 0x000fc800078e029f */
[----:B-1----:R-:W-:-:S04]  /*20ee0*/  @P1 IMAD.HI.U32 R13, R92, R13, RZ ;  /* 0x0000000d5c0d1227 */ /* 0x002fc800078e00ff */
[----:B------:R-:W-:Y:S01]  /*20ef0*/  IMAD.MOV.U32 R93, RZ, RZ, R92 ;  /* 0x000000ffff5d7224 */ /* 0x000fe200078e005c */
[----:B--2---:R-:W-:Y:S02]  /*20f00*/  @P1 SHF.R.U32.HI R93, RZ, R12, R13 ;  /* 0x0000000cff5d1219 */ /* 0x004fe4000001160d */
[----:B------:R0:W1:Y:S01]  /*20f10*/  LDC.64 R12, c[0x0][R20+0x210] ;  /* 0x00008400140c7b82 */ /* 0x0000620000000a00 */
[----:B------:R-:W-:Y:S01]  /*20f20*/  IMAD.IADD R21, R15, 0x1, R21 ;  /* 0x000000010f157824 */ /* 0x000fe200078e0215 */
[----:B------:R-:W-:Y:S02]  /*20f30*/  IADD3 R14, P0, P3, R93, R8, R14 ;  /* 0x000000085d0e7210 */ /* 0x000fe40007b1e00e */
[----:B------:R-:W-:-:S04]  /*20f40*/  SHF.R.S32.HI R8, RZ, 0x1f, R93 ;  /* 0x0000001fff087819 */ /* 0x000fc8000001145d */
[----:B------:R-:W-:Y:S02]  /*20f50*/  IADD3.X R15, R8, R11, R21, P0, P3 ;  /* 0x0000000b080f7210 */ /* 0x000fe400007e6415 */
[----:B0-----:R-:W0:Y:S01]  /*20f60*/  LDC.64 R20, c[0x0][0xba8] ;  /* 0x0002ea00ff147b82 */ /* 0x001e220000000a00 */
[----:B------:R-:W-:-:S04]  /*20f70*/  IMAD.MOV R11, RZ, RZ, -R93 ;  /* 0x000000ffff0b7224 */ /* 0x000fc800078e0a5d */
[----:B------:R-:W-:-:S05]  /*20f80*/  IMAD R11, R156, R11, R92 ;  /* 0x0000000b9c0b7224 */ /* 0x000fca00078e025c */
[----:B------:R-:W-:Y:S01]  /*20f90*/  SHF.R.S32.HI R8, RZ, 0x1f, R11 ;  /* 0x0000001fff087819 */ /* 0x000fe2000001140b */
[----:B0-----:R-:W0:Y:S08]  /*20fa0*/  @!P2 LDC R20, c[0x0][0xb50] ;  /* 0x0002d400ff14ab82 */ /* 0x001e300000000800 */
[----:B------:R-:W2:Y:S01]  /*20fb0*/  @!P2 LDC R21, c[0x0][0xb54] ;  /* 0x0002d500ff15ab82 */ /* 0x000ea20000000800 */
[----:B-1----:R-:W-:-:S02]  /*20fc0*/  IMAD R13, R13, R11, RZ ;  /* 0x0000000b0d0d7224 */ /* 0x002fc400078e02ff */
[----:B------:R-:W-:-:S04]  /*20fd0*/  IMAD.WIDE.U32 R14, R12, R11, R14 ;  /* 0x0000000b0c0e7225 */ /* 0x000fc800078e000e */
[----:B------:R-:W-:-:S04]  /*20fe0*/  IMAD R8, R12, R8, R13 ;  /* 0x000000080c087224 */ /* 0x000fc800078e020d */
[----:B------:R-:W-:Y:S01]  /*20ff0*/  IMAD.IADD R8, R15, 0x1, R8 ;  /* 0x000000010f087824 */ /* 0x000fe200078e0208 */
[----:B0-----:R-:W-:-:S04]  /*21000*/  LEA R20, P0, R14, R20, 0x2 ;  /* 0x000000140e147211 */ /* 0x001fc800078010ff */
[----:B--2---:R-:W-:Y:S01]  /*21010*/  LEA.HI.X R8, R14, R21, R8, 0x2, P0 ;  /* 0x000000150e087211 */ /* 0x004fe200000f1408 */
[----:B------:R-:W-:Y:S04]  /*21020*/  SHFL.IDX PT, R12, R20, RZ, 0x1c1f ;  /* 0x001c1fff140c7589 */ /* 0x000fe800000e0000 */
[----:B------:R-:W0:Y:S04]  /*21030*/  SHFL.IDX PT, R13, R8, RZ, 0x1c1f ;  /* 0x001c1fff080d7589 */ /* 0x000e2800000e0000 */
[----:B------:R1:W-:Y:S04]  /*21040*/  SHFL.IDX PT, R14, R20, 0x1, 0x1c1f ;  /* 0x003c1f00140e7f89 */ /* 0x0003e800000e0000 */
[----:B------:R2:W3:Y:S01]  /*21050*/  SHFL.IDX PT, R15, R8, 0x1, 0x1c1f ;  /* 0x003c1f00080f7f89 */ /* 0x0004e200000e0000 */
[----:B-1----:R-:W-:Y:S01]  /*21060*/  IMAD.IADD R20, R160, 0x1, R159 ;  /* 0x00000001a0147824 */ /* 0x002fe200078e029f */
[----:B------:R-:W-:Y:S01]  /*21070*/  LOP3.LUT P0, RZ, R158, 0x3, RZ, 0xc0, !PT ;  /* 0x000000039eff7812 */ /* 0x000fe2000780c0ff */
[----:B--2---:R-:W-:-:S02]  /*21080*/  IMAD R8, R24, R156, RZ ;  /* 0x0000009c18087224 */ /* 0x004fc400078e02ff */
[----:B------:R-:W-:-:S03]  /*21090*/  VIADD R11, R20, 0x8 ;  /* 0x00000008140b7836 */ /* 0x000fc60000000000 */
[-C--:B------:R-:W-:Y:S02]  /*210a0*/  ISETP.GE.OR P3, PT, R20, R8.reuse, P0 ;  /* 0x000000081400720c */ /* 0x080fe40000766670 */
[----:B------:R-:W-:-:S11]  /*210b0*/  ISETP.GE.OR P0, PT, R11, R8, P0 ;  /* 0x000000080b00720c */ /* 0x000fd60000706670 */
[----:B0-----:R0:W-:Y:S04]  /*210c0*/  @!P3 ST.E desc[UR60][R12.64], R155 ;  /* 0x0000009b0c00b985 */ /* 0x0011e8000c10193c */
[----:B---3--:R0:W-:Y:S01]  /*210d0*/  @!P0 ST.E desc[UR60][R14.64], R154 ;  /* 0x0000009a0e008985 */ /* 0x0081e2000c10193c */
[----:B------:R-:W-:Y:S05]  /*210e0*/  @P2 BRA `(.L_x_1828) ;  /* 0x0000000c00d42947 */ /* 0x000fea0003800000 */
[----:B------:R-:W2:Y:S01]  /*210f0*/  LDL R160, [R1+0x80] ;  /* 0x0000800001a07983 */ /* 0x000ea20000100800 */
[----:B------:R-:W1:Y:S01]  /*21100*/  @P1 LDC R21, c[0x0][0xbec] ;  /* 0x0002fb00ff151b82 */ /* 0x000e620000000800 */
[----:B------:R-:W-:Y:S02]  /*21110*/  ULDC.64 UR4, c[0x0][0xaa0] ;  /* 0x0002a80000047ab9 */ /* 0x000fe40000000a00 */
[----:B------:R-:W2:Y:S04]  /*21120*/  LDL R158, [R1+0xc] ;  /* 0x00000c00019e7983 */ /* 0x000ea80000100800 */
[----:B------:R3:W5:Y:S01]  /*21130*/  LDL R88, [R1+0x4] ;  /* 0x0000040001587983 */ /* 0x0007620000100800 */
[----:B------:R-:W4:Y:S03]  /*21140*/  @P1 LDC R85, c[0x0][0xbf0] ;  /* 0x0002fc00ff551b82 */ /* 0x000f260000000800 */
[----:B------:R3:W5:Y:S01]  /*21150*/  LDL R87, [R1] ;  /* 0x0000000001577983 */ /* 0x0007620000100800 */
[----:B------:R-:W-:-:S04]  /*21160*/  IMAD R9, R9, UR4, RZ ;  /* 0x0000000409097c24 */ /* 0x000fc8000f8e02ff */
[----:B------:R-:W-:Y:S01]  /*21170*/  IMAD R9, R0, UR5, R9 ;  /* 0x0000000500097c24 */ /* 0x000fe2000f8e0209 */
[----:B------:R-:W-:Y:S01]  /*21180*/  SHF.R.S32.HI R11, RZ, 0x1f, R10 ;  /* 0x0000001fff0b7819 */ /* 0x000fe2000001140a */
[----:B------:R-:W-:Y:S01]  /*21190*/  BSSY B1, `(.L_x_1829) ;  /* 0x00000a6000017945 */ /* 0x000fe20003800000 */
[----:B--2---:R-:W-:-:S04]  /*211a0*/  IMAD R3, R158, 0x8, R160 ;  /* 0x000000089e037824 */ /* 0x004fc800078e02a0 */
[----:B------:R-:W-:-:S04]  /*211b0*/  IMAD.SHL.U32 R3, R3, 0x8, RZ ;  /* 0x0000000803037824 */ /* 0x000fc800078e00ff */
[----:B------:R-:W-:-:S03]  /*211c0*/  IMAD.WIDE R6, R3, 0x2, R6 ;  /* 0x0000000203067825 */ /* 0x000fc600078e0206 */
[C---:B------:R-:W-:Y:S02]  /*211d0*/  IADD3 R33, P2, R6.reuse, 0x3000, RZ ;  /* 0x0000300006217810 */ /* 0x040fe40007f5e0ff */
[C---:B0-----:R-:W-:Y:S02]  /*211e0*/  IADD3 R13, P4, R6.reuse, 0x1000, RZ ;  /* 0x00001000060d7810 */ /* 0x041fe40007f9e0ff */
[----:B------:R-:W-:Y:S02]  /*211f0*/  LOP3.LUT R32, R33, 0x380, RZ, 0xc0, !PT ;  /* 0x0000038021207812 */ /* 0x000fe400078ec0ff */
[----:B------:R-:W-:Y:S02]  /*21200*/  IADD3 R29, P3, R6, 0x2000, RZ ;  /* 0x00002000061d7810 */ /* 0x000fe40007f7e0ff */
[----:B------:R-:W-:Y:S02]  /*21210*/  SHF.R.U64 R32, R32, 0x3, RZ ;  /* 0x0000000320207819 */ /* 0x000fe400000012ff */
[----:B------:R-:W-:-:S02]  /*21220*/  LOP3.LUT R12, R13, 0x380, RZ, 0xc0, !PT ;  /* 0x000003800d0c7812 */ /* 0x000fc400078ec0ff */
[----:B------:R-:W-:Y:S01]  /*21230*/  LOP3.LUT R32, R32, R33, RZ, 0x3c, !PT ;  /* 0x0000002120207212 */ /* 0x000fe200078e3cff */
[----:B------:R-:W-:Y:S01]  /*21240*/  IMAD.X R33, RZ, RZ, R7, P2 ;  /* 0x000000ffff217224 */ /* 0x000fe200010e0607 */
[----:B------:R-:W-:Y:S02]  /*21250*/  IADD3 R57, P2, R6, 0x9000, RZ ;  /* 0x0000900006397810 */ /* 0x000fe40007f5e0ff */
[----:B------:R-:W-:Y:S02]  /*21260*/  LOP3.LUT R28, R29, 0x380, RZ, 0xc0, !PT ;  /* 0x000003801d1c7812 */ /* 0x000fe400078ec0ff */
[----:B------:R-:W-:Y:S01]  /*21270*/  LOP3.LUT R56, R57, 0x380, RZ, 0xc0, !PT ;  /* 0x0000038039387812 */ /* 0x000fe200078ec0ff */
[----:B------:R-:W-:Y:S01]  /*21280*/  IMAD R20, R160, 0x20, R158 ;  /* 0x00000020a0147824 */ /* 0x000fe200078e029e */
[----:B------:R-:W-:Y:S01]  /*21290*/  SHF.R.U64 R12, R12, 0x3, RZ ;  /* 0x000000030c0c7819 */ /* 0x000fe200000012ff */
[----:B------:R-:W5:Y:S01]  /*212a0*/  LD.E.128 R32, desc[UR60][R32.64] ;  /* 0x0000003c20207980 */ /* 0x000f62000c101d00 */
[----:B------:R-:W-:-:S02]  /*212b0*/  SHF.R.U64 R56, R56, 0x3, RZ ;  /* 0x0000000338387819 */ /* 0x000fc400000012ff */
[----:B------:R-:W-:Y:S02]  /*212c0*/  SHF.R.U64 R28, R28, 0x3, RZ ;  /* 0x000000031c1c7819 */ /* 0x000fe400000012ff */
[----:B------:R-:W-:Y:S01]  /*212d0*/  LOP3.LUT R56, R56, R57, RZ, 0x3c, !PT ;  /* 0x0000003938387212 */ /* 0x000fe200078e3cff */
[--C-:B------:R-:W-:Y:S01]  /*212e0*/  IMAD.X R57, RZ, RZ, R7.reuse, P2 ;  /* 0x000000ffff397224 */ /* 0x100fe200010e0607 */
[----:B------:R-:W-:Y:S02]  /*212f0*/  IADD3 R3, P2, R6, 0xf000, RZ ;  /* 0x0000f00006037810 */ /* 0x000fe40007f5e0ff */
[----:B------:R-:W-:Y:S01]  /*21300*/  LOP3.LUT R12, R12, R13, RZ, 0x3c, !PT ;  /* 0x0000000d0c0c7212 */ /* 0x000fe200078e3cff */
[----:B------:R-:W-:Y:S01]  /*21310*/  IMAD.X R13, RZ, RZ, R7, P4 ;  /* 0x000000ffff0d7224 */ /* 0x000fe200020e0607 */
[----:B------:R-:W-:Y:S02]  /*21320*/  LOP3.LUT R2, R3, 0x380, RZ, 0xc0, !PT ;  /* 0x0000038003027812 */ /* 0x000fe400078ec0ff */
[----:B------:R-:W-:-:S02]  /*21330*/  IADD3 R37, P0, R6, 0x4000, RZ ;  /* 0x0000400006257810 */ /* 0x000fc40007f1e0ff */
[C---:B------:R-:W-:Y:S02]  /*21340*/  IADD3 R41, P6, R6.reuse, 0x5000, RZ ;  /* 0x0000500006297810 */ /* 0x040fe40007fde0ff */
[----:B------:R-:W-:Y:S01]  /*21350*/  IADD3 R45, P5, R6, 0x6000, RZ ;  /* 0x00006000062d7810 */ /* 0x000fe20007fbe0ff */
[----:B------:R-:W-:Y:S01]  /*21360*/  IMAD.IADD R20, R159, 0x1, R20 ;  /* 0x000000019f147824 */ /* 0x000fe200078e0214 */
[----:B------:R-:W-:Y:S01]  /*21370*/  LOP3.LUT R28, R28, R29, RZ, 0x3c, !PT ;  /* 0x0000001d1c1c7212 */ /* 0x000fe200078e3cff */
[--C-:B------:R-:W-:Y:S01]  /*21380*/  IMAD.X R29, RZ, RZ, R7.reuse, P3 ;  /* 0x000000ffff1d7224 */ /* 0x100fe200018e0607 */
[C---:B------:R-:W-:Y:S01]  /*21390*/  IADD3 R49, P4, R6.reuse, 0x7000, RZ ;  /* 0x0000700006317810 */ /* 0x040fe20007f9e0ff */
[----:B------:R-:W-:Y:S01]  /*213a0*/  IMAD.X R81, RZ, RZ, R7, P2 ;  /* 0x000000ffff517224 */ /* 0x000fe200010e0607 */
[----:B------:R-:W-:Y:S01]  /*213b0*/  IADD3 R53, P3, R6, 0x8000, RZ ;  /* 0x0000800006357810 */ /* 0x000fe20007f7e0ff */
[----:B------:R-:W5:Y:S01]  /*213c0*/  LD.E.128 R12, desc[UR60][R12.64] ;  /* 0x0000003c0c0c7980 */ /* 0x000f62000c101d00 */
[----:B------:R-:W-:-:S02]  /*213d0*/  SHF.R.U64 R2, R2, 0x3, RZ ;  /* 0x0000000302027819 */ /* 0x000fc400000012ff */
[----:B------:R-:W-:Y:S01]  /*213e0*/  LOP3.LUT R36, R37, 0x380, RZ, 0xc0, !PT ;  /* 0x0000038025247812 */ /* 0x000fe200078ec0ff */
[----:B------:R-:W5:Y:S01]  /*213f0*/  LD.E.128 R28, desc[UR60][R28.64] ;  /* 0x0000003c1c1c7980 */ /* 0x000f62000c101d00 */
[----:B------:R-:W-:Y:S02]  /*21400*/  LOP3.LUT R40, R41, 0x380, RZ, 0xc0, !PT ;  /* 0x0000038029287812 */ /* 0x000fe400078ec0ff */
[----:B------:R-:W-:Y:S01]  /*21410*/  LOP3.LUT R44, R45, 0x380, RZ, 0xc0, !PT ;  /* 0x000003802d2c7812 */ /* 0x000fe200078ec0ff */
[----:B------:R-:W5:Y:S01]  /*21420*/  LD.E.128 R56, desc[UR60][R56.64] ;  /* 0x0000003c38387980 */ /* 0x000f62000c101d00 */
[----:B------:R-:W-:Y:S02]  /*21430*/  LOP3.LUT R48, R49, 0x380, RZ, 0xc0, !PT ;  /* 0x0000038031307812 */ /* 0x000fe400078ec0ff */
[----:B------:R-:W-:Y:S02]  /*21440*/  LOP3.LUT R52, R53, 0x380, RZ, 0xc0, !PT ;  /* 0x0000038035347812 */ /* 0x000fe400078ec0ff */
[----:B------:R-:W-:Y:S01]  /*21450*/  LOP3.LUT R80, R2, R3, RZ, 0x3c, !PT ;  /* 0x0000000302507212 */ /* 0x000fe200078e3cff */
[----:B------:R-:W-:Y:S01]  /*21460*/  IMAD.WIDE.U32 R2, R0, UR4, RZ ;  /* 0x0000000400027c25 */ /* 0x000fe2000f8e00ff */
[----:B------:R-:W-:Y:S01]  /*21470*/  SHF.R.U64 R36, R36, 0x3, RZ ;  /* 0x0000000324247819 */ /* 0x000fe200000012ff */
[----:B------:R-:W-:Y:S01]  /*21480*/  ULDC.64 UR4, c[0x0][0xae8] ;  /* 0x0002ba0000047ab9 */ /* 0x000fe20000000a00 */
[----:B------:R-:W-:-:S02]  /*21490*/  SHF.R.U64 R40, R40, 0x3, RZ ;  /* 0x0000000328287819 */ /* 0x000fc400000012ff */
[----:B------:R-:W-:Y:S02]  /*214a0*/  SHF.R.U64 R44, R44, 0x3, RZ ;  /* 0x000000032c2c7819 */ /* 0x000fe400000012ff */
[----:B------:R-:W-:Y:S02]  /*214b0*/  SHF.R.U64 R48, R48, 0x3, RZ ;  /* 0x0000000330307819 */ /* 0x000fe400000012ff */
[----:B------:R-:W-:Y:S01]  /*214c0*/  SHF.R.U64 R52, R52, 0x3, RZ ;  /* 0x0000000334347819 */ /* 0x000fe200000012ff */
[----:B------:R-:W-:Y:S01]  /*214d0*/  IMAD.IADD R3, R3, 0x1, R9 ;  /* 0x0000000103037824 */ /* 0x000fe200078e0209 */
        /* <DEDUP_REMOVED lines=10> */
[----:B------:R-:W-:Y:S01]  /*21580*/  IADD3 R61, P0, R6, 0xa000, RZ ;  /* 0x0000a000063d7810 */ /* 0x000fe20007f1e0ff */
[----:B------:R-:W-:Y:S01]  /*21590*/  IMAD.WIDE.U32 R2, R226, UR4, R2 ;  /* 0x00000004e2027c25 */ /* 0x000fe2000f8e0002 */
[C---:B------:R-:W-:Y:S01]  /*215a0*/  IADD3 R65, P6, R6.reuse, 0xb000, RZ ;  /* 0x0000b00006417810 */ /* 0x040fe20007fde0ff */
[----:B------:R-:W5:Y:S01]  /*215b0*/  LD.E.128 R36, desc[UR60][R36.64] ;  /* 0x0000003c24247980 */ /* 0x000f62000c101d00 */
[----:B------:R-:W-:-:S02]  /*215c0*/  IADD3 R69, P5, R6, 0xc000, RZ ;  /* 0x0000c00006457810 */ /* 0x000fc40007fbe0ff */
[----:B------:R-:W-:Y:S01]  /*215d0*/  IADD3 R73, P4, R6, 0xd000, RZ ;  /* 0x0000d00006497810 */ /* 0x000fe20007f9e0ff */
[----:B-1----:R-:W-:Y:S01]  /*215e0*/  @P1 IMAD.HI.U32 R0, R20, R21, RZ ;  /* 0x0000001514001227 */ /* 0x002fe200078e00ff */
[----:B------:R-:W-:Y:S01]  /*215f0*/  IADD3 R77, P3, R6, 0xe000, RZ ;  /* 0x0000e000064d7810 */ /* 0x000fe20007f7e0ff */
[----:B------:R-:W5:Y:S01]  /*21600*/  LD.E.128 R40, desc[UR60][R40.64] ;  /* 0x0000003c28287980 */ /* 0x000f62000c101d00 */
[----:B------:R-:W-:Y:S01]  /*21610*/  LOP3.LUT R60, R61, 0x380, RZ, 0xc0, !PT ;  /* 0x000003803d3c7812 */ /* 0x000fe200078ec0ff */
[----:B------:R-:W-:Y:S01]  /*21620*/  IMAD R3, R226, UR5, R3 ;  /* 0x00000005e2037c24 */ /* 0x000fe2000f8e0203 */
[----:B------:R-:W-:Y:S01]  /*21630*/  LOP3.LUT R64, R65, 0x380, RZ, 0xc0, !PT ;  /* 0x0000038041407812 */ /* 0x000fe200078ec0ff */
[----:B------:R-:W-:Y:S01]  /*21640*/  ULDC.64 UR4, c[0x0][0xaf0] ;  /* 0x0002bc0000047ab9 */ /* 0x000fe20000000a00 */
[----:B------:R-:W-:Y:S02]  /*21650*/  LOP3.LUT R68, R69, 0x380, RZ, 0xc0, !PT ;  /* 0x0000038045447812 */ /* 0x000fe400078ec0ff */
[----:B------:R-:W-:Y:S01]  /*21660*/  LOP3.LUT R5, R6, 0x380, RZ, 0xc0, !PT ;  /* 0x0000038006057812 */ /* 0x000fe200078ec0ff */
[----:B------:R-:W-:Y:S01]  /*21670*/  IMAD.MOV.U32 R9, RZ, RZ, R20 ;  /* 0x000000ffff097224 */ /* 0x000fe200078e0014 */
[----:B------:R-:W-:Y:S01]  /*21680*/  LOP3.LUT R72, R73, 0x380, RZ, 0xc0, !PT ;  /* 0x0000038049487812 */ /* 0x000fe200078ec0ff */
[----:B------:R-:W5:Y:S01]  /*21690*/  LD.E.128 R44, desc[UR60][R44.64] ;  /* 0x0000003c2c2c7980 */ /* 0x000f62000c101d00 */
[----:B------:R-:W-:Y:S01]  /*216a0*/  LOP3.LUT R76, R77, 0x380, RZ, 0xc0, !PT ;  /* 0x000003804d4c7812 */ /* 0x000fe200078ec0ff */
[----:B------:R-:W-:Y:S01]  /*216b0*/  IMAD R11, R11, UR4, RZ ;  /* 0x000000040b0b7c24 */ /* 0x000fe2000f8e02ff */
[----:B----4-:R-:W-:Y:S01]  /*216c0*/  @P1 SHF.R.U32.HI R9, RZ, R85, R0 ;  /* 0x00000055ff091219 */ /* 0x010fe20000011600 */
[----:B------:R-:W5:Y:S01]  /*216d0*/  LD.E.128 R48, desc[UR60][R48.64] ;  /* 0x0000003c30307980 */ /* 0x000f62000c101d00 */
[----:B------:R-:W-:-:S02]  /*216e0*/  SHF.R.U64 R60, R60, 0x3, RZ ;  /* 0x000000033c3c7819 */ /* 0x000fc400000012ff */
[----:B------:R-:W-:Y:S01]  /*216f0*/  SHF.R.U64 R64, R64, 0x3, RZ ;  /* 0x0000000340407819 */ /* 0x000fe200000012ff */
[----:B------:R-:W5:Y:S01]  /*21700*/  LD.E.128 R52, desc[UR60][R52.64] ;  /* 0x0000003c34347980 */ /* 0x000f62000c101d00 */
[----:B------:R-:W-:Y:S02]  /*21710*/  SHF.R.U64 R68, R68, 0x3, RZ ;  /* 0x0000000344447819 */ /* 0x000fe400000012ff */
[----:B------:R-:W-:Y:S01]  /*21720*/  SHF.R.U64 R72, R72, 0x3, RZ ;  /* 0x0000000348487819 */ /* 0x000fe200000012ff */
[----:B------:R-:W5:Y:S01]  /*21730*/  LD.E.128 R80, desc[UR60][R80.64] ;  /* 0x0000003c50507980 */ /* 0x000f62000c101d00 */
[----:B------:R-:W-:Y:S02]  /*21740*/  SHF.R.U64 R76, R76, 0x3, RZ ;  /* 0x000000034c4c7819 */ /* 0x000fe400000012ff */
[----:B------:R-:W-:Y:S01]  /*21750*/  SHF.R.U64 R5, R5, 0x3, RZ ;  /* 0x0000000305057819 */ /* 0x000fe200000012ff */
[C---:B------:R-:W-:Y:S01]  /*21760*/  IMAD R11, R10.reuse, UR5, R11 ;  /* 0x000000050a0b7c24 */ /* 0x040fe2000f8e020b */
[----:B------:R-:W-:Y:S01]  /*21770*/  SHF.R.S32.HI R0, RZ, 0x1f, R9 ;  /* 0x0000001fff007819 */ /* 0x000fe20000011409 */
[----:B------:R-:W-:Y:S01]  /*21780*/  IMAD.WIDE.U32 R2, R10, UR4, R2 ;  /* 0x000000040a027c25 */ /* 0x000fe2000f8e0002 */
[----:B------:R-:W-:Y:S01]  /*21790*/  LOP3.LUT R60, R60, R61, RZ, 0x3c, !PT ;  /* 0x0000003d3c3c7212 */ /* 0x000fe200078e3cff */
[----:B------:R-:W-:Y:S01]  /*217a0*/  ULDC.64 UR4, c[0x0][0xae0] ;  /* 0x0002b80000047ab9 */ /* 0x000fe20000000a00 */
[----:B------:R-:W-:Y:S01]  /*217b0*/  LOP3.LUT R64, R64, R65, RZ, 0x3c, !PT ;  /* 0x0000004140407212 */ /* 0x000fe200078e3cff */
[----:B------:R-:W-:Y:S01]  /*217c0*/  IMAD.MOV R21, RZ, RZ, -R9 ;  /* 0x000000ffff157224 */ /* 0x000fe200078e0a09 */
        /* <DEDUP_REMOVED lines=8> */
[----:B------:R-:W5:Y:S01]  /*21850*/  LD.E.128 R60, desc[UR60][R60.64] ;  /* 0x0000003c3c3c7980 */ /* 0x000f62000c101d00 */
[----:B------:R-:W-:-:S02]  /*21860*/  IMAD.X R77, RZ, RZ, R7, P3 ;  /* 0x000000ffff4d7224 */ /* 0x000fc400018e0607 */
[----:B------:R-:W-:Y:S01]  /*21870*/  IMAD.MOV.U32 R5, RZ, RZ, R7 ;  /* 0x000000ffff057224 */ /* 0x000fe200078e0007 */
[----:B------:R-:W5:Y:S01]  /*21880*/  LD.E.128 R64, desc[UR60][R64.64] ;  /* 0x0000003c40407980 */ /* 0x000f62000c101d00 */
[----:B------:R-:W-:Y:S02]  /*21890*/  IMAD.IADD R3, R3, 0x1, R11 ;  /* 0x0000000103037824 */ /* 0x000fe400078e020b */
[----:B------:R-:W-:Y:S01]  /*218a0*/  IMAD R0, R0, UR4, RZ ;  /* 0x0000000400007c24 */ /* 0x000fe2000f8e02ff */
[----:B------:R-:W5:Y:S01]  /*218b0*/  LD.E.128 R68, desc[UR60][R68.64] ;  /* 0x0000003c44447980 */ /* 0x000f62000c101d00 */
[----:B------:R-:W-:Y:S02]  /*218c0*/  IMAD R11, R156, R21, R20 ;  /* 0x000000159c0b7224 */ /* 0x000fe400078e0214 */
[C---:B------:R-:W-:Y:S01]  /*218d0*/  IMAD R21, R9.reuse, UR5, R0 ;  /* 0x0000000509157c24 */ /* 0x040fe2000f8e0200 */
[----:B------:R-:W5:Y:S01]  /*218e0*/  LD.E.128 R4, desc[UR60][R4.64] ;  /* 0x0000003c04047980 */ /* 0x000f62000c101d00 */
[----:B------:R-:W-:Y:S01]  /*218f0*/  IMAD.WIDE.U32 R2, R9, UR4, R2 ;  /* 0x0000000409027c25 */ /* 0x000fe2000f8e0002 */
[----:B------:R-:W-:Y:S01]  /*21900*/  SHF.R.S32.HI R0, RZ, 0x1f, R11 ;  /* 0x0000001fff007819 */ /* 0x000fe2000001140b */
[----:B------:R-:W-:Y:S01]  /*21910*/  ULDC.64 UR4, c[0x0][0xad8] ;  /* 0x0002b60000047ab9 */ /* 0x000fe20000000a00 */
[----:B------:R-:W5:Y:S04]  /*21920*/  LD.E.128 R72, desc[UR60][R72.64] ;  /* 0x0000003c48487980 */ /* 0x000f68000c101d00 */
[----:B------:R-:W5:Y:S01]  /*21930*/  LD.E.128 R76, desc[UR60][R76.64] ;  /* 0x0000003c4c4c7980 */ /* 0x000f62000c101d00 */
[----:B------:R-:W-:Y:S01]  /*21940*/  @!PT LDS RZ, [RZ] ;  /* 0x00000000fffff984 */ /* 0x000fe20000000800 */
[----:B------:R-:W-:Y:S01]  /*21950*/  @!PT LDS RZ, [RZ] ;  /* 0x00000000fffff984 */ /* 0x000fe20000000800 */
[----:B------:R-:W-:Y:S01]  /*21960*/  @!PT LDS RZ, [RZ] ;  /* 0x00000000fffff984 */ /* 0x000fe20000000800 */
[----:B------:R-:W-:Y:S01]  /*21970*/  @!PT LDS RZ, [RZ] ;  /* 0x00000000fffff984 */ /* 0x000fe20000000800 */
[----:B------:R0:W-:Y:S06]  /*21980*/  MEMBAR.ALL.CTA ;  /* 0x0000000000007992 */ /* 0x0001ec0000008000 */
[----:B0-----:R-:W0:Y:S01]  /*21990*/  FENCE.VIEW.ASYNC.S ;  /* 0x00000000000073c6 */ /* 0x001e220000000000 */
[----:B------:R-:W-:-:S02]  /*219a0*/  IMAD.IADD R3, R3, 0x1, R21 ;  /* 0x0000000103037824 */ /* 0x000fc400078e0215 */
[----:B------:R-:W-:Y:S02]  /*219b0*/  IMAD R0, R0, UR4, RZ ;  /* 0x0000000400007c24 */ /* 0x000fe4000f8e02ff */
[----:B------:R-:W-:Y:S02]  /*219c0*/  IMAD.IADD R9, R158, 0x1, R159 ;  /* 0x000000019e097824 */ /* 0x000fe400078e029f */
[C---:B------:R-:W-:Y:S02]  /*219d0*/  IMAD R85, R11.reuse, UR5, R0 ;  /* 0x000000050b557c24 */ /* 0x040fe4000f8e0200 */
[----:B------:R-:W-:Y:S01]  /*219e0*/  IMAD.WIDE.U32 R2, R11, UR4, R2 ;  /* 0x000000040b027c25 */ /* 0x000fe2000f8e0002 */
[----:B------:R-:W-:Y:S01]  /*219f0*/  ISETP.GE.AND P2, PT, R9, R8, PT ;  /* 0x000000080900720c */ /* 0x000fe20003f46270 */
[----:B------:R-:W-:Y:S02]  /*21a00*/  ULDC.64 UR4, c[0x0][0xa80] ;  /* 0x0002a00000047ab9 */ /* 0x000fe40000000a00 */
[----:B------:R-:W-:Y:S01]  /*21a10*/  IMAD.IADD R3, R3, 0x1, R85 ;  /* 0x0000000103037824 */ /* 0x000fe200078e0255 */
[----:B------:R-:W-:Y:S01]  /*21a20*/  LEA R24, P3, R2, UR4, 0x1 ;  /* 0x0000000402187c11 */ /* 0x000fe2000f8608ff */
[----:B------:R-:W-:-:S03]  /*21a30*/  VIADD R0, R17, 0x30820 ;  /* 0x0003082011007836 */ /* 0x000fc60000000000 */
[----:B------:R-:W-:Y:S02]  /*21a40*/  LEA.HI.X R86, R2, UR5, R3, 0x1, P3 ;  /* 0x0000000502567c11 */ /* 0x000fe400098f0c03 */
[----:B------:R-:W-:Y:S01]  /*21a50*/  PRMT R0, RZ, 0x654, R0 ;  /* 0x00000654ff007816 */ /* 0x000fe20000000000 */
[C---:B------:R-:W-:Y:S02]  /*21a60*/  VIADD R21, R9.reuse, 0x20 ;  /* 0x0000002009157836 */ /* 0x040fe40000000000 */
[----:B------:R-:W-:Y:S01]  /*21a70*/  VIADD R11, R9, 0x40 ;  /* 0x00000040090b7836 */ /* 0x000fe20000000000 */
[----:B0-----:R3:W-:Y:S01]  /*21a80*/  SYNCS.ARRIVE.TRANS64.RED.A1T0 RZ, [R0+URZ], RZ ;  /* 0x000000ff00ff79a7 */ /* 0x0017e2000810043f */
[----:B------:R3:W0:Y:S01]  /*21a90*/  SHFL.IDX PT, R84, R24, RZ, 0x181f ;  /* 0x00181fff18547589 */ /* 0x00062200000e0000 */
[----:B------:R-:W-:-:S03]  /*21aa0*/  ISETP.GE.AND P1, PT, R21, R8, PT ;  /* 0x000000081500720c */ /* 0x000fc60003f26270 */
[----:B------:R3:W1:Y:S01]  /*21ab0*/  SHFL.IDX PT, R85, R86, RZ, 0x181f ;  /* 0x00181fff56557589 */ /* 0x00066200000e0000 */
[----:B------:R-:W-:Y:S01]  /*21ac0*/  ISETP.GE.AND P0, PT, R11, R8, PT ;  /* 0x000000080b00720c */ /* 0x000fe20003f06270 */
[----:B------:R-:W-:-:S12]  /*21ad0*/  @P2 BRA `(.L_x_1830) ;  /* 0x0000000000442947 */ /* 0x000fd80003800000 */
[----:B------:R-:W-:Y:S02]  /*21ae0*/  ULDC UR4, c[0x0][0xac8] ;  /* 0x0002b20000047ab9 */ /* 0x000fe40000000800 */
[----:B------:R-:W-:Y:S02]  /*21af0*/  ISETP.GE.AND P5, PT, R18, UR4, PT ;  /* 0x0000000412007c0c */ /* 0x000fe4000bfa6270 */
[----:B------:R-:W-:Y:S02]  /*21b00*/  ISETP.GE.AND P4, PT, R203, UR4, PT ;  /* 0x00000004cb007c0c */ /* 0x000fe4000bf86270 */
[----:B------:R-:W-:Y:S02]  /*21b10*/  ISETP.GE.AND P3, PT, R22, UR4, PT ;  /* 0x0000000416007c0c */ /* 0x000fe4000bf66270 */
[----:B------:R-:W-:-:S07]  /*21b20*/  ISETP.GE.AND P2, PT, R23, UR4, PT ;  /* 0x0000000417007c0c */ /* 0x000fce000bf46270 */
[----:B0-----:R-:W-:-:S04]  /*21b30*/  @!P5 LEA R2, P6, R18, R84, 0x1 ;  /* 0x000000541202d211 */ /* 0x001fc800078c08ff */
[----:B-1----:R-:W-:Y:S02]  /*21b40*/  @!P5 LEA.HI.X R3, R18, R85, R19, 0x1, P6 ;  /* 0x000000551203d211 */ /* 0x002fe400030f0c13 */
        /* <DEDUP_REMOVED lines=10> */
.L_x_1830:
[----:B------:R-:W-:Y:S05]  /*21bf0*/  BSYNC B1 ;  /* 0x0000000000017941 */ /* 0x000fea0003800000 */
.L_x_1829:
[----:B--2---:R2:W4:Y:S01]  /*21c00*/  SHFL.IDX PT, R11, R86, 0x1, 0x181f ;  /* 0x00381f00560b7f89 */ /* 0x00452200000e0000 */
        /* <DEDUP_REMOVED lines=8> */
[CC--:B0-----:R-:W-:Y:S02]  /*21c90*/  @!P4 LEA R2, P6, R18.reuse, R10.reuse, 0x1 ;  /* 0x0000000a1202c211 */ /* 0x0c1fe400078c08ff */
[CC--:B-----5:R-:W-:Y:S02]  /*21ca0*/  @!P3 LEA R4, P5, R201.reuse, R10.reuse, 0x1 ;  /* 0x0000000ac904b211 */ /* 0x0e0fe400078a08ff */
[-C--:B----4-:R-:W-:Y:S02]  /*21cb0*/  @!P4 LEA.HI.X R3, R18, R11.reuse, R19, 0x1, P6 ;  /* 0x0000000b1203c211 */ /* 0x090fe400030f0c13 */
[-C--:B------:R-:W-:Y:S02]  /*21cc0*/  @!P2 LEA R6, P6, R22, R10.reuse, 0x1 ;  /* 0x0000000a1606a211 */ /* 0x080fe400078c08ff */
        /* <DEDUP_REMOVED lines=8> */
.L_x_1832:
[----:B------:R-:W-:Y:S05]  /*21d50*/  BSYNC B1 ;  /* 0x0000000000017941 */ /* 0x000fea0003800000 */
.L_x_1831:
[----:B0---4-:R0:W4:Y:S01]  /*21d60*/  SHFL.IDX PT, R11, R86, 0x2, 0x181f ;  /* 0x00581f00560b7f89 */ /* 0x01112200000e0000 */
        /* <DEDUP_REMOVED lines=9> */
[-C--:B-----5:R-:W-:Y:S02]  /*21e00*/  @!P2 LEA R4, P5, R201, R10.reuse, 0x1 ;  /* 0x0000000ac904a211 */ /* 0x0a0fe400078a08ff */
[-C--:B------:R-:W-:Y:S02]  /*21e10*/  @!P1 LEA R6, P4, R22, R10.reuse, 0x1 ;  /* 0x0000000a16069211 */ /* 0x080fe400078808ff */
[-C--:B----4-:R-:W-:Y:S02]  /*21e20*/  @!P3 LEA.HI.X R3, R18, R11.reuse, R19, 0x1, P6 ;  /* 0x0000000b1203b211 */ /* 0x090fe400030f0c13 */
        /* <DEDUP_REMOVED lines=8> */
.L_x_1834:
[----:B------:R-:W-:Y:S05]  /*21eb0*/  BSYNC B1 ;  /* 0x0000000000017941 */ /* 0x000fea0003800000 */
.L_x_1833:
[----:B------:R-:W-:Y:S01]  /*21ec0*/  VIADD R9, R9, 0x60 ;  /* 0x0000006009097836 */ /* 0x000fe20000000000 */
[----:B0---4-:R0:W4:Y:S04]  /*21ed0*/  SHFL.IDX PT, R11, R86, 0x3, 0x181f ;  /* 0x00781f00560b7f89 */ /* 0x01112800000e0000 */
[----:B------:R-:W-:Y:S01]  /*21ee0*/  ISETP.GE.AND P0, PT, R9, R8, PT ;  /* 0x000000080900720c */ /* 0x000fe20003f06270 */
[----:B--23--:R-:W2:-:S12]  /*21ef0*/  SHFL.IDX PT, R24, R24, 0x3, 0x181f ;  /* 0x00781f0018187f89 */ /* 0x00ce9800000e0000 */
[----:B0-----:R-:W-:Y:S05]  /*21f00*/  @P0 BRA `(.L_x_1835) ;  /* 0x00000028002c0947 */ /* 0x001fea0003800000 */
[----:B------:R-:W-:Y:S02]  /*21f10*/  ULDC UR4, c[0x0][0xac8] ;  /* 0x0002b20000047ab9 */ /* 0x000fe40000000800 */
[----:B------:R-:W-:Y:S02]  /*21f20*/  ISETP.GE.AND P3, PT, R18, UR4, PT ;  /* 0x0000000412007c0c */ /* 0x000fe4000bf66270 */
[----:B------:R-:W-:Y:S02]  /*21f30*/  ISETP.GE.AND P4, PT, R203, UR4, PT ;  /* 0x00000004cb007c0c */ /* 0x000fe4000bf86270 */
[----:B------:R-:W-:-:S09]  /*21f40*/  ISETP.GE.AND P5, PT, R22, UR4, PT ;  /* 0x0000000416007c0c */ /* 0x000fd2000bfa6270 */
[-C--:B--2---:R-:W-:Y:S02]  /*21f50*/  @!P3 LEA R2, P0, R18, R24.reuse, 0x1 ;  /* 0x000000181202b211 */ /* 0x084fe400078008ff */
[CC--:B-----5:R-:W-:Y:S02]  /*21f60*/  @!P4 LEA R4, P1, R201.reuse, R24.reuse, 0x1 ;  /* 0x00000018c904c211 */ /* 0x0e0fe400078208ff */
[----:B------:R-:W-:Y:S02]  /*21f70*/  @!P5 LEA R6, P2, R22, R24, 0x1 ;  /* 0x000000181606d211 */ /* 0x000fe400078408ff */
[-C--:B----4-:R-:W-:Y:S02]  /*21f80*/  @!P3 LEA.HI.X R3, R18, R11.reuse, R19, 0x1, P0 ;  /* 0x0000000b1203b211 */ /* 0x090fe400000f0c13 */
        /* <DEDUP_REMOVED lines=11> */
.L_x_1828:
[----:B------:R-:W1:Y:S01]  /*22040*/  @P1 LDC R7, c[0x0][0xbec] ;  /* 0x0002fb00ff071b82 */ /* 0x000e620000000800 */
[----:B------:R-:W-:Y:S01]  /*22050*/  ULDC.64 UR4, c[0x0][0xb08] ;  /* 0x0002c20000047ab9 */ /* 0x000fe20000000a00 */
[----:B0-----:R-:W-:Y:S01]  /*22060*/  IMAD.MOV.U32 R12, RZ, RZ, R92 ;  /* 0x000000ffff0c7224 */ /* 0x001fe200078e005c */
[----:B------:R-:W-:Y:S01]  /*22070*/  BSSY B1, `(.L_x_1836) ;  /* 0x000010b000017945 */ /* 0x000fe20003800000 */
[----:B------:R-:W-:Y:S01]  /*22080*/  IMAD R9, R9, UR4, RZ ;  /* 0x0000000409097c24 */ /* 0x000fe2000f8e02ff */
[----:B------:R-:W-:Y:S01]  /*22090*/  SHF.R.S32.HI R220, RZ, 0x1f, R225 ;  /* 0x0000001fffdc7819 */ /* 0x000fe200000114e1 */
[C---:B------:R-:W-:Y:S02]  /*220a0*/  VIADD R154, R225.reuse, 0xf0 ;  /* 0x000000f0e19a7836 */ /* 0x040fe40000000000 */
[----:B------:R-:W0:Y:S01]  /*220b0*/  @P1 LDC R6, c[0x0][0xbf0] ;  /* 0x0002fc00ff061b82 */ /* 0x000e220000000800 */
[----:B------:R-:W-:Y:S02]  /*220c0*/  IMAD R9, R0, UR5, R9 ;  /* 0x0000000500097c24 */ /* 0x000fe4000f8e0209 */
[C---:B------:R-:W-:Y:S01]  /*220d0*/  VIADD R158, R225.reuse, 0xe0 ;  /* 0x000000e0e19e7836 */ /* 0x040fe20000000000 */
[----:B------:R-:W-:Y:S01]  /*220e0*/  SHF.R.S32.HI R154, RZ, 0x1f, R154 ;  /* 0x0000001fff9a7819 */ /* 0x000fe2000001149a */
[----:B------:R-:W-:-:S02]  /*220f0*/  VIADD R160, R225, 0xd8 ;  /* 0x000000d8e1a07836 */ /* 0x000fc40000000000 */
        /* <DEDUP_REMOVED lines=10> */
[----:B-1----:R-:W-:Y:S01]  /*221a0*/  @P1 IMAD.HI.U32 R7, R92, R7, RZ ;  /* 0x000000075c071227 */ /* 0x002fe200078e00ff */
[----:B------:R-:W-:-:S02]  /*221b0*/  SHF.R.S32.HI R168, RZ, 0x1f, R168 ;  /* 0x0000001fffa87819 */ /* 0x000fc400000114a8 */
[----:B------:R-:W-:Y:S01]  /*221c0*/  SHF.R.S32.HI R170, RZ, 0x1f, R170 ;  /* 0x0000001fffaa7819 */ /* 0x000fe200000114aa */
[C---:B------:R-:W-:Y:S02]  /*221d0*/  VIADD R172, R225.reuse, 0xa8 ;  /* 0x000000a8e1ac7836 */ /* 0x040fe40000000000 */
[----:B------:R-:W-:Y:S01]  /*221e0*/  VIADD R174, R225, 0xa0 ;  /* 0x000000a0e1ae7836 */ /* 0x000fe20000000000 */
[----:B0-----:R-:W-:Y:S01]  /*221f0*/  @P1 SHF.R.U32.HI R12, RZ, R6, R7 ;  /* 0x00000006ff0c1219 */ /* 0x001fe20000011607 */
[----:B------:R-:W-:Y:S01]  /*22200*/  IMAD.WIDE.U32 R6, R0, UR4, RZ ;  /* 0x0000000400067c25 */ /* 0x000fe2000f8e00ff */
[----:B------:R-:W-:Y:S01]  /*22210*/  ULDC.64 UR4, c[0x0][0xb38] ;  /* 0x0002ce0000047ab9 */ /* 0x000fe20000000a00 */
[----:B------:R-:W-:Y:S02]  /*22220*/  SHF.R.S32.HI R0, RZ, 0x1f, R10 ;  /* 0x0000001fff007819 */ /* 0x000fe4000001140a */
[----:B------:R-:W-:Y:S01]  /*22230*/  IMAD.IADD R7, R7, 0x1, R9 ;  /* 0x0000000107077824 */ /* 0x000fe200078e0209 */
[----:B------:R-:W-:Y:S01]  /*22240*/  SHF.R.S32.HI R9, RZ, 0x1f, R12 ;  /* 0x0000001fff097819 */ /* 0x000fe2000001140c */
[----:B------:R-:W-:Y:S01]  /*22250*/  VIADD R176, R225, 0x98 ;  /* 0x00000098e1b07836 */ /* 0x000fe20000000000 */
[----:B------:R-:W-:Y:S01]  /*22260*/  SHF.R.S32.HI R172, RZ, 0x1f, R172 ;  /* 0x0000001fffac7819 */ /* 0x000fe200000114ac */
[----:B------:R-:W-:Y:S01]  /*22270*/  IMAD.WIDE.U32 R6, R226, UR4, R6 ;  /* 0x00000004e2067c25 */ /* 0x000fe2000f8e0006 */
[----:B------:R-:W-:-:S02]  /*22280*/  SHF.R.S32.HI R174, RZ, 0x1f, R174 ;  /* 0x0000001fffae7819 */ /* 0x000fc400000114ae */
[----:B------:R-:W-:Y:S01]  /*22290*/  SHF.R.S32.HI R176, RZ, 0x1f, R176 ;  /* 0x0000001fffb07819 */ /* 0x000fe200000114b0 */
[----:B------:R-:W-:Y:S01]  /*222a0*/  IMAD R7, R226, UR5, R7 ;  /* 0x00000005e2077c24 */ /* 0x000fe2000f8e0207 */
[----:B------:R-:W-:Y:S01]  /*222b0*/  ULDC.64 UR4, c[0x0][0xb40] ;  /* 0x0002d00000047ab9 */ /* 0x000fe20000000a00 */
[----:B------:R-:W-:Y:S02]  /*222c0*/  VIADD R178, R225, 0x90 ;  /* 0x00000090e1b27836 */ /* 0x000fe40000000000 */
[----:B------:R-:W-:Y:S02]  /*222d0*/  IMAD R0, R0, UR4, RZ ;  /* 0x0000000400007c24 */ /* 0x000fe4000f8e02ff */
[----:B------:R-:W-:Y:S01]  /*222e0*/  IMAD.WIDE.U32 R6, R10, UR4, R6 ;  /* 0x000000040a067c25 */ /* 0x000fe2000f8e0006 */
[----:B------:R-:W-:-:S03]  /*222f0*/  SHF.R.S32.HI R178, RZ, 0x1f, R178 ;  /* 0x0000001fffb27819 */ /* 0x000fc600000114b2 */
[----:B------:R-:W-:Y:S01]  /*22300*/  IMAD R0, R10, UR5, R0 ;  /* 0x000000050a007c24 */ /* 0x000fe2000f8e0200 */
[----:B------:R-:W-:Y:S01]  /*22310*/  ULDC.64 UR4, c[0x0][0xb48] ;  /* 0x0002d20000047ab9 */ /* 0x000fe20000000a00 */
[----:B------:R-:W-:Y:S02]  /*22320*/  VIADD R180, R225, 0x88 ;  /* 0x00000088e1b47836 */ /* 0x000fe40000000000 */
[----:B------:R-:W-:Y:S02]  /*22330*/  IMAD.IADD R7, R7, 0x1, R0 ;  /* 0x0000000107077824 */ /* 0x000fe400078e0200 */
[----:B------:R-:W-:Y:S01]  /*22340*/  IMAD.MOV R0, RZ, RZ, -R12 ;  /* 0x000000ffff007224 */ /* 0x000fe200078e0a0c */
[----:B------:R-:W-:Y:S01]  /*22350*/  SHF.R.S32.HI R180, RZ, 0x1f, R180 ;  /* 0x0000001fffb47819 */ /* 0x000fe200000114b4 */
[----:B------:R-:W-:-:S04]  /*22360*/  IMAD.WIDE.U32 R6, R157, UR4, R6 ;  /* 0x000000049d067c25 */ /* 0x000fc8000f8e0006 */
[----:B------:R-:W-:Y:S01]  /*22370*/  IMAD R7, R157, UR5, R7 ;  /* 0x000000059d077c24 */ /* 0x000fe2000f8e0207 */
[----:B------:R-:W-:Y:S01]  /*22380*/  ULDC.64 UR4, c[0x0][0xb30] ;  /* 0x0002cc0000047ab9 */ /* 0x000fe20000000a00 */
[----:B------:R-:W-:Y:S02]  /*22390*/  IMAD R0, R156, R0, R92 ;  /* 0x000000009c007224 */ /* 0x000fe400078e025c */
[----:B------:R-:W-:Y:S02]  /*223a0*/  IMAD R9, R9, UR4, RZ ;  /* 0x0000000409097c24 */ /* 0x000fe4000f8e02ff */
[----:B------:R-:W-:Y:S01]  /*223b0*/  IMAD.WIDE.U32 R6, R12, UR4, R6 ;  /* 0x000000040c067c25 */ /* 0x000fe2000f8e0006 */
[----:B------:R-:W-:-:S03]  /*223c0*/  SHF.R.S32.HI R10, RZ, 0x1f, R0 ;  /* 0x0000001fff0a7819 */ /* 0x000fc60000011400 */
[----:B------:R-:W-:Y:S01]  /*223d0*/  IMAD R9, R12, UR5, R9 ;  /* 0x000000050c097c24 */ /* 0x000fe2000f8e0209 */
[----:B------:R-:W-:Y:S01]  /*223e0*/  ULDC.64 UR4, c[0x0][0xb28] ;  /* 0x0002ca0000047ab9 */ /* 0x000fe20000000a00 */
[----:B------:R-:W-:Y:S02]  /*223f0*/  VIADD R92, R225, 0xf8 ;  /* 0x000000f8e15c7836 */ /* 0x000fe40000000000 */
[----:B------:R-:W-:Y:S02]  /*22400*/  IMAD.IADD R7, R7, 0x1, R9 ;  /* 0x0000000107077824 */ /* 0x000fe400078e0209 */
[----:B------:R-:W-:Y:S01]  /*22410*/  IMAD R10, R10, UR4, RZ ;  /* 0x000000040a0a7c24 */ /* 0x000fe2000f8e02ff */
[----:B------:R-:W-:Y:S01]  /*22420*/  SHF.R.S32.HI R92, RZ, 0x1f, R92 ;  /* 0x0000001fff5c7819 */ /* 0x000fe2000001145c */
[----:B------:R-:W-:-:S04]  /*22430*/  IMAD.WIDE.U32 R6, R0, UR4, R6 ;  /* 0x0000000400067c25 */ /* 0x000fc8000f8e0006 */
[----:B------:R-:W-:Y:S01]  /*22440*/  IMAD R10, R0, UR5, R10 ;  /* 0x00000005000a7c24 */ /* 0x000fe2000f8e020a */
[----:B------:R-:W-:Y:S01]  /*22450*/  ULDC.64 UR4, c[0x0][0xb00] ;  /* 0x0002c00000047ab9 */ /* 0x000fe20000000a00 */
[----:B------:R-:W-:Y:S01]  /*22460*/  VIADD R156, R225, 0xe8 ;  /* 0x000000e8e19c7836 */ /* 0x000fe20000000000 */
[C---:B------:R-:W-:Y:S01]  /*22470*/  LEA R0, P0, R6.reuse, UR4, 0x2 ;  /* 0x0000000406007c11 */ /* 0x040fe2000f8010ff */
[----:B------:R-:W-:Y:S02]  /*22480*/  IMAD.IADD R9, R7, 0x1, R10 ;  /* 0x0000000107097824 */ /* 0x000fe400078e020a */
[C---:B------:R-:W-:Y:S01]  /*22490*/  VIADD R182, R225.reuse, 0x80 ;  /* 0x00000080e1b67836 */ /* 0x040fe20000000000 */
[----:B------:R-:W-:Y:S01]  /*224a0*/  SHF.R.S32.HI R156, RZ, 0x1f, R156 ;  /* 0x0000001fff9c7819 */ /* 0x000fe2000001149c */
[----:B------:R-:W-:Y:S01]  /*224b0*/  VIADD R184, R225, 0x78 ;  /* 0x00000078e1b87836 */ /* 0x000fe20000000000 */
[----:B------:R-:W-:Y:S01]  /*224c0*/  LEA.HI.X R9, R6, UR5, R9, 0x2, P0 ;  /* 0x0000000506097c11 */ /* 0x000fe200080f1409 */
[----:B------:R-:W-:Y:S01]  /*224d0*/  VIADD R6, R17, 0x30820 ;  /* 0x0003082011067836 */ /* 0x000fe20000000000 */
[----:B------:R-:W-:Y:S01]  /*224e0*/  ISETP.GE.AND P0, PT, R20, R8, PT ;  /* 0x000000081400720c */ /* 0x000fe20003f06270 */
[C---:B------:R-:W-:Y:S01]  /*224f0*/  VIADD R186, R225.reuse, 0x70 ;  /* 0x00000070e1ba7836 */ /* 0x040fe20000000000 */
[----:B------:R0:W1:Y:S01]  /*22500*/  SHFL.IDX PT, R20, R0, RZ, 0x1c1f ;  /* 0x001c1fff00147589 */ /* 0x00006200000e0000 */
[C---:B------:R-:W-:Y:S01]  /*22510*/  VIADD R188, R225.reuse, 0x68 ;  /* 0x00000068e1bc7836 */ /* 0x040fe20000000000 */
[----:B------:R-:W-:Y:S01]  /*22520*/  PRMT R6, RZ, 0x654, R6 ;  /* 0x00000654ff067816 */ /* 0x000fe20000000006 */
[C---:B------:R-:W-:Y:S01]  /*22530*/  VIADD R190, R225.reuse, 0x60 ;  /* 0x00000060e1be7836 */ /* 0x040fe20000000000 */
[----:B------:R0:W2:Y:S01]  /*22540*/  SHFL.IDX PT, R10, R9, RZ, 0x1c1f ;  /* 0x001c1fff090a7589 */ /* 0x0000a200000e0000 */
[C---:B------:R-:W-:Y:S01]  /*22550*/  VIADD R192, R225.reuse, 0x58 ;  /* 0x00000058e1c07836 */ /* 0x040fe20000000000 */
[----:B------:R0:W-:Y:S01]  /*22560*/  SYNCS.ARRIVE.TRANS64.RED.A1T0 RZ, [R6+URZ], RZ ;  /* 0x000000ff06ff79a7 */ /* 0x0001e2000810043f */
        /* <DEDUP_REMOVED lines=32> */
[----:B------:R-:W-:-:S02]  /*22770*/  VIADD R163, R225, 0xc8 ;  /* 0x000000c8e1a37836 */ /* 0x000fc40000000000 */
[C---:B------:R-:W-:Y:S02]  /*22780*/  VIADD R165, R225.reuse, 0xc0 ;  /* 0x000000c0e1a57836 */ /* 0x040fe40000000000 */
[C---:B------:R-:W-:Y:S02]  /*22790*/  VIADD R167, R225.reuse, 0xb8 ;  /* 0x000000b8e1a77836 */ /* 0x040fe40000000000 */
[C---:B------:R-:W-:Y:S02]  /*227a0*/  VIADD R169, R225.reuse, 0xb0 ;  /* 0x000000b0e1a97836 */ /* 0x040fe40000000000 */
[C---:B------:R-:W-:Y:S02]  /*227b0*/  VIADD R171, R225.reuse, 0xa8 ;  /* 0x000000a8e1ab7836 */ /* 0x040fe40000000000 */
[C---:B------:R-:W-:Y:S02]  /*227c0*/  VIADD R173, R225.reuse, 0xa0 ;  /* 0x000000a0e1ad7836 */ /* 0x040fe40000000000 */
        /* <DEDUP_REMOVED lines=18> */
[----:B------:R-:W-:Y:S01]  /*228f0*/  VIADD R217, R225, 0x8 ;  /* 0x00000008e1d97836 */ /* 0x000fe20000000000 */
[----:B012---:R-:W-:Y:S06]  /*22900*/  @P0 BRA `(.L_x_1837) ;  /* 0x0000000800040947 */ /* 0x007fec0003800000 */
[----:B------:R-:W-:Y:S02]  /*22910*/  ULDC UR4, c[0x0][0xac8] ;  /* 0x0002b20000047ab9 */ /* 0x000fe40000000800 */
[----:B------:R-:W-:Y:S02]  /*22920*/  ISETP.GE.AND P0, PT, R225, UR4, PT ;  /* 0x00000004e1007c0c */ /* 0x000fe4000bf06270 */
[----:B------:R-:W-:Y:S02]  /*22930*/  ISETP.GE.AND P5, PT, R191, UR4, PT ;  /* 0x00000004bf007c0c */ /* 0x000fe4000bfa6270 */
[----:B------:R-:W-:Y:S02]  /*22940*/  ISETP.GE.AND P4, PT, R189, UR4, PT ;  /* 0x00000004bd007c0c */ /* 0x000fe4000bf86270 */
[----:B------:R-:W-:-:S07]  /*22950*/  ISETP.GE.AND P3, PT, R187, UR4, PT ;  /* 0x00000004bb007c0c */ /* 0x000fce000bf66270 */
[----:B------:R-:W-:-:S04]  /*22960*/  @!P0 LEA R6, P1, R225, R20, 0x2 ;  /* 0x00000014e1068211 */ /* 0x000fc800078210ff */
[----:B------:R-:W-:-:S05]  /*22970*/  @!P0 LEA.HI.X R7, R225, R10, R220, 0x2, P1 ;  /* 0x0000000ae1078211 */ /* 0x000fca00008f14dc */
        /* <DEDUP_REMOVED lines=55> */
[----:B------:R-:W-:Y:S02]  /*22cf0*/  @!P0 LEA.HI.X R7, R185, R10, R186, 0x2, P4 ;  /* 0x0000000ab9078211 */ /* 0x000fe400020f14ba */
[----:B------:R-:W-:Y:S02]  /*22d00*/  ISETP.GE.AND P4, PT, R177, UR4, PT ;  /* 0x00000004b1007c0c */ /* 0x000fe4000bf86270 */
[-C--:B-1----:R-:W-:Y:S01]  /*22d10*/  @!P1 LEA R12, P5, R183, R20.reuse, 0x2 ;  /* 0x00000014b70c9211 */ /* 0x082fe200078a10ff */
[----:B------:R0:W-:Y:S01]  /*22d20*/  @!P0 ST.E.64 desc[UR60][R6.64], R80 ;  /* 0x0000005006008985 */ /* 0x0001e2000c101b3c */
[----:B--2---:R-:W-:Y:S02]  /*22d30*/  @!P2 LEA R14, P6, R181, R20, 0x2 ;  /* 0x00000014b50ea211 */ /* 0x004fe400078c10ff */
        /* <DEDUP_REMOVED lines=12> */
[----:B------:R-:W-:Y:S02]  /*22e00*/  ISETP.GE.AND P0, PT, R169, UR4, PT ;  /* 0x00000004a9007c0c */ /* 0x000fe4000bf06270 */
[----:B--2---:R-:W-:Y:S01]  /*22e10*/  @!P5 LEA R14, P6, R175, R20, 0x2 ;  /* 0x00000014af0ed211 */ /* 0x004fe200078c10ff */
[----:B------:R1:W-:Y:S01]  /*22e20*/  @!P4 ST.E.64 desc[UR60][R12.64], R96 ;  /* 0x000000600c00c985 */ /* 0x0003e2000c101b3c */
[----:B------:R-:W-:Y:S02]  /*22e30*/  ISETP.GE.AND P4, PT, R165, UR4, PT ;  /* 0x00000004a5007c0c */ /* 0x000fe4000bf86270 */
[----:B------:R-:W-:Y:S02]  /*22e40*/  @!P5 LEA.HI.X R15, R175, R10, R176, 0x2, P6 ;  /* 0x0000000aaf0fd211 */ /* 0x000fe400030f14b0 */
[----:B0-----:R-:W-:-:S03]  /*22e50*/  @!P2 LEA R2, P6, R173, R20, 0x2 ;  /* 0x00000014ad02a211 */ /* 0x001fc600078c10ff */
[----:B------:R-:W-:Y:S01]  /*22e60*/  @!P5 ST.E.64 desc[UR60][R14.64], R100 ;  /* 0x000000640e00d985 */ /* 0x000fe2000c101b3c */
[----:B------:R-:W-:Y:S02]  /*22e70*/  @!P1 LEA R6, P3, R171, R20, 0x2 ;  /* 0x00000014ab069211 */ /* 0x000fe400078610ff */
[----:B------:R-:W-:Y:S02]  /*22e80*/  ISETP.GE.AND P5, PT, R167, UR4, PT ;  /* 0x00000004a7007c0c */ /* 0x000fe4000bfa6270 */
[----:B------:R-:W-:Y:S02]  /*22e90*/  @!P2 LEA.HI.X R3, R173, R10, R174, 0x2, P6 ;  /* 0x0000000aad03a211 */ /* 0x000fe400030f14ae */
[----:B-1----:R-:W-:Y:S02]  /*22ea0*/  @!P0 LEA R12, P6, R169, R20, 0x2 ;  /* 0x00000014a90c8211 */ /* 0x002fe400078c10ff */
        /* <DEDUP_REMOVED lines=8> */
[----:B-1----:R-:W-:-:S02]  /*22f30*/  @!P4 LEA R6, P2, R165, R20, 0x2 ;  /* 0x00000014a506c211 */ /* 0x002fc400078410ff */
[----:B------:R-:W-:Y:S02]  /*22f40*/  @!P5 LEA.HI.X R3, R167, R10, R168, 0x2, P1 ;  /* 0x0000000aa703d211 */ /* 0x000fe400008f14a8 */
[----:B--2---:R-:W-:Y:S02]  /*22f50*/  @!P3 LEA R12, P6, R163, R20, 0x2 ;  /* 0x00000014a30cb211 */ /* 0x004fe400078c10ff */
        /* <DEDUP_REMOVED lines=10> */
[----:B------:R-:W-:Y:S02]  /*23000*/  @!P0 LEA.HI.X R3, R161, R10, R162, 0x2, P5 ;  /* 0x0000000aa1038211 */ /* 0x000fe400028f14a2 */
[----:B------:R-:W-:Y:S02]  /*23010*/  ISETP.GE.AND P5, PT, R24, UR4, PT ;  /* 0x0000000418007c0c */ /* 0x000fe4000bfa6270 */
[C---:B-1----:R-:W-:Y:S01]  /*23020*/  @!P1 LEA R6, P6, R159.reuse, R20, 0x2 ;  /* 0x000000149f069211 */ /* 0x042fe200078c10ff */
[----:B------:R0:W-:Y:S03]  /*23030*/  @!P0 ST.E.64 desc[UR60][R2.64], R128 ;  /* 0x0000008002008985 */ /* 0x0001e6000c101b3c */
[----:B------:R-:W-:Y:S02]  /*23040*/  @!P1 LEA.HI.X R7, R159, R10, R160, 0x2, P6 ;  /* 0x0000000a9f079211 */ /* 0x000fe400030f14a0 */
[----:B--2---:R-:W-:-:S03]  /*23050*/  @!P3 LEA R12, P6, R155, R20, 0x2 ;  /* 0x000000149b0cb211 */ /* 0x004fc600078c10ff */
[----:B------:R1:W-:Y:S01]  /*23060*/  @!P1 ST.E.64 desc[UR60][R6.64], R132 ;  /* 0x0000008406009985 */ /* 0x0003e2000c101b3c */
[----:B------:R-:W-:Y:S02]  /*23070*/  @!P3 LEA.HI.X R13, R155, R10, R156, 0x2, P6 ;  /* 0x0000000a9b0db211 */ /* 0x000fe400030f149c */
[----:B0-----:R-:W-:-:S04]  /*23080*/  @!P4 LEA R2, P0, R157, R20, 0x2 ;  /* 0x000000149d02c211 */ /* 0x001fc800078010ff */
[----:B------:R-:W-:Y:S02]  /*23090*/  @!P4 LEA.HI.X R3, R157, R10, R158, 0x2, P0 ;  /* 0x0000000a9d03c211 */ /* 0x000fe400000f149e */
[----:B-1----:R-:W-:-:S03]  /*230a0*/  @!P2 LEA R6, P1, R93, R20, 0x2 ;  /* 0x000000145d06a211 */ /* 0x002fc600078210ff */
[----:B------:R0:W-:Y:S01]  /*230b0*/  @!P4 ST.E.64 desc[UR60][R2.64], R136 ;  /* 0x000000880200c985 */ /* 0x0001e2000c101b3c */
[C---:B------:R-:W-:Y:S02]  /*230c0*/  @!P5 LEA R20, P0, R24.reuse, R20, 0x2 ;  /* 0x000000141814d211 */ /* 0x040fe400078010ff */
[-C--:B------:R-:W-:Y:S01]  /*230d0*/  @!P2 LEA.HI.X R7, R93, R10.reuse, R154, 0x2, P1 ;  /* 0x0000000a5d07a211 */ /* 0x080fe200008f149a */
[----:B------:R0:W-:Y:S01]  /*230e0*/  @!P3 ST.E.64 desc[UR60][R12.64], R140 ;  /* 0x0000008c0c00b985 */ /* 0x0001e2000c101b3c */
[----:B------:R-:W-:-:S03]  /*230f0*/  @!P5 LEA.HI.X R21, R24, R10, R92, 0x2, P0 ;  /* 0x0000000a1815d211 */ /* 0x000fc600000f145c */
[----:B------:R0:W-:Y:S04]  /*23100*/  @!P2 ST.E.64 desc[UR60][R6.64], R144 ;  /* 0x000000900600a985 */ /* 0x0001e8000c101b3c */
[----:B------:R0:W-:Y:S02]  /*23110*/  @!P5 ST.E.64 desc[UR60][R20.64], R148 ;  /* 0x000000941400d985 */ /* 0x0001e4000c101b3c */
.L_x_1837:
[----:B------:R-:W-:Y:S05]  /*23120*/  BSYNC B1 ;  /* 0x0000000000017941 */ /* 0x000fea0003800000 */
.L_x_1836:
[----:B------:R-:W-:Y:S01]  /*23130*/  ISETP.GE.AND P0, PT, R11, R8, PT ;  /* 0x000000080b00720c */ /* 0x000fe20003f06270 */
[----:B------:R-:W1:Y:S04]  /*23140*/  SHFL.IDX PT, R9, R9, 0x1, 0x1c1f ;  /* 0x003c1f0009097f89 */ /* 0x000e6800000e0000 */
[----:B------:R-:W2:Y:S08]  /*23150*/  SHFL.IDX PT, R0, R0, 0x1, 0x1c1f ;  /* 0x003c1f0000007f89 */ /* 0x000eb000000e0000 */
[----:B------:R-:W-:Y:S05]  /*23160*/  @P0 BRA `(.L_x_1835) ;  /* 0x0000001400940947 */ /* 0x000fea0003800000 */
[----:B------:R-:W-:Y:S02]  /*23170*/  ULDC UR4, c[0x0][0xac8] ;  /* 0x0002b20000047ab9 */ /* 0x000fe40000000800 */
[----:B------:R-:W-:Y:S02]  /*23180*/  ISETP.GE.AND P4, PT, R225, UR4, PT ;  /* 0x00000004e1007c0c */ /* 0x000fe4000bf86270 */
[----:B------:R-:W-:Y:S02]  /*23190*/  ISETP.GE.AND P2, PT, R217, UR4, PT ;  /* 0x00000004d9007c0c */ /* 0x000fe4000bf46270 */
[----:B------:R-:W-:Y:S02]  /*231a0*/  ISETP.GE.AND P1, PT, R215, UR4, PT ;  /* 0x00000004d7007c0c */ /* 0x000fe4000bf26270 */
[----:B------:R-:W-:-:S07]  /*231b0*/  ISETP.GE.AND P0, PT, R213, UR4, PT ;  /* 0x00000004d5007c0c */ /* 0x000fce000bf06270 */
[----:B0-2---:R-:W-:-:S04]  /*231c0*/  @!P4 LEA R2, P3, R225, R0, 0x2 ;  /* 0x00000000e102c211 */ /* 0x005fc800078610ff */
[----:B-1----:R-:W-:Y:S02]  /*231d0*/  @!P4 LEA.HI.X R3, R225, R9, R220, 0x2, P3 ;  /* 0x00000009e103c211 */ /* 0x002fe400018f14dc */
[----:B------:R-:W-:-:S03]  /*231e0*/  ISETP.GE.AND P3, PT, R211, UR4, PT ;  /* 0x00000004d3007c0c */ /* 0x000fc6000bf66270 */
[----:B------:R0:W-:Y:S01]  /*231f0*/  @!P4 ST.E.64 desc[UR60][R2.64], R4 ;  /* 0x000000040200c985 */ /* 0x0001e2000c101b3c */
[----:B------:R-:W-:Y:S02]  /*23200*/  ISETP.GE.AND P4, PT, R209, UR4, PT ;  /* 0x00000004d1007c0c */ /* 0x000fe4000bf86270 */
[-C--:B0-----:R-:W-:Y:S02]  /*23210*/  @!P2 LEA R2, P6, R217, R0.reuse, 0x2 ;  /* 0x00000000d902a211 */ /* 0x081fe400078c10ff */
[-C--:B------:R-:W-:Y:S02]  /*23220*/  @!P1 LEA R4, P5, R215, R0.reuse, 0x2 ;  /* 0x00000000d7049211 */ /* 0x080fe400078a10ff */
[-C--:B------:R-:W-:Y:S02]  /*23230*/  @!P2 LEA.HI.X R3, R217, R9.reuse, R219, 0x2, P6 ;  /* 0x00000009d903a211 */ /* 0x080fe400030f14db */
[----:B------:R-:W-:Y:S02]  /*23240*/  @!P0 LEA R6, P6, R213, R0, 0x2 ;  /* 0x00000000d5068211 */ /* 0x000fe400078c10ff */
        /* <DEDUP_REMOVED lines=9> */
[-C--:B------:R-:W-:Y:S02]  /*232e0*/  @!P3 LEA.HI.X R3, R211, R9.reuse, R212, 0x2, P1 ;  /* 0x00000009d303b211 */ /* 0x080fe400008f14d4 */
[----:B------:R-:W-:Y:S02]  /*232f0*/  ISETP.GE.AND P1, PT, R197, UR4, PT ;  /* 0x00000004c5007c0c */ /* 0x000fe4000bf26270 */
[----:B------:R-:W-:Y:S01]  /*23300*/  @!P4 LEA.HI.X R5, R209, R9, R210, 0x2, P2 ;  /* 0x00000009d105c211 */ /* 0x000fe200010f14d2 */
[----:B------:R0:W-:Y:S01]  /*23310*/  @!P3 ST.E.64 desc[UR60][R2.64], R42 ;  /* 0x0000002a0200b985 */ /* 0x0001e2000c101b3c */
[----:B------:R-:W-:Y:S02]  /*23320*/  ISETP.GE.AND P2, PT, R195, UR4, PT ;  /* 0x00000004c3007c0c */ /* 0x000fe4000bf46270 */
[----:B--2---:R-:W-:Y:S01]  /*23330*/  @!P5 LEA R6, P6, R207, R0, 0x2 ;  /* 0x00000000cf06d211 */ /* 0x004fe200078c10ff */
[----:B------:R1:W-:Y:S01]  /*23340*/  @!P4 ST.E.64 desc[UR60][R4.64], R46 ;  /* 0x0000002e0400c985 */ /* 0x0003e2000c101b3c */
[----:B------:R-:W-:-:S02]  /*23350*/  ISETP.GE.AND P3, PT, R193, UR4, PT ;  /* 0x00000004c1007c0c */ /* 0x000fc4000bf66270 */
[----:B------:R-:W-:Y:S02]  /*23360*/  @!P5 LEA.HI.X R7, R207, R9, R208, 0x2, P6 ;  /* 0x00000009cf07d211 */ /* 0x000fe400030f14d0 */
[----:B------:R-:W-:-:S03]  /*23370*/  ISETP.GE.AND P4, PT, R191, UR4, PT ;  /* 0x00000004bf007c0c */ /* 0x000fc6000bf86270 */
[----:B------:R2:W-:Y:S01]  /*23380*/  @!P5 ST.E.64 desc[UR60][R6.64], R50 ;  /* 0x000000320600d985 */ /* 0x0005e2000c101b3c */
[-C--:B0-----:R-:W-:Y:S02]  /*23390*/  @!P0 LEA R2, P6, R199, R0.reuse, 0x2 ;  /* 0x00000000c7028211 */ /* 0x081fe400078c10ff */
[-C--:B-1----:R-:W-:Y:S02]  /*233a0*/  @!P1 LEA R4, P5, R197, R0.reuse, 0x2 ;  /* 0x00000000c5049211 */ /* 0x082fe400078a10ff */
[-C--:B------:R-:W-:Y:S02]  /*233b0*/  @!P0 LEA.HI.X R3, R199, R9.reuse, R206, 0x2, P6 ;  /* 0x00000009c7038211 */ /* 0x080fe400030f14ce */
[----:B------:R-:W-:Y:S02]  /*233c0*/  @!P1 LEA.HI.X R5, R197, R9, R198, 0x2, P5 ;  /* 0x00000009c5059211 */ /* 0x000fe400028f14c6 */
[----:B------:R-:W-:Y:S01]  /*233d0*/  ISETP.GE.AND P5, PT, R189, UR4, PT ;  /* 0x00000004bd007c0c */ /* 0x000fe2000bfa6270 */
[----:B------:R0:W-:Y:S01]  /*233e0*/  @!P0 ST.E.64 desc[UR60][R2.64], R54 ;  /* 0x0000003602008985 */ /* 0x0001e2000c101b3c */
[----:B--2---:R-:W-:-:S02]  /*233f0*/  @!P2 LEA R6, P6, R195, R0, 0x2 ;  /* 0x00000000c306a211 */ /* 0x004fc400078c10ff */
[----:B------:R-:W-:Y:S01]  /*23400*/  ISETP.GE.AND P0, PT, R187, UR4, PT ;  /* 0x00000004bb007c0c */ /* 0x000fe2000bf06270 */
[----:B------:R1:W-:Y:S01]  /*23410*/  @!P1 ST.E.64 desc[UR60][R4.64], R58 ;  /* 0x0000003a04009985 */ /* 0x0003e2000c101b3c */
        /* <DEDUP_REMOVED lines=9> */
[----:B--2---:R-:W-:-:S03]  /*234b0*/  @!P5 LEA R6, P6, R189, R0, 0x2 ;  /* 0x00000000bd06d211 */ /* 0x004fc600078c10ff */
[----:B------:R1:W-:Y:S01]  /*234c0*/  @!P4 ST.E.64 desc[UR60][R4.64], R70 ;  /* 0x000000460400c985 */ /* 0x0003e2000c101b3c */
[----:B------:R-:W-:-:S05]  /*234d0*/  @!P5 LEA.HI.X R7, R189, R9, R190, 0x2, P6 ;  /* 0x00000009bd07d211 */ /* 0x000fca00030f14be */
[----:B------:R2:W-:Y:S01]  /*234e0*/  @!P5 ST.E.64 desc[UR60][R6.64], R74 ;  /* 0x0000004a0600d985 */ /* 0x0005e2000c101b3c */
[----:B------:R-:W-:Y:S02]  /*234f0*/  ISETP.GE.AND P5, PT, R181, UR4, PT ;  /* 0x00000004b5007c0c */ /* 0x000fe4000bfa6270 */
[----:B0-----:R-:W-:-:S04]  /*23500*/  @!P0 LEA R2, P4, R187, R0, 0x2 ;  /* 0x00000000bb028211 */ /* 0x001fc800078810ff */
[-C--:B------:R-:W-:Y:S02]  /*23510*/  @!P0 LEA.HI.X R3, R187, R9.reuse, R188, 0x2, P4 ;  /* 0x00000009bb038211 */ /* 0x080fe400020f14bc */
        /* <DEDUP_REMOVED lines=16> */
[-C--:B------:R-:W-:Y:S02]  /*23620*/  @!P4 LEA.HI.X R5, R179, R9.reuse, R180, 0x2, P0 ;  /* 0x00000009b305c211 */ /* 0x080fe400000f14b4 */
[----:B------:R-:W-:Y:S02]  /*23630*/  ISETP.GE.AND P0, PT, R171, UR4, PT ;  /* 0x00000004ab007c0c */ /* 0x000fe4000bf06270 */
[----:B--2---:R-:W-:Y:S01]  /*23640*/  @!P3 LEA R6, P6, R177, R0, 0x2 ;  /* 0x00000000b106b211 */ /* 0x004fe200078c10ff */
[----:B------:R1:W-:Y:S01]  /*23650*/  @!P4 ST.E.64 desc[UR60][R4.64], R94 ;  /* 0x0000005e0400c985 */ /* 0x0003e2000c101b3c */
[----:B------:R-:W-:Y:S02]  /*23660*/  ISETP.GE.AND P4, PT, R167, UR4, PT ;  /* 0x00000004a7007c0c */ /* 0x000fe4000bf86270 */
[----:B------:R-:W-:-:S02]  /*23670*/  @!P3 LEA.HI.X R7, R177, R9, R178, 0x2, P6 ;  /* 0x00000009b107b211 */ /* 0x000fc400030f14b2 */
[----:B0-----:R-:W-:-:S03]  /*23680*/  @!P2 LEA R2, P6, R175, R0, 0x2 ;  /* 0x00000000af02a211 */ /* 0x001fc600078c10ff */
[----:B------:R0:W-:Y:S01]  /*23690*/  @!P3 ST.E.64 desc[UR60][R6.64], R98 ;  /* 0x000000620600b985 */ /* 0x0001e2000c101b3c */
[----:B------:R-:W-:Y:S02]  /*236a0*/  @!P2 LEA.HI.X R3, R175, R9, R176, 0x2, P6 ;  /* 0x00000009af03a211 */ /* 0x000fe400030f14b0 */
[----:B-1----:R-:W-:-:S03]  /*236b0*/  @!P1 LEA R4, P3, R173, R0, 0x2 ;  /* 0x00000000ad049211 */ /* 0x002fc600078610ff */
[----:B------:R1:W-:Y:S01]  /*236c0*/  @!P2 ST.E.64 desc[UR60][R2.64], R102 ;  /* 0x000000660200a985 */ /* 0x0003e2000c101b3c */
[-C--:B------:R-:W-:Y:S02]  /*236d0*/  @!P1 LEA.HI.X R5, R173, R9.reuse, R174, 0x2, P3 ;  /* 0x00000009ad059211 */ /* 0x080fe400018f14ae */
[----:B------:R-:W-:Y:S02]  /*236e0*/  ISETP.GE.AND P3, PT, R165, UR4, PT ;  /* 0x00000004a5007c0c */ /* 0x000fe4000bf66270 */
[CC--:B0-----:R-:W-:Y:S01]  /*236f0*/  @!P0 LEA R6, P6, R171.reuse, R0.reuse, 0x2 ;  /* 0x00000000ab068211 */ /* 0x0c1fe200078c10ff */
[----:B------:R0:W-:Y:S03]  /*23700*/  @!P1 ST.E.64 desc[UR60][R4.64], R106 ;  /* 0x0000006a04009985 */ /* 0x0001e6000c101b3c */
[----:B------:R-:W-:Y:S02]  /*23710*/  @!P0 LEA.HI.X R7, R171, R9, R172, 0x2, P6 ;  /* 0x00000009ab078211 */ /* 0x000fe400030f14ac */
[----:B-1----:R-:W-:-:S03]  /*23720*/  @!P5 LEA R2, P1, R169, R0, 0x2 ;  /* 0x00000000a902d211 */ /* 0x002fc600078210ff */
        /* <DEDUP_REMOVED lines=8> */
[-C--:B-1----:R-:W-:Y:S01]  /*237b0*/  @!P3 LEA R6, P6, R165, R0.reuse, 0x2 ;  /* 0x00000000a506b211 */ /* 0x082fe200078c10ff */
[----:B------:R1:W-:Y:S01]  /*237c0*/  @!P4 ST.E.64 desc[UR60][R4.64], R118 ;  /* 0x000000760400c985 */ /* 0x0003e2000c101b3c */
[----:B------:R-:W-:Y:S02]  /*237d0*/  ISETP.GE.AND P4, PT, R159, UR4, PT ;  /* 0x000000049f007c0c */ /* 0x000fe4000bf86270 */
[----:B------:R-:W-:Y:S02]  /*237e0*/  @!P3 LEA.HI.X R7, R165, R9, R166, 0x2, P6 ;  /* 0x00000009a507b211 */ /* 0x000fe400030f14a6 */
[----:B0-----:R-:W-:-:S03]  /*237f0*/  @!P1 LEA R2, P6, R161, R0, 0x2 ;  /* 0x00000000a1029211 */ /* 0x001fc600078c10ff */
[----:B------:R0:W-:Y:S01]  /*23800*/  @!P3 ST.E.64 desc[UR60][R6.64], R122 ;  /* 0x0000007a0600b985 */ /* 0x0001e2000c101b3c */
[----:B------:R-:W-:Y:S02]  /*23810*/  ISETP.GE.AND P3, PT, R157, UR4, PT ;  /* 0x000000049d007c0c */ /* 0x000fe4000bf66270 */
[----:B------:R-:W-:Y:S02]  /*23820*/  @!P1 LEA.HI.X R3, R161, R9, R162, 0x2, P6 ;  /* 0x00000009a1039211 */ /* 0x000fe400030f14a2 */
[----:B-1----:R-:W-:-:S04]  /*23830*/  @!P0 LEA R4, P5, R163, R0, 0x2 ;  /* 0x00000000a3048211 */ /* 0x002fc800078a10ff */
[----:B------:R-:W-:Y:S02]  /*23840*/  @!P0 LEA.HI.X R5, R163, R9, R164, 0x2, P5 ;  /* 0x00000009a3058211 */ /* 0x000fe400028f14a4 */
[----:B------:R-:W-:-:S03]  /*23850*/  ISETP.GE.AND P5, PT, R93, UR4, PT ;  /* 0x000000045d007c0c */ /* 0x000fc6000bfa6270 */
[----:B------:R1:W-:Y:S04]  /*23860*/  @!P0 ST.E.64 desc[UR60][R4.64], R126 ;  /* 0x0000007e04008985 */ /* 0x0003e8000c101b3c */
[----:B------:R2:W-:Y:S01]  /*23870*/  @!P1 ST.E.64 desc[UR60][R2.64], R130 ;  /* 0x0000008202009985 */ /* 0x0005e2000c101b3c */
[----:B0-----:R-:W-:-:S04]  /*23880*/  @!P2 LEA R6, P1, R155, R0, 0x2 ;  /* 0x000000009b06a211 */ /* 0x001fc800078210ff */
[-C--:B------:R-:W-:Y:S02]  /*23890*/  @!P2 LEA.HI.X R7, R155, R9.reuse, R156, 0x2, P1 ;  /* 0x000000099b07a211 */ /* 0x080fe400008f149c */
[-C--:B-1----:R-:W-:Y:S02]  /*238a0*/  @!P4 LEA R4, P0, R159, R0.reuse, 0x2 ;  /* 0x000000009f04c211 */ /* 0x082fe400078010ff */
[-C--:B--2---:R-:W-:Y:S02]  /*238b0*/  @!P3 LEA R2, P6, R157, R0.reuse, 0x2 ;  /* 0x000000009d02b211 */ /* 0x084fe400078c10ff */
[-C--:B------:R-:W-:Y:S02]  /*238c0*/  @!P4 LEA.HI.X R5, R159, R9.reuse, R160, 0x2, P0 ;  /* 0x000000099f05c211 */ /* 0x080fe400000f14a0 */
[----:B------:R-:W-:Y:S02]  /*238d0*/  @!P5 LEA R10, P0, R93, R0, 0x2 ;  /* 0x000000005d0ad211 */ /* 0x000fe400078010ff */
[-C--:B------:R-:W-:Y:S01]  /*238e0*/  @!P3 LEA.HI.X R3, R157, R9.reuse, R158, 0x2, P6 ;  /* 0x000000099d03b211 */ /* 0x080fe200030f149e */
[----:B------:R0:W-:Y:S01]  /*238f0*/  @!P4 ST.E.64 desc[UR60][R4.64], R134 ;  /* 0x000000860400c985 */ /* 0x0001e2000c101b3c */
[----:B------:R-:W-:-:S02]  /*23900*/  @!P5 LEA.HI.X R11, R93, R9, R154, 0x2, P0 ;  /* 0x000000095d0bd211 */ /* 0x000fc400000f149a */
[----:B------:R-:W-:Y:S01]  /*23910*/  ISETP.GE.AND P0, PT, R24, UR4, PT ;  /* 0x0000000418007c0c */ /* 0x000fe2000bf06270 */
[----:B------:R0:W-:Y:S04]  /*23920*/  @!P3 ST.E.64 desc[UR60][R2.64], R138 ;  /* 0x0000008a0200b985 */ /* 0x0001e8000c101b3c */
[----:B------:R0:W-:Y:S04]  /*23930*/  @!P2 ST.E.64 desc[UR60][R6.64], R142 ;  /* 0x0000008e0600a985 */ /* 0x0001e8000c101b3c */
[----:B------:R0:W-:Y:S04]  /*23940*/  @!P5 ST.E.64 desc[UR60][R10.64], R146 ;  /* 0x000000920a00d985 */ /* 0x0001e8000c101b3c */
[----:B------:R-:W-:Y:S05]  /*23950*/  @P0 BRA `(.L_x_1835) ;  /* 0x0000000c00980947 */ /* 0x000fea0003800000 */
[----:B0-----:R-:W-:-:S04]  /*23960*/  LEA R2, P0, R24, R0, 0x2 ;  /* 0x0000000018027211 */ /* 0x001fc800078010ff */
[----:B------:R-:W-:-:S05]  /*23970*/  LEA.HI.X R3, R24, R9, R92, 0x2, P0 ;  /* 0x0000000918037211 */ /* 0x000fca00000f145c */
[----:B------:R0:W-:Y:S01]  /*23980*/  ST.E.64 desc[UR60][R2.64], R150 ;  /* 0x0000009602007985 */ /* 0x0001e2000c101b3c */
[----:B------:R-:W-:Y:S05]  /*23990*/  BRA `(.L_x_1835) ;  /* 0x0000000c00887947 */ /* 0x000fea0003800000 */
.L_x_1826:
[----:B------:R-:W3:Y:S01]  /*239a0*/  LDL R8, [R1+0x88] ;  /* 0x0000880001087983 */ /* 0x000ee20000100800 */
[----:B------:R-:W-:Y:S01]  /*239b0*/  ULDC.64 UR4, c[0x0][0xc08] ;  /* 0x0003020000047ab9 */ /* 0x000fe20000000a00 */
[----:B------:R-:W3:Y:S01]  /*239c0*/  LDC.64 R2, c[0x0][0xc00] ;  /* 0x00030000ff027b82 */ /* 0x000ee20000000a00 */
[----:B------:R-:W-:Y:S01]  /*239d0*/  ISETP.NE.U32.AND P0, PT, RZ, UR4, PT ;  /* 0x00000004ff007c0c */ /* 0x000fe2000bf05070 */
[----:B------:R-:W4:Y:S01]  /*239e0*/  LDL R7, [R1+0x84] ;  /* 0x0000840001077983 */ /* 0x000f220000100800 */
[----:B------:R-:W-:Y:S02]  /*239f0*/  IMAD.MOV.U32 R15, RZ, RZ, RZ ;  /* 0x000000ffff0f7224 */ /* 0x000fe400078e00ff */
[----:B------:R-:W-:Y:S01]  /*23a00*/  ISETP.NE.AND.EX P1, PT, RZ, UR5, PT, P0 ;  /* 0x00000005ff007c0c */ /* 0x000fe2000bf25300 */
[----:B------:R-:W-:Y:S02]  /*23a10*/  ULDC.64 UR4, c[0x0][0xc00] ;  /* 0x0003000000047ab9 */ /* 0x000fe40000000a00 */
[----:B------:R-:W-:-:S04]  /*23a20*/  ISETP.NE.U32.AND P0, PT, RZ, UR4, PT ;  /* 0x00000004ff007c0c */ /* 0x000fc8000bf05070 */
[----:B------:R-:W-:-:S06]  /*23a30*/  ISETP.NE.AND.EX P0, PT, RZ, UR5, PT, P0 ;  /* 0x00000005ff007c0c */ /* 0x000fcc000bf05300 */
[----:B------:R-:W1:Y:S01]  /*23a40*/  @P1 LDC.64 R4, c[0x0][0xc08] ;  /* 0x00030200ff041b82 */ /* 0x000e620000000a00 */
[----:B------:R-:W-:Y:S02]  /*23a50*/  ULDC UR4, c[0x0][0xa88] ;  /* 0x0002a20000047ab9 */ /* 0x000fe40000000800 */
[----:B0-----:R-:W-:Y:S01]  /*23a60*/  IMAD.U32 R0, RZ, RZ, UR4 ;  /* 0x00000004ff007e24 */ /* 0x001fe2000f8e00ff */
[----:B------:R-:W0:Y:S01]  /*23a70*/  S2R R35, SR_TID.X ;  /* 0x0000000000237919 */ /* 0x000e220000002100 */
[----:B---3--:R-:W-:-:S04]  /*23a80*/  IMAD.WIDE R2, R8, 0x4, R2 ;  /* 0x0000000408027825 */ /* 0x008fc800078e0202 */
[----:B-1----:R-:W-:Y:S01]  /*23a90*/  @P1 IMAD.WIDE R4, R8, 0x4, R4 ;  /* 0x0000000408041825 */ /* 0x002fe200078e0204 */
[----:B------:R1:W5:Y:S04]  /*23aa0*/  @P0 LDG.E R15, desc[UR60][R2.64] ;  /* 0x0000003c020f0981 */ /* 0x000368000c1e1900 */
[----:B------:R1:W5:Y:S01]  /*23ab0*/  @P1 LDG.E R0, desc[UR60][R4.64] ;  /* 0x0000003c04001981 */ /* 0x000362000c1e1900 */
[----:B----4-:R-:W-:Y:S01]  /*23ac0*/  ISETP.NE.AND P2, PT, R7, RZ, PT ;  /* 0x000000ff0700720c */ /* 0x010fe20003f45270 */
[----:B0-----:R-:W-:Y:S01]  /*23ad0*/  VIADD R6, R35, 0xffffff80 ;  /* 0xffffff8023067836 */ /* 0x001fe20000000000 */
[----:B------:R-:W-:-:S04]  /*23ae0*/  SHF.R.S32.HI R28, RZ, 0x1f, R8 ;  /* 0x0000001fff1c7819 */ /* 0x000fc80000011408 */
[----:B------:R-:W-:-:S07]  /*23af0*/  ISETP.GT.AND P3, PT, R6, 0x7f, PT ;  /* 0x0000007f0600780c */ /* 0x000fce0003f64270 */
[----:B------:R-:W0:Y:S02]  /*23b00*/  @!P2 LDC R7, c[0x0][0xad4] ;  /* 0x0002b500ff07ab82 */ /* 0x000e240000000800 */
[----:B0-----:R1:W-:Y:S01]  /*23b10*/  @!P2 STL [R1+0x84], R7 ;  /* 0x000084070100a387 */ /* 0x0013e20000100800 */
[----:B------:R-:W-:Y:S01]  /*23b20*/  ISETP.GT.AND P2, PT, R7, 0x1, PT ;  /* 0x000000010700780c */ /* 0x000fe20003f44270 */
[----:B------:R-:W-:-:S12]  /*23b30*/  @P1 BRA `(.L_x_1838) ;  /* 0x0000000000101947 */ /* 0x000fd80003800000 */
[----:B------:R-:W-:Y:S05]  /*23b40*/  @!P0 BRA `(.L_x_1838) ;  /* 0x00000000000c8947 */ /* 0x000fea0003800000 */
[----:B-1----:R-:W3:Y:S04]  /*23b50*/  LDG.E R5, desc[UR60][R2.64] ;  /* 0x0000003c02057981 */ /* 0x002ee8000c1e1900 */
[----:B-----5:R-:W3:Y:S02]  /*23b60*/  LDG.E R0, desc[UR60][R2.64+0x4] ;  /* 0x0000043c02007981 */ /* 0x020ee4000c1e1900 */
[----:B---3--:R-:W-:-:S07]  /*23b70*/  IMAD.IADD R0, R0, 0x1, -R5 ;  /* 0x0000000100007824 */ /* 0x008fce00078e0a05 */
.L_x_1838:
[----:B------:R-:W-:Y:S01]  /*23b80*/  BSSY B1, `(.L_x_1839) ;  /* 0x0000037000017945 */ /* 0x000fe20003800000 */
[----:B------:R-:W-:Y:S02]  /*23b90*/  SEL R33, R8, RZ, !P0 ;  /* 0x000000ff08217207 */ /* 0x000fe40004000000 */
[----:B------:R-:W-:Y:S02]  /*23ba0*/  SEL R28, R28, RZ, !P0 ;  /* 0x000000ff1c1c7207 */ /* 0x000fe40004000000 */
[----:B--2--5:R-:W-:Y:S01]  /*23bb0*/  SHF.R.S32.HI R24, RZ, 0x1f, R15 ;  /* 0x0000001fff187819 */ /* 0x024fe2000001140f */
[----:B------:R-:W-:Y:S06]  /*23bc0*/  @P3 BRA `(.L_x_1840) ;  /* 0x0000000000c83947 */ /* 0x000fec0003800000 */
[----:B-1----:R-:W2:Y:S01]  /*23bd0*/  LDL R3, [R1+0x58] ;  /* 0x0000580001037983 */ /* 0x002ea20000100800 */
[----:B------:R-:W0:Y:S02]  /*23be0*/  LDC R37, c[0x0][0xbe8] ;  /* 0x0002fa00ff257b82 */ /* 0x000e240000000800 */
[----:B0-----:R-:W-:Y:S01]  /*23bf0*/  IMAD R2, R0, R37, RZ ;  /* 0x0000002500027224 */ /* 0x001fe200078e02ff */
[----:B--2---:R-:W-:-:S04]  /*23c00*/  IADD3 R35, R3, -0x80, R35 ;  /* 0xffffff8003237810 */ /* 0x004fc80007ffe023 */
[----:B------:R-:W-:-:S13]  /*23c10*/  ISETP.GE.AND P0, PT, R35, R2, PT ;  /* 0x000000022300720c */ /* 0x000fda0003f06270 */
[----:B------:R-:W-:Y:S05]  /*23c20*/  @P0 BRA `(.L_x_1840) ;  /* 0x0000000000b00947 */ /* 0x000fea0003800000 */
[----:B------:R-:W2:Y:S01]  /*23c30*/  LDL.LU R30, [R1+0x90] ;  /* 0x00009000011e7983 */ /* 0x000ea20000300800 */
[----:B------:R-:W-:Y:S01]  /*23c40*/  IMAD.MOV.U32 R20, RZ, RZ, 0x9b8 ;  /* 0x000009b8ff147424 */ /* 0x000fe200078e00ff */
[----:B------:R-:W-:Y:S01]  /*23c50*/  ISETP.GT.AND P0, PT, R7, 0x1, PT ;  /* 0x000000010700780c */ /* 0x000fe20003f04270 */
[----:B------:R-:W0:Y:S01]  /*23c60*/  LDC.64 R8, c[0x0][0xba8] ;  /* 0x0002ea00ff087b82 */ /* 0x000e220000000a00 */
[----:B------:R-:W-:Y:S01]  /*23c70*/  ISETP.NE.AND P1, PT, R37, 0x1, PT ;  /* 0x000000012500780c */ /* 0x000fe20003f25270 */
[----:B------:R-:W-:Y:S01]  /*23c80*/  IMAD.MOV.U32 R21, RZ, RZ, R35 ;  /* 0x000000ffff157224 */ /* 0x000fe200078e0023 */
[----:B------:R-:W-:-:S05]  /*23c90*/  SEL R20, R20, 0x978, P0 ;  /* 0x0000097814147807 */ /* 0x000fca0000000000 */
[----:B------:R-:W1:Y:S08]  /*23ca0*/  LDC.64 R2, c[0x0][R20+0x220] ;  /* 0x0000880014027b82 */ /* 0x000e700000000a00 */
[----:B------:R-:W3:Y:S08]  /*23cb0*/  LDC.64 R10, c[0x0][R20+0x218] ;  /* 0x00008600140a7b82 */ /* 0x000ef00000000a00 */
[----:B------:R-:W4:Y:S08]  /*23cc0*/  LDC.64 R4, c[0x0][R20+0x228] ;  /* 0x00008a0014047b82 */ /* 0x000f300000000a00 */
[----:B------:R-:W5:Y:S08]  /*23cd0*/  @P1 LDC R14, c[0x0][0xbec] ;  /* 0x0002fb00ff0e1b82 */ /* 0x000f700000000800 */
[----:B------:R-:W4:Y:S08]  /*23ce0*/  LDC.64 R6, c[0x0][R20+0x210] ;  /* 0x0000840014067b82 */ /* 0x000f300000000a00 */
[----:B------:R-:W4:Y:S01]  /*23cf0*/  @P1 LDC R31, c[0x0][0xbf0] ;  /* 0x0002fc00ff1f1b82 */ /* 0x000f220000000800 */
[----:B-----5:R-:W-:-:S07]  /*23d00*/  @P1 IMAD.HI.U32 R14, R35, R14, RZ ;  /* 0x0000000e230e1227 */ /* 0x020fce00078e00ff */
[----:B0-----:R-:W0:Y:S01]  /*23d10*/  @!P0 LDC R8, c[0x0][0xb50] ;  /* 0x0002d400ff088b82 */ /* 0x001e220000000800 */
[-C--:B-1----:R-:W-:Y:S02]  /*23d20*/  IMAD R3, R3, R33.reuse, RZ ;  /* 0x0000002103037224 */ /* 0x082fe400078e02ff */
[----:B------:R-:W-:-:S05]  /*23d30*/  IMAD.WIDE.U32 R12, R2, R33, RZ ;  /* 0x00000021020c7225 */ /* 0x000fca00078e00ff */
[----:B------:R-:W1:Y:S01]  /*23d40*/  @!P0 LDC R9, c[0x0][0xb54] ;  /* 0x0002d500ff098b82 */ /* 0x000e620000000800 */
[-C--:B---3--:R-:W-:Y:S02]  /*23d50*/  IMAD R29, R11, R226.reuse, RZ ;  /* 0x000000e20b1d7224 */ /* 0x088fe400078e02ff */
[----:B------:R-:W-:Y:S01]  /*23d60*/  IMAD.WIDE.U32 R10, R10, R226, RZ ;  /* 0x000000e20a0a7225 */ /* 0x000fe200078e00ff */
[----:B----4-:R-:W-:-:S03]  /*23d70*/  @P1 SHF.R.U32.HI R21, RZ, R31, R14 ;  /* 0x0000001fff151219 */ /* 0x010fc6000001160e */
        /* <DEDUP_REMOVED lines=23> */
.L_x_1840:
[----:B------:R-:W-:Y:S05]  /*23ef0*/  BSYNC B1 ;  /* 0x0000000000017941 */ /* 0x000fea0003800000 */
.L_x_1839:
[----:B------:R-:W-:Y:S05]  /*23f00*/  @P2 BRA `(.L_x_1835) ;  /* 0x00000008002c2947 */ /* 0x000fea0003800000 */
[----:B-1----:R-:W2:Y:S01]  /*23f10*/  LDL R4, [R1+0x80] ;  /* 0x0000800001047983 */ /* 0x002ea20000100800 */
[----:B------:R-:W1:Y:S01]  /*23f20*/  LDC R11, c[0x0][0xbe8] ;  /* 0x0002fa00ff0b7b82 */ /* 0x000e620000000800 */
[----:B------:R-:W-:Y:S01]  /*23f30*/  ULDC.64 UR4, c[0x0][0xaa0] ;  /* 0x0002a80000047ab9 */ /* 0x000fe20000000a00 */
[----:B------:R-:W-:Y:S01]  /*23f40*/  ULDC.64 UR6, c[0x0][0xaf0] ;  /* 0x0002bc0000067ab9 */ /* 0x000fe20000000a00 */
[----:B------:R-:W3:Y:S04]  /*23f50*/  LDL.LU R10, [R1+0x58] ;  /* 0x00005800010a7983 */ /* 0x000ee80000300800 */
[----:B0-----:R-:W2:Y:S01]  /*23f60*/  LDL R8, [R1+0xc] ;  /* 0x00000c0001087983 */ /* 0x001ea20000100800 */
[----:B------:R-:W-:-:S03]  /*23f70*/  IMAD R2, R24, UR4, RZ ;  /* 0x0000000418027c24 */ /* 0x000fc6000f8e02ff */
[----:B------:R0:W5:Y:S01]  /*23f80*/  LDL R20, [R1+0x4] ;  /* 0x0000040001147983 */ /* 0x0001620000100800 */
[C---:B------:R-:W-:Y:S02]  /*23f90*/  IMAD R5, R15.reuse, UR5, R2 ;  /* 0x000000050f057c24 */ /* 0x040fe4000f8e0202 */
[----:B------:R-:W-:Y:S01]  /*23fa0*/  IMAD.WIDE.U32 R2, R15, UR4, RZ ;  /* 0x000000040f027c25 */ /* 0x000fe2000f8e00ff */
[----:B------:R0:W5:Y:S01]  /*23fb0*/  LDL R14, [R1] ;  /* 0x00000000010e7983 */ /* 0x0001620000100800 */
[----:B------:R-:W-:Y:S01]  /*23fc0*/  ULDC.64 UR4, c[0x0][0xae8] ;  /* 0x0002ba0000047ab9 */ /* 0x000fe20000000a00 */
[----:B-1----:R-:W-:-:S13]  /*23fd0*/  ISETP.NE.AND P0, PT, R11, 0x1, PT ;  /* 0x000000010b00780c */ /* 0x002fda0003f05270 */
[----:B------:R-:W1:Y:S08]  /*23fe0*/  @P0 LDC R6, c[0x0][0xbec] ;  /* 0x0002fb00ff060b82 */ /* 0x000e700000000800 */
[----:B------:R-:W4:Y:S01]  /*23ff0*/  @P0 LDC R7, c[0x0][0xbf0] ;  /* 0x0002fc00ff070b82 */ /* 0x000f220000000800 */
[----:B------:R-:W-:Y:S02]  /*24000*/  IMAD.IADD R3, R3, 0x1, R5 ;  /* 0x0000000103037824 */ /* 0x000fe400078e0205 */
[----:B------:R-:W-:-:S04]  /*24010*/  IMAD.WIDE.U32 R2, R226, UR4, R2 ;  /* 0x00000004e2027c25 */ /* 0x000fc8000f8e0002 */
[----:B------:R-:W-:Y:S01]  /*24020*/  IMAD R3, R226, UR5, R3 ;  /* 0x00000005e2037c24 */ /* 0x000fe2000f8e0203 */
[----:B------:R-:W-:Y:S01]  /*24030*/  ULDC.64 UR4, c[0x0][0xae0] ;  /* 0x0002b80000047ab9 */ /* 0x000fe20000000a00 */
[----:B------:R-:W-:-:S04]  /*24040*/  IMAD.WIDE.U32 R2, R33, UR6, R2 ;  /* 0x0000000621027c25 */ /* 0x000fc8000f8e0002 */
[----:B------:R-:W-:Y:S01]  /*24050*/  IMAD R13, R0, R11, RZ ;  /* 0x0000000b000d7224 */ /* 0x000fe200078e02ff */
[----:B------:R-:W-:Y:S01]  /*24060*/  BSSY B1, `(.L_x_1841) ;  /* 0x0000033000017945 */ /* 0x000fe20003800000 */
[----:B--2---:R-:W-:-:S04]  /*24070*/  IMAD R4, R4, 0x20, R8 ;  /* 0x0000002004047824 */ /* 0x004fc800078e0208 */
[----:B---3--:R-:W-:-:S04]  /*24080*/  IMAD.IADD R9, R10, 0x1, R4 ;  /* 0x000000010a097824 */ /* 0x008fc800078e0204 */
[----:B-1----:R-:W-:-:S04]  /*24090*/  @P0 IMAD.HI.U32 R4, R9, R6, RZ ;  /* 0x0000000609040227 */ /* 0x002fc800078e00ff */
[----:B------:R-:W-:Y:S01]  /*240a0*/  IMAD.MOV.U32 R5, RZ, RZ, R9 ;  /* 0x000000ffff057224 */ /* 0x000fe200078e0009 */
[----:B----4-:R-:W-:Y:S01]  /*240b0*/  @P0 SHF.R.U32.HI R5, RZ, R7, R4 ;  /* 0x00000007ff050219 */ /* 0x010fe20000011604 */
[----:B------:R-:W-:-:S03]  /*240c0*/  IMAD R6, R28, UR6, RZ ;  /* 0x000000061c067c24 */ /* 0x000fc6000f8e02ff */
[--C-:B------:R-:W-:Y:S01]  /*240d0*/  SHF.R.S32.HI R4, RZ, 0x1f, R5.reuse ;  /* 0x0000001fff047819 */ /* 0x100fe20000011405 */
[----:B------:R-:W-:Y:S02]  /*240e0*/  IMAD R7, R33, UR7, R6 ;  /* 0x0000000721077c24 */ /* 0x000fe4000f8e0206 */
[----:B------:R-:W-:Y:S02]  /*240f0*/  IMAD.MOV R6, RZ, RZ, -R5 ;  /* 0x000000ffff067224 */ /* 0x000fe400078e0a05 */
[----:B------:R-:W-:Y:S02]  /*24100*/  IMAD.IADD R3, R3, 0x1, R7 ;  /* 0x0000000103037824 */ /* 0x000fe400078e0207 */
[----:B------:R-:W-:Y:S02]  /*24110*/  IMAD R4, R4, UR4, RZ ;  /* 0x0000000404047c24 */ /* 0x000fe4000f8e02ff */
[----:B------:R-:W-:Y:S02]  /*24120*/  IMAD R7, R11, R6, R9 ;  /* 0x000000060b077224 */ /* 0x000fe400078e0209 */
[----:B------:R-:W-:-:S02]  /*24130*/  IMAD R9, R5, UR5, R4 ;  /* 0x0000000505097c24 */ /* 0x000fc4000f8e0204 */
[----:B------:R-:W-:Y:S01]  /*24140*/  IMAD.WIDE.U32 R2, R5, UR4, R2 ;  /* 0x0000000405027c25 */ /* 0x000fe2000f8e0002 */
[----:B------:R-:W-:Y:S01]  /*24150*/  SHF.R.S32.HI R4, RZ, 0x1f, R7 ;  /* 0x0000001fff047819 */ /* 0x000fe20000011407 */
[----:B------:R-:W-:Y:S02]  /*24160*/  ULDC.64 UR4, c[0x0][0xad8] ;  /* 0x0002b60000047ab9 */ /* 0x000fe40000000a00 */
[----:B------:R-:W-:Y:S02]  /*24170*/  IMAD.IADD R3, R3, 0x1, R9 ;  /* 0x0000000103037824 */ /* 0x000fe400078e0209 */
[----:B------:R-:W-:Y:S02]  /*24180*/  IMAD R4, R4, UR4, RZ ;  /* 0x0000000404047c24 */ /* 0x000fe4000f8e02ff */
[----:B------:R-:W-:Y:S02]  /*24190*/  IMAD.IADD R12, R8, 0x1, R10 ;  /* 0x00000001080c7824 */ /* 0x000fe400078e020a */
[----:B------:R-:W-:-:S02]  /*241a0*/  IMAD R5, R7, UR5, R4 ;  /* 0x0000000507057c24 */ /* 0x000fc4000f8e0204 */
[----:B------:R-:W-:Y:S01]  /*241b0*/  IMAD.WIDE.U32 R2, R7, UR4, R2 ;  /* 0x0000000407027c25 */ /* 0x000fe2000f8e0002 */
[----:B------:R-:W-:Y:S01]  /*241c0*/  ISETP.GE.AND P2, PT, R12, R13, PT ;  /* 0x0000000d0c00720c */ /* 0x000fe20003f46270 */
[----:B------:R-:W-:Y:S02]  /*241d0*/  ULDC.64 UR4, c[0x0][0xa80] ;  /* 0x0002a00000047ab9 */ /* 0x000fe40000000a00 */
[----:B------:R-:W-:Y:S01]  /*241e0*/  IMAD.IADD R3, R3, 0x1, R5 ;  /* 0x0000000103037824 */ /* 0x000fe200078e0205 */
[----:B------:R-:W-:Y:S01]  /*241f0*/  LEA R10, P3, R2, UR4, 0x1 ;  /* 0x00000004020a7c11 */ /* 0x000fe2000f8608ff */
[----:B------:R-:W-:-:S03]  /*24200*/  VIADD R0, R12, 0x20 ;  /* 0x000000200c007836 */ /* 0x000fc60000000000 */
[----:B------:R-:W-:Y:S02]  /*24210*/  LEA.HI.X R11, R2, UR5, R3, 0x1, P3 ;  /* 0x00000005020b7c11 */ /* 0x000fe400098f0c03 */
[-C--:B------:R-:W-:Y:S01]  /*24220*/  ISETP.GE.AND P1, PT, R0, R13.reuse, PT ;  /* 0x0000000d0000720c */ /* 0x080fe20003f26270 */
[----:B------:R-:W-:Y:S01]  /*24230*/  VIADD R0, R12, 0x40 ;  /* 0x000000400c007836 */ /* 0x000fe20000000000 */
[----:B------:R0:W1:Y:S04]  /*24240*/  SHFL.IDX PT, R8, R10, RZ, 0x181f ;  /* 0x00181fff0a087589 */ /* 0x00006800000e0000 */
[----:B------:R0:W2:Y:S01]  /*24250*/  SHFL.IDX PT, R9, R11, RZ, 0x181f ;  /* 0x00181fff0b097589 */ /* 0x0000a200000e0000 */
[----:B------:R-:W-:Y:S01]  /*24260*/  ISETP.GE.AND P0, PT, R0, R13, PT ;  /* 0x0000000d0000720c */ /* 0x000fe20003f06270 */
        /* <DEDUP_REMOVED lines=13> */
[----:B-----5:R-:W-:Y:S02]  /*24340*/  @!P3 LEA.HI.X R7, R22, R9, R20, 0x1, P6 ;  /* 0x000000091607b211 */ /* 0x020fe400030f0c14 */
[----:B------:R-:W-:-:S03]  /*24350*/  @!P2 LEA R8, P6, R23, R8, 0x1 ;  /* 0x000000081708a211 */ /* 0x000fc600078c08ff */
[----:B------:R3:W-:Y:S01]  /*24360*/  @!P3 ST.E.128 desc[UR60][R6.64], RZ ;  /* 0x000000ff0600b985 */ /* 0x0007e2000c101d3c */
[----:B------:R-:W-:-:S05]  /*24370*/  @!P2 LEA.HI.X R9, R23, R9, R14, 0x1, P6 ;  /* 0x000000091709a211 */ /* 0x000fca00030f0c0e */
[----:B------:R3:W-:Y:S04]  /*24380*/  @!P2 ST.E.128 desc[UR60][R8.64], RZ ;  /* 0x000000ff0800a985 */ /* 0x0007e8000c101d3c */
.L_x_1842:
[----:B------:R-:W-:Y:S05]  /*24390*/  BSYNC B1 ;  /* 0x0000000000017941 */ /* 0x000fea0003800000 */
.L_x_1841:
[----:B--23--:R2:W3:Y:S01]  /*243a0*/  SHFL.IDX PT, R9, R11, 0x1, 0x181f ;  /* 0x00381f000b097f89 */ /* 0x00c4e200000e0000 */
[----:B------:R-:W-:Y:S03]  /*243b0*/  BSSY B1, `(.L_x_1843) ;  /* 0x0000014000017945 */ /* 0x000fe60003800000 */
[----:B-1----:R2:W1:Y:S01]  /*243c0*/  SHFL.IDX PT, R8, R10, 0x1, 0x181f ;  /* 0x00381f000a087f89 */ /* 0x00246200000e0000 */
[----:B------:R-:W-:Y:S05]  /*243d0*/  @P1 BRA `(.L_x_1844) ;  /* 0x0000000000441947 */ /* 0x000fea0003800000 */
[----:B------:R-:W-:Y:S02]  /*243e0*/  ULDC UR4, c[0x0][0xac8] ;  /* 0x0002b20000047ab9 */ /* 0x000fe40000000800 */
[----:B------:R-:W-:Y:S02]  /*243f0*/  ISETP.GE.AND P4, PT, R18, UR4, PT ;  /* 0x0000000412007c0c */ /* 0x000fe4000bf86270 */
[----:B------:R-:W-:Y:S02]  /*24400*/  ISETP.GE.AND P3, PT, R203, UR4, PT ;  /* 0x00000004cb007c0c */ /* 0x000fe4000bf66270 */
[----:B------:R-:W-:Y:S02]  /*24410*/  ISETP.GE.AND P2, PT, R22, UR4, PT ;  /* 0x0000000416007c0c */ /* 0x000fe4000bf46270 */
[----:B------:R-:W-:-:S07]  /*24420*/  ISETP.GE.AND P1, PT, R23, UR4, PT ;  /* 0x0000000417007c0c */ /* 0x000fce000bf26270 */
[CC--:B-1----:R-:W-:Y:S02]  /*24430*/  @!P4 LEA R2, P6, R18.reuse, R8.reuse, 0x1 ;  /* 0x000000081202c211 */ /* 0x0c2fe400078c08ff */
[CC--:B------:R-:W-:Y:S02]  /*24440*/  @!P3 LEA R4, P5, R201.reuse, R8.reuse, 0x1 ;  /* 0x00000008c904b211 */ /* 0x0c0fe400078a08ff */
[-C--:B---3--:R-:W-:Y:S02]  /*24450*/  @!P4 LEA.HI.X R3, R18, R9.reuse, R19, 0x1, P6 ;  /* 0x000000091203c211 */ /* 0x088fe400030f0c13 */
[-C--:B------:R-:W-:Y:S02]  /*24460*/  @!P2 LEA R6, P6, R22, R8.reuse, 0x1 ;  /* 0x000000081606a211 */ /* 0x080fe400078c08ff */
[----:B------:R-:W-:Y:S01]  /*24470*/  @!P3 LEA.HI.X R5, R201, R9, R224, 0x1, P5 ;  /* 0x00000009c905b211 */ /* 0x000fe200028f0ce0 */
[----:B------:R4:W-:Y:S01]  /*24480*/  @!P4 ST.E.128 desc[UR60][R2.64], RZ ;  /* 0x000000ff0200c985 */ /* 0x0009e2000c101d3c */
[----:B------:R-:W-:-:S02]  /*24490*/  @!P1 LEA R8, P5, R23, R8, 0x1 ;  /* 0x0000000817089211 */ /* 0x000fc400078a08ff */
[-C--:B-----5:R-:W-:Y:S01]  /*244a0*/  @!P2 LEA.HI.X R7, R22, R9.reuse, R20, 0x1, P6 ;  /* 0x000000091607a211 */ /* 0x0a0fe200030f0c14 */
[----:B------:R4:W-:Y:S01]  /*244b0*/  @!P3 ST.E.128 desc[UR60][R4.64], RZ ;  /* 0x000000ff0400b985 */ /* 0x0009e2000c101d3c */
[----:B------:R-:W-:-:S03]  /*244c0*/  @!P1 LEA.HI.X R9, R23, R9, R14, 0x1, P5 ;  /* 0x0000000917099211 */ /* 0x000fc600028f0c0e */
[----:B------:R4:W-:Y:S04]  /*244d0*/  @!P2 ST.E.128 desc[UR60][R6.64], RZ ;  /* 0x000000ff0600a985 */ /* 0x0009e8000c101d3c */
[----:B------:R4:W-:Y:S02]  /*244e0*/  @!P1 ST.E.128 desc[UR60][R8.64], RZ ;  /* 0x000000ff08009985 */ /* 0x0009e4000c101d3c */
.L_x_1844:
[----:B------:R-:W-:Y:S05]  /*244f0*/  BSYNC B1 ;  /* 0x0000000000017941 */ /* 0x000fea0003800000 */
.L_x_1843:
[----:B---34-:R3:W4:Y:S01]  /*24500*/  SHFL.IDX PT, R9, R11, 0x2, 0x181f ;  /* 0x00581f000b097f89 */ /* 0x01872200000e0000 */
        /* <DEDUP_REMOVED lines=10> */
[-C--:B------:R-:W-:Y:S02]  /*245b0*/  @!P1 LEA R6, P4, R22, R8.reuse, 0x1 ;  /* 0x0000000816069211 */ /* 0x080fe400078808ff */
[-C--:B----4-:R-:W-:Y:S02]  /*245c0*/  @!P3 LEA.HI.X R3, R18, R9.reuse, R19, 0x1, P6 ;  /* 0x000000091203b211 */ /* 0x090fe400030f0c13 */
[----:B------:R-:W-:Y:S02]  /*245d0*/  @!P0 LEA R8, P6, R23, R8, 0x1 ;  /* 0x0000000817088211 */ /* 0x000fe400078c08ff */
[-C--:B------:R-:W-:Y:S01]  /*245e0*/  @!P2 LEA.HI.X R5, R201, R9.reuse, R224, 0x1, P5 ;  /* 0x00000009c905a211 */ /* 0x080fe200028f0ce0 */
[----:B------:R1:W-:Y:S01]  /*245f0*/  @!P3 ST.E.128 desc[UR60][R2.64], RZ ;  /* 0x000000ff0200b985 */ /* 0x0003e2000c101d3c */
[----:B-----5:R-:W-:-:S02]  /*24600*/  @!P1 LEA.HI.X R7, R22, R9, R20, 0x1, P4 ;  /* 0x0000000916079211 */ /* 0x020fc400020f0c14 */
[----:B------:R-:W-:Y:S01]  /*24610*/  @!P0 LEA.HI.X R9, R23, R9, R14, 0x1, P6 ;  /* 0x0000000917098211 */ /* 0x000fe200030f0c0e */
[----:B------:R1:W-:Y:S04]  /*24620*/  @!P2 ST.E.128 desc[UR60][R4.64], RZ ;  /* 0x000000ff0400a985 */ /* 0x0003e8000c101d3c */
[----:B------:R1:W-:Y:S04]  /*24630*/  @!P1 ST.E.128 desc[UR60][R6.64], RZ ;  /* 0x000000ff06009985 */ /* 0x0003e8000c101d3c */
[----:B------:R1:W-:Y:S02]  /*24640*/  @!P0 ST.E.128 desc[UR60][R8.64], RZ ;  /* 0x000000ff08008985 */ /* 0x0003e4000c101d3c */
.L_x_1846:
[----:B------:R-:W-:Y:S05]  /*24650*/  BSYNC B1 ;  /* 0x0000000000017941 */ /* 0x000fea0003800000 */
.L_x_1845:
[----:B------:R-:W-:Y:S01]  /*24660*/  VIADD R0, R12, 0x60 ;  /* 0x000000600c007836 */ /* 0x000fe20000000000 */
[----:B0-23--:R-:W0:Y:S04]  /*24670*/  SHFL.IDX PT, R11, R11, 0x3, 0x181f ;  /* 0x00781f000b0b7f89 */ /* 0x00de2800000e0000 */
[----:B------:R-:W-:Y:S01]  /*24680*/  ISETP.GE.AND P0, PT, R0, R13, PT ;  /* 0x0000000d0000720c */ /* 0x000fe20003f06270 */
[----:B-1----:R1:W2:-:S12]  /*24690*/  SHFL.IDX PT, R8, R10, 0x3, 0x181f ;  /* 0x00781f000a087f89 */ /* 0x00229800000e0000 */
[----:B-1----:R-:W-:Y:S05]  /*246a0*/  @P0 BRA `(.L_x_1835) ;  /* 0x0000000000440947 */ /* 0x002fea0003800000 */
[----:B------:R-:W-:Y:S02]  /*246b0*/  ULDC UR4, c[0x0][0xac8] ;  /* 0x0002b20000047ab9 */ /* 0x000fe40000000800 */
[----:B------:R-:W-:Y:S02]  /*246c0*/  ISETP.GE.AND P3, PT, R18, UR4, PT ;  /* 0x0000000412007c0c */ /* 0x000fe4000bf66270 */
[----:B------:R-:W-:Y:S02]  /*246d0*/  ISETP.GE.AND P2, PT, R203, UR4, PT ;  /* 0x00000004cb007c0c */ /* 0x000fe4000bf46270 */
[----:B------:R-:W-:Y:S02]  /*246e0*/  ISETP.GE.AND P1, PT, R22, UR4, PT ;  /* 0x0000000416007c0c */ /* 0x000fe4000bf26270 */
[----:B------:R-:W-:-:S07]  /*246f0*/  ISETP.GE.AND P0, PT, R23, UR4, PT ;  /* 0x0000000417007c0c */ /* 0x000fce000bf06270 */
[-C--:B--2---:R-:W-:Y:S02]  /*24700*/  @!P3 LEA R2, P6, R18, R8.reuse, 0x1 ;  /* 0x000000081202b211 */ /* 0x084fe400078c08ff */
[-C--:B------:R-:W-:Y:S02]  /*24710*/  @!P2 LEA R4, P5, R201, R8.reuse, 0x1 ;  /* 0x00000008c904a211 */ /* 0x080fe400078a08ff */
[-C--:B------:R-:W-:Y:S02]  /*24720*/  @!P1 LEA R6, P4, R22, R8.reuse, 0x1 ;  /* 0x0000000816069211 */ /* 0x080fe400078808ff */
[-C--:B0-----:R-:W-:Y:S02]  /*24730*/  @!P3 LEA.HI.X R3, R18, R11.reuse, R19, 0x1, P6 ;  /* 0x0000000b1203b211 */ /* 0x081fe400030f0c13 */
[----:B------:R-:W-:Y:S02]  /*24740*/  @!P0 LEA R8, P6, R23, R8, 0x1 ;  /* 0x0000000817088211 */ /* 0x000fe400078c08ff */
[-C--:B------:R-:W-:Y:S01]  /*24750*/  @!P2 LEA.HI.X R5, R201, R11.reuse, R224, 0x1, P5 ;  /* 0x0000000bc905a211 */ /* 0x080fe200028f0ce0 */
[----:B------:R0:W-:Y:S01]  /*24760*/  @!P3 ST.E.128 desc[UR60][R2.64], RZ ;  /* 0x000000ff0200b985 */ /* 0x0001e2000c101d3c */
[----:B-----5:R-:W-:-:S02]  /*24770*/  @!P1 LEA.HI.X R7, R22, R11, R20, 0x1, P4 ;  /* 0x0000000b16079211 */ /* 0x020fc400020f0c14 */
[----:B----4-:R-:W-:Y:S01]  /*24780*/  @!P0 LEA.HI.X R9, R23, R11, R14, 0x1, P6 ;  /* 0x0000000b17098211 */ /* 0x010fe200030f0c0e */
[----:B------:R0:W-:Y:S04]  /*24790*/  @!P2 ST.E.128 desc[UR60][R4.64], RZ ;  /* 0x000000ff0400a985 */ /* 0x0001e8000c101d3c */
[----:B------:R0:W-:Y:S04]  /*247a0*/  @!P1 ST.E.128 desc[UR60][R6.64], RZ ;  /* 0x000000ff06009985 */ /* 0x0001e8000c101d3c */
[----:B------:R0:W-:Y:S02]  /*247b0*/  @!P0 ST.E.128 desc[UR60][R8.64], RZ ;  /* 0x000000ff08008985 */ /* 0x0001e4000c101d3c */
.L_x_1835:
[----:B------:R-:W-:Y:S05]  /*247c0*/  BSYNC B0 ;  /* 0x0000000000007941 */ /* 0x000fea0003800000 */
.L_x_1825:
[----:B------:R-:W-:Y:S02]  /*247d0*/  ULDC UR4, c[0x0][0xc3c] ;  /* 0x00030f0000047ab9 */ /* 0x000fe40000000800 */
[----:B------:R-:W-:-:S13]  /*247e0*/  ISETP.GE.AND P0, PT, R27, UR4, PT ;  /* 0x000000041b007c0c */ /* 0x000fda000bf06270 */
[----:B------:R-:W-:Y:S05]  /*247f0*/  @!P0 BRA `(.L_x_1847) ;  /* 0xfffffdd000448947 */ /* 0x000fea000383ffff */
[----:B------:R-:W-:Y:S05]  /*24800*/  BRA `(.L_x_1537) ;  /* 0x0000008400487947 */ /* 0x000fea0003800000 */
.L_x_1535:
        /* <DEDUP_REMOVED lines=16> */
.L_x_1848:
        /* <DEDUP_REMOVED lines=43> */
.L_x_1852:
[----:B------:R-:W0:Y:S01]  /*24bc0*/  LDC R2, c[0x0][0xc3c] ;  /* 0x00030f00ff027b82 */ /* 0x000e220000000800 */
[----:B------:R-:W-:Y:S01]  /*24bd0*/  UIADD3 UR4, UR4, 0x1f, URZ ;  /* 0x0000001f04047890 */ /* 0x000fe2000fffe03f */
[----:B------:R-:W-:Y:S02]  /*24be0*/  ULDC UR7, c[0x0][0xc3c] ;  /* 0x00030f0000077ab9 */ /* 0x000fe40000000800 */
[----:B------:R-:W-:-:S03]  /*24bf0*/  IMAD.U32 R27, RZ, RZ, UR7 ;  /* 0x00000007ff1b7e24 */ /* 0x000fc6000f8e00ff */
[----:B0-----:R-:W-:-:S13]  /*24c00*/  ISETP.LE.AND P6, PT, R2, UR4, PT ;  /* 0x0000000402007c0c */ /* 0x001fda000bfc3270 */
[----:B------:R-:W-:Y:S05]  /*24c10*/  @P6 BRA `(.L_x_1851) ;  /* 0x0000000800a86947 */ /* 0x000fea0003800000 */
[----:B------:R-:W-:Y:S02]  /*24c20*/  VIADD R11, R6, UR4 ;  /* 0x00000004060b7c36 */ /* 0x000fe40008000000 */
[----:B------:R-:W-:Y:S02]  /*24c30*/  IMAD.MOV.U32 R7, RZ, RZ, RZ ;  /* 0x000000ffff077224 */ /* 0x000fe400078e00ff */
[----:B------:R-:W-:Y:S01]  /*24c40*/  IMAD.MOV.U32 R8, RZ, RZ, RZ ;  /* 0x000000ffff087224 */ /* 0x000fe200078e00ff */
[----:B------:R-:W-:-:S13]  /*24c50*/  ISETP.GE.OR P6, PT, R11, R2, !P0 ;  /* 0x000000020b00720c */ /* 0x000fda00047c6670 */
[----:B------:R-:W0:Y:S08]  /*24c60*/  @!P6 LDC.64 R4, c[0x0][0xc80] ;  /* 0x00032000ff04eb82 */ /* 0x000e300000000a00 */
[----:B------:R-:W1:Y:S01]  /*24c70*/  @!P6 LDC.64 R2, c[0x0][0xc78] ;  /* 0x00031e00ff02eb82 */ /* 0x000e620000000a00 */
[----:B0-----:R-:W-:-:S05]  /*24c80*/  @!P6 IMAD.WIDE R4, R11, 0x4, R4 ;  /* 0x000000040b04e825 */ /* 0x001fca00078e0204 */
[----:B------:R-:W2:Y:S01]  /*24c90*/  @!P6 LDG.E R7, desc[UR60][R4.64] ;  /* 0x0000003c0407e981 */ /* 0x000ea2000c1e1900 */
[----:B-1----:R-:W-:-:S05]  /*24ca0*/  @!P6 IMAD.WIDE R2, R11, 0x4, R2 ;  /* 0x000000040b02e825 */ /* 0x002fca00078e0202 */
        /* <DEDUP_REMOVED lines=22> */
.L_x_1850:
        /* <DEDUP_REMOVED lines=11> */
[----:B------:R-:W-:-:S05]  /*24ec0*/  VIADD R3, R27, 0xffffffff ;  /* 0xffffffff1b037836 */ /* 0x000fca0000000000 */
[----:B------:R0:W1:Y:S02]  /*24ed0*/  SHFL.IDX PT, R24, R2, R3, 0x1f ;  /* 0x00001f0302187589 */ /* 0x00006400000e0000 */
.L_x_1853:
[----:B-1----:R-:W-:Y:S02]  /*24ee0*/  IMAD R24, R24, UR5, R5 ;  /* 0x0000000518187c24 */ /* 0x002fe4000f8e0205 */
[----:B------:R-:W-:-:S03]  /*24ef0*/  VIADD R27, R27, UR4 ;  /* 0x000000041b1b7c36 */ /* 0x000fc60008000000 */
[----:B------:R-:W-:Y:S01]  /*24f00*/  IADD3 R4, -R24, UR6, RZ ;  /* 0x0000000618047c10 */ /* 0x000fe2000fffe1ff */
[----:B------:R-:W-:Y:S06]  /*24f10*/  @!P1 BRA `(.L_x_1854) ;  /* 0x0000000000e89947 */ /* 0x000fec0003800000 */
[-C--:B--2---:R-:W-:Y:S02]  /*24f20*/  IABS R12, R7.reuse ;  /* 0x00000007000c7213 */ /* 0x084fe40000000000 */
[----:B------:R-:W-:Y:S02]  /*24f30*/  IABS R5, R8 ;  /* 0x0000000800057213 */ /* 0x000fe40000000000 */
[----:B------:R-:W1:Y:S01]  /*24f40*/  I2F.RP R9, R12 ;  /* 0x0000000c00097306 */ /* 0x000e620000209400 */
[----:B------:R-:W-:-:S07]  /*24f50*/  IABS R13, R7 ;  /* 0x00000007000d7213 */ /* 0x000fce0000000000 */
[----:B------:R-:W2:Y:S08]  /*24f60*/  I2F.RP R10, R5 ;  /* 0x00000005000a7306 */ /* 0x000eb00000209400 */
[----:B-1----:R-:W0:Y:S08]  /*24f70*/  MUFU.RCP R9, R9 ;  /* 0x0000000900097308 */ /* 0x002e300000001000 */
[----:B--2---:R-:W-:Y:S01]  /*24f80*/  MUFU.RCP R10, R10 ;  /* 0x0000000a000a7308 */ /* 0x004fe20000001000 */
        /* <DEDUP_REMOVED lines=18> */
[----:B------:R-:W0:Y:S01]  /*250b0*/  F2I.FTZ.U32.TRUNC.NTZ R3, R11 ;  /* 0x0000000b00037305 */ /* 0x000e22000021f000 */
[----:B------:R-:W-:-:S05]  /*250c0*/  IABS R12, R8 ;  /* 0x00000008000c7213 */ /* 0x000fca0000000000 */
[----:B------:R-:W-:-:S05]  /*250d0*/  IMAD.MOV R12, RZ, RZ, -R12 ;  /* 0x000000ffff0c7224 */ /* 0x000fca00078e0a0c */
[----:B------:R-:W-:-:S04]  /*250e0*/  @P0 VIADD R2, R2, 0x1 ;  /* 0x0000000102020836 */ /* 0x000fc80000000000 */
[----:B------:R-:W-:Y:S02]  /*250f0*/  IMAD.MOV.U32 R13, RZ, RZ, R2 ;  /* 0x000000ffff0d7224 */ /* 0x000fe400078e0002 */
[----:B0-----:R-:W-:Y:S02]  /*25100*/  IMAD.MOV R2, RZ, RZ, -R3 ;  /* 0x000000ffff027224 */ /* 0x001fe400078e0a03 */
[----:B------:R-:W-:Y:S01]  /*25110*/  @!P2 IMAD.MOV R13, RZ, RZ, -R13 ;  /* 0x000000ffff0da224 */ /* 0x000fe200078e0a0d */
[----:B------:R-:W-:Y:S01]  /*25120*/  @!P1 LOP3.LUT R13, RZ, R7, RZ, 0x33, !PT ;  /* 0x00000007ff0d9212 */ /* 0x000fe200078e33ff */
[----:B------:R-:W-:Y:S02]  /*25130*/  IMAD R9, R2, R5, RZ ;  /* 0x0000000502097224 */ /* 0x000fe400078e02ff */
[----:B------:R-:W-:Y:S01]  /*25140*/  IMAD.MOV.U32 R2, RZ, RZ, RZ ;  /* 0x000000ffff027224 */ /* 0x000fe200078e00ff */
[----:B------:R-:W-:-:S03]  /*25150*/  IABS R10, R13 ;  /* 0x0000000d000a7213 */ /* 0x000fc60000000000 */
[----:B------:R-:W-:-:S04]  /*25160*/  IMAD.HI.U32 R2, R3, R9, R2 ;  /* 0x0000000903027227 */ /* 0x000fc800078e0002 */
[----:B------:R-:W-:Y:S02]  /*25170*/  IMAD.MOV.U32 R3, RZ, RZ, R10 ;  /* 0x000000ffff037224 */ /* 0x000fe400078e000a */
[----:B------:R-:W-:Y:S02]  /*25180*/  IMAD.MOV.U32 R10, RZ, RZ, R12 ;  /* 0x000000ffff0a7224 */ /* 0x000fe400078e000c */
[----:B------:R-:W-:-:S04]  /*25190*/  IMAD.HI.U32 R2, R2, R3, RZ ;  /* 0x0000000302027227 */ /* 0x000fc800078e00ff */
[----:B------:R-:W-:Y:S01]  /*251a0*/  IMAD R10, R2, R10, R3 ;  /* 0x0000000a020a7224 */ /* 0x000fe200078e0203 */
[----:B------:R-:W-:-:S04]  /*251b0*/  LOP3.LUT R3, R13, R8, RZ, 0x3c, !PT ;  /* 0x000000080d037212 */ /* 0x000fc800078e3cff */
[----:B------:R-:W-:Y:S02]  /*251c0*/  ISETP.GT.U32.AND P1, PT, R5, R10, PT ;  /* 0x0000000a0500720c */ /* 0x000fe40003f24070 */
[----:B------:R-:W-:-:S11]  /*251d0*/  ISETP.GE.AND P2, PT, R3, RZ, PT ;  /* 0x000000ff0300720c */ /* 0x000fd60003f46270 */
[----:B------:R-:W-:Y:S02]  /*251e0*/  @!P1 IMAD.IADD R10, R10, 0x1, -R5 ;  /* 0x000000010a0a9824 */ /* 0x000fe400078e0a05 */
[----:B------:R-:W-:Y:S01]  /*251f0*/  @!P1 VIADD R2, R2, 0x1 ;  /* 0x0000000102029836 */ /* 0x000fe20000000000 */
[----:B------:R-:W-:Y:S02]  /*25200*/  ISETP.NE.AND P1, PT, R8, RZ, PT ;  /* 0x000000ff0800720c */ /* 0x000fe40003f25270 */
[----:B------:R-:W-:Y:S01]  /*25210*/  ISETP.GE.U32.AND P0, PT, R10, R5, PT ;  /* 0x000000050a00720c */ /* 0x000fe20003f06070 */
[----:B------:R-:W-:-:S12]  /*25220*/  IMAD.MOV R5, RZ, RZ, -R13 ;  /* 0x000000ffff057224 */ /* 0x000fd800078e0a0d */
[----:B------:R-:W-:-:S04]  /*25230*/  @P0 VIADD R2, R2, 0x1 ;  /* 0x0000000102020836 */ /* 0x000fc80000000000 */
        /* <DEDUP_REMOVED lines=8> */
.L_x_1854:
[----:B0-----:R-:W0:Y:S02]  /*252c0*/  LDC.64 R2, c[0x0][0xc90] ;  /* 0x00032400ff027b82 */ /* 0x001e240000000a00 */
        /* <DEDUP_REMOVED lines=32> */
[----:B------:R-:W-:Y:S02]  /*254d0*/  VIADDMNMX R8, R8, UR5, R13, PT ;  /* 0x0000000508087c46 */ /* 0x000fe4000b80010d */
[----:B------:R-:W-:-:S02]  /*254e0*/  IADD3 R9, R9, 0x1000000, R4 ;  /* 0x0100000009097810 */ /* 0x000fc40007ffe004 */
        /* <DEDUP_REMOVED lines=25> */
[----:B------:R-:W-:-:S07]  /*25680*/  IMAD R26, R2, R26, R9 ;  /* 0x0000001a021a7224 */ /* 0x000fce00078e0209 */
.L_x_1855:
[----:B------:R-:W-:-:S05]  /*25690*/  LOP3.LUT R2, RZ, R2, RZ, 0x33, !PT ;  /* 0x00000002ff027212 */ /* 0x000fca00078e33ff */
[----:B------:R-:W-:Y:S01]  /*256a0*/  IMAD.IADD R25, R7, 0x1, R2 ;  /* 0x0000000107197824 */ /* 0x000fe200078e0202 */
[----:B------:R-:W-:Y:S06]  /*256b0*/  BRA `(.L_x_1856) ;  /* 0x00000000000c7947 */ /* 0x000fec0003800000 */
.L_x_1851:
[----:B------:R-:W-:Y:S02]  /*256c0*/  IMAD.MOV.U32 R25, RZ, RZ, RZ ;  /* 0x000000ffff197224 */ /* 0x000fe400078e00ff */
[----:B------:R-:W-:Y:S02]  /*256d0*/  IMAD.U32 R24, RZ, RZ, UR6 ;  /* 0x00000006ff187e24 */ /* 0x000fe4000f8e00ff */
[----:B------:R-:W-:-:S07]  /*256e0*/  IMAD.MOV.U32 R26, RZ, RZ, RZ ;  /* 0x000000ffff1a7224 */ /* 0x000fce00078e00ff */
.L_x_1856:
[----:B------:R-:W-:-:S13]  /*256f0*/  ISETP.NE.AND P0, PT, R6, RZ, PT ;  /* 0x000000ff0600720c */ /* 0x000fda0003f05270 */
[----:B------:R-:W0:Y:S01]  /*25700*/  @!P0 S2R R3, SR_CgaCtaId ;  /* 0x0000000000038919 */ /* 0x000e220000008800 */
[----:B------:R-:W-:-:S04]  /*25710*/  @!P0 MOV R2, 0x400 ;  /* 0x0000040000028802 */ /* 0x000fc80000000f00 */
[----:B0-----:R-:W-:-:S05]  /*25720*/  @!P0 LEA R2, R3, R2, 0x18 ;  /* 0x0000000203028211 */ /* 0x001fca00078ec0ff */
[----:B------:R1:W-:Y:S01]  /*25730*/  @!P0 STS.128 [R2+0x308d0], R24 ;  /* 0x0308d01802008388 */ /* 0x0003e20000000c00 */
[----:B------:R-:W-:Y:S06]  /*25740*/  BAR.ARV 0x5, 0x180 ;  /* 0x0146000000007b1d */ /* 0x000fec0000002000 */
.L_x_1849:
        /* <DEDUP_REMOVED lines=8> */
[C---:B------:R-:W-:Y:S01]  /*257d0*/  IMAD.SHL.U32 R36, R0.reuse, 0x8, RZ ;  /* 0x0000000800247824 */ /* 0x040fe200078e00ff */
[----:B------:R-:W-:Y:S01]  /*257e0*/  LOP3.LUT R4, R0, 0x7f, RZ, 0xc0, !PT ;  /* 0x0000007f00047812 */ /* 0x000fe200078ec0ff */
[----:B------:R1:W-:Y:S01]  /*257f0*/  STL [R1+0x2c], RZ ;  /* 0x00002cff01007387 */ /* 0x0003e20000100800 */
[----:B------:R-:W-:Y:S01]  /*25800*/  BSSY B8, `(.L_x_1857) ;  /* 0x0000719000087945 */ /* 0x000fe20003800000 */
[----:B------:R-:W-:Y:S01]  /*25810*/  IMAD.MOV.U32 R30, RZ, RZ, 0x1 ;  /* 0x00000001ff1e7424 */ /* 0x000fe200078e00ff */
[----:B------:R-:W-:Y:S01]  /*25820*/  LOP3.LUT R3, R36, 0x1f8, RZ, 0xc0, !PT ;  /* 0x000001f824037812 */ /* 0x000fe200078ec0ff */
[----:B------:R-:W-:Y:S01]  /*25830*/  IMAD.SHL.U32 R33, R4, 0x8, RZ ;  /* 0x0000000804217824 */ /* 0x000fe200078e00ff */
[----:B------:R-:W-:Y:S01]  /*25840*/  LOP3.LUT R36, R36, 0x38, RZ, 0xc0, !PT ;  /* 0x0000003824247812 */ /* 0x000fe200078ec0ff */
[----:B------:R-:W-:Y:S01]  /*25850*/  IMAD.MOV.U32 R28, RZ, RZ, RZ ;  /* 0x000000ffff1c7224 */ /* 0x000fe200078e00ff */
[----:B------:R-:W-:Y:S01]  /*25860*/  ULDC.64 UR36, c[0x0][0x198] ;  /* 0x0000660000247ab9 */ /* 0x000fe20000000a00 */
[----:B------:R-:W-:Y:S01]  /*25870*/  IMAD.MOV.U32 R22, RZ, RZ, RZ ;  /* 0x000000ffff167224 */ /* 0x000fe200078e00ff */
[----:B------:R-:W-:Y:S01]  /*25880*/  LOP3.LUT R37, R36, 0xc0, RZ, 0xfc, !PT ;  /* 0x000000c024257812 */ /* 0x000fe200078efcff */
[----:B------:R-:W-:Y:S01]  /*25890*/  IMAD.MOV.U32 R29, RZ, RZ, 0x1 ;  /* 0x00000001ff1d7424 */ /* 0x000fe200078e00ff */
[----:B------:R-:W-:Y:S01]  /*258a0*/  ULDC UR38, c[0x0][0xc] ;  /* 0x0000030000267ab9 */ /* 0x000fe20000000800 */
[----:B--2---:R-:W-:-:S02]  /*258b0*/  R2UR UR4, R2 ;  /* 0x00000000020472ca */ /* 0x004fc400000e0000 */
[----:B------:R-:W-:Y:S01]  /*258c0*/  LOP3.LUT R2, R3, 0x38, R0, 0x78, !PT ;  /* 0x0000003803027812 */ /* 0x000fe200078e7800 */
[----:B------:R-:W-:-:S03]  /*258d0*/  IMAD.SHL.U32 R0, R0, 0x10, RZ ;  /* 0x0000001000007824 */ /* 0x000fc600078e00ff */
[----:B------:R-:W-:Y:S02]  /*258e0*/  LOP3.LUT R33, R2, 0x200, R33, 0xf8, !PT ;  /* 0x0000020002217812 */ /* 0x000fe400078ef821 */
[----:B------:R-:W-:-:S04]  /*258f0*/  SHF.R.U32.HI R2, RZ, 0x3, R4 ;  /* 0x00000003ff027819 */ /* 0x000fc80000011604 */
[----:B------:R-:W-:Y:S01]  /*25900*/  LOP3.LUT R0, R2, 0x70, R0, 0xf8, !PT ;  /* 0x0000007002007812 */ /* 0x000fe200078ef800 */
[----:B------:R-:W-:Y:S01]  /*25910*/  ULOP3.LUT UR39, UR4, 0x2, URZ, 0xfc, !UPT ;  /* 0x0000000204277892 */ /* 0x000fe2000f8efc3f */
[C---:B------:R-:W-:Y:S02]  /*25920*/  LOP3.LUT R2, R36.reuse, 0x40, RZ, 0xfc, !PT ;  /* 0x0000004024027812 */ /* 0x040fe400078efcff */
[----:B------:R-:W-:Y:S01]  /*25930*/  UMOV UR4, 0x400 ;  /* 0x0000040000047882 */ /* 0x000fe20000000000 */
[----:B------:R-:W-:Y:S01]  /*25940*/  LOP3.LUT R0, R36, 0x80, RZ, 0xfc, !PT ;  /* 0x0000008024007812 */ /* 0x000fe200078efcff */
[----:B0-----:R-:W-:-:S06]  /*25950*/  ULEA UR4, UR5, UR4, 0x18 ;  /* 0x0000000405047291 */ /* 0x001fcc000f8ec03f */
[----:B------:R-:W-:-:S04]  /*25960*/  IMAD.U32 R17, RZ, RZ, UR4 ;  /* 0x00000004ff117e24 */ /* 0x000fc8000f8e00ff */
[----:B-1----:R-:W-:-:S07]  /*25970*/  IMAD R34, R33, 0x2, R17 ;  /* 0x0000000221227824 */ /* 0x002fce00078e0211 */
.L_x_1984:
[----:B------:R-:W-:Y:S05]  /*25980*/  YIELD ;  /* 0x0000000000007946 */ /* 0x000fea0003800000 */
[----:B------:R-:W-:Y:S01]  /*25990*/  ULDC.64 UR4, c[0x0][0xa28] ;  /* 0x00028a0000047ab9 */ /* 0x000fe20000000a00 */
[----:B------:R-:W-:Y:S01]  /*259a0*/  IMAD.MOV.U32 R11, RZ, RZ, RZ ;  /* 0x000000ffff0b7224 */ /* 0x000fe200078e00ff */
[----:B------:R-:W-:Y:S01]  /*259b0*/  ISETP.NE.U32.AND P0, PT, RZ, UR4, PT ;  /* 0x00000004ff007c0c */ /* 0x000fe2000bf05070 */
[----:B0-----:R-:W0:Y:S01]  /*259c0*/  LDC.64 R4, c[0x0][0xa00] ;  /* 0x00028000ff047b82 */ /* 0x001e220000000a00 */
[----:B------:R-:W-:Y:S02]  /*259d0*/  ULDC.64 UR6, c[0x0][0xa10] ;  /* 0x0002840000067ab9 */ /* 0x000fe40000000a00 */
[----:B------:R-:W-:Y:S01]  /*259e0*/  ISETP.NE.AND.EX P0, PT, RZ, UR5, PT, P0 ;  /* 0x00000005ff007c0c */ /* 0x000fe2000bf05300 */
[----:B------:R-:W-:-:S12]  /*259f0*/  ULDC.64 UR4, c[0x0][0xa18] ;  /* 0x0002860000047ab9 */ /* 0x000fd80000000a00 */
[----:B-1----:R-:W1:Y:S01]  /*25a00*/  @P0 LDC.64 R2, c[0x0][0xa28] ;  /* 0x00028a00ff020b82 */ /* 0x002e620000000a00 */
[----:B------:R-:W-:Y:S01]  /*25a10*/  ISETP.NE.U32.AND P1, PT, RZ, UR6, PT ;  /* 0x00000006ff007c0c */ /* 0x000fe2000bf25070 */
[----:B-1----:R-:W-:-:S05]  /*25a20*/  @P0 IMAD.WIDE R2, R27, 0x4, R2 ;  /* 0x000000041b020825 */ /* 0x002fca00078e0202 */
[----:B------:R1:W2:Y:S01]  /*25a30*/  @P0 LDG.E R11, desc[UR60][R2.64] ;  /* 0x0000003c020b0981 */ /* 0x0002a2000c1e1900 */
[----:B------:R-:W-:Y:S01]  /*25a40*/  ISETP.NE.U32.AND P0, PT, RZ, UR4, PT ;  /* 0x00000004ff007c0c */ /* 0x000fe2000bf05070 */
[----:B------:R-:W-:Y:S01]  /*25a50*/  IMAD.MOV.U32 R35, RZ, RZ, RZ ;  /* 0x000000ffff237224 */ /* 0x000fe200078e00ff */
[----:B------:R-:W-:Y:S01]  /*25a60*/  ISETP.NE.AND.EX P1, PT, RZ, UR7, PT, P1 ;  /* 0x00000007ff007c0c */ /* 0x000fe2000bf25310 */
[----:B------:R-:W-:Y:S01]  /*25a70*/  IMAD.MOV.U32 R0, RZ, RZ, RZ ;  /* 0x000000ffff007224 */ /* 0x000fe200078e00ff */
[----:B------:R-:W-:Y:S01]  /*25a80*/  ISETP.NE.AND.EX P2, PT, RZ, UR5, PT, P0 ;  /* 0x00000005ff007c0c */ /* 0x000fe2000bf45300 */
[----:B------:R-:W-:Y:S01]  /*25a90*/  ULDC.64 UR4, c[0x0][0xa00] ;  /* 0x0002800000047ab9 */ /* 0x000fe20000000a00 */
[----:B0-----:R-:W-:Y:S01]  /*25aa0*/  IMAD.WIDE R4, R27, 0x4, R4 ;  /* 0x000000041b047825 */ /* 0x001fe200078e0204 */
[----:B------:R-:W-:Y:S01]  /*25ab0*/  ISETP.NE.U32.AND P0, PT, RZ, UR4, PT ;  /* 0x00000004ff007c0c */ /* 0x000fe2000bf05070 */
[----:B-1----:R-:W0:Y:S03]  /*25ac0*/  LDC.64 R2, c[0x0][0xa10] ;  /* 0x00028400ff027b82 */ /* 0x002e260000000a00 */
[----:B------:R-:W-:-:S06]  /*25ad0*/  ISETP.NE.AND.EX P0, PT, RZ, UR5, PT, P0 ;  /* 0x00000005ff007c0c */ /* 0x000fcc000bf05300 */
[----:B------:R-:W1:Y:S07]  /*25ae0*/  @P2 LDC.64 R6, c[0x0][0xa18] ;  /* 0x00028600ff062b82 */ /* 0x000e6e0000000a00 */
[----:B------:R-:W5:Y:S01]  /*25af0*/  @P0 LDG.E R35, desc[UR60][R4.64] ;  /* 0x0000003c04230981 */ /* 0x000f62000c1e1900 */
[----:B0-----:R-:W-:-:S05]  /*25b00*/  IMAD.WIDE R2, R27, 0x4, R2 ;  /* 0x000000041b027825 */ /* 0x001fca00078e0202 */
[----:B------:R-:W5:Y:S01]  /*25b10*/  @P1 LDG.E R0, desc[UR60][R2.64] ;  /* 0x0000003c02001981 */ /* 0x000f62000c1e1900 */
[----:B------:R-:W-:Y:S02]  /*25b20*/  ULDC UR4, c[0x0][0x288] ;  /* 0x0000a20000047ab9 */ /* 0x000fe40000000800 */
[----:B------:R-:W-:Y:S01]  /*25b30*/  IMAD.U32 R31, RZ, RZ, UR4 ;  /* 0x00000004ff1f7e24 */ /* 0x000fe2000f8e00ff */
[----:B------:R-:W-:Y:S02]  /*25b40*/  ULDC.64 UR4, c[0x0][0x418] ;  /* 0x0001060000047ab9 */ /* 0x000fe40000000a00 */
[----:B------:R-:W-:-:S03]  /*25b50*/  UISETP.NE.U32.AND UP0, UPT, UR4, URZ, UPT ;  /* 0x0000003f0400728c */ /* 0x000fc6000bf05070 */
[----:B------:R-:W-:Y:S01]  /*25b60*/  ULDC UR4, c[0x0][0x424] ;  /* 0x0001090000047ab9 */ /* 0x000fe20000000800 */
[----:B------:R-:W-:Y:S01]  /*25b70*/  UISETP.NE.AND.EX UP0, UPT, UR5, URZ, UPT, UP0 ;  /* 0x0000003f0500728c */ /* 0x000fe2000bf05300 */
[----:B-1----:R-:W-:Y:S02]  /*25b80*/  @P2 IMAD.WIDE R6, R27, 0x4, R6 ;  /* 0x000000041b062825 */ /* 0x002fe400078e0206 */
[----:B------:R-:W-:Y:S01]  /*25b90*/  ULDC UR5, c[0x0][0x2f0] ;  /* 0x0000bc0000057ab9 */ /* 0x000fe20000000800 */
[----:B------:R-:W-:Y:S02]  /*25ba0*/  USEL UR4, UR4, 0x1, UP0 ;  /* 0x0000000104047887 */ /* 0x000fe40008000000 */
[----:B------:R0:W5:Y:S02]  /*25bb0*/  @P2 LDG.E R31, desc[UR60][R6.64] ;  /* 0x0000003c061f2981 */ /* 0x000164000c1e1900 */
[----:B------:R-:W-:-:S03]  /*25bc0*/  UIMAD UR4, UR4, UR5, URZ ;  /* 0x00000005040472a4 */ /* 0x000fc6000f8e023f */
[----:B------:R-:W-:-:S03]  /*25bd0*/  ULDC UR5, c[0x0][0x348] ;  /* 0x0000d20000057ab9 */ /* 0x000fc60000000800 */
[----:B------:R-:W-:Y:S02]  /*25be0*/  IMAD.U32 R8, RZ, RZ, UR4 ;  /* 0x00000004ff087e24 */ /* 0x000fe4000f8e00ff */
[----:B0-----:R-:W-:Y:S01]  /*25bf0*/  IMAD.U32 R7, RZ, RZ, UR5 ;  /* 0x00000005ff077e24 */ /* 0x001fe2000f8e00ff */
[----:B--2---:R0:W-:Y:S01]  /*25c00*/  STL [R1+0x10], R11 ;  /* 0x0000100b01007387 */ /* 0x0041e20000100800 */
[----:B---3--:R-:W-:Y:S05]  /*25c10*/  @P2 BRA `(.L_x_1858) ;  /* 0x0000000000102947 */ /* 0x008fea0003800000 */
[----:B------:R-:W-:Y:S05]  /*25c20*/  @!P0 BRA `(.L_x_1858) ;  /* 0x00000000000c8947 */ /* 0x000fea0003800000 */
[----:B------:R-:W2:Y:S04]  /*25c30*/  LDG.E R6, desc[UR60][R4.64] ;  /* 0x0000003c04067981 */ /* 0x000ea8000c1e1900 */
[----:B-----5:R-:W2:Y:S02]  /*25c40*/  LDG.E R31, desc[UR60][R4.64+0x4] ;  /* 0x0000043c041f7981 */ /* 0x020ea4000c1e1900 */
[----:B--2---:R-:W-:-:S07]  /*25c50*/  IMAD.IADD R31, R31, 0x1, -R6 ;  /* 0x000000011f1f7824 */ /* 0x004fce00078e0a06 */
.L_x_1858:
[----:B------:R-:W-:Y:S01]  /*25c60*/  ULDC.64 UR4, c[0x0][0xa20] ;  /* 0x0002880000047ab9 */ /* 0x000fe20000000a00 */
[C---:B------:R-:W-:Y:S02]  /*25c70*/  LOP3.LUT R4, R26.reuse, 0xff000000, RZ, 0xc0, !PT ;  /* 0xff0000001a047812 */ /* 0x040fe400078ec0ff */
[----:B------:R-:W-:Y:S02]  /*25c80*/  ISETP.NE.U32.AND P0, PT, RZ, UR4, PT ;  /* 0x00000004ff007c0c */ /* 0x000fe4000bf05070 */
[----:B------:R-:W-:Y:S02]  /*25c90*/  SHF.R.U32.HI R5, RZ, 0x8, R4 ;  /* 0x00000008ff057819 */ /* 0x000fe40000011604 */
[----:B------:R-:W-:Y:S02]  /*25ca0*/  ISETP.NE.AND.EX P0, PT, RZ, UR5, PT, P0 ;  /* 0x00000005ff007c0c */ /* 0x000fe4000bf05300 */
[C---:B------:R-:W-:Y:S02]  /*25cb0*/  LOP3.LUT R6, R26.reuse, 0xff0000, RZ, 0xc0, !PT ;  /* 0x00ff00001a067812 */ /* 0x040fe400078ec0ff */
[----:B------:R-:W-:-:S02]  /*25cc0*/  LOP3.LUT R26, R26, 0xffff, RZ, 0xc0, !PT ;  /* 0x0000ffff1a1a7812 */ /* 0x000fc400078ec0ff */
[----:B------:R-:W-:-:S07]  /*25cd0*/  LEA.HI R6, R6, R5, RZ, 0x10 ;  /* 0x0000000506067211 */ /* 0x000fce00078f80ff */
[----:B------:R-:W-:Y:S05]  /*25ce0*/  @!P0 BRA `(.L_x_1859) ;  /* 0x0000000000108947 */ /* 0x000fea0003800000 */
[----:B------:R-:W1:Y:S02]  /*25cf0*/  LDC.64 R4, c[0x0][0xa20] ;  /* 0x00028800ff047b82 */ /* 0x000e640000000a00 */
[----:B-1----:R-:W-:-:S05]  /*25d00*/  IMAD.WIDE R4, R27, 0x4, R4 ;  /* 0x000000041b047825 */ /* 0x002fca00078e0204 */
[----:B------:R1:W5:Y:S01]  /*25d10*/  LDG.E R8, desc[UR60][R4.64] ;  /* 0x0000003c04087981 */ /* 0x000362000c1e1900 */
[----:B------:R-:W-:Y:S05]  /*25d20*/  BRA `(.L_x_1860) ;  /* 0x0000000000247947 */ /* 0x000fea0003800000 */
.L_x_1859:
[----:B------:R-:W-:Y:S02]  /*25d30*/  ULDC.64 UR4, c[0x0][0xa08] ;  /* 0x0002820000047ab9 */ /* 0x000fe40000000a00 */
[----:B------:R-:W-:-:S04]  /*25d40*/  ISETP.NE.U32.AND P0, PT, RZ, UR4, PT ;  /* 0x00000004ff007c0c */ /* 0x000fc8000bf05070 */
[----:B------:R-:W-:-:S13]  /*25d50*/  ISETP.NE.AND.EX P0, PT, RZ, UR5, PT, P0 ;  /* 0x00000005ff007c0c */ /* 0x000fda000bf05300 */
[----:B------:R-:W-:Y:S05]  /*25d60*/  @!P0 BRA `(.L_x_1860) ;  /* 0x0000000000148947 */ /* 0x000fea0003800000 */
[----:B------:R-:W1:Y:S02]  /*25d70*/  LDC.64 R4, c[0x0][0xa08] ;  /* 0x00028200ff047b82 */ /* 0x000e640000000a00 */
[----:B-1----:R-:W-:-:S05]  /*25d80*/  IMAD.WIDE R4, R27, 0x4, R4 ;  /* 0x000000041b047825 */ /* 0x002fca00078e0204 */
[----:B------:R-:W2:Y:S04]  /*25d90*/  LDG.E R8, desc[UR60][R4.64] ;  /* 0x0000003c04087981 */ /* 0x000ea8000c1e1900 */
[----:B------:R-:W2:Y:S02]  /*25da0*/  LDG.E R9, desc[UR60][R4.64+0x4] ;  /* 0x0000043c04097981 */ /* 0x000ea4000c1e1900 */
[----:B--2---:R-:W-:-:S07]  /*25db0*/  IMAD.IADD R8, R9, 0x1, -R8 ;  /* 0x0000000109087824 */ /* 0x004fce00078e0a08 */
.L_x_1860:
[----:B------:R-:W2:Y:S01]  /*25dc0*/  @P1 LDG.E R10, desc[UR60][R2.64] ;  /* 0x0000003c020a1981 */ /* 0x000ea2000c1e1900 */
[----:B-1----:R-:W1:Y:S03]  /*25dd0*/  LDC R4, c[0x0][0x448] ;  /* 0x00011200ff047b82 */ /* 0x002e660000000800 */
[----:B------:R3:W2:Y:S01]  /*25de0*/  @P1 LDG.E R5, desc[UR60][R2.64+0x4] ;  /* 0x0000043c02051981 */ /* 0x0006a2000c1e1900 */
[----:B-----5:R-:W-:Y:S02]  /*25df0*/  IMAD.IADD R8, R8, 0x1, -R11 ;  /* 0x0000000108087824 */ /* 0x020fe400078e0a0b */
[----:B------:R-:W-:-:S04]  /*25e00*/  IMAD.SHL.U32 R25, R25, 0x80, RZ ;  /* 0x0000008019197824 */ /* 0x000fc800078e00ff */
[----:B------:R-:W-:Y:S01]  /*25e10*/  VIADD R9, R25, 0x7f ;  /* 0x0000007f19097836 */ /* 0x000fe20000000000 */
[----:B---3--:R-:W3:Y:S01]  /*25e20*/  LDC.64 R2, c[0x0][0x9e0] ;  /* 0x00027800ff027b82 */ /* 0x008ee20000000a00 */
[----:B-1----:R-:W-:-:S13]  /*25e30*/  ISETP.NE.AND P2, PT, R4, 0x1, PT ;  /* 0x000000010400780c */ /* 0x002fda0003f45270 */
[----:B------:R-:W1:Y:S01]  /*25e40*/  @P2 LDC R12, c[0x0][0x44c] ;  /* 0x00011300ff0c2b82 */ /* 0x000e620000000800 */
[----:B---3--:R-:W-:-:S07]  /*25e50*/  ISETP.GE.AND P3, PT, R3, 0x1, PT ;  /* 0x000000010300780c */ /* 0x008fce0003f66270 */
[----:B------:R-:W3:Y:S01]  /*25e60*/  @P2 LDC R4, c[0x0][0x450] ;  /* 0x00011400ff042b82 */ /* 0x000ee20000000800 */
[----:B--2---:R-:W-:Y:S02]  /*25e70*/  @P1 IMAD.IADD R7, R5, 0x1, -R10 ;  /* 0x0000000105071824 */ /* 0x004fe400078e0a0a */
[----:B-1----:R-:W-:-:S04]  /*25e80*/  @P2 IMAD.HI.U32 R5, R9, R12, RZ ;  /* 0x0000000c09052227 */ /* 0x002fc800078e00ff */
[----:B0-----:R-:W-:Y:S01]  /*25e90*/  IMAD.IADD R11, R8, 0x1, R7 ;  /* 0x00000001080b7824 */ /* 0x001fe200078e0207 */
[----:B---3--:R-:W-:-:S03]  /*25ea0*/  @P2 SHF.R.U32.HI R9, RZ, R4, R5 ;  /* 0x00000004ff092219 */ /* 0x008fc60000011605 */
[C---:B------:R-:W-:Y:S01]  /*25eb0*/  VIADD R4, R11.reuse, 0x3f ;  /* 0x0000003f0b047836 */ /* 0x040fe20000000000 */
[----:B------:R0:W-:Y:S01]  /*25ec0*/  STL [R1+0x8], R11 ;  /* 0x0000080b01007387 */ /* 0x0001e20000100800 */
[----:B------:R-:W-:-:S03]  /*25ed0*/  IADD3 R18, R11, 0x1, -R31 ;  /* 0x000000010b127810 */ /* 0x000fc60007ffe81f */
[----:B------:R-:W-:Y:S02]  /*25ee0*/  SHF.R.S32.HI R5, RZ, 0x1f, R4 ;  /* 0x0000001fff057819 */ /* 0x000fe40000011404 */
[----:B------:R-:W-:Y:S02]  /*25ef0*/  IMAD.IADD R9, R18, 0x1, R9 ;  /* 0x0000000112097824 */ /* 0x000fe400078e0209 */
[----:B------:R-:W-:Y:S02]  /*25f00*/  LEA.HI R5, R5, R4, RZ, 0x6 ;  /* 0x0000000405057211 */ /* 0x000fe400078f30ff */
[----:B------:R-:W-:Y:S02]  /*25f10*/  IMAD.IADD R2, R9, 0x1, R2 ;  /* 0x0000000109027824 */ /* 0x000fe400078e0202 */
[----:B------:R-:W-:Y:S01]  /*25f20*/  SHF.R.S32.HI R19, RZ, 0x6, R5 ;  /* 0x00000006ff137819 */ /* 0x000fe20000011405 */
[----:B0-----:R-:W-:Y:S06]  /*25f30*/  @!P3 BRA `(.L_x_1861) ;  /* 0x000000000048b947 */ /* 0x001fec0003800000 */
        /* <DEDUP_REMOVED lines=11> */
.L_x_1863:
[----:B------:R-:W-:-:S13]  /*25ff0*/  ISETP.NE.AND P0, PT, R3, 0x1, PT ;  /* 0x000000010300780c */ /* 0x000fda0003f05270 */
[----:B------:R-:W0:Y:S02]  /*26000*/  @P0 LDC.64 R4, c[0x0][0x9e8] ;  /* 0x00027a00ff040b82 */ /* 0x000e240000000a00 */
[----:B0-----:R-:W-:-:S05]  /*26010*/  @P0 IMAD.HI.U32 R4, R10, R4, RZ ;  /* 0x000000040a040227 */ /* 0x001fca00078e00ff */
[----:B------:R-:W-:-:S07]  /*26020*/  @P0 SHF.R.U32.HI R10, RZ, R5, R4 ;  /* 0x00000005ff0a0219 */ /* 0x000fce0000011604 */
.L_x_1864:
[----:B------:R-:W-:Y:S05]  /*26030*/  BSYNC B0 ;  /* 0x0000000000007941 */ /* 0x000fea0003800000 */
.L_x_1862:
[----:B------:R-:W-:-:S05]  /*26040*/  IMAD R5, R10, R3, R3 ;  /* 0x000000030a057224 */ /* 0x000fca00078e0203 */
[----:B------:R-:W-:-:S07]  /*26050*/  VIMNMX R2, R2, R5, PT ;  /* 0x0000000502027248 */ /* 0x000fce0003fe0100 */
.L_x_1861:
[----:B------:R-:W0:Y:S01]  /*26060*/  @P2 LDC R4, c[0x0][0x44c] ;  /* 0x00011300ff042b82 */ /* 0x000e220000000800 */
[----:B------:R-:W-:Y:S01]  /*26070*/  VIADD R2, R2, 0x3f ;  /* 0x0000003f02027836 */ /* 0x000fe20000000000 */
[----:B------:R-:W-:-:S06]  /*26080*/  ULDC UR4, c[0x0][0x9dc] ;  /* 0x0002770000047ab9 */ /* 0x000fcc0000000800 */
[----:B------:R-:W1:Y:S01]  /*26090*/  @P2 LDC R5, c[0x0][0x450] ;  /* 0x00011400ff052b82 */ /* 0x000e620000000800 */
[----:B0-----:R-:W-:-:S04]  /*260a0*/  @P2 IMAD.HI.U32 R9, R25, R4, RZ ;  /* 0x0000000419092227 */ /* 0x001fc800078e00ff */
[----:B------:R-:W-:Y:S01]  /*260b0*/  IMAD.MOV.U32 R4, RZ, RZ, R25 ;  /* 0x000000ffff047224 */ /* 0x000fe200078e0019 */
[----:B-1----:R-:W-:Y:S01]  /*260c0*/  @P2 SHF.R.U32.HI R4, RZ, R5, R9 ;  /* 0x00000005ff042219 */ /* 0x002fe20000011609 */
[----:B------:R-:W-:Y:S01]  /*260d0*/  IMAD.IADD R9, R11, 0x1, -R31 ;  /* 0x000000010b097824 */ /* 0x000fe200078e0a1f */
[----:B------:R-:W-:-:S03]  /*260e0*/  SHF.R.S32.HI R5, RZ, 0x1f, R2 ;  /* 0x0000001fff057819 */ /* 0x000fc60000011402 */
[----:B------:R-:W-:Y:S01]  /*260f0*/  IMAD.IADD R10, R9, 0x1, R4 ;  /* 0x00000001090a7824 */ /* 0x000fe200078e0204 */
[----:B------:R-:W-:-:S03]  /*26100*/  LEA.HI R5, R5, R2, RZ, 0x6 ;  /* 0x0000000205057211 */ /* 0x000fc600078f30ff */
[----:B------:R-:W-:Y:S01]  /*26110*/  VIADD R2, R10, -UR4 ;  /* 0x800000040a027c36 */ /* 0x000fe20008000000 */
[----:B------:R-:W-:-:S04]  /*26120*/  SHF.R.S32.HI R11, RZ, 0x6, R5 ;  /* 0x00000006ff0b7819 */ /* 0x000fc80000011405 */
[----:B------:R-:W-:Y:S01]  /*26130*/  VIMNMX R11, R19, R11, PT ;  /* 0x0000000b130b7248 */ /* 0x000fe20003fe0100 */
        /* <DEDUP_REMOVED lines=11> */
.L_x_1867:
[----:B------:R-:W-:-:S13]  /*261f0*/  ISETP.NE.AND P0, PT, R3, 0x1, PT ;  /* 0x000000010300780c */ /* 0x000fda0003f05270 */
[----:B------:R-:W0:Y:S02]  /*26200*/  @P0 LDC.64 R4, c[0x0][0x9e8] ;  /* 0x00027a00ff040b82 */ /* 0x000e240000000a00 */
[----:B0-----:R-:W-:-:S05]  /*26210*/  @P0 IMAD.HI.U32 R4, R10, R4, RZ ;  /* 0x000000040a040227 */ /* 0x001fca00078e00ff */
[----:B------:R-:W-:-:S07]  /*26220*/  @P0 SHF.R.U32.HI R10, RZ, R5, R4 ;  /* 0x00000005ff0a0219 */ /* 0x000fce0000011604 */
.L_x_1868:
[----:B------:R-:W-:Y:S05]  /*26230*/  BSYNC B0 ;  /* 0x0000000000007941 */ /* 0x000fea0003800000 */
.L_x_1866:
[----:B------:R-:W-:-:S05]  /*26240*/  IMAD R3, R10, R3, RZ ;  /* 0x000000030a037224 */ /* 0x000fca00078e02ff */
[----:B------:R-:W-:-:S07]  /*26250*/  VIMNMX R2, R2, R3, !PT ;  /* 0x0000000302027248 */ /* 0x000fce0007fe0100 */
.L_x_1865:
[----:B------:R-:W-:Y:S01]  /*26260*/  SHF.R.S32.HI R3, RZ, 0x1f, R2 ;  /* 0x0000001fff037819 */ /* 0x000fe20000011402 */
[----:B------:R-:W-:Y:S01]  /*26270*/  BSSY B0, `(.L_x_1869) ;  /* 0x0000026000007945 */ /* 0x000fe20003800000 */
[----:B------:R-:W-:Y:S01]  /*26280*/  LOP3.LUT R10, R6, 0xff, RZ, 0xc0, !PT ;  /* 0x000000ff060a7812 */ /* 0x000fe200078ec0ff */
[----:B------:R-:W-:Y:S01]  /*26290*/  IMAD.MOV.U32 R14, RZ, RZ, RZ ;  /* 0x000000ffff0e7224 */ /* 0x000fe200078e00ff */
[----:B------:R-:W-:Y:S02]  /*262a0*/  LEA.HI R3, R3, R2, RZ, 0x6 ;  /* 0x0000000203037211 */ /* 0x000fe400078f30ff */
[----:B------:R-:W-:Y:S02]  /*262b0*/  SHF.R.U32.HI R6, RZ, 0x10, R6 ;  /* 0x00000010ff067819 */ /* 0x000fe40000011606 */
[----:B------:R-:W-:-:S04]  /*262c0*/  SHF.R.S32.HI R3, RZ, 0x6, R3 ;  /* 0x00000006ff037819 */ /* 0x000fc80000011403 */
[----:B------:R-:W-:-:S04]  /*262d0*/  VIMNMX R4, RZ, R3, !PT ;  /* 0x00000003ff047248 */ /* 0x000fc80007fe0100 */
[----:B------:R-:W-:-:S13]  /*262e0*/  ISETP.GT.AND P0, PT, R11, R4, PT ;  /* 0x000000040b00720c */ /* 0x000fda0003f04270 */
[----:B------:R-:W-:Y:S05]  /*262f0*/  @!P0 BRA `(.L_x_1870) ;  /* 0x0000000000748947 */ /* 0x000fea0003800000 */
[----:B------:R-:W-:Y:S01]  /*26300*/  ISETP.NE.AND P0, PT, R6, RZ, PT ;  /* 0x000000ff0600720c */ /* 0x000fe20003f05270 */
[----:B------:R-:W-:-:S03]  /*26310*/  ULDC UR4, c[0x0][0x9f0] ;  /* 0x00027c0000047ab9 */ /* 0x000fc60000000800 */
[----:B------:R-:W-:-:S04]  /*26320*/  SEL R5, R6, UR4, P0 ;  /* 0x0000000406057c07 */ /* 0x000fc80008000000 */
[----:B------:R-:W-:Y:S02]  /*26330*/  IABS R13, R5 ;  /* 0x00000005000d7213 */ /* 0x000fe40000000000 */
[----:B------:R-:W-:Y:S02]  /*26340*/  IADD3 R12, R5, -0x1, R11 ;  /* 0xffffffff050c7810 */ /* 0x000fe40007ffe00b */
[----:B------:R-:W0:Y:S03]  /*26350*/  I2F.RP R2, R13 ;  /* 0x0000000d00027306 */ /* 0x000e260000209400 */
[----:B------:R-:W-:-:S05]  /*26360*/  IMAD.IADD R12, R12, 0x1, -R4 ;  /* 0x000000010c0c7824 */ /* 0x000fca00078e0a04 */
        /* <DEDUP_REMOVED lines=22> */
.L_x_1870:
[----:B------:R-:W-:Y:S05]  /*264d0*/  BSYNC B0 ;  /* 0x0000000000007941 */ /* 0x000fea0003800000 */
.L_x_1869:
[-C--:B------:R-:W-:Y:S01]  /*264e0*/  IMAD R4, R10, R14.reuse, R4 ;  /* 0x0000000e0a047224 */ /* 0x080fe200078e0204 */
[----:B------:R-:W-:Y:S04]  /*264f0*/  BSSY B0, `(.L_x_1871) ;  /* 0x0000190000007945 */ /* 0x000fe80003800000 */
[C---:B------:R-:W-:Y:S01]  /*26500*/  VIADDMNMX R11, R4.reuse, R14, R11, PT ;  /* 0x0000000e040b7246 */ /* 0x040fe2000380010b */
[----:B------:R-:W-:-:S04]  /*26510*/  IMAD R4, R4, 0x40, -R8 ;  /* 0x0000004004047824 */ /* 0x000fc800078e0a08 */
[----:B------:R-:W-:Y:S01]  /*26520*/  IMAD R8, R11, 0x40, -R8 ;  /* 0x000000400b087824 */ /* 0x000fe200078e0a08 */
[----:B------:R-:W-:-:S04]  /*26530*/  VIMNMX R4, RZ, R4, !PT ;  /* 0x00000004ff047248 */ /* 0x000fc80007fe0100 */
[----:B------:R-:W-:-:S04]  /*26540*/  VIMNMX R7, R8, R7, PT ;  /* 0x0000000708077248 */ /* 0x000fc80003fe0100 */
[----:B------:R-:W-:Y:S02]  /*26550*/  ISETP.GT.AND P0, PT, R7, R4, PT ;  /* 0x000000040700720c */ /* 0x000fe40003f04270 */
[----:B------:R-:W-:-:S11]  /*26560*/  SHF.R.U32.HI R4, RZ, 0x6, R4 ;  /* 0x00000006ff047819 */ /* 0x000fd60000011604 */
[----:B------:R-:W-:-:S05]  /*26570*/  @P0 VIADD R2, R7, 0x3f ;  /* 0x0000003f07020836 */ /* 0x000fca0000000000 */
[----:B------:R-:W-:-:S04]  /*26580*/  @P0 SHF.R.S32.HI R3, RZ, 0x1f, R2 ;  /* 0x0000001fff030819 */ /* 0x000fc80000011402 */
[----:B------:R-:W-:Y:S01]  /*26590*/  @P0 LEA.HI R3, R3, R2, RZ, 0x6 ;  /* 0x0000000203030211 */ /* 0x000fe200078f30ff */
[----:B------:R-:W-:-:S03]  /*265a0*/  IMAD.MOV.U32 R2, RZ, RZ, R4 ;  /* 0x000000ffff027224 */ /* 0x000fc600078e0004 */
[----:B------:R-:W-:Y:S02]  /*265b0*/  @P0 SHF.R.S32.HI R2, RZ, 0x6, R3 ;  /* 0x00000006ff020819 */ /* 0x000fe40000011403 */
        /* <DEDUP_REMOVED lines=10> */
.L_x_2076:
[----:B-1----:R-:W-:Y:S02]  /*26660*/  ISETP.NE.AND P0, PT, R14, RZ, PT ;  /* 0x000000ff0e00720c */ /* 0x002fe40003f05270 */
[----:B------:R-:W-:-:S11]  /*26670*/  PLOP3.LUT P6, PT, PT, PT, PT, 0x8, 0x0 ;  /* 0x000000000000781c */ /* 0x000fd60003fce170 */
[----:B------:R-:W-:Y:S05]  /*26680*/  @P0 BRA `(.L_x_1874) ;  /* 0x00000000000c0947 */ /* 0x000fea0003800000 */
[----:B------:R-:W-:-:S03]  /*26690*/  UMOV UR4, 0xffffffff ;  /* 0xffffffff00047882 */ /* 0x000fc60000000000 */
[----:B------:R-:W-:Y:S05]  /*266a0*/  BRA.DIV UR4, `(.L_x_1875) ;  /* 0x0000008204507947 */ /* 0x000fea000b800000 */
[----:B------:R-:W-:-:S13]  /*266b0*/  ELECT P6, URZ, PT ;  /* 0x00000000003f782f */ /* 0x000fda00038c0000 */
.L_x_1874:
        /* <DEDUP_REMOVED lines=9> */
.L_x_2079:
[----:B------:R-:W-:Y:S05]  /*26750*/  BSYNC B1 ;  /* 0x0000000000017941 */ /* 0x000fea0003800000 */
.L_x_1876:
        /* <DEDUP_REMOVED lines=10> */
.L_x_2080:
[----:B------:R-:W-:Y:S05]  /*26800*/  BSYNC B2 ;  /* 0x0000000000027941 */ /* 0x000fea0003800000 */
.L_x_1880:
[----:B------:R-:W-:Y:S04]  /*26810*/  BSSY B2, `(.L_x_1882) ;  /* 0x0000009000027945 */ /* 0x000fe80003800000 */
[----:B------:R-:W-:Y:S05]  /*26820*/  @P1 BRA `(.L_x_1883) ;  /* 0x00000000001c1947 */ /* 0x000fea0003800000 */
[----:B------:R-:W2:Y:S01]  /*26830*/  S2R R7, SR_TID.X ;  /* 0x0000000000077919 */ /* 0x000ea20000002100 */
[----:B------:R-:W-:-:S04]  /*26840*/  IMAD.MOV.U32 R3, RZ, RZ, 0x8000 ;  /* 0x00008000ff037424 */ /* 0x000fc800078e00ff */
[----:B------:R3:W-:Y:S01]  /*26850*/  SYNCS.ARRIVE.TRANS64 RZ, [R12+URZ+0x30890], R3 ;  /* 0x030890030cff79a7 */ /* 0x0007e2000800003f */
[----:B--2---:R-:W-:-:S04]  /*26860*/  LOP3.LUT R7, R7, 0x1f, RZ, 0xc0, !PT ;  /* 0x0000001f07077812 */ /* 0x004fc800078ec0ff */
[----:B------:R-:W-:-:S13]  /*26870*/  ISETP.NE.AND P0, PT, R7, RZ, PT ;  /* 0x000000ff0700720c */ /* 0x000fda0003f05270 */
[----:B---3--:R-:W-:Y:S05]  /*26880*/  @!P0 BRA `(.L_x_1883) ;  /* 0x0000000000048947 */ /* 0x008fea0003800000 */
[----:B------:R-:W-:Y:S01]  /*26890*/  BPT.TRAP 0x1 ;  /* 0x000000040000795c */ /* 0x000fe20000300000 */
.L_x_1883:
[----:B------:R-:W-:Y:S05]  /*268a0*/  BSYNC B2 ;  /* 0x0000000000027941 */ /* 0x000fea0003800000 */
.L_x_1882:
[----:B------:R-:W-:Y:S01]  /*268b0*/  IMAD.MOV.U32 R15, RZ, RZ, RZ ;  /* 0x000000ffff0f7224 */ /* 0x000fe200078e00ff */
[----:B------:R-:W-:Y:S01]  /*268c0*/  UIADD3 UR4, UP0, UR36, 0x570, URZ ;  /* 0x0000057024047890 */ /* 0x000fe2000ff1e03f */
[----:B0-----:R-:W-:Y:S01]  /*268d0*/  IMAD R8, R2, 0x40, R0 ;  /* 0x0000004002087824 */ /* 0x001fe200078e0200 */
[----:B------:R-:W-:Y:S01]  /*268e0*/  PLOP3.LUT P0, PT, PT, PT, PT, 0x80, 0x0 ;  /* 0x000000000000781c */ /* 0x000fe20003f0f070 */
[----:B------:R-:W-:Y:S01]  /*268f0*/  IMAD R7, R28, 0x8000, R17 ;  /* 0x000080001c077824 */ /* 0x000fe200078e0211 */
[----:B------:R-:W-:Y:S01]  /*26900*/  R2UR UR10, R15 ;  /* 0x000000000f0a72ca */ /* 0x000fe200000e0000 */
[----:B------:R-:W-:Y:S01]  /*26910*/  VIADD R8, R8, 0xffffffc0 ;  /* 0xffffffc008087836 */ /* 0x000fe20000000000 */
[----:B------:R-:W-:Y:S01]  /*26920*/  UIADD3.X UR5, URZ, UR37, URZ, UP0, !UPT ;  /* 0x000000253f057290 */ /* 0x000fe200087fe43f */
[----:B------:R-:W-:Y:S01]  /*26930*/  IMAD.SHL.U32 R14, R28, 0x4000, RZ ;  /* 0x000040001c0e7824 */ /* 0x000fe200078e00ff */
[----:B------:R-:W-:Y:S01]  /*26940*/  UMOV UR6, 0x0 ;  /* 0x0000000000067882 */ /* 0x000fe20000000000 */
[----:B------:R-:W-:Y:S01]  /*26950*/  VIADD R3, R12, 0x30890 ;  /* 0x000308900c037836 */ /* 0x000fe20000000000 */
[----:B------:R-:W-:Y:S01]  /*26960*/  UMOV UR7, 0x12f00000 ;  /* 0x12f0000000077882 */ /* 0x000fe20000000000 */
[----:B------:R-:W-:-:S08]  /*26970*/  VIADD R13, R7, 0x20400 ;  /* 0x00020400070d7836 */ /* 0x000fd00000000000 */
.L_x_1884:
        /* <DEDUP_REMOVED lines=16> */
.L_x_1885:
        /* <DEDUP_REMOVED lines=16> */
.L_x_1886:
        /* <DEDUP_REMOVED lines=16> */
.L_x_1887:
        /* <DEDUP_REMOVED lines=13> */
.L_x_2081:
[----:B------:R-:W-:Y:S05]  /*26d50*/  BSYNC B2 ;  /* 0x0000000000027941 */ /* 0x000fea0003800000 */
.L_x_1888:
        /* <DEDUP_REMOVED lines=11> */
.L_x_1891:
[----:B------:R-:W-:Y:S05]  /*26e10*/  BSYNC B2 ;  /* 0x0000000000027941 */ /* 0x000fea0003800000 */
.L_x_1890:
[----:B------:R-:W-:Y:S01]  /*26e20*/  R2UR UR10, R15 ;  /* 0x000000000f0a72ca */ /* 0x000fe200000e0000 */
[----:B------:R-:W-:Y:S01]  /*26e30*/  IMAD R14, R14, 0x2, R17 ;  /* 0x000000020e0e7824 */ /* 0x000fe200078e0211 */
[----:B------:R-:W-:Y:S01]  /*26e40*/  R2UR UR6, R20 ;  /* 0x00000000140672ca */ /* 0x000fe200000e0000 */
[----:B------:R-:W-:Y:S01]  /*26e50*/  UIADD3 UR4, UP0, UR36, 0x670, URZ ;  /* 0x0000067024047890 */ /* 0x000fe2000ff1e03f */
[----:B------:R-:W-:Y:S01]  /*26e60*/  R2UR UR7, R21 ;  /* 0x00000000150772ca */ /* 0x000fe200000e0000 */
[----:B01----:R-:W-:Y:S01]  /*26e70*/  VIADD R12, R12, 0x308b0 ;  /* 0x000308b00c0c7836 */ /* 0x003fe20000000000 */
[----:B------:R-:W-:Y:S01]  /*26e80*/  PLOP3.LUT P0, PT, PT, PT, PT, 0x80, 0x0 ;  /* 0x000000000000781c */ /* 0x000fe20003f0f070 */
[----:B------:R-:W-:Y:S01]  /*26e90*/  VIADD R3, R14, 0x400 ;  /* 0x000004000e037836 */ /* 0x000fe20000000000 */
[----:B------:R-:W-:-:S12]  /*26ea0*/  UIADD3.X UR5, URZ, UR37, URZ, UP0, !UPT ;  /* 0x000000253f057290 */ /* 0x000fd800087fe43f */
.L_x_1892:
        /* <DEDUP_REMOVED lines=15> */
.L_x_1893:
        /* <DEDUP_REMOVED lines=15> */
.L_x_1894:
        /* <DEDUP_REMOVED lines=15> */
.L_x_1895:
        /* <DEDUP_REMOVED lines=10> */
.L_x_1879:
[----:B------:R-:W-:Y:S05]  /*27220*/  BSYNC B1 ;  /* 0x0000000000017941 */ /* 0x000fea0003800000 */
.L_x_1878:
[----:B0-----:R-:W-:Y:S01]  /*27230*/  VIADD R8, R2, 0xfffffffe ;  /* 0xfffffffe02087836 */ /* 0x001fe20000000000 */
        /* <DEDUP_REMOVED lines=8> */
.L_x_1914:
[----:B------:R-:W-:Y:S05]  /*272c0*/  YIELD ;  /* 0x0000000000007946 */ /* 0x000fea0003800000 */
[----:B------:R-:W-:Y:S04]  /*272d0*/  BSSY B1, `(.L_x_1896) ;  /* 0x00000a9000017945 */ /* 0x000fe80003800000 */
[----:B------:R-:W-:Y:S05]  /*272e0*/  @!P6 BRA `(.L_x_1897) ;  /* 0x00000008009ce947 */ /* 0x000fea0003800000 */
[----:B------:R-:W-:Y:S01]  /*272f0*/  IMAD R7, R28, 0x8, R17 ;  /* 0x000000081c077824 */ /* 0x000fe200078e0211 */
[----:B------:R-:W-:Y:S01]  /*27300*/  SHF.L.U32 R3, R30, 0x1f, RZ ;  /* 0x0000001f1e037819 */ /* 0x000fe200000006ff */
[----:B------:R-:W0:Y:S01]  /*27310*/  S2R R2, SR_TID.X ;  /* 0x0000000000027919 */ /* 0x000e220000002100 */
[----:B------:R-:W-:Y:S02]  /*27320*/  BSSY B2, `(.L_x_1898) ;  /* 0x0000005000027945 */ /* 0x000fe40003800000 */
[----:B------:R-:W1:Y:S01]  /*27330*/  SYNCS.PHASECHK.TRANS64.TRYWAIT P1, [R7+URZ+0x308a0], R3 ;  /* 0x0308a003070075a7 */ /* 0x000e62000802017f */
[----:B0-----:R-:W-:-:S04]  /*27340*/  LOP3.LUT R2, R2, 0x7f, RZ, 0xc0, !PT ;  /* 0x0000007f02027812 */ /* 0x001fc800078ec0ff */
[----:B------:R-:W-:Y:S01]  /*27350*/  ISETP.NE.AND P2, PT, R2, RZ, PT ;  /* 0x000000ff0200720c */ /* 0x000fe20003f45270 */
[----:B-1----:R-:W-:-:S12]  /*27360*/  @!P1 BRA `(.L_x_1899) ;  /* 0x00000074007c9947 */ /* 0x002fd80003800000 */
.L_x_2082:
[----:B------:R-:W-:Y:S05]  /*27370*/  BSYNC B2 ;  /* 0x0000000000027941 */ /* 0x000fea0003800000 */
.L_x_1898:
[----:B------:R-:W-:Y:S04]  /*27380*/  BSSY B2, `(.L_x_1900) ;  /* 0x0000009000027945 */ /* 0x000fe80003800000 */
[----:B------:R-:W-:Y:S05]  /*27390*/  @P2 BRA `(.L_x_1901) ;  /* 0x00000000001c2947 */ /* 0x000fea0003800000 */
[----:B------:R-:W1:Y:S01]  /*273a0*/  S2R R11, SR_TID.X ;  /* 0x00000000000b7919 */ /* 0x000e620000002100 */
[----:B------:R-:W-:-:S04]  /*273b0*/  IMAD.MOV.U32 R2, RZ, RZ, 0x8000 ;  /* 0x00008000ff027424 */ /* 0x000fc800078e00ff */
[----:B------:R2:W-:Y:S01]  /*273c0*/  SYNCS.ARRIVE.TRANS64 RZ, [R7+URZ+0x30890], R2 ;  /* 0x0308900207ff79a7 */ /* 0x0005e2000800003f */
[----:B-1----:R-:W-:-:S04]  /*273d0*/  LOP3.LUT R11, R11, 0x1f, RZ, 0xc0, !PT ;  /* 0x0000001f0b0b7812 */ /* 0x002fc800078ec0ff */
[----:B------:R-:W-:-:S13]  /*273e0*/  ISETP.NE.AND P1, PT, R11, RZ, PT ;  /* 0x000000ff0b00720c */ /* 0x000fda0003f25270 */
[----:B--2---:R-:W-:Y:S05]  /*273f0*/  @!P1 BRA `(.L_x_1901) ;  /* 0x0000000000049947 */ /* 0x004fea0003800000 */
[----:B------:R-:W-:Y:S01]  /*27400*/  BPT.TRAP 0x1 ;  /* 0x000000040000795c */ /* 0x000fe20000300000 */
.L_x_1901:
[----:B------:R-:W-:Y:S05]  /*27410*/  BSYNC B2 ;  /* 0x0000000000027941 */ /* 0x000fea0003800000 */
.L_x_1900:
[----:B------:R-:W-:Y:S01]  /*27420*/  IMAD.MOV.U32 R14, RZ, RZ, RZ ;  /* 0x000000ffff0e7224 */ /* 0x000fe200078e00ff */
        /* <DEDUP_REMOVED lines=9> */
[----:B------:R-:W-:-:S10]  /*274c0*/  UMOV UR7, 0x12f00000 ;  /* 0x12f0000000077882 */ /* 0x000fd40000000000 */
.L_x_1902:
        /* <DEDUP_REMOVED lines=10> */
[----:B------:R-:W-:Y:S01]  /*27570*/  IMAD.MOV.U32 R21, RZ, RZ, 0x40 ;  /* 0x00000040ff157424 */ /* 0x000fe200078e00ff */
[----:B------:R-:W-:Y:S01]  /*27580*/  PLOP3.LUT P1, PT, PT, PT, PT, 0x80, 0x0 ;  /* 0x000000000000781c */ /* 0x000fe20003f2f070 */
[----:B------:R-:W-:Y:S01]  /*27590*/  VIADD R13, R11, 0x22400 ;  /* 0x000224000b0d7836 */ /* 0x000fe20000000000 */
[----:B------:R-:W-:Y:S01]  /*275a0*/  UMOV UR6, 0x0 ;  /* 0x0000000000067882 */ /* 0x000fe20000000000 */
[----:B------:R-:W-:Y:S01]  /*275b0*/  UMOV UR7, 0x12f00000 ;  /* 0x12f0000000077882 */ /* 0x000fe20000000000 */
[----:B------:R-:W-:-:S15]  /*275c0*/  R2UR UR10, R21 ;  /* 0x00000000150a72ca */ /* 0x000fde00000e0000 */
.L_x_1903:
        /* <DEDUP_REMOVED lines=16> */
.L_x_1904:
        /* <DEDUP_REMOVED lines=16> */
.L_x_1905:
        /* <DEDUP_REMOVED lines=10> */
[----:B------:R-:W1:Y:S01]  /*27870*/  SYNCS.PHASECHK.TRANS64.TRYWAIT P1, [R7+URZ+0x308c0], R3 ;  /* 0x0308c003070075a7 */ /* 0x000e62000802017f */
[----:B------:R-:W-:Y:S04]  /*27880*/  BSSY B2, `(.L_x_1906) ;  /* 0x0000002000027945 */ /* 0x000fe80003800000 */
[----:B-1----:R-:W-:Y:S05]  /*27890*/  @!P1 BRA `(.L_x_1907) ;  /* 0x0000007000449947 */ /* 0x002fea0003800000 */
.L_x_2083:
[----:B------:R-:W-:Y:S05]  /*278a0*/  BSYNC B2 ;  /* 0x0000000000027941 */ /* 0x000fea0003800000 */
.L_x_1906:
[----:B------:R-:W-:Y:S01]  /*278b0*/  BSSY B2, `(.L_x_1908) ;  /* 0x000000b000027945 */ /* 0x000fe20003800000 */
[----:B------:R-:W-:Y:S02]  /*278c0*/  IMAD.MOV.U32 R2, RZ, RZ, 0x0 ;  /* 0x00000000ff027424 */ /* 0x000fe400078e00ff */
[----:B01----:R-:W-:Y:S01]  /*278d0*/  IMAD.MOV.U32 R3, RZ, RZ, 0x12f00000 ;  /* 0x12f00000ff037424 */ /* 0x003fe200078e00ff */
[----:B------:R-:W-:Y:S06]  /*278e0*/  @P2 BRA `(.L_x_1909) ;  /* 0x00000000001c2947 */ /* 0x000fec0003800000 */
[----:B------:R-:W0:Y:S01]  /*278f0*/  S2R R23, SR_TID.X ;  /* 0x0000000000177919 */ /* 0x000e220000002100 */
[----:B------:R-:W-:-:S04]  /*27900*/  IMAD.MOV.U32 R13, RZ, RZ, 0x8000 ;  /* 0x00008000ff0d7424 */ /* 0x000fc800078e00ff */
[----:B------:R1:W-:Y:S01]  /*27910*/  SYNCS.ARRIVE.TRANS64 RZ, [R7+URZ+0x308b0], R13 ;  /* 0x0308b00d07ff79a7 */ /* 0x0003e2000800003f */
[----:B0-----:R-:W-:-:S04]  /*27920*/  LOP3.LUT R23, R23, 0x1f, RZ, 0xc0, !PT ;  /* 0x0000001f17177812 */ /* 0x001fc800078ec0ff */
[----:B------:R-:W-:-:S13]  /*27930*/  ISETP.NE.AND P1, PT, R23, RZ, PT ;  /* 0x000000ff1700720c */ /* 0x000fda0003f25270 */
[----:B-1----:R-:W-:Y:S05]  /*27940*/  @!P1 BRA `(.L_x_1909) ;  /* 0x0000000000049947 */ /* 0x002fea0003800000 */
[----:B------:R-:W-:Y:S01]  /*27950*/  BPT.TRAP 0x1 ;  /* 0x000000040000795c */ /* 0x000fe20000300000 */
.L_x_1909:
[----:B------:R-:W-:Y:S05]  /*27960*/  BSYNC B2 ;  /* 0x0000000000027941 */ /* 0x000fea0003800000 */
.L_x_1908:
[----:B------:R-:W-:Y:S01]  /*27970*/  R2UR UR10, R14 ;  /* 0x000000000e0a72ca */ /* 0x000fe200000e0000 */
[----:B------:R-:W-:Y:S01]  /*27980*/  UIADD3 UR4, UP0, UR36, 0x670, URZ ;  /* 0x0000067024047890 */ /* 0x000fe2000ff1e03f */
[----:B------:R-:W-:Y:S01]  /*27990*/  R2UR UR6, R2 ;  /* 0x00000000020672ca */ /* 0x000fe200000e0000 */
[----:B------:R-:W-:Y:S01]  /*279a0*/  VIADD R7, R7, 0x308b0 ;  /* 0x000308b007077836 */ /* 0x000fe20000000000 */
[----:B------:R-:W-:Y:S01]  /*279b0*/  R2UR UR7, R3 ;  /* 0x00000000030772ca */ /* 0x000fe200000e0000 */
[----:B------:R-:W-:Y:S01]  /*279c0*/  VIADD R13, R11, 0x400 ;  /* 0x000004000b0d7836 */ /* 0x000fe20000000000 */
[----:B------:R-:W-:Y:S01]  /*279d0*/  PLOP3.LUT P1, PT, PT, PT, PT, 0x80, 0x0 ;  /* 0x000000000000781c */ /* 0x000fe20003f2f070 */
[----:B------:R-:W-:-:S12]  /*279e0*/  UIADD3.X UR5, URZ, UR37, URZ, UP0, !UPT ;  /* 0x000000253f057290 */ /* 0x000fd800087fe43f */
.L_x_1910:
        /* <DEDUP_REMOVED lines=15> */
.L_x_1911:
        /* <DEDUP_REMOVED lines=15> */
.L_x_1912:
        /* <DEDUP_REMOVED lines=15> */
.L_x_1913:
        /* <DEDUP_REMOVED lines=10> */
.L_x_1897:
[----:B------:R-:W-:Y:S05]  /*27d60*/  BSYNC B1 ;  /* 0x0000000000017941 */ /* 0x000fea0003800000 */
.L_x_1896:
        /* <DEDUP_REMOVED lines=8> */
.L_x_1872:
[----:B------:R-:W-:Y:S05]  /*27df0*/  BSYNC B0 ;  /* 0x0000000000007941 */ /* 0x000fea0003800000 */
.L_x_1871:
[----:B------:R-:W0:Y:S01]  /*27e00*/  LDC R0, c[0x0][0x448] ;  /* 0x00011200ff007b82 */ /* 0x000e220000000800 */
[----:B------:R-:W-:Y:S01]  /*27e10*/  VIADD R7, R25, 0x7f ;  /* 0x0000007f19077836 */ /* 0x000fe20000000000 */
[----:B------:R-:W-:Y:S06]  /*27e20*/  @!P0 WARPSYNC.ALL ;  /* 0x0000000000008948 */ /* 0x000fec0003800000 */
[----:B------:R-:W-:Y:S01]  /*27e30*/  @!P0 BAR.SYNC.DEFER_BLOCKING 0xc, 0x180 ;  /* 0x0306000000008b1d */ /* 0x000fe20000010000 */
[----:B0-----:R-:W-:-:S13]  /*27e40*/  ISETP.NE.AND P1, PT, R0, 0x1, PT ;  /* 0x000000010000780c */ /* 0x001fda0003f25270 */
[----:B------:R-:W0:Y:S08]  /*27e50*/  @P1 LDC R0, c[0x0][0x44c] ;  /* 0x00011300ff001b82 */ /* 0x000e300000000800 */
[----:B------:R-:W1:Y:S01]  /*27e60*/  @P1 LDC R3, c[0x0][0x450] ;  /* 0x00011400ff031b82 */ /* 0x000e620000000800 */
[----:B0-----:R-:W-:-:S05]  /*27e70*/  @P1 IMAD.HI.U32 R0, R7, R0, RZ ;  /* 0x0000000007001227 */ /* 0x001fca00078e00ff */
[----:B-1----:R-:W-:Y:S02]  /*27e80*/  @P1 SHF.R.U32.HI R7, RZ, R3, R0 ;  /* 0x00000003ff071219 */ /* 0x002fe40000011600 */
[----:B------:R-:W0:Y:S03]  /*27e90*/  LDC.64 R2, c[0x0][0x9e0] ;  /* 0x00027800ff027b82 */ /* 0x000e260000000a00 */
[----:B------:R-:W-:Y:S01]  /*27ea0*/  IMAD.IADD R7, R18, 0x1, R7 ;  /* 0x0000000112077824 */ /* 0x000fe200078e0207 */
[----:B0-----:R-:W-:-:S03]  /*27eb0*/  ISETP.GE.AND P2, PT, R3, 0x1, PT ;  /* 0x000000010300780c */ /* 0x001fc60003f46270 */
[----:B------:R-:W-:-:S10]  /*27ec0*/  IMAD.IADD R2, R7, 0x1, R2 ;  /* 0x0000000107027824 */ /* 0x000fd400078e0202 */
[----:B------:R-:W-:Y:S05]  /*27ed0*/  @!P2 BRA `(.L_x_1915) ;  /* 0x000000000048a947 */ /* 0x000fea0003800000 */
        /* <DEDUP_REMOVED lines=11> */
.L_x_1917:
[----:B------:R-:W-:-:S13]  /*27f90*/  ISETP.NE.AND P0, PT, R3, 0x1, PT ;  /* 0x000000010300780c */ /* 0x000fda0003f05270 */
[----:B------:R-:W0:Y:S02]  /*27fa0*/  @P0 LDC.64 R4, c[0x0][0x9e8] ;  /* 0x00027a00ff040b82 */ /* 0x000e240000000a00 */
[----:B0-----:R-:W-:-:S05]  /*27fb0*/  @P0 IMAD.HI.U32 R4, R0, R4, RZ ;  /* 0x0000000400040227 */ /* 0x001fca00078e00ff */
[----:B------:R-:W-:-:S07]  /*27fc0*/  @P0 SHF.R.U32.HI R0, RZ, R5, R4 ;  /* 0x00000005ff000219 */ /* 0x000fce0000011604 */
.L_x_1918:
[----:B------:R-:W-:Y:S05]  /*27fd0*/  BSYNC B0 ;  /* 0x0000000000007941 */ /* 0x000fea0003800000 */
.L_x_1916:
[----:B------:R-:W-:-:S05]  /*27fe0*/  IMAD R5, R0, R3, R3 ;  /* 0x0000000300057224 */ /* 0x000fca00078e0203 */
[----:B------:R-:W-:-:S07]  /*27ff0*/  VIMNMX R2, R2, R5, PT ;  /* 0x0000000502027248 */ /* 0x000fce0003fe0100 */
.L_x_1915:
[----:B------:R-:W0:Y:S01]  /*28000*/  @P1 LDC R4, c[0x0][0x44c] ;  /* 0x00011300ff041b82 */ /* 0x000e220000000800 */
[----:B------:R-:W-:Y:S01]  /*28010*/  VIADD R2, R2, 0x3f ;  /* 0x0000003f02027836 */ /* 0x000fe20000000000 */
[----:B------:R-:W-:-:S04]  /*28020*/  ULDC UR4, c[0x0][0x9dc] ;  /* 0x0002770000047ab9 */ /* 0x000fc80000000800 */
[----:B------:R-:W-:Y:S02]  /*28030*/  SHF.R.S32.HI R5, RZ, 0x1f, R2 ;  /* 0x0000001fff057819 */ /* 0x000fe40000011402 */
[----:B------:R-:W1:Y:S02]  /*28040*/  @P1 LDC R0, c[0x0][0x450] ;  /* 0x00011400ff001b82 */ /* 0x000e640000000800 */
[----:B------:R-:W-:Y:S01]  /*28050*/  LEA.HI R5, R5, R2, RZ, 0x6 ;  /* 0x0000000205057211 */ /* 0x000fe200078f30ff */
[----:B------:R-:W-:Y:S02]  /*28060*/  IMAD.MOV.U32 R2, RZ, RZ, R25 ;  /* 0x000000ffff027224 */ /* 0x000fe400078e0019 */
        /* <DEDUP_REMOVED lines=17> */
.L_x_1921:
[----:B------:R-:W-:-:S13]  /*28180*/  ISETP.NE.AND P0, PT, R3, 0x1, PT ;  /* 0x000000010300780c */ /* 0x000fda0003f05270 */
[----:B------:R-:W0:Y:S02]  /*28190*/  @P0 LDC.64 R4, c[0x0][0x9e8] ;  /* 0x00027a00ff040b82 */ /* 0x000e240000000a00 */
[----:B0-----:R-:W-:-:S05]  /*281a0*/  @P0 IMAD.HI.U32 R4, R2, R4, RZ ;  /* 0x0000000402040227 */ /* 0x001fca00078e00ff */
[----:B------:R-:W-:-:S07]  /*281b0*/  @P0 SHF.R.U32.HI R2, RZ, R5, R4 ;  /* 0x00000005ff020219 */ /* 0x000fce0000011604 */
.L_x_1922:
[----:B------:R-:W-:Y:S05]  /*281c0*/  BSYNC B0 ;  /* 0x0000000000007941 */ /* 0x000fea0003800000 */
.L_x_1920:
[----:B------:R-:W-:-:S05]  /*281d0*/  IMAD R3, R2, R3, RZ ;  /* 0x0000000302037224 */ /* 0x000fca00078e02ff */
[----:B------:R-:W-:-:S07]  /*281e0*/  VIMNMX R0, R0, R3, !PT ;  /* 0x0000000300007248 */ /* 0x000fce0007fe0100 */
.L_x_1919:
[----:B------:R-:W-:Y:S01]  /*281f0*/  ISETP.NE.AND P1, PT, R6, RZ, PT ;  /* 0x000000ff0600720c */ /* 0x000fe20003f25270 */
[----:B------:R-:W-:Y:S01]  /*28200*/  BSSY B0, `(.L_x_1923) ;  /* 0x0000024000007945 */ /* 0x000fe20003800000 */
[----:B------:R-:W-:-:S04]  /*28210*/  SHF.R.S32.HI R3, RZ, 0x1f, R0 ;  /* 0x0000001fff037819 */ /* 0x000fc80000011400 */
[----:B------:R-:W-:-:S04]  /*28220*/  LEA.HI R3, R3, R0, RZ, 0x6 ;  /* 0x0000000003037211 */ /* 0x000fc800078f30ff */
[----:B------:R-:W-:Y:S01]  /*28230*/  SHF.R.S32.HI R0, RZ, 0x6, R3 ;  /* 0x00000006ff007819 */ /* 0x000fe20000011403 */
[----:B------:R-:W-:Y:S02]  /*28240*/  IMAD.MOV.U32 R3, RZ, RZ, RZ ;  /* 0x000000ffff037224 */ /* 0x000fe400078e00ff */
[----:B------:R-:W0:Y:S01]  /*28250*/  @!P1 LDC R6, c[0x0][0x9f0] ;  /* 0x00027c00ff069b82 */ /* 0x000e220000000800 */
[----:B------:R-:W-:-:S04]  /*28260*/  VIMNMX R0, RZ, R0, !PT ;  /* 0x00000000ff007248 */ /* 0x000fc80007fe0100 */
[----:B------:R-:W-:-:S13]  /*28270*/  ISETP.GT.AND P0, PT, R19, R0, PT ;  /* 0x000000001300720c */ /* 0x000fda0003f04270 */
[----:B------:R-:W-:Y:S05]  /*28280*/  @!P0 BRA `(.L_x_1924) ;  /* 0x00000000006c8947 */ /* 0x000fea0003800000 */
[-C--:B0-----:R-:W-:Y:S01]  /*28290*/  IABS R4, R6.reuse ;  /* 0x0000000600047213 */ /* 0x081fe20000000000 */
[----:B------:R-:W-:Y:S01]  /*282a0*/  IMAD.MOV.U32 R2, RZ, RZ, RZ ;  /* 0x000000ffff027224 */ /* 0x000fe200078e00ff */
[----:B------:R-:W-:Y:S02]  /*282b0*/  IABS R8, R6 ;  /* 0x0000000600087213 */ /* 0x000fe40000000000 */
[----:B------:R-:W0:Y:S08]  /*282c0*/  I2F.RP R5, R4 ;  /* 0x0000000400057306 */ /* 0x000e300000209400 */
[----:B0-----:R-:W0:Y:S02]  /*282d0*/  MUFU.RCP R5, R5 ;  /* 0x0000000500057308 */ /* 0x001e240000001000 */
[----:B0-----:R-:W-:-:S06]  /*282e0*/  VIADD R7, R5, 0xffffffe ;  /* 0x0ffffffe05077836 */ /* 0x001fcc0000000000 */
[----:B------:R0:W1:Y:S02]  /*282f0*/  F2I.FTZ.U32.TRUNC.NTZ R3, R7 ;  /* 0x0000000700037305 */ /* 0x000064000021f000 */
[----:B0-----:R-:W-:Y:S02]  /*28300*/  IMAD.MOV R7, RZ, RZ, -R8 ;  /* 0x000000ffff077224 */ /* 0x001fe400078e0a08 */
[----:B-1----:R-:W-:-:S04]  /*28310*/  IMAD.MOV R9, RZ, RZ, -R3 ;  /* 0x000000ffff097224 */ /* 0x002fc800078e0a03 */
[----:B------:R-:W-:-:S04]  /*28320*/  IMAD R9, R9, R4, RZ ;  /* 0x0000000409097224 */ /* 0x000fc800078e02ff */
[----:B------:R-:W-:Y:S01]  /*28330*/  IMAD.HI.U32 R2, R3, R9, R2 ;  /* 0x0000000903027227 */ /* 0x000fe200078e0002 */
[----:B------:R-:W-:-:S05]  /*28340*/  IADD3 R3, R6, -0x1, R19 ;  /* 0xffffffff06037810 */ /* 0x000fca0007ffe013 */
[----:B------:R-:W-:-:S05]  /*28350*/  IMAD.IADD R3, R3, 0x1, -R0 ;  /* 0x0000000103037824 */ /* 0x000fca00078e0a00 */
        /* <DEDUP_REMOVED lines=14> */
.L_x_1924:
[----:B------:R-:W-:Y:S05]  /*28440*/  BSYNC B0 ;  /* 0x0000000000007941 */ /* 0x000fea0003800000 */
.L_x_1923:
[-C--:B------:R-:W-:Y:S01]  /*28450*/  IMAD R0, R10, R3.reuse, R0 ;  /* 0x000000030a007224 */ /* 0x080fe200078e0200 */
        /* <DEDUP_REMOVED lines=13> */
[----:B------:R-:W1:Y:S02]  /*28530*/  FLO.U32 R0, UR4 ;  /* 0x0000000400007d00 */ /* 0x000e6400080e0000 */
        /* <DEDUP_REMOVED lines=9> */
.L_x_1926:
        /* <DEDUP_REMOVED lines=20> */
.L_x_1929:
[----:B------:R-:W-:Y:S05]  /*28710*/  BSYNC B6 ;  /* 0x0000000000067941 */ /* 0x000fea0003800000 */
.L_x_1928:
        /* <DEDUP_REMOVED lines=11> */
[----:B0-----:R-:W-:Y:S02]  /*287d0*/  IMAD.U32 R6, RZ, RZ, UR8 ;  /* 0x00000008ff067e24 */ /* 0x001fe4000f8e00ff */
[----:B------:R-:W-:-:S02]  /*287e0*/  IMAD.U32 R7, RZ, RZ, UR9 ;  /* 0x00000009ff077e24 */ /* 0x000fc4000f8e00ff */
[----:B------:R-:W-:Y:S02]  /*287f0*/  IMAD.U32 R10, RZ, RZ, UR4 ;  /* 0x00000004ff0a7e24 */ /* 0x000fe4000f8e00ff */
[----:B------:R-:W-:Y:S02]  /*28800*/  IMAD.U32 R11, RZ, RZ, UR5 ;  /* 0x00000005ff0b7e24 */ /* 0x000fe4000f8e00ff */
[----:B------:R-:W-:Y:S02]  /*28810*/  IMAD.MOV.U32 R8, RZ, RZ, 0x70 ;  /* 0x00000070ff087424 */ /* 0x000fe400078e00ff */
[----:B------:R-:W-:Y:S02]  /*28820*/  IMAD.MOV.U32 R12, RZ, RZ, 0x1 ;  /* 0x00000001ff0c7424 */ /* 0x000fe400078e00ff */
[----:B-1----:R-:W-:-:S07]  /*28830*/  IMAD.MOV.U32 R13, RZ, RZ, RZ ;  /* 0x000000ffff0d7224 */ /* 0x002fce00078e00ff */
[----:B------:R-:W-:-:S07]  /*28840*/  LEPC R20, `(.L_x_1932) ;  /* 0x000000001014794e */ /* 0x000fce0000000000 */
[----:B--2---:R-:W-:Y:S05]  /*28850*/  CALL.ABS.NOINC R2 ;  /* 0x0000000002007343 */ /* 0x004fea0003c00000 */
.L_x_1932:
        /* <DEDUP_REMOVED lines=15> */
.L_x_1931:
[----:B------:R-:W-:Y:S05]  /*28950*/  BSYNC B6 ;  /* 0x0000000000067941 */ /* 0x000fea0003800000 */
.L_x_1930:
[----:B------:R-:W-:Y:S01]  /*28960*/  ULDC.64 UR4, c[0x0][0x9f8] ;  /* 0x00027e0000047ab9 */ /* 0x000fe20000000a00 */
[----:B------:R-:W2:Y:S01]  /*28970*/  LDL R20, [R1+0x8] ;  /* 0x0000080001147983 */ /* 0x000ea20000100800 */
[----:B------:R-:W-:-:S03]  /*28980*/  ISETP.NE.U32.AND P0, PT, RZ, UR4, PT ;  /* 0x00000004ff007c0c */ /* 0x000fc6000bf05070 */
[----:B------:R-:W3:Y:S01]  /*28990*/  LDL R19, [R1+0x10] ;  /* 0x0000100001137983 */ /* 0x000ee20000100800 */
[----:B------:R-:W-:Y:S01]  /*289a0*/  ISETP.NE.AND.EX P0, PT, RZ, UR5, PT, P0 ;  /* 0x00000005ff007c0c */ /* 0x000fe2000bf05300 */
[----:B------:R-:W-:Y:S01]  /*289b0*/  IMAD.MOV.U32 R32, RZ, RZ, R27 ;  /* 0x000000ffff207224 */ /* 0x000fe200078e001b */
[----:B------:R-:W1:Y:S01]  /*289c0*/  LDC R5, c[0x0][0x430] ;  /* 0x00010c00ff057b82 */ /* 0x000e620000000800 */
[----:B------:R-:W4:Y:S01]  /*289d0*/  S2R R18, SR_TID.X ;  /* 0x0000000000127919 */ /* 0x000f220000002100 */
[----:B------:R-:W-:Y:S01]  /*289e0*/  VIADD R7, R23, 0xffffffff ;  /* 0xffffffff17077836 */ /* 0x000fe20000000000 */
[----:B------:R-:W-:Y:S01]  /*289f0*/  LOP3.LUT R16, R16, 0xfffffffe, RZ, 0xc0, !PT ;  /* 0xfffffffe10107812 */ /* 0x000fe200078ec0ff */
[----:B------:R-:W-:-:S07]  /*28a00*/  ULDC UR4, c[0x0][0x2f4] ;  /* 0x0000bd0000047ab9 */ /* 0x000fce0000000800 */
[----:B------:R-:W0:Y:S01]  /*28a10*/  @P0 LDC.64 R2, c[0x0][0x9f8] ;  /* 0x00027e00ff020b82 */ /* 0x000e220000000a00 */
[----:B----4-:R-:W-:Y:S01]  /*28a20*/  LOP3.LUT R18, R18, 0x7f, RZ, 0xc0, !PT ;  /* 0x0000007f12127812 */ /* 0x010fe200078ec0ff */
[----:B0-----:R-:W-:-:S05]  /*28a30*/  @P0 IMAD.WIDE R2, R27, 0x4, R2 ;  /* 0x000000041b020825 */ /* 0x001fca00078e0202 */
[----:B------:R0:W4:Y:S01]  /*28a40*/  @P0 LDG.E R32, desc[UR60][R2.64] ;  /* 0x0000003c02200981 */ /* 0x000122000c1e1900 */
[----:B------:R-:W-:Y:S02]  /*28a50*/  SHF.R.U32.HI R21, RZ, 0x3, R18 ;  /* 0x00000003ff157819 */ /* 0x000fe40000011612 */
[----:B-1----:R-:W-:Y:S01]  /*28a60*/  ISETP.NE.AND P1, PT, R5, 0x1, PT ;  /* 0x000000010500780c */ /* 0x002fe20003f25270 */
[----:B------:R-:W1:-:S12]  /*28a70*/  S2R R18, SR_TID.X ;  /* 0x0000000000127919 */ /* 0x000e580000002100 */
[----:B------:R-:W0:Y:S08]  /*28a80*/  @P1 LDC R9, c[0x0][0x434] ;  /* 0x00010d00ff091b82 */ /* 0x000e300000000800 */
[----:B------:R-:W0:Y:S01]  /*28a90*/  @P1 LDC R6, c[0x0][0x438] ;  /* 0x00010e00ff061b82 */ /* 0x000e220000000800 */
[----:B-1----:R-:W-:-:S05]  /*28aa0*/  IMAD.SHL.U32 R18, R18, 0x10, RZ ;  /* 0x0000001012127824 */ /* 0x002fca00078e00ff */
[----:B------:R-:W-:-:S05]  /*28ab0*/  LOP3.LUT R18, R21, 0x70, R18, 0xf8, !PT ;  /* 0x0000007015127812 */ /* 0x000fca00078ef812 */
[----:B------:R-:W-:Y:S01]  /*28ac0*/  IMAD R0, R7, 0x40, R18 ;  /* 0x0000004007007824 */ /* 0x000fe200078e0212 */
[----:B------:R-:W-:-:S04]  /*28ad0*/  LOP3.LUT R10, R36, 0x40, RZ, 0xfc, !PT ;  /* 0x00000040240a7812 */ /* 0x000fc800078efcff */
[----:B------:R-:W-:Y:S01]  /*28ae0*/  ISETP.GE.AND P3, PT, R10, UR4, PT ;  /* 0x000000040a007c0c */ /* 0x000fe2000bf66270 */
[----:B------:R-:W-:Y:S01]  /*28af0*/  UMOV UR5, 0xffffffff ;  /* 0xffffffff00057882 */ /* 0x000fe20000000000 */
[----:B--2---:R-:W-:-:S04]  /*28b00*/  ISETP.GE.AND P0, PT, R0, R20, PT ;  /* 0x000000140000720c */ /* 0x004fc80003f06270 */
[----:B------:R-:W-:Y:S01]  /*28b10*/  ISETP.GT.U32.OR P0, PT, R18, 0x3f, P0 ;  /* 0x0000003f1200780c */ /* 0x000fe20000704470 */
[----:B---3--:R-:W-:-:S04]  /*28b20*/  IMAD.IADD R0, R0, 0x1, R19 ;  /* 0x0000000100007824 */ /* 0x008fc800078e0213 */
[----:B0-----:R-:W-:-:S04]  /*28b30*/  @P1 IMAD.HI.U32 R9, R0, R9, RZ ;  /* 0x0000000900091227 */ /* 0x001fc800078e00ff */
[----:B------:R-:W-:Y:S01]  /*28b40*/  IMAD.MOV.U32 R4, RZ, RZ, R0 ;  /* 0x000000ffff047224 */ /* 0x000fe200078e0000 */
[----:B------:R-:W-:-:S03]  /*28b50*/  @P1 SHF.R.U32.HI R4, RZ, R6, R9 ;  /* 0x00000006ff041219 */ /* 0x000fc60000011609 */
[----:B------:R-:W0:Y:S02]  /*28b60*/  @!P0 LDC.64 R2, c[0x0][0x428] ;  /* 0x00010a00ff028b82 */ /* 0x000e240000000a00 */
[----:B------:R-:W-:-:S04]  /*28b70*/  IMAD.MOV R6, RZ, RZ, -R4 ;  /* 0x000000ffff067224 */ /* 0x000fc800078e0a04 */
[----:B------:R-:W-:Y:S01]  /*28b80*/  IMAD R0, R5, R6, R0 ;  /* 0x0000000605007224 */ /* 0x000fe200078e0200 */
[----:B------:R-:W-:Y:S02]  /*28b90*/  @!P0 SHF.R.S32.HI R5, RZ, 0x1f, R4 ;  /* 0x0000001fff058819 */ /* 0x000fe40000011404 */
[----:B----4-:R-:W-:Y:S01]  /*28ba0*/  SHF.R.S32.HI R8, RZ, 0x1f, R32 ;  /* 0x0000001fff087819 */ /* 0x010fe20000011420 */
[----:B0-----:R-:W-:-:S04]  /*28bb0*/  @!P0 IMAD.WIDE.U32 R4, R32, R2, R4 ;  /* 0x0000000220048225 */ /* 0x001fc800078e0004 */
[----:B------:R-:W-:Y:S01]  /*28bc0*/  @!P0 IMAD R6, R8, R2, RZ ;  /* 0x0000000208068224 */ /* 0x000fe200078e02ff */
[----:B------:R0:W-:Y:S03]  /*28bd0*/  STL [R1+0x14], R8 ;  /* 0x0000140801007387 */ /* 0x0001e60000100800 */
[----:B------:R-:W-:Y:S02]  /*28be0*/  @!P0 IMAD R6, R32, R3, R6 ;  /* 0x0000000320068224 */ /* 0x000fe400078e0206 */
[----:B------:R-:W1:Y:S02]  /*28bf0*/  @!P0 LDC.64 R2, c[0x0][0x418] ;  /* 0x00010600ff028b82 */ /* 0x000e640000000a00 */
[----:B------:R-:W-:Y:S02]  /*28c00*/  @!P0 IMAD.IADD R6, R5, 0x1, R6 ;  /* 0x0000000105068824 */ /* 0x000fe400078e0206 */
[----:B------:R-:W-:Y:S01]  /*28c10*/  IMAD.MOV.U32 R5, RZ, RZ, RZ ;  /* 0x000000ffff057224 */ /* 0x000fe200078e00ff */
[----:B-1----:R-:W-:-:S04]  /*28c20*/  @!P0 LEA R2, P1, R4, R2, 0x2 ;  /* 0x0000000204028211 */ /* 0x002fc800078210ff */
[----:B------:R-:W-:Y:S01]  /*28c30*/  @!P0 LEA.HI.X R3, R4, R3, R6, 0x2, P1 ;  /* 0x0000000304038211 */ /* 0x000fe200008f1406 */
[----:B------:R-:W-:-:S04]  /*28c40*/  IMAD.U32 R4, RZ, RZ, UR39 ;  /* 0x00000027ff047e24 */ /* 0x000fc8000f8e00ff */
[----:B------:R1:W5:Y:S01]  /*28c50*/  @!P0 LDG.E R5, desc[UR60][R2.64] ;  /* 0x0000003c02058981 */ /* 0x000362000c1e1900 */
[----:B------:R-:W-:Y:S02]  /*28c60*/  ISETP.GT.U32.AND P0, PT, R18, 0x3f, PT ;  /* 0x0000003f1200780c */ /* 0x000fe40003f04070 */
[----:B------:R-:W-:Y:S02]  /*28c70*/  ISETP.NE.AND P2, PT, R4, 0x3, PT ;  /* 0x000000030400780c */ /* 0x000fe40003f45270 */
[----:B0-----:R-:W-:-:S04]  /*28c80*/  LOP3.LUT R8, R36, 0x80, RZ, 0xfc, !PT ;  /* 0x0000008024087812 */ /* 0x001fc800078efcff */
[----:B------:R-:W-:-:S05]  /*28c90*/  ISETP.GE.AND P1, PT, R8, UR4, PT ;  /* 0x0000000408007c0c */ /* 0x000fca000bf26270 */
[----:B------:R-:W-:Y:S02]  /*28ca0*/  @P0 LOP3.LUT R16, R16, 0x1, RZ, 0xfc, !PT ;  /* 0x0000000110100812 */ /* 0x000fe400078efcff */
[----:B------:R-:W-:Y:S02]  /*28cb0*/  ISETP.GE.AND P0, PT, R36, UR4, PT ;  /* 0x0000000424007c0c */ /* 0x000fe4000bf06270 */
[----:B------:R-:W-:-:S04]  /*28cc0*/  LOP3.LUT R16, R16, 0xffffffdf, RZ, 0xc0, !PT ;  /* 0xffffffdf10107812 */ /* 0x000fc800078ec0ff */
[----:B------:R-:W-:-:S04]  /*28cd0*/  @P2 LOP3.LUT R16, R16, 0x20, RZ, 0xfc, !PT ;  /* 0x0000002010102812 */ /* 0x000fc800078efcff */
[----:B------:R-:W-:-:S04]  /*28ce0*/  LOP3.LUT R16, R16, 0xffffffef, RZ, 0xc0, !PT ;  /* 0xffffffef10107812 */ /* 0x000fc800078ec0ff */
        /* <DEDUP_REMOVED lines=8> */
[----:B-1----:R-:W-:Y:S06]  /*28d70*/  BRA.DIV UR5, `(.L_x_1933) ;  /* 0x0000005e05207947 */ /* 0x002fec000b800000 */
.L_x_2086:
[----:B------:R-:W-:Y:S01]  /*28d80*/  IMAD.MOV.U32 R23, RZ, RZ, R7 ;  /* 0x000000ffff177224 */ /* 0x000fe200078e0007 */
[----:B------:R-:W-:Y:S06]  /*28d90*/  @!P2 BRA `(.L_x_1934) ;  /* 0x000000000004a947 */ /* 0x000fec0003800000 */
[----:B------:R-:W-:Y:S01]  /*28da0*/  BPT.TRAP 0x1 ;  /* 0x000000040000795c */ /* 0x000fe20000300000 */
.L_x_1934:
[----:B------:R-:W-:Y:S01]  /*28db0*/  SHF.R.S32.HI R6, RZ, 0x1f, R0 ;  /* 0x0000001fff067819 */ /* 0x000fe20000011400 */
[----:B------:R-:W-:Y:S01]  /*28dc0*/  ULDC.64 UR4, c[0x0][0x328] ;  /* 0x0000ca0000047ab9 */ /* 0x000fe20000000a00 */
[----:B-----5:R-:W-:Y:S01]  /*28dd0*/  SHF.R.S32.HI R8, RZ, 0x1f, R5 ;  /* 0x0000001fff087819 */ /* 0x020fe20000011405 */
[----:B------:R-:W-:Y:S01]  /*28de0*/  ULDC.64 UR6, c[0x0][0x318] ;  /* 0x0000c60000067ab9 */ /* 0x000fe20000000a00 */
[----:B------:R-:W-:Y:S01]  /*28df0*/  BSSY B0, `(.L_x_1935) ;  /* 0x0000013000007945 */ /* 0x000fe20003800000 */
[----:B------:R-:W-:-:S04]  /*28e00*/  IMAD R3, R6, UR4, RZ ;  /* 0x0000000406037c24 */ /* 0x000fc8000f8e02ff */
        /* <DEDUP_REMOVED lines=17> */
.L_x_2087:
[----:B------:R-:W-:Y:S05]  /*28f20*/  BSYNC B0 ;  /* 0x0000000000007941 */ /* 0x000fea0003800000 */
.L_x_1935:
[----:B------:R-:W2:Y:S01]  /*28f30*/  LDL R10, [R1+0x8] ;  /* 0x00000800010a7983 */ /* 0x000ea20000100800 */
[----:B------:R-:W-:Y:S01]  /*28f40*/  ULDC.64 UR4, c[0x0][0x300] ;  /* 0x0000c00000047ab9 */ /* 0x000fe20000000a00 */
[----:B------:R-:W-:Y:S01]  /*28f50*/  ULDC.64 UR6, c[0x0][0x2e8] ;  /* 0x0000ba0000067ab9 */ /* 0x000fe20000000a00 */
[----:B------:R-:W-:Y:S01]  /*28f60*/  IMAD R6, R6, UR4, RZ ;  /* 0x0000000406067c24 */ /* 0x000fe2000f8e02ff */
[----:B------:R-:W1:Y:S01]  /*28f70*/  S2R R9, SR_TID.X ;  /* 0x0000000000097919 */ /* 0x000e620000002100 */
[----:B0-----:R-:W-:Y:S01]  /*28f80*/  IMAD.WIDE.U32 R2, R0, UR4, RZ ;  /* 0x0000000400027c25 */ /* 0x001fe2000f8e00ff */
[C---:B------:R-:W-:Y:S02]  /*28f90*/  LOP3.LUT P5, RZ, R16.reuse, 0x10, RZ, 0xc0, !PT ;  /* 0x0000001010ff7812 */ /* 0x040fe400078ac0ff */
[----:B------:R-:W-:Y:S01]  /*28fa0*/  LOP3.LUT P4, RZ, R16, 0x8, RZ, 0xc0, !PT ;  /* 0x0000000810ff7812 */ /* 0x000fe2000788c0ff */
        /* <DEDUP_REMOVED lines=14> */
[----:B------:R-:W-:Y:S02]  /*29090*/  LEA.HI.X R6, R2, UR7, R6, 0x1, P0 ;  /* 0x0000000702067c11 */ /* 0x000fe400080f0c06 */
[----:B-1----:R-:W-:-:S04]  /*290a0*/  LOP3.LUT R9, R9, 0x7f, RZ, 0xc0, !PT ;  /* 0x0000007f09097812 */ /* 0x002fc800078ec0ff */
[----:B------:R-:W-:Y:S01]  /*290b0*/  SHF.R.U32.HI R9, RZ, 0x3, R9 ;  /* 0x00000003ff097819 */ /* 0x000fe20000011609 */
[----:B--2---:R-:W-:Y:S02]  /*290c0*/  IMAD R5, R7, -0x40, R10 ;  /* 0xffffffc007057824 */ /* 0x004fe400078e020a */
[----:B------:R-:W-:Y:S02]  /*290d0*/  IMAD R7, R22, 0x4000, R33 ;  /* 0x0000400016077824 */ /* 0x000fe400078e0221 */
        /* <DEDUP_REMOVED lines=37> */
.L_x_2097:
        /* <DEDUP_REMOVED lines=13> */
.L_x_1938:
        /* <DEDUP_REMOVED lines=10> */
.L_x_1939:
[----:B------:R1:W-:Y:S02]  /*294a0*/  SYNCS.ARRIVE.TRANS64.A1T0 RZ, [R4+URZ+0x30830], RZ ;  /* 0x030830ff04ff79a7 */ /* 0x0003e4000810003f */
[----:B------:R-:W-:Y:S05]  /*294b0*/  WARPSYNC.ALL ;  /* 0x0000000000007948 */ /* 0x000fea0003800000 */
[----:B------:R-:W-:Y:S01]  /*294c0*/  ULDC.64 UR4, c[0x0][0xa00] ;  /* 0x0002800000047ab9 */ /* 0x000fe20000000a00 */
[----:B0-----:R-:W-:Y:S01]  /*294d0*/  VIADD R2, R17, 0x10400 ;  /* 0x0001040011027836 */ /* 0x001fe20000000000 */
[----:B------:R-:W-:Y:S01]  /*294e0*/  BAR.SYNC.DEFER_BLOCKING 0x8, 0x180 ;  /* 0x0206000000007b1d */ /* 0x000fe20000010000 */
[----:B------:R-:W-:Y:S02]  /*294f0*/  ISETP.NE.U32.AND P0, PT, RZ, UR4, PT ;  /* 0x00000004ff007c0c */ /* 0x000fe4000bf05070 */
[----:B------:R-:W-:-:S02]  /*29500*/  SHF.R.S32.HI R0, RZ, 0x1f, R27 ;  /* 0x0000001fff007819 */ /* 0x000fc4000001141b */
[----:B------:R-:W-:Y:S01]  /*29510*/  ISETP.NE.AND.EX P0, PT, RZ, UR5, PT, P0 ;  /* 0x00000005ff007c0c */ /* 0x000fe2000bf05300 */
[----:B------:R-:W-:Y:S01]  /*29520*/  ULDC.64 UR4, c[0x0][0x298] ;  /* 0x0000a60000047ab9 */ /* 0x000fe20000000a00 */
[----:B------:R-:W-:Y:S01]  /*29530*/  LOP3.LUT P1, RZ, R2, 0x3ff, RZ, 0xc0, !PT ;  /* 0x000003ff02ff7812 */ /* 0x000fe2000782c0ff */
[----:B------:R-:W-:Y:S01]  /*29540*/  BSSY B6, `(.L_x_1940) ;  /* 0x000001c000067945 */ /* 0x000fe20003800000 */
[----:B------:R-:W-:Y:S02]  /*29550*/  SEL R0, R0, RZ, !P0 ;  /* 0x000000ff00007207 */ /* 0x000fe40004000000 */
[----:B------:R-:W-:-:S03]  /*29560*/  SEL R2, R27, RZ, !P0 ;  /* 0x000000ff1b027207 */ /* 0x000fc60004000000 */
[----:B------:R0:W-:Y:S04]  /*29570*/  STL [R1+0x30], R0 ;  /* 0x0000300001007387 */ /* 0x0001e80000100800 */
[----:B------:R2:W-:Y:S01]  /*29580*/  STL [R1+0x1c], R2 ;  /* 0x00001c0201007387 */ /* 0x0005e20000100800 */
[----:B0-----:R-:W-:Y:S01]  /*29590*/  SHF.R.S32.HI R0, RZ, 0x1f, R35 ;  /* 0x0000001fff007819 */ /* 0x001fe20000011423 */
[----:B--2---:R-:W-:-:S04]  /*295a0*/  IMAD.WIDE.U32 R2, R35, UR4, RZ ;  /* 0x0000000423027c25 */ /* 0x004fc8000f8e00ff */
[----:B------:R-:W-:Y:S01]  /*295b0*/  IMAD R0, R0, UR4, RZ ;  /* 0x0000000400007c24 */ /* 0x000fe2000f8e02ff */
[----:B------:R0:W-:Y:S03]  /*295c0*/  STL.64 [R1+0x20], R2 ;  /* 0x0000200201007387 */ /* 0x0001e60000100a00 */
[----:B------:R-:W-:-:S04]  /*295d0*/  IMAD R0, R35, UR5, R0 ;  /* 0x0000000523007c24 */ /* 0x000fc8000f8e0200 */
[----:B------:R-:W-:Y:S01]  /*295e0*/  IMAD.IADD R35, R3, 0x1, R0 ;  /* 0x0000000103237824 */ /* 0x000fe200078e0200 */
[----:B------:R-:W-:Y:S06]  /*295f0*/  @!P1 BRA `(.L_x_1941) ;  /* 0x0000000000409947 */ /* 0x000fec0003800000 */
[----:B0-----:R-:W-:Y:S01]  /*29600*/  MOV R2, 0x0 ;  /* 0x0000000000027802 */ /* 0x001fe20000000f00 */
[----:B------:R-:W-:Y:S01]  /*29610*/  ULDC.64 UR4, c[0x4][0x138] ;  /* 0x01004e0000047ab9 */ /* 0x000fe20000000a00 */
[----:B------:R-:W-:Y:S01]  /*29620*/  ULDC.64 UR6, c[0x4][0x140] ;  /* 0x0100500000067ab9 */ /* 0x000fe20000000a00 */
[----:B------:R-:W-:Y:S01]  /*29630*/  ULDC.64 UR8, c[0x4][0xb0] ;  /* 0x01002c0000087ab9 */ /* 0x000fe20000000a00 */
[----:B-1----:R-:W-:Y:S02]  /*29640*/  IMAD.U32 R4, RZ, RZ, UR4 ;  /* 0x00000004ff047e24 */ /* 0x002fe4000f8e00ff */
        /* <DEDUP_REMOVED lines=11> */
.L_x_1941:
[----:B------:R-:W-:Y:S05]  /*29700*/  BSYNC B6 ;  /* 0x0000000000067941 */ /* 0x000fea0003800000 */
.L_x_1940:
[----:B------:R-:W2:Y:S01]  /*29710*/  LDL.LU R20, [R1+0x30] ;  /* 0x0000300001147983 */ /* 0x000ea20000300800 */
[----:B------:R-:W-:Y:S01]  /*29720*/  ULDC.64 UR4, c[0x0][0x2d8] ;  /* 0x0000b60000047ab9 */ /* 0x000fe20000000a00 */
[----:B------:R-:W3:Y:S02]  /*29730*/  LDC R7, c[0x0][0x448] ;  /* 0x00011200ff077b82 */ /* 0x000ee40000000800 */
[----:B------:R-:W4:Y:S04]  /*29740*/  LDL.LU R21, [R1+0x1c] ;  /* 0x00001c0001157983 */ /* 0x000f280000300800 */
[----:B0-----:R-:W5:Y:S01]  /*29750*/  LDL.LU.64 R2, [R1+0x20] ;  /* 0x0000200001027983 */ /* 0x001f620000300a00 */
[C---:B------:R-:W-:Y:S02]  /*29760*/  LOP3.LUT R9, R36.reuse, 0x40, RZ, 0xfc, !PT ;  /* 0x0000004024097812 */ /* 0x040fe400078efcff */
[----:B------:R-:W-:-:S02]  /*29770*/  LOP3.LUT R8, R36, 0x80, RZ, 0xfc, !PT ;  /* 0x0000008024087812 */ /* 0x000fc400078efcff */
[----:B---3--:R-:W-:-:S13]  /*29780*/  ISETP.NE.AND P0, PT, R7, 0x1, PT ;  /* 0x000000010700780c */ /* 0x008fda0003f05270 */
[----:B------:R-:W0:Y:S01]  /*29790*/  @P0 LDC R6, c[0x0][0x44c] ;  /* 0x00011300ff060b82 */ /* 0x000e220000000800 */
[----:B-----5:R-:W-:Y:S02]  /*297a0*/  IMAD.MOV.U32 R3, RZ, RZ, R35 ;  /* 0x000000ffff037224 */ /* 0x020fe400078e0023 */
[----:B------:R-:W-:-:S04]  /*297b0*/  IMAD.WIDE.U32 R2, R26, UR4, R2 ;  /* 0x000000041a027c25 */ /* 0x000fc8000f8e0002 */
[----:B------:R-:W-:Y:S01]  /*297c0*/  IMAD R3, R26, UR5, R3 ;  /* 0x000000051a037c24 */ /* 0x000fe2000f8e0203 */
[----:B------:R-:W-:Y:S02]  /*297d0*/  ULDC.64 UR4, c[0x0][0x2e0] ;  /* 0x0000b80000047ab9 */ /* 0x000fe40000000a00 */
[----:B--2---:R-:W-:Y:S02]  /*297e0*/  IMAD R0, R20, UR4, RZ ;  /* 0x0000000414007c24 */ /* 0x004fe4000f8e02ff */
[----:B------:R-:W2:Y:S01]  /*297f0*/  S2R R20, SR_TID.X ;  /* 0x0000000000147919 */ /* 0x000ea20000002100 */
[----:B----4-:R-:W-:-:S04]  /*29800*/  IMAD.WIDE.U32 R2, R21, UR4, R2 ;  /* 0x0000000415027c25 */ /* 0x010fc8000f8e0002 */
[----:B------:R-:W-:Y:S01]  /*29810*/  IMAD R0, R21, UR5, R0 ;  /* 0x0000000515007c24 */ /* 0x000fe2000f8e0200 */
[----:B------:R-:W-:-:S03]  /*29820*/  ULDC.64 UR4, c[0x0][0x2d0] ;  /* 0x0000b40000047ab9 */ /* 0x000fc60000000a00 */
[----:B------:R-:W-:Y:S02]  /*29830*/  IMAD.IADD R3, R3, 0x1, R0 ;  /* 0x0000000103037824 */ /* 0x000fe400078e0200 */
[----:B------:R-:W3:Y:S01]  /*29840*/  @P0 LDC R0, c[0x0][0x450] ;  /* 0x00011400ff000b82 */ /* 0x000ee20000000800 */
[----:B--2---:R-:W-:-:S04]  /*29850*/  LOP3.LUT R20, R20, 0x7f, RZ, 0xc0, !PT ;  /* 0x0000007f14147812 */ /* 0x004fc800078ec0ff */
[----:B------:R-:W-:Y:S02]  /*29860*/  SHF.R.U32.HI R21, RZ, 0x3, R20 ;  /* 0x00000003ff157819 */ /* 0x000fe40000011614 */
[----:B------:R-:W2:Y:S02]  /*29870*/  S2R R20, SR_TID.X ;  /* 0x0000000000147919 */ /* 0x000ea40000002100 */
[----:B--2---:R-:W-:-:S05]  /*29880*/  IMAD.SHL.U32 R20, R20, 0x10, RZ ;  /* 0x0000001014147824 */ /* 0x004fca00078e00ff */
[----:B------:R-:W-:-:S05]  /*29890*/  LOP3.LUT R20, R21, 0x70, R20, 0xf8, !PT ;  /* 0x0000007015147812 */ /* 0x000fca00078ef814 */
[----:B------:R-:W-:Y:S02]  /*298a0*/  IMAD.IADD R5, R20, 0x1, R25 ;  /* 0x0000000114057824 */ /* 0x000fe400078e0219 */
[----:B------:R-:W2:Y:S02]  /*298b0*/  S2R R20, SR_TID.X ;  /* 0x0000000000147919 */ /* 0x000ea40000002100 */
[----:B0-----:R-:W-:-:S04]  /*298c0*/  @P0 IMAD.HI.U32 R6, R5, R6, RZ ;  /* 0x0000000605060227 */ /* 0x001fc800078e00ff */
[----:B-1----:R-:W-:Y:S01]  /*298d0*/  IMAD.MOV.U32 R4, RZ, RZ, R5 ;  /* 0x000000ffff047224 */ /* 0x002fe200078e0005 */
[----:B---3--:R-:W-:-:S05]  /*298e0*/  @P0 SHF.R.U32.HI R4, RZ, R0, R6 ;  /* 0x00000000ff040219 */ /* 0x008fca0000011606 */
[----:B------:R-:W-:Y:S02]  /*298f0*/  IMAD.MOV R0, RZ, RZ, -R4 ;  /* 0x000000ffff007224 */ /* 0x000fe400078e0a04 */
[----:B------:R-:W-:-:S04]  /*29900*/  IMAD.WIDE.U32 R2, R4, UR4, R2 ;  /* 0x0000000404027c25 */ /* 0x000fc8000f8e0002 */
[----:B------:R-:W-:Y:S01]  /*29910*/  IMAD R0, R7, R0, R5 ;  /* 0x0000000007007224 */ /* 0x000fe200078e0205 */
[----:B------:R-:W-:-:S05]  /*29920*/  SHF.R.S32.HI R5, RZ, 0x1f, R4 ;  /* 0x0000001fff057819 */ /* 0x000fca0000011404 */
[----:B------:R-:W-:-:S04]  /*29930*/  IMAD R5, R5, UR4, RZ ;  /* 0x0000000405057c24 */ /* 0x000fc8000f8e02ff */
[----:B------:R-:W-:Y:S01]  /*29940*/  IMAD R5, R4, UR5, R5 ;  /* 0x0000000504057c24 */ /* 0x000fe2000f8e0205 */
[----:B------:R-:W-:Y:S01]  /*29950*/  SHF.R.S32.HI R4, RZ, 0x1f, R0 ;  /* 0x0000001fff047819 */ /* 0x000fe20000011400 */
[----:B------:R-:W-:Y:S02]  /*29960*/  ULDC.64 UR4, c[0x0][0x2c8] ;  /* 0x0000b20000047ab9 */ /* 0x000fe40000000a00 */
[----:B------:R-:W-:Y:S01]  /*29970*/  IMAD.IADD R3, R3, 0x1, R5 ;  /* 0x0000000103037824 */ /* 0x000fe200078e0205 */
[----:B--2---:R-:W-:Y:S01]  /*29980*/  LOP3.LUT R20, R20, 0x7f, RZ, 0xc0, !PT ;  /* 0x0000007f14147812 */ /* 0x004fe200078ec0ff */
[----:B------:R-:W-:Y:S02]  /*29990*/  IMAD R4, R4, UR4, RZ ;  /* 0x0000000404047c24 */ /* 0x000fe4000f8e02ff */
[----:B------:R-:W-:-:S04]  /*299a0*/  IMAD.WIDE.U32 R2, R0, UR4, R2 ;  /* 0x0000000400027c25 */ /* 0x000fc8000f8e0002 */
[----:B------:R-:W-:Y:S01]  /*299b0*/  IMAD R5, R0, UR5, R4 ;  /* 0x0000000500057c24 */ /* 0x000fe2000f8e0204 */
[----:B------:R-:W-:Y:S02]  /*299c0*/  ULDC.64 UR4, c[0x0][0x280] ;  /* 0x0000a00000047ab9 */ /* 0x000fe40000000a00 */
[----:B------:R-:W-:Y:S01]  /*299d0*/  LEA R4, P0, R2, UR4, 0x1 ;  /* 0x0000000402047c11 */ /* 0x000fe2000f8008ff */
[----:B------:R-:W-:Y:S01]  /*299e0*/  IMAD.IADD R0, R3, 0x1, R5 ;  /* 0x0000000103007824 */ /* 0x000fe200078e0205 */
[----:B------:R-:W-:Y:S02]  /*299f0*/  ULDC UR4, c[0x0][0x2b8] ;  /* 0x0000ae0000047ab9 */ /* 0x000fe40000000800 */
[----:B------:R-:W-:Y:S02]  /*29a00*/  ISETP.GE.AND P4, PT, R36, UR4, PT ;  /* 0x0000000424007c0c */ /* 0x000fe4000bf86270 */
[----:B------:R-:W-:Y:S01]  /*29a10*/  LEA.HI.X R0, R2, UR5, R0, 0x1, P0 ;  /* 0x0000000502007c11 */ /* 0x000fe200080f0c00 */
[----:B------:R-:W-:Y:S01]  /*29a20*/  UMOV UR5, 0xffffffff ;  /* 0xffffffff00057882 */ /* 0x000fe20000000000 */
[----:B------:R-:W-:-:S02]  /*29a30*/  ISETP.GE.AND P3, PT, R9, UR4, PT ;  /* 0x0000000409007c0c */ /* 0x000fc4000bf66270 */
[----:B------:R-:W-:Y:S02]  /*29a40*/  ISETP.GE.AND P2, PT, R8, UR4, PT ;  /* 0x0000000408007c0c */ /* 0x000fe4000bf46270 */
[----:B------:R-:W-:Y:S02]  /*29a50*/  ISETP.GE.AND P1, PT, R37, UR4, PT ;  /* 0x0000000425007c0c */ /* 0x000fe4000bf26270 */
[----:B------:R-:W-:Y:S01]  /*29a60*/  SHF.R.U32.HI R8, RZ, 0x3, R20 ;  /* 0x00000003ff087819 */ /* 0x000fe20000011614 */
[----:B------:R-:W-:Y:S10]  /*29a70*/  BRA.DIV UR5, `(.L_x_1942) ;  /* 0x0000005605847947 */ /* 0x000ff4000b800000 */
[----:B------:R-:W0:Y:S01]  /*29a80*/  SHFL.IDX PT, R3, R4, RZ, 0x181f ;  /* 0x00181fff04037589 */ /* 0x000e2200000e0000 */
[----:B------:R-:W-:Y:S02]  /*29a90*/  IMAD R5, R31, R7, RZ ;  /* 0x000000071f057224 */ /* 0x000fe400078e02ff */
        /* <DEDUP_REMOVED lines=84> */
.L_x_2114:
[----:B0-----:R-:W-:Y:S01]  /*29fe0*/  VIADD R0, R25, 0x70 ;  /* 0x0000007019007836 */ /* 0x001fe20000000000 */
[----:B------:R-:W-:Y:S04]  /*29ff0*/  BSSY B0, `(.L_x_1943) ;  /* 0x000000c000007945 */ /* 0x000fe80003800000 */
[----:B------:R-:W-:-:S13]  /*2a000*/  ISETP.GE.AND P0, PT, R0, R5, PT ;  /* 0x000000050000720c */ /* 0x000fda0003f06270 */
[----:B------:R-:W-:Y:S05]  /*2a010*/  @P0 BRA `(.L_x_1944) ;  /* 0x0000000000240947 */ /* 0x000fea0003800000 */
[----:B------:R-:W-:-:S05]  /*2a020*/  LEA R2, P0, R36, R14, 0x1 ;  /* 0x0000000e24027211 */ /* 0x000fca00078008ff */
        /* <DEDUP_REMOVED lines=8> */
.L_x_1944:
[----:B------:R-:W-:Y:S05]  /*2a0b0*/  BSYNC B0 ;  /* 0x0000000000007941 */ /* 0x000fea0003800000 */
.L_x_1943:
[----:B------:R-:W-:Y:S01]  /*2a0c0*/  NOP ;  /* 0x0000000000007918 */ /* 0x000fe20000000000 */
[----:B------:R-:W-:-:S13]  /*2a0d0*/  PLOP3.LUT P0, PT, PT, PT, PT, 0x80, 0x0 ;  /* 0x000000000000781c */ /* 0x000fda0003f0f070 */
.L_x_1945:
        /* <DEDUP_REMOVED lines=20> */
.L_x_2115:
[----:B------:R-:W-:Y:S05]  /*2a220*/  BSYNC B0 ;  /* 0x0000000000007941 */ /* 0x000fea0003800000 */
.L_x_1946:
        /* <DEDUP_REMOVED lines=14> */
.L_x_1962:
[----:B0-----:R-:W2:Y:S01]  /*2a310*/  LDL R0, [R1+0x10] ;  /* 0x0000100001007983 */ /* 0x001ea20000100800 */
[----:B------:R-:W0:Y:S03]  /*2a320*/  LDC R12, c[0x0][0x430] ;  /* 0x00010c00ff0c7b82 */ /* 0x000e260000000800 */
[----:B------:R-:W3:Y:S01]  /*2a330*/  LDL R8, [R1+0x14] ;  /* 0x0000140001087983 */ /* 0x000ee20000100800 */
[----:B------:R-:W1:Y:S01]  /*2a340*/  S2R R2, SR_TID.X ;  /* 0x0000000000027919 */ /* 0x000e620000002100 */
[----:B------:R-:W4:Y:S01]  /*2a350*/  S2R R4, SR_TID.X ;  /* 0x0000000000047919 */ /* 0x000f220000002100 */
[----:B0-----:R-:W-:-:S13]  /*2a360*/  ISETP.NE.AND P0, PT, R12, 0x1, PT ;  /* 0x000000010c00780c */ /* 0x001fda0003f05270 */
[----:B------:R-:W0:Y:S01]  /*2a370*/  @P0 LDC R3, c[0x0][0x434] ;  /* 0x00010d00ff030b82 */ /* 0x000e220000000800 */
[----:B-1----:R-:W-:Y:S01]  /*2a380*/  LOP3.LUT R2, R2, 0x7f, RZ, 0xc0, !PT ;  /* 0x0000007f02027812 */ /* 0x002fe200078ec0ff */
[----:B----4-:R-:W-:-:S03]  /*2a390*/  IMAD.SHL.U32 R4, R4, 0x10, RZ ;  /* 0x0000001004047824 */ /* 0x010fc600078e00ff */
[----:B------:R-:W-:-:S04]  /*2a3a0*/  SHF.R.U32.HI R2, RZ, 0x3, R2 ;  /* 0x00000003ff027819 */ /* 0x000fc80000011602 */
[----:B------:R-:W-:Y:S02]  /*2a3b0*/  LOP3.LUT R4, R2, 0x70, R4, 0xf8, !PT ;  /* 0x0000007002047812 */ /* 0x000fe400078ef804 */
[----:B------:R-:W1:Y:S02]  /*2a3c0*/  @P0 LDC R2, c[0x0][0x438] ;  /* 0x00010e00ff020b82 */ /* 0x000e640000000800 */
[----:B------:R-:W-:Y:S01]  /*2a3d0*/  ISETP.GT.U32.AND P6, PT, R4, 0x3f, PT ;  /* 0x0000003f0400780c */ /* 0x000fe20003fc4070 */
[----:B--2---:R-:W-:-:S04]  /*2a3e0*/  IMAD R0, R7, 0x40, R0 ;  /* 0x0000004007007824 */ /* 0x004fc800078e0200 */
[----:B------:R-:W-:-:S08]  /*2a3f0*/  IMAD.IADD R0, R4, 0x1, R0 ;  /* 0x0000000104007824 */ /* 0x000fd000078e0200 */
[----:B------:R-:W2:Y:S01]  /*2a400*/  @!P6 LDC.64 R4, c[0x0][0x428] ;  /* 0x00010a00ff04eb82 */ /* 0x000ea20000000a00 */
        /* <DEDUP_REMOVED lines=10> */
[----:B------:R-:W-:-:S04]  /*2a4b0*/  IMAD.MOV R5, RZ, RZ, -R11 ;  /* 0x000000ffff057224 */ /* 0x000fc800078e0a0b */
[----:B------:R-:W-:Y:S02]  /*2a4c0*/  IMAD R5, R12, R5, R0 ;  /* 0x000000050c057224 */ /* 0x000fe400078e0200 */
[----:B------:R-:W-:Y:S01]  /*2a4d0*/  IMAD.MOV.U32 R0, RZ, RZ, RZ ;  /* 0x000000ffff007224 */ /* 0x000fe200078e00ff */
[----:B0-----:R-:W-:-:S04]  /*2a4e0*/  @!P6 LEA R8, P0, R2, R8, 0x2 ;  /* 0x000000080208e211 */ /* 0x001fc800078010ff */
[----:B------:R-:W-:-:S05]  /*2a4f0*/  @!P6 LEA.HI.X R9, R2, R9, R3, 0x2, P0 ;  /* 0x000000090209e211 */ /* 0x000fca00000f1403 */
[----:B------:R0:W5:Y:S01]  /*2a500*/  @!P6 LDG.E R0, desc[UR60][R8.64] ;  /* 0x0000003c0800e981 */ /* 0x000162000c1e1900 */
[----:B------:R-:W-:Y:S01]  /*2a510*/  LOP3.LUT P5, RZ, R16, 0x20, RZ, 0xc0, !PT ;  /* 0x0000002010ff7812 */ /* 0x000fe200078ac0ff */
[----:B------:R-:W-:-:S05]  /*2a520*/  VIADD R22, R6, 0x1 ;  /* 0x0000000106167836 */ /* 0x000fca0000000000 */
[C---:B------:R-:W-:Y:S01]  /*2a530*/  ISETP.NE.AND P0, PT, R22.reuse, 0x2, PT ;  /* 0x000000021600780c */ /* 0x040fe20003f05270 */
[----:B------:R-:W-:Y:S05]  /*2a540*/  YIELD ;  /* 0x0000000000007946 */ /* 0x000fea0003800000 */
[----:B------:R-:W-:Y:S01]  /*2a550*/  SEL R29, RZ, 0x1, P0 ;  /* 0x00000001ff1d7807 */ /* 0x000fe20000000000 */
[----:B------:R-:W-:Y:S01]  /*2a560*/  IMAD.MOV.U32 R23, RZ, RZ, R7 ;  /* 0x000000ffff177224 */ /* 0x000fe200078e0007 */
[----:B------:R-:W-:Y:S02]  /*2a570*/  SEL R22, R22, RZ, P0 ;  /* 0x000000ff16167207 */ /* 0x000fe40000000000 */
[----:B------:R-:W-:Y:S01]  /*2a580*/  LOP3.LUT R29, R10, R29, RZ, 0x3c, !PT ;  /* 0x0000001d0a1d7212 */ /* 0x000fe200078e3cff */
[----:B0-----:R-:W-:Y:S06]  /*2a590*/  @!P5 BRA `(.L_x_1950) ;  /* 0x000000000004d947 */ /* 0x001fec0003800000 */
[----:B------:R-:W-:Y:S01]  /*2a5a0*/  BPT.TRAP 0x1 ;  /* 0x000000040000795c */ /* 0x000fe20000300000 */
.L_x_1950:
[----:B------:R-:W-:Y:S01]  /*2a5b0*/  IMAD R7, R22, 0x8, R17 ;  /* 0x0000000816077824 */ /* 0x000fe200078e0211 */
[----:B------:R-:W-:Y:S01]  /*2a5c0*/  SHF.L.U32 R2, R29, 0x1f, RZ ;  /* 0x0000001f1d027819 */ /* 0x000fe200000006ff */
[----:B------:R-:W-:Y:S03]  /*2a5d0*/  BSSY B1, `(.L_x_1951) ;  /* 0x0000003000017945 */ /* 0x000fe60003800000 */
[----:B------:R-:W0:Y:S02]  /*2a5e0*/  SYNCS.PHASECHK.TRANS64.TRYWAIT P0, [R7+URZ+0x30840], R2 ;  /* 0x03084002070075a7 */ /* 0x000e24000800017f */
[----:B0-----:R-:W-:Y:S05]  /*2a5f0*/  @!P0 BRA `(.L_x_1952) ;  /* 0x00000054008c8947 */ /* 0x001fea0003800000 */
.L_x_2116:
[----:B------:R-:W-:Y:S05]  /*2a600*/  BSYNC B1 ;  /* 0x0000000000017941 */ /* 0x000fea0003800000 */
.L_x_1951:
[----:B------:R-:W-:Y:S01]  /*2a610*/  SHF.R.S32.HI R20, RZ, 0x1f, R5 ;  /* 0x0000001fff147819 */ /* 0x000fe20000011405 */
[----:B------:R-:W-:Y:S01]  /*2a620*/  ULDC.64 UR4, c[0x0][0x300] ;  /* 0x0000c00000047ab9 */ /* 0x000fe20000000a00 */
[----:B-----5:R-:W-:Y:S01]  /*2a630*/  SHF.R.S32.HI R25, RZ, 0x1f, R0 ;  /* 0x0000001fff197819 */ /* 0x020fe20000011400 */
[C---:B0-----:R-:W-:Y:S01]  /*2a640*/  IMAD.WIDE.U32 R2, R5.reuse, UR4, RZ ;  /* 0x0000000405027c25 */ /* 0x041fe2000f8e00ff */
        /* <DEDUP_REMOVED lines=55> */
.L_x_2126:
        /* <DEDUP_REMOVED lines=17> */
.L_x_1954:
        /* <DEDUP_REMOVED lines=10> */
.L_x_1955:
[----:B------:R2:W-:Y:S01]  /*2ab70*/  SYNCS.ARRIVE.TRANS64.A1T0 RZ, [R7+URZ+0x30830], RZ ;  /* 0x030830ff07ff79a7 */ /* 0x0005e2000810003f */
[----:B------:R-:W-:Y:S05]  /*2ab80*/  @!P6 BRA `(.L_x_1956) ;  /* 0x000000000004e947 */ /* 0x000fea0003800000 */
[----:B------:R-:W-:Y:S01]  /*2ab90*/  BPT.TRAP 0x1 ;  /* 0x000000040000795c */ /* 0x000fe20000300000 */
.L_x_1956:
[----:B-1----:R-:W-:Y:S01]  /*2aba0*/  SHF.L.U32 R2, R10, 0x1f, RZ ;  /* 0x0000001f0a027819 */ /* 0x002fe200000006ff */
[----:B--2---:R-:W-:Y:S01]  /*2abb0*/  IMAD R7, R6, 0x8, R17 ;  /* 0x0000000806077824 */ /* 0x004fe200078e0211 */
[----:B------:R-:W-:Y:S03]  /*2abc0*/  BSSY B1, `(.L_x_1957) ;  /* 0x0000003000017945 */ /* 0x000fe60003800000 */
[----:B------:R-:W1:Y:S02]  /*2abd0*/  SYNCS.PHASECHK.TRANS64.TRYWAIT P0, [R7+URZ+0x30860], R2 ;  /* 0x03086002070075a7 */ /* 0x000e64000800017f */
[----:B-1----:R-:W-:Y:S05]  /*2abe0*/  @!P0 BRA `(.L_x_1958) ;  /* 0x0000005400988947 */ /* 0x002fea0003800000 */
.L_x_2127:
[----:B------:R-:W-:Y:S05]  /*2abf0*/  BSYNC B1 ;  /* 0x0000000000017941 */ /* 0x000fea0003800000 */
.L_x_1957:
        /* <DEDUP_REMOVED lines=49> */
.L_x_2137:
[----:B-1----:R-:W-:Y:S01]  /*2af10*/  IADD3 R2, P0, R2, R4, RZ ;  /* 0x0000000402027210 */ /* 0x002fe20007f1e0ff */
        /* <DEDUP_REMOVED lines=27> */
[----:B0-----:R-:W-:-:S04]  /*2b0d0*/  LEA R18, P0, R2, UR6, 0x1 ;  /* 0x0000000602127c11 */ /* 0x001fc8000f8008ff */
[----:B------:R-:W-:Y:S02]  /*2b0e0*/  LEA.HI.X R19, R2, UR7, R3, 0x1, P0 ;  /* 0x0000000702137c11 */ /* 0x000fe400080f0c03 */
[----:B------:R-:W-:-:S13]  /*2b0f0*/  PLOP3.LUT P0, PT, PT, PT, PT, 0x80, 0x0 ;  /* 0x000000000000781c */ /* 0x000fda0003f0f070 */
.L_x_1960:
        /* <DEDUP_REMOVED lines=10> */
.L_x_1961:
[----:B------:R-:W2:Y:S01]  /*2b1a0*/  LDL R0, [R1+0xc] ;  /* 0x00000c0001007983 */ /* 0x000ea20000100800 */
[----:B------:R0:W-:Y:S01]  /*2b1b0*/  SYNCS.ARRIVE.TRANS64.A1T0 RZ, [R7+URZ+0x30850], RZ ;  /* 0x030850ff07ff79a7 */ /* 0x0001e2000810003f */
[----:B------:R-:W-:Y:S02]  /*2b1c0*/  IMAD.MOV.U32 R6, RZ, RZ, R22 ;  /* 0x000000ffff067224 */ /* 0x000fe400078e0016 */
[----:B------:R-:W-:Y:S02]  /*2b1d0*/  IMAD.MOV.U32 R10, RZ, RZ, R29 ;  /* 0x000000ffff0a7224 */ /* 0x000fe400078e001d */
[----:B------:R-:W-:Y:S02]  /*2b1e0*/  IMAD.MOV.U32 R31, RZ, RZ, R23 ;  /* 0x000000ffff1f7224 */ /* 0x000fe400078e0017 */
[C---:B0-----:R-:W-:Y:S01]  /*2b1f0*/  VIADD R7, R23.reuse, 0xffffffff ;  /* 0xffffffff17077836 */ /* 0x041fe20000000000 */
[----:B--2---:R-:W-:-:S13]  /*2b200*/  ISETP.GT.AND P0, PT, R23, R0, PT ;  /* 0x000000001700720c */ /* 0x004fda0003f04270 */
[----:B------:R-:W-:Y:S05]  /*2b210*/  @P0 BRA `(.L_x_1962) ;  /* 0xfffffff0003c0947 */ /* 0x000fea000383ffff */
.L_x_1949:
[----:B------:R-:W-:Y:S05]  /*2b220*/  BSYNC B0 ;  /* 0x0000000000007941 */ /* 0x000fea0003800000 */
.L_x_1948:
        /* <DEDUP_REMOVED lines=17> */
.L_x_1964:
[----:B------:R-:W-:Y:S05]  /*2b340*/  BSYNC B0 ;  /* 0x0000000000007941 */ /* 0x000fea0003800000 */
.L_x_1963:
[----:B------:R-:W-:-:S13]  /*2b350*/  LOP3.LUT P0, RZ, R16, 0x20, RZ, 0xc0, !PT ;  /* 0x0000002010ff7812 */ /* 0x000fda000780c0ff */
[----:B------:R-:W-:Y:S05]  /*2b360*/  @!P0 BRA `(.L_x_1965) ;  /* 0x0000000000048947 */ /* 0x000fea0003800000 */
[----:B------:R-:W-:Y:S01]  /*2b370*/  BPT.TRAP 0x1 ;  /* 0x000000040000795c */ /* 0x000fe20000300000 */
.L_x_1965:
[----:B------:R-:W2:Y:S01]  /*2b380*/  LDL.LU R0, [R1+0x8] ;  /* 0x0000080001007983 */ /* 0x000ea20000300800 */
[----:B------:R-:W-:Y:S01]  /*2b390*/  IMAD R4, R22, 0x8, R17 ;  /* 0x0000000816047824 */ /* 0x000fe200078e0211 */
[----:B------:R-:W-:Y:S01]  /*2b3a0*/  SHF.L.U32 R3, R29, 0x1f, RZ ;  /* 0x0000001f1d037819 */ /* 0x000fe200000006ff */
[----:B------:R-:W-:Y:S03]  /*2b3b0*/  BSSY B0, `(.L_x_1966) ;  /* 0x0000004000007945 */ /* 0x000fe60003800000 */
[----:B------:R-:W0:Y:S01]  /*2b3c0*/  SYNCS.PHASECHK.TRANS64.TRYWAIT P0, [R4+URZ+0x30860], R3 ;  /* 0x03086003040075a7 */ /* 0x000e22000800017f */
[----:B--2---:R-:W-:Y:S01]  /*2b3d0*/  IMAD R5, R23, -0x40, R0 ;  /* 0xffffffc017057824 */ /* 0x004fe200078e0200 */
[----:B0-----:R-:W-:Y:S06]  /*2b3e0*/  @!P0 BRA `(.L_x_1967) ;  /* 0x0000005400288947 */ /* 0x001fec0003800000 */
.L_x_2138:
[----:B------:R-:W-:Y:S05]  /*2b3f0*/  BSYNC B0 ;  /* 0x0000000000007941 */ /* 0x000fea0003800000 */
.L_x_1966:
[----:B------:R-:W2:Y:S01]  /*2b400*/  S2R R0, SR_TID.X ;  /* 0x0000000000007919 */ /* 0x000ea20000002100 */
[----:B------:R-:W-:Y:S01]  /*2b410*/  UMOV UR4, 0xffffffff ;  /* 0xffffffff00047882 */ /* 0x000fe20000000000 */
[----:B--2---:R-:W-:-:S04]  /*2b420*/  LOP3.LUT R0, R0, 0x7f, RZ, 0xc0, !PT ;  /* 0x0000007f00007812 */ /* 0x004fc800078ec0ff */
[----:B------:R-:W-:-:S05]  /*2b430*/  SHF.R.U32.HI R0, RZ, 0x3, R0 ;  /* 0x00000003ff007819 */ /* 0x000fca0000011600 */
[----:B------:R-:W-:Y:S02]  /*2b440*/  IMAD.IADD R5, R5, 0x1, -R0 ;  /* 0x0000000105057824 */ /* 0x000fe400078e0a00 */
[----:B------:R-:W-:Y:S01]  /*2b450*/  IMAD R0, R22, 0x4000, R33 ;  /* 0x0000400016007824 */ /* 0x000fe200078e0221 */
        /* <DEDUP_REMOVED lines=8> */
[----:B------:R-:W-:Y:S02]  /*2b4e0*/  ISETP.LT.OR P4, PT, R5, 0x1, P3 ;  /* 0x000000010500780c */ /* 0x000fe40001f81670 */
        /* <DEDUP_REMOVED lines=28> */
[----:B-1----:R-:W-:Y:S02]  /*2b6b0*/  IADD3 R2, P4, R14, R8, RZ ;  /* 0x000000080e027210 */ /* 0x002fe40007f9e0ff */
[----:B------:R1:W3:Y:S03]  /*2b6c0*/  SHFL.IDX PT, R14, R18, 0x3, 0x181f ;  /* 0x00781f00120e7f89 */ /* 0x0002e600000e0000 */
        /* <DEDUP_REMOVED lines=9> */
.L_x_2148:
        /* <DEDUP_REMOVED lines=15> */
.L_x_1969:
        /* <DEDUP_REMOVED lines=10> */
.L_x_1970:
[----:B------:R1:W-:Y:S01]  /*2b8f0*/  SYNCS.ARRIVE.TRANS64.A1T0 RZ, [R4+URZ+0x30850], RZ ;  /* 0x030850ff04ff79a7 */ /* 0x0003e2000810003f */
[----:B------:R-:W-:-:S05]  /*2b900*/  VIADD R22, R22, 0x1 ;  /* 0x0000000116167836 */ /* 0x000fca0000000000 */
[----:B------:R-:W-:-:S04]  /*2b910*/  ISETP.NE.AND P0, PT, R22, 0x2, PT ;  /* 0x000000021600780c */ /* 0x000fc80003f05270 */
[----:B0-----:R-:W-:Y:S02]  /*2b920*/  SEL R0, RZ, 0x1, P0 ;  /* 0x00000001ff007807 */ /* 0x001fe40000000000 */
[----:B------:R-:W-:Y:S02]  /*2b930*/  SEL R22, R22, RZ, P0 ;  /* 0x000000ff16167207 */ /* 0x000fe40000000000 */
[----:B-1----:R-:W-:-:S07]  /*2b940*/  LOP3.LUT R29, R29, R0, RZ, 0x3c, !PT ;  /* 0x000000001d1d7212 */ /* 0x002fce00078e3cff */
.L_x_1927:
[----:B------:R-:W-:Y:S05]  /*2b950*/  BSYNC B7 ;  /* 0x0000000000077941 */ /* 0x000fea0003800000 */
.L_x_1925:
[----:B------:R-:W-:-:S13]  /*2b960*/  LOP3.LUT P0, RZ, R16, 0x40, RZ, 0xc0, !PT ;  /* 0x0000004010ff7812 */ /* 0x000fda000780c0ff */
[----:B------:R-:W-:Y:S05]  /*2b970*/  @!P0 BRA `(.L_x_1971) ;  /* 0x0000000000248947 */ /* 0x000fea0003800000 */
[----:B------:R-:W-:Y:S05]  /*2b980*/  WARPSYNC.ALL ;  /* 0x0000000000007948 */ /* 0x000fea0003800000 */
[----:B------:R-:W1:Y:S08]  /*2b990*/  S2UR UR5, SR_CgaCtaId ;  /* 0x00000000000579c3 */ /* 0x000e700000008800 */
[----:B------:R-:W-:Y:S06]  /*2b9a0*/  BAR.SYNC.DEFER_BLOCKING 0x5, 0x180 ;  /* 0x0146000000007b1d */ /* 0x000fec0000010000 */
[----:B------:R-:W-:-:S02]  /*2b9b0*/  UMOV UR4, 0x400 ;  /* 0x0000040000047882 */ /* 0x000fc40000000000 */
[----:B-1----:R-:W-:-:S06]  /*2b9c0*/  ULEA UR4, UR5, UR4, 0x18 ;  /* 0x0000000405047291 */ /* 0x002fcc000f8ec03f */
[----:B------:R-:W-:-:S05]  /*2b9d0*/  IMAD.U32 R17, RZ, RZ, UR4 ;  /* 0x00000004ff117e24 */ /* 0x000fca000f8e00ff */
[----:B------:R1:W2:Y:S01]  /*2b9e0*/  LDS.128 R24, [R17+0x308d0] ;  /* 0x0308d00011187984 */ /* 0x0002a20000000c00 */
[----:B------:R-:W-:Y:S06]  /*2b9f0*/  BAR.ARV 0x4, 0x180 ;  /* 0x0106000000007b1d */ /* 0x000fec0000002000 */
[----:B------:R-:W-:Y:S05]  /*2ba00*/  BRA `(.L_x_1972) ;  /* 0x0000000c00d47947 */ /* 0x000fea0003800000 */
.L_x_1971:
[----:B------:R-:W1:Y:S01]  /*2ba10*/  S2R R10, SR_TID.X ;  /* 0x00000000000a7919 */ /* 0x000e620000002100 */
[----:B------:R-:W-:Y:S01]  /*2ba20*/  UMOV UR4, 0xffffffff ;  /* 0xffffffff00047882 */ /* 0x000fe20000000000 */
[----:B-1----:R-:W-:-:S04]  /*2ba30*/  LOP3.LUT R10, R10, 0x1f, RZ, 0xc0, !PT ;  /* 0x0000001f0a0a7812 */ /* 0x002fc800078ec0ff */
[----:B------:R-:W-:Y:S01]  /*2ba40*/  ISETP.NE.AND P0, PT, R10, 0x1f, PT ;  /* 0x0000001f0a00780c */ /* 0x000fe20003f05270 */
[----:B------:R-:W-:-:S12]  /*2ba50*/  BRA.DIV UR4, `(.L_x_1973) ;  /* 0x0000005604447947 */ /* 0x000fd8000b800000 */
[----:B------:R-:W-:Y:S01]  /*2ba60*/  IMAD.IADD R9, R27, 0x1, R10 ;  /* 0x000000011b097824 */ /* 0x000fe200078e020a */
[----:B------:R-:W-:-:S04]  /*2ba70*/  ULDC UR4, c[0x0][0xc3c] ;  /* 0x00030f0000047ab9 */ /* 0x000fc80000000800 */
        /* <DEDUP_REMOVED lines=14> */
[----:B0-----:R0:W-:Y:S02]  /*2bb60*/  SHFL.IDX PT, R6, R24, 0x1, 0x1f ;  /* 0x00201f0018067f89 */ /* 0x0011e400000e0000 */
[----:B0-----:R-:W-:-:S02]  /*2bb70*/  IMAD.MOV.U32 R24, RZ, RZ, RZ ;  /* 0x000000ffff187224 */ /* 0x001fc400078e00ff */
[----:B---3--:R-:W-:Y:S02]  /*2bb80*/  @!P1 IMAD.MOV.U32 R25, RZ, RZ, R7 ;  /* 0x000000ffff199224 */ /* 0x008fe400078e0007 */
        /* <DEDUP_REMOVED lines=19> */
.L_x_2158:
[----:B------:R-:W-:Y:S02]  /*2bcc0*/  ULDC UR4, c[0x0][0xc38] ;  /* 0x00030e0000047ab9 */ /* 0x000fe40000000800 */
[----:B------:R-:W-:-:S04]  /*2bcd0*/  IMAD.U32 R4, RZ, RZ, UR4 ;  /* 0x00000004ff047e24 */ /* 0x000fc8000f8e00ff */
[----:B-1----:R-:W-:-:S04]  /*2bce0*/  IMAD R5, R14, R4, RZ ;  /* 0x000000040e057224 */ /* 0x002fc800078e02ff */
[----:B------:R-:W-:-:S05]  /*2bcf0*/  IMAD.IADD R6, R6, 0x1, R5 ;  /* 0x0000000106067824 */ /* 0x000fca00078e0205 */
[----:B------:R-:W-:-:S13]  /*2bd00*/  ISETP.GT.AND P6, PT, R6, R0, PT ;  /* 0x000000000600720c */ /* 0x000fda0003fc4270 */
[----:B------:R-:W-:Y:S05]  /*2bd10*/  @P6 BRA `(.L_x_1974) ;  /* 0x0000000000a46947 */ /* 0x000fea0003800000 */
.L_x_1977:
[----:B------:R-:W1:Y:S01]  /*2bd20*/  LDC R2, c[0x0][0xc3c] ;  /* 0x00030f00ff027b82 */ /* 0x000e620000000800 */
[----:B------:R-:W-:-:S05]  /*2bd30*/  VIADD R27, R27, 0x1f ;  /* 0x0000001f1b1b7836 */ /* 0x000fca0000000000 */
[----:B-1----:R-:W-:-:S13]  /*2bd40*/  ISETP.GE.AND P6, PT, R27, R2, PT ;  /* 0x000000021b00720c */ /* 0x002fda0003fc6270 */
[----:B------:R-:W-:Y:S05]  /*2bd50*/  @P6 BRA `(.L_x_1975) ;  /* 0x0000000800bc6947 */ /* 0x000fea0003800000 */
[----:B0-----:R-:W0:Y:S01]  /*2bd60*/  S2R R3, SR_TID.X ;  /* 0x0000000000037919 */ /* 0x001e220000002100 */
[----:B------:R-:W-:Y:S01]  /*2bd70*/  IMAD.MOV.U32 R25, RZ, RZ, RZ ;  /* 0x000000ffff197224 */ /* 0x000fe200078e00ff */
[----:B0-----:R-:W-:-:S05]  /*2bd80*/  LOP3.LUT R3, R3, 0x1f, RZ, 0xc0, !PT ;  /* 0x0000001f03037812 */ /* 0x001fca00078ec0ff */
[----:B------:R-:W-:-:S05]  /*2bd90*/  IMAD.IADD R7, R27, 0x1, R3 ;  /* 0x000000011b077824 */ /* 0x000fca00078e0203 */
[----:B------:R-:W-:-:S13]  /*2bda0*/  ISETP.GE.OR P6, PT, R7, R2, !P0 ;  /* 0x000000020700720c */ /* 0x000fda00047c6670 */
[----:B------:R-:W0:Y:S08]  /*2bdb0*/  @!P6 LDC.64 R2, c[0x0][0xc80] ;  /* 0x00032000ff02eb82 */ /* 0x000e300000000a00 */
[----:B------:R-:W1:Y:S01]  /*2bdc0*/  @!P6 LDC.64 R4, c[0x0][0xc78] ;  /* 0x00031e00ff04eb82 */ /* 0x000e620000000a00 */
[----:B------:R-:W-:Y:S02]  /*2bdd0*/  IMAD.MOV.U32 R8, RZ, RZ, RZ ;  /* 0x000000ffff087224 */ /* 0x000fe400078e00ff */
[----:B0-----:R-:W-:-:S05]  /*2bde0*/  @!P6 IMAD.WIDE R2, R7, 0x4, R2 ;  /* 0x000000040702e825 */ /* 0x001fca00078e0202 */
[----:B------:R1:W2:Y:S02]  /*2bdf0*/  @!P6 LDG.E R25, desc[UR60][R2.64] ;  /* 0x0000003c0219e981 */ /* 0x0002a4000c1e1900 */
[----:B-1----:R-:W-:-:S05]  /*2be00*/  @!P6 IMAD.WIDE R2, R7, 0x4, R4 ;  /* 0x000000040702e825 */ /* 0x002fca00078e0204 */
        /* <DEDUP_REMOVED lines=20> */
.L_x_2166:
[----:B------:R-:W-:Y:S02]  /*2bf50*/  ULDC UR4, c[0x0][0xc38] ;  /* 0x00030e0000047ab9 */ /* 0x000fe40000000800 */
[----:B------:R-:W-:-:S04]  /*2bf60*/  IMAD.U32 R4, RZ, RZ, UR4 ;  /* 0x00000004ff047e24 */ /* 0x000fc8000f8e00ff */
[----:B-1----:R-:W-:-:S04]  /*2bf70*/  IMAD R5, R14, R4, RZ ;  /* 0x000000040e057224 */ /* 0x002fc800078e02ff */
[----:B------:R-:W-:-:S05]  /*2bf80*/  IMAD.IADD R6, R5, 0x1, R6 ;  /* 0x0000000105067824 */ /* 0x000fca00078e0206 */
[----:B------:R-:W-:-:S13]  /*2bf90*/  ISETP.GT.AND P6, PT, R6, R0, PT ;  /* 0x000000000600720c */ /* 0x000fda0003fc4270 */
[----:B------:R-:W-:Y:S05]  /*2bfa0*/  @!P6 BRA `(.L_x_1977) ;  /* 0xfffffffc005ce947 */ /* 0x000fea000383ffff */
.L_x_1974:
        /* <DEDUP_REMOVED lines=10> */
.L_x_2171:
[----:B------:R-:W-:-:S13]  /*2c050*/  ISETP.NE.AND P0, PT, R2, RZ, PT ;  /* 0x000000ff0200720c */ /* 0x000fda0003f05270 */
[----:B------:R-:W-:Y:S05]  /*2c060*/  @!P0 BRA `(.L_x_1979) ;  /* 0x0000000000108947 */ /* 0x000fea0003800000 */
[----:B------:R-:W-:Y:S01]  /*2c070*/  UMOV UR4, 0xffffffff ;  /* 0xffffffff00047882 */ /* 0x000fe20000000000 */
[----:B-1----:R-:W-:Y:S02]  /*2c080*/  VIADD R12, R12, 0xffffffff ;  /* 0xffffffff0c0c7836 */ /* 0x002fe40000000000 */
[----:B------:R-:W-:Y:S05]  /*2c090*/  BRA.DIV UR4, `(.L_x_1980) ;  /* 0x0000005a04007947 */ /* 0x000fea000b800000 */
[----:B------:R4:W1:Y:S02]  /*2c0a0*/  SHFL.IDX PT, R24, R3, R12, 0x1f ;  /* 0x00001f0c03187589 */ /* 0x00086400000e0000 */
.L_x_1979:
[----:B---3--:R-:W-:Y:S01]  /*2c0b0*/  ISETP.NE.AND P0, PT, R8, 0x1, PT ;  /* 0x000000010800780c */ /* 0x008fe20003f05270 */
[----:B-1----:R-:W-:-:S04]  /*2c0c0*/  IMAD R24, R24, R4, R5 ;  /* 0x0000000418187224 */ /* 0x002fc800078e0205 */
[----:B------:R-:W-:-:S08]  /*2c0d0*/  IMAD.IADD R0, R0, 0x1, -R24 ;  /* 0x0000000100007824 */ /* 0x000fd000078e0a18 */
[----:B------:R-:W-:Y:S05]  /*2c0e0*/  @!P0 BRA `(.L_x_1981) ;  /* 0x0000000000dc8947 */ /* 0x000fea0003800000 */
[----:B--2---:R-:W-:Y:S02]  /*2c0f0*/  IABS R4, R25 ;  /* 0x0000001900047213 */ /* 0x004fe40000000000 */
[----:B------:R-:W-:Y:S02]  /*2c100*/  IABS R5, R8 ;  /* 0x0000000800057213 */ /* 0x000fe40000000000 */
[----:B------:R-:W1:Y:S08]  /*2c110*/  I2F.RP R6, R4 ;  /* 0x0000000400067306 */ /* 0x000e700000209400 */
[----:B------:R-:W2:Y:S08]  /*2c120*/  I2F.RP R9, R5 ;  /* 0x0000000500097306 */ /* 0x000eb00000209400 */
[----:B-1----:R-:W1:Y:S08]  /*2c130*/  MUFU.RCP R6, R6 ;  /* 0x0000000600067308 */ /* 0x002e700000001000 */
[----:B--2---:R-:W-:Y:S01]  /*2c140*/  MUFU.RCP R9, R9 ;  /* 0x0000000900097308 */ /* 0x004fe20000001000 */
[----:B-1----:R-:W-:-:S07]  /*2c150*/  VIADD R2, R6, 0xffffffe ;  /* 0x0ffffffe06027836 */ /* 0x002fce0000000000 */
[----:B0---4-:R0:W1:Y:S02]  /*2c160*/  F2I.FTZ.U32.TRUNC.NTZ R3, R2 ;  /* 0x0000000200037305 */ /* 0x011064000021f000 */
[----:B0-----:R-:W-:Y:S02]  /*2c170*/  IMAD.MOV.U32 R2, RZ, RZ, RZ ;  /* 0x000000ffff027224 */ /* 0x001fe400078e00ff */
[----:B-1----:R-:W-:-:S04]  /*2c180*/  IMAD.MOV R7, RZ, RZ, -R3 ;  /* 0x000000ffff077224 */ /* 0x002fc800078e0a03 */
[----:B------:R-:W-:-:S04]  /*2c190*/  IMAD R7, R7, R4, RZ ;  /* 0x0000000407077224 */ /* 0x000fc800078e02ff */
[----:B------:R-:W-:Y:S01]  /*2c1a0*/  IMAD.HI.U32 R3, R3, R7, R2 ;  /* 0x0000000703037227 */ /* 0x000fe200078e0002 */
[----:B------:R-:W-:Y:S02]  /*2c1b0*/  IABS R7, R0 ;  /* 0x0000000000077213 */ /* 0x000fe40000000000 */
[----:B------:R-:W-:-:S03]  /*2c1c0*/  IABS R2, R25 ;  /* 0x0000001900027213 */ /* 0x000fc60000000000 */
[----:B------:R-:W-:-:S04]  /*2c1d0*/  IMAD.HI.U32 R6, R3, R7, RZ ;  /* 0x0000000703067227 */ /* 0x000fc800078e00ff */
[----:B------:R-:W-:Y:S02]  /*2c1e0*/  IMAD.MOV R2, RZ, RZ, -R2 ;  /* 0x000000ffff027224 */ /* 0x000fe400078e0a02 */
        /* <DEDUP_REMOVED lines=39> */
.L_x_1981:
        /* <DEDUP_REMOVED lines=37> */
[----:B0-----:R-:W-:-:S06]  /*2c6b0*/  VIADD R3, R8, 0xffffffe ;  /* 0x0ffffffe08037836 */ /* 0x001fcc0000000000 */
[----:B------:R-:W0:Y:S02]  /*2c6c0*/  F2I.FTZ.U32.TRUNC.NTZ R3, R3 ;  /* 0x0000000300037305 */ /* 0x000e24000021f000 */
[----:B0-----:R-:W-:-:S04]  /*2c6d0*/  IMAD.MOV R0, RZ, RZ, -R3 ;  /* 0x000000ffff007224 */ /* 0x001fc800078e0a03 */
[----:B------:R-:W-:Y:S01]  /*2c6e0*/  IMAD R9, R0, R7, RZ ;  /* 0x0000000700097224 */ /* 0x000fe200078e02ff */
[----:B------:R-:W-:-:S03]  /*2c6f0*/  IABS R0, R4 ;  /* 0x0000000400007213 */ /* 0x000fc60000000000 */
        /* <DEDUP_REMOVED lines=10> */
[----:B------:R-:W-:Y:S02]  /*2c7a0*/  LOP3.LUT R0, R5, R4, RZ, 0x3c, !PT ;  /* 0x0000000405007212 */ /* 0x000fe400078e3cff */
[----:B------:R-:W-:Y:S02]  /*2c7b0*/  IADD3 R5, R6, 0x1000000, R5 ;  /* 0x0100000006057810 */ /* 0x000fe40007ffe005 */
[----:B------:R-:W-:-:S07]  /*2c7c0*/  ISETP.GE.AND P2, PT, R0, RZ, PT ;  /* 0x000000ff0000720c */ /* 0x000fce0003f46270 */
[----:B------:R-:W-:-:S06]  /*2c7d0*/  @P0 VIADD R2, R2, 0x1 ;  /* 0x0000000102020836 */ /* 0x000fcc0000000000 */
[----:B------:R-:W-:Y:S01]  /*2c7e0*/  @!P2 IMAD.MOV R2, RZ, RZ, -R2 ;  /* 0x000000ffff02a224 */ /* 0x000fe200078e0a02 */
[----:B------:R-:W-:Y:S01]  /*2c7f0*/  @!P1 LOP3.LUT R2, RZ, R4, RZ, 0x33, !PT ;  /* 0x00000004ff029212 */ /* 0x000fe200078e33ff */
[----:B------:R-:W-:-:S04]  /*2c800*/  IMAD.MOV R4, RZ, RZ, -R4 ;  /* 0x000000ffff047224 */ /* 0x000fc800078e0a04 */
[----:B------:R-:W-:-:S07]  /*2c810*/  IMAD R26, R2, R4, R5 ;  /* 0x00000004021a7224 */ /* 0x000fce00078e0205 */
.L_x_1982:
[----:B------:R-:W-:-:S05]  /*2c820*/  LOP3.LUT R2, RZ, R2, RZ, 0x33, !PT ;  /* 0x00000002ff027212 */ /* 0x000fca00078e33ff */
[----:B------:R-:W-:Y:S01]  /*2c830*/  IMAD.IADD R25, R25, 0x1, R2 ;  /* 0x0000000119197824 */ /* 0x000fe200078e0202 */
[----:B------:R-:W-:Y:S06]  /*2c840*/  BRA `(.L_x_1983) ;  /* 0x00000000001c7947 */ /* 0x000fec0003800000 */
.L_x_1975:
[----:B------:R-:W-:Y:S01]  /*2c850*/  UMOV UR4, URZ ;  /* 0x0000003f00047c82 */ /* 0x000fe20008000000 */
[----:B------:R-:W-:Y:S01]  /*2c860*/  UMOV UR5, URZ ;  /* 0x0000003f00057c82 */ /* 0x000fe20008000000 */
[----:B------:R-:W-:Y:S01]  /*2c870*/  ULDC UR6, c[0x0][0xc3c] ;  /* 0x00030f0000067ab9 */ /* 0x000fe20000000800 */
[----:B------:R-:W-:Y:S02]  /*2c880*/  IMAD.MOV.U32 R24, RZ, RZ, R0 ;  /* 0x000000ffff187224 */ /* 0x000fe400078e0000 */
[----:B------:R-:W-:Y:S02]  /*2c890*/  IMAD.U32 R25, RZ, RZ, UR4 ;  /* 0x00000004ff197e24 */ /* 0x000fe4000f8e00ff */
[----:B------:R-:W-:Y:S02]  /*2c8a0*/  IMAD.U32 R26, RZ, RZ, UR5 ;  /* 0x00000005ff1a7e24 */ /* 0x000fe4000f8e00ff */
[----:B------:R-:W-:-:S07]  /*2c8b0*/  IMAD.U32 R27, RZ, RZ, UR6 ;  /* 0x00000006ff1b7e24 */ /* 0x000fce000f8e00ff */
.L_x_1983:
[----:B------:R-:W1:Y:S01]  /*2c8c0*/  S2R R0, SR_TID.X ;  /* 0x0000000000007919 */ /* 0x000e620000002100 */
[----:B------:R-:W-:Y:S05]  /*2c8d0*/  WARPSYNC.ALL ;  /* 0x0000000000007948 */ /* 0x000fea0003800000 */
[----:B------:R-:W-:Y:S01]  /*2c8e0*/  BAR.SYNC.DEFER_BLOCKING 0x4, 0x180 ;  /* 0x0106000000007b1d */ /* 0x000fe20000010000 */
[----:B-1----:R-:W-:-:S04]  /*2c8f0*/  LOP3.LUT R0, R0, 0x1f, RZ, 0xc0, !PT ;  /* 0x0000001f00007812 */ /* 0x002fc800078ec0ff */
[----:B------:R-:W-:-:S13]  /*2c900*/  ISETP.NE.AND P0, PT, R0, RZ, PT ;  /* 0x000000ff0000720c */ /* 0x000fda0003f05270 */
[----:B0-----:R-:W0:Y:S01]  /*2c910*/  @!P0 S2R R3, SR_CgaCtaId ;  /* 0x0000000000038919 */ /* 0x001e220000008800 */
[----:B------:R-:W-:-:S04]  /*2c920*/  @!P0 MOV R0, 0x400 ;  /* 0x0000040000008802 */ /* 0x000fc80000000f00 */
[----:B0-----:R-:W-:-:S05]  /*2c930*/  @!P0 LEA R17, R3, R0, 0x18 ;  /* 0x0000000003118211 */ /* 0x001fca00078ec0ff */
[----:B------:R3:W-:Y:S01]  /*2c940*/  @!P0 STS.128 [R17+0x308d0], R24 ;  /* 0x0308d01811008388 */ /* 0x0007e20000000c00 */
[----:B------:R-:W-:Y:S06]  /*2c950*/  BAR.ARV 0x5, 0x180 ;  /* 0x0146000000007b1d */ /* 0x000fec0000002000 */
.L_x_1972:
[----:B------:R-:W-:Y:S02]  /*2c960*/  ULDC UR4, c[0x0][0xc3c] ;  /* 0x00030f0000047ab9 */ /* 0x000fe40000000800 */
[----:B--2---:R-:W-:-:S13]  /*2c970*/  ISETP.GE.AND P0, PT, R27, UR4, PT ;  /* 0x000000041b007c0c */ /* 0x004fda000bf06270 */
[----:B------:R-:W-:Y:S05]  /*2c980*/  @!P0 BRA `(.L_x_1984) ;  /* 0xffffff8c00fc8947 */ /* 0x000fea000383ffff */
[----:B------:R-:W-:Y:S05]  /*2c990*/  BSYNC B8 ;  /* 0x0000000000087941 */ /* 0x000fea0003800000 */
.L_x_1857:
[----:B------:R-:W2:Y:S01]  /*2c9a0*/  LDL.LU R0, [R1+0x2c] ;  /* 0x00002c0001007983 */ /* 0x000ea20000300800 */
[----:B------:R-:W-:Y:S01]  /*2c9b0*/  BSSY B0, `(.L_x_1985) ;  /* 0x000000b000007945 */ /* 0x000fe20003800000 */
[----:B------:R-:W4:Y:S01]  /*2c9c0*/  S2R R5, SR_CgaCtaId ;  /* 0x0000000000057919 */ /* 0x000f220000008800 */
[----:B--2---:R-:W-:-:S05]  /*2c9d0*/  VIADD R0, R0, 0x1 ;  /* 0x0000000100007836 */ /* 0x004fca0000000000 */
        /* <DEDUP_REMOVED lines=8> */
.L_x_2174:
[----:B------:R-:W-:Y:S05]  /*2ca60*/  BSYNC B0 ;  /* 0x0000000000007941 */ /* 0x000fea0003800000 */
.L_x_1985:
[----:B------:R-:W-:-:S03]  /*2ca70*/  UMOV UR4, 0xffffffff ;  /* 0xffffffff00047882 */ /* 0x000fc60000000000 */
[----:B------:R-:W-:Y:S05]  /*2ca80*/  BRA.DIV UR4, `(.L_x_1987) ;  /* 0x0000004e04c07947 */ /* 0x000fea000b800000 */
[----:B-1----:R-:W1:Y:S02]  /*2ca90*/  S2R R0, SR_TID.X ;  /* 0x0000000000007919 */ /* 0x002e640000002100 */
[----:B-1----:R-:W-:-:S04]  /*2caa0*/  SHF.R.U32.HI R0, RZ, 0x5, R0 ;  /* 0x00000005ff007819 */ /* 0x002fc80000011600 */
[----:B------:R-:W-:-:S05]  /*2cab0*/  LOP3.LUT R0, R0, 0x3, RZ, 0xc0, !PT ;  /* 0x0000000300007812 */ /* 0x000fca00078ec0ff */
[----:B------:R1:W2:Y:S02]  /*2cac0*/  SHFL.IDX PT, R14, R0, RZ, 0x1f ;  /* 0x00001fff000e7589 */ /* 0x0002a400000e0000 */
.L_x_2177:
[----:B--2---:R-:W-:-:S13]  /*2cad0*/  ISETP.NE.AND P0, PT, R14, RZ, PT ;  /* 0x000000ff0e00720c */ /* 0x004fda0003f05270 */
[----:B------:R-:W-:Y:S05]  /*2cae0*/  @P0 BRA `(.L_x_1537) ;  /* 0x0000000000900947 */ /* 0x000fea0003800000 */
[----:B------:R-:W-:-:S03]  /*2caf0*/  UMOV UR4, 0xffffffff ;  /* 0xffffffff00047882 */ /* 0x000fc60000000000 */
[----:B------:R-:W-:Y:S05]  /*2cb00*/  BRA.DIV UR4, `(.L_x_1988) ;  /* 0x0000004e04d47947 */ /* 0x000fea000b800000 */
[----:B------:R-:W-:-:S13]  /*2cb10*/  ELECT P6, URZ, PT ;  /* 0x00000000003f782f */ /* 0x000fda00038c0000 */
.L_x_2180:
[----:B------:R-:W-:Y:S05]  /*2cb20*/  @!P6 BRA `(.L_x_1537) ;  /* 0x000000000080e947 */ /* 0x000fea0003800000 */
[----:B-1----:R-:W2:Y:S02]  /*2cb30*/  LDL R0, [R1+0xd8] ;  /* 0x0000d80001007983 */ /* 0x002ea40000100800 */
[----:B--2---:R-:W-:-:S13]  /*2cb40*/  R2UR UR4, R0 ;  /* 0x00000000000472ca */ /* 0x004fda00000e0000 */
[----:B------:R-:W-:-:S06]  /*2cb50*/  ULOP3.LUT UR4, UR4, 0x2, URZ, 0xfc, !UPT ;  /* 0x0000000204047892 */ /* 0x000fcc000f8efc3f */
[----:B------:R-:W-:-:S05]  /*2cb60*/  IMAD.U32 R0, RZ, RZ, UR4 ;  /* 0x00000004ff007e24 */ /* 0x000fca000f8e00ff */
[----:B------:R-:W-:-:S13]  /*2cb70*/  ISETP.NE.AND P0, PT, R0, 0x3, PT ;  /* 0x000000030000780c */ /* 0x000fda0003f05270 */
[----:B------:R-:W-:Y:S05]  /*2cb80*/  @!P0 BRA `(.L_x_1989) ;  /* 0x0000000000048947 */ /* 0x000fea0003800000 */
[----:B------:R-:W-:Y:S01]  /*2cb90*/  BPT.TRAP 0x1 ;  /* 0x000000040000795c */ /* 0x000fe20000300000 */
.L_x_1989:
[C---:B------:R-:W-:Y:S01]  /*2cba0*/  IMAD R3, R22.reuse, 0x8, R5 ;  /* 0x0000000816037824 */ /* 0x040fe200078e0205 */
[----:B------:R-:W-:Y:S01]  /*2cbb0*/  SHF.L.U32 R2, R29, 0x1f, RZ ;  /* 0x0000001f1d027819 */ /* 0x000fe200000006ff */
[----:B------:R-:W-:-:S03]  /*2cbc0*/  VIADD R22, R22, 0x1 ;  /* 0x0000000116167836 */ /* 0x000fc60000000000 */
[----:B------:R-:W1:Y:S02]  /*2cbd0*/  SYNCS.PHASECHK.TRANS64.TRYWAIT P1, [R3+URZ+0x30840], R2 ;  /* 0x03084002030075a7 */ /* 0x000e64000802017f */
[----:B------:R-:W-:-:S04]  /*2cbe0*/  ISETP.NE.AND P2, PT, R22, 0x2, PT ;  /* 0x000000021600780c */ /* 0x000fc80003f45270 */
[----:B------:R-:W-:Y:S01]  /*2cbf0*/  SEL R0, RZ, 0x1, P2 ;  /* 0x00000001ff007807 */ /* 0x000fe20001000000 */
[----:B-1----:R-:W-:Y:S08]  /*2cc00*/  @!P1 BRA `(.L_x_1990) ;  /* 0x0000004c00b49947 */ /* 0x002ff00003800000 */
.L_x_2181:
[----:B------:R-:W-:Y:S02]  /*2cc10*/  SEL R22, R22, RZ, P2 ;  /* 0x000000ff16167207 */ /* 0x000fe40001000000 */
[----:B------:R-:W-:Y:S01]  /*2cc20*/  LOP3.LUT R0, R29, R0, RZ, 0x3c, !PT ;  /* 0x000000001d007212 */ /* 0x000fe200078e3cff */
[----:B------:R-:W-:Y:S06]  /*2cc30*/  @!P0 BRA `(.L_x_1991) ;  /* 0x0000000000048947 */ /* 0x000fec0003800000 */
[----:B------:R-:W-:Y:S01]  /*2cc40*/  BPT.TRAP 0x1 ;  /* 0x000000040000795c */ /* 0x000fe20000300000 */
.L_x_1991:
[----:B------:R-:W-:Y:S01]  /*2cc50*/  IMAD R5, R22, 0x8, R5 ;  /* 0x0000000816057824 */ /* 0x000fe200078e0205 */
[----:B------:R-:W-:-:S04]  /*2cc60*/  SHF.L.U32 R0, R0, 0x1f, RZ ;  /* 0x0000001f00007819 */ /* 0x000fc800000006ff */
[----:B------:R-:W2:Y:S02]  /*2cc70*/  SYNCS.PHASECHK.TRANS64.TRYWAIT P1, [R5+URZ+0x30840], R0 ;  /* 0x03084000050075a7 */ /* 0x000ea4000802017f */
[----:B--2---:R-:W-:Y:S05]  /*2cc80*/  @!P1 BRA `(.L_x_1992) ;  /* 0x0000004c00a89947 */ /* 0x004fea0003800000 */
.L_x_2182:
[----:B------:R-:W-:Y:S05]  /*2cc90*/  @!P0 BRA `(.L_x_1993) ;  /* 0x0000000000048947 */ /* 0x000fea0003800000 */
[----:B------:R-:W-:Y:S01]  /*2cca0*/  BPT.TRAP 0x1 ;  /* 0x000000040000795c */ /* 0x000fe20000300000 */
.L_x_1993:
[----:B------:R-:W4:Y:S02]  /*2ccb0*/  SYNCS.PHASECHK.TRANS64.TRYWAIT P1, [R3+URZ+0x30860], R2 ;  /* 0x03086002030075a7 */ /* 0x000f24000802017f */
[----:B----4-:R-:W-:Y:S05]  /*2ccc0*/  @!P1 BRA `(.L_x_1994) ;  /* 0x0000004c00ac9947 */ /* 0x010fea0003800000 */
.L_x_2183:
[----:B------:R-:W-:Y:S05]  /*2ccd0*/  @!P0 BRA `(.L_x_1995) ;  /* 0x0000000000048947 */ /* 0x000fea0003800000 */
[----:B------:R-:W-:Y:S01]  /*2cce0*/  BPT.TRAP 0x1 ;  /* 0x000000040000795c */ /* 0x000fe20000300000 */
.L_x_1995:
[----:B------:R0:W0:Y:S02]  /*2ccf0*/  SYNCS.PHASECHK.TRANS64.TRYWAIT P0, [R5+URZ+0x30860], R0 ;  /* 0x03086000050075a7 */ /* 0x000024000800017f */
[----:B0-----:R-:W-:Y:S05]  /*2cd00*/  @!P0 NANOSLEEP.SYNCS 0x989680 ;  /* 0x009896800000895d */ /* 0x001fea0003900000 */
[----:B------:R-:W0:Y:S02]  /*2cd10*/  @!P0 SYNCS.PHASECHK.TRANS64 P0, [R5+URZ+0x30860], R0 ;  /* 0x03086000050085a7 */ /* 0x000e24000800007f */
[----:B0-----:R-:W-:Y:S05]  /*2cd20*/  @!P0 BRA `(.L_x_1995) ;  /* 0xfffffffc00f08947 */ /* 0x001fea000383ffff */
.L_x_1537:
[----:B------:R-:W-:Y:S05]  /*2cd30*/  BSYNC B9 ;  /* 0x0000000000097941 */ /* 0x000fea0003800000 */
.L_x_1534:
[----:B------:R-:W-:Y:S05]  /*2cd40*/  EXIT ;  /* 0x000000000000794d */ /* 0x000fea0003800000 */
.L_x_1565:
[----:B0-----:R0:W1:Y:S02]  /*2cd50*/  SYNCS.PHASECHK.TRANS64.TRYWAIT P6, [R88+URZ+0x30890], R100 ;  /* 0x03089064580075a7 */ /* 0x00106400080c017f */
[----:B-1----:R-:W-:Y:S05]  /*2cd60*/  @!P6 NANOSLEEP.SYNCS 0x989680 ;  /* 0x009896800000e95d */ /* 0x002fea0003900000 */
[----:B------:R-:W1:Y:S02]  /*2cd70*/  @!P6 SYNCS.PHASECHK.TRANS64 P6, [R88+URZ+0x30890], R100 ;  /* 0x030890645800e5a7 */ /* 0x000e6400080c007f */
[----:B-1----:R-:W-:Y:S05]  /*2cd80*/  @!P6 BRA `(.L_x_1565) ;  /* 0xfffffffc00f0e947 */ /* 0x002fea000383ffff */
[----:B------:R-:W-:Y:S05]  /*2cd90*/  BRA `(.L_x_1996) ;  /* 0xfffffd70000c7947 */ /* 0x000fea000383ffff */
.L_x_1566:
        /* <DEDUP_REMOVED lines=8> */
.L_x_1998:
[----:B------:R-:W-:Y:S05]  /*2ce20*/  BSYNC B1 ;  /* 0x0000000000017941 */ /* 0x000fea0003800000 */
.L_x_1997:
        /* <DEDUP_REMOVED lines=8> */
.L_x_1999:
[----:B------:R-:W-:Y:S01]  /*2ceb0*/  IMAD.MOV.U32 R11, RZ, RZ, R14 ;  /* 0x000000ffff0b7224 */ /* 0x000fe200078e000e */
[----:B------:R-:W-:Y:S06]  /*2cec0*/  BRA `(.L_x_2000) ;  /* 0xfffffd6c00d47947 */ /* 0x000fec000383ffff */
.L_x_1583:
        /* <DEDUP_REMOVED lines=8> */
.L_x_2002:
[----:B------:R-:W-:Y:S05]  /*2cf50*/  BSYNC B1 ;  /* 0x0000000000017941 */ /* 0x000fea0003800000 */
.L_x_2001:
        /* <DEDUP_REMOVED lines=8> */
.L_x_2003:
[----:B------:R-:W-:Y:S01]  /*2cfe0*/  IMAD.MOV.U32 R104, RZ, RZ, R14 ;  /* 0x000000ffff687224 */ /* 0x000fe200078e000e */
[----:B------:R-:W-:Y:S06]  /*2cff0*/  BRA `(.L_x_2004) ;  /* 0xfffffd7c00387947 */ /* 0x000fec000383ffff */
.L_x_1605:
[----:B0-----:R0:W1:Y:S02]  /*2d000*/  SYNCS.PHASECHK.TRANS64.TRYWAIT P6, [R88+URZ+0x30890], R100 ;  /* 0x03089064580075a7 */ /* 0x00106400080c017f */
[----:B-1----:R-:W-:Y:S05]  /*2d010*/  @!P6 NANOSLEEP.SYNCS 0x989680 ;  /* 0x009896800000e95d */ /* 0x002fea0003900000 */
[----:B------:R-:W1:Y:S02]  /*2d020*/  @!P6 SYNCS.PHASECHK.TRANS64 P6, [R88+URZ+0x30890], R100 ;  /* 0x030890645800e5a7 */ /* 0x000e6400080c007f */
[----:B-1----:R-:W-:Y:S05]  /*2d030*/  @!P6 BRA `(.L_x_1605) ;  /* 0xfffffffc00f0e947 */ /* 0x002fea000383ffff */
[----:B------:R-:W-:Y:S05]  /*2d040*/  BRA `(.L_x_2005) ;  /* 0xfffffd9000f07947 */ /* 0x000fea000383ffff */
.L_x_1606:
        /* <DEDUP_REMOVED lines=8> */
.L_x_2007:
[----:B------:R-:W-:Y:S05]  /*2d0d0*/  BSYNC B1 ;  /* 0x0000000000017941 */ /* 0x000fea0003800000 */
.L_x_2006:
        /* <DEDUP_REMOVED lines=8> */
.L_x_2008:
[----:B------:R-:W-:Y:S01]  /*2d160*/  IMAD.MOV.U32 R11, RZ, RZ, R14 ;  /* 0x000000ffff0b7224 */ /* 0x000fe200078e000e */
[----:B------:R-:W-:Y:S06]  /*2d170*/  BRA `(.L_x_2009) ;  /* 0xfffffd9000bc7947 */ /* 0x000fec000383ffff */
.L_x_1615:
        /* <DEDUP_REMOVED lines=8> */
.L_x_2011:
[----:B------:R-:W-:Y:S05]  /*2d200*/  BSYNC B1 ;  /* 0x0000000000017941 */ /* 0x000fea0003800000 */
.L_x_2010:
        /* <DEDUP_REMOVED lines=8> */
.L_x_2012:
[----:B------:R-:W-:Y:S01]  /*2d290*/  IMAD.MOV.U32 R104, RZ, RZ, R14 ;  /* 0x000000ffff687224 */ /* 0x000fe200078e000e */
[----:B------:R-:W-:Y:S06]  /*2d2a0*/  BRA `(.L_x_2013) ;  /* 0xfffffda0008c7947 */ /* 0x000fec000383ffff */
.L_x_1624:
[----:B0-----:R0:W1:Y:S02]  /*2d2b0*/  SYNCS.PHASECHK.TRANS64.TRYWAIT P0, [R88+URZ+0x30890], R100 ;  /* 0x03089064580075a7 */ /* 0x001064000800017f */
[----:B-1----:R-:W-:Y:S05]  /*2d2c0*/  @!P0 NANOSLEEP.SYNCS 0x989680 ;  /* 0x009896800000895d */ /* 0x002fea0003900000 */
[----:B------:R-:W1:Y:S02]  /*2d2d0*/  @!P0 SYNCS.PHASECHK.TRANS64 P0, [R88+URZ+0x30890], R100 ;  /* 0x03089064580085a7 */ /* 0x000e64000800007f */
[----:B-1----:R-:W-:Y:S05]  /*2d2e0*/  @!P0 BRA `(.L_x_1624) ;  /* 0xfffffffc00f08947 */ /* 0x002fea000383ffff */
[----:B------:R-:W-:Y:S05]  /*2d2f0*/  BRA `(.L_x_2014) ;  /* 0xfffffdb000a87947 */ /* 0x000fea000383ffff */
.L_x_1625:
        /* <DEDUP_REMOVED lines=8> */
.L_x_2016:
[----:B------:R-:W-:Y:S05]  /*2d380*/  BSYNC B1 ;  /* 0x0000000000017941 */ /* 0x000fea0003800000 */
.L_x_2015:
        /* <DEDUP_REMOVED lines=8> */
.L_x_2017:
[----:B------:R-:W-:Y:S01]  /*2d410*/  IMAD.MOV.U32 R38, RZ, RZ, R14 ;  /* 0x000000ffff267224 */ /* 0x000fe200078e000e */
[----:B------:R-:W-:Y:S06]  /*2d420*/  BRA `(.L_x_2018) ;  /* 0xfffffdb000c87947 */ /* 0x000fec000383ffff */
.L_x_1628:
        /* <DEDUP_REMOVED lines=8> */
.L_x_2020:
[----:B------:R-:W-:Y:S05]  /*2d4b0*/  BSYNC B1 ;  /* 0x0000000000017941 */ /* 0x000fea0003800000 */
.L_x_2019:
        /* <DEDUP_REMOVED lines=8> */
.L_x_2021:
[----:B------:R-:W-:Y:S01]  /*2d540*/  IMAD.MOV.U32 R38, RZ, RZ, R14 ;  /* 0x000000ffff267224 */ /* 0x000fe200078e000e */
[----:B------:R-:W-:Y:S06]  /*2d550*/  BRA `(.L_x_2022) ;  /* 0xfffffdb000f47947 */ /* 0x000fec000383ffff */
.L_x_1632:
[----:B------:R0:W0:Y:S02]  /*2d560*/  SYNCS.PHASECHK.TRANS64.TRYWAIT P4, [R88+URZ+0x308b0], R100 ;  /* 0x0308b064580075a7 */ /* 0x000024000808017f */
[----:B0-----:R-:W-:Y:S05]  /*2d570*/  @!P4 NANOSLEEP.SYNCS 0x989680 ;  /* 0x009896800000c95d */ /* 0x001fea0003900000 */
[----:B------:R-:W0:Y:S02]  /*2d580*/  @!P4 SYNCS.PHASECHK.TRANS64 P4, [R88+URZ+0x308b0], R100 ;  /* 0x0308b0645800c5a7 */ /* 0x000e24000808007f */
[----:B0-----:R-:W-:Y:S05]  /*2d590*/  @!P4 BRA `(.L_x_1632) ;  /* 0xfffffffc00f0c947 */ /* 0x001fea000383ffff */
[----:B------:R-:W-:Y:S05]  /*2d5a0*/  BRA `(.L_x_2023) ;  /* 0xfffffdb4009c7947 */ /* 0x000fea000383ffff */
.L_x_1662:
        /* <DEDUP_REMOVED lines=8> */
.L_x_2025:
[----:B------:R-:W-:Y:S05]  /*2d630*/  BSYNC B1 ;  /* 0x0000000000017941 */ /* 0x000fea0003800000 */
.L_x_2024:
        /* <DEDUP_REMOVED lines=8> */
.L_x_2026:
[----:B------:R-:W-:Y:S02]  /*2d6c0*/  IMAD.MOV.U32 R13, RZ, RZ, R33 ;  /* 0x000000ffff0d7224 */ /* 0x000fe400078e0021 */
[----:B------:R-:W-:-:S07]  /*2d6d0*/  IMAD.MOV.U32 R8, RZ, RZ, R14 ;  /* 0x000000ffff087224 */ /* 0x000fce00078e000e */
[----:B------:R-:W-:Y:S05]  /*2d6e0*/  WARPSYNC.COLLECTIVE R15, `(.L_x_2027) ;  /* 0x000000000f087348 */ /* 0x000fea0003c00000 */
[----:B------:R0:W1:Y:S02]  /*2d6f0*/  SHFL.IDX P6, R14, R13, R12, R11 ;  /* 0x0000000c0d0e7389 */ /* 0x00006400000c000b */
[----:B01----:R-:W-:Y:S01]  /*2d700*/  ENDCOLLECTIVE ;  /* 0x000000000000791b */ /* 0x003fe20003800000 */
.L_x_2027:
[----:B------:R-:W-:Y:S02]  /*2d710*/  IMAD.MOV.U32 R13, RZ, RZ, R31 ;  /* 0x000000ffff0d7224 */ /* 0x000fe400078e001f */
[----:B------:R-:W-:-:S07]  /*2d720*/  IMAD.MOV.U32 R26, RZ, RZ, R14 ;  /* 0x000000ffff1a7224 */ /* 0x000fce00078e000e */
[----:B------:R-:W-:Y:S05]  /*2d730*/  WARPSYNC.COLLECTIVE R15, `(.L_x_2028) ;  /* 0x000000000f087348 */ /* 0x000fea0003c00000 */
[----:B------:R0:W1:Y:S02]  /*2d740*/  SHFL.IDX P6, R14, R13, R12, R11 ;  /* 0x0000000c0d0e7389 */ /* 0x00006400000c000b */
[----:B01----:R-:W-:Y:S01]  /*2d750*/  ENDCOLLECTIVE ;  /* 0x000000000000791b */ /* 0x003fe20003800000 */
.L_x_2028:
[----:B------:R-:W-:Y:S01]  /*2d760*/  IMAD.MOV.U32 R5, RZ, RZ, R14 ;  /* 0x000000ffff057224 */ /* 0x000fe200078e000e */
[----:B------:R-:W-:Y:S06]  /*2d770*/  BRA `(.L_x_2029) ;  /* 0xfffffdcc00687947 */ /* 0x000fec000383ffff */
.L_x_1665:
[----:B------:R-:W-:Y:S01]  /*2d780*/  BSSY B1, `(.L_x_2030) ;  /* 0x0000008000017945 */ /* 0x000fe20003800000 */
[----:B------:R-:W-:Y:S02]  /*2d790*/  IMAD.MOV.U32 R13, RZ, RZ, R32 ;  /* 0x000000ffff0d7224 */ /* 0x000fe400078e0020 */
[----:B------:R-:W-:Y:S02]  /*2d7a0*/  IMAD.MOV.U32 R12, RZ, RZ, 0x1 ;  /* 0x00000001ff0c7424 */ /* 0x000fe400078e00ff */
[----:B------:R-:W-:Y:S02]  /*2d7b0*/  IMAD.MOV.U32 R11, RZ, RZ, 0x181f ;  /* 0x0000181fff0b7424 */ /* 0x000fe400078e00ff */
[----:B------:R-:W-:-:S07]  /*2d7c0*/  IMAD.MOV.U32 R15, RZ, RZ, -0x1 ;  /* 0xffffffffff0f7424 */ /* 0x000fce00078e00ff */
[----:B0-23--:R-:W-:Y:S05]  /*2d7d0*/  WARPSYNC.COLLECTIVE R15, `(.L_x_2031) ;  /* 0x000000000f087348 */ /* 0x00dfea0003c00000 */
[----:B------:R1:W4:Y:S02]  /*2d7e0*/  SHFL.IDX P6, R14, R13, R12, R11 ;  /* 0x0000000c0d0e7389 */ /* 0x00032400000c000b */
[----:B01234-:R-:W-:Y:S01]  /*2d7f0*/  ENDCOLLECTIVE ;  /* 0x000000000000791b */ /* 0x01ffe20003800000 */
.L_x_2031:
[----:B------:R-:W-:Y:S05]  /*2d800*/  BSYNC B1 ;  /* 0x0000000000017941 */ /* 0x000fea0003800000 */
.L_x_2030:
        /* <DEDUP_REMOVED lines=8> */
.L_x_2032:
[----:B------:R-:W-:Y:S02]  /*2d890*/  IMAD.MOV.U32 R13, RZ, RZ, R33 ;  /* 0x000000ffff0d7224 */ /* 0x000fe400078e0021 */
[----:B------:R-:W-:-:S07]  /*2d8a0*/  IMAD.MOV.U32 R8, RZ, RZ, R14 ;  /* 0x000000ffff087224 */ /* 0x000fce00078e000e */
[----:B------:R-:W-:Y:S05]  /*2d8b0*/  WARPSYNC.COLLECTIVE R15, `(.L_x_2033) ;  /* 0x000000000f087348 */ /* 0x000fea0003c00000 */
[----:B------:R0:W1:Y:S02]  /*2d8c0*/  SHFL.IDX P6, R14, R13, R12, R11 ;  /* 0x0000000c0d0e7389 */ /* 0x00006400000c000b */
[----:B01----:R-:W-:Y:S01]  /*2d8d0*/  ENDCOLLECTIVE ;  /* 0x000000000000791b */ /* 0x003fe20003800000 */
.L_x_2033:
[----:B------:R-:W-:Y:S02]  /*2d8e0*/  IMAD.MOV.U32 R13, RZ, RZ, R31 ;  /* 0x000000ffff0d7224 */ /* 0x000fe400078e001f */
[----:B------:R-:W-:-:S07]  /*2d8f0*/  IMAD.MOV.U32 R26, RZ, RZ, R14 ;  /* 0x000000ffff1a7224 */ /* 0x000fce00078e000e */
[----:B------:R-:W-:Y:S05]  /*2d900*/  WARPSYNC.COLLECTIVE R15, `(.L_x_2034) ;  /* 0x000000000f087348 */ /* 0x000fea0003c00000 */
[----:B------:R0:W1:Y:S02]  /*2d910*/  SHFL.IDX P6, R14, R13, R12, R11 ;  /* 0x0000000c0d0e7389 */ /* 0x00006400000c000b */
[----:B01----:R-:W-:Y:S01]  /*2d920*/  ENDCOLLECTIVE ;  /* 0x000000000000791b */ /* 0x003fe20003800000 */
.L_x_2034:
[----:B------:R-:W-:Y:S01]  /*2d930*/  IMAD.MOV.U32 R5, RZ, RZ, R14 ;  /* 0x000000ffff057224 */ /* 0x000fe200078e000e */
[----:B------:R-:W-:Y:S06]  /*2d940*/  BRA `(.L_x_2035) ;  /* 0xfffffdd000807947 */ /* 0x000fec000383ffff */
.L_x_1668:
[----:B------:R-:W-:Y:S01]  /*2d950*/  BSSY B1, `(.L_x_2036) ;  /* 0x0000008000017945 */ /* 0x000fe20003800000 */
[----:B------:R-:W-:Y:S02]  /*2d960*/  IMAD.MOV.U32 R13, RZ, RZ, R32 ;  /* 0x000000ffff0d7224 */ /* 0x000fe400078e0020 */
[----:B------:R-:W-:Y:S02]  /*2d970*/  IMAD.MOV.U32 R12, RZ, RZ, 0x2 ;  /* 0x00000002ff0c7424 */ /* 0x000fe400078e00ff */
[----:B------:R-:W-:Y:S02]  /*2d980*/  IMAD.MOV.U32 R11, RZ, RZ, 0x181f ;  /* 0x0000181fff0b7424 */ /* 0x000fe400078e00ff */
[----:B------:R-:W-:-:S07]  /*2d990*/  IMAD.MOV.U32 R15, RZ, RZ, -0x1 ;  /* 0xffffffffff0f7424 */ /* 0x000fce00078e00ff */
[----:B-1-34-:R-:W-:Y:S05]  /*2d9a0*/  WARPSYNC.COLLECTIVE R15, `(.L_x_2037) ;  /* 0x000000000f087348 */ /* 0x01afea0003c00000 */
[----:B------:R0:W2:Y:S02]  /*2d9b0*/  SHFL.IDX P6, R14, R13, R12, R11 ;  /* 0x0000000c0d0e7389 */ /* 0x0000a400000c000b */
[----:B01234-:R-:W-:Y:S01]  /*2d9c0*/  ENDCOLLECTIVE ;  /* 0x000000000000791b */ /* 0x01ffe20003800000 */
.L_x_2037:
[----:B------:R-:W-:Y:S05]  /*2d9d0*/  BSYNC B1 ;  /* 0x0000000000017941 */ /* 0x000fea0003800000 */
.L_x_2036:
        /* <DEDUP_REMOVED lines=8> */
.L_x_2038:
[----:B------:R-:W-:Y:S02]  /*2da60*/  IMAD.MOV.U32 R13, RZ, RZ, R33 ;  /* 0x000000ffff0d7224 */ /* 0x000fe400078e0021 */
[----:B------:R-:W-:-:S07]  /*2da70*/  IMAD.MOV.U32 R8, RZ, RZ, R14 ;  /* 0x000000ffff087224 */ /* 0x000fce00078e000e */
[----:B------:R-:W-:Y:S05]  /*2da80*/  WARPSYNC.COLLECTIVE R15, `(.L_x_2039) ;  /* 0x000000000f087348 */ /* 0x000fea0003c00000 */
[----:B------:R0:W1:Y:S02]  /*2da90*/  SHFL.IDX P6, R14, R13, R12, R11 ;  /* 0x0000000c0d0e7389 */ /* 0x00006400000c000b */
[----:B01----:R-:W-:Y:S01]  /*2daa0*/  ENDCOLLECTIVE ;  /* 0x000000000000791b */ /* 0x003fe20003800000 */
.L_x_2039:
[----:B------:R-:W-:Y:S02]  /*2dab0*/  IMAD.MOV.U32 R13, RZ, RZ, R31 ;  /* 0x000000ffff0d7224 */ /* 0x000fe400078e001f */
[----:B------:R-:W-:-:S07]  /*2dac0*/  IMAD.MOV.U32 R78, RZ, RZ, R14 ;  /* 0x000000ffff4e7224 */ /* 0x000fce00078e000e */
[----:B------:R-:W-:Y:S05]  /*2dad0*/  WARPSYNC.COLLECTIVE R15, `(.L_x_2040) ;  /* 0x000000000f087348 */ /* 0x000fea0003c00000 */
[----:B------:R0:W1:Y:S02]  /*2dae0*/  SHFL.IDX P6, R14, R13, R12, R11 ;  /* 0x0000000c0d0e7389 */ /* 0x00006400000c000b */
[----:B01----:R-:W-:Y:S01]  /*2daf0*/  ENDCOLLECTIVE ;  /* 0x000000000000791b */ /* 0x003fe20003800000 */
.L_x_2040:
[----:B------:R-:W-:Y:S01]  /*2db00*/  IMAD.MOV.U32 R5, RZ, RZ, R14 ;  /* 0x000000ffff057224 */ /* 0x000fe200078e000e */
[----:B------:R-:W-:Y:S06]  /*2db10*/  BRA `(.L_x_2041) ;  /* 0xfffffdd400787947 */ /* 0x000fec000383ffff */
.L_x_1671:
[----:B------:R-:W-:Y:S01]  /*2db20*/  BSSY B1, `(.L_x_2042) ;  /* 0x0000008000017945 */ /* 0x000fe20003800000 */
[----:B------:R-:W-:Y:S02]  /*2db30*/  IMAD.MOV.U32 R13, RZ, RZ, R32 ;  /* 0x000000ffff0d7224 */ /* 0x000fe400078e0020 */
[----:B------:R-:W-:Y:S02]  /*2db40*/  IMAD.MOV.U32 R12, RZ, RZ, 0x3 ;  /* 0x00000003ff0c7424 */ /* 0x000fe400078e00ff */
[----:B------:R-:W-:Y:S02]  /*2db50*/  IMAD.MOV.U32 R11, RZ, RZ, 0x181f ;  /* 0x0000181fff0b7424 */ /* 0x000fe400078e00ff */
[----:B------:R-:W-:-:S07]  /*2db60*/  IMAD.MOV.U32 R15, RZ, RZ, -0x1 ;  /* 0xffffffffff0f7424 */ /* 0x000fce00078e00ff */
[----:B-1--4-:R-:W-:Y:S05]  /*2db70*/  WARPSYNC.COLLECTIVE R15, `(.L_x_2043) ;  /* 0x000000000f087348 */ /* 0x012fea0003c00000 */
[----:B------:R0:W2:Y:S02]  /*2db80*/  SHFL.IDX P6, R14, R13, R12, R11 ;  /* 0x0000000c0d0e7389 */ /* 0x0000a400000c000b */
[----:B012-4-:R-:W-:Y:S01]  /*2db90*/  ENDCOLLECTIVE ;  /* 0x000000000000791b */ /* 0x017fe20003800000 */
.L_x_2043:
[----:B------:R-:W-:Y:S05]  /*2dba0*/  BSYNC B1 ;  /* 0x0000000000017941 */ /* 0x000fea0003800000 */
.L_x_2042:
        /* <DEDUP_REMOVED lines=8> */
.L_x_2044:
[----:B------:R-:W-:Y:S02]  /*2dc30*/  IMAD.MOV.U32 R13, RZ, RZ, R33 ;  /* 0x000000ffff0d7224 */ /* 0x000fe400078e0021 */
[----:B------:R-:W-:-:S07]  /*2dc40*/  IMAD.MOV.U32 R80, RZ, RZ, R14 ;  /* 0x000000ffff507224 */ /* 0x000fce00078e000e */
[----:B------:R-:W-:Y:S05]  /*2dc50*/  WARPSYNC.COLLECTIVE R15, `(.L_x_2045) ;  /* 0x000000000f087348 */ /* 0x000fea0003c00000 */
[----:B------:R0:W1:Y:S02]  /*2dc60*/  SHFL.IDX P6, R14, R13, R12, R11 ;  /* 0x0000000c0d0e7389 */ /* 0x00006400000c000b */
[----:B01----:R-:W-:Y:S01]  /*2dc70*/  ENDCOLLECTIVE ;  /* 0x000000000000791b */ /* 0x003fe20003800000 */
.L_x_2045:
[----:B------:R-:W-:Y:S02]  /*2dc80*/  IMAD.MOV.U32 R13, RZ, RZ, R31 ;  /* 0x000000ffff0d7224 */ /* 0x000fe400078e001f */
[----:B------:R-:W-:-:S07]  /*2dc90*/  IMAD.MOV.U32 R79, RZ, RZ, R14 ;  /* 0x000000ffff4f7224 */ /* 0x000fce00078e000e */
[----:B------:R-:W-:Y:S05]  /*2dca0*/  WARPSYNC.COLLECTIVE R15, `(.L_x_2046) ;  /* 0x000000000f087348 */ /* 0x000fea0003c00000 */
[----:B------:R0:W1:Y:S02]  /*2dcb0*/  SHFL.IDX P6, R14, R13, R12, R11 ;  /* 0x0000000c0d0e7389 */ /* 0x00006400000c000b */
[----:B01----:R-:W-:Y:S01]  /*2dcc0*/  ENDCOLLECTIVE ;  /* 0x000000000000791b */ /* 0x003fe20003800000 */
.L_x_2046:
[----:B------:R-:W-:Y:S01]  /*2dcd0*/  IMAD.MOV.U32 R12, RZ, RZ, R14 ;  /* 0x000000ffff0c7224 */ /* 0x000fe200078e000e */
[----:B------:R-:W-:Y:S06]  /*2dce0*/  BRA `(.L_x_2047) ;  /* 0xfffffdd800787947 */ /* 0x000fec000383ffff */
.L_x_1675:
[----:B0-----:R0:W1:Y:S02]  /*2dcf0*/  SYNCS.PHASECHK.TRANS64.TRYWAIT P0, [R17+URZ+0x30800], R0 ;  /* 0x03080000110075a7 */ /* 0x001064000800017f */
[----:B-1----:R-:W-:Y:S05]  /*2dd00*/  @!P0 NANOSLEEP.SYNCS 0x989680 ;  /* 0x009896800000895d */ /* 0x002fea0003900000 */
[----:B------:R-:W1:Y:S02]  /*2dd10*/  @!P0 SYNCS.PHASECHK.TRANS64 P0, [R17+URZ+0x30800], R0 ;  /* 0x03080000110085a7 */ /* 0x000e64000800007f */
[----:B-1----:R-:W-:Y:S05]  /*2dd20*/  @!P0 BRA `(.L_x_1675) ;  /* 0xfffffffc00f08947 */ /* 0x002fea000383ffff */
[----:B------:R-:W-:Y:S05]  /*2dd30*/  BRA `(.L_x_2048) ;  /* 0xfffffddc00807947 */ /* 0x000fea000383ffff */
.L_x_1707:
        /* <DEDUP_REMOVED lines=8> */
.L_x_2050:
[----:B------:R-:W-:Y:S05]  /*2ddc0*/  BSYNC B1 ;  /* 0x0000000000017941 */ /* 0x000fea0003800000 */
.L_x_2049:
        /* <DEDUP_REMOVED lines=8> */
.L_x_2051:
[----:B------:R-:W-:Y:S02]  /*2de50*/  IMAD.MOV.U32 R13, RZ, RZ, R72 ;  /* 0x000000ffff0d7224 */ /* 0x000fe400078e0048 */
[----:B------:R-:W-:-:S07]  /*2de60*/  IMAD.MOV.U32 R6, RZ, RZ, R14 ;  /* 0x000000ffff067224 */ /* 0x000fce00078e000e */
[----:B------:R-:W-:Y:S05]  /*2de70*/  WARPSYNC.COLLECTIVE R15, `(.L_x_2052) ;  /* 0x000000000f087348 */ /* 0x000fea0003c00000 */
[----:B------:R0:W1:Y:S02]  /*2de80*/  SHFL.IDX P6, R14, R13, R12, R11 ;  /* 0x0000000c0d0e7389 */ /* 0x00006400000c000b */
[----:B01----:R-:W-:Y:S01]  /*2de90*/  ENDCOLLECTIVE ;  /* 0x000000000000791b */ /* 0x003fe20003800000 */
.L_x_2052:
[----:B------:R-:W-:Y:S02]  /*2dea0*/  IMAD.MOV.U32 R13, RZ, RZ, R3 ;  /* 0x000000ffff0d7224 */ /* 0x000fe400078e0003 */
[----:B------:R-:W-:-:S07]  /*2deb0*/  IMAD.MOV.U32 R9, RZ, RZ, R14 ;  /* 0x000000ffff097224 */ /* 0x000fce00078e000e */
[----:B------:R-:W-:Y:S05]  /*2dec0*/  WARPSYNC.COLLECTIVE R15, `(.L_x_2053) ;  /* 0x000000000f087348 */ /* 0x000fea0003c00000 */
[----:B------:R0:W1:Y:S02]  /*2ded0*/  SHFL.IDX P6, R14, R13, R12, R11 ;  /* 0x0000000c0d0e7389 */ /* 0x00006400000c000b */
[----:B01----:R-:W-:Y:S01]  /*2dee0*/  ENDCOLLECTIVE ;  /* 0x000000000000791b */ /* 0x003fe20003800000 */
.L_x_2053:
[----:B------:R-:W-:Y:S05]  /*2def0*/  BRA `(.L_x_2054) ;  /* 0xfffffe1000f47947 */ /* 0x000fea000383ffff */
.L_x_1710:
[----:B------:R-:W-:Y:S01]  /*2df00*/  BSSY B1, `(.L_x_2055) ;  /* 0x0000008000017945 */ /* 0x000fe20003800000 */
[----:B------:R-:W-:Y:S02]  /*2df10*/  IMAD.MOV.U32 R13, RZ, RZ, R21 ;  /* 0x000000ffff0d7224 */ /* 0x000fe400078e0015 */
[----:B------:R-:W-:Y:S02]  /*2df20*/  IMAD.MOV.U32 R12, RZ, RZ, 0x1 ;  /* 0x00000001ff0c7424 */ /* 0x000fe400078e00ff */
[----:B------:R-:W-:Y:S02]  /*2df30*/  IMAD.MOV.U32 R11, RZ, RZ, 0x181f ;  /* 0x0000181fff0b7424 */ /* 0x000fe400078e00ff */
[----:B------:R-:W-:-:S07]  /*2df40*/  IMAD.MOV.U32 R15, RZ, RZ, -0x1 ;  /* 0xffffffffff0f7424 */ /* 0x000fce00078e00ff */
[----:B0--34-:R-:W-:Y:S05]  /*2df50*/  WARPSYNC.COLLECTIVE R15, `(.L_x_2056) ;  /* 0x000000000f087348 */ /* 0x019fea0003c00000 */
[----:B----4-:R1:W2:Y:S02]  /*2df60*/  SHFL.IDX P6, R14, R13, R12, R11 ;  /* 0x0000000c0d0e7389 */ /* 0x0102a400000c000b */
[----:B0123--:R-:W-:Y:S01]  /*2df70*/  ENDCOLLECTIVE ;  /* 0x000000000000791b */ /* 0x00ffe20003800000 */
.L_x_2056:
[----:B------:R-:W-:Y:S05]  /*2df80*/  BSYNC B1 ;  /* 0x0000000000017941 */ /* 0x000fea0003800000 */
.L_x_2055:
        /* <DEDUP_REMOVED lines=8> */
.L_x_2057:
[----:B------:R-:W-:Y:S02]  /*2e010*/  IMAD.MOV.U32 R13, RZ, RZ, R72 ;  /* 0x000000ffff0d7224 */ /* 0x000fe400078e0048 */
[----:B------:R-:W-:-:S07]  /*2e020*/  IMAD.MOV.U32 R6, RZ, RZ, R14 ;  /* 0x000000ffff067224 */ /* 0x000fce00078e000e */
[----:B------:R-:W-:Y:S05]  /*2e030*/  WARPSYNC.COLLECTIVE R15, `(.L_x_2058) ;  /* 0x000000000f087348 */ /* 0x000fea0003c00000 */
[----:B------:R0:W1:Y:S02]  /*2e040*/  SHFL.IDX P6, R14, R13, R12, R11 ;  /* 0x0000000c0d0e7389 */ /* 0x00006400000c000b */
[----:B01----:R-:W-:Y:S01]  /*2e050*/  ENDCOLLECTIVE ;  /* 0x000000000000791b */ /* 0x003fe20003800000 */
.L_x_2058:
[----:B------:R-:W-:Y:S02]  /*2e060*/  IMAD.MOV.U32 R13, RZ, RZ, R3 ;  /* 0x000000ffff0d7224 */ /* 0x000fe400078e0003 */
[----:B------:R-:W-:-:S07]  /*2e070*/  IMAD.MOV.U32 R9, RZ, RZ, R14 ;  /* 0x000000ffff097224 */ /* 0x000fce00078e000e */
[----:B------:R-:W-:Y:S05]  /*2e080*/  WARPSYNC.COLLECTIVE R15, `(.L_x_2059) ;  /* 0x000000000f087348 */ /* 0x000fea0003c00000 */
[----:B------:R0:W1:Y:S02]  /*2e090*/  SHFL.IDX P6, R14, R13, R12, R11 ;  /* 0x0000000c0d0e7389 */ /* 0x00006400000c000b */
[----:B01----:R-:W-:Y:S01]  /*2e0a0*/  ENDCOLLECTIVE ;  /* 0x000000000000791b */ /* 0x003fe20003800000 */
.L_x_2059:
[----:B------:R-:W-:Y:S05]  /*2e0b0*/  BRA `(.L_x_2060) ;  /* 0xfffffe1400b47947 */ /* 0x000fea000383ffff */
.L_x_1713:
[----:B------:R-:W-:Y:S01]  /*2e0c0*/  BSSY B1, `(.L_x_2061) ;  /* 0x0000008000017945 */ /* 0x000fe20003800000 */
[----:B------:R-:W-:Y:S02]  /*2e0d0*/  IMAD.MOV.U32 R13, RZ, RZ, R21 ;  /* 0x000000ffff0d7224 */ /* 0x000fe400078e0015 */
[----:B------:R-:W-:Y:S02]  /*2e0e0*/  IMAD.MOV.U32 R12, RZ, RZ, 0x2 ;  /* 0x00000002ff0c7424 */ /* 0x000fe400078e00ff */
[----:B------:R-:W-:Y:S02]  /*2e0f0*/  IMAD.MOV.U32 R11, RZ, RZ, 0x181f ;  /* 0x0000181fff0b7424 */ /* 0x000fe400078e00ff */
[----:B------:R-:W-:-:S07]  /*2e100*/  IMAD.MOV.U32 R15, RZ, RZ, -0x1 ;  /* 0xffffffffff0f7424 */ /* 0x000fce00078e00ff */
[----:B-1-34-:R-:W-:Y:S05]  /*2e110*/  WARPSYNC.COLLECTIVE R15, `(.L_x_2062) ;  /* 0x000000000f087348 */ /* 0x01afea0003c00000 */
[----:B----4-:R0:W2:Y:S02]  /*2e120*/  SHFL.IDX P6, R14, R13, R12, R11 ;  /* 0x0000000c0d0e7389 */ /* 0x0100a400000c000b */
[----:B0123--:R-:W-:Y:S01]  /*2e130*/  ENDCOLLECTIVE ;  /* 0x000000000000791b */ /* 0x00ffe20003800000 */
.L_x_2062:
[----:B------:R-:W-:Y:S05]  /*2e140*/  BSYNC B1 ;  /* 0x0000000000017941 */ /* 0x000fea0003800000 */
.L_x_2061:
        /* <DEDUP_REMOVED lines=8> */
.L_x_2063:
[----:B------:R-:W-:Y:S02]  /*2e1d0*/  IMAD.MOV.U32 R13, RZ, RZ, R72 ;  /* 0x000000ffff0d7224 */ /* 0x000fe400078e0048 */
[----:B------:R-:W-:-:S07]  /*2e1e0*/  IMAD.MOV.U32 R6, RZ, RZ, R14 ;  /* 0x000000ffff067224 */ /* 0x000fce00078e000e */
[----:B------:R-:W-:Y:S05]  /*2e1f0*/  WARPSYNC.COLLECTIVE R15, `(.L_x_2064) ;  /* 0x000000000f087348 */ /* 0x000fea0003c00000 */
[----:B------:R0:W1:Y:S02]  /*2e200*/  SHFL.IDX P6, R14, R13, R12, R11 ;  /* 0x0000000c0d0e7389 */ /* 0x00006400000c000b */
[----:B01----:R-:W-:Y:S01]  /*2e210*/  ENDCOLLECTIVE ;  /* 0x000000000000791b */ /* 0x003fe20003800000 */
.L_x_2064:
[----:B------:R-:W-:Y:S02]  /*2e220*/  IMAD.MOV.U32 R13, RZ, RZ, R3 ;  /* 0x000000ffff0d7224 */ /* 0x000fe400078e0003 */
[----:B------:R-:W-:-:S07]  /*2e230*/  IMAD.MOV.U32 R9, RZ, RZ, R14 ;  /* 0x000000ffff097224 */ /* 0x000fce00078e000e */
[----:B------:R-:W-:Y:S05]  /*2e240*/  WARPSYNC.COLLECTIVE R15, `(.L_x_2065) ;  /* 0x000000000f087348 */ /* 0x000fea0003c00000 */
[----:B------:R0:W1:Y:S02]  /*2e250*/  SHFL.IDX P6, R14, R13, R12, R11 ;  /* 0x0000000c0d0e7389 */ /* 0x00006400000c000b */
[----:B01----:R-:W-:Y:S01]  /*2e260*/  ENDCOLLECTIVE ;  /* 0x000000000000791b */ /* 0x003fe20003800000 */
.L_x_2065:
[----:B------:R-:W-:Y:S05]  /*2e270*/  BRA `(.L_x_2066) ;  /* 0xfffffe1800587947 */ /* 0x000fea000383ffff */
.L_x_1716:
        /* <DEDUP_REMOVED lines=8> */
.L_x_2068:
[----:B------:R-:W-:Y:S05]  /*2e300*/  BSYNC B1 ;  /* 0x0000000000017941 */ /* 0x000fea0003800000 */
.L_x_2067:
        /* <DEDUP_REMOVED lines=8> */
.L_x_2069:
[----:B------:R-:W-:Y:S02]  /*2e390*/  IMAD.MOV.U32 R13, RZ, RZ, R72 ;  /* 0x000000ffff0d7224 */ /* 0x000fe400078e0048 */
[----:B------:R-:W-:-:S07]  /*2e3a0*/  IMAD.MOV.U32 R20, RZ, RZ, R14 ;  /* 0x000000ffff147224 */ /* 0x000fce00078e000e */
[----:B------:R-:W-:Y:S05]  /*2e3b0*/  WARPSYNC.COLLECTIVE R15, `(.L_x_2070) ;  /* 0x000000000f087348 */ /* 0x000fea0003c00000 */
[----:B------:R0:W1:Y:S02]  /*2e3c0*/  SHFL.IDX P6, R14, R13, R12, R11 ;  /* 0x0000000c0d0e7389 */ /* 0x00006400000c000b */
[----:B01----:R-:W-:Y:S01]  /*2e3d0*/  ENDCOLLECTIVE ;  /* 0x000000000000791b */ /* 0x003fe20003800000 */
.L_x_2070:
[----:B------:R-:W-:Y:S02]  /*2e3e0*/  IMAD.MOV.U32 R13, RZ, RZ, R3 ;  /* 0x000000ffff0d7224 */ /* 0x000fe400078e0003 */
[----:B------:R-:W-:-:S07]  /*2e3f0*/  IMAD.MOV.U32 R77, RZ, RZ, R14 ;  /* 0x000000ffff4d7224 */ /* 0x000fce00078e000e */
[----:B------:R-:W-:Y:S05]  /*2e400*/  WARPSYNC.COLLECTIVE R15, `(.L_x_2071) ;  /* 0x000000000f087348 */ /* 0x000fea0003c00000 */
[----:B------:R0:W1:Y:S02]  /*2e410*/  SHFL.IDX P6, R14, R13, R12, R11 ;  /* 0x0000000c0d0e7389 */ /* 0x00006400000c000b */
[----:B01----:R-:W-:Y:S01]  /*2e420*/  ENDCOLLECTIVE ;  /* 0x000000000000791b */ /* 0x003fe20003800000 */
.L_x_2071:
[----:B------:R-:W-:Y:S01]  /*2e430*/  IMAD.MOV.U32 R3, RZ, RZ, R14 ;  /* 0x000000ffff037224 */ /* 0x000fe200078e000e */
[----:B------:R-:W-:Y:S06]  /*2e440*/  BRA `(.L_x_2072) ;  /* 0xfffffe1c00007947 */ /* 0x000fec000383ffff */
.L_x_1720:
[----:B---3--:R3:W4:Y:S02]  /*2e450*/  SYNCS.PHASECHK.TRANS64.TRYWAIT P0, [R17+URZ+0x30800], R0 ;  /* 0x03080000110075a7 */ /* 0x008724000800017f */
[----:B----4-:R-:W-:Y:S05]  /*2e460*/  @!P0 NANOSLEEP.SYNCS 0x989680 ;  /* 0x009896800000895d */ /* 0x010fea0003900000 */
[----:B------:R-:W4:Y:S02]  /*2e470*/  @!P0 SYNCS.PHASECHK.TRANS64 P0, [R17+URZ+0x30800], R0 ;  /* 0x03080000110085a7 */ /* 0x000f24000800007f */
[----:B----4-:R-:W-:Y:S05]  /*2e480*/  @!P0 BRA `(.L_x_1720) ;  /* 0xfffffffc00f08947 */ /* 0x010fea000383ffff */
[----:B------:R-:W-:Y:S05]  /*2e490*/  BRA `(.L_x_2073) ;  /* 0xfffffe1c00a87947 */ /* 0x000fea000383ffff */
.L_x_1738:
[----:B-1----:R1:W0:Y:S02]  /*2e4a0*/  SYNCS.PHASECHK.TRANS64.TRYWAIT P1, [R0+URZ+0x30830], R5 ;  /* 0x03083005000075a7 */ /* 0x002224000802017f */
[----:B0-----:R-:W-:Y:S05]  /*2e4b0*/  @!P1 NANOSLEEP.SYNCS 0x989680 ;  /* 0x009896800000995d */ /* 0x001fea0003900000 */
[----:B------:R-:W0:Y:S02]  /*2e4c0*/  @!P1 SYNCS.PHASECHK.TRANS64 P1, [R0+URZ+0x30830], R5 ;  /* 0x03083005000095a7 */ /* 0x000e24000802007f */
[----:B0-----:R-:W-:Y:S05]  /*2e4d0*/  @!P1 BRA `(.L_x_1738) ;  /* 0xfffffffc00f09947 */ /* 0x001fea000383ffff */
[----:B------:R-:W-:Y:S05]  /*2e4e0*/  BRA `(.L_x_1737) ;  /* 0xfffffe5800b87947 */ /* 0x000fea000383ffff */
.L_x_1759:
[----:B-1----:R1:W2:Y:S02]  /*2e4f0*/  SYNCS.PHASECHK.TRANS64.TRYWAIT P1, [R223+URZ+0x30830], R152 ;  /* 0x03083098df0075a7 */ /* 0x0022a4000802017f */
[----:B--2---:R-:W-:Y:S05]  /*2e500*/  @!P1 NANOSLEEP.SYNCS 0x989680 ;  /* 0x009896800000995d */ /* 0x004fea0003900000 */
[----:B------:R-:W2:Y:S02]  /*2e510*/  @!P1 SYNCS.PHASECHK.TRANS64 P1, [R223+URZ+0x30830], R152 ;  /* 0x03083098df0095a7 */ /* 0x000ea4000802007f */
[----:B--2---:R-:W-:Y:S05]  /*2e520*/  @!P1 BRA `(.L_x_1759) ;  /* 0xfffffffc00f09947 */ /* 0x004fea000383ffff */
[----:B------:R-:W-:Y:S05]  /*2e530*/  BRA `(.L_x_1758) ;  /* 0xfffffe8400407947 */ /* 0x000fea000383ffff */
.L_x_1764:
[----:B-1----:R1:W2:Y:S02]  /*2e540*/  SYNCS.PHASECHK.TRANS64.TRYWAIT P1, [R218+URZ+0x30850], R0 ;  /* 0x03085000da0075a7 */ /* 0x0022a4000802017f */
[----:B--2---:R-:W-:Y:S05]  /*2e550*/  @!P1 NANOSLEEP.SYNCS 0x989680 ;  /* 0x009896800000995d */ /* 0x004fea0003900000 */
[----:B------:R-:W2:Y:S02]  /*2e560*/  @!P1 SYNCS.PHASECHK.TRANS64 P1, [R218+URZ+0x30850], R0 ;  /* 0x03085000da0095a7 */ /* 0x000ea4000802007f */
[----:B--2---:R-:W-:Y:S05]  /*2e570*/  @!P1 BRA `(.L_x_1764) ;  /* 0xfffffffc00f09947 */ /* 0x004fea000383ffff */
[----:B------:R-:W-:Y:S05]  /*2e580*/  BRA `(.L_x_1763) ;  /* 0xfffffe9400bc7947 */ /* 0x000fea000383ffff */
.L_x_1787:
[----:B-1----:R1:W2:Y:S02]  /*2e590*/  SYNCS.PHASECHK.TRANS64.TRYWAIT P1, [R222+URZ+0x30830], R4 ;  /* 0x03083004de0075a7 */ /* 0x0022a4000802017f */
[----:B--2---:R-:W-:Y:S05]  /*2e5a0*/  @!P1 NANOSLEEP.SYNCS 0x989680 ;  /* 0x009896800000995d */ /* 0x004fea0003900000 */
[----:B------:R-:W2:Y:S02]  /*2e5b0*/  @!P1 SYNCS.PHASECHK.TRANS64 P1, [R222+URZ+0x30830], R4 ;  /* 0x03083004de0095a7 */ /* 0x000ea4000802007f */
[----:B--2---:R-:W-:Y:S05]  /*2e5c0*/  @!P1 BRA `(.L_x_1787) ;  /* 0xfffffffc00f09947 */ /* 0x004fea000383ffff */
[----:B------:R-:W-:Y:S05]  /*2e5d0*/  BRA `(.L_x_1786) ;  /* 0xfffffeb400647947 */ /* 0x000fea000383ffff */
.L_x_1792:
[----:B-1----:R1:W2:Y:S02]  /*2e5e0*/  SYNCS.PHASECHK.TRANS64.TRYWAIT P1, [R8+URZ+0x30850], R0 ;  /* 0x03085000080075a7 */ /* 0x0022a4000802017f */
[----:B--2---:R-:W-:Y:S05]  /*2e5f0*/  @!P1 NANOSLEEP.SYNCS 0x989680 ;  /* 0x009896800000995d */ /* 0x004fea0003900000 */
[----:B------:R-:W2:Y:S02]  /*2e600*/  @!P1 SYNCS.PHASECHK.TRANS64 P1, [R8+URZ+0x30850], R0 ;  /* 0x03085000080095a7 */ /* 0x000ea4000802007f */
[----:B--2---:R-:W-:Y:S05]  /*2e610*/  @!P1 BRA `(.L_x_1792) ;  /* 0xfffffffc00f09947 */ /* 0x004fea000383ffff */
[----:B------:R-:W-:Y:S05]  /*2e620*/  BRA `(.L_x_1791) ;  /* 0xfffffec400e87947 */ /* 0x000fea000383ffff */
.L_x_1802:
[----:B-1----:R1:W2:Y:S02]  /*2e630*/  SYNCS.PHASECHK.TRANS64.TRYWAIT P1, [R223+URZ+0x30830], R4 ;  /* 0x03083004df0075a7 */ /* 0x0022a4000802017f */
[----:B--2---:R-:W-:Y:S05]  /*2e640*/  @!P1 NANOSLEEP.SYNCS 0x989680 ;  /* 0x009896800000995d */ /* 0x004fea0003900000 */
[----:B------:R-:W2:Y:S02]  /*2e650*/  @!P1 SYNCS.PHASECHK.TRANS64 P1, [R223+URZ+0x30830], R4 ;  /* 0x03083004df0095a7 */ /* 0x000ea4000802007f */
[----:B--2---:R-:W-:Y:S05]  /*2e660*/  @!P1 BRA `(.L_x_1802) ;  /* 0xfffffffc00f09947 */ /* 0x004fea000383ffff */
[----:B------:R-:W-:Y:S05]  /*2e670*/  BRA `(.L_x_1801) ;  /* 0xfffffed400b87947 */ /* 0x000fea000383ffff */
.L_x_1807:
[----:B-1----:R1:W2:Y:S02]  /*2e680*/  SYNCS.PHASECHK.TRANS64.TRYWAIT P1, [R222+URZ+0x30850], R0 ;  /* 0x03085000de0075a7 */ /* 0x0022a4000802017f */
[----:B--2---:R-:W-:Y:S05]  /*2e690*/  @!P1 NANOSLEEP.SYNCS 0x989680 ;  /* 0x009896800000995d */ /* 0x004fea0003900000 */
[----:B------:R-:W2:Y:S02]  /*2e6a0*/  @!P1 SYNCS.PHASECHK.TRANS64 P1, [R222+URZ+0x30850], R0 ;  /* 0x03085000de0095a7 */ /* 0x000ea4000802007f */
[----:B--2---:R-:W-:Y:S05]  /*2e6b0*/  @!P1 BRA `(.L_x_1807) ;  /* 0xfffffffc00f09947 */ /* 0x004fea000383ffff */
[----:B------:R-:W-:Y:S05]  /*2e6c0*/  BRA `(.L_x_1806) ;  /* 0xfffffee8003c7947 */ /* 0x000fea000383ffff */
.L_x_1823:
[----:B--2---:R2:W3:Y:S02]  /*2e6d0*/  SYNCS.PHASECHK.TRANS64.TRYWAIT P1, [R3+URZ+0x30850], R0 ;  /* 0x03085000030075a7 */ /* 0x0044e4000802017f */
[----:B---3--:R-:W-:Y:S05]  /*2e6e0*/  @!P1 NANOSLEEP.SYNCS 0x989680 ;  /* 0x009896800000995d */ /* 0x008fea0003900000 */
[----:B------:R-:W3:Y:S02]  /*2e6f0*/  @!P1 SYNCS.PHASECHK.TRANS64 P1, [R3+URZ+0x30850], R0 ;  /* 0x03085000030095a7 */ /* 0x000ee4000802007f */
[----:B---3--:R-:W-:Y:S05]  /*2e700*/  @!P1 BRA `(.L_x_1823) ;  /* 0xfffffffc00f09947 */ /* 0x008fea000383ffff */
[----:B------:R-:W-:Y:S05]  /*2e710*/  BRA `(.L_x_1822) ;  /* 0xffffff0800dc7947 */ /* 0x000fea000383ffff */
.L_x_1873:
[----:B------:R-:W0:Y:S01]  /*2e720*/  S2R R12, SR_TID.X ;  /* 0x00000000000c7919 */ /* 0x000e220000002100 */
[----:B------:R-:W-:Y:S01]  /*2e730*/  BSSY B1, `(.L_x_2074) ;  /* 0x000000a000017945 */ /* 0x000fe20003800000 */
[----:B------:R-:W-:Y:S02]  /*2e740*/  IMAD.MOV.U32 R11, RZ, RZ, 0x1f ;  /* 0x0000001fff0b7424 */ /* 0x000fe400078e00ff */
[----:B------:R-:W-:Y:S01]  /*2e750*/  IMAD.MOV.U32 R15, RZ, RZ, -0x1 ;  /* 0xffffffffff0f7424 */ /* 0x000fe200078e00ff */
[----:B0-----:R-:W-:-:S04]  /*2e760*/  SHF.R.U32.HI R12, RZ, 0x5, R12 ;  /* 0x00000005ff0c7819 */ /* 0x001fc8000001160c */
[----:B------:R-:W-:-:S05]  /*2e770*/  LOP3.LUT R12, R12, 0x3, RZ, 0xc0, !PT ;  /* 0x000000030c0c7812 */ /* 0x000fca00078ec0ff */
[----:B------:R-:W-:Y:S02]  /*2e780*/  IMAD.MOV.U32 R13, RZ, RZ, R12 ;  /* 0x000000ffff0d7224 */ /* 0x000fe400078e000c */
[----:B------:R-:W-:-:S07]  /*2e790*/  IMAD.MOV.U32 R12, RZ, RZ, RZ ;  /* 0x000000ffff0c7224 */ /* 0x000fce00078e00ff */
[----:B------:R-:W-:Y:S05]  /*2e7a0*/  WARPSYNC.COLLECTIVE R15, `(.L_x_2075) ;  /* 0x000000000f087348 */ /* 0x000fea0003c00000 */
[----:B------:R0:W1:Y:S02]  /*2e7b0*/  SHFL.IDX P6, R14, R13, R12, R11 ;  /* 0x0000000c0d0e7389 */ /* 0x00006400000c000b */
[----:B01----:R-:W-:Y:S01]  /*2e7c0*/  ENDCOLLECTIVE ;  /* 0x000000000000791b */ /* 0x003fe20003800000 */
.L_x_2075:
[----:B------:R-:W-:Y:S05]  /*2e7d0*/  BSYNC B1 ;  /* 0x0000000000017941 */ /* 0x000fea0003800000 */
.L_x_2074:
[----:B------:R-:W-:Y:S05]  /*2e7e0*/  BRA `(.L_x_2076) ;  /* 0xffffff7c009c7947 */ /* 0x000fea000383ffff */
.L_x_1875:
[----:B------:R-:W-:Y:S01]  /*2e7f0*/  BSSY B1, `(.L_x_2077) ;  /* 0x0000006000017945 */ /* 0x000fe20003800000 */
[----:B------:R-:W-:-:S07]  /*2e800*/  IMAD.MOV.U32 R15, RZ, RZ, -0x1 ;  /* 0xffffffffff0f7424 */ /* 0x000fce00078e00ff */
[----:B0-----:R-:W-:Y:S05]  /*2e810*/  WARPSYNC.COLLECTIVE R15, `(.L_x_2078) ;  /* 0x000000000f0c7348 */ /* 0x001fea0003c00000 */
[----:B------:R-:W-:Y:S02]  /*2e820*/  ELECT P6, UR62, PT ;  /* 0x00000000003e782f */ /* 0x000fe400038c0000 */
[----:B------:R-:W-:Y:S01]  /*2e830*/  MOV R14, UR62 ;  /* 0x0000003e000e7c02 */ /* 0x000fe20008000f00 */
[----:B0-----:R-:W-:Y:S10]  /*2e840*/  ENDCOLLECTIVE ;  /* 0x000000000000791b */ /* 0x001ff40003800000 */
.L_x_2078:
[----:B------:R-:W-:Y:S05]  /*2e850*/  BSYNC B1 ;  /* 0x0000000000017941 */ /* 0x000fea0003800000 */
.L_x_2077:
[----:B------:R-:W-:Y:S05]  /*2e860*/  BRA `(.L_x_1874) ;  /* 0xffffff7c00947947 */ /* 0x000fea000383ffff */
.L_x_1877:
[----:B0-----:R0:W1:Y:S02]  /*2e870*/  SYNCS.PHASECHK.TRANS64.TRYWAIT P0, [R17+URZ+0x30820], R8 ;  /* 0x03082008110075a7 */ /* 0x001064000800017f */
[----:B-1----:R-:W-:Y:S05]  /*2e880*/  @!P0 NANOSLEEP.SYNCS 0x989680 ;  /* 0x009896800000895d */ /* 0x002fea0003900000 */
[----:B------:R-:W1:Y:S02]  /*2e890*/  @!P0 SYNCS.PHASECHK.TRANS64 P0, [R17+URZ+0x30820], R8 ;  /* 0x03082008110085a7 */ /* 0x000e64000800007f */
[----:B-1----:R-:W-:Y:S05]  /*2e8a0*/  @!P0 BRA `(.L_x_1877) ;  /* 0xfffffffc00f08947 */ /* 0x002fea000383ffff */
[----:B------:R-:W-:Y:S05]  /*2e8b0*/  BRA `(.L_x_2079) ;  /* 0xffffff7c00a47947 */ /* 0x000fea000383ffff */
.L_x_1881:
[----:B-1----:R1:W2:Y:S02]  /*2e8c0*/  SYNCS.PHASECHK.TRANS64.TRYWAIT P0, [R12+URZ+0x308a0], R11 ;  /* 0x0308a00b0c0075a7 */ /* 0x0022a4000800017f */
[----:B--2---:R-:W-:Y:S05]  /*2e8d0*/  @!P0 NANOSLEEP.SYNCS 0x989680 ;  /* 0x009896800000895d */ /* 0x004fea0003900000 */
[----:B------:R-:W2:Y:S02]  /*2e8e0*/  @!P0 SYNCS.PHASECHK.TRANS64 P0, [R12+URZ+0x308a0], R11 ;  /* 0x0308a00b0c0085a7 */ /* 0x000ea4000800007f */
[----:B--2---:R-:W-:Y:S05]  /*2e8f0*/  @!P0 BRA `(.L_x_1881) ;  /* 0xfffffffc00f08947 */ /* 0x004fea000383ffff */
[----:B------:R-:W-:Y:S05]  /*2e900*/  BRA `(.L_x_2080) ;  /* 0xffffff7c00bc7947 */ /* 0x000fea000383ffff */
.L_x_1889:
[----:B0-----:R0:W2:Y:S02]  /*2e910*/  SYNCS.PHASECHK.TRANS64.TRYWAIT P0, [R12+URZ+0x308c0], R11 ;  /* 0x0308c00b0c0075a7 */ /* 0x0010a4000800017f */
[----:B--2---:R-:W-:Y:S05]  /*2e920*/  @!P0 NANOSLEEP.SYNCS 0x989680 ;  /* 0x009896800000895d */ /* 0x004fea0003900000 */
[----:B------:R-:W2:Y:S02]  /*2e930*/  @!P0 SYNCS.PHASECHK.TRANS64 P0, [R12+URZ+0x308c0], R11 ;  /* 0x0308c00b0c0085a7 */ /* 0x000ea4000800007f */
[----:B--2---:R-:W-:Y:S05]  /*2e940*/  @!P0 BRA `(.L_x_1889) ;  /* 0xfffffffc00f08947 */ /* 0x004fea000383ffff */
[----:B------:R-:W-:Y:S05]  /*2e950*/  BRA `(.L_x_2081) ;  /* 0xffffff8000fc7947 */ /* 0x000fea000383ffff */
.L_x_1899:
[----:B0-----:R0:W1:Y:S02]  /*2e960*/  SYNCS.PHASECHK.TRANS64.TRYWAIT P1, [R7+URZ+0x308a0], R3 ;  /* 0x0308a003070075a7 */ /* 0x001064000802017f */
[----:B-1----:R-:W-:Y:S05]  /*2e970*/  @!P1 NANOSLEEP.SYNCS 0x989680 ;  /* 0x009896800000995d */ /* 0x002fea0003900000 */
[----:B------:R-:W1:Y:S02]  /*2e980*/  @!P1 SYNCS.PHASECHK.TRANS64 P1, [R7+URZ+0x308a0], R3 ;  /* 0x0308a003070095a7 */ /* 0x000e64000802007f */
[----:B-1----:R-:W-:Y:S05]  /*2e990*/  @!P1 BRA `(.L_x_1899) ;  /* 0xfffffffc00f09947 */ /* 0x002fea000383ffff */
[----:B------:R-:W-:Y:S05]  /*2e9a0*/  BRA `(.L_x_2082) ;  /* 0xffffff8800707947 */ /* 0x000fea000383ffff */
.L_x_1907:
[----:B-1----:R1:W2:Y:S02]  /*2e9b0*/  SYNCS.PHASECHK.TRANS64.TRYWAIT P1, [R7+URZ+0x308c0], R3 ;  /* 0x0308c003070075a7 */ /* 0x0022a4000802017f */
[----:B--2---:R-:W-:Y:S05]  /*2e9c0*/  @!P1 NANOSLEEP.SYNCS 0x989680 ;  /* 0x009896800000995d */ /* 0x004fea0003900000 */
[----:B------:R-:W2:Y:S02]  /*2e9d0*/  @!P1 SYNCS.PHASECHK.TRANS64 P1, [R7+URZ+0x308c0], R3 ;  /* 0x0308c003070095a7 */ /* 0x000ea4000802007f */
[----:B--2---:R-:W-:Y:S05]  /*2e9e0*/  @!P1 BRA `(.L_x_1907) ;  /* 0xfffffffc00f09947 */ /* 0x004fea000383ffff */
[----:B------:R-:W-:Y:S05]  /*2e9f0*/  BRA `(.L_x_2083) ;  /* 0xffffff8c00a87947 */ /* 0x000fea000383ffff */
.L_x_1933:
        /* <DEDUP_REMOVED lines=11> */
.L_x_2085:
[----:B------:R-:W-:Y:S05]  /*2eab0*/  BSYNC B0 ;  /* 0x0000000000007941 */ /* 0x000fea0003800000 */
.L_x_2084:
[----:B------:R-:W-:Y:S05]  /*2eac0*/  BRA `(.L_x_2086) ;  /* 0xffffffa000ac7947 */ /* 0x000fea000383ffff */
.L_x_1936:
[----:B0-----:R0:W1:Y:S02]  /*2ead0*/  SYNCS.PHASECHK.TRANS64.TRYWAIT P0, [R4+URZ+0x30840], R2 ;  /* 0x03084002040075a7 */ /* 0x001064000800017f */
[----:B-1----:R-:W-:Y:S05]  /*2eae0*/  @!P0 NANOSLEEP.SYNCS 0x989680 ;  /* 0x009896800000895d */ /* 0x002fea0003900000 */
[----:B------:R-:W1:Y:S02]  /*2eaf0*/  @!P0 SYNCS.PHASECHK.TRANS64 P0, [R4+URZ+0x30840], R2 ;  /* 0x03084002040085a7 */ /* 0x000e64000800007f */
[----:B-1----:R-:W-:Y:S05]  /*2eb00*/  @!P0 BRA `(.L_x_1936) ;  /* 0xfffffffc00f08947 */ /* 0x002fea000383ffff */
[----:B------:R-:W-:Y:S05]  /*2eb10*/  BRA `(.L_x_2087) ;  /* 0xffffffa400007947 */ /* 0x000fea000383ffff */
.L_x_1937:
        /* <DEDUP_REMOVED lines=8> */
.L_x_2089:
[----:B------:R-:W-:Y:S05]  /*2eba0*/  BSYNC B0 ;  /* 0x0000000000007941 */ /* 0x000fea0003800000 */
.L_x_2088:
        /* <DEDUP_REMOVED lines=9> */
.L_x_2090:
[----:B------:R-:W-:Y:S02]  /*2ec40*/  IMAD.MOV.U32 R13, RZ, RZ, R6 ;  /* 0x000000ffff0d7224 */ /* 0x000fe400078e0006 */
[----:B------:R-:W-:Y:S02]  /*2ec50*/  IMAD.MOV.U32 R12, RZ, RZ, 0x1 ;  /* 0x00000001ff0c7424 */ /* 0x000fe400078e00ff */
[----:B------:R-:W-:-:S07]  /*2ec60*/  IMAD.MOV.U32 R3, RZ, RZ, R14 ;  /* 0x000000ffff037224 */ /* 0x000fce00078e000e */
[----:B------:R-:W-:Y:S05]  /*2ec70*/  WARPSYNC.COLLECTIVE R15, `(.L_x_2091) ;  /* 0x000000000f087348 */ /* 0x000fea0003c00000 */
[----:B------:R0:W1:Y:S02]  /*2ec80*/  SHFL.IDX P6, R14, R13, R12, R11 ;  /* 0x0000000c0d0e7389 */ /* 0x00006400000c000b */
[----:B01----:R-:W-:Y:S01]  /*2ec90*/  ENDCOLLECTIVE ;  /* 0x000000000000791b */ /* 0x003fe20003800000 */
.L_x_2091:
        /* <DEDUP_REMOVED lines=10> */
.L_x_2092:
        /* <DEDUP_REMOVED lines=14> */
.L_x_2093:
        /* <DEDUP_REMOVED lines=16> */
.L_x_2094:
[----:B------:R-:W-:Y:S02]  /*2ef20*/  @P0 IMAD R9, R7, 0x2, R17 ;  /* 0x0000000207090824 */ /* 0x000fe400078e0211 */
[----:B------:R-:W-:Y:S02]  /*2ef30*/  IMAD.MOV.U32 R13, RZ, RZ, R6 ;  /* 0x000000ffff0d7224 */ /* 0x000fe400078e0006 */
[----:B------:R-:W-:Y:S02]  /*2ef40*/  IMAD.MOV.U32 R12, RZ, RZ, 0x3 ;  /* 0x00000003ff0c7424 */ /* 0x000fe400078e00ff */
[----:B------:R-:W-:-:S07]  /*2ef50*/  IMAD.MOV.U32 R2, RZ, RZ, R14 ;  /* 0x000000ffff027224 */ /* 0x000fce00078e000e */
[----:B------:R-:W-:Y:S05]  /*2ef60*/  WARPSYNC.COLLECTIVE R15, `(.L_x_2095) ;  /* 0x000000000f087348 */ /* 0x000fea0003c00000 */
[----:B------:R0:W1:Y:S02]  /*2ef70*/  SHFL.IDX P6, R14, R13, R12, R11 ;  /* 0x0000000c0d0e7389 */ /* 0x00006400000c000b */
[----:B01----:R-:W-:Y:S01]  /*2ef80*/  ENDCOLLECTIVE ;  /* 0x000000000000791b */ /* 0x003fe20003800000 */
.L_x_2095:
        /* <DEDUP_REMOVED lines=14> */
.L_x_2096:
[----:B------:R-:W-:Y:S01]  /*2f070*/  IMAD.MOV.U32 R0, RZ, RZ, R14 ;  /* 0x000000ffff007224 */ /* 0x000fe200078e000e */
[----:B------:R-:W-:Y:S06]  /*2f080*/  BRA `(.L_x_2097) ;  /* 0xffffffa000a87947 */ /* 0x000fec000383ffff */
.L_x_1942:
        /* <DEDUP_REMOVED lines=9> */
.L_x_2098:
[----:B------:R-:W-:Y:S01]  /*2f120*/  ISETP.GE.AND P0, PT, R25, R5, PT ;  /* 0x000000051900720c */ /* 0x000fe20003f06270 */
[----:B------:R-:W-:Y:S02]  /*2f130*/  IMAD.MOV.U32 R13, RZ, RZ, R4 ;  /* 0x000000ffff0d7224 */ /* 0x000fe400078e0004 */
[----:B------:R-:W-:-:S10]  /*2f140*/  IMAD.MOV.U32 R2, RZ, RZ, R14 ;  /* 0x000000ffff027224 */ /* 0x000fd400078e000e */
[----:B------:R-:W-:Y:S05]  /*2f150*/  WARPSYNC.COLLECTIVE R15, `(.L_x_2099) ;  /* 0x000000000f087348 */ /* 0x000fea0003c00000 */
[----:B------:R0:W1:Y:S02]  /*2f160*/  SHFL.IDX P6, R14, R13, R12, R11 ;  /* 0x0000000c0d0e7389 */ /* 0x00006400000c000b */
[----:B01----:R-:W-:Y:S01]  /*2f170*/  ENDCOLLECTIVE ;  /* 0x000000000000791b */ /* 0x003fe20003800000 */
.L_x_2099:
[----:B------:R-:W-:Y:S02]  /*2f180*/  IMAD.MOV.U32 R13, RZ, RZ, R0 ;  /* 0x000000ffff0d7224 */ /* 0x000fe400078e0000 */
[----:B------:R-:W-:Y:S02]  /*2f190*/  IMAD.MOV.U32 R12, RZ, RZ, 0x1 ;  /* 0x00000001ff0c7424 */ /* 0x000fe400078e00ff */
[----:B------:R-:W-:-:S07]  /*2f1a0*/  IMAD.MOV.U32 R3, RZ, RZ, R14 ;  /* 0x000000ffff037224 */ /* 0x000fce00078e000e */
[----:B------:R-:W-:Y:S05]  /*2f1b0*/  WARPSYNC.COLLECTIVE R15, `(.L_x_2100) ;  /* 0x000000000f087348 */ /* 0x000fea0003c00000 */
[----:B------:R0:W1:Y:S02]  /*2f1c0*/  SHFL.IDX P6, R14, R13, R12, R11 ;  /* 0x0000000c0d0e7389 */ /* 0x00006400000c000b */
[----:B01----:R-:W-:Y:S01]  /*2f1d0*/  ENDCOLLECTIVE ;  /* 0x000000000000791b */ /* 0x003fe20003800000 */
.L_x_2100:
[----:B------:R-:W-:-:S05]  /*2f1e0*/  @!P0 LEA R6, P5, R36, R3, 0x1 ;  /* 0x0000000324068211 */ /* 0x000fca00078a08ff */
[----:B------:R-:W-:Y:S02]  /*2f1f0*/  @!P0 IMAD.X R3, RZ, RZ, R2, P5 ;  /* 0x000000ffff038224 */ /* 0x000fe400028e0602 */
[----:B------:R-:W-:Y:S02]  /*2f200*/  @!P0 IMAD.MOV.U32 R2, RZ, RZ, R6 ;  /* 0x000000ffff028224 */ /* 0x000fe400078e0006 */
[----:B------:R-:W-:Y:S02]  /*2f210*/  VIADD R6, R25, 0x10 ;  /* 0x0000001019067836 */ /* 0x000fe40000000000 */
[----:B------:R-:W-:Y:S01]  /*2f220*/  IMAD.MOV.U32 R13, RZ, RZ, R4 ;  /* 0x000000ffff0d7224 */ /* 0x000fe200078e0004 */
[----:B------:R-:W-:Y:S01]  /*2f230*/  @!PT LDS RZ, [RZ] ;  /* 0x00000000fffff984 */ /* 0x000fe20000000800 */
[----:B------:R-:W-:Y:S01]  /*2f240*/  @!PT LDS RZ, [RZ] ;  /* 0x00000000fffff984 */ /* 0x000fe20000000800 */
[----:B------:R-:W-:Y:S01]  /*2f250*/  @!PT LDS RZ, [RZ] ;  /* 0x00000000fffff984 */ /* 0x000fe20000000800 */
[----:B------:R-:W-:Y:S04]  /*2f260*/  @!P0 LDGSTS.E.BYPASS.LTC128B.128 [R34+0x10400], desc[UR60][R2.64], !P4 ;  /* 0x1040000002228fae */ /* 0x000fe8000e101d7c */
[----:B------:R-:W-:Y:S04]  /*2f270*/  @!P0 LDGSTS.E.BYPASS.LTC128B.128 [R34+0x14400], desc[UR60][R2.64+0x80], !P3 ;  /* 0x1440008002228fae */ /* 0x000fe8000d901d7c */
[----:B------:R-:W-:Y:S04]  /*2f280*/  @!P0 LDGSTS.E.BYPASS.LTC128B.128 [R34+0x18400], desc[UR60][R2.64+0x100], !P2 ;  /* 0x1840010002228fae */ /* 0x000fe8000d101d7c */
[----:B------:R0:W-:Y:S01]  /*2f290*/  @!P0 LDGSTS.E.BYPASS.LTC128B.128 [R34+0x1c400], desc[UR60][R2.64+0x180], !P1 ;  /* 0x1c40018002228fae */ /* 0x0001e2000c901d7c */
[----:B------:R-:W-:Y:S01]  /*2f2a0*/  ISETP.GE.AND P0, PT, R6, R5, PT ;  /* 0x000000050600720c */ /* 0x000fe20003f06270 */
[----:B0-----:R-:W-:-:S12]  /*2f2b0*/  IMAD.MOV.U32 R2, RZ, RZ, R14 ;  /* 0x000000ffff027224 */ /* 0x001fd800078e000e */
[----:B------:R-:W-:Y:S05]  /*2f2c0*/  WARPSYNC.COLLECTIVE R15, `(.L_x_2101) ;  /* 0x000000000f087348 */ /* 0x000fea0003c00000 */
[----:B------:R0:W1:Y:S02]  /*2f2d0*/  SHFL.IDX P6, R14, R13, R12, R11 ;  /* 0x0000000c0d0e7389 */ /* 0x00006400000c000b */
[----:B01----:R-:W-:Y:S01]  /*2f2e0*/  ENDCOLLECTIVE ;  /* 0x000000000000791b */ /* 0x003fe20003800000 */
.L_x_2101:
[----:B------:R-:W-:Y:S02]  /*2f2f0*/  IMAD.MOV.U32 R13, RZ, RZ, R0 ;  /* 0x000000ffff0d7224 */ /* 0x000fe400078e0000 */
[----:B------:R-:W-:Y:S02]  /*2f300*/  IMAD.MOV.U32 R12, RZ, RZ, 0x2 ;  /* 0x00000002ff0c7424 */ /* 0x000fe400078e00ff */
[----:B------:R-:W-:-:S07]  /*2f310*/  IMAD.MOV.U32 R3, RZ, RZ, R14 ;  /* 0x000000ffff037224 */ /* 0x000fce00078e000e */
[----:B------:R-:W-:Y:S05]  /*2f320*/  WARPSYNC.COLLECTIVE R15, `(.L_x_2102) ;  /* 0x000000000f087348 */ /* 0x000fea0003c00000 */
[----:B------:R0:W1:Y:S02]  /*2f330*/  SHFL.IDX P6, R14, R13, R12, R11 ;  /* 0x0000000c0d0e7389 */ /* 0x00006400000c000b */
[----:B01----:R-:W-:Y:S01]  /*2f340*/  ENDCOLLECTIVE ;  /* 0x000000000000791b */ /* 0x003fe20003800000 */
.L_x_2102:
[----:B------:R-:W-:-:S05]  /*2f350*/  @!P0 LEA R6, P5, R36, R3, 0x1 ;  /* 0x0000000324068211 */ /* 0x000fca00078a08ff */
[----:B------:R-:W-:Y:S02]  /*2f360*/  @!P0 IMAD.X R7, RZ, RZ, R2, P5 ;  /* 0x000000ffff078224 */ /* 0x000fe400028e0602 */
[----:B------:R-:W-:Y:S02]  /*2f370*/  @!P0 IMAD.MOV.U32 R2, RZ, RZ, R6 ;  /* 0x000000ffff028224 */ /* 0x000fe400078e0006 */
[----:B------:R-:W-:Y:S02]  /*2f380*/  @!P0 IMAD.MOV.U32 R3, RZ, RZ, R7 ;  /* 0x000000ffff038224 */ /* 0x000fe400078e0007 */
[----:B------:R-:W-:Y:S02]  /*2f390*/  IMAD.MOV.U32 R13, RZ, RZ, R4 ;  /* 0x000000ffff0d7224 */ /* 0x000fe400078e0004 */
[----:B------:R-:W-:Y:S01]  /*2f3a0*/  VIADD R6, R25, 0x20 ;  /* 0x0000002019067836 */ /* 0x000fe20000000000 */
        /* <DEDUP_REMOVED lines=12> */
.L_x_2103:
[----:B------:R-:W-:Y:S02]  /*2f470*/  IMAD.MOV.U32 R13, RZ, RZ, R0 ;  /* 0x000000ffff0d7224 */ /* 0x000fe400078e0000 */
[----:B------:R-:W-:Y:S02]  /*2f480*/  IMAD.MOV.U32 R12, RZ, RZ, 0x3 ;  /* 0x00000003ff0c7424 */ /* 0x000fe400078e00ff */
[----:B------:R-:W-:-:S07]  /*2f490*/  IMAD.MOV.U32 R3, RZ, RZ, R14 ;  /* 0x000000ffff037224 */ /* 0x000fce00078e000e */
[----:B------:R-:W-:Y:S05]  /*2f4a0*/  WARPSYNC.COLLECTIVE R15, `(.L_x_2104) ;  /* 0x000000000f087348 */ /* 0x000fea0003c00000 */
[----:B------:R0:W1:Y:S02]  /*2f4b0*/  SHFL.IDX P6, R14, R13, R12, R11 ;  /* 0x0000000c0d0e7389 */ /* 0x00006400000c000b */
[----:B01----:R-:W-:Y:S01]  /*2f4c0*/  ENDCOLLECTIVE ;  /* 0x000000000000791b */ /* 0x003fe20003800000 */
.L_x_2104:
        /* <DEDUP_REMOVED lines=18> */
.L_x_2105:
[----:B------:R-:W-:Y:S02]  /*2f5f0*/  IMAD.MOV.U32 R13, RZ, RZ, R0 ;  /* 0x000000ffff0d7224 */ /* 0x000fe400078e0000 */
[----:B------:R-:W-:Y:S02]  /*2f600*/  IMAD.MOV.U32 R12, RZ, RZ, 0x4 ;  /* 0x00000004ff0c7424 */ /* 0x000fe400078e00ff */
[----:B------:R-:W-:-:S07]  /*2f610*/  IMAD.MOV.U32 R3, RZ, RZ, R14 ;  /* 0x000000ffff037224 */ /* 0x000fce00078e000e */
[----:B------:R-:W-:Y:S05]  /*2f620*/  WARPSYNC.COLLECTIVE R15, `(.L_x_2106) ;  /* 0x000000000f087348 */ /* 0x000fea0003c00000 */
[----:B------:R0:W1:Y:S02]  /*2f630*/  SHFL.IDX P6, R14, R13, R12, R11 ;  /* 0x0000000c0d0e7389 */ /* 0x00006400000c000b */
[----:B01----:R-:W-:Y:S01]  /*2f640*/  ENDCOLLECTIVE ;  /* 0x000000000000791b */ /* 0x003fe20003800000 */
.L_x_2106:
        /* <DEDUP_REMOVED lines=18> */
.L_x_2107:
[----:B------:R-:W-:Y:S02]  /*2f770*/  IMAD.MOV.U32 R13, RZ, RZ, R0 ;  /* 0x000000ffff0d7224 */ /* 0x000fe400078e0000 */
[----:B------:R-:W-:Y:S02]  /*2f780*/  IMAD.MOV.U32 R12, RZ, RZ, 0x5 ;  /* 0x00000005ff0c7424 */ /* 0x000fe400078e00ff */
[----:B------:R-:W-:-:S07]  /*2f790*/  IMAD.MOV.U32 R3, RZ, RZ, R14 ;  /* 0x000000ffff037224 */ /* 0x000fce00078e000e */
[----:B------:R-:W-:Y:S05]  /*2f7a0*/  WARPSYNC.COLLECTIVE R15, `(.L_x_2108) ;  /* 0x000000000f087348 */ /* 0x000fea0003c00000 */
[----:B------:R0:W1:Y:S02]  /*2f7b0*/  SHFL.IDX P6, R14, R13, R12, R11 ;  /* 0x0000000c0d0e7389 */ /* 0x00006400000c000b */
[----:B01----:R-:W-:Y:S01]  /*2f7c0*/  ENDCOLLECTIVE ;  /* 0x000000000000791b */ /* 0x003fe20003800000 */
.L_x_2108:
        /* <DEDUP_REMOVED lines=18> */
.L_x_2109:
[----:B------:R-:W-:Y:S02]  /*2f8f0*/  IMAD.MOV.U32 R13, RZ, RZ, R0 ;  /* 0x000000ffff0d7224 */ /* 0x000fe400078e0000 */
[----:B------:R-:W-:Y:S02]  /*2f900*/  IMAD.MOV.U32 R12, RZ, RZ, 0x6 ;  /* 0x00000006ff0c7424 */ /* 0x000fe400078e00ff */
[----:B------:R-:W-:-:S07]  /*2f910*/  IMAD.MOV.U32 R3, RZ, RZ, R14 ;  /* 0x000000ffff037224 */ /* 0x000fce00078e000e */
[----:B------:R-:W-:Y:S05]  /*2f920*/  WARPSYNC.COLLECTIVE R15, `(.L_x_2110) ;  /* 0x000000000f087348 */ /* 0x000fea0003c00000 */
[----:B------:R0:W1:Y:S02]  /*2f930*/  SHFL.IDX P6, R14, R13, R12, R11 ;  /* 0x0000000c0d0e7389 */ /* 0x00006400000c000b */
[----:B01----:R-:W-:Y:S01]  /*2f940*/  ENDCOLLECTIVE ;  /* 0x000000000000791b */ /* 0x003fe20003800000 */
.L_x_2110:
        /* <DEDUP_REMOVED lines=18> */
.L_x_2111:
[----:B------:R-:W-:Y:S02]  /*2fa70*/  IMAD.MOV.U32 R13, RZ, RZ, R0 ;  /* 0x000000ffff0d7224 */ /* 0x000fe400078e0000 */
[----:B------:R-:W-:Y:S02]  /*2fa80*/  IMAD.MOV.U32 R12, RZ, RZ, 0x7 ;  /* 0x00000007ff0c7424 */ /* 0x000fe400078e00ff */
[----:B------:R-:W-:-:S07]  /*2fa90*/  IMAD.MOV.U32 R3, RZ, RZ, R14 ;  /* 0x000000ffff037224 */ /* 0x000fce00078e000e */
[----:B------:R-:W-:Y:S05]  /*2faa0*/  WARPSYNC.COLLECTIVE R15, `(.L_x_2112) ;  /* 0x000000000f087348 */ /* 0x000fea0003c00000 */
[----:B------:R0:W1:Y:S02]  /*2fab0*/  SHFL.IDX P6, R14, R13, R12, R11 ;  /* 0x0000000c0d0e7389 */ /* 0x00006400000c000b */
[----:B01----:R-:W-:Y:S01]  /*2fac0*/  ENDCOLLECTIVE ;  /* 0x000000000000791b */ /* 0x003fe20003800000 */
.L_x_2112:
[----:B------:R-:W-:-:S05]  /*2fad0*/  @!P0 LEA R6, P5, R36, R3, 0x1 ;  /* 0x0000000324068211 */ /* 0x000fca00078a08ff */
[----:B------:R-:W-:Y:S02]  /*2fae0*/  @!P0 IMAD.X R7, RZ, RZ, R2, P5 ;  /* 0x000000ffff078224 */ /* 0x000fe400028e0602 */
[----:B------:R-:W-:Y:S02]  /*2faf0*/  @!P0 IMAD.MOV.U32 R2, RZ, RZ, R6 ;  /* 0x000000ffff028224 */ /* 0x000fe400078e0006 */
[----:B------:R-:W-:Y:S02]  /*2fb00*/  @!P0 IMAD.MOV.U32 R3, RZ, RZ, R7 ;  /* 0x000000ffff038224 */ /* 0x000fe400078e0007 */
[----:B------:R-:W-:-:S03]  /*2fb10*/  IMAD.MOV.U32 R13, RZ, RZ, R4 ;  /* 0x000000ffff0d7224 */ /* 0x000fc600078e0004 */
[----:B------:R-:W-:Y:S01]  /*2fb20*/  @!PT LDS RZ, [RZ] ;  /* 0x00000000fffff984 */ /* 0x000fe20000000800 */
[----:B------:R-:W-:Y:S01]  /*2fb30*/  @!PT LDS RZ, [RZ] ;  /* 0x00000000fffff984 */ /* 0x000fe20000000800 */
[----:B------:R-:W-:Y:S01]  /*2fb40*/  @!PT LDS RZ, [RZ] ;  /* 0x00000000fffff984 */ /* 0x000fe20000000800 */
[----:B------:R0:W-:Y:S04]  /*2fb50*/  @!P0 LDGSTS.E.BYPASS.LTC128B.128 [R34+0x13400], desc[UR60][R2.64], !P4 ;  /* 0x1340000002228fae */ /* 0x0001e8000e101d7c */
[----:B------:R0:W-:Y:S01]  /*2fb60*/  @!P0 LDGSTS.E.BYPASS.LTC128B.128 [R34+0x17400], desc[UR60][R2.64+0x80], !P3 ;  /* 0x1740008002228fae */ /* 0x0001e2000d901d7c */
[----:B------:R-:W-:-:S03]  /*2fb70*/  IMAD.MOV.U32 R6, RZ, RZ, R14 ;  /* 0x000000ffff067224 */ /* 0x000fc600078e000e */
[----:B------:R0:W-:Y:S04]  /*2fb80*/  @!P0 LDGSTS.E.BYPASS.LTC128B.128 [R34+0x1b400], desc[UR60][R2.64+0x100], !P2 ;  /* 0x1b40010002228fae */ /* 0x0001e8000d101d7c */
[----:B------:R0:W-:Y:S02]  /*2fb90*/  @!P0 LDGSTS.E.BYPASS.LTC128B.128 [R34+0x1f400], desc[UR60][R2.64+0x180], !P1 ;  /* 0x1f40018002228fae */ /* 0x0001e4000c901d7c */
[----:B0-----:R-:W-:Y:S05]  /*2fba0*/  WARPSYNC.COLLECTIVE R15, `(.L_x_2113) ;  /* 0x000000000f087348 */ /* 0x001fea0003c00000 */
[----:B------:R1:W2:Y:S02]  /*2fbb0*/  SHFL.IDX P6, R14, R13, R12, R11 ;  /* 0x0000000c0d0e7389 */ /* 0x0002a400000c000b */
[----:B012---:R-:W-:Y:S01]  /*2fbc0*/  ENDCOLLECTIVE ;  /* 0x000000000000791b */ /* 0x007fe20003800000 */
.L_x_2113:
[----:B------:R-:W-:Y:S05]  /*2fbd0*/  BRA `(.L_x_2114) ;  /* 0xffffffa400007947 */ /* 0x000fea000383ffff */
.L_x_1947:
[----:B0-----:R0:W2:Y:S02]  /*2fbe0*/  SYNCS.PHASECHK.TRANS64.TRYWAIT P0, [R17+URZ+0x30820], R0 ;  /* 0x03082000110075a7 */ /* 0x0010a4000800017f */
[----:B--2---:R-:W-:Y:S05]  /*2fbf0*/  @!P0 NANOSLEEP.SYNCS 0x989680 ;  /* 0x009896800000895d */ /* 0x004fea0003900000 */
[----:B------:R-:W2:Y:S02]  /*2fc00*/  @!P0 SYNCS.PHASECHK.TRANS64 P0, [R17+URZ+0x30820], R0 ;  /* 0x03082000110085a7 */ /* 0x000ea4000800007f */
[----:B--2---:R-:W-:Y:S05]  /*2fc10*/  @!P0 BRA `(.L_x_1947) ;  /* 0xfffffffc00f08947 */ /* 0x004fea000383ffff */
[----:B------:R-:W-:Y:S05]  /*2fc20*/  BRA `(.L_x_2115) ;  /* 0xffffffa4007c7947 */ /* 0x000fea000383ffff */
.L_x_1952:
[----:B0-----:R0:W1:Y:S02]  /*2fc30*/  SYNCS.PHASECHK.TRANS64.TRYWAIT P0, [R7+URZ+0x30840], R2 ;  /* 0x03084002070075a7 */ /* 0x001064000800017f */
[----:B-1----:R-:W-:Y:S05]  /*2fc40*/  @!P0 NANOSLEEP.SYNCS 0x989680 ;  /* 0x009896800000895d */ /* 0x002fea0003900000 */
[----:B------:R-:W1:Y:S02]  /*2fc50*/  @!P0 SYNCS.PHASECHK.TRANS64 P0, [R7+URZ+0x30840], R2 ;  /* 0x03084002070085a7 */ /* 0x000e64000800007f */
[----:B-1----:R-:W-:Y:S05]  /*2fc60*/  @!P0 BRA `(.L_x_1952) ;  /* 0xfffffffc00f08947 */ /* 0x002fea000383ffff */
[----:B------:R-:W-:Y:S05]  /*2fc70*/  BRA `(.L_x_2116) ;  /* 0xffffffa800607947 */ /* 0x000fea000383ffff */
.L_x_1953:
        /* <DEDUP_REMOVED lines=8> */
.L_x_2118:
[----:B------:R-:W-:Y:S05]  /*2fd00*/  BSYNC B1 ;  /* 0x0000000000017941 */ /* 0x000fea0003800000 */
.L_x_2117:
        /* <DEDUP_REMOVED lines=12> */
.L_x_2119:
        /* <DEDUP_REMOVED lines=13> */
.L_x_2120:
        /* <DEDUP_REMOVED lines=14> */
.L_x_2121:
[----:B------:R-:W-:Y:S02]  /*2ff80*/  IMAD.MOV.U32 R13, RZ, RZ, R21 ;  /* 0x000000ffff0d7224 */ /* 0x000fe400078e0015 */
[----:B------:R-:W-:Y:S02]  /*2ff90*/  IMAD.MOV.U32 R12, RZ, RZ, 0x2 ;  /* 0x00000002ff0c7424 */ /* 0x000fe400078e00ff */
[----:B------:R-:W-:-:S07]  /*2ffa0*/  IMAD.MOV.U32 R2, RZ, RZ, R14 ;  /* 0x000000ffff027224 */ /* 0x000fce00078e000e */
[----:B------:R-:W-:Y:S05]  /*2ffb0*/  WARPSYNC.COLLECTIVE R15, `(.L_x_2122) ;  /* 0x000000000f087348 */ /* 0x000fea0003c00000 */
[----:B------:R0:W1:Y:S02]  /*2ffc0*/  SHFL.IDX P6, R14, R13, R12, R11 ;  /* 0x0000000c0d0e7389 */ /* 0x00006400000c000b */
[----:B01----:R-:W-:Y:S01]  /*2ffd0*/  ENDCOLLECTIVE ;  /* 0x000000000000791b */ /* 0x003fe20003800000 */
.L_x_2122:
        /* <DEDUP_REMOVED lines=14> */
.L_x_2123:
[----:B------:R-:W-:Y:S02]  /*300c0*/  IMAD.MOV.U32 R13, RZ, RZ, R21 ;  /* 0x000000ffff0d7224 */ /* 0x000fe400078e0015 */
[----:B------:R-:W-:Y:S02]  /*300d0*/  IMAD.MOV.U32 R12, RZ, RZ, 0x3 ;  /* 0x00000003ff0c7424 */ /* 0x000fe400078e00ff */
[----:B------:R-:W-:-:S07]  /*300e0*/  IMAD.MOV.U32 R2, RZ, RZ, R14 ;  /* 0x000000ffff027224 */ /* 0x000fce00078e000e */
[----:B------:R-:W-:Y:S05]  /*300f0*/  WARPSYNC.COLLECTIVE R15, `(.L_x_2124) ;  /* 0x000000000f087348 */ /* 0x000fea0003c00000 */
[----:B------:R0:W1:Y:S02]  /*30100*/  SHFL.IDX P6, R14, R13, R12, R11 ;  /* 0x0000000c0d0e7389 */ /* 0x00006400000c000b */
[----:B01----:R-:W-:Y:S01]  /*30110*/  ENDCOLLECTIVE ;  /* 0x000000000000791b */ /* 0x003fe20003800000 */
.L_x_2124:
        /* <DEDUP_REMOVED lines=17> */
.L_x_2125:
[----:B------:R-:W-:Y:S01]  /*30230*/  IMAD.MOV.U32 R2, RZ, RZ, R14 ;  /* 0x000000ffff027224 */ /* 0x000fe200078e000e */
[----:B------:R-:W-:Y:S06]  /*30240*/  BRA `(.L_x_2126) ;  /* 0xffffffa400dc7947 */ /* 0x000fec000383ffff */
.L_x_1958:
[----:B-1----:R1:W2:Y:S02]  /*30250*/  SYNCS.PHASECHK.TRANS64.TRYWAIT P0, [R7+URZ+0x30860], R2 ;  /* 0x03086002070075a7 */ /* 0x0022a4000800017f */
[----:B--2---:R-:W-:Y:S05]  /*30260*/  @!P0 NANOSLEEP.SYNCS 0x989680 ;  /* 0x009896800000895d */ /* 0x004fea0003900000 */
[----:B------:R-:W2:Y:S02]  /*30270*/  @!P0 SYNCS.PHASECHK.TRANS64 P0, [R7+URZ+0x30860], R2 ;  /* 0x03086002070085a7 */ /* 0x000ea4000800007f */
[----:B--2---:R-:W-:Y:S05]  /*30280*/  @!P0 BRA `(.L_x_1958) ;  /* 0xfffffffc00f08947 */ /* 0x004fea000383ffff */
[----:B------:R-:W-:Y:S05]  /*30290*/  BRA `(.L_x_2127) ;  /* 0xffffffa800547947 */ /* 0x000fea000383ffff */
.L_x_1959:
        /* <DEDUP_REMOVED lines=8> */
.L_x_2129:
[----:B------:R-:W-:Y:S05]  /*30320*/  BSYNC B1 ;  /* 0x0000000000017941 */ /* 0x000fea0003800000 */
.L_x_2128:
        /* <DEDUP_REMOVED lines=9> */
.L_x_2130:
[----:B------:R-:W-:Y:S02]  /*303c0*/  IMAD.MOV.U32 R13, RZ, RZ, R19 ;  /* 0x000000ffff0d7224 */ /* 0x000fe400078e0013 */
[----:B------:R-:W-:Y:S02]  /*303d0*/  IMAD.MOV.U32 R12, RZ, RZ, 0x1 ;  /* 0x00000001ff0c7424 */ /* 0x000fe400078e00ff */
[----:B------:R-:W-:-:S07]  /*303e0*/  IMAD.MOV.U32 R2, RZ, RZ, R14 ;  /* 0x000000ffff027224 */ /* 0x000fce00078e000e */
[----:B------:R-:W-:Y:S05]  /*303f0*/  WARPSYNC.COLLECTIVE R15, `(.L_x_2131) ;  /* 0x000000000f087348 */ /* 0x000fea0003c00000 */
[----:B------:R0:W1:Y:S02]  /*30400*/  SHFL.IDX P6, R14, R13, R12, R11 ;  /* 0x0000000c0d0e7389 */ /* 0x00006400000c000b */
[----:B01----:R-:W-:Y:S01]  /*30410*/  ENDCOLLECTIVE ;  /* 0x000000000000791b */ /* 0x003fe20003800000 */
.L_x_2131:
        /* <DEDUP_REMOVED lines=18> */
.L_x_2132:
[----:B------:R-:W-:Y:S02]  /*30540*/  IMAD.MOV.U32 R13, RZ, RZ, R19 ;  /* 0x000000ffff0d7224 */ /* 0x000fe400078e0013 */
[----:B------:R-:W-:Y:S02]  /*30550*/  IMAD.MOV.U32 R12, RZ, RZ, 0x2 ;  /* 0x00000002ff0c7424 */ /* 0x000fe400078e00ff */
[----:B------:R-:W-:-:S07]  /*30560*/  IMAD.MOV.U32 R2, RZ, RZ, R14 ;  /* 0x000000ffff027224 */ /* 0x000fce00078e000e */
[----:B------:R-:W-:Y:S05]  /*30570*/  WARPSYNC.COLLECTIVE R15, `(.L_x_2133) ;  /* 0x000000000f087348 */ /* 0x000fea0003c00000 */
[----:B------:R0:W1:Y:S02]  /*30580*/  SHFL.IDX P6, R14, R13, R12, R11 ;  /* 0x0000000c0d0e7389 */ /* 0x00006400000c000b */
[----:B01----:R-:W-:Y:S01]  /*30590*/  ENDCOLLECTIVE ;  /* 0x000000000000791b */ /* 0x003fe20003800000 */
.L_x_2133:
        /* <DEDUP_REMOVED lines=18> */
.L_x_2134:
[----:B------:R-:W-:Y:S02]  /*306c0*/  IMAD.MOV.U32 R13, RZ, RZ, R19 ;  /* 0x000000ffff0d7224 */ /* 0x000fe400078e0013 */
[----:B------:R-:W-:Y:S02]  /*306d0*/  IMAD.MOV.U32 R12, RZ, RZ, 0x3 ;  /* 0x00000003ff0c7424 */ /* 0x000fe400078e00ff */
[----:B------:R-:W-:-:S07]  /*306e0*/  IMAD.MOV.U32 R2, RZ, RZ, R14 ;  /* 0x000000ffff027224 */ /* 0x000fce00078e000e */
[----:B------:R-:W-:Y:S05]  /*306f0*/  WARPSYNC.COLLECTIVE R15, `(.L_x_2135) ;  /* 0x000000000f087348 */ /* 0x000fea0003c00000 */
[----:B------:R0:W1:Y:S02]  /*30700*/  SHFL.IDX P6, R14, R13, R12, R11 ;  /* 0x0000000c0d0e7389 */ /* 0x00006400000c000b */
[----:B01----:R-:W-:Y:S01]  /*30710*/  ENDCOLLECTIVE ;  /* 0x000000000000791b */ /* 0x003fe20003800000 */
.L_x_2135:
        /* <DEDUP_REMOVED lines=13> */
.L_x_2136:
[----:B------:R-:W-:Y:S01]  /*307f0*/  @!PT LDS RZ, [RZ] ;  /* 0x00000000fffff984 */ /* 0x000fe20000000800 */
[----:B------:R-:W-:Y:S01]  /*30800*/  @!PT LDS RZ, [RZ] ;  /* 0x00000000fffff984 */ /* 0x000fe20000000800 */
[----:B------:R-:W-:Y:S01]  /*30810*/  @!PT LDS RZ, [RZ] ;  /* 0x00000000fffff984 */ /* 0x000fe20000000800 */
[----:B------:R-:W-:Y:S01]  /*30820*/  LDGSTS.E.BYPASS.LTC128B.128 [R6+0x3400], desc[UR60][R2.64+0x80], !P0 ;  /* 0x0340008002067fae */ /* 0x000fe2000c101d7c */
[----:B------:R-:W-:-:S13]  /*30830*/  ISETP.LT.OR P0, PT, R8, 0x21, P2 ;  /* 0x000000210800780c */ /* 0x000fda0001701670 */
[----:B------:R-:W-:Y:S01]  /*30840*/  LDGSTS.E.BYPASS.LTC128B.128 [R6+0x5400], desc[UR60][R2.64+0x100], !P0 ;  /* 0x0540010002067fae */ /* 0x000fe2000c101d7c */
[----:B------:R-:W-:-:S13]  /*30850*/  ISETP.LT.OR P0, PT, R8, 0x21, P1 ;  /* 0x000000210800780c */ /* 0x000fda0000f01670 */
[----:B------:R0:W-:Y:S02]  /*30860*/  LDGSTS.E.BYPASS.LTC128B.128 [R6+0x7400], desc[UR60][R2.64+0x180], !P0 ;  /* 0x0740018002067fae */ /* 0x0001e4000c101d7c */
[----:B0-----:R-:W-:Y:S01]  /*30870*/  IMAD.MOV.U32 R2, RZ, RZ, R14 ;  /* 0x000000ffff027224 */ /* 0x001fe200078e000e */
[----:B------:R-:W-:Y:S06]  /*30880*/  BRA `(.L_x_2137) ;  /* 0xffffffa400a07947 */ /* 0x000fec000383ffff */
.L_x_1967:
[----:B0-----:R0:W2:Y:S02]  /*30890*/  SYNCS.PHASECHK.TRANS64.TRYWAIT P0, [R4+URZ+0x30860], R3 ;  /* 0x03086003040075a7 */ /* 0x0010a4000800017f */
[----:B--2---:R-:W-:Y:S05]  /*308a0*/  @!P0 NANOSLEEP.SYNCS 0x989680 ;  /* 0x009896800000895d */ /* 0x004fea0003900000 */
[----:B------:R-:W2:Y:S02]  /*308b0*/  @!P0 SYNCS.PHASECHK.TRANS64 P0, [R4+URZ+0x30860], R3 ;  /* 0x03086003040085a7 */ /* 0x000ea4000800007f */
[----:B--2---:R-:W-:Y:S05]  /*308c0*/  @!P0 BRA `(.L_x_1967) ;  /* 0xfffffffc00f08947 */ /* 0x004fea000383ffff */
[----:B------:R-:W-:Y:S05]  /*308d0*/  BRA `(.L_x_2138) ;  /* 0xffffffa800c47947 */ /* 0x000fea000383ffff */
.L_x_1968:
[----:B------:R-:W-:Y:S01]  /*308e0*/  BSSY B0, `(.L_x_2139) ;  /* 0x0000008000007945 */ /* 0x000fe20003800000 */
[----:B------:R-:W-:Y:S02]  /*308f0*/  IMAD.MOV.U32 R13, RZ, RZ, R19 ;  /* 0x000000ffff0d7224 */ /* 0x000fe400078e0013 */
[----:B------:R-:W-:Y:S02]  /*30900*/  IMAD.MOV.U32 R12, RZ, RZ, RZ ;  /* 0x000000ffff0c7224 */ /* 0x000fe400078e00ff */
[----:B------:R-:W-:Y:S02]  /*30910*/  IMAD.MOV.U32 R11, RZ, RZ, 0x181f ;  /* 0x0000181fff0b7424 */ /* 0x000fe400078e00ff */
[----:B------:R-:W-:-:S07]  /*30920*/  IMAD.MOV.U32 R15, RZ, RZ, -0x1 ;  /* 0xffffffffff0f7424 */ /* 0x000fce00078e00ff */
[----:B01----:R-:W-:Y:S05]  /*30930*/  WARPSYNC.COLLECTIVE R15, `(.L_x_2140) ;  /* 0x000000000f087348 */ /* 0x003fea0003c00000 */
[----:B------:R2:W3:Y:S02]  /*30940*/  SHFL.IDX P6, R14, R13, R12, R11 ;  /* 0x0000000c0d0e7389 */ /* 0x0004e400000c000b */
[----:B0123--:R-:W-:Y:S01]  /*30950*/  ENDCOLLECTIVE ;  /* 0x000000000000791b */ /* 0x00ffe20003800000 */
.L_x_2140:
[----:B------:R-:W-:Y:S05]  /*30960*/  BSYNC B0 ;  /* 0x0000000000007941 */ /* 0x000fea0003800000 */
.L_x_2139:
        /* <DEDUP_REMOVED lines=11> */
.L_x_2141:
        /* <DEDUP_REMOVED lines=21> */
.L_x_2142:
[----:B------:R-:W-:Y:S01]  /*30b70*/  @!PT LDS RZ, [RZ] ;  /* 0x00000000fffff984 */ /* 0x000fe20000000800 */
[----:B------:R-:W-:Y:S01]  /*30b80*/  @!PT LDS RZ, [RZ] ;  /* 0x00000000fffff984 */ /* 0x000fe20000000800 */
[----:B------:R-:W-:Y:S01]  /*30b90*/  @!PT LDS RZ, [RZ] ;  /* 0x00000000fffff984 */ /* 0x000fe20000000800 */
[----:B------:R-:W-:Y:S01]  /*30ba0*/  LDGSTS.E.BYPASS.LTC128B.128 [R0+0x4400], desc[UR60][R2.64+0x100], !P4 ;  /* 0x0440010002007fae */ /* 0x000fe2000e101d7c */
[----:B------:R-:W-:Y:S01]  /*30bb0*/  ISETP.LT.OR P4, PT, R5, 0x1, P0 ;  /* 0x000000010500780c */ /* 0x000fe20000781670 */
[----:B------:R-:W-:-:S12]  /*30bc0*/  IMAD.MOV.U32 R13, RZ, RZ, R18 ;  /* 0x000000ffff0d7224 */ /* 0x000fd800078e0012 */
[----:B------:R0:W-:Y:S02]  /*30bd0*/  LDGSTS.E.BYPASS.LTC128B.128 [R0+0x6400], desc[UR60][R2.64+0x180], !P4 ;  /* 0x0640018002007fae */ /* 0x0001e4000e101d7c */
[----:B0-----:R-:W-:-:S07]  /*30be0*/  IMAD.MOV.U32 R3, RZ, RZ, R14 ;  /* 0x000000ffff037224 */ /* 0x001fce00078e000e */
[----:B------:R-:W-:Y:S05]  /*30bf0*/  WARPSYNC.COLLECTIVE R15, `(.L_x_2143) ;  /* 0x000000000f087348 */ /* 0x000fea0003c00000 */
[----:B------:R0:W1:Y:S02]  /*30c00*/  SHFL.IDX P6, R14, R13, R12, R11 ;  /* 0x0000000c0d0e7389 */ /* 0x00006400000c000b */
[----:B01----:R-:W-:Y:S01]  /*30c10*/  ENDCOLLECTIVE ;  /* 0x000000000000791b */ /* 0x003fe20003800000 */
.L_x_2143:
[----:B------:R-:W-:Y:S02]  /*30c20*/  IMAD.MOV.U32 R13, RZ, RZ, R19 ;  /* 0x000000ffff0d7224 */ /* 0x000fe400078e0013 */
[----:B------:R-:W-:Y:S01]  /*30c30*/  IMAD.MOV.U32 R12, RZ, RZ, 0x2 ;  /* 0x00000002ff0c7424 */ /* 0x000fe200078e00ff */
[----:B------:R-:W-:-:S13]  /*30c40*/  IADD3 R2, P4, R14, R8, RZ ;  /* 0x000000080e027210 */ /* 0x000fda0007f9e0ff */
[----:B------:R-:W-:Y:S05]  /*30c50*/  WARPSYNC.COLLECTIVE R15, `(.L_x_2144) ;  /* 0x000000000f087348 */ /* 0x000fea0003c00000 */
[----:B------:R0:W1:Y:S02]  /*30c60*/  SHFL.IDX P6, R14, R13, R12, R11 ;  /* 0x0000000c0d0e7389 */ /* 0x00006400000c000b */
[----:B01----:R-:W-:Y:S01]  /*30c70*/  ENDCOLLECTIVE ;  /* 0x000000000000791b */ /* 0x003fe20003800000 */
.L_x_2144:
        /* <DEDUP_REMOVED lines=12> */
.L_x_2145:
        /* <DEDUP_REMOVED lines=14> */
.L_x_2146:
        /* <DEDUP_REMOVED lines=12> */
.L_x_2147:
        /* <DEDUP_REMOVED lines=9> */
.L_x_1973:
        /* <DEDUP_REMOVED lines=8> */
.L_x_2150:
[----:B------:R-:W-:Y:S05]  /*30ff0*/  BSYNC B0 ;  /* 0x0000000000007941 */ /* 0x000fea0003800000 */
.L_x_2149:
        /* <DEDUP_REMOVED lines=9> */
.L_x_2151:
[----:B------:R-:W-:Y:S02]  /*31090*/  ULDC UR4, c[0x0][0xc3c] ;  /* 0x00030f0000047ab9 */ /* 0x000fe40000000800 */
[----:B------:R-:W-:-:S13]  /*310a0*/  ISETP.GE.OR P1, PT, R9, UR4, !P0 ;  /* 0x0000000409007c0c */ /* 0x000fda000c726670 */
[----:B------:R-:W0:Y:S08]  /*310b0*/  @!P1 LDC.64 R2, c[0x0][0xc80] ;  /* 0x00032000ff029b82 */ /* 0x000e300000000a00 */
[----:B------:R-:W1:Y:S01]  /*310c0*/  @!P1 LDC.64 R4, c[0x0][0xc78] ;  /* 0x00031e00ff049b82 */ /* 0x000e620000000a00 */
[----:B------:R-:W-:Y:S01]  /*310d0*/  CS2R R24, SRZ ;  /* 0x0000000000187805 */ /* 0x000fe2000001ff00 */
[----:B------:R-:W-:-:S02]  /*310e0*/  IMAD.MOV.U32 R8, RZ, RZ, RZ ;  /* 0x000000ffff087224 */ /* 0x000fc400078e00ff */
[----:B------:R-:W-:Y:S02]  /*310f0*/  IMAD.MOV.U32 R11, RZ, RZ, RZ ;  /* 0x000000ffff0b7224 */ /* 0x000fe400078e00ff */
[----:B------:R-:W-:Y:S02]  /*31100*/  IMAD.MOV.U32 R6, RZ, RZ, R14 ;  /* 0x000000ffff067224 */ /* 0x000fe400078e000e */
[----:B0-----:R-:W-:-:S05]  /*31110*/  @!P1 IMAD.WIDE R2, R9, 0x4, R2 ;  /* 0x0000000409029825 */ /* 0x001fca00078e0202 */
[----:B------:R1:W2:Y:S02]  /*31120*/  @!P1 LDG.E R7, desc[UR60][R2.64] ;  /* 0x0000003c02079981 */ /* 0x0002a4000c1e1900 */
[----:B-1----:R-:W-:-:S05]  /*31130*/  @!P1 IMAD.WIDE R2, R9, 0x4, R4 ;  /* 0x0000000409029825 */ /* 0x002fca00078e0204 */
[----:B------:R-:W3:Y:S01]  /*31140*/  @!P1 LDG.E R4, desc[UR60][R2.64] ;  /* 0x0000003c02049981 */ /* 0x000ee2000c1e1900 */
[C---:B------:R-:W-:Y:S02]  /*31150*/  ISETP.GE.U32.AND P2, PT, R10.reuse, 0x2, PT ;  /* 0x000000020a00780c */ /* 0x040fe40003f46070 */
[C---:B------:R-:W-:Y:S02]  /*31160*/  ISETP.GE.U32.AND P3, PT, R10.reuse, 0x4, PT ;  /* 0x000000040a00780c */ /* 0x040fe40003f66070 */
[C---:B------:R-:W-:Y:S02]  /*31170*/  ISETP.GE.U32.AND P4, PT, R10.reuse, 0x8, PT ;  /* 0x000000080a00780c */ /* 0x040fe40003f86070 */
[C---:B------:R-:W-:Y:S01]  /*31180*/  ISETP.GE.U32.AND P5, PT, R10.reuse, 0x10, PT ;  /* 0x000000100a00780c */ /* 0x040fe20003fa6070 */
[----:B--2---:R-:W-:Y:S02]  /*31190*/  @!P1 IMAD.MOV.U32 R25, RZ, RZ, R7 ;  /* 0x000000ffff199224 */ /* 0x004fe400078e0007 */
[----:B---3--:R-:W-:Y:S01]  /*311a0*/  @!P1 IMAD.MOV.U32 R8, RZ, RZ, R4 ;  /* 0x000000ffff089224 */ /* 0x008fe200078e0004 */
[----:B------:R-:W-:-:S03]  /*311b0*/  ISETP.NE.AND P1, PT, R10, RZ, PT ;  /* 0x000000ff0a00720c */ /* 0x000fc60003f25270 */
[----:B------:R-:W-:-:S10]  /*311c0*/  IMAD R13, R8, R25, RZ ;  /* 0x00000019080d7224 */ /* 0x000fd400078e02ff */
[----:B------:R-:W-:Y:S05]  /*311d0*/  WARPSYNC.COLLECTIVE R15, `(.L_x_2152) ;  /* 0x000000000f087348 */ /* 0x000fea0003c00000 */
[----:B------:R0:W1:Y:S02]  /*311e0*/  SHFL.UP P6, R14, R13, R12, R11 ;  /* 0x0400000c0d0e7389 */ /* 0x00006400000c000b */
[----:B01----:R-:W-:Y:S01]  /*311f0*/  ENDCOLLECTIVE ;  /* 0x000000000000791b */ /* 0x003fe20003800000 */
.L_x_2152:
[----:B------:R-:W-:Y:S01]  /*31200*/  IMAD.MOV.U32 R12, RZ, RZ, 0x2 ;  /* 0x00000002ff0c7424 */ /* 0x000fe200078e00ff */
[----:B------:R-:W-:-:S05]  /*31210*/  SEL R4, R14, RZ, P1 ;  /* 0x000000ff0e047207 */ /* 0x000fca0000800000 */
[----:B------:R-:W-:-:S04]  /*31220*/  IMAD.IADD R4, R13, 0x1, R4 ;  /* 0x000000010d047824 */ /* 0x000fc800078e0204 */
[----:B------:R-:W-:-:S07]  /*31230*/  IMAD.MOV.U32 R13, RZ, RZ, R4 ;  /* 0x000000ffff0d7224 */ /* 0x000fce00078e0004 */
[----:B------:R-:W-:Y:S05]  /*31240*/  WARPSYNC.COLLECTIVE R15, `(.L_x_2153) ;  /* 0x000000000f087348 */ /* 0x000fea0003c00000 */
[----:B------:R0:W1:Y:S02]  /*31250*/  SHFL.UP P6, R14, R13, R12, R11 ;  /* 0x0400000c0d0e7389 */ /* 0x00006400000c000b */
[----:B01----:R-:W-:Y:S01]  /*31260*/  ENDCOLLECTIVE ;  /* 0x000000000000791b */ /* 0x003fe20003800000 */
.L_x_2153:
[----:B------:R-:W-:Y:S01]  /*31270*/  IMAD.MOV.U32 R12, RZ, RZ, 0x4 ;  /* 0x00000004ff0c7424 */ /* 0x000fe200078e00ff */
[----:B------:R-:W-:-:S05]  /*31280*/  SEL R3, R14, RZ, P2 ;  /* 0x000000ff0e037207 */ /* 0x000fca0001000000 */
[----:B------:R-:W-:-:S04]  /*31290*/  IMAD.IADD R2, R4, 0x1, R3 ;  /* 0x0000000104027824 */ /* 0x000fc800078e0203 */
[----:B------:R-:W-:-:S07]  /*312a0*/  IMAD.MOV.U32 R13, RZ, RZ, R2 ;  /* 0x000000ffff0d7224 */ /* 0x000fce00078e0002 */
[----:B------:R-:W-:Y:S05]  /*312b0*/  WARPSYNC.COLLECTIVE R15, `(.L_x_2154) ;  /* 0x000000000f087348 */ /* 0x000fea0003c00000 */
[----:B------:R0:W1:Y:S02]  /*312c0*/  SHFL.UP P6, R14, R13, R12, R11 ;  /* 0x0400000c0d0e7389 */ /* 0x00006400000c000b */
[----:B01----:R-:W-:Y:S01]  /*312d0*/  ENDCOLLECTIVE ;  /* 0x000000000000791b */ /* 0x003fe20003800000 */
.L_x_2154:
[----:B------:R-:W-:Y:S01]  /*312e0*/  IMAD.MOV.U32 R12, RZ, RZ, 0x8 ;  /* 0x00000008ff0c7424 */ /* 0x000fe200078e00ff */
[----:B------:R-:W-:-:S05]  /*312f0*/  SEL R3, R14, RZ, P3 ;  /* 0x000000ff0e037207 */ /* 0x000fca0001800000 */
[----:B------:R-:W-:-:S04]  /*31300*/  IMAD.IADD R3, R2, 0x1, R3 ;  /* 0x0000000102037824 */ /* 0x000fc800078e0203 */
[----:B------:R-:W-:-:S07]  /*31310*/  IMAD.MOV.U32 R13, RZ, RZ, R3 ;  /* 0x000000ffff0d7224 */ /* 0x000fce00078e0003 */
[----:B------:R-:W-:Y:S05]  /*31320*/  WARPSYNC.COLLECTIVE R15, `(.L_x_2155) ;  /* 0x000000000f087348 */ /* 0x000fea0003c00000 */
[----:B------:R0:W1:Y:S02]  /*31330*/  SHFL.UP P6, R14, R13, R12, R11 ;  /* 0x0400000c0d0e7389 */ /* 0x00006400000c000b */
[----:B01----:R-:W-:Y:S01]  /*31340*/  ENDCOLLECTIVE ;  /* 0x000000000000791b */ /* 0x003fe20003800000 */
.L_x_2155:
[----:B------:R-:W-:Y:S01]  /*31350*/  IMAD.MOV.U32 R12, RZ, RZ, 0x10 ;  /* 0x00000010ff0c7424 */ /* 0x000fe200078e00ff */
[----:B------:R-:W-:-:S05]  /*31360*/  SEL R4, R14, RZ, P4 ;  /* 0x000000ff0e047207 */ /* 0x000fca0002000000 */
[----:B------:R-:W-:-:S04]  /*31370*/  IMAD.IADD R4, R3, 0x1, R4 ;  /* 0x0000000103047824 */ /* 0x000fc800078e0204 */
[----:B------:R-:W-:-:S07]  /*31380*/  IMAD.MOV.U32 R13, RZ, RZ, R4 ;  /* 0x000000ffff0d7224 */ /* 0x000fce00078e0004 */
[----:B------:R-:W-:Y:S05]  /*31390*/  WARPSYNC.COLLECTIVE R15, `(.L_x_2156) ;  /* 0x000000000f087348 */ /* 0x000fea0003c00000 */
[----:B------:R0:W1:Y:S02]  /*313a0*/  SHFL.UP P6, R14, R13, R12, R11 ;  /* 0x0400000c0d0e7389 */ /* 0x00006400000c000b */
[----:B01----:R-:W-:Y:S01]  /*313b0*/  ENDCOLLECTIVE ;  /* 0x000000000000791b */ /* 0x003fe20003800000 */
.L_x_2156:
        /* <DEDUP_REMOVED lines=8> */
.L_x_2157:
[----:B------:R-:W-:Y:S05]  /*31440*/  BRA `(.L_x_2158) ;  /* 0xffffffa8001c7947 */ /* 0x000fea000383ffff */
.L_x_1976:
[----:B------:R-:W-:Y:S01]  /*31450*/  BSSY B0, `(.L_x_2159) ;  /* 0x0000007000007945 */ /* 0x000fe20003800000 */
[----:B------:R-:W-:Y:S02]  /*31460*/  IMAD.MOV.U32 R12, RZ, RZ, 0x1 ;  /* 0x00000001ff0c7424 */ /* 0x000fe400078e00ff */
[----:B------:R-:W-:Y:S02]  /*31470*/  IMAD.MOV.U32 R11, RZ, RZ, RZ ;  /* 0x000000ffff0b7224 */ /* 0x000fe400078e00ff */
[----:B------:R-:W-:-:S07]  /*31480*/  IMAD.MOV.U32 R15, RZ, RZ, -0x1 ;  /* 0xffffffffff0f7424 */ /* 0x000fce00078e00ff */
[----:B------:R-:W-:Y:S05]  /*31490*/  WARPSYNC.COLLECTIVE R15, `(.L_x_2160) ;  /* 0x000000000f087348 */ /* 0x000fea0003c00000 */
[----:B------:R0:W1:Y:S02]  /*314a0*/  SHFL.UP P6, R14, R13, R12, R11 ;  /* 0x0400000c0d0e7389 */ /* 0x00006400000c000b */
[----:B01----:R-:W-:Y:S01]  /*314b0*/  ENDCOLLECTIVE ;  /* 0x000000000000791b */ /* 0x003fe20003800000 */
.L_x_2160:
[----:B------:R-:W-:Y:S05]  /*314c0*/  BSYNC B0 ;  /* 0x0000000000007941 */ /* 0x000fea0003800000 */
.L_x_2159:
        /* <DEDUP_REMOVED lines=8> */
.L_x_2161:
[----:B------:R-:W-:Y:S01]  /*31550*/  IMAD.MOV.U32 R12, RZ, RZ, 0x4 ;  /* 0x00000004ff0c7424 */ /* 0x000fe200078e00ff */
[----:B------:R-:W-:-:S05]  /*31560*/  SEL R2, R14, RZ, P2 ;  /* 0x000000ff0e027207 */ /* 0x000fca0001000000 */
[----:B------:R-:W-:-:S04]  /*31570*/  IMAD.IADD R2, R13, 0x1, R2 ;  /* 0x000000010d027824 */ /* 0x000fc800078e0202 */
[----:B------:R-:W-:-:S07]  /*31580*/  IMAD.MOV.U32 R13, RZ, RZ, R2 ;  /* 0x000000ffff0d7224 */ /* 0x000fce00078e0002 */
[----:B------:R-:W-:Y:S05]  /*31590*/  WARPSYNC.COLLECTIVE R15, `(.L_x_2162) ;  /* 0x000000000f087348 */ /* 0x000fea0003c00000 */
[----:B------:R0:W1:Y:S02]  /*315a0*/  SHFL.UP P6, R14, R13, R12, R11 ;  /* 0x0400000c0d0e7389 */ /* 0x00006400000c000b */
[----:B01----:R-:W-:Y:S01]  /*315b0*/  ENDCOLLECTIVE ;  /* 0x000000000000791b */ /* 0x003fe20003800000 */
.L_x_2162:
[----:B------:R-:W-:Y:S01]  /*315c0*/  IMAD.MOV.U32 R12, RZ, RZ, 0x8 ;  /* 0x00000008ff0c7424 */ /* 0x000fe200078e00ff */
[----:B------:R-:W-:-:S05]  /*315d0*/  SEL R3, R14, RZ, P3 ;  /* 0x000000ff0e037207 */ /* 0x000fca0001800000 */
[----:B------:R-:W-:-:S04]  /*315e0*/  IMAD.IADD R3, R2, 0x1, R3 ;  /* 0x0000000102037824 */ /* 0x000fc800078e0203 */
[----:B------:R-:W-:-:S07]  /*315f0*/  IMAD.MOV.U32 R13, RZ, RZ, R3 ;  /* 0x000000ffff0d7224 */ /* 0x000fce00078e0003 */
[----:B------:R-:W-:Y:S05]  /*31600*/  WARPSYNC.COLLECTIVE R15, `(.L_x_2163) ;  /* 0x000000000f087348 */ /* 0x000fea0003c00000 */
[----:B------:R0:W1:Y:S02]  /*31610*/  SHFL.UP P6, R14, R13, R12, R11 ;  /* 0x0400000c0d0e7389 */ /* 0x00006400000c000b */
[----:B01----:R-:W-:Y:S01]  /*31620*/  ENDCOLLECTIVE ;  /* 0x000000000000791b */ /* 0x003fe20003800000 */
.L_x_2163:
[----:B------:R-:W-:Y:S01]  /*31630*/  IMAD.MOV.U32 R12, RZ, RZ, 0x10 ;  /* 0x00000010ff0c7424 */ /* 0x000fe200078e00ff */
[----:B------:R-:W-:-:S05]  /*31640*/  SEL R4, R14, RZ, P4 ;  /* 0x000000ff0e047207 */ /* 0x000fca0002000000 */
[----:B------:R-:W-:-:S04]  /*31650*/  IMAD.IADD R4, R3, 0x1, R4 ;  /* 0x0000000103047824 */ /* 0x000fc800078e0204 */
[----:B------:R-:W-:-:S07]  /*31660*/  IMAD.MOV.U32 R13, RZ, RZ, R4 ;  /* 0x000000ffff0d7224 */ /* 0x000fce00078e0004 */
[----:B------:R-:W-:Y:S05]  /*31670*/  WARPSYNC.COLLECTIVE R15, `(.L_x_2164) ;  /* 0x000000000f087348 */ /* 0x000fea0003c00000 */
[----:B------:R0:W1:Y:S02]  /*31680*/  SHFL.UP P6, R14, R13, R12, R11 ;  /* 0x0400000c0d0e7389 */ /* 0x00006400000c000b */
[----:B01----:R-:W-:Y:S01]  /*31690*/  ENDCOLLECTIVE ;  /* 0x000000000000791b */ /* 0x003fe20003800000 */
.L_x_2164:
        /* <DEDUP_REMOVED lines=8> */
.L_x_2165:
[----:B------:R-:W-:Y:S05]  /*31720*/  BRA `(.L_x_2166) ;  /* 0xffffffa800087947 */ /* 0x000fea000383ffff */
.L_x_1978:
[----:B------:R-:W-:Y:S01]  /*31730*/  BSSY B0, `(.L_x_2167) ;  /* 0x0000006000007945 */ /* 0x000fe20003800000 */
[----:B------:R-:W-:Y:S01]  /*31740*/  PLOP3.LUT P6, PT, P6, PT, PT, 0x8, 0x0 ;  /* 0x000000000000781c */ /* 0x000fe200037ce170 */
[----:B------:R-:W-:-:S12]  /*31750*/  IMAD.MOV.U32 R15, RZ, RZ, -0x1 ;  /* 0xffffffffff0f7424 */ /* 0x000fd800078e00ff */
[----:B0-----:R-:W-:Y:S05]  /*31760*/  WARPSYNC.COLLECTIVE R15, `(.L_x_2168) ;  /* 0x000000000f087348 */ /* 0x001fea0003c00000 */
[----:B------:R-:W-:Y:S01]  /*31770*/  VOTE.ANY R14, PT, P6 ;  /* 0x00000000000e7806 */ /* 0x000fe200030e0100 */
[----:B0-----:R-:W-:Y:S06]  /*31780*/  ENDCOLLECTIVE ;  /* 0x000000000000791b */ /* 0x001fec0003800000 */
.L_x_2168:
[----:B------:R-:W-:Y:S05]  /*31790*/  BSYNC B0 ;  /* 0x0000000000007941 */ /* 0x000fea0003800000 */
.L_x_2167:
        /* <DEDUP_REMOVED lines=8> */
.L_x_2169:
[----:B------:R-:W-:Y:S02]  /*31820*/  IMAD.IADD R27, R12, 0x1, R27 ;  /* 0x000000010c1b7824 */ /* 0x000fe400078e021b */
[----:B------:R-:W-:Y:S02]  /*31830*/  IMAD.MOV.U32 R13, RZ, RZ, R8 ;  /* 0x000000ffff0d7224 */ /* 0x000fe400078e0008 */
[----:B------:R-:W-:-:S07]  /*31840*/  IMAD.MOV.U32 R25, RZ, RZ, R14 ;  /* 0x000000ffff197224 */ /* 0x000fce00078e000e */
[----:B------:R-:W-:Y:S05]  /*31850*/  WARPSYNC.COLLECTIVE R15, `(.L_x_2170) ;  /* 0x000000000f087348 */ /* 0x000fea0003c00000 */
[----:B------:R0:W1:Y:S02]  /*31860*/  SHFL.IDX P6, R14, R13, R12, R11 ;  /* 0x0000000c0d0e7389 */ /* 0x00006400000c000b */
[----:B01----:R-:W-:Y:S01]  /*31870*/  ENDCOLLECTIVE ;  /* 0x000000000000791b */ /* 0x003fe20003800000 */
.L_x_2170:
[----:B------:R-:W-:Y:S01]  /*31880*/  IMAD.MOV.U32 R8, RZ, RZ, R14 ;  /* 0x000000ffff087224 */ /* 0x000fe200078e000e */
[----:B------:R-:W-:Y:S06]  /*31890*/  BRA `(.L_x_2171) ;  /* 0xffffffa400ec7947 */ /* 0x000fec000383ffff */
.L_x_1980:
[----:B------:R-:W-:Y:S01]  /*318a0*/  BSSY B0, `(.L_x_2172) ;  /* 0x0000007000007945 */ /* 0x000fe20003800000 */
[----:B------:R-:W-:Y:S02]  /*318b0*/  IMAD.MOV.U32 R13, RZ, RZ, R3 ;  /* 0x000000ffff0d7224 */ /* 0x000fe400078e0003 */
[----:B------:R-:W-:Y:S02]  /*318c0*/  IMAD.MOV.U32 R11, RZ, RZ, 0x1f ;  /* 0x0000001fff0b7424 */ /* 0x000fe400078e00ff */
[----:B------:R-:W-:-:S07]  /*318d0*/  IMAD.MOV.U32 R15, RZ, RZ, -0x1 ;  /* 0xffffffffff0f7424 */ /* 0x000fce00078e00ff */
[----:B0-23--:R-:W-:Y:S05]  /*318e0*/  WARPSYNC.COLLECTIVE R15, `(.L_x_2173) ;  /* 0x000000000f087348 */ /* 0x00dfea0003c00000 */
[----:B------:R1:W4:Y:S02]  /*318f0*/  SHFL.IDX P6, R14, R13, R12, R11 ;  /* 0x0000000c0d0e7389 */ /* 0x00032400000c000b */
[----:B01234-:R-:W-:Y:S01]  /*31900*/  ENDCOLLECTIVE ;  /* 0x000000000000791b */ /* 0x01ffe20003800000 */
.L_x_2173:
[----:B------:R-:W-:Y:S05]  /*31910*/  BSYNC B0 ;  /* 0x0000000000007941 */ /* 0x000fea0003800000 */
.L_x_2172:
[----:B------:R-:W-:Y:S01]  /*31920*/  IMAD.MOV.U32 R24, RZ, RZ, R14 ;  /* 0x000000ffff187224 */ /* 0x000fe200078e000e */
[----:B------:R-:W-:Y:S06]  /*31930*/  BRA `(.L_x_1979) ;  /* 0xffffffa400dc7947 */ /* 0x000fec000383ffff */
.L_x_1986:
[----:B-1----:R1:W2:Y:S02]  /*31940*/  SYNCS.PHASECHK.TRANS64.TRYWAIT P0, [R5+URZ+0x30820], R0 ;  /* 0x03082000050075a7 */ /* 0x0022a4000800017f */
[----:B--2---:R-:W-:Y:S05]  /*31950*/  @!P0 NANOSLEEP.SYNCS 0x989680 ;  /* 0x009896800000895d */ /* 0x004fea0003900000 */
[----:B------:R-:W2:Y:S02]  /*31960*/  @!P0 SYNCS.PHASECHK.TRANS64 P0, [R5+URZ+0x30820], R0 ;  /* 0x03082000050085a7 */ /* 0x000ea4000800007f */
[----:B--2---:R-:W-:Y:S05]  /*31970*/  @!P0 BRA `(.L_x_1986) ;  /* 0xfffffffc00f08947 */ /* 0x004fea000383ffff */
[----:B------:R-:W-:Y:S05]  /*31980*/  BRA `(.L_x_2174) ;  /* 0xffffffb000347947 */ /* 0x000fea000383ffff */
.L_x_1987:
[----:B------:R-:W2:Y:S01]  /*31990*/  S2R R2, SR_TID.X ;  /* 0x0000000000027919 */ /* 0x000ea20000002100 */
[----:B------:R-:W-:Y:S01]  /*319a0*/  BSSY B0, `(.L_x_2175) ;  /* 0x000000a000007945 */ /* 0x000fe20003800000 */
[----:B------:R-:W-:Y:S02]  /*319b0*/  IMAD.MOV.U32 R12, RZ, RZ, RZ ;  /* 0x000000ffff0c7224 */ /* 0x000fe400078e00ff */
[----:B------:R-:W-:Y:S02]  /*319c0*/  IMAD.MOV.U32 R11, RZ, RZ, 0x1f ;  /* 0x0000001fff0b7424 */ /* 0x000fe400078e00ff */
[----:B------:R-:W-:Y:S01]  /*319d0*/  IMAD.MOV.U32 R15, RZ, RZ, -0x1 ;  /* 0xffffffffff0f7424 */ /* 0x000fe200078e00ff */
[----:B--2---:R-:W-:-:S04]  /*319e0*/  SHF.R.U32.HI R2, RZ, 0x5, R2 ;  /* 0x00000005ff027819 */ /* 0x004fc80000011602 */
[----:B------:R-:W-:-:S05]  /*319f0*/  LOP3.LUT R2, R2, 0x3, RZ, 0xc0, !PT ;  /* 0x0000000302027812 */ /* 0x000fca00078ec0ff */
[----:B------:R-:W-:-:S07]  /*31a00*/  IMAD.MOV.U32 R13, RZ, RZ, R2 ;  /* 0x000000ffff0d7224 */ /* 0x000fce00078e0002 */
[----:B01-3--:R-:W-:Y:S05]  /*31a10*/  WARPSYNC.COLLECTIVE R15, `(.L_x_2176) ;  /* 0x000000000f087348 */ /* 0x00bfea0003c00000 */
[----:B------:R2:W4:Y:S02]  /*31a20*/  SHFL.IDX P6, R14, R13, R12, R11 ;  /* 0x0000000c0d0e7389 */ /* 0x00052400000c000b */
[----:B01234-:R-:W-:Y:S01]  /*31a30*/  ENDCOLLECTIVE ;  /* 0x000000000000791b */ /* 0x01ffe20003800000 */
.L_x_2176:
[----:B------:R-:W-:Y:S05]  /*31a40*/  BSYNC B0 ;  /* 0x0000000000007941 */ /* 0x000fea0003800000 */
.L_x_2175:
[----:B------:R-:W-:Y:S05]  /*31a50*/  BRA `(.L_x_2177) ;  /* 0xffffffb0001c7947 */ /* 0x000fea000383ffff */
.L_x_1988:
[----:B------:R-:W-:Y:S01]  /*31a60*/  BSSY B0, `(.L_x_2178) ;  /* 0x0000006000007945 */ /* 0x000fe20003800000 */
[----:B------:R-:W-:-:S07]  /*31a70*/  IMAD.MOV.U32 R15, RZ, RZ, -0x1 ;  /* 0xffffffffff0f7424 */ /* 0x000fce00078e00ff */
[----:B01-3--:R-:W-:Y:S05]  /*31a80*/  WARPSYNC.COLLECTIVE R15, `(.L_x_2179) ;  /* 0x000000000f0c7348 */ /* 0x00bfea0003c00000 */
[----:B------:R-:W-:Y:S02]  /*31a90*/  ELECT P6, UR62, PT ;  /* 0x00000000003e782f */ /* 0x000fe400038c0000 */
[----:B------:R-:W-:Y:S01]  /*31aa0*/  MOV R14, UR62 ;  /* 0x0000003e000e7c02 */ /* 0x000fe20008000f00 */
[----:B01-3--:R-:W-:Y:S10]  /*31ab0*/  ENDCOLLECTIVE ;  /* 0x000000000000791b */ /* 0x00bff40003800000 */
.L_x_2179:
[----:B------:R-:W-:Y:S05]  /*31ac0*/  BSYNC B0 ;  /* 0x0000000000007941 */ /* 0x000fea0003800000 */
.L_x_2178:
[----:B------:R-:W-:Y:S05]  /*31ad0*/  BRA `(.L_x_2180) ;  /* 0xffffffb000107947 */ /* 0x000fea000383ffff */
.L_x_1990:
[----:B-1----:R1:W2:Y:S02]  /*31ae0*/  SYNCS.PHASECHK.TRANS64.TRYWAIT P1, [R3+URZ+0x30840], R2 ;  /* 0x03084002030075a7 */ /* 0x0022a4000802017f */
[----:B--2---:R-:W-:Y:S05]  /*31af0*/  @!P1 NANOSLEEP.SYNCS 0x989680 ;  /* 0x009896800000995d */ /* 0x004fea0003900000 */
[----:B------:R-:W2:Y:S02]  /*31b00*/  @!P1 SYNCS.PHASECHK.TRANS64 P1, [R3+URZ+0x30840], R2 ;  /* 0x03084002030095a7 */ /* 0x000ea4000802007f */
[----:B--2---:R-:W-:Y:S05]  /*31b10*/  @!P1 BRA `(.L_x_1990) ;  /* 0xfffffffc00f09947 */ /* 0x004fea000383ffff */
[----:B------:R-:W-:Y:S05]  /*31b20*/  BRA `(.L_x_2181) ;  /* 0xffffffb000387947 */ /* 0x000fea000383ffff */
.L_x_1992:
[----:B--2---:R2:W4:Y:S02]  /*31b30*/  SYNCS.PHASECHK.TRANS64.TRYWAIT P1, [R5+URZ+0x30840], R0 ;  /* 0x03084000050075a7 */ /* 0x004524000802017f */
[----:B----4-:R-:W-:Y:S05]  /*31b40*/  @!P1 NANOSLEEP.SYNCS 0x989680 ;  /* 0x009896800000995d */ /* 0x010fea0003900000 */
[----:B------:R-:W4:Y:S02]  /*31b50*/  @!P1 SYNCS.PHASECHK.TRANS64 P1, [R5+URZ+0x30840], R0 ;  /* 0x03084000050095a7 */ /* 0x000f24000802007f */
[----:B----4-:R-:W-:Y:S05]  /*31b60*/  @!P1 BRA `(.L_x_1992) ;  /* 0xfffffffc00f09947 */ /* 0x010fea000383ffff */
[----:B------:R-:W-:Y:S05]  /*31b70*/  BRA `(.L_x_2182) ;  /* 0xffffffb000447947 */ /* 0x000fea000383ffff */
.L_x_1994:
[----:B----4-:R4:W0:Y:S02]  /*31b80*/  SYNCS.PHASECHK.TRANS64.TRYWAIT P1, [R3+URZ+0x30860], R2 ;  /* 0x03086002030075a7 */ /* 0x010824000802017f */
[----:B0-----:R-:W-:Y:S05]  /*31b90*/  @!P1 NANOSLEEP.SYNCS 0x989680 ;  /* 0x009896800000995d */ /* 0x001fea0003900000 */
[----:B------:R-:W0:Y:S02]  /*31ba0*/  @!P1 SYNCS.PHASECHK.TRANS64 P1, [R3+URZ+0x30860], R2 ;  /* 0x03086002030095a7 */ /* 0x000e24000802007f */
[----:B0-----:R-:W-:Y:S05]  /*31bb0*/  @!P1 BRA `(.L_x_1994) ;  /* 0xfffffffc00f09947 */ /* 0x001fea000383ffff */
[----:B------:R-:W-:Y:S05]  /*31bc0*/  BRA `(.L_x_2183) ;  /* 0xffffffb000407947 */ /* 0x000fea000383ffff */
.L_x_2184:
        /* <DEDUP_REMOVED lines=11> */
.L_x_15960:


//--------------------- .text._ZN7cutlass13device_kernelIN5flash11enable_sm90INS1_16FlashAttnFwdSm90INS1_25CollectiveMainloopFwdSm90ILi2EN4cute5tupleIJNS5_1CILi1EEES8_S8_EEENS6_IJNS7_ILi128EEENS7_ILi80EEENS7_ILi256EEEEEELi256ENS_10bfloat16_tEfNS_4arch4Sm90ELb1ELb0ELb0ELb0ELb1ELb0ELb0ELb1ELb1ELb1ELb1ELb0EEENS1_21CollectiveEpilogueFwdINS6_IJSA_SC_SB_EEES9_SE_SG_Li256ELb0ELb1ELb1ELb0EEENS1_19SingleTileSchedulerILb0ELb1ELb1ELi128EEEEEEEEEvNT_6ParamsE --------------------------
	.section	.text._ZN7cutlass13device_kernelIN5flash11enable_sm90INS1_16FlashAttnFwdSm90INS1_25CollectiveMainloopFwdSm90ILi2EN4cute5tupleIJNS5_1CILi1EEES8_S8_EEENS6_IJNS7_ILi128EEENS7_ILi80EEENS7_ILi256EEEEEELi256ENS_10bfloat16_tEfNS_4arch4Sm90ELb1ELb0ELb0ELb0ELb1ELb0ELb0ELb1ELb1ELb1ELb1ELb0EEENS1_21CollectiveEpilogueFwdINS6_IJSA_SC_SB_EEES9_SE_SG_Li256ELb0ELb1ELb1ELb0EEENS1_19SingleTileSchedulerILb0ELb1ELb1ELi128EEEEEEEEEvNT_6ParamsE,"ax",@progbits
	.align	128
.text._ZN7cutlass13device_kernelIN5flash11enable_sm90INS1_16FlashAttnFwdSm90INS1_25CollectiveMainloopFwdSm90ILi2EN4cute5tupleIJNS5_1CILi1EEES8_S8_EEENS6_IJNS7_ILi128EEENS7_ILi80EEENS7_ILi256EEEEEELi256ENS_10bfloat16_tEfNS_4arch4Sm90ELb1ELb0ELb0ELb0ELb1ELb0ELb0ELb1ELb1ELb1ELb1ELb0EEENS1_21CollectiveEpilogueFwdINS6_IJSA_SC_SB_EEES9_SE_SG_Li256ELb0ELb1ELb1ELb0EEENS1_19SingleTileSchedulerILb0ELb1ELb1ELi128EEEEEEEEEvNT_6ParamsE:
        .type           _ZN7cutlass13device_kernelIN5flash11enable_sm90INS1_16FlashAttnFwdSm90INS1_25CollectiveMainloopFwdSm90ILi2EN4cute5tupleIJNS5_1CILi1EEES8_S8_EEENS6_IJNS7_ILi128EEENS7_ILi80EEENS7_ILi256EEEEEELi256ENS_10bfloat16_tEfNS_4arch4Sm90ELb1ELb0ELb0ELb0ELb1ELb0ELb0ELb1ELb1ELb1ELb1ELb0EEENS1_21CollectiveEpilogueFwdINS6_IJSA_SC_SB_EEES9_SE_SG_Li256ELb0ELb1ELb1ELb0EEENS1_19SingleTileSchedulerILb0ELb1ELb1ELi128EEEEEEEEEvNT_6ParamsE,@function
        .size           _ZN7cutlass13device_kernelIN5flash11enable_sm90INS1_16FlashAttnFwdSm90INS1_25CollectiveMainloopFwdSm90ILi2EN4cute5tupleIJNS5_1CILi1EEES8_S8_EEENS6_IJNS7_ILi128EEENS7_ILi80EEENS7_ILi256EEEEEELi256ENS_10bfloat16_tEfNS_4arch4Sm90ELb1ELb0ELb0ELb0ELb1ELb0ELb0ELb1ELb1ELb1ELb1ELb0EEENS1_21CollectiveEpilogueFwdINS6_IJSA_SC_SB_EEES9_SE_SG_Li256ELb0ELb1ELb1ELb0EEENS1_19SingleTileSchedulerILb0ELb1ELb1ELi128EEEEEEEEEvNT_6ParamsE,(.L_x_15961 - _ZN7cutlass13device_kernelIN5flash11enable_sm90INS1_16FlashAttnFwdSm90INS1_25CollectiveMainloopFwdSm90ILi2EN4cute5tupleIJNS5_1CILi1EEES8_S8_EEENS6_IJNS7_ILi128EEENS7_ILi80EEENS7_ILi256EEEEEELi256ENS_10bfloat16_tEfNS_4arch4Sm90ELb1ELb0ELb0ELb0ELb1ELb0ELb0ELb1ELb1ELb1ELb1ELb0EEENS1_21CollectiveEpilogueFwdINS6_IJSA_SC_SB_EEES9_SE_SG_Li256ELb0ELb1ELb1ELb0EEENS1_19SingleTileSchedulerILb0ELb1ELb1ELi128EEEEEEEEEvNT_6ParamsE)
        .other          _ZN7cutlass13device_kernelIN5flash11enable_sm90INS1_16FlashAttnFwdSm90INS1_25CollectiveMainloopFwdSm90ILi2EN4cute5tupleIJNS5_1CILi1EEES8_S8_EEENS6_IJNS7_ILi128EEENS7_ILi80EEENS7_ILi256EEEEEELi256ENS_10bfloat16_tEfNS_4arch4Sm90ELb1ELb0ELb0ELb0ELb1ELb0ELb0ELb1ELb1ELb1ELb1ELb0EEENS1_21CollectiveEpilogueFwdINS6_IJSA_SC_SB_EEES9_SE_SG_Li256ELb0ELb1ELb1ELb0EEENS1_19SingleTileSchedulerILb0ELb1ELb1ELi128EEEEEEEEEvNT_6ParamsE,@"STO_CUDA_ENTRY STV_DEFAULT"
_ZN7cutlass13device_kernelIN5flash11enable_sm90INS1_16FlashAttnFwdSm90INS1_25CollectiveMainloopFwdSm90ILi2EN4cute5tupleIJNS5_1CILi1EEES8_S8_EEENS6_IJNS7_ILi128EEENS7_ILi80EEENS7_ILi256EEEEEELi256ENS_10bfloat16_tEfNS_4arch4Sm90ELb1ELb0ELb0ELb0ELb1ELb0ELb0ELb1ELb1ELb1ELb1ELb0EEENS1_21CollectiveEpilogueFwdINS6_IJSA_SC_SB_EEES9_SE_SG_Li256ELb0ELb1ELb1ELb0EEENS1_19SingleTileSchedulerILb0ELb1ELb1ELi128EEEEEEEEEvNT_6ParamsE:
        /* <DEDUP_REMOVED lines=45> */
.L_x_2185:
        /* <DEDUP_REMOVED lines=22> */
.L_x_2186:
        /* <DEDUP_REMOVED lines=18> */
.L_x_2187:
        /* <DEDUP_REMOVED lines=22> */
.L_x_2188:
        /* <DEDUP_REMOVED lines=23> */
.L_x_2189:
        /* <DEDUP_REMOVED lines=10> */
.L_x_2192:
        /* <DEDUP_REMOVED lines=19> */
[----:B------:R-:W1:Y:S01]  /*09f0*/  S2UR UR60, SR_CTAID.X ;  /* 0x00000000003c79c3 */ /* 0x000e620000002500 */
[----:B------:R-:W-:Y:S01]  /*0a00*/  ULDC UR4, c[0x0][0x448] ;  /* 0x0001120000047ab9 */ /* 0x000fe20000000800 */
[----:B------:R-:W-:Y:S01]  /*0a10*/  ULDC UR6, c[0x0][0x424] ;  /* 0x0001090000067ab9 */ /* 0x000fe20000000800 */
[----:B------:R-:W-:Y:S01]  /*0a20*/  UISETP.NE.AND UP1, UPT, UR4, 0x1, UPT ;  /* 0x000000010400788c */ /* 0x000fe2000bf25270 */
[----:B------:R-:W-:Y:S02]  /*0a30*/  ULDC UR7, c[0x0][0x288] ;  /* 0x0000a20000077ab9 */ /* 0x000fe40000000800 */
[----:B------:R-:W-:Y:S01]  /*0a40*/  ULDC.64 UR4, c[0x0][0x418] ;  /* 0x0001060000047ab9 */ /* 0x000fe20000000a00 */
[----:B------:R-:W-:Y:S02]  /*0a50*/  UIADD3 UR7, -UR7, 0x50, URZ ;  /* 0x0000005007077890 */ /* 0x000fe4000fffe13f */
[----:B------:R-:W-:Y:S02]  /*0a60*/  UISETP.NE.U32.AND UP0, UPT, UR4, URZ, UPT ;  /* 0x0000003f0400728c */ /* 0x000fe4000bf05070 */
[----:B------:R-:W-:-:S02]  /*0a70*/  UP2UR UR4, UPR, URZ, 0x2 ;  /* 0x000000023f047883 */ /* 0x000fc40008000000 */
[----:B------:R-:W-:Y:S01]  /*0a80*/  UISETP.NE.AND.EX UP0, UPT, UR5, URZ, UPT, UP0 ;  /* 0x0000003f0500728c */ /* 0x000fe2000bf05300 */
[----:B------:R-:W-:Y:S02]  /*0a90*/  ULDC UR8, c[0x0][0x2f0] ;  /* 0x0000bc0000087ab9 */ /* 0x000fe40000000800 */
[----:B------:R-:W-:Y:S01]  /*0aa0*/  @UP1 ULDC UR5, c[0x0][0x44c] ;  /* 0x0001130000051ab9 */ /* 0x000fe20000000800 */
[----:B------:R-:W-:Y:S01]  /*0ab0*/  IMAD.U32 R19, RZ, RZ, UR4 ;  /* 0x00000004ff137e24 */ /* 0x000fe2000f8e00ff */
[----:B------:R-:W-:Y:S01]  /*0ac0*/  USEL UR11, UR6, 0x1, UP0 ;  /* 0x00000001060b7887 */ /* 0x000fe20008000000 */
[----:B------:R-:W-:Y:S01]  /*0ad0*/  @UP1 ULDC UR10, c[0x0][0x450] ;  /* 0x00011400000a1ab9 */ /* 0x000fe20000000800 */
[----:B------:R-:W-:Y:S02]  /*0ae0*/  USHF.R.U32.HI UR12, URZ, 0x10, UR9 ;  /* 0x000000103f0c7899 */ /* 0x000fe40008011609 */
[----:B------:R-:W-:Y:S02]  /*0af0*/  UIMAD UR7, UR11, UR8, UR7 ;  /* 0x000000080b0772a4 */ /* 0x000fe4000f8e0207 */
[----:B------:R-:W-:Y:S01]  /*0b00*/  MOV R18, UR11 ;  /* 0x0000000b00127c02 */ /* 0x000fe20008000f00 */
[----:B-1----:R-:W-:-:S04]  /*0b10*/  USHF.L.U32 UR60, UR60, 0x7, URZ ;  /* 0x000000073c3c7899 */ /* 0x002fc8000800063f */
[----:B------:R-:W-:Y:S02]  /*0b20*/  @UP1 UIADD3 UR4, UR60, 0x7f, URZ ;  /* 0x0000007f3c041890 */ /* 0x000fe4000fffe03f */
[----:B------:R-:W-:Y:S02]  /*0b30*/  UIADD3 UR6, UR60, 0x7f, URZ ;  /* 0x0000007f3c067890 */ /* 0x000fe4000fffe03f */
[----:B------:R-:W-:Y:S02]  /*0b40*/  UIMAD.WIDE.U32 UR4, UR4, UR5, URZ ;  /* 0x00000005040472a5 */ /* 0x000fe4000f8e003f */
[----:B------:R-:W-:Y:S02]  /*0b50*/  UIMAD UR4, UR11, UR8, 0x4f ;  /* 0x0000004f0b0474a4 */ /* 0x000fe4000f8e0208 */
[----:B------:R-:W-:Y:S02]  /*0b60*/  @UP1 USHF.R.U32.HI UR6, URZ, UR10, UR5 ;  /* 0x0000000a3f061299 */ /* 0x000fe40008011605 */
[----:B------:R-:W-:-:S02]  /*0b70*/  UIMAD.WIDE UR4, UR4, 0x66666667, URZ ;  /* 0x66666667040478a5 */ /* 0x000fc4000f8e023f */
[----:B------:R-:W-:Y:S02]  /*0b80*/  UIADD3 UR6, UR7, UR6, URZ ;  /* 0x0000000607067290 */ /* 0x000fe4000fffe03f */
[----:B------:R-:W-:Y:S02]  /*0b90*/  USHF.R.U32.HI UR4, URZ, 0x1f, UR5 ;  /* 0x0000001f3f047899 */ /* 0x000fe40008011605 */
[----:B------:R-:W-:Y:S02]  /*0ba0*/  UIMAD.WIDE UR6, UR6, 0x66666667, URZ ;  /* 0x66666667060678a5 */ /* 0x000fe4000f8e023f */
[----:B------:R-:W-:Y:S02]  /*0bb0*/  ULEA.HI.SX32 UR4, UR5, UR4, 0x1b ;  /* 0x0000000405047291 */ /* 0x000fe4000f8fda3f */
[----:B------:R-:W-:-:S04]  /*0bc0*/  USHF.R.U32.HI UR6, URZ, 0x1f, UR7 ;  /* 0x0000001f3f067899 */ /* 0x000fc80008011607 */
[----:B------:R-:W-:Y:S02]  /*0bd0*/  ULEA.HI.SX32 UR6, UR7, UR6, 0x1b ;  /* 0x0000000607067291 */ /* 0x000fe4000f8fda3f */
[----:B------:R-:W-:Y:S02]  /*0be0*/  ULOP3.LUT UR7, UR9, 0xffff, URZ, 0xc0, !UPT ;  /* 0x0000ffff09077892 */ /* 0x000fe4000f8ec03f */
[----:B------:R-:W-:-:S04]  /*0bf0*/  UISETP.LT.AND UP0, UPT, UR4, UR6, UPT ;  /* 0x000000060400728c */ /* 0x000fc8000bf01270 */
[----:B------:R-:W-:Y:S02]  /*0c00*/  USEL UR11, UR4, UR6, UP0 ;  /* 0x00000006040b7287 */ /* 0x000fe40008000000 */
[----:B------:R-:W-:Y:S02]  /*0c10*/  UISETP.NE.AND UP0, UPT, UR12, URZ, UPT ;  /* 0x0000003f0c00728c */ /* 0x000fe4000bf05270 */
[----:B------:R-:W-:Y:S01]  /*0c20*/  UISETP.GE.AND UP1, UPT, UR11, 0x1, UPT ;  /* 0x000000010b00788c */ /* 0x000fe2000bf26270 */
[----:B------:R-:W-:-:S05]  /*0c30*/  UMOV UR4, URZ ;  /* 0x0000003f00047c82 */ /* 0x000fca0008000000 */
[----:B------:R-:W-:-:S03]  /*0c40*/  PLOP3.LUT P0, PT, PT, PT, UP1, 0x80, 0x0 ;  /* 0x000000000000781c */ /* 0x000fc60003f0f018 */
[----:B------:R-:W-:-:S10]  /*0c50*/  @!UP0 ULDC UR12, c[0x0][0x9f0] ;  /* 0x00027c00000c8ab9 */ /* 0x000fd40000000800 */
[----:B------:R-:W-:Y:S05]  /*0c60*/  @!P0 BRA `(.L_x_2194) ;  /* 0x0000000000848947 */ /* 0x000fea0003800000 */
[----:B------:R-:W-:Y:S01]  /*0c70*/  IMAD.U32 R3, RZ, RZ, UR12 ;  /* 0x0000000cff037e24 */ /* 0x000fe2000f8e00ff */
[----:B------:R-:W-:Y:S01]  /*0c80*/  UIADD3 UR6, UR12, -0x1, UR11 ;  /* 0xffffffff0c067890 */ /* 0x000fe2000fffe00b */
[----:B------:R-:W-:-:S03]  /*0c90*/  UMOV UR4, URZ ;  /* 0x0000003f00047c82 */ /* 0x000fc60008000000 */
[-C--:B------:R-:W-:Y:S02]  /*0ca0*/  IABS R0, R3.reuse ;  /* 0x0000000300007213 */ /* 0x080fe40000000000 */
[----:B------:R-:W-:Y:S01]  /*0cb0*/  IMAD.U32 R4, RZ, RZ, UR6 ;  /* 0x00000006ff047e24 */ /* 0x000fe2000f8e00ff */
[----:B------:R-:W-:Y:S01]  /*0cc0*/  IABS R5, R3 ;  /* 0x0000000300057213 */ /* 0x000fe20000000000 */
[----:B------:R-:W-:Y:S01]  /*0cd0*/  ULOP3.LUT UR6, UR6, UR12, URZ, 0x3c, !UPT ;  /* 0x0000000c06067292 */ /* 0x000fe2000f8e3c3f */
[----:B------:R-:W-:Y:S02]  /*0ce0*/  R2UR UR13, R0 ;  /* 0x00000000000d72ca */ /* 0x000fe400000e0000 */
[----:B------:R-:W-:-:S05]  /*0cf0*/  IABS R4, R4 ;  /* 0x0000000400047213 */ /* 0x000fca0000000000 */
[----:B------:R-:W-:-:S05]  /*0d00*/  IMAD.MOV.U32 R3, RZ, RZ, R4 ;  /* 0x000000ffff037224 */ /* 0x000fca00078e0004 */
[----:B------:R-:W-:Y:S01]  /*0d10*/  R2UR UR10, R3 ;  /* 0x00000000030a72ca */ /* 0x000fe200000e0000 */
[----:B------:R-:W1:Y:S08]  /*0d20*/  I2F.RP R0, UR13 ;  /* 0x0000000d00007d06 */ /* 0x000e700008209400 */
[----:B-1----:R-:W0:Y:S02]  /*0d30*/  MUFU.RCP R0, R0 ;  /* 0x0000000000007308 */ /* 0x002e240000001000 */
[----:B0-----:R-:W-:Y:S01]  /*0d40*/  VIADD R2, R0, 0xffffffe ;  /* 0x0ffffffe00027836 */ /* 0x001fe20000000000 */
[----:B------:R-:W-:-:S05]  /*0d50*/  IADD3 R0, RZ, -R5, RZ ;  /* 0x80000005ff007210 */ /* 0x000fca0007ffe0ff */
        /* <DEDUP_REMOVED lines=18> */
.L_x_2194:
[----:B------:R-:W-:Y:S01]  /*0e80*/  UIMAD UR6, UR7, UR4, URZ ;  /* 0x00000004070672a4 */ /* 0x000fe2000f8e023f */
[----:B------:R-:W-:Y:S01]  /*0e90*/  IMAD.U32 R0, RZ, RZ, UR11 ;  /* 0x0000000bff007e24 */ /* 0x000fe2000f8e00ff */
[----:B------:R-:W-:Y:S01]  /*0ea0*/  R2UR UR5, R18 ;  /* 0x00000000120572ca */ /* 0x000fe200000e0000 */
[----:B------:R-:W-:Y:S01]  /*0eb0*/  IMAD.U32 R3, RZ, RZ, UR4 ;  /* 0x00000004ff037e24 */ /* 0x000fe2000f8e00ff */
[----:B------:R-:W-:Y:S01]  /*0ec0*/  PLOP3.LUT P0, PT, PT, PT, PT, 0x80, 0x0 ;  /* 0x000000000000781c */ /* 0x000fe20003f0f070 */
[----:B------:R-:W-:Y:S01]  /*0ed0*/  VIADD R17, R25, 0xffffff80 ;  /* 0xffffff8019117836 */ /* 0x000fe20000000000 */
[----:B0-----:R-:W-:Y:S01]  /*0ee0*/  MOV R2, RZ ;  /* 0x000000ff00027202 */ /* 0x001fe20000000f00 */
[----:B------:R-:W-:Y:S01]  /*0ef0*/  IMAD.U32 R22, RZ, RZ, UR6 ;  /* 0x00000006ff167e24 */ /* 0x000fe2000f8e00ff */
[----:B------:R-:W-:Y:S02]  /*0f00*/  VIADDMNMX R0, R3, UR6, R0, PT ;  /* 0x0000000603007c46 */ /* 0x000fe4000b800100 */
[----:B------:R-:W-:-:S02]  /*0f10*/  CS2R R150, SRZ ;  /* 0x0000000000967805 */ /* 0x000fc4000001ff00 */
[----:B------:R-:W-:Y:S02]  /*0f20*/  CS2R R148, SRZ ;  /* 0x0000000000947805 */ /* 0x000fe4000001ff00 */
[----:B------:R-:W-:Y:S02]  /*0f30*/  CS2R R146, SRZ ;  /* 0x0000000000927805 */ /* 0x000fe4000001ff00 */
[----:B------:R-:W-:Y:S01]  /*0f40*/  R2UR UR61, R0 ;  /* 0x00000000003d72ca */ /* 0x000fe200000e0000 */
[----:B------:R-:W-:Y:S01]  /*0f50*/  IMAD.MOV.U32 R0, RZ, RZ, RZ ;  /* 0x000000ffff007224 */ /* 0x000fe200078e00ff */
[----:B------:R-:W-:Y:S01]  /*0f60*/  CS2R R144, SRZ ;  /* 0x0000000000907805 */ /* 0x000fe2000001ff00 */
[----:B------:R-:W-:Y:S01]  /*0f70*/  UIMAD UR4, UR5, UR8, URZ ;  /* 0x00000008050472a4 */ /* 0x000fe2000f8e023f */
[----:B------:R-:W-:Y:S02]  /*0f80*/  CS2R R142, SRZ ;  /* 0x00000000008e7805 */ /* 0x000fe4000001ff00 */
[----:B------:R-:W-:-:S02]  /*0f90*/  CS2R R140, SRZ ;  /* 0x00000000008c7805 */ /* 0x000fc4000001ff00 */
[----:B------:R-:W-:Y:S02]  /*0fa0*/  CS2R R138, SRZ ;  /* 0x00000000008a7805 */ /* 0x000fe4000001ff00 */
[----:B------:R-:W-:Y:S02]  /*0fb0*/  CS2R R136, SRZ ;  /* 0x0000000000887805 */ /* 0x000fe4000001ff00 */
[----:B------:R-:W-:Y:S01]  /*0fc0*/  CS2R R134, SRZ ;  /* 0x0000000000867805 */ /* 0x000fe2000001ff00 */
[----:B------:R-:W-:Y:S01]  /*0fd0*/  IMAD.U32 R152, RZ, RZ, UR4 ;  /* 0x00000004ff987e24 */ /* 0x000fe2000f8e00ff */
        /* <DEDUP_REMOVED lines=66> */
[----:B------:R-:W-:Y:S02]  /*1400*/  IMAD.U32 R16, RZ, RZ, UR8 ;  /* 0x00000008ff107e24 */ /* 0x000fe4000f8e00ff */
        /* <DEDUP_REMOVED lines=15> */
[----:B------:R-:W-:Y:S01]  /*1500*/  MOV R5, UR5 ;  /* 0x0000000500057c02 */ /* 0x000fe20008000f00 */
[----:B------:R-:W-:Y:S01]  /*1510*/  ULDC.64 UR4, c[0x4][0x140] ;  /* 0x0100500000047ab9 */ /* 0x000fe20000000a00 */
[----:B------:R-:W-:Y:S01]  /*1520*/  IMAD.U32 R10, RZ, RZ, UR6 ;  /* 0x00000006ff0a7e24 */ /* 0x000fe2000f8e00ff */
[----:B------:R-:W-:Y:S01]  /*1530*/  MOV R8, 0x70 ;  /* 0x0000007000087802 */ /* 0x000fe20000000f00 */
[----:B------:R-:W-:Y:S02]  /*1540*/  IMAD.U32 R6, RZ, RZ, UR4 ;  /* 0x00000004ff067e24 */ /* 0x000fe4000f8e00ff */
[----:B------:R-:W-:-:S02]  /*1550*/  IMAD.U32 R7, RZ, RZ, UR5 ;  /* 0x00000005ff077e24 */ /* 0x000fc4000f8e00ff */
[----:B------:R-:W-:Y:S02]  /*1560*/  IMAD.U32 R11, RZ, RZ, UR7 ;  /* 0x00000007ff0b7e24 */ /* 0x000fe4000f8e00ff */
[----:B------:R-:W-:Y:S02]  /*1570*/  IMAD.MOV.U32 R12, RZ, RZ, 0x1 ;  /* 0x00000001ff0c7424 */ /* 0x000fe400078e00ff */
[----:B0-----:R-:W-:-:S07]  /*1580*/  IMAD.MOV.U32 R13, RZ, RZ, RZ ;  /* 0x000000ffff0d7224 */ /* 0x001fce00078e00ff */
[----:B------:R-:W-:-:S07]  /*1590*/  LEPC R20, `(.L_x_2196) ;  /* 0x000000001014794e */ /* 0x000fce0000000000 */
[----:B-1----:R-:W-:Y:S05]  /*15a0*/  CALL.ABS.NOINC R2 ;  /* 0x0000000002007343 */ /* 0x002fea0003c00000 */
.L_x_2196:
[----:B------:R-:W-:Y:S02]  /*15b0*/  R2UR UR4, R16 ;  /* 0x00000000100472ca */ /* 0x000fe400000e0000 */
[----:B------:R-:W-:-:S11]  /*15c0*/  SHF.L.U32 R0, RZ, 0x1f, RZ ;  /* 0x0000001fff007819 */ /* 0x000fd600000006ff */
[----:B------:R-:W0:Y:S02]  /*15d0*/  SYNCS.PHASECHK.TRANS64.TRYWAIT P0, [UR4+0x38800], R0 ;  /* 0x03880000ff0075a7 */ /* 0x000e240008000144 */
[----:B0-----:R-:W-:Y:S05]  /*15e0*/  @!P0 BRA `(.L_x_2197) ;  /* 0x0000013400688947 */ /* 0x001fea0003800000 */
.L_x_2284:
[----:B------:R-:W2:Y:S02]  /*15f0*/  LDL R2, [R1+0x4] ;  /* 0x0000040001027983 */ /* 0x000ea40000100800 */
[----:B--2---:R-:W-:-:S13]  /*1600*/  R2UR UR4, R2 ;  /* 0x00000000020472ca */ /* 0x004fda00000e0000 */
[----:B------:R-:W-:-:S06]  /*1610*/  ULOP3.LUT UR4, UR4, 0x1, URZ, 0xfc, !UPT ;  /* 0x0000000104047892 */ /* 0x000fcc000f8efc3f */
[----:B------:R-:W-:-:S05]  /*1620*/  IMAD.U32 R2, RZ, RZ, UR4 ;  /* 0x00000004ff027e24 */ /* 0x000fca000f8e00ff */
[----:B------:R-:W-:-:S13]  /*1630*/  ISETP.NE.AND P0, PT, R2, 0x3, PT ;  /* 0x000000030200780c */ /* 0x000fda0003f05270 */
[----:B------:R-:W-:Y:S05]  /*1640*/  @!P0 BRA `(.L_x_2198) ;  /* 0x0000000000048947 */ /* 0x000fea0003800000 */
[----:B------:R-:W-:Y:S01]  /*1650*/  BPT.TRAP 0x1 ;  /* 0x000000040000795c */ /* 0x000fe20000300000 */
.L_x_2198:
[----:B------:R-:W-:-:S13]  /*1660*/  R2UR UR4, R16 ;  /* 0x00000000100472ca */ /* 0x000fda00000e0000 */
[----:B------:R1:W2:Y:S01]  /*1670*/  SYNCS.PHASECHK.TRANS64.TRYWAIT P1, [UR4+0x38830], R0 ;  /* 0x03883000ff0075a7 */ /* 0x0002a20008020144 */
[----:B------:R-:W-:Y:S05]  /*1680*/  @!P0 BRA `(.L_x_2199) ;  /* 0x0000000000048947 */ /* 0x000fea0003800000 */
[----:B------:R-:W-:Y:S01]  /*1690*/  BPT.TRAP 0x1 ;  /* 0x000000040000795c */ /* 0x000fe20000300000 */
.L_x_2199:
[----:B------:R-:W-:-:S05]  /*16a0*/  IMAD.U32 R4, RZ, RZ, UR36 ;  /* 0x00000024ff047e24 */ /* 0x000fca000f8e00ff */
[----:B------:R-:W-:Y:S01]  /*16b0*/  LOP3.LUT R4, R4, 0x10000, RZ, 0xfc, !PT ;  /* 0x0001000004047812 */ /* 0x000fe200078efcff */
[----:B--2---:R-:W-:Y:S06]  /*16c0*/  @P1 BRA `(.L_x_2200) ;  /* 0x00000000000c1947 */ /* 0x004fec0003800000 */
[----:B------:R-:W-:-:S13]  /*16d0*/  R2UR UR4, R16 ;  /* 0x00000000100472ca */ /* 0x000fda00000e0000 */
[----:B------:R-:W2:Y:S02]  /*16e0*/  SYNCS.PHASECHK.TRANS64.TRYWAIT P1, [UR4+0x38830], R0 ;  /* 0x03883000ff0075a7 */ /* 0x000ea40008020144 */
[----:B--2---:R-:W-:Y:S05]  /*16f0*/  @!P1 BRA `(.L_x_2201) ;  /* 0x0000013400409947 */ /* 0x004fea0003800000 */
.L_x_2200:
[----:B------:R-:W-:Y:S05]  /*1700*/  WARPSYNC.ALL ;  /* 0x0000000000007948 */ /* 0x000fea0003800000 */
[----:B------:R-:W-:Y:S02]  /*1710*/  MOV R5, 0x40000040 ;  /* 0x4000004000057802 */ /* 0x000fe40000000f00 */
        /* <DEDUP_REMOVED lines=18> */
[----:B------:R-:W-:Y:S01]  /*1840*/  R2UR UR21, R5 ;  /* 0x00000000051572ca */ /* 0x000fe200000e0000 */
[----:B------:R-:W-:Y:S01]  /*1850*/  IMAD.U32 R11, RZ, RZ, UR27 ;  /* 0x0000001bff0b7e24 */ /* 0x000fe2000f8e00ff */
[----:B------:R-:W-:Y:S01]  /*1860*/  R2UR UR4, R4 ;  /* 0x00000000040472ca */ /* 0x000fe200000e0000 */
[----:B------:R-:W-:Y:S01]  /*1870*/  ULOP3.LUT UR6, UR6, 0x3fff, URZ, 0xc0, !UPT ;  /* 0x00003fff06067892 */ /* 0x000fe2000f8ec03f */
[----:B------:R-:W-:Y:S01]  /*1880*/  UMOV UR31, 0x40000040 ;  /* 0x40000040001f7882 */ /* 0x000fe20000000000 */
[----:B------:R-:W-:-:S02]  /*1890*/  UMOV UR35, 0x40000040 ;  /* 0x4000004000237882 */ /* 0x000fc40000000000 */
[----:B------:R-:W-:Y:S01]  /*18a0*/  ULOP3.LUT UR24, UR6, 0x10000, URZ, 0xfc, !UPT ;  /* 0x0001000006187892 */ /* 0x000fe2000f8efc3f */
[----:B------:R-:W-:Y:S01]  /*18b0*/  UMOV UR39, 0x40000040 ;  /* 0x4000004000277882 */ /* 0x000fe20000000000 */
[----:B------:R-:W-:Y:S02]  /*18c0*/  UMOV UR43, 0x40000040 ;  /* 0x40000040002b7882 */ /* 0x000fe40000000000 */
[----:B------:R-:W-:Y:S02]  /*18d0*/  UIADD3 UR10, UR24, 0x80, URZ ;  /* 0x00000080180a7890 */ /* 0x000fe4000fffe03f */
[----:B------:R-:W-:Y:S02]  /*18e0*/  UIADD3 UR14, UR24, 0x100, URZ ;  /* 0x00000100180e7890 */ /* 0x000fe4000fffe03f */
[----:B------:R-:W-:Y:S01]  /*18f0*/  IMAD.U32 R15, RZ, RZ, UR24 ;  /* 0x00000018ff0f7e24 */ /* 0x000fe2000f8e00ff */
[----:B------:R-:W-:Y:S01]  /*1900*/  UMOV UR6, UR24 ;  /* 0x0000001800067c82 */ /* 0x000fe20008000000 */
[----:B------:R-:W-:Y:S01]  /*1910*/  UIADD3 UR18, UR24, 0x180, URZ ;  /* 0x0000018018127890 */ /* 0x000fe2000fffe03f */
[----:B------:R-:W-:Y:S01]  /*1920*/  HGMMA.64x16x16.F32.BF16 R56, gdesc[UR4], RZ, !UPT, gsb0 ;  /* 0x00200000043879f0 */ /* 0x000fe2000c0018ff */
[----:B------:R-:W-:Y:S01]  /*1930*/  UIADD3 UR22, UR24, 0x200, URZ ;  /* 0x0000020018167890 */ /* 0x000fe2000fffe03f */
[----:B------:R-:W-:Y:S01]  /*1940*/  R2UR UR6, R4 ;  /* 0x00000000040672ca */ /* 0x000fe200000e0000 */
[----:B------:R-:W-:Y:S01]  /*1950*/  UMOV UR5, 0x40000040 ;  /* 0x4000004000057882 */ /* 0x000fe20000000000 */
[----:B------:R-:W-:Y:S01]  /*1960*/  UIADD3 UR7, UR24, 0x204, URZ ;  /* 0x0000020418077890 */ /* 0x000fe2000fffe03f */
[----:B------:R-:W-:Y:S01]  /*1970*/  UMOV UR47, 0x40000040 ;  /* 0x40000040002f7882 */ /* 0x000fe20000000000 */
[----:B------:R-:W-:Y:S01]  /*1980*/  UMOV UR51, 0x40000040 ;  /* 0x4000004000337882 */ /* 0x000fe20000000000 */
[----:B------:R-:W-:Y:S01]  /*1990*/  UMOV UR55, 0x40000040 ;  /* 0x4000004000377882 */ /* 0x000fe20000000000 */
[----:B------:R-:W-:-:S07]  /*19a0*/  UMOV UR59, 0x40000040 ;  /* 0x40000040003b7882 */ /* 0x000fce0000000000 */
[----:B------:R-:W-:-:S07]  /*19b0*/  UIADD3 UR4, UR6, 0x2, URZ ;  /* 0x0000000206047890 */ /* 0x000fce000fffe03f */
[----:B------:R-:W-:Y:S01]  /*19c0*/  UMOV UR26, UR4 ;  /* 0x00000004001a7c82 */ /* 0x000fe20008000000 */
[----:B------:R-:W-:Y:S01]  /*19d0*/  UIADD3 UR4, UR24, 0x202, URZ ;  /* 0x0000020218047890 */ /* 0x000fe2000fffe03f */
[----:B------:R-:W-:Y:S01]  /*19e0*/  IMAD.U32 R10, RZ, RZ, UR26 ;  /* 0x0000001aff0a7e24 */ /* 0x000fe2000f8e00ff */
        /* <DEDUP_REMOVED lines=24> */
[----:B------:R-:W-:Y:S02]  /*1b70*/  UMOV UR23, 0x40000040 ;  /* 0x4000004000177882 */ /* 0x000fe40000000000 */
        /* <DEDUP_REMOVED lines=27> */
[----:B------:R-:W-:-:S06]  /*1d30*/  UMOV UR27, 0x40000040 ;  /* 0x40000040001b7882 */ /* 0x000fcc0000000000 */
        /* <DEDUP_REMOVED lines=55> */
[----:B------:R-:W-:Y:S01]  /*20b0*/  UMOV UR15, 0x40000040 ;  /* 0x40000040000f7882 */ /* 0x000fe20000000000 */
[----:B------:R-:W-:-:S04]  /*20c0*/  UMOV UR21, UR13 ;  /* 0x0000000d00157c82 */ /* 0x000fc80008000000 */
[----:B------:R-:W-:Y:S01]  /*20d0*/  UMOV UR20, UR12 ;  /* 0x0000000c00147c82 */ /* 0x000fe20008000000 */
        /* <DEDUP_REMOVED lines=14> */
[----:B------:R-:W-:Y:S02]  /*21c0*/  UMOV UR11, UR24 ;  /* 0x00000018000b7c82 */ /* 0x000fe40008000000 */
[----:B------:R-:W-:Y:S02]  /*21d0*/  UIADD3 UR14, UR11, 0x280, URZ ;  /* 0x000002800b0e7890 */ /* 0x000fe4000fffe03f */
[----:B------:R-:W-:Y:S02]  /*21e0*/  UIADD3 UR18, UR11, 0x300, URZ ;  /* 0x000003000b127890 */ /* 0x000fe4000fffe03f */
[----:B------:R-:W-:Y:S02]  /*21f0*/  UIADD3 UR22, UR11, 0x380, URZ ;  /* 0x000003800b167890 */ /* 0x000fe4000fffe03f */
        /* <DEDUP_REMOVED lines=8> */
[----:B------:R-:W-:Y:S02]  /*2280*/  UIADD3 UR54, UR11, 0x780, URZ ;  /* 0x000007800b367890 */ /* 0x000fe4000fffe03f */
[----:B------:R-:W-:Y:S02]  /*2290*/  UIADD3 UR10, UR11, 0x980, URZ ;  /* 0x000009800b0a7890 */ /* 0x000fe4000fffe03f */
        /* <DEDUP_REMOVED lines=34> */
[----:B------:R-:W-:Y:S01]  /*24c0*/  MOV R9, UR15 ;  /* 0x0000000f00097c02 */ /* 0x000fe20008000f00 */
        /* <DEDUP_REMOVED lines=345> */
.L_x_2202:
[----:B------:R-:W-:Y:S01]  /*3a60*/  LOP3.LUT R0, R65, 0xffffff80, RZ, 0xc0, !PT ;  /* 0xffffff8041007812 */ /* 0x000fe200078ec0ff */
[----:B------:R-:W-:Y:S01]  /*3a70*/  UMOV UR7, 0xffffffb0 ;  /* 0xffffffb000077882 */ /* 0x000fe20000000000 */
[----:B------:R-:W-:Y:S01]  /*3a80*/  R2UR UR6, R19 ;  /* 0x00000000130672ca */ /* 0x000fe200000e0000 */
[----:B------:R-:W-:Y:S01]  /*3a90*/  UIMAD UR7, UR61, UR7, 0x51 ;  /* 0x000000513d0774a4 */ /* 0x000fe2000f8e0207 */
[----:B------:R-:W-:Y:S01]  /*3aa0*/  LEA.HI R64, R64, R17, RZ, 0x2 ;  /* 0x0000001140407211 */ /* 0x000fe200078f10ff */
[----:B------:R-:W-:Y:S01]  /*3ab0*/  IMAD.IADD R0, R17, 0x1, -R0 ;  /* 0x0000000111007824 */ /* 0x000fe200078e0a00 */
[----:B------:R-:W-:Y:S01]  /*3ac0*/  LEA.HI R7, R66, R66, RZ, 0x1 ;  /* 0x0000004242077211 */ /* 0x000fe200078f08ff */
[----:B------:R-:W-:Y:S01]  /*3ad0*/  ULDC UR14, c[0x0][0x288] ;  /* 0x0000a200000e7ab9 */ /* 0x000fe20000000800 */
[----:B------:R-:W-:Y:S01]  /*3ae0*/  LOP3.LUT R64, R64, 0xfffffffc, RZ, 0xc0, !PT ;  /* 0xfffffffc40407812 */ /* 0x000fe200078ec0ff */
[----:B------:R-:W-:Y:S01]  /*3af0*/  UIADD3 UR18, UR61, -0x2, URZ ;  /* 0xfffffffe3d127890 */ /* 0x000fe2000fffe03f */
[----:B------:R-:W-:-:S02]  /*3b00*/  SHF.R.S32.HI R3, RZ, 0x1f, R0 ;  /* 0x0000001fff037819 */ /* 0x000fc40000011400 */
[----:B------:R-:W-:Y:S02]  /*3b10*/  CS2R R150, SRZ ;  /* 0x0000000000967805 */ /* 0x000fe4000001ff00 */
[----:B------:R-:W-:Y:S01]  /*3b20*/  LOP3.LUT R7, R7, 0x3fffffe, RZ, 0xc0, !PT ;  /* 0x03fffffe07077812 */ /* 0x000fe200078ec0ff */
[----:B------:R-:W-:Y:S01]  /*3b30*/  IMAD.IADD R64, R17, 0x1, -R64 ;  /* 0x0000000111407824 */ /* 0x000fe200078e0a40 */
[CC--:B------:R-:W-:Y:S01]  /*3b40*/  LEA.HI R2, R3.reuse, R0.reuse, RZ, 0x2 ;  /* 0x0000000003027211 */ /* 0x0c0fe200078f10ff */
[----:B------:R-:W-:Y:S01]  /*3b50*/  UISETP.NE.AND UP0, UPT, UR6, URZ, UPT ;  /* 0x0000003f0600728c */ /* 0x000fe2000bf05270 */
[----:B------:R-:W-:Y:S01]  /*3b60*/  LEA.HI R6, R3, R0, RZ, 0x5 ;  /* 0x0000000003067211 */ /* 0x000fe200078f28ff */
[----:B------:R-:W-:Y:S01]  /*3b70*/  IMAD.IADD R7, R66, 0x1, -R7 ;  /* 0x0000000142077824 */ /* 0x000fe200078e0a07 */
[--C-:B------:R-:W-:Y:S01]  /*3b80*/  SHF.R.S32.HI R3, RZ, 0x2, R2.reuse ;  /* 0x00000002ff037819 */ /* 0x100fe20000011402 */
[----:B------:R-:W-:Y:S01]  /*3b90*/  IMAD.U32 R212, RZ, RZ, UR18 ;  /* 0x00000012ffd47e24 */ /* 0x000fe2000f8e00ff */
[----:B------:R-:W-:-:S02]  /*3ba0*/  SHF.R.S32.HI R12, RZ, 0x1f, R2 ;  /* 0x0000001fff0c7819 */ /* 0x000fc40000011402 */
[----:B------:R-:W-:Y:S02]  /*3bb0*/  CS2R R148, SRZ ;  /* 0x0000000000947805 */ /* 0x000fe4000001ff00 */
[----:B------:R-:W-:Y:S02]  /*3bc0*/  SHF.R.S32.HI R6, RZ, 0x5, R6 ;  /* 0x00000005ff067819 */ /* 0x000fe40000011406 */
[----:B------:R-:W-:Y:S02]  /*3bd0*/  CS2R R146, SRZ ;  /* 0x0000000000927805 */ /* 0x000fe4000001ff00 */
[----:B------:R-:W-:Y:S02]  /*3be0*/  LEA.HI R12, R12, R3, RZ, 0x3 ;  /* 0x000000030c0c7211 */ /* 0x000fe400078f18ff */
[----:B------:R-:W-:Y:S02]  /*3bf0*/  CS2R R144, SRZ ;  /* 0x0000000000907805 */ /* 0x000fe4000001ff00 */
[----:B------:R-:W-:Y:S01]  /*3c00*/  LEA.HI R13, R64, R64, RZ, 0x1 ;  /* 0x00000040400d7211 */ /* 0x000fe200078f08ff */
[----:B------:R-:W-:Y:S01]  /*3c10*/  @UP0 ULDC UR6, c[0x0][0x44c] ;  /* 0x0001130000060ab9 */ /* 0x000fe20000000800 */
[----:B------:R-:W-:Y:S01]  /*3c20*/  LEA R6, R6, UR60, 0x4 ;  /* 0x0000003c06067c11 */ /* 0x000fe2000f8e20ff */
[----:B------:R-:W-:Y:S01]  /*3c30*/  @UP0 ULDC UR10, c[0x0][0x44c] ;  /* 0x00011300000a0ab9 */ /* 0x000fe20000000800 */
[----:B------:R-:W-:Y:S01]  /*3c40*/  LOP3.LUT R12, R12, 0xfffffff8, RZ, 0xc0, !PT ;  /* 0xfffffff80c0c7812 */ /* 0x000fe200078ec0ff */
[----:B------:R-:W-:Y:S01]  /*3c50*/  @UP0 ULDC UR15, c[0x0][0x450] ;  /* 0x00011400000f0ab9 */ /* 0x000fe20000000800 */
[----:B------:R-:W-:-:S02]  /*3c60*/  LOP3.LUT R13, R13, 0x1ffffffe, RZ, 0xc0, !PT ;  /* 0x1ffffffe0d0d7812 */ /* 0x000fc400078ec0ff */
[----:B------:R-:W-:Y:S02]  /*3c70*/  CS2R R142, SRZ ;  /* 0x00000000008e7805 */ /* 0x000fe4000001ff00 */
[----:B------:R-:W-:Y:S02]  /*3c80*/  IADD3 R6, R6, R3, -R12 ;  /* 0x0000000306067210 */ /* 0x000fe40007ffe80c */
[----:B------:R-:W-:Y:S02]  /*3c90*/  CS2R R140, SRZ ;  /* 0x00000000008c7805 */ /* 0x000fe4000001ff00 */
[----:B------:R-:W-:Y:S01]  /*3ca0*/  PLOP3.LUT P1, PT, PT, PT, UP0, 0x80, 0x0 ;  /* 0x000000000000781c */ /* 0x000fe20003f2f008 */
[----:B------:R-:W-:Y:S01]  /*3cb0*/  IMAD.IADD R13, R64, 0x1, -R13 ;  /* 0x00000001400d7824 */ /* 0x000fe200078e0a0d */
[----:B------:R-:W-:Y:S02]  /*3cc0*/  LEA R6, R7, R6, 0x6 ;  /* 0x0000000607067211 */ /* 0x000fe400078e30ff */
[----:B------:R-:W-:-:S02]  /*3cd0*/  CS2R R138, SRZ ;  /* 0x00000000008a7805 */ /* 0x000fc4000001ff00 */
[----:B------:R-:W-:Y:S02]  /*3ce0*/  PLOP3.LUT P2, PT, PT, PT, UP0, 0x80, 0x0 ;  /* 0x000000000000781c */ /* 0x000fe40003f4f008 */
[----:B------:R-:W-:Y:S02]  /*3cf0*/  CS2R R136, SRZ ;  /* 0x0000000000887805 */ /* 0x000fe4000001ff00 */
[----:B------:R-:W-:Y:S01]  /*3d00*/  R2UR UR22, R152 ;  /* 0x00000000981672ca */ /* 0x000fe200000e0000 */
[----:B------:R-:W-:Y:S01]  /*3d10*/  IMAD R14, R13, 0x8, R6 ;  /* 0x000000080d0e7824 */ /* 0x000fe200078e0206 */
[----:B------:R-:W-:Y:S01]  /*3d20*/  LOP3.LUT R17, R2, 0x7ffffffc, RZ, 0xc0, !PT ;  /* 0x7ffffffc02117812 */ /* 0x000fe200078ec0ff */
[----:B------:R-:W-:Y:S01]  /*3d30*/  IMAD.U32 R2, RZ, RZ, UR7 ;  /* 0x00000007ff027e24 */ /* 0x000fe2000f8e00ff */
[----:B------:R-:W-:Y:S01]  /*3d40*/  R2UR UR11, R16 ;  /* 0x00000000100b72ca */ /* 0x000fe200000e0000 */
[----:B------:R-:W-:Y:S01]  /*3d50*/  IMAD.MOV.U32 R3, RZ, RZ, R14 ;  /* 0x000000ffff037224 */ /* 0x000fe200078e000e */
[----:B------:R-:W-:Y:S01]  /*3d60*/  R2UR UR19, R22 ;  /* 0x00000000161372ca */ /* 0x000fe200000e0000 */
[----:B------:R-:W-:Y:S01]  /*3d70*/  @P1 IMAD.HI.U32 R6, R14, UR6, RZ ;  /* 0x000000060e061c27 */ /* 0x000fe2000f8e00ff */
[----:B------:R-:W-:Y:S01]  /*3d80*/  @UP0 ULDC UR6, c[0x0][0x450] ;  /* 0x0001140000060ab9 */ /* 0x000fe20000000800 */
[----:B------:R-:W-:-:S02]  /*3d90*/  CS2R R134, SRZ ;  /* 0x0000000000867805 */ /* 0x000fc4000001ff00 */
[----:B------:R-:W-:Y:S01]  /*3da0*/  CS2R R132, SRZ ;  /* 0x0000000000847805 */ /* 0x000fe2000001ff00 */
[----:B------:R-:W-:Y:S01]  /*3db0*/  IMAD.IADD R17, R0, 0x1, -R17 ;  /* 0x0000000100117824 */ /* 0x000fe200078e0a11 */
[----:B------:R-:W-:Y:S01]  /*3dc0*/  @P2 SHF.R.U32.HI R3, RZ, UR6, R6 ;  /* 0x00000006ff032c19 */ /* 0x000fe20008011606 */
[----:B------:R-:W-:Y:S02]  /*3dd0*/  UIMAD UR6, UR61, -0x50, UR22 ;  /* 0xffffffb03d0678a4 */ /* 0x000fe4000f8e0216 */
[----:B------:R-:W-:Y:S01]  /*3de0*/  IMAD.U32 R7, RZ, RZ, UR22 ;  /* 0x00000016ff077e24 */ /* 0x000fe2000f8e00ff */
[----:B------:R-:W-:Y:S01]  /*3df0*/  CS2R R130, SRZ ;  /* 0x0000000000827805 */ /* 0x000fe2000001ff00 */
[----:B------:R-:W-:Y:S01]  /*3e00*/  IMAD R2, R17, -0x2, R2 ;  /* 0xfffffffe11027824 */ /* 0x000fe200078e0202 */
[----:B------:R-:W0:Y:S01]  /*3e10*/  SHFL.IDX PT, R6, R3, 0x1, 0x1c1f ;  /* 0x003c1f0003067f89 */ /* 0x000e2200000e0000 */
[----:B------:R-:W-:Y:S01]  /*3e20*/  UIADD3 UR6, UR6, 0x50, URZ ;  /* 0x0000005006067890 */ /* 0x000fe2000fffe03f */
[----:B------:R-:W-:Y:S01]  /*3e30*/  CS2R R128, SRZ ;  /* 0x0000000000807805 */ /* 0x000fe2000001ff00 */
[----:B------:R-:W-:Y:S01]  /*3e40*/  UIADD3 UR7, UR11, 0x38840, URZ ;  /* 0x000388400b077890 */ /* 0x000fe2000fffe03f */
[----:B------:R-:W-:Y:S01]  /*3e50*/  IADD3 R7, R2, -UR14, R7 ;  /* 0x8000000e02077c10 */ /* 0x000fe2000fffe007 */
[----:B------:R-:W-:Y:S01]  /*3e60*/  UIMAD.WIDE.U32 UR10, UR60, UR10, URZ ;  /* 0x0000000a3c0a72a5 */ /* 0x000fe2000f8e003f */
[----:B------:R-:W-:-:S02]  /*3e70*/  CS2R R126, SRZ ;  /* 0x00000000007e7805 */ /* 0x000fc4000001ff00 */
[----:B------:R-:W-:Y:S01]  /*3e80*/  MOV R0, UR6 ;  /* 0x0000000600007c02 */ /* 0x000fe20008000f00 */
[----:B------:R-:W-:Y:S01]  /*3e90*/  ULDC UR6, c[0x0][0x988] ;  /* 0x0002620000067ab9 */ /* 0x000fe20000000800 */
[----:B------:R-:W-:Y:S01]  /*3ea0*/  @UP0 USHF.R.U32.HI UR60, URZ, UR15, UR11 ;  /* 0x0000000f3f3c0299 */ /* 0x000fe2000801160b */
[----:B------:R-:W-:Y:S01]  /*3eb0*/  CS2R R124, SRZ ;  /* 0x00000000007c7805 */ /* 0x000fe2000001ff00 */
[----:B------:R-:W-:Y:S01]  /*3ec0*/  UMOV UR61, URZ ;  /* 0x0000003f003d7c82 */ /* 0x000fe20008000000 */
[----:B------:R-:W-:Y:S01]  /*3ed0*/  IMAD R0, R17, -0x2, R0 ;  /* 0xfffffffe11007824 */ /* 0x000fe200078e0200 */
[----:B------:R-:W-:Y:S01]  /*3ee0*/  UIADD3 UR10, UR60, -UR14, UR22 ;  /* 0x8000000e3c0a7290 */ /* 0x000fe2000fffe016 */
[----:B------:R-:W1:Y:S01]  /*3ef0*/  S2UR UR22, SR_CgaCtaId ;  /* 0x00000000001679c3 */ /* 0x000e620000008800 */
[----:B------:R-:W-:Y:S02]  /*3f00*/  CS2R R122, SRZ ;  /* 0x00000000007a7805 */ /* 0x000fe4000001ff00 */
[----:B------:R-:W-:Y:S01]  /*3f10*/  CS2R R120, SRZ ;  /* 0x0000000000787805 */ /* 0x000fe2000001ff00 */
[----:B------:R-:W-:Y:S01]  /*3f20*/  UIMAD.WIDE UR10, UR10, 0x66666667, URZ ;  /* 0x666666670a0a78a5 */ /* 0x000fe2000f8e023f */
[----:B------:R-:W-:-:S02]  /*3f30*/  CS2R R118, SRZ ;  /* 0x0000000000767805 */ /* 0x000fc4000001ff00 */
[----:B------:R-:W-:Y:S02]  /*3f40*/  CS2R R116, SRZ ;  /* 0x0000000000747805 */ /* 0x000fe4000001ff00 */
[----:B------:R-:W-:Y:S01]  /*3f50*/  CS2R R114, SRZ ;  /* 0x0000000000727805 */ /* 0x000fe2000001ff00 */
[----:B------:R-:W-:Y:S01]  /*3f60*/  USHF.R.U32.HI UR10, URZ, 0x1f, UR11 ;  /* 0x0000001f3f0a7899 */ /* 0x000fe2000801160b */
[----:B------:R-:W-:Y:S02]  /*3f70*/  CS2R R112, SRZ ;  /* 0x0000000000707805 */ /* 0x000fe4000001ff00 */
[----:B------:R-:W-:Y:S02]  /*3f80*/  CS2R R110, SRZ ;  /* 0x00000000006e7805 */ /* 0x000fe4000001ff00 */
[----:B0-----:R-:W-:Y:S01]  /*3f90*/  VIADDMNMX R6, R6, R7, R0, PT ;  /* 0x0000000706067246 */ /* 0x001fe20003800100 */
[----:B------:R-:W-:Y:S01]  /*3fa0*/  ULEA.HI.SX32 UR10, UR11, UR10, 0x1b ;  /* 0x0000000a0b0a7291 */ /* 0x000fe2000f8fda3f */
[----:B------:R-:W-:-:S02]  /*3fb0*/  CS2R R108, SRZ ;  /* 0x00000000006c7805 */ /* 0x000fc4000001ff00 */
[----:B------:R-:W-:Y:S02]  /*3fc0*/  CS2R R106, SRZ ;  /* 0x00000000006a7805 */ /* 0x000fe4000001ff00 */
[C---:B------:R-:W-:Y:S01]  /*3fd0*/  ISETP.GT.AND P1, PT, R6.reuse, RZ, PT ;  /* 0x000000ff0600720c */ /* 0x040fe20003f24270 */
[----:B------:R-:W-:Y:S01]  /*3fe0*/  UISETP.LT.AND UP0, UPT, UR19, UR10, UPT ;  /* 0x0000000a1300728c */ /* 0x000fe2000bf01270 */
[C---:B------:R-:W-:Y:S02]  /*3ff0*/  ISETP.GT.AND P2, PT, R6.reuse, 0x1, PT ;  /* 0x000000010600780c */ /* 0x040fe40003f44270 */
[----:B------:R-:W-:Y:S02]  /*4000*/  CS2R R104, SRZ ;  /* 0x0000000000687805 */ /* 0x000fe4000001ff00 */
[----:B------:R-:W-:Y:S01]  /*4010*/  ISETP.GT.AND P3, PT, R6, 0x8, PT ;  /* 0x000000080600780c */ /* 0x000fe20003f64270 */
[----:B------:R-:W-:Y:S01]  /*4020*/  USEL UR11, UR19, UR10, !UP0 ;  /* 0x0000000a130b7287 */ /* 0x000fe2000c000000 */
[----:B------:R-:W-:-:S02]  /*4030*/  FSEL R58, R58, -INF , P1 ;  /* 0xff8000003a3a7808 */ /* 0x000fc40000800000 */
[----:B------:R-:W-:Y:S02]  /*4040*/  CS2R R102, SRZ ;  /* 0x0000000000667805 */ /* 0x000fe4000001ff00 */
[----:B------:R-:W-:Y:S01]  /*4050*/  FSEL R59, R59, -INF , P2 ;  /* 0xff8000003b3b7808 */ /* 0x000fe20001000000 */
[----:B------:R-:W-:Y:S01]  /*4060*/  UISETP.GE.AND UP0, UPT, UR18, UR11, UPT ;  /* 0x0000000b1200728c */ /* 0x000fe2000bf06270 */
[----:B------:R-:W-:Y:S01]  /*4070*/  ISETP.GT.AND P1, PT, R6, 0x9, PT ;  /* 0x000000090600780c */ /* 0x000fe20003f24270 */
[----:B-1----:R-:W-:Y:S01]  /*4080*/  UPRMT UR7, UR22, 0x654, UR7 ;  /* 0x0000065416077896 */ /* 0x002fe20008000007 */
[----:B------:R-:W-:Y:S02]  /*4090*/  FSEL R62, R62, -INF , P3 ;  /* 0xff8000003e3e7808 */ /* 0x000fe40001800000 */
[----:B------:R-:W-:Y:S02]  /*40a0*/  CS2R R100, SRZ ;  /* 0x0000000000647805 */ /* 0x000fe4000001ff00 */
[----:B------:R-:W-:-:S02]  /*40b0*/  FMNMX.FTZ R13, R58, R59, !PT ;  /* 0x0000003b3a0d7209 */ /* 0x000fc40007810000 */
[----:B------:R-:W-:Y:S02]  /*40c0*/  CS2R R98, SRZ ;  /* 0x0000000000627805 */ /* 0x000fe4000001ff00 */
[----:B------:R-:W-:Y:S02]  /*40d0*/  ISETP.GT.AND P2, PT, R6, 0x10, PT ;  /* 0x000000100600780c */ /* 0x000fe40003f44270 */
[----:B------:R-:W-:Y:S02]  /*40e0*/  CS2R R96, SRZ ;  /* 0x0000000000607805 */ /* 0x000fe4000001ff00 */
[----:B------:R-:W-:Y:S02]  /*40f0*/  FSEL R63, R63, -INF , P1 ;  /* 0xff8000003f3f7808 */ /* 0x000fe40000800000 */
[----:B------:R-:W-:Y:S02]  /*4100*/  CS2R R94, SRZ ;  /* 0x00000000005e7805 */ /* 0x000fe4000001ff00 */
[----:B------:R-:W-:Y:S01]  /*4110*/  FMNMX.FTZ R2, R62, R13, !PT ;  /* 0x0000000d3e027209 */ /* 0x000fe20007810000 */
[----:B------:R-:W-:Y:S01]  /*4120*/  SYNCS.ARRIVE.TRANS64.RED.A1T0 RZ, [UR7], RZ ;  /* 0x000000ffffff79a7 */ /* 0x000fe20008100407 */
[----:B------:R-:W-:Y:S01]  /*4130*/  ISETP.GT.AND P1, PT, R6, 0x11, PT ;  /* 0x000000110600780c */ /* 0x000fe20003f24270 */
[----:B------:R-:W-:Y:S01]  /*4140*/  UMOV UR7, URZ ;  /* 0x0000003f00077c82 */ /* 0x000fe20008000000 */
[----:B------:R-:W-:-:S02]  /*4150*/  FSEL R50, R50, -INF , P2 ;  /* 0xff80000032327808 */ /* 0x000fc40001000000 */
[----:B------:R-:W-:Y:S02]  /*4160*/  CS2R R92, SRZ ;  /* 0x00000000005c7805 */ /* 0x000fe4000001ff00 */
[----:B------:R-:W-:Y:S02]  /*4170*/  FMNMX.FTZ R13, R63, R2, !PT ;  /* 0x000000023f0d7209 */ /* 0x000fe40007810000 */
[----:B------:R-:W-:Y:S02]  /*4180*/  CS2R R90, SRZ ;  /* 0x00000000005a7805 */ /* 0x000fe4000001ff00 */
[----:B------:R-:W-:Y:S02]  /*4190*/  ISETP.GT.AND P2, PT, R6, 0x18, PT ;  /* 0x000000180600780c */ /* 0x000fe40003f44270 */
[----:B------:R-:W-:Y:S02]  /*41a0*/  CS2R R88, SRZ ;  /* 0x0000000000587805 */ /* 0x000fe4000001ff00 */
        /* <DEDUP_REMOVED lines=25> */
[----:B------:R-:W-:Y:S02]  /*4340*/  FMNMX.FTZ R2, R42, R13, !PT ;  /* 0x0000000d2a027209 */ /* 0x000fe40007810000 */
[----:B------:R-:W-:Y:S02]  /*4350*/  ISETP.GT.AND P1, PT, R6, 0x29, PT ;  /* 0x000000290600780c */ /* 0x000fe40003f24270 */
[----:B------:R-:W-:Y:S02]  /*4360*/  FSEL R46, R46, -INF , P2 ;  /* 0xff8000002e2e7808 */ /* 0x000fe40001000000 */
[----:B------:R-:W-:Y:S02]  /*4370*/  FMNMX.FTZ R13, R43, R2, !PT ;  /* 0x000000022b0d7209 */ /* 0x000fe40007810000 */
[----:B------:R-:W-:Y:S02]  /*4380*/  ISETP.GT.AND P2, PT, R6, 0x30, PT ;  /* 0x000000300600780c */ /* 0x000fe40003f44270 */
        /* <DEDUP_REMOVED lines=20> */
[----:B------:R-:W-:Y:S02]  /*44d0*/  FSEL R30, R30, -INF , P2 ;  /* 0xff8000001e1e7808 */ /* 0x000fe40001000000 */
[----:B------:R-:W-:Y:S02]  /*44e0*/  FMNMX.FTZ R13, R27, R2, !PT ;  /* 0x000000021b0d7209 */ /* 0x000fe40007810000 */
[----:B------:R-:W-:Y:S02]  /*44f0*/  ISETP.GT.AND P1, PT, R6, 0x49, PT ;  /* 0x000000490600780c */ /* 0x000fe40003f24270 */
[----:B------:R-:W-:Y:S02]  /*4500*/  FMNMX.FTZ R2, R30, R13, !PT ;  /* 0x0000000d1e027209 */ /* 0x000fe40007810000 */
[----:B------:R-:W-:-:S02]  /*4510*/  FSEL R31, R31, -INF , P1 ;  /* 0xff8000001f1f7808 */ /* 0x000fc40000800000 */
[----:B------:R-:W-:Y:S02]  /*4520*/  MOV R213, UR11 ;  /* 0x0000000b00d57c02 */ /* 0x000fe40008000f00 */
[----:B------:R-:W-:Y:S02]  /*4530*/  FMNMX.FTZ R6, R31, R2, !PT ;  /* 0x000000021f067209 */ /* 0x000fe40007810000 */
[----:B------:R-:W0:Y:S04]  /*4540*/  SHFL.IDX PT, R2, R3, RZ, 0x1c1f ;  /* 0x001c1fff03027589 */ /* 0x000e2800000e0000 */
[----:B------:R-:W1:Y:S01]  /*4550*/  SHFL.BFLY PT, R13, R6, 0x2, 0x1f ;  /* 0x0c401f00060d7f89 */ /* 0x000e6200000e0000 */
[----:B0-----:R-:W-:-:S04]  /*4560*/  VIADDMNMX R2, R2, R7, R0, PT ;  /* 0x0000000702027246 */ /* 0x001fc80003800100 */
[C---:B------:R-:W-:Y:S02]  /*4570*/  ISETP.GT.AND P1, PT, R2.reuse, RZ, PT ;  /* 0x000000ff0200720c */ /* 0x040fe40003f24270 */
[C---:B------:R-:W-:Y:S02]  /*4580*/  ISETP.GT.AND P2, PT, R2.reuse, 0x1, PT ;  /* 0x000000010200780c */ /* 0x040fe40003f44270 */
[----:B------:R-:W-:Y:S02]  /*4590*/  ISETP.GT.AND P3, PT, R2, 0x8, PT ;  /* 0x000000080200780c */ /* 0x000fe40003f64270 */
[----:B------:R-:W-:Y:S02]  /*45a0*/  FSEL R56, R56, -INF , P1 ;  /* 0xff80000038387808 */ /* 0x000fe40000800000 */
[----:B------:R-:W-:Y:S02]  /*45b0*/  FSEL R57, R57, -INF , P2 ;  /* 0xff80000039397808 */ /* 0x000fe40001000000 */
[----:B------:R-:W-:-:S02]  /*45c0*/  ISETP.GT.AND P1, PT, R2, 0x9, PT ;  /* 0x000000090200780c */ /* 0x000fc40003f24270 */
[----:B------:R-:W-:Y:S02]  /*45d0*/  FSEL R60, R60, -INF , P3 ;  /* 0xff8000003c3c7808 */ /* 0x000fe40001800000 */
[----:B------:R-:W-:Y:S02]  /*45e0*/  FMNMX.FTZ R3, R56, R57, !PT ;  /* 0x0000003938037209 */ /* 0x000fe40007810000 */
[----:B------:R-:W-:Y:S02]  /*45f0*/  FSEL R61, R61, -INF , P1 ;  /* 0xff8000003d3d7808 */ /* 0x000fe40000800000 */
[----:B------:R-:W-:Y:S02]  /*4600*/  ISETP.GT.AND P1, PT, R2, 0x10, PT ;  /* 0x000000100200780c */ /* 0x000fe40003f24270 */
[----:B------:R-:W-:Y:S02]  /*4610*/  FMNMX.FTZ R0, R60, R3, !PT ;  /* 0x000000033c007209 */ /* 0x000fe40007810000 */
        /* <DEDUP_REMOVED lines=45> */
[----:B-1----:R-:W-:Y:S02]  /*48f0*/  FMNMX.FTZ R13, R6, R13, !PT ;  /* 0x0000000d060d7209 */ /* 0x002fe40007810000 */
[----:B------:R-:W-:Y:S02]  /*4900*/  FSEL R29, R29, -INF , P2 ;  /* 0xff8000001d1d7808 */ /* 0x000fe40001000000 */
[----:B------:R-:W-:Y:S01]  /*4910*/  FMNMX.FTZ R0, R28, R7, !PT ;  /* 0x000000071c007209 */ /* 0x000fe20007810000 */
[----:B------:R-:W0:Y:S03]  /*4920*/  SHFL.BFLY PT, R12, R13, 0x1, 0x1f ;  /* 0x0c201f000d0c7f89 */ /* 0x000e2600000e0000 */
[----:B------:R-:W-:-:S05]  /*4930*/  FMNMX.FTZ R0, R29, R0, !PT ;  /* 0x000000001d007209 */ /* 0x000fca0007810000 */
[----:B------:R-:W1:Y:S01]  /*4940*/  SHFL.BFLY PT, R7, R0, 0x2, 0x1f ;  /* 0x0c401f0000077f89 */ /* 0x000e6200000e0000 */
[----:B0-----:R-:W-:-:S04]  /*4950*/  FMNMX.FTZ R3, R13, R12, !PT ;  /* 0x0000000c0d037209 */ /* 0x001fc80007810000 */
[C---:B------:R-:W-:Y:S01]  /*4960*/  FSETP.NEU.FTZ.AND P4, PT, R3.reuse, -INF , PT ;  /* 0xff8000000300780b */ /* 0x040fe20003f9d000 */
[----:B------:R-:W-:Y:S01]  /*4970*/  FMUL.FTZ R6, R3, UR6 ;  /* 0x0000000603067c20 */ /* 0x000fe20008410000 */
[----:B-1----:R-:W-:-:S04]  /*4980*/  FMNMX.FTZ R7, R0, R7, !PT ;  /* 0x0000000700077209 */ /* 0x002fc80007810000 */
[----:B------:R-:W-:Y:S02]  /*4990*/  FSEL R12, R6, RZ, P4 ;  /* 0x000000ff060c7208 */ /* 0x000fe40002000000 */
[----:B------:R-:W0:Y:S03]  /*49a0*/  SHFL.BFLY PT, R6, R7, 0x1, 0x1f ;  /* 0x0c201f0007067f89 */ /* 0x000e2600000e0000 */
        /* <DEDUP_REMOVED lines=22> */
[----:B0-----:R-:W-:Y:S01]  /*4b10*/  FMNMX.FTZ R6, R7, R6, !PT ;  /* 0x0000000607067209 */ /* 0x001fe20007810000 */
[----:B------:R-:W-:Y:S03]  /*4b20*/  MUFU.EX2 R62, R62 ;  /* 0x0000003e003e7308 */ /* 0x000fe60000000800 */
[C---:B------:R-:W-:Y:S01]  /*4b30*/  FSETP.NEU.FTZ.AND P1, PT, R6.reuse, -INF , PT ;  /* 0xff8000000600780b */ /* 0x040fe20003f3d000 */
[----:B------:R-:W-:-:S04]  /*4b40*/  FMUL.FTZ R0, R6, UR6 ;  /* 0x0000000606007c20 */ /* 0x000fc80008410000 */
[----:B------:R-:W0:Y:S01]  /*4b50*/  MUFU.EX2 R63, R63 ;  /* 0x0000003f003f7308 */ /* 0x000e220000000800 */
[----:B------:R-:W-:Y:S02]  /*4b60*/  FSEL R0, R0, RZ, P1 ;  /* 0x000000ff00007208 */ /* 0x000fe40000800000 */
[----:B------:R-:W-:Y:S02]  /*4b70*/  PLOP3.LUT P1, PT, PT, PT, UP0, 0x80, 0x0 ;  /* 0x000000000000781c */ /* 0x000fe40003f2f008 */
        /* <DEDUP_REMOVED lines=24> */
[----:B0-----:R-:W-:-:S07]  /*4d00*/  F2FP.BF16.F32.PACK_AB R211, R63, R62 ;  /* 0x0000003e3fd3723e */ /* 0x001fce00000010ff */
[----:B------:R-:W0:Y:S01]  /*4d10*/  MUFU.EX2 R61, R61 ;  /* 0x0000003d003d7308 */ /* 0x000e220000000800 */
[----:B-1----:R-:W-:Y:S01]  /*4d20*/  FADD.FTZ R7, R56, R57 ;  /* 0x0000003938077221 */ /* 0x002fe20000010000 */
[----:B------:R-:W-:Y:S02]  /*4d30*/  F2FP.BF16.F32.PACK_AB R208, R57, R56 ;  /* 0x0000003839d0723e */ /* 0x000fe400000010ff */
[----:B------:R-:W-:-:S04]  /*4d40*/  CS2R R56, SRZ ;  /* 0x0000000000387805 */ /* 0x000fc8000001ff00 */
[----:B------:R-:W1:Y:S01]  /*4d50*/  MUFU.EX2 R48, R48 ;  /* 0x0000003000307308 */ /* 0x000e620000000800 */
[----:B--2---:R-:W-:Y:S01]  /*4d60*/  FADD.FTZ R2, R60, R7 ;  /* 0x000000073c027221 */ /* 0x004fe20000010000 */
[----:B------:R-:W-:Y:S01]  /*4d70*/  FADD.FTZ R7, R58, R59 ;  /* 0x0000003b3a077221 */ /* 0x000fe20000010000 */
[----:B------:R-:W-:-:S05]  /*4d80*/  CS2R R58, SRZ ;  /* 0x00000000003a7805 */ /* 0x000fca000001ff00 */
[----:B------:R-:W2:Y:S01]  /*4d90*/  MUFU.EX2 R49, R49 ;  /* 0x0000003100317308 */ /* 0x000ea20000000800 */
[C---:B0-----:R-:W-:Y:S01]  /*4da0*/  FADD.FTZ R13, R61.reuse, R2 ;  /* 0x000000023d0d7221 */ /* 0x041fe20000010000 */
[----:B------:R-:W-:Y:S01]  /*4db0*/  FADD.FTZ R2, R62, R7 ;  /* 0x000000073e027221 */ /* 0x000fe20000010000 */
[----:B------:R-:W-:Y:S02]  /*4dc0*/  F2FP.BF16.F32.PACK_AB R210, R61, R60 ;  /* 0x0000003c3dd2723e */ /* 0x000fe400000010ff */
[----:B------:R-:W-:Y:S01]  /*4dd0*/  CS2R R60, SRZ ;  /* 0x00000000003c7805 */ /* 0x000fe2000001ff00 */
[----:B------:R-:W-:Y:S01]  /*4de0*/  FADD.FTZ R7, R63, R2 ;  /* 0x000000023f077221 */ /* 0x000fe20000010000 */
[----:B------:R-:W-:Y:S01]  /*4df0*/  CS2R R62, SRZ ;  /* 0x00000000003e7805 */ /* 0x000fe2000001ff00 */
[----:B------:R-:W0:Y:S01]  /*4e00*/  MUFU.EX2 R50, R50 ;  /* 0x0000003200327308 */ /* 0x000e220000000800 */
[----:B-1----:R-:W-:-:S07]  /*4e10*/  FADD.FTZ R20, R48, R13 ;  /* 0x0000000d30147221 */ /* 0x002fce0000010000 */
[----:B------:R-:W1:Y:S01]  /*4e20*/  MUFU.EX2 R52, R52 ;  /* 0x0000003400347308 */ /* 0x000e620000000800 */
[C---:B--2---:R-:W-:Y:S01]  /*4e30*/  FADD.FTZ R13, R49.reuse, R20 ;  /* 0x00000014310d7221 */ /* 0x044fe20000010000 */
[----:B------:R-:W-:Y:S02]  /*4e40*/  F2FP.BF16.F32.PACK_AB R204, R49, R48 ;  /* 0x0000003031cc723e */ /* 0x000fe400000010ff */
[----:B------:R-:W-:-:S04]  /*4e50*/  CS2R R48, SRZ ;  /* 0x0000000000307805 */ /* 0x000fc8000001ff00 */
[----:B------:R-:W2:Y:S01]  /*4e60*/  MUFU.EX2 R51, R51 ;  /* 0x0000003300337308 */ /* 0x000ea20000000800 */
[----:B0-----:R-:W-:-:S07]  /*4e70*/  FADD.FTZ R2, R50, R7 ;  /* 0x0000000732027221 */ /* 0x001fce0000010000 */
[----:B------:R-:W0:Y:S01]  /*4e80*/  MUFU.EX2 R53, R53 ;  /* 0x0000003500357308 */ /* 0x000e220000000800 */
[----:B-1----:R-:W-:-:S07]  /*4e90*/  FADD.FTZ R20, R52, R13 ;  /* 0x0000000d34147221 */ /* 0x002fce0000010000 */
[----:B------:R-:W1:Y:S01]  /*4ea0*/  MUFU.EX2 R54, R54 ;  /* 0x0000003600367308 */ /* 0x000e620000000800 */
[C---:B--2---:R-:W-:Y:S01]  /*4eb0*/  FADD.FTZ R7, R51.reuse, R2 ;  /* 0x0000000233077221 */ /* 0x044fe20000010000 */
[----:B------:R-:W-:Y:S02]  /*4ec0*/  F2FP.BF16.F32.PACK_AB R205, R51, R50 ;  /* 0x0000003233cd723e */ /* 0x000fe400000010ff */
[----:B------:R-:W-:-:S04]  /*4ed0*/  CS2R R50, SRZ ;  /* 0x0000000000327805 */ /* 0x000fc8000001ff00 */
[----:B------:R-:W2:Y:S01]  /*4ee0*/  MUFU.EX2 R40, R40 ;  /* 0x0000002800287308 */ /* 0x000ea20000000800 */
[C---:B0-----:R-:W-:Y:S01]  /*4ef0*/  FADD.FTZ R13, R53.reuse, R20 ;  /* 0x00000014350d7221 */ /* 0x041fe20000010000 */
[----:B------:R-:W-:Y:S02]  /*4f00*/  F2FP.BF16.F32.PACK_AB R206, R53, R52 ;  /* 0x0000003435ce723e */ /* 0x000fe400000010ff */
[----:B------:R-:W-:-:S04]  /*4f10*/  CS2R R52, SRZ ;  /* 0x0000000000347805 */ /* 0x000fc8000001ff00 */
[----:B------:R-:W0:Y:S01]  /*4f20*/  MUFU.EX2 R55, R55 ;  /* 0x0000003700377308 */ /* 0x000e220000000800 */
[----:B-1----:R-:W-:-:S07]  /*4f30*/  FADD.FTZ R2, R54, R7 ;  /* 0x0000000736027221 */ /* 0x002fce0000010000 */
[----:B------:R-:W1:Y:S01]  /*4f40*/  MUFU.EX2 R41, R41 ;  /* 0x0000002900297308 */ /* 0x000e620000000800 */
[----:B--2---:R-:W-:-:S07]  /*4f50*/  FADD.FTZ R20, R40, R13 ;  /* 0x0000000d28147221 */ /* 0x004fce0000010000 */
[----:B------:R-:W2:Y:S01]  /*4f60*/  MUFU.EX2 R42, R42 ;  /* 0x0000002a002a7308 */ /* 0x000ea20000000800 */
[C---:B0-----:R-:W-:Y:S01]  /*4f70*/  FADD.FTZ R7, R55.reuse, R2 ;  /* 0x0000000237077221 */ /* 0x041fe20000010000 */
[----:B------:R-:W-:Y:S02]  /*4f80*/  F2FP.BF16.F32.PACK_AB R207, R55, R54 ;  /* 0x0000003637cf723e */ /* 0x000fe400000010ff */
[----:B------:R-:W-:-:S04]  /*4f90*/  CS2R R54, SRZ ;  /* 0x0000000000367805 */ /* 0x000fc8000001ff00 */
[----:B------:R-:W0:Y:S01]  /*4fa0*/  MUFU.EX2 R44, R44 ;  /* 0x0000002c002c7308 */ /* 0x000e220000000800 */
[C---:B-1----:R-:W-:Y:S01]  /*4fb0*/  FADD.FTZ R13, R41.reuse, R20 ;  /* 0x00000014290d7221 */ /* 0x042fe20000010000 */
[----:B------:R-:W-:Y:S02]  /*4fc0*/  F2FP.BF16.F32.PACK_AB R200, R41, R40 ;  /* 0x0000002829c8723e */ /* 0x000fe400000010ff */
[----:B------:R-:W-:-:S04]  /*4fd0*/  CS2R R40, SRZ ;  /* 0x0000000000287805 */ /* 0x000fc8000001ff00 */
[----:B------:R-:W1:Y:S01]  /*4fe0*/  MUFU.EX2 R43, R43 ;  /* 0x0000002b002b7308 */ /* 0x000e620000000800 */
[----:B--2---:R-:W-:-:S07]  /*4ff0*/  FADD.FTZ R2, R42, R7 ;  /* 0x000000072a027221 */ /* 0x004fce0000010000 */
[----:B------:R-:W2:Y:S01]  /*5000*/  MUFU.EX2 R45, R45 ;  /* 0x0000002d002d7308 */ /* 0x000ea20000000800 */
[----:B0-----:R-:W-:-:S07]  /*5010*/  FADD.FTZ R20, R44, R13 ;  /* 0x0000000d2c147221 */ /* 0x001fce0000010000 */
[----:B------:R-:W0:Y:S01]  /*5020*/  MUFU.EX2 R46, R46 ;  /* 0x0000002e002e7308 */ /* 0x000e220000000800 */
[C---:B-1----:R-:W-:Y:S01]  /*5030*/  FADD.FTZ R7, R43.reuse, R2 ;  /* 0x000000022b077221 */ /* 0x042fe20000010000 */
[----:B------:R-:W-:Y:S02]  /*5040*/  F2FP.BF16.F32.PACK_AB R201, R43, R42 ;  /* 0x0000002a2bc9723e */ /* 0x000fe400000010ff */
[----:B------:R-:W-:-:S04]  /*5050*/  CS2R R42, SRZ ;  /* 0x00000000002a7805 */ /* 0x000fc8000001ff00 */
        /* <DEDUP_REMOVED lines=32> */
[----:B------:R-:W-:Y:S01]  /*5260*/  MUFU.EX2 R26, R26 ;  /* 0x0000001a001a7308 */ /* 0x000fe20000000800 */
[C---:B-1----:R-:W-:Y:S01]  /*5270*/  FADD.FTZ R13, R39.reuse, R2 ;  /* 0x00000002270d7221 */ /* 0x042fe20000010000 */
[----:B------:R-:W-:Y:S02]  /*5280*/  F2FP.BF16.F32.PACK_AB R199, R39, R38 ;  /* 0x0000002627c7723e */ /* 0x000fe400000010ff */
[----:B------:R-:W-:-:S04]  /*5290*/  CS2R R38, SRZ ;  /* 0x0000000000267805 */ /* 0x000fc8000001ff00 */
[----:B------:R-:W0:Y:S01]  /*52a0*/  MUFU.EX2 R28, R28 ;  /* 0x0000001c001c7308 */ /* 0x000e220000000800 */
[C---:B--2---:R-:W-:Y:S01]  /*52b0*/  FADD.FTZ R21, R25.reuse, R20 ;  /* 0x0000001419157221 */ /* 0x044fe20000010000 */
[----:B------:R-:W-:Y:S02]  /*52c0*/  F2FP.BF16.F32.PACK_AB R192, R25, R24 ;  /* 0x0000001819c0723e */ /* 0x000fe400000010ff */
[----:B------:R-:W-:-:S04]  /*52d0*/  CS2R R24, SRZ ;  /* 0x0000000000187805 */ /* 0x000fc8000001ff00 */
[----:B------:R-:W1:Y:S08]  /*52e0*/  MUFU.EX2 R27, R27 ;  /* 0x0000001b001b7308 */ /* 0x000e700000000800 */
[----:B------:R-:W2:Y:S01]  /*52f0*/  MUFU.EX2 R30, R30 ;  /* 0x0000001e001e7308 */ /* 0x000ea20000000800 */
[----:B0-----:R-:W-:-:S07]  /*5300*/  FADD.FTZ R2, R28, R21 ;  /* 0x000000151c027221 */ /* 0x001fce0000010000 */
[----:B------:R0:W3:Y:S01]  /*5310*/  MUFU.EX2 R7, R0 ;  /* 0x0000000000077308 */ /* 0x0000e20000000800 */
[----:B-1----:R-:W-:-:S07]  /*5320*/  F2FP.BF16.F32.PACK_AB R193, R27, R26 ;  /* 0x0000001a1bc1723e */ /* 0x002fce00000010ff */
[----:B------:R2:W1:Y:S01]  /*5330*/  MUFU.EX2 R195, R12 ;  /* 0x0000000c00c37308 */ /* 0x0004620000000800 */
[----:B0-----:R-:W-:-:S04]  /*5340*/  FADD.FTZ R0, R26, R13 ;  /* 0x0000000d1a007221 */ /* 0x001fc80000010000 */
[----:B------:R-:W-:Y:S01]  /*5350*/  FADD.FTZ R21, R27, R0 ;  /* 0x000000001b157221 */ /* 0x000fe20000010000 */
[----:B------:R-:W-:Y:S01]  /*5360*/  IMAD.MOV.U32 R0, RZ, RZ, 0x3f800000 ;  /* 0x3f800000ff007424 */ /* 0x000fe200078e00ff */
[----:B------:R-:W-:Y:S02]  /*5370*/  CS2R R26, SRZ ;  /* 0x00000000001a7805 */ /* 0x000fe4000001ff00 */
[----:B--2---:R-:W-:Y:S01]  /*5380*/  FADD.FTZ R12, R30, R21 ;  /* 0x000000151e0c7221 */ /* 0x004fe20000010000 */
[C---:B---3--:R-:W-:Y:S01]  /*5390*/  FADD.FTZ R13, R7.reuse, R2 ;  /* 0x00000002070d7221 */ /* 0x048fe20000010000 */
[----:B------:R-:W-:Y:S01]  /*53a0*/  F2FP.BF16.F32.PACK_AB R194, R7, R28 ;  /* 0x0000001c07c2723e */ /* 0x000fe200000010ff */
[----:B------:R-:W-:Y:S01]  /*53b0*/  IMAD.U32 R7, RZ, RZ, UR7 ;  /* 0x00000007ff077e24 */ /* 0x000fe2000f8e00ff */
[----:B------:R-:W-:Y:S01]  /*53c0*/  CS2R R28, SRZ ;  /* 0x00000000001c7805 */ /* 0x000fe2000001ff00 */
[----:B------:R-:W-:Y:S02]  /*53d0*/  IMAD.MOV.U32 R2, RZ, RZ, 0x3f800000 ;  /* 0x3f800000ff027424 */ /* 0x000fe400078e00ff */
[C---:B-1----:R-:W-:Y:S01]  /*53e0*/  FADD.FTZ R12, R195.reuse, R12 ;  /* 0x0000000cc30c7221 */ /* 0x042fe20000010000 */
[----:B------:R-:W-:-:S02]  /*53f0*/  F2FP.BF16.F32.PACK_AB R195, R195, R30 ;  /* 0x0000001ec3c3723e */ /* 0x000fc400000010ff */
[----:B------:R-:W-:Y:S01]  /*5400*/  CS2R R30, SRZ ;  /* 0x00000000001e7805 */ /* 0x000fe2000001ff00 */
[----:B------:R-:W-:Y:S06]  /*5410*/  @!P1 BRA `(.L_x_2203) ;  /* 0x0000004000889947 */ /* 0x000fec0003800000 */
[----:B------:R-:W-:Y:S01]  /*5420*/  R2UR UR7, R212 ;  /* 0x00000000d40772ca */ /* 0x000fe200000e0000 */
[----:B------:R-:W-:Y:S01]  /*5430*/  UMOV UR6, URZ ;  /* 0x0000003f00067c82 */ /* 0x000fe20008000000 */
[----:B------:R-:W-:Y:S01]  /*5440*/  IMAD.MOV.U32 R21, RZ, RZ, R3 ;  /* 0x000000ffff157224 */ /* 0x000fe200078e0003 */
[----:B------:R-:W-:Y:S01]  /*5450*/  MOV R2, 0x3f800000 ;  /* 0x3f80000000027802 */ /* 0x000fe20000000f00 */
[----:B------:R-:W-:Y:S02]  /*5460*/  IMAD.MOV.U32 R20, RZ, RZ, R6 ;  /* 0x000000ffff147224 */ /* 0x000fe400078e0006 */
[----:B------:R-:W-:Y:S02]  /*5470*/  IMAD.U32 R217, RZ, RZ, UR6 ;  /* 0x00000006ffd97e24 */ /* 0x000fe4000f8e00ff */
[----:B------:R-:W-:Y:S02]  /*5480*/  IMAD.MOV.U32 R151, RZ, RZ, RZ ;  /* 0x000000ffff977224 */ /* 0x000fe400078e00ff */
[----:B------:R-:W-:-:S03]  /*5490*/  IMAD.U32 R214, RZ, RZ, UR6 ;  /* 0x00000006ffd67e24 */ /* 0x000fc6000f8e00ff */
[----:B------:R-:W-:-:S07]  /*54a0*/  IMAD.U32 R212, RZ, RZ, UR7 ;  /* 0x00000007ffd47e24 */ /* 0x000fce000f8e00ff */
.L_x_2214:
[----:B------:R-:W-:Y:S02]  /*54b0*/  R2UR UR6, R214 ;  /* 0x00000000d60672ca */ /* 0x000fe400000e0000 */
[----:B------:R-:W-:-:S11]  /*54c0*/  R2UR UR7, R217 ;  /* 0x00000000d90772ca */ /* 0x000fd600000e0000 */
[----:B------:R-:W-:-:S04]  /*54d0*/  UISETP.NE.AND UP0, UPT, UR6, 0x1, UPT ;  /* 0x000000010600788c */ /* 0x000fc8000bf05270 */
[----:B------:R-:W-:-:S04]  /*54e0*/  USEL UR6, URZ, 0x1, UP0 ;  /* 0x000000013f067887 */ /* 0x000fc80008000000 */
[----:B------:R-:W-:-:S06]  /*54f0*/  ULOP3.LUT UR6, UR7, UR6, URZ, 0x3c, !UPT ;  /* 0x0000000607067292 */ /* 0x000fcc000f8e3c3f */
[----:B------:R-:W-:Y:S01]  /*5500*/  IMAD.U32 R7, RZ, RZ, UR6 ;  /* 0x00000006ff077e24 */ /* 0x000fe2000f8e00ff */
[----:B------:R-:W-:Y:S06]  /*5510*/  @!P0 BRA `(.L_x_2204) ;  /* 0x0000000000048947 */ /* 0x000fec0003800000 */
[----:B------:R-:W-:Y:S01]  /*5520*/  BPT.TRAP 0x1 ;  /* 0x000000040000795c */ /* 0x000fe20000300000 */
.L_x_2204:
[----:B------:R-:W-:Y:S02]  /*5530*/  R2UR UR10, R214 ;  /* 0x00000000d60a72ca */ /* 0x000fe400000e0000 */
[----:B------:R-:W-:Y:S02]  /*5540*/  R2UR UR6, R16 ;  /* 0x00000000100672ca */ /* 0x000fe400000e0000 */
[----:B------:R-:W-:-:S09]  /*5550*/  R2UR UR7, R7 ;  /* 0x00000000070772ca */ /* 0x000fd200000e0000 */
[----:B------:R-:W-:-:S04]  /*5560*/  UIADD3 UR61, UR10, 0x1, URZ ;  /* 0x000000010a3d7890 */ /* 0x000fc8000fffe03f */
[----:B------:R-:W-:Y:S01]  /*5570*/  UISETP.NE.AND UP0, UPT, UR61, 0x2, UPT ;  /* 0x000000023d00788c */ /* 0x000fe2000bf05270 */
[----:B------:R-:W-:-:S03]  /*5580*/  MOV R6, UR7 ;  /* 0x0000000700067c02 */ /* 0x000fc60008000f00 */
[----:B------:R-:W-:Y:S01]  /*5590*/  USEL UR61, UR61, URZ, UP0 ;  /* 0x0000003f3d3d7287 */ /* 0x000fe20008000000 */
[----:B------:R-:W-:-:S03]  /*55a0*/  SHF.L.U32 R6, R6, 0x1f, RZ ;  /* 0x0000001f06067819 */ /* 0x000fc600000006ff */
[----:B------:R-:W-:-:S06]  /*55b0*/  ULEA UR6, UR61, UR6, 0x3 ;  /* 0x000000063d067291 */ /* 0x000fcc000f8e183f */
[----:B------:R-:W-:-:S03]  /*55c0*/  IMAD.U32 R3, RZ, RZ, UR6 ;  /* 0x00000006ff037e24 */ /* 0x000fc6000f8e00ff */
[----:B------:R0:W1:Y:S01]  /*55d0*/  SYNCS.PHASECHK.TRANS64.TRYWAIT P1, [UR6+0x38830], R6 ;  /* 0x03883006ff0075a7 */ /* 0x0000620008020146 */
[----:B------:R-:W-:Y:S05]  /*55e0*/  @!P0 BRA `(.L_x_2205) ;  /* 0x0000000000048947 */ /* 0x000fea0003800000 */
[----:B------:R-:W-:Y:S01]  /*55f0*/  BPT.TRAP 0x1 ;  /* 0x000000040000795c */ /* 0x000fe20000300000 */
.L_x_2205:
[----:B-1----:R-:W-:Y:S05]  /*5600*/  @P1 BRA `(.L_x_2206) ;  /* 0x00000000000c1947 */ /* 0x002fea0003800000 */
[----:B------:R-:W-:-:S13]  /*5610*/  R2UR UR6, R3 ;  /* 0x00000000030672ca */ /* 0x000fda00000e0000 */
[----:B------:R-:W1:Y:S02]  /*5620*/  SYNCS.PHASECHK.TRANS64.TRYWAIT P1, [UR6+0x38830], R6 ;  /* 0x03883006ff0075a7 */ /* 0x000e640008020146 */
[----:B-1----:R-:W-:Y:S05]  /*5630*/  @!P1 BRA `(.L_x_2207) ;  /* 0x000000f4008c9947 */ /* 0x002fea0003800000 */
.L_x_2206:
[----:B------:R-:W-:Y:S01]  /*5640*/  R2UR UR6, R15 ;  /* 0x000000000f0672ca */ /* 0x000fe200000e0000 */
[----:B------:R-:W-:Y:S01]  /*5650*/  WARPGROUP.ARRIVE ;  /* 0x00000000000079c5 */ /* 0x000fe20000000000 */
[----:B-1----:R-:W-:Y:S01]  /*5660*/  MOV R153, UR49 ;  /* 0x0000003100997c02 */ /* 0x002fe20008000f00 */
[----:B------:R-:W-:Y:S01]  /*5670*/  UMOV UR51, 0x40000040 ;  /* 0x4000004000337882 */ /* 0x000fe20000000000 */
[----:B------:R-:W-:Y:S01]  /*5680*/  MOV R154, UR48 ;  /* 0x00000030009a7c02 */ /* 0x000fe20008000f00 */
        /* <DEDUP_REMOVED lines=8> */
[----:B------:R-:W-:Y:S01]  /*5710*/  UIMAD UR60, UR61, 0xa00, UR6 ;  /* 0x00000a003d3c78a4 */ /* 0x000fe2000f8e0206 */
[----:B0-----:R-:W-:Y:S01]  /*5720*/  MOV R6, UR45 ;  /* 0x0000002d00067c02 */ /* 0x001fe20008000f00 */
        /* <DEDUP_REMOVED lines=9> */
[----:B------:R-:W-:Y:S01]  /*57c0*/  R2UR UR48, R4 ;  /* 0x00000000043072ca */ /* 0x000fe200000e0000 */
[----:B------:R-:W-:Y:S01]  /*57d0*/  UMOV UR51, 0x40000040 ;  /* 0x4000004000337882 */ /* 0x000fe20000000000 */
[----:B------:R-:W-:Y:S01]  /*57e0*/  UMOV UR46, UR6 ;  /* 0x00000006002e7c82 */ /* 0x000fe20008000000 */
[----:B------:R-:W-:Y:S01]  /*57f0*/  R2UR UR49, R5 ;  /* 0x00000000053172ca */ /* 0x000fe200000e0000 */
[----:B------:R-:W-:Y:S01]  /*5800*/  UIADD3 UR6, UR60, 0x180, URZ ;  /* 0x000001803c067890 */ /* 0x000fe2000fffe03f */
[----:B------:R-:W-:Y:S01]  /*5810*/  MOV R216, UR52 ;  /* 0x0000003400d87c02 */ /* 0x000fe20008000f00 */
[----:B------:R-:W-:Y:S01]  /*5820*/  UIADD3 UR7, UR60, 0x182, URZ ;  /* 0x000001823c077890 */ /* 0x000fe2000fffe03f */
[----:B------:R-:W-:Y:S01]  /*5830*/  R2UR UR52, R10 ;  /* 0x000000000a3472ca */ /* 0x000fe200000e0000 */
[----:B------:R-:W-:Y:S01]  /*5840*/  UIADD3 UR14, UR60, 0x280, URZ ;  /* 0x000002803c0e7890 */ /* 0x000fe2000fffe03f */
[----:B------:R-:W-:Y:S01]  /*5850*/  R2UR UR53, R11 ;  /* 0x000000000b3572ca */ /* 0x000fe200000e0000 */
        /* <DEDUP_REMOVED lines=12> */
[----:B------:R-:W-:Y:S01]  /*5920*/  UMOV UR11, UR53 ;  /* 0x00000035000b7c82 */ /* 0x000fe20008000000 */
        /* <DEDUP_REMOVED lines=150> */
[----:B------:R-:W-:-:S03]  /*6290*/  FMUL.FTZ R151, R151, R2 ;  /* 0x0000000297977220 */ /* 0x000fc60000410000 */
[----:B------:R-:W-:Y:S01]  /*62a0*/  HGMMA.64x16x16.F32.BF16 R160, gdesc[UR48], RZ, !UPT, gsb0 ;  /* 0x0020000030a079f0 */ /* 0x000fe2000c0018ff */
[----:B------:R-:W-:Y:S01]  /*62b0*/  R2UR UR49, R153 ;  /* 0x00000000993172ca */ /* 0x000fe200000e0000 */
[----:B------:R-:W-:Y:S01]  /*62c0*/  UIADD3 UR50, UR60, 0x782, URZ ;  /* 0x000007823c327890 */ /* 0x000fe2000fffe03f */
[----:B------:R-:W-:Y:S01]  /*62d0*/  R2UR UR48, R154 ;  /* 0x000000009a3072ca */ /* 0x000fe200000e0000 */
        /* <DEDUP_REMOVED lines=15> */
[----:B------:R-:W-:Y:S01]  /*63d0*/  MOV R215, UR8 ;  /* 0x0000000800d77c02 */ /* 0x000fe20008000f00 */
        /* <DEDUP_REMOVED lines=426> */
.L_x_2208:
[----:B------:R-:W-:Y:S02]  /*7e80*/  R2UR UR10, R16 ;  /* 0x00000000100a72ca */ /* 0x000fe400000e0000 */
        /* <DEDUP_REMOVED lines=8> */
.L_x_2209:
[----:B-1----:R-:W-:Y:S05]  /*7f10*/  @P1 BRA `(.L_x_2210) ;  /* 0x0000000000081947 */ /* 0x002fea0003800000 */
[----:B------:R-:W1:Y:S02]  /*7f20*/  SYNCS.PHASECHK.TRANS64.TRYWAIT P1, [UR10+0x38850], R0 ;  /* 0x03885000ff0075a7 */ /* 0x000e64000802014a */
[----:B-1----:R-:W-:Y:S05]  /*7f30*/  @!P1 BRA `(.L_x_2211) ;  /* 0x000000cc00689947 */ /* 0x002fea0003800000 */
.L_x_2210:
[----:B------:R-:W-:Y:S01]  /*7f40*/  R2UR UR6, R16 ;  /* 0x00000000100672ca */ /* 0x000fe200000e0000 */
[----:B------:R-:W-:Y:S01]  /*7f50*/  WARPGROUP.ARRIVE ;  /* 0x00000000000079c5 */ /* 0x000fe20000000000 */
[----:B------:R-:W-:-:S11]  /*7f60*/  R2UR UR7, R214 ;  /* 0x00000000d60772ca */ /* 0x000fd600000e0000 */
[----:B------:R-:W-:-:S04]  /*7f70*/  UIADD3 UR6, UR6, 0x400, URZ ;  /* 0x0000040006067890 */ /* 0x000fc8000fffe03f */
[----:B------:R-:W-:-:S04]  /*7f80*/  USHF.R.U32.HI UR6, URZ, 0x4, UR6 ;  /* 0x000000043f067899 */ /* 0x000fc80008011606 */
[----:B------:R-:W-:-:S04]  /*7f90*/  ULOP3.LUT UR6, UR6, 0x3fff, URZ, 0xc0, !UPT ;  /* 0x00003fff06067892 */ /* 0x000fc8000f8ec03f */
[----:B------:R-:W-:-:S04]  /*7fa0*/  ULOP3.LUT UR6, UR6, 0x2800000, URZ, 0xfc, !UPT ;  /* 0x0280000006067892 */ /* 0x000fc8000f8efc3f */
[----:B------:R-:W-:-:S03]  /*7fb0*/  UIMAD UR11, UR7, 0xa00, UR6 ;  /* 0x00000a00070b78a4 */ /* 0x000fc6000f8e0206 */
        /* <DEDUP_REMOVED lines=30> */
.L_x_2212:
[----:B------:R-:W-:Y:S01]  /*81a0*/  R2UR UR6, R19 ;  /* 0x00000000130672ca */ /* 0x000fe200000e0000 */
[----:B01----:R-:W-:Y:S01]  /*81b0*/  IMAD.MOV.U32 R0, RZ, RZ, R14 ;  /* 0x000000ffff007224 */ /* 0x003fe200078e000e */
[----:B------:R-:W-:Y:S01]  /*81c0*/  R2UR UR7, R212 ;  /* 0x00000000d40772ca */ /* 0x000fe200000e0000 */
[----:B------:R-:W-:Y:S01]  /*81d0*/  ULDC UR14, c[0x0][0x2f0] ;  /* 0x0000bc00000e7ab9 */ /* 0x000fe20000000800 */
[----:B------:R-:W-:Y:S02]  /*81e0*/  R2UR UR11, R18 ;  /* 0x00000000120b72ca */ /* 0x000fe400000e0000 */
[----:B------:R-:W-:-:S07]  /*81f0*/  MOV R195, UR14 ;  /* 0x0000000e00c37c02 */ /* 0x000fce0008000f00 */
[----:B------:R-:W-:-:S06]  /*8200*/  UISETP.NE.AND UP0, UPT, UR6, URZ, UPT ;  /* 0x0000003f0600728c */ /* 0x000fcc000bf05270 */
[----:B------:R-:W-:Y:S02]  /*8210*/  PLOP3.LUT P1, PT, PT, PT, UP0, 0x80, 0x0 ;  /* 0x000000000000781c */ /* 0x000fe40003f2f008 */
[----:B------:R-:W-:-:S03]  /*8220*/  PLOP3.LUT P2, PT, PT, PT, UP0, 0x80, 0x0 ;  /* 0x000000000000781c */ /* 0x000fc60003f4f008 */
[----:B------:R-:W-:-:S08]  /*8230*/  @UP0 ULDC UR6, c[0x0][0x44c] ;  /* 0x0001130000060ab9 */ /* 0x000fd00000000800 */
[----:B------:R-:W-:Y:S01]  /*8240*/  @P1 IMAD.HI.U32 R2, R14, UR6, RZ ;  /* 0x000000060e021c27 */ /* 0x000fe2000f8e00ff */
[----:B------:R-:W-:-:S04]  /*8250*/  @UP0 ULDC UR6, c[0x0][0x450] ;  /* 0x0001140000060ab9 */ /* 0x000fc80000000800 */
[----:B------:R-:W-:Y:S01]  /*8260*/  @P2 SHF.R.U32.HI R0, RZ, UR6, R2 ;  /* 0x00000006ff002c19 */ /* 0x000fe20008011602 */
[----:B------:R-:W-:Y:S01]  /*8270*/  UMOV UR6, 0x1 ;  /* 0x0000000100067882 */ /* 0x000fe20000000000 */
[----:B------:R-:W-:Y:S01]  /*8280*/  IMAD.MOV.U32 R2, RZ, RZ, -0x2 ;  /* 0xfffffffeff027424 */ /* 0x000fe200078e00ff */
[----:B------:R-:W-:Y:S02]  /*8290*/  UIMAD UR6, UR7, -0x50, UR6 ;  /* 0xffffffb0070678a4 */ /* 0x000fe4000f8e0206 */
[----:B------:R-:W0:Y:S01]  /*82a0*/  SHFL.IDX PT, R193, R0, RZ, 0x1c1f ;  /* 0x001c1fff00c17589 */ /* 0x000e2200000e0000 */
[----:B------:R-:W-:-:S03]  /*82b0*/  ULDC UR7, c[0x0][0x288] ;  /* 0x0000a20000077ab9 */ /* 0x000fc60000000800 */
[----:B------:R-:W-:Y:S01]  /*82c0*/  IMAD R2, R17, R2, UR6 ;  /* 0x0000000611027e24 */ /* 0x000fe2000f8e0202 */
[----:B------:R-:W-:-:S03]  /*82d0*/  ULDC UR6, c[0x0][0x988] ;  /* 0x0002620000067ab9 */ /* 0x000fc60000000800 */
[----:B------:R-:W-:Y:S01]  /*82e0*/  IMAD R2, R195, UR11, R2 ;  /* 0x0000000bc3027c24 */ /* 0x000fe2000f8e0202 */
[----:B------:R-:W1:Y:S04]  /*82f0*/  S2UR UR11, SR_CgaCtaId ;  /* 0x00000000000b79c3 */ /* 0x000e680000008800 */
[----:B0-----:R-:W-:-:S04]  /*8300*/  IADD3 R6, R193, -UR7, R2 ;  /* 0x80000007c1067c10 */ /* 0x001fc8000fffe002 */
[C---:B------:R-:W-:Y:S02]  /*8310*/  ISETP.GT.AND P1, PT, R6.reuse, RZ, PT ;  /* 0x000000ff0600720c */ /* 0x040fe40003f24270 */
[----:B------:R-:W-:Y:S02]  /*8320*/  ISETP.GT.AND P2, PT, R6, 0x1, PT ;  /* 0x000000010600780c */ /* 0x000fe40003f44270 */
[----:B------:R-:W-:Y:S02]  /*8330*/  FSEL R193, R184, -INF , P1 ;  /* 0xff800000b8c17808 */ /* 0x000fe40000800000 */
[----:B------:R-:W-:Y:S02]  /*8340*/  ISETP.GT.AND P1, PT, R6, 0x8, PT ;  /* 0x000000080600780c */ /* 0x000fe40003f24270 */
[----:B------:R-:W-:Y:S02]  /*8350*/  FSEL R185, R185, -INF , P2 ;  /* 0xff800000b9b97808 */ /* 0x000fe40001000000 */
[----:B------:R-:W-:-:S02]  /*8360*/  FMNMX.FTZ R184, R193, R20, !PT ;  /* 0x00000014c1b87209 */ /* 0x000fc40007810000 */
[----:B------:R-:W-:Y:S02]  /*8370*/  ISETP.GT.AND P2, PT, R6, 0x9, PT ;  /* 0x000000090600780c */ /* 0x000fe40003f44270 */
[----:B------:R-:W-:Y:S02]  /*8380*/  FSEL R188, R188, -INF , P1 ;  /* 0xff800000bcbc7808 */ /* 0x000fe40000800000 */
[----:B------:R-:W-:Y:S02]  /*8390*/  FMNMX.FTZ R195, R185, R184, !PT ;  /* 0x000000b8b9c37209 */ /* 0x000fe40007810000 */
        /* <DEDUP_REMOVED lines=48> */
[----:B------:R-:W-:Y:S02]  /*86a0*/  FSEL R157, R157, -INF , P2 ;  /* 0xff8000009d9d7808 */ /* 0x000fe40001000000 */
[----:B------:R-:W-:Y:S02]  /*86b0*/  FMNMX.FTZ R6, R156, R195, !PT ;  /* 0x000000c39c067209 */ /* 0x000fe40007810000 */
[----:B------:R-:W0:Y:S02]  /*86c0*/  SHFL.IDX PT, R195, R0, 0x1, 0x1c1f ;  /* 0x003c1f0000c37f89 */ /* 0x000e2400000e0000 */
[----:B------:R-:W-:-:S05]  /*86d0*/  FMNMX.FTZ R184, R157, R6, !PT ;  /* 0x000000069db87209 */ /* 0x000fca0007810000 */
[----:B------:R-:W2:Y:S01]  /*86e0*/  SHFL.BFLY PT, R197, R184, 0x2, 0x1f ;  /* 0x0c401f00b8c57f89 */ /* 0x000ea200000e0000 */
[----:B0-----:R-:W-:Y:S02]  /*86f0*/  IADD3 R2, R195, -UR7, R2 ;  /* 0x80000007c3027c10 */ /* 0x001fe4000fffe002 */
[----:B------:R-:W-:Y:S02]  /*8700*/  R2UR UR7, R3 ;  /* 0x00000000030772ca */ /* 0x000fe400000e0000 */
[C---:B------:R-:W-:Y:S02]  /*8710*/  ISETP.GT.AND P1, PT, R2.reuse, RZ, PT ;  /* 0x000000ff0200720c */ /* 0x040fe40003f24270 */
[----:B------:R-:W-:Y:S02]  /*8720*/  ISETP.GT.AND P2, PT, R2, 0x1, PT ;  /* 0x000000010200780c */ /* 0x000fe40003f44270 */
[----:B--2---:R-:W-:Y:S02]  /*8730*/  FMNMX.FTZ R197, R184, R197, !PT ;  /* 0x000000c5b8c57209 */ /* 0x004fe40007810000 */
[----:B------:R-:W-:-:S02]  /*8740*/  FSEL R186, R186, -INF , P1 ;  /* 0xff800000baba7808 */ /* 0x000fc40000800000 */
[----:B------:R-:W-:Y:S01]  /*8750*/  ISETP.GT.AND P1, PT, R2, 0x8, PT ;  /* 0x000000080200780c */ /* 0x000fe20003f24270 */
[----:B------:R-:W0:Y:S01]  /*8760*/  SHFL.BFLY PT, R192, R197, 0x1, 0x1f ;  /* 0x0c201f00c5c07f89 */ /* 0x000e2200000e0000 */
[----:B------:R-:W-:Y:S01]  /*8770*/  FSEL R187, R187, -INF , P2 ;  /* 0xff800000bbbb7808 */ /* 0x000fe20001000000 */
[----:B------:R-:W-:Y:S01]  /*8780*/  UIADD3 UR7, UR7, 0x38840, URZ ;  /* 0x0003884007077890 */ /* 0x000fe2000fffe03f */
[----:B------:R-:W-:Y:S02]  /*8790*/  FMNMX.FTZ R6, R186, R21, !PT ;  /* 0x00000015ba067209 */ /* 0x000fe40007810000 */
[----:B------:R-:W-:Y:S01]  /*87a0*/  ISETP.GT.AND P2, PT, R2, 0x9, PT ;  /* 0x000000090200780c */ /* 0x000fe20003f44270 */
[----:B-1----:R-:W-:Y:S01]  /*87b0*/  UPRMT UR7, UR11, 0x654, UR7 ;  /* 0x000006540b077896 */ /* 0x002fe20008000007 */
[----:B------:R-:W-:Y:S02]  /*87c0*/  FSEL R190, R190, -INF , P1 ;  /* 0xff800000bebe7808 */ /* 0x000fe40000800000 */
[----:B------:R-:W-:-:S02]  /*87d0*/  FMNMX.FTZ R195, R187, R6, !PT ;  /* 0x00000006bbc37209 */ /* 0x000fc40007810000 */
[----:B------:R-:W-:Y:S02]  /*87e0*/  FSEL R191, R191, -INF , P2 ;  /* 0xff800000bfbf7808 */ /* 0x000fe40001000000 */
[----:B------:R-:W-:Y:S02]  /*87f0*/  ISETP.GT.AND P1, PT, R2, 0x10, PT ;  /* 0x000000100200780c */ /* 0x000fe40003f24270 */
[----:B------:R-:W-:Y:S01]  /*8800*/  FMNMX.FTZ R0, R190, R195, !PT ;  /* 0x000000c3be007209 */ /* 0x000fe20007810000 */
[----:B------:R-:W-:Y:S01]  /*8810*/  SYNCS.ARRIVE.TRANS64.RED.A1T0 RZ, [UR7], RZ ;  /* 0x000000ffffff79a7 */ /* 0x000fe20008100407 */
[----:B------:R-:W-:Y:S02]  /*8820*/  ISETP.GT.AND P2, PT, R2, 0x11, PT ;  /* 0x000000110200780c */ /* 0x000fe40003f44270 */
[----:B------:R-:W-:Y:S02]  /*8830*/  FSEL R178, R178, -INF , P1 ;  /* 0xff800000b2b27808 */ /* 0x000fe40000800000 */
[----:B------:R-:W-:-:S02]  /*8840*/  FMNMX.FTZ R3, R191, R0, !PT ;  /* 0x00000000bf037209 */ /* 0x000fc40007810000 */
[----:B------:R-:W-:Y:S02]  /*8850*/  ISETP.GT.AND P3, PT, R2, 0x18, PT ;  /* 0x000000180200780c */ /* 0x000fe40003f64270 */
[----:B0-----:R-:W-:Y:S02]  /*8860*/  FMNMX.FTZ R6, R197, R192, !PT ;  /* 0x000000c0c5067209 */ /* 0x001fe40007810000 */
[----:B------:R-:W-:Y:S02]  /*8870*/  FSEL R179, R179, -INF , P2 ;  /* 0xff800000b3b37808 */ /* 0x000fe40001000000 */
[----:B------:R-:W-:Y:S01]  /*8880*/  FMNMX.FTZ R0, R178, R3, !PT ;  /* 0x00000003b2007209 */ /* 0x000fe20007810000 */
[C---:B------:R-:W-:Y:S01]  /*8890*/  FMUL.FTZ R184, R6.reuse, UR6 ;  /* 0x0000000606b87c20 */ /* 0x040fe20008410000 */
[----:B------:R-:W-:Y:S02]  /*88a0*/  FSETP.NEU.FTZ.AND P1, PT, R6, -INF , PT ;  /* 0xff8000000600780b */ /* 0x000fe40003f3d000 */
[----:B------:R-:W-:-:S02]  /*88b0*/  ISETP.GT.AND P4, PT, R2, 0x19, PT ;  /* 0x000000190200780c */ /* 0x000fc40003f84270 */
[----:B------:R-:W-:Y:S02]  /*88c0*/  FSEL R182, R182, -INF , P3 ;  /* 0xff800000b6b67808 */ /* 0x000fe40001800000 */
[----:B------:R-:W-:Y:S02]  /*88d0*/  FMNMX.FTZ R3, R179, R0, !PT ;  /* 0x00000000b3037209 */ /* 0x000fe40007810000 */
[----:B------:R-:W-:Y:S02]  /*88e0*/  FSEL R0, R184, RZ, P1 ;  /* 0x000000ffb8007208 */ /* 0x000fe40000800000 */
[----:B------:R-:W-:Y:S02]  /*88f0*/  ISETP.GT.AND P2, PT, R2, 0x20, PT ;  /* 0x000000200200780c */ /* 0x000fe40003f44270 */
[----:B------:R-:W-:Y:S01]  /*8900*/  FSEL R183, R183, -INF , P4 ;  /* 0xff800000b7b77808 */ /* 0x000fe20002000000 */
[--C-:B------:R-:W-:Y:S01]  /*8910*/  FFMA.FTZ R210, R188, UR6, -R0.reuse ;  /* 0x00000006bcd27c23 */ /* 0x100fe20008010800 */
[----:B------:R-:W-:Y:S01]  /*8920*/  FMNMX.FTZ R184, R182, R3, !PT ;  /* 0x00000003b6b87209 */ /* 0x000fe20007810000 */
[--C-:B------:R-:W-:Y:S01]  /*8930*/  FFMA.FTZ R208, R185, UR6, -R0.reuse ;  /* 0x00000006b9d07c23 */ /* 0x100fe20008010800 */
[----:B------:R-:W-:Y:S01]  /*8940*/  ISETP.GT.AND P3, PT, R2, 0x21, PT ;  /* 0x000000210200780c */ /* 0x000fe20003f64270 */
[--C-:B------:R-:W-:Y:S01]  /*8950*/  FFMA.FTZ R204, R176, UR6, -R0.reuse ;  /* 0x00000006b0cc7c23 */ /* 0x100fe20008010800 */
        /* <DEDUP_REMOVED lines=16> */
[----:B------:R-:W-:Y:S01]  /*8a60*/  FSEL R175, R175, -INF , P3 ;  /* 0xff800000afaf7808 */ /* 0x000fe20001800000 */
[--C-:B------:R-:W-:Y:S01]  /*8a70*/  FFMA.FTZ R153, R153, UR6, -R0.reuse ;  /* 0x0000000699997c23 */ /* 0x100fe20008010800 */
[----:B------:R-:W-:Y:S01]  /*8a80*/  ISETP.GT.AND P2, PT, R2, 0x30, PT ;  /* 0x000000300200780c */ /* 0x000fe20003f44270 */
[--C-:B------:R-:W-:Y:S01]  /*8a90*/  FFMA.FTZ R194, R156, UR6, -R0.reuse ;  /* 0x000000069cc27c23 */ /* 0x100fe20008010800 */
[----:B------:R-:W-:Y:S01]  /*8aa0*/  FMNMX.FTZ R192, R174, R3, !PT ;  /* 0x00000003aec07209 */ /* 0x000fe20007810000 */
[----:B------:R-:W-:Y:S01]  /*8ab0*/  FFMA.FTZ R157, R157, UR6, -R0 ;  /* 0x000000069d9d7c23 */ /* 0x000fe20008010800 */
[----:B------:R-:W-:Y:S01]  /*8ac0*/  ISETP.GT.AND P3, PT, R2, 0x31, PT ;  /* 0x000000310200780c */ /* 0x000fe20003f64270 */
[----:B------:R-:W-:Y:S01]  /*8ad0*/  MUFU.EX2 R171, R193 ;  /* 0x000000c100ab7308 */ /* 0x000fe20000000800 */
[----:B------:R-:W-:-:S02]  /*8ae0*/  FSEL R162, R162, -INF , P2 ;  /* 0xff800000a2a27808 */ /* 0x000fc40001000000 */
[----:B------:R-:W-:Y:S01]  /*8af0*/  FMNMX.FTZ R3, R175, R192, !PT ;  /* 0x000000c0af037209 */ /* 0x000fe20007810000 */
[----:B------:R-:W-:Y:S01]  /*8b00*/  FFMA.FTZ R192, R152, UR6, -R0 ;  /* 0x0000000698c07c23 */ /* 0x000fe20008010800 */
[----:B------:R-:W-:Y:S02]  /*8b10*/  ISETP.GT.AND P2, PT, R2, 0x38, PT ;  /* 0x000000380200780c */ /* 0x000fe40003f44270 */
[----:B------:R-:W-:Y:S01]  /*8b20*/  FSEL R163, R163, -INF , P3 ;  /* 0xff800000a3a37808 */ /* 0x000fe20001800000 */
[----:B------:R-:W-:Y:S01]  /*8b30*/  MUFU.EX2 R208, R208 ;  /* 0x000000d000d07308 */ /* 0x000fe20000000800 */
[----:B------:R-:W-:Y:S02]  /*8b40*/  FMNMX.FTZ R188, R162, R3, !PT ;  /* 0x00000003a2bc7209 */ /* 0x000fe40007810000 */
[----:B------:R-:W-:Y:S02]  /*8b50*/  ISETP.GT.AND P3, PT, R2, 0x39, PT ;  /* 0x000000390200780c */ /* 0x000fe40003f64270 */
[----:B------:R-:W-:-:S02]  /*8b60*/  FSEL R166, R166, -INF , P2 ;  /* 0xff800000a6a67808 */ /* 0x000fc40001000000 */
[----:B------:R-:W-:Y:S01]  /*8b70*/  FMNMX.FTZ R3, R163, R188, !PT ;  /* 0x000000bca3037209 */ /* 0x000fe20007810000 */
[----:B------:R-:W-:Y:S01]  /*8b80*/  MUFU.EX2 R210, R210 ;  /* 0x000000d200d27308 */ /* 0x000fe20000000800 */
[----:B------:R-:W-:Y:S02]  /*8b90*/  FSEL R185, R167, -INF , P3 ;  /* 0xff800000a7b97808 */ /* 0x000fe40001800000 */
[----:B------:R-:W-:Y:S02]  /*8ba0*/  ISETP.GT.AND P2, PT, R2, 0x40, PT ;  /* 0x000000400200780c */ /* 0x000fe40003f44270 */
[----:B------:R-:W-:Y:S02]  /*8bb0*/  FMNMX.FTZ R188, R166, R3, !PT ;  /* 0x00000003a6bc7209 */ /* 0x000fe40007810000 */
[----:B------:R-:W-:Y:S01]  /*8bc0*/  ISETP.GT.AND P3, PT, R2, 0x41, PT ;  /* 0x000000410200780c */ /* 0x000fe20003f64270 */
[----:B------:R0:W-:Y:S01]  /*8bd0*/  MUFU.EX2 R167, R189 ;  /* 0x000000bd00a77308 */ /* 0x0001e20000000800 */
[----:B------:R-:W-:-:S02]  /*8be0*/  FSEL R154, R154, -INF , P2 ;  /* 0xff8000009a9a7808 */ /* 0x000fc40001000000 */
[----:B------:R-:W-:Y:S02]  /*8bf0*/  FMNMX.FTZ R3, R185, R188, !PT ;  /* 0x000000bcb9037209 */ /* 0x000fe40007810000 */
[----:B------:R-:W-:Y:S02]  /*8c00*/  ISETP.GT.AND P2, PT, R2, 0x48, PT ;  /* 0x000000480200780c */ /* 0x000fe40003f44270 */
[----:B------:R-:W-:Y:S01]  /*8c10*/  FSEL R176, R155, -INF , P3 ;  /* 0xff8000009bb07808 */ /* 0x000fe20001800000 */
[--C-:B------:R-:W-:Y:S01]  /*8c20*/  FFMA.FTZ R155, R165, UR6, -R0.reuse ;  /* 0x00000006a59b7c23 */ /* 0x100fe20008010800 */
[----:B------:R-:W-:Y:S01]  /*8c30*/  FMNMX.FTZ R3, R154, R3, !PT ;  /* 0x000000039a037209 */ /* 0x000fe20007810000 */
[--C-:B0-----:R-:W-:Y:S01]  /*8c40*/  FFMA.FTZ R189, R177, UR6, -R0.reuse ;  /* 0x00000006b1bd7c23 */ /* 0x101fe20008010800 */
[----:B------:R-:W-:Y:S01]  /*8c50*/  ISETP.GT.AND P3, PT, R2, 0x49, PT ;  /* 0x000000490200780c */ /* 0x000fe20003f64270 */
[--C-:B------:R-:W-:Y:S01]  /*8c60*/  FFMA.FTZ R177, R169, UR6, -R0.reuse ;  /* 0x00000006a9b17c23 */ /* 0x100fe20008010800 */
[----:B------:R-:W-:Y:S01]  /*8c70*/  FSEL R158, R158, -INF , P2 ;  /* 0xff8000009e9e7808 */ /* 0x000fe20001000000 */
[--C-:B------:R-:W-:Y:S01]  /*8c80*/  FFMA.FTZ R169, R173, UR6, -R0.reuse ;  /* 0x00000006ada97c23 */ /* 0x100fe20008010800 */
[----:B------:R-:W-:Y:S01]  /*8c90*/  FMNMX.FTZ R3, R176, R3, !PT ;  /* 0x00000003b0037209 */ /* 0x000fe20007810000 */
[----:B------:R-:W-:Y:S01]  /*8ca0*/  MUFU.EX2 R204, R204 ;  /* 0x000000cc00cc7308 */ /* 0x000fe20000000800 */
[----:B------:R-:W-:Y:S01]  /*8cb0*/  FSEL R188, R159, -INF , P3 ;  /* 0xff8000009fbc7808 */ /* 0x000fe20001800000 */
[----:B------:R-:W-:Y:S01]  /*8cc0*/  FFMA.FTZ R159, R161, UR6, -R0 ;  /* 0x00000006a19f7c23 */ /* 0x000fe20008010800 */
[----:B------:R-:W-:-:S02]  /*8cd0*/  FMNMX.FTZ R3, R158, R3, !PT ;  /* 0x000000039e037209 */ /* 0x000fc40007810000 */
[----:B------:R-:W-:Y:S02]  /*8ce0*/  FSEL R165, R6, RZ, P1 ;  /* 0x000000ff06a57208 */ /* 0x000fe40000800000 */
[----:B------:R-:W-:Y:S01]  /*8cf0*/  FMNMX.FTZ R3, R188, R3, !PT ;  /* 0x00000003bc037209 */ /* 0x000fe20007810000 */
[----:B------:R-:W-:Y:S02]  /*8d00*/  MUFU.EX2 R189, R189 ;  /* 0x000000bd00bd7308 */ /* 0x000fe40000000800 */
[----:B------:R-:W-:Y:S02]  /*8d10*/  FADD.FTZ R165, -R165, R20 ;  /* 0x00000014a5a57221 */ /* 0x000fe40000010100 */
[----:B------:R-:W0:Y:S02]  /*8d20*/  SHFL.BFLY PT, R2, R3, 0x2, 0x1f ;  /* 0x0c401f0003027f89 */ /* 0x000e2400000e0000 */
[----:B------:R-:W-:Y:S02]  /*8d30*/  FMUL.FTZ R165, R165, UR6 ;  /* 0x00000006a5a57c20 */ /* 0x000fe40008410000 */
        /* <DEDUP_REMOVED lines=11> */
[C---:B------:R-:W-:Y:S02]  /*8df0*/  FMUL.FTZ R161, R3.reuse, UR6 ;  /* 0x0000000603a17c20 */ /* 0x040fe40008410000 */
[----:B------:R-:W-:Y:S01]  /*8e00*/  MUFU.EX2 R159, R159 ;  /* 0x0000009f009f7308 */ /* 0x000fe20000000800 */
[----:B------:R-:W-:Y:S02]  /*8e10*/  FSEL R0, R3, RZ, P2 ;  /* 0x000000ff03007208 */ /* 0x000fe40001000000 */
[----:B------:R-:W-:-:S03]  /*8e20*/  FSEL R161, R161, RZ, P2 ;  /* 0x000000ffa1a17208 */ /* 0x000fc60001000000 */
[----:B------:R-:W-:Y:S02]  /*8e30*/  FADD.FTZ R2, -R0, R21 ;  /* 0x0000001500027221 */ /* 0x000fe40000010100 */
        /* <DEDUP_REMOVED lines=20> */
[----:B0-----:R-:W-:Y:S01]  /*8f80*/  FFMA.FTZ R13, R0, R13, R171 ;  /* 0x0000000d000d7223 */ /* 0x001fe200000100ab */
[----:B------:R-:W-:-:S03]  /*8f90*/  FFMA.FTZ R158, R158, UR6, -R161 ;  /* 0x000000069e9e7c23 */ /* 0x000fc600080108a1 */
[----:B------:R-:W-:-:S03]  /*8fa0*/  FADD.FTZ R13, R208, R13 ;  /* 0x0000000dd00d7221 */ /* 0x000fc60000010000 */
[----:B------:R-:W0:Y:S01]  /*8fb0*/  MUFU.EX2 R152, R152 ;  /* 0x0000009800987308 */ /* 0x000e220000000800 */
[----:B------:R-:W-:-:S07]  /*8fc0*/  FADD.FTZ R170, R210, R13 ;  /* 0x0000000dd2aa7221 */ /* 0x000fce0000010000 */
[----:B------:R-:W2:Y:S01]  /*8fd0*/  MUFU.EX2 R211, R211 ;  /* 0x000000d300d37308 */ /* 0x000ea20000000800 */
[----:B-1----:R-:W-:-:S07]  /*8fe0*/  FFMA.FTZ R21, R2, R12, R209 ;  /* 0x0000000c02157223 */ /* 0x002fce00000100d1 */
[----:B------:R-:W1:Y:S01]  /*8ff0*/  MUFU.EX2 R156, R156 ;  /* 0x0000009c009c7308 */ /* 0x000e620000000800 */
[----:B0-----:R-:W-:Y:S01]  /*9000*/  FADD.FTZ R12, R152, R21 ;  /* 0x00000015980c7221 */ /* 0x001fe20000010000 */
[----:B------:R-:W-:-:S04]  /*9010*/  FADD.FTZ R21, R167, R170 ;  /* 0x000000aaa7157221 */ /* 0x000fc80000010000 */
[----:B------:R-:W-:Y:S02]  /*9020*/  FADD.FTZ R166, R204, R21 ;  /* 0x00000015cca67221 */ /* 0x000fe40000010000 */
[----:B------:R-:W0:Y:S01]  /*9030*/  MUFU.EX2 R205, R205 ;  /* 0x000000cd00cd7308 */ /* 0x000e220000000800 */
[----:B--2---:R-:W-:Y:S01]  /*9040*/  FADD.FTZ R13, R211, R12 ;  /* 0x0000000cd30d7221 */ /* 0x004fe20000010000 */
[----:B------:R-:W-:Y:S01]  /*9050*/  FADD.FTZ R21, R189, R166 ;  /* 0x000000a6bd157221 */ /* 0x000fe20000010000 */
[----:B------:R-:W-:-:S03]  /*9060*/  FFMA.FTZ R166, R185, UR6, -R161 ;  /* 0x00000006b9a67c23 */ /* 0x000fc600080108a1 */
[----:B------:R-:W-:Y:S02]  /*9070*/  FADD.FTZ R170, R206, R21 ;  /* 0x00000015ceaa7221 */ /* 0x000fe40000010000 */
[----:B------:R-:W2:Y:S01]  /*9080*/  MUFU.EX2 R160, R160 ;  /* 0x000000a000a07308 */ /* 0x000ea20000000800 */
[----:B-1----:R-:W-:Y:S01]  /*9090*/  FADD.FTZ R12, R156, R13 ;  /* 0x0000000d9c0c7221 */ /* 0x002fe20000010000 */
[----:B------:R-:W-:-:S04]  /*90a0*/  FADD.FTZ R21, R181, R170 ;  /* 0x000000aab5157221 */ /* 0x000fc80000010000 */
[----:B------:R-:W-:Y:S02]  /*90b0*/  FADD.FTZ R154, R200, R21 ;  /* 0x00000015c89a7221 */ /* 0x000fe40000010000 */
[----:B------:R-:W1:Y:S01]  /*90c0*/  MUFU.EX2 R207, R207 ;  /* 0x000000cf00cf7308 */ /* 0x000e620000000800 */
[----:B0-----:R-:W-:Y:S01]  /*90d0*/  FADD.FTZ R13, R205, R12 ;  /* 0x0000000ccd0d7221 */ /* 0x001fe20000010000 */
[----:B------:R-:W-:Y:S01]  /*90e0*/  FADD.FTZ R21, R177, R154 ;  /* 0x0000009ab1157221 */ /* 0x000fe20000010000 */
[--C-:B------:R-:W-:Y:S01]  /*90f0*/  FFMA.FTZ R154, R176, UR6, -R161.reuse ;  /* 0x00000006b09a7c23 */ /* 0x100fe200080108a1 */
[----:B------:R-:W-:Y:S02]  /*9100*/  FFMA.FTZ R161, R188, UR6, -R161 ;  /* 0x00000006bca17c23 */ /* 0x000fe400080108a1 */
[----:B------:R-:W-:Y:S02]  /*9110*/  FADD.FTZ R170, R202, R21 ;  /* 0x00000015caaa7221 */ /* 0x000fe40000010000 */
[----:B------:R-:W0:Y:S01]  /*9120*/  MUFU.EX2 R164, R164 ;  /* 0x000000a400a47308 */ /* 0x000e220000000800 */
[----:B--2---:R-:W-:Y:S01]  /*9130*/  FADD.FTZ R12, R160, R13 ;  /* 0x0000000da00c7221 */ /* 0x004fe20000010000 */
[----:B------:R-:W-:-:S04]  /*9140*/  FADD.FTZ R21, R169, R170 ;  /* 0x000000aaa9157221 */ /* 0x000fc80000010000 */
[----:B------:R-:W-:Y:S02]  /*9150*/  FADD.FTZ R170, R196, R21 ;  /* 0x00000015c4aa7221 */ /* 0x000fe40000010000 */
[----:B------:R-:W2:Y:S01]  /*9160*/  MUFU.EX2 R201, R201 ;  /* 0x000000c900c97308 */ /* 0x000ea20000000800 */
[----:B-1----:R-:W-:Y:S01]  /*9170*/  FADD.FTZ R13, R207, R12 ;  /* 0x0000000ccf0d7221 */ /* 0x002fe20000010000 */
[----:B------:R-:W-:-:S06]  /*9180*/  FADD.FTZ R21, R159, R170 ;  /* 0x000000aa9f157221 */ /* 0x000fcc0000010000 */
        /* <DEDUP_REMOVED lines=33> */
[----:B--2---:R-:W-:Y:S01]  /*93a0*/  FADD.FTZ R21, R158, R13 ;  /* 0x0000000d9e157221 */ /* 0x004fe20000010000 */
[----:B-1----:R-:W-:-:S03]  /*93b0*/  FADD.FTZ R13, R157, R12 ;  /* 0x0000000c9d0d7221 */ /* 0x002fc60000010000 */
[----:B0-----:R-:W-:Y:S01]  /*93c0*/  FADD.FTZ R12, R161, R21 ;  /* 0x00000015a10c7221 */ /* 0x001fe20000010000 */
[----:B------:R-:W-:Y:S06]  /*93d0*/  @!P0 BRA `(.L_x_2213) ;  /* 0x0000000000048947 */ /* 0x000fec0003800000 */
[----:B------:R-:W-:Y:S01]  /*93e0*/  BPT.TRAP 0x1 ;  /* 0x000000040000795c */ /* 0x000fe20000300000 */
.L_x_2213:
[----:B------:R-:W0:Y:S01]  /*93f0*/  S2UR UR14, SR_CgaCtaId ;  /* 0x00000000000e79c3 */ /* 0x000e220000008800 */
[----:B------:R-:W-:Y:S01]  /*9400*/  R2UR UR11, R213 ;  /* 0x00000000d50b72ca */ /* 0x000fe200000e0000 */
[----:B------:R-:W-:Y:S01]  /*9410*/  UIADD3 UR10, UR10, 0x38860, URZ ;  /* 0x000388600a0a7890 */ /* 0x000fe2000fffe03f */
[----:B------:R-:W-:Y:S01]  /*9420*/  R2UR UR7, R212 ;  /* 0x00000000d40772ca */ /* 0x000fe200000e0000 */
[----:B------:R-:W-:Y:S01]  /*9430*/  IMAD.MOV.U32 R21, RZ, RZ, R3 ;  /* 0x000000ffff157224 */ /* 0x000fe200078e0003 */
[----:B------:R-:W-:Y:S01]  /*9440*/  F2FP.BF16.F32.PACK_AB R201, R20, R201 ;  /* 0x000000c914c9723e */ /* 0x000fe200000010ff */
[----:B------:R-:W-:Y:S01]  /*9450*/  IMAD.MOV.U32 R20, RZ, RZ, R6 ;  /* 0x000000ffff147224 */ /* 0x000fe200078e0006 */
[----:B------:R-:W-:Y:S01]  /*9460*/  F2FP.BF16.F32.PACK_AB R208, R208, R171 ;  /* 0x000000abd0d0723e */ /* 0x000fe200000010ff */
[----:B------:R-:W-:Y:S01]  /*9470*/  IMAD.U32 R214, RZ, RZ, UR61 ;  /* 0x0000003dffd67e24 */ /* 0x000fe2000f8e00ff */
[----:B------:R-:W-:Y:S02]  /*9480*/  F2FP.BF16.F32.PACK_AB R209, R152, R209 ;  /* 0x000000d198d1723e */ /* 0x000fe400000010ff */
[----:B------:R-:W-:-:S02]  /*9490*/  F2FP.BF16.F32.PACK_AB R210, R167, R210 ;  /* 0x000000d2a7d2723e */ /* 0x000fc400000010ff */
[----:B------:R-:W-:Y:S02]  /*94a0*/  F2FP.BF16.F32.PACK_AB R211, R156, R211 ;  /* 0x000000d39cd3723e */ /* 0x000fe400000010ff */
[----:B------:R-:W-:Y:S01]  /*94b0*/  F2FP.BF16.F32.PACK_AB R204, R189, R204 ;  /* 0x000000ccbdcc723e */ /* 0x000fe200000010ff */
[----:B------:R-:W-:Y:S01]  /*94c0*/  UISETP.GT.AND UP0, UPT, UR7, UR11, UPT ;  /* 0x0000000b0700728c */ /* 0x000fe2000bf04270 */
[----:B------:R-:W-:Y:S01]  /*94d0*/  F2FP.BF16.F32.PACK_AB R205, R160, R205 ;  /* 0x000000cda0cd723e */ /* 0x000fe200000010ff */
[----:B------:R-:W-:Y:S01]  /*94e0*/  UIADD3 UR7, UR7, -0x1, URZ ;  /* 0xffffffff07077890 */ /* 0x000fe2000fffe03f */
[----:B------:R-:W-:Y:S02]  /*94f0*/  F2FP.BF16.F32.PACK_AB R206, R181, R206 ;  /* 0x000000ceb5ce723e */ /* 0x000fe400000010ff */
[----:B------:R-:W-:Y:S02]  /*9500*/  F2FP.BF16.F32.PACK_AB R207, R164, R207 ;  /* 0x000000cfa4cf723e */ /* 0x000fe400000010ff */
[----:B------:R-:W-:Y:S01]  /*9510*/  PLOP3.LUT P1, PT, PT, PT, UP0, 0x80, 0x0 ;  /* 0x000000000000781c */ /* 0x000fe20003f2f008 */
[----:B0-----:R-:W-:Y:S01]  /*9520*/  UPRMT UR10, UR14, 0x654, UR10 ;  /* 0x000006540e0a7896 */ /* 0x001fe2000800000a */
[----:B------:R-:W-:-:S02]  /*9530*/  MOV R212, UR7 ;  /* 0x0000000700d47c02 */ /* 0x000fc40008000f00 */
        /* <DEDUP_REMOVED lines=12> */
[----:B------:R-:W-:Y:S02]  /*9600*/  F2FP.BF16.F32.PACK_AB R194, R157, R194 ;  /* 0x000000c29dc2723e */ /* 0x000fe400000010ff */
[----:B------:R-:W-:Y:S01]  /*9610*/  F2FP.BF16.F32.PACK_AB R195, R161, R158 ;  /* 0x0000009ea1c3723e */ /* 0x000fe200000010ff */
[----:B------:R-:W-:Y:S06]  /*9620*/  @P1 BRA `(.L_x_2214) ;  /* 0xffffffbc00a01947 */ /* 0x000fec000383ffff */
[----:B------:R-:W-:-:S07]  /*9630*/  IMAD.U32 R212, RZ, RZ, UR7 ;  /* 0x00000007ffd47e24 */ /* 0x000fce000f8e00ff */
.L_x_2203:
[----:B------:R-:W-:Y:S02]  /*9640*/  R2UR UR10, R22 ;  /* 0x00000000160a72ca */ /* 0x000fe400000e0000 */
[----:B------:R-:W-:-:S13]  /*9650*/  R2UR UR7, R212 ;  /* 0x00000000d40772ca */ /* 0x000fda00000e0000 */
[----:B------:R-:W-:-:S06]  /*9660*/  UISETP.GE.AND UP0, UPT, UR7, UR10, UPT ;  /* 0x0000000a0700728c */ /* 0x000fcc000bf06270 */
[----:B------:R-:W-:-:S13]  /*9670*/  PLOP3.LUT P1, PT, PT, PT, UP0, 0x80, 0x0 ;  /* 0x000000000000781c */ /* 0x000fda0003f2f008 */
[----:B------:R-:W-:Y:S05]  /*9680*/  @!P1 BRA `(.L_x_2215) ;  /* 0x0000003800bc9947 */ /* 0x000fea0003800000 */
[----:B------:R-:W-:Y:S01]  /*9690*/  R2UR UR6, R7 ;  /* 0x00000000070672ca */ /* 0x000fe200000e0000 */
[----:B------:R-:W-:Y:S01]  /*96a0*/  IMAD.MOV.U32 R14, RZ, RZ, R3 ;  /* 0x000000ffff0e7224 */ /* 0x000fe200078e0003 */
[----:B------:R-:W-:Y:S01]  /*96b0*/  UMOV UR7, UR61 ;  /* 0x0000003d00077c82 */ /* 0x000fe20008000000 */
[----:B------:R-:W-:-:S10]  /*96c0*/  IMAD.MOV.U32 R17, RZ, RZ, R6 ;  /* 0x000000ffff117224 */ /* 0x000fd400078e0006 */
[----:B------:R-:W-:-:S07]  /*96d0*/  IMAD.U32 R213, RZ, RZ, UR6 ;  /* 0x00000006ffd57e24 */ /* 0x000fce000f8e00ff */
.L_x_2226:
        /* <DEDUP_REMOVED lines=9> */
.L_x_2216:
        /* <DEDUP_REMOVED lines=8> */
.L_x_2217:
[----:B-1----:R-:W-:Y:S05]  /*97f0*/  @P1 BRA `(.L_x_2218) ;  /* 0x0000000000081947 */ /* 0x002fea0003800000 */
[----:B------:R-:W1:Y:S02]  /*9800*/  SYNCS.PHASECHK.TRANS64.TRYWAIT P1, [UR60+0x38830], R3 ;  /* 0x03883003ff0075a7 */ /* 0x000e64000802017c */
[----:B-1----:R-:W-:Y:S05]  /*9810*/  @!P1 BRA `(.L_x_2219) ;  /* 0x000000b400489947 */ /* 0x002fea0003800000 */
.L_x_2218:
        /* <DEDUP_REMOVED lines=35> */
[----:B------:R-:W-:Y:S01]  /*9a50*/  R2UR UR14, R10 ;  /* 0x000000000a0e72ca */ /* 0x000fe200000e0000 */
[----:B------:R-:W-:Y:S01]  /*9a60*/  UMOV UR54, UR10 ;  /* 0x0000000a00367c82 */ /* 0x000fe20008000000 */
[----:B------:R-:W-:Y:S01]  /*9a70*/  R2UR UR15, R11 ;  /* 0x000000000b0f72ca */ /* 0x000fe200000e0000 */
        /* <DEDUP_REMOVED lines=613> */
.L_x_2220:
        /* <DEDUP_REMOVED lines=8> */
.L_x_2221:
[----:B-1----:R-:W-:Y:S05]  /*c150*/  @P1 BRA `(.L_x_2222) ;  /* 0x0000000000081947 */ /* 0x002fea0003800000 */
[----:B------:R-:W1:Y:S02]  /*c160*/  SYNCS.PHASECHK.TRANS64.TRYWAIT P1, [UR10+0x38850], R0 ;  /* 0x03885000ff0075a7 */ /* 0x000e64000802014a */
[----:B-1----:R-:W-:Y:S05]  /*c170*/  @!P1 BRA `(.L_x_2223) ;  /* 0x0000008c00089947 */ /* 0x002fea0003800000 */
.L_x_2222:
[----:B------:R-:W-:Y:S01]  /*c180*/  R2UR UR6, R16 ;  /* 0x00000000100672ca */ /* 0x000fe200000e0000 */
[----:B------:R-:W-:-:S12]  /*c190*/  WARPGROUP.ARRIVE ;  /* 0x00000000000079c5 */ /* 0x000fd80000000000 */
        /* <DEDUP_REMOVED lines=35> */
.L_x_2224:
[----:B01----:R-:W-:Y:S01]  /*c3d0*/  FMNMX.FTZ R0, R184, R17, !PT ;  /* 0x00000011b8007209 */ /* 0x003fe20007810000 */
[----:B------:R-:W-:Y:S01]  /*c3e0*/  ULDC UR6, c[0x0][0x988] ;  /* 0x0002620000067ab9 */ /* 0x000fe20000000800 */
[----:B------:R-:W-:Y:S01]  /*c3f0*/  FMNMX.FTZ R2, R186, R14, !PT ;  /* 0x0000000eba027209 */ /* 0x000fe20007810000 */
[----:B------:R-:W0:Y:S01]  /*c400*/  S2UR UR7, SR_CgaCtaId ;  /* 0x00000000000779c3 */ /* 0x000e220000008800 */
[----:B------:R-:W-:Y:S01]  /*c410*/  FMNMX.FTZ R3, R185, R0, !PT ;  /* 0x00000000b9037209 */ /* 0x000fe20007810000 */
[----:B------:R-:W-:Y:S01]  /*c420*/  UIADD3 UR60, UR60, 0x38840, URZ ;  /* 0x000388403c3c7890 */ /* 0x000fe2000fffe03f */
        /* <DEDUP_REMOVED lines=10> */
[----:B------:R-:W-:Y:S01]  /*c4d0*/  FMNMX.FTZ R2, R182, R19, !PT ;  /* 0x00000013b6027209 */ /* 0x000fe20007810000 */
[----:B0-----:R-:W-:Y:S01]  /*c4e0*/  UPRMT UR60, UR7, 0x654, UR60 ;  /* 0x00000654073c7896 */ /* 0x001fe2000800003c */
[----:B------:R-:W-:Y:S02]  /*c4f0*/  FMNMX.FTZ R3, R181, R0, !PT ;  /* 0x00000000b5037209 */ /* 0x000fe40007810000 */
[----:B------:R-:W-:Y:S02]  /*c500*/  FMNMX.FTZ R19, R183, R2, !PT ;  /* 0x00000002b7137209 */ /* 0x000fe40007810000 */
[----:B------:R-:W-:Y:S02]  /*c510*/  FMNMX.FTZ R0, R168, R3, !PT ;  /* 0x00000003a8007209 */ /* 0x000fe40007810000 */
[----:B------:R-:W-:-:S02]  /*c520*/  FMNMX.FTZ R2, R170, R19, !PT ;  /* 0x00000013aa027209 */ /* 0x000fc40007810000 */
[----:B------:R-:W-:Y:S01]  /*c530*/  FMNMX.FTZ R3, R169, R0, !PT ;  /* 0x00000000a9037209 */ /* 0x000fe20007810000 */
[----:B------:R-:W-:Y:S01]  /*c540*/  SYNCS.ARRIVE.TRANS64.RED.A1T0 RZ, [UR60], RZ ;  /* 0x000000ffffff79a7 */ /* 0x000fe2000810043c */
        /* <DEDUP_REMOVED lines=20> */
[----:B------:R-:W-:-:S03]  /*c690*/  FMNMX.FTZ R2, R159, R2, !PT ;  /* 0x000000029f027209 */ /* 0x000fc60007810000 */
[----:B------:R-:W0:Y:S04]  /*c6a0*/  SHFL.BFLY PT, R3, R0, 0x2, 0x1f ;  /* 0x0c401f0000037f89 */ /* 0x000e2800000e0000 */
[----:B------:R-:W1:Y:S01]  /*c6b0*/  SHFL.BFLY PT, R19, R2, 0x2, 0x1f ;  /* 0x0c401f0002137f89 */ /* 0x000e6200000e0000 */
[----:B0-----:R-:W-:Y:S02]  /*c6c0*/  FMNMX.FTZ R18, R0, R3, !PT ;  /* 0x0000000300127209 */ /* 0x001fe40007810000 */
[----:B-1----:R-:W-:-:S03]  /*c6d0*/  FMNMX.FTZ R19, R2, R19, !PT ;  /* 0x0000001302137209 */ /* 0x002fc60007810000 */
[----:B------:R-:W0:Y:S04]  /*c6e0*/  SHFL.BFLY PT, R3, R18, 0x1, 0x1f ;  /* 0x0c201f0012037f89 */ /* 0x000e2800000e0000 */
[----:B------:R-:W1:Y:S01]  /*c6f0*/  SHFL.BFLY PT, R20, R19, 0x1, 0x1f ;  /* 0x0c201f0013147f89 */ /* 0x000e6200000e0000 */
[----:B0-----:R-:W-:Y:S02]  /*c700*/  FMNMX.FTZ R6, R18, R3, !PT ;  /* 0x0000000312067209 */ /* 0x001fe40007810000 */
[----:B-1----:R-:W-:-:S03]  /*c710*/  FMNMX.FTZ R3, R19, R20, !PT ;  /* 0x0000001413037209 */ /* 0x002fc60007810000 */
[C---:B------:R-:W-:Y:S01]  /*c720*/  FADD.FTZ R17, -R6.reuse, R17 ;  /* 0x0000001106117221 */ /* 0x040fe20000010100 */
[----:B------:R-:W-:Y:S01]  /*c730*/  FMUL.FTZ R193, R6, UR6 ;  /* 0x0000000606c17c20 */ /* 0x000fe20008410000 */
[----:B------:R-:W-:Y:S02]  /*c740*/  FADD.FTZ R14, -R3, R14 ;  /* 0x0000000e030e7221 */ /* 0x000fe40000010100 */
[----:B------:R-:W-:Y:S01]  /*c750*/  FMUL.FTZ R20, R17, UR6 ;  /* 0x0000000611147c20 */ /* 0x000fe20008410000 */
        /* <DEDUP_REMOVED lines=23> */
[----:B------:R-:W-:Y:S01]  /*c8d0*/  FFMA.FTZ R153, R153, UR6, -R193 ;  /* 0x0000000699997c23 */ /* 0x000fe200080108c1 */
        /* <DEDUP_REMOVED lines=11> */
[----:B------:R-:W2:Y:S01]  /*c990*/  MUFU.EX2 R209, R209 ;  /* 0x000000d100d17308 */ /* 0x000ea20000000800 */
[----:B-1----:R-:W-:Y:S01]  /*c9a0*/  FFMA.FTZ R13, R0, R13, R17 ;  /* 0x0000000d000d7223 */ /* 0x002fe20000010011 */
[--C-:B------:R-:W-:Y:S01]  /*c9b0*/  FFMA.FTZ R197, R162, UR6, -R14.reuse ;  /* 0x00000006a2c57c23 */ /* 0x100fe2000801080e */
[--C-:B------:R-:W-:Y:S01]  /*c9c0*/  FFMA.FTZ R162, R163, UR6, -R14.reuse ;  /* 0x00000006a3a27c23 */ /* 0x100fe2000801080e */
[--C-:B------:R-:W-:Y:S01]  /*c9d0*/  FFMA.FTZ R199, R166, UR6, -R14.reuse ;  /* 0x00000006a6c77c23 */ /* 0x100fe2000801080e */
[--C-:B------:R-:W-:Y:S01]  /*c9e0*/  FFMA.FTZ R203, R174, UR6, -R14.reuse ;  /* 0x00000006aecb7c23 */ /* 0x100fe2000801080e */
[--C-:B------:R-:W-:Y:S01]  /*c9f0*/  FFMA.FTZ R164, R175, UR6, -R14.reuse ;  /* 0x00000006afa47c23 */ /* 0x100fe2000801080e */
[----:B------:R-:W-:Y:S01]  /*ca00*/  FFMA.FTZ R157, R157, UR6, -R193 ;  /* 0x000000069d9d7c23 */ /* 0x000fe200080108c1 */
[----:B------:R-:W1:Y:S01]  /*ca10*/  MUFU.EX2 R18, R18 ;  /* 0x0000001200127308 */ /* 0x000e620000000800 */
[----:B0-----:R-:W-:Y:S01]  /*ca20*/  FADD.FTZ R13, R208, R13 ;  /* 0x0000000dd00d7221 */ /* 0x001fe20000010000 */
[--C-:B------:R-:W-:Y:S01]  /*ca30*/  FFMA.FTZ R193, R154, UR6, -R14.reuse ;  /* 0x000000069ac17c23 */ /* 0x100fe2000801080e */
[--C-:B------:R-:W-:Y:S01]  /*ca40*/  FFMA.FTZ R155, R155, UR6, -R14.reuse ;  /* 0x000000069b9b7c23 */ /* 0x100fe2000801080e */
[----:B------:R-:W-:-:S04]  /*ca50*/  FFMA.FTZ R158, R158, UR6, -R14 ;  /* 0x000000069e9e7c23 */ /* 0x000fc8000801080e */
[----:B------:R-:W0:Y:S01]  /*ca60*/  MUFU.EX2 R210, R210 ;  /* 0x000000d200d27308 */ /* 0x000e220000000800 */
[----:B--2---:R-:W-:-:S07]  /*ca70*/  FFMA.FTZ R171, R2, R12, R209 ;  /* 0x0000000c02ab7223 */ /* 0x004fce00000100d1 */
        /* <DEDUP_REMOVED lines=16> */
[--C-:B------:R-:W-:Y:S01]  /*cb80*/  FFMA.FTZ R166, R167, UR6, -R14.reuse ;  /* 0x00000006a7a67c23 */ /* 0x100fe2000801080e */
[----:B------:R-:W-:-:S05]  /*cb90*/  FFMA.FTZ R14, R159, UR6, -R14 ;  /* 0x000000069f0e7c23 */ /* 0x000fca000801080e */
        /* <DEDUP_REMOVED lines=34> */
[----:B------:R-:W-:Y:S01]  /*cdc0*/  MUFU.EX2 R165, R165 ;  /* 0x000000a500a57308 */ /* 0x000fe20000000800 */
[----:B0-----:R-:W-:-:S07]  /*cdd0*/  FADD.FTZ R154, R198, R163 ;  /* 0x000000a3c69a7221 */ /* 0x001fce0000010000 */
[----:B------:R-:W0:Y:S01]  /*cde0*/  MUFU.EX2 R166, R166 ;  /* 0x000000a600a67308 */ /* 0x000e220000000800 */
[----:B--2---:R-:W-:-:S07]  /*cdf0*/  FADD.FTZ R13, R199, R12 ;  /* 0x0000000cc70d7221 */ /* 0x004fce0000010000 */
        /* <DEDUP_REMOVED lines=20> */
.L_x_2225:
[----:B------:R-:W0:Y:S01]  /*cf40*/  S2UR UR14, SR_CgaCtaId ;  /* 0x00000000000e79c3 */ /* 0x000e220000008800 */
[----:B------:R-:W-:Y:S01]  /*cf50*/  R2UR UR11, R22 ;  /* 0x00000000160b72ca */ /* 0x000fe200000e0000 */
[----:B------:R-:W-:Y:S01]  /*cf60*/  UIADD3 UR10, UR10, 0x38860, URZ ;  /* 0x000388600a0a7890 */ /* 0x000fe2000fffe03f */
[----:B------:R-:W-:Y:S02]  /*cf70*/  R2UR UR7, R212 ;  /* 0x00000000d40772ca */ /* 0x000fe400000e0000 */
[----:B------:R-:W-:Y:S01]  /*cf80*/  F2FP.BF16.F32.PACK_AB R208, R208, R17 ;  /* 0x00000011d0d0723e */ /* 0x000fe200000010ff */
[----:B------:R-:W-:Y:S01]  /*cf90*/  IMAD.MOV.U32 R17, RZ, RZ, R6 ;  /* 0x000000ffff117224 */ /* 0x000fe200078e0006 */
[----:B------:R-:W-:Y:S01]  /*cfa0*/  F2FP.BF16.F32.PACK_AB R195, R14, R195 ;  /* 0x000000c30ec3723e */ /* 0x000fe200000010ff */
[----:B------:R-:W-:Y:S01]  /*cfb0*/  IMAD.MOV.U32 R14, RZ, RZ, R3 ;  /* 0x000000ffff0e7224 */ /* 0x000fe200078e0003 */
[----:B------:R-:W-:Y:S02]  /*cfc0*/  F2FP.BF16.F32.PACK_AB R209, R18, R209 ;  /* 0x000000d112d1723e */ /* 0x000fe400000010ff */
[----:B------:R-:W-:-:S02]  /*cfd0*/  F2FP.BF16.F32.PACK_AB R210, R19, R210 ;  /* 0x000000d213d2723e */ /* 0x000fc400000010ff */
[----:B------:R-:W-:Y:S02]  /*cfe0*/  F2FP.BF16.F32.PACK_AB R211, R20, R211 ;  /* 0x000000d314d3723e */ /* 0x000fe400000010ff */
[----:B------:R-:W-:Y:S01]  /*cff0*/  F2FP.BF16.F32.PACK_AB R204, R21, R204 ;  /* 0x000000cc15cc723e */ /* 0x000fe200000010ff */
[----:B------:R-:W-:Y:S01]  /*d000*/  UISETP.GT.AND UP0, UPT, UR7, UR11, UPT ;  /* 0x0000000b0700728c */ /* 0x000fe2000bf04270 */
[----:B------:R-:W-:Y:S02]  /*d010*/  F2FP.BF16.F32.PACK_AB R205, R152, R205 ;  /* 0x000000cd98cd723e */ /* 0x000fe400000010ff */
[----:B------:R-:W-:Y:S02]  /*d020*/  F2FP.BF16.F32.PACK_AB R206, R177, R206 ;  /* 0x000000ceb1ce723e */ /* 0x000fe400000010ff */
[----:B------:R-:W-:Y:S02]  /*d030*/  F2FP.BF16.F32.PACK_AB R207, R156, R207 ;  /* 0x000000cf9ccf723e */ /* 0x000fe400000010ff */
[----:B------:R-:W-:Y:S01]  /*d040*/  PLOP3.LUT P1, PT, PT, PT, UP0, 0x80, 0x0 ;  /* 0x000000000000781c */ /* 0x000fe20003f2f008 */
[----:B0-----:R-:W-:Y:S01]  /*d050*/  UPRMT UR10, UR14, 0x654, UR10 ;  /* 0x000006540e0a7896 */ /* 0x001fe2000800000a */
[----:B------:R-:W-:-:S02]  /*d060*/  F2FP.BF16.F32.PACK_AB R200, R169, R200 ;  /* 0x000000c8a9c8723e */ /* 0x000fc400000010ff */
[----:B------:R-:W-:Y:S02]  /*d070*/  F2FP.BF16.F32.PACK_AB R201, R160, R201 ;  /* 0x000000c9a0c9723e */ /* 0x000fe400000010ff */
[----:B------:R-:W-:Y:S02]  /*d080*/  F2FP.BF16.F32.PACK_AB R202, R173, R202 ;  /* 0x000000caadca723e */ /* 0x000fe400000010ff */
[----:B------:R-:W-:Y:S02]  /*d090*/  F2FP.BF16.F32.PACK_AB R203, R164, R203 ;  /* 0x000000cba4cb723e */ /* 0x000fe400000010ff */
[----:B------:R-:W-:Y:S01]  /*d0a0*/  SYNCS.ARRIVE.TRANS64.RED.A1T0 RZ, [UR10], RZ ;  /* 0x000000ffffff79a7 */ /* 0x000fe2000810040a */
[----:B------:R-:W-:Y:S01]  /*d0b0*/  UIADD3 UR10, UR7, -0x1, URZ ;  /* 0xffffffff070a7890 */ /* 0x000fe2000fffe03f */
[----:B------:R-:W-:Y:S02]  /*d0c0*/  R2UR UR7, R7 ;  /* 0x00000000070772ca */ /* 0x000fe400000e0000 */
[----:B------:R-:W-:-:S02]  /*d0d0*/  F2FP.BF16.F32.PACK_AB R196, R161, R196 ;  /* 0x000000c4a1c4723e */ /* 0x000fc400000010ff */
[----:B------:R-:W-:Y:S01]  /*d0e0*/  F2FP.BF16.F32.PACK_AB R197, R162, R197 ;  /* 0x000000c5a2c5723e */ /* 0x000fe200000010ff */
[----:B------:R-:W-:Y:S01]  /*d0f0*/  IMAD.U32 R212, RZ, RZ, UR10 ;  /* 0x0000000affd47e24 */ /* 0x000fe2000f8e00ff */
[----:B------:R-:W-:Y:S02]  /*d100*/  F2FP.BF16.F32.PACK_AB R198, R165, R198 ;  /* 0x000000c6a5c6723e */ /* 0x000fe400000010ff */
[----:B------:R-:W-:Y:S02]  /*d110*/  F2FP.BF16.F32.PACK_AB R199, R166, R199 ;  /* 0x000000c7a6c7723e */ /* 0x000fe400000010ff */
[----:B------:R-:W-:Y:S02]  /*d120*/  F2FP.BF16.F32.PACK_AB R192, R153, R192 ;  /* 0x000000c099c0723e */ /* 0x000fe400000010ff */
[----:B------:R-:W-:Y:S02]  /*d130*/  F2FP.BF16.F32.PACK_AB R193, R167, R193 ;  /* 0x000000c1a7c1723e */ /* 0x000fe400000010ff */
[----:B------:R-:W-:Y:S01]  /*d140*/  MOV R213, UR7 ;  /* 0x0000000700d57c02 */ /* 0x000fe20008000f00 */
[----:B------:R-:W-:Y:S01]  /*d150*/  UMOV UR7, UR61 ;  /* 0x0000003d00077c82 */ /* 0x000fe20008000000 */
[----:B------:R-:W-:Y:S01]  /*d160*/  F2FP.BF16.F32.PACK_AB R194, R157, R194 ;  /* 0x000000c29dc2723e */ /* 0x000fe200000010ff */
[----:B------:R-:W-:Y:S06]  /*d170*/  @P1 BRA `(.L_x_2226) ;  /* 0xffffffc400581947 */ /* 0x000fec000383ffff */
.L_x_2215:
        /* <DEDUP_REMOVED lines=131> */
.L_x_2227:
        /* <DEDUP_REMOVED lines=8> */
.L_x_2228:
[----:B-1----:R-:W-:Y:S05]  /*da30*/  @P1 BRA `(.L_x_2229) ;  /* 0x0000000000081947 */ /* 0x002fea0003800000 */
[----:B------:R-:W1:Y:S02]  /*da40*/  SYNCS.PHASECHK.TRANS64.TRYWAIT P1, [UR5+0x38850], R0 ;  /* 0x03885000ff0075a7 */ /* 0x000e640008020145 */
[----:B-1----:R-:W-:Y:S05]  /*da50*/  @!P1 BRA `(.L_x_2230) ;  /* 0x0000007000e89947 */ /* 0x002fea0003800000 */
.L_x_2229:
[----:B------:R-:W-:Y:S01]  /*da60*/  R2UR UR4, R16 ;  /* 0x00000000100472ca */ /* 0x000fe200000e0000 */
[----:B------:R-:W-:Y:S01]  /*da70*/  WARPGROUP.ARRIVE ;  /* 0x00000000000079c5 */ /* 0x000fe20000000000 */
[----:B------:R-:W-:Y:S01]  /*da80*/  UMOV UR11, 0x40000040 ;  /* 0x40000040000b7882 */ /* 0x000fe20000000000 */
[----:B01----:R-:W0:Y:S04]  /*da90*/  SHFL.BFLY PT, R0, R13, 0x2, 0x1f ;  /* 0x0c401f000d007f89 */ /* 0x003e2800000e0000 */
[----:B------:R-:W1:Y:S06]  /*daa0*/  SHFL.BFLY PT, R5, R12, 0x2, 0x1f ;  /* 0x0c401f000c057f89 */ /* 0x000e6c00000e0000 */
[----:B------:R-:W-:-:S04]  /*dab0*/  UIADD3 UR4, UR4, 0x400, URZ ;  /* 0x0000040004047890 */ /* 0x000fc8000fffe03f */
[----:B------:R-:W-:-:S04]  /*dac0*/  USHF.R.U32.HI UR4, URZ, 0x4, UR4 ;  /* 0x000000043f047899 */ /* 0x000fc80008011604 */
[----:B------:R-:W-:-:S04]  /*dad0*/  ULOP3.LUT UR4, UR4, 0x3fff, URZ, 0xc0, !UPT ;  /* 0x00003fff04047892 */ /* 0x000fc8000f8ec03f */
[----:B------:R-:W-:Y:S01]  /*dae0*/  ULOP3.LUT UR4, UR4, 0x2800000, URZ, 0xfc, !UPT ;  /* 0x0280000004047892 */ /* 0x000fe2000f8efc3f */
[----:B0-----:R-:W-:Y:S01]  /*daf0*/  FADD.FTZ R0, R0, R13 ;  /* 0x0000000d00007221 */ /* 0x001fe20000010000 */
[----:B------:R-:W-:Y:S02]  /*db00*/  IMAD.U32 R13, RZ, RZ, UR6 ;  /* 0x00000006ff0d7e24 */ /* 0x000fe4000f8e00ff */
[----:B------:R-:W-:Y:S01]  /*db10*/  UIMAD UR4, UR61, 0xa00, UR4 ;  /* 0x00000a003d0478a4 */ /* 0x000fe2000f8e0204 */
[----:B-1----:R-:W-:-:S03]  /*db20*/  FADD.FTZ R2, R5, R12 ;  /* 0x0000000c05027221 */ /* 0x002fc60000010000 */
        /* <DEDUP_REMOVED lines=9> */
[----:B------:R-:W-:Y:S02]  /*dbc0*/  CS2R R4, SRZ ;  /* 0x0000000000047805 */ /* 0x000fe4000001ff00 */
[----:B------:R-:W-:Y:S02]  /*dbd0*/  MOV R0, 0xff800000 ;  /* 0xff80000000007802 */ /* 0x000fe40000000f00 */
[----:B------:R-:W-:Y:S01]  /*dbe0*/  FSETP.NE.FTZ.AND P1, PT, R11, RZ, PT ;  /* 0x000000ff0b00720b */ /* 0x000fe20003f35000 */
[----:B-1----:R-:W-:Y:S01]  /*dbf0*/  FADD.FTZ R14, R2, R7 ;  /* 0x00000007020e7221 */ /* 0x002fe20000010000 */
[----:B------:R-:W-:-:S02]  /*dc00*/  IMAD.U32 R7, RZ, RZ, UR6 ;  /* 0x00000006ff077e24 */ /* 0x000fc4000f8e00ff */
[----:B------:R-:W-:Y:S02]  /*dc10*/  IMAD.MOV.U32 R2, RZ, RZ, -0x800000 ;  /* 0xff800000ff027424 */ /* 0x000fe400078e00ff */
        /* <DEDUP_REMOVED lines=37> */
.L_x_2231:
        /* <DEDUP_REMOVED lines=133> */
.L_x_2195:
[----:B------:R-:W-:Y:S05]  /*e6c0*/  @P0 BRA `(.L_x_2232) ;  /* 0x0000002000600947 */ /* 0x000fea0003800000 */
[----:B------:R-:W0:Y:S01]  /*e6d0*/  S2R R3, SR_TID.X ;  /* 0x0000000000037919 */ /* 0x000e220000002100 */
[----:B------:R-:W-:Y:S01]  /*e6e0*/  R2UR UR13, R23 ;  /* 0x00000000170d72ca */ /* 0x000fe200000e0000 */
[----:B------:R-:W1:Y:S01]  /*e6f0*/  S2UR UR12, SR_CTAID.Z ;  /* 0x00000000000c79c3 */ /* 0x000e620000002700 */
[----:B------:R-:W-:Y:S01]  /*e700*/  ULDC.64 UR8, c[0x0][0xbd0] ;  /* 0x0002f40000087ab9 */ /* 0x000fe20000000a00 */
[----:B------:R-:W-:Y:S01]  /*e710*/  ULDC.64 UR14, c[0x0][0x208] ;  /* 0x00008200000e7ab9 */ /* 0x000fe20000000a00 */
[----:B------:R-:W-:Y:S05]  /*e720*/  BSSY B0, `(.L_x_2233) ;  /* 0x000014c000007945 */ /* 0x000fea0003800000 */
[----:B------:R-:W2:Y:S04]  /*e730*/  LDC.64 R18, c[0x0][0xbd8] ;  /* 0x0002f600ff127b82 */ /* 0x000ea80000000a00 */
[----:B------:R-:W-:-:S02]  /*e740*/  USHF.R.S32.HI UR7, URZ, 0x1f, UR13 ;  /* 0x0000001f3f077899 */ /* 0x000fc4000801140d */
[----:B------:R-:W-:Y:S02]  /*e750*/  UIMAD.WIDE.U32 UR4, UR13, UR8, URZ ;  /* 0x000000080d0472a5 */ /* 0x000fe4000f8e003f */
[----:B------:R-:W-:Y:S01]  /*e760*/  UIMAD UR6, UR7, UR8, URZ ;  /* 0x00000008070672a4 */ /* 0x000fe2000f8e023f */
[----:B------:R-:W3:Y:S03]  /*e770*/  S2UR UR11, SR_CTAID.Y ;  /* 0x00000000000b79c3 */ /* 0x000ee60000002600 */
[----:B------:R-:W-:-:S03]  /*e780*/  UIMAD UR6, UR13, UR9, UR6 ;  /* 0x000000090d0672a4 */ /* 0x000fc6000f8e0206 */
[----:B------:R-:W-:Y:S01]  /*e790*/  ULDC.64 UR8, c[0x0][0xb38] ;  /* 0x0002ce0000087ab9 */ /* 0x000fe20000000a00 */
[----:B------:R-:W-:Y:S01]  /*e7a0*/  UIADD3 UR6, UR5, UR6, URZ ;  /* 0x0000000605067290 */ /* 0x000fe2000fffe03f */
[----:B------:R-:W3:Y:S01]  /*e7b0*/  LDC R153, c[0x0][0xc50] ;  /* 0x00031400ff997b82 */ /* 0x000ee20000000800 */
[----:B-1----:R-:W-:Y:S02]  /*e7c0*/  USHF.R.S32.HI UR10, URZ, 0x1f, UR12 ;  /* 0x0000001f3f0a7899 */ /* 0x002fe4000801140c */
[----:B------:R-:W-:Y:S01]  /*e7d0*/  UIMAD UR7, UR7, UR8, URZ ;  /* 0x00000008070772a4 */ /* 0x000fe2000f8e023f */
[----:B0-----:R-:W-:-:S04]  /*e7e0*/  VIADD R5, R3, 0xffffff80 ;  /* 0xffffff8003057836 */ /* 0x001fc80000000000 */
[----:B------:R-:W0:Y:S01]  /*e7f0*/  LDC.64 R20, c[0x0][0xb40] ;  /* 0x0002d000ff147b82 */ /* 0x000e220000000a00 */
[----:B------:R-:W-:-:S04]  /*e800*/  SHF.R.S32.HI R4, RZ, 0x1f, R5 ;  /* 0x0000001fff047819 */ /* 0x000fc80000011405 */
[CC--:B------:R-:W-:Y:S02]  /*e810*/  LEA.HI R6, R4.reuse, R5.reuse, RZ, 0x7 ;  /* 0x0000000504067211 */ /* 0x0c0fe400078f38ff */
[----:B------:R-:W-:Y:S02]  /*e820*/  LEA.HI R11, R4, R5, RZ, 0x2 ;  /* 0x00000005040b7211 */ /* 0x000fe400078f10ff */
[----:B------:R-:W-:Y:S02]  /*e830*/  LOP3.LUT R8, R6, 0xffffff80, RZ, 0xc0, !PT ;  /* 0xffffff8006087812 */ /* 0x000fe400078ec0ff */
[----:B------:R-:W-:-:S03]  /*e840*/  SHF.R.S32.HI R7, RZ, 0x7, R6 ;  /* 0x00000007ff077819 */ /* 0x000fc60000011406 */
[----:B------:R-:W-:Y:S01]  /*e850*/  IMAD.IADD R3, R5, 0x1, -R8 ;  /* 0x0000000105037824 */ /* 0x000fe200078e0a08 */
[----:B------:R-:W-:Y:S01]  /*e860*/  LEA.HI R4, R6, R7, RZ, 0x1 ;  /* 0x0000000706047211 */ /* 0x000fe200078f08ff */
[----:B------:R-:W1:Y:S01]  /*e870*/  LDC R8, c[0x0][0xbe8] ;  /* 0x0002fa00ff087b82 */ /* 0x000e620000000800 */
        /* <DEDUP_REMOVED lines=12> */
[----:B------:R-:W-:Y:S01]  /*e940*/  LOP3.LUT R10, R10, 0x7ffffffc, RZ, 0xc0, !PT ;  /* 0x7ffffffc0a0a7812 */ /* 0x000fe200078ec0ff */
[----:B------:R-:W-:Y:S01]  /*e950*/  BAR.SYNC.DEFER_BLOCKING 0x1, 0x100 ;  /* 0x0044000000007b1d */ /* 0x000fe20000010000 */
[----:B-1----:R-:W-:Y:S01]  /*e960*/  ISETP.NE.AND P0, PT, R8, 0x1, PT ;  /* 0x000000010800780c */ /* 0x002fe20003f05270 */
[----:B------:R-:W-:Y:S01]  /*e970*/  IMAD.IADD R4, R9, 0x1, -R14 ;  /* 0x0000000109047824 */ /* 0x000fe200078e0a0e */
[----:B------:R-:W-:Y:S02]  /*e980*/  LOP3.LUT R14, R7, 0x1ffffffe, RZ, 0xc0, !PT ;  /* 0x1ffffffe070e7812 */ /* 0x000fe400078ec0ff */
[----:B------:R-:W-:Y:S01]  /*e990*/  SHF.R.S32.HI R7, RZ, 0x5, R12 ;  /* 0x00000005ff077819 */ /* 0x000fe2000001140c */
[----:B--2---:R-:W-:Y:S01]  /*e9a0*/  IMAD R12, R18, UR10, RZ ;  /* 0x0000000a120c7c24 */ /* 0x004fe2000f8e02ff */
[----:B------:R-:W1:Y:S01]  /*e9b0*/  S2R R9, SR_CTAID.X ;  /* 0x0000000000097919 */ /* 0x000e620000002500 */
[----:B------:R-:W-:Y:S01]  /*e9c0*/  IMAD.IADD R11, R5, 0x1, -R14 ;  /* 0x00000001050b7824 */ /* 0x000fe200078e0a0e */
[----:B------:R-:W-:Y:S01]  /*e9d0*/  MOV R5, UR5 ;  /* 0x0000000500057c02 */ /* 0x000fe20008000f00 */
[----:B------:R-:W-:-:S02]  /*e9e0*/  IMAD R7, R7, 0x10, R4 ;  /* 0x0000001007077824 */ /* 0x000fc400078e0204 */
[----:B------:R-:W-:Y:S02]  /*e9f0*/  IMAD.U32 R4, RZ, RZ, UR4 ;  /* 0x00000004ff047e24 */ /* 0x000fe4000f8e00ff */
[----:B------:R-:W2:Y:S01]  /*ea00*/  @P0 LDC R14, c[0x0][0xbec] ;  /* 0x0002fb00ff0e0b82 */ /* 0x000ea20000000800 */
[----:B------:R-:W-:Y:S01]  /*ea10*/  IMAD R16, R6, 0x40, R7 ;  /* 0x0000004006107824 */ /* 0x000fe200078e0207 */
[----:B------:R-:W-:Y:S01]  /*ea20*/  UIMAD.WIDE.U32 UR4, UR13, UR8, URZ ;  /* 0x000000080d0472a5 */ /* 0x000fe2000f8e003f */
        /* <DEDUP_REMOVED lines=14> */
[----:B------:R-:W-:-:S04]  /*eb10*/  ULDC.64 UR6, c[0x0][0xb48] ;  /* 0x0002d20000067ab9 */ /* 0x000fc80000000a00 */
[----:B------:R-:W3:Y:S01]  /*eb20*/  @P0 LDC R155, c[0x0][0xbf0] ;  /* 0x0002fc00ff9b0b82 */ /* 0x000ee20000000800 */
[----:B-1----:R-:W-:Y:S01]  /*eb30*/  IMAD R11, R9, 0x80, R6 ;  /* 0x00000080090b7824 */ /* 0x002fe200078e0206 */
[----:B------:R-:W-:Y:S01]  /*eb40*/  MOV R6, UR4 ;  /* 0x0000000400067c02 */ /* 0x000fe20008000f00 */
[----:B------:R-:W-:Y:S02]  /*eb50*/  ULDC.64 UR4, c[0x0][0xbe0] ;  /* 0x0002f80000047ab9 */ /* 0x000fe40000000a00 */
[----:B--2---:R-:W-:-:S04]  /*eb60*/  @P0 IMAD.HI.U32 R12, R11, R14, RZ ;  /* 0x0000000e0b0c0227 */ /* 0x004fc800078e00ff */
        /* <DEDUP_REMOVED lines=8> */
[----:B------:R-:W-:Y:S01]  /*ebf0*/  IMAD.MOV.U32 R15, RZ, RZ, R11 ;  /* 0x000000ffff0f7224 */ /* 0x000fe200078e000b */
[----:B---3--:R-:W-:Y:S01]  /*ec00*/  @P0 SHF.R.U32.HI R15, RZ, R155, R22 ;  /* 0x0000009bff0f0219 */ /* 0x008fe20000011616 */
[C---:B------:R-:W-:Y:S02]  /*ec10*/  IMAD R12, R14.reuse, UR4, RZ ;  /* 0x000000040e0c7c24 */ /* 0x040fe4000f8e02ff */
        /* <DEDUP_REMOVED lines=73> */
[----:B------:R-:W-:Y:S01]  /*f0b0*/  VIADD R22, R3, 0x50 ;  /* 0x0000005003167836 */ /* 0x000fe20000000000 */
[----:B------:R-:W-:-:S02]  /*f0c0*/  ISETP.GE.AND P0, PT, R18, UR4, PT ;  /* 0x0000000412007c0c */ /* 0x000fc4000bf06270 */
[----:B------:R-:W-:Y:S02]  /*f0d0*/  ISETP.GE.AND P1, PT, R19, UR4, PT ;  /* 0x0000000413007c0c */ /* 0x000fe4000bf26270 */
[C---:B------:R-:W-:Y:S02]  /*f0e0*/  IADD3 R20, R3.reuse, 0x40, RZ ;  /* 0x0000004003147810 */ /* 0x040fe40007ffe0ff */
        /* <DEDUP_REMOVED lines=8> */
[----:B---34-:R-:W-:Y:S01]  /*f170*/  @!P2 IMAD.WIDE R10, R3, 0x4, R4 ;  /* 0x00000004030aa825 */ /* 0x018fe200078e0204 */
[----:B------:R-:W-:-:S02]  /*f180*/  ISETP.GE.AND P6, PT, R22, UR4, PT ;  /* 0x0000000416007c0c */ /* 0x000fc4000bfc6270 */
[----:B------:R-:W-:Y:S01]  /*f190*/  @!P0 LEA.HI R18, R18, R18, RZ, 0x1 ;  /* 0x0000001212128211 */ /* 0x000fe200078f08ff */
        /* <DEDUP_REMOVED lines=13> */
[----:B------:R-:W-:Y:S02]  /*f270*/  @!P0 LOP3.LUT R11, R18, 0xfffffffe, RZ, 0xc0, !PT ;  /* 0xfffffffe120b8812 */ /* 0x000fe400078ec0ff */
[----:B------:R-:W-:Y:S01]  /*f280*/  @!P2 LEA.HI R0, R0, R0, RZ, 0x1 ;  /* 0x000000000000a211 */ /* 0x000fe200078f08ff */
[----:B-1----:R-:W-:Y:S01]  /*f290*/  VIADD R28, R3, 0x60 ;  /* 0x00000060031c7836 */ /* 0x002fe20000000000 */
[----:B------:R-:W-:Y:S01]  /*f2a0*/  @!P1 LOP3.LUT R13, R19, 0xfffffffe, RZ, 0xc0, !PT ;  /* 0xfffffffe130d9812 */ /* 0x000fe200078ec0ff */
        /* <DEDUP_REMOVED lines=147> */
.L_x_2234:
[----:B------:R-:W-:Y:S05]  /*fbe0*/  BSYNC B0 ;  /* 0x0000000000007941 */ /* 0x000fea0003800000 */
.L_x_2233:
[----:B------:R-:W-:Y:S01]  /*fbf0*/  ISETP.GE.AND P0, PT, R9, R8, PT ;  /* 0x000000080900720c */ /* 0x000fe20003f06270 */
[----:B0---4-:R1:W4:Y:S04]  /*fc00*/  SHFL.IDX PT, R5, R7, 0x1, 0x1c1f ;  /* 0x003c1f0007057f89 */ /* 0x01132800000e0000 */
[----:B---3--:R1:W3:Y:S08]  /*fc10*/  SHFL.IDX PT, R4, R6, 0x1, 0x1c1f ;  /* 0x003c1f0006047f89 */ /* 0x0082f000000e0000 */
[----:B-1----:R-:W-:Y:S05]  /*fc20*/  @P0 BRA `(.L_x_2193) ;  /* 0x0000004c00d00947 */ /* 0x002fea0003800000 */
        /* <DEDUP_REMOVED lines=17> */
[----:B---34-:R-:W-:Y:S01]  /*fd40*/  @!P0 IMAD.WIDE R6, R3, 0x4, R4 ;  /* 0x0000000403068825 */ /* 0x018fe200078e0204 */
[----:B------:R-:W-:-:S02]  /*fd50*/  ISETP.GE.AND P4, PT, R16, UR4, PT ;  /* 0x0000000410007c0c */ /* 0x000fc4000bf86270 */
        /* <DEDUP_REMOVED lines=75> */
[----:B------:R-:W-:-:S02]  /*10210*/  IADD3 R18, R3, 0x88, RZ ;  /* 0x0000008803127810 */ /* 0x000fc40007ffe0ff */
[----:B------:R-:W-:Y:S01]  /*10220*/  @!P0 LOP3.LUT R19, R19, 0xfffffffe, RZ, 0xc0, !PT ;  /* 0xfffffffe13138812 */ /* 0x000fe200078ec0ff */
        /* <DEDUP_REMOVED lines=32> */
[C---:B------:R-:W-:Y:S01]  /*10430*/  VIADD R20, R3.reuse, 0xc8 ;  /* 0x000000c803147836 */ /* 0x040fe20000000000 */
[----:B------:R-:W-:Y:S01]  /*10440*/  ISETP.GE.AND P5, PT, R18, UR4, PT ;  /* 0x0000000412007c0c */ /* 0x000fe2000bfa6270 */
[----:B------:R-:W-:Y:S01]  /*10450*/  VIADD R0, R3, 0xd0 ;  /* 0x000000d003007836 */ /* 0x000fe20000000000 */
[----:B------:R-:W-:-:S02]  /*10460*/  @!P2 LEA.HI R17, R17, R17, RZ, 0x1 ;  /* 0x000000111111a211 */ /* 0x000fc400078f08ff */
[----:B------:R-:W-:Y:S02]  /*10470*/  @!P1 LEA.HI R19, R19, R19, RZ, 0x1 ;  /* 0x0000001313139211 */ /* 0x000fe400078f08ff */
[----:B---3--:R-:W-:Y:S01]  /*10480*/  @!P4 LOP3.LUT R13, R2, 0xfffffffe, RZ, 0xc0, !PT ;  /* 0xfffffffe020dc812 */ /* 0x008fe200078ec0ff */
        /* <DEDUP_REMOVED lines=10> */
[----:B------:R-:W-:Y:S01]  /*10530*/  IADD3 R2, R3, 0xd8, RZ ;  /* 0x000000d803027810 */ /* 0x000fe20007ffe0ff */
[--C-:B------:R-:W-:Y:S01]  /*10540*/  @!P2 IMAD.WIDE R12, R17, 0x4, R4.reuse ;  /* 0x00000004110ca825 */ /* 0x100fe200078e0204 */
[----:B------:R-:W-:Y:S01]  /*10550*/  @!P5 LEA.HI R18, R18, R18, RZ, 0x1 ;  /* 0x000000121212d211 */ /* 0x000fe200078f08ff */
[----:B------:R2:W-:Y:S02]  /*10560*/  @!P3 ST.E.64 desc[UR6][R10.64], R110 ;  /* 0x0000006e0a00b985 */ /* 0x0005e4000c101b06 */
[----:B------:R-:W-:-:S02]  /*10570*/  @!P1 IMAD.WIDE R14, R19, 0x4, R4 ;  /* 0x00000004130e9825 */ /* 0x000fc400078e0204 */
[----:B------:R-:W-:Y:S01]  /*10580*/  @!P2 ST.E.64 desc[UR6][R12.64], R114 ;  /* 0x000000720c00a985 */ /* 0x000fe2000c101b06 */
[----:B------:R-:W-:Y:S01]  /*10590*/  @!P6 LEA.HI R20, R20, R20, RZ, 0x1 ;  /* 0x000000141414e211 */ /* 0x000fe200078f08ff */
[C---:B------:R-:W-:Y:S01]  /*105a0*/  VIADD R16, R3.reuse, 0xe0 ;  /* 0x000000e003107836 */ /* 0x040fe20000000000 */
[----:B0-----:R-:W-:Y:S01]  /*105b0*/  @!P5 LOP3.LUT R7, R18, 0xfffffffe, RZ, 0xc0, !PT ;  /* 0xfffffffe1207d812 */ /* 0x001fe200078ec0ff */
[C---:B------:R-:W-:Y:S01]  /*105c0*/  VIADD R17, R3.reuse, 0xe8 ;  /* 0x000000e803117836 */ /* 0x040fe20000000000 */
[----:B------:R-:W-:Y:S01]  /*105d0*/  @!P1 ST.E.64 desc[UR6][R14.64], R118 ;  /* 0x000000760e009985 */ /* 0x000fe2000c101b06 */
[----:B------:R-:W-:Y:S01]  /*105e0*/  VIADD R19, R3, 0xf0 ;  /* 0x000000f003137836 */ /* 0x000fe20000000000 */
[----:B------:R-:W-:Y:S01]  /*105f0*/  ISETP.GE.AND P1, PT, R2, UR4, PT ;  /* 0x0000000402007c0c */ /* 0x000fe2000bf26270 */
[----:B------:R-:W-:Y:S01]  /*10600*/  @!P5 IMAD.WIDE R6, R7, 0x4, R4 ;  /* 0x000000040706d825 */ /* 0x000fe200078e0204 */
[----:B------:R-:W-:Y:S02]  /*10610*/  ISETP.GE.AND P2, PT, R16, UR4, PT ;  /* 0x0000000410007c0c */ /* 0x000fe4000bf46270 */
[----:B------:R-:W-:Y:S01]  /*10620*/  ISETP.GE.AND P3, PT, R17, UR4, PT ;  /* 0x0000000411007c0c */ /* 0x000fe2000bf66270 */
[----:B------:R-:W-:Y:S01]  /*10630*/  VIADD R3, R3, 0xf8 ;  /* 0x000000f803037836 */ /* 0x000fe20000000000 */
[----:B------:R-:W-:Y:S01]  /*10640*/  ISETP.GE.AND P4, PT, R19, UR4, PT ;  /* 0x0000000413007c0c */ /* 0x000fe2000bf86270 */
[----:B------:R0:W-:Y:S01]  /*10650*/  @!P5 ST.E.64 desc[UR6][R6.64], R122 ;  /* 0x0000007a0600d985 */ /* 0x0001e2000c101b06 */
[----:B------:R-:W-:-:S02]  /*10660*/  @!P0 LEA.HI R0, R0, R0, RZ, 0x1 ;  /* 0x0000000000008211 */ /* 0x000fc400078f08ff */
[----:B-1----:R-:W-:Y:S02]  /*10670*/  @!P6 LOP3.LUT R9, R20, 0xfffffffe, RZ, 0xc0, !PT ;  /* 0xfffffffe1409e812 */ /* 0x002fe400078ec0ff */
[----:B--2---:R-:W-:Y:S02]  /*10680*/  @!P0 LOP3.LUT R11, R0, 0xfffffffe, RZ, 0xc0, !PT ;  /* 0xfffffffe000b8812 */ /* 0x004fe400078ec0ff */
[----:B------:R-:W-:Y:S01]  /*10690*/  @!P1 LEA.HI R2, R2, R2, RZ, 0x1 ;  /* 0x0000000202029211 */ /* 0x000fe200078f08ff */
[--C-:B------:R-:W-:Y:S01]  /*106a0*/  @!P6 IMAD.WIDE R8, R9, 0x4, R4.reuse ;  /* 0x000000040908e825 */ /* 0x100fe200078e0204 */
[----:B------:R-:W-:Y:S02]  /*106b0*/  @!P2 LEA.HI R16, R16, R16, RZ, 0x1 ;  /* 0x000000101010a211 */ /* 0x000fe400078f08ff */
[----:B------:R-:W-:Y:S02]  /*106c0*/  @!P3 LEA.HI R17, R17, R17, RZ, 0x1 ;  /* 0x000000111111b211 */ /* 0x000fe400078f08ff */
[----:B------:R1:W-:Y:S01]  /*106d0*/  @!P6 ST.E.64 desc[UR6][R8.64], R126 ;  /* 0x0000007e0800e985 */ /* 0x0003e2000c101b06 */
[----:B0-----:R-:W-:Y:S01]  /*106e0*/  @!P0 IMAD.WIDE R6, R11, 0x4, R4 ;  /* 0x000000040b068825 */ /* 0x001fe200078e0204 */
[----:B------:R-:W-:-:S02]  /*106f0*/  @!P4 LEA.HI R19, R19, R19, RZ, 0x1 ;  /* 0x000000131313c211 */ /* 0x000fc400078f08ff */
[----:B------:R-:W-:Y:S02]  /*10700*/  @!P1 LOP3.LUT R13, R2, 0xfffffffe, RZ, 0xc0, !PT ;  /* 0xfffffffe020d9812 */ /* 0x000fe400078ec0ff */
[----:B------:R0:W-:Y:S01]  /*10710*/  @!P0 ST.E.64 desc[UR6][R6.64], R130 ;  /* 0x0000008206008985 */ /* 0x0001e2000c101b06 */
[----:B------:R-:W-:Y:S02]  /*10720*/  @!P2 LOP3.LUT R15, R16, 0xfffffffe, RZ, 0xc0, !PT ;  /* 0xfffffffe100fa812 */ /* 0x000fe400078ec0ff */
[----:B------:R-:W-:Y:S02]  /*10730*/  ISETP.GE.AND P0, PT, R3, UR4, PT ;  /* 0x0000000403007c0c */ /* 0x000fe4000bf06270 */
        /* <DEDUP_REMOVED lines=17> */
.L_x_2232:
        /* <DEDUP_REMOVED lines=26> */
[----:B------:R-:W-:Y:S01]  /*109f0*/  MOV R3, UR5 ;  /* 0x0000000500037c02 */ /* 0x000fe20008000f00 */
[----:B------:R-:W-:Y:S01]  /*10a00*/  UIADD3 UR6, UR5, UR6, URZ ;  /* 0x0000000605067290 */ /* 0x000fe2000fffe03f */
[----:B------:R-:W-:Y:S02]  /*10a10*/  IMAD.U32 R2, RZ, RZ, UR4 ;  /* 0x00000004ff027e24 */ /* 0x000fe4000f8e00ff */
[----:B------:R-:W-:Y:S02]  /*10a20*/  ULDC.64 UR4, c[0x0][0xbe0] ;  /* 0x0002f80000047ab9 */ /* 0x000fe40000000a00 */
[----:B------:R-:W0:Y:S01]  /*10a30*/  S2UR UR10, SR_CTAID.Y ;  /* 0x00000000000a79c3 */ /* 0x000e220000002600 */
[----:B------:R-:W-:-:S02]  /*10a40*/  IMAD.U32 R3, RZ, RZ, UR6 ;  /* 0x00000006ff037e24 */ /* 0x000fc4000f8e00ff */
[C---:B-1----:R-:W-:Y:S02]  /*10a50*/  IMAD R12, R10.reuse, UR8, RZ ;  /* 0x000000080a0c7c24 */ /* 0x042fe4000f8e02ff */
[----:B------:R-:W-:-:S03]  /*10a60*/  IMAD.WIDE.U32 R2, R10, UR7, R2 ;  /* 0x000000070a027c25 */ /* 0x000fc6000f8e0002 */
[----:B------:R-:W0:Y:S01]  /*10a70*/  LDC R8, c[0x0][0xc50] ;  /* 0x00031400ff087b82 */ /* 0x000e220000000800 */
[----:B--2---:R-:W-:-:S04]  /*10a80*/  @P0 IMAD.HI.U32 R4, R0, R7, RZ ;  /* 0x0000000700040227 */ /* 0x004fc800078e00ff */
[----:B------:R-:W-:Y:S02]  /*10a90*/  IMAD R7, RZ, RZ, -UR11 ;  /* 0x8000000bff077e24 */ /* 0x000fe4000f8e02ff */
[----:B------:R-:W-:Y:S01]  /*10aa0*/  IMAD R11, R11, UR7, R12 ;  /* 0x000000070b0b7c24 */ /* 0x000fe2000f8e020c */
        /* <DEDUP_REMOVED lines=24> */
.L_x_2191:
        /* <DEDUP_REMOVED lines=18> */
.L_x_2235:
[----:B------:R-:W-:Y:S01]  /*10d50*/  ULDC UR42, c[0x0][0xc50] ;  /* 0x00031400002a7ab9 */ /* 0x000fe20000000800 */
[----:B------:R-:W-:Y:S01]  /*10d60*/  UMOV UR39, UR6 ;  /* 0x0000000600277c82 */ /* 0x000fe20008000000 */
[----:B------:R-:W-:-:S11]  /*10d70*/  UISETP.NE.AND UP0, UPT, UR42, 0x1, UPT ;  /* 0x000000012a00788c */ /* 0x000fd6000bf05270 */
[----:B------:R-:W-:Y:S01]  /*10d80*/  @UP0 ULDC UR4, c[0x0][0xc54] ;  /* 0x0003150000040ab9 */ /* 0x000fe20000000800 */
[----:B------:R-:W-:Y:S01]  /*10d90*/  @UP0 ULDC UR7, c[0x0][0xc58] ;  /* 0x0003160000070ab9 */ /* 0x000fe20000000800 */
[----:B------:R-:W-:-:S04]  /*10da0*/  UIMAD.WIDE.U32 UR4, UR6, UR4, URZ ;  /* 0x00000004060472a5 */ /* 0x000fc8000f8e003f */
[----:B------:R-:W-:-:S12]  /*10db0*/  @UP0 USHF.R.U32.HI UR39, URZ, UR7, UR5 ;  /* 0x000000073f270299 */ /* 0x000fd80008011605 */
.L_x_2236:
        /* <DEDUP_REMOVED lines=12> */
[----:B0-----:R-:W-:-:S04]  /*10e80*/  ISETP.NE.U32.AND P0, PT, R2, RZ, PT ;  /* 0x000000ff0200720c */ /* 0x001fc80003f05070 */
[----:B------:R-:W-:-:S13]  /*10e90*/  ISETP.NE.AND.EX P0, PT, R3, RZ, PT, P0 ;  /* 0x000000ff0300720c */ /* 0x000fda0003f05300 */
[----:B------:R-:W0:Y:S08]  /*10ea0*/  @P0 LDC.64 R2, c[0x0][0xa28] ;  /* 0x00028a00ff020b82 */ /* 0x000e300000000a00 */
[----:B------:R-:W1:Y:S01]  /*10eb0*/  S2UR UR46, SR_CTAID.X ;  /* 0x00000000002e79c3 */ /* 0x000e620000002500 */
[----:B0-----:R-:W-:-:S05]  /*10ec0*/  @P0 IMAD.WIDE R2, R26, 0x4, R2 ;  /* 0x000000041a020825 */ /* 0x001fca00078e0202 */
[----:B------:R0:W5:Y:S01]  /*10ed0*/  @P0 LDG.E R23, desc[UR4][R2.64] ;  /* 0x0000000402170981 */ /* 0x000162000c1e1900 */
[----:B------:R-:W-:Y:S01]  /*10ee0*/  ULDC UR4, c[0x0][0x448] ;  /* 0x0001120000047ab9 */ /* 0x000fe20000000800 */
[----:B------:R-:W-:Y:S02]  /*10ef0*/  USHF.R.U32.HI UR9, URZ, 0x10, UR42 ;  /* 0x000000103f097899 */ /* 0x000fe4000801162a */
[----:B------:R-:W-:Y:S02]  /*10f00*/  UISETP.NE.AND UP1, UPT, UR4, 0x1, UPT ;  /* 0x000000010400788c */ /* 0x000fe4000bf25270 */
[----:B-1----:R-:W-:Y:S01]  /*10f10*/  ULEA UR6, UR46, 0x7f, 0x7 ;  /* 0x0000007f2e067891 */ /* 0x002fe2000f8e383f */
[----:B------:R-:W-:Y:S01]  /*10f20*/  ULDC.64 UR4, c[0x0][0x418] ;  /* 0x0001060000047ab9 */ /* 0x000fe20000000a00 */
[----:B------:R-:W-:Y:S02]  /*10f30*/  UP2UR UR47, UPR, URZ, 0x2 ;  /* 0x000000023f2f7883 */ /* 0x000fe40008000000 */
[----:B------:R-:W-:-:S02]  /*10f40*/  UISETP.NE.U32.AND UP0, UPT, UR4, URZ, UPT ;  /* 0x0000003f0400728c */ /* 0x000fc4000bf05070 */
[----:B------:R-:W-:Y:S02]  /*10f50*/  ULOP3.LUT UR42, UR42, 0xffff, URZ, 0xc0, !UPT ;  /* 0x0000ffff2a2a7892 */ /* 0x000fe4000f8ec03f */
[----:B------:R-:W-:Y:S01]  /*10f60*/  UISETP.NE.AND.EX UP0, UPT, UR5, URZ, UPT, UP0 ;  /* 0x0000003f0500728c */ /* 0x000fe2000bf05300 */
[----:B------:R-:W-:Y:S02]  /*10f70*/  ULDC UR4, c[0x0][0x424] ;  /* 0x0001090000047ab9 */ /* 0x000fe40000000800 */
[----:B------:R-:W-:Y:S01]  /*10f80*/  @UP1 ULDC UR5, c[0x0][0x44c] ;  /* 0x0001130000051ab9 */ /* 0x000fe20000000800 */
[----:B------:R-:W-:Y:S02]  /*10f90*/  USEL UR40, UR4, 0x1, UP0 ;  /* 0x0000000104287887 */ /* 0x000fe40008000000 */
[----:B------:R-:W-:Y:S02]  /*10fa0*/  UIMAD.WIDE.U32 UR4, UR6, UR5, URZ ;  /* 0x00000005060472a5 */ /* 0x000fe4000f8e003f */
[----:B------:R-:W-:Y:S01]  /*10fb0*/  UIMAD UR40, UR40, UR7, URZ ;  /* 0x00000007282872a4 */ /* 0x000fe2000f8e023f */
[----:B------:R-:W-:-:S02]  /*10fc0*/  UMOV UR38, URZ ;  /* 0x0000003f00267c82 */ /* 0x000fc40008000000 */
[----:B------:R-:W-:Y:S01]  /*10fd0*/  @UP1 ULDC UR7, c[0x0][0x450] ;  /* 0x0001140000071ab9 */ /* 0x000fe20000000800 */
[----:B------:R-:W-:Y:S02]  /*10fe0*/  UIADD3 UR4, UR40, 0x4f, URZ ;  /* 0x0000004f28047890 */ /* 0x000fe4000fffe03f */
[----:B------:R-:W-:Y:S02]  /*10ff0*/  @UP1 USHF.R.U32.HI UR6, URZ, UR7, UR5 ;  /* 0x000000073f061299 */ /* 0x000fe40008011605 */
[----:B------:R-:W-:-:S04]  /*11000*/  UIADD3 UR5, UR40, 0x50, -UR8 ;  /* 0x0000005028057890 */ /* 0x000fc8000fffe808 */
[----:B------:R-:W-:Y:S02]  /*11010*/  UIADD3 UR6, UR5, UR6, URZ ;  /* 0x0000000605067290 */ /* 0x000fe4000fffe03f */
[----:B------:R-:W-:Y:S02]  /*11020*/  UIMAD.WIDE UR4, UR4, 0x66666667, URZ ;  /* 0x66666667040478a5 */ /* 0x000fe4000f8e023f */
[----:B------:R-:W-:Y:S02]  /*11030*/  UIMAD.WIDE UR6, UR6, 0x66666667, URZ ;  /* 0x66666667060678a5 */ /* 0x000fe4000f8e023f */
[----:B------:R-:W-:Y:S02]  /*11040*/  USHF.R.U32.HI UR41, URZ, 0x1f, UR5 ;  /* 0x0000001f3f297899 */ /* 0x000fe40008011605 */
[----:B------:R-:W-:Y:S02]  /*11050*/  USHF.R.U32.HI UR43, URZ, 0x1f, UR7 ;  /* 0x0000001f3f2b7899 */ /* 0x000fe40008011607 */
[----:B------:R-:W-:-:S02]  /*11060*/  ULEA.HI.SX32 UR41, UR5, UR41, 0x1b ;  /* 0x0000002905297291 */ /* 0x000fc4000f8fda3f */
[----:B------:R-:W-:-:S04]  /*11070*/  ULEA.HI.SX32 UR43, UR7, UR43, 0x1b ;  /* 0x0000002b072b7291 */ /* 0x000fc8000f8fda3f */
[----:B------:R-:W-:-:S04]  /*11080*/  UISETP.LT.AND UP0, UPT, UR41, UR43, UPT ;  /* 0x0000002b2900728c */ /* 0x000fc8000bf01270 */
[----:B------:R-:W-:Y:S02]  /*11090*/  USEL UR11, UR41, UR43, UP0 ;  /* 0x0000002b290b7287 */ /* 0x000fe40008000000 */
[----:B------:R-:W-:Y:S02]  /*110a0*/  UISETP.NE.AND UP0, UPT, UR9, URZ, UPT ;  /* 0x0000003f0900728c */ /* 0x000fe4000bf05270 */
[----:B------:R-:W-:-:S06]  /*110b0*/  UISETP.GE.AND UP1, UPT, UR11, 0x1, UPT ;  /* 0x000000010b00788c */ /* 0x000fcc000bf26270 */
[----:B------:R-:W-:-:S03]  /*110c0*/  PLOP3.LUT P0, PT, PT, PT, UP1, 0x80, 0x0 ;  /* 0x000000000000781c */ /* 0x000fc60003f0f018 */
[----:B------:R-:W-:-:S10]  /*110d0*/  @!UP0 ULDC UR9, c[0x0][0x9f0] ;  /* 0x00027c0000098ab9 */ /* 0x000fd40000000800 */
[----:B0-----:R-:W-:Y:S05]  /*110e0*/  @!P0 BRA `(.L_x_2238) ;  /* 0x0000000000788947 */ /* 0x001fea0003800000 */
[----:B------:R-:W-:Y:S01]  /*110f0*/  IABS R2, UR9 ;  /* 0x0000000900027c13 */ /* 0x000fe20008000000 */
[----:B------:R-:W-:Y:S02]  /*11100*/  UIADD3 UR6, UR9, -0x1, UR11 ;  /* 0xffffffff09067890 */ /* 0x000fe4000fffe00b */
[----:B------:R-:W-:Y:S01]  /*11110*/  IABS R5, UR9 ;  /* 0x0000000900057c13 */ /* 0x000fe20008000000 */
[----:B------:R-:W-:Y:S01]  /*11120*/  UMOV UR4, URZ ;  /* 0x0000003f00047c82 */ /* 0x000fe20008000000 */
        /* <DEDUP_REMOVED lines=26> */
.L_x_2238:
[----:B------:R-:W-:Y:S02]  /*112d0*/  UIMAD UR48, UR42, UR38, URZ ;  /* 0x000000262a3072a4 */ /* 0x000fe4000f8e023f */
[----:B------:R-:W-:Y:S02]  /*112e0*/  IMAD.U32 R2, RZ, RZ, UR38 ;  /* 0x00000026ff027e24 */ /* 0x000fe4000f8e00ff */
[----:B------:R-:W-:Y:S02]  /*112f0*/  IMAD.MOV.U32 R6, RZ, RZ, 0x1 ;  /* 0x00000001ff067424 */ /* 0x000fe400078e00ff */
[----:B------:R-:W-:-:S05]  /*11300*/  IMAD.U32 R19, RZ, RZ, UR48 ;  /* 0x00000030ff137e24 */ /* 0x000fca000f8e00ff */
[----:B------:R-:W-:Y:S02]  /*11310*/  VIADDMNMX R19, R19, R2, UR11, PT ;  /* 0x0000000b13137e46 */ /* 0x000fe4000b800102 */
[----:B------:R-:W-:Y:S02]  /*11320*/  MOV R2, RZ ;  /* 0x000000ff00027202 */ /* 0x000fe40000000f00 */
        /* <DEDUP_REMOVED lines=18> */
[----:B------:R-:W-:Y:S01]  /*11450*/  MOV R13, RZ ;  /* 0x000000ff000d7202 */ /* 0x000fe20000000f00 */
[----:B------:R-:W-:-:S02]  /*11460*/  IMAD.U32 R10, RZ, RZ, UR4 ;  /* 0x00000004ff0a7e24 */ /* 0x000fc4000f8e00ff */
[----:B------:R-:W-:Y:S02]  /*11470*/  IMAD.U32 R11, RZ, RZ, UR5 ;  /* 0x00000005ff0b7e24 */ /* 0x000fe4000f8e00ff */
[----:B------:R-:W-:Y:S02]  /*11480*/  IMAD.MOV.U32 R8, RZ, RZ, 0x70 ;  /* 0x00000070ff087424 */ /* 0x000fe400078e00ff */
[----:B------:R-:W-:-:S07]  /*11490*/  IMAD.MOV.U32 R12, RZ, RZ, 0x1 ;  /* 0x00000001ff0c7424 */ /* 0x000fce00078e00ff */
[----:B------:R-:W-:-:S07]  /*114a0*/  LEPC R20, `(.L_x_2239) ;  /* 0x000000001014794e */ /* 0x000fce0000000000 */
[----:B0----5:R-:W-:Y:S05]  /*114b0*/  CALL.ABS.NOINC R2 ;  /* 0x0000000002007343 */ /* 0x021fea0003c00000 */
.L_x_2239:
        /* <DEDUP_REMOVED lines=19> */
[----:B-1---5:R-:W-:Y:S05]  /*115f0*/  CALL.ABS.NOINC R2 ;  /* 0x0000000002007343 */ /* 0x022fea0003c00000 */
.L_x_2241:
[----:B------:R0:W1:Y:S01]  /*11600*/  LDC.64 R2, c[0x4][R16] ;  /* 0x0100000010027b82 */ /* 0x0000620000000a00 */
[----:B------:R-:W-:Y:S01]  /*11610*/  ULDC.64 UR4, c[0x4][0x138] ;  /* 0x01004e0000047ab9 */ /* 0x000fe20000000a00 */
[----:B------:R-:W-:Y:S01]  /*11620*/  ULDC.64 UR6, c[0x4][0x140] ;  /* 0x0100500000067ab9 */ /* 0x000fe20000000a00 */
[----:B------:R-:W-:Y:S01]  /*11630*/  MOV R4, UR4 ;  /* 0x0000000400047c02 */ /* 0x000fe20008000f00 */
        /* <DEDUP_REMOVED lines=11> */
.L_x_2240:
[----:B------:R-:W0:Y:S01]  /*116f0*/  LDC.64 R2, c[0x0][0x9f8] ;  /* 0x00027e00ff027b82 */ /* 0x000e220000000a00 */
[----:B------:R-:W-:Y:S01]  /*11700*/  IMAD.MOV.U32 R34, RZ, RZ, R26 ;  /* 0x000000ffff227224 */ /* 0x000fe200078e001a */
[----:B------:R-:W-:-:S06]  /*11710*/  ULDC.64 UR4, c[0x0][0x208] ;  /* 0x0000820000047ab9 */ /* 0x000fcc0000000a00 */
[----:B------:R-:W1:Y:S01]  /*11720*/  LDC R18, c[0x0][0x430] ;  /* 0x00010c00ff127b82 */ /* 0x000e620000000800 */
[----:B0-----:R-:W-:-:S04]  /*11730*/  ISETP.NE.U32.AND P0, PT, R2, RZ, PT ;  /* 0x000000ff0200720c */ /* 0x001fc80003f05070 */
[----:B------:R-:W-:-:S13]  /*11740*/  ISETP.NE.AND.EX P0, PT, R3, RZ, PT, P0 ;  /* 0x000000ff0300720c */ /* 0x000fda0003f05300 */
[----:B------:R-:W0:Y:S02]  /*11750*/  @P0 LDC.64 R2, c[0x0][0x9f8] ;  /* 0x00027e00ff020b82 */ /* 0x000e240000000a00 */
[----:B0-----:R-:W-:-:S05]  /*11760*/  @P0 IMAD.WIDE R2, R26, 0x4, R2 ;  /* 0x000000041a020825 */ /* 0x001fca00078e0202 */
[----:B------:R0:W2:Y:S01]  /*11770*/  @P0 LDG.E R34, desc[UR4][R2.64] ;  /* 0x0000000402220981 */ /* 0x0000a2000c1e1900 */
[----:B------:R-:W-:Y:S01]  /*11780*/  SHF.L.U32 R24, R25, 0x4, RZ ;  /* 0x0000000419187819 */ /* 0x000fe200000006ff */
[----:B------:R-:W-:Y:S01]  /*11790*/  VIADD R29, R19, 0xffffffff ;  /* 0xffffffff131d7836 */ /* 0x000fe20000000000 */
[----:B------:R-:W-:Y:S02]  /*117a0*/  LOP3.LUT R6, R25, 0x7f, RZ, 0xc0, !PT ;  /* 0x0000007f19067812 */ /* 0x000fe400078ec0ff */
[----:B------:R-:W-:Y:S02]  /*117b0*/  LOP3.LUT R24, R24, 0x70, RZ, 0xc0, !PT ;  /* 0x0000007018187812 */ /* 0x000fe400078ec0ff */
[----:B------:R-:W-:Y:S02]  /*117c0*/  SHF.R.U32.HI R0, RZ, 0x3, R6 ;  /* 0x00000003ff007819 */ /* 0x000fe40000011606 */
[----:B-1----:R-:W-:Y:S02]  /*117d0*/  ISETP.NE.AND P1, PT, R18, 0x1, PT ;  /* 0x000000011200780c */ /* 0x002fe40003f25270 */
[----:B------:R-:W-:-:S02]  /*117e0*/  LOP3.LUT R17, R24, R0, RZ, 0xfc, !PT ;  /* 0x0000000018117212 */ /* 0x000fc400078efcff */
[----:B------:R-:W-:-:S03]  /*117f0*/  LOP3.LUT R16, R16, 0xffffffbf, RZ, 0xc0, !PT ;  /* 0xffffffbf10107812 */ /* 0x000fc600078ec0ff */
[----:B------:R-:W-:-:S04]  /*11800*/  IMAD R4, R29, 0x50, R17 ;  /* 0x000000501d047824 */ /* 0x000fc800078e0211 */
[C---:B-----5:R-:W-:Y:S01]  /*11810*/  IMAD.IADD R7, R4.reuse, 0x1, R23 ;  /* 0x0000000104077824 */ /* 0x060fe200078e0217 */
[----:B------:R-:W-:Y:S01]  /*11820*/  ISETP.GE.AND P0, PT, R4, UR40, PT ;  /* 0x0000002804007c0c */ /* 0x000fe2000bf06270 */
[----:B------:R-:W1:Y:S01]  /*11830*/  @P1 LDC R0, c[0x0][0x434] ;  /* 0x00010d00ff001b82 */ /* 0x000e620000000800 */
[----:B------:R-:W-:Y:S01]  /*11840*/  @P1 LOP3.LUT R16, R16, 0x40, RZ, 0xfc, !PT ;  /* 0x0000004010101812 */ /* 0x000fe200078efcff */
[----:B------:R-:W-:Y:S01]  /*11850*/  IMAD.MOV.U32 R10, RZ, RZ, R7 ;  /* 0x000000ffff0a7224 */ /* 0x000fe200078e0007 */
[----:B------:R-:W-:-:S05]  /*11860*/  ISETP.GT.U32.OR P0, PT, R17, 0x4f, P0 ;  /* 0x0000004f1100780c */ /* 0x000fca0000704470 */
[----:B0-----:R-:W0:Y:S08]  /*11870*/  @P1 LDC R3, c[0x0][0x438] ;  /* 0x00010e00ff031b82 */ /* 0x001e300000000800 */
[----:B------:R-:W3:Y:S08]  /*11880*/  @!P0 LDC.64 R8, c[0x0][0x428] ;  /* 0x00010a00ff088b82 */ /* 0x000ef00000000a00 */
[----:B------:R-:W4:Y:S01]  /*11890*/  @!P0 LDC.64 R4, c[0x0][0x418] ;  /* 0x00010600ff048b82 */ /* 0x000f220000000a00 */
[----:B-1----:R-:W-:-:S05]  /*118a0*/  @P1 IMAD.HI.U32 R0, R7, R0, RZ ;  /* 0x0000000007001227 */ /* 0x002fca00078e00ff */
[----:B0-----:R-:W-:-:S04]  /*118b0*/  @P1 SHF.R.U32.HI R10, RZ, R3, R0 ;  /* 0x00000003ff0a1219 */ /* 0x001fc80000011600 */
[--C-:B------:R-:W-:Y:S01]  /*118c0*/  @!P0 SHF.R.S32.HI R3, RZ, 0x1f, R10.reuse ;  /* 0x0000001fff038819 */ /* 0x100fe2000001140a */
[----:B------:R-:W-:Y:S01]  /*118d0*/  @!P0 IMAD.MOV.U32 R2, RZ, RZ, R10 ;  /* 0x000000ffff028224 */ /* 0x000fe200078e000a */
[----:B------:R-:W-:Y:S02]  /*118e0*/  LOP3.LUT R16, R16, 0xffffffef, RZ, 0xc0, !PT ;  /* 0xffffffef10107812 */ /* 0x000fe400078ec0ff */
[----:B--2---:R-:W-:Y:S01]  /*118f0*/  SHF.R.S32.HI R11, RZ, 0x1f, R34 ;  /* 0x0000001fff0b7819 */ /* 0x004fe20000011422 */
[----:B---3--:R-:W-:-:S04]  /*11900*/  @!P0 IMAD.WIDE.U32 R2, R34, R8, R2 ;  /* 0x0000000822028225 */ /* 0x008fc800078e0002 */
[----:B------:R-:W-:Y:S01]  /*11910*/  @!P0 IMAD R0, R11, R8, RZ ;  /* 0x000000080b008224 */ /* 0x000fe200078e02ff */
[----:B----4-:R-:W-:Y:S01]  /*11920*/  @!P0 LEA R4, P1, R2, R4, 0x2 ;  /* 0x0000000402048211 */ /* 0x010fe200078210ff */
[----:B------:R0:W-:Y:S02]  /*11930*/  STL [R1], R11 ;  /* 0x0000000b01007387 */ /* 0x0001e40000100800 */
[----:B------:R-:W-:-:S05]  /*11940*/  @!P0 IMAD R9, R34, R9, R0 ;  /* 0x0000000922098224 */ /* 0x000fca00078e0200 */
[----:B------:R-:W-:-:S04]  /*11950*/  @!P0 IADD3 R0, R3, R9, RZ ;  /* 0x0000000903008210 */ /* 0x000fc80007ffe0ff */
[----:B------:R-:W-:Y:S01]  /*11960*/  @!P0 LEA.HI.X R5, R2, R5, R0, 0x2, P1 ;  /* 0x0000000502058211 */ /* 0x000fe200008f1400 */
[----:B------:R-:W-:-:S06]  /*11970*/  IMAD.MOV.U32 R0, RZ, RZ, RZ ;  /* 0x000000ffff007224 */ /* 0x000fcc00078e00ff */
[----:B------:R1:W5:Y:S01]  /*11980*/  @!P0 LDG.E R0, desc[UR4][R4.64] ;  /* 0x0000000404008981 */ /* 0x000362000c1e1900 */
[----:B------:R-:W-:Y:S01]  /*11990*/  ULDC UR4, c[0x0][0x2f4] ;  /* 0x0000bd0000047ab9 */ /* 0x000fe20000000800 */
[----:B------:R-:W-:Y:S01]  /*119a0*/  UMOV UR5, 0xffffffff ;  /* 0xffffffff00057882 */ /* 0x000fe20000000000 */
[----:B-1----:R-:W-:-:S05]  /*119b0*/  IMAD.SHL.U32 R4, R25, 0x8, RZ ;  /* 0x0000000819047824 */ /* 0x002fca00078e00ff */
        /* <DEDUP_REMOVED lines=15> */
[----:B0-----:R-:W-:Y:S06]  /*11ab0*/  BRA.DIV UR5, `(.L_x_2242) ;  /* 0x0000003205e87947 */ /* 0x001fec000b800000 */
.L_x_2286:
[----:B------:R-:W2:Y:S01]  /*11ac0*/  LDL R2, [R1+0x4] ;  /* 0x0000040001027983 */ /* 0x000ea20000100800 */
[----:B------:R-:W-:Y:S01]  /*11ad0*/  ISETP.GT.U32.AND P1, PT, R17, 0x4f, PT ;  /* 0x0000004f1100780c */ /* 0x000fe20003f24070 */
[----:B------:R-:W-:Y:S01]  /*11ae0*/  IMAD.MOV R8, RZ, RZ, -R10 ;  /* 0x000000ffff087224 */ /* 0x000fe200078e0a0a */
[----:B------:R-:W-:Y:S02]  /*11af0*/  LOP3.LUT R16, R16, 0xfffffffe, RZ, 0xc0, !PT ;  /* 0xfffffffe10107812 */ /* 0x000fe400078ec0ff */
[----:B------:R-:W-:Y:S01]  /*11b00*/  MOV R33, UR39 ;  /* 0x0000002700217c02 */ /* 0x000fe20008000f00 */
[----:B------:R-:W-:-:S03]  /*11b10*/  IMAD R8, R18, R8, R7 ;  /* 0x0000000812087224 */ /* 0x000fc600078e0207 */
[----:B------:R-:W-:-:S05]  /*11b20*/  SHF.R.S32.HI R33, RZ, 0x1f, R33 ;  /* 0x0000001fff217819 */ /* 0x000fca0000011421 */
[----:B------:R-:W-:-:S04]  /*11b30*/  @P1 LOP3.LUT R16, R16, 0x1, RZ, 0xfc, !PT ;  /* 0x0000000110101812 */ /* 0x000fc800078efcff */
[----:B------:R-:W-:Y:S02]  /*11b40*/  LOP3.LUT R16, R16, 0xffffffdf, RZ, 0xc0, !PT ;  /* 0xffffffdf10107812 */ /* 0x000fe400078ec0ff */
[----:B--2---:R-:W-:-:S13]  /*11b50*/  R2UR UR4, R2 ;  /* 0x00000000020472ca */ /* 0x004fda00000e0000 */
[----:B------:R-:W-:-:S06]  /*11b60*/  ULOP3.LUT UR4, UR4, 0x2, URZ, 0xfc, !UPT ;  /* 0x0000000204047892 */ /* 0x000fcc000f8efc3f */
[----:B------:R-:W-:-:S05]  /*11b70*/  IMAD.U32 R2, RZ, RZ, UR4 ;  /* 0x00000004ff027e24 */ /* 0x000fca000f8e00ff */
[----:B------:R-:W-:-:S13]  /*11b80*/  ISETP.NE.AND P0, PT, R2, 0x3, PT ;  /* 0x000000030200780c */ /* 0x000fda0003f05270 */
[----:B------:R-:W-:Y:S01]  /*11b90*/  @P0 LOP3.LUT R16, R16, 0x20, RZ, 0xfc, !PT ;  /* 0x0000002010100812 */ /* 0x000fe200078efcff */
[----:B------:R-:W-:Y:S06]  /*11ba0*/  @!P0 BRA `(.L_x_2243) ;  /* 0x0000000000048947 */ /* 0x000fec0003800000 */
[----:B------:R-:W-:Y:S01]  /*11bb0*/  BPT.TRAP 0x1 ;  /* 0x000000040000795c */ /* 0x000fe20000300000 */
.L_x_2243:
        /* <DEDUP_REMOVED lines=26> */
.L_x_2287:
        /* <DEDUP_REMOVED lines=20> */
[----:B------:R-:W-:Y:S01]  /*11ea0*/  VIADD R7, R3, UR4 ;  /* 0x0000000403077c36 */ /* 0x000fe20008000000 */
[----:B------:R-:W-:Y:S01]  /*11eb0*/  LOP3.LUT R3, R4, 0x1c0, RZ, 0xc0, !PT ;  /* 0x000001c004037812 */ /* 0x000fe200078ec0ff */
[----:B------:R-:W-:-:S03]  /*11ec0*/  UMOV UR4, 0xffffffff ;  /* 0xffffffff00047882 */ /* 0x000fc60000000000 */
[----:B------:R-:W-:Y:S02]  /*11ed0*/  LEA.HI.X R7, R2, UR7, R7, 0x1, P0 ;  /* 0x0000000702077c11 */ /* 0x000fe400080f0c07 */
[----:B------:R-:W-:Y:S02]  /*11ee0*/  MOV R2, 0xffffffb0 ;  /* 0xffffffb000027802 */ /* 0x000fe40000000f00 */
[----:B------:R-:W-:-:S03]  /*11ef0*/  LOP3.LUT R4, R3, 0x38, R4, 0xf8, !PT ;  /* 0x0000003803047812 */ /* 0x000fc600078ef804 */
[----:B------:R-:W-:Y:S01]  /*11f00*/  IMAD R6, R29, R2, UR40 ;  /* 0x000000281d067e24 */ /* 0x000fe2000f8e0202 */
[----:B------:R-:W-:-:S03]  /*11f10*/  LOP3.LUT R4, R4, 0x38, R25, 0x78, !PT ;  /* 0x0000003804047812 */ /* 0x000fc600078e7819 */
[----:B------:R-:W-:Y:S01]  /*11f20*/  IMAD.IADD R6, R6, 0x1, -R27 ;  /* 0x0000000106067824 */ /* 0x000fe200078e0a1b */
[----:B------:R-:W-:-:S04]  /*11f30*/  LOP3.LUT R31, R4, 0x200, R31, 0xf8, !PT ;  /* 0x00000200041f7812 */ /* 0x000fc800078ef81f */
        /* <DEDUP_REMOVED lines=44> */
.L_x_2299:
[----:B------:R-:W-:Y:S01]  /*12200*/  ISETP.GE.AND P0, PT, R6, 0x41, PT ;  /* 0x000000410600780c */ /* 0x000fe20003f06270 */
[----:B------:R-:W-:Y:S01]  /*12210*/  BSSY B0, `(.L_x_2246) ;  /* 0x0000012000007945 */ /* 0x000fe20003800000 */
[----:B-1----:R-:W-:Y:S02]  /*12220*/  IMAD.MOV.U32 R2, RZ, RZ, R14 ;  /* 0x000000ffff027224 */ /* 0x002fe400078e000e */
[----:B--2---:R-:W-:-:S09]  /*12230*/  IMAD.MOV.U32 R3, RZ, RZ, R4 ;  /* 0x000000ffff037224 */ /* 0x004fd200078e0004 */
        /* <DEDUP_REMOVED lines=15> */
.L_x_2247:
[----:B------:R-:W-:Y:S05]  /*12330*/  BSYNC B0 ;  /* 0x0000000000007941 */ /* 0x000fea0003800000 */
.L_x_2246:
[----:B------:R-:W-:Y:S01]  /*12340*/  NOP ;  /* 0x0000000000007918 */ /* 0x000fe20000000000 */
[----:B------:R-:W-:Y:S01]  /*12350*/  SYNCS.ARRIVE.TRANS64.RED.A0T1 RZ, [UR44+0x38830], RZ ;  /* 0x038830ffffff79a7 */ /* 0x000fe2000820042c */
[----:B------:R-:W-:Y:S01]  /*12360*/  ARRIVES.LDGSTSBAR.64.TRANSCNT [UR44+0x38830] ;  /* 0x03883000ff0079b0 */ /* 0x000fe20008000aac */
[----:B------:R-:W-:Y:S01]  /*12370*/  NOP ;  /* 0x0000000000007918 */ /* 0x000fe20000000000 */
[----:B------:R-:W-:-:S13]  /*12380*/  LOP3.LUT P0, RZ, R16, 0x20, RZ, 0xc0, !PT ;  /* 0x0000002010ff7812 */ /* 0x000fda000780c0ff */
[----:B------:R-:W-:Y:S05]  /*12390*/  @!P0 BRA `(.L_x_2248) ;  /* 0x0000000000048947 */ /* 0x000fea0003800000 */
[----:B------:R-:W-:Y:S01]  /*123a0*/  BPT.TRAP 0x1 ;  /* 0x000000040000795c */ /* 0x000fe20000300000 */
.L_x_2248:
        /* <DEDUP_REMOVED lines=18> */
[----:B------:R-:W-:Y:S01]  /*124d0*/  MOV R4, UR6 ;  /* 0x0000000600047c02 */ /* 0x000fe20008000f00 */
[----:B------:R-:W-:Y:S01]  /*124e0*/  IMAD.U32 R5, RZ, RZ, UR7 ;  /* 0x00000007ff057e24 */ /* 0x000fe2000f8e00ff */
[----:B------:R-:W0:Y:S01]  /*124f0*/  LDC.64 R2, c[0x4][R2] ;  /* 0x0100000002027b82 */ /* 0x000e220000000a00 */
[----:B------:R-:W-:Y:S01]  /*12500*/  IMAD.U32 R6, RZ, RZ, UR8 ;  /* 0x00000008ff067e24 */ /* 0x000fe2000f8e00ff */
[----:B------:R-:W-:Y:S01]  /*12510*/  MOV R11, UR5 ;  /* 0x00000005000b7c02 */ /* 0x000fe20008000f00 */
[----:B------:R-:W-:Y:S02]  /*12520*/  IMAD.U32 R7, RZ, RZ, UR9 ;  /* 0x00000009ff077e24 */ /* 0x000fe4000f8e00ff */
[----:B------:R-:W-:-:S02]  /*12530*/  IMAD.U32 R10, RZ, RZ, UR4 ;  /* 0x00000004ff0a7e24 */ /* 0x000fc4000f8e00ff */
[----:B------:R-:W-:Y:S02]  /*12540*/  IMAD.MOV.U32 R8, RZ, RZ, 0x70 ;  /* 0x00000070ff087424 */ /* 0x000fe400078e00ff */
[----:B------:R-:W-:Y:S02]  /*12550*/  IMAD.MOV.U32 R12, RZ, RZ, 0x1 ;  /* 0x00000001ff0c7424 */ /* 0x000fe400078e00ff */
[----:B------:R-:W-:-:S07]  /*12560*/  IMAD.MOV.U32 R13, RZ, RZ, RZ ;  /* 0x000000ffff0d7224 */ /* 0x000fce00078e00ff */
[----:B------:R-:W-:-:S07]  /*12570*/  LEPC R20, `(.L_x_2249) ;  /* 0x000000001014794e */ /* 0x000fce0000000000 */
[----:B0-----:R-:W-:Y:S05]  /*12580*/  CALL.ABS.NOINC R2 ;  /* 0x0000000002007343 */ /* 0x001fea0003c00000 */
.L_x_2249:
[----:B0-----:R-:W0:Y:S01]  /*12590*/  S2R R2, SR_TID.X ;  /* 0x0000000000027919 */ /* 0x001e220000002100 */
[----:B------:R-:W-:Y:S01]  /*125a0*/  UISETP.NE.AND UP0, UPT, UR47, URZ, UPT ;  /* 0x0000003f2f00728c */ /* 0x000fe2000bf05270 */
[----:B------:R-:W-:Y:S01]  /*125b0*/  IMAD.U32 R0, RZ, RZ, UR46 ;  /* 0x0000002eff007e24 */ /* 0x000fe2000f8e00ff */
[----:B------:R-:W1:Y:S01]  /*125c0*/  LDC R7, c[0x0][0x448] ;  /* 0x00011200ff077b82 */ /* 0x000e620000000800 */
[----:B------:R-:W-:Y:S02]  /*125d0*/  IMAD.U32 R4, RZ, RZ, UR36 ;  /* 0x00000024ff047e24 */ /* 0x000fe4000f8e00ff */
[----:B------:R-:W-:Y:S01]  /*125e0*/  IMAD.U32 R5, RZ, RZ, UR37 ;  /* 0x00000025ff057e24 */ /* 0x000fe2000f8e00ff */
[----:B------:R-:W-:Y:S01]  /*125f0*/  PLOP3.LUT P0, PT, PT, PT, UP0, 0x80, 0x0 ;  /* 0x000000000000781c */ /* 0x000fe20003f0f008 */
[----:B------:R-:W-:-:S04]  /*12600*/  IMAD.U32 R3, RZ, RZ, UR45 ;  /* 0x0000002dff037e24 */ /* 0x000fc8000f8e00ff */
[----:B------:R-:W-:Y:S01]  /*12610*/  @UP0 ULDC UR4, c[0x0][0x44c] ;  /* 0x0001130000040ab9 */ /* 0x000fe20000000800 */
[----:B0-----:R-:W-:-:S04]  /*12620*/  LOP3.LUT R2, R2, 0x7f, RZ, 0xc0, !PT ;  /* 0x0000007f02027812 */ /* 0x001fc800078ec0ff */
[----:B------:R-:W-:-:S04]  /*12630*/  SHF.R.U32.HI R2, RZ, 0x3, R2 ;  /* 0x00000003ff027819 */ /* 0x000fc80000011602 */
[----:B------:R-:W-:-:S04]  /*12640*/  LOP3.LUT R2, R24, R2, RZ, 0xfc, !PT ;  /* 0x0000000218027212 */ /* 0x000fc800078efcff */
[----:B------:R-:W-:-:S05]  /*12650*/  LEA R0, R0, R2, 0x7 ;  /* 0x0000000200007211 */ /* 0x000fca00078e38ff */
[----:B------:R-:W-:Y:S01]  /*12660*/  @P0 IMAD.HI.U32 R2, R0, UR4, RZ ;  /* 0x0000000400020c27 */ /* 0x000fe2000f8e00ff */
[----:B------:R-:W-:Y:S01]  /*12670*/  PLOP3.LUT P0, PT, PT, PT, UP0, 0x80, 0x0 ;  /* 0x000000000000781c */ /* 0x000fe20003f0f008 */
[----:B------:R-:W-:Y:S02]  /*12680*/  @UP0 ULDC UR4, c[0x0][0x450] ;  /* 0x0001140000040ab9 */ /* 0x000fe40000000800 */
[----:B------:R-:W-:-:S10]  /*12690*/  IMAD.MOV.U32 R9, RZ, RZ, R0 ;  /* 0x000000ffff097224 */ /* 0x000fd400078e0000 */
[----:B------:R-:W-:Y:S01]  /*126a0*/  @P0 SHF.R.U32.HI R9, RZ, UR4, R2 ;  /* 0x00000004ff090c19 */ /* 0x000fe20008011602 */
[----:B------:R-:W-:Y:S01]  /*126b0*/  ULDC.64 UR4, c[0x0][0x2e0] ;  /* 0x0000b80000047ab9 */ /* 0x000fe20000000a00 */
[----:B------:R-:W-:Y:S01]  /*126c0*/  MOV R2, R4 ;  /* 0x0000000400027202 */ /* 0x000fe20000000f00 */
[----:B------:R-:W-:Y:S02]  /*126d0*/  IMAD R25, R25, UR4, RZ ;  /* 0x0000000419197c24 */ /* 0x000fe4000f8e02ff */
[----:B------:R-:W-:Y:S02]  /*126e0*/  IMAD.MOV R5, RZ, RZ, -R9 ;  /* 0x000000ffff057224 */ /* 0x000fe400078e0a09 */
[----:B------:R-:W-:-:S04]  /*126f0*/  IMAD.WIDE.U32 R2, R26, UR4, R2 ;  /* 0x000000041a027c25 */ /* 0x000fc8000f8e0002 */
[----:B-1----:R-:W-:Y:S01]  /*12700*/  IMAD R5, R7, R5, R0 ;  /* 0x0000000507057224 */ /* 0x002fe200078e0200 */
[----:B------:R-:W-:Y:S01]  /*12710*/  SHF.R.S32.HI R0, RZ, 0x1f, R9 ;  /* 0x0000001fff007819 */ /* 0x000fe20000011409 */
[----:B------:R-:W-:Y:S01]  /*12720*/  IMAD R25, R26, UR5, R25 ;  /* 0x000000051a197c24 */ /* 0x000fe2000f8e0219 */
[----:B------:R-:W-:-:S03]  /*12730*/  ULDC.64 UR4, c[0x0][0x2d0] ;  /* 0x0000b40000047ab9 */ /* 0x000fc60000000a00 */
[----:B------:R-:W-:Y:S02]  /*12740*/  IMAD.IADD R3, R3, 0x1, R25 ;  /* 0x0000000103037824 */ /* 0x000fe400078e0219 */
        /* <DEDUP_REMOVED lines=21> */
[----:B------:R-:W-:Y:S01]  /*128a0*/  MOV R8, UR46 ;  /* 0x0000002e00087c02 */ /* 0x000fe20008000f00 */
[----:B------:R-:W-:Y:S01]  /*128b0*/  ULDC UR4, c[0x0][0x288] ;  /* 0x0000a20000047ab9 */ /* 0x000fe20000000800 */
[----:B------:R-:W-:Y:S01]  /*128c0*/  ULDC.64 UR6, c[0x0][0x208] ;  /* 0x0000820000067ab9 */ /* 0x000fe20000000a00 */
[----:B------:R-:W0:Y:S01]  /*128d0*/  SHFL.IDX PT, R2, R0, RZ, 0x181f ;  /* 0x00181fff00027589 */ /* 0x000e2200000e0000 */
[----:B------:R-:W-:Y:S02]  /*128e0*/  IMAD R7, R7, UR4, RZ ;  /* 0x0000000407077c24 */ /* 0x000fe4000f8e02ff */
[----:B------:R-:W-:Y:S01]  /*128f0*/  IMAD R8, R8, 0x80, R27 ;  /* 0x0000008008087824 */ /* 0x000fe200078e021b */
[----:B------:R-:W-:Y:S03]  /*12900*/  SHFL.IDX PT, R5, R6, 0x1, 0x181f ;  /* 0x00381f0006057f89 */ /* 0x000fe600000e0000 */
[C---:B------:R-:W-:Y:S01]  /*12910*/  VIADD R10, R8.reuse, 0x10 ;  /* 0x00000010080a7836 */ /* 0x040fe20000000000 */
[----:B------:R-:W-:Y:S01]  /*12920*/  ISETP.GE.AND P0, PT, R8, R7, PT ;  /* 0x000000070800720c */ /* 0x000fe20003f06270 */
[----:B------:R-:W1:Y:S04]  /*12930*/  SHFL.IDX PT, R4, R0, 0x1, 0x181f ;  /* 0x00381f0000047f89 */ /* 0x000e6800000e0000 */
[----:B------:R-:W-:Y:S08]  /*12940*/  SHFL.IDX PT, R14, R0, 0x7, 0x181f ;  /* 0x00f81f00000e7f89 */ /* 0x000ff000000e0000 */
        /* <DEDUP_REMOVED lines=64> */
.L_x_2316:
[----:B------:R-:W-:Y:S01]  /*12d50*/  VIADD R8, R8, 0x70 ;  /* 0x0000007008087836 */ /* 0x000fe20000000000 */
[----:B------:R-:W-:Y:S01]  /*12d60*/  BSSY B0, `(.L_x_2251) ;  /* 0x000000f000007945 */ /* 0x000fe20003800000 */
[----:B-1----:R-:W-:Y:S01]  /*12d70*/  IMAD.MOV.U32 R2, RZ, RZ, R14 ;  /* 0x000000ffff027224 */ /* 0x002fe200078e000e */
[----:B------:R-:W-:Y:S02]  /*12d80*/  MOV R3, R6 ;  /* 0x0000000600037202 */ /* 0x000fe40000000f00 */
[----:B------:R-:W-:-:S13]  /*12d90*/  ISETP.GE.AND P0, PT, R8, R7, PT ;  /* 0x000000070800720c */ /* 0x000fda0003f06270 */
        /* <DEDUP_REMOVED lines=11> */
.L_x_2252:
[----:B------:R-:W-:Y:S05]  /*12e50*/  BSYNC B0 ;  /* 0x0000000000007941 */ /* 0x000fea0003800000 */
.L_x_2251:
        /* <DEDUP_REMOVED lines=11> */
.L_x_2317:
[----:B------:R-:W-:Y:S01]  /*12f10*/  ISETP.GE.AND P0, PT, R19, UR48, PT ;  /* 0x0000003013007c0c */ /* 0x000fe2000bf06270 */
[----:B------:R-:W-:-:S12]  /*12f20*/  IMAD.MOV.U32 R21, RZ, RZ, RZ ;  /* 0x000000ffff157224 */ /* 0x000fd800078e00ff */
[----:B------:R-:W-:Y:S05]  /*12f30*/  @!P0 BRA `(.L_x_2254) ;  /* 0x0000001000888947 */ /* 0x000fea0003800000 */
[----:B0-----:R-:W0:Y:S01]  /*12f40*/  S2R R2, SR_TID.X ;  /* 0x0000000000027919 */ /* 0x001e220000002100 */
[----:B------:R-:W-:Y:S01]  /*12f50*/  UIADD3 UR4, UR42, 0x1, URZ ;  /* 0x000000012a047890 */ /* 0x000fe2000fffe03f */
[----:B------:R-:W-:Y:S01]  /*12f60*/  LOP3.LUT R0, RZ, UR41, RZ, 0x33, !PT ;  /* 0x00000029ff007c12 */ /* 0x000fe2000f8e33ff */
[----:B------:R-:W-:Y:S01]  /*12f70*/  ULOP3.LUT UR5, URZ, UR43, URZ, 0x33, !UPT ;  /* 0x0000002b3f057292 */ /* 0x000fe2000f8e333f */
[----:B------:R-:W-:Y:S01]  /*12f80*/  BSSY B0, `(.L_x_2254) ;  /* 0x000011d000007945 */ /* 0x000fe20003800000 */
[----:B------:R-:W-:Y:S01]  /*12f90*/  UIMAD UR4, UR4, UR38, URZ ;  /* 0x00000026040472a4 */ /* 0x000fe2000f8e023f */
[----:B------:R-:W-:-:S05]  /*12fa0*/  IMAD.MOV.U32 R20, RZ, RZ, RZ ;  /* 0x000000ffff147224 */ /* 0x000fca00078e00ff */
[----:B------:R-:W-:Y:S01]  /*12fb0*/  LOP3.LUT R3, RZ, UR4, RZ, 0x33, !PT ;  /* 0x00000004ff037c12 */ /* 0x000fe2000f8e33ff */
[----:B------:R-:W-:Y:S02]  /*12fc0*/  ULDC UR4, c[0x0][0x2f4] ;  /* 0x0000bd0000047ab9 */ /* 0x000fe40000000800 */
[----:B------:R-:W-:Y:S02]  /*12fd0*/  ISETP.GE.AND P4, PT, R22, UR4, PT ;  /* 0x0000000416007c0c */ /* 0x000fe4000bf86270 */
[----:B------:R-:W-:Y:S02]  /*12fe0*/  VIMNMX3 R0, R0, UR5, R3, !PT ;  /* 0x0000000500007c0f */ /* 0x000fe4000f800103 */
        /* <DEDUP_REMOVED lines=8> */
[----:B------:R-:W-:Y:S01]  /*13070*/  IMAD.SHL.U32 R2, R22, 0x2, RZ ;  /* 0x0000000216027824 */ /* 0x000fe200078e00ff */
[----:B------:R-:W-:Y:S01]  /*13080*/  IADD3 R3, R23, -0xf0, RZ ;  /* 0xffffff1017037810 */ /* 0x000fe20007ffe0ff */
[----:B------:R-:W-:Y:S02]  /*13090*/  IMAD.MOV.U32 R23, RZ, RZ, 0x1 ;  /* 0x00000001ff177424 */ /* 0x000fe400078e00ff */
[C---:B------:R-:W-:Y:S02]  /*130a0*/  IMAD R5, R0.reuse, 0x50, R5 ;  /* 0x0000005000057824 */ /* 0x040fe400078e0205 */
[----:B------:R-:W-:Y:S02]  /*130b0*/  IMAD R10, R0, -0x50, R3 ;  /* 0xffffffb0000a7824 */ /* 0x000fe400078e0203 */
[----:B------:R-:W-:-:S07]  /*130c0*/  VIADD R0, R5, 0xa0 ;  /* 0x000000a005007836 */ /* 0x000fce0000000000 */
.L_x_2267:
[----:B------:R-:W2:Y:S01]  /*130d0*/  LDL R8, [R1] ;  /* 0x0000000001087983 */ /* 0x000ea20000100800 */
[----:B------:R-:W0:Y:S01]  /*130e0*/  LDC R3, c[0x0][0x430] ;  /* 0x00010c00ff037b82 */ /* 0x000e220000000800 */
[----:B------:R-:W1:Y:S01]  /*130f0*/  S2R R2, SR_TID.X ;  /* 0x0000000000027919 */ /* 0x000e620000002100 */
[----:B------:R-:W3:Y:S01]  /*13100*/  S2R R4, SR_TID.X ;  /* 0x0000000000047919 */ /* 0x000ee20000002100 */
[----:B0-----:R-:W-:Y:S02]  /*13110*/  ISETP.NE.AND P0, PT, R3, 0x1, PT ;  /* 0x000000010300780c */ /* 0x001fe40003f05270 */
[----:B-1----:R-:W-:-:S11]  /*13120*/  SHF.L.U32 R2, R2, 0x4, RZ ;  /* 0x0000000402027819 */ /* 0x002fd600000006ff */
[----:B------:R-:W0:Y:S01]  /*13130*/  @P0 LDC R3, c[0x0][0x434] ;  /* 0x00010d00ff030b82 */ /* 0x000e220000000800 */
[----:B---3--:R-:W-:Y:S02]  /*13140*/  LOP3.LUT R4, R4, 0x7f, RZ, 0xc0, !PT ;  /* 0x0000007f04047812 */ /* 0x008fe400078ec0ff */
[----:B------:R-:W-:Y:S02]  /*13150*/  LOP3.LUT R2, R2, 0x70, RZ, 0xc0, !PT ;  /* 0x0000007002027812 */ /* 0x000fe400078ec0ff */
[----:B------:R-:W-:-:S03]  /*13160*/  SHF.R.U32.HI R4, RZ, 0x3, R4 ;  /* 0x00000003ff047819 */ /* 0x000fc60000011604 */
[----:B------:R-:W1:Y:S01]  /*13170*/  @P0 LDC R5, c[0x0][0x438] ;  /* 0x00010e00ff050b82 */ /* 0x000e620000000800 */
[----:B------:R-:W-:-:S04]  /*13180*/  LOP3.LUT R2, R2, R4, RZ, 0xfc, !PT ;  /* 0x0000000402027212 */ /* 0x000fc800078efcff */
[----:B------:R-:W-:Y:S01]  /*13190*/  ISETP.GT.U32.AND P6, PT, R2, 0x4f, PT ;  /* 0x0000004f0200780c */ /* 0x000fe20003fc4070 */
[----:B------:R-:W-:-:S12]  /*131a0*/  IMAD.MOV.U32 R9, RZ, RZ, R10 ;  /* 0x000000ffff097224 */ /* 0x000fd800078e000a */
[----:B------:R-:W2:Y:S01]  /*131b0*/  @!P6 LDC.64 R6, c[0x0][0x428] ;  /* 0x00010a00ff06eb82 */ /* 0x000ea20000000a00 */
[----:B0-----:R-:W-:-:S05]  /*131c0*/  @P0 IMAD.HI.U32 R2, R10, R3, RZ ;  /* 0x000000030a020227 */ /* 0x001fca00078e00ff */
        /* <DEDUP_REMOVED lines=21> */
.L_x_2255:
[----:B------:R-:W-:Y:S01]  /*13320*/  LEA R19, R21, UR44, 0x3 ;  /* 0x0000002c15137c11 */ /* 0x000fe2000f8e18ff */
[----:B------:R-:W-:Y:S01]  /*13330*/  BSSY B1, `(.L_x_2256) ;  /* 0x0000004000017945 */ /* 0x000fe20003800000 */
[----:B------:R-:W-:-:S04]  /*13340*/  SHF.L.U32 R2, R26, 0x1f, RZ ;  /* 0x0000001f1a027819 */ /* 0x000fc800000006ff */
[----:B------:R-:W1:Y:S02]  /*13350*/  SYNCS.PHASECHK.TRANS64.TRYWAIT P0, [R19+URZ+0x38840], R2 ;  /* 0x03884002130075a7 */ /* 0x000e64000800017f */
[----:B-1----:R-:W-:Y:S05]  /*13360*/  @!P0 BRA `(.L_x_2257) ;  /* 0x0000002c00848947 */ /* 0x002fea0003800000 */
.L_x_2318:
[----:B------:R-:W-:Y:S05]  /*13370*/  BSYNC B1 ;  /* 0x0000000000017941 */ /* 0x000fea0003800000 */
.L_x_2256:
        /* <DEDUP_REMOVED lines=26> */
[----:B------:R-:W-:-:S04]  /*13520*/  UMOV UR4, 0xffffffff ;  /* 0xffffffff00047882 */ /* 0x000fc80000000000 */
[----:B------:R-:W-:Y:S01]  /*13530*/  LEA.HI.X R27, R2, UR7, R27, 0x1, P0 ;  /* 0x00000007021b7c11 */ /* 0x000fe200080f0c1b */
[----:B------:R-:W-:Y:S06]  /*13540*/  BRA.DIV UR4, `(.L_x_2258) ;  /* 0x0000002e04207947 */ /* 0x000fec000b800000 */
[----:B------:R-:W0:Y:S01]  /*13550*/  SHFL.IDX PT, R14, R24, RZ, 0x181f ;  /* 0x00181fff180e7589 */ /* 0x000e2200000e0000 */
[----:B------:R-:W-:Y:S01]  /*13560*/  SHF.L.U32 R12, R22, 0x1, RZ ;  /* 0x00000001160c7819 */ /* 0x000fe200000006ff */
[----:B------:R-:W-:Y:S01]  /*13570*/  ULDC.64 UR4, c[0x0][0x208] ;  /* 0x0000820000047ab9 */ /* 0x000fe20000000a00 */
[----:B------:R-:W-:Y:S01]  /*13580*/  LOP3.LUT R16, R16, 0xffffff7f, RZ, 0xc0, !PT ;  /* 0xffffff7f10107812 */ /* 0x000fe200078ec0ff */
        /* <DEDUP_REMOVED lines=16> */
[----:B0-----:R-:W-:-:S05]  /*13690*/  IADD3 R4, P0, R11, R12, RZ ;  /* 0x0000000c0b047210 */ /* 0x001fca0007f1e0ff */
[----:B-1----:R-:W-:Y:S01]  /*136a0*/  IMAD.X R5, RZ, RZ, R5, P0 ;  /* 0x000000ffff057224 */ /* 0x002fe200000e0605 */
        /* <DEDUP_REMOVED lines=22> */
.L_x_2330:
[----:B0-----:R-:W-:Y:S01]  /*13810*/  SHF.L.U32 R2, R22, 0x1, RZ ;  /* 0x0000000116027819 */ /* 0x001fe200000006ff */
[----:B------:R-:W-:Y:S01]  /*13820*/  ULDC.64 UR4, c[0x0][0x208] ;  /* 0x0000820000047ab9 */ /* 0x000fe20000000a00 */
[----:B------:R-:W-:Y:S02]  /*13830*/  P2R R4, PR, RZ, 0x2 ;  /* 0x00000002ff047803 */ /* 0x000fe40000000000 */
[----:B------:R-:W-:Y:S02]  /*13840*/  IADD3 R2, P0, R14, R2, RZ ;  /* 0x000000020e027210 */ /* 0x000fe40007f1e0ff */
[C---:B------:R-:W-:Y:S02]  /*13850*/  LOP3.LUT P1, RZ, R16.reuse, 0x10, RZ, 0xc0, !PT ;  /* 0x0000001010ff7812 */ /* 0x040fe4000782c0ff */
[C---:B------:R-:W-:Y:S01]  /*13860*/  LOP3.LUT P6, RZ, R16.reuse, 0x4, RZ, 0xc0, !PT ;  /* 0x0000000410ff7812 */ /* 0x040fe200078cc0ff */
[----:B------:R-:W-:Y:S01]  /*13870*/  IMAD.X R3, RZ, RZ, R27, P0 ;  /* 0x000000ffff037224 */ /* 0x000fe200000e061b */
[----:B------:R-:W-:-:S09]  /*13880*/  LOP3.LUT P0, RZ, R16, 0x8, RZ, 0xc0, !PT ;  /* 0x0000000810ff7812 */ /* 0x000fd2000780c0ff */
[----:B------:R-:W-:Y:S01]  /*13890*/  @!PT LDS RZ, [RZ] ;  /* 0x00000000fffff984 */ /* 0x000fe20000000800 */
[----:B------:R-:W-:Y:S01]  /*138a0*/  @!PT LDS RZ, [RZ] ;  /* 0x00000000fffff984 */ /* 0x000fe20000000800 */
[----:B------:R-:W-:Y:S01]  /*138b0*/  @!PT LDS RZ, [RZ] ;  /* 0x00000000fffff984 */ /* 0x000fe20000000800 */
[----:B------:R0:W-:Y:S01]  /*138c0*/  LDGSTS.E.BYPASS.LTC128B.128 [R25+0x26400], desc[UR4][R2.64], !P1 ;  /* 0x2640000002197fae */ /* 0x0001e2000c901d44 */
[----:B------:R-:W-:-:S03]  /*138d0*/  ISETP.NE.AND P1, PT, R4, RZ, PT ;  /* 0x000000ff0400720c */ /* 0x000fc60003f25270 */
[----:B------:R0:W-:Y:S01]  /*138e0*/  LDGSTS.E.BYPASS.LTC128B.128 [R25+0x28c00], desc[UR4][R2.64+0x80], !P0 ;  /* 0x28c0008002197fae */ /* 0x0001e2000c101d44 */
[----:B------:R-:W-:-:S03]  /*138f0*/  PLOP3.LUT P0, PT, PT, PT, PT, 0x80, 0x0 ;  /* 0x000000000000781c */ /* 0x000fc60003f0f070 */
[----:B------:R0:W-:Y:S04]  /*13900*/  LDGSTS.E.BYPASS.LTC128B.128 [R25+0x2b400], desc[UR4][R2.64+0x100], !P6 ;  /* 0x2b40010002197fae */ /* 0x0001e8000f101d44 */
[----:B------:R0:W-:Y:S01]  /*13910*/  LDGSTS.E.BYPASS.LTC128B.128 [R25+0x2dc00], desc[UR4][R2.64+0x180], !P5 ;  /* 0x2dc0018002197fae */ /* 0x0001e2000e901d44 */
[----:B------:R-:W-:-:S05]  /*13920*/  NOP ;  /* 0x0000000000007918 */ /* 0x000fca0000000000 */
.L_x_2259:
        /* <DEDUP_REMOVED lines=10> */
.L_x_2260:
[----:B------:R1:W-:Y:S01]  /*139d0*/  SYNCS.ARRIVE.TRANS64.A1T0 RZ, [R19+URZ+0x38830], RZ ;  /* 0x038830ff13ff79a7 */ /* 0x0003e2000810003f */
[----:B------:R-:W-:Y:S05]  /*139e0*/  @!P6 BRA `(.L_x_2261) ;  /* 0x000000000004e947 */ /* 0x000fea0003800000 */
[----:B------:R-:W-:Y:S01]  /*139f0*/  BPT.TRAP 0x1 ;  /* 0x000000040000795c */ /* 0x000fe20000300000 */
.L_x_2261:
[----:B0-----:R-:W-:Y:S01]  /*13a00*/  SHF.L.U32 R3, R23, 0x1f, RZ ;  /* 0x0000001f17037819 */ /* 0x001fe200000006ff */
[----:B------:R-:W-:Y:S01]  /*13a10*/  BSSY B1, `(.L_x_2262) ;  /* 0x0000004000017945 */ /* 0x000fe20003800000 */
[----:B------:R-:W-:-:S04]  /*13a20*/  LEA R4, R20, UR44, 0x3 ;  /* 0x0000002c14047c11 */ /* 0x000fc8000f8e18ff */
[----:B------:R-:W0:Y:S02]  /*13a30*/  SYNCS.PHASECHK.TRANS64.TRYWAIT P0, [R4+URZ+0x38860], R3 ;  /* 0x03886003040075a7 */ /* 0x000e24000800017f */
[----:B0-----:R-:W-:Y:S05]  /*13a40*/  @!P0 BRA `(.L_x_2263) ;  /* 0x0000002c00ac8947 */ /* 0x001fea0003800000 */
.L_x_2331:
[----:B------:R-:W-:Y:S05]  /*13a50*/  BSYNC B1 ;  /* 0x0000000000017941 */ /* 0x000fea0003800000 */
.L_x_2262:
[----:B------:R-:W-:Y:S01]  /*13a60*/  UMOV UR4, 0xffffffff ;  /* 0xffffffff00047882 */ /* 0x000fe20000000000 */
[----:B------:R-:W-:Y:S02]  /*13a70*/  IMAD R5, R20, 0x5000, R31 ;  /* 0x0000500014057824 */ /* 0x000fe400078e021f */
[----:B------:R-:W-:Y:S01]  /*13a80*/  IMAD.SHL.U32 R6, R22, 0x2, RZ ;  /* 0x0000000216067824 */ /* 0x000fe200078e00ff */
        /* <DEDUP_REMOVED lines=53> */
.L_x_2343:
        /* <DEDUP_REMOVED lines=26> */
.L_x_2265:
        /* <DEDUP_REMOVED lines=10> */
.L_x_2266:
[----:B------:R-:W-:Y:S01]  /*14020*/  R2UR UR4, R33 ;  /* 0x00000000210472ca */ /* 0x000fe200000e0000 */
[----:B------:R-:W-:Y:S01]  /*14030*/  ULDC.64 UR6, c[0x0][0x330] ;  /* 0x0000cc0000067ab9 */ /* 0x000fe20000000a00 */
[----:B------:R-:W-:Y:S01]  /*14040*/  MOV R18, R2 ;  /* 0x0000000200127202 */ /* 0x000fe20000000f00 */
[----:B------:R-:W-:Y:S01]  /*14050*/  IMAD.U32 R3, RZ, RZ, UR6 ;  /* 0x00000006ff037e24 */ /* 0x000fe2000f8e00ff */
[----:B------:R0:W-:Y:S01]  /*14060*/  SYNCS.ARRIVE.TRANS64.A1T0 RZ, [R4+URZ+0x38850], RZ ;  /* 0x038850ff04ff79a7 */ /* 0x0001e2000810003f */
[----:B------:R-:W-:Y:S01]  /*14070*/  VIADD R29, R29, 0xffffffff ;  /* 0xffffffff1d1d7836 */ /* 0x000fe20000000000 */
[----:B------:R-:W-:Y:S01]  /*14080*/  IADD3 R10, R10, -0x50, RZ ;  /* 0xffffffb00a0a7810 */ /* 0x000fe20007ffe0ff */
[----:B------:R-:W-:-:S04]  /*14090*/  IMAD.WIDE.U32 R18, R3, UR39, R18 ;  /* 0x0000002703127c25 */ /* 0x000fc8000f8e0012 */
[----:B------:R-:W-:Y:S02]  /*140a0*/  VIADD R0, R0, 0x50 ;  /* 0x0000005000007836 */ /* 0x000fe40000000000 */
        /* <DEDUP_REMOVED lines=11> */
.L_x_2254:
[----:B------:R-:W-:-:S13]  /*14160*/  LOP3.LUT P0, RZ, R16, 0x20, RZ, 0xc0, !PT ;  /* 0x0000002010ff7812 */ /* 0x000fda000780c0ff */
[----:B------:R-:W-:Y:S05]  /*14170*/  @!P0 BRA `(.L_x_2268) ;  /* 0x0000000000048947 */ /* 0x000fea0003800000 */
[----:B------:R-:W-:Y:S01]  /*14180*/  BPT.TRAP 0x1 ;  /* 0x000000040000795c */ /* 0x000fe20000300000 */
.L_x_2268:
[C---:B0-----:R-:W-:Y:S01]  /*14190*/  LEA R0, R21.reuse, UR44, 0x3 ;  /* 0x0000002c15007c11 */ /* 0x041fe2000f8e18ff */
[----:B------:R-:W0:Y:S01]  /*141a0*/  S2R R6, SR_TID.X ;  /* 0x0000000000067919 */ /* 0x000e220000002100 */
[----:B------:R-:W-:Y:S01]  /*141b0*/  SHF.L.U32 R3, R26, 0x1f, RZ ;  /* 0x0000001f1a037819 */ /* 0x000fe200000006ff */
[----:B------:R-:W-:Y:S01]  /*141c0*/  IMAD.MOV.U32 R2, RZ, RZ, -0x50 ;  /* 0xffffffb0ff027424 */ /* 0x000fe200078e00ff */
[----:B------:R-:W-:Y:S01]  /*141d0*/  BSSY B0, `(.L_x_2269) ;  /* 0x0000008000007945 */ /* 0x000fe20003800000 */
[----:B------:R-:W-:Y:S01]  /*141e0*/  IMAD R4, R21, 0x5000, R31 ;  /* 0x0000500015047824 */ /* 0x000fe200078e021f */
[----:B------:R-:W1:Y:S01]  /*141f0*/  SYNCS.PHASECHK.TRANS64.TRYWAIT P0, [R0+URZ+0x38860], R3 ;  /* 0x03886003000075a7 */ /* 0x000e62000800017f */
[----:B------:R-:W-:Y:S01]  /*14200*/  IMAD R5, R29, R2, UR40 ;  /* 0x000000281d057e24 */ /* 0x000fe2000f8e0202 */
[----:B0-----:R-:W-:-:S04]  /*14210*/  LOP3.LUT R6, R6, 0x7f, RZ, 0xc0, !PT ;  /* 0x0000007f06067812 */ /* 0x001fc800078ec0ff */
[----:B------:R-:W-:-:S05]  /*14220*/  SHF.R.U32.HI R6, RZ, 0x3, R6 ;  /* 0x00000003ff067819 */ /* 0x000fca0000011606 */
[----:B------:R-:W-:Y:S01]  /*14230*/  IMAD.IADD R5, R5, 0x1, -R6 ;  /* 0x0000000105057824 */ /* 0x000fe200078e0a06 */
[----:B-1----:R-:W-:Y:S06]  /*14240*/  @!P0 BRA `(.L_x_2270) ;  /* 0x0000002c008c8947 */ /* 0x002fec0003800000 */
.L_x_2344:
[----:B------:R-:W-:Y:S05]  /*14250*/  BSYNC B0 ;  /* 0x0000000000007941 */ /* 0x000fea0003800000 */
.L_x_2269:
        /* <DEDUP_REMOVED lines=9> */
[----:B------:R-:W1:Y:S01]  /*142f0*/  SHFL.IDX PT, R14, R17, 0x1, 0x181f ;  /* 0x00381f00110e7f89 */ /* 0x000e6200000e0000 */
        /* <DEDUP_REMOVED lines=14> */
[----:B-1----:R-:W-:Y:S01]  /*143e0*/  MOV R2, R14 ;  /* 0x0000000e00027202 */ /* 0x002fe20000000f00 */
[----:B--2---:R-:W-:Y:S01]  /*143f0*/  IMAD.MOV.U32 R3, RZ, RZ, R6 ;  /* 0x000000ffff037224 */ /* 0x004fe200078e0006 */
[----:B------:R-:W0:Y:S03]  /*14400*/  SHFL.IDX PT, R14, R17, 0x2, 0x181f ;  /* 0x00581f00110e7f89 */ /* 0x000e2600000e0000 */
[----:B------:R-:W-:Y:S01]  /*14410*/  IMAD.WIDE.U32 R2, R22, 0x2, R2 ;  /* 0x0000000216027825 */ /* 0x000fe200078e0002 */
        /* <DEDUP_REMOVED lines=9> */
[----:B0-----:R-:W-:Y:S02]  /*144b0*/  IMAD.MOV.U32 R2, RZ, RZ, R14 ;  /* 0x000000ffff027224 */ /* 0x001fe400078e000e */
[----:B-1----:R-:W-:Y:S01]  /*144c0*/  IMAD.MOV.U32 R3, RZ, RZ, R6 ;  /* 0x000000ffff037224 */ /* 0x002fe200078e0006 */
[----:B------:R-:W-:Y:S01]  /*144d0*/  SHFL.IDX PT, R14, R17, 0x3, 0x181f ;  /* 0x00781f00110e7f89 */ /* 0x000fe200000e0000 */
[----:B------:R-:W-:-:S03]  /*144e0*/  IMAD.WIDE.U32 R2, R22, 0x2, R2 ;  /* 0x0000000216027825 */ /* 0x000fc600078e0002 */
[----:B------:R-:W0:Y:S04]  /*144f0*/  SHFL.IDX PT, R6, R18, 0x3, 0x181f ;  /* 0x00781f0012067f89 */ /* 0x000e2800000e0000 */
[----:B------:R-:W-:Y:S01]  /*14500*/  LDGSTS.E.BYPASS.LTC128B.128 [R4+0x1400], desc[UR6][R2.64], !P5 ;  /* 0x0140000002047fae */ /* 0x000fe2000e901d46 */
[----:B------:R-:W-:-:S03]  /*14510*/  ISETP.LT.OR P5, PT, R5, 0x21, P1 ;  /* 0x000000210500780c */ /* 0x000fc60000fa1670 */
[----:B------:R-:W-:Y:S01]  /*14520*/  LDGSTS.E.BYPASS.LTC128B.128 [R4+0x3c00], desc[UR6][R2.64+0x80], !P4 ;  /* 0x03c0008002047fae */ /* 0x000fe2000e101d46 */
[----:B------:R-:W-:-:S03]  /*14530*/  ISETP.LT.OR P4, PT, R5, 0x21, P0 ;  /* 0x000000210500780c */ /* 0x000fc60000781670 */
[----:B------:R-:W1:Y:S06]  /*14540*/  SHFL.IDX PT, R18, R18, 0x4, 0x181f ;  /* 0x00981f0012127f89 */ /* 0x000e6c00000e0000 */
[----:B------:R-:W-:Y:S01]  /*14550*/  LDGSTS.E.BYPASS.LTC128B.128 [R4+0x6400], desc[UR6][R2.64+0x100], !P5 ;  /* 0x0640010002047fae */ /* 0x000fe2000e901d46 */
[----:B------:R-:W-:-:S03]  /*14560*/  ISETP.LT.OR P5, PT, R5, 0x31, P2 ;  /* 0x000000310500780c */ /* 0x000fc600017a1670 */
[----:B------:R0:W-:Y:S01]  /*14570*/  LDGSTS.E.BYPASS.LTC128B.128 [R4+0x8c00], desc[UR6][R2.64+0x180], !P4 ;  /* 0x08c0018002047fae */ /* 0x0001e2000e101d46 */
[----:B------:R-:W-:Y:S02]  /*14580*/  ISETP.LT.OR P4, PT, R5, 0x31, P3 ;  /* 0x000000310500780c */ /* 0x000fe40001f81670 */
[----:B0-----:R-:W-:Y:S01]  /*14590*/  MOV R3, R6 ;  /* 0x0000000600037202 */ /* 0x001fe20000000f00 */
[----:B------:R-:W-:Y:S02]  /*145a0*/  IMAD.MOV.U32 R2, RZ, RZ, R14 ;  /* 0x000000ffff027224 */ /* 0x000fe400078e000e */
[----:B------:R0:W2:Y:S01]  /*145b0*/  SHFL.IDX PT, R14, R17, 0x4, 0x181f ;  /* 0x00981f00110e7f89 */ /* 0x0000a200000e0000 */
[----:B------:R-:W-:Y:S02]  /*145c0*/  IMAD.MOV.U32 R6, RZ, RZ, RZ ;  /* 0x000000ffff067224 */ /* 0x000fe400078e00ff */
[----:B------:R-:W-:-:S05]  /*145d0*/  IMAD.WIDE.U32 R2, R22, 0x2, R2 ;  /* 0x0000000216027825 */ /* 0x000fca00078e0002 */
[----:B------:R0:W-:Y:S01]  /*145e0*/  LDGSTS.E.BYPASS.LTC128B.128 [R4+0x1c00], desc[UR6][R2.64], !P5 ;  /* 0x01c0000002047fae */ /* 0x0001e2000e901d46 */
[----:B------:R-:W-:-:S03]  /*145f0*/  ISETP.LT.OR P5, PT, R5, 0x31, P1 ;  /* 0x000000310500780c */ /* 0x000fc60000fa1670 */
[----:B------:R0:W-:Y:S01]  /*14600*/  LDGSTS.E.BYPASS.LTC128B.128 [R4+0x4400], desc[UR6][R2.64+0x80], !P4 ;  /* 0x0440008002047fae */ /* 0x0001e2000e101d46 */
[----:B------:R-:W-:-:S09]  /*14610*/  ISETP.LT.OR P4, PT, R5, 0x31, P0 ;  /* 0x000000310500780c */ /* 0x000fd20000781670 */
[----:B------:R0:W-:Y:S04]  /*14620*/  LDGSTS.E.BYPASS.LTC128B.128 [R4+0x6c00], desc[UR6][R2.64+0x100], !P5 ;  /* 0x06c0010002047fae */ /* 0x0001e8000e901d46 */
[----:B-12---:R0:W-:Y:S02]  /*14630*/  LDGSTS.E.BYPASS.LTC128B.128 [R4+0x9400], desc[UR6][R2.64+0x180], !P4 ;  /* 0x0940018002047fae */ /* 0x0061e4000e101d46 */
.L_x_2356:
        /* <DEDUP_REMOVED lines=17> */
.L_x_2272:
        /* <DEDUP_REMOVED lines=10> */
.L_x_2273:
[----:B------:R-:W-:Y:S01]  /*147f0*/  VIADD R2, R21, 0x1 ;  /* 0x0000000115027836 */ /* 0x000fe20000000000 */
[----:B------:R1:W-:Y:S04]  /*14800*/  SYNCS.ARRIVE.TRANS64.A1T0 RZ, [R0+URZ+0x38850], RZ ;  /* 0x038850ff00ff79a7 */ /* 0x0003e8000810003f */
[----:B------:R-:W-:-:S04]  /*14810*/  ISETP.NE.AND P0, PT, R2, 0x2, PT ;  /* 0x000000020200780c */ /* 0x000fc80003f05270 */
[----:B------:R-:W-:Y:S02]  /*14820*/  SEL R3, RZ, 0x1, P0 ;  /* 0x00000001ff037807 */ /* 0x000fe40000000000 */
[----:B------:R-:W-:Y:S02]  /*14830*/  SEL R2, R2, RZ, P0 ;  /* 0x000000ff02027207 */ /* 0x000fe40000000000 */
[----:B-1----:R-:W-:-:S07]  /*14840*/  LOP3.LUT R0, R26, R3, RZ, 0x3c, !PT ;  /* 0x000000031a007212 */ /* 0x002fce00078e3cff */
.L_x_2237:
[----:B0-----:R-:W0:Y:S01]  /*14850*/  S2R R4, SR_CgaCtaId ;  /* 0x0000000000047919 */ /* 0x001e220000008800 */
[----:B------:R-:W-:Y:S02]  /*14860*/  MOV R3, 0x400 ;  /* 0x0000040000037802 */ /* 0x000fe40000000f00 */
[----:B------:R-:W-:Y:S02]  /*14870*/  SHF.L.U32 R6, R6, 0x1f, RZ ;  /* 0x0000001f06067819 */ /* 0x000fe400000006ff */
[----:B0-----:R-:W-:-:S04]  /*14880*/  LEA R7, R4, R3, 0x18 ;  /* 0x0000000304077211 */ /* 0x001fc800078ec0ff */
[----:B------:R-:W0:Y:S02]  /*14890*/  SYNCS.PHASECHK.TRANS64.TRYWAIT P0, [R7+URZ+0x38820], R6 ;  /* 0x03882006070075a7 */ /* 0x000e24000800017f */
[----:B0-----:R-:W-:Y:S05]  /*148a0*/  @!P0 BRA `(.L_x_2274) ;  /* 0x0000002c00f88947 */ /* 0x001fea0003800000 */
.L_x_2357:
[----:B------:R-:W-:-:S03]  /*148b0*/  UMOV UR4, 0xffffffff ;  /* 0xffffffff00047882 */ /* 0x000fc60000000000 */
[----:B------:R-:W-:Y:S05]  /*148c0*/  BRA.DIV UR4, `(.L_x_2275) ;  /* 0x0000003204047947 */ /* 0x000fea000b800000 */
[----:B------:R-:W1:Y:S02]  /*148d0*/  S2R R3, SR_TID.X ;  /* 0x0000000000037919 */ /* 0x000e640000002100 */
[----:B-1----:R-:W-:-:S04]  /*148e0*/  SHF.R.U32.HI R3, RZ, 0x5, R3 ;  /* 0x00000005ff037819 */ /* 0x002fc80000011603 */
[----:B------:R-:W-:-:S05]  /*148f0*/  LOP3.LUT R3, R3, 0x3, RZ, 0xc0, !PT ;  /* 0x0000000303037812 */ /* 0x000fca00078ec0ff */
[----:B------:R1:W2:Y:S02]  /*14900*/  SHFL.IDX PT, R14, R3, RZ, 0x1f ;  /* 0x00001fff030e7589 */ /* 0x0002a400000e0000 */
.L_x_2360:
[----:B--2---:R-:W-:-:S13]  /*14910*/  ISETP.NE.AND P0, PT, R14, RZ, PT ;  /* 0x000000ff0e00720c */ /* 0x004fda0003f05270 */
[----:B------:R-:W-:Y:S05]  /*14920*/  @P0 BRA `(.L_x_2193) ;  /* 0x0000000000900947 */ /* 0x000fea0003800000 */
[----:B------:R-:W-:-:S03]  /*14930*/  UMOV UR4, 0xffffffff ;  /* 0xffffffff00047882 */ /* 0x000fc60000000000 */
[----:B------:R-:W-:Y:S05]  /*14940*/  BRA.DIV UR4, `(.L_x_2276) ;  /* 0x0000003204187947 */ /* 0x000fea000b800000 */
[----:B------:R-:W-:-:S13]  /*14950*/  ELECT P6, URZ, PT ;  /* 0x00000000003f782f */ /* 0x000fda00038c0000 */
.L_x_2363:
        /* <DEDUP_REMOVED lines=8> */
.L_x_2277:
[----:B------:R-:W-:Y:S01]  /*149e0*/  IMAD R5, R2, 0x8, R7 ;  /* 0x0000000802057824 */ /* 0x000fe200078e0207 */
[----:B------:R-:W-:Y:S01]  /*149f0*/  SHF.L.U32 R4, R0, 0x1f, RZ ;  /* 0x0000001f00047819 */ /* 0x000fe200000006ff */
[----:B------:R-:W-:-:S03]  /*14a00*/  VIADD R2, R2, 0x1 ;  /* 0x0000000102027836 */ /* 0x000fc60000000000 */
[----:B------:R-:W1:Y:S02]  /*14a10*/  SYNCS.PHASECHK.TRANS64.TRYWAIT P1, [R5+URZ+0x38840], R4 ;  /* 0x03884004050075a7 */ /* 0x000e64000802017f */
[----:B------:R-:W-:-:S04]  /*14a20*/  ISETP.NE.AND P2, PT, R2, 0x2, PT ;  /* 0x000000020200780c */ /* 0x000fc80003f45270 */
[----:B------:R-:W-:Y:S01]  /*14a30*/  SEL R3, RZ, 0x1, P2 ;  /* 0x00000001ff037807 */ /* 0x000fe20001000000 */
[----:B-1----:R-:W-:Y:S08]  /*14a40*/  @!P1 BRA `(.L_x_2278) ;  /* 0x0000002c00f89947 */ /* 0x002ff00003800000 */
.L_x_2364:
[----:B------:R-:W-:Y:S02]  /*14a50*/  SEL R2, R2, RZ, P2 ;  /* 0x000000ff02027207 */ /* 0x000fe40001000000 */
[----:B------:R-:W-:Y:S01]  /*14a60*/  LOP3.LUT R0, R0, R3, RZ, 0x3c, !PT ;  /* 0x0000000300007212 */ /* 0x000fe200078e3cff */
[----:B------:R-:W-:Y:S06]  /*14a70*/  @!P0 BRA `(.L_x_2279) ;  /* 0x0000000000048947 */ /* 0x000fec0003800000 */
[----:B------:R-:W-:Y:S01]  /*14a80*/  BPT.TRAP 0x1 ;  /* 0x000000040000795c */ /* 0x000fe20000300000 */
.L_x_2279:
[----:B------:R-:W-:Y:S01]  /*14a90*/  IMAD R3, R2, 0x8, R7 ;  /* 0x0000000802037824 */ /* 0x000fe200078e0207 */
[----:B------:R-:W-:-:S04]  /*14aa0*/  SHF.L.U32 R0, R0, 0x1f, RZ ;  /* 0x0000001f00007819 */ /* 0x000fc800000006ff */
[----:B------:R-:W2:Y:S02]  /*14ab0*/  SYNCS.PHASECHK.TRANS64.TRYWAIT P1, [R3+URZ+0x38840], R0 ;  /* 0x03884000030075a7 */ /* 0x000ea4000802017f */
[----:B--2---:R-:W-:Y:S05]  /*14ac0*/  @!P1 BRA `(.L_x_2280) ;  /* 0x0000002c00ec9947 */ /* 0x004fea0003800000 */
.L_x_2365:
[----:B------:R-:W-:Y:S05]  /*14ad0*/  @!P0 BRA `(.L_x_2281) ;  /* 0x0000000000048947 */ /* 0x000fea0003800000 */
[----:B------:R-:W-:Y:S01]  /*14ae0*/  BPT.TRAP 0x1 ;  /* 0x000000040000795c */ /* 0x000fe20000300000 */
.L_x_2281:
[----:B------:R-:W3:Y:S02]  /*14af0*/  SYNCS.PHASECHK.TRANS64.TRYWAIT P1, [R5+URZ+0x38860], R4 ;  /* 0x03886004050075a7 */ /* 0x000ee4000802017f */
[----:B---3--:R-:W-:Y:S05]  /*14b00*/  @!P1 BRA `(.L_x_2282) ;  /* 0x0000002c00f09947 */ /* 0x008fea0003800000 */
.L_x_2366:
[----:B------:R-:W-:Y:S05]  /*14b10*/  @!P0 BRA `(.L_x_2283) ;  /* 0x0000000000048947 */ /* 0x000fea0003800000 */
[----:B------:R-:W-:Y:S01]  /*14b20*/  BPT.TRAP 0x1 ;  /* 0x000000040000795c */ /* 0x000fe20000300000 */
.L_x_2283:
[----:B----4-:R4:W0:Y:S02]  /*14b30*/  SYNCS.PHASECHK.TRANS64.TRYWAIT P0, [R3+URZ+0x38860], R0 ;  /* 0x03886000030075a7 */ /* 0x010824000800017f */
[----:B0-----:R-:W-:Y:S05]  /*14b40*/  @!P0 NANOSLEEP.SYNCS 0x989680 ;  /* 0x009896800000895d */ /* 0x001fea0003900000 */
[----:B------:R-:W0:Y:S02]  /*14b50*/  @!P0 SYNCS.PHASECHK.TRANS64 P0, [R3+URZ+0x38860], R0 ;  /* 0x03886000030085a7 */ /* 0x000e24000800007f */
[----:B0-----:R-:W-:Y:S05]  /*14b60*/  @!P0 BRA `(.L_x_2283) ;  /* 0xfffffffc00f08947 */ /* 0x001fea000383ffff */
.L_x_2193:
[----:B------:R-:W-:Y:S05]  /*14b70*/  BSYNC B6 ;  /* 0x0000000000067941 */ /* 0x000fea0003800000 */
.L_x_2190:
[----:B------:R-:W-:Y:S05]  /*14b80*/  EXIT ;  /* 0x000000000000794d */ /* 0x000fea0003800000 */
.L_x_2197:
[----:B------:R-:W-:-:S13]  /*14b90*/  R2UR UR4, R16 ;  /* 0x00000000100472ca */ /* 0x000fda00000e0000 */
[----:B0-----:R-:W-:-:S04]  /*14ba0*/  IMAD.U32 R3, RZ, RZ, UR4 ;  /* 0x00000004ff037e24 */ /* 0x001fc8000f8e00ff */
[----:B------:R0:W1:Y:S03]  /*14bb0*/  SYNCS.PHASECHK.TRANS64.TRYWAIT P0, [R3+URZ+0x38800], R0 ;  /* 0x03880000030075a7 */ /* 0x000066000800017f */
[----:B-1----:R-:W-:Y:S05]  /*14bc0*/  @!P0 NANOSLEEP.SYNCS 0x989680 ;  /* 0x009896800000895d */ /* 0x002fea0003900000 */
[----:B------:R-:W1:Y:S02]  /*14bd0*/  @!P0 SYNCS.PHASECHK.TRANS64 P0, [R3+URZ+0x38800], R0 ;  /* 0x03880000030085a7 */ /* 0x000e64000800007f */
[----:B-1----:R-:W-:Y:S05]  /*14be0*/  @!P0 BRA `(.L_x_2197) ;  /* 0xfffffffc00e88947 */ /* 0x002fea000383ffff */
[----:B------:R-:W-:Y:S05]  /*14bf0*/  BRA `(.L_x_2284) ;  /* 0xfffffec8007c7947 */ /* 0x000fea000383ffff */
.L_x_2201:
[----:B------:R-:W-:-:S13]  /*14c00*/  R2UR UR4, R16 ;  /* 0x00000000100472ca */ /* 0x000fda00000e0000 */
[----:B0-----:R-:W-:-:S04]  /*14c10*/  MOV R3, UR4 ;  /* 0x0000000400037c02 */ /* 0x001fc80008000f00 */
[----:B------:R0:W2:Y:S03]  /*14c20*/  SYNCS.PHASECHK.TRANS64.TRYWAIT P1, [R3+URZ+0x38830], R0 ;  /* 0x03883000030075a7 */ /* 0x0000a6000802017f */
[----:B--2---:R-:W-:Y:S05]  /*14c30*/  @!P1 NANOSLEEP.SYNCS 0x989680 ;  /* 0x009896800000995d */ /* 0x004fea0003900000 */
[----:B------:R-:W2:Y:S02]  /*14c40*/  @!P1 SYNCS.PHASECHK.TRANS64 P1, [R3+URZ+0x38830], R0 ;  /* 0x03883000030095a7 */ /* 0x000ea4000802007f */
[----:B--2---:R-:W-:Y:S05]  /*14c50*/  @!P1 BRA `(.L_x_2201) ;  /* 0xfffffffc00e89947 */ /* 0x004fea000383ffff */
[----:B------:R-:W-:Y:S05]  /*14c60*/  BRA `(.L_x_2200) ;  /* 0xfffffec800a47947 */ /* 0x000fea000383ffff */
.L_x_2207:
[----:B------:R-:W-:-:S13]  /*14c70*/  R2UR UR6, R3 ;  /* 0x00000000030672ca */ /* 0x000fda00000e0000 */
[----:B-1----:R-:W-:-:S04]  /*14c80*/  IMAD.U32 R153, RZ, RZ, UR6 ;  /* 0x00000006ff997e24 */ /* 0x002fc8000f8e00ff */
[----:B------:R1:W2:Y:S03]  /*14c90*/  SYNCS.PHASECHK.TRANS64.TRYWAIT P1, [R153+URZ+0x38830], R6 ;  /* 0x03883006990075a7 */ /* 0x0002a6000802017f */
[----:B--2---:R-:W-:Y:S05]  /*14ca0*/  @!P1 NANOSLEEP.SYNCS 0x989680 ;  /* 0x009896800000995d */ /* 0x004fea0003900000 */
[----:B------:R-:W2:Y:S02]  /*14cb0*/  @!P1 SYNCS.PHASECHK.TRANS64 P1, [R153+URZ+0x38830], R6 ;  /* 0x03883006990095a7 */ /* 0x000ea4000802007f */
[----:B--2---:R-:W-:Y:S05]  /*14cc0*/  @!P1 BRA `(.L_x_2207) ;  /* 0xfffffffc00e89947 */ /* 0x004fea000383ffff */
[----:B------:R-:W-:Y:S05]  /*14cd0*/  BRA `(.L_x_2206) ;  /* 0xffffff0800587947 */ /* 0x000fea000383ffff */
.L_x_2211:
[----:B-1----:R-:W-:-:S04]  /*14ce0*/  IMAD.U32 R215, RZ, RZ, UR10 ;  /* 0x0000000affd77e24 */ /* 0x002fc8000f8e00ff */
[----:B------:R1:W2:Y:S03]  /*14cf0*/  SYNCS.PHASECHK.TRANS64.TRYWAIT P1, [R215+URZ+0x38850], R0 ;  /* 0x03885000d70075a7 */ /* 0x0002a6000802017f */
[----:B--2---:R-:W-:Y:S05]  /*14d00*/  @!P1 NANOSLEEP.SYNCS 0x989680 ;  /* 0x009896800000995d */ /* 0x004fea0003900000 */
[----:B------:R-:W2:Y:S02]  /*14d10*/  @!P1 SYNCS.PHASECHK.TRANS64 P1, [R215+URZ+0x38850], R0 ;  /* 0x03885000d70095a7 */ /* 0x000ea4000802007f */
[----:B--2---:R-:W-:Y:S05]  /*14d20*/  @!P1 BRA `(.L_x_2211) ;  /* 0xfffffffc00ec9947 */ /* 0x004fea000383ffff */
[----:B------:R-:W-:Y:S05]  /*14d30*/  BRA `(.L_x_2210) ;  /* 0xffffff3000807947 */ /* 0x000fea000383ffff */
.L_x_2219:
[----:B-1----:R-:W-:-:S04]  /*14d40*/  IMAD.U32 R6, RZ, RZ, UR60 ;  /* 0x0000003cff067e24 */ /* 0x002fc8000f8e00ff */
[----:B------:R1:W2:Y:S03]  /*14d50*/  SYNCS.PHASECHK.TRANS64.TRYWAIT P1, [R6+URZ+0x38830], R3 ;  /* 0x03883003060075a7 */ /* 0x0002a6000802017f */
[----:B--2---:R-:W-:Y:S05]  /*14d60*/  @!P1 NANOSLEEP.SYNCS 0x989680 ;  /* 0x009896800000995d */ /* 0x004fea0003900000 */
[----:B------:R-:W2:Y:S02]  /*14d70*/  @!P1 SYNCS.PHASECHK.TRANS64 P1, [R6+URZ+0x38830], R3 ;  /* 0x03883003060095a7 */ /* 0x000ea4000802007f */
[----:B--2---:R-:W-:Y:S05]  /*14d80*/  @!P1 BRA `(.L_x_2219) ;  /* 0xfffffffc00ec9947 */ /* 0x004fea000383ffff */
[----:B------:R-:W-:Y:S05]  /*14d90*/  BRA `(.L_x_2218) ;  /* 0xffffff4800a07947 */ /* 0x000fea000383ffff */
.L_x_2223:
[----:B-1----:R-:W-:-:S04]  /*14da0*/  IMAD.U32 R3, RZ, RZ, UR10 ;  /* 0x0000000aff037e24 */ /* 0x002fc8000f8e00ff */
[----:B------:R1:W2:Y:S03]  /*14db0*/  SYNCS.PHASECHK.TRANS64.TRYWAIT P1, [R3+URZ+0x38850], R0 ;  /* 0x03885000030075a7 */ /* 0x0002a6000802017f */
[----:B--2---:R-:W-:Y:S05]  /*14dc0*/  @!P1 NANOSLEEP.SYNCS 0x989680 ;  /* 0x009896800000995d */ /* 0x004fea0003900000 */
[----:B------:R-:W2:Y:S02]  /*14dd0*/  @!P1 SYNCS.PHASECHK.TRANS64 P1, [R3+URZ+0x38850], R0 ;  /* 0x03885000030095a7 */ /* 0x000ea4000802007f */
[----:B--2---:R-:W-:Y:S05]  /*14de0*/  @!P1 BRA `(.L_x_2223) ;  /* 0xfffffffc00ec9947 */ /* 0x004fea000383ffff */
[----:B------:R-:W-:Y:S05]  /*14df0*/  BRA `(.L_x_2222) ;  /* 0xffffff7000e07947 */ /* 0x000fea000383ffff */
.L_x_2230:
[----:B-1----:R-:W-:-:S04]  /*14e00*/  MOV R5, UR5 ;  /* 0x0000000500057c02 */ /* 0x002fc80008000f00 */
[----:B------:R1:W2:Y:S03]  /*14e10*/  SYNCS.PHASECHK.TRANS64.TRYWAIT P1, [R5+URZ+0x38850], R0 ;  /* 0x03885000050075a7 */ /* 0x0002a6000802017f */
[----:B--2---:R-:W-:Y:S05]  /*14e20*/  @!P1 NANOSLEEP.SYNCS 0x989680 ;  /* 0x009896800000995d */ /* 0x004fea0003900000 */
[----:B------:R-:W2:Y:S02]  /*14e30*/  @!P1 SYNCS.PHASECHK.TRANS64 P1, [R5+URZ+0x38850], R0 ;  /* 0x03885000050095a7 */ /* 0x000ea4000802007f */
[----:B--2---:R-:W-:Y:S05]  /*14e40*/  @!P1 BRA `(.L_x_2230) ;  /* 0xfffffffc00ec9947 */ /* 0x004fea000383ffff */
[----:B------:R-:W-:Y:S05]  /*14e50*/  BRA `(.L_x_2229) ;  /* 0xffffff8c00007947 */ /* 0x000fea000383ffff */
.L_x_2242:
[----:B------:R-:W-:Y:S02]  /*14e60*/  IMAD.MOV.U32 R13, RZ, RZ, R27 ;  /* 0x000000ffff0d7224 */ /* 0x000fe400078e001b */
[----:B------:R-:W-:Y:S02]  /*14e70*/  IMAD.MOV.U32 R12, RZ, RZ, RZ ;  /* 0x000000ffff0c7224 */ /* 0x000fe400078e00ff */
[----:B------:R-:W-:Y:S02]  /*14e80*/  IMAD.MOV.U32 R11, RZ, RZ, 0x1f ;  /* 0x0000001fff0b7424 */ /* 0x000fe400078e00ff */
[----:B------:R-:W-:-:S07]  /*14e90*/  IMAD.MOV.U32 R15, RZ, RZ, -0x1 ;  /* 0xffffffffff0f7424 */ /* 0x000fce00078e00ff */
[----:B-----5:R-:W-:Y:S05]  /*14ea0*/  WARPSYNC.COLLECTIVE R15, `(.L_x_2285) ;  /* 0x000000000f087348 */ /* 0x020fea0003c00000 */
[----:B------:R0:W1:Y:S02]  /*14eb0*/  SHFL.IDX P6, R14, R13, R12, R11 ;  /* 0x0000000c0d0e7389 */ /* 0x00006400000c000b */
[----:B01---5:R-:W-:Y:S01]  /*14ec0*/  ENDCOLLECTIVE ;  /* 0x000000000000791b */ /* 0x023fe20003800000 */
.L_x_2285:
[----:B------:R-:W-:Y:S05]  /*14ed0*/  BRA `(.L_x_2286) ;  /* 0xffffffc800f87947 */ /* 0x000fea000383ffff */
.L_x_2244:
[----:B0-----:R-:W-:-:S04]  /*14ee0*/  MOV R3, UR44 ;  /* 0x0000002c00037c02 */ /* 0x001fc80008000f00 */
[----:B------:R0:W1:Y:S03]  /*14ef0*/  SYNCS.PHASECHK.TRANS64.TRYWAIT P0, [R3+URZ+0x38840], R2 ;  /* 0x03884002030075a7 */ /* 0x000066000800017f */
[----:B-1----:R-:W-:Y:S05]  /*14f00*/  @!P0 NANOSLEEP.SYNCS 0x989680 ;  /* 0x009896800000895d */ /* 0x002fea0003900000 */
[----:B------:R-:W1:Y:S02]  /*14f10*/  @!P0 SYNCS.PHASECHK.TRANS64 P0, [R3+URZ+0x38840], R2 ;  /* 0x03884002030085a7 */ /* 0x000e64000800007f */
[----:B-1----:R-:W-:Y:S05]  /*14f20*/  @!P0 BRA `(.L_x_2244) ;  /* 0xfffffffc00ec8947 */ /* 0x002fea000383ffff */
[----:B------:R-:W-:Y:S05]  /*14f30*/  BRA `(.L_x_2287) ;  /* 0xffffffcc00887947 */ /* 0x000fea000383ffff */
.L_x_2245:
        /* <DEDUP_REMOVED lines=8> */
.L_x_2289:
[----:B------:R-:W-:Y:S05]  /*14fc0*/  BSYNC B0 ;  /* 0x0000000000007941 */ /* 0x000fea0003800000 */
.L_x_2288:
[----:B------:R-:W-:Y:S01]  /*14fd0*/  IMAD.MOV.U32 R13, RZ, RZ, R0 ;  /* 0x000000ffff0d7224 */ /* 0x000fe200078e0000 */
[----:B------:R-:W-:Y:S01]  /*14fe0*/  MOV R5, R14 ;  /* 0x0000000e00057202 */ /* 0x000fe20000000f00 */
[----:B------:R-:W-:Y:S01]  /*14ff0*/  IMAD.MOV.U32 R12, RZ, RZ, RZ ;  /* 0x000000ffff0c7224 */ /* 0x000fe200078e00ff */
[C---:B------:R-:W-:Y:S01]  /*15000*/  LOP3.LUT P4, RZ, R16.reuse, 0x10, RZ, 0xc0, !PT ;  /* 0x0000001010ff7812 */ /* 0x040fe2000788c0ff */
[----:B------:R-:W-:Y:S01]  /*15010*/  IMAD.MOV.U32 R11, RZ, RZ, 0x181f ;  /* 0x0000181fff0b7424 */ /* 0x000fe200078e00ff */
[C---:B------:R-:W-:Y:S01]  /*15020*/  LOP3.LUT P3, RZ, R16.reuse, 0x8, RZ, 0xc0, !PT ;  /* 0x0000000810ff7812 */ /* 0x040fe2000786c0ff */
[----:B------:R-:W-:Y:S01]  /*15030*/  IMAD.MOV.U32 R15, RZ, RZ, -0x1 ;  /* 0xffffffffff0f7424 */ /* 0x000fe200078e00ff */
[C---:B------:R-:W-:Y:S02]  /*15040*/  LOP3.LUT P2, RZ, R16.reuse, 0x4, RZ, 0xc0, !PT ;  /* 0x0000000410ff7812 */ /* 0x040fe4000784c0ff */
[----:B------:R-:W-:-:S13]  /*15050*/  LOP3.LUT P1, RZ, R16, 0x2, RZ, 0xc0, !PT ;  /* 0x0000000210ff7812 */ /* 0x000fda000782c0ff */
[----:B------:R-:W-:Y:S05]  /*15060*/  WARPSYNC.COLLECTIVE R15, `(.L_x_2290) ;  /* 0x000000000f087348 */ /* 0x000fea0003c00000 */
[----:B------:R0:W1:Y:S02]  /*15070*/  SHFL.IDX P6, R14, R13, R12, R11 ;  /* 0x0000000c0d0e7389 */ /* 0x00006400000c000b */
[----:B01----:R-:W-:Y:S01]  /*15080*/  ENDCOLLECTIVE ;  /* 0x000000000000791b */ /* 0x003fe20003800000 */
.L_x_2290:
[----:B------:R-:W-:Y:S01]  /*15090*/  @P0 LEA R9, R31, UR44, 0x1 ;  /* 0x0000002c1f090c11 */ /* 0x000fe2000f8e08ff */
        /* <DEDUP_REMOVED lines=16> */
.L_x_2291:
[----:B------:R-:W-:Y:S01]  /*151a0*/  @P0 LEA R21, R31, UR44, 0x1 ;  /* 0x0000002c1f150c11 */ /* 0x000fe2000f8e08ff */
[----:B------:R-:W-:Y:S02]  /*151b0*/  IMAD.MOV.U32 R13, RZ, RZ, R0 ;  /* 0x000000ffff0d7224 */ /* 0x000fe400078e0000 */
[----:B------:R-:W-:-:S07]  /*151c0*/  IMAD.MOV.U32 R3, RZ, RZ, R14 ;  /* 0x000000ffff037224 */ /* 0x000fce00078e000e */
[----:B------:R-:W-:Y:S05]  /*151d0*/  WARPSYNC.COLLECTIVE R15, `(.L_x_2292) ;  /* 0x000000000f087348 */ /* 0x000fea0003c00000 */
[----:B------:R0:W1:Y:S02]  /*151e0*/  SHFL.IDX P6, R14, R13, R12, R11 ;  /* 0x0000000c0d0e7389 */ /* 0x00006400000c000b */
[----:B01----:R-:W-:Y:S01]  /*151f0*/  ENDCOLLECTIVE ;  /* 0x000000000000791b */ /* 0x003fe20003800000 */
.L_x_2292:
        /* <DEDUP_REMOVED lines=16> */
.L_x_2293:
[----:B------:R-:W-:Y:S01]  /*15300*/  @P0 LEA R9, R31, UR44, 0x1 ;  /* 0x0000002c1f090c11 */ /* 0x000fe2000f8e08ff */
[----:B------:R-:W-:Y:S02]  /*15310*/  IMAD.MOV.U32 R13, RZ, RZ, R0 ;  /* 0x000000ffff0d7224 */ /* 0x000fe400078e0000 */
[----:B------:R-:W-:-:S07]  /*15320*/  IMAD.MOV.U32 R5, RZ, RZ, R14 ;  /* 0x000000ffff057224 */ /* 0x000fce00078e000e */
[----:B------:R-:W-:Y:S05]  /*15330*/  WARPSYNC.COLLECTIVE R15, `(.L_x_2294) ;  /* 0x000000000f087348 */ /* 0x000fea0003c00000 */
[----:B------:R0:W1:Y:S02]  /*15340*/  SHFL.IDX P6, R14, R13, R12, R11 ;  /* 0x0000000c0d0e7389 */ /* 0x00006400000c000b */
[----:B01----:R-:W-:Y:S01]  /*15350*/  ENDCOLLECTIVE ;  /* 0x000000000000791b */ /* 0x003fe20003800000 */
.L_x_2294:
        /* <DEDUP_REMOVED lines=16> */
.L_x_2295:
[----:B------:R-:W-:Y:S01]  /*15460*/  @P0 LEA R21, R31, UR44, 0x1 ;  /* 0x0000002c1f150c11 */ /* 0x000fe2000f8e08ff */
[----:B------:R-:W-:Y:S02]  /*15470*/  IMAD.MOV.U32 R13, RZ, RZ, R0 ;  /* 0x000000ffff0d7224 */ /* 0x000fe400078e0000 */
[----:B------:R-:W-:-:S07]  /*15480*/  IMAD.MOV.U32 R3, RZ, RZ, R14 ;  /* 0x000000ffff037224 */ /* 0x000fce00078e000e */
[----:B------:R-:W-:Y:S05]  /*15490*/  WARPSYNC.COLLECTIVE R15, `(.L_x_2296) ;  /* 0x000000000f087348 */ /* 0x000fea0003c00000 */
[----:B------:R0:W1:Y:S02]  /*154a0*/  SHFL.IDX P6, R14, R13, R12, R11 ;  /* 0x0000000c0d0e7389 */ /* 0x00006400000c000b */
[----:B01----:R-:W-:Y:S01]  /*154b0*/  ENDCOLLECTIVE ;  /* 0x000000000000791b */ /* 0x003fe20003800000 */
.L_x_2296:
        /* <DEDUP_REMOVED lines=15> */
.L_x_2297:
[----:B------:R-:W-:Y:S02]  /*155b0*/  IMAD.MOV.U32 R13, RZ, RZ, R0 ;  /* 0x000000ffff0d7224 */ /* 0x000fe400078e0000 */
[----:B------:R-:W-:-:S07]  /*155c0*/  IMAD.MOV.U32 R4, RZ, RZ, R14 ;  /* 0x000000ffff047224 */ /* 0x000fce00078e000e */
[----:B------:R-:W-:Y:S05]  /*155d0*/  WARPSYNC.COLLECTIVE R15, `(.L_x_2298) ;  /* 0x000000000f087348 */ /* 0x000fea0003c00000 */
[----:B------:R0:W1:Y:S02]  /*155e0*/  SHFL.IDX P6, R14, R13, R12, R11 ;  /* 0x0000000c0d0e7389 */ /* 0x00006400000c000b */
[----:B01----:R-:W-:Y:S01]  /*155f0*/  ENDCOLLECTIVE ;  /* 0x000000000000791b */ /* 0x003fe20003800000 */
.L_x_2298:
[----:B------:R-:W-:Y:S05]  /*15600*/  BRA `(.L_x_2299) ;  /* 0xffffffc800fc7947 */ /* 0x000fea000383ffff */
.L_x_2250:
[----:B------:R-:W-:Y:S01]  /*15610*/  MOV R13, R6 ;  /* 0x00000006000d7202 */ /* 0x000fe20000000f00 */
[----:B------:R-:W-:Y:S02]  /*15620*/  IMAD.MOV.U32 R12, RZ, RZ, RZ ;  /* 0x000000ffff0c7224 */ /* 0x000fe400078e00ff */
[----:B------:R-:W-:Y:S02]  /*15630*/  IMAD.MOV.U32 R11, RZ, RZ, 0x181f ;  /* 0x0000181fff0b7424 */ /* 0x000fe400078e00ff */
[----:B------:R-:W-:Y:S02]  /*15640*/  IMAD.MOV.U32 R15, RZ, RZ, -0x1 ;  /* 0xffffffffff0f7424 */ /* 0x000fe400078e00ff */
[----:B------:R-:W-:-:S07]  /*15650*/  IMAD.U32 R8, RZ, RZ, UR46 ;  /* 0x0000002eff087e24 */ /* 0x000fce000f8e00ff */
[----:B------:R-:W-:Y:S05]  /*15660*/  WARPSYNC.COLLECTIVE R15, `(.L_x_2300) ;  /* 0x000000000f087348 */ /* 0x000fea0003c00000 */
[----:B------:R0:W1:Y:S02]  /*15670*/  SHFL.IDX P6, R14, R13, R12, R11 ;  /* 0x0000000c0d0e7389 */ /* 0x00006400000c000b */
[----:B01----:R-:W-:Y:S01]  /*15680*/  ENDCOLLECTIVE ;  /* 0x000000000000791b */ /* 0x003fe20003800000 */
.L_x_2300:
[----:B------:R-:W-:-:S04]  /*15690*/  IMAD R8, R8, 0x80, R27 ;  /* 0x0000008008087824 */ /* 0x000fc800078e021b */
[----:B------:R-:W-:Y:S01]  /*156a0*/  VIADD R4, R8, 0x10 ;  /* 0x0000001008047836 */ /* 0x000fe20000000000 */
[----:B------:R-:W-:Y:S01]  /*156b0*/  MOV R13, R0 ;  /* 0x00000000000d7202 */ /* 0x000fe20000000f00 */
[----:B------:R-:W-:-:S07]  /*156c0*/  IMAD.MOV.U32 R3, RZ, RZ, R14 ;  /* 0x000000ffff037224 */ /* 0x000fce00078e000e */
[----:B------:R-:W-:Y:S05]  /*156d0*/  WARPSYNC.COLLECTIVE R15, `(.L_x_2301) ;  /* 0x000000000f087348 */ /* 0x000fea0003c00000 */
[----:B------:R0:W1:Y:S02]  /*156e0*/  SHFL.IDX P6, R14, R13, R12, R11 ;  /* 0x0000000c0d0e7389 */ /* 0x00006400000c000b */
[----:B01----:R-:W-:Y:S01]  /*156f0*/  ENDCOLLECTIVE ;  /* 0x000000000000791b */ /* 0x003fe20003800000 */
.L_x_2301:
        /* <DEDUP_REMOVED lines=20> */
.L_x_2302:
[----:B------:R-:W-:Y:S02]  /*15840*/  IADD3 R2, R8, 0x20, RZ ;  /* 0x0000002008027810 */ /* 0x000fe40007ffe0ff */
[----:B------:R-:W-:Y:S01]  /*15850*/  @!P0 LEA R21, R31, UR44, 0x1 ;  /* 0x0000002c1f158c11 */ /* 0x000fe2000f8e08ff */
[----:B------:R-:W-:Y:S02]  /*15860*/  IMAD.MOV.U32 R13, RZ, RZ, R0 ;  /* 0x000000ffff0d7224 */ /* 0x000fe400078e0000 */
[----:B------:R-:W-:-:S07]  /*15870*/  IMAD.MOV.U32 R5, RZ, RZ, R14 ;  /* 0x000000ffff057224 */ /* 0x000fce00078e000e */
[----:B------:R-:W-:Y:S05]  /*15880*/  WARPSYNC.COLLECTIVE R15, `(.L_x_2303) ;  /* 0x000000000f087348 */ /* 0x000fea0003c00000 */
[----:B------:R0:W1:Y:S02]  /*15890*/  SHFL.IDX P6, R14, R13, R12, R11 ;  /* 0x0000000c0d0e7389 */ /* 0x00006400000c000b */
[----:B01----:R-:W-:Y:S01]  /*158a0*/  ENDCOLLECTIVE ;  /* 0x000000000000791b */ /* 0x003fe20003800000 */
.L_x_2303:
[----:B------:R-:W-:Y:S01]  /*158b0*/  ULDC.64 UR4, c[0x0][0x208] ;  /* 0x0000820000047ab9 */ /* 0x000fe20000000a00 */
[----:B------:R-:W-:Y:S02]  /*158c0*/  IMAD.MOV.U32 R13, RZ, RZ, R6 ;  /* 0x000000ffff0d7224 */ /* 0x000fe400078e0006 */
        /* <DEDUP_REMOVED lines=14> */
.L_x_2304:
[----:B------:R-:W-:Y:S01]  /*159b0*/  VIADD R4, R8, 0x30 ;  /* 0x0000003008047836 */ /* 0x000fe20000000000 */
[----:B------:R-:W-:Y:S01]  /*159c0*/  @!P0 LEA R9, R31, UR44, 0x1 ;  /* 0x0000002c1f098c11 */ /* 0x000fe2000f8e08ff */
[----:B------:R-:W-:Y:S02]  /*159d0*/  IMAD.MOV.U32 R13, RZ, RZ, R0 ;  /* 0x000000ffff0d7224 */ /* 0x000fe400078e0000 */
[----:B------:R-:W-:-:S07]  /*159e0*/  IMAD.MOV.U32 R3, RZ, RZ, R14 ;  /* 0x000000ffff037224 */ /* 0x000fce00078e000e */
[----:B------:R-:W-:Y:S05]  /*159f0*/  WARPSYNC.COLLECTIVE R15, `(.L_x_2305) ;  /* 0x000000000f087348 */ /* 0x000fea0003c00000 */
[----:B------:R0:W1:Y:S02]  /*15a00*/  SHFL.IDX P6, R14, R13, R12, R11 ;  /* 0x0000000c0d0e7389 */ /* 0x00006400000c000b */
[----:B01----:R-:W-:Y:S01]  /*15a10*/  ENDCOLLECTIVE ;  /* 0x000000000000791b */ /* 0x003fe20003800000 */
.L_x_2305:
        /* <DEDUP_REMOVED lines=16> */
.L_x_2306:
[----:B------:R-:W-:Y:S01]  /*15b20*/  VIADD R2, R8, 0x40 ;  /* 0x0000004008027836 */ /* 0x000fe20000000000 */
[----:B------:R-:W-:Y:S02]  /*15b30*/  @!P0 LEA R21, R31, UR44, 0x1 ;  /* 0x0000002c1f158c11 */ /* 0x000fe4000f8e08ff */
[----:B------:R-:W-:Y:S01]  /*15b40*/  MOV R13, R0 ;  /* 0x00000000000d7202 */ /* 0x000fe20000000f00 */
[----:B------:R-:W-:-:S07]  /*15b50*/  IMAD.MOV.U32 R5, RZ, RZ, R14 ;  /* 0x000000ffff057224 */ /* 0x000fce00078e000e */
[----:B------:R-:W-:Y:S05]  /*15b60*/  WARPSYNC.COLLECTIVE R15, `(.L_x_2307) ;  /* 0x000000000f087348 */ /* 0x000fea0003c00000 */
[----:B------:R0:W1:Y:S02]  /*15b70*/  SHFL.IDX P6, R14, R13, R12, R11 ;  /* 0x0000000c0d0e7389 */ /* 0x00006400000c000b */
[----:B01----:R-:W-:Y:S01]  /*15b80*/  ENDCOLLECTIVE ;  /* 0x000000000000791b */ /* 0x003fe20003800000 */
.L_x_2307:
        /* <DEDUP_REMOVED lines=16> */
.L_x_2308:
[----:B------:R-:W-:Y:S01]  /*15c90*/  VIADD R4, R8, 0x50 ;  /* 0x0000005008047836 */ /* 0x000fe20000000000 */
[----:B------:R-:W-:Y:S01]  /*15ca0*/  @!P0 LEA R9, R31, UR44, 0x1 ;  /* 0x0000002c1f098c11 */ /* 0x000fe2000f8e08ff */
[----:B------:R-:W-:Y:S01]  /*15cb0*/  IMAD.MOV.U32 R13, RZ, RZ, R0 ;  /* 0x000000ffff0d7224 */ /* 0x000fe200078e0000 */
[----:B------:R-:W-:-:S07]  /*15cc0*/  MOV R3, R14 ;  /* 0x0000000e00037202 */ /* 0x000fce0000000f00 */
[----:B------:R-:W-:Y:S05]  /*15cd0*/  WARPSYNC.COLLECTIVE R15, `(.L_x_2309) ;  /* 0x000000000f087348 */ /* 0x000fea0003c00000 */
[----:B------:R0:W1:Y:S02]  /*15ce0*/  SHFL.IDX P6, R14, R13, R12, R11 ;  /* 0x0000000c0d0e7389 */ /* 0x00006400000c000b */
[----:B01----:R-:W-:Y:S01]  /*15cf0*/  ENDCOLLECTIVE ;  /* 0x000000000000791b */ /* 0x003fe20003800000 */
.L_x_2309:
        /* <DEDUP_REMOVED lines=16> */
.L_x_2310:
[----:B------:R-:W-:Y:S01]  /*15e00*/  VIADD R2, R8, 0x60 ;  /* 0x0000006008027836 */ /* 0x000fe20000000000 */
[----:B------:R-:W-:Y:S01]  /*15e10*/  @!P0 LEA R21, R31, UR44, 0x1 ;  /* 0x0000002c1f158c11 */ /* 0x000fe2000f8e08ff */
[----:B------:R-:W-:Y:S02]  /*15e20*/  IMAD.MOV.U32 R13, RZ, RZ, R0 ;  /* 0x000000ffff0d7224 */ /* 0x000fe400078e0000 */
[----:B------:R-:W-:-:S07]  /*15e30*/  IMAD.MOV.U32 R5, RZ, RZ, R14 ;  /* 0x000000ffff057224 */ /* 0x000fce00078e000e */
[----:B------:R-:W-:Y:S05]  /*15e40*/  WARPSYNC.COLLECTIVE R15, `(.L_x_2311) ;  /* 0x000000000f087348 */ /* 0x000fea0003c00000 */
[----:B------:R0:W1:Y:S02]  /*15e50*/  SHFL.IDX P6, R14, R13, R12, R11 ;  /* 0x0000000c0d0e7389 */ /* 0x00006400000c000b */
[----:B01----:R-:W-:Y:S01]  /*15e60*/  ENDCOLLECTIVE ;  /* 0x000000000000791b */ /* 0x003fe20003800000 */
.L_x_2311:
        /* <DEDUP_REMOVED lines=16> */
.L_x_2312:
[----:B------:R-:W-:Y:S01]  /*15f70*/  @!P0 LEA R9, R31, UR44, 0x1 ;  /* 0x0000002c1f098c11 */ /* 0x000fe2000f8e08ff */
[----:B------:R-:W-:Y:S02]  /*15f80*/  IMAD.MOV.U32 R13, RZ, RZ, R0 ;  /* 0x000000ffff0d7224 */ /* 0x000fe400078e0000 */
[----:B------:R-:W-:-:S07]  /*15f90*/  IMAD.MOV.U32 R3, RZ, RZ, R14 ;  /* 0x000000ffff037224 */ /* 0x000fce00078e000e */
[----:B------:R-:W-:Y:S05]  /*15fa0*/  WARPSYNC.COLLECTIVE R15, `(.L_x_2313) ;  /* 0x000000000f087348 */ /* 0x000fea0003c00000 */
[----:B------:R0:W1:Y:S02]  /*15fb0*/  SHFL.IDX P6, R14, R13, R12, R11 ;  /* 0x0000000c0d0e7389 */ /* 0x00006400000c000b */
[----:B01----:R-:W-:Y:S01]  /*15fc0*/  ENDCOLLECTIVE ;  /* 0x000000000000791b */ /* 0x003fe20003800000 */
.L_x_2313:
        /* <DEDUP_REMOVED lines=15> */
.L_x_2314:
[----:B------:R-:W-:Y:S02]  /*160c0*/  IMAD.MOV.U32 R13, RZ, RZ, R0 ;  /* 0x000000ffff0d7224 */ /* 0x000fe400078e0000 */
[----:B------:R-:W-:-:S07]  /*160d0*/  IMAD.MOV.U32 R6, RZ, RZ, R14 ;  /* 0x000000ffff067224 */ /* 0x000fce00078e000e */
[----:B------:R-:W-:Y:S05]  /*160e0*/  WARPSYNC.COLLECTIVE R15, `(.L_x_2315) ;  /* 0x000000000f087348 */ /* 0x000fea0003c00000 */
[----:B------:R0:W1:Y:S02]  /*160f0*/  SHFL.IDX P6, R14, R13, R12, R11 ;  /* 0x0000000c0d0e7389 */ /* 0x00006400000c000b */
[----:B01----:R-:W-:Y:S01]  /*16100*/  ENDCOLLECTIVE ;  /* 0x000000000000791b */ /* 0x003fe20003800000 */
.L_x_2315:
[----:B------:R-:W-:Y:S05]  /*16110*/  BRA `(.L_x_2316) ;  /* 0xffffffcc000c7947 */ /* 0x000fea000383ffff */
.L_x_2253:
[----:B0-----:R-:W-:-:S04]  /*16120*/  IMAD.U32 R3, RZ, RZ, UR44 ;  /* 0x0000002cff037e24 */ /* 0x001fc8000f8e00ff */
[----:B------:R0:W1:Y:S03]  /*16130*/  SYNCS.PHASECHK.TRANS64.TRYWAIT P0, [R3+URZ+0x38820], R0 ;  /* 0x03882000030075a7 */ /* 0x000066000800017f */
[----:B-1----:R-:W-:Y:S05]  /*16140*/  @!P0 NANOSLEEP.SYNCS 0x989680 ;  /* 0x009896800000895d */ /* 0x002fea0003900000 */
[----:B------:R-:W1:Y:S02]  /*16150*/  @!P0 SYNCS.PHASECHK.TRANS64 P0, [R3+URZ+0x38820], R0 ;  /* 0x03882000030085a7 */ /* 0x000e64000800007f */
[----:B-1----:R-:W-:Y:S05]  /*16160*/  @!P0 BRA `(.L_x_2253) ;  /* 0xfffffffc00ec8947 */ /* 0x002fea000383ffff */
[----:B------:R-:W-:Y:S05]  /*16170*/  BRA `(.L_x_2317) ;  /* 0xffffffcc00647947 */ /* 0x000fea000383ffff */
.L_x_2257:
[----:B-1----:R1:W2:Y:S02]  /*16180*/  SYNCS.PHASECHK.TRANS64.TRYWAIT P0, [R19+URZ+0x38840], R2 ;  /* 0x03884002130075a7 */ /* 0x0022a4000800017f */
[----:B--2---:R-:W-:Y:S05]  /*16190*/  @!P0 NANOSLEEP.SYNCS 0x989680 ;  /* 0x009896800000895d */ /* 0x004fea0003900000 */
[----:B------:R-:W2:Y:S02]  /*161a0*/  @!P0 SYNCS.PHASECHK.TRANS64 P0, [R19+URZ+0x38840], R2 ;  /* 0x03884002130085a7 */ /* 0x000ea4000800007f */
[----:B--2---:R-:W-:Y:S05]  /*161b0*/  @!P0 BRA `(.L_x_2257) ;  /* 0xfffffffc00f08947 */ /* 0x004fea000383ffff */
[----:B------:R-:W-:Y:S05]  /*161c0*/  BRA `(.L_x_2318) ;  /* 0xffffffd000687947 */ /* 0x000fea000383ffff */
.L_x_2258:
        /* <DEDUP_REMOVED lines=8> */
.L_x_2320:
[----:B------:R-:W-:Y:S05]  /*16250*/  BSYNC B1 ;  /* 0x0000000000017941 */ /* 0x000fea0003800000 */
.L_x_2319:
[----:B------:R-:W-:Y:S01]  /*16260*/  MOV R13, R24 ;  /* 0x00000018000d7202 */ /* 0x000fe20000000f00 */
[----:B------:R-:W-:Y:S01]  /*16270*/  IMAD.MOV.U32 R12, RZ, RZ, RZ ;  /* 0x000000ffff0c7224 */ /* 0x000fe200078e00ff */
[----:B------:R-:W-:Y:S01]  /*16280*/  P2R R4, PR, RZ, 0x8 ;  /* 0x00000008ff047803 */ /* 0x000fe20000000000 */
[----:B------:R-:W-:Y:S01]  /*16290*/  IMAD.MOV.U32 R11, RZ, RZ, 0x181f ;  /* 0x0000181fff0b7424 */ /* 0x000fe200078e00ff */
[C---:B------:R-:W-:Y:S01]  /*162a0*/  LOP3.LUT P3, RZ, R16.reuse, 0x10, RZ, 0xc0, !PT ;  /* 0x0000001010ff7812 */ /* 0x040fe2000786c0ff */
[----:B------:R-:W-:Y:S01]  /*162b0*/  IMAD.MOV.U32 R15, RZ, RZ, -0x1 ;  /* 0xffffffffff0f7424 */ /* 0x000fe200078e00ff */
[----:B------:R-:W-:Y:S01]  /*162c0*/  P2R R6, PR, RZ, 0x4 ;  /* 0x00000004ff067803 */ /* 0x000fe20000000000 */
[----:B------:R-:W-:Y:S01]  /*162d0*/  IMAD.MOV.U32 R3, RZ, RZ, R14 ;  /* 0x000000ffff037224 */ /* 0x000fe200078e000e */
[----:B------:R-:W-:Y:S01]  /*162e0*/  LOP3.LUT P2, RZ, R16, 0x8, RZ, 0xc0, !PT ;  /* 0x0000000810ff7812 */ /* 0x000fe2000784c0ff */
[----:B------:R-:W-:-:S12]  /*162f0*/  IMAD.SHL.U32 R32, R22, 0x2, RZ ;  /* 0x0000000216207824 */ /* 0x000fd800078e00ff */
[----:B------:R-:W-:Y:S05]  /*16300*/  WARPSYNC.COLLECTIVE R15, `(.L_x_2321) ;  /* 0x000000000f087348 */ /* 0x000fea0003c00000 */
[----:B------:R0:W1:Y:S02]  /*16310*/  SHFL.IDX P6, R14, R13, R12, R11 ;  /* 0x0000000c0d0e7389 */ /* 0x00006400000c000b */
[----:B01----:R-:W-:Y:S01]  /*16320*/  ENDCOLLECTIVE ;  /* 0x000000000000791b */ /* 0x003fe20003800000 */
.L_x_2321:
[----:B------:R-:W-:Y:S01]  /*16330*/  P2R R7, PR, RZ, 0x2 ;  /* 0x00000002ff077803 */ /* 0x000fe20000000000 */
[----:B------:R-:W-:Y:S01]  /*16340*/  ULDC.64 UR4, c[0x0][0x208] ;  /* 0x0000820000047ab9 */ /* 0x000fe20000000a00 */
[----:B------:R-:W-:Y:S02]  /*16350*/  LOP3.LUT P1, RZ, R16, 0x4, RZ, 0xc0, !PT ;  /* 0x0000000410ff7812 */ /* 0x000fe4000782c0ff */
[----:B------:R-:W-:Y:S01]  /*16360*/  LEA R25, R25, UR44, 0x1 ;  /* 0x0000002c19197c11 */ /* 0x000fe2000f8e08ff */
[----:B------:R-:W-:Y:S02]  /*16370*/  IMAD.MOV.U32 R13, RZ, RZ, R27 ;  /* 0x000000ffff0d7224 */ /* 0x000fe400078e001b */
[----:B------:R-:W-:Y:S01]  /*16380*/  IMAD.MOV.U32 R12, RZ, RZ, 0x1 ;  /* 0x00000001ff0c7424 */ /* 0x000fe200078e00ff */
[----:B------:R-:W-:-:S04]  /*16390*/  IADD3 R2, P0, R14, R32, RZ ;  /* 0x000000200e027210 */ /* 0x000fc80007f1e0ff */
[----:B------:R-:W-:-:S05]  /*163a0*/  IADD3.X R3, RZ, R3, RZ, P0, !PT ;  /* 0x00000003ff037210 */ /* 0x000fca00007fe4ff */
        /* <DEDUP_REMOVED lines=10> */
.L_x_2322:
[----:B------:R-:W-:Y:S02]  /*16450*/  IMAD.MOV.U32 R13, RZ, RZ, R24 ;  /* 0x000000ffff0d7224 */ /* 0x000fe400078e0018 */
[----:B------:R-:W-:-:S07]  /*16460*/  IMAD.MOV.U32 R5, RZ, RZ, R14 ;  /* 0x000000ffff057224 */ /* 0x000fce00078e000e */
[----:B------:R-:W-:Y:S05]  /*16470*/  WARPSYNC.COLLECTIVE R15, `(.L_x_2323) ;  /* 0x000000000f087348 */ /* 0x000fea0003c00000 */
[----:B------:R0:W1:Y:S02]  /*16480*/  SHFL.IDX P6, R14, R13, R12, R11 ;  /* 0x0000000c0d0e7389 */ /* 0x00006400000c000b */
[----:B01----:R-:W-:Y:S01]  /*16490*/  ENDCOLLECTIVE ;  /* 0x000000000000791b */ /* 0x003fe20003800000 */
.L_x_2323:
[----:B------:R-:W-:Y:S01]  /*164a0*/  ULDC.64 UR4, c[0x0][0x208] ;  /* 0x0000820000047ab9 */ /* 0x000fe20000000a00 */
[----:B------:R-:W-:Y:S02]  /*164b0*/  IMAD.MOV.U32 R13, RZ, RZ, R27 ;  /* 0x000000ffff0d7224 */ /* 0x000fe400078e001b */
[----:B------:R-:W-:Y:S01]  /*164c0*/  IMAD.MOV.U32 R12, RZ, RZ, 0x2 ;  /* 0x00000002ff0c7424 */ /* 0x000fe200078e00ff */
[----:B------:R-:W-:-:S04]  /*164d0*/  MOV R11, R14 ;  /* 0x0000000e000b7202 */ /* 0x000fc80000000f00 */
        /* <DEDUP_REMOVED lines=13> */
.L_x_2324:
[----:B------:R-:W-:Y:S01]  /*165b0*/  IMAD.MOV.U32 R13, RZ, RZ, R24 ;  /* 0x000000ffff0d7224 */ /* 0x000fe200078e0018 */
[----:B------:R-:W-:-:S07]  /*165c0*/  MOV R5, R14 ;  /* 0x0000000e00057202 */ /* 0x000fce0000000f00 */
[----:B------:R-:W-:Y:S05]  /*165d0*/  WARPSYNC.COLLECTIVE R15, `(.L_x_2325) ;  /* 0x000000000f087348 */ /* 0x000fea0003c00000 */
[----:B------:R0:W1:Y:S02]  /*165e0*/  SHFL.IDX P6, R14, R13, R12, R11 ;  /* 0x0000000c0d0e7389 */ /* 0x00006400000c000b */
[----:B01----:R-:W-:Y:S01]  /*165f0*/  ENDCOLLECTIVE ;  /* 0x000000000000791b */ /* 0x003fe20003800000 */
.L_x_2325:
[----:B------:R-:W-:Y:S01]  /*16600*/  ULDC.64 UR4, c[0x0][0x208] ;  /* 0x0000820000047ab9 */ /* 0x000fe20000000a00 */
[----:B------:R-:W-:Y:S01]  /*16610*/  MOV R13, R27 ;  /* 0x0000001b000d7202 */ /* 0x000fe20000000f00 */
[----:B------:R-:W-:Y:S02]  /*16620*/  IMAD.MOV.U32 R12, RZ, RZ, 0x3 ;  /* 0x00000003ff0c7424 */ /* 0x000fe400078e00ff */
[----:B------:R-:W-:-:S05]  /*16630*/  IMAD.MOV.U32 R11, RZ, RZ, R14 ;  /* 0x000000ffff0b7224 */ /* 0x000fca00078e000e */
[----:B------:R-:W-:Y:S01]  /*16640*/  IADD3 R2, P0, R11, R32, RZ ;  /* 0x000000200b027210 */ /* 0x000fe20007f1e0ff */
[----:B------:R-:W-:-:S04]  /*16650*/  IMAD.MOV.U32 R11, RZ, RZ, 0x181f ;  /* 0x0000181fff0b7424 */ /* 0x000fc800078e00ff */
[----:B------:R-:W-:Y:S02]  /*16660*/  IMAD.X R3, RZ, RZ, R5, P0 ;  /* 0x000000ffff037224 */ /* 0x000fe400000e0605 */
[----:B------:R-:W-:-:S03]  /*16670*/  IMAD.SHL.U32 R5, R22, 0x2, RZ ;  /* 0x0000000216057824 */ /* 0x000fc600078e00ff */
        /* <DEDUP_REMOVED lines=10> */
.L_x_2326:
[----:B------:R-:W-:Y:S01]  /*16720*/  MOV R13, R24 ;  /* 0x00000018000d7202 */ /* 0x000fe20000000f00 */
[----:B------:R-:W-:-:S07]  /*16730*/  IMAD.MOV.U32 R32, RZ, RZ, R14 ;  /* 0x000000ffff207224 */ /* 0x000fce00078e000e */
[----:B------:R-:W-:Y:S05]  /*16740*/  WARPSYNC.COLLECTIVE R15, `(.L_x_2327) ;  /* 0x000000000f087348 */ /* 0x000fea0003c00000 */
[----:B------:R0:W1:Y:S02]  /*16750*/  SHFL.IDX P6, R14, R13, R12, R11 ;  /* 0x0000000c0d0e7389 */ /* 0x00006400000c000b */
[----:B01----:R-:W-:Y:S01]  /*16760*/  ENDCOLLECTIVE ;  /* 0x000000000000791b */ /* 0x003fe20003800000 */
.L_x_2327:
        /* <DEDUP_REMOVED lines=19> */
.L_x_2328:
[----:B------:R-:W-:Y:S02]  /*168a0*/  IMAD.MOV.U32 R13, RZ, RZ, R24 ;  /* 0x000000ffff0d7224 */ /* 0x000fe400078e0018 */
[----:B------:R-:W-:-:S07]  /*168b0*/  IMAD.MOV.U32 R27, RZ, RZ, R14 ;  /* 0x000000ffff1b7224 */ /* 0x000fce00078e000e */
[----:B------:R-:W-:Y:S05]  /*168c0*/  WARPSYNC.COLLECTIVE R15, `(.L_x_2329) ;  /* 0x000000000f087348 */ /* 0x000fea0003c00000 */
[----:B------:R0:W1:Y:S02]  /*168d0*/  SHFL.IDX P6, R14, R13, R12, R11 ;  /* 0x0000000c0d0e7389 */ /* 0x00006400000c000b */
[----:B01----:R-:W-:Y:S01]  /*168e0*/  ENDCOLLECTIVE ;  /* 0x000000000000791b */ /* 0x003fe20003800000 */
.L_x_2329:
[----:B------:R-:W-:Y:S05]  /*168f0*/  BRA `(.L_x_2330) ;  /* 0xffffffcc00c47947 */ /* 0x000fea000383ffff */
.L_x_2263:
[----:B0-----:R0:W2:Y:S02]  /*16900*/  SYNCS.PHASECHK.TRANS64.TRYWAIT P0, [R4+URZ+0x38860], R3 ;  /* 0x03886003040075a7 */ /* 0x0010a4000800017f */
[----:B--2---:R-:W-:Y:S05]  /*16910*/  @!P0 NANOSLEEP.SYNCS 0x989680 ;  /* 0x009896800000895d */ /* 0x004fea0003900000 */
[----:B------:R-:W2:Y:S02]  /*16920*/  @!P0 SYNCS.PHASECHK.TRANS64 P0, [R4+URZ+0x38860], R3 ;  /* 0x03886003040085a7 */ /* 0x000ea4000800007f */
[----:B--2---:R-:W-:Y:S05]  /*16930*/  @!P0 BRA `(.L_x_2263) ;  /* 0xfffffffc00f08947 */ /* 0x004fea000383ffff */
[----:B------:R-:W-:Y:S05]  /*16940*/  BRA `(.L_x_2331) ;  /* 0xffffffd000407947 */ /* 0x000fea000383ffff */
.L_x_2264:
[----:B------:R-:W-:Y:S01]  /*16950*/  BSSY B1, `(.L_x_2332) ;  /* 0x0000008000017945 */ /* 0x000fe20003800000 */
[----:B------:R-:W-:Y:S01]  /*16960*/  MOV R13, R18 ;  /* 0x00000012000d7202 */ /* 0x000fe20000000f00 */
[----:B------:R-:W-:Y:S02]  /*16970*/  IMAD.MOV.U32 R12, RZ, RZ, RZ ;  /* 0x000000ffff0c7224 */ /* 0x000fe400078e00ff */
[----:B------:R-:W-:Y:S02]  /*16980*/  IMAD.MOV.U32 R11, RZ, RZ, 0x181f ;  /* 0x0000181fff0b7424 */ /* 0x000fe400078e00ff */
[----:B------:R-:W-:-:S07]  /*16990*/  IMAD.MOV.U32 R15, RZ, RZ, -0x1 ;  /* 0xffffffffff0f7424 */ /* 0x000fce00078e00ff */
[----:B01----:R-:W-:Y:S05]  /*169a0*/  WARPSYNC.COLLECTIVE R15, `(.L_x_2333) ;  /* 0x000000000f087348 */ /* 0x003fea0003c00000 */
[----:B------:R2:W3:Y:S02]  /*169b0*/  SHFL.IDX P6, R14, R13, R12, R11 ;  /* 0x0000000c0d0e7389 */ /* 0x0004e400000c000b */
[----:B0123--:R-:W-:Y:S01]  /*169c0*/  ENDCOLLECTIVE ;  /* 0x000000000000791b */ /* 0x00ffe20003800000 */
.L_x_2333:
[----:B------:R-:W-:Y:S05]  /*169d0*/  BSYNC B1 ;  /* 0x0000000000017941 */ /* 0x000fea0003800000 */
.L_x_2332:
[----:B------:R-:W-:Y:S01]  /*169e0*/  IMAD.MOV.U32 R13, RZ, RZ, R17 ;  /* 0x000000ffff0d7224 */ /* 0x000fe200078e0011 */
[----:B------:R-:W-:Y:S01]  /*169f0*/  MOV R15, 0xffffffff ;  /* 0xffffffff000f7802 */ /* 0x000fe20000000f00 */
[----:B------:R-:W-:Y:S01]  /*16a00*/  IMAD.MOV.U32 R12, RZ, RZ, RZ ;  /* 0x000000ffff0c7224 */ /* 0x000fe200078e00ff */
[----:B------:R-:W-:Y:S01]  /*16a10*/  MOV R3, R14 ;  /* 0x0000000e00037202 */ /* 0x000fe20000000f00 */
[----:B------:R-:W-:Y:S01]  /*16a20*/  IMAD.MOV.U32 R11, RZ, RZ, 0x181f ;  /* 0x0000181fff0b7424 */ /* 0x000fe200078e00ff */
[----:B------:R-:W-:-:S07]  /*16a30*/  LEA R5, R5, UR44, 0x1 ;  /* 0x0000002c05057c11 */ /* 0x000fce000f8e08ff */
[----:B------:R-:W-:Y:S05]  /*16a40*/  WARPSYNC.COLLECTIVE R15, `(.L_x_2334) ;  /* 0x000000000f087348 */ /* 0x000fea0003c00000 */
[----:B------:R0:W1:Y:S02]  /*16a50*/  SHFL.IDX P6, R14, R13, R12, R11 ;  /* 0x0000000c0d0e7389 */ /* 0x00006400000c000b */
[----:B01----:R-:W-:Y:S01]  /*16a60*/  ENDCOLLECTIVE ;  /* 0x000000000000791b */ /* 0x003fe20003800000 */
.L_x_2334:
        /* <DEDUP_REMOVED lines=19> */
.L_x_2335:
[----:B------:R-:W-:Y:S01]  /*16ba0*/  IMAD.MOV.U32 R13, RZ, RZ, R17 ;  /* 0x000000ffff0d7224 */ /* 0x000fe200078e0011 */
[----:B------:R-:W-:-:S07]  /*16bb0*/  MOV R3, R14 ;  /* 0x0000000e00037202 */ /* 0x000fce0000000f00 */
[----:B------:R-:W-:Y:S05]  /*16bc0*/  WARPSYNC.COLLECTIVE R15, `(.L_x_2336) ;  /* 0x000000000f087348 */ /* 0x000fea0003c00000 */
[----:B------:R0:W1:Y:S02]  /*16bd0*/  SHFL.IDX P6, R14, R13, R12, R11 ;  /* 0x0000000c0d0e7389 */ /* 0x00006400000c000b */
[----:B01----:R-:W-:Y:S01]  /*16be0*/  ENDCOLLECTIVE ;  /* 0x000000000000791b */ /* 0x003fe20003800000 */
.L_x_2336:
        /* <DEDUP_REMOVED lines=19> */
.L_x_2337:
[----:B------:R-:W-:Y:S02]  /*16d20*/  IMAD.MOV.U32 R13, RZ, RZ, R17 ;  /* 0x000000ffff0d7224 */ /* 0x000fe400078e0011 */
[----:B------:R-:W-:-:S07]  /*16d30*/  IMAD.MOV.U32 R3, RZ, RZ, R14 ;  /* 0x000000ffff037224 */ /* 0x000fce00078e000e */
[----:B------:R-:W-:Y:S05]  /*16d40*/  WARPSYNC.COLLECTIVE R15, `(.L_x_2338) ;  /* 0x000000000f087348 */ /* 0x000fea0003c00000 */
[----:B------:R0:W1:Y:S02]  /*16d50*/  SHFL.IDX P6, R14, R13, R12, R11 ;  /* 0x0000000c0d0e7389 */ /* 0x00006400000c000b */
[----:B01----:R-:W-:Y:S01]  /*16d60*/  ENDCOLLECTIVE ;  /* 0x000000000000791b */ /* 0x003fe20003800000 */
.L_x_2338:
        /* <DEDUP_REMOVED lines=19> */
.L_x_2339:
[----:B------:R-:W-:Y:S02]  /*16ea0*/  IMAD.MOV.U32 R13, RZ, RZ, R17 ;  /* 0x000000ffff0d7224 */ /* 0x000fe400078e0011 */
[----:B------:R-:W-:-:S07]  /*16eb0*/  IMAD.MOV.U32 R3, RZ, RZ, R14 ;  /* 0x000000ffff037224 */ /* 0x000fce00078e000e */
[----:B------:R-:W-:Y:S05]  /*16ec0*/  WARPSYNC.COLLECTIVE R15, `(.L_x_2340) ;  /* 0x000000000f087348 */ /* 0x000fea0003c00000 */
[----:B------:R0:W1:Y:S02]  /*16ed0*/  SHFL.IDX P6, R14, R13, R12, R11 ;  /* 0x0000000c0d0e7389 */ /* 0x00006400000c000b */
[----:B01----:R-:W-:Y:S01]  /*16ee0*/  ENDCOLLECTIVE ;  /* 0x000000000000791b */ /* 0x003fe20003800000 */
.L_x_2340:
        /* <DEDUP_REMOVED lines=19> */
.L_x_2341:
[----:B------:R-:W-:Y:S01]  /*17020*/  MOV R13, R17 ;  /* 0x00000011000d7202 */ /* 0x000fe20000000f00 */
[----:B------:R-:W-:-:S07]  /*17030*/  IMAD.MOV.U32 R18, RZ, RZ, R14 ;  /* 0x000000ffff127224 */ /* 0x000fce00078e000e */
[----:B------:R-:W-:Y:S05]  /*17040*/  WARPSYNC.COLLECTIVE R15, `(.L_x_2342) ;  /* 0x000000000f087348 */ /* 0x000fea0003c00000 */
[----:B------:R0:W1:Y:S02]  /*17050*/  SHFL.IDX P6, R14, R13, R12, R11 ;  /* 0x0000000c0d0e7389 */ /* 0x00006400000c000b */
[----:B01----:R-:W-:Y:S01]  /*17060*/  ENDCOLLECTIVE ;  /* 0x000000000000791b */ /* 0x003fe20003800000 */
.L_x_2342:
[----:B------:R-:W-:Y:S05]  /*17070*/  BRA `(.L_x_2343) ;  /* 0xffffffcc00587947 */ /* 0x000fea000383ffff */
.L_x_2270:
[----:B0-----:R0:W1:Y:S02]  /*17080*/  SYNCS.PHASECHK.TRANS64.TRYWAIT P0, [R0+URZ+0x38860], R3 ;  /* 0x03886003000075a7 */ /* 0x001064000800017f */
[----:B-1----:R-:W-:Y:S05]  /*17090*/  @!P0 NANOSLEEP.SYNCS 0x989680 ;  /* 0x009896800000895d */ /* 0x002fea0003900000 */
[----:B------:R-:W1:Y:S02]  /*170a0*/  @!P0 SYNCS.PHASECHK.TRANS64 P0, [R0+URZ+0x38860], R3 ;  /* 0x03886003000085a7 */ /* 0x000e64000800007f */
[----:B-1----:R-:W-:Y:S05]  /*170b0*/  @!P0 BRA `(.L_x_2270) ;  /* 0xfffffffc00f08947 */ /* 0x002fea000383ffff */
[----:B------:R-:W-:Y:S05]  /*170c0*/  BRA `(.L_x_2344) ;  /* 0xffffffd000607947 */ /* 0x000fea000383ffff */
.L_x_2271:
[----:B------:R-:W-:Y:S01]  /*170d0*/  BSSY B0, `(.L_x_2345) ;  /* 0x0000008000007945 */ /* 0x000fe20003800000 */
[----:B------:R-:W-:Y:S01]  /*170e0*/  IMAD.MOV.U32 R13, RZ, RZ, R18 ;  /* 0x000000ffff0d7224 */ /* 0x000fe200078e0012 */
[----:B------:R-:W-:Y:S01]  /*170f0*/  MOV R15, 0xffffffff ;  /* 0xffffffff000f7802 */ /* 0x000fe20000000f00 */
[----:B------:R-:W-:Y:S02]  /*17100*/  IMAD.MOV.U32 R12, RZ, RZ, RZ ;  /* 0x000000ffff0c7224 */ /* 0x000fe400078e00ff */
[----:B------:R-:W-:-:S07]  /*17110*/  IMAD.MOV.U32 R11, RZ, RZ, 0x181f ;  /* 0x0000181fff0b7424 */ /* 0x000fce00078e00ff */
[----:B0-----:R-:W-:Y:S05]  /*17120*/  WARPSYNC.COLLECTIVE R15, `(.L_x_2346) ;  /* 0x000000000f087348 */ /* 0x001fea0003c00000 */
[----:B------:R1:W2:Y:S02]  /*17130*/  SHFL.IDX P6, R14, R13, R12, R11 ;  /* 0x0000000c0d0e7389 */ /* 0x0002a400000c000b */
[----:B012---:R-:W-:Y:S01]  /*17140*/  ENDCOLLECTIVE ;  /* 0x000000000000791b */ /* 0x007fe20003800000 */
.L_x_2346:
[----:B------:R-:W-:Y:S05]  /*17150*/  BSYNC B0 ;  /* 0x0000000000007941 */ /* 0x000fea0003800000 */
.L_x_2345:
        /* <DEDUP_REMOVED lines=9> */
.L_x_2347:
        /* <DEDUP_REMOVED lines=8> */
[----:B------:R-:W-:Y:S01]  /*17270*/  IMAD.MOV.U32 R13, RZ, RZ, R18 ;  /* 0x000000ffff0d7224 */ /* 0x000fe200078e0012 */
[----:B------:R-:W-:Y:S01]  /*17280*/  MOV R12, 0x1 ;  /* 0x00000001000c7802 */ /* 0x000fe20000000f00 */
        /* <DEDUP_REMOVED lines=16> */
.L_x_2348:
[----:B------:R-:W-:Y:S02]  /*17390*/  IMAD.MOV.U32 R13, RZ, RZ, R17 ;  /* 0x000000ffff0d7224 */ /* 0x000fe400078e0011 */
[----:B------:R-:W-:-:S07]  /*173a0*/  IMAD.MOV.U32 R6, RZ, RZ, R14 ;  /* 0x000000ffff067224 */ /* 0x000fce00078e000e */
[----:B------:R-:W-:Y:S05]  /*173b0*/  WARPSYNC.COLLECTIVE R15, `(.L_x_2349) ;  /* 0x000000000f087348 */ /* 0x000fea0003c00000 */
[----:B------:R0:W1:Y:S02]  /*173c0*/  SHFL.IDX P6, R14, R13, R12, R11 ;  /* 0x0000000c0d0e7389 */ /* 0x00006400000c000b */
[----:B01----:R-:W-:Y:S01]  /*173d0*/  ENDCOLLECTIVE ;  /* 0x000000000000791b */ /* 0x003fe20003800000 */
.L_x_2349:
        /* <DEDUP_REMOVED lines=20> */
.L_x_2350:
[----:B------:R-:W-:Y:S01]  /*17520*/  MOV R13, R17 ;  /* 0x00000011000d7202 */ /* 0x000fe20000000f00 */
[----:B------:R-:W-:-:S07]  /*17530*/  IMAD.MOV.U32 R6, RZ, RZ, R14 ;  /* 0x000000ffff067224 */ /* 0x000fce00078e000e */
[----:B------:R-:W-:Y:S05]  /*17540*/  WARPSYNC.COLLECTIVE R15, `(.L_x_2351) ;  /* 0x000000000f087348 */ /* 0x000fea0003c00000 */
[----:B------:R0:W1:Y:S02]  /*17550*/  SHFL.IDX P6, R14, R13, R12, R11 ;  /* 0x0000000c0d0e7389 */ /* 0x00006400000c000b */
[----:B01----:R-:W-:Y:S01]  /*17560*/  ENDCOLLECTIVE ;  /* 0x000000000000791b */ /* 0x003fe20003800000 */
.L_x_2351:
[----:B------:R-:W-:Y:S01]  /*17570*/  ULDC.64 UR4, c[0x0][0x208] ;  /* 0x0000820000047ab9 */ /* 0x000fe20000000a00 */
[----:B------:R-:W-:Y:S02]  /*17580*/  IMAD.MOV.U32 R3, RZ, RZ, R6 ;  /* 0x000000ffff037224 */ /* 0x000fe400078e0006 */
        /* <DEDUP_REMOVED lines=18> */
.L_x_2352:
[----:B------:R-:W-:Y:S02]  /*176b0*/  IMAD.MOV.U32 R13, RZ, RZ, R17 ;  /* 0x000000ffff0d7224 */ /* 0x000fe400078e0011 */
[----:B------:R-:W-:-:S07]  /*176c0*/  IMAD.MOV.U32 R6, RZ, RZ, R14 ;  /* 0x000000ffff067224 */ /* 0x000fce00078e000e */
[----:B------:R-:W-:Y:S05]  /*176d0*/  WARPSYNC.COLLECTIVE R15, `(.L_x_2353) ;  /* 0x000000000f087348 */ /* 0x000fea0003c00000 */
[----:B------:R0:W1:Y:S02]  /*176e0*/  SHFL.IDX P6, R14, R13, R12, R11 ;  /* 0x0000000c0d0e7389 */ /* 0x00006400000c000b */
[----:B01----:R-:W-:Y:S01]  /*176f0*/  ENDCOLLECTIVE ;  /* 0x000000000000791b */ /* 0x003fe20003800000 */
.L_x_2353:
        /* <DEDUP_REMOVED lines=19> */
.L_x_2354:
[----:B------:R-:W-:Y:S01]  /*17830*/  MOV R13, R17 ;  /* 0x00000011000d7202 */ /* 0x000fe20000000f00 */
[----:B------:R-:W-:-:S07]  /*17840*/  IMAD.MOV.U32 R18, RZ, RZ, R14 ;  /* 0x000000ffff127224 */ /* 0x000fce00078e000e */
[----:B------:R-:W-:Y:S05]  /*17850*/  WARPSYNC.COLLECTIVE R15, `(.L_x_2355) ;  /* 0x000000000f087348 */ /* 0x000fea0003c00000 */
[----:B------:R0:W1:Y:S02]  /*17860*/  SHFL.IDX P6, R14, R13, R12, R11 ;  /* 0x0000000c0d0e7389 */ /* 0x00006400000c000b */
[----:B01----:R-:W-:Y:S01]  /*17870*/  ENDCOLLECTIVE ;  /* 0x000000000000791b */ /* 0x003fe20003800000 */
.L_x_2355:
[----:B------:R-:W-:Y:S05]  /*17880*/  BRA `(.L_x_2356) ;  /* 0xffffffcc006c7947 */ /* 0x000fea000383ffff */
.L_x_2274:
[----:B0-----:R0:W1:Y:S02]  /*17890*/  SYNCS.PHASECHK.TRANS64.TRYWAIT P0, [R7+URZ+0x38820], R6 ;  /* 0x03882006070075a7 */ /* 0x001064000800017f */
[----:B-1----:R-:W-:Y:S05]  /*178a0*/  @!P0 NANOSLEEP.SYNCS 0x989680 ;  /* 0x009896800000895d */ /* 0x002fea0003900000 */
[----:B------:R-:W1:Y:S02]  /*178b0*/  @!P0 SYNCS.PHASECHK.TRANS64 P0, [R7+URZ+0x38820], R6 ;  /* 0x03882006070085a7 */ /* 0x000e64000800007f */
[----:B-1----:R-:W-:Y:S05]  /*178c0*/  @!P0 BRA `(.L_x_2274) ;  /* 0xfffffffc00f08947 */ /* 0x002fea000383ffff */
[----:B------:R-:W-:Y:S05]  /*178d0*/  BRA `(.L_x_2357) ;  /* 0xffffffcc00f47947 */ /* 0x000fea000383ffff */
.L_x_2275:
[----:B------:R-:W1:Y:S01]  /*178e0*/  S2R R3, SR_TID.X ;  /* 0x0000000000037919 */ /* 0x000e620000002100 */
[----:B------:R-:W-:Y:S01]  /*178f0*/  BSSY B0, `(.L_x_2358) ;  /* 0x000000a000007945 */ /* 0x000fe20003800000 */
[----:B------:R-:W-:Y:S01]  /*17900*/  IMAD.MOV.U32 R12, RZ, RZ, RZ ;  /* 0x000000ffff0c7224 */ /* 0x000fe200078e00ff */
[----:B------:R-:W-:Y:S01]  /*17910*/  MOV R11, 0x1f ;  /* 0x0000001f000b7802 */ /* 0x000fe20000000f00 */
[----:B------:R-:W-:Y:S01]  /*17920*/  IMAD.MOV.U32 R15, RZ, RZ, -0x1 ;  /* 0xffffffffff0f7424 */ /* 0x000fe200078e00ff */
[----:B-1----:R-:W-:-:S04]  /*17930*/  SHF.R.U32.HI R3, RZ, 0x5, R3 ;  /* 0x00000005ff037819 */ /* 0x002fc80000011603 */
[----:B------:R-:W-:-:S05]  /*17940*/  LOP3.LUT R3, R3, 0x3, RZ, 0xc0, !PT ;  /* 0x0000000303037812 */ /* 0x000fca00078ec0ff */
[----:B------:R-:W-:-:S07]  /*17950*/  IMAD.MOV.U32 R13, RZ, RZ, R3 ;  /* 0x000000ffff0d7224 */ /* 0x000fce00078e0003 */
[----:B0----5:R-:W-:Y:S05]  /*17960*/  WARPSYNC.COLLECTIVE R15, `(.L_x_2359) ;  /* 0x000000000f087348 */ /* 0x021fea0003c00000 */
[----:B------:R1:W2:Y:S02]  /*17970*/  SHFL.IDX P6, R14, R13, R12, R11 ;  /* 0x0000000c0d0e7389 */ /* 0x0002a400000c000b */
[----:B012--5:R-:W-:Y:S01]  /*17980*/  ENDCOLLECTIVE ;  /* 0x000000000000791b */ /* 0x027fe20003800000 */
.L_x_2359:
[----:B------:R-:W-:Y:S05]  /*17990*/  BSYNC B0 ;  /* 0x0000000000007941 */ /* 0x000fea0003800000 */
.L_x_2358:
[----:B------:R-:W-:Y:S05]  /*179a0*/  BRA `(.L_x_2360) ;  /* 0xffffffcc00d87947 */ /* 0x000fea000383ffff */
.L_x_2276:
[----:B------:R-:W-:Y:S01]  /*179b0*/  BSSY B0, `(.L_x_2361) ;  /* 0x0000006000007945 */ /* 0x000fe20003800000 */
[----:B------:R-:W-:-:S07]  /*179c0*/  IMAD.MOV.U32 R15, RZ, RZ, -0x1 ;  /* 0xffffffffff0f7424 */ /* 0x000fce00078e00ff */
[----:B01---5:R-:W-:Y:S05]  /*179d0*/  WARPSYNC.COLLECTIVE R15, `(.L_x_2362) ;  /* 0x000000000f0c7348 */ /* 0x023fea0003c00000 */
[----:B------:R-:W-:Y:S02]  /*179e0*/  ELECT P6, UR62, PT ;  /* 0x00000000003e782f */ /* 0x000fe400038c0000 */
[----:B------:R-:W-:Y:S01]  /*179f0*/  MOV R14, UR62 ;  /* 0x0000003e000e7c02 */ /* 0x000fe20008000f00 */
[----:B01---5:R-:W-:Y:S10]  /*17a00*/  ENDCOLLECTIVE ;  /* 0x000000000000791b */ /* 0x023ff40003800000 */
.L_x_2362:
[----:B------:R-:W-:Y:S05]  /*17a10*/  BSYNC B0 ;  /* 0x0000000000007941 */ /* 0x000fea0003800000 */
.L_x_2361:
[----:B------:R-:W-:Y:S05]  /*17a20*/  BRA `(.L_x_2363) ;  /* 0xffffffcc00cc7947 */ /* 0x000fea000383ffff */
.L_x_2278:
[----:B-1----:R1:W2:Y:S02]  /*17a30*/  SYNCS.PHASECHK.TRANS64.TRYWAIT P1, [R5+URZ+0x38840], R4 ;  /* 0x03884004050075a7 */ /* 0x0022a4000802017f */
[----:B--2---:R-:W-:Y:S05]  /*17a40*/  @!P1 NANOSLEEP.SYNCS 0x989680 ;  /* 0x009896800000995d */ /* 0x004fea0003900000 */
[----:B------:R-:W2:Y:S02]  /*17a50*/  @!P1 SYNCS.PHASECHK.TRANS64 P1, [R5+URZ+0x38840], R4 ;  /* 0x03884004050095a7 */ /* 0x000ea4000802007f */
[----:B--2---:R-:W-:Y:S05]  /*17a60*/  @!P1 BRA `(.L_x_2278) ;  /* 0xfffffffc00f09947 */ /* 0x004fea000383ffff */
[----:B------:R-:W-:Y:S05]  /*17a70*/  BRA `(.L_x_2364) ;  /* 0xffffffcc00f47947 */ /* 0x000fea000383ffff */
.L_x_2280:
[----:B--2---:R2:W3:Y:S02]  /*17a80*/  SYNCS.PHASECHK.TRANS64.TRYWAIT P1, [R3+URZ+0x38840], R0 ;  /* 0x03884000030075a7 */ /* 0x0044e4000802017f */
[----:B---3--:R-:W-:Y:S05]  /*17a90*/  @!P1 NANOSLEEP.SYNCS 0x989680 ;  /* 0x009896800000995d */ /* 0x008fea0003900000 */
[----:B------:R-:W3:Y:S02]  /*17aa0*/  @!P1 SYNCS.PHASECHK.TRANS64 P1, [R3+URZ+0x38840], R0 ;  /* 0x03884000030095a7 */ /* 0x000ee4000802007f */
[----:B---3--:R-:W-:Y:S05]  /*17ab0*/  @!P1 BRA `(.L_x_2280) ;  /* 0xfffffffc00f09947 */ /* 0x008fea000383ffff */
[----:B------:R-:W-:Y:S05]  /*17ac0*/  BRA `(.L_x_2365) ;  /* 0xffffffd000007947 */ /* 0x000fea000383ffff */
.L_x_2282:
[----:B---3--:R3:W4:Y:S02]  /*17ad0*/  SYNCS.PHASECHK.TRANS64.TRYWAIT P1, [R5+URZ+0x38860], R4 ;  /* 0x03886004050075a7 */ /* 0x008724000802017f */
[----:B----4-:R-:W-:Y:S05]  /*17ae0*/  @!P1 NANOSLEEP.SYNCS 0x989680 ;  /* 0x009896800000995d */ /* 0x010fea0003900000 */
[----:B------:R-:W4:Y:S02]  /*17af0*/  @!P1 SYNCS.PHASECHK.TRANS64 P1, [R5+URZ+0x38860], R4 ;  /* 0x03886004050095a7 */ /* 0x000f24000802007f */
[----:B----4-:R-:W-:Y:S05]  /*17b00*/  @!P1 BRA `(.L_x_2282) ;  /* 0xfffffffc00f09947 */ /* 0x010fea000383ffff */
[----:B------:R-:W-:Y:S05]  /*17b10*/  BRA `(.L_x_2366) ;  /* 0xffffffcc00fc7947 */ /* 0x000fea000383ffff */
.L_x_2367:
        /* <DEDUP_REMOVED lines=14> */
.L_x_15961:


//--------------------- .text._ZN7cutlass13device_kernelIN5flash11enable_sm90INS1_16FlashAttnFwdSm90INS1_25CollectiveMainloopFwdSm90ILi2EN4cute5tupleIJNS5_1CILi1EEES8_S8_EEENS6_IJNS7_ILi128EEENS7_ILi80EEENS7_ILi256EEEEEELi256ENS_10bfloat16_tEfNS_4arch4Sm90ELb1ELb0ELb0ELb1ELb1ELb0ELb0ELb1ELb1ELb1ELb1ELb0EEENS1_21CollectiveEpilogueFwdINS6_IJSA_SC_SB_EEES9_SE_SG_Li256ELb1ELb1ELb1ELb0EEENS1_36VarlenDynamicPersistentTileSchedulerILi128ELi80ELi256ELi128ELb1ELb1ELb1ELb1ELb1ELb1EEEEEEEEEvNT_6ParamsE --------------------------
	.section	.text._ZN7cutlass13device_kernelIN5flash11enable_sm90INS1_16FlashAttnFwdSm90INS1_25CollectiveMainloopFwdSm90ILi2EN4cute5tupleIJNS5_1CILi1EEES8_S8_EEENS6_IJNS7_ILi128EEENS7_ILi80EEENS7_ILi256EEEEEELi256ENS_10bfloat16_tEfNS_4arch4Sm90ELb1ELb0ELb0ELb1ELb1ELb0ELb0ELb1ELb1ELb1ELb1ELb0EEENS1_21CollectiveEpilogueFwdINS6_IJSA_SC_SB_EEES9_SE_SG_Li256ELb1ELb1ELb1ELb0EEENS1_36VarlenDynamicPersistentTileSchedulerILi128ELi80ELi256ELi128ELb1ELb1ELb1ELb1ELb1ELb1EEEEEEEEEvNT_6ParamsE,"ax",@progbits
	.align	128
.text._ZN7cutlass13device_kernelIN5flash11enable_sm90INS1_16FlashAttnFwdSm90INS1_25CollectiveMainloopFwdSm90ILi2EN4cute5tupleIJNS5_1CILi1EEES8_S8_EEENS6_IJNS7_ILi128EEENS7_ILi80EEENS7_ILi256EEEEEELi256ENS_10bfloat16_tEfNS_4arch4Sm90ELb1ELb0ELb0ELb1ELb1ELb0ELb0ELb1ELb1ELb1ELb1ELb0EEENS1_21CollectiveEpilogueFwdINS6_IJSA_SC_SB_EEES9_SE_SG_Li256ELb1ELb1ELb1ELb0EEENS1_36VarlenDynamicPersistentTileSchedulerILi128ELi80ELi256ELi128ELb1ELb1ELb1ELb1ELb1ELb1EEEEEEEEEvNT_6ParamsE:
        .type           _ZN7cutlass13device_kernelIN5flash11enable_sm90INS1_16FlashAttnFwdSm90INS1_25CollectiveMainloopFwdSm90ILi2EN4cute5tupleIJNS5_1CILi1EEES8_S8_EEENS6_IJNS7_ILi128EEENS7_ILi80EEENS7_ILi256EEEEEELi256ENS_10bfloat16_tEfNS_4arch4Sm90ELb1ELb0ELb0ELb1ELb1ELb0ELb0ELb1ELb1ELb1ELb1ELb0EEENS1_21CollectiveEpilogueFwdINS6_IJSA_SC_SB_EEES9_SE_SG_Li256ELb1ELb1ELb1ELb0EEENS1_36VarlenDynamicPersistentTileSchedulerILi128ELi80ELi256ELi128ELb1ELb1ELb1ELb1ELb1ELb1EEEEEEEEEvNT_6ParamsE,@function
        .size           _ZN7cutlass13device_kernelIN5flash11enable_sm90INS1_16FlashAttnFwdSm90INS1_25CollectiveMainloopFwdSm90ILi2EN4cute5tupleIJNS5_1CILi1EEES8_S8_EEENS6_IJNS7_ILi128EEENS7_ILi80EEENS7_ILi256EEEEEELi256ENS_10bfloat16_tEfNS_4arch4Sm90ELb1ELb0ELb0ELb1ELb1ELb0ELb0ELb1ELb1ELb1ELb1ELb0EEENS1_21CollectiveEpilogueFwdINS6_IJSA_SC_SB_EEES9_SE_SG_Li256ELb1ELb1ELb1ELb0EEENS1_36VarlenDynamicPersistentTileSchedulerILi128ELi80ELi256ELi128ELb1ELb1ELb1ELb1ELb1ELb1EEEEEEEEEvNT_6ParamsE,(.L_x_15962 - _ZN7cutlass13device_kernelIN5flash11enable_sm90INS1_16FlashAttnFwdSm90INS1_25CollectiveMainloopFwdSm90ILi2EN4cute5tupleIJNS5_1CILi1EEES8_S8_EEENS6_IJNS7_ILi128EEENS7_ILi80EEENS7_ILi256EEEEEELi256ENS_10bfloat16_tEfNS_4arch4Sm90ELb1ELb0ELb0ELb1ELb1ELb0ELb0ELb1ELb1ELb1ELb1ELb0EEENS1_21CollectiveEpilogueFwdINS6_IJSA_SC_SB_EEES9_SE_SG_Li256ELb1ELb1ELb1ELb0EEENS1_36VarlenDynamicPersistentTileSchedulerILi128ELi80ELi256ELi128ELb1ELb1ELb1ELb1ELb1ELb1EEEEEEEEEvNT_6ParamsE)
        .other          _ZN7cutlass13device_kernelIN5flash11enable_sm90INS1_16FlashAttnFwdSm90INS1_25CollectiveMainloopFwdSm90ILi2EN4cute5tupleIJNS5_1CILi1EEES8_S8_EEENS6_IJNS7_ILi128EEENS7_ILi80EEENS7_ILi256EEEEEELi256ENS_10bfloat16_tEfNS_4arch4Sm90ELb1ELb0ELb0ELb1ELb1ELb0ELb0ELb1ELb1ELb1ELb1ELb0EEENS1_21CollectiveEpilogueFwdINS6_IJSA_SC_SB_EEES9_SE_SG_Li256ELb1ELb1ELb1ELb0EEENS1_36VarlenDynamicPersistentTileSchedulerILi128ELi80ELi256ELi128ELb1ELb1ELb1ELb1ELb1ELb1EEEEEEEEEvNT_6ParamsE,@"STO_CUDA_ENTRY STV_DEFAULT"
_ZN7cutlass13device_kernelIN5flash11enable_sm90INS1_16FlashAttnFwdSm90INS1_25CollectiveMainloopFwdSm90ILi2EN4cute5tupleIJNS5_1CILi1EEES8_S8_EEENS6_IJNS7_ILi128EEENS7_ILi80EEENS7_ILi256EEEEEELi256ENS_10bfloat16_tEfNS_4arch4Sm90ELb1ELb0ELb0ELb1ELb1ELb0ELb0ELb1ELb1ELb1ELb1ELb0EEENS1_21CollectiveEpilogueFwdINS6_IJSA_SC_SB_EEES9_SE_SG_Li256ELb1ELb1ELb1ELb0EEENS1_36VarlenDynamicPersistentTileSchedulerILi128ELi80ELi256ELi128ELb1ELb1ELb1ELb1ELb1ELb1EEEEEEEEEvNT_6ParamsE:
        /* <DEDUP_REMOVED lines=45> */
.L_x_2368:
        /* <DEDUP_REMOVED lines=22> */
.L_x_2369:
        /* <DEDUP_REMOVED lines=18> */
.L_x_2370:
        /* <DEDUP_REMOVED lines=22> */
.L_x_2371:
        /* <DEDUP_REMOVED lines=23> */
.L_x_2372:
        /* <DEDUP_REMOVED lines=10> */
.L_x_2374:
        /* <DEDUP_REMOVED lines=54> */
[----:B------:R-:W-:Y:S01]  /*0c20*/  LOP3.LUT R9, R9, 0x7ffffffc, RZ, 0xc0, !PT ;  /* 0x7ffffffc09097812 */ /* 0x000fe200078ec0ff */
[----:B------:R-:W-:Y:S01]  /*0c30*/  IMAD.IADD R2, R3, 0x1, -R2 ;  /* 0x0000000103027824 */ /* 0x000fe200078e0a02 */
[----:B------:R-:W-:-:S02]  /*0c40*/  SHF.R.S32.HI R8, RZ, 0x5, R8 ;  /* 0x00000005ff087819 */ /* 0x000fc40000011408 */
[----:B------:R-:W-:Y:S01]  /*0c50*/  LOP3.LUT R3, R0, 0x1ffffffe, RZ, 0xc0, !PT ;  /* 0x1ffffffe00037812 */ /* 0x000fe200078ec0ff */
[----:B------:R-:W-:Y:S02]  /*0c60*/  IMAD R0, R7, 0x8, R6 ;  /* 0x0000000807007824 */ /* 0x000fe400078e0206 */
[----:B------:R-:W-:Y:S02]  /*0c70*/  IMAD.IADD R9, R13, 0x1, -R9 ;  /* 0x000000010d097824 */ /* 0x000fe400078e0a09 */
[----:B------:R-:W-:Y:S01]  /*0c80*/  IMAD R11, R8, 0x10, R11 ;  /* 0x00000010080b7824 */ /* 0x000fe200078e020b */
[----:B------:R0:W-:Y:S01]  /*0c90*/  STL [R1+0x40], R0 ;  /* 0x0000400001007387 */ /* 0x0001e20000100800 */
[----:B------:R-:W-:Y:S02]  /*0ca0*/  IMAD.SHL.U32 R23, R9, 0x2, RZ ;  /* 0x0000000209177824 */ /* 0x000fe400078e00ff */
[----:B------:R-:W-:Y:S02]  /*0cb0*/  IMAD.IADD R3, R12, 0x1, -R3 ;  /* 0x000000010c037824 */ /* 0x000fe400078e0a03 */
[----:B------:R-:W-:-:S02]  /*0cc0*/  VIADD R22, R23, 0x8 ;  /* 0x0000000817167836 */ /* 0x000fc40000000000 */
[C---:B------:R-:W-:Y:S02]  /*0cd0*/  VIADD R21, R23.reuse, 0x10 ;  /* 0x0000001017157836 */ /* 0x040fe40000000000 */
[C---:B------:R-:W-:Y:S01]  /*0ce0*/  VIADD R20, R23.reuse, 0x18 ;  /* 0x0000001817147836 */ /* 0x040fe20000000000 */
[----:B------:R-:W-:Y:S01]  /*0cf0*/  SHF.R.S32.HI R25, RZ, 0x1f, R22 ;  /* 0x0000001fff197819 */ /* 0x000fe20000011416 */
[----:B0-----:R-:W-:Y:S01]  /*0d00*/  IMAD R0, R2, 0x40, R11 ;  /* 0x0000004002007824 */ /* 0x001fe200078e020b */
[----:B------:R-:W-:Y:S01]  /*0d10*/  SHF.R.S32.HI R24, RZ, 0x1f, R21 ;  /* 0x0000001fff187819 */ /* 0x000fe20000011415 */
[----:B------:R-:W-:Y:S01]  /*0d20*/  IMAD.U32 R2, RZ, RZ, UR8 ;  /* 0x00000008ff027e24 */ /* 0x000fe2000f8e00ff */
[----:B------:R-:W-:Y:S01]  /*0d30*/  SHF.R.S32.HI R22, RZ, 0x1f, R20 ;  /* 0x0000001fff167819 */ /* 0x000fe20000011414 */
[C---:B------:R-:W-:Y:S01]  /*0d40*/  VIADD R19, R23.reuse, 0x20 ;  /* 0x0000002017137836 */ /* 0x040fe20000000000 */
[----:B------:R-:W-:Y:S01]  /*0d50*/  STL [R1+0x3c], R0 ;  /* 0x00003c0001007387 */ /* 0x000fe20000100800 */
[----:B------:R-:W-:-:S02]  /*0d60*/  VIADD R18, R23, 0x28 ;  /* 0x0000002817127836 */ /* 0x000fc40000000000 */
        /* <DEDUP_REMOVED lines=12> */
[----:B0-----:R-:W-:Y:S01]  /*0e30*/  IMAD.U32 R2, RZ, RZ, UR4 ;  /* 0x00000004ff027e24 */ /* 0x001fe2000f8e00ff */
        /* <DEDUP_REMOVED lines=34> */
[----:B------:R-:W-:Y:S01]  /*1060*/  SHF.R.S32.HI R2, RZ, 0x1f, R222 ;  /* 0x0000001fff027819 */ /* 0x000fe200000114de */
[----:B------:R-:W-:-:S07]  /*1070*/  IMAD.U32 R18, RZ, RZ, UR4 ;  /* 0x00000004ff127e24 */ /* 0x000fce000f8e00ff */
.L_x_2438:
[----:B------:R-:W-:Y:S01]  /*1080*/  ULDC.64 UR8, c[0x0][0xc88] ;  /* 0x0003220000087ab9 */ /* 0x000fe20000000a00 */
[----:B------:R-:W-:Y:S01]  /*1090*/  ULDC.64 UR10, c[0x0][0xa18] ;  /* 0x00028600000a7ab9 */ /* 0x000fe20000000a00 */
[----:B------:R-:W-:Y:S02]  /*10a0*/  UIMAD.WIDE UR8, UR7, 0x4, UR8 ;  /* 0x00000004070878a5 */ /* 0x000fe4000f8e0208 */
[----:B------:R-:W-:Y:S01]  /*10b0*/  UISETP.NE.U32.AND UP1, UPT, UR10, URZ, UPT ;  /* 0x0000003f0a00728c */ /* 0x000fe2000bf25070 */
[----:B------:R-:W-:-:S03]  /*10c0*/  ULDC UR7, c[0x0][0x424] ;  /* 0x0001090000077ab9 */ /* 0x000fc60000000800 */
[----:B0123--:R-:W-:Y:S02]  /*10d0*/  IMAD.U32 R2, RZ, RZ, UR8 ;  /* 0x00000008ff027e24 */ /* 0x00ffe4000f8e00ff */
[----:B------:R-:W-:Y:S01]  /*10e0*/  IMAD.U32 R3, RZ, RZ, UR9 ;  /* 0x00000009ff037e24 */ /* 0x000fe2000f8e00ff */
        /* <DEDUP_REMOVED lines=9> */
[----:B------:R-:W-:Y:S01]  /*1180*/  IMAD.U32 R220, RZ, RZ, UR4 ;  /* 0x00000004ffdc7e24 */ /* 0x000fe2000f8e00ff */
[----:B------:R-:W-:-:S04]  /*1190*/  @UP0 ULEA UR8, UP2, UR4, UR8, 0x2 ;  /* 0x0000000804080291 */ /* 0x000fc8000f84103f */
[----:B------:R-:W-:Y:S02]  /*11a0*/  @UP0 ULEA.HI.X UR9, UR4, UR9, UR12, 0x2, UP2 ;  /* 0x0000000904090291 */ /* 0x000fe400090f140c */
[----:B------:R-:W-:Y:S01]  /*11b0*/  IMAD.U32 R6, RZ, RZ, UR12 ;  /* 0x0000000cff067e24 */ /* 0x000fe2000f8e00ff */
[----:B------:R-:W-:Y:S01]  /*11c0*/  @UP1 ULEA UR10, UP0, UR4, UR10, 0x2 ;  /* 0x0000000a040a1291 */ /* 0x000fe2000f80103f */
[----:B------:R-:W-:-:S03]  /*11d0*/  IMAD.U32 R2, RZ, RZ, UR8 ;  /* 0x00000008ff027e24 */ /* 0x000fc6000f8e00ff */
[----:B------:R-:W-:Y:S01]  /*11e0*/  @UP1 ULEA.HI.X UR11, UR4, UR11, UR12, 0x2, UP0 ;  /* 0x0000000b040b1291 */ /* 0x000fe200080f140c */
[----:B------:R-:W-:Y:S01]  /*11f0*/  IMAD.U32 R3, RZ, RZ, UR9 ;  /* 0x00000009ff037e24 */ /* 0x000fe2000f8e00ff */
[----:B------:R-:W-:Y:S01]  /*1200*/  ULDC.64 UR8, c[0x0][0x418] ;  /* 0x0001060000087ab9 */ /* 0x000fe20000000a00 */
[----:B------:R-:W-:Y:S01]  /*1210*/  IMAD.U32 R4, RZ, RZ, UR10 ;  /* 0x0000000aff047e24 */ /* 0x000fe2000f8e00ff */
[----:B------:R0:W-:Y:S02]  /*1220*/  STL [R1+0x30], R6 ;  /* 0x0000300601007387 */ /* 0x0001e40000100800 */
[----:B------:R-:W-:Y:S02]  /*1230*/  IMAD.U32 R5, RZ, RZ, UR11 ;  /* 0x0000000bff057e24 */ /* 0x000fe4000f8e00ff */
[----:B------:R-:W2:Y:S01]  /*1240*/  @P0 LDG.E R2, desc[UR38][R2.64] ;  /* 0x0000002602020981 */ /* 0x000ea2000c1e1900 */
[----:B------:R-:W-:Y:S01]  /*1250*/  UISETP.NE.U32.AND UP0, UPT, UR8, URZ, UPT ;  /* 0x0000003f0800728c */ /* 0x000fe2000bf05070 */
[----:B------:R-:W-:-:S02]  /*1260*/  ULDC.64 UR10, c[0x0][0xa20] ;  /* 0x00028800000a7ab9 */ /* 0x000fc40000000a00 */
[----:B------:R-:W3:Y:S01]  /*1270*/  @P2 LDG.E R4, desc[UR38][R4.64] ;  /* 0x0000002604042981 */ /* 0x000ee2000c1e1900 */
[----:B------:R-:W-:Y:S01]  /*1280*/  UISETP.NE.AND.EX UP0, UPT, UR9, URZ, UPT, UP0 ;  /* 0x0000003f0900728c */ /* 0x000fe2000bf05300 */
[----:B------:R-:W-:Y:S01]  /*1290*/  ISETP.NE.U32.AND P1, PT, RZ, UR10, PT ;  /* 0x0000000aff007c0c */ /* 0x000fe2000bf25070 */
[----:B------:R-:W-:Y:S02]  /*12a0*/  ULOP3.LUT UR9, UR5, 0xffff, URZ, 0xc0, !UPT ;  /* 0x0000ffff05097892 */ /* 0x000fe4000f8ec03f */
[----:B------:R-:W-:Y:S01]  /*12b0*/  USEL UR7, UR7, 0x1, UP0 ;  /* 0x0000000107077887 */ /* 0x000fe20008000000 */
[----:B------:R-:W-:Y:S01]  /*12c0*/  ISETP.NE.AND.EX P1, PT, RZ, UR11, PT, P1 ;  /* 0x0000000bff007c0c */ /* 0x000fe2000bf25310 */
[----:B------:R-:W-:Y:S01]  /*12d0*/  ULDC UR8, c[0x0][0x2f0] ;  /* 0x0000bc0000087ab9 */ /* 0x000fe20000000800 */
[----:B------:R-:W-:Y:S01]  /*12e0*/  UMOV UR4, URZ ;  /* 0x0000003f00047c82 */ /* 0x000fe20008000000 */
[----:B-----5:R-:W-:Y:S01]  /*12f0*/  IMAD.U32 R0, RZ, RZ, UR9 ;  /* 0x00000009ff007e24 */ /* 0x020fe2000f8e00ff */
[----:B------:R-:W-:-:S04]  /*1300*/  UIMAD UR7, UR7, UR8, URZ ;  /* 0x00000008070772a4 */ /* 0x000fc8000f8e023f */
[----:B------:R0:W-:Y:S01]  /*1310*/  STL [R1+0x2c], R0 ;  /* 0x00002c0001007387 */ /* 0x0001e20000100800 */
[----:B--2---:R-:W-:Y:S02]  /*1320*/  @P0 R2UR UR4, R2 ;  /* 0x00000000020402ca */ /* 0x004fe400000e0000 */
[----:B---3--:R-:W-:-:S13]  /*1330*/  @P2 R2UR UR8, R4 ;  /* 0x00000000040822ca */ /* 0x008fda00000e0000 */
[----:B------:R-:W-:Y:S01]  /*1340*/  IMAD.U32 R22, RZ, RZ, UR8 ;  /* 0x00000008ff167e24 */ /* 0x000fe2000f8e00ff */
[----:B0---4-:R-:W-:Y:S06]  /*1350*/  @P2 BRA `(.L_x_2375) ;  /* 0x0000000000442947 */ /* 0x011fec0003800000 */
[----:B------:R-:W-:Y:S02]  /*1360*/  ULDC.64 UR8, c[0x0][0xa00] ;  /* 0x0002800000087ab9 */ /* 0x000fe40000000a00 */
[----:B------:R-:W-:Y:S01]  /*1370*/  ISETP.NE.U32.AND P0, PT, RZ, UR8, PT ;  /* 0x00000008ff007c0c */ /* 0x000fe2000bf05070 */
[----:B------:R-:W-:Y:S02]  /*1380*/  ULDC UR8, c[0x0][0x288] ;  /* 0x0000a20000087ab9 */ /* 0x000fe40000000800 */
[----:B------:R-:W-:Y:S01]  /*1390*/  IMAD.U32 R22, RZ, RZ, UR8 ;  /* 0x00000008ff167e24 */ /* 0x000fe2000f8e00ff */
[----:B------:R-:W-:-:S13]  /*13a0*/  ISETP.NE.AND.EX P0, PT, RZ, UR9, PT, P0 ;  /* 0x00000009ff007c0c */ /* 0x000fda000bf05300 */
[----:B------:R-:W-:Y:S05]  /*13b0*/  @!P0 BRA `(.L_x_2375) ;  /* 0x00000000002c8947 */ /* 0x000fea0003800000 */
[----:B------:R-:W-:Y:S01]  /*13c0*/  R2UR UR12, R220 ;  /* 0x00000000dc0c72ca */ /* 0x000fe200000e0000 */
[----:B------:R-:W-:-:S12]  /*13d0*/  ULDC.64 UR8, c[0x0][0xa00] ;  /* 0x0002800000087ab9 */ /* 0x000fd80000000a00 */
[----:B------:R-:W-:-:S06]  /*13e0*/  UIMAD.WIDE UR8, UR12, 0x4, UR8 ;  /* 0x000000040c0878a5 */ /* 0x000fcc000f8e0208 */
[----:B------:R-:W-:Y:S02]  /*13f0*/  IMAD.U32 R2, RZ, RZ, UR8 ;  /* 0x00000008ff027e24 */ /* 0x000fe4000f8e00ff */
[----:B------:R-:W-:-:S05]  /*1400*/  IMAD.U32 R3, RZ, RZ, UR9 ;  /* 0x00000009ff037e24 */ /* 0x000fca000f8e00ff */
[----:B------:R-:W2:Y:S04]  /*1410*/  LDG.E R4, desc[UR38][R2.64] ;  /* 0x0000002602047981 */ /* 0x000ea8000c1e1900 */
[----:B------:R-:W3:Y:S01]  /*1420*/  LDG.E R0, desc[UR38][R2.64+0x4] ;  /* 0x0000042602007981 */ /* 0x000ee2000c1e1900 */
[----:B--2---:R-:W-:Y:S02]  /*1430*/  R2UR UR8, R4 ;  /* 0x00000000040872ca */ /* 0x004fe400000e0000 */
[----:B---3--:R-:W-:-:S13]  /*1440*/  R2UR UR9, R0 ;  /* 0x00000000000972ca */ /* 0x008fda00000e0000 */
[----:B------:R-:W-:-:S06]  /*1450*/  UIADD3 UR8, -UR8, UR9, URZ ;  /* 0x0000000908087290 */ /* 0x000fcc000fffe13f */
[----:B------:R-:W-:-:S07]  /*1460*/  IMAD.U32 R22, RZ, RZ, UR8 ;  /* 0x00000008ff167e24 */ /* 0x000fce000f8e00ff */
.L_x_2375:
[----:B------:R-:W-:Y:S05]  /*1470*/  @!P1 BRA `(.L_x_2376) ;  /* 0x0000000000249947 */ /* 0x000fea0003800000 */
[----:B------:R-:W-:Y:S02]  /*1480*/  R2UR UR8, R220 ;  /* 0x00000000dc0872ca */ /* 0x000fe400000e0000 */
[----:B------:R-:W-:-:S11]  /*1490*/  R2UR UR9, R6 ;  /* 0x00000000060972ca */ /* 0x000fd600000e0000 */
[----:B------:R-:W-:-:S04]  /*14a0*/  ULEA UR7, UP0, UR8, UR10, 0x2 ;  /* 0x0000000a08077291 */ /* 0x000fc8000f80103f */
[----:B------:R-:W-:Y:S02]  /*14b0*/  ULEA.HI.X UR8, UR8, UR11, UR9, 0x2, UP0 ;  /* 0x0000000b08087291 */ /* 0x000fe400080f1409 */
[----:B------:R-:W-:-:S04]  /*14c0*/  IMAD.U32 R2, RZ, RZ, UR7 ;  /* 0x00000007ff027e24 */ /* 0x000fc8000f8e00ff */
[----:B------:R-:W-:-:S05]  /*14d0*/  IMAD.U32 R3, RZ, RZ, UR8 ;  /* 0x00000008ff037e24 */ /* 0x000fca000f8e00ff */
[----:B------:R-:W2:Y:S02]  /*14e0*/  LDG.E R2, desc[UR38][R2.64] ;  /* 0x0000002602027981 */ /* 0x000ea4000c1e1900 */
[----:B--2---:R-:W-:Y:S01]  /*14f0*/  R2UR UR7, R2 ;  /* 0x00000000020772ca */ /* 0x004fe200000e0000 */
[----:B------:R-:W-:-:S14]  /*1500*/  BRA `(.L_x_2377) ;  /* 0x0000000000387947 */ /* 0x000fdc0003800000 */
.L_x_2376:
[----:B------:R-:W-:Y:S02]  /*1510*/  ULDC.64 UR8, c[0x0][0xa08] ;  /* 0x0002820000087ab9 */ /* 0x000fe40000000a00 */
[----:B------:R-:W-:-:S04]  /*1520*/  ISETP.NE.U32.AND P0, PT, RZ, UR8, PT ;  /* 0x00000008ff007c0c */ /* 0x000fc8000bf05070 */
        /* <DEDUP_REMOVED lines=12> */
.L_x_2377:
[----:B------:R-:W-:Y:S01]  /*15f0*/  ULDC UR8, c[0x0][0x448] ;  /* 0x0001120000087ab9 */ /* 0x000fe20000000800 */
[----:B------:R-:W-:Y:S01]  /*1600*/  R2UR UR9, R22 ;  /* 0x00000000160972ca */ /* 0x000fe200000e0000 */
[----:B------:R-:W-:Y:S02]  /*1610*/  UISETP.NE.AND UP0, UPT, UR8, 0x1, UPT ;  /* 0x000000010800788c */ /* 0x000fe4000bf05270 */
[----:B------:R-:W-:Y:S02]  /*1620*/  USHF.L.U32 UR6, UR6, 0x7, URZ ;  /* 0x0000000706067899 */ /* 0x000fe4000800063f */
[----:B------:R-:W-:Y:S02]  /*1630*/  UIADD3 UR10, -UR4, UR7, URZ ;  /* 0x00000007040a7290 */ /* 0x000fe4000fffe13f */
[----:B------:R-:W-:Y:S02]  /*1640*/  UP2UR UR4, UPR, URZ, 0x1 ;  /* 0x000000013f047883 */ /* 0x000fe40008000000 */
[----:B------:R-:W-:-:S02]  /*1650*/  UIADD3 UR8, UR6, 0x7f, URZ ;  /* 0x0000007f06087890 */ /* 0x000fc4000fffe03f */
[----:B------:R-:W-:Y:S01]  /*1660*/  IMAD.U32 R215, RZ, RZ, UR6 ;  /* 0x00000006ffd77e24 */ /* 0x000fe2000f8e00ff */
[----:B------:R-:W-:Y:S01]  /*1670*/  @UP0 ULDC UR6, c[0x0][0x44c] ;  /* 0x0001130000060ab9 */ /* 0x000fe20000000800 */
[----:B------:R-:W-:Y:S01]  /*1680*/  IMAD.U32 R213, RZ, RZ, UR4 ;  /* 0x00000004ffd57e24 */ /* 0x000fe2000f8e00ff */
[----:B------:R-:W-:Y:S01]  /*1690*/  UIMAD.WIDE.U32 UR6, UR8, UR6, URZ ;  /* 0x00000006080672a5 */ /* 0x000fe2000f8e003f */
[----:B------:R-:W-:Y:S01]  /*16a0*/  IMAD.U32 R212, RZ, RZ, UR10 ;  /* 0x0000000affd47e24 */ /* 0x000fe2000f8e00ff */
[----:B------:R-:W-:Y:S02]  /*16b0*/  UIADD3 UR4, UR10, 0x50, -UR9 ;  /* 0x000000500a047890 */ /* 0x000fe4000fffe809 */
[----:B------:R-:W-:Y:S01]  /*16c0*/  UIADD3 UR6, UR10, 0x4f, URZ ;  /* 0x0000004f0a067890 */ /* 0x000fe2000fffe03f */
[----:B------:R-:W-:Y:S02]  /*16d0*/  @UP0 ULDC UR9, c[0x0][0x450] ;  /* 0x0001140000090ab9 */ /* 0x000fe40000000800 */
[----:B------:R-:W-:-:S02]  /*16e0*/  @UP0 USHF.R.U32.HI UR8, URZ, UR9, UR7 ;  /* 0x000000093f080299 */ /* 0x000fc40008011607 */
[----:B------:R-:W-:Y:S02]  /*16f0*/  UIMAD.WIDE UR6, UR6, 0x66666667, URZ ;  /* 0x66666667060678a5 */ /* 0x000fe4000f8e023f */
[----:B------:R-:W-:Y:S02]  /*1700*/  UIADD3 UR8, UR4, UR8, URZ ;  /* 0x0000000804087290 */ /* 0x000fe4000fffe03f */
[----:B------:R-:W-:Y:S02]  /*1710*/  USHF.R.U32.HI UR4, URZ, 0x1f, UR7 ;  /* 0x0000001f3f047899 */ /* 0x000fe40008011607 */
[----:B------:R-:W-:Y:S02]  /*1720*/  UIMAD.WIDE UR8, UR8, 0x66666667, URZ ;  /* 0x66666667080878a5 */ /* 0x000fe4000f8e023f */
[----:B------:R-:W-:Y:S02]  /*1730*/  ULEA.HI.SX32 UR7, UR7, UR4, 0x1b ;  /* 0x0000000407077291 */ /* 0x000fe4000f8fda3f */
[----:B------:R-:W-:-:S02]  /*1740*/  USHF.R.U32.HI UR6, URZ, 0x1f, UR9 ;  /* 0x0000001f3f067899 */ /* 0x000fc40008011609 */
[----:B------:R-:W-:Y:S02]  /*1750*/  ULOP3.LUT UR4, UR5, 0xff000000, URZ, 0xc0, !UPT ;  /* 0xff00000005047892 */ /* 0x000fe4000f8ec03f */
[----:B------:R-:W-:Y:S02]  /*1760*/  ULEA.HI.SX32 UR6, UR9, UR6, 0x1b ;  /* 0x0000000609067291 */ /* 0x000fe4000f8fda3f */
[----:B------:R-:W-:Y:S02]  /*1770*/  ULOP3.LUT UR5, UR5, 0xff0000, URZ, 0xc0, !UPT ;  /* 0x00ff000005057892 */ /* 0x000fe4000f8ec03f */
[----:B------:R-:W-:Y:S02]  /*1780*/  UISETP.LT.AND UP0, UPT, UR7, UR6, UPT ;  /* 0x000000060700728c */ /* 0x000fe4000bf01270 */
[----:B------:R-:W-:Y:S02]  /*1790*/  USHF.R.U32.HI UR4, URZ, 0x8, UR4 ;  /* 0x000000083f047899 */ /* 0x000fe40008011604 */
[----:B------:R-:W-:-:S02]  /*17a0*/  USEL UR9, UR7, UR6, UP0 ;  /* 0x0000000607097287 */ /* 0x000fc40008000000 */
[----:B------:R-:W-:Y:S02]  /*17b0*/  ULEA.HI UR5, UR5, UR4, URZ, 0x10 ;  /* 0x0000000405057291 */ /* 0x000fe4000f8f803f */
[----:B------:R-:W-:Y:S02]  /*17c0*/  UISETP.GE.AND UP0, UPT, UR9, 0x1, UPT ;  /* 0x000000010900788c */ /* 0x000fe4000bf06270 */
[----:B------:R-:W-:Y:S02]  /*17d0*/  ULOP3.LUT UR6, UR5, 0xff, URZ, 0xc0, !UPT ;  /* 0x000000ff05067892 */ /* 0x000fe4000f8ec03f */
[----:B------:R-:W-:Y:S02]  /*17e0*/  USHF.R.U32.HI UR5, URZ, 0x10, UR5 ;  /* 0x000000103f057899 */ /* 0x000fe40008011605 */
[----:B------:R-:W-:Y:S01]  /*17f0*/  PLOP3.LUT P0, PT, PT, PT, UP0, 0x80, 0x0 ;  /* 0x000000000000781c */ /* 0x000fe20003f0f008 */
[----:B------:R-:W-:Y:S01]  /*1800*/  UMOV UR4, URZ ;  /* 0x0000003f00047c82 */ /* 0x000fe20008000000 */
[----:B------:R-:W-:-:S02]  /*1810*/  IMAD.U32 R221, RZ, RZ, UR6 ;  /* 0x00000006ffdd7e24 */ /* 0x000fc4000f8e00ff */
[----:B------:R-:W-:-:S09]  /*1820*/  IMAD.U32 R217, RZ, RZ, UR5 ;  /* 0x00000005ffd97e24 */ /* 0x000fd2000f8e00ff */
[----:B------:R-:W-:Y:S05]  /*1830*/  @!P0 BRA `(.L_x_2378) ;  /* 0x0000000000948947 */ /* 0x000fea0003800000 */
        /* <DEDUP_REMOVED lines=37> */
.L_x_2378:
[----:B------:R-:W-:Y:S01]  /*1a90*/  R2UR UR5, R221 ;  /* 0x00000000dd0572ca */ /* 0x000fe200000e0000 */
[----:B------:R-:W-:Y:S01]  /*1aa0*/  IMAD.U32 R0, RZ, RZ, UR9 ;  /* 0x00000009ff007e24 */ /* 0x000fe2000f8e00ff */
[----:B------:R-:W-:Y:S01]  /*1ab0*/  PLOP3.LUT P0, PT, PT, PT, PT, 0x80, 0x0 ;  /* 0x000000000000781c */ /* 0x000fe20003f0f070 */
[----:B------:R-:W-:Y:S01]  /*1ac0*/  IMAD.U32 R3, RZ, RZ, UR4 ;  /* 0x00000004ff037e24 */ /* 0x000fe2000f8e00ff */
[----:B------:R-:W-:Y:S01]  /*1ad0*/  CS2R R150, SRZ ;  /* 0x0000000000967805 */ /* 0x000fe2000001ff00 */
[----:B------:R-:W-:Y:S01]  /*1ae0*/  IMAD.MOV.U32 R2, RZ, RZ, RZ ;  /* 0x000000ffff027224 */ /* 0x000fe200078e00ff */
        /* <DEDUP_REMOVED lines=15> */
[----:B------:R-:W-:Y:S02]  /*1be0*/  CS2R R124, SRZ ;  /* 0x00000000007c7805 */ /* 0x000fe4000001ff00 */
[----:B------:R-:W-:-:S02]  /*1bf0*/  CS2R R122, SRZ ;  /* 0x00000000007a7805 */ /* 0x000fc4000001ff00 */
[----:B------:R-:W-:Y:S01]  /*1c00*/  R2UR UR60, R0 ;  /* 0x00000000003c72ca */ /* 0x000fe200000e0000 */
[----:B------:R-:W-:Y:S01]  /*1c10*/  IMAD.MOV.U32 R0, RZ, RZ, RZ ;  /* 0x000000ffff007224 */ /* 0x000fe200078e00ff */
        /* <DEDUP_REMOVED lines=56> */
[----:B------:R-:W-:Y:S02]  /*1fa0*/  UIADD3 UR6, UR7, 0x14400, URZ ;  /* 0x0001440007067890 */ /* 0x000fe4000fffe03f */
[----:B------:R-:W-:Y:S02]  /*1fb0*/  IMAD.U32 R17, RZ, RZ, UR7 ;  /* 0x00000007ff117e24 */ /* 0x000fe4000f8e00ff */
[----:B0-----:R-:W-:Y:S01]  /*1fc0*/  VIADD R0, R0, 0xffffff80 ;  /* 0xffffff8000007836 */ /* 0x001fe20000000000 */
[----:B------:R-:W-:-:S04]  /*1fd0*/  ULOP3.LUT UP0, URZ, UR6, 0x9f, URZ, 0xc0, !UPT ;  /* 0x0000009f063f7892 */ /* 0x000fc8000f80c03f */
[----:B------:R-:W-:Y:S02]  /*1fe0*/  SHF.R.S32.HI R3, RZ, 0x1f, R0 ;  /* 0x0000001fff037819 */ /* 0x000fe40000011400 */
        /* <DEDUP_REMOVED lines=28> */
.L_x_2380:
[----:B------:R-:W2:Y:S04]  /*21b0*/  LDL R19, [R1+0x34] ;  /* 0x0000340001137983 */ /* 0x000ea80000100800 */
[----:B------:R-:W3:Y:S01]  /*21c0*/  LDL R2, [R1+0x44] ;  /* 0x0000440001027983 */ /* 0x000ee20000100800 */
[----:B------:R-:W-:Y:S02]  /*21d0*/  R2UR UR6, R17 ;  /* 0x00000000110672ca */ /* 0x000fe400000e0000 */
        /* <DEDUP_REMOVED lines=11> */
.L_x_2529:
[----:B------:R-:W-:Y:S05]  /*2290*/  @!P0 BRA `(.L_x_2382) ;  /* 0x0000000000048947 */ /* 0x000fea0003800000 */
[----:B------:R-:W-:Y:S01]  /*22a0*/  BPT.TRAP 0x1 ;  /* 0x000000040000795c */ /* 0x000fe20000300000 */
.L_x_2382:
[----:B------:R-:W-:Y:S01]  /*22b0*/  R2UR UR5, R18 ;  /* 0x00000000120572ca */ /* 0x000fe200000e0000 */
[----:B0-----:R-:W-:Y:S01]  /*22c0*/  IMAD.U32 R0, RZ, RZ, UR36 ;  /* 0x00000024ff007e24 */ /* 0x001fe2000f8e00ff */
[----:B------:R-:W-:-:S11]  /*22d0*/  R2UR UR4, R17 ;  /* 0x00000000110472ca */ /* 0x000fd600000e0000 */
[----:B------:R-:W-:Y:S02]  /*22e0*/  IMAD.U32 R3, RZ, RZ, UR5 ;  /* 0x00000005ff037e24 */ /* 0x000fe4000f8e00ff */
[----:B------:R-:W-:-:S03]  /*22f0*/  LEA R0, R0, UR4, 0x3 ;  /* 0x0000000400007c11 */ /* 0x000fc6000f8e18ff */
[----:B------:R-:W-:-:S04]  /*2300*/  SHF.L.U32 R3, R3, 0x1f, RZ ;  /* 0x0000001f03037819 */ /* 0x000fc800000006ff */
[----:B------:R0:W1:Y:S01]  /*2310*/  SYNCS.PHASECHK.TRANS64.TRYWAIT P1, [R0+URZ+0x38830], R3 ;  /* 0x03883003000075a7 */ /* 0x000062000802017f */
[----:B------:R-:W-:Y:S05]  /*2320*/  @!P0 BRA `(.L_x_2383) ;  /* 0x0000000000048947 */ /* 0x000fea0003800000 */
[----:B------:R-:W-:Y:S01]  /*2330*/  BPT.TRAP 0x1 ;  /* 0x000000040000795c */ /* 0x000fe20000300000 */
.L_x_2383:
[----:B-1----:R-:W-:Y:S05]  /*2340*/  @P1 BRA `(.L_x_2384) ;  /* 0x0000000000081947 */ /* 0x002fea0003800000 */
[----:B------:R-:W1:Y:S02]  /*2350*/  SYNCS.PHASECHK.TRANS64.TRYWAIT P1, [R0+URZ+0x38830], R3 ;  /* 0x03883003000075a7 */ /* 0x000e64000802017f */
[----:B-1----:R-:W-:Y:S05]  /*2360*/  @!P1 BRA `(.L_x_2385) ;  /* 0x00000178003c9947 */ /* 0x002fea0003800000 */
.L_x_2384:
        /* <DEDUP_REMOVED lines=23> */
[----:B01----:R-:W-:Y:S01]  /*24e0*/  MOV R3, UR38 ;  /* 0x0000002600037c02 */ /* 0x003fe20008000f00 */
[----:B------:R-:W-:Y:S01]  /*24f0*/  UMOV UR43, 0x40000040 ;  /* 0x40000040002b7882 */ /* 0x000fe20000000000 */
[----:B------:R-:W-:Y:S01]  /*2500*/  UMOV UR47, 0x40000040 ;  /* 0x40000040002f7882 */ /* 0x000fe20000000000 */
[----:B------:R-:W-:Y:S01]  /*2510*/  ULOP3.LUT UR6, UR4, 0x10000, URZ, 0xfc, !UPT ;  /* 0x0001000004067892 */ /* 0x000fe2000f8efc3f */
[----:B------:R-:W-:Y:S01]  /*2520*/  MOV R4, UR36 ;  /* 0x0000002400047c02 */ /* 0x000fe20008000f00 */
[----:B------:R-:W-:Y:S01]  /*2530*/  UMOV UR51, 0x40000040 ;  /* 0x4000004000337882 */ /* 0x000fe20000000000 */
[----:B------:R-:W-:Y:S01]  /*2540*/  UMOV UR55, 0x40000040 ;  /* 0x4000004000377882 */ /* 0x000fe20000000000 */
[----:B------:R-:W-:-:S02]  /*2550*/  UIMAD UR4, UR36, 0xa00, UR6 ;  /* 0x00000a00240478a4 */ /* 0x000fc4000f8e0206 */
[----:B------:R-:W-:Y:S01]  /*2560*/  IMAD.U32 R20, RZ, RZ, UR6 ;  /* 0x00000006ff147e24 */ /* 0x000fe2000f8e00ff */
[----:B------:R-:W-:Y:S01]  /*2570*/  UMOV UR37, 0x40000040 ;  /* 0x4000004000257882 */ /* 0x000fe20000000000 */
[----:B------:R-:W-:Y:S01]  /*2580*/  UIADD3 UR10, UR4, 0x80, URZ ;  /* 0x00000080040a7890 */ /* 0x000fe2000fffe03f */
[----:B------:R-:W-:Y:S01]  /*2590*/  IMAD.U32 R7, RZ, RZ, UR37 ;  /* 0x00000025ff077e24 */ /* 0x000fe2000f8e00ff */
[----:B------:R-:W-:Y:S02]  /*25a0*/  UIADD3 UR14, UR4, 0x100, URZ ;  /* 0x00000100040e7890 */ /* 0x000fe4000fffe03f */
[----:B------:R-:W-:Y:S01]  /*25b0*/  UMOV UR18, UR4 ;  /* 0x0000000400127c82 */ /* 0x000fe20008000000 */
[----:B------:R-:W-:Y:S01]  /*25c0*/  UIADD3 UR6, UR4, 0x200, URZ ;  /* 0x0000020004067890 */ /* 0x000fe2000fffe03f */
[----:B------:R-:W-:Y:S01]  /*25d0*/  HGMMA.64x16x16.F32.BF16 R56, gdesc[UR16], RZ, !UPT, gsb0 ;  /* 0x00200000103879f0 */ /* 0x000fe2000c0018ff */
[----:B------:R-:W-:Y:S01]  /*25e0*/  UIADD3 UR7, UR4, 0x2, URZ ;  /* 0x0000000204077890 */ /* 0x000fe2000fffe03f */
[----:B------:R-:W-:Y:S01]  /*25f0*/  UMOV UR19, 0x40000040 ;  /* 0x4000004000137882 */ /* 0x000fe20000000000 */
[----:B------:R-:W-:-:S02]  /*2600*/  UIADD3 UR22, UR4, 0x384, URZ ;  /* 0x0000038404167890 */ /* 0x000fc4000fffe03f */
[----:B------:R-:W-:-:S03]  /*2610*/  UIADD3 UR26, UR4, 0x386, URZ ;  /* 0x00000386041a7890 */ /* 0x000fc6000fffe03f */
[----:B------:R-:W-:Y:S01]  /*2620*/  UMOV UR18, UR7 ;  /* 0x0000000700127c82 */ /* 0x000fe20008000000 */
        /* <DEDUP_REMOVED lines=8> */
[----:B------:R-:W-:Y:S01]  /*26b0*/  UIADD3 UR58, UR4, 0x806, URZ ;  /* 0x00000806043a7890 */ /* 0x000fe2000fffe03f */
        /* <DEDUP_REMOVED lines=22> */
[----:B------:R-:W-:Y:S02]  /*2820*/  UMOV UR17, 0x40000040 ;  /* 0x4000004000117882 */ /* 0x000fe40000000000 */
[----:B------:R-:W-:Y:S01]  /*2830*/  UMOV UR13, UR17 ;  /* 0x00000011000d7c82 */ /* 0x000fe20008000000 */
[----:B------:R-:W-:-:S03]  /*2840*/  IMAD.U32 R13, RZ, RZ, UR17 ;  /* 0x00000011ff0d7e24 */ /* 0x000fc6000f8e00ff */
[----:B------:R-:W-:Y:S01]  /*2850*/  UMOV UR16, UR6 ;  /* 0x0000000600107c82 */ /* 0x000fe20008000000 */
[----:B------:R-:W-:Y:S01]  /*2860*/  UIADD3 UR6, UR4, 0x202, URZ ;  /* 0x0000020204067890 */ /* 0x000fe2000fffe03f */
[----:B------:R-:W-:Y:S01]  /*2870*/  IMAD.U32 R12, RZ, RZ, UR16 ;  /* 0x00000010ff0c7e24 */ /* 0x000fe2000f8e00ff */
[----:B------:R-:W-:Y:S01]  /*2880*/  UMOV UR12, UR16 ;  /* 0x00000010000c7c82 */ /* 0x000fe20008000000 */
        /* <DEDUP_REMOVED lines=180> */
[----:B------:R-:W-:Y:S02]  /*33d0*/  UMOV UR15, UR37 ;  /* 0x00000025000f7c82 */ /* 0x000fe40008000000 */
        /* <DEDUP_REMOVED lines=253> */
[----:B------:R-:W-:Y:S02]  /*43b0*/  UIADD3 UR6, UR5, 0xc06, URZ ;  /* 0x00000c0605067890 */ /* 0x000fe4000fffe03f */
[----:B------:R-:W-:-:S05]  /*43c0*/  UIADD3 UR5, UR4, 0x786, URZ ;  /* 0x0000078604057890 */ /* 0x000fca000fffe03f */
[----:B------:R-:W-:Y:S01]  /*43d0*/  UMOV UR36, UR6 ;  /* 0x0000000600247c82 */ /* 0x000fe20008000000 */
[----:B------:R-:W-:Y:S01]  /*43e0*/  UIADD3 UR6, UR4, 0x906, URZ ;  /* 0x0000090604067890 */ /* 0x000fe2000fffe03f */
[----:B------:R-:W-:Y:S01]  /*43f0*/  IMAD.U32 R6, RZ, RZ, UR36 ;  /* 0x00000024ff067e24 */ /* 0x000fe2000f8e00ff */
[----:B------:R-:W-:Y:S01]  /*4400*/  UMOV UR38, UR5 ;  /* 0x0000000500267c82 */ /* 0x000fe20008000000 */
[----:B------:R-:W-:Y:S01]  /*4410*/  UMOV UR56, UR36 ;  /* 0x0000002400387c82 */ /* 0x000fe20008000000 */
[----:B------:R-:W-:Y:S01]  /*4420*/  UIADD3 UR5, UR4, 0x886, URZ ;  /* 0x0000088604057890 */ /* 0x000fe2000fffe03f */
[----:B------:R-:W-:Y:S02]  /*4430*/  UMOV UR14, UR36 ;  /* 0x00000024000e7c82 */ /* 0x000fe40008000000 */
[----:B------:R-:W-:Y:S01]  /*4440*/  UMOV UR4, UR14 ;  /* 0x0000000e00047c82 */ /* 0x000fe20008000000 */
[----:B------:R-:W-:Y:S02]  /*4450*/  WARPGROUP.DEPBAR.LE gsb0, 0x0 ;  /* 0x00008000000079c5 */ /* 0x000fe40000010000 */
[----:B------:R-:W-:-:S06]  /*4460*/  WARPGROUP.ARRIVE ;  /* 0x00000000000079c5 */ /* 0x000fcc0000000000 */
[----:B------:R-:W-:Y:S03]  /*4470*/  HGMMA.64x16x16.F32.BF16 R24, gdesc[UR52], R24, gsb0 ;  /* 0x00200000341879f0 */ /* 0x000fe60008001818 */
[----:B------:R-:W-:Y:S02]  /*4480*/  WARPGROUP.DEPBAR.LE gsb0, 0x0 ;  /* 0x00008000000079c5 */ /* 0x000fe40000010000 */
[----:B------:R-:W-:-:S06]  /*4490*/  WARPGROUP.ARRIVE ;  /* 0x00000000000079c5 */ /* 0x000fcc0000000000 */
[----:B------:R-:W-:Y:S01]  /*44a0*/  HGMMA.64x16x16.F32.BF16 R56, gdesc[UR36], R56, gsb0 ;  /* 0x00200000243879f0 */ /* 0x000fe20008001838 */
[----:B------:R-:W-:Y:S02]  /*44b0*/  R2UR UR39, R2 ;  /* 0x00000000022772ca */ /* 0x000fe400000e0000 */
        /* <DEDUP_REMOVED lines=26> */
.L_x_2386:
[----:B------:R-:W-:Y:S02]  /*4660*/  R2UR UR4, R213 ;  /* 0x00000000d50472ca */ /* 0x000fe400000e0000 */
[----:B------:R-:W-:Y:S02]  /*4670*/  CS2R R150, SRZ ;  /* 0x0000000000967805 */ /* 0x000fe4000001ff00 */
[----:B------:R-:W-:Y:S02]  /*4680*/  R2UR UR7, R215 ;  /* 0x00000000d70772ca */ /* 0x000fe400000e0000 */
[----:B------:R-:W-:Y:S02]  /*4690*/  CS2R R148, SRZ ;  /* 0x0000000000947805 */ /* 0x000fe4000001ff00 */
[----:B------:R-:W-:Y:S02]  /*46a0*/  R2UR UR15, R212 ;  /* 0x00000000d40f72ca */ /* 0x000fe400000e0000 */
[----:B------:R-:W-:-:S02]  /*46b0*/  CS2R R146, SRZ ;  /* 0x0000000000927805 */ /* 0x000fc4000001ff00 */
[----:B------:R-:W-:Y:S02]  /*46c0*/  R2UR UR18, R22 ;  /* 0x00000000161272ca */ /* 0x000fe400000e0000 */
[----:B------:R-:W-:Y:S02]  /*46d0*/  CS2R R144, SRZ ;  /* 0x0000000000907805 */ /* 0x000fe4000001ff00 */
[----:B------:R-:W-:Y:S02]  /*46e0*/  R2UR UR14, R214 ;  /* 0x00000000d60e72ca */ /* 0x000fe400000e0000 */
[----:B------:R-:W-:Y:S02]  /*46f0*/  CS2R R142, SRZ ;  /* 0x00000000008e7805 */ /* 0x000fe4000001ff00 */
[----:B------:R-:W-:Y:S02]  /*4700*/  CS2R R140, SRZ ;  /* 0x00000000008c7805 */ /* 0x000fe4000001ff00 */
[----:B------:R-:W-:-:S02]  /*4710*/  CS2R R138, SRZ ;  /* 0x00000000008a7805 */ /* 0x000fc4000001ff00 */
[----:B------:R-:W-:Y:S01]  /*4720*/  CS2R R136, SRZ ;  /* 0x0000000000887805 */ /* 0x000fe2000001ff00 */
[----:B------:R-:W-:Y:S01]  /*4730*/  UISETP.NE.AND UP0, UPT, UR4, URZ, UPT ;  /* 0x0000003f0400728c */ /* 0x000fe2000bf05270 */
[----:B------:R-:W-:Y:S01]  /*4740*/  CS2R R134, SRZ ;  /* 0x0000000000867805 */ /* 0x000fe2000001ff00 */
[----:B------:R-:W-:Y:S01]  /*4750*/  VIADD R2, R216, UR7 ;  /* 0x00000007d8027c36 */ /* 0x000fe20008000000 */
[----:B------:R-:W-:Y:S01]  /*4760*/  UMOV UR10, UR7 ;  /* 0x00000007000a7c82 */ /* 0x000fe20008000000 */
[----:B------:R-:W-:Y:S01]  /*4770*/  UIMAD UR5, UR60, -0x50, UR15 ;  /* 0xffffffb03c0578a4 */ /* 0x000fe2000f8e020f */
[----:B------:R-:W-:Y:S02]  /*4780*/  CS2R R132, SRZ ;  /* 0x0000000000847805 */ /* 0x000fe4000001ff00 */
[----:B------:R-:W-:Y:S01]  /*4790*/  PLOP3.LUT P1, PT, PT, PT, UP0, 0x80, 0x0 ;  /* 0x000000000000781c */ /* 0x000fe20003f2f008 */
[----:B------:R-:W-:Y:S01]  /*47a0*/  IMAD.U32 R19, RZ, RZ, UR18 ;  /* 0x00000012ff137e24 */ /* 0x000fe2000f8e00ff */
[----:B------:R-:W-:-:S02]  /*47b0*/  PLOP3.LUT P2, PT, PT, PT, UP0, 0x80, 0x0 ;  /* 0x000000000000781c */ /* 0x000fc40003f4f008 */
[----:B------:R-:W-:Y:S01]  /*47c0*/  CS2R R130, SRZ ;  /* 0x0000000000827805 */ /* 0x000fe2000001ff00 */
[----:B------:R-:W-:Y:S01]  /*47d0*/  IMAD.U32 R64, RZ, RZ, UR5 ;  /* 0x00000005ff407e24 */ /* 0x000fe2000f8e00ff */
[----:B------:R-:W-:Y:S01]  /*47e0*/  @UP0 ULDC UR4, c[0x0][0x44c] ;  /* 0x0001130000040ab9 */ /* 0x000fe20000000800 */
[----:B------:R-:W-:Y:S01]  /*47f0*/  ULDC UR5, c[0x0][0x988] ;  /* 0x0002620000057ab9 */ /* 0x000fe20000000800 */
[----:B------:R-:W-:Y:S01]  /*4800*/  @UP0 ULDC UR6, c[0x0][0x44c] ;  /* 0x0001130000060ab9 */ /* 0x000fe20000000800 */
[----:B------:R-:W-:Y:S01]  /*4810*/  @UP0 ULDC UR11, c[0x0][0x450] ;  /* 0x00011400000b0ab9 */ /* 0x000fe20000000800 */
[----:B------:R-:W-:Y:S01]  /*4820*/  UIMAD.WIDE.U32 UR6, UR7, UR6, URZ ;  /* 0x00000006070672a5 */ /* 0x000fe2000f8e003f */
[----:B------:R-:W-:Y:S02]  /*4830*/  CS2R R128, SRZ ;  /* 0x0000000000807805 */ /* 0x000fe4000001ff00 */
[----:B------:R-:W-:Y:S02]  /*4840*/  CS2R R126, SRZ ;  /* 0x00000000007e7805 */ /* 0x000fe4000001ff00 */
[----:B------:R-:W-:Y:S01]  /*4850*/  CS2R R124, SRZ ;  /* 0x00000000007c7805 */ /* 0x000fe2000001ff00 */
[----:B------:R-:W-:Y:S01]  /*4860*/  @P1 IMAD.HI.U32 R3, R2, UR4, RZ ;  /* 0x0000000402031c27 */ /* 0x000fe2000f8e00ff */
[----:B------:R-:W-:Y:S01]  /*4870*/  @UP0 ULDC UR4, c[0x0][0x450] ;  /* 0x0001140000040ab9 */ /* 0x000fe20000000800 */
[----:B------:R-:W-:Y:S01]  /*4880*/  @UP0 USHF.R.U32.HI UR10, URZ, UR11, UR7 ;  /* 0x0000000b3f0a0299 */ /* 0x000fe20008011607 */
[----:B------:R-:W-:-:S02]  /*4890*/  CS2R R122, SRZ ;  /* 0x00000000007a7805 */ /* 0x000fc4000001ff00 */
[----:B------:R-:W-:Y:S02]  /*48a0*/  CS2R R120, SRZ ;  /* 0x0000000000787805 */ /* 0x000fe4000001ff00 */
[----:B------:R-:W-:Y:S01]  /*48b0*/  @P2 SHF.R.U32.HI R2, RZ, UR4, R3 ;  /* 0x00000004ff022c19 */ /* 0x000fe20008011603 */
[----:B------:R-:W-:Y:S01]  /*48c0*/  UIMAD UR4, UR60, -0x50, URZ ;  /* 0xffffffb03c0478a4 */ /* 0x000fe2000f8e023f */
[----:B------:R-:W-:Y:S01]  /*48d0*/  IADD3 R3, -R23, 0x50, R64 ;  /* 0x0000005017037810 */ /* 0x000fe20007ffe140 */
[----:B------:R-:W-:Y:S01]  /*48e0*/  UIADD3 UR6, UR10, UR15, -UR18 ;  /* 0x0000000f0a067290 */ /* 0x000fe2000fffe812 */
[----:B------:R-:W-:Y:S01]  /*48f0*/  CS2R R118, SRZ ;  /* 0x0000000000767805 */ /* 0x000fe2000001ff00 */
[----:B------:R-:W0:Y:S01]  /*4900*/  SHFL.IDX PT, R5, R2, 0x1, 0x1c1f ;  /* 0x003c1f0002057f89 */ /* 0x000e2200000e0000 */
[----:B------:R-:W-:Y:S01]  /*4910*/  UIADD3 UR60, UR60, -0x2, URZ ;  /* 0xfffffffe3c3c7890 */ /* 0x000fe2000fffe03f */
[----:B------:R-:W-:Y:S01]  /*4920*/  IMAD.U32 R4, RZ, RZ, UR4 ;  /* 0x00000004ff047e24 */ /* 0x000fe2000f8e00ff */
[----:B------:R-:W-:Y:S01]  /*4930*/  R2UR UR4, R0 ;  /* 0x00000000000472ca */ /* 0x000fe200000e0000 */
[----:B------:R-:W1:Y:S01]  /*4940*/  SHFL.IDX PT, R2, R2, RZ, 0x1c1f ;  /* 0x001c1fff02027589 */ /* 0x000e6200000e0000 */
[----:B------:R-:W-:Y:S01]  /*4950*/  UIMAD.WIDE UR6, UR6, 0x66666667, URZ ;  /* 0x66666667060678a5 */ /* 0x000fe2000f8e023f */
[----:B------:R-:W-:-:S02]  /*4960*/  CS2R R116, SRZ ;  /* 0x0000000000747805 */ /* 0x000fc4000001ff00 */
[----:B------:R-:W-:Y:S02]  /*4970*/  IADD3 R4, -R23, 0x51, R4 ;  /* 0x0000005117047810 */ /* 0x000fe40007ffe104 */
[----:B------:R-:W-:Y:S01]  /*4980*/  CS2R R114, SRZ ;  /* 0x0000000000727805 */ /* 0x000fe2000001ff00 */
[----:B------:R-:W-:Y:S01]  /*4990*/  USHF.R.U32.HI UR6, URZ, 0x1f, UR7 ;  /* 0x0000001f3f067899 */ /* 0x000fe20008011607 */
[----:B------:R-:W-:Y:S02]  /*49a0*/  CS2R R112, SRZ ;  /* 0x0000000000707805 */ /* 0x000fe4000001ff00 */
[----:B------:R-:W-:Y:S01]  /*49b0*/  IADD3 R4, -R19, UR15, R4 ;  /* 0x0000000f13047c10 */ /* 0x000fe2000fffe104 */
[----:B------:R-:W2:Y:S01]  /*49c0*/  S2UR UR15, SR_CgaCtaId ;  /* 0x00000000000f79c3 */ /* 0x000ea20000008800 */
[----:B------:R-:W-:Y:S01]  /*49d0*/  ULEA.HI.SX32 UR6, UR7, UR6, 0x1b ;  /* 0x0000000607067291 */ /* 0x000fe2000f8fda3f */
[----:B------:R-:W-:Y:S02]  /*49e0*/  CS2R R110, SRZ ;  /* 0x00000000006e7805 */ /* 0x000fe4000001ff00 */
[----:B------:R-:W-:Y:S01]  /*49f0*/  CS2R R108, SRZ ;  /* 0x00000000006c7805 */ /* 0x000fe2000001ff00 */
[----:B------:R-:W-:Y:S01]  /*4a00*/  UIADD3 UR4, UR4, 0x38840, URZ ;  /* 0x0003884004047890 */ /* 0x000fe2000fffe03f */
[----:B------:R-:W-:Y:S01]  /*4a10*/  CS2R R106, SRZ ;  /* 0x00000000006a7805 */ /* 0x000fe2000001ff00 */
[----:B------:R-:W-:Y:S01]  /*4a20*/  UISETP.LT.AND UP0, UPT, UR14, UR6, UPT ;  /* 0x000000060e00728c */ /* 0x000fe2000bf01270 */
[----:B------:R-:W-:-:S02]  /*4a30*/  CS2R R104, SRZ ;  /* 0x0000000000687805 */ /* 0x000fc4000001ff00 */
[----:B------:R-:W-:Y:S02]  /*4a40*/  CS2R R102, SRZ ;  /* 0x0000000000667805 */ /* 0x000fe4000001ff00 */
[----:B------:R-:W-:Y:S01]  /*4a50*/  CS2R R100, SRZ ;  /* 0x0000000000647805 */ /* 0x000fe2000001ff00 */
[----:B------:R-:W-:Y:S01]  /*4a60*/  USEL UR7, UR14, UR6, !UP0 ;  /* 0x000000060e077287 */ /* 0x000fe2000c000000 */
[----:B------:R-:W-:Y:S02]  /*4a70*/  CS2R R98, SRZ ;  /* 0x0000000000627805 */ /* 0x000fe4000001ff00 */
[----:B0-----:R-:W-:Y:S02]  /*4a80*/  VIADDMNMX R5, R5, R4, R3, PT ;  /* 0x0000000405057246 */ /* 0x001fe40003800103 */
[----:B------:R-:W-:Y:S01]  /*4a90*/  CS2R R96, SRZ ;  /* 0x0000000000607805 */ /* 0x000fe2000001ff00 */
[----:B------:R-:W-:Y:S01]  /*4aa0*/  UISETP.GE.AND UP0, UPT, UR60, UR7, UPT ;  /* 0x000000073c00728c */ /* 0x000fe2000bf06270 */
[----:B------:R-:W-:-:S02]  /*4ab0*/  CS2R R94, SRZ ;  /* 0x00000000005e7805 */ /* 0x000fc4000001ff00 */
[C---:B------:R-:W-:Y:S02]  /*4ac0*/  ISETP.GT.AND P1, PT, R5.reuse, RZ, PT ;  /* 0x000000ff0500720c */ /* 0x040fe40003f24270 */
[----:B------:R-:W-:Y:S02]  /*4ad0*/  CS2R R92, SRZ ;  /* 0x00000000005c7805 */ /* 0x000fe4000001ff00 */
[C---:B------:R-:W-:Y:S02]  /*4ae0*/  ISETP.GT.AND P2, PT, R5.reuse, 0x1, PT ;  /* 0x000000010500780c */ /* 0x040fe40003f44270 */
[----:B------:R-:W-:Y:S02]  /*4af0*/  CS2R R90, SRZ ;  /* 0x00000000005a7805 */ /* 0x000fe4000001ff00 */
[----:B------:R-:W-:Y:S02]  /*4b00*/  ISETP.GT.AND P3, PT, R5, 0x8, PT ;  /* 0x000000080500780c */ /* 0x000fe40003f64270 */
[----:B------:R-:W-:-:S02]  /*4b10*/  CS2R R88, SRZ ;  /* 0x0000000000587805 */ /* 0x000fc4000001ff00 */
[----:B------:R-:W-:Y:S02]  /*4b20*/  FSEL R19, R58, -INF , P1 ;  /* 0xff8000003a137808 */ /* 0x000fe40000800000 */
[----:B------:R-:W-:Y:S02]  /*4b30*/  CS2R R86, SRZ ;  /* 0x0000000000567805 */ /* 0x000fe4000001ff00 */
[----:B------:R-:W-:Y:S01]  /*4b40*/  FSEL R59, R59, -INF , P2 ;  /* 0xff8000003b3b7808 */ /* 0x000fe20001000000 */
[----:B--2---:R-:W-:Y:S01]  /*4b50*/  UPRMT UR4, UR15, 0x654, UR4 ;  /* 0x000006540f047896 */ /* 0x004fe20008000004 */
[----:B------:R-:W-:Y:S02]  /*4b60*/  ISETP.GT.AND P1, PT, R5, 0x9, PT ;  /* 0x000000090500780c */ /* 0x000fe40003f24270 */
[----:B------:R-:W-:Y:S02]  /*4b70*/  CS2R R84, SRZ ;  /* 0x0000000000547805 */ /* 0x000fe4000001ff00 */
[----:B------:R-:W-:-:S02]  /*4b80*/  FSEL R21, R62, -INF , P3 ;  /* 0xff8000003e157808 */ /* 0x000fc40001800000 */
[----:B------:R-:W-:Y:S02]  /*4b90*/  CS2R R82, SRZ ;  /* 0x0000000000527805 */ /* 0x000fe4000001ff00 */
[----:B------:R-:W-:Y:S02]  /*4ba0*/  FMNMX.FTZ R58, R19, R59, !PT ;  /* 0x0000003b133a7209 */ /* 0x000fe40007810000 */
[----:B------:R-:W-:Y:S02]  /*4bb0*/  ISETP.GT.AND P2, PT, R5, 0x10, PT ;  /* 0x000000100500780c */ /* 0x000fe40003f44270 */
[----:B------:R-:W-:Y:S01]  /*4bc0*/  FSEL R63, R63, -INF , P1 ;  /* 0xff8000003f3f7808 */ /* 0x000fe20000800000 */
[----:B------:R-:W-:Y:S01]  /*4bd0*/  SYNCS.ARRIVE.TRANS64.RED.A1T0 RZ, [UR4], RZ ;  /* 0x000000ffffff79a7 */ /* 0x000fe20008100404 */
        /* <DEDUP_REMOVED lines=47> */
[----:B------:R-:W-:Y:S02]  /*4ed0*/  FMNMX.FTZ R58, R5, R58, !PT ;  /* 0x0000003a053a7209 */ /* 0x000fe40007810000 */
[----:B-1----:R-:W-:Y:S02]  /*4ee0*/  VIADDMNMX R3, R2, R4, R3, PT ;  /* 0x0000000402037246 */ /* 0x002fe40003800103 */
[----:B------:R-:W-:-:S02]  /*4ef0*/  FMNMX.FTZ R58, R31, R58, !PT ;  /* 0x0000003a1f3a7209 */ /* 0x000fc40007810000 */
[C---:B------:R-:W-:Y:S02]  /*4f00*/  ISETP.GT.AND P1, PT, R3.reuse, RZ, PT ;  /* 0x000000ff0300720c */ /* 0x040fe40003f24270 */
[C---:B------:R-:W-:Y:S01]  /*4f10*/  ISETP.GT.AND P2, PT, R3.reuse, 0x1, PT ;  /* 0x000000010300780c */ /* 0x040fe20003f44270 */
[----:B------:R-:W0:Y:S01]  /*4f20*/  SHFL.BFLY PT, R79, R58, 0x2, 0x1f ;  /* 0x0c401f003a4f7f89 */ /* 0x000e2200000e0000 */
[----:B------:R-:W-:Y:S02]  /*4f30*/  ISETP.GT.AND P3, PT, R3, 0x8, PT ;  /* 0x000000080300780c */ /* 0x000fe40003f64270 */
[----:B------:R-:W-:Y:S02]  /*4f40*/  FSEL R56, R56, -INF , P1 ;  /* 0xff80000038387808 */ /* 0x000fe40000800000 */
[----:B------:R-:W-:Y:S02]  /*4f50*/  FSEL R57, R57, -INF , P2 ;  /* 0xff80000039397808 */ /* 0x000fe40001000000 */
[----:B------:R-:W-:-:S02]  /*4f60*/  ISETP.GT.AND P1, PT, R3, 0x9, PT ;  /* 0x000000090300780c */ /* 0x000fc40003f24270 */
[----:B------:R-:W-:Y:S02]  /*4f70*/  FSEL R60, R60, -INF , P3 ;  /* 0xff8000003c3c7808 */ /* 0x000fe40001800000 */
[----:B------:R-:W-:Y:S02]  /*4f80*/  FSEL R61, R61, -INF , P1 ;  /* 0xff8000003d3d7808 */ /* 0x000fe40000800000 */
[C---:B------:R-:W-:Y:S02]  /*4f90*/  ISETP.GT.AND P1, PT, R3.reuse, 0x10, PT ;  /* 0x000000100300780c */ /* 0x040fe40003f24270 */
[C---:B------:R-:W-:Y:S02]  /*4fa0*/  ISETP.GT.AND P2, PT, R3.reuse, 0x11, PT ;  /* 0x000000110300780c */ /* 0x040fe40003f44270 */
[----:B------:R-:W-:Y:S02]  /*4fb0*/  FSEL R48, R48, -INF , P1 ;  /* 0xff80000030307808 */ /* 0x000fe40000800000 */
[----:B------:R-:W-:-:S02]  /*4fc0*/  ISETP.GT.AND P1, PT, R3, 0x18, PT ;  /* 0x000000180300780c */ /* 0x000fc40003f24270 */
[----:B------:R-:W-:Y:S02]  /*4fd0*/  FSEL R49, R49, -INF , P2 ;  /* 0xff80000031317808 */ /* 0x000fe40001000000 */
[----:B------:R-:W-:Y:S02]  /*4fe0*/  ISETP.GT.AND P3, PT, R3, 0x19, PT ;  /* 0x000000190300780c */ /* 0x000fe40003f64270 */
[----:B0-----:R-:W-:Y:S02]  /*4ff0*/  FMNMX.FTZ R4, R58, R79, !PT ;  /* 0x0000004f3a047209 */ /* 0x001fe40007810000 */
[----:B------:R-:W-:Y:S02]  /*5000*/  FMNMX.FTZ R79, R56, R57, !PT ;  /* 0x00000039384f7209 */ /* 0x000fe40007810000 */
[----:B------:R-:W-:Y:S01]  /*5010*/  FSEL R52, R52, -INF , P1 ;  /* 0xff80000034347808 */ /* 0x000fe20000800000 */
[----:B------:R-:W0:Y:S01]  /*5020*/  SHFL.BFLY PT, R81, R4, 0x1, 0x1f ;  /* 0x0c201f0004517f89 */ /* 0x000e2200000e0000 */
[----:B------:R-:W-:-:S02]  /*5030*/  FMNMX.FTZ R2, R60, R79, !PT ;  /* 0x0000004f3c027209 */ /* 0x000fc40007810000 */
[----:B------:R-:W-:Y:S02]  /*5040*/  FSEL R53, R53, -INF , P3 ;  /* 0xff80000035357808 */ /* 0x000fe40001800000 */
[----:B------:R-:W-:Y:S02]  /*5050*/  FMNMX.FTZ R79, R61, R2, !PT ;  /* 0x000000023d4f7209 */ /* 0x000fe40007810000 */
[C---:B------:R-:W-:Y:S02]  /*5060*/  ISETP.GT.AND P1, PT, R3.reuse, 0x20, PT ;  /* 0x000000200300780c */ /* 0x040fe40003f24270 */
[----:B------:R-:W-:Y:S02]  /*5070*/  FMNMX.FTZ R2, R48, R79, !PT ;  /* 0x0000004f30027209 */ /* 0x000fe40007810000 */
[----:B------:R-:W-:Y:S02]  /*5080*/  ISETP.GT.AND P2, PT, R3, 0x21, PT ;  /* 0x000000210300780c */ /* 0x000fe40003f44270 */
[----:B------:R-:W-:-:S02]  /*5090*/  FMNMX.FTZ R79, R49, R2, !PT ;  /* 0x00000002314f7209 */ /* 0x000fc40007810000 */
[----:B------:R-:W-:Y:S02]  /*50a0*/  FSEL R40, R40, -INF , P1 ;  /* 0xff80000028287808 */ /* 0x000fe40000800000 */
[----:B------:R-:W-:Y:S02]  /*50b0*/  FMNMX.FTZ R2, R52, R79, !PT ;  /* 0x0000004f34027209 */ /* 0x000fe40007810000 */
[----:B------:R-:W-:Y:S02]  /*50c0*/  ISETP.GT.AND P3, PT, R3, 0x28, PT ;  /* 0x000000280300780c */ /* 0x000fe40003f64270 */
[----:B------:R-:W-:Y:S02]  /*50d0*/  FMNMX.FTZ R79, R53, R2, !PT ;  /* 0x00000002354f7209 */ /* 0x000fe40007810000 */
[----:B------:R-:W-:Y:S02]  /*50e0*/  FSEL R41, R41, -INF , P2 ;  /* 0xff80000029297808 */ /* 0x000fe40001000000 */
[----:B0-----:R-:W-:-:S02]  /*50f0*/  FMNMX.FTZ R4, R4, R81, !PT ;  /* 0x0000005104047209 */ /* 0x001fc40007810000 */
[----:B------:R-:W-:Y:S02]  /*5100*/  CS2R R80, SRZ ;  /* 0x0000000000507805 */ /* 0x000fe4000001ff00 */
[----:B------:R-:W-:Y:S02]  /*5110*/  FMNMX.FTZ R26, R40, R79, !PT ;  /* 0x0000004f281a7209 */ /* 0x000fe40007810000 */
[C---:B------:R-:W-:Y:S01]  /*5120*/  FSETP.NEU.FTZ.AND P4, PT, R4.reuse, -INF , PT ;  /* 0xff8000000400780b */ /* 0x040fe20003f9d000 */
[----:B------:R-:W-:Y:S01]  /*5130*/  FMUL.FTZ R2, R4, UR5 ;  /* 0x0000000504027c20 */ /* 0x000fe20008410000 */
[----:B------:R-:W-:Y:S02]  /*5140*/  ISETP.GT.AND P1, PT, R3, 0x29, PT ;  /* 0x000000290300780c */ /* 0x000fe40003f24270 */
[----:B------:R-:W-:Y:S02]  /*5150*/  FSEL R44, R44, -INF , P3 ;  /* 0xff8000002c2c7808 */ /* 0x000fe40001800000 */
[----:B------:R-:W-:-:S02]  /*5160*/  FMNMX.FTZ R79, R41, R26, !PT ;  /* 0x0000001a294f7209 */ /* 0x000fc40007810000 */
[----:B------:R-:W-:Y:S02]  /*5170*/  FSEL R2, R2, RZ, P4 ;  /* 0x000000ff02027208 */ /* 0x000fe40002000000 */
[----:B------:R-:W-:Y:S02]  /*5180*/  FSEL R45, R45, -INF , P1 ;  /* 0xff8000002d2d7808 */ /* 0x000fe40000800000 */
[----:B------:R-:W-:Y:S01]  /*5190*/  ISETP.GT.AND P1, PT, R3, 0x30, PT ;  /* 0x000000300300780c */ /* 0x000fe20003f24270 */
[--C-:B------:R-:W-:Y:S01]  /*51a0*/  FFMA.FTZ R209, R19, UR5, -R2.reuse ;  /* 0x0000000513d17c23 */ /* 0x100fe20008010802 */
[----:B------:R-:W-:Y:S01]  /*51b0*/  FMNMX.FTZ R26, R44, R79, !PT ;  /* 0x0000004f2c1a7209 */ /* 0x000fe20007810000 */
[--C-:B------:R-:W-:Y:S01]  /*51c0*/  FFMA.FTZ R211, R21, UR5, -R2.reuse ;  /* 0x0000000515d37c23 */ /* 0x100fe20008010802 */
[----:B------:R-:W-:Y:S01]  /*51d0*/  ISETP.GT.AND P2, PT, R3, 0x31, PT ;  /* 0x000000310300780c */ /* 0x000fe20003f44270 */
[--C-:B------:R-:W-:Y:S01]  /*51e0*/  FFMA.FTZ R63, R63, UR5, -R2.reuse ;  /* 0x000000053f3f7c23 */ /* 0x100fe20008010802 */
[----:B------:R-:W-:Y:S01]  /*51f0*/  FSEL R32, R32, -INF , P1 ;  /* 0xff80000020207808 */ /* 0x000fe20000800000 */
[----:B------:R-:W-:Y:S01]  /*5200*/  MUFU.EX2 R209, R209 ;  /* 0x000000d100d17308 */ /* 0x000fe20000000800 */
[----:B------:R-:W-:Y:S01]  /*5210*/  FMNMX.FTZ R19, R45, R26, !PT ;  /* 0x0000001a2d137209 */ /* 0x000fe20007810000 */
[--C-:B------:R-:W-:Y:S01]  /*5220*/  FFMA.FTZ R26, R59, UR5, -R2.reuse ;  /* 0x000000053b1a7c23 */ /* 0x100fe20008010802 */
[----:B------:R-:W-:Y:S01]  /*5230*/  ISETP.GT.AND P1, PT, R3, 0x38, PT ;  /* 0x000000380300780c */ /* 0x000fe20003f24270 */
[--C-:B------:R-:W-:Y:S01]  /*5240*/  FFMA.FTZ R65, R65, UR5, -R2.reuse ;  /* 0x0000000541417c23 */ /* 0x100fe20008010802 */
[----:B------:R-:W-:Y:S01]  /*5250*/  FSEL R33, R33, -INF , P2 ;  /* 0xff80000021217808 */ /* 0x000fe20001000000 */
[--C-:B------:R-:W-:Y:S01]  /*5260*/  FFMA.FTZ R5, R5, UR5, -R2.reuse ;  /* 0x0000000505057c23 */ /* 0x100fe20008010802 */
[----:B------:R-:W-:Y:S01]  /*5270*/  FMNMX.FTZ R30, R32, R19, !PT ;  /* 0x00000013201e7209 */ /* 0x000fe20007810000 */
[----:B------:R-:W0:Y:S01]  /*5280*/  MUFU.EX2 R26, R26 ;  /* 0x0000001a001a7308 */ /* 0x000e220000000800 */
[----:B------:R-:W-:Y:S01]  /*5290*/  ISETP.GT.AND P2, PT, R3, 0x39, PT ;  /* 0x000000390300780c */ /* 0x000fe20003f44270 */
[--C-:B------:R-:W-:Y:S01]  /*52a0*/  FFMA.FTZ R51, R51, UR5, -R2.reuse ;  /* 0x0000000533337c23 */ /* 0x100fe20008010802 */
[----:B------:R-:W-:Y:S01]  /*52b0*/  FSEL R36, R36, -INF , P1 ;  /* 0xff80000024247808 */ /* 0x000fe20000800000 */
[--C-:B------:R-:W-:Y:S01]  /*52c0*/  FFMA.FTZ R67, R67, UR5, -R2.reuse ;  /* 0x0000000543437c23 */ /* 0x100fe20008010802 */
[----:B------:R-:W-:Y:S01]  /*52d0*/  FMNMX.FTZ R19, R33, R30, !PT ;  /* 0x0000001e21137209 */ /* 0x000fe20007810000 */
[--C-:B------:R-:W-:Y:S01]  /*52e0*/  FFMA.FTZ R55, R55, UR5, -R2.reuse ;  /* 0x0000000537377c23 */ /* 0x100fe20008010802 */
[----:B------:R-:W-:Y:S01]  /*52f0*/  FSEL R37, R37, -INF , P2 ;  /* 0xff80000025257808 */ /* 0x000fe20001000000 */
[----:B------:R-:W-:Y:S01]  /*5300*/  MUFU.EX2 R211, R211 ;  /* 0x000000d300d37308 */ /* 0x000fe20000000800 */
[----:B------:R-:W-:Y:S01]  /*5310*/  ISETP.GT.AND P1, PT, R3, 0x40, PT ;  /* 0x000000400300780c */ /* 0x000fe20003f24270 */
[--C-:B------:R-:W-:Y:S01]  /*5320*/  FFMA.FTZ R69, R69, UR5, -R2.reuse ;  /* 0x0000000545457c23 */ /* 0x100fe20008010802 */
[----:B------:R-:W-:Y:S01]  /*5330*/  FMNMX.FTZ R30, R36, R19, !PT ;  /* 0x00000013241e7209 */ /* 0x000fe20007810000 */
[--C-:B------:R-:W-:Y:S01]  /*5340*/  FFMA.FTZ R43, R43, UR5, -R2.reuse ;  /* 0x000000052b2b7c23 */ /* 0x100fe20008010802 */
[----:B------:R-:W-:Y:S01]  /*5350*/  ISETP.GT.AND P2, PT, R3, 0x41, PT ;  /* 0x000000410300780c */ /* 0x000fe20003f44270 */
[----:B------:R-:W-:Y:S01]  /*5360*/  FFMA.FTZ R71, R71, UR5, -R2 ;  /* 0x0000000547477c23 */ /* 0x000fe20008010802 */
[----:B------:R-:W-:Y:S01]  /*5370*/  FSEL R24, R24, -INF , P1 ;  /* 0xff80000018187808 */ /* 0x000fe20000800000 */
[----:B------:R-:W-:Y:S01]  /*5380*/  MUFU.EX2 R34, R63 ;  /* 0x0000003f00227308 */ /* 0x000fe20000000800 */
[----:B------:R-:W-:Y:S01]  /*5390*/  FMNMX.FTZ R19, R37, R30, !PT ;  /* 0x0000001e25137209 */ /* 0x000fe20007810000 */
[----:B0-----:R-:W-:Y:S01]  /*53a0*/  FADD.FTZ R62, R209, R26 ;  /* 0x0000001ad13e7221 */ /* 0x001fe20000010000 */
[----:B------:R-:W-:Y:S01]  /*53b0*/  ISETP.GT.AND P1, PT, R3, 0x48, PT ;  /* 0x000000480300780c */ /* 0x000fe20003f24270 */
[--C-:B------:R-:W-:Y:S01]  /*53c0*/  FFMA.FTZ R47, R47, UR5, -R2.reuse ;  /* 0x000000052f2f7c23 */ /* 0x100fe20008010802 */
[----:B------:R-:W-:Y:S01]  /*53d0*/  FSEL R25, R25, -INF , P2 ;  /* 0xff80000019197808 */ /* 0x000fe20001000000 */
[--C-:B------:R-:W-:Y:S01]  /*53e0*/  FFMA.FTZ R197, R73, UR5, -R2.reuse ;  /* 0x0000000549c57c23 */ /* 0x100fe20008010802 */
[----:B------:R-:W-:Y:S01]  /*53f0*/  FMNMX.FTZ R30, R24, R19, !PT ;  /* 0x00000013181e7209 */ /* 0x000fe20007810000 */
[----:B------:R-:W-:Y:S01]  /*5400*/  MUFU.EX2 R65, R65 ;  /* 0x0000004100417308 */ /* 0x000fe20000000800 */
        /* <DEDUP_REMOVED lines=8> */
[----:B------:R-:W-:Y:S01]  /*5490*/  FMNMX.FTZ R30, R28, R3, !PT ;  /* 0x000000031c1e7209 */ /* 0x000fe20007810000 */
[--C-:B------:R-:W-:Y:S01]  /*54a0*/  FFMA.FTZ R77, R77, UR5, -R2.reuse ;  /* 0x000000054d4d7c23 */ /* 0x100fe20008010802 */
[----:B------:R-:W-:Y:S01]  /*54b0*/  F2FP.BF16.F32.PACK_AB R209, R26, R209 ;  /* 0x000000d11ad1723e */ /* 0x000fe200000010ff */
[--C-:B------:R-:W-:Y:S01]  /*54c0*/  FFMA.FTZ R27, R27, UR5, -R2.reuse ;  /* 0x000000051b1b7c23 */ /* 0x100fe20008010802 */
[----:B------:R-:W-:Y:S01]  /*54d0*/  FMNMX.FTZ R30, R29, R30, !PT ;  /* 0x0000001e1d1e7209 */ /* 0x000fe20007810000 */
[----:B------:R-:W-:Y:S01]  /*54e0*/  FFMA.FTZ R2, R31, UR5, -R2 ;  /* 0x000000051f027c23 */ /* 0x000fe20008010802 */
[----:B------:R-:W-:Y:S01]  /*54f0*/  CS2R R78, SRZ ;  /* 0x00000000004e7805 */ /* 0x000fe2000001ff00 */
[----:B------:R-:W0:Y:S01]  /*5500*/  MUFU.EX2 R38, R51 ;  /* 0x0000003300267308 */ /* 0x000e220000000800 */
[----:B------:R-:W-:Y:S01]  /*5510*/  CS2R R74, SRZ ;  /* 0x00000000004a7805 */ /* 0x000fe2000001ff00 */
[----:B------:R-:W1:Y:S01]  /*5520*/  SHFL.BFLY PT, R3, R30, 0x2, 0x1f ;  /* 0x0c401f001e037f89 */ /* 0x000e6200000e0000 */
[----:B------:R-:W-:-:S05]  /*5530*/  CS2R R72, SRZ ;  /* 0x0000000000487805 */ /* 0x000fca000001ff00 */
        /* <DEDUP_REMOVED lines=11> */
[----:B0-----:R-:W-:-:S05]  /*55f0*/  FMNMX.FTZ R3, R19, R30, !PT ;  /* 0x0000001e13037209 */ /* 0x001fca0007810000 */
[----:B------:R-:W-:Y:S01]  /*5600*/  MUFU.EX2 R197, R197 ;  /* 0x000000c500c57308 */ /* 0x000fe20000000800 */
[C---:B------:R-:W-:Y:S01]  /*5610*/  FSETP.NEU.FTZ.AND P1, PT, R3.reuse, -INF , PT ;  /* 0xff8000000300780b */ /* 0x040fe20003f3d000 */
[----:B------:R-:W-:-:S06]  /*5620*/  FMUL.FTZ R19, R3, UR5 ;  /* 0x0000000503137c20 */ /* 0x000fcc0008410000 */
[----:B------:R-:W-:Y:S01]  /*5630*/  MUFU.EX2 R54, R35 ;  /* 0x0000002300367308 */ /* 0x000fe20000000800 */
[----:B------:R-:W-:Y:S02]  /*5640*/  FSEL R19, R19, RZ, P1 ;  /* 0x000000ff13137208 */ /* 0x000fe40000800000 */
[----:B------:R-:W-:Y:S02]  /*5650*/  PLOP3.LUT P1, PT, PT, PT, UP0, 0x80, 0x0 ;  /* 0x000000000000781c */ /* 0x000fe40003f2f008 */
[----:B--2---:R-:W-:Y:S01]  /*5660*/  F2FP.BF16.F32.PACK_AB R203, R50, R71 ;  /* 0x0000004732cb723e */ /* 0x004fe200000010ff */
        /* <DEDUP_REMOVED lines=22> */
[----:B------:R-:W1:Y:S08]  /*57d0*/  MUFU.EX2 R60, R60 ;  /* 0x0000003c003c7308 */ /* 0x000e700000000800 */
[----:B------:R-:W2:Y:S01]  /*57e0*/  MUFU.EX2 R61, R61 ;  /* 0x0000003d003d7308 */ /* 0x000ea20000000800 */
[----:B0-----:R-:W-:Y:S01]  /*57f0*/  FADD.FTZ R5, R56, R57 ;  /* 0x0000003938057221 */ /* 0x001fe20000010000 */
[----:B------:R-:W-:-:S02]  /*5800*/  F2FP.BF16.F32.PACK_AB R208, R57, R56 ;  /* 0x0000003839d0723e */ /* 0x000fc400000010ff */
[----:B------:R-:W-:-:S04]  /*5810*/  CS2R R56, SRZ ;  /* 0x0000000000387805 */ /* 0x000fc8000001ff00 */
[----:B------:R-:W0:Y:S01]  /*5820*/  MUFU.EX2 R48, R48 ;  /* 0x0000003000307308 */ /* 0x000e220000000800 */
[----:B-1----:R-:W-:Y:S01]  /*5830*/  FADD.FTZ R64, R60, R5 ;  /* 0x000000053c407221 */ /* 0x002fe20000010000 */
[----:B------:R-:W-:Y:S01]  /*5840*/  FADD.FTZ R5, R211, R62 ;  /* 0x0000003ed3057221 */ /* 0x000fe20000010000 */
[----:B------:R-:W-:-:S03]  /*5850*/  F2FP.BF16.F32.PACK_AB R211, R34, R211 ;  /* 0x000000d322d3723e */ /* 0x000fc600000010ff */
[----:B------:R-:W-:Y:S01]  /*5860*/  FADD.FTZ R62, R34, R5 ;  /* 0x00000005223e7221 */ /* 0x000fe20000010000 */
[----:B------:R-:W-:Y:S01]  /*5870*/  CS2R R34, SRZ ;  /* 0x0000000000227805 */ /* 0x000fe2000001ff00 */
[----:B------:R-:W1:Y:S01]  /*5880*/  MUFU.EX2 R49, R49 ;  /* 0x0000003100317308 */ /* 0x000e620000000800 */
[----:B--2---:R-:W-:Y:S01]  /*5890*/  FADD.FTZ R21, R61, R64 ;  /* 0x000000403d157221 */ /* 0x004fe20000010000 */
[----:B------:R-:W-:Y:S01]  /*58a0*/  FADD.FTZ R5, R65, R62 ;  /* 0x0000003e41057221 */ /* 0x000fe20000010000 */
[----:B------:R-:W-:Y:S02]  /*58b0*/  F2FP.BF16.F32.PACK_AB R210, R61, R60 ;  /* 0x0000003c3dd2723e */ /* 0x000fe400000010ff */
[----:B------:R-:W-:Y:S02]  /*58c0*/  CS2R R64, SRZ ;  /* 0x0000000000407805 */ /* 0x000fe4000001ff00 */
[----:B------:R-:W-:Y:S01]  /*58d0*/  CS2R R60, SRZ ;  /* 0x00000000003c7805 */ /* 0x000fe2000001ff00 */
[----:B------:R-:W2:Y:S01]  /*58e0*/  MUFU.EX2 R52, R52 ;  /* 0x0000003400347308 */ /* 0x000ea20000000800 */
[----:B0-----:R-:W-:-:S07]  /*58f0*/  FADD.FTZ R0, R48, R21 ;  /* 0x0000001530007221 */ /* 0x001fce0000010000 */
[----:B------:R-:W0:Y:S01]  /*5900*/  MUFU.EX2 R53, R53 ;  /* 0x0000003500357308 */ /* 0x000e220000000800 */
[C---:B-1----:R-:W-:Y:S01]  /*5910*/  FADD.FTZ R21, R49.reuse, R0 ;  /* 0x0000000031157221 */ /* 0x042fe20000010000 */
[----:B------:R-:W-:Y:S01]  /*5920*/  FADD.FTZ R0, R38, R5 ;  /* 0x0000000526007221 */ /* 0x000fe20000010000 */
[----:B------:R-:W-:Y:S02]  /*5930*/  F2FP.BF16.F32.PACK_AB R204, R49, R48 ;  /* 0x0000003031cc723e */ /* 0x000fe400000010ff */
[----:B------:R-:W-:Y:S01]  /*5940*/  CS2R R48, SRZ ;  /* 0x0000000000307805 */ /* 0x000fe2000001ff00 */
[----:B------:R-:W-:Y:S01]  /*5950*/  FADD.FTZ R5, R67, R0 ;  /* 0x0000000043057221 */ /* 0x000fe20000010000 */
[----:B------:R-:W-:Y:S01]  /*5960*/  CS2R R66, SRZ ;  /* 0x0000000000427805 */ /* 0x000fe2000001ff00 */
[----:B------:R-:W1:Y:S01]  /*5970*/  MUFU.EX2 R40, R40 ;  /* 0x0000002800287308 */ /* 0x000e620000000800 */
[----:B--2---:R-:W-:Y:S01]  /*5980*/  FADD.FTZ R62, R52, R21 ;  /* 0x00000015343e7221 */ /* 0x004fe20000010000 */
[----:B------:R-:W-:Y:S01]  /*5990*/  FADD.FTZ R0, R42, R5 ;  /* 0x000000052a007221 */ /* 0x000fe20000010000 */
[----:B------:R-:W-:-:S03]  /*59a0*/  CS2R R42, SRZ ;  /* 0x00000000002a7805 */ /* 0x000fc6000001ff00 */
[----:B------:R-:W-:Y:S01]  /*59b0*/  FADD.FTZ R5, R69, R0 ;  /* 0x0000000045057221 */ /* 0x000fe20000010000 */
[----:B------:R-:W-:Y:S01]  /*59c0*/  CS2R R68, SRZ ;  /* 0x0000000000447805 */ /* 0x000fe2000001ff00 */
[----:B------:R-:W2:Y:S01]  /*59d0*/  MUFU.EX2 R41, R41 ;  /* 0x0000002900297308 */ /* 0x000ea20000000800 */
[C---:B0-----:R-:W-:Y:S01]  /*59e0*/  FADD.FTZ R21, R53.reuse, R62 ;  /* 0x0000003e35157221 */ /* 0x041fe20000010000 */
[----:B------:R-:W-:Y:S01]  /*59f0*/  FADD.FTZ R0, R46, R5 ;  /* 0x000000052e007221 */ /* 0x000fe20000010000 */
[----:B------:R-:W-:Y:S02]  /*5a00*/  F2FP.BF16.F32.PACK_AB R206, R53, R52 ;  /* 0x0000003435ce723e */ /* 0x000fe400000010ff */
[----:B------:R-:W-:Y:S02]  /*5a10*/  CS2R R52, SRZ ;  /* 0x0000000000347805 */ /* 0x000fe4000001ff00 */
[----:B------:R-:W-:Y:S01]  /*5a20*/  CS2R R46, SRZ ;  /* 0x00000000002e7805 */ /* 0x000fe2000001ff00 */
[----:B------:R-:W-:Y:S01]  /*5a30*/  FADD.FTZ R5, R71, R0 ;  /* 0x0000000047057221 */ /* 0x000fe20000010000 */
[----:B------:R-:W-:Y:S01]  /*5a40*/  CS2R R70, SRZ ;  /* 0x0000000000467805 */ /* 0x000fe2000001ff00 */
[----:B------:R-:W0:Y:S01]  /*5a50*/  MUFU.EX2 R44, R44 ;  /* 0x0000002c002c7308 */ /* 0x000e220000000800 */
[----:B-1----:R-:W-:Y:S01]  /*5a60*/  FADD.FTZ R62, R40, R21 ;  /* 0x00000015283e7221 */ /* 0x002fe20000010000 */
[----:B------:R-:W-:Y:S01]  /*5a70*/  FADD.FTZ R0, R50, R5 ;  /* 0x0000000532007221 */ /* 0x000fe20000010000 */
[----:B------:R-:W-:-:S05]  /*5a80*/  CS2R R50, SRZ ;  /* 0x0000000000327805 */ /* 0x000fca000001ff00 */
[----:B------:R-:W1:Y:S01]  /*5a90*/  MUFU.EX2 R45, R45 ;  /* 0x0000002d002d7308 */ /* 0x000e620000000800 */
[C---:B--2---:R-:W-:Y:S01]  /*5aa0*/  FADD.FTZ R21, R41.reuse, R62 ;  /* 0x0000003e29157221 */ /* 0x044fe20000010000 */
[----:B------:R-:W-:Y:S02]  /*5ab0*/  F2FP.BF16.F32.PACK_AB R200, R41, R40 ;  /* 0x0000002829c8723e */ /* 0x000fe400000010ff */
[----:B------:R-:W-:Y:S02]  /*5ac0*/  CS2R R62, SRZ ;  /* 0x00000000003e7805 */ /* 0x000fe4000001ff00 */
[----:B------:R-:W-:Y:S02]  /*5ad0*/  CS2R R40, SRZ ;  /* 0x0000000000287805 */ /* 0x000fe4000001ff00 */
[----:B------:R-:W2:Y:S01]  /*5ae0*/  MUFU.EX2 R32, R32 ;  /* 0x0000002000207308 */ /* 0x000ea20000000800 */
[----:B0-----:R-:W-:-:S07]  /*5af0*/  FADD.FTZ R26, R44, R21 ;  /* 0x000000152c1a7221 */ /* 0x001fce0000010000 */
[----:B------:R-:W0:Y:S01]  /*5b00*/  MUFU.EX2 R33, R33 ;  /* 0x0000002100217308 */ /* 0x000e220000000800 */
[C---:B-1----:R-:W-:Y:S01]  /*5b10*/  FADD.FTZ R21, R45.reuse, R26 ;  /* 0x0000001a2d157221 */ /* 0x042fe20000010000 */
[----:B------:R-:W-:Y:S02]  /*5b20*/  F2FP.BF16.F32.PACK_AB R202, R45, R44 ;  /* 0x0000002c2dca723e */ /* 0x000fe400000010ff */
[----:B------:R-:W-:-:S04]  /*5b30*/  CS2R R44, SRZ ;  /* 0x00000000002c7805 */ /* 0x000fc8000001ff00 */
[----:B------:R-:W-:Y:S01]  /*5b40*/  MUFU.EX2 R36, R36 ;  /* 0x0000002400247308 */ /* 0x000fe20000000800 */
[----:B--2---:R-:W-:Y:S01]  /*5b50*/  FADD.FTZ R26, R32, R21 ;  /* 0x00000015201a7221 */ /* 0x004fe20000010000 */
[----:B------:R-:W-:Y:S01]  /*5b60*/  FADD.FTZ R21, R197, R0 ;  /* 0x00000000c5157221 */ /* 0x000fe20000010000 */
[----:B------:R-:W-:-:S03]  /*5b70*/  F2FP.BF16.F32.PACK_AB R197, R54, R197 ;  /* 0x000000c536c5723e */ /* 0x000fc600000010ff */
[----:B------:R-:W-:Y:S01]  /*5b80*/  FADD.FTZ R0, R54, R21 ;  /* 0x0000001536007221 */ /* 0x000fe20000010000 */
[----:B------:R-:W-:Y:S01]  /*5b90*/  CS2R R54, SRZ ;  /* 0x0000000000367805 */ /* 0x000fe2000001ff00 */
[----:B------:R-:W1:Y:S01]  /*5ba0*/  MUFU.EX2 R199, R199 ;  /* 0x000000c700c77308 */ /* 0x000e620000000800 */
[----:B0-----:R-:W-:-:S07]  /*5bb0*/  F2FP.BF16.F32.PACK_AB R196, R33, R32 ;  /* 0x0000002021c4723e */ /* 0x001fce00000010ff */
[----:B------:R-:W0:Y:S08]  /*5bc0*/  MUFU.EX2 R37, R37 ;  /* 0x0000002500257308 */ /* 0x000e300000000800 */
[----:B------:R2:W3:Y:S01]  /*5bd0*/  MUFU.EX2 R58, R39 ;  /* 0x00000027003a7308 */ /* 0x0004e20000000800 */
[----:B-1----:R-:W-:-:S07]  /*5be0*/  FADD.FTZ R21, R199, R0 ;  /* 0x00000000c7157221 */ /* 0x002fce0000010000 */
[----:B------:R-:W-:Y:S01]  /*5bf0*/  MUFU.EX2 R24, R24 ;  /* 0x0000001800187308 */ /* 0x000fe20000000800 */
[----:B0-----:R-:W-:Y:S02]  /*5c00*/  F2FP.BF16.F32.PACK_AB R198, R37, R36 ;  /* 0x0000002425c6723e */ /* 0x001fe400000010ff */
[----:B--2---:R-:W-:-:S05]  /*5c10*/  CS2R R38, SRZ ;  /* 0x0000000000267805 */ /* 0x004fca000001ff00 */
[----:B------:R-:W-:Y:S01]  /*5c20*/  MUFU.EX2 R77, R77 ;  /* 0x0000004d004d7308 */ /* 0x000fe20000000800 */
[C---:B---3--:R-:W-:Y:S01]  /*5c30*/  FADD.FTZ R0, R58.reuse, R21 ;  /* 0x000000153a007221 */ /* 0x048fe20000010000 */
[----:B------:R-:W-:Y:S02]  /*5c40*/  F2FP.BF16.F32.PACK_AB R199, R58, R199 ;  /* 0x000000c73ac7723e */ /* 0x000fe400000010ff */
[----:B------:R-:W-:-:S04]  /*5c50*/  CS2R R58, SRZ ;  /* 0x00000000003a7805 */ /* 0x000fc8000001ff00 */
[----:B------:R0:W1:Y:S08]  /*5c60*/  MUFU.EX2 R30, R27 ;  /* 0x0000001b001e7308 */ /* 0x0000700000000800 */
[----:B------:R-:W2:Y:S01]  /*5c70*/  MUFU.EX2 R25, R25 ;  /* 0x0000001900197308 */ /* 0x000ea20000000800 */
[----:B0-----:R-:W-:Y:S01]  /*5c80*/  FADD.FTZ R27, R33, R26 ;  /* 0x0000001a211b7221 */ /* 0x001fe20000010000 */
[----:B------:R-:W-:-:S03]  /*5c90*/  CS2R R32, SRZ ;  /* 0x0000000000207805 */ /* 0x000fc6000001ff00 */
[----:B------:R-:W-:-:S03]  /*5ca0*/  FADD.FTZ R26, R36, R27 ;  /* 0x0000001b241a7221 */ /* 0x000fc60000010000 */
[----:B------:R-:W0:Y:S01]  /*5cb0*/  MUFU.EX2 R28, R28 ;  /* 0x0000001c001c7308 */ /* 0x000e220000000800 */
[----:B------:R-:W-:Y:S01]  /*5cc0*/  FADD.FTZ R27, R37, R26 ;  /* 0x0000001a251b7221 */ /* 0x000fe20000010000 */
[----:B-1----:R-:W-:Y:S02]  /*5cd0*/  F2FP.BF16.F32.PACK_AB R193, R30, R77 ;  /* 0x0000004d1ec1723e */ /* 0x002fe400000010ff */
[----:B------:R-:W-:Y:S01]  /*5ce0*/  CS2R R36, SRZ ;  /* 0x0000000000247805 */ /* 0x000fe2000001ff00 */
[----:B------:R-:W-:-:S03]  /*5cf0*/  FADD.FTZ R26, R24, R27 ;  /* 0x0000001b181a7221 */ /* 0x000fc60000010000 */
[----:B------:R1:W3:Y:S01]  /*5d00*/  MUFU.EX2 R5, R19 ;  /* 0x0000001300057308 */ /* 0x0002e20000000800 */
[C---:B--2---:R-:W-:Y:S01]  /*5d10*/  FADD.FTZ R21, R25.reuse, R26 ;  /* 0x0000001a19157221 */ /* 0x044fe20000010000 */
[----:B------:R-:W-:Y:S02]  /*5d20*/  F2FP.BF16.F32.PACK_AB R192, R25, R24 ;  /* 0x0000001819c0723e */ /* 0x000fe400000010ff */
[----:B------:R-:W-:-:S04]  /*5d30*/  CS2R R24, SRZ ;  /* 0x0000000000187805 */ /* 0x000fc8000001ff00 */
[----:B------:R-:W2:Y:S01]  /*5d40*/  MUFU.EX2 R2, R2 ;  /* 0x0000000200027308 */ /* 0x000ea20000000800 */
[----:B-1----:R-:W-:Y:S01]  /*5d50*/  FADD.FTZ R19, R77, R0 ;  /* 0x000000004d137221 */ /* 0x002fe20000010000 */
[----:B0-----:R-:W-:Y:S01]  /*5d60*/  FADD.FTZ R26, R28, R21 ;  /* 0x000000151c1a7221 */ /* 0x001fe20000010000 */
[----:B------:R-:W-:Y:S02]  /*5d70*/  CS2R R76, SRZ ;  /* 0x00000000004c7805 */ /* 0x000fe4000001ff00 */
[----:B------:R-:W-:Y:S01]  /*5d80*/  FADD.FTZ R0, R30, R19 ;  /* 0x000000131e007221 */ /* 0x000fe20000010000 */
[----:B------:R-:W-:-:S03]  /*5d90*/  CS2R R30, SRZ ;  /* 0x00000000001e7805 */ /* 0x000fc6000001ff00 */
[----:B------:R-:W-:Y:S01]  /*5da0*/  FADD.FTZ R21, R195, R0 ;  /* 0x00000000c3157221 */ /* 0x000fe20000010000 */
[C---:B---3--:R-:W-:Y:S01]  /*5db0*/  FADD.FTZ R19, R5.reuse, R26 ;  /* 0x0000001a05137221 */ /* 0x048fe20000010000 */
[----:B------:R-:W-:Y:S01]  /*5dc0*/  F2FP.BF16.F32.PACK_AB R194, R5, R28 ;  /* 0x0000001c05c2723e */ /* 0x000fe200000010ff */
[----:B------:R-:W-:Y:S01]  /*5dd0*/  IMAD.MOV.U32 R0, RZ, RZ, 0x3f800000 ;  /* 0x3f800000ff007424 */ /* 0x000fe200078e00ff */
[----:B------:R-:W-:Y:S02]  /*5de0*/  CS2R R28, SRZ ;  /* 0x00000000001c7805 */ /* 0x000fe4000001ff00 */
[----:B------:R-:W-:Y:S01]  /*5df0*/  CS2R R26, SRZ ;  /* 0x00000000001a7805 */ /* 0x000fe2000001ff00 */
[C---:B--2---:R-:W-:Y:S01]  /*5e00*/  FADD.FTZ R5, R2.reuse, R21 ;  /* 0x0000001502057221 */ /* 0x044fe20000010000 */
[----:B------:R-:W-:Y:S01]  /*5e10*/  IMAD.U32 R21, RZ, RZ, UR7 ;  /* 0x00000007ff157e24 */ /* 0x000fe2000f8e00ff */
[----:B------:R-:W-:Y:S01]  /*5e20*/  F2FP.BF16.F32.PACK_AB R195, R2, R195 ;  /* 0x000000c302c3723e */ /* 0x000fe200000010ff */
[----:B------:R-:W-:Y:S01]  /*5e30*/  IMAD.MOV.U32 R2, RZ, RZ, 0x3f800000 ;  /* 0x3f800000ff027424 */ /* 0x000fe200078e00ff */
[----:B------:R-:W-:Y:S06]  /*5e40*/  @!P1 BRA `(.L_x_2387) ;  /* 0x0000003c00a49947 */ /* 0x000fec0003800000 */
[----:B------:R-:W-:Y:S01]  /*5e50*/  R2UR UR4, R18 ;  /* 0x00000000120472ca */ /* 0x000fe200000e0000 */
[----:B------:R-:W-:Y:S01]  /*5e60*/  IMAD.MOV.U32 R227, RZ, RZ, R4 ;  /* 0x000000ffffe37224 */ /* 0x000fe200078e0004 */
[----:B------:R-:W-:Y:S01]  /*5e70*/  UMOV UR37, UR36 ;  /* 0x0000002400257c82 */ /* 0x000fe20008000000 */
[----:B------:R-:W-:Y:S02]  /*5e80*/  IMAD.MOV.U32 R228, RZ, RZ, R3 ;  /* 0x000000ffffe47224 */ /* 0x000fe400078e0003 */
[----:B------:R-:W-:Y:S02]  /*5e90*/  IMAD.MOV.U32 R2, RZ, RZ, 0x3f800000 ;  /* 0x3f800000ff027424 */ /* 0x000fe400078e00ff */
[----:B------:R-:W-:-:S06]  /*5ea0*/  IMAD.MOV.U32 R151, RZ, RZ, RZ ;  /* 0x000000ffff977224 */ /* 0x000fcc00078e00ff */
[----:B------:R-:W-:-:S07]  /*5eb0*/  IMAD.U32 R229, RZ, RZ, UR4 ;  /* 0x00000004ffe57e24 */ /* 0x000fce000f8e00ff */
.L_x_2398:
[----:B------:R-:W-:Y:S01]  /*5ec0*/  R2UR UR5, R229 ;  /* 0x00000000e50572ca */ /* 0x000fe200000e0000 */
[----:B------:R-:W-:-:S04]  /*5ed0*/  UISETP.NE.AND UP0, UPT, UR37, 0x1, UPT ;  /* 0x000000012500788c */ /* 0x000fc8000bf05270 */
[----:B------:R-:W-:-:S08]  /*5ee0*/  USEL UR4, URZ, 0x1, UP0 ;  /* 0x000000013f047887 */ /* 0x000fd00008000000 */
[----:B------:R-:W-:-:S06]  /*5ef0*/  ULOP3.LUT UR4, UR5, UR4, URZ, 0x3c, !UPT ;  /* 0x0000000405047292 */ /* 0x000fcc000f8e3c3f */
[----:B------:R-:W-:Y:S01]  /*5f00*/  IMAD.U32 R18, RZ, RZ, UR4 ;  /* 0x00000004ff127e24 */ /* 0x000fe2000f8e00ff */
[----:B------:R-:W-:Y:S06]  /*5f10*/  @!P0 BRA `(.L_x_2388) ;  /* 0x0000000000048947 */ /* 0x000fec0003800000 */
[----:B------:R-:W-:Y:S01]  /*5f20*/  BPT.TRAP 0x1 ;  /* 0x000000040000795c */ /* 0x000fe20000300000 */
.L_x_2388:
        /* <DEDUP_REMOVED lines=11> */
.L_x_2389:
[----:B-1----:R-:W-:Y:S05]  /*5fe0*/  @P1 BRA `(.L_x_2390) ;  /* 0x0000000000081947 */ /* 0x002fea0003800000 */
[----:B------:R-:W1:Y:S02]  /*5ff0*/  SYNCS.PHASECHK.TRANS64.TRYWAIT P1, [UR61+0x38830], R3 ;  /* 0x03883003ff0075a7 */ /* 0x000e64000802017d */
[----:B-1----:R-:W-:Y:S05]  /*6000*/  @!P1 BRA `(.L_x_2391) ;  /* 0x0000013c00289947 */ /* 0x002fea0003800000 */
.L_x_2390:
[----:B------:R-:W-:Y:S01]  /*6010*/  R2UR UR4, R20 ;  /* 0x00000000140472ca */ /* 0x000fe200000e0000 */
[----:B------:R-:W-:Y:S01]  /*6020*/  WARPGROUP.ARRIVE ;  /* 0x00000000000079c5 */ /* 0x000fe20000000000 */
[----:B------:R-:W-:Y:S01]  /*6030*/  R2UR UR6, R14 ;  /* 0x000000000e0672ca */ /* 0x000fe200000e0000 */
[----:B------:R-:W-:Y:S01]  /*6040*/  UMOV UR59, 0x40000040 ;  /* 0x40000040003b7882 */ /* 0x000fe20000000000 */
        /* <DEDUP_REMOVED lines=9> */
[----:B------:R-:W-:Y:S01]  /*60e0*/  UIMAD UR4, UR36, 0xa00, UR4 ;  /* 0x00000a00240478a4 */ /* 0x000fe2000f8e0204 */
[-C--:B------:R-:W-:Y:S01]  /*60f0*/  FMUL.FTZ R24, R24, R0.reuse ;  /* 0x0000000018187220 */ /* 0x080fe20000410000 */
[----:B------:R-:W-:Y:S01]  /*6100*/  UMOV UR56, UR6 ;  /* 0x0000000600387c82 */ /* 0x000fe20008000000 */
[----:B------:R-:W-:Y:S01]  /*6110*/  UMOV UR35, 0x40000040 ;  /* 0x4000004000237882 */ /* 0x000fe20000000000 */
[----:B------:R-:W-:Y:S01]  /*6120*/  UMOV UR57, UR7 ;  /* 0x0000000700397c82 */ /* 0x000fe20008000000 */
[----:B------:R-:W-:Y:S01]  /*6130*/  UIADD3 UR18, UR4, 0x284, URZ ;  /* 0x0000028404127890 */ /* 0x000fe2000fffe03f */
[-C--:B------:R-:W-:Y:S01]  /*6140*/  FMUL.FTZ R25, R25, R0.reuse ;  /* 0x0000000019197220 */ /* 0x080fe20000410000 */
[----:B------:R-:W-:Y:S01]  /*6150*/  UMOV UR58, UR4 ;  /* 0x00000004003a7c82 */ /* 0x000fe20008000000 */
[----:B------:R-:W-:Y:S01]  /*6160*/  UIADD3 UR22, UR4, 0x286, URZ ;  /* 0x0000028604167890 */ /* 0x000fe2000fffe03f */
[----:B------:R-:W-:Y:S01]  /*6170*/  HGMMA.64x16x16.F32.BF16 R184, gdesc[UR56], RZ, !UPT, gsb0 ;  /* 0x0020000038b879f0 */ /* 0x000fe2000c0018ff */
[----:B------:R-:W-:Y:S01]  /*6180*/  UIADD3 UR58, UR4, 0x80, URZ ;  /* 0x00000080043a7890 */ /* 0x000fe2000fffe03f */
[-C--:B------:R-:W-:Y:S01]  /*6190*/  FMUL.FTZ R28, R28, R0.reuse ;  /* 0x000000001c1c7220 */ /* 0x080fe20000410000 */
[----:B------:R-:W-:Y:S01]  /*61a0*/  UMOV UR59, 0x40000040 ;  /* 0x40000040003b7882 */ /* 0x000fe20000000000 */
[----:B------:R-:W-:Y:S01]  /*61b0*/  UMOV UR56, UR6 ;  /* 0x0000000600387c82 */ /* 0x000fe20008000000 */
[----:B------:R-:W-:Y:S01]  /*61c0*/  UMOV UR57, UR7 ;  /* 0x0000000700397c82 */ /* 0x000fe20008000000 */
        /* <DEDUP_REMOVED lines=54> */
[----:B------:R-:W-:Y:S01]  /*6530*/  UIADD3 UR58, UR4, 0x100, URZ ;  /* 0x00000100043a7890 */ /* 0x000fe2000fffe03f */
[-C--:B------:R-:W-:Y:S01]  /*6540*/  FMUL.FTZ R109, R109, R0.reuse ;  /* 0x000000006d6d7220 */ /* 0x080fe20000410000 */
[----:B------:R-:W-:Y:S01]  /*6550*/  UMOV UR59, 0x40000040 ;  /* 0x40000040003b7882 */ /* 0x000fe20000000000 */
        /* <DEDUP_REMOVED lines=97> */
[----:B------:R-:W-:Y:S01]  /*6b70*/  UMOV UR59, 0x40000040 ;  /* 0x40000040003b7882 */ /* 0x000fe20000000000 */
[----:B------:R-:W-:Y:S01]  /*6b80*/  UMOV UR56, UR6 ;  /* 0x0000000600387c82 */ /* 0x000fe20008000000 */
[----:B------:R-:W-:Y:S01]  /*6b90*/  UMOV UR57, UR7 ;  /* 0x0000000700397c82 */ /* 0x000fe20008000000 */
[----:B------:R-:W-:Y:S02]  /*6ba0*/  R2UR UR6, R8 ;  /* 0x00000000080672ca */ /* 0x000fe400000e0000 */
[----:B------:R-:W-:Y:S01]  /*6bb0*/  R2UR UR7, R9 ;  /* 0x00000000090772ca */ /* 0x000fe200000e0000 */
[----:B------:R-:W-:Y:S02]  /*6bc0*/  WARPGROUP.DEPBAR.LE gsb0, 0x0 ;  /* 0x00008000000079c5 */ /* 0x000fe40000010000 */
[----:B------:R-:W-:-:S06]  /*6bd0*/  WARPGROUP.ARRIVE ;  /* 0x00000000000079c5 */ /* 0x000fcc0000000000 */
[----:B------:R-:W-:Y:S01]  /*6be0*/  HGMMA.64x16x16.F32.BF16 R152, gdesc[UR56], RZ, !UPT, gsb0 ;  /* 0x00200000389879f0 */ /* 0x000fe2000c0018ff */
[----:B------:R-:W-:Y:S01]  /*6bf0*/  UIADD3 UR58, UR4, 0x2, URZ ;  /* 0x00000002043a7890 */ /* 0x000fe2000fffe03f */
[----:B------:R-:W-:Y:S01]  /*6c00*/  UMOV UR59, 0x40000040 ;  /* 0x40000040003b7882 */ /* 0x000fe20000000000 */
[----:B------:R-:W-:Y:S01]  /*6c10*/  UMOV UR56, UR14 ;  /* 0x0000000e00387c82 */ /* 0x000fe20008000000 */
[----:B------:R-:W-:Y:S01]  /*6c20*/  UMOV UR57, UR15 ;  /* 0x0000000f00397c82 */ /* 0x000fe20008000000 */
[----:B------:R-:W-:Y:S02]  /*6c30*/  WARPGROUP.DEPBAR.LE gsb0, 0x0 ;  /* 0x00008000000079c5 */ /* 0x000fe40000010000 */
[----:B------:R-:W-:-:S06]  /*6c40*/  WARPGROUP.ARRIVE ;  /* 0x00000000000079c5 */ /* 0x000fcc0000000000 */
[----:B------:R-:W-:Y:S01]  /*6c50*/  HGMMA.64x16x16.F32.BF16 R184, gdesc[UR56], R184, gsb0 ;  /* 0x0020000038b879f0 */ /* 0x000fe200080018b8 */
        /* <DEDUP_REMOVED lines=25> */
[----:B------:R-:W-:Y:S01]  /*6df0*/  UIADD3 UR14, UR4, 0x282, URZ ;  /* 0x00000282040e7890 */ /* 0x000fe2000fffe03f */
[----:B------:R-:W-:Y:S01]  /*6e00*/  UMOV UR15, 0x40000040 ;  /* 0x40000040000f7882 */ /* 0x000fe20000000000 */
        /* <DEDUP_REMOVED lines=102> */
[----:B------:R-:W-:Y:S02]  /*7470*/  R2UR UR10, R6 ;  /* 0x00000000060a72ca */ /* 0x000fe400000e0000 */
[----:B------:R-:W-:-:S11]  /*7480*/  R2UR UR11, R7 ;  /* 0x00000000070b72ca */ /* 0x000fd600000e0000 */
[----:B------:R-:W-:Y:S02]  /*7490*/  UMOV UR56, UR10 ;  /* 0x0000000a00387c82 */ /* 0x000fe40008000000 */
[----:B------:R-:W-:Y:S01]  /*74a0*/  UMOV UR57, UR11 ;  /* 0x0000000b00397c82 */ /* 0x000fe20008000000 */
[----:B------:R-:W-:Y:S01]  /*74b0*/  UMOV UR5, UR11 ;  /* 0x0000000b00057c82 */ /* 0x000fe20008000000 */
        /* <DEDUP_REMOVED lines=259> */
[----:B------:R-:W-:Y:S05]  /*84f0*/  @!P0 BRA `(.L_x_2392) ;  /* 0x0000000000048947 */ /* 0x000fea0003800000 */
[----:B------:R-:W-:Y:S01]  /*8500*/  BPT.TRAP 0x1 ;  /* 0x000000040000795c */ /* 0x000fe20000300000 */
.L_x_2392:
        /* <DEDUP_REMOVED lines=8> */
.L_x_2393:
[----:B---3--:R-:W-:Y:S05]  /*8590*/  @P1 BRA `(.L_x_2394) ;  /* 0x0000000000081947 */ /* 0x008fea0003800000 */
[----:B------:R-:W3:Y:S02]  /*85a0*/  SYNCS.PHASECHK.TRANS64.TRYWAIT P1, [UR4+0x38850], R0 ;  /* 0x03885000ff0075a7 */ /* 0x000ee40008020144 */
[----:B---3--:R-:W-:Y:S05]  /*85b0*/  @!P1 BRA `(.L_x_2395) ;  /* 0x0000011400d49947 */ /* 0x008fea0003800000 */
.L_x_2394:
        /* <DEDUP_REMOVED lines=37> */
.L_x_2396:
[----:B------:R-:W-:Y:S01]  /*8810*/  R2UR UR6, R213 ;  /* 0x00000000d50672ca */ /* 0x000fe200000e0000 */
[----:B------:R-:W-:Y:S01]  /*8820*/  UIADD3 UR61, UR61, 0x38840, URZ ;  /* 0x000388403d3d7890 */ /* 0x000fe2000fffe03f */
[----:B------:R-:W-:Y:S02]  /*8830*/  R2UR UR5, R215 ;  /* 0x00000000d70572ca */ /* 0x000fe400000e0000 */
[----:B------:R-:W-:Y:S02]  /*8840*/  R2UR UR10, R22 ;  /* 0x00000000160a72ca */ /* 0x000fe400000e0000 */
[----:B------:R-:W-:Y:S02]  /*8850*/  R2UR UR7, R212 ;  /* 0x00000000d40772ca */ /* 0x000fe400000e0000 */
[----:B------:R-:W-:-:S04]  /*8860*/  LOP3.LUT R16, R16, 0xfffffbff, RZ, 0xc0, !PT ;  /* 0xfffffbff10107812 */ /* 0x000fc800078ec0ff */
[----:B------:R-:W-:Y:S01]  /*8870*/  @P0 LOP3.LUT R16, R16, 0x400, RZ, 0xfc, !PT ;  /* 0x0000040010100812 */ /* 0x000fe200078efcff */
[----:B------:R-:W-:Y:S02]  /*8880*/  UISETP.NE.AND UP0, UPT, UR6, URZ, UPT ;  /* 0x0000003f0600728c */ /* 0x000fe4000bf05270 */
[----:B01----:R-:W-:Y:S01]  /*8890*/  VIADD R3, R216, UR5 ;  /* 0x00000005d8037c36 */ /* 0x003fe20008000000 */
[----:B------:R-:W-:Y:S01]  /*88a0*/  UIMAD UR5, UR60, -0x50, URZ ;  /* 0xffffffb03c0578a4 */ /* 0x000fe2000f8e023f */
[----:B---3--:R-:W-:Y:S01]  /*88b0*/  IMAD.U32 R2, RZ, RZ, UR10 ;  /* 0x0000000aff027e24 */ /* 0x008fe2000f8e00ff */
[----:B------:R-:W-:Y:S02]  /*88c0*/  LOP3.LUT R16, R16, 0xfffff7ff, RZ, 0xc0, !PT ;  /* 0xfffff7ff10107812 */ /* 0x000fe400078ec0ff */
[----:B------:R-:W-:Y:S02]  /*88d0*/  PLOP3.LUT P1, PT, PT, PT, UP0, 0x80, 0x0 ;  /* 0x000000000000781c */ /* 0x000fe40003f2f008 */
[----:B------:R-:W-:-:S02]  /*88e0*/  PLOP3.LUT P2, PT, PT, PT, UP0, 0x80, 0x0 ;  /* 0x000000000000781c */ /* 0x000fc40003f4f008 */
[----:B------:R-:W-:-:S09]  /*88f0*/  @UP0 ULDC UR6, c[0x0][0x44c] ;  /* 0x0001130000060ab9 */ /* 0x000fd20000000800 */
[----:B--2---:R-:W-:Y:S01]  /*8900*/  @P1 IMAD.HI.U32 R0, R3, UR6, RZ ;  /* 0x0000000603001c27 */ /* 0x004fe2000f8e00ff */
[----:B------:R-:W-:-:S04]  /*8910*/  @UP0 ULDC UR6, c[0x0][0x450] ;  /* 0x0001140000060ab9 */ /* 0x000fc80000000800 */
[----:B------:R-:W-:Y:S01]  /*8920*/  @P2 SHF.R.U32.HI R3, RZ, UR6, R0 ;  /* 0x00000006ff032c19 */ /* 0x000fe20008011600 */
[----:B------:R-:W-:Y:S01]  /*8930*/  IMAD.U32 R0, RZ, RZ, UR5 ;  /* 0x00000005ff007e24 */ /* 0x000fe2000f8e00ff */
[----:B------:R-:W-:Y:S01]  /*8940*/  ULDC UR5, c[0x0][0x988] ;  /* 0x0002620000057ab9 */ /* 0x000fe20000000800 */
[----:B------:R-:W0:Y:S03]  /*8950*/  S2UR UR6, SR_CgaCtaId ;  /* 0x00000000000679c3 */ /* 0x000e260000008800 */
[----:B------:R-:W-:-:S04]  /*8960*/  IADD3 R0, -R23, 0x1, R0 ;  /* 0x0000000117007810 */ /* 0x000fc80007ffe100 */
[----:B------:R-:W-:Y:S02]  /*8970*/  IADD3 R0, -R2, UR7, R0 ;  /* 0x0000000702007c10 */ /* 0x000fe4000fffe100 */
[----:B------:R-:W1:Y:S04]  /*8980*/  SHFL.IDX PT, R2, R3, RZ, 0x1c1f ;  /* 0x001c1fff03027589 */ /* 0x000e6800000e0000 */
[----:B------:R-:W2:Y:S01]  /*8990*/  SHFL.IDX PT, R3, R3, 0x1, 0x1c1f ;  /* 0x003c1f0003037f89 */ /* 0x000ea200000e0000 */
[----:B0-----:R-:W-:Y:S01]  /*89a0*/  UPRMT UR61, UR6, 0x654, UR61 ;  /* 0x00000654063d7896 */ /* 0x001fe2000800003d */
[----:B-1----:R-:W-:-:S08]  /*89b0*/  IMAD.IADD R2, R0, 0x1, R2 ;  /* 0x0000000100027824 */ /* 0x002fd000078e0202 */
[----:B------:R-:W-:Y:S01]  /*89c0*/  SYNCS.ARRIVE.TRANS64.RED.A1T0 RZ, [UR61], RZ ;  /* 0x000000ffffff79a7 */ /* 0x000fe2000810043d */
[----:B--2---:R-:W-:Y:S01]  /*89d0*/  IMAD.IADD R0, R0, 0x1, R3 ;  /* 0x0000000100007824 */ /* 0x004fe200078e0203 */
[C---:B------:R-:W-:Y:S02]  /*89e0*/  ISETP.GT.AND P4, PT, R2.reuse, RZ, PT ;  /* 0x000000ff0200720c */ /* 0x040fe40003f84270 */
[----:B------:R-:W-:Y:S02]  /*89f0*/  ISETP.GT.AND P3, PT, R2, 0x1, PT ;  /* 0x000000010200780c */ /* 0x000fe40003f64270 */
[----:B------:R-:W-:Y:S02]  /*8a00*/  FSEL R184, R184, -INF , P4 ;  /* 0xff800000b8b87808 */ /* 0x000fe40002000000 */
[----:B------:R-:W-:Y:S02]  /*8a10*/  FSEL R185, R185, -INF , P3 ;  /* 0xff800000b9b97808 */ /* 0x000fe40001800000 */
[----:B------:R-:W-:-:S02]  /*8a20*/  ISETP.GT.AND P2, PT, R2, 0x8, PT ;  /* 0x000000080200780c */ /* 0x000fc40003f44270 */
[C---:B------:R-:W-:Y:S02]  /*8a30*/  ISETP.GT.AND P6, PT, R2.reuse, 0x9, PT ;  /* 0x000000090200780c */ /* 0x040fe40003fc4270 */
[C---:B------:R-:W-:Y:S02]  /*8a40*/  ISETP.GT.AND P1, PT, R2.reuse, 0x10, PT ;  /* 0x000000100200780c */ /* 0x040fe40003f24270 */
[C---:B------:R-:W-:Y:S02]  /*8a50*/  ISETP.GT.AND P5, PT, R2.reuse, 0x11, PT ;  /* 0x000000110200780c */ /* 0x040fe40003fa4270 */
[C---:B------:R-:W-:Y:S02]  /*8a60*/  ISETP.GT.AND P4, PT, R2.reuse, 0x18, PT ;  /* 0x000000180200780c */ /* 0x040fe40003f84270 */
[----:B------:R-:W-:Y:S02]  /*8a70*/  ISETP.GT.AND P3, PT, R2, 0x19, PT ;  /* 0x000000190200780c */ /* 0x000fe40003f64270 */
[----:B------:R-:W-:-:S02]  /*8a80*/  FSEL R188, R188, -INF , P2 ;  /* 0xff800000bcbc7808 */ /* 0x000fc40001000000 */
[----:B------:R-:W-:Y:S02]  /*8a90*/  FSEL R189, R189, -INF , P6 ;  /* 0xff800000bdbd7808 */ /* 0x000fe40003000000 */
[----:B------:R-:W-:Y:S02]  /*8aa0*/  FSEL R176, R176, -INF , P1 ;  /* 0xff800000b0b07808 */ /* 0x000fe40000800000 */
[----:B------:R-:W-:Y:S02]  /*8ab0*/  FSEL R177, R177, -INF , P5 ;  /* 0xff800000b1b17808 */ /* 0x000fe40002800000 */
        /* <DEDUP_REMOVED lines=20> */
[----:B------:R-:W-:-:S02]  /*8c00*/  FMNMX.FTZ R2, R184, R228, !PT ;  /* 0x000000e4b8027209 */ /* 0x000fc40007810000 */
[----:B------:R-:W-:Y:S02]  /*8c10*/  FSEL R164, R164, -INF , P2 ;  /* 0xff800000a4a47808 */ /* 0x000fe40001000000 */
[----:B------:R-:W-:Y:S02]  /*8c20*/  FMNMX.FTZ R2, R185, R2, !PT ;  /* 0x00000002b9027209 */ /* 0x000fe40007810000 */
[----:B------:R-:W-:Y:S02]  /*8c30*/  FSEL R165, R165, -INF , P6 ;  /* 0xff800000a5a57808 */ /* 0x000fe40003000000 */
[----:B------:R-:W-:Y:S02]  /*8c40*/  FMNMX.FTZ R2, R188, R2, !PT ;  /* 0x00000002bc027209 */ /* 0x000fe40007810000 */
[----:B------:R-:W-:Y:S02]  /*8c50*/  FSEL R152, R152, -INF , P1 ;  /* 0xff80000098987808 */ /* 0x000fe40000800000 */
[----:B------:R-:W-:-:S02]  /*8c60*/  FMNMX.FTZ R2, R189, R2, !PT ;  /* 0x00000002bd027209 */ /* 0x000fc40007810000 */
[----:B------:R-:W-:Y:S02]  /*8c70*/  FSEL R153, R153, -INF , P5 ;  /* 0xff80000099997808 */ /* 0x000fe40002800000 */
[----:B------:R-:W-:Y:S02]  /*8c80*/  FMNMX.FTZ R2, R176, R2, !PT ;  /* 0x00000002b0027209 */ /* 0x000fe40007810000 */
[----:B------:R-:W-:Y:S02]  /*8c90*/  FSEL R156, R156, -INF , P4 ;  /* 0xff8000009c9c7808 */ /* 0x000fe40002000000 */
[----:B------:R-:W-:Y:S02]  /*8ca0*/  FMNMX.FTZ R2, R177, R2, !PT ;  /* 0x00000002b1027209 */ /* 0x000fe40007810000 */
[----:B------:R-:W-:Y:S02]  /*8cb0*/  FSEL R157, R157, -INF , P3 ;  /* 0xff8000009d9d7808 */ /* 0x000fe40001800000 */
[----:B------:R-:W-:-:S02]  /*8cc0*/  FMNMX.FTZ R2, R180, R2, !PT ;  /* 0x00000002b4027209 */ /* 0x000fc40007810000 */
[----:B------:R-:W-:Y:S02]  /*8cd0*/  ISETP.GT.AND P2, PT, R0, RZ, PT ;  /* 0x000000ff0000720c */ /* 0x000fe40003f44270 */
[----:B------:R-:W-:Y:S02]  /*8ce0*/  FMNMX.FTZ R2, R181, R2, !PT ;  /* 0x00000002b5027209 */ /* 0x000fe40007810000 */
[----:B------:R-:W-:Y:S02]  /*8cf0*/  FSEL R186, R186, -INF , P2 ;  /* 0xff800000baba7808 */ /* 0x000fe40001000000 */
        /* <DEDUP_REMOVED lines=8> */
[----:B------:R-:W-:-:S02]  /*8d80*/  FMNMX.FTZ R2, R160, R2, !PT ;  /* 0x00000002a0027209 */ /* 0x000fc40007810000 */
[----:B------:R-:W-:Y:S02]  /*8d90*/  ISETP.GT.AND P2, PT, R0, 0x9, PT ;  /* 0x000000090000780c */ /* 0x000fe40003f44270 */
[----:B------:R-:W-:Y:S02]  /*8da0*/  FMNMX.FTZ R2, R161, R2, !PT ;  /* 0x00000002a1027209 */ /* 0x000fe40007810000 */
[----:B------:R-:W-:Y:S02]  /*8db0*/  FSEL R191, R191, -INF , P2 ;  /* 0xff800000bfbf7808 */ /* 0x000fe40001000000 */
[----:B------:R-:W-:Y:S02]  /*8dc0*/  FMNMX.FTZ R2, R164, R2, !PT ;  /* 0x00000002a4027209 */ /* 0x000fe40007810000 */
[----:B------:R-:W-:Y:S02]  /*8dd0*/  ISETP.GT.AND P2, PT, R0, 0x10, PT ;  /* 0x000000100000780c */ /* 0x000fe40003f44270 */
        /* <DEDUP_REMOVED lines=9> */
[C---:B------:R-:W-:Y:S02]  /*8e70*/  ISETP.GT.AND P1, PT, R0.reuse, 0x21, PT ;  /* 0x000000210000780c */ /* 0x040fe40003f24270 */
[----:B------:R-:W-:Y:S01]  /*8e80*/  ISETP.GT.AND P2, PT, R0, 0x18, PT ;  /* 0x000000180000780c */ /* 0x000fe20003f44270 */
[----:B------:R-:W0:Y:S01]  /*8e90*/  SHFL.BFLY PT, R3, R2, 0x2, 0x1f ;  /* 0x0c401f0002037f89 */ /* 0x000e2200000e0000 */
[----:B------:R-:W-:Y:S02]  /*8ea0*/  FSEL R171, R171, -INF , P1 ;  /* 0xff800000abab7808 */ /* 0x000fe40000800000 */
[----:B------:R-:W-:-:S02]  /*8eb0*/  FSEL R182, R182, -INF , P2 ;  /* 0xff800000b6b67808 */ /* 0x000fc40001000000 */
[C---:B------:R-:W-:Y:S02]  /*8ec0*/  ISETP.GT.AND P1, PT, R0.reuse, 0x39, PT ;  /* 0x000000390000780c */ /* 0x040fe40003f24270 */
[----:B------:R-:W-:Y:S02]  /*8ed0*/  ISETP.GT.AND P2, PT, R0, 0x19, PT ;  /* 0x000000190000780c */ /* 0x000fe40003f44270 */
[----:B------:R-:W-:Y:S02]  /*8ee0*/  @P0 LOP3.LUT R16, R16, 0x800, RZ, 0xfc, !PT ;  /* 0x0000080010100812 */ /* 0x000fe400078efcff */
[----:B------:R-:W-:Y:S02]  /*8ef0*/  FSEL R183, R183, -INF , P2 ;  /* 0xff800000b7b77808 */ /* 0x000fe40001000000 */
[----:B------:R-:W-:Y:S02]  /*8f00*/  ISETP.GT.AND P2, PT, R0, 0x20, PT ;  /* 0x000000200000780c */ /* 0x000fe40003f44270 */
[----:B------:R-:W-:-:S02]  /*8f10*/  LOP3.LUT R16, R16, 0xffffefff, RZ, 0xc0, !PT ;  /* 0xffffefff10107812 */ /* 0x000fc400078ec0ff */
[----:B------:R-:W-:Y:S02]  /*8f20*/  FSEL R170, R170, -INF , P2 ;  /* 0xff800000aaaa7808 */ /* 0x000fe40001000000 */
[----:B------:R-:W-:Y:S02]  /*8f30*/  @P1 LOP3.LUT R16, R16, 0x1000, RZ, 0xfc, !PT ;  /* 0x0000100010101812 */ /* 0x000fe400078efcff */
[C---:B------:R-:W-:Y:S02]  /*8f40*/  ISETP.GT.AND P1, PT, R0.reuse, 0x28, PT ;  /* 0x000000280000780c */ /* 0x040fe40003f24270 */
[----:B------:R-:W-:Y:S02]  /*8f50*/  ISETP.GT.AND P0, PT, R0, 0x29, PT ;  /* 0x000000290000780c */ /* 0x000fe40003f04270 */
[----:B0-----:R-:W-:Y:S02]  /*8f60*/  FMNMX.FTZ R3, R2, R3, !PT ;  /* 0x0000000302037209 */ /* 0x001fe40007810000 */
[----:B------:R-:W-:-:S02]  /*8f70*/  FSEL R174, R174, -INF , P1 ;  /* 0xff800000aeae7808 */ /* 0x000fc40000800000 */
[----:B------:R-:W-:Y:S01]  /*8f80*/  FSEL R175, R175, -INF , P0 ;  /* 0xff800000afaf7808 */ /* 0x000fe20000000000 */
[----:B------:R-:W0:Y:S01]  /*8f90*/  SHFL.BFLY PT, R2, R3, 0x1, 0x1f ;  /* 0x0c201f0003027f89 */ /* 0x000e2200000e0000 */
[----:B------:R-:W-:Y:S02]  /*8fa0*/  LOP3.LUT P0, RZ, R16, 0x800, RZ, 0xc0, !PT ;  /* 0x0000080010ff7812 */ /* 0x000fe4000780c0ff */
[C---:B------:R-:W-:Y:S02]  /*8fb0*/  ISETP.GT.AND P2, PT, R0.reuse, 0x40, PT ;  /* 0x000000400000780c */ /* 0x040fe40003f44270 */
[C---:B------:R-:W-:Y:S02]  /*8fc0*/  ISETP.GT.AND P3, PT, R0.reuse, 0x41, PT ;  /* 0x000000410000780c */ /* 0x040fe40003f64270 */
[C---:B------:R-:W-:Y:S02]  /*8fd0*/  ISETP.GT.AND P4, PT, R0.reuse, 0x48, PT ;  /* 0x000000480000780c */ /* 0x040fe40003f84270 */
[----:B------:R-:W-:-:S02]  /*8fe0*/  ISETP.GT.AND P5, PT, R0, 0x49, PT ;  /* 0x000000490000780c */ /* 0x000fc40003fa4270 */
[----:B------:R-:W-:Y:S02]  /*8ff0*/  FSEL R162, R162, -INF , P0 ;  /* 0xff800000a2a27808 */ /* 0x000fe40000000000 */
[----:B------:R-:W-:Y:S02]  /*9000*/  LOP3.LUT P1, RZ, R16, 0x1000, RZ, 0xc0, !PT ;  /* 0x0000100010ff7812 */ /* 0x000fe4000782c0ff */
[----:B------:R-:W-:Y:S02]  /*9010*/  FSEL R154, R154, -INF , P2 ;  /* 0xff8000009a9a7808 */ /* 0x000fe40001000000 */
[----:B------:R-:W-:Y:S02]  /*9020*/  FSEL R167, R167, -INF , P1 ;  /* 0xff800000a7a77808 */ /* 0x000fe40000800000 */
[----:B------:R-:W-:Y:S02]  /*9030*/  FSEL R155, R155, -INF , P3 ;  /* 0xff8000009b9b7808 */ /* 0x000fe40001800000 */
[----:B------:R-:W-:-:S02]  /*9040*/  FSEL R158, R158, -INF , P4 ;  /* 0xff8000009e9e7808 */ /* 0x000fc40002000000 */
[----:B------:R-:W-:Y:S02]  /*9050*/  FSEL R159, R159, -INF , P5 ;  /* 0xff8000009f9f7808 */ /* 0x000fe40002800000 */
[----:B0-----:R-:W-:Y:S02]  /*9060*/  FMNMX.FTZ R3, R3, R2, !PT ;  /* 0x0000000203037209 */ /* 0x001fe40007810000 */
[----:B------:R-:W-:Y:S02]  /*9070*/  LOP3.LUT P0, RZ, R16, 0x400, RZ, 0xc0, !PT ;  /* 0x0000040010ff7812 */ /* 0x000fe4000780c0ff */
[C---:B------:R-:W-:Y:S01]  /*9080*/  FSETP.NEU.FTZ.AND P6, PT, R3.reuse, -INF , PT ;  /* 0xff8000000300780b */ /* 0x040fe20003fdd000 */
[----:B------:R-:W-:-:S03]  /*9090*/  FMUL.FTZ R4, R3, UR5 ;  /* 0x0000000503047c20 */ /* 0x000fc60008410000 */
[----:B------:R-:W-:Y:S02]  /*90a0*/  FSEL R2, R3, RZ, P6 ;  /* 0x000000ff03027208 */ /* 0x000fe40003000000 */
[----:B------:R-:W-:Y:S02]  /*90b0*/  FSEL R4, R4, RZ, P6 ;  /* 0x000000ff04047208 */ /* 0x000fe40003000000 */
[----:B------:R-:W-:Y:S01]  /*90c0*/  ISETP.GT.AND P6, PT, R0, 0x31, PT ;  /* 0x000000310000780c */ /* 0x000fe20003fc4270 */
[----:B------:R-:W-:Y:S02]  /*90d0*/  FADD.FTZ R2, -R2, R228 ;  /* 0x000000e402027221 */ /* 0x000fe40000010100 */
        /* <DEDUP_REMOVED lines=20> */
[----:B------:R-:W-:Y:S01]  /*9220*/  FMNMX.FTZ R4, R186, R227, !PT ;  /* 0x000000e3ba047209 */ /* 0x000fe20007810000 */
[----:B------:R-:W-:Y:S01]  /*9230*/  FMUL.FTZ R2, R2, UR5 ;  /* 0x0000000502027c20 */ /* 0x000fe20008410000 */
[----:B------:R-:W-:Y:S01]  /*9240*/  FSEL R163, R163, -INF , P6 ;  /* 0xff800000a3a37808 */ /* 0x000fe20003000000 */
[----:B------:R-:W-:Y:S01]  /*9250*/  MUFU.EX2 R184, R184 ;  /* 0x000000b800b87308 */ /* 0x000fe20000000800 */
[----:B------:R-:W-:-:S02]  /*9260*/  FMNMX.FTZ R4, R187, R4, !PT ;  /* 0x00000004bb047209 */ /* 0x000fc40007810000 */
[----:B------:R-:W-:Y:S02]  /*9270*/  ISETP.GT.AND P6, PT, R0, 0x38, PT ;  /* 0x000000380000780c */ /* 0x000fe40003fc4270 */
[----:B------:R-:W-:Y:S02]  /*9280*/  FMNMX.FTZ R4, R190, R4, !PT ;  /* 0x00000004be047209 */ /* 0x000fe40007810000 */
[----:B------:R-:W-:Y:S01]  /*9290*/  FSEL R166, R166, -INF , P6 ;  /* 0xff800000a6a67808 */ /* 0x000fe20003000000 */
[----:B------:R-:W-:Y:S01]  /*92a0*/  MUFU.EX2 R185, R185 ;  /* 0x000000b900b97308 */ /* 0x000fe20000000800 */
[----:B------:R-:W-:-:S04]  /*92b0*/  FMNMX.FTZ R4, R191, R4, !PT ;  /* 0x00000004bf047209 */ /* 0x000fc80007810000 */
[----:B------:R-:W-:-:S03]  /*92c0*/  FMNMX.FTZ R4, R178, R4, !PT ;  /* 0x00000004b2047209 */ /* 0x000fc60007810000 */
        /* <DEDUP_REMOVED lines=22> */
[----:B------:R-:W-:-:S05]  /*9430*/  FMNMX.FTZ R4, R159, R0, !PT ;  /* 0x000000009f047209 */ /* 0x000fca0007810000 */
[----:B------:R-:W0:Y:S02]  /*9440*/  SHFL.BFLY PT, R0, R4, 0x2, 0x1f ;  /* 0x0c401f0004007f89 */ /* 0x000e2400000e0000 */
        /* <DEDUP_REMOVED lines=16> */
[----:B------:R-:W-:Y:S01]  /*9550*/  MUFU.EX2 R156, R156 ;  /* 0x0000009c009c7308 */ /* 0x000fe20000000800 */
[--C-:B------:R-:W-:Y:S01]  /*9560*/  FFMA.FTZ R186, R186, UR5, -R0.reuse ;  /* 0x00000005baba7c23 */ /* 0x100fe20008010800 */
[--C-:B------:R-:W-:Y:S01]  /*9570*/  FFMA.FTZ R187, R187, UR5, -R0.reuse ;  /* 0x00000005bbbb7c23 */ /* 0x100fe20008010800 */
[----:B------:R-:W-:Y:S01]  /*9580*/  FMUL.FTZ R192, R192, UR5 ;  /* 0x00000005c0c07c20 */ /* 0x000fe20008410000 */
        /* <DEDUP_REMOVED lines=18> */
[----:B------:R-:W-:Y:S08]  /*96b0*/  MUFU.EX2 R186, R186 ;  /* 0x000000ba00ba7308 */ /* 0x000ff00000000800 */
[----:B------:R-:W0:Y:S08]  /*96c0*/  MUFU.EX2 R0, R2 ;  /* 0x0000000200007308 */ /* 0x000e300000000800 */
[----:B------:R-:W1:Y:S08]  /*96d0*/  MUFU.EX2 R2, R192 ;  /* 0x000000c000027308 */ /* 0x000e700000000800 */
[----:B------:R-:W2:Y:S01]  /*96e0*/  MUFU.EX2 R187, R187 ;  /* 0x000000bb00bb7308 */ /* 0x000ea20000000800 */
[----:B0-----:R-:W-:-:S04]  /*96f0*/  FFMA.FTZ R19, R0, R19, R184 ;  /* 0x0000001300137223 */ /* 0x001fc800000100b8 */
[----:B------:R-:W-:-:S03]  /*9700*/  FADD.FTZ R19, R185, R19 ;  /* 0x00000013b9137221 */ /* 0x000fc60000010000 */
[----:B------:R-:W0:Y:S01]  /*9710*/  MUFU.EX2 R190, R190 ;  /* 0x000000be00be7308 */ /* 0x000e220000000800 */
[----:B-1----:R-:W-:-:S07]  /*9720*/  FFMA.FTZ R5, R2, R5, R186 ;  /* 0x0000000502057223 */ /* 0x002fce00000100ba */
        /* <DEDUP_REMOVED lines=57> */
.L_x_2397:
[----:B------:R-:W0:Y:S01]  /*9ac0*/  S2UR UR7, SR_CgaCtaId ;  /* 0x00000000000779c3 */ /* 0x000e220000008800 */
[----:B------:R-:W-:Y:S01]  /*9ad0*/  R2UR UR6, R21 ;  /* 0x00000000150672ca */ /* 0x000fe200000e0000 */
[----:B------:R-:W-:Y:S01]  /*9ae0*/  UIADD3 UR4, UR4, 0x38860, URZ ;  /* 0x0003886004047890 */ /* 0x000fe2000fffe03f */
[----:B------:R-:W-:Y:S01]  /*9af0*/  F2FP.BF16.F32.PACK_AB R208, R185, R184 ;  /* 0x000000b8b9d0723e */ /* 0x000fe200000010ff */
[----:B------:R-:W-:Y:S01]  /*9b00*/  UMOV UR37, UR36 ;  /* 0x0000002400257c82 */ /* 0x000fe20008000000 */
[----:B------:R-:W-:Y:S01]  /*9b10*/  F2FP.BF16.F32.PACK_AB R209, R187, R186 ;  /* 0x000000babbd1723e */ /* 0x000fe200000010ff */
[----:B------:R-:W-:Y:S01]  /*9b20*/  IMAD.MOV.U32 R227, RZ, RZ, R4 ;  /* 0x000000ffffe37224 */ /* 0x000fe200078e0004 */
[----:B------:R-:W-:Y:S01]  /*9b30*/  F2FP.BF16.F32.PACK_AB R210, R189, R188 ;  /* 0x000000bcbdd2723e */ /* 0x000fe200000010ff */
[----:B------:R-:W-:Y:S01]  /*9b40*/  IMAD.MOV.U32 R228, RZ, RZ, R3 ;  /* 0x000000ffffe47224 */ /* 0x000fe200078e0003 */
[----:B------:R-:W-:Y:S02]  /*9b50*/  F2FP.BF16.F32.PACK_AB R211, R191, R190 ;  /* 0x000000bebfd3723e */ /* 0x000fe400000010ff */
[----:B------:R-:W-:-:S02]  /*9b60*/  F2FP.BF16.F32.PACK_AB R204, R177, R176 ;  /* 0x000000b0b1cc723e */ /* 0x000fc400000010ff */
[----:B------:R-:W-:Y:S01]  /*9b70*/  F2FP.BF16.F32.PACK_AB R205, R179, R178 ;  /* 0x000000b2b3cd723e */ /* 0x000fe200000010ff */
[----:B------:R-:W-:Y:S01]  /*9b80*/  UISETP.GT.AND UP0, UPT, UR60, UR6, UPT ;  /* 0x000000063c00728c */ /* 0x000fe2000bf04270 */
[----:B------:R-:W-:Y:S01]  /*9b90*/  F2FP.BF16.F32.PACK_AB R206, R181, R180 ;  /* 0x000000b4b5ce723e */ /* 0x000fe200000010ff */
[----:B------:R-:W-:Y:S01]  /*9ba0*/  UIADD3 UR60, UR60, -0x1, URZ ;  /* 0xffffffff3c3c7890 */ /* 0x000fe2000fffe03f */
[----:B------:R-:W-:Y:S02]  /*9bb0*/  F2FP.BF16.F32.PACK_AB R207, R183, R182 ;  /* 0x000000b6b7cf723e */ /* 0x000fe400000010ff */
[----:B------:R-:W-:Y:S02]  /*9bc0*/  F2FP.BF16.F32.PACK_AB R200, R169, R168 ;  /* 0x000000a8a9c8723e */ /* 0x000fe400000010ff */
[----:B------:R-:W-:Y:S02]  /*9bd0*/  PLOP3.LUT P1, PT, PT, PT, UP0, 0x80, 0x0 ;  /* 0x000000000000781c */ /* 0x000fe40003f2f008 */
        /* <DEDUP_REMOVED lines=15> */
[----:B------:R-:W-:Y:S06]  /*9cd0*/  @P1 BRA `(.L_x_2398) ;  /* 0xffffffc000781947 */ /* 0x000fec000383ffff */
.L_x_2387:
[----:B------:R-:W-:-:S13]  /*9ce0*/  R2UR UR4, R214 ;  /* 0x00000000d60472ca */ /* 0x000fda00000e0000 */
[----:B------:R-:W-:-:S06]  /*9cf0*/  UISETP.GE.AND UP0, UPT, UR60, UR4, UPT ;  /* 0x000000043c00728c */ /* 0x000fcc000bf06270 */
[----:B------:R-:W-:-:S13]  /*9d00*/  PLOP3.LUT P1, PT, PT, PT, UP0, 0x80, 0x0 ;  /* 0x000000000000781c */ /* 0x000fda0003f2f008 */
[----:B------:R-:W-:Y:S05]  /*9d10*/  @!P1 BRA `(.L_x_2399) ;  /* 0x0000003400c09947 */ /* 0x000fea0003800000 */
[----:B------:R-:W-:Y:S01]  /*9d20*/  R2UR UR61, R18 ;  /* 0x00000000123d72ca */ /* 0x000fe200000e0000 */
[----:B------:R-:W-:Y:S01]  /*9d30*/  IMAD.MOV.U32 R21, RZ, RZ, R4 ;  /* 0x000000ffff157224 */ /* 0x000fe200078e0004 */
[----:B------:R-:W-:Y:S01]  /*9d40*/  UMOV UR37, UR36 ;  /* 0x0000002400257c82 */ /* 0x000fe20008000000 */
[----:B------:R-:W-:-:S12]  /*9d50*/  IMAD.MOV.U32 R22, RZ, RZ, R3 ;  /* 0x000000ffff167224 */ /* 0x000fd800078e0003 */
.L_x_2410:
        /* <DEDUP_REMOVED lines=8> */
.L_x_2400:
        /* <DEDUP_REMOVED lines=8> */
.L_x_2401:
[----:B-1----:R-:W-:Y:S05]  /*9e60*/  @P1 BRA `(.L_x_2402) ;  /* 0x0000000000081947 */ /* 0x002fea0003800000 */
[----:B------:R-:W1:Y:S02]  /*9e70*/  SYNCS.PHASECHK.TRANS64.TRYWAIT P1, [UR4+0x38830], R3 ;  /* 0x03883003ff0075a7 */ /* 0x000e640008020144 */
[----:B-1----:R-:W-:Y:S05]  /*9e80*/  @!P1 BRA `(.L_x_2403) ;  /* 0x000000fc00b89947 */ /* 0x002fea0003800000 */
.L_x_2402:
        /* <DEDUP_REMOVED lines=25> */
[----:B------:R-:W-:Y:S01]  /*a020*/  UMOV UR56, UR6 ;  /* 0x0000000600387c82 */ /* 0x000fe20008000000 */
[----:B------:R-:W-:Y:S01]  /*a030*/  UMOV UR57, UR7 ;  /* 0x0000000700397c82 */ /* 0x000fe20008000000 */
        /* <DEDUP_REMOVED lines=57> */
[----:B------:R-:W-:Y:S01]  /*a3d0*/  UMOV UR56, UR6 ;  /* 0x0000000600387c82 */ /* 0x000fe20008000000 */
[----:B------:R-:W-:Y:S01]  /*a3e0*/  UMOV UR57, UR7 ;  /* 0x0000000700397c82 */ /* 0x000fe20008000000 */
        /* <DEDUP_REMOVED lines=506> */
.L_x_2404:
[----:B------:R-:W-:Y:S01]  /*c390*/  R2UR UR4, R17 ;  /* 0x00000000110472ca */ /* 0x000fe200000e0000 */
[----:B------:R-:W-:-:S05]  /*c3a0*/  IMAD.U32 R0, RZ, RZ, UR61 ;  /* 0x0000003dff007e24 */ /* 0x000fca000f8e00ff */
[----:B------:R-:W-:-:S07]  /*c3b0*/  SHF.L.U32 R0, R0, 0x1f, RZ ;  /* 0x0000001f00007819 */ /* 0x000fce00000006ff */
[----:B------:R-:W-:-:S09]  /*c3c0*/  ULEA UR4, UR37, UR4, 0x3 ;  /* 0x0000000425047291 */ /* 0x000fd2000f8e183f */
[----:B------:R2:W3:Y:S01]  /*c3d0*/  SYNCS.PHASECHK.TRANS64.TRYWAIT P1, [UR4+0x38850], R0 ;  /* 0x03885000ff0075a7 */ /* 0x0004e20008020144 */
[----:B------:R-:W-:Y:S05]  /*c3e0*/  @!P0 BRA `(.L_x_2405) ;  /* 0x0000000000048947 */ /* 0x000fea0003800000 */
[----:B------:R-:W-:Y:S01]  /*c3f0*/  BPT.TRAP 0x1 ;  /* 0x000000040000795c */ /* 0x000fe20000300000 */
.L_x_2405:
[----:B---3--:R-:W-:Y:S05]  /*c400*/  @P1 BRA `(.L_x_2406) ;  /* 0x0000000000081947 */ /* 0x008fea0003800000 */
[----:B------:R-:W3:Y:S02]  /*c410*/  SYNCS.PHASECHK.TRANS64.TRYWAIT P1, [UR4+0x38850], R0 ;  /* 0x03885000ff0075a7 */ /* 0x000ee40008020144 */
[----:B---3--:R-:W-:Y:S05]  /*c420*/  @!P1 BRA `(.L_x_2407) ;  /* 0x000000d800689947 */ /* 0x008fea0003800000 */
.L_x_2406:
        /* <DEDUP_REMOVED lines=37> */
.L_x_2408:
[----:B--23--:R-:W-:Y:S01]  /*c680*/  FMNMX.FTZ R0, R184, R22, !PT ;  /* 0x00000016b8007209 */ /* 0x00cfe20007810000 */
[----:B------:R-:W-:Y:S01]  /*c690*/  ULDC UR5, c[0x0][0x988] ;  /* 0x0002620000057ab9 */ /* 0x000fe20000000800 */
[----:B------:R-:W2:Y:S01]  /*c6a0*/  S2UR UR7, SR_CgaCtaId ;  /* 0x00000000000779c3 */ /* 0x000ea20000008800 */
[----:B------:R-:W-:Y:S02]  /*c6b0*/  R2UR UR6, R17 ;  /* 0x00000000110672ca */ /* 0x000fe400000e0000 */
[----:B------:R-:W-:-:S04]  /*c6c0*/  FMNMX.FTZ R0, R185, R0, !PT ;  /* 0x00000000b9007209 */ /* 0x000fc80007810000 */
[----:B------:R-:W-:-:S04]  /*c6d0*/  FMNMX.FTZ R0, R188, R0, !PT ;  /* 0x00000000bc007209 */ /* 0x000fc80007810000 */
[----:B------:R-:W-:-:S03]  /*c6e0*/  FMNMX.FTZ R0, R189, R0, !PT ;  /* 0x00000000bd007209 */ /* 0x000fc60007810000 */
[----:B------:R-:W-:Y:S01]  /*c6f0*/  ULEA UR6, UR36, UR6, 0x3 ;  /* 0x0000000624067291 */ /* 0x000fe2000f8e183f */
[----:B------:R-:W-:-:S03]  /*c700*/  FMNMX.FTZ R0, R176, R0, !PT ;  /* 0x00000000b0007209 */ /* 0x000fc60007810000 */
[----:B------:R-:W-:Y:S01]  /*c710*/  UIADD3 UR6, UR6, 0x38840, URZ ;  /* 0x0003884006067890 */ /* 0x000fe2000fffe03f */
        /* <DEDUP_REMOVED lines=20> */
[----:B01----:R-:W0:Y:S01]  /*c860*/  SHFL.BFLY PT, R3, R2, 0x1, 0x1f ;  /* 0x0c201f0002037f89 */ /* 0x003e2200000e0000 */
        /* <DEDUP_REMOVED lines=154> */
.L_x_2409:
[----:B------:R-:W0:Y:S01]  /*d210*/  S2UR UR7, SR_CgaCtaId ;  /* 0x00000000000779c3 */ /* 0x000e220000008800 */
[----:B------:R-:W-:Y:S01]  /*d220*/  R2UR UR6, R214 ;  /* 0x00000000d60672ca */ /* 0x000fe200000e0000 */
[----:B------:R-:W-:Y:S01]  /*d230*/  UIADD3 UR4, UR4, 0x38860, URZ ;  /* 0x0003886004047890 */ /* 0x000fe2000fffe03f */
[----:B------:R-:W-:Y:S01]  /*d240*/  R2UR UR61, R18 ;  /* 0x00000000123d72ca */ /* 0x000fe200000e0000 */
        /* <DEDUP_REMOVED lines=21> */
[----:B------:R-:W-:Y:S02]  /*d3a0*/  F2FP.BF16.F32.PACK_AB R197, R163, R162 ;  /* 0x000000a2a3c5723e */ /* 0x000fe400000010ff */
[----:B------:R-:W-:Y:S02]  /*d3b0*/  F2FP.BF16.F32.PACK_AB R198, R165, R164 ;  /* 0x000000a4a5c6723e */ /* 0x000fe400000010ff */
[----:B------:R-:W-:-:S02]  /*d3c0*/  F2FP.BF16.F32.PACK_AB R199, R167, R166 ;  /* 0x000000a6a7c7723e */ /* 0x000fc400000010ff */
[----:B------:R-:W-:Y:S02]  /*d3d0*/  F2FP.BF16.F32.PACK_AB R192, R153, R152 ;  /* 0x0000009899c0723e */ /* 0x000fe400000010ff */
[----:B------:R-:W-:Y:S02]  /*d3e0*/  F2FP.BF16.F32.PACK_AB R193, R155, R154 ;  /* 0x0000009a9bc1723e */ /* 0x000fe400000010ff */
[----:B------:R-:W-:Y:S02]  /*d3f0*/  F2FP.BF16.F32.PACK_AB R194, R157, R156 ;  /* 0x0000009c9dc2723e */ /* 0x000fe400000010ff */
[----:B------:R-:W-:Y:S01]  /*d400*/  F2FP.BF16.F32.PACK_AB R195, R195, R158 ;  /* 0x0000009ec3c3723e */ /* 0x000fe200000010ff */
[----:B------:R-:W-:Y:S06]  /*d410*/  @P1 BRA `(.L_x_2410) ;  /* 0xffffffc800501947 */ /* 0x000fec000383ffff */
.L_x_2399:
        /* <DEDUP_REMOVED lines=131> */
.L_x_2411:
        /* <DEDUP_REMOVED lines=8> */
.L_x_2412:
[----:B-1----:R-:W-:Y:S05]  /*dcd0*/  @P1 BRA `(.L_x_2413) ;  /* 0x0000000000081947 */ /* 0x002fea0003800000 */
[----:B------:R-:W1:Y:S02]  /*dce0*/  SYNCS.PHASECHK.TRANS64.TRYWAIT P1, [UR8+0x38850], R0 ;  /* 0x03885000ff0075a7 */ /* 0x000e640008020148 */
[----:B-1----:R-:W-:Y:S05]  /*dcf0*/  @!P1 BRA `(.L_x_2414) ;  /* 0x000000c0004c9947 */ /* 0x002fea0003800000 */
.L_x_2413:
[----:B------:R-:W-:Y:S01]  /*dd00*/  R2UR UR4, R17 ;  /* 0x00000000110472ca */ /* 0x000fe200000e0000 */
[----:B------:R-:W-:Y:S01]  /*dd10*/  WARPGROUP.ARRIVE ;  /* 0x00000000000079c5 */ /* 0x000fe20000000000 */
[----:B------:R-:W-:Y:S01]  /*dd20*/  UMOV UR7, 0x40000040 ;  /* 0x4000004000077882 */ /* 0x000fe20000000000 */
[----:B01----:R-:W0:Y:S01]  /*dd30*/  SHFL.BFLY PT, R0, R19, 0x2, 0x1f ;  /* 0x0c401f0013007f89 */ /* 0x003e2200000e0000 */
[----:B------:R-:W-:Y:S02]  /*dd40*/  IMAD.MOV.U32 R6, RZ, RZ, RZ ;  /* 0x000000ffff067224 */ /* 0x000fe400078e00ff */
[----:B------:R-:W-:Y:S01]  /*dd50*/  IMAD.U32 R8, RZ, RZ, UR5 ;  /* 0x00000005ff087e24 */ /* 0x000fe2000f8e00ff */
[----:B------:R-:W1:Y:S01]  /*dd60*/  SHFL.BFLY PT, R2, R5, 0x2, 0x1f ;  /* 0x0c401f0005027f89 */ /* 0x000e6200000e0000 */
[----:B------:R-:W-:-:S05]  /*dd70*/  IMAD.U32 R12, RZ, RZ, UR5 ;  /* 0x00000005ff0c7e24 */ /* 0x000fca000f8e00ff */
[----:B------:R-:W-:-:S04]  /*dd80*/  UIADD3 UR4, UR4, 0x400, URZ ;  /* 0x0000040004047890 */ /* 0x000fc8000fffe03f */
[----:B------:R-:W-:-:S04]  /*dd90*/  USHF.R.U32.HI UR4, URZ, 0x4, UR4 ;  /* 0x000000043f047899 */ /* 0x000fc80008011604 */
[----:B------:R-:W-:-:S04]  /*dda0*/  ULOP3.LUT UR4, UR4, 0x3fff, URZ, 0xc0, !UPT ;  /* 0x00003fff04047892 */ /* 0x000fc8000f8ec03f */
[----:B------:R-:W-:Y:S01]  /*ddb0*/  ULOP3.LUT UR4, UR4, 0x2800000, URZ, 0xfc, !UPT ;  /* 0x0280000004047892 */ /* 0x000fe2000f8efc3f */
[----:B0-----:R-:W-:-:S03]  /*ddc0*/  FADD.FTZ R0, R0, R19 ;  /* 0x0000001300007221 */ /* 0x001fc60000010000 */
[----:B------:R-:W-:Y:S01]  /*ddd0*/  UIMAD UR4, UR36, 0xa00, UR4 ;  /* 0x00000a00240478a4 */ /* 0x000fe2000f8e0204 */
[----:B-1----:R-:W-:Y:S01]  /*dde0*/  FADD.FTZ R2, R2, R5 ;  /* 0x0000000502027221 */ /* 0x002fe20000010000 */
[----:B------:R-:W0:Y:S01]  /*ddf0*/  SHFL.BFLY PT, R7, R0, 0x1, 0x1f ;  /* 0x0c201f0000077f89 */ /* 0x000e2200000e0000 */
[----:B------:R-:W-:-:S04]  /*de00*/  IMAD.MOV.U32 R5, RZ, RZ, RZ ;  /* 0x000000ffff057224 */ /* 0x000fc800078e00ff */
[----:B------:R-:W-:Y:S01]  /*de10*/  UMOV UR6, UR4 ;  /* 0x0000000400067c82 */ /* 0x000fe20008000000 */
[----:B------:R-:W1:Y:S01]  /*de20*/  SHFL.BFLY PT, R9, R2, 0x1, 0x1f ;  /* 0x0c201f0002097f89 */ /* 0x000e6200000e0000 */
[----:B------:R-:W-:Y:S01]  /*de30*/  HGMMA.64x256x16.F32.BF16 R24, R208, gdesc[UR4].tnspB, R24, gsb0 ;  /* 0x43e00004d0187df0 */ /* 0x000fe20008001818 */
[----:B------:R-:W-:Y:S01]  /*de40*/  UIADD3 UR6, UR4, 0x80, URZ ;  /* 0x0000008004067890 */ /* 0x000fe2000fffe03f */
[----:B------:R-:W-:Y:S01]  /*de50*/  UMOV UR7, 0x40000040 ;  /* 0x4000004000077882 */ /* 0x000fe20000000000 */
[----:B0-----:R-:W-:Y:S01]  /*de60*/  FADD.FTZ R10, R0, R7 ;  /* 0x00000007000a7221 */ /* 0x001fe20000010000 */
[----:B------:R-:W-:Y:S02]  /*de70*/  IMAD.MOV.U32 R0, RZ, RZ, -0x800000 ;  /* 0xff800000ff007424 */ /* 0x000fe400078e00ff */
[----:B-1----:R-:W-:Y:S02]  /*de80*/  FADD.FTZ R11, R2, R9 ;  /* 0x00000009020b7221 */ /* 0x002fe40000010000 */
[----:B------:R-:W-:Y:S01]  /*de90*/  FSETP.NE.FTZ.AND P1, PT, R10, RZ, PT ;  /* 0x000000ff0a00720b */ /* 0x000fe20003f35000 */
[----:B------:R-:W-:-:S02]  /*dea0*/  IMAD.MOV.U32 R2, RZ, RZ, -0x800000 ;  /* 0xff800000ff027424 */ /* 0x000fc400078e00ff */
[----:B------:R-:W-:-:S10]  /*deb0*/  FSETP.NE.FTZ.AND P2, PT, R11, RZ, PT ;  /* 0x000000ff0b00720b */ /* 0x000fd40003f55000 */
[----:B------:R-:W0:Y:S01]  /*dec0*/  @P1 MUFU.LG2 R7, R10 ;  /* 0x0000000a00071308 */ /* 0x000e220000000c00 */
[----:B------:R-:W-:Y:S02]  /*ded0*/  @P1 FMUL.FTZ R8, R8, 0.69314718246459960938 ;  /* 0x3f31721808081820 */ /* 0x000fe40000410000 */
[----:B------:R-:W-:-:S05]  /*dee0*/  @P2 FMUL.FTZ R12, R12, 0.69314718246459960938 ;  /* 0x3f3172180c0c2820 */ /* 0x000fca0000410000 */
        /* <DEDUP_REMOVED lines=31> */
.L_x_2415:
[----:B------:R-:W2:Y:S01]  /*e0e0*/  LDL.LU R3, [R1+0x34] ;  /* 0x0000340001037983 */ /* 0x000ea20000300800 */
[----:B------:R-:W0:Y:S01]  /*e0f0*/  S2UR UR6, SR_CgaCtaId ;  /* 0x00000000000679c3 */ /* 0x000e220000008800 */
[----:B------:R-:W-:Y:S01]  /*e100*/  UIADD3 UR4, UR8, 0x38860, URZ ;  /* 0x0003886008047890 */ /* 0x000fe2000fffe03f */
[-C--:B------:R-:W-:Y:S01]  /*e110*/  FMUL.FTZ R24, R24, R6.reuse ;  /* 0x0000000618187220 */ /* 0x080fe20000410000 */
        /* <DEDUP_REMOVED lines=134> */
[----:B--2---:R-:W-:-:S13]  /*e980*/  R2UR UR5, R3 ;  /* 0x00000000030572ca */ /* 0x004fda00000e0000 */
[----:B------:R-:W-:-:S06]  /*e990*/  UIADD3 UR5, UR5, 0x1, URZ ;  /* 0x0000000105057890 */ /* 0x000fcc000fffe03f */
[----:B------:R-:W-:Y:S01]  /*e9a0*/  IMAD.U32 R3, RZ, RZ, UR5 ;  /* 0x00000005ff037e24 */ /* 0x000fe2000f8e00ff */
[----:B------:R-:W-:-:S04]  /*e9b0*/  R2UR UR5, R18 ;  /* 0x00000000120572ca */ /* 0x000fc800000e0000 */
[----:B------:R0:W-:Y:S09]  /*e9c0*/  STL [R1+0x34], R3 ;  /* 0x0000340301007387 */ /* 0x0001f20000100800 */
[----:B------:R-:W-:-:S06]  /*e9d0*/  ULOP3.LUT UR5, UR5, UR4, URZ, 0x3c, !UPT ;  /* 0x0000000405057292 */ /* 0x000fcc000f8e3c3f */
[----:B0-----:R-:W-:-:S07]  /*e9e0*/  IMAD.U32 R18, RZ, RZ, UR5 ;  /* 0x00000005ff127e24 */ /* 0x001fce000f8e00ff */
.L_x_2379:
[----:B------:R-:W0:Y:S08]  /*e9f0*/  S2UR UR4, SR_CgaCtaId ;  /* 0x00000000000479c3 */ /* 0x000e300000008800 */
[----:B------:R-:W-:Y:S06]  /*ea00*/  BAR.SYNC.DEFER_BLOCKING 0x5, 0x180 ;  /* 0x0146000000007b1d */ /* 0x000fec0000010000 */
[----:B------:R-:W-:Y:S01]  /*ea10*/  UMOV UR8, 0x400 ;  /* 0x0000040000087882 */ /* 0x000fe20000000000 */
[----:B------:R-:W-:Y:S01]  /*ea20*/  BSSY B0, `(.L_x_2416) ;  /* 0x00004c6000007945 */ /* 0x000fe20003800000 */
[----:B0-----:R-:W-:-:S09]  /*ea30*/  ULEA UR8, UR4, UR8, 0x18 ;  /* 0x0000000804087291 */ /* 0x001fd2000f8ec03f */
[----:B------:R-:W0:Y:S02]  /*ea40*/  LDS.128 R4, [UR8+0x388d0] ;  /* 0x0388d008ff047984 */ /* 0x000e240008000c00 */
[----:B0-----:R-:W-:Y:S02]  /*ea50*/  R2UR UR6, R5 ;  /* 0x00000000050672ca */ /* 0x001fe400000e0000 */
[----:B------:R-:W-:Y:S02]  /*ea60*/  R2UR UR5, R6 ;  /* 0x00000000060572ca */ /* 0x000fe400000e0000 */
[----:B------:R-:W-:Y:S01]  /*ea70*/  R2UR UR7, R7 ;  /* 0x00000000070772ca */ /* 0x000fe200000e0000 */
[----:B------:R-:W-:Y:S06]  /*ea80*/  BAR.ARV 0x4, 0x180 ;  /* 0x0106000000007b1d */ /* 0x000fec0000002000 */
[----:B------:R-:W-:Y:S08]  /*ea90*/  @P0 BRA `(.L_x_2417) ;  /* 0x0000003800e80947 */ /* 0x000ff00003800000 */
[----:B------:R-:W2:Y:S01]  /*eaa0*/  LDL.LU R8, [R1+0x30] ;  /* 0x0000300001087983 */ /* 0x000ea20000300800 */
[----:B------:R-:W0:Y:S01]  /*eab0*/  S2UR UR4, SR_SWINHI ;  /* 0x00000000000479c3 */ /* 0x000e220000002f00 */
[----:B------:R-:W-:Y:S01]  /*eac0*/  IMAD.MOV.U32 R12, RZ, RZ, 0x2 ;  /* 0x00000002ff0c7424 */ /* 0x000fe200078e00ff */
[----:B------:R-:W-:Y:S01]  /*ead0*/  F2FP.BF16.F32.PACK_AB R6, R29, R28 ;  /* 0x0000001c1d06723e */ /* 0x000fe200000010ff */
[----:B------:R-:W3:Y:S01]  /*eae0*/  LDL R3, [R1+0x40] ;  /* 0x0000400001037983 */ /* 0x000ee20000100800 */
[----:B------:R-:W-:Y:S01]  /*eaf0*/  F2FP.BF16.F32.PACK_AB R7, R31, R30 ;  /* 0x0000001e1f07723e */ /* 0x000fe200000010ff */
[----:B------:R-:W-:Y:S01]  /*eb00*/  ULDC.64 UR16, c[0x0][0xc00] ;  /* 0x0003000000107ab9 */ /* 0x000fe20000000a00 */
[----:B------:R-:W-:Y:S01]  /*eb10*/  R2UR UR9, R220 ;  /* 0x00000000dc0972ca */ /* 0x000fe200000e0000 */
[----:B------:R-:W-:Y:S01]  /*eb20*/  ULDC.64 UR12, c[0x0][0xc00] ;  /* 0x00030000000c7ab9 */ /* 0x000fe20000000a00 */
[----:B------:R-:W4:Y:S01]  /*eb30*/  LDL R172, [R1+0x2c] ;  /* 0x00002c0001ac7983 */ /* 0x000f220000100800 */
[----:B------:R-:W-:Y:S01]  /*eb40*/  ULDC.64 UR14, c[0x0][0xc08] ;  /* 0x00030200000e7ab9 */ /* 0x000fe20000000a00 */
[----:B------:R-:W-:Y:S01]  /*eb50*/  R2UR UR20, R217 ;  /* 0x00000000d91472ca */ /* 0x000fe200000e0000 */
[----:B------:R-:W-:Y:S01]  /*eb60*/  ULDC UR22, c[0x0][0xbe8] ;  /* 0x0002fa0000167ab9 */ /* 0x000fe20000000800 */
[----:B------:R-:W-:-:S02]  /*eb70*/  R2UR UR28, R215 ;  /* 0x00000000d71c72ca */ /* 0x000fc400000e0000 */
[----:B------:R-:W-:-:S05]  /*eb80*/  R2UR UR19, R221 ;  /* 0x00000000dd1372ca */ /* 0x000fca00000e0000 */
[----:B------:R-:W-:Y:S01]  /*eb90*/  UIMAD.WIDE UR12, UR9, 0x4, UR12 ;  /* 0x00000004090c78a5 */ /* 0x000fe2000f8e020c */
[----:B------:R-:W-:Y:S01]  /*eba0*/  UMOV UR10, UR8 ;  /* 0x00000008000a7c82 */ /* 0x000fe20008000000 */
[----:B0-----:R-:W-:Y:S01]  /*ebb0*/  UMOV UR11, UR4 ;  /* 0x00000004000b7c82 */ /* 0x001fe20008000000 */
[----:B------:R-:W-:Y:S01]  /*ebc0*/  UISETP.NE.U32.AND UP0, UPT, UR14, URZ, UPT ;  /* 0x0000003f0e00728c */ /* 0x000fe2000bf05070 */
[----:B------:R-:W-:-:S03]  /*ebd0*/  ULDC UR4, c[0x0][0xad4] ;  /* 0x0002b50000047ab9 */ /* 0x000fc60000000800 */
[----:B------:R-:W-:-:S11]  /*ebe0*/  UISETP.NE.AND.EX UP0, UPT, UR15, URZ, UPT, UP0 ;  /* 0x0000003f0f00728c */ /* 0x000fd6000bf05300 */
[----:B------:R-:W-:Y:S01]  /*ebf0*/  @UP0 ULEA UR14, UP1, UR9, UR14, 0x2 ;  /* 0x0000000e090e0291 */ /* 0x000fe2000f82103f */
[----:B------:R-:W-:Y:S01]  /*ec00*/  BAR.SYNC.DEFER_BLOCKING 0x1, 0x100 ;  /* 0x0044000000007b1d */ /* 0x000fe20000010000 */
[----:B--2---:R-:W-:Y:S01]  /*ec10*/  R2UR UR18, R8 ;  /* 0x00000000081272ca */ /* 0x004fe200000e0000 */
[----:B---3--:R-:W-:-:S03]  /*ec20*/  IMAD.WIDE R12, R3, R12, UR10 ;  /* 0x0000000a030c7e25 */ /* 0x008fc6000f8e020c */
[C---:B------:R-:W-:Y:S02]  /*ec30*/  IADD3 R15, P1, R12.reuse, 0x20, RZ ;  /* 0x000000200c0f7810 */ /* 0x040fe40007f3e0ff */
[----:B------:R-:W-:Y:S02]  /*ec40*/  IADD3 R159, P4, R12, 0x60, RZ ;  /* 0x000000600c9f7810 */ /* 0x000fe40007f9e0ff */
[----:B------:R-:W-:Y:S02]  /*ec50*/  LOP3.LUT R14, R15, 0x380, RZ, 0xc0, !PT ;  /* 0x000003800f0e7812 */ /* 0x000fe400078ec0ff */
[----:B------:R-:W-:Y:S02]  /*ec60*/  LOP3.LUT R158, R159, 0x380, RZ, 0xc0, !PT ;  /* 0x000003809f9e7812 */ /* 0x000fe400078ec0ff */
[----:B------:R-:W-:Y:S02]  /*ec70*/  SHF.R.U64 R14, R14, 0x3, RZ ;  /* 0x000000030e0e7819 */ /* 0x000fe400000012ff */
[----:B------:R-:W-:-:S02]  /*ec80*/  LOP3.LUT R5, R12, 0x380, RZ, 0xc0, !PT ;  /* 0x000003800c057812 */ /* 0x000fc400078ec0ff */
[----:B------:R-:W-:Y:S01]  /*ec90*/  LOP3.LUT R14, R14, R15, RZ, 0x3c, !PT ;  /* 0x0000000f0e0e7212 */ /* 0x000fe200078e3cff */
[----:B------:R-:W-:Y:S01]  /*eca0*/  IMAD.X R15, RZ, RZ, R13, P1 ;  /* 0x000000ffff0f7224 */ /* 0x000fe200008e060d */
[----:B------:R-:W-:Y:S02]  /*ecb0*/  SHF.R.U64 R158, R158, 0x3, RZ ;  /* 0x000000039e9e7819 */ /* 0x000fe400000012ff */
[----:B------:R-:W-:Y:S02]  /*ecc0*/  SHF.R.U64 R5, R5, 0x3, RZ ;  /* 0x0000000305057819 */ /* 0x000fe400000012ff */
[C---:B------:R-:W-:Y:S02]  /*ecd0*/  IADD3 R157, P0, R12.reuse, 0x40, RZ ;  /* 0x000000400c9d7810 */ /* 0x040fe40007f1e0ff */
[C---:B------:R-:W-:Y:S02]  /*ece0*/  IADD3 R161, P3, R12.reuse, 0x4000, RZ ;  /* 0x000040000ca17810 */ /* 0x040fe40007f7e0ff */
[----:B------:R-:W-:-:S02]  /*ecf0*/  IADD3 R165, P5, R12, 0x4040, RZ ;  /* 0x000040400ca57810 */ /* 0x000fc40007fbe0ff */
[C---:B------:R-:W-:Y:S02]  /*ed00*/  IADD3 R167, P2, R12.reuse, 0x4060, RZ ;  /* 0x000040600ca77810 */ /* 0x040fe40007f5e0ff */
[C---:B------:R-:W-:Y:S02]  /*ed10*/  IADD3 R169, P1, R12.reuse, 0x8000, RZ ;  /* 0x000080000ca97810 */ /* 0x040fe40007f3e0ff */
[----:B------:R-:W-:Y:S02]  /*ed20*/  IADD3 R163, P6, R12, 0x4020, RZ ;  /* 0x000040200ca37810 */ /* 0x000fe40007fde0ff */
[----:B------:R-:W-:Y:S01]  /*ed30*/  LOP3.LUT R158, R158, R159, RZ, 0x3c, !PT ;  /* 0x0000009f9e9e7212 */ /* 0x000fe200078e3cff */
[--C-:B------:R-:W-:Y:S01]  /*ed40*/  IMAD.X R159, RZ, RZ, R13.reuse, P4 ;  /* 0x000000ffff9f7224 */ /* 0x100fe200020e060d */
[----:B------:R-:W-:Y:S01]  /*ed50*/  LOP3.LUT R4, R5, R12, RZ, 0x3c, !PT ;  /* 0x0000000c05047212 */ /* 0x000fe200078e3cff */
[----:B------:R-:W-:Y:S01]  /*ed60*/  IMAD.MOV.U32 R5, RZ, RZ, R13 ;  /* 0x000000ffff057224 */ /* 0x000fe200078e000d */
[----:B------:R-:W-:-:S02]  /*ed70*/  LOP3.LUT R156, R157, 0x380, RZ, 0xc0, !PT ;  /* 0x000003809d9c7812 */ /* 0x000fc400078ec0ff */
[----:B------:R-:W-:Y:S02]  /*ed80*/  LOP3.LUT R160, R161, 0x380, RZ, 0xc0, !PT ;  /* 0x00000380a1a07812 */ /* 0x000fe400078ec0ff */
[----:B------:R-:W-:Y:S02]  /*ed90*/  LOP3.LUT R164, R165, 0x380, RZ, 0xc0, !PT ;  /* 0x00000380a5a47812 */ /* 0x000fe400078ec0ff */
[----:B------:R-:W-:Y:S02]  /*eda0*/  LOP3.LUT R166, R167, 0x380, RZ, 0xc0, !PT ;  /* 0x00000380a7a67812 */ /* 0x000fe400078ec0ff */
[----:B------:R-:W-:Y:S02]  /*edb0*/  LOP3.LUT R168, R169, 0x380, RZ, 0xc0, !PT ;  /* 0x00000380a9a87812 */ /* 0x000fe400078ec0ff */
[----:B------:R-:W-:Y:S02]  /*edc0*/  IADD3 R9, P4, R12, 0x8040, RZ ;  /* 0x000080400c097810 */ /* 0x000fe40007f9e0ff */
[----:B------:R-:W-:-:S02]  /*edd0*/  LOP3.LUT R162, R163, 0x380, RZ, 0xc0, !PT ;  /* 0x00000380a3a27812 */ /* 0x000fc400078ec0ff */
[----:B------:R-:W-:Y:S02]  /*ede0*/  SHF.R.U64 R156, R156, 0x3, RZ ;  /* 0x000000039c9c7819 */ /* 0x000fe400000012ff */
[----:B------:R-:W-:Y:S02]  /*edf0*/  SHF.R.U64 R160, R160, 0x3, RZ ;  /* 0x00000003a0a07819 */ /* 0x000fe400000012ff */
[----:B------:R-:W-:Y:S02]  /*ee00*/  SHF.R.U64 R164, R164, 0x3, RZ ;  /* 0x00000003a4a47819 */ /* 0x000fe400000012ff */
[----:B------:R-:W-:Y:S02]  /*ee10*/  SHF.R.U64 R166, R166, 0x3, RZ ;  /* 0x00000003a6a67819 */ /* 0x000fe400000012ff */
[----:B------:R-:W-:Y:S02]  /*ee20*/  SHF.R.U64 R168, R168, 0x3, RZ ;  /* 0x00000003a8a87819 */ /* 0x000fe400000012ff */
[----:B------:R-:W-:-:S02]  /*ee30*/  MOV R3, R4 ;  /* 0x0000000400037202 */ /* 0x000fc40000000f00 */
[----:B------:R-:W-:Y:S02]  /*ee40*/  LOP3.LUT R8, R9, 0x380, RZ, 0xc0, !PT ;  /* 0x0000038009087812 */ /* 0x000fe400078ec0ff */
[----:B------:R-:W-:Y:S02]  /*ee50*/  SHF.R.U64 R162, R162, 0x3, RZ ;  /* 0x00000003a2a27819 */ /* 0x000fe400000012ff */
        /* <DEDUP_REMOVED lines=14> */
[----:B------:R-:W-:Y:S01]  /*ef40*/  LOP3.LUT R162, R162, R163, RZ, 0x3c, !PT ;  /* 0x000000a3a2a27212 */ /* 0x000fe200078e3cff */
[----:B------:R-:W-:Y:S01]  /*ef50*/  IMAD.X R163, RZ, RZ, R13, P6 ;  /* 0x000000ffffa37224 */ /* 0x000fe200030e060d */
[----:B------:R-:W-:-:S02]  /*ef60*/  IADD3 R171, P0, R12, 0x8020, RZ ;  /* 0x000080200cab7810 */ /* 0x000fc40007f1e0ff */
[C---:B------:R-:W-:Y:S02]  /*ef70*/  IADD3 R11, P3, R12.reuse, 0x8060, RZ ;  /* 0x000080600c0b7810 */ /* 0x040fe40007f7e0ff */
[C---:B------:R-:W-:Y:S02]  /*ef80*/  IADD3 R152, P5, R12.reuse, 0xc020, RZ ;  /* 0x0000c0200c987810 */ /* 0x040fe40007fbe0ff */
[C---:B------:R-:W-:Y:S02]  /*ef90*/  IADD3 R155, P2, R12.reuse, 0xc040, RZ ;  /* 0x0000c0400c9b7810 */ /* 0x040fe40007f5e0ff */
[C---:B------:R-:W-:Y:S02]  /*efa0*/  IADD3 R20, P1, R12.reuse, 0xc060, RZ ;  /* 0x0000c0600c147810 */ /* 0x040fe40007f3e0ff */
[----:B------:R-:W-:Y:S02]  /*efb0*/  IADD3 R10, P6, R12, 0xc000, RZ ;  /* 0x0000c0000c0a7810 */ /* 0x000fe40007fde0ff */
[----:B------:R-:W-:Y:S01]  /*efc0*/  LOP3.LUT R170, R171, 0x380, RZ, 0xc0, !PT ;  /* 0x00000380abaa7812 */ /* 0x000fe200078ec0ff */
[--C-:B0-----:R-:W-:Y:S01]  /*efd0*/  IMAD.X R5, RZ, RZ, R13.reuse, P4 ;  /* 0x000000ffff057224 */ /* 0x101fe200020e060d */
[----:B------:R-:W-:Y:S01]  /*efe0*/  LOP3.LUT R4, R8, R9, RZ, 0x3c, !PT ;  /* 0x0000000908047212 */ /* 0x000fe200078e3cff */
[----:B------:R-:W-:Y:S01]  /*eff0*/  IMAD.X R9, RZ, RZ, R13, P3 ;  /* 0x000000ffff097224 */ /* 0x000fe200018e060d */
[----:B------:R-:W-:-:S02]  /*f000*/  LOP3.LUT R8, R11, 0x380, RZ, 0xc0, !PT ;  /* 0x000003800b087812 */ /* 0x000fc400078ec0ff */
[----:B------:R-:W-:Y:S02]  /*f010*/  LOP3.LUT R153, R152, 0x380, RZ, 0xc0, !PT ;  /* 0x0000038098997812 */ /* 0x000fe400078ec0ff */
[----:B------:R-:W-:Y:S02]  /*f020*/  LOP3.LUT R154, R155, 0x380, RZ, 0xc0, !PT ;  /* 0x000003809b9a7812 */ /* 0x000fe400078ec0ff */
[----:B------:R-:W-:Y:S02]  /*f030*/  LOP3.LUT R21, R20, 0x380, RZ, 0xc0, !PT ;  /* 0x0000038014157812 */ /* 0x000fe400078ec0ff */
[----:B------:R-:W-:Y:S02]  /*f040*/  LOP3.LUT R3, R10, 0x380, RZ, 0xc0, !PT ;  /* 0x000003800a037812 */ /* 0x000fe400078ec0ff */
[----:B------:R-:W-:Y:S02]  /*f050*/  MOV R17, R4 ;  /* 0x0000000400117202 */ /* 0x000fe40000000f00 */
[----:B------:R-:W-:-:S02]  /*f060*/  SHF.R.U64 R170, R170, 0x3, RZ ;  /* 0x00000003aaaa7819 */ /* 0x000fc400000012ff */
[----:B------:R-:W-:Y:S02]  /*f070*/  SHF.R.U64 R8, R8, 0x3, RZ ;  /* 0x0000000308087819 */ /* 0x000fe400000012ff */
[----:B------:R-:W-:Y:S02]  /*f080*/  SHF.R.U64 R153, R153, 0x3, RZ ;  /* 0x0000000399997819 */ /* 0x000fe400000012ff */
[----:B------:R-:W-:Y:S02]  /*f090*/  SHF.R.U64 R154, R154, 0x3, RZ ;  /* 0x000000039a9a7819 */ /* 0x000fe400000012ff */
[----:B------:R-:W-:Y:S02]  /*f0a0*/  SHF.R.U64 R21, R21, 0x3, RZ ;  /* 0x0000000315157819 */ /* 0x000fe400000012ff */
[----:B------:R-:W-:Y:S02]  /*f0b0*/  MOV R14, R14 ;  /* 0x0000000e000e7202 */ /* 0x000fe40000000f00 */
[----:B------:R-:W-:-:S02]  /*f0c0*/  F2FP.BF16.F32.PACK_AB R4, R33, R32 ;  /* 0x000000202104723e */ /* 0x000fc400000010ff */
[----:B------:R-:W-:Y:S02]  /*f0d0*/  F2FP.BF16.F32.PACK_AB R5, R35, R34 ;  /* 0x000000222305723e */ /* 0x000fe400000010ff */
[----:B------:R-:W-:Y:S02]  /*f0e0*/  F2FP.BF16.F32.PACK_AB R6, R37, R36 ;  /* 0x000000242506723e */ /* 0x000fe400000010ff */
[----:B------:R-:W-:Y:S02]  /*f0f0*/  F2FP.BF16.F32.PACK_AB R7, R39, R38 ;  /* 0x000000262707723e */ /* 0x000fe400000010ff */
        /* <DEDUP_REMOVED lines=12> */
[----:B------:R-:W-:-:S02]  /*f1c0*/  LOP3.LUT R10, R3, R10, RZ, 0x3c, !PT ;  /* 0x0000000a030a7212 */ /* 0x000fc400078e3cff */
[----:B------:R-:W-:Y:S02]  /*f1d0*/  MOV R156, R156 ;  /* 0x0000009c009c7202 */ /* 0x000fe40000000f00 */
[----:B------:R-:W-:Y:S02]  /*f1e0*/  F2FP.BF16.F32.PACK_AB R12, R41, R40 ;  /* 0x00000028290c723e */ /* 0x000fe400000010ff */
[----:B------:R-:W-:Y:S02]  /*f1f0*/  F2FP.BF16.F32.PACK_AB R13, R43, R42 ;  /* 0x0000002a2b0d723e */ /* 0x000fe400000010ff */
[----:B------:R-:W-:Y:S02]  /*f200*/  F2FP.BF16.F32.PACK_AB R15, R47, R46 ;  /* 0x0000002e2f0f723e */ /* 0x000fe400000010ff */
[----:B------:R-:W-:Y:S02]  /*f210*/  MOV R158, R158 ;  /* 0x0000009e009e7202 */ /* 0x000fe40000000f00 */
[----:B------:R-:W-:-:S02]  /*f220*/  MOV R161, R160 ;  /* 0x000000a000a17202 */ /* 0x000fc40000000f00 */
[----:B------:R-:W-:Y:S02]  /*f230*/  MOV R160, R8 ;  /* 0x0000000800a07202 */ /* 0x000fe40000000f00 */
[----:B0-----:R-:W-:Y:S02]  /*f240*/  F2FP.BF16.F32.PACK_AB R14, R45, R44 ;  /* 0x0000002c2d0e723e */ /* 0x001fe400000010ff */
[----:B------:R-:W-:Y:S02]  /*f250*/  F2FP.BF16.F32.PACK_AB R4, R49, R48 ;  /* 0x000000303104723e */ /* 0x000fe400000010ff */
[----:B------:R-:W-:Y:S01]  /*f260*/  F2FP.BF16.F32.PACK_AB R5, R51, R50 ;  /* 0x000000323305723e */ /* 0x000fe200000010ff */
[----:B------:R0:W-:Y:S01]  /*f270*/  STSM.16.M88.4 [R156], R12 ;  /* 0x0000000c9c007844 */ /* 0x0001e20000000200 */
[----:B------:R-:W-:Y:S02]  /*f280*/  F2FP.BF16.F32.PACK_AB R6, R53, R52 ;  /* 0x000000343506723e */ /* 0x000fe400000010ff */
[----:B------:R-:W-:-:S02]  /*f290*/  F2FP.BF16.F32.PACK_AB R7, R55, R54 ;  /* 0x000000363707723e */ /* 0x000fc400000010ff */
[----:B------:R-:W-:Y:S02]  /*f2a0*/  MOV R3, R10 ;  /* 0x0000000a00037202 */ /* 0x000fe40000000f00 */
[----:B------:R-:W-:Y:S01]  /*f2b0*/  F2FP.BF16.F32.PACK_AB R8, R57, R56 ;  /* 0x000000383908723e */ /* 0x000fe200000010ff */
[----:B------:R1:W-:Y:S01]  /*f2c0*/  STSM.16.M88.4 [R158], R4 ;  /* 0x000000049e007844 */ /* 0x0003e20000000200 */
[----:B------:R-:W-:Y:S02]  /*f2d0*/  F2FP.BF16.F32.PACK_AB R9, R59, R58 ;  /* 0x0000003a3b09723e */ /* 0x000fe400000010ff */
[----:B------:R-:W-:Y:S02]  /*f2e0*/  F2FP.BF16.F32.PACK_AB R10, R61, R60 ;  /* 0x0000003c3d0a723e */ /* 0x000fe400000010ff */
[----:B------:R-:W-:Y:S02]  /*f2f0*/  F2FP.BF16.F32.PACK_AB R11, R63, R62 ;  /* 0x0000003e3f0b723e */ /* 0x000fe400000010ff */
[----:B------:R-:W-:-:S02]  /*f300*/  MOV R162, R162 ;  /* 0x000000a200a27202 */ /* 0x000fc40000000f00 */
[----:B------:R-:W-:Y:S01]  /*f310*/  MOV R19, R152 ;  /* 0x0000009800137202 */ /* 0x000fe20000000f00 */
[----:B------:R2:W-:Y:S01]  /*f320*/  STSM.16.M88.4 [R161], R8 ;  /* 0x00000008a1007844 */ /* 0x0005e20000000200 */
[----:B------:R-:W-:Y:S02]  /*f330*/  MOV R22, R154 ;  /* 0x0000009a00167202 */ /* 0x000fe40000000f00 */
[----:B0-----:R-:W-:Y:S02]  /*f340*/  F2FP.BF16.F32.PACK_AB R12, R65, R64 ;  /* 0x00000040410c723e */ /* 0x001fe400000010ff */
[----:B------:R-:W-:Y:S02]  /*f350*/  F2FP.BF16.F32.PACK_AB R13, R67, R66 ;  /* 0x00000042430d723e */ /* 0x000fe400000010ff */
        /* <DEDUP_REMOVED lines=9> */
[----:B------:R-:W-:Y:S01]  /*f3f0*/  F2FP.BF16.F32.PACK_AB R156, R81, R80 ;  /* 0x00000050519c723e */ /* 0x000fe200000010ff */
[----:B------:R3:W-:Y:S01]  /*f400*/  STSM.16.M88.4 [R164], R152 ;  /* 0x00000098a4007844 */ /* 0x0007e20000000200 */
[----:B------:R-:W-:Y:S02]  /*f410*/  F2FP.BF16.F32.PACK_AB R157, R83, R82 ;  /* 0x00000052539d723e */ /* 0x000fe400000010ff */
[----:B-1----:R-:W-:Y:S02]  /*f420*/  F2FP.BF16.F32.PACK_AB R158, R85, R84 ;  /* 0x00000054559e723e */ /* 0x002fe400000010ff */
[----:B------:R-:W-:Y:S02]  /*f430*/  F2FP.BF16.F32.PACK_AB R159, R87, R86 ;  /* 0x00000056579f723e */ /* 0x000fe400000010ff */
[----:B------:R-:W-:Y:S02]  /*f440*/  MOV R168, R168 ;  /* 0x000000a800a87202 */ /* 0x000fe40000000f00 */
[----:B------:R-:W-:Y:S01]  /*f450*/  F2FP.BF16.F32.PACK_AB R4, R89, R88 ;  /* 0x000000585904723e */ /* 0x000fe200000010ff */
[----:B------:R1:W-:Y:S01]  /*f460*/  STSM.16.M88.4 [R166], R156 ;  /* 0x0000009ca6007844 */ /* 0x0003e20000000200 */
[----:B------:R-:W-:-:S02]  /*f470*/  F2FP.BF16.F32.PACK_AB R5, R91, R90 ;  /* 0x0000005a5b05723e */ /* 0x000fc400000010ff */
[----:B------:R-:W-:Y:S02]  /*f480*/  F2FP.BF16.F32.PACK_AB R6, R93, R92 ;  /* 0x0000005c5d06723e */ /* 0x000fe400000010ff */
[----:B------:R-:W-:Y:S02]  /*f490*/  F2FP.BF16.F32.PACK_AB R7, R95, R94 ;  /* 0x0000005e5f07723e */ /* 0x000fe400000010ff */
[----:B------:R-:W-:Y:S02]  /*f4a0*/  MOV R170, R170 ;  /* 0x000000aa00aa7202 */ /* 0x000fe40000000f00 */
[----:B--2---:R-:W-:Y:S01]  /*f4b0*/  F2FP.BF16.F32.PACK_AB R8, R97, R96 ;  /* 0x000000606108723e */ /* 0x004fe200000010ff */
[----:B------:R-:W-:Y:S01]  /*f4c0*/  STSM.16.M88.4 [R168], R4 ;  /* 0x00000004a8007844 */ /* 0x000fe20000000200 */
[----:B------:R-:W-:Y:S02]  /*f4d0*/  F2FP.BF16.F32.PACK_AB R9, R99, R98 ;  /* 0x000000626309723e */ /* 0x000fe400000010ff */
[----:B------:R-:W-:-:S02]  /*f4e0*/  F2FP.BF16.F32.PACK_AB R10, R101, R100 ;  /* 0x00000064650a723e */ /* 0x000fc400000010ff */
[----:B------:R-:W-:Y:S02]  /*f4f0*/  F2FP.BF16.F32.PACK_AB R11, R103, R102 ;  /* 0x00000066670b723e */ /* 0x000fe400000010ff */
[----:B0-----:R-:W-:Y:S02]  /*f500*/  F2FP.BF16.F32.PACK_AB R12, R105, R104 ;  /* 0x00000068690c723e */ /* 0x001fe400000010ff */
[----:B------:R-:W-:Y:S01]  /*f510*/  F2FP.BF16.F32.PACK_AB R13, R107, R106 ;  /* 0x0000006a6b0d723e */ /* 0x000fe200000010ff */
[----:B------:R-:W-:Y:S01]  /*f520*/  STSM.16.M88.4 [R170], R8 ;  /* 0x00000008aa007844 */ /* 0x000fe20000000200 */
[----:B------:R-:W-:Y:S02]  /*f530*/  F2FP.BF16.F32.PACK_AB R14, R109, R108 ;  /* 0x0000006c6d0e723e */ /* 0x000fe400000010ff */
[----:B------:R-:W-:Y:S02]  /*f540*/  F2FP.BF16.F32.PACK_AB R15, R111, R110 ;  /* 0x0000006e6f0f723e */ /* 0x000fe400000010ff */
[----:B---3--:R-:W-:-:S02]  /*f550*/  F2FP.BF16.F32.PACK_AB R152, R113, R112 ;  /* 0x000000707198723e */ /* 0x008fc400000010ff */
[----:B------:R-:W-:Y:S01]  /*f560*/  F2FP.BF16.F32.PACK_AB R153, R115, R114 ;  /* 0x000000727399723e */ /* 0x000fe200000010ff */
[----:B------:R0:W-:Y:S01]  /*f570*/  STSM.16.M88.4 [R17], R12 ;  /* 0x0000000c11007844 */ /* 0x0001e20000000200 */
[----:B------:R-:W-:Y:S02]  /*f580*/  F2FP.BF16.F32.PACK_AB R154, R117, R116 ;  /* 0x00000074759a723e */ /* 0x000fe400000010ff */
[----:B------:R-:W-:Y:S02]  /*f590*/  F2FP.BF16.F32.PACK_AB R155, R119, R118 ;  /* 0x00000076779b723e */ /* 0x000fe400000010ff */
[----:B-1----:R-:W-:Y:S02]  /*f5a0*/  F2FP.BF16.F32.PACK_AB R156, R121, R120 ;  /* 0x00000078799c723e */ /* 0x002fe400000010ff */
[----:B------:R-:W-:Y:S01]  /*f5b0*/  F2FP.BF16.F32.PACK_AB R157, R123, R122 ;  /* 0x0000007a7b9d723e */ /* 0x000fe200000010ff */
[----:B------:R1:W-:Y:S01]  /*f5c0*/  STSM.16.M88.4 [R160], R152 ;  /* 0x00000098a0007844 */ /* 0x0003e20000000200 */
[----:B------:R-:W-:-:S02]  /*f5d0*/  F2FP.BF16.F32.PACK_AB R158, R125, R124 ;  /* 0x0000007c7d9e723e */ /* 0x000fc400000010ff */
[----:B------:R-:W-:Y:S02]  /*f5e0*/  F2FP.BF16.F32.PACK_AB R159, R127, R126 ;  /* 0x0000007e7f9f723e */ /* 0x000fe400000010ff */
[----:B------:R-:W-:Y:S02]  /*f5f0*/  F2FP.BF16.F32.PACK_AB R161, R131, R130 ;  /* 0x0000008283a1723e */ /* 0x000fe400000010ff */
[----:B------:R-:W-:Y:S01]  /*f600*/  F2FP.BF16.F32.PACK_AB R162, R133, R132 ;  /* 0x0000008485a2723e */ /* 0x000fe200000010ff */
[----:B------:R-:W-:Y:S01]  /*f610*/  STSM.16.M88.4 [R3], R156 ;  /* 0x0000009c03007844 */ /* 0x000fe20000000200 */
[----:B------:R-:W-:Y:S01]  /*f620*/  F2FP.BF16.F32.PACK_AB R163, R135, R134 ;  /* 0x0000008687a3723e */ /* 0x000fe200000010ff */
[----:B0-----:R-:W-:Y:S01]  /*f630*/  IMAD.U32 R12, RZ, RZ, UR12 ;  /* 0x0000000cff0c7e24 */ /* 0x001fe2000f8e00ff */
[----:B------:R-:W-:Y:S01]  /*f640*/  F2FP.BF16.F32.PACK_AB R4, R137, R136 ;  /* 0x000000888904723e */ /* 0x000fe200000010ff */
[----:B------:R-:W-:Y:S01]  /*f650*/  IMAD.U32 R13, RZ, RZ, UR13 ;  /* 0x0000000dff0d7e24 */ /* 0x000fe2000f8e00ff */
[----:B------:R-:W-:-:S02]  /*f660*/  F2FP.BF16.F32.PACK_AB R5, R139, R138 ;  /* 0x0000008a8b05723e */ /* 0x000fc400000010ff */
[----:B------:R-:W-:Y:S02]  /*f670*/  F2FP.BF16.F32.PACK_AB R6, R141, R140 ;  /* 0x0000008c8d06723e */ /* 0x000fe400000010ff */
[----:B-1----:R-:W-:Y:S02]  /*f680*/  F2FP.BF16.F32.PACK_AB R160, R129, R128 ;  /* 0x0000008081a0723e */ /* 0x002fe400000010ff */
[----:B------:R-:W-:Y:S02]  /*f690*/  F2FP.BF16.F32.PACK_AB R7, R143, R142 ;  /* 0x0000008e8f07723e */ /* 0x000fe400000010ff */
[----:B------:R-:W-:Y:S01]  /*f6a0*/  MOV R20, R20 ;  /* 0x0000001400147202 */ /* 0x000fe20000000f00 */
[----:B------:R-:W-:Y:S01]  /*f6b0*/  STSM.16.M88.4 [R19], R160 ;  /* 0x000000a013007844 */ /* 0x000fe20000000200 */
[----:B------:R-:W-:Y:S02]  /*f6c0*/  F2FP.BF16.F32.PACK_AB R8, R145, R144 ;  /* 0x000000909108723e */ /* 0x000fe400000010ff */
[----:B------:R-:W-:Y:S01]  /*f6d0*/  F2FP.BF16.F32.PACK_AB R9, R147, R146 ;  /* 0x000000929309723e */ /* 0x000fe200000010ff */
[----:B------:R0:W-:Y:S01]  /*f6e0*/  STSM.16.M88.4 [R22], R4 ;  /* 0x0000000416007844 */ /* 0x0001e20000000200 */
[----:B------:R-:W-:-:S02]  /*f6f0*/  F2FP.BF16.F32.PACK_AB R10, R149, R148 ;  /* 0x00000094950a723e */ /* 0x000fc400000010ff */
[----:B------:R-:W-:Y:S02]  /*f700*/  F2FP.BF16.F32.PACK_AB R11, R151, R150 ;  /* 0x00000096970b723e */ /* 0x000fe400000010ff */
[----:B------:R-:W-:Y:S01]  /*f710*/  ISETP.NE.U32.AND P0, PT, RZ, UR16, PT ;  /* 0x00000010ff007c0c */ /* 0x000fe2000bf05070 */
[----:B------:R-:W-:Y:S01]  /*f720*/  UMOV UR25, 0x9b8 ;  /* 0x000009b800197882 */ /* 0x000fe20000000000 */
[----:B----4-:R-:W-:Y:S01]  /*f730*/  R2UR UR26, R172 ;  /* 0x00000000ac1a72ca */ /* 0x010fe200000e0000 */
[----:B------:R1:W-:Y:S01]  /*f740*/  STSM.16.M88.4 [R20], R8 ;  /* 0x0000000814007844 */ /* 0x0003e20000000200 */
[----:B------:R-:W-:Y:S01]  /*f750*/  BAR.SYNC.DEFER_BLOCKING 0x1, 0x100 ;  /* 0x0044000000007b1d */ /* 0x000fe20000010000 */
[----:B------:R-:W-:-:S13]  /*f760*/  ISETP.NE.AND.EX P0, PT, RZ, UR17, PT, P0 ;  /* 0x00000011ff007c0c */ /* 0x000fda000bf05300 */
[----:B------:R-:W2:Y:S01]  /*f770*/  @P0 LDG.E R12, desc[UR38][R12.64] ;  /* 0x000000260c0c0981 */ /* 0x000ea2000c1e1900 */
[----:B------:R-:W-:Y:S01]  /*f780*/  PLOP3.LUT P4, PT, PT, PT, UP0, 0x80, 0x0 ;  /* 0x000000000000781c */ /* 0x000fe20003f8f008 */
[----:B------:R-:W-:Y:S01]  /*f790*/  @UP0 ULEA.HI.X UR15, UR9, UR15, UR18, 0x2, UP1 ;  /* 0x0000000f090f0291 */ /* 0x000fe200088f1412 */
[----:B0-----:R-:W-:-:S05]  /*f7a0*/  IMAD.U32 R4, RZ, RZ, UR14 ;  /* 0x0000000eff047e24 */ /* 0x001fca000f8e00ff */
[----:B------:R-:W-:-:S06]  /*f7b0*/  IMAD.U32 R5, RZ, RZ, UR15 ;  /* 0x0000000fff057e24 */ /* 0x000fcc000f8e00ff */
[----:B------:R0:W3:Y:S01]  /*f7c0*/  @P4 LDG.E R6, desc[UR38][R4.64] ;  /* 0x0000002604064981 */ /* 0x0000e2000c1e1900 */
[----:B------:R-:W-:Y:S01]  /*f7d0*/  UISETP.NE.AND UP0, UPT, UR20, URZ, UPT ;  /* 0x0000003f1400728c */ /* 0x000fe2000bf05270 */
[----:B------:R-:W-:Y:S01]  /*f7e0*/  VIADD R3, R216, UR28 ;  /* 0x0000001cd8037c36 */ /* 0x000fe20008000000 */
[----:B------:R-:W-:Y:S02]  /*f7f0*/  UISETP.NE.AND UP1, UPT, UR22, 0x1, UPT ;  /* 0x000000011600788c */ /* 0x000fe4000bf25270 */
[----:B------:R-:W-:Y:S02]  /*f800*/  USEL UR4, UR20, UR4, UP0 ;  /* 0x0000000414047287 */ /* 0x000fe40008000000 */
[----:B------:R-:W-:Y:S02]  /*f810*/  UISETP.NE.U32.AND UP0, UPT, UR16, URZ, UPT ;  /* 0x0000003f1000728c */ /* 0x000fe4000bf05070 */
[----:B------:R-:W-:Y:S01]  /*f820*/  UISETP.GT.AND UP2, UPT, UR4, 0x1, UPT ;  /* 0x000000010400788c */ /* 0x000fe2000bf44270 */
[----:B------:R-:W-:Y:S01]  /*f830*/  PLOP3.LUT P1, PT, PT, PT, UP1, 0x80, 0x0 ;  /* 0x000000000000781c */ /* 0x000fe20003f2f018 */
[----:B------:R-:W-:Y:S01]  /*f840*/  UISETP.NE.AND.EX UP0, UPT, UR17, URZ, UPT, UP0 ;  /* 0x0000003f1100728c */ /* 0x000fe2000bf05300 */
[----:B0-----:R-:W-:Y:S01]  /*f850*/  IMAD.MOV.U32 R5, RZ, RZ, R3 ;  /* 0x000000ffff057224 */ /* 0x001fe200078e0003 */
[----:B------:R-:W-:Y:S01]  /*f860*/  USEL UR25, UR25, 0x978, UP2 ;  /* 0x0000097819197887 */ /* 0x000fe20009000000 */
[----:B------:R-:W-:Y:S01]  /*f870*/  UMOV UR4, URZ ;  /* 0x0000003f00047c82 */ /* 0x000fe20008000000 */
[----:B------:R-:W-:Y:S01]  /*f880*/  USEL UR9, UR9, URZ, !UP0 ;  /* 0x0000003f09097287 */ /* 0x000fe2000c000000 */
[----:B------:R-:W-:Y:S01]  /*f890*/  @UP1 ULDC UR27, c[0x0][0xbec] ;  /* 0x0002fb00001b1ab9 */ /* 0x000fe20000000800 */
[----:B------:R-:W-:-:S02]  /*f8a0*/  USEL UR23, UR19, URZ, UP2 ;  /* 0x0000003f13177287 */ /* 0x000fc40009000000 */
[----:B------:R-:W-:-:S04]  /*f8b0*/  USEL UR24, UR18, URZ, !UP0 ;  /* 0x0000003f12187287 */ /* 0x000fc8000c000000 */
[----:B------:R-:W-:Y:S01]  /*f8c0*/  @P1 IMAD.HI.U32 R4, R3, UR27, RZ ;  /* 0x0000001b03041c27 */ /* 0x000fe2000f8e00ff */
[----:B------:R-:W-:Y:S01]  /*f8d0*/  @UP1 ULDC UR30, c[0x0][0xbf0] ;  /* 0x0002fc00001e1ab9 */ /* 0x000fe20000000800 */
[----:B------:R-:W-:Y:S01]  /*f8e0*/  ULDC.64 UR18, c[0x0][UR25+0x220] ;  /* 0x0000880019127abb */ /* 0x000fe20008000a00 */
[----:B------:R-:W-:Y:S01]  /*f8f0*/  ULDC.64 UR16, c[0x0][UR25+0x218] ;  /* 0x0000860019107abb */ /* 0x000fe20008000a00 */
[----:B------:R-:W-:Y:S01]  /*f900*/  UIMAD UR19, UR19, UR9, URZ ;  /* 0x00000009131372a4 */ /* 0x000fe2000f8e023f */
[----:B------:R-:W-:Y:S01]  /*f910*/  @P1 SHF.R.U32.HI R5, RZ, UR30, R4 ;  /* 0x0000001eff051c19 */ /* 0x000fe20008011604 */
[----:B------:R-:W-:Y:S01]  /*f920*/  ULDC.64 UR20, c[0x0][UR25+0x228] ;  /* 0x00008a0019147abb */ /* 0x000fe20008000a00 */
[----:B------:R-:W-:Y:S02]  /*f930*/  UIMAD.WIDE.U32 UR14, UR16, UR26, URZ ;  /* 0x0000001a100e72a5 */ /* 0x000fe4000f8e003f */
[----:B------:R-:W-:Y:S01]  /*f940*/  UIMAD UR26, UR17, UR26, URZ ;  /* 0x0000001a111a72a4 */ /* 0x000fe2000f8e023f */
[----:B------:R-:W-:Y:S01]  /*f950*/  IMAD.MOV R4, RZ, RZ, -R5 ;  /* 0x000000ffff047224 */ /* 0x000fe200078e0a05 */
[----:B------:R-:W-:-:S02]  /*f960*/  UIMAD.WIDE.U32 UR28, UR20, UR23, URZ ;  /* 0x00000017141c72a5 */ /* 0x000fc4000f8e003f */
[----:B------:R-:W-:Y:S01]  /*f970*/  UIMAD.WIDE.U32 UR16, UR18, UR9, URZ ;  /* 0x00000009121072a5 */ /* 0x000fe2000f8e003f */
[----:B------:R-:W-:Y:S01]  /*f980*/  IMAD R7, R4, UR22, R3 ;  /* 0x0000001604077c24 */ /* 0x000fe2000f8e0203 */
[----:B------:R-:W-:Y:S02]  /*f990*/  UIMAD UR20, UR21, UR23, URZ ;  /* 0x00000017151472a4 */ /* 0x000fe4000f8e023f */
[----:B------:R-:W-:Y:S01]  /*f9a0*/  UIMAD UR19, UR18, UR24, UR19 ;  /* 0x00000018121372a4 */ /* 0x000fe2000f8e0213 */
[----:B-1----:R-:W-:Y:S01]  /*f9b0*/  IMAD.U32 R8, RZ, RZ, UR28 ;  /* 0x0000001cff087e24 */ /* 0x002fe2000f8e00ff */
[----:B------:R-:W-:Y:S02]  /*f9c0*/  UIADD3 UR20, UR29, UR20, URZ ;  /* 0x000000141d147290 */ /* 0x000fe4000fffe03f */
[----:B------:R-:W-:Y:S02]  /*f9d0*/  UIADD3 UR19, UR17, UR19, URZ ;  /* 0x0000001311137290 */ /* 0x000fe4000fffe03f */
[----:B------:R-:W-:-:S02]  /*f9e0*/  UIADD3 UR26, UR15, UR26, URZ ;  /* 0x0000001a0f1a7290 */ /* 0x000fc4000fffe03f */
[----:B------:R-:W-:Y:S01]  /*f9f0*/  IMAD.U32 R10, RZ, RZ, UR20 ;  /* 0x00000014ff0a7e24 */ /* 0x000fe2000f8e00ff */
[----:B--2---:R-:W-:-:S13]  /*fa00*/  @P0 R2UR UR4, R12 ;  /* 0x000000000c0402ca */ /* 0x004fda00000e0000 */
        /* <DEDUP_REMOVED lines=15> */
[----:B---3--:R-:W-:Y:S02]  /*fb00*/  @P4 R2UR UR14, R6 ;  /* 0x00000000060e42ca */ /* 0x008fe400000e0000 */
[----:B------:R-:W-:Y:S01]  /*fb10*/  IMAD.IADD R5, R5, 0x1, R9 ;  /* 0x0000000105057824 */ /* 0x000fe200078e0209 */
[----:B------:R-:W-:-:S04]  /*fb20*/  LEA R9, P2, R4, UR18, 0x2 ;  /* 0x0000001204097c11 */ /* 0x000fc8000f8410ff */
[----:B------:R-:W-:Y:S01]  /*fb30*/  LEA.HI.X R10, R4, UR19, R5, 0x2, P2 ;  /* 0x00000013040a7c11 */ /* 0x000fe200090f1405 */
[----:B------:R-:W-:Y:S08]  /*fb40*/  @P4 BRA `(.L_x_2418) ;  /* 0x0000000000284947 */ /* 0x000ff00003800000 */
        /* <DEDUP_REMOVED lines=10> */
.L_x_2418:
[----:B------:R-:W2:Y:S04]  /*fbf0*/  LDL R11, [R1+0x3c] ;  /* 0x00003c00010b7983 */ /* 0x000ea80000100800 */
[----:B------:R-:W3:Y:S01]  /*fc00*/  LDL R8, [R1+0x38] ;  /* 0x0000380001087983 */ /* 0x000ee20000100800 */
[----:B------:R-:W-:Y:S01]  /*fc10*/  R2UR UR12, R215 ;  /* 0x00000000d70c72ca */ /* 0x000fe200000e0000 */
[----:B------:R-:W-:Y:S01]  /*fc20*/  UIMAD UR16, UR14, UR22, URZ ;  /* 0x000000160e1072a4 */ /* 0x000fe2000f8e023f */
[----:B------:R-:W-:Y:S01]  /*fc30*/  PLOP3.LUT P3, PT, PT, PT, UP2, 0x80, 0x0 ;  /* 0x000000000000781c */ /* 0x000fe20003f6f028 */
        /* <DEDUP_REMOVED lines=40> */
[----:B------:R-:W-:Y:S01]  /*fec0*/  UIMAD UR12, UR17, UR14, URZ ;  /* 0x0000000e110c72a4 */ /* 0x000fe2000f8e023f */
[----:B------:R-:W-:Y:S01]  /*fed0*/  LOP3.LUT R48, R49, 0x380, RZ, 0xc0, !PT ;  /* 0x0000038031307812 */ /* 0x000fe200078ec0ff */
[----:B------:R-:W-:Y:S01]  /*fee0*/  UIMAD.WIDE.U32 UR10, UR4, UR14, URZ ;  /* 0x0000000e040a72a5 */ /* 0x000fe2000f8e003f */
        /* <DEDUP_REMOVED lines=8> */
[----:B------:R-:W-:Y:S01]  /*ff70*/  UIMAD UR12, UR4, UR15, UR12 ;  /* 0x0000000f040c72a4 */ /* 0x000fe2000f8e020c */
[C---:B------:R-:W-:Y:S01]  /*ff80*/  IADD3 R41, P4, R2.reuse, 0x7000, RZ ;  /* 0x0000700002297810 */ /* 0x040fe20007f9e0ff */
[----:B------:R-:W-:Y:S01]  /*ff90*/  @UP1 ULDC UR14, c[0x0][0xbec] ;  /* 0x0002fb00000e1ab9 */ /* 0x000fe20000000800 */
        /* <DEDUP_REMOVED lines=11> */
[----:B------:R-:W-:Y:S01]  /*10050*/  IMAD.X R49, RZ, RZ, R3, P2 ;  /* 0x000000ffff317224 */ /* 0x000fe200010e0603 */
[----:B------:R-:W-:-:S02]  /*10060*/  IADD3 R5, P2, R2, 0xf000, RZ ;  /* 0x0000f00002057810 */ /* 0x000fc40007f5e0ff */
[----:B------:R-:W-:Y:S02]  /*10070*/  SHF.R.U64 R28, R28, 0x3, RZ ;  /* 0x000000031c1c7819 */ /* 0x000fe400000012ff */
[----:B------:R-:W-:Y:S02]  /*10080*/  SHF.R.U64 R32, R32, 0x3, RZ ;  /* 0x0000000320207819 */ /* 0x000fe400000012ff */
[----:B------:R-:W-:Y:S01]  /*10090*/  SHF.R.U64 R7, R7, 0x3, RZ ;  /* 0x0000000307077819 */ /* 0x000fe200000012ff */
[----:B------:R-:W-:Y:S01]  /*100a0*/  UIADD3 UR11, UR11, UR12, URZ ;  /* 0x0000000c0b0b7290 */ /* 0x000fe2000fffe03f */
[----:B------:R-:W-:Y:S01]  /*100b0*/  SHF.R.U64 R36, R36, 0x3, RZ ;  /* 0x0000000324247819 */ /* 0x000fe200000012ff */
[----:B------:R-:W-:Y:S01]  /*100c0*/  USHF.R.S32.HI UR4, URZ, 0x1f, UR9 ;  /* 0x0000001f3f047899 */ /* 0x000fe20008011409 */
[----:B------:R-:W-:Y:S01]  /*100d0*/  SHF.R.U64 R40, R40, 0x3, RZ ;  /* 0x0000000328287819 */ /* 0x000fe200000012ff */
[----:B------:R-:W-:Y:S01]  /*100e0*/  ULDC.64 UR12, c[0x0][0xae8] ;  /* 0x0002ba00000c7ab9 */ /* 0x000fe20000000a00 */
[----:B------:R-:W-:Y:S01]  /*100f0*/  SHF.R.U64 R44, R44, 0x3, RZ ;  /* 0x000000032c2c7819 */ /* 0x000fe200000012ff */
[--C-:B------:R-:W-:Y:S01]  /*10100*/  IMAD.X R73, RZ, RZ, R3.reuse, P2 ;  /* 0x000000ffff497224 */ /* 0x100fe200010e0603 */
[----:B------:R-:W-:Y:S01]  /*10110*/  LOP3.LUT R4, R5, 0x380, RZ, 0xc0, !PT ;  /* 0x0000038005047812 */ /* 0x000fe200078ec0ff */
[----:B------:R-:W5:Y:S01]  /*10120*/  LD.E.128 R48, desc[UR38][R48.64] ;  /* 0x0000002630307980 */ /* 0x000f62000c101d00 */
        /* <DEDUP_REMOVED lines=11> */
[----:B------:R-:W-:Y:S01]  /*101e0*/  UIMAD.WIDE.U32 UR10, UR19, UR12, UR10 ;  /* 0x0000000c130a72a5 */ /* 0x000fe2000f8e000a */
[C---:B------:R-:W-:Y:S01]  /*101f0*/  IADD3 R57, P6, R2.reuse, 0xb000, RZ ;  /* 0x0000b00002397810 */ /* 0x040fe20007fde0ff */
[----:B------:R-:W5:Y:S01]  /*10200*/  LD.E.128 R28, desc[UR38][R28.64] ;  /* 0x000000261c1c7980 */ /* 0x000f62000c101d00 */
[----:B------:R-:W-:-:S02]  /*10210*/  IADD3 R61, P5, R2, 0xc000, RZ ;  /* 0x0000c000023d7810 */ /* 0x000fc40007fbe0ff */
[C---:B------:R-:W-:Y:S01]  /*10220*/  IADD3 R65, P4, R2.reuse, 0xd000, RZ ;  /* 0x0000d00002417810 */ /* 0x040fe20007f9e0ff */
[----:B------:R-:W5:Y:S01]  /*10230*/  LD.E.128 R32, desc[UR38][R32.64] ;  /* 0x0000002620207980 */ /* 0x000f62000c101d00 */
[----:B------:R-:W-:Y:S02]  /*10240*/  IADD3 R69, P3, R2, 0xe000, RZ ;  /* 0x0000e00002457810 */ /* 0x000fe40007f7e0ff */
[----:B------:R-:W-:Y:S01]  /*10250*/  SHF.R.U64 R4, R4, 0x3, RZ ;  /* 0x0000000304047819 */ /* 0x000fe200000012ff */
[----:B------:R-:W5:Y:S01]  /*10260*/  LD.E.128 R36, desc[UR38][R36.64] ;  /* 0x0000002624247980 */ /* 0x000f62000c101d00 */
[----:B------:R-:W-:Y:S02]  /*10270*/  LOP3.LUT R2, R7, R2, RZ, 0x3c, !PT ;  /* 0x0000000207027212 */ /* 0x000fe400078e3cff */
[----:B------:R-:W-:Y:S01]  /*10280*/  LOP3.LUT R72, R4, R5, RZ, 0x3c, !PT ;  /* 0x0000000504487212 */ /* 0x000fe200078e3cff */
[----:B------:R-:W-:Y:S01]  /*10290*/  UIMAD UR11, UR19, UR13, UR11 ;  /* 0x0000000d130b72a4 */ /* 0x000fe2000f8e020b */
[----:B------:R-:W-:Y:S01]  /*102a0*/  LOP3.LUT R52, R53, 0x380, RZ, 0xc0, !PT ;  /* 0x0000038035347812 */ /* 0x000fe200078ec0ff */
[----:B------:R0:W5:Y:S01]  /*102b0*/  LD.E.128 R4, desc[UR38][R2.64] ;  /* 0x0000002602047980 */ /* 0x000162000c101d00 */
[----:B------:R-:W-:Y:S01]  /*102c0*/  ULDC.64 UR12, c[0x0][0xaf0] ;  /* 0x0002bc00000c7ab9 */ /* 0x000fe20000000a00 */
[----:B------:R-:W-:Y:S01]  /*102d0*/  LOP3.LUT R56, R57, 0x380, RZ, 0xc0, !PT ;  /* 0x0000038039387812 */ /* 0x000fe200078ec0ff */
[----:B------:R-:W-:Y:S01]  /*102e0*/  UIMAD UR4, UR4, UR12, URZ ;  /* 0x0000000c040472a4 */ /* 0x000fe2000f8e023f */
[----:B------:R-:W-:Y:S01]  /*102f0*/  LOP3.LUT R60, R61, 0x380, RZ, 0xc0, !PT ;  /* 0x000003803d3c7812 */ /* 0x000fe200078ec0ff */
[----:B------:R-:W5:Y:S01]  /*10300*/  LD.E.128 R40, desc[UR38][R40.64] ;  /* 0x0000002628287980 */ /* 0x000f62000c101d00 */
[----:B------:R-:W-:-:S02]  /*10310*/  LOP3.LUT R64, R65, 0x380, RZ, 0xc0, !PT ;  /* 0x0000038041407812 */ /* 0x000fc400078ec0ff */
[----:B------:R-:W-:Y:S01]  /*10320*/  LOP3.LUT R68, R69, 0x380, RZ, 0xc0, !PT ;  /* 0x0000038045447812 */ /* 0x000fe200078ec0ff */
[----:B------:R-:W5:Y:S01]  /*10330*/  LD.E.128 R44, desc[UR38][R44.64] ;  /* 0x000000262c2c7980 */ /* 0x000f62000c101d00 */
[----:B0-----:R-:W-:Y:S01]  /*10340*/  IMAD R2, R20, 0x20, R17 ;  /* 0x0000002014027824 */ /* 0x001fe200078e0211 */
[----:B------:R-:W-:Y:S01]  /*10350*/  UIMAD UR4, UR9, UR13, UR4 ;  /* 0x0000000d090472a4 */ /* 0x000fe2000f8e0204 */
[----:B------:R-:W-:Y:S01]  /*10360*/  SHF.R.U64 R52, R52, 0x3, RZ ;  /* 0x0000000334347819 */ /* 0x000fe200000012ff */
[----:B------:R-:W5:Y:S01]  /*10370*/  LD.E.128 R72, desc[UR38][R72.64] ;  /* 0x0000002648487980 */ /* 0x000f62000c101d00 */
[----:B------:R-:W-:Y:S01]  /*10380*/  VIADD R22, R2, UR18 ;  /* 0x0000001202167c36 */ /* 0x000fe20008000000 */
[----:B------:R-:W-:Y:S01]  /*10390*/  UIMAD.WIDE.U32 UR10, UR9, UR12, UR10 ;  /* 0x0000000c090a72a5 */ /* 0x000fe2000f8e000a */
[----:B------:R-:W-:Y:S02]  /*103a0*/  SHF.R.U64 R56, R56, 0x3, RZ ;  /* 0x0000000338387819 */ /* 0x000fe400000012ff */
[----:B------:R-:W-:Y:S01]  /*103b0*/  @P1 IMAD.HI.U32 R2, R22, UR14, RZ ;  /* 0x0000000e16021c27 */ /* 0x000fe2000f8e00ff */
[----:B------:R-:W-:Y:S01]  /*103c0*/  @UP1 ULDC UR9, c[0x0][0xbf0] ;  /* 0x0002fc0000091ab9 */ /* 0x000fe20000000800 */
[----:B------:R-:W-:-:S02]  /*103d0*/  SHF.R.U64 R60, R60, 0x3, RZ ;  /* 0x000000033c3c7819 */ /* 0x000fc400000012ff */
[----:B------:R-:W-:Y:S01]  /*103e0*/  IMAD.MOV.U32 R19, RZ, RZ, R22 ;  /* 0x000000ffff137224 */ /* 0x000fe200078e0016 */
[----:B------:R-:W-:Y:S02]  /*103f0*/  SHF.R.U64 R64, R64, 0x3, RZ ;  /* 0x0000000340407819 */ /* 0x000fe400000012ff */
[----:B------:R-:W-:Y:S02]  /*10400*/  SHF.R.U64 R68, R68, 0x3, RZ ;  /* 0x0000000344447819 */ /* 0x000fe400000012ff */
[----:B------:R-:W-:Y:S01]  /*10410*/  @P1 SHF.R.U32.HI R19, RZ, UR9, R2 ;  /* 0x00000009ff131c19 */ /* 0x000fe20008011602 */
[----:B------:R-:W-:Y:S01]  /*10420*/  UIADD3 UR4, UR11, UR4, URZ ;  /* 0x000000040b047290 */ /* 0x000fe2000fffe03f */
        /* <DEDUP_REMOVED lines=10> */
[--C-:B------:R-:W-:Y:S01]  /*104d0*/  SHF.R.S32.HI R20, RZ, 0x1f, R19.reuse ;  /* 0x0000001fff147819 */ /* 0x100fe20000011413 */
[----:B------:R-:W-:Y:S01]  /*104e0*/  IMAD.MOV R21, RZ, RZ, -R19 ;  /* 0x000000ffff157224 */ /* 0x000fe200078e0a13 */
[----:B------:R-:W5:Y:S01]  /*104f0*/  LD.E.128 R52, desc[UR38][R52.64] ;  /* 0x0000002634347980 */ /* 0x000f62000c101d00 */
[----:B------:R-:W-:-:S02]  /*10500*/  IMAD.U32 R2, RZ, RZ, UR10 ;  /* 0x0000000aff027e24 */ /* 0x000fc4000f8e00ff */
[----:B------:R-:W-:Y:S01]  /*10510*/  IMAD.U32 R3, RZ, RZ, UR11 ;  /* 0x0000000bff037e24 */ /* 0x000fe2000f8e00ff */
[----:B------:R-:W-:Y:S01]  /*10520*/  ULDC.64 UR10, c[0x0][0xae0] ;  /* 0x0002b800000a7ab9 */ /* 0x000fe20000000a00 */
[----:B------:R-:W-:Y:S01]  /*10530*/  IMAD.U32 R3, RZ, RZ, UR4 ;  /* 0x00000004ff037e24 */ /* 0x000fe2000f8e00ff */
[----:B------:R-:W5:Y:S01]  /*10540*/  LD.E.128 R56, desc[UR38][R56.64] ;  /* 0x0000002638387980 */ /* 0x000f62000c101d00 */
[----:B------:R-:W-:Y:S02]  /*10550*/  IMAD R20, R20, UR10, RZ ;  /* 0x0000000a14147c24 */ /* 0x000fe4000f8e02ff */
[----:B------:R-:W-:Y:S01]  /*10560*/  IMAD R21, R21, UR22, R22 ;  /* 0x0000001615157c24 */ /* 0x000fe2000f8e0216 */
[----:B------:R-:W5:Y:S01]  /*10570*/  LD.E.128 R60, desc[UR38][R60.64] ;  /* 0x000000263c3c7980 */ /* 0x000f62000c101d00 */
[----:B------:R-:W-:-:S03]  /*10580*/  IMAD.WIDE.U32 R2, R19, UR10, R2 ;  /* 0x0000000a13027c25 */ /* 0x000fc6000f8e0002 */
[----:B------:R-:W5:Y:S01]  /*10590*/  LD.E.128 R64, desc[UR38][R64.64] ;  /* 0x0000002640407980 */ /* 0x000f62000c101d00 */
[----:B------:R-:W-:Y:S01]  /*105a0*/  IMAD R77, R19, UR11, R20 ;  /* 0x0000000b134d7c24 */ /* 0x000fe2000f8e0214 */
[----:B------:R-:W-:Y:S01]  /*105b0*/  SHF.R.S32.HI R19, RZ, 0x1f, R21 ;  /* 0x0000001fff137819 */ /* 0x000fe20000011415 */
[----:B------:R-:W-:Y:S01]  /*105c0*/  ULDC.64 UR10, c[0x0][0xad8] ;  /* 0x0002b600000a7ab9 */ /* 0x000fe20000000a00 */
[----:B------:R-:W5:Y:S01]  /*105d0*/  LD.E.128 R68, desc[UR38][R68.64] ;  /* 0x0000002644447980 */ /* 0x000f62000c101d00 */
[----:B------:R-:W-:Y:S02]  /*105e0*/  IMAD.IADD R3, R3, 0x1, R77 ;  /* 0x0000000103037824 */ /* 0x000fe400078e024d */
[----:B------:R-:W-:Y:S01]  /*105f0*/  IMAD R20, R19, UR10, RZ ;  /* 0x0000000a13147c24 */ /* 0x000fe2000f8e02ff */
[----:B------:R-:W-:Y:S01]  /*10600*/  @!PT LDS RZ, [RZ] ;  /* 0x00000000fffff984 */ /* 0x000fe20000000800 */
[----:B------:R-:W-:Y:S01]  /*10610*/  @!PT LDS RZ, [RZ] ;  /* 0x00000000fffff984 */ /* 0x000fe20000000800 */
[----:B------:R-:W-:Y:S01]  /*10620*/  @!PT LDS RZ, [RZ] ;  /* 0x00000000fffff984 */ /* 0x000fe20000000800 */
[----:B------:R-:W-:Y:S01]  /*10630*/  @!PT LDS RZ, [RZ] ;  /* 0x00000000fffff984 */ /* 0x000fe20000000800 */
[----:B------:R0:W-:Y:S06]  /*10640*/  MEMBAR.ALL.CTA ;  /* 0x0000000000007992 */ /* 0x0001ec0000008000 */
[----:B0-----:R-:W0:Y:S01]  /*10650*/  FENCE.VIEW.ASYNC.S ;  /* 0x00000000000073c6 */ /* 0x001e220000000000 */
[----:B------:R-:W-:-:S02]  /*10660*/  VIADD R22, R17, UR18 ;  /* 0x0000001211167c36 */ /* 0x000fc40008000000 */
[C---:B------:R-:W-:Y:S02]  /*10670*/  IMAD R17, R21.reuse, UR11, R20 ;  /* 0x0000000b15117c24 */ /* 0x040fe4000f8e0214 */
[----:B------:R-:W-:Y:S01]  /*10680*/  IMAD.WIDE.U32 R2, R21, UR10, R2 ;  /* 0x0000000a15027c25 */ /* 0x000fe2000f8e0002 */
[----:B------:R-:W-:-:S03]  /*10690*/  ULDC.64 UR10, c[0x0][0xa80] ;  /* 0x0002a000000a7ab9 */ /* 0x000fc60000000a00 */
[----:B------:R-:W-:Y:S02]  /*106a0*/  VIADD R19, R22, 0x20 ;  /* 0x0000002016137836 */ /* 0x000fe40000000000 */
[----:B------:R-:W-:Y:S01]  /*106b0*/  IMAD.IADD R3, R3, 0x1, R17 ;  /* 0x0000000103037824 */ /* 0x000fe200078e0211 */
[C---:B------:R-:W-:Y:S01]  /*106c0*/  LEA R17, P2, R2.reuse, UR10, 0x1 ;  /* 0x0000000a02117c11 */ /* 0x040fe2000f8408ff */
[----:B------:R-:W-:Y:S01]  /*106d0*/  UIADD3 UR8, UR8, 0x38820, URZ ;  /* 0x0003882008087890 */ /* 0x000fe2000fffe03f */
[----:B------:R-:W-:Y:S02]  /*106e0*/  ISETP.GE.AND P1, PT, R19, UR16, PT ;  /* 0x0000001013007c0c */ /* 0x000fe4000bf26270 */
[----:B------:R-:W-:Y:S02]  /*106f0*/  LEA.HI.X R19, R2, UR11, R3, 0x1, P2 ;  /* 0x0000000b02137c11 */ /* 0x000fe400090f0c03 */
[C---:B------:R-:W-:Y:S01]  /*10700*/  ISETP.GE.AND P2, PT, R22.reuse, UR16, PT ;  /* 0x0000001016007c0c */ /* 0x040fe2000bf46270 */
[----:B------:R-:W-:Y:S01]  /*10710*/  UPRMT UR8, URZ, 0x654, UR8 ;  /* 0x000006543f087896 */ /* 0x000fe20008000008 */
[----:B------:R-:W-:-:S02]  /*10720*/  VIADD R20, R22, 0x40 ;  /* 0x0000004016147836 */ /* 0x000fc40000000000 */
[C---:B------:R-:W-:Y:S02]  /*10730*/  VIADD R80, R0.reuse, 0x40 ;  /* 0x0000004000507836 */ /* 0x040fe40000000000 */
[C---:B------:R-:W-:Y:S02]  /*10740*/  VIADD R84, R0.reuse, 0x80 ;  /* 0x0000008000547836 */ /* 0x040fe40000000000 */
[----:B------:R-:W-:Y:S01]  /*10750*/  VIADD R86, R0, 0xc0 ;  /* 0x000000c000567836 */ /* 0x000fe20000000000 */
[----:B0-----:R0:W1:Y:S01]  /*10760*/  SHFL.IDX PT, R81, R17, RZ, 0x181f ;  /* 0x00181fff11517589 */ /* 0x00106200000e0000 */
[----:B------:R-:W-:Y:S01]  /*10770*/  SYNCS.ARRIVE.TRANS64.RED.A1T0 RZ, [UR8], RZ ;  /* 0x000000ffffff79a7 */ /* 0x000fe20008100408 */
[----:B------:R-:W-:Y:S02]  /*10780*/  BSSY B1, `(.L_x_2420) ;  /* 0x0000019000017945 */ /* 0x000fe40003800000 */
[----:B------:R0:W2:Y:S01]  /*10790*/  SHFL.IDX PT, R79, R19, RZ, 0x181f ;  /* 0x00181fff134f7589 */ /* 0x0000a200000e0000 */
[----:B------:R-:W-:-:S02]  /*107a0*/  ISETP.GE.AND P0, PT, R20, UR16, PT ;  /* 0x0000001014007c0c */ /* 0x000fc4000bf06270 */
[----:B------:R-:W-:Y:S02]  /*107b0*/  SHF.R.S32.HI R87, RZ, 0x1f, R0 ;  /* 0x0000001fff577819 */ /* 0x000fe40000011400 */
        /* <DEDUP_REMOVED lines=21> */
.L_x_2421:
[----:B------:R-:W-:Y:S05]  /*10910*/  BSYNC B1 ;  /* 0x0000000000017941 */ /* 0x000fea0003800000 */
.L_x_2420:
        /* <DEDUP_REMOVED lines=21> */
.L_x_2423:
[----:B------:R-:W-:Y:S05]  /*10a70*/  BSYNC B1 ;  /* 0x0000000000017941 */ /* 0x000fea0003800000 */
.L_x_2422:
        /* <DEDUP_REMOVED lines=21> */
.L_x_2425:
[----:B------:R-:W-:Y:S05]  /*10bd0*/  BSYNC B1 ;  /* 0x0000000000017941 */ /* 0x000fea0003800000 */
.L_x_2424:
[----:B0-----:R-:W-:Y:S01]  /*10be0*/  VIADD R2, R22, 0x60 ;  /* 0x0000006016027836 */ /* 0x001fe20000000000 */
[----:B---3--:R-:W0:Y:S04]  /*10bf0*/  SHFL.IDX PT, R19, R19, 0x3, 0x181f ;  /* 0x00781f0013137f89 */ /* 0x008e2800000e0000 */
[----:B------:R-:W-:Y:S01]  /*10c00*/  ISETP.GE.AND P0, PT, R2, UR16, PT ;  /* 0x0000001002007c0c */ /* 0x000fe2000bf06270 */
[----:B------:R-:W3:-:S12]  /*10c10*/  SHFL.IDX PT, R17, R17, 0x3, 0x181f ;  /* 0x00781f0011117f89 */ /* 0x000ed800000e0000 */
        /* <DEDUP_REMOVED lines=20> */
.L_x_2419:
        /* <DEDUP_REMOVED lines=25> */
[----:B------:R-:W-:Y:S01]  /*10ef0*/  VIADD R172, R23, 0x60 ;  /* 0x0000006017ac7836 */ /* 0x000fe20000000000 */
[----:B------:R-:W-:Y:S01]  /*10f00*/  ULDC.64 UR12, c[0x0][0xb48] ;  /* 0x0002d200000c7ab9 */ /* 0x000fe20000000a00 */
[----:B------:R-:W-:Y:S01]  /*10f10*/  @UP1 ULDC UR9, c[0x0][0xbec] ;  /* 0x0002fb0000091ab9 */ /* 0x000fe20000000800 */
[----:B------:R-:W-:Y:S01]  /*10f20*/  UIADD3 UR11, UR11, UR4, URZ ;  /* 0x000000040b0b7290 */ /* 0x000fe2000fffe03f */
[----:B------:R-:W-:Y:S01]  /*10f30*/  @P1 IMAD.HI.U32 R0, R3, UR9, RZ ;  /* 0x0000000903001c27 */ /* 0x000fe2000f8e00ff */
[----:B------:R-:W-:Y:S01]  /*10f40*/  UPRMT UR8, URZ, 0x654, UR8 ;  /* 0x000006543f087896 */ /* 0x000fe20008000008 */
[----:B------:R-:W-:Y:S01]  /*10f50*/  BSSY B1, `(.L_x_2427) ;  /* 0x00000df000017945 */ /* 0x000fe20003800000 */
[----:B------:R-:W-:Y:S01]  /*10f60*/  @UP1 ULDC UR4, c[0x0][0xbf0] ;  /* 0x0002fc0000041ab9 */ /* 0x000fe20000000800 */
[----:B------:R-:W-:Y:S01]  /*10f70*/  UIMAD.WIDE.U32 UR10, UR16, UR12, UR10 ;  /* 0x0000000c100a72a5 */ /* 0x000fe2000f8e000a */
[----:B------:R-:W-:Y:S01]  /*10f80*/  @P1 SHF.R.U32.HI R5, RZ, UR4, R0 ;  /* 0x00000004ff051c19 */ /* 0x000fe20008011600 */
[C---:B------:R-:W-:Y:S01]  /*10f90*/  VIADD R174, R23.reuse, 0x58 ;  /* 0x0000005817ae7836 */ /* 0x040fe20000000000 */
[----:B------:R-:W-:Y:S01]  /*10fa0*/  SHF.R.S32.HI R20, RZ, 0x1f, R222 ;  /* 0x0000001fff147819 */ /* 0x000fe200000114de */
[----:B------:R-:W-:Y:S01]  /*10fb0*/  UIMAD UR4, UR16, UR13, UR11 ;  /* 0x0000000d100472a4 */ /* 0x000fe2000f8e020b */
[--C-:B------:R-:W-:Y:S01]  /*10fc0*/  SHF.R.S32.HI R0, RZ, 0x1f, R5.reuse ;  /* 0x0000001fff007819 */ /* 0x100fe20000011405 */
[----:B------:R-:W-:Y:S01]  /*10fd0*/  IMAD.MOV R2, RZ, RZ, -R5 ;  /* 0x000000ffff027224 */ /* 0x000fe200078e0a05 */
[----:B------:R-:W-:Y:S01]  /*10fe0*/  ULDC.64 UR12, c[0x0][0xb30] ;  /* 0x0002cc00000c7ab9 */ /* 0x000fe20000000a00 */
[----:B------:R-:W-:Y:S01]  /*10ff0*/  VIADD R176, R23, 0x50 ;  /* 0x0000005017b07836 */ /* 0x000fe20000000000 */
[----:B------:R-:W-:Y:S01]  /*11000*/  SYNCS.ARRIVE.TRANS64.RED.A1T0 RZ, [UR8], RZ ;  /* 0x000000ffffff79a7 */ /* 0x000fe20008100408 */
        /* <DEDUP_REMOVED lines=32> */
[C---:B------:R-:W-:Y:S01]  /*11210*/  VIADD R184, R23.reuse, 0x30 ;  /* 0x0000003017b87836 */ /* 0x040fe20000000000 */
[----:B------:R-:W-:Y:S01]  /*11220*/  SHF.R.S32.HI R170, RZ, 0x1f, R170 ;  /* 0x0000001fffaa7819 */ /* 0x000fe200000114aa */
[C---:B------:R-:W-:Y:S01]  /*11230*/  VIADD R186, R23.reuse, 0x28 ;  /* 0x0000002817ba7836 */ /* 0x040fe20000000000 */
        /* <DEDUP_REMOVED lines=36> */
[----:B------:R-:W-:Y:S01]  /*11480*/  VIADD R193, R23, 0x8 ;  /* 0x0000000817c17836 */ /* 0x000fe20000000000 */
[----:B012---:R-:W-:Y:S06]  /*11490*/  @P2 BRA `(.L_x_2428) ;  /* 0x0000000800282947 */ /* 0x007fec0003800000 */
[----:B------:R-:W-:Y:S01]  /*114a0*/  ULDC UR4, c[0x0][0xac8] ;  /* 0x0002b20000047ab9 */ /* 0x000fe20000000800 */
[----:B------:R-:W-:Y:S01]  /*114b0*/  SHF.R.S32.HI R9, RZ, 0x1f, R219 ;  /* 0x0000001fff097819 */ /* 0x000fe200000114db */
        /* <DEDUP_REMOVED lines=14> */
[----:B0-----:R-:W-:Y:S01]  /*115a0*/  @!P3 LEA R4, P6, R191, R2, 0x2 ;  /* 0x00000002bf04b211 */ /* 0x001fe200078c10ff */
[----:B------:R-:W-:-:S03]  /*115b0*/  VIADD R25, R23, 0xe0 ;  /* 0x000000e017197836 */ /* 0x000fc60000000000 */
        /* <DEDUP_REMOVED lines=55> */
[----:B0-----:R-:W-:-:S04]  /*11930*/  @!P4 LEA R4, P6, R163, R2, 0x2 ;  /* 0x00000002a304c211 */ /* 0x001fc800078c10ff */
[----:B------:R-:W-:Y:S02]  /*11940*/  @!P4 LEA.HI.X R5, R163, R3, R164, 0x2, P6 ;  /* 0x00000003a305c211 */ /* 0x000fe400030f14a4 */
[----:B-1----:R-:W-:-:S03]  /*11950*/  @!P1 LEA R6, P5, R161, R2, 0x2 ;  /* 0x00000002a1069211 */ /* 0x002fc600078a10ff */
[----:B------:R0:W-:Y:S01]  /*11960*/  @!P4 ST.E.64 desc[UR38][R4.64], R88 ;  /* 0x000000580400c985 */ /* 0x0001e2000c101b26 */
[----:B------:R-:W-:Y:S02]  /*11970*/  ISETP.GE.AND P4, PT, R155, UR4, PT ;  /* 0x000000049b007c0c */ /* 0x000fe4000bf86270 */
[----:B------:R-:W-:Y:S02]  /*11980*/  @!P1 LEA.HI.X R7, R161, R3, R162, 0x2, P5 ;  /* 0x00000003a1079211 */ /* 0x000fe400028f14a2 */
[----:B------:R-:W-:-:S03]  /*11990*/  @!P2 LEA R10, P5, R157, R2, 0x2 ;  /* 0x000000029d0aa211 */ /* 0x000fc600078a10ff */
[----:B------:R1:W-:Y:S01]  /*119a0*/  @!P1 ST.E.64 desc[UR38][R6.64], R92 ;  /* 0x0000005c06009985 */ /* 0x0003e2000c101b26 */
[----:B------:R-:W-:Y:S02]  /*119b0*/  @!P2 LEA.HI.X R11, R157, R3, R158, 0x2, P5 ;  /* 0x000000039d0ba211 */ /* 0x000fe400028f149e */
[----:B0-----:R-:W-:-:S03]  /*119c0*/  @!P3 LEA R4, P6, R159, R2, 0x2 ;  /* 0x000000029f04b211 */ /* 0x001fc600078c10ff */
[----:B------:R-:W-:Y:S02]  /*119d0*/  @!P4 LEA R12, P1, R155, R2, 0x2 ;  /* 0x000000029b0cc211 */ /* 0x000fe400078210ff */
[-C--:B------:R-:W-:Y:S02]  /*119e0*/  @!P3 LEA.HI.X R5, R159, R3.reuse, R160, 0x2, P6 ;  /* 0x000000039f05b211 */ /* 0x080fe400030f14a0 */
[----:B------:R-:W-:Y:S02]  /*119f0*/  ISETP.GE.AND P6, PT, R226, UR4, PT ;  /* 0x00000004e2007c0c */ /* 0x000fe4000bfc6270 */
[----:B------:R-:W-:Y:S01]  /*11a00*/  @!P4 LEA.HI.X R13, R155, R3, R156, 0x2, P1 ;  /* 0x000000039b0dc211 */ /* 0x000fe200008f149c */
[----:B------:R0:W-:Y:S01]  /*11a10*/  @!P3 ST.E.64 desc[UR38][R4.64], R96 ;  /* 0x000000600400b985 */ /* 0x0001e2000c101b26 */
[----:B------:R-:W-:Y:S02]  /*11a20*/  ISETP.GE.AND P3, PT, R225, UR4, PT ;  /* 0x00000004e1007c0c */ /* 0x000fe4000bf66270 */
[----:B------:R-:W-:Y:S01]  /*11a30*/  ISETP.GE.AND P1, PT, R223, UR4, PT ;  /* 0x00000004df007c0c */ /* 0x000fe2000bf26270 */
[----:B------:R2:W-:Y:S01]  /*11a40*/  @!P2 ST.E.64 desc[UR38][R10.64], R100 ;  /* 0x000000640a00a985 */ /* 0x0005e2000c101b26 */
[----:B------:R-:W-:-:S03]  /*11a50*/  ISETP.GE.AND P2, PT, R224, UR4, PT ;  /* 0x00000004e0007c0c */ /* 0x000fc6000bf46270 */
[----:B------:R3:W-:Y:S02]  /*11a60*/  @!P4 ST.E.64 desc[UR38][R12.64], R104 ;  /* 0x000000680c00c985 */ /* 0x0007e4000c101b26 */
[----:B------:R-:W-:-:S04]  /*11a70*/  @!P6 LEA R14, P5, R226, R2, 0x2 ;  /* 0x00000002e20ee211 */ /* 0x000fc800078a10ff */
[-C--:B------:R-:W-:Y:S02]  /*11a80*/  @!P6 LEA.HI.X R15, R226, R3.reuse, R154, 0x2, P5 ;  /* 0x00000003e20fe211 */ /* 0x080fe400028f149a */
[----:B------:R-:W-:Y:S02]  /*11a90*/  ISETP.GE.AND P5, PT, R222, UR4, PT ;  /* 0x00000004de007c0c */ /* 0x000fe4000bfa6270 */
[CC--:B-1----:R-:W-:Y:S01]  /*11aa0*/  @!P2 LEA R6, P4, R224.reuse, R2.reuse, 0x2 ;  /* 0x00000002e006a211 */ /* 0x0c2fe200078810ff */
[----:B------:R1:W-:Y:S01]  /*11ab0*/  @!P6 ST.E.64 desc[UR38][R14.64], R108 ;  /* 0x0000006c0e00e985 */ /* 0x0003e2000c101b26 */
[C---:B0-----:R-:W-:Y:S02]  /*11ac0*/  @!P3 LEA R4, P6, R225.reuse, R2, 0x2 ;  /* 0x00000002e104b211 */ /* 0x041fe400078c10ff */
[-C--:B------:R-:W-:Y:S02]  /*11ad0*/  @!P2 LEA.HI.X R7, R224, R3.reuse, R152, 0x2, P4 ;  /* 0x00000003e007a211 */ /* 0x080fe400020f1498 */
[----:B------:R-:W-:-:S02]  /*11ae0*/  @!P3 LEA.HI.X R5, R225, R3, R153, 0x2, P6 ;  /* 0x00000003e105b211 */ /* 0x000fc400030f1499 */
[----:B------:R-:W-:Y:S02]  /*11af0*/  ISETP.GE.AND P4, PT, R219, UR4, PT ;  /* 0x00000004db007c0c */ /* 0x000fe4000bf86270 */
[CC--:B--2---:R-:W-:Y:S01]  /*11b00*/  @!P1 LEA R10, P6, R223.reuse, R2.reuse, 0x2 ;  /* 0x00000002df0a9211 */ /* 0x0c4fe200078c10ff */
[----:B------:R-:W-:Y:S03]  /*11b10*/  @!P3 ST.E.64 desc[UR38][R4.64], R112 ;  /* 0x000000700400b985 */ /* 0x000fe6000c101b26 */
[----:B------:R-:W-:Y:S01]  /*11b20*/  @!P1 LEA.HI.X R11, R223, R3, R22, 0x2, P6 ;  /* 0x00000003df0b9211 */ /* 0x000fe200030f1416 */
[----:B------:R0:W-:Y:S01]  /*11b30*/  @!P2 ST.E.64 desc[UR38][R6.64], R116 ;  /* 0x000000740600a985 */ /* 0x0001e2000c101b26 */
[----:B---3--:R-:W-:-:S03]  /*11b40*/  @!P5 LEA R12, P2, R222, R2, 0x2 ;  /* 0x00000002de0cd211 */ /* 0x008fc600078410ff */
[----:B------:R2:W-:Y:S01]  /*11b50*/  @!P1 ST.E.64 desc[UR38][R10.64], R120 ;  /* 0x000000780a009985 */ /* 0x0005e2000c101b26 */
[-C--:B------:R-:W-:Y:S02]  /*11b60*/  @!P5 LEA.HI.X R13, R222, R3.reuse, R20, 0x2, P2 ;  /* 0x00000003de0dd211 */ /* 0x080fe400010f1414 */
[----:B------:R-:W-:Y:S02]  /*11b70*/  ISETP.GE.AND P2, PT, R218, UR4, PT ;  /* 0x00000004da007c0c */ /* 0x000fe4000bf46270 */
[----:B-1----:R-:W-:Y:S01]  /*11b80*/  @!P4 LEA R14, P3, R219, R2, 0x2 ;  /* 0x00000002db0ec211 */ /* 0x002fe200078610ff */
[----:B------:R1:W-:Y:S01]  /*11b90*/  @!P5 ST.E.64 desc[UR38][R12.64], R124 ;  /* 0x0000007c0c00d985 */ /* 0x0003e2000c101b26 */
[----:B------:R-:W-:Y:S02]  /*11ba0*/  ISETP.GE.AND P1, PT, R25, UR4, PT ;  /* 0x0000000419007c0c */ /* 0x000fe4000bf26270 */
[----:B------:R-:W-:Y:S02]  /*11bb0*/  @!P4 LEA.HI.X R15, R219, R3, R9, 0x2, P3 ;  /* 0x00000003db0fc211 */ /* 0x000fe400018f1409 */
[----:B------:R-:W-:-:S02]  /*11bc0*/  ISETP.GE.AND P3, PT, R17, UR4, PT ;  /* 0x0000000411007c0c */ /* 0x000fc4000bf66270 */
[----:B0-----:R-:W-:Y:S01]  /*11bd0*/  SHF.R.S32.HI R7, RZ, 0x1f, R218 ;  /* 0x0000001fff077819 */ /* 0x001fe200000114da */
[----:B------:R0:W-:Y:S01]  /*11be0*/  @!P4 ST.E.64 desc[UR38][R14.64], R128 ;  /* 0x000000800e00c985 */ /* 0x0001e2000c101b26 */
[----:B------:R-:W-:Y:S02]  /*11bf0*/  ISETP.GE.AND P4, PT, R19, UR4, PT ;  /* 0x0000000413007c0c */ /* 0x000fe4000bf86270 */
[CC--:B------:R-:W-:Y:S02]  /*11c00*/  @!P2 LEA R6, P5, R218.reuse, R2.reuse, 0x2 ;  /* 0x00000002da06a211 */ /* 0x0c0fe400078a10ff */
[----:B------:R-:W-:Y:S02]  /*11c10*/  SHF.R.S32.HI R5, RZ, 0x1f, R25 ;  /* 0x0000001fff057819 */ /* 0x000fe40000011419 */
[----:B------:R-:W-:Y:S02]  /*11c20*/  @!P1 LEA R4, P6, R25, R2, 0x2 ;  /* 0x0000000219049211 */ /* 0x000fe400078c10ff */
[----:B------:R-:W-:-:S02]  /*11c30*/  @!P2 LEA.HI.X R7, R218, R3, R7, 0x2, P5 ;  /* 0x00000003da07a211 */ /* 0x000fc400028f1407 */
[----:B------:R-:W-:Y:S02]  /*11c40*/  ISETP.GE.AND P5, PT, R21, UR4, PT ;  /* 0x0000000415007c0c */ /* 0x000fe4000bfa6270 */
[-C--:B------:R-:W-:Y:S01]  /*11c50*/  @!P1 LEA.HI.X R5, R25, R3.reuse, R5, 0x2, P6 ;  /* 0x0000000319059211 */ /* 0x080fe200030f1405 */
[----:B------:R0:W-:Y:S01]  /*11c60*/  @!P2 ST.E.64 desc[UR38][R6.64], R132 ;  /* 0x000000840600a985 */ /* 0x0001e2000c101b26 */
[----:B------:R-:W-:Y:S02]  /*11c70*/  SHF.R.S32.HI R9, RZ, 0x1f, R17 ;  /* 0x0000001fff097819 */ /* 0x000fe40000011411 */
[C---:B--2---:R-:W-:Y:S01]  /*11c80*/  @!P3 LEA R10, P6, R17.reuse, R2, 0x2 ;  /* 0x00000002110ab211 */ /* 0x044fe200078c10ff */
[----:B------:R0:W-:Y:S03]  /*11c90*/  @!P1 ST.E.64 desc[UR38][R4.64], R136 ;  /* 0x0000008804009985 */ /* 0x0001e6000c101b26 */
[----:B------:R-:W-:-:S02]  /*11ca0*/  @!P3 LEA.HI.X R11, R17, R3, R9, 0x2, P6 ;  /* 0x00000003110bb211 */ /* 0x000fc400030f1409 */
[----:B------:R-:W-:Y:S02]  /*11cb0*/  SHF.R.S32.HI R9, RZ, 0x1f, R19 ;  /* 0x0000001fff097819 */ /* 0x000fe40000011413 */
[CC--:B-1----:R-:W-:Y:S01]  /*11cc0*/  @!P4 LEA R12, P6, R19.reuse, R2.reuse, 0x2 ;  /* 0x00000002130cc211 */ /* 0x0c2fe200078c10ff */
[----:B------:R0:W-:Y:S03]  /*11cd0*/  @!P3 ST.E.64 desc[UR38][R10.64], R140 ;  /* 0x0000008c0a00b985 */ /* 0x0001e6000c101b26 */
[-C--:B------:R-:W-:Y:S02]  /*11ce0*/  @!P4 LEA.HI.X R13, R19, R3.reuse, R9, 0x2, P6 ;  /* 0x00000003130dc211 */ /* 0x080fe400030f1409 */
[----:B------:R-:W-:Y:S02]  /*11cf0*/  SHF.R.S32.HI R9, RZ, 0x1f, R21 ;  /* 0x0000001fff097819 */ /* 0x000fe40000011415 */
[C---:B------:R-:W-:Y:S01]  /*11d00*/  @!P5 LEA R2, P6, R21.reuse, R2, 0x2 ;  /* 0x000000021502d211 */ /* 0x040fe200078c10ff */
[----:B------:R0:W-:Y:S03]  /*11d10*/  @!P4 ST.E.64 desc[UR38][R12.64], R144 ;  /* 0x000000900c00c985 */ /* 0x0001e6000c101b26 */
[----:B------:R-:W-:-:S05]  /*11d20*/  @!P5 LEA.HI.X R3, R21, R3, R9, 0x2, P6 ;  /* 0x000000031503d211 */ /* 0x000fca00030f1409 */
[----:B------:R0:W-:Y:S04]  /*11d30*/  @!P5 ST.E.64 desc[UR38][R2.64], R148 ;  /* 0x000000940200d985 */ /* 0x0001e8000c101b26 */
.L_x_2428:
[----:B------:R-:W-:Y:S05]  /*11d40*/  BSYNC B1 ;  /* 0x0000000000017941 */ /* 0x000fea0003800000 */
.L_x_2427:
[----:B0-----:R0:W1:Y:S04]  /*11d50*/  SHFL.IDX PT, R3, R8, 0x1, 0x1c1f ;  /* 0x003c1f0008037f89 */ /* 0x00106800000e0000 */
        /* <DEDUP_REMOVED lines=64> */
[----:B0-----:R-:W-:Y:S01]  /*12160*/  @!P3 LEA R10, P4, R167, R2, 0x2 ;  /* 0x00000002a70ab211 */ /* 0x001fe200078810ff */
[----:B------:R0:W-:Y:S01]  /*12170*/  @!P2 ST.E.64 desc[UR38][R8.64], R78 ;  /* 0x0000004e0800a985 */ /* 0x0001e2000c101b26 */
[----:B------:R-:W-:Y:S02]  /*12180*/  ISETP.GE.AND P2, PT, R159, UR4, PT ;  /* 0x000000049f007c0c */ /* 0x000fe4000bf46270 */
[----:B------:R-:W-:-:S02]  /*12190*/  @!P3 LEA.HI.X R11, R167, R3, R168, 0x2, P4 ;  /* 0x00000003a70bb211 */ /* 0x000fc400020f14a8 */
[-C--:B-1----:R-:W-:Y:S02]  /*121a0*/  @!P6 LEA R4, P4, R165, R2.reuse, 0x2 ;  /* 0x00000002a504e211 */ /* 0x082fe400078810ff */
[-C--:B---3--:R-:W-:Y:S01]  /*121b0*/  @!P0 LEA R6, P5, R163, R2.reuse, 0x2 ;  /* 0x00000002a3068211 */ /* 0x088fe200078a10ff */
        /* <DEDUP_REMOVED lines=14> */
[CC--:B-1----:R-:W-:Y:S01]  /*122a0*/  @!P3 LEA R10, P4, R157.reuse, R2.reuse, 0x2 ;  /* 0x000000029d0ab211 */ /* 0x0c2fe200078810ff */
        /* <DEDUP_REMOVED lines=23> */
[-C--:B0-----:R-:W-:Y:S01]  /*12420*/  @!P0 LEA R6, P6, R219, R2.reuse, 0x2 ;  /* 0x00000002db068211 */ /* 0x081fe200078c10ff */
[----:B------:R0:W-:Y:S01]  /*12430*/  @!P3 ST.E.64 desc[UR38][R8.64], R122 ;  /* 0x0000007a0800b985 */ /* 0x0001e2000c101b26 */
[----:B------:R-:W-:Y:S01]  /*12440*/  SHF.R.S32.HI R11, RZ, 0x1f, R218 ;  /* 0x0000001fff0b7819 */ /* 0x000fe200000114da */
[----:B--2---:R-:W-:Y:S01]  /*12450*/  VIADD R13, R23, 0xe8 ;  /* 0x000000e8170d7836 */ /* 0x004fe20000000000 */
[C---:B------:R-:W-:Y:S02]  /*12460*/  @!P1 LEA R4, P5, R222.reuse, R2, 0x2 ;  /* 0x00000002de049211 */ /* 0x040fe400078a10ff */
[-C--:B------:R-:W-:Y:S02]  /*12470*/  @!P0 LEA.HI.X R7, R219, R3.reuse, R0, 0x2, P6 ;  /* 0x00000003db078211 */ /* 0x080fe400030f1400 */
[----:B------:R-:W-:Y:S02]  /*12480*/  ISETP.GE.AND P3, PT, R13, UR4, PT ;  /* 0x000000040d007c0c */ /* 0x000fe4000bf66270 */
[----:B------:R-:W-:-:S02]  /*12490*/  @!P1 LEA.HI.X R5, R222, R3, R20, 0x2, P5 ;  /* 0x00000003de059211 */ /* 0x000fc400028f1414 */
[CC--:B------:R-:W-:Y:S02]  /*124a0*/  @!P2 LEA R10, P5, R218.reuse, R2.reuse, 0x2 ;  /* 0x00000002da0aa211 */ /* 0x0c0fe400078a10ff */
[----:B------:R-:W-:Y:S01]  /*124b0*/  ISETP.GE.AND P6, PT, R17, UR4, PT ;  /* 0x0000000411007c0c */ /* 0x000fe2000bfc6270 */
[----:B------:R1:W-:Y:S01]  /*124c0*/  @!P1 ST.E.64 desc[UR38][R4.64], R126 ;  /* 0x0000007e04009985 */ /* 0x0003e2000c101b26 */
[----:B------:R-:W-:Y:S02]  /*124d0*/  @!P2 LEA.HI.X R11, R218, R3, R11, 0x2, P5 ;  /* 0x00000003da0ba211 */ /* 0x000fe400028f140b */
[----:B------:R-:W-:Y:S01]  /*124e0*/  SHF.R.S32.HI R0, RZ, 0x1f, R19 ;  /* 0x0000001fff007819 */ /* 0x000fe20000011413 */
        /* <DEDUP_REMOVED lines=21> */
.L_x_2417:
[----:B------:R-:W2:Y:S01]  /*12640*/  LDL R8, [R1+0x30] ;  /* 0x0000300001087983 */ /* 0x000ea20000100800 */
[----:B------:R-:W-:Y:S01]  /*12650*/  R2UR UR4, R220 ;  /* 0x00000000dc0472ca */ /* 0x000fe200000e0000 */
[----:B------:R-:W-:Y:S01]  /*12660*/  ULDC.64 UR8, c[0x0][0xc00] ;  /* 0x0003000000087ab9 */ /* 0x000fe20000000a00 */
[----:B------:R-:W-:Y:S01]  /*12670*/  R2UR UR10, R217 ;  /* 0x00000000d90a72ca */ /* 0x000fe200000e0000 */
[----:B------:R-:W-:-:S04]  /*12680*/  UISETP.NE.U32.AND UP0, UPT, UR8, URZ, UPT ;  /* 0x0000003f0800728c */ /* 0x000fc8000bf05070 */
[----:B------:R-:W-:-:S03]  /*12690*/  UISETP.NE.AND.EX UP0, UPT, UR9, URZ, UPT, UP0 ;  /* 0x0000003f0900728c */ /* 0x000fc6000bf05300 */
[----:B------:R-:W-:-:S03]  /*126a0*/  ULDC.64 UR8, c[0x0][0xc00] ;  /* 0x0003000000087ab9 */ /* 0x000fc60000000a00 */
[----:B------:R-:W-:Y:S01]  /*126b0*/  UIMAD.WIDE UR8, UR4, 0x4, UR8 ;  /* 0x00000004040878a5 */ /* 0x000fe2000f8e0208 */
[----:B------:R-:W-:-:S05]  /*126c0*/  PLOP3.LUT P1, PT, PT, PT, UP0, 0x80, 0x0 ;  /* 0x000000000000781c */ /* 0x000fca0003f2f008 */
[----:B------:R-:W-:Y:S02]  /*126d0*/  IMAD.U32 R2, RZ, RZ, UR8 ;  /* 0x00000008ff027e24 */ /* 0x000fe4000f8e00ff */
[----:B------:R-:W-:Y:S01]  /*126e0*/  IMAD.U32 R3, RZ, RZ, UR9 ;  /* 0x00000009ff037e24 */ /* 0x000fe2000f8e00ff */
[----:B------:R-:W-:Y:S02]  /*126f0*/  ULDC.64 UR8, c[0x0][0xc08] ;  /* 0x0003020000087ab9 */ /* 0x000fe40000000a00 */
[----:B------:R-:W-:-:S03]  /*12700*/  UISETP.NE.U32.AND UP1, UPT, UR8, URZ, UPT ;  /* 0x0000003f0800728c */ /* 0x000fc6000bf25070 */
[----:B------:R-:W3:Y:S01]  /*12710*/  @P1 LDG.E R7, desc[UR38][R2.64] ;  /* 0x0000002602071981 */ /* 0x000ee2000c1e1900 */
[----:B------:R-:W-:-:S06]  /*12720*/  UISETP.NE.AND.EX UP1, UPT, UR9, URZ, UPT, UP1 ;  /* 0x0000003f0900728c */ /* 0x000fcc000bf25310 */
[----:B------:R-:W-:-:S05]  /*12730*/  PLOP3.LUT P2, PT, PT, PT, UP1, 0x80, 0x0 ;  /* 0x000000000000781c */ /* 0x000fca0003f4f018 */
[----:B------:R-:W-:-:S06]  /*12740*/  @UP1 ULEA UR8, UP2, UR4, UR8, 0x2 ;  /* 0x0000000804081291 */ /* 0x000fcc000f84103f */
[----:B------:R-:W-:Y:S01]  /*12750*/  IMAD.U32 R4, RZ, RZ, UR8 ;  /* 0x00000008ff047e24 */ /* 0x000fe2000f8e00ff */
[----:B--2---:R-:W-:-:S13]  /*12760*/  R2UR UR11, R8 ;  /* 0x00000000080b72ca */ /* 0x004fda00000e0000 */
[----:B------:R-:W-:-:S03]  /*12770*/  @UP1 ULEA.HI.X UR9, UR4, UR9, UR11, 0x2, UP2 ;  /* 0x0000000904091291 */ /* 0x000fc600090f140b */
[----:B------:R-:W-:Y:S02]  /*12780*/  ULDC UR4, c[0x0][0xa88] ;  /* 0x0002a20000047ab9 */ /* 0x000fe40000000800 */
[----:B------:R-:W-:Y:S02]  /*12790*/  IMAD.U32 R0, RZ, RZ, UR4 ;  /* 0x00000004ff007e24 */ /* 0x000fe4000f8e00ff */
[----:B------:R-:W-:-:S05]  /*127a0*/  IMAD.U32 R5, RZ, RZ, UR9 ;  /* 0x00000009ff057e24 */ /* 0x000fca000f8e00ff */
[----:B------:R0:W5:Y:S01]  /*127b0*/  @P2 LDG.E R0, desc[UR38][R4.64] ;  /* 0x0000002604002981 */ /* 0x000162000c1e1900 */
[----:B------:R-:W1:Y:S01]  /*127c0*/  S2R R6, SR_TID.X ;  /* 0x0000000000067919 */ /* 0x000e620000002100 */
[----:B------:R-:W-:Y:S01]  /*127d0*/  UMOV UR4, URZ ;  /* 0x0000003f00047c82 */ /* 0x000fe20008000000 */
[----:B---3--:R-:W-:Y:S01]  /*127e0*/  @P1 R2UR UR4, R7 ;  /* 0x00000000070412ca */ /* 0x008fe200000e0000 */
[----:B------:R-:W-:-:S11]  /*127f0*/  UISETP.NE.AND UP1, UPT, UR10, URZ, UPT ;  /* 0x0000003f0a00728c */ /* 0x000fd6000bf25270 */
[----:B------:R-:W-:Y:S01]  /*12800*/  @!UP1 ULDC UR10, c[0x0][0xad4] ;  /* 0x0002b500000a9ab9 */ /* 0x000fe20000000800 */
[----:B------:R-:W-:Y:S01]  /*12810*/  USHF.R.S32.HI UR21, URZ, 0x1f, UR4 ;  /* 0x0000001f3f157899 */ /* 0x000fe20008011404 */
[----:B------:R-:W-:Y:S02]  /*12820*/  IMAD.U32 R217, RZ, RZ, UR10 ;  /* 0x0000000affd97e24 */ /* 0x000fe4000f8e00ff */
[----:B-1----:R-:W-:-:S05]  /*12830*/  VIADD R6, R6, 0xffffff80 ;  /* 0xffffff8006067836 */ /* 0x002fca0000000000 */
[----:B------:R-:W-:Y:S01]  /*12840*/  ISETP.GT.AND P0, PT, R6, 0x7f, PT ;  /* 0x0000007f0600780c */ /* 0x000fe20003f04270 */
[----:B0-----:R-:W-:-:S12]  /*12850*/  @P2 BRA `(.L_x_2429) ;  /* 0x0000000000102947 */ /* 0x001fd80003800000 */
[----:B------:R-:W-:Y:S05]  /*12860*/  @!P1 BRA `(.L_x_2429) ;  /* 0x00000000000c9947 */ /* 0x000fea0003800000 */
[----:B------:R-:W2:Y:S04]  /*12870*/  LDG.E R5, desc[UR38][R2.64] ;  /* 0x0000002602057981 */ /* 0x000ea8000c1e1900 */
[----:B-----5:R-:W2:Y:S02]  /*12880*/  LDG.E R0, desc[UR38][R2.64+0x4] ;  /* 0x0000042602007981 */ /* 0x020ea4000c1e1900 */
[----:B--2---:R-:W-:-:S07]  /*12890*/  IMAD.IADD R0, R0, 0x1, -R5 ;  /* 0x0000000100007824 */ /* 0x004fce00078e0a05 */
.L_x_2429:
[----:B------:R-:W-:Y:S01]  /*128a0*/  R2UR UR9, R220 ;  /* 0x00000000dc0972ca */ /* 0x000fe200000e0000 */
[----:B------:R-:W-:Y:S01]  /*128b0*/  BSSY B1, `(.L_x_2430) ;  /* 0x000003f000017945 */ /* 0x000fe20003800000 */
[----:B------:R-:W-:-:S11]  /*128c0*/  R2UR UR8, R8 ;  /* 0x00000000080872ca */ /* 0x000fd600000e0000 */
[----:B------:R-:W-:Y:S02]  /*128d0*/  USEL UR12, UR9, URZ, !UP0 ;  /* 0x0000003f090c7287 */ /* 0x000fe4000c000000 */
[----:B------:R-:W-:Y:S01]  /*128e0*/  USEL UR13, UR8, URZ, !UP0 ;  /* 0x0000003f080d7287 */ /* 0x000fe2000c000000 */
[----:B------:R-:W-:Y:S11]  /*128f0*/  @P0 BRA `(.L_x_2431) ;  /* 0x0000000000e80947 */ /* 0x000ff60003800000 */
[----:B------:R-:W0:Y:S01]  /*12900*/  S2R R4, SR_TID.X ;  /* 0x0000000000047919 */ /* 0x000e220000002100 */
[----:B------:R-:W1:Y:S01]  /*12910*/  LDC R9, c[0x0][0xbe8] ;  /* 0x0002fa00ff097b82 */ /* 0x000e620000000800 */
[----:B------:R-:W-:-:S13]  /*12920*/  R2UR UR8, R215 ;  /* 0x00000000d70872ca */ /* 0x000fda00000e0000 */
[----:B------:R-:W-:Y:S02]  /*12930*/  IMAD.U32 R3, RZ, RZ, UR8 ;  /* 0x00000008ff037e24 */ /* 0x000fe4000f8e00ff */
[----:B-1---5:R-:W-:-:S03]  /*12940*/  IMAD R2, R0, R9, RZ ;  /* 0x0000000900027224 */ /* 0x022fc600078e02ff */
[----:B0-----:R-:W-:-:S04]  /*12950*/  IADD3 R4, R3, -0x80, R4 ;  /* 0xffffff8003047810 */ /* 0x001fc80007ffe004 */
[----:B------:R-:W-:-:S13]  /*12960*/  ISETP.GE.AND P0, PT, R4, R2, PT ;  /* 0x000000020400720c */ /* 0x000fda0003f06270 */
[----:B------:R-:W-:Y:S05]  /*12970*/  @P0 BRA `(.L_x_2431) ;  /* 0x0000000000c80947 */ /* 0x000fea0003800000 */
[----:B------:R-:W2:Y:S01]  /*12980*/  LDL R5, [R1+0x2c] ;  /* 0x00002c0001057983 */ /* 0x000ea20000100800 */
[----:B------:R-:W-:Y:S01]  /*12990*/  ISETP.NE.AND P0, PT, R9, 0x1, PT ;  /* 0x000000010900780c */ /* 0x000fe20003f05270 */
[----:B------:R-:W-:Y:S01]  /*129a0*/  UMOV UR19, 0x9b8 ;  /* 0x000009b800137882 */ /* 0x000fe20000000000 */
[----:B------:R-:W-:Y:S02]  /*129b0*/  R2UR UR9, R217 ;  /* 0x00000000d90972ca */ /* 0x000fe400000e0000 */
[----:B------:R-:W-:-:S09]  /*129c0*/  R2UR UR8, R221 ;  /* 0x00000000dd0872ca */ /* 0x000fd200000e0000 */
        /* <DEDUP_REMOVED lines=8> */
[----:B------:R-:W-:Y:S02]  /*12a50*/  UIMAD UR15, UR15, UR12, URZ ;  /* 0x0000000c0f0f72a4 */ /* 0x000fe4000f8e023f */
[----:B------:R-:W-:Y:S01]  /*12a60*/  UIMAD.WIDE.U32 UR22, UR16, UR18, URZ ;  /* 0x00000012101672a5 */ /* 0x000fe2000f8e003f */
[----:B0-----:R-:W-:Y:S01]  /*12a70*/  @P0 IMAD.HI.U32 R2, R4, R3, RZ ;  /* 0x0000000304020227 */ /* 0x001fe200078e00ff */
[----:B------:R-:W-:Y:S02]  /*12a80*/  UIMAD UR16, UR17, UR18, URZ ;  /* 0x00000012111072a4 */ /* 0x000fe4000f8e023f */
[----:B------:R-:W-:Y:S02]  /*12a90*/  UIMAD UR15, UR14, UR13, UR15 ;  /* 0x0000000d0e0f72a4 */ /* 0x000fe4000f8e020f */
[----:B------:R-:W-:-:S02]  /*12aa0*/  UIADD3 UR16, UR23, UR16, URZ ;  /* 0x0000001017107290 */ /* 0x000fc4000fffe03f */
[----:B------:R-:W-:-:S04]  /*12ab0*/  IMAD.U32 R3, RZ, RZ, UR23 ;  /* 0x00000017ff037e24 */ /* 0x000fc8000f8e00ff */
[----:B------:R-:W-:Y:S01]  /*12ac0*/  IMAD.U32 R8, RZ, RZ, UR16 ;  /* 0x00000010ff087e24 */ /* 0x000fe2000f8e00ff */
[----:B--2---:R-:W-:Y:S01]  /*12ad0*/  R2UR UR20, R5 ;  /* 0x00000000051472ca */ /* 0x004fe200000e0000 */
[----:B------:R-:W-:Y:S01]  /*12ae0*/  IMAD.MOV.U32 R5, RZ, RZ, R4 ;  /* 0x000000ffff057224 */ /* 0x000fe200078e0004 */
[----:B-1----:R-:W-:Y:S01]  /*12af0*/  @P0 SHF.R.U32.HI R5, RZ, R7, R2 ;  /* 0x00000007ff050219 */ /* 0x002fe20000011602 */
[----:B------:R-:W-:-:S04]  /*12b00*/  IMAD.U32 R2, RZ, RZ, UR22 ;  /* 0x00000016ff027e24 */ /* 0x000fc8000f8e00ff */
[----:B------:R-:W-:-:S04]  /*12b10*/  IMAD.MOV R7, RZ, RZ, -R5 ;  /* 0x000000ffff077224 */ /* 0x000fc800078e0a05 */
[----:B------:R-:W-:Y:S02]  /*12b20*/  IMAD R7, R9, R7, R4 ;  /* 0x0000000709077224 */ /* 0x000fe400078e0204 */
[----:B------:R-:W-:Y:S02]  /*12b30*/  UIMAD.WIDE.U32 UR10, UR8, UR20, URZ ;  /* 0x00000014080a72a5 */ /* 0x000fe4000f8e003f */
[----:B------:R-:W-:Y:S01]  /*12b40*/  UIMAD UR20, UR9, UR20, URZ ;  /* 0x00000014091472a4 */ /* 0x000fe2000f8e023f */
[----:B------:R-:W-:Y:S01]  /*12b50*/  SHF.R.S32.HI R4, RZ, 0x1f, R7 ;  /* 0x0000001fff047819 */ /* 0x000fe20000011407 */
[----:B------:R-:W-:Y:S02]  /*12b60*/  UIMAD.WIDE.U32 UR8, UR14, UR12, URZ ;  /* 0x0000000c0e0872a5 */ /* 0x000fe4000f8e003f */
[----:B------:R-:W-:Y:S02]  /*12b70*/  UIADD3 UR20, UR11, UR20, URZ ;  /* 0x000000140b147290 */ /* 0x000fe4000fffe03f */
[----:B------:R-:W-:-:S02]  /*12b80*/  UIADD3 UR10, UP1, UP2, UR8, UR10, UR4 ;  /* 0x0000000a080a7290 */ /* 0x000fc4000fa3e004 */
[----:B------:R-:W-:-:S03]  /*12b90*/  UIADD3 UR15, UR9, UR15, URZ ;  /* 0x0000000f090f7290 */ /* 0x000fc6000fffe03f */
[----:B------:R-:W-:Y:S01]  /*12ba0*/  ULDC.64 UR8, c[0x0][UR19+0x210] ;  /* 0x0000840013087abb */ /* 0x000fe20008000a00 */
[----:B------:R-:W-:Y:S01]  /*12bb0*/  IADD3 R2, P0, P1, R5, UR10, R2 ;  /* 0x0000000a05027c10 */ /* 0x000fe2000f91e002 */
[----:B------:R-:W-:Y:S01]  /*12bc0*/  UIADD3.X UR10, UR15, UR20, UR21, UP1, UP2 ;  /* 0x000000140f0a7290 */ /* 0x000fe20008fe4415 */
[----:B------:R-:W-:Y:S01]  /*12bd0*/  SHF.R.S32.HI R5, RZ, 0x1f, R5 ;  /* 0x0000001fff057819 */ /* 0x000fe20000011405 */
[----:B------:R-:W-:-:S04]  /*12be0*/  IMAD R9, R7, UR9, RZ ;  /* 0x0000000907097c24 */ /* 0x000fc8000f8e02ff */
[----:B------:R-:W-:Y:S01]  /*12bf0*/  IADD3.X R3, R5, UR10, R8, P0, P1 ;  /* 0x0000000a05037c10 */ /* 0x000fe200087e2408 */
[----:B------:R-:W-:Y:S01]  /*12c00*/  IMAD R9, R4, UR8, R9 ;  /* 0x0000000804097c24 */ /* 0x000fe2000f8e0209 */
[----:B------:R-:W-:Y:S01]  /*12c10*/  ULDC.64 UR10, c[0x0][0xba8] ;  /* 0x0002ea00000a7ab9 */ /* 0x000fe20000000a00 */
        /* <DEDUP_REMOVED lines=8> */
.L_x_2431:
[----:B------:R-:W-:Y:S05]  /*12ca0*/  BSYNC B1 ;  /* 0x0000000000017941 */ /* 0x000fea0003800000 */
.L_x_2430:
        /* <DEDUP_REMOVED lines=14> */
[----:B------:R-:W-:Y:S01]  /*12d90*/  ULDC.64 UR10, c[0x0][0xae8] ;  /* 0x0002ba00000a7ab9 */ /* 0x000fe20000000a00 */
[----:B-1----:R-:W-:-:S13]  /*12da0*/  ISETP.NE.AND P0, PT, R11, 0x1, PT ;  /* 0x000000010b00780c */ /* 0x002fda0003f05270 */
[----:B------:R-:W0:Y:S01]  /*12db0*/  @P0 LDC R7, c[0x0][0xbf0] ;  /* 0x0002fc00ff070b82 */ /* 0x000e220000000800 */
[----:B--2---:R-:W-:Y:S02]  /*12dc0*/  R2UR UR15, R2 ;  /* 0x00000000020f72ca */ /* 0x004fe400000e0000 */
[----:B------:R-:W-:-:S05]  /*12dd0*/  LEA.HI R2, R3, R6, RZ, 0x3 ;  /* 0x0000000603027211 */ /* 0x000fca00078f18ff */
[----:B------:R-:W1:Y:S01]  /*12de0*/  @P0 LDC R3, c[0x0][0xbec] ;  /* 0x0002fb00ff030b82 */ /* 0x000e620000000800 */
[----:B------:R-:W-:Y:S02]  /*12df0*/  LOP3.LUT R5, R2, 0xfffffff8, RZ, 0xc0, !PT ;  /* 0xfffffff802057812 */ /* 0x000fe400078ec0ff */
[----:B------:R-:W-:-:S03]  /*12e00*/  SHF.R.S32.HI R13, RZ, 0x3, R2 ;  /* 0x00000003ff0d7819 */ /* 0x000fc60000011402 */
[----:B------:R-:W-:Y:S01]  /*12e10*/  IMAD.IADD R8, R6, 0x1, -R5 ;  /* 0x0000000106087824 */ /* 0x000fe200078e0a05 */
[----:B------:R-:W-:-:S03]  /*12e20*/  UIMAD.WIDE.U32 UR8, UR15, UR10, UR8 ;  /* 0x0000000a0f0872a5 */ /* 0x000fc6000f8e0008 */
[----:B------:R-:W-:Y:S01]  /*12e30*/  IMAD R2, R8, 0x20, R13 ;  /* 0x0000002008027824 */ /* 0x000fe200078e020d */
[----:B------:R-:W-:-:S03]  /*12e40*/  UIMAD UR9, UR15, UR11, UR9 ;  /* 0x0000000b0f0972a4 */ /* 0x000fc6000f8e0209 */
[----:B------:R-:W-:Y:S01]  /*12e50*/  VIADD R6, R2, UR14 ;  /* 0x0000000e02067c36 */ /* 0x000fe20008000000 */
[----:B------:R-:W-:Y:S02]  /*12e60*/  ULDC.64 UR10, c[0x0][0xaf0] ;  /* 0x0002bc00000a7ab9 */ /* 0x000fe40000000a00 */
[----:B------:R-:W-:Y:S01]  /*12e70*/  UIMAD UR13, UR13, UR10, URZ ;  /* 0x0000000a0d0d72a4 */ /* 0x000fe2000f8e023f */
[----:B------:R-:W-:-:S03]  /*12e80*/  IMAD.MOV.U32 R5, RZ, RZ, R6 ;  /* 0x000000ffff057224 */ /* 0x000fc600078e0006 */
[----:B------:R-:W-:Y:S01]  /*12e90*/  UIMAD UR4, UR12, UR11, UR13 ;  /* 0x0000000b0c0472a4 */ /* 0x000fe2000f8e020d */
[----:B-1----:R-:W-:Y:S01]  /*12ea0*/  @P0 IMAD.HI.U32 R2, R6, R3, RZ ;  /* 0x0000000306020227 */ /* 0x002fe200078e00ff */
[----:B------:R-:W-:-:S03]  /*12eb0*/  UIMAD.WIDE.U32 UR12, UR12, UR10, UR8 ;  /* 0x0000000a0c0c72a5 */ /* 0x000fc6000f8e0008 */
[----:B------:R-:W-:Y:S01]  /*12ec0*/  ULDC.64 UR8, c[0x0][0xae0] ;  /* 0x0002b80000087ab9 */ /* 0x000fe20000000a00 */
[----:B0-----:R-:W-:Y:S01]  /*12ed0*/  @P0 SHF.R.U32.HI R5, RZ, R7, R2 ;  /* 0x00000007ff050219 */ /* 0x001fe20000011602 */
[----:B------:R-:W-:Y:S02]  /*12ee0*/  UIADD3 UR4, UR13, UR4, URZ ;  /* 0x000000040d047290 */ /* 0x000fe4000fffe03f */
[----:B------:R-:W-:Y:S01]  /*12ef0*/  IMAD.U32 R3, RZ, RZ, UR13 ;  /* 0x0000000dff037e24 */ /* 0x000fe2000f8e00ff */
[--C-:B------:R-:W-:Y:S01]  /*12f00*/  SHF.R.S32.HI R4, RZ, 0x1f, R5.reuse ;  /* 0x0000001fff047819 */ /* 0x100fe20000011405 */
[----:B------:R-:W-:Y:S02]  /*12f10*/  IMAD.MOV R7, RZ, RZ, -R5 ;  /* 0x000000ffff077224 */ /* 0x000fe400078e0a05 */
[----:B------:R-:W-:Y:S02]  /*12f20*/  IMAD.U32 R2, RZ, RZ, UR12 ;  /* 0x0000000cff027e24 */ /* 0x000fe4000f8e00ff */
[----:B------:R-:W-:-:S02]  /*12f30*/  IMAD R7, R11, R7, R6 ;  /* 0x000000070b077224 */ /* 0x000fc400078e0206 */
        /* <DEDUP_REMOVED lines=8> */
[----:B------:R-:W-:Y:S02]  /*12fc0*/  VIADD R6, R13, UR14 ;  /* 0x0000000e0d067c36 */ /* 0x000fe40008000000 */
        /* <DEDUP_REMOVED lines=40> */
.L_x_2433:
[----:B------:R-:W-:Y:S05]  /*13250*/  BSYNC B1 ;  /* 0x0000000000017941 */ /* 0x000fea0003800000 */
.L_x_2432:
        /* <DEDUP_REMOVED lines=21> */
.L_x_2435:
[----:B------:R-:W-:Y:S05]  /*133b0*/  BSYNC B1 ;  /* 0x0000000000017941 */ /* 0x000fea0003800000 */
.L_x_2434:
        /* <DEDUP_REMOVED lines=21> */
.L_x_2437:
[----:B------:R-:W-:Y:S05]  /*13510*/  BSYNC B1 ;  /* 0x0000000000017941 */ /* 0x000fea0003800000 */
.L_x_2436:
[----:B0-----:R-:W-:Y:S01]  /*13520*/  VIADD R0, R6, 0x60 ;  /* 0x0000006006007836 */ /* 0x001fe20000000000 */
[----:B--2-4-:R-:W2:Y:S04]  /*13530*/  SHFL.IDX PT, R4, R4, 0x3, 0x181f ;  /* 0x00781f0004047f89 */ /* 0x014ea800000e0000 */
[----:B------:R-:W-:Y:S01]  /*13540*/  ISETP.GE.AND P0, PT, R0, R11, PT ;  /* 0x0000000b0000720c */ /* 0x000fe20003f06270 */
[----:B-1-3--:R1:W3:-:S12]  /*13550*/  SHFL.IDX PT, R2, R5, 0x3, 0x181f ;  /* 0x00781f0005027f89 */ /* 0x00a2d800000e0000 */
[----:B-1----:R-:W-:Y:S05]  /*13560*/  @P0 BRA `(.L_x_2426) ;  /* 0x0000000000440947 */ /* 0x002fea0003800000 */
[----:B------:R-:W-:Y:S02]  /*13570*/  ULDC UR4, c[0x0][0xac8] ;  /* 0x0002b20000047ab9 */ /* 0x000fe40000000800 */
[----:B------:R-:W-:Y:S02]  /*13580*/  ISETP.GE.AND P3, PT, R7, UR4, PT ;  /* 0x0000000407007c0c */ /* 0x000fe4000bf66270 */
[----:B------:R-:W-:Y:S02]  /*13590*/  ISETP.GE.AND P2, PT, R15, UR4, PT ;  /* 0x000000040f007c0c */ /* 0x000fe4000bf46270 */
[----:B------:R-:W-:Y:S02]  /*135a0*/  ISETP.GE.AND P1, PT, R13, UR4, PT ;  /* 0x000000040d007c0c */ /* 0x000fe4000bf26270 */
[----:B------:R-:W-:-:S07]  /*135b0*/  ISETP.GE.AND P0, PT, R9, UR4, PT ;  /* 0x0000000409007c0c */ /* 0x000fce000bf06270 */
[----:B---3--:R-:W-:-:S04]  /*135c0*/  @!P3 LEA R6, P4, R7, R2, 0x1 ;  /* 0x000000020706b211 */ /* 0x008fc800078808ff */
[----:B--2---:R-:W-:Y:S02]  /*135d0*/  @!P3 LEA.HI.X R7, R7, R4, R14, 0x1, P4 ;  /* 0x000000040707b211 */ /* 0x004fe400020f0c0e */
        /* <DEDUP_REMOVED lines=10> */
.L_x_2426:
[----:B------:R-:W-:Y:S05]  /*13680*/  BSYNC B0 ;  /* 0x0000000000007941 */ /* 0x000fea0003800000 */
.L_x_2416:
[----:B------:R-:W-:Y:S02]  /*13690*/  ULDC UR4, c[0x0][0xc3c] ;  /* 0x00030f0000047ab9 */ /* 0x000fe40000000800 */
[----:B------:R-:W-:-:S06]  /*136a0*/  UISETP.GE.AND UP0, UPT, UR7, UR4, UPT ;  /* 0x000000040700728c */ /* 0x000fcc000bf06270 */
[----:B------:R-:W-:-:S13]  /*136b0*/  PLOP3.LUT P0, PT, PT, PT, UP0, 0x80, 0x0 ;  /* 0x000000000000781c */ /* 0x000fda0003f0f008 */
[----:B------:R-:W-:Y:S05]  /*136c0*/  @!P0 BRA `(.L_x_2438) ;  /* 0xfffffed8006c8947 */ /* 0x000fea000383ffff */
[----:B------:R-:W-:Y:S05]  /*136d0*/  EXIT ;  /* 0x000000000000794d */ /* 0x000fea0003800000 */
.L_x_2373:
        /* <DEDUP_REMOVED lines=16> */
.L_x_2439:
        /* <DEDUP_REMOVED lines=43> */
.L_x_2443:
        /* <DEDUP_REMOVED lines=35> */
.L_x_2441:
        /* <DEDUP_REMOVED lines=13> */
.L_x_2444:
        /* <DEDUP_REMOVED lines=62> */
.L_x_2445:
        /* <DEDUP_REMOVED lines=61> */
.L_x_2446:
[----:B------:R-:W-:-:S05]  /*14540*/  LOP3.LUT R25, RZ, R2, RZ, 0x33, !PT ;  /* 0x00000002ff197212 */ /* 0x000fca00078e33ff */
[----:B------:R-:W-:Y:S01]  /*14550*/  IMAD.IADD R25, R6, 0x1, R25 ;  /* 0x0000000106197824 */ /* 0x000fe200078e0219 */
[----:B------:R-:W-:Y:S06]  /*14560*/  BRA `(.L_x_2447) ;  /* 0x0000000000147947 */ /* 0x000fec0003800000 */
.L_x_2442:
[----:B------:R-:W-:Y:S01]  /*14570*/  ULDC UR4, c[0x0][0xc3c] ;  /* 0x00030f0000047ab9 */ /* 0x000fe20000000800 */
[----:B------:R-:W-:Y:S02]  /*14580*/  IMAD.MOV.U32 R25, RZ, RZ, RZ ;  /* 0x000000ffff197224 */ /* 0x000fe400078e00ff */
[----:B------:R-:W-:Y:S02]  /*14590*/  IMAD.U32 R24, RZ, RZ, UR6 ;  /* 0x00000006ff187e24 */ /* 0x000fe4000f8e00ff */
[----:B------:R-:W-:Y:S02]  /*145a0*/  IMAD.MOV.U32 R26, RZ, RZ, RZ ;  /* 0x000000ffff1a7224 */ /* 0x000fe400078e00ff */
[----:B------:R-:W-:-:S07]  /*145b0*/  IMAD.U32 R27, RZ, RZ, UR4 ;  /* 0x00000004ff1b7e24 */ /* 0x000fce000f8e00ff */
.L_x_2447:
[----:B------:R-:W-:-:S13]  /*145c0*/  ISETP.NE.AND P0, PT, R7, RZ, PT ;  /* 0x000000ff0700720c */ /* 0x000fda0003f05270 */
[----:B------:R-:W0:Y:S01]  /*145d0*/  @!P0 S2R R3, SR_CgaCtaId ;  /* 0x0000000000038919 */ /* 0x000e220000008800 */
[----:B------:R-:W-:-:S04]  /*145e0*/  @!P0 MOV R2, 0x400 ;  /* 0x0000040000028802 */ /* 0x000fc80000000f00 */
[----:B0-----:R-:W-:-:S05]  /*145f0*/  @!P0 LEA R2, R3, R2, 0x18 ;  /* 0x0000000203028211 */ /* 0x001fca00078ec0ff */
[----:B------:R1:W-:Y:S01]  /*14600*/  @!P0 STS.128 [R2+0x388d0], R24 ;  /* 0x0388d01802008388 */ /* 0x0003e20000000c00 */
[----:B------:R-:W-:Y:S06]  /*14610*/  BAR.ARV 0x5, 0x180 ;  /* 0x0146000000007b1d */ /* 0x000fec0000002000 */
.L_x_2440:
        /* <DEDUP_REMOVED lines=31> */
.L_x_2515:
        /* <DEDUP_REMOVED lines=49> */
.L_x_2449:
        /* <DEDUP_REMOVED lines=9> */
.L_x_2450:
        /* <DEDUP_REMOVED lines=9> */
.L_x_2451:
[----:B------:R-:W4:Y:S01]  /*14c40*/  LDL R5, [R1+0x10] ;  /* 0x0000100001057983 */ /* 0x000f220000100800 */
[----:B-123--:R-:W1:Y:S01]  /*14c50*/  LDC R2, c[0x0][0x448] ;  /* 0x00011200ff027b82 */ /* 0x00ee620000000800 */
[----:B-----5:R-:W-:Y:S01]  /*14c60*/  IMAD.IADD R0, R0, 0x1, -R6 ;  /* 0x0000000100007824 */ /* 0x020fe200078e0a06 */
[----:B------:R-:W-:Y:S01]  /*14c70*/  LOP3.LUT R16, R16, 0xfffffeff, RZ, 0xc0, !PT ;  /* 0xfffffeff10107812 */ /* 0x000fe200078ec0ff */
[----:B------:R-:W-:Y:S03]  /*14c80*/  BSSY B0, `(.L_x_2452) ;  /* 0x0000039000007945 */ /* 0x000fe60003800000 */
[----:B------:R2:W-:Y:S01]  /*14c90*/  STL [R1], R0 ;  /* 0x0000000001007387 */ /* 0x0005e20000100800 */
[----:B-1----:R-:W-:Y:S01]  /*14ca0*/  ISETP.NE.AND P0, PT, R2, 0x1, PT ;  /* 0x000000010200780c */ /* 0x002fe20003f05270 */
[----:B------:R-:W-:-:S04]  /*14cb0*/  IMAD.SHL.U32 R2, R25, 0x80, RZ ;  /* 0x0000008019027824 */ /* 0x000fc800078e00ff */
[----:B------:R-:W-:-:S08]  /*14cc0*/  VIADD R2, R2, 0x7f ;  /* 0x0000007f02027836 */ /* 0x000fd00000000000 */
[----:B------:R-:W1:Y:S01]  /*14cd0*/  @P0 LDC R3, c[0x0][0x44c] ;  /* 0x00011300ff030b82 */ /* 0x000e620000000800 */
[----:B------:R-:W-:-:S07]  /*14ce0*/  @P0 LOP3.LUT R16, R16, 0x100, RZ, 0xfc, !PT ;  /* 0x0000010010100812 */ /* 0x000fce00078efcff */
[----:B0-----:R-:W0:Y:S01]  /*14cf0*/  @P0 LDC R4, c[0x0][0x450] ;  /* 0x00011400ff040b82 */ /* 0x001e220000000800 */
[----:B-1----:R-:W-:-:S05]  /*14d00*/  @P0 IMAD.HI.U32 R3, R2, R3, RZ ;  /* 0x0000000302030227 */ /* 0x002fca00078e00ff */
[----:B0-----:R-:W-:Y:S02]  /*14d10*/  @P0 SHF.R.U32.HI R2, RZ, R4, R3 ;  /* 0x00000004ff020219 */ /* 0x001fe40000011603 */
[C---:B----4-:R-:W-:Y:S01]  /*14d20*/  IADD3 R3, R0.reuse, 0x50, -R5 ;  /* 0x0000005000037810 */ /* 0x050fe20007ffe805 */
[----:B--2---:R-:W-:-:S04]  /*14d30*/  VIADD R0, R0, 0x4f ;  /* 0x0000004f00007836 */ /* 0x004fc80000000000 */
[----:B------:R-:W-:-:S04]  /*14d40*/  IMAD.HI R0, R0, 0x66666667, RZ ;  /* 0x6666666700007827 */ /* 0x000fc800078e02ff */
[----:B------:R-:W-:Y:S01]  /*14d50*/  IMAD.IADD R2, R3, 0x1, R2 ;  /* 0x0000000103027824 */ /* 0x000fe200078e0202 */
[----:B------:R-:W-:-:S03]  /*14d60*/  SHF.R.U32.HI R3, RZ, 0x1f, R0 ;  /* 0x0000001fff037819 */ /* 0x000fc60000011600 */
[----:B------:R-:W-:Y:S01]  /*14d70*/  IMAD.HI R2, R2, 0x66666667, RZ ;  /* 0x6666666702027827 */ /* 0x000fe200078e02ff */
[----:B------:R-:W-:-:S04]  /*14d80*/  LEA.HI.SX32 R0, R0, R3, 0x1b ;  /* 0x0000000300007211 */ /* 0x000fc800078fdaff */
[----:B------:R-:W-:-:S04]  /*14d90*/  SHF.R.U32.HI R3, RZ, 0x1f, R2 ;  /* 0x0000001fff037819 */ /* 0x000fc80000011602 */
[----:B------:R-:W-:Y:S02]  /*14da0*/  LEA.HI.SX32 R3, R2, R3, 0x1b ;  /* 0x0000000302037211 */ /* 0x000fe400078fdaff */
[----:B------:R-:W-:Y:S02]  /*14db0*/  LOP3.LUT R2, R26, 0xff000000, RZ, 0xc0, !PT ;  /* 0xff0000001a027812 */ /* 0x000fe400078ec0ff */
[----:B------:R-:W-:Y:S02]  /*14dc0*/  VIMNMX R0, R0, R3, PT ;  /* 0x0000000300007248 */ /* 0x000fe40003fe0100 */
[----:B------:R-:W-:Y:S02]  /*14dd0*/  SHF.R.U32.HI R2, RZ, 0x8, R2 ;  /* 0x00000008ff027819 */ /* 0x000fe40000011602 */
[----:B------:R-:W-:Y:S02]  /*14de0*/  ISETP.GE.AND P0, PT, R0, 0x1, PT ;  /* 0x000000010000780c */ /* 0x000fe40003f06270 */
[----:B------:R-:W-:-:S04]  /*14df0*/  LOP3.LUT R3, R26, 0xff0000, RZ, 0xc0, !PT ;  /* 0x00ff00001a037812 */ /* 0x000fc800078ec0ff */
[----:B------:R-:W-:Y:S01]  /*14e00*/  LEA.HI R2, R3, R2, RZ, 0x10 ;  /* 0x0000000203027211 */ /* 0x000fe200078f80ff */
[----:B------:R-:W-:-:S03]  /*14e10*/  IMAD.MOV.U32 R3, RZ, RZ, RZ ;  /* 0x000000ffff037224 */ /* 0x000fc600078e00ff */
[----:B------:R-:W-:-:S03]  /*14e20*/  LOP3.LUT R4, R2, 0xff, RZ, 0xc0, !PT ;  /* 0x000000ff02047812 */ /* 0x000fc600078ec0ff */
[----:B------:R-:W-:Y:S05]  /*14e30*/  @!P0 BRA `(.L_x_2453) ;  /* 0x0000000000748947 */ /* 0x000fea0003800000 */
        /* <DEDUP_REMOVED lines=10> */
[----:B------:R-:W0:Y:S02]  /*14ee0*/  F2I.FTZ.U32.TRUNC.NTZ R3, R10 ;  /* 0x0000000a00037305 */ /* 0x000e24000021f000 */
[----:B0-----:R-:W-:-:S04]  /*14ef0*/  IMAD.MOV R2, RZ, RZ, -R3 ;  /* 0x000000ffff027224 */ /* 0x001fc800078e0a03 */
        /* <DEDUP_REMOVED lines=17> */
.L_x_2453:
[----:B------:R-:W-:Y:S05]  /*15010*/  BSYNC B0 ;  /* 0x0000000000007941 */ /* 0x000fea0003800000 */
.L_x_2452:
        /* <DEDUP_REMOVED lines=24> */
.L_x_2455:
        /* <DEDUP_REMOVED lines=20> */
.L_x_2458:
[----:B------:R-:W-:Y:S05]  /*152e0*/  BSYNC B6 ;  /* 0x0000000000067941 */ /* 0x000fea0003800000 */
.L_x_2457:
        /* <DEDUP_REMOVED lines=20> */
.L_x_2461:
        /* <DEDUP_REMOVED lines=15> */
.L_x_2460:
[----:B------:R-:W-:Y:S05]  /*15520*/  BSYNC B6 ;  /* 0x0000000000067941 */ /* 0x000fea0003800000 */
.L_x_2459:
[----:B------:R-:W-:Y:S01]  /*15530*/  ULDC.64 UR4, c[0x0][0x9f8] ;  /* 0x00027e0000047ab9 */ /* 0x000fe20000000a00 */
[----:B------:R-:W0:Y:S01]  /*15540*/  LDC R9, c[0x0][0x430] ;  /* 0x00010c00ff097b82 */ /* 0x000e220000000800 */
[----:B------:R-:W-:-:S04]  /*15550*/  ISETP.NE.U32.AND P0, PT, RZ, UR4, PT ;  /* 0x00000004ff007c0c */ /* 0x000fc8000bf05070 */
[----:B------:R-:W-:-:S13]  /*15560*/  ISETP.NE.AND.EX P0, PT, RZ, UR5, PT, P0 ;  /* 0x00000005ff007c0c */ /* 0x000fda000bf05300 */
[----:B------:R-:W-:Y:S01]  /*15570*/  @P0 IADD3 R18, P1, R18, UR4, RZ ;  /* 0x0000000412120c10 */ /* 0x000fe2000ff3e0ff */
[----:B------:R-:W-:-:S03]  /*15580*/  ULDC UR4, c[0x0][0x2f4] ;  /* 0x0000bd0000047ab9 */ /* 0x000fc60000000800 */
[----:B------:R-:W-:-:S05]  /*15590*/  @P0 IADD3.X R19, R19, UR5, RZ, P1, !PT ;  /* 0x0000000513130c10 */ /* 0x000fca0008ffe4ff */
[----:B------:R1:W5:Y:S01]  /*155a0*/  @P0 LDG.E R30, desc[UR38][R18.64] ;  /* 0x00000026121e0981 */ /* 0x000362000c1e1900 */
[----:B------:R-:W-:Y:S01]  /*155b0*/  ISETP.GE.AND P0, PT, R32, UR4, PT ;  /* 0x0000000420007c0c */ /* 0x000fe2000bf06270 */
[----:B------:R-:W-:Y:S01]  /*155c0*/  UMOV UR5, 0xffffffff ;  /* 0xffffffff00057882 */ /* 0x000fe20000000000 */
[----:B------:R-:W-:Y:S02]  /*155d0*/  ISETP.GE.AND P2, PT, R37, UR4, PT ;  /* 0x0000000425007c0c */ /* 0x000fe4000bf46270 */
[----:B------:R-:W-:Y:S02]  /*155e0*/  LOP3.LUT R16, R16, 0xffffffef, RZ, 0xc0, !PT ;  /* 0xffffffef10107812 */ /* 0x000fe400078ec0ff */
[----:B------:R-:W-:-:S07]  /*155f0*/  ISETP.GE.AND P1, PT, R36, UR4, PT ;  /* 0x0000000424007c0c */ /* 0x000fce000bf26270 */
        /* <DEDUP_REMOVED lines=9> */
.L_x_2532:
[----:B------:R-:W2:Y:S04]  /*15690*/  LDL R0, [R1+0x20] ;  /* 0x0000200001007983 */ /* 0x000ea80000100800 */
[----:B------:R-:W3:Y:S04]  /*156a0*/  LDL R5, [R1] ;  /* 0x0000000001057983 */ /* 0x000ee80000100800 */
[----:B------:R-:W4:Y:S01]  /*156b0*/  LDL R2, [R1+0x8] ;  /* 0x0000080001027983 */ /* 0x000f220000100800 */
[----:B------:R-:W0:Y:S01]  /*156c0*/  S2R R3, SR_TID.X ;  /* 0x0000000000037919 */ /* 0x000e220000002100 */
[----:B------:R-:W1:Y:S01]  /*156d0*/  S2R R8, SR_TID.X ;  /* 0x0000000000087919 */ /* 0x000e620000002100 */
[----:B------:R-:W-:-:S02]  /*156e0*/  ISETP.NE.AND P1, PT, R9, 0x1, PT ;  /* 0x000000010900780c */ /* 0x000fc40003f25270 */
[----:B0-----:R-:W-:-:S04]  /*156f0*/  LOP3.LUT R3, R3, 0x7f, RZ, 0xc0, !PT ;  /* 0x0000007f03037812 */ /* 0x001fc800078ec0ff */
[----:B------:R-:W-:Y:S01]  /*15700*/  SHF.R.U32.HI R3, RZ, 0x3, R3 ;  /* 0x00000003ff037819 */ /* 0x000fe20000011603 */
[----:B-1----:R-:W-:-:S05]  /*15710*/  IMAD.SHL.U32 R8, R8, 0x10, RZ ;  /* 0x0000001008087824 */ /* 0x002fca00078e00ff */
[----:B------:R-:W-:Y:S02]  /*15720*/  LOP3.LUT R8, R3, 0x70, R8, 0xf8, !PT ;  /* 0x0000007003087812 */ /* 0x000fe400078ef808 */
[----:B------:R-:W0:Y:S01]  /*15730*/  @P1 LDC R3, c[0x0][0x434] ;  /* 0x00010d00ff031b82 */ /* 0x000e220000000800 */
[----:B-----5:R-:W-:Y:S02]  /*15740*/  SHF.R.S32.HI R10, RZ, 0x1f, R30 ;  /* 0x0000001fff0a7819 */ /* 0x020fe4000001141e */
[----:B------:R-:W-:-:S04]  /*15750*/  LOP3.LUT R16, R16, 0xffffffbf, RZ, 0xc0, !PT ;  /* 0xffffffbf10107812 */ /* 0x000fc800078ec0ff */
[----:B------:R-:W-:Y:S01]  /*15760*/  @P1 LOP3.LUT R16, R16, 0x40, RZ, 0xfc, !PT ;  /* 0x0000004010101812 */ /* 0x000fe200078efcff */
[----:B------:R1:W-:Y:S03]  /*15770*/  STL [R1+0xc], R10 ;  /* 0x00000c0a01007387 */ /* 0x0003e60000100800 */
[----:B------:R-:W-:Y:S02]  /*15780*/  LOP3.LUT R16, R16, 0xffffffdf, RZ, 0xc0, !PT ;  /* 0xffffffdf10107812 */ /* 0x000fe400078ec0ff */
[----:B------:R-:W-:Y:S01]  /*15790*/  LOP3.LUT R26, R26, 0xffff, RZ, 0xc0, !PT ;  /* 0x0000ffff1a1a7812 */ /* 0x000fe200078ec0ff */
[----:B--2---:R-:W-:Y:S02]  /*157a0*/  VIADD R22, R0, 0xffffffff ;  /* 0xffffffff00167836 */ /* 0x004fe40000000000 */
[----:B------:R-:W2:Y:S02]  /*157b0*/  @P1 LDC R0, c[0x0][0x438] ;  /* 0x00010e00ff001b82 */ /* 0x000ea40000000800 */
[----:B------:R-:W-:-:S05]  /*157c0*/  IMAD R6, R22, 0x50, R8 ;  /* 0x0000005016067824 */ /* 0x000fca00078e0208 */
[C---:B---3--:R-:W-:Y:S01]  /*157d0*/  ISETP.GE.AND P0, PT, R6.reuse, R5, PT ;  /* 0x000000050600720c */ /* 0x048fe20003f06270 */
[----:B----4-:R-:W-:-:S03]  /*157e0*/  IMAD.IADD R6, R6, 0x1, R2 ;  /* 0x0000000106067824 */ /* 0x010fc600078e0202 */
[----:B------:R-:W-:Y:S01]  /*157f0*/  ISETP.GT.U32.OR P0, PT, R8, 0x4f, P0 ;  /* 0x0000004f0800780c */ /* 0x000fe20000704470 */
[----:B0-----:R-:W-:-:S04]  /*15800*/  @P1 IMAD.HI.U32 R3, R6, R3, RZ ;  /* 0x0000000306031227 */ /* 0x001fc800078e00ff */
[----:B------:R-:W-:Y:S01]  /*15810*/  IMAD.MOV.U32 R7, RZ, RZ, R6 ;  /* 0x000000ffff077224 */ /* 0x000fe200078e0006 */
[----:B--2---:R-:W-:-:S07]  /*15820*/  @P1 SHF.R.U32.HI R7, RZ, R0, R3 ;  /* 0x00000000ff071219 */ /* 0x004fce0000011603 */
        /* <DEDUP_REMOVED lines=8> */
[----:B0-----:R-:W-:-:S04]  /*158b0*/  @!P0 LEA R2, P1, R4, R2, 0x2 ;  /* 0x0000000204028211 */ /* 0x001fc800078210ff */
[----:B------:R-:W-:Y:S01]  /*158c0*/  @!P0 LEA.HI.X R3, R4, R3, R0, 0x2, P1 ;  /* 0x0000000304038211 */ /* 0x000fe200008f1400 */
[----:B------:R-:W-:-:S06]  /*158d0*/  IMAD.MOV.U32 R0, RZ, RZ, RZ ;  /* 0x000000ffff007224 */ /* 0x000fcc00078e00ff */
[----:B------:R0:W5:Y:S02]  /*158e0*/  @!P0 LDG.E R0, desc[UR38][R2.64] ;  /* 0x0000002602008981 */ /* 0x000164000c1e1900 */
[----:B0-----:R-:W-:-:S05]  /*158f0*/  IMAD.U32 R2, RZ, RZ, UR36 ;  /* 0x00000024ff027e24 */ /* 0x001fca000f8e00ff */
[----:B------:R-:W-:Y:S02]  /*15900*/  ISETP.NE.AND P2, PT, R2, 0x3, PT ;  /* 0x000000030200780c */ /* 0x000fe40003f45270 */
[----:B------:R-:W-:Y:S01]  /*15910*/  ISETP.GT.U32.AND P0, PT, R8, 0x4f, PT ;  /* 0x0000004f0800780c */ /* 0x000fe20003f04070 */
[----:B------:R-:W-:-:S10]  /*15920*/  IMAD.MOV R5, RZ, RZ, -R7 ;  /* 0x000000ffff057224 */ /* 0x000fd400078e0a07 */
[----:B------:R-:W-:-:S04]  /*15930*/  @P2 LOP3.LUT R16, R16, 0x20, RZ, 0xfc, !PT ;  /* 0x0000002010102812 */ /* 0x000fc800078efcff */
[----:B------:R-:W-:Y:S01]  /*15940*/  LOP3.LUT R16, R16, 0xfffffffe, RZ, 0xc0, !PT ;  /* 0xfffffffe10107812 */ /* 0x000fe200078ec0ff */
[----:B------:R-:W-:-:S03]  /*15950*/  IMAD R4, R9, R5, R6 ;  /* 0x0000000509047224 */ /* 0x000fc600078e0206 */
[----:B------:R-:W-:Y:S01]  /*15960*/  @P0 LOP3.LUT R16, R16, 0x1, RZ, 0xfc, !PT ;  /* 0x0000000110100812 */ /* 0x000fe200078efcff */
[----:B-1----:R-:W-:Y:S06]  /*15970*/  @!P2 BRA `(.L_x_2463) ;  /* 0x000000000004a947 */ /* 0x002fec0003800000 */
[----:B------:R-:W-:Y:S01]  /*15980*/  BPT.TRAP 0x1 ;  /* 0x000000040000795c */ /* 0x000fe20000300000 */
.L_x_2463:
        /* <DEDUP_REMOVED lines=23> */
.L_x_2533:
[----:B------:R-:W-:Y:S05]  /*15b00*/  BSYNC B0 ;  /* 0x0000000000007941 */ /* 0x000fea0003800000 */
.L_x_2464:
        /* <DEDUP_REMOVED lines=74> */
.L_x_2545:
[----:B------:R-:W-:Y:S01]  /*15fb0*/  ISETP.GE.AND P0, PT, R4, 0x41, PT ;  /* 0x000000410400780c */ /* 0x000fe20003f06270 */
[----:B------:R-:W-:-:S12]  /*15fc0*/  BSSY B0, `(.L_x_2467) ;  /* 0x0000010000007945 */ /* 0x000fd80003800000 */
[----:B------:R-:W-:Y:S05]  /*15fd0*/  @!P0 BRA `(.L_x_2468) ;  /* 0x0000000000388947 */ /* 0x000fea0003800000 */
[C---:B------:R-:W-:Y:S01]  /*15fe0*/  LOP3.LUT P4, RZ, R16.reuse, 0x10, RZ, 0xc0, !PT ;  /* 0x0000001010ff7812 */ /* 0x040fe2000788c0ff */
        /* <DEDUP_REMOVED lines=13> */
.L_x_2468:
[----:B------:R-:W-:Y:S05]  /*160c0*/  BSYNC B0 ;  /* 0x0000000000007941 */ /* 0x000fea0003800000 */
.L_x_2467:
[----:B------:R-:W-:Y:S01]  /*160d0*/  NOP ;  /* 0x0000000000007918 */ /* 0x000fe20000000000 */
[----:B------:R-:W-:-:S13]  /*160e0*/  PLOP3.LUT P0, PT, PT, PT, PT, 0x80, 0x0 ;  /* 0x000000000000781c */ /* 0x000fda0003f0f070 */
.L_x_2469:
        /* <DEDUP_REMOVED lines=10> */
.L_x_2470:
        /* <DEDUP_REMOVED lines=35> */
.L_x_2472:
[----:B------:R-:W-:Y:S05]  /*163c0*/  BSYNC B6 ;  /* 0x0000000000067941 */ /* 0x000fea0003800000 */
.L_x_2471:
[----:B------:R-:W4:Y:S01]  /*163d0*/  LDL.LU R2, [R1+0x28] ;  /* 0x0000280001027983 */ /* 0x000f220000300800 */
[----:B------:R-:W-:Y:S01]  /*163e0*/  ULDC.64 UR6, c[0x0][0x2e0] ;  /* 0x0000b80000067ab9 */ /* 0x000fe20000000a00 */
[----:B------:R-:W-:Y:S01]  /*163f0*/  IMAD.MOV.U32 R3, RZ, RZ, R35 ;  /* 0x000000ffff037224 */ /* 0x000fe200078e0023 */
[----:B------:R-:W-:Y:S01]  /*16400*/  ULDC.64 UR4, c[0x0][0x2d8] ;  /* 0x0000b60000047ab9 */ /* 0x000fe20000000a00 */
[----:B------:R-:W2:Y:S04]  /*16410*/  LDL.LU.64 R20, [R1+0x18] ;  /* 0x0000180001147983 */ /* 0x000ea80000300a00 */
[----:B------:R0:W5:Y:S01]  /*16420*/  LDL R9, [R1+0x10] ;  /* 0x0000100001097983 */ /* 0x0001620000100800 */
[----:B----4-:R-:W-:Y:S02]  /*16430*/  IMAD.MOV.U32 R0, RZ, RZ, R2 ;  /* 0x000000ffff007224 */ /* 0x010fe400078e0002 */
[----:B--2---:R-:W-:Y:S01]  /*16440*/  IMAD.MOV.U32 R2, RZ, RZ, R20 ;  /* 0x000000ffff027224 */ /* 0x004fe200078e0014 */
[----:B------:R-:W1:Y:S01]  /*16450*/  LDC R21, c[0x0][0x448] ;  /* 0x00011200ff157b82 */ /* 0x000e620000000800 */
[----:B------:R-:W2:Y:S01]  /*16460*/  S2R R20, SR_TID.X ;  /* 0x0000000000147919 */ /* 0x000ea20000002100 */
[----:B------:R-:W-:-:S02]  /*16470*/  IMAD R4, R0, UR6, RZ ;  /* 0x0000000600047c24 */ /* 0x000fc4000f8e02ff */
[----:B------:R-:W-:-:S04]  /*16480*/  IMAD.WIDE.U32 R2, R26, UR4, R2 ;  /* 0x000000041a027c25 */ /* 0x000fc8000f8e0002 */
[----:B------:R-:W-:Y:S01]  /*16490*/  IMAD R3, R26, UR5, R3 ;  /* 0x000000051a037c24 */ /* 0x000fe2000f8e0203 */
[----:B------:R-:W-:Y:S01]  /*164a0*/  ULDC.64 UR4, c[0x0][0x2d0] ;  /* 0x0000b40000047ab9 */ /* 0x000fe20000000a00 */
[C---:B------:R-:W-:Y:S02]  /*164b0*/  IMAD R4, R29.reuse, UR7, R4 ;  /* 0x000000071d047c24 */ /* 0x040fe4000f8e0204 */
[----:B------:R-:W-:Y:S01]  /*164c0*/  IMAD.WIDE.U32 R2, R29, UR6, R2 ;  /* 0x000000061d027c25 */ /* 0x000fe2000f8e0002 */
[----:B-1----:R-:W-:Y:S02]  /*164d0*/  ISETP.NE.AND P6, PT, R21, 0x1, PT ;  /* 0x000000011500780c */ /* 0x002fe40003fc5270 */
[----:B--2---:R-:W-:-:S04]  /*164e0*/  LOP3.LUT R20, R20, 0x7f, RZ, 0xc0, !PT ;  /* 0x0000007f14147812 */ /* 0x004fc800078ec0ff */
[----:B------:R-:W-:-:S07]  /*164f0*/  SHF.R.U32.HI R21, RZ, 0x3, R20 ;  /* 0x00000003ff157819 */ /* 0x000fce0000011614 */
[----:B------:R-:W1:Y:S01]  /*16500*/  @P6 LDC R7, c[0x0][0x44c] ;  /* 0x00011300ff076b82 */ /* 0x000e620000000800 */
[----:B------:R-:W2:Y:S07]  /*16510*/  S2R R20, SR_TID.X ;  /* 0x0000000000147919 */ /* 0x000eae0000002100 */
[----:B---3--:R-:W3:Y:S01]  /*16520*/  @P6 LDC R5, c[0x0][0x450] ;  /* 0x00011400ff056b82 */ /* 0x008ee20000000800 */
[----:B--2---:R-:W-:-:S05]  /*16530*/  IMAD.SHL.U32 R20, R20, 0x10, RZ ;  /* 0x0000001014147824 */ /* 0x004fca00078e00ff */
[----:B------:R-:W-:-:S05]  /*16540*/  LOP3.LUT R20, R21, 0x70, R20, 0xf8, !PT ;  /* 0x0000007015147812 */ /* 0x000fca00078ef814 */
[----:B------:R-:W-:-:S04]  /*16550*/  IMAD R6, R25, 0x80, R20 ;  /* 0x0000008019067824 */ /* 0x000fc800078e0214 */
[----:B-1----:R-:W-:-:S04]  /*16560*/  @P6 IMAD.HI.U32 R7, R6, R7, RZ ;  /* 0x0000000706076227 */ /* 0x002fc800078e00ff */
[----:B------:R-:W-:Y:S01]  /*16570*/  IMAD.MOV.U32 R0, RZ, RZ, R6 ;  /* 0x000000ffff007224 */ /* 0x000fe200078e0006 */
[----:B---3--:R-:W-:Y:S02]  /*16580*/  @P6 SHF.R.U32.HI R0, RZ, R5, R7 ;  /* 0x00000005ff006219 */ /* 0x008fe40000011607 */
[----:B------:R-:W1:Y:S01]  /*16590*/  LDC R5, c[0x0][0x448] ;  /* 0x00011200ff057b82 */ /* 0x000e620000000800 */
[----:B------:R-:W-:Y:S02]  /*165a0*/  IMAD.IADD R3, R3, 0x1, R4 ;  /* 0x0000000103037824 */ /* 0x000fe400078e0204 */
[----:B------:R-:W-:Y:S01]  /*165b0*/  IMAD.MOV R4, RZ, RZ, -R0 ;  /* 0x000000ffff047224 */ /* 0x000fe200078e0a00 */
[----:B------:R-:W2:Y:S01]  /*165c0*/  S2R R20, SR_TID.X ;  /* 0x0000000000147919 */ /* 0x000ea20000002100 */
[----:B------:R-:W-:-:S04]  /*165d0*/  IMAD.WIDE.U32 R2, R0, UR4, R2 ;  /* 0x0000000400027c25 */ /* 0x000fc8000f8e0002 */
[----:B-1----:R-:W-:Y:S01]  /*165e0*/  IMAD R4, R5, R4, R6 ;  /* 0x0000000405047224 */ /* 0x002fe200078e0206 */
[----:B------:R-:W-:-:S05]  /*165f0*/  SHF.R.S32.HI R6, RZ, 0x1f, R0 ;  /* 0x0000001fff067819 */ /* 0x000fca0000011400 */
        /* <DEDUP_REMOVED lines=11> */
[----:B------:R-:W-:Y:S01]  /*166b0*/  ULDC UR4, c[0x0][0x2b8] ;  /* 0x0000ae0000047ab9 */ /* 0x000fe20000000800 */
[----:B--2---:R-:W-:-:S03]  /*166c0*/  LOP3.LUT R20, R20, 0x7f, RZ, 0xc0, !PT ;  /* 0x0000007f14147812 */ /* 0x004fc600078ec0ff */
[----:B------:R-:W-:Y:S01]  /*166d0*/  LEA.HI.X R0, R2, UR5, R3, 0x1, P0 ;  /* 0x0000000502007c11 */ /* 0x000fe200080f0c03 */
[----:B------:R-:W-:Y:S01]  /*166e0*/  UMOV UR5, 0xffffffff ;  /* 0xffffffff00057882 */ /* 0x000fe20000000000 */
[----:B------:R-:W-:Y:S02]  /*166f0*/  ISETP.GE.AND P4, PT, R32, UR4, PT ;  /* 0x0000000420007c0c */ /* 0x000fe4000bf86270 */
[----:B------:R-:W-:Y:S02]  /*16700*/  ISETP.GE.AND P3, PT, R37, UR4, PT ;  /* 0x0000000425007c0c */ /* 0x000fe4000bf66270 */
[----:B------:R-:W-:Y:S02]  /*16710*/  ISETP.GE.AND P2, PT, R36, UR4, PT ;  /* 0x0000000424007c0c */ /* 0x000fe4000bf46270 */
[----:B------:R-:W-:Y:S02]  /*16720*/  ISETP.GE.AND P1, PT, R34, UR4, PT ;  /* 0x0000000422007c0c */ /* 0x000fe4000bf26270 */
[----:B------:R-:W-:Y:S01]  /*16730*/  SHF.R.U32.HI R8, RZ, 0x3, R20 ;  /* 0x00000003ff087819 */ /* 0x000fe20000011614 */
[----:B0-----:R-:W-:Y:S10]  /*16740*/  BRA.DIV UR5, `(.L_x_2473) ;  /* 0x0000003e05dc7947 */ /* 0x001ff4000b800000 */
[----:B------:R-:W0:Y:S01]  /*16750*/  SHFL.IDX PT, R14, R4, RZ, 0x181f ;  /* 0x00181fff040e7589 */ /* 0x000e2200000e0000 */
[----:B-----5:R-:W-:Y:S02]  /*16760*/  IMAD R5, R9, R5, RZ ;  /* 0x0000000509057224 */ /* 0x020fe400078e02ff */
[----:B------:R-:W-:Y:S01]  /*16770*/  IMAD R25, R25, 0x80, R8 ;  /* 0x0000008019197824 */ /* 0x000fe200078e0208 */
        /* <DEDUP_REMOVED lines=83> */
.L_x_2562:
        /* <DEDUP_REMOVED lines=13> */
.L_x_2475:
[----:B------:R-:W-:Y:S05]  /*16d80*/  BSYNC B0 ;  /* 0x0000000000007941 */ /* 0x000fea0003800000 */
.L_x_2474:
[----:B------:R-:W-:Y:S01]  /*16d90*/  NOP ;  /* 0x0000000000007918 */ /* 0x000fe20000000000 */
[----:B------:R-:W-:-:S13]  /*16da0*/  PLOP3.LUT P0, PT, PT, PT, PT, 0x80, 0x0 ;  /* 0x000000000000781c */ /* 0x000fda0003f0f070 */
.L_x_2476:
        /* <DEDUP_REMOVED lines=8> */
[----:B--2---:R-:W-:-:S05]  /*16e30*/  VIADD R2, R2, 0x1 ;  /* 0x0000000102027836 */ /* 0x004fca0000000000 */
        /* <DEDUP_REMOVED lines=11> */
.L_x_2563:
[----:B------:R-:W-:Y:S05]  /*16ef0*/  BSYNC B0 ;  /* 0x0000000000007941 */ /* 0x000fea0003800000 */
.L_x_2477:
        /* <DEDUP_REMOVED lines=12> */
.L_x_2493:
        /* <DEDUP_REMOVED lines=14> */
[----:B--2---:R-:W-:-:S04]  /*170a0*/  IMAD R6, R0, 0x50, R6 ;  /* 0x0000005000067824 */ /* 0x004fc800078e0206 */
[----:B------:R-:W-:-:S04]  /*170b0*/  IMAD.IADD R6, R9, 0x1, R6 ;  /* 0x0000000109067824 */ /* 0x000fc800078e0206 */
[----:B0-----:R-:W-:-:S04]  /*170c0*/  @P0 IMAD.HI.U32 R3, R6, R3, RZ ;  /* 0x0000000306030227 */ /* 0x001fc800078e00ff */
[----:B------:R-:W-:Y:S01]  /*170d0*/  IMAD.MOV.U32 R10, RZ, RZ, R6 ;  /* 0x000000ffff0a7224 */ /* 0x000fe200078e0006 */
[----:B----4-:R-:W-:Y:S01]  /*170e0*/  @P0 SHF.R.U32.HI R10, RZ, R2, R3 ;  /* 0x00000002ff0a0219 */ /* 0x010fe20000011603 */
        /* <DEDUP_REMOVED lines=24> */
.L_x_2481:
[----:B------:R-:W-:Y:S01]  /*17270*/  IMAD R6, R23, 0x8, R17 ;  /* 0x0000000817067824 */ /* 0x000fe200078e0211 */
[----:B------:R-:W-:Y:S01]  /*17280*/  SHF.L.U32 R3, R28, 0x1f, RZ ;  /* 0x0000001f1c037819 */ /* 0x000fe200000006ff */
[----:B------:R-:W-:Y:S03]  /*17290*/  BSSY B1, `(.L_x_2482) ;  /* 0x0000003000017945 */ /* 0x000fe60003800000 */
[----:B------:R-:W0:Y:S02]  /*172a0*/  SYNCS.PHASECHK.TRANS64.TRYWAIT P0, [R6+URZ+0x38840], R3 ;  /* 0x03884003060075a7 */ /* 0x000e24000800017f */
[----:B0-----:R-:W-:Y:S05]  /*172b0*/  @!P0 BRA `(.L_x_2483) ;  /* 0x0000003c00cc8947 */ /* 0x001fea0003800000 */
.L_x_2564:
[----:B------:R-:W-:Y:S05]  /*172c0*/  BSYNC B1 ;  /* 0x0000000000017941 */ /* 0x000fea0003800000 */
.L_x_2482:
        /* <DEDUP_REMOVED lines=67> */
.L_x_2576:
        /* <DEDUP_REMOVED lines=17> */
.L_x_2485:
        /* <DEDUP_REMOVED lines=10> */
.L_x_2486:
[----:B------:R3:W-:Y:S01]  /*178b0*/  SYNCS.ARRIVE.TRANS64.A1T0 RZ, [R6+URZ+0x38830], RZ ;  /* 0x038830ff06ff79a7 */ /* 0x0007e2000810003f */
[----:B------:R-:W-:Y:S05]  /*178c0*/  @!P6 BRA `(.L_x_2487) ;  /* 0x000000000004e947 */ /* 0x000fea0003800000 */
[----:B------:R-:W-:Y:S01]  /*178d0*/  BPT.TRAP 0x1 ;  /* 0x000000040000795c */ /* 0x000fe20000300000 */
.L_x_2487:
[----:B--2---:R-:W-:Y:S01]  /*178e0*/  SHF.L.U32 R2, R20, 0x1f, RZ ;  /* 0x0000001f14027819 */ /* 0x004fe200000006ff */
[----:B---3--:R-:W-:Y:S01]  /*178f0*/  IMAD R6, R7, 0x8, R17 ;  /* 0x0000000807067824 */ /* 0x008fe200078e0211 */
[----:B------:R-:W-:Y:S03]  /*17900*/  BSSY B1, `(.L_x_2488) ;  /* 0x0000003000017945 */ /* 0x000fe60003800000 */
[----:B------:R-:W2:Y:S02]  /*17910*/  SYNCS.PHASECHK.TRANS64.TRYWAIT P0, [R6+URZ+0x38860], R2 ;  /* 0x03886002060075a7 */ /* 0x000ea4000800017f */
[----:B--2---:R-:W-:Y:S05]  /*17920*/  @!P0 BRA `(.L_x_2489) ;  /* 0x0000004000088947 */ /* 0x004fea0003800000 */
.L_x_2577:
[----:B------:R-:W-:Y:S05]  /*17930*/  BSYNC B1 ;  /* 0x0000000000017941 */ /* 0x000fea0003800000 */
.L_x_2488:
[----:B0-----:R-:W3:Y:S01]  /*17940*/  LDL R8, [R1] ;  /* 0x0000000001087983 */ /* 0x001ee20000100800 */
[----:B------:R-:W0:Y:S01]  /*17950*/  S2R R3, SR_TID.X ;  /* 0x0000000000037919 */ /* 0x000e220000002100 */
[----:B------:R-:W-:Y:S01]  /*17960*/  UMOV UR4, 0xffffffff ;  /* 0xffffffff00047882 */ /* 0x000fe20000000000 */
[----:B------:R-:W-:Y:S01]  /*17970*/  IMAD R7, R7, 0x5000, R31 ;  /* 0x0000500007077824 */ /* 0x000fe200078e021f */
[----:B0-----:R-:W-:-:S04]  /*17980*/  LOP3.LUT R3, R3, 0x7f, RZ, 0xc0, !PT ;  /* 0x0000007f03037812 */ /* 0x001fc800078ec0ff */
[----:B------:R-:W-:Y:S01]  /*17990*/  SHF.R.U32.HI R3, RZ, 0x3, R3 ;  /* 0x00000003ff037819 */ /* 0x000fe20000011603 */
[----:B---3--:R-:W-:-:S04]  /*179a0*/  IMAD R8, R29, -0x50, R8 ;  /* 0xffffffb01d087824 */ /* 0x008fc800078e0208 */
[----:B------:R-:W-:Y:S01]  /*179b0*/  IMAD.IADD R8, R8, 0x1, -R3 ;  /* 0x0000000108087824 */ /* 0x000fe200078e0a03 */
[----:B------:R-:W-:Y:S06]  /*179c0*/  BRA.DIV UR4, `(.L_x_2490) ;  /* 0x0000003e04f47947 */ /* 0x000fec000b800000 */
[----:B--2---:R-:W0:Y:S01]  /*179d0*/  SHFL.IDX PT, R2, R18, RZ, 0x181f ;  /* 0x00181fff12027589 */ /* 0x004e2200000e0000 */
[----:B------:R-:W-:-:S03]  /*179e0*/  IMAD R7, R7, 0x2, R17 ;  /* 0x0000000207077824 */ /* 0x000fc600078e0211 */
[----:B------:R-:W2:Y:S04]  /*179f0*/  SHFL.IDX PT, R3, R19, RZ, 0x181f ;  /* 0x00181fff13037589 */ /* 0x000ea800000e0000 */
[----:B-1----:R-:W-:Y:S01]  /*17a00*/  SHFL.IDX PT, R14, R18, 0x4, 0x181f ;  /* 0x00981f00120e7f89 */ /* 0x002fe200000e0000 */
[----:B0-----:R-:W-:-:S05]  /*17a10*/  IADD3 R2, P0, R2, R0, RZ ;  /* 0x0000000002027210 */ /* 0x001fca0007f1e0ff */
        /* <DEDUP_REMOVED lines=46> */
.L_x_2589:
        /* <DEDUP_REMOVED lines=31> */
.L_x_2491:
        /* <DEDUP_REMOVED lines=10> */
.L_x_2492:
        /* <DEDUP_REMOVED lines=8> */
.L_x_2480:
[----:B------:R-:W-:Y:S05]  /*18010*/  BSYNC B0 ;  /* 0x0000000000007941 */ /* 0x000fea0003800000 */
.L_x_2479:
        /* <DEDUP_REMOVED lines=17> */
.L_x_2495:
[----:B------:R-:W-:Y:S05]  /*18130*/  BSYNC B0 ;  /* 0x0000000000007941 */ /* 0x000fea0003800000 */
.L_x_2494:
[----:B------:R-:W-:-:S13]  /*18140*/  LOP3.LUT P0, RZ, R16, 0x20, RZ, 0xc0, !PT ;  /* 0x0000002010ff7812 */ /* 0x000fda000780c0ff */
[----:B------:R-:W-:Y:S05]  /*18150*/  @!P0 BRA `(.L_x_2496) ;  /* 0x0000000000048947 */ /* 0x000fea0003800000 */
[----:B------:R-:W-:Y:S01]  /*18160*/  BPT.TRAP 0x1 ;  /* 0x000000040000795c */ /* 0x000fe20000300000 */
.L_x_2496:
[----:B------:R-:W2:Y:S01]  /*18170*/  LDL.LU R0, [R1] ;  /* 0x0000000001007983 */ /* 0x000ea20000300800 */
[----:B------:R-:W-:Y:S01]  /*18180*/  IMAD R4, R23, 0x8, R17 ;  /* 0x0000000817047824 */ /* 0x000fe200078e0211 */
[----:B------:R-:W-:Y:S01]  /*18190*/  SHF.L.U32 R3, R28, 0x1f, RZ ;  /* 0x0000001f1c037819 */ /* 0x000fe200000006ff */
[----:B------:R-:W-:Y:S03]  /*181a0*/  BSSY B0, `(.L_x_2497) ;  /* 0x0000004000007945 */ /* 0x000fe60003800000 */
[----:B------:R-:W0:Y:S01]  /*181b0*/  SYNCS.PHASECHK.TRANS64.TRYWAIT P0, [R4+URZ+0x38860], R3 ;  /* 0x03886003040075a7 */ /* 0x000e22000800017f */
[----:B--2---:R-:W-:Y:S01]  /*181c0*/  IMAD R5, R22, -0x50, R0 ;  /* 0xffffffb016057824 */ /* 0x004fe200078e0200 */
[----:B0-----:R-:W-:Y:S06]  /*181d0*/  @!P0 BRA `(.L_x_2498) ;  /* 0x0000003c00c88947 */ /* 0x001fec0003800000 */
.L_x_2590:
[----:B------:R-:W-:Y:S05]  /*181e0*/  BSYNC B0 ;  /* 0x0000000000007941 */ /* 0x000fea0003800000 */
.L_x_2497:
[----:B------:R-:W2:Y:S01]  /*181f0*/  S2R R0, SR_TID.X ;  /* 0x0000000000007919 */ /* 0x000ea20000002100 */
[----:B------:R-:W-:Y:S01]  /*18200*/  UMOV UR4, 0xffffffff ;  /* 0xffffffff00047882 */ /* 0x000fe20000000000 */
[----:B--2---:R-:W-:-:S04]  /*18210*/  LOP3.LUT R0, R0, 0x7f, RZ, 0xc0, !PT ;  /* 0x0000007f00007812 */ /* 0x004fc800078ec0ff */
[----:B------:R-:W-:-:S05]  /*18220*/  SHF.R.U32.HI R0, RZ, 0x3, R0 ;  /* 0x00000003ff007819 */ /* 0x000fca0000011600 */
[----:B------:R-:W-:Y:S02]  /*18230*/  IMAD.IADD R5, R5, 0x1, -R0 ;  /* 0x0000000105057824 */ /* 0x000fe400078e0a00 */
[----:B------:R-:W-:Y:S01]  /*18240*/  IMAD R0, R23, 0x5000, R31 ;  /* 0x0000500017007824 */ /* 0x000fe200078e021f */
        /* <DEDUP_REMOVED lines=58> */
.L_x_2602:
        /* <DEDUP_REMOVED lines=15> */
.L_x_2500:
        /* <DEDUP_REMOVED lines=10> */
.L_x_2501:
[----:B------:R1:W-:Y:S01]  /*18780*/  SYNCS.ARRIVE.TRANS64.A1T0 RZ, [R4+URZ+0x38850], RZ ;  /* 0x038850ff04ff79a7 */ /* 0x0003e2000810003f */
[----:B------:R-:W-:-:S05]  /*18790*/  VIADD R23, R23, 0x1 ;  /* 0x0000000117177836 */ /* 0x000fca0000000000 */
[----:B------:R-:W-:-:S04]  /*187a0*/  ISETP.NE.AND P0, PT, R23, 0x2, PT ;  /* 0x000000021700780c */ /* 0x000fc80003f05270 */
[----:B0-----:R-:W-:Y:S02]  /*187b0*/  SEL R3, RZ, 0x1, P0 ;  /* 0x00000001ff037807 */ /* 0x001fe40000000000 */
[----:B------:R-:W-:Y:S02]  /*187c0*/  SEL R23, R23, RZ, P0 ;  /* 0x000000ff17177207 */ /* 0x000fe40000000000 */
[----:B-1----:R-:W-:-:S07]  /*187d0*/  LOP3.LUT R28, R28, R3, RZ, 0x3c, !PT ;  /* 0x000000031c1c7212 */ /* 0x002fce00078e3cff */
.L_x_2456:
[----:B------:R-:W-:Y:S05]  /*187e0*/  BSYNC B7 ;  /* 0x0000000000077941 */ /* 0x000fea0003800000 */
.L_x_2454:
        /* <DEDUP_REMOVED lines=11> */
.L_x_2502:
        /* <DEDUP_REMOVED lines=43> */
.L_x_2612:
[----:B------:R-:W-:Y:S02]  /*18b50*/  ULDC UR4, c[0x0][0xc38] ;  /* 0x00030e0000047ab9 */ /* 0x000fe40000000800 */
[----:B------:R-:W-:-:S04]  /*18b60*/  IMAD.U32 R5, RZ, RZ, UR4 ;  /* 0x00000004ff057e24 */ /* 0x000fc8000f8e00ff */
[----:B-1----:R-:W-:-:S04]  /*18b70*/  IMAD R14, R14, R5, RZ ;  /* 0x000000050e0e7224 */ /* 0x002fc800078e02ff */
[----:B------:R-:W-:-:S05]  /*18b80*/  IMAD.IADD R7, R7, 0x1, R14 ;  /* 0x0000000107077824 */ /* 0x000fca00078e020e */
[----:B------:R-:W-:-:S13]  /*18b90*/  ISETP.GT.AND P6, PT, R7, R0, PT ;  /* 0x000000000700720c */ /* 0x000fda0003fc4270 */
[----:B------:R-:W-:Y:S05]  /*18ba0*/  @P6 BRA `(.L_x_2505) ;  /* 0x0000000000a46947 */ /* 0x000fea0003800000 */
.L_x_2508:
        /* <DEDUP_REMOVED lines=35> */
.L_x_2620:
[----:B------:R-:W-:Y:S02]  /*18de0*/  ULDC UR4, c[0x0][0xc38] ;  /* 0x00030e0000047ab9 */ /* 0x000fe40000000800 */
[----:B------:R-:W-:-:S04]  /*18df0*/  IMAD.U32 R5, RZ, RZ, UR4 ;  /* 0x00000004ff057e24 */ /* 0x000fc8000f8e00ff */
[----:B-1----:R-:W-:-:S04]  /*18e00*/  IMAD R14, R14, R5, RZ ;  /* 0x000000050e0e7224 */ /* 0x002fc800078e02ff */
[----:B------:R-:W-:-:S05]  /*18e10*/  IMAD.IADD R7, R14, 0x1, R7 ;  /* 0x000000010e077824 */ /* 0x000fca00078e0207 */
[----:B------:R-:W-:-:S13]  /*18e20*/  ISETP.GT.AND P6, PT, R7, R0, PT ;  /* 0x000000000700720c */ /* 0x000fda0003fc4270 */
[----:B------:R-:W-:Y:S05]  /*18e30*/  @!P6 BRA `(.L_x_2508) ;  /* 0xfffffffc005ce947 */ /* 0x000fea000383ffff */
.L_x_2505:
        /* <DEDUP_REMOVED lines=10> */
.L_x_2625:
[----:B------:R-:W-:-:S13]  /*18ee0*/  ISETP.NE.AND P0, PT, R3, RZ, PT ;  /* 0x000000ff0300720c */ /* 0x000fda0003f05270 */
[----:B------:R-:W-:Y:S05]  /*18ef0*/  @!P0 BRA `(.L_x_2510) ;  /* 0x0000000000108947 */ /* 0x000fea0003800000 */
[----:B------:R-:W-:Y:S01]  /*18f00*/  UMOV UR4, 0xffffffff ;  /* 0xffffffff00047882 */ /* 0x000fe20000000000 */
[----:B-1----:R-:W-:Y:S02]  /*18f10*/  VIADD R12, R12, 0xffffffff ;  /* 0xffffffff0c0c7836 */ /* 0x002fe40000000000 */
[----:B------:R-:W-:Y:S05]  /*18f20*/  BRA.DIV UR4, `(.L_x_2511) ;  /* 0x0000004204dc7947 */ /* 0x000fea000b800000 */
[----:B------:R4:W1:Y:S02]  /*18f30*/  SHFL.IDX PT, R6, R2, R12, 0x1f ;  /* 0x00001f0c02067589 */ /* 0x00086400000e0000 */
.L_x_2510:
        /* <DEDUP_REMOVED lines=59> */
.L_x_2512:
        /* <DEDUP_REMOVED lines=60> */
.L_x_2513:
[----:B------:R-:W-:-:S05]  /*196b0*/  LOP3.LUT R2, RZ, R2, RZ, 0x33, !PT ;  /* 0x00000002ff027212 */ /* 0x000fca00078e33ff */
[----:B------:R-:W-:Y:S01]  /*196c0*/  IMAD.IADD R25, R25, 0x1, R2 ;  /* 0x0000000119197824 */ /* 0x000fe200078e0202 */
[----:B------:R-:W-:Y:S06]  /*196d0*/  BRA `(.L_x_2514) ;  /* 0x00000000001c7947 */ /* 0x000fec0003800000 */
.L_x_2506:
[----:B------:R-:W-:Y:S01]  /*196e0*/  UMOV UR4, URZ ;  /* 0x0000003f00047c82 */ /* 0x000fe20008000000 */
[----:B------:R-:W-:Y:S01]  /*196f0*/  UMOV UR5, URZ ;  /* 0x0000003f00057c82 */ /* 0x000fe20008000000 */
[----:B------:R-:W-:Y:S01]  /*19700*/  ULDC UR6, c[0x0][0xc3c] ;  /* 0x00030f0000067ab9 */ /* 0x000fe20000000800 */
[----:B------:R-:W-:Y:S02]  /*19710*/  IMAD.MOV.U32 R24, RZ, RZ, R0 ;  /* 0x000000ffff187224 */ /* 0x000fe400078e0000 */
[----:B------:R-:W-:Y:S02]  /*19720*/  IMAD.U32 R25, RZ, RZ, UR4 ;  /* 0x00000004ff197e24 */ /* 0x000fe4000f8e00ff */
[----:B------:R-:W-:Y:S02]  /*19730*/  IMAD.U32 R26, RZ, RZ, UR5 ;  /* 0x00000005ff1a7e24 */ /* 0x000fe4000f8e00ff */
[----:B------:R-:W-:-:S07]  /*19740*/  IMAD.U32 R27, RZ, RZ, UR6 ;  /* 0x00000006ff1b7e24 */ /* 0x000fce000f8e00ff */
.L_x_2514:
        /* <DEDUP_REMOVED lines=10> */
.L_x_2503:
[----:B------:R-:W-:Y:S02]  /*197f0*/  ULDC UR4, c[0x0][0xc3c] ;  /* 0x00030f0000047ab9 */ /* 0x000fe40000000800 */
[----:B-1----:R-:W-:-:S13]  /*19800*/  ISETP.GE.AND P0, PT, R27, UR4, PT ;  /* 0x000000041b007c0c */ /* 0x002fda000bf06270 */
[----:B------:R-:W-:Y:S05]  /*19810*/  @!P0 BRA `(.L_x_2515) ;  /* 0xffffffac00fc8947 */ /* 0x000fea000383ffff */
[----:B------:R-:W-:Y:S05]  /*19820*/  BSYNC B8 ;  /* 0x0000000000087941 */ /* 0x000fea0003800000 */
.L_x_2448:
        /* <DEDUP_REMOVED lines=12> */
.L_x_2628:
[----:B------:R-:W-:Y:S05]  /*198f0*/  BSYNC B0 ;  /* 0x0000000000007941 */ /* 0x000fea0003800000 */
.L_x_2516:
[----:B------:R-:W-:-:S03]  /*19900*/  UMOV UR4, 0xffffffff ;  /* 0xffffffff00047882 */ /* 0x000fc60000000000 */
[----:B------:R-:W-:Y:S05]  /*19910*/  BRA.DIV UR4, `(.L_x_2518) ;  /* 0x0000003a049c7947 */ /* 0x000fea000b800000 */
[----:B-1----:R-:W1:Y:S02]  /*19920*/  S2R R0, SR_TID.X ;  /* 0x0000000000007919 */ /* 0x002e640000002100 */
[----:B-1----:R-:W-:-:S04]  /*19930*/  SHF.R.U32.HI R0, RZ, 0x5, R0 ;  /* 0x00000005ff007819 */ /* 0x002fc80000011600 */
[----:B------:R-:W-:-:S05]  /*19940*/  LOP3.LUT R0, R0, 0x3, RZ, 0xc0, !PT ;  /* 0x0000000300007812 */ /* 0x000fca00078ec0ff */
[----:B------:R1:W3:Y:S02]  /*19950*/  SHFL.IDX PT, R14, R0, RZ, 0x1f ;  /* 0x00001fff000e7589 */ /* 0x0002e400000e0000 */
.L_x_2631:
[----:B---3--:R-:W-:Y:S01]  /*19960*/  ISETP.NE.AND P0, PT, R14, RZ, PT ;  /* 0x000000ff0e00720c */ /* 0x008fe20003f05270 */
[----:B------:R-:W-:-:S12]  /*19970*/  BSSY B0, `(.L_x_2519) ;  /* 0x0000026000007945 */ /* 0x000fd80003800000 */
[----:B------:R-:W-:Y:S05]  /*19980*/  @P0 BRA `(.L_x_2520) ;  /* 0x0000000000900947 */ /* 0x000fea0003800000 */
[----:B------:R-:W-:-:S03]  /*19990*/  UMOV UR4, 0xffffffff ;  /* 0xffffffff00047882 */ /* 0x000fc60000000000 */
[----:B------:R-:W-:Y:S05]  /*199a0*/  BRA.DIV UR4, `(.L_x_2521) ;  /* 0x0000003a04ac7947 */ /* 0x000fea000b800000 */
[----:B------:R-:W-:-:S13]  /*199b0*/  ELECT P6, URZ, PT ;  /* 0x00000000003f782f */ /* 0x000fda00038c0000 */
.L_x_2634:
        /* <DEDUP_REMOVED lines=8> */
.L_x_2522:
[C---:B------:R-:W-:Y:S01]  /*19a40*/  IMAD R5, R23.reuse, 0x8, R4 ;  /* 0x0000000817057824 */ /* 0x040fe200078e0204 */
[----:B------:R-:W-:Y:S01]  /*19a50*/  SHF.L.U32 R0, R28, 0x1f, RZ ;  /* 0x0000001f1c007819 */ /* 0x000fe200000006ff */
[----:B------:R-:W-:-:S03]  /*19a60*/  VIADD R23, R23, 0x1 ;  /* 0x0000000117177836 */ /* 0x000fc60000000000 */
[----:B------:R-:W1:Y:S02]  /*19a70*/  SYNCS.PHASECHK.TRANS64.TRYWAIT P1, [R5+URZ+0x38840], R0 ;  /* 0x03884000050075a7 */ /* 0x000e64000802017f */
[----:B------:R-:W-:-:S04]  /*19a80*/  ISETP.NE.AND P2, PT, R23, 0x2, PT ;  /* 0x000000021700780c */ /* 0x000fc80003f45270 */
[----:B------:R-:W-:Y:S01]  /*19a90*/  SEL R3, RZ, 0x1, P2 ;  /* 0x00000001ff037807 */ /* 0x000fe20001000000 */
[----:B-1----:R-:W-:Y:S08]  /*19aa0*/  @!P1 BRA `(.L_x_2523) ;  /* 0x00000038008c9947 */ /* 0x002ff00003800000 */
.L_x_2635:
[----:B------:R-:W-:Y:S02]  /*19ab0*/  SEL R23, R23, RZ, P2 ;  /* 0x000000ff17177207 */ /* 0x000fe40001000000 */
[----:B------:R-:W-:Y:S01]  /*19ac0*/  LOP3.LUT R2, R28, R3, RZ, 0x3c, !PT ;  /* 0x000000031c027212 */ /* 0x000fe200078e3cff */
[----:B------:R-:W-:Y:S06]  /*19ad0*/  @!P0 BRA `(.L_x_2524) ;  /* 0x0000000000048947 */ /* 0x000fec0003800000 */
[----:B------:R-:W-:Y:S01]  /*19ae0*/  BPT.TRAP 0x1 ;  /* 0x000000040000795c */ /* 0x000fe20000300000 */
.L_x_2524:
[----:B------:R-:W-:Y:S01]  /*19af0*/  IMAD R23, R23, 0x8, R4 ;  /* 0x0000000817177824 */ /* 0x000fe200078e0204 */
[----:B------:R-:W-:-:S04]  /*19b00*/  SHF.L.U32 R2, R2, 0x1f, RZ ;  /* 0x0000001f02027819 */ /* 0x000fc800000006ff */
[----:B------:R-:W3:Y:S02]  /*19b10*/  SYNCS.PHASECHK.TRANS64.TRYWAIT P1, [R23+URZ+0x38840], R2 ;  /* 0x03884002170075a7 */ /* 0x000ee4000802017f */
[----:B---3--:R-:W-:Y:S05]  /*19b20*/  @!P1 BRA `(.L_x_2525) ;  /* 0x0000003800809947 */ /* 0x008fea0003800000 */
.L_x_2636:
[----:B------:R-:W-:Y:S05]  /*19b30*/  @!P0 BRA `(.L_x_2526) ;  /* 0x0000000000048947 */ /* 0x000fea0003800000 */
[----:B------:R-:W-:Y:S01]  /*19b40*/  BPT.TRAP 0x1 ;  /* 0x000000040000795c */ /* 0x000fe20000300000 */
.L_x_2526:
[----:B------:R-:W4:Y:S02]  /*19b50*/  SYNCS.PHASECHK.TRANS64.TRYWAIT P1, [R5+URZ+0x38860], R0 ;  /* 0x03886000050075a7 */ /* 0x000f24000802017f */
[----:B----4-:R-:W-:Y:S05]  /*19b60*/  @!P1 BRA `(.L_x_2527) ;  /* 0x0000003800849947 */ /* 0x010fea0003800000 */
.L_x_2637:
[----:B------:R-:W-:Y:S05]  /*19b70*/  @!P0 BRA `(.L_x_2528) ;  /* 0x0000000000048947 */ /* 0x000fea0003800000 */
[----:B------:R-:W-:Y:S01]  /*19b80*/  BPT.TRAP 0x1 ;  /* 0x000000040000795c */ /* 0x000fe20000300000 */
.L_x_2528:
[----:B------:R0:W0:Y:S02]  /*19b90*/  SYNCS.PHASECHK.TRANS64.TRYWAIT P0, [R23+URZ+0x38860], R2 ;  /* 0x03886002170075a7 */ /* 0x000024000800017f */
[----:B0-----:R-:W-:Y:S05]  /*19ba0*/  @!P0 NANOSLEEP.SYNCS 0x989680 ;  /* 0x009896800000895d */ /* 0x001fea0003900000 */
[----:B------:R-:W0:Y:S02]  /*19bb0*/  @!P0 SYNCS.PHASECHK.TRANS64 P0, [R23+URZ+0x38860], R2 ;  /* 0x03886002170085a7 */ /* 0x000e24000800007f */
[----:B0-----:R-:W-:Y:S05]  /*19bc0*/  @!P0 BRA `(.L_x_2528) ;  /* 0xfffffffc00f08947 */ /* 0x001fea000383ffff */
.L_x_2520:
[----:B------:R-:W-:Y:S05]  /*19bd0*/  BSYNC B0 ;  /* 0x0000000000007941 */ /* 0x000fea0003800000 */
.L_x_2519:
[----:B------:R-:W-:Y:S05]  /*19be0*/  EXIT ;  /* 0x000000000000794d */ /* 0x000fea0003800000 */
.L_x_2381:
[----:B------:R-:W-:-:S13]  /*19bf0*/  R2UR UR4, R17 ;  /* 0x00000000110472ca */ /* 0x000fda00000e0000 */
[----:B0-----:R-:W-:-:S04]  /*19c00*/  IMAD.U32 R3, RZ, RZ, UR4 ;  /* 0x00000004ff037e24 */ /* 0x001fc8000f8e00ff */
[----:B------:R0:W1:Y:S03]  /*19c10*/  SYNCS.PHASECHK.TRANS64.TRYWAIT P1, [R3+URZ+0x38800], R0 ;  /* 0x03880000030075a7 */ /* 0x000066000802017f */
[----:B-1----:R-:W-:Y:S05]  /*19c20*/  @!P1 NANOSLEEP.SYNCS 0x989680 ;  /* 0x009896800000995d */ /* 0x002fea0003900000 */
[----:B------:R-:W1:Y:S02]  /*19c30*/  @!P1 SYNCS.PHASECHK.TRANS64 P1, [R3+URZ+0x38800], R0 ;  /* 0x03880000030095a7 */ /* 0x000e64000802007f */
[----:B-1----:R-:W-:Y:S05]  /*19c40*/  @!P1 BRA `(.L_x_2381) ;  /* 0xfffffffc00e89947 */ /* 0x002fea000383ffff */
[----:B------:R-:W-:Y:S05]  /*19c50*/  BRA `(.L_x_2529) ;  /* 0xfffffe84008c7947 */ /* 0x000fea000383ffff */
.L_x_2385:
[----:B-1----:R1:W2:Y:S02]  /*19c60*/  SYNCS.PHASECHK.TRANS64.TRYWAIT P1, [R0+URZ+0x38830], R3 ;  /* 0x03883003000075a7 */ /* 0x0022a4000802017f */
[----:B--2---:R-:W-:Y:S05]  /*19c70*/  @!P1 NANOSLEEP.SYNCS 0x989680 ;  /* 0x009896800000995d */ /* 0x004fea0003900000 */
[----:B------:R-:W2:Y:S02]  /*19c80*/  @!P1 SYNCS.PHASECHK.TRANS64 P1, [R0+URZ+0x38830], R3 ;  /* 0x03883003000095a7 */ /* 0x000ea4000802007f */
[----:B--2---:R-:W-:Y:S05]  /*19c90*/  @!P1 BRA `(.L_x_2385) ;  /* 0xfffffffc00f09947 */ /* 0x004fea000383ffff */
[----:B------:R-:W-:Y:S05]  /*19ca0*/  BRA `(.L_x_2384) ;  /* 0xfffffe8400b07947 */ /* 0x000fea000383ffff */
.L_x_2391:
[----:B-1----:R-:W-:-:S04]  /*19cb0*/  IMAD.U32 R4, RZ, RZ, UR61 ;  /* 0x0000003dff047e24 */ /* 0x002fc8000f8e00ff */
[----:B------:R1:W2:Y:S03]  /*19cc0*/  SYNCS.PHASECHK.TRANS64.TRYWAIT P1, [R4+URZ+0x38830], R3 ;  /* 0x03883003040075a7 */ /* 0x0002a6000802017f */
[----:B--2---:R-:W-:Y:S05]  /*19cd0*/  @!P1 NANOSLEEP.SYNCS 0x989680 ;  /* 0x009896800000995d */ /* 0x004fea0003900000 */
[----:B------:R-:W2:Y:S02]  /*19ce0*/  @!P1 SYNCS.PHASECHK.TRANS64 P1, [R4+URZ+0x38830], R3 ;  /* 0x03883003040095a7 */ /* 0x000ea4000802007f */
[----:B--2---:R-:W-:Y:S05]  /*19cf0*/  @!P1 BRA `(.L_x_2391) ;  /* 0xfffffffc00ec9947 */ /* 0x004fea000383ffff */
[----:B------:R-:W-:Y:S05]  /*19d00*/  BRA `(.L_x_2390) ;  /* 0xfffffec000c07947 */ /* 0x000fea000383ffff */
.L_x_2395:
[----:B---3--:R-:W-:-:S04]  /*19d10*/  IMAD.U32 R2, RZ, RZ, UR4 ;  /* 0x00000004ff027e24 */ /* 0x008fc8000f8e00ff */
[----:B------:R3:W4:Y:S03]  /*19d20*/  SYNCS.PHASECHK.TRANS64.TRYWAIT P1, [R2+URZ+0x38850], R0 ;  /* 0x03885000020075a7 */ /* 0x000726000802017f */
[----:B----4-:R-:W-:Y:S05]  /*19d30*/  @!P1 NANOSLEEP.SYNCS 0x989680 ;  /* 0x009896800000995d */ /* 0x010fea0003900000 */
[----:B------:R-:W4:Y:S02]  /*19d40*/  @!P1 SYNCS.PHASECHK.TRANS64 P1, [R2+URZ+0x38850], R0 ;  /* 0x03885000020095a7 */ /* 0x000f24000802007f */
[----:B----4-:R-:W-:Y:S05]  /*19d50*/  @!P1 BRA `(.L_x_2395) ;  /* 0xfffffffc00ec9947 */ /* 0x010fea000383ffff */
[----:B------:R-:W-:Y:S05]  /*19d60*/  BRA `(.L_x_2394) ;  /* 0xfffffee800147947 */ /* 0x000fea000383ffff */
.L_x_2403:
[----:B-1----:R-:W-:-:S04]  /*19d70*/  IMAD.U32 R4, RZ, RZ, UR4 ;  /* 0x00000004ff047e24 */ /* 0x002fc8000f8e00ff */
[----:B------:R1:W2:Y:S03]  /*19d80*/  SYNCS.PHASECHK.TRANS64.TRYWAIT P1, [R4+URZ+0x38830], R3 ;  /* 0x03883003040075a7 */ /* 0x0002a6000802017f */
[----:B--2---:R-:W-:Y:S05]  /*19d90*/  @!P1 NANOSLEEP.SYNCS 0x989680 ;  /* 0x009896800000995d */ /* 0x004fea0003900000 */
[----:B------:R-:W2:Y:S02]  /*19da0*/  @!P1 SYNCS.PHASECHK.TRANS64 P1, [R4+URZ+0x38830], R3 ;  /* 0x03883003040095a7 */ /* 0x000ea4000802007f */
[----:B--2---:R-:W-:Y:S05]  /*19db0*/  @!P1 BRA `(.L_x_2403) ;  /* 0xfffffffc00ec9947 */ /* 0x004fea000383ffff */
[----:B------:R-:W-:Y:S05]  /*19dc0*/  BRA `(.L_x_2402) ;  /* 0xffffff0000307947 */ /* 0x000fea000383ffff */
.L_x_2407:
[----:B---3--:R-:W-:-:S04]  /*19dd0*/  IMAD.U32 R2, RZ, RZ, UR4 ;  /* 0x00000004ff027e24 */ /* 0x008fc8000f8e00ff */
[----:B------:R3:W4:Y:S03]  /*19de0*/  SYNCS.PHASECHK.TRANS64.TRYWAIT P1, [R2+URZ+0x38850], R0 ;  /* 0x03885000020075a7 */ /* 0x000726000802017f */
[----:B----4-:R-:W-:Y:S05]  /*19df0*/  @!P1 NANOSLEEP.SYNCS 0x989680 ;  /* 0x009896800000995d */ /* 0x010fea0003900000 */
[----:B------:R-:W4:Y:S02]  /*19e00*/  @!P1 SYNCS.PHASECHK.TRANS64 P1, [R2+URZ+0x38850], R0 ;  /* 0x03885000020095a7 */ /* 0x000f24000802007f */
[----:B----4-:R-:W-:Y:S05]  /*19e10*/  @!P1 BRA `(.L_x_2407) ;  /* 0xfffffffc00ec9947 */ /* 0x010fea000383ffff */
[----:B------:R-:W-:Y:S05]  /*19e20*/  BRA `(.L_x_2406) ;  /* 0xffffff2400807947 */ /* 0x000fea000383ffff */
.L_x_2414:
[----:B-1----:R-:W-:-:S04]  /*19e30*/  IMAD.U32 R7, RZ, RZ, UR8 ;  /* 0x00000008ff077e24 */ /* 0x002fc8000f8e00ff */
[----:B------:R1:W2:Y:S03]  /*19e40*/  SYNCS.PHASECHK.TRANS64.TRYWAIT P1, [R7+URZ+0x38850], R0 ;  /* 0x03885000070075a7 */ /* 0x0002a6000802017f */
[----:B--2---:R-:W-:Y:S05]  /*19e50*/  @!P1 NANOSLEEP.SYNCS 0x989680 ;  /* 0x009896800000995d */ /* 0x004fea0003900000 */
[----:B------:R-:W2:Y:S02]  /*19e60*/  @!P1 SYNCS.PHASECHK.TRANS64 P1, [R7+URZ+0x38850], R0 ;  /* 0x03885000070095a7 */ /* 0x000ea4000802007f */
[----:B--2---:R-:W-:Y:S05]  /*19e70*/  @!P1 BRA `(.L_x_2414) ;  /* 0xfffffffc00ec9947 */ /* 0x004fea000383ffff */
[----:B------:R-:W-:Y:S05]  /*19e80*/  BRA `(.L_x_2413) ;  /* 0xffffff3c009c7947 */ /* 0x000fea000383ffff */
.L_x_2462:
        /* <DEDUP_REMOVED lines=11> */
.L_x_2531:
[----:B------:R-:W-:Y:S05]  /*19f40*/  BSYNC B0 ;  /* 0x0000000000007941 */ /* 0x000fea0003800000 */
.L_x_2530:
[----:B------:R-:W-:Y:S05]  /*19f50*/  BRA `(.L_x_2532) ;  /* 0xffffffb400cc7947 */ /* 0x000fea000383ffff */
.L_x_2465:
[----:B0-----:R0:W1:Y:S02]  /*19f60*/  SYNCS.PHASECHK.TRANS64.TRYWAIT P0, [R5+URZ+0x38840], R2 ;  /* 0x03884002050075a7 */ /* 0x001064000800017f */
[----:B-1----:R-:W-:Y:S05]  /*19f70*/  @!P0 NANOSLEEP.SYNCS 0x989680 ;  /* 0x009896800000895d */ /* 0x002fea0003900000 */
[----:B------:R-:W1:Y:S02]  /*19f80*/  @!P0 SYNCS.PHASECHK.TRANS64 P0, [R5+URZ+0x38840], R2 ;  /* 0x03884002050085a7 */ /* 0x000e64000800007f */
[----:B-1----:R-:W-:Y:S05]  /*19f90*/  @!P0 BRA `(.L_x_2465) ;  /* 0xfffffffc00f08947 */ /* 0x002fea000383ffff */
[----:B------:R-:W-:Y:S05]  /*19fa0*/  BRA `(.L_x_2533) ;  /* 0xffffffb800d47947 */ /* 0x000fea000383ffff */
.L_x_2466:
        /* <DEDUP_REMOVED lines=8> */
.L_x_2535:
[----:B------:R-:W-:Y:S05]  /*1a030*/  BSYNC B0 ;  /* 0x0000000000007941 */ /* 0x000fea0003800000 */
.L_x_2534:
        /* <DEDUP_REMOVED lines=13> */
.L_x_2536:
[----:B------:R-:W-:Y:S02]  /*1a110*/  IMAD.MOV.U32 R13, RZ, RZ, R6 ;  /* 0x000000ffff0d7224 */ /* 0x000fe400078e0006 */
[----:B------:R-:W-:Y:S02]  /*1a120*/  IMAD.MOV.U32 R12, RZ, RZ, 0x1 ;  /* 0x00000001ff0c7424 */ /* 0x000fe400078e00ff */
[----:B------:R-:W-:-:S07]  /*1a130*/  IMAD.MOV.U32 R3, RZ, RZ, R14 ;  /* 0x000000ffff037224 */ /* 0x000fce00078e000e */
[----:B------:R-:W-:Y:S05]  /*1a140*/  WARPSYNC.COLLECTIVE R15, `(.L_x_2537) ;  /* 0x000000000f087348 */ /* 0x000fea0003c00000 */
[----:B------:R0:W1:Y:S02]  /*1a150*/  SHFL.IDX P6, R14, R13, R12, R11 ;  /* 0x0000000c0d0e7389 */ /* 0x00006400000c000b */
[----:B01----:R-:W-:Y:S01]  /*1a160*/  ENDCOLLECTIVE ;  /* 0x000000000000791b */ /* 0x003fe20003800000 */
.L_x_2537:
        /* <DEDUP_REMOVED lines=10> */
.L_x_2538:
        /* <DEDUP_REMOVED lines=14> */
.L_x_2539:
        /* <DEDUP_REMOVED lines=16> */
.L_x_2540:
[----:B------:R-:W-:Y:S02]  /*1a3f0*/  @P0 IMAD R9, R7, 0x2, R17 ;  /* 0x0000000207090824 */ /* 0x000fe400078e0211 */
[----:B------:R-:W-:Y:S02]  /*1a400*/  IMAD.MOV.U32 R13, RZ, RZ, R6 ;  /* 0x000000ffff0d7224 */ /* 0x000fe400078e0006 */
[----:B------:R-:W-:Y:S02]  /*1a410*/  IMAD.MOV.U32 R12, RZ, RZ, 0x3 ;  /* 0x00000003ff0c7424 */ /* 0x000fe400078e00ff */
[----:B------:R-:W-:-:S07]  /*1a420*/  IMAD.MOV.U32 R2, RZ, RZ, R14 ;  /* 0x000000ffff027224 */ /* 0x000fce00078e000e */
[----:B------:R-:W-:Y:S05]  /*1a430*/  WARPSYNC.COLLECTIVE R15, `(.L_x_2541) ;  /* 0x000000000f087348 */ /* 0x000fea0003c00000 */
[----:B------:R0:W1:Y:S02]  /*1a440*/  SHFL.IDX P6, R14, R13, R12, R11 ;  /* 0x0000000c0d0e7389 */ /* 0x00006400000c000b */
[----:B01----:R-:W-:Y:S01]  /*1a450*/  ENDCOLLECTIVE ;  /* 0x000000000000791b */ /* 0x003fe20003800000 */
.L_x_2541:
        /* <DEDUP_REMOVED lines=15> */
.L_x_2542:
[----:B------:R-:W-:Y:S02]  /*1a550*/  @P0 IMAD R21, R7, 0x2, R17 ;  /* 0x0000000207150824 */ /* 0x000fe400078e0211 */
[----:B------:R-:W-:Y:S02]  /*1a560*/  IMAD.MOV.U32 R13, RZ, RZ, R6 ;  /* 0x000000ffff0d7224 */ /* 0x000fe400078e0006 */
[----:B------:R-:W-:Y:S02]  /*1a570*/  IMAD.MOV.U32 R12, RZ, RZ, 0x4 ;  /* 0x00000004ff0c7424 */ /* 0x000fe400078e00ff */
[----:B------:R-:W-:-:S07]  /*1a580*/  IMAD.MOV.U32 R2, RZ, RZ, R14 ;  /* 0x000000ffff027224 */ /* 0x000fce00078e000e */
[----:B------:R-:W-:Y:S05]  /*1a590*/  WARPSYNC.COLLECTIVE R15, `(.L_x_2543) ;  /* 0x000000000f087348 */ /* 0x000fea0003c00000 */
[----:B------:R0:W1:Y:S02]  /*1a5a0*/  SHFL.IDX P6, R14, R13, R12, R11 ;  /* 0x0000000c0d0e7389 */ /* 0x00006400000c000b */
[----:B01----:R-:W-:Y:S01]  /*1a5b0*/  ENDCOLLECTIVE ;  /* 0x000000000000791b */ /* 0x003fe20003800000 */
.L_x_2543:
        /* <DEDUP_REMOVED lines=14> */
.L_x_2544:
[----:B------:R-:W-:Y:S01]  /*1a6a0*/  IMAD.MOV.U32 R0, RZ, RZ, R14 ;  /* 0x000000ffff007224 */ /* 0x000fe200078e000e */
[----:B------:R-:W-:Y:S06]  /*1a6b0*/  BRA `(.L_x_2545) ;  /* 0xffffffb8003c7947 */ /* 0x000fec000383ffff */
.L_x_2473:
[----:B------:R-:W-:Y:S02]  /*1a6c0*/  IMAD.MOV.U32 R13, RZ, RZ, R0 ;  /* 0x000000ffff0d7224 */ /* 0x000fe400078e0000 */
[----:B------:R-:W-:Y:S02]  /*1a6d0*/  IMAD.MOV.U32 R12, RZ, RZ, RZ ;  /* 0x000000ffff0c7224 */ /* 0x000fe400078e00ff */
[----:B------:R-:W-:Y:S02]  /*1a6e0*/  IMAD.MOV.U32 R11, RZ, RZ, 0x181f ;  /* 0x0000181fff0b7424 */ /* 0x000fe400078e00ff */
[----:B------:R-:W-:Y:S02]  /*1a6f0*/  IMAD.MOV.U32 R15, RZ, RZ, -0x1 ;  /* 0xffffffffff0f7424 */ /* 0x000fe400078e00ff */
[----:B-----5:R-:W-:Y:S02]  /*1a700*/  IMAD R5, R9, R5, RZ ;  /* 0x0000000509057224 */ /* 0x020fe400078e02ff */
[----:B------:R-:W-:-:S07]  /*1a710*/  IMAD R25, R25, 0x80, R8 ;  /* 0x0000008019197824 */ /* 0x000fce00078e0208 */
[----:B------:R-:W-:Y:S05]  /*1a720*/  WARPSYNC.COLLECTIVE R15, `(.L_x_2546) ;  /* 0x000000000f087348 */ /* 0x000fea0003c00000 */
[----:B------:R0:W1:Y:S02]  /*1a730*/  SHFL.IDX P6, R14, R13, R12, R11 ;  /* 0x0000000c0d0e7389 */ /* 0x00006400000c000b */
[----:B01----:R-:W-:Y:S01]  /*1a740*/  ENDCOLLECTIVE ;  /* 0x000000000000791b */ /* 0x003fe20003800000 */
.L_x_2546:
[C---:B------:R-:W-:Y:S01]  /*1a750*/  VIADD R6, R25.reuse, 0x10 ;  /* 0x0000001019067836 */ /* 0x040fe20000000000 */
[----:B------:R-:W-:Y:S01]  /*1a760*/  ISETP.GE.AND P0, PT, R25, R5, PT ;  /* 0x000000051900720c */ /* 0x000fe20003f06270 */
[----:B------:R-:W-:Y:S02]  /*1a770*/  IMAD.MOV.U32 R13, RZ, RZ, R4 ;  /* 0x000000ffff0d7224 */ /* 0x000fe400078e0004 */
[----:B------:R-:W-:-:S10]  /*1a780*/  IMAD.MOV.U32 R2, RZ, RZ, R14 ;  /* 0x000000ffff027224 */ /* 0x000fd400078e000e */
[----:B------:R-:W-:Y:S05]  /*1a790*/  WARPSYNC.COLLECTIVE R15, `(.L_x_2547) ;  /* 0x000000000f087348 */ /* 0x000fea0003c00000 */
[----:B------:R0:W1:Y:S02]  /*1a7a0*/  SHFL.IDX P6, R14, R13, R12, R11 ;  /* 0x0000000c0d0e7389 */ /* 0x00006400000c000b */
[----:B01----:R-:W-:Y:S01]  /*1a7b0*/  ENDCOLLECTIVE ;  /* 0x000000000000791b */ /* 0x003fe20003800000 */
.L_x_2547:
        /* <DEDUP_REMOVED lines=8> */
.L_x_2548:
        /* <DEDUP_REMOVED lines=14> */
.L_x_2549:
        /* <DEDUP_REMOVED lines=8> */
.L_x_2550:
        /* <DEDUP_REMOVED lines=15> */
.L_x_2551:
        /* <DEDUP_REMOVED lines=8> */
.L_x_2552:
        /* <DEDUP_REMOVED lines=15> */
.L_x_2553:
        /* <DEDUP_REMOVED lines=8> */
.L_x_2554:
        /* <DEDUP_REMOVED lines=15> */
.L_x_2555:
        /* <DEDUP_REMOVED lines=8> */
.L_x_2556:
        /* <DEDUP_REMOVED lines=15> */
.L_x_2557:
        /* <DEDUP_REMOVED lines=8> */
.L_x_2558:
        /* <DEDUP_REMOVED lines=14> */
.L_x_2559:
        /* <DEDUP_REMOVED lines=8> */
.L_x_2560:
        /* <DEDUP_REMOVED lines=13> */
.L_x_2561:
[----:B------:R-:W-:Y:S05]  /*1b190*/  BRA `(.L_x_2562) ;  /* 0xffffffb800c47947 */ /* 0x000fea000383ffff */
.L_x_2478:
[----:B0-----:R0:W2:Y:S02]  /*1b1a0*/  SYNCS.PHASECHK.TRANS64.TRYWAIT P0, [R17+URZ+0x38820], R2 ;  /* 0x03882002110075a7 */ /* 0x0010a4000800017f */
[----:B--2---:R-:W-:Y:S05]  /*1b1b0*/  @!P0 NANOSLEEP.SYNCS 0x989680 ;  /* 0x009896800000895d */ /* 0x004fea0003900000 */
[----:B------:R-:W2:Y:S02]  /*1b1c0*/  @!P0 SYNCS.PHASECHK.TRANS64 P0, [R17+URZ+0x38820], R2 ;  /* 0x03882002110085a7 */ /* 0x000ea4000800007f */
[----:B--2---:R-:W-:Y:S05]  /*1b1d0*/  @!P0 BRA `(.L_x_2478) ;  /* 0xfffffffc00f08947 */ /* 0x004fea000383ffff */
[----:B------:R-:W-:Y:S05]  /*1b1e0*/  BRA `(.L_x_2563) ;  /* 0xffffffbc00407947 */ /* 0x000fea000383ffff */
.L_x_2483:
[----:B0-----:R0:W2:Y:S02]  /*1b1f0*/  SYNCS.PHASECHK.TRANS64.TRYWAIT P0, [R6+URZ+0x38840], R3 ;  /* 0x03884003060075a7 */ /* 0x0010a4000800017f */
[----:B--2---:R-:W-:Y:S05]  /*1b200*/  @!P0 NANOSLEEP.SYNCS 0x989680 ;  /* 0x009896800000895d */ /* 0x004fea0003900000 */
[----:B------:R-:W2:Y:S02]  /*1b210*/  @!P0 SYNCS.PHASECHK.TRANS64 P0, [R6+URZ+0x38840], R3 ;  /* 0x03884003060085a7 */ /* 0x000ea4000800007f */
[----:B--2---:R-:W-:Y:S05]  /*1b220*/  @!P0 BRA `(.L_x_2483) ;  /* 0xfffffffc00f08947 */ /* 0x004fea000383ffff */
[----:B------:R-:W-:Y:S05]  /*1b230*/  BRA `(.L_x_2564) ;  /* 0xffffffc000207947 */ /* 0x000fea000383ffff */
.L_x_2484:
        /* <DEDUP_REMOVED lines=8> */
.L_x_2566:
[----:B------:R-:W-:Y:S05]  /*1b2c0*/  BSYNC B1 ;  /* 0x0000000000017941 */ /* 0x000fea0003800000 */
.L_x_2565:
        /* <DEDUP_REMOVED lines=12> */
.L_x_2567:
        /* <DEDUP_REMOVED lines=13> */
.L_x_2568:
        /* <DEDUP_REMOVED lines=14> */
.L_x_2569:
[----:B------:R-:W-:Y:S02]  /*1b540*/  IMAD.MOV.U32 R13, RZ, RZ, R10 ;  /* 0x000000ffff0d7224 */ /* 0x000fe400078e000a */
[----:B------:R-:W-:Y:S02]  /*1b550*/  IMAD.MOV.U32 R12, RZ, RZ, 0x2 ;  /* 0x00000002ff0c7424 */ /* 0x000fe400078e00ff */
[----:B------:R-:W-:-:S07]  /*1b560*/  IMAD.MOV.U32 R2, RZ, RZ, R14 ;  /* 0x000000ffff027224 */ /* 0x000fce00078e000e */
[----:B------:R-:W-:Y:S05]  /*1b570*/  WARPSYNC.COLLECTIVE R15, `(.L_x_2570) ;  /* 0x000000000f087348 */ /* 0x000fea0003c00000 */
[----:B------:R0:W1:Y:S02]  /*1b580*/  SHFL.IDX P6, R14, R13, R12, R11 ;  /* 0x0000000c0d0e7389 */ /* 0x00006400000c000b */
[----:B01----:R-:W-:Y:S01]  /*1b590*/  ENDCOLLECTIVE ;  /* 0x000000000000791b */ /* 0x003fe20003800000 */
.L_x_2570:
        /* <DEDUP_REMOVED lines=14> */
.L_x_2571:
[----:B------:R-:W-:Y:S02]  /*1b680*/  IMAD.MOV.U32 R13, RZ, RZ, R10 ;  /* 0x000000ffff0d7224 */ /* 0x000fe400078e000a */
[----:B------:R-:W-:Y:S02]  /*1b690*/  IMAD.MOV.U32 R12, RZ, RZ, 0x3 ;  /* 0x00000003ff0c7424 */ /* 0x000fe400078e00ff */
[----:B------:R-:W-:-:S07]  /*1b6a0*/  IMAD.MOV.U32 R2, RZ, RZ, R14 ;  /* 0x000000ffff027224 */ /* 0x000fce00078e000e */
[----:B------:R-:W-:Y:S05]  /*1b6b0*/  WARPSYNC.COLLECTIVE R15, `(.L_x_2572) ;  /* 0x000000000f087348 */ /* 0x000fea0003c00000 */
[----:B------:R0:W1:Y:S02]  /*1b6c0*/  SHFL.IDX P6, R14, R13, R12, R11 ;  /* 0x0000000c0d0e7389 */ /* 0x00006400000c000b */
[----:B01----:R-:W-:Y:S01]  /*1b6d0*/  ENDCOLLECTIVE ;  /* 0x000000000000791b */ /* 0x003fe20003800000 */
.L_x_2572:
        /* <DEDUP_REMOVED lines=14> */
.L_x_2573:
[----:B------:R-:W-:Y:S02]  /*1b7c0*/  IMAD.MOV.U32 R13, RZ, RZ, R10 ;  /* 0x000000ffff0d7224 */ /* 0x000fe400078e000a */
[----:B------:R-:W-:Y:S02]  /*1b7d0*/  IMAD.MOV.U32 R12, RZ, RZ, 0x4 ;  /* 0x00000004ff0c7424 */ /* 0x000fe400078e00ff */
[----:B------:R-:W-:-:S07]  /*1b7e0*/  IMAD.MOV.U32 R2, RZ, RZ, R14 ;  /* 0x000000ffff027224 */ /* 0x000fce00078e000e */
[----:B------:R-:W-:Y:S05]  /*1b7f0*/  WARPSYNC.COLLECTIVE R15, `(.L_x_2574) ;  /* 0x000000000f087348 */ /* 0x000fea0003c00000 */
[----:B------:R0:W1:Y:S02]  /*1b800*/  SHFL.IDX P6, R14, R13, R12, R11 ;  /* 0x0000000c0d0e7389 */ /* 0x00006400000c000b */
[----:B01----:R-:W-:Y:S01]  /*1b810*/  ENDCOLLECTIVE ;  /* 0x000000000000791b */ /* 0x003fe20003800000 */
.L_x_2574:
        /* <DEDUP_REMOVED lines=17> */
.L_x_2575:
[----:B------:R-:W-:Y:S01]  /*1b930*/  IMAD.MOV.U32 R2, RZ, RZ, R14 ;  /* 0x000000ffff027224 */ /* 0x000fe200078e000e */
[----:B------:R-:W-:Y:S06]  /*1b940*/  BRA `(.L_x_2576) ;  /* 0xffffffbc006c7947 */ /* 0x000fec000383ffff */
.L_x_2489:
[----:B--2---:R2:W3:Y:S02]  /*1b950*/  SYNCS.PHASECHK.TRANS64.TRYWAIT P0, [R6+URZ+0x38860], R2 ;  /* 0x03886002060075a7 */ /* 0x0044e4000800017f */
[----:B---3--:R-:W-:Y:S05]  /*1b960*/  @!P0 NANOSLEEP.SYNCS 0x989680 ;  /* 0x009896800000895d */ /* 0x008fea0003900000 */
[----:B------:R-:W3:Y:S02]  /*1b970*/  @!P0 SYNCS.PHASECHK.TRANS64 P0, [R6+URZ+0x38860], R2 ;  /* 0x03886002060085a7 */ /* 0x000ee4000800007f */
[----:B---3--:R-:W-:Y:S05]  /*1b980*/  @!P0 BRA `(.L_x_2489) ;  /* 0xfffffffc00f08947 */ /* 0x008fea000383ffff */
[----:B------:R-:W-:Y:S05]  /*1b990*/  BRA `(.L_x_2577) ;  /* 0xffffffbc00e47947 */ /* 0x000fea000383ffff */
.L_x_2490:
[----:B------:R-:W-:Y:S01]  /*1b9a0*/  BSSY B1, `(.L_x_2578) ;  /* 0x0000008000017945 */ /* 0x000fe20003800000 */
[----:B------:R-:W-:Y:S02]  /*1b9b0*/  IMAD.MOV.U32 R13, RZ, RZ, R19 ;  /* 0x000000ffff0d7224 */ /* 0x000fe400078e0013 */
[----:B------:R-:W-:Y:S02]  /*1b9c0*/  IMAD.MOV.U32 R12, RZ, RZ, RZ ;  /* 0x000000ffff0c7224 */ /* 0x000fe400078e00ff */
[----:B------:R-:W-:Y:S02]  /*1b9d0*/  IMAD.MOV.U32 R11, RZ, RZ, 0x181f ;  /* 0x0000181fff0b7424 */ /* 0x000fe400078e00ff */
[----:B------:R-:W-:-:S07]  /*1b9e0*/  IMAD.MOV.U32 R15, RZ, RZ, -0x1 ;  /* 0xffffffffff0f7424 */ /* 0x000fce00078e00ff */
[----:B-12---:R-:W-:Y:S05]  /*1b9f0*/  WARPSYNC.COLLECTIVE R15, `(.L_x_2579) ;  /* 0x000000000f087348 */ /* 0x006fea0003c00000 */
[----:B-1----:R0:W1:Y:S02]  /*1ba00*/  SHFL.IDX P6, R14, R13, R12, R11 ;  /* 0x0000000c0d0e7389 */ /* 0x00206400000c000b */
[----:B012---:R-:W-:Y:S01]  /*1ba10*/  ENDCOLLECTIVE ;  /* 0x000000000000791b */ /* 0x007fe20003800000 */
.L_x_2579:
[----:B------:R-:W-:Y:S05]  /*1ba20*/  BSYNC B1 ;  /* 0x0000000000017941 */ /* 0x000fea0003800000 */
.L_x_2578:
        /* <DEDUP_REMOVED lines=9> */
.L_x_2580:
[----:B------:R-:W-:Y:S02]  /*1bac0*/  IMAD.MOV.U32 R13, RZ, RZ, R19 ;  /* 0x000000ffff0d7224 */ /* 0x000fe400078e0013 */
[----:B------:R-:W-:Y:S02]  /*1bad0*/  IMAD.MOV.U32 R12, RZ, RZ, 0x1 ;  /* 0x00000001ff0c7424 */ /* 0x000fe400078e00ff */
[----:B------:R-:W-:-:S07]  /*1bae0*/  IMAD.MOV.U32 R2, RZ, RZ, R14 ;  /* 0x000000ffff027224 */ /* 0x000fce00078e000e */
[----:B------:R-:W-:Y:S05]  /*1baf0*/  WARPSYNC.COLLECTIVE R15, `(.L_x_2581) ;  /* 0x000000000f087348 */ /* 0x000fea0003c00000 */
[----:B------:R0:W1:Y:S02]  /*1bb00*/  SHFL.IDX P6, R14, R13, R12, R11 ;  /* 0x0000000c0d0e7389 */ /* 0x00006400000c000b */
[----:B01----:R-:W-:Y:S01]  /*1bb10*/  ENDCOLLECTIVE ;  /* 0x000000000000791b */ /* 0x003fe20003800000 */
.L_x_2581:
        /* <DEDUP_REMOVED lines=18> */
.L_x_2582:
[----:B------:R-:W-:Y:S02]  /*1bc40*/  IMAD.MOV.U32 R13, RZ, RZ, R19 ;  /* 0x000000ffff0d7224 */ /* 0x000fe400078e0013 */
[----:B------:R-:W-:Y:S02]  /*1bc50*/  IMAD.MOV.U32 R12, RZ, RZ, 0x2 ;  /* 0x00000002ff0c7424 */ /* 0x000fe400078e00ff */
[----:B------:R-:W-:-:S07]  /*1bc60*/  IMAD.MOV.U32 R2, RZ, RZ, R14 ;  /* 0x000000ffff027224 */ /* 0x000fce00078e000e */
[----:B------:R-:W-:Y:S05]  /*1bc70*/  WARPSYNC.COLLECTIVE R15, `(.L_x_2583) ;  /* 0x000000000f087348 */ /* 0x000fea0003c00000 */
[----:B------:R0:W1:Y:S02]  /*1bc80*/  SHFL.IDX P6, R14, R13, R12, R11 ;  /* 0x0000000c0d0e7389 */ /* 0x00006400000c000b */
[----:B01----:R-:W-:Y:S01]  /*1bc90*/  ENDCOLLECTIVE ;  /* 0x000000000000791b */ /* 0x003fe20003800000 */
.L_x_2583:
        /* <DEDUP_REMOVED lines=18> */
.L_x_2584:
[----:B------:R-:W-:Y:S02]  /*1bdc0*/  IMAD.MOV.U32 R13, RZ, RZ, R19 ;  /* 0x000000ffff0d7224 */ /* 0x000fe400078e0013 */
[----:B------:R-:W-:Y:S02]  /*1bdd0*/  IMAD.MOV.U32 R12, RZ, RZ, 0x3 ;  /* 0x00000003ff0c7424 */ /* 0x000fe400078e00ff */
[----:B------:R-:W-:-:S07]  /*1bde0*/  IMAD.MOV.U32 R2, RZ, RZ, R14 ;  /* 0x000000ffff027224 */ /* 0x000fce00078e000e */
[----:B------:R-:W-:Y:S05]  /*1bdf0*/  WARPSYNC.COLLECTIVE R15, `(.L_x_2585) ;  /* 0x000000000f087348 */ /* 0x000fea0003c00000 */
[----:B------:R0:W1:Y:S02]  /*1be00*/  SHFL.IDX P6, R14, R13, R12, R11 ;  /* 0x0000000c0d0e7389 */ /* 0x00006400000c000b */
[----:B01----:R-:W-:Y:S01]  /*1be10*/  ENDCOLLECTIVE ;  /* 0x000000000000791b */ /* 0x003fe20003800000 */
.L_x_2585:
        /* <DEDUP_REMOVED lines=18> */
.L_x_2586:
[----:B------:R-:W-:Y:S02]  /*1bf40*/  IMAD.MOV.U32 R13, RZ, RZ, R19 ;  /* 0x000000ffff0d7224 */ /* 0x000fe400078e0013 */
[----:B------:R-:W-:Y:S02]  /*1bf50*/  IMAD.MOV.U32 R12, RZ, RZ, 0x4 ;  /* 0x00000004ff0c7424 */ /* 0x000fe400078e00ff */
[----:B------:R-:W-:-:S07]  /*1bf60*/  IMAD.MOV.U32 R2, RZ, RZ, R14 ;  /* 0x000000ffff027224 */ /* 0x000fce00078e000e */
[----:B------:R-:W-:Y:S05]  /*1bf70*/  WARPSYNC.COLLECTIVE R15, `(.L_x_2587) ;  /* 0x000000000f087348 */ /* 0x000fea0003c00000 */
[----:B------:R0:W1:Y:S02]  /*1bf80*/  SHFL.IDX P6, R14, R13, R12, R11 ;  /* 0x0000000c0d0e7389 */ /* 0x00006400000c000b */
[----:B01----:R-:W-:Y:S01]  /*1bf90*/  ENDCOLLECTIVE ;  /* 0x000000000000791b */ /* 0x003fe20003800000 */
.L_x_2587:
        /* <DEDUP_REMOVED lines=13> */
.L_x_2588:
        /* <DEDUP_REMOVED lines=9> */
.L_x_2498:
[----:B0-----:R0:W2:Y:S02]  /*1c100*/  SYNCS.PHASECHK.TRANS64.TRYWAIT P0, [R4+URZ+0x38860], R3 ;  /* 0x03886003040075a7 */ /* 0x0010a4000800017f */
[----:B--2---:R-:W-:Y:S05]  /*1c110*/  @!P0 NANOSLEEP.SYNCS 0x989680 ;  /* 0x009896800000895d */ /* 0x004fea0003900000 */
[----:B------:R-:W2:Y:S02]  /*1c120*/  @!P0 SYNCS.PHASECHK.TRANS64 P0, [R4+URZ+0x38860], R3 ;  /* 0x03886003040085a7 */ /* 0x000ea4000800007f */
[----:B--2---:R-:W-:Y:S05]  /*1c130*/  @!P0 BRA `(.L_x_2498) ;  /* 0xfffffffc00f08947 */ /* 0x004fea000383ffff */
[----:B------:R-:W-:Y:S05]  /*1c140*/  BRA `(.L_x_2590) ;  /* 0xffffffc000247947 */ /* 0x000fea000383ffff */
.L_x_2499:
        /* <DEDUP_REMOVED lines=8> */
.L_x_2592:
[----:B------:R-:W-:Y:S05]  /*1c1d0*/  BSYNC B0 ;  /* 0x0000000000007941 */ /* 0x000fea0003800000 */
.L_x_2591:
        /* <DEDUP_REMOVED lines=9> */
.L_x_2593:
        /* <DEDUP_REMOVED lines=21> */
.L_x_2594:
        /* <DEDUP_REMOVED lines=11> */
.L_x_2595:
[----:B------:R-:W-:Y:S02]  /*1c470*/  IMAD.MOV.U32 R13, RZ, RZ, R19 ;  /* 0x000000ffff0d7224 */ /* 0x000fe400078e0013 */
[----:B------:R-:W-:Y:S01]  /*1c480*/  IMAD.MOV.U32 R12, RZ, RZ, 0x2 ;  /* 0x00000002ff0c7424 */ /* 0x000fe200078e00ff */
[----:B------:R-:W-:-:S13]  /*1c490*/  IADD3 R2, P4, R14, R8, RZ ;  /* 0x000000080e027210 */ /* 0x000fda0007f9e0ff */
[----:B------:R-:W-:Y:S05]  /*1c4a0*/  WARPSYNC.COLLECTIVE R15, `(.L_x_2596) ;  /* 0x000000000f087348 */ /* 0x000fea0003c00000 */
[----:B------:R0:W1:Y:S02]  /*1c4b0*/  SHFL.IDX P6, R14, R13, R12, R11 ;  /* 0x0000000c0d0e7389 */ /* 0x00006400000c000b */
[----:B01----:R-:W-:Y:S01]  /*1c4c0*/  ENDCOLLECTIVE ;  /* 0x000000000000791b */ /* 0x003fe20003800000 */
.L_x_2596:
        /* <DEDUP_REMOVED lines=12> */
.L_x_2597:
        /* <DEDUP_REMOVED lines=14> */
.L_x_2598:
        /* <DEDUP_REMOVED lines=12> */
.L_x_2599:
        /* <DEDUP_REMOVED lines=14> */
.L_x_2600:
        /* <DEDUP_REMOVED lines=12> */
.L_x_2601:
        /* <DEDUP_REMOVED lines=9> */
.L_x_2504:
        /* <DEDUP_REMOVED lines=8> */
.L_x_2604:
[----:B------:R-:W-:Y:S05]  /*1c9e0*/  BSYNC B0 ;  /* 0x0000000000007941 */ /* 0x000fea0003800000 */
.L_x_2603:
        /* <DEDUP_REMOVED lines=9> */
.L_x_2605:
        /* <DEDUP_REMOVED lines=24> */
.L_x_2606:
[----:B------:R-:W-:Y:S01]  /*1cc00*/  IMAD.MOV.U32 R12, RZ, RZ, 0x2 ;  /* 0x00000002ff0c7424 */ /* 0x000fe200078e00ff */
[----:B------:R-:W-:-:S05]  /*1cc10*/  SEL R14, R14, RZ, P1 ;  /* 0x000000ff0e0e7207 */ /* 0x000fca0000800000 */
[----:B------:R-:W-:-:S04]  /*1cc20*/  IMAD.IADD R5, R13, 0x1, R14 ;  /* 0x000000010d057824 */ /* 0x000fc800078e020e */
[----:B------:R-:W-:-:S07]  /*1cc30*/  IMAD.MOV.U32 R13, RZ, RZ, R5 ;  /* 0x000000ffff0d7224 */ /* 0x000fce00078e0005 */
[----:B------:R-:W-:Y:S05]  /*1cc40*/  WARPSYNC.COLLECTIVE R15, `(.L_x_2607) ;  /* 0x000000000f087348 */ /* 0x000fea0003c00000 */
[----:B------:R0:W1:Y:S02]  /*1cc50*/  SHFL.UP P6, R14, R13, R12, R11 ;  /* 0x0400000c0d0e7389 */ /* 0x00006400000c000b */
[----:B01----:R-:W-:Y:S01]  /*1cc60*/  ENDCOLLECTIVE ;  /* 0x000000000000791b */ /* 0x003fe20003800000 */
.L_x_2607:
[----:B------:R-:W-:Y:S01]  /*1cc70*/  IMAD.MOV.U32 R12, RZ, RZ, 0x4 ;  /* 0x00000004ff0c7424 */ /* 0x000fe200078e00ff */
[----:B------:R-:W-:-:S05]  /*1cc80*/  SEL R2, R14, RZ, P2 ;  /* 0x000000ff0e027207 */ /* 0x000fca0001000000 */
[----:B------:R-:W-:-:S04]  /*1cc90*/  IMAD.IADD R2, R5, 0x1, R2 ;  /* 0x0000000105027824 */ /* 0x000fc800078e0202 */
[----:B------:R-:W-:-:S07]  /*1cca0*/  IMAD.MOV.U32 R13, RZ, RZ, R2 ;  /* 0x000000ffff0d7224 */ /* 0x000fce00078e0002 */
[----:B------:R-:W-:Y:S05]  /*1ccb0*/  WARPSYNC.COLLECTIVE R15, `(.L_x_2608) ;  /* 0x000000000f087348 */ /* 0x000fea0003c00000 */
[----:B------:R0:W1:Y:S02]  /*1ccc0*/  SHFL.UP P6, R14, R13, R12, R11 ;  /* 0x0400000c0d0e7389 */ /* 0x00006400000c000b */
[----:B01----:R-:W-:Y:S01]  /*1ccd0*/  ENDCOLLECTIVE ;  /* 0x000000000000791b */ /* 0x003fe20003800000 */
.L_x_2608:
[----:B------:R-:W-:Y:S01]  /*1cce0*/  IMAD.MOV.U32 R12, RZ, RZ, 0x8 ;  /* 0x00000008ff0c7424 */ /* 0x000fe200078e00ff */
[----:B------:R-:W-:-:S05]  /*1ccf0*/  SEL R3, R14, RZ, P3 ;  /* 0x000000ff0e037207 */ /* 0x000fca0001800000 */
[----:B------:R-:W-:-:S04]  /*1cd00*/  IMAD.IADD R3, R2, 0x1, R3 ;  /* 0x0000000102037824 */ /* 0x000fc800078e0203 */
[----:B------:R-:W-:-:S07]  /*1cd10*/  IMAD.MOV.U32 R13, RZ, RZ, R3 ;  /* 0x000000ffff0d7224 */ /* 0x000fce00078e0003 */
[----:B------:R-:W-:Y:S05]  /*1cd20*/  WARPSYNC.COLLECTIVE R15, `(.L_x_2609) ;  /* 0x000000000f087348 */ /* 0x000fea0003c00000 */
[----:B------:R0:W1:Y:S02]  /*1cd30*/  SHFL.UP P6, R14, R13, R12, R11 ;  /* 0x0400000c0d0e7389 */ /* 0x00006400000c000b */
[----:B01----:R-:W-:Y:S01]  /*1cd40*/  ENDCOLLECTIVE ;  /* 0x000000000000791b */ /* 0x003fe20003800000 */
.L_x_2609:
[----:B------:R-:W-:Y:S01]  /*1cd50*/  IMAD.MOV.U32 R12, RZ, RZ, 0x10 ;  /* 0x00000010ff0c7424 */ /* 0x000fe200078e00ff */
[----:B------:R-:W-:-:S05]  /*1cd60*/  SEL R14, R14, RZ, P4 ;  /* 0x000000ff0e0e7207 */ /* 0x000fca0002000000 */
[----:B------:R-:W-:-:S04]  /*1cd70*/  IMAD.IADD R5, R3, 0x1, R14 ;  /* 0x0000000103057824 */ /* 0x000fc800078e020e */
[----:B------:R-:W-:-:S07]  /*1cd80*/  IMAD.MOV.U32 R13, RZ, RZ, R5 ;  /* 0x000000ffff0d7224 */ /* 0x000fce00078e0005 */
[----:B------:R-:W-:Y:S05]  /*1cd90*/  WARPSYNC.COLLECTIVE R15, `(.L_x_2610) ;  /* 0x000000000f087348 */ /* 0x000fea0003c00000 */
[----:B------:R0:W1:Y:S02]  /*1cda0*/  SHFL.UP P6, R14, R13, R12, R11 ;  /* 0x0400000c0d0e7389 */ /* 0x00006400000c000b */
[----:B01----:R-:W-:Y:S01]  /*1cdb0*/  ENDCOLLECTIVE ;  /* 0x000000000000791b */ /* 0x003fe20003800000 */
.L_x_2610:
        /* <DEDUP_REMOVED lines=8> */
.L_x_2611:
[----:B------:R-:W-:Y:S05]  /*1ce40*/  BRA `(.L_x_2612) ;  /* 0xffffffbc00407947 */ /* 0x000fea000383ffff */
.L_x_2507:
[----:B------:R-:W-:Y:S01]  /*1ce50*/  BSSY B0, `(.L_x_2613) ;  /* 0x0000007000007945 */ /* 0x000fe20003800000 */
[----:B------:R-:W-:Y:S02]  /*1ce60*/  IMAD.MOV.U32 R12, RZ, RZ, 0x1 ;  /* 0x00000001ff0c7424 */ /* 0x000fe400078e00ff */
[----:B------:R-:W-:Y:S02]  /*1ce70*/  IMAD.MOV.U32 R11, RZ, RZ, RZ ;  /* 0x000000ffff0b7224 */ /* 0x000fe400078e00ff */
[----:B------:R-:W-:-:S07]  /*1ce80*/  IMAD.MOV.U32 R15, RZ, RZ, -0x1 ;  /* 0xffffffffff0f7424 */ /* 0x000fce00078e00ff */
[----:B------:R-:W-:Y:S05]  /*1ce90*/  WARPSYNC.COLLECTIVE R15, `(.L_x_2614) ;  /* 0x000000000f087348 */ /* 0x000fea0003c00000 */
[----:B------:R0:W1:Y:S02]  /*1cea0*/  SHFL.UP P6, R14, R13, R12, R11 ;  /* 0x0400000c0d0e7389 */ /* 0x00006400000c000b */
[----:B01----:R-:W-:Y:S01]  /*1ceb0*/  ENDCOLLECTIVE ;  /* 0x000000000000791b */ /* 0x003fe20003800000 */
.L_x_2614:
[----:B------:R-:W-:Y:S05]  /*1cec0*/  BSYNC B0 ;  /* 0x0000000000007941 */ /* 0x000fea0003800000 */
.L_x_2613:
        /* <DEDUP_REMOVED lines=8> */
.L_x_2615:
[----:B------:R-:W-:Y:S01]  /*1cf50*/  IMAD.MOV.U32 R12, RZ, RZ, 0x4 ;  /* 0x00000004ff0c7424 */ /* 0x000fe200078e00ff */
[----:B------:R-:W-:-:S05]  /*1cf60*/  SEL R2, R14, RZ, P2 ;  /* 0x000000ff0e027207 */ /* 0x000fca0001000000 */
[----:B------:R-:W-:-:S04]  /*1cf70*/  IMAD.IADD R2, R13, 0x1, R2 ;  /* 0x000000010d027824 */ /* 0x000fc800078e0202 */
[----:B------:R-:W-:-:S07]  /*1cf80*/  IMAD.MOV.U32 R13, RZ, RZ, R2 ;  /* 0x000000ffff0d7224 */ /* 0x000fce00078e0002 */
[----:B------:R-:W-:Y:S05]  /*1cf90*/  WARPSYNC.COLLECTIVE R15, `(.L_x_2616) ;  /* 0x000000000f087348 */ /* 0x000fea0003c00000 */
[----:B------:R0:W1:Y:S02]  /*1cfa0*/  SHFL.UP P6, R14, R13, R12, R11 ;  /* 0x0400000c0d0e7389 */ /* 0x00006400000c000b */
[----:B01----:R-:W-:Y:S01]  /*1cfb0*/  ENDCOLLECTIVE ;  /* 0x000000000000791b */ /* 0x003fe20003800000 */
.L_x_2616:
[----:B------:R-:W-:Y:S01]  /*1cfc0*/  IMAD.MOV.U32 R12, RZ, RZ, 0x8 ;  /* 0x00000008ff0c7424 */ /* 0x000fe200078e00ff */
[----:B------:R-:W-:-:S05]  /*1cfd0*/  SEL R3, R14, RZ, P3 ;  /* 0x000000ff0e037207 */ /* 0x000fca0001800000 */
[----:B------:R-:W-:-:S04]  /*1cfe0*/  IMAD.IADD R3, R2, 0x1, R3 ;  /* 0x0000000102037824 */ /* 0x000fc800078e0203 */
[----:B------:R-:W-:-:S07]  /*1cff0*/  IMAD.MOV.U32 R13, RZ, RZ, R3 ;  /* 0x000000ffff0d7224 */ /* 0x000fce00078e0003 */
[----:B------:R-:W-:Y:S05]  /*1d000*/  WARPSYNC.COLLECTIVE R15, `(.L_x_2617) ;  /* 0x000000000f087348 */ /* 0x000fea0003c00000 */
[----:B------:R0:W1:Y:S02]  /*1d010*/  SHFL.UP P6, R14, R13, R12, R11 ;  /* 0x0400000c0d0e7389 */ /* 0x00006400000c000b */
[----:B01----:R-:W-:Y:S01]  /*1d020*/  ENDCOLLECTIVE ;  /* 0x000000000000791b */ /* 0x003fe20003800000 */
.L_x_2617:
[----:B------:R-:W-:Y:S01]  /*1d030*/  IMAD.MOV.U32 R12, RZ, RZ, 0x10 ;  /* 0x00000010ff0c7424 */ /* 0x000fe200078e00ff */
[----:B------:R-:W-:-:S05]  /*1d040*/  SEL R14, R14, RZ, P4 ;  /* 0x000000ff0e0e7207 */ /* 0x000fca0002000000 */
[----:B------:R-:W-:-:S04]  /*1d050*/  IMAD.IADD R5, R3, 0x1, R14 ;  /* 0x0000000103057824 */ /* 0x000fc800078e020e */
[----:B------:R-:W-:-:S07]  /*1d060*/  IMAD.MOV.U32 R13, RZ, RZ, R5 ;  /* 0x000000ffff0d7224 */ /* 0x000fce00078e0005 */
[----:B------:R-:W-:Y:S05]  /*1d070*/  WARPSYNC.COLLECTIVE R15, `(.L_x_2618) ;  /* 0x000000000f087348 */ /* 0x000fea0003c00000 */
[----:B------:R0:W1:Y:S02]  /*1d080*/  SHFL.UP P6, R14, R13, R12, R11 ;  /* 0x0400000c0d0e7389 */ /* 0x00006400000c000b */
[----:B01----:R-:W-:Y:S01]  /*1d090*/  ENDCOLLECTIVE ;  /* 0x000000000000791b */ /* 0x003fe20003800000 */
.L_x_2618:
        /* <DEDUP_REMOVED lines=8> */
.L_x_2619:
[----:B------:R-:W-:Y:S05]  /*1d120*/  BRA `(.L_x_2620) ;  /* 0xffffffbc002c7947 */ /* 0x000fea000383ffff */
.L_x_2509:
[----:B------:R-:W-:Y:S01]  /*1d130*/  BSSY B0, `(.L_x_2621) ;  /* 0x0000006000007945 */ /* 0x000fe20003800000 */
[----:B------:R-:W-:Y:S01]  /*1d140*/  PLOP3.LUT P6, PT, P6, PT, PT, 0x8, 0x0 ;  /* 0x000000000000781c */ /* 0x000fe200037ce170 */
[----:B------:R-:W-:-:S12]  /*1d150*/  IMAD.MOV.U32 R15, RZ, RZ, -0x1 ;  /* 0xffffffffff0f7424 */ /* 0x000fd800078e00ff */
[----:B0-----:R-:W-:Y:S05]  /*1d160*/  WARPSYNC.COLLECTIVE R15, `(.L_x_2622) ;  /* 0x000000000f087348 */ /* 0x001fea0003c00000 */
[----:B------:R-:W-:Y:S01]  /*1d170*/  VOTE.ANY R14, PT, P6 ;  /* 0x00000000000e7806 */ /* 0x000fe200030e0100 */
[----:B0-----:R-:W-:Y:S06]  /*1d180*/  ENDCOLLECTIVE ;  /* 0x000000000000791b */ /* 0x001fec0003800000 */
.L_x_2622:
[----:B------:R-:W-:Y:S05]  /*1d190*/  BSYNC B0 ;  /* 0x0000000000007941 */ /* 0x000fea0003800000 */
.L_x_2621:
        /* <DEDUP_REMOVED lines=8> */
.L_x_2623:
[----:B------:R-:W-:Y:S02]  /*1d220*/  IMAD.IADD R27, R12, 0x1, R27 ;  /* 0x000000010c1b7824 */ /* 0x000fe400078e021b */
[----:B------:R-:W-:Y:S02]  /*1d230*/  IMAD.MOV.U32 R13, RZ, RZ, R4 ;  /* 0x000000ffff0d7224 */ /* 0x000fe400078e0004 */
[----:B------:R-:W-:-:S07]  /*1d240*/  IMAD.MOV.U32 R25, RZ, RZ, R14 ;  /* 0x000000ffff197224 */ /* 0x000fce00078e000e */
[----:B------:R-:W-:Y:S05]  /*1d250*/  WARPSYNC.COLLECTIVE R15, `(.L_x_2624) ;  /* 0x000000000f087348 */ /* 0x000fea0003c00000 */
[----:B------:R0:W1:Y:S02]  /*1d260*/  SHFL.IDX P6, R14, R13, R12, R11 ;  /* 0x0000000c0d0e7389 */ /* 0x00006400000c000b */
[----:B01----:R-:W-:Y:S01]  /*1d270*/  ENDCOLLECTIVE ;  /* 0x000000000000791b */ /* 0x003fe20003800000 */
.L_x_2624:
[----:B------:R-:W-:Y:S01]  /*1d280*/  IMAD.MOV.U32 R4, RZ, RZ, R14 ;  /* 0x000000ffff047224 */ /* 0x000fe200078e000e */
[----:B------:R-:W-:Y:S06]  /*1d290*/  BRA `(.L_x_2625) ;  /* 0xffffffbc00107947 */ /* 0x000fec000383ffff */
.L_x_2511:
[----:B------:R-:W-:Y:S01]  /*1d2a0*/  BSSY B0, `(.L_x_2626) ;  /* 0x0000007000007945 */ /* 0x000fe20003800000 */
[----:B------:R-:W-:Y:S02]  /*1d2b0*/  IMAD.MOV.U32 R13, RZ, RZ, R2 ;  /* 0x000000ffff0d7224 */ /* 0x000fe400078e0002 */
[----:B------:R-:W-:Y:S02]  /*1d2c0*/  IMAD.MOV.U32 R11, RZ, RZ, 0x1f ;  /* 0x0000001fff0b7424 */ /* 0x000fe400078e00ff */
[----:B------:R-:W-:-:S07]  /*1d2d0*/  IMAD.MOV.U32 R15, RZ, RZ, -0x1 ;  /* 0xffffffffff0f7424 */ /* 0x000fce00078e00ff */
[----:B0-23--:R-:W-:Y:S05]  /*1d2e0*/  WARPSYNC.COLLECTIVE R15, `(.L_x_2627) ;  /* 0x000000000f087348 */ /* 0x00dfea0003c00000 */
[----:B------:R1:W4:Y:S02]  /*1d2f0*/  SHFL.IDX P6, R14, R13, R12, R11 ;  /* 0x0000000c0d0e7389 */ /* 0x00032400000c000b */
[----:B01234-:R-:W-:Y:S01]  /*1d300*/  ENDCOLLECTIVE ;  /* 0x000000000000791b */ /* 0x01ffe20003800000 */
.L_x_2627:
[----:B------:R-:W-:Y:S05]  /*1d310*/  BSYNC B0 ;  /* 0x0000000000007941 */ /* 0x000fea0003800000 */
.L_x_2626:
[----:B------:R-:W-:Y:S01]  /*1d320*/  IMAD.MOV.U32 R6, RZ, RZ, R14 ;  /* 0x000000ffff067224 */ /* 0x000fe200078e000e */
[----:B------:R-:W-:Y:S06]  /*1d330*/  BRA `(.L_x_2510) ;  /* 0xffffffbc00007947 */ /* 0x000fec000383ffff */
.L_x_2517:
[----:B-1----:R1:W3:Y:S02]  /*1d340*/  SYNCS.PHASECHK.TRANS64.TRYWAIT P0, [R4+URZ+0x38820], R0 ;  /* 0x03882000040075a7 */ /* 0x0022e4000800017f */
[----:B---3--:R-:W-:Y:S05]  /*1d350*/  @!P0 NANOSLEEP.SYNCS 0x989680 ;  /* 0x009896800000895d */ /* 0x008fea0003900000 */
[----:B------:R-:W3:Y:S02]  /*1d360*/  @!P0 SYNCS.PHASECHK.TRANS64 P0, [R4+URZ+0x38820], R0 ;  /* 0x03882000040085a7 */ /* 0x000ee4000800007f */
[----:B---3--:R-:W-:Y:S05]  /*1d370*/  @!P0 BRA `(.L_x_2517) ;  /* 0xfffffffc00f08947 */ /* 0x008fea000383ffff */
[----:B------:R-:W-:Y:S05]  /*1d380*/  BRA `(.L_x_2628) ;  /* 0xffffffc400587947 */ /* 0x000fea000383ffff */
.L_x_2518:
        /* <DEDUP_REMOVED lines=11> */
.L_x_2630:
[----:B------:R-:W-:Y:S05]  /*1d440*/  BSYNC B0 ;  /* 0x0000000000007941 */ /* 0x000fea0003800000 */
.L_x_2629:
[----:B------:R-:W-:Y:S05]  /*1d450*/  BRA `(.L_x_2631) ;  /* 0xffffffc400407947 */ /* 0x000fea000383ffff */
.L_x_2521:
[----:B------:R-:W-:Y:S01]  /*1d460*/  BSSY B1, `(.L_x_2632) ;  /* 0x0000006000017945 */ /* 0x000fe20003800000 */
[----:B------:R-:W-:-:S07]  /*1d470*/  IMAD.MOV.U32 R15, RZ, RZ, -0x1 ;  /* 0xffffffffff0f7424 */ /* 0x000fce00078e00ff */
[----:B012---:R-:W-:Y:S05]  /*1d480*/  WARPSYNC.COLLECTIVE R15, `(.L_x_2633) ;  /* 0x000000000f0c7348 */ /* 0x007fea0003c00000 */
[----:B------:R-:W-:Y:S02]  /*1d490*/  ELECT P6, UR62, PT ;  /* 0x00000000003e782f */ /* 0x000fe400038c0000 */
[----:B------:R-:W-:Y:S01]  /*1d4a0*/  MOV R14, UR62 ;  /* 0x0000003e000e7c02 */ /* 0x000fe20008000f00 */
[----:B012---:R-:W-:Y:S10]  /*1d4b0*/  ENDCOLLECTIVE ;  /* 0x000000000000791b */ /* 0x007ff40003800000 */
.L_x_2633:
[----:B------:R-:W-:Y:S05]  /*1d4c0*/  BSYNC B1 ;  /* 0x0000000000017941 */ /* 0x000fea0003800000 */
.L_x_2632:
[----:B------:R-:W-:Y:S05]  /*1d4d0*/  BRA `(.L_x_2634) ;  /* 0xffffffc400387947 */ /* 0x000fea000383ffff */
.L_x_2523:
[----:B-1----:R1:W3:Y:S02]  /*1d4e0*/  SYNCS.PHASECHK.TRANS64.TRYWAIT P1, [R5+URZ+0x38840], R0 ;  /* 0x03884000050075a7 */ /* 0x0022e4000802017f */
[----:B---3--:R-:W-:Y:S05]  /*1d4f0*/  @!P1 NANOSLEEP.SYNCS 0x989680 ;  /* 0x009896800000995d */ /* 0x008fea0003900000 */
[----:B------:R-:W3:Y:S02]  /*1d500*/  @!P1 SYNCS.PHASECHK.TRANS64 P1, [R5+URZ+0x38840], R0 ;  /* 0x03884000050095a7 */ /* 0x000ee4000802007f */
[----:B---3--:R-:W-:Y:S05]  /*1d510*/  @!P1 BRA `(.L_x_2523) ;  /* 0xfffffffc00f09947 */ /* 0x008fea000383ffff */
[----:B------:R-:W-:Y:S05]  /*1d520*/  BRA `(.L_x_2635) ;  /* 0xffffffc400607947 */ /* 0x000fea000383ffff */
.L_x_2525:
[----:B---3--:R3:W4:Y:S02]  /*1d530*/  SYNCS.PHASECHK.TRANS64.TRYWAIT P1, [R23+URZ+0x38840], R2 ;  /* 0x03884002170075a7 */ /* 0x008724000802017f */
[----:B----4-:R-:W-:Y:S05]  /*1d540*/  @!P1 NANOSLEEP.SYNCS 0x989680 ;  /* 0x009896800000995d */ /* 0x010fea0003900000 */
[----:B------:R-:W4:Y:S02]  /*1d550*/  @!P1 SYNCS.PHASECHK.TRANS64 P1, [R23+URZ+0x38840], R2 ;  /* 0x03884002170095a7 */ /* 0x000f24000802007f */
[----:B----4-:R-:W-:Y:S05]  /*1d560*/  @!P1 BRA `(.L_x_2525) ;  /* 0xfffffffc00f09947 */ /* 0x010fea000383ffff */
[----:B------:R-:W-:Y:S05]  /*1d570*/  BRA `(.L_x_2636) ;  /* 0xffffffc4006c7947 */ /* 0x000fea000383ffff */
.L_x_2527:
[----:B----4-:R4:W0:Y:S02]  /*1d580*/  SYNCS.PHASECHK.TRANS64.TRYWAIT P1, [R5+URZ+0x38860], R0 ;  /* 0x03886000050075a7 */ /* 0x010824000802017f */
[----:B0-----:R-:W-:Y:S05]  /*1d590*/  @!P1 NANOSLEEP.SYNCS 0x989680 ;  /* 0x009896800000995d */ /* 0x001fea0003900000 */
[----:B------:R-:W0:Y:S02]  /*1d5a0*/  @!P1 SYNCS.PHASECHK.TRANS64 P1, [R5+URZ+0x38860], R0 ;  /* 0x03886000050095a7 */ /* 0x000e24000802007f */
[----:B0-----:R-:W-:Y:S05]  /*1d5b0*/  @!P1 BRA `(.L_x_2527) ;  /* 0xfffffffc00f09947 */ /* 0x001fea000383ffff */
[----:B------:R-:W-:Y:S05]  /*1d5c0*/  BRA `(.L_x_2637) ;  /* 0xffffffc400687947 */ /* 0x000fea000383ffff */
.L_x_2638:
        /* <DEDUP_REMOVED lines=11> */
.L_x_15962:


//--------------------- .text._ZN7cutlass13device_kernelIN5flash11enable_sm90INS1_16FlashAttnFwdSm90INS1_25CollectiveMainloopFwdSm90ILi2EN4cute5tupleIJNS5_1CILi1EEES8_S8_EEENS6_IJNS7_ILi128EEENS7_ILi80EEENS7_ILi256EEEEEELi256ENS_10bfloat16_tEfNS_4arch4Sm90ELb1ELb0ELb0ELb1ELb1ELb1ELb0ELb1ELb1ELb1ELb1ELb0EEENS1_21CollectiveEpilogueFwdINS6_IJSA_SC_SB_EEES9_SE_SG_Li256ELb1ELb1ELb1ELb0EEENS1_36VarlenDynamicPersistentTileSchedulerILi128ELi80ELi256ELi128ELb1ELb1ELb1ELb1ELb1ELb1EEEEEEEEEvNT_6ParamsE --------------------------
	.section	.text._ZN7cutlass13device_kernelIN5flash11enable_sm90INS1_16FlashAttnFwdSm90INS1_25CollectiveMainloopFwdSm90ILi2EN4cute5tupleIJNS5_1CILi1EEES8_S8_EEENS6_IJNS7_ILi128EEENS7_ILi80EEENS7_ILi256EEEEEELi256ENS_10bfloat16_tEfNS_4arch4Sm90ELb1ELb0ELb0ELb1ELb1ELb1ELb0ELb1ELb1ELb1ELb1ELb0EEENS1_21CollectiveEpilogueFwdINS6_IJSA_SC_SB_EEES9_SE_SG_Li256ELb1ELb1ELb1ELb0EEENS1_36VarlenDynamicPersistentTileSchedulerILi128ELi80ELi256ELi128ELb1ELb1ELb1ELb1ELb1ELb1EEEEEEEEEvNT_6ParamsE,"ax",@progbits
	.align	128
.text._ZN7cutlass13device_kernelIN5flash11enable_sm90INS1_16FlashAttnFwdSm90INS1_25CollectiveMainloopFwdSm90ILi2EN4cute5tupleIJNS5_1CILi1EEES8_S8_EEENS6_IJNS7_ILi128EEENS7_ILi80EEENS7_ILi256EEEEEELi256ENS_10bfloat16_tEfNS_4arch4Sm90ELb1ELb0ELb0ELb1ELb1ELb1ELb0ELb1ELb1ELb1ELb1ELb0EEENS1_21CollectiveEpilogueFwdINS6_IJSA_SC_SB_EEES9_SE_SG_Li256ELb1ELb1ELb1ELb0EEENS1_36VarlenDynamicPersistentTileSchedulerILi128ELi80ELi256ELi128ELb1ELb1ELb1ELb1ELb1ELb1EEEEEEEEEvNT_6ParamsE:
        .type           _ZN7cutlass13device_kernelIN5flash11enable_sm90INS1_16FlashAttnFwdSm90INS1_25CollectiveMainloopFwdSm90ILi2EN4cute5tupleIJNS5_1CILi1EEES8_S8_EEENS6_IJNS7_ILi128EEENS7_ILi80EEENS7_ILi256EEEEEELi256ENS_10bfloat16_tEfNS_4arch4Sm90ELb1ELb0ELb0ELb1ELb1ELb1ELb0ELb1ELb1ELb1ELb1ELb0EEENS1_21CollectiveEpilogueFwdINS6_IJSA_SC_SB_EEES9_SE_SG_Li256ELb1ELb1ELb1ELb0EEENS1_36VarlenDynamicPersistentTileSchedulerILi128ELi80ELi256ELi128ELb1ELb1ELb1ELb1ELb1ELb1EEEEEEEEEvNT_6ParamsE,@function
        .size           _ZN7cutlass13device_kernelIN5flash11enable_sm90INS1_16FlashAttnFwdSm90INS1_25CollectiveMainloopFwdSm90ILi2EN4cute5tupleIJNS5_1CILi1EEES8_S8_EEENS6_IJNS7_ILi128EEENS7_ILi80EEENS7_ILi256EEEEEELi256ENS_10bfloat16_tEfNS_4arch4Sm90ELb1ELb0ELb0ELb1ELb1ELb1ELb0ELb1ELb1ELb1ELb1ELb0EEENS1_21CollectiveEpilogueFwdINS6_IJSA_SC_SB_EEES9_SE_SG_Li256ELb1ELb1ELb1ELb0EEENS1_36VarlenDynamicPersistentTileSchedulerILi128ELi80ELi256ELi128ELb1ELb1ELb1ELb1ELb1ELb1EEEEEEEEEvNT_6ParamsE,(.L_x_15963 - _ZN7cutlass13device_kernelIN5flash11enable_sm90INS1_16FlashAttnFwdSm90INS1_25CollectiveMainloopFwdSm90ILi2EN4cute5tupleIJNS5_1CILi1EEES8_S8_EEENS6_IJNS7_ILi128EEENS7_ILi80EEENS7_ILi256EEEEEELi256ENS_10bfloat16_tEfNS_4arch4Sm90ELb1ELb0ELb0ELb1ELb1ELb1ELb0ELb1ELb1ELb1ELb1ELb0EEENS1_21CollectiveEpilogueFwdINS6_IJSA_SC_SB_EEES9_SE_SG_Li256ELb1ELb1ELb1ELb0EEENS1_36VarlenDynamicPersistentTileSchedulerILi128ELi80ELi256ELi128ELb1ELb1ELb1ELb1ELb1ELb1EEEEEEEEEvNT_6ParamsE)
        .other          _ZN7cutlass13device_kernelIN5flash11enable_sm90INS1_16FlashAttnFwdSm90INS1_25CollectiveMainloopFwdSm90ILi2EN4cute5tupleIJNS5_1CILi1EEES8_S8_EEENS6_IJNS7_ILi128EEENS7_ILi80EEENS7_ILi256EEEEEELi256ENS_10bfloat16_tEfNS_4arch4Sm90ELb1ELb0ELb0ELb1ELb1ELb1ELb0ELb1ELb1ELb1ELb1ELb0EEENS1_21CollectiveEpilogueFwdINS6_IJSA_SC_SB_EEES9_SE_SG_Li256ELb1ELb1ELb1ELb0EEENS1_36VarlenDynamicPersistentTileSchedulerILi128ELi80ELi256ELi128ELb1ELb1ELb1ELb1ELb1ELb1EEEEEEEEEvNT_6ParamsE,@"STO_CUDA_ENTRY STV_DEFAULT"
_ZN7cutlass13device_kernelIN5flash11enable_sm90INS1_16FlashAttnFwdSm90INS1_25CollectiveMainloopFwdSm90ILi2EN4cute5tupleIJNS5_1CILi1EEES8_S8_EEENS6_IJNS7_ILi128EEENS7_ILi80EEENS7_ILi256EEEEEELi256ENS_10bfloat16_tEfNS_4arch4Sm90ELb1ELb0ELb0ELb1ELb1ELb1ELb0ELb1ELb1ELb1ELb1ELb0EEENS1_21CollectiveEpilogueFwdINS6_IJSA_SC_SB_EEES9_SE_SG_Li256ELb1ELb1ELb1ELb0EEENS1_36VarlenDynamicPersistentTileSchedulerILi128ELi80ELi256ELi128ELb1ELb1ELb1ELb1ELb1ELb1EEEEEEEEEvNT_6ParamsE:
        /* <DEDUP_REMOVED lines=18> */
.L_x_2640:
[----:B------:R-:W-:Y:S05]  /*0120*/  BSYNC B0 ;  /* 0x0000000000007941 */ /* 0x000fea0003800000 */
.L_x_2639:
        /* <DEDUP_REMOVED lines=41> */
.L_x_2641:
        /* <DEDUP_REMOVED lines=22> */
.L_x_2642:
        /* <DEDUP_REMOVED lines=18> */
.L_x_2643:
        /* <DEDUP_REMOVED lines=22> */
.L_x_2644:
        /* <DEDUP_REMOVED lines=22> */
.L_x_2645:
[----:B------:R-:W-:Y:S01]  /*0900*/  PLOP3.LUT P0, PT, PT, PT, UP0, 0x80, 0x0 ;  /* 0x000000000000781c */ /* 0x000fe20003f0f008 */
[----:B------:R-:W-:Y:S01]  /*0910*/  UMOV UR60, 0x1 ;  /* 0x00000001003c7882 */ /* 0x000fe20000000000 */
[----:B------:R-:W-:Y:S01]  /*0920*/  NOP ;  /* 0x0000000000007918 */ /* 0x000fe20000000000 */
[----:B------:R-:W-:Y:S01]  /*0930*/  USEL UR60, UR60, 0x2, !UP0 ;  /* 0x000000023c3c7887 */ /* 0x000fe2000c000000 */
[----:B------:R-:W-:Y:S01]  /*0940*/  BSSY B9, `(.L_x_2646) ;  /* 0x0003254000097945 */ /* 0x000fe20003800000 */
[----:B012-4-:R-:W-:Y:S08]  /*0950*/  BAR.SYNC.DEFER_BLOCKING 0x0 ;  /* 0x0000000000007b1d */ /* 0x017ff00000010000 */
[----:B------:R-:W-:Y:S05]  /*0960*/  @!P0 BRA `(.L_x_2647) ;  /* 0x000002a000508947 */ /* 0x000fea0003800000 */
.L_x_2648:
        /* <DEDUP_REMOVED lines=10> */
[----:B------:R-:W-:-:S05]  /*0a10*/  LEA R23, R228, R23, 0x18 ;  /* 0x00000017e4177211 */ /* 0x000fca00078ec0ff */
[----:B------:R-:W0:Y:S01]  /*0a20*/  LDS.128 R12, [R23+0x388d0] ;  /* 0x0388d000170c7984 */ /* 0x000e220000000c00 */
[----:B------:R-:W-:Y:S06]  /*0a30*/  BAR.ARV 0x4, 0x180 ;  /* 0x0106000000007b1d */ /* 0x000fec0000002000 */
[----:B0-----:R-:W-:-:S13]  /*0a40*/  ISETP.GE.AND P0, PT, R15, UR4, PT ;  /* 0x000000040f007c0c */ /* 0x001fda000bf06270 */
[----:B------:R-:W-:Y:S05]  /*0a50*/  @P0 BRA `(.L_x_2649) ;  /* 0x0000032400080947 */ /* 0x000fea0003800000 */
[----:B------:R-:W-:Y:S01]  /*0a60*/  VIADD R0, R0, 0xffffff80 ;  /* 0xffffff8000007836 */ /* 0x000fe20000000000 */
[----:B------:R-:W-:Y:S01]  /*0a70*/  R2UR UR4, R23 ;  /* 0x00000000170472ca */ /* 0x000fe200000e0000 */
[----:B------:R-:W-:Y:S01]  /*0a80*/  ULOP3.LUT UR5, UR60, 0x1, URZ, 0xfc, !UPT ;  /* 0x000000013c057892 */ /* 0x000fe2000f8efc3f */
[----:B------:R-:W-:Y:S01]  /*0a90*/  IMAD.MOV.U32 R213, RZ, RZ, RZ ;  /* 0x000000ffffd57224 */ /* 0x000fe200078e00ff */
[----:B------:R-:W-:Y:S02]  /*0aa0*/  CS2R R226, SRZ ;  /* 0x0000000000e27805 */ /* 0x000fe4000001ff00 */
[----:B------:R-:W-:Y:S01]  /*0ab0*/  SHF.R.S32.HI R3, RZ, 0x1f, R0 ;  /* 0x0000001fff037819 */ /* 0x000fe20000011400 */
[----:B------:R-:W-:-:S03]  /*0ac0*/  IMAD.MOV.U32 R220, RZ, RZ, RZ ;  /* 0x000000ffffdc7224 */ /* 0x000fc600078e00ff */
[CC--:B------:R-:W-:Y:S02]  /*0ad0*/  LEA.HI R2, R3.reuse, R0.reuse, RZ, 0x7 ;  /* 0x0000000003027211 */ /* 0x0c0fe400078f38ff */
[CC--:B------:R-:W-:Y:S02]  /*0ae0*/  LEA.HI R9, R3.reuse, R0.reuse, RZ, 0x2 ;  /* 0x0000000003097211 */ /* 0x0c0fe400078f10ff */
[----:B------:R-:W-:Y:S01]  /*0af0*/  LOP3.LUT R5, R2, 0xffffff80, RZ, 0xc0, !PT ;  /* 0xffffff8002057812 */ /* 0x000fe200078ec0ff */
[----:B------:R-:W-:Y:S01]  /*0b00*/  UIADD3 UR4, UR4, 0x14400, URZ ;  /* 0x0001440004047890 */ /* 0x000fe2000fffe03f */
[CC--:B------:R-:W-:Y:S02]  /*0b10*/  LEA.HI R4, R3.reuse, R0.reuse, RZ, 0x4 ;  /* 0x0000000003047211 */ /* 0x0c0fe400078f20ff */
[----:B------:R-:W-:Y:S01]  /*0b20*/  LEA.HI R225, R3, R0, RZ, 0x3 ;  /* 0x0000000003e17211 */ /* 0x000fe200078f18ff */
[----:B------:R-:W-:Y:S01]  /*0b30*/  IMAD.IADD R21, R0, 0x1, -R5 ;  /* 0x0000000100157824 */ /* 0x000fe200078e0a05 */
[----:B------:R-:W-:-:S02]  /*0b40*/  LOP3.LUT R11, R9, 0xfffffffc, RZ, 0xc0, !PT ;  /* 0xfffffffc090b7812 */ /* 0x000fc400078ec0ff */
[CC--:B------:R-:W-:Y:S02]  /*0b50*/  LEA.HI R6, R3.reuse, R0.reuse, RZ, 0x5 ;  /* 0x0000000003067211 */ /* 0x0c0fe400078f28ff */
[----:B------:R-:W-:Y:S01]  /*0b60*/  SHF.R.S32.HI R9, RZ, 0x1f, R21 ;  /* 0x0000001fff097819 */ /* 0x000fe20000011415 */
[----:B------:R-:W-:Y:S01]  /*0b70*/  IMAD.IADD R12, R0, 0x1, -R11 ;  /* 0x00000001000c7824 */ /* 0x000fe200078e0a0b */
[----:B------:R-:W-:Y:S01]  /*0b80*/  LEA.HI R8, R3, R0, RZ, 0x6 ;  /* 0x0000000003087211 */ /* 0x000fe200078f30ff */
[----:B------:R-:W-:Y:S01]  /*0b90*/  IMAD.SHL.U32 R6, R6, 0x20, RZ ;  /* 0x0000002006067824 */ /* 0x000fe200078e00ff */
[----:B------:R-:W-:Y:S01]  /*0ba0*/  LOP3.LUT R3, R4, 0x3fffff0, RZ, 0xc0, !PT ;  /* 0x03fffff004037812 */ /* 0x000fe200078ec0ff */
[----:B------:R-:W-:Y:S01]  /*0bb0*/  STL [R1+0x130], R21 ;  /* 0x0001301501007387 */ /* 0x000fe20000100800 */
[----:B------:R-:W-:Y:S01]  /*0bc0*/  LOP3.LUT R7, R225, 0xfffffff8, RZ, 0xc0, !PT ;  /* 0xfffffff8e1077812 */ /* 0x000fe200078ec0ff */
[----:B------:R-:W-:Y:S01]  /*0bd0*/  IMAD.SHL.U32 R8, R8, 0x8, RZ ;  /* 0x0000000808087824 */ /* 0x000fe200078e00ff */
[----:B------:R-:W-:Y:S01]  /*0be0*/  LEA.HI R10, R9, R21, RZ, 0x2 ;  /* 0x00000015090a7211 */ /* 0x000fe200078f10ff */
[C---:B------:R-:W-:Y:S01]  /*0bf0*/  IMAD.IADD R5, R0.reuse, 0x1, -R3 ;  /* 0x0000000100057824 */ /* 0x040fe200078e0a03 */
[----:B------:R-:W-:Y:S01]  /*0c00*/  SHF.R.S32.HI R3, RZ, 0x7, R2 ;  /* 0x00000007ff037819 */ /* 0x000fe20000011402 */
[----:B------:R-:W-:Y:S01]  /*0c10*/  IMAD.IADD R16, R0, 0x1, -R7 ;  /* 0x0000000100107824 */ /* 0x000fe200078e0a07 */
[----:B------:R-:W-:-:S02]  /*0c20*/  SHF.R.S32.HI R0, RZ, 0x2, R10 ;  /* 0x00000002ff007819 */ /* 0x000fc4000001140a */
[----:B------:R-:W-:Y:S01]  /*0c30*/  SHF.R.S32.HI R11, RZ, 0x1f, R10 ;  /* 0x0000001fff0b7819 */ /* 0x000fe2000001140a */
[----:B------:R-:W-:Y:S01]  /*0c40*/  IMAD.SHL.U32 R216, R16, 0x4, RZ ;  /* 0x0000000410d87824 */ /* 0x000fe200078e00ff */
[----:B------:R-:W-:Y:S01]  /*0c50*/  SHF.R.S32.HI R7, RZ, 0x4, R4 ;  /* 0x00000004ff077819 */ /* 0x000fe20000011404 */
[----:B------:R0:W-:Y:S01]  /*0c60*/  STL [R1+0x80], R16 ;  /* 0x0000801001007387 */ /* 0x0001e20000100800 */
[----:B------:R-:W-:Y:S01]  /*0c70*/  LEA.HI R11, R11, R0, RZ, 0x3 ;  /* 0x000000000b0b7211 */ /* 0x000fe200078f18ff */
[C---:B------:R-:W-:Y:S01]  /*0c80*/  VIADD R222, R216.reuse, 0x40 ;  /* 0x00000040d8de7836 */ /* 0x040fe20000000000 */
[----:B------:R-:W-:Y:S01]  /*0c90*/  LEA.HI R9, R9, R21, RZ, 0x5 ;  /* 0x0000001509097211 */ /* 0x000fe200078f28ff */
[C---:B------:R-:W-:Y:S01]  /*0ca0*/  VIADD R221, R216.reuse, 0x20 ;  /* 0x00000020d8dd7836 */ /* 0x040fe20000000000 */
[----:B------:R-:W-:Y:S01]  /*0cb0*/  LOP3.LUT R11, R11, 0xfffffff8, RZ, 0xc0, !PT ;  /* 0xfffffff80b0b7812 */ /* 0x000fe200078ec0ff */
[----:B------:R-:W-:Y:S01]  /*0cc0*/  IMAD.IADD R214, R216, 0x1, R222 ;  /* 0x00000001d8d67824 */ /* 0x000fe200078e02de */
[----:B------:R-:W-:Y:S01]  /*0cd0*/  LEA.HI R4, R4, R7, RZ, 0x1 ;  /* 0x0000000704047211 */ /* 0x000fe200078f08ff */
[----:B------:R-:W-:Y:S01]  /*0ce0*/  VIADD R223, R216, 0x60 ;  /* 0x00000060d8df7836 */ /* 0x000fe20000000000 */
[----:B------:R-:W-:Y:S01]  /*0cf0*/  LEA.HI R2, R2, R3, RZ, 0x1 ;  /* 0x0000000302027211 */ /* 0x000fe200078f08ff */
[----:B------:R-:W-:Y:S01]  /*0d00*/  IMAD.IADD R0, R0, 0x1, -R11 ;  /* 0x0000000100007824 */ /* 0x000fe200078e0a0b */
[----:B------:R-:W-:Y:S01]  /*0d10*/  SHF.R.S32.HI R9, RZ, 0x5, R9 ;  /* 0x00000005ff097819 */ /* 0x000fe20000011409 */
[----:B0-----:R-:W-:Y:S01]  /*0d20*/  IMAD.SHL.U32 R16, R16, 0x8, RZ ;  /* 0x0000000810107824 */ /* 0x001fe200078e00ff */
[----:B------:R-:W-:-:S02]  /*0d30*/  LOP3.LUT R6, R6, 0xfffffc00, RZ, 0xc0, !PT ;  /* 0xfffffc0006067812 */ /* 0x000fc400078ec0ff */
[----:B------:R-:W-:Y:S01]  /*0d40*/  LOP3.LUT R4, R4, 0x1ffffffe, RZ, 0xc0, !PT ;  /* 0x1ffffffe04047812 */ /* 0x000fe200078ec0ff */
[----:B------:R-:W-:Y:S01]  /*0d50*/  IMAD R9, R9, 0x10, R0 ;  /* 0x0000001009097824 */ /* 0x000fe200078e0200 */
[----:B------:R-:W-:Y:S01]  /*0d60*/  SHF.R.S32.HI R225, RZ, 0x3, R225 ;  /* 0x00000003ffe17819 */ /* 0x000fe200000114e1 */
[----:B------:R-:W-:Y:S01]  /*0d70*/  IMAD R5, R5, 0x40, R6 ;  /* 0x0000004005057824 */ /* 0x000fe200078e0206 */
[----:B------:R-:W-:Y:S01]  /*0d80*/  LOP3.LUT R2, R2, 0x3fffffe, RZ, 0xc0, !PT ;  /* 0x03fffffe02027812 */ /* 0x000fe200078ec0ff */
[----:B------:R-:W-:Y:S01]  /*0d90*/  IMAD.IADD R4, R7, 0x1, -R4 ;  /* 0x0000000107047824 */ /* 0x000fe200078e0a04 */
[----:B------:R-:W-:Y:S01]  /*0da0*/  LOP3.LUT R25, R8, 0xfffffe00, RZ, 0xc0, !PT ;  /* 0xfffffe0008197812 */ /* 0x000fe200078ec0ff */
[----:B------:R-:W-:Y:S01]  /*0db0*/  IMAD.SHL.U32 R0, R225, 0x40, RZ ;  /* 0x00000040e1007824 */ /* 0x000fe200078e00ff */
[----:B------:R-:W-:Y:S01]  /*0dc0*/  LOP3.LUT R10, R10, 0x7ffffffc, RZ, 0xc0, !PT ;  /* 0x7ffffffc0a0a7812 */ /* 0x000fe200078ec0ff */
[----:B------:R-:W-:Y:S01]  /*0dd0*/  IMAD.IADD R2, R3, 0x1, -R2 ;  /* 0x0000000103027824 */ /* 0x000fe200078e0a02 */
[----:B------:R-:W-:Y:S01]  /*0de0*/  SHF.R.S32.HI R217, RZ, 0x1f, R216 ;  /* 0x0000001fffd97819 */ /* 0x000fe200000114d8 */
[----:B------:R-:W-:Y:S01]  /*0df0*/  IMAD R3, R4, 0x8, R5 ;  /* 0x0000000804037824 */ /* 0x000fe200078e0205 */
[----:B------:R-:W-:Y:S01]  /*0e00*/  LOP3.LUT R19, R0, 0x1c0, RZ, 0xc0, !PT ;  /* 0x000001c000137812 */ /* 0x000fe200078ec0ff */
[----:B------:R-:W-:Y:S01]  /*0e10*/  VIADD R7, R225, 0x20 ;  /* 0x00000020e1077836 */ /* 0x000fe20000000000 */
[----:B------:R-:W-:Y:S01]  /*0e20*/  LEA.HI R0, R12, R12, RZ, 0x1 ;  /* 0x0000000c0c007211 */ /* 0x000fe200078f08ff */
[----:B------:R-:W-:Y:S01]  /*0e30*/  IMAD R11, R2, 0x40, R9 ;  /* 0x00000040020b7824 */ /* 0x000fe200078e0209 */
[----:B------:R-:W-:Y:S01]  /*0e40*/  SHF.R.S32.HI R5, RZ, 0x1f, R214 ;  /* 0x0000001fff057819 */ /* 0x000fe200000114d6 */
[----:B------:R0:W-:Y:S01]  /*0e50*/  STL [R1+0x1c4], R3 ;  /* 0x0001c40301007387 */ /* 0x0001e20000100800 */
[----:B------:R-:W-:Y:S01]  /*0e60*/  IMAD.SHL.U32 R4, R7, 0x40, RZ ;  /* 0x0000004007047824 */ /* 0x000fe200078e00ff */
[----:B------:R-:W-:Y:S01]  /*0e70*/  SHF.R.S32.HI R6, RZ, 0x1f, R7 ;  /* 0x0000001fff067819 */ /* 0x000fe20000011407 */
[----:B------:R-:W-:Y:S01]  /*0e80*/  VIADD R9, R225, 0x40 ;  /* 0x00000040e1097836 */ /* 0x000fe20000000000 */
[-C--:B------:R-:W-:Y:S01]  /*0e90*/  LEA.HI R212, R5, R214.reuse, RZ, 0x3 ;  /* 0x000000d605d47211 */ /* 0x080fe200078f18ff */
[----:B------:R-:W-:Y:S01]  /*0ea0*/  STL [R1+0x5c], R25 ;  /* 0x00005c1901007387 */ /* 0x000fe20000100800 */
[----:B------:R-:W-:Y:S01]  /*0eb0*/  LOP3.LUT R24, R4, 0x1c0, RZ, 0xc0, !PT ;  /* 0x000001c004187812 */ /* 0x000fe200078ec0ff */
[----:B------:R-:W-:Y:S01]  /*0ec0*/  IMAD.IADD R10, R21, 0x1, -R10 ;  /* 0x00000001150a7824 */ /* 0x000fe200078e0a0a */
[----:B------:R-:W-:Y:S01]  /*0ed0*/  SHF.R.U32.HI R26, RZ, 0x3, R19 ;  /* 0x00000003ff1a7819 */ /* 0x000fe20000011613 */
[----:B------:R-:W-:Y:S01]  /*0ee0*/  VIADD R22, R16, 0xc0 ;  /* 0x000000c010167836 */ /* 0x000fe20000000000 */
[----:B0-----:R-:W-:Y:S01]  /*0ef0*/  LOP3.LUT R3, R0, 0x1ffffffe, RZ, 0xc0, !PT ;  /* 0x1ffffffe00037812 */ /* 0x001fe200078ec0ff */
[----:B------:R-:W-:Y:S01]  /*0f00*/  IMAD.SHL.U32 R45, R10, 0x2, RZ ;  /* 0x000000020a2d7824 */ /* 0x000fe200078e00ff */
[----:B------:R-:W-:-:S02]  /*0f10*/  LEA.HI R0, R5, R214, RZ, 0x6 ;  /* 0x000000d605007211 */ /* 0x000fc400078f30ff */
[----:B------:R-:W-:Y:S01]  /*0f20*/  LEA.HI R6, R6, R7, RZ, 0x3 ;  /* 0x0000000706067211 */ /* 0x000fe200078f18ff */
[----:B------:R-:W-:Y:S01]  /*0f30*/  IMAD.IADD R3, R12, 0x1, -R3 ;  /* 0x000000010c037824 */ /* 0x000fe200078e0a03 */
[----:B------:R-:W-:Y:S01]  /*0f40*/  SHF.R.S32.HI R2, RZ, 0x1f, R9 ;  /* 0x0000001fff027819 */ /* 0x000fe20000011409 */
[----:B------:R-:W-:Y:S01]  /*0f50*/  IMAD.SHL.U32 R4, R0, 0x80, RZ ;  /* 0x0000008000047824 */ /* 0x000fe200078e00ff */
[----:B------:R-:W-:Y:S01]  /*0f60*/  LOP3.LUT R0, R19, 0x38, R212, 0xf8, !PT ;  /* 0x0000003813007812 */ /* 0x000fe200078ef8d4 */
[----:B------:R-:W-:Y:S01]  /*0f70*/  IMAD.SHL.U32 R6, R6, 0x40, RZ ;  /* 0x0000004006067824 */ /* 0x000fe200078e00ff */
[----:B------:R-:W-:Y:S01]  /*0f80*/  SHF.R.U32.HI R20, RZ, 0x3, R24 ;  /* 0x00000003ff147819 */ /* 0x000fe20000011618 */
[----:B------:R-:W-:Y:S01]  /*0f90*/  IMAD.U32 R12, RZ, RZ, UR4 ;  /* 0x00000004ff0c7e24 */ /* 0x000fe2000f8e00ff */
[----:B------:R-:W-:Y:S01]  /*0fa0*/  LOP3.LUT R5, R0, R26, RZ, 0x3c, !PT ;  /* 0x0000001a00057212 */ /* 0x000fe200078e3cff */
[----:B------:R-:W-:Y:S01]  /*0fb0*/  IMAD.U32 R0, RZ, RZ, UR5 ;  /* 0x00000005ff007e24 */ /* 0x000fe2000f8e00ff */
[----:B------:R-:W-:Y:S01]  /*0fc0*/  LOP3.LUT R7, R24, 0x38, R212, 0xf8, !PT ;  /* 0x0000003818077812 */ /* 0x000fe200078ef8d4 */
[----:B------:R-:W-:Y:S01]  /*0fd0*/  IMAD.SHL.U32 R0, R9, 0x40, RZ ;  /* 0x0000004009007824 */ /* 0x000fe200078e00ff */
[----:B------:R-:W-:Y:S01]  /*0fe0*/  LOP3.LUT R4, R4, 0xffffe000, RZ, 0xc0, !PT ;  /* 0xffffe00004047812 */ /* 0x000fe200078ec0ff */
[C---:B------:R-:W-:Y:S01]  /*0ff0*/  VIADD R44, R45.reuse, 0x8 ;  /* 0x000000082d2c7836 */ /* 0x040fe20000000000 */
[----:B------:R-:W-:Y:S01]  /*1000*/  LEA.HI R2, R2, R9, RZ, 0x3 ;  /* 0x0000000902027211 */ /* 0x000fe200078f18ff */
[----:B------:R-:W-:Y:S01]  /*1010*/  VIADD R43, R45, 0x10 ;  /* 0x000000102d2b7836 */ /* 0x000fe20000000000 */
[----:B------:R-:W-:Y:S01]  /*1020*/  LOP3.LUT R18, R6, 0xfffffe00, RZ, 0xc0, !PT ;  /* 0xfffffe0006127812 */ /* 0x000fe200078ec0ff */
[----:B------:R-:W-:Y:S01]  /*1030*/  IMAD.MOV.U32 R6, RZ, RZ, R14 ;  /* 0x000000ffff067224 */ /* 0x000fe200078e000e */
[----:B------:R-:W-:Y:S01]  /*1040*/  LOP3.LUT R9, R0, 0x1c0, RZ, 0xc0, !PT ;  /* 0x000001c000097812 */ /* 0x000fe200078ec0ff */
[----:B------:R-:W-:Y:S01]  /*1050*/  IMAD.SHL.U32 R2, R2, 0x40, RZ ;  /* 0x0000004002027824 */ /* 0x000fe200078e00ff */
[----:B------:R-:W-:Y:S01]  /*1060*/  LOP3.LUT R0, R19, 0x38, R16, 0xf8, !PT ;  /* 0x0000003813007812 */ /* 0x000fe200078ef810 */
[----:B------:R-:W-:Y:S01]  /*1070*/  STL [R1+0x58], R18 ;  /* 0x0000581201007387 */ /* 0x000fe20000100800 */
[----:B------:R-:W-:Y:S01]  /*1080*/  LOP3.LUT R7, R7, R20, RZ, 0x3c, !PT ;  /* 0x0000001407077212 */ /* 0x000fe200078e3cff */
[----:B------:R-:W-:Y:S01]  /*1090*/  VIADD R42, R45, 0x18 ;  /* 0x000000182d2a7836 */ /* 0x000fe20000000000 */
[----:B------:R-:W-:Y:S01]  /*10a0*/  IADD3 R8, R5, R4, R25 ;  /* 0x0000000405087210 */ /* 0x000fe20007ffe019 */
[----:B------:R-:W-:Y:S01]  /*10b0*/  IMAD.MOV.U32 R5, RZ, RZ, R13 ;  /* 0x000000ffff057224 */ /* 0x000fe200078e000d */
[----:B------:R-:W-:Y:S01]  /*10c0*/  LOP3.LUT R13, R25, R0, R26, 0xf6, !PT ;  /* 0x00000000190d7212 */ /* 0x000fe200078ef61a */
[----:B------:R-:W-:Y:S01]  /*10d0*/  STL [R1+0x1c0], R11 ;  /* 0x0001c00b01007387 */ /* 0x000fe20000100800 */
[----:B------:R-:W-:Y:S01]  /*10e0*/  IADD3 R4, R7, R4, R18 ;  /* 0x0000000407047210 */ /* 0x000fe20007ffe012 */
[----:B------:R-:W-:Y:S01]  /*10f0*/  IMAD.MOV.U32 R7, RZ, RZ, R15 ;  /* 0x000000ffff077224 */ /* 0x000fe200078e000f */
[----:B------:R-:W-:Y:S01]  /*1100*/  SHF.R.S32.HI R14, RZ, 0x1f, R221 ;  /* 0x0000001fff0e7819 */ /* 0x000fe200000114dd */
[----:B------:R-:W-:Y:S01]  /*1110*/  STL [R1+0x94], RZ ;  /* 0x000094ff01007387 */ /* 0x000fe20000100800 */
[----:B------:R-:W-:Y:S01]  /*1120*/  SHF.R.S32.HI R15, RZ, 0x1f, R222 ;  /* 0x0000001fff0f7819 */ /* 0x000fe200000114de */
[C---:B------:R-:W-:Y:S01]  /*1130*/  VIADD R41, R45.reuse, 0x20 ;  /* 0x000000202d297836 */ /* 0x040fe20000000000 */
[----:B------:R-:W-:Y:S01]  /*1140*/  LOP3.LUT R2, R2, 0xfffffe00, RZ, 0xc0, !PT ;  /* 0xfffffe0002027812 */ /* 0x000fe200078ec0ff */
[----:B------:R0:W-:Y:S01]  /*1150*/  STL [R1+0x11c], R12 ;  /* 0x00011c0c01007387 */ /* 0x0001e20000100800 */
[--C-:B------:R-:W-:Y:S01]  /*1160*/  LOP3.LUT R0, R24, 0x38, R16.reuse, 0xf8, !PT ;  /* 0x0000003818007812 */ /* 0x100fe200078ef810 */
[C---:B------:R-:W-:Y:S01]  /*1170*/  VIADD R40, R45.reuse, 0x28 ;  /* 0x000000282d287836 */ /* 0x040fe20000000000 */
[----:B------:R-:W-:Y:S01]  /*1180*/  SHF.R.S32.HI R17, RZ, 0x1f, R16 ;  /* 0x0000001fff117819 */ /* 0x000fe20000011410 */
[----:B------:R1:W-:Y:S01]  /*1190*/  STL [R1+0x7c], R13 ;  /* 0x00007c0d01007387 */ /* 0x0003e20000100800 */
[----:B------:R-:W-:Y:S01]  /*11a0*/  LOP3.LUT R0, R18, R0, R20, 0xf6, !PT ;  /* 0x0000000012007212 */ /* 0x000fe200078ef614 */
[C---:B------:R-:W-:Y:S01]  /*11b0*/  VIADD R39, R45.reuse, 0x30 ;  /* 0x000000302d277836 */ /* 0x040fe20000000000 */
[----:B------:R-:W-:Y:S01]  /*11c0*/  SHF.R.S32.HI R218, RZ, 0x1f, R22 ;  /* 0x0000001fffda7819 */ /* 0x000fe20000011416 */
[----:B------:R2:W-:Y:S01]  /*11d0*/  STL [R1+0x128], R14 ;  /* 0x0001280e01007387 */ /* 0x0005e20000100800 */
[C---:B------:R-:W-:Y:S01]  /*11e0*/  VIADD R38, R45.reuse, 0x38 ;  /* 0x000000382d267836 */ /* 0x040fe20000000000 */
[----:B0-----:R-:W-:Y:S01]  /*11f0*/  SHF.R.U32.HI R12, RZ, 0x3, R9 ;  /* 0x00000003ff0c7819 */ /* 0x001fe20000011609 */
[----:B------:R-:W-:Y:S01]  /*1200*/  VIADD R37, R45, 0x40 ;  /* 0x000000402d257836 */ /* 0x000fe20000000000 */
[----:B------:R-:W-:Y:S01]  /*1210*/  LOP3.LUT R9, R9, 0x38, R16, 0xf8, !PT ;  /* 0x0000003809097812 */ /* 0x000fe200078ef810 */
[----:B------:R-:W-:Y:S01]  /*1220*/  STL [R1+0x124], R15 ;  /* 0x0001240f01007387 */ /* 0x000fe20000100800 */
[----:B-1----:R-:W-:Y:S01]  /*1230*/  LEA R13, R13, UR4, 0x1 ;  /* 0x000000040d0d7c11 */ /* 0x002fe2000f8e08ff */
[C---:B------:R-:W-:Y:S01]  /*1240*/  VIADD R36, R45.reuse, 0x48 ;  /* 0x000000482d247836 */ /* 0x040fe20000000000 */
[----:B------:R-:W-:Y:S01]  /*1250*/  LOP3.LUT R9, R2, R9, R12, 0xf6, !PT ;  /* 0x0000000902097212 */ /* 0x000fe200078ef60c */
[----:B------:R0:W-:Y:S01]  /*1260*/  STL [R1+0x54], R2 ;  /* 0x0000540201007387 */ /* 0x0001e20000100800 */
[----:B--2---:R-:W-:Y:S01]  /*1270*/  SHF.R.S32.HI R14, RZ, 0x1f, R223 ;  /* 0x0000001fff0e7819 */ /* 0x004fe200000114df */
[----:B------:R-:W-:-:S02]  /*1280*/  VIADD R35, R45, 0x50 ;  /* 0x000000502d237836 */ /* 0x000fc40000000000 */
[C---:B------:R-:W-:Y:S02]  /*1290*/  VIADD R34, R45.reuse, 0x58 ;  /* 0x000000582d227836 */ /* 0x040fe40000000000 */
[----:B------:R-:W-:Y:S01]  /*12a0*/  STL [R1+0x120], R14 ;  /* 0x0001200e01007387 */ /* 0x000fe20000100800 */
[C---:B------:R-:W-:Y:S02]  /*12b0*/  VIADD R33, R45.reuse, 0x60 ;  /* 0x000000602d217836 */ /* 0x040fe40000000000 */
[C---:B------:R-:W-:Y:S01]  /*12c0*/  VIADD R32, R45.reuse, 0x68 ;  /* 0x000000682d207836 */ /* 0x040fe20000000000 */
[----:B0-----:R-:W-:Y:S01]  /*12d0*/  SHF.R.S32.HI R2, RZ, 0x3, R212 ;  /* 0x00000003ff027819 */ /* 0x001fe200000114d4 */
[----:B------:R-:W-:Y:S01]  /*12e0*/  STL [R1+0x64], R13 ;  /* 0x0000640d01007387 */ /* 0x000fe20000100800 */
[C---:B------:R-:W-:Y:S01]  /*12f0*/  VIADD R31, R45.reuse, 0x70 ;  /* 0x000000702d1f7836 */ /* 0x040fe20000000000 */
[----:B------:R-:W-:Y:S01]  /*1300*/  LOP3.LUT R212, R212, 0xfffffff8, RZ, 0xc0, !PT ;  /* 0xfffffff8d4d47812 */ /* 0x000fe200078ec0ff */
[C---:B------:R-:W-:Y:S01]  /*1310*/  VIADD R30, R45.reuse, 0x78 ;  /* 0x000000782d1e7836 */ /* 0x040fe20000000000 */
[----:B------:R-:W-:Y:S01]  /*1320*/  STL [R1+0x74], R45 ;  /* 0x0000742d01007387 */ /* 0x000fe20000100800 */
[C---:B------:R-:W-:Y:S01]  /*1330*/  VIADD R29, R45.reuse, 0x80 ;  /* 0x000000802d1d7836 */ /* 0x040fe20000000000 */
[----:B------:R-:W-:Y:S01]  /*1340*/  SHF.R.S32.HI R215, RZ, 0x1f, R212 ;  /* 0x0000001fffd77819 */ /* 0x000fe200000114d4 */
[C---:B------:R-:W-:Y:S01]  /*1350*/  VIADD R28, R45.reuse, 0x88 ;  /* 0x000000882d1c7836 */ /* 0x040fe20000000000 */
[----:B------:R0:W-:Y:S01]  /*1360*/  STL [R1+0x12c], R2 ;  /* 0x00012c0201007387 */ /* 0x0001e20000100800 */
[----:B------:R-:W-:-:S02]  /*1370*/  VIADD R27, R45, 0x90 ;  /* 0x000000902d1b7836 */ /* 0x000fc40000000000 */
[C---:B------:R-:W-:Y:S02]  /*1380*/  VIADD R26, R45.reuse, 0x98 ;  /* 0x000000982d1a7836 */ /* 0x040fe40000000000 */
[C---:B------:R-:W-:Y:S02]  /*1390*/  VIADD R25, R45.reuse, 0xa0 ;  /* 0x000000a02d197836 */ /* 0x040fe40000000000 */
[C---:B------:R-:W-:Y:S02]  /*13a0*/  VIADD R24, R45.reuse, 0xa8 ;  /* 0x000000a82d187836 */ /* 0x040fe40000000000 */
[C---:B------:R-:W-:Y:S01]  /*13b0*/  VIADD R21, R45.reuse, 0xb0 ;  /* 0x000000b02d157836 */ /* 0x040fe20000000000 */
[----:B0-----:R-:W-:Y:S01]  /*13c0*/  LEA R2, R0, UR4, 0x1 ;  /* 0x0000000400027c11 */ /* 0x001fe2000f8e08ff */
[----:B------:R-:W-:Y:S01]  /*13d0*/  VIADD R20, R45, 0xb8 ;  /* 0x000000b82d147836 */ /* 0x000fe20000000000 */
[----:B------:R-:W-:Y:S01]  /*13e0*/  LEA R0, R9, UR4, 0x1 ;  /* 0x0000000409007c11 */ /* 0x000fe2000f8e08ff */
[C---:B------:R-:W-:Y:S01]  /*13f0*/  VIADD R18, R45.reuse, 0xc0 ;  /* 0x000000c02d127836 */ /* 0x040fe20000000000 */
[----:B------:R-:W-:Y:S01]  /*1400*/  SHF.R.S32.HI R9, RZ, 0x1f, R43 ;  /* 0x0000001fff097819 */ /* 0x000fe2000001142b */
[----:B------:R0:W-:Y:S01]  /*1410*/  STL [R1+0x1b8], R2 ;  /* 0x0001b80201007387 */ /* 0x0001e20000100800 */
[----:B------:R-:W-:-:S02]  /*1420*/  VIADD R15, R45, 0xc8 ;  /* 0x000000c82d0f7836 */ /* 0x000fc40000000000 */
[C---:B------:R-:W-:Y:S01]  /*1430*/  VIADD R14, R45.reuse, 0xd0 ;  /* 0x000000d02d0e7836 */ /* 0x040fe20000000000 */
[----:B------:R1:W-:Y:S01]  /*1440*/  STL [R1+0x1b0], R0 ;  /* 0x0001b00001007387 */ /* 0x0003e20000100800 */
[C---:B------:R-:W-:Y:S02]  /*1450*/  VIADD R13, R45.reuse, 0xd8 ;  /* 0x000000d82d0d7836 */ /* 0x040fe40000000000 */
[C---:B------:R-:W-:Y:S01]  /*1460*/  VIADD R12, R45.reuse, 0xe0 ;  /* 0x000000e02d0c7836 */ /* 0x040fe20000000000 */
[----:B------:R2:W-:Y:S01]  /*1470*/  STL [R1+0x114], R44 ;  /* 0x0001142c01007387 */ /* 0x0005e20000100800 */
[C---:B------:R-:W-:Y:S02]  /*1480*/  VIADD R10, R45.reuse, 0xe8 ;  /* 0x000000e82d0a7836 */ /* 0x040fe40000000000 */
[----:B0-----:R-:W-:Y:S01]  /*1490*/  VIADD R2, R45, 0xf0 ;  /* 0x000000f02d027836 */ /* 0x001fe20000000000 */
[----:B------:R-:W-:Y:S01]  /*14a0*/  STL [R1+0x110], R43 ;  /* 0x0001102b01007387 */ /* 0x000fe20000100800 */
[----:B------:R-:W-:-:S02]  /*14b0*/  IMAD R3, R3, 0x8, R11 ;  /* 0x0000000803037824 */ /* 0x000fc400078e020b */
[----:B-1----:R-:W-:Y:S01]  /*14c0*/  VIADD R0, R45, 0xf8 ;  /* 0x000000f82d007836 */ /* 0x002fe20000000000 */
[----:B------:R0:W-:Y:S01]  /*14d0*/  STL [R1+0x10c], R42 ;  /* 0x00010c2a01007387 */ /* 0x0001e20000100800 */
[----:B------:R-:W-:Y:S01]  /*14e0*/  VIADD R19, R16, 0x80 ;  /* 0x0000008010137836 */ /* 0x000fe20000000000 */
[----:B--2---:R-:W-:Y:S02]  /*14f0*/  SHF.R.S32.HI R44, RZ, 0x1f, R44 ;  /* 0x0000001fff2c7819 */ /* 0x004fe4000001142c */
[----:B------:R1:W-:Y:S02]  /*1500*/  STL [R1+0x108], R41 ;  /* 0x0001082901007387 */ /* 0x0003e40000100800 */
[----:B------:R-:W-:Y:S02]  /*1510*/  SHF.R.S32.HI R219, RZ, 0x1f, R19 ;  /* 0x0000001fffdb7819 */ /* 0x000fe40000011413 */
[----:B------:R-:W-:Y:S01]  /*1520*/  STL [R1+0x104], R40 ;  /* 0x0001042801007387 */ /* 0x000fe20000100800 */
[----:B0-----:R-:W-:-:S03]  /*1530*/  SHF.R.S32.HI R42, RZ, 0x1f, R42 ;  /* 0x0000001fff2a7819 */ /* 0x001fc6000001142a */
[----:B------:R0:W-:Y:S01]  /*1540*/  STL [R1+0x100], R39 ;  /* 0x0001002701007387 */ /* 0x0001e20000100800 */
[----:B-1----:R-:W-:-:S03]  /*1550*/  SHF.R.S32.HI R41, RZ, 0x1f, R41 ;  /* 0x0000001fff297819 */ /* 0x002fc60000011429 */
[----:B------:R1:W-:Y:S04]  /*1560*/  STL [R1+0xfc], R38 ;  /* 0x0000fc2601007387 */ /* 0x0003e80000100800 */
        /* <DEDUP_REMOVED lines=39> */
[----:B------:R-:W-:Y:S04]  /*17e0*/  STL [R1+0x1ac], R44 ;  /* 0x0001ac2c01007387 */ /* 0x000fe80000100800 */
[----:B------:R1:W-:Y:S01]  /*17f0*/  STL [R1+0x9c], R0 ;  /* 0x00009c0001007387 */ /* 0x0003e20000100800 */
[----:B0-----:R-:W-:-:S03]  /*1800*/  SHF.R.S32.HI R2, RZ, 0x1f, R2 ;  /* 0x0000001fff027819 */ /* 0x001fc60000011402 */
[----:B------:R0:W-:Y:S04]  /*1810*/  STL [R1+0x1a8], R9 ;  /* 0x0001a80901007387 */ /* 0x0001e80000100800 */
[----:B------:R-:W-:Y:S01]  /*1820*/  STL [R1+0x1a4], R42 ;  /* 0x0001a42a01007387 */ /* 0x000fe20000100800 */
[----:B-1----:R-:W-:-:S03]  /*1830*/  SHF.R.S32.HI R0, RZ, 0x1f, R0 ;  /* 0x0000001fff007819 */ /* 0x002fc60000011400 */
[----:B------:R-:W-:Y:S01]  /*1840*/  STL [R1+0x1a0], R41 ;  /* 0x0001a02901007387 */ /* 0x000fe20000100800 */
[----:B0-----:R-:W-:-:S05]  /*1850*/  SHF.R.S32.HI R9, RZ, 0x1f, R40 ;  /* 0x0000001fff097819 */ /* 0x001fca0000011428 */
[----:B------:R0:W-:Y:S04]  /*1860*/  STL [R1+0x19c], R9 ;  /* 0x00019c0901007387 */ /* 0x0001e80000100800 */
[----:B------:R-:W-:Y:S04]  /*1870*/  STL [R1+0x198], R39 ;  /* 0x0001982701007387 */ /* 0x000fe80000100800 */
        /* <DEDUP_REMOVED lines=30> */
[----:B------:R-:W-:Y:S04]  /*1a60*/  STL [R1+0x13c], R9 ;  /* 0x00013c0901007387 */ /* 0x000fe80000100800 */
[----:B------:R0:W-:Y:S04]  /*1a70*/  STL [R1+0x138], R2 ;  /* 0x0001380201007387 */ /* 0x0001e80000100800 */
[----:B------:R1:W-:Y:S04]  /*1a80*/  STL [R1+0x134], R0 ;  /* 0x0001340001007387 */ /* 0x0003e80000100800 */
[----:B------:R2:W-:Y:S01]  /*1a90*/  STL [R1+0x78], R3 ;  /* 0x0000780301007387 */ /* 0x0005e20000100800 */
[----:B0-----:R-:W-:-:S02]  /*1aa0*/  LEA R2, R8, UR4, 0x1 ;  /* 0x0000000408027c11 */ /* 0x001fc4000f8e08ff */
[----:B-1----:R-:W-:-:S05]  /*1ab0*/  LEA R0, R4, UR4, 0x1 ;  /* 0x0000000404007c11 */ /* 0x002fca000f8e08ff */
[----:B------:R2:W-:Y:S04]  /*1ac0*/  STL [R1+0x1b4], R0 ;  /* 0x0001b40001007387 */ /* 0x0005e80000100800 */
[----:B------:R2:W-:Y:S02]  /*1ad0*/  STL [R1+0x1bc], R2 ;  /* 0x0001bc0201007387 */ /* 0x0005e40000100800 */
.L_x_2927:
[----:B0-23--:R-:W0:Y:S01]  /*1ae0*/  LDC.64 R2, c[0x0][0xc88] ;  /* 0x00032200ff027b82 */ /* 0x00de220000000a00 */
[----:B------:R-:W-:Y:S01]  /*1af0*/  ULDC.64 UR10, c[0x0][0x208] ;  /* 0x00008200000a7ab9 */ /* 0x000fe20000000a00 */
[----:B------:R-:W-:Y:S01]  /*1b00*/  ULDC.64 UR4, c[0x0][0xa28] ;  /* 0x00028a0000047ab9 */ /* 0x000fe20000000a00 */
[----:B------:R-:W-:Y:S01]  /*1b10*/  ULDC.64 UR8, c[0x0][0xa18] ;  /* 0x0002860000087ab9 */ /* 0x000fe20000000a00 */
[----:B------:R-:W-:Y:S01]  /*1b20*/  ULDC.64 UR6, c[0x0][0xa08] ;  /* 0x0002820000067ab9 */ /* 0x000fe20000000a00 */
[----:B0-----:R-:W-:-:S05]  /*1b30*/  IMAD.WIDE R2, R7, 0x4, R2 ;  /* 0x0000000407027825 */ /* 0x001fca00078e0202 */
[----:B------:R-:W2:Y:S01]  /*1b40*/  LDG.E R25, desc[UR10][R2.64] ;  /* 0x0000000a02197981 */ /* 0x000ea2000c1e1900 */
[----:B------:R-:W-:Y:S01]  /*1b50*/  ISETP.NE.U32.AND P2, PT, RZ, UR4, PT ;  /* 0x00000004ff007c0c */ /* 0x000fe2000bf45070 */
[----:B----4-:R-:W-:Y:S01]  /*1b60*/  IMAD.MOV.U32 R11, RZ, RZ, RZ ;  /* 0x000000ffff0b7224 */ /* 0x010fe200078e00ff */
[----:B------:R-:W-:Y:S01]  /*1b70*/  ISETP.NE.U32.AND P1, PT, RZ, UR8, PT ;  /* 0x00000008ff007c0c */ /* 0x000fe2000bf25070 */
[----:B------:R-:W-:Y:S01]  /*1b80*/  IMAD.MOV.U32 R115, RZ, RZ, RZ ;  /* 0x000000ffff737224 */ /* 0x000fe200078e00ff */
[----:B------:R-:W-:Y:S02]  /*1b90*/  ISETP.NE.AND.EX P2, PT, RZ, UR5, PT, P2 ;  /* 0x00000005ff007c0c */ /* 0x000fe4000bf45320 */
[----:B------:R-:W-:Y:S02]  /*1ba0*/  ISETP.NE.AND.EX P1, PT, RZ, UR9, PT, P1 ;  /* 0x00000009ff007c0c */ /* 0x000fe4000bf25310 */
[----:B------:R-:W-:-:S04]  /*1bb0*/  ISETP.NE.U32.AND P0, PT, RZ, UR6, PT ;  /* 0x00000006ff007c0c */ /* 0x000fc8000bf05070 */
[----:B------:R-:W-:Y:S02]  /*1bc0*/  ISETP.NE.AND.EX P0, PT, RZ, UR7, PT, P0 ;  /* 0x00000007ff007c0c */ /* 0x000fe4000bf05300 */
[----:B--2---:R-:W-:Y:S01]  /*1bd0*/  SHF.R.S32.HI R0, RZ, 0x1f, R25 ;  /* 0x0000001fff007819 */ /* 0x004fe20000011419 */
[C---:B------:R-:W-:Y:S02]  /*1be0*/  IMAD.SHL.U32 R28, R25.reuse, 0x4, RZ ;  /* 0x00000004191c7824 */ /* 0x040fe400078e00ff */
[C---:B------:R-:W-:Y:S01]  /*1bf0*/  @P2 LEA R8, P3, R25.reuse, UR4, 0x2 ;  /* 0x0000000419082c11 */ /* 0x040fe2000f8610ff */
[----:B------:R-:W-:Y:S01]  /*1c00*/  STL [R1+0x88], R25 ;  /* 0x0000881901007387 */ /* 0x000fe20000100800 */
[C-C-:B------:R-:W-:Y:S02]  /*1c10*/  SHF.L.U64.HI R27, R25.reuse, 0x2, R0.reuse ;  /* 0x00000002191b7819 */ /* 0x140fe40000010200 */
[----:B------:R-:W-:Y:S01]  /*1c20*/  @P2 LEA.HI.X R9, R25, UR5, R0, 0x2, P3 ;  /* 0x0000000519092c11 */ /* 0x000fe200098f1400 */
[----:B------:R-:W-:Y:S01]  /*1c30*/  ULDC UR4, c[0x0][0x288] ;  /* 0x0000a20000047ab9 */ /* 0x000fe20000000800 */
[----:B------:R0:W-:Y:S01]  /*1c40*/  STL [R1+0x118], R0 ;  /* 0x0001180001007387 */ /* 0x0001e20000100800 */
[----:B------:R-:W-:-:S03]  /*1c50*/  IADD3 R2, P4, R28, UR6, RZ ;  /* 0x000000061c027c10 */ /* 0x000fc6000ff9e0ff */
[----:B-1---5:R1:W5:Y:S01]  /*1c60*/  @P2 LDG.E R11, desc[UR10][R8.64] ;  /* 0x0000000a080b2981 */ /* 0x022362000c1e1900 */
[----:B------:R-:W-:Y:S01]  /*1c70*/  IADD3.X R3, R27, UR7, RZ, P4, !PT ;  /* 0x000000071b037c10 */ /* 0x000fe2000a7fe4ff */
[----:B------:R-:W-:Y:S01]  /*1c80*/  ULDC.64 UR6, c[0x0][0xa20] ;  /* 0x0002880000067ab9 */ /* 0x000fe20000000a00 */
[----:B------:R-:W-:Y:S01]  /*1c90*/  LOP3.LUT R4, R6, 0xff000000, RZ, 0xc0, !PT ;  /* 0xff00000006047812 */ /* 0x000fe200078ec0ff */
[----:B------:R-:W-:Y:S01]  /*1ca0*/  STL [R1+0x8c], R28 ;  /* 0x00008c1c01007387 */ /* 0x000fe20000100800 */
[----:B0-----:R-:W-:Y:S01]  /*1cb0*/  IMAD.U32 R0, RZ, RZ, UR4 ;  /* 0x00000004ff007e24 */ /* 0x001fe2000f8e00ff */
[----:B------:R-:W-:Y:S02]  /*1cc0*/  ULDC.64 UR4, c[0x0][0x418] ;  /* 0x0001060000047ab9 */ /* 0x000fe40000000a00 */
[----:B------:R-:W-:Y:S01]  /*1cd0*/  STL [R1+0x90], R27 ;  /* 0x0000901b01007387 */ /* 0x000fe20000100800 */
[----:B-1----:R-:W-:-:S03]  /*1ce0*/  @P1 IADD3 R8, P2, R28, UR8, RZ ;  /* 0x000000081c081c10 */ /* 0x002fc6000ff5e0ff */
[----:B------:R0:W5:Y:S01]  /*1cf0*/  @P0 LDG.E R115, desc[UR10][R2.64] ;  /* 0x0000000a02730981 */ /* 0x000162000c1e1900 */
[----:B------:R-:W-:-:S05]  /*1d00*/  @P1 IADD3.X R9, R27, UR9, RZ, P2, !PT ;  /* 0x000000091b091c10 */ /* 0x000fca00097fe4ff */
[----:B------:R-:W2:Y:S01]  /*1d10*/  @P1 LDG.E R0, desc[UR10][R8.64] ;  /* 0x0000000a08001981 */ /* 0x000ea2000c1e1900 */
[----:B------:R-:W-:-:S03]  /*1d20*/  UISETP.NE.U32.AND UP0, UPT, UR4, URZ, UPT ;  /* 0x0000003f0400728c */ /* 0x000fc6000bf05070 */
[----:B------:R-:W-:Y:S01]  /*1d30*/  ULDC UR4, c[0x0][0x424] ;  /* 0x0001090000047ab9 */ /* 0x000fe20000000800 */
[----:B------:R-:W-:Y:S01]  /*1d40*/  UISETP.NE.AND.EX UP0, UPT, UR5, URZ, UPT, UP0 ;  /* 0x0000003f0500728c */ /* 0x000fe2000bf05300 */
[----:B------:R-:W-:Y:S02]  /*1d50*/  ISETP.NE.U32.AND P2, PT, RZ, UR6, PT ;  /* 0x00000006ff007c0c */ /* 0x000fe4000bf45070 */
[----:B------:R-:W-:Y:S01]  /*1d60*/  ULDC UR5, c[0x0][0x2f0] ;  /* 0x0000bc0000057ab9 */ /* 0x000fe20000000800 */
[----:B------:R-:W-:Y:S01]  /*1d70*/  USEL UR4, UR4, 0x1, UP0 ;  /* 0x0000000104047887 */ /* 0x000fe20008000000 */
[----:B------:R-:W-:Y:S02]  /*1d80*/  SHF.R.U32.HI R7, RZ, 0x8, R4 ;  /* 0x00000008ff077819 */ /* 0x000fe40000011604 */
[----:B------:R-:W-:Y:S01]  /*1d90*/  ISETP.NE.AND.EX P2, PT, RZ, UR7, PT, P2 ;  /* 0x00000007ff007c0c */ /* 0x000fe2000bf45320 */
[----:B------:R-:W-:-:S03]  /*1da0*/  UIMAD UR4, UR4, UR5, URZ ;  /* 0x00000005040472a4 */ /* 0x000fc6000f8e023f */
[----:B------:R-:W-:Y:S01]  /*1db0*/  ULDC UR5, c[0x0][0x348] ;  /* 0x0000d20000057ab9 */ /* 0x000fe20000000800 */
[C---:B------:R-:W-:Y:S01]  /*1dc0*/  LOP3.LUT R224, R6.reuse, 0xffff, RZ, 0xc0, !PT ;  /* 0x0000ffff06e07812 */ /* 0x040fe200078ec0ff */
[----:B--2---:R1:W-:Y:S01]  /*1dd0*/  STL [R1+0x60], R0 ;  /* 0x0000600001007387 */ /* 0x0043e20000100800 */
[----:B------:R-:W-:Y:S01]  /*1de0*/  IMAD.MOV.U32 R10, RZ, RZ, R0 ;  /* 0x000000ffff0a7224 */ /* 0x000fe200078e0000 */
[----:B-1----:R-:W-:-:S04]  /*1df0*/  LOP3.LUT R0, R6, 0xff0000, RZ, 0xc0, !PT ;  /* 0x00ff000006007812 */ /* 0x002fc800078ec0ff */
[----:B------:R-:W-:Y:S01]  /*1e00*/  LEA.HI R8, R0, R7, RZ, 0x10 ;  /* 0x0000000700087211 */ /* 0x000fe200078f80ff */
[----:B0-----:R-:W-:Y:S06]  /*1e10*/  @P1 BRA `(.L_x_2650) ;  /* 0x00000000002c1947 */ /* 0x001fec0003800000 */
        /* <DEDUP_REMOVED lines=9> */
[----:B--2---:R-:W-:-:S05]  /*1eb0*/  IMAD.IADD R10, R9, 0x1, -R0 ;  /* 0x00000001090a7824 */ /* 0x004fca00078e0a00 */
[----:B------:R0:W-:Y:S02]  /*1ec0*/  STL [R1+0x60], R10 ;  /* 0x0000600a01007387 */ /* 0x0001e40000100800 */
.L_x_2650:
        /* <DEDUP_REMOVED lines=8> */
.L_x_2651:
[----:B------:R-:W-:Y:S05]  /*1f50*/  @!P0 BRA `(.L_x_2652) ;  /* 0x0000000000108947 */ /* 0x000fea0003800000 */
[----:B------:R-:W-:Y:S02]  /*1f60*/  ULDC.64 UR4, c[0x0][0x208] ;  /* 0x0000820000047ab9 */ /* 0x000fe40000000a00 */
[----:B------:R-:W2:Y:S04]  /*1f70*/  LDG.E R7, desc[UR4][R2.64] ;  /* 0x0000000402077981 */ /* 0x000ea8000c1e1900 */
[----:B------:R-:W2:Y:S02]  /*1f80*/  LDG.E R26, desc[UR4][R2.64+0x4] ;  /* 0x00000404021a7981 */ /* 0x000ea4000c1e1900 */
[----:B--2---:R-:W-:-:S07]  /*1f90*/  IMAD.IADD R26, R26, 0x1, -R7 ;  /* 0x000000011a1a7824 */ /* 0x004fce00078e0a07 */
.L_x_2652:
[----:B------:R-:W-:Y:S01]  /*1fa0*/  ULDC.64 UR4, c[0x0][0xa10] ;  /* 0x0002840000047ab9 */ /* 0x000fe20000000a00 */
[----:B------:R-:W-:Y:S01]  /*1fb0*/  ULDC.64 UR6, c[0x0][0x208] ;  /* 0x0000820000067ab9 */ /* 0x000fe20000000a00 */
[----:B------:R-:W-:Y:S01]  /*1fc0*/  ISETP.NE.U32.AND P0, PT, RZ, UR4, PT ;  /* 0x00000004ff007c0c */ /* 0x000fe2000bf05070 */
[----:B------:R-:W2:Y:S03]  /*1fd0*/  LDC R4, c[0x0][0x448] ;  /* 0x00011200ff047b82 */ /* 0x000ea60000000800 */
[----:B------:R-:W-:Y:S01]  /*1fe0*/  ISETP.NE.AND.EX P0, PT, RZ, UR5, PT, P0 ;  /* 0x00000005ff007c0c */ /* 0x000fe2000bf05300 */
[----:B------:R-:W-:-:S12]  /*1ff0*/  ULDC.64 UR4, c[0x0][0xa30] ;  /* 0x00028c0000047ab9 */ /* 0x000fd80000000a00 */
[----:B-1----:R-:W1:Y:S02]  /*2000*/  @P0 LDC.64 R2, c[0x0][0xa10] ;  /* 0x00028400ff020b82 */ /* 0x002e640000000a00 */
[----:B-1----:R-:W-:-:S05]  /*2010*/  @P0 IMAD.WIDE R2, R25, 0x4, R2 ;  /* 0x0000000419020825 */ /* 0x002fca00078e0202 */
[----:B------:R-:W3:Y:S04]  /*2020*/  @P0 LDG.E R0, desc[UR6][R2.64] ;  /* 0x0000000602000981 */ /* 0x000ee8000c1e1900 */
[----:B------:R1:W3:Y:S01]  /*2030*/  @P0 LDG.E R7, desc[UR6][R2.64+0x4] ;  /* 0x0000040602070981 */ /* 0x0002e2000c1e1900 */
[----:B------:R-:W-:Y:S01]  /*2040*/  ISETP.NE.U32.AND P1, PT, RZ, UR4, PT ;  /* 0x00000004ff007c0c */ /* 0x000fe2000bf25070 */
[----:B-----5:R-:W-:-:S03]  /*2050*/  IMAD.MOV.U32 R152, RZ, RZ, R26 ;  /* 0x000000ffff987224 */ /* 0x020fc600078e001a */
[----:B------:R-:W-:-:S13]  /*2060*/  ISETP.NE.AND.EX P1, PT, RZ, UR5, PT, P1 ;  /* 0x00000005ff007c0c */ /* 0x000fda000bf25310 */
[----:B-1----:R-:W-:-:S04]  /*2070*/  @P1 IADD3 R2, P2, R28, UR4, RZ ;  /* 0x000000041c021c10 */ /* 0x002fc8000ff5e0ff */
[----:B------:R-:W-:-:S05]  /*2080*/  @P1 IADD3.X R3, R27, UR5, RZ, P2, !PT ;  /* 0x000000051b031c10 */ /* 0x000fca00097fe4ff */
[----:B------:R1:W5:Y:S01]  /*2090*/  @P1 LDG.E R152, desc[UR6][R2.64] ;  /* 0x0000000602981981 */ /* 0x000362000c1e1900 */
[----:B--2---:R-:W-:Y:S01]  /*20a0*/  ISETP.NE.AND P1, PT, R4, 0x1, PT ;  /* 0x000000010400780c */ /* 0x004fe20003f25270 */
[----:B------:R-:W-:Y:S01]  /*20b0*/  IMAD.SHL.U32 R5, R5, 0x80, RZ ;  /* 0x0000008005057824 */ /* 0x000fe200078e00ff */
[----:B------:R-:W-:Y:S01]  /*20c0*/  LOP3.LUT R12, R8, 0xff, RZ, 0xc0, !PT ;  /* 0x000000ff080c7812 */ /* 0x000fe200078ec0ff */
[----:B------:R-:W-:Y:S01]  /*20d0*/  IMAD.IADD R11, R26, 0x1, -R11 ;  /* 0x000000011a0b7824 */ /* 0x000fe200078e0a0b */
[----:B------:R-:W-:Y:S01]  /*20e0*/  BSSY B0, `(.L_x_2653) ;  /* 0x0000038000007945 */ /* 0x000fe20003800000 */
[----:B------:R-:W-:Y:S01]  /*20f0*/  VIADD R4, R5, 0x7f ;  /* 0x0000007f05047836 */ /* 0x000fe20000000000 */
[----:B------:R-:W-:Y:S07]  /*2100*/  STL [R1+0x68], R5 ;  /* 0x0000680501007387 */ /* 0x000fee0000100800 */
[----:B------:R-:W2:Y:S08]  /*2110*/  @P1 LDC R9, c[0x0][0x44c] ;  /* 0x00011300ff091b82 */ /* 0x000eb00000000800 */
[----:B------:R-:W4:Y:S01]  /*2120*/  @P1 LDC R13, c[0x0][0x450] ;  /* 0x00011400ff0d1b82 */ /* 0x000f220000000800 */
[----:B---3--:R-:W-:-:S02]  /*2130*/  @P0 IMAD.IADD R24, R7, 0x1, -R0 ;  /* 0x0000000107180824 */ /* 0x008fc400078e0a00 */
[----:B--2---:R-:W-:-:S04]  /*2140*/  @P1 IMAD.HI.U32 R0, R4, R9, RZ ;  /* 0x0000000904001227 */ /* 0x004fc800078e00ff */
[----:B-1----:R-:W-:Y:S01]  /*2150*/  IMAD.IADD R2, R11, 0x1, R24 ;  /* 0x000000010b027824 */ /* 0x002fe200078e0218 */
[----:B----4-:R-:W-:-:S03]  /*2160*/  @P1 SHF.R.U32.HI R4, RZ, R13, R0 ;  /* 0x0000000dff041219 */ /* 0x010fc60000011600 */
[C---:B------:R-:W-:Y:S01]  /*2170*/  VIADD R0, R2.reuse, 0x4f ;  /* 0x0000004f02007836 */ /* 0x040fe20000000000 */
[----:B------:R-:W-:Y:S01]  /*2180*/  IADD3 R130, R2, 0x50, -R10 ;  /* 0x0000005002827810 */ /* 0x000fe20007ffe80a */
[----:B------:R1:W-:Y:S02]  /*2190*/  STL [R1+0x6c], R2 ;  /* 0x00006c0201007387 */ /* 0x0003e40000100800 */
[----:B------:R-:W-:Y:S02]  /*21a0*/  IMAD.HI R0, R0, 0x66666667, RZ ;  /* 0x6666666700007827 */ /* 0x000fe400078e02ff */
[----:B------:R2:W-:Y:S02]  /*21b0*/  STL [R1+0x98], R12 ;  /* 0x0000980c01007387 */ /* 0x0005e40000100800 */
[----:B------:R-:W-:Y:S01]  /*21c0*/  IMAD.IADD R4, R130, 0x1, R4 ;  /* 0x0000000182047824 */ /* 0x000fe200078e0204 */
[----:B------:R-:W-:-:S03]  /*21d0*/  SHF.R.U32.HI R131, RZ, 0x1f, R0 ;  /* 0x0000001fff837819 */ /* 0x000fc60000011600 */
[----:B------:R-:W-:Y:S01]  /*21e0*/  IMAD.HI R4, R4, 0x66666667, RZ ;  /* 0x6666666704047827 */ /* 0x000fe200078e02ff */
[----:B-1----:R-:W-:Y:S02]  /*21f0*/  SHF.R.U32.HI R2, RZ, 0x10, R8 ;  /* 0x00000010ff027819 */ /* 0x002fe40000011608 */
[----:B------:R-:W-:Y:S01]  /*2200*/  LEA.HI.SX32 R131, R0, R131, 0x1b ;  /* 0x0000008300837211 */ /* 0x000fe200078fdaff */
[----:B------:R-:W-:Y:S01]  /*2210*/  IMAD.MOV.U32 R0, RZ, RZ, RZ ;  /* 0x000000ffff007224 */ /* 0x000fe200078e00ff */
[----:B------:R-:W-:Y:S01]  /*2220*/  SHF.R.U32.HI R3, RZ, 0x1f, R4 ;  /* 0x0000001fff037819 */ /* 0x000fe20000011604 */
[----:B------:R2:W-:Y:S03]  /*2230*/  STL [R1+0x84], R2 ;  /* 0x0000840201007387 */ /* 0x0005e60000100800 */
[----:B------:R-:W-:-:S04]  /*2240*/  LEA.HI.SX32 R4, R4, R3, 0x1b ;  /* 0x0000000304047211 */ /* 0x000fc800078fdaff */
[----:B------:R-:W-:-:S04]  /*2250*/  VIMNMX R6, R131, R4, PT ;  /* 0x0000000483067248 */ /* 0x000fc80003fe0100 */
[----:B------:R-:W-:-:S13]  /*2260*/  ISETP.GE.AND P0, PT, R6, 0x1, PT ;  /* 0x000000010600780c */ /* 0x000fda0003f06270 */
[----:B--2---:R-:W-:Y:S05]  /*2270*/  @!P0 BRA `(.L_x_2654) ;  /* 0x0000000000788947 */ /* 0x004fea0003800000 */
[----:B------:R-:W-:Y:S01]  /*2280*/  ISETP.NE.AND P0, PT, R2, RZ, PT ;  /* 0x000000ff0200720c */ /* 0x000fe20003f05270 */
[----:B------:R-:W-:-:S03]  /*2290*/  ULDC UR4, c[0x0][0x9f0] ;  /* 0x00027c0000047ab9 */ /* 0x000fc60000000800 */
[----:B------:R-:W-:-:S04]  /*22a0*/  SEL R9, R2, UR4, P0 ;  /* 0x0000000402097c07 */ /* 0x000fc80008000000 */
[-C--:B------:R-:W-:Y:S02]  /*22b0*/  IABS R5, R9.reuse ;  /* 0x0000000900057213 */ /* 0x080fe40000000000 */
[----:B------:R-:W-:Y:S02]  /*22c0*/  IADD3 R0, R9, -0x1, R6 ;  /* 0xffffffff09007810 */ /* 0x000fe40007ffe006 */
[----:B------:R-:W1:Y:S01]  /*22d0*/  I2F.RP R4, R5 ;  /* 0x0000000500047306 */ /* 0x000e620000209400 */
[----:B0-----:R-:W-:-:S05]  /*22e0*/  IABS R10, R9 ;  /* 0x00000009000a7213 */ /* 0x001fca0000000000 */
[----:B------:R-:W-:Y:S02]  /*22f0*/  IMAD.MOV R10, RZ, RZ, -R10 ;  /* 0x000000ffff0a7224 */ /* 0x000fe400078e0a0a */
[----:B-1----:R-:W0:Y:S02]  /*2300*/  MUFU.RCP R4, R4 ;  /* 0x0000000400047308 */ /* 0x002e240000001000 */
        /* <DEDUP_REMOVED lines=21> */
.L_x_2654:
[----:B------:R-:W-:Y:S05]  /*2460*/  BSYNC B0 ;  /* 0x0000000000007941 */ /* 0x000fea0003800000 */
.L_x_2653:
[----:B------:R-:W-:-:S05]  /*2470*/  IMAD R3, R12, R0, RZ ;  /* 0x000000000c037224 */ /* 0x000fca00078e02ff */
[C---:B------:R-:W-:Y:S01]  /*2480*/  VIADDMNMX R0, R3.reuse, R0, R6, PT ;  /* 0x0000000003007246 */ /* 0x040fe20003800106 */
[----:B------:R-:W-:-:S04]  /*2490*/  IMAD R3, R3, 0x50, -R11 ;  /* 0x0000005003037824 */ /* 0x000fc800078e0a0b */
[----:B------:R-:W-:Y:S01]  /*24a0*/  IMAD R5, R0, 0x50, -R11 ;  /* 0x0000005000057824 */ /* 0x000fe200078e0a0b */
[----:B------:R-:W-:-:S04]  /*24b0*/  VIMNMX R3, RZ, R3, !PT ;  /* 0x00000003ff037248 */ /* 0x000fc80007fe0100 */
[----:B------:R-:W-:-:S04]  /*24c0*/  VIMNMX R0, R5, R24, PT ;  /* 0x0000001805007248 */ /* 0x000fc80003fe0100 */
[----:B------:R-:W-:Y:S01]  /*24d0*/  ISETP.GT.AND P0, PT, R0, R3, PT ;  /* 0x000000030000720c */ /* 0x000fe20003f04270 */
[----:B------:R-:W-:-:S05]  /*24e0*/  IMAD.WIDE.U32 R2, R3, -0x33333333, RZ ;  /* 0xcccccccd03027825 */ /* 0x000fca00078e00ff */
[----:B------:R-:W-:-:S05]  /*24f0*/  SHF.R.U32.HI R113, RZ, 0x6, R3 ;  /* 0x00000006ff717819 */ /* 0x000fca0000011603 */
[----:B------:R-:W-:Y:S02]  /*2500*/  IMAD.MOV.U32 R2, RZ, RZ, R113 ;  /* 0x000000ffff027224 */ /* 0x000fe400078e0071 */
        /* <DEDUP_REMOVED lines=16> */
[----:B------:R-:W1:Y:S01]  /*2610*/  LDC.64 R14, c[0x4][R14] ;  /* 0x010000000e0e7b82 */ /* 0x000e620000000a00 */
[----:B------:R-:W-:Y:S01]  /*2620*/  ULDC.64 UR4, c[0x4][0x140] ;  /* 0x0100500000047ab9 */ /* 0x000fe20000000a00 */
        /* <DEDUP_REMOVED lines=8> */
[----:B-1---5:R-:W-:Y:S05]  /*26b0*/  CALL.ABS.NOINC R14 ;  /* 0x000000000e007343 */ /* 0x022fea0003c00000 */
.L_x_2657:
[----:B------:R-:W-:Y:S05]  /*26c0*/  BSYNC B6 ;  /* 0x0000000000067941 */ /* 0x000fea0003800000 */
.L_x_2656:
        /* <DEDUP_REMOVED lines=20> */
.L_x_2659:
[----:B------:R-:W-:Y:S05]  /*2810*/  BSYNC B6 ;  /* 0x0000000000067941 */ /* 0x000fea0003800000 */
.L_x_2658:
[----:B------:R-:W-:Y:S01]  /*2820*/  ULDC.64 UR4, c[0x0][0x9f8] ;  /* 0x00027e0000047ab9 */ /* 0x000fe20000000a00 */
[----:B------:R-:W1:Y:S01]  /*2830*/  LDC R7, c[0x0][0x3f4] ;  /* 0x0000fd00ff077b82 */ /* 0x000e620000000800 */
[----:B------:R-:W-:Y:S01]  /*2840*/  ISETP.NE.U32.AND P0, PT, RZ, UR4, PT ;  /* 0x00000004ff007c0c */ /* 0x000fe2000bf05070 */
[----:B------:R-:W-:Y:S01]  /*2850*/  IMAD.MOV.U32 R0, RZ, RZ, R25 ;  /* 0x000000ffff007224 */ /* 0x000fe200078e0019 */
[----:B------:R-:W-:Y:S01]  /*2860*/  ULDC.64 UR6, c[0x0][0x208] ;  /* 0x0000820000067ab9 */ /* 0x000fe20000000a00 */
[----:B------:R-:W2:Y:S01]  /*2870*/  LDL R20, [R1+0x54] ;  /* 0x0000540001147983 */ /* 0x000ea20000100800 */
[----:B------:R-:W-:-:S03]  /*2880*/  ISETP.NE.AND.EX P0, PT, RZ, UR5, PT, P0 ;  /* 0x00000005ff007c0c */ /* 0x000fc6000bf05300 */
[----:B------:R-:W3:Y:S01]  /*2890*/  LDC.64 R96, c[0x0][0x3f8] ;  /* 0x0000fe00ff607b82 */ /* 0x000ee20000000a00 */
[----:B------:R-:W-:-:S07]  /*28a0*/  SHF.R.S32.HI R9, RZ, 0x1f, R225 ;  /* 0x0000001fff097819 */ /* 0x000fce00000114e1 */
[----:B------:R-:W4:Y:S02]  /*28b0*/  LDC.64 R90, c[0x0][0x408] ;  /* 0x00010200ff5a7b82 */ /* 0x000f240000000a00 */
[----:B------:R-:W-:Y:S01]  /*28c0*/  @P0 IADD3 R4, P1, R28, UR4, RZ ;  /* 0x000000041c040c10 */ /* 0x000fe2000ff3e0ff */
[----:B------:R-:W-:Y:S01]  /*28d0*/  ULDC UR4, c[0x0][0x2f4] ;  /* 0x0000bd0000047ab9 */ /* 0x000fe20000000800 */
[----:B------:R-:W2:Y:S02]  /*28e0*/  LDL R28, [R1+0x5c] ;  /* 0x00005c00011c7983 */ /* 0x000ea40000100800 */
[----:B------:R-:W-:Y:S02]  /*28f0*/  @P0 IADD3.X R5, R27, UR5, RZ, P1, !PT ;  /* 0x000000051b050c10 */ /* 0x000fe40008ffe4ff */
[----:B------:R-:W4:Y:S01]  /*2900*/  LDL R27, [R1+0x58] ;  /* 0x00005800011b7983 */ /* 0x000f220000100800 */
[----:B------:R-:W-:-:S03]  /*2910*/  ISETP.GE.AND P1, PT, R214, UR4, PT ;  /* 0x00000004d6007c0c */ /* 0x000fc6000bf26270 */
[----:B------:R0:W2:Y:S01]  /*2920*/  @P0 LDG.E R0, desc[UR6][R4.64] ;  /* 0x0000000604000981 */ /* 0x0000a2000c1e1900 */
[----:B------:R-:W-:Y:S02]  /*2930*/  SEL R6, RZ, 0xffffffff, P1 ;  /* 0xffffffffff067807 */ /* 0x000fe40000800000 */
[----:B------:R-:W-:Y:S02]  /*2940*/  ISETP.GE.AND P0, PT, R16, UR4, PT ;  /* 0x0000000410007c0c */ /* 0x000fe4000bf06270 */
[----:B------:R-:W-:Y:S01]  /*2950*/  ISETP.GE.AND P2, PT, R19, UR4, PT ;  /* 0x0000000413007c0c */ /* 0x000fe2000bf46270 */
[----:B------:R-:W-:Y:S01]  /*2960*/  IMAD.SHL.U32 R6, R6, 0x2, RZ ;  /* 0x0000000206067824 */ /* 0x000fe200078e00ff */
[----:B------:R-:W-:Y:S02]  /*2970*/  SEL R3, RZ, 0x1, P0 ;  /* 0x00000001ff037807 */ /* 0x000fe40000000000 */
[----:B0-----:R-:W-:Y:S02]  /*2980*/  SEL R4, RZ, 0x4, P2 ;  /* 0x00000004ff047807 */ /* 0x001fe40001000000 */
[----:B------:R-:W-:-:S02]  /*2990*/  LOP3.LUT R3, R6, 0x2, R3, 0xe2, !PT ;  /* 0x0000000206037812 */ /* 0x000fc400078ee203 */
[-C--:B-1----:R-:W-:Y:S01]  /*29a0*/  ISETP.GE.AND P2, PT, R16, R7.reuse, PT ;  /* 0x000000071000720c */ /* 0x082fe20003f46270 */
[----:B---3--:R-:W-:Y:S01]  /*29b0*/  IMAD R8, R9, R96, RZ ;  /* 0x0000006009087224 */ /* 0x008fe200078e02ff */
[----:B------:R-:W-:Y:S02]  /*29c0*/  LOP3.LUT R4, R3, R4, RZ, 0xfc, !PT ;  /* 0x0000000403047212 */ /* 0x000fe400078efcff */
[----:B------:R-:W-:Y:S01]  /*29d0*/  SEL R3, R7, RZ, P2 ;  /* 0x000000ff07037207 */ /* 0x000fe20001000000 */
[----:B------:R-:W-:Y:S01]  /*29e0*/  IMAD.WIDE.U32 R100, R225, R96, R216 ;  /* 0x00000060e1647225 */ /* 0x000fe200078e00d8 */
[----:B------:R-:W-:-:S03]  /*29f0*/  ISETP.GE.AND P1, PT, R214, R7, PT ;  /* 0x00000007d600720c */ /* 0x000fc60003f26270 */
[C---:B------:R-:W-:Y:S02]  /*2a00*/  IMAD R5, R225.reuse, R97, R8 ;  /* 0x00000061e1057224 */ /* 0x040fe400078e0208 */
[----:B------:R-:W-:-:S04]  /*2a10*/  IMAD.WIDE.U32 R98, R225, R96, R16 ;  /* 0x00000060e1627225 */ /* 0x000fc800078e0010 */
[----:B------:R-:W-:Y:S02]  /*2a20*/  IMAD.IADD R3, R16, 0x1, R3 ;  /* 0x0000000110037824 */ /* 0x000fe400078e0203 */
[C---:B------:R-:W-:Y:S02]  /*2a30*/  VIADD R31, R225.reuse, 0x20 ;  /* 0x00000020e11f7836 */ /* 0x040fe40000000000 */
[----:B------:R-:W-:Y:S02]  /*2a40*/  VIADD R25, R225, 0x20 ;  /* 0x00000020e1197836 */ /* 0x000fe40000000000 */
[----:B------:R-:W-:Y:S02]  /*2a50*/  IMAD.IADD R101, R101, 0x1, R5 ;  /* 0x0000000165657824 */ /* 0x000fe400078e0205 */
[----:B------:R-:W-:Y:S01]  /*2a60*/  IMAD.IADD R99, R5, 0x1, R99 ;  /* 0x0000000105637824 */ /* 0x000fe200078e0263 */
[----:B------:R-:W-:Y:S01]  /*2a70*/  SEL R5, R7, RZ, P1 ;  /* 0x000000ff07057207 */ /* 0x000fe20000800000 */
[----:B------:R-:W-:Y:S01]  /*2a80*/  IMAD.SHL.U32 R31, R31, 0x40, RZ ;  /* 0x000000401f1f7824 */ /* 0x000fe200078e00ff */
[----:B------:R-:W-:Y:S01]  /*2a90*/  SHF.R.S32.HI R10, RZ, 0x1f, R3 ;  /* 0x0000001fff0a7819 */ /* 0x000fe20000011403 */
[----:B------:R-:W-:-:S02]  /*2aa0*/  IMAD.SHL.U32 R25, R25, 0x40, RZ ;  /* 0x0000004019197824 */ /* 0x000fc400078e00ff */
[----:B------:R-:W-:Y:S01]  /*2ab0*/  IMAD.IADD R8, R214, 0x1, R5 ;  /* 0x00000001d6087824 */ /* 0x000fe200078e0205 */
[CC--:B------:R-:W-:Y:S02]  /*2ac0*/  LEA.HI R5, R10.reuse, R3.reuse, RZ, 0x6 ;  /* 0x000000030a057211 */ /* 0x0c0fe400078f30ff */
[----:B------:R-:W-:Y:S02]  /*2ad0*/  LEA.HI R10, R10, R3, RZ, 0x3 ;  /* 0x000000030a0a7211 */ /* 0x000fe400078f18ff */
[----:B------:R-:W-:Y:S02]  /*2ae0*/  LOP3.LUT R31, R31, 0x1c0, RZ, 0xc0, !PT ;  /* 0x000001c01f1f7812 */ /* 0x000fe400078ec0ff */
[----:B------:R-:W-:Y:S02]  /*2af0*/  LOP3.LUT R25, R25, 0x1c0, RZ, 0xc0, !PT ;  /* 0x000001c019197812 */ /* 0x000fe400078ec0ff */
[----:B------:R-:W-:Y:S02]  /*2b00*/  SHF.R.S32.HI R5, RZ, 0x6, R5 ;  /* 0x00000006ff057819 */ /* 0x000fe40000011405 */
[----:B------:R-:W-:-:S02]  /*2b10*/  LOP3.LUT R11, R31, 0x38, R10, 0xf8, !PT ;  /* 0x000000381f0b7812 */ /* 0x000fc400078ef80a */
[----:B------:R-:W-:-:S04]  /*2b20*/  SHF.R.U32.HI R25, RZ, 0x3, R25 ;  /* 0x00000003ff197819 */ /* 0x000fc80000011619 */
[----:B------:R-:W-:Y:S01]  /*2b30*/  LOP3.LUT R12, R11, R25, RZ, 0x3c, !PT ;  /* 0x000000190b0c7212 */ /* 0x000fe200078e3cff */
[----:B----4-:R-:W-:-:S04]  /*2b40*/  IMAD R125, R5, 0x1400, R27 ;  /* 0x00001400057d7824 */ /* 0x010fc800078e021b */
[----:B------:R-:W-:Y:S02]  /*2b50*/  IMAD.IADD R125, R125, 0x1, R12 ;  /* 0x000000017d7d7824 */ /* 0x000fe400078e020c */
[----:B------:R-:W3:Y:S01]  /*2b60*/  LDL R12, [R1+0x80] ;  /* 0x00008000010c7983 */ /* 0x000ee20000100800 */
[-C--:B------:R-:W-:Y:S02]  /*2b70*/  IMAD R6, R9, R90.reuse, RZ ;  /* 0x0000005a09067224 */ /* 0x080fe400078e02ff */
[C---:B------:R-:W-:Y:S02]  /*2b80*/  IMAD.SHL.U32 R32, R225.reuse, 0x40, RZ ;  /* 0x00000040e1207824 */ /* 0x040fe400078e00ff */
[C---:B------:R-:W-:Y:S02]  /*2b90*/  IMAD.SHL.U32 R29, R225.reuse, 0x40, RZ ;  /* 0x00000040e11d7824 */ /* 0x040fe400078e00ff */
[----:B------:R-:W-:-:S04]  /*2ba0*/  IMAD.WIDE.U32 R94, R225, R90, R216 ;  /* 0x0000005ae15e7225 */ /* 0x000fc800078e00d8 */
[C---:B------:R-:W-:Y:S02]  /*2bb0*/  IMAD R9, R225.reuse, R91, R6 ;  /* 0x0000005be1097224 */ /* 0x040fe400078e0206 */
[----:B------:R-:W-:Y:S01]  /*2bc0*/  IMAD.WIDE.U32 R92, R225, R90, R16 ;  /* 0x0000005ae15c7225 */ /* 0x000fe200078e0010 */
[----:B------:R-:W-:Y:S02]  /*2bd0*/  LOP3.LUT R32, R32, 0x1c0, RZ, 0xc0, !PT ;  /* 0x000001c020207812 */ /* 0x000fe400078ec0ff */
[----:B------:R-:W-:Y:S01]  /*2be0*/  LOP3.LUT R29, R29, 0x1c0, RZ, 0xc0, !PT ;  /* 0x000001c01d1d7812 */ /* 0x000fe200078ec0ff */
[----:B------:R-:W-:Y:S02]  /*2bf0*/  IMAD.IADD R95, R95, 0x1, R9 ;  /* 0x000000015f5f7824 */ /* 0x000fe400078e0209 */
[----:B------:R-:W-:Y:S01]  /*2c00*/  IMAD.IADD R93, R9, 0x1, R93 ;  /* 0x00000001095d7824 */ /* 0x000fe200078e025d */
[----:B------:R-:W-:Y:S01]  /*2c10*/  SHF.R.S32.HI R9, RZ, 0x1f, R8 ;  /* 0x0000001fff097819 */ /* 0x000fe20000011408 */
[----:B------:R-:W-:-:S02]  /*2c20*/  VIADD R30, R225, 0x40 ;  /* 0x00000040e11e7836 */ /* 0x000fc40000000000 */
[----:B------:R-:W-:Y:S01]  /*2c30*/  VIADD R15, R225, 0x40 ;  /* 0x00000040e10f7836 */ /* 0x000fe20000000000 */
[----:B------:R-:W0:Y:S01]  /*2c40*/  S2R R155, SR_TID.X ;  /* 0x00000000009b7919 */ /* 0x000e220000002100 */
[----:B------:R-:W-:Y:S01]  /*2c50*/  LOP3.LUT R3, R32, 0x38, R10, 0xf8, !PT ;  /* 0x0000003820037812 */ /* 0x000fe200078ef80a */
[----:B------:R-:W-:Y:S01]  /*2c60*/  IMAD.SHL.U32 R30, R30, 0x40, RZ ;  /* 0x000000401e1e7824 */ /* 0x000fe200078e00ff */
[----:B------:R-:W-:Y:S01]  /*2c70*/  SHF.R.U32.HI R29, RZ, 0x3, R29 ;  /* 0x00000003ff1d7819 */ /* 0x000fe2000001161d */
[----:B------:R-:W-:Y:S01]  /*2c80*/  IMAD.SHL.U32 R15, R15, 0x40, RZ ;  /* 0x000000400f0f7824 */ /* 0x000fe200078e00ff */
[CC--:B------:R-:W-:Y:S02]  /*2c90*/  LEA.HI R21, R9.reuse, R8.reuse, RZ, 0x3 ;  /* 0x0000000809157211 */ /* 0x0c0fe400078f18ff */
[----:B------:R-:W-:Y:S01]  /*2ca0*/  LEA.HI R8, R9, R8, RZ, 0x6 ;  /* 0x0000000809087211 */ /* 0x000fe200078f30ff */
[----:B--2---:R-:W-:Y:S01]  /*2cb0*/  IMAD R127, R5, 0x1400, R28 ;  /* 0x00001400057f7824 */ /* 0x004fe200078e021c */
[----:B------:R-:W-:Y:S01]  /*2cc0*/  LOP3.LUT R6, R3, R29, RZ, 0x3c, !PT ;  /* 0x0000001d03067212 */ /* 0x000fe200078e3cff */
[----:B------:R-:W-:Y:S01]  /*2cd0*/  IMAD R123, R5, 0x1400, R20 ;  /* 0x00001400057b7824 */ /* 0x000fe200078e0214 */
[----:B------:R-:W-:-:S02]  /*2ce0*/  LOP3.LUT R30, R30, 0x1c0, RZ, 0xc0, !PT ;  /* 0x000001c01e1e7812 */ /* 0x000fc400078ec0ff */
[----:B------:R-:W-:Y:S02]  /*2cf0*/  LOP3.LUT R15, R15, 0x1c0, RZ, 0xc0, !PT ;  /* 0x000001c00f0f7812 */ /* 0x000fe400078ec0ff */
[----:B------:R-:W-:Y:S02]  /*2d00*/  SHF.R.S32.HI R8, RZ, 0x6, R8 ;  /* 0x00000006ff087819 */ /* 0x000fe40000011408 */
[----:B------:R-:W-:Y:S01]  /*2d10*/  LOP3.LUT R5, R31, 0x38, R21, 0xf8, !PT ;  /* 0x000000381f057812 */ /* 0x000fe200078ef815 */
[----:B------:R-:W-:Y:S01]  /*2d20*/  IMAD.IADD R127, R127, 0x1, R6 ;  /* 0x000000017f7f7824 */ /* 0x000fe200078e0206 */
[----:B------:R-:W-:Y:S01]  /*2d30*/  SHF.R.U32.HI R15, RZ, 0x3, R15 ;  /* 0x00000003ff0f7819 */ /* 0x000fe2000001160f */
[----:B------:R-:W-:Y:S01]  /*2d40*/  IMAD R124, R8, 0x1400, R27 ;  /* 0x00001400087c7824 */ /* 0x000fe200078e021b */
[--C-:B------:R-:W-:Y:S02]  /*2d50*/  LOP3.LUT R3, R32, 0x38, R21.reuse, 0xf8, !PT ;  /* 0x0000003820037812 */ /* 0x100fe400078ef815 */
[----:B------:R-:W-:-:S02]  /*2d60*/  LOP3.LUT R6, R30, 0x38, R21, 0xf8, !PT ;  /* 0x000000381e067812 */ /* 0x000fc400078ef815 */
[----:B------:R-:W-:Y:S02]  /*2d70*/  LOP3.LUT R5, R5, R25, RZ, 0x3c, !PT ;  /* 0x0000001905057212 */ /* 0x000fe400078e3cff */
[----:B-----5:R-:W-:Y:S01]  /*2d80*/  SHF.R.S32.HI R11, RZ, 0x1f, R152 ;  /* 0x0000001fff0b7819 */ /* 0x020fe20000011498 */
[C---:B------:R-:W-:Y:S01]  /*2d90*/  IMAD R126, R8.reuse, 0x1400, R28 ;  /* 0x00001400087e7824 */ /* 0x040fe200078e021c */
[----:B------:R-:W-:Y:S01]  /*2da0*/  LOP3.LUT R3, R3, R29, RZ, 0x3c, !PT ;  /* 0x0000001d03037212 */ /* 0x000fe200078e3cff */
[----:B------:R-:W-:Y:S01]  /*2db0*/  IMAD R122, R8, 0x1400, R20 ;  /* 0x00001400087a7824 */ /* 0x000fe200078e0214 */
[-C--:B------:R-:W-:Y:S01]  /*2dc0*/  LOP3.LUT R9, R6, R15.reuse, RZ, 0x3c, !PT ;  /* 0x0000000f06097212 */ /* 0x080fe200078e3cff */
[----:B------:R-:W-:Y:S01]  /*2dd0*/  IMAD.IADD R124, R124, 0x1, R5 ;  /* 0x000000017c7c7824 */ /* 0x000fe200078e0205 */
[----:B------:R-:W-:Y:S01]  /*2de0*/  LOP3.LUT R13, R30, 0x38, R10, 0xf8, !PT ;  /* 0x000000381e0d7812 */ /* 0x000fe200078ef80a */
[----:B------:R-:W-:Y:S01]  /*2df0*/  IMAD R5, R11, R96, RZ ;  /* 0x000000600b057224 */ /* 0x000fe200078e02ff */
[----:B------:R-:W-:Y:S01]  /*2e00*/  ISETP.GE.AND P0, PT, R22, UR4, PT ;  /* 0x0000000416007c0c */ /* 0x000fe2000bf06270 */
[----:B------:R-:W-:Y:S01]  /*2e10*/  IMAD.IADD R126, R126, 0x1, R3 ;  /* 0x000000017e7e7824 */ /* 0x000fe200078e0203 */
[----:B------:R-:W-:Y:S01]  /*2e20*/  LOP3.LUT R14, R13, R15, RZ, 0x3c, !PT ;  /* 0x0000000f0d0e7212 */ /* 0x000fe200078e3cff */
[----:B------:R-:W-:Y:S01]  /*2e30*/  IMAD.IADD R122, R122, 0x1, R9 ;  /* 0x000000017a7a7824 */ /* 0x000fe200078e0209 */
[C-C-:B------:R-:W-:Y:S01]  /*2e40*/  SHF.L.U64.HI R3, R96.reuse, 0x5, R97.reuse ;  /* 0x0000000560037819 */ /* 0x140fe20000010261 */
[----:B------:R-:W-:Y:S01]  /*2e50*/  IMAD R9, R97, 0x50, RZ ;  /* 0x0000005061097824 */ /* 0x000fe200078e02ff */
[----:B------:R-:W-:Y:S01]  /*2e60*/  SHF.L.U64.HI R105, R96, 0x6, R97 ;  /* 0x0000000660697819 */ /* 0x000fe20000010261 */
[----:B------:R-:W-:-:S02]  /*2e70*/  IMAD R13, R152, R97, R5 ;  /* 0x00000061980d7224 */ /* 0x000fc400078e0205 */
[C---:B------:R-:W-:Y:S02]  /*2e80*/  IMAD.SHL.U32 R102, R96.reuse, 0x20, RZ ;  /* 0x0000002060667824 */ /* 0x040fe400078e00ff */
[----:B------:R-:W-:Y:S02]  /*2e90*/  IMAD.SHL.U32 R106, R96, 0x40, RZ ;  /* 0x00000040606a7824 */ /* 0x000fe400078e00ff */
[----:B------:R-:W-:Y:S01]  /*2ea0*/  IMAD.WIDE.U32 R100, R152, R96, R100 ;  /* 0x0000006098647225 */ /* 0x000fe200078e0064 */
[----:B------:R-:W-:-:S03]  /*2eb0*/  SEL R5, RZ, 0x8, P0 ;  /* 0x00000008ff057807 */ /* 0x000fc60000000000 */
[----:B------:R-:W-:-:S04]  /*2ec0*/  IMAD.WIDE.U32 R98, R152, R96, R98 ;  /* 0x0000006098627225 */ /* 0x000fc800078e0062 */
[----:B------:R-:W-:-:S04]  /*2ed0*/  IMAD.WIDE.U32 R96, R96, 0x50, RZ ;  /* 0x0000005060607825 */ /* 0x000fc800078e00ff */
[-C--:B------:R-:W-:Y:S01]  /*2ee0*/  IMAD R11, R11, R90.reuse, RZ ;  /* 0x0000005a0b0b7224 */ /* 0x080fe200078e02ff */
[C---:B------:R-:W-:Y:S01]  /*2ef0*/  SHF.L.U64.HI R103, R90.reuse, 0x5, R91 ;  /* 0x000000055a677819 */ /* 0x040fe2000001025b */
[----:B------:R-:W-:Y:S01]  /*2f00*/  IMAD.IADD R116, R97, 0x1, R9 ;  /* 0x0000000161747824 */ /* 0x000fe200078e0209 */
[----:B------:R-:W-:Y:S01]  /*2f10*/  SHF.L.U64.HI R107, R90, 0x6, R91 ;  /* 0x000000065a6b7819 */ /* 0x000fe2000001025b */
[----:B------:R-:W-:Y:S01]  /*2f20*/  IMAD R117, R91, 0x50, RZ ;  /* 0x000000505b757824 */ /* 0x000fe200078e02ff */
[----:B------:R-:W-:Y:S01]  /*2f30*/  LOP3.LUT R27, R4, R5, RZ, 0xfc, !PT ;  /* 0x00000005041b7212 */ /* 0x000fe200078efcff */
[----:B------:R-:W-:Y:S01]  /*2f40*/  IMAD R11, R152, R91, R11 ;  /* 0x0000005b980b7224 */ /* 0x000fe200078e020b */
[----:B------:R-:W-:Y:S01]  /*2f50*/  SHF.R.S32.HI R9, RZ, 0x3, R10 ;  /* 0x00000003ff097819 */ /* 0x000fe2000001140a */
[C---:B------:R-:W-:Y:S01]  /*2f60*/  IMAD.SHL.U32 R104, R90.reuse, 0x20, RZ ;  /* 0x000000205a687824 */ /* 0x040fe200078e00ff */
[----:B------:R-:W-:Y:S01]  /*2f70*/  SHF.R.S32.HI R20, RZ, 0x3, R21 ;  /* 0x00000003ff147819 */ /* 0x000fe20000011415 */
[----:B------:R-:W-:Y:S01]  /*2f80*/  IMAD.SHL.U32 R108, R90, 0x40, RZ ;  /* 0x000000405a6c7824 */ /* 0x000fe200078e00ff */
[----:B------:R-:W-:Y:S01]  /*2f90*/  LOP3.LUT R10, R10, 0xfffffff8, RZ, 0xc0, !PT ;  /* 0xfffffff80a0a7812 */ /* 0x000fe200078ec0ff */
[----:B------:R-:W-:Y:S01]  /*2fa0*/  IMAD.WIDE.U32 R94, R152, R90, R94 ;  /* 0x0000005a985e7225 */ /* 0x000fe200078e005e */
[----:B------:R-:W-:-:S03]  /*2fb0*/  LOP3.LUT R21, R21, 0xfffffff8, RZ, 0xc0, !PT ;  /* 0xfffffff815157812 */ /* 0x000fc600078ec0ff */
[----:B------:R-:W-:Y:S01]  /*2fc0*/  IMAD.WIDE.U32 R92, R152, R90, R92 ;  /* 0x0000005a985c7225 */ /* 0x000fe200078e005c */
[----:B------:R-:W-:-:S03]  /*2fd0*/  LOP3.LUT R25, R27, 0x2, RZ, 0xc0, !PT ;  /* 0x000000021b197812 */ /* 0x000fc600078ec0ff */
[----:B------:R-:W-:Y:S01]  /*2fe0*/  IMAD.WIDE.U32 R90, R90, 0x50, RZ ;  /* 0x000000505a5a7825 */ /* 0x000fe200078e00ff */
[----:B0-----:R-:W-:-:S03]  /*2ff0*/  LEA.HI R155, R155, 0x8, RZ, 0x19 ;  /* 0x000000089b9b7811 */ /* 0x001fc600078fc8ff */
[----:B------:R-:W-:Y:S01]  /*3000*/  IMAD.IADD R115, R115, 0x1, R26 ;  /* 0x0000000173737824 */ /* 0x000fe200078e021a */
[----:B------:R-:W-:Y:S01]  /*3010*/  LOP3.LUT R26, R27, 0x4, RZ, 0xc0, !PT ;  /* 0x000000041b1a7812 */ /* 0x000fe200078ec0ff */
[----:B------:R-:W-:Y:S01]  /*3020*/  IMAD.SHL.U32 R112, R7, 0x2, RZ ;  /* 0x0000000207707824 */ /* 0x000fe200078e00ff */
        /* <DEDUP_REMOVED lines=11> */
[----:B---3--:R-:W-:-:S07]  /*30e0*/  IMAD R109, R12, 0x20, R225 ;  /* 0x000000200c6d7824 */ /* 0x008fce00078e02e1 */
.L_x_2776:
[----:B--2---:R-:W2:Y:S01]  /*30f0*/  LDL R34, [R1+0x7c] ;  /* 0x00007c0001227983 */ /* 0x004ea20000100800 */
[----:B------:R-:W0:Y:S01]  /*3100*/  LDC R32, c[0x0][0x430] ;  /* 0x00010c00ff207b82 */ /* 0x000e220000000800 */
[----:B------:R-:W-:Y:S01]  /*3110*/  VIADD R2, R2, 0xffffffff ;  /* 0xffffffff02027836 */ /* 0x000fe20000000000 */
[----:B------:R-:W-:-:S03]  /*3120*/  ULDC.64 UR4, c[0x0][0x208] ;  /* 0x0000820000047ab9 */ /* 0x000fc60000000a00 */
[----:B---3--:R-:W-:-:S03]  /*3130*/  IMAD R11, R2, 0x50, R109 ;  /* 0x00000050020b7824 */ /* 0x008fc600078e026d */
        /* <DEDUP_REMOVED lines=13> */
[--C-:B------:R-:W-:Y:S01]  /*3210*/  @!P0 SHF.R.S32.HI R31, RZ, 0x1f, R11.reuse ;  /* 0x0000001fff1f8819 */ /* 0x100fe2000001140b */
[----:B------:R-:W-:Y:S02]  /*3220*/  @!P0 IMAD R33, R0, R15, R30 ;  /* 0x0000000f00218224 */ /* 0x000fe400078e021e */
[----:B------:R-:W-:-:S04]  /*3230*/  @!P0 IMAD.MOV.U32 R30, RZ, RZ, R11 ;  /* 0x000000ffff1e8224 */ /* 0x000fc800078e000b */
[----:B------:R-:W-:-:S04]  /*3240*/  @!P0 IMAD.WIDE.U32 R14, R0, R14, R30 ;  /* 0x0000000e000e8225 */ /* 0x000fc800078e001e */
[----:B------:R-:W-:Y:S01]  /*3250*/  @!P0 IMAD.IADD R15, R15, 0x1, R33 ;  /* 0x000000010f0f8824 */ /* 0x000fe200078e0221 */
[----:B---3--:R-:W-:Y:S01]  /*3260*/  @!P0 LEA R12, P3, R14, R12, 0x2 ;  /* 0x0000000c0e0c8211 */ /* 0x008fe200078610ff */
[----:B------:R-:W-:-:S03]  /*3270*/  IMAD.MOV.U32 R30, RZ, RZ, RZ ;  /* 0x000000ffff1e7224 */ /* 0x000fc600078e00ff */
[----:B------:R-:W-:-:S05]  /*3280*/  @!P0 LEA.HI.X R13, R14, R13, R15, 0x2, P3 ;  /* 0x0000000d0e0d8211 */ /* 0x000fca00018f140f */
[----:B------:R0:W5:Y:S01]  /*3290*/  @!P0 LDG.E R30, desc[UR4][R12.64] ;  /* 0x000000040c1e8981 */ /* 0x000162000c1e1900 */
[----:B------:R-:W-:Y:S01]  /*32a0*/  ISETP.GE.AND P0, PT, R111, 0x1, PT ;  /* 0x000000016f00780c */ /* 0x000fe20003f06270 */
[----:B------:R-:W-:Y:S01]  /*32b0*/  IMAD.MOV R31, RZ, RZ, -R11 ;  /* 0x000000ffff1f7224 */ /* 0x000fe200078e0a0b */
[----:B------:R-:W-:Y:S01]  /*32c0*/  ISETP.GT.AND P3, PT, R2, R113, PT ;  /* 0x000000710200720c */ /* 0x000fe20003f64270 */
[----:B------:R-:W-:Y:S05]  /*32d0*/  YIELD ;  /* 0x0000000000007946 */ /* 0x000fea0003800000 */
[----:B------:R-:W-:Y:S01]  /*32e0*/  BSSY B0, `(.L_x_2660) ;  /* 0x000084f000007945 */ /* 0x000fe20003800000 */
[----:B------:R-:W-:Y:S01]  /*32f0*/  IMAD R31, R32, R31, R35 ;  /* 0x0000001f201f7224 */ /* 0x000fe200078e0223 */
[----:B------:R-:W-:Y:S01]  /*3300*/  P2R R110, PR, RZ, 0x8 ;  /* 0x00000008ff6e7803 */ /* 0x000fe20000000000 */
        /* <DEDUP_REMOVED lines=10> */
[----:B------:R-:W-:Y:S02]  /*33b0*/  IMAD R87, R2, -0x50, R24 ;  /* 0xffffffb002577824 */ /* 0x000fe400078e0218 */
[----:B------:R-:W-:Y:S01]  /*33c0*/  IMAD R11, R31, UR5, R14 ;  /* 0x000000051f0b7c24 */ /* 0x000fe2000f8e020e */
[----:B------:R-:W-:Y:S01]  /*33d0*/  ULDC.64 UR4, c[0x0][0x310] ;  /* 0x0000c40000047ab9 */ /* 0x000fe20000000a00 */
[----:B------:R-:W-:Y:S01]  /*33e0*/  IMAD R14, R116, R2, RZ ;  /* 0x00000002740e7224 */ /* 0x000fe200078e02ff */
[----:B------:R-:W-:Y:S01]  /*33f0*/  VIMNMX R87, R87, 0x50, PT ;  /* 0x0000005057577848 */ /* 0x000fe20003fe0100 */
[----:B------:R-:W-:-:S02]  /*3400*/  IMAD R15, R86, UR4, RZ ;  /* 0x00000004560f7c24 */ /* 0x000fc4000f8e02ff */
[----:B------:R-:W-:Y:S01]  /*3410*/  IMAD.IADD R13, R13, 0x1, R11 ;  /* 0x000000010d0d7824 */ /* 0x000fe200078e020b */
[----:B------:R-:W-:Y:S01]  /*3420*/  SHF.R.S32.HI R11, RZ, 0x1f, R2 ;  /* 0x0000001fff0b7819 */ /* 0x000fe20000011402 */
[C---:B------:R-:W-:Y:S02]  /*3430*/  IMAD R15, R30.reuse, UR5, R15 ;  /* 0x000000051e0f7c24 */ /* 0x040fe4000f8e020f */
[----:B------:R-:W-:Y:S01]  /*3440*/  IMAD.WIDE.U32 R12, R30, UR4, R12 ;  /* 0x000000041e0c7c25 */ /* 0x000fe2000f8e000c */
[----:B------:R-:W-:-:S03]  /*3450*/  ULDC.64 UR4, c[0x0][0x308] ;  /* 0x0000c20000047ab9 */ /* 0x000fc60000000a00 */
[----:B------:R-:W-:Y:S02]  /*3460*/  IMAD.IADD R13, R13, 0x1, R15 ;  /* 0x000000010d0d7824 */ /* 0x000fe400078e020f */
[----:B------:R-:W-:Y:S02]  /*3470*/  IMAD R15, R117, R2, RZ ;  /* 0x00000002750f7224 */ /* 0x000fe400078e02ff */
        /* <DEDUP_REMOVED lines=26> */
[----:B------:R-:W-:Y:S02]  /*3620*/  IADD3 R33, P4, R94, R12, RZ ;  /* 0x0000000c5e217210 */ /* 0x000fe40007f9e0ff */
[----:B------:R-:W-:Y:S02]  /*3630*/  CS2R R76, SRZ ;  /* 0x00000000004c7805 */ /* 0x000fe4000001ff00 */
[-C--:B------:R-:W-:Y:S01]  /*3640*/  ISETP.GE.AND P5, PT, R216, R111.reuse, PT ;  /* 0x0000006fd800720c */ /* 0x080fe20003fa6270 */
[----:B------:R-:W-:Y:S01]  /*3650*/  IMAD.X R35, R11, 0x1, R5, P0 ;  /* 0x000000010b237824 */ /* 0x000fe200000e0605 */
[----:B------:R-:W-:Y:S01]  /*3660*/  LEA R34, P0, R32, UR4, 0x1 ;  /* 0x0000000420227c11 */ /* 0x000fe2000f8008ff */
[----:B------:R-:W-:Y:S01]  /*3670*/  IMAD.X R36, R80, 0x1, R7, P4 ;  /* 0x0000000150247824 */ /* 0x000fe200020e0607 */
[----:B------:R-:W-:Y:S01]  /*3680*/  CS2R R78, SRZ ;  /* 0x00000000004e7805 */ /* 0x000fe2000001ff00 */
[----:B------:R-:W-:Y:S01]  /*3690*/  ULDC.64 UR6, c[0x0][0x208] ;  /* 0x0000820000067ab9 */ /* 0x000fe20000000a00 */
[----:B------:R-:W-:Y:S01]  /*36a0*/  LEA.HI.X R35, R32, UR5, R35, 0x1, P0 ;  /* 0x0000000520237c11 */ /* 0x000fe200080f0c23 */
[----:B------:R-:W-:Y:S01]  /*36b0*/  ULDC.64 UR4, c[0x0][0x400] ;  /* 0x0001000000047ab9 */ /* 0x000fe20000000a00 */
[----:B------:R-:W-:-:S02]  /*36c0*/  ISETP.GE.AND P4, PT, R221, R111, PT ;  /* 0x0000006fdd00720c */ /* 0x000fc40003f86270 */
[----:B------:R-:W-:-:S03]  /*36d0*/  LEA R32, P0, R33, UR4, 0x1 ;  /* 0x0000000421207c11 */ /* 0x000fc6000f8008ff */
[----:B------:R0:W5:Y:S01]  /*36e0*/  @!P5 LDG.E.64 R76, desc[UR6][R34.64] ;  /* 0x00000006224cd981 */ /* 0x000162000c1e1b00 */
        /* <DEDUP_REMOVED lines=16> */
.L_x_2664:
[----:B------:R-:W-:Y:S05]  /*37f0*/  BSYNC B1 ;  /* 0x0000000000017941 */ /* 0x000fea0003800000 */
.L_x_2663:
[----:B0----5:R-:W-:Y:S01]  /*3800*/  IMAD.MOV.U32 R32, RZ, RZ, R64 ;  /* 0x000000ffff207224 */ /* 0x021fe200078e0040 */
[----:B------:R-:W-:Y:S01]  /*3810*/  BSSY B1, `(.L_x_2665) ;  /* 0x0000043000017945 */ /* 0x000fe20003800000 */
[----:B------:R-:W-:Y:S01]  /*3820*/  IMAD.MOV.U32 R34, RZ, RZ, R65 ;  /* 0x000000ffff227224 */ /* 0x000fe200078e0041 */
[----:B------:R-:W-:Y:S01]  /*3830*/  CS2R R52, SRZ ;  /* 0x0000000000347805 */ /* 0x000fe2000001ff00 */
[----:B------:R-:W-:Y:S01]  /*3840*/  IMAD.MOV.U32 R33, RZ, RZ, R68 ;  /* 0x000000ffff217224 */ /* 0x000fe200078e0044 */
[----:B------:R-:W-:Y:S01]  /*3850*/  CS2R R56, SRZ ;  /* 0x0000000000387805 */ /* 0x000fe2000001ff00 */
[----:B------:R-:W-:Y:S01]  /*3860*/  VIADD R35, R225, 0x20 ;  /* 0x00000020e1237836 */ /* 0x000fe20000000000 */
[----:B------:R-:W-:Y:S01]  /*3870*/  PRMT R147, R34, 0x5410, R32 ;  /* 0x0000541022937816 */ /* 0x000fe20000000020 */
[----:B------:R-:W-:Y:S01]  /*3880*/  IMAD.MOV.U32 R32, RZ, RZ, R69 ;  /* 0x000000ffff207224 */ /* 0x000fe200078e0045 */
[----:B------:R-:W-:Y:S01]  /*3890*/  CS2R R60, SRZ ;  /* 0x00000000003c7805 */ /* 0x000fe2000001ff00 */
[----:B------:R-:W-:Y:S01]  /*38a0*/  IMAD.MOV.U32 R34, RZ, RZ, R76 ;  /* 0x000000ffff227224 */ /* 0x000fe200078e004c */
[----:B------:R-:W-:-:S02]  /*38b0*/  ISETP.GE.AND P4, PT, R35, R87, PT ;  /* 0x000000572300720c */ /* 0x000fc40003f86270 */
[----:B------:R-:W-:Y:S02]  /*38c0*/  CS2R R50, SRZ ;  /* 0x0000000000327805 */ /* 0x000fe4000001ff00 */
[----:B------:R-:W-:Y:S01]  /*38d0*/  PRMT R149, R32, 0x5410, R33 ;  /* 0x0000541020957816 */ /* 0x000fe20000000021 */
[----:B------:R-:W-:Y:S01]  /*38e0*/  IMAD.MOV.U32 R33, RZ, RZ, R72 ;  /* 0x000000ffff217224 */ /* 0x000fe200078e0048 */
[----:B------:R-:W-:Y:S01]  /*38f0*/  CS2R R54, SRZ ;  /* 0x0000000000367805 */ /* 0x000fe2000001ff00 */
[----:B------:R-:W-:Y:S01]  /*3900*/  IMAD.MOV.U32 R32, RZ, RZ, R73 ;  /* 0x000000ffff207224 */ /* 0x000fe200078e0049 */
[----:B------:R-:W-:Y:S02]  /*3910*/  CS2R R58, SRZ ;  /* 0x00000000003a7805 */ /* 0x000fe4000001ff00 */
[----:B------:R-:W-:Y:S02]  /*3920*/  CS2R R62, SRZ ;  /* 0x00000000003e7805 */ /* 0x000fe4000001ff00 */
[----:B------:R-:W-:Y:S01]  /*3930*/  PRMT R150, R32, 0x5410, R33 ;  /* 0x0000541020967816 */ /* 0x000fe20000000021 */
[----:B------:R-:W-:-:S02]  /*3940*/  IMAD.MOV.U32 R33, RZ, RZ, R77 ;  /* 0x000000ffff217224 */ /* 0x000fc400078e004d */
[----:B------:R-:W-:-:S03]  /*3950*/  IMAD.MOV.U32 R32, RZ, RZ, R66 ;  /* 0x000000ffff207224 */ /* 0x000fc600078e0042 */
[----:B------:R-:W-:Y:S01]  /*3960*/  PRMT R83, R33, 0x5410, R34 ;  /* 0x0000541021537816 */ /* 0x000fe20000000022 */
[----:B------:R-:W-:Y:S02]  /*3970*/  IMAD.MOV.U32 R34, RZ, RZ, R67 ;  /* 0x000000ffff227224 */ /* 0x000fe400078e0043 */
[----:B------:R-:W-:-:S03]  /*3980*/  IMAD.MOV.U32 R33, RZ, RZ, R70 ;  /* 0x000000ffff217224 */ /* 0x000fc600078e0046 */
[----:B------:R-:W-:Y:S01]  /*3990*/  PRMT R146, R34, 0x5410, R32 ;  /* 0x0000541022927816 */ /* 0x000fe20000000020 */
[----:B------:R-:W-:Y:S02]  /*39a0*/  IMAD.MOV.U32 R32, RZ, RZ, R71 ;  /* 0x000000ffff207224 */ /* 0x000fe400078e0047 */
[----:B------:R-:W-:-:S03]  /*39b0*/  IMAD.MOV.U32 R34, RZ, RZ, R74 ;  /* 0x000000ffff227224 */ /* 0x000fc600078e004a */
[----:B------:R-:W-:Y:S01]  /*39c0*/  PRMT R148, R32, 0x5410, R33 ;  /* 0x0000541020947816 */ /* 0x000fe20000000021 */
[----:B------:R-:W-:Y:S01]  /*39d0*/  IMAD.MOV.U32 R33, RZ, RZ, R75 ;  /* 0x000000ffff217224 */ /* 0x000fe200078e004b */
[----:B------:R-:W-:Y:S01]  /*39e0*/  PRMT R151, R151, 0x5410, R34 ;  /* 0x0000541097977816 */ /* 0x000fe20000000022 */
[----:B------:R-:W-:Y:S02]  /*39f0*/  IMAD.MOV.U32 R32, RZ, RZ, R78 ;  /* 0x000000ffff207224 */ /* 0x000fe400078e004e */
[----:B------:R-:W-:Y:S01]  /*3a00*/  IMAD.MOV.U32 R34, RZ, RZ, R79 ;  /* 0x000000ffff227224 */ /* 0x000fe200078e004f */
[----:B------:R-:W-:Y:S02]  /*3a10*/  PRMT R153, R153, 0x5410, R33 ;  /* 0x0000541099997816 */ /* 0x000fe40000000021 */
[----:B------:R-:W-:Y:S02]  /*3a20*/  PRMT R128, R128, 0x5410, R32 ;  /* 0x0000541080807816 */ /* 0x000fe40000000020 */
        /* <DEDUP_REMOVED lines=11> */
[----:B------:R-:W-:Y:S02]  /*3ae0*/  LEA R34, P0, R32, UR4, 0x1 ;  /* 0x0000000420227c11 */ /* 0x000fe4000f8008ff */
[----:B------:R-:W-:Y:S02]  /*3af0*/  ISETP.GE.AND P5, PT, R216, R111, PT ;  /* 0x0000006fd800720c */ /* 0x000fe40003fa6270 */
[----:B------:R-:W-:Y:S02]  /*3b00*/  LEA.HI.X R35, R32, UR5, R35, 0x1, P0 ;  /* 0x0000000520237c11 */ /* 0x000fe400080f0c23 */
[----:B------:R-:W-:-:S04]  /*3b10*/  LEA R32, P0, R33, UR6, 0x1 ;  /* 0x0000000621207c11 */ /* 0x000fc8000f8008ff */
[----:B------:R-:W-:Y:S02]  /*3b20*/  LEA.HI.X R33, R33, UR7, R36, 0x1, P0 ;  /* 0x0000000721217c11 */ /* 0x000fe400080f0c24 */
[-C--:B------:R-:W-:Y:S02]  /*3b30*/  ISETP.GE.AND P0, PT, R221, R111.reuse, PT ;  /* 0x0000006fdd00720c */ /* 0x080fe40003f06270 */
[----:B------:R-:W-:Y:S02]  /*3b40*/  CS2R R56, SRZ ;  /* 0x0000000000387805 */ /* 0x000fe4000001ff00 */
[----:B------:R-:W-:Y:S01]  /*3b50*/  CS2R R58, SRZ ;  /* 0x00000000003a7805 */ /* 0x000fe2000001ff00 */
        /* <DEDUP_REMOVED lines=8> */
[----:B------:R-:W-:-:S02]  /*3be0*/  CS2R R54, SRZ ;  /* 0x0000000000367805 */ /* 0x000fc4000001ff00 */
[----:B------:R-:W-:Y:S01]  /*3bf0*/  CS2R R50, SRZ ;  /* 0x0000000000327805 */ /* 0x000fe2000001ff00 */
[----:B------:R0:W5:Y:S04]  /*3c00*/  @!P5 LDG.E.64 R52, desc[UR8][R34.64+0x80] ;  /* 0x000080082234d981 */ /* 0x000168000c1e1b00 */
[----:B------:R0:W5:Y:S04]  /*3c10*/  @!P5 LDG.E.64 R54, desc[UR8][R32.64+0x80] ;  /* 0x000080082036d981 */ /* 0x000168000c1e1b00 */
[----:B------:R0:W5:Y:S04]  /*3c20*/  @!P0 LDG.E.64 R48, desc[UR8][R34.64+0xc0] ;  /* 0x0000c00822308981 */ /* 0x000168000c1e1b00 */
[----:B------:R0:W5:Y:S02]  /*3c30*/  @!P0 LDG.E.64 R50, desc[UR8][R32.64+0xc0] ;  /* 0x0000c00820328981 */ /* 0x000164000c1e1b00 */
.L_x_2666:
[----:B------:R-:W-:Y:S05]  /*3c40*/  BSYNC B1 ;  /* 0x0000000000017941 */ /* 0x000fea0003800000 */
.L_x_2665:
[----:B0----5:R-:W-:Y:S01]  /*3c50*/  IMAD.MOV.U32 R33, RZ, RZ, R52 ;  /* 0x000000ffff217224 */ /* 0x021fe200078e0034 */
[----:B------:R-:W-:Y:S01]  /*3c60*/  BSSY B1, `(.L_x_2667) ;  /* 0x0000044000017945 */ /* 0x000fe20003800000 */
[----:B------:R-:W-:Y:S01]  /*3c70*/  IMAD.MOV.U32 R32, RZ, RZ, R53 ;  /* 0x000000ffff207224 */ /* 0x000fe200078e0035 */
[----:B------:R-:W-:Y:S01]  /*3c80*/  CS2R R40, SRZ ;  /* 0x0000000000287805 */ /* 0x000fe2000001ff00 */
        /* <DEDUP_REMOVED lines=65> */
.L_x_2668:
[----:B------:R-:W-:Y:S05]  /*40a0*/  BSYNC B1 ;  /* 0x0000000000017941 */ /* 0x000fea0003800000 */
.L_x_2667:
        /* <DEDUP_REMOVED lines=32> */
.L_x_2669:
[----:B------:R-:W-:Y:S01]  /*42b0*/  IMAD R88, R213, 0x8, R23 ;  /* 0x00000008d5587824 */ /* 0x000fe200078e0217 */
[----:B------:R-:W-:Y:S01]  /*42c0*/  SHF.L.U32 R89, R227, 0x1f, RZ ;  /* 0x0000001fe3597819 */ /* 0x000fe200000006ff */
[----:B------:R-:W-:Y:S03]  /*42d0*/  BSSY B1, `(.L_x_2670) ;  /* 0x0000003000017945 */ /* 0x000fe60003800000 */
[----:B------:R-:W0:Y:S02]  /*42e0*/  SYNCS.PHASECHK.TRANS64.TRYWAIT P6, [R88+URZ+0x38890], R89 ;  /* 0x03889059580075a7 */ /* 0x000e2400080c017f */
[----:B0-----:R-:W-:Y:S05]  /*42f0*/  @!P6 BRA `(.L_x_2671) ;  /* 0x000002e800e8e947 */ /* 0x001fea0003800000 */
.L_x_3062:
[----:B------:R-:W-:Y:S05]  /*4300*/  BSYNC B1 ;  /* 0x0000000000017941 */ /* 0x000fea0003800000 */
.L_x_2670:
[----:B------:R-:W-:-:S03]  /*4310*/  UMOV UR4, 0xffffffff ;  /* 0xffffffff00047882 */ /* 0x000fc60000000000 */
[----:B------:R-:W-:Y:S05]  /*4320*/  BRA.DIV UR4, `(.L_x_2672) ;  /* 0x000002ea04f07947 */ /* 0x000fea000b800000 */
[----:B------:R1:W2:Y:S04]  /*4330*/  SHFL.IDX PT, R80, R118, RZ, 0x181f ;  /* 0x00181fff76507589 */ /* 0x0002a800000e0000 */
[----:B------:R1:W3:Y:S02]  /*4340*/  SHFL.IDX PT, R11, R119, RZ, 0x181f ;  /* 0x00181fff770b7589 */ /* 0x0002e400000e0000 */
.L_x_3066:
        /* <DEDUP_REMOVED lines=9> */
[----:B------:R-:W-:Y:S02]  /*43e0*/  SHF.R.U64 R76, R76, 0x10, R77 ;  /* 0x000000104c4c7819 */ /* 0x000fe4000000124d */
[----:B------:R-:W-:Y:S02]  /*43f0*/  SHF.R.U64 R78, R78, 0x10, R79 ;  /* 0x000000104e4e7819 */ /* 0x000fe4000000124f */
[----:B------:R-:W-:Y:S02]  /*4400*/  SHF.R.U32.HI R81, RZ, 0x10, R77 ;  /* 0x00000010ff517819 */ /* 0x000fe4000001164d */
[----:B------:R-:W-:Y:S02]  /*4410*/  PRMT R77, R83, 0x5432, R76 ;  /* 0x00005432534d7816 */ /* 0x000fe4000000004c */
[----:B------:R-:W-:Y:S02]  /*4420*/  PRMT R76, R128, 0x5432, R78 ;  /* 0x00005432804c7816 */ /* 0x000fe4000000004e */
[----:B------:R-:W-:-:S02]  /*4430*/  SHF.R.U32.HI R82, RZ, 0x10, R79 ;  /* 0x00000010ff527819 */ /* 0x000fc4000001164f */
[----:B------:R-:W-:Y:S02]  /*4440*/  PRMT R79, R83, 0x5410, R81 ;  /* 0x00005410534f7816 */ /* 0x000fe40000000051 */
[----:B0-----:R-:W-:Y:S02]  /*4450*/  LOP3.LUT R83, R13, 0xffff0000, RZ, 0xc0, !PT ;  /* 0xffff00000d537812 */ /* 0x001fe400078ec0ff */
[C---:B------:R-:W-:Y:S01]  /*4460*/  LOP3.LUT R78, R76.reuse, 0xffff0000, RZ, 0xc0, !PT ;  /* 0xffff00004c4e7812 */ /* 0x040fe200078ec0ff */
[----:B------:R-:W-:Y:S01]  /*4470*/  IMAD.U32 R76, R76, 0x10000, RZ ;  /* 0x000100004c4c7824 */ /* 0x000fe200078e00ff */
[C---:B------:R-:W-:Y:S01]  /*4480*/  LOP3.LUT R128, R77.reuse, 0xffff0000, RZ, 0xc0, !PT ;  /* 0xffff00004d807812 */ /* 0x040fe200078ec0ff */
[----:B------:R-:W-:Y:S01]  /*4490*/  IMAD.U32 R77, R77, 0x10000, RZ ;  /* 0x000100004d4d7824 */ /* 0x000fe200078e00ff */
[----:B------:R-:W-:Y:S01]  /*44a0*/  PRMT R81, R129, 0x5432, R82 ;  /* 0x0000543281517816 */ /* 0x000fe20000000052 */
[----:B------:R-:W-:Y:S02]  /*44b0*/  IMAD.U32 R82, R13, 0x10000, RZ ;  /* 0x000100000d527824 */ /* 0x000fe400078e00ff */
[C---:B------:R-:W-:Y:S01]  /*44c0*/  FMUL.FTZ R13, R83.reuse, R78 ;  /* 0x0000004e530d7220 */ /* 0x040fe20000410000 */
[-C--:B------:R-:W-:Y:S01]  /*44d0*/  FMUL.FTZ R83, R83, R128.reuse ;  /* 0x0000008053537220 */ /* 0x080fe20000410000 */
[C---:B------:R-:W-:Y:S01]  /*44e0*/  IMAD.U32 R129, R79.reuse, 0x10000, RZ ;  /* 0x000100004f817824 */ /* 0x040fe200078e00ff */
[----:B------:R-:W-:Y:S01]  /*44f0*/  LOP3.LUT R79, R79, 0xffff0000, RZ, 0xc0, !PT ;  /* 0xffff00004f4f7812 */ /* 0x000fe200078ec0ff */
[C---:B------:R-:W-:Y:S01]  /*4500*/  FFMA.FTZ R13, R82.reuse, R128, -R13 ;  /* 0x00000080520d7223 */ /* 0x040fe2000001080d */
        /* <DEDUP_REMOVED lines=26> */
.L_x_2678:
[----:B------:R-:W-:Y:S05]  /*46b0*/  BSYNC B3 ;  /* 0x0000000000037941 */ /* 0x000fea0003800000 */
.L_x_2677:
[----:B---3--:R-:W-:Y:S01]  /*46c0*/  LEA R76, P3, R16, R11, 0x1 ;  /* 0x0000000b104c7211 */ /* 0x008fe200078608ff */
[----:B------:R-:W-:-:S03]  /*46d0*/  ULDC.64 UR4, c[0x0][0x208] ;  /* 0x0000820000047ab9 */ /* 0x000fc60000000a00 */
[----:B--2---:R-:W-:-:S05]  /*46e0*/  LEA.HI.X R77, R16, R80, R17, 0x1, P3 ;  /* 0x00000050104d7211 */ /* 0x004fca00018f0c11 */
[----:B0-----:R4:W-:Y:S04]  /*46f0*/  ST.E.128 desc[UR4][R76.64], R12 ;  /* 0x0000000c4c007985 */ /* 0x0019e8000c101d04 */
.L_x_2676:
[----:B------:R-:W-:Y:S05]  /*4700*/  BSYNC B2 ;  /* 0x0000000000027941 */ /* 0x000fea0003800000 */
.L_x_2675:
[----:B------:R-:W-:Y:S01]  /*4710*/  ISETP.NE.AND P3, PT, R25, RZ, PT ;  /* 0x000000ff1900720c */ /* 0x000fe20003f65270 */
[----:B------:R-:W-:-:S12]  /*4720*/  BSSY B2, `(.L_x_2679) ;  /* 0x0000039000027945 */ /* 0x000fd80003800000 */
[----:B------:R-:W-:Y:S05]  /*4730*/  @!P3 BRA `(.L_x_2680) ;  /* 0x0000000000dcb947 */ /* 0x000fea0003800000 */
[----:B----4-:R4:W0:Y:S01]  /*4740*/  LDS.128 R12, [R84+0x26c00] ;  /* 0x026c0000540c7984 */ /* 0x0108220000000c00 */
[----:B------:R-:W-:Y:S01]  /*4750*/  ISETP.GE.AND P3, PT, R221, R111, PT ;  /* 0x0000006fdd00720c */ /* 0x000fe20003f66270 */
[----:B------:R-:W-:-:S12]  /*4760*/  BSSY B3, `(.L_x_2681) ;  /* 0x0000030000037945 */ /* 0x000fd80003800000 */
[----:B----4-:R-:W-:Y:S05]  /*4770*/  @P3 BRA `(.L_x_2682) ;  /* 0x0000000000b83947 */ /* 0x010fea0003800000 */
[----:B------:R-:W-:Y:S01]  /*4780*/  SHF.R.U64 R74, R74, 0x10, R75 ;  /* 0x000000104a4a7819 */ /* 0x000fe2000000124b */
[----:B0-----:R-:W-:Y:S01]  /*4790*/  IMAD.U32 R77, R13, 0x10000, RZ ;  /* 0x000100000d4d7824 */ /* 0x001fe200078e00ff */
[--C-:B------:R-:W-:Y:S02]  /*47a0*/  SHF.R.U64 R72, R72, 0x10, R73.reuse ;  /* 0x0000001048487819 */ /* 0x100fe40000001249 */
[----:B------:R-:W-:Y:S02]  /*47b0*/  PRMT R74, R151, 0x5432, R74 ;  /* 0x00005432974a7816 */ /* 0x000fe4000000004a */
[----:B------:R-:W-:Y:S02]  /*47c0*/  SHF.R.U32.HI R73, RZ, 0x10, R73 ;  /* 0x00000010ff497819 */ /* 0x000fe40000011649 */
[----:B------:R-:W-:Y:S02]  /*47d0*/  PRMT R72, R150, 0x5432, R72 ;  /* 0x0000543296487816 */ /* 0x000fe40000000048 */
[----:B------:R-:W-:-:S02]  /*47e0*/  LOP3.LUT R79, R13, 0xffff0000, RZ, 0xc0, !PT ;  /* 0xffff00000d4f7812 */ /* 0x000fc400078ec0ff */
[C---:B------:R-:W-:Y:S01]  /*47f0*/  LOP3.LUT R78, R74.reuse, 0xffff0000, RZ, 0xc0, !PT ;  /* 0xffff00004a4e7812 */ /* 0x040fe200078ec0ff */
[----:B------:R-:W-:Y:S01]  /*4800*/  IMAD.U32 R74, R74, 0x10000, RZ ;  /* 0x000100004a4a7824 */ /* 0x000fe200078e00ff */
[----:B------:R-:W-:Y:S02]  /*4810*/  SHF.R.U32.HI R76, RZ, 0x10, R75 ;  /* 0x00000010ff4c7819 */ /* 0x000fe4000001164b */
[----:B------:R-:W-:Y:S01]  /*4820*/  PRMT R75, R150, 0x5410, R73 ;  /* 0x00005410964b7816 */ /* 0x000fe20000000049 */
[----:B------:R-:W-:Y:S01]  /*4830*/  FMUL.FTZ R73, R79, R78 ;  /* 0x0000004e4f497220 */ /* 0x000fe20000410000 */
[C---:B------:R-:W-:Y:S01]  /*4840*/  LOP3.LUT R13, R72.reuse, 0xffff0000, RZ, 0xc0, !PT ;  /* 0xffff0000480d7812 */ /* 0x040fe200078ec0ff */
[----:B------:R-:W-:Y:S01]  /*4850*/  IMAD.U32 R72, R72, 0x10000, RZ ;  /* 0x0001000048487824 */ /* 0x000fe200078e00ff */
[----:B------:R-:W-:Y:S01]  /*4860*/  PRMT R76, R153, 0x5432, R76 ;  /* 0x00005432994c7816 */ /* 0x000fe2000000004c */
[C---:B------:R-:W-:Y:S01]  /*4870*/  IMAD.U32 R81, R75.reuse, 0x10000, RZ ;  /* 0x000100004b517824 */ /* 0x040fe200078e00ff */
[----:B------:R-:W-:Y:S01]  /*4880*/  LOP3.LUT R75, R75, 0xffff0000, RZ, 0xc0, !PT ;  /* 0xffff00004b4b7812 */ /* 0x000fe200078ec0ff */
[-C--:B------:R-:W-:Y:S01]  /*4890*/  FFMA.FTZ R73, R77, R13.reuse, -R73 ;  /* 0x0000000d4d497223 */ /* 0x080fe20000010849 */
[----:B------:R-:W-:Y:S01]  /*48a0*/  FMUL.FTZ R13, R79, R13 ;  /* 0x0000000d4f0d7220 */ /* 0x000fe20000410000 */
[----:B------:R-:W-:-:S03]  /*48b0*/  LOP3.LUT R79, R14, 0xffff0000, RZ, 0xc0, !PT ;  /* 0xffff00000e4f7812 */ /* 0x000fc600078ec0ff */
[----:B------:R-:W-:Y:S01]  /*48c0*/  FFMA.FTZ R13, R77, R78, R13 ;  /* 0x0000004e4d0d7223 */ /* 0x000fe2000001000d */
[C---:B------:R-:W-:Y:S01]  /*48d0*/  IMAD.U32 R77, R76.reuse, 0x10000, RZ ;  /* 0x000100004c4d7824 */ /* 0x040fe200078e00ff */
[----:B------:R-:W-:Y:S01]  /*48e0*/  LOP3.LUT R76, R76, 0xffff0000, RZ, 0xc0, !PT ;  /* 0xffff00004c4c7812 */ /* 0x000fe200078ec0ff */
[----:B------:R-:W-:Y:S02]  /*48f0*/  IMAD.U32 R78, R14, 0x10000, RZ ;  /* 0x000100000e4e7824 */ /* 0x000fe400078e00ff */
[C---:B------:R-:W-:Y:S01]  /*4900*/  FMUL.FTZ R14, R79.reuse, R77 ;  /* 0x0000004d4f0e7220 */ /* 0x040fe20000410000 */
[----:B------:R-:W-:Y:S01]  /*4910*/  FMUL.FTZ R79, R79, R81 ;  /* 0x000000514f4f7220 */ /* 0x000fe20000410000 */
[----:B------:R-:W-:Y:S02]  /*4920*/  F2FP.BF16.F32.PACK_AB R13, R13, R73 ;  /* 0x000000490d0d723e */ /* 0x000fe400000010ff */
        /* <DEDUP_REMOVED lines=17> */
[----:B------:R-:W-:-:S04]  /*4a40*/  IMAD.MOV.U32 R15, RZ, RZ, R75 ;  /* 0x000000ffff0f7224 */ /* 0x000fc800078e004b */
[----:B------:R-:W-:-:S07]  /*4a50*/  IMAD.MOV.U32 R12, RZ, RZ, R76 ;  /* 0x000000ffff0c7224 */ /* 0x000fce00078e004c */
.L_x_2682:
[----:B------:R-:W-:Y:S05]  /*4a60*/  BSYNC B3 ;  /* 0x0000000000037941 */ /* 0x000fea0003800000 */
.L_x_2681:
[----:B---3--:R-:W-:Y:S01]  /*4a70*/  LEA R72, P3, R212, R11, 0x1 ;  /* 0x0000000bd4487211 */ /* 0x008fe200078608ff */
[----:B------:R-:W-:-:S03]  /*4a80*/  ULDC.64 UR4, c[0x0][0x208] ;  /* 0x0000820000047ab9 */ /* 0x000fc60000000a00 */
[----:B--2---:R-:W-:-:S05]  /*4a90*/  LEA.HI.X R73, R212, R80, R215, 0x1, P3 ;  /* 0x00000050d4497211 */ /* 0x004fca00018f0cd7 */
[----:B0-----:R0:W-:Y:S04]  /*4aa0*/  ST.E.128 desc[UR4][R72.64], R12 ;  /* 0x0000000c48007985 */ /* 0x0011e8000c101d04 */
.L_x_2680:
[----:B------:R-:W-:Y:S05]  /*4ab0*/  BSYNC B2 ;  /* 0x0000000000027941 */ /* 0x000fea0003800000 */
.L_x_2679:
        /* <DEDUP_REMOVED lines=54> */
.L_x_2686:
[----:B------:R-:W-:Y:S05]  /*4e20*/  BSYNC B3 ;  /* 0x0000000000037941 */ /* 0x000fea0003800000 */
.L_x_2685:
[----:B---3--:R-:W-:Y:S01]  /*4e30*/  LEA R68, P3, R19, R11, 0x1 ;  /* 0x0000000b13447211 */ /* 0x008fe200078608ff */
[----:B------:R-:W-:-:S03]  /*4e40*/  ULDC.64 UR4, c[0x0][0x208] ;  /* 0x0000820000047ab9 */ /* 0x000fc60000000a00 */
[----:B--2---:R-:W-:-:S05]  /*4e50*/  LEA.HI.X R69, R19, R80, R219, 0x1, P3 ;  /* 0x0000005013457211 */ /* 0x004fca00018f0cdb */
[----:B----4-:R0:W-:Y:S04]  /*4e60*/  ST.E.128 desc[UR4][R68.64], R12 ;  /* 0x0000000c44007985 */ /* 0x0101e8000c101d04 */
.L_x_2684:
[----:B------:R-:W-:Y:S05]  /*4e70*/  BSYNC B2 ;  /* 0x0000000000027941 */ /* 0x000fea0003800000 */
.L_x_2683:
        /* <DEDUP_REMOVED lines=53> */
.L_x_2688:
[----:B------:R-:W-:Y:S05]  /*51d0*/  BSYNC B2 ;  /* 0x0000000000027941 */ /* 0x000fea0003800000 */
.L_x_2687:
[----:B---3--:R-:W-:Y:S01]  /*51e0*/  LEA R64, P3, R22, R11, 0x1 ;  /* 0x0000000b16407211 */ /* 0x008fe200078608ff */
[----:B------:R-:W-:-:S03]  /*51f0*/  ULDC.64 UR4, c[0x0][0x208] ;  /* 0x0000820000047ab9 */ /* 0x000fc60000000a00 */
[----:B--2---:R-:W-:-:S05]  /*5200*/  LEA.HI.X R65, R22, R80, R218, 0x1, P3 ;  /* 0x0000005016417211 */ /* 0x004fca00018f0cda */
[----:B----4-:R0:W-:Y:S04]  /*5210*/  ST.E.128 desc[UR4][R64.64], R12 ;  /* 0x0000000c40007985 */ /* 0x0101e8000c101d04 */
.L_x_2674:
[----:B------:R-:W-:Y:S05]  /*5220*/  BSYNC B1 ;  /* 0x0000000000017941 */ /* 0x000fea0003800000 */
.L_x_2673:
[----:B------:R-:W-:-:S03]  /*5230*/  UMOV UR4, 0xffffffff ;  /* 0xffffffff00047882 */ /* 0x000fc60000000000 */
[----:B------:R-:W-:Y:S05]  /*5240*/  BRA.DIV UR4, `(.L_x_2689) ;  /* 0x000002de04747947 */ /* 0x000fea000b800000 */
[----:B0-----:R0:W0:Y:S04]  /*5250*/  SHFL.IDX PT, R64, R118, 0x1, 0x181f ;  /* 0x00381f0076407f89 */ /* 0x00102800000e0000 */
[----:B---3--:R3:W0:Y:S02]  /*5260*/  SHFL.IDX PT, R11, R119, 0x1, 0x181f ;  /* 0x00381f00770b7f89 */ /* 0x00862400000e0000 */
.L_x_3070:
        /* <DEDUP_REMOVED lines=56> */
.L_x_2695:
[----:B------:R-:W-:Y:S05]  /*55f0*/  BSYNC B3 ;  /* 0x0000000000037941 */ /* 0x000fea0003800000 */
.L_x_2694:
[----:B0-----:R-:W-:Y:S01]  /*5600*/  LEA R60, P3, R16, R11, 0x1 ;  /* 0x0000000b103c7211 */ /* 0x001fe200078608ff */
[----:B------:R-:W-:-:S03]  /*5610*/  ULDC.64 UR4, c[0x0][0x208] ;  /* 0x0000820000047ab9 */ /* 0x000fc60000000a00 */
[----:B------:R-:W-:-:S05]  /*5620*/  LEA.HI.X R61, R16, R64, R17, 0x1, P3 ;  /* 0x00000040103d7211 */ /* 0x000fca00018f0c11 */
[----:B------:R0:W-:Y:S04]  /*5630*/  ST.E.128 desc[UR4][R60.64], R12 ;  /* 0x0000000c3c007985 */ /* 0x0001e8000c101d04 */
.L_x_2693:
[----:B------:R-:W-:Y:S05]  /*5640*/  BSYNC B2 ;  /* 0x0000000000027941 */ /* 0x000fea0003800000 */
.L_x_2692:
        /* <DEDUP_REMOVED lines=54> */
.L_x_2699:
[----:B------:R-:W-:Y:S05]  /*59b0*/  BSYNC B3 ;  /* 0x0000000000037941 */ /* 0x000fea0003800000 */
.L_x_2698:
[----:B------:R-:W-:Y:S01]  /*59c0*/  LEA R56, P3, R212, R11, 0x1 ;  /* 0x0000000bd4387211 */ /* 0x000fe200078608ff */
[----:B------:R-:W-:-:S03]  /*59d0*/  ULDC.64 UR4, c[0x0][0x208] ;  /* 0x0000820000047ab9 */ /* 0x000fc60000000a00 */
[----:B------:R-:W-:-:S05]  /*59e0*/  LEA.HI.X R57, R212, R64, R215, 0x1, P3 ;  /* 0x00000040d4397211 */ /* 0x000fca00018f0cd7 */
[----:B----4-:R0:W-:Y:S04]  /*59f0*/  ST.E.128 desc[UR4][R56.64], R12 ;  /* 0x0000000c38007985 */ /* 0x0101e8000c101d04 */
.L_x_2697:
[----:B------:R-:W-:Y:S05]  /*5a00*/  BSYNC B2 ;  /* 0x0000000000027941 */ /* 0x000fea0003800000 */
.L_x_2696:
        /* <DEDUP_REMOVED lines=54> */
.L_x_2703:
[----:B------:R-:W-:Y:S05]  /*5d70*/  BSYNC B3 ;  /* 0x0000000000037941 */ /* 0x000fea0003800000 */
.L_x_2702:
[----:B------:R-:W-:Y:S01]  /*5d80*/  LEA R52, P3, R19, R11, 0x1 ;  /* 0x0000000b13347211 */ /* 0x000fe200078608ff */
[----:B------:R-:W-:-:S03]  /*5d90*/  ULDC.64 UR4, c[0x0][0x208] ;  /* 0x0000820000047ab9 */ /* 0x000fc60000000a00 */
[----:B------:R-:W-:-:S05]  /*5da0*/  LEA.HI.X R53, R19, R64, R219, 0x1, P3 ;  /* 0x0000004013357211 */ /* 0x000fca00018f0cdb */
[----:B----4-:R0:W-:Y:S04]  /*5db0*/  ST.E.128 desc[UR4][R52.64], R12 ;  /* 0x0000000c34007985 */ /* 0x0101e8000c101d04 */
.L_x_2701:
[----:B------:R-:W-:Y:S05]  /*5dc0*/  BSYNC B2 ;  /* 0x0000000000027941 */ /* 0x000fea0003800000 */
.L_x_2700:
[----:B------:R-:W-:-:S13]  /*5dd0*/  ISETP.NE.AND P3, PT, R27, RZ, PT ;  /* 0x000000ff1b00720c */ /* 0x000fda0003f65270 */
[----:B------:R-:W-:Y:S05]  /*5de0*/  @!P3 BRA `(.L_x_2691) ;  /* 0x0000000000e0b947 */ /* 0x000fea0003800000 */
[----:B0---4-:R0:W4:Y:S01]  /*5df0*/  LDS.128 R12, [R84+0x2cc00] ;  /* 0x02cc0000540c7984 */ /* 0x0111220000000c00 */
[----:B------:R-:W-:Y:S01]  /*5e00*/  ISETP.GE.AND P3, PT, R223, R111, PT ;  /* 0x0000006fdf00720c */ /* 0x000fe20003f66270 */
[----:B------:R-:W-:-:S12]  /*5e10*/  BSSY B2, `(.L_x_2704) ;  /* 0x0000031000027945 */ /* 0x000fd80003800000 */
[----:B0-----:R-:W-:Y:S05]  /*5e20*/  @P3 BRA `(.L_x_2705) ;  /* 0x0000000000bc3947 */ /* 0x001fea0003800000 */
[--C-:B------:R-:W-:Y:S02]  /*5e30*/  SHF.R.U64 R48, R48, 0x10, R49.reuse ;  /* 0x0000001030307819 */ /* 0x100fe40000001231 */
[----:B------:R-:W-:Y:S02]  /*5e40*/  SHF.R.U32.HI R52, RZ, 0x10, R49 ;  /* 0x00000010ff347819 */ /* 0x000fe40000011631 */
[--C-:B------:R-:W-:Y:S02]  /*5e50*/  SHF.R.U64 R49, R50, 0x10, R51.reuse ;  /* 0x0000001032317819 */ /* 0x100fe40000001233 */
[----:B------:R-:W-:Y:S02]  /*5e60*/  SHF.R.U32.HI R50, RZ, 0x10, R51 ;  /* 0x00000010ff327819 */ /* 0x000fe40000011633 */
[----:B------:R-:W-:Y:S02]  /*5e70*/  PRMT R49, R137, 0x5410, R49 ;  /* 0x0000541089317816 */ /* 0x000fe40000000031 */
[----:B------:R-:W-:-:S02]  /*5e80*/  PRMT R48, R136, 0x5410, R48 ;  /* 0x0000541088307816 */ /* 0x000fc40000000030 */
[----:B------:R-:W-:Y:S02]  /*5e90*/  PRMT R137, R137, 0x5432, R50 ;  /* 0x0000543289897816 */ /* 0x000fe40000000032 */
[C---:B----4-:R-:W-:Y:S01]  /*5ea0*/  LOP3.LUT R53, R13.reuse, 0xffff0000, RZ, 0xc0, !PT ;  /* 0xffff00000d357812 */ /* 0x050fe200078ec0ff */
[----:B------:R-:W-:Y:S01]  /*5eb0*/  IMAD.U32 R13, R13, 0x10000, RZ ;  /* 0x000100000d0d7824 */ /* 0x000fe200078e00ff */
[C---:B------:R-:W-:Y:S01]  /*5ec0*/  LOP3.LUT R51, R49.reuse, 0xffff0000, RZ, 0xc0, !PT ;  /* 0xffff000031337812 */ /* 0x040fe200078ec0ff */
[----:B------:R-:W-:Y:S01]  /*5ed0*/  IMAD.U32 R49, R49, 0x10000, RZ ;  /* 0x0001000031317824 */ /* 0x000fe200078e00ff */
[C---:B------:R-:W-:Y:S01]  /*5ee0*/  LOP3.LUT R50, R48.reuse, 0xffff0000, RZ, 0xc0, !PT ;  /* 0xffff000030327812 */ /* 0x040fe200078ec0ff */
[----:B------:R-:W-:Y:S01]  /*5ef0*/  IMAD.U32 R48, R48, 0x10000, RZ ;  /* 0x0001000030307824 */ /* 0x000fe200078e00ff */
[----:B------:R-:W-:Y:S01]  /*5f00*/  PRMT R52, R136, 0x5432, R52 ;  /* 0x0000543288347816 */ /* 0x000fe20000000034 */
[C---:B------:R-:W-:Y:S02]  /*5f10*/  FMUL.FTZ R54, R53.reuse, R51 ;  /* 0x0000003335367220 */ /* 0x040fe40000410000 */
[----:B------:R-:W-:-:S02]  /*5f20*/  FMUL.FTZ R53, R53, R50 ;  /* 0x0000003235357220 */ /* 0x000fc40000410000 */
[C---:B------:R-:W-:Y:S01]  /*5f30*/  FFMA.FTZ R50, R13.reuse, R50, -R54 ;  /* 0x000000320d327223 */ /* 0x040fe20000010836 */
[----:B------:R-:W-:Y:S02]  /*5f40*/  IMAD.U32 R54, R52, 0x10000, RZ ;  /* 0x0001000034367824 */ /* 0x000fe400078e00ff */
[----:B------:R-:W-:Y:S01]  /*5f50*/  FFMA.FTZ R13, R13, R51, R53 ;  /* 0x000000330d0d7223 */ /* 0x000fe20000010035 */
[C---:B------:R-:W-:Y:S01]  /*5f60*/  LOP3.LUT R53, R14.reuse, 0xffff0000, RZ, 0xc0, !PT ;  /* 0xffff00000e357812 */ /* 0x040fe200078ec0ff */
        /* <DEDUP_REMOVED lines=27> */
.L_x_2705:
[----:B------:R-:W-:Y:S05]  /*6120*/  BSYNC B2 ;  /* 0x0000000000027941 */ /* 0x000fea0003800000 */
.L_x_2704:
[----:B------:R-:W-:Y:S01]  /*6130*/  LEA R48, P3, R22, R11, 0x1 ;  /* 0x0000000b16307211 */ /* 0x000fe200078608ff */
[----:B------:R-:W-:-:S03]  /*6140*/  ULDC.64 UR4, c[0x0][0x208] ;  /* 0x0000820000047ab9 */ /* 0x000fc60000000a00 */
[----:B------:R-:W-:-:S05]  /*6150*/  LEA.HI.X R49, R22, R64, R218, 0x1, P3 ;  /* 0x0000004016317211 */ /* 0x000fca00018f0cda */
[----:B----4-:R0:W-:Y:S04]  /*6160*/  ST.E.128 desc[UR4][R48.64], R12 ;  /* 0x0000000c30007985 */ /* 0x0101e8000c101d04 */
.L_x_2691:
[----:B------:R-:W-:Y:S05]  /*6170*/  BSYNC B1 ;  /* 0x0000000000017941 */ /* 0x000fea0003800000 */
.L_x_2690:
[----:B------:R-:W-:-:S03]  /*6180*/  UMOV UR4, 0xffffffff ;  /* 0xffffffff00047882 */ /* 0x000fc60000000000 */
[----:B------:R-:W-:Y:S05]  /*6190*/  BRA.DIV UR4, `(.L_x_2706) ;  /* 0x000002ce04ec7947 */ /* 0x000fea000b800000 */
[----:B01----:R-:W0:Y:S04]  /*61a0*/  SHFL.IDX PT, R118, R118, 0x2, 0x181f ;  /* 0x00581f0076767f89 */ /* 0x003e2800000e0000 */
[----:B---3--:R-:W1:Y:S02]  /*61b0*/  SHFL.IDX PT, R119, R119, 0x2, 0x181f ;  /* 0x00581f0077777f89 */ /* 0x008e6400000e0000 */
.L_x_3074:
[----:B------:R-:W-:Y:S05]  /*61c0*/  @P5 BRA `(.L_x_2707) ;  /* 0x0000005400805947 */ /* 0x000fea0003800000 */
[----:B------:R-:W-:Y:S01]  /*61d0*/  ISETP.NE.AND P3, PT, R4, RZ, PT ;  /* 0x000000ff0400720c */ /* 0x000fe20003f65270 */
[----:B------:R-:W-:-:S12]  /*61e0*/  BSSY B1, `(.L_x_2708) ;  /* 0x000003a000017945 */ /* 0x000fd80003800000 */
[----:B------:R-:W-:Y:S05]  /*61f0*/  @!P3 BRA `(.L_x_2709) ;  /* 0x0000000000e0b947 */ /* 0x000fea0003800000 */
[----:B----4-:R3:W4:Y:S01]  /*6200*/  LDS.128 R12, [R84+0x26400] ;  /* 0x02640000540c7984 */ /* 0x0107220000000c00 */
[----:B------:R-:W-:Y:S01]  /*6210*/  ISETP.GE.AND P3, PT, R216, R111, PT ;  /* 0x0000006fd800720c */ /* 0x000fe20003f66270 */
[----:B------:R-:W-:-:S12]  /*6220*/  BSSY B2, `(.L_x_2710) ;  /* 0x0000031000027945 */ /* 0x000fd80003800000 */
[----:B---3--:R-:W-:Y:S05]  /*6230*/  @P3 BRA `(.L_x_2711) ;  /* 0x0000000000bc3947 */ /* 0x008fea0003800000 */
        /* <DEDUP_REMOVED lines=13> */
[C---:B------:R-:W-:Y:S01]  /*6310*/  FMUL.FTZ R48, R49.reuse, R45 ;  /* 0x0000002d31307220 */ /* 0x040fe20000410000 */
        /* <DEDUP_REMOVED lines=33> */
.L_x_2711:
[----:B------:R-:W-:Y:S05]  /*6530*/  BSYNC B2 ;  /* 0x0000000000027941 */ /* 0x000fea0003800000 */
.L_x_2710:
[----:B-1----:R-:W-:Y:S01]  /*6540*/  LEA R44, P3, R16, R119, 0x1 ;  /* 0x00000077102c7211 */ /* 0x002fe200078608ff */
[----:B------:R-:W-:-:S03]  /*6550*/  ULDC.64 UR4, c[0x0][0x208] ;  /* 0x0000820000047ab9 */ /* 0x000fc60000000a00 */
[----:B0-----:R-:W-:-:S05]  /*6560*/  LEA.HI.X R45, R16, R118, R17, 0x1, P3 ;  /* 0x00000076102d7211 */ /* 0x001fca00018f0c11 */
[----:B----4-:R3:W-:Y:S04]  /*6570*/  ST.E.128 desc[UR4][R44.64], R12 ;  /* 0x0000000c2c007985 */ /* 0x0107e8000c101d04 */
.L_x_2709:
[----:B------:R-:W-:Y:S05]  /*6580*/  BSYNC B1 ;  /* 0x0000000000017941 */ /* 0x000fea0003800000 */
.L_x_2708:
        /* <DEDUP_REMOVED lines=56> */
.L_x_2715:
[----:B------:R-:W-:Y:S05]  /*6910*/  BSYNC B2 ;  /* 0x0000000000027941 */ /* 0x000fea0003800000 */
.L_x_2714:
[----:B------:R-:W-:Y:S02]  /*6920*/  ULDC.64 UR4, c[0x0][0x208] ;  /* 0x0000820000047ab9 */ /* 0x000fe40000000a00 */
[----:B----4-:R0:W-:Y:S03]  /*6930*/  ST.E.128 desc[UR4][R44.64], R12 ;  /* 0x0000000c2c007985 */ /* 0x0101e6000c101d04 */
.L_x_2713:
[----:B------:R-:W-:Y:S05]  /*6940*/  BSYNC B1 ;  /* 0x0000000000017941 */ /* 0x000fea0003800000 */
.L_x_2712:
        /* <DEDUP_REMOVED lines=9> */
[--C-:B------:R-:W-:Y:S01]  /*69e0*/  SHF.R.U64 R11, R36, 0x10, R37.reuse ;  /* 0x00000010240b7819 */ /* 0x100fe20000001225 */
[----:B---3--:R-:W-:Y:S01]  /*69f0*/  IMAD.U32 R46, R13, 0x10000, RZ ;  /* 0x000100000d2e7824 */ /* 0x008fe200078e00ff */
[----:B------:R-:W-:Y:S02]  /*6a00*/  SHF.R.U32.HI R36, RZ, 0x10, R37 ;  /* 0x00000010ff247819 */ /* 0x000fe40000011625 */
[----:B------:R-:W-:Y:S02]  /*6a10*/  SHF.R.U64 R37, R38, 0x10, R39 ;  /* 0x0000001026257819 */ /* 0x000fe40000001227 */
[----:B------:R-:W-:Y:S02]  /*6a20*/  PRMT R11, R132, 0x5410, R11 ;  /* 0x00005410840b7816 */ /* 0x000fe4000000000b */
[----:B------:R-:W-:Y:S02]  /*6a30*/  PRMT R37, R133, 0x5410, R37 ;  /* 0x0000541085257816 */ /* 0x000fe40000000025 */
[----:B------:R-:W-:Y:S01]  /*6a40*/  SHF.R.U32.HI R42, RZ, 0x10, R39 ;  /* 0x00000010ff2a7819 */ /* 0x000fe20000011627 */
[----:B------:R-:W-:Y:S01]  /*6a50*/  IMAD.U32 R39, R14, 0x10000, RZ ;  /* 0x000100000e277824 */ /* 0x000fe200078e00ff */
[----:B------:R-:W-:-:S02]  /*6a60*/  LOP3.LUT R44, R13, 0xffff0000, RZ, 0xc0, !PT ;  /* 0xffff00000d2c7812 */ /* 0x000fc400078ec0ff */
        /* <DEDUP_REMOVED lines=9> */
[----:B------:R-:W-:Y:S02]  /*6b00*/  IMAD.U32 R13, R42, 0x10000, RZ ;  /* 0x000100002a0d7824 */ /* 0x000fe400078e00ff */
[----:B------:R-:W-:Y:S01]  /*6b10*/  FFMA.FTZ R47, R46, R45, -R47 ;  /* 0x0000002d2e2f7223 */ /* 0x000fe2000001082f */
[----:B------:R-:W-:-:S02]  /*6b20*/  IMAD.U32 R45, R36, 0x10000, RZ ;  /* 0x00010000242d7824 */ /* 0x000fc400078e00ff */
[----:B------:R-:W-:Y:S01]  /*6b30*/  FFMA.FTZ R44, R46, R43, R44 ;  /* 0x0000002b2e2c7223 */ /* 0x000fe2000001002c */
[----:B------:R-:W-:Y:S01]  /*6b40*/  FMUL.FTZ R43, R14, R13 ;  /* 0x0000000d0e2b7220 */ /* 0x000fe20000410000 */
[----:B------:R-:W-:Y:S01]  /*6b50*/  LOP3.LUT R38, R15, 0xffff0000, RZ, 0xc0, !PT ;  /* 0xffff00000f267812 */ /* 0x000fe200078ec0ff */
[----:B------:R-:W-:Y:S02]  /*6b60*/  IMAD.U32 R46, R12, 0x10000, RZ ;  /* 0x000100000c2e7824 */ /* 0x000fe400078e00ff */
[-C--:B------:R-:W-:Y:S01]  /*6b70*/  FMUL.FTZ R14, R14, R45.reuse ;  /* 0x0000002d0e0e7220 */ /* 0x080fe20000410000 */
[----:B------:R-:W-:Y:S01]  /*6b80*/  LOP3.LUT R42, R42, 0xffff0000, RZ, 0xc0, !PT ;  /* 0xffff00002a2a7812 */ /* 0x000fe200078ec0ff */
[C---:B------:R-:W-:Y:S01]  /*6b90*/  FFMA.FTZ R43, R39.reuse, R45, -R43 ;  /* 0x0000002d272b7223 */ /* 0x040fe2000001082b */
[----:B------:R-:W-:Y:S01]  /*6ba0*/  LOP3.LUT R36, R36, 0xffff0000, RZ, 0xc0, !PT ;  /* 0xffff000024247812 */ /* 0x000fe200078ec0ff */
[----:B------:R-:W-:Y:S01]  /*6bb0*/  FFMA.FTZ R14, R39, R13, R14 ;  /* 0x0000000d270e7223 */ /* 0x000fe2000001000e */
[----:B------:R-:W-:Y:S01]  /*6bc0*/  LOP3.LUT R12, R12, 0xffff0000, RZ, 0xc0, !PT ;  /* 0xffff00000c0c7812 */ /* 0x000fe200078ec0ff */
[----:B------:R-:W-:Y:S01]  /*6bd0*/  FMUL.FTZ R13, R38, R42 ;  /* 0x0000002a260d7220 */ /* 0x000fe20000410000 */
[----:B------:R-:W-:-:S02]  /*6be0*/  IMAD.U32 R15, R15, 0x10000, RZ ;  /* 0x000100000f0f7824 */ /* 0x000fc400078e00ff */
[-C--:B------:R-:W-:Y:S01]  /*6bf0*/  FMUL.FTZ R39, R38, R36.reuse ;  /* 0x0000002426277220 */ /* 0x080fe20000410000 */
[----:B------:R-:W-:Y:S01]  /*6c00*/  F2FP.BF16.F32.PACK_AB R44, R44, R47 ;  /* 0x0000002f2c2c723e */ /* 0x000fe200000010ff */
[C---:B------:R-:W-:Y:S01]  /*6c10*/  FMUL.FTZ R38, R12.reuse, R37 ;  /* 0x000000250c267220 */ /* 0x040fe20000410000 */
[-C--:B------:R-:W-:Y:S01]  /*6c20*/  FMUL.FTZ R12, R12, R11.reuse ;  /* 0x0000000b0c0c7220 */ /* 0x080fe20000410000 */
[C---:B------:R-:W-:Y:S01]  /*6c30*/  FFMA.FTZ R13, R15.reuse, R36, -R13 ;  /* 0x000000240f0d7223 */ /* 0x040fe2000001080d */
[----:B------:R-:W-:Y:S01]  /*6c40*/  FFMA.FTZ R39, R15, R42, R39 ;  /* 0x0000002a0f277223 */ /* 0x000fe20000010027 */
[C---:B------:R-:W-:Y:S01]  /*6c50*/  FFMA.FTZ R38, R46.reuse, R11, -R38 ;  /* 0x0000000b2e267223 */ /* 0x040fe20000010826 */
[----:B------:R-:W-:Y:S01]  /*6c60*/  FFMA.FTZ R12, R46, R37, R12 ;  /* 0x000000252e0c7223 */ /* 0x000fe2000001000c */
[----:B------:R-:W-:Y:S02]  /*6c70*/  F2FP.BF16.F32.PACK_AB R14, R14, R43 ;  /* 0x0000002b0e0e723e */ /* 0x000fe400000010ff */
[----:B------:R-:W-:Y:S01]  /*6c80*/  F2FP.BF16.F32.PACK_AB R15, R39, R13 ;  /* 0x0000000d270f723e */ /* 0x000fe200000010ff */
[----:B------:R-:W-:Y:S01]  /*6c90*/  IMAD.MOV.U32 R13, RZ, RZ, R44 ;  /* 0x000000ffff0d7224 */ /* 0x000fe200078e002c */
[----:B------:R-:W-:-:S07]  /*6ca0*/  F2FP.BF16.F32.PACK_AB R12, R12, R38 ;  /* 0x000000260c0c723e */ /* 0x000fce00000010ff */
.L_x_2719:
[----:B------:R-:W-:Y:S05]  /*6cb0*/  BSYNC B2 ;  /* 0x0000000000027941 */ /* 0x000fea0003800000 */
.L_x_2718:
[----:B------:R-:W-:Y:S02]  /*6cc0*/  ULDC.64 UR4, c[0x0][0x208] ;  /* 0x0000820000047ab9 */ /* 0x000fe40000000a00 */
[----:B---3--:R0:W-:Y:S03]  /*6cd0*/  ST.E.128 desc[UR4][R40.64], R12 ;  /* 0x0000000c28007985 */ /* 0x0081e6000c101d04 */
.L_x_2717:
[----:B------:R-:W-:Y:S05]  /*6ce0*/  BSYNC B1 ;  /* 0x0000000000017941 */ /* 0x000fea0003800000 */
.L_x_2716:
        /* <DEDUP_REMOVED lines=12> */
[----:B------:R-:W-:Y:S01]  /*6db0*/  SHF.R.U32.HI R38, RZ, 0x10, R35 ;  /* 0x00000010ff267819 */ /* 0x000fe20000011623 */
[----:B------:R-:W-:Y:S01]  /*6dc0*/  IMAD.U32 R35, R12, 0x10000, RZ ;  /* 0x000100000c237824 */ /* 0x000fe200078e00ff */
        /* <DEDUP_REMOVED lines=14> */
[----:B------:R-:W-:Y:S01]  /*6eb0*/  FMUL.FTZ R43, R13, R42 ;  /* 0x0000002a0d2b7220 */ /* 0x000fe20000410000 */
[----:B------:R-:W-:Y:S01]  /*6ec0*/  LOP3.LUT R121, R121, 0xffff0000, RZ, 0xc0, !PT ;  /* 0xffff000079797812 */ /* 0x000fe200078ec0ff */
[----:B------:R-:W-:Y:S01]  /*6ed0*/  FMUL.FTZ R13, R13, R41 ;  /* 0x000000290d0d7220 */ /* 0x000fe20000410000 */
[----:B------:R-:W-:Y:S01]  /*6ee0*/  LOP3.LUT R120, R120, 0xffff0000, RZ, 0xc0, !PT ;  /* 0xffff000078787812 */ /* 0x000fe200078ec0ff */
[----:B------:R-:W-:Y:S01]  /*6ef0*/  IMAD.U32 R34, R34, 0x10000, RZ ;  /* 0x0001000022227824 */ /* 0x000fe200078e00ff */
[----:B------:R-:W-:Y:S01]  /*6f00*/  LOP3.LUT R12, R12, 0xffff0000, RZ, 0xc0, !PT ;  /* 0xffff00000c0c7812 */ /* 0x000fe200078ec0ff */
[----:B------:R-:W-:-:S02]  /*6f10*/  IMAD.U32 R33, R33, 0x10000, RZ ;  /* 0x0001000021217824 */ /* 0x000fc400078e00ff */
[----:B------:R-:W-:Y:S01]  /*6f20*/  FFMA.FTZ R43, R40, R41, -R43 ;  /* 0x00000029282b7223 */ /* 0x000fe2000001082b */
[----:B------:R-:W-:Y:S01]  /*6f30*/  FFMA.FTZ R45, R32, R39, -R45 ;  /* 0x00000027202d7223 */ /* 0x000fe2000001082d */
[----:B------:R-:W-:Y:S01]  /*6f40*/  FFMA.FTZ R40, R40, R42, R13 ;  /* 0x0000002a28287223 */ /* 0x000fe2000001000d */
[----:B------:R-:W-:Y:S01]  /*6f50*/  FFMA.FTZ R32, R32, R38, R11 ;  /* 0x0000002620207223 */ /* 0x000fe2000001000b */
[C---:B------:R-:W-:Y:S01]  /*6f60*/  FMUL.FTZ R38, R14.reuse, R121 ;  /* 0x000000790e267220 */ /* 0x040fe20000410000 */
[----:B------:R-:W-:Y:S01]  /*6f70*/  FMUL.FTZ R42, R14, R120 ;  /* 0x000000780e2a7220 */ /* 0x000fe20000410000 */
[----:B------:R-:W-:Y:S02]  /*6f80*/  IMAD.U32 R15, R15, 0x10000, RZ ;  /* 0x000100000f0f7824 */ /* 0x000fe400078e00ff */
        /* <DEDUP_REMOVED lines=11> */
.L_x_2721:
[----:B------:R-:W-:Y:S05]  /*7040*/  BSYNC B1 ;  /* 0x0000000000017941 */ /* 0x000fea0003800000 */
.L_x_2720:
[----:B------:R-:W-:Y:S02]  /*7050*/  ULDC.64 UR4, c[0x0][0x208] ;  /* 0x0000820000047ab9 */ /* 0x000fe40000000a00 */
[----:B---3--:R0:W-:Y:S01]  /*7060*/  ST.E.128 desc[UR4][R36.64], R12 ;  /* 0x0000000c24007985 */ /* 0x0081e2000c101d04 */
[----:B------:R-:W-:Y:S05]  /*7070*/  BRA `(.L_x_2707) ;  /* 0x0000004400d47947 */ /* 0x000fea0003800000 */
.L_x_2662:
        /* <DEDUP_REMOVED lines=14> */
[-C--:B------:R-:W-:Y:S02]  /*7160*/  ISETP.GE.AND P4, PT, R16, R111.reuse, PT ;  /* 0x0000006f1000720c */ /* 0x080fe40003f86270 */
[----:B------:R-:W-:Y:S02]  /*7170*/  CS2R R38, SRZ ;  /* 0x0000000000267805 */ /* 0x000fe4000001ff00 */
[----:B------:R-:W-:Y:S01]  /*7180*/  LEA R40, P5, R32, UR4, 0x1 ;  /* 0x0000000420287c11 */ /* 0x000fe2000f8a08ff */
[----:B------:R-:W-:Y:S01]  /*7190*/  IMAD.X R33, R11, 0x1, R6, P0 ;  /* 0x000000010b217824 */ /* 0x000fe200000e0606 */
[----:B------:R-:W-:Y:S02]  /*71a0*/  ISETP.GE.AND P0, PT, R214, R111, PT ;  /* 0x0000006fd600720c */ /* 0x000fe40003f06270 */
[----:B------:R-:W-:-:S02]  /*71b0*/  CS2R R36, SRZ ;  /* 0x0000000000247805 */ /* 0x000fc4000001ff00 */
[----:B------:R-:W-:Y:S01]  /*71c0*/  CS2R R34, SRZ ;  /* 0x0000000000227805 */ /* 0x000fe2000001ff00 */
[----:B------:R-:W-:Y:S01]  /*71d0*/  ULDC.64 UR6, c[0x0][0x208] ;  /* 0x0000820000067ab9 */ /* 0x000fe20000000a00 */
[----:B------:R-:W-:Y:S01]  /*71e0*/  LEA.HI.X R41, R32, UR5, R33, 0x1, P5 ;  /* 0x0000000520297c11 */ /* 0x000fe2000a8f0c21 */
[----:B------:R-:W-:Y:S01]  /*71f0*/  ULDC.64 UR4, c[0x0][0x400] ;  /* 0x0001000000047ab9 */ /* 0x000fe20000000a00 */
[----:B------:R-:W-:Y:S02]  /*7200*/  IADD3 R42, P5, R92, R12, RZ ;  /* 0x0000000c5c2a7210 */ /* 0x000fe40007fbe0ff */
[----:B------:R-:W-:Y:S02]  /*7210*/  CS2R R32, SRZ ;  /* 0x0000000000207805 */ /* 0x000fe4000001ff00 */
[----:B------:R-:W-:Y:S01]  /*7220*/  CS2R R46, SRZ ;  /* 0x00000000002e7805 */ /* 0x000fe2000001ff00 */
[----:B------:R-:W5:Y:S01]  /*7230*/  @!P4 LDG.E.128 R36, desc[UR6][R40.64] ;  /* 0x000000062824c981 */ /* 0x000f62000c1e1d00 */
[----:B------:R-:W-:Y:S01]  /*7240*/  IMAD.X R43, R80, 0x1, R8, P5 ;  /* 0x00000001502b7824 */ /* 0x000fe200028e0608 */
[----:B------:R-:W-:-:S02]  /*7250*/  LEA R48, P5, R42, UR4, 0x1 ;  /* 0x000000042a307c11 */ /* 0x000fc4000f8a08ff */
[----:B------:R0:W5:Y:S01]  /*7260*/  @!P0 LDG.E.128 R32, desc[UR6][R40.64+0x80] ;  /* 0x0000800628208981 */ /* 0x000162000c1e1d00 */
[----:B------:R-:W-:Y:S02]  /*7270*/  CS2R R44, SRZ ;  /* 0x00000000002c7805 */ /* 0x000fe4000001ff00 */
[----:B------:R-:W-:Y:S02]  /*7280*/  LEA.HI.X R49, R42, UR5, R43, 0x1, P5 ;  /* 0x000000052a317c11 */ /* 0x000fe4000a8f0c2b */
[----:B------:R-:W-:-:S03]  /*7290*/  CS2R R42, SRZ ;  /* 0x00000000002a7805 */ /* 0x000fc6000001ff00 */
[----:B------:R1:W5:Y:S01]  /*72a0*/  @!P4 LDG.E.128 R44, desc[UR6][R48.64] ;  /* 0x00000006302cc981 */ /* 0x000362000c1e1d00 */
[----:B0-----:R-:W-:-:S06]  /*72b0*/  CS2R R40, SRZ ;  /* 0x0000000000287805 */ /* 0x001fcc000001ff00 */
[----:B------:R1:W5:Y:S02]  /*72c0*/  @!P0 LDG.E.128 R40, desc[UR6][R48.64+0x80] ;  /* 0x0000800630288981 */ /* 0x000364000c1e1d00 */
.L_x_2723:
[----:B------:R-:W-:Y:S05]  /*72d0*/  BSYNC B1 ;  /* 0x0000000000017941 */ /* 0x000fea0003800000 */
.L_x_2722:
[----:B-1---5:R-:W-:Y:S01]  /*72e0*/  IMAD.MOV.U32 R48, RZ, RZ, R34 ;  /* 0x000000ffff307224 */ /* 0x022fe200078e0022 */
        /* <DEDUP_REMOVED lines=21> */
[----:B------:R-:W-:-:S03]  /*7440*/  IMAD.MOV.U32 R48, RZ, RZ, R42 ;  /* 0x000000ffff307224 */ /* 0x000fc600078e002a */
[----:B------:R-:W-:Y:S01]  /*7450*/  PRMT R135, R135, 0x5410, R49 ;  /* 0x0000541087877816 */ /* 0x000fe20000000031 */
[----:B------:R-:W-:Y:S01]  /*7460*/  IMAD.MOV.U32 R49, RZ, RZ, R40 ;  /* 0x000000ffff317224 */ /* 0x000fe200078e0028 */
        /* <DEDUP_REMOVED lines=10> */
[----:B------:R-:W-:-:S02]  /*7510*/  CS2R R48, SRZ ;  /* 0x0000000000307805 */ /* 0x000fc4000001ff00 */
        /* <DEDUP_REMOVED lines=13> */
[----:B------:R-:W-:Y:S02]  /*75f0*/  LEA R64, P5, R50, UR6, 0x1 ;  /* 0x0000000632407c11 */ /* 0x000fe4000f8a08ff */
[----:B------:R-:W-:Y:S02]  /*7600*/  LEA.HI.X R57, R48, UR5, R49, 0x1, P0 ;  /* 0x0000000530397c11 */ /* 0x000fe400080f0c31 */
[----:B------:R-:W-:Y:S02]  /*7610*/  CS2R R48, SRZ ;  /* 0x0000000000307805 */ /* 0x000fe4000001ff00 */
[----:B------:R-:W-:-:S02]  /*7620*/  LEA.HI.X R65, R50, UR7, R51, 0x1, P5 ;  /* 0x0000000732417c11 */ /* 0x000fc4000a8f0c33 */
[----:B------:R-:W-:Y:S02]  /*7630*/  CS2R R50, SRZ ;  /* 0x0000000000327805 */ /* 0x000fe4000001ff00 */
[-C--:B------:R-:W-:Y:S02]  /*7640*/  ISETP.GE.AND P0, PT, R16, R111.reuse, PT ;  /* 0x0000006f1000720c */ /* 0x080fe40003f06270 */
[----:B------:R-:W-:Y:S02]  /*7650*/  ISETP.GE.AND P5, PT, R214, R111, PT ;  /* 0x0000006fd600720c */ /* 0x000fe40003fa6270 */
[----:B------:R-:W-:Y:S02]  /*7660*/  CS2R R62, SRZ ;  /* 0x00000000003e7805 */ /* 0x000fe4000001ff00 */
[----:B------:R-:W-:Y:S02]  /*7670*/  CS2R R60, SRZ ;  /* 0x00000000003c7805 */ /* 0x000fe4000001ff00 */
[----:B------:R-:W-:-:S05]  /*7680*/  CS2R R58, SRZ ;  /* 0x00000000003a7805 */ /* 0x000fca000001ff00 */
[----:B------:R-:W5:Y:S04]  /*7690*/  @!P0 LDG.E.128 R52, desc[UR8][R56.64] ;  /* 0x0000000838348981 */ /* 0x000f68000c1e1d00 */
[----:B------:R0:W5:Y:S04]  /*76a0*/  @!P5 LDG.E.128 R48, desc[UR8][R56.64+0x80] ;  /* 0x000080083830d981 */ /* 0x000168000c1e1d00 */
[----:B------:R1:W5:Y:S01]  /*76b0*/  @!P0 LDG.E.128 R60, desc[UR8][R64.64] ;  /* 0x00000008403c8981 */ /* 0x000362000c1e1d00 */
[----:B0-----:R-:W-:-:S06]  /*76c0*/  CS2R R56, SRZ ;  /* 0x0000000000387805 */ /* 0x001fcc000001ff00 */
[----:B------:R1:W5:Y:S02]  /*76d0*/  @!P5 LDG.E.128 R56, desc[UR8][R64.64+0x80] ;  /* 0x000080084038d981 */ /* 0x000364000c1e1d00 */
.L_x_2725:
[----:B------:R-:W-:Y:S05]  /*76e0*/  BSYNC B1 ;  /* 0x0000000000017941 */ /* 0x000fea0003800000 */
.L_x_2724:
[----:B-1---5:R-:W-:Y:S01]  /*76f0*/  IMAD.MOV.U32 R65, RZ, RZ, R48 ;  /* 0x000000ffff417224 */ /* 0x022fe200078e0030 */
        /* <DEDUP_REMOVED lines=56> */
.L_x_2727:
[----:B------:R-:W-:Y:S05]  /*7a80*/  BSYNC B1 ;  /* 0x0000000000017941 */ /* 0x000fea0003800000 */
.L_x_2726:
        /* <DEDUP_REMOVED lines=32> */
.L_x_2728:
[----:B------:R-:W-:Y:S01]  /*7c90*/  IMAD R88, R213, 0x8, R23 ;  /* 0x00000008d5587824 */ /* 0x000fe200078e0217 */
[----:B------:R-:W-:Y:S01]  /*7ca0*/  SHF.L.U32 R89, R227, 0x1f, RZ ;  /* 0x0000001fe3597819 */ /* 0x000fe200000006ff */
[----:B------:R-:W-:Y:S03]  /*7cb0*/  BSSY B1, `(.L_x_2729) ;  /* 0x0000003000017945 */ /* 0x000fe60003800000 */
[----:B------:R-:W0:Y:S02]  /*7cc0*/  SYNCS.PHASECHK.TRANS64.TRYWAIT P6, [R88+URZ+0x38890], R89 ;  /* 0x03889059580075a7 */ /* 0x000e2400080c017f */
[----:B0-----:R-:W-:Y:S05]  /*7cd0*/  @!P6 BRA `(.L_x_2730) ;  /* 0x000002b40068e947 */ /* 0x001fea0003800000 */
.L_x_3075:
[----:B------:R-:W-:Y:S05]  /*7ce0*/  BSYNC B1 ;  /* 0x0000000000017941 */ /* 0x000fea0003800000 */
.L_x_2729:
[----:B------:R-:W1:Y:S01]  /*7cf0*/  LDC R128, c[0x0][0x2f4] ;  /* 0x0000bd00ff807b82 */ /* 0x000e620000000800 */
[----:B------:R-:W-:Y:S01]  /*7d00*/  UMOV UR4, 0xffffffff ;  /* 0xffffffff00047882 */ /* 0x000fe20000000000 */
[----:B-1----:R-:W-:Y:S02]  /*7d10*/  IMAD.IADD R129, R128, 0x1, -R112 ;  /* 0x0000000180817824 */ /* 0x002fe400078e0a70 */
[----:B------:R-:W-:Y:S05]  /*7d20*/  BRA.DIV UR4, `(.L_x_2731) ;  /* 0x000002b604687947 */ /* 0x000fea000b800000 */
[----:B------:R1:W2:Y:S04]  /*7d30*/  SHFL.IDX PT, R121, R118, RZ, 0x181f ;  /* 0x00181fff76797589 */ /* 0x0002a800000e0000 */
[----:B------:R1:W3:Y:S02]  /*7d40*/  SHFL.IDX PT, R11, R119, RZ, 0x181f ;  /* 0x00181fff770b7589 */ /* 0x0002e400000e0000 */
.L_x_3079:
        /* <DEDUP_REMOVED lines=8> */
[C---:B------:R-:W-:Y:S01]  /*7dd0*/  IMAD.SHL.U32 R14, R225.reuse, 0x40, RZ ;  /* 0x00000040e10e7824 */ /* 0x040fe200078e00ff */
        /* <DEDUP_REMOVED lines=30> */
[--C-:B------:R-:W-:Y:S02]  /*7fc0*/  SHF.R.U64 R44, R46, 0x10, R47.reuse ;  /* 0x000000102e2c7819 */ /* 0x100fe4000000122f */
[----:B------:R-:W-:Y:S02]  /*7fd0*/  SHF.R.U32.HI R135, RZ, 0x10, R47 ;  /* 0x00000010ff877819 */ /* 0x000fe4000001162f */
[----:B------:R-:W-:Y:S02]  /*7fe0*/  PRMT R36, R133, 0x5432, R36 ;  /* 0x0000543285247816 */ /* 0x000fe40000000024 */
[----:B------:R-:W-:Y:S02]  /*7ff0*/  PRMT R47, R161, 0x5410, R45 ;  /* 0x00005410a12f7816 */ /* 0x000fe4000000002d */
[----:B------:R-:W-:Y:S02]  /*8000*/  SHF.R.U32.HI R133, RZ, 0x10, R39 ;  /* 0x00000010ff857819 */ /* 0x000fe40000011627 */
[----:B------:R-:W-:-:S02]  /*8010*/  PRMT R39, R140, 0x5410, R37 ;  /* 0x000054108c277816 */ /* 0x000fc40000000025 */
[----:B------:R-:W-:Y:S02]  /*8020*/  PRMT R37, R141, 0x5432, R38 ;  /* 0x000054328d257816 */ /* 0x000fe40000000026 */
[----:B------:R-:W-:Y:S01]  /*8030*/  PRMT R38, R140, 0x5432, R44 ;  /* 0x000054328c267816 */ /* 0x000fe2000000002c */
[----:B---3--:R-:W-:Y:S01]  /*8040*/  IMAD.U32 R140, R81, 0x10000, RZ ;  /* 0x00010000518c7824 */ /* 0x008fe200078e00ff */
[----:B------:R-:W-:Y:S01]  /*8050*/  PRMT R46, R141, 0x5410, R133 ;  /* 0x000054108d2e7816 */ /* 0x000fe20000000085 */
[C---:B------:R-:W-:Y:S01]  /*8060*/  IMAD.U32 R44, R47.reuse, 0x10000, RZ ;  /* 0x000100002f2c7824 */ /* 0x040fe200078e00ff */
[----:B------:R-:W-:Y:S01]  /*8070*/  PRMT R133, R160, 0x5410, R135 ;  /* 0x00005410a0857816 */ /* 0x000fe20000000087 */
[----:B------:R-:W-:Y:S01]  /*8080*/  IMAD.U32 R141, R134, 0x10000, RZ ;  /* 0x00010000868d7824 */ /* 0x000fe200078e00ff */
[----:B------:R-:W-:Y:S01]  /*8090*/  LOP3.LUT R47, R47, 0xffff0000, RZ, 0xc0, !PT ;  /* 0xffff00002f2f7812 */ /* 0x000fe200078ec0ff */
[----:B------:R-:W-:Y:S01]  /*80a0*/  FMUL.FTZ R45, R140, R44 ;  /* 0x0000002c8c2d7220 */ /* 0x000fe20000410000 */
[----:B----4-:R-:W-:-:S02]  /*80b0*/  IMAD.U32 R135, R13, 0x10000, RZ ;  /* 0x000100000d877824 */ /* 0x010fc400078e00ff */
[-C--:B------:R-:W-:Y:S01]  /*80c0*/  FMUL.FTZ R140, R140, R141.reuse ;  /* 0x0000008d8c8c7220 */ /* 0x080fe20000410000 */
[----:B------:R-:W-:Y:S01]  /*80d0*/  LOP3.LUT R81, R81, 0xffff0000, RZ, 0xc0, !PT ;  /* 0xffff000051517812 */ /* 0x000fe200078ec0ff */
[C---:B------:R-:W-:Y:S02]  /*80e0*/  FFMA.FTZ R45, R135.reuse, R141, -R45 ;  /* 0x0000008d872d7223 */ /* 0x040fe4000001082d */
[----:B------:R-:W-:Y:S01]  /*80f0*/  FFMA.FTZ R44, R135, R44, R140 ;  /* 0x0000002c872c7223 */ /* 0x000fe2000001008c */
[----:B------:R-:W-:Y:S01]  /*8100*/  LOP3.LUT R135, R134, 0xffff0000, RZ, 0xc0, !PT ;  /* 0xffff000086877812 */ /* 0x000fe200078ec0ff */
[----:B------:R-:W-:Y:S01]  /*8110*/  IMAD.U32 R140, R83, 0x10000, RZ ;  /* 0x00010000538c7824 */ /* 0x000fe200078e00ff */
[----:B------:R-:W-:Y:S01]  /*8120*/  LOP3.LUT R134, R13, 0xffff0000, RZ, 0xc0, !PT ;  /* 0xffff00000d867812 */ /* 0x000fe200078ec0ff */
[C---:B------:R-:W-:Y:S01]  /*8130*/  FMUL.FTZ R13, R81.reuse, R47 ;  /* 0x0000002f510d7220 */ /* 0x040fe20000410000 */
[----:B------:R-:W-:Y:S02]  /*8140*/  IMAD.U32 R141, R46, 0x10000, RZ ;  /* 0x000100002e8d7824 */ /* 0x000fe400078e00ff */
[-C--:B------:R-:W-:Y:S01]  /*8150*/  FMUL.FTZ R81, R81, R135.reuse ;  /* 0x0000008751517220 */ /* 0x080fe20000410000 */
[----:B------:R-:W-:Y:S01]  /*8160*/  LOP3.LUT R83, R83, 0xffff0000, RZ, 0xc0, !PT ;  /* 0xffff000053537812 */ /* 0x000fe200078ec0ff */
[----:B------:R-:W-:Y:S01]  /*8170*/  FFMA.FTZ R13, R134, R135, -R13 ;  /* 0x00000087860d7223 */ /* 0x000fe2000001080d */
[----:B------:R-:W-:-:S02]  /*8180*/  IMAD.U32 R135, R15, 0x10000, RZ ;  /* 0x000100000f877824 */ /* 0x000fc400078e00ff */
[----:B------:R-:W-:Y:S01]  /*8190*/  FFMA.FTZ R47, R134, R47, R81 ;  /* 0x0000002f862f7223 */ /* 0x000fe20000010051 */
[C---:B------:R-:W-:Y:S01]  /*81a0*/  IMAD.U32 R134, R133.reuse, 0x10000, RZ ;  /* 0x0001000085867824 */ /* 0x040fe200078e00ff */
[----:B------:R-:W-:Y:S02]  /*81b0*/  LOP3.LUT R133, R133, 0xffff0000, RZ, 0xc0, !PT ;  /* 0xffff000085857812 */ /* 0x000fe400078ec0ff */
[----:B------:R-:W-:Y:S01]  /*81c0*/  F2FP.BF16.F32.PACK_AB R13, R13, R45 ;  /* 0x0000002d0d0d723e */ /* 0x000fe200000010ff */
[C---:B------:R-:W-:Y:S01]  /*81d0*/  FMUL.FTZ R81, R140.reuse, R134 ;  /* 0x000000868c517220 */ /* 0x040fe20000410000 */
[-C--:B------:R-:W-:Y:S01]  /*81e0*/  FMUL.FTZ R140, R140, R141.reuse ;  /* 0x0000008d8c8c7220 */ /* 0x080fe20000410000 */
[----:B------:R-:W-:Y:S01]  /*81f0*/  F2FP.BF16.F32.PACK_AB R44, R47, R44 ;  /* 0x0000002c2f2c723e */ /* 0x000fe200000010ff */
[----:B------:R-:W-:Y:S02]  /*8200*/  IMAD.U32 R47, R12, 0x10000, RZ ;  /* 0x000100000c2f7824 */ /* 0x000fe400078e00ff */
[C---:B------:R-:W-:Y:S01]  /*8210*/  FFMA.FTZ R81, R135.reuse, R141, -R81 ;  /* 0x0000008d87517223 */ /* 0x040fe20000010851 */
[----:B------:R-:W-:Y:S01]  /*8220*/  FFMA.FTZ R134, R135, R134, R140 ;  /* 0x0000008687867223 */ /* 0x000fe2000001008c */
[----:B------:R-:W-:-:S02]  /*8230*/  LOP3.LUT R135, R46, 0xffff0000, RZ, 0xc0, !PT ;  /* 0xffff00002e877812 */ /* 0x000fc400078ec0ff */
[----:B------:R-:W-:Y:S01]  /*8240*/  LOP3.LUT R46, R15, 0xffff0000, RZ, 0xc0, !PT ;  /* 0xffff00000f2e7812 */ /* 0x000fe200078ec0ff */
[C---:B------:R-:W-:Y:S02]  /*8250*/  FMUL.FTZ R15, R83.reuse, R133 ;  /* 0x00000085530f7220 */ /* 0x040fe40000410000 */
[-C--:B------:R-:W-:Y:S02]  /*8260*/  FMUL.FTZ R83, R83, R135.reuse ;  /* 0x0000008753537220 */ /* 0x080fe40000410000 */
[C---:B------:R-:W-:Y:S02]  /*8270*/  FFMA.FTZ R15, R46.reuse, R135, -R15 ;  /* 0x000000872e0f7223 */ /* 0x040fe4000001080f */
[----:B------:R-:W-:Y:S01]  /*8280*/  FFMA.FTZ R46, R46, R133, R83 ;  /* 0x000000852e2e7223 */ /* 0x000fe20000010053 */
[C---:B------:R-:W-:Y:S01]  /*8290*/  IMAD.U32 R83, R36.reuse, 0x10000, RZ ;  /* 0x0001000024537824 */ /* 0x040fe200078e00ff */
[----:B------:R-:W-:Y:S02]  /*82a0*/  LOP3.LUT R36, R36, 0xffff0000, RZ, 0xc0, !PT ;  /* 0xffff000024247812 */ /* 0x000fe400078ec0ff */
[----:B------:R-:W-:Y:S01]  /*82b0*/  F2FP.BF16.F32.PACK_AB R15, R15, R81 ;  /* 0x000000510f0f723e */ /* 0x000fe200000010ff */
[----:B------:R-:W-:Y:S01]  /*82c0*/  IMAD.U32 R81, R80, 0x10000, RZ ;  /* 0x0001000050517824 */ /* 0x000fe200078e00ff */
[----:B------:R-:W-:Y:S01]  /*82d0*/  F2FP.BF16.F32.PACK_AB R134, R46, R134 ;  /* 0x000000862e86723e */ /* 0x000fe200000010ff */
[C---:B------:R-:W-:Y:S01]  /*82e0*/  IMAD.U32 R46, R37.reuse, 0x10000, RZ ;  /* 0x00010000252e7824 */ /* 0x040fe200078e00ff */
[----:B------:R-:W-:-:S03]  /*82f0*/  LOP3.LUT R37, R37, 0xffff0000, RZ, 0xc0, !PT ;  /* 0xffff000025257812 */ /* 0x000fc600078ec0ff */
        /* <DEDUP_REMOVED lines=35> */
.L_x_2737:
[----:B------:R-:W-:Y:S05]  /*8530*/  BSYNC B3 ;  /* 0x0000000000037941 */ /* 0x000fea0003800000 */
.L_x_2736:
[----:B------:R-:W-:Y:S01]  /*8540*/  LEA R36, P3, R10, R11, 0x1 ;  /* 0x0000000b0a247211 */ /* 0x000fe200078608ff */
[----:B------:R-:W-:-:S03]  /*8550*/  ULDC.64 UR4, c[0x0][0x208] ;  /* 0x0000820000047ab9 */ /* 0x000fc60000000a00 */
[----:B--2---:R-:W-:Y:S02]  /*8560*/  LEA.HI.X R37, R10, R121, R28, 0x1, P3 ;  /* 0x000000790a257211 */ /* 0x004fe400018f0c1c */
[----:B------:R-:W-:-:S03]  /*8570*/  ISETP.GE.AND P3, PT, R132, R128, PT ;  /* 0x000000808400720c */ /* 0x000fc60003f66270 */
[----:B----4-:R2:W-:Y:S10]  /*8580*/  ST.E.128 desc[UR4][R36.64], R12 ;  /* 0x0000000c24007985 */ /* 0x0105f4000c101d04 */
[----:B--2---:R-:W-:-:S05]  /*8590*/  @!P3 IMAD.WIDE R12, R132, 0x2, R120 ;  /* 0x00000002840cb825 */ /* 0x004fca00078e0278 */
[----:B---3--:R3:W-:Y:S02]  /*85a0*/  @!P3 ST.E.128 desc[UR4][R12.64], R80 ;  /* 0x000000500c00b985 */ /* 0x0087e4000c101d04 */
.L_x_2735:
[----:B------:R-:W-:Y:S05]  /*85b0*/  BSYNC B2 ;  /* 0x0000000000027941 */ /* 0x000fea0003800000 */
.L_x_2734:
[----:B------:R-:W-:-:S13]  /*85c0*/  ISETP.NE.AND P3, PT, R25, RZ, PT ;  /* 0x000000ff1900720c */ /* 0x000fda0003f65270 */
[----:B------:R-:W-:Y:S05]  /*85d0*/  @!P3 BRA `(.L_x_2733) ;  /* 0x000000080004b947 */ /* 0x000fea0003800000 */
[----:B------:R-:W4:Y:S01]  /*85e0*/  LDL R15, [R1+0x5c] ;  /* 0x00005c00010f7983 */ /* 0x000f220000100800 */
[----:B---3--:R-:W-:Y:S01]  /*85f0*/  SEL R12, R112, R129, !P1 ;  /* 0x00000081700c7207 */ /* 0x008fe20004800000 */
        /* <DEDUP_REMOVED lines=119> */
.L_x_2739:
[----:B------:R-:W-:Y:S05]  /*8d70*/  BSYNC B2 ;  /* 0x0000000000027941 */ /* 0x000fea0003800000 */
.L_x_2738:
[----:B------:R-:W-:Y:S01]  /*8d80*/  LEA R32, P3, R21, R11, 0x1 ;  /* 0x0000000b15207211 */ /* 0x000fe200078608ff */
[----:B------:R-:W-:-:S03]  /*8d90*/  ULDC.64 UR4, c[0x0][0x208] ;  /* 0x0000820000047ab9 */ /* 0x000fc60000000a00 */
[----:B--2---:R-:W-:Y:S02]  /*8da0*/  LEA.HI.X R33, R21, R121, R29, 0x1, P3 ;  /* 0x0000007915217211 */ /* 0x004fe400018f0c1d */
[----:B------:R-:W-:-:S03]  /*8db0*/  ISETP.GE.AND P3, PT, R44, R128, PT ;  /* 0x000000802c00720c */ /* 0x000fc60003f66270 */
[----:B----4-:R4:W-:Y:S10]  /*8dc0*/  ST.E.128 desc[UR4][R32.64], R12 ;  /* 0x0000000c20007985 */ /* 0x0109f4000c101d04 */
[----:B------:R-:W-:-:S05]  /*8dd0*/  @!P3 IMAD.WIDE R120, R44, 0x2, R120 ;  /* 0x000000022c78b825 */ /* 0x000fca00078e0278 */
[----:B---3--:R4:W-:Y:S02]  /*8de0*/  @!P3 ST.E.128 desc[UR4][R120.64], R36 ;  /* 0x000000247800b985 */ /* 0x0089e4000c101d04 */
.L_x_2733:
[----:B------:R-:W-:Y:S05]  /*8df0*/  BSYNC B1 ;  /* 0x0000000000017941 */ /* 0x000fea0003800000 */
.L_x_2732:
[----:B------:R-:W-:-:S03]  /*8e00*/  UMOV UR4, 0xffffffff ;  /* 0xffffffff00047882 */ /* 0x000fc60000000000 */
[----:B------:R-:W-:Y:S05]  /*8e10*/  BRA.DIV UR4, `(.L_x_2740) ;  /* 0x000002a604787947 */ /* 0x000fea000b800000 */
[----:B----4-:R4:W0:Y:S04]  /*8e20*/  SHFL.IDX PT, R37, R118, 0x1, 0x181f ;  /* 0x00381f0076257f89 */ /* 0x01082800000e0000 */
[----:B---3--:R4:W3:Y:S02]  /*8e30*/  SHFL.IDX PT, R11, R119, 0x1, 0x181f ;  /* 0x00381f00770b7f89 */ /* 0x0088e400000e0000 */
.L_x_3083:
        /* <DEDUP_REMOVED lines=8> */
[C---:B------:R-:W-:Y:S01]  /*8ec0*/  VIADD R14, R225.reuse, 0x20 ;  /* 0x00000020e10e7836 */ /* 0x040fe20000000000 */
        /* <DEDUP_REMOVED lines=48> */
[----:B------:R-:W-:Y:S01]  /*91d0*/  FMUL.FTZ R13, R33, R60 ;  /* 0x0000003c210d7220 */ /* 0x000fe20000410000 */
        /* <DEDUP_REMOVED lines=69> */
.L_x_2746:
[----:B------:R-:W-:Y:S05]  /*9630*/  BSYNC B3 ;  /* 0x0000000000037941 */ /* 0x000fea0003800000 */
.L_x_2745:
[----:B------:R-:W-:Y:S01]  /*9640*/  LEA R38, P3, R10, R11, 0x1 ;  /* 0x0000000b0a267211 */ /* 0x000fe200078608ff */
[----:B------:R-:W-:-:S03]  /*9650*/  ULDC.64 UR4, c[0x0][0x208] ;  /* 0x0000820000047ab9 */ /* 0x000fc60000000a00 */
[----:B0-----:R-:W-:Y:S02]  /*9660*/  LEA.HI.X R39, R10, R37, R28, 0x1, P3 ;  /* 0x000000250a277211 */ /* 0x001fe400018f0c1c */
[----:B------:R-:W-:-:S03]  /*9670*/  ISETP.GE.AND P3, PT, R40, R128, PT ;  /* 0x000000802800720c */ /* 0x000fc60003f66270 */
[----:B------:R0:W-:Y:S10]  /*9680*/  ST.E.128 desc[UR4][R38.64], R12 ;  /* 0x0000000c26007985 */ /* 0x0001f4000c101d04 */
[----:B0-----:R-:W-:-:S05]  /*9690*/  @!P3 IMAD.WIDE R12, R40, 0x2, R36 ;  /* 0x00000002280cb825 */ /* 0x001fca00078e0224 */
[----:B---3--:R3:W-:Y:S02]  /*96a0*/  @!P3 ST.E.128 desc[UR4][R12.64], R32 ;  /* 0x000000200c00b985 */ /* 0x0087e4000c101d04 */
.L_x_2744:
[----:B------:R-:W-:Y:S05]  /*96b0*/  BSYNC B2 ;  /* 0x0000000000027941 */ /* 0x000fea0003800000 */
.L_x_2743:
[----:B------:R-:W-:-:S13]  /*96c0*/  ISETP.NE.AND P3, PT, R25, RZ, PT ;  /* 0x000000ff1900720c */ /* 0x000fda0003f65270 */
[----:B------:R-:W-:Y:S05]  /*96d0*/  @!P3 BRA `(.L_x_2742) ;  /* 0x000000080004b947 */ /* 0x000fea0003800000 */
[----:B------:R-:W5:Y:S01]  /*96e0*/  LDL R15, [R1+0x58] ;  /* 0x00005800010f7983 */ /* 0x000f620000100800 */
[----:B---3--:R-:W-:Y:S01]  /*96f0*/  SEL R12, R112, R129, !P1 ;  /* 0x00000081700c7207 */ /* 0x008fe20004800000 */
        /* <DEDUP_REMOVED lines=119> */
.L_x_2748:
[----:B------:R-:W-:Y:S05]  /*9e70*/  BSYNC B2 ;  /* 0x0000000000027941 */ /* 0x000fea0003800000 */
.L_x_2747:
[----:B------:R-:W-:Y:S01]  /*9e80*/  ISETP.GE.AND P4, PT, R40, R128, PT ;  /* 0x000000802800720c */ /* 0x000fe20003f86270 */
[----:B------:R-:W-:Y:S01]  /*9e90*/  ULDC.64 UR4, c[0x0][0x208] ;  /* 0x0000820000047ab9 */ /* 0x000fe20000000a00 */
[----:B------:R-:W-:-:S04]  /*9ea0*/  LEA R38, P3, R21, R11, 0x1 ;  /* 0x0000000b15267211 */ /* 0x000fc800078608ff */
[----:B0-----:R-:W-:-:S05]  /*9eb0*/  LEA.HI.X R39, R21, R37, R29, 0x1, P3 ;  /* 0x0000002515277211 */ /* 0x001fca00018f0c1d */
[----:B------:R0:W-:Y:S02]  /*9ec0*/  ST.E.128 desc[UR4][R38.64], R12 ;  /* 0x0000000c26007985 */ /* 0x0001e4000c101d04 */
[----:B------:R-:W-:-:S05]  /*9ed0*/  @!P4 IMAD.WIDE R36, R40, 0x2, R36 ;  /* 0x000000022824c825 */ /* 0x000fca00078e0224 */
[----:B---3--:R0:W-:Y:S02]  /*9ee0*/  @!P4 ST.E.128 desc[UR4][R36.64], R32 ;  /* 0x000000202400c985 */ /* 0x0081e4000c101d04 */
.L_x_2742:
[----:B------:R-:W-:Y:S05]  /*9ef0*/  BSYNC B1 ;  /* 0x0000000000017941 */ /* 0x000fea0003800000 */
.L_x_2741:
[----:B------:R-:W-:-:S03]  /*9f00*/  UMOV UR4, 0xffffffff ;  /* 0xffffffff00047882 */ /* 0x000fc60000000000 */
[----:B------:R-:W-:Y:S05]  /*9f10*/  BRA.DIV UR4, `(.L_x_2749) ;  /* 0x0000029604847947 */ /* 0x000fea000b800000 */
[----:B-1--4-:R-:W1:Y:S04]  /*9f20*/  SHFL.IDX PT, R118, R118, 0x2, 0x181f ;  /* 0x00581f0076767f89 */ /* 0x012e6800000e0000 */
[----:B------:R-:W4:Y:S02]  /*9f30*/  SHFL.IDX PT, R119, R119, 0x2, 0x181f ;  /* 0x00581f0077777f89 */ /* 0x000f2400000e0000 */
.L_x_3087:
        /* <DEDUP_REMOVED lines=37> */
[----:B------:R-:W-:Y:S01]  /*a190*/  SHF.R.U64 R38, R68, 0x10, R69 ;  /* 0x0000001044267819 */ /* 0x000fe20000001245 */
[----:B-1----:R-:W-:Y:S01]  /*a1a0*/  IMAD.U32 R42, R13, 0x10000, RZ ;  /* 0x000100000d2a7824 */ /* 0x002fe200078e00ff */
[----:B------:R-:W-:Y:S01]  /*a1b0*/  SHF.R.U32.HI R76, RZ, 0x10, R77 ;  /* 0x00000010ff4c7819 */ /* 0x000fe2000001164d */
[----:B------:R-:W-:Y:S01]  /*a1c0*/  IMAD.U32 R48, R35, 0x10000, RZ ;  /* 0x0001000023307824 */ /* 0x000fe200078e00ff */
[----:B------:R-:W-:Y:S02]  /*a1d0*/  SHF.R.U32.HI R68, RZ, 0x10, R69 ;  /* 0x00000010ff447819 */ /* 0x000fe40000011645 */
[----:B------:R-:W-:Y:S02]  /*a1e0*/  PRMT R76, R145, 0x5432, R76 ;  /* 0x00005432914c7816 */ /* 0x000fe4000000004c */
[----:B------:R-:W-:-:S02]  /*a1f0*/  PRMT R68, R143, 0x5432, R68 ;  /* 0x000054328f447816 */ /* 0x000fc40000000044 */
[--C-:B------:R-:W-:Y:S01]  /*a200*/  SHF.R.U64 R41, R78, 0x10, R79.reuse ;  /* 0x000000104e297819 */ /* 0x100fe2000000124f */
[----:B------:R-:W-:Y:S01]  /*a210*/  IMAD.U32 R44, R76, 0x10000, RZ ;  /* 0x000100004c2c7824 */ /* 0x000fe200078e00ff */
[----:B------:R-:W-:Y:S01]  /*a220*/  SHF.R.U32.HI R78, RZ, 0x10, R79 ;  /* 0x00000010ff4e7819 */ /* 0x000fe2000001164f */
[----:B------:R-:W-:Y:S01]  /*a230*/  IMAD.U32 R43, R68, 0x10000, RZ ;  /* 0x00010000442b7824 */ /* 0x000fe200078e00ff */
[--C-:B------:R-:W-:Y:S01]  /*a240*/  SHF.R.U64 R39, R70, 0x10, R71.reuse ;  /* 0x0000001046277819 */ /* 0x100fe20000001247 */
[CC--:B------:R-:W-:Y:S01]  /*a250*/  FMUL.FTZ R46, R45.reuse, R44.reuse ;  /* 0x0000002c2d2e7220 */ /* 0x0c0fe20000410000 */
[----:B------:R-:W-:Y:S01]  /*a260*/  LOP3.LUT R68, R68, 0xffff0000, RZ, 0xc0, !PT ;  /* 0xffff000044447812 */ /* 0x000fe200078ec0ff */
[-C--:B------:R-:W-:Y:S01]  /*a270*/  FMUL.FTZ R45, R45, R43.reuse ;  /* 0x0000002b2d2d7220 */ /* 0x080fe20000410000 */
[----:B------:R-:W-:Y:S01]  /*a280*/  SHF.R.U32.HI R70, RZ, 0x10, R71 ;  /* 0x00000010ff467819 */ /* 0x000fe20000011647 */
[----:B------:R-:W-:Y:S01]  /*a290*/  FFMA.FTZ R43, R42, R43, -R46 ;  /* 0x0000002b2a2b7223 */ /* 0x000fe2000001082e */
[----:B------:R-:W-:Y:S01]  /*a2a0*/  PRMT R78, R144, 0x5432, R78 ;  /* 0x00005432904e7816 */ /* 0x000fe2000000004e */
[----:B------:R-:W-:Y:S01]  /*a2b0*/  FFMA.FTZ R42, R42, R44, R45 ;  /* 0x0000002c2a2a7223 */ /* 0x000fe2000001002d */
[----:B------:R-:W-:Y:S01]  /*a2c0*/  LOP3.LUT R44, R76, 0xffff0000, RZ, 0xc0, !PT ;  /* 0xffff00004c2c7812 */ /* 0x000fe200078ec0ff */
[----:B------:R-:W-:Y:S01]  /*a2d0*/  IMAD.U32 R46, R15, 0x10000, RZ ;  /* 0x000100000f2e7824 */ /* 0x000fe200078e00ff */
[----:B------:R-:W-:Y:S01]  /*a2e0*/  LOP3.LUT R45, R33, 0xffff0000, RZ, 0xc0, !PT ;  /* 0xffff0000212d7812 */ /* 0x000fe200078ec0ff */
[----:B------:R-:W-:Y:S01]  /*a2f0*/  IMAD.U32 R47, R78, 0x10000, RZ ;  /* 0x000100004e2f7824 */ /* 0x000fe200078e00ff */
[----:B------:R-:W-:-:S02]  /*a300*/  LOP3.LUT R13, R13, 0xffff0000, RZ, 0xc0, !PT ;  /* 0xffff00000d0d7812 */ /* 0x000fc400078ec0ff */
[----:B------:R-:W-:Y:S01]  /*a310*/  PRMT R70, R142, 0x5432, R70 ;  /* 0x000054328e467816 */ /* 0x000fe20000000046 */
[C---:B------:R-:W-:Y:S01]  /*a320*/  FMUL.FTZ R33, R45.reuse, R44 ;  /* 0x0000002c2d217220 */ /* 0x040fe20000410000 */
[-C--:B------:R-:W-:Y:S01]  /*a330*/  FMUL.FTZ R45, R45, R68.reuse ;  /* 0x000000442d2d7220 */ /* 0x080fe20000410000 */
[----:B------:R-:W-:Y:S02]  /*a340*/  LOP3.LUT R78, R78, 0xffff0000, RZ, 0xc0, !PT ;  /* 0xffff00004e4e7812 */ /* 0x000fe400078ec0ff */
[C---:B------:R-:W-:Y:S01]  /*a350*/  FFMA.FTZ R33, R13.reuse, R68, -R33 ;  /* 0x000000440d217223 */ /* 0x040fe20000010821 */
[----:B------:R-:W-:Y:S01]  /*a360*/  FFMA.FTZ R13, R13, R44, R45 ;  /* 0x0000002c0d0d7223 */ /* 0x000fe2000001002d */
[----:B------:R-:W-:Y:S02]  /*a370*/  IMAD.U32 R44, R70, 0x10000, RZ ;  /* 0x00010000462c7824 */ /* 0x000fe400078e00ff */
[----:B------:R-:W-:Y:S01]  /*a380*/  FMUL.FTZ R45, R48, R47 ;  /* 0x0000002f302d7220 */ /* 0x000fe20000410000 */
[----:B------:R-:W-:-:S02]  /*a390*/  PRMT R40, R145, 0x5410, R40 ;  /* 0x0000541091287816 */ /* 0x000fc40000000028 */
[----:B------:R-:W-:Y:S01]  /*a3a0*/  LOP3.LUT R70, R70, 0xffff0000, RZ, 0xc0, !PT ;  /* 0xffff000046467812 */ /* 0x000fe200078ec0ff */
[-C--:B------:R-:W-:Y:S01]  /*a3b0*/  FFMA.FTZ R45, R46, R44.reuse, -R45 ;  /* 0x0000002c2e2d7223 */ /* 0x080fe2000001082d */
[----:B------:R-:W-:Y:S01]  /*a3c0*/  FMUL.FTZ R44, R48, R44 ;  /* 0x0000002c302c7220 */ /* 0x000fe20000410000 */
[----:B------:R-:W-:Y:S01]  /*a3d0*/  PRMT R38, R143, 0x5410, R38 ;  /* 0x000054108f267816 */ /* 0x000fe20000000026 */
[----:B------:R-:W-:Y:S01]  /*a3e0*/  IMAD.U32 R48, R32, 0x10000, RZ ;  /* 0x0001000020307824 */ /* 0x000fe200078e00ff */
[----:B------:R-:W-:Y:S01]  /*a3f0*/  LOP3.LUT R15, R15, 0xffff0000, RZ, 0xc0, !PT ;  /* 0xffff00000f0f7812 */ /* 0x000fe200078ec0ff */
[----:B------:R-:W-:Y:S01]  /*a400*/  FFMA.FTZ R44, R46, R47, R44 ;  /* 0x0000002f2e2c7223 */ /* 0x000fe2000001002c */
[----:B------:R-:W-:Y:S01]  /*a410*/  LOP3.LUT R46, R35, 0xffff0000, RZ, 0xc0, !PT ;  /* 0xffff0000232e7812 */ /* 0x000fe200078ec0ff */
[----:B------:R-:W-:Y:S01]  /*a420*/  IMAD.U32 R47, R40, 0x10000, RZ ;  /* 0x00010000282f7824 */ /* 0x000fe200078e00ff */
[----:B------:R-:W-:Y:S01]  /*a430*/  LOP3.LUT R32, R32, 0xffff0000, RZ, 0xc0, !PT ;  /* 0xffff000020207812 */ /* 0x000fe200078ec0ff */
[----:B------:R-:W-:Y:S01]  /*a440*/  IMAD.U32 R49, R38, 0x10000, RZ ;  /* 0x0001000026317824 */ /* 0x000fe200078e00ff */
[----:B------:R-:W-:Y:S01]  /*a450*/  LOP3.LUT R40, R40, 0xffff0000, RZ, 0xc0, !PT ;  /* 0xffff000028287812 */ /* 0x000fe200078ec0ff */
[C---:B------:R-:W-:Y:S01]  /*a460*/  FMUL.FTZ R35, R46.reuse, R78 ;  /* 0x0000004e2e237220 */ /* 0x040fe20000410000 */
[-C--:B------:R-:W-:Y:S01]  /*a470*/  FMUL.FTZ R46, R46, R70.reuse ;  /* 0x000000462e2e7220 */ /* 0x080fe20000410000 */
[C---:B------:R-:W-:Y:S01]  /*a480*/  FMUL.FTZ R50, R48.reuse, R47 ;  /* 0x0000002f30327220 */ /* 0x040fe20000410000 */
[----:B------:R-:W-:Y:S01]  /*a490*/  FMUL.FTZ R48, R48, R49 ;  /* 0x0000003130307220 */ /* 0x000fe20000410000 */
[C---:B------:R-:W-:Y:S01]  /*a4a0*/  FFMA.FTZ R35, R15.reuse, R70, -R35 ;  /* 0x000000460f237223 */ /* 0x040fe20000010823 */
[----:B------:R-:W-:Y:S01]  /*a4b0*/  FFMA.FTZ R15, R15, R78, R46 ;  /* 0x0000004e0f0f7223 */ /* 0x000fe2000001002e */
[----:B------:R-:W-:Y:S01]  /*a4c0*/  IMAD.U32 R46, R12, 0x10000, RZ ;  /* 0x000100000c2e7824 */ /* 0x000fe200078e00ff */
[----:B------:R-:W-:-:S02]  /*a4d0*/  LOP3.LUT R38, R38, 0xffff0000, RZ, 0xc0, !PT ;  /* 0xffff000026267812 */ /* 0x000fc400078ec0ff */
[----:B------:R-:W-:Y:S01]  /*a4e0*/  PRMT R41, R144, 0x5410, R41 ;  /* 0x0000541090297816 */ /* 0x000fe20000000029 */
[C---:B------:R-:W-:Y:S01]  /*a4f0*/  FFMA.FTZ R50, R46.reuse, R49, -R50 ;  /* 0x000000312e327223 */ /* 0x040fe20000010832 */
[----:B------:R-:W-:Y:S01]  /*a500*/  FFMA.FTZ R48, R46, R47, R48 ;  /* 0x0000002f2e307223 */ /* 0x000fe20000010030 */
[----:B------:R-:W-:Y:S01]  /*a510*/  LOP3.LUT R46, R12, 0xffff0000, RZ, 0xc0, !PT ;  /* 0xffff00000c2e7812 */ /* 0x000fe200078ec0ff */
        /* <DEDUP_REMOVED lines=18> */
[----:B------:R-:W-:Y:S01]  /*a640*/  FMUL.FTZ R34, R34, R39 ;  /* 0x0000002722227220 */ /* 0x000fe20000410000 */
[----:B------:R-:W-:Y:S02]  /*a650*/  F2FP.BF16.F32.PACK_AB R33, R33, R43 ;  /* 0x0000002b2121723e */ /* 0x000fe400000010ff */
[C---:B------:R-:W-:Y:S01]  /*a660*/  FFMA.FTZ R38, R14.reuse, R39, -R38 ;  /* 0x000000270e267223 */ /* 0x040fe20000010826 */
[----:B------:R-:W-:Y:S01]  /*a670*/  F2FP.BF16.F32.PACK_AB R35, R35, R45 ;  /* 0x0000002d2323723e */ /* 0x000fe200000010ff */
[----:B------:R-:W-:Y:S01]  /*a680*/  FFMA.FTZ R34, R14, R41, R34 ;  /* 0x000000290e227223 */ /* 0x000fe20000010022 */
[----:B------:R-:W-:Y:S01]  /*a690*/  F2FP.BF16.F32.PACK_AB R42, R13, R42 ;  /* 0x0000002a0d2a723e */ /* 0x000fe200000010ff */
[----:B------:R-:W-:Y:S01]  /*a6a0*/  IMAD.MOV.U32 R13, RZ, RZ, R33 ;  /* 0x000000ffff0d7224 */ /* 0x000fe200078e0021 */
        /* <DEDUP_REMOVED lines=8> */
[----:B------:R-:W-:-:S07]  /*a730*/  F2FP.BF16.F32.PACK_AB R34, R34, R46 ;  /* 0x0000002e2222723e */ /* 0x000fce00000010ff */
.L_x_2753:
[----:B------:R-:W-:Y:S05]  /*a740*/  BSYNC B2 ;  /* 0x0000000000027941 */ /* 0x000fea0003800000 */
.L_x_2752:
[----:B------:R-:W-:Y:S01]  /*a750*/  ISETP.GE.AND P4, PT, R11, R128, PT ;  /* 0x000000800b00720c */ /* 0x000fe20003f86270 */
[----:B------:R-:W-:Y:S01]  /*a760*/  ULDC.64 UR4, c[0x0][0x208] ;  /* 0x0000820000047ab9 */ /* 0x000fe20000000a00 */
[----:B------:R-:W-:-:S04]  /*a770*/  LEA R38, P3, R10, R119, 0x1 ;  /* 0x000000770a267211 */ /* 0x000fc800078608ff */
[----:B------:R-:W-:-:S05]  /*a780*/  LEA.HI.X R39, R10, R118, R28, 0x1, P3 ;  /* 0x000000760a277211 */ /* 0x000fca00018f0c1c */
[----:B-1----:R1:W-:Y:S02]  /*a790*/  ST.E.128 desc[UR4][R38.64], R12 ;  /* 0x0000000c26007985 */ /* 0x0023e4000c101d04 */
[----:B-1----:R-:W-:-:S05]  /*a7a0*/  @!P4 IMAD.WIDE R12, R11, 0x2, R36 ;  /* 0x000000020b0cc825 */ /* 0x002fca00078e0224 */
[----:B0-----:R0:W-:Y:S02]  /*a7b0*/  @!P4 ST.E.128 desc[UR4][R12.64], R32 ;  /* 0x000000200c00c985 */ /* 0x0011e4000c101d04 */
.L_x_2751:
[----:B------:R-:W-:Y:S05]  /*a7c0*/  BSYNC B1 ;  /* 0x0000000000017941 */ /* 0x000fea0003800000 */
.L_x_2750:
[----:B------:R-:W-:-:S13]  /*a7d0*/  ISETP.NE.AND P3, PT, R25, RZ, PT ;  /* 0x000000ff1900720c */ /* 0x000fda0003f65270 */
[----:B------:R-:W-:Y:S05]  /*a7e0*/  @!P3 BRA `(.L_x_2707) ;  /* 0x0000000c00f8b947 */ /* 0x000fea0003800000 */
[----:B------:R-:W4:Y:S01]  /*a7f0*/  LDL R15, [R1+0x54] ;  /* 0x00005400010f7983 */ /* 0x000f220000100800 */
[----:B------:R-:W-:Y:S01]  /*a800*/  SEL R129, R112, R129, !P1 ;  /* 0x0000008170817207 */ /* 0x000fe20004800000 */
[C---:B------:R-:W-:Y:S01]  /*a810*/  VIADD R14, R225.reuse, 0x40 ;  /* 0x00000040e10e7836 */ /* 0x040fe20000000000 */
[----:B------:R-:W-:Y:S01]  /*a820*/  ISETP.GE.AND P4, PT, R214, R111, PT ;  /* 0x0000006fd600720c */ /* 0x000fe20003f86270 */
[----:B0--3--:R-:W-:Y:S01]  /*a830*/  VIADD R12, R225, 0x40 ;  /* 0x00000040e10c7836 */ /* 0x009fe20000000000 */
        /* <DEDUP_REMOVED lines=32> */
[----:B------:R-:W-:Y:S02]  /*aa40*/  PRMT R44, R137, 0x5432, R44 ;  /* 0x00005432892c7816 */ /* 0x000fe4000000002c */
        /* <DEDUP_REMOVED lines=12> */
[----:B------:R-:W-:-:S02]  /*ab10*/  LOP3.LUT R43, R33, 0xffff0000, RZ, 0xc0, !PT ;  /* 0xffff0000212b7812 */ /* 0x000fc400078ec0ff */
[----:B------:R-:W-:Y:S02]  /*ab20*/  PRMT R64, R137, 0x5410, R64 ;  /* 0x0000541089407816 */ /* 0x000fe40000000040 */
[----:B------:R-:W-:Y:S01]  /*ab30*/  SHF.R.U64 R74, R74, 0x10, R75 ;  /* 0x000000104a4a7819 */ /* 0x000fe2000000124b */
[C---:B------:R-:W-:Y:S01]  /*ab40*/  FMUL.FTZ R33, R43.reuse, R42 ;  /* 0x0000002a2b217220 */ /* 0x040fe20000410000 */
[-C--:B------:R-:W-:Y:S01]  /*ab50*/  FMUL.FTZ R43, R43, R44.reuse ;  /* 0x0000002c2b2b7220 */ /* 0x080fe20000410000 */
[----:B------:R-:W-:Y:S02]  /*ab60*/  SHF.R.U64 R66, R66, 0x10, R67 ;  /* 0x0000001042427819 */ /* 0x000fe40000001243 */
[C---:B------:R-:W-:Y:S01]  /*ab70*/  FFMA.FTZ R33, R13.reuse, R44, -R33 ;  /* 0x0000002c0d217223 */ /* 0x040fe20000010821 */
[----:B------:R-:W-:Y:S01]  /*ab80*/  FFMA.FTZ R13, R13, R42, R43 ;  /* 0x0000002a0d0d7223 */ /* 0x000fe2000001002b */
[----:B------:R-:W-:Y:S01]  /*ab90*/  SHF.R.U32.HI R43, RZ, 0x10, R75 ;  /* 0x00000010ff2b7819 */ /* 0x000fe2000001164b */
[----:B------:R-:W-:Y:S01]  /*aba0*/  IMAD.U32 R44, R15, 0x10000, RZ ;  /* 0x000100000f2c7824 */ /* 0x000fe200078e00ff */
[----:B------:R-:W-:-:S02]  /*abb0*/  SHF.R.U32.HI R42, RZ, 0x10, R67 ;  /* 0x00000010ff2a7819 */ /* 0x000fc40000011643 */
        /* <DEDUP_REMOVED lines=8> */
[----:B------:R-:W-:Y:S01]  /*ac40*/  PRMT R74, R138, 0x5410, R74 ;  /* 0x000054108a4a7816 */ /* 0x000fe2000000004a */
[-C--:B------:R-:W-:Y:S01]  /*ac50*/  FMUL.FTZ R48, R48, R46.reuse ;  /* 0x0000002e30307220 */ /* 0x080fe20000410000 */
[----:B------:R-:W-:Y:S01]  /*ac60*/  PRMT R66, R136, 0x5410, R66 ;  /* 0x0000541088427816 */ /* 0x000fe20000000042 */
[----:B------:R-:W-:Y:S01]  /*ac70*/  FFMA.FTZ R47, R44, R46, -R47 ;  /* 0x0000002e2c2f7223 */ /* 0x000fe2000001082f */
[----:B------:R-:W-:-:S02]  /*ac80*/  IMAD.U32 R46, R32, 0x10000, RZ ;  /* 0x00010000202e7824 */ /* 0x000fc400078e00ff */
[----:B------:R-:W-:Y:S01]  /*ac90*/  FFMA.FTZ R48, R44, R45, R48 ;  /* 0x0000002d2c307223 */ /* 0x000fe20000010030 */
[----:B------:R-:W-:Y:S01]  /*aca0*/  LOP3.LUT R44, R35, 0xffff0000, RZ, 0xc0, !PT ;  /* 0xffff0000232c7812 */ /* 0x000fe200078ec0ff */
[----:B------:R-:W-:Y:S01]  /*acb0*/  IMAD.U32 R49, R74, 0x10000, RZ ;  /* 0x000100004a317824 */ /* 0x000fe200078e00ff */
[----:B------:R-:W-:Y:S02]  /*acc0*/  LOP3.LUT R32, R32, 0xffff0000, RZ, 0xc0, !PT ;  /* 0xffff000020207812 */ /* 0x000fe400078ec0ff */
[----:B------:R-:W-:Y:S01]  /*acd0*/  LOP3.LUT R74, R74, 0xffff0000, RZ, 0xc0, !PT ;  /* 0xffff00004a4a7812 */ /* 0x000fe200078ec0ff */
[C---:B------:R-:W-:Y:S01]  /*ace0*/  FMUL.FTZ R35, R44.reuse, R43 ;  /* 0x0000002b2c237220 */ /* 0x040fe20000410000 */
[-C--:B------:R-:W-:Y:S01]  /*acf0*/  FMUL.FTZ R44, R44, R42.reuse ;  /* 0x0000002a2c2c7220 */ /* 0x080fe20000410000 */
[----:B------:R-:W-:Y:S02]  /*ad00*/  F2FP.BF16.F32.PACK_AB R33, R33, R41 ;  /* 0x000000292121723e */ /* 0x000fe400000010ff */
[----:B------:R-:W-:Y:S01]  /*ad10*/  FFMA.FTZ R35, R15, R42, -R35 ;  /* 0x0000002a0f237223 */ /* 0x000fe20000010823 */
[----:B------:R-:W-:-:S02]  /*ad20*/  IMAD.U32 R42, R72, 0x10000, RZ ;  /* 0x00010000482a7824 */ /* 0x000fc400078e00ff */
[----:B------:R-:W-:Y:S01]  /*ad30*/  FFMA.FTZ R44, R15, R43, R44 ;  /* 0x0000002b0f2c7223 */ /* 0x000fe2000001002c */
[----:B------:R-:W-:Y:S01]  /*ad40*/  IMAD.U32 R43, R64, 0x10000, RZ ;  /* 0x00010000402b7824 */ /* 0x000fe200078e00ff */
[----:B------:R-:W-:Y:S01]  /*ad50*/  LOP3.LUT R72, R72, 0xffff0000, RZ, 0xc0, !PT ;  /* 0xffff000048487812 */ /* 0x000fe200078ec0ff */
[----:B------:R-:W-:Y:S02]  /*ad60*/  IMAD.U32 R15, R12, 0x10000, RZ ;  /* 0x000100000c0f7824 */ /* 0x000fe400078e00ff */
[----:B------:R-:W-:Y:S01]  /*ad70*/  FMUL.FTZ R45, R46, R42 ;  /* 0x0000002a2e2d7220 */ /* 0x000fe20000410000 */
[----:B------:R-:W-:Y:S01]  /*ad80*/  LOP3.LUT R64, R64, 0xffff0000, RZ, 0xc0, !PT ;  /* 0xffff000040407812 */ /* 0x000fe200078ec0ff */
[-C--:B------:R-:W-:Y:S01]  /*ad90*/  FMUL.FTZ R46, R46, R43.reuse ;  /* 0x0000002b2e2e7220 */ /* 0x080fe20000410000 */
[----:B------:R-:W-:Y:S01]  /*ada0*/  LOP3.LUT R12, R12, 0xffff0000, RZ, 0xc0, !PT ;  /* 0xffff00000c0c7812 */ /* 0x000fe200078ec0ff */
[C---:B------:R-:W-:Y:S01]  /*adb0*/  FFMA.FTZ R45, R15.reuse, R43, -R45 ;  /* 0x0000002b0f2d7223 */ /* 0x040fe2000001082d */
[C---:B------:R-:W-:Y:S01]  /*adc0*/  FMUL.FTZ R43, R32.reuse, R72 ;  /* 0x00000048202b7220 */ /* 0x040fe20000410000 */
[----:B------:R-:W-:Y:S01]  /*add0*/  FFMA.FTZ R46, R15, R42, R46 ;  /* 0x0000002a0f2e7223 */ /* 0x000fe2000001002e */
[----:B------:R-:W-:Y:S01]  /*ade0*/  FMUL.FTZ R32, R32, R64 ;  /* 0x0000004020207220 */ /* 0x000fe20000410000 */
[----:B------:R-:W-:-:S02]  /*adf0*/  IMAD.U32 R42, R34, 0x10000, RZ ;  /* 0x00010000222a7824 */ /* 0x000fc400078e00ff */
[----:B------:R-:W-:Y:S01]  /*ae00*/  FFMA.FTZ R43, R12, R64, -R43 ;  /* 0x000000400c2b7223 */ /* 0x000fe2000001082b */
[----:B------:R-:W-:Y:S02]  /*ae10*/  IMAD.U32 R15, R14, 0x10000, RZ ;  /* 0x000100000e0f7824 */ /* 0x000fe400078e00ff */
[----:B------:R-:W-:Y:S01]  /*ae20*/  FFMA.FTZ R32, R12, R72, R32 ;  /* 0x000000480c207223 */ /* 0x000fe20000010020 */
[----:B------:R-:W-:Y:S01]  /*ae30*/  LOP3.LUT R34, R34, 0xffff0000, RZ, 0xc0, !PT ;  /* 0xffff000022227812 */ /* 0x000fe200078ec0ff */
[----:B------:R-:W-:Y:S02]  /*ae40*/  IMAD.U32 R12, R66, 0x10000, RZ ;  /* 0x00010000420c7824 */ /* 0x000fe400078e00ff */
[----:B------:R-:W-:Y:S01]  /*ae50*/  FMUL.FTZ R50, R42, R49 ;  /* 0x000000312a327220 */ /* 0x000fe20000410000 */
[----:B------:R-:W-:Y:S02]  /*ae60*/  LOP3.LUT R66, R66, 0xffff0000, RZ, 0xc0, !PT ;  /* 0xffff000042427812 */ /* 0x000fe400078ec0ff */
[----:B------:R-:W-:Y:S01]  /*ae70*/  LOP3.LUT R14, R14, 0xffff0000, RZ, 0xc0, !PT ;  /* 0xffff00000e0e7812 */ /* 0x000fe200078ec0ff */
[-C--:B------:R-:W-:Y:S01]  /*ae80*/  FMUL.FTZ R42, R42, R12.reuse ;  /* 0x0000000c2a2a7220 */ /* 0x080fe20000410000 */
[----:B------:R-:W-:Y:S01]  /*ae90*/  FFMA.FTZ R50, R15, R12, -R50 ;  /* 0x0000000c0f327223 */ /* 0x000fe20000010832 */
[C---:B------:R-:W-:Y:S01]  /*aea0*/  FMUL.FTZ R12, R34.reuse, R74 ;  /* 0x0000004a220c7220 */ /* 0x040fe20000410000 */
[-C--:B------:R-:W-:Y:S01]  /*aeb0*/  FMUL.FTZ R34, R34, R66.reuse ;  /* 0x0000004222227220 */ /* 0x080fe20000410000 */
[----:B------:R-:W-:Y:S01]  /*aec0*/  F2FP.BF16.F32.PACK_AB R35, R35, R47 ;  /* 0x0000002f2323723e */ /* 0x000fe200000010ff */
[----:B------:R-:W-:Y:S01]  /*aed0*/  FFMA.FTZ R42, R15, R49, R42 ;  /* 0x000000310f2a7223 */ /* 0x000fe2000001002a */
[C---:B------:R-:W-:Y:S01]  /*aee0*/  FFMA.FTZ R12, R14.reuse, R66, -R12 ;  /* 0x000000420e0c7223 */ /* 0x040fe2000001080c */
[----:B------:R-:W-:Y:S01]  /*aef0*/  FFMA.FTZ R34, R14, R74, R34 ;  /* 0x0000004a0e227223 */ /* 0x000fe20000010022 */
[----:B------:R-:W-:Y:S01]  /*af00*/  F2FP.BF16.F32.PACK_AB R14, R43, R45 ;  /* 0x0000002d2b0e723e */ /* 0x000fe200000010ff */
[----:B------:R-:W-:Y:S01]  /*af10*/  IMAD.MOV.U32 R15, RZ, RZ, R35 ;  /* 0x000000ffff0f7224 */ /* 0x000fe200078e0023 */
[----:B------:R-:W-:Y:S01]  /*af20*/  F2FP.BF16.F32.PACK_AB R40, R13, R40 ;  /* 0x000000280d28723e */ /* 0x000fe200000010ff */
[----:B------:R-:W-:Y:S01]  /*af30*/  IMAD.MOV.U32 R13, RZ, RZ, R33 ;  /* 0x000000ffff0d7224 */ /* 0x000fe200078e0021 */
[----:B------:R-:W-:-:S02]  /*af40*/  F2FP.BF16.F32.PACK_AB R44, R44, R48 ;  /* 0x000000302c2c723e */ /* 0x000fc400000010ff */
[----:B------:R-:W-:Y:S01]  /*af50*/  F2FP.BF16.F32.PACK_AB R50, R12, R50 ;  /* 0x000000320c32723e */ /* 0x000fe200000010ff */
[----:B------:R-:W-:Y:S01]  /*af60*/  IMAD.MOV.U32 R12, RZ, RZ, R14 ;  /* 0x000000ffff0c7224 */ /* 0x000fe200078e000e */
[----:B------:R-:W-:Y:S01]  /*af70*/  F2FP.BF16.F32.PACK_AB R32, R32, R46 ;  /* 0x0000002e2020723e */ /* 0x000fe200000010ff */
[----:B------:R-:W-:Y:S01]  /*af80*/  IMAD.MOV.U32 R33, RZ, RZ, R40 ;  /* 0x000000ffff217224 */ /* 0x000fe200078e0028 */
[----:B------:R-:W-:Y:S01]  /*af90*/  F2FP.BF16.F32.PACK_AB R34, R34, R42 ;  /* 0x0000002a2222723e */ /* 0x000fe200000010ff */
[----:B------:R-:W-:Y:S02]  /*afa0*/  IMAD.MOV.U32 R14, RZ, RZ, R50 ;  /* 0x000000ffff0e7224 */ /* 0x000fe400078e0032 */
[----:B------:R-:W-:-:S07]  /*afb0*/  IMAD.MOV.U32 R35, RZ, RZ, R44 ;  /* 0x000000ffff237224 */ /* 0x000fce00078e002c */
.L_x_2755:
[----:B------:R-:W-:Y:S05]  /*afc0*/  BSYNC B1 ;  /* 0x0000000000017941 */ /* 0x000fea0003800000 */
.L_x_2754:
        /* <DEDUP_REMOVED lines=8> */
.L_x_2661:
[----:B------:R-:W-:-:S04]  /*b050*/  ULOP3.LUT UR4, UR60, 0x1, URZ, 0xfc, !UPT ;  /* 0x000000013c047892 */ /* 0x000fc8000f8efc3f */
[----:B------:R-:W-:-:S06]  /*b060*/  UISETP.NE.AND UP0, UPT, UR4, 0x3, UPT ;  /* 0x000000030400788c */ /* 0x000fcc000bf05270 */
[----:B------:R-:W-:-:S13]  /*b070*/  PLOP3.LUT P0, PT, PT, PT, UP0, 0x80, 0x0 ;  /* 0x000000000000781c */ /* 0x000fda0003f0f008 */
[----:B------:R-:W-:Y:S05]  /*b080*/  @!P0 BRA `(.L_x_2756) ;  /* 0x0000000000048947 */ /* 0x000fea0003800000 */
[----:B------:R-:W-:Y:S01]  /*b090*/  BPT.TRAP 0x1 ;  /* 0x000000040000795c */ /* 0x000fe20000300000 */
.L_x_2756:
[----:B------:R-:W-:Y:S01]  /*b0a0*/  IMAD R88, R213, 0x8, R23 ;  /* 0x00000008d5587824 */ /* 0x000fe200078e0217 */
[----:B------:R-:W-:Y:S01]  /*b0b0*/  SHF.L.U32 R89, R227, 0x1f, RZ ;  /* 0x0000001fe3597819 */ /* 0x000fe200000006ff */
[----:B------:R-:W-:Y:S01]  /*b0c0*/  BSSY B1, `(.L_x_2757) ;  /* 0x0000004000017945 */ /* 0x000fe20003800000 */
[----:B------:R-:W-:Y:S02]  /*b0d0*/  SHF.R.S32.HI R85, RZ, 0x1f, R31 ;  /* 0x0000001fff557819 */ /* 0x000fe4000001141f */
[----:B------:R-:W0:Y:S02]  /*b0e0*/  SYNCS.PHASECHK.TRANS64.TRYWAIT P3, [R88+URZ+0x38890], R89 ;  /* 0x03889059580075a7 */ /* 0x000e24000806017f */
[----:B0-----:R-:W-:Y:S05]  /*b0f0*/  @!P3 BRA `(.L_x_2758) ;  /* 0x000002840058b947 */ /* 0x001fea0003800000 */
.L_x_3088:
[----:B------:R-:W-:Y:S05]  /*b100*/  BSYNC B1 ;  /* 0x0000000000017941 */ /* 0x000fea0003800000 */
.L_x_2757:
        /* <DEDUP_REMOVED lines=25> */
.L_x_3092:
[----:B------:R-:W-:Y:S04]  /*b2a0*/  BSSY B1, `(.L_x_2760) ;  /* 0x0000018000017945 */ /* 0x000fe80003800000 */
[----:B------:R-:W-:Y:S05]  /*b2b0*/  @!P3 BRA `(.L_x_2761) ;  /* 0x000000000058b947 */ /* 0x000fea0003800000 */
[----:B------:R-:W-:Y:S01]  /*b2c0*/  ULDC UR4, c[0x0][0x2f4] ;  /* 0x0000bd0000047ab9 */ /* 0x000fe20000000800 */
[----:B------:R-:W-:Y:S01]  /*b2d0*/  ULDC.64 UR6, c[0x0][0x208] ;  /* 0x0000820000067ab9 */ /* 0x000fe20000000a00 */
[----:B------:R-:W-:Y:S02]  /*b2e0*/  ISETP.GE.AND P4, PT, R16, UR4, PT ;  /* 0x0000000410007c0c */ /* 0x000fe4000bf86270 */
[----:B------:R-:W-:-:S11]  /*b2f0*/  ISETP.GE.AND P3, PT, R214, UR4, PT ;  /* 0x00000004d6007c0c */ /* 0x000fd6000bf66270 */
[----:B------:R-:W4:Y:S01]  /*b300*/  @!P4 LDS.128 R12, [R84+0x24400] ;  /* 0x02440000540cc984 */ /* 0x000f220000000c00 */
[----:B---3--:R-:W-:-:S04]  /*b310*/  @!P4 LEA R32, P5, R16, R11, 0x1 ;  /* 0x0000000b1020c211 */ /* 0x008fc800078a08ff */
[----:B--2---:R-:W-:-:S05]  /*b320*/  @!P4 LEA.HI.X R33, R16, R37, R17, 0x1, P5 ;  /* 0x000000251021c211 */ /* 0x004fca00028f0c11 */
[----:B----4-:R2:W-:Y:S01]  /*b330*/  @!P4 ST.E.128 desc[UR6][R32.64], R12 ;  /* 0x0000000c2000c985 */ /* 0x0105e2000c101d06 */
[----:B------:R-:W-:-:S03]  /*b340*/  ISETP.GE.AND P4, PT, R19, UR4, PT ;  /* 0x0000000413007c0c */ /* 0x000fc6000bf86270 */
[----:B------:R-:W3:Y:S01]  /*b350*/  @!P3 LDS.128 R12, [R84+0x26c00] ;  /* 0x026c0000540cb984 */ /* 0x000ee20000000c00 */
[----:B--2---:R-:W-:-:S04]  /*b360*/  @!P3 LEA R32, P5, R212, R11, 0x1 ;  /* 0x0000000bd420b211 */ /* 0x004fc800078a08ff */
[----:B------:R-:W-:-:S05]  /*b370*/  @!P3 LEA.HI.X R33, R212, R37, R215, 0x1, P5 ;  /* 0x00000025d421b211 */ /* 0x000fca00028f0cd7 */
[----:B---3--:R2:W-:Y:S01]  /*b380*/  @!P3 ST.E.128 desc[UR6][R32.64], R12 ;  /* 0x0000000c2000b985 */ /* 0x0085e2000c101d06 */
[----:B------:R-:W-:-:S03]  /*b390*/  ISETP.GE.AND P3, PT, R22, UR4, PT ;  /* 0x0000000416007c0c */ /* 0x000fc6000bf66270 */
[----:B------:R-:W3:Y:S01]  /*b3a0*/  @!P4 LDS.128 R12, [R84+0x29400] ;  /* 0x02940000540cc984 */ /* 0x000ee20000000c00 */
[----:B--2---:R-:W-:-:S04]  /*b3b0*/  @!P4 LEA R32, P5, R19, R11, 0x1 ;  /* 0x0000000b1320c211 */ /* 0x004fc800078a08ff */
[----:B------:R-:W-:-:S05]  /*b3c0*/  @!P4 LEA.HI.X R33, R19, R37, R219, 0x1, P5 ;  /* 0x000000251321c211 */ /* 0x000fca00028f0cdb */
[----:B---3--:R2:W-:Y:S04]  /*b3d0*/  @!P4 ST.E.128 desc[UR6][R32.64], R12 ;  /* 0x0000000c2000c985 */ /* 0x0085e8000c101d06 */
[----:B------:R-:W3:Y:S01]  /*b3e0*/  @!P3 LDS.128 R12, [R84+0x2bc00] ;  /* 0x02bc0000540cb984 */ /* 0x000ee20000000c00 */
[----:B--2---:R-:W-:-:S04]  /*b3f0*/  @!P3 LEA R32, P4, R22, R11, 0x1 ;  /* 0x0000000b1620b211 */ /* 0x004fc800078808ff */
[----:B------:R-:W-:-:S05]  /*b400*/  @!P3 LEA.HI.X R33, R22, R37, R218, 0x1, P4 ;  /* 0x000000251621b211 */ /* 0x000fca00020f0cda */
[----:B---3--:R4:W-:Y:S04]  /*b410*/  @!P3 ST.E.128 desc[UR6][R32.64], R12 ;  /* 0x0000000c2000b985 */ /* 0x0089e8000c101d06 */
.L_x_2761:
[----:B------:R-:W-:Y:S05]  /*b420*/  BSYNC B1 ;  /* 0x0000000000017941 */ /* 0x000fea0003800000 */
.L_x_2760:
[----:B------:R-:W-:-:S03]  /*b430*/  UMOV UR4, 0xffffffff ;  /* 0xffffffff00047882 */ /* 0x000fc60000000000 */
[----:B------:R-:W-:Y:S05]  /*b440*/  BRA.DIV UR4, `(.L_x_2762) ;  /* 0x0000028204e47947 */ /* 0x000fea000b800000 */
[----:B--2---:R2:W0:Y:S04]  /*b450*/  SHFL.IDX PT, R37, R35, 0x1, 0x181f ;  /* 0x00381f0023257f89 */ /* 0x00442800000e0000 */
[----:B---3--:R2:W3:Y:S02]  /*b460*/  SHFL.IDX PT, R11, R34, 0x1, 0x181f ;  /* 0x00381f00220b7f89 */ /* 0x0084e400000e0000 */
.L_x_3096:
[----:B------:R-:W-:Y:S01]  /*b470*/  ISETP.GE.AND P3, PT, R36, 0x21, PT ;  /* 0x000000212400780c */ /* 0x000fe20003f66270 */
[----:B------:R-:W-:-:S12]  /*b480*/  BSSY B1, `(.L_x_2763) ;  /* 0x0000018000017945 */ /* 0x000fd80003800000 */
[----:B------:R-:W-:Y:S05]  /*b490*/  @!P3 BRA `(.L_x_2764) ;  /* 0x000000000058b947 */ /* 0x000fea0003800000 */
[----:B------:R-:W-:Y:S01]  /*b4a0*/  ULDC UR4, c[0x0][0x2f4] ;  /* 0x0000bd0000047ab9 */ /* 0x000fe20000000800 */
[----:B------:R-:W-:Y:S01]  /*b4b0*/  ULDC.64 UR6, c[0x0][0x208] ;  /* 0x0000820000067ab9 */ /* 0x000fe20000000a00 */
[----:B------:R-:W-:Y:S02]  /*b4c0*/  ISETP.GE.AND P5, PT, R16, UR4, PT ;  /* 0x0000000410007c0c */ /* 0x000fe4000bfa6270 */
[----:B------:R-:W-:-:S11]  /*b4d0*/  ISETP.GE.AND P4, PT, R214, UR4, PT ;  /* 0x00000004d6007c0c */ /* 0x000fd6000bf86270 */
[----:B----4-:R-:W4:Y:S01]  /*b4e0*/  @!P5 LDS.128 R12, [R84+0x25400] ;  /* 0x02540000540cd984 */ /* 0x010f220000000c00 */
[----:B---3--:R-:W-:-:S04]  /*b4f0*/  @!P5 LEA R32, P3, R16, R11, 0x1 ;  /* 0x0000000b1020d211 */ /* 0x008fc800078608ff */
[----:B0-----:R-:W-:Y:S02]  /*b500*/  @!P5 LEA.HI.X R33, R16, R37, R17, 0x1, P3 ;  /* 0x000000251021d211 */ /* 0x001fe400018f0c11 */
[----:B------:R-:W-:-:S03]  /*b510*/  ISETP.GE.AND P3, PT, R19, UR4, PT ;  /* 0x0000000413007c0c */ /* 0x000fc6000bf66270 */
[----:B----4-:R0:W-:Y:S04]  /*b520*/  @!P5 ST.E.128 desc[UR6][R32.64], R12 ;  /* 0x0000000c2000d985 */ /* 0x0101e8000c101d06 */
[----:B------:R-:W3:Y:S01]  /*b530*/  @!P4 LDS.128 R12, [R84+0x27c00] ;  /* 0x027c0000540cc984 */ /* 0x000ee20000000c00 */
[----:B0-----:R-:W-:-:S04]  /*b540*/  @!P4 LEA R32, P5, R212, R11, 0x1 ;  /* 0x0000000bd420c211 */ /* 0x001fc800078a08ff */
[----:B------:R-:W-:-:S05]  /*b550*/  @!P4 LEA.HI.X R33, R212, R37, R215, 0x1, P5 ;  /* 0x00000025d421c211 */ /* 0x000fca00028f0cd7 */
[----:B---3--:R0:W-:Y:S01]  /*b560*/  @!P4 ST.E.128 desc[UR6][R32.64], R12 ;  /* 0x0000000c2000c985 */ /* 0x0081e2000c101d06 */
[----:B------:R-:W-:-:S03]  /*b570*/  ISETP.GE.AND P4, PT, R22, UR4, PT ;  /* 0x0000000416007c0c */ /* 0x000fc6000bf86270 */
[----:B------:R-:W3:Y:S01]  /*b580*/  @!P3 LDS.128 R12, [R84+0x2a400] ;  /* 0x02a40000540cb984 */ /* 0x000ee20000000c00 */
[----:B0-----:R-:W-:-:S04]  /*b590*/  @!P3 LEA R32, P5, R19, R11, 0x1 ;  /* 0x0000000b1320b211 */ /* 0x001fc800078a08ff */
[----:B------:R-:W-:-:S05]  /*b5a0*/  @!P3 LEA.HI.X R33, R19, R37, R219, 0x1, P5 ;  /* 0x000000251321b211 */ /* 0x000fca00028f0cdb */
[----:B---3--:R0:W-:Y:S04]  /*b5b0*/  @!P3 ST.E.128 desc[UR6][R32.64], R12 ;  /* 0x0000000c2000b985 */ /* 0x0081e8000c101d06 */
[----:B------:R-:W3:Y:S01]  /*b5c0*/  @!P4 LDS.128 R12, [R84+0x2cc00] ;  /* 0x02cc0000540cc984 */ /* 0x000ee20000000c00 */
[----:B0-----:R-:W-:-:S04]  /*b5d0*/  @!P4 LEA R32, P3, R22, R11, 0x1 ;  /* 0x0000000b1620c211 */ /* 0x001fc800078608ff */
[----:B------:R-:W-:-:S05]  /*b5e0*/  @!P4 LEA.HI.X R33, R22, R37, R218, 0x1, P3 ;  /* 0x000000251621c211 */ /* 0x000fca00018f0cda */
[----:B---3--:R0:W-:Y:S04]  /*b5f0*/  @!P4 ST.E.128 desc[UR6][R32.64], R12 ;  /* 0x0000000c2000c985 */ /* 0x0081e8000c101d06 */
.L_x_2764:
[----:B------:R-:W-:Y:S05]  /*b600*/  BSYNC B1 ;  /* 0x0000000000017941 */ /* 0x000fea0003800000 */
.L_x_2763:
[----:B------:R-:W-:-:S03]  /*b610*/  UMOV UR4, 0xffffffff ;  /* 0xffffffff00047882 */ /* 0x000fc60000000000 */
[----:B------:R-:W-:Y:S05]  /*b620*/  BRA.DIV UR4, `(.L_x_2765) ;  /* 0x0000028204b87947 */ /* 0x000fea000b800000 */
[----:B-12---:R-:W1:Y:S04]  /*b630*/  SHFL.IDX PT, R35, R35, 0x2, 0x181f ;  /* 0x00581f0023237f89 */ /* 0x006e6800000e0000 */
[----:B------:R-:W2:Y:S02]  /*b640*/  SHFL.IDX PT, R34, R34, 0x2, 0x181f ;  /* 0x00581f0022227f89 */ /* 0x000ea400000e0000 */
.L_x_3100:
[----:B------:R-:W-:-:S13]  /*b650*/  ISETP.GE.AND P3, PT, R36, 0x41, PT ;  /* 0x000000412400780c */ /* 0x000fda0003f66270 */
[----:B------:R-:W-:Y:S05]  /*b660*/  @!P3 BRA `(.L_x_2707) ;  /* 0x000000000058b947 */ /* 0x000fea0003800000 */
[----:B------:R-:W-:Y:S01]  /*b670*/  ULDC UR4, c[0x0][0x2f4] ;  /* 0x0000bd0000047ab9 */ /* 0x000fe20000000800 */
[----:B------:R-:W-:Y:S01]  /*b680*/  ULDC.64 UR6, c[0x0][0x208] ;  /* 0x0000820000067ab9 */ /* 0x000fe20000000a00 */
[----:B------:R-:W-:Y:S02]  /*b690*/  ISETP.GE.AND P5, PT, R16, UR4, PT ;  /* 0x0000000410007c0c */ /* 0x000fe4000bfa6270 */
[----:B------:R-:W-:-:S11]  /*b6a0*/  ISETP.GE.AND P4, PT, R214, UR4, PT ;  /* 0x00000004d6007c0c */ /* 0x000fd6000bf86270 */
[----:B0---4-:R-:W0:Y:S01]  /*b6b0*/  @!P5 LDS.128 R12, [R84+0x26400] ;  /* 0x02640000540cd984 */ /* 0x011e220000000c00 */
        /* <DEDUP_REMOVED lines=11> */
[----:B------:R-:W-:-:S05]  /*b770*/  @!P3 LEA.HI.X R33, R19, R35, R219, 0x1, P5 ;  /* 0x000000231321b211 */ /* 0x000fca00028f0cdb */
[----:B-1----:R0:W-:Y:S04]  /*b780*/  @!P3 ST.E.128 desc[UR6][R32.64], R12 ;  /* 0x0000000c2000b985 */ /* 0x0021e8000c101d06 */
[----:B------:R-:W1:Y:S01]  /*b790*/  @!P4 LDS.128 R12, [R84+0x2dc00] ;  /* 0x02dc0000540cc984 */ /* 0x000e620000000c00 */
[----:B0-----:R-:W-:-:S04]  /*b7a0*/  @!P4 LEA R32, P3, R22, R34, 0x1 ;  /* 0x000000221620c211 */ /* 0x001fc800078608ff */
[----:B------:R-:W-:-:S05]  /*b7b0*/  @!P4 LEA.HI.X R33, R22, R35, R218, 0x1, P3 ;  /* 0x000000231621c211 */ /* 0x000fca00018f0cda */
[----:B-1----:R0:W-:Y:S04]  /*b7c0*/  @!P4 ST.E.128 desc[UR6][R32.64], R12 ;  /* 0x0000000c2000c985 */ /* 0x0021e8000c101d06 */
.L_x_2707:
[----:B------:R-:W-:Y:S05]  /*b7d0*/  BSYNC B0 ;  /* 0x0000000000007941 */ /* 0x000fea0003800000 */
.L_x_2660:
        /* <DEDUP_REMOVED lines=17> */
.L_x_2767:
[----:B------:R-:W-:Y:S05]  /*b8f0*/  BSYNC B0 ;  /* 0x0000000000007941 */ /* 0x000fea0003800000 */
.L_x_2766:
[----:B------:R-:W5:Y:S01]  /*b900*/  SYNCS.PHASECHK.TRANS64.TRYWAIT P0, [R88+URZ+0x388b0], R89 ;  /* 0x0388b059580075a7 */ /* 0x000f62000800017f */
[----:B------:R-:W-:Y:S01]  /*b910*/  ULDC UR61, c[0x0][0x2f4] ;  /* 0x0000bd00003d7ab9 */ /* 0x000fe20000000800 */
[----:B------:R-:W-:Y:S04]  /*b920*/  BSSY B0, `(.L_x_2768) ;  /* 0x0000002000007945 */ /* 0x000fe80003800000 */
[----:B-----5:R-:W-:Y:S05]  /*b930*/  @!P0 BRA `(.L_x_2769) ;  /* 0x0000028000408947 */ /* 0x020fea0003800000 */
.L_x_3101:
[----:B------:R-:W-:Y:S05]  /*b940*/  BSYNC B0 ;  /* 0x0000000000007941 */ /* 0x000fea0003800000 */
.L_x_2768:
[----:B------:R-:W-:Y:S01]  /*b950*/  ULDC.64 UR4, c[0x0][0x328] ;  /* 0x0000ca0000047ab9 */ /* 0x000fe20000000a00 */
[----:B------:R-:W-:Y:S01]  /*b960*/  IMAD.IADD R87, R87, 0x1, -R225 ;  /* 0x0000000157577824 */ /* 0x000fe200078e0ae1 */
[----:B------:R-:W-:Y:S01]  /*b970*/  ULDC.64 UR6, c[0x0][0x318] ;  /* 0x0000c60000067ab9 */ /* 0x000fe20000000a00 */
[----:B0---4-:R-:W-:Y:S01]  /*b980*/  IMAD R14, R85, UR4, RZ ;  /* 0x00000004550e7c24 */ /* 0x011fe2000f8e02ff */
[----:B------:R-:W-:Y:S01]  /*b990*/  BSSY B0, `(.L_x_2770) ;  /* 0x0000028000007945 */ /* 0x000fe20003800000 */
[----:B------:R-:W-:Y:S01]  /*b9a0*/  IMAD.WIDE.U32 R12, R31, UR4, RZ ;  /* 0x000000041f0c7c25 */ /* 0x000fe2000f8e00ff */
[C---:B------:R-:W-:Y:S02]  /*b9b0*/  ISETP.GE.AND P4, PT, R87.reuse, 0x1, PT ;  /* 0x000000015700780c */ /* 0x040fe40003f86270 */
[----:B------:R-:W-:Y:S01]  /*b9c0*/  ISETP.GE.AND P0, PT, R87, 0x21, PT ;  /* 0x000000215700780c */ /* 0x000fe20003f06270 */
[----:B------:R-:W-:Y:S01]  /*b9d0*/  IMAD R31, R31, UR5, R14 ;  /* 0x000000051f1f7c24 */ /* 0x000fe2000f8e020e */
[----:B------:R-:W-:-:S02]  /*b9e0*/  ULDC.64 UR4, c[0x0][0x338] ;  /* 0x0000ce0000047ab9 */ /* 0x000fc40000000a00 */
[----:B---3--:R-:W-:Y:S02]  /*b9f0*/  IMAD R11, R86, UR4, RZ ;  /* 0x00000004560b7c24 */ /* 0x008fe4000f8e02ff */
        /* <DEDUP_REMOVED lines=8> */
[----:B-1----:R-:W-:Y:S01]  /*ba80*/  LEA.HI.X R32, R12, UR7, R13, 0x1, P5 ;  /* 0x000000070c207c11 */ /* 0x002fe2000a8f0c0d */
[----:B------:R0:W1:Y:S04]  /*ba90*/  SHFL.IDX PT, R35, R11, RZ, 0x181f ;  /* 0x00181fff0b237589 */ /* 0x00006800000e0000 */
[----:B------:R0:W3:Y:S01]  /*baa0*/  SHFL.IDX PT, R33, R32, RZ, 0x181f ;  /* 0x00181fff20217589 */ /* 0x0000e200000e0000 */
[----:B------:R-:W-:Y:S05]  /*bab0*/  @!P4 BRA `(.L_x_2771) ;  /* 0x000000000054c947 */ /* 0x000fea0003800000 */
[----:B------:R-:W-:Y:S01]  /*bac0*/  ISETP.GE.AND P5, PT, R16, UR61, PT ;  /* 0x0000003d10007c0c */ /* 0x000fe2000bfa6270 */
[----:B------:R-:W-:-:S12]  /*bad0*/  ULDC.64 UR4, c[0x0][0x208] ;  /* 0x0000820000047ab9 */ /* 0x000fd80000000a00 */
[----:B------:R-:W4:Y:S01]  /*bae0*/  @!P5 LDS.128 R12, [R84+0x400] ;  /* 0x00040000540cd984 */ /* 0x000f220000000c00 */
[----:B-1----:R-:W-:-:S04]  /*baf0*/  @!P5 LEA R30, P4, R16, R35, 0x1 ;  /* 0x00000023101ed211 */ /* 0x002fc800078808ff */
[----:B---3--:R-:W-:Y:S02]  /*bb00*/  @!P5 LEA.HI.X R31, R16, R33, R17, 0x1, P4 ;  /* 0x00000021101fd211 */ /* 0x008fe400020f0c11 */
[----:B------:R-:W-:-:S03]  /*bb10*/  ISETP.GE.AND P4, PT, R214, UR61, PT ;  /* 0x0000003dd6007c0c */ /* 0x000fc6000bf86270 */
[----:B----4-:R1:W-:Y:S10]  /*bb20*/  @!P5 ST.E.128 desc[UR4][R30.64], R12 ;  /* 0x0000000c1e00d985 */ /* 0x0103f4000c101d04 */
[----:B------:R-:W3:Y:S01]  /*bb30*/  @!P4 LDS.128 R12, [R84+0x2c00] ;  /* 0x002c0000540cc984 */ /* 0x000ee20000000c00 */
[----:B-1----:R-:W-:-:S04]  /*bb40*/  @!P4 LEA R30, P5, R212, R35, 0x1 ;  /* 0x00000023d41ec211 */ /* 0x002fc800078a08ff */
[----:B------:R-:W-:Y:S02]  /*bb50*/  @!P4 LEA.HI.X R31, R212, R33, R215, 0x1, P5 ;  /* 0x00000021d41fc211 */ /* 0x000fe400028f0cd7 */
[----:B------:R-:W-:-:S03]  /*bb60*/  ISETP.GE.AND P5, PT, R19, UR61, PT ;  /* 0x0000003d13007c0c */ /* 0x000fc6000bfa6270 */
[----:B---3--:R1:W-:Y:S10]  /*bb70*/  @!P4 ST.E.128 desc[UR4][R30.64], R12 ;  /* 0x0000000c1e00c985 */ /* 0x0083f4000c101d04 */
[----:B------:R-:W3:Y:S01]  /*bb80*/  @!P5 LDS.128 R12, [R84+0x5400] ;  /* 0x00540000540cd984 */ /* 0x000ee20000000c00 */
[----:B-1----:R-:W-:-:S04]  /*bb90*/  @!P5 LEA R30, P4, R19, R35, 0x1 ;  /* 0x00000023131ed211 */ /* 0x002fc800078808ff */
[----:B------:R-:W-:Y:S02]  /*bba0*/  @!P5 LEA.HI.X R31, R19, R33, R219, 0x1, P4 ;  /* 0x00000021131fd211 */ /* 0x000fe400020f0cdb */
[----:B------:R-:W-:-:S03]  /*bbb0*/  ISETP.GE.AND P4, PT, R22, UR61, PT ;  /* 0x0000003d16007c0c */ /* 0x000fc6000bf86270 */
[----:B---3--:R1:W-:Y:S10]  /*bbc0*/  @!P5 ST.E.128 desc[UR4][R30.64], R12 ;  /* 0x0000000c1e00d985 */ /* 0x0083f4000c101d04 */
[----:B------:R-:W3:Y:S01]  /*bbd0*/  @!P4 LDS.128 R12, [R84+0x7c00] ;  /* 0x007c0000540cc984 */ /* 0x000ee20000000c00 */
[----:B-1----:R-:W-:-:S04]  /*bbe0*/  @!P4 LEA R30, P5, R22, R35, 0x1 ;  /* 0x00000023161ec211 */ /* 0x002fc800078a08ff */
[----:B------:R-:W-:-:S05]  /*bbf0*/  @!P4 LEA.HI.X R31, R22, R33, R218, 0x1, P5 ;  /* 0x00000021161fc211 */ /* 0x000fca00028f0cda */
[----:B---3--:R4:W-:Y:S04]  /*bc00*/  @!P4 ST.E.128 desc[UR4][R30.64], R12 ;  /* 0x0000000c1e00c985 */ /* 0x0089e8000c101d04 */
.L_x_2771:
[----:B------:R-:W-:Y:S05]  /*bc10*/  BSYNC B0 ;  /* 0x0000000000007941 */ /* 0x000fea0003800000 */
.L_x_2770:
[----:B---3--:R3:W0:Y:S01]  /*bc20*/  SHFL.IDX PT, R33, R32, 0x1, 0x181f ;  /* 0x00381f0020217f89 */ /* 0x00862200000e0000 */
[----:B------:R-:W-:Y:S03]  /*bc30*/  BSSY B0, `(.L_x_2772) ;  /* 0x0000018000007945 */ /* 0x000fe60003800000 */
[----:B-1----:R3:W1:Y:S01]  /*bc40*/  SHFL.IDX PT, R35, R11, 0x1, 0x181f ;  /* 0x00381f000b237f89 */ /* 0x00266200000e0000 */
[----:B------:R-:W-:Y:S05]  /*bc50*/  @!P0 BRA `(.L_x_2773) ;  /* 0x0000000000548947 */ /* 0x000fea0003800000 */
[----:B------:R-:W-:Y:S01]  /*bc60*/  ISETP.GE.AND P5, PT, R16, UR61, PT ;  /* 0x0000003d10007c0c */ /* 0x000fe2000bfa6270 */
[----:B------:R-:W-:Y:S01]  /*bc70*/  ULDC.64 UR4, c[0x0][0x208] ;  /* 0x0000820000047ab9 */ /* 0x000fe20000000a00 */
[----:B------:R-:W-:-:S11]  /*bc80*/  ISETP.GE.AND P4, PT, R214, UR61, PT ;  /* 0x0000003dd6007c0c */ /* 0x000fd6000bf86270 */
[----:B----4-:R-:W4:Y:S01]  /*bc90*/  @!P5 LDS.128 R12, [R84+0x1400] ;  /* 0x00140000540cd984 */ /* 0x010f220000000c00 */
[----:B-1----:R-:W-:-:S04]  /*bca0*/  @!P5 LEA R30, P0, R16, R35, 0x1 ;  /* 0x00000023101ed211 */ /* 0x002fc800078008ff */
[----:B0-----:R-:W-:Y:S02]  /*bcb0*/  @!P5 LEA.HI.X R31, R16, R33, R17, 0x1, P0 ;  /* 0x00000021101fd211 */ /* 0x001fe400000f0c11 */
[----:B------:R-:W-:-:S03]  /*bcc0*/  ISETP.GE.AND P0, PT, R19, UR61, PT ;  /* 0x0000003d13007c0c */ /* 0x000fc6000bf06270 */
[----:B----4-:R0:W-:Y:S04]  /*bcd0*/  @!P5 ST.E.128 desc[UR4][R30.64], R12 ;  /* 0x0000000c1e00d985 */ /* 0x0101e8000c101d04 */
        /* <DEDUP_REMOVED lines=13> */
.L_x_2773:
[----:B------:R-:W-:Y:S05]  /*bdb0*/  BSYNC B0 ;  /* 0x0000000000007941 */ /* 0x000fea0003800000 */
.L_x_2772:
[----:B------:R-:W-:Y:S01]  /*bdc0*/  ISETP.GE.AND P0, PT, R87, 0x41, PT ;  /* 0x000000415700780c */ /* 0x000fe20003f06270 */
[----:B0-----:R0:W0:Y:S01]  /*bdd0*/  SHFL.IDX PT, R33, R32, 0x2, 0x181f ;  /* 0x00581f0020217f89 */ /* 0x00102200000e0000 */
[----:B------:R-:W-:Y:S03]  /*bde0*/  BSSY B0, `(.L_x_2774) ;  /* 0x0000018000007945 */ /* 0x000fe60003800000 */
[----:B---3--:R-:W3:Y:S08]  /*bdf0*/  SHFL.IDX PT, R11, R11, 0x2, 0x181f ;  /* 0x00581f000b0b7f89 */ /* 0x008ef000000e0000 */
[----:B------:R-:W-:Y:S05]  /*be00*/  @!P0 BRA `(.L_x_2775) ;  /* 0x0000000000548947 */ /* 0x000fea0003800000 */
[----:B------:R-:W-:Y:S01]  /*be10*/  ISETP.GE.AND P5, PT, R16, UR61, PT ;  /* 0x0000003d10007c0c */ /* 0x000fe2000bfa6270 */
[----:B------:R-:W-:Y:S01]  /*be20*/  ULDC.64 UR4, c[0x0][0x208] ;  /* 0x0000820000047ab9 */ /* 0x000fe20000000a00 */
        /* <DEDUP_REMOVED lines=19> */
.L_x_2775:
[----:B------:R-:W-:Y:S05]  /*bf60*/  BSYNC B0 ;  /* 0x0000000000007941 */ /* 0x000fea0003800000 */
.L_x_2774:
        /* <DEDUP_REMOVED lines=8> */
[----:B------:R-:W-:Y:S01]  /*bff0*/  ISETP.NE.AND P4, PT, R110, RZ, PT ;  /* 0x000000ff6e00720c */ /* 0x000fe20003f85270 */
[----:B------:R-:W-:-:S02]  /*c000*/  VIADD R213, R213, 0x1 ;  /* 0x00000001d5d57836 */ /* 0x000fc40000000000 */
[----:B------:R-:W-:Y:S02]  /*c010*/  @!P3 PRMT R88, RZ, 0x654, R88 ;  /* 0x00000654ff58b816 */ /* 0x000fe40000000058 */
[----:B------:R-:W-:Y:S02]  /*c020*/  PLOP3.LUT P0, PT, PT, PT, PT, 0x8, 0x0 ;  /* 0x000000000000781c */ /* 0x000fe40003f0e170 */
[----:B------:R1:W-:Y:S01]  /*c030*/  @!P3 SYNCS.ARRIVE.TRANS64.RED.A1T0 RZ, [R88+URZ], RZ ;  /* 0x000000ff58ffb9a7 */ /* 0x0003e2000810043f */
[----:B------:R-:W-:-:S04]  /*c040*/  ISETP.NE.AND P3, PT, R213, 0x2, PT ;  /* 0x00000002d500780c */ /* 0x000fc80003f65270 */
[----:B0---4-:R-:W-:Y:S02]  /*c050*/  SEL R12, RZ, 0x1, P3 ;  /* 0x00000001ff0c7807 */ /* 0x011fe40001800000 */
[----:B------:R-:W-:Y:S02]  /*c060*/  SEL R213, R213, RZ, P3 ;  /* 0x000000ffd5d57207 */ /* 0x000fe40001800000 */
[----:B------:R-:W-:Y:S01]  /*c070*/  LOP3.LUT R227, R227, R12, RZ, 0x3c, !PT ;  /* 0x0000000ce3e37212 */ /* 0x000fe200078e3cff */
[----:B-1----:R-:W-:Y:S06]  /*c080*/  @P4 BRA `(.L_x_2776) ;  /* 0xffffff7000184947 */ /* 0x002fec000383ffff */
.L_x_2655:
[----:B---3--:R-:W3:Y:S01]  /*c090*/  LDL R11, [R1+0x68] ;  /* 0x00006800010b7983 */ /* 0x008ee20000100800 */
[----:B------:R-:W1:Y:S01]  /*c0a0*/  LDC R0, c[0x0][0x448] ;  /* 0x00011200ff007b82 */ /* 0x000e620000000800 */
[----:B------:R-:W-:Y:S01]  /*c0b0*/  BSSY B0, `(.L_x_2777) ;  /* 0x0000011000007945 */ /* 0x000fe20003800000 */
[----:B------:R-:W-:Y:S01]  /*c0c0*/  IMAD.MOV.U32 R2, RZ, RZ, RZ ;  /* 0x000000ffff027224 */ /* 0x000fe200078e00ff */
[----:B-1----:R-:W-:-:S13]  /*c0d0*/  ISETP.NE.AND P1, PT, R0, 0x1, PT ;  /* 0x000000010000780c */ /* 0x002fda0003f25270 */
[----:B------:R-:W1:Y:S08]  /*c0e0*/  @P1 LDC R0, c[0x0][0x44c] ;  /* 0x00011300ff001b82 */ /* 0x000e700000000800 */
[----:B------:R-:W4:Y:S01]  /*c0f0*/  @P1 LDC R5, c[0x0][0x450] ;  /* 0x00011400ff051b82 */ /* 0x000f220000000800 */
[----:B---3--:R-:W-:-:S04]  /*c100*/  VIADD R3, R11, 0x7f ;  /* 0x0000007f0b037836 */ /* 0x008fc80000000000 */
[----:B-1----:R-:W-:-:S05]  /*c110*/  @P1 IMAD.HI.U32 R0, R3, R0, RZ ;  /* 0x0000000003001227 */ /* 0x002fca00078e00ff */
[----:B----4-:R-:W-:-:S05]  /*c120*/  @P1 SHF.R.U32.HI R3, RZ, R5, R0 ;  /* 0x00000005ff031219 */ /* 0x010fca0000011600 */
[----:B------:R-:W-:-:S04]  /*c130*/  IMAD.IADD R3, R130, 0x1, R3 ;  /* 0x0000000182037824 */ /* 0x000fc800078e0203 */
[----:B------:R-:W-:-:S05]  /*c140*/  IMAD.HI R3, R3, 0x66666667, RZ ;  /* 0x6666666703037827 */ /* 0x000fca00078e02ff */
[----:B------:R-:W-:-:S04]  /*c150*/  SHF.R.U32.HI R0, RZ, 0x1f, R3 ;  /* 0x0000001fff007819 */ /* 0x000fc80000011603 */
[----:B------:R-:W-:-:S04]  /*c160*/  LEA.HI.SX32 R0, R3, R0, 0x1b ;  /* 0x0000000003007211 */ /* 0x000fc800078fdaff */
[----:B------:R-:W-:-:S04]  /*c170*/  VIMNMX R131, R131, R0, PT ;  /* 0x0000000083837248 */ /* 0x000fc80003fe0100 */
[----:B------:R-:W-:Y:S01]  /*c180*/  ISETP.GE.AND P1, PT, R131, 0x1, PT ;  /* 0x000000018300780c */ /* 0x000fe20003f26270 */
[----:B------:R-:W-:-:S12]  /*c190*/  @P0 BRA `(.L_x_2778) ;  /* 0x0000000000080947 */ /* 0x000fd80003800000 */
[----:B------:R-:W1:Y:S02]  /*c1a0*/  FENCE.VIEW.ASYNC.G ;  /* 0x00000000000073c6 */ /* 0x000e640000000100 */
[----:B-1----:R-:W-:Y:S06]  /*c1b0*/  BAR.ARV 0xc, 0x180 ;  /* 0x0306000000007b1d */ /* 0x002fec0000002000 */
.L_x_2778:
[----:B------:R-:W-:Y:S05]  /*c1c0*/  BSYNC B0 ;  /* 0x0000000000007941 */ /* 0x000fea0003800000 */
.L_x_2777:
[----:B------:R-:W-:Y:S04]  /*c1d0*/  BSSY B0, `(.L_x_2779) ;  /* 0x0000021000007945 */ /* 0x000fe80003800000 */
        /* <DEDUP_REMOVED lines=8> */
[----:B------:R-:W-:-:S05]  /*c260*/  IABS R9, R6 ;  /* 0x0000000600097213 */ /* 0x000fca0000000000 */
[----:B------:R-:W-:Y:S02]  /*c270*/  IMAD.MOV R9, RZ, RZ, -R9 ;  /* 0x000000ffff097224 */ /* 0x000fe400078e0a09 */
[----:B-1----:R-:W1:Y:S02]  /*c280*/  MUFU.RCP R4, R4 ;  /* 0x0000000400047308 */ /* 0x002e640000001000 */
[----:B-1----:R-:W-:Y:S01]  /*c290*/  VIADD R2, R4, 0xffffffe ;  /* 0x0ffffffe04027836 */ /* 0x002fe20000000000 */
[----:B------:R-:W-:Y:S02]  /*c2a0*/  IABS R4, R0 ;  /* 0x0000000000047213 */ /* 0x000fe40000000000 */
[----:B------:R-:W-:-:S03]  /*c2b0*/  LOP3.LUT R0, R0, R6, RZ, 0x3c, !PT ;  /* 0x0000000600007212 */ /* 0x000fc600078e3cff */
[----:B------:R1:W3:Y:S01]  /*c2c0*/  F2I.FTZ.U32.TRUNC.NTZ R3, R2 ;  /* 0x0000000200037305 */ /* 0x0002e2000021f000 */
[----:B------:R-:W-:Y:S01]  /*c2d0*/  ISETP.GE.AND P2, PT, R0, RZ, PT ;  /* 0x000000ff0000720c */ /* 0x000fe20003f46270 */
[----:B-1----:R-:W-:Y:S02]  /*c2e0*/  IMAD.MOV.U32 R2, RZ, RZ, RZ ;  /* 0x000000ffff027224 */ /* 0x002fe400078e00ff */
[----:B---3--:R-:W-:-:S04]  /*c2f0*/  IMAD.MOV R8, RZ, RZ, -R3 ;  /* 0x000000ffff087224 */ /* 0x008fc800078e0a03 */
        /* <DEDUP_REMOVED lines=14> */
.L_x_2780:
[----:B------:R-:W-:Y:S05]  /*c3e0*/  BSYNC B0 ;  /* 0x0000000000007941 */ /* 0x000fea0003800000 */
.L_x_2779:
[----:B------:R-:W3:Y:S01]  /*c3f0*/  LDL R0, [R1+0x98] ;  /* 0x0000980001007983 */ /* 0x000ee20000100800 */
[----:B------:R-:W-:Y:S01]  /*c400*/  PLOP3.LUT P0, PT, PT, PT, PT, 0x80, 0x0 ;  /* 0x000000000000781c */ /* 0x000fe20003f0f070 */
[----:B------:R-:W-:Y:S01]  /*c410*/  IMAD.MOV.U32 R153, RZ, RZ, RZ ;  /* 0x000000ffff997224 */ /* 0x000fe200078e00ff */
[----:B------:R-:W-:Y:S01]  /*c420*/  CS2R R150, SRZ ;  /* 0x0000000000967805 */ /* 0x000fe2000001ff00 */
[----:B------:R-:W-:Y:S01]  /*c430*/  IMAD.MOV.U32 R154, RZ, RZ, RZ ;  /* 0x000000ffff9a7224 */ /* 0x000fe200078e00ff */
        /* <DEDUP_REMOVED lines=13> */
[----:B--2---:R-:W-:Y:S02]  /*c510*/  CS2R R120, SRZ ;  /* 0x0000000000787805 */ /* 0x004fe4000001ff00 */
        /* <DEDUP_REMOVED lines=48> */
[----:B---3--:R-:W-:-:S05]  /*c820*/  IMAD R0, R0, R2, RZ ;  /* 0x0000000200007224 */ /* 0x008fca00078e02ff */
[----:B------:R1:W-:Y:S01]  /*c830*/  STL [R1+0x70], R0 ;  /* 0x0000700001007387 */ /* 0x0003e20000100800 */
[----:B------:R-:W-:Y:S02]  /*c840*/  VIADDMNMX R2, R0, R2, R131, PT ;  /* 0x0000000200027246 */ /* 0x000fe40003800183 */
[----:B------:R-:W-:Y:S02]  /*c850*/  CS2R R130, SRZ ;  /* 0x0000000000827805 */ /* 0x000fe4000001ff00 */
[----:B------:R-:W-:-:S13]  /*c860*/  ISETP.GT.AND P1, PT, R2, R0, PT ;  /* 0x000000000200720c */ /* 0x000fda0003f24270 */
[----:B-1----:R-:W-:Y:S05]  /*c870*/  @!P1 BRA `(.L_x_2781) ;  /* 0x0000019800909947 */ /* 0x002fea0003800000 */
[----:B------:R-:W2:Y:S02]  /*c880*/  LDL R0, [R1+0x11c] ;  /* 0x00011c0001007983 */ /* 0x000ea40000100800 */
[----:B--2---:R-:W-:Y:S02]  /*c890*/  R2UR UR4, R0 ;  /* 0x00000000000472ca */ /* 0x004fe400000e0000 */
[----:B------:R-:W1:Y:S11]  /*c8a0*/  S2R R0, SR_TID.X ;  /* 0x0000000000007919 */ /* 0x000e760000002100 */
[----:B------:R-:W-:-:S06]  /*c8b0*/  ULOP3.LUT UP0, URZ, UR4, 0x9f, URZ, 0xc0, !UPT ;  /* 0x0000009f043f7892 */ /* 0x000fcc000f80c03f */
[----:B------:R-:W-:Y:S01]  /*c8c0*/  PLOP3.LUT P0, PT, PT, PT, UP0, 0x80, 0x0 ;  /* 0x000000000000781c */ /* 0x000fe20003f0f008 */
[----:B-1----:R-:W-:-:S05]  /*c8d0*/  VIADD R0, R0, 0xffffff80 ;  /* 0xffffff8000007836 */ /* 0x002fca0000000000 */
[----:B------:R-:W-:-:S04]  /*c8e0*/  SHF.R.S32.HI R3, RZ, 0x1f, R0 ;  /* 0x0000001fff037819 */ /* 0x000fc80000011400 */
[----:B------:R-:W-:-:S04]  /*c8f0*/  LEA.HI R3, R3, R0, RZ, 0x7 ;  /* 0x0000000003037211 */ /* 0x000fc800078f38ff */
[----:B------:R-:W-:-:S06]  /*c900*/  SHF.R.S32.HI R0, RZ, 0x7, R3 ;  /* 0x00000007ff007819 */ /* 0x000fcc0000011403 */
[----:B------:R-:W1:Y:S02]  /*c910*/  SHFL.IDX PT, R0, R0, RZ, 0x1f ;  /* 0x00001fff00007589 */ /* 0x000e6400000e0000 */
[----:B-1----:R-:W-:-:S04]  /*c920*/  LEA.HI R3, R0, R0, RZ, 0x1 ;  /* 0x0000000000037211 */ /* 0x002fc800078f08ff */
        /* <DEDUP_REMOVED lines=11> */
[----:B------:R-:W1:Y:S01]  /*c9e0*/  LDC.64 R14, c[0x4][R14] ;  /* 0x010000000e0e7b82 */ /* 0x000e620000000a00 */
[----:B------:R-:W-:Y:S01]  /*c9f0*/  ULDC.64 UR4, c[0x4][0xb8] ;  /* 0x01002e0000047ab9 */ /* 0x000fe20000000a00 */
[----:B------:R-:W-:Y:S02]  /*ca00*/  IMAD.U32 R6, RZ, RZ, UR6 ;  /* 0x00000006ff067e24 */ /* 0x000fe4000f8e00ff */
[----:B------:R-:W-:-:S02]  /*ca10*/  IMAD.U32 R7, RZ, RZ, UR7 ;  /* 0x00000007ff077e24 */ /* 0x000fc4000f8e00ff */
[----:B0-----:R-:W-:Y:S02]  /*ca20*/  IMAD.U32 R10, RZ, RZ, UR4 ;  /* 0x00000004ff0a7e24 */ /* 0x001fe4000f8e00ff */
[----:B------:R-:W-:Y:S02]  /*ca30*/  IMAD.U32 R11, RZ, RZ, UR5 ;  /* 0x00000005ff0b7e24 */ /* 0x000fe4000f8e00ff */
[----:B------:R-:W-:Y:S02]  /*ca40*/  IMAD.MOV.U32 R8, RZ, RZ, 0x70 ;  /* 0x00000070ff087424 */ /* 0x000fe400078e00ff */
[----:B------:R-:W-:Y:S02]  /*ca50*/  IMAD.MOV.U32 R12, RZ, RZ, 0x1 ;  /* 0x00000001ff0c7424 */ /* 0x000fe400078e00ff */
[----:B------:R-:W-:-:S07]  /*ca60*/  IMAD.MOV.U32 R13, RZ, RZ, RZ ;  /* 0x000000ffff0d7224 */ /* 0x000fce00078e00ff */
[----:B------:R-:W-:-:S07]  /*ca70*/  LEPC R20, `(.L_x_2782) ;  /* 0x000000001014794e */ /* 0x000fce0000000000 */
[----:B-1---5:R-:W-:Y:S05]  /*ca80*/  CALL.ABS.NOINC R14 ;  /* 0x000000000e007343 */ /* 0x022fea0003c00000 */
.L_x_2782:
        /* <DEDUP_REMOVED lines=8> */
[----:B------:R1:W2:Y:S03]  /*cb10*/  SYNCS.PHASECHK.TRANS64.TRYWAIT P0, [R23+URZ+0x38800], R0 ;  /* 0x03880000170075a7 */ /* 0x0002a6000800017f */
[----:B--2---:R-:W-:Y:S05]  /*cb20*/  @!P0 NANOSLEEP.SYNCS 0x989680 ;  /* 0x009896800000895d */ /* 0x004fea0003900000 */
[----:B------:R-:W2:Y:S01]  /*cb30*/  @!P0 SYNCS.PHASECHK.TRANS64 P0, [R23+URZ+0x38800], R0 ;  /* 0x03880000170085a7 */ /* 0x000ea2000800007f */
[----:B------:R-:W-:Y:S04]  /*cb40*/  BSSY B0, `(.L_x_2784) ;  /* 0x0000006000007945 */ /* 0x000fe80003800000 */
[----:B--2---:R-:W-:Y:S05]  /*cb50*/  @P0 BRA `(.L_x_2785) ;  /* 0x0000000000100947 */ /* 0x004fea0003800000 */
.L_x_2786:
[----:B--2---:R2:W3:Y:S02]  /*cb60*/  SYNCS.PHASECHK.TRANS64.TRYWAIT P0, [R23+URZ+0x38800], R0 ;  /* 0x03880000170075a7 */ /* 0x0044e4000800017f */
[----:B---3--:R-:W-:Y:S05]  /*cb70*/  @!P0 NANOSLEEP.SYNCS 0x989680 ;  /* 0x009896800000895d */ /* 0x008fea0003900000 */
[----:B------:R-:W3:Y:S02]  /*cb80*/  @!P0 SYNCS.PHASECHK.TRANS64 P0, [R23+URZ+0x38800], R0 ;  /* 0x03880000170085a7 */ /* 0x000ee4000800007f */
[----:B---3--:R-:W-:Y:S05]  /*cb90*/  @!P0 BRA `(.L_x_2786) ;  /* 0xfffffffc00f08947 */ /* 0x008fea000383ffff */
.L_x_2785:
[----:B------:R-:W-:Y:S05]  /*cba0*/  BSYNC B0 ;  /* 0x0000000000007941 */ /* 0x000fea0003800000 */
.L_x_2784:
[----:B------:R-:W-:Y:S05]  /*cbb0*/  BRA `(.L_x_2787) ;  /* 0x0000009c00bc7947 */ /* 0x000fea0003800000 */
.L_x_2783:
[----:B------:R-:W2:Y:S01]  /*cbc0*/  LDL R0, [R1+0x11c] ;  /* 0x00011c0001007983 */ /* 0x000ea20000100800 */
[----:B------:R-:W-:Y:S01]  /*cbd0*/  ULDC.64 UR6, c[0x0][0x408] ;  /* 0x0001020000067ab9 */ /* 0x000fe20000000a00 */
[----:B--2---:R-:W-:Y:S02]  /*cbe0*/  R2UR UR4, R0 ;  /* 0x00000000000472ca */ /* 0x004fe400000e0000 */
[----:B-----5:R-:W-:-:S05]  /*cbf0*/  SHF.R.S32.HI R0, RZ, 0x1f, R152 ;  /* 0x0000001fff007819 */ /* 0x020fca0000011498 */
[----:B------:R-:W-:-:S04]  /*cc00*/  IMAD R5, R0, UR6, RZ ;  /* 0x0000000600057c24 */ /* 0x000fc8000f8e02ff */
[----:B------:R-:W-:Y:S02]  /*cc10*/  IMAD R5, R152, UR7, R5 ;  /* 0x0000000798057c24 */ /* 0x000fe4000f8e0205 */
[----:B------:R-:W-:-:S03]  /*cc20*/  ULOP3.LUT UP0, URZ, UR4, 0x3ff, URZ, 0xc0, !UPT ;  /* 0x000003ff043f7892 */ /* 0x000fc6000f80c03f */
[----:B------:R-:W-:Y:S02]  /*cc30*/  ULDC.64 UR4, c[0x0][0x3f8] ;  /* 0x0000fe0000047ab9 */ /* 0x000fe40000000a00 */
[----:B------:R-:W-:Y:S01]  /*cc40*/  IMAD R3, R0, UR4, RZ ;  /* 0x0000000400037c24 */ /* 0x000fe2000f8e02ff */
[----:B------:R-:W-:Y:S01]  /*cc50*/  PLOP3.LUT P0, PT, PT, PT, UP0, 0x80, 0x0 ;  /* 0x000000000000781c */ /* 0x000fe20003f0f008 */
[----:B------:R-:W-:-:S04]  /*cc60*/  IMAD.WIDE.U32 R24, R152, UR4, RZ ;  /* 0x0000000498187c25 */ /* 0x000fc8000f8e00ff */
        /* <DEDUP_REMOVED lines=20> */
[----:B-1----:R-:W-:Y:S05]  /*cdb0*/  CALL.ABS.NOINC R14 ;  /* 0x000000000e007343 */ /* 0x002fea0003c00000 */
.L_x_2788:
[----:B------:R-:W2:Y:S01]  /*cdc0*/  LDL R21, [R1+0x68] ;  /* 0x0000680001157983 */ /* 0x000ea20000100800 */
[----:B------:R-:W-:-:S03]  /*cdd0*/  ULDC.U8 UR4, c[0x0][0x410] ;  /* 0x0001040000047ab9 */ /* 0x000fc60000000000 */
[----:B------:R-:W3:Y:S01]  /*cde0*/  LDL R20, [R1+0x80] ;  /* 0x0000800001147983 */ /* 0x000ee20000100800 */
[----:B------:R-:W-:Y:S01]  /*cdf0*/  ISETP.NE.AND P0, PT, RZ, UR4, PT ;  /* 0x00000004ff007c0c */ /* 0x000fe2000bf05270 */
[----:B------:R-:W-:Y:S01]  /*ce00*/  BSSY B0, `(.L_x_2789) ;  /* 0x00009c2000007945 */ /* 0x000fe20003800000 */
[----:B--2---:R-:W-:-:S04]  /*ce10*/  IMAD.IADD R0, R225, 0x1, R21 ;  /* 0x00000001e1007824 */ /* 0x004fc800078e0215 */
[----:B---3--:R-:W-:-:S07]  /*ce20*/  IMAD R3, R20, 0x20, R0 ;  /* 0x0000002014037824 */ /* 0x008fce00078e0200 */
[----:B------:R-:W-:Y:S05]  /*ce30*/  @!P0 BRA `(.L_x_2790) ;  /* 0x0000004c003c8947 */ /* 0x000fea0003800000 */
[----:B------:R-:W1:Y:S01]  /*ce40*/  LDC R20, c[0x0][0x448] ;  /* 0x00011200ff147b82 */ /* 0x000e620000000800 */
[----:B------:R-:W-:Y:S01]  /*ce50*/  ULDC.64 UR4, c[0x0][0x3f8] ;  /* 0x0000fe0000047ab9 */ /* 0x000fe20000000a00 */
[----:B------:R-:W-:Y:S01]  /*ce60*/  ULDC.64 UR6, c[0x0][0x408] ;  /* 0x0001020000067ab9 */ /* 0x000fe20000000a00 */
[----:B------:R-:W-:Y:S02]  /*ce70*/  IMAD.MOV.U32 R6, RZ, RZ, R24 ;  /* 0x000000ffff067224 */ /* 0x000fe400078e0018 */
[----:B------:R-:W-:Y:S01]  /*ce80*/  IMAD.MOV.U32 R7, RZ, RZ, R27 ;  /* 0x000000ffff077224 */ /* 0x000fe200078e001b */
[----:B-1----:R-:W-:-:S13]  /*ce90*/  ISETP.NE.AND P0, PT, R20, 0x1, PT ;  /* 0x000000011400780c */ /* 0x002fda0003f05270 */
[----:B------:R-:W1:Y:S08]  /*cea0*/  @P0 LDC R4, c[0x0][0x44c] ;  /* 0x00011300ff040b82 */ /* 0x000e700000000800 */
[----:B------:R-:W2:Y:S01]  /*ceb0*/  @P0 LDC R5, c[0x0][0x450] ;  /* 0x00011400ff050b82 */ /* 0x000ea20000000800 */
[----:B-1----:R-:W-:-:S05]  /*cec0*/  @P0 IMAD.HI.U32 R4, R3, R4, RZ ;  /* 0x0000000403040227 */ /* 0x002fca00078e00ff */
[----:B--2---:R-:W-:Y:S01]  /*ced0*/  @P0 SHF.R.U32.HI R3, RZ, R5, R4 ;  /* 0x00000005ff030219 */ /* 0x004fe20000011604 */
[----:B------:R-:W-:Y:S02]  /*cee0*/  IMAD.MOV.U32 R4, RZ, RZ, R152 ;  /* 0x000000ffff047224 */ /* 0x000fe400078e0098 */
[----:B------:R-:W-:Y:S01]  /*cef0*/  IMAD.MOV.U32 R5, RZ, RZ, R29 ;  /* 0x000000ffff057224 */ /* 0x000fe200078e001d */
[----:B------:R-:W-:Y:S01]  /*cf00*/  SHF.R.S32.HI R8, RZ, 0x1f, R3 ;  /* 0x0000001fff087819 */ /* 0x000fe20000011403 */
[----:B------:R-:W-:-:S04]  /*cf10*/  IMAD.WIDE.U32 R6, R3, UR4, R6 ;  /* 0x0000000403067c25 */ /* 0x000fc8000f8e0006 */
[C---:B0-----:R-:W-:Y:S02]  /*cf20*/  IMAD R10, R8.reuse, UR4, RZ ;  /* 0x00000004080a7c24 */ /* 0x041fe4000f8e02ff */
        /* <DEDUP_REMOVED lines=18> */
.L_x_3107:
[----:B------:R-:W5:Y:S01]  /*d050*/  LDL R3, [R1+0x60] ;  /* 0x0000600001037983 */ /* 0x000f620000100800 */
        /* <DEDUP_REMOVED lines=8> */
[----:B------:R-:W-:Y:S01]  /*d0e0*/  CS2R R76, SRZ ;  /* 0x00000000004c7805 */ /* 0x000fe2000001ff00 */
[----:B-----5:R-:W-:-:S05]  /*d0f0*/  IMAD R3, R3, R20, RZ ;  /* 0x0000001403037224 */ /* 0x020fca00078e02ff */
[----:B------:R-:W-:-:S13]  /*d100*/  ISETP.GE.AND P0, PT, R0, R3, PT ;  /* 0x000000030000720c */ /* 0x000fda0003f06270 */
[----:B------:R-:W-:Y:S05]  /*d110*/  @P0 BRA `(.L_x_2793) ;  /* 0x0000000000c40947 */ /* 0x000fea0003800000 */
[----:B------:R-:W3:Y:S01]  /*d120*/  LDL R11, [R1+0x128] ;  /* 0x00012800010b7983 */ /* 0x000ee20000100800 */
[----:B------:R-:W-:-:S03]  /*d130*/  ULDC UR4, c[0x0][0x3f4] ;  /* 0x0000fd0000047ab9 */ /* 0x000fc60000000800 */
[----:B------:R-:W3:Y:S04]  /*d140*/  LDL R10, [R1+0x124] ;  /* 0x00012400010a7983 */ /* 0x000ee80000100800 */
[----:B------:R-:W3:Y:S01]  /*d150*/  LDL R5, [R1+0x120] ;  /* 0x0001200001057983 */ /* 0x000ee20000100800 */
[----:B------:R-:W-:Y:S02]  /*d160*/  ISETP.GE.AND P3, PT, R216, UR4, PT ;  /* 0x00000004d8007c0c */ /* 0x000fe4000bf66270 */
[----:B------:R-:W-:Y:S02]  /*d170*/  CS2R R74, SRZ ;  /* 0x00000000004a7805 */ /* 0x000fe4000001ff00 */
[----:B------:R-:W-:Y:S02]  /*d180*/  ISETP.GE.AND P2, PT, R221, UR4, PT ;  /* 0x00000004dd007c0c */ /* 0x000fe4000bf46270 */
[----:B------:R-:W-:-:S02]  /*d190*/  CS2R R76, SRZ ;  /* 0x00000000004c7805 */ /* 0x000fc4000001ff00 */
[----:B------:R-:W-:Y:S01]  /*d1a0*/  ISETP.GE.AND P1, PT, R222, UR4, PT ;  /* 0x00000004de007c0c */ /* 0x000fe2000bf26270 */
[----:B------:R-:W-:Y:S01]  /*d1b0*/  ULDC.64 UR6, c[0x0][0x208] ;  /* 0x0000820000067ab9 */ /* 0x000fe20000000a00 */
[----:B------:R-:W-:-:S03]  /*d1c0*/  ISETP.GE.AND P0, PT, R223, UR4, PT ;  /* 0x00000004df007c0c */ /* 0x000fc6000bf06270 */
[C---:B------:R-:W-:Y:S01]  /*d1d0*/  @!P3 IMAD.SHL.U32 R21, R216.reuse, 0x2, RZ ;  /* 0x00000002d815b824 */ /* 0x040fe200078e00ff */
[----:B------:R-:W-:-:S03]  /*d1e0*/  @!P3 SHF.L.U64.HI R4, R216, 0x1, R217 ;  /* 0x00000001d804b819 */ /* 0x000fc600000102d9 */
[----:B------:R-:W-:Y:S01]  /*d1f0*/  @!P2 IMAD.SHL.U32 R13, R221, 0x2, RZ ;  /* 0x00000002dd0da824 */ /* 0x000fe200078e00ff */
[-C--:B--2---:R-:W-:Y:S02]  /*d200*/  @!P3 IADD3 R24, P5, R6, R21.reuse, RZ ;  /* 0x000000150618b210 */ /* 0x084fe40007fbe0ff */
[----:B----4-:R-:W-:Y:S02]  /*d210*/  @!P3 IADD3 R20, P4, R8, R21, RZ ;  /* 0x000000150814b210 */ /* 0x010fe40007f9e0ff */
[-C--:B------:R-:W-:Y:S01]  /*d220*/  @!P2 IADD3 R14, P6, R6, R13.reuse, RZ ;  /* 0x0000000d060ea210 */ /* 0x080fe20007fde0ff */
[--C-:B-1----:R-:W-:Y:S01]  /*d230*/  @!P3 IMAD.X R25, R7, 0x1, R4.reuse, P5 ;  /* 0x000000010719b824 */ /* 0x102fe200028e0604 */
[----:B------:R-:W-:Y:S01]  /*d240*/  @!P2 IADD3 R12, P5, R8, R13, RZ ;  /* 0x0000000d080ca210 */ /* 0x000fe20007fbe0ff */
[----:B---3--:R-:W-:Y:S01]  /*d250*/  @!P3 IMAD.X R21, R9, 0x1, R4, P4 ;  /* 0x000000010915b824 */ /* 0x008fe200020e0604 */
[----:B------:R-:W-:Y:S02]  /*d260*/  CS2R R70, SRZ ;  /* 0x0000000000467805 */ /* 0x000fe4000001ff00 */
[----:B------:R-:W-:-:S02]  /*d270*/  CS2R R72, SRZ ;  /* 0x0000000000487805 */ /* 0x000fc4000001ff00 */
[----:B------:R-:W-:Y:S02]  /*d280*/  CS2R R66, SRZ ;  /* 0x0000000000427805 */ /* 0x000fe4000001ff00 */
[----:B------:R-:W-:Y:S02]  /*d290*/  CS2R R68, SRZ ;  /* 0x0000000000447805 */ /* 0x000fe4000001ff00 */
[----:B------:R-:W-:Y:S02]  /*d2a0*/  CS2R R62, SRZ ;  /* 0x00000000003e7805 */ /* 0x000fe4000001ff00 */
[----:B------:R-:W-:Y:S01]  /*d2b0*/  CS2R R64, SRZ ;  /* 0x0000000000407805 */ /* 0x000fe2000001ff00 */
[----:B------:R1:W5:Y:S04]  /*d2c0*/  @!P3 LD.E.64 R74, desc[UR6][R24.64] ;  /* 0x00000006184ab980 */ /* 0x000368000c101b00 */
[----:B------:R1:W5:Y:S01]  /*d2d0*/  @!P3 LD.E.64 R76, desc[UR6][R20.64] ;  /* 0x00000006144cb980 */ /* 0x000362000c101b00 */
[----:B------:R-:W-:Y:S01]  /*d2e0*/  @!P2 SHF.L.U64.HI R34, R221, 0x1, R11 ;  /* 0x00000001dd22a819 */ /* 0x000fe2000001020b */
[C---:B------:R-:W-:Y:S01]  /*d2f0*/  @!P1 IMAD.SHL.U32 R11, R222.reuse, 0x2, RZ ;  /* 0x00000002de0b9824 */ /* 0x040fe200078e00ff */
[----:B------:R-:W-:-:S03]  /*d300*/  @!P1 SHF.L.U64.HI R28, R222, 0x1, R10 ;  /* 0x00000001de1c9819 */ /* 0x000fc6000001020a */
[--C-:B------:R-:W-:Y:S01]  /*d310*/  @!P2 IMAD.X R15, R7, 0x1, R34.reuse, P6 ;  /* 0x00000001070fa824 */ /* 0x100fe200030e0622 */
[-C--:B------:R-:W-:Y:S01]  /*d320*/  @!P1 IADD3 R10, P4, R6, R11.reuse, RZ ;  /* 0x0000000b060a9210 */ /* 0x080fe20007f9e0ff */
[----:B------:R-:W-:Y:S01]  /*d330*/  @!P2 IMAD.X R13, R9, 0x1, R34, P5 ;  /* 0x00000001090da824 */ /* 0x000fe200028e0622 */
[C---:B------:R-:W-:Y:S01]  /*d340*/  @!P0 SHF.L.U64.HI R26, R223.reuse, 0x1, R5 ;  /* 0x00000001df1a8819 */ /* 0x040fe20000010205 */
[----:B------:R-:W-:Y:S01]  /*d350*/  @!P0 IMAD.SHL.U32 R5, R223, 0x2, RZ ;  /* 0x00000002df058824 */ /* 0x000fe200078e00ff */
[----:B------:R-:W-:Y:S01]  /*d360*/  @!P1 IADD3 R4, P6, R8, R11, RZ ;  /* 0x0000000b08049210 */ /* 0x000fe20007fde0ff */
[--C-:B------:R-:W-:Y:S01]  /*d370*/  @!P1 IMAD.X R11, R7, 0x1, R28.reuse, P4 ;  /* 0x00000001070b9824 */ /* 0x100fe200020e061c */
[----:B------:R1:W5:Y:S02]  /*d380*/  @!P2 LD.E.64 R70, desc[UR6][R14.64] ;  /* 0x000000060e46a980 */ /* 0x000364000c101b00 */
[-C--:B------:R-:W-:Y:S02]  /*d390*/  @!P0 IADD3 R6, P5, R6, R5.reuse, RZ ;  /* 0x0000000506068210 */ /* 0x080fe40007fbe0ff */
[----:B------:R-:W-:Y:S01]  /*d3a0*/  @!P0 IADD3 R8, P4, R8, R5, RZ ;  /* 0x0000000508088210 */ /* 0x000fe20007f9e0ff */
[----:B------:R-:W-:Y:S01]  /*d3b0*/  @!P1 IMAD.X R5, R9, 0x1, R28, P6 ;  /* 0x0000000109059824 */ /* 0x000fe200030e061c */
[----:B------:R1:W5:Y:S01]  /*d3c0*/  @!P2 LD.E.64 R72, desc[UR6][R12.64] ;  /* 0x000000060c48a980 */ /* 0x000362000c101b00 */
[----:B------:R-:W-:-:S02]  /*d3d0*/  @!P0 IMAD.X R7, R7, 0x1, R26, P5 ;  /* 0x0000000107078824 */ /* 0x000fc400028e061a */
[----:B------:R-:W-:Y:S01]  /*d3e0*/  @!P0 IMAD.X R9, R9, 0x1, R26, P4 ;  /* 0x0000000109098824 */ /* 0x000fe200020e061a */
[----:B------:R1:W5:Y:S04]  /*d3f0*/  @!P1 LD.E.64 R66, desc[UR6][R10.64] ;  /* 0x000000060a429980 */ /* 0x000368000c101b00 */
[----:B------:R1:W5:Y:S04]  /*d400*/  @!P1 LD.E.64 R68, desc[UR6][R4.64] ;  /* 0x0000000604449980 */ /* 0x000368000c101b00 */
[----:B------:R1:W5:Y:S04]  /*d410*/  @!P0 LD.E.64 R62, desc[UR6][R6.64] ;  /* 0x00000006063e8980 */ /* 0x000368000c101b00 */
[----:B------:R1:W5:Y:S02]  /*d420*/  @!P0 LD.E.64 R64, desc[UR6][R8.64] ;  /* 0x0000000608408980 */ /* 0x000364000c101b00 */
.L_x_2793:
[----:B------:R-:W-:Y:S05]  /*d430*/  BSYNC B1 ;  /* 0x0000000000017941 */ /* 0x000fea0003800000 */
.L_x_2792:
[----:B-1---5:R-:W-:Y:S01]  /*d440*/  IMAD.MOV.U32 R4, RZ, RZ, R62 ;  /* 0x000000ffff047224 */ /* 0x022fe200078e003e */
[----:B------:R-:W-:Y:S01]  /*d450*/  UMOV UR4, 0xffffffff ;  /* 0xffffffff00047882 */ /* 0x000fe20000000000 */
[----:B------:R-:W-:Y:S01]  /*d460*/  IMAD.MOV.U32 R5, RZ, RZ, R63 ;  /* 0x000000ffff057224 */ /* 0x000fe200078e003f */
[----:B------:R-:W-:Y:S01]  /*d470*/  CS2R R46, SRZ ;  /* 0x00000000002e7805 */ /* 0x000fe2000001ff00 */
[----:B--2---:R-:W-:Y:S02]  /*d480*/  IMAD.MOV.U32 R6, RZ, RZ, R66 ;  /* 0x000000ffff067224 */ /* 0x004fe400078e0042 */
        /* <DEDUP_REMOVED lines=28> */
[----:B------:R1:W2:Y:S04]  /*d650*/  SHFL.IDX PT, R7, R33, 0x1, 0x181f ;  /* 0x00381f0021077f89 */ /* 0x0002a800000e0000 */
[----:B------:R1:W0:Y:S04]  /*d660*/  SHFL.IDX PT, R6, R32, 0x1, 0x181f ;  /* 0x00381f0020067f89 */ /* 0x00022800000e0000 */
[----:B---3--:R1:W3:Y:S04]  /*d670*/  SHFL.IDX PT, R9, R31, 0x1, 0x181f ;  /* 0x00381f001f097f89 */ /* 0x0082e800000e0000 */
[----:B----4-:R1:W4:Y:S02]  /*d680*/  SHFL.IDX PT, R8, R30, 0x1, 0x181f ;  /* 0x00381f001e087f89 */ /* 0x01032400000e0000 */
.L_x_3113:
        /* <DEDUP_REMOVED lines=14> */
[----:B------:R-:W3:Y:S01]  /*d770*/  LDL R10, [R1+0x120] ;  /* 0x00012000010a7983 */ /* 0x000ee20000100800 */
[----:B------:R-:W-:Y:S02]  /*d780*/  ISETP.GE.AND P3, PT, R216, UR4, PT ;  /* 0x00000004d8007c0c */ /* 0x000fe4000bf66270 */
[----:B------:R-:W-:Y:S02]  /*d790*/  ISETP.GE.AND P2, PT, R221, UR4, PT ;  /* 0x00000004dd007c0c */ /* 0x000fe4000bf46270 */
[----:B------:R-:W-:Y:S02]  /*d7a0*/  ISETP.GE.AND P1, PT, R222, UR4, PT ;  /* 0x00000004de007c0c */ /* 0x000fe4000bf26270 */
[----:B------:R-:W-:-:S07]  /*d7b0*/  ISETP.GE.AND P0, PT, R223, UR4, PT ;  /* 0x00000004df007c0c */ /* 0x000fce000bf06270 */
[C---:B------:R-:W-:Y:S01]  /*d7c0*/  @!P3 IMAD.SHL.U32 R21, R216.reuse, 0x2, RZ ;  /* 0x00000002d815b824 */ /* 0x040fe200078e00ff */
[----:B------:R-:W-:Y:S01]  /*d7d0*/  @!P3 SHF.L.U64.HI R4, R216, 0x1, R217 ;  /* 0x00000001d804b819 */ /* 0x000fe200000102d9 */
[----:B------:R-:W-:-:S03]  /*d7e0*/  @!P2 IMAD.SHL.U32 R13, R221, 0x2, RZ ;  /* 0x00000002dd0da824 */ /* 0x000fc600078e00ff */
[-C--:B0-----:R-:W-:Y:S02]  /*d7f0*/  @!P3 IADD3 R24, P5, R6, R21.reuse, RZ ;  /* 0x000000150618b210 */ /* 0x081fe40007fbe0ff */
[----:B----4-:R-:W-:Y:S02]  /*d800*/  @!P3 IADD3 R20, P4, R8, R21, RZ ;  /* 0x000000150814b210 */ /* 0x010fe40007f9e0ff */
[-C--:B------:R-:W-:Y:S01]  /*d810*/  @!P2 IADD3 R14, P6, R6, R13.reuse, RZ ;  /* 0x0000000d060ea210 */ /* 0x080fe20007fde0ff */
[--C-:B--2---:R-:W-:Y:S01]  /*d820*/  @!P3 IMAD.X R25, R7, 0x1, R4.reuse, P5 ;  /* 0x000000010719b824 */ /* 0x104fe200028e0604 */
[----:B------:R-:W-:Y:S01]  /*d830*/  @!P2 IADD3 R12, P5, R8, R13, RZ ;  /* 0x0000000d080ca210 */ /* 0x000fe20007fbe0ff */
[----:B---3--:R-:W-:Y:S02]  /*d840*/  @!P3 IMAD.X R21, R9, 0x1, R4, P4 ;  /* 0x000000010915b824 */ /* 0x008fe400020e0604 */
[----:B------:R-:W-:Y:S01]  /*d850*/  @!P0 IMAD.SHL.U32 R27, R223, 0x2, RZ ;  /* 0x00000002df1b8824 */ /* 0x000fe200078e00ff */
[----:B------:R-:W-:-:S02]  /*d860*/  CS2R R58, SRZ ;  /* 0x00000000003a7805 */ /* 0x000fc4000001ff00 */
[----:B------:R-:W-:Y:S02]  /*d870*/  CS2R R60, SRZ ;  /* 0x00000000003c7805 */ /* 0x000fe4000001ff00 */
[----:B------:R-:W-:Y:S02]  /*d880*/  CS2R R54, SRZ ;  /* 0x0000000000367805 */ /* 0x000fe4000001ff00 */
[----:B------:R-:W-:Y:S02]  /*d890*/  CS2R R56, SRZ ;  /* 0x0000000000387805 */ /* 0x000fe4000001ff00 */
[----:B------:R-:W-:Y:S02]  /*d8a0*/  CS2R R50, SRZ ;  /* 0x0000000000327805 */ /* 0x000fe4000001ff00 */
[----:B------:R-:W-:Y:S02]  /*d8b0*/  CS2R R52, SRZ ;  /* 0x0000000000347805 */ /* 0x000fe4000001ff00 */
[----:B------:R-:W-:-:S02]  /*d8c0*/  CS2R R46, SRZ ;  /* 0x00000000002e7805 */ /* 0x000fc4000001ff00 */
[----:B------:R-:W-:Y:S01]  /*d8d0*/  CS2R R48, SRZ ;  /* 0x0000000000307805 */ /* 0x000fe2000001ff00 */
[----:B------:R-:W-:Y:S02]  /*d8e0*/  ULDC.64 UR6, c[0x0][0x208] ;  /* 0x0000820000067ab9 */ /* 0x000fe40000000a00 */
[----:B------:R0:W5:Y:S04]  /*d8f0*/  @!P3 LD.E.64 R58, desc[UR6][R24.64] ;  /* 0x00000006183ab980 */ /* 0x000168000c101b00 */
[----:B------:R0:W5:Y:S01]  /*d900*/  @!P3 LD.E.64 R60, desc[UR6][R20.64] ;  /* 0x00000006143cb980 */ /* 0x000162000c101b00 */
[C---:B------:R-:W-:Y:S01]  /*d910*/  @!P1 SHF.L.U64.HI R28, R222.reuse, 0x1, R5 ;  /* 0x00000001de1c9819 */ /* 0x040fe20000010205 */
[----:B------:R-:W-:Y:S01]  /*d920*/  @!P1 IMAD.SHL.U32 R5, R222, 0x2, RZ ;  /* 0x00000002de059824 */ /* 0x000fe200078e00ff */
[----:B------:R-:W-:-:S02]  /*d930*/  @!P2 SHF.L.U64.HI R26, R221, 0x1, R11 ;  /* 0x00000001dd1aa819 */ /* 0x000fc4000001020b */
[----:B------:R-:W-:Y:S02]  /*d940*/  @!P0 SHF.L.U64.HI R34, R223, 0x1, R10 ;  /* 0x00000001df228819 */ /* 0x000fe4000001020a */
[-C--:B------:R-:W-:Y:S01]  /*d950*/  @!P1 IADD3 R10, P4, R6, R5.reuse, RZ ;  /* 0x00000005060a9210 */ /* 0x080fe20007f9e0ff */
[--C-:B------:R-:W-:Y:S01]  /*d960*/  @!P2 IMAD.X R15, R7, 0x1, R26.reuse, P6 ;  /* 0x00000001070fa824 */ /* 0x100fe200030e061a */
[----:B------:R-:W-:Y:S01]  /*d970*/  @!P1 IADD3 R4, P6, R8, R5, RZ ;  /* 0x0000000508049210 */ /* 0x000fe20007fde0ff */
[----:B------:R-:W-:Y:S01]  /*d980*/  @!P2 IMAD.X R13, R9, 0x1, R26, P5 ;  /* 0x00000001090da824 */ /* 0x000fe200028e061a */
[-C--:B------:R-:W-:Y:S01]  /*d990*/  @!P0 IADD3 R6, P5, R6, R27.reuse, RZ ;  /* 0x0000001b06068210 */ /* 0x080fe20007fbe0ff */
[--C-:B------:R-:W-:Y:S01]  /*d9a0*/  @!P1 IMAD.X R11, R7, 0x1, R28.reuse, P4 ;  /* 0x00000001070b9824 */ /* 0x100fe200020e061c */
        /* <DEDUP_REMOVED lines=8> */
[----:B------:R0:W5:Y:S04]  /*da30*/  @!P0 LD.E.64 R46, desc[UR6][R6.64] ;  /* 0x00000006062e8980 */ /* 0x000168000c101b00 */
[----:B------:R0:W5:Y:S02]  /*da40*/  @!P0 LD.E.64 R48, desc[UR6][R8.64] ;  /* 0x0000000608308980 */ /* 0x000164000c101b00 */
.L_x_2796:
[----:B------:R-:W-:Y:S05]  /*da50*/  BSYNC B1 ;  /* 0x0000000000017941 */ /* 0x000fea0003800000 */
.L_x_2795:
        /* <DEDUP_REMOVED lines=30> */
.L_x_3119:
        /* <DEDUP_REMOVED lines=23> */
[-C--:B0-----:R-:W-:Y:S01]  /*ddb0*/  @!P3 IADD3 R24, P5, R6, R21.reuse, RZ ;  /* 0x000000150618b210 */ /* 0x081fe20007fbe0ff */
[----:B------:R-:W-:Y:S01]  /*ddc0*/  @!P1 IMAD.SHL.U32 R4, R222, 0x2, RZ ;  /* 0x00000002de049824 */ /* 0x000fe200078e00ff */
[----:B----4-:R-:W-:Y:S02]  /*ddd0*/  @!P3 IADD3 R20, P4, R8, R21, RZ ;  /* 0x000000150814b210 */ /* 0x010fe40007f9e0ff */
[C---:B------:R-:W-:Y:S01]  /*dde0*/  @!P2 IADD3 R14, P6, R6.reuse, R13, RZ ;  /* 0x0000000d060ea210 */ /* 0x040fe20007fde0ff */
[--C-:B--2---:R-:W-:Y:S02]  /*ddf0*/  @!P3 IMAD.X R25, R7, 0x1, R10.reuse, P5 ;  /* 0x000000010719b824 */ /* 0x104fe400028e060a */
[----:B------:R-:W-:Y:S01]  /*de00*/  @!P3 IMAD.X R21, R9, 0x1, R10, P4 ;  /* 0x000000010915b824 */ /* 0x000fe200020e060a */
[----:B------:R-:W-:Y:S01]  /*de10*/  @!P1 IADD3 R10, P4, R6, R4, RZ ;  /* 0x00000004060a9210 */ /* 0x000fe20007f9e0ff */
[----:B------:R-:W-:Y:S01]  /*de20*/  @!P0 IMAD.SHL.U32 R27, R223, 0x2, RZ ;  /* 0x00000002df1b8824 */ /* 0x000fe200078e00ff */
[----:B------:R-:W-:-:S02]  /*de30*/  CS2R R42, SRZ ;  /* 0x00000000002a7805 */ /* 0x000fc4000001ff00 */
[----:B------:R-:W-:Y:S02]  /*de40*/  CS2R R44, SRZ ;  /* 0x00000000002c7805 */ /* 0x000fe4000001ff00 */
[----:B------:R-:W-:Y:S02]  /*de50*/  CS2R R38, SRZ ;  /* 0x0000000000267805 */ /* 0x000fe4000001ff00 */
[----:B------:R-:W-:Y:S02]  /*de60*/  CS2R R40, SRZ ;  /* 0x0000000000287805 */ /* 0x000fe4000001ff00 */
[----:B------:R-:W-:Y:S02]  /*de70*/  CS2R R34, SRZ ;  /* 0x0000000000227805 */ /* 0x000fe4000001ff00 */
[----:B------:R-:W-:Y:S02]  /*de80*/  CS2R R36, SRZ ;  /* 0x0000000000247805 */ /* 0x000fe4000001ff00 */
[----:B------:R-:W-:Y:S01]  /*de90*/  CS2R R28, SRZ ;  /* 0x00000000001c7805 */ /* 0x000fe2000001ff00 */
[----:B------:R-:W-:-:S02]  /*dea0*/  ULDC.64 UR6, c[0x0][0x208] ;  /* 0x0000820000067ab9 */ /* 0x000fc40000000a00 */
[----:B------:R0:W5:Y:S04]  /*deb0*/  @!P3 LD.E.64 R42, desc[UR6][R24.64] ;  /* 0x00000006182ab980 */ /* 0x000168000c101b00 */
[----:B------:R0:W5:Y:S01]  /*dec0*/  @!P3 LD.E.64 R44, desc[UR6][R20.64] ;  /* 0x00000006142cb980 */ /* 0x000162000c101b00 */
[----:B---3--:R-:W-:Y:S02]  /*ded0*/  @!P0 SHF.L.U64.HI R26, R223, 0x1, R12 ;  /* 0x00000001df1a8819 */ /* 0x008fe4000001020c */
[----:B------:R-:W-:Y:S02]  /*dee0*/  @!P2 IADD3 R12, P5, R8, R13, RZ ;  /* 0x0000000d080ca210 */ /* 0x000fe40007fbe0ff */
[----:B------:R-:W-:Y:S02]  /*def0*/  @!P2 SHF.L.U64.HI R11, R221, 0x1, R11 ;  /* 0x00000001dd0ba819 */ /* 0x000fe4000001020b */
[----:B------:R-:W-:-:S03]  /*df00*/  @!P1 SHF.L.U64.HI R5, R222, 0x1, R5 ;  /* 0x00000001de059819 */ /* 0x000fc60000010205 */
        /* <DEDUP_REMOVED lines=8> */
[--C-:B------:R-:W-:Y:S02]  /*df90*/  @!P0 IMAD.X R7, R7, 0x1, R26.reuse, P5 ;  /* 0x0000000107078824 */ /* 0x100fe400028e061a */
[----:B------:R-:W-:Y:S01]  /*dfa0*/  @!P0 IMAD.X R9, R9, 0x1, R26, P4 ;  /* 0x0000000109098824 */ /* 0x000fe200020e061a */
[----:B------:R-:W-:Y:S01]  /*dfb0*/  CS2R R26, SRZ ;  /* 0x00000000001a7805 */ /* 0x000fe2000001ff00 */
[----:B------:R0:W5:Y:S04]  /*dfc0*/  @!P2 LD.E.64 R40, desc[UR6][R12.64] ;  /* 0x000000060c28a980 */ /* 0x000168000c101b00 */
[----:B------:R0:W5:Y:S04]  /*dfd0*/  @!P1 LD.E.64 R34, desc[UR6][R10.64] ;  /* 0x000000060a229980 */ /* 0x000168000c101b00 */
[----:B------:R0:W5:Y:S04]  /*dfe0*/  @!P1 LD.E.64 R36, desc[UR6][R4.64] ;  /* 0x0000000604249980 */ /* 0x000168000c101b00 */
[----:B------:R0:W5:Y:S04]  /*dff0*/  @!P0 LD.E.64 R28, desc[UR6][R6.64] ;  /* 0x00000006061c8980 */ /* 0x000168000c101b00 */
[----:B------:R0:W5:Y:S02]  /*e000*/  @!P0 LD.E.64 R26, desc[UR6][R8.64] ;  /* 0x00000006081a8980 */ /* 0x000164000c101b00 */
.L_x_2799:
[----:B------:R-:W-:Y:S05]  /*e010*/  BSYNC B1 ;  /* 0x0000000000017941 */ /* 0x000fea0003800000 */
.L_x_2798:
[----:B0----5:R-:W-:Y:S01]  /*e020*/  IMAD.MOV.U32 R5, RZ, RZ, R34 ;  /* 0x000000ffff057224 */ /* 0x021fe200078e0022 */
[----:B------:R-:W-:Y:S01]  /*e030*/  UMOV UR4, 0xffffffff ;  /* 0xffffffff00047882 */ /* 0x000fe20000000000 */
[----:B------:R-:W-:Y:S02]  /*e040*/  IMAD.MOV.U32 R4, RZ, RZ, R35 ;  /* 0x000000ffff047224 */ /* 0x000fe400078e0023 */
[----:B--2---:R-:W-:Y:S02]  /*e050*/  IMAD.MOV.U32 R7, RZ, RZ, R28 ;  /* 0x000000ffff077224 */ /* 0x004fe400078e001c */
        /* <DEDUP_REMOVED lines=24> */
[----:B------:R0:W0:Y:S04]  /*e1e0*/  SHFL.IDX PT, R80, R32, 0x3, 0x181f ;  /* 0x00781f0020507f89 */ /* 0x00002800000e0000 */
[----:B------:R0:W0:Y:S04]  /*e1f0*/  SHFL.IDX PT, R79, R31, 0x3, 0x181f ;  /* 0x00781f001f4f7f89 */ /* 0x00002800000e0000 */
[----:B------:R0:W0:Y:S02]  /*e200*/  SHFL.IDX PT, R12, R30, 0x3, 0x181f ;  /* 0x00781f001e0c7f89 */ /* 0x00002400000e0000 */
.L_x_3125:
[----:B------:R-:W-:Y:S01]  /*e210*/  VIADD R0, R0, 0x60 ;  /* 0x0000006000007836 */ /* 0x000fe20000000000 */
[----:B------:R-:W-:Y:S01]  /*e220*/  BSSY B1, `(.L_x_2801) ;  /* 0x000003b000017945 */ /* 0x000fe20003800000 */
[----:B------:R-:W-:Y:S02]  /*e230*/  CS2R R6, SRZ ;  /* 0x0000000000067805 */ /* 0x000fe4000001ff00 */
[----:B------:R-:W-:Y:S02]  /*e240*/  CS2R R20, SRZ ;  /* 0x0000000000147805 */ /* 0x000fe4000001ff00 */
[----:B01-3--:R-:W-:Y:S02]  /*e250*/  CS2R R30, SRZ ;  /* 0x00000000001e7805 */ /* 0x00bfe4000001ff00 */
[----:B------:R-:W-:Y:S02]  /*e260*/  ISETP.GE.AND P0, PT, R0, R3, PT ;  /* 0x000000030000720c */ /* 0x000fe40003f06270 */
[----:B----4-:R-:W-:-:S02]  /*e270*/  CS2R R8, SRZ ;  /* 0x0000000000087805 */ /* 0x010fc4000001ff00 */
[----:B------:R-:W-:Y:S02]  /*e280*/  CS2R R10, SRZ ;  /* 0x00000000000a7805 */ /* 0x000fe4000001ff00 */
[----:B------:R-:W-:Y:S02]  /*e290*/  CS2R R24, SRZ ;  /* 0x0000000000187805 */ /* 0x000fe4000001ff00 */
[----:B------:R-:W-:-:S05]  /*e2a0*/  CS2R R32, SRZ ;  /* 0x0000000000207805 */ /* 0x000fca000001ff00 */
[----:B------:R-:W-:Y:S05]  /*e2b0*/  @P0 BRA `(.L_x_2802) ;  /* 0x0000000000c40947 */ /* 0x000fea0003800000 */
[----:B------:R-:W3:Y:S01]  /*e2c0*/  LDL R15, [R1+0x128] ;  /* 0x00012800010f7983 */ /* 0x000ee20000100800 */
[----:B------:R-:W-:-:S03]  /*e2d0*/  ULDC UR4, c[0x0][0x3f4] ;  /* 0x0000fd0000047ab9 */ /* 0x000fc60000000800 */
[----:B------:R-:W4:Y:S04]  /*e2e0*/  LDL R13, [R1+0x124] ;  /* 0x00012400010d7983 */ /* 0x000f280000100800 */
[----:B------:R-:W4:Y:S01]  /*e2f0*/  LDL R14, [R1+0x120] ;  /* 0x00012000010e7983 */ /* 0x000f220000100800 */
[----:B------:R-:W-:Y:S02]  /*e300*/  ISETP.GE.AND P2, PT, R216, UR4, PT ;  /* 0x00000004d8007c0c */ /* 0x000fe4000bf46270 */
[----:B------:R-:W-:Y:S02]  /*e310*/  CS2R R30, SRZ ;  /* 0x00000000001e7805 */ /* 0x000fe4000001ff00 */
[----:B------:R-:W-:Y:S01]  /*e320*/  ISETP.GE.AND P3, PT, R221, UR4, PT ;  /* 0x00000004dd007c0c */ /* 0x000fe2000bf66270 */
[----:B------:R-:W-:Y:S01]  /*e330*/  ULDC.64 UR6, c[0x0][0x208] ;  /* 0x0000820000067ab9 */ /* 0x000fe20000000a00 */
[----:B------:R-:W-:-:S07]  /*e340*/  CS2R R32, SRZ ;  /* 0x0000000000207805 */ /* 0x000fce000001ff00 */
[C---:B------:R-:W-:Y:S01]  /*e350*/  @!P2 IMAD.SHL.U32 R4, R216.reuse, 0x2, RZ ;  /* 0x00000002d804a824 */ /* 0x040fe200078e00ff */
[----:B------:R-:W-:-:S03]  /*e360*/  @!P2 SHF.L.U64.HI R5, R216, 0x1, R217 ;  /* 0x00000001d805a819 */ /* 0x000fc600000102d9 */
[----:B------:R-:W-:Y:S01]  /*e370*/  @!P3 IMAD.SHL.U32 R0, R221, 0x2, RZ ;  /* 0x00000002dd00b824 */ /* 0x000fe200078e00ff */
[-C--:B------:R-:W-:Y:S02]  /*e380*/  @!P2 IADD3 R6, P0, R80, R4.reuse, RZ ;  /* 0x000000045006a210 */ /* 0x080fe40007f1e0ff */
[----:B------:R-:W-:-:S03]  /*e390*/  @!P2 IADD3 R4, P1, R12, R4, RZ ;  /* 0x000000040c04a210 */ /* 0x000fc60007f3e0ff */
[--C-:B--2---:R-:W-:Y:S02]  /*e3a0*/  @!P2 IMAD.X R7, R78, 0x1, R5.reuse, P0 ;  /* 0x000000014e07a824 */ /* 0x104fe400000e0605 */
[----:B------:R-:W-:Y:S01]  /*e3b0*/  @!P2 IMAD.X R5, R79, 0x1, R5, P1 ;  /* 0x000000014f05a824 */ /* 0x000fe200008e0605 */
[----:B------:R-:W-:Y:S02]  /*e3c0*/  ISETP.GE.AND P1, PT, R222, UR4, PT ;  /* 0x00000004de007c0c */ /* 0x000fe4000bf26270 */
[----:B------:R0:W5:Y:S04]  /*e3d0*/  @!P2 LD.E.64 R30, desc[UR6][R6.64] ;  /* 0x00000006061ea980 */ /* 0x000168000c101b00 */
[----:B------:R1:W5:Y:S01]  /*e3e0*/  @!P2 LD.E.64 R32, desc[UR6][R4.64] ;  /* 0x000000060420a980 */ /* 0x000362000c101b00 */
[----:B0-----:R-:W-:-:S02]  /*e3f0*/  @!P3 IADD3 R6, P0, R80, R0, RZ ;  /* 0x000000005006b210 */ /* 0x001fc40007f1e0ff */
[----:B------:R-:W-:Y:S02]  /*e400*/  CS2R R24, SRZ ;  /* 0x0000000000187805 */ /* 0x000fe4000001ff00 */
[----:B------:R-:W-:Y:S02]  /*e410*/  CS2R R20, SRZ ;  /* 0x0000000000147805 */ /* 0x000fe4000001ff00 */
[----:B------:R-:W-:Y:S02]  /*e420*/  ISETP.GE.AND P2, PT, R223, UR4, PT ;  /* 0x00000004df007c0c */ /* 0x000fe4000bf46270 */
[----:B------:R-:W-:Y:S02]  /*e430*/  CS2R R10, SRZ ;  /* 0x00000000000a7805 */ /* 0x000fe4000001ff00 */
[----:B---3--:R-:W-:-:S05]  /*e440*/  @!P3 SHF.L.U64.HI R8, R221, 0x1, R15 ;  /* 0x00000001dd08b819 */ /* 0x008fca000001020f */
[----:B------:R-:W-:Y:S01]  /*e450*/  @!P3 IMAD.X R7, R78, 0x1, R8, P0 ;  /* 0x000000014e07b824 */ /* 0x000fe200000e0608 */
[----:B-1----:R-:W-:-:S04]  /*e460*/  @!P3 IADD3 R4, P0, R12, R0, RZ ;  /* 0x000000000c04b210 */ /* 0x002fc80007f1e0ff */
[----:B------:R0:W5:Y:S01]  /*e470*/  @!P3 LD.E.64 R20, desc[UR6][R6.64] ;  /* 0x000000060614b980 */ /* 0x000162000c101b00 */
[----:B------:R-:W-:Y:S02]  /*e480*/  @!P3 IMAD.X R5, R79, 0x1, R8, P0 ;  /* 0x000000014f05b824 */ /* 0x000fe400000e0608 */
[C---:B------:R-:W-:Y:S01]  /*e490*/  @!P1 IMAD.SHL.U32 R8, R222.reuse, 0x2, RZ ;  /* 0x00000002de089824 */ /* 0x040fe200078e00ff */
[----:B----4-:R-:W-:Y:S02]  /*e4a0*/  @!P1 SHF.L.U64.HI R0, R222, 0x1, R13 ;  /* 0x00000001de009819 */ /* 0x010fe4000001020d */
[----:B------:R1:W5:Y:S01]  /*e4b0*/  @!P3 LD.E.64 R24, desc[UR6][R4.64] ;  /* 0x000000060418b980 */ /* 0x000362000c101b00 */
[----:B0-----:R-:W-:Y:S02]  /*e4c0*/  CS2R R6, SRZ ;  /* 0x0000000000067805 */ /* 0x001fe4000001ff00 */
[----:B-1----:R-:W-:-:S05]  /*e4d0*/  @!P1 IADD3 R4, P0, R80, R8, RZ ;  /* 0x0000000850049210 */ /* 0x002fca0007f1e0ff */
[----:B------:R-:W-:Y:S02]  /*e4e0*/  @!P1 IMAD.X R5, R78, 0x1, R0, P0 ;  /* 0x000000014e059824 */ /* 0x000fe400000e0600 */
[----:B------:R-:W-:-:S03]  /*e4f0*/  @!P2 IMAD.SHL.U32 R13, R223, 0x2, RZ ;  /* 0x00000002df0da824 */ /* 0x000fc600078e00ff */
[----:B------:R0:W5:Y:S02]  /*e500*/  @!P1 LD.E.64 R6, desc[UR6][R4.64] ;  /* 0x0000000604069980 */ /* 0x000164000c101b00 */
[----:B0-----:R-:W-:-:S05]  /*e510*/  @!P1 IADD3 R4, P0, R12, R8, RZ ;  /* 0x000000080c049210 */ /* 0x001fca0007f1e0ff */
[----:B------:R-:W-:Y:S01]  /*e520*/  @!P1 IMAD.X R5, R79, 0x1, R0, P0 ;  /* 0x000000014f059824 */ /* 0x000fe200000e0600 */
[-C--:B------:R-:W-:Y:S02]  /*e530*/  @!P2 IADD3 R8, P0, R80, R13.reuse, RZ ;  /* 0x0000000d5008a210 */ /* 0x080fe40007f1e0ff */
[----:B------:R-:W-:Y:S02]  /*e540*/  @!P2 SHF.L.U64.HI R0, R223, 0x1, R14 ;  /* 0x00000001df00a819 */ /* 0x000fe4000001020e */
[----:B------:R0:W5:Y:S01]  /*e550*/  @!P1 LD.E.64 R10, desc[UR6][R4.64] ;  /* 0x00000006040a9980 */ /* 0x000162000c101b00 */
[----:B------:R-:W-:Y:S02]  /*e560*/  @!P2 IADD3 R12, P1, R12, R13, RZ ;  /* 0x0000000d0c0ca210 */ /* 0x000fe40007f3e0ff */
[--C-:B------:R-:W-:Y:S01]  /*e570*/  @!P2 IMAD.X R9, R78, 0x1, R0.reuse, P0 ;  /* 0x000000014e09a824 */ /* 0x100fe200000e0600 */
[----:B0-----:R-:W-:Y:S02]  /*e580*/  CS2R R4, SRZ ;  /* 0x0000000000047805 */ /* 0x001fe4000001ff00 */
[----:B------:R-:W-:-:S04]  /*e590*/  @!P2 IMAD.X R13, R79, 0x1, R0, P1 ;  /* 0x000000014f0da824 */ /* 0x000fc800008e0600 */
[----:B------:R0:W5:Y:S02]  /*e5a0*/  @!P2 LD.E.64 R4, desc[UR6][R8.64] ;  /* 0x000000060804a980 */ /* 0x000164000c101b00 */
[----:B0-----:R-:W-:-:S06]  /*e5b0*/  CS2R R8, SRZ ;  /* 0x0000000000087805 */ /* 0x001fcc000001ff00 */
[----:B------:R0:W5:Y:S02]  /*e5c0*/  @!P2 LD.E.64 R8, desc[UR6][R12.64] ;  /* 0x000000060c08a980 */ /* 0x000164000c101b00 */
.L_x_2802:
[----:B------:R-:W-:Y:S05]  /*e5d0*/  BSYNC B1 ;  /* 0x0000000000017941 */ /* 0x000fea0003800000 */
.L_x_2801:
[----:B0-----:R-:W3:Y:S01]  /*e5e0*/  LDL R12, [R1+0x94] ;  /* 0x00009400010c7983 */ /* 0x001ee20000100800 */
[----:B------:R-:W-:Y:S01]  /*e5f0*/  BSSY B1, `(.L_x_2803) ;  /* 0x0000007000017945 */ /* 0x000fe20003800000 */
[----:B---3--:R-:W-:-:S04]  /*e600*/  LEA.HI R0, R12, R12, RZ, 0x1 ;  /* 0x0000000c0c007211 */ /* 0x008fc800078f08ff */
[----:B------:R-:W-:-:S05]  /*e610*/  LOP3.LUT R0, R0, 0xfffffffe, RZ, 0xc0, !PT ;  /* 0xfffffffe00007812 */ /* 0x000fca00078ec0ff */
[----:B------:R-:W-:-:S05]  /*e620*/  IMAD.IADD R0, R12, 0x1, -R0 ;  /* 0x000000010c007824 */ /* 0x000fca00078e0a00 */
[----:B------:R-:W-:-:S04]  /*e630*/  SHF.L.U32 R0, R0, 0x1f, RZ ;  /* 0x0000001f00007819 */ /* 0x000fc800000006ff */
[----:B------:R-:W0:Y:S02]  /*e640*/  SYNCS.PHASECHK.TRANS64.TRYWAIT P0, [R23+URZ+0x38800], R0 ;  /* 0x03880000170075a7 */ /* 0x000e24000800017f */
[----:B0-----:R-:W-:Y:S05]  /*e650*/  @!P0 BRA `(.L_x_2804) ;  /* 0x0000025800dc8947 */ /* 0x001fea0003800000 */
.L_x_3126:
[----:B------:R-:W-:Y:S05]  /*e660*/  BSYNC B1 ;  /* 0x0000000000017941 */ /* 0x000fea0003800000 */
.L_x_2803:
[----:B------:R-:W3:Y:S01]  /*e670*/  LDL R13, [R1+0x68] ;  /* 0x00006800010d7983 */ /* 0x000ee20000100800 */
[----:B-----5:R-:W-:Y:S01]  /*e680*/  IMAD.MOV.U32 R12, RZ, RZ, R4 ;  /* 0x000000ffff0c7224 */ /* 0x020fe200078e0004 */
[----:B------:R-:W-:Y:S01]  /*e690*/  BSSY B1, `(.L_x_2805) ;  /* 0x00000e3000017945 */ /* 0x000fe20003800000 */
[----:B0-----:R-:W-:-:S05]  /*e6a0*/  IMAD.MOV.U32 R0, RZ, RZ, R5 ;  /* 0x000000ffff007224 */ /* 0x001fca00078e0005 */
[----:B--2---:R-:W-:Y:S01]  /*e6b0*/  PRMT R78, R12, 0x5410, R0 ;  /* 0x000054100c4e7816 */ /* 0x004fe20000000000 */
        /* <DEDUP_REMOVED lines=16> */
[----:B---3--:R-:W-:Y:S01]  /*e7c0*/  VIADDMNMX R0, R3, -R13, 0x80, PT ;  /* 0x0000008003007446 */ /* 0x008fe2000380090d */
        /* <DEDUP_REMOVED lines=17> */
[C---:B------:R-:W-:Y:S02]  /*e8e0*/  PRMT R76, R94.reuse, 0x5432, R76 ;  /* 0x000054325e4c7816 */ /* 0x040fe4000000004c */
[----:B------:R-:W-:-:S02]  /*e8f0*/  PRMT R75, R94, 0x5410, R75 ;  /* 0x000054105e4b7816 */ /* 0x000fc4000000004b */
[C---:B------:R-:W-:Y:S01]  /*e900*/  PRMT R3, R93.reuse, 0x5410, R3 ;  /* 0x000054105d037816 */ /* 0x040fe20000000003 */
[C---:B------:R-:W-:Y:S01]  /*e910*/  IMAD.U32 R77, R76.reuse, 0x10000, RZ ;  /* 0x000100004c4d7824 */ /* 0x040fe200078e00ff */
[----:B------:R-:W-:Y:S01]  /*e920*/  PRMT R74, R93, 0x5432, R74 ;  /* 0x000054325d4a7816 */ /* 0x000fe2000000004a */
[C---:B------:R-:W-:Y:S01]  /*e930*/  IMAD.U32 R95, R75.reuse, 0x10000, RZ ;  /* 0x000100004b5f7824 */ /* 0x040fe200078e00ff */
[----:B------:R-:W-:Y:S02]  /*e940*/  LOP3.LUT R76, R76, 0xffff0000, RZ, 0xc0, !PT ;  /* 0xffff00004c4c7812 */ /* 0x000fe400078ec0ff */
[----:B------:R-:W-:Y:S02]  /*e950*/  LOP3.LUT R75, R75, 0xffff0000, RZ, 0xc0, !PT ;  /* 0xffff00004b4b7812 */ /* 0x000fe400078ec0ff */
[C---:B0-----:R-:W-:Y:S01]  /*e960*/  LOP3.LUT R94, R14.reuse, 0xffff0000, RZ, 0xc0, !PT ;  /* 0xffff00000e5e7812 */ /* 0x041fe200078ec0ff */
[----:B------:R-:W-:-:S04]  /*e970*/  IMAD.U32 R93, R14, 0x10000, RZ ;  /* 0x000100000e5d7824 */ /* 0x000fc800078e00ff */
[C---:B------:R-:W-:Y:S01]  /*e980*/  FMUL.FTZ R14, R94.reuse, R77 ;  /* 0x0000004d5e0e7220 */ /* 0x040fe20000410000 */
[----:B------:R-:W-:-:S03]  /*e990*/  FMUL.FTZ R94, R94, R95 ;  /* 0x0000005f5e5e7220 */ /* 0x000fc60000410000 */
[C---:B------:R-:W-:Y:S01]  /*e9a0*/  FFMA.FTZ R14, R93.reuse, R95, -R14 ;  /* 0x0000005f5d0e7223 */ /* 0x040fe2000001080e */
[----:B------:R-:W-:Y:S01]  /*e9b0*/  FFMA.FTZ R77, R93, R77, R94 ;  /* 0x0000004d5d4d7223 */ /* 0x000fe2000001005e */
[C---:B------:R-:W-:Y:S01]  /*e9c0*/  IMAD.U32 R93, R15.reuse, 0x10000, RZ ;  /* 0x000100000f5d7824 */ /* 0x040fe200078e00ff */
[----:B------:R-:W-:-:S03]  /*e9d0*/  LOP3.LUT R15, R15, 0xffff0000, RZ, 0xc0, !PT ;  /* 0xffff00000f0f7812 */ /* 0x000fc600078ec0ff */
[----:B------:R-:W-:Y:S01]  /*e9e0*/  F2FP.BF16.F32.PACK_AB R14, R77, R14 ;  /* 0x0000000e4d0e723e */ /* 0x000fe200000010ff */
[----:B------:R-:W-:Y:S02]  /*e9f0*/  IMAD.U32 R77, R3, 0x10000, RZ ;  /* 0x00010000034d7824 */ /* 0x000fe400078e00ff */
[CC--:B------:R-:W-:Y:S01]  /*ea00*/  FMUL.FTZ R94, R15.reuse, R76.reuse ;  /* 0x0000004c0f5e7220 */ /* 0x0c0fe20000410000 */
[-C--:B------:R-:W-:Y:S01]  /*ea10*/  FMUL.FTZ R15, R15, R75.reuse ;  /* 0x0000004b0f0f7220 */ /* 0x080fe20000410000 */
[----:B------:R-:W-:Y:S02]  /*ea20*/  LOP3.LUT R3, R3, 0xffff0000, RZ, 0xc0, !PT ;  /* 0xffff000003037812 */ /* 0x000fe400078ec0ff */
[C---:B------:R-:W-:Y:S01]  /*ea30*/  FFMA.FTZ R94, R93.reuse, R75, -R94 ;  /* 0x0000004b5d5e7223 */ /* 0x040fe2000001085e */
[----:B------:R-:W-:Y:S01]  /*ea40*/  FFMA.FTZ R15, R93, R76, R15 ;  /* 0x0000004c5d0f7223 */ /* 0x000fe2000001000f */
[----:B------:R-:W-:Y:S01]  /*ea50*/  LOP3.LUT R75, R12, 0xffff0000, RZ, 0xc0, !PT ;  /* 0xffff00000c4b7812 */ /* 0x000fe200078ec0ff */
[----:B------:R-:W-:-:S02]  /*ea60*/  IMAD.U32 R76, R74, 0x10000, RZ ;  /* 0x000100004a4c7824 */ /* 0x000fc400078e00ff */
[----:B------:R-:W-:Y:S01]  /*ea70*/  IMAD.U32 R12, R12, 0x10000, RZ ;  /* 0x000100000c0c7824 */ /* 0x000fe200078e00ff */
[----:B------:R-:W-:Y:S01]  /*ea80*/  F2FP.BF16.F32.PACK_AB R15, R15, R94 ;  /* 0x0000005e0f0f723e */ /* 0x000fe200000010ff */
        /* <DEDUP_REMOVED lines=11> */
[----:B------:R-:W-:-:S05]  /*eb40*/  FFMA.FTZ R13, R13, R75, R74 ;  /* 0x0000004b0d0d7223 */ /* 0x000fca000001004a */
[----:B------:R-:W-:-:S05]  /*eb50*/  F2FP.BF16.F32.PACK_AB R13, R13, R76 ;  /* 0x0000004c0d0d723e */ /* 0x000fca00000010ff */
[----:B------:R0:W-:Y:S02]  /*eb60*/  STS.128 [R113], R12 ;  /* 0x0000000c71007388 */ /* 0x0001e40000000c00 */
.L_x_2808:
[----:B------:R-:W-:Y:S05]  /*eb70*/  BSYNC B2 ;  /* 0x0000000000027941 */ /* 0x000fea0003800000 */
.L_x_2807:
[----:B------:R-:W-:Y:S01]  /*eb80*/  ISETP.GE.AND P0, PT, R221, R110, PT ;  /* 0x0000006edd00720c */ /* 0x000fe20003f06270 */
[----:B------:R-:W-:-:S12]  /*eb90*/  BSSY B2, `(.L_x_2809) ;  /* 0x0000030000027945 */ /* 0x000fd80003800000 */
[----:B------:R-:W-:Y:S05]  /*eba0*/  @P0 BRA `(.L_x_2810) ;  /* 0x0000000000b80947 */ /* 0x000fea0003800000 */
[----:B0----5:R-:W0:Y:S01]  /*ebb0*/  LDS.128 R12, [R113+0x4000] ;  /* 0x00400000710c7984 */ /* 0x021e220000000c00 */
[--C-:B------:R-:W-:Y:S02]  /*ebc0*/  SHF.R.U64 R3, R70, 0x10, R71.reuse ;  /* 0x0000001046037819 */ /* 0x100fe40000001247 */
[----:B------:R-:W-:Y:S02]  /*ebd0*/  SHF.R.U32.HI R70, RZ, 0x10, R71 ;  /* 0x00000010ff467819 */ /* 0x000fe40000011647 */
[----:B------:R-:W-:Y:S02]  /*ebe0*/  SHF.R.U32.HI R71, RZ, 0x10, R73 ;  /* 0x00000010ff477819 */ /* 0x000fe40000011649 */
[C---:B------:R-:W-:Y:S02]  /*ebf0*/  PRMT R70, R112.reuse, 0x5432, R70 ;  /* 0x0000543270467816 */ /* 0x040fe40000000046 */
[----:B------:R-:W-:Y:S02]  /*ec00*/  PRMT R71, R112, 0x5410, R71 ;  /* 0x0000541070477816 */ /* 0x000fe40000000047 */
[----:B------:R-:W-:Y:S01]  /*ec10*/  SHF.R.U64 R72, R72, 0x10, R73 ;  /* 0x0000001048487819 */ /* 0x000fe20000001249 */
[C---:B------:R-:W-:Y:S01]  /*ec20*/  IMAD.U32 R75, R70.reuse, 0x10000, RZ ;  /* 0x00010000464b7824 */ /* 0x040fe200078e00ff */
[----:B------:R-:W-:Y:S01]  /*ec30*/  LOP3.LUT R70, R70, 0xffff0000, RZ, 0xc0, !PT ;  /* 0xffff000046467812 */ /* 0x000fe200078ec0ff */
[C---:B------:R-:W-:Y:S01]  /*ec40*/  IMAD.U32 R74, R71.reuse, 0x10000, RZ ;  /* 0x00010000474a7824 */ /* 0x040fe200078e00ff */
[----:B------:R-:W-:-:S02]  /*ec50*/  LOP3.LUT R71, R71, 0xffff0000, RZ, 0xc0, !PT ;  /* 0xffff000047477812 */ /* 0x000fc400078ec0ff */
[----:B------:R-:W-:Y:S02]  /*ec60*/  PRMT R3, R111, 0x5432, R3 ;  /* 0x000054326f037816 */ /* 0x000fe40000000003 */
[C---:B0-----:R-:W-:Y:S01]  /*ec70*/  LOP3.LUT R77, R14.reuse, 0xffff0000, RZ, 0xc0, !PT ;  /* 0xffff00000e4d7812 */ /* 0x041fe200078ec0ff */
[----:B------:R-:W-:Y:S01]  /*ec80*/  IMAD.U32 R14, R14, 0x10000, RZ ;  /* 0x000100000e0e7824 */ /* 0x000fe200078e00ff */
[C---:B------:R-:W-:Y:S01]  /*ec90*/  LOP3.LUT R73, R15.reuse, 0xffff0000, RZ, 0xc0, !PT ;  /* 0xffff00000f497812 */ /* 0x040fe200078ec0ff */
[----:B------:R-:W-:Y:S02]  /*eca0*/  IMAD.U32 R15, R15, 0x10000, RZ ;  /* 0x000100000f0f7824 */ /* 0x000fe400078e00ff */
[C---:B------:R-:W-:Y:S01]  /*ecb0*/  FMUL.FTZ R76, R77.reuse, R74 ;  /* 0x0000004a4d4c7220 */ /* 0x040fe20000410000 */
[----:B------:R-:W-:-:S03]  /*ecc0*/  FMUL.FTZ R77, R77, R75 ;  /* 0x0000004b4d4d7220 */ /* 0x000fc60000410000 */
[C---:B------:R-:W-:Y:S01]  /*ecd0*/  FFMA.FTZ R76, R14.reuse, R75, -R76 ;  /* 0x0000004b0e4c7223 */ /* 0x040fe2000001084c */
[----:B------:R-:W-:Y:S01]  /*ece0*/  FFMA.FTZ R14, R14, R74, R77 ;  /* 0x0000004a0e0e7223 */ /* 0x000fe2000001004d */
[CC--:B------:R-:W-:Y:S01]  /*ecf0*/  FMUL.FTZ R74, R73.reuse, R71.reuse ;  /* 0x00000047494a7220 */ /* 0x0c0fe20000410000 */
[-C--:B------:R-:W-:Y:S01]  /*ed00*/  FMUL.FTZ R73, R73, R70.reuse ;  /* 0x0000004649497220 */ /* 0x080fe20000410000 */
[C---:B------:R-:W-:Y:S01]  /*ed10*/  IMAD.U32 R75, R3.reuse, 0x10000, RZ ;  /* 0x00010000034b7824 */ /* 0x040fe200078e00ff */
[----:B------:R-:W-:Y:S01]  /*ed20*/  LOP3.LUT R3, R3, 0xffff0000, RZ, 0xc0, !PT ;  /* 0xffff000003037812 */ /* 0x000fe200078ec0ff */
[C---:B------:R-:W-:Y:S01]  /*ed30*/  FFMA.FTZ R70, R15.reuse, R70, -R74 ;  /* 0x000000460f467223 */ /* 0x040fe2000001084a */
[----:B------:R-:W-:Y:S01]  /*ed40*/  FFMA.FTZ R15, R15, R71, R73 ;  /* 0x000000470f0f7223 */ /* 0x000fe20000010049 */
[----:B------:R-:W-:Y:S01]  /*ed50*/  PRMT R71, R111, 0x5410, R72 ;  /* 0x000054106f477816 */ /* 0x000fe20000000048 */
[C---:B------:R-:W-:Y:S01]  /*ed60*/  IMAD.U32 R72, R12.reuse, 0x10000, RZ ;  /* 0x000100000c487824 */ /* 0x040fe200078e00ff */
[----:B------:R-:W-:-:S02]  /*ed70*/  LOP3.LUT R74, R12, 0xffff0000, RZ, 0xc0, !PT ;  /* 0xffff00000c4a7812 */ /* 0x000fc400078ec0ff */
[----:B------:R-:W-:Y:S01]  /*ed80*/  F2FP.BF16.F32.PACK_AB R14, R14, R76 ;  /* 0x0000004c0e0e723e */ /* 0x000fe200000010ff */
[C---:B------:R-:W-:Y:S01]  /*ed90*/  IMAD.U32 R73, R71.reuse, 0x10000, RZ ;  /* 0x0001000047497824 */ /* 0x040fe200078e00ff */
[----:B------:R-:W-:Y:S02]  /*eda0*/  LOP3.LUT R71, R71, 0xffff0000, RZ, 0xc0, !PT ;  /* 0xffff000047477812 */ /* 0x000fe400078ec0ff */
        /* <DEDUP_REMOVED lines=14> */
.L_x_2810:
[----:B------:R-:W-:Y:S05]  /*ee90*/  BSYNC B2 ;  /* 0x0000000000027941 */ /* 0x000fea0003800000 */
.L_x_2809:
[-C--:B------:R-:W-:Y:S01]  /*eea0*/  ISETP.GE.AND P0, PT, R222, R110.reuse, PT ;  /* 0x0000006ede00720c */ /* 0x080fe20003f06270 */
[----:B------:R-:W-:Y:S01]  /*eeb0*/  BSSY B2, `(.L_x_2811) ;  /* 0x0000031000027945 */ /* 0x000fe20003800000 */
[----:B------:R-:W-:-:S11]  /*eec0*/  ISETP.GE.AND P1, PT, R223, R110, PT ;  /* 0x0000006edf00720c */ /* 0x000fd60003f26270 */
[----:B------:R-:W-:Y:S05]  /*eed0*/  @P0 BRA `(.L_x_2812) ;  /* 0x0000000000b80947 */ /* 0x000fea0003800000 */
[----:B01---5:R-:W0:Y:S01]  /*eee0*/  LDS.128 R12, [R113+0x8000] ;  /* 0x00800000710c7984 */ /* 0x023e220000000c00 */
        /* <DEDUP_REMOVED lines=45> */
.L_x_2812:
[----:B------:R-:W-:Y:S05]  /*f1c0*/  BSYNC B2 ;  /* 0x0000000000027941 */ /* 0x000fea0003800000 */
.L_x_2811:
        /* <DEDUP_REMOVED lines=9> */
[----:B------:R-:W-:Y:S01]  /*f260*/  PRMT R3, R106, 0x5432, R3 ;  /* 0x000054326a037816 */ /* 0x000fe20000000003 */
[C---:B------:R-:W-:Y:S01]  /*f270*/  IMAD.U32 R66, R64.reuse, 0x10000, RZ ;  /* 0x0001000040427824 */ /* 0x040fe200078e00ff */
[----:B------:R-:W-:Y:S01]  /*f280*/  LOP3.LUT R64, R64, 0xffff0000, RZ, 0xc0, !PT ;  /* 0xffff000040407812 */ /* 0x000fe200078ec0ff */
[----:B------:R-:W-:Y:S01]  /*f290*/  IMAD.U32 R67, R62, 0x10000, RZ ;  /* 0x000100003e437824 */ /* 0x000fe200078e00ff */
[C---:B0-----:R-:W-:Y:S01]  /*f2a0*/  LOP3.LUT R68, R14.reuse, 0xffff0000, RZ, 0xc0, !PT ;  /* 0xffff00000e447812 */ /* 0x041fe200078ec0ff */
[----:B------:R-:W-:Y:S02]  /*f2b0*/  IMAD.U32 R65, R14, 0x10000, RZ ;  /* 0x000100000e417824 */ /* 0x000fe400078e00ff */
[C---:B------:R-:W-:Y:S01]  /*f2c0*/  IMAD.U32 R14, R15.reuse, 0x10000, RZ ;  /* 0x000100000f0e7824 */ /* 0x040fe200078e00ff */
[----:B------:R-:W-:Y:S01]  /*f2d0*/  LOP3.LUT R15, R15, 0xffff0000, RZ, 0xc0, !PT ;  /* 0xffff00000f0f7812 */ /* 0x000fe200078ec0ff */
[C---:B------:R-:W-:Y:S01]  /*f2e0*/  FMUL.FTZ R69, R68.reuse, R66 ;  /* 0x0000004244457220 */ /* 0x040fe20000410000 */
[----:B------:R-:W-:-:S03]  /*f2f0*/  FMUL.FTZ R68, R68, R67 ;  /* 0x0000004344447220 */ /* 0x000fc60000410000 */
[C---:B------:R-:W-:Y:S01]  /*f300*/  FFMA.FTZ R67, R65.reuse, R67, -R69 ;  /* 0x0000004341437223 */ /* 0x040fe20000010845 */
[----:B------:R-:W-:Y:S01]  /*f310*/  FFMA.FTZ R68, R65, R66, R68 ;  /* 0x0000004241447223 */ /* 0x000fe20000010044 */
[----:B------:R-:W-:Y:S01]  /*f320*/  IMAD.U32 R65, R12, 0x10000, RZ ;  /* 0x000100000c417824 */ /* 0x000fe200078e00ff */
        /* <DEDUP_REMOVED lines=11> */
[C---:B------:R-:W-:Y:S01]  /*f3e0*/  FMUL.FTZ R64, R66.reuse, R69 ;  /* 0x0000004542407220 */ /* 0x040fe20000410000 */
[----:B------:R-:W-:Y:S01]  /*f3f0*/  LOP3.LUT R63, R63, 0xffff0000, RZ, 0xc0, !PT ;  /* 0xffff00003f3f7812 */ /* 0x000fe200078ec0ff */
[----:B------:R-:W-:Y:S01]  /*f400*/  FMUL.FTZ R66, R66, R14 ;  /* 0x0000000e42427220 */ /* 0x000fe20000410000 */
[----:B------:R-:W-:Y:S01]  /*f410*/  F2FP.BF16.F32.PACK_AB R15, R15, R12 ;  /* 0x0000000c0f0f723e */ /* 0x000fe200000010ff */
[----:B------:R-:W-:Y:S01]  /*f420*/  FFMA.FTZ R64, R65, R14, -R64 ;  /* 0x0000000e41407223 */ /* 0x000fe20000010840 */
[C---:B------:R-:W-:Y:S01]  /*f430*/  FMUL.FTZ R14, R13.reuse, R3 ;  /* 0x000000030d0e7220 */ /* 0x040fe20000410000 */
[----:B------:R-:W-:Y:S01]  /*f440*/  FMUL.FTZ R13, R13, R63 ;  /* 0x0000003f0d0d7220 */ /* 0x000fe20000410000 */
[----:B------:R-:W-:-:S02]  /*f450*/  FFMA.FTZ R66, R65, R69, R66 ;  /* 0x0000004541427223 */ /* 0x000fc40000010042 */
[C---:B------:R-:W-:Y:S01]  /*f460*/  FFMA.FTZ R63, R62.reuse, R63, -R14 ;  /* 0x0000003f3e3f7223 */ /* 0x040fe2000001080e */
[----:B------:R-:W-:Y:S01]  /*f470*/  FFMA.FTZ R13, R62, R3, R13 ;  /* 0x000000033e0d7223 */ /* 0x000fe2000001000d */
[----:B------:R-:W-:Y:S02]  /*f480*/  F2FP.BF16.F32.PACK_AB R14, R68, R67 ;  /* 0x00000043440e723e */ /* 0x000fe400000010ff */
[----:B------:R-:W-:Y:S02]  /*f490*/  F2FP.BF16.F32.PACK_AB R12, R66, R64 ;  /* 0x00000040420c723e */ /* 0x000fe400000010ff */
[----:B------:R-:W-:-:S05]  /*f4a0*/  F2FP.BF16.F32.PACK_AB R13, R13, R63 ;  /* 0x0000003f0d0d723e */ /* 0x000fca00000010ff */
[----:B------:R3:W-:Y:S02]  /*f4b0*/  STS.128 [R113+0xc000], R12 ;  /* 0x00c0000c71007388 */ /* 0x0007e40000000c00 */
.L_x_2806:
[----:B------:R-:W-:Y:S05]  /*f4c0*/  BSYNC B1 ;  /* 0x0000000000017941 */ /* 0x000fea0003800000 */
.L_x_2805:
[----:B------:R-:W-:Y:S01]  /*f4d0*/  VIADD R3, R225, 0x20 ;  /* 0x00000020e1037836 */ /* 0x000fe20000000000 */
[----:B------:R-:W-:Y:S04]  /*f4e0*/  BSSY B1, `(.L_x_2813) ;  /* 0x00000cb000017945 */ /* 0x000fe80003800000 */
[----:B------:R-:W-:-:S13]  /*f4f0*/  ISETP.GE.AND P0, PT, R3, R0, PT ;  /* 0x000000000300720c */ /* 0x000fda0003f06270 */
[----:B------:R-:W-:Y:S05]  /*f500*/  @P0 BRA `(.L_x_2814) ;  /* 0x0000000c00200947 */ /* 0x000fea0003800000 */
[----:B------:R4:W5:Y:S01]  /*f510*/  LDL R67, [R1+0x64] ;  /* 0x0000640001437983 */ /* 0x0009620000100800 */
[----:B------:R-:W0:Y:S01]  /*f520*/  LDC R3, c[0x0][0x3f4] ;  /* 0x0000fd00ff037b82 */ /* 0x000e220000000800 */
[----:B------:R-:W-:Y:S01]  /*f530*/  BSSY B2, `(.L_x_2815) ;  /* 0x0000034000027945 */ /* 0x000fe20003800000 */
[-C--:B0-----:R-:W-:Y:S02]  /*f540*/  ISETP.GE.AND P0, PT, R216, R3.reuse, PT ;  /* 0x00000003d800720c */ /* 0x081fe40003f06270 */
[-C--:B------:R-:W-:Y:S02]  /*f550*/  ISETP.GE.AND P1, PT, R221, R3.reuse, PT ;  /* 0x00000003dd00720c */ /* 0x080fe40003f26270 */
[-C--:B------:R-:W-:Y:S02]  /*f560*/  ISETP.GE.AND P2, PT, R222, R3.reuse, PT ;  /* 0x00000003de00720c */ /* 0x080fe40003f46270 */
[----:B------:R-:W-:-:S07]  /*f570*/  ISETP.GE.AND P3, PT, R223, R3, PT ;  /* 0x00000003df00720c */ /* 0x000fce0003f66270 */
[----:B----4-:R-:W-:Y:S06]  /*f580*/  @P0 BRA `(.L_x_2816) ;  /* 0x0000000000b80947 */ /* 0x010fec0003800000 */
[----:B-123-5:R-:W0:Y:S01]  /*f590*/  LDS.128 R12, [R67+0x1000] ;  /* 0x00100000430c7984 */ /* 0x02ee220000000c00 */
        /* <DEDUP_REMOVED lines=45> */
.L_x_2816:
[----:B------:R-:W-:Y:S05]  /*f870*/  BSYNC B2 ;  /* 0x0000000000027941 */ /* 0x000fea0003800000 */
.L_x_2815:
[----:B------:R-:W-:Y:S04]  /*f880*/  BSSY B2, `(.L_x_2817) ;  /* 0x0000030000027945 */ /* 0x000fe80003800000 */
[----:B------:R-:W-:Y:S05]  /*f890*/  @P1 BRA `(.L_x_2818) ;  /* 0x0000000000b81947 */ /* 0x000fea0003800000 */
[----:B0123-5:R-:W0:Y:S01]  /*f8a0*/  LDS.128 R12, [R67+0x5000] ;  /* 0x00500000430c7984 */ /* 0x02fe220000000c00 */
        /* <DEDUP_REMOVED lines=45> */
.L_x_2818:
[----:B------:R-:W-:Y:S05]  /*fb80*/  BSYNC B2 ;  /* 0x0000000000027941 */ /* 0x000fea0003800000 */
.L_x_2817:
[----:B------:R-:W-:Y:S04]  /*fb90*/  BSSY B2, `(.L_x_2819) ;  /* 0x0000030000027945 */ /* 0x000fe80003800000 */
[----:B------:R-:W-:Y:S05]  /*fba0*/  @P2 BRA `(.L_x_2820) ;  /* 0x0000000000b82947 */ /* 0x000fea0003800000 */
[----:B012345:R-:W0:Y:S01]  /*fbb0*/  LDS.128 R12, [R67+0x9000] ;  /* 0x00900000430c7984 */ /* 0x03fe220000000c00 */
        /* <DEDUP_REMOVED lines=45> */
.L_x_2820:
[----:B------:R-:W-:Y:S05]  /*fe90*/  BSYNC B2 ;  /* 0x0000000000027941 */ /* 0x000fea0003800000 */
.L_x_2819:
[----:B------:R-:W-:Y:S05]  /*fea0*/  @P3 BRA `(.L_x_2814) ;  /* 0x0000000000b83947 */ /* 0x000fea0003800000 */
[----:B012345:R-:W0:Y:S01]  /*feb0*/  LDS.128 R12, [R67+0xd000] ;  /* 0x00d00000430c7984 */ /* 0x03fe220000000c00 */
[--C-:B------:R-:W-:Y:S02]  /*fec0*/  SHF.R.U64 R50, R46, 0x10, R47.reuse ;  /* 0x000000102e327819 */ /* 0x100fe4000000122f */
[----:B------:R-:W-:Y:S02]  /*fed0*/  SHF.R.U32.HI R46, RZ, 0x10, R47 ;  /* 0x00000010ff2e7819 */ /* 0x000fe4000001162f */
[--C-:B------:R-:W-:Y:S02]  /*fee0*/  SHF.R.U64 R47, R48, 0x10, R49.reuse ;  /* 0x00000010302f7819 */ /* 0x100fe40000001231 */
[----:B------:R-:W-:Y:S02]  /*fef0*/  SHF.R.U32.HI R49, RZ, 0x10, R49 ;  /* 0x00000010ff317819 */ /* 0x000fe40000011631 */
[C---:B------:R-:W-:Y:S02]  /*ff00*/  PRMT R3, R89.reuse, 0x5432, R50 ;  /* 0x0000543259037816 */ /* 0x040fe40000000032 */
[----:B------:R-:W-:-:S02]  /*ff10*/  PRMT R89, R89, 0x5410, R46 ;  /* 0x0000541059597816 */ /* 0x000fc4000000002e */
[C---:B------:R-:W-:Y:S02]  /*ff20*/  PRMT R46, R90.reuse, 0x5410, R47 ;  /* 0x000054105a2e7816 */ /* 0x040fe4000000002f */
[----:B------:R-:W-:-:S05]  /*ff30*/  PRMT R90, R90, 0x5432, R49 ;  /* 0x000054325a5a7816 */ /* 0x000fca0000000031 */
[C---:B------:R-:W-:Y:S01]  /*ff40*/  IMAD.U32 R52, R90.reuse, 0x10000, RZ ;  /* 0x000100005a347824 */ /* 0x040fe200078e00ff */
[----:B------:R-:W-:Y:S02]  /*ff50*/  LOP3.LUT R90, R90, 0xffff0000, RZ, 0xc0, !PT ;  /* 0xffff00005a5a7812 */ /* 0x000fe400078ec0ff */
[C---:B0-----:R-:W-:Y:S01]  /*ff60*/  LOP3.LUT R48, R14.reuse, 0xffff0000, RZ, 0xc0, !PT ;  /* 0xffff00000e307812 */ /* 0x041fe200078ec0ff */
[----:B------:R-:W-:Y:S01]  /*ff70*/  IMAD.U32 R47, R14, 0x10000, RZ ;  /* 0x000100000e2f7824 */ /* 0x000fe200078e00ff */
[C---:B------:R-:W-:Y:S01]  /*ff80*/  LOP3.LUT R49, R12.reuse, 0xffff0000, RZ, 0xc0, !PT ;  /* 0xffff00000c317812 */ /* 0x040fe200078ec0ff */
[C---:B------:R-:W-:Y:S01]  /*ff90*/  IMAD.U32 R14, R15.reuse, 0x10000, RZ ;  /* 0x000100000f0e7824 */ /* 0x040fe200078e00ff */
[----:B------:R-:W-:Y:S01]  /*ffa0*/  LOP3.LUT R15, R15, 0xffff0000, RZ, 0xc0, !PT ;  /* 0xffff00000f0f7812 */ /* 0x000fe200078ec0ff */
[----:B------:R-:W-:Y:S02]  /*ffb0*/  IMAD.U32 R51, R12, 0x10000, RZ ;  /* 0x000100000c337824 */ /* 0x000fe400078e00ff */
[----:B------:R-:W-:Y:S01]  /*ffc0*/  FMUL.FTZ R54, R48, R52 ;  /* 0x0000003430367220 */ /* 0x000fe20000410000 */
[C---:B------:R-:W-:Y:S01]  /*ffd0*/  IMAD.U32 R12, R89.reuse, 0x10000, RZ ;  /* 0x00010000590c7824 */ /* 0x040fe200078e00ff */
[----:B------:R-:W-:Y:S01]  /*ffe0*/  LOP3.LUT R89, R89, 0xffff0000, RZ, 0xc0, !PT ;  /* 0xffff000059597812 */ /* 0x000fe200078ec0ff */
[----:B------:R-:W-:-:S02]  /*fff0*/  IMAD.U32 R50, R13, 0x10000, RZ ;  /* 0x000100000d327824 */ /* 0x000fc400078e00ff */
[----:B------:R-:W-:Y:S01]  /*10000*/  FMUL.FTZ R55, R15, R90 ;  /* 0x0000005a0f377220 */ /* 0x000fe20000410000 */
[-C--:B------:R-:W-:Y:S01]  /*10010*/  FMUL.FTZ R53, R48, R12.reuse ;  /* 0x0000000c30357220 */ /* 0x080fe20000410000 */
[----:B------:R-:W-:Y:S01]  /*10020*/  FFMA.FTZ R54, R47, R12, -R54 ;  /* 0x0000000c2f367223 */ /* 0x000fe20000010836 */
[C---:B------:R-:W-:Y:S01]  /*10030*/  IMAD.U32 R48, R46.reuse, 0x10000, RZ ;  /* 0x000100002e307824 */ /* 0x040fe200078e00ff */
[----:B------:R-:W-:Y:S01]  /*10040*/  LOP3.LUT R13, R13, 0xffff0000, RZ, 0xc0, !PT ;  /* 0xffff00000d0d7812 */ /* 0x000fe200078ec0ff */
[-C--:B------:R-:W-:Y:S01]  /*10050*/  FMUL.FTZ R15, R15, R89.reuse ;  /* 0x000000590f0f7220 */ /* 0x080fe20000410000 */
[C---:B------:R-:W-:Y:S01]  /*10060*/  IMAD.U32 R12, R3.reuse, 0x10000, RZ ;  /* 0x00010000030c7824 */ /* 0x040fe200078e00ff */
[----:B------:R-:W-:Y:S01]  /*10070*/  LOP3.LUT R46, R46, 0xffff0000, RZ, 0xc0, !PT ;  /* 0xffff00002e2e7812 */ /* 0x000fe200078ec0ff */
[C---:B------:R-:W-:Y:S01]  /*10080*/  FFMA.FTZ R55, R14.reuse, R89, -R55 ;  /* 0x000000590e377223 */ /* 0x040fe20000010837 */
[----:B------:R-:W-:Y:S01]  /*10090*/  LOP3.LUT R3, R3, 0xffff0000, RZ, 0xc0, !PT ;  /* 0xffff000003037812 */ /* 0x000fe200078ec0ff */
[----:B------:R-:W-:Y:S01]  /*100a0*/  FFMA.FTZ R90, R14, R90, R15 ;  /* 0x0000005a0e5a7223 */ /* 0x000fe2000001000f */
[----:B------:R-:W-:Y:S01]  /*100b0*/  FMUL.FTZ R14, R49, R48 ;  /* 0x00000030310e7220 */ /* 0x000fe20000410000 */
[----:B------:R-:W-:Y:S01]  /*100c0*/  FMUL.FTZ R15, R13, R46 ;  /* 0x0000002e0d0f7220 */ /* 0x000fe20000410000 */
[----:B------:R-:W-:Y:S01]  /*100d0*/  FMUL.FTZ R49, R49, R12 ;  /* 0x0000000c31317220 */ /* 0x000fe20000410000 */
[-C--:B------:R-:W-:Y:S01]  /*100e0*/  FMUL.FTZ R13, R13, R3.reuse ;  /* 0x000000030d0d7220 */ /* 0x080fe20000410000 */
        /* <DEDUP_REMOVED lines=10> */
.L_x_2814:
[----:B------:R-:W-:Y:S05]  /*10190*/  BSYNC B1 ;  /* 0x0000000000017941 */ /* 0x000fea0003800000 */
.L_x_2813:
[----:B------:R-:W-:Y:S01]  /*101a0*/  VIADD R3, R225, 0x40 ;  /* 0x00000040e1037836 */ /* 0x000fe20000000000 */
[----:B------:R-:W-:Y:S04]  /*101b0*/  BSSY B1, `(.L_x_2821) ;  /* 0x00000cb000017945 */ /* 0x000fe80003800000 */
[----:B------:R-:W-:-:S13]  /*101c0*/  ISETP.GE.AND P0, PT, R3, R0, PT ;  /* 0x000000000300720c */ /* 0x000fda0003f06270 */
[----:B------:R-:W-:Y:S05]  /*101d0*/  @P0 BRA `(.L_x_2822) ;  /* 0x0000000c00200947 */ /* 0x000fea0003800000 */
[----:B------:R0:W5:Y:S01]  /*101e0*/  LDL R56, [R1+0x64] ;  /* 0x0000640001387983 */ /* 0x0001620000100800 */
[----:B------:R-:W1:Y:S01]  /*101f0*/  LDC R3, c[0x0][0x3f4] ;  /* 0x0000fd00ff037b82 */ /* 0x000e620000000800 */
[----:B------:R-:W-:Y:S01]  /*10200*/  BSSY B2, `(.L_x_2823) ;  /* 0x0000034000027945 */ /* 0x000fe20003800000 */
[-C--:B-1----:R-:W-:Y:S02]  /*10210*/  ISETP.GE.AND P0, PT, R216, R3.reuse, PT ;  /* 0x00000003d800720c */ /* 0x082fe40003f06270 */
[-C--:B------:R-:W-:Y:S02]  /*10220*/  ISETP.GE.AND P1, PT, R221, R3.reuse, PT ;  /* 0x00000003dd00720c */ /* 0x080fe40003f26270 */
[-C--:B------:R-:W-:Y:S02]  /*10230*/  ISETP.GE.AND P2, PT, R222, R3.reuse, PT ;  /* 0x00000003de00720c */ /* 0x080fe40003f46270 */
[----:B------:R-:W-:-:S07]  /*10240*/  ISETP.GE.AND P3, PT, R223, R3, PT ;  /* 0x00000003df00720c */ /* 0x000fce0003f66270 */
[----:B0-----:R-:W-:Y:S06]  /*10250*/  @P0 BRA `(.L_x_2824) ;  /* 0x0000000000b80947 */ /* 0x001fec0003800000 */
[----:B--2345:R-:W0:Y:S01]  /*10260*/  LDS.128 R12, [R56+0x2000] ;  /* 0x00200000380c7984 */ /* 0x03ce220000000c00 */
        /* <DEDUP_REMOVED lines=9> */
[----:B------:R-:W-:Y:S01]  /*10300*/  IMAD.U32 R51, R101, 0x10000, RZ ;  /* 0x0001000065337824 */ /* 0x000fe200078e00ff */
[C---:B------:R-:W-:Y:S01]  /*10310*/  LOP3.LUT R49, R100.reuse, 0xffff0000, RZ, 0xc0, !PT ;  /* 0xffff000064317812 */ /* 0x040fe200078ec0ff */
[----:B------:R-:W-:Y:S01]  /*10320*/  IMAD.U32 R47, R100, 0x10000, RZ ;  /* 0x00010000642f7824 */ /* 0x000fe200078e00ff */
[C---:B0-----:R-:W-:Y:S01]  /*10330*/  LOP3.LUT R46, R14.reuse, 0xffff0000, RZ, 0xc0, !PT ;  /* 0xffff00000e2e7812 */ /* 0x041fe200078ec0ff */
[----:B------:R-:W-:Y:S01]  /*10340*/  IMAD.U32 R44, R14, 0x10000, RZ ;  /* 0x000100000e2c7824 */ /* 0x000fe200078e00ff */
[C---:B------:R-:W-:Y:S01]  /*10350*/  LOP3.LUT R48, R15.reuse, 0xffff0000, RZ, 0xc0, !PT ;  /* 0xffff00000f307812 */ /* 0x040fe200078ec0ff */
[----:B------:R-:W-:-:S02]  /*10360*/  IMAD.U32 R14, R15, 0x10000, RZ ;  /* 0x000100000f0e7824 */ /* 0x000fc400078e00ff */
[C---:B------:R-:W-:Y:S01]  /*10370*/  FMUL.FTZ R53, R46.reuse, R51 ;  /* 0x000000332e357220 */ /* 0x040fe20000410000 */
[----:B------:R-:W-:Y:S01]  /*10380*/  FMUL.FTZ R50, R46, R47 ;  /* 0x0000002f2e327220 */ /* 0x000fe20000410000 */
[----:B------:R-:W-:Y:S01]  /*10390*/  FMUL.FTZ R55, R48, R45 ;  /* 0x0000002d30377220 */ /* 0x000fe20000410000 */
[C---:B------:R-:W-:Y:S01]  /*103a0*/  IMAD.U32 R43, R13.reuse, 0x10000, RZ ;  /* 0x000100000d2b7824 */ /* 0x040fe200078e00ff */
[----:B------:R-:W-:Y:S01]  /*103b0*/  LOP3.LUT R46, R13, 0xffff0000, RZ, 0xc0, !PT ;  /* 0xffff00000d2e7812 */ /* 0x000fe200078ec0ff */
[C---:B------:R-:W-:Y:S01]  /*103c0*/  FFMA.FTZ R13, R44.reuse, R47, -R53 ;  /* 0x0000002f2c0d7223 */ /* 0x040fe20000010835 */
[----:B------:R-:W-:Y:S01]  /*103d0*/  FFMA.FTZ R44, R44, R51, R50 ;  /* 0x000000332c2c7223 */ /* 0x000fe20000010032 */
[-C--:B------:R-:W-:Y:S01]  /*103e0*/  FMUL.FTZ R51, R48, R49.reuse ;  /* 0x0000003130337220 */ /* 0x080fe20000410000 */
[----:B------:R-:W-:Y:S01]  /*103f0*/  FFMA.FTZ R47, R14, R49, -R55 ;  /* 0x000000310e2f7223 */ /* 0x000fe20000010837 */
[C---:B------:R-:W-:Y:S01]  /*10400*/  IMAD.U32 R15, R12.reuse, 0x10000, RZ ;  /* 0x000100000c0f7824 */ /* 0x040fe200078e00ff */
[----:B------:R-:W-:Y:S01]  /*10410*/  LOP3.LUT R12, R12, 0xffff0000, RZ, 0xc0, !PT ;  /* 0xffff00000c0c7812 */ /* 0x000fe200078ec0ff */
[C---:B------:R-:W-:Y:S01]  /*10420*/  IMAD.U32 R49, R42.reuse, 0x10000, RZ ;  /* 0x000100002a317824 */ /* 0x040fe200078e00ff */
[----:B------:R-:W-:Y:S01]  /*10430*/  LOP3.LUT R42, R42, 0xffff0000, RZ, 0xc0, !PT ;  /* 0xffff00002a2a7812 */ /* 0x000fe200078ec0ff */
[C---:B------:R-:W-:Y:S01]  /*10440*/  IMAD.U32 R48, R3.reuse, 0x10000, RZ ;  /* 0x0001000003307824 */ /* 0x040fe200078e00ff */
[----:B------:R-:W-:Y:S01]  /*10450*/  LOP3.LUT R3, R3, 0xffff0000, RZ, 0xc0, !PT ;  /* 0xffff000003037812 */ /* 0x000fe200078ec0ff */
        /* <DEDUP_REMOVED lines=14> */
.L_x_2824:
[----:B------:R-:W-:Y:S05]  /*10540*/  BSYNC B2 ;  /* 0x0000000000027941 */ /* 0x000fea0003800000 */
.L_x_2823:
[----:B------:R-:W-:Y:S04]  /*10550*/  BSSY B2, `(.L_x_2825) ;  /* 0x0000030000027945 */ /* 0x000fe80003800000 */
[----:B------:R-:W-:Y:S05]  /*10560*/  @P1 BRA `(.L_x_2826) ;  /* 0x0000000000b81947 */ /* 0x000fea0003800000 */
[----:B0-2345:R-:W0:Y:S01]  /*10570*/  LDS.128 R12, [R56+0x6000] ;  /* 0x00600000380c7984 */ /* 0x03de220000000c00 */
        /* <DEDUP_REMOVED lines=13> */
[C---:B------:R-:W-:Y:S01]  /*10650*/  IMAD.U32 R41, R15.reuse, 0x10000, RZ ;  /* 0x000100000f297824 */ /* 0x040fe200078e00ff */
[----:B------:R-:W-:Y:S01]  /*10660*/  LOP3.LUT R15, R15, 0xffff0000, RZ, 0xc0, !PT ;  /* 0xffff00000f0f7812 */ /* 0x000fe200078ec0ff */
[----:B------:R-:W-:-:S02]  /*10670*/  IMAD.U32 R39, R14, 0x10000, RZ ;  /* 0x000100000e277824 */ /* 0x000fc400078e00ff */
[CC--:B------:R-:W-:Y:S01]  /*10680*/  FMUL.FTZ R46, R40.reuse, R45.reuse ;  /* 0x0000002d282e7220 */ /* 0x0c0fe20000410000 */
[----:B------:R-:W-:Y:S01]  /*10690*/  FMUL.FTZ R40, R40, R42 ;  /* 0x0000002a28287220 */ /* 0x000fe20000410000 */
[----:B------:R-:W-:Y:S01]  /*106a0*/  FMUL.FTZ R48, R15, R92 ;  /* 0x0000005c0f307220 */ /* 0x000fe20000410000 */
[----:B------:R-:W-:Y:S02]  /*106b0*/  IMAD.U32 R14, R12, 0x10000, RZ ;  /* 0x000100000c0e7824 */ /* 0x000fe400078e00ff */
[----:B------:R-:W-:Y:S01]  /*106c0*/  FFMA.FTZ R46, R39, R42, -R46 ;  /* 0x0000002a272e7223 */ /* 0x000fe2000001082e */
[-C--:B------:R-:W-:Y:S01]  /*106d0*/  FMUL.FTZ R42, R15, R44.reuse ;  /* 0x0000002c0f2a7220 */ /* 0x080fe20000410000 */
[----:B------:R-:W-:Y:S02]  /*106e0*/  IMAD.U32 R3, R13, 0x10000, RZ ;  /* 0x000100000d037824 */ /* 0x000fe400078e00ff */
[----:B------:R-:W-:Y:S01]  /*106f0*/  FFMA.FTZ R45, R39, R45, R40 ;  /* 0x0000002d272d7223 */ /* 0x000fe20000010028 */
[----:B------:R-:W-:Y:S01]  /*10700*/  IMAD.U32 R15, R38, 0x10000, RZ ;  /* 0x00010000260f7824 */ /* 0x000fe200078e00ff */
[----:B------:R-:W-:Y:S01]  /*10710*/  LOP3.LUT R12, R12, 0xffff0000, RZ, 0xc0, !PT ;  /* 0xffff00000c0c7812 */ /* 0x000fe200078ec0ff */
[----:B------:R-:W-:Y:S01]  /*10720*/  IMAD.U32 R39, R43, 0x10000, RZ ;  /* 0x000100002b277824 */ /* 0x000fe200078e00ff */
[----:B------:R-:W-:Y:S01]  /*10730*/  LOP3.LUT R13, R13, 0xffff0000, RZ, 0xc0, !PT ;  /* 0xffff00000d0d7812 */ /* 0x000fe200078ec0ff */
[----:B------:R-:W-:Y:S01]  /*10740*/  FFMA.FTZ R48, R41, R44, -R48 ;  /* 0x0000002c29307223 */ /* 0x000fe20000010830 */
[----:B------:R-:W-:Y:S01]  /*10750*/  LOP3.LUT R40, R43, 0xffff0000, RZ, 0xc0, !PT ;  /* 0xffff00002b287812 */ /* 0x000fe200078ec0ff */
[----:B------:R-:W-:Y:S01]  /*10760*/  FFMA.FTZ R47, R41, R92, R42 ;  /* 0x0000005c292f7223 */ /* 0x000fe2000001002a */
[----:B------:R-:W-:Y:S01]  /*10770*/  LOP3.LUT R38, R38, 0xffff0000, RZ, 0xc0, !PT ;  /* 0xffff000026267812 */ /* 0x000fe200078ec0ff */
[C---:B------:R-:W-:Y:S01]  /*10780*/  FMUL.FTZ R41, R12.reuse, R39 ;  /* 0x000000270c297220 */ /* 0x040fe20000410000 */
[----:B------:R-:W-:Y:S01]  /*10790*/  FMUL.FTZ R42, R12, R15 ;  /* 0x0000000f0c2a7220 */ /* 0x000fe20000410000 */
[----:B------:R-:W-:-:S02]  /*107a0*/  FMUL.FTZ R44, R13, R40 ;  /* 0x000000280d2c7220 */ /* 0x000fc40000410000 */
[-C--:B------:R-:W-:Y:S01]  /*107b0*/  FMUL.FTZ R43, R13, R38.reuse ;  /* 0x000000260d2b7220 */ /* 0x080fe20000410000 */
[C---:B------:R-:W-:Y:S01]  /*107c0*/  FFMA.FTZ R12, R14.reuse, R15, -R41 ;  /* 0x0000000f0e0c7223 */ /* 0x040fe20000010829 */
[----:B------:R-:W-:Y:S01]  /*107d0*/  FFMA.FTZ R39, R14, R39, R42 ;  /* 0x000000270e277223 */ /* 0x000fe2000001002a */
[C---:B------:R-:W-:Y:S01]  /*107e0*/  FFMA.FTZ R13, R3.reuse, R38, -R44 ;  /* 0x00000026030d7223 */ /* 0x040fe2000001082c */
[----:B------:R-:W-:Y:S01]  /*107f0*/  FFMA.FTZ R40, R3, R40, R43 ;  /* 0x0000002803287223 */ /* 0x000fe2000001002b */
[----:B------:R-:W-:Y:S02]  /*10800*/  F2FP.BF16.F32.PACK_AB R14, R45, R46 ;  /* 0x0000002e2d0e723e */ /* 0x000fe400000010ff */
[----:B------:R-:W-:Y:S02]  /*10810*/  F2FP.BF16.F32.PACK_AB R15, R47, R48 ;  /* 0x000000302f0f723e */ /* 0x000fe400000010ff */
[----:B------:R-:W-:Y:S02]  /*10820*/  F2FP.BF16.F32.PACK_AB R12, R39, R12 ;  /* 0x0000000c270c723e */ /* 0x000fe400000010ff */
[----:B------:R-:W-:-:S05]  /*10830*/  F2FP.BF16.F32.PACK_AB R13, R40, R13 ;  /* 0x0000000d280d723e */ /* 0x000fca00000010ff */
[----:B------:R1:W-:Y:S02]  /*10840*/  STS.128 [R56+0x6000], R12 ;  /* 0x0060000c38007388 */ /* 0x0003e40000000c00 */
.L_x_2826:
[----:B------:R-:W-:Y:S05]  /*10850*/  BSYNC B2 ;  /* 0x0000000000027941 */ /* 0x000fea0003800000 */
.L_x_2825:
[----:B------:R-:W-:Y:S04]  /*10860*/  BSSY B2, `(.L_x_2827) ;  /* 0x0000030000027945 */ /* 0x000fe80003800000 */
[----:B------:R-:W-:Y:S05]  /*10870*/  @P2 BRA `(.L_x_2828) ;  /* 0x0000000000b82947 */ /* 0x000fea0003800000 */
[----:B012345:R-:W0:Y:S01]  /*10880*/  LDS.128 R12, [R56+0xa000] ;  /* 0x00a00000380c7984 */ /* 0x03fe220000000c00 */
        /* <DEDUP_REMOVED lines=45> */
.L_x_2828:
[----:B------:R-:W-:Y:S05]  /*10b60*/  BSYNC B2 ;  /* 0x0000000000027941 */ /* 0x000fea0003800000 */
.L_x_2827:
        /* <DEDUP_REMOVED lines=47> */
.L_x_2822:
[----:B------:R-:W-:Y:S05]  /*10e60*/  BSYNC B1 ;  /* 0x0000000000017941 */ /* 0x000fea0003800000 */
.L_x_2821:
[----:B------:R-:W-:-:S05]  /*10e70*/  VIADD R3, R225, 0x60 ;  /* 0x00000060e1037836 */ /* 0x000fca0000000000 */
        /* <DEDUP_REMOVED lines=56> */
.L_x_2831:
[----:B------:R-:W-:Y:S05]  /*11200*/  BSYNC B1 ;  /* 0x0000000000017941 */ /* 0x000fea0003800000 */
.L_x_2830:
[----:B------:R-:W-:Y:S04]  /*11210*/  BSSY B1, `(.L_x_2832) ;  /* 0x0000030000017945 */ /* 0x000fe80003800000 */
[----:B------:R-:W-:Y:S05]  /*11220*/  @P1 BRA `(.L_x_2833) ;  /* 0x0000000000b81947 */ /* 0x000fea0003800000 */
[----:B0-2345:R-:W0:Y:S01]  /*11230*/  LDS.128 R12, [R35+0x7000] ;  /* 0x00700000230c7984 */ /* 0x03de220000000c00 */
        /* <DEDUP_REMOVED lines=27> */
[C---:B------:R-:W-:Y:S01]  /*113f0*/  IMAD.U32 R14, R24.reuse, 0x10000, RZ ;  /* 0x00010000180e7824 */ /* 0x040fe200078e00ff */
[----:B------:R-:W-:Y:S01]  /*11400*/  LOP3.LUT R27, R27, 0xffff0000, RZ, 0xc0, !PT ;  /* 0xffff00001b1b7812 */ /* 0x000fe200078ec0ff */
[C---:B------:R-:W-:Y:S01]  /*11410*/  FFMA.FTZ R30, R21.reuse, R26, -R30 ;  /* 0x0000001a151e7223 */ /* 0x040fe2000001081e */
        /* <DEDUP_REMOVED lines=15> */
.L_x_2833:
[----:B------:R-:W-:Y:S05]  /*11510*/  BSYNC B1 ;  /* 0x0000000000017941 */ /* 0x000fea0003800000 */
.L_x_2832:
        /* <DEDUP_REMOVED lines=48> */
.L_x_2835:
[----:B------:R-:W-:Y:S05]  /*11820*/  BSYNC B1 ;  /* 0x0000000000017941 */ /* 0x000fea0003800000 */
.L_x_2834:
        /* <DEDUP_REMOVED lines=48> */
.L_x_2790:
        /* <DEDUP_REMOVED lines=33> */
.L_x_3132:
        /* <DEDUP_REMOVED lines=13> */
[----:B------:R-:W-:Y:S01]  /*11e10*/  ULDC UR4, c[0x0][0x3f4] ;  /* 0x0000fd0000047ab9 */ /* 0x000fe20000000800 */
[----:B------:R-:W-:Y:S02]  /*11e20*/  CS2R R66, SRZ ;  /* 0x0000000000427805 */ /* 0x000fe4000001ff00 */
[----:B------:R-:W-:Y:S02]  /*11e30*/  ISETP.GE.AND P4, PT, R16, UR4, PT ;  /* 0x0000000410007c0c */ /* 0x000fe4000bf86270 */
[----:B------:R-:W-:Y:S02]  /*11e40*/  CS2R R64, SRZ ;  /* 0x0000000000407805 */ /* 0x000fe4000001ff00 */
[----:B------:R-:W-:Y:S02]  /*11e50*/  ISETP.GE.AND P5, PT, R214, UR4, PT ;  /* 0x00000004d6007c0c */ /* 0x000fe4000bfa6270 */
[----:B------:R-:W-:Y:S01]  /*11e60*/  CS2R R58, SRZ ;  /* 0x00000000003a7805 */ /* 0x000fe2000001ff00 */
[----:B------:R-:W-:-:S06]  /*11e70*/  ULDC.64 UR6, c[0x0][0x208] ;  /* 0x0000820000067ab9 */ /* 0x000fcc0000000a00 */
        /* <DEDUP_REMOVED lines=21> */
.L_x_2838:
[----:B------:R-:W-:Y:S05]  /*11fd0*/  BSYNC B1 ;  /* 0x0000000000017941 */ /* 0x000fea0003800000 */
.L_x_2837:
        /* <DEDUP_REMOVED lines=28> */
[----:B------:R-:W-:-:S04]  /*121a0*/  PRMT R96, R4, 0x5410, R5 ;  /* 0x0000541004607816 */ /* 0x000fc80000000005 */
[----:B------:R-:W-:Y:S01]  /*121b0*/  PRMT R121, R6, 0x5410, R7 ;  /* 0x0000541006797816 */ /* 0x000fe20000000007 */
[----:B------:R-:W-:Y:S06]  /*121c0*/  BRA.DIV UR4, `(.L_x_2839) ;  /* 0x0000022204847947 */ /* 0x000fec000b800000 */
[----:B------:R1:W2:Y:S04]  /*121d0*/  SHFL.IDX PT, R7, R73, 0x1, 0x181f ;  /* 0x00381f0049077f89 */ /* 0x0002a800000e0000 */
[----:B------:R1:W0:Y:S04]  /*121e0*/  SHFL.IDX PT, R6, R72, 0x1, 0x181f ;  /* 0x00381f0048067f89 */ /* 0x00022800000e0000 */
[----:B---3--:R1:W3:Y:S04]  /*121f0*/  SHFL.IDX PT, R9, R20, 0x1, 0x181f ;  /* 0x00381f0014097f89 */ /* 0x0082e800000e0000 */
[----:B----4-:R1:W4:Y:S02]  /*12200*/  SHFL.IDX PT, R14, R21, 0x1, 0x181f ;  /* 0x00381f00150e7f89 */ /* 0x01032400000e0000 */
.L_x_3138:
        /* <DEDUP_REMOVED lines=20> */
[----:B------:R-:W-:Y:S01]  /*12350*/  @!P5 IMAD.SHL.U32 R11, R212, 0x2, RZ ;  /* 0x00000002d40bd824 */ /* 0x000fe200078e00ff */
[-C--:B0-----:R-:W-:Y:S02]  /*12360*/  @!P4 IADD3 R10, P0, R6, R5.reuse, RZ ;  /* 0x00000005060ac210 */ /* 0x081fe40007f1e0ff */
[C---:B----4-:R-:W-:Y:S02]  /*12370*/  @!P4 IADD3 R4, P1, R14.reuse, R5, RZ ;  /* 0x000000050e04c210 */ /* 0x050fe40007f3e0ff */
[-C--:B------:R-:W-:Y:S02]  /*12380*/  @!P5 IADD3 R8, P3, R14, R11.reuse, RZ ;  /* 0x0000000b0e08d210 */ /* 0x080fe40007f7e0ff */
[----:B------:R-:W-:Y:S01]  /*12390*/  @!P5 IADD3 R6, P2, R6, R11, RZ ;  /* 0x0000000b0606d210 */ /* 0x000fe20007f5e0ff */
[--C-:B--2---:R-:W-:Y:S01]  /*123a0*/  @!P4 IMAD.X R11, R7, 0x1, R12.reuse, P0 ;  /* 0x00000001070bc824 */ /* 0x104fe200000e060c */
        /* <DEDUP_REMOVED lines=13> */
.L_x_2841:
[----:B------:R-:W-:Y:S05]  /*12480*/  BSYNC B1 ;  /* 0x0000000000017941 */ /* 0x000fea0003800000 */
.L_x_2840:
        /* <DEDUP_REMOVED lines=29> */
[----:B------:R3:W0:Y:S02]  /*12660*/  SHFL.IDX PT, R8, R21, 0x2, 0x181f ;  /* 0x00581f0015087f89 */ /* 0x00062400000e0000 */
.L_x_3144:
        /* <DEDUP_REMOVED lines=22> */
[----:B----4-:R-:W-:Y:S02]  /*127d0*/  @!P5 SHF.L.U64.HI R14, R212, 0x1, R215 ;  /* 0x00000001d40ed819 */ /* 0x010fe400000102d7 */
[-C--:B0-----:R-:W-:Y:S02]  /*127e0*/  @!P4 IADD3 R10, P0, R6, R11.reuse, RZ ;  /* 0x0000000b060ac210 */ /* 0x081fe40007f1e0ff */
[----:B------:R-:W-:Y:S02]  /*127f0*/  @!P4 IADD3 R4, P1, R8, R11, RZ ;  /* 0x0000000b0804c210 */ /* 0x000fe40007f3e0ff */
[-C--:B------:R-:W-:Y:S01]  /*12800*/  @!P5 IADD3 R6, P2, R6, R5.reuse, RZ ;  /* 0x000000050606d210 */ /* 0x080fe20007f5e0ff */
[--C-:B--2---:R-:W-:Y:S01]  /*12810*/  @!P4 IMAD.X R11, R7, 0x1, R12.reuse, P0 ;  /* 0x00000001070bc824 */ /* 0x104fe200000e060c */
[----:B------:R-:W-:Y:S01]  /*12820*/  @!P5 IADD3 R8, P3, R8, R5, RZ ;  /* 0x000000050808d210 */ /* 0x000fe20007f7e0ff */
        /* <DEDUP_REMOVED lines=12> */
.L_x_2844:
[----:B------:R-:W-:Y:S05]  /*128f0*/  BSYNC B1 ;  /* 0x0000000000017941 */ /* 0x000fea0003800000 */
.L_x_2843:
[----:B0-2--5:R-:W-:Y:S01]  /*12900*/  IMAD.MOV.U32 R7, RZ, RZ, R38 ;  /* 0x000000ffff077224 */ /* 0x025fe200078e0026 */
[----:B------:R-:W-:Y:S01]  /*12910*/  UMOV UR4, 0xffffffff ;  /* 0xffffffff00047882 */ /* 0x000fe20000000000 */
[----:B------:R-:W-:Y:S02]  /*12920*/  IMAD.MOV.U32 R6, RZ, RZ, R39 ;  /* 0x000000ffff067224 */ /* 0x000fe400078e0027 */
        /* <DEDUP_REMOVED lines=27> */
[----:B-1-3--:R-:W1:Y:S02]  /*12ae0*/  SHFL.IDX PT, R21, R21, 0x3, 0x181f ;  /* 0x00781f0015157f89 */ /* 0x00ae6400000e0000 */
.L_x_3150:
[----:B------:R-:W-:Y:S01]  /*12af0*/  VIADD R0, R0, 0x60 ;  /* 0x0000006000007836 */ /* 0x000fe20000000000 */
[----:B------:R-:W-:Y:S01]  /*12b00*/  BSSY B1, `(.L_x_2846) ;  /* 0x0000026000017945 */ /* 0x000fe20003800000 */
[----:B------:R-:W-:Y:S02]  /*12b10*/  CS2R R4, SRZ ;  /* 0x0000000000047805 */ /* 0x000fe4000001ff00 */
[----:B------:R-:W-:Y:S02]  /*12b20*/  CS2R R10, SRZ ;  /* 0x00000000000a7805 */ /* 0x000fe4000001ff00 */
[----:B------:R-:W-:Y:S02]  /*12b30*/  CS2R R8, SRZ ;  /* 0x0000000000087805 */ /* 0x000fe4000001ff00 */
[----:B------:R-:W-:Y:S02]  /*12b40*/  ISETP.GE.AND P0, PT, R0, R3, PT ;  /* 0x000000030000720c */ /* 0x000fe40003f06270 */
[----:B----4-:R-:W-:-:S02]  /*12b50*/  CS2R R14, SRZ ;  /* 0x00000000000e7805 */ /* 0x010fc4000001ff00 */
[----:B------:R-:W-:Y:S02]  /*12b60*/  CS2R R12, SRZ ;  /* 0x00000000000c7805 */ /* 0x000fe4000001ff00 */
[----:B------:R-:W-:Y:S02]  /*12b70*/  CS2R R74, SRZ ;  /* 0x00000000004a7805 */ /* 0x000fe4000001ff00 */
[----:B0-----:R-:W-:-:S05]  /*12b80*/  CS2R R72, SRZ ;  /* 0x0000000000487805 */ /* 0x001fca000001ff00 */
[----:B------:R-:W-:Y:S05]  /*12b90*/  @P0 BRA `(.L_x_2847) ;  /* 0x0000000000700947 */ /* 0x000fea0003800000 */
[----:B------:R-:W-:Y:S01]  /*12ba0*/  ULDC UR4, c[0x0][0x3f4] ;  /* 0x0000fd0000047ab9 */ /* 0x000fe20000000800 */
[----:B------:R-:W-:Y:S02]  /*12bb0*/  CS2R R10, SRZ ;  /* 0x00000000000a7805 */ /* 0x000fe4000001ff00 */
[----:B------:R-:W-:Y:S02]  /*12bc0*/  ISETP.GE.AND P1, PT, R16, UR4, PT ;  /* 0x0000000410007c0c */ /* 0x000fe4000bf26270 */
[----:B------:R-:W-:Y:S02]  /*12bd0*/  CS2R R8, SRZ ;  /* 0x0000000000087805 */ /* 0x000fe4000001ff00 */
[----:B------:R-:W-:Y:S01]  /*12be0*/  ISETP.GE.AND P2, PT, R214, UR4, PT ;  /* 0x00000004d6007c0c */ /* 0x000fe2000bf46270 */
[----:B------:R-:W-:-:S08]  /*12bf0*/  ULDC.64 UR6, c[0x0][0x208] ;  /* 0x0000820000067ab9 */ /* 0x000fd00000000a00 */
[C---:B------:R-:W-:Y:S01]  /*12c00*/  @!P1 IMAD.SHL.U32 R4, R16.reuse, 0x2, RZ ;  /* 0x0000000210049824 */ /* 0x040fe200078e00ff */
[----:B------:R-:W-:-:S04]  /*12c10*/  @!P1 SHF.L.U64.HI R0, R16, 0x1, R17 ;  /* 0x0000000110009819 */ /* 0x000fc80000010211 */
[----:B------:R-:W-:Y:S01]  /*12c20*/  @!P1 IADD3 R6, P0, R78, R4, RZ ;  /* 0x000000044e069210 */ /* 0x000fe20007f1e0ff */
[----:B------:R-:W-:-:S04]  /*12c30*/  @!P2 IMAD.SHL.U32 R20, R212, 0x2, RZ ;  /* 0x00000002d414a824 */ /* 0x000fc800078e00ff */
[--C-:B--2---:R-:W-:Y:S01]  /*12c40*/  @!P1 IMAD.X R7, R76, 0x1, R0.reuse, P0 ;  /* 0x000000014c079824 */ /* 0x104fe200000e0600 */
[----:B-1----:R-:W-:Y:S02]  /*12c50*/  @!P1 IADD3 R4, P0, R21, R4, RZ ;  /* 0x0000000415049210 */ /* 0x002fe40007f1e0ff */
[----:B------:R-:W-:Y:S02]  /*12c60*/  CS2R R74, SRZ ;  /* 0x00000000004a7805 */ /* 0x000fe4000001ff00 */
[----:B------:R-:W-:Y:S01]  /*12c70*/  CS2R R72, SRZ ;  /* 0x0000000000487805 */ /* 0x000fe2000001ff00 */
[----:B------:R0:W5:Y:S01]  /*12c80*/  @!P1 LD.E.128 R8, desc[UR6][R6.64] ;  /* 0x0000000606089980 */ /* 0x000162000c101d00 */
[----:B------:R-:W-:Y:S01]  /*12c90*/  @!P1 IMAD.X R5, R77, 0x1, R0, P0 ;  /* 0x000000014d059824 */ /* 0x000fe200000e0600 */
[----:B------:R-:W-:Y:S02]  /*12ca0*/  @!P2 IADD3 R12, P0, R78, R20, RZ ;  /* 0x000000144e0ca210 */ /* 0x000fe40007f1e0ff */
[----:B------:R-:W-:-:S02]  /*12cb0*/  @!P2 SHF.L.U64.HI R0, R212, 0x1, R215 ;  /* 0x00000001d400a819 */ /* 0x000fc400000102d7 */
[----:B------:R1:W5:Y:S01]  /*12cc0*/  @!P1 LD.E.128 R72, desc[UR6][R4.64] ;  /* 0x0000000604489980 */ /* 0x000362000c101d00 */
[----:B------:R-:W-:Y:S02]  /*12cd0*/  @!P2 IADD3 R20, P1, R21, R20, RZ ;  /* 0x000000141514a210 */ /* 0x000fe40007f3e0ff */
[--C-:B------:R-:W-:Y:S01]  /*12ce0*/  @!P2 IMAD.X R13, R76, 0x1, R0.reuse, P0 ;  /* 0x000000014c0da824 */ /* 0x100fe200000e0600 */
[----:B0-----:R-:W-:Y:S02]  /*12cf0*/  CS2R R6, SRZ ;  /* 0x0000000000067805 */ /* 0x001fe4000001ff00 */
[----:B-1----:R-:W-:Y:S02]  /*12d00*/  CS2R R4, SRZ ;  /* 0x0000000000047805 */ /* 0x002fe4000001ff00 */
[----:B------:R-:W-:Y:S01]  /*12d10*/  CS2R R14, SRZ ;  /* 0x00000000000e7805 */ /* 0x000fe2000001ff00 */
[----:B------:R-:W-:-:S03]  /*12d20*/  @!P2 IMAD.X R21, R77, 0x1, R0, P1 ;  /* 0x000000014d15a824 */ /* 0x000fc600008e0600 */
[----:B------:R0:W5:Y:S02]  /*12d30*/  @!P2 LD.E.128 R4, desc[UR6][R12.64] ;  /* 0x000000060c04a980 */ /* 0x000164000c101d00 */
[----:B0-----:R-:W-:-:S06]  /*12d40*/  CS2R R12, SRZ ;  /* 0x00000000000c7805 */ /* 0x001fcc000001ff00 */
[----:B------:R0:W5:Y:S02]  /*12d50*/  @!P2 LD.E.128 R12, desc[UR6][R20.64] ;  /* 0x00000006140ca980 */ /* 0x000164000c101d00 */
.L_x_2847:
[----:B------:R-:W-:Y:S05]  /*12d60*/  BSYNC B1 ;  /* 0x0000000000017941 */ /* 0x000fea0003800000 */
.L_x_2846:
        /* <DEDUP_REMOVED lines=8> */
.L_x_3151:
[----:B------:R-:W-:Y:S05]  /*12df0*/  BSYNC B1 ;  /* 0x0000000000017941 */ /* 0x000fea0003800000 */
.L_x_2848:
[----:B-1----:R-:W3:Y:S01]  /*12e00*/  LDL R21, [R1+0x68] ;  /* 0x0000680001157983 */ /* 0x002ee20000100800 */
[----:B-----5:R-:W-:Y:S01]  /*12e10*/  IMAD.MOV.U32 R20, RZ, RZ, R6 ;  /* 0x000000ffff147224 */ /* 0x020fe200078e0006 */
[----:B------:R-:W-:Y:S01]  /*12e20*/  BSSY B1, `(.L_x_2850) ;  /* 0x00000f8000017945 */ /* 0x000fe20003800000 */
[----:B0-----:R-:W-:-:S05]  /*12e30*/  IMAD.MOV.U32 R0, RZ, RZ, R7 ;  /* 0x000000ffff007224 */ /* 0x001fca00078e0007 */
        /* <DEDUP_REMOVED lines=27> */
[C---:B------:R-:W-:Y:S01]  /*12ff0*/  IMAD.SHL.U32 R123, R225.reuse, 0x40, RZ ;  /* 0x00000040e17b7824 */ /* 0x040fe200078e00ff */
[----:B------:R-:W-:Y:S01]  /*13000*/  BSSY B2, `(.L_x_2852) ;  /* 0x000006f000027945 */ /* 0x000fe20003800000 */
[----:B------:R-:W-:-:S03]  /*13010*/  IMAD.SHL.U32 R124, R225, 0x40, RZ ;  /* 0x00000040e17c7824 */ /* 0x000fc600078e00ff */
[----:B------:R-:W-:Y:S02]  /*13020*/  LOP3.LUT R123, R123, 0x1c0, RZ, 0xc0, !PT ;  /* 0x000001c07b7b7812 */ /* 0x000fe400078ec0ff */
[----:B------:R-:W-:Y:S02]  /*13030*/  LOP3.LUT R124, R124, 0x1c0, RZ, 0xc0, !PT ;  /* 0x000001c07c7c7812 */ /* 0x000fe400078ec0ff */
[----:B------:R-:W-:Y:S02]  /*13040*/  SHF.R.U32.HI R123, RZ, 0x3, R123 ;  /* 0x00000003ff7b7819 */ /* 0x000fe4000001167b */
[----:B-1----:R-:W-:-:S13]  /*13050*/  ISETP.GE.AND P0, PT, R16, R3, PT ;  /* 0x000000031000720c */ /* 0x002fda0003f06270 */
[----:B0-----:R-:W-:Y:S05]  /*13060*/  @P0 BRA `(.L_x_2853) ;  /* 0x0000000400a00947 */ /* 0x001fea0003800000 */
[----:B------:R-:W3:Y:S04]  /*13070*/  LDL R21, [R1+0x80] ;  /* 0x0000800001157983 */ /* 0x000ee80000100800 */
[----:B------:R-:W4:Y:S01]  /*13080*/  LDL R125, [R1+0x64] ;  /* 0x00006400017d7983 */ /* 0x000f220000100800 */
[----:B------:R-:W-:Y:S02]  /*13090*/  SHF.R.U64 R93, R56, 0x10, R57 ;  /* 0x00000010385d7819 */ /* 0x000fe40000001239 */
[----:B------:R-:W-:Y:S02]  /*130a0*/  SHF.R.U64 R92, R64, 0x10, R65 ;  /* 0x00000010405c7819 */ /* 0x000fe40000001241 */
[----:B------:R-:W-:Y:S02]  /*130b0*/  PRMT R93, R121, 0x5410, R93 ;  /* 0x00005410795d7816 */ /* 0x000fe4000000005d */
[----:B------:R-:W-:-:S02]  /*130c0*/  PRMT R92, R95, 0x5432, R92 ;  /* 0x000054325f5c7816 */ /* 0x000fc4000000005c */
[----:B------:R-:W-:Y:S01]  /*130d0*/  SHF.R.U32.HI R90, RZ, 0x10, R57 ;  /* 0x00000010ff5a7819 */ /* 0x000fe20000011639 */
[----:B------:R-:W-:Y:S01]  /*130e0*/  IMAD.U32 R57, R93, 0x10000, RZ ;  /* 0x000100005d397824 */ /* 0x000fe200078e00ff */
[--C-:B------:R-:W-:Y:S01]  /*130f0*/  SHF.R.U64 R89, R58, 0x10, R59.reuse ;  /* 0x000000103a597819 */ /* 0x100fe2000000123b */
[----:B------:R-:W-:Y:S01]  /*13100*/  IMAD.U32 R56, R92, 0x10000, RZ ;  /* 0x000100005c387824 */ /* 0x000fe200078e00ff */
[----:B------:R-:W-:Y:S02]  /*13110*/  SHF.R.U32.HI R58, RZ, 0x10, R59 ;  /* 0x00000010ff3a7819 */ /* 0x000fe4000001163b */
[----:B------:R-:W-:Y:S02]  /*13120*/  SHF.R.U32.HI R91, RZ, 0x10, R65 ;  /* 0x00000010ff5b7819 */ /* 0x000fe40000011641 */
[----:B------:R-:W-:Y:S02]  /*13130*/  SHF.R.U64 R66, R66, 0x10, R67 ;  /* 0x0000001042427819 */ /* 0x000fe40000001243 */
[----:B------:R-:W-:-:S02]  /*13140*/  PRMT R90, R121, 0x5432, R90 ;  /* 0x00005432795a7816 */ /* 0x000fc4000000005a */
[----:B------:R-:W-:Y:S02]  /*13150*/  PRMT R91, R95, 0x5410, R91 ;  /* 0x000054105f5b7816 */ /* 0x000fe4000000005b */
[----:B------:R-:W-:Y:S02]  /*13160*/  PRMT R66, R94, 0x5432, R66 ;  /* 0x000054325e427816 */ /* 0x000fe40000000042 */
[C---:B------:R-:W-:Y:S02]  /*13170*/  PRMT R58, R96.reuse, 0x5432, R58 ;  /* 0x00005432603a7816 */ /* 0x040fe4000000003a */
[----:B------:R-:W-:Y:S02]  /*13180*/  PRMT R89, R96, 0x5410, R89 ;  /* 0x0000541060597816 */ /* 0x000fe40000000059 */
[----:B------:R-:W-:Y:S02]  /*13190*/  LOP3.LUT R93, R93, 0xffff0000, RZ, 0xc0, !PT ;  /* 0xffff00005d5d7812 */ /* 0x000fe400078ec0ff */
[----:B------:R-:W-:-:S02]  /*131a0*/  LOP3.LUT R92, R92, 0xffff0000, RZ, 0xc0, !PT ;  /* 0xffff00005c5c7812 */ /* 0x000fc400078ec0ff */
[----:B---3--:R-:W-:-:S04]  /*131b0*/  LEA.HI R20, R3, R21, RZ, 0x1d ;  /* 0x0000001503147211 */ /* 0x008fc800078fe8ff */
[----:B------:R-:W-:Y:S01]  /*131c0*/  SHF.R.S32.HI R21, RZ, 0x1f, R20 ;  /* 0x0000001fff157819 */ /* 0x000fe20000011414 */
[----:B----4-:R-:W0:Y:S03]  /*131d0*/  LDS.128 R80, [R125] ;  /* 0x000000007d507984 */ /* 0x010e260000000c00 */
[----:B------:R-:W-:Y:S01]  /*131e0*/  LEA.HI R21, R21, R20, RZ, 0x3 ;  /* 0x0000001415157211 */ /* 0x000fe200078f18ff */
[----:B------:R-:W-:-:S04]  /*131f0*/  IMAD.SHL.U32 R20, R20, 0x8, RZ ;  /* 0x0000000814147824 */ /* 0x000fc800078e00ff */
[----:B------:R-:W-:Y:S01]  /*13200*/  IMAD.SHL.U32 R21, R21, 0x400, RZ ;  /* 0x0000040015157824 */ /* 0x000fe200078e00ff */
[----:B------:R-:W-:-:S04]  /*13210*/  LOP3.LUT R20, R124, 0x38, R20, 0xf8, !PT ;  /* 0x000000387c147812 */ /* 0x000fc800078ef814 */
[----:B------:R-:W-:Y:S02]  /*13220*/  LOP3.LUT R20, R20, R123, RZ, 0x3c, !PT ;  /* 0x0000007b14147212 */ /* 0x000fe400078e3cff */
[----:B------:R-:W-:-:S04]  /*13230*/  LOP3.LUT R21, R21, 0x7fffe000, RZ, 0xc0, !PT ;  /* 0x7fffe00015157812 */ /* 0x000fc800078ec0ff */
[----:B-----5:R-:W-:Y:S02]  /*13240*/  IADD3 R20, R20, R21, R122 ;  /* 0x0000001514147210 */ /* 0x020fe40007ffe07a */
[----:B------:R-:W-:Y:S01]  /*13250*/  SHF.R.U32.HI R21, RZ, 0x10, R67 ;  /* 0x00000010ff157819 */ /* 0x000fe20000011643 */
[----:B------:R-:W-:Y:S02]  /*13260*/  IMAD.U32 R67, R90, 0x10000, RZ ;  /* 0x000100005a437824 */ /* 0x000fe400078e00ff */
[----:B------:R-:W-:Y:S01]  /*13270*/  IMAD R20, R20, 0x2, R23 ;  /* 0x0000000214147824 */ /* 0x000fe200078e0217 */
[----:B------:R-:W-:-:S04]  /*13280*/  PRMT R21, R94, 0x5410, R21 ;  /* 0x000054105e157816 */ /* 0x000fc80000000015 */
[----:B--2---:R-:W1:Y:S01]  /*13290*/  LDS.128 R76, [R20+0x14400] ;  /* 0x01440000144c7984 */ /* 0x004e620000000c00 */
[C---:B------:R-:W-:Y:S01]  /*132a0*/  IMAD.U32 R96, R21.reuse, 0x10000, RZ ;  /* 0x0001000015607824 */ /* 0x040fe200078e00ff */
[----:B------:R-:W-:Y:S01]  /*132b0*/  LOP3.LUT R21, R21, 0xffff0000, RZ, 0xc0, !PT ;  /* 0xffff000015157812 */ /* 0x000fe200078ec0ff */
[C---:B0-----:R-:W-:Y:S01]  /*132c0*/  IMAD.U32 R64, R80.reuse, 0x10000, RZ ;  /* 0x0001000050407824 */ /* 0x041fe200078e00ff */
[----:B------:R-:W-:Y:S01]  /*132d0*/  LOP3.LUT R80, R80, 0xffff0000, RZ, 0xc0, !PT ;  /* 0xffff000050507812 */ /* 0x000fe200078ec0ff */
[----:B------:R-:W-:Y:S02]  /*132e0*/  IMAD.U32 R95, R83, 0x10000, RZ ;  /* 0x00010000535f7824 */ /* 0x000fe400078e00ff */
        /* <DEDUP_REMOVED lines=32> */
[----:B------:R-:W-:Y:S01]  /*134f0*/  LOP3.LUT R89, R89, 0xffff0000, RZ, 0xc0, !PT ;  /* 0xffff000059597812 */ /* 0x000fe200078ec0ff */
[C---:B------:R-:W-:Y:S01]  /*13500*/  FMUL.FTZ R91, R77.reuse, R92 ;  /* 0x0000005c4d5b7220 */ /* 0x040fe20000410000 */
[----:B------:R-:W-:Y:S01]  /*13510*/  F2FP.BF16.F32.PACK_AB R56, R76, R56 ;  /* 0x000000384c38723e */ /* 0x000fe200000010ff */
[----:B------:R-:W-:Y:S01]  /*13520*/  FMUL.FTZ R77, R77, R90 ;  /* 0x0000005a4d4d7220 */ /* 0x000fe20000410000 */
[----:B------:R-:W-:Y:S01]  /*13530*/  F2FP.BF16.F32.PACK_AB R64, R80, R64 ;  /* 0x000000405040723e */ /* 0x000fe200000010ff */
[----:B------:R-:W-:-:S02]  /*13540*/  FFMA.FTZ R90, R81, R90, -R91 ;  /* 0x0000005a515a7223 */ /* 0x000fc4000001085b */
[----:B------:R-:W-:Y:S01]  /*13550*/  FFMA.FTZ R91, R81, R92, R77 ;  /* 0x0000005c515b7223 */ /* 0x000fe2000001004d */
[----:B------:R-:W-:Y:S02]  /*13560*/  IMAD.U32 R92, R82, 0x10000, RZ ;  /* 0x00010000525c7824 */ /* 0x000fe400078e00ff */
[----:B------:R-:W-:Y:S01]  /*13570*/  FMUL.FTZ R81, R94, R93 ;  /* 0x0000005d5e517220 */ /* 0x000fe20000410000 */
[----:B------:R-:W-:Y:S01]  /*13580*/  IMAD.U32 R77, R66, 0x10000, RZ ;  /* 0x00010000424d7824 */ /* 0x000fe200078e00ff */
[----:B------:R-:W-:Y:S02]  /*13590*/  LOP3.LUT R82, R82, 0xffff0000, RZ, 0xc0, !PT ;  /* 0xffff000052527812 */ /* 0x000fe400078ec0ff */
[----:B------:R-:W-:Y:S01]  /*135a0*/  F2FP.BF16.F32.PACK_AB R57, R90, R57 ;  /* 0x000000395a39723e */ /* 0x000fe200000010ff */
[-C--:B------:R-:W-:Y:S01]  /*135b0*/  FFMA.FTZ R81, R92, R77.reuse, -R81 ;  /* 0x0000004d5c517223 */ /* 0x080fe20000010851 */
[----:B------:R-:W-:Y:S01]  /*135c0*/  FMUL.FTZ R77, R94, R77 ;  /* 0x0000004d5e4d7220 */ /* 0x000fe20000410000 */
[----:B------:R-:W-:-:S03]  /*135d0*/  F2FP.BF16.F32.PACK_AB R65, R91, R65 ;  /* 0x000000415b41723e */ /* 0x000fc600000010ff */
[----:B------:R-:W-:Y:S01]  /*135e0*/  FFMA.FTZ R77, R92, R93, R77 ;  /* 0x0000005d5c4d7223 */ /* 0x000fe2000001004d */
[----:B------:R-:W-:Y:S01]  /*135f0*/  LOP3.LUT R92, R66, 0xffff0000, RZ, 0xc0, !PT ;  /* 0xffff0000425c7812 */ /* 0x000fe200078ec0ff */
[----:B------:R-:W-:-:S04]  /*13600*/  FMUL.FTZ R66, R78, R89 ;  /* 0x000000594e427220 */ /* 0x000fc80000410000 */
[-C--:B------:R-:W-:Y:S01]  /*13610*/  FMUL.FTZ R78, R78, R92.reuse ;  /* 0x0000005c4e4e7220 */ /* 0x080fe20000410000 */
[----:B------:R-:W-:-:S03]  /*13620*/  FFMA.FTZ R66, R82, R92, -R66 ;  /* 0x0000005c52427223 */ /* 0x000fc60000010842 */
[----:B------:R-:W-:Y:S01]  /*13630*/  FFMA.FTZ R78, R82, R89, R78 ;  /* 0x00000059524e7223 */ /* 0x000fe2000001004e */
[----:B------:R-:W-:Y:S01]  /*13640*/  LOP3.LUT R82, R83, 0xffff0000, RZ, 0xc0, !PT ;  /* 0xffff000053527812 */ /* 0x000fe200078ec0ff */
[C---:B------:R-:W-:Y:S01]  /*13650*/  FMUL.FTZ R83, R79.reuse, R58 ;  /* 0x0000003a4f537220 */ /* 0x040fe20000410000 */
[----:B------:R-:W-:-:S03]  /*13660*/  FMUL.FTZ R89, R79, R21 ;  /* 0x000000154f597220 */ /* 0x000fc60000410000 */
[C---:B------:R-:W-:Y:S01]  /*13670*/  FFMA.FTZ R79, R82.reuse, R21, -R83 ;  /* 0x00000015524f7223 */ /* 0x040fe20000010853 */
[----:B------:R-:W-:Y:S01]  /*13680*/  FFMA.FTZ R21, R82, R58, R89 ;  /* 0x0000003a52157223 */ /* 0x000fe20000010059 */
[----:B------:R-:W-:Y:S02]  /*13690*/  F2FP.BF16.F32.PACK_AB R58, R66, R81 ;  /* 0x00000051423a723e */ /* 0x000fe400000010ff */
[----:B------:R-:W-:Y:S02]  /*136a0*/  F2FP.BF16.F32.PACK_AB R66, R78, R77 ;  /* 0x0000004d4e42723e */ /* 0x000fe400000010ff */
[----:B------:R-:W-:Y:S02]  /*136b0*/  F2FP.BF16.F32.PACK_AB R59, R79, R59 ;  /* 0x0000003b4f3b723e */ /* 0x000fe400000010ff */
[----:B------:R-:W-:-:S03]  /*136c0*/  F2FP.BF16.F32.PACK_AB R67, R21, R67 ;  /* 0x000000431543723e */ /* 0x000fc600000010ff */
[----:B------:R0:W-:Y:S04]  /*136d0*/  STS.128 [R125], R56 ;  /* 0x000000387d007388 */ /* 0x0001e80000000c00 */
[----:B------:R0:W-:Y:S02]  /*136e0*/  STS.128 [R20+0x14400], R64 ;  /* 0x0144004014007388 */ /* 0x0001e40000000c00 */
.L_x_2853:
[----:B------:R-:W-:Y:S05]  /*136f0*/  BSYNC B2 ;  /* 0x0000000000027941 */ /* 0x000fea0003800000 */
.L_x_2852:
[----:B------:R-:W-:-:S13]  /*13700*/  ISETP.GE.AND P0, PT, R214, R3, PT ;  /* 0x00000003d600720c */ /* 0x000fda0003f06270 */
[----:B------:R-:W-:Y:S05]  /*13710*/  @P0 BRA `(.L_x_2851) ;  /* 0x0000000400a00947 */ /* 0x000fea0003800000 */
[----:B0-----:R-:W3:Y:S04]  /*13720*/  LDL R20, [R1+0x12c] ;  /* 0x00012c0001147983 */ /* 0x001ee80000100800 */
[----:B------:R-:W4:Y:S01]  /*13730*/  LDL R89, [R1+0x1bc] ;  /* 0x0001bc0001597983 */ /* 0x000f220000100800 */
[----:B--2---:R-:W-:Y:S02]  /*13740*/  SHF.R.U64 R76, R60, 0x10, R61 ;  /* 0x000000103c4c7819 */ /* 0x004fe4000000123d */
[----:B------:R-:W-:Y:S02]  /*13750*/  SHF.R.U64 R77, R68, 0x10, R69 ;  /* 0x00000010444d7819 */ /* 0x000fe40000001245 */
[C---:B------:R-:W-:Y:S02]  /*13760*/  PRMT R76, R120.reuse, 0x5410, R76 ;  /* 0x00005410784c7816 */ /* 0x040fe4000000004c */
[----:B------:R-:W-:-:S02]  /*13770*/  PRMT R77, R120, 0x5432, R77 ;  /* 0x00005432784d7816 */ /* 0x000fc4000000004d */
[----:B------:R-:W-:Y:S02]  /*13780*/  SHF.R.U32.HI R79, RZ, 0x10, R69 ;  /* 0x00000010ff4f7819 */ /* 0x000fe40000011645 */
[----:B------:R-:W-:Y:S01]  /*13790*/  SHF.R.U32.HI R69, RZ, 0x10, R61 ;  /* 0x00000010ff457819 */ /* 0x000fe2000001163d */
[----:B------:R-:W-:Y:S01]  /*137a0*/  IMAD.U32 R78, R77, 0x10000, RZ ;  /* 0x000100004d4e7824 */ /* 0x000fe200078e00ff */
[C---:B------:R-:W-:Y:S02]  /*137b0*/  PRMT R79, R119.reuse, 0x5432, R79 ;  /* 0x00005432774f7816 */ /* 0x040fe4000000004f */
[----:B------:R-:W-:Y:S02]  /*137c0*/  PRMT R69, R119, 0x5410, R69 ;  /* 0x0000541077457816 */ /* 0x000fe40000000045 */
[----:B------:R-:W-:Y:S01]  /*137d0*/  SHF.R.U64 R70, R70, 0x10, R71 ;  /* 0x0000001046467819 */ /* 0x000fe20000001247 */
[----:B------:R-:W-:Y:S01]  /*137e0*/  IMAD.U32 R68, R79, 0x10000, RZ ;  /* 0x000100004f447824 */ /* 0x000fe200078e00ff */
[----:B------:R-:W-:-:S02]  /*137f0*/  LOP3.LUT R77, R77, 0xffff0000, RZ, 0xc0, !PT ;  /* 0xffff00004d4d7812 */ /* 0x000fc400078ec0ff */
[----:B------:R-:W-:Y:S02]  /*13800*/  PRMT R70, R117, 0x5432, R70 ;  /* 0x0000543275467816 */ /* 0x000fe40000000046 */
        /* <DEDUP_REMOVED lines=9> */
[----:B-----5:R-:W-:Y:S01]  /*138a0*/  IADD3 R3, R3, R20, R122 ;  /* 0x0000001403037210 */ /* 0x020fe20007ffe07a */
        /* <DEDUP_REMOVED lines=19> */
[----:B------:R-:W-:Y:S01]  /*139e0*/  SHF.R.U32.HI R80, RZ, 0x10, R71 ;  /* 0x00000010ff507819 */ /* 0x000fe20000011647 */
[----:B------:R-:W-:Y:S01]  /*139f0*/  FFMA.FTZ R61, R61, R20, R21 ;  /* 0x000000143d3d7223 */ /* 0x000fe20000010015 */
[----:B------:R-:W-:Y:S01]  /*13a00*/  SHF.R.U32.HI R71, RZ, 0x10, R63 ;  /* 0x00000010ff477819 */ /* 0x000fe2000001163f */
[----:B------:R-:W-:Y:S01]  /*13a10*/  IMAD.U32 R20, R67, 0x10000, RZ ;  /* 0x0001000043147824 */ /* 0x000fe200078e00ff */
[C---:B------:R-:W-:Y:S02]  /*13a20*/  PRMT R80, R118.reuse, 0x5432, R80 ;  /* 0x0000543276507816 */ /* 0x040fe40000000050 */
[----:B------:R-:W-:Y:S02]  /*13a30*/  PRMT R71, R118, 0x5410, R71 ;  /* 0x0000541076477816 */ /* 0x000fe40000000047 */
[----:B------:R-:W-:Y:S01]  /*13a40*/  SHF.R.U64 R63, R62, 0x10, R63 ;  /* 0x000000103e3f7819 */ /* 0x000fe2000000123f */
[C---:B------:R-:W-:Y:S01]  /*13a50*/  IMAD.U32 R21, R80.reuse, 0x10000, RZ ;  /* 0x0001000050157824 */ /* 0x040fe200078e00ff */
[----:B------:R-:W-:Y:S01]  /*13a60*/  LOP3.LUT R62, R69, 0xffff0000, RZ, 0xc0, !PT ;  /* 0xffff0000453e7812 */ /* 0x000fe200078ec0ff */
[----:B------:R-:W-:Y:S01]  /*13a70*/  IMAD.U32 R81, R71, 0x10000, RZ ;  /* 0x0001000047517824 */ /* 0x000fe200078e00ff */
[----:B------:R-:W-:-:S02]  /*13a80*/  LOP3.LUT R80, R80, 0xffff0000, RZ, 0xc0, !PT ;  /* 0xffff000050507812 */ /* 0x000fc400078ec0ff */
[----:B------:R-:W-:Y:S01]  /*13a90*/  LOP3.LUT R67, R67, 0xffff0000, RZ, 0xc0, !PT ;  /* 0xffff000043437812 */ /* 0x000fe200078ec0ff */
        /* <DEDUP_REMOVED lines=10> */
[----:B------:R-:W-:Y:S01]  /*13b40*/  LOP3.LUT R56, R57, 0xffff0000, RZ, 0xc0, !PT ;  /* 0xffff000039387812 */ /* 0x000fe200078ec0ff */
[----:B------:R-:W-:Y:S01]  /*13b50*/  IMAD.U32 R76, R58, 0x10000, RZ ;  /* 0x000100003a4c7824 */ /* 0x000fe200078e00ff */
[----:B------:R-:W-:Y:S02]  /*13b60*/  LOP3.LUT R57, R79, 0xffff0000, RZ, 0xc0, !PT ;  /* 0xffff00004f397812 */ /* 0x000fe400078ec0ff */
[----:B------:R-:W-:Y:S01]  /*13b70*/  F2FP.BF16.F32.PACK_AB R60, R81, R60 ;  /* 0x0000003c513c723e */ /* 0x000fe200000010ff */
[C---:B------:R-:W-:Y:S02]  /*13b80*/  FMUL.FTZ R69, R56.reuse, R62 ;  /* 0x0000003e38457220 */ /* 0x040fe40000410000 */
[-C--:B------:R-:W-:Y:S02]  /*13b90*/  FMUL.FTZ R56, R56, R57.reuse ;  /* 0x0000003938387220 */ /* 0x080fe40000410000 */
[----:B------:R-:W-:Y:S01]  /*13ba0*/  FFMA.FTZ R57, R65, R57, -R69 ;  /* 0x0000003941397223 */ /* 0x000fe20000010845 */
[----:B------:R-:W-:-:S02]  /*13bb0*/  IMAD.U32 R69, R70, 0x10000, RZ ;  /* 0x0001000046457824 */ /* 0x000fc400078e00ff */
[----:B------:R-:W-:Y:S01]  /*13bc0*/  FFMA.FTZ R62, R65, R62, R56 ;  /* 0x0000003e413e7223 */ /* 0x000fe20000010038 */
[----:B------:R-:W-:Y:S01]  /*13bd0*/  PRMT R56, R117, 0x5410, R63 ;  /* 0x0000541075387816 */ /* 0x000fe2000000003f */
[----:B------:R-:W-:Y:S01]  /*13be0*/  IMAD.U32 R63, R66, 0x10000, RZ ;  /* 0x00010000423f7824 */ /* 0x000fe200078e00ff */
[----:B------:R-:W-:Y:S02]  /*13bf0*/  LOP3.LUT R70, R70, 0xffff0000, RZ, 0xc0, !PT ;  /* 0xffff000046467812 */ /* 0x000fe400078ec0ff */
        /* <DEDUP_REMOVED lines=26> */
.L_x_2851:
[----:B------:R-:W-:Y:S05]  /*13da0*/  BSYNC B1 ;  /* 0x0000000000017941 */ /* 0x000fea0003800000 */
.L_x_2850:
[----:B-1----:R-:W-:Y:S01]  /*13db0*/  VIADD R3, R225, 0x20 ;  /* 0x00000020e1037836 */ /* 0x002fe20000000000 */
[----:B------:R-:W-:Y:S04]  /*13dc0*/  BSSY B1, `(.L_x_2854) ;  /* 0x00000e2000017945 */ /* 0x000fe80003800000 */
[----:B------:R-:W-:-:S13]  /*13dd0*/  ISETP.GE.AND P0, PT, R3, R0, PT ;  /* 0x000000000300720c */ /* 0x000fda0003f06270 */
[----:B------:R-:W-:Y:S05]  /*13de0*/  @P0 BRA `(.L_x_2855) ;  /* 0x0000000c007c0947 */ /* 0x000fea0003800000 */
[----:B--2---:R1:W5:Y:S01]  /*13df0*/  LDL R76, [R1+0x58] ;  /* 0x00005800014c7983 */ /* 0x0043620000100800 */
[----:B------:R-:W2:Y:S01]  /*13e00*/  LDC R3, c[0x0][0x3f4] ;  /* 0x0000fd00ff037b82 */ /* 0x000ea20000000800 */
        /* <DEDUP_REMOVED lines=11> */
[----:B0-----:R-:W2:Y:S04]  /*13ec0*/  LDL R20, [R1+0x80] ;  /* 0x0000800001147983 */ /* 0x001ea80000100800 */
[----:B------:R-:W3:Y:S01]  /*13ed0*/  LDL R79, [R1+0x1b8] ;  /* 0x0001b800014f7983 */ /* 0x000ee20000100800 */
[--C-:B------:R-:W-:Y:S02]  /*13ee0*/  SHF.R.U64 R40, R40, 0x10, R41.reuse ;  /* 0x0000001028287819 */ /* 0x100fe40000001229 */
[----:B------:R-:W-:-:S04]  /*13ef0*/  SHF.R.U32.HI R41, RZ, 0x10, R41 ;  /* 0x00000010ff297819 */ /* 0x000fc80000011629 */
[----:B------:R-:W-:Y:S02]  /*13f00*/  PRMT R41, R116, 0x5432, R41 ;  /* 0x0000543274297816 */ /* 0x000fe40000000029 */
[----:B--2---:R-:W-:-:S04]  /*13f10*/  LEA.HI R20, R3, R20, RZ, 0x1d ;  /* 0x0000001403147211 */ /* 0x004fc800078fe8ff */
[----:B------:R-:W-:Y:S01]  /*13f20*/  SHF.R.S32.HI R21, RZ, 0x1f, R20 ;  /* 0x0000001fff157819 */ /* 0x000fe20000011414 */
[----:B------:R-:W-:Y:S01]  /*13f30*/  IMAD.SHL.U32 R56, R20, 0x8, RZ ;  /* 0x0000000814387824 */ /* 0x000fe200078e00ff */
[----:B---3--:R-:W0:Y:S02]  /*13f40*/  LDS.128 R60, [R79] ;  /* 0x000000004f3c7984 */ /* 0x008e240000000c00 */
[----:B------:R-:W-:Y:S02]  /*13f50*/  LEA.HI R21, R21, R20, RZ, 0x3 ;  /* 0x0000001415157211 */ /* 0x000fe400078f18ff */
[----:B------:R-:W-:-:S03]  /*13f60*/  LOP3.LUT R56, R78, 0x38, R56, 0xf8, !PT ;  /* 0x000000384e387812 */ /* 0x000fc600078ef838 */
[----:B------:R-:W-:Y:S01]  /*13f70*/  IMAD.SHL.U32 R21, R21, 0x400, RZ ;  /* 0x0000040015157824 */ /* 0x000fe200078e00ff */
[----:B------:R-:W-:-:S04]  /*13f80*/  LOP3.LUT R56, R56, R77, RZ, 0x3c, !PT ;  /* 0x0000004d38387212 */ /* 0x000fc800078e3cff */
[----:B------:R-:W-:-:S04]  /*13f90*/  LOP3.LUT R21, R21, 0x7fffe000, RZ, 0xc0, !PT ;  /* 0x7fffe00015157812 */ /* 0x000fc800078ec0ff */
[----:B-----5:R-:W-:Y:S02]  /*13fa0*/  IADD3 R20, R56, R21, R76 ;  /* 0x0000001538147210 */ /* 0x020fe40007ffe04c */
[----:B------:R-:W-:Y:S02]  /*13fb0*/  SHF.R.U64 R21, R48, 0x10, R49 ;  /* 0x0000001030157819 */ /* 0x000fe40000001231 */
[----:B------:R-:W-:Y:S01]  /*13fc0*/  SHF.R.U64 R48, R50, 0x10, R51 ;  /* 0x0000001032307819 */ /* 0x000fe20000001233 */
[----:B------:R-:W-:Y:S01]  /*13fd0*/  IMAD R20, R20, 0x2, R23 ;  /* 0x0000000214147824 */ /* 0x000fe200078e0217 */
[----:B------:R-:W-:Y:S02]  /*13fe0*/  SHF.R.U32.HI R50, RZ, 0x10, R51 ;  /* 0x00000010ff327819 */ /* 0x000fe40000011633 */
[----:B------:R-:W-:Y:S02]  /*13ff0*/  PRMT R51, R116, 0x5410, R40 ;  /* 0x0000541074337816 */ /* 0x000fe40000000028 */
[----:B------:R-:W1:Y:S01]  /*14000*/  LDS.128 R56, [R20+0x14400] ;  /* 0x0144000014387984 */ /* 0x000e620000000c00 */
[----:B------:R-:W-:-:S02]  /*14010*/  PRMT R21, R114, 0x5410, R21 ;  /* 0x0000541072157816 */ /* 0x000fc40000000015 */
[----:B------:R-:W-:Y:S01]  /*14020*/  IMAD.U32 R64, R51, 0x10000, RZ ;  /* 0x0001000033407824 */ /* 0x000fe200078e00ff */
[----:B------:R-:W-:Y:S02]  /*14030*/  SHF.R.U32.HI R49, RZ, 0x10, R49 ;  /* 0x00000010ff317819 */ /* 0x000fe40000011631 */
[----:B------:R-:W-:Y:S01]  /*14040*/  IMAD.U32 R65, R21, 0x10000, RZ ;  /* 0x0001000015417824 */ /* 0x000fe200078e00ff */
[--C-:B------:R-:W-:Y:S02]  /*14050*/  SHF.R.U64 R40, R42, 0x10, R43.reuse ;  /* 0x000000102a287819 */ /* 0x100fe4000000122b */
[----:B------:R-:W-:Y:S02]  /*14060*/  SHF.R.U32.HI R42, RZ, 0x10, R43 ;  /* 0x00000010ff2a7819 */ /* 0x000fe4000001162b */
[----:B------:R-:W-:Y:S02]  /*14070*/  PRMT R49, R114, 0x5432, R49 ;  /* 0x0000543272317816 */ /* 0x000fe40000000031 */
[----:B------:R-:W-:Y:S01]  /*14080*/  PRMT R68, R115, 0x5432, R42 ;  /* 0x0000543273447816 */ /* 0x000fe2000000002a */
[----:B0-----:R-:W-:Y:S01]  /*14090*/  IMAD.U32 R67, R60, 0x10000, RZ ;  /* 0x000100003c437824 */ /* 0x001fe200078e00ff */
[----:B------:R-:W-:Y:S01]  /*140a0*/  PRMT R50, R113, 0x5432, R50 ;  /* 0x0000543271327816 */ /* 0x000fe20000000032 */
[----:B------:R-:W-:Y:S01]  /*140b0*/  IMAD.U32 R42, R61, 0x10000, RZ ;  /* 0x000100003d2a7824 */ /* 0x000fe200078e00ff */
[----:B------:R-:W-:-:S02]  /*140c0*/  LOP3.LUT R51, R51, 0xffff0000, RZ, 0xc0, !PT ;  /* 0xffff000033337812 */ /* 0x000fc400078ec0ff */
[----:B------:R-:W-:Y:S02]  /*140d0*/  LOP3.LUT R60, R60, 0xffff0000, RZ, 0xc0, !PT ;  /* 0xffff00003c3c7812 */ /* 0x000fe400078ec0ff */
[----:B------:R-:W-:Y:S02]  /*140e0*/  LOP3.LUT R21, R21, 0xffff0000, RZ, 0xc0, !PT ;  /* 0xffff000015157812 */ /* 0x000fe400078ec0ff */
[----:B------:R-:W-:Y:S02]  /*140f0*/  LOP3.LUT R61, R61, 0xffff0000, RZ, 0xc0, !PT ;  /* 0xffff00003d3d7812 */ /* 0x000fe400078ec0ff */
[----:B------:R-:W-:Y:S02]  /*14100*/  PRMT R40, R115, 0x5410, R40 ;  /* 0x0000541073287816 */ /* 0x000fe40000000028 */
[----:B------:R-:W-:Y:S01]  /*14110*/  PRMT R48, R113, 0x5410, R48 ;  /* 0x0000541071307816 */ /* 0x000fe20000000030 */
[C---:B-1----:R-:W-:Y:S01]  /*14120*/  IMAD.U32 R66, R56.reuse, 0x10000, RZ ;  /* 0x0001000038427824 */ /* 0x042fe200078e00ff */
[----:B------:R-:W-:Y:S01]  /*14130*/  LOP3.LUT R56, R56, 0xffff0000, RZ, 0xc0, !PT ;  /* 0xffff000038387812 */ /* 0x000fe200078ec0ff */
[C---:B------:R-:W-:Y:S01]  /*14140*/  IMAD.U32 R70, R59.reuse, 0x10000, RZ ;  /* 0x000100003b467824 */ /* 0x040fe200078e00ff */
[----:B------:R-:W-:Y:S01]  /*14150*/  LOP3.LUT R59, R59, 0xffff0000, RZ, 0xc0, !PT ;  /* 0xffff00003b3b7812 */ /* 0x000fe200078ec0ff */
        /* <DEDUP_REMOVED lines=10> */
[C---:B------:R-:W-:Y:S02]  /*14200*/  FMUL.FTZ R69, R65.reuse, R64 ;  /* 0x0000004041457220 */ /* 0x040fe40000410000 */
[----:B------:R-:W-:-:S02]  /*14210*/  FMUL.FTZ R65, R65, R67 ;  /* 0x0000004341417220 */ /* 0x000fc40000410000 */
[----:B------:R-:W-:Y:S01]  /*14220*/  FFMA.FTZ R67, R42, R67, -R69 ;  /* 0x000000432a437223 */ /* 0x000fe20000010845 */
[----:B------:R-:W-:Y:S02]  /*14230*/  IMAD.U32 R69, R68, 0x10000, RZ ;  /* 0x0001000044457824 */ /* 0x000fe400078e00ff */
[----:B------:R-:W-:Y:S01]  /*14240*/  FFMA.FTZ R42, R42, R64, R65 ;  /* 0x000000402a2a7223 */ /* 0x000fe20000010041 */
[----:B------:R-:W-:Y:S01]  /*14250*/  IMAD.U32 R65, R50, 0x10000, RZ ;  /* 0x0001000032417824 */ /* 0x000fe200078e00ff */
[----:B------:R-:W-:Y:S01]  /*14260*/  LOP3.LUT R68, R68, 0xffff0000, RZ, 0xc0, !PT ;  /* 0xffff000044447812 */ /* 0x000fe200078ec0ff */
[----:B------:R-:W-:Y:S02]  /*14270*/  IMAD.U32 R64, R63, 0x10000, RZ ;  /* 0x000100003f407824 */ /* 0x000fe400078e00ff */
[C---:B------:R-:W-:Y:S01]  /*14280*/  FMUL.FTZ R71, R70.reuse, R69 ;  /* 0x0000004546477220 */ /* 0x040fe20000410000 */
[----:B------:R-:W-:-:S03]  /*14290*/  FMUL.FTZ R70, R70, R65 ;  /* 0x0000004146467220 */ /* 0x000fc60000410000 */
[C---:B------:R-:W-:Y:S01]  /*142a0*/  FFMA.FTZ R65, R64.reuse, R65, -R71 ;  /* 0x0000004140417223 */ /* 0x040fe20000010847 */
[----:B------:R-:W-:Y:S01]  /*142b0*/  FFMA.FTZ R64, R64, R69, R70 ;  /* 0x0000004540407223 */ /* 0x000fe20000010046 */
[C---:B------:R-:W-:Y:S01]  /*142c0*/  FMUL.FTZ R69, R56.reuse, R51 ;  /* 0x0000003338457220 */ /* 0x040fe20000410000 */
[----:B------:R-:W-:-:S03]  /*142d0*/  FMUL.FTZ R56, R56, R21 ;  /* 0x0000001538387220 */ /* 0x000fc60000410000 */
[C---:B------:R-:W-:Y:S01]  /*142e0*/  FFMA.FTZ R69, R60.reuse, R21, -R69 ;  /* 0x000000153c457223 */ /* 0x040fe20000010845 */
[C---:B------:R-:W-:Y:S01]  /*142f0*/  FMUL.FTZ R21, R57.reuse, R41 ;  /* 0x0000002939157220 */ /* 0x040fe20000410000 */
[----:B------:R-:W-:Y:S01]  /*14300*/  FMUL.FTZ R57, R57, R49 ;  /* 0x0000003139397220 */ /* 0x000fe20000410000 */
[----:B------:R-:W-:Y:S01]  /*14310*/  FFMA.FTZ R56, R60, R51, R56 ;  /* 0x000000333c387223 */ /* 0x000fe20000010038 */
[----:B------:R-:W-:Y:S02]  /*14320*/  IMAD.U32 R60, R62, 0x10000, RZ ;  /* 0x000100003e3c7824 */ /* 0x000fe400078e00ff */
[C---:B------:R-:W-:Y:S01]  /*14330*/  FFMA.FTZ R21, R61.reuse, R49, -R21 ;  /* 0x000000313d157223 */ /* 0x040fe20000010815 */
[----:B------:R-:W-:Y:S01]  /*14340*/  FFMA.FTZ R49, R61, R41, R57 ;  /* 0x000000293d317223 */ /* 0x000fe20000010039 */
[----:B------:R-:W-:Y:S01]  /*14350*/  IMAD.U32 R61, R40, 0x10000, RZ ;  /* 0x00010000283d7824 */ /* 0x000fe200078e00ff */
[----:B------:R-:W-:Y:S01]  /*14360*/  LOP3.LUT R57, R62, 0xffff0000, RZ, 0xc0, !PT ;  /* 0xffff00003e397812 */ /* 0x000fe200078ec0ff */
        /* <DEDUP_REMOVED lines=9> */
[----:B------:R-:W-:Y:S01]  /*14400*/  LOP3.LUT R51, R50, 0xffff0000, RZ, 0xc0, !PT ;  /* 0xffff000032337812 */ /* 0x000fe200078ec0ff */
        /* <DEDUP_REMOVED lines=19> */
.L_x_2857:
[----:B------:R-:W-:Y:S05]  /*14540*/  BSYNC B2 ;  /* 0x0000000000027941 */ /* 0x000fea0003800000 */
.L_x_2856:
[----:B------:R-:W-:Y:S05]  /*14550*/  @P1 BRA `(.L_x_2855) ;  /* 0x0000000400a01947 */ /* 0x000fea0003800000 */
[----:B01----:R-:W2:Y:S04]  /*14560*/  LDL R20, [R1+0x12c] ;  /* 0x00012c0001147983 */ /* 0x003ea80000100800 */
[----:B------:R-:W3:Y:S01]  /*14570*/  LDL R68, [R1+0x1b4] ;  /* 0x0001b40001447983 */ /* 0x000ee20000100800 */
[----:B------:R-:W-:-:S04]  /*14580*/  SHF.R.U64 R44, R44, 0x10, R45 ;  /* 0x000000102c2c7819 */ /* 0x000fc8000000122d */
[----:B------:R-:W-:-:S05]  /*14590*/  PRMT R44, R112, 0x5410, R44 ;  /* 0x00005410702c7816 */ /* 0x000fca000000002c */
[C---:B------:R-:W-:Y:S01]  /*145a0*/  IMAD.U32 R63, R44.reuse, 0x10000, RZ ;  /* 0x000100002c3f7824 */ /* 0x040fe200078e00ff */
[----:B------:R-:W-:Y:S02]  /*145b0*/  LOP3.LUT R44, R44, 0xffff0000, RZ, 0xc0, !PT ;  /* 0xffff00002c2c7812 */ /* 0x000fe400078ec0ff */
[----:B--2---:R-:W-:-:S04]  /*145c0*/  LEA.HI R3, R3, R20, RZ, 0x1d ;  /* 0x0000001403037211 */ /* 0x004fc800078fe8ff */
[----:B------:R-:W-:Y:S01]  /*145d0*/  SHF.R.S32.HI R20, RZ, 0x1f, R3 ;  /* 0x0000001fff147819 */ /* 0x000fe20000011403 */
[----:B------:R-:W-:Y:S01]  /*145e0*/  IMAD.SHL.U32 R21, R3, 0x8, RZ ;  /* 0x0000000803157824 */ /* 0x000fe200078e00ff */
[----:B---3--:R-:W0:Y:S02]  /*145f0*/  LDS.128 R40, [R68] ;  /* 0x0000000044287984 */ /* 0x008e240000000c00 */
[----:B------:R-:W-:Y:S02]  /*14600*/  LEA.HI R20, R20, R3, RZ, 0x3 ;  /* 0x0000000314147211 */ /* 0x000fe400078f18ff */
[----:B------:R-:W-:-:S03]  /*14610*/  LOP3.LUT R21, R78, 0x38, R21, 0xf8, !PT ;  /* 0x000000384e157812 */ /* 0x000fc600078ef815 */
[----:B------:R-:W-:Y:S01]  /*14620*/  IMAD.SHL.U32 R20, R20, 0x400, RZ ;  /* 0x0000040014147824 */ /* 0x000fe200078e00ff */
[----:B------:R-:W-:Y:S02]  /*14630*/  LOP3.LUT R3, R21, R77, RZ, 0x3c, !PT ;  /* 0x0000004d15037212 */ /* 0x000fe400078e3cff */
[--C-:B------:R-:W-:Y:S02]  /*14640*/  SHF.R.U64 R21, R54, 0x10, R55.reuse ;  /* 0x0000001036157819 */ /* 0x100fe40000001237 */
[----:B------:R-:W-:Y:S02]  /*14650*/  LOP3.LUT R20, R20, 0x7fffe000, RZ, 0xc0, !PT ;  /* 0x7fffe00014147812 */ /* 0x000fe400078ec0ff */
[----:B------:R-:W-:Y:S02]  /*14660*/  SHF.R.U32.HI R54, RZ, 0x10, R55 ;  /* 0x00000010ff367819 */ /* 0x000fe40000011637 */
[----:B-----5:R-:W-:Y:S02]  /*14670*/  IADD3 R3, R3, R20, R76 ;  /* 0x0000001403037210 */ /* 0x020fe40007ffe04c */
[----:B------:R-:W-:-:S02]  /*14680*/  SHF.R.U64 R20, R52, 0x10, R53 ;  /* 0x0000001034147819 */ /* 0x000fc40000001235 */
[----:B------:R-:W-:Y:S01]  /*14690*/  SHF.R.U32.HI R52, RZ, 0x10, R53 ;  /* 0x00000010ff347819 */ /* 0x000fe20000011635 */
[----:B------:R-:W-:Y:S01]  /*146a0*/  IMAD R3, R3, 0x2, R23 ;  /* 0x0000000203037824 */ /* 0x000fe200078e0217 */
[----:B------:R-:W-:Y:S02]  /*146b0*/  PRMT R20, R110, 0x5410, R20 ;  /* 0x000054106e147816 */ /* 0x000fe40000000014 */
[----:B------:R-:W-:Y:S02]  /*146c0*/  SHF.R.U32.HI R53, RZ, 0x10, R45 ;  /* 0x00000010ff357819 */ /* 0x000fe4000001162d */
[----:B------:R-:W1:Y:S01]  /*146d0*/  LDS.128 R48, [R3+0x14400] ;  /* 0x0144000003307984 */ /* 0x000e620000000c00 */
[--C-:B------:R-:W-:Y:S01]  /*146e0*/  SHF.R.U64 R45, R46, 0x10, R47.reuse ;  /* 0x000000102e2d7819 */ /* 0x100fe2000000122f */
[----:B------:R-:W-:Y:S01]  /*146f0*/  IMAD.U32 R64, R20, 0x10000, RZ ;  /* 0x0001000014407824 */ /* 0x000fe200078e00ff */
[----:B------:R-:W-:Y:S02]  /*14700*/  SHF.R.U32.HI R46, RZ, 0x10, R47 ;  /* 0x00000010ff2e7819 */ /* 0x000fe4000001162f */
[----:B------:R-:W-:-:S02]  /*14710*/  PRMT R53, R112, 0x5432, R53 ;  /* 0x0000543270357816 */ /* 0x000fc40000000035 */
[----:B------:R-:W-:Y:S02]  /*14720*/  PRMT R52, R110, 0x5432, R52 ;  /* 0x000054326e347816 */ /* 0x000fe40000000034 */
[----:B------:R-:W-:Y:S01]  /*14730*/  PRMT R46, R111, 0x5432, R46 ;  /* 0x000054326f2e7816 */ /* 0x000fe2000000002e */
[----:B------:R-:W-:Y:S01]  /*14740*/  IMAD.U32 R65, R53, 0x10000, RZ ;  /* 0x0001000035417824 */ /* 0x000fe200078e00ff */
[----:B------:R-:W-:Y:S01]  /*14750*/  PRMT R54, R109, 0x5410, R54 ;  /* 0x000054106d367816 */ /* 0x000fe20000000036 */
[----:B------:R-:W-:Y:S01]  /*14760*/  IMAD.U32 R67, R52, 0x10000, RZ ;  /* 0x0001000034437824 */ /* 0x000fe200078e00ff */
[----:B------:R-:W-:Y:S01]  /*14770*/  LOP3.LUT R20, R20, 0xffff0000, RZ, 0xc0, !PT ;  /* 0xffff000014147812 */ /* 0x000fe200078ec0ff */
[C---:B0-----:R-:W-:Y:S01]  /*14780*/  IMAD.U32 R55, R41.reuse, 0x10000, RZ ;  /* 0x0001000029377824 */ /* 0x041fe200078e00ff */
[----:B------:R-:W-:Y:S01]  /*14790*/  LOP3.LUT R57, R41, 0xffff0000, RZ, 0xc0, !PT ;  /* 0xffff000029397812 */ /* 0x000fe200078ec0ff */
[C---:B------:R-:W-:Y:S01]  /*147a0*/  IMAD.U32 R56, R42.reuse, 0x10000, RZ ;  /* 0x000100002a387824 */ /* 0x040fe200078e00ff */
[----:B------:R-:W-:Y:S01]  /*147b0*/  LOP3.LUT R41, R42, 0xffff0000, RZ, 0xc0, !PT ;  /* 0xffff00002a297812 */ /* 0x000fe200078ec0ff */
[----:B------:R-:W-:Y:S01]  /*147c0*/  IMAD.U32 R47, R40, 0x10000, RZ ;  /* 0x00010000282f7824 */ /* 0x000fe200078e00ff */
[----:B------:R-:W-:Y:S01]  /*147d0*/  PRMT R45, R111, 0x5410, R45 ;  /* 0x000054106f2d7816 */ /* 0x000fe2000000002d */
[----:B------:R-:W-:Y:S01]  /*147e0*/  IMAD.U32 R66, R46, 0x10000, RZ ;  /* 0x000100002e427824 */ /* 0x000fe200078e00ff */
[----:B------:R-:W-:Y:S01]  /*147f0*/  LOP3.LUT R40, R40, 0xffff0000, RZ, 0xc0, !PT ;  /* 0xffff000028287812 */ /* 0x000fe200078ec0ff */
[----:B------:R-:W-:Y:S01]  /*14800*/  IMAD.U32 R58, R43, 0x10000, RZ ;  /* 0x000100002b3a7824 */ /* 0x000fe200078e00ff */
[----:B------:R-:W-:-:S02]  /*14810*/  PRMT R21, R109, 0x5432, R21 ;  /* 0x000054326d157816 */ /* 0x000fc40000000015 */
[----:B------:R-:W-:Y:S02]  /*14820*/  LOP3.LUT R53, R53, 0xffff0000, RZ, 0xc0, !PT ;  /* 0xffff000035357812 */ /* 0x000fe400078ec0ff */
        /* <DEDUP_REMOVED lines=15> */
[C---:B------:R-:W-:Y:S01]  /*14920*/  FMUL.FTZ R50, R59.reuse, R65 ;  /* 0x000000413b327220 */ /* 0x040fe20000410000 */
[----:B------:R-:W-:Y:S01]  /*14930*/  FMUL.FTZ R59, R59, R67 ;  /* 0x000000433b3b7220 */ /* 0x000fe20000410000 */
[C---:B------:R-:W-:Y:S01]  /*14940*/  FMUL.FTZ R63, R62.reuse, R66 ;  /* 0x000000423e3f7220 */ /* 0x040fe20000410000 */
[----:B------:R-:W-:Y:S01]  /*14950*/  FMUL.FTZ R62, R62, R47 ;  /* 0x0000002f3e3e7220 */ /* 0x000fe20000410000 */
[C---:B------:R-:W-:Y:S01]  /*14960*/  FFMA.FTZ R50, R55.reuse, R67, -R50 ;  /* 0x0000004337327223 */ /* 0x040fe20000010832 */
[----:B------:R-:W-:Y:S01]  /*14970*/  FFMA.FTZ R59, R55, R65, R59 ;  /* 0x00000041373b7223 */ /* 0x000fe2000001003b */
[----:B------:R-:W-:Y:S01]  /*14980*/  FFMA.FTZ R63, R58, R47, -R63 ;  /* 0x0000002f3a3f7223 */ /* 0x000fe2000001083f */
[----:B------:R-:W-:Y:S01]  /*14990*/  FMUL.FTZ R55, R42, R44 ;  /* 0x0000002c2a377220 */ /* 0x000fe20000410000 */
[----:B------:R-:W-:Y:S01]  /*149a0*/  FFMA.FTZ R47, R58, R66, R62 ;  /* 0x000000423a2f7223 */ /* 0x000fe2000001003e */
[----:B------:R-:W-:Y:S01]  /*149b0*/  FMUL.FTZ R42, R42, R20 ;  /* 0x000000142a2a7220 */ /* 0x000fe20000410000 */
[----:B------:R-:W-:-:S02]  /*149c0*/  IMAD.U32 R58, R45, 0x10000, RZ ;  /* 0x000100002d3a7824 */ /* 0x000fc400078e00ff */
[C---:B------:R-:W-:Y:S01]  /*149d0*/  FFMA.FTZ R55, R40.reuse, R20, -R55 ;  /* 0x0000001428377223 */ /* 0x040fe20000010837 */
[----:B------:R-:W-:Y:S02]  /*149e0*/  IMAD.U32 R62, R21, 0x10000, RZ ;  /* 0x00010000153e7824 */ /* 0x000fe400078e00ff */
[----:B------:R-:W-:Y:S01]  /*149f0*/  FFMA.FTZ R44, R40, R44, R42 ;  /* 0x0000002c282c7223 */ /* 0x000fe2000001002a */
[----:B------:R-:W-:Y:S01]  /*14a00*/  FMUL.FTZ R40, R49, R58 ;  /* 0x0000003a31287220 */ /* 0x000fe20000410000 */
[----:B------:R-:W-:Y:S01]  /*14a10*/  FMUL.FTZ R20, R61, R53 ;  /* 0x000000353d147220 */ /* 0x000fe20000410000 */
[-C--:B------:R-:W-:Y:S01]  /*14a20*/  FMUL.FTZ R49, R49, R62.reuse ;  /* 0x0000003e31317220 */ /* 0x080fe20000410000 */
[----:B------:R-:W-:Y:S01]  /*14a30*/  LOP3.LUT R45, R45, 0xffff0000, RZ, 0xc0, !PT ;  /* 0xffff00002d2d7812 */ /* 0x000fe200078ec0ff */
[----:B------:R-:W-:Y:S01]  /*14a40*/  FFMA.FTZ R42, R56, R62, -R40 ;  /* 0x0000003e382a7223 */ /* 0x000fe20000010828 */
        /* <DEDUP_REMOVED lines=10> */
[----:B------:R-:W-:Y:S01]  /*14af0*/  FFMA.FTZ R21, R41, R21, -R52 ;  /* 0x0000001529157223 */ /* 0x000fe20000010834 */
[----:B------:R-:W-:Y:S01]  /*14b00*/  FFMA.FTZ R49, R43, R54, -R49 ;  /* 0x000000362b317223 */ /* 0x000fe20000010831 */
        /* <DEDUP_REMOVED lines=13> */
.L_x_2855:
[----:B------:R-:W-:Y:S05]  /*14be0*/  BSYNC B1 ;  /* 0x0000000000017941 */ /* 0x000fea0003800000 */
.L_x_2854:
[----:B---3--:R-:W-:Y:S01]  /*14bf0*/  VIADD R3, R225, 0x40 ;  /* 0x00000040e1037836 */ /* 0x008fe20000000000 */
[----:B------:R-:W-:Y:S04]  /*14c00*/  BSSY B1, `(.L_x_2858) ;  /* 0x00000ec000017945 */ /* 0x000fe80003800000 */
[----:B------:R-:W-:-:S13]  /*14c10*/  ISETP.GE.AND P0, PT, R3, R0, PT ;  /* 0x000000000300720c */ /* 0x000fda0003f06270 */
[----:B------:R-:W-:Y:S05]  /*14c20*/  @P0 BRA `(.L_x_2859) ;  /* 0x0000000c00a40947 */ /* 0x000fea0003800000 */
[----:B------:R3:W5:Y:S01]  /*14c30*/  LDL R62, [R1+0x54] ;  /* 0x00005400013e7983 */ /* 0x0007620000100800 */
[----:B------:R-:W4:Y:S01]  /*14c40*/  LDC R3, c[0x0][0x3f4] ;  /* 0x0000fd00ff037b82 */ /* 0x000f220000000800 */
[C---:B------:R-:W-:Y:S01]  /*14c50*/  VIADD R63, R225.reuse, 0x40 ;  /* 0x00000040e13f7836 */ /* 0x040fe20000000000 */
[----:B------:R-:W-:Y:S01]  /*14c60*/  BSSY B2, `(.L_x_2860) ;  /* 0x0000072000027945 */ /* 0x000fe20003800000 */
[----:B0-----:R-:W-:Y:S02]  /*14c70*/  VIADD R64, R225, 0x40 ;  /* 0x00000040e1407836 */ /* 0x001fe40000000000 */
[----:B------:R-:W-:Y:S02]  /*14c80*/  IMAD.SHL.U32 R63, R63, 0x40, RZ ;  /* 0x000000403f3f7824 */ /* 0x000fe400078e00ff */
[----:B------:R-:W-:-:S03]  /*14c90*/  IMAD.SHL.U32 R64, R64, 0x40, RZ ;  /* 0x0000004040407824 */ /* 0x000fc600078e00ff */
[----:B------:R-:W-:Y:S02]  /*14ca0*/  LOP3.LUT R63, R63, 0x1c0, RZ, 0xc0, !PT ;  /* 0x000001c03f3f7812 */ /* 0x000fe400078ec0ff */
[----:B------:R-:W-:Y:S02]  /*14cb0*/  LOP3.LUT R64, R64, 0x1c0, RZ, 0xc0, !PT ;  /* 0x000001c040407812 */ /* 0x000fe400078ec0ff */
[----:B------:R-:W-:Y:S02]  /*14cc0*/  SHF.R.U32.HI R63, RZ, 0x3, R63 ;  /* 0x00000003ff3f7819 */ /* 0x000fe4000001163f */
[-C--:B----4-:R-:W-:Y:S02]  /*14cd0*/  ISETP.GE.AND P0, PT, R16, R3.reuse, PT ;  /* 0x000000031000720c */ /* 0x090fe40003f06270 */
[----:B------:R-:W-:-:S11]  /*14ce0*/  ISETP.GE.AND P1, PT, R214, R3, PT ;  /* 0x00000003d600720c */ /* 0x000fd60003f26270 */
[----:B---3--:R-:W-:Y:S05]  /*14cf0*/  @P0 BRA `(.L_x_2861) ;  /* 0x0000000400a00947 */ /* 0x008fea0003800000 */
[----:B-1----:R-:W3:Y:S04]  /*14d00*/  LDL R20, [R1+0x80] ;  /* 0x0000800001147983 */ /* 0x002ee80000100800 */
[----:B------:R-:W4:Y:S01]  /*14d10*/  LDL R65, [R1+0x1b0] ;  /* 0x0001b00001417983 */ /* 0x000f220000100800 */
[----:B------:R-:W-:-:S04]  /*14d20*/  SHF.R.U64 R24, R24, 0x10, R25 ;  /* 0x0000001018187819 */ /* 0x000fc80000001219 */
[----:B------:R-:W-:-:S05]  /*14d30*/  PRMT R24, R108, 0x5410, R24 ;  /* 0x000054106c187816 */ /* 0x000fca0000000018 */
[C---:B------:R-:W-:Y:S01]  /*14d40*/  IMAD.U32 R56, R24.reuse, 0x10000, RZ ;  /* 0x0001000018387824 */ /* 0x040fe200078e00ff */
[----:B------:R-:W-:Y:S02]  /*14d50*/  LOP3.LUT R24, R24, 0xffff0000, RZ, 0xc0, !PT ;  /* 0xffff000018187812 */ /* 0x000fe400078ec0ff */
[----:B---3--:R-:W-:-:S04]  /*14d60*/  LEA.HI R20, R3, R20, RZ, 0x1d ;  /* 0x0000001403147211 */ /* 0x008fc800078fe8ff */
[----:B------:R-:W-:Y:S01]  /*14d70*/  SHF.R.S32.HI R41, RZ, 0x1f, R20 ;  /* 0x0000001fff297819 */ /* 0x000fe20000011414 */
[----:B------:R-:W-:-:S03]  /*14d80*/  IMAD.SHL.U32 R21, R20, 0x8, RZ ;  /* 0x0000000814157824 */ /* 0x000fc600078e00ff */
[----:B------:R-:W-:Y:S02]  /*14d90*/  LEA.HI R41, R41, R20, RZ, 0x3 ;  /* 0x0000001429297211 */ /* 0x000fe400078f18ff */
[----:B------:R-:W-:Y:S02]  /*14da0*/  LOP3.LUT R20, R64, 0x38, R21, 0xf8, !PT ;  /* 0x0000003840147812 */ /* 0x000fe400078ef815 */
[----:B------:R-:W-:Y:S01]  /*14db0*/  SHF.R.U64 R21, R32, 0x10, R33 ;  /* 0x0000001020157819 */ /* 0x000fe20000001221 */
[----:B------:R-:W-:Y:S01]  /*14dc0*/  IMAD.SHL.U32 R41, R41, 0x400, RZ ;  /* 0x0000040029297824 */ /* 0x000fe200078e00ff */
[----:B------:R-:W-:Y:S02]  /*14dd0*/  LOP3.LUT R20, R20, R63, RZ, 0x3c, !PT ;  /* 0x0000003f14147212 */ /* 0x000fe400078e3cff */
[----:B------:R-:W-:Y:S02]  /*14de0*/  SHF.R.U64 R32, R34, 0x10, R35 ;  /* 0x0000001022207819 */ /* 0x000fe40000001223 */
[----:B------:R-:W-:-:S02]  /*14df0*/  LOP3.LUT R41, R41, 0x7fffe000, RZ, 0xc0, !PT ;  /* 0x7fffe00029297812 */ /* 0x000fc400078ec0ff */
[----:B------:R-:W-:Y:S02]  /*14e00*/  PRMT R21, R106, 0x5410, R21 ;  /* 0x000054106a157816 */ /* 0x000fe40000000015 */
[----:B-----5:R-:W-:Y:S02]  /*14e10*/  IADD3 R20, R20, R41, R62 ;  /* 0x0000002914147210 */ /* 0x020fe40007ffe03e */
[----:B----4-:R-:W0:Y:S01]  /*14e20*/  LDS.128 R40, [R65] ;  /* 0x0000000041287984 */ /* 0x010e220000000c00 */
[----:B------:R-:W-:Y:S01]  /*14e30*/  SHF.R.U32.HI R34, RZ, 0x10, R35 ;  /* 0x00000010ff227819 */ /* 0x000fe20000011623 */
[----:B------:R-:W-:Y:S01]  /*14e40*/  IMAD.U32 R57, R21, 0x10000, RZ ;  /* 0x0001000015397824 */ /* 0x000fe200078e00ff */
[----:B------:R-:W-:Y:S01]  /*14e50*/  SHF.R.U32.HI R35, RZ, 0x10, R25 ;  /* 0x00000010ff237819 */ /* 0x000fe20000011619 */
[----:B------:R-:W-:Y:S01]  /*14e60*/  IMAD R20, R20, 0x2, R23 ;  /* 0x0000000214147824 */ /* 0x000fe200078e0217 */
[--C-:B------:R-:W-:Y:S02]  /*14e70*/  SHF.R.U64 R25, R26, 0x10, R27.reuse ;  /* 0x000000101a197819 */ /* 0x100fe4000000121b */
[----:B------:R-:W-:-:S02]  /*14e80*/  SHF.R.U32.HI R26, RZ, 0x10, R27 ;  /* 0x00000010ff1a7819 */ /* 0x000fc4000001161b */
[----:B------:R-:W1:Y:S01]  /*14e90*/  LDS.128 R44, [R20+0x14400] ;  /* 0x01440000142c7984 */ /* 0x000e620000000c00 */
[----:B------:R-:W-:Y:S02]  /*14ea0*/  SHF.R.U32.HI R33, RZ, 0x10, R33 ;  /* 0x00000010ff217819 */ /* 0x000fe40000011621 */
[----:B------:R-:W-:Y:S02]  /*14eb0*/  PRMT R26, R107, 0x5432, R26 ;  /* 0x000054326b1a7816 */ /* 0x000fe4000000001a */
[----:B------:R-:W-:Y:S02]  /*14ec0*/  PRMT R34, R105, 0x5432, R34 ;  /* 0x0000543269227816 */ /* 0x000fe40000000022 */
[----:B------:R-:W-:Y:S01]  /*14ed0*/  PRMT R35, R108, 0x5432, R35 ;  /* 0x000054326c237816 */ /* 0x000fe20000000023 */
[----:B------:R-:W-:Y:S01]  /*14ee0*/  IMAD.U32 R59, R26, 0x10000, RZ ;  /* 0x000100001a3b7824 */ /* 0x000fe200078e00ff */
[----:B------:R-:W-:Y:S02]  /*14ef0*/  PRMT R33, R106, 0x5432, R33 ;  /* 0x000054326a217816 */ /* 0x000fe40000000021 */
[----:B------:R-:W-:Y:S01]  /*14f00*/  LOP3.LUT R61, R21, 0xffff0000, RZ, 0xc0, !PT ;  /* 0xffff0000153d7812 */ /* 0x000fe200078ec0ff */
[----:B------:R-:W-:Y:S01]  /*14f10*/  IMAD.U32 R58, R35, 0x10000, RZ ;  /* 0x00010000233a7824 */ /* 0x000fe200078e00ff */
[----:B------:R-:W-:Y:S01]  /*14f20*/  PRMT R25, R107, 0x5410, R25 ;  /* 0x000054106b197816 */ /* 0x000fe20000000019 */
[C---:B------:R-:W-:Y:S01]  /*14f30*/  IMAD.U32 R60, R33.reuse, 0x10000, RZ ;  /* 0x00010000213c7824 */ /* 0x040fe200078e00ff */
[----:B------:R-:W-:-:S02]  /*14f40*/  LOP3.LUT R21, R33, 0xffff0000, RZ, 0xc0, !PT ;  /* 0xffff000021157812 */ /* 0x000fc400078ec0ff */
[----:B------:R-:W-:Y:S02]  /*14f50*/  LOP3.LUT R33, R35, 0xffff0000, RZ, 0xc0, !PT ;  /* 0xffff000023217812 */ /* 0x000fe400078ec0ff */
[----:B------:R-:W-:Y:S02]  /*14f60*/  PRMT R32, R105, 0x5410, R32 ;  /* 0x0000541069207816 */ /* 0x000fe40000000020 */
        /* <DEDUP_REMOVED lines=20> */
[----:B------:R-:W-:Y:S01]  /*150b0*/  FFMA.FTZ R53, R27, R56, R53 ;  /* 0x000000381b357223 */ /* 0x000fe20000010035 */
[----:B------:R-:W-:Y:S02]  /*150c0*/  IMAD.U32 R27, R34, 0x10000, RZ ;  /* 0x00010000221b7824 */ /* 0x000fe400078e00ff */
        /* <DEDUP_REMOVED lines=8> */
[----:B------:R-:W-:Y:S01]  /*15150*/  FMUL.FTZ R51, R42, R24 ;  /* 0x000000182a337220 */ /* 0x000fe20000410000 */
[C---:B------:R-:W-:Y:S01]  /*15160*/  IMAD.U32 R48, R25.reuse, 0x10000, RZ ;  /* 0x0001000019307824 */ /* 0x040fe200078e00ff */
[----:B------:R-:W-:Y:S01]  /*15170*/  LOP3.LUT R25, R25, 0xffff0000, RZ, 0xc0, !PT ;  /* 0xffff000019197812 */ /* 0x000fe200078ec0ff */
[----:B------:R-:W-:-:S02]  /*15180*/  IMAD.U32 R56, R32, 0x10000, RZ ;  /* 0x0001000020387824 */ /* 0x000fc400078e00ff */
[----:B------:R-:W-:Y:S01]  /*15190*/  FFMA.FTZ R42, R40, R61, -R51 ;  /* 0x0000003d282a7223 */ /* 0x000fe20000010833 */
[C---:B------:R-:W-:Y:S01]  /*151a0*/  FMUL.FTZ R51, R54.reuse, R33 ;  /* 0x0000002136337220 */ /* 0x040fe20000410000 */
[-C--:B------:R-:W-:Y:S01]  /*151b0*/  FMUL.FTZ R54, R54, R21.reuse ;  /* 0x0000001536367220 */ /* 0x080fe20000410000 */
[----:B------:R-:W-:Y:S01]  /*151c0*/  FFMA.FTZ R40, R40, R24, R35 ;  /* 0x0000001828287223 */ /* 0x000fe20000010023 */
[C---:B------:R-:W-:Y:S01]  /*151d0*/  FMUL.FTZ R24, R45.reuse, R48 ;  /* 0x000000302d187220 */ /* 0x040fe20000410000 */
[C---:B------:R-:W-:Y:S01]  /*151e0*/  FFMA.FTZ R21, R50.reuse, R21, -R51 ;  /* 0x0000001532157223 */ /* 0x040fe20000010833 */
[----:B------:R-:W-:Y:S01]  /*151f0*/  FFMA.FTZ R33, R50, R33, R54 ;  /* 0x0000002132217223 */ /* 0x000fe20000010036 */
[-C--:B------:R-:W-:Y:S01]  /*15200*/  FMUL.FTZ R50, R45, R56.reuse ;  /* 0x000000382d327220 */ /* 0x080fe20000410000 */
[----:B------:R-:W-:Y:S01]  /*15210*/  LOP3.LUT R47, R47, 0xffff0000, RZ, 0xc0, !PT ;  /* 0xffff00002f2f7812 */ /* 0x000fe200078ec0ff */
[----:B------:R-:W-:Y:S01]  /*15220*/  FFMA.FTZ R56, R49, R56, -R24 ;  /* 0x0000003831387223 */ /* 0x000fe20000010818 */
[----:B------:R-:W-:-:S02]  /*15230*/  LOP3.LUT R32, R32, 0xffff0000, RZ, 0xc0, !PT ;  /* 0xffff000020207812 */ /* 0x000fc400078ec0ff */
        /* <DEDUP_REMOVED lines=20> */
.L_x_2861:
[----:B------:R-:W-:Y:S05]  /*15380*/  BSYNC B2 ;  /* 0x0000000000027941 */ /* 0x000fea0003800000 */
.L_x_2860:
[----:B------:R-:W-:Y:S05]  /*15390*/  @P1 BRA `(.L_x_2859) ;  /* 0x0000000400c81947 */ /* 0x000fea0003800000 */
[----:B------:R-:W3:Y:S04]  /*153a0*/  LDL R21, [R1+0x11c] ;  /* 0x00011c0001157983 */ /* 0x000ee80000100800 */
[----:B01----:R-:W4:Y:S01]  /*153b0*/  LDL R20, [R1+0x12c] ;  /* 0x00012c0001147983 */ /* 0x003f220000100800 */
[----:B------:R-:W-:Y:S02]  /*153c0*/  SHF.R.U64 R41, R36, 0x10, R37 ;  /* 0x0000001024297819 */ /* 0x000fe40000001225 */
[--C-:B------:R-:W-:Y:S02]  /*153d0*/  SHF.R.U64 R40, R38, 0x10, R39.reuse ;  /* 0x0000001026287819 */ /* 0x100fe40000001227 */
[----:B------:R-:W-:Y:S02]  /*153e0*/  SHF.R.U32.HI R38, RZ, 0x10, R39 ;  /* 0x00000010ff267819 */ /* 0x000fe40000011627 */
[----:B------:R-:W-:-:S02]  /*153f0*/  SHF.R.U64 R36, R30, 0x10, R31 ;  /* 0x000000101e247819 */ /* 0x000fc4000000121f */
[----:B------:R-:W-:Y:S02]  /*15400*/  SHF.R.U32.HI R30, RZ, 0x10, R31 ;  /* 0x00000010ff1e7819 */ /* 0x000fe4000001161f */
[----:B---3--:R-:W-:Y:S02]  /*15410*/  R2UR UR4, R21 ;  /* 0x00000000150472ca */ /* 0x008fe400000e0000 */
[----:B------:R-:W-:Y:S02]  /*15420*/  SHF.R.S32.HI R21, RZ, 0x1f, R214 ;  /* 0x0000001fff157819 */ /* 0x000fe400000114d6 */
[----:B----4-:R-:W-:Y:S02]  /*15430*/  LEA.HI R3, R3, R20, RZ, 0x1d ;  /* 0x0000001403037211 */ /* 0x010fe400078fe8ff */
[CC--:B------:R-:W-:Y:S02]  /*15440*/  LEA.HI R24, R21.reuse, R214.reuse, RZ, 0x6 ;  /* 0x000000d615187211 */ /* 0x0c0fe400078f30ff */
[----:B------:R-:W-:-:S02]  /*15450*/  LEA.HI R21, R21, R214, RZ, 0x3 ;  /* 0x000000d615157211 */ /* 0x000fc400078f18ff */
[----:B------:R-:W-:Y:S02]  /*15460*/  SHF.R.S32.HI R20, RZ, 0x1f, R3 ;  /* 0x0000001fff147819 */ /* 0x000fe40000011403 */
[----:B------:R-:W-:Y:S02]  /*15470*/  LOP3.LUT R21, R64, 0x38, R21, 0xf8, !PT ;  /* 0x0000003840157812 */ /* 0x000fe400078ef815 */
[----:B------:R-:W-:Y:S01]  /*15480*/  LEA.HI R20, R20, R3, RZ, 0x3 ;  /* 0x0000000314147211 */ /* 0x000fe200078f18ff */
[----:B------:R-:W-:Y:S01]  /*15490*/  IMAD.SHL.U32 R3, R3, 0x8, RZ ;  /* 0x0000000803037824 */ /* 0x000fe200078e00ff */
[----:B------:R-:W-:-:S03]  /*154a0*/  LOP3.LUT R25, R21, R63, RZ, 0x3c, !PT ;  /* 0x0000003f15197212 */ /* 0x000fc600078e3cff */
[----:B------:R-:W-:Y:S01]  /*154b0*/  IMAD.SHL.U32 R21, R20, 0x400, RZ ;  /* 0x0000040014157824 */ /* 0x000fe200078e00ff */
[----:B------:R-:W-:Y:S01]  /*154c0*/  LOP3.LUT R3, R64, 0x38, R3, 0xf8, !PT ;  /* 0x0000003840037812 */ /* 0x000fe200078ef803 */
[----:B------:R-:W-:-:S03]  /*154d0*/  IMAD.SHL.U32 R24, R24, 0x80, RZ ;  /* 0x0000008018187824 */ /* 0x000fc600078e00ff */
[----:B------:R-:W-:Y:S02]  /*154e0*/  LOP3.LUT R20, R3, R63, RZ, 0x3c, !PT ;  /* 0x0000003f03147212 */ /* 0x000fe400078e3cff */
[----:B------:R-:W-:Y:S02]  /*154f0*/  LOP3.LUT R21, R21, 0x7fffe000, RZ, 0xc0, !PT ;  /* 0x7fffe00015157812 */ /* 0x000fe400078ec0ff */
[----:B------:R-:W-:Y:S02]  /*15500*/  LOP3.LUT R24, R24, 0xffffe000, RZ, 0xc0, !PT ;  /* 0xffffe00018187812 */ /* 0x000fe400078ec0ff */
[--C-:B-----5:R-:W-:Y:S02]  /*15510*/  IADD3 R20, R20, R21, R62.reuse ;  /* 0x0000001514147210 */ /* 0x120fe40007ffe03e */
[----:B------:R-:W-:-:S03]  /*15520*/  IADD3 R24, R25, R24, R62 ;  /* 0x0000001819187210 */ /* 0x000fc60007ffe03e */
[----:B------:R-:W-:Y:S01]  /*15530*/  IMAD R20, R20, 0x2, R23 ;  /* 0x0000000214147824 */ /* 0x000fe200078e0217 */
[----:B------:R-:W-:-:S04]  /*15540*/  LEA R3, R24, UR4, 0x1 ;  /* 0x0000000418037c11 */ /* 0x000fc8000f8e08ff */
[----:B------:R-:W0:Y:S04]  /*15550*/  LDS.128 R32, [R20+0x14400] ;  /* 0x0144000014207984 */ /* 0x000e280000000c00 */
[----:B------:R-:W1:Y:S01]  /*15560*/  LDS.128 R24, [R3] ;  /* 0x0000000003187984 */ /* 0x000e620000000c00 */
[----:B------:R-:W-:Y:S02]  /*15570*/  SHF.R.U32.HI R21, RZ, 0x10, R37 ;  /* 0x00000010ff157819 */ /* 0x000fe40000011625 */
[----:B------:R-:W-:Y:S02]  /*15580*/  SHF.R.U64 R37, R28, 0x10, R29 ;  /* 0x000000101c257819 */ /* 0x000fe4000000121d */
[C---:B------:R-:W-:Y:S02]  /*15590*/  PRMT R28, R102.reuse, 0x5410, R41 ;  /* 0x00005410661c7816 */ /* 0x040fe40000000029 */
[----:B------:R-:W-:-:S02]  /*155a0*/  PRMT R102, R102, 0x5432, R21 ;  /* 0x0000543266667816 */ /* 0x000fc40000000015 */
[C---:B------:R-:W-:Y:S02]  /*155b0*/  PRMT R21, R101.reuse, 0x5410, R40 ;  /* 0x0000541065157816 */ /* 0x040fe40000000028 */
[----:B------:R-:W-:Y:S02]  /*155c0*/  PRMT R101, R101, 0x5432, R38 ;  /* 0x0000543265657816 */ /* 0x000fe40000000026 */
[----:B------:R-:W-:Y:S02]  /*155d0*/  PRMT R38, R104, 0x5410, R37 ;  /* 0x0000541068267816 */ /* 0x000fe40000000025 */
[----:B------:R-:W-:-:S03]  /*155e0*/  SHF.R.U32.HI R29, RZ, 0x10, R29 ;  /* 0x00000010ff1d7819 */ /* 0x000fc6000001161d */
[----:B------:R-:W-:Y:S01]  /*155f0*/  IMAD.U32 R45, R38, 0x10000, RZ ;  /* 0x00010000262d7824 */ /* 0x000fe200078e00ff */
[----:B------:R-:W-:Y:S02]  /*15600*/  PRMT R104, R104, 0x5432, R29 ;  /* 0x0000543268687816 */ /* 0x000fe4000000001d */
[C---:B------:R-:W-:Y:S02]  /*15610*/  PRMT R29, R103.reuse, 0x5410, R36 ;  /* 0x00005410671d7816 */ /* 0x040fe40000000024 */
[----:B------:R-:W-:Y:S01]  /*15620*/  PRMT R103, R103, 0x5432, R30 ;  /* 0x0000543267677816 */ /* 0x000fe2000000001e */
[----:B------:R-:W-:Y:S02]  /*15630*/  IMAD.U32 R44, R28, 0x10000, RZ ;  /* 0x000100001c2c7824 */ /* 0x000fe400078e00ff */
[----:B------:R-:W-:Y:S02]  /*15640*/  IMAD.U32 R46, R104, 0x10000, RZ ;  /* 0x00010000682e7824 */ /* 0x000fe400078e00ff */
[C---:B0-----:R-:W-:Y:S01]  /*15650*/  IMAD.U32 R40, R32.reuse, 0x10000, RZ ;  /* 0x0001000020287824 */ /* 0x041fe200078e00ff */
[----:B------:R-:W-:Y:S01]  /*15660*/  LOP3.LUT R36, R32, 0xffff0000, RZ, 0xc0, !PT ;  /* 0xffff000020247812 */ /* 0x000fe200078ec0ff */
[C---:B-1----:R-:W-:Y:S01]  /*15670*/  IMAD.U32 R37, R24.reuse, 0x10000, RZ ;  /* 0x0001000018257824 */ /* 0x042fe200078e00ff */
[----:B------:R-:W-:Y:S01]  /*15680*/  LOP3.LUT R30, R24, 0xffff0000, RZ, 0xc0, !PT ;  /* 0xffff0000181e7812 */ /* 0x000fe200078ec0ff */
[C---:B------:R-:W-:Y:S01]  /*15690*/  IMAD.U32 R41, R25.reuse, 0x10000, RZ ;  /* 0x0001000019297824 */ /* 0x040fe200078e00ff */
[----:B------:R-:W-:Y:S01]  /*156a0*/  LOP3.LUT R31, R25, 0xffff0000, RZ, 0xc0, !PT ;  /* 0xffff0000191f7812 */ /* 0x000fe200078ec0ff */
[C---:B------:R-:W-:Y:S01]  /*156b0*/  IMAD.U32 R25, R26.reuse, 0x10000, RZ ;  /* 0x000100001a197824 */ /* 0x040fe200078e00ff */
[----:B------:R-:W-:Y:S01]  /*156c0*/  LOP3.LUT R24, R26, 0xffff0000, RZ, 0xc0, !PT ;  /* 0xffff00001a187812 */ /* 0x000fe200078ec0ff */
[----:B------:R-:W-:Y:S01]  /*156d0*/  FMUL.FTZ R48, R40, R45 ;  /* 0x0000002d28307220 */ /* 0x000fe20000410000 */
[C---:B------:R-:W-:Y:S01]  /*156e0*/  IMAD.U32 R39, R27.reuse, 0x10000, RZ ;  /* 0x000100001b277824 */ /* 0x040fe200078e00ff */
[----:B------:R-:W-:Y:S01]  /*156f0*/  LOP3.LUT R26, R27, 0xffff0000, RZ, 0xc0, !PT ;  /* 0xffff00001b1a7812 */ /* 0x000fe200078ec0ff */
[C---:B------:R-:W-:Y:S01]  /*15700*/  IMAD.U32 R32, R34.reuse, 0x10000, RZ ;  /* 0x0001000022207824 */ /* 0x040fe200078e00ff */
[----:B------:R-:W-:Y:S01]  /*15710*/  LOP3.LUT R27, R34, 0xffff0000, RZ, 0xc0, !PT ;  /* 0xffff0000221b7812 */ /* 0x000fe200078ec0ff */
[C---:B------:R-:W-:Y:S01]  /*15720*/  IMAD.U32 R43, R35.reuse, 0x10000, RZ ;  /* 0x00010000232b7824 */ /* 0x040fe200078e00ff */
[----:B------:R-:W-:Y:S01]  /*15730*/  LOP3.LUT R34, R35, 0xffff0000, RZ, 0xc0, !PT ;  /* 0xffff000023227812 */ /* 0x000fe200078ec0ff */
[-C--:B------:R-:W-:Y:S01]  /*15740*/  FMUL.FTZ R50, R40, R44.reuse ;  /* 0x0000002c28327220 */ /* 0x080fe20000410000 */
[----:B------:R-:W-:Y:S01]  /*15750*/  FFMA.FTZ R35, R37, R44, -R48 ;  /* 0x0000002c25237223 */ /* 0x000fe20000010830 */
[----:B------:R-:W-:-:S02]  /*15760*/  IMAD.U32 R42, R33, 0x10000, RZ ;  /* 0x00010000212a7824 */ /* 0x000fc400078e00ff */
[----:B------:R-:W-:Y:S02]  /*15770*/  IMAD.U32 R48, R103, 0x10000, RZ ;  /* 0x0001000067307824 */ /* 0x000fe400078e00ff */
[----:B------:R-:W-:Y:S02]  /*15780*/  IMAD.U32 R44, R101, 0x10000, RZ ;  /* 0x00010000652c7824 */ /* 0x000fe400078e00ff */
[----:B------:R-:W-:Y:S02]  /*15790*/  IMAD.U32 R40, R102, 0x10000, RZ ;  /* 0x0001000066287824 */ /* 0x000fe400078e00ff */
[----:B------:R-:W-:Y:S01]  /*157a0*/  FFMA.FTZ R37, R37, R45, R50 ;  /* 0x0000002d25257223 */ /* 0x000fe20000010032 */
[C---:B------:R-:W-:Y:S01]  /*157b0*/  FMUL.FTZ R52, R42.reuse, R46 ;  /* 0x0000002e2a347220 */ /* 0x040fe20000410000 */
[C---:B------:R-:W-:Y:S01]  /*157c0*/  FMUL.FTZ R50, R43.reuse, R48 ;  /* 0x000000302b327220 */ /* 0x040fe20000410000 */
[----:B------:R-:W-:Y:S01]  /*157d0*/  FMUL.FTZ R47, R43, R44 ;  /* 0x0000002c2b2f7220 */ /* 0x000fe20000410000 */
[----:B------:R-:W-:Y:S01]  /*157e0*/  FMUL.FTZ R42, R42, R40 ;  /* 0x000000282a2a7220 */ /* 0x000fe20000410000 */
[----:B------:R-:W-:-:S02]  /*157f0*/  LOP3.LUT R45, R38, 0xffff0000, RZ, 0xc0, !PT ;  /* 0xffff0000262d7812 */ /* 0x000fc400078ec0ff */
[----:B------:R-:W-:Y:S01]  /*15800*/  LOP3.LUT R43, R28, 0xffff0000, RZ, 0xc0, !PT ;  /* 0xffff00001c2b7812 */ /* 0x000fe200078ec0ff */
[----:B------:R-:W-:Y:S01]  /*15810*/  FFMA.FTZ R40, R41, R40, -R52 ;  /* 0x0000002829287223 */ /* 0x000fe20000010834 */
[----:B------:R-:W-:Y:S01]  /*15820*/  FFMA.FTZ R38, R39, R44, -R50 ;  /* 0x0000002c27267223 */ /* 0x000fe20000010832 */
[----:B------:R-:W-:Y:S01]  /*15830*/  FFMA.FTZ R41, R41, R46, R42 ;  /* 0x0000002e29297223 */ /* 0x000fe2000001002a */
[----:B------:R-:W-:Y:S01]  /*15840*/  FFMA.FTZ R39, R39, R48, R47 ;  /* 0x0000003027277223 */ /* 0x000fe2000001002f */
[----:B------:R-:W-:Y:S01]  /*15850*/  LOP3.LUT R33, R33, 0xffff0000, RZ, 0xc0, !PT ;  /* 0xffff000021217812 */ /* 0x000fe200078ec0ff */
[----:B------:R-:W-:Y:S01]  /*15860*/  FMUL.FTZ R47, R36, R45 ;  /* 0x0000002d242f7220 */ /* 0x000fe20000410000 */
[----:B------:R-:W-:Y:S01]  /*15870*/  LOP3.LUT R102, R102, 0xffff0000, RZ, 0xc0, !PT ;  /* 0xffff000066667812 */ /* 0x000fe200078ec0ff */
[----:B------:R-:W-:Y:S01]  /*15880*/  FMUL.FTZ R49, R36, R43 ;  /* 0x0000002b24317220 */ /* 0x000fe20000410000 */
[----:B------:R-:W-:Y:S01]  /*15890*/  LOP3.LUT R104, R104, 0xffff0000, RZ, 0xc0, !PT ;  /* 0xffff000068687812 */ /* 0x000fe200078ec0ff */
[----:B------:R-:W-:-:S02]  /*158a0*/  IMAD.U32 R42, R29, 0x10000, RZ ;  /* 0x000100001d2a7824 */ /* 0x000fc400078e00ff */
[C---:B------:R-:W-:Y:S02]  /*158b0*/  IMAD.U32 R36, R21.reuse, 0x10000, RZ ;  /* 0x0001000015247824 */ /* 0x040fe400078e00ff */
[----:B------:R-:W-:Y:S01]  /*158c0*/  FFMA.FTZ R28, R30, R43, -R47 ;  /* 0x0000002b1e1c7223 */ /* 0x000fe2000001082f */
[C---:B------:R-:W-:Y:S01]  /*158d0*/  FMUL.FTZ R46, R32.reuse, R42 ;  /* 0x0000002a202e7220 */ /* 0x040fe20000410000 */
[----:B------:R-:W-:Y:S01]  /*158e0*/  LOP3.LUT R21, R21, 0xffff0000, RZ, 0xc0, !PT ;  /* 0xffff000015157812 */ /* 0x000fe200078ec0ff */
[C---:B------:R-:W-:Y:S01]  /*158f0*/  FMUL.FTZ R44, R33.reuse, R104 ;  /* 0x00000068212c7220 */ /* 0x040fe20000410000 */
[----:B------:R-:W-:Y:S01]  /*15900*/  FMUL.FTZ R43, R33, R102 ;  /* 0x00000066212b7220 */ /* 0x000fe20000410000 */
[----:B------:R-:W-:Y:S01]  /*15910*/  FMUL.FTZ R32, R32, R36 ;  /* 0x0000002420207220 */ /* 0x000fe20000410000 */
[----:B------:R-:W-:Y:S02]  /*15920*/  LOP3.LUT R29, R29, 0xffff0000, RZ, 0xc0, !PT ;  /* 0xffff00001d1d7812 */ /* 0x000fe400078ec0ff */
[----:B------:R-:W-:-:S02]  /*15930*/  LOP3.LUT R103, R103, 0xffff0000, RZ, 0xc0, !PT ;  /* 0xffff000067677812 */ /* 0x000fc400078ec0ff */
[----:B------:R-:W-:Y:S01]  /*15940*/  LOP3.LUT R101, R101, 0xffff0000, RZ, 0xc0, !PT ;  /* 0xffff000065657812 */ /* 0x000fe200078ec0ff */
[----:B------:R-:W-:Y:S01]  /*15950*/  FFMA.FTZ R46, R25, R36, -R46 ;  /* 0x00000024192e7223 */ /* 0x000fe2000001082e */
[C---:B------:R-:W-:Y:S01]  /*15960*/  FFMA.FTZ R33, R31.reuse, R102, -R44 ;  /* 0x000000661f217223 */ /* 0x040fe2000001082c */
[----:B------:R-:W-:Y:S01]  /*15970*/  FFMA.FTZ R104, R31, R104, R43 ;  /* 0x000000681f687223 */ /* 0x000fe2000001002b */
[----:B------:R-:W-:Y:S01]  /*15980*/  FFMA.FTZ R32, R25, R42, R32 ;  /* 0x0000002a19207223 */ /* 0x000fe20000010020 */
[C---:B------:R-:W-:Y:S01]  /*15990*/  FMUL.FTZ R36, R27.reuse, R21 ;  /* 0x000000151b247220 */ /* 0x040fe20000410000 */
[----:B------:R-:W-:Y:S01]  /*159a0*/  FMUL.FTZ R25, R27, R29 ;  /* 0x0000001d1b197220 */ /* 0x000fe20000410000 */
[C---:B------:R-:W-:Y:S01]  /*159b0*/  FMUL.FTZ R31, R34.reuse, R103 ;  /* 0x00000067221f7220 */ /* 0x040fe20000410000 */
[----:B------:R-:W-:Y:S01]  /*159c0*/  FMUL.FTZ R34, R34, R101 ;  /* 0x0000006522227220 */ /* 0x000fe20000410000 */
[----:B------:R-:W-:Y:S01]  /*159d0*/  FFMA.FTZ R30, R30, R45, R49 ;  /* 0x0000002d1e1e7223 */ /* 0x000fe20000010031 */
[C---:B------:R-:W-:Y:S01]  /*159e0*/  FFMA.FTZ R27, R24.reuse, R29, R36 ;  /* 0x0000001d181b7223 */ /* 0x040fe20000010024 */
[----:B------:R-:W-:Y:S01]  /*159f0*/  FFMA.FTZ R21, R24, R21, -R25 ;  /* 0x0000001518157223 */ /* 0x000fe20000010819 */
        /* <DEDUP_REMOVED lines=10> */
[----:B------:R3:W-:Y:S04]  /*15aa0*/  STS.128 [R3], R24 ;  /* 0x0000001803007388 */ /* 0x0007e80000000c00 */
[----:B------:R3:W-:Y:S02]  /*15ab0*/  STS.128 [R20+0x14400], R28 ;  /* 0x0144001c14007388 */ /* 0x0007e40000000c00 */
.L_x_2859:
[----:B------:R-:W-:Y:S05]  /*15ac0*/  BSYNC B1 ;  /* 0x0000000000017941 */ /* 0x000fea0003800000 */
.L_x_2858:
[----:B---3--:R-:W-:-:S05]  /*15ad0*/  VIADD R3, R225, 0x60 ;  /* 0x00000060e1037836 */ /* 0x008fca0000000000 */
[----:B------:R-:W-:-:S13]  /*15ae0*/  ISETP.GE.AND P0, PT, R3, R0, PT ;  /* 0x000000000300720c */ /* 0x000fda0003f06270 */
[----:B------:R-:W-:Y:S05]  /*15af0*/  @P0 BRA `(.L_x_2829) ;  /* 0x0000000c00c80947 */ /* 0x000fea0003800000 */
[----:B------:R3:W5:Y:S01]  /*15b00*/  LDL R45, [R1+0x11c] ;  /* 0x00011c00012d7983 */ /* 0x0007620000100800 */
[----:B------:R-:W4:Y:S01]  /*15b10*/  LDC R21, c[0x0][0x3f4] ;  /* 0x0000fd00ff157b82 */ /* 0x000f220000000800 */
[----:B------:R-:W-:Y:S01]  /*15b20*/  BSSY B1, `(.L_x_2862) ;  /* 0x0000076000017945 */ /* 0x000fe20003800000 */
[-C--:B----4-:R-:W-:Y:S02]  /*15b30*/  ISETP.GE.AND P0, PT, R16, R21.reuse, PT ;  /* 0x000000151000720c */ /* 0x090fe40003f06270 */
[----:B------:R-:W-:-:S11]  /*15b40*/  ISETP.GE.AND P1, PT, R214, R21, PT ;  /* 0x00000015d600720c */ /* 0x000fd60003f26270 */
[----:B---3--:R-:W-:Y:S05]  /*15b50*/  @P0 BRA `(.L_x_2863) ;  /* 0x0000000400c80947 */ /* 0x008fea0003800000 */
[----:B0-----:R-:W3:Y:S01]  /*15b60*/  LDL R24, [R1+0x80] ;  /* 0x0000800001187983 */ /* 0x001ee20000100800 */
[----:B-1----:R-:W-:Y:S02]  /*15b70*/  SHF.R.S32.HI R20, RZ, 0x1f, R3 ;  /* 0x0000001fff147819 */ /* 0x002fe40000011403 */
[----:B-----5:R-:W-:Y:S02]  /*15b80*/  R2UR UR4, R45 ;  /* 0x000000002d0472ca */ /* 0x020fe400000e0000 */
[----:B------:R-:W-:Y:S02]  /*15b90*/  LEA.HI R20, R20, R3, RZ, 0x3 ;  /* 0x0000000314147211 */ /* 0x000fe400078f18ff */
[----:B------:R-:W-:Y:S02]  /*15ba0*/  SHF.R.U64 R41, R72, 0x10, R73 ;  /* 0x0000001048297819 */ /* 0x000fe40000001249 */
[----:B------:R-:W-:Y:S01]  /*15bb0*/  SHF.R.U64 R33, R8, 0x10, R9 ;  /* 0x0000001008217819 */ /* 0x000fe20000001209 */
[----:B------:R-:W-:Y:S01]  /*15bc0*/  IMAD.SHL.U32 R20, R20, 0x40, RZ ;  /* 0x0000004014147824 */ /* 0x000fe200078e00ff */
[----:B------:R-:W-:-:S02]  /*15bd0*/  SHF.R.U64 R8, R10, 0x10, R11 ;  /* 0x000000100a087819 */ /* 0x000fc4000000120b */
[----:B------:R-:W-:Y:S02]  /*15be0*/  SHF.R.U32.HI R32, RZ, 0x10, R11 ;  /* 0x00000010ff207819 */ /* 0x000fe4000001160b */
[----:B------:R-:W-:Y:S02]  /*15bf0*/  PRMT R41, R100, 0x5410, R41 ;  /* 0x0000541064297816 */ /* 0x000fe40000000029 */
[----:B------:R-:W-:Y:S02]  /*15c00*/  PRMT R8, R97, 0x5410, R8 ;  /* 0x0000541061087816 */ /* 0x000fe40000000008 */
[----:B------:R-:W-:Y:S01]  /*15c10*/  PRMT R40, R98, 0x5410, R33 ;  /* 0x0000541062287816 */ /* 0x000fe20000000021 */
[----:B------:R-:W-:Y:S01]  /*15c20*/  IMAD.U32 R44, R41, 0x10000, RZ ;  /* 0x00010000292c7824 */ /* 0x000fe200078e00ff */
[----:B------:R-:W-:Y:S02]  /*15c30*/  PRMT R97, R97, 0x5432, R32 ;  /* 0x0000543261617816 */ /* 0x000fe40000000020 */
[----:B------:R-:W-:Y:S01]  /*15c40*/  SHF.R.U32.HI R73, RZ, 0x10, R73 ;  /* 0x00000010ff497819 */ /* 0x000fe20000011649 */
[----:B------:R-:W-:Y:S01]  /*15c50*/  IMAD.U32 R42, R40, 0x10000, RZ ;  /* 0x00010000282a7824 */ /* 0x000fe200078e00ff */
[----:B------:R-:W-:-:S02]  /*15c60*/  SHF.R.U32.HI R9, RZ, 0x10, R9 ;  /* 0x00000010ff097819 */ /* 0x000fc40000011609 */
[----:B------:R-:W-:Y:S02]  /*15c70*/  SHF.R.U64 R10, R74, 0x10, R75 ;  /* 0x000000104a0a7819 */ /* 0x000fe4000000124b */
[----:B------:R-:W-:Y:S02]  /*15c80*/  PRMT R100, R100, 0x5432, R73 ;  /* 0x0000543264647816 */ /* 0x000fe40000000049 */
[----:B------:R-:W-:Y:S02]  /*15c90*/  LOP3.LUT R41, R41, 0xffff0000, RZ, 0xc0, !PT ;  /* 0xffff000029297812 */ /* 0x000fe400078ec0ff */
[----:B------:R-:W-:Y:S02]  /*15ca0*/  SHF.R.U32.HI R74, RZ, 0x10, R75 ;  /* 0x00000010ff4a7819 */ /* 0x000fe4000001164b */
[----:B------:R-:W-:Y:S02]  /*15cb0*/  PRMT R98, R98, 0x5432, R9 ;  /* 0x0000543262627816 */ /* 0x000fe40000000009 */
[----:B------:R-:W-:-:S02]  /*15cc0*/  PRMT R11, R99, 0x5410, R10 ;  /* 0x00005410630b7816 */ /* 0x000fc4000000000a */
[----:B------:R-:W-:Y:S02]  /*15cd0*/  PRMT R99, R99, 0x5432, R74 ;  /* 0x0000543263637816 */ /* 0x000fe4000000004a */
[----:B---3--:R-:W-:Y:S01]  /*15ce0*/  LEA.HI R0, R21, R24, RZ, 0x1d ;  /* 0x0000001815007211 */ /* 0x008fe200078fe8ff */
[----:B------:R-:W-:-:S03]  /*15cf0*/  IMAD.SHL.U32 R24, R3, 0x40, RZ ;  /* 0x0000004003187824 */ /* 0x000fc600078e00ff */
[----:B------:R-:W-:Y:S02]  /*15d00*/  SHF.R.S32.HI R25, RZ, 0x1f, R0 ;  /* 0x0000001fff197819 */ /* 0x000fe40000011400 */
[----:B------:R-:W-:Y:S02]  /*15d10*/  LOP3.LUT R27, R24, 0x1c0, RZ, 0xc0, !PT ;  /* 0x000001c0181b7812 */ /* 0x000fe400078ec0ff */
[----:B------:R-:W-:Y:S01]  /*15d20*/  LEA.HI R25, R25, R0, RZ, 0x3 ;  /* 0x0000000019197211 */ /* 0x000fe200078f18ff */
[----:B------:R-:W-:Y:S01]  /*15d30*/  IMAD.SHL.U32 R0, R0, 0x8, RZ ;  /* 0x0000000800007824 */ /* 0x000fe200078e00ff */
[----:B------:R-:W-:Y:S02]  /*15d40*/  SHF.R.U32.HI R29, RZ, 0x3, R27 ;  /* 0x00000003ff1d7819 */ /* 0x000fe4000001161b */
[----:B------:R-:W-:Y:S01]  /*15d50*/  LOP3.LUT R24, R20, 0xfffffe00, RZ, 0xc0, !PT ;  /* 0xfffffe0014187812 */ /* 0x000fe200078ec0ff */
[----:B------:R-:W-:Y:S01]  /*15d60*/  IMAD.SHL.U32 R25, R25, 0x400, RZ ;  /* 0x0000040019197824 */ /* 0x000fe200078e00ff */
[----:B------:R-:W-:-:S02]  /*15d70*/  LOP3.LUT R0, R27, 0x38, R0, 0xf8, !PT ;  /* 0x000000381b007812 */ /* 0x000fc400078ef800 */
[----:B------:R-:W-:Y:S02]  /*15d80*/  LOP3.LUT R26, R27, 0x38, R16, 0xf8, !PT ;  /* 0x000000381b1a7812 */ /* 0x000fe400078ef810 */
[----:B------:R-:W-:Y:S02]  /*15d90*/  LOP3.LUT R20, R0, R29, RZ, 0x3c, !PT ;  /* 0x0000001d00147212 */ /* 0x000fe400078e3cff */
[----:B------:R-:W-:Y:S02]  /*15da0*/  LOP3.LUT R25, R25, 0x7fffe000, RZ, 0xc0, !PT ;  /* 0x7fffe00019197812 */ /* 0x000fe400078ec0ff */
[----:B------:R-:W-:Y:S02]  /*15db0*/  LOP3.LUT R26, R24, R26, R29, 0xf6, !PT ;  /* 0x0000001a181a7212 */ /* 0x000fe400078ef61d */
[----:B------:R-:W-:Y:S02]  /*15dc0*/  IADD3 R20, R20, R25, R24 ;  /* 0x0000001914147210 */ /* 0x000fe40007ffe018 */
[----:B------:R-:W-:-:S03]  /*15dd0*/  LEA R0, R26, UR4, 0x1 ;  /* 0x000000041a007c11 */ /* 0x000fc6000f8e08ff */
[----:B------:R-:W-:Y:S02]  /*15de0*/  IMAD R20, R20, 0x2, R23 ;  /* 0x0000000214147824 */ /* 0x000fe400078e0217 */
[----:B------:R-:W0:Y:S04]  /*15df0*/  LDS.128 R24, [R0] ;  /* 0x0000000000187984 */ /* 0x000e280000000c00 */
[----:B------:R-:W1:Y:S01]  /*15e00*/  LDS.128 R28, [R20+0x14400] ;  /* 0x01440000141c7984 */ /* 0x000e620000000c00 */
[C---:B0-----:R-:W-:Y:S01]  /*15e10*/  IMAD.U32 R35, R25.reuse, 0x10000, RZ ;  /* 0x0001000019237824 */ /* 0x041fe200078e00ff */
[----:B------:R-:W-:Y:S01]  /*15e20*/  LOP3.LUT R32, R25, 0xffff0000, RZ, 0xc0, !PT ;  /* 0xffff000019207812 */ /* 0x000fe200078ec0ff */
[C---:B------:R-:W-:Y:S01]  /*15e30*/  IMAD.U32 R33, R24.reuse, 0x10000, RZ ;  /* 0x0001000018217824 */ /* 0x040fe200078e00ff */
[----:B------:R-:W-:Y:S01]  /*15e40*/  LOP3.LUT R34, R24, 0xffff0000, RZ, 0xc0, !PT ;  /* 0xffff000018227812 */ /* 0x000fe200078ec0ff */
[C---:B-1----:R-:W-:Y:S01]  /*15e50*/  IMAD.U32 R25, R28.reuse, 0x10000, RZ ;  /* 0x000100001c197824 */ /* 0x042fe200078e00ff */
[----:B------:R-:W-:Y:S01]  /*15e60*/  LOP3.LUT R28, R28, 0xffff0000, RZ, 0xc0, !PT ;  /* 0xffff00001c1c7812 */ /* 0x000fe200078ec0ff */
[C---:B------:R-:W-:Y:S01]  /*15e70*/  IMAD.U32 R38, R30.reuse, 0x10000, RZ ;  /* 0x000100001e267824 */ /* 0x040fe200078e00ff */
[----:B------:R-:W-:Y:S01]  /*15e80*/  LOP3.LUT R24, R30, 0xffff0000, RZ, 0xc0, !PT ;  /* 0xffff00001e187812 */ /* 0x000fe200078ec0ff */
[----:B------:R-:W-:Y:S01]  /*15e90*/  FMUL.FTZ R46, R25, R44 ;  /* 0x0000002c192e7220 */ /* 0x000fe20000410000 */
[C---:B------:R-:W-:Y:S01]  /*15ea0*/  IMAD.U32 R39, R31.reuse, 0x10000, RZ ;  /* 0x000100001f277824 */ /* 0x040fe200078e00ff */
[----:B------:R-:W-:Y:S01]  /*15eb0*/  LOP3.LUT R30, R31, 0xffff0000, RZ, 0xc0, !PT ;  /* 0xffff00001f1e7812 */ /* 0x000fe200078ec0ff */
[-C--:B------:R-:W-:Y:S01]  /*15ec0*/  FMUL.FTZ R48, R25, R42.reuse ;  /* 0x0000002a19307220 */ /* 0x080fe20000410000 */
[----:B------:R-:W-:Y:S01]  /*15ed0*/  LOP3.LUT R31, R40, 0xffff0000, RZ, 0xc0, !PT ;  /* 0xffff0000281f7812 */ /* 0x000fe200078ec0ff */
[----:B------:R-:W-:Y:S01]  /*15ee0*/  FFMA.FTZ R25, R33, R42, -R46 ;  /* 0x0000002a21197223 */ /* 0x000fe2000001082e */
[C---:B------:R-:W-:Y:S01]  /*15ef0*/  IMAD.U32 R10, R26.reuse, 0x10000, RZ ;  /* 0x000100001a0a7824 */ /* 0x040fe200078e00ff */
[----:B------:R-:W-:Y:S01]  /*15f00*/  LOP3.LUT R9, R26, 0xffff0000, RZ, 0xc0, !PT ;  /* 0xffff00001a097812 */ /* 0x000fe200078ec0ff */
[----:B------:R-:W-:-:S02]  /*15f10*/  IMAD.U32 R37, R29, 0x10000, RZ ;  /* 0x000100001d257824 */ /* 0x000fc400078e00ff */
[----:B------:R-:W-:Y:S01]  /*15f20*/  FMUL.FTZ R43, R28, R41 ;  /* 0x000000291c2b7220 */ /* 0x000fe20000410000 */
[----:B------:R-:W-:Y:S01]  /*15f30*/  IMAD.U32 R42, R100, 0x10000, RZ ;  /* 0x00010000642a7824 */ /* 0x000fe200078e00ff */
[C---:B------:R-:W-:Y:S01]  /*15f40*/  LOP3.LUT R26, R27.reuse, 0xffff0000, RZ, 0xc0, !PT ;  /* 0xffff00001b1a7812 */ /* 0x040fe200078ec0ff */
[----:B------:R-:W-:Y:S02]  /*15f50*/  IMAD.U32 R36, R27, 0x10000, RZ ;  /* 0x000100001b247824 */ /* 0x000fe400078e00ff */
[----:B------:R-:W-:Y:S01]  /*15f60*/  FFMA.FTZ R27, R33, R44, R48 ;  /* 0x0000002c211b7223 */ /* 0x000fe20000010030 */
[----:B------:R-:W-:Y:S02]  /*15f70*/  IMAD.U32 R40, R98, 0x10000, RZ ;  /* 0x0001000062287824 */ /* 0x000fe400078e00ff */
[-C--:B------:R-:W-:Y:S01]  /*15f80*/  FMUL.FTZ R33, R28, R31.reuse ;  /* 0x0000001f1c217220 */ /* 0x080fe20000410000 */
[----:B------:R-:W-:Y:S01]  /*15f90*/  FFMA.FTZ R44, R34, R31, -R43 ;  /* 0x0000001f222c7223 */ /* 0x000fe2000001082b */
[----:B------:R-:W-:Y:S01]  /*15fa0*/  FMUL.FTZ R28, R37, R42 ;  /* 0x0000002a251c7220 */ /* 0x000fe20000410000 */
[----:B------:R-:W-:Y:S01]  /*15fb0*/  IMAD.U32 R43, R99, 0x10000, RZ ;  /* 0x00010000632b7824 */ /* 0x000fe200078e00ff */
[----:B------:R-:W-:Y:S01]  /*15fc0*/  LOP3.LUT R29, R29, 0xffff0000, RZ, 0xc0, !PT ;  /* 0xffff00001d1d7812 */ /* 0x000fe200078ec0ff */
[-C--:B------:R-:W-:Y:S01]  /*15fd0*/  FMUL.FTZ R37, R37, R40.reuse ;  /* 0x0000002825257220 */ /* 0x080fe20000410000 */
[----:B------:R-:W-:Y:S01]  /*15fe0*/  LOP3.LUT R100, R100, 0xffff0000, RZ, 0xc0, !PT ;  /* 0xffff000064647812 */ /* 0x000fe200078ec0ff */
[----:B------:R-:W-:Y:S01]  /*15ff0*/  FFMA.FTZ R40, R35, R40, -R28 ;  /* 0x0000002823287223 */ /* 0x000fe2000001081c */
[----:B------:R-:W-:Y:S01]  /*16000*/  LOP3.LUT R98, R98, 0xffff0000, RZ, 0xc0, !PT ;  /* 0xffff000062627812 */ /* 0x000fe200078ec0ff */
[----:B------:R-:W-:-:S02]  /*16010*/  IMAD.U32 R28, R97, 0x10000, RZ ;  /* 0x00010000611c7824 */ /* 0x000fc400078e00ff */
[----:B------:R-:W-:Y:S01]  /*16020*/  FMUL.FTZ R31, R39, R43 ;  /* 0x0000002b271f7220 */ /* 0x000fe20000410000 */
[----:B------:R-:W-:Y:S01]  /*16030*/  FFMA.FTZ R37, R35, R42, R37 ;  /* 0x0000002a23257223 */ /* 0x000fe20000010025 */
[----:B------:R-:W-:Y:S01]  /*16040*/  FFMA.FTZ R34, R34, R41, R33 ;  /* 0x0000002922227223 */ /* 0x000fe20000010021 */
[----:B------:R-:W-:Y:S01]  /*16050*/  FMUL.FTZ R35, R29, R100 ;  /* 0x000000641d237220 */ /* 0x000fe20000410000 */
[-C--:B------:R-:W-:Y:S01]  /*16060*/  FMUL.FTZ R39, R39, R28.reuse ;  /* 0x0000001c27277220 */ /* 0x080fe20000410000 */
[----:B------:R-:W-:Y:S01]  /*16070*/  FFMA.FTZ R41, R36, R28, -R31 ;  /* 0x0000001c24297223 */ /* 0x000fe2000001081f */
[-C--:B------:R-:W-:Y:S01]  /*16080*/  FMUL.FTZ R29, R29, R98.reuse ;  /* 0x000000621d1d7220 */ /* 0x080fe20000410000 */
[----:B------:R-:W-:Y:S02]  /*16090*/  IMAD.U32 R33, R11, 0x10000, RZ ;  /* 0x000100000b217824 */ /* 0x000fe400078e00ff */
[----:B------:R-:W-:Y:S01]  /*160a0*/  FFMA.FTZ R35, R32, R98, -R35 ;  /* 0x0000006220237223 */ /* 0x000fe20000010823 */
[----:B------:R-:W-:-:S02]  /*160b0*/  IMAD.U32 R31, R8, 0x10000, RZ ;  /* 0x00010000081f7824 */ /* 0x000fc400078e00ff */
[----:B------:R-:W-:Y:S01]  /*160c0*/  FFMA.FTZ R36, R36, R43, R39 ;  /* 0x0000002b24247223 */ /* 0x000fe20000010027 */
[----:B------:R-:W-:Y:S01]  /*160d0*/  FFMA.FTZ R32, R32, R100, R29 ;  /* 0x0000006420207223 */ /* 0x000fe2000001001d */
[C---:B------:R-:W-:Y:S01]  /*160e0*/  FMUL.FTZ R39, R38.reuse, R33 ;  /* 0x0000002126277220 */ /* 0x040fe20000410000 */
[-C--:B------:R-:W-:Y:S01]  /*160f0*/  FMUL.FTZ R29, R38, R31.reuse ;  /* 0x0000001f261d7220 */ /* 0x080fe20000410000 */
[----:B------:R-:W-:Y:S02]  /*16100*/  LOP3.LUT R11, R11, 0xffff0000, RZ, 0xc0, !PT ;  /* 0xffff00000b0b7812 */ /* 0x000fe400078ec0ff */
[----:B------:R-:W-:Y:S01]  /*16110*/  LOP3.LUT R99, R99, 0xffff0000, RZ, 0xc0, !PT ;  /* 0xffff000063637812 */ /* 0x000fe200078ec0ff */
[----:B------:R-:W-:Y:S01]  /*16120*/  FFMA.FTZ R39, R10, R31, -R39 ;  /* 0x0000001f0a277223 */ /* 0x000fe20000010827 */
[----:B------:R-:W-:Y:S01]  /*16130*/  LOP3.LUT R8, R8, 0xffff0000, RZ, 0xc0, !PT ;  /* 0xffff000008087812 */ /* 0x000fe200078ec0ff */
[----:B------:R-:W-:Y:S01]  /*16140*/  FFMA.FTZ R29, R10, R33, R29 ;  /* 0x000000210a1d7223 */ /* 0x000fe2000001001d */
[----:B------:R-:W-:Y:S01]  /*16150*/  LOP3.LUT R97, R97, 0xffff0000, RZ, 0xc0, !PT ;  /* 0xffff000061617812 */ /* 0x000fe200078ec0ff */
[----:B------:R-:W-:Y:S01]  /*16160*/  FMUL.FTZ R10, R24, R11 ;  /* 0x0000000b180a7220 */ /* 0x000fe20000410000 */
[----:B------:R-:W-:Y:S01]  /*16170*/  FMUL.FTZ R31, R30, R99 ;  /* 0x000000631e1f7220 */ /* 0x000fe20000410000 */
[----:B------:R-:W-:-:S02]  /*16180*/  FMUL.FTZ R24, R24, R8 ;  /* 0x0000000818187220 */ /* 0x000fc40000410000 */
[-C--:B------:R-:W-:Y:S01]  /*16190*/  FMUL.FTZ R38, R30, R97.reuse ;  /* 0x000000611e267220 */ /* 0x080fe20000410000 */
[C---:B------:R-:W-:Y:S01]  /*161a0*/  FFMA.FTZ R10, R9.reuse, R8, -R10 ;  /* 0x00000008090a7223 */ /* 0x040fe2000001080a */
[C---:B------:R-:W-:Y:S01]  /*161b0*/  FFMA.FTZ R30, R26.reuse, R97, -R31 ;  /* 0x000000611a1e7223 */ /* 0x040fe2000001081f */
[----:B------:R-:W-:Y:S01]  /*161c0*/  FFMA.FTZ R28, R9, R11, R24 ;  /* 0x0000000b091c7223 */ /* 0x000fe20000010018 */
[----:B------:R-:W-:Y:S01]  /*161d0*/  FFMA.FTZ R99, R26, R99, R38 ;  /* 0x000000631a637223 */ /* 0x000fe20000010026 */
[----:B------:R-:W-:Y:S02]  /*161e0*/  F2FP.BF16.F32.PACK_AB R8, R44, R25 ;  /* 0x000000192c08723e */ /* 0x000fe400000010ff */
[----:B------:R-:W-:Y:S02]  /*161f0*/  F2FP.BF16.F32.PACK_AB R24, R34, R27 ;  /* 0x0000001b2218723e */ /* 0x000fe400000010ff */
[----:B------:R-:W-:Y:S02]  /*16200*/  F2FP.BF16.F32.PACK_AB R9, R35, R40 ;  /* 0x000000282309723e */ /* 0x000fe400000010ff */
[----:B------:R-:W-:-:S02]  /*16210*/  F2FP.BF16.F32.PACK_AB R10, R10, R39 ;  /* 0x000000270a0a723e */ /* 0x000fc400000010ff */
[----:B------:R-:W-:Y:S02]  /*16220*/  F2FP.BF16.F32.PACK_AB R11, R30, R41 ;  /* 0x000000291e0b723e */ /* 0x000fe400000010ff */
[----:B------:R-:W-:Y:S02]  /*16230*/  F2FP.BF16.F32.PACK_AB R25, R32, R37 ;  /* 0x000000252019723e */ /* 0x000fe400000010ff */
[----:B------:R-:W-:Y:S01]  /*16240*/  F2FP.BF16.F32.PACK_AB R26, R28, R29 ;  /* 0x0000001d1c1a723e */ /* 0x000fe200000010ff */
[----:B------:R3:W-:Y:S01]  /*16250*/  STS.128 [R0], R8 ;  /* 0x0000000800007388 */ /* 0x0007e20000000c00 */
[----:B------:R-:W-:-:S05]  /*16260*/  F2FP.BF16.F32.PACK_AB R27, R99, R36 ;  /* 0x00000024631b723e */ /* 0x000fca00000010ff */
[----:B------:R3:W-:Y:S02]  /*16270*/  STS.128 [R20+0x14400], R24 ;  /* 0x0144001814007388 */ /* 0x0007e40000000c00 */
.L_x_2863:
[----:B------:R-:W-:Y:S05]  /*16280*/  BSYNC B1 ;  /* 0x0000000000017941 */ /* 0x000fea0003800000 */
.L_x_2862:
[----:B------:R-:W-:Y:S05]  /*16290*/  @P1 BRA `(.L_x_2829) ;  /* 0x0000000400e01947 */ /* 0x000fea0003800000 */
[----:B---3--:R-:W3:Y:S01]  /*162a0*/  LDL R9, [R1+0x12c] ;  /* 0x00012c0001097983 */ /* 0x008ee20000100800 */
[----:B------:R-:W-:Y:S01]  /*162b0*/  SHF.R.S32.HI R0, RZ, 0x1f, R3 ;  /* 0x0000001fff007819 */ /* 0x000fe20000011403 */
[----:B------:R-:W-:Y:S01]  /*162c0*/  IMAD.SHL.U32 R8, R3, 0x40, RZ ;  /* 0x0000004003087824 */ /* 0x000fe200078e00ff */
[----:B------:R-:W-:Y:S02]  /*162d0*/  SHF.R.S32.HI R11, RZ, 0x1f, R214 ;  /* 0x0000001fff0b7819 */ /* 0x000fe400000114d6 */
[----:B------:R-:W-:Y:S02]  /*162e0*/  LEA.HI R3, R0, R3, RZ, 0x3 ;  /* 0x0000000300037211 */ /* 0x000fe400078f18ff */
[CC--:B01----:R-:W-:Y:S02]  /*162f0*/  LEA.HI R20, R11.reuse, R214.reuse, RZ, 0x6 ;  /* 0x000000d60b147211 */ /* 0x0c3fe400078f30ff */
[----:B------:R-:W-:Y:S02]  /*16300*/  LEA.HI R10, R11, R214, RZ, 0x3 ;  /* 0x000000d60b0a7211 */ /* 0x000fe400078f18ff */
[----:B-----5:R-:W-:Y:S01]  /*16310*/  R2UR UR4, R45 ;  /* 0x000000002d0472ca */ /* 0x020fe200000e0000 */
[----:B------:R-:W-:Y:S01]  /*16320*/  IMAD.SHL.U32 R24, R20, 0x80, RZ ;  /* 0x0000008014187824 */ /* 0x000fe200078e00ff */
[----:B------:R-:W-:-:S02]  /*16330*/  SHF.R.U64 R29, R4, 0x10, R5 ;  /* 0x00000010041d7819 */ /* 0x000fc40000001205 */
[--C-:B------:R-:W-:Y:S02]  /*16340*/  SHF.R.U64 R4, R6, 0x10, R7.reuse ;  /* 0x0000001006047819 */ /* 0x100fe40000001207 */
[----:B------:R-:W-:Y:S02]  /*16350*/  SHF.R.U32.HI R6, RZ, 0x10, R7 ;  /* 0x00000010ff067819 */ /* 0x000fe40000011607 */
[----:B------:R-:W-:Y:S02]  /*16360*/  PRMT R28, R86, 0x5410, R29 ;  /* 0x00005410561c7816 */ /* 0x000fe4000000001d */
[--C-:B------:R-:W-:Y:S02]  /*16370*/  SHF.R.U64 R32, R14, 0x10, R15.reuse ;  /* 0x000000100e207819 */ /* 0x100fe4000000120f */
[----:B------:R-:W-:Y:S02]  /*16380*/  PRMT R29, R85, 0x5410, R4 ;  /* 0x00005410551d7816 */ /* 0x000fe40000000004 */
[----:B------:R-:W-:-:S02]  /*16390*/  SHF.R.U32.HI R14, RZ, 0x10, R15 ;  /* 0x00000010ff0e7819 */ /* 0x000fc4000001160f */
[----:B------:R-:W-:Y:S02]  /*163a0*/  PRMT R85, R85, 0x5432, R6 ;  /* 0x0000543255557816 */ /* 0x000fe40000000006 */
[C---:B------:R-:W-:Y:S02]  /*163b0*/  PRMT R32, R87.reuse, 0x5410, R32 ;  /* 0x0000541057207816 */ /* 0x040fe40000000020 */
[----:B------:R-:W-:Y:S02]  /*163c0*/  PRMT R87, R87, 0x5432, R14 ;  /* 0x0000543257577816 */ /* 0x000fe4000000000e */
[----:B---3--:R-:W-:Y:S02]  /*163d0*/  LEA.HI R21, R21, R9, RZ, 0x1d ;  /* 0x0000000915157211 */ /* 0x008fe400078fe8ff */
[----:B------:R-:W-:Y:S01]  /*163e0*/  LOP3.LUT R9, R8, 0x1c0, RZ, 0xc0, !PT ;  /* 0x000001c008097812 */ /* 0x000fe200078ec0ff */
[----:B------:R-:W-:Y:S01]  /*163f0*/  IMAD.SHL.U32 R8, R3, 0x40, RZ ;  /* 0x0000004003087824 */ /* 0x000fe200078e00ff */
[----:B------:R-:W-:-:S02]  /*16400*/  SHF.R.S32.HI R0, RZ, 0x1f, R21 ;  /* 0x0000001fff007819 */ /* 0x000fc40000011415 */
[----:B------:R-:W-:Y:S02]  /*16410*/  LOP3.LUT R10, R9, 0x38, R10, 0xf8, !PT ;  /* 0x00000038090a7812 */ /* 0x000fe400078ef80a */
[----:B------:R-:W-:Y:S01]  /*16420*/  LEA.HI R3, R0, R21, RZ, 0x3 ;  /* 0x0000001500037211 */ /* 0x000fe200078f18ff */
[----:B------:R-:W-:Y:S01]  /*16430*/  IMAD.SHL.U32 R0, R21, 0x8, RZ ;  /* 0x0000000815007824 */ /* 0x000fe200078e00ff */
[----:B------:R-:W-:Y:S02]  /*16440*/  SHF.R.U32.HI R11, RZ, 0x3, R9 ;  /* 0x00000003ff0b7819 */ /* 0x000fe40000011609 */
[----:B------:R-:W-:Y:S01]  /*16450*/  LOP3.LUT R20, R8, 0xfffffe00, RZ, 0xc0, !PT ;  /* 0xfffffe0008147812 */ /* 0x000fe200078ec0ff */
[----:B------:R-:W-:Y:S01]  /*16460*/  IMAD.SHL.U32 R8, R3, 0x400, RZ ;  /* 0x0000040003087824 */ /* 0x000fe200078e00ff */
[----:B------:R-:W-:Y:S02]  /*16470*/  LOP3.LUT R0, R9, 0x38, R0, 0xf8, !PT ;  /* 0x0000003809007812 */ /* 0x000fe400078ef800 */
[----:B------:R-:W-:-:S02]  /*16480*/  LOP3.LUT R21, R24, 0xffffe000, RZ, 0xc0, !PT ;  /* 0xffffe00018157812 */ /* 0x000fc400078ec0ff */
[-C--:B------:R-:W-:Y:S02]  /*16490*/  LOP3.LUT R10, R10, R11.reuse, RZ, 0x3c, !PT ;  /* 0x0000000b0a0a7212 */ /* 0x080fe400078e3cff */
[----:B------:R-:W-:Y:S02]  /*164a0*/  LOP3.LUT R3, R0, R11, RZ, 0x3c, !PT ;  /* 0x0000000b00037212 */ /* 0x000fe400078e3cff */
[----:B------:R-:W-:Y:S02]  /*164b0*/  LOP3.LUT R8, R8, 0x7fffe000, RZ, 0xc0, !PT ;  /* 0x7fffe00008087812 */ /* 0x000fe400078ec0ff */
[--C-:B------:R-:W-:Y:S02]  /*164c0*/  IADD3 R10, R10, R21, R20.reuse ;  /* 0x000000150a0a7210 */ /* 0x100fe40007ffe014 */
[----:B------:R-:W-:Y:S02]  /*164d0*/  IADD3 R20, R3, R8, R20 ;  /* 0x0000000803147210 */ /* 0x000fe40007ffe014 */
[----:B------:R-:W-:-:S02]  /*164e0*/  LEA R0, R10, UR4, 0x1 ;  /* 0x000000040a007c11 */ /* 0x000fc4000f8e08ff */
[----:B------:R-:W-:Y:S01]  /*164f0*/  SHF.R.U32.HI R21, RZ, 0x10, R5 ;  /* 0x00000010ff157819 */ /* 0x000fe20000011605 */
[----:B------:R-:W-:Y:S01]  /*16500*/  IMAD R3, R20, 0x2, R23 ;  /* 0x0000000214037824 */ /* 0x000fe200078e0217 */
[--C-:B------:R-:W-:Y:S01]  /*16510*/  SHF.R.U64 R5, R12, 0x10, R13.reuse ;  /* 0x000000100c057819 */ /* 0x100fe2000000120d */
[----:B------:R-:W0:Y:S01]  /*16520*/  LDS.128 R8, [R0] ;  /* 0x0000000000087984 */ /* 0x000e220000000c00 */
[----:B------:R-:W-:Y:S02]  /*16530*/  SHF.R.U32.HI R13, RZ, 0x10, R13 ;  /* 0x00000010ff0d7819 */ /* 0x000fe4000001160d */
[C---:B------:R-:W-:Y:S01]  /*16540*/  PRMT R30, R88.reuse, 0x5410, R5 ;  /* 0x00005410581e7816 */ /* 0x040fe20000000005 */
[----:B------:R-:W1:Y:S01]  /*16550*/  LDS.128 R24, [R3+0x14400] ;  /* 0x0144000003187984 */ /* 0x000e620000000c00 */
[----:B------:R-:W-:Y:S02]  /*16560*/  PRMT R88, R88, 0x5432, R13 ;  /* 0x0000543258587816 */ /* 0x000fe4000000000d */
[----:B------:R-:W-:Y:S01]  /*16570*/  PRMT R86, R86, 0x5432, R21 ;  /* 0x0000543256567816 */ /* 0x000fe20000000015 */
        /* <DEDUP_REMOVED lines=14> */
[----:B------:R-:W-:-:S02]  /*16660*/  IMAD.U32 R25, R28, 0x10000, RZ ;  /* 0x000100001c197824 */ /* 0x000fc400078e00ff */
[C---:B------:R-:W-:Y:S01]  /*16670*/  FMUL.FTZ R33, R11.reuse, R31 ;  /* 0x0000001f0b217220 */ /* 0x040fe20000410000 */
[----:B------:R-:W-:Y:S01]  /*16680*/  LOP3.LUT R28, R28, 0xffff0000, RZ, 0xc0, !PT ;  /* 0xffff00001c1c7812 */ /* 0x000fe200078ec0ff */
[----:B------:R-:W-:Y:S02]  /*16690*/  IMAD.U32 R15, R26, 0x10000, RZ ;  /* 0x000100001a0f7824 */ /* 0x000fe400078e00ff */
[-C--:B------:R-:W-:Y:S01]  /*166a0*/  FMUL.FTZ R11, R11, R25.reuse ;  /* 0x000000190b0b7220 */ /* 0x080fe20000410000 */
[----:B------:R-:W-:Y:S01]  /*166b0*/  FFMA.FTZ R33, R4, R25, -R33 ;  /* 0x0000001904217223 */ /* 0x000fe20000010821 */
[----:B------:R-:W-:Y:S01]  /*166c0*/  IMAD.U32 R25, R88, 0x10000, RZ ;  /* 0x0001000058197824 */ /* 0x000fe200078e00ff */
[----:B------:R-:W-:Y:S01]  /*166d0*/  LOP3.LUT R20, R26, 0xffff0000, RZ, 0xc0, !PT ;  /* 0xffff00001a147812 */ /* 0x000fe200078ec0ff */
[----:B------:R-:W-:Y:S01]  /*166e0*/  FFMA.FTZ R31, R4, R31, R11 ;  /* 0x0000001f041f7223 */ /* 0x000fe2000001000b */
[----:B------:R-:W-:Y:S01]  /*166f0*/  IMAD.U32 R11, R86, 0x10000, RZ ;  /* 0x00010000560b7824 */ /* 0x000fe200078e00ff */
[C---:B------:R-:W-:Y:S01]  /*16700*/  LOP3.LUT R26, R27.reuse, 0xffff0000, RZ, 0xc0, !PT ;  /* 0xffff00001b1a7812 */ /* 0x040fe200078ec0ff */
[----:B------:R-:W-:-:S02]  /*16710*/  IMAD.U32 R21, R27, 0x10000, RZ ;  /* 0x000100001b157824 */ /* 0x000fc400078e00ff */
[C---:B------:R-:W-:Y:S01]  /*16720*/  FMUL.FTZ R27, R14.reuse, R25 ;  /* 0x000000190e1b7220 */ /* 0x040fe20000410000 */
[C---:B------:R-:W-:Y:S01]  /*16730*/  FMUL.FTZ R34, R13.reuse, R30 ;  /* 0x0000001e0d227220 */ /* 0x040fe20000410000 */
[----:B------:R-:W-:Y:S01]  /*16740*/  FMUL.FTZ R4, R13, R28 ;  /* 0x0000001c0d047220 */ /* 0x000fe20000410000 */
[-C--:B------:R-:W-:Y:S01]  /*16750*/  FMUL.FTZ R14, R14, R11.reuse ;  /* 0x0000000b0e0e7220 */ /* 0x080fe20000410000 */
[----:B------:R-:W-:Y:S02]  /*16760*/  IMAD.U32 R13, R87, 0x10000, RZ ;  /* 0x00010000570d7824 */ /* 0x000fe400078e00ff */
[C---:B------:R-:W-:Y:S01]  /*16770*/  FFMA.FTZ R27, R6.reuse, R11, -R27 ;  /* 0x0000000b061b7223 */ /* 0x040fe2000001081b */
[C---:B------:R-:W-:Y:S01]  /*16780*/  FFMA.FTZ R30, R5.reuse, R30, R4 ;  /* 0x0000001e051e7223 */ /* 0x040fe20000010004 */
[----:B------:R-:W-:Y:S01]  /*16790*/  FFMA.FTZ R14, R6, R25, R14 ;  /* 0x00000019060e7223 */ /* 0x000fe2000001000e */
[----:B------:R-:W-:Y:S01]  /*167a0*/  FFMA.FTZ R34, R5, R28, -R34 ;  /* 0x0000001c05227223 */ /* 0x000fe20000010822 */
[----:B------:R-:W-:-:S02]  /*167b0*/  IMAD.U32 R4, R85, 0x10000, RZ ;  /* 0x0001000055047824 */ /* 0x000fc400078e00ff */
[C---:B------:R-:W-:Y:S01]  /*167c0*/  FMUL.FTZ R25, R21.reuse, R13 ;  /* 0x0000000d15197220 */ /* 0x040fe20000410000 */
[----:B------:R-:W-:Y:S01]  /*167d0*/  LOP3.LUT R11, R88, 0xffff0000, RZ, 0xc0, !PT ;  /* 0xffff0000580b7812 */ /* 0x000fe200078ec0ff */
[----:B------:R-:W-:Y:S01]  /*167e0*/  IMAD.U32 R6, R32, 0x10000, RZ ;  /* 0x0001000020067824 */ /* 0x000fe200078e00ff */
[----:B------:R-:W-:Y:S01]  /*167f0*/  LOP3.LUT R5, R86, 0xffff0000, RZ, 0xc0, !PT ;  /* 0xffff000056057812 */ /* 0x000fe200078ec0ff */
[-C--:B------:R-:W-:Y:S01]  /*16800*/  FMUL.FTZ R35, R21, R4.reuse ;  /* 0x0000000415237220 */ /* 0x080fe20000410000 */
[----:B------:R-:W-:Y:S01]  /*16810*/  FFMA.FTZ R25, R12, R4, -R25 ;  /* 0x000000040c197223 */ /* 0x000fe20000010819 */
[C---:B------:R-:W-:Y:S02]  /*16820*/  IMAD.U32 R4, R29.reuse, 0x10000, RZ ;  /* 0x000100001d047824 */ /* 0x040fe400078e00ff */
[C---:B------:R-:W-:Y:S01]  /*16830*/  FMUL.FTZ R21, R24.reuse, R11 ;  /* 0x0000000b18157220 */ /* 0x040fe20000410000 */
[----:B------:R-:W-:Y:S01]  /*16840*/  FMUL.FTZ R24, R24, R5 ;  /* 0x0000000518187220 */ /* 0x000fe20000410000 */
        /* <DEDUP_REMOVED lines=8> */
[-C--:B------:R-:W-:Y:S01]  /*168d0*/  FMUL.FTZ R8, R15, R4.reuse ;  /* 0x000000040f087220 */ /* 0x080fe20000410000 */
[C---:B------:R-:W-:Y:S01]  /*168e0*/  FFMA.FTZ R28, R7.reuse, R4, -R28 ;  /* 0x00000004071c7223 */ /* 0x040fe2000001081c */
        /* <DEDUP_REMOVED lines=19> */
.L_x_2829:
[----:B------:R-:W-:Y:S05]  /*16a20*/  BSYNC B0 ;  /* 0x0000000000007941 */ /* 0x000fea0003800000 */
.L_x_2789:
        /* <DEDUP_REMOVED lines=8> */
.L_x_2787:
[----:B------:R-:W-:-:S06]  /*16ab0*/  ULOP3.LUT UR4, UR60, 0x1, URZ, 0xfc, !UPT ;  /* 0x000000013c047892 */ /* 0x000fcc000f8efc3f */
[----:B-1234-:R-:W-:-:S05]  /*16ac0*/  IMAD.U32 R0, RZ, RZ, UR4 ;  /* 0x00000004ff007e24 */ /* 0x01efca000f8e00ff */
[----:B------:R-:W-:-:S13]  /*16ad0*/  ISETP.NE.AND P0, PT, R0, 0x3, PT ;  /* 0x000000030000780c */ /* 0x000fda0003f05270 */
[----:B------:R-:W-:Y:S05]  /*16ae0*/  @!P0 BRA `(.L_x_2864) ;  /* 0x0000000000048947 */ /* 0x000fea0003800000 */
[----:B------:R-:W-:Y:S01]  /*16af0*/  BPT.TRAP 0x1 ;  /* 0x000000040000795c */ /* 0x000fe20000300000 */
.L_x_2864:
[----:B------:R-:W-:Y:S01]  /*16b00*/  IMAD R0, R220, 0x8, R23 ;  /* 0x00000008dc007824 */ /* 0x000fe200078e0217 */
[----:B------:R-:W-:-:S04]  /*16b10*/  SHF.L.U32 R3, R226, 0x1f, RZ ;  /* 0x0000001fe2037819 */ /* 0x000fc800000006ff */
[----:B------:R1:W2:Y:S01]  /*16b20*/  SYNCS.PHASECHK.TRANS64.TRYWAIT P1, [R0+URZ+0x38830], R3 ;  /* 0x03883003000075a7 */ /* 0x0002a2000802017f */
[----:B------:R-:W-:Y:S05]  /*16b30*/  @!P0 BRA `(.L_x_2865) ;  /* 0x0000000000048947 */ /* 0x000fea0003800000 */
[----:B------:R-:W-:Y:S01]  /*16b40*/  BPT.TRAP 0x1 ;  /* 0x000000040000795c */ /* 0x000fe20000300000 */
.L_x_2865:
[----:B--2---:R-:W-:Y:S05]  /*16b50*/  @P1 BRA `(.L_x_2866) ;  /* 0x0000000000081947 */ /* 0x004fea0003800000 */
[----:B------:R-:W2:Y:S02]  /*16b60*/  SYNCS.PHASECHK.TRANS64.TRYWAIT P1, [R0+URZ+0x38830], R3 ;  /* 0x03883003000075a7 */ /* 0x000ea4000802017f */
[----:B--2---:R-:W-:Y:S05]  /*16b70*/  @!P1 BRA `(.L_x_2867) ;  /* 0x000001dc00849947 */ /* 0x004fea0003800000 */
.L_x_2866:
[----:B------:R-:W-:Y:S05]  /*16b80*/  WARPSYNC.ALL ;  /* 0x0000000000007948 */ /* 0x000fea0003800000 */
[----:B-12---:R-:W-:Y:S01]  /*16b90*/  VIADD R3, R23, 0x24400 ;  /* 0x0002440017037836 */ /* 0x006fe20000000000 */
[----:B------:R-:W-:Y:S01]  /*16ba0*/  R2UR UR20, R84 ;  /* 0x00000000541472ca */ /* 0x000fe200000e0000 */
[----:B0-----:R-:W-:Y:S01]  /*16bb0*/  IMAD.MOV.U32 R5, RZ, RZ, 0x40000040 ;  /* 0x40000040ff057424 */ /* 0x001fe200078e00ff */
        /* <DEDUP_REMOVED lines=9> */
[----:B------:R-:W-:Y:S01]  /*16c50*/  IMAD.MOV.U32 R7, RZ, RZ, 0x40000040 ;  /* 0x40000040ff077424 */ /* 0x000fe200078e00ff */
[----:B------:R-:W-:Y:S01]  /*16c60*/  LOP3.LUT R229, R3, 0x10000, RZ, 0xfc, !PT ;  /* 0x0001000003e57812 */ /* 0x000fe200078efcff */
[----:B------:R-:W-:Y:S01]  /*16c70*/  ULOP3.LUT UR20, UR20, 0x10000, URZ, 0xfc, !UPT ;  /* 0x0001000014147892 */ /* 0x000fe2000f8efc3f */
[----:B------:R-:W-:Y:S01]  /*16c80*/  R2UR UR15, R9 ;  /* 0x00000000090f72ca */ /* 0x000fe200000e0000 */
[----:B------:R-:W-:Y:S01]  /*16c90*/  UMOV UR9, UR17 ;  /* 0x0000001100097c82 */ /* 0x000fe20008000000 */
[C---:B------:R-:W-:Y:S01]  /*16ca0*/  R2UR UR11, R7.reuse ;  /* 0x00000000070b72ca */ /* 0x040fe200000e0000 */
[----:B------:R-:W-:Y:S01]  /*16cb0*/  IMAD R4, R220, 0xa00, R229 ;  /* 0x00000a00dc047824 */ /* 0x000fe200078e02e5 */
[----:B------:R-:W-:Y:S01]  /*16cc0*/  UMOV UR13, UR17 ;  /* 0x00000011000d7c82 */ /* 0x000fe20008000000 */
[----:B------:R-:W-:Y:S01]  /*16cd0*/  R2UR UR19, R7 ;  /* 0x00000000071372ca */ /* 0x000fe200000e0000 */
[----:B------:R-:W-:Y:S01]  /*16ce0*/  UMOV UR24, UR20 ;  /* 0x0000001400187c82 */ /* 0x000fe20008000000 */
[C---:B------:R-:W-:Y:S01]  /*16cf0*/  VIADD R8, R4.reuse, 0x80 ;  /* 0x0000008004087836 */ /* 0x040fe20000000000 */
[C---:B------:R-:W-:Y:S01]  /*16d00*/  R2UR UR26, R4.reuse ;  /* 0x00000000041a72ca */ /* 0x040fe200000e0000 */
[----:B------:R-:W-:Y:S01]  /*16d10*/  UMOV UR16, UR24 ;  /* 0x0000001800107c82 */ /* 0x000fe20008000000 */
[----:B------:R-:W-:Y:S01]  /*16d20*/  VIADD R6, R4, 0x100 ;  /* 0x0000010004067836 */ /* 0x000fe20000000000 */
[----:B------:R-:W-:Y:S01]  /*16d30*/  UMOV UR4, UR16 ;  /* 0x0000001000047c82 */ /* 0x000fe20008000000 */
[----:B------:R-:W-:Y:S01]  /*16d40*/  R2UR UR6, R8 ;  /* 0x00000000080672ca */ /* 0x000fe200000e0000 */
[----:B------:R-:W-:Y:S01]  /*16d50*/  UMOV UR8, UR16 ;  /* 0x0000001000087c82 */ /* 0x000fe20008000000 */
[----:B------:R-:W-:Y:S01]  /*16d60*/  VIADD R8, R4, 0x180 ;  /* 0x0000018004087836 */ /* 0x000fe20000000000 */
[----:B------:R-:W-:Y:S01]  /*16d70*/  R2UR UR10, R6 ;  /* 0x00000000060a72ca */ /* 0x000fe200000e0000 */
[----:B------:R-:W-:Y:S01]  /*16d80*/  UMOV UR12, UR16 ;  /* 0x00000010000c7c82 */ /* 0x000fe20008000000 */
[----:B------:R-:W-:Y:S01]  /*16d90*/  VIADD R6, R4, 0x200 ;  /* 0x0000020004067836 */ /* 0x000fe20000000000 */
[----:B------:R-:W-:Y:S01]  /*16da0*/  UIADD3 UR56, UR20, 0x804, URZ ;  /* 0x0000080414387890 */ /* 0x000fe2000fffe03f */
[----:B------:R-:W-:Y:S01]  /*16db0*/  R2UR UR14, R8 ;  /* 0x00000000080e72ca */ /* 0x000fe200000e0000 */
[----:B------:R-:W-:Y:S01]  /*16dc0*/  IMAD.MOV.U32 R7, RZ, RZ, 0x40000040 ;  /* 0x40000040ff077424 */ /* 0x000fe200078e00ff */
[----:B------:R-:W-:Y:S01]  /*16dd0*/  HGMMA.64x16x16.F32.BF16 R56, gdesc[UR24], RZ, !UPT, gsb0 ;  /* 0x00200000183879f0 */ /* 0x000fe2000c0018ff */
[----:B------:R-:W-:Y:S01]  /*16de0*/  R2UR UR18, R6 ;  /* 0x00000000061272ca */ /* 0x000fe200000e0000 */
[----:B------:R-:W-:Y:S01]  /*16df0*/  VIADD R6, R4, 0x2 ;  /* 0x0000000204067836 */ /* 0x000fe20000000000 */
[----:B------:R-:W-:Y:S01]  /*16e00*/  UMOV UR57, 0x40000040 ;  /* 0x4000004000397882 */ /* 0x000fe20000000000 */
[----:B------:R-:W-:Y:S01]  /*16e10*/  R2UR UR27, R7 ;  /* 0x00000000071b72ca */ /* 0x000fe200000e0000 */
[----:B------:R-:W-:Y:S01]  /*16e20*/  IMAD.U32 R12, RZ, RZ, UR24 ;  /* 0x00000018ff0c7e24 */ /* 0x000fe2000f8e00ff */
[----:B------:R-:W-:Y:S01]  /*16e30*/  UIADD3 UR52, UR20, 0x806, URZ ;  /* 0x0000080614347890 */ /* 0x000fe2000fffe03f */
[----:B------:R-:W-:Y:S01]  /*16e40*/  R2UR UR26, R6 ;  /* 0x00000000061a72ca */ /* 0x000fe200000e0000 */
[----:B------:R-:W-:Y:S01]  /*16e50*/  IMAD.U32 R13, RZ, RZ, UR25 ;  /* 0x00000019ff0d7e24 */ /* 0x000fe2000f8e00ff */
[----:B------:R-:W-:Y:S01]  /*16e60*/  UMOV UR25, 0x40000040 ;  /* 0x4000004000197882 */ /* 0x000fe20000000000 */
[C---:B------:R-:W-:Y:S01]  /*16e70*/  VIADD R8, R4.reuse, 0x82 ;  /* 0x0000008204087836 */ /* 0x040fe20000000000 */
[----:B------:R-:W-:Y:S01]  /*16e80*/  UMOV UR53, 0x40000040 ;  /* 0x4000004000357882 */ /* 0x000fe20000000000 */
[----:B------:R-:W-:Y:S01]  /*16e90*/  IMAD.MOV.U32 R9, RZ, RZ, 0x40000040 ;  /* 0x40000040ff097424 */ /* 0x000fe200078e00ff */
[----:B------:R0:W-:Y:S01]  /*16ea0*/  STL.64 [R1+0x48], R12 ;  /* 0x0000480c01007387 */ /* 0x0001e20000100a00 */
[C---:B------:R-:W-:Y:S01]  /*16eb0*/  VIADD R10, R4.reuse, 0x102 ;  /* 0x00000102040a7836 */ /* 0x040fe20000000000 */
[----:B------:R-:W-:Y:S01]  /*16ec0*/  UIADD3 UR48, UR20, 0xc00, URZ ;  /* 0x00000c0014307890 */ /* 0x000fe2000fffe03f */
[----:B------:R-:W-:Y:S01]  /*16ed0*/  IMAD.MOV.U32 R11, RZ, RZ, 0x40000040 ;  /* 0x40000040ff0b7424 */ /* 0x000fe200078e00ff */
[----:B------:R-:W-:Y:S01]  /*16ee0*/  UMOV UR49, 0x40000040 ;  /* 0x4000004000317882 */ /* 0x000fe20000000000 */
[----:B------:R-:W-:Y:S01]  /*16ef0*/  VIADD R6, R4, 0x182 ;  /* 0x0000018204067836 */ /* 0x000fe20000000000 */
[----:B------:R-:W-:Y:S01]  /*16f00*/  UIADD3 UR44, UR20, 0xc02, URZ ;  /* 0x00000c02142c7890 */ /* 0x000fe2000fffe03f */
[----:B------:R-:W-:Y:S01]  /*16f10*/  IMAD.MOV.U32 R7, RZ, RZ, 0x40000040 ;  /* 0x40000040ff077424 */ /* 0x000fe200078e00ff */
[----:B------:R-:W-:Y:S01]  /*16f20*/  UMOV UR45, 0x40000040 ;  /* 0x40000040002d7882 */ /* 0x000fe20000000000 */
[----:B------:R-:W-:Y:S01]  /*16f30*/  UIADD3 UR40, UR20, 0xc04, URZ ;  /* 0x00000c0414287890 */ /* 0x000fe2000fffe03f */
[----:B------:R-:W-:Y:S01]  /*16f40*/  IMAD.MOV.U32 R5, RZ, RZ, 0x40000040 ;  /* 0x40000040ff057424 */ /* 0x000fe200078e00ff */
[----:B------:R-:W-:Y:S01]  /*16f50*/  UMOV UR41, 0x40000040 ;  /* 0x4000004000297882 */ /* 0x000fe20000000000 */
[----:B0-----:R-:W-:Y:S01]  /*16f60*/  IMAD.U32 R13, RZ, RZ, UR25 ;  /* 0x00000019ff0d7e24 */ /* 0x001fe2000f8e00ff */
        /* <DEDUP_REMOVED lines=651> */
[C---:B------:R-:W-:Y:S02]  /*19820*/  VIADD R8, R4.reuse, 0x806 ;  /* 0x0000080604087836 */ /* 0x040fe40000000000 */
[----:B------:R-:W-:Y:S02]  /*19830*/  IMAD.MOV.U32 R9, RZ, RZ, 0x40000040 ;  /* 0x40000040ff097424 */ /* 0x000fe400078e00ff */
[----:B------:R-:W-:Y:S01]  /*19840*/  VIADD R4, R4, 0x986 ;  /* 0x0000098604047836 */ /* 0x000fe20000000000 */
        /* <DEDUP_REMOVED lines=49> */
.L_x_2868:
[----:B------:R-:W2:Y:S01]  /*19b60*/  LDL R3, [R1+0x78] ;  /* 0x0000780001037983 */ /* 0x000ea20000100800 */
[----:B------:R-:W0:Y:S01]  /*19b70*/  LDC R4, c[0x0][0x448] ;  /* 0x00011200ff047b82 */ /* 0x000e220000000800 */
[----:B------:R-:W-:Y:S02]  /*19b80*/  ULDC UR4, c[0x0][0x988] ;  /* 0x0002620000047ab9 */ /* 0x000fe40000000800 */
[----:B------:R-:W2:Y:S04]  /*19b90*/  LDL R69, [R1+0x68] ;  /* 0x0000680001457983 */ /* 0x000ea80000100800 */
[----:B------:R-:W3:Y:S04]  /*19ba0*/  LDL R65, [R1+0x6c] ;  /* 0x00006c0001417983 */ /* 0x000ee80000100800 */
[----:B------:R-:W4:Y:S04]  /*19bb0*/  LDL R8, [R1+0x74] ;  /* 0x0000740001087983 */ /* 0x000f280000100800 */
[----:B------:R-:W5:Y:S01]  /*19bc0*/  LDL R67, [R1+0x60] ;  /* 0x0000600001437983 */ /* 0x000f620000100800 */
[----:B------:R-:W-:Y:S01]  /*19bd0*/  LOP3.LUT R18, R18, 0xffffffef, RZ, 0xc0, !PT ;  /* 0xffffffef12127812 */ /* 0x000fe200078ec0ff */
[----:B------:R-:W-:Y:S01]  /*19be0*/  ULDC UR38, c[0x0][0x988] ;  /* 0x0002620000267ab9 */ /* 0x000fe20000000800 */
[----:B------:R-:W-:Y:S01]  /*19bf0*/  ULDC UR39, c[0x0][0x988] ;  /* 0x0002620000277ab9 */ /* 0x000fe20000000800 */
[----:B0-----:R-:W-:-:S13]  /*19c00*/  ISETP.NE.AND P5, PT, R4, 0x1, PT ;  /* 0x000000010400780c */ /* 0x001fda0003fa5270 */
[----:B------:R-:W0:Y:S08]  /*19c10*/  @P5 LDC R4, c[0x0][0x44c] ;  /* 0x00011300ff045b82 */ /* 0x000e300000000800 */
[----:B------:R-:W1:Y:S01]  /*19c20*/  @P5 LDC R5, c[0x0][0x450] ;  /* 0x00011400ff055b82 */ /* 0x000e620000000800 */
[----:B--2---:R-:W-:-:S04]  /*19c30*/  IMAD.IADD R3, R3, 0x1, R69 ;  /* 0x0000000103037824 */ /* 0x004fc800078e0245 */
[----:B0-----:R-:W-:-:S05]  /*19c40*/  @P5 IMAD.HI.U32 R4, R3, R4, RZ ;  /* 0x0000000403045227 */ /* 0x001fca00078e00ff */
[----:B-1----:R-:W-:-:S05]  /*19c50*/  @P5 SHF.R.U32.HI R3, RZ, R5, R4 ;  /* 0x00000005ff035219 */ /* 0x002fca0000011604 */
[----:B------:R-:W0:Y:S01]  /*19c60*/  SHFL.IDX PT, R7, R3, 0x1, 0x1c1f ;  /* 0x003c1f0003077f89 */ /* 0x000e2200000e0000 */
[C---:B------:R-:W-:Y:S02]  /*19c70*/  IMAD R4, R2.reuse, -0x50, RZ ;  /* 0xffffffb002047824 */ /* 0x040fe400078e02ff */
[----:B---3--:R-:W-:-:S03]  /*19c80*/  IMAD R5, R2, -0x50, R65 ;  /* 0xffffffb002057824 */ /* 0x008fc600078e0241 */
[C---:B----4-:R-:W-:Y:S02]  /*19c90*/  IADD3 R6, -R8.reuse, 0x51, R4 ;  /* 0x0000005108067810 */ /* 0x050fe40007ffe104 */
[----:B------:R-:W-:Y:S02]  /*19ca0*/  IADD3 R4, -R8, 0x50, R5 ;  /* 0x0000005008047810 */ /* 0x000fe40007ffe105 */
[----:B-----5:R-:W-:-:S04]  /*19cb0*/  IADD3 R5, -R67, R6, R65 ;  /* 0x0000000643057210 */ /* 0x020fc80007ffe141 */
        /* <DEDUP_REMOVED lines=56> */
[----:B------:R-:W-:Y:S01]  /*1a040*/  FMNMX.FTZ R9, R64, R9, !PT ;  /* 0x0000000940097209 */ /* 0x000fe20007810000 */
[----:B------:R-:W0:Y:S01]  /*1a050*/  SHFL.IDX PT, R3, R3, RZ, 0x1c1f ;  /* 0x001c1fff03037589 */ /* 0x000e2200000e0000 */
[----:B------:R-:W-:Y:S02]  /*1a060*/  FSEL R66, R31, -INF , P1 ;  /* 0xff8000001f427808 */ /* 0x000fe40000800000 */
[----:B------:R-:W-:Y:S01]  /*1a070*/  FMNMX.FTZ R9, R30, R9, !PT ;  /* 0x000000091e097209 */ /* 0x000fe20007810000 */
[----:B------:R-:W1:Y:S03]  /*1a080*/  @P5 LDC R31, c[0x0][0x450] ;  /* 0x00011400ff1f5b82 */ /* 0x000e660000000800 */
[----:B------:R-:W-:-:S05]  /*1a090*/  FMNMX.FTZ R9, R66, R9, !PT ;  /* 0x0000000942097209 */ /* 0x000fca0007810000 */
[----:B------:R-:W2:Y:S01]  /*1a0a0*/  SHFL.BFLY PT, R70, R9, 0x2, 0x1f ;  /* 0x0c401f0009467f89 */ /* 0x000ea200000e0000 */
[----:B0-----:R-:W-:-:S04]  /*1a0b0*/  VIADDMNMX R5, R3, R5, R4, PT ;  /* 0x0000000503057246 */ /* 0x001fc80003800104 */
[C---:B------:R-:W-:Y:S02]  /*1a0c0*/  ISETP.GT.AND P1, PT, R5.reuse, RZ, PT ;  /* 0x000000ff0500720c */ /* 0x040fe40003f24270 */
[C---:B------:R-:W-:Y:S02]  /*1a0d0*/  ISETP.GT.AND P2, PT, R5.reuse, 0x1, PT ;  /* 0x000000010500780c */ /* 0x040fe40003f44270 */
[----:B------:R-:W-:Y:S02]  /*1a0e0*/  ISETP.GT.AND P3, PT, R5, 0x8, PT ;  /* 0x000000080500780c */ /* 0x000fe40003f64270 */
[----:B------:R-:W-:Y:S02]  /*1a0f0*/  FSEL R56, R56, -INF , P1 ;  /* 0xff80000038387808 */ /* 0x000fe40000800000 */
[----:B------:R-:W-:Y:S02]  /*1a100*/  FSEL R57, R57, -INF , P2 ;  /* 0xff80000039397808 */ /* 0x000fe40001000000 */
[----:B--2---:R-:W-:-:S02]  /*1a110*/  FMNMX.FTZ R4, R9, R70, !PT ;  /* 0x0000004609047209 */ /* 0x004fc40007810000 */
[----:B------:R-:W-:Y:S02]  /*1a120*/  ISETP.GT.AND P1, PT, R5, 0x9, PT ;  /* 0x000000090500780c */ /* 0x000fe40003f24270 */
[----:B------:R-:W-:Y:S02]  /*1a130*/  FSEL R60, R60, -INF , P3 ;  /* 0xff8000003c3c7808 */ /* 0x000fe40001800000 */
[----:B------:R-:W-:Y:S01]  /*1a140*/  FMNMX.FTZ R3, R56, R57, !PT ;  /* 0x0000003938037209 */ /* 0x000fe20007810000 */
[----:B------:R-:W0:Y:S01]  /*1a150*/  SHFL.BFLY PT, R11, R4, 0x1, 0x1f ;  /* 0x0c201f00040b7f89 */ /* 0x000e2200000e0000 */
[----:B------:R-:W-:Y:S02]  /*1a160*/  FSEL R70, R61, -INF , P1 ;  /* 0xff8000003d467808 */ /* 0x000fe40000800000 */
[----:B------:R-:W-:Y:S02]  /*1a170*/  ISETP.GT.AND P1, PT, R5, 0x10, PT ;  /* 0x000000100500780c */ /* 0x000fe40003f24270 */
[----:B------:R-:W-:-:S02]  /*1a180*/  FMNMX.FTZ R3, R60, R3, !PT ;  /* 0x000000033c037209 */ /* 0x000fc40007810000 */
[C---:B------:R-:W-:Y:S02]  /*1a190*/  ISETP.GT.AND P2, PT, R5.reuse, 0x11, PT ;  /* 0x000000110500780c */ /* 0x040fe40003f44270 */
        /* <DEDUP_REMOVED lines=9> */
[----:B------:R-:W-:Y:S02]  /*1a230*/  ISETP.GT.AND P1, PT, R5, 0x20, PT ;  /* 0x000000200500780c */ /* 0x000fe40003f24270 */
[----:B------:R-:W-:-:S02]  /*1a240*/  FMNMX.FTZ R7, R52, R7, !PT ;  /* 0x0000000734077209 */ /* 0x000fc40007810000 */
[C---:B------:R-:W-:Y:S02]  /*1a250*/  ISETP.GT.AND P2, PT, R5.reuse, 0x21, PT ;  /* 0x000000210500780c */ /* 0x040fe40003f44270 */
[----:B------:R-:W-:Y:S02]  /*1a260*/  FSEL R40, R40, -INF , P1 ;  /* 0xff80000028287808 */ /* 0x000fe40000800000 */
[----:B------:R-:W-:Y:S01]  /*1a270*/  FMNMX.FTZ R7, R74, R7, !PT ;  /* 0x000000074a077209 */ /* 0x000fe20007810000 */
[----:B------:R-:W-:Y:S01]  /*1a280*/  IMAD.U32 R3, RZ, RZ, UR4 ;  /* 0x00000004ff037e24 */ /* 0x000fe2000f8e00ff */
[----:B0-----:R-:W-:Y:S02]  /*1a290*/  FMNMX.FTZ R4, R4, R11, !PT ;  /* 0x0000000b04047209 */ /* 0x001fe40007810000 */
[----:B------:R-:W-:Y:S02]  /*1a2a0*/  ISETP.GT.AND P3, PT, R5, 0x28, PT ;  /* 0x000000280500780c */ /* 0x000fe40003f64270 */
[----:B------:R-:W-:-:S02]  /*1a2b0*/  FSEL R76, R41, -INF , P2 ;  /* 0xff800000294c7808 */ /* 0x000fc40001000000 */
[----:B------:R-:W-:Y:S02]  /*1a2c0*/  FMNMX.FTZ R9, R40, R7, !PT ;  /* 0x0000000728097209 */ /* 0x000fe40007810000 */
[----:B------:R-:W-:Y:S01]  /*1a2d0*/  ISETP.GT.AND P1, PT, R5, 0x29, PT ;  /* 0x000000290500780c */ /* 0x000fe20003f24270 */
[----:B------:R-:W-:Y:S01]  /*1a2e0*/  FMUL.FTZ R11, R4, R3 ;  /* 0x00000003040b7220 */ /* 0x000fe20000410000 */
[----:B------:R-:W-:Y:S02]  /*1a2f0*/  FSEL R44, R44, -INF , P3 ;  /* 0xff8000002c2c7808 */ /* 0x000fe40001800000 */
[----:B------:R-:W-:Y:S02]  /*1a300*/  FMNMX.FTZ R9, R76, R9, !PT ;  /* 0x000000094c097209 */ /* 0x000fe40007810000 */
[----:B------:R-:W-:Y:S02]  /*1a310*/  FSETP.NEU.FTZ.AND P4, PT, R4, -INF , PT ;  /* 0xff8000000400780b */ /* 0x000fe40003f9d000 */
[----:B------:R-:W-:-:S02]  /*1a320*/  FSEL R78, R45, -INF , P1 ;  /* 0xff8000002d4e7808 */ /* 0x000fc40000800000 */
[----:B------:R-:W-:Y:S02]  /*1a330*/  ISETP.GT.AND P1, PT, R5, 0x30, PT ;  /* 0x000000300500780c */ /* 0x000fe40003f24270 */
[----:B------:R-:W-:Y:S02]  /*1a340*/  FMNMX.FTZ R9, R44, R9, !PT ;  /* 0x000000092c097209 */ /* 0x000fe40007810000 */
[----:B------:R-:W-:Y:S02]  /*1a350*/  FSEL R7, R11, RZ, P4 ;  /* 0x000000ff0b077208 */ /* 0x000fe40002000000 */
[C---:B------:R-:W-:Y:S02]  /*1a360*/  ISETP.GT.AND P2, PT, R5.reuse, 0x31, PT ;  /* 0x000000310500780c */ /* 0x040fe40003f44270 */
[----:B------:R-:W-:Y:S02]  /*1a370*/  FSEL R32, R32, -INF , P1 ;  /* 0xff80000020207808 */ /* 0x000fe40000800000 */
[----:B------:R-:W-:Y:S01]  /*1a380*/  FMNMX.FTZ R9, R78, R9, !PT ;  /* 0x000000094e097209 */ /* 0x000fe20007810000 */
[----:B------:R-:W-:Y:S01]  /*1a390*/  FFMA.FTZ R209, R80, R3, -R7 ;  /* 0x0000000350d17223 */ /* 0x000fe20000010807 */
[----:B------:R-:W-:-:S02]  /*1a3a0*/  ISETP.GT.AND P1, PT, R5, 0x38, PT ;  /* 0x000000380500780c */ /* 0x000fc40003f24270 */
[----:B------:R-:W-:Y:S02]  /*1a3b0*/  FSEL R80, R33, -INF , P2 ;  /* 0xff80000021507808 */ /* 0x000fe40001000000 */
[----:B------:R-:W-:Y:S01]  /*1a3c0*/  FMNMX.FTZ R9, R32, R9, !PT ;  /* 0x0000000920097209 */ /* 0x000fe20007810000 */
[----:B------:R-:W-:Y:S01]  /*1a3d0*/  FFMA.FTZ R11, R68, R3, -R7 ;  /* 0x00000003440b7223 */ /* 0x000fe20000010807 */
[----:B------:R-:W-:Y:S02]  /*1a3e0*/  ISETP.GT.AND P2, PT, R5, 0x39, PT ;  /* 0x000000390500780c */ /* 0x000fe40003f44270 */
[----:B------:R-:W-:Y:S02]  /*1a3f0*/  FSEL R68, R36, -INF , P1 ;  /* 0xff80000024447808 */ /* 0x000fe40000800000 */
[----:B------:R-:W-:Y:S02]  /*1a400*/  FMNMX.FTZ R9, R80, R9, !PT ;  /* 0x0000000950097209 */ /* 0x000fe40007810000 */
[----:B------:R-:W-:-:S02]  /*1a410*/  FSEL R82, R37, -INF , P2 ;  /* 0xff80000025527808 */ /* 0x000fc40001000000 */
[C---:B------:R-:W-:Y:S02]  /*1a420*/  ISETP.GT.AND P1, PT, R5.reuse, 0x40, PT ;  /* 0x000000400500780c */ /* 0x040fe40003f24270 */
[----:B------:R-:W-:Y:S02]  /*1a430*/  FMNMX.FTZ R9, R68, R9, !PT ;  /* 0x0000000944097209 */ /* 0x000fe40007810000 */
[C---:B------:R-:W-:Y:S02]  /*1a440*/  ISETP.GT.AND P2, PT, R5.reuse, 0x41, PT ;  /* 0x000000410500780c */ /* 0x040fe40003f44270 */
[----:B------:R-:W-:Y:S02]  /*1a450*/  FSEL R24, R24, -INF , P1 ;  /* 0xff80000018187808 */ /* 0x000fe40000800000 */
[----:B------:R-:W-:Y:S01]  /*1a460*/  FMNMX.FTZ R9, R82, R9, !PT ;  /* 0x0000000952097209 */ /* 0x000fe20007810000 */
[----:B------:R-:W-:Y:S01]  /*1a470*/  FFMA.FTZ R211, R62, R3, -R7 ;  /* 0x000000033ed37223 */ /* 0x000fe20000010807 */
[----:B------:R-:W-:-:S02]  /*1a480*/  ISETP.GT.AND P1, PT, R5, 0x48, PT ;  /* 0x000000480500780c */ /* 0x000fc40003f24270 */
[----:B------:R-:W-:Y:S02]  /*1a490*/  FSEL R62, R25, -INF , P2 ;  /* 0xff800000193e7808 */ /* 0x000fe40001000000 */
[----:B------:R-:W-:Y:S02]  /*1a4a0*/  FMNMX.FTZ R9, R24, R9, !PT ;  /* 0x0000000918097209 */ /* 0x000fe40007810000 */
[----:B------:R-:W-:Y:S02]  /*1a4b0*/  ISETP.GT.AND P2, PT, R5, 0x49, PT ;  /* 0x000000490500780c */ /* 0x000fe40003f44270 */
[----:B------:R-:W-:Y:S02]  /*1a4c0*/  FSEL R84, R28, -INF , P1 ;  /* 0xff8000001c547808 */ /* 0x000fe40000800000 */
[----:B------:R-:W-:Y:S02]  /*1a4d0*/  FMNMX.FTZ R9, R62, R9, !PT ;  /* 0x000000093e097209 */ /* 0x000fe40007810000 */
[----:B------:R-:W-:-:S02]  /*1a4e0*/  FSEL R86, R29, -INF , P2 ;  /* 0xff8000001d567808 */ /* 0x000fc40001000000 */
[----:B------:R-:W-:-:S04]  /*1a4f0*/  FMNMX.FTZ R9, R84, R9, !PT ;  /* 0x0000000954097209 */ /* 0x000fc80007810000 */
[----:B------:R-:W-:Y:S01]  /*1a500*/  FMNMX.FTZ R9, R86, R9, !PT ;  /* 0x0000000956097209 */ /* 0x000fe20007810000 */
[----:B------:R-:W-:-:S04]  /*1a510*/  FFMA.FTZ R28, R6, R3, -R7 ;  /* 0x00000003061c7223 */ /* 0x000fc80000010807 */
[----:B------:R-:W0:Y:S02]  /*1a520*/  SHFL.BFLY PT, R6, R9, 0x2, 0x1f ;  /* 0x0c401f0009067f89 */ /* 0x000e2400000e0000 */
[----:B0-----:R-:W-:-:S05]  /*1a530*/  FMNMX.FTZ R6, R9, R6, !PT ;  /* 0x0000000609067209 */ /* 0x001fca0007810000 */
[----:B------:R-:W0:Y:S02]  /*1a540*/  SHFL.BFLY PT, R5, R6, 0x1, 0x1f ;  /* 0x0c201f0006057f89 */ /* 0x000e2400000e0000 */
[----:B0-----:R-:W-:Y:S02]  /*1a550*/  FMNMX.FTZ R5, R6, R5, !PT ;  /* 0x0000000506057209 */ /* 0x001fe40007810000 */
[----:B------:R-:W0:Y:S02]  /*1a560*/  @P5 LDC R6, c[0x0][0x44c] ;  /* 0x00011300ff065b82 */ /* 0x000e240000000800 */
[C---:B------:R-:W-:Y:S01]  /*1a570*/  FSETP.NEU.FTZ.AND P1, PT, R5.reuse, -INF , PT ;  /* 0xff8000000500780b */ /* 0x040fe20003f3d000 */
[----:B------:R-:W-:-:S05]  /*1a580*/  FMUL.FTZ R13, R5, R3 ;  /* 0x00000003050d7220 */ /* 0x000fca0000410000 */
[----:B------:R-:W-:-:S05]  /*1a590*/  FSEL R13, R13, RZ, P1 ;  /* 0x000000ff0d0d7208 */ /* 0x000fca0000800000 */
[-CC-:B------:R-:W-:Y:S02]  /*1a5a0*/  FFMA.FTZ R196, R32, R3.reuse, -R13.reuse ;  /* 0x0000000320c47223 */ /* 0x180fe4000001080d */
[----:B------:R-:W2:Y:S01]  /*1a5b0*/  LDL R32, [R1+0x70] ;  /* 0x0000700001207983 */ /* 0x000ea20000100800 */
[-CC-:B------:R-:W-:Y:S01]  /*1a5c0*/  FFMA.FTZ R208, R56, R3.reuse, -R13.reuse ;  /* 0x0000000338d07223 */ /* 0x180fe2000001080d */
[-CC-:B------:R-:W-:Y:S01]  /*1a5d0*/  FFMA.FTZ R9, R57, R3.reuse, -R13.reuse ;  /* 0x0000000339097223 */ /* 0x180fe2000001080d */
[-C--:B------:R-:W-:Y:S01]  /*1a5e0*/  FFMA.FTZ R210, R60, R3.reuse, -R13 ;  /* 0x000000033cd27223 */ /* 0x080fe2000001080d */
[----:B------:R-:W-:Y:S01]  /*1a5f0*/  MUFU.EX2 R209, R209 ;  /* 0x000000d100d17308 */ /* 0x000fe20000000800 */
[-CC-:B------:R-:W-:Y:S01]  /*1a600*/  FFMA.FTZ R14, R14, R3.reuse, -R7.reuse ;  /* 0x000000030e0e7223 */ /* 0x180fe20000010807 */
[----:B------:R-:W-:-:S06]  /*1a610*/  FFMA.FTZ R205, R50, R3, -R7 ;  /* 0x0000000332cd7223 */ /* 0x000fcc0000010807 */
[----:B------:R3:W4:Y:S01]  /*1a620*/  MUFU.EX2 R36, R11 ;  /* 0x0000000b00247308 */ /* 0x0007220000000800 */
[----:B------:R-:W-:-:S07]  /*1a630*/  FFMA.FTZ R204, R48, R3, -R13 ;  /* 0x0000000330cc7223 */ /* 0x000fce000001080d */
[----:B------:R-:W-:Y:S01]  /*1a640*/  MUFU.EX2 R208, R208 ;  /* 0x000000d000d07308 */ /* 0x000fe20000000800 */
[----:B---3--:R-:W-:-:S07]  /*1a650*/  FFMA.FTZ R11, R70, R3, -R13 ;  /* 0x00000003460b7223 */ /* 0x008fce000001080d */
[----:B------:R-:W3:Y:S01]  /*1a660*/  MUFU.EX2 R9, R9 ;  /* 0x0000000900097308 */ /* 0x000ee20000000800 */
[----:B------:R-:W-:-:S07]  /*1a670*/  FFMA.FTZ R15, R72, R3, -R13 ;  /* 0x00000003480f7223 */ /* 0x000fce000001080d */
[----:B------:R-:W5:Y:S01]  /*1a680*/  MUFU.EX2 R211, R211 ;  /* 0x000000d300d37308 */ /* 0x000f620000000800 */
[----:B0-----:R-:W-:-:S07]  /*1a690*/  @P5 IMAD.HI.U32 R6, R69, R6, RZ ;  /* 0x0000000645065227 */ /* 0x001fce00078e00ff */
[----:B------:R-:W0:Y:S01]  /*1a6a0*/  MUFU.EX2 R210, R210 ;  /* 0x000000d200d27308 */ /* 0x000e220000000800 */
[-CC-:B------:R-:W-:Y:S01]  /*1a6b0*/  FFMA.FTZ R207, R54, R3.reuse, -R7.reuse ;  /* 0x0000000336cf7223 */ /* 0x180fe20000010807 */
[----:B------:R-:W-:-:S06]  /*1a6c0*/  FFMA.FTZ R193, R26, R3, -R7 ;  /* 0x000000031ac17223 */ /* 0x000fcc0000010807 */
[----:B------:R-:W0:Y:S01]  /*1a6d0*/  MUFU.EX2 R14, R14 ;  /* 0x0000000e000e7308 */ /* 0x000e220000000800 */
[----:B------:R-:W-:Y:S01]  /*1a6e0*/  FFMA.FTZ R206, R52, R3, -R13 ;  /* 0x0000000334ce7223 */ /* 0x000fe2000001080d */
[----:B------:R-:W-:-:S06]  /*1a6f0*/  IMAD.MOV.U32 R26, RZ, RZ, R69 ;  /* 0x000000ffff1a7224 */ /* 0x000fcc00078e0045 */
[----:B------:R-:W0:Y:S01]  /*1a700*/  MUFU.EX2 R11, R11 ;  /* 0x0000000b000b7308 */ /* 0x000e220000000800 */
[----:B-1----:R-:W-:Y:S01]  /*1a710*/  @P5 SHF.R.U32.HI R26, RZ, R31, R6 ;  /* 0x0000001fff1a5219 */ /* 0x002fe20000011606 */
[----:B----4-:R-:W-:-:S06]  /*1a720*/  FADD.FTZ R6, R209, R36 ;  /* 0x00000024d1067221 */ /* 0x010fcc0000010000 */
[----:B------:R-:W1:Y:S01]  /*1a730*/  MUFU.EX2 R205, R205 ;  /* 0x000000cd00cd7308 */ /* 0x000e620000000800 */
[----:B------:R-:W-:Y:S01]  /*1a740*/  FFMA.FTZ R50, R8, R3, -R7 ;  /* 0x0000000308327223 */ /* 0x000fe20000010807 */
[----:B---3--:R-:W-:-:S06]  /*1a750*/  FADD.FTZ R31, R208, R9 ;  /* 0x00000009d01f7221 */ /* 0x008fcc0000010000 */
[----:B------:R-:W3:Y:S01]  /*1a760*/  MUFU.EX2 R204, R204 ;  /* 0x000000cc00cc7308 */ /* 0x000ee20000000800 */
[----:B------:R-:W-:Y:S01]  /*1a770*/  FFMA.FTZ R21, R74, R3, -R13 ;  /* 0x000000034a157223 */ /* 0x000fe2000001080d */
[----:B------:R-:W-:Y:S02]  /*1a780*/  VIADD R29, R0, 0x38840 ;  /* 0x00038840001d7836 */ /* 0x000fe40000000000 */
[----:B-----5:R-:W-:-:S04]  /*1a790*/  FADD.FTZ R33, R211, R6 ;  /* 0x00000006d3217221 */ /* 0x020fc80000010000 */
[----:B------:R-:W4:Y:S01]  /*1a7a0*/  MUFU.EX2 R28, R28 ;  /* 0x0000001c001c7308 */ /* 0x000f220000000800 */
[----:B------:R-:W-:Y:S01]  /*1a7b0*/  FFMA.FTZ R201, R42, R3, -R7 ;  /* 0x000000032ac97223 */ /* 0x000fe20000010807 */
[----:B0-----:R-:W-:-:S06]  /*1a7c0*/  FADD.FTZ R6, R210, R31 ;  /* 0x0000001fd2067221 */ /* 0x001fcc0000010000 */
[----:B------:R-:W0:Y:S01]  /*1a7d0*/  MUFU.EX2 R15, R15 ;  /* 0x0000000f000f7308 */ /* 0x000e220000000800 */
[-C--:B------:R-:W-:Y:S01]  /*1a7e0*/  FFMA.FTZ R195, R30, R3.reuse, -R7 ;  /* 0x000000031ec37223 */ /* 0x080fe20000010807 */
[----:B------:R-:W-:Y:S01]  /*1a7f0*/  FFMA.FTZ R200, R40, R3, -R13 ;  /* 0x0000000328c87223 */ /* 0x000fe2000001080d */
[----:B------:R-:W-:-:S05]  /*1a800*/  IADD3 R30, R26, R65, -R67 ;  /* 0x000000411a1e7210 */ /* 0x000fca0007ffe843 */
[----:B------:R-:W5:Y:S01]  /*1a810*/  MUFU.EX2 R207, R207 ;  /* 0x000000cf00cf7308 */ /* 0x000f620000000800 */
[----:B------:R-:W-:Y:S01]  /*1a820*/  PRMT R0, R228, 0x654, R29 ;  /* 0x00000654e4007816 */ /* 0x000fe2000000001d */
[----:B------:R-:W-:Y:S01]  /*1a830*/  FADD.FTZ R26, R14, R33 ;  /* 0x000000210e1a7221 */ /* 0x000fe20000010000 */
[----:B------:R-:W-:-:S05]  /*1a840*/  FFMA.FTZ R10, R10, R3, -R7 ;  /* 0x000000030a0a7223 */ /* 0x000fca0000010807 */
[----:B------:R-:W5:Y:S01]  /*1a850*/  MUFU.EX2 R206, R206 ;  /* 0x000000ce00ce7308 */ /* 0x000f620000000800 */
[----:B------:R-:W-:Y:S01]  /*1a860*/  FADD.FTZ R31, R11, R6 ;  /* 0x000000060b1f7221 */ /* 0x000fe20000010000 */
[-C--:B------:R-:W-:Y:S01]  /*1a870*/  FFMA.FTZ R25, R76, R3.reuse, -R13 ;  /* 0x000000034c197223 */ /* 0x080fe2000001080d */
[----:B------:R3:W-:Y:S05]  /*1a880*/  SYNCS.ARRIVE.TRANS64.RED.A1T0 RZ, [R0+URZ], RZ ;  /* 0x000000ff00ff79a7 */ /* 0x0007ea000810043f */
[----:B------:R-:W5:Y:S01]  /*1a890*/  MUFU.EX2 R50, R50 ;  /* 0x0000003200327308 */ /* 0x000f620000000800 */
[----:B-1----:R-:W-:Y:S01]  /*1a8a0*/  FADD.FTZ R33, R205, R26 ;  /* 0x0000001acd217221 */ /* 0x002fe20000010000 */
[----:B------:R-:W-:Y:S01]  /*1a8b0*/  FFMA.FTZ R203, R46, R3, -R7 ;  /* 0x000000032ecb7223 */ /* 0x000fe20000010807 */
[----:B---3--:R-:W-:-:S05]  /*1a8c0*/  FADD.FTZ R0, R204, R31 ;  /* 0x0000001fcc007221 */ /* 0x008fca0000010000 */
[----:B------:R-:W1:Y:S01]  /*1a8d0*/  MUFU.EX2 R21, R21 ;  /* 0x0000001500157308 */ /* 0x000e620000000800 */
[----:B------:R-:W-:Y:S01]  /*1a8e0*/  FFMA.FTZ R202, R44, R3, -R13 ;  /* 0x000000032cca7223 */ /* 0x000fe2000001080d */
[----:B----4-:R-:W-:-:S06]  /*1a8f0*/  FADD.FTZ R6, R28, R33 ;  /* 0x000000211c067221 */ /* 0x010fcc0000010000 */
[----:B------:R-:W3:Y:S01]  /*1a900*/  MUFU.EX2 R201, R201 ;  /* 0x000000c900c97308 */ /* 0x000ee20000000800 */
[----:B------:R-:W-:Y:S01]  /*1a910*/  FFMA.FTZ R12, R12, R3, -R7 ;  /* 0x000000030c0c7223 */ /* 0x000fe20000010807 */
[----:B0-----:R-:W-:-:S06]  /*1a920*/  FADD.FTZ R31, R15, R0 ;  /* 0x000000000f1f7221 */ /* 0x001fcc0000010000 */
[----:B------:R-:W0:Y:S01]  /*1a930*/  MUFU.EX2 R200, R200 ;  /* 0x000000c800c87308 */ /* 0x000e220000000800 */
[----:B------:R-:W-:Y:S01]  /*1a940*/  FFMA.FTZ R27, R78, R3, -R13 ;  /* 0x000000034e1b7223 */ /* 0x000fe2000001080d */
[----:B-----5:R-:W-:-:S06]  /*1a950*/  FADD.FTZ R33, R207, R6 ;  /* 0x00000006cf217221 */ /* 0x020fcc0000010000 */
[----:B------:R-:W4:Y:S01]  /*1a960*/  MUFU.EX2 R10, R10 ;  /* 0x0000000a000a7308 */ /* 0x000f220000000800 */
[----:B------:R-:W-:Y:S01]  /*1a970*/  FFMA.FTZ R197, R34, R3, -R7 ;  /* 0x0000000322c57223 */ /* 0x000fe20000010807 */
[----:B------:R-:W-:-:S06]  /*1a980*/  FADD.FTZ R0, R206, R31 ;  /* 0x0000001fce007221 */ /* 0x000fcc0000010000 */
[----:B------:R-:W5:Y:S01]  /*1a990*/  MUFU.EX2 R25, R25 ;  /* 0x0000001900197308 */ /* 0x000f620000000800 */
[----:B------:R-:W-:Y:S01]  /*1a9a0*/  FADD.FTZ R6, R50, R33 ;  /* 0x0000002132067221 */ /* 0x000fe20000010000 */
[----:B------:R-:W-:-:S06]  /*1a9b0*/  FFMA.FTZ R20, R20, R3, -R7 ;  /* 0x0000000314147223 */ /* 0x000fcc0000010807 */
[----:B------:R-:W5:Y:S01]  /*1a9c0*/  MUFU.EX2 R203, R203 ;  /* 0x000000cb00cb7308 */ /* 0x000f620000000800 */
[----:B-1----:R-:W-:-:S07]  /*1a9d0*/  FADD.FTZ R31, R21, R0 ;  /* 0x00000000151f7221 */ /* 0x002fce0000010000 */
[----:B------:R-:W1:Y:S01]  /*1a9e0*/  MUFU.EX2 R202, R202 ;  /* 0x000000ca00ca7308 */ /* 0x000e620000000800 */
[----:B------:R-:W-:Y:S01]  /*1a9f0*/  FFMA.FTZ R80, R80, R3, -R13 ;  /* 0x0000000350507223 */ /* 0x000fe2000001080d */
[----:B---3--:R-:W-:-:S06]  /*1aa00*/  FADD.FTZ R33, R201, R6 ;  /* 0x00000006c9217221 */ /* 0x008fcc0000010000 */
[----:B------:R-:W3:Y:S01]  /*1aa10*/  MUFU.EX2 R12, R12 ;  /* 0x0000000c000c7308 */ /* 0x000ee20000000800 */
[----:B0-----:R-:W-:Y:S01]  /*1aa20*/  FADD.FTZ R0, R200, R31 ;  /* 0x0000001fc8007221 */ /* 0x001fe20000010000 */
[----:B------:R-:W-:-:S06]  /*1aa30*/  FFMA.FTZ R198, R68, R3, -R13 ;  /* 0x0000000344c67223 */ /* 0x000fcc000001080d */
[----:B------:R-:W0:Y:S01]  /*1aa40*/  MUFU.EX2 R27, R27 ;  /* 0x0000001b001b7308 */ /* 0x000e220000000800 */
[-C--:B------:R-:W-:Y:S01]  /*1aa50*/  FFMA.FTZ R199, R38, R3.reuse, -R7 ;  /* 0x0000000326c77223 */ /* 0x080fe20000010807 */
[----:B------:R-:W-:Y:S01]  /*1aa60*/  FFMA.FTZ R192, R24, R3, -R13 ;  /* 0x0000000318c07223 */ /* 0x000fe2000001080d */
[----:B----4-:R-:W-:-:S05]  /*1aa70*/  FADD.FTZ R24, R10, R33 ;  /* 0x000000210a187221 */ /* 0x010fca0000010000 */
[----:B------:R-:W4:Y:S01]  /*1aa80*/  MUFU.EX2 R197, R197 ;  /* 0x000000c500c57308 */ /* 0x000f220000000800 */
[----:B-----5:R-:W-:-:S07]  /*1aa90*/  FADD.FTZ R31, R25, R0 ;  /* 0x00000000191f7221 */ /* 0x020fce0000010000 */
[----:B------:R-:W5:Y:S01]  /*1aaa0*/  MUFU.EX2 R196, R196 ;  /* 0x000000c400c47308 */ /* 0x000f620000000800 */
[-C--:B------:R-:W-:Y:S01]  /*1aab0*/  FFMA.FTZ R34, R58, R3.reuse, -R7 ;  /* 0x000000033a227223 */ /* 0x080fe20000010807 */
[----:B------:R-:W-:Y:S01]  /*1aac0*/  FFMA.FTZ R82, R82, R3, -R13 ;  /* 0x0000000352527223 */ /* 0x000fe2000001080d */
[----:B------:R-:W-:-:S05]  /*1aad0*/  FADD.FTZ R33, R203, R24 ;  /* 0x00000018cb217221 */ /* 0x000fca0000010000 */
[----:B------:R-:W5:Y:S01]  /*1aae0*/  MUFU.EX2 R20, R20 ;  /* 0x0000001400147308 */ /* 0x000f620000000800 */
[----:B-1----:R-:W-:-:S07]  /*1aaf0*/  FADD.FTZ R0, R202, R31 ;  /* 0x0000001fca007221 */ /* 0x002fce0000010000 */
[----:B------:R-:W1:Y:S01]  /*1ab00*/  MUFU.EX2 R29, R80 ;  /* 0x00000050001d7308 */ /* 0x000e620000000800 */
[-CC-:B------:R-:W-:Y:S01]  /*1ab10*/  FFMA.FTZ R8, R64, R3.reuse, -R7.reuse ;  /* 0x0000000340087223 */ /* 0x180fe20000010807 */
[----:B------:R-:W-:Y:S01]  /*1ab20*/  FFMA.FTZ R66, R66, R3, -R7 ;  /* 0x0000000342427223 */ /* 0x000fe20000010807 */
[----:B---3--:R-:W-:-:S05]  /*1ab30*/  FADD.FTZ R24, R12, R33 ;  /* 0x000000210c187221 */ /* 0x008fca0000010000 */
[----:B------:R-:W3:Y:S01]  /*1ab40*/  MUFU.EX2 R198, R198 ;  /* 0x000000c600c67308 */ /* 0x000ee20000000800 */
[----:B0-----:R-:W-:-:S07]  /*1ab50*/  FADD.FTZ R31, R27, R0 ;  /* 0x000000001b1f7221 */ /* 0x001fce0000010000 */
[----:B------:R-:W0:Y:S01]  /*1ab60*/  MUFU.EX2 R199, R199 ;  /* 0x000000c700c77308 */ /* 0x000e220000000800 */
[----:B------:R-:W-:-:S04]  /*1ab70*/  IMAD.HI R30, R30, 0x66666667, RZ ;  /* 0x666666671e1e7827 */ /* 0x000fc800078e02ff */
[-C--:B------:R-:W-:Y:S01]  /*1ab80*/  FFMA.FTZ R62, R62, R3.reuse, -R13 ;  /* 0x000000033e3e7223 */ /* 0x080fe2000001080d */
[----:B----4-:R-:W-:Y:S02]  /*1ab90*/  FADD.FTZ R33, R197, R24 ;  /* 0x00000018c5217221 */ /* 0x010fe40000010000 */
[----:B------:R-:W4:Y:S01]  /*1aba0*/  MUFU.EX2 R7, R82 ;  /* 0x0000005200077308 */ /* 0x000f220000000800 */
[----:B-----5:R-:W-:Y:S01]  /*1abb0*/  FADD.FTZ R0, R196, R31 ;  /* 0x0000001fc4007221 */ /* 0x020fe20000010000 */
[----:B------:R-:W-:-:S06]  /*1abc0*/  FFMA.FTZ R84, R84, R3, -R13 ;  /* 0x0000000354547223 */ /* 0x000fcc000001080d */
[----:B------:R-:W5:Y:S01]  /*1abd0*/  MUFU.EX2 R34, R34 ;  /* 0x0000002200227308 */ /* 0x000f620000000800 */
[----:B------:R-:W-:Y:S01]  /*1abe0*/  FFMA.FTZ R86, R86, R3, -R13 ;  /* 0x0000000356567223 */ /* 0x000fe2000001080d */
[----:B------:R-:W-:Y:S01]  /*1abf0*/  F2FP.BF16.F32.PACK_AB R211, R14, R211 ;  /* 0x000000d30ed3723e */ /* 0x000fe200000010ff */
[----:B------:R-:W-:-:S05]  /*1ac00*/  FADD.FTZ R14, R20, R33 ;  /* 0x00000021140e7221 */ /* 0x000fca0000010000 */
[----:B------:R-:W5:Y:S01]  /*1ac10*/  MUFU.EX2 R192, R192 ;  /* 0x000000c000c07308 */ /* 0x000f620000000800 */
[----:B------:R-:W-:Y:S01]  /*1ac20*/  SHF.R.U32.HI R35, RZ, 0x1f, R30 ;  /* 0x0000001fff237819 */ /* 0x000fe2000001161e */
[----:B-1----:R-:W-:-:S06]  /*1ac30*/  FADD.FTZ R33, R29, R0 ;  /* 0x000000001d217221 */ /* 0x002fcc0000010000 */
[----:B------:R-:W1:Y:S01]  /*1ac40*/  MUFU.EX2 R193, R193 ;  /* 0x000000c100c17308 */ /* 0x000e620000000800 */
[----:B------:R-:W-:Y:S01]  /*1ac50*/  LEA.HI.SX32 R6, R30, R35, 0x1b ;  /* 0x000000231e067211 */ /* 0x000fe200078fdaff */
[----:B---3--:R-:W-:-:S06]  /*1ac60*/  FADD.FTZ R0, R198, R33 ;  /* 0x00000021c6007221 */ /* 0x008fcc0000010000 */
[----:B------:R-:W3:Y:S01]  /*1ac70*/  MUFU.EX2 R13, R62 ;  /* 0x0000003e000d7308 */ /* 0x000ee20000000800 */
[----:B0-----:R-:W-:-:S07]  /*1ac80*/  FADD.FTZ R35, R199, R14 ;  /* 0x0000000ec7237221 */ /* 0x001fce0000010000 */
[----:B------:R-:W0:Y:S01]  /*1ac90*/  MUFU.EX2 R8, R8 ;  /* 0x0000000800087308 */ /* 0x000e220000000800 */
[----:B------:R-:W-:Y:S01]  /*1aca0*/  F2FP.BF16.F32.PACK_AB R208, R9, R208 ;  /* 0x000000d009d0723e */ /* 0x000fe200000010ff */
[----:B----4-:R-:W-:Y:S01]  /*1acb0*/  FADD.FTZ R9, R7, R0 ;  /* 0x0000000007097221 */ /* 0x010fe20000010000 */
[----:B------:R-:W-:Y:S01]  /*1acc0*/  F2FP.BF16.F32.PACK_AB R201, R10, R201 ;  /* 0x000000c90ac9723e */ /* 0x000fe200000010ff */
[----:B-----5:R-:W-:Y:S02]  /*1acd0*/  FADD.FTZ R10, R34, R35 ;  /* 0x00000023220a7221 */ /* 0x020fe40000010000 */
[----:B------:R-:W-:Y:S02]  /*1ace0*/  FADD.FTZ R0, R192, R9 ;  /* 0x00000009c0007221 */ /* 0x000fe40000010000 */
[----:B-1----:R-:W-:Y:S01]  /*1acf0*/  FADD.FTZ R9, R193, R10 ;  /* 0x0000000ac1097221 */ /* 0x002fe20000010000 */
[----:B------:R-:W-:Y:S01]  /*1ad00*/  F2FP.BF16.F32.PACK_AB R210, R11, R210 ;  /* 0x000000d20bd2723e */ /* 0x000fe200000010ff */
[----:B------:R-:W-:Y:S01]  /*1ad10*/  MUFU.EX2 R195, R195 ;  /* 0x000000c300c37308 */ /* 0x000fe20000000800 */
[----:B---3--:R-:W-:Y:S01]  /*1ad20*/  FADD.FTZ R11, R13, R0 ;  /* 0x000000000d0b7221 */ /* 0x008fe20000010000 */
[----:B0-----:R-:W-:-:S06]  /*1ad30*/  FADD.FTZ R0, R8, R9 ;  /* 0x0000000908007221 */ /* 0x001fcc0000010000 */
[----:B------:R-:W0:Y:S01]  /*1ad40*/  MUFU.EX2 R84, R84 ;  /* 0x0000005400547308 */ /* 0x000e220000000800 */
[----:B------:R-:W-:Y:S01]  /*1ad50*/  VIADD R9, R2, 0xfffffffe ;  /* 0xfffffffe02097836 */ /* 0x000fe20000000000 */
[----:B--2---:R-:W-:-:S06]  /*1ad60*/  VIMNMX R32, R32, R6, !PT ;  /* 0x0000000620207248 */ /* 0x004fcc0007fe0100 */
[----:B------:R-:W1:Y:S01]  /*1ad70*/  MUFU.EX2 R31, R86 ;  /* 0x00000056001f7308 */ /* 0x000e620000000800 */
[----:B------:R-:W-:-:S07]  /*1ad80*/  ISETP.GE.AND P1, PT, R9, R32, PT ;  /* 0x000000200900720c */ /* 0x000fce0003f26270 */
[----:B------:R-:W2:Y:S01]  /*1ad90*/  MUFU.EX2 R66, R66 ;  /* 0x0000004200427308 */ /* 0x000ea20000000800 */
[----:B------:R-:W-:Y:S01]  /*1ada0*/  F2FP.BF16.F32.PACK_AB R198, R7, R198 ;  /* 0x000000c607c6723e */ /* 0x000fe200000010ff */
[----:B0-----:R-:W-:Y:S01]  /*1adb0*/  FADD.FTZ R10, R84, R11 ;  /* 0x0000000b540a7221 */ /* 0x001fe20000010000 */
[----:B------:R-:W-:Y:S01]  /*1adc0*/  FADD.FTZ R7, R195, R0 ;  /* 0x00000000c3077221 */ /* 0x000fe20000010000 */
[----:B------:R-:W-:Y:S01]  /*1add0*/  BSSY B0, `(.L_x_2869) ;  /* 0x000055c000007945 */ /* 0x000fe20003800000 */
[----:B------:R-:W-:Y:S01]  /*1ade0*/  F2FP.BF16.F32.PACK_AB R197, R20, R197 ;  /* 0x000000c514c5723e */ /* 0x000fe200000010ff */
[----:B------:R0:W-:Y:S01]  /*1adf0*/  STL [R1+0x50], R32 ;  /* 0x0000502001007387 */ /* 0x0001e20000100800 */
[----:B------:R-:W-:Y:S01]  /*1ae00*/  F2FP.BF16.F32.PACK_AB R206, R21, R206 ;  /* 0x000000ce15ce723e */ /* 0x000fe200000010ff */
[----:B------:R-:W-:Y:S01]  /*1ae10*/  IMAD.MOV.U32 R2, RZ, RZ, 0x3f800000 ;  /* 0x3f800000ff027424 */ /* 0x000fe200078e00ff */
[----:B------:R-:W-:Y:S01]  /*1ae20*/  F2FP.BF16.F32.PACK_AB R209, R36, R209 ;  /* 0x000000d124d1723e */ /* 0x000fe200000010ff */
[----:B-1----:R-:W-:Y:S01]  /*1ae30*/  FADD.FTZ R21, R31, R10 ;  /* 0x0000000a1f157221 */ /* 0x002fe20000010000 */
[----:B------:R-:W-:Y:S01]  /*1ae40*/  F2FP.BF16.F32.PACK_AB R205, R28, R205 ;  /* 0x000000cd1ccd723e */ /* 0x000fe200000010ff */
[----:B------:R-:W-:Y:S01]  /*1ae50*/  IMAD.MOV.U32 R0, RZ, RZ, 0x3f800000 ;  /* 0x3f800000ff007424 */ /* 0x000fe200078e00ff */
[----:B------:R-:W-:-:S02]  /*1ae60*/  F2FP.BF16.F32.PACK_AB R207, R50, R207 ;  /* 0x000000cf32cf723e */ /* 0x000fc400000010ff */
[----:B------:R-:W-:Y:S02]  /*1ae70*/  CS2R R150, SRZ ;  /* 0x0000000000967805 */ /* 0x000fe4000001ff00 */
[----:B------:R-:W-:Y:S02]  /*1ae80*/  F2FP.BF16.F32.PACK_AB R199, R34, R199 ;  /* 0x000000c722c7723e */ /* 0x000fe400000010ff */
[----:B------:R-:W-:Y:S02]  /*1ae90*/  CS2R R148, SRZ ;  /* 0x0000000000947805 */ /* 0x000fe4000001ff00 */
[----:B------:R-:W-:Y:S01]  /*1aea0*/  F2FP.BF16.F32.PACK_AB R200, R25, R200 ;  /* 0x000000c819c8723e */ /* 0x000fe200000010ff */
[----:B--2---:R-:W-:Y:S01]  /*1aeb0*/  FADD.FTZ R20, R66, R7 ;  /* 0x0000000742147221 */ /* 0x004fe20000010000 */
[----:B------:R-:W-:Y:S02]  /*1aec0*/  F2FP.BF16.F32.PACK_AB R202, R27, R202 ;  /* 0x000000ca1bca723e */ /* 0x000fe400000010ff */
[----:B------:R-:W-:-:S02]  /*1aed0*/  CS2R R146, SRZ ;  /* 0x0000000000927805 */ /* 0x000fc4000001ff00 */
[----:B------:R-:W-:Y:S02]  /*1aee0*/  F2FP.BF16.F32.PACK_AB R196, R29, R196 ;  /* 0x000000c41dc4723e */ /* 0x000fe400000010ff */
[----:B------:R-:W-:Y:S02]  /*1aef0*/  CS2R R144, SRZ ;  /* 0x0000000000907805 */ /* 0x000fe4000001ff00 */
[----:B------:R-:W-:Y:S02]  /*1af00*/  F2FP.BF16.F32.PACK_AB R194, R31, R84 ;  /* 0x000000541fc2723e */ /* 0x000fe400000010ff */
[----:B------:R-:W-:Y:S02]  /*1af10*/  CS2R R142, SRZ ;  /* 0x00000000008e7805 */ /* 0x000fe4000001ff00 */
[----:B------:R-:W-:Y:S02]  /*1af20*/  F2FP.BF16.F32.PACK_AB R195, R66, R195 ;  /* 0x000000c342c3723e */ /* 0x000fe400000010ff */
[----:B------:R-:W-:-:S02]  /*1af30*/  CS2R R140, SRZ ;  /* 0x00000000008c7805 */ /* 0x000fc4000001ff00 */
[----:B------:R-:W-:Y:S02]  /*1af40*/  @P5 LOP3.LUT R18, R18, 0x10, RZ, 0xfc, !PT ;  /* 0x0000001012125812 */ /* 0x000fe400078efcff */
[----:B------:R-:W-:Y:S02]  /*1af50*/  CS2R R138, SRZ ;  /* 0x00000000008a7805 */ /* 0x000fe4000001ff00 */
[----:B------:R-:W-:Y:S02]  /*1af60*/  F2FP.BF16.F32.PACK_AB R203, R12, R203 ;  /* 0x000000cb0ccb723e */ /* 0x000fe400000010ff */
[----:B------:R-:W-:Y:S02]  /*1af70*/  CS2R R136, SRZ ;  /* 0x0000000000887805 */ /* 0x000fe4000001ff00 */
[----:B------:R-:W-:Y:S02]  /*1af80*/  F2FP.BF16.F32.PACK_AB R204, R15, R204 ;  /* 0x000000cc0fcc723e */ /* 0x000fe400000010ff */
[----:B------:R-:W-:-:S02]  /*1af90*/  CS2R R134, SRZ ;  /* 0x0000000000867805 */ /* 0x000fc4000001ff00 */
[----:B------:R-:W-:Y:S02]  /*1afa0*/  F2FP.BF16.F32.PACK_AB R192, R13, R192 ;  /* 0x000000c00dc0723e */ /* 0x000fe400000010ff */
[----:B------:R-:W-:Y:S02]  /*1afb0*/  CS2R R132, SRZ ;  /* 0x0000000000847805 */ /* 0x000fe4000001ff00 */
[----:B------:R-:W-:Y:S02]  /*1afc0*/  F2FP.BF16.F32.PACK_AB R193, R8, R193 ;  /* 0x000000c108c1723e */ /* 0x000fe400000010ff */
        /* <DEDUP_REMOVED lines=49> */
[----:B0-----:R-:W-:Y:S02]  /*1b2e0*/  CS2R R32, SRZ ;  /* 0x0000000000207805 */ /* 0x001fe4000001ff00 */
[----:B------:R-:W-:-:S02]  /*1b2f0*/  CS2R R30, SRZ ;  /* 0x00000000001e7805 */ /* 0x000fc4000001ff00 */
[----:B------:R-:W-:Y:S02]  /*1b300*/  CS2R R28, SRZ ;  /* 0x00000000001c7805 */ /* 0x000fe4000001ff00 */
[----:B------:R-:W-:Y:S02]  /*1b310*/  CS2R R26, SRZ ;  /* 0x00000000001a7805 */ /* 0x000fe4000001ff00 */
[----:B------:R-:W-:Y:S01]  /*1b320*/  CS2R R24, SRZ ;  /* 0x0000000000187805 */ /* 0x000fe2000001ff00 */
[----:B------:R-:W-:Y:S06]  /*1b330*/  @!P1 BRA `(.L_x_2870) ;  /* 0x0000005000149947 */ /* 0x000fec0003800000 */
[----:B------:R-:W-:Y:S01]  /*1b340*/  BSSY B1, `(.L_x_2870) ;  /* 0x0000504000017945 */ /* 0x000fe20003800000 */
[----:B------:R-:W-:Y:S02]  /*1b350*/  IMAD.MOV.U32 R15, RZ, RZ, R4 ;  /* 0x000000ffff0f7224 */ /* 0x000fe400078e0004 */
[----:B------:R-:W-:Y:S02]  /*1b360*/  IMAD.MOV.U32 R14, RZ, RZ, R5 ;  /* 0x000000ffff0e7224 */ /* 0x000fe400078e0005 */
[----:B------:R-:W-:Y:S02]  /*1b370*/  IMAD.MOV.U32 R11, RZ, RZ, R226 ;  /* 0x000000ffff0b7224 */ /* 0x000fe400078e00e2 */
[----:B------:R-:W-:Y:S02]  /*1b380*/  IMAD.MOV.U32 R8, RZ, RZ, R220 ;  /* 0x000000ffff087224 */ /* 0x000fe400078e00dc */
[----:B------:R-:W-:Y:S02]  /*1b390*/  IMAD.MOV.U32 R2, RZ, RZ, 0x3f800000 ;  /* 0x3f800000ff027424 */ /* 0x000fe400078e00ff */
[----:B------:R-:W-:-:S07]  /*1b3a0*/  IMAD.MOV.U32 R151, RZ, RZ, RZ ;  /* 0x000000ffff977224 */ /* 0x000fce00078e00ff */
.L_x_2883:
[----:B------:R-:W-:-:S04]  /*1b3b0*/  ISETP.NE.AND P1, PT, R8, 0x1, PT ;  /* 0x000000010800780c */ /* 0x000fc80003f25270 */
[----:B------:R-:W-:-:S04]  /*1b3c0*/  SEL R226, RZ, 0x1, P1 ;  /* 0x00000001ffe27807 */ /* 0x000fc80000800000 */
[----:B------:R-:W-:Y:S01]  /*1b3d0*/  LOP3.LUT R226, R11, R226, RZ, 0x3c, !PT ;  /* 0x000000e20be27212 */ /* 0x000fe200078e3cff */
[----:B------:R-:W-:Y:S06]  /*1b3e0*/  @!P0 BRA `(.L_x_2871) ;  /* 0x0000000000048947 */ /* 0x000fec0003800000 */
[----:B------:R-:W-:Y:S01]  /*1b3f0*/  BPT.TRAP 0x1 ;  /* 0x000000040000795c */ /* 0x000fe20000300000 */
.L_x_2871:
        /* <DEDUP_REMOVED lines=8> */
.L_x_2872:
[----:B------:R-:W-:Y:S01]  /*1b480*/  IMAD R4, R220, 0xa00, R229 ;  /* 0x00000a00dc047824 */ /* 0x000fe200078e02e5 */
[----:B------:R-:W-:Y:S01]  /*1b490*/  BSSY B2, `(.L_x_2873) ;  /* 0x0000006000027945 */ /* 0x000fe20003800000 */
[----:B------:R-:W-:Y:S02]  /*1b4a0*/  IMAD.MOV.U32 R5, RZ, RZ, 0x40000040 ;  /* 0x40000040ff057424 */ /* 0x000fe400078e00ff */
[----:B------:R-:W-:Y:S01]  /*1b4b0*/  VIADD R6, R4, 0x80 ;  /* 0x0000008004067836 */ /* 0x000fe20000000000 */
[----:B-1----:R-:W-:Y:S06]  /*1b4c0*/  @P1 BRA `(.L_x_2874) ;  /* 0x0000000000081947 */ /* 0x002fec0003800000 */
[----:B------:R-:W1:Y:S02]  /*1b4d0*/  SYNCS.PHASECHK.TRANS64.TRYWAIT P1, [R10+URZ+0x38830], R3 ;  /* 0x038830030a0075a7 */ /* 0x000e64000802017f */
[----:B-1----:R-:W-:Y:S05]  /*1b4e0*/  @!P1 BRA `(.L_x_2875) ;  /* 0x00000194003c9947 */ /* 0x002fea0003800000 */
.L_x_2874:
[----:B------:R-:W-:Y:S05]  /*1b4f0*/  BSYNC B2 ;  /* 0x0000000000027941 */ /* 0x000fea0003800000 */
.L_x_2873:
[----:B------:R-:W2:Y:S04]  /*1b500*/  LDL.64 R152, [R1+0x38] ;  /* 0x0000380001987983 */ /* 0x000ea80000100a00 */
[----:B------:R-:W3:Y:S04]  /*1b510*/  LDL.64 R156, [R1+0x48] ;  /* 0x00004800019c7983 */ /* 0x000ee80000100a00 */
[----:B------:R-:W4:Y:S01]  /*1b520*/  LDL.64 R154, [R1+0x40] ;  /* 0x00004000019a7983 */ /* 0x000f220000100a00 */
[----:B------:R-:W-:Y:S02]  /*1b530*/  R2UR UR10, R4 ;  /* 0x00000000040a72ca */ /* 0x000fe400000e0000 */
[----:B------:R-:W-:Y:S01]  /*1b540*/  R2UR UR11, R5 ;  /* 0x00000000050b72ca */ /* 0x000fe200000e0000 */
[----:B------:R-:W-:Y:S01]  /*1b550*/  WARPGROUP.ARRIVE ;  /* 0x00000000000079c5 */ /* 0x000fe20000000000 */
[----:B------:R-:W-:Y:S01]  /*1b560*/  IMAD.MOV.U32 R7, RZ, RZ, 0x40000040 ;  /* 0x40000040ff077424 */ /* 0x000fe200078e00ff */
[----:B------:R-:W-:-:S04]  /*1b570*/  R2UR UR6, R6 ;  /* 0x00000000060672ca */ /* 0x000fc800000e0000 */
[----:B------:R-:W-:Y:S01]  /*1b580*/  R2UR UR7, R7 ;  /* 0x00000000070772ca */ /* 0x000fe200000e0000 */
[C---:B------:R-:W-:Y:S02]  /*1b590*/  VIADD R6, R4.reuse, 0x100 ;  /* 0x0000010004067836 */ /* 0x040fe40000000000 */
[----:B------:R-:W-:Y:S02]  /*1b5a0*/  VIADD R12, R4, 0x180 ;  /* 0x00000180040c7836 */ /* 0x000fe40000000000 */
[----:B------:R-:W-:Y:S01]  /*1b5b0*/  IMAD.MOV.U32 R13, RZ, RZ, 0x40000040 ;  /* 0x40000040ff0d7424 */ /* 0x000fe200078e00ff */
[----:B--2---:R-:W-:Y:S02]  /*1b5c0*/  R2UR UR46, R152 ;  /* 0x00000000982e72ca */ /* 0x004fe400000e0000 */
[----:B------:R-:W-:Y:S02]  /*1b5d0*/  R2UR UR47, R153 ;  /* 0x00000000992f72ca */ /* 0x000fe400000e0000 */
[----:B------:R-:W2:Y:S01]  /*1b5e0*/  LDL.64 R152, [R1+0x30] ;  /* 0x0000300001987983 */ /* 0x000ea20000100a00 */
[----:B---3--:R-:W-:-:S02]  /*1b5f0*/  R2UR UR12, R156 ;  /* 0x000000009c0c72ca */ /* 0x008fc400000e0000 */
        /* <DEDUP_REMOVED lines=76> */
[----:B------:R-:W-:Y:S01]  /*1bac0*/  VIADD R6, R4, 0x4 ;  /* 0x0000000404067836 */ /* 0x000fe20000000000 */
[----:B------:R-:W-:Y:S01]  /*1bad0*/  UMOV UR8, UR46 ;  /* 0x0000002e00087c82 */ /* 0x000fe20008000000 */
[----:B------:R-:W-:Y:S01]  /*1bae0*/  IMAD.MOV.U32 R7, RZ, RZ, 0x40000040 ;  /* 0x40000040ff077424 */ /* 0x000fe200078e00ff */
[----:B------:R-:W-:Y:S01]  /*1baf0*/  UMOV UR9, UR47 ;  /* 0x0000002f00097c82 */ /* 0x000fe20008000000 */
[----:B------:R-:W-:Y:S01]  /*1bb00*/  UMOV UR4, UR46 ;  /* 0x0000002e00047c82 */ /* 0x000fe20008000000 */
[----:B------:R-:W-:Y:S02]  /*1bb10*/  WARPGROUP.DEPBAR.LE gsb0, 0x0 ;  /* 0x00008000000079c5 */ /* 0x000fe40000010000 */
        /* <DEDUP_REMOVED lines=10> */
[----:B------:R-:W-:Y:S01]  /*1bbc0*/  VIADD R6, R4, 0x84 ;  /* 0x0000008404067836 */ /* 0x000fe20000000000 */
[----:B------:R-:W-:Y:S01]  /*1bbd0*/  UMOV UR33, UR47 ;  /* 0x0000002f00217c82 */ /* 0x000fe20008000000 */
[----:B------:R-:W2:Y:S01]  /*1bbe0*/  LDL.64 R12, [R1+0x28] ;  /* 0x00002800010c7983 */ /* 0x000ea20000100a00 */
[----:B------:R-:W-:-:S02]  /*1bbf0*/  WARPGROUP.DEPBAR.LE gsb0, 0x0 ;  /* 0x00008000000079c5 */ /* 0x000fc40000010000 */
[----:B------:R-:W-:-:S07]  /*1bc00*/  WARPGROUP.ARRIVE ;  /* 0x00000000000079c5 */ /* 0x000fce0000000000 */
        /* <DEDUP_REMOVED lines=70> */
[----:B--2---:R-:W-:Y:S02]  /*1c070*/  R2UR UR50, R12 ;  /* 0x000000000c3272ca */ /* 0x004fe400000e0000 */
[----:B------:R-:W-:Y:S02]  /*1c080*/  R2UR UR51, R13 ;  /* 0x000000000d3372ca */ /* 0x000fe400000e0000 */
[----:B------:R-:W2:Y:S01]  /*1c090*/  LDL.64 R12, [R1+0x20] ;  /* 0x00002000010c7983 */ /* 0x000ea20000100a00 */
[----:B------:R-:W-:-:S02]  /*1c0a0*/  WARPGROUP.DEPBAR.LE gsb0, 0x0 ;  /* 0x00008000000079c5 */ /* 0x000fc40000010000 */
        /* <DEDUP_REMOVED lines=92> */
[----:B--2---:R-:W-:Y:S01]  /*1c670*/  R2UR UR42, R12 ;  /* 0x000000000c2a72ca */ /* 0x004fe200000e0000 */
[----:B------:R-:W-:Y:S02]  /*1c680*/  WARPGROUP.DEPBAR.LE gsb0, 0x0 ;  /* 0x00008000000079c5 */ /* 0x000fe40000010000 */
[----:B------:R-:W-:-:S07]  /*1c690*/  WARPGROUP.ARRIVE ;  /* 0x00000000000079c5 */ /* 0x000fce0000000000 */
[----:B------:R-:W-:Y:S01]  /*1c6a0*/  HGMMA.64x16x16.F32.BF16 R152, gdesc[UR28], R152, gsb0 ;  /* 0x002000001c9879f0 */ /* 0x000fe20008001898 */
[----:B------:R-:W-:Y:S02]  /*1c6b0*/  R2UR UR43, R13 ;  /* 0x000000000d2b72ca */ /* 0x000fe400000e0000 */
[----:B------:R-:W2:Y:S01]  /*1c6c0*/  LDL.64 R12, [R1+0x10] ;  /* 0x00001000010c7983 */ /* 0x000ea20000100a00 */
[----:B------:R-:W-:Y:S02]  /*1c6d0*/  VIADD R6, R4, 0x284 ;  /* 0x0000028404067836 */ /* 0x000fe40000000000 */
[----:B------:R-:W-:-:S03]  /*1c6e0*/  IMAD.MOV.U32 R7, RZ, RZ, 0x40000040 ;  /* 0x40000040ff077424 */ /* 0x000fc600078e00ff */
[----:B------:R-:W-:Y:S02]  /*1c6f0*/  R2UR UR18, R6 ;  /* 0x00000000061272ca */ /* 0x000fe400000e0000 */
[----:B------:R-:W-:Y:S01]  /*1c700*/  R2UR UR19, R7 ;  /* 0x00000000071372ca */ /* 0x000fe200000e0000 */
[----:B------:R-:W-:Y:S02]  /*1c710*/  UMOV UR16, UR42 ;  /* 0x0000002a00107c82 */ /* 0x000fe40008000000 */
[----:B------:R-:W-:Y:S01]  /*1c720*/  UMOV UR17, UR43 ;  /* 0x0000002b00117c82 */ /* 0x000fe20008000000 */
[----:B------:R-:W-:Y:S02]  /*1c730*/  WARPGROUP.DEPBAR.LE gsb0, 0x0 ;  /* 0x00008000000079c5 */ /* 0x000fe40000010000 */
[----:B------:R-:W-:-:S07]  /*1c740*/  WARPGROUP.ARRIVE ;  /* 0x00000000000079c5 */ /* 0x000fce0000000000 */
        /* <DEDUP_REMOVED lines=37> */
[----:B--2---:R-:W-:Y:S02]  /*1c9a0*/  R2UR UR50, R12 ;  /* 0x000000000c3272ca */ /* 0x004fe400000e0000 */
        /* <DEDUP_REMOVED lines=51> */
[----:B------:R-:W2:Y:S01]  /*1cce0*/  LDL.64 R12, [R1] ;  /* 0x00000000010c7983 */ /* 0x000ea20000100a00 */
[----:B------:R-:W-:Y:S02]  /*1ccf0*/  R2UR UR10, R6 ;  /* 0x00000000060a72ca */ /* 0x000fe400000e0000 */
[----:B------:R-:W-:-:S06]  /*1cd00*/  R2UR UR11, R7 ;  /* 0x00000000070b72ca */ /* 0x000fcc00000e0000 */
        /* <DEDUP_REMOVED lines=44> */
[----:B------:R-:W-:Y:S02]  /*1cfd0*/  R2UR UR19, R7 ;  /* 0x00000000071372ca */ /* 0x000fe400000e0000 */
[----:B--2---:R-:W-:Y:S02]  /*1cfe0*/  R2UR UR42, R12 ;  /* 0x000000000c2a72ca */ /* 0x004fe400000e0000 */
[----:B------:R-:W-:-:S11]  /*1cff0*/  R2UR UR43, R13 ;  /* 0x000000000d2b72ca */ /* 0x000fd600000e0000 */
        /* <DEDUP_REMOVED lines=442> */
.L_x_2876:
[----:B------:R-:W-:Y:S01]  /*1eba0*/  SHF.L.U32 R0, R11, 0x1f, RZ ;  /* 0x0000001f0b007819 */ /* 0x000fe200000006ff */
[----:B------:R-:W-:-:S04]  /*1ebb0*/  IMAD R6, R8, 0x8, R23 ;  /* 0x0000000808067824 */ /* 0x000fc800078e0217 */
[----:B------:R2:W3:Y:S01]  /*1ebc0*/  SYNCS.PHASECHK.TRANS64.TRYWAIT P1, [R6+URZ+0x38850], R0 ;  /* 0x03885000060075a7 */ /* 0x0004e2000802017f */
[----:B------:R-:W-:Y:S05]  /*1ebd0*/  @!P0 BRA `(.L_x_2877) ;  /* 0x0000000000048947 */ /* 0x000fea0003800000 */
[----:B------:R-:W-:Y:S01]  /*1ebe0*/  BPT.TRAP 0x1 ;  /* 0x000000040000795c */ /* 0x000fe20000300000 */
.L_x_2877:
[----:B------:R-:W-:Y:S04]  /*1ebf0*/  BSSY B2, `(.L_x_2878) ;  /* 0x0000004000027945 */ /* 0x000fe80003800000 */
[----:B---3--:R-:W-:Y:S05]  /*1ec00*/  @P1 BRA `(.L_x_2879) ;  /* 0x0000000000081947 */ /* 0x008fea0003800000 */
[----:B------:R-:W3:Y:S02]  /*1ec10*/  SYNCS.PHASECHK.TRANS64.TRYWAIT P1, [R6+URZ+0x38850], R0 ;  /* 0x03885000060075a7 */ /* 0x000ee4000802017f */
[----:B---3--:R-:W-:Y:S05]  /*1ec20*/  @!P1 BRA `(.L_x_2880) ;  /* 0x0000015c00809947 */ /* 0x008fea0003800000 */
.L_x_2879:
[----:B------:R-:W-:Y:S05]  /*1ec30*/  BSYNC B2 ;  /* 0x0000000000027941 */ /* 0x000fea0003800000 */
.L_x_2878:
        /* <DEDUP_REMOVED lines=45> */
.L_x_2881:
[----:B------:R-:W2:Y:S01]  /*1ef10*/  LDL R8, [R1+0x68] ;  /* 0x0000680001087983 */ /* 0x000ea20000100800 */
[----:B------:R-:W0:Y:S03]  /*1ef20*/  LDC R2, c[0x0][0x448] ;  /* 0x00011200ff027b82 */ /* 0x000e260000000800 */
[----:B------:R-:W2:Y:S04]  /*1ef30*/  LDL R0, [R1+0x78] ;  /* 0x0000780001007983 */ /* 0x000ea80000100800 */
[----:B------:R-:W3:Y:S04]  /*1ef40*/  LDL R7, [R1+0x74] ;  /* 0x0000740001077983 */ /* 0x000ee80000100800 */
[----:B------:R-:W4:Y:S04]  /*1ef50*/  LDL R5, [R1+0x6c] ;  /* 0x00006c0001057983 */ /* 0x000f280000100800 */
[----:B------:R-:W4:Y:S01]  /*1ef60*/  LDL R4, [R1+0x60] ;  /* 0x0000600001047983 */ /* 0x000f220000100800 */
[----:B------:R-:W-:Y:S01]  /*1ef70*/  LOP3.LUT R18, R18, 0xffffff7f, RZ, 0xc0, !PT ;  /* 0xffffff7f12127812 */ /* 0x000fe200078ec0ff */
[----:B------:R-:W-:-:S03]  /*1ef80*/  VIADD R10, R10, 0x38840 ;  /* 0x000388400a0a7836 */ /* 0x000fc60000000000 */
[----:B------:R-:W-:Y:S02]  /*1ef90*/  @P0 LOP3.LUT R18, R18, 0x80, RZ, 0xfc, !PT ;  /* 0x0000008012120812 */ /* 0x000fe400078efcff */
[----:B------:R-:W-:Y:S02]  /*1efa0*/  PRMT R10, R228, 0x654, R10 ;  /* 0x00000654e40a7816 */ /* 0x000fe4000000000a */
[----:B0-----:R-:W-:Y:S02]  /*1efb0*/  ISETP.NE.AND P1, PT, R2, 0x1, PT ;  /* 0x000000010200780c */ /* 0x001fe40003f25270 */
[----:B------:R-:W-:Y:S01]  /*1efc0*/  LOP3.LUT R18, R18, 0xfffffeff, RZ, 0xc0, !PT ;  /* 0xfffffeff12127812 */ /* 0x000fe200078ec0ff */
[----:B------:R0:W-:Y:S10]  /*1efd0*/  SYNCS.ARRIVE.TRANS64.RED.A1T0 RZ, [R10+URZ], RZ ;  /* 0x000000ff0aff79a7 */ /* 0x0001f4000810043f */
[----:B------:R-:W1:Y:S08]  /*1efe0*/  @P1 LDC R3, c[0x0][0x44c] ;  /* 0x00011300ff031b82 */ /* 0x000e700000000800 */
[----:B------:R-:W5:Y:S01]  /*1eff0*/  @P1 LDC R2, c[0x0][0x450] ;  /* 0x00011400ff021b82 */ /* 0x000f620000000800 */
[----:B--2---:R-:W-:-:S04]  /*1f000*/  IMAD.IADD R0, R0, 0x1, R8 ;  /* 0x0000000100007824 */ /* 0x004fc800078e0208 */
[----:B-1----:R-:W-:-:S05]  /*1f010*/  @P1 IMAD.HI.U32 R3, R0, R3, RZ ;  /* 0x0000000300031227 */ /* 0x002fca00078e00ff */
[----:B-----5:R-:W-:Y:S01]  /*1f020*/  @P1 SHF.R.U32.HI R0, RZ, R2, R3 ;  /* 0x00000002ff001219 */ /* 0x020fe20000011603 */
[----:B------:R-:W-:-:S04]  /*1f030*/  IMAD R3, R9, -0x50, RZ ;  /* 0xffffffb009037824 */ /* 0x000fc800078e02ff */
[----:B------:R-:W1:Y:S01]  /*1f040*/  SHFL.IDX PT, R2, R0, RZ, 0x1c1f ;  /* 0x001c1fff00027589 */ /* 0x000e6200000e0000 */
[----:B---3--:R-:W-:-:S03]  /*1f050*/  IADD3 R3, -R7, 0x1, R3 ;  /* 0x0000000107037810 */ /* 0x008fc60007ffe103 */
[----:B------:R-:W2:Y:S01]  /*1f060*/  SHFL.IDX PT, R0, R0, 0x1, 0x1c1f ;  /* 0x003c1f0000007f89 */ /* 0x000ea200000e0000 */
[----:B----4-:R-:W-:-:S05]  /*1f070*/  IADD3 R3, -R4, R3, R5 ;  /* 0x0000000304037210 */ /* 0x010fca0007ffe105 */
[C---:B-1----:R-:W-:Y:S02]  /*1f080*/  IMAD.IADD R2, R3.reuse, 0x1, R2 ;  /* 0x0000000103027824 */ /* 0x042fe400078e0202 */
[----:B--2---:R-:W-:-:S03]  /*1f090*/  IMAD.IADD R0, R3, 0x1, R0 ;  /* 0x0000000103007824 */ /* 0x004fc600078e0200 */
[C---:B------:R-:W-:Y:S02]  /*1f0a0*/  ISETP.GT.AND P2, PT, R2.reuse, RZ, PT ;  /* 0x000000ff0200720c */ /* 0x040fe40003f44270 */
        /* <DEDUP_REMOVED lines=9> */
[C---:B------:R-:W-:Y:S02]  /*1f140*/  ISETP.GT.AND P2, PT, R2.reuse, 0x11, PT ;  /* 0x000000110200780c */ /* 0x040fe40003f44270 */
[----:B------:R-:W-:-:S02]  /*1f150*/  ISETP.GT.AND P1, PT, R2, 0x18, PT ;  /* 0x000000180200780c */ /* 0x000fc40003f24270 */
[C---:B------:R-:W-:Y:S02]  /*1f160*/  ISETP.GT.AND P5, PT, R2.reuse, 0x19, PT ;  /* 0x000000190200780c */ /* 0x040fe40003fa4270 */
[C---:B------:R-:W-:Y:S02]  /*1f170*/  ISETP.GT.AND P4, PT, R2.reuse, 0x20, PT ;  /* 0x000000200200780c */ /* 0x040fe40003f84270 */
[----:B------:R-:W-:Y:S02]  /*1f180*/  ISETP.GT.AND P3, PT, R2, 0x21, PT ;  /* 0x000000210200780c */ /* 0x000fe40003f64270 */
[----:B------:R-:W-:Y:S02]  /*1f190*/  FSEL R177, R177, -INF , P2 ;  /* 0xff800000b1b17808 */ /* 0x000fe40001000000 */
[----:B------:R-:W-:Y:S02]  /*1f1a0*/  FSEL R180, R180, -INF , P1 ;  /* 0xff800000b4b47808 */ /* 0x000fe40000800000 */
[----:B------:R-:W-:-:S02]  /*1f1b0*/  FSEL R181, R181, -INF , P5 ;  /* 0xff800000b5b57808 */ /* 0x000fc40002800000 */
[----:B------:R-:W-:Y:S02]  /*1f1c0*/  FSEL R168, R168, -INF , P4 ;  /* 0xff800000a8a87808 */ /* 0x000fe40002000000 */
[----:B------:R-:W-:Y:S02]  /*1f1d0*/  FSEL R169, R169, -INF , P3 ;  /* 0xff800000a9a97808 */ /* 0x000fe40001800000 */
[C---:B------:R-:W-:Y:S02]  /*1f1e0*/  ISETP.GT.AND P2, PT, R2.reuse, 0x28, PT ;  /* 0x000000280200780c */ /* 0x040fe40003f44270 */
[C---:B------:R-:W-:Y:S02]  /*1f1f0*/  ISETP.GT.AND P1, PT, R2.reuse, 0x29, PT ;  /* 0x000000290200780c */ /* 0x040fe40003f24270 */
[C---:B------:R-:W-:Y:S02]  /*1f200*/  ISETP.GT.AND P5, PT, R2.reuse, 0x30, PT ;  /* 0x000000300200780c */ /* 0x040fe40003fa4270 */
[----:B------:R-:W-:-:S02]  /*1f210*/  ISETP.GT.AND P4, PT, R2, 0x31, PT ;  /* 0x000000310200780c */ /* 0x000fc40003f84270 */
[----:B------:R-:W-:Y:S02]  /*1f220*/  ISETP.GT.AND P3, PT, R2, 0x38, PT ;  /* 0x000000380200780c */ /* 0x000fe40003f64270 */
[----:B------:R-:W-:Y:S02]  /*1f230*/  FSEL R172, R172, -INF , P2 ;  /* 0xff800000acac7808 */ /* 0x000fe40001000000 */
[----:B------:R-:W-:Y:S02]  /*1f240*/  FSEL R173, R173, -INF , P1 ;  /* 0xff800000adad7808 */ /* 0x000fe40000800000 */
[----:B------:R-:W-:Y:S02]  /*1f250*/  FSEL R160, R160, -INF , P5 ;  /* 0xff800000a0a07808 */ /* 0x000fe40002800000 */
[----:B------:R-:W-:Y:S02]  /*1f260*/  FSEL R161, R161, -INF , P4 ;  /* 0xff800000a1a17808 */ /* 0x000fe40002000000 */
[----:B------:R-:W-:-:S02]  /*1f270*/  FSEL R164, R164, -INF , P3 ;  /* 0xff800000a4a47808 */ /* 0x000fc40001800000 */
        /* <DEDUP_REMOVED lines=16> */
[----:B------:R-:W-:Y:S02]  /*1f380*/  ISETP.GT.AND P2, PT, R0, RZ, PT ;  /* 0x000000ff0000720c */ /* 0x000fe40003f44270 */
[----:B------:R-:W-:-:S02]  /*1f390*/  FMNMX.FTZ R2, R180, R2, !PT ;  /* 0x00000002b4027209 */ /* 0x000fc40007810000 */
[----:B------:R-:W-:Y:S02]  /*1f3a0*/  FSEL R186, R186, -INF , P2 ;  /* 0xff800000baba7808 */ /* 0x000fe40001000000 */
[----:B------:R-:W-:Y:S02]  /*1f3b0*/  FMNMX.FTZ R2, R181, R2, !PT ;  /* 0x00000002b5027209 */ /* 0x000fe40007810000 */
[----:B------:R-:W-:Y:S02]  /*1f3c0*/  ISETP.GT.AND P2, PT, R0, 0x10, PT ;  /* 0x000000100000780c */ /* 0x000fe40003f44270 */
        /* <DEDUP_REMOVED lines=17> */
[----:B------:R-:W-:Y:S02]  /*1f4e0*/  FSEL R190, R190, -INF , P4 ;  /* 0xff800000bebe7808 */ /* 0x000fe40002000000 */
[----:B------:R-:W-:Y:S02]  /*1f4f0*/  FMNMX.FTZ R2, R153, R2, !PT ;  /* 0x0000000299027209 */ /* 0x000fe40007810000 */
[----:B------:R-:W-:Y:S02]  /*1f500*/  ISETP.GT.AND P5, PT, R0, 0x9, PT ;  /* 0x000000090000780c */ /* 0x000fe40003fa4270 */
[----:B------:R-:W-:-:S02]  /*1f510*/  FMNMX.FTZ R2, R156, R2, !PT ;  /* 0x000000029c027209 */ /* 0x000fc40007810000 */
[C---:B------:R-:W-:Y:S02]  /*1f520*/  ISETP.GT.AND P3, PT, R0.reuse, 0x11, PT ;  /* 0x000000110000780c */ /* 0x040fe40003f64270 */
[----:B------:R-:W-:Y:S02]  /*1f530*/  FMNMX.FTZ R2, R157, R2, !PT ;  /* 0x000000029d027209 */ /* 0x000fe40007810000 */
[----:B------:R-:W-:Y:S02]  /*1f540*/  ISETP.GT.AND P4, PT, R0, 0x18, PT ;  /* 0x000000180000780c */ /* 0x000fe40003f84270 */
[----:B------:R-:W-:Y:S01]  /*1f550*/  @P0 LOP3.LUT R18, R18, 0x100, RZ, 0xfc, !PT ;  /* 0x0000010012120812 */ /* 0x000fe200078efcff */
[----:B------:R-:W1:Y:S01]  /*1f560*/  SHFL.BFLY PT, R3, R2, 0x2, 0x1f ;  /* 0x0c401f0002037f89 */ /* 0x000e6200000e0000 */
[----:B------:R-:W-:Y:S02]  /*1f570*/  FSEL R191, R191, -INF , P5 ;  /* 0xff800000bfbf7808 */ /* 0x000fe40002800000 */
[----:B------:R-:W-:-:S02]  /*1f580*/  FSEL R179, R179, -INF , P3 ;  /* 0xff800000b3b37808 */ /* 0x000fc40001800000 */
[----:B------:R-:W-:Y:S02]  /*1f590*/  FSEL R182, R182, -INF , P4 ;  /* 0xff800000b6b67808 */ /* 0x000fe40002000000 */
[C---:B------:R-:W-:Y:S02]  /*1f5a0*/  ISETP.GT.AND P5, PT, R0.reuse, 0x19, PT ;  /* 0x000000190000780c */ /* 0x040fe40003fa4270 */
[C---:B------:R-:W-:Y:S02]  /*1f5b0*/  ISETP.GT.AND P4, PT, R0.reuse, 0x20, PT ;  /* 0x000000200000780c */ /* 0x040fe40003f84270 */
[----:B------:R-:W-:Y:S02]  /*1f5c0*/  ISETP.GT.AND P3, PT, R0, 0x21, PT ;  /* 0x000000210000780c */ /* 0x000fe40003f64270 */
[----:B------:R-:W-:Y:S02]  /*1f5d0*/  LOP3.LUT R18, R18, 0xfffffdff, RZ, 0xc0, !PT ;  /* 0xfffffdff12127812 */ /* 0x000fe400078ec0ff */
[----:B------:R-:W-:-:S02]  /*1f5e0*/  FSEL R183, R183, -INF , P5 ;  /* 0xff800000b7b77808 */ /* 0x000fc40002800000 */
[----:B------:R-:W-:Y:S02]  /*1f5f0*/  FSEL R170, R170, -INF , P4 ;  /* 0xff800000aaaa7808 */ /* 0x000fe40002000000 */
[----:B------:R-:W-:Y:S02]  /*1f600*/  FSEL R171, R171, -INF , P3 ;  /* 0xff800000abab7808 */ /* 0x000fe40001800000 */
[----:B------:R-:W-:Y:S02]  /*1f610*/  @P2 LOP3.LUT R18, R18, 0x200, RZ, 0xfc, !PT ;  /* 0x0000020012122812 */ /* 0x000fe400078efcff */
[----:B------:R-:W-:Y:S02]  /*1f620*/  ISETP.GT.AND P3, PT, R0, 0x40, PT ;  /* 0x000000400000780c */ /* 0x000fe40003f64270 */
[----:B-1----:R-:W-:Y:S02]  /*1f630*/  FMNMX.FTZ R3, R2, R3, !PT ;  /* 0x0000000302037209 */ /* 0x002fe40007810000 */
[----:B------:R-:W-:-:S02]  /*1f640*/  ISETP.GT.AND P4, PT, R0, 0x41, PT ;  /* 0x000000410000780c */ /* 0x000fc40003f84270 */
[C---:B------:R-:W-:Y:S01]  /*1f650*/  ISETP.GT.AND P5, PT, R0.reuse, 0x48, PT ;  /* 0x000000480000780c */ /* 0x040fe20003fa4270 */
[----:B------:R-:W1:Y:S01]  /*1f660*/  SHFL.BFLY PT, R5, R3, 0x1, 0x1f ;  /* 0x0c201f0003057f89 */ /* 0x000e6200000e0000 */
[C---:B------:R-:W-:Y:S02]  /*1f670*/  ISETP.GT.AND P6, PT, R0.reuse, 0x49, PT ;  /* 0x000000490000780c */ /* 0x040fe40003fc4270 */
[C---:B------:R-:W-:Y:S02]  /*1f680*/  ISETP.GT.AND P2, PT, R0.reuse, 0x29, PT ;  /* 0x000000290000780c */ /* 0x040fe40003f44270 */
[----:B------:R-:W-:Y:S02]  /*1f690*/  ISETP.GT.AND P0, PT, R0, 0x30, PT ;  /* 0x000000300000780c */ /* 0x000fe40003f04270 */
[----:B------:R-:W-:Y:S02]  /*1f6a0*/  FSEL R175, R175, -INF , P2 ;  /* 0xff800000afaf7808 */ /* 0x000fe40001000000 */
[----:B------:R-:W-:-:S02]  /*1f6b0*/  FSEL R162, R162, -INF , P0 ;  /* 0xff800000a2a27808 */ /* 0x000fc40000000000 */
[C---:B------:R-:W-:Y:S02]  /*1f6c0*/  LOP3.LUT P0, RZ, R18.reuse, 0x100, RZ, 0xc0, !PT ;  /* 0x0000010012ff7812 */ /* 0x040fe4000780c0ff */
[----:B------:R-:W-:Y:S02]  /*1f6d0*/  LOP3.LUT P2, RZ, R18, 0x200, RZ, 0xc0, !PT ;  /* 0x0000020012ff7812 */ /* 0x000fe4000784c0ff */
[----:B------:R-:W-:Y:S02]  /*1f6e0*/  FSEL R163, R163, -INF , P0 ;  /* 0xff800000a3a37808 */ /* 0x000fe40000000000 */
[----:B------:R-:W-:Y:S02]  /*1f6f0*/  FSEL R167, R167, -INF , P2 ;  /* 0xff800000a7a77808 */ /* 0x000fe40001000000 */
[----:B------:R-:W-:Y:S02]  /*1f700*/  FSEL R154, R154, -INF , P3 ;  /* 0xff8000009a9a7808 */ /* 0x000fe40001800000 */
[----:B------:R-:W-:-:S02]  /*1f710*/  FSEL R155, R155, -INF , P4 ;  /* 0xff8000009b9b7808 */ /* 0x000fc40002000000 */
[----:B------:R-:W-:Y:S02]  /*1f720*/  FSEL R158, R158, -INF , P5 ;  /* 0xff8000009e9e7808 */ /* 0x000fe40002800000 */
[----:B-1----:R-:W-:Y:S01]  /*1f730*/  FMNMX.FTZ R5, R3, R5, !PT ;  /* 0x0000000503057209 */ /* 0x002fe20007810000 */
[----:B------:R-:W-:Y:S01]  /*1f740*/  IMAD.U32 R3, RZ, RZ, UR39 ;  /* 0x00000027ff037e24 */ /* 0x000fe2000f8e00ff */
[----:B------:R-:W-:Y:S02]  /*1f750*/  FSEL R159, R159, -INF , P6 ;  /* 0xff8000009f9f7808 */ /* 0x000fe40003000000 */
[C---:B------:R-:W-:Y:S01]  /*1f760*/  FSETP.NEU.FTZ.AND P1, PT, R5.reuse, -INF , PT ;  /* 0xff8000000500780b */ /* 0x040fe20003f3d000 */
[C---:B------:R-:W-:Y:S01]  /*1f770*/  FMUL.FTZ R4, R5.reuse, R3 ;  /* 0x0000000305047220 */ /* 0x040fe20000410000 */
[----:B------:R-:W-:Y:S02]  /*1f780*/  LOP3.LUT P0, RZ, R18, 0x80, RZ, 0xc0, !PT ;  /* 0x0000008012ff7812 */ /* 0x000fe4000780c0ff */
[----:B------:R-:W-:-:S02]  /*1f790*/  FSEL R2, R5, RZ, P1 ;  /* 0x000000ff05027208 */ /* 0x000fc40000800000 */
[----:B------:R-:W-:Y:S02]  /*1f7a0*/  FSEL R4, R4, RZ, P1 ;  /* 0x000000ff04047208 */ /* 0x000fe40000800000 */
[----:B------:R-:W-:Y:S01]  /*1f7b0*/  ISETP.GT.AND P1, PT, R0, 0x38, PT ;  /* 0x000000380000780c */ /* 0x000fe20003f24270 */
[----:B------:R-:W-:Y:S01]  /*1f7c0*/  FADD.FTZ R2, -R2, R14 ;  /* 0x0000000e02027221 */ /* 0x000fe20000010100 */
[----:B------:R-:W-:Y:S01]  /*1f7d0*/  FMNMX.FTZ R0, R186, R15, !PT ;  /* 0x0000000fba007209 */ /* 0x000fe20007810000 */
[-CC-:B------:R-:W-:Y:S01]  /*1f7e0*/  FFMA.FTZ R184, R184, R3.reuse, -R4.reuse ;  /* 0x00000003b8b87223 */ /* 0x180fe20000010804 */
[----:B------:R-:W-:Y:S01]  /*1f7f0*/  FSEL R166, R166, -INF , P1 ;  /* 0xff800000a6a67808 */ /* 0x000fe20000800000 */
[-CC-:B------:R-:W-:Y:S01]  /*1f800*/  FFMA.FTZ R185, R185, R3.reuse, -R4.reuse ;  /* 0x00000003b9b97223 */ /* 0x180fe20000010804 */
[----:B------:R-:W-:Y:S01]  /*1f810*/  FMNMX.FTZ R0, R187, R0, !PT ;  /* 0x00000000bb007209 */ /* 0x000fe20007810000 */
[-CC-:B------:R-:W-:Y:S01]  /*1f820*/  FFMA.FTZ R188, R188, R3.reuse, -R4.reuse ;  /* 0x00000003bcbc7223 */ /* 0x180fe20000010804 */
[-CC-:B------:R-:W-:Y:S01]  /*1f830*/  FFMA.FTZ R189, R189, R3.reuse, -R4.reuse ;  /* 0x00000003bdbd7223 */ /* 0x180fe20000010804 */
        /* <DEDUP_REMOVED lines=20> */
[-C--:B------:R-:W-:Y:S01]  /*1f980*/  FFMA.FTZ R157, R157, R3.reuse, -R4 ;  /* 0x000000039d9d7223 */ /* 0x080fe20000010804 */
[----:B------:R-:W-:Y:S01]  /*1f990*/  FMNMX.FTZ R0, R183, R0, !PT ;  /* 0x00000000b7007209 */ /* 0x000fe20007810000 */
[----:B------:R-:W-:Y:S01]  /*1f9a0*/  FMUL.FTZ R2, R2, R3 ;  /* 0x0000000302027220 */ /* 0x000fe20000410000 */
[----:B------:R-:W-:Y:S02]  /*1f9b0*/  MUFU.EX2 R184, R184 ;  /* 0x000000b800b87308 */ /* 0x000fe40000000800 */
[----:B------:R-:W-:-:S04]  /*1f9c0*/  FMNMX.FTZ R0, R170, R0, !PT ;  /* 0x00000000aa007209 */ /* 0x000fc80007810000 */
[----:B------:R-:W-:Y:S02]  /*1f9d0*/  FMNMX.FTZ R0, R171, R0, !PT ;  /* 0x00000000ab007209 */ /* 0x000fe40007810000 */
        /* <DEDUP_REMOVED lines=15> */
[----:B------:R-:W-:Y:S03]  /*1fad0*/  MUFU.EX2 R180, R180 ;  /* 0x000000b400b47308 */ /* 0x000fe60000000800 */
[----:B------:R-:W1:Y:S05]  /*1fae0*/  SHFL.BFLY PT, R0, R4, 0x2, 0x1f ;  /* 0x0c401f0004007f89 */ /* 0x000e6a00000e0000 */
        /* <DEDUP_REMOVED lines=11> */
[----:B------:R-:W-:-:S03]  /*1fba0*/  FMUL.FTZ R0, R4, R3 ;  /* 0x0000000304007220 */ /* 0x000fc60000410000 */
[----:B------:R-:W-:-:S03]  /*1fbb0*/  FSEL R7, R4, RZ, P1 ;  /* 0x000000ff04077208 */ /* 0x000fc60000800000 */
[----:B------:R-:W-:Y:S01]  /*1fbc0*/  MUFU.EX2 R164, R164 ;  /* 0x000000a400a47308 */ /* 0x000fe20000000800 */
[----:B------:R-:W-:Y:S01]  /*1fbd0*/  FSEL R0, R0, RZ, P1 ;  /* 0x000000ff00007208 */ /* 0x000fe20000800000 */
[----:B------:R-:W-:-:S04]  /*1fbe0*/  FADD.FTZ R7, -R7, R15 ;  /* 0x0000000f07077221 */ /* 0x000fc80000010100 */
        /* <DEDUP_REMOVED lines=21> */
[----:B------:R-:W-:Y:S08]  /*1fd40*/  MUFU.EX2 R186, R186 ;  /* 0x000000ba00ba7308 */ /* 0x000ff00000000800 */
[----:B------:R-:W1:Y:S08]  /*1fd50*/  MUFU.EX2 R0, R2 ;  /* 0x0000000200007308 */ /* 0x000e700000000800 */
[----:B------:R2:W3:Y:S08]  /*1fd60*/  MUFU.EX2 R2, R7 ;  /* 0x0000000700027308 */ /* 0x0004f00000000800 */
[----:B------:R-:W4:Y:S01]  /*1fd70*/  MUFU.EX2 R187, R187 ;  /* 0x000000bb00bb7308 */ /* 0x000f220000000800 */
[----:B-1----:R-:W-:-:S04]  /*1fd80*/  FFMA.FTZ R21, R0, R21, R184 ;  /* 0x0000001500157223 */ /* 0x002fc800000100b8 */
[----:B--2---:R-:W-:-:S03]  /*1fd90*/  FADD.FTZ R7, R185, R21 ;  /* 0x00000015b9077221 */ /* 0x004fc60000010000 */
[----:B------:R-:W1:Y:S01]  /*1fda0*/  MUFU.EX2 R190, R190 ;  /* 0x000000be00be7308 */ /* 0x000e620000000800 */
[----:B---3--:R-:W-:Y:S01]  /*1fdb0*/  FFMA.FTZ R20, R2, R20, R186 ;  /* 0x0000001402147223 */ /* 0x008fe200000100ba */
[----:B------:R-:W-:-:S04]  /*1fdc0*/  FADD.FTZ R7, R188, R7 ;  /* 0x00000007bc077221 */ /* 0x000fc80000010000 */
[----:B------:R-:W-:Y:S02]  /*1fdd0*/  FADD.FTZ R7, R189, R7 ;  /* 0x00000007bd077221 */ /* 0x000fe40000010000 */
[----:B------:R-:W2:Y:S01]  /*1fde0*/  MUFU.EX2 R191, R191 ;  /* 0x000000bf00bf7308 */ /* 0x000ea20000000800 */
[----:B----4-:R-:W-:Y:S01]  /*1fdf0*/  FADD.FTZ R8, R187, R20 ;  /* 0x00000014bb087221 */ /* 0x010fe20000010000 */
[----:B------:R-:W-:-:S04]  /*1fe00*/  FADD.FTZ R7, R176, R7 ;  /* 0x00000007b0077221 */ /* 0x000fc80000010000 */
[----:B------:R-:W-:Y:S02]  /*1fe10*/  FADD.FTZ R7, R177, R7 ;  /* 0x00000007b1077221 */ /* 0x000fe40000010000 */
[----:B------:R-:W3:Y:S01]  /*1fe20*/  MUFU.EX2 R178, R178 ;  /* 0x000000b200b27308 */ /* 0x000ee20000000800 */
        /* <DEDUP_REMOVED lines=17> */
[----:B------:R-:W-:-:S06]  /*1ff40*/  FADD.FTZ R7, R164, R7 ;  /* 0x00000007a4077221 */ /* 0x000fcc0000010000 */
[----:B------:R-:W2:Y:S01]  /*1ff50*/  MUFU.EX2 R171, R171 ;  /* 0x000000ab00ab7308 */ /* 0x000ea20000000800 */
[----:B---3--:R-:W-:-:S07]  /*1ff60*/  FADD.FTZ R8, R183, R8 ;  /* 0x00000008b7087221 */ /* 0x008fce0000010000 */
[----:B------:R-:W3:Y:S01]  /*1ff70*/  MUFU.EX2 R174, R174 ;  /* 0x000000ae00ae7308 */ /* 0x000ee20000000800 */
[----:B-1----:R-:W-:-:S07]  /*1ff80*/  FADD.FTZ R8, R170, R8 ;  /* 0x00000008aa087221 */ /* 0x002fce0000010000 */
[----:B------:R-:W1:Y:S01]  /*1ff90*/  MUFU.EX2 R175, R175 ;  /* 0x000000af00af7308 */ /* 0x000e620000000800 */
[----:B--2---:R-:W-:-:S07]  /*1ffa0*/  FADD.FTZ R8, R171, R8 ;  /* 0x00000008ab087221 */ /* 0x004fce0000010000 */
        /* <DEDUP_REMOVED lines=25> */
[----:B---3--:R-:W-:Y:S01]  /*20140*/  FADD.FTZ R8, R158, R8 ;  /* 0x000000089e087221 */ /* 0x008fe20000010000 */
[----:B-1----:R-:W-:-:S03]  /*20150*/  FADD.FTZ R21, R157, R7 ;  /* 0x000000079d157221 */ /* 0x002fc60000010000 */
[----:B--2---:R-:W-:Y:S01]  /*20160*/  FADD.FTZ R20, R159, R8 ;  /* 0x000000089f147221 */ /* 0x004fe20000010000 */
[----:B0-----:R-:W-:Y:S06]  /*20170*/  @!P0 BRA `(.L_x_2882) ;  /* 0x0000000000048947 */ /* 0x001fec0003800000 */
[----:B------:R-:W-:Y:S01]  /*20180*/  BPT.TRAP 0x1 ;  /* 0x000000040000795c */ /* 0x000fe20000300000 */
.L_x_2882:
        /* <DEDUP_REMOVED lines=31> */
[----:B------:R-:W-:Y:S05]  /*20380*/  BSYNC B1 ;  /* 0x0000000000017941 */ /* 0x000fea0003800000 */
.L_x_2870:
[----:B------:R-:W-:Y:S05]  /*20390*/  BSYNC B0 ;  /* 0x0000000000007941 */ /* 0x000fea0003800000 */
.L_x_2869:
        /* <DEDUP_REMOVED lines=8> */
.L_x_2898:
[----:B------:R-:W-:-:S05]  /*20420*/  VIADD R15, R8, 0x1 ;  /* 0x00000001080f7836 */ /* 0x000fca0000000000 */
[----:B------:R-:W-:-:S04]  /*20430*/  ISETP.NE.AND P1, PT, R15, 0x2, PT ;  /* 0x000000020f00780c */ /* 0x000fc80003f25270 */
[----:B------:R-:W-:Y:S02]  /*20440*/  SEL R15, R15, RZ, P1 ;  /* 0x000000ff0f0f7207 */ /* 0x000fe40000800000 */
[----:B------:R-:W-:-:S03]  /*20450*/  SEL R226, RZ, 0x1, P1 ;  /* 0x00000001ffe27807 */ /* 0x000fc60000800000 */
[----:B------:R-:W-:Y:S01]  /*20460*/  IMAD.MOV.U32 R220, RZ, RZ, R15 ;  /* 0x000000ffffdc7224 */ /* 0x000fe200078e000f */
[----:B------:R-:W-:Y:S01]  /*20470*/  LOP3.LUT R226, R10, R226, RZ, 0x3c, !PT ;  /* 0x000000e20ae27212 */ /* 0x000fe200078e3cff */
[----:B------:R-:W-:Y:S06]  /*20480*/  @!P0 BRA `(.L_x_2886) ;  /* 0x0000000000048947 */ /* 0x000fec0003800000 */
[----:B------:R-:W-:Y:S01]  /*20490*/  BPT.TRAP 0x1 ;  /* 0x000000040000795c */ /* 0x000fe20000300000 */
.L_x_2886:
[----:B------:R-:W-:Y:S01]  /*204a0*/  IMAD R3, R220, 0x8, R23 ;  /* 0x00000008dc037824 */ /* 0x000fe200078e0217 */
[----:B------:R-:W-:-:S04]  /*204b0*/  SHF.L.U32 R6, R226, 0x1f, RZ ;  /* 0x0000001fe2067819 */ /* 0x000fc800000006ff */
[----:B------:R0:W1:Y:S01]  /*204c0*/  SYNCS.PHASECHK.TRANS64.TRYWAIT P1, [R3+URZ+0x38830], R6 ;  /* 0x03883006030075a7 */ /* 0x000062000802017f */
[----:B------:R-:W-:Y:S05]  /*204d0*/  @!P0 BRA `(.L_x_2887) ;  /* 0x0000000000048947 */ /* 0x000fea0003800000 */
[----:B------:R-:W-:Y:S01]  /*204e0*/  BPT.TRAP 0x1 ;  /* 0x000000040000795c */ /* 0x000fe20000300000 */
.L_x_2887:
[----:B------:R-:W-:Y:S01]  /*204f0*/  IMAD R4, R220, 0xa00, R229 ;  /* 0x00000a00dc047824 */ /* 0x000fe200078e02e5 */
[----:B------:R-:W-:Y:S01]  /*20500*/  BSSY B1, `(.L_x_2888) ;  /* 0x0000006000017945 */ /* 0x000fe20003800000 */
[----:B------:R-:W-:Y:S02]  /*20510*/  IMAD.MOV.U32 R5, RZ, RZ, 0x40000040 ;  /* 0x40000040ff057424 */ /* 0x000fe400078e00ff */
[----:B------:R-:W-:Y:S01]  /*20520*/  VIADD R7, R4, 0x80 ;  /* 0x0000008004077836 */ /* 0x000fe20000000000 */
[----:B-1----:R-:W-:Y:S06]  /*20530*/  @P1 BRA `(.L_x_2889) ;  /* 0x0000000000081947 */ /* 0x002fec0003800000 */
[----:B------:R-:W1:Y:S02]  /*20540*/  SYNCS.PHASECHK.TRANS64.TRYWAIT P1, [R3+URZ+0x38830], R6 ;  /* 0x03883006030075a7 */ /* 0x000e64000802017f */
[----:B-1----:R-:W-:Y:S05]  /*20550*/  @!P1 BRA `(.L_x_2890) ;  /* 0x0000014400489947 */ /* 0x002fea0003800000 */
.L_x_2889:
[----:B------:R-:W-:Y:S05]  /*20560*/  BSYNC B1 ;  /* 0x0000000000017941 */ /* 0x000fea0003800000 */
.L_x_2888:
[----:B------:R-:W2:Y:S04]  /*20570*/  LDL.64 R152, [R1+0x38] ;  /* 0x0000380001987983 */ /* 0x000ea80000100a00 */
[----:B------:R-:W3:Y:S04]  /*20580*/  LDL.64 R156, [R1+0x48] ;  /* 0x00004800019c7983 */ /* 0x000ee80000100a00 */
[----:B------:R-:W4:Y:S01]  /*20590*/  LDL.64 R154, [R1+0x40] ;  /* 0x00004000019a7983 */ /* 0x000f220000100a00 */
[----:B------:R-:W-:Y:S02]  /*205a0*/  R2UR UR10, R4 ;  /* 0x00000000040a72ca */ /* 0x000fe400000e0000 */
[----:B------:R-:W-:Y:S01]  /*205b0*/  R2UR UR11, R5 ;  /* 0x00000000050b72ca */ /* 0x000fe200000e0000 */
[----:B------:R-:W-:Y:S01]  /*205c0*/  WARPGROUP.ARRIVE ;  /* 0x00000000000079c5 */ /* 0x000fe20000000000 */
[----:B01----:R-:W-:-:S02]  /*205d0*/  IMAD.MOV.U32 R6, RZ, RZ, R7 ;  /* 0x000000ffff067224 */ /* 0x003fc400078e0007 */
[----:B------:R-:W-:-:S03]  /*205e0*/  IMAD.MOV.U32 R7, RZ, RZ, 0x40000040 ;  /* 0x40000040ff077424 */ /* 0x000fc600078e00ff */
[----:B------:R-:W-:Y:S02]  /*205f0*/  R2UR UR6, R6 ;  /* 0x00000000060672ca */ /* 0x000fe400000e0000 */
[----:B------:R-:W-:Y:S01]  /*20600*/  R2UR UR7, R7 ;  /* 0x00000000070772ca */ /* 0x000fe200000e0000 */
[C---:B------:R-:W-:Y:S02]  /*20610*/  VIADD R6, R4.reuse, 0x100 ;  /* 0x0000010004067836 */ /* 0x040fe40000000000 */
        /* <DEDUP_REMOVED lines=864> */
.L_x_2891:
[----:B------:R-:W-:Y:S01]  /*23c20*/  SHF.L.U32 R0, R10, 0x1f, RZ ;  /* 0x0000001f0a007819 */ /* 0x000fe200000006ff */
[----:B------:R-:W-:-:S04]  /*23c30*/  IMAD R6, R8, 0x8, R23 ;  /* 0x0000000808067824 */ /* 0x000fc800078e0217 */
[----:B------:R0:W1:Y:S01]  /*23c40*/  SYNCS.PHASECHK.TRANS64.TRYWAIT P1, [R6+URZ+0x38850], R0 ;  /* 0x03885000060075a7 */ /* 0x000062000802017f */
[----:B------:R-:W-:Y:S05]  /*23c50*/  @!P0 BRA `(.L_x_2892) ;  /* 0x0000000000048947 */ /* 0x000fea0003800000 */
[----:B------:R-:W-:Y:S01]  /*23c60*/  BPT.TRAP 0x1 ;  /* 0x000000040000795c */ /* 0x000fe20000300000 */
.L_x_2892:
[----:B------:R-:W-:Y:S04]  /*23c70*/  BSSY B1, `(.L_x_2893) ;  /* 0x0000004000017945 */ /* 0x000fe80003800000 */
[----:B-1----:R-:W-:Y:S05]  /*23c80*/  @P1 BRA `(.L_x_2894) ;  /* 0x0000000000081947 */ /* 0x002fea0003800000 */
[----:B------:R-:W1:Y:S02]  /*23c90*/  SYNCS.PHASECHK.TRANS64.TRYWAIT P1, [R6+URZ+0x38850], R0 ;  /* 0x03885000060075a7 */ /* 0x000e64000802017f */
[----:B-1----:R-:W-:Y:S05]  /*23ca0*/  @!P1 BRA `(.L_x_2895) ;  /* 0x0000010c00889947 */ /* 0x002fea0003800000 */
.L_x_2894:
[----:B------:R-:W-:Y:S05]  /*23cb0*/  BSYNC B1 ;  /* 0x0000000000017941 */ /* 0x000fea0003800000 */
.L_x_2893:
        /* <DEDUP_REMOVED lines=45> */
.L_x_2896:
[----:B------:R-:W-:Y:S01]  /*23f90*/  FMNMX.FTZ R0, R184, R11, !PT ;  /* 0x0000000bb8007209 */ /* 0x000fe20007810000 */
[----:B------:R-:W-:Y:S02]  /*23fa0*/  IMAD R2, R15, 0x8, R23 ;  /* 0x000000080f027824 */ /* 0x000fe400078e0217 */
[----:B------:R-:W-:Y:S01]  /*23fb0*/  IMAD.U32 R3, RZ, RZ, UR38 ;  /* 0x00000026ff037e24 */ /* 0x000fe2000f8e00ff */
[----:B------:R-:W-:Y:S01]  /*23fc0*/  FMNMX.FTZ R0, R185, R0, !PT ;  /* 0x00000000b9007209 */ /* 0x000fe20007810000 */
[----:B------:R-:W-:-:S03]  /*23fd0*/  VIADD R2, R2, 0x38840 ;  /* 0x0003884002027836 */ /* 0x000fc60000000000 */
[----:B------:R-:W-:Y:S02]  /*23fe0*/  FMNMX.FTZ R0, R188, R0, !PT ;  /* 0x00000000bc007209 */ /* 0x000fe40007810000 */
[----:B------:R-:W-:Y:S02]  /*23ff0*/  PRMT R2, R228, 0x654, R2 ;  /* 0x00000654e4027816 */ /* 0x000fe40000000002 */
[----:B------:R-:W-:Y:S02]  /*24000*/  FMNMX.FTZ R0, R189, R0, !PT ;  /* 0x00000000bd007209 */ /* 0x000fe40007810000 */
[----:B------:R0:W-:Y:S02]  /*24010*/  SYNCS.ARRIVE.TRANS64.RED.A1T0 RZ, [R2+URZ], RZ ;  /* 0x000000ff02ff79a7 */ /* 0x0001e4000810043f */
        /* <DEDUP_REMOVED lines=16> */
[----:B0-----:R-:W0:Y:S02]  /*24120*/  SHFL.BFLY PT, R2, R0, 0x2, 0x1f ;  /* 0x0c401f0000027f89 */ /* 0x001e2400000e0000 */
        /* <DEDUP_REMOVED lines=63> */
[----:B------:R-:W-:Y:S01]  /*24520*/  FMUL.FTZ R10, R4, R3 ;  /* 0x00000003040a7220 */ /* 0x000fe20000410000 */
        /* <DEDUP_REMOVED lines=24> */
[----:B------:R-:W-:Y:S01]  /*246b0*/  FFMA.FTZ R195, R159, R3, -R10 ;  /* 0x000000039fc37223 */ /* 0x000fe2000001080a */
        /* <DEDUP_REMOVED lines=68> */
.L_x_2897:
        /* <DEDUP_REMOVED lines=31> */
.L_x_2885:
[----:B------:R-:W-:Y:S05]  /*24cf0*/  BSYNC B0 ;  /* 0x0000000000007941 */ /* 0x000fea0003800000 */
.L_x_2884:
        /* <DEDUP_REMOVED lines=131> */
.L_x_2899:
[----:B------:R-:W-:Y:S01]  /*25530*/  IMAD R10, R220, 0x8, R23 ;  /* 0x00000008dc0a7824 */ /* 0x000fe200078e0217 */
[----:B------:R-:W-:-:S04]  /*25540*/  SHF.L.U32 R0, R226, 0x1f, RZ ;  /* 0x0000001fe2007819 */ /* 0x000fc800000006ff */
[----:B------:R0:W1:Y:S01]  /*25550*/  SYNCS.PHASECHK.TRANS64.TRYWAIT P1, [R10+URZ+0x38850], R0 ;  /* 0x038850000a0075a7 */ /* 0x000062000802017f */
[----:B------:R-:W-:Y:S05]  /*25560*/  @!P0 BRA `(.L_x_2900) ;  /* 0x0000000000048947 */ /* 0x000fea0003800000 */
[----:B------:R-:W-:Y:S01]  /*25570*/  BPT.TRAP 0x1 ;  /* 0x000000040000795c */ /* 0x000fe20000300000 */
.L_x_2900:
[----:B------:R-:W-:Y:S04]  /*25580*/  BSSY B0, `(.L_x_2901) ;  /* 0x0000004000007945 */ /* 0x000fe80003800000 */
[----:B-1----:R-:W-:Y:S05]  /*25590*/  @P1 BRA `(.L_x_2902) ;  /* 0x0000000000081947 */ /* 0x002fea0003800000 */
[----:B------:R-:W1:Y:S02]  /*255a0*/  SYNCS.PHASECHK.TRANS64.TRYWAIT P1, [R10+URZ+0x38850], R0 ;  /* 0x038850000a0075a7 */ /* 0x000e64000802017f */
[----:B-1----:R-:W-:Y:S05]  /*255b0*/  @!P1 BRA `(.L_x_2903) ;  /* 0x000000f400589947 */ /* 0x002fea0003800000 */
.L_x_2902:
[----:B------:R-:W-:Y:S05]  /*255c0*/  BSYNC B0 ;  /* 0x0000000000007941 */ /* 0x000fea0003800000 */
.L_x_2901:
[----:B------:R-:W-:Y:S01]  /*255d0*/  VIADD R23, R23, 0x400 ;  /* 0x0000040017177836 */ /* 0x000fe20000000000 */
[----:B------:R-:W-:Y:S01]  /*255e0*/  WARPGROUP.ARRIVE ;  /* 0x00000000000079c5 */ /* 0x000fe20000000000 */
[----:B------:R-:W-:Y:S01]  /*255f0*/  IMAD.MOV.U32 R7, RZ, RZ, 0x40000040 ;  /* 0x40000040ff077424 */ /* 0x000fe200078e00ff */
[----:B01----:R-:W0:Y:S01]  /*25600*/  SHFL.BFLY PT, R0, R21, 0x2, 0x1f ;  /* 0x0c401f0015007f89 */ /* 0x003e2200000e0000 */
        /* <DEDUP_REMOVED lines=11> */
[----:B0-----:R-:W-:-:S05]  /*256c0*/  FADD.FTZ R0, R0, R21 ;  /* 0x0000001500007221 */ /* 0x001fca0000010000 */
[----:B------:R-:W0:Y:S07]  /*256d0*/  SHFL.BFLY PT, R2, R0, 0x1, 0x1f ;  /* 0x0c201f0000027f89 */ /* 0x000e2e00000e0000 */
[----:B------:R-:W-:Y:S01]  /*256e0*/  HGMMA.64x256x16.F32.BF16 R24, R208, gdesc[UR4].tnspB, R24, gsb0 ;  /* 0x43e00004d0187df0 */ /* 0x000fe20008001818 */
[----:B------:R-:W-:Y:S01]  /*256f0*/  R2UR UR6, R8 ;  /* 0x00000000080672ca */ /* 0x000fe200000e0000 */
[----:B------:R-:W-:Y:S01]  /*25700*/  VIADD R8, R6, 0x100 ;  /* 0x0000010006087836 */ /* 0x000fe20000000000 */
[----:B------:R-:W-:Y:S01]  /*25710*/  R2UR UR7, R9 ;  /* 0x00000000090772ca */ /* 0x000fe200000e0000 */
[----:B------:R-:W-:-:S02]  /*25720*/  IMAD.MOV.U32 R9, RZ, RZ, 0x40000040 ;  /* 0x40000040ff097424 */ /* 0x000fc400078e00ff */
[----:B0-----:R-:W-:-:S05]  /*25730*/  FADD.FTZ R0, R0, R2 ;  /* 0x0000000200007221 */ /* 0x001fca0000010000 */
[----:B------:R-:W-:-:S13]  /*25740*/  FSETP.NE.FTZ.AND P1, PT, R0, RZ, PT ;  /* 0x000000ff0000720b */ /* 0x000fda0003f35000 */
[----:B------:R-:W0:Y:S02]  /*25750*/  @P1 MUFU.LG2 R2, R0 ;  /* 0x0000000000021308 */ /* 0x000e240000000c00 */
[----:B0-----:R-:W-:Y:S01]  /*25760*/  @P1 FMUL.FTZ R2, R2, 0.69314718246459960938 ;  /* 0x3f31721802021820 */ /* 0x001fe20000410000 */
[----:B------:R-:W-:Y:S02]  /*25770*/  WARPGROUP.DEPBAR.LE gsb0, 0x0 ;  /* 0x00008000000079c5 */ /* 0x000fe40000010000 */
[----:B------:R-:W-:-:S06]  /*25780*/  WARPGROUP.ARRIVE ;  /* 0x00000000000079c5 */ /* 0x000fcc0000000000 */
        /* <DEDUP_REMOVED lines=18> */
[----:B------:R-:W0:Y:S02]  /*258b0*/  SHFL.BFLY PT, R6, R20, 0x2, 0x1f ;  /* 0x0c401f0014067f89 */ /* 0x000e2400000e0000 */
[----:B0-----:R-:W-:-:S05]  /*258c0*/  FADD.FTZ R6, R6, R20 ;  /* 0x0000001406067221 */ /* 0x001fca0000010000 */
[----:B------:R-:W0:Y:S02]  /*258d0*/  SHFL.BFLY PT, R7, R6, 0x1, 0x1f ;  /* 0x0c201f0006077f89 */ /* 0x000e2400000e0000 */
[----:B0-----:R-:W-:Y:S01]  /*258e0*/  FADD.FTZ R6, R6, R7 ;  /* 0x0000000706067221 */ /* 0x001fe20000010000 */
[----:B------:R-:W-:-:S04]  /*258f0*/  @P1 FMUL.FTZ R7, R3, 0.69314718246459960938 ;  /* 0x3f31721803071820 */ /* 0x000fc80000410000 */
[----:B------:R-:W-:Y:S01]  /*25900*/  FSETP.NE.FTZ.AND P2, PT, R6, RZ, PT ;  /* 0x000000ff0600720b */ /* 0x000fe20003f55000 */
[----:B------:R-:W-:Y:S01]  /*25910*/  @P1 FFMA.FTZ R154, R7, R5, R2 ;  /* 0x00000005079a1223 */ /* 0x000fe20000010002 */
[----:B------:R-:W-:-:S06]  /*25920*/  IMAD.MOV.U32 R2, RZ, RZ, RZ ;  /* 0x000000ffff027224 */ /* 0x000fcc00078e00ff */
[----:B------:R0:W-:Y:S05]  /*25930*/  @P1 MUFU.RCP R2, R0 ;  /* 0x0000000000021308 */ /* 0x0001ea0000001000 */
[----:B------:R-:W-:-:S03]  /*25940*/  @P2 FMUL.FTZ R3, R3, 0.69314718246459960938 ;  /* 0x3f31721803032820 */ /* 0x000fc60000410000 */
[----:B------:R-:W1:Y:S01]  /*25950*/  @P2 MUFU.LG2 R5, R6 ;  /* 0x0000000600052308 */ /* 0x000e620000000c00 */
[----:B0-----:R-:W-:-:S07]  /*25960*/  IMAD.MOV.U32 R0, RZ, RZ, RZ ;  /* 0x000000ffff007224 */ /* 0x001fce00078e00ff */
[----:B------:R0:W2:Y:S01]  /*25970*/  @P2 MUFU.RCP R0, R6 ;  /* 0x0000000600002308 */ /* 0x0000a20000001000 */
[----:B-1----:R-:W-:-:S04]  /*25980*/  @P2 FMUL.FTZ R5, R5, 0.69314718246459960938 ;  /* 0x3f31721805052820 */ /* 0x002fc80000410000 */
[----:B------:R-:W-:Y:S01]  /*25990*/  @P2 FFMA.FTZ R153, R3, R4, R5 ;  /* 0x0000000403992223 */ /* 0x000fe20000010005 */
[----:B------:R-:W-:Y:S02]  /*259a0*/  WARPGROUP.DEPBAR.LE gsb0, 0x0 ;  /* 0x00008000000079c5 */ /* 0x000fe40000010000 */
[----:B------:R-:W-:-:S06]  /*259b0*/  WARPGROUP.ARRIVE ;  /* 0x00000000000079c5 */ /* 0x000fcc0000000000 */
[----:B------:R-:W-:Y:S03]  /*259c0*/  HGMMA.64x256x16.F32.BF16 R24, R192, gdesc[UR4].tnspB, R24, gsb0 ;  /* 0x43e00004c0187df0 */ /* 0x000fe60008001818 */
[----:B------:R-:W-:Y:S02]  /*259d0*/  WARPGROUP.DEPBAR.LE gsb0, 0x0 ;  /* 0x00008000000079c5 */ /* 0x000fe40000010000 */
[----:B0-2---:R-:W-:Y:S05]  /*259e0*/  @!P0 BRA `(.L_x_2904) ;  /* 0x0000000000048947 */ /* 0x005fea0003800000 */
[----:B------:R-:W-:Y:S01]  /*259f0*/  BPT.TRAP 0x1 ;  /* 0x000000040000795c */ /* 0x000fe20000300000 */
.L_x_2904:
[----:B------:R-:W2:Y:S01]  /*25a00*/  LDL.LU R3, [R1+0x94] ;  /* 0x0000940001037983 */ /* 0x000ea20000300800 */
[----:B------:R-:W-:Y:S02]  /*25a10*/  VIADD R10, R10, 0x38860 ;  /* 0x000388600a0a7836 */ /* 0x000fe40000000000 */
[-C--:B------:R-:W-:Y:S01]  /*25a20*/  FMUL.FTZ R26, R26, R0.reuse ;  /* 0x000000001a1a7220 */ /* 0x080fe20000410000 */
[----:B------:R-:W-:Y:S02]  /*25a30*/  VIADD R220, R220, 0x1 ;  /* 0x00000001dcdc7836 */ /* 0x000fe40000000000 */
[-C--:B------:R-:W-:Y:S01]  /*25a40*/  FMUL.FTZ R27, R27, R0.reuse ;  /* 0x000000001b1b7220 */ /* 0x080fe20000410000 */
[-C--:B------:R-:W-:Y:S01]  /*25a50*/  FMUL.FTZ R30, R30, R0.reuse ;  /* 0x000000001e1e7220 */ /* 0x080fe20000410000 */
[----:B------:R-:W-:Y:S01]  /*25a60*/  PRMT R10, R228, 0x654, R10 ;  /* 0x00000654e40a7816 */ /* 0x000fe2000000000a */
[-C--:B------:R-:W-:Y:S01]  /*25a70*/  FMUL.FTZ R31, R31, R0.reuse ;  /* 0x000000001f1f7220 */ /* 0x080fe20000410000 */
[----:B------:R-:W-:Y:S01]  /*25a80*/  ISETP.NE.AND P1, PT, R220, 0x2, PT ;  /* 0x00000002dc00780c */ /* 0x000fe20003f25270 */
[-C--:B------:R-:W-:Y:S01]  /*25a90*/  FMUL.FTZ R34, R34, R0.reuse ;  /* 0x0000000022227220 */ /* 0x080fe20000410000 */
[----:B------:R1:W-:Y:S01]  /*25aa0*/  SYNCS.ARRIVE.TRANS64.RED.A1T0 RZ, [R10+URZ], RZ ;  /* 0x000000ff0aff79a7 */ /* 0x0003e2000810043f */
        /* <DEDUP_REMOVED lines=59> */
[----:B------:R-:W-:Y:S01]  /*25e60*/  SEL R0, RZ, 0x1, P1 ;  /* 0x00000001ff007807 */ /* 0x000fe20000800000 */
        /* <DEDUP_REMOVED lines=65> */
[----:B------:R-:W-:Y:S02]  /*26280*/  LOP3.LUT R226, R226, R0, RZ, 0x3c, !PT ;  /* 0x00000000e2e27212 */ /* 0x000fe400078e3cff */
[----:B------:R-:W-:Y:S01]  /*26290*/  SEL R220, R220, RZ, P1 ;  /* 0x000000ffdcdc7207 */ /* 0x000fe20000800000 */
[----:B--2---:R-:W-:-:S05]  /*262a0*/  VIADD R3, R3, 0x1 ;  /* 0x0000000103037836 */ /* 0x004fca0000000000 */
[----:B------:R1:W-:Y:S03]  /*262b0*/  STL [R1+0x94], R3 ;  /* 0x0000940301007387 */ /* 0x0003e60000100800 */
.L_x_2781:
[----:B------:R-:W2:Y:S08]  /*262c0*/  S2UR UR4, SR_CgaCtaId ;  /* 0x00000000000479c3 */ /* 0x000eb00000008800 */
[----:B------:R-:W-:Y:S01]  /*262d0*/  BAR.SYNC.DEFER_BLOCKING 0x5, 0x180 ;  /* 0x0146000000007b1d */ /* 0x000fe20000010000 */
[----:B------:R-:W-:-:S05]  /*262e0*/  MOV R23, 0x400 ;  /* 0x0000040000177802 */ /* 0x000fca0000000f00 */
[----:B------:R-:W-:Y:S01]  /*262f0*/  BSSY B0, `(.L_x_2905) ;  /* 0x0000477000007945 */ /* 0x000fe20003800000 */
[----:B--2---:R-:W-:-:S05]  /*26300*/  IMAD.U32 R228, RZ, RZ, UR4 ;  /* 0x00000004ffe47e24 */ /* 0x004fca000f8e00ff */
[----:B------:R-:W-:-:S05]  /*26310*/  LEA R23, R228, R23, 0x18 ;  /* 0x00000017e4177211 */ /* 0x000fca00078ec0ff */
[----:B------:R2:W3:Y:S01]  /*26320*/  LDS.128 R4, [R23+0x388d0] ;  /* 0x0388d00017047984 */ /* 0x0004e20000000c00 */
[----:B------:R-:W-:Y:S06]  /*26330*/  BAR.ARV 0x4, 0x180 ;  /* 0x0106000000007b1d */ /* 0x000fec0000002000 */
[----:B------:R-:W-:Y:S05]  /*26340*/  @P0 BRA `(.L_x_2906) ;  /* 0x0000003800200947 */ /* 0x000fea0003800000 */
[----:B------:R-:W4:Y:S01]  /*26350*/  LDL R2, [R1+0x1c4] ;  /* 0x0001c40001027983 */ /* 0x000f220000100800 */
[----:B------:R-:W2:Y:S01]  /*26360*/  S2R R0, SR_SWINHI ;  /* 0x0000000000007919 */ /* 0x000ea20000002f00 */
[----:B01----:R-:W-:Y:S01]  /*26370*/  F2FP.BF16.F32.PACK_AB R10, R29, R28 ;  /* 0x0000001c1d0a723e */ /* 0x003fe200000010ff */
[----:B------:R-:W-:Y:S01]  /*26380*/  ULDC.64 UR6, c[0x0][0xc00] ;  /* 0x0003000000067ab9 */ /* 0x000fe20000000a00 */
[----:B------:R-:W-:Y:S01]  /*26390*/  F2FP.BF16.F32.PACK_AB R11, R31, R30 ;  /* 0x0000001e1f0b723e */ /* 0x000fe200000010ff */
[----:B------:R-:W4:Y:S01]  /*263a0*/  LDL.LU R155, [R1+0x8c] ;  /* 0x00008c00019b7983 */ /* 0x000f220000300800 */
[----:B------:R-:W-:Y:S01]  /*263b0*/  F2FP.BF16.F32.PACK_AB R12, R33, R32 ;  /* 0x00000020210c723e */ /* 0x000fe200000010ff */
[----:B------:R-:W-:Y:S01]  /*263c0*/  ULDC.64 UR4, c[0x0][0xc08] ;  /* 0x0003020000047ab9 */ /* 0x000fe20000000a00 */
[----:B------:R-:W-:Y:S01]  /*263d0*/  F2FP.BF16.F32.PACK_AB R13, R35, R34 ;  /* 0x00000022230d723e */ /* 0x000fe200000010ff */
[----:B-----5:R-:W4:Y:S01]  /*263e0*/  LDL.LU R152, [R1+0x90] ;  /* 0x0000900001987983 */ /* 0x020f220000300800 */
[----:B------:R-:W-:-:S02]  /*263f0*/  F2FP.BF16.F32.PACK_AB R14, R37, R36 ;  /* 0x00000024250e723e */ /* 0x000fc400000010ff */
[----:B------:R-:W-:Y:S01]  /*26400*/  F2FP.BF16.F32.PACK_AB R15, R39, R38 ;  /* 0x00000026270f723e */ /* 0x000fe200000010ff */
[----:B---3--:R-:W3:Y:S01]  /*26410*/  LDL.LU R4, [R1+0x84] ;  /* 0x0000840001047983 */ /* 0x008ee20000300800 */
[----:B------:R-:W-:Y:S02]  /*26420*/  MOV R20, R23 ;  /* 0x0000001700147202 */ /* 0x000fe40000000f00 */
[----:B--2---:R-:W-:Y:S01]  /*26430*/  MOV R21, R0 ;  /* 0x0000000000157202 */ /* 0x004fe20000000f00 */
[----:B------:R-:W-:Y:S02]  /*26440*/  BAR.SYNC.DEFER_BLOCKING 0x1, 0x100 ;  /* 0x0044000000007b1d */ /* 0x000fe40000010000 */
[----:B----4-:R-:W-:-:S03]  /*26450*/  IMAD.WIDE R2, R2, 0x2, R20 ;  /* 0x0000000202027825 */ /* 0x010fc600078e0214 */
        /* <DEDUP_REMOVED lines=161> */
[----:B------:R-:W-:Y:S02]  /*26e70*/  IADD3 R10, P0, R155, UR6, RZ ;  /* 0x000000069b0a7c10 */ /* 0x000fe4000ff1e0ff */
[----:B------:R-:W-:Y:S02]  /*26e80*/  SHF.R.U64 R2, R2, 0x3, RZ ;  /* 0x0000000302027819 */ /* 0x000fe400000012ff */
[----:B------:R-:W-:Y:S02]  /*26e90*/  IADD3.X R11, R152, UR7, RZ, P0, !PT ;  /* 0x00000007980b7c10 */ /* 0x000fe400087fe4ff */
        /* <DEDUP_REMOVED lines=10> */
[----:B------:R-:W-:-:S04]  /*26f40*/  @P0 IADD3 R8, P2, R155, UR4, RZ ;  /* 0x000000049b080c10 */ /* 0x000fc8000ff5e0ff */
[----:B------:R-:W-:Y:S01]  /*26f50*/  @P0 IADD3.X R9, R152, UR5, RZ, P2, !PT ;  /* 0x0000000598090c10 */ /* 0x000fe200097fe4ff */
[----:B------:R-:W-:Y:S01]  /*26f60*/  ULDC UR4, c[0x0][0xa88] ;  /* 0x0002a20000047ab9 */ /* 0x000fe20000000800 */
[C---:B---3--:R-:W-:Y:S01]  /*26f70*/  ISETP.NE.AND P2, PT, R4.reuse, RZ, PT ;  /* 0x000000ff0400720c */ /* 0x048fe20003f45270 */
[----:B------:R-:W-:Y:S01]  /*26f80*/  IMAD.U32 R0, RZ, RZ, UR4 ;  /* 0x00000004ff007e24 */ /* 0x000fe2000f8e00ff */
[----:B------:R-:W-:Y:S02]  /*26f90*/  ULDC UR4, c[0x0][0xad4] ;  /* 0x0002b50000047ab9 */ /* 0x000fe40000000800 */
[----:B0-----:R-:W-:Y:S01]  /*26fa0*/  SEL R2, R4, UR4, P2 ;  /* 0x0000000404027c07 */ /* 0x001fe20009000000 */
[----:B------:R-:W-:-:S03]  /*26fb0*/  IMAD.MOV.U32 R15, RZ, RZ, 0x9b8 ;  /* 0x000009b8ff0f7424 */ /* 0x000fc600078e00ff */
[----:B------:R-:W-:Y:S01]  /*26fc0*/  ISETP.GT.AND P2, PT, R2, 0x1, PT ;  /* 0x000000010200780c */ /* 0x000fe20003f44270 */
[----:B------:R-:W-:-:S03]  /*26fd0*/  ULDC.64 UR8, c[0x0][0x208] ;  /* 0x0000820000087ab9 */ /* 0x000fc60000000a00 */
[----:B------:R-:W-:Y:S01]  /*26fe0*/  SEL R15, R15, 0x978, P2 ;  /* 0x000009780f0f7807 */ /* 0x000fe20001000000 */
[----:B------:R0:W5:Y:S03]  /*26ff0*/  @P0 LDG.E R0, desc[UR8][R8.64] ;  /* 0x0000000808000981 */ /* 0x000166000c1e1900 */
[----:B------:R1:W2:Y:S08]  /*27000*/  LDC.64 R12, c[0x0][R15+0x220] ;  /* 0x000088000f0c7b82 */ /* 0x0002b00000000a00 */
        /* <DEDUP_REMOVED lines=8> */
[----:B-----5:R-:W3:Y:S04]  /*27090*/  LDG.E R0, desc[UR4][R10.64] ;  /* 0x000000040a007981 */ /* 0x020ee8000c1e1900 */
[----:B-1----:R-:W3:Y:S02]  /*270a0*/  LDG.E R10, desc[UR4][R10.64+0x4] ;  /* 0x000004040a0a7981 */ /* 0x002ee4000c1e1900 */
[----:B---3--:R-:W-:-:S07]  /*270b0*/  IMAD.IADD R0, R10, 0x1, -R0 ;  /* 0x000000010a007824 */ /* 0x008fce00078e0a00 */
.L_x_2907:
[----:B------:R-:W3:Y:S01]  /*270c0*/  LDL.LU R2, [R1+0x88] ;  /* 0x0000880001027983 */ /* 0x000ee20000300800 */
[----:B------:R-:W4:Y:S03]  /*270d0*/  LDC R156, c[0x0][0xbe8] ;  /* 0x0002fa00ff9c7b82 */ /* 0x000f260000000800 */
[----:B------:R-:W2:Y:S04]  /*270e0*/  LDL.LU R4, [R1+0x118] ;  /* 0x0001180001047983 */ /* 0x000ea80000300800 */
[----:B------:R-:W2:Y:S04]  /*270f0*/  LDL R157, [R1+0x98] ;  /* 0x00009800019d7983 */ /* 0x000ea80000100800 */
[----:B------:R-:W2:Y:S04]  /*27100*/  LDL R155, [R1+0x78] ;  /* 0x00007800019b7983 */ /* 0x000ea80000100800 */
[----:B------:R-:W2:Y:S04]  /*27110*/  LDL R158, [R1+0x68] ;  /* 0x00006800019e7983 */ /* 0x000ea80000100800 */
[----:B------:R-:W2:Y:S04]  /*27120*/  LDL R160, [R1+0x1c0] ;  /* 0x0001c00001a07983 */ /* 0x000ea80000100800 */
[----:B------:R-:W2:Y:S01]  /*27130*/  LDL R159, [R1+0x130] ;  /* 0x00013000019f7983 */ /* 0x000ea20000100800 */
[----:B-1----:R-:W1:Y:S01]  /*27140*/  LDC.64 R10, c[0x0][R15+0x228] ;  /* 0x00008a000f0a7b82 */ /* 0x002e620000000a00 */
[----:B------:R-:W-:-:S02]  /*27150*/  ISETP.NE.U32.AND P0, PT, RZ, UR6, PT ;  /* 0x00000006ff007c0c */ /* 0x000fc4000bf05070 */
[----:B----4-:R-:W-:Y:S02]  /*27160*/  ISETP.NE.AND P1, PT, R156, 0x1, PT ;  /* 0x000000019c00780c */ /* 0x010fe40003f25270 */
[----:B------:R-:W-:Y:S01]  /*27170*/  ISETP.NE.AND.EX P0, PT, RZ, UR7, PT, P0 ;  /* 0x00000007ff007c0c */ /* 0x000fe2000bf05300 */
[-C--:B0-----:R-:W-:Y:S02]  /*27180*/  IMAD R14, R9, R224.reuse, RZ ;  /* 0x000000e0090e7224 */ /* 0x081fe400078e02ff */
[----:B------:R-:W-:-:S04]  /*27190*/  IMAD.WIDE.U32 R8, R8, R224, RZ ;  /* 0x000000e008087225 */ /* 0x000fc800078e00ff */
[----:B------:R-:W-:-:S04]  /*271a0*/  IMAD.IADD R14, R9, 0x1, R14 ;  /* 0x00000001090e7824 */ /* 0x000fc800078e020e */
[----:B------:R-:W0:Y:S01]  /*271b0*/  @P1 LDC R9, c[0x0][0xbec] ;  /* 0x0002fb00ff091b82 */ /* 0x000e220000000800 */
[----:B-----5:R-:W-:Y:S01]  /*271c0*/  IMAD R0, R0, R156, RZ ;  /* 0x0000009c00007224 */ /* 0x020fe200078e02ff */
[----:B------:R-:W-:Y:S01]  /*271d0*/  ULDC.64 UR4, c[0x0][0x208] ;  /* 0x0000820000047ab9 */ /* 0x000fe20000000a00 */
[----:B---3--:R-:W-:Y:S02]  /*271e0*/  SEL R2, R2, RZ, !P0 ;  /* 0x000000ff02027207 */ /* 0x008fe40004000000 */
[----:B--2---:R-:W-:-:S03]  /*271f0*/  SEL R4, R4, RZ, !P0 ;  /* 0x000000ff04047207 */ /* 0x004fc60004000000 */
[----:B------:R-:W-:-:S04]  /*27200*/  IMAD R13, R13, R2, RZ ;  /* 0x000000020d0d7224 */ /* 0x000fc800078e02ff */
[C---:B------:R-:W-:Y:S02]  /*27210*/  IMAD R4, R12.reuse, R4, R13 ;  /* 0x000000040c047224 */ /* 0x040fe400078e020d */
[----:B------:R-:W-:-:S03]  /*27220*/  IMAD.WIDE.U32 R12, R12, R2, RZ ;  /* 0x000000020c0c7225 */ /* 0x000fc600078e00ff */
[----:B------:R-:W-:Y:S02]  /*27230*/  IADD3 R12, P0, P3, R12, R8, R3 ;  /* 0x000000080c0c7210 */ /* 0x000fe40007b1e003 */
[----:B------:R-:W2:Y:S01]  /*27240*/  @P1 LDC R8, c[0x0][0xbf0] ;  /* 0x0002fc00ff081b82 */ /* 0x000ea20000000800 */
[----:B------:R-:W-:Y:S01]  /*27250*/  IMAD.IADD R13, R13, 0x1, R4 ;  /* 0x000000010d0d7824 */ /* 0x000fe200078e0204 */
[----:B------:R-:W-:-:S05]  /*27260*/  SEL R4, R157, RZ, P2 ;  /* 0x000000ff9d047207 */ /* 0x000fca0001000000 */
[-C--:B-1----:R-:W-:Y:S02]  /*27270*/  IMAD R152, R11, R4.reuse, RZ ;  /* 0x000000040b987224 */ /* 0x082fe400078e02ff */
[----:B------:R-:W-:Y:S01]  /*27280*/  IMAD.WIDE.U32 R10, R10, R4, RZ ;  /* 0x000000040a0a7225 */ /* 0x000fe200078e00ff */
[----:B------:R-:W-:-:S04]  /*27290*/  SHF.R.S32.HI R4, RZ, 0x1f, R3 ;  /* 0x0000001fff047819 */ /* 0x000fc80000011403 */
[----:B------:R-:W-:Y:S01]  /*272a0*/  IADD3.X R13, R13, R14, R4, P0, P3 ;  /* 0x0000000e0d0d7210 */ /* 0x000fe200007e6404 */
[----:B------:R-:W-:-:S04]  /*272b0*/  IMAD.IADD R14, R155, 0x1, R158 ;  /* 0x000000019b0e7824 */ /* 0x000fc800078e029e */
[----:B0-----:R-:W-:-:S04]  /*272c0*/  @P1 IMAD.HI.U32 R9, R14, R9, RZ ;  /* 0x000000090e091227 */ /* 0x001fc800078e00ff */
[----:B------:R-:W-:Y:S01]  /*272d0*/  IMAD.MOV.U32 R155, RZ, RZ, R14 ;  /* 0x000000ffff9b7224 */ /* 0x000fe200078e000e */
[----:B--2---:R-:W-:Y:S02]  /*272e0*/  @P1 SHF.R.U32.HI R155, RZ, R8, R9 ;  /* 0x00000008ff9b1219 */ /* 0x004fe40000011609 */
[----:B------:R0:W1:Y:S03]  /*272f0*/  LDC.64 R8, c[0x0][R15+0x210] ;  /* 0x000084000f087b82 */ /* 0x0000660000000a00 */
[----:B0-----:R-:W-:-:S04]  /*27300*/  IMAD.MOV R15, RZ, RZ, -R155 ;  /* 0x000000ffff0f7224 */ /* 0x001fc800078e0a9b */
[----:B------:R-:W-:Y:S01]  /*27310*/  IMAD R15, R156, R15, R14 ;  /* 0x0000000f9c0f7224 */ /* 0x000fe200078e020e */
[----:B------:R-:W-:Y:S01]  /*27320*/  IADD3 R10, P0, P3, R155, R12, R10 ;  /* 0x0000000c9b0a7210 */ /* 0x000fe20007b1e00a */
[----:B------:R-:W-:Y:S01]  /*27330*/  IMAD.IADD R152, R11, 0x1, R152 ;  /* 0x000000010b987824 */ /* 0x000fe200078e0298 */
[----:B------:R-:W-:Y:S02]  /*27340*/  SHF.R.S32.HI R11, RZ, 0x1f, R155 ;  /* 0x0000001fff0b7819 */ /* 0x000fe4000001149b */
[----:B------:R-:W-:Y:S02]  /*27350*/  SHF.R.S32.HI R12, RZ, 0x1f, R15 ;  /* 0x0000001fff0c7819 */ /* 0x000fe4000001140f */
[----:B------:R-:W-:Y:S01]  /*27360*/  IADD3.X R11, R11, R13, R152, P0, P3 ;  /* 0x0000000d0b0b7210 */ /* 0x000fe200007e6498 */
[----:B-1----:R-:W-:-:S04]  /*27370*/  IMAD R9, R9, R15, RZ ;  /* 0x0000000f09097224 */ /* 0x002fc800078e02ff */
[C---:B------:R-:W-:Y:S02]  /*27380*/  IMAD R9, R8.reuse, R12, R9 ;  /* 0x0000000c08097224 */ /* 0x040fe400078e0209 */
[----:B------:R-:W0:Y:S01]  /*27390*/  LDC.64 R12, c[0x0][0xba8] ;  /* 0x0002ea00ff0c7b82 */ /* 0x000e220000000a00 */
[----:B------:R-:W-:-:S07]  /*273a0*/  IMAD.WIDE.U32 R10, R8, R15, R10 ;  /* 0x0000000f080a7225 */ /* 0x000fce00078e000a */
[----:B0-----:R-:W0:Y:S08]  /*273b0*/  @!P2 LDC R12, c[0x0][0xb50] ;  /* 0x0002d400ff0cab82 */ /* 0x001e300000000800 */
[----:B------:R-:W1:Y:S01]  /*273c0*/  @!P2 LDC R13, c[0x0][0xb54] ;  /* 0x0002d500ff0dab82 */ /* 0x000e620000000800 */
[----:B------:R-:W-:Y:S01]  /*273d0*/  IMAD.IADD R9, R11, 0x1, R9 ;  /* 0x000000010b097824 */ /* 0x000fe200078e0209 */
[----:B0-----:R-:W-:-:S04]  /*273e0*/  LEA R12, P0, R10, R12, 0x2 ;  /* 0x0000000c0a0c7211 */ /* 0x001fc800078010ff */
[----:B-1----:R-:W-:Y:S01]  /*273f0*/  LEA.HI.X R13, R10, R13, R9, 0x2, P0 ;  /* 0x0000000d0a0d7211 */ /* 0x002fe200000f1409 */
[----:B------:R-:W-:Y:S04]  /*27400*/  SHFL.IDX PT, R8, R12, RZ, 0x1c1f ;  /* 0x001c1fff0c087589 */ /* 0x000fe800000e0000 */
[----:B------:R-:W0:Y:S04]  /*27410*/  SHFL.IDX PT, R9, R13, RZ, 0x1c1f ;  /* 0x001c1fff0d097589 */ /* 0x000e2800000e0000 */
[----:B------:R-:W-:Y:S04]  /*27420*/  SHFL.IDX PT, R10, R12, 0x1, 0x1c1f ;  /* 0x003c1f000c0a7f89 */ /* 0x000fe800000e0000 */
[----:B------:R1:W2:Y:S01]  /*27430*/  SHFL.IDX PT, R11, R13, 0x1, 0x1c1f ;  /* 0x003c1f000d0b7f89 */ /* 0x0002a200000e0000 */
[----:B------:R-:W-:Y:S01]  /*27440*/  LOP3.LUT P0, RZ, R159, 0x3, RZ, 0xc0, !PT ;  /* 0x000000039fff7812 */ /* 0x000fe2000780c0ff */
[----:B-1----:R-:W-:-:S04]  /*27450*/  IMAD.IADD R13, R160, 0x1, R158 ;  /* 0x00000001a00d7824 */ /* 0x002fc800078e029e */
[C---:B------:R-:W-:Y:S01]  /*27460*/  VIADD R12, R13.reuse, 0x8 ;  /* 0x000000080d0c7836 */ /* 0x040fe20000000000 */
[----:B------:R-:W-:-:S04]  /*27470*/  ISETP.GE.OR P3, PT, R13, R0, P0 ;  /* 0x000000000d00720c */ /* 0x000fc80000766670 */
[----:B------:R-:W-:-:S09]  /*27480*/  ISETP.GE.OR P0, PT, R12, R0, P0 ;  /* 0x000000000c00720c */ /* 0x000fd20000706670 */
[----:B0-----:R0:W-:Y:S04]  /*27490*/  @!P3 ST.E desc[UR4][R8.64], R154 ;  /* 0x0000009a0800b985 */ /* 0x0011e8000c101904 */
[----:B--2---:R0:W-:Y:S01]  /*274a0*/  @!P0 ST.E desc[UR4][R10.64], R153 ;  /* 0x000000990a008985 */ /* 0x0041e2000c101904 */
[----:B------:R-:W-:Y:S05]  /*274b0*/  @P2 BRA `(.L_x_2908) ;  /* 0x0000000c00e02947 */ /* 0x000fea0003800000 */
[----:B------:R-:W0:Y:S01]  /*274c0*/  LDL R159, [R1+0x80] ;  /* 0x00008000019f7983 */ /* 0x000e220000100800 */
[----:B------:R-:W1:Y:S01]  /*274d0*/  @P1 LDC R85, c[0x0][0xbec] ;  /* 0x0002fb00ff551b82 */ /* 0x000e620000000800 */
[----:B------:R-:W-:-:S07]  /*274e0*/  ULDC.64 UR4, c[0x0][0x208] ;  /* 0x0000820000047ab9 */ /* 0x000fce0000000a00 */
[----:B------:R-:W2:Y:S01]  /*274f0*/  @P1 LDC R82, c[0x0][0xbf0] ;  /* 0x0002fc00ff521b82 */ /* 0x000ea20000000800 */
[----:B------:R-:W-:Y:S01]  /*27500*/  SHF.R.S32.HI R83, RZ, 0x1f, R2 ;  /* 0x0000001fff537819 */ /* 0x000fe20000011402 */
[----:B------:R-:W-:Y:S01]  /*27510*/  BSSY B1, `(.L_x_2909) ;  /* 0x00000aa000017945 */ /* 0x000fe20003800000 */
[----:B0-----:R-:W-:-:S04]  /*27520*/  IMAD R9, R225, 0x8, R159 ;  /* 0x00000008e1097824 */ /* 0x001fc800078e029f */
        /* <DEDUP_REMOVED lines=110> */
[----:B------:R-:W-:Y:S02]  /*27c10*/  IMAD.IADD R80, R158, 0x1, R80 ;  /* 0x000000019e507824 */ /* 0x000fe400078e0250 */
[----:B------:R-:W-:-:S04]  /*27c20*/  IMAD.WIDE.U32 R20, R224, UR4, R20 ;  /* 0x00000004e0147c25 */ /* 0x000fc8000f8e0014 */
[----:B-1----:R-:W-:-:S04]  /*27c30*/  @P1 IMAD.HI.U32 R3, R80, R85, RZ ;  /* 0x0000005550031227 */ /* 0x002fc800078e00ff */
[----:B------:R-:W-:Y:S01]  /*27c40*/  IMAD R21, R224, UR5, R21 ;  /* 0x00000005e0157c24 */ /* 0x000fe2000f8e0215 */
[----:B------:R-:W-:Y:S01]  /*27c50*/  ULDC.64 UR4, c[0x0][0xaf0] ;  /* 0x0002bc0000047ab9 */ /* 0x000fe20000000a00 */
[----:B------:R-:W-:Y:S01]  /*27c60*/  IMAD.MOV.U32 R81, RZ, RZ, R80 ;  /* 0x000000ffff517224 */ /* 0x000fe200078e0050 */
[----:B--2---:R-:W-:Y:S01]  /*27c70*/  @P1 SHF.R.U32.HI R81, RZ, R82, R3 ;  /* 0x00000052ff511219 */ /* 0x004fe20000011603 */
[----:B------:R-:W-:-:S04]  /*27c80*/  IMAD R83, R83, UR4, RZ ;  /* 0x0000000453537c24 */ /* 0x000fc8000f8e02ff */
[C---:B------:R-:W-:Y:S02]  /*27c90*/  IMAD R83, R2.reuse, UR5, R83 ;  /* 0x0000000502537c24 */ /* 0x040fe4000f8e0253 */
[----:B------:R-:W-:Y:S01]  /*27ca0*/  IMAD.WIDE.U32 R2, R2, UR4, R20 ;  /* 0x0000000402027c25 */ /* 0x000fe2000f8e0014 */
[--C-:B------:R-:W-:Y:S01]  /*27cb0*/  SHF.R.S32.HI R4, RZ, 0x1f, R81.reuse ;  /* 0x0000001fff047819 */ /* 0x100fe20000011451 */
[----:B------:R-:W-:Y:S02]  /*27cc0*/  ULDC.64 UR4, c[0x0][0xae0] ;  /* 0x0002b80000047ab9 */ /* 0x000fe40000000a00 */
[----:B------:R-:W-:Y:S02]  /*27cd0*/  IMAD.MOV R21, RZ, RZ, -R81 ;  /* 0x000000ffff157224 */ /* 0x000fe400078e0a51 */
[----:B------:R-:W-:Y:S02]  /*27ce0*/  IMAD.IADD R3, R3, 0x1, R83 ;  /* 0x0000000103037824 */ /* 0x000fe400078e0253 */
[----:B------:R-:W-:-:S02]  /*27cf0*/  IMAD R21, R156, R21, R80 ;  /* 0x000000159c157224 */ /* 0x000fc400078e0250 */
[----:B------:R-:W-:Y:S02]  /*27d00*/  IMAD R4, R4, UR4, RZ ;  /* 0x0000000404047c24 */ /* 0x000fe4000f8e02ff */
[----:B------:R-:W-:Y:S01]  /*27d10*/  IMAD.WIDE.U32 R2, R81, UR4, R2 ;  /* 0x0000000451027c25 */ /* 0x000fe2000f8e0002 */
[----:B------:R-:W-:-:S03]  /*27d20*/  SHF.R.S32.HI R20, RZ, 0x1f, R21 ;  /* 0x0000001fff147819 */ /* 0x000fc60000011415 */
[----:B------:R-:W-:Y:S01]  /*27d30*/  IMAD R83, R81, UR5, R4 ;  /* 0x0000000551537c24 */ /* 0x000fe2000f8e0204 */
[----:B------:R-:W-:Y:S01]  /*27d40*/  ULDC.64 UR4, c[0x0][0xad8] ;  /* 0x0002b60000047ab9 */ /* 0x000fe20000000a00 */
[----:B------:R-:W-:Y:S02]  /*27d50*/  IMAD.IADD R4, R225, 0x1, R158 ;  /* 0x00000001e1047824 */ /* 0x000fe400078e029e */
[----:B------:R-:W-:Y:S02]  /*27d60*/  IMAD.IADD R3, R3, 0x1, R83 ;  /* 0x0000000103037824 */ /* 0x000fe400078e0253 */
[----:B------:R-:W-:Y:S02]  /*27d70*/  IMAD R20, R20, UR4, RZ ;  /* 0x0000000414147c24 */ /* 0x000fe4000f8e02ff */
[----:B------:R-:W-:Y:S01]  /*27d80*/  IMAD.WIDE.U32 R2, R21, UR4, R2 ;  /* 0x0000000415027c25 */ /* 0x000fe2000f8e0002 */
[----:B------:R-:W-:-:S03]  /*27d90*/  ISETP.GE.AND P2, PT, R4, R0, PT ;  /* 0x000000000400720c */ /* 0x000fc60003f46270 */
[----:B------:R-:W-:Y:S01]  /*27da0*/  IMAD R85, R21, UR5, R20 ;  /* 0x0000000515557c24 */ /* 0x000fe2000f8e0214 */
[----:B------:R-:W-:Y:S01]  /*27db0*/  ULDC.64 UR4, c[0x0][0xa80] ;  /* 0x0002a00000047ab9 */ /* 0x000fe20000000a00 */
[----:B------:R-:W-:Y:S01]  /*27dc0*/  VIADD R20, R23, 0x38820 ;  /* 0x0003882017147836 */ /* 0x000fe20000000000 */
[----:B------:R-:W-:Y:S01]  /*27dd0*/  LEA R84, P3, R2, UR4, 0x1 ;  /* 0x0000000402547c11 */ /* 0x000fe2000f8608ff */
[----:B------:R-:W-:-:S03]  /*27de0*/  IMAD.IADD R85, R3, 0x1, R85 ;  /* 0x0000000103557824 */ /* 0x000fc600078e0255 */
[----:B------:R-:W-:Y:S02]  /*27df0*/  PRMT R20, RZ, 0x654, R20 ;  /* 0x00000654ff147816 */ /* 0x000fe40000000014 */
[----:B------:R-:W-:Y:S01]  /*27e00*/  LEA.HI.X R85, R2, UR5, R85, 0x1, P3 ;  /* 0x0000000502557c11 */ /* 0x000fe200098f0c55 */
[C---:B------:R-:W-:Y:S01]  /*27e10*/  VIADD R81, R4.reuse, 0x20 ;  /* 0x0000002004517836 */ /* 0x040fe20000000000 */
[----:B0-----:R0:W-:Y:S01]  /*27e20*/  SYNCS.ARRIVE.TRANS64.RED.A1T0 RZ, [R20+URZ], RZ ;  /* 0x000000ff14ff79a7 */ /* 0x0011e2000810043f */
[----:B------:R-:W-:Y:S01]  /*27e30*/  VIADD R21, R4, 0x40 ;  /* 0x0000004004157836 */ /* 0x000fe20000000000 */
[----:B------:R0:W1:Y:S04]  /*27e40*/  SHFL.IDX PT, R87, R84, RZ, 0x181f ;  /* 0x00181fff54577589 */ /* 0x00006800000e0000 */
[----:B------:R0:W2:Y:S01]  /*27e50*/  SHFL.IDX PT, R83, R85, RZ, 0x181f ;  /* 0x00181fff55537589 */ /* 0x0000a200000e0000 */
[----:B------:R-:W-:-:S02]  /*27e60*/  ISETP.GE.AND P1, PT, R81, R0, PT ;  /* 0x000000005100720c */ /* 0x000fc40003f26270 */
        /* <DEDUP_REMOVED lines=20> */
.L_x_2910:
[----:B------:R-:W-:Y:S05]  /*27fb0*/  BSYNC B1 ;  /* 0x0000000000017941 */ /* 0x000fea0003800000 */
.L_x_2909:
        /* <DEDUP_REMOVED lines=22> */
.L_x_2912:
[----:B------:R-:W-:Y:S05]  /*28120*/  BSYNC B1 ;  /* 0x0000000000017941 */ /* 0x000fea0003800000 */
.L_x_2911:
        /* <DEDUP_REMOVED lines=22> */
.L_x_2914:
[----:B------:R-:W-:Y:S05]  /*28290*/  BSYNC B1 ;  /* 0x0000000000017941 */ /* 0x000fea0003800000 */
.L_x_2913:
[----:B0-----:R-:W-:Y:S01]  /*282a0*/  VIADD R3, R4, 0x60 ;  /* 0x0000006004037836 */ /* 0x001fe20000000000 */
[----:B---3--:R-:W0:Y:S04]  /*282b0*/  SHFL.IDX PT, R85, R85, 0x3, 0x181f ;  /* 0x00781f0055557f89 */ /* 0x008e2800000e0000 */
[----:B------:R-:W-:Y:S01]  /*282c0*/  ISETP.GE.AND P0, PT, R3, R0, PT ;  /* 0x000000000300720c */ /* 0x000fe20003f06270 */
[----:B------:R3:W0:-:S12]  /*282d0*/  SHFL.IDX PT, R13, R84, 0x3, 0x181f ;  /* 0x00781f00540d7f89 */ /* 0x00061800000e0000 */
[----:B---3--:R-:W-:Y:S05]  /*282e0*/  @P0 BRA `(.L_x_2915) ;  /* 0x0000002400dc0947 */ /* 0x008fea0003800000 */
        /* <DEDUP_REMOVED lines=16> */
[----:B---3--:R-:W-:Y:S01]  /*283f0*/  LEA R2, P0, R22, R13, 0x1 ;  /* 0x0000000d16027211 */ /* 0x008fe200078008ff */
[----:B------:R-:W-:-:S03]  /*28400*/  ULDC.64 UR4, c[0x0][0x208] ;  /* 0x0000820000047ab9 */ /* 0x000fc60000000a00 */
[----:B------:R-:W-:-:S05]  /*28410*/  LEA.HI.X R3, R22, R85, R218, 0x1, P0 ;  /* 0x0000005516037211 */ /* 0x000fca00000f0cda */
[----:B------:R0:W-:Y:S01]  /*28420*/  ST.E.128 desc[UR4][R2.64], R76 ;  /* 0x0000004c02007985 */ /* 0x0001e2000c101d04 */
[----:B------:R-:W-:Y:S05]  /*28430*/  BRA `(.L_x_2915) ;  /* 0x0000002400887947 */ /* 0x000fea0003800000 */
.L_x_2908:
[----:B0-----:R-:W0:Y:S01]  /*28440*/  @P1 LDC R9, c[0x0][0xbec] ;  /* 0x0002fb00ff091b82 */ /* 0x001e220000000800 */
[----:B------:R-:W-:Y:S01]  /*28450*/  ULDC.64 UR4, c[0x0][0xb08] ;  /* 0x0002c20000047ab9 */ /* 0x000fe20000000a00 */
[----:B------:R-:W-:Y:S01]  /*28460*/  IMAD.MOV.U32 R10, RZ, RZ, R14 ;  /* 0x000000ffff0a7224 */ /* 0x000fe200078e000e */
[----:B------:R1:W5:Y:S01]  /*28470*/  LDL R211, [R1+0x1a8] ;  /* 0x0001a80001d37983 */ /* 0x0003620000100800 */
[----:B------:R-:W-:-:S03]  /*28480*/  IMAD R4, R4, UR4, RZ ;  /* 0x0000000404047c24 */ /* 0x000fc6000f8e02ff */
[----:B------:R1:W5:Y:S01]  /*28490*/  LDL R210, [R1+0x110] ;  /* 0x0001100001d27983 */ /* 0x0003620000100800 */
[----:B------:R-:W2:Y:S01]  /*284a0*/  @P1 LDC R8, c[0x0][0xbf0] ;  /* 0x0002fc00ff081b82 */ /* 0x000ea20000000800 */
[----:B------:R-:W-:Y:S02]  /*284b0*/  IMAD R4, R3, UR5, R4 ;  /* 0x0000000503047c24 */ /* 0x000fe4000f8e0204 */
        /* <DEDUP_REMOVED lines=8> */
[----:B------:R-:W-:Y:S01]  /*28540*/  IMAD.WIDE.U32 R8, R3, UR4, RZ ;  /* 0x0000000403087c25 */ /* 0x000fe2000f8e00ff */
        /* <DEDUP_REMOVED lines=15> */
[--C-:B------:R-:W-:Y:S01]  /*28640*/  IMAD.MOV R2, RZ, RZ, -R10.reuse ;  /* 0x000000ffff027224 */ /* 0x100fe200078e0a0a */
[----:B------:R1:W5:Y:S01]  /*28650*/  LDL R199, [R1+0x190] ;  /* 0x0001900001c77983 */ /* 0x0003620000100800 */
[----:B------:R-:W-:Y:S01]  /*28660*/  IMAD.IADD R9, R9, 0x1, R3 ;  /* 0x0000000109097824 */ /* 0x000fe200078e0203 */
[----:B------:R-:W-:Y:S01]  /*28670*/  SHF.R.S32.HI R3, RZ, 0x1f, R10 ;  /* 0x0000001fff037819 */ /* 0x000fe2000001140a */
[----:B------:R-:W-:Y:S01]  /*28680*/  IMAD R2, R156, R2, R14 ;  /* 0x000000029c027224 */ /* 0x000fe200078e020e */
[----:B------:R1:W5:Y:S01]  /*28690*/  LDL R198, [R1+0xf8] ;  /* 0x0000f80001c67983 */ /* 0x0003620000100800 */
[----:B------:R-:W-:-:S03]  /*286a0*/  IMAD.WIDE.U32 R8, R157, UR4, R8 ;  /* 0x000000049d087c25 */ /* 0x000fc6000f8e0008 */
[----:B------:R1:W5:Y:S01]  /*286b0*/  LDL R197, [R1+0x18c] ;  /* 0x00018c0001c57983 */ /* 0x0003620000100800 */
[----:B------:R-:W-:Y:S01]  /*286c0*/  IMAD R9, R157, UR5, R9 ;  /* 0x000000059d097c24 */ /* 0x000fe2000f8e0209 */
[----:B------:R-:W-:Y:S02]  /*286d0*/  ULDC.64 UR4, c[0x0][0xb30] ;  /* 0x0002cc0000047ab9 */ /* 0x000fe40000000a00 */
[----:B------:R-:W-:Y:S01]  /*286e0*/  IMAD R3, R3, UR4, RZ ;  /* 0x0000000403037c24 */ /* 0x000fe2000f8e02ff */
[----:B------:R-:W-:Y:S01]  /*286f0*/  SHF.R.S32.HI R4, RZ, 0x1f, R2 ;  /* 0x0000001fff047819 */ /* 0x000fe20000011402 */
[C---:B------:R-:W-:Y:S01]  /*28700*/  IMAD.WIDE.U32 R8, R10.reuse, UR4, R8 ;  /* 0x000000040a087c25 */ /* 0x040fe2000f8e0008 */
[----:B------:R1:W5:Y:S03]  /*28710*/  LDL R196, [R1+0xf4] ;  /* 0x0000f40001c47983 */ /* 0x0003660000100800 */
[----:B------:R-:W-:Y:S01]  /*28720*/  IMAD R3, R10, UR5, R3 ;  /* 0x000000050a037c24 */ /* 0x000fe2000f8e0203 */
[----:B------:R-:W-:Y:S01]  /*28730*/  ULDC.64 UR4, c[0x0][0xb28] ;  /* 0x0002ca0000047ab9 */ /* 0x000fe20000000a00 */
[----:B------:R1:W5:Y:S01]  /*28740*/  LDL R195, [R1+0x188] ;  /* 0x0001880001c37983 */ /* 0x0003620000100800 */
[----:B------:R-:W-:-:S02]  /*28750*/  IMAD R4, R4, UR4, RZ ;  /* 0x0000000404047c24 */ /* 0x000fc4000f8e02ff */
[----:B------:R-:W-:Y:S01]  /*28760*/  IMAD.IADD R9, R9, 0x1, R3 ;  /* 0x0000000109097824 */ /* 0x000fe200078e0203 */
[----:B------:R1:W5:Y:S01]  /*28770*/  LDL R194, [R1+0xf0] ;  /* 0x0000f00001c27983 */ /* 0x0003620000100800 */
[C---:B------:R-:W-:Y:S02]  /*28780*/  IMAD R4, R2.reuse, UR5, R4 ;  /* 0x0000000502047c24 */ /* 0x040fe4000f8e0204 */
[----:B------:R-:W-:Y:S01]  /*28790*/  IMAD.WIDE.U32 R8, R2, UR4, R8 ;  /* 0x0000000402087c25 */ /* 0x000fe2000f8e0008 */
[----:B------:R-:W-:Y:S01]  /*287a0*/  ULDC.64 UR4, c[0x0][0xb00] ;  /* 0x0002c00000047ab9 */ /* 0x000fe20000000a00 */
[----:B------:R1:W5:Y:S02]  /*287b0*/  LDL R193, [R1+0x184] ;  /* 0x0001840001c17983 */ /* 0x0003640000100800 */
[----:B------:R-:W-:Y:S01]  /*287c0*/  IMAD.IADD R20, R9, 0x1, R4 ;  /* 0x0000000109147824 */ /* 0x000fe200078e0204 */
[C---:B------:R-:W-:Y:S01]  /*287d0*/  LEA R4, P0, R8.reuse, UR4, 0x2 ;  /* 0x0000000408047c11 */ /* 0x040fe2000f8010ff */
[----:B------:R1:W5:Y:S03]  /*287e0*/  LDL R192, [R1+0xec] ;  /* 0x0000ec0001c07983 */ /* 0x0003660000100800 */
[----:B------:R-:W-:Y:S01]  /*287f0*/  LEA.HI.X R20, R8, UR5, R20, 0x2, P0 ;  /* 0x0000000508147c11 */ /* 0x000fe200080f1414 */
[----:B------:R1:W5:Y:S01]  /*28800*/  LDL R191, [R1+0x180] ;  /* 0x0001800001bf7983 */ /* 0x0003620000100800 */
[----:B------:R-:W-:-:S03]  /*28810*/  ISETP.GE.AND P0, PT, R13, R0, PT ;  /* 0x000000000d00720c */ /* 0x000fc60003f06270 */
        /* <DEDUP_REMOVED lines=40> */
[----:B------:R-:W-:-:S05]  /*28aa0*/  VIADD R2, R23, 0x38820 ;  /* 0x0003882017027836 */ /* 0x000fca0000000000 */
[----:B------:R-:W-:Y:S01]  /*28ab0*/  PRMT R2, RZ, 0x654, R2 ;  /* 0x00000654ff027816 */ /* 0x000fe20000000002 */
[----:B------:R1:W0:Y:S01]  /*28ac0*/  SHFL.IDX PT, R3, R20, RZ, 0x1c1f ;  /* 0x001c1fff14037589 */ /* 0x00022200000e0000 */
[----:B------:R-:W-:Y:S02]  /*28ad0*/  BSSY B1, `(.L_x_2916) ;  /* 0x0000086000017945 */ /* 0x000fe40003800000 */
[----:B------:R2:W-:Y:S02]  /*28ae0*/  SYNCS.ARRIVE.TRANS64.RED.A1T0 RZ, [R2+URZ], RZ ;  /* 0x000000ff02ff79a7 */ /* 0x0005e4000810043f */
[----:B--2---:R1:W2:Y:S01]  /*28af0*/  SHFL.IDX PT, R2, R4, RZ, 0x1c1f ;  /* 0x001c1fff04027589 */ /* 0x0042a200000e0000 */
[----:B------:R-:W-:Y:S05]  /*28b00*/  @P0 BRA `(.L_x_2917) ;  /* 0x0000000800080947 */ /* 0x000fea0003800000 */
[----:B------:R-:W3:Y:S01]  /*28b10*/  LDL R11, [R1+0x74] ;  /* 0x00007400010b7983 */ /* 0x000ee20000100800 */
[----:B------:R-:W-:Y:S01]  /*28b20*/  ULDC UR4, c[0x0][0xac8] ;  /* 0x0002b20000047ab9 */ /* 0x000fe20000000800 */
[----:B------:R-:W-:Y:S01]  /*28b30*/  ULDC.64 UR6, c[0x0][0x208] ;  /* 0x0000820000067ab9 */ /* 0x000fe20000000a00 */
[----:B-----5:R-:W-:Y:S02]  /*28b40*/  ISETP.GE.AND P5, PT, R192, UR4, PT ;  /* 0x00000004c0007c0c */ /* 0x020fe4000bfa6270 */
[----:B------:R-:W-:Y:S02]  /*28b50*/  ISETP.GE.AND P4, PT, R190, UR4, PT ;  /* 0x00000004be007c0c */ /* 0x000fe4000bf86270 */
[----:B------:R-:W-:Y:S02]  /*28b60*/  ISETP.GE.AND P3, PT, R188, UR4, PT ;  /* 0x00000004bc007c0c */ /* 0x000fe4000bf66270 */
[----:B---3--:R-:W-:-:S13]  /*28b70*/  ISETP.GE.AND P0, PT, R11, UR4, PT ;  /* 0x000000040b007c0c */ /* 0x008fda000bf06270 */
        /* <DEDUP_REMOVED lines=70> */
[----:B--2---:R-:W-:-:S03]  /*28fe0*/  @!P4 LEA R10, P0, R178, R2, 0x2 ;  /* 0x00000002b20ac211 */ /* 0x004fc600078010ff */
[----:B------:R0:W-:Y:S01]  /*28ff0*/  @!P3 ST.E.64 desc[UR6][R8.64], R92 ;  /* 0x0000005c0800b985 */ /* 0x0001e2000c101b06 */
[-C--:B------:R-:W-:Y:S02]  /*29000*/  @!P4 LEA.HI.X R11, R178, R3.reuse, R179, 0x2, P0 ;  /* 0x00000003b20bc211 */ /* 0x080fe400000f14b3 */
[----:B------:R-:W-:Y:S02]  /*29010*/  ISETP.GE.AND P0, PT, R170, UR4, PT ;  /* 0x00000004aa007c0c */ /* 0x000fe4000bf06270 */
[-C--:B---3--:R-:W-:Y:S01]  /*29020*/  @!P5 LEA R14, P6, R176, R2.reuse, 0x2 ;  /* 0x00000002b00ed211 */ /* 0x088fe200078c10ff */
[----:B------:R2:W-:Y:S01]  /*29030*/  @!P4 ST.E.64 desc[UR6][R10.64], R96 ;  /* 0x000000600a00c985 */ /* 0x0005e2000c101b06 */
[----:B------:R-:W-:Y:S02]  /*29040*/  ISETP.GE.AND P4, PT, R166, UR4, PT ;  /* 0x00000004a6007c0c */ /* 0x000fe4000bf86270 */
[----:B------:R-:W-:Y:S02]  /*29050*/  @!P5 LEA.HI.X R15, R176, R3, R177, 0x2, P6 ;  /* 0x00000003b00fd211 */ /* 0x000fe400030f14b1 */
[----:B0-----:R-:W-:-:S03]  /*29060*/  @!P2 LEA R8, P6, R174, R2, 0x2 ;  /* 0x00000002ae08a211 */ /* 0x001fc600078c10ff */
[----:B------:R0:W-:Y:S01]  /*29070*/  @!P5 ST.E.64 desc[UR6][R14.64], R100 ;  /* 0x000000640e00d985 */ /* 0x0001e2000c101b06 */
[----:B------:R-:W-:Y:S02]  /*29080*/  ISETP.GE.AND P5, PT, R168, UR4, PT ;  /* 0x00000004a8007c0c */ /* 0x000fe4000bfa6270 */
[----:B------:R-:W-:Y:S02]  /*29090*/  @!P2 LEA.HI.X R9, R174, R3, R175, 0x2, P6 ;  /* 0x00000003ae09a211 */ /* 0x000fe400030f14af */
[----:B--2---:R-:W-:-:S03]  /*290a0*/  @!P1 LEA R10, P3, R172, R2, 0x2 ;  /* 0x00000002ac0a9211 */ /* 0x004fc600078610ff */
[----:B------:R2:W-:Y:S01]  /*290b0*/  @!P2 ST.E.64 desc[UR6][R8.64], R104 ;  /* 0x000000680800a985 */ /* 0x0005e2000c101b06 */
[-C--:B------:R-:W-:Y:S02]  /*290c0*/  @!P1 LEA.HI.X R11, R172, R3.reuse, R173, 0x2, P3 ;  /* 0x00000003ac0b9211 */ /* 0x080fe400018f14ad */
[----:B------:R-:W-:Y:S02]  /*290d0*/  ISETP.GE.AND P3, PT, R164, UR4, PT ;  /* 0x00000004a4007c0c */ /* 0x000fe4000bf66270 */
[CC--:B0-----:R-:W-:Y:S01]  /*290e0*/  @!P0 LEA R14, P6, R170.reuse, R2.reuse, 0x2 ;  /* 0x00000002aa0e8211 */ /* 0x0c1fe200078c10ff */
[----:B------:R0:W-:Y:S03]  /*290f0*/  @!P1 ST.E.64 desc[UR6][R10.64], R108 ;  /* 0x0000006c0a009985 */ /* 0x0001e6000c101b06 */
[----:B------:R-:W-:Y:S02]  /*29100*/  @!P0 LEA.HI.X R15, R170, R3, R171, 0x2, P6 ;  /* 0x00000003aa0f8211 */ /* 0x000fe400030f14ab */
[----:B--2---:R-:W-:-:S03]  /*29110*/  @!P5 LEA R8, P1, R168, R2, 0x2 ;  /* 0x00000002a808d211 */ /* 0x004fc600078210ff */
        /* <DEDUP_REMOVED lines=8> */
[-C--:B--2---:R-:W-:Y:S01]  /*291a0*/  @!P3 LEA R14, P6, R164, R2.reuse, 0x2 ;  /* 0x00000002a40eb211 */ /* 0x084fe200078c10ff */
[----:B------:R2:W-:Y:S01]  /*291b0*/  @!P4 ST.E.64 desc[UR6][R10.64], R120 ;  /* 0x000000780a00c985 */ /* 0x0005e2000c101b06 */
[----:B------:R-:W-:Y:S02]  /*291c0*/  ISETP.GE.AND P4, PT, R158, UR4, PT ;  /* 0x000000049e007c0c */ /* 0x000fe4000bf86270 */
[----:B------:R-:W-:Y:S02]  /*291d0*/  @!P3 LEA.HI.X R15, R164, R3, R165, 0x2, P6 ;  /* 0x00000003a40fb211 */ /* 0x000fe400030f14a5 */
[----:B0-----:R-:W-:-:S03]  /*291e0*/  @!P0 LEA R8, P5, R162, R2, 0x2 ;  /* 0x00000002a2088211 */ /* 0x001fc600078a10ff */
[----:B------:R0:W-:Y:S01]  /*291f0*/  @!P3 ST.E.64 desc[UR6][R14.64], R124 ;  /* 0x0000007c0e00b985 */ /* 0x0001e2000c101b06 */
[----:B------:R-:W-:Y:S02]  /*29200*/  ISETP.GE.AND P3, PT, R156, UR4, PT ;  /* 0x000000049c007c0c */ /* 0x000fe4000bf66270 */
[-C--:B------:R-:W-:Y:S02]  /*29210*/  @!P0 LEA.HI.X R9, R162, R3.reuse, R163, 0x2, P5 ;  /* 0x00000003a2098211 */ /* 0x080fe400028f14a3 */
[----:B------:R-:W-:Y:S02]  /*29220*/  ISETP.GE.AND P5, PT, R152, UR4, PT ;  /* 0x0000000498007c0c */ /* 0x000fe4000bfa6270 */
[C---:B--2---:R-:W-:Y:S01]  /*29230*/  @!P1 LEA R10, P6, R160.reuse, R2, 0x2 ;  /* 0x00000002a00a9211 */ /* 0x044fe200078c10ff */
[----:B------:R2:W-:Y:S03]  /*29240*/  @!P0 ST.E.64 desc[UR6][R8.64], R128 ;  /* 0x0000008008008985 */ /* 0x0005e6000c101b06 */
[----:B------:R-:W-:-:S03]  /*29250*/  @!P1 LEA.HI.X R11, R160, R3, R161, 0x2, P6 ;  /* 0x00000003a00b9211 */ /* 0x000fc600030f14a1 */
[CC--:B0-----:R-:W-:Y:S02]  /*29260*/  @!P3 LEA R14, P6, R156.reuse, R2.reuse, 0x2 ;  /* 0x000000029c0eb211 */ /* 0x0c1fe400078c10ff */
[----:B------:R0:W-:Y:S02]  /*29270*/  @!P1 ST.E.64 desc[UR6][R10.64], R132 ;  /* 0x000000840a009985 */ /* 0x0001e4000c101b06 */
[----:B------:R-:W-:Y:S02]  /*29280*/  @!P3 LEA.HI.X R15, R156, R3, R157, 0x2, P6 ;  /* 0x000000039c0fb211 */ /* 0x000fe400030f149d */
[----:B--2---:R-:W-:-:S04]  /*29290*/  @!P4 LEA R8, P0, R158, R2, 0x2 ;  /* 0x000000029e08c211 */ /* 0x004fc800078010ff */
[----:B------:R-:W-:Y:S02]  /*292a0*/  @!P4 LEA.HI.X R9, R158, R3, R159, 0x2, P0 ;  /* 0x000000039e09c211 */ /* 0x000fe400000f149f */
[----:B0-----:R-:W-:-:S03]  /*292b0*/  @!P2 LEA R10, P1, R154, R2, 0x2 ;  /* 0x000000029a0aa211 */ /* 0x001fc600078210ff */
[----:B------:R3:W-:Y:S01]  /*292c0*/  @!P4 ST.E.64 desc[UR6][R8.64], R136 ;  /* 0x000000880800c985 */ /* 0x0007e2000c101b06 */
[----:B------:R-:W-:Y:S02]  /*292d0*/  @!P5 LEA R2, P0, R152, R2, 0x2 ;  /* 0x000000029802d211 */ /* 0x000fe400078010ff */
[-C--:B------:R-:W-:Y:S01]  /*292e0*/  @!P2 LEA.HI.X R11, R154, R3.reuse, R155, 0x2, P1 ;  /* 0x000000039a0ba211 */ /* 0x080fe200008f149b */
[----:B------:R3:W-:Y:S01]  /*292f0*/  @!P3 ST.E.64 desc[UR6][R14.64], R140 ;  /* 0x0000008c0e00b985 */ /* 0x0007e2000c101b06 */
[----:B------:R-:W-:-:S03]  /*29300*/  @!P5 LEA.HI.X R3, R152, R3, R153, 0x2, P0 ;  /* 0x000000039803d211 */ /* 0x000fc600000f1499 */
[----:B------:R3:W-:Y:S04]  /*29310*/  @!P2 ST.E.64 desc[UR6][R10.64], R144 ;  /* 0x000000900a00a985 */ /* 0x0007e8000c101b06 */
[----:B------:R3:W-:Y:S02]  /*29320*/  @!P5 ST.E.64 desc[UR6][R2.64], R148 ;  /* 0x000000940200d985 */ /* 0x0007e4000c101b06 */
.L_x_2917:
[----:B------:R-:W-:Y:S05]  /*29330*/  BSYNC B1 ;  /* 0x0000000000017941 */ /* 0x000fea0003800000 */
.L_x_2916:
[----:B------:R-:W-:Y:S01]  /*29340*/  ISETP.GE.AND P0, PT, R12, R0, PT ;  /* 0x000000000c00720c */ /* 0x000fe20003f06270 */
[----:B------:R4:W0:Y:S04]  /*29350*/  SHFL.IDX PT, R21, R20, 0x1, 0x1c1f ;  /* 0x003c1f0014157f89 */ /* 0x00082800000e0000 */
[----:B-1----:R4:W1:Y:S08]  /*29360*/  SHFL.IDX PT, R20, R4, 0x1, 0x1c1f ;  /* 0x003c1f0004147f89 */ /* 0x00287000000e0000 */
[----:B----4-:R-:W-:Y:S05]  /*29370*/  @P0 BRA `(.L_x_2915) ;  /* 0x0000001400b80947 */ /* 0x010fea0003800000 */
[----:B--23--:R-:W2:Y:S01]  /*29380*/  LDL R2, [R1+0x74] ;  /* 0x0000740001027983 */ /* 0x00cea20000100800 */
[----:B------:R-:W-:Y:S01]  /*29390*/  ULDC UR4, c[0x0][0xac8] ;  /* 0x0002b20000047ab9 */ /* 0x000fe20000000800 */
[----:B------:R-:W-:Y:S01]  /*293a0*/  ULDC.64 UR6, c[0x0][0x208] ;  /* 0x0000820000067ab9 */ /* 0x000fe20000000a00 */
[----:B-----5:R-:W-:Y:S02]  /*293b0*/  ISETP.GE.AND P2, PT, R224, UR4, PT ;  /* 0x00000004e0007c0c */ /* 0x020fe4000bf46270 */
[----:B------:R-:W-:Y:S02]  /*293c0*/  ISETP.GE.AND P1, PT, R210, UR4, PT ;  /* 0x00000004d2007c0c */ /* 0x000fe4000bf26270 */
[----:B------:R-:W-:Y:S02]  /*293d0*/  ISETP.GE.AND P0, PT, R208, UR4, PT ;  /* 0x00000004d0007c0c */ /* 0x000fe4000bf06270 */
[----:B------:R-:W-:-:S09]  /*293e0*/  ISETP.GE.AND P4, PT, R204, UR4, PT ;  /* 0x00000004cc007c0c */ /* 0x000fd2000bf86270 */
[----:B-1----:R-:W-:-:S04]  /*293f0*/  @!P1 LEA R8, P5, R210, R20, 0x2 ;  /* 0x00000014d2089211 */ /* 0x002fc800078a10ff */
[----:B0-----:R-:W-:Y:S02]  /*29400*/  @!P1 LEA.HI.X R9, R210, R21, R211, 0x2, P5 ;  /* 0x00000015d2099211 */ /* 0x001fe400028f14d3 */
[----:B------:R-:W-:Y:S02]  /*29410*/  ISETP.GE.AND P5, PT, R202, UR4, PT ;  /* 0x00000004ca007c0c */ /* 0x000fe4000bfa6270 */
[----:B--2---:R-:W-:-:S13]  /*29420*/  ISETP.GE.AND P3, PT, R2, UR4, PT ;  /* 0x0000000402007c0c */ /* 0x004fda000bf66270 */
[----:B------:R-:W-:-:S05]  /*29430*/  @!P3 IMAD.WIDE R2, R2, 0x4, R20 ;  /* 0x000000040202b825 */ /* 0x000fca00078e0214 */
        /* <DEDUP_REMOVED lines=11> */
[----:B-1----:R-:W-:Y:S02]  /*294f0*/  @!P4 LEA R8, P2, R204, R20, 0x2 ;  /* 0x00000014cc08c211 */ /* 0x002fe400078410ff */
[----:B------:R-:W-:-:S02]  /*29500*/  @!P3 LEA.HI.X R3, R206, R21, R207, 0x2, P1 ;  /* 0x00000015ce03b211 */ /* 0x000fc400008f14cf */
[----:B------:R-:W-:Y:S02]  /*29510*/  ISETP.GE.AND P1, PT, R198, UR4, PT ;  /* 0x00000004c6007c0c */ /* 0x000fe4000bf26270 */
[-C--:B------:R-:W-:Y:S01]  /*29520*/  @!P4 LEA.HI.X R9, R204, R21.reuse, R205, 0x2, P2 ;  /* 0x00000015cc09c211 */ /* 0x080fe200010f14cd */
[----:B------:R0:W-:Y:S01]  /*29530*/  @!P3 ST.E.64 desc[UR6][R2.64], R42 ;  /* 0x0000002a0200b985 */ /* 0x0001e2000c101b06 */
[----:B------:R-:W-:Y:S02]  /*29540*/  ISETP.GE.AND P2, PT, R196, UR4, PT ;  /* 0x00000004c4007c0c */ /* 0x000fe4000bf46270 */
[----:B--2---:R-:W-:Y:S01]  /*29550*/  @!P5 LEA R10, P6, R202, R20, 0x2 ;  /* 0x00000014ca0ad211 */ /* 0x004fe200078c10ff */
[----:B------:R1:W-:Y:S01]  /*29560*/  @!P4 ST.E.64 desc[UR6][R8.64], R46 ;  /* 0x0000002e0800c985 */ /* 0x0003e2000c101b06 */
[----:B------:R-:W-:Y:S02]  /*29570*/  ISETP.GE.AND P3, PT, R194, UR4, PT ;  /* 0x00000004c2007c0c */ /* 0x000fe4000bf66270 */
[----:B------:R-:W-:-:S02]  /*29580*/  @!P5 LEA.HI.X R11, R202, R21, R203, 0x2, P6 ;  /* 0x00000015ca0bd211 */ /* 0x000fc400030f14cb */
        /* <DEDUP_REMOVED lines=82> */
[----:B------:R-:W-:Y:S02]  /*29ab0*/  @!P2 LEA.HI.X R11, R156, R21, R157, 0x2, P1 ;  /* 0x000000159c0ba211 */ /* 0x000fe400008f149d */
[----:B-1----:R-:W-:-:S04]  /*29ac0*/  @!P4 LEA R8, P0, R160, R20, 0x2 ;  /* 0x00000014a008c211 */ /* 0x002fc800078010ff */
[-C--:B------:R-:W-:Y:S02]  /*29ad0*/  @!P4 LEA.HI.X R9, R160, R21.reuse, R161, 0x2, P0 ;  /* 0x00000015a009c211 */ /* 0x080fe400000f14a1 */
[-C--:B------:R-:W-:Y:S02]  /*29ae0*/  @!P5 LEA R12, P0, R154, R20.reuse, 0x2 ;  /* 0x000000149a0cd211 */ /* 0x080fe400078010ff */
[----:B--2---:R-:W-:Y:S01]  /*29af0*/  @!P3 LEA R2, P6, R158, R20, 0x2 ;  /* 0x000000149e02b211 */ /* 0x004fe200078c10ff */
        /* <DEDUP_REMOVED lines=8> */
[----:B0-----:R-:W-:Y:S01]  /*29b80*/  LEA R2, P0, R152, R20, 0x2 ;  /* 0x0000001498027211 */ /* 0x001fe200078010ff */
[----:B------:R-:W-:-:S03]  /*29b90*/  ULDC.64 UR4, c[0x0][0x208] ;  /* 0x0000820000047ab9 */ /* 0x000fc60000000a00 */
[----:B------:R-:W-:-:S05]  /*29ba0*/  LEA.HI.X R3, R152, R21, R153, 0x2, P0 ;  /* 0x0000001598037211 */ /* 0x000fca00000f1499 */
[----:B------:R0:W-:Y:S01]  /*29bb0*/  ST.E.64 desc[UR4][R2.64], R150 ;  /* 0x0000009602007985 */ /* 0x0001e2000c101b04 */
[----:B------:R-:W-:Y:S05]  /*29bc0*/  BRA `(.L_x_2915) ;  /* 0x0000000c00a47947 */ /* 0x000fea0003800000 */
.L_x_2906:
[----:B---3--:R-:W3:Y:S01]  /*29bd0*/  LDL.LU R4, [R1+0x8c] ;  /* 0x00008c0001047983 */ /* 0x008ee20000300800 */
[----:B------:R-:W-:Y:S01]  /*29be0*/  ULDC.64 UR6, c[0x0][0xc08] ;  /* 0x0003020000067ab9 */ /* 0x000fe20000000a00 */
[----:B------:R-:W-:Y:S02]  /*29bf0*/  ULDC.64 UR4, c[0x0][0xc00] ;  /* 0x0003000000047ab9 */ /* 0x000fe40000000a00 */
[----:B------:R-:W4:Y:S04]  /*29c00*/  LDL.LU R0, [R1+0x90] ;  /* 0x0000900001007983 */ /* 0x000f280000300800 */
[----:B01----:R-:W2:Y:S01]  /*29c10*/  LDL R10, [R1+0x84] ;  /* 0x00008400010a7983 */ /* 0x003ea20000100800 */
[----:B------:R-:W-:Y:S01]  /*29c20*/  ISETP.NE.U32.AND P1, PT, RZ, UR6, PT ;  /* 0x00000006ff007c0c */ /* 0x000fe2000bf25070 */
[----:B------:R-:W-:Y:S01]  /*29c30*/  IMAD.MOV.U32 R25, RZ, RZ, RZ ;  /* 0x000000ffff197224 */ /* 0x000fe200078e00ff */
[----:B------:R-:W-:Y:S01]  /*29c40*/  ISETP.NE.U32.AND P0, PT, RZ, UR4, PT ;  /* 0x00000004ff007c0c */ /* 0x000fe2000bf05070 */
[----:B------:R-:W-:Y:S01]  /*29c50*/  ULDC.64 UR8, c[0x0][0x208] ;  /* 0x0000820000087ab9 */ /* 0x000fe20000000a00 */
[----:B------:R-:W-:Y:S01]  /*29c60*/  ISETP.NE.AND.EX P1, PT, RZ, UR7, PT, P1 ;  /* 0x00000007ff007c0c */ /* 0x000fe2000bf25310 */
[----:B------:R-:W0:Y:S01]  /*29c70*/  S2R R35, SR_TID.X ;  /* 0x0000000000237919 */ /* 0x000e220000002100 */
[----:B------:R-:W-:-:S02]  /*29c80*/  ISETP.NE.AND.EX P0, PT, RZ, UR5, PT, P0 ;  /* 0x00000005ff007c0c */ /* 0x000fc4000bf05300 */
[----:B---3--:R-:W-:-:S04]  /*29c90*/  IADD3 R2, P2, R4, UR4, RZ ;  /* 0x0000000404027c10 */ /* 0x008fc8000ff5e0ff */
[----:B----4-:R-:W-:-:S05]  /*29ca0*/  IADD3.X R3, R0, UR5, RZ, P2, !PT ;  /* 0x0000000500037c10 */ /* 0x010fca00097fe4ff */
[----:B------:R-:W-:Y:S01]  /*29cb0*/  @P1 IADD3 R8, P2, R4, UR6, RZ ;  /* 0x0000000604081c10 */ /* 0x000fe2000ff5e0ff */
[----:B------:R-:W-:Y:S01]  /*29cc0*/  ULDC UR4, c[0x0][0xa88] ;  /* 0x0002a20000047ab9 */ /* 0x000fe20000000800 */
[----:B------:R1:W5:Y:S02]  /*29cd0*/  @P0 LDG.E R25, desc[UR8][R2.64] ;  /* 0x0000000802190981 */ /* 0x000364000c1e1900 */
[----:B------:R-:W-:Y:S01]  /*29ce0*/  @P1 IADD3.X R9, R0, UR7, RZ, P2, !PT ;  /* 0x0000000700091c10 */ /* 0x000fe200097fe4ff */
[----:B------:R-:W-:Y:S01]  /*29cf0*/  IMAD.U32 R0, RZ, RZ, UR4 ;  /* 0x00000004ff007e24 */ /* 0x000fe2000f8e00ff */
[----:B--2---:R-:W-:Y:S01]  /*29d00*/  ISETP.NE.AND P2, PT, R10, RZ, PT ;  /* 0x000000ff0a00720c */ /* 0x004fe20003f45270 */
[----:B0-----:R-:W-:-:S04]  /*29d10*/  VIADD R4, R35, 0xffffff80 ;  /* 0xffffff8023047836 */ /* 0x001fc80000000000 */
[----:B------:R1:W5:Y:S01]  /*29d20*/  @P1 LDG.E R0, desc[UR8][R8.64] ;  /* 0x0000000808001981 */ /* 0x000362000c1e1900 */
[----:B------:R-:W-:-:S07]  /*29d30*/  ISETP.GT.AND P3, PT, R4, 0x7f, PT ;  /* 0x0000007f0400780c */ /* 0x000fce0003f64270 */
[----:B------:R-:W0:Y:S02]  /*29d40*/  @!P2 LDC R10, c[0x0][0xad4] ;  /* 0x0002b500ff0aab82 */ /* 0x000e240000000800 */
[----:B0-----:R1:W-:Y:S01]  /*29d50*/  @!P2 STL [R1+0x84], R10 ;  /* 0x0000840a0100a387 */ /* 0x0013e20000100800 */
[----:B------:R-:W-:Y:S01]  /*29d60*/  ISETP.GT.AND P2, PT, R10, 0x1, PT ;  /* 0x000000010a00780c */ /* 0x000fe20003f44270 */
[----:B------:R-:W-:-:S12]  /*29d70*/  @P1 BRA `(.L_x_2918) ;  /* 0x0000000000141947 */ /* 0x000fd80003800000 */
[----:B------:R-:W-:Y:S05]  /*29d80*/  @!P0 BRA `(.L_x_2918) ;  /* 0x0000000000108947 */ /* 0x000fea0003800000 */
[----:B------:R-:W-:Y:S02]  /*29d90*/  ULDC.64 UR4, c[0x0][0x208] ;  /* 0x0000820000047ab9 */ /* 0x000fe40000000a00 */
[----:B-1----:R-:W2:Y:S04]  /*29da0*/  LDG.E R9, desc[UR4][R2.64] ;  /* 0x0000000402097981 */ /* 0x002ea8000c1e1900 */
[----:B-----5:R-:W2:Y:S02]  /*29db0*/  LDG.E R0, desc[UR4][R2.64+0x4] ;  /* 0x0000040402007981 */ /* 0x020ea4000c1e1900 */
[----:B--2---:R-:W-:-:S07]  /*29dc0*/  IMAD.IADD R0, R0, 0x1, -R9 ;  /* 0x0000000100007824 */ /* 0x004fce00078e0a09 */
.L_x_2918:
[----:B-1----:R-:W2:Y:S04]  /*29dd0*/  LDL.LU R3, [R1+0x88] ;  /* 0x0000880001037983 */ /* 0x002ea80000300800 */
        /* <DEDUP_REMOVED lines=18> */
[----:B------:R-:W-:Y:S01]  /*29f00*/  SEL R24, R24, 0x978, P0 ;  /* 0x0000097818187807 */ /* 0x000fe20000000000 */
[----:B------:R-:W-:-:S04]  /*29f10*/  ULDC.64 UR4, c[0x0][0x208] ;  /* 0x0000820000047ab9 */ /* 0x000fc80000000a00 */
        /* <DEDUP_REMOVED lines=37> */
.L_x_2920:
[----:B------:R-:W-:Y:S05]  /*2a170*/  BSYNC B1 ;  /* 0x0000000000017941 */ /* 0x000fea0003800000 */
.L_x_2919:
[----:B------:R-:W-:Y:S05]  /*2a180*/  @P2 BRA `(.L_x_2915) ;  /* 0x0000000800342947 */ /* 0x000fea0003800000 */
[----:B------:R-:W2:Y:S01]  /*2a190*/  LDL.LU R2, [R1+0x68] ;  /* 0x0000680001027983 */ /* 0x000ea20000300800 */
[----:B------:R-:W1:Y:S01]  /*2a1a0*/  LDC R15, c[0x0][0xbe8] ;  /* 0x0002fa00ff0f7b82 */ /* 0x000e620000000800 */
[----:B------:R-:W-:Y:S01]  /*2a1b0*/  ULDC.64 UR4, c[0x0][0xaa0] ;  /* 0x0002a80000047ab9 */ /* 0x000fe20000000a00 */
[----:B------:R-:W-:Y:S01]  /*2a1c0*/  ULDC.64 UR6, c[0x0][0xaf0] ;  /* 0x0002bc0000067ab9 */ /* 0x000fe20000000a00 */
[----:B------:R-:W3:Y:S01]  /*2a1d0*/  LDL R4, [R1+0x80] ;  /* 0x0000800001047983 */ /* 0x000ee20000100800 */
[----:B------:R-:W-:Y:S01]  /*2a1e0*/  BSSY B1, `(.L_x_2921) ;  /* 0x0000042000017945 */ /* 0x000fe20003800000 */
[----:B-1----:R-:W-:Y:S01]  /*2a1f0*/  ISETP.NE.AND P0, PT, R15, 0x1, PT ;  /* 0x000000010f00780c */ /* 0x002fe20003f05270 */
[----:B------:R-:W-:-:S12]  /*2a200*/  IMAD R21, R0, R15, RZ ;  /* 0x0000000f00157224 */ /* 0x000fd800078e02ff */
[----:B------:R-:W1:Y:S08]  /*2a210*/  @P0 LDC R8, c[0x0][0xbec] ;  /* 0x0002fb00ff080b82 */ /* 0x000e700000000800 */
[----:B------:R-:W4:Y:S01]  /*2a220*/  @P0 LDC R11, c[0x0][0xbf0] ;  /* 0x0002fc00ff0b0b82 */ /* 0x000f220000000800 */
[----:B--2---:R-:W-:Y:S02]  /*2a230*/  IMAD.MOV.U32 R10, RZ, RZ, R2 ;  /* 0x000000ffff0a7224 */ /* 0x004fe400078e0002 */
[----:B------:R-:W-:-:S02]  /*2a240*/  IMAD R2, R26, UR4, RZ ;  /* 0x000000041a027c24 */ /* 0x000fc4000f8e02ff */
[----:B---3--:R-:W-:Y:S02]  /*2a250*/  IMAD R4, R4, 0x20, R225 ;  /* 0x0000002004047824 */ /* 0x008fe400078e02e1 */
[C---:B------:R-:W-:Y:S02]  /*2a260*/  IMAD R9, R25.reuse, UR5, R2 ;  /* 0x0000000519097c24 */ /* 0x040fe4000f8e0202 */
[----:B0-----:R-:W-:Y:S01]  /*2a270*/  IMAD.WIDE.U32 R2, R25, UR4, RZ ;  /* 0x0000000419027c25 */ /* 0x001fe2000f8e00ff */
[----:B------:R-:W-:-:S03]  /*2a280*/  ULDC.64 UR4, c[0x0][0xae8] ;  /* 0x0002ba0000047ab9 */ /* 0x000fc60000000a00 */
[----:B------:R-:W-:Y:S02]  /*2a290*/  IMAD.IADD R13, R10, 0x1, R4 ;  /* 0x000000010a0d7824 */ /* 0x000fe400078e0204 */
[----:B------:R-:W-:Y:S02]  /*2a2a0*/  IMAD.IADD R3, R3, 0x1, R9 ;  /* 0x0000000103037824 */ /* 0x000fe400078e0209 */
[----:B-1----:R-:W-:-:S04]  /*2a2b0*/  @P0 IMAD.HI.U32 R4, R13, R8, RZ ;  /* 0x000000080d040227 */ /* 0x002fc800078e00ff */
[----:B------:R-:W-:-:S04]  /*2a2c0*/  IMAD.WIDE.U32 R2, R224, UR4, R2 ;  /* 0x00000004e0027c25 */ /* 0x000fc8000f8e0002 */
[----:B------:R-:W-:Y:S01]  /*2a2d0*/  IMAD.MOV.U32 R9, RZ, RZ, R13 ;  /* 0x000000ffff097224 */ /* 0x000fe200078e000d */
[----:B----4-:R-:W-:Y:S01]  /*2a2e0*/  @P0 SHF.R.U32.HI R9, RZ, R11, R4 ;  /* 0x0000000bff090219 */ /* 0x010fe20000011604 */
[----:B------:R-:W-:Y:S02]  /*2a2f0*/  IMAD R8, R28, UR6, RZ ;  /* 0x000000061c087c24 */ /* 0x000fe4000f8e02ff */
[----:B------:R-:W-:Y:S01]  /*2a300*/  IMAD R3, R224, UR5, R3 ;  /* 0x00000005e0037c24 */ /* 0x000fe2000f8e0203 */
[----:B------:R-:W-:Y:S01]  /*2a310*/  SHF.R.S32.HI R4, RZ, 0x1f, R9 ;  /* 0x0000001fff047819 */ /* 0x000fe20000011409 */
[C---:B------:R-:W-:Y:S01]  /*2a320*/  IMAD R11, R33.reuse, UR7, R8 ;  /* 0x00000007210b7c24 */ /* 0x040fe2000f8e0208 */
[----:B------:R-:W-:Y:S01]  /*2a330*/  ULDC.64 UR4, c[0x0][0xae0] ;  /* 0x0002b80000047ab9 */ /* 0x000fe20000000a00 */
[----:B------:R-:W-:-:S04]  /*2a340*/  IMAD.WIDE.U32 R2, R33, UR6, R2 ;  /* 0x0000000621027c25 */ /* 0x000fc8000f8e0002 */
[----:B------:R-:W-:Y:S02]  /*2a350*/  IMAD.MOV R8, RZ, RZ, -R9 ;  /* 0x000000ffff087224 */ /* 0x000fe400078e0a09 */
[----:B------:R-:W-:Y:S02]  /*2a360*/  IMAD.IADD R3, R3, 0x1, R11 ;  /* 0x0000000103037824 */ /* 0x000fe400078e020b */
[----:B------:R-:W-:Y:S02]  /*2a370*/  IMAD R4, R4, UR4, RZ ;  /* 0x0000000404047c24 */ /* 0x000fe4000f8e02ff */
[----:B------:R-:W-:Y:S02]  /*2a380*/  IMAD R11, R15, R8, R13 ;  /* 0x000000080f0b7224 */ /* 0x000fe400078e020d */
[C---:B------:R-:W-:Y:S02]  /*2a390*/  IMAD R13, R9.reuse, UR5, R4 ;  /* 0x00000005090d7c24 */ /* 0x040fe4000f8e0204 */
[----:B------:R-:W-:Y:S01]  /*2a3a0*/  IMAD.WIDE.U32 R2, R9, UR4, R2 ;  /* 0x0000000409027c25 */ /* 0x000fe2000f8e0002 */
[----:B------:R-:W-:Y:S01]  /*2a3b0*/  SHF.R.S32.HI R4, RZ, 0x1f, R11 ;  /* 0x0000001fff047819 */ /* 0x000fe2000001140b */
[----:B------:R-:W-:-:S02]  /*2a3c0*/  ULDC.64 UR4, c[0x0][0xad8] ;  /* 0x0002b60000047ab9 */ /* 0x000fc40000000a00 */
[----:B------:R-:W-:Y:S02]  /*2a3d0*/  IMAD.IADD R3, R3, 0x1, R13 ;  /* 0x0000000103037824 */ /* 0x000fe400078e020d */
[----:B------:R-:W-:Y:S02]  /*2a3e0*/  IMAD R4, R4, UR4, RZ ;  /* 0x0000000404047c24 */ /* 0x000fe4000f8e02ff */
[----:B------:R-:W-:Y:S02]  /*2a3f0*/  IMAD.IADD R20, R225, 0x1, R10 ;  /* 0x00000001e1147824 */ /* 0x000fe400078e020a */
[C---:B------:R-:W-:Y:S02]  /*2a400*/  IMAD R9, R11.reuse, UR5, R4 ;  /* 0x000000050b097c24 */ /* 0x040fe4000f8e0204 */
[----:B------:R-:W-:Y:S01]  /*2a410*/  IMAD.WIDE.U32 R2, R11, UR4, R2 ;  /* 0x000000040b027c25 */ /* 0x000fe2000f8e0002 */
[----:B------:R-:W-:Y:S01]  /*2a420*/  ISETP.GE.AND P2, PT, R20, R21, PT ;  /* 0x000000151400720c */ /* 0x000fe20003f46270 */
[----:B------:R-:W-:-:S02]  /*2a430*/  ULDC.64 UR4, c[0x0][0xa80] ;  /* 0x0002a00000047ab9 */ /* 0x000fc40000000a00 */
[----:B------:R-:W-:Y:S01]  /*2a440*/  IMAD.IADD R3, R3, 0x1, R9 ;  /* 0x0000000103037824 */ /* 0x000fe200078e0209 */
[----:B------:R-:W-:Y:S01]  /*2a450*/  LEA R4, P3, R2, UR4, 0x1 ;  /* 0x0000000402047c11 */ /* 0x000fe2000f8608ff */
[----:B------:R-:W-:-:S03]  /*2a460*/  VIADD R0, R20, 0x20 ;  /* 0x0000002014007836 */ /* 0x000fc60000000000 */
[----:B------:R-:W-:Y:S01]  /*2a470*/  LEA.HI.X R14, R2, UR5, R3, 0x1, P3 ;  /* 0x00000005020e7c11 */ /* 0x000fe200098f0c03 */
[----:B------:R0:W1:Y:S01]  /*2a480*/  SHFL.IDX PT, R15, R4, RZ, 0x181f ;  /* 0x00181fff040f7589 */ /* 0x00006200000e0000 */
[-C--:B------:R-:W-:Y:S01]  /*2a490*/  ISETP.GE.AND P1, PT, R0, R21.reuse, PT ;  /* 0x000000150000720c */ /* 0x080fe20003f26270 */
[----:B------:R-:W-:Y:S02]  /*2a4a0*/  VIADD R0, R20, 0x40 ;  /* 0x0000004014007836 */ /* 0x000fe40000000000 */
[----:B------:R0:W2:Y:S03]  /*2a4b0*/  SHFL.IDX PT, R13, R14, RZ, 0x181f ;  /* 0x00181fff0e0d7589 */ /* 0x0000a600000e0000 */
        /* <DEDUP_REMOVED lines=20> */
.L_x_2922:
[----:B------:R-:W-:Y:S05]  /*2a600*/  BSYNC B1 ;  /* 0x0000000000017941 */ /* 0x000fea0003800000 */
.L_x_2921:
[----:B--23--:R2:W3:Y:S01]  /*2a610*/  SHFL.IDX PT, R13, R14, 0x1, 0x181f ;  /* 0x00381f000e0d7f89 */ /* 0x00c4e200000e0000 */
[----:B------:R-:W-:Y:S03]  /*2a620*/  BSSY B1, `(.L_x_2923) ;  /* 0x0000015000017945 */ /* 0x000fe60003800000 */
[----:B------:R2:W4:Y:S01]  /*2a630*/  SHFL.IDX PT, R11, R4, 0x1, 0x181f ;  /* 0x00381f00040b7f89 */ /* 0x00052200000e0000 */
[----:B------:R-:W-:Y:S05]  /*2a640*/  @P1 BRA `(.L_x_2924) ;  /* 0x0000000000481947 */ /* 0x000fea0003800000 */
[----:B------:R-:W-:Y:S01]  /*2a650*/  ULDC UR4, c[0x0][0xac8] ;  /* 0x0002b20000047ab9 */ /* 0x000fe20000000800 */
[----:B------:R-:W-:Y:S01]  /*2a660*/  ULDC.64 UR6, c[0x0][0x208] ;  /* 0x0000820000067ab9 */ /* 0x000fe20000000a00 */
        /* <DEDUP_REMOVED lines=16> */
.L_x_2924:
[----:B------:R-:W-:Y:S05]  /*2a770*/  BSYNC B1 ;  /* 0x0000000000017941 */ /* 0x000fea0003800000 */
.L_x_2923:
[----:B---3--:R3:W0:Y:S01]  /*2a780*/  SHFL.IDX PT, R13, R14, 0x2, 0x181f ;  /* 0x00581f000e0d7f89 */ /* 0x00862200000e0000 */
        /* <DEDUP_REMOVED lines=15> */
[----:B------:R0:W-:Y:S01]  /*2a880*/  @!P3 ST.E.128 desc[UR6][R2.64], RZ ;  /* 0x000000ff0200b985 */ /* 0x0001e2000c101d06 */
[----:B----4-:R-:W-:-:S02]  /*2a890*/  @!P1 LEA.HI.X R11, R19, R13, R219, 0x1, P4 ;  /* 0x0000000d130b9211 */ /* 0x010fc400020f0cdb */
[----:B------:R-:W-:Y:S01]  /*2a8a0*/  @!P0 LEA.HI.X R13, R22, R13, R218, 0x1, P6 ;  /* 0x0000000d160d8211 */ /* 0x000fe200030f0cda */
[----:B------:R0:W-:Y:S04]  /*2a8b0*/  @!P2 ST.E.128 desc[UR6][R8.64], RZ ;  /* 0x000000ff0800a985 */ /* 0x0001e8000c101d06 */
[----:B------:R0:W-:Y:S04]  /*2a8c0*/  @!P1 ST.E.128 desc[UR6][R10.64], RZ ;  /* 0x000000ff0a009985 */ /* 0x0001e8000c101d06 */
[----:B------:R0:W-:Y:S02]  /*2a8d0*/  @!P0 ST.E.128 desc[UR6][R12.64], RZ ;  /* 0x000000ff0c008985 */ /* 0x0001e4000c101d06 */
.L_x_2926:
[----:B------:R-:W-:Y:S05]  /*2a8e0*/  BSYNC B1 ;  /* 0x0000000000017941 */ /* 0x000fea0003800000 */
.L_x_2925:
        /* <DEDUP_REMOVED lines=23> */
.L_x_2915:
[----:B------:R-:W-:Y:S05]  /*2aa60*/  BSYNC B0 ;  /* 0x0000000000007941 */ /* 0x000fea0003800000 */
.L_x_2905:
[----:B------:R-:W-:Y:S02]  /*2aa70*/  ULDC UR4, c[0x0][0xc3c] ;  /* 0x00030f0000047ab9 */ /* 0x000fe40000000800 */
[----:B------:R-:W-:-:S13]  /*2aa80*/  ISETP.GE.AND P0, PT, R7, UR4, PT ;  /* 0x0000000407007c0c */ /* 0x000fda000bf06270 */
[----:B------:R-:W-:Y:S05]  /*2aa90*/  @!P0 BRA `(.L_x_2927) ;  /* 0xfffffd7000108947 */ /* 0x000fea000383ffff */
[----:B------:R-:W-:Y:S05]  /*2aaa0*/  BRA `(.L_x_2649) ;  /* 0x0000008000f47947 */ /* 0x000fea0003800000 */
.L_x_2647:
        /* <DEDUP_REMOVED lines=16> */
.L_x_2928:
        /* <DEDUP_REMOVED lines=44> */
.L_x_2932:
        /* <DEDUP_REMOVED lines=38> */
.L_x_2930:
        /* <DEDUP_REMOVED lines=13> */
.L_x_2933:
        /* <DEDUP_REMOVED lines=62> */
.L_x_2934:
[----:B------:R-:W0:Y:S01]  /*2b580*/  LDC.64 R2, c[0x0][0xc90] ;  /* 0x00032400ff027b82 */ /* 0x000e220000000a00 */
[----:B------:R-:W-:Y:S01]  /*2b590*/  ULDC.64 UR6, c[0x0][0x208] ;  /* 0x0000820000067ab9 */ /* 0x000fe20000000a00 */
        /* <DEDUP_REMOVED lines=60> */
.L_x_2935:
[----:B------:R-:W-:-:S05]  /*2b960*/  LOP3.LUT R25, RZ, R2, RZ, 0x33, !PT ;  /* 0x00000002ff197212 */ /* 0x000fca00078e33ff */
[----:B------:R-:W-:Y:S01]  /*2b970*/  IMAD.IADD R25, R6, 0x1, R25 ;  /* 0x0000000106197824 */ /* 0x000fe200078e0219 */
[----:B------:R-:W-:Y:S06]  /*2b980*/  BRA `(.L_x_2936) ;  /* 0x00000000000c7947 */ /* 0x000fec0003800000 */
.L_x_2931:
[----:B------:R-:W-:Y:S02]  /*2b990*/  IMAD.MOV.U32 R25, RZ, RZ, RZ ;  /* 0x000000ffff197224 */ /* 0x000fe400078e00ff */
[----:B------:R-:W-:Y:S02]  /*2b9a0*/  IMAD.U32 R24, RZ, RZ, UR6 ;  /* 0x00000006ff187e24 */ /* 0x000fe4000f8e00ff */
[----:B------:R-:W-:-:S07]  /*2b9b0*/  IMAD.MOV.U32 R26, RZ, RZ, RZ ;  /* 0x000000ffff1a7224 */ /* 0x000fce00078e00ff */
.L_x_2936:
[----:B------:R-:W-:-:S13]  /*2b9c0*/  ISETP.NE.AND P0, PT, R7, RZ, PT ;  /* 0x000000ff0700720c */ /* 0x000fda0003f05270 */
[----:B------:R-:W0:Y:S01]  /*2b9d0*/  @!P0 S2R R3, SR_CgaCtaId ;  /* 0x0000000000038919 */ /* 0x000e220000008800 */
[----:B------:R-:W-:-:S04]  /*2b9e0*/  @!P0 MOV R2, 0x400 ;  /* 0x0000040000028802 */ /* 0x000fc80000000f00 */
[----:B0-----:R-:W-:-:S05]  /*2b9f0*/  @!P0 LEA R2, R3, R2, 0x18 ;  /* 0x0000000203028211 */ /* 0x001fca00078ec0ff */
[----:B------:R1:W-:Y:S01]  /*2ba00*/  @!P0 STS.128 [R2+0x388d0], R24 ;  /* 0x0388d01802008388 */ /* 0x0003e20000000c00 */
[----:B------:R-:W-:Y:S06]  /*2ba10*/  BAR.ARV 0x5, 0x180 ;  /* 0x0146000000007b1d */ /* 0x000fec0000002000 */
.L_x_2929:
        /* <DEDUP_REMOVED lines=33> */
.L_x_3050:
        /* <DEDUP_REMOVED lines=8> */
[----:B-1----:R-:W-:Y:S01]  /*2bcb0*/  IMAD.MOV.U32 R12, RZ, RZ, RZ ;  /* 0x000000ffff0c7224 */ /* 0x002fe200078e00ff */
[----:B------:R-:W-:Y:S01]  /*2bcc0*/  ULDC.64 UR10, c[0x0][0x208] ;  /* 0x00008200000a7ab9 */ /* 0x000fe20000000a00 */
[----:B------:R-:W-:Y:S01]  /*2bcd0*/  ULDC.64 UR6, c[0x0][0xa10] ;  /* 0x0002840000067ab9 */ /* 0x000fe20000000a00 */
[----:B------:R-:W-:-:S02]  /*2bce0*/  ISETP.NE.AND.EX P0, PT, RZ, UR5, PT, P0 ;  /* 0x00000005ff007c0c */ /* 0x000fc4000bf05300 */
[----:B------:R-:W-:-:S04]  /*2bcf0*/  ISETP.NE.U32.AND P2, PT, RZ, UR8, PT ;  /* 0x00000008ff007c0c */ /* 0x000fc8000bf45070 */
[----:B------:R-:W-:Y:S02]  /*2bd00*/  ISETP.NE.AND.EX P2, PT, RZ, UR9, PT, P2 ;  /* 0x00000009ff007c0c */ /* 0x000fe4000bf45320 */
[----:B--2---:R-:W-:-:S05]  /*2bd10*/  SHF.R.S32.HI R0, RZ, 0x1f, R31 ;  /* 0x0000001fff007819 */ /* 0x004fca000001141f */
[C---:B------:R-:W-:Y:S01]  /*2bd20*/  @P0 LEA R2, P1, R31.reuse, UR4, 0x2 ;  /* 0x000000041f020c11 */ /* 0x040fe2000f8210ff */
[C---:B------:R-:W-:Y:S01]  /*2bd30*/  IMAD.SHL.U32 R17, R31.reuse, 0x4, RZ ;  /* 0x000000041f117824 */ /* 0x040fe200078e00ff */
[C-C-:B------:R-:W-:Y:S01]  /*2bd40*/  SHF.L.U64.HI R19, R31.reuse, 0x2, R0.reuse ;  /* 0x000000021f137819 */ /* 0x140fe20000010200 */
[----:B------:R0:W-:Y:S01]  /*2bd50*/  STL [R1+0x20], R0 ;  /* 0x0000200001007387 */ /* 0x0001e20000100800 */
[----:B------:R-:W-:Y:S01]  /*2bd60*/  @P0 LEA.HI.X R3, R31, UR5, R0, 0x2, P1 ;  /* 0x000000051f030c11 */ /* 0x000fe200088f1400 */
[----:B------:R-:W-:-:S04]  /*2bd70*/  ULDC.64 UR4, c[0x0][0xa00] ;  /* 0x0002800000047ab9 */ /* 0x000fc80000000a00 */
[----:B------:R1:W2:Y:S01]  /*2bd80*/  @P0 LDG.E R12, desc[UR10][R2.64] ;  /* 0x0000000a020c0981 */ /* 0x0002a2000c1e1900 */
[----:B------:R-:W-:Y:S01]  /*2bd90*/  ISETP.NE.U32.AND P0, PT, RZ, UR4, PT ;  /* 0x00000004ff007c0c */ /* 0x000fe2000bf05070 */
[----:B------:R-:W-:Y:S01]  /*2bda0*/  IMAD.MOV.U32 R35, RZ, RZ, RZ ;  /* 0x000000ffff237224 */ /* 0x000fe200078e00ff */
[----:B------:R-:W-:Y:S01]  /*2bdb0*/  ISETP.NE.U32.AND P1, PT, RZ, UR6, PT ;  /* 0x00000006ff007c0c */ /* 0x000fe2000bf25070 */
[----:B0-----:R-:W-:Y:S01]  /*2bdc0*/  IMAD.MOV.U32 R0, RZ, RZ, RZ ;  /* 0x000000ffff007224 */ /* 0x001fe200078e00ff */
[----:B------:R-:W-:Y:S02]  /*2bdd0*/  ISETP.NE.AND.EX P0, PT, RZ, UR5, PT, P0 ;  /* 0x00000005ff007c0c */ /* 0x000fe4000bf05300 */
[----:B------:R-:W-:Y:S02]  /*2bde0*/  ISETP.NE.AND.EX P1, PT, RZ, UR7, PT, P1 ;  /* 0x00000007ff007c0c */ /* 0x000fe4000bf25310 */
[C---:B------:R-:W-:Y:S02]  /*2bdf0*/  IADD3 R4, P4, R17.reuse, UR6, RZ ;  /* 0x0000000611047c10 */ /* 0x040fe4000ff9e0ff */
[----:B-1----:R-:W-:Y:S01]  /*2be00*/  IADD3 R2, P3, R17, UR4, RZ ;  /* 0x0000000411027c10 */ /* 0x002fe2000ff7e0ff */
[----:B------:R-:W-:Y:S01]  /*2be10*/  ULDC UR4, c[0x0][0x288] ;  /* 0x0000a20000047ab9 */ /* 0x000fe20000000800 */
[----:B------:R-:W-:-:S02]  /*2be20*/  IADD3.X R5, R19, UR7, RZ, P4, !PT ;  /* 0x0000000713057c10 */ /* 0x000fc4000a7fe4ff */
[----:B------:R-:W-:Y:S02]  /*2be30*/  IADD3.X R3, R19, UR5, RZ, P3, !PT ;  /* 0x0000000513037c10 */ /* 0x000fe40009ffe4ff */
[----:B------:R-:W-:Y:S01]  /*2be40*/  @P2 IADD3 R6, P3, R17, UR8, RZ ;  /* 0x0000000811062c10 */ /* 0x000fe2000ff7e0ff */
[----:B------:R-:W-:Y:S01]  /*2be50*/  IMAD.U32 R8, RZ, RZ, UR4 ;  /* 0x00000004ff087e24 */ /* 0x000fe2000f8e00ff */
[----:B------:R-:W-:Y:S01]  /*2be60*/  ULDC.64 UR4, c[0x0][0x418] ;  /* 0x0001060000047ab9 */ /* 0x000fe20000000a00 */
[----:B------:R-:W5:Y:S01]  /*2be70*/  @P0 LDG.E R35, desc[UR10][R2.64] ;  /* 0x0000000a02230981 */ /* 0x000f62000c1e1900 */
[----:B------:R-:W-:-:S03]  /*2be80*/  @P2 IADD3.X R7, R19, UR9, RZ, P3, !PT ;  /* 0x0000000913072c10 */ /* 0x000fc60009ffe4ff */
[----:B------:R-:W5:Y:S04]  /*2be90*/  @P1 LDG.E R0, desc[UR10][R4.64] ;  /* 0x0000000a04001981 */ /* 0x000f68000c1e1900 */
[----:B------:R0:W3:Y:S01]  /*2bea0*/  @P2 LDG.E R8, desc[UR10][R6.64] ;  /* 0x0000000a06082981 */ /* 0x0000e2000c1e1900 */
[----:B------:R-:W-:-:S03]  /*2beb0*/  UISETP.NE.U32.AND UP0, UPT, UR4, URZ, UPT ;  /* 0x0000003f0400728c */ /* 0x000fc6000bf05070 */
[----:B------:R-:W-:Y:S01]  /*2bec0*/  ULDC UR4, c[0x0][0x424] ;  /* 0x0001090000047ab9 */ /* 0x000fe20000000800 */
[----:B------:R-:W-:-:S03]  /*2bed0*/  UISETP.NE.AND.EX UP0, UPT, UR5, URZ, UPT, UP0 ;  /* 0x0000003f0500728c */ /* 0x000fc6000bf05300 */
[----:B------:R-:W-:Y:S01]  /*2bee0*/  ULDC UR5, c[0x0][0x2f0] ;  /* 0x0000bc0000057ab9 */ /* 0x000fe20000000800 */
[----:B------:R-:W-:-:S04]  /*2bef0*/  USEL UR4, UR4, 0x1, UP0 ;  /* 0x0000000104047887 */ /* 0x000fc80008000000 */
[----:B------:R-:W-:-:S03]  /*2bf00*/  UIMAD UR4, UR4, UR5, URZ ;  /* 0x00000005040472a4 */ /* 0x000fc6000f8e023f */
[----:B------:R-:W-:Y:S02]  /*2bf10*/  ULDC UR5, c[0x0][0x348] ;  /* 0x0000d20000057ab9 */ /* 0x000fe40000000800 */
[----:B0-----:R-:W-:Y:S01]  /*2bf20*/  IMAD.U32 R6, RZ, RZ, UR5 ;  /* 0x00000005ff067e24 */ /* 0x001fe2000f8e00ff */
[----:B---3--:R0:W-:Y:S01]  /*2bf30*/  STL [R1+0x1c], R8 ;  /* 0x00001c0801007387 */ /* 0x0081e20000100800 */
[----:B------:R-:W-:-:S03]  /*2bf40*/  IMAD.MOV.U32 R11, RZ, RZ, R8 ;  /* 0x000000ffff0b7224 */ /* 0x000fc600078e0008 */
[----:B--2---:R1:W-:Y:S01]  /*2bf50*/  STL [R1+0x10], R12 ;  /* 0x0000100c01007387 */ /* 0x0043e20000100800 */
[----:B0-----:R-:W-:Y:S01]  /*2bf60*/  IMAD.U32 R8, RZ, RZ, UR4 ;  /* 0x00000004ff087e24 */ /* 0x001fe2000f8e00ff */
[----:B----4-:R-:W-:Y:S06]  /*2bf70*/  @P2 BRA `(.L_x_2938) ;  /* 0x0000000000182947 */ /* 0x010fec0003800000 */
[----:B------:R-:W-:Y:S05]  /*2bf80*/  @!P0 BRA `(.L_x_2938) ;  /* 0x0000000000148947 */ /* 0x000fea0003800000 */
[----:B------:R-:W-:Y:S02]  /*2bf90*/  ULDC.64 UR4, c[0x0][0x208] ;  /* 0x0000820000047ab9 */ /* 0x000fe40000000a00 */
[----:B------:R-:W2:Y:S04]  /*2bfa0*/  LDG.E R10, desc[UR4][R2.64] ;  /* 0x00000004020a7981 */ /* 0x000ea8000c1e1900 */
[----:B------:R-:W2:Y:S02]  /*2bfb0*/  LDG.E R7, desc[UR4][R2.64+0x4] ;  /* 0x0000040402077981 */ /* 0x000ea4000c1e1900 */
[----:B--2---:R-:W-:-:S05]  /*2bfc0*/  IMAD.IADD R11, R7, 0x1, -R10 ;  /* 0x00000001070b7824 */ /* 0x004fca00078e0a0a */
[----:B------:R0:W-:Y:S02]  /*2bfd0*/  STL [R1+0x1c], R11 ;  /* 0x00001c0b01007387 */ /* 0x0001e40000100800 */
.L_x_2938:
[----:B------:R-:W-:Y:S01]  /*2bfe0*/  ULDC.64 UR4, c[0x0][0xa20] ;  /* 0x0002880000047ab9 */ /* 0x000fe20000000a00 */
[C---:B------:R-:W-:Y:S01]  /*2bff0*/  LOP3.LUT R2, R26.reuse, 0xff000000, RZ, 0xc0, !PT ;  /* 0xff0000001a027812 */ /* 0x040fe200078ec0ff */
[----:B------:R-:W-:Y:S01]  /*2c000*/  IMAD.MOV.U32 R32, RZ, RZ, R31 ;  /* 0x000000ffff207224 */ /* 0x000fe200078e001f */
[----:B------:R-:W-:Y:S02]  /*2c010*/  ISETP.NE.U32.AND P0, PT, RZ, UR4, PT ;  /* 0x00000004ff007c0c */ /* 0x000fe4000bf05070 */
[----:B------:R-:W-:Y:S02]  /*2c020*/  SHF.R.U32.HI R2, RZ, 0x8, R2 ;  /* 0x00000008ff027819 */ /* 0x000fe40000011602 */
[----:B------:R-:W-:Y:S02]  /*2c030*/  ISETP.NE.AND.EX P0, PT, RZ, UR5, PT, P0 ;  /* 0x00000005ff007c0c */ /* 0x000fe4000bf05300 */
[C---:B------:R-:W-:Y:S02]  /*2c040*/  LOP3.LUT R7, R26.reuse, 0xff0000, RZ, 0xc0, !PT ;  /* 0x00ff00001a077812 */ /* 0x040fe400078ec0ff */
        /* <DEDUP_REMOVED lines=8> */
.L_x_2939:
[----:B------:R-:W-:Y:S02]  /*2c0d0*/  ULDC.64 UR4, c[0x0][0xa08] ;  /* 0x0002820000047ab9 */ /* 0x000fe40000000a00 */
[----:B------:R-:W-:-:S04]  /*2c0e0*/  ISETP.NE.U32.AND P0, PT, RZ, UR4, PT ;  /* 0x00000004ff007c0c */ /* 0x000fc8000bf05070 */
[----:B------:R-:W-:-:S13]  /*2c0f0*/  ISETP.NE.AND.EX P0, PT, RZ, UR5, PT, P0 ;  /* 0x00000005ff007c0c */ /* 0x000fda000bf05300 */
[----:B------:R-:W-:Y:S05]  /*2c100*/  @!P0 BRA `(.L_x_2940) ;  /* 0x0000000000188947 */ /* 0x000fea0003800000 */
[----:B------:R-:W2:Y:S01]  /*2c110*/  LDC.64 R2, c[0x0][0xa08] ;  /* 0x00028200ff027b82 */ /* 0x000ea20000000a00 */
[----:B------:R-:W-:Y:S01]  /*2c120*/  ULDC.64 UR4, c[0x0][0x208] ;  /* 0x0000820000047ab9 */ /* 0x000fe20000000a00 */
[----:B--2---:R-:W-:-:S05]  /*2c130*/  IMAD.WIDE R2, R32, 0x4, R2 ;  /* 0x0000000420027825 */ /* 0x004fca00078e0202 */
[----:B------:R-:W2:Y:S04]  /*2c140*/  LDG.E R8, desc[UR4][R2.64] ;  /* 0x0000000402087981 */ /* 0x000ea8000c1e1900 */
[----:B------:R-:W2:Y:S02]  /*2c150*/  LDG.E R9, desc[UR4][R2.64+0x4] ;  /* 0x0000040402097981 */ /* 0x000ea4000c1e1900 */
[----:B--2---:R-:W-:-:S07]  /*2c160*/  IMAD.IADD R8, R9, 0x1, -R8 ;  /* 0x0000000109087824 */ /* 0x004fce00078e0a08 */
.L_x_2940:
[----:B------:R-:W-:Y:S01]  /*2c170*/  ULDC.64 UR4, c[0x0][0x208] ;  /* 0x0000820000047ab9 */ /* 0x000fe20000000a00 */
[----:B--2---:R-:W2:Y:S01]  /*2c180*/  LDC R3, c[0x0][0x448] ;  /* 0x00011200ff037b82 */ /* 0x004ea20000000800 */
[----:B------:R-:W3:Y:S04]  /*2c190*/  @P1 LDG.E R2, desc[UR4][R4.64] ;  /* 0x0000000404021981 */ /* 0x000ee8000c1e1900 */
[----:B------:R4:W3:Y:S01]  /*2c1a0*/  @P1 LDG.E R5, desc[UR4][R4.64+0x4] ;  /* 0x0000040404051981 */ /* 0x0008e2000c1e1900 */
[----:B-----5:R-:W-:Y:S01]  /*2c1b0*/  IMAD.IADD R8, R8, 0x1, -R12 ;  /* 0x0000000108087824 */ /* 0x020fe200078e0a0c */
[----:B------:R-:W-:Y:S01]  /*2c1c0*/  BSSY B0, `(.L_x_2941) ;  /* 0x0000037000007945 */ /* 0x000fe20003800000 */
[----:B------:R-:W-:Y:S02]  /*2c1d0*/  LOP3.LUT R21, R7, 0xff, RZ, 0xc0, !PT ;  /* 0x000000ff07157812 */ /* 0x000fe400078ec0ff */
[----:B--2---:R-:W-:-:S13]  /*2c1e0*/  ISETP.NE.AND P0, PT, R3, 0x1, PT ;  /* 0x000000010300780c */ /* 0x004fda0003f05270 */
[----:B----4-:R-:W2:Y:S08]  /*2c1f0*/  @P0 LDC R4, c[0x0][0x44c] ;  /* 0x00011300ff040b82 */ /* 0x010eb00000000800 */
[----:B------:R-:W4:Y:S01]  /*2c200*/  @P0 LDC R3, c[0x0][0x450] ;  /* 0x00011400ff030b82 */ /* 0x000f220000000800 */
[----:B---3--:R-:W-:Y:S02]  /*2c210*/  @P1 IMAD.IADD R6, R5, 0x1, -R2 ;  /* 0x0000000105061824 */ /* 0x008fe400078e0a02 */
[----:B------:R-:W-:-:S04]  /*2c220*/  IMAD.SHL.U32 R2, R25, 0x80, RZ ;  /* 0x0000008019027824 */ /* 0x000fc800078e00ff */
[----:B------:R-:W-:-:S04]  /*2c230*/  VIADD R2, R2, 0x7f ;  /* 0x0000007f02027836 */ /* 0x000fc80000000000 */
[----:B--2---:R-:W-:-:S05]  /*2c240*/  @P0 IMAD.HI.U32 R4, R2, R4, RZ ;  /* 0x0000000402040227 */ /* 0x004fca00078e00ff */
[----:B----4-:R-:W-:Y:S01]  /*2c250*/  @P0 SHF.R.U32.HI R2, RZ, R3, R4 ;  /* 0x00000003ff020219 */ /* 0x010fe20000011604 */
[----:B------:R-:W-:Y:S01]  /*2c260*/  IMAD.IADD R3, R8, 0x1, R6 ;  /* 0x0000000108037824 */ /* 0x000fe200078e0206 */
[----:B------:R-:W-:-:S03]  /*2c270*/  SHF.R.U32.HI R4, RZ, 0x10, R7 ;  /* 0x00000010ff047819 */ /* 0x000fc60000011607 */
[C---:B------:R-:W-:Y:S01]  /*2c280*/  VIADD R20, R3.reuse, 0x4f ;  /* 0x0000004f03147836 */ /* 0x040fe20000000000 */
[----:B------:R-:W-:Y:S01]  /*2c290*/  IADD3 R5, R3, 0x50, -R11 ;  /* 0x0000005003057810 */ /* 0x000fe20007ffe80b */
[----:B------:R2:W-:Y:S02]  /*2c2a0*/  STL [R1+0x8], R3 ;  /* 0x0000080301007387 */ /* 0x0005e40000100800 */
[----:B------:R-:W-:-:S04]  /*2c2b0*/  IMAD.HI R20, R20, 0x66666667, RZ ;  /* 0x6666666714147827 */ /* 0x000fc800078e02ff */
[----:B------:R-:W-:-:S04]  /*2c2c0*/  IMAD.IADD R2, R5, 0x1, R2 ;  /* 0x0000000105027824 */ /* 0x000fc800078e0202 */
[----:B------:R-:W-:Y:S01]  /*2c2d0*/  IMAD.HI R2, R2, 0x66666667, RZ ;  /* 0x6666666702027827 */ /* 0x000fe200078e02ff */
[----:B--2---:R-:W-:-:S04]  /*2c2e0*/  SHF.R.U32.HI R3, RZ, 0x1f, R20 ;  /* 0x0000001fff037819 */ /* 0x004fc80000011614 */
[----:B------:R-:W-:Y:S02]  /*2c2f0*/  LEA.HI.SX32 R20, R20, R3, 0x1b ;  /* 0x0000000314147211 */ /* 0x000fe400078fdaff */
[----:B------:R-:W-:-:S04]  /*2c300*/  SHF.R.U32.HI R3, RZ, 0x1f, R2 ;  /* 0x0000001fff037819 */ /* 0x000fc80000011602 */
[----:B------:R-:W-:Y:S01]  /*2c310*/  LEA.HI.SX32 R3, R2, R3, 0x1b ;  /* 0x0000000302037211 */ /* 0x000fe200078fdaff */
[----:B------:R-:W-:-:S03]  /*2c320*/  IMAD.MOV.U32 R2, RZ, RZ, RZ ;  /* 0x000000ffff027224 */ /* 0x000fc600078e00ff */
[----:B------:R-:W-:-:S04]  /*2c330*/  VIMNMX R9, R20, R3, PT ;  /* 0x0000000314097248 */ /* 0x000fc80003fe0100 */
[----:B------:R-:W-:-:S13]  /*2c340*/  ISETP.GE.AND P0, PT, R9, 0x1, PT ;  /* 0x000000010900780c */ /* 0x000fda0003f06270 */
[----:B------:R-:W-:Y:S05]  /*2c350*/  @!P0 BRA `(.L_x_2942) ;  /* 0x0000000000748947 */ /* 0x000fea0003800000 */
[----:B------:R-:W-:Y:S01]  /*2c360*/  ISETP.NE.AND P0, PT, R4, RZ, PT ;  /* 0x000000ff0400720c */ /* 0x000fe20003f05270 */
[----:B------:R-:W-:-:S03]  /*2c370*/  ULDC UR4, c[0x0][0x9f0] ;  /* 0x00027c0000047ab9 */ /* 0x000fc60000000800 */
[----:B------:R-:W-:-:S04]  /*2c380*/  SEL R7, R4, UR4, P0 ;  /* 0x0000000404077c07 */ /* 0x000fc80008000000 */
[----:B------:R-:W-:Y:S02]  /*2c390*/  IABS R10, R7 ;  /* 0x00000007000a7213 */ /* 0x000fe40000000000 */
[----:B0-----:R-:W-:Y:S02]  /*2c3a0*/  IADD3 R11, R7, -0x1, R9 ;  /* 0xffffffff070b7810 */ /* 0x001fe40007ffe009 */
[----:B------:R-:W0:Y:S08]  /*2c3b0*/  I2F.RP R2, R10 ;  /* 0x0000000a00027306 */ /* 0x000e300000209400 */
[----:B0-----:R-:W0:Y:S02]  /*2c3c0*/  MUFU.RCP R2, R2 ;  /* 0x0000000200027308 */ /* 0x001e240000001000 */
[----:B0-----:R-:W-:-:S06]  /*2c3d0*/  VIADD R2, R2, 0xffffffe ;  /* 0x0ffffffe02027836 */ /* 0x001fcc0000000000 */
[----:B------:R0:W2:Y:S02]  /*2c3e0*/  F2I.FTZ.U32.TRUNC.NTZ R3, R2 ;  /* 0x0000000200037305 */ /* 0x0000a4000021f000 */
[----:B0-----:R-:W-:-:S04]  /*2c3f0*/  LOP3.LUT R2, R11, R7, RZ, 0x3c, !PT ;  /* 0x000000070b027212 */ /* 0x001fc800078e3cff */
[----:B------:R-:W-:Y:S01]  /*2c400*/  ISETP.GE.AND P3, PT, R2, RZ, PT ;  /* 0x000000ff0200720c */ /* 0x000fe20003f66270 */
[----:B--2---:R-:W-:-:S04]  /*2c410*/  IMAD.MOV R2, RZ, RZ, -R3 ;  /* 0x000000ffff027224 */ /* 0x004fc800078e0a03 */
[----:B-1----:R-:W-:Y:S02]  /*2c420*/  IMAD R12, R2, R10, RZ ;  /* 0x0000000a020c7224 */ /* 0x002fe400078e02ff */
[----:B------:R-:W-:-:S04]  /*2c430*/  IMAD.MOV.U32 R2, RZ, RZ, RZ ;  /* 0x000000ffff027224 */ /* 0x000fc800078e00ff */
[----:B------:R-:W-:Y:S01]  /*2c440*/  IMAD.HI.U32 R12, R3, R12, R2 ;  /* 0x0000000c030c7227 */ /* 0x000fe200078e0002 */
[----:B------:R-:W-:Y:S02]  /*2c450*/  IABS R2, R7 ;  /* 0x0000000700027213 */ /* 0x000fe40000000000 */
[----:B------:R-:W-:-:S03]  /*2c460*/  IABS R3, R11 ;  /* 0x0000000b00037213 */ /* 0x000fc60000000000 */
[----:B------:R-:W-:-:S04]  /*2c470*/  IMAD.MOV R2, RZ, RZ, -R2 ;  /* 0x000000ffff027224 */ /* 0x000fc800078e0a02 */
        /* <DEDUP_REMOVED lines=11> */
.L_x_2942:
[----:B------:R-:W-:Y:S05]  /*2c530*/  BSYNC B0 ;  /* 0x0000000000007941 */ /* 0x000fea0003800000 */
.L_x_2941:
[-C--:B------:R-:W-:Y:S01]  /*2c540*/  IMAD R3, R21, R2.reuse, RZ ;  /* 0x0000000215037224 */ /* 0x080fe200078e02ff */
[----:B------:R-:W-:Y:S04]  /*2c550*/  BSSY B0, `(.L_x_2943) ;  /* 0x0000191000007945 */ /* 0x000fe80003800000 */
        /* <DEDUP_REMOVED lines=16> */
[----:B------:R-:W-:Y:S01]  /*2c660*/  UMOV UR4, 0xffffffff ;  /* 0xffffffff00047882 */ /* 0x000fe20000000000 */
[----:B------:R-:W-:Y:S02]  /*2c670*/  SEL R2, R32, RZ, !P1 ;  /* 0x000000ff20027207 */ /* 0x000fe40004800000 */
[----:B------:R-:W-:Y:S05]  /*2c680*/  BRA.DIV UR4, `(.L_x_2945) ;  /* 0x0000008604387947 */ /* 0x000fea000b800000 */
[----:B------:R-:W2:Y:S02]  /*2c690*/  S2R R7, SR_TID.X ;  /* 0x0000000000077919 */ /* 0x000ea40000002100 */
[----:B--2---:R-:W-:-:S04]  /*2c6a0*/  SHF.R.U32.HI R7, RZ, 0x5, R7 ;  /* 0x00000005ff077819 */ /* 0x004fc80000011607 */
[----:B------:R-:W-:-:S05]  /*2c6b0*/  LOP3.LUT R7, R7, 0x3, RZ, 0xc0, !PT ;  /* 0x0000000307077812 */ /* 0x000fca00078ec0ff */
[----:B------:R2:W3:Y:S02]  /*2c6c0*/  SHFL.IDX PT, R14, R7, RZ, 0x1f ;  /* 0x00001fff070e7589 */ /* 0x0004e400000e0000 */
.L_x_3154:
[----:B---3--:R-:W-:Y:S02]  /*2c6d0*/  ISETP.NE.AND P0, PT, R14, RZ, PT ;  /* 0x000000ff0e00720c */ /* 0x008fe40003f05270 */
[----:B------:R-:W-:-:S11]  /*2c6e0*/  PLOP3.LUT P6, PT, PT, PT, PT, 0x8, 0x0 ;  /* 0x000000000000781c */ /* 0x000fd60003fce170 */
[----:B------:R-:W-:Y:S05]  /*2c6f0*/  @P0 BRA `(.L_x_2946) ;  /* 0x00000000000c0947 */ /* 0x000fea0003800000 */
[----:B------:R-:W-:-:S03]  /*2c700*/  UMOV UR4, 0xffffffff ;  /* 0xffffffff00047882 */ /* 0x000fc60000000000 */
[----:B------:R-:W-:Y:S05]  /*2c710*/  BRA.DIV UR4, `(.L_x_2947) ;  /* 0x0000008604487947 */ /* 0x000fea000b800000 */
[----:B------:R-:W-:-:S13]  /*2c720*/  ELECT P6, URZ, PT ;  /* 0x00000000003f782f */ /* 0x000fda00038c0000 */
.L_x_2946:
[----:B--2---:R-:W2:Y:S01]  /*2c730*/  LDL R7, [R1+0x2c] ;  /* 0x00002c0001077983 */ /* 0x004ea20000100800 */
[----:B------:R-:W-:Y:S01]  /*2c740*/  BSSY B1, `(.L_x_2948) ;  /* 0x0000008000017945 */ /* 0x000fe20003800000 */
[----:B--2---:R-:W-:-:S05]  /*2c750*/  VIADD R7, R7, 0x1 ;  /* 0x0000000107077836 */ /* 0x004fca0000000000 */
[----:B------:R-:W-:-:S04]  /*2c760*/  LEA.HI R8, R7, R7, RZ, 0x1 ;  /* 0x0000000707087211 */ /* 0x000fc800078f08ff */
[----:B------:R-:W-:-:S05]  /*2c770*/  LOP3.LUT R8, R8, 0xfffffffe, RZ, 0xc0, !PT ;  /* 0xfffffffe08087812 */ /* 0x000fca00078ec0ff */
[----:B------:R-:W-:-:S05]  /*2c780*/  IMAD.IADD R7, R7, 0x1, -R8 ;  /* 0x0000000107077824 */ /* 0x000fca00078e0a08 */
[----:B------:R-:W-:-:S04]  /*2c790*/  SHF.L.U32 R7, R7, 0x1f, RZ ;  /* 0x0000001f07077819 */ /* 0x000fc800000006ff */
[----:B------:R-:W2:Y:S02]  /*2c7a0*/  SYNCS.PHASECHK.TRANS64.TRYWAIT P0, [R16+URZ+0x38820], R7 ;  /* 0x03882007100075a7 */ /* 0x000ea4000800017f */
[----:B--2---:R-:W-:Y:S05]  /*2c7b0*/  @!P0 BRA `(.L_x_2949) ;  /* 0x0000008400408947 */ /* 0x004fea0003800000 */
.L_x_3157:
[----:B------:R-:W-:Y:S05]  /*2c7c0*/  BSYNC B1 ;  /* 0x0000000000017941 */ /* 0x000fea0003800000 */
.L_x_2948:
[----:B------:R-:W-:Y:S04]  /*2c7d0*/  BSSY B1, `(.L_x_2950) ;  /* 0x00000ab000017945 */ /* 0x000fe80003800000 */
[----:B------:R-:W-:Y:S05]  /*2c7e0*/  @!P6 BRA `(.L_x_2951) ;  /* 0x0000000800a4e947 */ /* 0x000fea0003800000 */
[----:B0-----:R-:W-:Y:S01]  /*2c7f0*/  IMAD R11, R28, 0x8, R16 ;  /* 0x000000081c0b7824 */ /* 0x001fe200078e0210 */
[----:B------:R-:W-:Y:S01]  /*2c800*/  SHF.L.U32 R10, R30, 0x1f, RZ ;  /* 0x0000001f1e0a7819 */ /* 0x000fe200000006ff */
[----:B------:R-:W0:Y:S01]  /*2c810*/  S2R R8, SR_TID.X ;  /* 0x0000000000087919 */ /* 0x000e220000002100 */
[----:B------:R-:W-:Y:S02]  /*2c820*/  BSSY B2, `(.L_x_2952) ;  /* 0x0000005000027945 */ /* 0x000fe40003800000 */
[----:B------:R-:W3:Y:S01]  /*2c830*/  SYNCS.PHASECHK.TRANS64.TRYWAIT P0, [R11+URZ+0x388a0], R10 ;  /* 0x0388a00a0b0075a7 */ /* 0x000ee2000800017f */
[----:B0-----:R-:W-:-:S04]  /*2c840*/  LOP3.LUT R8, R8, 0x7f, RZ, 0xc0, !PT ;  /* 0x0000007f08087812 */ /* 0x001fc800078ec0ff */
[----:B------:R-:W-:Y:S01]  /*2c850*/  ISETP.NE.AND P1, PT, R8, RZ, PT ;  /* 0x000000ff0800720c */ /* 0x000fe20003f25270 */
[----:B---3--:R-:W-:-:S12]  /*2c860*/  @!P0 BRA `(.L_x_2953) ;  /* 0x0000008400288947 */ /* 0x008fd80003800000 */
.L_x_3158:
[----:B------:R-:W-:Y:S05]  /*2c870*/  BSYNC B2 ;  /* 0x0000000000027941 */ /* 0x000fea0003800000 */
.L_x_2952:
[----:B------:R-:W-:Y:S04]  /*2c880*/  BSSY B2, `(.L_x_2954) ;  /* 0x0000009000027945 */ /* 0x000fe80003800000 */
[----:B------:R-:W-:Y:S05]  /*2c890*/  @P1 BRA `(.L_x_2955) ;  /* 0x00000000001c1947 */ /* 0x000fea0003800000 */
[----:B------:R-:W3:Y:S01]  /*2c8a0*/  S2R R8, SR_TID.X ;  /* 0x0000000000087919 */ /* 0x000ee20000002100 */
[----:B--2---:R-:W-:-:S04]  /*2c8b0*/  IMAD.MOV.U32 R7, RZ, RZ, 0xa000 ;  /* 0x0000a000ff077424 */ /* 0x004fc800078e00ff */
[----:B------:R4:W-:Y:S01]  /*2c8c0*/  SYNCS.ARRIVE.TRANS64 RZ, [R11+URZ+0x38890], R7 ;  /* 0x038890070bff79a7 */ /* 0x0009e2000800003f */
[----:B---3--:R-:W-:-:S04]  /*2c8d0*/  LOP3.LUT R8, R8, 0x1f, RZ, 0xc0, !PT ;  /* 0x0000001f08087812 */ /* 0x008fc800078ec0ff */
[----:B------:R-:W-:-:S13]  /*2c8e0*/  ISETP.NE.AND P0, PT, R8, RZ, PT ;  /* 0x000000ff0800720c */ /* 0x000fda0003f05270 */
[----:B----4-:R-:W-:Y:S05]  /*2c8f0*/  @!P0 BRA `(.L_x_2955) ;  /* 0x0000000000048947 */ /* 0x010fea0003800000 */
[----:B------:R-:W-:Y:S01]  /*2c900*/  BPT.TRAP 0x1 ;  /* 0x000000040000795c */ /* 0x000fe20000300000 */
.L_x_2955:
[----:B------:R-:W-:Y:S05]  /*2c910*/  BSYNC B2 ;  /* 0x0000000000027941 */ /* 0x000fea0003800000 */
.L_x_2954:
[----:B--2---:R-:W-:Y:S01]  /*2c920*/  IMAD.MOV.U32 R7, RZ, RZ, RZ ;  /* 0x000000ffff077224 */ /* 0x004fe200078e00ff */
        /* <DEDUP_REMOVED lines=9> */
[----:B-1----:R-:W-:Y:S01]  /*2c9c0*/  VIADD R12, R9, 0x24400 ;  /* 0x00024400090c7836 */ /* 0x002fe20000000000 */
[----:B------:R-:W-:-:S09]  /*2c9d0*/  UMOV UR7, 0x12f00000 ;  /* 0x12f0000000077882 */ /* 0x000fd20000000000 */
.L_x_2956:
        /* <DEDUP_REMOVED lines=16> */
.L_x_2957:
        /* <DEDUP_REMOVED lines=16> */
.L_x_2958:
        /* <DEDUP_REMOVED lines=16> */
.L_x_2959:
        /* <DEDUP_REMOVED lines=13> */
.L_x_3159:
[----:B------:R-:W-:Y:S05]  /*2cdb0*/  BSYNC B2 ;  /* 0x0000000000027941 */ /* 0x000fea0003800000 */
.L_x_2960:
[----:B------:R-:W-:Y:S01]  /*2cdc0*/  BSSY B2, `(.L_x_2962) ;  /* 0x000000b000027945 */ /* 0x000fe20003800000 */
[----:B------:R-:W-:Y:S02]  /*2cdd0*/  IMAD.MOV.U32 R12, RZ, RZ, 0x0 ;  /* 0x00000000ff0c7424 */ /* 0x000fe400078e00ff */
[----:B------:R-:W-:Y:S01]  /*2cde0*/  IMAD.MOV.U32 R13, RZ, RZ, 0x12f00000 ;  /* 0x12f00000ff0d7424 */ /* 0x000fe200078e00ff */
[----:B------:R-:W-:Y:S06]  /*2cdf0*/  @P1 BRA `(.L_x_2963) ;  /* 0x00000000001c1947 */ /* 0x000fec0003800000 */
[----:B01----:R-:W0:Y:S01]  /*2ce00*/  S2R R10, SR_TID.X ;  /* 0x00000000000a7919 */ /* 0x003e220000002100 */
[----:B------:R-:W-:-:S04]  /*2ce10*/  IMAD.MOV.U32 R7, RZ, RZ, 0xa000 ;  /* 0x0000a000ff077424 */ /* 0x000fc800078e00ff */
[----:B------:R2:W-:Y:S01]  /*2ce20*/  SYNCS.ARRIVE.TRANS64 RZ, [R11+URZ+0x388b0], R7 ;  /* 0x0388b0070bff79a7 */ /* 0x0005e2000800003f */
[----:B0-----:R-:W-:-:S04]  /*2ce30*/  LOP3.LUT R10, R10, 0x1f, RZ, 0xc0, !PT ;  /* 0x0000001f0a0a7812 */ /* 0x001fc800078ec0ff */
[----:B------:R-:W-:-:S13]  /*2ce40*/  ISETP.NE.AND P0, PT, R10, RZ, PT ;  /* 0x000000ff0a00720c */ /* 0x000fda0003f05270 */
[----:B--2---:R-:W-:Y:S05]  /*2ce50*/  @!P0 BRA `(.L_x_2963) ;  /* 0x0000000000048947 */ /* 0x004fea0003800000 */
[----:B------:R-:W-:Y:S01]  /*2ce60*/  BPT.TRAP 0x1 ;  /* 0x000000040000795c */ /* 0x000fe20000300000 */
.L_x_2963:
[----:B------:R-:W-:Y:S05]  /*2ce70*/  BSYNC B2 ;  /* 0x0000000000027941 */ /* 0x000fea0003800000 */
.L_x_2962:
        /* <DEDUP_REMOVED lines=9> */
.L_x_2964:
        /* <DEDUP_REMOVED lines=15> */
.L_x_2965:
        /* <DEDUP_REMOVED lines=15> */
.L_x_2966:
        /* <DEDUP_REMOVED lines=15> */
.L_x_2967:
        /* <DEDUP_REMOVED lines=9> */
[----:B---3--:R-:W-:Y:S05]  /*2d270*/  @P0 BRA.U.ANY `(.L_x_2967) ;  /* 0xfffffffd00d80947 */ /* 0x008fea000393ffff */
.L_x_2951:
[----:B------:R-:W-:Y:S05]  /*2d280*/  BSYNC B1 ;  /* 0x0000000000017941 */ /* 0x000fea0003800000 */
.L_x_2950:
        /* <DEDUP_REMOVED lines=9> */
.L_x_2986:
[----:B------:R-:W-:Y:S05]  /*2d320*/  YIELD ;  /* 0x0000000000007946 */ /* 0x000fea0003800000 */
[----:B------:R-:W-:Y:S04]  /*2d330*/  BSSY B1, `(.L_x_2968) ;  /* 0x00000aa000017945 */ /* 0x000fe80003800000 */
[----:B------:R-:W-:Y:S05]  /*2d340*/  @!P6 BRA `(.L_x_2969) ;  /* 0x0000000800a0e947 */ /* 0x000fea0003800000 */
[----:B------:R-:W-:Y:S01]  /*2d350*/  IMAD R10, R28, 0x8, R16 ;  /* 0x000000081c0a7824 */ /* 0x000fe200078e0210 */
[----:B------:R-:W-:Y:S01]  /*2d360*/  SHF.L.U32 R9, R30, 0x1f, RZ ;  /* 0x0000001f1e097819 */ /* 0x000fe200000006ff */
[----:B------:R-:W0:Y:S01]  /*2d370*/  S2R R3, SR_TID.X ;  /* 0x0000000000037919 */ /* 0x000e220000002100 */
[----:B------:R-:W-:Y:S02]  /*2d380*/  BSSY B2, `(.L_x_2970) ;  /* 0x0000005000027945 */ /* 0x000fe40003800000 */
[----:B------:R-:W3:Y:S01]  /*2d390*/  SYNCS.PHASECHK.TRANS64.TRYWAIT P1, [R10+URZ+0x388a0], R9 ;  /* 0x0388a0090a0075a7 */ /* 0x000ee2000802017f */
[----:B0-----:R-:W-:-:S04]  /*2d3a0*/  LOP3.LUT R3, R3, 0x7f, RZ, 0xc0, !PT ;  /* 0x0000007f03037812 */ /* 0x001fc800078ec0ff */
[----:B------:R-:W-:Y:S01]  /*2d3b0*/  ISETP.NE.AND P2, PT, R3, RZ, PT ;  /* 0x000000ff0300720c */ /* 0x000fe20003f45270 */
[----:B---3--:R-:W-:-:S12]  /*2d3c0*/  @!P1 BRA `(.L_x_2971) ;  /* 0x0000007800789947 */ /* 0x008fd80003800000 */
.L_x_3160:
[----:B------:R-:W-:Y:S05]  /*2d3d0*/  BSYNC B2 ;  /* 0x0000000000027941 */ /* 0x000fea0003800000 */
.L_x_2970:
[----:B------:R-:W-:Y:S04]  /*2d3e0*/  BSSY B2, `(.L_x_2972) ;  /* 0x0000009000027945 */ /* 0x000fe80003800000 */
[----:B------:R-:W-:Y:S05]  /*2d3f0*/  @P2 BRA `(.L_x_2973) ;  /* 0x00000000001c2947 */ /* 0x000fea0003800000 */
[----:B--2---:R-:W2:Y:S01]  /*2d400*/  S2R R7, SR_TID.X ;  /* 0x0000000000077919 */ /* 0x004ea20000002100 */
[----:B------:R-:W-:-:S04]  /*2d410*/  IMAD.MOV.U32 R3, RZ, RZ, 0xa000 ;  /* 0x0000a000ff037424 */ /* 0x000fc800078e00ff */
[----:B------:R3:W-:Y:S01]  /*2d420*/  SYNCS.ARRIVE.TRANS64 RZ, [R10+URZ+0x38890], R3 ;  /* 0x038890030aff79a7 */ /* 0x0007e2000800003f */
[----:B--2---:R-:W-:-:S04]  /*2d430*/  LOP3.LUT R7, R7, 0x1f, RZ, 0xc0, !PT ;  /* 0x0000001f07077812 */ /* 0x004fc800078ec0ff */
[----:B------:R-:W-:-:S13]  /*2d440*/  ISETP.NE.AND P1, PT, R7, RZ, PT ;  /* 0x000000ff0700720c */ /* 0x000fda0003f25270 */
[----:B---3--:R-:W-:Y:S05]  /*2d450*/  @!P1 BRA `(.L_x_2973) ;  /* 0x0000000000049947 */ /* 0x008fea0003800000 */
[----:B------:R-:W-:Y:S01]  /*2d460*/  BPT.TRAP 0x1 ;  /* 0x000000040000795c */ /* 0x000fe20000300000 */
.L_x_2973:
[----:B------:R-:W-:Y:S05]  /*2d470*/  BSYNC B2 ;  /* 0x0000000000027941 */ /* 0x000fea0003800000 */
.L_x_2972:
[----:B------:R-:W-:Y:S01]  /*2d480*/  IMAD.MOV.U32 R14, RZ, RZ, RZ ;  /* 0x000000ffff0e7224 */ /* 0x000fe200078e00ff */
[----:B------:R-:W-:Y:S01]  /*2d490*/  UIADD3 UR4, UP0, UR38, 0x570, URZ ;  /* 0x0000057026047890 */ /* 0x000fe2000ff1e03f */
[----:B------:R-:W-:Y:S01]  /*2d4a0*/  IMAD R8, R28, 0xa000, R16 ;  /* 0x0000a0001c087824 */ /* 0x000fe200078e0210 */
[----:B------:R-:W-:Y:S01]  /*2d4b0*/  PLOP3.LUT P1, PT, PT, PT, PT, 0x80, 0x0 ;  /* 0x000000000000781c */ /* 0x000fe20003f2f070 */
[----:B--2---:R-:W-:Y:S01]  /*2d4c0*/  IMAD R7, R11, 0x50, R0 ;  /* 0x000000500b077824 */ /* 0x004fe200078e0200 */
[----:B------:R-:W-:Y:S01]  /*2d4d0*/  R2UR UR10, R14 ;  /* 0x000000000e0a72ca */ /* 0x000fe200000e0000 */
[----:B------:R-:W-:Y:S01]  /*2d4e0*/  VIADD R3, R10, 0x38890 ;  /* 0x000388900a037836 */ /* 0x000fe20000000000 */
[----:B------:R-:W-:Y:S01]  /*2d4f0*/  UIADD3.X UR5, URZ, UR39, URZ, UP0, !UPT ;  /* 0x000000273f057290 */ /* 0x000fe200087fe43f */
[----:B-1----:R-:W-:Y:S01]  /*2d500*/  VIADD R12, R8, 0x24400 ;  /* 0x00024400080c7836 */ /* 0x002fe20000000000 */
[----:B------:R-:W-:Y:S01]  /*2d510*/  UMOV UR6, 0x0 ;  /* 0x0000000000067882 */ /* 0x000fe20000000000 */
[----:B------:R-:W-:-:S10]  /*2d520*/  UMOV UR7, 0x12f00000 ;  /* 0x12f0000000077882 */ /* 0x000fd40000000000 */
.L_x_2974:
        /* <DEDUP_REMOVED lines=12> */
[----:B------:R-:W-:Y:S01]  /*2d5f0*/  UMOV UR6, 0x0 ;  /* 0x0000000000067882 */ /* 0x000fe20000000000 */
[----:B------:R-:W-:Y:S02]  /*2d600*/  UMOV UR7, 0x12f00000 ;  /* 0x12f0000000077882 */ /* 0x000fe40000000000 */
[----:B------:R-:W-:Y:S01]  /*2d610*/  R2UR UR10, R12 ;  /* 0x000000000c0a72ca */ /* 0x000fe200000e0000 */
[----:B------:R-:W-:-:S14]  /*2d620*/  VIADD R12, R8, 0x26c00 ;  /* 0x00026c00080c7836 */ /* 0x000fdc0000000000 */
.L_x_2975:
        /* <DEDUP_REMOVED lines=16> */
.L_x_2976:
        /* <DEDUP_REMOVED lines=16> */
.L_x_2977:
        /* <DEDUP_REMOVED lines=13> */
.L_x_3161:
[----:B------:R-:W-:Y:S05]  /*2d900*/  BSYNC B2 ;  /* 0x0000000000027941 */ /* 0x000fea0003800000 */
.L_x_2978:
        /* <DEDUP_REMOVED lines=11> */
.L_x_2981:
[----:B------:R-:W-:Y:S05]  /*2d9c0*/  BSYNC B2 ;  /* 0x0000000000027941 */ /* 0x000fea0003800000 */
.L_x_2980:
[----:B------:R-:W-:Y:S01]  /*2d9d0*/  R2UR UR10, R14 ;  /* 0x000000000e0a72ca */ /* 0x000fe200000e0000 */
[----:B------:R-:W-:Y:S01]  /*2d9e0*/  UIADD3 UR4, UP0, UR38, 0x670, URZ ;  /* 0x0000067026047890 */ /* 0x000fe2000ff1e03f */
[----:B------:R-:W-:Y:S01]  /*2d9f0*/  R2UR UR6, R12 ;  /* 0x000000000c0672ca */ /* 0x000fe200000e0000 */
[----:B01----:R-:W-:Y:S01]  /*2da00*/  VIADD R10, R10, 0x388b0 ;  /* 0x000388b00a0a7836 */ /* 0x003fe20000000000 */
[----:B------:R-:W-:Y:S01]  /*2da10*/  R2UR UR7, R13 ;  /* 0x000000000d0772ca */ /* 0x000fe200000e0000 */
[----:B------:R-:W-:Y:S01]  /*2da20*/  VIADD R3, R8, 0x400 ;  /* 0x0000040008037836 */ /* 0x000fe20000000000 */
[----:B------:R-:W-:Y:S01]  /*2da30*/  PLOP3.LUT P1, PT, PT, PT, PT, 0x80, 0x0 ;  /* 0x000000000000781c */ /* 0x000fe20003f2f070 */
[----:B------:R-:W-:-:S12]  /*2da40*/  UIADD3.X UR5, URZ, UR39, URZ, UP0, !UPT ;  /* 0x000000273f057290 */ /* 0x000fd800087fe43f */
.L_x_2982:
        /* <DEDUP_REMOVED lines=16> */
.L_x_2983:
        /* <DEDUP_REMOVED lines=15> */
.L_x_2984:
        /* <DEDUP_REMOVED lines=15> */
.L_x_2985:
        /* <DEDUP_REMOVED lines=10> */
.L_x_2969:
[----:B------:R-:W-:Y:S05]  /*2ddd0*/  BSYNC B1 ;  /* 0x0000000000017941 */ /* 0x000fea0003800000 */
.L_x_2968:
[C---:B------:R-:W-:Y:S01]  /*2dde0*/  ISETP.GT.AND P2, PT, R11.reuse, R6, PT ;  /* 0x000000060b00720c */ /* 0x040fe20003f44270 */
[----:B------:R-:W-:Y:S02]  /*2ddf0*/  VIADD R28, R28, 0x1 ;  /* 0x000000011c1c7836 */ /* 0x000fe40000000000 */
[----:B------:R-:W-:-:S03]  /*2de00*/  VIADD R11, R11, 0xffffffff ;  /* 0xffffffff0b0b7836 */ /* 0x000fc60000000000 */
[----:B------:R-:W-:-:S04]  /*2de10*/  ISETP.NE.AND P1, PT, R28, 0x2, PT ;  /* 0x000000021c00780c */ /* 0x000fc80003f25270 */
[----:B------:R-:W-:Y:S02]  /*2de20*/  SEL R3, RZ, 0x1, P1 ;  /* 0x00000001ff037807 */ /* 0x000fe40000800000 */
[----:B------:R-:W-:Y:S02]  /*2de30*/  SEL R28, R28, RZ, P1 ;  /* 0x000000ff1c1c7207 */ /* 0x000fe40000800000 */
[----:B------:R-:W-:Y:S01]  /*2de40*/  LOP3.LUT R30, R30, R3, RZ, 0x3c, !PT ;  /* 0x000000031e1e7212 */ /* 0x000fe200078e3cff */
[----:B------:R-:W-:Y:S06]  /*2de50*/  @P2 BRA `(.L_x_2986) ;  /* 0xfffffff400302947 */ /* 0x000fec000383ffff */
.L_x_2944:
[----:B------:R-:W-:Y:S05]  /*2de60*/  BSYNC B0 ;  /* 0x0000000000007941 */ /* 0x000fea0003800000 */
.L_x_2943:
[----:B------:R-:W3:Y:S01]  /*2de70*/  LDC R0, c[0x0][0x448] ;  /* 0x00011200ff007b82 */ /* 0x000ee20000000800 */
[----:B------:R-:W-:Y:S01]  /*2de80*/  LEA R2, R25, 0x7f, 0x7 ;  /* 0x0000007f19027811 */ /* 0x000fe200078e38ff */
[----:B------:R-:W-:Y:S06]  /*2de90*/  @!P0 WARPSYNC.ALL ;  /* 0x0000000000008948 */ /* 0x000fec0003800000 */
[----:B------:R-:W-:Y:S01]  /*2dea0*/  @!P0 BAR.SYNC.DEFER_BLOCKING 0xc, 0x180 ;  /* 0x0306000000008b1d */ /* 0x000fe20000010000 */
[----:B------:R-:W-:-:S05]  /*2deb0*/  ISETP.NE.AND P2, PT, R4, RZ, PT ;  /* 0x000000ff0400720c */ /* 0x000fca0003f45270 */
[----:B------:R-:W-:Y:S08]  /*2dec0*/  BSSY B0, `(.L_x_2987) ;  /* 0x0000029000007945 */ /* 0x000ff00003800000 */
[----:B------:R-:W4:Y:S01]  /*2ded0*/  @!P2 LDC R4, c[0x0][0x9f0] ;  /* 0x00027c00ff04ab82 */ /* 0x000f220000000800 */
[----:B---3--:R-:W-:-:S13]  /*2dee0*/  ISETP.NE.AND P1, PT, R0, 0x1, PT ;  /* 0x000000010000780c */ /* 0x008fda0003f25270 */
[----:B------:R-:W3:Y:S08]  /*2def0*/  @P1 LDC R3, c[0x0][0x44c] ;  /* 0x00011300ff031b82 */ /* 0x000ef00000000800 */
[----:B------:R-:W5:Y:S01]  /*2df00*/  @P1 LDC R0, c[0x0][0x450] ;  /* 0x00011400ff001b82 */ /* 0x000f620000000800 */
[----:B---3--:R-:W-:-:S05]  /*2df10*/  @P1 IMAD.HI.U32 R3, R2, R3, RZ ;  /* 0x0000000302031227 */ /* 0x008fca00078e00ff */
[----:B-----5:R-:W-:Y:S01]  /*2df20*/  @P1 SHF.R.U32.HI R2, RZ, R0, R3 ;  /* 0x00000000ff021219 */ /* 0x020fe20000011603 */
[----:B------:R-:W-:-:S04]  /*2df30*/  IMAD.MOV.U32 R0, RZ, RZ, RZ ;  /* 0x000000ffff007224 */ /* 0x000fc800078e00ff */
[----:B------:R-:W-:-:S04]  /*2df40*/  IMAD.IADD R2, R5, 0x1, R2 ;  /* 0x0000000105027824 */ /* 0x000fc800078e0202 */
[----:B------:R-:W-:-:S05]  /*2df50*/  IMAD.HI R2, R2, 0x66666667, RZ ;  /* 0x6666666702027827 */ /* 0x000fca00078e02ff */
[----:B------:R-:W-:-:S04]  /*2df60*/  SHF.R.U32.HI R3, RZ, 0x1f, R2 ;  /* 0x0000001fff037819 */ /* 0x000fc80000011602 */
[----:B------:R-:W-:-:S04]  /*2df70*/  LEA.HI.SX32 R3, R2, R3, 0x1b ;  /* 0x0000000302037211 */ /* 0x000fc800078fdaff */
[----:B------:R-:W-:-:S04]  /*2df80*/  VIMNMX R20, R20, R3, PT ;  /* 0x0000000314147248 */ /* 0x000fc80003fe0100 */
[----:B------:R-:W-:-:S13]  /*2df90*/  ISETP.GE.AND P1, PT, R20, 0x1, PT ;  /* 0x000000011400780c */ /* 0x000fda0003f26270 */
[----:B----4-:R-:W-:Y:S05]  /*2dfa0*/  @!P1 BRA `(.L_x_2988) ;  /* 0x0000000000689947 */ /* 0x010fea0003800000 */
[-C--:B------:R-:W-:Y:S02]  /*2dfb0*/  IABS R0, R4.reuse ;  /* 0x0000000400007213 */ /* 0x080fe40000000000 */
[----:B------:R-:W-:Y:S02]  /*2dfc0*/  IABS R6, R4 ;  /* 0x0000000400067213 */ /* 0x000fe40000000000 */
[----:B--2---:R-:W2:Y:S03]  /*2dfd0*/  I2F.RP R7, R0 ;  /* 0x0000000000077306 */ /* 0x004ea60000209400 */
[----:B------:R-:W-:-:S05]  /*2dfe0*/  IMAD.MOV R6, RZ, RZ, -R6 ;  /* 0x000000ffff067224 */ /* 0x000fca00078e0a06 */
[----:B--2---:R-:W2:Y:S02]  /*2dff0*/  MUFU.RCP R7, R7 ;  /* 0x0000000700077308 */ /* 0x004ea40000001000 */
[----:B--2---:R-:W-:-:S06]  /*2e000*/  VIADD R8, R7, 0xffffffe ;  /* 0x0ffffffe07087836 */ /* 0x004fcc0000000000 */
[----:B------:R-:W2:Y:S02]  /*2e010*/  F2I.FTZ.U32.TRUNC.NTZ R3, R8 ;  /* 0x0000000800037305 */ /* 0x000ea4000021f000 */
[----:B--2---:R-:W-:-:S04]  /*2e020*/  IMAD.MOV R2, RZ, RZ, -R3 ;  /* 0x000000ffff027224 */ /* 0x004fc800078e0a03 */
        /* <DEDUP_REMOVED lines=18> */
.L_x_2988:
[----:B------:R-:W-:Y:S05]  /*2e150*/  BSYNC B0 ;  /* 0x0000000000007941 */ /* 0x000fea0003800000 */
.L_x_2987:
[-C--:B------:R-:W-:Y:S01]  /*2e160*/  IMAD R3, R21, R0.reuse, RZ ;  /* 0x0000000015037224 */ /* 0x080fe200078e02ff */
[----:B------:R-:W-:Y:S04]  /*2e170*/  BSSY B7, `(.L_x_2989) ;  /* 0x0000392000077945 */ /* 0x000fe80003800000 */
[----:B------:R-:W-:Y:S01]  /*2e180*/  VIADDMNMX R2, R3, R0, R20, PT ;  /* 0x0000000003027246 */ /* 0x000fe20003800114 */
[----:B------:R3:W-:Y:S03]  /*2e190*/  STL [R1+0xc], R3 ;  /* 0x00000c0301007387 */ /* 0x0007e60000100800 */
[----:B------:R-:W-:Y:S01]  /*2e1a0*/  ISETP.GT.AND P0, PT, R2, R3, PT ;  /* 0x000000030200720c */ /* 0x000fe20003f04270 */
[----:B------:R3:W-:-:S12]  /*2e1b0*/  STL [R1+0x28], R2 ;  /* 0x0000280201007387 */ /* 0x0007d80000100800 */
[----:B---3--:R-:W-:Y:S05]  /*2e1c0*/  @P0 BRA `(.L_x_2990) ;  /* 0x0000000000480947 */ /* 0x008fea0003800000 */
[----:B------:R-:W3:Y:S02]  /*2e1d0*/  S2R R2, SR_TID.X ;  /* 0x0000000000027919 */ /* 0x000ee40000002100 */
[----:B---3--:R-:W-:-:S04]  /*2e1e0*/  LOP3.LUT R2, R2, 0x7f, RZ, 0xc0, !PT ;  /* 0x0000007f02027812 */ /* 0x008fc800078ec0ff */
[----:B------:R-:W-:-:S13]  /*2e1f0*/  ISETP.NE.AND P0, PT, R2, RZ, PT ;  /* 0x000000ff0200720c */ /* 0x000fda0003f05270 */
[----:B------:R-:W-:Y:S05]  /*2e200*/  @P0 BRA `(.L_x_2991) ;  /* 0x0000003800200947 */ /* 0x000fea0003800000 */
[----:B------:R-:W3:Y:S01]  /*2e210*/  S2R R5, SR_LANEID ;  /* 0x0000000000057919 */ /* 0x000ee20000000000 */
[----:B------:R-:W-:Y:S01]  /*2e220*/  VOTEU.ANY UR4, UPT, PT ;  /* 0x0000000000047886 */ /* 0x000fe200038e0100 */
[----:B------:R-:W4:Y:S01]  /*2e230*/  LDC.64 R2, c[0x0][0xc60] ;  /* 0x00031800ff027b82 */ /* 0x000f220000000a00 */
[----:B------:R-:W3:Y:S01]  /*2e240*/  FLO.U32 R0, UR4 ;  /* 0x0000000400007d00 */ /* 0x000ee200080e0000 */
[----:B------:R-:W-:Y:S01]  /*2e250*/  ULDC.64 UR6, c[0x0][0x208] ;  /* 0x0000820000067ab9 */ /* 0x000fe20000000a00 */
[----:B---3--:R-:W-:-:S06]  /*2e260*/  ISETP.EQ.U32.AND P0, PT, R0, R5, PT ;  /* 0x000000050000720c */ /* 0x008fcc0003f02070 */
[----:B------:R-:W4:Y:S07]  /*2e270*/  POPC R5, UR4 ;  /* 0x0000000400057d09 */ /* 0x000f2e0008000000 */
[----:B----4-:R-:W3:Y:S01]  /*2e280*/  @P0 ATOMG.E.ADD.STRONG.GPU PT, R3, desc[UR6][R2.64], R5 ;  /* 0x00000005020309a8 */ /* 0x010ee200081ee1c6 */
[----:B------:R-:W4:Y:S02]  /*2e290*/  S2R R4, SR_LTMASK ;  /* 0x0000000000047919 */ /* 0x000f240000003900 */
[----:B----4-:R-:W-:-:S04]  /*2e2a0*/  LOP3.LUT R4, R4, UR4, RZ, 0xc0, !PT ;  /* 0x0000000404047c12 */ /* 0x010fc8000f8ec0ff */
[----:B--2---:R-:W2:Y:S01]  /*2e2b0*/  POPC R7, R4 ;  /* 0x0000000400077309 */ /* 0x004ea20000000000 */
[----:B---3--:R-:W2:Y:S02]  /*2e2c0*/  SHFL.IDX PT, R0, R3, R0, 0x1f ;  /* 0x00001f0003007589 */ /* 0x008ea400000e0000 */
[----:B--2---:R-:W-:Y:S01]  /*2e2d0*/  IADD3 R24, R0, UR36, R7 ;  /* 0x0000002400187c10 */ /* 0x004fe2000fffe007 */
[----:B------:R-:W-:Y:S06]  /*2e2e0*/  BRA `(.L_x_2991) ;  /* 0x0000003400e87947 */ /* 0x000fec0003800000 */
.L_x_2990:
        /* <DEDUP_REMOVED lines=9> */
[----:B------:R-:W3:Y:S01]  /*2e380*/  LDC.64 R2, c[0x4][R2] ;  /* 0x0100000002027b82 */ /* 0x000ee20000000a00 */
[----:B------:R-:W-:Y:S02]  /*2e390*/  IMAD.U32 R5, RZ, RZ, UR7 ;  /* 0x00000007ff057e24 */ /* 0x000fe4000f8e00ff */
[----:B------:R-:W-:Y:S02]  /*2e3a0*/  IMAD.U32 R6, RZ, RZ, UR8 ;  /* 0x00000008ff067e24 */ /* 0x000fe4000f8e00ff */
[----:B--2---:R-:W-:-:S02]  /*2e3b0*/  IMAD.U32 R7, RZ, RZ, UR9 ;  /* 0x00000009ff077e24 */ /* 0x004fc4000f8e00ff */
[----:B------:R-:W-:Y:S02]  /*2e3c0*/  IMAD.U32 R10, RZ, RZ, UR4 ;  /* 0x00000004ff0a7e24 */ /* 0x000fe4000f8e00ff */
[----:B0-----:R-:W-:Y:S02]  /*2e3d0*/  IMAD.U32 R11, RZ, RZ, UR5 ;  /* 0x00000005ff0b7e24 */ /* 0x001fe4000f8e00ff */
[----:B------:R-:W-:Y:S02]  /*2e3e0*/  IMAD.MOV.U32 R8, RZ, RZ, 0x70 ;  /* 0x00000070ff087424 */ /* 0x000fe400078e00ff */
[----:B-1----:R-:W-:Y:S02]  /*2e3f0*/  IMAD.MOV.U32 R12, RZ, RZ, 0x1 ;  /* 0x00000001ff0c7424 */ /* 0x002fe400078e00ff */
[----:B------:R-:W-:-:S07]  /*2e400*/  IMAD.MOV.U32 R13, RZ, RZ, RZ ;  /* 0x000000ffff0d7224 */ /* 0x000fce00078e00ff */
[----:B------:R-:W-:-:S07]  /*2e410*/  LEPC R20, `(.L_x_2993) ;  /* 0x000000001014794e */ /* 0x000fce0000000000 */
[----:B---3--:R-:W-:Y:S05]  /*2e420*/  CALL.ABS.NOINC R2 ;  /* 0x0000000002007343 */ /* 0x008fea0003c00000 */
.L_x_2993:
[----:B------:R-:W-:Y:S05]  /*2e430*/  BSYNC B6 ;  /* 0x0000000000067941 */ /* 0x000fea0003800000 */
.L_x_2992:
        /* <DEDUP_REMOVED lines=8> */
[----:B------:R3:W4:Y:S01]  /*2e4c0*/  LDC.64 R2, c[0x4][R22] ;  /* 0x0100000016027b82 */ /* 0x0007220000000a00 */
[----:B------:R-:W-:Y:S02]  /*2e4d0*/  IMAD.U32 R4, RZ, RZ, UR6 ;  /* 0x00000006ff047e24 */ /* 0x000fe4000f8e00ff */
[----:B------:R-:W-:Y:S02]  /*2e4e0*/  IMAD.U32 R5, RZ, RZ, UR7 ;  /* 0x00000007ff057e24 */ /* 0x000fe4000f8e00ff */
[----:B------:R-:W-:Y:S02]  /*2e4f0*/  IMAD.U32 R6, RZ, RZ, UR8 ;  /* 0x00000008ff067e24 */ /* 0x000fe4000f8e00ff */
[----:B--2---:R-:W-:-:S02]  /*2e500*/  IMAD.U32 R7, RZ, RZ, UR9 ;  /* 0x00000009ff077e24 */ /* 0x004fc4000f8e00ff */
[----:B------:R-:W-:Y:S02]  /*2e510*/  IMAD.U32 R10, RZ, RZ, UR4 ;  /* 0x00000004ff0a7e24 */ /* 0x000fe4000f8e00ff */
[----:B0-----:R-:W-:Y:S02]  /*2e520*/  IMAD.U32 R11, RZ, RZ, UR5 ;  /* 0x00000005ff0b7e24 */ /* 0x001fe4000f8e00ff */
[----:B------:R-:W-:Y:S02]  /*2e530*/  IMAD.MOV.U32 R8, RZ, RZ, 0x70 ;  /* 0x00000070ff087424 */ /* 0x000fe400078e00ff */
[----:B-1----:R-:W-:Y:S02]  /*2e540*/  IMAD.MOV.U32 R12, RZ, RZ, 0x1 ;  /* 0x00000001ff0c7424 */ /* 0x002fe400078e00ff */
[----:B---3--:R-:W-:-:S07]  /*2e550*/  IMAD.MOV.U32 R13, RZ, RZ, RZ ;  /* 0x000000ffff0d7224 */ /* 0x008fce00078e00ff */
[----:B------:R-:W-:-:S07]  /*2e560*/  LEPC R20, `(.L_x_2996) ;  /* 0x000000001014794e */ /* 0x000fce0000000000 */
[----:B----4-:R-:W-:Y:S05]  /*2e570*/  CALL.ABS.NOINC R2 ;  /* 0x0000000002007343 */ /* 0x010fea0003c00000 */
.L_x_2996:
        /* <DEDUP_REMOVED lines=15> */
.L_x_2995:
[----:B------:R-:W-:Y:S05]  /*2e670*/  BSYNC B6 ;  /* 0x0000000000067941 */ /* 0x000fea0003800000 */
.L_x_2994:
[----:B------:R-:W3:Y:S01]  /*2e680*/  LDL R22, [R1+0x28] ;  /* 0x0000280001167983 */ /* 0x000ee20000100800 */
[----:B------:R-:W-:-:S03]  /*2e690*/  ULDC.64 UR4, c[0x0][0x9f8] ;  /* 0x00027e0000047ab9 */ /* 0x000fc60000000a00 */
[----:B--2---:R-:W2:Y:S01]  /*2e6a0*/  LDL R7, [R1+0x8] ;  /* 0x0000080001077983 */ /* 0x004ea20000100800 */
[----:B------:R-:W-:-:S03]  /*2e6b0*/  ISETP.NE.U32.AND P0, PT, RZ, UR4, PT ;  /* 0x00000004ff007c0c */ /* 0x000fc6000bf05070 */
[----:B------:R-:W4:Y:S01]  /*2e6c0*/  LDL R21, [R1+0x10] ;  /* 0x0000100001157983 */ /* 0x000f220000100800 */
[----:B------:R-:W-:Y:S01]  /*2e6d0*/  ISETP.NE.AND.EX P0, PT, RZ, UR5, PT, P0 ;  /* 0x00000005ff007c0c */ /* 0x000fe2000bf05300 */
[----:B------:R-:W-:Y:S01]  /*2e6e0*/  ULDC.64 UR6, c[0x0][0x208] ;  /* 0x0000820000067ab9 */ /* 0x000fe20000000a00 */
[----:B------:R-:W0:Y:S01]  /*2e6f0*/  LDC R0, c[0x0][0x430] ;  /* 0x00010c00ff007b82 */ /* 0x000e220000000800 */
[----:B------:R-:W1:Y:S10]  /*2e700*/  S2R R20, SR_TID.X ;  /* 0x0000000000147919 */ /* 0x000e740000002100 */
[----:B------:R-:W-:Y:S01]  /*2e710*/  @P0 IADD3 R2, P1, R17, UR4, RZ ;  /* 0x0000000411020c10 */ /* 0x000fe2000ff3e0ff */
[----:B------:R-:W-:-:S03]  /*2e720*/  ULDC UR4, c[0x0][0x2f4] ;  /* 0x0000bd0000047ab9 */ /* 0x000fc60000000800 */
[----:B------:R-:W-:-:S05]  /*2e730*/  @P0 IADD3.X R3, R19, UR5, RZ, P1, !PT ;  /* 0x0000000513030c10 */ /* 0x000fca0008ffe4ff */
[----:B------:R4:W4:Y:S01]  /*2e740*/  @P0 LDG.E R32, desc[UR6][R2.64] ;  /* 0x0000000602200981 */ /* 0x000922000c1e1900 */
[----:B-1----:R-:W-:-:S04]  /*2e750*/  LOP3.LUT R20, R20, 0x7f, RZ, 0xc0, !PT ;  /* 0x0000007f14147812 */ /* 0x002fc800078ec0ff */
[----:B------:R-:W-:Y:S02]  /*2e760*/  SHF.R.U32.HI R4, RZ, 0x3, R20 ;  /* 0x00000003ff047819 */ /* 0x000fe40000011614 */
[----:B------:R-:W1:Y:S01]  /*2e770*/  S2R R20, SR_TID.X ;  /* 0x0000000000147919 */ /* 0x000e620000002100 */
[----:B0-----:R-:W-:-:S13]  /*2e780*/  ISETP.NE.AND P1, PT, R0, 0x1, PT ;  /* 0x000000010000780c */ /* 0x001fda0003f25270 */
[----:B------:R-:W0:Y:S01]  /*2e790*/  @P1 LDC R6, c[0x0][0x438] ;  /* 0x00010e00ff061b82 */ /* 0x000e220000000800 */
[----:B-1----:R-:W-:-:S05]  /*2e7a0*/  IMAD.SHL.U32 R20, R20, 0x10, RZ ;  /* 0x0000001014147824 */ /* 0x002fca00078e00ff */
[----:B------:R-:W-:Y:S02]  /*2e7b0*/  LOP3.LUT R20, R4, 0x70, R20, 0xf8, !PT ;  /* 0x0000007004147812 */ /* 0x000fe400078ef814 */
[----:B------:R-:W1:Y:S01]  /*2e7c0*/  @P1 LDC R4, c[0x0][0x434] ;  /* 0x00010d00ff041b82 */ /* 0x000e620000000800 */
[----:B------:R-:W-:Y:S02]  /*2e7d0*/  LOP3.LUT R18, R18, 0xfffffffe, RZ, 0xc0, !PT ;  /* 0xfffffffe12127812 */ /* 0x000fe400078ec0ff */
[----:B------:R-:W-:-:S04]  /*2e7e0*/  LOP3.LUT R9, R34, 0x40, RZ, 0xfc, !PT ;  /* 0x0000004022097812 */ /* 0x000fc800078efcff */
[----:B------:R-:W-:Y:S01]  /*2e7f0*/  ISETP.GE.AND P3, PT, R9, UR4, PT ;  /* 0x0000000409007c0c */ /* 0x000fe2000bf66270 */
[----:B------:R-:W-:Y:S01]  /*2e800*/  UMOV UR5, 0xffffffff ;  /* 0xffffffff00057882 */ /* 0x000fe20000000000 */
[----:B---3--:R-:W-:-:S04]  /*2e810*/  VIADD R22, R22, 0xffffffff ;  /* 0xffffffff16167836 */ /* 0x008fc80000000000 */
[----:B------:R-:W-:-:S05]  /*2e820*/  IMAD R5, R22, 0x50, R20 ;  /* 0x0000005016057824 */ /* 0x000fca00078e0214 */
[----:B--2---:R-:W-:-:S04]  /*2e830*/  ISETP.GE.AND P0, PT, R5, R7, PT ;  /* 0x000000070500720c */ /* 0x004fc80003f06270 */
[----:B------:R-:W-:Y:S01]  /*2e840*/  ISETP.GT.U32.OR P0, PT, R20, 0x4f, P0 ;  /* 0x0000004f1400780c */ /* 0x000fe20000704470 */
[----:B----4-:R-:W-:-:S04]  /*2e850*/  IMAD.IADD R5, R5, 0x1, R21 ;  /* 0x0000000105057824 */ /* 0x010fc800078e0215 */
[----:B-1----:R-:W-:-:S08]  /*2e860*/  @P1 IMAD.HI.U32 R7, R5, R4, RZ ;  /* 0x0000000405071227 */ /* 0x002fd000078e00ff */
[----:B------:R-:W1:Y:S01]  /*2e870*/  @!P0 LDC.64 R2, c[0x0][0x428] ;  /* 0x00010a00ff028b82 */ /* 0x000e620000000a00 */
[----:B------:R-:W-:Y:S01]  /*2e880*/  IMAD.MOV.U32 R4, RZ, RZ, R5 ;  /* 0x000000ffff047224 */ /* 0x000fe200078e0005 */
[----:B0-----:R-:W-:Y:S02]  /*2e890*/  @P1 SHF.R.U32.HI R4, RZ, R6, R7 ;  /* 0x00000006ff041219 */ /* 0x001fe40000011607 */
[----:B------:R-:W-:-:S03]  /*2e8a0*/  SHF.R.S32.HI R8, RZ, 0x1f, R32 ;  /* 0x0000001fff087819 */ /* 0x000fc60000011420 */
[----:B------:R-:W-:-:S04]  /*2e8b0*/  IMAD.MOV R6, RZ, RZ, -R4 ;  /* 0x000000ffff067224 */ /* 0x000fc800078e0a04 */
[----:B------:R-:W-:Y:S01]  /*2e8c0*/  IMAD R0, R0, R6, R5 ;  /* 0x0000000600007224 */ /* 0x000fe200078e0205 */
[--C-:B------:R-:W-:Y:S01]  /*2e8d0*/  @!P0 SHF.R.S32.HI R5, RZ, 0x1f, R4.reuse ;  /* 0x0000001fff058819 */ /* 0x100fe20000011404 */
[-C--:B-1----:R-:W-:Y:S02]  /*2e8e0*/  @!P0 IMAD R6, R8, R2.reuse, RZ ;  /* 0x0000000208068224 */ /* 0x082fe400078e02ff */
        /* <DEDUP_REMOVED lines=28> */
.L_x_3164:
[----:B------:R-:W-:Y:S05]  /*2eab0*/  @!P2 BRA `(.L_x_2998) ;  /* 0x000000000004a947 */ /* 0x000fea0003800000 */
[----:B------:R-:W-:Y:S01]  /*2eac0*/  BPT.TRAP 0x1 ;  /* 0x000000040000795c */ /* 0x000fe20000300000 */
.L_x_2998:
        /* <DEDUP_REMOVED lines=23> */
.L_x_3165:
[----:B------:R-:W-:Y:S05]  /*2ec40*/  BSYNC B0 ;  /* 0x0000000000007941 */ /* 0x000fea0003800000 */
.L_x_2999:
        /* <DEDUP_REMOVED lines=75> */
.L_x_3177:
        /* <DEDUP_REMOVED lines=18> */
.L_x_3003:
[----:B------:R-:W-:Y:S05]  /*2f220*/  BSYNC B0 ;  /* 0x0000000000007941 */ /* 0x000fea0003800000 */
.L_x_3002:
[----:B------:R-:W-:Y:S01]  /*2f230*/  NOP ;  /* 0x0000000000007918 */ /* 0x000fe20000000000 */
[----:B------:R-:W-:-:S13]  /*2f240*/  PLOP3.LUT P0, PT, PT, PT, PT, 0x80, 0x0 ;  /* 0x000000000000781c */ /* 0x000fda0003f0f070 */
.L_x_3004:
        /* <DEDUP_REMOVED lines=11> */
.L_x_3005:
        /* <DEDUP_REMOVED lines=37> */
.L_x_3007:
[----:B------:R-:W-:Y:S05]  /*2f550*/  BSYNC B6 ;  /* 0x0000000000067941 */ /* 0x000fea0003800000 */
.L_x_3006:
[----:B------:R-:W3:Y:S01]  /*2f560*/  LDL.LU R20, [R1+0x30] ;  /* 0x0000300001147983 */ /* 0x000ee20000300800 */
[----:B------:R-:W-:Y:S01]  /*2f570*/  ULDC.64 UR4, c[0x0][0x2d8] ;  /* 0x0000b60000047ab9 */ /* 0x000fe20000000a00 */
[----:B------:R-:W0:Y:S02]  /*2f580*/  LDC R7, c[0x0][0x448] ;  /* 0x00011200ff077b82 */ /* 0x000e240000000800 */
[----:B------:R-:W4:Y:S04]  /*2f590*/  LDL.LU.64 R2, [R1+0x20] ;  /* 0x0000200001027983 */ /* 0x000f280000300a00 */
[----:B------:R1:W5:Y:S01]  /*2f5a0*/  LDL R9, [R1+0x1c] ;  /* 0x00001c0001097983 */ /* 0x0003620000100800 */
[----:B0-----:R-:W-:-:S13]  /*2f5b0*/  ISETP.NE.AND P0, PT, R7, 0x1, PT ;  /* 0x000000010700780c */ /* 0x001fda0003f05270 */
[----:B------:R-:W0:Y:S01]  /*2f5c0*/  @P0 LDC R6, c[0x0][0x44c] ;  /* 0x00011300ff060b82 */ /* 0x000e220000000800 */
[C---:B------:R-:W-:Y:S02]  /*2f5d0*/  LOP3.LUT R10, R34.reuse, 0x40, RZ, 0xfc, !PT ;  /* 0x00000040220a7812 */ /* 0x040fe400078efcff */
[----:B--2---:R-:W-:Y:S01]  /*2f5e0*/  LOP3.LUT R8, R34, 0x80, RZ, 0xfc, !PT ;  /* 0x0000008022087812 */ /* 0x004fe200078efcff */
[----:B----4-:R-:W-:Y:S02]  /*2f5f0*/  IMAD.MOV.U32 R3, RZ, RZ, R35 ;  /* 0x000000ffff037224 */ /* 0x010fe400078e0023 */
        /* <DEDUP_REMOVED lines=15> */
[----:B------:R-:W-:-:S04]  /*2f6f0*/  IMAD R5, R25, 0x80, R20 ;  /* 0x0000008019057824 */ /* 0x000fc800078e0214 */
        /* <DEDUP_REMOVED lines=20> */
[----:B0-----:R-:W-:-:S03]  /*2f840*/  LOP3.LUT R20, R20, 0x7f, RZ, 0xc0, !PT ;  /* 0x0000007f14147812 */ /* 0x001fc600078ec0ff */
[----:B------:R-:W-:Y:S01]  /*2f850*/  LEA.HI.X R0, R2, UR5, R0, 0x1, P0 ;  /* 0x0000000502007c11 */ /* 0x000fe200080f0c00 */
[----:B------:R-:W-:Y:S01]  /*2f860*/  UMOV UR5, 0xffffffff ;  /* 0xffffffff00057882 */ /* 0x000fe20000000000 */
[----:B------:R-:W-:Y:S02]  /*2f870*/  ISETP.GE.AND P4, PT, R34, UR4, PT ;  /* 0x0000000422007c0c */ /* 0x000fe4000bf86270 */
[----:B------:R-:W-:Y:S02]  /*2f880*/  ISETP.GE.AND P3, PT, R10, UR4, PT ;  /* 0x000000040a007c0c */ /* 0x000fe4000bf66270 */
[----:B------:R-:W-:Y:S02]  /*2f890*/  ISETP.GE.AND P2, PT, R8, UR4, PT ;  /* 0x0000000408007c0c */ /* 0x000fe4000bf46270 */
[----:B------:R-:W-:Y:S02]  /*2f8a0*/  ISETP.GE.AND P0, PT, R37, UR4, PT ;  /* 0x0000000425007c0c */ /* 0x000fe4000bf06270 */
[----:B------:R-:W-:Y:S01]  /*2f8b0*/  SHF.R.U32.HI R8, RZ, 0x3, R20 ;  /* 0x00000003ff087819 */ /* 0x000fe20000011614 */
[----:B-1----:R-:W-:Y:S10]  /*2f8c0*/  BRA.DIV UR5, `(.L_x_3008) ;  /* 0x0000005e057c7947 */ /* 0x002ff4000b800000 */
[----:B------:R-:W0:Y:S01]  /*2f8d0*/  SHFL.IDX PT, R3, R4, RZ, 0x181f ;  /* 0x00181fff04037589 */ /* 0x000e2200000e0000 */
[----:B-----5:R-:W-:Y:S01]  /*2f8e0*/  IMAD R5, R9, R7, RZ ;  /* 0x0000000709057224 */ /* 0x020fe200078e02ff */
[----:B------:R-:W-:Y:S01]  /*2f8f0*/  ULDC.64 UR4, c[0x0][0x208] ;  /* 0x0000820000047ab9 */ /* 0x000fe20000000a00 */
[----:B------:R-:W-:Y:S01]  /*2f900*/  IMAD R25, R25, 0x80, R8 ;  /* 0x0000008019197824 */ /* 0x000fe200078e0208 */
        /* <DEDUP_REMOVED lines=83> */
.L_x_3194:
        /* <DEDUP_REMOVED lines=14> */
.L_x_3010:
[----:B------:R-:W-:Y:S05]  /*2ff20*/  BSYNC B0 ;  /* 0x0000000000007941 */ /* 0x000fea0003800000 */
.L_x_3009:
[----:B------:R-:W-:Y:S01]  /*2ff30*/  NOP ;  /* 0x0000000000007918 */ /* 0x000fe20000000000 */
[----:B------:R-:W-:-:S13]  /*2ff40*/  PLOP3.LUT P0, PT, PT, PT, PT, 0x80, 0x0 ;  /* 0x000000000000781c */ /* 0x000fda0003f0f070 */
.L_x_3011:
        /* <DEDUP_REMOVED lines=20> */
.L_x_3195:
[----:B------:R-:W-:Y:S05]  /*30090*/  BSYNC B0 ;  /* 0x0000000000007941 */ /* 0x000fea0003800000 */
.L_x_3012:
[----:B------:R-:W2:Y:S01]  /*300a0*/  LDL R2, [R1+0xc] ;  /* 0x00000c0001027983 */ /* 0x000ea20000100800 */
[----:B------:R-:W-:Y:S01]  /*300b0*/  BSSY B0, `(.L_x_3014) ;  /* 0x000011a000007945 */ /* 0x000fe20003800000 */
[----:B--2---:R-:W-:-:S13]  /*300c0*/  ISETP.GE.AND P0, PT, R0, R2, PT ;  /* 0x000000020000720c */ /* 0x004fda0003f06270 */
[----:B------:R-:W-:Y:S05]  /*300d0*/  @!P0 BRA `(.L_x_3015) ;  /* 0x00000010005c8947 */ /* 0x000fea0003800000 */
[C---:B------:R-:W-:Y:S01]  /*300e0*/  LOP3.LUT R4, R34.reuse, 0x40, RZ, 0xfc, !PT ;  /* 0x0000004022047812 */ /* 0x040fe200078efcff */
[----:B------:R-:W-:Y:S01]  /*300f0*/  ULDC UR4, c[0x0][0x2f4] ;  /* 0x0000bd0000047ab9 */ /* 0x000fe20000000800 */
[C---:B------:R-:W-:Y:S01]  /*30100*/  LOP3.LUT R2, R34.reuse, 0x80, RZ, 0xfc, !PT ;  /* 0x0000008022027812 */ /* 0x040fe200078efcff */
[----:B------:R-:W-:Y:S01]  /*30110*/  IMAD.MOV.U32 R7, RZ, RZ, R23 ;  /* 0x000000ffff077224 */ /* 0x000fe200078e0017 */
[----:B------:R-:W-:Y:S01]  /*30120*/  ISETP.GE.AND P4, PT, R34, UR4, PT ;  /* 0x0000000422007c0c */ /* 0x000fe2000bf86270 */
[----:B------:R-:W-:Y:S01]  /*30130*/  IMAD.MOV.U32 R20, RZ, RZ, R29 ;  /* 0x000000ffff147224 */ /* 0x000fe200078e001d */
[----:B------:R-:W-:Y:S01]  /*30140*/  ISETP.GE.AND P3, PT, R4, UR4, PT ;  /* 0x0000000404007c0c */ /* 0x000fe2000bf66270 */
[----:B------:R-:W-:Y:S01]  /*30150*/  IMAD.MOV.U32 R31, RZ, RZ, R22 ;  /* 0x000000ffff1f7224 */ /* 0x000fe200078e0016 */
[----:B------:R-:W-:Y:S02]  /*30160*/  ISETP.GE.AND P2, PT, R2, UR4, PT ;  /* 0x0000000402007c0c */ /* 0x000fe4000bf46270 */
[----:B------:R-:W-:-:S13]  /*30170*/  ISETP.GE.AND P1, PT, R37, UR4, PT ;  /* 0x0000000425007c0c */ /* 0x000fda000bf26270 */
.L_x_3028:
[----:B------:R-:W1:Y:S01]  /*30180*/  LDL R5, [R1+0x10] ;  /* 0x0000100001057983 */ /* 0x000e620000100800 */
[----:B------:R-:W2:Y:S03]  /*30190*/  LDC R11, c[0x0][0x430] ;  /* 0x00010c00ff0b7b82 */ /* 0x000ea60000000800 */
[----:B------:R-:W3:Y:S01]  /*301a0*/  LDL R8, [R1+0x14] ;  /* 0x0000140001087983 */ /* 0x000ee20000100800 */
[----:B------:R-:W4:Y:S01]  /*301b0*/  S2R R2, SR_TID.X ;  /* 0x0000000000027919 */ /* 0x000f220000002100 */
[----:B------:R-:W4:Y:S01]  /*301c0*/  S2R R4, SR_TID.X ;  /* 0x0000000000047919 */ /* 0x000f220000002100 */
[----:B--2---:R-:W-:-:S13]  /*301d0*/  ISETP.NE.AND P0, PT, R11, 0x1, PT ;  /* 0x000000010b00780c */ /* 0x004fda0003f05270 */
[----:B0-----:R-:W0:Y:S01]  /*301e0*/  @P0 LDC R3, c[0x0][0x434] ;  /* 0x00010d00ff030b82 */ /* 0x001e220000000800 */
[----:B----4-:R-:W-:Y:S01]  /*301f0*/  LOP3.LUT R2, R2, 0x7f, RZ, 0xc0, !PT ;  /* 0x0000007f02027812 */ /* 0x010fe200078ec0ff */
[----:B------:R-:W-:-:S03]  /*30200*/  IMAD.SHL.U32 R4, R4, 0x10, RZ ;  /* 0x0000001004047824 */ /* 0x000fc600078e00ff */
[----:B------:R-:W-:-:S04]  /*30210*/  SHF.R.U32.HI R2, RZ, 0x3, R2 ;  /* 0x00000003ff027819 */ /* 0x000fc80000011602 */
[----:B------:R-:W-:Y:S02]  /*30220*/  LOP3.LUT R4, R2, 0x70, R4, 0xf8, !PT ;  /* 0x0000007002047812 */ /* 0x000fe400078ef804 */
[----:B------:R-:W2:Y:S02]  /*30230*/  @P0 LDC R2, c[0x0][0x438] ;  /* 0x00010e00ff020b82 */ /* 0x000ea40000000800 */
[----:B------:R-:W-:Y:S01]  /*30240*/  ISETP.GT.U32.AND P5, PT, R4, 0x4f, PT ;  /* 0x0000004f0400780c */ /* 0x000fe20003fa4070 */
[----:B------:R-:W-:Y:S01]  /*30250*/  IMAD.U32 R12, RZ, RZ, UR37 ;  /* 0x00000025ff0c7e24 */ /* 0x000fe2000f8e00ff */
[----:B------:R-:W-:Y:S01]  /*30260*/  ULDC.64 UR4, c[0x0][0x208] ;  /* 0x0000820000047ab9 */ /* 0x000fe20000000a00 */
[----:B------:R-:W-:Y:S02]  /*30270*/  VIADD R23, R7, 0x1 ;  /* 0x0000000107177836 */ /* 0x000fe40000000000 */
[----:B------:R-:W-:Y:S02]  /*30280*/  IMAD.MOV.U32 R22, RZ, RZ, R0 ;  /* 0x000000ffff167224 */ /* 0x000fe400078e0000 */
[----:B-1----:R-:W-:-:S04]  /*30290*/  IMAD R6, R0, 0x50, R5 ;  /* 0x0000005000067824 */ /* 0x002fc800078e0205 */
[----:B------:R-:W-:Y:S02]  /*302a0*/  IMAD.IADD R6, R4, 0x1, R6 ;  /* 0x0000000104067824 */ /* 0x000fe400078e0206 */
[----:B------:R-:W1:Y:S02]  /*302b0*/  @!P5 LDC.64 R4, c[0x0][0x428] ;  /* 0x00010a00ff04db82 */ /* 0x000e640000000a00 */
[----:B0-----:R-:W-:-:S04]  /*302c0*/  @P0 IMAD.HI.U32 R3, R6, R3, RZ ;  /* 0x0000000306030227 */ /* 0x001fc800078e00ff */
[----:B------:R-:W-:Y:S01]  /*302d0*/  IMAD.MOV.U32 R10, RZ, RZ, R6 ;  /* 0x000000ffff0a7224 */ /* 0x000fe200078e0006 */
[----:B--2---:R-:W-:-:S04]  /*302e0*/  @P0 SHF.R.U32.HI R10, RZ, R2, R3 ;  /* 0x00000002ff0a0219 */ /* 0x004fc80000011603 */
[--C-:B------:R-:W-:Y:S01]  /*302f0*/  @!P5 SHF.R.S32.HI R3, RZ, 0x1f, R10.reuse ;  /* 0x0000001fff03d819 */ /* 0x100fe2000001140a */
[----:B------:R-:W-:-:S04]  /*30300*/  @!P5 IMAD.MOV.U32 R2, RZ, RZ, R10 ;  /* 0x000000ffff02d224 */ /* 0x000fc800078e000a */
[----:B-1----:R-:W-:-:S04]  /*30310*/  @!P5 IMAD.WIDE.U32 R2, R32, R4, R2 ;  /* 0x000000042002d225 */ /* 0x002fc800078e0002 */
        /* <DEDUP_REMOVED lines=18> */
.L_x_3016:
[----:B------:R-:W-:Y:S01]  /*30440*/  IMAD R6, R23, 0x8, R16 ;  /* 0x0000000817067824 */ /* 0x000fe200078e0210 */
[----:B------:R-:W-:Y:S01]  /*30450*/  SHF.L.U32 R3, R29, 0x1f, RZ ;  /* 0x0000001f1d037819 */ /* 0x000fe200000006ff */
[----:B------:R-:W-:Y:S03]  /*30460*/  BSSY B1, `(.L_x_3017) ;  /* 0x0000003000017945 */ /* 0x000fe60003800000 */
[----:B------:R-:W0:Y:S02]  /*30470*/  SYNCS.PHASECHK.TRANS64.TRYWAIT P0, [R6+URZ+0x38840], R3 ;  /* 0x03884003060075a7 */ /* 0x000e24000800017f */
[----:B0-----:R-:W-:Y:S05]  /*30480*/  @!P0 BRA `(.L_x_3018) ;  /* 0x0000005c00908947 */ /* 0x001fea0003800000 */
.L_x_3196:
[----:B------:R-:W-:Y:S05]  /*30490*/  BSYNC B1 ;  /* 0x0000000000017941 */ /* 0x000fea0003800000 */
.L_x_3017:
        /* <DEDUP_REMOVED lines=68> */
.L_x_3208:
        /* <DEDUP_REMOVED lines=18> */
.L_x_3020:
        /* <DEDUP_REMOVED lines=11> */
.L_x_3021:
[----:B------:R1:W-:Y:S01]  /*30ab0*/  SYNCS.ARRIVE.TRANS64.A1T0 RZ, [R6+URZ+0x38830], RZ ;  /* 0x038830ff06ff79a7 */ /* 0x0003e2000810003f */
[----:B------:R-:W-:Y:S05]  /*30ac0*/  @!P6 BRA `(.L_x_3022) ;  /* 0x000000000004e947 */ /* 0x000fea0003800000 */
[----:B------:R-:W-:Y:S01]  /*30ad0*/  BPT.TRAP 0x1 ;  /* 0x000000040000795c */ /* 0x000fe20000300000 */
.L_x_3022:
[----:B------:R-:W-:Y:S01]  /*30ae0*/  SHF.L.U32 R2, R20, 0x1f, RZ ;  /* 0x0000001f14027819 */ /* 0x000fe200000006ff */
[----:B-1----:R-:W-:Y:S01]  /*30af0*/  IMAD R6, R7, 0x8, R16 ;  /* 0x0000000807067824 */ /* 0x002fe200078e0210 */
[----:B------:R-:W-:Y:S03]  /*30b00*/  BSSY B1, `(.L_x_3023) ;  /* 0x0000003000017945 */ /* 0x000fe60003800000 */
[----:B------:R-:W1:Y:S02]  /*30b10*/  SYNCS.PHASECHK.TRANS64.TRYWAIT P0, [R6+URZ+0x38860], R2 ;  /* 0x03886002060075a7 */ /* 0x000e64000800017f */
[----:B-1----:R-:W-:Y:S05]  /*30b20*/  @!P0 BRA `(.L_x_3024) ;  /* 0x0000005c00d08947 */ /* 0x002fea0003800000 */
.L_x_3209:
[----:B------:R-:W-:Y:S05]  /*30b30*/  BSYNC B1 ;  /* 0x0000000000017941 */ /* 0x000fea0003800000 */
.L_x_3023:
        /* <DEDUP_REMOVED lines=62> */
.L_x_3221:
        /* <DEDUP_REMOVED lines=32> */
.L_x_3026:
        /* <DEDUP_REMOVED lines=11> */
.L_x_3027:
        /* <DEDUP_REMOVED lines=8> */
.L_x_3015:
[----:B------:R-:W-:Y:S05]  /*31250*/  BSYNC B0 ;  /* 0x0000000000007941 */ /* 0x000fea0003800000 */
.L_x_3014:
        /* <DEDUP_REMOVED lines=15> */
[----:B------:R-:W0:Y:S01]  /*31350*/  POPC R7, R4 ;  /* 0x0000000400077309 */ /* 0x000e220000000000 */
[----:B--2---:R-:W0:Y:S02]  /*31360*/  SHFL.IDX PT, R0, R3, R0, 0x1f ;  /* 0x00001f0003007589 */ /* 0x004e2400000e0000 */
[----:B0-----:R-:W-:-:S07]  /*31370*/  IADD3 R24, R0, UR36, R7 ;  /* 0x0000002400187c10 */ /* 0x001fce000fffe007 */
.L_x_3030:
[----:B------:R-:W-:Y:S05]  /*31380*/  BSYNC B0 ;  /* 0x0000000000007941 */ /* 0x000fea0003800000 */
.L_x_3029:
[----:B------:R-:W-:-:S05]  /*31390*/  IMAD.U32 R0, RZ, RZ, UR37 ;  /* 0x00000025ff007e24 */ /* 0x000fca000f8e00ff */
[----:B------:R-:W-:-:S13]  /*313a0*/  ISETP.NE.AND P0, PT, R0, 0x3, PT ;  /* 0x000000030000780c */ /* 0x000fda0003f05270 */
[----:B------:R-:W-:Y:S05]  /*313b0*/  @!P0 BRA `(.L_x_3031) ;  /* 0x0000000000048947 */ /* 0x000fea0003800000 */
[----:B------:R-:W-:Y:S01]  /*313c0*/  BPT.TRAP 0x1 ;  /* 0x000000040000795c */ /* 0x000fe20000300000 */
.L_x_3031:
[----:B------:R-:W2:Y:S01]  /*313d0*/  LDL.LU R0, [R1+0x8] ;  /* 0x0000080001007983 */ /* 0x000ea20000300800 */
[----:B------:R-:W-:Y:S01]  /*313e0*/  IMAD R4, R23, 0x8, R16 ;  /* 0x0000000817047824 */ /* 0x000fe200078e0210 */
[----:B0-----:R-:W-:Y:S01]  /*313f0*/  SHF.L.U32 R3, R29, 0x1f, RZ ;  /* 0x0000001f1d037819 */ /* 0x001fe200000006ff */
[----:B------:R-:W-:Y:S03]  /*31400*/  BSSY B0, `(.L_x_3032) ;  /* 0x0000004000007945 */ /* 0x000fe60003800000 */
[----:B------:R-:W0:Y:S01]  /*31410*/  SYNCS.PHASECHK.TRANS64.TRYWAIT P0, [R4+URZ+0x38860], R3 ;  /* 0x03886003040075a7 */ /* 0x000e22000800017f */
[----:B--2---:R-:W-:Y:S01]  /*31420*/  IMAD R5, R22, -0x50, R0 ;  /* 0xffffffb016057824 */ /* 0x004fe200078e0200 */
[----:B0-----:R-:W-:Y:S06]  /*31430*/  @!P0 BRA `(.L_x_3033) ;  /* 0x0000005c00808947 */ /* 0x001fec0003800000 */
.L_x_3222:
[----:B------:R-:W-:Y:S05]  /*31440*/  BSYNC B0 ;  /* 0x0000000000007941 */ /* 0x000fea0003800000 */
.L_x_3032:
[----:B------:R-:W2:Y:S01]  /*31450*/  S2R R0, SR_TID.X ;  /* 0x0000000000007919 */ /* 0x000ea20000002100 */
[----:B------:R-:W-:Y:S01]  /*31460*/  UMOV UR4, 0xffffffff ;  /* 0xffffffff00047882 */ /* 0x000fe20000000000 */
[----:B------:R-:W-:Y:S01]  /*31470*/  IMAD R7, R23, 0x5000, R33 ;  /* 0x0000500017077824 */ /* 0x000fe200078e0221 */
        /* <DEDUP_REMOVED lines=64> */
.L_x_3234:
        /* <DEDUP_REMOVED lines=16> */
.L_x_3035:
        /* <DEDUP_REMOVED lines=11> */
.L_x_3036:
[----:B------:R0:W-:Y:S01]  /*31a30*/  SYNCS.ARRIVE.TRANS64.A1T0 RZ, [R4+URZ+0x38850], RZ ;  /* 0x038850ff04ff79a7 */ /* 0x0001e2000810003f */
[----:B------:R-:W-:-:S05]  /*31a40*/  VIADD R23, R23, 0x1 ;  /* 0x0000000117177836 */ /* 0x000fca0000000000 */
[----:B------:R-:W-:-:S04]  /*31a50*/  ISETP.NE.AND P0, PT, R23, 0x2, PT ;  /* 0x000000021700780c */ /* 0x000fc80003f05270 */
[----:B------:R-:W-:Y:S02]  /*31a60*/  SEL R0, RZ, 0x1, P0 ;  /* 0x00000001ff007807 */ /* 0x000fe40000000000 */
[----:B------:R-:W-:Y:S02]  /*31a70*/  SEL R23, R23, RZ, P0 ;  /* 0x000000ff17177207 */ /* 0x000fe40000000000 */
[----:B0-----:R-:W-:-:S07]  /*31a80*/  LOP3.LUT R29, R29, R0, RZ, 0x3c, !PT ;  /* 0x000000001d1d7212 */ /* 0x001fce00078e3cff */
.L_x_2991:
[----:B------:R-:W-:Y:S05]  /*31a90*/  BSYNC B7 ;  /* 0x0000000000077941 */ /* 0x000fea0003800000 */
.L_x_2989:
[----:B------:R-:W-:-:S13]  /*31aa0*/  LOP3.LUT P0, RZ, R18, 0x40, RZ, 0xc0, !PT ;  /* 0x0000004012ff7812 */ /* 0x000fda000780c0ff */
[----:B------:R-:W-:Y:S05]  /*31ab0*/  @!P0 BRA `(.L_x_3037) ;  /* 0x0000000000248947 */ /* 0x000fea0003800000 */
[----:B------:R-:W-:Y:S05]  /*31ac0*/  WARPSYNC.ALL ;  /* 0x0000000000007948 */ /* 0x000fea0003800000 */
[----:B------:R-:W3:Y:S08]  /*31ad0*/  S2UR UR5, SR_CgaCtaId ;  /* 0x00000000000579c3 */ /* 0x000ef00000008800 */
[----:B------:R-:W-:Y:S06]  /*31ae0*/  BAR.SYNC.DEFER_BLOCKING 0x5, 0x180 ;  /* 0x0146000000007b1d */ /* 0x000fec0000010000 */
[----:B------:R-:W-:-:S02]  /*31af0*/  UMOV UR4, 0x400 ;  /* 0x0000040000047882 */ /* 0x000fc40000000000 */
[----:B---3--:R-:W-:-:S06]  /*31b00*/  ULEA UR4, UR5, UR4, 0x18 ;  /* 0x0000000405047291 */ /* 0x008fcc000f8ec03f */
[----:B--2---:R-:W-:-:S05]  /*31b10*/  IMAD.U32 R16, RZ, RZ, UR4 ;  /* 0x00000004ff107e24 */ /* 0x004fca000f8e00ff */
[----:B------:R2:W3:Y:S01]  /*31b20*/  LDS.128 R24, [R16+0x388d0] ;  /* 0x0388d00010187984 */ /* 0x0004e20000000c00 */
[----:B------:R-:W-:Y:S06]  /*31b30*/  BAR.ARV 0x4, 0x180 ;  /* 0x0106000000007b1d */ /* 0x000fec0000002000 */
[----:B------:R-:W-:Y:S05]  /*31b40*/  BRA `(.L_x_3038) ;  /* 0x0000000c00e07947 */ /* 0x000fea0003800000 */
.L_x_3037:
[----:B------:R-:W3:Y:S01]  /*31b50*/  S2R R8, SR_TID.X ;  /* 0x0000000000087919 */ /* 0x000ee20000002100 */
[----:B------:R-:W-:Y:S01]  /*31b60*/  UMOV UR4, 0xffffffff ;  /* 0xffffffff00047882 */ /* 0x000fe20000000000 */
[----:B---3--:R-:W-:-:S04]  /*31b70*/  LOP3.LUT R8, R8, 0x1f, RZ, 0xc0, !PT ;  /* 0x0000001f08087812 */ /* 0x008fc800078ec0ff */
[----:B------:R-:W-:Y:S01]  /*31b80*/  ISETP.NE.AND P0, PT, R8, 0x1f, PT ;  /* 0x0000001f0800780c */ /* 0x000fe20003f05270 */
[----:B------:R-:W-:-:S12]  /*31b90*/  BRA.DIV UR4, `(.L_x_3039) ;  /* 0x0000005e04a87947 */ /* 0x000fd8000b800000 */
[----:B--2---:R-:W-:Y:S01]  /*31ba0*/  IMAD.IADD R7, R27, 0x1, R8 ;  /* 0x000000011b077824 */ /* 0x004fe200078e0208 */
[----:B------:R-:W-:Y:S01]  /*31bb0*/  ULDC UR4, c[0x0][0xc3c] ;  /* 0x00030f0000047ab9 */ /* 0x000fe20000000800 */
[----:B------:R-:W-:-:S03]  /*31bc0*/  ULDC.64 UR6, c[0x0][0x208] ;  /* 0x0000820000067ab9 */ /* 0x000fc60000000a00 */
[----:B------:R-:W-:-:S13]  /*31bd0*/  ISETP.GE.OR P1, PT, R7, UR4, !P0 ;  /* 0x0000000407007c0c */ /* 0x000fda000c726670 */
[----:B------:R-:W2:Y:S08]  /*31be0*/  @!P1 LDC.64 R2, c[0x0][0xc80] ;  /* 0x00032000ff029b82 */ /* 0x000eb00000000a00 */
[----:B------:R-:W3:Y:S01]  /*31bf0*/  @!P1 LDC.64 R4, c[0x0][0xc78] ;  /* 0x00031e00ff049b82 */ /* 0x000ee20000000a00 */
[----:B--2---:R-:W-:-:S05]  /*31c00*/  @!P1 IMAD.WIDE R2, R7, 0x4, R2 ;  /* 0x0000000407029825 */ /* 0x004fca00078e0202 */
[----:B------:R3:W2:Y:S02]  /*31c10*/  @!P1 LDG.E R6, desc[UR6][R2.64] ;  /* 0x0000000602069981 */ /* 0x0006a4000c1e1900 */
[----:B---3--:R-:W-:-:S05]  /*31c20*/  @!P1 IMAD.WIDE R2, R7, 0x4, R4 ;  /* 0x0000000407029825 */ /* 0x008fca00078e0204 */
        /* <DEDUP_REMOVED lines=14> */
[----:B------:R-:W2:Y:S02]  /*31d10*/  SHFL.UP PT, R14, R13, 0x1, RZ ;  /* 0x042000000d0e7989 */ /* 0x000ea400000e00ff */
[----:B--2---:R-:W-:-:S05]  /*31d20*/  SEL R14, R14, RZ, P1 ;  /* 0x000000ff0e0e7207 */ /* 0x004fca0000800000 */
[----:B------:R-:W-:-:S05]  /*31d30*/  IMAD.IADD R5, R13, 0x1, R14 ;  /* 0x000000010d057824 */ /* 0x000fca00078e020e */
        /* <DEDUP_REMOVED lines=12> */
[----:B------:R2:W3:Y:S02]  /*31e00*/  SHFL.IDX PT, R14, R2, 0x1f, 0x1f ;  /* 0x03e01f00020e7f89 */ /* 0x0004e400000e0000 */
.L_x_3244:
[----:B------:R-:W-:Y:S02]  /*31e10*/  ULDC UR4, c[0x0][0xc38] ;  /* 0x00030e0000047ab9 */ /* 0x000fe40000000800 */
[----:B------:R-:W-:-:S04]  /*31e20*/  IMAD.U32 R5, RZ, RZ, UR4 ;  /* 0x00000004ff057e24 */ /* 0x000fc8000f8e00ff */
[----:B---3--:R-:W-:-:S04]  /*31e30*/  IMAD R14, R14, R5, RZ ;  /* 0x000000050e0e7224 */ /* 0x008fc800078e02ff */
[----:B------:R-:W-:-:S05]  /*31e40*/  IMAD.IADD R7, R7, 0x1, R14 ;  /* 0x0000000107077824 */ /* 0x000fca00078e020e */
[----:B------:R-:W-:-:S13]  /*31e50*/  ISETP.GT.AND P6, PT, R7, R0, PT ;  /* 0x000000000700720c */ /* 0x000fda0003fc4270 */
[----:B------:R-:W-:Y:S05]  /*31e60*/  @P6 BRA `(.L_x_3040) ;  /* 0x0000000000a86947 */ /* 0x000fea0003800000 */
.L_x_3043:
[----:B--2---:R-:W2:Y:S01]  /*31e70*/  LDC R2, c[0x0][0xc3c] ;  /* 0x00030f00ff027b82 */ /* 0x004ea20000000800 */
[----:B------:R-:W-:-:S05]  /*31e80*/  VIADD R27, R27, 0x1f ;  /* 0x0000001f1b1b7836 */ /* 0x000fca0000000000 */
[----:B--2---:R-:W-:-:S13]  /*31e90*/  ISETP.GE.AND P6, PT, R27, R2, PT ;  /* 0x000000021b00720c */ /* 0x004fda0003fc6270 */
[----:B------:R-:W-:Y:S05]  /*31ea0*/  @P6 BRA `(.L_x_3041) ;  /* 0x0000000800c46947 */ /* 0x000fea0003800000 */
[----:B------:R-:W2:Y:S01]  /*31eb0*/  S2R R3, SR_TID.X ;  /* 0x0000000000037919 */ /* 0x000ea20000002100 */
[----:B------:R-:W-:Y:S01]  /*31ec0*/  IMAD.MOV.U32 R25, RZ, RZ, RZ ;  /* 0x000000ffff197224 */ /* 0x000fe200078e00ff */
[----:B------:R-:W-:Y:S01]  /*31ed0*/  ULDC.64 UR4, c[0x0][0x208] ;  /* 0x0000820000047ab9 */ /* 0x000fe20000000a00 */
[----:B--2---:R-:W-:-:S05]  /*31ee0*/  LOP3.LUT R3, R3, 0x1f, RZ, 0xc0, !PT ;  /* 0x0000001f03037812 */ /* 0x004fca00078ec0ff */
[----:B------:R-:W-:-:S05]  /*31ef0*/  IMAD.IADD R9, R27, 0x1, R3 ;  /* 0x000000011b097824 */ /* 0x000fca00078e0203 */
[----:B------:R-:W-:-:S13]  /*31f00*/  ISETP.GE.OR P6, PT, R9, R2, !P0 ;  /* 0x000000020900720c */ /* 0x000fda00047c6670 */
[----:B------:R-:W2:Y:S08]  /*31f10*/  @!P6 LDC.64 R2, c[0x0][0xc80] ;  /* 0x00032000ff02eb82 */ /* 0x000eb00000000a00 */
[----:B------:R-:W3:Y:S01]  /*31f20*/  @!P6 LDC.64 R4, c[0x0][0xc78] ;  /* 0x00031e00ff04eb82 */ /* 0x000ee20000000a00 */
[----:B--2---:R-:W-:-:S05]  /*31f30*/  @!P6 IMAD.WIDE R2, R9, 0x4, R2 ;  /* 0x000000040902e825 */ /* 0x004fca00078e0202 */
[----:B------:R3:W2:Y:S02]  /*31f40*/  @!P6 LDG.E R25, desc[UR4][R2.64] ;  /* 0x000000040219e981 */ /* 0x0006a4000c1e1900 */
[----:B---3--:R-:W-:-:S04]  /*31f50*/  @!P6 IMAD.WIDE R2, R9, 0x4, R4 ;  /* 0x000000040902e825 */ /* 0x008fc800078e0204 */
[----:B------:R-:W-:-:S06]  /*31f60*/  IMAD.MOV.U32 R4, RZ, RZ, RZ ;  /* 0x000000ffff047224 */ /* 0x000fcc00078e00ff */
[----:B------:R-:W2:Y:S01]  /*31f70*/  @!P6 LDG.E R4, desc[UR4][R2.64] ;  /* 0x000000040204e981 */ /* 0x000ea2000c1e1900 */
[----:B------:R-:W-:Y:S01]  /*31f80*/  UMOV UR4, 0xffffffff ;  /* 0xffffffff00047882 */ /* 0x000fe20000000000 */
[----:B--2---:R-:W-:Y:S02]  /*31f90*/  IMAD R13, R4, R25, RZ ;  /* 0x00000019040d7224 */ /* 0x004fe400078e02ff */
[----:B------:R-:W-:Y:S05]  /*31fa0*/  BRA.DIV UR4, `(.L_x_3042) ;  /* 0x0000005e04e47947 */ /* 0x000fea000b800000 */
        /* <DEDUP_REMOVED lines=16> */
.L_x_3252:
[----:B------:R-:W-:Y:S02]  /*320b0*/  ULDC UR4, c[0x0][0xc38] ;  /* 0x00030e0000047ab9 */ /* 0x000fe40000000800 */
[----:B------:R-:W-:-:S04]  /*320c0*/  IMAD.U32 R5, RZ, RZ, UR4 ;  /* 0x00000004ff057e24 */ /* 0x000fc8000f8e00ff */
[----:B---3--:R-:W-:-:S04]  /*320d0*/  IMAD R14, R14, R5, RZ ;  /* 0x000000050e0e7224 */ /* 0x008fc800078e02ff */
[----:B------:R-:W-:-:S05]  /*320e0*/  IMAD.IADD R7, R14, 0x1, R7 ;  /* 0x000000010e077824 */ /* 0x000fca00078e0207 */
[----:B------:R-:W-:-:S13]  /*320f0*/  ISETP.GT.AND P6, PT, R7, R0, PT ;  /* 0x000000000700720c */ /* 0x000fda0003fc4270 */
[----:B------:R-:W-:Y:S05]  /*32100*/  @!P6 BRA `(.L_x_3043) ;  /* 0xfffffffc0058e947 */ /* 0x000fea000383ffff */
.L_x_3040:
[----:B------:R-:W-:Y:S01]  /*32110*/  IMAD.IADD R7, R7, 0x1, -R14 ;  /* 0x0000000107077824 */ /* 0x000fe200078e0a0e */
[----:B------:R-:W-:-:S03]  /*32120*/  UMOV UR4, 0xffffffff ;  /* 0xffffffff00047882 */ /* 0x000fc60000000000 */
[----:B------:R-:W-:-:S05]  /*32130*/  IMAD R3, R2, R5, R7 ;  /* 0x0000000502037224 */ /* 0x000fca00078e0207 */
[----:B------:R-:W-:Y:S01]  /*32140*/  ISETP.GT.AND P6, PT, R3, R0, PT ;  /* 0x000000000300720c */ /* 0x000fe20003fc4270 */
[----:B------:R-:W-:-:S12]  /*32150*/  BRA.DIV UR4, `(.L_x_3044) ;  /* 0x0000006204307947 */ /* 0x000fd8000b800000 */
[----:B------:R-:W-:-:S04]  /*32160*/  VOTE.ANY R3, PT, !P6 ;  /* 0x0000000000037806 */ /* 0x000fc800070e0100 */
[----:B-1----:R-:W1:Y:S02]  /*32170*/  POPC R12, R3 ;  /* 0x00000003000c7309 */ /* 0x002e640000000000 */
[----:B-1----:R1:W3:Y:S01]  /*32180*/  SHFL.IDX PT, R25, R25, R12, 0x1f ;  /* 0x00001f0c19197589 */ /* 0x0022e200000e0000 */
[----:B------:R-:W-:-:S03]  /*32190*/  IMAD.IADD R27, R12, 0x1, R27 ;  /* 0x000000010c1b7824 */ /* 0x000fc600078e021b */
[----:B------:R1:W4:Y:S04]  /*321a0*/  SHFL.IDX PT, R4, R4, R12, 0x1f ;  /* 0x00001f0c04047589 */ /* 0x00032800000e0000 */
.L_x_3257:
[----:B------:R-:W-:-:S13]  /*321b0*/  ISETP.NE.AND P0, PT, R3, RZ, PT ;  /* 0x000000ff0300720c */ /* 0x000fda0003f05270 */
[----:B------:R-:W-:Y:S05]  /*321c0*/  @!P0 BRA `(.L_x_3045) ;  /* 0x0000000000108947 */ /* 0x000fea0003800000 */
[----:B------:R-:W-:Y:S01]  /*321d0*/  UMOV UR4, 0xffffffff ;  /* 0xffffffff00047882 */ /* 0x000fe20000000000 */
[----:B-1----:R-:W-:Y:S02]  /*321e0*/  VIADD R12, R12, 0xffffffff ;  /* 0xffffffff0c0c7836 */ /* 0x002fe40000000000 */
[----:B------:R-:W-:Y:S05]  /*321f0*/  BRA.DIV UR4, `(.L_x_3046) ;  /* 0x0000006204647947 */ /* 0x000fea000b800000 */
[----:B------:R1:W0:Y:S02]  /*32200*/  SHFL.IDX PT, R6, R2, R12, 0x1f ;  /* 0x00001f0c02067589 */ /* 0x00022400000e0000 */
.L_x_3045:
[----:B----4-:R-:W-:Y:S01]  /*32210*/  ISETP.NE.AND P0, PT, R4, 0x1, PT ;  /* 0x000000010400780c */ /* 0x010fe20003f05270 */
[----:B0-----:R-:W-:-:S04]  /*32220*/  IMAD R24, R6, R5, R7 ;  /* 0x0000000506187224 */ /* 0x001fc800078e0207 */
[----:B------:R-:W-:-:S08]  /*32230*/  IMAD.IADD R0, R0, 0x1, -R24 ;  /* 0x0000000100007824 */ /* 0x000fd000078e0a18 */
[----:B------:R-:W-:Y:S05]  /*32240*/  @!P0 BRA `(.L_x_3047) ;  /* 0x0000000000dc8947 */ /* 0x000fea0003800000 */
[-C--:B---3--:R-:W-:Y:S02]  /*32250*/  IABS R5, R25.reuse ;  /* 0x0000001900057213 */ /* 0x088fe40000000000 */
[----:B------:R-:W-:Y:S02]  /*32260*/  IABS R6, R4 ;  /* 0x0000000400067213 */ /* 0x000fe40000000000 */
[----:B------:R-:W0:Y:S08]  /*32270*/  I2F.RP R7, R5 ;  /* 0x0000000500077306 */ /* 0x000e300000209400 */
[----:B------:R-:W3:Y:S08]  /*32280*/  I2F.RP R8, R6 ;  /* 0x0000000600087306 */ /* 0x000ef00000209400 */
[----:B0-----:R-:W1:Y:S08]  /*32290*/  MUFU.RCP R7, R7 ;  /* 0x0000000700077308 */ /* 0x001e700000001000 */
[----:B---3--:R-:W-:Y:S01]  /*322a0*/  MUFU.RCP R8, R8 ;  /* 0x0000000800087308 */ /* 0x008fe20000001000 */
[----:B-12---:R-:W-:Y:S01]  /*322b0*/  VIADD R2, R7, 0xffffffe ;  /* 0x0ffffffe07027836 */ /* 0x006fe20000000000 */
        /* <DEDUP_REMOVED lines=9> */
[----:B------:R-:W-:Y:S02]  /*32350*/  IMAD R2, R7, R9, R2 ;  /* 0x0000000907027224 */ /* 0x000fe400078e0202 */
[----:B------:R-:W-:-:S03]  /*32360*/  VIADD R3, R8, 0xffffffe ;  /* 0x0ffffffe08037836 */ /* 0x000fc60000000000 */
[----:B------:R-:W-:-:S03]  /*32370*/  ISETP.GT.U32.AND P1, PT, R5, R2, PT ;  /* 0x000000020500720c */ /* 0x000fc60003f24070 */
[----:B------:R-:W0:Y:S10]  /*32380*/  F2I.FTZ.U32.TRUNC.NTZ R3, R3 ;  /* 0x0000000300037305 */ /* 0x000e34000021f000 */
[----:B------:R-:W-:-:S02]  /*32390*/  @!P1 IMAD.IADD R2, R2, 0x1, -R5 ;  /* 0x0000000102029824 */ /* 0x000fc400078e0a05 */
[----:B------:R-:W-:Y:S01]  /*323a0*/  @!P1 VIADD R7, R7, 0x1 ;  /* 0x0000000107079836 */ /* 0x000fe20000000000 */
[----:B------:R-:W-:Y:S02]  /*323b0*/  ISETP.NE.AND P1, PT, R25, RZ, PT ;  /* 0x000000ff1900720c */ /* 0x000fe40003f25270 */
[----:B------:R-:W-:Y:S01]  /*323c0*/  ISETP.GE.U32.AND P0, PT, R2, R5, PT ;  /* 0x000000050200720c */ /* 0x000fe20003f06070 */
[----:B0-----:R-:W-:Y:S02]  /*323d0*/  IMAD.MOV R5, RZ, RZ, -R3 ;  /* 0x000000ffff057224 */ /* 0x001fe400078e0a03 */
[----:B------:R-:W-:Y:S02]  /*323e0*/  IMAD.MOV.U32 R2, RZ, RZ, RZ ;  /* 0x000000ffff027224 */ /* 0x000fe400078e00ff */
[----:B------:R-:W-:-:S04]  /*323f0*/  IMAD R5, R5, R6, RZ ;  /* 0x0000000605057224 */ /* 0x000fc800078e02ff */
[----:B------:R-:W-:Y:S01]  /*32400*/  IMAD.HI.U32 R5, R3, R5, R2 ;  /* 0x0000000503057227 */ /* 0x000fe200078e0002 */
[----:B------:R-:W-:Y:S02]  /*32410*/  LOP3.LUT R2, R0, R25, RZ, 0x3c, !PT ;  /* 0x0000001900027212 */ /* 0x000fe400078e3cff */
[----:B------:R-:W-:Y:S01]  /*32420*/  IABS R3, R4 ;  /* 0x0000000400037213 */ /* 0x000fe20000000000 */
[----:B------:R-:W-:Y:S01]  /*32430*/  @P0 VIADD R7, R7, 0x1 ;  /* 0x0000000107070836 */ /* 0x000fe20000000000 */
[----:B------:R-:W-:-:S03]  /*32440*/  ISETP.GE.AND P2, PT, R2, RZ, PT ;  /* 0x000000ff0200720c */ /* 0x000fc60003f46270 */
[----:B------:R-:W-:-:S10]  /*32450*/  IMAD.MOV R3, RZ, RZ, -R3 ;  /* 0x000000ffff037224 */ /* 0x000fd400078e0a03 */
[----:B------:R-:W-:Y:S01]  /*32460*/  @!P2 IMAD.MOV R7, RZ, RZ, -R7 ;  /* 0x000000ffff07a224 */ /* 0x000fe200078e0a07 */
[----:B------:R-:W-:-:S04]  /*32470*/  @!P1 LOP3.LUT R7, RZ, R25, RZ, 0x33, !PT ;  /* 0x00000019ff079212 */ /* 0x000fc800078e33ff */
[----:B------:R-:W-:-:S05]  /*32480*/  IABS R2, R7 ;  /* 0x0000000700027213 */ /* 0x000fca0000000000 */
        /* <DEDUP_REMOVED lines=12> */
[--C-:B------:R-:W-:Y:S02]  /*32550*/  IMAD.MOV R2, RZ, RZ, -R5.reuse ;  /* 0x000000ffff027224 */ /* 0x100fe400078e0a05 */
[C---:B------:R-:W-:Y:S02]  /*32560*/  IMAD R5, R4.reuse, 0x1000000, R5 ;  /* 0x0100000004057824 */ /* 0x040fe400078e0205 */
[--C-:B------:R-:W-:Y:S02]  /*32570*/  IMAD R4, R4, R2, R7.reuse ;  /* 0x0000000204047224 */ /* 0x100fe400078e0207 */
[----:B------:R-:W-:Y:S02]  /*32580*/  IMAD.MOV R2, RZ, RZ, -R7 ;  /* 0x000000ffff027224 */ /* 0x000fe400078e0a07 */
[----:B------:R-:W-:Y:S02]  /*32590*/  IMAD R26, R4, 0x10000, R5 ;  /* 0x00010000041a7824 */ /* 0x000fe400078e0205 */
[----:B------:R-:W-:Y:S01]  /*325a0*/  IMAD R2, R25, R2, R0 ;  /* 0x0000000219027224 */ /* 0x000fe200078e0200 */
[----:B------:R-:W-:Y:S06]  /*325b0*/  BRA `(.L_x_3048) ;  /* 0x0000000000f47947 */ /* 0x000fec0003800000 */
.L_x_3047:
[----:B-12---:R-:W0:Y:S01]  /*325c0*/  LDC.64 R2, c[0x0][0xc90] ;  /* 0x00032400ff027b82 */ /* 0x006e220000000a00 */
[----:B------:R-:W-:Y:S01]  /*325d0*/  ULDC.64 UR4, c[0x0][0x208] ;  /* 0x0000820000047ab9 */ /* 0x000fe20000000a00 */
[----:B0-----:R-:W-:-:S05]  /*325e0*/  IMAD.WIDE R2, R27, 0x4, R2 ;  /* 0x000000041b027825 */ /* 0x001fca00078e0202 */
[----:B------:R0:W3:Y:S02]  /*325f0*/  LDG.E R6, desc[UR4][R2.64] ;  /* 0x0000000402067981 */ /* 0x0000e4000c1e1900 */
[----:B0-----:R-:W-:Y:S02]  /*32600*/  IMAD.MOV.U32 R2, RZ, RZ, RZ ;  /* 0x000000ffff027224 */ /* 0x001fe400078e00ff */
[----:B---3--:R-:W-:-:S05]  /*32610*/  IMAD R7, R25, R6, RZ ;  /* 0x0000000619077224 */ /* 0x008fca00078e02ff */
        /* <DEDUP_REMOVED lines=55> */
.L_x_3048:
[----:B------:R-:W-:-:S05]  /*32990*/  LOP3.LUT R2, RZ, R2, RZ, 0x33, !PT ;  /* 0x00000002ff027212 */ /* 0x000fca00078e33ff */
[----:B------:R-:W-:Y:S01]  /*329a0*/  IMAD.IADD R25, R25, 0x1, R2 ;  /* 0x0000000119197824 */ /* 0x000fe200078e0202 */
[----:B------:R-:W-:Y:S06]  /*329b0*/  BRA `(.L_x_3049) ;  /* 0x00000000001c7947 */ /* 0x000fec0003800000 */
.L_x_3041:
[----:B------:R-:W-:Y:S01]  /*329c0*/  UMOV UR4, URZ ;  /* 0x0000003f00047c82 */ /* 0x000fe20008000000 */
[----:B------:R-:W-:Y:S01]  /*329d0*/  UMOV UR5, URZ ;  /* 0x0000003f00057c82 */ /* 0x000fe20008000000 */
[----:B------:R-:W-:Y:S01]  /*329e0*/  ULDC UR6, c[0x0][0xc3c] ;  /* 0x00030f0000067ab9 */ /* 0x000fe20000000800 */
[----:B------:R-:W-:Y:S02]  /*329f0*/  IMAD.MOV.U32 R24, RZ, RZ, R0 ;  /* 0x000000ffff187224 */ /* 0x000fe400078e0000 */
[----:B------:R-:W-:Y:S02]  /*32a00*/  IMAD.U32 R25, RZ, RZ, UR4 ;  /* 0x00000004ff197e24 */ /* 0x000fe4000f8e00ff */
[----:B------:R-:W-:Y:S02]  /*32a10*/  IMAD.U32 R26, RZ, RZ, UR5 ;  /* 0x00000005ff1a7e24 */ /* 0x000fe4000f8e00ff */
[----:B------:R-:W-:-:S07]  /*32a20*/  IMAD.U32 R27, RZ, RZ, UR6 ;  /* 0x00000006ff1b7e24 */ /* 0x000fce000f8e00ff */
.L_x_3049:
[----:B------:R-:W2:Y:S01]  /*32a30*/  S2R R0, SR_TID.X ;  /* 0x0000000000007919 */ /* 0x000ea20000002100 */
[----:B------:R-:W-:Y:S05]  /*32a40*/  WARPSYNC.ALL ;  /* 0x0000000000007948 */ /* 0x000fea0003800000 */
[----:B------:R-:W-:Y:S01]  /*32a50*/  BAR.SYNC.DEFER_BLOCKING 0x4, 0x180 ;  /* 0x0106000000007b1d */ /* 0x000fe20000010000 */
[----:B--2---:R-:W-:-:S04]  /*32a60*/  LOP3.LUT R0, R0, 0x1f, RZ, 0xc0, !PT ;  /* 0x0000001f00007812 */ /* 0x004fc800078ec0ff */
[----:B------:R-:W-:-:S13]  /*32a70*/  ISETP.NE.AND P0, PT, R0, RZ, PT ;  /* 0x000000ff0000720c */ /* 0x000fda0003f05270 */
[----:B------:R-:W2:Y:S01]  /*32a80*/  @!P0 S2R R3, SR_CgaCtaId ;  /* 0x0000000000038919 */ /* 0x000ea20000008800 */
[----:B------:R-:W-:-:S04]  /*32a90*/  @!P0 MOV R0, 0x400 ;  /* 0x0000040000008802 */ /* 0x000fc80000000f00 */
[----:B--2---:R-:W-:-:S05]  /*32aa0*/  @!P0 LEA R16, R3, R0, 0x18 ;  /* 0x0000000003108211 */ /* 0x004fca00078ec0ff */
[----:B------:R4:W-:Y:S01]  /*32ab0*/  @!P0 STS.128 [R16+0x388d0], R24 ;  /* 0x0388d01810008388 */ /* 0x0009e20000000c00 */
[----:B------:R-:W-:Y:S06]  /*32ac0*/  BAR.ARV 0x5, 0x180 ;  /* 0x0146000000007b1d */ /* 0x000fec0000002000 */
.L_x_3038:
[----:B------:R-:W-:Y:S02]  /*32ad0*/  ULDC UR4, c[0x0][0xc3c] ;  /* 0x00030f0000047ab9 */ /* 0x000fe40000000800 */
[----:B---3--:R-:W-:-:S13]  /*32ae0*/  ISETP.GE.AND P0, PT, R27, UR4, PT ;  /* 0x000000041b007c0c */ /* 0x008fda000bf06270 */
[----:B------:R-:W-:Y:S05]  /*32af0*/  @!P0 BRA `(.L_x_3050) ;  /* 0xffffff90004c8947 */ /* 0x000fea000383ffff */
[----:B------:R-:W-:Y:S05]  /*32b00*/  BSYNC B8 ;  /* 0x0000000000087941 */ /* 0x000fea0003800000 */
.L_x_2937:
[----:B------:R-:W3:Y:S01]  /*32b10*/  LDL.LU R0, [R1+0x2c] ;  /* 0x00002c0001007983 */ /* 0x000ee20000300800 */
[----:B------:R-:W-:Y:S01]  /*32b20*/  BSSY B0, `(.L_x_3051) ;  /* 0x000000b000007945 */ /* 0x000fe20003800000 */
[----:B------:R-:W5:Y:S01]  /*32b30*/  S2R R5, SR_CgaCtaId ;  /* 0x0000000000057919 */ /* 0x000f620000008800 */
[----:B---3--:R-:W-:-:S05]  /*32b40*/  VIADD R0, R0, 0x1 ;  /* 0x0000000100007836 */ /* 0x008fca0000000000 */
[----:B-1----:R-:W-:-:S04]  /*32b50*/  LEA.HI R2, R0, R0, RZ, 0x1 ;  /* 0x0000000000027211 */ /* 0x002fc800078f08ff */
[----:B------:R-:W-:Y:S02]  /*32b60*/  LOP3.LUT R3, R2, 0xfffffffe, RZ, 0xc0, !PT ;  /* 0xfffffffe02037812 */ /* 0x000fe400078ec0ff */
[----:B------:R-:W-:-:S03]  /*32b70*/  MOV R2, 0x400 ;  /* 0x0000040000027802 */ /* 0x000fc60000000f00 */
[----:B------:R-:W-:Y:S01]  /*32b80*/  IMAD.IADD R0, R0, 0x1, -R3 ;  /* 0x0000000100007824 */ /* 0x000fe200078e0a03 */
[----:B-----5:R-:W-:-:S04]  /*32b90*/  LEA R5, R5, R2, 0x18 ;  /* 0x0000000205057211 */ /* 0x020fc800078ec0ff */
[----:B------:R-:W-:-:S04]  /*32ba0*/  SHF.L.U32 R0, R0, 0x1f, RZ ;  /* 0x0000001f00007819 */ /* 0x000fc800000006ff */
[----:B------:R-:W1:Y:S02]  /*32bb0*/  SYNCS.PHASECHK.TRANS64.TRYWAIT P0, [R5+URZ+0x38820], R0 ;  /* 0x03882000050075a7 */ /* 0x000e64000800017f */
[----:B-1----:R-:W-:Y:S05]  /*32bc0*/  @!P0 BRA `(.L_x_3052) ;  /* 0x0000005800188947 */ /* 0x002fea0003800000 */
.L_x_3260:
[----:B------:R-:W-:Y:S05]  /*32bd0*/  BSYNC B0 ;  /* 0x0000000000007941 */ /* 0x000fea0003800000 */
.L_x_3051:
[----:B------:R-:W-:-:S03]  /*32be0*/  UMOV UR4, 0xffffffff ;  /* 0xffffffff00047882 */ /* 0x000fc60000000000 */
[----:B------:R-:W-:Y:S05]  /*32bf0*/  BRA.DIV UR4, `(.L_x_3053) ;  /* 0x0000005a04207947 */ /* 0x000fea000b800000 */
[----:B-1----:R-:W1:Y:S02]  /*32c00*/  S2R R0, SR_TID.X ;  /* 0x0000000000007919 */ /* 0x002e640000002100 */
[----:B-1----:R-:W-:-:S04]  /*32c10*/  SHF.R.U32.HI R0, RZ, 0x5, R0 ;  /* 0x00000005ff007819 */ /* 0x002fc80000011600 */
[----:B------:R-:W-:-:S05]  /*32c20*/  LOP3.LUT R0, R0, 0x3, RZ, 0xc0, !PT ;  /* 0x0000000300007812 */ /* 0x000fca00078ec0ff */
[----:B------:R1:W3:Y:S02]  /*32c30*/  SHFL.IDX PT, R14, R0, RZ, 0x1f ;  /* 0x00001fff000e7589 */ /* 0x0002e400000e0000 */
.L_x_3263:
[----:B---3--:R-:W-:-:S13]  /*32c40*/  ISETP.NE.AND P0, PT, R14, RZ, PT ;  /* 0x000000ff0e00720c */ /* 0x008fda0003f05270 */
[----:B------:R-:W-:Y:S05]  /*32c50*/  @P0 BRA `(.L_x_2649) ;  /* 0x0000000000880947 */ /* 0x000fea0003800000 */
[----:B------:R-:W-:-:S03]  /*32c60*/  UMOV UR4, 0xffffffff ;  /* 0xffffffff00047882 */ /* 0x000fc60000000000 */
[----:B------:R-:W-:Y:S05]  /*32c70*/  BRA.DIV UR4, `(.L_x_3054) ;  /* 0x0000005a04347947 */ /* 0x000fea000b800000 */
[----:B------:R-:W-:-:S13]  /*32c80*/  ELECT P6, URZ, PT ;  /* 0x00000000003f782f */ /* 0x000fda00038c0000 */
.L_x_3266:
[----:B------:R-:W-:Y:S05]  /*32c90*/  @!P6 BRA `(.L_x_2649) ;  /* 0x000000000078e947 */ /* 0x000fea0003800000 */
[----:B------:R-:W-:-:S06]  /*32ca0*/  ULOP3.LUT UR4, UR60, 0x2, URZ, 0xfc, !UPT ;  /* 0x000000023c047892 */ /* 0x000fcc000f8efc3f */
[----:B-1----:R-:W-:-:S05]  /*32cb0*/  IMAD.U32 R0, RZ, RZ, UR4 ;  /* 0x00000004ff007e24 */ /* 0x002fca000f8e00ff */
[----:B------:R-:W-:-:S13]  /*32cc0*/  ISETP.NE.AND P0, PT, R0, 0x3, PT ;  /* 0x000000030000780c */ /* 0x000fda0003f05270 */
[----:B------:R-:W-:Y:S05]  /*32cd0*/  @!P0 BRA `(.L_x_3055) ;  /* 0x0000000000048947 */ /* 0x000fea0003800000 */
[----:B------:R-:W-:Y:S01]  /*32ce0*/  BPT.TRAP 0x1 ;  /* 0x000000040000795c */ /* 0x000fe20000300000 */
.L_x_3055:
[----:B------:R-:W-:Y:S01]  /*32cf0*/  IMAD R3, R23, 0x8, R5 ;  /* 0x0000000817037824 */ /* 0x000fe200078e0205 */
[----:B------:R-:W-:Y:S01]  /*32d00*/  SHF.L.U32 R2, R29, 0x1f, RZ ;  /* 0x0000001f1d027819 */ /* 0x000fe200000006ff */
[----:B------:R-:W-:-:S03]  /*32d10*/  VIADD R23, R23, 0x1 ;  /* 0x0000000117177836 */ /* 0x000fc60000000000 */
[----:B------:R-:W1:Y:S02]  /*32d20*/  SYNCS.PHASECHK.TRANS64.TRYWAIT P1, [R3+URZ+0x38840], R2 ;  /* 0x03884002030075a7 */ /* 0x000e64000802017f */
[----:B------:R-:W-:-:S04]  /*32d30*/  ISETP.NE.AND P2, PT, R23, 0x2, PT ;  /* 0x000000021700780c */ /* 0x000fc80003f45270 */
[----:B------:R-:W-:Y:S01]  /*32d40*/  SEL R0, RZ, 0x1, P2 ;  /* 0x00000001ff007807 */ /* 0x000fe20001000000 */
[----:B-1----:R-:W-:Y:S08]  /*32d50*/  @!P1 BRA `(.L_x_3056) ;  /* 0x00000058001c9947 */ /* 0x002ff00003800000 */
.L_x_3267:
[----:B------:R-:W-:Y:S02]  /*32d60*/  SEL R23, R23, RZ, P2 ;  /* 0x000000ff17177207 */ /* 0x000fe40001000000 */
[----:B------:R-:W-:Y:S01]  /*32d70*/  LOP3.LUT R0, R29, R0, RZ, 0x3c, !PT ;  /* 0x000000001d007212 */ /* 0x000fe200078e3cff */
[----:B------:R-:W-:Y:S06]  /*32d80*/  @!P0 BRA `(.L_x_3057) ;  /* 0x0000000000048947 */ /* 0x000fec0003800000 */
[----:B------:R-:W-:Y:S01]  /*32d90*/  BPT.TRAP 0x1 ;  /* 0x000000040000795c */ /* 0x000fe20000300000 */
.L_x_3057:
[----:B------:R-:W-:Y:S01]  /*32da0*/  IMAD R23, R23, 0x8, R5 ;  /* 0x0000000817177824 */ /* 0x000fe200078e0205 */
[----:B------:R-:W-:-:S04]  /*32db0*/  SHF.L.U32 R0, R0, 0x1f, RZ ;  /* 0x0000001f00007819 */ /* 0x000fc800000006ff */
[----:B------:R-:W3:Y:S02]  /*32dc0*/  SYNCS.PHASECHK.TRANS64.TRYWAIT P1, [R23+URZ+0x38840], R0 ;  /* 0x03884000170075a7 */ /* 0x000ee4000802017f */
[----:B---3--:R-:W-:Y:S05]  /*32dd0*/  @!P1 BRA `(.L_x_3058) ;  /* 0x0000005800109947 */ /* 0x008fea0003800000 */
.L_x_3268:
[----:B------:R-:W-:Y:S05]  /*32de0*/  @!P0 BRA `(.L_x_3059) ;  /* 0x0000000000048947 */ /* 0x000fea0003800000 */
[----:B------:R-:W-:Y:S01]  /*32df0*/  BPT.TRAP 0x1 ;  /* 0x000000040000795c */ /* 0x000fe20000300000 */
.L_x_3059:
[----:B------:R-:W5:Y:S02]  /*32e00*/  SYNCS.PHASECHK.TRANS64.TRYWAIT P1, [R3+URZ+0x38860], R2 ;  /* 0x03886002030075a7 */ /* 0x000f64000802017f */
[----:B-----5:R-:W-:Y:S05]  /*32e10*/  @!P1 BRA `(.L_x_3060) ;  /* 0x0000005800149947 */ /* 0x020fea0003800000 */
.L_x_3269:
[----:B------:R-:W-:Y:S05]  /*32e20*/  @!P0 BRA `(.L_x_3061) ;  /* 0x0000000000048947 */ /* 0x000fea0003800000 */
[----:B------:R-:W-:Y:S01]  /*32e30*/  BPT.TRAP 0x1 ;  /* 0x000000040000795c */ /* 0x000fe20000300000 */
.L_x_3061:
[----:B------:R0:W0:Y:S02]  /*32e40*/  SYNCS.PHASECHK.TRANS64.TRYWAIT P0, [R23+URZ+0x38860], R0 ;  /* 0x03886000170075a7 */ /* 0x000024000800017f */
[----:B0-----:R-:W-:Y:S05]  /*32e50*/  @!P0 NANOSLEEP.SYNCS 0x989680 ;  /* 0x009896800000895d */ /* 0x001fea0003900000 */
[----:B------:R-:W0:Y:S02]  /*32e60*/  @!P0 SYNCS.PHASECHK.TRANS64 P0, [R23+URZ+0x38860], R0 ;  /* 0x03886000170085a7 */ /* 0x000e24000800007f */
[----:B0-----:R-:W-:Y:S05]  /*32e70*/  @!P0 BRA `(.L_x_3061) ;  /* 0xfffffffc00f08947 */ /* 0x001fea000383ffff */
.L_x_2649:
[----:B------:R-:W-:Y:S05]  /*32e80*/  BSYNC B9 ;  /* 0x0000000000097941 */ /* 0x000fea0003800000 */
.L_x_2646:
[----:B------:R-:W-:Y:S05]  /*32e90*/  EXIT ;  /* 0x000000000000794d */ /* 0x000fea0003800000 */
.L_x_2671:
[----:B0-----:R0:W1:Y:S02]  /*32ea0*/  SYNCS.PHASECHK.TRANS64.TRYWAIT P6, [R88+URZ+0x38890], R89 ;  /* 0x03889059580075a7 */ /* 0x00106400080c017f */
[----:B-1----:R-:W-:Y:S05]  /*32eb0*/  @!P6 NANOSLEEP.SYNCS 0x989680 ;  /* 0x009896800000e95d */ /* 0x002fea0003900000 */
[----:B------:R-:W1:Y:S02]  /*32ec0*/  @!P6 SYNCS.PHASECHK.TRANS64 P6, [R88+URZ+0x38890], R89 ;  /* 0x038890595800e5a7 */ /* 0x000e6400080c007f */
[----:B-1----:R-:W-:Y:S05]  /*32ed0*/  @!P6 BRA `(.L_x_2671) ;  /* 0xfffffffc00f0e947 */ /* 0x002fea000383ffff */
[----:B------:R-:W-:Y:S05]  /*32ee0*/  BRA `(.L_x_3062) ;  /* 0xfffffd1400047947 */ /* 0x000fea000383ffff */
.L_x_2672:
        /* <DEDUP_REMOVED lines=8> */
.L_x_3064:
[----:B------:R-:W-:Y:S05]  /*32f70*/  BSYNC B1 ;  /* 0x0000000000017941 */ /* 0x000fea0003800000 */
.L_x_3063:
        /* <DEDUP_REMOVED lines=8> */
.L_x_3065:
[----:B------:R-:W-:Y:S01]  /*33000*/  IMAD.MOV.U32 R11, RZ, RZ, R14 ;  /* 0x000000ffff0b7224 */ /* 0x000fe200078e000e */
[----:B------:R-:W-:Y:S06]  /*33010*/  BRA `(.L_x_3066) ;  /* 0xfffffd1000cc7947 */ /* 0x000fec000383ffff */
.L_x_2689:
        /* <DEDUP_REMOVED lines=8> */
.L_x_3068:
[----:B------:R-:W-:Y:S05]  /*330a0*/  BSYNC B1 ;  /* 0x0000000000017941 */ /* 0x000fea0003800000 */
.L_x_3067:
        /* <DEDUP_REMOVED lines=8> */
.L_x_3069:
[----:B------:R-:W-:Y:S01]  /*33130*/  IMAD.MOV.U32 R11, RZ, RZ, R14 ;  /* 0x000000ffff0b7224 */ /* 0x000fe200078e000e */
[----:B------:R-:W-:Y:S06]  /*33140*/  BRA `(.L_x_3070) ;  /* 0xfffffd2000487947 */ /* 0x000fec000383ffff */
.L_x_2706:
        /* <DEDUP_REMOVED lines=8> */
.L_x_3072:
[----:B------:R-:W-:Y:S05]  /*331d0*/  BSYNC B1 ;  /* 0x0000000000017941 */ /* 0x000fea0003800000 */
.L_x_3071:
        /* <DEDUP_REMOVED lines=8> */
.L_x_3073:
[----:B------:R-:W-:Y:S01]  /*33260*/  IMAD.MOV.U32 R119, RZ, RZ, R14 ;  /* 0x000000ffff777224 */ /* 0x000fe200078e000e */
[----:B------:R-:W-:Y:S06]  /*33270*/  BRA `(.L_x_3074) ;  /* 0xfffffd2c00d07947 */ /* 0x000fec000383ffff */
.L_x_2730:
[----:B0-----:R0:W1:Y:S02]  /*33280*/  SYNCS.PHASECHK.TRANS64.TRYWAIT P6, [R88+URZ+0x38890], R89 ;  /* 0x03889059580075a7 */ /* 0x00106400080c017f */
[----:B-1----:R-:W-:Y:S05]  /*33290*/  @!P6 NANOSLEEP.SYNCS 0x989680 ;  /* 0x009896800000e95d */ /* 0x002fea0003900000 */
[----:B------:R-:W1:Y:S02]  /*332a0*/  @!P6 SYNCS.PHASECHK.TRANS64 P6, [R88+URZ+0x38890], R89 ;  /* 0x038890595800e5a7 */ /* 0x000e6400080c007f */
[----:B-1----:R-:W-:Y:S05]  /*332b0*/  @!P6 BRA `(.L_x_2730) ;  /* 0xfffffffc00f0e947 */ /* 0x002fea000383ffff */
[----:B------:R-:W-:Y:S05]  /*332c0*/  BRA `(.L_x_3075) ;  /* 0xfffffd4800847947 */ /* 0x000fea000383ffff */
.L_x_2731:
        /* <DEDUP_REMOVED lines=8> */
.L_x_3077:
[----:B------:R-:W-:Y:S05]  /*33350*/  BSYNC B1 ;  /* 0x0000000000017941 */ /* 0x000fea0003800000 */
.L_x_3076:
        /* <DEDUP_REMOVED lines=8> */
.L_x_3078:
[----:B------:R-:W-:Y:S01]  /*333e0*/  IMAD.MOV.U32 R11, RZ, RZ, R14 ;  /* 0x000000ffff0b7224 */ /* 0x000fe200078e000e */
[----:B------:R-:W-:Y:S06]  /*333f0*/  BRA `(.L_x_3079) ;  /* 0xfffffd4800547947 */ /* 0x000fec000383ffff */
.L_x_2740:
        /* <DEDUP_REMOVED lines=8> */
.L_x_3081:
[----:B------:R-:W-:Y:S05]  /*33480*/  BSYNC B1 ;  /* 0x0000000000017941 */ /* 0x000fea0003800000 */
.L_x_3080:
        /* <DEDUP_REMOVED lines=8> */
.L_x_3082:
[----:B------:R-:W-:Y:S01]  /*33510*/  IMAD.MOV.U32 R11, RZ, RZ, R14 ;  /* 0x000000ffff0b7224 */ /* 0x000fe200078e000e */
[----:B------:R-:W-:Y:S06]  /*33520*/  BRA `(.L_x_3083) ;  /* 0xfffffd5800447947 */ /* 0x000fec000383ffff */
.L_x_2749:
        /* <DEDUP_REMOVED lines=8> */
.L_x_3085:
[----:B------:R-:W-:Y:S05]  /*335b0*/  BSYNC B1 ;  /* 0x0000000000017941 */ /* 0x000fea0003800000 */
.L_x_3084:
        /* <DEDUP_REMOVED lines=8> */
.L_x_3086:
[----:B------:R-:W-:Y:S01]  /*33640*/  IMAD.MOV.U32 R119, RZ, RZ, R14 ;  /* 0x000000ffff777224 */ /* 0x000fe200078e000e */
[----:B------:R-:W-:Y:S06]  /*33650*/  BRA `(.L_x_3087) ;  /* 0xfffffd6800387947 */ /* 0x000fec000383ffff */
.L_x_2758:
[----:B0-----:R0:W1:Y:S02]  /*33660*/  SYNCS.PHASECHK.TRANS64.TRYWAIT P3, [R88+URZ+0x38890], R89 ;  /* 0x03889059580075a7 */ /* 0x001064000806017f */
[----:B-1----:R-:W-:Y:S05]  /*33670*/  @!P3 NANOSLEEP.SYNCS 0x989680 ;  /* 0x009896800000b95d */ /* 0x002fea0003900000 */
[----:B------:R-:W1:Y:S02]  /*33680*/  @!P3 SYNCS.PHASECHK.TRANS64 P3, [R88+URZ+0x38890], R89 ;  /* 0x038890595800b5a7 */ /* 0x000e64000806007f */
[----:B-1----:R-:W-:Y:S05]  /*33690*/  @!P3 BRA `(.L_x_2758) ;  /* 0xfffffffc00f0b947 */ /* 0x002fea000383ffff */
[----:B------:R-:W-:Y:S05]  /*336a0*/  BRA `(.L_x_3088) ;  /* 0xfffffd7800947947 */ /* 0x000fea000383ffff */
.L_x_2759:
        /* <DEDUP_REMOVED lines=8> */
.L_x_3090:
[----:B------:R-:W-:Y:S05]  /*33730*/  BSYNC B1 ;  /* 0x0000000000017941 */ /* 0x000fea0003800000 */
.L_x_3089:
        /* <DEDUP_REMOVED lines=8> */
.L_x_3091:
[----:B------:R-:W-:Y:S01]  /*337c0*/  IMAD.MOV.U32 R11, RZ, RZ, R14 ;  /* 0x000000ffff0b7224 */ /* 0x000fe200078e000e */
[----:B------:R-:W-:Y:S06]  /*337d0*/  BRA `(.L_x_3092) ;  /* 0xfffffd7800b07947 */ /* 0x000fec000383ffff */
.L_x_2762:
[----:B------:R-:W-:Y:S01]  /*337e0*/  BSSY B1, `(.L_x_3093) ;  /* 0x0000008000017945 */ /* 0x000fe20003800000 */
[----:B----4-:R-:W-:Y:S02]  /*337f0*/  IMAD.MOV.U32 R13, RZ, RZ, R35 ;  /* 0x000000ffff0d7224 */ /* 0x010fe400078e0023 */
[----:B------:R-:W-:Y:S02]  /*33800*/  IMAD.MOV.U32 R12, RZ, RZ, 0x1 ;  /* 0x00000001ff0c7424 */ /* 0x000fe400078e00ff */
[----:B---3--:R-:W-:Y:S02]  /*33810*/  IMAD.MOV.U32 R11, RZ, RZ, 0x181f ;  /* 0x0000181fff0b7424 */ /* 0x008fe400078e00ff */
[----:B------:R-:W-:-:S07]  /*33820*/  IMAD.MOV.U32 R15, RZ, RZ, -0x1 ;  /* 0xffffffffff0f7424 */ /* 0x000fce00078e00ff */
[----:B012---:R-:W-:Y:S05]  /*33830*/  WARPSYNC.COLLECTIVE R15, `(.L_x_3094) ;  /* 0x000000000f087348 */ /* 0x007fea0003c00000 */
[----:B------:R3:W4:Y:S02]  /*33840*/  SHFL.IDX P6, R14, R13, R12, R11 ;  /* 0x0000000c0d0e7389 */ /* 0x00072400000c000b */
[----:B01234-:R-:W-:Y:S01]  /*33850*/  ENDCOLLECTIVE ;  /* 0x000000000000791b */ /* 0x01ffe20003800000 */
.L_x_3094:
[----:B------:R-:W-:Y:S05]  /*33860*/  BSYNC B1 ;  /* 0x0000000000017941 */ /* 0x000fea0003800000 */
.L_x_3093:
        /* <DEDUP_REMOVED lines=8> */
.L_x_3095:
[----:B------:R-:W-:Y:S01]  /*338f0*/  IMAD.MOV.U32 R11, RZ, RZ, R14 ;  /* 0x000000ffff0b7224 */ /* 0x000fe200078e000e */
[----:B------:R-:W-:Y:S06]  /*33900*/  BRA `(.L_x_3096) ;  /* 0xfffffd7800d87947 */ /* 0x000fec000383ffff */
.L_x_2765:
        /* <DEDUP_REMOVED lines=8> */
.L_x_3098:
[----:B------:R-:W-:Y:S05]  /*33990*/  BSYNC B1 ;  /* 0x0000000000017941 */ /* 0x000fea0003800000 */
.L_x_3097:
        /* <DEDUP_REMOVED lines=8> */
.L_x_3099:
[----:B------:R-:W-:Y:S01]  /*33a20*/  IMAD.MOV.U32 R34, RZ, RZ, R14 ;  /* 0x000000ffff227224 */ /* 0x000fe200078e000e */
[----:B------:R-:W-:Y:S06]  /*33a30*/  BRA `(.L_x_3100) ;  /* 0xfffffd7c00047947 */ /* 0x000fec000383ffff */
.L_x_2769:
[----:B------:R0:W0:Y:S02]  /*33a40*/  SYNCS.PHASECHK.TRANS64.TRYWAIT P0, [R88+URZ+0x388b0], R89 ;  /* 0x0388b059580075a7 */ /* 0x000024000800017f */
[----:B0-----:R-:W-:Y:S05]  /*33a50*/  @!P0 NANOSLEEP.SYNCS 0x989680 ;  /* 0x009896800000895d */ /* 0x001fea0003900000 */
[----:B------:R-:W0:Y:S02]  /*33a60*/  @!P0 SYNCS.PHASECHK.TRANS64 P0, [R88+URZ+0x388b0], R89 ;  /* 0x0388b059580085a7 */ /* 0x000e24000800007f */
[----:B0-----:R-:W-:Y:S05]  /*33a70*/  @!P0 BRA `(.L_x_2769) ;  /* 0xfffffffc00f08947 */ /* 0x001fea000383ffff */
[----:B------:R-:W-:Y:S05]  /*33a80*/  BRA `(.L_x_3101) ;  /* 0xfffffd7c00ac7947 */ /* 0x000fea000383ffff */
.L_x_2791:
        /* <DEDUP_REMOVED lines=8> */
.L_x_3103:
[----:B------:R-:W-:Y:S05]  /*33b10*/  BSYNC B1 ;  /* 0x0000000000017941 */ /* 0x000fea0003800000 */
.L_x_3102:
        /* <DEDUP_REMOVED lines=8> */
.L_x_3104:
[----:B------:R-:W-:Y:S02]  /*33ba0*/  IMAD.MOV.U32 R13, RZ, RZ, R31 ;  /* 0x000000ffff0d7224 */ /* 0x000fe400078e001f */
[----:B------:R-:W-:-:S07]  /*33bb0*/  IMAD.MOV.U32 R6, RZ, RZ, R14 ;  /* 0x000000ffff067224 */ /* 0x000fce00078e000e */
[----:B------:R-:W-:Y:S05]  /*33bc0*/  WARPSYNC.COLLECTIVE R15, `(.L_x_3105) ;  /* 0x000000000f087348 */ /* 0x000fea0003c00000 */
[----:B------:R0:W1:Y:S02]  /*33bd0*/  SHFL.IDX P6, R14, R13, R12, R11 ;  /* 0x0000000c0d0e7389 */ /* 0x00006400000c000b */
[----:B01----:R-:W-:Y:S01]  /*33be0*/  ENDCOLLECTIVE ;  /* 0x000000000000791b */ /* 0x003fe20003800000 */
.L_x_3105:
[----:B------:R-:W-:Y:S02]  /*33bf0*/  IMAD.MOV.U32 R13, RZ, RZ, R30 ;  /* 0x000000ffff0d7224 */ /* 0x000fe400078e001e */
[----:B------:R-:W-:-:S07]  /*33c00*/  IMAD.MOV.U32 R9, RZ, RZ, R14 ;  /* 0x000000ffff097224 */ /* 0x000fce00078e000e */
[----:B------:R-:W-:Y:S05]  /*33c10*/  WARPSYNC.COLLECTIVE R15, `(.L_x_3106) ;  /* 0x000000000f087348 */ /* 0x000fea0003c00000 */
[----:B------:R0:W1:Y:S02]  /*33c20*/  SHFL.IDX P6, R14, R13, R12, R11 ;  /* 0x0000000c0d0e7389 */ /* 0x00006400000c000b */
[----:B01----:R-:W-:Y:S01]  /*33c30*/  ENDCOLLECTIVE ;  /* 0x000000000000791b */ /* 0x003fe20003800000 */
.L_x_3106:
[----:B------:R-:W-:Y:S01]  /*33c40*/  IMAD.MOV.U32 R8, RZ, RZ, R14 ;  /* 0x000000ffff087224 */ /* 0x000fe200078e000e */
[----:B------:R-:W-:Y:S06]  /*33c50*/  BRA `(.L_x_3107) ;  /* 0xfffffd9000fc7947 */ /* 0x000fec000383ffff */
.L_x_2794:
[----:B------:R-:W-:Y:S01]  /*33c60*/  BSSY B1, `(.L_x_3108) ;  /* 0x0000008000017945 */ /* 0x000fe20003800000 */
[----:B------:R-:W-:Y:S02]  /*33c70*/  IMAD.MOV.U32 R13, RZ, RZ, R33 ;  /* 0x000000ffff0d7224 */ /* 0x000fe400078e0021 */
[----:B------:R-:W-:Y:S02]  /*33c80*/  IMAD.MOV.U32 R12, RZ, RZ, 0x1 ;  /* 0x00000001ff0c7424 */ /* 0x000fe400078e00ff */
[----:B------:R-:W-:Y:S02]  /*33c90*/  IMAD.MOV.U32 R11, RZ, RZ, 0x181f ;  /* 0x0000181fff0b7424 */ /* 0x000fe400078e00ff */
[----:B------:R-:W-:-:S07]  /*33ca0*/  IMAD.MOV.U32 R15, RZ, RZ, -0x1 ;  /* 0xffffffffff0f7424 */ /* 0x000fce00078e00ff */
[----:B0--34-:R-:W-:Y:S05]  /*33cb0*/  WARPSYNC.COLLECTIVE R15, `(.L_x_3109) ;  /* 0x000000000f087348 */ /* 0x019fea0003c00000 */
[----:B------:R1:W2:Y:S02]  /*33cc0*/  SHFL.IDX P6, R14, R13, R12, R11 ;  /* 0x0000000c0d0e7389 */ /* 0x0002a400000c000b */
[----:B01234-:R-:W-:Y:S01]  /*33cd0*/  ENDCOLLECTIVE ;  /* 0x000000000000791b */ /* 0x01ffe20003800000 */
.L_x_3109:
[----:B------:R-:W-:Y:S05]  /*33ce0*/  BSYNC B1 ;  /* 0x0000000000017941 */ /* 0x000fea0003800000 */
.L_x_3108:
        /* <DEDUP_REMOVED lines=8> */
.L_x_3110:
[----:B------:R-:W-:Y:S02]  /*33d70*/  IMAD.MOV.U32 R13, RZ, RZ, R31 ;  /* 0x000000ffff0d7224 */ /* 0x000fe400078e001f */
[----:B------:R-:W-:-:S07]  /*33d80*/  IMAD.MOV.U32 R6, RZ, RZ, R14 ;  /* 0x000000ffff067224 */ /* 0x000fce00078e000e */
[----:B------:R-:W-:Y:S05]  /*33d90*/  WARPSYNC.COLLECTIVE R15, `(.L_x_3111) ;  /* 0x000000000f087348 */ /* 0x000fea0003c00000 */
[----:B------:R0:W1:Y:S02]  /*33da0*/  SHFL.IDX P6, R14, R13, R12, R11 ;  /* 0x0000000c0d0e7389 */ /* 0x00006400000c000b */
[----:B01----:R-:W-:Y:S01]  /*33db0*/  ENDCOLLECTIVE ;  /* 0x000000000000791b */ /* 0x003fe20003800000 */
.L_x_3111:
[----:B------:R-:W-:Y:S02]  /*33dc0*/  IMAD.MOV.U32 R13, RZ, RZ, R30 ;  /* 0x000000ffff0d7224 */ /* 0x000fe400078e001e */
[----:B------:R-:W-:-:S07]  /*33dd0*/  IMAD.MOV.U32 R9, RZ, RZ, R14 ;  /* 0x000000ffff097224 */ /* 0x000fce00078e000e */
[----:B------:R-:W-:Y:S05]  /*33de0*/  WARPSYNC.COLLECTIVE R15, `(.L_x_3112) ;  /* 0x000000000f087348 */ /* 0x000fea0003c00000 */
[----:B------:R0:W1:Y:S02]  /*33df0*/  SHFL.IDX P6, R14, R13, R12, R11 ;  /* 0x0000000c0d0e7389 */ /* 0x00006400000c000b */
[----:B01----:R-:W-:Y:S01]  /*33e00*/  ENDCOLLECTIVE ;  /* 0x000000000000791b */ /* 0x003fe20003800000 */
.L_x_3112:
[----:B------:R-:W-:Y:S01]  /*33e10*/  IMAD.MOV.U32 R8, RZ, RZ, R14 ;  /* 0x000000ffff087224 */ /* 0x000fe200078e000e */
[----:B------:R-:W-:Y:S06]  /*33e20*/  BRA `(.L_x_3113) ;  /* 0xfffffd9800187947 */ /* 0x000fec000383ffff */
.L_x_2797:
        /* <DEDUP_REMOVED lines=8> */
.L_x_3115:
[----:B------:R-:W-:Y:S05]  /*33eb0*/  BSYNC B1 ;  /* 0x0000000000017941 */ /* 0x000fea0003800000 */
.L_x_3114:
        /* <DEDUP_REMOVED lines=8> */
.L_x_3116:
[----:B------:R-:W-:Y:S02]  /*33f40*/  IMAD.MOV.U32 R13, RZ, RZ, R31 ;  /* 0x000000ffff0d7224 */ /* 0x000fe400078e001f */
[----:B------:R-:W-:-:S07]  /*33f50*/  IMAD.MOV.U32 R6, RZ, RZ, R14 ;  /* 0x000000ffff067224 */ /* 0x000fce00078e000e */
[----:B------:R-:W-:Y:S05]  /*33f60*/  WARPSYNC.COLLECTIVE R15, `(.L_x_3117) ;  /* 0x000000000f087348 */ /* 0x000fea0003c00000 */
[----:B------:R0:W1:Y:S02]  /*33f70*/  SHFL.IDX P6, R14, R13, R12, R11 ;  /* 0x0000000c0d0e7389 */ /* 0x00006400000c000b */
[----:B01----:R-:W-:Y:S01]  /*33f80*/  ENDCOLLECTIVE ;  /* 0x000000000000791b */ /* 0x003fe20003800000 */
.L_x_3117:
[----:B------:R-:W-:Y:S02]  /*33f90*/  IMAD.MOV.U32 R13, RZ, RZ, R30 ;  /* 0x000000ffff0d7224 */ /* 0x000fe400078e001e */
[----:B------:R-:W-:-:S07]  /*33fa0*/  IMAD.MOV.U32 R9, RZ, RZ, R14 ;  /* 0x000000ffff097224 */ /* 0x000fce00078e000e */
[----:B------:R-:W-:Y:S05]  /*33fb0*/  WARPSYNC.COLLECTIVE R15, `(.L_x_3118) ;  /* 0x000000000f087348 */ /* 0x000fea0003c00000 */
[----:B------:R0:W1:Y:S02]  /*33fc0*/  SHFL.IDX P6, R14, R13, R12, R11 ;  /* 0x0000000c0d0e7389 */ /* 0x00006400000c000b */
[----:B01----:R-:W-:Y:S01]  /*33fd0*/  ENDCOLLECTIVE ;  /* 0x000000000000791b */ /* 0x003fe20003800000 */
.L_x_3118:
[----:B------:R-:W-:Y:S01]  /*33fe0*/  IMAD.MOV.U32 R8, RZ, RZ, R14 ;  /* 0x000000ffff087224 */ /* 0x000fe200078e000e */
[----:B------:R-:W-:Y:S06]  /*33ff0*/  BRA `(.L_x_3119) ;  /* 0xfffffd9c00107947 */ /* 0x000fec000383ffff */
.L_x_2800:
        /* <DEDUP_REMOVED lines=8> */
.L_x_3121:
[----:B------:R-:W-:Y:S05]  /*34080*/  BSYNC B1 ;  /* 0x0000000000017941 */ /* 0x000fea0003800000 */
.L_x_3120:
        /* <DEDUP_REMOVED lines=8> */
.L_x_3122:
[----:B------:R-:W-:Y:S02]  /*34110*/  IMAD.MOV.U32 R13, RZ, RZ, R31 ;  /* 0x000000ffff0d7224 */ /* 0x000fe400078e001f */
[----:B------:R-:W-:-:S07]  /*34120*/  IMAD.MOV.U32 R80, RZ, RZ, R14 ;  /* 0x000000ffff507224 */ /* 0x000fce00078e000e */
[----:B------:R-:W-:Y:S05]  /*34130*/  WARPSYNC.COLLECTIVE R15, `(.L_x_3123) ;  /* 0x000000000f087348 */ /* 0x000fea0003c00000 */
[----:B------:R0:W1:Y:S02]  /*34140*/  SHFL.IDX P6, R14, R13, R12, R11 ;  /* 0x0000000c0d0e7389 */ /* 0x00006400000c000b */
[----:B01----:R-:W-:Y:S01]  /*34150*/  ENDCOLLECTIVE ;  /* 0x000000000000791b */ /* 0x003fe20003800000 */
.L_x_3123:
[----:B------:R-:W-:Y:S02]  /*34160*/  IMAD.MOV.U32 R13, RZ, RZ, R30 ;  /* 0x000000ffff0d7224 */ /* 0x000fe400078e001e */
[----:B------:R-:W-:-:S07]  /*34170*/  IMAD.MOV.U32 R79, RZ, RZ, R14 ;  /* 0x000000ffff4f7224 */ /* 0x000fce00078e000e */
[----:B------:R-:W-:Y:S05]  /*34180*/  WARPSYNC.COLLECTIVE R15, `(.L_x_3124) ;  /* 0x000000000f087348 */ /* 0x000fea0003c00000 */
[----:B------:R0:W1:Y:S02]  /*34190*/  SHFL.IDX P6, R14, R13, R12, R11 ;  /* 0x0000000c0d0e7389 */ /* 0x00006400000c000b */
[----:B01----:R-:W-:Y:S01]  /*341a0*/  ENDCOLLECTIVE ;  /* 0x000000000000791b */ /* 0x003fe20003800000 */
.L_x_3124:
[----:B------:R-:W-:Y:S01]  /*341b0*/  IMAD.MOV.U32 R12, RZ, RZ, R14 ;  /* 0x000000ffff0c7224 */ /* 0x000fe200078e000e */
[----:B------:R-:W-:Y:S06]  /*341c0*/  BRA `(.L_x_3125) ;  /* 0xfffffda000107947 */ /* 0x000fec000383ffff */
.L_x_2804:
[----:B0-----:R0:W1:Y:S02]  /*341d0*/  SYNCS.PHASECHK.TRANS64.TRYWAIT P0, [R23+URZ+0x38800], R0 ;  /* 0x03880000170075a7 */ /* 0x001064000800017f */
[----:B-1----:R-:W-:Y:S05]  /*341e0*/  @!P0 NANOSLEEP.SYNCS 0x989680 ;  /* 0x009896800000895d */ /* 0x002fea0003900000 */
[----:B------:R-:W1:Y:S02]  /*341f0*/  @!P0 SYNCS.PHASECHK.TRANS64 P0, [R23+URZ+0x38800], R0 ;  /* 0x03880000170085a7 */ /* 0x000e64000800007f */
[----:B-1----:R-:W-:Y:S05]  /*34200*/  @!P0 BRA `(.L_x_2804) ;  /* 0xfffffffc00f08947 */ /* 0x002fea000383ffff */
[----:B------:R-:W-:Y:S05]  /*34210*/  BRA `(.L_x_3126) ;  /* 0xfffffda400107947 */ /* 0x000fea000383ffff */
.L_x_2836:
        /* <DEDUP_REMOVED lines=8> */
.L_x_3128:
[----:B------:R-:W-:Y:S05]  /*342a0*/  BSYNC B1 ;  /* 0x0000000000017941 */ /* 0x000fea0003800000 */
.L_x_3127:
        /* <DEDUP_REMOVED lines=8> */
.L_x_3129:
[----:B------:R-:W-:Y:S02]  /*34330*/  IMAD.MOV.U32 R13, RZ, RZ, R20 ;  /* 0x000000ffff0d7224 */ /* 0x000fe400078e0014 */
[----:B------:R-:W-:-:S07]  /*34340*/  IMAD.MOV.U32 R6, RZ, RZ, R14 ;  /* 0x000000ffff067224 */ /* 0x000fce00078e000e */
[----:B------:R-:W-:Y:S05]  /*34350*/  WARPSYNC.COLLECTIVE R15, `(.L_x_3130) ;  /* 0x000000000f087348 */ /* 0x000fea0003c00000 */
[----:B------:R0:W1:Y:S02]  /*34360*/  SHFL.IDX P6, R14, R13, R12, R11 ;  /* 0x0000000c0d0e7389 */ /* 0x00006400000c000b */
[----:B01----:R-:W-:Y:S01]  /*34370*/  ENDCOLLECTIVE ;  /* 0x000000000000791b */ /* 0x003fe20003800000 */
.L_x_3130:
[----:B------:R-:W-:Y:S02]  /*34380*/  IMAD.MOV.U32 R13, RZ, RZ, R21 ;  /* 0x000000ffff0d7224 */ /* 0x000fe400078e0015 */
[----:B------:R-:W-:-:S07]  /*34390*/  IMAD.MOV.U32 R9, RZ, RZ, R14 ;  /* 0x000000ffff097224 */ /* 0x000fce00078e000e */
[----:B------:R-:W-:Y:S05]  /*343a0*/  WARPSYNC.COLLECTIVE R15, `(.L_x_3131) ;  /* 0x000000000f087348 */ /* 0x000fea0003c00000 */
[----:B------:R0:W1:Y:S02]  /*343b0*/  SHFL.IDX P6, R14, R13, R12, R11 ;  /* 0x0000000c0d0e7389 */ /* 0x00006400000c000b */
[----:B01----:R-:W-:Y:S01]  /*343c0*/  ENDCOLLECTIVE ;  /* 0x000000000000791b */ /* 0x003fe20003800000 */
.L_x_3131:
[----:B------:R-:W-:Y:S05]  /*343d0*/  BRA `(.L_x_3132) ;  /* 0xfffffdd800587947 */ /* 0x000fea000383ffff */
.L_x_2839:
        /* <DEDUP_REMOVED lines=8> */
.L_x_3134:
[----:B------:R-:W-:Y:S05]  /*34460*/  BSYNC B1 ;  /* 0x0000000000017941 */ /* 0x000fea0003800000 */
.L_x_3133:
        /* <DEDUP_REMOVED lines=8> */
.L_x_3135:
[----:B------:R-:W-:Y:S02]  /*344f0*/  IMAD.MOV.U32 R13, RZ, RZ, R20 ;  /* 0x000000ffff0d7224 */ /* 0x000fe400078e0014 */
[----:B------:R-:W-:-:S07]  /*34500*/  IMAD.MOV.U32 R6, RZ, RZ, R14 ;  /* 0x000000ffff067224 */ /* 0x000fce00078e000e */
[----:B------:R-:W-:Y:S05]  /*34510*/  WARPSYNC.COLLECTIVE R15, `(.L_x_3136) ;  /* 0x000000000f087348 */ /* 0x000fea0003c00000 */
[----:B------:R0:W1:Y:S02]  /*34520*/  SHFL.IDX P6, R14, R13, R12, R11 ;  /* 0x0000000c0d0e7389 */ /* 0x00006400000c000b */
[----:B01----:R-:W-:Y:S01]  /*34530*/  ENDCOLLECTIVE ;  /* 0x000000000000791b */ /* 0x003fe20003800000 */
.L_x_3136:
[----:B------:R-:W-:Y:S02]  /*34540*/  IMAD.MOV.U32 R13, RZ, RZ, R21 ;  /* 0x000000ffff0d7224 */ /* 0x000fe400078e0015 */
[----:B------:R-:W-:-:S07]  /*34550*/  IMAD.MOV.U32 R9, RZ, RZ, R14 ;  /* 0x000000ffff097224 */ /* 0x000fce00078e000e */
[----:B------:R-:W-:Y:S05]  /*34560*/  WARPSYNC.COLLECTIVE R15, `(.L_x_3137) ;  /* 0x000000000f087348 */ /* 0x000fea0003c00000 */
[----:B------:R0:W1:Y:S02]  /*34570*/  SHFL.IDX P6, R14, R13, R12, R11 ;  /* 0x0000000c0d0e7389 */ /* 0x00006400000c000b */
[----:B01----:R-:W-:Y:S01]  /*34580*/  ENDCOLLECTIVE ;  /* 0x000000000000791b */ /* 0x003fe20003800000 */
.L_x_3137:
[----:B------:R-:W-:Y:S05]  /*34590*/  BRA `(.L_x_3138) ;  /* 0xfffffddc001c7947 */ /* 0x000fea000383ffff */
.L_x_2842:
        /* <DEDUP_REMOVED lines=8> */
.L_x_3140:
[----:B------:R-:W-:Y:S05]  /*34620*/  BSYNC B1 ;  /* 0x0000000000017941 */ /* 0x000fea0003800000 */
.L_x_3139:
        /* <DEDUP_REMOVED lines=8> */
.L_x_3141:
[----:B------:R-:W-:Y:S02]  /*346b0*/  IMAD.MOV.U32 R13, RZ, RZ, R20 ;  /* 0x000000ffff0d7224 */ /* 0x000fe400078e0014 */
[----:B------:R-:W-:-:S07]  /*346c0*/  IMAD.MOV.U32 R6, RZ, RZ, R14 ;  /* 0x000000ffff067224 */ /* 0x000fce00078e000e */
[----:B------:R-:W-:Y:S05]  /*346d0*/  WARPSYNC.COLLECTIVE R15, `(.L_x_3142) ;  /* 0x000000000f087348 */ /* 0x000fea0003c00000 */
[----:B------:R0:W1:Y:S02]  /*346e0*/  SHFL.IDX P6, R14, R13, R12, R11 ;  /* 0x0000000c0d0e7389 */ /* 0x00006400000c000b */
[----:B01----:R-:W-:Y:S01]  /*346f0*/  ENDCOLLECTIVE ;  /* 0x000000000000791b */ /* 0x003fe20003800000 */
.L_x_3142:
[----:B------:R-:W-:Y:S02]  /*34700*/  IMAD.MOV.U32 R13, RZ, RZ, R21 ;  /* 0x000000ffff0d7224 */ /* 0x000fe400078e0015 */
[----:B------:R-:W-:-:S07]  /*34710*/  IMAD.MOV.U32 R9, RZ, RZ, R14 ;  /* 0x000000ffff097224 */ /* 0x000fce00078e000e */
[----:B------:R-:W-:Y:S05]  /*34720*/  WARPSYNC.COLLECTIVE R15, `(.L_x_3143) ;  /* 0x000000000f087348 */ /* 0x000fea0003c00000 */
[----:B------:R0:W1:Y:S02]  /*34730*/  SHFL.IDX P6, R14, R13, R12, R11 ;  /* 0x0000000c0d0e7389 */ /* 0x00006400000c000b */
[----:B01----:R-:W-:Y:S01]  /*34740*/  ENDCOLLECTIVE ;  /* 0x000000000000791b */ /* 0x003fe20003800000 */
.L_x_3143:
[----:B------:R-:W-:Y:S01]  /*34750*/  IMAD.MOV.U32 R8, RZ, RZ, R14 ;  /* 0x000000ffff087224 */ /* 0x000fe200078e000e */
[----:B------:R-:W-:Y:S06]  /*34760*/  BRA `(.L_x_3144) ;  /* 0xfffffddc00c07947 */ /* 0x000fec000383ffff */
.L_x_2845:
        /* <DEDUP_REMOVED lines=8> */
.L_x_3146:
[----:B------:R-:W-:Y:S05]  /*347f0*/  BSYNC B1 ;  /* 0x0000000000017941 */ /* 0x000fea0003800000 */
.L_x_3145:
        /* <DEDUP_REMOVED lines=8> */
.L_x_3147:
[----:B------:R-:W-:Y:S02]  /*34880*/  IMAD.MOV.U32 R13, RZ, RZ, R20 ;  /* 0x000000ffff0d7224 */ /* 0x000fe400078e0014 */
[----:B------:R-:W-:-:S07]  /*34890*/  IMAD.MOV.U32 R78, RZ, RZ, R14 ;  /* 0x000000ffff4e7224 */ /* 0x000fce00078e000e */
[----:B------:R-:W-:Y:S05]  /*348a0*/  WARPSYNC.COLLECTIVE R15, `(.L_x_3148) ;  /* 0x000000000f087348 */ /* 0x000fea0003c00000 */
[----:B------:R0:W1:Y:S02]  /*348b0*/  SHFL.IDX P6, R14, R13, R12, R11 ;  /* 0x0000000c0d0e7389 */ /* 0x00006400000c000b */
[----:B01----:R-:W-:Y:S01]  /*348c0*/  ENDCOLLECTIVE ;  /* 0x000000000000791b */ /* 0x003fe20003800000 */
.L_x_3148:
[----:B------:R-:W-:Y:S02]  /*348d0*/  IMAD.MOV.U32 R13, RZ, RZ, R21 ;  /* 0x000000ffff0d7224 */ /* 0x000fe400078e0015 */
[----:B------:R-:W-:-:S07]  /*348e0*/  IMAD.MOV.U32 R77, RZ, RZ, R14 ;  /* 0x000000ffff4d7224 */ /* 0x000fce00078e000e */
[----:B------:R-:W-:Y:S05]  /*348f0*/  WARPSYNC.COLLECTIVE R15, `(.L_x_3149) ;  /* 0x000000000f087348 */ /* 0x000fea0003c00000 */
[----:B------:R0:W1:Y:S02]  /*34900*/  SHFL.IDX P6, R14, R13, R12, R11 ;  /* 0x0000000c0d0e7389 */ /* 0x00006400000c000b */
[----:B01----:R-:W-:Y:S01]  /*34910*/  ENDCOLLECTIVE ;  /* 0x000000000000791b */ /* 0x003fe20003800000 */
.L_x_3149:
[----:B------:R-:W-:Y:S01]  /*34920*/  IMAD.MOV.U32 R21, RZ, RZ, R14 ;  /* 0x000000ffff157224 */ /* 0x000fe200078e000e */
[----:B------:R-:W-:Y:S06]  /*34930*/  BRA `(.L_x_3150) ;  /* 0xfffffde0006c7947 */ /* 0x000fec000383ffff */
.L_x_2849:
[----:B0-----:R0:W3:Y:S02]  /*34940*/  SYNCS.PHASECHK.TRANS64.TRYWAIT P0, [R23+URZ+0x38800], R0 ;  /* 0x03880000170075a7 */ /* 0x0010e4000800017f */
[----:B---3--:R-:W-:Y:S05]  /*34950*/  @!P0 NANOSLEEP.SYNCS 0x989680 ;  /* 0x009896800000895d */ /* 0x008fea0003900000 */
[----:B------:R-:W3:Y:S02]  /*34960*/  @!P0 SYNCS.PHASECHK.TRANS64 P0, [R23+URZ+0x38800], R0 ;  /* 0x03880000170085a7 */ /* 0x000ee4000800007f */
[----:B---3--:R-:W-:Y:S05]  /*34970*/  @!P0 BRA `(.L_x_2849) ;  /* 0xfffffffc00f08947 */ /* 0x008fea000383ffff */
[----:B------:R-:W-:Y:S05]  /*34980*/  BRA `(.L_x_3151) ;  /* 0xfffffde400187947 */ /* 0x000fea000383ffff */
.L_x_2867:
[----:B--2---:R2:W3:Y:S02]  /*34990*/  SYNCS.PHASECHK.TRANS64.TRYWAIT P1, [R0+URZ+0x38830], R3 ;  /* 0x03883003000075a7 */ /* 0x0044e4000802017f */
[----:B---3--:R-:W-:Y:S05]  /*349a0*/  @!P1 NANOSLEEP.SYNCS 0x989680 ;  /* 0x009896800000995d */ /* 0x008fea0003900000 */
[----:B------:R-:W3:Y:S02]  /*349b0*/  @!P1 SYNCS.PHASECHK.TRANS64 P1, [R0+URZ+0x38830], R3 ;  /* 0x03883003000095a7 */ /* 0x000ee4000802007f */
[----:B---3--:R-:W-:Y:S05]  /*349c0*/  @!P1 BRA `(.L_x_2867) ;  /* 0xfffffffc00f09947 */ /* 0x008fea000383ffff */
[----:B------:R-:W-:Y:S05]  /*349d0*/  BRA `(.L_x_2866) ;  /* 0xfffffe2000687947 */ /* 0x000fea000383ffff */
.L_x_2875:
[----:B-1----:R1:W2:Y:S02]  /*349e0*/  SYNCS.PHASECHK.TRANS64.TRYWAIT P1, [R10+URZ+0x38830], R3 ;  /* 0x038830030a0075a7 */ /* 0x0022a4000802017f */
[----:B--2---:R-:W-:Y:S05]  /*349f0*/  @!P1 NANOSLEEP.SYNCS 0x989680 ;  /* 0x009896800000995d */ /* 0x004fea0003900000 */
[----:B------:R-:W2:Y:S02]  /*34a00*/  @!P1 SYNCS.PHASECHK.TRANS64 P1, [R10+URZ+0x38830], R3 ;  /* 0x038830030a0095a7 */ /* 0x000ea4000802007f */
[----:B--2---:R-:W-:Y:S05]  /*34a10*/  @!P1 BRA `(.L_x_2875) ;  /* 0xfffffffc00f09947 */ /* 0x004fea000383ffff */
[----:B------:R-:W-:Y:S05]  /*34a20*/  BRA `(.L_x_2874) ;  /* 0xfffffe6800b07947 */ /* 0x000fea000383ffff */
.L_x_2880:
[----:B---3--:R3:W4:Y:S02]  /*34a30*/  SYNCS.PHASECHK.TRANS64.TRYWAIT P1, [R6+URZ+0x38850], R0 ;  /* 0x03885000060075a7 */ /* 0x008724000802017f */
[----:B----4-:R-:W-:Y:S05]  /*34a40*/  @!P1 NANOSLEEP.SYNCS 0x989680 ;  /* 0x009896800000995d */ /* 0x010fea0003900000 */
[----:B------:R-:W4:Y:S02]  /*34a50*/  @!P1 SYNCS.PHASECHK.TRANS64 P1, [R6+URZ+0x38850], R0 ;  /* 0x03885000060095a7 */ /* 0x000f24000802007f */
[----:B----4-:R-:W-:Y:S05]  /*34a60*/  @!P1 BRA `(.L_x_2880) ;  /* 0xfffffffc00f09947 */ /* 0x010fea000383ffff */
[----:B------:R-:W-:Y:S05]  /*34a70*/  BRA `(.L_x_2879) ;  /* 0xfffffea0006c7947 */ /* 0x000fea000383ffff */
.L_x_2890:
[----:B-1----:R1:W2:Y:S02]  /*34a80*/  SYNCS.PHASECHK.TRANS64.TRYWAIT P1, [R3+URZ+0x38830], R6 ;  /* 0x03883006030075a7 */ /* 0x0022a4000802017f */
[----:B--2---:R-:W-:Y:S05]  /*34a90*/  @!P1 NANOSLEEP.SYNCS 0x989680 ;  /* 0x009896800000995d */ /* 0x004fea0003900000 */
[----:B------:R-:W2:Y:S02]  /*34aa0*/  @!P1 SYNCS.PHASECHK.TRANS64 P1, [R3+URZ+0x38830], R6 ;  /* 0x03883006030095a7 */ /* 0x000ea4000802007f */
[----:B--2---:R-:W-:Y:S05]  /*34ab0*/  @!P1 BRA `(.L_x_2890) ;  /* 0xfffffffc00f09947 */ /* 0x004fea000383ffff */
[----:B------:R-:W-:Y:S05]  /*34ac0*/  BRA `(.L_x_2889) ;  /* 0xfffffeb800a47947 */ /* 0x000fea000383ffff */
.L_x_2895:
[----:B-1----:R1:W2:Y:S02]  /*34ad0*/  SYNCS.PHASECHK.TRANS64.TRYWAIT P1, [R6+URZ+0x38850], R0 ;  /* 0x03885000060075a7 */ /* 0x0022a4000802017f */
[----:B--2---:R-:W-:Y:S05]  /*34ae0*/  @!P1 NANOSLEEP.SYNCS 0x989680 ;  /* 0x009896800000995d */ /* 0x004fea0003900000 */
[----:B------:R-:W2:Y:S02]  /*34af0*/  @!P1 SYNCS.PHASECHK.TRANS64 P1, [R6+URZ+0x38850], R0 ;  /* 0x03885000060095a7 */ /* 0x000ea4000802007f */
[----:B--2---:R-:W-:Y:S05]  /*34b00*/  @!P1 BRA `(.L_x_2895) ;  /* 0xfffffffc00f09947 */ /* 0x004fea000383ffff */
[----:B------:R-:W-:Y:S05]  /*34b10*/  BRA `(.L_x_2894) ;  /* 0xfffffef000647947 */ /* 0x000fea000383ffff */
.L_x_2903:
[----:B-1----:R1:W2:Y:S02]  /*34b20*/  SYNCS.PHASECHK.TRANS64.TRYWAIT P1, [R10+URZ+0x38850], R0 ;  /* 0x038850000a0075a7 */ /* 0x0022a4000802017f */
[----:B--2---:R-:W-:Y:S05]  /*34b30*/  @!P1 NANOSLEEP.SYNCS 0x989680 ;  /* 0x009896800000995d */ /* 0x004fea0003900000 */
[----:B------:R-:W2:Y:S02]  /*34b40*/  @!P1 SYNCS.PHASECHK.TRANS64 P1, [R10+URZ+0x38850], R0 ;  /* 0x038850000a0095a7 */ /* 0x000ea4000802007f */
[----:B--2---:R-:W-:Y:S05]  /*34b50*/  @!P1 BRA `(.L_x_2903) ;  /* 0xfffffffc00f09947 */ /* 0x004fea000383ffff */
[----:B------:R-:W-:Y:S05]  /*34b60*/  BRA `(.L_x_2902) ;  /* 0xffffff0800947947 */ /* 0x000fea000383ffff */
.L_x_2945:
[----:B------:R-:W2:Y:S01]  /*34b70*/  S2R R10, SR_TID.X ;  /* 0x00000000000a7919 */ /* 0x000ea20000002100 */
[----:B------:R-:W-:Y:S01]  /*34b80*/  BSSY B1, `(.L_x_3152) ;  /* 0x000000a000017945 */ /* 0x000fe20003800000 */
[----:B-1----:R-:W-:Y:S02]  /*34b90*/  IMAD.MOV.U32 R12, RZ, RZ, RZ ;  /* 0x000000ffff0c7224 */ /* 0x002fe400078e00ff */
[----:B0-----:R-:W-:Y:S02]  /*34ba0*/  IMAD.MOV.U32 R11, RZ, RZ, 0x1f ;  /* 0x0000001fff0b7424 */ /* 0x001fe400078e00ff */
[----:B------:R-:W-:Y:S01]  /*34bb0*/  IMAD.MOV.U32 R15, RZ, RZ, -0x1 ;  /* 0xffffffffff0f7424 */ /* 0x000fe200078e00ff */
[----:B--2---:R-:W-:-:S04]  /*34bc0*/  SHF.R.U32.HI R10, RZ, 0x5, R10 ;  /* 0x00000005ff0a7819 */ /* 0x004fc8000001160a */
[----:B------:R-:W-:-:S05]  /*34bd0*/  LOP3.LUT R10, R10, 0x3, RZ, 0xc0, !PT ;  /* 0x000000030a0a7812 */ /* 0x000fca00078ec0ff */
[----:B------:R-:W-:-:S07]  /*34be0*/  IMAD.MOV.U32 R13, RZ, RZ, R10 ;  /* 0x000000ffff0d7224 */ /* 0x000fce00078e000a */
[----:B------:R-:W-:Y:S05]  /*34bf0*/  WARPSYNC.COLLECTIVE R15, `(.L_x_3153) ;  /* 0x000000000f087348 */ /* 0x000fea0003c00000 */
[----:B------:R0:W1:Y:S02]  /*34c00*/  SHFL.IDX P6, R14, R13, R12, R11 ;  /* 0x0000000c0d0e7389 */ /* 0x00006400000c000b */
[----:B01----:R-:W-:Y:S01]  /*34c10*/  ENDCOLLECTIVE ;  /* 0x000000000000791b */ /* 0x003fe20003800000 */
.L_x_3153:
[----:B------:R-:W-:Y:S05]  /*34c20*/  BSYNC B1 ;  /* 0x0000000000017941 */ /* 0x000fea0003800000 */
.L_x_3152:
[----:B------:R-:W-:Y:S05]  /*34c30*/  BRA `(.L_x_3154) ;  /* 0xffffff7800a47947 */ /* 0x000fea000383ffff */
.L_x_2947:
[----:B------:R-:W-:Y:S01]  /*34c40*/  BSSY B1, `(.L_x_3155) ;  /* 0x0000006000017945 */ /* 0x000fe20003800000 */
[----:B------:R-:W-:-:S07]  /*34c50*/  IMAD.MOV.U32 R15, RZ, RZ, -0x1 ;  /* 0xffffffffff0f7424 */ /* 0x000fce00078e00ff */
[----:B012---:R-:W-:Y:S05]  /*34c60*/  WARPSYNC.COLLECTIVE R15, `(.L_x_3156) ;  /* 0x000000000f0c7348 */ /* 0x007fea0003c00000 */
[----:B------:R-:W-:Y:S02]  /*34c70*/  ELECT P6, UR62, PT ;  /* 0x00000000003e782f */ /* 0x000fe400038c0000 */
[----:B------:R-:W-:Y:S01]  /*34c80*/  MOV R14, UR62 ;  /* 0x0000003e000e7c02 */ /* 0x000fe20008000f00 */
[----:B012---:R-:W-:Y:S10]  /*34c90*/  ENDCOLLECTIVE ;  /* 0x000000000000791b */ /* 0x007ff40003800000 */
.L_x_3156:
[----:B------:R-:W-:Y:S05]  /*34ca0*/  BSYNC B1 ;  /* 0x0000000000017941 */ /* 0x000fea0003800000 */
.L_x_3155:
[----:B------:R-:W-:Y:S05]  /*34cb0*/  BRA `(.L_x_2946) ;  /* 0xffffff78009c7947 */ /* 0x000fea000383ffff */
.L_x_2949:
[----:B--2---:R2:W3:Y:S02]  /*34cc0*/  SYNCS.PHASECHK.TRANS64.TRYWAIT P0, [R16+URZ+0x38820], R7 ;  /* 0x03882007100075a7 */ /* 0x0044e4000800017f */
[----:B---3--:R-:W-:Y:S05]  /*34cd0*/  @!P0 NANOSLEEP.SYNCS 0x989680 ;  /* 0x009896800000895d */ /* 0x008fea0003900000 */
[----:B------:R-:W3:Y:S02]  /*34ce0*/  @!P0 SYNCS.PHASECHK.TRANS64 P0, [R16+URZ+0x38820], R7 ;  /* 0x03882007100085a7 */ /* 0x000ee4000800007f */
[----:B---3--:R-:W-:Y:S05]  /*34cf0*/  @!P0 BRA `(.L_x_2949) ;  /* 0xfffffffc00f08947 */ /* 0x008fea000383ffff */
[----:B------:R-:W-:Y:S05]  /*34d00*/  BRA `(.L_x_3157) ;  /* 0xffffff7800ac7947 */ /* 0x000fea000383ffff */
.L_x_2953:
[----:B0-----:R0:W3:Y:S02]  /*34d10*/  SYNCS.PHASECHK.TRANS64.TRYWAIT P0, [R11+URZ+0x388a0], R10 ;  /* 0x0388a00a0b0075a7 */ /* 0x0010e4000800017f */
[----:B---3--:R-:W-:Y:S05]  /*34d20*/  @!P0 NANOSLEEP.SYNCS 0x989680 ;  /* 0x009896800000895d */ /* 0x008fea0003900000 */
[----:B------:R-:W3:Y:S02]  /*34d30*/  @!P0 SYNCS.PHASECHK.TRANS64 P0, [R11+URZ+0x388a0], R10 ;  /* 0x0388a00a0b0085a7 */ /* 0x000ee4000800007f */
[----:B---3--:R-:W-:Y:S05]  /*34d40*/  @!P0 BRA `(.L_x_2953) ;  /* 0xfffffffc00f08947 */ /* 0x008fea000383ffff */
[----:B------:R-:W-:Y:S05]  /*34d50*/  BRA `(.L_x_3158) ;  /* 0xffffff7800c47947 */ /* 0x000fea000383ffff */
.L_x_2961:
[----:B-1----:R1:W2:Y:S02]  /*34d60*/  SYNCS.PHASECHK.TRANS64.TRYWAIT P0, [R11+URZ+0x388c0], R10 ;  /* 0x0388c00a0b0075a7 */ /* 0x0022a4000800017f */
[----:B--2---:R-:W-:Y:S05]  /*34d70*/  @!P0 NANOSLEEP.SYNCS 0x989680 ;  /* 0x009896800000895d */ /* 0x004fea0003900000 */
[----:B------:R-:W2:Y:S02]  /*34d80*/  @!P0 SYNCS.PHASECHK.TRANS64 P0, [R11+URZ+0x388c0], R10 ;  /* 0x0388c00a0b0085a7 */ /* 0x000ea4000800007f */
[----:B--2---:R-:W-:Y:S05]  /*34d90*/  @!P0 BRA `(.L_x_2961) ;  /* 0xfffffffc00f08947 */ /* 0x004fea000383ffff */
[----:B------:R-:W-:Y:S05]  /*34da0*/  BRA `(.L_x_3159) ;  /* 0xffffff8000007947 */ /* 0x000fea000383ffff */
.L_x_2971:
[----:B0-----:R0:W3:Y:S02]  /*34db0*/  SYNCS.PHASECHK.TRANS64.TRYWAIT P1, [R10+URZ+0x388a0], R9 ;  /* 0x0388a0090a0075a7 */ /* 0x0010e4000802017f */
[----:B---3--:R-:W-:Y:S05]  /*34dc0*/  @!P1 NANOSLEEP.SYNCS 0x989680 ;  /* 0x009896800000995d */ /* 0x008fea0003900000 */
[----:B------:R-:W3:Y:S02]  /*34dd0*/  @!P1 SYNCS.PHASECHK.TRANS64 P1, [R10+URZ+0x388a0], R9 ;  /* 0x0388a0090a0095a7 */ /* 0x000ee4000802007f */
[----:B---3--:R-:W-:Y:S05]  /*34de0*/  @!P1 BRA `(.L_x_2971) ;  /* 0xfffffffc00f09947 */ /* 0x008fea000383ffff */
[----:B------:R-:W-:Y:S05]  /*34df0*/  BRA `(.L_x_3160) ;  /* 0xffffff8400747947 */ /* 0x000fea000383ffff */
.L_x_2979:
[----:B-1----:R1:W2:Y:S02]  /*34e00*/  SYNCS.PHASECHK.TRANS64.TRYWAIT P1, [R10+URZ+0x388c0], R9 ;  /* 0x0388c0090a0075a7 */ /* 0x0022a4000802017f */
[----:B--2---:R-:W-:Y:S05]  /*34e10*/  @!P1 NANOSLEEP.SYNCS 0x989680 ;  /* 0x009896800000995d */ /* 0x004fea0003900000 */
[----:B------:R-:W2:Y:S02]  /*34e20*/  @!P1 SYNCS.PHASECHK.TRANS64 P1, [R10+URZ+0x388c0], R9 ;  /* 0x0388c0090a0095a7 */ /* 0x000ea4000802007f */
[----:B--2---:R-:W-:Y:S05]  /*34e30*/  @!P1 BRA `(.L_x_2979) ;  /* 0xfffffffc00f09947 */ /* 0x004fea000383ffff */
[----:B------:R-:W-:Y:S05]  /*34e40*/  BRA `(.L_x_3161) ;  /* 0xffffff8800ac7947 */ /* 0x000fea000383ffff */
.L_x_2997:
        /* <DEDUP_REMOVED lines=11> */
.L_x_3163:
[----:B------:R-:W-:Y:S05]  /*34f00*/  BSYNC B0 ;  /* 0x0000000000007941 */ /* 0x000fea0003800000 */
.L_x_3162:
[----:B------:R-:W-:Y:S05]  /*34f10*/  BRA `(.L_x_3164) ;  /* 0xffffff9800e47947 */ /* 0x000fea000383ffff */
.L_x_3000:
[----:B0-----:R0:W1:Y:S02]  /*34f20*/  SYNCS.PHASECHK.TRANS64.TRYWAIT P0, [R5+URZ+0x38840], R2 ;  /* 0x03884002050075a7 */ /* 0x001064000800017f */
[----:B-1----:R-:W-:Y:S05]  /*34f30*/  @!P0 NANOSLEEP.SYNCS 0x989680 ;  /* 0x009896800000895d */ /* 0x002fea0003900000 */
[----:B------:R-:W1:Y:S02]  /*34f40*/  @!P0 SYNCS.PHASECHK.TRANS64 P0, [R5+URZ+0x38840], R2 ;  /* 0x03884002050085a7 */ /* 0x000e64000800007f */
[----:B-1----:R-:W-:Y:S05]  /*34f50*/  @!P0 BRA `(.L_x_3000) ;  /* 0xfffffffc00f08947 */ /* 0x002fea000383ffff */
[----:B------:R-:W-:Y:S05]  /*34f60*/  BRA `(.L_x_3165) ;  /* 0xffffff9c00347947 */ /* 0x000fea000383ffff */
.L_x_3001:
        /* <DEDUP_REMOVED lines=8> */
.L_x_3167:
[----:B------:R-:W-:Y:S05]  /*34ff0*/  BSYNC B0 ;  /* 0x0000000000007941 */ /* 0x000fea0003800000 */
.L_x_3166:
        /* <DEDUP_REMOVED lines=13> */
.L_x_3168:
        /* <DEDUP_REMOVED lines=21> */
.L_x_3169:
[----:B------:R-:W-:Y:S02]  /*35220*/  IMAD.MOV.U32 R13, RZ, RZ, R0 ;  /* 0x000000ffff0d7224 */ /* 0x000fe400078e0000 */
[----:B------:R-:W-:-:S07]  /*35230*/  IMAD.MOV.U32 R8, RZ, RZ, R14 ;  /* 0x000000ffff087224 */ /* 0x000fce00078e000e */
[----:B------:R-:W-:Y:S05]  /*35240*/  WARPSYNC.COLLECTIVE R15, `(.L_x_3170) ;  /* 0x000000000f087348 */ /* 0x000fea0003c00000 */
[----:B------:R0:W1:Y:S02]  /*35250*/  SHFL.IDX P6, R14, R13, R12, R11 ;  /* 0x0000000c0d0e7389 */ /* 0x00006400000c000b */
[----:B01----:R-:W-:Y:S01]  /*35260*/  ENDCOLLECTIVE ;  /* 0x000000000000791b */ /* 0x003fe20003800000 */
.L_x_3170:
        /* <DEDUP_REMOVED lines=17> */
.L_x_3171:
[----:B------:R-:W-:Y:S02]  /*35380*/  @P1 IMAD R9, R7, 0x2, R16 ;  /* 0x0000000207091824 */ /* 0x000fe400078e0210 */
[----:B------:R-:W-:Y:S02]  /*35390*/  IMAD.MOV.U32 R13, RZ, RZ, R0 ;  /* 0x000000ffff0d7224 */ /* 0x000fe400078e0000 */
[----:B------:R-:W-:-:S07]  /*353a0*/  IMAD.MOV.U32 R8, RZ, RZ, R14 ;  /* 0x000000ffff087224 */ /* 0x000fce00078e000e */
[----:B------:R-:W-:Y:S05]  /*353b0*/  WARPSYNC.COLLECTIVE R15, `(.L_x_3172) ;  /* 0x000000000f087348 */ /* 0x000fea0003c00000 */
[----:B------:R0:W1:Y:S02]  /*353c0*/  SHFL.IDX P6, R14, R13, R12, R11 ;  /* 0x0000000c0d0e7389 */ /* 0x00006400000c000b */
[----:B01----:R-:W-:Y:S01]  /*353d0*/  ENDCOLLECTIVE ;  /* 0x000000000000791b */ /* 0x003fe20003800000 */
.L_x_3172:
        /* <DEDUP_REMOVED lines=17> */
.L_x_3173:
[----:B------:R-:W-:Y:S02]  /*354f0*/  @P1 IMAD R21, R7, 0x2, R16 ;  /* 0x0000000207151824 */ /* 0x000fe400078e0210 */
[----:B------:R-:W-:Y:S02]  /*35500*/  IMAD.MOV.U32 R13, RZ, RZ, R0 ;  /* 0x000000ffff0d7224 */ /* 0x000fe400078e0000 */
[----:B------:R-:W-:-:S07]  /*35510*/  IMAD.MOV.U32 R8, RZ, RZ, R14 ;  /* 0x000000ffff087224 */ /* 0x000fce00078e000e */
[----:B------:R-:W-:Y:S05]  /*35520*/  WARPSYNC.COLLECTIVE R15, `(.L_x_3174) ;  /* 0x000000000f087348 */ /* 0x000fea0003c00000 */
[----:B------:R0:W1:Y:S02]  /*35530*/  SHFL.IDX P6, R14, R13, R12, R11 ;  /* 0x0000000c0d0e7389 */ /* 0x00006400000c000b */
[----:B01----:R-:W-:Y:S01]  /*35540*/  ENDCOLLECTIVE ;  /* 0x000000000000791b */ /* 0x003fe20003800000 */
.L_x_3174:
        /* <DEDUP_REMOVED lines=16> */
.L_x_3175:
[----:B------:R-:W-:Y:S02]  /*35650*/  IMAD.MOV.U32 R13, RZ, RZ, R0 ;  /* 0x000000ffff0d7224 */ /* 0x000fe400078e0000 */
[----:B------:R-:W-:-:S07]  /*35660*/  IMAD.MOV.U32 R8, RZ, RZ, R14 ;  /* 0x000000ffff087224 */ /* 0x000fce00078e000e */
[----:B------:R-:W-:Y:S05]  /*35670*/  WARPSYNC.COLLECTIVE R15, `(.L_x_3176) ;  /* 0x000000000f087348 */ /* 0x000fea0003c00000 */
[----:B------:R0:W1:Y:S02]  /*35680*/  SHFL.IDX P6, R14, R13, R12, R11 ;  /* 0x0000000c0d0e7389 */ /* 0x00006400000c000b */
[----:B01----:R-:W-:Y:S01]  /*35690*/  ENDCOLLECTIVE ;  /* 0x000000000000791b */ /* 0x003fe20003800000 */
.L_x_3176:
[----:B------:R-:W-:Y:S01]  /*356a0*/  IMAD.MOV.U32 R0, RZ, RZ, R14 ;  /* 0x000000ffff007224 */ /* 0x000fe200078e000e */
[----:B------:R-:W-:Y:S06]  /*356b0*/  BRA `(.L_x_3177) ;  /* 0xffffff9800907947 */ /* 0x000fec000383ffff */
.L_x_3008:
        /* <DEDUP_REMOVED lines=9> */
.L_x_3178:
[----:B------:R-:W-:Y:S01]  /*35750*/  ISETP.GE.AND P1, PT, R25, R5, PT ;  /* 0x000000051900720c */ /* 0x000fe20003f26270 */
[----:B------:R-:W-:Y:S02]  /*35760*/  IMAD.MOV.U32 R13, RZ, RZ, R4 ;  /* 0x000000ffff0d7224 */ /* 0x000fe400078e0004 */
[----:B------:R-:W-:-:S10]  /*35770*/  IMAD.MOV.U32 R2, RZ, RZ, R14 ;  /* 0x000000ffff027224 */ /* 0x000fd400078e000e */
[----:B------:R-:W-:Y:S05]  /*35780*/  WARPSYNC.COLLECTIVE R15, `(.L_x_3179) ;  /* 0x000000000f087348 */ /* 0x000fea0003c00000 */
[----:B------:R0:W1:Y:S02]  /*35790*/  SHFL.IDX P6, R14, R13, R12, R11 ;  /* 0x0000000c0d0e7389 */ /* 0x00006400000c000b */
[----:B01----:R-:W-:Y:S01]  /*357a0*/  ENDCOLLECTIVE ;  /* 0x000000000000791b */ /* 0x003fe20003800000 */
.L_x_3179:
        /* <DEDUP_REMOVED lines=19> */
.L_x_3180:
[----:B------:R-:W-:Y:S02]  /*358e0*/  IMAD.MOV.U32 R13, RZ, RZ, R4 ;  /* 0x000000ffff0d7224 */ /* 0x000fe400078e0004 */
[----:B------:R-:W-:-:S07]  /*358f0*/  IMAD.MOV.U32 R2, RZ, RZ, R14 ;  /* 0x000000ffff027224 */ /* 0x000fce00078e000e */
[----:B------:R-:W-:Y:S05]  /*35900*/  WARPSYNC.COLLECTIVE R15, `(.L_x_3181) ;  /* 0x000000000f087348 */ /* 0x000fea0003c00000 */
[----:B------:R0:W1:Y:S02]  /*35910*/  SHFL.IDX P6, R14, R13, R12, R11 ;  /* 0x0000000c0d0e7389 */ /* 0x00006400000c000b */
[----:B01----:R-:W-:Y:S01]  /*35920*/  ENDCOLLECTIVE ;  /* 0x000000000000791b */ /* 0x003fe20003800000 */
.L_x_3181:
        /* <DEDUP_REMOVED lines=20> */
.L_x_3182:
[----:B------:R-:W-:Y:S02]  /*35a70*/  IMAD.MOV.U32 R13, RZ, RZ, R4 ;  /* 0x000000ffff0d7224 */ /* 0x000fe400078e0004 */
[----:B------:R-:W-:-:S07]  /*35a80*/  IMAD.MOV.U32 R2, RZ, RZ, R14 ;  /* 0x000000ffff027224 */ /* 0x000fce00078e000e */
[----:B------:R-:W-:Y:S05]  /*35a90*/  WARPSYNC.COLLECTIVE R15, `(.L_x_3183) ;  /* 0x000000000f087348 */ /* 0x000fea0003c00000 */
[----:B------:R0:W1:Y:S02]  /*35aa0*/  SHFL.IDX P6, R14, R13, R12, R11 ;  /* 0x0000000c0d0e7389 */ /* 0x00006400000c000b */
[----:B01----:R-:W-:Y:S01]  /*35ab0*/  ENDCOLLECTIVE ;  /* 0x000000000000791b */ /* 0x003fe20003800000 */
.L_x_3183:
        /* <DEDUP_REMOVED lines=20> */
.L_x_3184:
[----:B------:R-:W-:Y:S02]  /*35c00*/  IMAD.MOV.U32 R13, RZ, RZ, R4 ;  /* 0x000000ffff0d7224 */ /* 0x000fe400078e0004 */
[----:B------:R-:W-:-:S07]  /*35c10*/  IMAD.MOV.U32 R2, RZ, RZ, R14 ;  /* 0x000000ffff027224 */ /* 0x000fce00078e000e */
[----:B------:R-:W-:Y:S05]  /*35c20*/  WARPSYNC.COLLECTIVE R15, `(.L_x_3185) ;  /* 0x000000000f087348 */ /* 0x000fea0003c00000 */
[----:B------:R0:W1:Y:S02]  /*35c30*/  SHFL.IDX P6, R14, R13, R12, R11 ;  /* 0x0000000c0d0e7389 */ /* 0x00006400000c000b */
[----:B01----:R-:W-:Y:S01]  /*35c40*/  ENDCOLLECTIVE ;  /* 0x000000000000791b */ /* 0x003fe20003800000 */
.L_x_3185:
        /* <DEDUP_REMOVED lines=20> */
.L_x_3186:
[----:B------:R-:W-:Y:S02]  /*35d90*/  IMAD.MOV.U32 R13, RZ, RZ, R4 ;  /* 0x000000ffff0d7224 */ /* 0x000fe400078e0004 */
[----:B------:R-:W-:-:S07]  /*35da0*/  IMAD.MOV.U32 R2, RZ, RZ, R14 ;  /* 0x000000ffff027224 */ /* 0x000fce00078e000e */
[----:B------:R-:W-:Y:S05]  /*35db0*/  WARPSYNC.COLLECTIVE R15, `(.L_x_3187) ;  /* 0x000000000f087348 */ /* 0x000fea0003c00000 */
[----:B------:R0:W1:Y:S02]  /*35dc0*/  SHFL.IDX P6, R14, R13, R12, R11 ;  /* 0x0000000c0d0e7389 */ /* 0x00006400000c000b */
[----:B01----:R-:W-:Y:S01]  /*35dd0*/  ENDCOLLECTIVE ;  /* 0x000000000000791b */ /* 0x003fe20003800000 */
.L_x_3187:
        /* <DEDUP_REMOVED lines=20> */
.L_x_3188:
[----:B------:R-:W-:Y:S02]  /*35f20*/  IMAD.MOV.U32 R13, RZ, RZ, R4 ;  /* 0x000000ffff0d7224 */ /* 0x000fe400078e0004 */
[----:B------:R-:W-:-:S07]  /*35f30*/  IMAD.MOV.U32 R2, RZ, RZ, R14 ;  /* 0x000000ffff027224 */ /* 0x000fce00078e000e */
[----:B------:R-:W-:Y:S05]  /*35f40*/  WARPSYNC.COLLECTIVE R15, `(.L_x_3189) ;  /* 0x000000000f087348 */ /* 0x000fea0003c00000 */
[----:B------:R0:W1:Y:S02]  /*35f50*/  SHFL.IDX P6, R14, R13, R12, R11 ;  /* 0x0000000c0d0e7389 */ /* 0x00006400000c000b */
[----:B01----:R-:W-:Y:S01]  /*35f60*/  ENDCOLLECTIVE ;  /* 0x000000000000791b */ /* 0x003fe20003800000 */
.L_x_3189:
        /* <DEDUP_REMOVED lines=20> */
.L_x_3190:
[----:B------:R-:W-:Y:S02]  /*360b0*/  IMAD.MOV.U32 R13, RZ, RZ, R4 ;  /* 0x000000ffff0d7224 */ /* 0x000fe400078e0004 */
[----:B------:R-:W-:-:S07]  /*360c0*/  IMAD.MOV.U32 R2, RZ, RZ, R14 ;  /* 0x000000ffff027224 */ /* 0x000fce00078e000e */
[----:B------:R-:W-:Y:S05]  /*360d0*/  WARPSYNC.COLLECTIVE R15, `(.L_x_3191) ;  /* 0x000000000f087348 */ /* 0x000fea0003c00000 */
[----:B------:R0:W1:Y:S02]  /*360e0*/  SHFL.IDX P6, R14, R13, R12, R11 ;  /* 0x0000000c0d0e7389 */ /* 0x00006400000c000b */
[----:B01----:R-:W-:Y:S01]  /*360f0*/  ENDCOLLECTIVE ;  /* 0x000000000000791b */ /* 0x003fe20003800000 */
.L_x_3191:
        /* <DEDUP_REMOVED lines=18> */
.L_x_3192:
[----:B------:R-:W-:Y:S02]  /*36220*/  IMAD.MOV.U32 R13, RZ, RZ, R4 ;  /* 0x000000ffff0d7224 */ /* 0x000fe400078e0004 */
[----:B------:R-:W-:-:S07]  /*36230*/  IMAD.MOV.U32 R6, RZ, RZ, R14 ;  /* 0x000000ffff067224 */ /* 0x000fce00078e000e */
[----:B------:R-:W-:Y:S05]  /*36240*/  WARPSYNC.COLLECTIVE R15, `(.L_x_3193) ;  /* 0x000000000f087348 */ /* 0x000fea0003c00000 */
[----:B------:R0:W1:Y:S02]  /*36250*/  SHFL.IDX P6, R14, R13, R12, R11 ;  /* 0x0000000c0d0e7389 */ /* 0x00006400000c000b */
[----:B01----:R-:W-:Y:S01]  /*36260*/  ENDCOLLECTIVE ;  /* 0x000000000000791b */ /* 0x003fe20003800000 */
.L_x_3193:
[----:B------:R-:W-:Y:S05]  /*36270*/  BRA `(.L_x_3194) ;  /* 0xffffff9800f07947 */ /* 0x000fea000383ffff */
.L_x_3013:
[----:B0-----:R0:W2:Y:S02]  /*36280*/  SYNCS.PHASECHK.TRANS64.TRYWAIT P0, [R16+URZ+0x38820], R3 ;  /* 0x03882003100075a7 */ /* 0x0010a4000800017f */
[----:B--2---:R-:W-:Y:S05]  /*36290*/  @!P0 NANOSLEEP.SYNCS 0x989680 ;  /* 0x009896800000895d */ /* 0x004fea0003900000 */
[----:B------:R-:W2:Y:S02]  /*362a0*/  @!P0 SYNCS.PHASECHK.TRANS64 P0, [R16+URZ+0x38820], R3 ;  /* 0x03882003100085a7 */ /* 0x000ea4000800007f */
[----:B--2---:R-:W-:Y:S05]  /*362b0*/  @!P0 BRA `(.L_x_3013) ;  /* 0xfffffffc00f08947 */ /* 0x004fea000383ffff */
[----:B------:R-:W-:Y:S05]  /*362c0*/  BRA `(.L_x_3195) ;  /* 0xffffff9c00707947 */ /* 0x000fea000383ffff */
.L_x_3018:
[----:B0-----:R0:W1:Y:S02]  /*362d0*/  SYNCS.PHASECHK.TRANS64.TRYWAIT P0, [R6+URZ+0x38840], R3 ;  /* 0x03884003060075a7 */ /* 0x001064000800017f */
[----:B-1----:R-:W-:Y:S05]  /*362e0*/  @!P0 NANOSLEEP.SYNCS 0x989680 ;  /* 0x009896800000895d */ /* 0x002fea0003900000 */
[----:B------:R-:W1:Y:S02]  /*362f0*/  @!P0 SYNCS.PHASECHK.TRANS64 P0, [R6+URZ+0x38840], R3 ;  /* 0x03884003060085a7 */ /* 0x000e64000800007f */
[----:B-1----:R-:W-:Y:S05]  /*36300*/  @!P0 BRA `(.L_x_3018) ;  /* 0xfffffffc00f08947 */ /* 0x002fea000383ffff */
[----:B------:R-:W-:Y:S05]  /*36310*/  BRA `(.L_x_3196) ;  /* 0xffffffa0005c7947 */ /* 0x000fea000383ffff */
.L_x_3019:
        /* <DEDUP_REMOVED lines=8> */
.L_x_3198:
[----:B------:R-:W-:Y:S05]  /*363a0*/  BSYNC B1 ;  /* 0x0000000000017941 */ /* 0x000fea0003800000 */
.L_x_3197:
        /* <DEDUP_REMOVED lines=12> */
.L_x_3199:
[----:B------:R-:W-:Y:S01]  /*36470*/  LOP3.LUT R18, R18, 0xfffffeff, RZ, 0xc0, !PT ;  /* 0xfffffeff12127812 */ /* 0x000fe200078ec0ff */
[----:B------:R-:W-:Y:S01]  /*36480*/  IMAD R9, R9, 0x2, R16 ;  /* 0x0000000209097824 */ /* 0x000fe200078e0210 */
[----:B------:R-:W-:Y:S02]  /*36490*/  ULDC.64 UR4, c[0x0][0x208] ;  /* 0x0000820000047ab9 */ /* 0x000fe40000000a00 */
[----:B------:R-:W-:-:S04]  /*364a0*/  @P2 LOP3.LUT R18, R18, 0x100, RZ, 0xfc, !PT ;  /* 0x0000010012122812 */ /* 0x000fc800078efcff */
[C---:B------:R-:W-:Y:S02]  /*364b0*/  LOP3.LUT P2, RZ, R18.reuse, 0x8, RZ, 0xc0, !PT ;  /* 0x0000000812ff7812 */ /* 0x040fe4000784c0ff */
[----:B------:R-:W-:Y:S01]  /*364c0*/  LOP3.LUT R18, R18, 0xffffff7f, RZ, 0xc0, !PT ;  /* 0xffffff7f12127812 */ /* 0x000fe200078ec0ff */
[----:B------:R-:W-:-:S03]  /*364d0*/  IMAD.MOV.U32 R13, RZ, RZ, R10 ;  /* 0x000000ffff0d7224 */ /* 0x000fc600078e000a */
[----:B------:R-:W-:Y:S01]  /*364e0*/  @P1 LOP3.LUT R18, R18, 0x80, RZ, 0xfc, !PT ;  /* 0x0000008012121812 */ /* 0x000fe200078efcff */
[----:B------:R-:W-:-:S03]  /*364f0*/  IMAD.MOV.U32 R12, RZ, RZ, 0x1 ;  /* 0x00000001ff0c7424 */ /* 0x000fc600078e00ff */
        /* <DEDUP_REMOVED lines=14> */
.L_x_3200:
[----:B------:R-:W-:Y:S02]  /*365e0*/  IMAD.MOV.U32 R13, RZ, RZ, R8 ;  /* 0x000000ffff0d7224 */ /* 0x000fe400078e0008 */
[----:B------:R-:W-:-:S07]  /*365f0*/  IMAD.MOV.U32 R35, RZ, RZ, R14 ;  /* 0x000000ffff237224 */ /* 0x000fce00078e000e */
[----:B------:R-:W-:Y:S05]  /*36600*/  WARPSYNC.COLLECTIVE R15, `(.L_x_3201) ;  /* 0x000000000f087348 */ /* 0x000fea0003c00000 */
[----:B------:R0:W1:Y:S02]  /*36610*/  SHFL.IDX P6, R14, R13, R12, R11 ;  /* 0x0000000c0d0e7389 */ /* 0x00006400000c000b */
[----:B01----:R-:W-:Y:S01]  /*36620*/  ENDCOLLECTIVE ;  /* 0x000000000000791b */ /* 0x003fe20003800000 */
.L_x_3201:
        /* <DEDUP_REMOVED lines=16> */
.L_x_3202:
[----:B------:R-:W-:Y:S02]  /*36730*/  IMAD.MOV.U32 R13, RZ, RZ, R8 ;  /* 0x000000ffff0d7224 */ /* 0x000fe400078e0008 */
[----:B------:R-:W-:-:S07]  /*36740*/  IMAD.MOV.U32 R35, RZ, RZ, R14 ;  /* 0x000000ffff237224 */ /* 0x000fce00078e000e */
[----:B------:R-:W-:Y:S05]  /*36750*/  WARPSYNC.COLLECTIVE R15, `(.L_x_3203) ;  /* 0x000000000f087348 */ /* 0x000fea0003c00000 */
[----:B------:R0:W1:Y:S02]  /*36760*/  SHFL.IDX P6, R14, R13, R12, R11 ;  /* 0x0000000c0d0e7389 */ /* 0x00006400000c000b */
[----:B01----:R-:W-:Y:S01]  /*36770*/  ENDCOLLECTIVE ;  /* 0x000000000000791b */ /* 0x003fe20003800000 */
.L_x_3203:
        /* <DEDUP_REMOVED lines=16> */
.L_x_3204:
[----:B------:R-:W-:Y:S02]  /*36880*/  IMAD.MOV.U32 R13, RZ, RZ, R8 ;  /* 0x000000ffff0d7224 */ /* 0x000fe400078e0008 */
[----:B------:R-:W-:-:S07]  /*36890*/  IMAD.MOV.U32 R35, RZ, RZ, R14 ;  /* 0x000000ffff237224 */ /* 0x000fce00078e000e */
[----:B------:R-:W-:Y:S05]  /*368a0*/  WARPSYNC.COLLECTIVE R15, `(.L_x_3205) ;  /* 0x000000000f087348 */ /* 0x000fea0003c00000 */
[----:B------:R0:W1:Y:S02]  /*368b0*/  SHFL.IDX P6, R14, R13, R12, R11 ;  /* 0x0000000c0d0e7389 */ /* 0x00006400000c000b */
[----:B01----:R-:W-:Y:S01]  /*368c0*/  ENDCOLLECTIVE ;  /* 0x000000000000791b */ /* 0x003fe20003800000 */
.L_x_3205:
        /* <DEDUP_REMOVED lines=19> */
.L_x_3206:
[----:B------:R-:W-:Y:S02]  /*36a00*/  IMAD.MOV.U32 R13, RZ, RZ, R8 ;  /* 0x000000ffff0d7224 */ /* 0x000fe400078e0008 */
[----:B------:R-:W-:-:S07]  /*36a10*/  IMAD.MOV.U32 R35, RZ, RZ, R14 ;  /* 0x000000ffff237224 */ /* 0x000fce00078e000e */
[----:B------:R-:W-:Y:S05]  /*36a20*/  WARPSYNC.COLLECTIVE R15, `(.L_x_3207) ;  /* 0x000000000f087348 */ /* 0x000fea0003c00000 */
[----:B------:R0:W1:Y:S02]  /*36a30*/  SHFL.IDX P6, R14, R13, R12, R11 ;  /* 0x0000000c0d0e7389 */ /* 0x00006400000c000b */
[----:B01----:R-:W-:Y:S01]  /*36a40*/  ENDCOLLECTIVE ;  /* 0x000000000000791b */ /* 0x003fe20003800000 */
.L_x_3207:
[----:B------:R-:W-:Y:S01]  /*36a50*/  IMAD.MOV.U32 R2, RZ, RZ, R14 ;  /* 0x000000ffff027224 */ /* 0x000fe200078e000e */
[----:B------:R-:W-:Y:S06]  /*36a60*/  BRA `(.L_x_3208) ;  /* 0xffffff9c009c7947 */ /* 0x000fec000383ffff */
.L_x_3024:
[----:B-1----:R1:W2:Y:S02]  /*36a70*/  SYNCS.PHASECHK.TRANS64.TRYWAIT P0, [R6+URZ+0x38860], R2 ;  /* 0x03886002060075a7 */ /* 0x0022a4000800017f */
[----:B--2---:R-:W-:Y:S05]  /*36a80*/  @!P0 NANOSLEEP.SYNCS 0x989680 ;  /* 0x009896800000895d */ /* 0x004fea0003900000 */
[----:B------:R-:W2:Y:S02]  /*36a90*/  @!P0 SYNCS.PHASECHK.TRANS64 P0, [R6+URZ+0x38860], R2 ;  /* 0x03886002060085a7 */ /* 0x000ea4000800007f */
[----:B--2---:R-:W-:Y:S05]  /*36aa0*/  @!P0 BRA `(.L_x_3024) ;  /* 0xfffffffc00f08947 */ /* 0x004fea000383ffff */
[----:B------:R-:W-:Y:S05]  /*36ab0*/  BRA `(.L_x_3209) ;  /* 0xffffffa0001c7947 */ /* 0x000fea000383ffff */
.L_x_3025:
        /* <DEDUP_REMOVED lines=8> */
.L_x_3211:
[----:B------:R-:W-:Y:S05]  /*36b40*/  BSYNC B1 ;  /* 0x0000000000017941 */ /* 0x000fea0003800000 */
.L_x_3210:
        /* <DEDUP_REMOVED lines=9> */
.L_x_3212:
        /* <DEDUP_REMOVED lines=20> */
.L_x_3213:
[----:B------:R-:W-:Y:S02]  /*36d20*/  IMAD.MOV.U32 R13, RZ, RZ, R17 ;  /* 0x000000ffff0d7224 */ /* 0x000fe400078e0011 */
[----:B------:R-:W-:-:S07]  /*36d30*/  IMAD.MOV.U32 R3, RZ, RZ, R14 ;  /* 0x000000ffff037224 */ /* 0x000fce00078e000e */
[----:B------:R-:W-:Y:S05]  /*36d40*/  WARPSYNC.COLLECTIVE R15, `(.L_x_3214) ;  /* 0x000000000f087348 */ /* 0x000fea0003c00000 */
[----:B------:R0:W1:Y:S02]  /*36d50*/  SHFL.IDX P6, R14, R13, R12, R11 ;  /* 0x0000000c0d0e7389 */ /* 0x00006400000c000b */
[----:B01----:R-:W-:Y:S01]  /*36d60*/  ENDCOLLECTIVE ;  /* 0x000000000000791b */ /* 0x003fe20003800000 */
.L_x_3214:
        /* <DEDUP_REMOVED lines=20> */
.L_x_3215:
[----:B------:R-:W-:Y:S02]  /*36eb0*/  IMAD.MOV.U32 R13, RZ, RZ, R17 ;  /* 0x000000ffff0d7224 */ /* 0x000fe400078e0011 */
[----:B------:R-:W-:-:S07]  /*36ec0*/  IMAD.MOV.U32 R3, RZ, RZ, R14 ;  /* 0x000000ffff037224 */ /* 0x000fce00078e000e */
[----:B------:R-:W-:Y:S05]  /*36ed0*/  WARPSYNC.COLLECTIVE R15, `(.L_x_3216) ;  /* 0x000000000f087348 */ /* 0x000fea0003c00000 */
[----:B------:R0:W1:Y:S02]  /*36ee0*/  SHFL.IDX P6, R14, R13, R12, R11 ;  /* 0x0000000c0d0e7389 */ /* 0x00006400000c000b */
[----:B01----:R-:W-:Y:S01]  /*36ef0*/  ENDCOLLECTIVE ;  /* 0x000000000000791b */ /* 0x003fe20003800000 */
.L_x_3216:
        /* <DEDUP_REMOVED lines=20> */
.L_x_3217:
[----:B------:R-:W-:Y:S02]  /*37040*/  IMAD.MOV.U32 R13, RZ, RZ, R17 ;  /* 0x000000ffff0d7224 */ /* 0x000fe400078e0011 */
[----:B------:R-:W-:-:S07]  /*37050*/  IMAD.MOV.U32 R3, RZ, RZ, R14 ;  /* 0x000000ffff037224 */ /* 0x000fce00078e000e */
[----:B------:R-:W-:Y:S05]  /*37060*/  WARPSYNC.COLLECTIVE R15, `(.L_x_3218) ;  /* 0x000000000f087348 */ /* 0x000fea0003c00000 */
[----:B------:R0:W1:Y:S02]  /*37070*/  SHFL.IDX P6, R14, R13, R12, R11 ;  /* 0x0000000c0d0e7389 */ /* 0x00006400000c000b */
[----:B01----:R-:W-:Y:S01]  /*37080*/  ENDCOLLECTIVE ;  /* 0x000000000000791b */ /* 0x003fe20003800000 */
.L_x_3218:
        /* <DEDUP_REMOVED lines=20> */
.L_x_3219:
[----:B------:R-:W-:Y:S02]  /*371d0*/  IMAD.MOV.U32 R13, RZ, RZ, R17 ;  /* 0x000000ffff0d7224 */ /* 0x000fe400078e0011 */
[----:B------:R-:W-:-:S07]  /*371e0*/  IMAD.MOV.U32 R19, RZ, RZ, R14 ;  /* 0x000000ffff137224 */ /* 0x000fce00078e000e */
[----:B------:R-:W-:Y:S05]  /*371f0*/  WARPSYNC.COLLECTIVE R15, `(.L_x_3220) ;  /* 0x000000000f087348 */ /* 0x000fea0003c00000 */
[----:B------:R0:W1:Y:S02]  /*37200*/  SHFL.IDX P6, R14, R13, R12, R11 ;  /* 0x0000000c0d0e7389 */ /* 0x00006400000c000b */
[----:B01----:R-:W-:Y:S01]  /*37210*/  ENDCOLLECTIVE ;  /* 0x000000000000791b */ /* 0x003fe20003800000 */
.L_x_3220:
[----:B------:R-:W-:Y:S01]  /*37220*/  IMAD.MOV.U32 R2, RZ, RZ, R14 ;  /* 0x000000ffff027224 */ /* 0x000fe200078e000e */
[----:B------:R-:W-:Y:S06]  /*37230*/  BRA `(.L_x_3221) ;  /* 0xffffff9c00387947 */ /* 0x000fec000383ffff */
.L_x_3033:
[----:B0-----:R0:W2:Y:S02]  /*37240*/  SYNCS.PHASECHK.TRANS64.TRYWAIT P0, [R4+URZ+0x38860], R3 ;  /* 0x03886003040075a7 */ /* 0x0010a4000800017f */
[----:B--2---:R-:W-:Y:S05]  /*37250*/  @!P0 NANOSLEEP.SYNCS 0x989680 ;  /* 0x009896800000895d */ /* 0x004fea0003900000 */
[----:B------:R-:W2:Y:S02]  /*37260*/  @!P0 SYNCS.PHASECHK.TRANS64 P0, [R4+URZ+0x38860], R3 ;  /* 0x03886003040085a7 */ /* 0x000ea4000800007f */
[----:B--2---:R-:W-:Y:S05]  /*37270*/  @!P0 BRA `(.L_x_3033) ;  /* 0xfffffffc00f08947 */ /* 0x004fea000383ffff */
[----:B------:R-:W-:Y:S05]  /*37280*/  BRA `(.L_x_3222) ;  /* 0xffffffa0006c7947 */ /* 0x000fea000383ffff */
.L_x_3034:
        /* <DEDUP_REMOVED lines=8> */
.L_x_3224:
[----:B------:R-:W-:Y:S05]  /*37310*/  BSYNC B0 ;  /* 0x0000000000007941 */ /* 0x000fea0003800000 */
.L_x_3223:
        /* <DEDUP_REMOVED lines=11> */
.L_x_3225:
        /* <DEDUP_REMOVED lines=25> */
.L_x_3226:
[----:B------:R-:W-:Y:S02]  /*37560*/  IMAD.MOV.U32 R13, RZ, RZ, R17 ;  /* 0x000000ffff0d7224 */ /* 0x000fe400078e0011 */
[----:B------:R-:W-:-:S07]  /*37570*/  IMAD.MOV.U32 R3, RZ, RZ, R14 ;  /* 0x000000ffff037224 */ /* 0x000fce00078e000e */
[----:B------:R-:W-:Y:S05]  /*37580*/  WARPSYNC.COLLECTIVE R15, `(.L_x_3227) ;  /* 0x000000000f087348 */ /* 0x000fea0003c00000 */
[----:B------:R0:W1:Y:S02]  /*37590*/  SHFL.IDX P6, R14, R13, R12, R11 ;  /* 0x0000000c0d0e7389 */ /* 0x00006400000c000b */
[----:B01----:R-:W-:Y:S01]  /*375a0*/  ENDCOLLECTIVE ;  /* 0x000000000000791b */ /* 0x003fe20003800000 */
.L_x_3227:
        /* <DEDUP_REMOVED lines=19> */
.L_x_3228:
[----:B------:R-:W-:Y:S02]  /*376e0*/  IMAD.MOV.U32 R13, RZ, RZ, R17 ;  /* 0x000000ffff0d7224 */ /* 0x000fe400078e0011 */
[----:B------:R-:W-:-:S07]  /*376f0*/  IMAD.MOV.U32 R7, RZ, RZ, R14 ;  /* 0x000000ffff077224 */ /* 0x000fce00078e000e */
[----:B------:R-:W-:Y:S05]  /*37700*/  WARPSYNC.COLLECTIVE R15, `(.L_x_3229) ;  /* 0x000000000f087348 */ /* 0x000fea0003c00000 */
[----:B------:R0:W1:Y:S02]  /*37710*/  SHFL.IDX P6, R14, R13, R12, R11 ;  /* 0x0000000c0d0e7389 */ /* 0x00006400000c000b */
[----:B01----:R-:W-:Y:S01]  /*37720*/  ENDCOLLECTIVE ;  /* 0x000000000000791b */ /* 0x003fe20003800000 */
.L_x_3229:
        /* <DEDUP_REMOVED lines=19> */
.L_x_3230:
[----:B------:R-:W-:Y:S02]  /*37860*/  IMAD.MOV.U32 R13, RZ, RZ, R17 ;  /* 0x000000ffff0d7224 */ /* 0x000fe400078e0011 */
[----:B------:R-:W-:-:S07]  /*37870*/  IMAD.MOV.U32 R3, RZ, RZ, R14 ;  /* 0x000000ffff037224 */ /* 0x000fce00078e000e */
[----:B------:R-:W-:Y:S05]  /*37880*/  WARPSYNC.COLLECTIVE R15, `(.L_x_3231) ;  /* 0x000000000f087348 */ /* 0x000fea0003c00000 */
[----:B------:R0:W1:Y:S02]  /*37890*/  SHFL.IDX P6, R14, R13, R12, R11 ;  /* 0x0000000c0d0e7389 */ /* 0x00006400000c000b */
[----:B01----:R-:W-:Y:S01]  /*378a0*/  ENDCOLLECTIVE ;  /* 0x000000000000791b */ /* 0x003fe20003800000 */
.L_x_3231:
        /* <DEDUP_REMOVED lines=19> */
.L_x_3232:
[----:B------:R-:W-:Y:S02]  /*379e0*/  IMAD.MOV.U32 R13, RZ, RZ, R17 ;  /* 0x000000ffff0d7224 */ /* 0x000fe400078e0011 */
[----:B------:R-:W-:-:S07]  /*379f0*/  IMAD.MOV.U32 R19, RZ, RZ, R14 ;  /* 0x000000ffff137224 */ /* 0x000fce00078e000e */
[----:B------:R-:W-:Y:S05]  /*37a00*/  WARPSYNC.COLLECTIVE R15, `(.L_x_3233) ;  /* 0x000000000f087348 */ /* 0x000fea0003c00000 */
[----:B------:R0:W1:Y:S02]  /*37a10*/  SHFL.IDX P6, R14, R13, R12, R11 ;  /* 0x0000000c0d0e7389 */ /* 0x00006400000c000b */
[----:B01----:R-:W-:Y:S01]  /*37a20*/  ENDCOLLECTIVE ;  /* 0x000000000000791b */ /* 0x003fe20003800000 */
.L_x_3233:
[----:B------:R-:W-:Y:S05]  /*37a30*/  BRA `(.L_x_3234) ;  /* 0xffffff9c00907947 */ /* 0x000fea000383ffff */
.L_x_3039:
[----:B------:R-:W-:Y:S01]  /*37a40*/  BSSY B0, `(.L_x_3235) ;  /* 0x0000008000007945 */ /* 0x000fe20003800000 */
[----:B------:R-:W-:Y:S02]  /*37a50*/  IMAD.MOV.U32 R13, RZ, RZ, R24 ;  /* 0x000000ffff0d7224 */ /* 0x000fe400078e0018 */
[----:B-1----:R-:W-:Y:S02]  /*37a60*/  IMAD.MOV.U32 R12, RZ, RZ, RZ ;  /* 0x000000ffff0c7224 */ /* 0x002fe400078e00ff */
[----:B0-----:R-:W-:Y:S02]  /*37a70*/  IMAD.MOV.U32 R11, RZ, RZ, 0x1f ;  /* 0x0000001fff0b7424 */ /* 0x001fe400078e00ff */
[----:B------:R-:W-:-:S07]  /*37a80*/  IMAD.MOV.U32 R15, RZ, RZ, -0x1 ;  /* 0xffffffffff0f7424 */ /* 0x000fce00078e00ff */
[----:B--2---:R-:W-:Y:S05]  /*37a90*/  WARPSYNC.COLLECTIVE R15, `(.L_x_3236) ;  /* 0x000000000f087348 */ /* 0x004fea0003c00000 */
[----:B------:R0:W1:Y:S02]  /*37aa0*/  SHFL.IDX P6, R14, R13, R12, R11 ;  /* 0x0000000c0d0e7389 */ /* 0x00006400000c000b */
[----:B012---:R-:W-:Y:S01]  /*37ab0*/  ENDCOLLECTIVE ;  /* 0x000000000000791b */ /* 0x007fe20003800000 */
.L_x_3236:
[----:B------:R-:W-:Y:S05]  /*37ac0*/  BSYNC B0 ;  /* 0x0000000000007941 */ /* 0x000fea0003800000 */
.L_x_3235:
        /* <DEDUP_REMOVED lines=9> */
.L_x_3237:
[----:B------:R-:W-:Y:S01]  /*37b60*/  ULDC UR4, c[0x0][0xc3c] ;  /* 0x00030f0000047ab9 */ /* 0x000fe20000000800 */
[----:B------:R-:W-:Y:S01]  /*37b70*/  ULDC.64 UR6, c[0x0][0x208] ;  /* 0x0000820000067ab9 */ /* 0x000fe20000000a00 */
        /* <DEDUP_REMOVED lines=23> */
.L_x_3238:
[----:B------:R-:W-:Y:S01]  /*37cf0*/  IMAD.MOV.U32 R12, RZ, RZ, 0x2 ;  /* 0x00000002ff0c7424 */ /* 0x000fe200078e00ff */
[----:B------:R-:W-:-:S05]  /*37d00*/  SEL R14, R14, RZ, P1 ;  /* 0x000000ff0e0e7207 */ /* 0x000fca0000800000 */
[----:B------:R-:W-:-:S04]  /*37d10*/  IMAD.IADD R5, R13, 0x1, R14 ;  /* 0x000000010d057824 */ /* 0x000fc800078e020e */
[----:B------:R-:W-:-:S07]  /*37d20*/  IMAD.MOV.U32 R13, RZ, RZ, R5 ;  /* 0x000000ffff0d7224 */ /* 0x000fce00078e0005 */
[----:B------:R-:W-:Y:S05]  /*37d30*/  WARPSYNC.COLLECTIVE R15, `(.L_x_3239) ;  /* 0x000000000f087348 */ /* 0x000fea0003c00000 */
[----:B------:R0:W1:Y:S02]  /*37d40*/  SHFL.UP P6, R14, R13, R12, R11 ;  /* 0x0400000c0d0e7389 */ /* 0x00006400000c000b */
[----:B01----:R-:W-:Y:S01]  /*37d50*/  ENDCOLLECTIVE ;  /* 0x000000000000791b */ /* 0x003fe20003800000 */
.L_x_3239:
[----:B------:R-:W-:Y:S01]  /*37d60*/  IMAD.MOV.U32 R12, RZ, RZ, 0x4 ;  /* 0x00000004ff0c7424 */ /* 0x000fe200078e00ff */
[----:B------:R-:W-:-:S05]  /*37d70*/  SEL R2, R14, RZ, P2 ;  /* 0x000000ff0e027207 */ /* 0x000fca0001000000 */
[----:B------:R-:W-:-:S04]  /*37d80*/  IMAD.IADD R2, R5, 0x1, R2 ;  /* 0x0000000105027824 */ /* 0x000fc800078e0202 */
[----:B------:R-:W-:-:S07]  /*37d90*/  IMAD.MOV.U32 R13, RZ, RZ, R2 ;  /* 0x000000ffff0d7224 */ /* 0x000fce00078e0002 */
[----:B------:R-:W-:Y:S05]  /*37da0*/  WARPSYNC.COLLECTIVE R15, `(.L_x_3240) ;  /* 0x000000000f087348 */ /* 0x000fea0003c00000 */
[----:B------:R0:W1:Y:S02]  /*37db0*/  SHFL.UP P6, R14, R13, R12, R11 ;  /* 0x0400000c0d0e7389 */ /* 0x00006400000c000b */
[----:B01----:R-:W-:Y:S01]  /*37dc0*/  ENDCOLLECTIVE ;  /* 0x000000000000791b */ /* 0x003fe20003800000 */
.L_x_3240:
[----:B------:R-:W-:Y:S01]  /*37dd0*/  IMAD.MOV.U32 R12, RZ, RZ, 0x8 ;  /* 0x00000008ff0c7424 */ /* 0x000fe200078e00ff */
[----:B------:R-:W-:-:S05]  /*37de0*/  SEL R3, R14, RZ, P3 ;  /* 0x000000ff0e037207 */ /* 0x000fca0001800000 */
[----:B------:R-:W-:-:S04]  /*37df0*/  IMAD.IADD R3, R2, 0x1, R3 ;  /* 0x0000000102037824 */ /* 0x000fc800078e0203 */
[----:B------:R-:W-:-:S07]  /*37e00*/  IMAD.MOV.U32 R13, RZ, RZ, R3 ;  /* 0x000000ffff0d7224 */ /* 0x000fce00078e0003 */
[----:B------:R-:W-:Y:S05]  /*37e10*/  WARPSYNC.COLLECTIVE R15, `(.L_x_3241) ;  /* 0x000000000f087348 */ /* 0x000fea0003c00000 */
[----:B------:R0:W1:Y:S02]  /*37e20*/  SHFL.UP P6, R14, R13, R12, R11 ;  /* 0x0400000c0d0e7389 */ /* 0x00006400000c000b */
[----:B01----:R-:W-:Y:S01]  /*37e30*/  ENDCOLLECTIVE ;  /* 0x000000000000791b */ /* 0x003fe20003800000 */
.L_x_3241:
[----:B------:R-:W-:Y:S01]  /*37e40*/  IMAD.MOV.U32 R12, RZ, RZ, 0x10 ;  /* 0x00000010ff0c7424 */ /* 0x000fe200078e00ff */
[----:B------:R-:W-:-:S05]  /*37e50*/  SEL R14, R14, RZ, P4 ;  /* 0x000000ff0e0e7207 */ /* 0x000fca0002000000 */
[----:B------:R-:W-:-:S04]  /*37e60*/  IMAD.IADD R5, R3, 0x1, R14 ;  /* 0x0000000103057824 */ /* 0x000fc800078e020e */
[----:B------:R-:W-:-:S07]  /*37e70*/  IMAD.MOV.U32 R13, RZ, RZ, R5 ;  /* 0x000000ffff0d7224 */ /* 0x000fce00078e0005 */
[----:B------:R-:W-:Y:S05]  /*37e80*/  WARPSYNC.COLLECTIVE R15, `(.L_x_3242) ;  /* 0x000000000f087348 */ /* 0x000fea0003c00000 */
[----:B------:R0:W1:Y:S02]  /*37e90*/  SHFL.UP P6, R14, R13, R12, R11 ;  /* 0x0400000c0d0e7389 */ /* 0x00006400000c000b */
[----:B01----:R-:W-:Y:S01]  /*37ea0*/  ENDCOLLECTIVE ;  /* 0x000000000000791b */ /* 0x003fe20003800000 */
.L_x_3242:
        /* <DEDUP_REMOVED lines=8> */
.L_x_3243:
[----:B------:R-:W-:Y:S05]  /*37f30*/  BRA `(.L_x_3244) ;  /* 0xffffff9c00b47947 */ /* 0x000fea000383ffff */
.L_x_3042:
[----:B------:R-:W-:Y:S01]  /*37f40*/  BSSY B0, `(.L_x_3245) ;  /* 0x0000007000007945 */ /* 0x000fe20003800000 */
[----:B-1----:R-:W-:Y:S02]  /*37f50*/  IMAD.MOV.U32 R12, RZ, RZ, 0x1 ;  /* 0x00000001ff0c7424 */ /* 0x002fe400078e00ff */
[----:B0-----:R-:W-:Y:S02]  /*37f60*/  IMAD.MOV.U32 R11, RZ, RZ, RZ ;  /* 0x000000ffff0b7224 */ /* 0x001fe400078e00ff */
[----:B------:R-:W-:-:S07]  /*37f70*/  IMAD.MOV.U32 R15, RZ, RZ, -0x1 ;  /* 0xffffffffff0f7424 */ /* 0x000fce00078e00ff */
[----:B------:R-:W-:Y:S05]  /*37f80*/  WARPSYNC.COLLECTIVE R15, `(.L_x_3246) ;  /* 0x000000000f087348 */ /* 0x000fea0003c00000 */
[----:B------:R0:W1:Y:S02]  /*37f90*/  SHFL.UP P6, R14, R13, R12, R11 ;  /* 0x0400000c0d0e7389 */ /* 0x00006400000c000b */
[----:B01----:R-:W-:Y:S01]  /*37fa0*/  ENDCOLLECTIVE ;  /* 0x000000000000791b */ /* 0x003fe20003800000 */
.L_x_3246:
[----:B------:R-:W-:Y:S05]  /*37fb0*/  BSYNC B0 ;  /* 0x0000000000007941 */ /* 0x000fea0003800000 */
.L_x_3245:
        /* <DEDUP_REMOVED lines=8> */
.L_x_3247:
[----:B------:R-:W-:Y:S01]  /*38040*/  IMAD.MOV.U32 R12, RZ, RZ, 0x4 ;  /* 0x00000004ff0c7424 */ /* 0x000fe200078e00ff */
[----:B------:R-:W-:-:S05]  /*38050*/  SEL R2, R14, RZ, P2 ;  /* 0x000000ff0e027207 */ /* 0x000fca0001000000 */
[----:B------:R-:W-:-:S04]  /*38060*/  IMAD.IADD R2, R13, 0x1, R2 ;  /* 0x000000010d027824 */ /* 0x000fc800078e0202 */
[----:B------:R-:W-:-:S07]  /*38070*/  IMAD.MOV.U32 R13, RZ, RZ, R2 ;  /* 0x000000ffff0d7224 */ /* 0x000fce00078e0002 */
[----:B------:R-:W-:Y:S05]  /*38080*/  WARPSYNC.COLLECTIVE R15, `(.L_x_3248) ;  /* 0x000000000f087348 */ /* 0x000fea0003c00000 */
[----:B------:R0:W1:Y:S02]  /*38090*/  SHFL.UP P6, R14, R13, R12, R11 ;  /* 0x0400000c0d0e7389 */ /* 0x00006400000c000b */
[----:B01----:R-:W-:Y:S01]  /*380a0*/  ENDCOLLECTIVE ;  /* 0x000000000000791b */ /* 0x003fe20003800000 */
.L_x_3248:
[----:B------:R-:W-:Y:S01]  /*380b0*/  IMAD.MOV.U32 R12, RZ, RZ, 0x8 ;  /* 0x00000008ff0c7424 */ /* 0x000fe200078e00ff */
[----:B------:R-:W-:-:S05]  /*380c0*/  SEL R3, R14, RZ, P3 ;  /* 0x000000ff0e037207 */ /* 0x000fca0001800000 */
[----:B------:R-:W-:-:S04]  /*380d0*/  IMAD.IADD R3, R2, 0x1, R3 ;  /* 0x0000000102037824 */ /* 0x000fc800078e0203 */
[----:B------:R-:W-:-:S07]  /*380e0*/  IMAD.MOV.U32 R13, RZ, RZ, R3 ;  /* 0x000000ffff0d7224 */ /* 0x000fce00078e0003 */
[----:B------:R-:W-:Y:S05]  /*380f0*/  WARPSYNC.COLLECTIVE R15, `(.L_x_3249) ;  /* 0x000000000f087348 */ /* 0x000fea0003c00000 */
[----:B------:R0:W1:Y:S02]  /*38100*/  SHFL.UP P6, R14, R13, R12, R11 ;  /* 0x0400000c0d0e7389 */ /* 0x00006400000c000b */
[----:B01----:R-:W-:Y:S01]  /*38110*/  ENDCOLLECTIVE ;  /* 0x000000000000791b */ /* 0x003fe20003800000 */
.L_x_3249:
[----:B------:R-:W-:Y:S01]  /*38120*/  IMAD.MOV.U32 R12, RZ, RZ, 0x10 ;  /* 0x00000010ff0c7424 */ /* 0x000fe200078e00ff */
[----:B------:R-:W-:-:S05]  /*38130*/  SEL R14, R14, RZ, P4 ;  /* 0x000000ff0e0e7207 */ /* 0x000fca0002000000 */
[----:B------:R-:W-:-:S04]  /*38140*/  IMAD.IADD R5, R3, 0x1, R14 ;  /* 0x0000000103057824 */ /* 0x000fc800078e020e */
[----:B------:R-:W-:-:S07]  /*38150*/  IMAD.MOV.U32 R13, RZ, RZ, R5 ;  /* 0x000000ffff0d7224 */ /* 0x000fce00078e0005 */
[----:B------:R-:W-:Y:S05]  /*38160*/  WARPSYNC.COLLECTIVE R15, `(.L_x_3250) ;  /* 0x000000000f087348 */ /* 0x000fea0003c00000 */
[----:B------:R0:W1:Y:S02]  /*38170*/  SHFL.UP P6, R14, R13, R12, R11 ;  /* 0x0400000c0d0e7389 */ /* 0x00006400000c000b */
[----:B01----:R-:W-:Y:S01]  /*38180*/  ENDCOLLECTIVE ;  /* 0x000000000000791b */ /* 0x003fe20003800000 */
.L_x_3250:
        /* <DEDUP_REMOVED lines=8> */
.L_x_3251:
[----:B------:R-:W-:Y:S05]  /*38210*/  BRA `(.L_x_3252) ;  /* 0xffffff9c00a47947 */ /* 0x000fea000383ffff */
.L_x_3044:
[----:B------:R-:W-:Y:S01]  /*38220*/  BSSY B0, `(.L_x_3253) ;  /* 0x0000006000007945 */ /* 0x000fe20003800000 */
[----:B------:R-:W-:Y:S01]  /*38230*/  PLOP3.LUT P6, PT, P6, PT, PT, 0x8, 0x0 ;  /* 0x000000000000781c */ /* 0x000fe200037ce170 */
[----:B------:R-:W-:-:S12]  /*38240*/  IMAD.MOV.U32 R15, RZ, RZ, -0x1 ;  /* 0xffffffffff0f7424 */ /* 0x000fd800078e00ff */
[----:B012---:R-:W-:Y:S05]  /*38250*/  WARPSYNC.COLLECTIVE R15, `(.L_x_3254) ;  /* 0x000000000f087348 */ /* 0x007fea0003c00000 */
[----:B------:R-:W-:Y:S01]  /*38260*/  VOTE.ANY R14, PT, P6 ;  /* 0x00000000000e7806 */ /* 0x000fe200030e0100 */
[----:B012---:R-:W-:Y:S06]  /*38270*/  ENDCOLLECTIVE ;  /* 0x000000000000791b */ /* 0x007fec0003800000 */
.L_x_3254:
[----:B------:R-:W-:Y:S05]  /*38280*/  BSYNC B0 ;  /* 0x0000000000007941 */ /* 0x000fea0003800000 */
.L_x_3253:
        /* <DEDUP_REMOVED lines=8> */
.L_x_3255:
[----:B------:R-:W-:Y:S02]  /*38310*/  IMAD.IADD R27, R12, 0x1, R27 ;  /* 0x000000010c1b7824 */ /* 0x000fe400078e021b */
[----:B------:R-:W-:Y:S02]  /*38320*/  IMAD.MOV.U32 R13, RZ, RZ, R4 ;  /* 0x000000ffff0d7224 */ /* 0x000fe400078e0004 */
[----:B------:R-:W-:-:S07]  /*38330*/  IMAD.MOV.U32 R25, RZ, RZ, R14 ;  /* 0x000000ffff197224 */ /* 0x000fce00078e000e */
[----:B------:R-:W-:Y:S05]  /*38340*/  WARPSYNC.COLLECTIVE R15, `(.L_x_3256) ;  /* 0x000000000f087348 */ /* 0x000fea0003c00000 */
[----:B------:R0:W1:Y:S02]  /*38350*/  SHFL.IDX P6, R14, R13, R12, R11 ;  /* 0x0000000c0d0e7389 */ /* 0x00006400000c000b */
[----:B01----:R-:W-:Y:S01]  /*38360*/  ENDCOLLECTIVE ;  /* 0x000000000000791b */ /* 0x003fe20003800000 */
.L_x_3256:
[----:B------:R-:W-:Y:S01]  /*38370*/  IMAD.MOV.U32 R4, RZ, RZ, R14 ;  /* 0x000000ffff047224 */ /* 0x000fe200078e000e */
[----:B------:R-:W-:Y:S06]  /*38380*/  BRA `(.L_x_3257) ;  /* 0xffffff9c00887947 */ /* 0x000fec000383ffff */
.L_x_3046:
[----:B------:R-:W-:Y:S01]  /*38390*/  BSSY B0, `(.L_x_3258) ;  /* 0x0000007000007945 */ /* 0x000fe20003800000 */
[----:B------:R-:W-:Y:S02]  /*383a0*/  IMAD.MOV.U32 R13, RZ, RZ, R2 ;  /* 0x000000ffff0d7224 */ /* 0x000fe400078e0002 */
[----:B0-----:R-:W-:Y:S02]  /*383b0*/  IMAD.MOV.U32 R11, RZ, RZ, 0x1f ;  /* 0x0000001fff0b7424 */ /* 0x001fe400078e00ff */
[----:B------:R-:W-:-:S07]  /*383c0*/  IMAD.MOV.U32 R15, RZ, RZ, -0x1 ;  /* 0xffffffffff0f7424 */ /* 0x000fce00078e00ff */
[----:B--234-:R-:W-:Y:S05]  /*383d0*/  WARPSYNC.COLLECTIVE R15, `(.L_x_3259) ;  /* 0x000000000f087348 */ /* 0x01cfea0003c00000 */
[----:B------:R0:W1:Y:S02]  /*383e0*/  SHFL.IDX P6, R14, R13, R12, R11 ;  /* 0x0000000c0d0e7389 */ /* 0x00006400000c000b */
[----:B01234-:R-:W-:Y:S01]  /*383f0*/  ENDCOLLECTIVE ;  /* 0x000000000000791b */ /* 0x01ffe20003800000 */
.L_x_3259:
[----:B------:R-:W-:Y:S05]  /*38400*/  BSYNC B0 ;  /* 0x0000000000007941 */ /* 0x000fea0003800000 */
.L_x_3258:
[----:B------:R-:W-:Y:S01]  /*38410*/  IMAD.MOV.U32 R6, RZ, RZ, R14 ;  /* 0x000000ffff067224 */ /* 0x000fe200078e000e */
[----:B------:R-:W-:Y:S06]  /*38420*/  BRA `(.L_x_3045) ;  /* 0xffffff9c00787947 */ /* 0x000fec000383ffff */
.L_x_3052:
[----:B-1----:R1:W3:Y:S02]  /*38430*/  SYNCS.PHASECHK.TRANS64.TRYWAIT P0, [R5+URZ+0x38820], R0 ;  /* 0x03882000050075a7 */ /* 0x0022e4000800017f */
[----:B---3--:R-:W-:Y:S05]  /*38440*/  @!P0 NANOSLEEP.SYNCS 0x989680 ;  /* 0x009896800000895d */ /* 0x008fea0003900000 */
[----:B------:R-:W3:Y:S02]  /*38450*/  @!P0 SYNCS.PHASECHK.TRANS64 P0, [R5+URZ+0x38820], R0 ;  /* 0x03882000050085a7 */ /* 0x000ee4000800007f */
[----:B---3--:R-:W-:Y:S05]  /*38460*/  @!P0 BRA `(.L_x_3052) ;  /* 0xfffffffc00f08947 */ /* 0x008fea000383ffff */
[----:B------:R-:W-:Y:S05]  /*38470*/  BRA `(.L_x_3260) ;  /* 0xffffffa400d47947 */ /* 0x000fea000383ffff */
.L_x_3053:
[----:B------:R-:W3:Y:S01]  /*38480*/  S2R R2, SR_TID.X ;  /* 0x0000000000027919 */ /* 0x000ee20000002100 */
[----:B------:R-:W-:Y:S01]  /*38490*/  BSSY B0, `(.L_x_3261) ;  /* 0x000000a000007945 */ /* 0x000fe20003800000 */
[----:B------:R-:W-:Y:S02]  /*384a0*/  IMAD.MOV.U32 R12, RZ, RZ, RZ ;  /* 0x000000ffff0c7224 */ /* 0x000fe400078e00ff */
[----:B0-----:R-:W-:Y:S02]  /*384b0*/  IMAD.MOV.U32 R11, RZ, RZ, 0x1f ;  /* 0x0000001fff0b7424 */ /* 0x001fe400078e00ff */
[----:B------:R-:W-:Y:S01]  /*384c0*/  IMAD.MOV.U32 R15, RZ, RZ, -0x1 ;  /* 0xffffffffff0f7424 */ /* 0x000fe200078e00ff */
[----:B---3--:R-:W-:-:S04]  /*384d0*/  SHF.R.U32.HI R2, RZ, 0x5, R2 ;  /* 0x00000005ff027819 */ /* 0x008fc80000011602 */
[----:B------:R-:W-:-:S05]  /*384e0*/  LOP3.LUT R2, R2, 0x3, RZ, 0xc0, !PT ;  /* 0x0000000302027812 */ /* 0x000fca00078ec0ff */
[----:B------:R-:W-:-:S07]  /*384f0*/  IMAD.MOV.U32 R13, RZ, RZ, R2 ;  /* 0x000000ffff0d7224 */ /* 0x000fce00078e0002 */
[----:B-12-4-:R-:W-:Y:S05]  /*38500*/  WARPSYNC.COLLECTIVE R15, `(.L_x_3262) ;  /* 0x000000000f087348 */ /* 0x016fea0003c00000 */
[----:B------:R0:W3:Y:S02]  /*38510*/  SHFL.IDX P6, R14, R13, R12, R11 ;  /* 0x0000000c0d0e7389 */ /* 0x0000e400000c000b */
[----:B01234-:R-:W-:Y:S01]  /*38520*/  ENDCOLLECTIVE ;  /* 0x000000000000791b */ /* 0x01ffe20003800000 */
.L_x_3262:
[----:B------:R-:W-:Y:S05]  /*38530*/  BSYNC B0 ;  /* 0x0000000000007941 */ /* 0x000fea0003800000 */
.L_x_3261:
[----:B------:R-:W-:Y:S05]  /*38540*/  BRA `(.L_x_3263) ;  /* 0xffffffa400bc7947 */ /* 0x000fea000383ffff */
.L_x_3054:
[----:B------:R-:W-:Y:S01]  /*38550*/  BSSY B0, `(.L_x_3264) ;  /* 0x0000006000007945 */ /* 0x000fe20003800000 */
[----:B------:R-:W-:-:S07]  /*38560*/  IMAD.MOV.U32 R15, RZ, RZ, -0x1 ;  /* 0xffffffffff0f7424 */ /* 0x000fce00078e00ff */
[----:B012-4-:R-:W-:Y:S05]  /*38570*/  WARPSYNC.COLLECTIVE R15, `(.L_x_3265) ;  /* 0x000000000f0c7348 */ /* 0x017fea0003c00000 */
[----:B------:R-:W-:Y:S02]  /*38580*/  ELECT P6, UR62, PT ;  /* 0x00000000003e782f */ /* 0x000fe400038c0000 */
[----:B------:R-:W-:Y:S01]  /*38590*/  MOV R14, UR62 ;  /* 0x0000003e000e7c02 */ /* 0x000fe20008000f00 */
[----:B012-4-:R-:W-:Y:S10]  /*385a0*/  ENDCOLLECTIVE ;  /* 0x000000000000791b */ /* 0x017ff40003800000 */
.L_x_3265:
[----:B------:R-:W-:Y:S05]  /*385b0*/  BSYNC B0 ;  /* 0x0000000000007941 */ /* 0x000fea0003800000 */
.L_x_3264:
[----:B------:R-:W-:Y:S05]  /*385c0*/  BRA `(.L_x_3266) ;  /* 0xffffffa400b07947 */ /* 0x000fea000383ffff */
.L_x_3056:
[----:B-1----:R1:W3:Y:S02]  /*385d0*/  SYNCS.PHASECHK.TRANS64.TRYWAIT P1, [R3+URZ+0x38840], R2 ;  /* 0x03884002030075a7 */ /* 0x0022e4000802017f */
[----:B---3--:R-:W-:Y:S05]  /*385e0*/  @!P1 NANOSLEEP.SYNCS 0x989680 ;  /* 0x009896800000995d */ /* 0x008fea0003900000 */
[----:B------:R-:W3:Y:S02]  /*385f0*/  @!P1 SYNCS.PHASECHK.TRANS64 P1, [R3+URZ+0x38840], R2 ;  /* 0x03884002030095a7 */ /* 0x000ee4000802007f */
[----:B---3--:R-:W-:Y:S05]  /*38600*/  @!P1 BRA `(.L_x_3056) ;  /* 0xfffffffc00f09947 */ /* 0x008fea000383ffff */
[----:B------:R-:W-:Y:S05]  /*38610*/  BRA `(.L_x_3267) ;  /* 0xffffffa400d07947 */ /* 0x000fea000383ffff */
.L_x_3058:
[----:B---3--:R3:W0:Y:S02]  /*38620*/  SYNCS.PHASECHK.TRANS64.TRYWAIT P1, [R23+URZ+0x38840], R0 ;  /* 0x03884000170075a7 */ /* 0x008624000802017f */
[----:B0-----:R-:W-:Y:S05]  /*38630*/  @!P1 NANOSLEEP.SYNCS 0x989680 ;  /* 0x009896800000995d */ /* 0x001fea0003900000 */
[----:B------:R-:W0:Y:S02]  /*38640*/  @!P1 SYNCS.PHASECHK.TRANS64 P1, [R23+URZ+0x38840], R0 ;  /* 0x03884000170095a7 */ /* 0x000e24000802007f */
[----:B0-----:R-:W-:Y:S05]  /*38650*/  @!P1 BRA `(.L_x_3058) ;  /* 0xfffffffc00f09947 */ /* 0x001fea000383ffff */
[----:B------:R-:W-:Y:S05]  /*38660*/  BRA `(.L_x_3268) ;  /* 0xffffffa400dc7947 */ /* 0x000fea000383ffff */
.L_x_3060:
[----:B------:R0:W0:Y:S02]  /*38670*/  SYNCS.PHASECHK.TRANS64.TRYWAIT P1, [R3+URZ+0x38860], R2 ;  /* 0x03886002030075a7 */ /* 0x000024000802017f */
[----:B0-----:R-:W-:Y:S05]  /*38680*/  @!P1 NANOSLEEP.SYNCS 0x989680 ;  /* 0x009896800000995d */ /* 0x001fea0003900000 */
[----:B------:R-:W0:Y:S02]  /*38690*/  @!P1 SYNCS.PHASECHK.TRANS64 P1, [R3+URZ+0x38860], R2 ;  /* 0x03886002030095a7 */ /* 0x000e24000802007f */
[----:B0-----:R-:W-:Y:S05]  /*386a0*/  @!P1 BRA `(.L_x_3060) ;  /* 0xfffffffc00f09947 */ /* 0x001fea000383ffff */
[----:B------:R-:W-:Y:S05]  /*386b0*/  BRA `(.L_x_3269) ;  /* 0xffffffa400d87947 */ /* 0x000fea000383ffff */
.L_x_3270:
        /* <DEDUP_REMOVED lines=12> */
.L_x_15963:


//--------------------- .text._ZN7cutlass13device_kernelIN5flash11enable_sm90INS1_16FlashAttnFwdSm90INS1_25CollectiveMainloopFwdSm90ILi2EN4cute5tupleIJNS5_1CILi1EEES8_S8_EEENS6_IJNS7_ILi128EEENS7_ILi96EEENS7_ILi192EEEEEELi192ENS_10bfloat16_tEfNS_4arch4Sm90ELb0ELb0ELb0ELb0ELb1ELb0ELb0ELb1ELb1ELb1ELb1ELb0EEENS1_21CollectiveEpilogueFwdINS6_IJSA_SC_SB_EEES9_SE_SG_Li256ELb0ELb1ELb1ELb0EEENS1_19SingleTileSchedulerILb0ELb1ELb1ELi128EEEEEEEEEvNT_6ParamsE --------------------------
	.section	.text._ZN7cutlass13device_kernelIN5flash11enable_sm90INS1_16FlashAttnFwdSm90INS1_25CollectiveMainloopFwdSm90ILi2EN4cute5tupleIJNS5_1CILi1EEES8_S8_EEENS6_IJNS7_ILi128EEENS7_ILi96EEENS7_ILi192EEEEEELi192ENS_10bfloat16_tEfNS_4arch4Sm90ELb0ELb0ELb0ELb0ELb1ELb0ELb0ELb1ELb1ELb1ELb1ELb0EEENS1_21CollectiveEpilogueFwdINS6_IJSA_SC_SB_EEES9_SE_SG_Li256ELb0ELb1ELb1ELb0EEENS1_19SingleTileSchedulerILb0ELb1ELb1ELi128EEEEEEEEEvNT_6ParamsE,"ax",@progbits
	.align	128
.text._ZN7cutlass13device_kernelIN5flash11enable_sm90INS1_16FlashAttnFwdSm90INS1_25CollectiveMainloopFwdSm90ILi2EN4cute5tupleIJNS5_1CILi1EEES8_S8_EEENS6_IJNS7_ILi128EEENS7_ILi96EEENS7_ILi192EEEEEELi192ENS_10bfloat16_tEfNS_4arch4Sm90ELb0ELb0ELb0ELb0ELb1ELb0ELb0ELb1ELb1ELb1ELb1ELb0EEENS1_21CollectiveEpilogueFwdINS6_IJSA_SC_SB_EEES9_SE_SG_Li256ELb0ELb1ELb1ELb0EEENS1_19SingleTileSchedulerILb0ELb1ELb1ELi128EEEEEEEEEvNT_6ParamsE:
        .type           _ZN7cutlass13device_kernelIN5flash11enable_sm90INS1_16FlashAttnFwdSm90INS1_25CollectiveMainloopFwdSm90ILi2EN4cute5tupleIJNS5_1CILi1EEES8_S8_EEENS6_IJNS7_ILi128EEENS7_ILi96EEENS7_ILi192EEEEEELi192ENS_10bfloat16_tEfNS_4arch4Sm90ELb0ELb0ELb0ELb0ELb1ELb0ELb0ELb1ELb1ELb1ELb1ELb0EEENS1_21CollectiveEpilogueFwdINS6_IJSA_SC_SB_EEES9_SE_SG_Li256ELb0ELb1ELb1ELb0EEENS1_19SingleTileSchedulerILb0ELb1ELb1ELi128EEEEEEEEEvNT_6ParamsE,@function
        .size           _ZN7cutlass13device_kernelIN5flash11enable_sm90INS1_16FlashAttnFwdSm90INS1_25CollectiveMainloopFwdSm90ILi2EN4cute5tupleIJNS5_1CILi1EEES8_S8_EEENS6_IJNS7_ILi128EEENS7_ILi96EEENS7_ILi192EEEEEELi192ENS_10bfloat16_tEfNS_4arch4Sm90ELb0ELb0ELb0ELb0ELb1ELb0ELb0ELb1ELb1ELb1ELb1ELb0EEENS1_21CollectiveEpilogueFwdINS6_IJSA_SC_SB_EEES9_SE_SG_Li256ELb0ELb1ELb1ELb0EEENS1_19SingleTileSchedulerILb0ELb1ELb1ELi128EEEEEEEEEvNT_6ParamsE,(.L_x_15964 - _ZN7cutlass13device_kernelIN5flash11enable_sm90INS1_16FlashAttnFwdSm90INS1_25CollectiveMainloopFwdSm90ILi2EN4cute5tupleIJNS5_1CILi1EEES8_S8_EEENS6_IJNS7_ILi128EEENS7_ILi96EEENS7_ILi192EEEEEELi192ENS_10bfloat16_tEfNS_4arch4Sm90ELb0ELb0ELb0ELb0ELb1ELb0ELb0ELb1ELb1ELb1ELb1ELb0EEENS1_21CollectiveEpilogueFwdINS6_IJSA_SC_SB_EEES9_SE_SG_Li256ELb0ELb1ELb1ELb0EEENS1_19SingleTileSchedulerILb0ELb1ELb1ELi128EEEEEEEEEvNT_6ParamsE)
        .other          _ZN7cutlass13device_kernelIN5flash11enable_sm90INS1_16FlashAttnFwdSm90INS1_25CollectiveMainloopFwdSm90ILi2EN4cute5tupleIJNS5_1CILi1EEES8_S8_EEENS6_IJNS7_ILi128EEENS7_ILi96EEENS7_ILi192EEEEEELi192ENS_10bfloat16_tEfNS_4arch4Sm90ELb0ELb0ELb0ELb0ELb1ELb0ELb0ELb1ELb1ELb1ELb1ELb0EEENS1_21CollectiveEpilogueFwdINS6_IJSA_SC_SB_EEES9_SE_SG_Li256ELb0ELb1ELb1ELb0EEENS1_19SingleTileSchedulerILb0ELb1ELb1ELi128EEEEEEEEEvNT_6ParamsE,@"STO_CUDA_ENTRY STV_DEFAULT"
_ZN7cutlass13device_kernelIN5flash11enable_sm90INS1_16FlashAttnFwdSm90INS1_25CollectiveMainloopFwdSm90ILi2EN4cute5tupleIJNS5_1CILi1EEES8_S8_EEENS6_IJNS7_ILi128EEENS7_ILi96EEENS7_ILi192EEEEEELi192ENS_10bfloat16_tEfNS_4arch4Sm90ELb0ELb0ELb0ELb0ELb1ELb0ELb0ELb1ELb1ELb1ELb1ELb0EEENS1_21CollectiveEpilogueFwdINS6_IJSA_SC_SB_EEES9_SE_SG_Li256ELb0ELb1ELb1ELb0EEENS1_19SingleTileSchedulerILb0ELb1ELb1ELi128EEEEEEEEEvNT_6ParamsE:
        /* <DEDUP_REMOVED lines=45> */
.L_x_3271:
        /* <DEDUP_REMOVED lines=22> */
.L_x_3272:
        /* <DEDUP_REMOVED lines=18> */
.L_x_3273:
        /* <DEDUP_REMOVED lines=22> */
.L_x_3274:
        /* <DEDUP_REMOVED lines=23> */
.L_x_3275:
        /* <DEDUP_REMOVED lines=11> */
.L_x_3278:
        /* <DEDUP_REMOVED lines=20> */
[----:B------:R-:W-:Y:S01]  /*0a10*/  ULDC UR43, c[0x0][0x424] ;  /* 0x00010900002b7ab9 */ /* 0x000fe20000000800 */
[----:B------:R-:W-:Y:S02]  /*0a20*/  UISETP.NE.U32.AND UP0, UPT, UR4, URZ, UPT ;  /* 0x0000003f0400728c */ /* 0x000fe4000bf05070 */
[----:B------:R-:W-:Y:S02]  /*0a30*/  ULOP3.LUT UR39, UR7, 0xffff, URZ, 0xc0, !UPT ;  /* 0x0000ffff07277892 */ /* 0x000fe4000f8ec03f */
[----:B------:R-:W-:Y:S01]  /*0a40*/  UISETP.NE.AND.EX UP0, UPT, UR5, URZ, UPT, UP0 ;  /* 0x0000003f0500728c */ /* 0x000fe2000bf05300 */
[----:B------:R-:W-:-:S03]  /*0a50*/  ULDC UR4, c[0x0][0x2f0] ;  /* 0x0000bc0000047ab9 */ /* 0x000fc60000000800 */
[----:B------:R-:W-:-:S04]  /*0a60*/  USEL UR43, UR43, 0x1, UP0 ;  /* 0x000000012b2b7887 */ /* 0x000fc80008000000 */
[----:B------:R-:W-:-:S04]  /*0a70*/  UIMAD UR43, UR43, UR4, URZ ;  /* 0x000000042b2b72a4 */ /* 0x000fc8000f8e023f */
[----:B------:R-:W-:Y:S02]  /*0a80*/  UISETP.GE.AND UP0, UPT, UR43, 0x1, UPT ;  /* 0x000000012b00788c */ /* 0x000fe4000bf06270 */
[----:B------:R-:W-:-:S04]  /*0a90*/  UIADD3 UR4, UR43, 0x5f, URZ ;  /* 0x0000005f2b047890 */ /* 0x000fc8000fffe03f */
        /* <DEDUP_REMOVED lines=10> */
[----:B------:R-:W-:Y:S01]  /*0b40*/  MOV R3, UR7 ;  /* 0x0000000700037c02 */ /* 0x000fe20008000f00 */
[----:B------:R-:W-:-:S03]  /*0b50*/  UIADD3 UR8, UR6, -0x1, UR7 ;  /* 0xffffffff06087890 */ /* 0x000fc6000fffe007 */
[-C--:B------:R-:W-:Y:S02]  /*0b60*/  IABS R0, R3.reuse ;  /* 0x0000000300007213 */ /* 0x080fe40000000000 */
[----:B------:R-:W-:Y:S01]  /*0b70*/  IABS R5, R3 ;  /* 0x0000000300057213 */ /* 0x000fe20000000000 */
[----:B------:R-:W-:Y:S01]  /*0b80*/  IMAD.U32 R4, RZ, RZ, UR8 ;  /* 0x00000008ff047e24 */ /* 0x000fe2000f8e00ff */
[----:B------:R-:W-:Y:S01]  /*0b90*/  R2UR UR11, R0 ;  /* 0x00000000000b72ca */ /* 0x000fe200000e0000 */
[----:B------:R-:W-:-:S03]  /*0ba0*/  ULOP3.LUT UR8, UR8, UR7, URZ, 0x3c, !UPT ;  /* 0x0000000708087292 */ /* 0x000fc6000f8e3c3f */
[----:B------:R-:W-:-:S05]  /*0bb0*/  IABS R4, R4 ;  /* 0x0000000400047213 */ /* 0x000fca0000000000 */
[----:B------:R-:W-:-:S04]  /*0bc0*/  IMAD.MOV.U32 R3, RZ, RZ, R4 ;  /* 0x000000ffff037224 */ /* 0x000fc800078e0004 */
[----:B------:R-:W1:Y:S01]  /*0bd0*/  I2F.RP R0, UR11 ;  /* 0x0000000b00007d06 */ /* 0x000e620008209400 */
[----:B------:R-:W-:-:S07]  /*0be0*/  R2UR UR10, R3 ;  /* 0x00000000030a72ca */ /* 0x000fce00000e0000 */
        /* <DEDUP_REMOVED lines=21> */
.L_x_3280:
[----:B------:R-:W-:Y:S01]  /*0d40*/  UIMAD UR39, UR39, UR4, URZ ;  /* 0x00000004272772a4 */ /* 0x000fe2000f8e023f */
[----:B------:R-:W-:Y:S01]  /*0d50*/  IMAD.U32 R0, RZ, RZ, UR6 ;  /* 0x00000006ff007e24 */ /* 0x000fe2000f8e00ff */
[----:B------:R-:W-:Y:S01]  /*0d60*/  PLOP3.LUT P0, PT, PT, PT, PT, 0x80, 0x0 ;  /* 0x000000000000781c */ /* 0x000fe20003f0f070 */
[----:B------:R-:W-:Y:S01]  /*0d70*/  IMAD.U32 R3, RZ, RZ, UR4 ;  /* 0x00000004ff037e24 */ /* 0x000fe2000f8e00ff */
[----:B0-----:R-:W-:Y:S01]  /*0d80*/  MOV R2, RZ ;  /* 0x000000ff00027202 */ /* 0x001fe20000000f00 */
[----:B------:R-:W-:Y:S01]  /*0d90*/  VIADD R17, R25, 0xffffff80 ;  /* 0xffffff8019117836 */ /* 0x000fe20000000000 */
[----:B------:R-:W-:Y:S01]  /*0da0*/  CS2R R118, SRZ ;  /* 0x0000000000767805 */ /* 0x000fe2000001ff00 */
[----:B------:R-:W-:Y:S01]  /*0db0*/  IMAD.MOV.U32 R5, RZ, RZ, RZ ;  /* 0x000000ffff057224 */ /* 0x000fe200078e00ff */
[----:B------:R-:W-:Y:S02]  /*0dc0*/  VIADDMNMX R0, R3, UR39, R0, PT ;  /* 0x0000002703007c46 */ /* 0x000fe4000b800100 */
[----:B------:R-:W-:-:S02]  /*0dd0*/  CS2R R116, SRZ ;  /* 0x0000000000747805 */ /* 0x000fc4000001ff00 */
[----:B------:R-:W-:Y:S02]  /*0de0*/  CS2R R114, SRZ ;  /* 0x0000000000727805 */ /* 0x000fe4000001ff00 */
[----:B------:R-:W-:Y:S02]  /*0df0*/  CS2R R112, SRZ ;  /* 0x0000000000707805 */ /* 0x000fe4000001ff00 */
[----:B------:R-:W-:Y:S02]  /*0e00*/  R2UR UR42, R0 ;  /* 0x00000000002a72ca */ /* 0x000fe400000e0000 */
        /* <DEDUP_REMOVED lines=12> */
[----:B------:R-:W-:Y:S01]  /*0ed0*/  UISETP.GT.AND UP0, UPT, UR42, UR39, UPT ;  /* 0x000000272a00728c */ /* 0x000fe2000bf04270 */
[----:B------:R-:W-:Y:S02]  /*0ee0*/  CS2R R86, SRZ ;  /* 0x0000000000567805 */ /* 0x000fe4000001ff00 */
[----:B------:R-:W-:Y:S02]  /*0ef0*/  CS2R R84, SRZ ;  /* 0x0000000000547805 */ /* 0x000fe4000001ff00 */
[----:B------:R-:W-:-:S02]  /*0f00*/  CS2R R82, SRZ ;  /* 0x0000000000527805 */ /* 0x000fc4000001ff00 */
[----:B------:R-:W-:Y:S02]  /*0f10*/  CS2R R80, SRZ ;  /* 0x0000000000507805 */ /* 0x000fe4000001ff00 */
[----:B------:R-:W-:Y:S02]  /*0f20*/  CS2R R78, SRZ ;  /* 0x00000000004e7805 */ /* 0x000fe4000001ff00 */
[----:B------:R-:W-:Y:S02]  /*0f30*/  PLOP3.LUT P1, PT, PT, PT, UP0, 0x80, 0x0 ;  /* 0x000000000000781c */ /* 0x000fe40003f2f008 */
        /* <DEDUP_REMOVED lines=35> */
[----:B------:R-:W-:-:S04]  /*1170*/  UIADD3 UR6, UR38, 0x12400, URZ ;  /* 0x0001240026067890 */ /* 0x000fc8000fffe03f */
        /* <DEDUP_REMOVED lines=26> */
.L_x_3282:
[----:B------:R-:W-:-:S04]  /*1320*/  SHF.L.U32 R0, RZ, 0x1f, RZ ;  /* 0x0000001fff007819 */ /* 0x000fc800000006ff */
[----:B------:R-:W0:Y:S02]  /*1330*/  SYNCS.PHASECHK.TRANS64.TRYWAIT P0, [UR38+0x30800], R0 ;  /* 0x03080000ff0075a7 */ /* 0x000e240008000166 */
[----:B0-----:R-:W-:Y:S05]  /*1340*/  @!P0 BRA `(.L_x_3283) ;  /* 0x000000ac00a88947 */ /* 0x001fea0003800000 */
.L_x_3356:
[----:B------:R-:W2:Y:S02]  /*1350*/  LDL R2, [R1+0x4] ;  /* 0x0000040001027983 */ /* 0x000ea40000100800 */
[----:B--2---:R-:W-:-:S13]  /*1360*/  R2UR UR4, R2 ;  /* 0x00000000020472ca */ /* 0x004fda00000e0000 */
[----:B------:R-:W-:-:S06]  /*1370*/  ULOP3.LUT UR4, UR4, 0x1, URZ, 0xfc, !UPT ;  /* 0x0000000104047892 */ /* 0x000fcc000f8efc3f */
[----:B------:R-:W-:-:S05]  /*1380*/  IMAD.U32 R2, RZ, RZ, UR4 ;  /* 0x00000004ff027e24 */ /* 0x000fca000f8e00ff */
[----:B------:R-:W-:-:S13]  /*1390*/  ISETP.NE.AND P0, PT, R2, 0x3, PT ;  /* 0x000000030200780c */ /* 0x000fda0003f05270 */
[----:B------:R-:W-:Y:S05]  /*13a0*/  @!P0 BRA `(.L_x_3284) ;  /* 0x0000000000048947 */ /* 0x000fea0003800000 */
[----:B------:R-:W-:Y:S01]  /*13b0*/  BPT.TRAP 0x1 ;  /* 0x000000040000795c */ /* 0x000fe20000300000 */
.L_x_3284:
[----:B------:R1:W2:Y:S01]  /*13c0*/  SYNCS.PHASECHK.TRANS64.TRYWAIT P1, [UR38+0x30830], R0 ;  /* 0x03083000ff0075a7 */ /* 0x0002a20008020166 */
[----:B------:R-:W-:Y:S05]  /*13d0*/  @!P0 BRA `(.L_x_3285) ;  /* 0x0000000000048947 */ /* 0x000fea0003800000 */
[----:B------:R-:W-:Y:S01]  /*13e0*/  BPT.TRAP 0x1 ;  /* 0x000000040000795c */ /* 0x000fe20000300000 */
.L_x_3285:
[----:B------:R-:W-:Y:S01]  /*13f0*/  MOV R6, UR40 ;  /* 0x0000002800067c02 */ /* 0x000fe20008000f00 */
[----:B------:R-:W-:Y:S01]  /*1400*/  IMAD.MOV.U32 R5, RZ, RZ, RZ ;  /* 0x000000ffff057224 */ /* 0x000fe200078e00ff */
[----:B--2---:R-:W-:Y:S06]  /*1410*/  @P1 BRA `(.L_x_3286) ;  /* 0x0000000000081947 */ /* 0x004fec0003800000 */
[----:B------:R-:W2:Y:S02]  /*1420*/  SYNCS.PHASECHK.TRANS64.TRYWAIT P1, [UR38+0x30830], R0 ;  /* 0x03083000ff0075a7 */ /* 0x000ea40008020166 */
[----:B--2---:R-:W-:Y:S05]  /*1430*/  @!P1 BRA `(.L_x_3287) ;  /* 0x000000ac00849947 */ /* 0x004fea0003800000 */
.L_x_3286:
[----:B------:R-:W-:Y:S05]  /*1440*/  WARPSYNC.ALL ;  /* 0x0000000000007948 */ /* 0x000fea0003800000 */
[----:B------:R-:W-:Y:S01]  /*1450*/  IMAD.MOV.U32 R119, RZ, RZ, RZ ;  /* 0x000000ffff777224 */ /* 0x000fe200078e00ff */
[----:B------:R-:W-:Y:S01]  /*1460*/  LOP3.LUT R6, R6, 0x10000, RZ, 0xfc, !PT ;  /* 0x0001000006067812 */ /* 0x000fe200078efcff */
[----:B------:R-:W-:Y:S01]  /*1470*/  IMAD.MOV.U32 R7, RZ, RZ, 0x40000040 ;  /* 0x40000040ff077424 */ /* 0x000fe200078e00ff */
[----:B------:R-:W-:Y:S02]  /*1480*/  UIADD3 UR4, UR38, 0x1e400, URZ ;  /* 0x0001e40026047890 */ /* 0x000fe4000fffe03f */
[----:B------:R-:W-:Y:S01]  /*1490*/  R2UR UR8, R6 ;  /* 0x00000000060872ca */ /* 0x000fe200000e0000 */
[----:B------:R-:W-:Y:S01]  /*14a0*/  WARPGROUP.ARRIVE ;  /* 0x00000000000079c5 */ /* 0x000fe20000000000 */
[----:B------:R-:W-:Y:S01]  /*14b0*/  R2UR UR9, R7 ;  /* 0x00000000070972ca */ /* 0x000fe200000e0000 */
[----:B------:R-:W-:Y:S01]  /*14c0*/  USHF.R.U32.HI UR4, URZ, 0x4, UR4 ;  /* 0x000000043f047899 */ /* 0x000fe20008011604 */
[----:B------:R-:W-:Y:S01]  /*14d0*/  UMOV UR11, 0x40000040 ;  /* 0x40000040000b7882 */ /* 0x000fe20000000000 */
[----:B------:R-:W-:-:S02]  /*14e0*/  UMOV UR7, 0x40000040 ;  /* 0x4000004000077882 */ /* 0x000fc40000000000 */
[----:B------:R-:W-:Y:S01]  /*14f0*/  ULOP3.LUT UR4, UR4, 0x3fff, URZ, 0xc0, !UPT ;  /* 0x00003fff04047892 */ /* 0x000fe2000f8ec03f */
[----:B------:R-:W-:Y:S01]  /*1500*/  UMOV UR13, 0x40000040 ;  /* 0x40000040000d7882 */ /* 0x000fe20000000000 */
[----:B------:R-:W-:Y:S02]  /*1510*/  UMOV UR15, 0x40000040 ;  /* 0x40000040000f7882 */ /* 0x000fe40000000000 */
[----:B------:R-:W-:Y:S01]  /*1520*/  ULOP3.LUT UR57, UR4, 0x10000, URZ, 0xfc, !UPT ;  /* 0x0001000004397892 */ /* 0x000fe2000f8efc3f */
[----:B------:R-:W-:Y:S01]  /*1530*/  UMOV UR17, 0x40000040 ;  /* 0x4000004000117882 */ /* 0x000fe20000000000 */
[----:B------:R-:W-:Y:S02]  /*1540*/  UMOV UR19, 0x40000040 ;  /* 0x4000004000137882 */ /* 0x000fe40000000000 */
[----:B------:R-:W-:Y:S02]  /*1550*/  UIADD3 UR6, UR57, 0x2, URZ ;  /* 0x0000000239067890 */ /* 0x000fe4000fffe03f */
[----:B------:R-:W-:-:S02]  /*1560*/  UIADD3 UR14, UR57, 0x4, URZ ;  /* 0x00000004390e7890 */ /* 0x000fc4000fffe03f */
[----:B------:R-:W-:Y:S01]  /*1570*/  UMOV UR10, UR57 ;  /* 0x00000039000a7c82 */ /* 0x000fe20008000000 */
[----:B------:R-:W-:Y:S01]  /*1580*/  UIADD3 UR18, UR57, 0x6, URZ ;  /* 0x0000000639127890 */ /* 0x000fe2000fffe03f */
[----:B------:R-:W-:Y:S01]  /*1590*/  HGMMA.64x96x16.F32.BF16 R24, gdesc[UR8], RZ, !UPT, gsb0 ;  /* 0x01600000081879f0 */ /* 0x000fe2000c0018ff */
[----:B------:R-:W-:Y:S01]  /*15a0*/  R2UR UR10, R6 ;  /* 0x00000000060a72ca */ /* 0x000fe200000e0000 */
[----:B------:R-:W-:Y:S01]  /*15b0*/  UMOV UR9, 0x40000040 ;  /* 0x4000004000097882 */ /* 0x000fe20000000000 */
[----:B------:R-:W-:Y:S01]  /*15c0*/  UIADD3 UR22, UR57, 0x300, URZ ;  /* 0x0000030039167890 */ /* 0x000fe2000fffe03f */
[----:B------:R-:W-:Y:S01]  /*15d0*/  UMOV UR5, UR9 ;  /* 0x0000000900057c82 */ /* 0x000fe20008000000 */
[----:B------:R-:W-:Y:S01]  /*15e0*/  UMOV UR21, 0x40000040 ;  /* 0x4000004000157882 */ /* 0x000fe20000000000 */
[----:B------:R-:W-:Y:S01]  /*15f0*/  UMOV UR23, 0x40000040 ;  /* 0x4000004000177882 */ /* 0x000fe20000000000 */
[----:B------:R-:W-:Y:S01]  /*1600*/  UIADD3 UR26, UR57, 0x302, URZ ;  /* 0x00000302391a7890 */ /* 0x000fe2000fffe03f */
[----:B------:R-:W-:Y:S01]  /*1610*/  UMOV UR25, 0x40000040 ;  /* 0x4000004000197882 */ /* 0x000fe20000000000 */
[----:B------:R-:W-:Y:S01]  /*1620*/  UMOV UR27, 0x40000040 ;  /* 0x40000040001b7882 */ /* 0x000fe20000000000 */
[----:B------:R-:W-:-:S04]  /*1630*/  UIADD3 UR30, UR57, 0x304, URZ ;  /* 0x00000304391e7890 */ /* 0x000fc8000fffe03f */
[----:B------:R-:W-:Y:S02]  /*1640*/  UIADD3 UR8, UR10, 0x2, URZ ;  /* 0x000000020a087890 */ /* 0x000fe4000fffe03f */
[----:B------:R-:W-:Y:S02]  /*1650*/  UIADD3 UR12, UR10, 0x4, URZ ;  /* 0x000000040a0c7890 */ /* 0x000fe4000fffe03f */
[----:B------:R-:W-:Y:S02]  /*1660*/  UIADD3 UR16, UR10, 0x6, URZ ;  /* 0x000000060a107890 */ /* 0x000fe4000fffe03f */
[----:B------:R-:W-:Y:S01]  /*1670*/  UIADD3 UR20, UR10, 0x400, URZ ;  /* 0x000004000a147890 */ /* 0x000fe2000fffe03f */
[----:B------:R-:W-:Y:S01]  /*1680*/  UMOV UR4, UR8 ;  /* 0x0000000800047c82 */ /* 0x000fe20008000000 */
[----:B------:R-:W-:Y:S02]  /*1690*/  UIADD3 UR24, UR10, 0x402, URZ ;  /* 0x000004020a187890 */ /* 0x000fe4000fffe03f */
[----:B------:R-:W-:Y:S01]  /*16a0*/  UIADD3 UR28, UR10, 0x404, URZ ;  /* 0x000004040a1c7890 */ /* 0x000fe2000fffe03f */
[----:B------:R-:W-:Y:S01]  /*16b0*/  UMOV UR29, 0x40000040 ;  /* 0x40000040001d7882 */ /* 0x000fe20000000000 */
[----:B------:R-:W-:Y:S01]  /*16c0*/  UMOV UR31, 0x40000040 ;  /* 0x40000040001f7882 */ /* 0x000fe20000000000 */
        /* <DEDUP_REMOVED lines=12> */
[----:B------:R-:W-:Y:S01]  /*1790*/  HGMMA.64x96x16.F32.BF16 R24, gdesc[UR4], R24, gsb0 ;  /* 0x01600000041879f0 */ /* 0x000fe20008001818 */
[----:B------:R-:W-:Y:S01]  /*17a0*/  UIADD3 UR6, UR57, 0x306, URZ ;  /* 0x0000030639067890 */ /* 0x000fe2000fffe03f */
[----:B------:R-:W-:Y:S01]  /*17b0*/  UMOV UR4, UR32 ;  /* 0x0000002000047c82 */ /* 0x000fe20008000000 */
[----:B------:R-:W-:Y:S01]  /*17c0*/  UMOV UR5, UR33 ;  /* 0x0000002100057c82 */ /* 0x000fe20008000000 */
[----:B------:R-:W-:Y:S01]  /*17d0*/  UMOV UR7, 0x40000040 ;  /* 0x4000004000077882 */ /* 0x000fe20000000000 */
[----:B------:R-:W-:Y:S02]  /*17e0*/  WARPGROUP.DEPBAR.LE gsb0, 0x0 ;  /* 0x00008000000079c5 */ /* 0x000fe40000010000 */
[----:B------:R-:W-:-:S06]  /*17f0*/  WARPGROUP.ARRIVE ;  /* 0x00000000000079c5 */ /* 0x000fcc0000000000 */
[----:B------:R-:W-:Y:S03]  /*1800*/  HGMMA.64x96x16.F32.BF16 R24, gdesc[UR12], R24, gsb0 ;  /* 0x016000000c1879f0 */ /* 0x000fe60008001818 */
        /* <DEDUP_REMOVED lines=44> */
[----:B------:R-:W-:Y:S05]  /*1ad0*/  @!P0 BRA `(.L_x_3288) ;  /* 0x0000000000048947 */ /* 0x000fea0003800000 */
[----:B------:R-:W-:Y:S01]  /*1ae0*/  BPT.TRAP 0x1 ;  /* 0x000000040000795c */ /* 0x000fe20000300000 */
.L_x_3288:
[----:B------:R-:W-:Y:S01]  /*1af0*/  LOP3.LUT R18, R18, 0xffffff80, RZ, 0xc0, !PT ;  /* 0xffffff8012127812 */ /* 0x000fe200078ec0ff */
[----:B01----:R-:W-:Y:S01]  /*1b00*/  IMAD.MOV.U32 R0, RZ, RZ, -0x2 ;  /* 0xfffffffeff007424 */ /* 0x003fe200078e00ff */
[----:B------:R-:W-:Y:S01]  /*1b10*/  ULDC UR4, c[0x0][0x988] ;  /* 0x0002620000047ab9 */ /* 0x000fe20000000800 */
[----:B------:R-:W-:Y:S01]  /*1b20*/  P2R R12, PR, RZ, 0x1 ;  /* 0x00000001ff0c7803 */ /* 0x000fe20000000000 */
[----:B------:R-:W0:Y:S01]  /*1b30*/  S2UR UR5, SR_CgaCtaId ;  /* 0x00000000000579c3 */ /* 0x000e220000008800 */
[----:B------:R-:W-:Y:S01]  /*1b40*/  IADD3 R18, R17, -R18, RZ ;  /* 0x8000001211127210 */ /* 0x000fe20007ffe0ff */
[----:B------:R-:W-:Y:S01]  /*1b50*/  UIADD3 UR60, UR42, -0x2, URZ ;  /* 0xfffffffe2a3c7890 */ /* 0x000fe2000fffe03f */
[-C--:B------:R-:W-:Y:S01]  /*1b60*/  MOV R118, R119.reuse ;  /* 0x0000007700767202 */ /* 0x080fe20000000f00 */
[----:B------:R-:W-:Y:S01]  /*1b70*/  UMOV UR56, URZ ;  /* 0x0000003f00387c82 */ /* 0x000fe20008000000 */
[----:B------:R-:W-:Y:S01]  /*1b80*/  SHF.R.S32.HI R3, RZ, 0x1f, R18 ;  /* 0x0000001fff037819 */ /* 0x000fe20000011412 */
[----:B------:R-:W-:Y:S01]  /*1b90*/  UISETP.GE.AND UP0, UPT, UR60, UR39, UPT ;  /* 0x000000273c00728c */ /* 0x000fe2000bf06270 */
[--C-:B------:R-:W-:Y:S01]  /*1ba0*/  IMAD.MOV.U32 R117, RZ, RZ, R119.reuse ;  /* 0x000000ffff757224 */ /* 0x100fe200078e0077 */
[-C--:B------:R-:W-:Y:S01]  /*1bb0*/  MOV R114, R119.reuse ;  /* 0x0000007700727202 */ /* 0x080fe20000000f00 */
        /* <DEDUP_REMOVED lines=12> */
[--C-:B------:R-:W-:Y:S01]  /*1c80*/  IMAD.MOV.U32 R109, RZ, RZ, R119.reuse ;  /* 0x000000ffff6d7224 */ /* 0x100fe200078e0077 */
[-C--:B------:R-:W-:Y:S01]  /*1c90*/  MOV R94, R119.reuse ;  /* 0x00000077005e7202 */ /* 0x080fe20000000f00 */
[----:B------:R-:W-:Y:S01]  /*1ca0*/  IMAD R3, R3, R0, 0x60 ;  /* 0x0000006003037424 */ /* 0x000fe200078e0200 */
[-C--:B------:R-:W-:Y:S01]  /*1cb0*/  MOV R90, R119.reuse ;  /* 0x00000077005a7202 */ /* 0x080fe20000000f00 */
[----:B------:R-:W-:Y:S01]  /*1cc0*/  IMAD.U32 R0, RZ, RZ, UR42 ;  /* 0x0000002aff007e24 */ /* 0x000fe2000f8e00ff */
[-C--:B------:R-:W-:Y:S01]  /*1cd0*/  MOV R86, R119.reuse ;  /* 0x0000007700567202 */ /* 0x080fe20000000f00 */
[--C-:B------:R-:W-:Y:S01]  /*1ce0*/  IMAD.MOV.U32 R108, RZ, RZ, R119.reuse ;  /* 0x000000ffff6c7224 */ /* 0x100fe200078e0077 */
[----:B------:R-:W-:Y:S01]  /*1cf0*/  IADD3 R3, R3, UR43, RZ ;  /* 0x0000002b03037c10 */ /* 0x000fe2000fffe0ff */
[--C-:B------:R-:W-:Y:S01]  /*1d00*/  IMAD.MOV.U32 R107, RZ, RZ, R119.reuse ;  /* 0x000000ffff6b7224 */ /* 0x100fe200078e0077 */
[-C--:B------:R-:W-:Y:S01]  /*1d10*/  MOV R82, R119.reuse ;  /* 0x0000007700527202 */ /* 0x080fe20000000f00 */
[----:B------:R-:W-:Y:S01]  /*1d20*/  IMAD.MOV.U32 R105, RZ, RZ, R119 ;  /* 0x000000ffff697224 */ /* 0x000fe200078e0077 */
        /* <DEDUP_REMOVED lines=22> */
[----:B------:R-:W-:Y:S01]  /*1e90*/  IMAD.MOV.U32 R72, RZ, RZ, R119 ;  /* 0x000000ffff487224 */ /* 0x000fe200078e0077 */
[----:B------:R-:W-:-:S02]  /*1ea0*/  FSEL R31, R31, -INF , P3 ;  /* 0xff8000001f1f7808 */ /* 0x000fc40001800000 */
[----:B------:R-:W-:Y:S02]  /*1eb0*/  FMNMX.FTZ R0, R13, R0, !PT ;  /* 0x000000000d007209 */ /* 0x000fe40007810000 */
        /* <DEDUP_REMOVED lines=17> */
[----:B------:R-:W-:Y:S01]  /*1fd0*/  FSEL R73, R42, -INF , P4 ;  /* 0xff8000002a497808 */ /* 0x000fe20002000000 */
[----:B------:R-:W-:Y:S01]  /*1fe0*/  IMAD.MOV.U32 R42, RZ, RZ, R119 ;  /* 0x000000ffff2a7224 */ /* 0x000fe200078e0077 */
[----:B------:R-:W-:Y:S02]  /*1ff0*/  FMNMX.FTZ R0, R39, R0, !PT ;  /* 0x0000000027007209 */ /* 0x000fe40007810000 */
[----:B------:R-:W-:Y:S02]  /*2000*/  FSEL R17, R32, -INF , P2 ;  /* 0xff80000020117808 */ /* 0x000fe40001000000 */
[----:B------:R-:W-:Y:S02]  /*2010*/  ISETP.GT.AND P2, PT, R3, 0x28, PT ;  /* 0x000000280300780c */ /* 0x000fe40003f44270 */
[----:B------:R-:W-:Y:S02]  /*2020*/  FSEL R75, R43, -INF , P3 ;  /* 0xff8000002b4b7808 */ /* 0x000fe40001800000 */
[----:B------:R-:W-:-:S02]  /*2030*/  FMNMX.FTZ R0, R73, R0, !PT ;  /* 0x0000000049007209 */ /* 0x000fc40007810000 */
[----:B------:R-:W-:Y:S02]  /*2040*/  FSEL R33, R33, -INF , P1 ;  /* 0xff80000021217808 */ /* 0x000fe40000800000 */
[----:B------:R-:W-:Y:S02]  /*2050*/  ISETP.GT.AND P1, PT, R3, 0x29, PT ;  /* 0x000000290300780c */ /* 0x000fe40003f24270 */
[----:B------:R-:W-:Y:S01]  /*2060*/  FSEL R77, R46, -INF , P2 ;  /* 0xff8000002e4d7808 */ /* 0x000fe20001000000 */
[----:B------:R-:W-:Y:S01]  /*2070*/  IMAD.MOV.U32 R46, RZ, RZ, R119 ;  /* 0x000000ffff2e7224 */ /* 0x000fe200078e0077 */
        /* <DEDUP_REMOVED lines=9> */
[----:B------:R-:W-:Y:S01]  /*2110*/  FSEL R43, R40, -INF , P4 ;  /* 0xff800000282b7808 */ /* 0x000fe20002000000 */
[----:B------:R-:W-:Y:S01]  /*2120*/  IMAD.MOV.U32 R40, RZ, RZ, R119 ;  /* 0x000000ffff287224 */ /* 0x000fe200078e0077 */
        /* <DEDUP_REMOVED lines=15> */
[--C-:B------:R-:W-:Y:S01]  /*2220*/  IMAD.MOV.U32 R58, RZ, RZ, R119.reuse ;  /* 0x000000ffff3a7224 */ /* 0x100fe200078e0077 */
[----:B------:R-:W-:Y:S02]  /*2230*/  FMNMX.FTZ R0, R87, R0, !PT ;  /* 0x0000000057007209 */ /* 0x000fe40007810000 */
[----:B------:R-:W-:Y:S01]  /*2240*/  FSEL R51, R48, -INF , P6 ;  /* 0xff80000030337808 */ /* 0x000fe20003000000 */
[----:B------:R-:W-:Y:S01]  /*2250*/  IMAD.MOV.U32 R48, RZ, RZ, R119 ;  /* 0x000000ffff307224 */ /* 0x000fe200078e0077 */
        /* <DEDUP_REMOVED lines=27> */
[----:B------:R-:W-:-:S02]  /*2410*/  FMNMX.FTZ R0, R97, R0, !PT ;  /* 0x0000000061007209 */ /* 0x000fc40007810000 */
[----:B------:R-:W-:Y:S02]  /*2420*/  FSEL R61, R61, -INF , P5 ;  /* 0xff8000003d3d7808 */ /* 0x000fe40002800000 */
[----:B------:R-:W-:Y:S02]  /*2430*/  FMNMX.FTZ R3, R71, R0, !PT ;  /* 0x0000000047037209 */ /* 0x000fe40007810000 */
[----:B------:R-:W-:Y:S02]  /*2440*/  FSEL R65, R65, -INF , P3 ;  /* 0xff80000041417808 */ /* 0x000fe40001800000 */
[----:B------:R-:W-:Y:S01]  /*2450*/  FSEL R69, R69, -INF , P1 ;  /* 0xff80000045457808 */ /* 0x000fe20000800000 */
[----:B------:R-:W1:Y:S01]  /*2460*/  SHFL.BFLY PT, R0, R3, 0x2, 0x1f ;  /* 0x0c401f0003007f89 */ /* 0x000e6200000e0000 */
[-C--:B------:R-:W-:Y:S02]  /*2470*/  MOV R62, R119.reuse ;  /* 0x00000077003e7202 */ /* 0x080fe40000000f00 */
[----:B------:R-:W-:-:S02]  /*2480*/  MOV R56, R119 ;  /* 0x0000007700387202 */ /* 0x000fc40000000f00 */
[-C--:B------:R-:W-:Y:S02]  /*2490*/  MOV R50, R119.reuse ;  /* 0x0000007700327202 */ /* 0x080fe40000000f00 */
[-C--:B------:R-:W-:Y:S02]  /*24a0*/  MOV R44, R119.reuse ;  /* 0x00000077002c7202 */ /* 0x080fe40000000f00 */
[----:B------:R-:W-:Y:S02]  /*24b0*/  MOV R38, R119 ;  /* 0x0000007700267202 */ /* 0x000fe40000000f00 */
[----:B-1----:R-:W-:Y:S01]  /*24c0*/  FMNMX.FTZ R8, R3, R0, !PT ;  /* 0x0000000003087209 */ /* 0x002fe20007810000 */
[----:B------:R-:W-:Y:S01]  /*24d0*/  IMAD.U32 R0, RZ, RZ, UR4 ;  /* 0x00000004ff007e24 */ /* 0x000fe2000f8e00ff */
[----:B------:R-:W-:-:S03]  /*24e0*/  UIADD3 UR4, UR38, 0x30840, URZ ;  /* 0x0003084026047890 */ /* 0x000fc6000fffe03f */
[----:B------:R-:W1:Y:S01]  /*24f0*/  SHFL.BFLY PT, R99, R8, 0x1, 0x1f ;  /* 0x0c201f0008637f89 */ /* 0x000e6200000e0000 */
[----:B0-----:R-:W-:-:S09]  /*2500*/  UPRMT UR4, UR5, 0x654, UR4 ;  /* 0x0000065405047896 */ /* 0x001fd20008000004 */
[----:B------:R-:W-:Y:S01]  /*2510*/  SYNCS.ARRIVE.TRANS64.RED.A1T0 RZ, [UR4], RZ ;  /* 0x000000ffffff79a7 */ /* 0x000fe20008100404 */
[----:B-1----:R-:W-:Y:S01]  /*2520*/  FMNMX.FTZ R4, R8, R99, !PT ;  /* 0x0000006308047209 */ /* 0x002fe20007810000 */
[----:B------:R-:W-:-:S03]  /*2530*/  IMAD.MOV.U32 R99, RZ, RZ, R119 ;  /* 0x000000ffff637224 */ /* 0x000fc600078e0077 */
[C---:B------:R-:W-:Y:S01]  /*2540*/  FSETP.NEU.FTZ.AND P0, PT, R4.reuse, -INF , PT ;  /* 0xff8000000400780b */ /* 0x040fe20003f1d000 */
[----:B------:R-:W-:-:S05]  /*2550*/  FMUL.FTZ R2, R4, R0 ;  /* 0x0000000004027220 */ /* 0x000fca0000410000 */
[----:B------:R-:W-:Y:S02]  /*2560*/  FSEL R10, R2, RZ, P0 ;  /* 0x000000ff020a7208 */ /* 0x000fe40000000000 */
[----:B------:R-:W-:Y:S02]  /*2570*/  FMNMX.FTZ R2, R11, R25, !PT ;  /* 0x000000190b027209 */ /* 0x000fe40007810000 */
[----:B------:R-:W-:Y:S01]  /*2580*/  ISETP.NE.AND P0, PT, R12, RZ, PT ;  /* 0x000000ff0c00720c */ /* 0x000fe20003f05270 */
[--C-:B------:R-:W-:Y:S01]  /*2590*/  FFMA.FTZ R9, R9, R0, -R10.reuse ;  /* 0x0000000009097223 */ /* 0x100fe2000001080a */
[----:B------:R-:W-:Y:S01]  /*25a0*/  FMNMX.FTZ R2, R15, R2, !PT ;  /* 0x000000020f027209 */ /* 0x000fe20007810000 */
[-CC-:B------:R-:W-:Y:S01]  /*25b0*/  FFMA.FTZ R13, R13, R0.reuse, -R10.reuse ;  /* 0x000000000d0d7223 */ /* 0x180fe2000001080a */
[--C-:B------:R-:W-:Y:S01]  /*25c0*/  FFMA.FTZ R19, R19, R0, -R10.reuse ;  /* 0x0000000013137223 */ /* 0x100fe2000001080a */
[----:B------:R0:W-:Y:S01]  /*25d0*/  MUFU.EX2 R189, R9 ;  /* 0x0000000900bd7308 */ /* 0x0001e20000000800 */
[----:B------:R-:W-:Y:S01]  /*25e0*/  FMNMX.FTZ R2, R29, R2, !PT ;  /* 0x000000021d027209 */ /* 0x000fe20007810000 */
[-CC-:B------:R-:W-:Y:S01]  /*25f0*/  FFMA.FTZ R27, R27, R0.reuse, -R10.reuse ;  /* 0x000000001b1b7223 */ /* 0x180fe2000001080a */
[-CC-:B------:R-:W-:Y:S01]  /*2600*/  FFMA.FTZ R31, R31, R0.reuse, -R10.reuse ;  /* 0x000000001f1f7223 */ /* 0x180fe2000001080a */
[--C-:B------:R-:W-:Y:S01]  /*2610*/  FFMA.FTZ R35, R35, R0, -R10.reuse ;  /* 0x0000000023237223 */ /* 0x100fe2000001080a */
[----:B------:R-:W-:Y:S01]  /*2620*/  FMNMX.FTZ R2, R17, R2, !PT ;  /* 0x0000000211027209 */ /* 0x000fe20007810000 */
[-CC-:B------:R-:W-:Y:S01]  /*2630*/  FFMA.FTZ R23, R23, R0.reuse, -R10.reuse ;  /* 0x0000000017177223 */ /* 0x180fe2000001080a */
[--C-:B------:R-:W-:Y:S01]  /*2640*/  FFMA.FTZ R39, R39, R0, -R10.reuse ;  /* 0x0000000027277223 */ /* 0x100fe2000001080a */
[----:B------:R1:W-:Y:S01]  /*2650*/  MUFU.EX2 R191, R13 ;  /* 0x0000000d00bf7308 */ /* 0x0003e20000000800 */
[----:B------:R-:W-:Y:S01]  /*2660*/  FMNMX.FTZ R2, R33, R2, !PT ;  /* 0x0000000221027209 */ /* 0x000fe20007810000 */
[-CC-:B------:R-:W-:Y:S01]  /*2670*/  FFMA.FTZ R73, R73, R0.reuse, -R10.reuse ;  /* 0x0000000049497223 */ /* 0x180fe2000001080a */
[----:B0-----:R-:W-:Y:S01]  /*2680*/  FSEL R9, R60, -INF , P6 ;  /* 0xff8000003c097808 */ /* 0x001fe20003000000 */
[--C-:B------:R-:W-:Y:S01]  /*2690*/  FFMA.FTZ R75, R75, R0, -R10.reuse ;  /* 0x000000004b4b7223 */ /* 0x100fe2000001080a */
[----:B------:R-:W-:Y:S01]  /*26a0*/  FMNMX.FTZ R2, R21, R2, !PT ;  /* 0x0000000215027209 */ /* 0x000fe20007810000 */
[-CC-:B------:R-:W-:Y:S01]  /*26b0*/  FFMA.FTZ R77, R77, R0.reuse, -R10.reuse ;  /* 0x000000004d4d7223 */ /* 0x180fe2000001080a */
[--C-:B------:R-:W-:Y:S01]  /*26c0*/  FFMA.FTZ R79, R79, R0, -R10.reuse ;  /* 0x000000004f4f7223 */ /* 0x100fe2000001080a */
[----:B------:R0:W-:Y:S01]  /*26d0*/  MUFU.EX2 R185, R19 ;  /* 0x0000001300b97308 */ /* 0x0001e20000000800 */
[----:B------:R-:W-:Y:S01]  /*26e0*/  FMNMX.FTZ R2, R37, R2, !PT ;  /* 0x0000000225027209 */ /* 0x000fe20007810000 */
[-CC-:B------:R-:W-:Y:S01]  /*26f0*/  FFMA.FTZ R81, R81, R0.reuse, -R10.reuse ;  /* 0x0000000051517223 */ /* 0x180fe2000001080a */
[----:B-1----:R-:W-:Y:S01]  /*2700*/  FSEL R13, R64, -INF , P4 ;  /* 0xff800000400d7808 */ /* 0x002fe20002000000 */
[--C-:B------:R-:W-:Y:S01]  /*2710*/  FFMA.FTZ R83, R83, R0, -R10.reuse ;  /* 0x0000000053537223 */ /* 0x100fe2000001080a */
[----:B------:R-:W-:Y:S01]  /*2720*/  FMNMX.FTZ R2, R43, R2, !PT ;  /* 0x000000022b027209 */ /* 0x000fe20007810000 */
[-CC-:B------:R-:W-:Y:S01]  /*2730*/  FFMA.FTZ R85, R85, R0.reuse, -R10.reuse ;  /* 0x0000000055557223 */ /* 0x180fe2000001080a */
[--C-:B------:R-:W-:Y:S01]  /*2740*/  FFMA.FTZ R87, R87, R0, -R10.reuse ;  /* 0x0000000057577223 */ /* 0x100fe2000001080a */
[----:B------:R-:W1:Y:S01]  /*2750*/  MUFU.EX2 R12, R27 ;  /* 0x0000001b000c7308 */ /* 0x000e620000000800 */
        /* <DEDUP_REMOVED lines=13> */
[----:B------:R-:W-:Y:S01]  /*2830*/  FFMA.FTZ R10, R71, R0, -R10 ;  /* 0x00000000470a7223 */ /* 0x000fe2000001080a */
[----:B------:R-:W-:Y:S01]  /*2840*/  MOV R71, R119 ;  /* 0x0000007700477202 */ /* 0x000fe20000000f00 */
[----:B------:R2:W-:Y:S01]  /*2850*/  MUFU.EX2 R18, R35 ;  /* 0x0000002300127308 */ /* 0x0005e20000000800 */
[----:B------:R-:W-:Y:S01]  /*2860*/  FMNMX.FTZ R2, R49, R2, !PT ;  /* 0x0000000231027209 */ /* 0x000fe20007810000 */
[----:B-1----:R-:W-:Y:S01]  /*2870*/  FADD.FTZ R34, R189, R12 ;  /* 0x0000000cbd227221 */ /* 0x002fe20000010000 */
[----:B------:R-:W-:Y:S01]  /*2880*/  F2FP.BF16.F32.PACK_AB R189, R12, R189 ;  /* 0x000000bd0cbd723e */ /* 0x000fe200000010ff */
[--C-:B------:R-:W-:Y:S01]  /*2890*/  IMAD.MOV.U32 R64, RZ, RZ, R119.reuse ;  /* 0x000000ffff407224 */ /* 0x100fe200078e0077 */
[----:B------:R-:W-:Y:S01]  /*28a0*/  FMNMX.FTZ R2, R55, R2, !PT ;  /* 0x0000000237027209 */ /* 0x000fe20007810000 */
[--C-:B------:R-:W-:Y:S01]  /*28b0*/  IMAD.MOV.U32 R60, RZ, RZ, R119.reuse ;  /* 0x000000ffff3c7224 */ /* 0x100fe200078e0077 */
[-C--:B------:R-:W-:Y:S01]  /*28c0*/  MOV R68, R119.reuse ;  /* 0x0000007700447202 */ /* 0x080fe20000000f00 */
[----:B------:R-:W-:Y:S01]  /*28d0*/  MUFU.EX2 R23, R23 ;  /* 0x0000001700177308 */ /* 0x000fe20000000800 */
[----:B------:R-:W-:Y:S01]  /*28e0*/  FMNMX.FTZ R2, R53, R2, !PT ;  /* 0x0000000235027209 */ /* 0x000fe20007810000 */
[----:B0-----:R-:W-:Y:S01]  /*28f0*/  IMAD.MOV.U32 R31, RZ, RZ, R119 ;  /* 0x000000ffff1f7224 */ /* 0x001fe200078e0077 */
[----:B--2---:R-:W-:-:S02]  /*2900*/  MOV R35, R119 ;  /* 0x0000007700237202 */ /* 0x004fc40000000f00 */
[----:B------:R-:W-:-:S03]  /*2910*/  FMNMX.FTZ R2, R59, R2, !PT ;  /* 0x000000023b027209 */ /* 0x000fc60007810000 */
[----:B------:R0:W1:Y:S01]  /*2920*/  MUFU.EX2 R20, R39 ;  /* 0x0000002700147308 */ /* 0x0000620000000800 */
[----:B------:R-:W-:-:S04]  /*2930*/  FMNMX.FTZ R2, R57, R2, !PT ;  /* 0x0000000239027209 */ /* 0x000fc80007810000 */
[----:B------:R-:W-:-:S03]  /*2940*/  FMNMX.FTZ R2, R9, R2, !PT ;  /* 0x0000000209027209 */ /* 0x000fc60007810000 */
[----:B------:R-:W-:Y:S01]  /*2950*/  MUFU.EX2 R73, R73 ;  /* 0x0000004900497308 */ /* 0x000fe20000000800 */
[----:B------:R-:W-:Y:S01]  /*2960*/  FMNMX.FTZ R2, R61, R2, !PT ;  /* 0x000000023d027209 */ /* 0x000fe20007810000 */
[----:B0-----:R-:W-:-:S03]  /*2970*/  IMAD.MOV.U32 R39, RZ, RZ, R119 ;  /* 0x000000ffff277224 */ /* 0x001fc600078e0077 */
[----:B------:R-:W-:-:S03]  /*2980*/  FMNMX.FTZ R2, R13, R2, !PT ;  /* 0x000000020d027209 */ /* 0x000fc60007810000 */
[----:B------:R0:W2:Y:S01]  /*2990*/  MUFU.EX2 R22, R75 ;  /* 0x0000004b00167308 */ /* 0x0000a20000000800 */
[----:B------:R-:W-:Y:S02]  /*29a0*/  FMNMX.FTZ R2, R65, R2, !PT ;  /* 0x0000000241027209 */ /* 0x000fe40007810000 */
[----:B-1----:R-:W-:Y:S02]  /*29b0*/  F2FP.BF16.F32.PACK_AB R187, R20, R23 ;  /* 0x0000001714bb723e */ /* 0x002fe400000010ff */
[----:B------:R-:W-:-:S03]  /*29c0*/  FMNMX.FTZ R2, R19, R2, !PT ;  /* 0x0000000213027209 */ /* 0x000fc60007810000 */
[----:B------:R-:W-:Y:S01]  /*29d0*/  MUFU.EX2 R77, R77 ;  /* 0x0000004d004d7308 */ /* 0x000fe20000000800 */
[----:B------:R-:W-:Y:S01]  /*29e0*/  FMNMX.FTZ R2, R69, R2, !PT ;  /* 0x0000000245027209 */ /* 0x000fe20007810000 */
[----:B0-----:R-:W-:-:S04]  /*29f0*/  IMAD.MOV.U32 R75, RZ, RZ, R119 ;  /* 0x000000ffff4b7224 */ /* 0x001fc800078e0077 */
[----:B------:R-:W0:Y:S02]  /*2a00*/  SHFL.BFLY PT, R3, R2, 0x2, 0x1f ;  /* 0x0c401f0002037f89 */ /* 0x000e2400000e0000 */
[----:B------:R1:W3:Y:S01]  /*2a10*/  MUFU.EX2 R24, R79 ;  /* 0x0000004f00187308 */ /* 0x0002e20000000800 */
[----:B--2---:R-:W-:-:S07]  /*2a20*/  F2FP.BF16.F32.PACK_AB R181, R22, R73 ;  /* 0x0000004916b5723e */ /* 0x004fce00000010ff */
[----:B------:R-:W-:Y:S01]  /*2a30*/  MUFU.EX2 R81, R81 ;  /* 0x0000005100517308 */ /* 0x000fe20000000800 */
[----:B-1----:R-:W-:-:S07]  /*2a40*/  IMAD.MOV.U32 R79, RZ, RZ, R119 ;  /* 0x000000ffff4f7224 */ /* 0x002fce00078e0077 */
[----:B------:R1:W2:Y:S01]  /*2a50*/  MUFU.EX2 R26, R83 ;  /* 0x00000053001a7308 */ /* 0x0002a20000000800 */
[----:B---3--:R-:W-:Y:S02]  /*2a60*/  F2FP.BF16.F32.PACK_AB R183, R24, R77 ;  /* 0x0000004d18b7723e */ /* 0x008fe400000010ff */
[----:B0-----:R-:W-:-:S05]  /*2a70*/  FMNMX.FTZ R8, R2, R3, !PT ;  /* 0x0000000302087209 */ /* 0x001fca0007810000 */
[----:B------:R-:W-:Y:S01]  /*2a80*/  MUFU.EX2 R85, R85 ;  /* 0x0000005500557308 */ /* 0x000fe20000000800 */
[----:B-1----:R-:W-:Y:S01]  /*2a90*/  IMAD.MOV.U32 R83, RZ, RZ, R119 ;  /* 0x000000ffff537224 */ /* 0x002fe200078e0077 */
[----:B------:R-:W0:Y:S06]  /*2aa0*/  SHFL.BFLY PT, R3, R8, 0x1, 0x1f ;  /* 0x0c201f0008037f89 */ /* 0x000e2c00000e0000 */
[----:B------:R1:W3:Y:S01]  /*2ab0*/  MUFU.EX2 R28, R87 ;  /* 0x00000057001c7308 */ /* 0x0002e20000000800 */
[----:B--2---:R-:W-:-:S07]  /*2ac0*/  F2FP.BF16.F32.PACK_AB R177, R26, R81 ;  /* 0x000000511ab1723e */ /* 0x004fce00000010ff */
[----:B------:R-:W-:Y:S01]  /*2ad0*/  MUFU.EX2 R89, R89 ;  /* 0x0000005900597308 */ /* 0x000fe20000000800 */
[----:B-1----:R-:W-:-:S07]  /*2ae0*/  IMAD.MOV.U32 R87, RZ, RZ, R119 ;  /* 0x000000ffff577224 */ /* 0x002fce00078e0077 */
[----:B------:R1:W2:Y:S01]  /*2af0*/  MUFU.EX2 R30, R91 ;  /* 0x0000005b001e7308 */ /* 0x0002a20000000800 */
[----:B---3--:R-:W-:Y:S02]  /*2b00*/  F2FP.BF16.F32.PACK_AB R179, R28, R85 ;  /* 0x000000551cb3723e */ /* 0x008fe400000010ff */
[----:B0-----:R-:W-:-:S04]  /*2b10*/  FMNMX.FTZ R3, R8, R3, !PT ;  /* 0x0000000308037209 */ /* 0x001fc80007810000 */
[C---:B------:R-:W-:Y:S01]  /*2b20*/  FSETP.NEU.FTZ.AND P1, PT, R3.reuse, -INF , PT ;  /* 0xff8000000300780b */ /* 0x040fe20003f3d000 */
[----:B------:R-:W-:Y:S01]  /*2b30*/  FMUL.FTZ R2, R3, R0 ;  /* 0x0000000003027220 */ /* 0x000fe20000410000 */
[----:B------:R-:W-:Y:S01]  /*2b40*/  MUFU.EX2 R93, R93 ;  /* 0x0000005d005d7308 */ /* 0x000fe20000000800 */
[----:B-1----:R-:W-:-:S03]  /*2b50*/  IMAD.MOV.U32 R91, RZ, RZ, R119 ;  /* 0x000000ffff5b7224 */ /* 0x002fc600078e0077 */
[----:B------:R-:W-:Y:S02]  /*2b60*/  FSEL R2, R2, RZ, P1 ;  /* 0x000000ff02027208 */ /* 0x000fe40000800000 */
[----:B------:R-:W-:Y:S02]  /*2b70*/  PLOP3.LUT P1, PT, PT, PT, UP0, 0x80, 0x0 ;  /* 0x000000000000781c */ /* 0x000fe40003f2f008 */
        /* <DEDUP_REMOVED lines=16> */
[----:B------:R0:W1:Y:S01]  /*2c80*/  MUFU.EX2 R188, R25 ;  /* 0x0000001900bc7308 */ /* 0x0000620000000800 */
[-CC-:B------:R-:W-:Y:S01]  /*2c90*/  FFMA.FTZ R55, R55, R0.reuse, -R2.reuse ;  /* 0x0000000037377223 */ /* 0x180fe20000010802 */
[-CC-:B------:R-:W-:Y:S01]  /*2ca0*/  FFMA.FTZ R53, R53, R0.reuse, -R2.reuse ;  /* 0x0000000035357223 */ /* 0x180fe20000010802 */
[-CC-:B------:R-:W-:Y:S01]  /*2cb0*/  FFMA.FTZ R59, R59, R0.reuse, -R2.reuse ;  /* 0x000000003b3b7223 */ /* 0x180fe20000010802 */
[-CC-:B------:R-:W-:Y:S01]  /*2cc0*/  FFMA.FTZ R57, R57, R0.reuse, -R2.reuse ;  /* 0x0000000039397223 */ /* 0x180fe20000010802 */
[-CC-:B------:R-:W-:Y:S01]  /*2cd0*/  FFMA.FTZ R9, R9, R0.reuse, -R2.reuse ;  /* 0x0000000009097223 */ /* 0x180fe20000010802 */
[-CC-:B------:R-:W-:Y:S01]  /*2ce0*/  FFMA.FTZ R61, R61, R0.reuse, -R2.reuse ;  /* 0x000000003d3d7223 */ /* 0x180fe20000010802 */
[-C--:B------:R-:W-:Y:S01]  /*2cf0*/  FFMA.FTZ R13, R13, R0.reuse, -R2 ;  /* 0x000000000d0d7223 */ /* 0x080fe20000010802 */
[----:B------:R-:W3:Y:S01]  /*2d00*/  MUFU.EX2 R15, R15 ;  /* 0x0000000f000f7308 */ /* 0x000ee20000000800 */
[----:B0-----:R-:W-:Y:S01]  /*2d10*/  FADD.FTZ R25, R191, R34 ;  /* 0x00000022bf197221 */ /* 0x001fe20000010000 */
[C---:B------:R-:W-:Y:S01]  /*2d20*/  F2FP.BF16.F32.PACK_AB R191, R14.reuse, R191 ;  /* 0x000000bf0ebf723e */ /* 0x040fe200000010ff */
[-CC-:B------:R-:W-:Y:S01]  /*2d30*/  FFMA.FTZ R65, R65, R0.reuse, -R2.reuse ;  /* 0x0000000041417223 */ /* 0x180fe20000010802 */
[-CC-:B------:R-:W-:Y:S01]  /*2d40*/  FFMA.FTZ R19, R19, R0.reuse, -R2.reuse ;  /* 0x0000000013137223 */ /* 0x180fe20000010802 */
[----:B------:R-:W-:Y:S01]  /*2d50*/  FADD.FTZ R34, R14, R25 ;  /* 0x000000190e227221 */ /* 0x000fe20000010000 */
[----:B------:R-:W-:Y:S01]  /*2d60*/  FFMA.FTZ R2, R69, R0, -R2 ;  /* 0x0000000045027223 */ /* 0x000fe20000010802 */
[----:B--2---:R-:W-:Y:S01]  /*2d70*/  F2FP.BF16.F32.PACK_AB R173, R30, R89 ;  /* 0x000000591ead723e */ /* 0x004fe200000010ff */
[----:B------:R0:W2:Y:S01]  /*2d80*/  MUFU.EX2 R190, R29 ;  /* 0x0000001d00be7308 */ /* 0x0000a20000000800 */
[----:B------:R-:W-:Y:S01]  /*2d90*/  FADD.FTZ R25, R185, R34 ;  /* 0x00000022b9197221 */ /* 0x000fe20000010000 */
[----:B-1----:R-:W-:Y:S01]  /*2da0*/  FADD.FTZ R34, R11, R188 ;  /* 0x000000bc0b227221 */ /* 0x002fe20000010000 */
[----:B------:R-:W-:Y:S01]  /*2db0*/  F2FP.BF16.F32.PACK_AB R188, R188, R11 ;  /* 0x0000000bbcbc723e */ /* 0x000fe200000010ff */
[----:B------:R-:W-:-:S02]  /*2dc0*/  IMAD.MOV.U32 R69, RZ, RZ, R119 ;  /* 0x000000ffff457224 */ /* 0x000fc400078e0077 */
[----:B------:R-:W-:Y:S01]  /*2dd0*/  FADD.FTZ R36, R18, R25 ;  /* 0x0000001912247221 */ /* 0x000fe20000010000 */
[----:B------:R-:W-:Y:S01]  /*2de0*/  F2FP.BF16.F32.PACK_AB R175, R32, R93 ;  /* 0x0000005d20af723e */ /* 0x000fe200000010ff */
[----:B------:R-:W-:Y:S01]  /*2df0*/  IMAD.MOV.U32 R63, RZ, RZ, R119 ;  /* 0x000000ffff3f7224 */ /* 0x000fe200078e0077 */
[----:B------:R-:W1:Y:S01]  /*2e00*/  MUFU.EX2 R17, R17 ;  /* 0x0000001100117308 */ /* 0x000e620000000800 */
[----:B------:R-:W-:Y:S01]  /*2e10*/  FADD.FTZ R27, R23, R36 ;  /* 0x00000024171b7221 */ /* 0x000fe20000010000 */
[----:B---3--:R-:W-:Y:S01]  /*2e20*/  FADD.FTZ R25, R15, R34 ;  /* 0x000000220f197221 */ /* 0x008fe20000010000 */
[----:B------:R-:W-:Y:S02]  /*2e30*/  F2FP.BF16.F32.PACK_AB R185, R18, R185 ;  /* 0x000000b912b9723e */ /* 0x000fe400000010ff */
[----:B------:R-:W-:Y:S01]  /*2e40*/  FADD.FTZ R36, R20, R27 ;  /* 0x0000001b14247221 */ /* 0x000fe20000010000 */
[----:B0-----:R-:W-:Y:S02]  /*2e50*/  MOV R29, R119 ;  /* 0x00000077001d7202 */ /* 0x001fe40000000f00 */
[----:B------:R0:W3:Y:S01]  /*2e60*/  MUFU.EX2 R184, R33 ;  /* 0x0000002100b87308 */ /* 0x0000e20000000800 */
[C---:B--2---:R-:W-:Y:S01]  /*2e70*/  FADD.FTZ R34, R190.reuse, R25 ;  /* 0x00000019be227221 */ /* 0x044fe20000010000 */
[----:B------:R-:W-:Y:S01]  /*2e80*/  FADD.FTZ R27, R73, R36 ;  /* 0x00000024491b7221 */ /* 0x000fe20000010000 */
[----:B------:R-:W-:Y:S01]  /*2e90*/  F2FP.BF16.F32.PACK_AB R190, R190, R15 ;  /* 0x0000000fbebe723e */ /* 0x000fe200000010ff */
[----:B------:R-:W-:-:S02]  /*2ea0*/  IMAD.MOV.U32 R73, RZ, RZ, R119 ;  /* 0x000000ffff497224 */ /* 0x000fc400078e0077 */
[----:B------:R-:W-:Y:S02]  /*2eb0*/  FADD.FTZ R36, R22, R27 ;  /* 0x0000001b16247221 */ /* 0x000fe40000010000 */
[----:B------:R-:W2:Y:S01]  /*2ec0*/  MUFU.EX2 R21, R21 ;  /* 0x0000001500157308 */ /* 0x000ea20000000800 */
[----:B-1----:R-:W-:Y:S01]  /*2ed0*/  FADD.FTZ R25, R17, R34 ;  /* 0x0000002211197221 */ /* 0x002fe20000010000 */
[----:B------:R-:W-:Y:S01]  /*2ee0*/  FADD.FTZ R27, R77, R36 ;  /* 0x000000244d1b7221 */ /* 0x000fe20000010000 */
[--C-:B------:R-:W-:Y:S02]  /*2ef0*/  IMAD.MOV.U32 R77, RZ, RZ, R119.reuse ;  /* 0x000000ffff4d7224 */ /* 0x100fe400078e0077 */
[----:B0-----:R-:W-:Y:S02]  /*2f00*/  IMAD.MOV.U32 R33, RZ, RZ, R119 ;  /* 0x000000ffff217224 */ /* 0x001fe400078e0077 */
[----:B------:R-:W-:Y:S01]  /*2f10*/  FADD.FTZ R36, R24, R27 ;  /* 0x0000001b18247221 */ /* 0x000fe20000010000 */
[----:B------:R-:W-:Y:S01]  /*2f20*/  IMAD.MOV.U32 R24, RZ, RZ, R119 ;  /* 0x000000ffff187224 */ /* 0x000fe200078e0077 */
[----:B------:R0:W1:Y:S01]  /*2f30*/  MUFU.EX2 R186, R37 ;  /* 0x0000002500ba7308 */ /* 0x0000620000000800 */
[C---:B---3--:R-:W-:Y:S01]  /*2f40*/  FADD.FTZ R34, R184.reuse, R25 ;  /* 0x00000019b8227221 */ /* 0x048fe20000010000 */
[----:B------:R-:W-:Y:S01]  /*2f50*/  FADD.FTZ R27, R81, R36 ;  /* 0x00000024511b7221 */ /* 0x000fe20000010000 */
[----:B------:R-:W-:Y:S01]  /*2f60*/  F2FP.BF16.F32.PACK_AB R184, R184, R17 ;  /* 0x00000011b8b8723e */ /* 0x000fe200000010ff */
[----:B------:R-:W-:-:S02]  /*2f70*/  IMAD.MOV.U32 R81, RZ, RZ, R119 ;  /* 0x000000ffff517224 */ /* 0x000fc400078e0077 */
[----:B------:R-:W-:Y:S01]  /*2f80*/  FADD.FTZ R36, R26, R27 ;  /* 0x0000001b1a247221 */ /* 0x000fe20000010000 */
[----:B------:R-:W-:Y:S01]  /*2f90*/  MOV R26, R119 ;  /* 0x00000077001a7202 */ /* 0x000fe20000000f00 */
[----:B------:R-:W3:Y:S01]  /*2fa0*/  MUFU.EX2 R43, R43 ;  /* 0x0000002b002b7308 */ /* 0x000ee20000000800 */
[----:B--2---:R-:W-:Y:S01]  /*2fb0*/  FADD.FTZ R25, R21, R34 ;  /* 0x0000002215197221 */ /* 0x004fe20000010000 */
[----:B------:R-:W-:Y:S01]  /*2fc0*/  FADD.FTZ R27, R85, R36 ;  /* 0x00000024551b7221 */ /* 0x000fe20000010000 */
[--C-:B------:R-:W-:Y:S02]  /*2fd0*/  IMAD.MOV.U32 R85, RZ, RZ, R119.reuse ;  /* 0x000000ffff557224 */ /* 0x100fe400078e0077 */
[----:B0-----:R-:W-:Y:S02]  /*2fe0*/  IMAD.MOV.U32 R37, RZ, RZ, R119 ;  /* 0x000000ffff257224 */ /* 0x001fe400078e0077 */
[----:B------:R-:W-:Y:S01]  /*2ff0*/  FADD.FTZ R36, R28, R27 ;  /* 0x0000001b1c247221 */ /* 0x000fe20000010000 */
[----:B------:R-:W-:Y:S01]  /*3000*/  IMAD.MOV.U32 R28, RZ, RZ, R119 ;  /* 0x000000ffff1c7224 */ /* 0x000fe200078e0077 */
[----:B------:R0:W2:Y:S01]  /*3010*/  MUFU.EX2 R180, R41 ;  /* 0x0000002900b47308 */ /* 0x0000a20000000800 */
[C---:B-1----:R-:W-:Y:S01]  /*3020*/  FADD.FTZ R34, R186.reuse, R25 ;  /* 0x00000019ba227221 */ /* 0x042fe20000010000 */
[----:B------:R-:W-:Y:S01]  /*3030*/  FADD.FTZ R27, R89, R36 ;  /* 0x00000024591b7221 */ /* 0x000fe20000010000 */
[----:B------:R-:W-:Y:S01]  /*3040*/  F2FP.BF16.F32.PACK_AB R186, R186, R21 ;  /* 0x00000015baba723e */ /* 0x000fe200000010ff */
[----:B------:R-:W-:-:S02]  /*3050*/  IMAD.MOV.U32 R89, RZ, RZ, R119 ;  /* 0x000000ffff597224 */ /* 0x000fc400078e0077 */
[----:B------:R-:W-:Y:S01]  /*3060*/  FADD.FTZ R14, R30, R27 ;  /* 0x0000001b1e0e7221 */ /* 0x000fe20000010000 */
[--C-:B------:R-:W-:Y:S01]  /*3070*/  IMAD.MOV.U32 R36, RZ, RZ, R119.reuse ;  /* 0x000000ffff247224 */ /* 0x100fe200078e0077 */
[----:B------:R-:W1:Y:S01]  /*3080*/  MUFU.EX2 R47, R47 ;  /* 0x0000002f002f7308 */ /* 0x000e620000000800 */
[----:B---3--:R-:W-:Y:S01]  /*3090*/  FADD.FTZ R25, R43, R34 ;  /* 0x000000222b197221 */ /* 0x008fe20000010000 */
[----:B0-----:R-:W-:Y:S01]  /*30a0*/  MOV R41, R119 ;  /* 0x0000007700297202 */ /* 0x001fe20000000f00 */
[--C-:B------:R-:W-:Y:S02]  /*30b0*/  IMAD.MOV.U32 R30, RZ, RZ, R119.reuse ;  /* 0x000000ffff1e7224 */ /* 0x100fe400078e0077 */
[----:B------:R-:W-:-:S03]  /*30c0*/  IMAD.MOV.U32 R27, RZ, RZ, R119 ;  /* 0x000000ffff1b7224 */ /* 0x000fc600078e0077 */
[----:B------:R0:W3:Y:S01]  /*30d0*/  MUFU.EX2 R182, R45 ;  /* 0x0000002d00b67308 */ /* 0x0000e20000000800 */
[C---:B--2---:R-:W-:Y:S01]  /*30e0*/  FADD.FTZ R34, R180.reuse, R25 ;  /* 0x00000019b4227221 */ /* 0x044fe20000010000 */
[----:B------:R-:W-:Y:S01]  /*30f0*/  F2FP.BF16.F32.PACK_AB R180, R180, R43 ;  /* 0x0000002bb4b4723e */ /* 0x000fe200000010ff */
[----:B------:R-:W-:-:S05]  /*3100*/  IMAD.MOV.U32 R43, RZ, RZ, R119 ;  /* 0x000000ffff2b7224 */ /* 0x000fca00078e0077 */
[----:B------:R-:W2:Y:S01]  /*3110*/  MUFU.EX2 R51, R51 ;  /* 0x0000003300337308 */ /* 0x000ea20000000800 */
[----:B-1----:R-:W-:Y:S01]  /*3120*/  FADD.FTZ R25, R47, R34 ;  /* 0x000000222f197221 */ /* 0x002fe20000010000 */
[----:B0-----:R-:W-:-:S06]  /*3130*/  IMAD.MOV.U32 R45, RZ, RZ, R119 ;  /* 0x000000ffff2d7224 */ /* 0x001fcc00078e0077 */
[----:B------:R0:W1:Y:S01]  /*3140*/  MUFU.EX2 R176, R49 ;  /* 0x0000003100b07308 */ /* 0x0000620000000800 */
[C---:B---3--:R-:W-:Y:S01]  /*3150*/  FADD.FTZ R34, R182.reuse, R25 ;  /* 0x00000019b6227221 */ /* 0x048fe20000010000 */
[----:B------:R-:W-:Y:S02]  /*3160*/  F2FP.BF16.F32.PACK_AB R182, R182, R47 ;  /* 0x0000002fb6b6723e */ /* 0x000fe400000010ff */
[----:B------:R-:W-:-:S04]  /*3170*/  MOV R47, R119 ;  /* 0x00000077002f7202 */ /* 0x000fc80000000f00 */
[----:B------:R-:W3:Y:S01]  /*3180*/  MUFU.EX2 R55, R55 ;  /* 0x0000003700377308 */ /* 0x000ee20000000800 */
[----:B--2---:R-:W-:Y:S01]  /*3190*/  FADD.FTZ R25, R51, R34 ;  /* 0x0000002233197221 */ /* 0x004fe20000010000 */
[--C-:B0-----:R-:W-:Y:S02]  /*31a0*/  IMAD.MOV.U32 R49, RZ, RZ, R119.reuse ;  /* 0x000000ffff317224 */ /* 0x101fe400078e0077 */
[----:B------:R-:W-:-:S04]  /*31b0*/  IMAD.MOV.U32 R34, RZ, RZ, R119 ;  /* 0x000000ffff227224 */ /* 0x000fc800078e0077 */
[----:B------:R0:W2:Y:S01]  /*31c0*/  MUFU.EX2 R178, R53 ;  /* 0x0000003500b27308 */ /* 0x0000a20000000800 */
[C---:B-1----:R-:W-:Y:S01]  /*31d0*/  FADD.FTZ R12, R176.reuse, R25 ;  /* 0x00000019b00c7221 */ /* 0x042fe20000010000 */
[----:B------:R-:W-:Y:S01]  /*31e0*/  FADD.FTZ R25, R93, R14 ;  /* 0x0000000e5d197221 */ /* 0x000fe20000010000 */
[----:B------:R-:W-:Y:S01]  /*31f0*/  F2FP.BF16.F32.PACK_AB R176, R176, R51 ;  /* 0x00000033b0b0723e */ /* 0x000fe200000010ff */
[----:B------:R-:W-:Y:S02]  /*3200*/  IMAD.MOV.U32 R93, RZ, RZ, R119 ;  /* 0x000000ffff5d7224 */ /* 0x000fe400078e0077 */
[----:B------:R-:W-:Y:S01]  /*3210*/  FADD.FTZ R14, R32, R25 ;  /* 0x00000019200e7221 */ /* 0x000fe20000010000 */
[----:B------:R-:W-:Y:S01]  /*3220*/  IMAD.MOV.U32 R51, RZ, RZ, R119 ;  /* 0x000000ffff337224 */ /* 0x000fe200078e0077 */
[----:B------:R-:W1:Y:S01]  /*3230*/  MUFU.EX2 R95, R95 ;  /* 0x0000005f005f7308 */ /* 0x000e620000000800 */
[----:B---3--:R-:W-:Y:S01]  /*3240*/  FADD.FTZ R23, R55, R12 ;  /* 0x0000000c37177221 */ /* 0x008fe20000010000 */
[----:B0-----:R-:W-:-:S02]  /*3250*/  MOV R53, R119 ;  /* 0x0000007700357202 */ /* 0x001fc40000000f00 */
[----:B------:R-:W-:-:S04]  /*3260*/  MOV R32, R119 ;  /* 0x0000007700207202 */ /* 0x000fc80000000f00 */
[----:B------:R-:W0:Y:S01]  /*3270*/  MUFU.EX2 R59, R59 ;  /* 0x0000003b003b7308 */ /* 0x000e220000000800 */
[C---:B--2---:R-:W-:Y:S01]  /*3280*/  FADD.FTZ R12, R178.reuse, R23 ;  /* 0x00000017b20c7221 */ /* 0x044fe20000010000 */
[----:B------:R-:W-:Y:S01]  /*3290*/  F2FP.BF16.F32.PACK_AB R178, R178, R55 ;  /* 0x00000037b2b2723e */ /* 0x000fe200000010ff */
[----:B------:R-:W-:-:S05]  /*32a0*/  IMAD.MOV.U32 R55, RZ, RZ, R119 ;  /* 0x000000ffff377224 */ /* 0x000fca00078e0077 */
[----:B------:R2:W3:Y:S01]  /*32b0*/  MUFU.EX2 R8, R67 ;  /* 0x0000004300087308 */ /* 0x0004e20000000800 */
[----:B-1----:R-:W-:-:S07]  /*32c0*/  FADD.FTZ R25, R95, R14 ;  /* 0x0000000e5f197221 */ /* 0x002fce0000010000 */
[----:B------:R1:W4:Y:S01]  /*32d0*/  MUFU.EX2 R172, R57 ;  /* 0x0000003900ac7308 */ /* 0x0003220000000800 */
[----:B0-----:R-:W-:Y:S01]  /*32e0*/  FADD.FTZ R23, R59, R12 ;  /* 0x0000000c3b177221 */ /* 0x001fe20000010000 */
[----:B--2---:R-:W-:-:S06]  /*32f0*/  IMAD.MOV.U32 R67, RZ, RZ, R119 ;  /* 0x000000ffff437224 */ /* 0x004fcc00078e0077 */
[----:B------:R-:W0:Y:S01]  /*3300*/  MUFU.EX2 R97, R97 ;  /* 0x0000006100617308 */ /* 0x000e220000000800 */
[C---:B---3--:R-:W-:Y:S01]  /*3310*/  FADD.FTZ R14, R8.reuse, R25 ;  /* 0x00000019080e7221 */ /* 0x048fe20000010000 */
[----:B------:R-:W-:Y:S01]  /*3320*/  F2FP.BF16.F32.PACK_AB R169, R8, R95 ;  /* 0x0000005f08a9723e */ /* 0x000fe200000010ff */
[--C-:B------:R-:W-:Y:S02]  /*3330*/  IMAD.MOV.U32 R95, RZ, RZ, R119.reuse ;  /* 0x000000ffff5f7224 */ /* 0x100fe400078e0077 */
[----:B-1----:R-:W-:-:S03]  /*3340*/  IMAD.MOV.U32 R57, RZ, RZ, R119 ;  /* 0x000000ffff397224 */ /* 0x002fc600078e0077 */
[----:B------:R-:W1:Y:S01]  /*3350*/  MUFU.EX2 R9, R9 ;  /* 0x0000000900097308 */ /* 0x000e620000000800 */
[C---:B----4-:R-:W-:Y:S01]  /*3360*/  FADD.FTZ R12, R172.reuse, R23 ;  /* 0x00000017ac0c7221 */ /* 0x050fe20000010000 */
[----:B------:R-:W-:Y:S02]  /*3370*/  F2FP.BF16.F32.PACK_AB R172, R172, R59 ;  /* 0x0000003bacac723e */ /* 0x000fe400000010ff */
[----:B------:R-:W-:-:S04]  /*3380*/  MOV R59, R119 ;  /* 0x00000077003b7202 */ /* 0x000fc80000000f00 */
[----:B------:R-:W2:Y:S01]  /*3390*/  MUFU.EX2 R10, R10 ;  /* 0x0000000a000a7308 */ /* 0x000ea20000000800 */
[----:B0-----:R-:W-:-:S07]  /*33a0*/  FADD.FTZ R25, R97, R14 ;  /* 0x0000000e61197221 */ /* 0x001fce0000010000 */
[----:B------:R0:W3:Y:S01]  /*33b0*/  MUFU.EX2 R174, R61 ;  /* 0x0000003d00ae7308 */ /* 0x0000e20000000800 */
[----:B-1----:R-:W-:-:S07]  /*33c0*/  FADD.FTZ R23, R9, R12 ;  /* 0x0000000c09177221 */ /* 0x002fce0000010000 */
[----:B------:R-:W1:Y:S01]  /*33d0*/  MUFU.EX2 R13, R13 ;  /* 0x0000000d000d7308 */ /* 0x000e620000000800 */
[C---:B--2---:R-:W-:Y:S01]  /*33e0*/  FADD.FTZ R8, R10.reuse, R25 ;  /* 0x000000190a087221 */ /* 0x044fe20000010000 */
[----:B------:R-:W-:Y:S01]  /*33f0*/  F2FP.BF16.F32.PACK_AB R171, R10, R97 ;  /* 0x000000610aab723e */ /* 0x000fe200000010ff */
[--C-:B------:R-:W-:Y:S02]  /*3400*/  IMAD.MOV.U32 R97, RZ, RZ, R119.reuse ;  /* 0x000000ffff617224 */ /* 0x100fe400078e0077 */
[--C-:B0-----:R-:W-:Y:S02]  /*3410*/  IMAD.MOV.U32 R61, RZ, RZ, R119.reuse ;  /* 0x000000ffff3d7224 */ /* 0x101fe400078e0077 */
[----:B------:R-:W-:Y:S01]  /*3420*/  IMAD.MOV.U32 R25, RZ, RZ, R119 ;  /* 0x000000ffff197224 */ /* 0x000fe200078e0077 */
[----:B------:R0:W2:Y:S01]  /*3430*/  MUFU.EX2 R168, R65 ;  /* 0x0000004100a87308 */ /* 0x0000a20000000800 */
[C---:B---3--:R-:W-:Y:S01]  /*3440*/  FADD.FTZ R10, R174.reuse, R23 ;  /* 0x00000017ae0a7221 */ /* 0x048fe20000010000 */
[----:B------:R-:W-:-:S06]  /*3450*/  F2FP.BF16.F32.PACK_AB R174, R174, R9 ;  /* 0x00000009aeae723e */ /* 0x000fcc00000010ff */
[----:B------:R-:W3:Y:S01]  /*3460*/  MUFU.EX2 R19, R19 ;  /* 0x0000001300137308 */ /* 0x000ee20000000800 */
[----:B-1----:R-:W-:Y:S01]  /*3470*/  FADD.FTZ R11, R13, R10 ;  /* 0x0000000a0d0b7221 */ /* 0x002fe20000010000 */
[----:B0-----:R-:W-:-:S06]  /*3480*/  MOV R65, R119 ;  /* 0x0000007700417202 */ /* 0x001fcc0000000f00 */
[----:B------:R-:W0:Y:S01]  /*3490*/  MUFU.EX2 R2, R2 ;  /* 0x0000000200027308 */ /* 0x000e220000000800 */
[C---:B--2---:R-:W-:Y:S01]  /*34a0*/  FADD.FTZ R10, R168.reuse, R11 ;  /* 0x0000000ba80a7221 */ /* 0x044fe20000010000 */
[----:B------:R-:W-:-:S03]  /*34b0*/  F2FP.BF16.F32.PACK_AB R168, R168, R13 ;  /* 0x0000000da8a8723e */ /* 0x000fc600000010ff */
[----:B---3--:R-:W-:Y:S01]  /*34c0*/  FADD.FTZ R11, R19, R10 ;  /* 0x0000000a130b7221 */ /* 0x008fe20000010000 */
[----:B------:R-:W-:-:S03]  /*34d0*/  IMAD.MOV.U32 R10, RZ, RZ, 0x3f800000 ;  /* 0x3f800000ff0a7424 */ /* 0x000fc600078e00ff */
[C---:B0-----:R-:W-:Y:S01]  /*34e0*/  FADD.FTZ R9, R2.reuse, R11 ;  /* 0x0000000b02097221 */ /* 0x041fe20000010000 */
[----:B------:R-:W-:Y:S01]  /*34f0*/  F2FP.BF16.F32.PACK_AB R170, R2, R19 ;  /* 0x0000001302aa723e */ /* 0x000fe200000010ff */
[----:B------:R-:W-:Y:S01]  /*3500*/  IMAD.MOV.U32 R2, RZ, RZ, 0x3f800000 ;  /* 0x3f800000ff027424 */ /* 0x000fe200078e00ff */
[----:B------:R-:W-:Y:S06]  /*3510*/  @!P1 BRA `(.L_x_3289) ;  /* 0x0000002000409947 */ /* 0x000fec0003800000 */
[----:B------:R-:W-:Y:S01]  /*3520*/  MOV R13, R4 ;  /* 0x00000004000d7202 */ /* 0x000fe20000000f00 */
[----:B------:R-:W-:Y:S01]  /*3530*/  IMAD.MOV.U32 R11, RZ, RZ, R3 ;  /* 0x000000ffff0b7224 */ /* 0x000fe200078e0003 */
[----:B------:R-:W-:Y:S01]  /*3540*/  CS2R R118, SRZ ;  /* 0x0000000000767805 */ /* 0x000fe2000001ff00 */
[----:B------:R-:W-:Y:S01]  /*3550*/  IMAD.MOV.U32 R2, RZ, RZ, 0x3f800000 ;  /* 0x3f800000ff027424 */ /* 0x000fe200078e00ff */
        /* <DEDUP_REMOVED lines=47> */
[----:B------:R-:W-:Y:S01]  /*3850*/  UMOV UR58, URZ ;  /* 0x0000003f003a7c82 */ /* 0x000fe20008000000 */
[----:B------:R-:W-:-:S05]  /*3860*/  UMOV UR59, URZ ;  /* 0x0000003f003b7c82 */ /* 0x000fca0008000000 */
.L_x_3300:
[----:B------:R-:W-:-:S04]  /*3870*/  UISETP.NE.AND UP0, UPT, UR59, 0x1, UPT ;  /* 0x000000013b00788c */ /* 0x000fc8000bf05270 */
[----:B------:R-:W-:-:S04]  /*3880*/  USEL UR56, URZ, 0x1, UP0 ;  /* 0x000000013f387887 */ /* 0x000fc80008000000 */
[----:B------:R-:W-:Y:S01]  /*3890*/  ULOP3.LUT UR56, UR58, UR56, URZ, 0x3c, !UPT ;  /* 0x000000383a387292 */ /* 0x000fe2000f8e3c3f */
[----:B------:R-:W-:Y:S11]  /*38a0*/  @!P0 BRA `(.L_x_3290) ;  /* 0x0000000000048947 */ /* 0x000ff60003800000 */
[----:B------:R-:W-:Y:S01]  /*38b0*/  BPT.TRAP 0x1 ;  /* 0x000000040000795c */ /* 0x000fe20000300000 */
.L_x_3290:
[----:B------:R-:W-:Y:S01]  /*38c0*/  UIADD3 UR4, UR59, 0x1, URZ ;  /* 0x000000013b047890 */ /* 0x000fe2000fffe03f */
[----:B------:R-:W-:-:S03]  /*38d0*/  MOV R0, UR56 ;  /* 0x0000003800007c02 */ /* 0x000fc60008000f00 */
[----:B------:R-:W-:Y:S01]  /*38e0*/  UISETP.NE.AND UP0, UPT, UR4, 0x2, UPT ;  /* 0x000000020400788c */ /* 0x000fe2000bf05270 */
[----:B------:R-:W-:-:S03]  /*38f0*/  SHF.L.U32 R0, R0, 0x1f, RZ ;  /* 0x0000001f00007819 */ /* 0x000fc600000006ff */
[----:B------:R-:W-:-:S04]  /*3900*/  USEL UR4, UR4, URZ, UP0 ;  /* 0x0000003f04047287 */ /* 0x000fc80008000000 */
[----:B------:R-:W-:Y:S02]  /*3910*/  ULEA UR61, UR4, UR38, 0x3 ;  /* 0x00000026043d7291 */ /* 0x000fe4000f8e183f */
[----:B------:R-:W-:-:S07]  /*3920*/  IMAD.U32 R5, RZ, RZ, UR4 ;  /* 0x00000004ff057e24 */ /* 0x000fce000f8e00ff */
[----:B------:R0:W1:Y:S01]  /*3930*/  SYNCS.PHASECHK.TRANS64.TRYWAIT P1, [UR61+0x30830], R0 ;  /* 0x03083000ff0075a7 */ /* 0x000062000802017d */
[----:B------:R-:W-:Y:S05]  /*3940*/  @!P0 BRA `(.L_x_3291) ;  /* 0x0000000000048947 */ /* 0x000fea0003800000 */
[----:B------:R-:W-:Y:S01]  /*3950*/  BPT.TRAP 0x1 ;  /* 0x000000040000795c */ /* 0x000fe20000300000 */
.L_x_3291:
[----:B-1----:R-:W-:Y:S05]  /*3960*/  @P1 BRA `(.L_x_3292) ;  /* 0x0000000000081947 */ /* 0x002fea0003800000 */
[----:B------:R-:W1:Y:S02]  /*3970*/  SYNCS.PHASECHK.TRANS64.TRYWAIT P1, [UR61+0x30830], R0 ;  /* 0x03083000ff0075a7 */ /* 0x000e64000802017d */
[----:B-1----:R-:W-:Y:S05]  /*3980*/  @!P1 BRA `(.L_x_3293) ;  /* 0x0000008800489947 */ /* 0x002fea0003800000 */
.L_x_3292:
        /* <DEDUP_REMOVED lines=13> */
[----:B------:R-:W-:Y:S01]  /*3a60*/  UIMAD UR6, UR6, 0x900, UR57 ;  /* 0x00000900060678a4 */ /* 0x000fe2000f8e0239 */
[-C--:B------:R-:W-:Y:S01]  /*3a70*/  FMUL.FTZ R24, R24, R10.reuse ;  /* 0x0000000a18187220 */ /* 0x080fe20000410000 */
[----:B------:R-:W-:Y:S01]  /*3a80*/  UMOV UR47, 0x40000040 ;  /* 0x40000040002f7882 */ /* 0x000fe20000000000 */
[----:B------:R-:W-:Y:S01]  /*3a90*/  UMOV UR51, 0x40000040 ;  /* 0x4000004000337882 */ /* 0x000fe20000000000 */
[----:B------:R-:W-:Y:S01]  /*3aa0*/  UIADD3 UR10, UR6, 0x2, URZ ;  /* 0x00000002060a7890 */ /* 0x000fe2000fffe03f */
[-C--:B------:R-:W-:Y:S01]  /*3ab0*/  FMUL.FTZ R25, R25, R10.reuse ;  /* 0x0000000a19197220 */ /* 0x080fe20000410000 */
[----:B------:R-:W-:Y:S01]  /*3ac0*/  UIADD3 UR14, UR6, 0x4, URZ ;  /* 0x00000004060e7890 */ /* 0x000fe2000fffe03f */
[----:B------:R-:W-:Y:S01]  /*3ad0*/  FMUL.FTZ R28, R28, R10 ;  /* 0x0000000a1c1c7220 */ /* 0x000fe20000410000 */
[----:B------:R-:W-:-:S02]  /*3ae0*/  UIADD3 UR18, UR6, 0x6, URZ ;  /* 0x0000000606127890 */ /* 0x000fc4000fffe03f */
[----:B------:R-:W-:Y:S01]  /*3af0*/  HGMMA.64x96x16.F32.BF16 R120, gdesc[UR4], RZ, !UPT, gsb0 ;  /* 0x01600000047879f0 */ /* 0x000fe2000c0018ff */
        /* <DEDUP_REMOVED lines=103> */
[----:B------:R-:W-:-:S05]  /*4170*/  FMUL.FTZ R119, R119, R2 ;  /* 0x0000000277777220 */ /* 0x000fca0000410000 */
        /* <DEDUP_REMOVED lines=32> */
[----:B------:R-:W-:Y:S05]  /*4380*/  @!P0 BRA `(.L_x_3294) ;  /* 0x0000000000048947 */ /* 0x000fea0003800000 */
[----:B------:R-:W-:Y:S01]  /*4390*/  BPT.TRAP 0x1 ;  /* 0x000000040000795c */ /* 0x000fe20000300000 */
.L_x_3294:
[----:B------:R-:W-:Y:S01]  /*43a0*/  ULEA UR4, UR59, UR38, 0x3 ;  /* 0x000000263b047291 */ /* 0x000fe2000f8e183f */
[----:B01----:R-:W-:-:S05]  /*43b0*/  IMAD.U32 R0, RZ, RZ, UR58 ;  /* 0x0000003aff007e24 */ /* 0x003fca000f8e00ff */
[----:B------:R-:W-:-:S04]  /*43c0*/  SHF.L.U32 R0, R0, 0x1f, RZ ;  /* 0x0000001f00007819 */ /* 0x000fc800000006ff */
[----:B------:R0:W1:Y:S01]  /*43d0*/  SYNCS.PHASECHK.TRANS64.TRYWAIT P1, [UR4+0x30850], R0 ;  /* 0x03085000ff0075a7 */ /* 0x0000620008020144 */
[----:B------:R-:W-:Y:S05]  /*43e0*/  @!P0 BRA `(.L_x_3295) ;  /* 0x0000000000048947 */ /* 0x000fea0003800000 */
[----:B------:R-:W-:Y:S01]  /*43f0*/  BPT.TRAP 0x1 ;  /* 0x000000040000795c */ /* 0x000fe20000300000 */
.L_x_3295:
[----:B-1----:R-:W-:Y:S05]  /*4400*/  @P1 BRA `(.L_x_3296) ;  /* 0x0000000000081947 */ /* 0x002fea0003800000 */
[----:B------:R-:W1:Y:S02]  /*4410*/  SYNCS.PHASECHK.TRANS64.TRYWAIT P1, [UR4+0x30850], R0 ;  /* 0x03085000ff0075a7 */ /* 0x000e640008020144 */
[----:B-1----:R-:W-:Y:S05]  /*4420*/  @!P1 BRA `(.L_x_3297) ;  /* 0x0000007c00b89947 */ /* 0x002fea0003800000 */
.L_x_3296:
[----:B------:R-:W-:Y:S01]  /*4430*/  UIADD3 UR5, UR38, 0x400, URZ ;  /* 0x0000040026057890 */ /* 0x000fe2000fffe03f */
[----:B------:R-:W-:Y:S01]  /*4440*/  WARPGROUP.ARRIVE ;  /* 0x00000000000079c5 */ /* 0x000fe20000000000 */
[----:B------:R-:W-:Y:S01]  /*4450*/  UMOV UR7, 0x40000040 ;  /* 0x4000004000077882 */ /* 0x000fe20000000000 */
[----:B------:R-:W-:Y:S01]  /*4460*/  UMOV UR11, 0x40000040 ;  /* 0x40000040000b7882 */ /* 0x000fe20000000000 */
[----:B------:R-:W-:-:S04]  /*4470*/  USHF.R.U32.HI UR5, URZ, 0x4, UR5 ;  /* 0x000000043f057899 */ /* 0x000fc80008011605 */
[----:B------:R-:W-:-:S04]  /*4480*/  ULOP3.LUT UR5, UR5, 0x3fff, URZ, 0xc0, !UPT ;  /* 0x00003fff05057892 */ /* 0x000fc8000f8ec03f */
[----:B------:R-:W-:-:S04]  /*4490*/  ULOP3.LUT UR5, UR5, 0x3000000, URZ, 0xfc, !UPT ;  /* 0x0300000005057892 */ /* 0x000fc8000f8efc3f */
[----:B------:R-:W-:-:S04]  /*44a0*/  UIMAD UR6, UR59, 0x900, UR5 ;  /* 0x000009003b0678a4 */ /* 0x000fc8000f8e0205 */
[----:B------:R-:W-:-:S05]  /*44b0*/  UIADD3 UR10, UR6, 0x80, URZ ;  /* 0x00000080060a7890 */ /* 0x000fca000fffe03f */
[----:B------:R-:W-:Y:S01]  /*44c0*/  HGMMA.64x192x16.F32.BF16 R24, R188, gdesc[UR4].tnspB, R24, gsb0 ;  /* 0x42e00004bc187df0 */ /* 0x000fe20008001818 */
[----:B------:R-:W-:Y:S02]  /*44d0*/  UMOV UR7, 0x40000040 ;  /* 0x4000004000077882 */ /* 0x000fe40000000000 */
[----:B------:R-:W-:Y:S02]  /*44e0*/  WARPGROUP.DEPBAR.LE gsb0, 0x0 ;  /* 0x00008000000079c5 */ /* 0x000fe40000010000 */
[----:B------:R-:W-:-:S15]  /*44f0*/  WARPGROUP.ARRIVE ;  /* 0x00000000000079c5 */ /* 0x000fde0000000000 */
[----:B------:R-:W-:Y:S01]  /*4500*/  HGMMA.64x192x16.F32.BF16 R24, R184, gdesc[UR8].tnspB, R24, gsb0 ;  /* 0x42e00008b8187df0 */ /* 0x000fe20008001818 */
[----:B------:R-:W-:Y:S01]  /*4510*/  UIADD3 UR10, UR6, 0x100, URZ ;  /* 0x00000100060a7890 */ /* 0x000fe2000fffe03f */
[----:B------:R-:W-:Y:S01]  /*4520*/  UMOV UR11, 0x40000040 ;  /* 0x40000040000b7882 */ /* 0x000fe20000000000 */
        /* <DEDUP_REMOVED lines=10> */
[----:B------:R-:W-:Y:S01]  /*45d0*/  UIADD3 UR6, UR6, 0x280, URZ ;  /* 0x0000028006067890 */ /* 0x000fe2000fffe03f */
[----:B------:R-:W-:Y:S02]  /*45e0*/  WARPGROUP.DEPBAR.LE gsb0, 0x0 ;  /* 0x00008000000079c5 */ /* 0x000fe40000010000 */
[----:B------:R-:W-:-:S14]  /*45f0*/  WARPGROUP.ARRIVE ;  /* 0x00000000000079c5 */ /* 0x000fdc0000000000 */
[----:B------:R-:W-:Y:S03]  /*4600*/  HGMMA.64x192x16.F32.BF16 R24, R172, gdesc[UR8].tnspB, R24, gsb0 ;  /* 0x42e00008ac187df0 */ /* 0x000fe60008001818 */
[----:B------:R-:W-:Y:S02]  /*4610*/  WARPGROUP.DEPBAR.LE gsb0, 0x0 ;  /* 0x00008000000079c5 */ /* 0x000fe40000010000 */
[----:B------:R-:W-:-:S15]  /*4620*/  WARPGROUP.ARRIVE ;  /* 0x00000000000079c5 */ /* 0x000fde0000000000 */
[----:B------:R-:W-:Y:S03]  /*4630*/  HGMMA.64x192x16.F32.BF16 R24, R168, gdesc[UR4].tnspB, R24, gsb0 ;  /* 0x42e00004a8187df0 */ /* 0x000fe60008001818 */
[----:B------:R-:W-:Y:S02]  /*4640*/  WARPGROUP.DEPBAR.LE gsb0, 0x0 ;  /* 0x00008000000079c5 */ /* 0x000fe40000010000 */
[----:B------:R-:W-:Y:S05]  /*4650*/  @!P0 BRA `(.L_x_3298) ;  /* 0x0000000000048947 */ /* 0x000fea0003800000 */
[----:B------:R-:W-:Y:S01]  /*4660*/  BPT.TRAP 0x1 ;  /* 0x000000040000795c */ /* 0x000fe20000300000 */
.L_x_3298:
[----:B01----:R-:W-:Y:S01]  /*4670*/  FMNMX.FTZ R0, R120, R11, !PT ;  /* 0x0000000b78007209 */ /* 0x003fe20007810000 */
[----:B------:R-:W0:Y:S01]  /*4680*/  S2UR UR5, SR_CgaCtaId ;  /* 0x00000000000579c3 */ /* 0x000e220000008800 */
[----:B------:R-:W-:Y:S01]  /*4690*/  FMNMX.FTZ R2, R122, R13, !PT ;  /* 0x0000000d7a027209 */ /* 0x000fe20007810000 */
[----:B------:R-:W-:Y:S01]  /*46a0*/  UIADD3 UR61, UR61, 0x30840, URZ ;  /* 0x000308403d3d7890 */ /* 0x000fe2000fffe03f */
        /* <DEDUP_REMOVED lines=10> */
[----:B------:R-:W-:Y:S01]  /*4750*/  FMNMX.FTZ R0, R132, R3, !PT ;  /* 0x0000000384007209 */ /* 0x000fe20007810000 */
[----:B0-----:R-:W-:Y:S01]  /*4760*/  UPRMT UR61, UR5, 0x654, UR61 ;  /* 0x00000654053d7896 */ /* 0x001fe2000800003d */
[----:B------:R-:W-:Y:S02]  /*4770*/  FMNMX.FTZ R2, R134, R15, !PT ;  /* 0x0000000f86027209 */ /* 0x000fe40007810000 */
[----:B------:R-:W-:Y:S02]  /*4780*/  FMNMX.FTZ R3, R133, R0, !PT ;  /* 0x0000000085037209 */ /* 0x000fe40007810000 */
[----:B------:R-:W-:Y:S02]  /*4790*/  FMNMX.FTZ R15, R135, R2, !PT ;  /* 0x00000002870f7209 */ /* 0x000fe40007810000 */
[----:B------:R-:W-:Y:S02]  /*47a0*/  FMNMX.FTZ R0, R136, R3, !PT ;  /* 0x0000000388007209 */ /* 0x000fe40007810000 */
[----:B------:R-:W-:Y:S01]  /*47b0*/  FMNMX.FTZ R2, R138, R15, !PT ;  /* 0x0000000f8a027209 */ /* 0x000fe20007810000 */
[----:B------:R-:W-:Y:S01]  /*47c0*/  SYNCS.ARRIVE.TRANS64.RED.A1T0 RZ, [UR61], RZ ;  /* 0x000000ffffff79a7 */ /* 0x000fe2000810043d */
        /* <DEDUP_REMOVED lines=29> */
[----:B------:R-:W-:Y:S01]  /*49a0*/  FMNMX.FTZ R2, R167, R2, !PT ;  /* 0x00000002a7027209 */ /* 0x000fe20007810000 */
[----:B------:R-:W0:Y:S02]  /*49b0*/  LDC R0, c[0x0][0x988] ;  /* 0x00026200ff007b82 */ /* 0x000e240000000800 */
[----:B------:R-:W1:Y:S04]  /*49c0*/  SHFL.BFLY PT, R3, R10, 0x2, 0x1f ;  /* 0x0c401f000a037f89 */ /* 0x000e6800000e0000 */
[----:B------:R-:W2:Y:S01]  /*49d0*/  SHFL.BFLY PT, R15, R2, 0x2, 0x1f ;  /* 0x0c401f00020f7f89 */ /* 0x000ea200000e0000 */
[----:B-1----:R-:W-:-:S02]  /*49e0*/  FMNMX.FTZ R12, R10, R3, !PT ;  /* 0x000000030a0c7209 */ /* 0x002fc40007810000 */
[----:B--2---:R-:W-:-:S03]  /*49f0*/  FMNMX.FTZ R15, R2, R15, !PT ;  /* 0x0000000f020f7209 */ /* 0x004fc60007810000 */
[----:B------:R-:W1:Y:S04]  /*4a00*/  SHFL.BFLY PT, R3, R12, 0x1, 0x1f ;  /* 0x0c201f000c037f89 */ /* 0x000e6800000e0000 */
[----:B------:R-:W2:Y:S01]  /*4a10*/  SHFL.BFLY PT, R4, R15, 0x1, 0x1f ;  /* 0x0c201f000f047f89 */ /* 0x000ea200000e0000 */
[----:B-1----:R-:W-:Y:S02]  /*4a20*/  FMNMX.FTZ R3, R12, R3, !PT ;  /* 0x000000030c037209 */ /* 0x002fe40007810000 */
[----:B--2---:R-:W-:-:S03]  /*4a30*/  FMNMX.FTZ R4, R15, R4, !PT ;  /* 0x000000040f047209 */ /* 0x004fc60007810000 */
[C---:B------:R-:W-:Y:S01]  /*4a40*/  FADD.FTZ R11, -R3.reuse, R11 ;  /* 0x0000000b030b7221 */ /* 0x040fe20000010100 */
[----:B0-----:R-:W-:-:S03]  /*4a50*/  FMUL.FTZ R169, R3, R0 ;  /* 0x0000000003a97220 */ /* 0x001fc60000410000 */
[-C--:B------:R-:W-:Y:S01]  /*4a60*/  FMUL.FTZ R14, R11, R0.reuse ;  /* 0x000000000b0e7220 */ /* 0x080fe20000410000 */
[C---:B------:R-:W-:Y:S01]  /*4a70*/  FADD.FTZ R11, -R4.reuse, R13 ;  /* 0x0000000d040b7221 */ /* 0x040fe20000010100 */
[-CC-:B------:R-:W-:Y:S01]  /*4a80*/  FFMA.FTZ R21, R141, R0.reuse, -R169.reuse ;  /* 0x000000008d157223 */ /* 0x180fe200000108a9 */
[-C--:B------:R-:W-:Y:S01]  /*4a90*/  FMUL.FTZ R141, R4, R0.reuse ;  /* 0x00000000048d7220 */ /* 0x080fe20000410000 */
[-CC-:B------:R-:W-:Y:S01]  /*4aa0*/  FFMA.FTZ R188, R121, R0.reuse, -R169.reuse ;  /* 0x0000000079bc7223 */ /* 0x180fe200000108a9 */
[-C--:B------:R-:W-:Y:S01]  /*4ab0*/  FMUL.FTZ R2, R11, R0.reuse ;  /* 0x000000000b027220 */ /* 0x080fe20000410000 */
[-C--:B------:R-:W-:Y:S01]  /*4ac0*/  FFMA.FTZ R11, R120, R0.reuse, -R169 ;  /* 0x00000000780b7223 */ /* 0x080fe200000108a9 */
[-CC-:B------:R-:W-:Y:S01]  /*4ad0*/  FFMA.FTZ R189, R122, R0.reuse, -R141.reuse ;  /* 0x000000007abd7223 */ /* 0x180fe2000001088d */
[-C--:B------:R-:W-:Y:S01]  /*4ae0*/  FFMA.FTZ R12, R123, R0.reuse, -R141 ;  /* 0x000000007b0c7223 */ /* 0x080fe2000001088d */
[----:B------:R0:W-:Y:S01]  /*4af0*/  MUFU.EX2 R10, R14 ;  /* 0x0000000e000a7308 */ /* 0x0001e20000000800 */
[-C--:B------:R-:W-:Y:S01]  /*4b00*/  FFMA.FTZ R190, R124, R0.reuse, -R169 ;  /* 0x000000007cbe7223 */ /* 0x080fe200000108a9 */
[-C--:B------:R-:W-:Y:S01]  /*4b10*/  FFMA.FTZ R191, R126, R0.reuse, -R141 ;  /* 0x000000007ebf7223 */ /* 0x080fe2000001088d */
[-CC-:B------:R-:W-:Y:S01]  /*4b20*/  FFMA.FTZ R13, R125, R0.reuse, -R169.reuse ;  /* 0x000000007d0d7223 */ /* 0x180fe200000108a9 */
[-C--:B------:R-:W-:Y:S01]  /*4b30*/  FFMA.FTZ R184, R128, R0.reuse, -R169 ;  /* 0x0000000080b87223 */ /* 0x080fe200000108a9 */
[-C--:B------:R-:W-:Y:S01]  /*4b40*/  FFMA.FTZ R185, R130, R0.reuse, -R141 ;  /* 0x0000000082b97223 */ /* 0x080fe2000001088d */
[-C--:B------:R-:W-:Y:S01]  /*4b50*/  FFMA.FTZ R15, R129, R0.reuse, -R169 ;  /* 0x00000000810f7223 */ /* 0x080fe200000108a9 */
[-CC-:B------:R-:W-:Y:S01]  /*4b60*/  FFMA.FTZ R18, R131, R0.reuse, -R141.reuse ;  /* 0x0000000083127223 */ /* 0x180fe2000001088d */
[----:B------:R-:W1:Y:S01]  /*4b70*/  MUFU.EX2 R11, R11 ;  /* 0x0000000b000b7308 */ /* 0x000e620000000800 */
[-C--:B0-----:R-:W-:Y:S01]  /*4b80*/  FFMA.FTZ R14, R127, R0.reuse, -R141 ;  /* 0x000000007f0e7223 */ /* 0x081fe2000001088d */
[-C--:B------:R-:W-:Y:S01]  /*4b90*/  FFMA.FTZ R186, R132, R0.reuse, -R169 ;  /* 0x0000000084ba7223 */ /* 0x080fe200000108a9 */
[-C--:B------:R-:W-:Y:S01]  /*4ba0*/  FFMA.FTZ R187, R134, R0.reuse, -R141 ;  /* 0x0000000086bb7223 */ /* 0x080fe2000001088d */
[-C--:B------:R-:W-:Y:S01]  /*4bb0*/  FFMA.FTZ R17, R133, R0.reuse, -R169 ;  /* 0x0000000085117223 */ /* 0x080fe200000108a9 */
[-C--:B------:R-:W-:Y:S01]  /*4bc0*/  FFMA.FTZ R20, R135, R0.reuse, -R141 ;  /* 0x0000000087147223 */ /* 0x080fe2000001088d */
[-C--:B------:R-:W-:Y:S01]  /*4bd0*/  FFMA.FTZ R180, R136, R0.reuse, -R169 ;  /* 0x0000000088b47223 */ /* 0x080fe200000108a9 */
[-C--:B------:R-:W-:Y:S01]  /*4be0*/  FFMA.FTZ R181, R138, R0.reuse, -R141 ;  /* 0x000000008ab57223 */ /* 0x080fe2000001088d */
[----:B------:R-:W-:Y:S01]  /*4bf0*/  MUFU.EX2 R2, R2 ;  /* 0x0000000200027308 */ /* 0x000fe20000000800 */
[-C--:B------:R-:W-:Y:S01]  /*4c00*/  FFMA.FTZ R19, R137, R0.reuse, -R169 ;  /* 0x0000000089137223 */ /* 0x080fe200000108a9 */
[-C--:B------:R-:W-:Y:S01]  /*4c10*/  FFMA.FTZ R22, R139, R0.reuse, -R141 ;  /* 0x000000008b167223 */ /* 0x080fe2000001088d */
[-C--:B------:R-:W-:Y:S01]  /*4c20*/  FFMA.FTZ R182, R140, R0.reuse, -R169 ;  /* 0x000000008cb67223 */ /* 0x080fe200000108a9 */
[-CC-:B------:R-:W-:Y:S01]  /*4c30*/  FFMA.FTZ R183, R142, R0.reuse, -R141.reuse ;  /* 0x000000008eb77223 */ /* 0x180fe2000001088d */
[-C--:B------:R-:W-:Y:S01]  /*4c40*/  FFMA.FTZ R120, R143, R0.reuse, -R141 ;  /* 0x000000008f787223 */ /* 0x080fe2000001088d */
[-C--:B------:R-:W-:Y:S01]  /*4c50*/  FFMA.FTZ R176, R144, R0.reuse, -R169 ;  /* 0x0000000090b07223 */ /* 0x080fe200000108a9 */
[-C--:B------:R-:W-:Y:S01]  /*4c60*/  FFMA.FTZ R177, R146, R0.reuse, -R141 ;  /* 0x0000000092b17223 */ /* 0x080fe2000001088d */
[----:B------:R-:W0:Y:S01]  /*4c70*/  MUFU.EX2 R189, R189 ;  /* 0x000000bd00bd7308 */ /* 0x000e220000000800 */
[----:B-1----:R-:W-:Y:S01]  /*4c80*/  FFMA.FTZ R9, R10, R9, R11 ;  /* 0x000000090a097223 */ /* 0x002fe2000001000b */
[-C--:B------:R-:W-:Y:S01]  /*4c90*/  FFMA.FTZ R23, R145, R0.reuse, -R169 ;  /* 0x0000000091177223 */ /* 0x080fe200000108a9 */
[-C--:B------:R-:W-:Y:S01]  /*4ca0*/  FFMA.FTZ R122, R147, R0.reuse, -R141 ;  /* 0x00000000937a7223 */ /* 0x080fe2000001088d */
[-C--:B------:R-:W-:Y:S01]  /*4cb0*/  FFMA.FTZ R178, R148, R0.reuse, -R169 ;  /* 0x0000000094b27223 */ /* 0x080fe200000108a9 */
[-C--:B------:R-:W-:Y:S01]  /*4cc0*/  FFMA.FTZ R179, R150, R0.reuse, -R141 ;  /* 0x0000000096b37223 */ /* 0x080fe2000001088d */
[-C--:B------:R-:W-:Y:S01]  /*4cd0*/  FFMA.FTZ R121, R149, R0.reuse, -R169 ;  /* 0x0000000095797223 */ /* 0x080fe200000108a9 */
[-C--:B------:R-:W-:Y:S01]  /*4ce0*/  FFMA.FTZ R124, R151, R0.reuse, -R141 ;  /* 0x00000000977c7223 */ /* 0x080fe2000001088d */
[----:B------:R-:W1:Y:S01]  /*4cf0*/  MUFU.EX2 R188, R188 ;  /* 0x000000bc00bc7308 */ /* 0x000e620000000800 */
[-C--:B------:R-:W-:Y:S01]  /*4d00*/  FFMA.FTZ R172, R152, R0.reuse, -R169 ;  /* 0x0000000098ac7223 */ /* 0x080fe200000108a9 */
[-C--:B------:R-:W-:Y:S01]  /*4d10*/  FFMA.FTZ R154, R154, R0.reuse, -R141 ;  /* 0x000000009a9a7223 */ /* 0x080fe2000001088d */
[-C--:B------:R-:W-:Y:S01]  /*4d20*/  FFMA.FTZ R125, R153, R0.reuse, -R169 ;  /* 0x00000000997d7223 */ /* 0x080fe200000108a9 */
[-C--:B------:R-:W-:Y:S01]  /*4d30*/  FFMA.FTZ R155, R155, R0.reuse, -R141 ;  /* 0x000000009b9b7223 */ /* 0x080fe2000001088d */
[-C--:B------:R-:W-:Y:S01]  /*4d40*/  FFMA.FTZ R174, R156, R0.reuse, -R169 ;  /* 0x000000009cae7223 */ /* 0x080fe200000108a9 */
[-C--:B------:R-:W-:Y:S01]  /*4d50*/  FFMA.FTZ R158, R158, R0.reuse, -R141 ;  /* 0x000000009e9e7223 */ /* 0x080fe2000001088d */
[----:B------:R-:W-:Y:S01]  /*4d60*/  FFMA.FTZ R129, R157, R0, -R169 ;  /* 0x000000009d817223 */ /* 0x000fe200000108a9 */
[----:B------:R-:W2:Y:S01]  /*4d70*/  MUFU.EX2 R12, R12 ;  /* 0x0000000c000c7308 */ /* 0x000ea20000000800 */
[----:B0-----:R-:W-:Y:S01]  /*4d80*/  FFMA.FTZ R123, R2, R8, R189 ;  /* 0x00000008027b7223 */ /* 0x001fe200000100bd */
[-C--:B------:R-:W-:Y:S01]  /*4d90*/  FFMA.FTZ R159, R159, R0.reuse, -R141 ;  /* 0x000000009f9f7223 */ /* 0x080fe2000001088d */
[-C--:B------:R-:W-:Y:S01]  /*4da0*/  FFMA.FTZ R168, R160, R0.reuse, -R169 ;  /* 0x00000000a0a87223 */ /* 0x080fe200000108a9 */
[-C--:B------:R-:W-:Y:S01]  /*4db0*/  FFMA.FTZ R162, R162, R0.reuse, -R141 ;  /* 0x00000000a2a27223 */ /* 0x080fe2000001088d */
[-C--:B------:R-:W-:Y:S01]  /*4dc0*/  FFMA.FTZ R133, R161, R0.reuse, -R169 ;  /* 0x00000000a1857223 */ /* 0x080fe200000108a9 */
[-C--:B------:R-:W-:Y:S01]  /*4dd0*/  FFMA.FTZ R163, R163, R0.reuse, -R141 ;  /* 0x00000000a3a37223 */ /* 0x080fe2000001088d */
[-C--:B------:R-:W-:Y:S01]  /*4de0*/  FFMA.FTZ R170, R164, R0.reuse, -R169 ;  /* 0x00000000a4aa7223 */ /* 0x080fe200000108a9 */
[----:B------:R-:W0:Y:S01]  /*4df0*/  MUFU.EX2 R190, R190 ;  /* 0x000000be00be7308 */ /* 0x000e220000000800 */
[----:B-1----:R-:W-:Y:S01]  /*4e00*/  FADD.FTZ R9, R188, R9 ;  /* 0x00000009bc097221 */ /* 0x002fe20000010000 */
[-C--:B------:R-:W-:Y:S01]  /*4e10*/  FFMA.FTZ R166, R166, R0.reuse, -R141 ;  /* 0x00000000a6a67223 */ /* 0x080fe2000001088d */
[-C--:B------:R-:W-:Y:S01]  /*4e20*/  FFMA.FTZ R137, R165, R0.reuse, -R169 ;  /* 0x00000000a5897223 */ /* 0x080fe200000108a9 */
[----:B------:R-:W-:-:S04]  /*4e30*/  FFMA.FTZ R141, R167, R0, -R141 ;  /* 0x00000000a78d7223 */ /* 0x000fc8000001088d */
        /* <DEDUP_REMOVED lines=90> */
.L_x_3299:
[----:B------:R-:W0:Y:S01]  /*53e0*/  S2UR UR5, SR_CgaCtaId ;  /* 0x00000000000579c3 */ /* 0x000e220000008800 */
[----:B------:R-:W-:Y:S01]  /*53f0*/  UISETP.GT.AND UP0, UPT, UR60, UR39, UPT ;  /* 0x000000273c00728c */ /* 0x000fe2000bf04270 */
[----:B------:R-:W-:Y:S01]  /*5400*/  R2UR UR59, R5 ;  /* 0x00000000053b72ca */ /* 0x000fe200000e0000 */
[----:B------:R-:W-:Y:S01]  /*5410*/  UIADD3 UR4, UR4, 0x30860, URZ ;  /* 0x0003086004047890 */ /* 0x000fe2000fffe03f */
[----:B------:R-:W-:Y:S01]  /*5420*/  F2FP.BF16.F32.PACK_AB R188, R188, R11 ;  /* 0x0000000bbcbc723e */ /* 0x000fe200000010ff */
[----:B------:R-:W-:Y:S01]  /*5430*/  UIADD3 UR60, UR60, -0x1, URZ ;  /* 0xffffffff3c3c7890 */ /* 0x000fe2000fffe03f */
[----:B------:R-:W-:Y:S01]  /*5440*/  F2FP.BF16.F32.PACK_AB R190, R13, R190 ;  /* 0x000000be0dbe723e */ /* 0x000fe200000010ff */
[----:B------:R-:W-:Y:S01]  /*5450*/  UMOV UR58, UR56 ;  /* 0x00000038003a7c82 */ /* 0x000fe20008000000 */
[----:B------:R-:W-:Y:S01]  /*5460*/  PLOP3.LUT P1, PT, PT, PT, UP0, 0x80, 0x0 ;  /* 0x000000000000781c */ /* 0x000fe20003f2f008 */
        /* <DEDUP_REMOVED lines=25> */
[----:B------:R-:W-:Y:S01]  /*5600*/  MOV R13, R4 ;  /* 0x00000004000d7202 */ /* 0x000fe20000000f00 */
[----:B------:R-:W-:Y:S06]  /*5610*/  @P1 BRA `(.L_x_3300) ;  /* 0xffffffe000941947 */ /* 0x000fec000383ffff */
.L_x_3289:
        /* <DEDUP_REMOVED lines=99> */
.L_x_3301:
[----:B------:R-:W-:Y:S01]  /*5c50*/  R2UR UR5, R5 ;  /* 0x00000000050572ca */ /* 0x000fe200000e0000 */
[----:B------:R-:W-:-:S05]  /*5c60*/  IMAD.U32 R2, RZ, RZ, UR56 ;  /* 0x00000038ff027e24 */ /* 0x000fca000f8e00ff */
[----:B------:R-:W-:-:S07]  /*5c70*/  SHF.L.U32 R2, R2, 0x1f, RZ ;  /* 0x0000001f02027819 */ /* 0x000fce00000006ff */
[----:B------:R-:W-:-:S09]  /*5c80*/  ULEA UR5, UR5, UR38, 0x3 ;  /* 0x0000002605057291 */ /* 0x000fd2000f8e183f */
[----:B------:R0:W1:Y:S01]  /*5c90*/  SYNCS.PHASECHK.TRANS64.TRYWAIT P1, [UR5+0x30850], R2 ;  /* 0x03085002ff0075a7 */ /* 0x0000620008020145 */
[----:B------:R-:W-:Y:S05]  /*5ca0*/  @!P0 BRA `(.L_x_3302) ;  /* 0x0000000000048947 */ /* 0x000fea0003800000 */
[----:B------:R-:W-:Y:S01]  /*5cb0*/  BPT.TRAP 0x1 ;  /* 0x000000040000795c */ /* 0x000fe20000300000 */
.L_x_3302:
[----:B-1----:R-:W-:Y:S05]  /*5cc0*/  @P1 BRA `(.L_x_3303) ;  /* 0x0000000000081947 */ /* 0x002fea0003800000 */
[----:B------:R-:W1:Y:S02]  /*5cd0*/  SYNCS.PHASECHK.TRANS64.TRYWAIT P1, [UR5+0x30850], R2 ;  /* 0x03085002ff0075a7 */ /* 0x000e640008020145 */
[----:B-1----:R-:W-:Y:S05]  /*5ce0*/  @!P1 BRA `(.L_x_3304) ;  /* 0x0000006400a09947 */ /* 0x002fea0003800000 */
.L_x_3303:
[----:B------:R-:W-:Y:S01]  /*5cf0*/  UIADD3 UR38, UR38, 0x400, URZ ;  /* 0x0000040026267890 */ /* 0x000fe2000fffe03f */
[----:B------:R-:W-:Y:S01]  /*5d00*/  R2UR UR6, R5 ;  /* 0x00000000050672ca */ /* 0x000fe200000e0000 */
[----:B------:R-:W-:Y:S01]  /*5d10*/  WARPGROUP.ARRIVE ;  /* 0x00000000000079c5 */ /* 0x000fe20000000000 */
[----:B------:R-:W-:Y:S01]  /*5d20*/  UMOV UR7, 0x40000040 ;  /* 0x4000004000077882 */ /* 0x000fe20000000000 */
[----:B------:R-:W-:Y:S01]  /*5d30*/  USHF.R.U32.HI UR38, URZ, 0x4, UR38 ;  /* 0x000000043f267899 */ /* 0x000fe20008011626 */
[----:B01----:R-:W0:Y:S03]  /*5d40*/  SHFL.BFLY PT, R2, R9, 0x2, 0x1f ;  /* 0x0c401f0009027f89 */ /* 0x003e2600000e0000 */
[----:B------:R-:W-:Y:S01]  /*5d50*/  ULOP3.LUT UR38, UR38, 0x3fff, URZ, 0xc0, !UPT ;  /* 0x00003fff26267892 */ /* 0x000fe2000f8ec03f */
[----:B------:R-:W1:Y:S03]  /*5d60*/  SHFL.BFLY PT, R5, R8, 0x2, 0x1f ;  /* 0x0c401f0008057f89 */ /* 0x000e6600000e0000 */
[----:B------:R-:W-:-:S04]  /*5d70*/  ULOP3.LUT UR4, UR38, 0x3000000, URZ, 0xfc, !UPT ;  /* 0x0300000026047892 */ /* 0x000fc8000f8efc3f */
[----:B------:R-:W-:-:S07]  /*5d80*/  UIMAD UR4, UR6, 0x900, UR4 ;  /* 0x00000900060478a4 */ /* 0x000fce000f8e0204 */
[----:B------:R-:W-:Y:S02]  /*5d90*/  UMOV UR6, UR4 ;  /* 0x0000000400067c82 */ /* 0x000fe40008000000 */
[----:B------:R-:W-:Y:S01]  /*5da0*/  HGMMA.64x192x16.F32.BF16 R24, R188, gdesc[UR4].tnspB, R24, gsb0 ;  /* 0x42e00004bc187df0 */ /* 0x000fe20008001818 */
[----:B------:R-:W-:Y:S01]  /*5db0*/  UIADD3 UR6, UR4, 0x80, URZ ;  /* 0x0000008004067890 */ /* 0x000fe2000fffe03f */
[----:B------:R-:W-:Y:S01]  /*5dc0*/  UMOV UR7, 0x40000040 ;  /* 0x4000004000077882 */ /* 0x000fe20000000000 */
[----:B0-----:R-:W-:Y:S01]  /*5dd0*/  FADD.FTZ R2, R2, R9 ;  /* 0x0000000902027221 */ /* 0x001fe20000010000 */
[----:B-1----:R-:W-:Y:S01]  /*5de0*/  FADD.FTZ R6, R5, R8 ;  /* 0x0000000805067221 */ /* 0x002fe20000010000 */
[----:B------:R-:W-:-:S03]  /*5df0*/  IMAD.MOV.U32 R8, RZ, RZ, RZ ;  /* 0x000000ffff087224 */ /* 0x000fc600078e00ff */
[----:B------:R-:W0:Y:S04]  /*5e00*/  SHFL.BFLY PT, R5, R2, 0x1, 0x1f ;  /* 0x0c201f0002057f89 */ /* 0x000e2800000e0000 */
[----:B------:R-:W1:Y:S01]  /*5e10*/  SHFL.BFLY PT, R7, R6, 0x1, 0x1f ;  /* 0x0c201f0006077f89 */ /* 0x000e6200000e0000 */
[----:B0-----:R-:W-:Y:S01]  /*5e20*/  FADD.FTZ R12, R2, R5 ;  /* 0x00000005020c7221 */ /* 0x001fe20000010000 */
[----:B------:R-:W-:Y:S01]  /*5e30*/  IMAD.MOV.U32 R5, RZ, RZ, -0x800000 ;  /* 0xff800000ff057424 */ /* 0x000fe200078e00ff */
[----:B------:R-:W-:Y:S01]  /*5e40*/  MOV R2, 0xff800000 ;  /* 0xff80000000027802 */ /* 0x000fe20000000f00 */
[----:B-1----:R-:W-:Y:S02]  /*5e50*/  FADD.FTZ R13, R6, R7 ;  /* 0x00000007060d7221 */ /* 0x002fe40000010000 */
[----:B------:R-:W-:-:S02]  /*5e60*/  FSETP.NE.FTZ.AND P1, PT, R12, RZ, PT ;  /* 0x000000ff0c00720b */ /* 0x000fc40003f35000 */
[----:B------:R-:W-:Y:S02]  /*5e70*/  MOV R7, RZ ;  /* 0x000000ff00077202 */ /* 0x000fe40000000f00 */
        /* <DEDUP_REMOVED lines=29> */
[----:B------:R-:W-:Y:S01]  /*6050*/  HGMMA.64x192x16.F32.BF16 R24, R172, gdesc[UR4].tnspB, R24, gsb0 ;  /* 0x42e00004ac187df0 */ /* 0x000fe20008001818 */
[----:B------:R-:W-:Y:S01]  /*6060*/  UMOV UR6, UR4 ;  /* 0x0000000400067c82 */ /* 0x000fe20008000000 */
[----:B------:R-:W-:Y:S01]  /*6070*/  UMOV UR7, 0x40000040 ;  /* 0x4000004000077882 */ /* 0x000fe20000000000 */
[----:B------:R-:W-:Y:S02]  /*6080*/  WARPGROUP.DEPBAR.LE gsb0, 0x0 ;  /* 0x00008000000079c5 */ /* 0x000fe40000010000 */
[----:B------:R-:W-:-:S15]  /*6090*/  WARPGROUP.ARRIVE ;  /* 0x00000000000079c5 */ /* 0x000fde0000000000 */
[----:B------:R-:W-:Y:S03]  /*60a0*/  HGMMA.64x192x16.F32.BF16 R24, R168, gdesc[UR4].tnspB, R24, gsb0 ;  /* 0x42e00004a8187df0 */ /* 0x000fe60008001818 */
[----:B------:R-:W-:Y:S02]  /*60b0*/  WARPGROUP.DEPBAR.LE gsb0, 0x0 ;  /* 0x00008000000079c5 */ /* 0x000fe40000010000 */
[----:B0-23--:R-:W-:Y:S05]  /*60c0*/  @!P0 BRA `(.L_x_3305) ;  /* 0x0000000000048947 */ /* 0x00dfea0003800000 */
[----:B------:R-:W-:Y:S01]  /*60d0*/  BPT.TRAP 0x1 ;  /* 0x000000040000795c */ /* 0x000fe20000300000 */
.L_x_3305:
        /* <DEDUP_REMOVED lines=101> */
.L_x_3281:
[----:B------:R-:W-:Y:S05]  /*6730*/  @P0 BRA `(.L_x_3306) ;  /* 0x0000001800d00947 */ /* 0x000fea0003800000 */
[----:B------:R-:W0:Y:S01]  /*6740*/  S2R R0, SR_TID.X ;  /* 0x0000000000007919 */ /* 0x000e220000002100 */
[----:B------:R-:W1:Y:S01]  /*6750*/  LDC R14, c[0x0][0xbe8] ;  /* 0x0002fa00ff0e7b82 */ /* 0x000e620000000800 */
[----:B------:R-:W-:Y:S01]  /*6760*/  R2UR UR13, R16 ;  /* 0x00000000100d72ca */ /* 0x000fe200000e0000 */
[----:B------:R-:W-:Y:S01]  /*6770*/  ULDC.64 UR8, c[0x0][0xbd0] ;  /* 0x0002f40000087ab9 */ /* 0x000fe20000000a00 */
[----:B------:R-:W2:Y:S01]  /*6780*/  S2R R15, SR_CTAID.X ;  /* 0x00000000000f7919 */ /* 0x000ea20000002500 */
[----:B------:R-:W-:Y:S04]  /*6790*/  BSSY B0, `(.L_x_3307) ;  /* 0x000011a000007945 */ /* 0x000fe80003800000 */
[----:B------:R-:W3:Y:S06]  /*67a0*/  S2UR UR12, SR_CTAID.Z ;  /* 0x00000000000c79c3 */ /* 0x000eec0000002700 */
[----:B------:R-:W-:-:S02]  /*67b0*/  USHF.R.S32.HI UR7, URZ, 0x1f, UR13 ;  /* 0x0000001f3f077899 */ /* 0x000fc4000801140d */
[----:B------:R-:W4:Y:S01]  /*67c0*/  LDC.64 R12, c[0x0][0xbd8] ;  /* 0x0002f600ff0c7b82 */ /* 0x000f220000000a00 */
        /* <DEDUP_REMOVED lines=9> */
[----:B---3--:R-:W-:Y:S02]  /*6860*/  USHF.R.S32.HI UR10, URZ, 0x1f, UR12 ;  /* 0x0000001f3f0a7899 */ /* 0x008fe4000801140c */
[----:B------:R-:W1:Y:S02]  /*6870*/  LDC R21, c[0x0][0xc50] ;  /* 0x00031400ff157b82 */ /* 0x000e640000000800 */
[----:B------:R-:W-:-:S04]  /*6880*/  SHF.R.S32.HI R6, RZ, 0x1f, R7 ;  /* 0x0000001fff067819 */ /* 0x000fc80000011407 */
[CC--:B------:R-:W-:Y:S02]  /*6890*/  LEA.HI R0, R6.reuse, R7.reuse, RZ, 0x7 ;  /* 0x0000000706007211 */ /* 0x0c0fe400078f38ff */
[----:B------:R-:W0:Y:S01]  /*68a0*/  @P0 LDC R10, c[0x0][0xbec] ;  /* 0x0002fb00ff0a0b82 */ /* 0x000e220000000800 */
[----:B------:R-:W-:Y:S02]  /*68b0*/  LEA.HI R6, R6, R7, RZ, 0x2 ;  /* 0x0000000706067211 */ /* 0x000fe400078f10ff */
[----:B------:R-:W-:Y:S02]  /*68c0*/  LOP3.LUT R4, R0, 0xffffff80, RZ, 0xc0, !PT ;  /* 0xffffff8000047812 */ /* 0x000fe400078ec0ff */
[----:B------:R-:W-:Y:S02]  /*68d0*/  SHF.R.S32.HI R9, RZ, 0x7, R0 ;  /* 0x00000007ff097819 */ /* 0x000fe40000011400 */
[----:B------:R-:W-:Y:S01]  /*68e0*/  LOP3.LUT R6, R6, 0xfffffffc, RZ, 0xc0, !PT ;  /* 0xfffffffc06067812 */ /* 0x000fe200078ec0ff */
[C---:B------:R-:W-:Y:S01]  /*68f0*/  IMAD.IADD R20, R7.reuse, 0x1, -R4 ;  /* 0x0000000107147824 */ /* 0x040fe200078e0a04 */
[----:B------:R-:W-:Y:S01]  /*6900*/  LEA.HI R0, R0, R9, RZ, 0x1 ;  /* 0x0000000900007211 */ /* 0x000fe200078f08ff */
[----:B------:R-:W3:Y:S01]  /*6910*/  LDC.64 R18, c[0x0][0xb40] ;  /* 0x0002d000ff127b82 */ /* 0x000ee20000000a00 */
[----:B------:R-:W-:-:S02]  /*6920*/  IADD3 R6, R7, -R6, RZ ;  /* 0x8000000607067210 */ /* 0x000fc40007ffe0ff */
[----:B------:R-:W-:Y:S02]  /*6930*/  SHF.R.S32.HI R11, RZ, 0x1f, R20 ;  /* 0x0000001fff0b7819 */ /* 0x000fe40000011414 */
[----:B------:R-:W-:Y:S02]  /*6940*/  LOP3.LUT R0, R0, 0x3fffffe, RZ, 0xc0, !PT ;  /* 0x03fffffe00007812 */ /* 0x000fe400078ec0ff */
[----:B------:R-:W-:Y:S01]  /*6950*/  LEA.HI R22, R11, R20, RZ, 0x2 ;  /* 0x000000140b167211 */ /* 0x000fe200078f10ff */
[----:B------:R-:W5:Y:S01]  /*6960*/  @P0 LDC R120, c[0x0][0xbec] ;  /* 0x0002fb00ff780b82 */ /* 0x000f620000000800 */
[----:B------:R-:W-:Y:S01]  /*6970*/  LEA.HI R7, R6, R6, RZ, 0x1 ;  /* 0x0000000606077211 */ /* 0x000fe200078f08ff */
[----:B------:R-:W-:Y:S01]  /*6980*/  IMAD.IADD R0, R9, 0x1, -R0 ;  /* 0x0000000109007824 */ /* 0x000fe200078e0a00 */
[--C-:B------:R-:W-:Y:S02]  /*6990*/  SHF.R.S32.HI R3, RZ, 0x2, R22.reuse ;  /* 0x00000002ff037819 */ /* 0x100fe40000011416 */
[----:B------:R-:W-:-:S02]  /*69a0*/  SHF.R.S32.HI R4, RZ, 0x1f, R22 ;  /* 0x0000001fff047819 */ /* 0x000fc40000011416 */
[----:B------:R-:W-:Y:S01]  /*69b0*/  LOP3.LUT R7, R7, 0x1ffffffe, RZ, 0xc0, !PT ;  /* 0x1ffffffe07077812 */ /* 0x000fe200078ec0ff */
[----:B------:R-:W5:Y:S01]  /*69c0*/  @P0 LDC R17, c[0x0][0xbf0] ;  /* 0x0002fc00ff110b82 */ /* 0x000f620000000800 */
[----:B------:R-:W-:Y:S02]  /*69d0*/  LEA.HI R4, R4, R3, RZ, 0x3 ;  /* 0x0000000304047211 */ /* 0x000fe400078f18ff */
[----:B------:R-:W-:Y:S01]  /*69e0*/  IADD3 R9, R6, -R7, RZ ;  /* 0x8000000706097210 */ /* 0x000fe20007ffe0ff */
[----:B------:R-:W-:Y:S01]  /*69f0*/  IMAD.U32 R6, RZ, RZ, UR4 ;  /* 0x00000004ff067e24 */ /* 0x000fe2000f8e00ff */
[----:B------:R-:W-:Y:S02]  /*6a00*/  LOP3.LUT R4, R4, 0xfffffff8, RZ, 0xc0, !PT ;  /* 0xfffffff804047812 */ /* 0x000fe400078ec0ff */
[----:B------:R-:W-:Y:S01]  /*6a10*/  MOV R7, UR5 ;  /* 0x0000000500077c02 */ /* 0x000fe20008000f00 */
[----:B------:R-:W5:Y:S01]  /*6a20*/  @P0 LDC R23, c[0x0][0xbf0] ;  /* 0x0002fc00ff170b82 */ /* 0x000f620000000800 */
[----:B------:R-:W-:Y:S01]  /*6a30*/  IMAD.U32 R7, RZ, RZ, UR6 ;  /* 0x00000006ff077e24 */ /* 0x000fe2000f8e00ff */
[----:B------:R-:W-:Y:S01]  /*6a40*/  UIMAD.WIDE.U32 UR4, UR13, UR8, URZ ;  /* 0x000000080d0472a5 */ /* 0x000fe2000f8e003f */
[----:B------:R-:W-:Y:S01]  /*6a50*/  IMAD.IADD R4, R3, 0x1, -R4 ;  /* 0x0000000103047824 */ /* 0x000fe200078e0a04 */
[----:B------:R-:W-:Y:S01]  /*6a60*/  LEA.HI R3, R11, R20, RZ, 0x5 ;  /* 0x000000140b037211 */ /* 0x000fe200078f28ff */
[----:B------:R-:W-:Y:S01]  /*6a70*/  UIMAD UR6, UR13, UR9, UR7 ;  /* 0x000000090d0672a4 */ /* 0x000fe2000f8e0207 */
[----:B----4-:R-:W-:-:S02]  /*6a80*/  IMAD.WIDE.U32 R6, R12, UR12, R6 ;  /* 0x0000000c0c067c25 */ /* 0x010fc4000f8e0006 */
[----:B------:R-:W-:Y:S01]  /*6a90*/  SHF.R.S32.HI R3, RZ, 0x5, R3 ;  /* 0x00000005ff037819 */ /* 0x000fe20000011403 */
[----:B------:R-:W-:Y:S01]  /*6aa0*/  UIADD3 UR6, UR5, UR6, URZ ;  /* 0x0000000605067290 */ /* 0x000fe2000fffe03f */
[----:B------:R-:W-:Y:S01]  /*6ab0*/  IMAD.U32 R8, RZ, RZ, UR4 ;  /* 0x00000004ff087e24 */ /* 0x000fe2000f8e00ff */
[----:B------:R-:W-:Y:S02]  /*6ac0*/  ULDC.64 UR8, c[0x0][0xb28] ;  /* 0x0002ca0000087ab9 */ /* 0x000fe40000000a00 */
[----:B------:R-:W-:Y:S02]  /*6ad0*/  IMAD R3, R3, 0x10, R4 ;  /* 0x0000001003037824 */ /* 0x000fe400078e0204 */
[----:B------:R-:W-:Y:S02]  /*6ae0*/  IMAD R4, R12, UR10, RZ ;  /* 0x0000000a0c047c24 */ /* 0x000fe4000f8e02ff */
[----:B------:R-:W-:Y:S02]  /*6af0*/  IMAD R0, R0, 0x40, R3 ;  /* 0x0000004000007824 */ /* 0x000fe400078e0203 */
[----:B------:R-:W-:-:S02]  /*6b00*/  IMAD R12, RZ, RZ, -UR13 ;  /* 0x8000000dff0c7e24 */ /* 0x000fc4000f8e02ff */
[----:B------:R-:W-:Y:S01]  /*6b10*/  IMAD R13, R13, UR12, R4 ;  /* 0x0000000c0d0d7c24 */ /* 0x000fe2000f8e0204 */
[----:B------:R-:W-:Y:S01]  /*6b20*/  LEA R9, R9, R0, 0x3 ;  /* 0x0000000009097211 */ /* 0x000fe200078e18ff */
[----:B-1----:R-:W-:Y:S02]  /*6b30*/  IMAD R21, R21, R12, UR11 ;  /* 0x0000000b15157e24 */ /* 0x002fe4000f8e020c */
[----:B------:R-:W-:Y:S02]  /*6b40*/  IMAD.IADD R7, R7, 0x1, R13 ;  /* 0x0000000107077824 */ /* 0x000fe400078e020d */
[----:B--2---:R-:W-:Y:S01]  /*6b50*/  IMAD R3, R15, 0x80, R9 ;  /* 0x000000800f037824 */ /* 0x004fe200078e0209 */
[----:B------:R-:W-:Y:S01]  /*6b60*/  MOV R9, UR5 ;  /* 0x0000000500097c02 */ /* 0x000fe20008000f00 */
[----:B------:R-:W-:Y:S01]  /*6b70*/  IMAD.U32 R9, RZ, RZ, UR6 ;  /* 0x00000006ff097e24 */ /* 0x000fe2000f8e00ff */
[----:B------:R-:W-:Y:S01]  /*6b80*/  SHF.R.S32.HI R12, RZ, 0x1f, R21 ;  /* 0x0000001fff0c7819 */ /* 0x000fe20000011415 */
[C---:B0-----:R-:W-:Y:S01]  /*6b90*/  @P0 IMAD.HI.U32 R4, R3.reuse, R10, RZ ;  /* 0x0000000a03040227 */ /* 0x041fe200078e00ff */
[----:B------:R-:W-:Y:S01]  /*6ba0*/  MOV R11, R3 ;  /* 0x00000003000b7202 */ /* 0x000fe20000000f00 */
[----:B------:R-:W-:Y:S01]  /*6bb0*/  ULDC.64 UR4, c[0x0][0xbe0] ;  /* 0x0002f80000047ab9 */ /* 0x000fe20000000a00 */
[----:B------:R-:W-:Y:S01]  /*6bc0*/  ULDC.64 UR6, c[0x0][0xb48] ;  /* 0x0002d20000067ab9 */ /* 0x000fe20000000a00 */
[----:B---3--:R-:W-:Y:S01]  /*6bd0*/  IMAD R10, R18, UR10, RZ ;  /* 0x0000000a120a7c24 */ /* 0x008fe2000f8e02ff */
[----:B-----5:R-:W-:Y:S01]  /*6be0*/  @P0 SHF.R.U32.HI R11, RZ, R17, R4 ;  /* 0x00000011ff0b0219 */ /* 0x020fe20000011604 */
[----:B------:R-:W-:-:S04]  /*6bf0*/  @P0 IMAD.HI.U32 R120, R3, R120, RZ ;  /* 0x0000007803780227 */ /* 0x000fc800078e00ff */
[----:B------:R-:W-:Y:S02]  /*6c00*/  IMAD R17, R19, UR12, R10 ;  /* 0x0000000c13117c24 */ /* 0x000fe4000f8e020a */
[----:B------:R-:W-:-:S04]  /*6c10*/  IMAD.WIDE.U32 R8, R18, UR12, R8 ;  /* 0x0000000c12087c25 */ /* 0x000fc8000f8e0008 */
[----:B------:R-:W-:Y:S01]  /*6c20*/  IMAD.MOV.U32 R13, RZ, RZ, R3 ;  /* 0x000000ffff0d7224 */ /* 0x000fe200078e0003 */
[----:B------:R-:W-:Y:S01]  /*6c30*/  @P0 SHF.R.U32.HI R13, RZ, R23, R120 ;  /* 0x00000017ff0d0219 */ /* 0x000fe20000011678 */
[----:B------:R-:W-:Y:S01]  /*6c40*/  IMAD R4, R12, UR4, RZ ;  /* 0x000000040c047c24 */ /* 0x000fe2000f8e02ff */
[----:B------:R-:W-:Y:S01]  /*6c50*/  IADD3 R9, R9, R17, RZ ;  /* 0x0000001109097210 */ /* 0x000fe20007ffe0ff */
[----:B------:R-:W-:Y:S01]  /*6c60*/  IMAD.WIDE.U32 R6, R21, UR4, R6 ;  /* 0x0000000415067c25 */ /* 0x000fe2000f8e0006 */
[----:B------:R-:W-:-:S03]  /*6c70*/  SHF.R.S32.HI R17, RZ, 0x1f, R11 ;  /* 0x0000001fff117819 */ /* 0x000fc6000001140b */
[----:B------:R-:W-:Y:S01]  /*6c80*/  IMAD R12, R12, UR6, RZ ;  /* 0x000000060c0c7c24 */ /* 0x000fe2000f8e02ff */
[----:B------:R-:W-:Y:S01]  /*6c90*/  BAR.SYNC.DEFER_BLOCKING 0x1, 0x100 ;  /* 0x0044000000007b1d */ /* 0x000fe20000010000 */
[----:B------:R-:W-:Y:S01]  /*6ca0*/  IMAD R10, R21, UR5, R4 ;  /* 0x00000005150a7c24 */ /* 0x000fe2000f8e0204 */
[----:B------:R-:W-:Y:S01]  /*6cb0*/  IADD3 R6, P0, R11, R6, RZ ;  /* 0x000000060b067210 */ /* 0x000fe20007f1e0ff */
[----:B------:R-:W-:Y:S01]  /*6cc0*/  IMAD.MOV R11, RZ, RZ, -R11 ;  /* 0x000000ffff0b7224 */ /* 0x000fe200078e0a0b */
[----:B------:R-:W-:Y:S01]  /*6cd0*/  SHF.R.S32.HI R4, RZ, 0x1f, R13 ;  /* 0x0000001fff047819 */ /* 0x000fe2000001140d */
[C---:B------:R-:W-:Y:S01]  /*6ce0*/  IMAD R19, R21.reuse, UR7, R12 ;  /* 0x0000000715137c24 */ /* 0x040fe2000f8e020c */
[----:B------:R-:W-:Y:S01]  /*6cf0*/  ULDC.64 UR4, c[0x0][0xb30] ;  /* 0x0002cc0000047ab9 */ /* 0x000fe20000000a00 */
[----:B------:R-:W-:Y:S01]  /*6d00*/  IMAD.WIDE.U32 R8, R21, UR6, R8 ;  /* 0x0000000615087c25 */ /* 0x000fe2000f8e0008 */
[----:B------:R-:W-:Y:S01]  /*6d10*/  IADD3.X R7, R17, R7, R10, P0, !PT ;  /* 0x0000000711077210 */ /* 0x000fe200007fe40a */
[----:B------:R-:W-:-:S02]  /*6d20*/  ULDC.64 UR6, c[0x0][0xbc8] ;  /* 0x0002f20000067ab9 */ /* 0x000fc40000000a00 */
[----:B------:R-:W-:Y:S01]  /*6d30*/  IMAD.MOV R12, RZ, RZ, -R13 ;  /* 0x000000ffff0c7224 */ /* 0x000fe200078e0a0d */
[----:B------:R-:W-:Y:S01]  /*6d40*/  IADD3 R9, R9, R19, RZ ;  /* 0x0000001309097210 */ /* 0x000fe20007ffe0ff */
[----:B------:R-:W-:Y:S02]  /*6d50*/  IMAD R4, R4, UR4, RZ ;  /* 0x0000000404047c24 */ /* 0x000fe4000f8e02ff */
        /* <DEDUP_REMOVED lines=20> */
[----:B------:R-:W-:Y:S01]  /*6ea0*/  IADD3 R7, R9, R17, RZ ;  /* 0x0000001109077210 */ /* 0x000fe20007ffe0ff */
[----:B------:R-:W-:Y:S01]  /*6eb0*/  SHFL.IDX PT, R10, R18, RZ, 0x1c1f ;  /* 0x001c1fff120a7589 */ /* 0x000fe200000e0000 */
[----:B------:R-:W-:Y:S01]  /*6ec0*/  IMAD R15, R15, 0x80, R0 ;  /* 0x000000800f0f7824 */ /* 0x000fe200078e0200 */
[----:B------:R-:W-:Y:S01]  /*6ed0*/  LEA R3, P1, R8, UR8, 0x2 ;  /* 0x0000000808037c11 */ /* 0x000fe2000f8210ff */
[----:B0-----:R-:W-:Y:S01]  /*6ee0*/  ULEA UR4, UR5, UR4, 0x18 ;  /* 0x0000000405047291 */ /* 0x001fe2000f8ec03f */
[----:B------:R-:W-:Y:S01]  /*6ef0*/  LEA.HI.X R17, R6, UR7, R11, 0x2, P0 ;  /* 0x0000000706117c11 */ /* 0x000fe200080f140b */
[----:B------:R-:W-:Y:S01]  /*6f00*/  SHFL.IDX PT, R12, R18, 0x1, 0x1c1f ;  /* 0x003c1f00120c7f89 */ /* 0x000fe200000e0000 */
[----:B------:R-:W-:Y:S01]  /*6f10*/  IMAD R4, R14, UR6, RZ ;  /* 0x000000060e047c24 */ /* 0x000fe2000f8e02ff */
[----:B------:R-:W-:Y:S01]  /*6f20*/  LOP3.LUT P0, RZ, R20, 0x3, RZ, 0xc0, !PT ;  /* 0x0000000314ff7812 */ /* 0x000fe2000780c0ff */
[C---:B------:R-:W-:Y:S01]  /*6f30*/  VIADD R9, R15.reuse, 0x8 ;  /* 0x000000080f097836 */ /* 0x040fe20000000000 */
[----:B------:R-:W0:Y:S01]  /*6f40*/  SHFL.IDX PT, R11, R17, RZ, 0x1c1f ;  /* 0x001c1fff110b7589 */ /* 0x000e2200000e0000 */
[----:B------:R-:W-:Y:S01]  /*6f50*/  LEA.HI.X R8, R8, UR9, R7, 0x2, P1 ;  /* 0x0000000908087c11 */ /* 0x000fe200088f1407 */
[----:B------:R-:W-:Y:S01]  /*6f60*/  UIADD3 UR4, UR4, 0x30820, URZ ;  /* 0x0003082004047890 */ /* 0x000fe2000fffe03f */
[-C--:B------:R-:W-:Y:S01]  /*6f70*/  ISETP.GE.OR P1, PT, R15, R4.reuse, P0 ;  /* 0x000000040f00720c */ /* 0x080fe20000726670 */
[----:B------:R1:W2:Y:S01]  /*6f80*/  SHFL.IDX PT, R13, R17, 0x1, 0x1c1f ;  /* 0x003c1f00110d7f89 */ /* 0x0002a200000e0000 */
[-C--:B------:R-:W-:Y:S01]  /*6f90*/  ISETP.GE.OR P0, PT, R9, R4.reuse, P0 ;  /* 0x000000040900720c */ /* 0x080fe20000706670 */
[----:B------:R-:W-:Y:S01]  /*6fa0*/  UPRMT UR4, URZ, 0x654, UR4 ;  /* 0x000006543f047896 */ /* 0x000fe20008000004 */
[----:B------:R-:W-:Y:S01]  /*6fb0*/  ISETP.GE.AND P2, PT, R15, R4, PT ;  /* 0x000000040f00720c */ /* 0x000fe20003f46270 */
[----:B------:R3:W4:Y:S01]  /*6fc0*/  SHFL.IDX PT, R6, R3, RZ, 0x1c1f ;  /* 0x001c1fff03067589 */ /* 0x00072200000e0000 */
[----:B-1----:R-:W-:-:S03]  /*6fd0*/  LOP3.LUT R17, R22, 0x7ffffffc, RZ, 0xc0, !PT ;  /* 0x7ffffffc16117812 */ /* 0x002fc600078ec0ff */
[----:B------:R3:W1:Y:S03]  /*6fe0*/  SHFL.IDX PT, R7, R8, RZ, 0x1c1f ;  /* 0x001c1fff08077589 */ /* 0x00066600000e0000 */
[----:B------:R-:W-:Y:S01]  /*6ff0*/  SYNCS.ARRIVE.TRANS64.RED.A1T0 RZ, [UR4], RZ ;  /* 0x000000ffffff79a7 */ /* 0x000fe20008100404 */
[----:B------:R-:W-:-:S05]  /*7000*/  IADD3 R0, R20, -R17, RZ ;  /* 0x8000001114007210 */ /* 0x000fca0007ffe0ff */
[----:B------:R-:W-:Y:S01]  /*7010*/  IMAD.SHL.U32 R0, R0, 0x2, RZ ;  /* 0x0000000200007824 */ /* 0x000fe200078e00ff */
[----:B0-----:R3:W-:Y:S04]  /*7020*/  @!P1 ST.E desc[UR36][R10.64], R5 ;  /* 0x000000050a009985 */ /* 0x0017e8000c101924 */
[----:B--2---:R3:W-:Y:S01]  /*7030*/  @!P0 ST.E desc[UR36][R12.64], R2 ;  /* 0x000000020c008985 */ /* 0x0047e2000c101924 */
[----:B------:R-:W-:Y:S05]  /*7040*/  @P2 BRA `(.L_x_3308) ;  /* 0x0000000800382947 */ /* 0x000fea0003800000 */
[C---:B---3--:R-:W-:Y:S01]  /*7050*/  VIADD R2, R0.reuse, 0x8 ;  /* 0x0000000800027836 */ /* 0x048fe20000000000 */
[C---:B------:R-:W-:Y:S01]  /*7060*/  IADD3 R5, R0.reuse, 0x10, RZ ;  /* 0x0000001000057810 */ /* 0x040fe20007ffe0ff */
[----:B------:R-:W-:Y:S01]  /*7070*/  ULDC UR4, c[0x0][0xac8] ;  /* 0x0002b20000047ab9 */ /* 0x000fe20000000800 */
[C---:B------:R-:W-:Y:S01]  /*7080*/  VIADD R17, R0.reuse, 0x18 ;  /* 0x0000001800117836 */ /* 0x040fe20000000000 */
[C---:B------:R-:W-:Y:S01]  /*7090*/  ISETP.GE.AND P0, PT, R0.reuse, UR4, PT ;  /* 0x0000000400007c0c */ /* 0x040fe2000bf06270 */
[C---:B------:R-:W-:Y:S01]  /*70a0*/  VIADD R18, R0.reuse, 0x20 ;  /* 0x0000002000127836 */ /* 0x040fe20000000000 */
[----:B------:R-:W-:Y:S01]  /*70b0*/  ISETP.GE.AND P2, PT, R5, UR4, PT ;  /* 0x0000000405007c0c */ /* 0x000fe2000bf46270 */
[----:B------:R-:W-:Y:S01]  /*70c0*/  VIADD R19, R0, 0x38 ;  /* 0x0000003800137836 */ /* 0x000fe20000000000 */
[----:B------:R-:W-:Y:S01]  /*70d0*/  ISETP.GE.AND P1, PT, R2, UR4, PT ;  /* 0x0000000402007c0c */ /* 0x000fe2000bf26270 */
[C---:B------:R-:W-:Y:S01]  /*70e0*/  VIADD R21, R0.reuse, 0x48 ;  /* 0x0000004800157836 */ /* 0x040fe20000000000 */
[----:B------:R-:W-:Y:S01]  /*70f0*/  ISETP.GE.AND P5, PT, R17, UR4, PT ;  /* 0x0000000411007c0c */ /* 0x000fe2000bfa6270 */
[----:B------:R-:W-:Y:S01]  /*7100*/  VIADD R22, R0, 0x50 ;  /* 0x0000005000167836 */ /* 0x000fe20000000000 */
[----:B------:R-:W-:-:S02]  /*7110*/  ISETP.GE.AND P6, PT, R18, UR4, PT ;  /* 0x0000000412007c0c */ /* 0x000fc4000bfc6270 */
[C---:B------:R-:W-:Y:S02]  /*7120*/  IADD3 R20, R0.reuse, 0x40, RZ ;  /* 0x0000004000147810 */ /* 0x040fe40007ffe0ff */
[----:B------:R-:W-:Y:S01]  /*7130*/  ISETP.GE.AND P3, PT, R19, UR4, PT ;  /* 0x0000000413007c0c */ /* 0x000fe2000bf66270 */
[C---:B-1--4-:R-:W-:Y:S01]  /*7140*/  @!P0 IMAD.WIDE R10, R0.reuse, 0x4, R6 ;  /* 0x00000004000a8825 */ /* 0x052fe200078e0206 */
[----:B------:R-:W-:Y:S02]  /*7150*/  IADD3 R23, R0, 0x58, RZ ;  /* 0x0000005800177810 */ /* 0x000fe40007ffe0ff */
[----:B------:R-:W-:Y:S02]  /*7160*/  @!P2 LEA.HI R5, R5, R5, RZ, 0x1 ;  /* 0x000000050505a211 */ /* 0x000fe400078f08ff */
[----:B------:R-:W-:Y:S01]  /*7170*/  @!P1 LEA.HI R2, R2, R2, RZ, 0x1 ;  /* 0x0000000202029211 */ /* 0x000fe200078f08ff */
[----:B------:R0:W-:Y:S01]  /*7180*/  @!P0 ST.E.64 desc[UR36][R10.64], R24 ;  /* 0x000000180a008985 */ /* 0x0001e2000c101b24 */
[----:B------:R-:W-:-:S02]  /*7190*/  @!P2 LOP3.LUT R5, R5, 0xfffffffe, RZ, 0xc0, !PT ;  /* 0xfffffffe0505a812 */ /* 0x000fc400078ec0ff */
[----:B------:R-:W-:Y:S02]  /*71a0*/  @!P1 LOP3.LUT R13, R2, 0xfffffffe, RZ, 0xc0, !PT ;  /* 0xfffffffe020d9812 */ /* 0x000fe400078ec0ff */
[----:B------:R-:W-:Y:S01]  /*71b0*/  IADD3 R2, R0, 0x28, RZ ;  /* 0x0000002800027810 */ /* 0x000fe20007ffe0ff */
[--C-:B------:R-:W-:Y:S01]  /*71c0*/  @!P2 IMAD.WIDE R14, R5, 0x4, R6.reuse ;  /* 0x00000004050ea825 */ /* 0x100fe200078e0206 */
[----:B------:R-:W-:Y:S02]  /*71d0*/  @!P5 LEA.HI R17, R17, R17, RZ, 0x1 ;  /* 0x000000111111d211 */ /* 0x000fe400078f08ff */
[----:B------:R-:W-:Y:S01]  /*71e0*/  ISETP.GE.AND P0, PT, R2, UR4, PT ;  /* 0x0000000402007c0c */ /* 0x000fe2000bf06270 */
[--C-:B------:R-:W-:Y:S01]  /*71f0*/  @!P1 IMAD.WIDE R12, R13, 0x4, R6.reuse ;  /* 0x000000040d0c9825 */ /* 0x100fe200078e0206 */
[----:B------:R-:W-:Y:S02]  /*7200*/  @!P6 LEA.HI R18, R18, R18, RZ, 0x1 ;  /* 0x000000121212e211 */ /* 0x000fe400078f08ff */
[----:B------:R-:W-:Y:S01]  /*7210*/  @!P3 LEA.HI R19, R19, R19, RZ, 0x1 ;  /* 0x000000131313b211 */ /* 0x000fe200078f08ff */
[C---:B------:R-:W-:Y:S01]  /*7220*/  VIADD R5, R0.reuse, 0x30 ;  /* 0x0000003000057836 */ /* 0x040fe20000000000 */
[----:B------:R1:W-:Y:S01]  /*7230*/  @!P1 ST.E.64 desc[UR36][R12.64], R28 ;  /* 0x0000001c0c009985 */ /* 0x0003e2000c101b24 */
[----:B------:R-:W-:Y:S01]  /*7240*/  ISETP.GE.AND P1, PT, R21, UR4, PT ;  /* 0x0000000415007c0c */ /* 0x000fe2000bf26270 */
[C---:B0-----:R-:W-:Y:S01]  /*7250*/  VIADD R24, R0.reuse, 0x78 ;  /* 0x0000007800187836 */ /* 0x041fe20000000000 */
[----:B------:R-:W-:Y:S01]  /*7260*/  @!P5 LOP3.LUT R11, R17, 0xfffffffe, RZ, 0xc0, !PT ;  /* 0xfffffffe110bd812 */ /* 0x000fe200078ec0ff */
[----:B------:R0:W-:Y:S01]  /*7270*/  @!P2 ST.E.64 desc[UR36][R14.64], R32 ;  /* 0x000000200e00a985 */ /* 0x0001e2000c101b24 */
[----:B------:R-:W-:Y:S01]  /*7280*/  ISETP.GE.AND P4, PT, R5, UR4, PT ;  /* 0x0000000405007c0c */ /* 0x000fe2000bf86270 */
[----:B------:R-:W-:Y:S01]  /*7290*/  VIADD R25, R0, 0x80 ;  /* 0x0000008000197836 */ /* 0x000fe20000000000 */
[----:B------:R-:W-:Y:S01]  /*72a0*/  ISETP.GE.AND P2, PT, R20, UR4, PT ;  /* 0x0000000414007c0c */ /* 0x000fe2000bf46270 */
[----:B------:R-:W-:Y:S01]  /*72b0*/  @!P5 IMAD.WIDE R10, R11, 0x4, R6 ;  /* 0x000000040b0ad825 */ /* 0x000fe200078e0206 */
[----:B------:R-:W-:-:S02]  /*72c0*/  @!P0 LEA.HI R2, R2, R2, RZ, 0x1 ;  /* 0x0000000202028211 */ /* 0x000fc400078f08ff */
[----:B------:R-:W-:Y:S02]  /*72d0*/  @!P3 LOP3.LUT R19, R19, 0xfffffffe, RZ, 0xc0, !PT ;  /* 0xfffffffe1313b812 */ /* 0x000fe400078ec0ff */
[----:B------:R2:W-:Y:S01]  /*72e0*/  @!P5 ST.E.64 desc[UR36][R10.64], R36 ;  /* 0x000000240a00d985 */ /* 0x0005e2000c101b24 */
[----:B-1----:R-:W-:Y:S02]  /*72f0*/  @!P6 LOP3.LUT R13, R18, 0xfffffffe, RZ, 0xc0, !PT ;  /* 0xfffffffe120de812 */ /* 0x002fe400078ec0ff */
[----:B------:R-:W-:Y:S02]  /*7300*/  @!P1 LEA.HI R21, R21, R21, RZ, 0x1 ;  /* 0x0000001515159211 */ /* 0x000fe400078f08ff */
[----:B0-----:R-:W-:Y:S01]  /*7310*/  @!P4 LEA.HI R14, R5, R5, RZ, 0x1 ;  /* 0x00000005050ec211 */ /* 0x001fe200078f08ff */
[--C-:B------:R-:W-:Y:S01]  /*7320*/  @!P6 IMAD.WIDE R12, R13, 0x4, R6.reuse ;  /* 0x000000040d0ce825 */ /* 0x100fe200078e0206 */
[----:B------:R-:W-:Y:S02]  /*7330*/  @!P2 LEA.HI R20, R20, R20, RZ, 0x1 ;  /* 0x000000141414a211 */ /* 0x000fe400078f08ff */
[----:B------:R-:W-:Y:S01]  /*7340*/  @!P0 LOP3.LUT R5, R2, 0xfffffffe, RZ, 0xc0, !PT ;  /* 0xfffffffe02058812 */ /* 0x000fe200078ec0ff */
[----:B------:R-:W-:Y:S01]  /*7350*/  VIADD R2, R0, 0x60 ;  /* 0x0000006000027836 */ /* 0x000fe20000000000 */
[----:B------:R-:W-:Y:S01]  /*7360*/  @!P4 LOP3.LUT R15, R14, 0xfffffffe, RZ, 0xc0, !PT ;  /* 0xfffffffe0e0fc812 */ /* 0x000fe200078ec0ff */
[----:B------:R0:W-:Y:S01]  /*7370*/  @!P6 ST.E.64 desc[UR36][R12.64], R40 ;  /* 0x000000280c00e985 */ /* 0x0001e2000c101b24 */
[----:B------:R-:W-:Y:S01]  /*7380*/  @!P2 LOP3.LUT R17, R20, 0xfffffffe, RZ, 0xc0, !PT ;  /* 0xfffffffe1411a812 */ /* 0x000fe200078ec0ff */
[----:B--2---:R-:W-:Y:S01]  /*7390*/  @!P0 IMAD.WIDE R10, R5, 0x4, R6 ;  /* 0x00000004050a8825 */ /* 0x004fe200078e0206 */
[----:B------:R-:W-:-:S02]  /*73a0*/  @!P1 LOP3.LUT R21, R21, 0xfffffffe, RZ, 0xc0, !PT ;  /* 0xfffffffe15159812 */ /* 0x000fc400078ec0ff */
[----:B------:R-:W-:Y:S01]  /*73b0*/  ISETP.GE.AND P5, PT, R22, UR4, PT ;  /* 0x0000000416007c0c */ /* 0x000fe2000bfa6270 */
[----:B------:R-:W-:Y:S01]  /*73c0*/  VIADD R5, R0, 0x68 ;  /* 0x0000006800057836 */ /* 0x000fe20000000000 */
[----:B------:R1:W-:Y:S01]  /*73d0*/  @!P0 ST.E.64 desc[UR36][R10.64], R44 ;  /* 0x0000002c0a008985 */ /* 0x0003e2000c101b24 */
[--C-:B------:R-:W-:Y:S01]  /*73e0*/  @!P1 IMAD.WIDE R20, R21, 0x4, R6.reuse ;  /* 0x0000000415149825 */ /* 0x100fe200078e0206 */
[----:B------:R-:W-:Y:S02]  /*73f0*/  ISETP.GE.AND P6, PT, R23, UR4, PT ;  /* 0x0000000417007c0c */ /* 0x000fe4000bfc6270 */
[----:B------:R-:W-:Y:S01]  /*7400*/  ISETP.GE.AND P0, PT, R2, UR4, PT ;  /* 0x0000000402007c0c */ /* 0x000fe2000bf06270 */
[----:B0-----:R-:W-:-:S04]  /*7410*/  @!P4 IMAD.WIDE R12, R15, 0x4, R6 ;  /* 0x000000040f0cc825 */ /* 0x001fc800078e0206 */
[--C-:B------:R-:W-:Y:S01]  /*7420*/  @!P3 IMAD.WIDE R14, R19, 0x4, R6.reuse ;  /* 0x00000004130eb825 */ /* 0x100fe200078e0206 */
[----:B------:R0:W-:Y:S01]  /*7430*/  @!P4 ST.E.64 desc[UR36][R12.64], R48 ;  /* 0x000000300c00c985 */ /* 0x0001e2000c101b24 */
[----:B------:R-:W-:Y:S02]  /*7440*/  ISETP.GE.AND P4, PT, R25, UR4, PT ;  /* 0x0000000419007c0c */ /* 0x000fe4000bf86270 */
[----:B------:R-:W-:Y:S01]  /*7450*/  @!P2 IMAD.WIDE R18, R17, 0x4, R6 ;  /* 0x000000041112a825 */ /* 0x000fe200078e0206 */
[----:B------:R2:W-:Y:S01]  /*7460*/  @!P3 ST.E.64 desc[UR36][R14.64], R52 ;  /* 0x000000340e00b985 */ /* 0x0005e2000c101b24 */
[----:B------:R-:W-:Y:S02]  /*7470*/  IADD3 R17, R0, 0x70, RZ ;  /* 0x0000007000117810 */ /* 0x000fe40007ffe0ff */
[----:B------:R-:W-:Y:S01]  /*7480*/  ISETP.GE.AND P3, PT, R24, UR4, PT ;  /* 0x0000000418007c0c */ /* 0x000fe2000bf66270 */
[----:B------:R3:W-:Y:S01]  /*7490*/  @!P2 ST.E.64 desc[UR36][R18.64], R56 ;  /* 0x000000381200a985 */ /* 0x0007e2000c101b24 */
[----:B------:R-:W-:-:S02]  /*74a0*/  ISETP.GE.AND P2, PT, R17, UR4, PT ;  /* 0x0000000411007c0c */ /* 0x000fc4000bf46270 */
[----:B------:R-:W-:Y:S01]  /*74b0*/  @!P5 LEA.HI R22, R22, R22, RZ, 0x1 ;  /* 0x000000161616d211 */ /* 0x000fe200078f08ff */
[----:B------:R4:W-:Y:S01]  /*74c0*/  @!P1 ST.E.64 desc[UR36][R20.64], R60 ;  /* 0x0000003c14009985 */ /* 0x0009e2000c101b24 */
[----:B------:R-:W-:Y:S02]  /*74d0*/  ISETP.GE.AND P1, PT, R5, UR4, PT ;  /* 0x0000000405007c0c */ /* 0x000fe4000bf26270 */
[----:B------:R-:W-:Y:S02]  /*74e0*/  @!P6 LEA.HI R23, R23, R23, RZ, 0x1 ;  /* 0x000000171717e211 */ /* 0x000fe400078f08ff */
[----:B-1----:R-:W-:Y:S02]  /*74f0*/  @!P5 LOP3.LUT R11, R22, 0xfffffffe, RZ, 0xc0, !PT ;  /* 0xfffffffe160bd812 */ /* 0x002fe400078ec0ff */
[----:B------:R-:W-:Y:S02]  /*7500*/  @!P0 LEA.HI R2, R2, R2, RZ, 0x1 ;  /* 0x0000000202028211 */ /* 0x000fe400078f08ff */
[----:B0-----:R-:W-:Y:S01]  /*7510*/  @!P6 LOP3.LUT R13, R23, 0xfffffffe, RZ, 0xc0, !PT ;  /* 0xfffffffe170de812 */ /* 0x001fe200078ec0ff */
[----:B------:R-:W-:Y:S01]  /*7520*/  @!P5 IMAD.WIDE R10, R11, 0x4, R6 ;  /* 0x000000040b0ad825 */ /* 0x000fe200078e0206 */
[----:B------:R-:W-:-:S02]  /*7530*/  @!P2 LEA.HI R17, R17, R17, RZ, 0x1 ;  /* 0x000000111111a211 */ /* 0x000fc400078f08ff */
[----:B--2---:R-:W-:Y:S01]  /*7540*/  @!P0 LOP3.LUT R15, R2, 0xfffffffe, RZ, 0xc0, !PT ;  /* 0xfffffffe020f8812 */ /* 0x004fe200078ec0ff */
[--C-:B------:R-:W-:Y:S01]  /*7550*/  @!P6 IMAD.WIDE R12, R13, 0x4, R6.reuse ;  /* 0x000000040d0ce825 */ /* 0x100fe200078e0206 */
[----:B------:R-:W-:Y:S01]  /*7560*/  @!P1 LEA.HI R5, R5, R5, RZ, 0x1 ;  /* 0x0000000505059211 */ /* 0x000fe200078f08ff */
[----:B------:R0:W-:Y:S01]  /*7570*/  @!P5 ST.E.64 desc[UR36][R10.64], R64 ;  /* 0x000000400a00d985 */ /* 0x0001e2000c101b24 */
[----:B------:R-:W-:Y:S01]  /*7580*/  @!P3 LEA.HI R24, R24, R24, RZ, 0x1 ;  /* 0x000000181818b211 */ /* 0x000fe200078f08ff */
[----:B------:R-:W-:Y:S01]  /*7590*/  @!P0 IMAD.WIDE R14, R15, 0x4, R6 ;  /* 0x000000040f0e8825 */ /* 0x000fe200078e0206 */
[----:B------:R-:W-:Y:S01]  /*75a0*/  @!P1 LOP3.LUT R5, R5, 0xfffffffe, RZ, 0xc0, !PT ;  /* 0xfffffffe05059812 */ /* 0x000fe200078ec0ff */
[----:B------:R1:W-:Y:S01]  /*75b0*/  @!P6 ST.E.64 desc[UR36][R12.64], R68 ;  /* 0x000000440c00e985 */ /* 0x0003e2000c101b24 */
[----:B------:R-:W-:Y:S02]  /*75c0*/  @!P4 LEA.HI R25, R25, R25, RZ, 0x1 ;  /* 0x000000191919c211 */ /* 0x000fe400078f08ff */
[----:B------:R-:W-:Y:S01]  /*75d0*/  @!P2 LOP3.LUT R17, R17, 0xfffffffe, RZ, 0xc0, !PT ;  /* 0xfffffffe1111a812 */ /* 0x000fe200078ec0ff */
[----:B------:R-:W-:Y:S01]  /*75e0*/  @!P0 ST.E.64 desc[UR36][R14.64], R72 ;  /* 0x000000480e008985 */ /* 0x000fe2000c101b24 */
[----:B---3--:R-:W-:-:S02]  /*75f0*/  @!P3 LOP3.LUT R19, R24, 0xfffffffe, RZ, 0xc0, !PT ;  /* 0xfffffffe1813b812 */ /* 0x008fc400078ec0ff */
[----:B----4-:R-:W-:Y:S02]  /*7600*/  @!P4 LOP3.LUT R21, R25, 0xfffffffe, RZ, 0xc0, !PT ;  /* 0xfffffffe1915c812 */ /* 0x010fe400078ec0ff */
[C---:B------:R-:W-:Y:S01]  /*7610*/  IADD3 R2, R0.reuse, 0x88, RZ ;  /* 0x0000008800027810 */ /* 0x040fe20007ffe0ff */
[--C-:B0-----:R-:W-:Y:S01]  /*7620*/  @!P1 IMAD.WIDE R10, R5, 0x4, R6.reuse ;  /* 0x00000004050a9825 */ /* 0x101fe200078e0206 */
[----:B------:R-:W-:Y:S02]  /*7630*/  IADD3 R22, R0, 0xa0, RZ ;  /* 0x000000a000167810 */ /* 0x000fe40007ffe0ff */
[----:B------:R-:W-:Y:S01]  /*7640*/  ISETP.GE.AND P0, PT, R2, UR4, PT ;  /* 0x0000000402007c0c */ /* 0x000fe2000bf06270 */
[--C-:B-1----:R-:W-:Y:S01]  /*7650*/  @!P2 IMAD.WIDE R12, R17, 0x4, R6.reuse ;  /* 0x00000004110ca825 */ /* 0x102fe200078e0206 */
[----:B------:R0:W-:Y:S03]  /*7660*/  @!P1 ST.E.64 desc[UR36][R10.64], R76 ;  /* 0x0000004c0a009985 */ /* 0x0001e6000c101b24 */
[----:B------:R-:W-:Y:S01]  /*7670*/  VIADD R5, R0, 0x90 ;  /* 0x0000009000057836 */ /* 0x000fe20000000000 */
[----:B------:R1:W-:Y:S01]  /*7680*/  @!P2 ST.E.64 desc[UR36][R12.64], R80 ;  /* 0x000000500c00a985 */ /* 0x0003e2000c101b24 */
[----:B------:R-:W-:-:S03]  /*7690*/  @!P3 IMAD.WIDE R18, R19, 0x4, R6 ;  /* 0x000000041312b825 */ /* 0x000fc600078e0206 */
[----:B------:R-:W-:Y:S01]  /*76a0*/  ISETP.GE.AND P1, PT, R5, UR4, PT ;  /* 0x0000000405007c0c */ /* 0x000fe2000bf26270 */
[----:B------:R-:W-:Y:S01]  /*76b0*/  VIADD R17, R0, 0x98 ;  /* 0x0000009800117836 */ /* 0x000fe20000000000 */
[----:B------:R2:W-:Y:S01]  /*76c0*/  @!P3 ST.E.64 desc[UR36][R18.64], R84 ;  /* 0x000000541200b985 */ /* 0x0005e2000c101b24 */
[----:B------:R-:W-:Y:S01]  /*76d0*/  @!P4 IMAD.WIDE R20, R21, 0x4, R6 ;  /* 0x000000041514c825 */ /* 0x000fe200078e0206 */
[----:B------:R-:W-:Y:S02]  /*76e0*/  ISETP.GE.AND P3, PT, R22, UR4, PT ;  /* 0x0000000416007c0c */ /* 0x000fe4000bf66270 */
[C---:B0-----:R-:W-:Y:S01]  /*76f0*/  IADD3 R11, R0.reuse, 0xb8, RZ ;  /* 0x000000b8000b7810 */ /* 0x041fe20007ffe0ff */
[C---:B------:R-:W-:Y:S01]  /*7700*/  VIADD R14, R0.reuse, 0xa8 ;  /* 0x000000a8000e7836 */ /* 0x040fe20000000000 */
[----:B------:R-:W-:Y:S01]  /*7710*/  ISETP.GE.AND P2, PT, R17, UR4, PT ;  /* 0x0000000411007c0c */ /* 0x000fe2000bf46270 */
[----:B------:R-:W-:Y:S01]  /*7720*/  VIADD R15, R0, 0xb0 ;  /* 0x000000b0000f7836 */ /* 0x000fe20000000000 */
[----:B------:R0:W-:Y:S01]  /*7730*/  @!P4 ST.E.64 desc[UR36][R20.64], R88 ;  /* 0x000000581400c985 */ /* 0x0001e2000c101b24 */
[----:B------:R-:W-:-:S02]  /*7740*/  ISETP.GE.AND P6, PT, R11, UR4, PT ;  /* 0x000000040b007c0c */ /* 0x000fc4000bfc6270 */
[----:B------:R-:W-:Y:S02]  /*7750*/  ISETP.GE.AND P4, PT, R14, UR4, PT ;  /* 0x000000040e007c0c */ /* 0x000fe4000bf86270 */
[----:B------:R-:W-:Y:S02]  /*7760*/  ISETP.GE.AND P5, PT, R15, UR4, PT ;  /* 0x000000040f007c0c */ /* 0x000fe4000bfa6270 */
[----:B------:R-:W-:Y:S02]  /*7770*/  @!P0 LEA.HI R2, R2, R2, RZ, 0x1 ;  /* 0x0000000202028211 */ /* 0x000fe400078f08ff */
[----:B------:R-:W-:Y:S02]  /*7780*/  @!P1 LEA.HI R5, R5, R5, RZ, 0x1 ;  /* 0x0000000505059211 */ /* 0x000fe400078f08ff */
[----:B------:R-:W-:Y:S02]  /*7790*/  @!P2 LEA.HI R17, R17, R17, RZ, 0x1 ;  /* 0x000000111111a211 */ /* 0x000fe400078f08ff */
[----:B------:R-:W-:-:S02]  /*77a0*/  @!P3 LEA.HI R22, R22, R22, RZ, 0x1 ;  /* 0x000000161616b211 */ /* 0x000fc400078f08ff */
[----:B-1----:R-:W-:Y:S02]  /*77b0*/  @!P6 LEA.HI R12, R11, R11, RZ, 0x1 ;  /* 0x0000000b0b0ce211 */ /* 0x002fe400078f08ff */
[----:B------:R-:W-:Y:S02]  /*77c0*/  @!P4 LEA.HI R14, R14, R14, RZ, 0x1 ;  /* 0x0000000e0e0ec211 */ /* 0x000fe400078f08ff */
[----:B------:R-:W-:Y:S02]  /*77d0*/  @!P5 LEA.HI R10, R15, R15, RZ, 0x1 ;  /* 0x0000000f0f0ad211 */ /* 0x000fe400078f08ff */
[----:B------:R-:W-:Y:S02]  /*77e0*/  @!P0 LOP3.LUT R11, R2, 0xfffffffe, RZ, 0xc0, !PT ;  /* 0xfffffffe020b8812 */ /* 0x000fe400078ec0ff */
[----:B------:R-:W-:Y:S02]  /*77f0*/  @!P1 LOP3.LUT R5, R5, 0xfffffffe, RZ, 0xc0, !PT ;  /* 0xfffffffe05059812 */ /* 0x000fe400078ec0ff */
[----:B------:R-:W-:-:S02]  /*7800*/  @!P2 LOP3.LUT R15, R17, 0xfffffffe, RZ, 0xc0, !PT ;  /* 0xfffffffe110fa812 */ /* 0x000fc400078ec0ff */
[----:B--2---:R-:W-:Y:S02]  /*7810*/  @!P3 LOP3.LUT R19, R22, 0xfffffffe, RZ, 0xc0, !PT ;  /* 0xfffffffe1613b812 */ /* 0x004fe400078ec0ff */
        /* <DEDUP_REMOVED lines=17> */
.L_x_3308:
[----:B------:R-:W-:Y:S05]  /*7930*/  BSYNC B0 ;  /* 0x0000000000007941 */ /* 0x000fea0003800000 */
.L_x_3307:
[----:B------:R-:W-:Y:S01]  /*7940*/  ISETP.GE.AND P0, PT, R9, R4, PT ;  /* 0x000000040900720c */ /* 0x000fe20003f06270 */
[----:B01----:R0:W1:Y:S04]  /*7950*/  SHFL.IDX PT, R7, R8, 0x1, 0x1c1f ;  /* 0x003c1f0008077f89 */ /* 0x00306800000e0000 */
[----:B----4-:R0:W4:Y:S08]  /*7960*/  SHFL.IDX PT, R6, R3, 0x1, 0x1c1f ;  /* 0x003c1f0003067f89 */ /* 0x01013000000e0000 */
[----:B0-----:R-:W-:Y:S05]  /*7970*/  @P0 BRA `(.L_x_3279) ;  /* 0x0000004800140947 */ /* 0x001fea0003800000 */
[C---:B---3--:R-:W-:Y:S01]  /*7980*/  VIADD R2, R0.reuse, 0x8 ;  /* 0x0000000800027836 */ /* 0x048fe20000000000 */
[----:B------:R-:W-:Y:S01]  /*7990*/  ULDC UR4, c[0x0][0xac8] ;  /* 0x0002b20000047ab9 */ /* 0x000fe20000000800 */
[C---:B------:R-:W-:Y:S01]  /*79a0*/  VIADD R8, R0.reuse, 0x10 ;  /* 0x0000001000087836 */ /* 0x040fe20000000000 */
[C---:B------:R-:W-:Y:S01]  /*79b0*/  ISETP.GE.AND P2, PT, R0.reuse, UR4, PT ;  /* 0x0000000400007c0c */ /* 0x040fe2000bf46270 */
[----:B------:R-:W-:Y:S01]  /*79c0*/  VIADD R10, R0, 0x20 ;  /* 0x00000020000a7836 */ /* 0x000fe20000000000 */
[----:B------:R-:W-:Y:S01]  /*79d0*/  ISETP.GE.AND P3, PT, R2, UR4, PT ;  /* 0x0000000402007c0c */ /* 0x000fe2000bf66270 */
[C---:B------:R-:W-:Y:S01]  /*79e0*/  VIADD R11, R0.reuse, 0x28 ;  /* 0x00000028000b7836 */ /* 0x040fe20000000000 */
[C---:B------:R-:W-:Y:S01]  /*79f0*/  IADD3 R9, R0.reuse, 0x18, RZ ;  /* 0x0000001800097810 */ /* 0x040fe20007ffe0ff */
[----:B------:R-:W-:Y:S01]  /*7a00*/  VIADD R13, R0, 0x38 ;  /* 0x00000038000d7836 */ /* 0x000fe20000000000 */
[----:B------:R-:W-:Y:S01]  /*7a10*/  ISETP.GE.AND P0, PT, R8, UR4, PT ;  /* 0x0000000408007c0c */ /* 0x000fe2000bf06270 */
[C---:B------:R-:W-:Y:S01]  /*7a20*/  VIADD R14, R0.reuse, 0x40 ;  /* 0x00000040000e7836 */ /* 0x040fe20000000000 */
[----:B------:R-:W-:Y:S01]  /*7a30*/  ISETP.GE.AND P1, PT, R9, UR4, PT ;  /* 0x0000000409007c0c */ /* 0x000fe2000bf26270 */
[C---:B------:R-:W-:Y:S01]  /*7a40*/  VIADD R19, R0.reuse, 0x50 ;  /* 0x0000005000137836 */ /* 0x040fe20000000000 */
[C---:B------:R-:W-:Y:S01]  /*7a50*/  IADD3 R12, R0.reuse, 0x30, RZ ;  /* 0x00000030000c7810 */ /* 0x040fe20007ffe0ff */
[----:B------:R-:W-:Y:S01]  /*7a60*/  VIADD R20, R0, 0x70 ;  /* 0x0000007000147836 */ /* 0x000fe20000000000 */
[----:B------:R-:W-:-:S02]  /*7a70*/  ISETP.GE.AND P5, PT, R13, UR4, PT ;  /* 0x000000040d007c0c */ /* 0x000fc4000bfa6270 */
[----:B------:R-:W-:Y:S02]  /*7a80*/  ISETP.GE.AND P4, PT, R12, UR4, PT ;  /* 0x000000040c007c0c */ /* 0x000fe4000bf86270 */
[----:B------:R-:W-:Y:S02]  /*7a90*/  @!P3 LEA.HI R2, R2, R2, RZ, 0x1 ;  /* 0x000000020202b211 */ /* 0x000fe400078f08ff */
[----:B------:R-:W-:Y:S02]  /*7aa0*/  ISETP.GE.AND P6, PT, R14, UR4, PT ;  /* 0x000000040e007c0c */ /* 0x000fe4000bfc6270 */
[----:B------:R-:W-:Y:S01]  /*7ab0*/  @!P3 LOP3.LUT R5, R2, 0xfffffffe, RZ, 0xc0, !PT ;  /* 0xfffffffe0205b812 */ /* 0x000fe200078ec0ff */
[--C-:B-1--4-:R-:W-:Y:S01]  /*7ac0*/  @!P2 IMAD.WIDE R2, R0, 0x4, R6.reuse ;  /* 0x000000040002a825 */ /* 0x112fe200078e0206 */
[----:B------:R-:W-:Y:S02]  /*7ad0*/  @!P0 LEA.HI R8, R8, R8, RZ, 0x1 ;  /* 0x0000000808088211 */ /* 0x000fe400078f08ff */
[----:B------:R-:W-:Y:S01]  /*7ae0*/  @!P1 LEA.HI R9, R9, R9, RZ, 0x1 ;  /* 0x0000000909099211 */ /* 0x000fe200078f08ff */
[----:B------:R-:W-:Y:S01]  /*7af0*/  @!P3 IMAD.WIDE R4, R5, 0x4, R6 ;  /* 0x000000040504b825 */ /* 0x000fe200078e0206 */
[----:B------:R0:W-:Y:S01]  /*7b00*/  @!P2 ST.E.64 desc[UR36][R2.64], R26 ;  /* 0x0000001a0200a985 */ /* 0x0001e2000c101b24 */
[----:B------:R-:W-:-:S02]  /*7b10*/  ISETP.GE.AND P2, PT, R10, UR4, PT ;  /* 0x000000040a007c0c */ /* 0x000fc4000bf46270 */
[----:B------:R-:W-:Y:S01]  /*7b20*/  @!P4 LEA.HI R12, R12, R12, RZ, 0x1 ;  /* 0x0000000c0c0cc211 */ /* 0x000fe200078f08ff */
[----:B------:R1:W-:Y:S01]  /*7b30*/  @!P3 ST.E.64 desc[UR36][R4.64], R30 ;  /* 0x0000001e0400b985 */ /* 0x0003e2000c101b24 */
[----:B------:R-:W-:Y:S02]  /*7b40*/  ISETP.GE.AND P3, PT, R11, UR4, PT ;  /* 0x000000040b007c0c */ /* 0x000fe4000bf66270 */
[----:B------:R-:W-:Y:S02]  /*7b50*/  @!P6 LEA.HI R14, R14, R14, RZ, 0x1 ;  /* 0x0000000e0e0ee211 */ /* 0x000fe400078f08ff */
[----:B------:R-:W-:Y:S02]  /*7b60*/  IADD3 R18, R0, 0x48, RZ ;  /* 0x0000004800127810 */ /* 0x000fe40007ffe0ff */
[----:B------:R-:W-:Y:S01]  /*7b70*/  @!P6 LOP3.LUT R17, R14, 0xfffffffe, RZ, 0xc0, !PT ;  /* 0xfffffffe0e11e812 */ /* 0x000fe200078ec0ff */
[C---:B------:R-:W-:Y:S01]  /*7b80*/  VIADD R14, R0.reuse, 0x58 ;  /* 0x00000058000e7836 */ /* 0x040fe20000000000 */
[----:B------:R-:W-:-:S02]  /*7b90*/  IADD3 R21, R0, 0x78, RZ ;  /* 0x0000007800157810 */ /* 0x000fc40007ffe0ff */
[----:B0-----:R-:W-:Y:S02]  /*7ba0*/  @!P0 LOP3.LUT R3, R8, 0xfffffffe, RZ, 0xc0, !PT ;  /* 0xfffffffe08038812 */ /* 0x001fe400078ec0ff */
[----:B------:R-:W-:Y:S02]  /*7bb0*/  @!P2 LEA.HI R10, R10, R10, RZ, 0x1 ;  /* 0x0000000a0a0aa211 */ /* 0x000fe400078f08ff */
[----:B-1----:R-:W-:Y:S01]  /*7bc0*/  @!P1 LOP3.LUT R5, R9, 0xfffffffe, RZ, 0xc0, !PT ;  /* 0xfffffffe09059812 */ /* 0x002fe200078ec0ff */
[--C-:B------:R-:W-:Y:S01]  /*7bd0*/  @!P0 IMAD.WIDE R2, R3, 0x4, R6.reuse ;  /* 0x0000000403028825 */ /* 0x100fe200078e0206 */
[----:B------:R-:W-:Y:S02]  /*7be0*/  @!P3 LEA.HI R11, R11, R11, RZ, 0x1 ;  /* 0x0000000b0b0bb211 */ /* 0x000fe400078f08ff */
[----:B------:R-:W-:Y:S01]  /*7bf0*/  @!P5 LEA.HI R8, R13, R13, RZ, 0x1 ;  /* 0x0000000d0d08d211 */ /* 0x000fe200078f08ff */
[----:B------:R-:W-:Y:S01]  /*7c00*/  @!P1 IMAD.WIDE R4, R5, 0x4, R6 ;  /* 0x0000000405049825 */ /* 0x000fe200078e0206 */
[----:B------:R-:W-:Y:S01]  /*7c10*/  @!P2 LOP3.LUT R9, R10, 0xfffffffe, RZ, 0xc0, !PT ;  /* 0xfffffffe0a09a812 */ /* 0x000fe200078ec0ff */
[----:B------:R0:W-:Y:S01]  /*7c20*/  @!P0 ST.E.64 desc[UR36][R2.64], R34 ;  /* 0x0000002202008985 */ /* 0x0001e2000c101b24 */
[----:B------:R-:W-:-:S02]  /*7c30*/  @!P3 LOP3.LUT R11, R11, 0xfffffffe, RZ, 0xc0, !PT ;  /* 0xfffffffe0b0bb812 */ /* 0x000fc400078ec0ff */
[----:B------:R-:W-:Y:S01]  /*7c40*/  @!P4 LOP3.LUT R13, R12, 0xfffffffe, RZ, 0xc0, !PT ;  /* 0xfffffffe0c0dc812 */ /* 0x000fe200078ec0ff */
[----:B------:R1:W-:Y:S01]  /*7c50*/  @!P1 ST.E.64 desc[UR36][R4.64], R38 ;  /* 0x0000002604009985 */ /* 0x0003e2000c101b24 */
[----:B------:R-:W-:Y:S02]  /*7c60*/  @!P5 LOP3.LUT R15, R8, 0xfffffffe, RZ, 0xc0, !PT ;  /* 0xfffffffe080fd812 */ /* 0x000fe400078ec0ff */
[----:B------:R-:W-:Y:S02]  /*7c70*/  ISETP.GE.AND P1, PT, R18, UR4, PT ;  /* 0x0000000412007c0c */ /* 0x000fe4000bf26270 */
[----:B------:R-:W-:Y:S01]  /*7c80*/  ISETP.GE.AND P0, PT, R19, UR4, PT ;  /* 0x0000000413007c0c */ /* 0x000fe2000bf06270 */
[----:B0-----:R-:W-:-:S04]  /*7c90*/  @!P2 IMAD.WIDE R2, R9, 0x4, R6 ;  /* 0x000000040902a825 */ /* 0x001fc800078e0206 */
[--C-:B-1----:R-:W-:Y:S01]  /*7ca0*/  @!P3 IMAD.WIDE R4, R11, 0x4, R6.reuse ;  /* 0x000000040b04b825 */ /* 0x102fe200078e0206 */
[----:B------:R0:W-:Y:S01]  /*7cb0*/  @!P2 ST.E.64 desc[UR36][R2.64], R42 ;  /* 0x0000002a0200a985 */ /* 0x0001e2000c101b24 */
[----:B------:R-:W-:Y:S02]  /*7cc0*/  ISETP.GE.AND P2, PT, R14, UR4, PT ;  /* 0x000000040e007c0c */ /* 0x000fe4000bf46270 */
[--C-:B------:R-:W-:Y:S01]  /*7cd0*/  @!P4 IMAD.WIDE R8, R13, 0x4, R6.reuse ;  /* 0x000000040d08c825 */ /* 0x100fe200078e0206 */
[----:B------:R1:W-:Y:S01]  /*7ce0*/  @!P3 ST.E.64 desc[UR36][R4.64], R46 ;  /* 0x0000002e0400b985 */ /* 0x0003e2000c101b24 */
[----:B------:R-:W-:Y:S02]  /*7cf0*/  ISETP.GE.AND P3, PT, R21, UR4, PT ;  /* 0x0000000415007c0c */ /* 0x000fe4000bf66270 */
[--C-:B------:R-:W-:Y:S01]  /*7d00*/  @!P5 IMAD.WIDE R10, R15, 0x4, R6.reuse ;  /* 0x000000040f0ad825 */ /* 0x100fe200078e0206 */
[----:B------:R-:W-:Y:S01]  /*7d10*/  IADD3 R15, R0, 0x60, RZ ;  /* 0x00000060000f7810 */ /* 0x000fe20007ffe0ff */
[----:B------:R2:W-:Y:S01]  /*7d20*/  @!P4 ST.E.64 desc[UR36][R8.64], R50 ;  /* 0x000000320800c985 */ /* 0x0005e2000c101b24 */
[----:B------:R-:W-:Y:S01]  /*7d30*/  ISETP.GE.AND P4, PT, R20, UR4, PT ;  /* 0x0000000414007c0c */ /* 0x000fe2000bf86270 */
[--C-:B------:R-:W-:Y:S01]  /*7d40*/  @!P6 IMAD.WIDE R12, R17, 0x4, R6.reuse ;  /* 0x00000004110ce825 */ /* 0x100fe200078e0206 */
[----:B------:R-:W-:Y:S01]  /*7d50*/  @!P1 LEA.HI R18, R18, R18, RZ, 0x1 ;  /* 0x0000001212129211 */ /* 0x000fe200078f08ff */
[----:B------:R3:W-:Y:S01]  /*7d60*/  @!P5 ST.E.64 desc[UR36][R10.64], R54 ;  /* 0x000000360a00d985 */ /* 0x0007e2000c101b24 */
[----:B------:R-:W-:Y:S01]  /*7d70*/  @!P0 LEA.HI R19, R19, R19, RZ, 0x1 ;  /* 0x0000001313138211 */ /* 0x000fe200078f08ff */
[----:B------:R-:W-:Y:S01]  /*7d80*/  VIADD R17, R0, 0x68 ;  /* 0x0000006800117836 */ /* 0x000fe20000000000 */
[----:B0-----:R-:W-:Y:S01]  /*7d90*/  @!P1 LOP3.LUT R3, R18, 0xfffffffe, RZ, 0xc0, !PT ;  /* 0xfffffffe12039812 */ /* 0x001fe200078ec0ff */
[----:B------:R0:W-:Y:S01]  /*7da0*/  @!P6 ST.E.64 desc[UR36][R12.64], R58 ;  /* 0x0000003a0c00e985 */ /* 0x0001e2000c101b24 */
[----:B------:R-:W-:Y:S01]  /*7db0*/  ISETP.GE.AND P6, PT, R15, UR4, PT ;  /* 0x000000040f007c0c */ /* 0x000fe2000bfc6270 */
[----:B------:R-:W-:Y:S01]  /*7dc0*/  VIADD R18, R0, 0x80 ;  /* 0x0000008000127836 */ /* 0x000fe20000000000 */
[----:B------:R-:W-:Y:S01]  /*7dd0*/  ISETP.GE.AND P5, PT, R17, UR4, PT ;  /* 0x0000000411007c0c */ /* 0x000fe2000bfa6270 */
[----:B------:R-:W-:Y:S01]  /*7de0*/  @!P1 IMAD.WIDE R2, R3, 0x4, R6 ;  /* 0x0000000403029825 */ /* 0x000fe200078e0206 */
[----:B-1----:R-:W-:-:S02]  /*7df0*/  @!P0 LOP3.LUT R5, R19, 0xfffffffe, RZ, 0xc0, !PT ;  /* 0xfffffffe13058812 */ /* 0x002fc400078ec0ff */
[----:B------:R-:W-:Y:S01]  /*7e00*/  @!P2 LEA.HI R14, R14, R14, RZ, 0x1 ;  /* 0x0000000e0e0ea211 */ /* 0x000fe200078f08ff */
[----:B------:R-:W-:Y:S01]  /*7e10*/  VIADD R19, R0, 0x88 ;  /* 0x0000008800137836 */ /* 0x000fe20000000000 */
[----:B------:R-:W-:Y:S01]  /*7e20*/  @!P4 LEA.HI R20, R20, R20, RZ, 0x1 ;  /* 0x000000141414c211 */ /* 0x000fe200078f08ff */
[----:B------:R-:W-:Y:S01]  /*7e30*/  @!P0 IMAD.WIDE R4, R5, 0x4, R6 ;  /* 0x0000000405048825 */ /* 0x000fe200078e0206 */
[----:B------:R-:W-:Y:S01]  /*7e40*/  @!P3 LEA.HI R21, R21, R21, RZ, 0x1 ;  /* 0x000000151515b211 */ /* 0x000fe200078f08ff */
[----:B------:R1:W-:Y:S01]  /*7e50*/  @!P1 ST.E.64 desc[UR36][R2.64], R62 ;  /* 0x0000003e02009985 */ /* 0x0003e2000c101b24 */
[----:B--2---:R-:W-:Y:S02]  /*7e60*/  @!P2 LOP3.LUT R9, R14, 0xfffffffe, RZ, 0xc0, !PT ;  /* 0xfffffffe0e09a812 */ /* 0x004fe400078ec0ff */
[----:B------:R-:W-:Y:S01]  /*7e70*/  @!P6 LEA.HI R15, R15, R15, RZ, 0x1 ;  /* 0x0000000f0f0fe211 */ /* 0x000fe200078f08ff */
[----:B------:R2:W-:Y:S01]  /*7e80*/  @!P0 ST.E.64 desc[UR36][R4.64], R66 ;  /* 0x0000004204008985 */ /* 0x0005e2000c101b24 */
[----:B------:R-:W-:-:S02]  /*7e90*/  @!P5 LEA.HI R17, R17, R17, RZ, 0x1 ;  /* 0x000000111111d211 */ /* 0x000fc400078f08ff */
[----:B------:R-:W-:Y:S02]  /*7ea0*/  @!P6 LOP3.LUT R15, R15, 0xfffffffe, RZ, 0xc0, !PT ;  /* 0xfffffffe0f0fe812 */ /* 0x000fe400078ec0ff */
[----:B------:R-:W-:Y:S02]  /*7eb0*/  @!P5 LOP3.LUT R17, R17, 0xfffffffe, RZ, 0xc0, !PT ;  /* 0xfffffffe1111d812 */ /* 0x000fe400078ec0ff */
[----:B---3--:R-:W-:Y:S02]  /*7ec0*/  @!P4 LOP3.LUT R11, R20, 0xfffffffe, RZ, 0xc0, !PT ;  /* 0xfffffffe140bc812 */ /* 0x008fe400078ec0ff */
[----:B0-----:R-:W-:Y:S01]  /*7ed0*/  @!P3 LOP3.LUT R13, R21, 0xfffffffe, RZ, 0xc0, !PT ;  /* 0xfffffffe150db812 */ /* 0x001fe200078ec0ff */
[--C-:B-1----:R-:W-:Y:S01]  /*7ee0*/  @!P2 IMAD.WIDE R2, R9, 0x4, R6.reuse ;  /* 0x000000040902a825 */ /* 0x102fe200078e0206 */
[----:B------:R-:W-:Y:S02]  /*7ef0*/  ISETP.GE.AND P0, PT, R18, UR4, PT ;  /* 0x0000000412007c0c */ /* 0x000fe4000bf06270 */
[----:B------:R-:W-:Y:S01]  /*7f00*/  ISETP.GE.AND P1, PT, R19, UR4, PT ;  /* 0x0000000413007c0c */ /* 0x000fe2000bf26270 */
[----:B--2---:R-:W-:Y:S01]  /*7f10*/  @!P6 IMAD.WIDE R4, R15, 0x4, R6 ;  /* 0x000000040f04e825 */ /* 0x004fe200078e0206 */
[----:B------:R0:W-:Y:S01]  /*7f20*/  @!P2 ST.E.64 desc[UR36][R2.64], R70 ;  /* 0x000000460200a985 */ /* 0x0001e2000c101b24 */
[----:B------:R-:W-:-:S02]  /*7f30*/  IADD3 R14, R0, 0x90, RZ ;  /* 0x00000090000e7810 */ /* 0x000fc40007ffe0ff */
[--C-:B------:R-:W-:Y:S01]  /*7f40*/  @!P5 IMAD.WIDE R8, R17, 0x4, R6.reuse ;  /* 0x000000041108d825 */ /* 0x100fe200078e0206 */
[----:B------:R1:W-:Y:S01]  /*7f50*/  @!P6 ST.E.64 desc[UR36][R4.64], R74 ;  /* 0x0000004a0400e985 */ /* 0x0003e2000c101b24 */
[----:B------:R-:W-:Y:S02]  /*7f60*/  IADD3 R20, R0, 0xa8, RZ ;  /* 0x000000a800147810 */ /* 0x000fe40007ffe0ff */
[--C-:B------:R-:W-:Y:S01]  /*7f70*/  @!P4 IMAD.WIDE R10, R11, 0x4, R6.reuse ;  /* 0x000000040b0ac825 */ /* 0x100fe200078e0206 */
[----:B------:R2:W-:Y:S01]  /*7f80*/  @!P5 ST.E.64 desc[UR36][R8.64], R78 ;  /* 0x0000004e0800d985 */ /* 0x0005e2000c101b24 */
[----:B------:R-:W-:Y:S02]  /*7f90*/  ISETP.GE.AND P2, PT, R14, UR4, PT ;  /* 0x000000040e007c0c */ /* 0x000fe4000bf46270 */
[----:B------:R-:W-:Y:S01]  /*7fa0*/  @!P3 IMAD.WIDE R12, R13, 0x4, R6 ;  /* 0x000000040d0cb825 */ /* 0x000fe200078e0206 */
[----:B------:R3:W-:Y:S01]  /*7fb0*/  @!P4 ST.E.64 desc[UR36][R10.64], R82 ;  /* 0x000000520a00c985 */ /* 0x0007e2000c101b24 */
[----:B------:R-:W-:-:S02]  /*7fc0*/  ISETP.GE.AND P5, PT, R20, UR4, PT ;  /* 0x0000000414007c0c */ /* 0x000fc4000bfa6270 */
[C---:B------:R-:W-:Y:S01]  /*7fd0*/  VIADD R15, R0.reuse, 0x98 ;  /* 0x00000098000f7836 */ /* 0x040fe20000000000 */
[----:B------:R4:W-:Y:S01]  /*7fe0*/  @!P3 ST.E.64 desc[UR36][R12.64], R86 ;  /* 0x000000560c00b985 */ /* 0x0009e2000c101b24 */
[----:B------:R-:W-:Y:S01]  /*7ff0*/  VIADD R17, R0, 0xa0 ;  /* 0x000000a000117836 */ /* 0x000fe20000000000 */
[----:B------:R-:W-:Y:S01]  /*8000*/  @!P0 LEA.HI R18, R18, R18, RZ, 0x1 ;  /* 0x0000001212128211 */ /* 0x000fe200078f08ff */
[C---:B------:R-:W-:Y:S01]  /*8010*/  VIADD R21, R0.reuse, 0xb0 ;  /* 0x000000b000157836 */ /* 0x040fe20000000000 */
[----:B------:R-:W-:Y:S01]  /*8020*/  ISETP.GE.AND P3, PT, R15, UR4, PT ;  /* 0x000000040f007c0c */ /* 0x000fe2000bf66270 */
[----:B------:R-:W-:Y:S01]  /*8030*/  VIADD R0, R0, 0xb8 ;  /* 0x000000b800007836 */ /* 0x000fe20000000000 */
[----:B------:R-:W-:Y:S02]  /*8040*/  ISETP.GE.AND P4, PT, R17, UR4, PT ;  /* 0x0000000411007c0c */ /* 0x000fe4000bf86270 */
[----:B------:R-:W-:Y:S02]  /*8050*/  ISETP.GE.AND P6, PT, R21, UR4, PT ;  /* 0x0000000415007c0c */ /* 0x000fe4000bfc6270 */
[----:B------:R-:W-:-:S02]  /*8060*/  @!P1 LEA.HI R19, R19, R19, RZ, 0x1 ;  /* 0x0000001313139211 */ /* 0x000fc400078f08ff */
        /* <DEDUP_REMOVED lines=12> */
[----:B------:R-:W-:Y:S02]  /*8130*/  @!P3 LOP3.LUT R15, R15, 0xfffffffe, RZ, 0xc0, !PT ;  /* 0xfffffffe0f0fb812 */ /* 0x000fe400078ec0ff */
[----:B------:R-:W-:Y:S02]  /*8140*/  @!P4 LOP3.LUT R17, R17, 0xfffffffe, RZ, 0xc0, !PT ;  /* 0xfffffffe1111c812 */ /* 0x000fe400078ec0ff */
[----:B---3--:R-:W-:Y:S02]  /*8150*/  @!P5 LOP3.LUT R11, R20, 0xfffffffe, RZ, 0xc0, !PT ;  /* 0xfffffffe140bd812 */ /* 0x008fe400078ec0ff */
[----:B----4-:R-:W-:Y:S02]  /*8160*/  @!P6 LOP3.LUT R13, R21, 0xfffffffe, RZ, 0xc0, !PT ;  /* 0xfffffffe150de812 */ /* 0x010fe400078ec0ff */
[----:B------:R-:W-:Y:S01]  /*8170*/  ISETP.GE.AND P0, PT, R0, UR4, PT ;  /* 0x0000000400007c0c */ /* 0x000fe2000bf06270 */
[----:B0-----:R-:W-:-:S04]  /*8180*/  @!P2 IMAD.WIDE R2, R9, 0x4, R6 ;  /* 0x000000040902a825 */ /* 0x001fc800078e0206 */
[--C-:B-1----:R-:W-:Y:S01]  /*8190*/  @!P3 IMAD.WIDE R4, R15, 0x4, R6.reuse ;  /* 0x000000040f04b825 */ /* 0x102fe200078e0206 */
[----:B------:R0:W-:Y:S03]  /*81a0*/  @!P2 ST.E.64 desc[UR36][R2.64], R98 ;  /* 0x000000620200a985 */ /* 0x0001e6000c101b24 */
        /* <DEDUP_REMOVED lines=9> */
[----:B0-----:R-:W-:-:S05]  /*8240*/  LOP3.LUT R3, R0, 0xfffffffe, RZ, 0xc0, !PT ;  /* 0xfffffffe00037812 */ /* 0x001fca00078ec0ff */
[----:B------:R-:W-:-:S05]  /*8250*/  IMAD.WIDE R6, R3, 0x4, R6 ;  /* 0x0000000403067825 */ /* 0x000fca00078e0206 */
[----:B------:R0:W-:Y:S01]  /*8260*/  ST.E.64 desc[UR36][R6.64], R118 ;  /* 0x0000007606007985 */ /* 0x0001e2000c101b24 */
[----:B------:R-:W-:Y:S05]  /*8270*/  BRA `(.L_x_3279) ;  /* 0x0000003c00d47947 */ /* 0x000fea0003800000 */
.L_x_3306:
        /* <DEDUP_REMOVED lines=16> */
[----:B------:R-:W-:-:S05]  /*8380*/  MOV R5, R0 ;  /* 0x0000000000057202 */ /* 0x000fca0000000f00 */
        /* <DEDUP_REMOVED lines=20> */
[----:B---3--:R-:W-:-:S04]  /*84d0*/  @P0 SHF.R.U32.HI R5, RZ, R9, R4 ;  /* 0x00000009ff050219 */ /* 0x008fc80000011604 */
[----:B------:R-:W-:Y:S01]  /*84e0*/  IADD3 R3, R11, R3, RZ ;  /* 0x000000030b037210 */ /* 0x000fe20007ffe0ff */
        /* <DEDUP_REMOVED lines=15> */
[----:B------:R-:W-:-:S03]  /*85e0*/  ULDC.64 UR4, c[0x0][0xba8] ;  /* 0x0002ea0000047ab9 */ /* 0x000fc60000000a00 */
[----:B------:R-:W-:Y:S01]  /*85f0*/  IMAD.IADD R3, R3, 0x1, R5 ;  /* 0x0000000103037824 */ /* 0x000fe200078e0205 */
[----:B------:R-:W-:-:S04]  /*8600*/  LEA R4, P0, R2, UR4, 0x2 ;  /* 0x0000000402047c11 */ /* 0x000fc8000f8010ff */
[----:B------:R-:W-:Y:S01]  /*8610*/  LEA.HI.X R5, R2, UR5, R3, 0x2, P0 ;  /* 0x0000000502057c11 */ /* 0x000fe200080f1403 */
[----:B------:R-:W-:-:S05]  /*8620*/  IMAD.MOV.U32 R3, RZ, RZ, -0x800000 ;  /* 0xff800000ff037424 */ /* 0x000fca00078e00ff */
[----:B------:R0:W-:Y:S01]  /*8630*/  STG.E desc[UR36][R4.64], R3 ;  /* 0x0000000304007986 */ /* 0x0001e2000c101924 */
[----:B------:R-:W-:Y:S05]  /*8640*/  BRA `(.L_x_3279) ;  /* 0x0000003800e07947 */ /* 0x000fea0003800000 */
.L_x_3277:
        /* <DEDUP_REMOVED lines=18> */
.L_x_3309:
[----:B------:R-:W-:Y:S01]  /*8770*/  ULDC UR7, c[0x0][0xc50] ;  /* 0x0003140000077ab9 */ /* 0x000fe20000000800 */
[----:B------:R-:W-:Y:S01]  /*8780*/  UMOV UR41, UR6 ;  /* 0x0000000600297c82 */ /* 0x000fe20008000000 */
[----:B------:R-:W-:-:S11]  /*8790*/  UISETP.NE.AND UP0, UPT, UR7, 0x1, UPT ;  /* 0x000000010700788c */ /* 0x000fd6000bf05270 */
[----:B------:R-:W-:Y:S01]  /*87a0*/  @UP0 ULDC UR4, c[0x0][0xc54] ;  /* 0x0003150000040ab9 */ /* 0x000fe20000000800 */
[----:B------:R-:W-:Y:S01]  /*87b0*/  @UP0 ULDC UR8, c[0x0][0xc58] ;  /* 0x0003160000080ab9 */ /* 0x000fe20000000800 */
[----:B------:R-:W-:-:S04]  /*87c0*/  UIMAD.WIDE.U32 UR4, UR6, UR4, URZ ;  /* 0x00000004060472a5 */ /* 0x000fc8000f8e003f */
[----:B------:R-:W-:-:S12]  /*87d0*/  @UP0 USHF.R.U32.HI UR41, URZ, UR8, UR5 ;  /* 0x000000083f290299 */ /* 0x000fd80008011605 */
.L_x_3310:
[----:B------:R-:W-:Y:S01]  /*87e0*/  ISETP.GE.AND P0, PT, R26, RZ, PT ;  /* 0x000000ff1a00720c */ /* 0x000fe20003f06270 */
[----:B------:R-:W-:Y:S01]  /*87f0*/  UIADD3 UR4, -UR41, URZ, URZ ;  /* 0x0000003f29047290 */ /* 0x000fe2000fffe13f */
[----:B------:R-:W-:Y:S01]  /*8800*/  MOV R28, 0x1 ;  /* 0x00000001001c7802 */ /* 0x000fe20000000f00 */
[----:B------:R-:W-:Y:S02]  /*8810*/  IMAD.MOV.U32 R0, RZ, RZ, RZ ;  /* 0x000000ffff007224 */ /* 0x000fe400078e00ff */
[----:B------:R-:W-:Y:S01]  /*8820*/  UIMAD UR6, UR7, UR4, UR6 ;  /* 0x00000004070672a4 */ /* 0x000fe2000f8e0206 */
[----:B------:R-:W-:-:S07]  /*8830*/  IMAD.MOV.U32 R6, RZ, RZ, 0x1 ;  /* 0x00000001ff067424 */ /* 0x000fce00078e00ff */
[----:B------:R-:W-:Y:S05]  /*8840*/  @!P0 BRA `(.L_x_3311) ;  /* 0x0000003400988947 */ /* 0x000fea0003800000 */
[----:B------:R-:W0:Y:S01]  /*8850*/  LDC.64 R2, c[0x0][0xa28] ;  /* 0x00028a00ff027b82 */ /* 0x000e220000000a00 */
[----:B------:R-:W-:Y:S01]  /*8860*/  ULDC.64 UR4, c[0x0][0x418] ;  /* 0x0001060000047ab9 */ /* 0x000fe20000000a00 */
[----:B------:R-:W-:Y:S01]  /*8870*/  ULDC UR42, c[0x0][0x2f0] ;  /* 0x0000bc00002a7ab9 */ /* 0x000fe20000000800 */
[----:B------:R-:W-:Y:S02]  /*8880*/  MOV R19, RZ ;  /* 0x000000ff00137202 */ /* 0x000fe40000000f00 */
[----:B0-----:R-:W-:-:S04]  /*8890*/  ISETP.NE.U32.AND P0, PT, R2, RZ, PT ;  /* 0x000000ff0200720c */ /* 0x001fc80003f05070 */
[----:B------:R-:W-:Y:S01]  /*88a0*/  ISETP.NE.AND.EX P0, PT, R3, RZ, PT, P0 ;  /* 0x000000ff0300720c */ /* 0x000fe20003f05300 */
[----:B------:R-:W-:-:S03]  /*88b0*/  UISETP.NE.U32.AND UP0, UPT, UR4, URZ, UPT ;  /* 0x0000003f0400728c */ /* 0x000fc6000bf05070 */
[----:B------:R-:W-:-:S09]  /*88c0*/  ULDC UR4, c[0x0][0x424] ;  /* 0x0001090000047ab9 */ /* 0x000fd20000000800 */
[----:B------:R-:W0:Y:S01]  /*88d0*/  @P0 LDC.64 R2, c[0x0][0xa28] ;  /* 0x00028a00ff020b82 */ /* 0x000e220000000a00 */
[----:B------:R-:W-:-:S04]  /*88e0*/  UISETP.NE.AND.EX UP0, UPT, UR5, URZ, UPT, UP0 ;  /* 0x0000003f0500728c */ /* 0x000fc8000bf05300 */
[----:B------:R-:W-:-:S04]  /*88f0*/  USEL UR4, UR4, 0x1, UP0 ;  /* 0x0000000104047887 */ /* 0x000fc80008000000 */
[----:B------:R-:W-:Y:S01]  /*8900*/  UIMAD UR42, UR4, UR42, URZ ;  /* 0x0000002a042a72a4 */ /* 0x000fe2000f8e023f */
[----:B------:R-:W1:Y:S03]  /*8910*/  S2R R22, SR_CTAID.X ;  /* 0x0000000000167919 */ /* 0x000e660000002500 */
[----:B------:R-:W-:Y:S02]  /*8920*/  UISETP.GE.AND UP0, UPT, UR42, 0x1, UPT ;  /* 0x000000012a00788c */ /* 0x000fe4000bf06270 */
[----:B------:R-:W-:Y:S01]  /*8930*/  UIADD3 UR4, UR42, 0x5f, URZ ;  /* 0x0000005f2a047890 */ /* 0x000fe2000fffe03f */
[----:B0-----:R-:W-:-:S05]  /*8940*/  @P0 IMAD.WIDE R2, R26, 0x4, R2 ;  /* 0x000000041a020825 */ /* 0x001fca00078e0202 */
[----:B------:R0:W5:Y:S01]  /*8950*/  @P0 LDG.E R19, desc[UR36][R2.64] ;  /* 0x0000002402130981 */ /* 0x000162000c1e1900 */
[----:B------:R-:W-:Y:S01]  /*8960*/  PLOP3.LUT P0, PT, PT, PT, UP0, 0x80, 0x0 ;  /* 0x000000000000781c */ /* 0x000fe20003f0f008 */
[----:B------:R-:W-:Y:S02]  /*8970*/  UIMAD.WIDE UR4, UR4, 0x2aaaaaab, URZ ;  /* 0x2aaaaaab040478a5 */ /* 0x000fe4000f8e023f */
[----:B------:R-:W-:Y:S02]  /*8980*/  ULOP3.LUT UR46, UR6, 0xffff, URZ, 0xc0, !UPT ;  /* 0x0000ffff062e7892 */ /* 0x000fe4000f8ec03f */
[----:B------:R-:W-:Y:S01]  /*8990*/  USHF.R.U32.HI UR43, URZ, 0x1f, UR5 ;  /* 0x0000001f3f2b7899 */ /* 0x000fe20008011605 */
[----:B------:R-:W-:-:S03]  /*89a0*/  UMOV UR40, URZ ;  /* 0x0000003f00287c82 */ /* 0x000fc60008000000 */
        /* <DEDUP_REMOVED lines=35> */
.L_x_3312:
[----:B------:R-:W-:Y:S02]  /*8be0*/  UIMAD UR47, UR46, UR40, URZ ;  /* 0x000000282e2f72a4 */ /* 0x000fe4000f8e023f */
[----:B------:R-:W-:Y:S02]  /*8bf0*/  MOV R3, UR40 ;  /* 0x0000002800037c02 */ /* 0x000fe40008000f00 */
[----:B------:R-:W-:Y:S02]  /*8c00*/  MOV R6, 0x1 ;  /* 0x0000000100067802 */ /* 0x000fe40000000f00 */
        /* <DEDUP_REMOVED lines=23> */
[----:B------:R-:W-:Y:S01]  /*8d80*/  MOV R11, UR5 ;  /* 0x00000005000b7c02 */ /* 0x000fe20008000f00 */
[----:B------:R-:W-:Y:S01]  /*8d90*/  IMAD.U32 R10, RZ, RZ, UR4 ;  /* 0x00000004ff0a7e24 */ /* 0x000fe2000f8e00ff */
[----:B------:R-:W-:Y:S01]  /*8da0*/  MOV R13, RZ ;  /* 0x000000ff000d7202 */ /* 0x000fe20000000f00 */
[----:B------:R-:W-:-:S02]  /*8db0*/  IMAD.MOV.U32 R8, RZ, RZ, 0x70 ;  /* 0x00000070ff087424 */ /* 0x000fc400078e00ff */
[----:B------:R-:W-:-:S07]  /*8dc0*/  IMAD.MOV.U32 R12, RZ, RZ, 0x1 ;  /* 0x00000001ff0c7424 */ /* 0x000fce00078e00ff */
[----:B------:R-:W-:-:S07]  /*8dd0*/  LEPC R20, `(.L_x_3313) ;  /* 0x000000001014794e */ /* 0x000fce0000000000 */
[----:B0----5:R-:W-:Y:S05]  /*8de0*/  CALL.ABS.NOINC R2 ;  /* 0x0000000002007343 */ /* 0x021fea0003c00000 */
.L_x_3313:
        /* <DEDUP_REMOVED lines=11> */
[----:B------:R-:W-:Y:S01]  /*8ea0*/  MOV R6, UR6 ;  /* 0x0000000600067c02 */ /* 0x000fe20008000f00 */
[----:B------:R-:W-:Y:S01]  /*8eb0*/  IMAD.U32 R7, RZ, RZ, UR7 ;  /* 0x00000007ff077e24 */ /* 0x000fe2000f8e00ff */
[----:B------:R-:W-:Y:S01]  /*8ec0*/  MOV R11, UR5 ;  /* 0x00000005000b7c02 */ /* 0x000fe20008000f00 */
[----:B------:R-:W-:Y:S01]  /*8ed0*/  IMAD.U32 R10, RZ, RZ, UR4 ;  /* 0x00000004ff0a7e24 */ /* 0x000fe2000f8e00ff */
[----:B------:R-:W-:Y:S01]  /*8ee0*/  MOV R13, RZ ;  /* 0x000000ff000d7202 */ /* 0x000fe20000000f00 */
[----:B------:R-:W-:-:S02]  /*8ef0*/  IMAD.MOV.U32 R8, RZ, RZ, 0x70 ;  /* 0x00000070ff087424 */ /* 0x000fc400078e00ff */
[----:B0-----:R-:W-:-:S07]  /*8f00*/  IMAD.MOV.U32 R12, RZ, RZ, 0x1 ;  /* 0x00000001ff0c7424 */ /* 0x001fce00078e00ff */
[----:B------:R-:W-:-:S07]  /*8f10*/  LEPC R20, `(.L_x_3315) ;  /* 0x000000001014794e */ /* 0x000fce0000000000 */
[----:B-1---5:R-:W-:Y:S05]  /*8f20*/  CALL.ABS.NOINC R2 ;  /* 0x0000000002007343 */ /* 0x022fea0003c00000 */
.L_x_3315:
        /* <DEDUP_REMOVED lines=8> */
[----:B------:R-:W-:Y:S01]  /*8fb0*/  MOV R11, UR5 ;  /* 0x00000005000b7c02 */ /* 0x000fe20008000f00 */
[----:B------:R-:W-:Y:S01]  /*8fc0*/  IMAD.U32 R10, RZ, RZ, UR4 ;  /* 0x00000004ff0a7e24 */ /* 0x000fe2000f8e00ff */
[----:B------:R-:W-:Y:S01]  /*8fd0*/  MOV R13, RZ ;  /* 0x000000ff000d7202 */ /* 0x000fe20000000f00 */
[----:B------:R-:W-:-:S02]  /*8fe0*/  IMAD.MOV.U32 R8, RZ, RZ, 0x70 ;  /* 0x00000070ff087424 */ /* 0x000fc400078e00ff */
[----:B0-----:R-:W-:-:S07]  /*8ff0*/  IMAD.MOV.U32 R12, RZ, RZ, 0x1 ;  /* 0x00000001ff0c7424 */ /* 0x001fce00078e00ff */
[----:B------:R-:W-:-:S07]  /*9000*/  LEPC R20, `(.L_x_3314) ;  /* 0x000000001014794e */ /* 0x000fce0000000000 */
[----:B-1----:R-:W-:Y:S05]  /*9010*/  CALL.ABS.NOINC R2 ;  /* 0x0000000002007343 */ /* 0x002fea0003c00000 */
.L_x_3314:
[----:B------:R-:W0:Y:S01]  /*9020*/  LDC.64 R2, c[0x0][0x9f8] ;  /* 0x00027e00ff027b82 */ /* 0x000e220000000a00 */
[----:B------:R-:W-:Y:S01]  /*9030*/  IMAD.SHL.U32 R6, R25, 0x8, RZ ;  /* 0x0000000819067824 */ /* 0x000fe200078e00ff */
[----:B------:R-:W-:Y:S01]  /*9040*/  ULDC UR4, c[0x0][0x2f4] ;  /* 0x0000bd0000047ab9 */ /* 0x000fe20000000800 */
[----:B------:R-:W-:-:S05]  /*9050*/  IMAD.MOV.U32 R36, RZ, RZ, R26 ;  /* 0x000000ffff247224 */ /* 0x000fca00078e001a */
[----:B------:R-:W1:Y:S01]  /*9060*/  LDC R17, c[0x0][0x430] ;  /* 0x00010c00ff117b82 */ /* 0x000e620000000800 */
[----:B0-----:R-:W-:-:S04]  /*9070*/  ISETP.NE.U32.AND P0, PT, R2, RZ, PT ;  /* 0x000000ff0200720c */ /* 0x001fc80003f05070 */
[----:B------:R-:W-:Y:S02]  /*9080*/  ISETP.NE.AND.EX P0, PT, R3, RZ, PT, P0 ;  /* 0x000000ff0300720c */ /* 0x000fe40003f05300 */
[----:B------:R-:W-:-:S11]  /*9090*/  LOP3.LUT R23, R6, 0x38, RZ, 0xc0, !PT ;  /* 0x0000003806177812 */ /* 0x000fd600078ec0ff */
[----:B------:R-:W0:Y:S01]  /*90a0*/  @P0 LDC.64 R2, c[0x0][0x9f8] ;  /* 0x00027e00ff020b82 */ /* 0x000e220000000a00 */
[C---:B------:R-:W-:Y:S02]  /*90b0*/  ISETP.GE.AND P2, PT, R23.reuse, UR4, PT ;  /* 0x0000000417007c0c */ /* 0x040fe4000bf46270 */
[C---:B------:R-:W-:Y:S02]  /*90c0*/  LOP3.LUT R34, R23.reuse, 0x40, RZ, 0xfc, !PT ;  /* 0x0000004017227812 */ /* 0x040fe400078efcff */
[----:B------:R-:W-:Y:S02]  /*90d0*/  LOP3.LUT R16, R16, 0xfffffffb, RZ, 0xc0, !PT ;  /* 0xfffffffb10107812 */ /* 0x000fe400078ec0ff */
[----:B------:R-:W-:Y:S02]  /*90e0*/  LOP3.LUT R33, R23, 0x80, RZ, 0xfc, !PT ;  /* 0x0000008017217812 */ /* 0x000fe400078efcff */
[----:B------:R-:W-:-:S05]  /*90f0*/  ISETP.GE.AND P1, PT, R34, UR4, PT ;  /* 0x0000000422007c0c */ /* 0x000fca000bf26270 */
[----:B------:R-:W-:Y:S01]  /*9100*/  @P2 LOP3.LUT R16, R16, 0x4, RZ, 0xfc, !PT ;  /* 0x0000000410102812 */ /* 0x000fe200078efcff */
[----:B0-----:R-:W-:-:S03]  /*9110*/  @P0 IMAD.WIDE R2, R26, 0x4, R2 ;  /* 0x000000041a020825 */ /* 0x001fc600078e0202 */
[----:B------:R-:W-:Y:S02]  /*9120*/  LOP3.LUT R16, R16, 0xfffffffe, RZ, 0xc0, !PT ;  /* 0xfffffffe10107812 */ /* 0x000fe400078ec0ff */
[----:B------:R0:W5:Y:S01]  /*9130*/  @P0 LDG.E R36, desc[UR36][R2.64] ;  /* 0x0000002402240981 */ /* 0x000162000c1e1900 */
[----:B------:R-:W-:Y:S01]  /*9140*/  ISETP.GE.AND P0, PT, R33, UR4, PT ;  /* 0x0000000421007c0c */ /* 0x000fe2000bf06270 */
[----:B------:R-:W-:Y:S01]  /*9150*/  UMOV UR5, 0xffffffff ;  /* 0xffffffff00057882 */ /* 0x000fe20000000000 */
[----:B------:R-:W-:Y:S02]  /*9160*/  LOP3.LUT R16, R16, 0xfffffffd, RZ, 0xc0, !PT ;  /* 0xfffffffd10107812 */ /* 0x000fe400078ec0ff */
[C---:B------:R-:W-:Y:S02]  /*9170*/  SHF.L.U32 R24, R25.reuse, 0x4, RZ ;  /* 0x0000000419187819 */ /* 0x040fe400000006ff */
[----:B------:R-:W-:Y:S02]  /*9180*/  @P1 LOP3.LUT R16, R16, 0x2, RZ, 0xfc, !PT ;  /* 0x0000000210101812 */ /* 0x000fe400078efcff */
[----:B------:R-:W-:-:S02]  /*9190*/  LOP3.LUT R10, R25, 0x7f, RZ, 0xc0, !PT ;  /* 0x0000007f190a7812 */ /* 0x000fc400078ec0ff */
[----:B------:R-:W-:-:S03]  /*91a0*/  LOP3.LUT R24, R24, 0x70, RZ, 0xc0, !PT ;  /* 0x0000007018187812 */ /* 0x000fc600078ec0ff */
[----:B------:R-:W-:Y:S01]  /*91b0*/  @P0 LOP3.LUT R16, R16, 0x1, RZ, 0xfc, !PT ;  /* 0x0000000110100812 */ /* 0x000fe200078efcff */
[----:B01----:R-:W-:Y:S06]  /*91c0*/  BRA.DIV UR5, `(.L_x_3316) ;  /* 0x0000003205807947 */ /* 0x003fec000b800000 */
.L_x_3358:
[----:B------:R-:W2:Y:S01]  /*91d0*/  LDL R0, [R1+0x4] ;  /* 0x0000040001007983 */ /* 0x000ea20000100800 */
[----:B------:R-:W-:Y:S01]  /*91e0*/  UIADD3 UR4, UR48, -0x1, URZ ;  /* 0xffffffff30047890 */ /* 0x000fe2000fffe03f */
[----:B------:R-:W-:Y:S02]  /*91f0*/  ISETP.NE.AND P1, PT, R17, 0x1, PT ;  /* 0x000000011100780c */ /* 0x000fe40003f25270 */
[----:B-----5:R-:W-:Y:S02]  /*9200*/  SHF.R.S32.HI R12, RZ, 0x1f, R36 ;  /* 0x0000001fff0c7819 */ /* 0x020fe40000011424 */
[----:B------:R-:W-:Y:S01]  /*9210*/  LOP3.LUT R16, R16, 0xffffffdf, RZ, 0xc0, !PT ;  /* 0xffffffdf10107812 */ /* 0x000fe200078ec0ff */
[----:B------:R-:W-:Y:S02]  /*9220*/  IMAD.U32 R2, RZ, RZ, UR4 ;  /* 0x00000004ff027e24 */ /* 0x000fe4000f8e00ff */
[----:B------:R0:W-:Y:S06]  /*9230*/  STL [R1], R12 ;  /* 0x0000000c01007387 */ /* 0x0001ec0000100800 */
[----:B------:R-:W1:Y:S01]  /*9240*/  @P1 LDC R3, c[0x0][0x438] ;  /* 0x00010e00ff031b82 */ /* 0x000e620000000800 */
[----:B------:R-:W-:-:S04]  /*9250*/  @P1 LOP3.LUT R16, R16, 0x20, RZ, 0xfc, !PT ;  /* 0x0000002010101812 */ /* 0x000fc800078efcff */
[----:B------:R-:W-:-:S04]  /*9260*/  LOP3.LUT R16, R16, 0xffffffef, RZ, 0xc0, !PT ;  /* 0xffffffef10107812 */ /* 0x000fc800078ec0ff */
[----:B------:R-:W-:Y:S01]  /*9270*/  LOP3.LUT R16, R16, 0xfffffff7, RZ, 0xc0, !PT ;  /* 0xfffffff710107812 */ /* 0x000fe200078ec0ff */
[----:B------:R-:W-:Y:S01]  /*9280*/  IMAD.U32 R32, RZ, RZ, UR4 ;  /* 0x00000004ff207e24 */ /* 0x000fe2000f8e00ff */
[----:B------:R-:W-:-:S04]  /*9290*/  MOV R35, UR41 ;  /* 0x0000002900237c02 */ /* 0x000fc80008000f00 */
[----:B------:R-:W-:Y:S02]  /*92a0*/  SHF.R.S32.HI R35, RZ, 0x1f, R35 ;  /* 0x0000001fff237819 */ /* 0x000fe40000011423 */
[----:B--2---:R-:W-:Y:S02]  /*92b0*/  R2UR UR5, R0 ;  /* 0x00000000000572ca */ /* 0x004fe400000e0000 */
[----:B------:R-:W-:-:S04]  /*92c0*/  SHF.R.U32.HI R0, RZ, 0x3, R10 ;  /* 0x00000003ff007819 */ /* 0x000fc8000001160a */
[----:B------:R-:W-:Y:S02]  /*92d0*/  LOP3.LUT R37, R24, R0, RZ, 0xfc, !PT ;  /* 0x0000000018257212 */ /* 0x000fe400078efcff */
[----:B------:R-:W2:Y:S03]  /*92e0*/  @P1 LDC R0, c[0x0][0x434] ;  /* 0x00010d00ff001b82 */ /* 0x000ea60000000800 */
[----:B------:R-:W-:-:S04]  /*92f0*/  IMAD R2, R2, 0x60, R37 ;  /* 0x0000006002027824 */ /* 0x000fc800078e0225 */
[C---:B------:R-:W-:Y:S01]  /*9300*/  IMAD.IADD R7, R2.reuse, 0x1, R19 ;  /* 0x0000000102077824 */ /* 0x040fe200078e0213 */
[----:B------:R-:W-:-:S04]  /*9310*/  ISETP.GE.AND P0, PT, R2, UR42, PT ;  /* 0x0000002a02007c0c */ /* 0x000fc8000bf06270 */
[----:B------:R-:W-:Y:S02]  /*9320*/  ISETP.GT.U32.OR P0, PT, R37, 0x5f, P0 ;  /* 0x0000005f2500780c */ /* 0x000fe40000704470 */
[----:B------:R-:W-:Y:S01]  /*9330*/  MOV R11, R7 ;  /* 0x00000007000b7202 */ /* 0x000fe20000000f00 */
[----:B--2---:R-:W-:-:S10]  /*9340*/  @P1 IMAD.HI.U32 R0, R7, R0, RZ ;  /* 0x0000000007001227 */ /* 0x004fd400078e00ff */
[----:B------:R-:W2:Y:S01]  /*9350*/  @!P0 LDC.64 R8, c[0x0][0x428] ;  /* 0x00010a00ff088b82 */ /* 0x000ea20000000a00 */
[----:B-1----:R-:W-:-:S07]  /*9360*/  @P1 SHF.R.U32.HI R11, RZ, R3, R0 ;  /* 0x00000003ff0b1219 */ /* 0x002fce0000011600 */
[----:B------:R-:W1:Y:S01]  /*9370*/  @!P0 LDC.64 R4, c[0x0][0x418] ;  /* 0x00010600ff048b82 */ /* 0x000e620000000a00 */
[--C-:B------:R-:W-:Y:S01]  /*9380*/  @!P0 SHF.R.S32.HI R3, RZ, 0x1f, R11.reuse ;  /* 0x0000001fff038819 */ /* 0x100fe2000001140b */
[----:B------:R-:W-:Y:S01]  /*9390*/  @!P0 IMAD.MOV.U32 R2, RZ, RZ, R11 ;  /* 0x000000ffff028224 */ /* 0x000fe200078e000b */
[----:B------:R-:W-:Y:S01]  /*93a0*/  ULOP3.LUT UR5, UR5, 0x2, URZ, 0xfc, !UPT ;  /* 0x0000000205057892 */ /* 0x000fe2000f8efc3f */
[-C--:B--2---:R-:W-:Y:S02]  /*93b0*/  @!P0 IMAD R0, R12, R8.reuse, RZ ;  /* 0x000000080c008224 */ /* 0x084fe400078e02ff */
[----:B------:R-:W-:-:S04]  /*93c0*/  @!P0 IMAD.WIDE.U32 R2, R36, R8, R2 ;  /* 0x0000000824028225 */ /* 0x000fc800078e0002 */
[----:B------:R-:W-:Y:S01]  /*93d0*/  @!P0 IMAD R9, R36, R9, R0 ;  /* 0x0000000924098224 */ /* 0x000fe200078e0200 */
[----:B-1----:R-:W-:-:S03]  /*93e0*/  @!P0 LEA R4, P1, R2, R4, 0x2 ;  /* 0x0000000402048211 */ /* 0x002fc600078210ff */
[----:B------:R-:W-:-:S05]  /*93f0*/  @!P0 IMAD.IADD R0, R3, 0x1, R9 ;  /* 0x0000000103008824 */ /* 0x000fca00078e0209 */
[----:B------:R-:W-:Y:S02]  /*9400*/  @!P0 LEA.HI.X R5, R2, R5, R0, 0x2, P1 ;  /* 0x0000000502058211 */ /* 0x000fe400008f1400 */
[----:B------:R-:W-:Y:S01]  /*9410*/  MOV R0, RZ ;  /* 0x000000ff00007202 */ /* 0x000fe20000000f00 */
[----:B------:R-:W-:-:S05]  /*9420*/  IMAD.U32 R2, RZ, RZ, UR5 ;  /* 0x00000005ff027e24 */ /* 0x000fca000f8e00ff */
[----:B------:R0:W5:Y:S01]  /*9430*/  @!P0 LDG.E R0, desc[UR36][R4.64] ;  /* 0x0000002404008981 */ /* 0x000162000c1e1900 */
[----:B------:R-:W-:Y:S02]  /*9440*/  ISETP.GT.U32.AND P0, PT, R37, 0x5f, PT ;  /* 0x0000005f2500780c */ /* 0x000fe40003f04070 */
[----:B------:R-:W-:Y:S01]  /*9450*/  ISETP.NE.AND P2, PT, R2, 0x3, PT ;  /* 0x000000030200780c */ /* 0x000fe20003f45270 */
[----:B------:R-:W-:-:S04]  /*9460*/  IMAD.MOV R2, RZ, RZ, -R11 ;  /* 0x000000ffff027224 */ /* 0x000fc800078e0a0b */
[----:B------:R-:W-:-:S06]  /*9470*/  IMAD R7, R17, R2, R7 ;  /* 0x0000000211077224 */ /* 0x000fcc00078e0207 */
[----:B------:R-:W-:-:S04]  /*9480*/  @P0 LOP3.LUT R16, R16, 0x8, RZ, 0xfc, !PT ;  /* 0x0000000810100812 */ /* 0x000fc800078efcff */
[----:B------:R-:W-:Y:S01]  /*9490*/  @P2 LOP3.LUT R16, R16, 0x10, RZ, 0xfc, !PT ;  /* 0x0000001010102812 */ /* 0x000fe200078efcff */
[----:B0-----:R-:W-:Y:S06]  /*94a0*/  @!P2 BRA `(.L_x_3317) ;  /* 0x000000000004a947 */ /* 0x001fec0003800000 */
[----:B------:R-:W-:Y:S01]  /*94b0*/  BPT.TRAP 0x1 ;  /* 0x000000040000795c */ /* 0x000fe20000300000 */
.L_x_3317:
[----:B------:R-:W-:Y:S01]  /*94c0*/  SHF.R.S32.HI R5, RZ, 0x1f, R7 ;  /* 0x0000001fff057819 */ /* 0x000fe20000011407 */
[----:B------:R-:W-:Y:S01]  /*94d0*/  ULDC.64 UR4, c[0x0][0x328] ;  /* 0x0000ca0000047ab9 */ /* 0x000fe20000000a00 */
[----:B-----5:R-:W-:Y:S02]  /*94e0*/  SHF.R.S32.HI R4, RZ, 0x1f, R0 ;  /* 0x0000001fff047819 */ /* 0x020fe40000011400 */
[----:B------:R-:W-:Y:S01]  /*94f0*/  R2UR UR6, R35 ;  /* 0x00000000230672ca */ /* 0x000fe200000e0000 */
        /* <DEDUP_REMOVED lines=22> */
.L_x_3359:
        /* <DEDUP_REMOVED lines=11> */
[----:B------:R-:W-:Y:S02]  /*9710*/  IMAD.IADD R3, R3, 0x1, R5 ;  /* 0x0000000103037824 */ /* 0x000fe400078e0205 */
[----:B------:R-:W-:Y:S02]  /*9720*/  IMAD R5, R4, UR4, RZ ;  /* 0x0000000404057c24 */ /* 0x000fe4000f8e02ff */
[----:B------:R-:W-:-:S04]  /*9730*/  IMAD.WIDE.U32 R2, R0, UR4, R2 ;  /* 0x0000000400027c25 */ /* 0x000fc8000f8e0002 */
[----:B------:R-:W-:Y:S01]  /*9740*/  IMAD R5, R0, UR5, R5 ;  /* 0x0000000500057c24 */ /* 0x000fe2000f8e0205 */
[----:B------:R-:W-:-:S03]  /*9750*/  ULDC.64 UR4, c[0x0][0x308] ;  /* 0x0000c20000047ab9 */ /* 0x000fc60000000a00 */
[----:B------:R-:W-:Y:S01]  /*9760*/  IMAD.IADD R3, R3, 0x1, R5 ;  /* 0x0000000103037824 */ /* 0x000fe200078e0205 */
[----:B------:R-:W-:Y:S01]  /*9770*/  MOV R5, UR4 ;  /* 0x0000000400057c02 */ /* 0x000fe20008000f00 */
[----:B------:R-:W-:-:S03]  /*9780*/  UIMAD UR4, UR6, UR4, URZ ;  /* 0x00000004060472a4 */ /* 0x000fc6000f8e023f */
[----:B------:R-:W-:Y:S01]  /*9790*/  ULDC.64 UR6, c[0x0][0x2e8] ;  /* 0x0000ba0000067ab9 */ /* 0x000fe20000000a00 */
[----:B------:R-:W-:Y:S02]  /*97a0*/  UIMAD UR4, UR41, UR5, UR4 ;  /* 0x00000005290472a4 */ /* 0x000fe4000f8e0204 */
[----:B------:R-:W-:-:S04]  /*97b0*/  IMAD.WIDE.U32 R2, R5, UR41, R2 ;  /* 0x0000002905027c25 */ /* 0x000fc8000f8e0002 */
[----:B------:R-:W-:Y:S01]  /*97c0*/  VIADD R7, R3, UR4 ;  /* 0x0000000403077c36 */ /* 0x000fe20008000000 */
[C---:B------:R-:W-:Y:S01]  /*97d0*/  LEA R0, P0, R2.reuse, UR6, 0x1 ;  /* 0x0000000602007c11 */ /* 0x040fe2000f8008ff */
[----:B------:R-:W-:Y:S01]  /*97e0*/  IMAD.MOV.U32 R3, RZ, RZ, -0x60 ;  /* 0xffffffa0ff037424 */ /* 0x000fe200078e00ff */
[----:B------:R-:W-:Y:S02]  /*97f0*/  UMOV UR4, 0xffffffff ;  /* 0xffffffff00047882 */ /* 0x000fe40000000000 */
[----:B------:R-:W-:Y:S01]  /*9800*/  LEA.HI.X R7, R2, UR7, R7, 0x1, P0 ;  /* 0x0000000702077c11 */ /* 0x000fe200080f0c07 */
[----:B------:R-:W-:Y:S01]  /*9810*/  IMAD R4, R32, R3, UR42 ;  /* 0x0000002a20047e24 */ /* 0x000fe2000f8e0203 */
[----:B------:R-:W-:-:S04]  /*9820*/  LOP3.LUT R3, R6, 0x1c0, RZ, 0xc0, !PT ;  /* 0x000001c006037812 */ /* 0x000fc800078ec0ff */
[----:B------:R-:W-:Y:S02]  /*9830*/  LOP3.LUT R2, R3, 0x38, R6, 0xf8, !PT ;  /* 0x0000003803027812 */ /* 0x000fe400078ef806 */
[----:B------:R-:W-:Y:S02]  /*9840*/  IADD3 R6, -R27, R4, RZ ;  /* 0x000000041b067210 */ /* 0x000fe40007ffe1ff */
[----:B------:R-:W-:Y:S02]  /*9850*/  LOP3.LUT R25, R2, 0x38, R25, 0x78, !PT ;  /* 0x0000003802197812 */ /* 0x000fe400078e7819 */
[----:B------:R-:W-:Y:S02]  /*9860*/  ISETP.GE.AND P0, PT, R6, 0x1, PT ;  /* 0x000000010600780c */ /* 0x000fe40003f06270 */
[----:B------:R-:W-:Y:S01]  /*9870*/  LOP3.LUT R30, R25, 0x200, R30, 0xf8, !PT ;  /* 0x00000200191e7812 */ /* 0x000fe200078ef81e */
[----:B------:R-:W-:Y:S10]  /*9880*/  BRA.DIV UR4, `(.L_x_3319) ;  /* 0x0000002e04087947 */ /* 0x000ff4000b800000 */
[----:B------:R-:W-:Y:S01]  /*9890*/  SHFL.IDX PT, R3, R7, RZ, 0x181f ;  /* 0x00181fff07037589 */ /* 0x000fe200000e0000 */
[----:B------:R-:W-:-:S03]  /*98a0*/  @P0 LEA R9, R30, UR44, 0x1 ;  /* 0x0000002c1e090c11 */ /* 0x000fc6000f8e08ff */
[----:B------:R-:W0:Y:S04]  /*98b0*/  SHFL.IDX PT, R2, R0, RZ, 0x181f ;  /* 0x00181fff00027589 */ /* 0x000e2800000e0000 */
[----:B------:R-:W-:Y:S04]  /*98c0*/  SHFL.IDX PT, R5, R7, 0x1, 0x181f ;  /* 0x00381f0007057f89 */ /* 0x000fe800000e0000 */
[----:B------:R-:W-:Y:S04]  /*98d0*/  SHFL.IDX PT, R4, R0, 0x1, 0x181f ;  /* 0x00381f0000047f89 */ /* 0x000fe800000e0000 */
[----:B------:R-:W1:Y:S04]  /*98e0*/  SHFL.IDX PT, R8, R7, 0x2, 0x181f ;  /* 0x00581f0007087f89 */ /* 0x000e6800000e0000 */
[----:B------:R-:W2:Y:S04]  /*98f0*/  SHFL.IDX PT, R14, R0, 0x2, 0x181f ;  /* 0x00581f00000e7f89 */ /* 0x000ea800000e0000 */
[----:B------:R-:W3:Y:S01]  /*9900*/  SHFL.IDX PT, R10, R0, 0x3, 0x181f ;  /* 0x00781f00000a7f89 */ /* 0x000ee200000e0000 */
[----:B0-----:R-:W-:-:S05]  /*9910*/  @P0 IMAD.WIDE.U32 R2, R23, 0x2, R2 ;  /* 0x0000000217020825 */ /* 0x001fca00078e0002 */
[----:B------:R-:W-:Y:S04]  /*9920*/  @P0 LDGSTS.E.BYPASS.LTC128B.128 [R9+0x1e400], desc[UR36][R2.64], !P3 ;  /* 0x1e40000002090fae */ /* 0x000fe8000d901d64 */
[----:B------:R-:W-:Y:S04]  /*9930*/  @P0 LDGSTS.E.BYPASS.LTC128B.128 [R9+0x21400], desc[UR36][R2.64+0x80], !P2 ;  /* 0x2140008002090fae */ /* 0x000fe8000d101d64 */
[----:B------:R0:W-:Y:S01]  /*9940*/  @P0 LDGSTS.E.BYPASS.LTC128B.128 [R9+0x24400], desc[UR36][R2.64+0x100], !P1 ;  /* 0x2440010002090fae */ /* 0x0001e2000c901d64 */
[----:B------:R-:W-:-:S03]  /*9950*/  ISETP.GE.AND P0, PT, R6, 0x11, PT ;  /* 0x000000110600780c */ /* 0x000fc60003f06270 */
[----:B0-----:R-:W0:Y:S01]  /*9960*/  SHFL.IDX PT, R9, R7, 0x3, 0x181f ;  /* 0x00781f0007097f89 */ /* 0x001e2200000e0000 */
[----:B-1----:R-:W-:-:S09]  /*9970*/  MOV R3, R8 ;  /* 0x0000000800037202 */ /* 0x002fd20000000f00 */
[----:B------:R-:W-:Y:S01]  /*9980*/  @P0 IMAD.WIDE.U32 R4, R23, 0x2, R4 ;  /* 0x0000000217040825 */ /* 0x000fe200078e0004 */
[----:B------:R-:W-:Y:S01]  /*9990*/  @P0 LEA R21, R30, UR44, 0x1 ;  /* 0x0000002c1e150c11 */ /* 0x000fe2000f8e08ff */
[----:B------:R-:W-:Y:S02]  /*99a0*/  SHFL.IDX PT, R8, R7, 0x4, 0x181f ;  /* 0x00981f0007087f89 */ /* 0x000fe400000e0000 */
[----:B--2---:R-:W-:Y:S02]  /*99b0*/  IMAD.MOV.U32 R2, RZ, RZ, R14 ;  /* 0x000000ffff027224 */ /* 0x004fe400078e000e */
[----:B------:R-:W-:Y:S04]  /*99c0*/  @P0 LDGSTS.E.BYPASS.LTC128B.128 [R21+0x1ec00], desc[UR36][R4.64], !P3 ;  /* 0x1ec0000004150fae */ /* 0x000fe8000d901d64 */
[----:B------:R-:W-:Y:S04]  /*99d0*/  @P0 LDGSTS.E.BYPASS.LTC128B.128 [R21+0x21c00], desc[UR36][R4.64+0x80], !P2 ;  /* 0x21c0008004150fae */ /* 0x000fe8000d101d64 */
[----:B------:R3:W-:Y:S01]  /*99e0*/  @P0 LDGSTS.E.BYPASS.LTC128B.128 [R21+0x24c00], desc[UR36][R4.64+0x100], !P1 ;  /* 0x24c0010004150fae */ /* 0x0007e2000c901d64 */
[----:B------:R-:W-:-:S03]  /*99f0*/  ISETP.GE.AND P0, PT, R6, 0x21, PT ;  /* 0x000000210600780c */ /* 0x000fc60003f06270 */
[----:B------:R-:W1:Y:S04]  /*9a00*/  SHFL.IDX PT, R14, R0, 0x4, 0x181f ;  /* 0x00981f00000e7f89 */ /* 0x000e6800000e0000 */
[----:B------:R-:W2:Y:S01]  /*9a10*/  SHFL.IDX PT, R7, R7, 0x5, 0x181f ;  /* 0x00b81f0007077f89 */ /* 0x000ea200000e0000 */
[----:B---3--:R-:W-:-:S05]  /*9a20*/  IMAD.MOV.U32 R4, RZ, RZ, R10 ;  /* 0x000000ffff047224 */ /* 0x008fca00078e000a */
[----:B------:R-:W-:Y:S01]  /*9a30*/  @P0 IMAD.WIDE.U32 R2, R23, 0x2, R2 ;  /* 0x0000000217020825 */ /* 0x000fe200078e0002 */
[----:B------:R-:W-:-:S03]  /*9a40*/  @P0 LEA R25, R30, UR44, 0x1 ;  /* 0x0000002c1e190c11 */ /* 0x000fc6000f8e08ff */
[----:B0-----:R-:W-:Y:S02]  /*9a50*/  IMAD.MOV.U32 R5, RZ, RZ, R9 ;  /* 0x000000ffff057224 */ /* 0x001fe400078e0009 */
[----:B------:R-:W-:Y:S04]  /*9a60*/  @P0 LDGSTS.E.BYPASS.LTC128B.128 [R25+0x1f400], desc[UR36][R2.64], !P3 ;  /* 0x1f40000002190fae */ /* 0x000fe8000d901d64 */
[----:B------:R-:W-:Y:S04]  /*9a70*/  @P0 LDGSTS.E.BYPASS.LTC128B.128 [R25+0x22400], desc[UR36][R2.64+0x80], !P2 ;  /* 0x2240008002190fae */ /* 0x000fe8000d101d64 */
[----:B------:R1:W-:Y:S01]  /*9a80*/  @P0 LDGSTS.E.BYPASS.LTC128B.128 [R25+0x25400], desc[UR36][R2.64+0x100], !P1 ;  /* 0x2540010002190fae */ /* 0x0003e2000c901d64 */
[----:B------:R-:W-:-:S02]  /*9a90*/  ISETP.GE.AND P0, PT, R6, 0x31, PT ;  /* 0x000000310600780c */ /* 0x000fc40003f06270 */
[----:B-1----:R-:W-:Y:S01]  /*9aa0*/  MOV R2, R14 ;  /* 0x0000000e00027202 */ /* 0x002fe20000000f00 */
[----:B------:R-:W-:-:S10]  /*9ab0*/  IMAD.MOV.U32 R3, RZ, RZ, R8 ;  /* 0x000000ffff037224 */ /* 0x000fd400078e0008 */
[----:B------:R-:W-:Y:S01]  /*9ac0*/  @P0 LEA R9, R30, UR44, 0x1 ;  /* 0x0000002c1e090c11 */ /* 0x000fe2000f8e08ff */
[----:B------:R-:W-:Y:S01]  /*9ad0*/  @P0 IMAD.WIDE.U32 R4, R23, 0x2, R4 ;  /* 0x0000000217040825 */ /* 0x000fe200078e0004 */
[----:B------:R0:W1:Y:S04]  /*9ae0*/  SHFL.IDX PT, R14, R0, 0x5, 0x181f ;  /* 0x00b81f00000e7f89 */ /* 0x00006800000e0000 */
[----:B------:R0:W-:Y:S04]  /*9af0*/  @P0 LDGSTS.E.BYPASS.LTC128B.128 [R9+0x1fc00], desc[UR36][R4.64], !P3 ;  /* 0x1fc0000004090fae */ /* 0x0001e8000d901d64 */
[----:B------:R0:W-:Y:S04]  /*9b00*/  @P0 LDGSTS.E.BYPASS.LTC128B.128 [R9+0x22c00], desc[UR36][R4.64+0x80], !P2 ;  /* 0x22c0008004090fae */ /* 0x0001e8000d101d64 */
[----:B------:R0:W-:Y:S01]  /*9b10*/  @P0 LDGSTS.E.BYPASS.LTC128B.128 [R9+0x25c00], desc[UR36][R4.64+0x100], !P1 ;  /* 0x25c0010004090fae */ /* 0x0001e2000c901d64 */
[----:B------:R-:W-:-:S13]  /*9b20*/  ISETP.GE.AND P0, PT, R6, 0x41, PT ;  /* 0x000000410600780c */ /* 0x000fda0003f06270 */
[----:B------:R-:W-:Y:S01]  /*9b30*/  @P0 IMAD.WIDE.U32 R2, R23, 0x2, R2 ;  /* 0x0000000217020825 */ /* 0x000fe200078e0002 */
[----:B------:R-:W-:-:S05]  /*9b40*/  @P0 LEA R21, R30, UR44, 0x1 ;  /* 0x0000002c1e150c11 */ /* 0x000fca000f8e08ff */
[----:B------:R0:W-:Y:S04]  /*9b50*/  @P0 LDGSTS.E.BYPASS.LTC128B.128 [R21+0x20400], desc[UR36][R2.64], !P3 ;  /* 0x2040000002150fae */ /* 0x0001e8000d901d64 */
[----:B------:R0:W-:Y:S04]  /*9b60*/  @P0 LDGSTS.E.BYPASS.LTC128B.128 [R21+0x23400], desc[UR36][R2.64+0x80], !P2 ;  /* 0x2340008002150fae */ /* 0x0001e8000d101d64 */
[----:B-12---:R0:W-:Y:S02]  /*9b70*/  @P0 LDGSTS.E.BYPASS.LTC128B.128 [R21+0x26400], desc[UR36][R2.64+0x100], !P1 ;  /* 0x2640010002150fae */ /* 0x0061e4000c901d64 */
.L_x_3373:
[----:B------:R-:W-:Y:S01]  /*9b80*/  ISETP.GE.AND P0, PT, R6, 0x51, PT ;  /* 0x000000510600780c */ /* 0x000fe20003f06270 */
[----:B0-----:R-:W-:Y:S01]  /*9b90*/  IMAD.MOV.U32 R2, RZ, RZ, R14 ;  /* 0x000000ffff027224 */ /* 0x001fe200078e000e */
[----:B------:R-:W-:-:S11]  /*9ba0*/  MOV R3, R7 ;  /* 0x0000000700037202 */ /* 0x000fd60000000f00 */
[----:B------:R-:W-:Y:S01]  /*9bb0*/  @P0 IMAD.WIDE.U32 R2, R23, 0x2, R2 ;  /* 0x0000000217020825 */ /* 0x000fe200078e0002 */
[----:B------:R-:W-:-:S05]  /*9bc0*/  @P0 LEA R5, R30, UR44, 0x1 ;  /* 0x0000002c1e050c11 */ /* 0x000fca000f8e08ff */
[----:B------:R-:W-:Y:S01]  /*9bd0*/  @!PT LDS RZ, [RZ] ;  /* 0x00000000fffff984 */ /* 0x000fe20000000800 */
[----:B------:R-:W-:Y:S01]  /*9be0*/  @!PT LDS RZ, [RZ] ;  /* 0x00000000fffff984 */ /* 0x000fe20000000800 */
[----:B------:R-:W-:Y:S01]  /*9bf0*/  @!PT LDS RZ, [RZ] ;  /* 0x00000000fffff984 */ /* 0x000fe20000000800 */
        /* <DEDUP_REMOVED lines=10> */
.L_x_3320:
        /* <DEDUP_REMOVED lines=29> */
[----:B0-----:R-:W-:Y:S05]  /*9e70*/  CALL.ABS.NOINC R2 ;  /* 0x0000000002007343 */ /* 0x001fea0003c00000 */
.L_x_3321:
[----:B------:R-:W0:Y:S01]  /*9e80*/  LDC R6, c[0x0][0x448] ;  /* 0x00011200ff067b82 */ /* 0x000e220000000800 */
[----:B------:R-:W-:Y:S01]  /*9e90*/  IMAD R7, R22, 0x80, R37 ;  /* 0x0000008016077824 */ /* 0x000fe200078e0225 */
[----:B------:R-:W-:Y:S01]  /*9ea0*/  MOV R4, UR38 ;  /* 0x0000002600047c02 */ /* 0x000fe20008000f00 */
[----:B------:R-:W-:Y:S01]  /*9eb0*/  IMAD.U32 R5, RZ, RZ, UR39 ;  /* 0x00000027ff057e24 */ /* 0x000fe2000f8e00ff */
[----:B------:R-:W-:Y:S01]  /*9ec0*/  ULDC.64 UR4, c[0x0][0x2e0] ;  /* 0x0000b80000047ab9 */ /* 0x000fe20000000a00 */
[----:B------:R-:W-:Y:S01]  /*9ed0*/  IMAD.U32 R3, RZ, RZ, UR45 ;  /* 0x0000002dff037e24 */ /* 0x000fe2000f8e00ff */
[----:B------:R-:W-:Y:S01]  /*9ee0*/  MOV R5, R7 ;  /* 0x0000000700057202 */ /* 0x000fe20000000f00 */
[----:B------:R-:W-:Y:S02]  /*9ef0*/  IMAD R25, R25, UR4, RZ ;  /* 0x0000000419197c24 */ /* 0x000fe4000f8e02ff */
[----:B------:R-:W-:Y:S02]  /*9f00*/  IMAD.MOV.U32 R2, RZ, RZ, R4 ;  /* 0x000000ffff027224 */ /* 0x000fe400078e0004 */
[----:B------:R-:W-:-:S02]  /*9f10*/  IMAD R25, R26, UR5, R25 ;  /* 0x000000051a197c24 */ /* 0x000fc4000f8e0219 */
[----:B------:R-:W-:Y:S01]  /*9f20*/  IMAD.WIDE.U32 R2, R26, UR4, R2 ;  /* 0x000000041a027c25 */ /* 0x000fe2000f8e0002 */
[----:B------:R-:W-:-:S03]  /*9f30*/  ULDC.64 UR4, c[0x0][0x2d0] ;  /* 0x0000b40000047ab9 */ /* 0x000fc60000000a00 */
[----:B------:R-:W-:Y:S01]  /*9f40*/  IMAD.IADD R3, R3, 0x1, R25 ;  /* 0x0000000103037824 */ /* 0x000fe200078e0219 */
[----:B0-----:R-:W-:-:S13]  /*9f50*/  ISETP.NE.AND P0, PT, R6, 0x1, PT ;  /* 0x000000010600780c */ /* 0x001fda0003f05270 */
[----:B------:R-:W0:Y:S08]  /*9f60*/  @P0 LDC R0, c[0x0][0x44c] ;  /* 0x00011300ff000b82 */ /* 0x000e300000000800 */
[----:B------:R-:W1:Y:S01]  /*9f70*/  @P0 LDC R9, c[0x0][0x450] ;  /* 0x00011400ff090b82 */ /* 0x000e620000000800 */
[----:B0-----:R-:W-:-:S05]  /*9f80*/  @P0 IMAD.HI.U32 R0, R7, R0, RZ ;  /* 0x0000000007000227 */ /* 0x001fca00078e00ff */
[----:B-1----:R-:W-:-:S05]  /*9f90*/  @P0 SHF.R.U32.HI R5, RZ, R9, R0 ;  /* 0x00000009ff050219 */ /* 0x002fca0000011600 */
[----:B------:R-:W-:Y:S02]  /*9fa0*/  IMAD.MOV R0, RZ, RZ, -R5 ;  /* 0x000000ffff007224 */ /* 0x000fe400078e0a05 */
[----:B------:R-:W-:-:S04]  /*9fb0*/  IMAD.WIDE.U32 R2, R5, UR4, R2 ;  /* 0x0000000405027c25 */ /* 0x000fc8000f8e0002 */
[----:B------:R-:W-:Y:S01]  /*9fc0*/  IMAD R7, R6, R0, R7 ;  /* 0x0000000006077224 */ /* 0x000fe200078e0207 */
        /* <DEDUP_REMOVED lines=17> */
[----:B------:R-:W-:Y:S01]  /*a0e0*/  ISETP.GE.AND P0, PT, R33, UR4, PT ;  /* 0x0000000421007c0c */ /* 0x000fe2000bf06270 */
[----:B------:R-:W-:-:S12]  /*a0f0*/  BRA.DIV UR5, `(.L_x_3322) ;  /* 0x0000002a05d07947 */ /* 0x000fd8000b800000 */
[----:B------:R-:W-:Y:S01]  /*a100*/  SHFL.IDX PT, R3, R8, RZ, 0x181f ;  /* 0x00181fff08037589 */ /* 0x000fe200000e0000 */
[----:B------:R-:W-:Y:S01]  /*a110*/  ULDC UR4, c[0x0][0x288] ;  /* 0x0000a20000047ab9 */ /* 0x000fe20000000800 */
[----:B------:R-:W-:Y:S02]  /*a120*/  IMAD R7, R22, 0x80, R27 ;  /* 0x0000008016077824 */ /* 0x000fe400078e021b */
[----:B------:R-:W0:Y:S01]  /*a130*/  SHFL.IDX PT, R2, R0, RZ, 0x181f ;  /* 0x00181fff00027589 */ /* 0x000e2200000e0000 */
[----:B------:R-:W-:Y:S02]  /*a140*/  IMAD R6, R6, UR4, RZ ;  /* 0x0000000406067c24 */ /* 0x000fe4000f8e02ff */
[C---:B------:R-:W-:Y:S01]  /*a150*/  IADD3 R11, R7.reuse, 0x10, RZ ;  /* 0x00000010070b7810 */ /* 0x040fe20007ffe0ff */
        /* <DEDUP_REMOVED lines=8> */
[----:B------:R0:W-:Y:S01]  /*a1e0*/  @!P1 LDGSTS.E.BYPASS.LTC128B.128 [R9+0x1a400], desc[UR36][R2.64+0x100], !P0 ;  /* 0x1a40010002099fae */ /* 0x0001e2000c101d64 */
[----:B------:R-:W-:Y:S01]  /*a1f0*/  ISETP.GE.AND P1, PT, R11, R6, PT ;  /* 0x000000060b00720c */ /* 0x000fe20003f26270 */
[----:B------:R-:W-:-:S02]  /*a200*/  VIADD R11, R7, 0x30 ;  /* 0x00000030070b7836 */ /* 0x000fc40000000000 */
[----:B0-----:R-:W-:Y:S01]  /*a210*/  SHFL.IDX PT, R3, R8, 0x2, 0x181f ;  /* 0x00581f0008037f89 */ /* 0x001fe200000e0000 */
[----:B------:R-:W-:-:S09]  /*a220*/  VIADD R9, R7, 0x20 ;  /* 0x0000002007097836 */ /* 0x000fd20000000000 */
[----:B------:R-:W-:Y:S01]  /*a230*/  @!P1 LEA R21, R30, UR44, 0x1 ;  /* 0x0000002c1e159c11 */ /* 0x000fe2000f8e08ff */
[----:B-1----:R-:W-:Y:S01]  /*a240*/  @!P1 IMAD.WIDE.U32 R4, R23, 0x2, R4 ;  /* 0x0000000217049825 */ /* 0x002fe200078e0004 */
[----:B------:R-:W0:Y:S04]  /*a250*/  SHFL.IDX PT, R2, R0, 0x2, 0x181f ;  /* 0x00581f0000027f89 */ /* 0x000e2800000e0000 */
        /* <DEDUP_REMOVED lines=10> */
[----:B------:R1:W-:Y:S01]  /*a300*/  @!P1 LDGSTS.E.BYPASS.LTC128B.128 [R9+0x1b400], desc[UR36][R2.64+0x100], !P0 ;  /* 0x1b40010002099fae */ /* 0x0003e2000c101d64 */
[----:B------:R-:W-:Y:S01]  /*a310*/  ISETP.GE.AND P1, PT, R11, R6, PT ;  /* 0x000000060b00720c */ /* 0x000fe20003f26270 */
[----:B------:R-:W-:-:S02]  /*a320*/  VIADD R11, R7, 0x50 ;  /* 0x00000050070b7836 */ /* 0x000fc40000000000 */
[----:B-1----:R-:W-:Y:S01]  /*a330*/  SHFL.IDX PT, R3, R8, 0x4, 0x181f ;  /* 0x00981f0008037f89 */ /* 0x002fe200000e0000 */
[----:B------:R-:W-:-:S09]  /*a340*/  IADD3 R9, R7, 0x40, RZ ;  /* 0x0000004007097810 */ /* 0x000fd20007ffe0ff */
[----:B0-----:R-:W-:Y:S01]  /*a350*/  @!P1 IMAD.WIDE.U32 R4, R23, 0x2, R4 ;  /* 0x0000000217049825 */ /* 0x001fe200078e0004 */
[----:B------:R-:W-:Y:S01]  /*a360*/  @!P1 LEA R21, R30, UR44, 0x1 ;  /* 0x0000002c1e159c11 */ /* 0x000fe2000f8e08ff */
        /* <DEDUP_REMOVED lines=18> */
[----:B------:R-:W-:Y:S04]  /*a490*/  @!P1 LDGSTS.E.BYPASS.LTC128B.128 [R21+0x14c00], desc[UR36][R4.64], !P3 ;  /* 0x14c0000004159fae */ /* 0x000fe8000d901d64 */
[----:B------:R-:W-:Y:S04]  /*a4a0*/  @!P1 LDGSTS.E.BYPASS.LTC128B.128 [R21+0x18c00], desc[UR36][R4.64+0x80], !P2 ;  /* 0x18c0008004159fae */ /* 0x000fe8000d101d64 */
[----:B------:R1:W-:Y:S01]  /*a4b0*/  @!P1 LDGSTS.E.BYPASS.LTC128B.128 [R21+0x1cc00], desc[UR36][R4.64+0x100], !P0 ;  /* 0x1cc0010004159fae */ /* 0x0003e2000c101d64 */
[----:B------:R-:W-:-:S03]  /*a4c0*/  ISETP.GE.AND P1, PT, R9, R6, PT ;  /* 0x000000060900720c */ /* 0x000fc60003f26270 */
[----:B-1----:R1:W2:Y:S10]  /*a4d0*/  SHFL.IDX PT, R4, R8, 0x7, 0x181f ;  /* 0x00f81f0008047f89 */ /* 0x0022b400000e0000 */
[----:B0-----:R-:W-:Y:S01]  /*a4e0*/  @!P1 IMAD.WIDE.U32 R2, R23, 0x2, R2 ;  /* 0x0000000217029825 */ /* 0x001fe200078e0002 */
[----:B------:R-:W-:-:S05]  /*a4f0*/  @!P1 LEA R9, R30, UR44, 0x1 ;  /* 0x0000002c1e099c11 */ /* 0x000fca000f8e08ff */
[----:B------:R1:W-:Y:S04]  /*a500*/  @!P1 LDGSTS.E.BYPASS.LTC128B.128 [R9+0x15400], desc[UR36][R2.64], !P3 ;  /* 0x1540000002099fae */ /* 0x0003e8000d901d64 */
[----:B------:R1:W-:Y:S04]  /*a510*/  @!P1 LDGSTS.E.BYPASS.LTC128B.128 [R9+0x19400], desc[UR36][R2.64+0x80], !P2 ;  /* 0x1940008002099fae */ /* 0x0003e8000d101d64 */
[----:B------:R1:W-:Y:S02]  /*a520*/  @!P1 LDGSTS.E.BYPASS.LTC128B.128 [R9+0x1d400], desc[UR36][R2.64+0x100], !P0 ;  /* 0x1d40010002099fae */ /* 0x0003e4000c101d64 */
.L_x_3390:
[----:B------:R-:W-:Y:S01]  /*a530*/  IADD3 R7, R7, 0x70, RZ ;  /* 0x0000007007077810 */ /* 0x000fe20007ffe0ff */
[----:B------:R-:W-:Y:S01]  /*a540*/  BSSY B0, `(.L_x_3323) ;  /* 0x000000d000007945 */ /* 0x000fe20003800000 */
[----:B-1----:R-:W-:Y:S02]  /*a550*/  IMAD.MOV.U32 R2, RZ, RZ, R14 ;  /* 0x000000ffff027224 */ /* 0x002fe400078e000e */
[----:B------:R-:W-:Y:S01]  /*a560*/  ISETP.GE.AND P1, PT, R7, R6, PT ;  /* 0x000000060700720c */ /* 0x000fe20003f26270 */
[----:B--2---:R-:W-:-:S12]  /*a570*/  IMAD.MOV.U32 R3, RZ, RZ, R4 ;  /* 0x000000ffff037224 */ /* 0x004fd800078e0004 */
        /* <DEDUP_REMOVED lines=8> */
[----:B------:R0:W-:Y:S02]  /*a600*/  LDGSTS.E.BYPASS.LTC128B.128 [R5+0x1dc00], desc[UR36][R2.64+0x100], !P0 ;  /* 0x1dc0010002057fae */ /* 0x0001e4000c101d64 */
.L_x_3324:
[----:B------:R-:W-:Y:S05]  /*a610*/  BSYNC B0 ;  /* 0x0000000000007941 */ /* 0x000fea0003800000 */
.L_x_3323:
[----:B------:R-:W-:Y:S01]  /*a620*/  NOP ;  /* 0x0000000000007918 */ /* 0x000fe20000000000 */
[----:B------:R-:W-:Y:S01]  /*a630*/  SYNCS.ARRIVE.TRANS64.RED.A0T1 RZ, [UR44+0x30800], RZ ;  /* 0x030800ffffff79a7 */ /* 0x000fe2000820042c */
[----:B------:R-:W-:Y:S01]  /*a640*/  MOV R0, 0x1 ;  /* 0x0000000100007802 */ /* 0x000fe20000000f00 */
[----:B------:R-:W-:Y:S03]  /*a650*/  ARRIVES.LDGSTSBAR.64.TRANSCNT [UR44+0x30800] ;  /* 0x03080000ff0079b0 */ /* 0x000fe60008000aac */
[----:B------:R-:W-:Y:S01]  /*a660*/  SHF.L.U32 R0, R0, 0x1f, RZ ;  /* 0x0000001f00007819 */ /* 0x000fe200000006ff */
[----:B------:R-:W-:Y:S01]  /*a670*/  NOP ;  /* 0x0000000000007918 */ /* 0x000fe20000000000 */
[----:B------:R-:W-:Y:S02]  /*a680*/  SYNCS.ARRIVE.TRANS64.A1T0 RZ, [UR44+0x30800], RZ ;  /* 0x030800ffffff79a7 */ /* 0x000fe4000810002c */
[----:B------:R-:W1:Y:S02]  /*a690*/  SYNCS.PHASECHK.TRANS64.TRYWAIT P0, [UR44+0x30820], R0 ;  /* 0x03082000ff0075a7 */ /* 0x000e64000800016c */
[----:B-1----:R-:W-:Y:S05]  /*a6a0*/  @!P0 BRA `(.L_x_3325) ;  /* 0x0000002c00ec8947 */ /* 0x002fea0003800000 */
.L_x_3391:
[----:B------:R-:W-:Y:S01]  /*a6b0*/  UIADD3 UR4, UR48, -0x2, URZ ;  /* 0xfffffffe30047890 */ /* 0x000fe2000fffe03f */
[----:B------:R-:W-:Y:S02]  /*a6c0*/  IMAD.MOV.U32 R28, RZ, RZ, 0x1 ;  /* 0x00000001ff1c7424 */ /* 0x000fe400078e00ff */
[----:B------:R-:W-:Y:S01]  /*a6d0*/  IMAD.MOV.U32 R26, RZ, RZ, RZ ;  /* 0x000000ffff1a7224 */ /* 0x000fe200078e00ff */
[----:B------:R-:W-:-:S06]  /*a6e0*/  UISETP.GE.AND UP0, UPT, UR4, UR47, UPT ;  /* 0x0000002f0400728c */ /* 0x000fcc000bf06270 */
[----:B------:R-:W-:-:S13]  /*a6f0*/  PLOP3.LUT P0, PT, PT, PT, UP0, 0x80, 0x0 ;  /* 0x000000000000781c */ /* 0x000fda0003f0f008 */
[----:B------:R-:W-:Y:S05]  /*a700*/  @!P0 BRA `(.L_x_3326) ;  /* 0x0000001000348947 */ /* 0x000fea0003800000 */
[----:B0-----:R-:W0:Y:S01]  /*a710*/  S2R R2, SR_TID.X ;  /* 0x0000000000027919 */ /* 0x001e220000002100 */
[----:B------:R-:W-:Y:S01]  /*a720*/  UIADD3 UR4, UR46, 0x1, URZ ;  /* 0x000000012e047890 */ /* 0x000fe2000fffe03f */
[----:B------:R-:W-:Y:S01]  /*a730*/  LOP3.LUT R3, RZ, UR43, RZ, 0x33, !PT ;  /* 0x0000002bff037c12 */ /* 0x000fe2000f8e33ff */
[----:B------:R-:W-:Y:S01]  /*a740*/  BSSY B0, `(.L_x_3326) ;  /* 0x0000109000007945 */ /* 0x000fe20003800000 */
[----:B------:R-:W-:Y:S01]  /*a750*/  IMAD.MOV.U32 R27, RZ, RZ, 0x1 ;  /* 0x00000001ff1b7424 */ /* 0x000fe200078e00ff */
[----:B------:R-:W-:Y:S01]  /*a760*/  UIMAD UR4, UR4, UR40, URZ ;  /* 0x00000028040472a4 */ /* 0x000fe2000f8e023f */
[----:B------:R-:W-:-:S05]  /*a770*/  MOV R25, RZ ;  /* 0x000000ff00197202 */ /* 0x000fca0000000f00 */
[----:B------:R-:W-:Y:S01]  /*a780*/  LOP3.LUT R0, RZ, UR4, RZ, 0x33, !PT ;  /* 0x00000004ff007c12 */ /* 0x000fe2000f8e33ff */
[----:B------:R-:W-:Y:S02]  /*a790*/  ULDC UR4, c[0x0][0x2f4] ;  /* 0x0000bd0000047ab9 */ /* 0x000fe40000000800 */
[----:B------:R-:W-:Y:S02]  /*a7a0*/  ISETP.GE.AND P3, PT, R23, UR4, PT ;  /* 0x0000000417007c0c */ /* 0x000fe4000bf66270 */
[----:B------:R-:W-:Y:S02]  /*a7b0*/  VIMNMX R0, R0, R3, !PT ;  /* 0x0000000300007248 */ /* 0x000fe40007fe0100 */
[----:B------:R-:W-:Y:S02]  /*a7c0*/  ISETP.GE.AND P2, PT, R34, UR4, PT ;  /* 0x0000000422007c0c */ /* 0x000fe4000bf46270 */
[----:B------:R-:W-:Y:S02]  /*a7d0*/  IADD3 R32, -R0, -0x2, RZ ;  /* 0xfffffffe00207810 */ /* 0x000fe40007ffe1ff */
[----:B------:R-:W-:-:S02]  /*a7e0*/  ISETP.GE.AND P1, PT, R33, UR4, PT ;  /* 0x0000000421007c0c */ /* 0x000fc4000bf26270 */
[----:B0-----:R-:W-:-:S04]  /*a7f0*/  LOP3.LUT R2, R2, 0x7f, RZ, 0xc0, !PT ;  /* 0x0000007f02027812 */ /* 0x001fc800078ec0ff */
[----:B------:R-:W-:-:S04]  /*a800*/  SHF.R.U32.HI R2, RZ, 0x3, R2 ;  /* 0x00000003ff027819 */ /* 0x000fc80000011602 */
[----:B------:R-:W-:Y:S02]  /*a810*/  IADD3 R19, R24, R19, R2 ;  /* 0x0000001318137210 */ /* 0x000fe40007ffe002 */
[----:B------:R-:W-:Y:S02]  /*a820*/  IADD3 R5, -R2, UR42, RZ ;  /* 0x0000002a02057c10 */ /* 0x000fe4000fffe1ff */
[----:B------:R-:W-:Y:S01]  /*a830*/  SHF.L.U32 R2, R23, 0x1, RZ ;  /* 0x0000000117027819 */ /* 0x000fe200000006ff */
[----:B------:R-:W-:Y:S02]  /*a840*/  VIADD R19, R19, 0xfffffee0 ;  /* 0xfffffee013137836 */ /* 0x000fe40000000000 */
[C---:B------:R-:W-:Y:S02]  /*a850*/  IMAD R5, R0.reuse, 0x60, R5 ;  /* 0x0000006000057824 */ /* 0x040fe400078e0205 */
[----:B------:R-:W-:Y:S02]  /*a860*/  IMAD R20, R0, -0x60, R19 ;  /* 0xffffffa000147824 */ /* 0x000fe400078e0213 */
[----:B------:R-:W-:-:S07]  /*a870*/  VIADD R0, R5, 0xc0 ;  /* 0x000000c005007836 */ /* 0x000fce0000000000 */
.L_x_3339:
[----:B------:R-:W2:Y:S01]  /*a880*/  LDL R8, [R1] ;  /* 0x0000000001087983 */ /* 0x000ea20000100800 */
[----:B------:R-:W0:Y:S01]  /*a890*/  LDC R2, c[0x0][0x430] ;  /* 0x00010c00ff027b82 */ /* 0x000e220000000800 */
[----:B------:R-:W-:-:S13]  /*a8a0*/  ISETP.GT.U32.AND P5, PT, R37, 0x5f, PT ;  /* 0x0000005f2500780c */ /* 0x000fda0003fa4070 */
[----:B------:R-:W2:Y:S01]  /*a8b0*/  @!P5 LDC.64 R4, c[0x0][0x428] ;  /* 0x00010a00ff04db82 */ /* 0x000ea20000000a00 */
[----:B0-----:R-:W-:-:S13]  /*a8c0*/  ISETP.NE.AND P0, PT, R2, 0x1, PT ;  /* 0x000000010200780c */ /* 0x001fda0003f05270 */
[----:B------:R-:W0:Y:S08]  /*a8d0*/  @P0 LDC R3, c[0x0][0x434] ;  /* 0x00010d00ff030b82 */ /* 0x000e300000000800 */
[----:B------:R-:W1:Y:S01]  /*a8e0*/  @P0 LDC R7, c[0x0][0x438] ;  /* 0x00010e00ff070b82 */ /* 0x000e620000000800 */
[----:B------:R-:W-:Y:S02]  /*a8f0*/  IMAD.MOV.U32 R9, RZ, RZ, R20 ;  /* 0x000000ffff097224 */ /* 0x000fe400078e0014 */
[----:B0-----:R-:W-:-:S05]  /*a900*/  @P0 IMAD.HI.U32 R2, R20, R3, RZ ;  /* 0x0000000314020227 */ /* 0x001fca00078e00ff */
[----:B-1----:R-:W-:Y:S02]  /*a910*/  @P0 SHF.R.U32.HI R9, RZ, R7, R2 ;  /* 0x00000007ff090219 */ /* 0x002fe40000011602 */
[----:B------:R-:W0:Y:S02]  /*a920*/  @!P5 LDC.64 R6, c[0x0][0x418] ;  /* 0x00010600ff06db82 */ /* 0x000e240000000a00 */
[----:B------:R-:W-:Y:S01]  /*a930*/  @!P5 SHF.R.S32.HI R3, RZ, 0x1f, R9 ;  /* 0x0000001fff03d819 */ /* 0x000fe20000011409 */
[----:B--2---:R-:W-:-:S04]  /*a940*/  @!P5 IMAD R2, R8, R4, RZ ;  /* 0x000000040802d224 */ /* 0x004fc800078e02ff */
[----:B------:R-:W-:Y:S01]  /*a950*/  @!P5 IMAD R5, R36, R5, R2 ;  /* 0x000000052405d224 */ /* 0x000fe200078e0202 */
[----:B------:R-:W-:-:S05]  /*a960*/  @!P5 MOV R2, R9 ;  /* 0x000000090002d202 */ /* 0x000fca0000000f00 */
[----:B------:R-:W-:-:S04]  /*a970*/  @!P5 IMAD.WIDE.U32 R2, R36, R4, R2 ;  /* 0x000000042402d225 */ /* 0x000fc800078e0002 */
[----:B------:R-:W-:Y:S01]  /*a980*/  @!P5 IMAD.IADD R3, R5, 0x1, R3 ;  /* 0x000000010503d824 */ /* 0x000fe200078e0203 */
[C---:B0-----:R-:W-:Y:S02]  /*a990*/  @!P5 LEA R6, P0, R2.reuse, R6, 0x2 ;  /* 0x000000060206d211 */ /* 0x041fe400078010ff */
[----:B------:R-:W-:Y:S02]  /*a9a0*/  MOV R4, RZ ;  /* 0x000000ff00047202 */ /* 0x000fe40000000f00 */
[----:B------:R-:W-:-:S05]  /*a9b0*/  @!P5 LEA.HI.X R7, R2, R7, R3, 0x2, P0 ;  /* 0x000000070207d211 */ /* 0x000fca00000f1403 */
[----:B------:R0:W5:Y:S01]  /*a9c0*/  @!P5 LDG.E R4, desc[UR36][R6.64] ;  /* 0x000000240604d981 */ /* 0x000162000c1e1900 */
[----:B------:R-:W-:Y:S01]  /*a9d0*/  LOP3.LUT P4, RZ, R16, 0x10, RZ, 0xc0, !PT ;  /* 0x0000001010ff7812 */ /* 0x000fe2000788c0ff */
[----:B------:R-:W-:-:S05]  /*a9e0*/  VIADD R26, R25, 0x1 ;  /* 0x00000001191a7836 */ /* 0x000fca0000000000 */
[----:B------:R-:W-:-:S04]  /*a9f0*/  ISETP.NE.AND P0, PT, R26, 0x2, PT ;  /* 0x000000021a00780c */ /* 0x000fc80003f05270 */
[----:B------:R-:W-:Y:S02]  /*aa00*/  SEL R28, RZ, 0x1, P0 ;  /* 0x00000001ff1c7807 */ /* 0x000fe40000000000 */
[----:B------:R-:W-:Y:S02]  /*aa10*/  SEL R26, R26, RZ, P0 ;  /* 0x000000ff1a1a7207 */ /* 0x000fe40000000000 */
[----:B------:R-:W-:Y:S01]  /*aa20*/  LOP3.LUT R28, R27, R28, RZ, 0x3c, !PT ;  /* 0x0000001c1b1c7212 */ /* 0x000fe200078e3cff */
[----:B0-----:R-:W-:Y:S06]  /*aa30*/  @!P4 BRA `(.L_x_3327) ;  /* 0x000000000004c947 */ /* 0x001fec0003800000 */
[----:B------:R-:W-:Y:S01]  /*aa40*/  BPT.TRAP 0x1 ;  /* 0x000000040000795c */ /* 0x000fe20000300000 */
.L_x_3327:
[----:B------:R-:W-:Y:S01]  /*aa50*/  LEA R19, R26, UR44, 0x3 ;  /* 0x0000002c1a137c11 */ /* 0x000fe2000f8e18ff */
[----:B------:R-:W-:Y:S01]  /*aa60*/  BSSY B1, `(.L_x_3328) ;  /* 0x0000004000017945 */ /* 0x000fe20003800000 */
[----:B------:R-:W-:-:S04]  /*aa70*/  SHF.L.U32 R2, R28, 0x1f, RZ ;  /* 0x0000001f1c027819 */ /* 0x000fc800000006ff */
[----:B------:R-:W0:Y:S02]  /*aa80*/  SYNCS.PHASECHK.TRANS64.TRYWAIT P0, [R19+URZ+0x30840], R2 ;  /* 0x03084002130075a7 */ /* 0x000e24000800017f */
[----:B0-----:R-:W-:Y:S05]  /*aa90*/  @!P0 BRA `(.L_x_3329) ;  /* 0x0000002c00088947 */ /* 0x001fea0003800000 */
.L_x_3392:
[----:B------:R-:W-:Y:S05]  /*aaa0*/  BSYNC B1 ;  /* 0x0000000000017941 */ /* 0x000fea0003800000 */
.L_x_3328:
[----:B------:R-:W-:Y:S01]  /*aab0*/  ULDC UR4, c[0x0][0x430] ;  /* 0x00010c0000047ab9 */ /* 0x000fe20000000800 */
[----:B-----5:R-:W-:Y:S01]  /*aac0*/  SHF.R.S32.HI R31, RZ, 0x1f, R4 ;  /* 0x0000001fff1f7819 */ /* 0x020fe20000011404 */
[----:B------:R-:W-:Y:S01]  /*aad0*/  UIADD3 UR4, -UR4, URZ, URZ ;  /* 0x0000003f04047290 */ /* 0x000fe2000fffe13f */
[----:B------:R-:W-:Y:S01]  /*aae0*/  R2UR UR6, R35 ;  /* 0x00000000230672ca */ /* 0x000fe200000e0000 */
[----:B------:R-:W-:Y:S01]  /*aaf0*/  IMAD R22, R26, 0x4800, R30 ;  /* 0x000048001a167824 */ /* 0x000fe200078e021e */
[C---:B------:R-:W-:Y:S02]  /*ab00*/  LOP3.LUT P5, RZ, R16.reuse, 0x2, RZ, 0xc0, !PT ;  /* 0x0000000210ff7812 */ /* 0x040fe400078ac0ff */
[----:B------:R-:W-:Y:S01]  /*ab10*/  LOP3.LUT P4, RZ, R16, 0x1, RZ, 0xc0, !PT ;  /* 0x0000000110ff7812 */ /* 0x000fe2000788c0ff */
        /* <DEDUP_REMOVED lines=19> */
[----:B------:R-:W-:Y:S01]  /*ac50*/  LEA R21, P0, R2, UR6, 0x1 ;  /* 0x0000000602157c11 */ /* 0x000fe2000f8008ff */
[----:B------:R-:W-:-:S03]  /*ac60*/  UMOV UR4, 0xffffffff ;  /* 0xffffffff00047882 */ /* 0x000fc60000000000 */
[----:B------:R-:W-:Y:S01]  /*ac70*/  LEA.HI.X R24, R2, UR7, R3, 0x1, P0 ;  /* 0x0000000702187c11 */ /* 0x000fe200080f0c03 */
[----:B------:R-:W-:Y:S08]  /*ac80*/  BRA.DIV UR4, `(.L_x_3330) ;  /* 0x0000002a04a07947 */ /* 0x000ff0000b800000 */
[----:B------:R-:W0:Y:S01]  /*ac90*/  SHFL.IDX PT, R14, R21, RZ, 0x181f ;  /* 0x00181fff150e7589 */ /* 0x000e2200000e0000 */
[----:B------:R-:W-:Y:S01]  /*aca0*/  IMAD.SHL.U32 R12, R23, 0x2, RZ ;  /* 0x00000002170c7824 */ /* 0x000fe200078e00ff */
[----:B------:R-:W-:Y:S02]  /*acb0*/  LOP3.LUT P6, RZ, R16, 0x4, RZ, 0xc0, !PT ;  /* 0x0000000410ff7812 */ /* 0x000fe400078cc0ff */
[----:B------:R-:W1:Y:S01]  /*acc0*/  SHFL.IDX PT, R3, R24, RZ, 0x181f ;  /* 0x00181fff18037589 */ /* 0x000e6200000e0000 */
[----:B------:R-:W-:-:S03]  /*acd0*/  LEA R22, R22, UR44, 0x1 ;  /* 0x0000002c16167c11 */ /* 0x000fc6000f8e08ff */
[----:B------:R-:W-:Y:S04]  /*ace0*/  SHFL.IDX PT, R7, R24, 0x1, 0x181f ;  /* 0x00381f0018077f89 */ /* 0x000fe800000e0000 */
[----:B------:R-:W-:Y:S01]  /*acf0*/  SHFL.IDX PT, R10, R21, 0x2, 0x181f ;  /* 0x00581f00150a7f89 */ /* 0x000fe200000e0000 */
[----:B0-----:R-:W-:-:S03]  /*ad00*/  IADD3 R2, P0, R14, R12, RZ ;  /* 0x0000000c0e027210 */ /* 0x001fc60007f1e0ff */
[----:B------:R-:W0:Y:S01]  /*ad10*/  SHFL.IDX PT, R14, R21, 0x1, 0x181f ;  /* 0x00381f00150e7f89 */ /* 0x000e2200000e0000 */
[----:B-1----:R-:W-:-:S05]  /*ad20*/  IADD3.X R3, RZ, R3, RZ, P0, !PT ;  /* 0x00000003ff037210 */ /* 0x002fca00007fe4ff */
[----:B------:R-:W-:Y:S04]  /*ad30*/  LDGSTS.E.BYPASS.LTC128B.128 [R22+0x1e400], desc[UR36][R2.64], !P6 ;  /* 0x1e40000002167fae */ /* 0x000fe8000f101d64 */
[----:B------:R-:W-:Y:S04]  /*ad40*/  LDGSTS.E.BYPASS.LTC128B.128 [R22+0x21400], desc[UR36][R2.64+0x80], !P5 ;  /* 0x2140008002167fae */ /* 0x000fe8000e901d64 */
[----:B------:R1:W-:Y:S01]  /*ad50*/  LDGSTS.E.BYPASS.LTC128B.128 [R22+0x24400], desc[UR36][R2.64+0x100], !P4 ;  /* 0x2440010002167fae */ /* 0x0003e2000e101d64 */
[----:B0-----:R-:W-:-:S03]  /*ad60*/  IADD3 R8, P0, R14, R12, RZ ;  /* 0x0000000c0e087210 */ /* 0x001fc60007f1e0ff */
[----:B------:R-:W-:Y:S02]  /*ad70*/  SHFL.IDX PT, R14, R21, 0x5, 0x181f ;  /* 0x00b81f00150e7f89 */ /* 0x000fe400000e0000 */
[----:B------:R-:W-:Y:S02]  /*ad80*/  IMAD.X R9, RZ, RZ, R7, P0 ;  /* 0x000000ffff097224 */ /* 0x000fe400000e0607 */
[----:B-1----:R-:W-:Y:S01]  /*ad90*/  SHFL.IDX PT, R2, R21, 0x3, 0x181f ;  /* 0x00781f0015027f89 */ /* 0x002fe200000e0000 */
[----:B------:R-:W-:-:S03]  /*ada0*/  IADD3 R10, P0, R10, R12, RZ ;  /* 0x0000000c0a0a7210 */ /* 0x000fc60007f1e0ff */
[----:B------:R-:W0:Y:S04]  /*adb0*/  SHFL.IDX PT, R7, R24, 0x2, 0x181f ;  /* 0x00581f0018077f89 */ /* 0x000e2800000e0000 */
[----:B------:R-:W1:Y:S04]  /*adc0*/  SHFL.IDX PT, R3, R24, 0x3, 0x181f ;  /* 0x00781f0018037f89 */ /* 0x000e6800000e0000 */
[----:B------:R2:W-:Y:S04]  /*add0*/  LDGSTS.E.BYPASS.LTC128B.128 [R22+0x1ec00], desc[UR36][R8.64], !P6 ;  /* 0x1ec0000008167fae */ /* 0x0005e8000f101d64 */
[----:B------:R2:W-:Y:S04]  /*ade0*/  LDGSTS.E.BYPASS.LTC128B.128 [R22+0x21c00], desc[UR36][R8.64+0x80], !P5 ;  /* 0x21c0008008167fae */ /* 0x0005e8000e901d64 */
[----:B------:R2:W-:Y:S01]  /*adf0*/  LDGSTS.E.BYPASS.LTC128B.128 [R22+0x24c00], desc[UR36][R8.64+0x100], !P4 ;  /* 0x24c0010008167fae */ /* 0x0005e2000e101d64 */
[----:B0-----:R-:W-:Y:S01]  /*ae00*/  IMAD.X R11, RZ, RZ, R7, P0 ;  /* 0x000000ffff0b7224 */ /* 0x001fe200000e0607 */
[----:B------:R-:W-:-:S02]  /*ae10*/  IADD3 R6, P0, R2, R12, RZ ;  /* 0x0000000c02067210 */ /* 0x000fc40007f1e0ff */
[----:B------:R-:W0:Y:S02]  /*ae20*/  SHFL.IDX PT, R2, R21, 0x4, 0x181f ;  /* 0x00981f0015027f89 */ /* 0x000e2400000e0000 */
[----:B-1----:R-:W-:Y:S02]  /*ae30*/  IADD3.X R7, RZ, R3, RZ, P0, !PT ;  /* 0x00000003ff077210 */ /* 0x002fe400007fe4ff */
[----:B------:R-:W1:Y:S04]  /*ae40*/  SHFL.IDX PT, R3, R24, 0x4, 0x181f ;  /* 0x00981f0018037f89 */ /* 0x000e6800000e0000 */
[----:B------:R2:W-:Y:S04]  /*ae50*/  LDGSTS.E.BYPASS.LTC128B.128 [R22+0x1f400], desc[UR36][R10.64], !P6 ;  /* 0x1f4000000a167fae */ /* 0x0005e8000f101d64 */
[----:B------:R2:W-:Y:S04]  /*ae60*/  LDGSTS.E.BYPASS.LTC128B.128 [R22+0x22400], desc[UR36][R10.64+0x80], !P5 ;  /* 0x224000800a167fae */ /* 0x0005e8000e901d64 */
[----:B------:R2:W-:Y:S04]  /*ae70*/  LDGSTS.E.BYPASS.LTC128B.128 [R22+0x25400], desc[UR36][R10.64+0x100], !P4 ;  /* 0x254001000a167fae */ /* 0x0005e8000e101d64 */
[----:B------:R2:W-:Y:S01]  /*ae80*/  LDGSTS.E.BYPASS.LTC128B.128 [R22+0x1fc00], desc[UR36][R6.64], !P6 ;  /* 0x1fc0000006167fae */ /* 0x0005e2000f101d64 */
[----:B0-----:R-:W-:-:S03]  /*ae90*/  IADD3 R2, P0, R2, R12, RZ ;  /* 0x0000000c02027210 */ /* 0x001fc60007f1e0ff */
[----:B------:R2:W-:Y:S02]  /*aea0*/  LDGSTS.E.BYPASS.LTC128B.128 [R22+0x22c00], desc[UR36][R6.64+0x80], !P5 ;  /* 0x22c0008006167fae */ /* 0x0005e4000e901d64 */
[----:B-1----:R-:W-:Y:S02]  /*aeb0*/  IMAD.X R3, RZ, RZ, R3, P0 ;  /* 0x000000ffff037224 */ /* 0x002fe400000e0603 */
[----:B------:R2:W-:Y:S04]  /*aec0*/  LDGSTS.E.BYPASS.LTC128B.128 [R22+0x25c00], desc[UR36][R6.64+0x100], !P4 ;  /* 0x25c0010006167fae */ /* 0x0005e8000e101d64 */
[----:B------:R2:W-:Y:S04]  /*aed0*/  LDGSTS.E.BYPASS.LTC128B.128 [R22+0x20400], desc[UR36][R2.64], !P6 ;  /* 0x2040000002167fae */ /* 0x0005e8000f101d64 */
[----:B------:R2:W-:Y:S04]  /*aee0*/  LDGSTS.E.BYPASS.LTC128B.128 [R22+0x23400], desc[UR36][R2.64+0x80], !P5 ;  /* 0x2340008002167fae */ /* 0x0005e8000e901d64 */
[----:B------:R2:W-:Y:S04]  /*aef0*/  LDGSTS.E.BYPASS.LTC128B.128 [R22+0x26400], desc[UR36][R2.64+0x100], !P4 ;  /* 0x2640010002167fae */ /* 0x0005e8000e101d64 */
[----:B------:R-:W0:Y:S02]  /*af00*/  SHFL.IDX PT, R24, R24, 0x5, 0x181f ;  /* 0x00b81f0018187f89 */ /* 0x000e2400000e0000 */
.L_x_3406:
[----:B--2---:R-:W-:Y:S01]  /*af10*/  IMAD.SHL.U32 R2, R23, 0x2, RZ ;  /* 0x0000000217027824 */ /* 0x004fe200078e00ff */
[----:B------:R-:W-:-:S04]  /*af20*/  LOP3.LUT P6, RZ, R16, 0x4, RZ, 0xc0, !PT ;  /* 0x0000000410ff7812 */ /* 0x000fc800078cc0ff */
[----:B------:R-:W-:-:S04]  /*af30*/  IADD3 R2, P0, R14, R2, RZ ;  /* 0x000000020e027210 */ /* 0x000fc80007f1e0ff */
[----:B0-----:R-:W-:Y:S02]  /*af40*/  IADD3.X R3, RZ, R24, RZ, P0, !PT ;  /* 0x00000018ff037210 */ /* 0x001fe400007fe4ff */
[----:B------:R-:W-:-:S03]  /*af50*/  PLOP3.LUT P0, PT, PT, PT, PT, 0x80, 0x0 ;  /* 0x000000000000781c */ /* 0x000fc60003f0f070 */
[----:B------:R-:W-:Y:S01]  /*af60*/  @!PT LDS RZ, [RZ] ;  /* 0x00000000fffff984 */ /* 0x000fe20000000800 */
[----:B------:R-:W-:Y:S01]  /*af70*/  @!PT LDS RZ, [RZ] ;  /* 0x00000000fffff984 */ /* 0x000fe20000000800 */
[----:B------:R-:W-:Y:S01]  /*af80*/  @!PT LDS RZ, [RZ] ;  /* 0x00000000fffff984 */ /* 0x000fe20000000800 */
[----:B------:R0:W-:Y:S04]  /*af90*/  LDGSTS.E.BYPASS.LTC128B.128 [R22+0x20c00], desc[UR36][R2.64], !P6 ;  /* 0x20c0000002167fae */ /* 0x0001e8000f101d64 */
[----:B------:R0:W-:Y:S04]  /*afa0*/  LDGSTS.E.BYPASS.LTC128B.128 [R22+0x23c00], desc[UR36][R2.64+0x80], !P5 ;  /* 0x23c0008002167fae */ /* 0x0001e8000e901d64 */
[----:B------:R0:W-:Y:S01]  /*afb0*/  LDGSTS.E.BYPASS.LTC128B.128 [R22+0x26c00], desc[UR36][R2.64+0x100], !P4 ;  /* 0x26c0010002167fae */ /* 0x0001e2000e101d64 */
[----:B------:R-:W-:Y:S01]  /*afc0*/  NOP ;  /* 0x0000000000007918 */ /* 0x000fe20000000000 */
.L_x_3331:
        /* <DEDUP_REMOVED lines=10> */
.L_x_3332:
[----:B------:R1:W-:Y:S01]  /*b070*/  SYNCS.ARRIVE.TRANS64.A1T0 RZ, [R19+URZ+0x30830], RZ ;  /* 0x030830ff13ff79a7 */ /* 0x0003e2000810003f */
[----:B------:R-:W-:Y:S05]  /*b080*/  @!P5 BRA `(.L_x_3333) ;  /* 0x000000000004d947 */ /* 0x000fea0003800000 */
[----:B------:R-:W-:Y:S01]  /*b090*/  BPT.TRAP 0x1 ;  /* 0x000000040000795c */ /* 0x000fe20000300000 */
.L_x_3333:
[----:B0-----:R-:W-:Y:S01]  /*b0a0*/  SHF.L.U32 R3, R27, 0x1f, RZ ;  /* 0x0000001f1b037819 */ /* 0x001fe200000006ff */
[----:B------:R-:W-:Y:S01]  /*b0b0*/  BSSY B1, `(.L_x_3334) ;  /* 0x0000004000017945 */ /* 0x000fe20003800000 */
[----:B------:R-:W-:-:S04]  /*b0c0*/  LEA R6, R25, UR44, 0x3 ;  /* 0x0000002c19067c11 */ /* 0x000fc8000f8e18ff */
[----:B------:R-:W0:Y:S02]  /*b0d0*/  SYNCS.PHASECHK.TRANS64.TRYWAIT P0, [R6+URZ+0x30860], R3 ;  /* 0x03086003060075a7 */ /* 0x000e24000800017f */
[----:B0-----:R-:W-:Y:S05]  /*b0e0*/  @!P0 BRA `(.L_x_3335) ;  /* 0x0000002c00588947 */ /* 0x001fea0003800000 */
.L_x_3407:
[----:B------:R-:W-:Y:S05]  /*b0f0*/  BSYNC B1 ;  /* 0x0000000000017941 */ /* 0x000fea0003800000 */
.L_x_3334:
[----:B------:R-:W-:Y:S01]  /*b100*/  UMOV UR4, 0xffffffff ;  /* 0xffffffff00047882 */ /* 0x000fe20000000000 */
[----:B------:R-:W-:Y:S02]  /*b110*/  IMAD R7, R25, 0x4800, R30 ;  /* 0x0000480019077824 */ /* 0x000fe400078e021e */
[----:B------:R-:W-:Y:S01]  /*b120*/  IMAD.SHL.U32 R9, R23, 0x2, RZ ;  /* 0x0000000217097824 */ /* 0x000fe200078e00ff */
[----:B------:R-:W-:Y:S06]  /*b130*/  BRA.DIV UR4, `(.L_x_3336) ;  /* 0x0000002e04587947 */ /* 0x000fec000b800000 */
[----:B------:R-:W2:Y:S01]  /*b140*/  SHFL.IDX PT, R14, R17, RZ, 0x181f ;  /* 0x00181fff110e7589 */ /* 0x000ea200000e0000 */
[----:B------:R-:W-:-:S03]  /*b150*/  LEA R7, R7, UR44, 0x1 ;  /* 0x0000002c07077c11 */ /* 0x000fc6000f8e08ff */
[----:B0-----:R-:W0:Y:S04]  /*b160*/  SHFL.IDX PT, R3, R18, RZ, 0x181f ;  /* 0x00181fff12037589 */ /* 0x001e2800000e0000 */
[----:B------:R-:W-:Y:S01]  /*b170*/  SHFL.IDX PT, R8, R18, 0x1, 0x181f ;  /* 0x00381f0012087f89 */ /* 0x000fe200000e0000 */
        /* <DEDUP_REMOVED lines=8> */
[----:B------:R2:W-:Y:S02]  /*b200*/  LDGSTS.E.BYPASS.LTC128B.128 [R7+0x6400], desc[UR36][R2.64+0x100], !P0 ;  /* 0x0640010002077fae */ /* 0x0005e4000c101d64 */
[----:B--2---:R-:W-:Y:S02]  /*b210*/  IADD3 R2, P0, R14, R9, RZ ;  /* 0x000000090e027210 */ /* 0x004fe40007f1e0ff */
[----:B------:R-:W0:Y:S02]  /*b220*/  SHFL.IDX PT, R14, R17, 0x2, 0x181f ;  /* 0x00581f00110e7f89 */ /* 0x000e2400000e0000 */
[----:B------:R-:W-:Y:S02]  /*b230*/  IADD3.X R3, RZ, R8, RZ, P0, !PT ;  /* 0x00000008ff037210 */ /* 0x000fe400007fe4ff */
[----:B------:R-:W-:Y:S01]  /*b240*/  ISETP.LT.OR P0, PT, R0, 0x11, P3 ;  /* 0x000000110000780c */ /* 0x000fe20001f01670 */
[----:B------:R-:W2:-:S12]  /*b250*/  SHFL.IDX PT, R8, R18, 0x2, 0x181f ;  /* 0x00581f0012087f89 */ /* 0x000e9800000e0000 */
[----:B------:R-:W-:Y:S01]  /*b260*/  LDGSTS.E.BYPASS.LTC128B.128 [R7+0xc00], desc[UR36][R2.64], !P0 ;  /* 0x00c0000002077fae */ /* 0x000fe2000c101d64 */
[----:B------:R-:W-:-:S13]  /*b270*/  ISETP.LT.OR P0, PT, R0, 0x11, P2 ;  /* 0x000000110000780c */ /* 0x000fda0001701670 */
[----:B------:R-:W-:Y:S01]  /*b280*/  LDGSTS.E.BYPASS.LTC128B.128 [R7+0x3c00], desc[UR36][R2.64+0x80], !P0 ;  /* 0x03c0008002077fae */ /* 0x000fe2000c101d64 */
[----:B------:R-:W-:-:S13]  /*b290*/  ISETP.LT.OR P0, PT, R0, 0x11, P1 ;  /* 0x000000110000780c */ /* 0x000fda0000f01670 */
[----:B------:R0:W-:Y:S02]  /*b2a0*/  LDGSTS.E.BYPASS.LTC128B.128 [R7+0x6c00], desc[UR36][R2.64+0x100], !P0 ;  /* 0x06c0010002077fae */ /* 0x0001e4000c101d64 */
[----:B0-----:R-:W-:Y:S02]  /*b2b0*/  IADD3 R2, P0, R14, R9, RZ ;  /* 0x000000090e027210 */ /* 0x001fe40007f1e0ff */
[----:B------:R-:W0:Y:S03]  /*b2c0*/  SHFL.IDX PT, R14, R17, 0x3, 0x181f ;  /* 0x00781f00110e7f89 */ /* 0x000e2600000e0000 */
[----:B--2---:R-:W-:Y:S01]  /*b2d0*/  IMAD.X R3, RZ, RZ, R8, P0 ;  /* 0x000000ffff037224 */ /* 0x004fe200000e0608 */
        /* <DEDUP_REMOVED lines=18> */
[----:B------:R0:W3:Y:S02]  /*b400*/  SHFL.IDX PT, R14, R17, 0x5, 0x181f ;  /* 0x00b81f00110e7f89 */ /* 0x0000e400000e0000 */
[----:B--2---:R-:W-:Y:S02]  /*b410*/  IADD3.X R3, RZ, R8, RZ, P0, !PT ;  /* 0x00000008ff037210 */ /* 0x004fe400007fe4ff */
[----:B------:R-:W-:Y:S01]  /*b420*/  ISETP.LT.OR P0, PT, R0, 0x41, P3 ;  /* 0x000000410000780c */ /* 0x000fe20001f01670 */
[----:B------:R0:W2:-:S12]  /*b430*/  SHFL.IDX PT, R8, R18, 0x5, 0x181f ;  /* 0x00b81f0012087f89 */ /* 0x00009800000e0000 */
[----:B------:R0:W-:Y:S01]  /*b440*/  LDGSTS.E.BYPASS.LTC128B.128 [R7+0x2400], desc[UR36][R2.64], !P0 ;  /* 0x0240000002077fae */ /* 0x0001e2000c101d64 */
[----:B------:R-:W-:-:S13]  /*b450*/  ISETP.LT.OR P0, PT, R0, 0x41, P2 ;  /* 0x000000410000780c */ /* 0x000fda0001701670 */
[----:B------:R0:W-:Y:S01]  /*b460*/  LDGSTS.E.BYPASS.LTC128B.128 [R7+0x5400], desc[UR36][R2.64+0x80], !P0 ;  /* 0x0540008002077fae */ /* 0x0001e2000c101d64 */
[----:B------:R-:W-:-:S13]  /*b470*/  ISETP.LT.OR P0, PT, R0, 0x41, P1 ;  /* 0x000000410000780c */ /* 0x000fda0000f01670 */
[----:B--23--:R0:W-:Y:S02]  /*b480*/  LDGSTS.E.BYPASS.LTC128B.128 [R7+0x8400], desc[UR36][R2.64+0x100], !P0 ;  /* 0x0840010002077fae */ /* 0x00c1e4000c101d64 */
.L_x_3421:
[----:B0-2---:R-:W-:Y:S01]  /*b490*/  IADD3 R2, P0, R14, R9, RZ ;  /* 0x000000090e027210 */ /* 0x005fe20007f1e0ff */
[----:B------:R-:W-:-:S04]  /*b4a0*/  ULDC.64 UR4, c[0x0][0x328] ;  /* 0x0000ca0000047ab9 */ /* 0x000fc80000000a00 */
[----:B------:R-:W-:Y:S01]  /*b4b0*/  IMAD.X R3, RZ, RZ, R8, P0 ;  /* 0x000000ffff037224 */ /* 0x000fe200000e0608 */
[----:B------:R-:W-:Y:S01]  /*b4c0*/  ISETP.LT.OR P0, PT, R0, 0x51, P3 ;  /* 0x000000510000780c */ /* 0x000fe20001f01670 */
[----:B------:R-:W-:-:S04]  /*b4d0*/  IMAD R8, R29, UR4, RZ ;  /* 0x000000041d087c24 */ /* 0x000fc8000f8e02ff */
[----:B------:R-:W-:-:S08]  /*b4e0*/  IMAD R9, R5, UR5, R8 ;  /* 0x0000000505097c24 */ /* 0x000fd0000f8e0208 */
[----:B------:R-:W-:Y:S01]  /*b4f0*/  @!PT LDS RZ, [RZ] ;  /* 0x00000000fffff984 */ /* 0x000fe20000000800 */
[----:B------:R-:W-:Y:S01]  /*b500*/  @!PT LDS RZ, [RZ] ;  /* 0x00000000fffff984 */ /* 0x000fe20000000800 */
[----:B------:R-:W-:Y:S01]  /*b510*/  @!PT LDS RZ, [RZ] ;  /* 0x00000000fffff984 */ /* 0x000fe20000000800 */
        /* <DEDUP_REMOVED lines=13> */
[----:B-1----:R-:W-:-:S07]  /*b5f0*/  IADD3 R19, R3, R31, RZ ;  /* 0x0000001f03137210 */ /* 0x002fce0007ffe0ff */
.L_x_3337:
        /* <DEDUP_REMOVED lines=10> */
.L_x_3338:
[----:B------:R-:W-:Y:S01]  /*b6a0*/  R2UR UR4, R35 ;  /* 0x00000000230472ca */ /* 0x000fe200000e0000 */
[----:B------:R-:W-:Y:S01]  /*b6b0*/  ULDC.64 UR6, c[0x0][0x330] ;  /* 0x0000cc0000067ab9 */ /* 0x000fe20000000a00 */
[----:B------:R-:W-:Y:S01]  /*b6c0*/  IMAD.MOV.U32 R18, RZ, RZ, R2 ;  /* 0x000000ffff127224 */ /* 0x000fe200078e0002 */
[----:B------:R0:W-:Y:S01]  /*b6d0*/  SYNCS.ARRIVE.TRANS64.A1T0 RZ, [R6+URZ+0x30850], RZ ;  /* 0x030850ff06ff79a7 */ /* 0x0001e2000810003f */
[----:B------:R-:W-:Y:S01]  /*b6e0*/  IMAD.U32 R3, RZ, RZ, UR6 ;  /* 0x00000006ff037e24 */ /* 0x000fe2000f8e00ff */
[----:B------:R-:W-:Y:S01]  /*b6f0*/  IADD3 R20, R20, -0x60, RZ ;  /* 0xffffffa014147810 */ /* 0x000fe20007ffe0ff */
        /* <DEDUP_REMOVED lines=8> */
[----:B------:R-:W-:Y:S02]  /*b780*/  LEA R17, P0, R18, UR6, 0x1 ;  /* 0x0000000612117c11 */ /* 0x000fe4000f8008ff */
[----:B------:R-:W-:-:S04]  /*b790*/  IADD3 R3, R19, UR4, RZ ;  /* 0x0000000413037c10 */ /* 0x000fc8000fffe0ff */
[----:B------:R-:W-:Y:S02]  /*b7a0*/  LEA.HI.X R18, R18, UR7, R3, 0x1, P0 ;  /* 0x0000000712127c11 */ /* 0x000fe400080f0c03 */
[----:B------:R-:W-:-:S13]  /*b7b0*/  ISETP.GT.AND P0, PT, R32, UR47, PT ;  /* 0x0000002f20007c0c */ /* 0x000fda000bf04270 */
[----:B0-----:R-:W-:Y:S05]  /*b7c0*/  @P0 BRA `(.L_x_3339) ;  /* 0xfffffff0002c0947 */ /* 0x001fea000383ffff */
[----:B------:R-:W-:Y:S05]  /*b7d0*/  BSYNC B0 ;  /* 0x0000000000007941 */ /* 0x000fea0003800000 */
.L_x_3326:
[----:B------:R-:W-:-:S13]  /*b7e0*/  LOP3.LUT P0, RZ, R16, 0x10, RZ, 0xc0, !PT ;  /* 0x0000001010ff7812 */ /* 0x000fda000780c0ff */
[----:B------:R-:W-:Y:S05]  /*b7f0*/  @!P0 BRA `(.L_x_3340) ;  /* 0x0000000000048947 */ /* 0x000fea0003800000 */
[----:B------:R-:W-:Y:S01]  /*b800*/  BPT.TRAP 0x1 ;  /* 0x000000040000795c */ /* 0x000fe20000300000 */
.L_x_3340:
[----:B0-----:R-:W-:Y:S01]  /*b810*/  LEA R0, R26, UR44, 0x3 ;  /* 0x0000002c1a007c11 */ /* 0x001fe2000f8e18ff */
        /* <DEDUP_REMOVED lines=11> */
.L_x_3422:
[----:B------:R-:W-:Y:S05]  /*b8d0*/  BSYNC B0 ;  /* 0x0000000000007941 */ /* 0x000fea0003800000 */
.L_x_3341:
        /* <DEDUP_REMOVED lines=8> */
[----:B------:R-:W1:Y:S01]  /*b960*/  SHFL.IDX PT, R6, R18, 0x1, 0x181f ;  /* 0x00381f0012067f89 */ /* 0x000e6200000e0000 */
[----:B------:R-:W-:Y:S02]  /*b970*/  ISETP.GE.AND P0, PT, R33, UR4, PT ;  /* 0x0000000421007c0c */ /* 0x000fe4000bf06270 */
[C---:B------:R-:W-:Y:S01]  /*b980*/  ISETP.LT.OR P3, PT, R5.reuse, 0x1, P2 ;  /* 0x000000010500780c */ /* 0x040fe20001761670 */
[----:B------:R-:W2:Y:S01]  /*b990*/  SHFL.IDX PT, R14, R17, 0x1, 0x181f ;  /* 0x00381f00110e7f89 */ /* 0x000ea200000e0000 */
[----:B------:R-:W-:-:S02]  /*b9a0*/  ISETP.LT.OR P4, PT, R5, 0x1, P1 ;  /* 0x000000010500780c */ /* 0x000fc40000f81670 */
[----:B------:R-:W-:Y:S01]  /*b9b0*/  ISETP.LT.OR P5, PT, R5, 0x1, P0 ;  /* 0x000000010500780c */ /* 0x000fe200007a1670 */
[----:B------:R-:W-:Y:S04]  /*b9c0*/  SHFL.IDX PT, R7, R18, 0x2, 0x181f ;  /* 0x00581f0012077f89 */ /* 0x000fe800000e0000 */
[----:B------:R-:W3:Y:S01]  /*b9d0*/  SHFL.IDX PT, R8, R17, 0x2, 0x181f ;  /* 0x00581f0011087f89 */ /* 0x000ee200000e0000 */
[----:B0-----:R-:W-:-:S05]  /*b9e0*/  IMAD.WIDE.U32 R2, R23, 0x2, R2 ;  /* 0x0000000217027825 */ /* 0x001fca00078e0002 */
[----:B------:R-:W-:Y:S01]  /*b9f0*/  LDGSTS.E.BYPASS.LTC128B.128 [R4+0x400], desc[UR36][R2.64], !P3 ;  /* 0x0040000002047fae */ /* 0x000fe2000d901d64 */
[----:B------:R-:W-:-:S03]  /*ba00*/  ISETP.LT.OR P3, PT, R5, 0x11, P2 ;  /* 0x000000110500780c */ /* 0x000fc60001761670 */
[----:B------:R-:W-:Y:S01]  /*ba10*/  LDGSTS.E.BYPASS.LTC128B.128 [R4+0x3400], desc[UR36][R2.64+0x80], !P4 ;  /* 0x0340008002047fae */ /* 0x000fe2000e101d64 */
[----:B------:R-:W-:-:S03]  /*ba20*/  ISETP.LT.OR P4, PT, R5, 0x11, P1 ;  /* 0x000000110500780c */ /* 0x000fc60000f81670 */
[----:B------:R1:W-:Y:S01]  /*ba30*/  LDGSTS.E.BYPASS.LTC128B.128 [R4+0x6400], desc[UR36][R2.64+0x100], !P5 ;  /* 0x0640010002047fae */ /* 0x0003e2000e901d64 */
[----:B------:R-:W-:Y:S02]  /*ba40*/  ISETP.LT.OR P5, PT, R5, 0x11, P0 ;  /* 0x000000110500780c */ /* 0x000fe400007a1670 */
[----:B-1----:R-:W-:Y:S01]  /*ba50*/  MOV R3, R6 ;  /* 0x0000000600037202 */ /* 0x002fe20000000f00 */
[----:B--2---:R-:W-:Y:S01]  /*ba60*/  IMAD.MOV.U32 R2, RZ, RZ, R14 ;  /* 0x000000ffff027224 */ /* 0x004fe200078e000e */
[----:B------:R-:W-:Y:S03]  /*ba70*/  SHFL.IDX PT, R6, R18, 0x3, 0x181f ;  /* 0x00781f0012067f89 */ /* 0x000fe600000e0000 */
[----:B------:R-:W-:Y:S01]  /*ba80*/  IMAD.WIDE.U32 R2, R23, 0x2, R2 ;  /* 0x0000000217027825 */ /* 0x000fe200078e0002 */
[----:B------:R-:W0:Y:S04]  /*ba90*/  SHFL.IDX PT, R14, R17, 0x3, 0x181f ;  /* 0x00781f00110e7f89 */ /* 0x000e2800000e0000 */
[----:B------:R-:W-:Y:S01]  /*baa0*/  LDGSTS.E.BYPASS.LTC128B.128 [R4+0xc00], desc[UR36][R2.64], !P3 ;  /* 0x00c0000002047fae */ /* 0x000fe2000d901d64 */
[----:B------:R-:W-:-:S03]  /*bab0*/  ISETP.LT.OR P3, PT, R5, 0x21, P2 ;  /* 0x000000210500780c */ /* 0x000fc60001761670 */
[----:B------:R-:W-:Y:S01]  /*bac0*/  LDGSTS.E.BYPASS.LTC128B.128 [R4+0x3c00], desc[UR36][R2.64+0x80], !P4 ;  /* 0x03c0008002047fae */ /* 0x000fe2000e101d64 */
[----:B------:R-:W-:-:S03]  /*bad0*/  ISETP.LT.OR P4, PT, R5, 0x21, P1 ;  /* 0x000000210500780c */ /* 0x000fc60000f81670 */
[----:B------:R3:W-:Y:S01]  /*bae0*/  LDGSTS.E.BYPASS.LTC128B.128 [R4+0x6c00], desc[UR36][R2.64+0x100], !P5 ;  /* 0x06c0010002047fae */ /* 0x0007e2000e901d64 */
[----:B------:R-:W-:Y:S01]  /*baf0*/  ISETP.LT.OR P5, PT, R5, 0x21, P0 ;  /* 0x000000210500780c */ /* 0x000fe200007a1670 */
[----:B---3--:R-:W-:Y:S02]  /*bb00*/  IMAD.MOV.U32 R2, RZ, RZ, R8 ;  /* 0x000000ffff027224 */ /* 0x008fe400078e0008 */
[----:B------:R-:W-:Y:S01]  /*bb10*/  IMAD.MOV.U32 R3, RZ, RZ, R7 ;  /* 0x000000ffff037224 */ /* 0x000fe200078e0007 */
[----:B------:R-:W-:Y:S01]  /*bb20*/  SHFL.IDX PT, R8, R17, 0x4, 0x181f ;  /* 0x00981f0011087f89 */ /* 0x000fe200000e0000 */
[----:B------:R-:W-:-:S03]  /*bb30*/  IMAD.WIDE.U32 R2, R23, 0x2, R2 ;  /* 0x0000000217027825 */ /* 0x000fc600078e0002 */
[----:B------:R-:W1:Y:S04]  /*bb40*/  SHFL.IDX PT, R7, R18, 0x4, 0x181f ;  /* 0x00981f0012077f89 */ /* 0x000e6800000e0000 */
[----:B------:R-:W-:Y:S01]  /*bb50*/  LDGSTS.E.BYPASS.LTC128B.128 [R4+0x1400], desc[UR36][R2.64], !P3 ;  /* 0x0140000002047fae */ /* 0x000fe2000d901d64 */
[----:B------:R-:W-:-:S03]  /*bb60*/  ISETP.LT.OR P3, PT, R5, 0x31, P2 ;  /* 0x000000310500780c */ /* 0x000fc60001761670 */
[----:B------:R-:W-:Y:S01]  /*bb70*/  LDGSTS.E.BYPASS.LTC128B.128 [R4+0x4400], desc[UR36][R2.64+0x80], !P4 ;  /* 0x0440008002047fae */ /* 0x000fe2000e101d64 */
[----:B------:R-:W-:-:S03]  /*bb80*/  ISETP.LT.OR P4, PT, R5, 0x31, P1 ;  /* 0x000000310500780c */ /* 0x000fc60000f81670 */
[----:B------:R0:W-:Y:S01]  /*bb90*/  LDGSTS.E.BYPASS.LTC128B.128 [R4+0x7400], desc[UR36][R2.64+0x100], !P5 ;  /* 0x0740010002047fae */ /* 0x0001e2000e901d64 */
[----:B------:R-:W-:-:S03]  /*bba0*/  ISETP.LT.OR P5, PT, R5, 0x31, P0 ;  /* 0x000000310500780c */ /* 0x000fc600007a1670 */
[----:B------:R-:W2:Y:S01]  /*bbb0*/  SHFL.IDX PT, R18, R18, 0x5, 0x181f ;  /* 0x00b81f0012127f89 */ /* 0x000ea200000e0000 */
[----:B0-----:R-:W-:Y:S01]  /*bbc0*/  MOV R2, R14 ;  /* 0x0000000e00027202 */ /* 0x001fe20000000f00 */
[----:B------:R-:W-:Y:S02]  /*bbd0*/  IMAD.MOV.U32 R3, RZ, RZ, R6 ;  /* 0x000000ffff037224 */ /* 0x000fe400078e0006 */
[----:B------:R0:W3:Y:S01]  /*bbe0*/  SHFL.IDX PT, R14, R17, 0x5, 0x181f ;  /* 0x00b81f00110e7f89 */ /* 0x0000e200000e0000 */
[----:B------:R-:W-:Y:S02]  /*bbf0*/  IMAD.MOV.U32 R6, RZ, RZ, RZ ;  /* 0x000000ffff067224 */ /* 0x000fe400078e00ff */
[----:B------:R-:W-:-:S05]  /*bc00*/  IMAD.WIDE.U32 R2, R23, 0x2, R2 ;  /* 0x0000000217027825 */ /* 0x000fca00078e0002 */
[----:B------:R-:W-:Y:S01]  /*bc10*/  LDGSTS.E.BYPASS.LTC128B.128 [R4+0x1c00], desc[UR36][R2.64], !P3 ;  /* 0x01c0000002047fae */ /* 0x000fe2000d901d64 */
[----:B------:R-:W-:-:S03]  /*bc20*/  ISETP.LT.OR P3, PT, R5, 0x41, P2 ;  /* 0x000000410500780c */ /* 0x000fc60001761670 */
[----:B------:R-:W-:Y:S01]  /*bc30*/  LDGSTS.E.BYPASS.LTC128B.128 [R4+0x4c00], desc[UR36][R2.64+0x80], !P4 ;  /* 0x04c0008002047fae */ /* 0x000fe2000e101d64 */
[----:B------:R-:W-:-:S03]  /*bc40*/  ISETP.LT.OR P4, PT, R5, 0x41, P1 ;  /* 0x000000410500780c */ /* 0x000fc60000f81670 */
[----:B------:R1:W-:Y:S01]  /*bc50*/  LDGSTS.E.BYPASS.LTC128B.128 [R4+0x7c00], desc[UR36][R2.64+0x100], !P5 ;  /* 0x07c0010002047fae */ /* 0x0003e2000e901d64 */
[----:B------:R-:W-:Y:S02]  /*bc60*/  ISETP.LT.OR P5, PT, R5, 0x41, P0 ;  /* 0x000000410500780c */ /* 0x000fe400007a1670 */
[----:B-1----:R-:W-:Y:S01]  /*bc70*/  MOV R3, R7 ;  /* 0x0000000700037202 */ /* 0x002fe20000000f00 */
[----:B------:R-:W-:-:S04]  /*bc80*/  IMAD.MOV.U32 R2, RZ, RZ, R8 ;  /* 0x000000ffff027224 */ /* 0x000fc800078e0008 */
[----:B------:R-:W-:-:S05]  /*bc90*/  IMAD.WIDE.U32 R2, R23, 0x2, R2 ;  /* 0x0000000217027825 */ /* 0x000fca00078e0002 */
[----:B------:R0:W-:Y:S04]  /*bca0*/  LDGSTS.E.BYPASS.LTC128B.128 [R4+0x2400], desc[UR36][R2.64], !P3 ;  /* 0x0240000002047fae */ /* 0x0001e8000d901d64 */
[----:B------:R0:W-:Y:S04]  /*bcb0*/  LDGSTS.E.BYPASS.LTC128B.128 [R4+0x5400], desc[UR36][R2.64+0x80], !P4 ;  /* 0x0540008002047fae */ /* 0x0001e8000e101d64 */
[----:B--23--:R0:W-:Y:S02]  /*bcc0*/  LDGSTS.E.BYPASS.LTC128B.128 [R4+0x8400], desc[UR36][R2.64+0x100], !P5 ;  /* 0x0840010002047fae */ /* 0x00c1e4000e901d64 */
.L_x_3436:
[C---:B------:R-:W-:Y:S01]  /*bcd0*/  ISETP.LT.OR P2, PT, R5.reuse, 0x51, P2 ;  /* 0x000000510500780c */ /* 0x040fe20001741670 */
[----:B0-----:R-:W-:Y:S01]  /*bce0*/  IMAD.MOV.U32 R2, RZ, RZ, R14 ;  /* 0x000000ffff027224 */ /* 0x001fe200078e000e */
[C---:B------:R-:W-:Y:S02]  /*bcf0*/  ISETP.LT.OR P1, PT, R5.reuse, 0x51, P1 ;  /* 0x000000510500780c */ /* 0x040fe40000f21670 */
[----:B------:R-:W-:Y:S02]  /*bd00*/  ISETP.LT.OR P0, PT, R5, 0x51, P0 ;  /* 0x000000510500780c */ /* 0x000fe40000701670 */
[----:B------:R-:W-:-:S03]  /*bd10*/  MOV R3, R18 ;  /* 0x0000001200037202 */ /* 0x000fc60000000f00 */
[----:B------:R-:W-:-:S05]  /*bd20*/  IMAD.WIDE.U32 R2, R23, 0x2, R2 ;  /* 0x0000000217027825 */ /* 0x000fca00078e0002 */
[----:B------:R-:W-:Y:S01]  /*bd30*/  @!PT LDS RZ, [RZ] ;  /* 0x00000000fffff984 */ /* 0x000fe20000000800 */
[----:B------:R-:W-:Y:S01]  /*bd40*/  @!PT LDS RZ, [RZ] ;  /* 0x00000000fffff984 */ /* 0x000fe20000000800 */
[----:B------:R-:W-:Y:S01]  /*bd50*/  @!PT LDS RZ, [RZ] ;  /* 0x00000000fffff984 */ /* 0x000fe20000000800 */
[----:B------:R0:W-:Y:S04]  /*bd60*/  LDGSTS.E.BYPASS.LTC128B.128 [R4+0x2c00], desc[UR36][R2.64], !P2 ;  /* 0x02c0000002047fae */ /* 0x0001e8000d101d64 */
[----:B------:R0:W-:Y:S04]  /*bd70*/  LDGSTS.E.BYPASS.LTC128B.128 [R4+0x5c00], desc[UR36][R2.64+0x80], !P1 ;  /* 0x05c0008002047fae */ /* 0x0001e8000c901d64 */
[----:B------:R0:W-:Y:S01]  /*bd80*/  LDGSTS.E.BYPASS.LTC128B.128 [R4+0x8c00], desc[UR36][R2.64+0x100], !P0 ;  /* 0x08c0010002047fae */ /* 0x0001e2000c101d64 */
[----:B------:R-:W-:Y:S01]  /*bd90*/  PLOP3.LUT P0, PT, PT, PT, PT, 0x80, 0x0 ;  /* 0x000000000000781c */ /* 0x000fe20003f0f070 */
[----:B------:R-:W-:-:S12]  /*bda0*/  NOP ;  /* 0x0000000000007918 */ /* 0x000fd80000000000 */
.L_x_3344:
        /* <DEDUP_REMOVED lines=10> */
.L_x_3345:
[----:B------:R1:W-:Y:S02]  /*be50*/  SYNCS.ARRIVE.TRANS64.A1T0 RZ, [R0+URZ+0x30850], RZ ;  /* 0x030850ff00ff79a7 */ /* 0x0003e4000810003f */
[----:B-1----:R-:W-:-:S05]  /*be60*/  VIADD R0, R26, 0x1 ;  /* 0x000000011a007836 */ /* 0x002fca0000000000 */
[----:B------:R-:W-:-:S04]  /*be70*/  ISETP.NE.AND P0, PT, R0, 0x2, PT ;  /* 0x000000020000780c */ /* 0x000fc80003f05270 */
[----:B0-----:R-:W-:Y:S02]  /*be80*/  SEL R3, RZ, 0x1, P0 ;  /* 0x00000001ff037807 */ /* 0x001fe40000000000 */
[----:B------:R-:W-:Y:S02]  /*be90*/  SEL R0, R0, RZ, P0 ;  /* 0x000000ff00007207 */ /* 0x000fe40000000000 */
[----:B------:R-:W-:-:S07]  /*bea0*/  LOP3.LUT R28, R28, R3, RZ, 0x3c, !PT ;  /* 0x000000031c1c7212 */ /* 0x000fce00078e3cff */
.L_x_3311:
[----:B------:R-:W0:Y:S01]  /*beb0*/  S2R R3, SR_CgaCtaId ;  /* 0x0000000000037919 */ /* 0x000e220000008800 */
[----:B------:R-:W-:Y:S02]  /*bec0*/  MOV R2, 0x400 ;  /* 0x0000040000027802 */ /* 0x000fe40000000f00 */
[----:B------:R-:W-:Y:S02]  /*bed0*/  SHF.L.U32 R6, R6, 0x1f, RZ ;  /* 0x0000001f06067819 */ /* 0x000fe400000006ff */
[----:B0-----:R-:W-:-:S04]  /*bee0*/  LEA R7, R3, R2, 0x18 ;  /* 0x0000000203077211 */ /* 0x001fc800078ec0ff */
[----:B------:R-:W0:Y:S02]  /*bef0*/  SYNCS.PHASECHK.TRANS64.TRYWAIT P0, [R7+URZ+0x30820], R6 ;  /* 0x03082006070075a7 */ /* 0x000e24000800017f */
[----:B0-----:R-:W-:Y:S05]  /*bf00*/  @!P0 BRA `(.L_x_3346) ;  /* 0x0000003000408947 */ /* 0x001fea0003800000 */
.L_x_3437:
[----:B------:R-:W-:-:S03]  /*bf10*/  UMOV UR4, 0xffffffff ;  /* 0xffffffff00047882 */ /* 0x000fc60000000000 */
[----:B------:R-:W-:Y:S05]  /*bf20*/  BRA.DIV UR4, `(.L_x_3347) ;  /* 0x00000032044c7947 */ /* 0x000fea000b800000 */
[----:B------:R-:W1:Y:S02]  /*bf30*/  S2R R2, SR_TID.X ;  /* 0x0000000000027919 */ /* 0x000e640000002100 */
[----:B-1----:R-:W-:-:S04]  /*bf40*/  SHF.R.U32.HI R2, RZ, 0x5, R2 ;  /* 0x00000005ff027819 */ /* 0x002fc80000011602 */
[----:B------:R-:W-:-:S05]  /*bf50*/  LOP3.LUT R2, R2, 0x3, RZ, 0xc0, !PT ;  /* 0x0000000302027812 */ /* 0x000fca00078ec0ff */
[----:B------:R1:W2:Y:S02]  /*bf60*/  SHFL.IDX PT, R14, R2, RZ, 0x1f ;  /* 0x00001fff020e7589 */ /* 0x0002a400000e0000 */
.L_x_3440:
[----:B--2---:R-:W-:-:S13]  /*bf70*/  ISETP.NE.AND P0, PT, R14, RZ, PT ;  /* 0x000000ff0e00720c */ /* 0x004fda0003f05270 */
[----:B------:R-:W-:Y:S05]  /*bf80*/  @P0 BRA `(.L_x_3279) ;  /* 0x0000000000900947 */ /* 0x000fea0003800000 */
[----:B------:R-:W-:-:S03]  /*bf90*/  UMOV UR4, 0xffffffff ;  /* 0xffffffff00047882 */ /* 0x000fc60000000000 */
[----:B------:R-:W-:Y:S05]  /*bfa0*/  BRA.DIV UR4, `(.L_x_3348) ;  /* 0x0000003204607947 */ /* 0x000fea000b800000 */
[----:B------:R-:W-:-:S13]  /*bfb0*/  ELECT P6, URZ, PT ;  /* 0x00000000003f782f */ /* 0x000fda00038c0000 */
.L_x_3443:
        /* <DEDUP_REMOVED lines=8> */
.L_x_3349:
[C---:B------:R-:W-:Y:S01]  /*c040*/  LEA R5, R0.reuse, R7, 0x3 ;  /* 0x0000000700057211 */ /* 0x040fe200078e18ff */
[----:B------:R-:W-:Y:S01]  /*c050*/  VIADD R0, R0, 0x1 ;  /* 0x0000000100007836 */ /* 0x000fe20000000000 */
[----:B------:R-:W-:-:S04]  /*c060*/  SHF.L.U32 R2, R28, 0x1f, RZ ;  /* 0x0000001f1c027819 */ /* 0x000fc800000006ff */
[----:B------:R-:W1:Y:S01]  /*c070*/  SYNCS.PHASECHK.TRANS64.TRYWAIT P1, [R5+URZ+0x30840], R2 ;  /* 0x03084002050075a7 */ /* 0x000e62000802017f */
[----:B------:R-:W-:-:S04]  /*c080*/  ISETP.NE.AND P2, PT, R0, 0x2, PT ;  /* 0x000000020000780c */ /* 0x000fc80003f45270 */
[----:B------:R-:W-:Y:S01]  /*c090*/  SEL R3, RZ, 0x1, P2 ;  /* 0x00000001ff037807 */ /* 0x000fe20001000000 */
[----:B-1----:R-:W-:Y:S08]  /*c0a0*/  @!P1 BRA `(.L_x_3350) ;  /* 0x0000003000409947 */ /* 0x002ff00003800000 */
.L_x_3444:
[----:B------:R-:W-:Y:S02]  /*c0b0*/  SEL R0, R0, RZ, P2 ;  /* 0x000000ff00007207 */ /* 0x000fe40001000000 */
[----:B------:R-:W-:Y:S01]  /*c0c0*/  LOP3.LUT R3, R28, R3, RZ, 0x3c, !PT ;  /* 0x000000031c037212 */ /* 0x000fe200078e3cff */
[----:B------:R-:W-:Y:S06]  /*c0d0*/  @!P0 BRA `(.L_x_3351) ;  /* 0x0000000000048947 */ /* 0x000fec0003800000 */
[----:B------:R-:W-:Y:S01]  /*c0e0*/  BPT.TRAP 0x1 ;  /* 0x000000040000795c */ /* 0x000fe20000300000 */
.L_x_3351:
[----:B0-----:R-:W-:Y:S01]  /*c0f0*/  IMAD R7, R0, 0x8, R7 ;  /* 0x0000000800077824 */ /* 0x001fe200078e0207 */
[----:B------:R-:W-:-:S04]  /*c100*/  SHF.L.U32 R0, R3, 0x1f, RZ ;  /* 0x0000001f03007819 */ /* 0x000fc800000006ff */
[----:B------:R-:W0:Y:S02]  /*c110*/  SYNCS.PHASECHK.TRANS64.TRYWAIT P1, [R7+URZ+0x30840], R0 ;  /* 0x03084000070075a7 */ /* 0x000e24000802017f */
[----:B0-----:R-:W-:Y:S05]  /*c120*/  @!P1 BRA `(.L_x_3352) ;  /* 0x0000003000349947 */ /* 0x001fea0003800000 */
.L_x_3445:
[----:B------:R-:W-:Y:S05]  /*c130*/  @!P0 BRA `(.L_x_3353) ;  /* 0x0000000000048947 */ /* 0x000fea0003800000 */
[----:B------:R-:W-:Y:S01]  /*c140*/  BPT.TRAP 0x1 ;  /* 0x000000040000795c */ /* 0x000fe20000300000 */
.L_x_3353:
[----:B------:R-:W2:Y:S02]  /*c150*/  SYNCS.PHASECHK.TRANS64.TRYWAIT P1, [R5+URZ+0x30860], R2 ;  /* 0x03086002050075a7 */ /* 0x000ea4000802017f */
[----:B--2---:R-:W-:Y:S05]  /*c160*/  @!P1 BRA `(.L_x_3354) ;  /* 0x0000003000389947 */ /* 0x004fea0003800000 */
.L_x_3446:
[----:B------:R-:W-:Y:S05]  /*c170*/  @!P0 BRA `(.L_x_3355) ;  /* 0x0000000000048947 */ /* 0x000fea0003800000 */
[----:B------:R-:W-:Y:S01]  /*c180*/  BPT.TRAP 0x1 ;  /* 0x000000040000795c */ /* 0x000fe20000300000 */
.L_x_3355:
[----:B---3--:R3:W4:Y:S02]  /*c190*/  SYNCS.PHASECHK.TRANS64.TRYWAIT P0, [R7+URZ+0x30860], R0 ;  /* 0x03086000070075a7 */ /* 0x008724000800017f */
[----:B----4-:R-:W-:Y:S05]  /*c1a0*/  @!P0 NANOSLEEP.SYNCS 0x989680 ;  /* 0x009896800000895d */ /* 0x010fea0003900000 */
[----:B------:R-:W4:Y:S02]  /*c1b0*/  @!P0 SYNCS.PHASECHK.TRANS64 P0, [R7+URZ+0x30860], R0 ;  /* 0x03086000070085a7 */ /* 0x000f24000800007f */
[----:B----4-:R-:W-:Y:S05]  /*c1c0*/  @!P0 BRA `(.L_x_3355) ;  /* 0xfffffffc00f08947 */ /* 0x010fea000383ffff */
.L_x_3279:
[----:B------:R-:W-:Y:S05]  /*c1d0*/  BSYNC B6 ;  /* 0x0000000000067941 */ /* 0x000fea0003800000 */
.L_x_3276:
[----:B------:R-:W-:Y:S05]  /*c1e0*/  EXIT ;  /* 0x000000000000794d */ /* 0x000fea0003800000 */
.L_x_3283:
[----:B0-----:R-:W-:-:S04]  /*c1f0*/  MOV R3, UR38 ;  /* 0x0000002600037c02 */ /* 0x001fc80008000f00 */
[----:B------:R0:W1:Y:S03]  /*c200*/  SYNCS.PHASECHK.TRANS64.TRYWAIT P0, [R3+URZ+0x30800], R0 ;  /* 0x03080000030075a7 */ /* 0x000066000800017f */
[----:B-1----:R-:W-:Y:S05]  /*c210*/  @!P0 NANOSLEEP.SYNCS 0x989680 ;  /* 0x009896800000895d */ /* 0x002fea0003900000 */
[----:B------:R-:W1:Y:S02]  /*c220*/  @!P0 SYNCS.PHASECHK.TRANS64 P0, [R3+URZ+0x30800], R0 ;  /* 0x03080000030085a7 */ /* 0x000e64000800007f */
[----:B-1----:R-:W-:Y:S05]  /*c230*/  @!P0 BRA `(.L_x_3283) ;  /* 0xfffffffc00ec8947 */ /* 0x002fea000383ffff */
[----:B------:R-:W-:Y:S05]  /*c240*/  BRA `(.L_x_3356) ;  /* 0xffffff5000407947 */ /* 0x000fea000383ffff */
.L_x_3287:
[----:B0-----:R-:W-:-:S04]  /*c250*/  IMAD.U32 R3, RZ, RZ, UR38 ;  /* 0x00000026ff037e24 */ /* 0x001fc8000f8e00ff */
[----:B------:R0:W2:Y:S03]  /*c260*/  SYNCS.PHASECHK.TRANS64.TRYWAIT P1, [R3+URZ+0x30830], R0 ;  /* 0x03083000030075a7 */ /* 0x0000a6000802017f */
[----:B--2---:R-:W-:Y:S05]  /*c270*/  @!P1 NANOSLEEP.SYNCS 0x989680 ;  /* 0x009896800000995d */ /* 0x004fea0003900000 */
[----:B------:R-:W2:Y:S02]  /*c280*/  @!P1 SYNCS.PHASECHK.TRANS64 P1, [R3+URZ+0x30830], R0 ;  /* 0x03083000030095a7 */ /* 0x000ea4000802007f */
[----:B--2---:R-:W-:Y:S05]  /*c290*/  @!P1 BRA `(.L_x_3287) ;  /* 0xfffffffc00ec9947 */ /* 0x004fea000383ffff */
[----:B------:R-:W-:Y:S05]  /*c2a0*/  BRA `(.L_x_3286) ;  /* 0xffffff5000647947 */ /* 0x000fea000383ffff */
.L_x_3293:
[----:B-1----:R-:W-:-:S04]  /*c2b0*/  IMAD.U32 R3, RZ, RZ, UR61 ;  /* 0x0000003dff037e24 */ /* 0x002fc8000f8e00ff */
[----:B------:R1:W2:Y:S03]  /*c2c0*/  SYNCS.PHASECHK.TRANS64.TRYWAIT P1, [R3+URZ+0x30830], R0 ;  /* 0x03083000030075a7 */ /* 0x0002a6000802017f */
[----:B--2---:R-:W-:Y:S05]  /*c2d0*/  @!P1 NANOSLEEP.SYNCS 0x989680 ;  /* 0x009896800000995d */ /* 0x004fea0003900000 */
[----:B------:R-:W2:Y:S02]  /*c2e0*/  @!P1 SYNCS.PHASECHK.TRANS64 P1, [R3+URZ+0x30830], R0 ;  /* 0x03083000030095a7 */ /* 0x000ea4000802007f */
[----:B--2---:R-:W-:Y:S05]  /*c2f0*/  @!P1 BRA `(.L_x_3293) ;  /* 0xfffffffc00ec9947 */ /* 0x004fea000383ffff */
[----:B------:R-:W-:Y:S05]  /*c300*/  BRA `(.L_x_3292) ;  /* 0xffffff7400a07947 */ /* 0x000fea000383ffff */
.L_x_3297:
[----:B-1----:R-:W-:-:S04]  /*c310*/  MOV R3, UR4 ;  /* 0x0000000400037c02 */ /* 0x002fc80008000f00 */
[----:B------:R1:W2:Y:S03]  /*c320*/  SYNCS.PHASECHK.TRANS64.TRYWAIT P1, [R3+URZ+0x30850], R0 ;  /* 0x03085000030075a7 */ /* 0x0002a6000802017f */
[----:B--2---:R-:W-:Y:S05]  /*c330*/  @!P1 NANOSLEEP.SYNCS 0x989680 ;  /* 0x009896800000995d */ /* 0x004fea0003900000 */
[----:B------:R-:W2:Y:S02]  /*c340*/  @!P1 SYNCS.PHASECHK.TRANS64 P1, [R3+URZ+0x30850], R0 ;  /* 0x03085000030095a7 */ /* 0x000ea4000802007f */
[----:B--2---:R-:W-:Y:S05]  /*c350*/  @!P1 BRA `(.L_x_3297) ;  /* 0xfffffffc00ec9947 */ /* 0x004fea000383ffff */
[----:B------:R-:W-:Y:S05]  /*c360*/  BRA `(.L_x_3296) ;  /* 0xffffff8000307947 */ /* 0x000fea000383ffff */
.L_x_3304:
[----:B-1----:R-:W-:-:S04]  /*c370*/  IMAD.U32 R7, RZ, RZ, UR5 ;  /* 0x00000005ff077e24 */ /* 0x002fc8000f8e00ff */
[----:B------:R1:W2:Y:S03]  /*c380*/  SYNCS.PHASECHK.TRANS64.TRYWAIT P1, [R7+URZ+0x30850], R2 ;  /* 0x03085002070075a7 */ /* 0x0002a6000802017f */
[----:B--2---:R-:W-:Y:S05]  /*c390*/  @!P1 NANOSLEEP.SYNCS 0x989680 ;  /* 0x009896800000995d */ /* 0x004fea0003900000 */
[----:B------:R-:W2:Y:S02]  /*c3a0*/  @!P1 SYNCS.PHASECHK.TRANS64 P1, [R7+URZ+0x30850], R2 ;  /* 0x03085002070095a7 */ /* 0x000ea4000802007f */
[----:B--2---:R-:W-:Y:S05]  /*c3b0*/  @!P1 BRA `(.L_x_3304) ;  /* 0xfffffffc00ec9947 */ /* 0x004fea000383ffff */
[----:B------:R-:W-:Y:S05]  /*c3c0*/  BRA `(.L_x_3303) ;  /* 0xffffff9800487947 */ /* 0x000fea000383ffff */
.L_x_3316:
[----:B------:R-:W-:Y:S01]  /*c3d0*/  IMAD.MOV.U32 R13, RZ, RZ, R18 ;  /* 0x000000ffff0d7224 */ /* 0x000fe200078e0012 */
[----:B------:R-:W-:Y:S01]  /*c3e0*/  MOV R12, RZ ;  /* 0x000000ff000c7202 */ /* 0x000fe20000000f00 */
[----:B------:R-:W-:Y:S02]  /*c3f0*/  IMAD.MOV.U32 R11, RZ, RZ, 0x1f ;  /* 0x0000001fff0b7424 */ /* 0x000fe400078e00ff */
[----:B------:R-:W-:-:S07]  /*c400*/  IMAD.MOV.U32 R15, RZ, RZ, -0x1 ;  /* 0xffffffffff0f7424 */ /* 0x000fce00078e00ff */
[----:B-----5:R-:W-:Y:S05]  /*c410*/  WARPSYNC.COLLECTIVE R15, `(.L_x_3357) ;  /* 0x000000000f087348 */ /* 0x020fea0003c00000 */
[----:B------:R0:W1:Y:S02]  /*c420*/  SHFL.IDX P6, R14, R13, R12, R11 ;  /* 0x0000000c0d0e7389 */ /* 0x00006400000c000b */
[----:B01---5:R-:W-:Y:S01]  /*c430*/  ENDCOLLECTIVE ;  /* 0x000000000000791b */ /* 0x023fe20003800000 */
.L_x_3357:
[----:B------:R-:W-:Y:S05]  /*c440*/  BRA `(.L_x_3358) ;  /* 0xffffffcc00607947 */ /* 0x000fea000383ffff */
.L_x_3318:
[----:B0-----:R-:W-:-:S04]  /*c450*/  MOV R3, UR44 ;  /* 0x0000002c00037c02 */ /* 0x001fc80008000f00 */
[----:B------:R0:W1:Y:S03]  /*c460*/  SYNCS.PHASECHK.TRANS64.TRYWAIT P0, [R3+URZ+0x30840], R2 ;  /* 0x03084002030075a7 */ /* 0x000066000800017f */
[----:B-1----:R-:W-:Y:S05]  /*c470*/  @!P0 NANOSLEEP.SYNCS 0x989680 ;  /* 0x009896800000895d */ /* 0x002fea0003900000 */
[----:B------:R-:W1:Y:S02]  /*c480*/  @!P0 SYNCS.PHASECHK.TRANS64 P0, [R3+URZ+0x30840], R2 ;  /* 0x03084002030085a7 */ /* 0x000e64000800007f */
[----:B-1----:R-:W-:Y:S05]  /*c490*/  @!P0 BRA `(.L_x_3318) ;  /* 0xfffffffc00ec8947 */ /* 0x002fea000383ffff */
[----:B------:R-:W-:Y:S05]  /*c4a0*/  BRA `(.L_x_3359) ;  /* 0xffffffd0006c7947 */ /* 0x000fea000383ffff */
.L_x_3319:
        /* <DEDUP_REMOVED lines=8> */
.L_x_3361:
[----:B------:R-:W-:Y:S05]  /*c530*/  BSYNC B0 ;  /* 0x0000000000007941 */ /* 0x000fea0003800000 */
.L_x_3360:
[----:B------:R-:W-:Y:S01]  /*c540*/  MOV R13, R0 ;  /* 0x00000000000d7202 */ /* 0x000fe20000000f00 */
[----:B------:R-:W-:Y:S01]  /*c550*/  IMAD.MOV.U32 R12, RZ, RZ, RZ ;  /* 0x000000ffff0c7224 */ /* 0x000fe200078e00ff */
[----:B------:R-:W-:Y:S01]  /*c560*/  MOV R15, 0xffffffff ;  /* 0xffffffff000f7802 */ /* 0x000fe20000000f00 */
[----:B------:R-:W-:Y:S01]  /*c570*/  IMAD.MOV.U32 R11, RZ, RZ, 0x181f ;  /* 0x0000181fff0b7424 */ /* 0x000fe200078e00ff */
[----:B------:R-:W-:Y:S01]  /*c580*/  @P0 LEA R9, R30, UR44, 0x1 ;  /* 0x0000002c1e090c11 */ /* 0x000fe2000f8e08ff */
[----:B------:R-:W-:-:S07]  /*c590*/  IMAD.MOV.U32 R3, RZ, RZ, R14 ;  /* 0x000000ffff037224 */ /* 0x000fce00078e000e */
[----:B------:R-:W-:Y:S05]  /*c5a0*/  WARPSYNC.COLLECTIVE R15, `(.L_x_3362) ;  /* 0x000000000f087348 */ /* 0x000fea0003c00000 */
[----:B------:R0:W1:Y:S02]  /*c5b0*/  SHFL.IDX P6, R14, R13, R12, R11 ;  /* 0x0000000c0d0e7389 */ /* 0x00006400000c000b */
[----:B01----:R-:W-:Y:S01]  /*c5c0*/  ENDCOLLECTIVE ;  /* 0x000000000000791b */ /* 0x003fe20003800000 */
.L_x_3362:
[----:B------:R-:W-:Y:S01]  /*c5d0*/  IMAD.MOV.U32 R13, RZ, RZ, R7 ;  /* 0x000000ffff0d7224 */ /* 0x000fe200078e0007 */
[----:B------:R-:W-:Y:S01]  /*c5e0*/  MOV R12, 0x1 ;  /* 0x00000001000c7802 */ /* 0x000fe20000000f00 */
[----:B------:R-:W-:-:S07]  /*c5f0*/  IMAD.MOV.U32 R2, RZ, RZ, R14 ;  /* 0x000000ffff027224 */ /* 0x000fce00078e000e */
[----:B------:R-:W-:Y:S05]  /*c600*/  WARPSYNC.COLLECTIVE R15, `(.L_x_3363) ;  /* 0x000000000f087348 */ /* 0x000fea0003c00000 */
[----:B------:R0:W1:Y:S02]  /*c610*/  SHFL.IDX P6, R14, R13, R12, R11 ;  /* 0x0000000c0d0e7389 */ /* 0x00006400000c000b */
[----:B01----:R-:W-:Y:S01]  /*c620*/  ENDCOLLECTIVE ;  /* 0x000000000000791b */ /* 0x003fe20003800000 */
.L_x_3363:
[----:B------:R-:W-:-:S05]  /*c630*/  @P0 IMAD.WIDE.U32 R2, R23, 0x2, R2 ;  /* 0x0000000217020825 */ /* 0x000fca00078e0002 */
[----:B------:R-:W-:Y:S01]  /*c640*/  @!PT LDS RZ, [RZ] ;  /* 0x00000000fffff984 */ /* 0x000fe20000000800 */
[----:B------:R-:W-:Y:S01]  /*c650*/  @!PT LDS RZ, [RZ] ;  /* 0x00000000fffff984 */ /* 0x000fe20000000800 */
[----:B------:R-:W-:Y:S01]  /*c660*/  @!PT LDS RZ, [RZ] ;  /* 0x00000000fffff984 */ /* 0x000fe20000000800 */
[----:B------:R0:W-:Y:S04]  /*c670*/  @P0 LDGSTS.E.BYPASS.LTC128B.128 [R9+0x1e400], desc[UR36][R2.64], !P3 ;  /* 0x1e40000002090fae */ /* 0x0001e8000d901d64 */
[----:B------:R0:W-:Y:S01]  /*c680*/  @P0 LDGSTS.E.BYPASS.LTC128B.128 [R9+0x21400], desc[UR36][R2.64+0x80], !P2 ;  /* 0x2140008002090fae */ /* 0x0001e2000d101d64 */
[----:B------:R-:W-:-:S03]  /*c690*/  IMAD.MOV.U32 R13, RZ, RZ, R0 ;  /* 0x000000ffff0d7224 */ /* 0x000fc600078e0000 */
[----:B------:R0:W-:Y:S01]  /*c6a0*/  @P0 LDGSTS.E.BYPASS.LTC128B.128 [R9+0x24400], desc[UR36][R2.64+0x100], !P1 ;  /* 0x2440010002090fae */ /* 0x0001e2000c901d64 */
[----:B------:R-:W-:Y:S01]  /*c6b0*/  ISETP.GE.AND P0, PT, R6, 0x11, PT ;  /* 0x000000110600780c */ /* 0x000fe20003f06270 */
[----:B------:R-:W-:-:S12]  /*c6c0*/  IMAD.MOV.U32 R5, RZ, RZ, R14 ;  /* 0x000000ffff057224 */ /* 0x000fd800078e000e */
[----:B0-----:R-:W-:Y:S05]  /*c6d0*/  WARPSYNC.COLLECTIVE R15, `(.L_x_3364) ;  /* 0x000000000f087348 */ /* 0x001fea0003c00000 */
[----:B------:R1:W2:Y:S02]  /*c6e0*/  SHFL.IDX P6, R14, R13, R12, R11 ;  /* 0x0000000c0d0e7389 */ /* 0x0002a400000c000b */
[----:B012---:R-:W-:Y:S01]  /*c6f0*/  ENDCOLLECTIVE ;  /* 0x000000000000791b */ /* 0x007fe20003800000 */
.L_x_3364:
[----:B------:R-:W-:Y:S01]  /*c700*/  @P0 LEA R21, R30, UR44, 0x1 ;  /* 0x0000002c1e150c11 */ /* 0x000fe2000f8e08ff */
[----:B------:R-:W-:Y:S02]  /*c710*/  IMAD.MOV.U32 R13, RZ, RZ, R7 ;  /* 0x000000ffff0d7224 */ /* 0x000fe400078e0007 */
[----:B------:R-:W-:Y:S01]  /*c720*/  IMAD.MOV.U32 R12, RZ, RZ, 0x2 ;  /* 0x00000002ff0c7424 */ /* 0x000fe200078e00ff */
[----:B------:R-:W-:-:S07]  /*c730*/  MOV R4, R14 ;  /* 0x0000000e00047202 */ /* 0x000fce0000000f00 */
[----:B------:R-:W-:Y:S05]  /*c740*/  WARPSYNC.COLLECTIVE R15, `(.L_x_3365) ;  /* 0x000000000f087348 */ /* 0x000fea0003c00000 */
[----:B------:R0:W1:Y:S02]  /*c750*/  SHFL.IDX P6, R14, R13, R12, R11 ;  /* 0x0000000c0d0e7389 */ /* 0x00006400000c000b */
[----:B01----:R-:W-:Y:S01]  /*c760*/  ENDCOLLECTIVE ;  /* 0x000000000000791b */ /* 0x003fe20003800000 */
.L_x_3365:
        /* <DEDUP_REMOVED lines=8> */
[----:B------:R-:W-:Y:S02]  /*c7f0*/  ISETP.GE.AND P0, PT, R6, 0x21, PT ;  /* 0x000000210600780c */ /* 0x000fe40003f06270 */
[----:B------:R-:W-:-:S11]  /*c800*/  MOV R8, R14 ;  /* 0x0000000e00087202 */ /* 0x000fd60000000f00 */
[----:B0-----:R-:W-:Y:S05]  /*c810*/  WARPSYNC.COLLECTIVE R15, `(.L_x_3366) ;  /* 0x000000000f087348 */ /* 0x001fea0003c00000 */
[----:B------:R1:W2:Y:S02]  /*c820*/  SHFL.IDX P6, R14, R13, R12, R11 ;  /* 0x0000000c0d0e7389 */ /* 0x0002a400000c000b */
[----:B012---:R-:W-:Y:S01]  /*c830*/  ENDCOLLECTIVE ;  /* 0x000000000000791b */ /* 0x007fe20003800000 */
.L_x_3366:
[----:B------:R-:W-:Y:S02]  /*c840*/  MOV R3, R8 ;  /* 0x0000000800037202 */ /* 0x000fe40000000f00 */
[----:B------:R-:W-:Y:S01]  /*c850*/  @P0 LEA R25, R30, UR44, 0x1 ;  /* 0x0000002c1e190c11 */ /* 0x000fe2000f8e08ff */
[----:B------:R-:W-:Y:S02]  /*c860*/  IMAD.MOV.U32 R13, RZ, RZ, R7 ;  /* 0x000000ffff0d7224 */ /* 0x000fe400078e0007 */
[----:B------:R-:W-:Y:S02]  /*c870*/  IMAD.MOV.U32 R12, RZ, RZ, 0x3 ;  /* 0x00000003ff0c7424 */ /* 0x000fe400078e00ff */
[----:B------:R-:W-:-:S07]  /*c880*/  IMAD.MOV.U32 R2, RZ, RZ, R14 ;  /* 0x000000ffff027224 */ /* 0x000fce00078e000e */
[----:B------:R-:W-:Y:S05]  /*c890*/  WARPSYNC.COLLECTIVE R15, `(.L_x_3367) ;  /* 0x000000000f087348 */ /* 0x000fea0003c00000 */
[----:B------:R0:W1:Y:S02]  /*c8a0*/  SHFL.IDX P6, R14, R13, R12, R11 ;  /* 0x0000000c0d0e7389 */ /* 0x00006400000c000b */
[----:B01----:R-:W-:Y:S01]  /*c8b0*/  ENDCOLLECTIVE ;  /* 0x000000000000791b */ /* 0x003fe20003800000 */
.L_x_3367:
        /* <DEDUP_REMOVED lines=13> */
.L_x_3368:
[----:B------:R-:W-:Y:S01]  /*c990*/  IMAD.MOV.U32 R5, RZ, RZ, R9 ;  /* 0x000000ffff057224 */ /* 0x000fe200078e0009 */
[----:B------:R-:W-:Y:S01]  /*c9a0*/  @P0 LEA R9, R30, UR44, 0x1 ;  /* 0x0000002c1e090c11 */ /* 0x000fe2000f8e08ff */
[----:B------:R-:W-:Y:S01]  /*c9b0*/  IMAD.MOV.U32 R13, RZ, RZ, R7 ;  /* 0x000000ffff0d7224 */ /* 0x000fe200078e0007 */
[----:B------:R-:W-:Y:S01]  /*c9c0*/  MOV R12, 0x4 ;  /* 0x00000004000c7802 */ /* 0x000fe20000000f00 */
[----:B------:R-:W-:-:S07]  /*c9d0*/  IMAD.MOV.U32 R10, RZ, RZ, R14 ;  /* 0x000000ffff0a7224 */ /* 0x000fce00078e000e */
[----:B------:R-:W-:Y:S05]  /*c9e0*/  WARPSYNC.COLLECTIVE R15, `(.L_x_3369) ;  /* 0x000000000f087348 */ /* 0x000fea0003c00000 */
[----:B------:R0:W1:Y:S02]  /*c9f0*/  SHFL.IDX P6, R14, R13, R12, R11 ;  /* 0x0000000c0d0e7389 */ /* 0x00006400000c000b */
[----:B01----:R-:W-:Y:S01]  /*ca00*/  ENDCOLLECTIVE ;  /* 0x000000000000791b */ /* 0x003fe20003800000 */
.L_x_3369:
[----:B------:R-:W-:-:S05]  /*ca10*/  MOV R4, R10 ;  /* 0x0000000a00047202 */ /* 0x000fca0000000f00 */
[----:B------:R-:W-:-:S05]  /*ca20*/  @P0 IMAD.WIDE.U32 R4, R23, 0x2, R4 ;  /* 0x0000000217040825 */ /* 0x000fca00078e0004 */
[----:B------:R-:W-:Y:S01]  /*ca30*/  @!PT LDS RZ, [RZ] ;  /* 0x00000000fffff984 */ /* 0x000fe20000000800 */
[----:B------:R-:W-:Y:S01]  /*ca40*/  @!PT LDS RZ, [RZ] ;  /* 0x00000000fffff984 */ /* 0x000fe20000000800 */
[----:B------:R-:W-:Y:S01]  /*ca50*/  @!PT LDS RZ, [RZ] ;  /* 0x00000000fffff984 */ /* 0x000fe20000000800 */
[----:B------:R0:W-:Y:S01]  /*ca60*/  @P0 LDGSTS.E.BYPASS.LTC128B.128 [R9+0x1fc00], desc[UR36][R4.64], !P3 ;  /* 0x1fc0000004090fae */ /* 0x0001e2000d901d64 */
[----:B------:R-:W-:-:S03]  /*ca70*/  IMAD.MOV.U32 R13, RZ, RZ, R0 ;  /* 0x000000ffff0d7224 */ /* 0x000fc600078e0000 */
[----:B------:R0:W-:Y:S04]  /*ca80*/  @P0 LDGSTS.E.BYPASS.LTC128B.128 [R9+0x22c00], desc[UR36][R4.64+0x80], !P2 ;  /* 0x22c0008004090fae */ /* 0x0001e8000d101d64 */
[----:B------:R0:W-:Y:S01]  /*ca90*/  @P0 LDGSTS.E.BYPASS.LTC128B.128 [R9+0x25c00], desc[UR36][R4.64+0x100], !P1 ;  /* 0x25c0010004090fae */ /* 0x0001e2000c901d64 */
[----:B------:R-:W-:Y:S01]  /*caa0*/  ISETP.GE.AND P0, PT, R6, 0x41, PT ;  /* 0x000000410600780c */ /* 0x000fe20003f06270 */
[----:B------:R-:W-:-:S12]  /*cab0*/  IMAD.MOV.U32 R8, RZ, RZ, R14 ;  /* 0x000000ffff087224 */ /* 0x000fd800078e000e */
[----:B0-----:R-:W-:Y:S05]  /*cac0*/  WARPSYNC.COLLECTIVE R15, `(.L_x_3370) ;  /* 0x000000000f087348 */ /* 0x001fea0003c00000 */
[----:B------:R1:W2:Y:S02]  /*cad0*/  SHFL.IDX P6, R14, R13, R12, R11 ;  /* 0x0000000c0d0e7389 */ /* 0x0002a400000c000b */
[----:B012---:R-:W-:Y:S01]  /*cae0*/  ENDCOLLECTIVE ;  /* 0x000000000000791b */ /* 0x007fe20003800000 */
.L_x_3370:
[----:B------:R-:W-:Y:S01]  /*caf0*/  IMAD.MOV.U32 R3, RZ, RZ, R8 ;  /* 0x000000ffff037224 */ /* 0x000fe200078e0008 */
[----:B------:R-:W-:Y:S01]  /*cb00*/  @P0 LEA R21, R30, UR44, 0x1 ;  /* 0x0000002c1e150c11 */ /* 0x000fe2000f8e08ff */
[----:B------:R-:W-:Y:S01]  /*cb10*/  IMAD.MOV.U32 R13, RZ, RZ, R7 ;  /* 0x000000ffff0d7224 */ /* 0x000fe200078e0007 */
[----:B------:R-:W-:Y:S02]  /*cb20*/  MOV R12, 0x5 ;  /* 0x00000005000c7802 */ /* 0x000fe40000000f00 */
[----:B------:R-:W-:-:S07]  /*cb30*/  MOV R2, R14 ;  /* 0x0000000e00027202 */ /* 0x000fce0000000f00 */
[----:B------:R-:W-:Y:S05]  /*cb40*/  WARPSYNC.COLLECTIVE R15, `(.L_x_3371) ;  /* 0x000000000f087348 */ /* 0x000fea0003c00000 */
[----:B------:R0:W1:Y:S02]  /*cb50*/  SHFL.IDX P6, R14, R13, R12, R11 ;  /* 0x0000000c0d0e7389 */ /* 0x00006400000c000b */
[----:B01----:R-:W-:Y:S01]  /*cb60*/  ENDCOLLECTIVE ;  /* 0x000000000000791b */ /* 0x003fe20003800000 */
.L_x_3371:
        /* <DEDUP_REMOVED lines=8> */
[----:B------:R-:W-:-:S07]  /*cbf0*/  IMAD.MOV.U32 R7, RZ, RZ, R14 ;  /* 0x000000ffff077224 */ /* 0x000fce00078e000e */
[----:B0-----:R-:W-:Y:S05]  /*cc00*/  WARPSYNC.COLLECTIVE R15, `(.L_x_3372) ;  /* 0x000000000f087348 */ /* 0x001fea0003c00000 */
[----:B------:R1:W2:Y:S02]  /*cc10*/  SHFL.IDX P6, R14, R13, R12, R11 ;  /* 0x0000000c0d0e7389 */ /* 0x0002a400000c000b */
[----:B012---:R-:W-:Y:S01]  /*cc20*/  ENDCOLLECTIVE ;  /* 0x000000000000791b */ /* 0x007fe20003800000 */
.L_x_3372:
[----:B------:R-:W-:Y:S05]  /*cc30*/  BRA `(.L_x_3373) ;  /* 0xffffffcc00d07947 */ /* 0x000fea000383ffff */
.L_x_3322:
[----:B------:R-:W-:Y:S01]  /*cc40*/  MOV R13, R8 ;  /* 0x00000008000d7202 */ /* 0x000fe20000000f00 */
[----:B------:R-:W-:Y:S01]  /*cc50*/  IMAD.MOV.U32 R12, RZ, RZ, RZ ;  /* 0x000000ffff0c7224 */ /* 0x000fe200078e00ff */
[----:B------:R-:W-:Y:S01]  /*cc60*/  MOV R15, 0xffffffff ;  /* 0xffffffff000f7802 */ /* 0x000fe20000000f00 */
[----:B------:R-:W-:Y:S02]  /*cc70*/  IMAD.MOV.U32 R11, RZ, RZ, 0x181f ;  /* 0x0000181fff0b7424 */ /* 0x000fe400078e00ff */
[----:B------:R-:W-:-:S07]  /*cc80*/  IMAD R7, R22, 0x80, R27 ;  /* 0x0000008016077824 */ /* 0x000fce00078e021b */
[----:B------:R-:W-:Y:S05]  /*cc90*/  WARPSYNC.COLLECTIVE R15, `(.L_x_3374) ;  /* 0x000000000f087348 */ /* 0x000fea0003c00000 */
[----:B------:R0:W1:Y:S02]  /*cca0*/  SHFL.IDX P6, R14, R13, R12, R11 ;  /* 0x0000000c0d0e7389 */ /* 0x00006400000c000b */
[----:B01----:R-:W-:Y:S01]  /*ccb0*/  ENDCOLLECTIVE ;  /* 0x000000000000791b */ /* 0x003fe20003800000 */
.L_x_3374:
[----:B------:R-:W-:Y:S02]  /*ccc0*/  VIADD R5, R7, 0x10 ;  /* 0x0000001007057836 */ /* 0x000fe40000000000 */
[----:B------:R-:W-:Y:S02]  /*ccd0*/  IMAD.MOV.U32 R13, RZ, RZ, R0 ;  /* 0x000000ffff0d7224 */ /* 0x000fe400078e0000 */
[----:B------:R-:W-:-:S07]  /*cce0*/  IMAD.MOV.U32 R3, RZ, RZ, R14 ;  /* 0x000000ffff037224 */ /* 0x000fce00078e000e */
[----:B------:R-:W-:Y:S05]  /*ccf0*/  WARPSYNC.COLLECTIVE R15, `(.L_x_3375) ;  /* 0x000000000f087348 */ /* 0x000fea0003c00000 */
[----:B------:R0:W1:Y:S02]  /*cd00*/  SHFL.IDX P6, R14, R13, R12, R11 ;  /* 0x0000000c0d0e7389 */ /* 0x00006400000c000b */
[----:B01----:R-:W-:Y:S01]  /*cd10*/  ENDCOLLECTIVE ;  /* 0x000000000000791b */ /* 0x003fe20003800000 */
.L_x_3375:
[----:B------:R-:W-:Y:S02]  /*cd20*/  ULDC UR4, c[0x0][0x288] ;  /* 0x0000a20000047ab9 */ /* 0x000fe40000000800 */
[----:B------:R-:W-:-:S05]  /*cd30*/  IMAD R6, R6, UR4, RZ ;  /* 0x0000000406067c24 */ /* 0x000fca000f8e02ff */
[----:B------:R-:W-:Y:S02]  /*cd40*/  ISETP.GE.AND P1, PT, R7, R6, PT ;  /* 0x000000060700720c */ /* 0x000fe40003f26270 */
[----:B------:R-:W-:Y:S01]  /*cd50*/  MOV R13, R8 ;  /* 0x00000008000d7202 */ /* 0x000fe20000000f00 */
[----:B------:R-:W-:-:S10]  /*cd60*/  IMAD.MOV.U32 R12, RZ, RZ, 0x1 ;  /* 0x00000001ff0c7424 */ /* 0x000fd400078e00ff */
[----:B------:R-:W-:Y:S02]  /*cd70*/  @!P1 LEA R9, R30, UR44, 0x1 ;  /* 0x0000002c1e099c11 */ /* 0x000fe4000f8e08ff */
[----:B------:R-:W-:-:S07]  /*cd80*/  MOV R2, R14 ;  /* 0x0000000e00027202 */ /* 0x000fce0000000f00 */
[----:B------:R-:W-:Y:S05]  /*cd90*/  WARPSYNC.COLLECTIVE R15, `(.L_x_3376) ;  /* 0x000000000f087348 */ /* 0x000fea0003c00000 */
[----:B------:R0:W1:Y:S02]  /*cda0*/  SHFL.IDX P6, R14, R13, R12, R11 ;  /* 0x0000000c0d0e7389 */ /* 0x00006400000c000b */
[----:B01----:R-:W-:Y:S01]  /*cdb0*/  ENDCOLLECTIVE ;  /* 0x000000000000791b */ /* 0x003fe20003800000 */
.L_x_3376:
[----:B------:R-:W-:-:S05]  /*cdc0*/  @!P1 IMAD.WIDE.U32 R2, R23, 0x2, R2 ;  /* 0x0000000217029825 */ /* 0x000fca00078e0002 */
[----:B------:R-:W-:Y:S01]  /*cdd0*/  @!PT LDS RZ, [RZ] ;  /* 0x00000000fffff984 */ /* 0x000fe20000000800 */
[----:B------:R-:W-:Y:S01]  /*cde0*/  @!PT LDS RZ, [RZ] ;  /* 0x00000000fffff984 */ /* 0x000fe20000000800 */
[----:B------:R-:W-:Y:S01]  /*cdf0*/  @!PT LDS RZ, [RZ] ;  /* 0x00000000fffff984 */ /* 0x000fe20000000800 */
[----:B------:R0:W-:Y:S04]  /*ce00*/  @!P1 LDGSTS.E.BYPASS.LTC128B.128 [R9+0x12400], desc[UR36][R2.64], !P3 ;  /* 0x1240000002099fae */ /* 0x0001e8000d901d64 */
[----:B------:R0:W-:Y:S01]  /*ce10*/  @!P1 LDGSTS.E.BYPASS.LTC128B.128 [R9+0x16400], desc[UR36][R2.64+0x80], !P2 ;  /* 0x1640008002099fae */ /* 0x0001e2000d101d64 */
[----:B------:R-:W-:-:S03]  /*ce20*/  MOV R13, R0 ;  /* 0x00000000000d7202 */ /* 0x000fc60000000f00 */
[----:B------:R0:W-:Y:S01]  /*ce30*/  @!P1 LDGSTS.E.BYPASS.LTC128B.128 [R9+0x1a400], desc[UR36][R2.64+0x100], !P0 ;  /* 0x1a40010002099fae */ /* 0x0001e2000c101d64 */
[----:B------:R-:W-:Y:S01]  /*ce40*/  ISETP.GE.AND P1, PT, R5, R6, PT ;  /* 0x000000060500720c */ /* 0x000fe20003f26270 */
[----:B------:R-:W-:-:S12]  /*ce50*/  IMAD.MOV.U32 R5, RZ, RZ, R14 ;  /* 0x000000ffff057224 */ /* 0x000fd800078e000e */
[----:B0-----:R-:W-:Y:S05]  /*ce60*/  WARPSYNC.COLLECTIVE R15, `(.L_x_3377) ;  /* 0x000000000f087348 */ /* 0x001fea0003c00000 */
[----:B------:R1:W2:Y:S02]  /*ce70*/  SHFL.IDX P6, R14, R13, R12, R11 ;  /* 0x0000000c0d0e7389 */ /* 0x0002a400000c000b */
[----:B012---:R-:W-:Y:S01]  /*ce80*/  ENDCOLLECTIVE ;  /* 0x000000000000791b */ /* 0x007fe20003800000 */
.L_x_3377:
        /* <DEDUP_REMOVED lines=8> */
.L_x_3378:
        /* <DEDUP_REMOVED lines=13> */
.L_x_3379:
        /* <DEDUP_REMOVED lines=8> */
.L_x_3380:
        /* <DEDUP_REMOVED lines=13> */
.L_x_3381:
        /* <DEDUP_REMOVED lines=8> */
.L_x_3382:
        /* <DEDUP_REMOVED lines=13> */
.L_x_3383:
        /* <DEDUP_REMOVED lines=8> */
.L_x_3384:
        /* <DEDUP_REMOVED lines=13> */
.L_x_3385:
        /* <DEDUP_REMOVED lines=8> */
.L_x_3386:
        /* <DEDUP_REMOVED lines=13> */
.L_x_3387:
[----:B------:R-:W-:Y:S01]  /*d520*/  @!P1 LEA R9, R30, UR44, 0x1 ;  /* 0x0000002c1e099c11 */ /* 0x000fe2000f8e08ff */
[----:B------:R-:W-:Y:S01]  /*d530*/  IMAD.MOV.U32 R13, RZ, RZ, R8 ;  /* 0x000000ffff0d7224 */ /* 0x000fe200078e0008 */
[----:B------:R-:W-:Y:S01]  /*d540*/  MOV R12, 0x7 ;  /* 0x00000007000c7802 */ /* 0x000fe20000000f00 */
[----:B------:R-:W-:-:S07]  /*d550*/  IMAD.MOV.U32 R2, RZ, RZ, R14 ;  /* 0x000000ffff027224 */ /* 0x000fce00078e000e */
[----:B------:R-:W-:Y:S05]  /*d560*/  WARPSYNC.COLLECTIVE R15, `(.L_x_3388) ;  /* 0x000000000f087348 */ /* 0x000fea0003c00000 */
[----:B------:R0:W1:Y:S02]  /*d570*/  SHFL.IDX P6, R14, R13, R12, R11 ;  /* 0x0000000c0d0e7389 */ /* 0x00006400000c000b */
[----:B01----:R-:W-:Y:S01]  /*d580*/  ENDCOLLECTIVE ;  /* 0x000000000000791b */ /* 0x003fe20003800000 */
.L_x_3388:
[----:B------:R-:W-:-:S05]  /*d590*/  @!P1 IMAD.WIDE.U32 R2, R23, 0x2, R2 ;  /* 0x0000000217029825 */ /* 0x000fca00078e0002 */
[----:B------:R-:W-:Y:S01]  /*d5a0*/  @!PT LDS RZ, [RZ] ;  /* 0x00000000fffff984 */ /* 0x000fe20000000800 */
[----:B------:R-:W-:Y:S01]  /*d5b0*/  @!PT LDS RZ, [RZ] ;  /* 0x00000000fffff984 */ /* 0x000fe20000000800 */
[----:B------:R-:W-:Y:S01]  /*d5c0*/  @!PT LDS RZ, [RZ] ;  /* 0x00000000fffff984 */ /* 0x000fe20000000800 */
[----:B------:R0:W-:Y:S04]  /*d5d0*/  @!P1 LDGSTS.E.BYPASS.LTC128B.128 [R9+0x15400], desc[UR36][R2.64], !P3 ;  /* 0x1540000002099fae */ /* 0x0001e8000d901d64 */
[----:B------:R0:W-:Y:S01]  /*d5e0*/  @!P1 LDGSTS.E.BYPASS.LTC128B.128 [R9+0x19400], desc[UR36][R2.64+0x80], !P2 ;  /* 0x1940008002099fae */ /* 0x0001e2000d101d64 */
[----:B------:R-:W-:-:S03]  /*d5f0*/  IMAD.MOV.U32 R13, RZ, RZ, R0 ;  /* 0x000000ffff0d7224 */ /* 0x000fc600078e0000 */
[----:B------:R0:W-:Y:S01]  /*d600*/  @!P1 LDGSTS.E.BYPASS.LTC128B.128 [R9+0x1d400], desc[UR36][R2.64+0x100], !P0 ;  /* 0x1d40010002099fae */ /* 0x0001e2000c101d64 */
[----:B------:R-:W-:-:S07]  /*d610*/  IMAD.MOV.U32 R4, RZ, RZ, R14 ;  /* 0x000000ffff047224 */ /* 0x000fce00078e000e */
[----:B0-----:R-:W-:Y:S05]  /*d620*/  WARPSYNC.COLLECTIVE R15, `(.L_x_3389) ;  /* 0x000000000f087348 */ /* 0x001fea0003c00000 */
[----:B------:R1:W2:Y:S02]  /*d630*/  SHFL.IDX P6, R14, R13, R12, R11 ;  /* 0x0000000c0d0e7389 */ /* 0x0002a400000c000b */
[----:B012---:R-:W-:Y:S01]  /*d640*/  ENDCOLLECTIVE ;  /* 0x000000000000791b */ /* 0x007fe20003800000 */
.L_x_3389:
[----:B------:R-:W-:Y:S05]  /*d650*/  BRA `(.L_x_3390) ;  /* 0xffffffcc00b47947 */ /* 0x000fea000383ffff */
.L_x_3325:
[----:B0-----:R-:W-:-:S04]  /*d660*/  MOV R3, UR44 ;  /* 0x0000002c00037c02 */ /* 0x001fc80008000f00 */
[----:B------:R0:W1:Y:S03]  /*d670*/  SYNCS.PHASECHK.TRANS64.TRYWAIT P0, [R3+URZ+0x30820], R0 ;  /* 0x03082000030075a7 */ /* 0x000066000800017f */
[----:B-1----:R-:W-:Y:S05]  /*d680*/  @!P0 NANOSLEEP.SYNCS 0x989680 ;  /* 0x009896800000895d */ /* 0x002fea0003900000 */
[----:B------:R-:W1:Y:S02]  /*d690*/  @!P0 SYNCS.PHASECHK.TRANS64 P0, [R3+URZ+0x30820], R0 ;  /* 0x03082000030085a7 */ /* 0x000e64000800007f */
[----:B-1----:R-:W-:Y:S05]  /*d6a0*/  @!P0 BRA `(.L_x_3325) ;  /* 0xfffffffc00ec8947 */ /* 0x002fea000383ffff */
[----:B------:R-:W-:Y:S05]  /*d6b0*/  BRA `(.L_x_3391) ;  /* 0xffffffcc00fc7947 */ /* 0x000fea000383ffff */
.L_x_3329:
[----:B0-----:R0:W1:Y:S02]  /*d6c0*/  SYNCS.PHASECHK.TRANS64.TRYWAIT P0, [R19+URZ+0x30840], R2 ;  /* 0x03084002130075a7 */ /* 0x001064000800017f */
[----:B-1----:R-:W-:Y:S05]  /*d6d0*/  @!P0 NANOSLEEP.SYNCS 0x989680 ;  /* 0x009896800000895d */ /* 0x002fea0003900000 */
[----:B------:R-:W1:Y:S02]  /*d6e0*/  @!P0 SYNCS.PHASECHK.TRANS64 P0, [R19+URZ+0x30840], R2 ;  /* 0x03084002130085a7 */ /* 0x000e64000800007f */
[----:B-1----:R-:W-:Y:S05]  /*d6f0*/  @!P0 BRA `(.L_x_3329) ;  /* 0xfffffffc00f08947 */ /* 0x002fea000383ffff */
[----:B------:R-:W-:Y:S05]  /*d700*/  BRA `(.L_x_3392) ;  /* 0xffffffd000e47947 */ /* 0x000fea000383ffff */
.L_x_3330:
        /* <DEDUP_REMOVED lines=8> */
.L_x_3394:
[----:B------:R-:W-:Y:S05]  /*d790*/  BSYNC B1 ;  /* 0x0000000000017941 */ /* 0x000fea0003800000 */
.L_x_3393:
[----:B------:R-:W-:Y:S01]  /*d7a0*/  MOV R13, R21 ;  /* 0x00000015000d7202 */ /* 0x000fe20000000f00 */
[----:B------:R-:W-:Y:S01]  /*d7b0*/  IMAD.MOV.U32 R12, RZ, RZ, RZ ;  /* 0x000000ffff0c7224 */ /* 0x000fe200078e00ff */
[----:B------:R-:W-:Y:S01]  /*d7c0*/  SHF.L.U32 R8, R23, 0x1, RZ ;  /* 0x0000000117087819 */ /* 0x000fe200000006ff */
[----:B------:R-:W-:Y:S01]  /*d7d0*/  IMAD.MOV.U32 R11, RZ, RZ, 0x181f ;  /* 0x0000181fff0b7424 */ /* 0x000fe200078e00ff */
[----:B------:R-:W-:Y:S01]  /*d7e0*/  P2R R6, PR, RZ, 0x2 ;  /* 0x00000002ff067803 */ /* 0x000fe20000000000 */
[----:B------:R-:W-:Y:S01]  /*d7f0*/  IMAD.MOV.U32 R15, RZ, RZ, -0x1 ;  /* 0xffffffffff0f7424 */ /* 0x000fe200078e00ff */
[----:B------:R-:W-:Y:S01]  /*d800*/  LOP3.LUT P1, RZ, R16, 0x4, RZ, 0xc0, !PT ;  /* 0x0000000410ff7812 */ /* 0x000fe2000782c0ff */
[----:B------:R-:W-:Y:S01]  /*d810*/  IMAD.MOV.U32 R3, RZ, RZ, R14 ;  /* 0x000000ffff037224 */ /* 0x000fe200078e000e */
[----:B------:R-:W-:-:S11]  /*d820*/  LEA R22, R22, UR44, 0x1 ;  /* 0x0000002c16167c11 */ /* 0x000fd6000f8e08ff */
[----:B------:R-:W-:Y:S05]  /*d830*/  WARPSYNC.COLLECTIVE R15, `(.L_x_3395) ;  /* 0x000000000f087348 */ /* 0x000fea0003c00000 */
[----:B------:R0:W1:Y:S02]  /*d840*/  SHFL.IDX P6, R14, R13, R12, R11 ;  /* 0x0000000c0d0e7389 */ /* 0x00006400000c000b */
[----:B01----:R-:W-:Y:S01]  /*d850*/  ENDCOLLECTIVE ;  /* 0x000000000000791b */ /* 0x003fe20003800000 */
.L_x_3395:
[----:B------:R-:W-:Y:S01]  /*d860*/  MOV R13, R24 ;  /* 0x00000018000d7202 */ /* 0x000fe20000000f00 */
[----:B------:R-:W-:Y:S01]  /*d870*/  IMAD.MOV.U32 R12, RZ, RZ, 0x1 ;  /* 0x00000001ff0c7424 */ /* 0x000fe200078e00ff */
[----:B------:R-:W-:-:S13]  /*d880*/  IADD3 R2, P0, R14, R8, RZ ;  /* 0x000000080e027210 */ /* 0x000fda0007f1e0ff */
[----:B------:R-:W-:Y:S05]  /*d890*/  WARPSYNC.COLLECTIVE R15, `(.L_x_3396) ;  /* 0x000000000f087348 */ /* 0x000fea0003c00000 */
[----:B------:R0:W1:Y:S02]  /*d8a0*/  SHFL.IDX P6, R14, R13, R12, R11 ;  /* 0x0000000c0d0e7389 */ /* 0x00006400000c000b */
[----:B01----:R-:W-:Y:S01]  /*d8b0*/  ENDCOLLECTIVE ;  /* 0x000000000000791b */ /* 0x003fe20003800000 */
.L_x_3396:
[----:B------:R-:W-:-:S05]  /*d8c0*/  IMAD.X R3, RZ, RZ, R3, P0 ;  /* 0x000000ffff037224 */ /* 0x000fca00000e0603 */
[----:B------:R-:W-:Y:S01]  /*d8d0*/  @!PT LDS RZ, [RZ] ;  /* 0x00000000fffff984 */ /* 0x000fe20000000800 */
[----:B------:R-:W-:Y:S01]  /*d8e0*/  @!PT LDS RZ, [RZ] ;  /* 0x00000000fffff984 */ /* 0x000fe20000000800 */
[----:B------:R-:W-:Y:S01]  /*d8f0*/  @!PT LDS RZ, [RZ] ;  /* 0x00000000fffff984 */ /* 0x000fe20000000800 */
[----:B------:R0:W-:Y:S04]  /*d900*/  LDGSTS.E.BYPASS.LTC128B.128 [R22+0x1e400], desc[UR36][R2.64], !P1 ;  /* 0x1e40000002167fae */ /* 0x0001e8000c901d64 */
[----:B------:R0:W-:Y:S01]  /*d910*/  LDGSTS.E.BYPASS.LTC128B.128 [R22+0x21400], desc[UR36][R2.64+0x80], !P5 ;  /* 0x2140008002167fae */ /* 0x0001e2000e901d64 */
[----:B------:R-:W-:-:S03]  /*d920*/  MOV R13, R21 ;  /* 0x00000015000d7202 */ /* 0x000fc60000000f00 */
[----:B------:R0:W-:Y:S01]  /*d930*/  LDGSTS.E.BYPASS.LTC128B.128 [R22+0x24400], desc[UR36][R2.64+0x100], !P4 ;  /* 0x2440010002167fae */ /* 0x0001e2000e101d64 */
[----:B------:R-:W-:-:S07]  /*d940*/  IMAD.MOV.U32 R7, RZ, RZ, R14 ;  /* 0x000000ffff077224 */ /* 0x000fce00078e000e */
[----:B0-----:R-:W-:Y:S05]  /*d950*/  WARPSYNC.COLLECTIVE R15, `(.L_x_3397) ;  /* 0x000000000f087348 */ /* 0x001fea0003c00000 */
[----:B------:R1:W2:Y:S02]  /*d960*/  SHFL.IDX P6, R14, R13, R12, R11 ;  /* 0x0000000c0d0e7389 */ /* 0x0002a400000c000b */
[----:B012---:R-:W-:Y:S01]  /*d970*/  ENDCOLLECTIVE ;  /* 0x000000000000791b */ /* 0x007fe20003800000 */
.L_x_3397:
[----:B------:R-:W-:Y:S01]  /*d980*/  IMAD.MOV.U32 R13, RZ, RZ, R24 ;  /* 0x000000ffff0d7224 */ /* 0x000fe200078e0018 */
[----:B------:R-:W-:Y:S02]  /*d990*/  MOV R12, 0x2 ;  /* 0x00000002000c7802 */ /* 0x000fe40000000f00 */
[----:B------:R-:W-:-:S13]  /*d9a0*/  IADD3 R2, P0, R14, R8, RZ ;  /* 0x000000080e027210 */ /* 0x000fda0007f1e0ff */
[----:B------:R-:W-:Y:S05]  /*d9b0*/  WARPSYNC.COLLECTIVE R15, `(.L_x_3398) ;  /* 0x000000000f087348 */ /* 0x000fea0003c00000 */
[----:B------:R0:W1:Y:S02]  /*d9c0*/  SHFL.IDX P6, R14, R13, R12, R11 ;  /* 0x0000000c0d0e7389 */ /* 0x00006400000c000b */
[----:B01----:R-:W-:Y:S01]  /*d9d0*/  ENDCOLLECTIVE ;  /* 0x000000000000791b */ /* 0x003fe20003800000 */
.L_x_3398:
[----:B------:R-:W-:-:S05]  /*d9e0*/  IMAD.X R3, RZ, RZ, R7, P0 ;  /* 0x000000ffff037224 */ /* 0x000fca00000e0607 */
[----:B------:R-:W-:Y:S01]  /*d9f0*/  @!PT LDS RZ, [RZ] ;  /* 0x00000000fffff984 */ /* 0x000fe20000000800 */
[----:B------:R-:W-:Y:S01]  /*da00*/  @!PT LDS RZ, [RZ] ;  /* 0x00000000fffff984 */ /* 0x000fe20000000800 */
[----:B------:R-:W-:Y:S01]  /*da10*/  @!PT LDS RZ, [RZ] ;  /* 0x00000000fffff984 */ /* 0x000fe20000000800 */
[----:B------:R0:W-:Y:S04]  /*da20*/  LDGSTS.E.BYPASS.LTC128B.128 [R22+0x1ec00], desc[UR36][R2.64], !P1 ;  /* 0x1ec0000002167fae */ /* 0x0001e8000c901d64 */
[----:B------:R0:W-:Y:S01]  /*da30*/  LDGSTS.E.BYPASS.LTC128B.128 [R22+0x21c00], desc[UR36][R2.64+0x80], !P5 ;  /* 0x21c0008002167fae */ /* 0x0001e2000e901d64 */
[----:B------:R-:W-:-:S03]  /*da40*/  IMAD.MOV.U32 R13, RZ, RZ, R21 ;  /* 0x000000ffff0d7224 */ /* 0x000fc600078e0015 */
[----:B------:R0:W-:Y:S01]  /*da50*/  LDGSTS.E.BYPASS.LTC128B.128 [R22+0x24c00], desc[UR36][R2.64+0x100], !P4 ;  /* 0x24c0010002167fae */ /* 0x0001e2000e101d64 */
[----:B------:R-:W-:-:S07]  /*da60*/  IMAD.MOV.U32 R7, RZ, RZ, R14 ;  /* 0x000000ffff077224 */ /* 0x000fce00078e000e */
[----:B0-----:R-:W-:Y:S05]  /*da70*/  WARPSYNC.COLLECTIVE R15, `(.L_x_3399) ;  /* 0x000000000f087348 */ /* 0x001fea0003c00000 */
[----:B------:R1:W2:Y:S02]  /*da80*/  SHFL.IDX P6, R14, R13, R12, R11 ;  /* 0x0000000c0d0e7389 */ /* 0x0002a400000c000b */
[----:B012---:R-:W-:Y:S01]  /*da90*/  ENDCOLLECTIVE ;  /* 0x000000000000791b */ /* 0x007fe20003800000 */
.L_x_3399:
[----:B------:R-:W-:Y:S01]  /*daa0*/  IMAD.MOV.U32 R13, RZ, RZ, R24 ;  /* 0x000000ffff0d7224 */ /* 0x000fe200078e0018 */
[----:B------:R-:W-:Y:S02]  /*dab0*/  MOV R12, 0x3 ;  /* 0x00000003000c7802 */ /* 0x000fe40000000f00 */
[----:B------:R-:W-:-:S07]  /*dac0*/  MOV R10, R14 ;  /* 0x0000000e000a7202 */ /* 0x000fce0000000f00 */
[----:B------:R-:W-:Y:S05]  /*dad0*/  WARPSYNC.COLLECTIVE R15, `(.L_x_3400) ;  /* 0x000000000f087348 */ /* 0x000fea0003c00000 */
[----:B------:R0:W1:Y:S02]  /*dae0*/  SHFL.IDX P6, R14, R13, R12, R11 ;  /* 0x0000000c0d0e7389 */ /* 0x00006400000c000b */
[----:B01----:R-:W-:Y:S01]  /*daf0*/  ENDCOLLECTIVE ;  /* 0x000000000000791b */ /* 0x003fe20003800000 */
.L_x_3400:
        /* <DEDUP_REMOVED lines=8> */
[----:B------:R0:W-:Y:S02]  /*db80*/  LDGSTS.E.BYPASS.LTC128B.128 [R22+0x25400], desc[UR36][R2.64+0x100], !P4 ;  /* 0x2540010002167fae */ /* 0x0001e4000e101d64 */
[----:B0-----:R-:W-:-:S07]  /*db90*/  IMAD.MOV.U32 R3, RZ, RZ, R14 ;  /* 0x000000ffff037224 */ /* 0x001fce00078e000e */
[----:B------:R-:W-:Y:S05]  /*dba0*/  WARPSYNC.COLLECTIVE R15, `(.L_x_3401) ;  /* 0x000000000f087348 */ /* 0x000fea0003c00000 */
[----:B------:R0:W1:Y:S02]  /*dbb0*/  SHFL.IDX P6, R14, R13, R12, R11 ;  /* 0x0000000c0d0e7389 */ /* 0x00006400000c000b */
[----:B01----:R-:W-:Y:S01]  /*dbc0*/  ENDCOLLECTIVE ;  /* 0x000000000000791b */ /* 0x003fe20003800000 */
.L_x_3401:
[----:B------:R-:W-:Y:S01]  /*dbd0*/  IMAD.MOV.U32 R13, RZ, RZ, R24 ;  /* 0x000000ffff0d7224 */ /* 0x000fe200078e0018 */
[----:B------:R-:W-:Y:S02]  /*dbe0*/  MOV R12, 0x4 ;  /* 0x00000004000c7802 */ /* 0x000fe40000000f00 */
[----:B------:R-:W-:-:S07]  /*dbf0*/  MOV R2, R14 ;  /* 0x0000000e00027202 */ /* 0x000fce0000000f00 */
[----:B------:R-:W-:Y:S05]  /*dc00*/  WARPSYNC.COLLECTIVE R15, `(.L_x_3402) ;  /* 0x000000000f087348 */ /* 0x000fea0003c00000 */
[----:B------:R0:W1:Y:S02]  /*dc10*/  SHFL.IDX P6, R14, R13, R12, R11 ;  /* 0x0000000c0d0e7389 */ /* 0x00006400000c000b */
[----:B01----:R-:W-:Y:S01]  /*dc20*/  ENDCOLLECTIVE ;  /* 0x000000000000791b */ /* 0x003fe20003800000 */
.L_x_3402:
        /* <DEDUP_REMOVED lines=13> */
.L_x_3403:
[----:B------:R-:W-:Y:S01]  /*dd00*/  IMAD.MOV.U32 R13, RZ, RZ, R24 ;  /* 0x000000ffff0d7224 */ /* 0x000fe200078e0018 */
[----:B------:R-:W-:Y:S02]  /*dd10*/  MOV R12, 0x5 ;  /* 0x00000005000c7802 */ /* 0x000fe40000000f00 */
[----:B------:R-:W-:-:S07]  /*dd20*/  MOV R2, R14 ;  /* 0x0000000e00027202 */ /* 0x000fce0000000f00 */
[----:B------:R-:W-:Y:S05]  /*dd30*/  WARPSYNC.COLLECTIVE R15, `(.L_x_3404) ;  /* 0x000000000f087348 */ /* 0x000fea0003c00000 */
[----:B------:R0:W1:Y:S02]  /*dd40*/  SHFL.IDX P6, R14, R13, R12, R11 ;  /* 0x0000000c0d0e7389 */ /* 0x00006400000c000b */
[----:B01----:R-:W-:Y:S01]  /*dd50*/  ENDCOLLECTIVE ;  /* 0x000000000000791b */ /* 0x003fe20003800000 */
.L_x_3404:
[----:B------:R-:W-:-:S05]  /*dd60*/  IADD3 R2, P0, R2, R8, RZ ;  /* 0x0000000802027210 */ /* 0x000fca0007f1e0ff */
[----:B------:R-:W-:-:S05]  /*dd70*/  IMAD.X R3, RZ, RZ, R3, P0 ;  /* 0x000000ffff037224 */ /* 0x000fca00000e0603 */
[----:B------:R-:W-:Y:S01]  /*dd80*/  @!PT LDS RZ, [RZ] ;  /* 0x00000000fffff984 */ /* 0x000fe20000000800 */
[----:B------:R-:W-:Y:S01]  /*dd90*/  @!PT LDS RZ, [RZ] ;  /* 0x00000000fffff984 */ /* 0x000fe20000000800 */
[----:B------:R-:W-:Y:S01]  /*dda0*/  @!PT LDS RZ, [RZ] ;  /* 0x00000000fffff984 */ /* 0x000fe20000000800 */
[----:B------:R0:W-:Y:S01]  /*ddb0*/  LDGSTS.E.BYPASS.LTC128B.128 [R22+0x20400], desc[UR36][R2.64], !P1 ;  /* 0x2040000002167fae */ /* 0x0001e2000c901d64 */
[----:B------:R-:W-:Y:S01]  /*ddc0*/  ISETP.NE.AND P1, PT, R6, RZ, PT ;  /* 0x000000ff0600720c */ /* 0x000fe20003f25270 */
[----:B------:R-:W-:Y:S02]  /*ddd0*/  IMAD.MOV.U32 R13, RZ, RZ, R21 ;  /* 0x000000ffff0d7224 */ /* 0x000fe400078e0015 */
[----:B------:R0:W-:Y:S04]  /*dde0*/  LDGSTS.E.BYPASS.LTC128B.128 [R22+0x23400], desc[UR36][R2.64+0x80], !P5 ;  /* 0x2340008002167fae */ /* 0x0001e8000e901d64 */
[----:B------:R0:W-:Y:S01]  /*ddf0*/  LDGSTS.E.BYPASS.LTC128B.128 [R22+0x26400], desc[UR36][R2.64+0x100], !P4 ;  /* 0x2640010002167fae */ /* 0x0001e2000e101d64 */
[----:B------:R-:W-:-:S07]  /*de00*/  IMAD.MOV.U32 R24, RZ, RZ, R14 ;  /* 0x000000ffff187224 */ /* 0x000fce00078e000e */
[----:B0-----:R-:W-:Y:S05]  /*de10*/  WARPSYNC.COLLECTIVE R15, `(.L_x_3405) ;  /* 0x000000000f087348 */ /* 0x001fea0003c00000 */
[----:B------:R1:W2:Y:S02]  /*de20*/  SHFL.IDX P6, R14, R13, R12, R11 ;  /* 0x0000000c0d0e7389 */ /* 0x0002a400000c000b */
[----:B012---:R-:W-:Y:S01]  /*de30*/  ENDCOLLECTIVE ;  /* 0x000000000000791b */ /* 0x007fe20003800000 */
.L_x_3405:
[----:B------:R-:W-:Y:S05]  /*de40*/  BRA `(.L_x_3406) ;  /* 0xffffffd000307947 */ /* 0x000fea000383ffff */
.L_x_3335:
[----:B0-----:R0:W2:Y:S02]  /*de50*/  SYNCS.PHASECHK.TRANS64.TRYWAIT P0, [R6+URZ+0x30860], R3 ;  /* 0x03086003060075a7 */ /* 0x0010a4000800017f */
[----:B--2---:R-:W-:Y:S05]  /*de60*/  @!P0 NANOSLEEP.SYNCS 0x989680 ;  /* 0x009896800000895d */ /* 0x004fea0003900000 */
[----:B------:R-:W2:Y:S02]  /*de70*/  @!P0 SYNCS.PHASECHK.TRANS64 P0, [R6+URZ+0x30860], R3 ;  /* 0x03086003060085a7 */ /* 0x000ea4000800007f */
[----:B--2---:R-:W-:Y:S05]  /*de80*/  @!P0 BRA `(.L_x_3335) ;  /* 0xfffffffc00f08947 */ /* 0x004fea000383ffff */
[----:B------:R-:W-:Y:S05]  /*de90*/  BRA `(.L_x_3407) ;  /* 0xffffffd000947947 */ /* 0x000fea000383ffff */
.L_x_3336:
[----:B------:R-:W-:Y:S01]  /*dea0*/  BSSY B1, `(.L_x_3408) ;  /* 0x0000008000017945 */ /* 0x000fe20003800000 */
[----:B------:R-:W-:Y:S01]  /*deb0*/  MOV R13, R18 ;  /* 0x00000012000d7202 */ /* 0x000fe20000000f00 */
[----:B------:R-:W-:Y:S01]  /*dec0*/  IMAD.MOV.U32 R12, RZ, RZ, RZ ;  /* 0x000000ffff0c7224 */ /* 0x000fe200078e00ff */
[----:B------:R-:W-:Y:S01]  /*ded0*/  MOV R15, 0xffffffff ;  /* 0xffffffff000f7802 */ /* 0x000fe20000000f00 */
[----:B------:R-:W-:-:S07]  /*dee0*/  IMAD.MOV.U32 R11, RZ, RZ, 0x181f ;  /* 0x0000181fff0b7424 */ /* 0x000fce00078e00ff */
[----:B01----:R-:W-:Y:S05]  /*def0*/  WARPSYNC.COLLECTIVE R15, `(.L_x_3409) ;  /* 0x000000000f087348 */ /* 0x003fea0003c00000 */
[----:B------:R2:W3:Y:S02]  /*df00*/  SHFL.IDX P6, R14, R13, R12, R11 ;  /* 0x0000000c0d0e7389 */ /* 0x0004e400000c000b */
[----:B0123--:R-:W-:Y:S01]  /*df10*/  ENDCOLLECTIVE ;  /* 0x000000000000791b */ /* 0x00ffe20003800000 */
.L_x_3409:
[----:B------:R-:W-:Y:S05]  /*df20*/  BSYNC B1 ;  /* 0x0000000000017941 */ /* 0x000fea0003800000 */
.L_x_3408:
        /* <DEDUP_REMOVED lines=9> */
.L_x_3410:
[----:B------:R-:W-:Y:S02]  /*dfc0*/  IMAD.MOV.U32 R13, RZ, RZ, R18 ;  /* 0x000000ffff0d7224 */ /* 0x000fe400078e0012 */
[----:B------:R-:W-:Y:S01]  /*dfd0*/  IMAD.MOV.U32 R12, RZ, RZ, 0x1 ;  /* 0x00000001ff0c7424 */ /* 0x000fe200078e00ff */
[----:B------:R-:W-:-:S13]  /*dfe0*/  IADD3 R2, P0, R14, R9, RZ ;  /* 0x000000090e027210 */ /* 0x000fda0007f1e0ff */
[----:B------:R-:W-:Y:S05]  /*dff0*/  WARPSYNC.COLLECTIVE R15, `(.L_x_3411) ;  /* 0x000000000f087348 */ /* 0x000fea0003c00000 */
[----:B------:R0:W1:Y:S02]  /*e000*/  SHFL.IDX P6, R14, R13, R12, R11 ;  /* 0x0000000c0d0e7389 */ /* 0x00006400000c000b */
[----:B01----:R-:W-:Y:S01]  /*e010*/  ENDCOLLECTIVE ;  /* 0x000000000000791b */ /* 0x003fe20003800000 */
.L_x_3411:
[----:B------:R-:W-:Y:S02]  /*e020*/  IADD3.X R3, RZ, R3, RZ, P0, !PT ;  /* 0x00000003ff037210 */ /* 0x000fe400007fe4ff */
        /* <DEDUP_REMOVED lines=11> */
.L_x_3412:
[----:B------:R-:W-:Y:S01]  /*e0e0*/  @!PT LDS RZ, [RZ] ;  /* 0x00000000fffff984 */ /* 0x000fe20000000800 */
[----:B------:R-:W-:Y:S01]  /*e0f0*/  @!PT LDS RZ, [RZ] ;  /* 0x00000000fffff984 */ /* 0x000fe20000000800 */
[----:B------:R-:W-:Y:S01]  /*e100*/  @!PT LDS RZ, [RZ] ;  /* 0x00000000fffff984 */ /* 0x000fe20000000800 */
[----:B------:R-:W-:Y:S01]  /*e110*/  LDGSTS.E.BYPASS.LTC128B.128 [R7+0x3400], desc[UR36][R2.64+0x80], !P0 ;  /* 0x0340008002077fae */ /* 0x000fe2000c101d64 */
[----:B------:R-:W-:Y:S02]  /*e120*/  ISETP.LT.OR P0, PT, R0, 0x1, P1 ;  /* 0x000000010000780c */ /* 0x000fe40000f01670 */
[----:B------:R-:W-:Y:S01]  /*e130*/  MOV R13, R18 ;  /* 0x00000012000d7202 */ /* 0x000fe20000000f00 */
[----:B------:R-:W-:-:S10]  /*e140*/  IMAD.MOV.U32 R12, RZ, RZ, 0x2 ;  /* 0x00000002ff0c7424 */ /* 0x000fd400078e00ff */
[----:B------:R0:W-:Y:S02]  /*e150*/  LDGSTS.E.BYPASS.LTC128B.128 [R7+0x6400], desc[UR36][R2.64+0x100], !P0 ;  /* 0x0640010002077fae */ /* 0x0001e4000c101d64 */
[----:B0-----:R-:W-:-:S13]  /*e160*/  IADD3 R2, P0, R14, R9, RZ ;  /* 0x000000090e027210 */ /* 0x001fda0007f1e0ff */
[----:B------:R-:W-:Y:S05]  /*e170*/  WARPSYNC.COLLECTIVE R15, `(.L_x_3413) ;  /* 0x000000000f087348 */ /* 0x000fea0003c00000 */
[----:B------:R0:W1:Y:S02]  /*e180*/  SHFL.IDX P6, R14, R13, R12, R11 ;  /* 0x0000000c0d0e7389 */ /* 0x00006400000c000b */
[----:B01----:R-:W-:Y:S01]  /*e190*/  ENDCOLLECTIVE ;  /* 0x000000000000791b */ /* 0x003fe20003800000 */
.L_x_3413:
[----:B------:R-:W-:Y:S01]  /*e1a0*/  IMAD.X R3, RZ, RZ, R8, P0 ;  /* 0x000000ffff037224 */ /* 0x000fe200000e0608 */
[----:B------:R-:W-:Y:S02]  /*e1b0*/  ISETP.LT.OR P0, PT, R0, 0x11, P3 ;  /* 0x000000110000780c */ /* 0x000fe40001f01670 */
[----:B------:R-:W-:-:S11]  /*e1c0*/  MOV R13, R17 ;  /* 0x00000011000d7202 */ /* 0x000fd60000000f00 */
        /* <DEDUP_REMOVED lines=9> */
.L_x_3414:
[----:B------:R-:W-:Y:S01]  /*e260*/  @!PT LDS RZ, [RZ] ;  /* 0x00000000fffff984 */ /* 0x000fe20000000800 */
[----:B------:R-:W-:Y:S01]  /*e270*/  @!PT LDS RZ, [RZ] ;  /* 0x00000000fffff984 */ /* 0x000fe20000000800 */
[----:B------:R-:W-:Y:S01]  /*e280*/  @!PT LDS RZ, [RZ] ;  /* 0x00000000fffff984 */ /* 0x000fe20000000800 */
[----:B------:R-:W-:Y:S01]  /*e290*/  LDGSTS.E.BYPASS.LTC128B.128 [R7+0x3c00], desc[UR36][R2.64+0x80], !P0 ;  /* 0x03c0008002077fae */ /* 0x000fe2000c101d64 */
[----:B------:R-:W-:Y:S01]  /*e2a0*/  ISETP.LT.OR P0, PT, R0, 0x11, P1 ;  /* 0x000000110000780c */ /* 0x000fe20000f01670 */
[----:B------:R-:W-:Y:S01]  /*e2b0*/  IMAD.MOV.U32 R13, RZ, RZ, R18 ;  /* 0x000000ffff0d7224 */ /* 0x000fe200078e0012 */
[----:B------:R-:W-:-:S11]  /*e2c0*/  MOV R12, 0x3 ;  /* 0x00000003000c7802 */ /* 0x000fd60000000f00 */
[----:B------:R0:W-:Y:S02]  /*e2d0*/  LDGSTS.E.BYPASS.LTC128B.128 [R7+0x6c00], desc[UR36][R2.64+0x100], !P0 ;  /* 0x06c0010002077fae */ /* 0x0001e4000c101d64 */
[----:B0-----:R-:W-:-:S13]  /*e2e0*/  IADD3 R2, P0, R14, R9, RZ ;  /* 0x000000090e027210 */ /* 0x001fda0007f1e0ff */
[----:B------:R-:W-:Y:S05]  /*e2f0*/  WARPSYNC.COLLECTIVE R15, `(.L_x_3415) ;  /* 0x000000000f087348 */ /* 0x000fea0003c00000 */
[----:B------:R0:W1:Y:S02]  /*e300*/  SHFL.IDX P6, R14, R13, R12, R11 ;  /* 0x0000000c0d0e7389 */ /* 0x00006400000c000b */
[----:B01----:R-:W-:Y:S01]  /*e310*/  ENDCOLLECTIVE ;  /* 0x000000000000791b */ /* 0x003fe20003800000 */
.L_x_3415:
        /* <DEDUP_REMOVED lines=12> */
.L_x_3416:
[----:B------:R-:W-:Y:S01]  /*e3e0*/  @!PT LDS RZ, [RZ] ;  /* 0x00000000fffff984 */ /* 0x000fe20000000800 */
[----:B------:R-:W-:Y:S01]  /*e3f0*/  @!PT LDS RZ, [RZ] ;  /* 0x00000000fffff984 */ /* 0x000fe20000000800 */
[----:B------:R-:W-:Y:S01]  /*e400*/  @!PT LDS RZ, [RZ] ;  /* 0x00000000fffff984 */ /* 0x000fe20000000800 */
[----:B------:R-:W-:Y:S01]  /*e410*/  LDGSTS.E.BYPASS.LTC128B.128 [R7+0x4400], desc[UR36][R2.64+0x80], !P0 ;  /* 0x0440008002077fae */ /* 0x000fe2000c101d64 */
[----:B------:R-:W-:Y:S01]  /*e420*/  ISETP.LT.OR P0, PT, R0, 0x21, P1 ;  /* 0x000000210000780c */ /* 0x000fe20000f01670 */
[----:B------:R-:W-:Y:S02]  /*e430*/  IMAD.MOV.U32 R13, RZ, RZ, R18 ;  /* 0x000000ffff0d7224 */ /* 0x000fe400078e0012 */
[----:B------:R-:W-:-:S10]  /*e440*/  IMAD.MOV.U32 R12, RZ, RZ, 0x4 ;  /* 0x00000004ff0c7424 */ /* 0x000fd400078e00ff */
[----:B------:R0:W-:Y:S02]  /*e450*/  LDGSTS.E.BYPASS.LTC128B.128 [R7+0x7400], desc[UR36][R2.64+0x100], !P0 ;  /* 0x0740010002077fae */ /* 0x0001e4000c101d64 */
[----:B0-----:R-:W-:-:S13]  /*e460*/  IADD3 R2, P0, R14, R9, RZ ;  /* 0x000000090e027210 */ /* 0x001fda0007f1e0ff */
[----:B------:R-:W-:Y:S05]  /*e470*/  WARPSYNC.COLLECTIVE R15, `(.L_x_3417) ;  /* 0x000000000f087348 */ /* 0x000fea0003c00000 */
[----:B------:R0:W1:Y:S02]  /*e480*/  SHFL.IDX P6, R14, R13, R12, R11 ;  /* 0x0000000c0d0e7389 */ /* 0x00006400000c000b */
[----:B01----:R-:W-:Y:S01]  /*e490*/  ENDCOLLECTIVE ;  /* 0x000000000000791b */ /* 0x003fe20003800000 */
.L_x_3417:
        /* <DEDUP_REMOVED lines=12> */
.L_x_3418:
        /* <DEDUP_REMOVED lines=12> */
.L_x_3419:
        /* <DEDUP_REMOVED lines=12> */
.L_x_3420:
[----:B------:R-:W-:Y:S01]  /*e6e0*/  @!PT LDS RZ, [RZ] ;  /* 0x00000000fffff984 */ /* 0x000fe20000000800 */
[----:B------:R-:W-:Y:S01]  /*e6f0*/  @!PT LDS RZ, [RZ] ;  /* 0x00000000fffff984 */ /* 0x000fe20000000800 */
[----:B------:R-:W-:Y:S01]  /*e700*/  @!PT LDS RZ, [RZ] ;  /* 0x00000000fffff984 */ /* 0x000fe20000000800 */
[----:B------:R2:W-:Y:S01]  /*e710*/  LDGSTS.E.BYPASS.LTC128B.128 [R7+0x5400], desc[UR36][R2.64+0x80], !P0 ;  /* 0x0540008002077fae */ /* 0x0005e2000c101d64 */
[----:B------:R-:W-:-:S13]  /*e720*/  ISETP.LT.OR P0, PT, R0, 0x41, P1 ;  /* 0x000000410000780c */ /* 0x000fda0000f01670 */
[----:B------:R2:W-:Y:S01]  /*e730*/  LDGSTS.E.BYPASS.LTC128B.128 [R7+0x8400], desc[UR36][R2.64+0x100], !P0 ;  /* 0x0840010002077fae */ /* 0x0005e2000c101d64 */
[----:B------:R-:W-:Y:S05]  /*e740*/  BRA `(.L_x_3421) ;  /* 0xffffffcc00507947 */ /* 0x000fea000383ffff */
.L_x_3342:
[----:B0-----:R0:W1:Y:S02]  /*e750*/  SYNCS.PHASECHK.TRANS64.TRYWAIT P0, [R0+URZ+0x30860], R3 ;  /* 0x03086003000075a7 */ /* 0x001064000800017f */
[----:B-1----:R-:W-:Y:S05]  /*e760*/  @!P0 NANOSLEEP.SYNCS 0x989680 ;  /* 0x009896800000895d */ /* 0x002fea0003900000 */
[----:B------:R-:W1:Y:S02]  /*e770*/  @!P0 SYNCS.PHASECHK.TRANS64 P0, [R0+URZ+0x30860], R3 ;  /* 0x03086003000085a7 */ /* 0x000e64000800007f */
[----:B-1----:R-:W-:Y:S05]  /*e780*/  @!P0 BRA `(.L_x_3342) ;  /* 0xfffffffc00f08947 */ /* 0x002fea000383ffff */
[----:B------:R-:W-:Y:S05]  /*e790*/  BRA `(.L_x_3422) ;  /* 0xffffffd0004c7947 */ /* 0x000fea000383ffff */
.L_x_3343:
[----:B------:R-:W-:Y:S01]  /*e7a0*/  BSSY B0, `(.L_x_3423) ;  /* 0x0000008000007945 */ /* 0x000fe20003800000 */
[----:B------:R-:W-:Y:S01]  /*e7b0*/  IMAD.MOV.U32 R13, RZ, RZ, R18 ;  /* 0x000000ffff0d7224 */ /* 0x000fe200078e0012 */
[----:B------:R-:W-:Y:S01]  /*e7c0*/  MOV R11, 0x181f ;  /* 0x0000181f000b7802 */ /* 0x000fe20000000f00 */
[----:B------:R-:W-:Y:S02]  /*e7d0*/  IMAD.MOV.U32 R12, RZ, RZ, RZ ;  /* 0x000000ffff0c7224 */ /* 0x000fe400078e00ff */
[----:B------:R-:W-:-:S07]  /*e7e0*/  IMAD.MOV.U32 R15, RZ, RZ, -0x1 ;  /* 0xffffffffff0f7424 */ /* 0x000fce00078e00ff */
[----:B0-----:R-:W-:Y:S05]  /*e7f0*/  WARPSYNC.COLLECTIVE R15, `(.L_x_3424) ;  /* 0x000000000f087348 */ /* 0x001fea0003c00000 */
[----:B------:R1:W2:Y:S02]  /*e800*/  SHFL.IDX P6, R14, R13, R12, R11 ;  /* 0x0000000c0d0e7389 */ /* 0x0002a400000c000b */
[----:B012---:R-:W-:Y:S01]  /*e810*/  ENDCOLLECTIVE ;  /* 0x000000000000791b */ /* 0x007fe20003800000 */
.L_x_3424:
[----:B------:R-:W-:Y:S05]  /*e820*/  BSYNC B0 ;  /* 0x0000000000007941 */ /* 0x000fea0003800000 */
.L_x_3423:
        /* <DEDUP_REMOVED lines=9> */
.L_x_3425:
[----:B------:R-:W-:Y:S02]  /*e8c0*/  ULDC UR4, c[0x0][0x2f4] ;  /* 0x0000bd0000047ab9 */ /* 0x000fe40000000800 */
[----:B------:R-:W-:Y:S02]  /*e8d0*/  ISETP.GE.AND P1, PT, R34, UR4, PT ;  /* 0x0000000422007c0c */ /* 0x000fe4000bf26270 */
[----:B------:R-:W-:Y:S02]  /*e8e0*/  ISETP.GE.AND P0, PT, R33, UR4, PT ;  /* 0x0000000421007c0c */ /* 0x000fe4000bf06270 */
[----:B------:R-:W-:Y:S02]  /*e8f0*/  ISETP.GE.AND P2, PT, R23, UR4, PT ;  /* 0x0000000417007c0c */ /* 0x000fe4000bf46270 */
[C---:B------:R-:W-:Y:S02]  /*e900*/  ISETP.LT.OR P4, PT, R5.reuse, 0x1, P1 ;  /* 0x000000010500780c */ /* 0x040fe40000f81670 */
[----:B------:R-:W-:-:S02]  /*e910*/  ISETP.LT.OR P3, PT, R5, 0x1, P2 ;  /* 0x000000010500780c */ /* 0x000fc40001761670 */
[----:B------:R-:W-:Y:S01]  /*e920*/  ISETP.LT.OR P5, PT, R5, 0x1, P0 ;  /* 0x000000010500780c */ /* 0x000fe200007a1670 */
[----:B------:R-:W-:Y:S01]  /*e930*/  IMAD.MOV.U32 R13, RZ, RZ, R18 ;  /* 0x000000ffff0d7224 */ /* 0x000fe200078e0012 */
[----:B------:R-:W-:Y:S01]  /*e940*/  MOV R12, 0x1 ;  /* 0x00000001000c7802 */ /* 0x000fe20000000f00 */
[----:B------:R-:W-:-:S10]  /*e950*/  IMAD.MOV.U32 R2, RZ, RZ, R14 ;  /* 0x000000ffff027224 */ /* 0x000fd400078e000e */
[----:B------:R-:W-:Y:S05]  /*e960*/  WARPSYNC.COLLECTIVE R15, `(.L_x_3426) ;  /* 0x000000000f087348 */ /* 0x000fea0003c00000 */
[----:B------:R0:W1:Y:S02]  /*e970*/  SHFL.IDX P6, R14, R13, R12, R11 ;  /* 0x0000000c0d0e7389 */ /* 0x00006400000c000b */
[----:B01----:R-:W-:Y:S01]  /*e980*/  ENDCOLLECTIVE ;  /* 0x000000000000791b */ /* 0x003fe20003800000 */
.L_x_3426:
[----:B------:R-:W-:-:S05]  /*e990*/  IMAD.WIDE.U32 R2, R23, 0x2, R2 ;  /* 0x0000000217027825 */ /* 0x000fca00078e0002 */
[----:B------:R-:W-:Y:S01]  /*e9a0*/  @!PT LDS RZ, [RZ] ;  /* 0x00000000fffff984 */ /* 0x000fe20000000800 */
[----:B------:R-:W-:Y:S01]  /*e9b0*/  @!PT LDS RZ, [RZ] ;  /* 0x00000000fffff984 */ /* 0x000fe20000000800 */
[----:B------:R-:W-:Y:S01]  /*e9c0*/  @!PT LDS RZ, [RZ] ;  /* 0x00000000fffff984 */ /* 0x000fe20000000800 */
[----:B------:R0:W-:Y:S01]  /*e9d0*/  LDGSTS.E.BYPASS.LTC128B.128 [R4+0x400], desc[UR36][R2.64], !P3 ;  /* 0x0040000002047fae */ /* 0x0001e2000d901d64 */
[----:B------:R-:W-:-:S03]  /*e9e0*/  ISETP.LT.OR P3, PT, R5, 0x11, P2 ;  /* 0x000000110500780c */ /* 0x000fc60001761670 */
[----:B------:R0:W-:Y:S01]  /*e9f0*/  LDGSTS.E.BYPASS.LTC128B.128 [R4+0x3400], desc[UR36][R2.64+0x80], !P4 ;  /* 0x0340008002047fae */ /* 0x0001e2000e101d64 */
[C---:B------:R-:W-:Y:S01]  /*ea00*/  ISETP.LT.OR P4, PT, R5.reuse, 0x11, P1 ;  /* 0x000000110500780c */ /* 0x040fe20000f81670 */
[----:B------:R-:W-:Y:S02]  /*ea10*/  IMAD.MOV.U32 R13, RZ, RZ, R17 ;  /* 0x000000ffff0d7224 */ /* 0x000fe400078e0011 */
[----:B------:R0:W-:Y:S01]  /*ea20*/  LDGSTS.E.BYPASS.LTC128B.128 [R4+0x6400], desc[UR36][R2.64+0x100], !P5 ;  /* 0x0640010002047fae */ /* 0x0001e2000e901d64 */
[----:B------:R-:W-:Y:S01]  /*ea30*/  ISETP.LT.OR P5, PT, R5, 0x11, P0 ;  /* 0x000000110500780c */ /* 0x000fe200007a1670 */
[----:B------:R-:W-:-:S12]  /*ea40*/  IMAD.MOV.U32 R6, RZ, RZ, R14 ;  /* 0x000000ffff067224 */ /* 0x000fd800078e000e */
[----:B0-----:R-:W-:Y:S05]  /*ea50*/  WARPSYNC.COLLECTIVE R15, `(.L_x_3427) ;  /* 0x000000000f087348 */ /* 0x001fea0003c00000 */
[----:B------:R1:W2:Y:S02]  /*ea60*/  SHFL.IDX P6, R14, R13, R12, R11 ;  /* 0x0000000c0d0e7389 */ /* 0x0002a400000c000b */
[----:B012---:R-:W-:Y:S01]  /*ea70*/  ENDCOLLECTIVE ;  /* 0x000000000000791b */ /* 0x007fe20003800000 */
.L_x_3427:
[----:B------:R-:W-:Y:S02]  /*ea80*/  IMAD.MOV.U32 R3, RZ, RZ, R6 ;  /* 0x000000ffff037224 */ /* 0x000fe400078e0006 */
[----:B------:R-:W-:Y:S01]  /*ea90*/  IMAD.MOV.U32 R13, RZ, RZ, R18 ;  /* 0x000000ffff0d7224 */ /* 0x000fe200078e0012 */
[----:B------:R-:W-:Y:S02]  /*eaa0*/  MOV R12, 0x2 ;  /* 0x00000002000c7802 */ /* 0x000fe40000000f00 */
[----:B------:R-:W-:-:S07]  /*eab0*/  MOV R2, R14 ;  /* 0x0000000e00027202 */ /* 0x000fce0000000f00 */
[----:B------:R-:W-:Y:S05]  /*eac0*/  WARPSYNC.COLLECTIVE R15, `(.L_x_3428) ;  /* 0x000000000f087348 */ /* 0x000fea0003c00000 */
[----:B------:R0:W1:Y:S02]  /*ead0*/  SHFL.IDX P6, R14, R13, R12, R11 ;  /* 0x0000000c0d0e7389 */ /* 0x00006400000c000b */
[----:B01----:R-:W-:Y:S01]  /*eae0*/  ENDCOLLECTIVE ;  /* 0x000000000000791b */ /* 0x003fe20003800000 */
.L_x_3428:
        /* <DEDUP_REMOVED lines=15> */
.L_x_3429:
[----:B------:R-:W-:Y:S01]  /*ebe0*/  IMAD.MOV.U32 R3, RZ, RZ, R7 ;  /* 0x000000ffff037224 */ /* 0x000fe200078e0007 */
[----:B------:R-:W-:Y:S01]  /*ebf0*/  MOV R13, R18 ;  /* 0x00000012000d7202 */ /* 0x000fe20000000f00 */
[----:B------:R-:W-:Y:S01]  /*ec00*/  IMAD.MOV.U32 R12, RZ, RZ, 0x3 ;  /* 0x00000003ff0c7424 */ /* 0x000fe200078e00ff */
[----:B------:R-:W-:-:S07]  /*ec10*/  MOV R8, R14 ;  /* 0x0000000e00087202 */ /* 0x000fce0000000f00 */
[----:B------:R-:W-:Y:S05]  /*ec20*/  WARPSYNC.COLLECTIVE R15, `(.L_x_3430) ;  /* 0x000000000f087348 */ /* 0x000fea0003c00000 */
[----:B------:R0:W1:Y:S02]  /*ec30*/  SHFL.IDX P6, R14, R13, R12, R11 ;  /* 0x0000000c0d0e7389 */ /* 0x00006400000c000b */
[----:B01----:R-:W-:Y:S01]  /*ec40*/  ENDCOLLECTIVE ;  /* 0x000000000000791b */ /* 0x003fe20003800000 */
.L_x_3430:
[----:B------:R-:W-:-:S04]  /*ec50*/  IMAD.MOV.U32 R2, RZ, RZ, R8 ;  /* 0x000000ffff027224 */ /* 0x000fc800078e0008 */
[----:B------:R-:W-:-:S05]  /*ec60*/  IMAD.WIDE.U32 R2, R23, 0x2, R2 ;  /* 0x0000000217027825 */ /* 0x000fca00078e0002 */
[----:B------:R-:W-:Y:S01]  /*ec70*/  @!PT LDS RZ, [RZ] ;  /* 0x00000000fffff984 */ /* 0x000fe20000000800 */
[----:B------:R-:W-:Y:S01]  /*ec80*/  @!PT LDS RZ, [RZ] ;  /* 0x00000000fffff984 */ /* 0x000fe20000000800 */
[----:B------:R-:W-:Y:S01]  /*ec90*/  @!PT LDS RZ, [RZ] ;  /* 0x00000000fffff984 */ /* 0x000fe20000000800 */
[----:B------:R0:W-:Y:S01]  /*eca0*/  LDGSTS.E.BYPASS.LTC128B.128 [R4+0x1400], desc[UR36][R2.64], !P3 ;  /* 0x0140000002047fae */ /* 0x0001e2000d901d64 */
[C---:B------:R-:W-:Y:S02]  /*ecb0*/  ISETP.LT.OR P3, PT, R5.reuse, 0x31, P2 ;  /* 0x000000310500780c */ /* 0x040fe40001761670 */
[----:B------:R-:W-:Y:S01]  /*ecc0*/  MOV R13, R17 ;  /* 0x00000011000d7202 */ /* 0x000fe20000000f00 */
[----:B------:R0:W-:Y:S01]  /*ecd0*/  LDGSTS.E.BYPASS.LTC128B.128 [R4+0x4400], desc[UR36][R2.64+0x80], !P4 ;  /* 0x0440008002047fae */ /* 0x0001e2000e101d64 */
[----:B------:R-:W-:-:S03]  /*ece0*/  ISETP.LT.OR P4, PT, R5, 0x31, P1 ;  /* 0x000000310500780c */ /* 0x000fc60000f81670 */
[----:B------:R0:W-:Y:S01]  /*ecf0*/  LDGSTS.E.BYPASS.LTC128B.128 [R4+0x7400], desc[UR36][R2.64+0x100], !P5 ;  /* 0x0740010002047fae */ /* 0x0001e2000e901d64 */
[----:B------:R-:W-:Y:S01]  /*ed00*/  ISETP.LT.OR P5, PT, R5, 0x31, P0 ;  /* 0x000000310500780c */ /* 0x000fe200007a1670 */
[----:B------:R-:W-:-:S12]  /*ed10*/  IMAD.MOV.U32 R6, RZ, RZ, R14 ;  /* 0x000000ffff067224 */ /* 0x000fd800078e000e */
[----:B0-----:R-:W-:Y:S05]  /*ed20*/  WARPSYNC.COLLECTIVE R15, `(.L_x_3431) ;  /* 0x000000000f087348 */ /* 0x001fea0003c00000 */
[----:B------:R1:W2:Y:S02]  /*ed30*/  SHFL.IDX P6, R14, R13, R12, R11 ;  /* 0x0000000c0d0e7389 */ /* 0x0002a400000c000b */
[----:B012---:R-:W-:Y:S01]  /*ed40*/  ENDCOLLECTIVE ;  /* 0x000000000000791b */ /* 0x007fe20003800000 */
.L_x_3431:
[----:B------:R-:W-:Y:S02]  /*ed50*/  IMAD.MOV.U32 R3, RZ, RZ, R6 ;  /* 0x000000ffff037224 */ /* 0x000fe400078e0006 */
[----:B------:R-:W-:Y:S01]  /*ed60*/  IMAD.MOV.U32 R6, RZ, RZ, RZ ;  /* 0x000000ffff067224 */ /* 0x000fe200078e00ff */
[----:B------:R-:W-:Y:S01]  /*ed70*/  MOV R13, R18 ;  /* 0x00000012000d7202 */ /* 0x000fe20000000f00 */
[----:B------:R-:W-:Y:S02]  /*ed80*/  IMAD.MOV.U32 R12, RZ, RZ, 0x4 ;  /* 0x00000004ff0c7424 */ /* 0x000fe400078e00ff */
[----:B------:R-:W-:-:S07]  /*ed90*/  IMAD.MOV.U32 R2, RZ, RZ, R14 ;  /* 0x000000ffff027224 */ /* 0x000fce00078e000e */
[----:B------:R-:W-:Y:S05]  /*eda0*/  WARPSYNC.COLLECTIVE R15, `(.L_x_3432) ;  /* 0x000000000f087348 */ /* 0x000fea0003c00000 */
[----:B------:R0:W1:Y:S02]  /*edb0*/  SHFL.IDX P6, R14, R13, R12, R11 ;  /* 0x0000000c0d0e7389 */ /* 0x00006400000c000b */
[----:B01----:R-:W-:Y:S01]  /*edc0*/  ENDCOLLECTIVE ;  /* 0x000000000000791b */ /* 0x003fe20003800000 */
.L_x_3432:
[----:B------:R-:W-:-:S05]  /*edd0*/  IMAD.WIDE.U32 R2, R23, 0x2, R2 ;  /* 0x0000000217027825 */ /* 0x000fca00078e0002 */
[----:B------:R-:W-:Y:S01]  /*ede0*/  @!PT LDS RZ, [RZ] ;  /* 0x00000000fffff984 */ /* 0x000fe20000000800 */
[----:B------:R-:W-:Y:S01]  /*edf0*/  @!PT LDS RZ, [RZ] ;  /* 0x00000000fffff984 */ /* 0x000fe20000000800 */
[----:B------:R-:W-:Y:S01]  /*ee00*/  @!PT LDS RZ, [RZ] ;  /* 0x00000000fffff984 */ /* 0x000fe20000000800 */
[----:B------:R0:W-:Y:S01]  /*ee10*/  LDGSTS.E.BYPASS.LTC128B.128 [R4+0x1c00], desc[UR36][R2.64], !P3 ;  /* 0x01c0000002047fae */ /* 0x0001e2000d901d64 */
[----:B------:R-:W-:-:S03]  /*ee20*/  ISETP.LT.OR P3, PT, R5, 0x41, P2 ;  /* 0x000000410500780c */ /* 0x000fc60001761670 */
[----:B------:R0:W-:Y:S01]  /*ee30*/  LDGSTS.E.BYPASS.LTC128B.128 [R4+0x4c00], desc[UR36][R2.64+0x80], !P4 ;  /* 0x04c0008002047fae */ /* 0x0001e2000e101d64 */
[C---:B------:R-:W-:Y:S02]  /*ee40*/  ISETP.LT.OR P4, PT, R5.reuse, 0x41, P1 ;  /* 0x000000410500780c */ /* 0x040fe40000f81670 */
[----:B------:R-:W-:Y:S01]  /*ee50*/  MOV R13, R17 ;  /* 0x00000011000d7202 */ /* 0x000fe20000000f00 */
[----:B------:R0:W-:Y:S01]  /*ee60*/  LDGSTS.E.BYPASS.LTC128B.128 [R4+0x7c00], desc[UR36][R2.64+0x100], !P5 ;  /* 0x07c0010002047fae */ /* 0x0001e2000e901d64 */
[----:B------:R-:W-:Y:S01]  /*ee70*/  ISETP.LT.OR P5, PT, R5, 0x41, P0 ;  /* 0x000000410500780c */ /* 0x000fe200007a1670 */
[----:B------:R-:W-:-:S12]  /*ee80*/  IMAD.MOV.U32 R7, RZ, RZ, R14 ;  /* 0x000000ffff077224 */ /* 0x000fd800078e000e */
[----:B0-----:R-:W-:Y:S05]  /*ee90*/  WARPSYNC.COLLECTIVE R15, `(.L_x_3433) ;  /* 0x000000000f087348 */ /* 0x001fea0003c00000 */
[----:B------:R1:W2:Y:S02]  /*eea0*/  SHFL.IDX P6, R14, R13, R12, R11 ;  /* 0x0000000c0d0e7389 */ /* 0x0002a400000c000b */
[----:B012---:R-:W-:Y:S01]  /*eeb0*/  ENDCOLLECTIVE ;  /* 0x000000000000791b */ /* 0x007fe20003800000 */
.L_x_3433:
[----:B------:R-:W-:Y:S01]  /*eec0*/  MOV R3, R7 ;  /* 0x0000000700037202 */ /* 0x000fe20000000f00 */
[----:B------:R-:W-:Y:S02]  /*eed0*/  IMAD.MOV.U32 R13, RZ, RZ, R18 ;  /* 0x000000ffff0d7224 */ /* 0x000fe400078e0012 */
[----:B------:R-:W-:Y:S02]  /*eee0*/  IMAD.MOV.U32 R12, RZ, RZ, 0x5 ;  /* 0x00000005ff0c7424 */ /* 0x000fe400078e00ff */
[----:B------:R-:W-:-:S07]  /*eef0*/  IMAD.MOV.U32 R8, RZ, RZ, R14 ;  /* 0x000000ffff087224 */ /* 0x000fce00078e000e */
[----:B------:R-:W-:Y:S05]  /*ef00*/  WARPSYNC.COLLECTIVE R15, `(.L_x_3434) ;  /* 0x000000000f087348 */ /* 0x000fea0003c00000 */
[----:B------:R0:W1:Y:S02]  /*ef10*/  SHFL.IDX P6, R14, R13, R12, R11 ;  /* 0x0000000c0d0e7389 */ /* 0x00006400000c000b */
[----:B01----:R-:W-:Y:S01]  /*ef20*/  ENDCOLLECTIVE ;  /* 0x000000000000791b */ /* 0x003fe20003800000 */
.L_x_3434:
[----:B------:R-:W-:-:S04]  /*ef30*/  IMAD.MOV.U32 R2, RZ, RZ, R8 ;  /* 0x000000ffff027224 */ /* 0x000fc800078e0008 */
[----:B------:R-:W-:-:S05]  /*ef40*/  IMAD.WIDE.U32 R2, R23, 0x2, R2 ;  /* 0x0000000217027825 */ /* 0x000fca00078e0002 */
[----:B------:R-:W-:Y:S01]  /*ef50*/  @!PT LDS RZ, [RZ] ;  /* 0x00000000fffff984 */ /* 0x000fe20000000800 */
[----:B------:R-:W-:Y:S01]  /*ef60*/  @!PT LDS RZ, [RZ] ;  /* 0x00000000fffff984 */ /* 0x000fe20000000800 */
[----:B------:R-:W-:Y:S01]  /*ef70*/  @!PT LDS RZ, [RZ] ;  /* 0x00000000fffff984 */ /* 0x000fe20000000800 */
[----:B------:R0:W-:Y:S01]  /*ef80*/  LDGSTS.E.BYPASS.LTC128B.128 [R4+0x2400], desc[UR36][R2.64], !P3 ;  /* 0x0240000002047fae */ /* 0x0001e2000d901d64 */
[----:B------:R-:W-:-:S03]  /*ef90*/  IMAD.MOV.U32 R13, RZ, RZ, R17 ;  /* 0x000000ffff0d7224 */ /* 0x000fc600078e0011 */
[----:B------:R0:W-:Y:S04]  /*efa0*/  LDGSTS.E.BYPASS.LTC128B.128 [R4+0x5400], desc[UR36][R2.64+0x80], !P4 ;  /* 0x0540008002047fae */ /* 0x0001e8000e101d64 */
[----:B------:R0:W-:Y:S01]  /*efb0*/  LDGSTS.E.BYPASS.LTC128B.128 [R4+0x8400], desc[UR36][R2.64+0x100], !P5 ;  /* 0x0840010002047fae */ /* 0x0001e2000e901d64 */
[----:B------:R-:W-:-:S07]  /*efc0*/  MOV R18, R14 ;  /* 0x0000000e00127202 */ /* 0x000fce0000000f00 */
[----:B0-----:R-:W-:Y:S05]  /*efd0*/  WARPSYNC.COLLECTIVE R15, `(.L_x_3435) ;  /* 0x000000000f087348 */ /* 0x001fea0003c00000 */
[----:B------:R1:W2:Y:S02]  /*efe0*/  SHFL.IDX P6, R14, R13, R12, R11 ;  /* 0x0000000c0d0e7389 */ /* 0x0002a400000c000b */
[----:B012---:R-:W-:Y:S01]  /*eff0*/  ENDCOLLECTIVE ;  /* 0x000000000000791b */ /* 0x007fe20003800000 */
.L_x_3435:
[----:B------:R-:W-:Y:S05]  /*f000*/  BRA `(.L_x_3436) ;  /* 0xffffffcc00307947 */ /* 0x000fea000383ffff */
.L_x_3346:
[----:B0-----:R0:W1:Y:S02]  /*f010*/  SYNCS.PHASECHK.TRANS64.TRYWAIT P0, [R7+URZ+0x30820], R6 ;  /* 0x03082006070075a7 */ /* 0x001064000800017f */
[----:B-1----:R-:W-:Y:S05]  /*f020*/  @!P0 NANOSLEEP.SYNCS 0x989680 ;  /* 0x009896800000895d */ /* 0x002fea0003900000 */
[----:B------:R-:W1:Y:S02]  /*f030*/  @!P0 SYNCS.PHASECHK.TRANS64 P0, [R7+URZ+0x30820], R6 ;  /* 0x03082006070085a7 */ /* 0x000e64000800007f */
[----:B-1----:R-:W-:Y:S05]  /*f040*/  @!P0 BRA `(.L_x_3346) ;  /* 0xfffffffc00f08947 */ /* 0x002fea000383ffff */
[----:B------:R-:W-:Y:S05]  /*f050*/  BRA `(.L_x_3437) ;  /* 0xffffffcc00ac7947 */ /* 0x000fea000383ffff */
.L_x_3347:
        /* <DEDUP_REMOVED lines=11> */
.L_x_3439:
[----:B------:R-:W-:Y:S05]  /*f110*/  BSYNC B0 ;  /* 0x0000000000007941 */ /* 0x000fea0003800000 */
.L_x_3438:
[----:B------:R-:W-:Y:S05]  /*f120*/  BRA `(.L_x_3440) ;  /* 0xffffffcc00907947 */ /* 0x000fea000383ffff */
.L_x_3348:
[----:B------:R-:W-:Y:S01]  /*f130*/  BSSY B0, `(.L_x_3441) ;  /* 0x0000006000007945 */ /* 0x000fe20003800000 */
[----:B------:R-:W-:-:S07]  /*f140*/  IMAD.MOV.U32 R15, RZ, RZ, -0x1 ;  /* 0xffffffffff0f7424 */ /* 0x000fce00078e00ff */
[----:B01---5:R-:W-:Y:S05]  /*f150*/  WARPSYNC.COLLECTIVE R15, `(.L_x_3442) ;  /* 0x000000000f0c7348 */ /* 0x023fea0003c00000 */
[----:B------:R-:W-:Y:S02]  /*f160*/  ELECT P6, UR62, PT ;  /* 0x00000000003e782f */ /* 0x000fe400038c0000 */
[----:B------:R-:W-:Y:S01]  /*f170*/  MOV R14, UR62 ;  /* 0x0000003e000e7c02 */ /* 0x000fe20008000f00 */
[----:B01---5:R-:W-:Y:S10]  /*f180*/  ENDCOLLECTIVE ;  /* 0x000000000000791b */ /* 0x023ff40003800000 */
.L_x_3442:
[----:B------:R-:W-:Y:S05]  /*f190*/  BSYNC B0 ;  /* 0x0000000000007941 */ /* 0x000fea0003800000 */
.L_x_3441:
[----:B------:R-:W-:Y:S05]  /*f1a0*/  BRA `(.L_x_3443) ;  /* 0xffffffcc00847947 */ /* 0x000fea000383ffff */
.L_x_3350:
[----:B-1----:R1:W2:Y:S02]  /*f1b0*/  SYNCS.PHASECHK.TRANS64.TRYWAIT P1, [R5+URZ+0x30840], R2 ;  /* 0x03084002050075a7 */ /* 0x0022a4000802017f */
[----:B--2---:R-:W-:Y:S05]  /*f1c0*/  @!P1 NANOSLEEP.SYNCS 0x989680 ;  /* 0x009896800000995d */ /* 0x004fea0003900000 */
[----:B------:R-:W2:Y:S02]  /*f1d0*/  @!P1 SYNCS.PHASECHK.TRANS64 P1, [R5+URZ+0x30840], R2 ;  /* 0x03084002050095a7 */ /* 0x000ea4000802007f */
[----:B--2---:R-:W-:Y:S05]  /*f1e0*/  @!P1 BRA `(.L_x_3350) ;  /* 0xfffffffc00f09947 */ /* 0x004fea000383ffff */
[----:B------:R-:W-:Y:S05]  /*f1f0*/  BRA `(.L_x_3444) ;  /* 0xffffffcc00ac7947 */ /* 0x000fea000383ffff */
.L_x_3352:
[----:B0-----:R0:W2:Y:S02]  /*f200*/  SYNCS.PHASECHK.TRANS64.TRYWAIT P1, [R7+URZ+0x30840], R0 ;  /* 0x03084000070075a7 */ /* 0x0010a4000802017f */
[----:B--2---:R-:W-:Y:S05]  /*f210*/  @!P1 NANOSLEEP.SYNCS 0x989680 ;  /* 0x009896800000995d */ /* 0x004fea0003900000 */
[----:B------:R-:W2:Y:S02]  /*f220*/  @!P1 SYNCS.PHASECHK.TRANS64 P1, [R7+URZ+0x30840], R0 ;  /* 0x03084000070095a7 */ /* 0x000ea4000802007f */
[----:B--2---:R-:W-:Y:S05]  /*f230*/  @!P1 BRA `(.L_x_3352) ;  /* 0xfffffffc00f09947 */ /* 0x004fea000383ffff */
[----:B------:R-:W-:Y:S05]  /*f240*/  BRA `(.L_x_3445) ;  /* 0xffffffcc00b87947 */ /* 0x000fea000383ffff */
.L_x_3354:
[----:B--2---:R2:W3:Y:S02]  /*f250*/  SYNCS.PHASECHK.TRANS64.TRYWAIT P1, [R5+URZ+0x30860], R2 ;  /* 0x03086002050075a7 */ /* 0x0044e4000802017f */
[----:B---3--:R-:W-:Y:S05]  /*f260*/  @!P1 NANOSLEEP.SYNCS 0x989680 ;  /* 0x009896800000995d */ /* 0x008fea0003900000 */
[----:B------:R-:W3:Y:S02]  /*f270*/  @!P1 SYNCS.PHASECHK.TRANS64 P1, [R5+URZ+0x30860], R2 ;  /* 0x03086002050095a7 */ /* 0x000ee4000802007f */
[----:B---3--:R-:W-:Y:S05]  /*f280*/  @!P1 BRA `(.L_x_3354) ;  /* 0xfffffffc00f09947 */ /* 0x008fea000383ffff */
[----:B------:R-:W-:Y:S05]  /*f290*/  BRA `(.L_x_3446) ;  /* 0xffffffcc00b47947 */ /* 0x000fea000383ffff */
.L_x_3447:
        /* <DEDUP_REMOVED lines=14> */
.L_x_15964:


//--------------------- .text._ZN7cutlass13device_kernelIN5flash11enable_sm90INS1_16FlashAttnFwdSm90INS1_25CollectiveMainloopFwdSm90ILi2EN4cute5tupleIJNS5_1CILi1EEES8_S8_EEENS6_IJNS7_ILi128EEENS7_ILi96EEENS7_ILi192EEEEEELi192ENS_10bfloat16_tEfNS_4arch4Sm90ELb0ELb0ELb0ELb1ELb1ELb0ELb0ELb1ELb1ELb1ELb1ELb0EEENS1_21CollectiveEpilogueFwdINS6_IJSA_SC_SB_EEES9_SE_SG_Li256ELb1ELb1ELb1ELb0EEENS1_36VarlenDynamicPersistentTileSchedulerILi128ELi96ELi256ELi128ELb1ELb1ELb1ELb0ELb1ELb1EEEEEEEEEvNT_6ParamsE --------------------------
	.section	.text._ZN7cutlass13device_kernelIN5flash11enable_sm90INS1_16FlashAttnFwdSm90INS1_25CollectiveMainloopFwdSm90ILi2EN4cute5tupleIJNS5_1CILi1EEES8_S8_EEENS6_IJNS7_ILi128EEENS7_ILi96EEENS7_ILi192EEEEEELi192ENS_10bfloat16_tEfNS_4arch4Sm90ELb0ELb0ELb0ELb1ELb1ELb0ELb0ELb1ELb1ELb1ELb1ELb0EEENS1_21CollectiveEpilogueFwdINS6_IJSA_SC_SB_EEES9_SE_SG_Li256ELb1ELb1ELb1ELb0EEENS1_36VarlenDynamicPersistentTileSchedulerILi128ELi96ELi256ELi128ELb1ELb1ELb1ELb0ELb1ELb1EEEEEEEEEvNT_6ParamsE,"ax",@progbits
	.align	128
.text._ZN7cutlass13device_kernelIN5flash11enable_sm90INS1_16FlashAttnFwdSm90INS1_25CollectiveMainloopFwdSm90ILi2EN4cute5tupleIJNS5_1CILi1EEES8_S8_EEENS6_IJNS7_ILi128EEENS7_ILi96EEENS7_ILi192EEEEEELi192ENS_10bfloat16_tEfNS_4arch4Sm90ELb0ELb0ELb0ELb1ELb1ELb0ELb0ELb1ELb1ELb1ELb1ELb0EEENS1_21CollectiveEpilogueFwdINS6_IJSA_SC_SB_EEES9_SE_SG_Li256ELb1ELb1ELb1ELb0EEENS1_36VarlenDynamicPersistentTileSchedulerILi128ELi96ELi256ELi128ELb1ELb1ELb1ELb0ELb1ELb1EEEEEEEEEvNT_6ParamsE:
        .type           _ZN7cutlass13device_kernelIN5flash11enable_sm90INS1_16FlashAttnFwdSm90INS1_25CollectiveMainloopFwdSm90ILi2EN4cute5tupleIJNS5_1CILi1EEES8_S8_EEENS6_IJNS7_ILi128EEENS7_ILi96EEENS7_ILi192EEEEEELi192ENS_10bfloat16_tEfNS_4arch4Sm90ELb0ELb0ELb0ELb1ELb1ELb0ELb0ELb1ELb1ELb1ELb1ELb0EEENS1_21CollectiveEpilogueFwdINS6_IJSA_SC_SB_EEES9_SE_SG_Li256ELb1ELb1ELb1ELb0EEENS1_36VarlenDynamicPersistentTileSchedulerILi128ELi96ELi256ELi128ELb1ELb1ELb1ELb0ELb1ELb1EEEEEEEEEvNT_6ParamsE,@function
        .size           _ZN7cutlass13device_kernelIN5flash11enable_sm90INS1_16FlashAttnFwdSm90INS1_25CollectiveMainloopFwdSm90ILi2EN4cute5tupleIJNS5_1CILi1EEES8_S8_EEENS6_IJNS7_ILi128EEENS7_ILi96EEENS7_ILi192EEEEEELi192ENS_10bfloat16_tEfNS_4arch4Sm90ELb0ELb0ELb0ELb1ELb1ELb0ELb0ELb1ELb1ELb1ELb1ELb0EEENS1_21CollectiveEpilogueFwdINS6_IJSA_SC_SB_EEES9_SE_SG_Li256ELb1ELb1ELb1ELb0EEENS1_36VarlenDynamicPersistentTileSchedulerILi128ELi96ELi256ELi128ELb1ELb1ELb1ELb0ELb1ELb1EEEEEEEEEvNT_6ParamsE,(.L_x_15965 - _ZN7cutlass13device_kernelIN5flash11enable_sm90INS1_16FlashAttnFwdSm90INS1_25CollectiveMainloopFwdSm90ILi2EN4cute5tupleIJNS5_1CILi1EEES8_S8_EEENS6_IJNS7_ILi128EEENS7_ILi96EEENS7_ILi192EEEEEELi192ENS_10bfloat16_tEfNS_4arch4Sm90ELb0ELb0ELb0ELb1ELb1ELb0ELb0ELb1ELb1ELb1ELb1ELb0EEENS1_21CollectiveEpilogueFwdINS6_IJSA_SC_SB_EEES9_SE_SG_Li256ELb1ELb1ELb1ELb0EEENS1_36VarlenDynamicPersistentTileSchedulerILi128ELi96ELi256ELi128ELb1ELb1ELb1ELb0ELb1ELb1EEEEEEEEEvNT_6ParamsE)
        .other          _ZN7cutlass13device_kernelIN5flash11enable_sm90INS1_16FlashAttnFwdSm90INS1_25CollectiveMainloopFwdSm90ILi2EN4cute5tupleIJNS5_1CILi1EEES8_S8_EEENS6_IJNS7_ILi128EEENS7_ILi96EEENS7_ILi192EEEEEELi192ENS_10bfloat16_tEfNS_4arch4Sm90ELb0ELb0ELb0ELb1ELb1ELb0ELb0ELb1ELb1ELb1ELb1ELb0EEENS1_21CollectiveEpilogueFwdINS6_IJSA_SC_SB_EEES9_SE_SG_Li256ELb1ELb1ELb1ELb0EEENS1_36VarlenDynamicPersistentTileSchedulerILi128ELi96ELi256ELi128ELb1ELb1ELb1ELb0ELb1ELb1EEEEEEEEEvNT_6ParamsE,@"STO_CUDA_ENTRY STV_DEFAULT"
_ZN7cutlass13device_kernelIN5flash11enable_sm90INS1_16FlashAttnFwdSm90INS1_25CollectiveMainloopFwdSm90ILi2EN4cute5tupleIJNS5_1CILi1EEES8_S8_EEENS6_IJNS7_ILi128EEENS7_ILi96EEENS7_ILi192EEEEEELi192ENS_10bfloat16_tEfNS_4arch4Sm90ELb0ELb0ELb0ELb1ELb1ELb0ELb0ELb1ELb1ELb1ELb1ELb0EEENS1_21CollectiveEpilogueFwdINS6_IJSA_SC_SB_EEES9_SE_SG_Li256ELb1ELb1ELb1ELb0EEENS1_36VarlenDynamicPersistentTileSchedulerILi128ELi96ELi256ELi128ELb1ELb1ELb1ELb0ELb1ELb1EEEEEEEEEvNT_6ParamsE:
        /* <DEDUP_REMOVED lines=45> */
.L_x_3448:
        /* <DEDUP_REMOVED lines=22> */
.L_x_3449:
        /* <DEDUP_REMOVED lines=18> */
.L_x_3450:
        /* <DEDUP_REMOVED lines=22> */
.L_x_3451:
        /* <DEDUP_REMOVED lines=23> */
.L_x_3452:
        /* <DEDUP_REMOVED lines=10> */
.L_x_3454:
        /* <DEDUP_REMOVED lines=20> */
[----:B------:R-:W-:Y:S02]  /*0a00*/  SHF.R.S32.HI R0, RZ, 0x1f, R12 ;  /* 0x0000001fff007819 */ /* 0x000fe4000001140c */
[----:B------:R-:W-:Y:S02]  /*0a10*/  R2UR UR5, R10 ;  /* 0x000000000a0572ca */ /* 0x000fe400000e0000 */
[----:B0-----:R-:W-:-:S02]  /*0a20*/  LEA.HI R3, R0, R12, RZ, 0x4 ;  /* 0x0000000c00037211 */ /* 0x001fc400078f20ff */
[CC--:B------:R-:W-:Y:S02]  /*0a30*/  LEA.HI R4, R0.reuse, R12.reuse, RZ, 0x5 ;  /* 0x0000000c00047211 */ /* 0x0c0fe400078f28ff */
[----:B------:R-:W-:Y:S02]  /*0a40*/  SHF.R.S32.HI R6, RZ, 0x4, R3 ;  /* 0x00000004ff067819 */ /* 0x000fe40000011403 */
[----:B------:R-:W-:Y:S01]  /*0a50*/  LEA.HI R11, R0, R12, RZ, 0x2 ;  /* 0x0000000c000b7211 */ /* 0x000fe200078f10ff */
[----:B------:R-:W-:Y:S01]  /*0a60*/  IMAD.SHL.U32 R5, R4, 0x20, RZ ;  /* 0x0000002004057824 */ /* 0x000fe200078e00ff */
[C---:B------:R-:W-:Y:S02]  /*0a70*/  LOP3.LUT R4, R3.reuse, 0x3fffff0, RZ, 0xc0, !PT ;  /* 0x03fffff003047812 */ /* 0x040fe400078ec0ff */
[----:B------:R-:W-:Y:S02]  /*0a80*/  LEA.HI R3, R3, R6, RZ, 0x1 ;  /* 0x0000000603037211 */ /* 0x000fe400078f08ff */
[----:B------:R-:W-:Y:S01]  /*0a90*/  LOP3.LUT R5, R5, 0xfffffc00, RZ, 0xc0, !PT ;  /* 0xfffffc0005057812 */ /* 0x000fe200078ec0ff */
[----:B------:R-:W-:Y:S01]  /*0aa0*/  IMAD.IADD R4, R12, 0x1, -R4 ;  /* 0x000000010c047824 */ /* 0x000fe200078e0a04 */
[----:B------:R-:W-:-:S02]  /*0ab0*/  LOP3.LUT R3, R3, 0x1ffffffe, RZ, 0xc0, !PT ;  /* 0x1ffffffe03037812 */ /* 0x000fc400078ec0ff */
[----:B------:R-:W-:Y:S01]  /*0ac0*/  LOP3.LUT R11, R11, 0xfffffffc, RZ, 0xc0, !PT ;  /* 0xfffffffc0b0b7812 */ /* 0x000fe200078ec0ff */
[----:B------:R-:W-:Y:S02]  /*0ad0*/  IMAD R4, R4, 0x40, R5 ;  /* 0x0000004004047824 */ /* 0x000fe400078e0205 */
[----:B------:R-:W-:Y:S02]  /*0ae0*/  IMAD.IADD R3, R6, 0x1, -R3 ;  /* 0x0000000106037824 */ /* 0x000fe400078e0a03 */
[----:B------:R-:W-:Y:S02]  /*0af0*/  IMAD.IADD R11, R12, 0x1, -R11 ;  /* 0x000000010c0b7824 */ /* 0x000fe400078e0a0b */
[----:B------:R-:W-:-:S03]  /*0b00*/  IMAD R3, R3, 0x8, R4 ;  /* 0x0000000803037824 */ /* 0x000fc600078e0204 */
[----:B------:R-:W-:Y:S02]  /*0b10*/  LEA.HI R5, R11, R11, RZ, 0x1 ;  /* 0x0000000b0b057211 */ /* 0x000fe400078f08ff */
[----:B------:R0:W-:Y:S02]  /*0b20*/  STL [R1+0x24], R3 ;  /* 0x0000240301007387 */ /* 0x0001e40000100800 */
[----:B------:R-:W-:-:S05]  /*0b30*/  LOP3.LUT R4, R5, 0x1ffffffe, RZ, 0xc0, !PT ;  /* 0x1ffffffe05047812 */ /* 0x000fca00078ec0ff */
[----:B------:R-:W-:Y:S01]  /*0b40*/  IMAD.IADD R4, R11, 0x1, -R4 ;  /* 0x000000010b047824 */ /* 0x000fe200078e0a04 */
[----:B--2---:R-:W-:Y:S02]  /*0b50*/  R2UR UR4, R2 ;  /* 0x00000000020472ca */ /* 0x004fe400000e0000 */
[CC--:B------:R-:W-:Y:S02]  /*0b60*/  LEA.HI R2, R0.reuse, R12.reuse, RZ, 0x7 ;  /* 0x0000000c00027211 */ /* 0x0c0fe400078f38ff */
[----:B------:R-:W-:Y:S02]  /*0b70*/  LEA.HI R0, R0, R12, RZ, 0x3 ;  /* 0x0000000c00007211 */ /* 0x000fe400078f18ff */
[----:B------:R-:W-:Y:S02]  /*0b80*/  LOP3.LUT R216, R2, 0xffffff80, RZ, 0xc0, !PT ;  /* 0xffffff8002d87812 */ /* 0x000fe400078ec0ff */
[----:B------:R-:W-:Y:S02]  /*0b90*/  SHF.R.S32.HI R13, RZ, 0x7, R2 ;  /* 0x00000007ff0d7819 */ /* 0x000fe40000011402 */
[----:B------:R-:W-:Y:S01]  /*0ba0*/  LOP3.LUT R16, R0, 0xfffffff8, RZ, 0xc0, !PT ;  /* 0xfffffff800107812 */ /* 0x000fe200078ec0ff */
[----:B------:R-:W-:Y:S01]  /*0bb0*/  IMAD.IADD R216, R12, 0x1, -R216 ;  /* 0x000000010cd87824 */ /* 0x000fe200078e0ad8 */
[----:B------:R-:W-:Y:S01]  /*0bc0*/  LEA.HI R2, R2, R13, RZ, 0x1 ;  /* 0x0000000d02027211 */ /* 0x000fe200078f08ff */
[----:B------:R-:W-:Y:S01]  /*0bd0*/  ULOP3.LUT UR4, UR4, 0x1, URZ, 0xfc, !UPT ;  /* 0x0000000104047892 */ /* 0x000fe2000f8efc3f */
[----:B------:R-:W-:Y:S01]  /*0be0*/  SHF.R.S32.HI R213, RZ, 0x3, R0 ;  /* 0x00000003ffd57819 */ /* 0x000fe20000011400 */
[----:B------:R-:W-:Y:S01]  /*0bf0*/  IMAD.IADD R16, R12, 0x1, -R16 ;  /* 0x000000010c107824 */ /* 0x000fe200078e0a10 */
[----:B------:R-:W-:-:S02]  /*0c00*/  SHF.R.S32.HI R7, RZ, 0x1f, R216 ;  /* 0x0000001fff077819 */ /* 0x000fc400000114d8 */
[----:B------:R-:W-:Y:S02]  /*0c10*/  LOP3.LUT R2, R2, 0x3fffffe, RZ, 0xc0, !PT ;  /* 0x03fffffe02027812 */ /* 0x000fe400078ec0ff */
[CC--:B------:R-:W-:Y:S02]  /*0c20*/  LEA.HI R8, R7.reuse, R216.reuse, RZ, 0x2 ;  /* 0x000000d807087211 */ /* 0x0c0fe400078f10ff */
[----:B------:R-:W-:Y:S01]  /*0c30*/  LEA.HI R7, R7, R216, RZ, 0x5 ;  /* 0x000000d807077211 */ /* 0x000fe200078f28ff */
[----:B------:R-:W-:Y:S01]  /*0c40*/  IMAD.IADD R2, R13, 0x1, -R2 ;  /* 0x000000010d027824 */ /* 0x000fe200078e0a02 */
[--C-:B------:R-:W-:Y:S02]  /*0c50*/  SHF.R.S32.HI R9, RZ, 0x2, R8.reuse ;  /* 0x00000002ff097819 */ /* 0x100fe40000011408 */
[----:B------:R-:W-:Y:S02]  /*0c60*/  SHF.R.S32.HI R10, RZ, 0x1f, R8 ;  /* 0x0000001fff0a7819 */ /* 0x000fe40000011408 */
[----:B0-----:R-:W-:-:S02]  /*0c70*/  LOP3.LUT R3, R8, 0x7ffffffc, RZ, 0xc0, !PT ;  /* 0x7ffffffc08037812 */ /* 0x001fc400078ec0ff */
[----:B------:R-:W-:Y:S02]  /*0c80*/  LEA.HI R10, R10, R9, RZ, 0x3 ;  /* 0x000000090a0a7211 */ /* 0x000fe400078f18ff */
[----:B------:R-:W-:Y:S01]  /*0c90*/  SHF.R.S32.HI R7, RZ, 0x5, R7 ;  /* 0x00000005ff077819 */ /* 0x000fe20000011407 */
[----:B------:R-:W-:Y:S01]  /*0ca0*/  IMAD.IADD R3, R216, 0x1, -R3 ;  /* 0x00000001d8037824 */ /* 0x000fe200078e0a03 */
[----:B------:R-:W-:-:S03]  /*0cb0*/  LOP3.LUT R10, R10, 0xfffffff8, RZ, 0xc0, !PT ;  /* 0xfffffff80a0a7812 */ /* 0x000fc600078ec0ff */
[----:B------:R-:W-:Y:S02]  /*0cc0*/  IMAD.SHL.U32 R17, R3, 0x2, RZ ;  /* 0x0000000203117824 */ /* 0x000fe400078e00ff */
[----:B------:R-:W-:Y:S02]  /*0cd0*/  IMAD.IADD R10, R9, 0x1, -R10 ;  /* 0x00000001090a7824 */ /* 0x000fe400078e0a0a */
[C---:B------:R-:W-:Y:S01]  /*0ce0*/  VIADD R208, R17.reuse, 0x38 ;  /* 0x0000003811d07836 */ /* 0x040fe20000000000 */
[----:B------:R-:W-:Y:S01]  /*0cf0*/  IADD3 R198, R17, 0x88, RZ ;  /* 0x0000008811c67810 */ /* 0x000fe20007ffe0ff */
[----:B------:R-:W-:Y:S02]  /*0d00*/  IMAD R7, R7, 0x10, R10 ;  /* 0x0000001007077824 */ /* 0x000fe400078e020a */
[C---:B------:R-:W-:Y:S01]  /*0d10*/  VIADD R205, R17.reuse, 0x50 ;  /* 0x0000005011cd7836 */ /* 0x040fe20000000000 */
[----:B------:R-:W-:Y:S01]  /*0d20*/  SHF.R.S32.HI R0, RZ, 0x1f, R208 ;  /* 0x0000001fff007819 */ /* 0x000fe200000114d0 */
[----:B------:R-:W-:Y:S01]  /*0d30*/  IMAD R5, R2, 0x40, R7 ;  /* 0x0000004002057824 */ /* 0x000fe200078e0207 */
[----:B------:R-:W-:Y:S01]  /*0d40*/  MOV R2, UR4 ;  /* 0x0000000400027c02 */ /* 0x000fe20008000f00 */
[C---:B------:R-:W-:Y:S01]  /*0d50*/  VIADD R210, R17.reuse, 0x8 ;  /* 0x0000000811d27836 */ /* 0x040fe20000000000 */
[----:B------:R-:W-:Y:S01]  /*0d60*/  SHF.R.S32.HI R0, RZ, 0x1f, R205 ;  /* 0x0000001fff007819 */ /* 0x000fe200000114cd */
[----:B------:R-:W-:Y:S01]  /*0d70*/  IMAD R0, R4, 0x8, R5 ;  /* 0x0000000804007824 */ /* 0x000fe200078e0205 */
[----:B------:R-:W-:Y:S01]  /*0d80*/  STL [R1+0x1c], R5 ;  /* 0x00001c0501007387 */ /* 0x000fe20000100800 */
[C---:B------:R-:W-:Y:S01]  /*0d90*/  VIADD R209, R17.reuse, 0x30 ;  /* 0x0000003011d17836 */ /* 0x040fe20000000000 */
[----:B------:R-:W-:Y:S01]  /*0da0*/  UMOV UR4, URZ ;  /* 0x0000003f00047c82 */ /* 0x000fe20008000000 */
        /* <DEDUP_REMOVED lines=11> */
[----:B0-----:R-:W-:Y:S01]  /*0e60*/  SHF.R.S32.HI R2, RZ, 0x1f, R209 ;  /* 0x0000001fff027819 */ /* 0x001fe200000114d1 */
        /* <DEDUP_REMOVED lines=16> */
[----:B------:R-:W-:Y:S01]  /*0f70*/  IMAD.U32 R215, RZ, RZ, UR4 ;  /* 0x00000004ffd77e24 */ /* 0x000fe2000f8e00ff */
[----:B------:R-:W-:Y:S01]  /*0f80*/  SHF.R.S32.HI R221, RZ, 0x1f, R196 ;  /* 0x0000001fffdd7819 */ /* 0x000fe200000114c4 */
[C---:B------:R-:W-:Y:S01]  /*0f90*/  VIADD R22, R17.reuse, 0x10 ;  /* 0x0000001011167836 */ /* 0x040fe20000000000 */
[----:B------:R-:W-:Y:S01]  /*0fa0*/  SHF.R.S32.HI R220, RZ, 0x1f, R195 ;  /* 0x0000001fffdc7819 */ /* 0x000fe200000114c3 */
[----:B------:R-:W-:Y:S01]  /*0fb0*/  VIADD R19, R17, 0x28 ;  /* 0x0000002811137836 */ /* 0x000fe20000000000 */
[----:B------:R-:W-:-:S02]  /*0fc0*/  SHF.R.S32.HI R219, RZ, 0x1f, R194 ;  /* 0x0000001fffdb7819 */ /* 0x000fc400000114c2 */
[----:B------:R-:W-:Y:S02]  /*0fd0*/  SHF.R.S32.HI R218, RZ, 0x1f, R193 ;  /* 0x0000001fffda7819 */ /* 0x000fe400000114c1 */
[----:B-1----:R-:W-:-:S07]  /*0fe0*/  SHF.R.S32.HI R217, RZ, 0x1f, R192 ;  /* 0x0000001fffd97819 */ /* 0x002fce00000114c0 */
.L_x_3504:
[----:B------:R-:W-:Y:S01]  /*0ff0*/  ULDC.64 UR8, c[0x0][0xc88] ;  /* 0x0003220000087ab9 */ /* 0x000fe20000000a00 */
[----:B------:R-:W-:Y:S01]  /*1000*/  ULDC.64 UR10, c[0x0][0xa20] ;  /* 0x00028800000a7ab9 */ /* 0x000fe20000000a00 */
[----:B------:R-:W-:Y:S02]  /*1010*/  UIMAD.WIDE UR8, UR7, 0x4, UR8 ;  /* 0x00000004070878a5 */ /* 0x000fe4000f8e0208 */
[----:B------:R-:W-:Y:S01]  /*1020*/  UISETP.NE.U32.AND UP1, UPT, UR10, URZ, UPT ;  /* 0x0000003f0a00728c */ /* 0x000fe2000bf25070 */
[----:B------:R-:W-:-:S03]  /*1030*/  ULDC UR7, c[0x0][0x2f0] ;  /* 0x0000bc0000077ab9 */ /* 0x000fc60000000800 */
[----:B0-23--:R-:W-:Y:S02]  /*1040*/  IMAD.U32 R2, RZ, RZ, UR8 ;  /* 0x00000008ff027e24 */ /* 0x00dfe4000f8e00ff */
        /* <DEDUP_REMOVED lines=18> */
[----:B-1----:R-:W-:Y:S01]  /*1170*/  IMAD.U32 R4, RZ, RZ, UR10 ;  /* 0x0000000aff047e24 */ /* 0x002fe2000f8e00ff */
[----:B------:R-:W-:Y:S02]  /*1180*/  ULDC UR4, c[0x0][0x424] ;  /* 0x0001090000047ab9 */ /* 0x000fe40000000800 */
[----:B------:R-:W-:Y:S01]  /*1190*/  IMAD.U32 R5, RZ, RZ, UR11 ;  /* 0x0000000bff057e24 */ /* 0x000fe2000f8e00ff */
[----:B------:R-:W2:Y:S04]  /*11a0*/  @P0 LDG.E R2, desc[UR36][R2.64] ;  /* 0x0000002402020981 */ /* 0x000ea8000c1e1900 */
[----:B------:R-:W3:Y:S01]  /*11b0*/  @P1 LDG.E R4, desc[UR36][R4.64] ;  /* 0x0000002404041981 */ /* 0x000ee2000c1e1900 */
[----:B------:R-:W-:Y:S01]  /*11c0*/  UISETP.NE.U32.AND UP0, UPT, UR8, URZ, UPT ;  /* 0x0000003f0800728c */ /* 0x000fe2000bf05070 */
[----:B------:R-:W-:Y:S01]  /*11d0*/  IMAD.U32 R212, RZ, RZ, UR6 ;  /* 0x00000006ffd47e24 */ /* 0x000fe2000f8e00ff */
[----:B------:R-:W-:Y:S01]  /*11e0*/  UMOV UR41, URZ ;  /* 0x0000003f00297c82 */ /* 0x000fe20008000000 */
[----:B------:R-:W-:-:S02]  /*11f0*/  ULOP3.LUT UR8, UR5, 0xff000000, URZ, 0xc0, !UPT ;  /* 0xff00000005087892 */ /* 0x000fc4000f8ec03f */
[----:B------:R-:W-:-:S04]  /*1200*/  UISETP.NE.AND.EX UP0, UPT, UR9, URZ, UPT, UP0 ;  /* 0x0000003f0900728c */ /* 0x000fc8000bf05300 */
[----:B------:R-:W-:-:S04]  /*1210*/  USEL UR4, UR4, 0x1, UP0 ;  /* 0x0000000104047887 */ /* 0x000fc80008000000 */
[----:B------:R-:W-:Y:S01]  /*1220*/  UIMAD UR4, UR4, UR7, URZ ;  /* 0x00000007040472a4 */ /* 0x000fe2000f8e023f */
[----:B--2---:R-:W-:-:S06]  /*1230*/  @P0 R2UR UR41, R2 ;  /* 0x00000000022902ca */ /* 0x004fcc00000e0000 */
[----:B---3--:R-:W-:Y:S01]  /*1240*/  @P1 R2UR UR4, R4 ;  /* 0x00000000040412ca */ /* 0x008fe200000e0000 */
[----:B----45:R-:W-:-:S14]  /*1250*/  @P1 BRA `(.L_x_3455) ;  /* 0x0000000000341947 */ /* 0x030fdc0003800000 */
[----:B------:R-:W-:Y:S02]  /*1260*/  ULDC.64 UR6, c[0x0][0xa08] ;  /* 0x0002820000067ab9 */ /* 0x000fe40000000a00 */
[----:B------:R-:W-:-:S04]  /*1270*/  ISETP.NE.U32.AND P0, PT, RZ, UR6, PT ;  /* 0x00000006ff007c0c */ /* 0x000fc8000bf05070 */
[----:B------:R-:W-:-:S13]  /*1280*/  ISETP.NE.AND.EX P0, PT, RZ, UR7, PT, P0 ;  /* 0x00000007ff007c0c */ /* 0x000fda000bf05300 */
[----:B------:R-:W-:Y:S05]  /*1290*/  @!P0 BRA `(.L_x_3455) ;  /* 0x0000000000248947 */ /* 0x000fea0003800000 */
[----:B------:R-:W-:Y:S02]  /*12a0*/  ULDC.64 UR6, c[0x0][0xa08] ;  /* 0x0002820000067ab9 */ /* 0x000fe40000000a00 */
[----:B------:R-:W-:-:S06]  /*12b0*/  UIMAD.WIDE UR6, UR61, 0x4, UR6 ;  /* 0x000000043d0678a5 */ /* 0x000fcc000f8e0206 */
[----:B------:R-:W-:Y:S01]  /*12c0*/  IMAD.U32 R2, RZ, RZ, UR6 ;  /* 0x00000006ff027e24 */ /* 0x000fe2000f8e00ff */
[----:B------:R-:W-:-:S05]  /*12d0*/  MOV R3, UR7 ;  /* 0x0000000700037c02 */ /* 0x000fca0008000f00 */
[----:B------:R-:W2:Y:S04]  /*12e0*/  LDG.E R4, desc[UR36][R2.64] ;  /* 0x0000002402047981 */ /* 0x000ea8000c1e1900 */
[----:B------:R-:W3:Y:S01]  /*12f0*/  LDG.E R0, desc[UR36][R2.64+0x4] ;  /* 0x0000042402007981 */ /* 0x000ee2000c1e1900 */
[----:B--2---:R-:W-:Y:S02]  /*1300*/  R2UR UR4, R4 ;  /* 0x00000000040472ca */ /* 0x004fe400000e0000 */
[----:B---3--:R-:W-:-:S13]  /*1310*/  R2UR UR6, R0 ;  /* 0x00000000000672ca */ /* 0x008fda00000e0000 */
[----:B------:R-:W-:-:S12]  /*1320*/  UIADD3 UR4, -UR4, UR6, URZ ;  /* 0x0000000604047290 */ /* 0x000fd8000fffe13f */
.L_x_3455:
        /* <DEDUP_REMOVED lines=55> */
.L_x_3456:
        /* <DEDUP_REMOVED lines=19> */
[----:B------:R-:W-:Y:S02]  /*17d0*/  VIADDMNMX R0, R3, UR60, R0, PT ;  /* 0x0000003c03007c46 */ /* 0x000fe4000b800100 */
[----:B------:R-:W-:Y:S02]  /*17e0*/  CS2R R120, SRZ ;  /* 0x0000000000787805 */ /* 0x000fe4000001ff00 */
[----:B------:R-:W-:-:S02]  /*17f0*/  CS2R R124, SRZ ;  /* 0x00000000007c7805 */ /* 0x000fc4000001ff00 */
[----:B------:R-:W-:Y:S02]  /*1800*/  CS2R R20, SRZ ;  /* 0x0000000000147805 */ /* 0x000fe4000001ff00 */
[----:B------:R-:W-:Y:S01]  /*1810*/  R2UR UR40, R0 ;  /* 0x00000000002872ca */ /* 0x000fe200000e0000 */
        /* <DEDUP_REMOVED lines=12> */
[----:B------:R-:W-:Y:S01]  /*18e0*/  UISETP.GT.AND UP0, UPT, UR40, UR60, UPT ;  /* 0x0000003c2800728c */ /* 0x000fe2000bf04270 */
[----:B------:R-:W-:Y:S02]  /*18f0*/  CS2R R64, SRZ ;  /* 0x0000000000407805 */ /* 0x000fe4000001ff00 */
[----:B------:R-:W-:Y:S02]  /*1900*/  CS2R R62, SRZ ;  /* 0x00000000003e7805 */ /* 0x000fe4000001ff00 */
[----:B------:R-:W-:Y:S02]  /*1910*/  CS2R R60, SRZ ;  /* 0x00000000003c7805 */ /* 0x000fe4000001ff00 */
[----:B------:R-:W-:Y:S02]  /*1920*/  CS2R R58, SRZ ;  /* 0x00000000003a7805 */ /* 0x000fe4000001ff00 */
[----:B------:R-:W-:-:S02]  /*1930*/  CS2R R56, SRZ ;  /* 0x0000000000387805 */ /* 0x000fc4000001ff00 */
[----:B------:R-:W-:Y:S02]  /*1940*/  PLOP3.LUT P1, PT, PT, PT, UP0, 0x80, 0x0 ;  /* 0x000000000000781c */ /* 0x000fe40003f2f008 */
        /* <DEDUP_REMOVED lines=27> */
[----:B------:R-:W-:-:S05]  /*1b00*/  SHF.R.S32.HI R5, RZ, 0x7, R5 ;  /* 0x00000007ff057819 */ /* 0x000fca0000011405 */
        /* <DEDUP_REMOVED lines=25> */
.L_x_3458:
[----:B------:R-:W2:Y:S01]  /*1ca0*/  LDL R2, [R1+0x28] ;  /* 0x0000280001027983 */ /* 0x000ea20000100800 */
[----:B------:R-:W-:Y:S01]  /*1cb0*/  R2UR UR7, R215 ;  /* 0x00000000d70772ca */ /* 0x000fe200000e0000 */
[----:B------:R-:W0:Y:S01]  /*1cc0*/  S2UR UR5, SR_CgaCtaId ;  /* 0x00000000000579c3 */ /* 0x000e220000008800 */
[----:B------:R-:W-:-:S11]  /*1cd0*/  MOV R4, 0x400 ;  /* 0x0000040000047802 */ /* 0x000fd60000000f00 */
[----:B------:R-:W-:-:S04]  /*1ce0*/  ULEA.HI UR4, UR7, UR7, URZ, 0x1 ;  /* 0x0000000707047291 */ /* 0x000fc8000f8f083f */
[----:B------:R-:W-:-:S04]  /*1cf0*/  ULOP3.LUT UR4, UR4, 0xfffffffe, URZ, 0xc0, !UPT ;  /* 0xfffffffe04047892 */ /* 0x000fc8000f8ec03f */
[----:B------:R-:W-:Y:S01]  /*1d00*/  UIADD3 UR4, UR7, -UR4, URZ ;  /* 0x8000000407047290 */ /* 0x000fe2000fffe03f */
[----:B0-----:R-:W-:-:S05]  /*1d10*/  IMAD.U32 R5, RZ, RZ, UR5 ;  /* 0x00000005ff057e24 */ /* 0x001fca000f8e00ff */
[----:B------:R-:W-:Y:S01]  /*1d20*/  IMAD.U32 R3, RZ, RZ, UR4 ;  /* 0x00000004ff037e24 */ /* 0x000fe2000f8e00ff */
[----:B------:R-:W-:-:S04]  /*1d30*/  LEA R4, R5, R4, 0x18 ;  /* 0x0000000405047211 */ /* 0x000fc800078ec0ff */
[----:B------:R-:W-:-:S04]  /*1d40*/  SHF.L.U32 R3, R3, 0x1f, RZ ;  /* 0x0000001f03037819 */ /* 0x000fc800000006ff */
[----:B------:R-:W0:Y:S01]  /*1d50*/  SYNCS.PHASECHK.TRANS64.TRYWAIT P1, [R4+URZ+0x30800], R3 ;  /* 0x03080003040075a7 */ /* 0x000e22000802017f */
[----:B--2---:R-:W-:-:S13]  /*1d60*/  R2UR UR6, R2 ;  /* 0x00000000020672ca */ /* 0x004fda00000e0000 */
[----:B------:R-:W-:-:S05]  /*1d70*/  IMAD.U32 R0, RZ, RZ, UR6 ;  /* 0x00000006ff007e24 */ /* 0x000fca000f8e00ff */
[----:B------:R-:W-:Y:S01]  /*1d80*/  ISETP.NE.AND P0, PT, R0, 0x3, PT ;  /* 0x000000030000780c */ /* 0x000fe20003f05270 */
[----:B0-----:R-:W-:-:S12]  /*1d90*/  @!P1 BRA `(.L_x_3459) ;  /* 0x000000ec00249947 */ /* 0x001fd80003800000 */
.L_x_3589:
[----:B------:R-:W-:Y:S05]  /*1da0*/  @!P0 BRA `(.L_x_3460) ;  /* 0x0000000000048947 */ /* 0x000fea0003800000 */
[----:B------:R-:W-:Y:S01]  /*1db0*/  BPT.TRAP 0x1 ;  /* 0x000000040000795c */ /* 0x000fe20000300000 */
.L_x_3460:
[----:B0-----:R-:W-:Y:S02]  /*1dc0*/  IMAD.U32 R3, RZ, RZ, UR38 ;  /* 0x00000026ff037e24 */ /* 0x001fe4000f8e00ff */
[----:B------:R-:W-:Y:S02]  /*1dd0*/  IMAD.U32 R2, RZ, RZ, UR39 ;  /* 0x00000027ff027e24 */ /* 0x000fe4000f8e00ff */
[----:B------:R-:W-:-:S03]  /*1de0*/  IMAD R0, R3, 0x8, R4 ;  /* 0x0000000803007824 */ /* 0x000fc600078e0204 */
[----:B------:R-:W-:-:S04]  /*1df0*/  SHF.L.U32 R3, R2, 0x1f, RZ ;  /* 0x0000001f02037819 */ /* 0x000fc800000006ff */
[----:B------:R0:W1:Y:S01]  /*1e00*/  SYNCS.PHASECHK.TRANS64.TRYWAIT P1, [R0+URZ+0x30830], R3 ;  /* 0x03083003000075a7 */ /* 0x000062000802017f */
[----:B------:R-:W-:Y:S05]  /*1e10*/  @!P0 BRA `(.L_x_3461) ;  /* 0x0000000000048947 */ /* 0x000fea0003800000 */
[----:B------:R-:W-:Y:S01]  /*1e20*/  BPT.TRAP 0x1 ;  /* 0x000000040000795c */ /* 0x000fe20000300000 */
.L_x_3461:
[----:B------:R-:W-:Y:S01]  /*1e30*/  IMAD.MOV.U32 R119, RZ, RZ, RZ ;  /* 0x000000ffff777224 */ /* 0x000fe200078e00ff */
[----:B-1----:R-:W-:Y:S06]  /*1e40*/  @P1 BRA `(.L_x_3462) ;  /* 0x0000000000081947 */ /* 0x002fec0003800000 */
[----:B------:R-:W1:Y:S02]  /*1e50*/  SYNCS.PHASECHK.TRANS64.TRYWAIT P1, [R0+URZ+0x30830], R3 ;  /* 0x03083003000075a7 */ /* 0x000e64000802017f */
[----:B-1----:R-:W-:Y:S05]  /*1e60*/  @!P1 BRA `(.L_x_3463) ;  /* 0x000000ec00049947 */ /* 0x002fea0003800000 */
.L_x_3462:
[----:B------:R-:W-:Y:S05]  /*1e70*/  WARPSYNC.ALL ;  /* 0x0000000000007948 */ /* 0x000fea0003800000 */
[----:B------:R-:W-:Y:S01]  /*1e80*/  R2UR UR4, R4 ;  /* 0x00000000040472ca */ /* 0x000fe200000e0000 */
[----:B------:R-:W-:Y:S01]  /*1e90*/  ULOP3.LUT UR5, UR42, 0x10000, URZ, 0xfc, !UPT ;  /* 0x000100002a057892 */ /* 0x000fe2000f8efc3f */
[----:B------:R-:W-:Y:S01]  /*1ea0*/  WARPGROUP.ARRIVE ;  /* 0x00000000000079c5 */ /* 0x000fe20000000000 */
[----:B------:R-:W-:Y:S01]  /*1eb0*/  UMOV UR9, 0x40000040 ;  /* 0x4000004000097882 */ /* 0x000fe20000000000 */
[----:B------:R-:W-:Y:S01]  /*1ec0*/  UMOV UR11, 0x40000040 ;  /* 0x40000040000b7882 */ /* 0x000fe20000000000 */
[----:B------:R-:W-:Y:S01]  /*1ed0*/  UIADD3 UR7, UR5, 0x2, URZ ;  /* 0x0000000205077890 */ /* 0x000fe2000fffe03f */
[----:B------:R-:W-:Y:S01]  /*1ee0*/  IMAD.U32 R9, RZ, RZ, UR9 ;  /* 0x00000009ff097e24 */ /* 0x000fe2000f8e00ff */
[----:B------:R-:W-:Y:S01]  /*1ef0*/  UMOV UR13, 0x40000040 ;  /* 0x40000040000d7882 */ /* 0x000fe20000000000 */
[----:B------:R-:W-:Y:S01]  /*1f00*/  UMOV UR8, UR5 ;  /* 0x0000000500087c82 */ /* 0x000fe20008000000 */
[----:B------:R-:W-:Y:S01]  /*1f10*/  UMOV UR15, 0x40000040 ;  /* 0x40000040000f7882 */ /* 0x000fe20000000000 */
[----:B------:R-:W-:Y:S01]  /*1f20*/  IMAD.U32 R8, RZ, RZ, UR8 ;  /* 0x00000008ff087e24 */ /* 0x000fe2000f8e00ff */
[----:B------:R-:W-:Y:S01]  /*1f30*/  UIADD3 UR56, UR5, 0x4, URZ ;  /* 0x0000000405387890 */ /* 0x000fe2000fffe03f */
[----:B------:R-:W-:Y:S01]  /*1f40*/  IMAD.U32 R7, RZ, RZ, UR13 ;  /* 0x0000000dff077e24 */ /* 0x000fe2000f8e00ff */
[----:B------:R-:W-:Y:S01]  /*1f50*/  UIADD3 UR4, UR4, 0x1e400, URZ ;  /* 0x0001e40004047890 */ /* 0x000fe2000fffe03f */
[----:B------:R-:W-:Y:S01]  /*1f60*/  UMOV UR12, UR7 ;  /* 0x00000007000c7c82 */ /* 0x000fe20008000000 */
[----:B------:R-:W-:-:S02]  /*1f70*/  UMOV UR57, 0x40000040 ;  /* 0x4000004000397882 */ /* 0x000fc40000000000 */
[----:B------:R-:W-:Y:S01]  /*1f80*/  USHF.R.U32.HI UR4, URZ, 0x4, UR4 ;  /* 0x000000043f047899 */ /* 0x000fe20008011604 */
[----:B------:R-:W-:Y:S01]  /*1f90*/  IMAD.U32 R6, RZ, RZ, UR12 ;  /* 0x0000000cff067e24 */ /* 0x000fe2000f8e00ff */
[----:B------:R-:W-:Y:S01]  /*1fa0*/  UMOV UR59, 0x40000040 ;  /* 0x40000040003b7882 */ /* 0x000fe20000000000 */
[----:B------:R-:W-:Y:S02]  /*1fb0*/  UIADD3 UR52, UR5, 0x6, URZ ;  /* 0x0000000605347890 */ /* 0x000fe4000fffe03f */
[----:B------:R-:W-:Y:S01]  /*1fc0*/  ULOP3.LUT UR4, UR4, 0x3fff, URZ, 0xc0, !UPT ;  /* 0x00003fff04047892 */ /* 0x000fe2000f8ec03f */
[----:B------:R-:W-:Y:S01]  /*1fd0*/  UMOV UR53, 0x40000040 ;  /* 0x4000004000357882 */ /* 0x000fe20000000000 */
[----:B------:R-:W-:Y:S02]  /*1fe0*/  UMOV UR55, 0x40000040 ;  /* 0x4000004000377882 */ /* 0x000fe40000000000 */
[----:B------:R-:W-:Y:S02]  /*1ff0*/  ULOP3.LUT UR4, UR4, 0x10000, URZ, 0xfc, !UPT ;  /* 0x0001000004047892 */ /* 0x000fe4000f8efc3f */
[----:B------:R-:W-:-:S02]  /*2000*/  UIADD3 UR48, UR5, 0x400, URZ ;  /* 0x0000040005307890 */ /* 0x000fc4000fffe03f */
[----:B------:R-:W-:Y:S01]  /*2010*/  UIMAD UR6, UR38, 0x900, UR4 ;  /* 0x00000900260678a4 */ /* 0x000fe2000f8e0204 */
[----:B------:R-:W-:Y:S01]  /*2020*/  UMOV UR49, 0x40000040 ;  /* 0x4000004000317882 */ /* 0x000fe20000000000 */
[----:B------:R-:W-:Y:S02]  /*2030*/  UMOV UR51, 0x40000040 ;  /* 0x4000004000337882 */ /* 0x000fe40000000000 */
[----:B------:R-:W-:Y:S02]  /*2040*/  UIADD3 UR58, UR6, 0x4, URZ ;  /* 0x00000004063a7890 */ /* 0x000fe4000fffe03f */
[----:B------:R-:W-:Y:S02]  /*2050*/  UIADD3 UR54, UR6, 0x6, URZ ;  /* 0x0000000606367890 */ /* 0x000fe4000fffe03f */
[----:B------:R-:W-:Y:S01]  /*2060*/  UMOV UR10, UR6 ;  /* 0x00000006000a7c82 */ /* 0x000fe20008000000 */
[----:B------:R-:W-:Y:S01]  /*2070*/  UIADD3 UR50, UR6, 0x300, URZ ;  /* 0x0000030006327890 */ /* 0x000fe2000fffe03f */
[----:B------:R-:W-:Y:S01]  /*2080*/  HGMMA.64x96x16.F32.BF16 R24, gdesc[UR8], RZ, !UPT, gsb0 ;  /* 0x01600000081879f0 */ /* 0x000fe2000c0018ff */
[----:B------:R-:W-:-:S02]  /*2090*/  UIADD3 UR8, UR6, 0x2, URZ ;  /* 0x0000000206087890 */ /* 0x000fc4000fffe03f */
[----:B------:R-:W-:Y:S02]  /*20a0*/  UIADD3 UR16, UR5, 0x404, URZ ;  /* 0x0000040405107890 */ /* 0x000fe4000fffe03f */
[----:B------:R-:W-:Y:S01]  /*20b0*/  UIADD3 UR18, UR6, 0x304, URZ ;  /* 0x0000030406127890 */ /* 0x000fe2000fffe03f */
[----:B------:R-:W-:Y:S02]  /*20c0*/  UMOV UR17, 0x40000040 ;  /* 0x4000004000117882 */ /* 0x000fe40000000000 */
[----:B------:R-:W-:Y:S01]  /*20d0*/  UMOV UR14, UR8 ;  /* 0x00000008000e7c82 */ /* 0x000fe20008000000 */
        /* <DEDUP_REMOVED lines=21> */
[----:B------:R-:W-:Y:S02]  /*2230*/  WARPGROUP.DEPBAR.LE gsb0, 0x0 ;  /* 0x00008000000079c5 */ /* 0x000fe40000010000 */
[----:B------:R-:W-:-:S06]  /*2240*/  WARPGROUP.ARRIVE ;  /* 0x00000000000079c5 */ /* 0x000fcc0000000000 */
[----:B------:R-:W-:Y:S01]  /*2250*/  HGMMA.64x96x16.F32.BF16 R24, gdesc[UR12], R24, gsb0 ;  /* 0x016000000c1879f0 */ /* 0x000fe20008001818 */
[----:B------:R-:W-:Y:S02]  /*2260*/  UIADD3 UR12, UR5, 0x402, URZ ;  /* 0x00000402050c7890 */ /* 0x000fe4000fffe03f */
[----:B------:R-:W-:Y:S01]  /*2270*/  UIADD3 UR14, UR6, 0x302, URZ ;  /* 0x00000302060e7890 */ /* 0x000fe2000fffe03f */
[----:B------:R-:W-:Y:S01]  /*2280*/  UMOV UR13, 0x40000040 ;  /* 0x40000040000d7882 */ /* 0x000fe20000000000 */
        /* <DEDUP_REMOVED lines=34> */
.L_x_3464:
[----:B------:R-:W-:Y:S01]  /*24b0*/  MOV R2, UR41 ;  /* 0x0000002900027c02 */ /* 0x000fe20008000f00 */
[----:B01----:R-:W-:Y:S01]  /*24c0*/  IMAD.U32 R3, RZ, RZ, UR40 ;  /* 0x00000028ff037e24 */ /* 0x003fe2000f8e00ff */
[----:B------:R-:W-:Y:S01]  /*24d0*/  ULDC UR10, c[0x0][0x988] ;  /* 0x00026200000a7ab9 */ /* 0x000fe20000000800 */
[----:B------:R-:W-:Y:S01]  /*24e0*/  P2R R11, PR, RZ, 0x1 ;  /* 0x00000001ff0b7803 */ /* 0x000fe20000000000 */
[----:B------:R-:W-:Y:S01]  /*24f0*/  VIADD R0, R0, 0x30840 ;  /* 0x0003084000007836 */ /* 0x000fe20000000000 */
[----:B------:R-:W-:Y:S01]  /*2500*/  IADD3 R2, R2, 0x60, -R17 ;  /* 0x0000006002027810 */ /* 0x000fe20007ffe811 */
[----:B------:R-:W-:Y:S01]  /*2510*/  UIADD3 UR5, UR40, -0x2, URZ ;  /* 0xfffffffe28057890 */ /* 0x000fe2000fffe03f */
[--C-:B------:R-:W-:Y:S01]  /*2520*/  IMAD.MOV.U32 R118, RZ, RZ, R119.reuse ;  /* 0x000000ffff767224 */ /* 0x100fe200078e0077 */
[----:B------:R-:W-:Y:S01]  /*2530*/  MOV R106, R119 ;  /* 0x00000077006a7202 */ /* 0x000fe20000000f00 */
[--C-:B------:R-:W-:Y:S01]  /*2540*/  IMAD.MOV.U32 R117, RZ, RZ, R119.reuse ;  /* 0x000000ffff757224 */ /* 0x100fe200078e0077 */
[----:B------:R-:W-:Y:S01]  /*2550*/  PRMT R0, R5, 0x654, R0 ;  /* 0x0000065405007816 */ /* 0x000fe20000000000 */
[----:B------:R-:W-:Y:S01]  /*2560*/  IMAD R2, R3, -0x60, R2 ;  /* 0xffffffa003027824 */ /* 0x000fe200078e0202 */
[----:B------:R-:W-:Y:S01]  /*2570*/  UISETP.GE.AND UP0, UPT, UR5, UR60, UPT ;  /* 0x0000003c0500728c */ /* 0x000fe2000bf06270 */
[--C-:B------:R-:W-:Y:S01]  /*2580*/  IMAD.MOV.U32 R116, RZ, RZ, R119.reuse ;  /* 0x000000ffff747224 */ /* 0x100fe200078e0077 */
[----:B------:R0:W-:Y:S01]  /*2590*/  SYNCS.ARRIVE.TRANS64.RED.A1T0 RZ, [R0+URZ], RZ ;  /* 0x000000ff00ff79a7 */ /* 0x0001e2000810043f */
        /* <DEDUP_REMOVED lines=80> */
[----:B------:R-:W-:Y:S01]  /*2aa0*/  IMAD.MOV.U32 R73, RZ, RZ, R119 ;  /* 0x000000ffff497224 */ /* 0x000fe200078e0077 */
[----:B------:R-:W-:-:S02]  /*2ab0*/  FSEL R45, R45, -INF , P1 ;  /* 0xff8000002d2d7808 */ /* 0x000fc40000800000 */
[----:B------:R-:W-:Y:S02]  /*2ac0*/  FMNMX.FTZ R10, R44, R3, !PT ;  /* 0x000000032c0a7209 */ /* 0x000fe40007810000 */
[----:B------:R-:W-:Y:S02]  /*2ad0*/  FSEL R39, R39, -INF , P5 ;  /* 0xff80000027277808 */ /* 0x000fe40002800000 */
[----:B------:R-:W-:Y:S02]  /*2ae0*/  ISETP.GT.AND P5, PT, R2, 0x31, PT ;  /* 0x000000310200780c */ /* 0x000fe40003fa4270 */
[----:B------:R-:W-:Y:S02]  /*2af0*/  FSEL R48, R48, -INF , P6 ;  /* 0xff80000030307808 */ /* 0x000fe40003000000 */
[----:B------:R-:W-:Y:S02]  /*2b00*/  FMNMX.FTZ R3, R45, R10, !PT ;  /* 0x0000000a2d037209 */ /* 0x000fe40007810000 */
[----:B------:R-:W-:-:S02]  /*2b10*/  FSEL R42, R42, -INF , P4 ;  /* 0xff8000002a2a7808 */ /* 0x000fc40002000000 */
[----:B------:R-:W-:Y:S02]  /*2b20*/  ISETP.GT.AND P4, PT, R2, 0x38, PT ;  /* 0x000000380200780c */ /* 0x000fe40003f84270 */
[----:B------:R-:W-:Y:S02]  /*2b30*/  FSEL R49, R49, -INF , P5 ;  /* 0xff80000031317808 */ /* 0x000fe40002800000 */
[----:B------:R-:W-:Y:S02]  /*2b40*/  FMNMX.FTZ R10, R48, R3, !PT ;  /* 0x00000003300a7209 */ /* 0x000fe40007810000 */
[----:B------:R-:W-:Y:S02]  /*2b50*/  FSEL R43, R43, -INF , P3 ;  /* 0xff8000002b2b7808 */ /* 0x000fe40001800000 */
[----:B------:R-:W-:Y:S02]  /*2b60*/  ISETP.GT.AND P3, PT, R2, 0x39, PT ;  /* 0x000000390200780c */ /* 0x000fe40003f64270 */
        /* <DEDUP_REMOVED lines=35> */
[----:B------:R-:W-:Y:S02]  /*2da0*/  FMNMX.FTZ R2, R68, R3, !PT ;  /* 0x0000000344027209 */ /* 0x000fe40007810000 */
[----:B------:R-:W-:-:S02]  /*2db0*/  FSEL R62, R62, -INF , P6 ;  /* 0xff8000003e3e7808 */ /* 0x000fc40003000000 */
[----:B------:R-:W-:Y:S02]  /*2dc0*/  FMNMX.FTZ R10, R69, R2, !PT ;  /* 0x00000002450a7209 */ /* 0x000fe40007810000 */
[----:B------:R-:W-:Y:S02]  /*2dd0*/  FSEL R63, R63, -INF , P5 ;  /* 0xff8000003f3f7808 */ /* 0x000fe40002800000 */
[----:B------:R-:W-:Y:S01]  /*2de0*/  FSEL R66, R66, -INF , P4 ;  /* 0xff80000042427808 */ /* 0x000fe20002000000 */
[----:B------:R-:W1:Y:S01]  /*2df0*/  SHFL.BFLY PT, R3, R10, 0x2, 0x1f ;  /* 0x0c401f000a037f89 */ /* 0x000e6200000e0000 */
[----:B------:R-:W-:Y:S02]  /*2e00*/  FSEL R67, R67, -INF , P3 ;  /* 0xff80000043437808 */ /* 0x000fe40001800000 */
[----:B------:R-:W-:Y:S02]  /*2e10*/  FSEL R70, R70, -INF , P2 ;  /* 0xff80000046467808 */ /* 0x000fe40001000000 */
[----:B------:R-:W-:-:S02]  /*2e20*/  FSEL R71, R71, -INF , P1 ;  /* 0xff80000047477808 */ /* 0x000fc40000800000 */
[-C--:B------:R-:W-:Y:S02]  /*2e30*/  MOV R89, R119.reuse ;  /* 0x0000007700597202 */ /* 0x080fe40000000f00 */
[----:B------:R-:W-:Y:S02]  /*2e40*/  MOV R72, R119 ;  /* 0x0000007700487202 */ /* 0x000fe40000000f00 */
[----:B-1----:R-:W-:-:S05]  /*2e50*/  FMNMX.FTZ R12, R10, R3, !PT ;  /* 0x000000030a0c7209 */ /* 0x002fca0007810000 */
[----:B------:R-:W1:Y:S02]  /*2e60*/  SHFL.BFLY PT, R3, R12, 0x1, 0x1f ;  /* 0x0c201f000c037f89 */ /* 0x000e6400000e0000 */
[----:B-1----:R-:W-:-:S04]  /*2e70*/  FMNMX.FTZ R3, R12, R3, !PT ;  /* 0x000000030c037209 */ /* 0x002fc80007810000 */
[C---:B------:R-:W-:Y:S01]  /*2e80*/  FSETP.NEU.FTZ.AND P0, PT, R3.reuse, -INF , PT ;  /* 0xff8000000300780b */ /* 0x040fe20003f1d000 */
[----:B------:R-:W-:-:S05]  /*2e90*/  FMUL.FTZ R2, R3, UR10 ;  /* 0x0000000a03027c20 */ /* 0x000fca0008410000 */
[----:B------:R-:W-:Y:S02]  /*2ea0*/  FSEL R14, R2, RZ, P0 ;  /* 0x000000ff020e7208 */ /* 0x000fe40000000000 */
[----:B------:R-:W-:Y:S02]  /*2eb0*/  ISETP.NE.AND P0, PT, R11, RZ, PT ;  /* 0x000000ff0b00720c */ /* 0x000fe40003f05270 */
[----:B------:R-:W-:Y:S01]  /*2ec0*/  FMNMX.FTZ R11, R26, R27, !PT ;  /* 0x0000001b1a0b7209 */ /* 0x000fe20007810000 */
[--C-:B------:R-:W-:Y:S01]  /*2ed0*/  FFMA.FTZ R188, R24, UR10, -R14.reuse ;  /* 0x0000000a18bc7c23 */ /* 0x100fe2000801080e */
[--C-:B------:R-:W-:Y:S01]  /*2ee0*/  FFMA.FTZ R190, R28, UR10, -R14.reuse ;  /* 0x0000000a1cbe7c23 */ /* 0x100fe2000801080e */
[--C-:B------:R-:W-:Y:S01]  /*2ef0*/  FFMA.FTZ R184, R32, UR10, -R14.reuse ;  /* 0x0000000a20b87c23 */ /* 0x100fe2000801080e */
[----:B------:R-:W-:Y:S01]  /*2f00*/  FMNMX.FTZ R2, R30, R11, !PT ;  /* 0x0000000b1e027209 */ /* 0x000fe20007810000 */
[--C-:B------:R-:W-:Y:S01]  /*2f10*/  FFMA.FTZ R186, R36, UR10, -R14.reuse ;  /* 0x0000000a24ba7c23 */ /* 0x100fe2000801080e */
[--C-:B------:R-:W-:Y:S01]  /*2f20*/  FFMA.FTZ R180, R40, UR10, -R14.reuse ;  /* 0x0000000a28b47c23 */ /* 0x100fe2000801080e */
[----:B------:R-:W-:Y:S01]  /*2f30*/  MUFU.EX2 R188, R188 ;  /* 0x000000bc00bc7308 */ /* 0x000fe20000000800 */
        /* <DEDUP_REMOVED lines=15> */
[----:B------:R-:W1:Y:S01]  /*3030*/  MUFU.EX2 R11, R11 ;  /* 0x0000000b000b7308 */ /* 0x000e620000000800 */
[----:B------:R-:W-:Y:S01]  /*3040*/  FMNMX.FTZ R13, R39, R2, !PT ;  /* 0x00000002270d7209 */ /* 0x000fe20007810000 */
[--C-:B------:R-:W-:Y:S01]  /*3050*/  FFMA.FTZ R65, R65, UR10, -R14.reuse ;  /* 0x0000000a41417c23 */ /* 0x100fe2000801080e */
[--C-:B------:R-:W-:Y:S01]  /*3060*/  FFMA.FTZ R68, R68, UR10, -R14.reuse ;  /* 0x0000000a44447c23 */ /* 0x100fe2000801080e */
[--C-:B------:R-:W-:Y:S01]  /*3070*/  IMAD.MOV.U32 R52, RZ, RZ, R119.reuse ;  /* 0x000000ffff347224 */ /* 0x100fe200078e0077 */
[----:B------:R-:W-:Y:S01]  /*3080*/  FMNMX.FTZ R2, R42, R13, !PT ;  /* 0x0000000d2a027209 */ /* 0x000fe20007810000 */
[----:B------:R-:W-:Y:S01]  /*3090*/  FFMA.FTZ R13, R29, UR10, -R14 ;  /* 0x0000000a1d0d7c23 */ /* 0x000fe2000801080e */
[--C-:B------:R-:W-:Y:S01]  /*30a0*/  IMAD.MOV.U32 R48, RZ, RZ, R119.reuse ;  /* 0x000000ffff307224 */ /* 0x100fe200078e0077 */
[----:B------:R-:W-:Y:S01]  /*30b0*/  MUFU.EX2 R184, R184 ;  /* 0x000000b800b87308 */ /* 0x000fe20000000800 */
[----:B------:R-:W-:Y:S01]  /*30c0*/  FMNMX.FTZ R15, R43, R2, !PT ;  /* 0x000000022b0f7209 */ /* 0x000fe20007810000 */
[----:B------:R-:W-:-:S02]  /*30d0*/  IMAD.MOV.U32 R44, RZ, RZ, R119 ;  /* 0x000000ffff2c7224 */ /* 0x000fc400078e0077 */
[--C-:B------:R-:W-:Y:S01]  /*30e0*/  IMAD.MOV.U32 R40, RZ, RZ, R119.reuse ;  /* 0x000000ffff287224 */ /* 0x100fe200078e0077 */
[----:B------:R-:W-:Y:S01]  /*30f0*/  FMNMX.FTZ R2, R46, R15, !PT ;  /* 0x0000000f2e027209 */ /* 0x000fe20007810000 */
[--C-:B------:R-:W-:Y:S02]  /*3100*/  IMAD.MOV.U32 R36, RZ, RZ, R119.reuse ;  /* 0x000000ffff247224 */ /* 0x100fe400078e0077 */
[----:B------:R-:W2:Y:S01]  /*3110*/  MUFU.EX2 R13, R13 ;  /* 0x0000000d000d7308 */ /* 0x000ea20000000800 */
[----:B------:R-:W-:Y:S01]  /*3120*/  FMNMX.FTZ R15, R47, R2, !PT ;  /* 0x000000022f0f7209 */ /* 0x000fe20007810000 */
[--C-:B------:R-:W-:Y:S02]  /*3130*/  IMAD.MOV.U32 R32, RZ, RZ, R119.reuse ;  /* 0x000000ffff207224 */ /* 0x100fe400078e0077 */
[--C-:B------:R-:W-:Y:S01]  /*3140*/  IMAD.MOV.U32 R28, RZ, RZ, R119.reuse ;  /* 0x000000ffff1c7224 */ /* 0x100fe200078e0077 */
[----:B------:R-:W-:Y:S01]  /*3150*/  FMNMX.FTZ R2, R50, R15, !PT ;  /* 0x0000000f32027209 */ /* 0x000fe20007810000 */
[--C-:B------:R-:W-:Y:S01]  /*3160*/  FFMA.FTZ R15, R33, UR10, -R14.reuse ;  /* 0x0000000a210f7c23 */ /* 0x100fe2000801080e */
[----:B------:R-:W-:Y:S01]  /*3170*/  FFMA.FTZ R33, R49, UR10, -R14 ;  /* 0x0000000a31217c23 */ /* 0x000fe2000801080e */
[----:B------:R-:W-:Y:S01]  /*3180*/  MUFU.EX2 R186, R186 ;  /* 0x000000ba00ba7308 */ /* 0x000fe20000000800 */
[----:B------:R-:W-:Y:S01]  /*3190*/  FMNMX.FTZ R21, R51, R2, !PT ;  /* 0x0000000233157209 */ /* 0x000fe20007810000 */
[----:B------:R-:W-:-:S02]  /*31a0*/  IMAD.MOV.U32 R49, RZ, RZ, R119 ;  /* 0x000000ffff317224 */ /* 0x000fc400078e0077 */
[----:B------:R-:W-:Y:S01]  /*31b0*/  IMAD.MOV.U32 R24, RZ, RZ, R119 ;  /* 0x000000ffff187224 */ /* 0x000fe200078e0077 */
[----:B------:R-:W-:-:S03]  /*31c0*/  FMNMX.FTZ R2, R54, R21, !PT ;  /* 0x0000001536027209 */ /* 0x000fc60007810000 */
[----:B------:R-:W3:Y:S01]  /*31d0*/  MUFU.EX2 R15, R15 ;  /* 0x0000000f000f7308 */ /* 0x000ee20000000800 */
[----:B------:R-:W-:-:S04]  /*31e0*/  FMNMX.FTZ R21, R55, R2, !PT ;  /* 0x0000000237157209 */ /* 0x000fc80007810000 */
[----:B------:R-:W-:Y:S01]  /*31f0*/  FMNMX.FTZ R2, R58, R21, !PT ;  /* 0x000000153a027209 */ /* 0x000fe20007810000 */
[----:B------:R-:W-:Y:S02]  /*3200*/  FFMA.FTZ R21, R37, UR10, -R14 ;  /* 0x0000000a25157c23 */ /* 0x000fe4000801080e */
[----:B------:R-:W-:Y:S01]  /*3210*/  MUFU.EX2 R180, R180 ;  /* 0x000000b400b47308 */ /* 0x000fe20000000800 */
[----:B------:R-:W-:-:S04]  /*3220*/  FMNMX.FTZ R25, R59, R2, !PT ;  /* 0x000000023b197209 */ /* 0x000fc80007810000 */
[----:B------:R-:W-:-:S03]  /*3230*/  FMNMX.FTZ R2, R62, R25, !PT ;  /* 0x000000193e027209 */ /* 0x000fc60007810000 */
[----:B------:R-:W4:Y:S01]  /*3240*/  MUFU.EX2 R21, R21 ;  /* 0x0000001500157308 */ /* 0x000f220000000800 */
[----:B------:R-:W-:-:S04]  /*3250*/  FMNMX.FTZ R25, R63, R2, !PT ;  /* 0x000000023f197209 */ /* 0x000fc80007810000 */
[----:B------:R-:W-:Y:S01]  /*3260*/  FMNMX.FTZ R2, R66, R25, !PT ;  /* 0x0000001942027209 */ /* 0x000fe20007810000 */
[----:B------:R-:W-:Y:S01]  /*3270*/  FFMA.FTZ R25, R41, UR10, -R14 ;  /* 0x0000000a29197c23 */ /* 0x000fe2000801080e */
[----:B-1----:R-:W-:Y:S01]  /*3280*/  FADD.FTZ R41, R188, R11 ;  /* 0x0000000bbc297221 */ /* 0x002fe20000010000 */
[----:B------:R-:W-:Y:S01]  /*3290*/  MUFU.EX2 R182, R182 ;  /* 0x000000b600b67308 */ /* 0x000fe20000000800 */
[----:B------:R-:W-:Y:S02]  /*32a0*/  FMNMX.FTZ R29, R67, R2, !PT ;  /* 0x00000002431d7209 */ /* 0x000fe40007810000 */
[----:B------:R-:W-:Y:S01]  /*32b0*/  FADD.FTZ R12, R190, R41 ;  /* 0x00000029be0c7221 */ /* 0x000fe20000010000 */
[----:B------:R-:W-:Y:S02]  /*32c0*/  F2FP.BF16.F32.PACK_AB R188, R11, R188 ;  /* 0x000000bc0bbc723e */ /* 0x000fe400000010ff */
[----:B------:R-:W-:Y:S01]  /*32d0*/  FMNMX.FTZ R2, R70, R29, !PT ;  /* 0x0000001d46027209 */ /* 0x000fe20007810000 */
[----:B--2---:R-:W-:Y:S01]  /*32e0*/  FADD.FTZ R41, R13, R12 ;  /* 0x0000000c0d297221 */ /* 0x004fe20000010000 */
[--C-:B------:R-:W-:Y:S01]  /*32f0*/  FFMA.FTZ R29, R45, UR10, -R14.reuse ;  /* 0x0000000a2d1d7c23 */ /* 0x100fe2000801080e */
[----:B------:R-:W1:Y:S01]  /*3300*/  MUFU.EX2 R25, R25 ;  /* 0x0000001900197308 */ /* 0x000e620000000800 */
[----:B------:R-:W-:Y:S01]  /*3310*/  FMNMX.FTZ R2, R71, R2, !PT ;  /* 0x0000000247027209 */ /* 0x000fe20007810000 */
[----:B------:R-:W-:Y:S01]  /*3320*/  FADD.FTZ R12, R184, R41 ;  /* 0x00000029b80c7221 */ /* 0x000fe20000010000 */
[----:B------:R-:W-:Y:S01]  /*3330*/  FFMA.FTZ R14, R69, UR10, -R14 ;  /* 0x0000000a450e7c23 */ /* 0x000fe2000801080e */
[----:B------:R-:W-:Y:S01]  /*3340*/  F2FP.BF16.F32.PACK_AB R190, R13, R190 ;  /* 0x000000be0dbe723e */ /* 0x000fe200000010ff */
[----:B------:R-:W-:Y:S01]  /*3350*/  IMAD.MOV.U32 R69, RZ, RZ, R119 ;  /* 0x000000ffff457224 */ /* 0x000fe200078e0077 */
[----:B------:R-:W2:Y:S01]  /*3360*/  SHFL.BFLY PT, R37, R2, 0x2, 0x1f ;  /* 0x0c401f0002257f89 */ /* 0x000ea200000e0000 */
[C---:B---3--:R-:W-:Y:S01]  /*3370*/  FADD.FTZ R45, R15.reuse, R12 ;  /* 0x0000000c0f2d7221 */ /* 0x048fe20000010000 */
[----:B------:R-:W3:Y:S01]  /*3380*/  MUFU.EX2 R29, R29 ;  /* 0x0000001d001d7308 */ /* 0x000ee20000000800 */
[----:B------:R-:W-:-:S07]  /*3390*/  F2FP.BF16.F32.PACK_AB R184, R15, R184 ;  /* 0x000000b80fb8723e */ /* 0x000fce00000010ff */
[----:B------:R-:W-:Y:S08]  /*33a0*/  MUFU.EX2 R176, R176 ;  /* 0x000000b000b07308 */ /* 0x000ff00000000800 */
[----:B------:R-:W-:Y:S01]  /*33b0*/  MUFU.EX2 R33, R33 ;  /* 0x0000002100217308 */ /* 0x000fe20000000800 */
[----:B--2---:R-:W-:-:S07]  /*33c0*/  FMNMX.FTZ R37, R2, R37, !PT ;  /* 0x0000002502257209 */ /* 0x004fce0007810000 */
[----:B------:R-:W-:Y:S01]  /*33d0*/  MUFU.EX2 R178, R178 ;  /* 0x000000b200b27308 */ /* 0x000fe20000000800 */
[----:B------:R-:W2:Y:S07]  /*33e0*/  SHFL.BFLY PT, R2, R37, 0x1, 0x1f ;  /* 0x0c201f0025027f89 */ /* 0x000eae00000e0000 */
[----:B------:R-:W-:Y:S08]  /*33f0*/  MUFU.EX2 R53, R53 ;  /* 0x0000003500357308 */ /* 0x000ff00000000800 */
[----:B------:R-:W-:Y:S08]  /*3400*/  MUFU.EX2 R56, R56 ;  /* 0x0000003800387308 */ /* 0x000ff00000000800 */
[----:B------:R-:W-:Y:S01]  /*3410*/  MUFU.EX2 R57, R57 ;  /* 0x0000003900397308 */ /* 0x000fe20000000800 */
[----:B--2---:R-:W-:-:S04]  /*3420*/  FMNMX.FTZ R2, R37, R2, !PT ;  /* 0x0000000225027209 */ /* 0x004fc80007810000 */
[C---:B------:R-:W-:Y:S01]  /*3430*/  FSETP.NEU.FTZ.AND P1, PT, R2.reuse, -INF , PT ;  /* 0xff8000000200780b */ /* 0x040fe20003f3d000 */
[----:B------:R-:W-:Y:S02]  /*3440*/  FMUL.FTZ R10, R2, UR10 ;  /* 0x0000000a020a7c20 */ /* 0x000fe40008410000 */
[----:B------:R2:W-:Y:S03]  /*3450*/  MUFU.EX2 R37, R14 ;  /* 0x0000000e00257308 */ /* 0x0005e60000000800 */
[----:B------:R-:W-:Y:S02]  /*3460*/  FSEL R10, R10, RZ, P1 ;  /* 0x000000ff0a0a7208 */ /* 0x000fe40000800000 */
[----:B------:R-:W-:-:S03]  /*3470*/  PLOP3.LUT P1, PT, PT, PT, UP0, 0x80, 0x0 ;  /* 0x000000000000781c */ /* 0x000fc60003f2f008 */
        /* <DEDUP_REMOVED lines=11> */
[----:B--2---:R-:W-:Y:S01]  /*3530*/  FADD.FTZ R14, R186, R45 ;  /* 0x0000002dba0e7221 */ /* 0x004fe20000010000 */
[--C-:B------:R-:W-:Y:S01]  /*3540*/  FFMA.FTZ R43, R43, UR10, -R10.reuse ;  /* 0x0000000a2b2b7c23 */ /* 0x100fe2000801080a */
[--C-:B------:R-:W-:Y:S01]  /*3550*/  FFMA.FTZ R46, R46, UR10, -R10.reuse ;  /* 0x0000000a2e2e7c23 */ /* 0x100fe2000801080a */
[----:B------:R-:W-:Y:S01]  /*3560*/  FFMA.FTZ R47, R47, UR10, -R10 ;  /* 0x0000000a2f2f7c23 */ /* 0x000fe2000801080a */
[----:B----4-:R-:W-:Y:S01]  /*3570*/  FADD.FTZ R45, R21, R14 ;  /* 0x0000000e152d7221 */ /* 0x010fe20000010000 */
[----:B------:R-:W2:Y:S01]  /*3580*/  MUFU.EX2 R27, R27 ;  /* 0x0000001b001b7308 */ /* 0x000ea20000000800 */
[--C-:B------:R-:W-:Y:S01]  /*3590*/  FFMA.FTZ R50, R50, UR10, -R10.reuse ;  /* 0x0000000a32327c23 */ /* 0x100fe2000801080a */
[--C-:B------:R-:W-:Y:S01]  /*35a0*/  FFMA.FTZ R51, R51, UR10, -R10.reuse ;  /* 0x0000000a33337c23 */ /* 0x100fe2000801080a */
[----:B------:R-:W-:Y:S01]  /*35b0*/  FADD.FTZ R14, R180, R45 ;  /* 0x0000002db40e7221 */ /* 0x000fe20000010000 */
[--C-:B------:R-:W-:Y:S01]  /*35c0*/  FFMA.FTZ R54, R54, UR10, -R10.reuse ;  /* 0x0000000a36367c23 */ /* 0x100fe2000801080a */
[--C-:B------:R-:W-:Y:S01]  /*35d0*/  FFMA.FTZ R55, R55, UR10, -R10.reuse ;  /* 0x0000000a37377c23 */ /* 0x100fe2000801080a */
[----:B------:R-:W-:Y:S01]  /*35e0*/  FFMA.FTZ R58, R58, UR10, -R10 ;  /* 0x0000000a3a3a7c23 */ /* 0x000fe2000801080a */
[----:B-1----:R-:W-:Y:S01]  /*35f0*/  FADD.FTZ R45, R25, R14 ;  /* 0x0000000e192d7221 */ /* 0x002fe20000010000 */
[----:B------:R-:W1:Y:S01]  /*3600*/  MUFU.EX2 R30, R30 ;  /* 0x0000001e001e7308 */ /* 0x000e620000000800 */
[--C-:B------:R-:W-:Y:S01]  /*3610*/  FFMA.FTZ R59, R59, UR10, -R10.reuse ;  /* 0x0000000a3b3b7c23 */ /* 0x100fe2000801080a */
[--C-:B------:R-:W-:Y:S01]  /*3620*/  FFMA.FTZ R62, R62, UR10, -R10.reuse ;  /* 0x0000000a3e3e7c23 */ /* 0x100fe2000801080a */
[----:B------:R-:W-:Y:S01]  /*3630*/  FADD.FTZ R14, R182, R45 ;  /* 0x0000002db60e7221 */ /* 0x000fe20000010000 */
[--C-:B------:R-:W-:Y:S01]  /*3640*/  FFMA.FTZ R63, R63, UR10, -R10.reuse ;  /* 0x0000000a3f3f7c23 */ /* 0x100fe2000801080a */
[--C-:B------:R-:W-:Y:S01]  /*3650*/  FFMA.FTZ R66, R66, UR10, -R10.reuse ;  /* 0x0000000a42427c23 */ /* 0x100fe2000801080a */
[----:B------:R-:W-:Y:S01]  /*3660*/  FFMA.FTZ R67, R67, UR10, -R10 ;  /* 0x0000000a43437c23 */ /* 0x000fe2000801080a */
[----:B---3--:R-:W-:Y:S01]  /*3670*/  FADD.FTZ R45, R29, R14 ;  /* 0x0000000e1d2d7221 */ /* 0x008fe20000010000 */
[----:B------:R-:W3:Y:S01]  /*3680*/  MUFU.EX2 R31, R31 ;  /* 0x0000001f001f7308 */ /* 0x000ee20000000800 */
[----:B--2---:R-:W-:Y:S01]  /*3690*/  FADD.FTZ R41, R26, R27 ;  /* 0x0000001b1a297221 */ /* 0x004fe20000010000 */
[--C-:B------:R-:W-:Y:S01]  /*36a0*/  FFMA.FTZ R70, R70, UR10, -R10.reuse ;  /* 0x0000000a46467c23 */ /* 0x100fe2000801080a */
[----:B------:R-:W-:Y:S01]  /*36b0*/  FFMA.FTZ R10, R71, UR10, -R10 ;  /* 0x0000000a470a7c23 */ /* 0x000fe2000801080a */
[----:B------:R-:W-:Y:S01]  /*36c0*/  F2FP.BF16.F32.PACK_AB R180, R25, R180 ;  /* 0x000000b419b4723e */ /* 0x000fe200000010ff */
[--C-:B------:R-:W-:Y:S01]  /*36d0*/  IMAD.MOV.U32 R71, RZ, RZ, R119.reuse ;  /* 0x000000ffff477224 */ /* 0x100fe200078e0077 */
[----:B------:R-:W-:Y:S01]  /*36e0*/  F2FP.BF16.F32.PACK_AB R182, R29, R182 ;  /* 0x000000b61db6723e */ /* 0x000fe200000010ff */
[----:B------:R-:W-:Y:S01]  /*36f0*/  IMAD.MOV.U32 R29, RZ, RZ, R119 ;  /* 0x000000ffff1d7224 */ /* 0x000fe200078e0077 */
[----:B------:R-:W2:Y:S01]  /*3700*/  MUFU.EX2 R34, R34 ;  /* 0x0000002200227308 */ /* 0x000ea20000000800 */
[----:B-1----:R-:W-:Y:S01]  /*3710*/  FADD.FTZ R12, R30, R41 ;  /* 0x000000291e0c7221 */ /* 0x002fe20000010000 */
[----:B------:R-:W-:Y:S01]  /*3720*/  F2FP.BF16.F32.PACK_AB R172, R57, R56 ;  /* 0x0000003839ac723e */ /* 0x000fe200000010ff */
[--C-:B------:R-:W-:Y:S01]  /*3730*/  IMAD.MOV.U32 R25, RZ, RZ, R119.reuse ;  /* 0x000000ffff197224 */ /* 0x100fe200078e0077 */
[----:B------:R-:W-:Y:S01]  /*3740*/  F2FP.BF16.F32.PACK_AB R189, R27, R26 ;  /* 0x0000001a1bbd723e */ /* 0x000fe200000010ff */
[--C-:B------:R-:W-:Y:S01]  /*3750*/  IMAD.MOV.U32 R27, RZ, RZ, R119.reuse ;  /* 0x000000ffff1b7224 */ /* 0x100fe200078e0077 */
[----:B------:R-:W-:Y:S01]  /*3760*/  F2FP.BF16.F32.PACK_AB R186, R21, R186 ;  /* 0x000000ba15ba723e */ /* 0x000fe200000010ff */
[--C-:B------:R-:W-:Y:S01]  /*3770*/  IMAD.MOV.U32 R26, RZ, RZ, R119.reuse ;  /* 0x000000ffff1a7224 */ /* 0x100fe200078e0077 */
[----:B------:R-:W1:Y:S01]  /*3780*/  MUFU.EX2 R35, R35 ;  /* 0x0000002300237308 */ /* 0x000e620000000800 */
[C---:B---3--:R-:W-:Y:S01]  /*3790*/  FADD.FTZ R41, R31.reuse, R12 ;  /* 0x0000000c1f297221 */ /* 0x048fe20000010000 */
[----:B------:R-:W-:Y:S01]  /*37a0*/  F2FP.BF16.F32.PACK_AB R191, R31, R30 ;  /* 0x0000001e1fbf723e */ /* 0x000fe200000010ff */
[----:B------:R-:W-:-:S02]  /*37b0*/  IMAD.MOV.U32 R31, RZ, RZ, R119 ;  /* 0x000000ffff1f7224 */ /* 0x000fc400078e0077 */
[----:B------:R-:W-:-:S03]  /*37c0*/  IMAD.MOV.U32 R30, RZ, RZ, R119 ;  /* 0x000000ffff1e7224 */ /* 0x000fc600078e0077 */
[----:B------:R-:W3:Y:S01]  /*37d0*/  MUFU.EX2 R38, R38 ;  /* 0x0000002600267308 */ /* 0x000ee20000000800 */
[----:B--2---:R-:W-:-:S07]  /*37e0*/  FADD.FTZ R12, R34, R41 ;  /* 0x00000029220c7221 */ /* 0x004fce0000010000 */
[----:B------:R-:W2:Y:S01]  /*37f0*/  MUFU.EX2 R39, R39 ;  /* 0x0000002700277308 */ /* 0x000ea20000000800 */
[C---:B-1----:R-:W-:Y:S01]  /*3800*/  FADD.FTZ R41, R35.reuse, R12 ;  /* 0x0000000c23297221 */ /* 0x042fe20000010000 */
[----:B------:R-:W-:Y:S01]  /*3810*/  F2FP.BF16.F32.PACK_AB R185, R35, R34 ;  /* 0x0000002223b9723e */ /* 0x000fe200000010ff */
[--C-:B------:R-:W-:Y:S02]  /*3820*/  IMAD.MOV.U32 R35, RZ, RZ, R119.reuse ;  /* 0x000000ffff237224 */ /* 0x100fe400078e0077 */
[----:B------:R-:W-:-:S03]  /*3830*/  IMAD.MOV.U32 R34, RZ, RZ, R119 ;  /* 0x000000ffff227224 */ /* 0x000fc600078e0077 */
[----:B------:R-:W0:Y:S01]  /*3840*/  MUFU.EX2 R42, R42 ;  /* 0x0000002a002a7308 */ /* 0x000e220000000800 */
[----:B---3--:R-:W-:-:S07]  /*3850*/  FADD.FTZ R12, R38, R41 ;  /* 0x00000029260c7221 */ /* 0x008fce0000010000 */
[----:B------:R-:W1:Y:S01]  /*3860*/  MUFU.EX2 R43, R43 ;  /* 0x0000002b002b7308 */ /* 0x000e620000000800 */
[----:B--2---:R-:W-:Y:S01]  /*3870*/  FADD.FTZ R41, R39, R12 ;  /* 0x0000000c27297221 */ /* 0x004fe20000010000 */
[----:B------:R-:W-:Y:S01]  /*3880*/  FADD.FTZ R12, R176, R45 ;  /* 0x0000002db00c7221 */ /* 0x000fe20000010000 */
[----:B------:R-:W-:Y:S02]  /*3890*/  F2FP.BF16.F32.PACK_AB R176, R33, R176 ;  /* 0x000000b021b0723e */ /* 0x000fe400000010ff */
[----:B------:R-:W-:Y:S01]  /*38a0*/  F2FP.BF16.F32.PACK_AB R187, R39, R38 ;  /* 0x0000002627bb723e */ /* 0x000fe200000010ff */
[----:B------:R-:W-:Y:S01]  /*38b0*/  FADD.FTZ R45, R33, R12 ;  /* 0x0000000c212d7221 */ /* 0x000fe20000010000 */
[----:B------:R-:W-:Y:S01]  /*38c0*/  IMAD.MOV.U32 R39, RZ, RZ, R119 ;  /* 0x000000ffff277224 */ /* 0x000fe200078e0077 */
[----:B------:R-:W2:Y:S01]  /*38d0*/  MUFU.EX2 R46, R46 ;  /* 0x0000002e002e7308 */ /* 0x000ea20000000800 */
[----:B0-----:R-:W-:Y:S01]  /*38e0*/  FADD.FTZ R0, R42, R41 ;  /* 0x000000292a007221 */ /* 0x001fe20000010000 */
[----:B------:R-:W-:Y:S01]  /*38f0*/  FADD.FTZ R12, R178, R45 ;  /* 0x0000002db20c7221 */ /* 0x000fe20000010000 */
[C---:B------:R-:W-:Y:S01]  /*3900*/  F2FP.BF16.F32.PACK_AB R178, R53.reuse, R178 ;  /* 0x000000b235b2723e */ /* 0x040fe200000010ff */
[--C-:B------:R-:W-:Y:S01]  /*3910*/  IMAD.MOV.U32 R33, RZ, RZ, R119.reuse ;  /* 0x000000ffff217224 */ /* 0x100fe200078e0077 */
[----:B------:R-:W-:Y:S01]  /*3920*/  MOV R38, R119 ;  /* 0x0000007700267202 */ /* 0x000fe20000000f00 */
[----:B------:R-:W-:Y:S01]  /*3930*/  FADD.FTZ R45, R53, R12 ;  /* 0x0000000c352d7221 */ /* 0x000fe20000010000 */
[----:B------:R-:W-:Y:S01]  /*3940*/  IMAD.MOV.U32 R53, RZ, RZ, R119 ;  /* 0x000000ffff357224 */ /* 0x000fe200078e0077 */
[----:B------:R-:W0:Y:S01]  /*3950*/  MUFU.EX2 R47, R47 ;  /* 0x0000002f002f7308 */ /* 0x000e220000000800 */
[C---:B-1----:R-:W-:Y:S01]  /*3960*/  FADD.FTZ R41, R43.reuse, R0 ;  /* 0x000000002b297221 */ /* 0x042fe20000010000 */
[----:B------:R-:W-:Y:S01]  /*3970*/  FADD.FTZ R12, R56, R45 ;  /* 0x0000002d380c7221 */ /* 0x000fe20000010000 */
        /* <DEDUP_REMOVED lines=8> */
[--C-:B------:R-:W-:Y:S02]  /*3a00*/  IMAD.MOV.U32 R43, RZ, RZ, R119.reuse ;  /* 0x000000ffff2b7224 */ /* 0x100fe400078e0077 */
[--C-:B------:R-:W-:Y:S01]  /*3a10*/  IMAD.MOV.U32 R42, RZ, RZ, R119.reuse ;  /* 0x000000ffff2a7224 */ /* 0x100fe200078e0077 */
[----:B------:R-:W2:Y:S01]  /*3a20*/  MUFU.EX2 R51, R51 ;  /* 0x0000003300337308 */ /* 0x000ea20000000800 */
[C---:B0-----:R-:W-:Y:S01]  /*3a30*/  FADD.FTZ R41, R47.reuse, R0 ;  /* 0x000000002f297221 */ /* 0x041fe20000010000 */
[----:B------:R-:W-:Y:S01]  /*3a40*/  F2FP.BF16.F32.PACK_AB R183, R47, R46 ;  /* 0x0000002e2fb7723e */ /* 0x000fe200000010ff */
[----:B------:R-:W-:-:S02]  /*3a50*/  IMAD.MOV.U32 R47, RZ, RZ, R119 ;  /* 0x000000ffff2f7224 */ /* 0x000fc400078e0077 */
[----:B------:R-:W-:-:S03]  /*3a60*/  IMAD.MOV.U32 R46, RZ, RZ, R119 ;  /* 0x000000ffff2e7224 */ /* 0x000fc600078e0077 */
        /* <DEDUP_REMOVED lines=37> */
[----:B--2---:R-:W-:Y:S01]  /*3cc0*/  FADD.FTZ R12, R68, R13 ;  /* 0x0000000d440c7221 */ /* 0x004fe20000010000 */
[C---:B------:R-:W-:Y:S01]  /*3cd0*/  F2FP.BF16.F32.PACK_AB R170, R37.reuse, R68 ;  /* 0x0000004425aa723e */ /* 0x040fe200000010ff */
[--C-:B------:R-:W-:Y:S02]  /*3ce0*/  IMAD.MOV.U32 R68, RZ, RZ, R119.reuse ;  /* 0x000000ffff447224 */ /* 0x100fe400078e0077 */
[----:B------:R-:W-:Y:S01]  /*3cf0*/  FADD.FTZ R11, R37, R12 ;  /* 0x0000000c250b7221 */ /* 0x000fe20000010000 */
[----:B------:R-:W-:Y:S02]  /*3d00*/  IMAD.MOV.U32 R12, RZ, RZ, 0x3f800000 ;  /* 0x3f800000ff0c7424 */ /* 0x000fe400078e00ff */
[----:B------:R-:W2:Y:S01]  /*3d10*/  MUFU.EX2 R67, R67 ;  /* 0x0000004300437308 */ /* 0x000ea20000000800 */
[C---:B0-----:R-:W-:Y:S01]  /*3d20*/  FADD.FTZ R13, R63.reuse, R0 ;  /* 0x000000003f0d7221 */ /* 0x041fe20000010000 */
[----:B------:R-:W-:Y:S01]  /*3d30*/  F2FP.BF16.F32.PACK_AB R175, R63, R62 ;  /* 0x0000003e3faf723e */ /* 0x000fe200000010ff */
[----:B------:R-:W-:-:S02]  /*3d40*/  IMAD.MOV.U32 R63, RZ, RZ, R119 ;  /* 0x000000ffff3f7224 */ /* 0x000fc400078e0077 */
[--C-:B------:R-:W-:Y:S02]  /*3d50*/  IMAD.MOV.U32 R62, RZ, RZ, R119.reuse ;  /* 0x000000ffff3e7224 */ /* 0x100fe400078e0077 */
[----:B------:R-:W-:Y:S01]  /*3d60*/  IMAD.MOV.U32 R37, RZ, RZ, R119 ;  /* 0x000000ffff257224 */ /* 0x000fe200078e0077 */
[----:B------:R-:W0:Y:S01]  /*3d70*/  MUFU.EX2 R70, R70 ;  /* 0x0000004600467308 */ /* 0x000e220000000800 */
[----:B-1----:R-:W-:-:S07]  /*3d80*/  FADD.FTZ R0, R66, R13 ;  /* 0x0000000d42007221 */ /* 0x002fce0000010000 */
[----:B------:R0:W1:Y:S01]  /*3d90*/  MUFU.EX2 R171, R10 ;  /* 0x0000000a00ab7308 */ /* 0x0000620000000800 */
[C---:B--2---:R-:W-:Y:S01]  /*3da0*/  FADD.FTZ R13, R67.reuse, R0 ;  /* 0x00000000430d7221 */ /* 0x044fe20000010000 */
[----:B------:R-:W-:Y:S01]  /*3db0*/  F2FP.BF16.F32.PACK_AB R169, R67, R66 ;  /* 0x0000004243a9723e */ /* 0x000fe200000010ff */
[----:B------:R-:W-:Y:S02]  /*3dc0*/  IMAD.MOV.U32 R0, RZ, RZ, 0x3f800000 ;  /* 0x3f800000ff007424 */ /* 0x000fe400078e00ff */
[--C-:B------:R-:W-:Y:S02]  /*3dd0*/  IMAD.MOV.U32 R67, RZ, RZ, R119.reuse ;  /* 0x000000ffff437224 */ /* 0x100fe400078e0077 */
[----:B------:R-:W-:Y:S02]  /*3de0*/  IMAD.MOV.U32 R66, RZ, RZ, R119 ;  /* 0x000000ffff427224 */ /* 0x000fe400078e0077 */
[----:B0-----:R-:W-:-:S04]  /*3df0*/  FADD.FTZ R10, R70, R13 ;  /* 0x0000000d460a7221 */ /* 0x001fc80000010000 */
[C---:B-1----:R-:W-:Y:S01]  /*3e00*/  FADD.FTZ R10, R171.reuse, R10 ;  /* 0x0000000aab0a7221 */ /* 0x042fe20000010000 */
[----:B------:R-:W-:Y:S01]  /*3e10*/  F2FP.BF16.F32.PACK_AB R171, R171, R70 ;  /* 0x00000046abab723e */ /* 0x000fe200000010ff */
[----:B------:R-:W-:Y:S01]  /*3e20*/  IMAD.MOV.U32 R70, RZ, RZ, R119 ;  /* 0x000000ffff467224 */ /* 0x000fe200078e0077 */
[----:B------:R-:W-:Y:S06]  /*3e30*/  @!P1 BRA `(.L_x_3465) ;  /* 0x0000002000849947 */ /* 0x000fec0003800000 */
[----:B------:R-:W-:Y:S01]  /*3e40*/  IMAD.MOV.U32 R13, RZ, RZ, R2 ;  /* 0x000000ffff0d7224 */ /* 0x000fe200078e0002 */
[----:B------:R-:W-:Y:S01]  /*3e50*/  MOV R0, 0x3f800000 ;  /* 0x3f80000000007802 */ /* 0x000fe20000000f00 */
[----:B------:R-:W-:Y:S01]  /*3e60*/  IMAD.MOV.U32 R14, RZ, RZ, R3 ;  /* 0x000000ffff0e7224 */ /* 0x000fe200078e0003 */
        /* <DEDUP_REMOVED lines=48> */
[----:B------:R-:W-:Y:S01]  /*4170*/  UMOV UR6, UR39 ;  /* 0x0000002700067c82 */ /* 0x000fe20008000000 */
[----:B------:R-:W-:Y:S01]  /*4180*/  UMOV UR7, UR38 ;  /* 0x0000002600077c82 */ /* 0x000fe20008000000 */
[----:B------:R-:W-:-:S05]  /*4190*/  ULDC UR10, c[0x0][0x988] ;  /* 0x00026200000a7ab9 */ /* 0x000fca0000000800 */
.L_x_3476:
[----:B------:R-:W-:-:S04]  /*41a0*/  UISETP.NE.AND UP0, UPT, UR7, 0x1, UPT ;  /* 0x000000010700788c */ /* 0x000fc8000bf05270 */
[----:B------:R-:W-:-:S04]  /*41b0*/  USEL UR39, URZ, 0x1, UP0 ;  /* 0x000000013f277887 */ /* 0x000fc80008000000 */
[----:B------:R-:W-:Y:S01]  /*41c0*/  ULOP3.LUT UR39, UR6, UR39, URZ, 0x3c, !UPT ;  /* 0x0000002706277292 */ /* 0x000fe2000f8e3c3f */
[----:B------:R-:W-:Y:S11]  /*41d0*/  @!P0 BRA `(.L_x_3466) ;  /* 0x0000000000048947 */ /* 0x000ff60003800000 */
[----:B------:R-:W-:Y:S01]  /*41e0*/  BPT.TRAP 0x1 ;  /* 0x000000040000795c */ /* 0x000fe20000300000 */
.L_x_3466:
[----:B------:R-:W0:Y:S01]  /*41f0*/  S2UR UR8, SR_CgaCtaId ;  /* 0x00000000000879c3 */ /* 0x000e220000008800 */
[----:B------:R-:W-:Y:S01]  /*4200*/  MOV R4, 0x400 ;  /* 0x0000040000047802 */ /* 0x000fe20000000f00 */
[----:B------:R-:W-:Y:S01]  /*4210*/  UIADD3 UR38, UR7, 0x1, URZ ;  /* 0x0000000107267890 */ /* 0x000fe2000fffe03f */
[----:B------:R-:W-:-:S03]  /*4220*/  IMAD.U32 R2, RZ, RZ, UR39 ;  /* 0x00000027ff027e24 */ /* 0x000fc6000f8e00ff */
[----:B------:R-:W-:Y:S02]  /*4230*/  UISETP.NE.AND UP0, UPT, UR38, 0x2, UPT ;  /* 0x000000022600788c */ /* 0x000fe4000bf05270 */
[----:B------:R-:W-:Y:S02]  /*4240*/  SHF.L.U32 R2, R2, 0x1f, RZ ;  /* 0x0000001f02027819 */ /* 0x000fe400000006ff */
[----:B------:R-:W-:Y:S01]  /*4250*/  USEL UR38, UR38, URZ, UP0 ;  /* 0x0000003f26267287 */ /* 0x000fe20008000000 */
[----:B0-----:R-:W-:-:S05]  /*4260*/  IMAD.U32 R5, RZ, RZ, UR8 ;  /* 0x00000008ff057e24 */ /* 0x001fca000f8e00ff */
[----:B------:R-:W-:-:S04]  /*4270*/  LEA R4, R5, R4, 0x18 ;  /* 0x0000000405047211 */ /* 0x000fc800078ec0ff */
[----:B------:R-:W-:-:S13]  /*4280*/  R2UR UR8, R4 ;  /* 0x00000000040872ca */ /* 0x000fda00000e0000 */
[----:B------:R-:W-:-:S09]  /*4290*/  ULEA UR8, UR38, UR8, 0x3 ;  /* 0x0000000826087291 */ /* 0x000fd2000f8e183f */
[----:B------:R0:W1:Y:S01]  /*42a0*/  SYNCS.PHASECHK.TRANS64.TRYWAIT P1, [UR8+0x30830], R2 ;  /* 0x03083002ff0075a7 */ /* 0x0000620008020148 */
[----:B------:R-:W-:Y:S05]  /*42b0*/  @!P0 BRA `(.L_x_3467) ;  /* 0x0000000000048947 */ /* 0x000fea0003800000 */
[----:B------:R-:W-:Y:S01]  /*42c0*/  BPT.TRAP 0x1 ;  /* 0x000000040000795c */ /* 0x000fe20000300000 */
.L_x_3467:
[----:B-1----:R-:W-:Y:S05]  /*42d0*/  @P1 BRA `(.L_x_3468) ;  /* 0x0000000000081947 */ /* 0x002fea0003800000 */
[----:B------:R-:W1:Y:S02]  /*42e0*/  SYNCS.PHASECHK.TRANS64.TRYWAIT P1, [UR8+0x30830], R2 ;  /* 0x03083002ff0075a7 */ /* 0x000e640008020148 */
[----:B-1----:R-:W-:Y:S05]  /*42f0*/  @!P1 BRA `(.L_x_3469) ;  /* 0x000000c400f49947 */ /* 0x002fea0003800000 */
.L_x_3468:
[----:B------:R-:W-:Y:S01]  /*4300*/  R2UR UR40, R8 ;  /* 0x00000000082872ca */ /* 0x000fe200000e0000 */
[----:B------:R-:W-:Y:S01]  /*4310*/  UIMAD UR9, UR38, 0x900, UR4 ;  /* 0x00000900260978a4 */ /* 0x000fe2000f8e0204 */
        /* <DEDUP_REMOVED lines=13> */
[----:B------:R-:W-:Y:S01]  /*43f0*/  HGMMA.64x96x16.F32.BF16 R120, gdesc[UR40], RZ, !UPT, gsb0 ;  /* 0x01600000287879f0 */ /* 0x000fe2000c0018ff */
        /* <DEDUP_REMOVED lines=104> */
[----:B------:R-:W-:-:S04]  /*4a80*/  FMUL.FTZ R119, R119, R0 ;  /* 0x0000000077777220 */ /* 0x000fc80000410000 */
        /* <DEDUP_REMOVED lines=50> */
.L_x_3470:
[----:B------:R-:W-:Y:S01]  /*4db0*/  R2UR UR9, R4 ;  /* 0x00000000040972ca */ /* 0x000fe200000e0000 */
[----:B------:R-:W-:-:S05]  /*4dc0*/  IMAD.U32 R0, RZ, RZ, UR6 ;  /* 0x00000006ff007e24 */ /* 0x000fca000f8e00ff */
[----:B------:R-:W-:-:S07]  /*4dd0*/  SHF.L.U32 R0, R0, 0x1f, RZ ;  /* 0x0000001f00007819 */ /* 0x000fce00000006ff */
[----:B------:R-:W-:-:S09]  /*4de0*/  ULEA UR9, UR7, UR9, 0x3 ;  /* 0x0000000907097291 */ /* 0x000fd2000f8e183f */
[----:B------:R2:W3:Y:S01]  /*4df0*/  SYNCS.PHASECHK.TRANS64.TRYWAIT P1, [UR9+0x30850], R0 ;  /* 0x03085000ff0075a7 */ /* 0x0004e20008020149 */
[----:B------:R-:W-:Y:S05]  /*4e00*/  @!P0 BRA `(.L_x_3471) ;  /* 0x0000000000048947 */ /* 0x000fea0003800000 */
[----:B------:R-:W-:Y:S01]  /*4e10*/  BPT.TRAP 0x1 ;  /* 0x000000040000795c */ /* 0x000fe20000300000 */
.L_x_3471:
[----:B---3--:R-:W-:Y:S05]  /*4e20*/  @P1 BRA `(.L_x_3472) ;  /* 0x0000000000081947 */ /* 0x008fea0003800000 */
[----:B------:R-:W3:Y:S02]  /*4e30*/  SYNCS.PHASECHK.TRANS64.TRYWAIT P1, [UR9+0x30850], R0 ;  /* 0x03085000ff0075a7 */ /* 0x000ee40008020149 */
[----:B---3--:R-:W-:Y:S05]  /*4e40*/  @!P1 BRA `(.L_x_3473) ;  /* 0x000000bc00389947 */ /* 0x008fea0003800000 */
.L_x_3472:
        /* <DEDUP_REMOVED lines=34> */
[----:B------:R-:W-:Y:S03]  /*5070*/  HGMMA.64x192x16.F32.BF16 R24, R168, gdesc[UR4].tnspB, R24, gsb0 ;  /* 0x42e00004a8187df0 */ /* 0x000fe60008001818 */
[----:B------:R-:W-:Y:S02]  /*5080*/  WARPGROUP.DEPBAR.LE gsb0, 0x0 ;  /* 0x00008000000079c5 */ /* 0x000fe40000010000 */
[----:B------:R-:W-:Y:S05]  /*5090*/  @!P0 BRA `(.L_x_3474) ;  /* 0x0000000000048947 */ /* 0x000fea0003800000 */
[----:B------:R-:W-:Y:S01]  /*50a0*/  BPT.TRAP 0x1 ;  /* 0x000000040000795c */ /* 0x000fe20000300000 */
.L_x_3474:
[----:B0-2---:R-:W-:Y:S01]  /*50b0*/  FMNMX.FTZ R0, R120, R14, !PT ;  /* 0x0000000e78007209 */ /* 0x005fe20007810000 */
[----:B------:R-:W-:Y:S01]  /*50c0*/  UIADD3 UR8, UR8, 0x30840, URZ ;  /* 0x0003084008087890 */ /* 0x000fe2000fffe03f */
[----:B-1----:R-:W-:Y:S02]  /*50d0*/  FMNMX.FTZ R2, R122, R13, !PT ;  /* 0x0000000d7a027209 */ /* 0x002fe40007810000 */
        /* <DEDUP_REMOVED lines=46> */
[----:B------:R-:W-:Y:S01]  /*53c0*/  R2UR UR6, R5 ;  /* 0x00000000050672ca */ /* 0x000fe200000e0000 */
[----:B------:R-:W0:Y:S04]  /*53d0*/  SHFL.BFLY PT, R3, R0, 0x2, 0x1f ;  /* 0x0c401f0000037f89 */ /* 0x000e2800000e0000 */
[----:B------:R-:W1:Y:S08]  /*53e0*/  SHFL.BFLY PT, R21, R12, 0x2, 0x1f ;  /* 0x0c401f000c157f89 */ /* 0x000e7000000e0000 */
[----:B------:R-:W-:-:S09]  /*53f0*/  UPRMT UR8, UR6, 0x654, UR8 ;  /* 0x0000065406087896 */ /* 0x000fd20008000008 */
[----:B------:R-:W-:Y:S01]  /*5400*/  SYNCS.ARRIVE.TRANS64.RED.A1T0 RZ, [UR8], RZ ;  /* 0x000000ffffff79a7 */ /* 0x000fe20008100408 */
[----:B0-----:R-:W-:Y:S02]  /*5410*/  FMNMX.FTZ R15, R0, R3, !PT ;  /* 0x00000003000f7209 */ /* 0x001fe40007810000 */
[----:B-1----:R-:W-:-:S03]  /*5420*/  FMNMX.FTZ R21, R12, R21, !PT ;  /* 0x000000150c157209 */ /* 0x002fc60007810000 */
[----:B------:R-:W0:Y:S04]  /*5430*/  SHFL.BFLY PT, R2, R15, 0x1, 0x1f ;  /* 0x0c201f000f027f89 */ /* 0x000e2800000e0000 */
[----:B------:R-:W1:Y:S01]  /*5440*/  SHFL.BFLY PT, R20, R21, 0x1, 0x1f ;  /* 0x0c201f0015147f89 */ /* 0x000e6200000e0000 */
[----:B0-----:R-:W-:Y:S02]  /*5450*/  FMNMX.FTZ R3, R15, R2, !PT ;  /* 0x000000020f037209 */ /* 0x001fe40007810000 */
[----:B-1----:R-:W-:-:S03]  /*5460*/  FMNMX.FTZ R2, R21, R20, !PT ;  /* 0x0000001415027209 */ /* 0x002fc60007810000 */
[C---:B------:R-:W-:Y:S02]  /*5470*/  FADD.FTZ R14, -R3.reuse, R14 ;  /* 0x0000000e030e7221 */ /* 0x040fe40000010100 */
[----:B------:R-:W-:Y:S01]  /*5480*/  FADD.FTZ R0, -R2, R13 ;  /* 0x0000000d02007221 */ /* 0x000fe20000010100 */
[----:B------:R-:W-:Y:S01]  /*5490*/  FMUL.FTZ R13, R3, UR10 ;  /* 0x0000000a030d7c20 */ /* 0x000fe20008410000 */
[----:B------:R-:W-:Y:S02]  /*54a0*/  FMUL.FTZ R14, R14, UR10 ;  /* 0x0000000a0e0e7c20 */ /* 0x000fe40008410000 */
[----:B------:R-:W-:Y:S01]  /*54b0*/  FMUL.FTZ R0, R0, UR10 ;  /* 0x0000000a00007c20 */ /* 0x000fe20008410000 */
[--C-:B------:R-:W-:Y:S01]  /*54c0*/  FFMA.FTZ R184, R128, UR10, -R13.reuse ;  /* 0x0000000a80b87c23 */ /* 0x100fe2000801080d */
[--C-:B------:R-:W-:Y:S01]  /*54d0*/  FFMA.FTZ R128, R129, UR10, -R13.reuse ;  /* 0x0000000a81807c23 */ /* 0x100fe2000801080d */
[----:B------:R-:W-:Y:S01]  /*54e0*/  FMUL.FTZ R129, R2, UR10 ;  /* 0x0000000a02817c20 */ /* 0x000fe20008410000 */
[--C-:B------:R-:W-:Y:S01]  /*54f0*/  FFMA.FTZ R188, R120, UR10, -R13.reuse ;  /* 0x0000000a78bc7c23 */ /* 0x100fe2000801080d */
[--C-:B------:R-:W-:Y:S01]  /*5500*/  FFMA.FTZ R182, R140, UR10, -R13.reuse ;  /* 0x0000000a8cb67c23 */ /* 0x100fe2000801080d */
[----:B------:R-:W-:Y:S01]  /*5510*/  FFMA.FTZ R171, R121, UR10, -R13 ;  /* 0x0000000a79ab7c23 */ /* 0x000fe2000801080d */
[--C-:B------:R-:W-:Y:S01]  /*5520*/  FFMA.FTZ R189, R122, UR10, -R129.reuse ;  /* 0x0000000a7abd7c23 */ /* 0x100fe20008010881 */
[----:B------:R-:W-:Y:S01]  /*5530*/  FFMA.FTZ R140, R123, UR10, -R129 ;  /* 0x0000000a7b8c7c23 */ /* 0x000fe20008010881 */
[----:B------:R-:W-:Y:S01]  /*5540*/  MUFU.EX2 R12, R14 ;  /* 0x0000000e000c7308 */ /* 0x000fe20000000800 */
[----:B------:R-:W-:Y:S01]  /*5550*/  FFMA.FTZ R190, R124, UR10, -R13 ;  /* 0x0000000a7cbe7c23 */ /* 0x000fe2000801080d */
[----:B------:R-:W-:Y:S01]  /*5560*/  FFMA.FTZ R191, R126, UR10, -R129 ;  /* 0x0000000a7ebf7c23 */ /* 0x000fe20008010881 */
[--C-:B------:R-:W-:Y:S01]  /*5570*/  FFMA.FTZ R124, R137, UR10, -R13.reuse ;  /* 0x0000000a897c7c23 */ /* 0x100fe2000801080d */
[----:B------:R-:W-:Y:S01]  /*5580*/  FFMA.FTZ R169, R125, UR10, -R13 ;  /* 0x0000000a7da97c23 */ /* 0x000fe2000801080d */
[--C-:B------:R-:W-:Y:S01]  /*5590*/  FFMA.FTZ R137, R127, UR10, -R129.reuse ;  /* 0x0000000a7f897c23 */ /* 0x100fe20008010881 */
[----:B------:R-:W-:Y:S01]  /*55a0*/  FFMA.FTZ R185, R130, UR10, -R129 ;  /* 0x0000000a82b97c23 */ /* 0x000fe20008010881 */
[----:B------:R-:W-:Y:S01]  /*55b0*/  FFMA.FTZ R180, R136, UR10, -R13 ;  /* 0x0000000a88b47c23 */ /* 0x000fe2000801080d */
[----:B------:R-:W0:Y:S01]  /*55c0*/  MUFU.EX2 R188, R188 ;  /* 0x000000bc00bc7308 */ /* 0x000e220000000800 */
[----:B------:R-:W-:Y:S01]  /*55d0*/  FFMA.FTZ R136, R131, UR10, -R129 ;  /* 0x0000000a83887c23 */ /* 0x000fe20008010881 */
[----:B------:R-:W-:Y:S01]  /*55e0*/  FFMA.FTZ R186, R132, UR10, -R13 ;  /* 0x0000000a84ba7c23 */ /* 0x000fe2000801080d */
[----:B------:R-:W-:Y:S01]  /*55f0*/  FFMA.FTZ R187, R134, UR10, -R129 ;  /* 0x0000000a86bb7c23 */ /* 0x000fe20008010881 */
[----:B------:R-:W-:Y:S01]  /*5600*/  FFMA.FTZ R125, R133, UR10, -R13 ;  /* 0x0000000a857d7c23 */ /* 0x000fe2000801080d */
[--C-:B------:R-:W-:Y:S01]  /*5610*/  FFMA.FTZ R135, R135, UR10, -R129.reuse ;  /* 0x0000000a87877c23 */ /* 0x100fe20008010881 */
[--C-:B------:R-:W-:Y:S01]  /*5620*/  FFMA.FTZ R181, R138, UR10, -R129.reuse ;  /* 0x0000000a8ab57c23 */ /* 0x100fe20008010881 */
[--C-:B------:R-:W-:Y:S01]  /*5630*/  FFMA.FTZ R134, R139, UR10, -R129.reuse ;  /* 0x0000000a8b867c23 */ /* 0x100fe20008010881 */
[----:B------:R-:W-:Y:S01]  /*5640*/  MUFU.EX2 R0, R0 ;  /* 0x0000000000007308 */ /* 0x000fe20000000800 */
[----:B------:R-:W-:Y:S01]  /*5650*/  FFMA.FTZ R183, R142, UR10, -R129 ;  /* 0x0000000a8eb77c23 */ /* 0x000fe20008010881 */
[----:B------:R-:W-:Y:S01]  /*5660*/  FFMA.FTZ R121, R141, UR10, -R13 ;  /* 0x0000000a8d797c23 */ /* 0x000fe2000801080d */
[----:B------:R-:W-:Y:S01]  /*5670*/  FFMA.FTZ R133, R143, UR10, -R129 ;  /* 0x0000000a8f857c23 */ /* 0x000fe20008010881 */
[----:B------:R-:W-:Y:S01]  /*5680*/  FFMA.FTZ R176, R144, UR10, -R13 ;  /* 0x0000000a90b07c23 */ /* 0x000fe2000801080d */
[----:B------:R-:W-:Y:S01]  /*5690*/  FFMA.FTZ R177, R146, UR10, -R129 ;  /* 0x0000000a92b17c23 */ /* 0x000fe20008010881 */
[----:B------:R-:W-:Y:S01]  /*56a0*/  FFMA.FTZ R120, R145, UR10, -R13 ;  /* 0x0000000a91787c23 */ /* 0x000fe2000801080d */
[----:B------:R-:W-:Y:S01]  /*56b0*/  FFMA.FTZ R132, R147, UR10, -R129 ;  /* 0x0000000a93847c23 */ /* 0x000fe20008010881 */
[----:B------:R-:W1:Y:S01]  /*56c0*/  MUFU.EX2 R189, R189 ;  /* 0x000000bd00bd7308 */ /* 0x000e620000000800 */
[----:B0-----:R-:W-:Y:S01]  /*56d0*/  FFMA.FTZ R122, R12, R11, R188 ;  /* 0x0000000b0c7a7223 */ /* 0x001fe200000100bc */
[----:B------:R-:W-:Y:S01]  /*56e0*/  FFMA.FTZ R178, R148, UR10, -R13 ;  /* 0x0000000a94b27c23 */ /* 0x000fe2000801080d */
[----:B------:R-:W-:Y:S01]  /*56f0*/  FFMA.FTZ R179, R150, UR10, -R129 ;  /* 0x0000000a96b37c23 */ /* 0x000fe20008010881 */
[----:B------:R-:W-:Y:S01]  /*5700*/  FFMA.FTZ R21, R149, UR10, -R13 ;  /* 0x0000000a95157c23 */ /* 0x000fe2000801080d */
[----:B------:R-:W-:Y:S01]  /*5710*/  FFMA.FTZ R131, R151, UR10, -R129 ;  /* 0x0000000a97837c23 */ /* 0x000fe20008010881 */
[----:B------:R-:W-:Y:S01]  /*5720*/  FFMA.FTZ R172, R152, UR10, -R13 ;  /* 0x0000000a98ac7c23 */ /* 0x000fe2000801080d */
[----:B------:R-:W-:Y:S01]  /*5730*/  FFMA.FTZ R173, R154, UR10, -R129 ;  /* 0x0000000a9aad7c23 */ /* 0x000fe20008010881 */
[----:B------:R-:W0:Y:S01]  /*5740*/  MUFU.EX2 R171, R171 ;  /* 0x000000ab00ab7308 */ /* 0x000e220000000800 */
[----:B------:R-:W-:Y:S01]  /*5750*/  FFMA.FTZ R20, R153, UR10, -R13 ;  /* 0x0000000a99147c23 */ /* 0x000fe2000801080d */
[----:B------:R-:W-:Y:S01]  /*5760*/  FFMA.FTZ R130, R155, UR10, -R129 ;  /* 0x0000000a9b827c23 */ /* 0x000fe20008010881 */
[----:B------:R-:W-:Y:S01]  /*5770*/  FFMA.FTZ R174, R156, UR10, -R13 ;  /* 0x0000000a9cae7c23 */ /* 0x000fe2000801080d */
[----:B------:R-:W-:Y:S01]  /*5780*/  FFMA.FTZ R175, R158, UR10, -R129 ;  /* 0x0000000a9eaf7c23 */ /* 0x000fe20008010881 */
[----:B------:R-:W-:Y:S01]  /*5790*/  FFMA.FTZ R15, R157, UR10, -R13 ;  /* 0x0000000a9d0f7c23 */ /* 0x000fe2000801080d */
[----:B------:R-:W-:Y:S01]  /*57a0*/  FFMA.FTZ R127, R159, UR10, -R129 ;  /* 0x0000000a9f7f7c23 */ /* 0x000fe20008010881 */
[----:B------:R-:W-:Y:S01]  /*57b0*/  FFMA.FTZ R168, R160, UR10, -R13 ;  /* 0x0000000aa0a87c23 */ /* 0x000fe2000801080d */
[----:B------:R-:W2:Y:S01]  /*57c0*/  MUFU.EX2 R140, R140 ;  /* 0x0000008c008c7308 */ /* 0x000ea20000000800 */
[----:B-1----:R-:W-:Y:S01]  /*57d0*/  FFMA.FTZ R11, R0, R10, R189 ;  /* 0x0000000a000b7223 */ /* 0x002fe200000100bd */
[----:B------:R-:W-:Y:S01]  /*57e0*/  FFMA.FTZ R14, R161, UR10, -R13 ;  /* 0x0000000aa10e7c23 */ /* 0x000fe2000801080d */
[----:B------:R-:W-:Y:S01]  /*57f0*/  FFMA.FTZ R126, R163, UR10, -R129 ;  /* 0x0000000aa37e7c23 */ /* 0x000fe20008010881 */
[--C-:B------:R-:W-:Y:S01]  /*5800*/  FFMA.FTZ R170, R164, UR10, -R13.reuse ;  /* 0x0000000aa4aa7c23 */ /* 0x100fe2000801080d */
[----:B------:R-:W-:-:S03]  /*5810*/  FFMA.FTZ R13, R165, UR10, -R13 ;  /* 0x0000000aa50d7c23 */ /* 0x000fc6000801080d */
        /* <DEDUP_REMOVED lines=41> */
[----:B-1----:R-:W-:Y:S01]  /*5ab0*/  FADD.FTZ R11, R121, R122 ;  /* 0x0000007a790b7221 */ /* 0x002fe20000010000 */
[----:B------:R-:W-:-:S06]  /*5ac0*/  FFMA.FTZ R122, R162, UR10, -R129 ;  /* 0x0000000aa27a7c23 */ /* 0x000fcc0008010881 */
        /* <DEDUP_REMOVED lines=10> */
[--C-:B------:R-:W-:Y:S01]  /*5b70*/  FFMA.FTZ R123, R166, UR10, -R129.reuse ;  /* 0x0000000aa67b7c23 */ /* 0x100fe20008010881 */
[----:B------:R-:W-:-:S05]  /*5b80*/  FFMA.FTZ R129, R167, UR10, -R129 ;  /* 0x0000000aa7817c23 */ /* 0x000fca0008010881 */
        /* <DEDUP_REMOVED lines=40> */
.L_x_3475:
[----:B------:R-:W-:Y:S01]  /*5e10*/  R2UR UR6, R5 ;  /* 0x00000000050672ca */ /* 0x000fe200000e0000 */
[----:B------:R-:W-:Y:S01]  /*5e20*/  UISETP.GT.AND UP0, UPT, UR5, UR60, UPT ;  /* 0x0000003c0500728c */ /* 0x000fe2000bf04270 */
[----:B------:R-:W-:Y:S01]  /*5e30*/  F2FP.BF16.F32.PACK_AB R188, R171, R188 ;  /* 0x000000bcabbc723e */ /* 0x000fe200000010ff */
[----:B------:R-:W-:Y:S01]  /*5e40*/  UIADD3 UR9, UR9, 0x30860, URZ ;  /* 0x0003086009097890 */ /* 0x000fe2000fffe03f */
[----:B------:R-:W-:Y:S01]  /*5e50*/  F2FP.BF16.F32.PACK_AB R190, R169, R190 ;  /* 0x000000bea9be723e */ /* 0x000fe200000010ff */
[----:B------:R-:W-:Y:S01]  /*5e60*/  UIADD3 UR5, UR5, -0x1, URZ ;  /* 0xffffffff05057890 */ /* 0x000fe2000fffe03f */
[----:B------:R-:W-:Y:S01]  /*5e70*/  F2FP.BF16.F32.PACK_AB R168, R14, R168 ;  /* 0x000000a80ea8723e */ /* 0x000fe200000010ff */
[----:B------:R-:W-:Y:S01]  /*5e80*/  UMOV UR7, UR38 ;  /* 0x0000002600077c82 */ /* 0x000fe20008000000 */
[----:B------:R-:W-:Y:S01]  /*5e90*/  PLOP3.LUT P1, PT, PT, PT, UP0, 0x80, 0x0 ;  /* 0x000000000000781c */ /* 0x000fe20003f2f008 */
[----:B------:R-:W-:Y:S01]  /*5ea0*/  IMAD.MOV.U32 R14, RZ, RZ, R3 ;  /* 0x000000ffff0e7224 */ /* 0x000fe200078e0003 */
[----:B------:R-:W-:Y:S01]  /*5eb0*/  F2FP.BF16.F32.PACK_AB R170, R13, R170 ;  /* 0x000000aa0daa723e */ /* 0x000fe200000010ff */
[----:B------:R-:W-:Y:S01]  /*5ec0*/  IMAD.MOV.U32 R13, RZ, RZ, R2 ;  /* 0x000000ffff0d7224 */ /* 0x000fe200078e0002 */
[----:B------:R-:W-:Y:S01]  /*5ed0*/  F2FP.BF16.F32.PACK_AB R189, R140, R189 ;  /* 0x000000bd8cbd723e */ /* 0x000fe200000010ff */
[----:B------:R-:W-:Y:S01]  /*5ee0*/  UPRMT UR9, UR6, 0x654, UR9 ;  /* 0x0000065406097896 */ /* 0x000fe20008000009 */
[----:B------:R-:W-:-:S02]  /*5ef0*/  F2FP.BF16.F32.PACK_AB R191, R137, R191 ;  /* 0x000000bf89bf723e */ /* 0x000fc400000010ff */
[----:B------:R-:W-:Y:S01]  /*5f00*/  UMOV UR6, UR39 ;  /* 0x0000002700067c82 */ /* 0x000fe20008000000 */
[----:B------:R-:W-:Y:S02]  /*5f10*/  F2FP.BF16.F32.PACK_AB R184, R128, R184 ;  /* 0x000000b880b8723e */ /* 0x000fe400000010ff */
[----:B------:R-:W-:Y:S02]  /*5f20*/  F2FP.BF16.F32.PACK_AB R185, R136, R185 ;  /* 0x000000b988b9723e */ /* 0x000fe400000010ff */
[----:B------:R-:W-:Y:S01]  /*5f30*/  F2FP.BF16.F32.PACK_AB R186, R125, R186 ;  /* 0x000000ba7dba723e */ /* 0x000fe200000010ff */
        /* <DEDUP_REMOVED lines=15> */
[----:B------:R-:W-:Y:S01]  /*6030*/  F2FP.BF16.F32.PACK_AB R171, R129, R123 ;  /* 0x0000007b81ab723e */ /* 0x000fe200000010ff */
[----:B------:R-:W-:Y:S06]  /*6040*/  @P1 BRA `(.L_x_3476) ;  /* 0xffffffe000541947 */ /* 0x000fec000383ffff */
.L_x_3465:
        /* <DEDUP_REMOVED lines=99> */
.L_x_3477:
[----:B------:R-:W-:Y:S02]  /*6680*/  IMAD.U32 R0, RZ, RZ, UR39 ;  /* 0x00000027ff007e24 */ /* 0x000fe4000f8e00ff */
[----:B------:R-:W-:-:S03]  /*6690*/  IMAD.U32 R13, RZ, RZ, UR38 ;  /* 0x00000026ff0d7e24 */ /* 0x000fc6000f8e00ff */
[----:B------:R-:W-:Y:S01]  /*66a0*/  SHF.L.U32 R0, R0, 0x1f, RZ ;  /* 0x0000001f00007819 */ /* 0x000fe200000006ff */
[----:B------:R-:W-:-:S04]  /*66b0*/  IMAD R13, R13, 0x8, R4 ;  /* 0x000000080d0d7824 */ /* 0x000fc800078e0204 */
[----:B------:R0:W1:Y:S01]  /*66c0*/  SYNCS.PHASECHK.TRANS64.TRYWAIT P1, [R13+URZ+0x30850], R0 ;  /* 0x030850000d0075a7 */ /* 0x000062000802017f */
[----:B------:R-:W-:Y:S05]  /*66d0*/  @!P0 BRA `(.L_x_3478) ;  /* 0x0000000000048947 */ /* 0x000fea0003800000 */
[----:B------:R-:W-:Y:S01]  /*66e0*/  BPT.TRAP 0x1 ;  /* 0x000000040000795c */ /* 0x000fe20000300000 */
.L_x_3478:
[----:B------:R-:W-:Y:S02]  /*66f0*/  VIADD R4, R4, 0x400 ;  /* 0x0000040004047836 */ /* 0x000fe40000000000 */
[----:B------:R-:W-:-:S03]  /*6700*/  IMAD.U32 R7, RZ, RZ, UR38 ;  /* 0x00000026ff077e24 */ /* 0x000fc6000f8e00ff */
[----:B------:R-:W-:-:S04]  /*6710*/  SHF.R.U32.HI R4, RZ, 0x4, R4 ;  /* 0x00000004ff047819 */ /* 0x000fc80000011604 */
[----:B------:R-:W-:-:S04]  /*6720*/  LOP3.LUT R4, R4, 0x3fff, RZ, 0xc0, !PT ;  /* 0x00003fff04047812 */ /* 0x000fc800078ec0ff */
[----:B------:R-:W-:Y:S01]  /*6730*/  LOP3.LUT R4, R4, 0x3000000, RZ, 0xfc, !PT ;  /* 0x0300000004047812 */ /* 0x000fe200078efcff */
[----:B-1----:R-:W-:Y:S06]  /*6740*/  @P1 BRA `(.L_x_3479) ;  /* 0x0000000000081947 */ /* 0x002fec0003800000 */
[----:B------:R-:W1:Y:S02]  /*6750*/  SYNCS.PHASECHK.TRANS64.TRYWAIT P1, [R13+URZ+0x30850], R0 ;  /* 0x030850000d0075a7 */ /* 0x000e64000802017f */
[----:B-1----:R-:W-:Y:S05]  /*6760*/  @!P1 BRA `(.L_x_3480) ;  /* 0x000000a400089947 */ /* 0x002fea0003800000 */
.L_x_3479:
[----:B------:R-:W-:Y:S01]  /*6770*/  IMAD R6, R7, 0x900, R4 ;  /* 0x0000090007067824 */ /* 0x000fe200078e0204 */
[----:B------:R-:W-:Y:S05]  /*6780*/  WARPSYNC.ALL ;  /* 0x0000000000007948 */ /* 0x000fea0003800000 */
[----:B------:R-:W-:Y:S01]  /*6790*/  IMAD.MOV.U32 R7, RZ, RZ, 0x40000040 ;  /* 0x40000040ff077424 */ /* 0x000fe200078e00ff */
[C---:B------:R-:W-:Y:S01]  /*67a0*/  R2UR UR6, R6.reuse ;  /* 0x00000000060672ca */ /* 0x040fe200000e0000 */
[----:B------:R-:W-:Y:S01]  /*67b0*/  WARPGROUP.ARRIVE ;  /* 0x00000000000079c5 */ /* 0x000fe20000000000 */
[----:B------:R-:W-:Y:S01]  /*67c0*/  VIADD R8, R6, 0x80 ;  /* 0x0000008006087836 */ /* 0x000fe20000000000 */
[----:B01----:R-:W0:Y:S01]  /*67d0*/  SHFL.BFLY PT, R0, R11, 0x2, 0x1f ;  /* 0x0c401f000b007f89 */ /* 0x003e2200000e0000 */
[----:B------:R-:W-:Y:S01]  /*67e0*/  R2UR UR7, R7 ;  /* 0x00000000070772ca */ /* 0x000fe200000e0000 */
[----:B------:R-:W-:-:S02]  /*67f0*/  IMAD.MOV.U32 R9, RZ, RZ, 0x40000040 ;  /* 0x40000040ff097424 */ /* 0x000fc400078e00ff */
[----:B------:R-:W-:-:S10]  /*6800*/  IMAD.MOV.U32 R7, RZ, RZ, 0x40000040 ;  /* 0x40000040ff077424 */ /* 0x000fd400078e00ff */
[----:B------:R-:W-:Y:S01]  /*6810*/  HGMMA.64x192x16.F32.BF16 R24, R188, gdesc[UR4].tnspB, R24, gsb0 ;  /* 0x42e00004bc187df0 */ /* 0x000fe20008001818 */
[----:B------:R-:W-:Y:S01]  /*6820*/  R2UR UR6, R8 ;  /* 0x00000000080672ca */ /* 0x000fe200000e0000 */
[----:B------:R-:W-:Y:S01]  /*6830*/  VIADD R8, R6, 0x100 ;  /* 0x0000010006087836 */ /* 0x000fe20000000000 */
[----:B------:R-:W-:Y:S01]  /*6840*/  R2UR UR7, R9 ;  /* 0x00000000090772ca */ /* 0x000fe200000e0000 */
[----:B------:R-:W-:Y:S02]  /*6850*/  IMAD.MOV.U32 R9, RZ, RZ, 0x40000040 ;  /* 0x40000040ff097424 */ /* 0x000fe400078e00ff */
[----:B0-----:R-:W-:Y:S01]  /*6860*/  FADD.FTZ R0, R0, R11 ;  /* 0x0000000b00007221 */ /* 0x001fe20000010000 */
[----:B------:R-:W-:Y:S02]  /*6870*/  WARPGROUP.DEPBAR.LE gsb0, 0x0 ;  /* 0x00008000000079c5 */ /* 0x000fe40000010000 */
[----:B------:R-:W-:-:S11]  /*6880*/  WARPGROUP.ARRIVE ;  /* 0x00000000000079c5 */ /* 0x000fd60000000000 */
[----:B------:R-:W-:Y:S01]  /*6890*/  HGMMA.64x192x16.F32.BF16 R24, R184, gdesc[UR4].tnspB, R24, gsb0 ;  /* 0x42e00004b8187df0 */ /* 0x000fe20008001818 */
[----:B------:R-:W-:Y:S01]  /*68a0*/  R2UR UR6, R8 ;  /* 0x00000000080672ca */ /* 0x000fe200000e0000 */
[----:B------:R-:W-:Y:S01]  /*68b0*/  VIADD R8, R6, 0x180 ;  /* 0x0000018006087836 */ /* 0x000fe20000000000 */
[----:B------:R-:W-:Y:S02]  /*68c0*/  R2UR UR7, R9 ;  /* 0x00000000090772ca */ /* 0x000fe400000e0000 */
[----:B------:R-:W-:Y:S01]  /*68d0*/  MOV R9, 0x40000040 ;  /* 0x4000004000097802 */ /* 0x000fe20000000f00 */
[----:B------:R-:W-:Y:S02]  /*68e0*/  WARPGROUP.DEPBAR.LE gsb0, 0x0 ;  /* 0x00008000000079c5 */ /* 0x000fe40000010000 */
[----:B------:R-:W-:-:S12]  /*68f0*/  WARPGROUP.ARRIVE ;  /* 0x00000000000079c5 */ /* 0x000fd80000000000 */
[----:B------:R-:W-:Y:S01]  /*6900*/  HGMMA.64x192x16.F32.BF16 R24, R180, gdesc[UR4].tnspB, R24, gsb0 ;  /* 0x42e00004b4187df0 */ /* 0x000fe20008001818 */
[----:B------:R-:W-:Y:S01]  /*6910*/  R2UR UR6, R8 ;  /* 0x00000000080672ca */ /* 0x000fe200000e0000 */
[C---:B------:R-:W-:Y:S01]  /*6920*/  VIADD R8, R6.reuse, 0x200 ;  /* 0x0000020006087836 */ /* 0x040fe20000000000 */
[----:B------:R-:W-:Y:S01]  /*6930*/  R2UR UR7, R9 ;  /* 0x00000000090772ca */ /* 0x000fe200000e0000 */
[----:B------:R-:W-:Y:S02]  /*6940*/  IMAD.MOV.U32 R9, RZ, RZ, 0x40000040 ;  /* 0x40000040ff097424 */ /* 0x000fe400078e00ff */
[----:B------:R-:W-:Y:S01]  /*6950*/  VIADD R6, R6, 0x280 ;  /* 0x0000028006067836 */ /* 0x000fe20000000000 */
[----:B------:R-:W-:Y:S02]  /*6960*/  WARPGROUP.DEPBAR.LE gsb0, 0x0 ;  /* 0x00008000000079c5 */ /* 0x000fe40000010000 */
[----:B------:R-:W-:-:S11]  /*6970*/  WARPGROUP.ARRIVE ;  /* 0x00000000000079c5 */ /* 0x000fd60000000000 */
[----:B------:R-:W-:Y:S01]  /*6980*/  HGMMA.64x192x16.F32.BF16 R24, R176, gdesc[UR4].tnspB, R24, gsb0 ;  /* 0x42e00004b0187df0 */ /* 0x000fe20008001818 */
[----:B------:R-:W-:Y:S01]  /*6990*/  R2UR UR6, R8 ;  /* 0x00000000080672ca */ /* 0x000fe200000e0000 */
[----:B------:R-:W-:Y:S01]  /*69a0*/  IMAD.U32 R8, RZ, RZ, UR10 ;  /* 0x0000000aff087e24 */ /* 0x000fe2000f8e00ff */
[----:B------:R-:W-:Y:S01]  /*69b0*/  R2UR UR7, R9 ;  /* 0x00000000090772ca */ /* 0x000fe200000e0000 */
[----:B------:R-:W-:Y:S02]  /*69c0*/  WARPGROUP.DEPBAR.LE gsb0, 0x0 ;  /* 0x00008000000079c5 */ /* 0x000fe40000010000 */
[----:B------:R-:W-:-:S14]  /*69d0*/  WARPGROUP.ARRIVE ;  /* 0x00000000000079c5 */ /* 0x000fdc0000000000 */
[----:B------:R-:W-:Y:S01]  /*69e0*/  HGMMA.64x192x16.F32.BF16 R24, R172, gdesc[UR4].tnspB, R24, gsb0 ;  /* 0x42e00004ac187df0 */ /* 0x000fe20008001818 */
[----:B------:R-:W-:Y:S02]  /*69f0*/  R2UR UR6, R6 ;  /* 0x00000000060672ca */ /* 0x000fe400000e0000 */
[----:B------:R-:W-:Y:S02]  /*6a00*/  R2UR UR7, R7 ;  /* 0x00000000070772ca */ /* 0x000fe400000e0000 */
[----:B------:R-:W0:Y:S02]  /*6a10*/  SHFL.BFLY PT, R7, R10, 0x2, 0x1f ;  /* 0x0c401f000a077f89 */ /* 0x000e2400000e0000 */
[----:B0-----:R-:W-:Y:S01]  /*6a20*/  FADD.FTZ R4, R7, R10 ;  /* 0x0000000a07047221 */ /* 0x001fe20000010000 */
[----:B------:R-:W-:Y:S01]  /*6a30*/  IMAD.U32 R10, RZ, RZ, UR10 ;  /* 0x0000000aff0a7e24 */ /* 0x000fe2000f8e00ff */
[----:B------:R-:W0:Y:S04]  /*6a40*/  SHFL.BFLY PT, R7, R0, 0x1, 0x1f ;  /* 0x0c201f0000077f89 */ /* 0x000e2800000e0000 */
[----:B------:R-:W1:Y:S01]  /*6a50*/  SHFL.BFLY PT, R9, R4, 0x1, 0x1f ;  /* 0x0c201f0004097f89 */ /* 0x000e6200000e0000 */
[----:B0-----:R-:W-:Y:S01]  /*6a60*/  FADD.FTZ R12, R0, R7 ;  /* 0x00000007000c7221 */ /* 0x001fe20000010000 */
[----:B------:R-:W-:Y:S01]  /*6a70*/  CS2R R6, SRZ ;  /* 0x0000000000067805 */ /* 0x000fe2000001ff00 */
[----:B------:R-:W-:-:S02]  /*6a80*/  IMAD.MOV.U32 R0, RZ, RZ, -0x800000 ;  /* 0xff800000ff007424 */ /* 0x000fc400078e00ff */
        /* <DEDUP_REMOVED lines=16> */
[----:B------:R-:W-:Y:S03]  /*6b90*/  HGMMA.64x192x16.F32.BF16 R24, R168, gdesc[UR4].tnspB, R24, gsb0 ;  /* 0x42e00004a8187df0 */ /* 0x000fe60008001818 */
[----:B------:R-:W-:Y:S02]  /*6ba0*/  WARPGROUP.DEPBAR.LE gsb0, 0x0 ;  /* 0x00008000000079c5 */ /* 0x000fe40000010000 */
[----:B--23--:R-:W-:Y:S05]  /*6bb0*/  @!P0 BRA `(.L_x_3481) ;  /* 0x0000000000048947 */ /* 0x00cfea0003800000 */
[----:B------:R-:W-:Y:S01]  /*6bc0*/  BPT.TRAP 0x1 ;  /* 0x000000040000795c */ /* 0x000fe20000300000 */
.L_x_3481:
[----:B------:R-:W-:Y:S01]  /*6bd0*/  R2UR UR4, R215 ;  /* 0x00000000d70472ca */ /* 0x000fe200000e0000 */
[----:B------:R-:W-:Y:S01]  /*6be0*/  VIADD R2, R13, 0x30860 ;  /* 0x000308600d027836 */ /* 0x000fe20000000000 */
[----:B------:R-:W-:Y:S01]  /*6bf0*/  UIADD3 UR38, UR38, 0x1, URZ ;  /* 0x0000000126267890 */ /* 0x000fe2000fffe03f */
[-C--:B------:R-:W-:Y:S01]  /*6c00*/  FMUL.FTZ R24, R24, R7.reuse ;  /* 0x0000000718187220 */ /* 0x080fe20000410000 */
[-C--:B------:R-:W-:Y:S01]  /*6c10*/  FMUL.FTZ R25, R25, R7.reuse ;  /* 0x0000000719197220 */ /* 0x080fe20000410000 */
[-C--:B------:R-:W-:Y:S01]  /*6c20*/  FMUL.FTZ R28, R28, R7.reuse ;  /* 0x000000071c1c7220 */ /* 0x080fe20000410000 */
[----:B------:R-:W-:Y:S01]  /*6c30*/  PRMT R2, R5, 0x654, R2 ;  /* 0x0000065405027816 */ /* 0x000fe20000000002 */
[----:B------:R-:W-:Y:S01]  /*6c40*/  UISETP.NE.AND UP0, UPT, UR38, 0x2, UPT ;  /* 0x000000022600788c */ /* 0x000fe2000bf05270 */
[-C--:B------:R-:W-:Y:S01]  /*6c50*/  FMUL.FTZ R29, R29, R7.reuse ;  /* 0x000000071d1d7220 */ /* 0x080fe20000410000 */
[-C--:B------:R-:W-:Y:S01]  /*6c60*/  FMUL.FTZ R32, R32, R7.reuse ;  /* 0x0000000720207220 */ /* 0x080fe20000410000 */
[----:B------:R1:W-:Y:S01]  /*6c70*/  SYNCS.ARRIVE.TRANS64.RED.A1T0 RZ, [R2+URZ], RZ ;  /* 0x000000ff02ff79a7 */ /* 0x0003e2000810043f */
[-C--:B------:R-:W-:Y:S01]  /*6c80*/  FMUL.FTZ R33, R33, R7.reuse ;  /* 0x0000000721217220 */ /* 0x080fe20000410000 */
[-C--:B------:R-:W-:Y:S01]  /*6c90*/  FMUL.FTZ R36, R36, R7.reuse ;  /* 0x0000000724247220 */ /* 0x080fe20000410000 */
[----:B------:R-:W-:Y:S01]  /*6ca0*/  UIADD3 UR4, UR4, 0x1, URZ ;  /* 0x0000000104047890 */ /* 0x000fe2000fffe03f */
[-C--:B------:R-:W-:Y:S01]  /*6cb0*/  FMUL.FTZ R37, R37, R7.reuse ;  /* 0x0000000725257220 */ /* 0x080fe20000410000 */
[-C--:B------:R-:W-:Y:S01]  /*6cc0*/  FMUL.FTZ R40, R40, R7.reuse ;  /* 0x0000000728287220 */ /* 0x080fe20000410000 */
[-C--:B------:R-:W-:Y:S01]  /*6cd0*/  FMUL.FTZ R41, R41, R7.reuse ;  /* 0x0000000729297220 */ /* 0x080fe20000410000 */
[-C--:B------:R-:W-:Y:S01]  /*6ce0*/  FMUL.FTZ R44, R44, R7.reuse ;  /* 0x000000072c2c7220 */ /* 0x080fe20000410000 */
[-C--:B------:R-:W-:Y:S01]  /*6cf0*/  FMUL.FTZ R45, R45, R7.reuse ;  /* 0x000000072d2d7220 */ /* 0x080fe20000410000 */
[----:B------:R-:W-:Y:S01]  /*6d00*/  IMAD.U32 R215, RZ, RZ, UR4 ;  /* 0x00000004ffd77e24 */ /* 0x000fe2000f8e00ff */
        /* <DEDUP_REMOVED lines=19> */
[-C--:B-1----:R-:W-:Y:S01]  /*6e40*/  FMUL.FTZ R2, R84, R7.reuse ;  /* 0x0000000754027220 */ /* 0x082fe20000410000 */
        /* <DEDUP_REMOVED lines=18> */
[-C--:B0-----:R-:W-:Y:S01]  /*6f70*/  FMUL.FTZ R26, R26, R6.reuse ;  /* 0x000000061a1a7220 */ /* 0x081fe20000410000 */
        /* <DEDUP_REMOVED lines=48> */
[----:B------:R-:W-:-:S12]  /*7280*/  ULOP3.LUT UR39, UR39, UR4, URZ, 0x3c, !UPT ;  /* 0x0000000427277292 */ /* 0x000fd8000f8e3c3f */
.L_x_3457:
        /* <DEDUP_REMOVED lines=11> */
[----:B------:R-:W2:Y:S01]  /*7340*/  LDL R5, [R1+0x24] ;  /* 0x0000240001057983 */ /* 0x000ea20000100800 */
[----:B------:R-:W0:Y:S01]  /*7350*/  S2UR UR4, SR_SWINHI ;  /* 0x00000000000479c3 */ /* 0x000e220000002f00 */
[----:B------:R-:W-:Y:S01]  /*7360*/  IMAD.MOV.U32 R8, RZ, RZ, 0x2 ;  /* 0x00000002ff087424 */ /* 0x000fe200078e00ff */
[----:B------:R-:W-:Y:S01]  /*7370*/  R2UR UR20, R18 ;  /* 0x00000000121472ca */ /* 0x000fe200000e0000 */
[----:B------:R-:W-:Y:S01]  /*7380*/  ULDC.64 UR14, c[0x0][0xc00] ;  /* 0x00030000000e7ab9 */ /* 0x000fe20000000a00 */
[----:B------:R-:W-:Y:S01]  /*7390*/  R2UR UR17, R214 ;  /* 0x00000000d61172ca */ /* 0x000fe200000e0000 */
[----:B------:R-:W3:Y:S01]  /*73a0*/  LDL R140, [R1+0x20] ;  /* 0x00002000018c7983 */ /* 0x000ee20000100800 */
[----:B------:R-:W-:Y:S02]  /*73b0*/  R2UR UR19, R212 ;  /* 0x00000000d41372ca */ /* 0x000fe400000e0000 */
[----:B------:R-:W-:Y:S02]  /*73c0*/  R2UR UR18, R23 ;  /* 0x00000000171272ca */ /* 0x000fe400000e0000 */
[----:B------:R-:W-:Y:S01]  /*73d0*/  R2UR UR22, R211 ;  /* 0x00000000d31672ca */ /* 0x000fe200000e0000 */
[----:B------:R-:W-:Y:S01]  /*73e0*/  UMOV UR10, UR8 ;  /* 0x00000008000a7c82 */ /* 0x000fe20008000000 */
[----:B0-----:R-:W-:Y:S01]  /*73f0*/  UMOV UR11, UR4 ;  /* 0x00000004000b7c82 */ /* 0x001fe20008000000 */
[----:B------:R-:W-:-:S04]  /*7400*/  USHF.L.U32 UR4, UR61, 0x2, URZ ;  /* 0x000000023d047899 */ /* 0x000fc8000800063f */
[----:B------:R-:W-:Y:S02]  /*7410*/  USHF.L.U64.HI UR16, UR61, 0x2, UR17 ;  /* 0x000000023d107899 */ /* 0x000fe40008010211 */
[----:B------:R-:W-:-:S04]  /*7420*/  UIADD3 UR9, UP0, UR4, UR14, URZ ;  /* 0x0000000e04097290 */ /* 0x000fc8000ff1e03f */
[----:B------:R-:W-:Y:S01]  /*7430*/  UIADD3.X UR12, UR16, UR15, URZ, UP0, !UPT ;  /* 0x0000000f100c7290 */ /* 0x000fe200087fe43f */
[----:B------:R-:W-:Y:S01]  /*7440*/  BAR.SYNC.DEFER_BLOCKING 0x1, 0x100 ;  /* 0x0044000000007b1d */ /* 0x000fe20000010000 */
[----:B--2---:R-:W-:-:S03]  /*7450*/  IMAD.WIDE R8, R5, R8, UR10 ;  /* 0x0000000a05087e25 */ /* 0x004fc6000f8e0208 */
[C---:B------:R-:W-:Y:S02]  /*7460*/  LOP3.LUT R5, R8.reuse, 0x380, RZ, 0xc0, !PT ;  /* 0x0000038008057812 */ /* 0x040fe400078ec0ff */
[C---:B------:R-:W-:Y:S02]  /*7470*/  IADD3 R6, P2, R8.reuse, 0x20, RZ ;  /* 0x0000002008067810 */ /* 0x040fe40007f5e0ff */
[C---:B------:R-:W-:Y:S02]  /*7480*/  IADD3 R11, P1, R8.reuse, 0x40, RZ ;  /* 0x00000040080b7810 */ /* 0x040fe40007f3e0ff */
[C---:B------:R-:W-:Y:S02]  /*7490*/  IADD3 R133, P6, R8.reuse, 0x60, RZ ;  /* 0x0000006008857810 */ /* 0x040fe40007fde0ff */
[C---:B------:R-:W-:Y:S02]  /*74a0*/  IADD3 R135, P5, R8.reuse, 0x4000, RZ ;  /* 0x0000400008877810 */ /* 0x040fe40007fbe0ff */
[----:B------:R-:W-:Y:S01]  /*74b0*/  SHF.R.U64 R5, R5, 0x3, RZ ;  /* 0x0000000305057819 */ /* 0x000fe200000012ff */
[--C-:B------:R-:W-:Y:S01]  /*74c0*/  IMAD.X R13, RZ, RZ, R9.reuse, P2 ;  /* 0x000000ffff0d7224 */ /* 0x100fe200010e0609 */
[C---:B------:R-:W-:Y:S01]  /*74d0*/  IADD3 R88, P0, R8.reuse, 0x4020, RZ ;  /* 0x0000402008587810 */ /* 0x040fe20007f1e0ff */
[--C-:B------:R-:W-:Y:S01]  /*74e0*/  IMAD.X R15, RZ, RZ, R9.reuse, P1 ;  /* 0x000000ffff0f7224 */ /* 0x100fe200008e0609 */
[C---:B------:R-:W-:Y:S01]  /*74f0*/  IADD3 R137, P4, R8.reuse, 0x4040, RZ ;  /* 0x0000404008897810 */ /* 0x040fe20007f9e0ff */
[--C-:B------:R-:W-:Y:S01]  /*7500*/  IMAD.X R85, RZ, RZ, R9.reuse, P6 ;  /* 0x000000ffff557224 */ /* 0x100fe200030e0609 */
[C---:B------:R-:W-:Y:S01]  /*7510*/  IADD3 R139, P3, R8.reuse, 0x4060, RZ ;  /* 0x00004060088b7810 */ /* 0x040fe20007f7e0ff */
[----:B------:R-:W-:Y:S01]  /*7520*/  IMAD.X R87, RZ, RZ, R9, P5 ;  /* 0x000000ffff577224 */ /* 0x000fe200028e0609 */
[----:B------:R-:W-:-:S02]  /*7530*/  IADD3 R94, P2, R8, 0x8000, RZ ;  /* 0x00008000085e7810 */ /* 0x000fc40007f5e0ff */
[C---:B------:R-:W-:Y:S02]  /*7540*/  IADD3 R128, P1, R8.reuse, 0x8020, RZ ;  /* 0x0000802008807810 */ /* 0x040fe40007f3e0ff */
[C---:B------:R-:W-:Y:S02]  /*7550*/  IADD3 R141, P6, R8.reuse, 0x8040, RZ ;  /* 0x00008040088d7810 */ /* 0x040fe40007fde0ff */
[----:B------:R-:W-:Y:S02]  /*7560*/  IADD3 R143, P5, R8, 0x8060, RZ ;  /* 0x00008060088f7810 */ /* 0x000fe40007fbe0ff */
[----:B------:R-:W-:Y:S02]  /*7570*/  LOP3.LUT R8, R5, R8, RZ, 0x3c, !PT ;  /* 0x0000000805087212 */ /* 0x000fe400078e3cff */
[----:B------:R-:W-:Y:S02]  /*7580*/  LOP3.LUT R5, R6, 0x380, RZ, 0xc0, !PT ;  /* 0x0000038006057812 */ /* 0x000fe400078ec0ff */
[----:B------:R-:W-:-:S02]  /*7590*/  LOP3.LUT R10, R11, 0x380, RZ, 0xc0, !PT ;  /* 0x000003800b0a7812 */ /* 0x000fc400078ec0ff */
[----:B------:R-:W-:Y:S02]  /*75a0*/  SHF.R.U64 R5, R5, 0x3, RZ ;  /* 0x0000000305057819 */ /* 0x000fe400000012ff */
[----:B------:R-:W-:Y:S02]  /*75b0*/  SHF.R.U64 R10, R10, 0x3, RZ ;  /* 0x000000030a0a7819 */ /* 0x000fe400000012ff */
[----:B------:R-:W-:Y:S02]  /*75c0*/  LOP3.LUT R12, R5, R6, RZ, 0x3c, !PT ;  /* 0x00000006050c7212 */ /* 0x000fe400078e3cff */
[----:B------:R-:W-:Y:S02]  /*75d0*/  LOP3.LUT R6, R137, 0x380, RZ, 0xc0, !PT ;  /* 0x0000038089067812 */ /* 0x000fe400078ec0ff */
[----:B------:R-:W-:Y:S02]  /*75e0*/  LOP3.LUT R5, R88, 0x380, RZ, 0xc0, !PT ;  /* 0x0000038058057812 */ /* 0x000fe400078ec0ff */
[----:B------:R-:W-:-:S02]  /*75f0*/  LOP3.LUT R18, R133, 0x380, RZ, 0xc0, !PT ;  /* 0x0000038085127812 */ /* 0x000fc400078ec0ff */
[----:B------:R-:W-:Y:S02]  /*7600*/  LOP3.LUT R86, R135, 0x380, RZ, 0xc0, !PT ;  /* 0x0000038087567812 */ /* 0x000fe400078ec0ff */
[----:B------:R-:W-:Y:S02]  /*7610*/  SHF.R.U64 R6, R6, 0x3, RZ ;  /* 0x0000000306067819 */ /* 0x000fe400000012ff */
[----:B------:R-:W-:Y:S02]  /*7620*/  LOP3.LUT R14, R10, R11, RZ, 0x3c, !PT ;  /* 0x0000000b0a0e7212 */ /* 0x000fe400078e3cff */
[----:B------:R-:W-:Y:S02]  /*7630*/  SHF.R.U64 R5, R5, 0x3, RZ ;  /* 0x0000000305057819 */ /* 0x000fe400000012ff */
[----:B------:R-:W-:Y:S02]  /*7640*/  LOP3.LUT R10, R139, 0x380, RZ, 0xc0, !PT ;  /* 0x000003808b0a7812 */ /* 0x000fe400078ec0ff */
[----:B------:R-:W-:-:S02]  /*7650*/  LOP3.LUT R11, R94, 0x380, RZ, 0xc0, !PT ;  /* 0x000003805e0b7812 */ /* 0x000fc400078ec0ff */
[----:B------:R-:W-:Y:S02]  /*7660*/  SHF.R.U64 R18, R18, 0x3, RZ ;  /* 0x0000000312127819 */ /* 0x000fe400000012ff */
[----:B------:R-:W-:Y:S02]  /*7670*/  SHF.R.U64 R86, R86, 0x3, RZ ;  /* 0x0000000356567819 */ /* 0x000fe400000012ff */
[----:B------:R-:W-:Y:S02]  /*7680*/  LOP3.LUT R90, R6, R137, RZ, 0x3c, !PT ;  /* 0x00000089065a7212 */ /* 0x000fe400078e3cff */
[----:B------:R-:W-:Y:S02]  /*7690*/  LOP3.LUT R88, R5, R88, RZ, 0x3c, !PT ;  /* 0x0000005805587212 */ /* 0x000fe400078e3cff */
[----:B------:R-:W-:Y:S02]  /*76a0*/  LOP3.LUT R6, R141, 0x380, RZ, 0xc0, !PT ;  /* 0x000003808d067812 */ /* 0x000fe400078ec0ff */
[----:B------:R-:W-:-:S02]  /*76b0*/  SHF.R.U64 R10, R10, 0x3, RZ ;  /* 0x000000030a0a7819 */ /* 0x000fc400000012ff */
[----:B------:R-:W-:Y:S02]  /*76c0*/  SHF.R.U64 R11, R11, 0x3, RZ ;  /* 0x000000030b0b7819 */ /* 0x000fe400000012ff */
[----:B------:R-:W-:Y:S02]  /*76d0*/  LOP3.LUT R5, R128, 0x380, RZ, 0xc0, !PT ;  /* 0x0000038080057812 */ /* 0x000fe400078ec0ff */
[----:B------:R-:W-:Y:S01]  /*76e0*/  LOP3.LUT R132, R143, 0x380, RZ, 0xc0, !PT ;  /* 0x000003808f847812 */ /* 0x000fe200078ec0ff */
[--C-:B------:R-:W-:Y:S01]  /*76f0*/  IMAD.X R89, RZ, RZ, R9.reuse, P0 ;  /* 0x000000ffff597224 */ /* 0x100fe200000e0609 */
[----:B------:R-:W-:Y:S02]  /*7700*/  LOP3.LUT R84, R18, R133, RZ, 0x3c, !PT ;  /* 0x0000008512547212 */ /* 0x000fe400078e3cff */
[----:B------:R-:W-:Y:S01]  /*7710*/  LOP3.LUT R86, R86, R135, RZ, 0x3c, !PT ;  /* 0x0000008756567212 */ /* 0x000fe200078e3cff */
[--C-:B------:R-:W-:Y:S01]  /*7720*/  IMAD.X R93, RZ, RZ, R9.reuse, P3 ;  /* 0x000000ffff5d7224 */ /* 0x100fe200018e0609 */
[----:B------:R-:W-:Y:S01]  /*7730*/  SHF.R.U64 R6, R6, 0x3, RZ ;  /* 0x0000000306067819 */ /* 0x000fe200000012ff */
[--C-:B------:R-:W-:Y:S01]  /*7740*/  IMAD.X R95, RZ, RZ, R9.reuse, P2 ;  /* 0x000000ffff5f7224 */ /* 0x100fe200010e0609 */
[----:B------:R-:W-:Y:S01]  /*7750*/  IADD3.X R91, RZ, R9, RZ, P4, !PT ;  /* 0x00000009ff5b7210 */ /* 0x000fe200027fe4ff */
[--C-:B------:R-:W-:Y:S01]  /*7760*/  IMAD.X R129, RZ, RZ, R9.reuse, P1 ;  /* 0x000000ffff817224 */ /* 0x100fe200008e0609 */
[----:B------:R-:W-:Y:S01]  /*7770*/  LOP3.LUT R92, R10, R139, RZ, 0x3c, !PT ;  /* 0x0000008b0a5c7212 */ /* 0x000fe200078e3cff */
[--C-:B------:R-:W-:Y:S01]  /*7780*/  IMAD.X R131, RZ, RZ, R9.reuse, P6 ;  /* 0x000000ffff837224 */ /* 0x100fe200030e0609 */
[----:B------:R-:W-:Y:S01]  /*7790*/  LOP3.LUT R94, R11, R94, RZ, 0x3c, !PT ;  /* 0x0000005e0b5e7212 */ /* 0x000fe200078e3cff */
[----:B------:R-:W-:Y:S01]  /*77a0*/  IMAD.X R7, RZ, RZ, R9, P5 ;  /* 0x000000ffff077224 */ /* 0x000fe200028e0609 */
[----:B------:R-:W-:-:S02]  /*77b0*/  MOV R18, R8 ;  /* 0x0000000800127202 */ /* 0x000fc40000000f00 */
[----:B------:R-:W-:Y:S02]  /*77c0*/  SHF.R.U64 R5, R5, 0x3, RZ ;  /* 0x0000000305057819 */ /* 0x000fe400000012ff */
[----:B------:R-:W-:Y:S02]  /*77d0*/  SHF.R.U64 R132, R132, 0x3, RZ ;  /* 0x0000000384847819 */ /* 0x000fe400000012ff */
[----:B------:R-:W-:Y:S02]  /*77e0*/  F2FP.BF16.F32.PACK_AB R8, R25, R24 ;  /* 0x000000181908723e */ /* 0x000fe400000010ff */
[----:B------:R-:W-:Y:S02]  /*77f0*/  F2FP.BF16.F32.PACK_AB R9, R27, R26 ;  /* 0x0000001a1b09723e */ /* 0x000fe400000010ff */
[----:B------:R-:W-:Y:S02]  /*7800*/  F2FP.BF16.F32.PACK_AB R10, R29, R28 ;  /* 0x0000001c1d0a723e */ /* 0x000fe400000010ff */
[----:B------:R-:W-:-:S02]  /*7810*/  F2FP.BF16.F32.PACK_AB R11, R31, R30 ;  /* 0x0000001e1f0b723e */ /* 0x000fc400000010ff */
[----:B------:R-:W-:Y:S02]  /*7820*/  MOV R136, R84 ;  /* 0x0000005400887202 */ /* 0x000fe40000000f00 */
[----:B------:R-:W-:Y:S02]  /*7830*/  MOV R135, R86 ;  /* 0x0000005600877202 */ /* 0x000fe40000000f00 */
[----:B------:R-:W-:Y:S02]  /*7840*/  LOP3.LUT R130, R6, R141, RZ, 0x3c, !PT ;  /* 0x0000008d06827212 */ /* 0x000fe400078e3cff */
[----:B------:R-:W-:Y:S02]  /*7850*/  MOV R138, R12 ;  /* 0x0000000c008a7202 */ /* 0x000fe40000000f00 */
[----:B------:R-:W-:Y:S02]  /*7860*/  F2FP.BF16.F32.PACK_AB R84, R33, R32 ;  /* 0x000000202154723e */ /* 0x000fe400000010ff */
[----:B------:R-:W-:-:S02]  /*7870*/  F2FP.BF16.F32.PACK_AB R85, R35, R34 ;  /* 0x000000222355723e */ /* 0x000fc400000010ff */
[----:B------:R-:W-:Y:S02]  /*7880*/  F2FP.BF16.F32.PACK_AB R86, R37, R36 ;  /* 0x000000242556723e */ /* 0x000fe400000010ff */
[----:B------:R-:W-:Y:S02]  /*7890*/  F2FP.BF16.F32.PACK_AB R87, R39, R38 ;  /* 0x000000262757723e */ /* 0x000fe400000010ff */
[----:B------:R-:W-:Y:S02]  /*78a0*/  LOP3.LUT R128, R5, R128, RZ, 0x3c, !PT ;  /* 0x0000008005807212 */ /* 0x000fe400078e3cff */
[----:B------:R-:W-:Y:S02]  /*78b0*/  LOP3.LUT R6, R132, R143, RZ, 0x3c, !PT ;  /* 0x0000008f84067212 */ /* 0x000fe400078e3cff */
[----:B------:R-:W-:Y:S02]  /*78c0*/  MOV R134, R88 ;  /* 0x0000005800867202 */ /* 0x000fe40000000f00 */
[----:B------:R-:W-:Y:S01]  /*78d0*/  MOV R133, R90 ;  /* 0x0000005a00857202 */ /* 0x000fe20000000f00 */
[----:B------:R0:W-:Y:S01]  /*78e0*/  STSM.16.M88.4 [R18], R8 ;  /* 0x0000000812007844 */ /* 0x0001e20000000200 */
[----:B------:R-:W-:-:S02]  /*78f0*/  MOV R137, R14 ;  /* 0x0000000e00897202 */ /* 0x000fc40000000f00 */
[----:B------:R-:W-:Y:S02]  /*7900*/  MOV R132, R92 ;  /* 0x0000005c00847202 */ /* 0x000fe40000000f00 */
[----:B------:R-:W-:Y:S02]  /*7910*/  MOV R5, R94 ;  /* 0x0000005e00057202 */ /* 0x000fe40000000f00 */
[----:B------:R-:W-:Y:S02]  /*7920*/  F2FP.BF16.F32.PACK_AB R88, R41, R40 ;  /* 0x000000282958723e */ /* 0x000fe400000010ff */
[----:B------:R-:W-:Y:S02]  /*7930*/  F2FP.BF16.F32.PACK_AB R89, R43, R42 ;  /* 0x0000002a2b59723e */ /* 0x000fe400000010ff */
[----:B------:R-:W-:Y:S02]  /*7940*/  F2FP.BF16.F32.PACK_AB R90, R45, R44 ;  /* 0x0000002c2d5a723e */ /* 0x000fe400000010ff */
[----:B------:R-:W-:-:S02]  /*7950*/  F2FP.BF16.F32.PACK_AB R91, R47, R46 ;  /* 0x0000002e2f5b723e */ /* 0x000fc400000010ff */
[----:B------:R-:W-:Y:S02]  /*7960*/  F2FP.BF16.F32.PACK_AB R92, R49, R48 ;  /* 0x00000030315c723e */ /* 0x000fe400000010ff */
[----:B------:R-:W-:Y:S02]  /*7970*/  F2FP.BF16.F32.PACK_AB R93, R51, R50 ;  /* 0x00000032335d723e */ /* 0x000fe400000010ff */
[----:B------:R-:W-:Y:S02]  /*7980*/  F2FP.BF16.F32.PACK_AB R94, R53, R52 ;  /* 0x00000034355e723e */ /* 0x000fe400000010ff */
[----:B------:R-:W-:Y:S01]  /*7990*/  F2FP.BF16.F32.PACK_AB R95, R55, R54 ;  /* 0x00000036375f723e */ /* 0x000fe200000010ff */
[----:B------:R1:W-:Y:S01]  /*79a0*/  STSM.16.M88.4 [R138], R84 ;  /* 0x000000548a007844 */ /* 0x0003e20000000200 */
[----:B0-----:R-:W-:Y:S02]  /*79b0*/  F2FP.BF16.F32.PACK_AB R8, R57, R56 ;  /* 0x000000383908723e */ /* 0x001fe400000010ff */
[----:B------:R-:W-:-:S02]  /*79c0*/  F2FP.BF16.F32.PACK_AB R9, R59, R58 ;  /* 0x0000003a3b09723e */ /* 0x000fc400000010ff */
[----:B------:R-:W-:Y:S02]  /*79d0*/  F2FP.BF16.F32.PACK_AB R10, R61, R60 ;  /* 0x0000003c3d0a723e */ /* 0x000fe400000010ff */
[----:B------:R-:W-:Y:S02]  /*79e0*/  F2FP.BF16.F32.PACK_AB R11, R63, R62 ;  /* 0x0000003e3f0b723e */ /* 0x000fe400000010ff */
[----:B------:R-:W-:Y:S02]  /*79f0*/  F2FP.BF16.F32.PACK_AB R12, R65, R64 ;  /* 0x00000040410c723e */ /* 0x000fe400000010ff */
[----:B------:R-:W-:Y:S02]  /*7a00*/  F2FP.BF16.F32.PACK_AB R13, R67, R66 ;  /* 0x00000042430d723e */ /* 0x000fe400000010ff */
[----:B------:R-:W-:Y:S02]  /*7a10*/  F2FP.BF16.F32.PACK_AB R14, R69, R68 ;  /* 0x00000044450e723e */ /* 0x000fe400000010ff */
[----:B------:R-:W-:Y:S01]  /*7a20*/  F2FP.BF16.F32.PACK_AB R15, R71, R70 ;  /* 0x00000046470f723e */ /* 0x000fe200000010ff */
[----:B------:R0:W-:Y:S01]  /*7a30*/  STSM.16.M88.4 [R137], R88 ;  /* 0x0000005889007844 */ /* 0x0001e20000000200 */
[----:B-1----:R-:W-:-:S02]  /*7a40*/  F2FP.BF16.F32.PACK_AB R84, R73, R72 ;  /* 0x000000484954723e */ /* 0x002fc400000010ff */
[----:B------:R-:W-:Y:S02]  /*7a50*/  F2FP.BF16.F32.PACK_AB R85, R75, R74 ;  /* 0x0000004a4b55723e */ /* 0x000fe400000010ff */
[----:B------:R-:W-:Y:S02]  /*7a60*/  F2FP.BF16.F32.PACK_AB R86, R77, R76 ;  /* 0x0000004c4d56723e */ /* 0x000fe400000010ff */
[----:B------:R-:W-:Y:S01]  /*7a70*/  F2FP.BF16.F32.PACK_AB R87, R79, R78 ;  /* 0x0000004e4f57723e */ /* 0x000fe200000010ff */
[----:B------:R1:W-:Y:S01]  /*7a80*/  STSM.16.M88.4 [R136], R92 ;  /* 0x0000005c88007844 */ /* 0x0003e20000000200 */
[----:B------:R-:W-:-:S03]  /*7a90*/  MOV R128, R128 ;  /* 0x0000008000807202 */ /* 0x000fc60000000f00 */
[----:B------:R2:W-:Y:S01]  /*7aa0*/  STSM.16.M88.4 [R135], R8 ;  /* 0x0000000887007844 */ /* 0x0005e20000000200 */
[----:B------:R-:W-:Y:S02]  /*7ab0*/  MOV R130, R130 ;  /* 0x0000008200827202 */ /* 0x000fe40000000f00 */
[----:B0-----:R-:W-:Y:S02]  /*7ac0*/  F2FP.BF16.F32.PACK_AB R88, R81, R80 ;  /* 0x000000505158723e */ /* 0x001fe400000010ff */
        /* <DEDUP_REMOVED lines=9> */
[----:B--2---:R-:W-:Y:S02]  /*7b60*/  F2FP.BF16.F32.PACK_AB R8, R97, R96 ;  /* 0x000000606108723e */ /* 0x004fe400000010ff */
[----:B------:R-:W-:Y:S02]  /*7b70*/  F2FP.BF16.F32.PACK_AB R9, R99, R98 ;  /* 0x000000626309723e */ /* 0x000fe400000010ff */
[----:B------:R-:W-:-:S02]  /*7b80*/  F2FP.BF16.F32.PACK_AB R10, R101, R100 ;  /* 0x00000064650a723e */ /* 0x000fc400000010ff */
[----:B------:R-:W-:Y:S02]  /*7b90*/  F2FP.BF16.F32.PACK_AB R11, R103, R102 ;  /* 0x00000066670b723e */ /* 0x000fe400000010ff */
[----:B0-----:R-:W-:Y:S02]  /*7ba0*/  F2FP.BF16.F32.PACK_AB R12, R105, R104 ;  /* 0x00000068690c723e */ /* 0x001fe400000010ff */
[----:B------:R-:W-:Y:S02]  /*7bb0*/  F2FP.BF16.F32.PACK_AB R13, R107, R106 ;  /* 0x0000006a6b0d723e */ /* 0x000fe400000010ff */
[----:B------:R-:W-:Y:S02]  /*7bc0*/  F2FP.BF16.F32.PACK_AB R14, R109, R108 ;  /* 0x0000006c6d0e723e */ /* 0x000fe400000010ff */
[----:B------:R-:W-:Y:S01]  /*7bd0*/  F2FP.BF16.F32.PACK_AB R15, R111, R110 ;  /* 0x0000006e6f0f723e */ /* 0x000fe200000010ff */
[----:B------:R-:W-:Y:S01]  /*7be0*/  STSM.16.M88.4 [R132], R88 ;  /* 0x0000005884007844 */ /* 0x000fe20000000200 */
[----:B------:R-:W-:-:S02]  /*7bf0*/  MOV R18, R6 ;  /* 0x0000000600127202 */ /* 0x000fc40000000f00 */
[----:B-1----:R-:W-:Y:S02]  /*7c00*/  F2FP.BF16.F32.PACK_AB R84, R113, R112 ;  /* 0x000000707154723e */ /* 0x002fe400000010ff */
[----:B------:R-:W-:Y:S02]  /*7c10*/  F2FP.BF16.F32.PACK_AB R85, R115, R114 ;  /* 0x000000727355723e */ /* 0x000fe400000010ff */
[----:B------:R-:W-:Y:S02]  /*7c20*/  F2FP.BF16.F32.PACK_AB R86, R117, R116 ;  /* 0x000000747556723e */ /* 0x000fe400000010ff */
[----:B------:R-:W-:Y:S01]  /*7c30*/  F2FP.BF16.F32.PACK_AB R87, R119, R118 ;  /* 0x000000767757723e */ /* 0x000fe200000010ff */
[----:B------:R-:W-:Y:S04]  /*7c40*/  STSM.16.M88.4 [R5], R92 ;  /* 0x0000005c05007844 */ /* 0x000fe80000000200 */
[----:B------:R-:W-:Y:S04]  /*7c50*/  STSM.16.M88.4 [R128], R8 ;  /* 0x0000000880007844 */ /* 0x000fe80000000200 */
[----:B------:R-:W-:Y:S04]  /*7c60*/  STSM.16.M88.4 [R130], R12 ;  /* 0x0000000c82007844 */ /* 0x000fe80000000200 */
[----:B------:R0:W-:Y:S01]  /*7c70*/  STSM.16.M88.4 [R18], R84 ;  /* 0x0000005412007844 */ /* 0x0001e20000000200 */
[----:B------:R-:W-:Y:S01]  /*7c80*/  BAR.SYNC.DEFER_BLOCKING 0x1, 0x100 ;  /* 0x0044000000007b1d */ /* 0x000fe20000010000 */
[----:B------:R-:W-:-:S04]  /*7c90*/  ISETP.NE.U32.AND P0, PT, RZ, UR14, PT ;  /* 0x0000000eff007c0c */ /* 0x000fc8000bf05070 */
[----:B------:R-:W-:Y:S01]  /*7ca0*/  ISETP.NE.AND.EX P0, PT, RZ, UR15, PT, P0 ;  /* 0x0000000fff007c0c */ /* 0x000fe2000bf05300 */
[----:B------:R-:W-:Y:S02]  /*7cb0*/  IMAD.U32 R6, RZ, RZ, UR9 ;  /* 0x00000009ff067e24 */ /* 0x000fe4000f8e00ff */
[----:B------:R-:W-:Y:S01]  /*7cc0*/  IMAD.U32 R7, RZ, RZ, UR12 ;  /* 0x0000000cff077e24 */ /* 0x000fe2000f8e00ff */
[----:B------:R-:W-:Y:S01]  /*7cd0*/  ULDC.64 UR12, c[0x0][0xc08] ;  /* 0x00030200000c7ab9 */ /* 0x000fe20000000a00 */
[----:B0-----:R-:W0:Y:S08]  /*7ce0*/  LDC R18, c[0x0][0xbe8] ;  /* 0x0002fa00ff127b82 */ /* 0x001e300000000800 */
[----:B------:R-:W2:Y:S01]  /*7cf0*/  @P0 LDG.E R88, desc[UR36][R6.64] ;  /* 0x0000002406580981 */ /* 0x000ea2000c1e1900 */
[----:B------:R-:W-:-:S04]  /*7d00*/  UISETP.NE.U32.AND UP0, UPT, UR12, URZ, UPT ;  /* 0x0000003f0c00728c */ /* 0x000fc8000bf05070 */
[----:B------:R-:W-:Y:S01]  /*7d10*/  UISETP.NE.AND.EX UP0, UPT, UR13, URZ, UPT, UP0 ;  /* 0x0000003f0d00728c */ /* 0x000fe2000bf05300 */
[----:B0-----:R-:W-:-:S10]  /*7d20*/  ISETP.NE.AND P1, PT, R18, 0x1, PT ;  /* 0x000000011200780c */ /* 0x001fd40003f25270 */
[----:B------:R-:W-:Y:S01]  /*7d30*/  @UP0 UIADD3 UR12, UP1, UR4, UR12, URZ ;  /* 0x0000000c040c0290 */ /* 0x000fe2000ff3e03f */
[----:B------:R-:W-:Y:S02]  /*7d40*/  PLOP3.LUT P4, PT, PT, PT, UP0, 0x80, 0x0 ;  /* 0x000000000000781c */ /* 0x000fe40003f8f008 */
[----:B------:R-:W-:Y:S01]  /*7d50*/  ULDC UR4, c[0x0][0xa88] ;  /* 0x0002a20000047ab9 */ /* 0x000fe20000000800 */
[----:B------:R-:W-:Y:S01]  /*7d60*/  @UP0 UIADD3.X UR13, UR16, UR13, URZ, UP1, !UPT ;  /* 0x0000000d100d0290 */ /* 0x000fe20008ffe43f */
[----:B------:R-:W-:Y:S01]  /*7d70*/  IMAD.U32 R5, RZ, RZ, UR4 ;  /* 0x00000004ff057e24 */ /* 0x000fe2000f8e00ff */
[----:B------:R-:W-:Y:S01]  /*7d80*/  UISETP.NE.AND UP0, UPT, UR20, URZ, UPT ;  /* 0x0000003f1400728c */ /* 0x000fe2000bf05270 */
[----:B------:R-:W-:Y:S01]  /*7d90*/  ULDC UR4, c[0x0][0xad4] ;  /* 0x0002b50000047ab9 */ /* 0x000fe20000000800 */
[----:B------:R-:W0:Y:S02]  /*7da0*/  @P1 LDC R10, c[0x0][0xbec] ;  /* 0x0002fb00ff0a1b82 */ /* 0x000e240000000800 */
[----:B------:R-:W-:Y:S01]  /*7db0*/  USEL UR4, UR20, UR4, UP0 ;  /* 0x0000000414047287 */ /* 0x000fe20008000000 */
[----:B------:R-:W-:-:S03]  /*7dc0*/  UMOV UR21, 0x9b8 ;  /* 0x000009b800157882 */ /* 0x000fc60000000000 */
[----:B------:R-:W-:Y:S02]  /*7dd0*/  UISETP.GT.AND UP1, UPT, UR4, 0x1, UPT ;  /* 0x000000010400788c */ /* 0x000fe4000bf24270 */
[----:B------:R-:W1:Y:S02]  /*7de0*/  @P1 LDC R13, c[0x0][0xbf0] ;  /* 0x0002fc00ff0d1b82 */ /* 0x000e640000000800 */
[----:B------:R-:W-:Y:S02]  /*7df0*/  USEL UR21, UR21, 0x978, UP1 ;  /* 0x0000097815157887 */ /* 0x000fe40008800000 */
[----:B------:R-:W-:Y:S01]  /*7e00*/  UISETP.NE.U32.AND UP0, UPT, UR14, URZ, UPT ;  /* 0x0000003f0e00728c */ /* 0x000fe2000bf05070 */
[----:B------:R-:W-:Y:S01]  /*7e10*/  IMAD.U32 R15, RZ, RZ, UR19 ;  /* 0x00000013ff0f7e24 */ /* 0x000fe2000f8e00ff */
[----:B------:R-:W-:Y:S01]  /*7e20*/  UMOV UR4, URZ ;  /* 0x0000003f00047c82 */ /* 0x000fe20008000000 */
[----:B------:R-:W-:Y:S01]  /*7e30*/  IMAD.U32 R8, RZ, RZ, UR12 ;  /* 0x0000000cff087e24 */ /* 0x000fe2000f8e00ff */
[----:B------:R-:W-:Y:S01]  /*7e40*/  UISETP.NE.AND.EX UP0, UPT, UR15, URZ, UPT, UP0 ;  /* 0x0000003f0f00728c */ /* 0x000fe2000bf05300 */
[----:B------:R-:W-:-:S02]  /*7e50*/  IMAD.U32 R9, RZ, RZ, UR13 ;  /* 0x0000000dff097e24 */ /* 0x000fc4000f8e00ff */
[----:B---3--:R-:W-:Y:S01]  /*7e60*/  IMAD R15, R15, 0x80, R140 ;  /* 0x000000800f0f7824 */ /* 0x008fe200078e028c */
[----:B------:R-:W-:Y:S02]  /*7e70*/  USEL UR61, UR61, URZ, !UP0 ;  /* 0x0000003f3d3d7287 */ /* 0x000fe4000c000000 */
[----:B------:R-:W-:Y:S01]  /*7e80*/  USEL UR20, UR17, URZ, !UP0 ;  /* 0x0000003f11147287 */ /* 0x000fe2000c000000 */
[----:B------:R0:W5:Y:S01]  /*7e90*/  @P4 LDG.E R5, desc[UR36][R8.64] ;  /* 0x0000002408054981 */ /* 0x000162000c1e1900 */
[----:B------:R-:W-:Y:S01]  /*7ea0*/  USEL UR9, UR18, URZ, UP1 ;  /* 0x0000003f12097287 */ /* 0x000fe20008800000 */
[----:B------:R-:W-:Y:S01]  /*7eb0*/  ULDC.64 UR12, c[0x0][UR21+0x218] ;  /* 0x00008600150c7abb */ /* 0x000fe20008000a00 */
[----:B------:R-:W-:Y:S01]  /*7ec0*/  ULDC.64 UR16, c[0x0][UR21+0x220] ;  /* 0x0000880015107abb */ /* 0x000fe20008000a00 */
[----:B------:R-:W-:Y:S01]  /*7ed0*/  ULDC.64 UR18, c[0x0][UR21+0x228] ;  /* 0x00008a0015127abb */ /* 0x000fe20008000a00 */
[----:B------:R-:W-:Y:S02]  /*7ee0*/  UIMAD.WIDE.U32 UR14, UR12, UR22, URZ ;  /* 0x000000160c0e72a5 */ /* 0x000fe4000f8e003f */
[----:B------:R-:W-:Y:S01]  /*7ef0*/  UIMAD UR17, UR17, UR61, URZ ;  /* 0x0000003d111172a4 */ /* 0x000fe2000f8e023f */
[----:B0-----:R-:W-:Y:S01]  /*7f00*/  @P1 IMAD.HI.U32 R8, R15, R10, RZ ;  /* 0x0000000a0f081227 */ /* 0x001fe200078e00ff */
[----:B------:R-:W-:-:S02]  /*7f10*/  UIMAD UR22, UR13, UR22, URZ ;  /* 0x000000160d1672a4 */ /* 0x000fc4000f8e023f */
[----:B------:R-:W-:Y:S01]  /*7f20*/  UIMAD.WIDE.U32 UR12, UR16, UR61, URZ ;  /* 0x0000003d100c72a5 */ /* 0x000fe2000f8e003f */
[----:B------:R-:W-:Y:S01]  /*7f30*/  IMAD.MOV.U32 R11, RZ, RZ, R15 ;  /* 0x000000ffff0b7224 */ /* 0x000fe200078e000f */
[----:B------:R-:W-:Y:S01]  /*7f40*/  UIMAD.WIDE.U32 UR24, UR18, UR9, URZ ;  /* 0x00000009121872a5 */ /* 0x000fe2000f8e003f */
[----:B-1----:R-:W-:Y:S01]  /*7f50*/  @P1 SHF.R.U32.HI R11, RZ, R13, R8 ;  /* 0x0000000dff0b1219 */ /* 0x002fe20000011608 */
[----:B------:R-:W-:Y:S02]  /*7f60*/  UIMAD UR9, UR19, UR9, URZ ;  /* 0x00000009130972a4 */ /* 0x000fe4000f8e023f */
[----:B------:R-:W-:Y:S02]  /*7f70*/  UIMAD UR17, UR16, UR20, UR17 ;  /* 0x00000014101172a4 */ /* 0x000fe4000f8e0211 */
[----:B------:R-:W-:Y:S01]  /*7f80*/  UIADD3 UR22, UR15, UR22, URZ ;  /* 0x000000160f167290 */ /* 0x000fe2000fffe03f */
[----:B------:R-:W-:Y:S02]  /*7f90*/  IMAD.MOV R13, RZ, RZ, -R11 ;  /* 0x000000ffff0d7224 */ /* 0x000fe400078e0a0b */
[----:B------:R-:W-:-:S02]  /*7fa0*/  IMAD.U32 R8, RZ, RZ, UR24 ;  /* 0x00000018ff087e24 */ /* 0x000fc4000f8e00ff */
[----:B------:R-:W-:Y:S01]  /*7fb0*/  IMAD.U32 R9, RZ, RZ, UR25 ;  /* 0x00000019ff097e24 */ /* 0x000fe2000f8e00ff */
[----:B------:R-:W-:Y:S01]  /*7fc0*/  SHF.R.S32.HI R9, RZ, 0x1f, R11 ;  /* 0x0000001fff097819 */ /* 0x000fe2000001140b */
[----:B------:R-:W-:-:S05]  /*7fd0*/  IMAD R13, R18, R13, R15 ;  /* 0x0000000d120d7224 */ /* 0x000fca00078e020f */
[----:B------:R-:W-:Y:S02]  /*7fe0*/  SHF.R.S32.HI R10, RZ, 0x1f, R13 ;  /* 0x0000001fff0a7819 */ /* 0x000fe4000001140d */
[----:B--2---:R-:W-:-:S13]  /*7ff0*/  @P0 R2UR UR4, R88 ;  /* 0x00000000580402ca */ /* 0x004fda00000e0000 */
[----:B------:R-:W-:Y:S02]  /*8000*/  UIADD3 UR14, UP0, UP2, UR12, UR14, UR4 ;  /* 0x0000000e0c0e7290 */ /* 0x000fe4000fa1e004 */
[----:B------:R-:W-:Y:S02]  /*8010*/  UIADD3 UR12, UR25, UR9, URZ ;  /* 0x00000009190c7290 */ /* 0x000fe4000fffe03f */
[----:B------:R-:W-:Y:S02]  /*8020*/  UIADD3 UR9, UR13, UR17, URZ ;  /* 0x000000110d097290 */ /* 0x000fe4000fffe03f */
[----:B------:R-:W-:Y:S01]  /*8030*/  USHF.R.S32.HI UR15, URZ, 0x1f, UR4 ;  /* 0x0000001f3f0f7899 */ /* 0x000fe20008011404 */
[----:B------:R-:W-:Y:S01]  /*8040*/  IADD3 R8, P2, P3, R11, UR14, R8 ;  /* 0x0000000e0b087c10 */ /* 0x000fe2000fb5e008 */
[----:B------:R-:W-:Y:S01]  /*8050*/  ULDC.64 UR16, c[0x0][0xba8] ;  /* 0x0002ea0000107ab9 */ /* 0x000fe20000000a00 */
[----:B------:R-:W-:Y:S01]  /*8060*/  MOV R12, UR12 ;  /* 0x0000000c000c7c02 */ /* 0x000fe20008000f00 */
[----:B------:R-:W-:Y:S01]  /*8070*/  UIADD3.X UR9, UR9, UR22, UR15, UP0, UP2 ;  /* 0x0000001609097290 */ /* 0x000fe200087e440f */
[----:B------:R-:W-:Y:S01]  /*8080*/  ULDC.64 UR12, c[0x0][UR21+0x210] ;  /* 0x00008400150c7abb */ /* 0x000fe20008000a00 */
[----:B------:R-:W-:Y:S01]  /*8090*/  @!UP1 ULDC UR16, c[0x0][0xb50] ;  /* 0x0002d40000109ab9 */ /* 0x000fe20000000800 */
[----:B------:R-:W-:Y:S01]  /*80a0*/  IMAD R11, R13, UR13, RZ ;  /* 0x0000000d0d0b7c24 */ /* 0x000fe2000f8e02ff */
[----:B------:R-:W-:-:S02]  /*80b0*/  @!UP1 ULDC UR17, c[0x0][0xb54] ;  /* 0x0002d50000119ab9 */ /* 0x000fc40000000800 */
[----:B------:R-:W-:Y:S01]  /*80c0*/  IADD3.X R9, R9, UR9, R12, P2, P3 ;  /* 0x0000000909097c10 */ /* 0x000fe200097e640c */
[----:B------:R-:W-:Y:S02]  /*80d0*/  IMAD R11, R10, UR12, R11 ;  /* 0x0000000c0a0b7c24 */ /* 0x000fe4000f8e020b */
[----:B------:R-:W-:-:S04]  /*80e0*/  IMAD.WIDE.U32 R8, R13, UR12, R8 ;  /* 0x0000000c0d087c25 */ /* 0x000fc8000f8e0008 */
[----:B------:R-:W-:Y:S01]  /*80f0*/  IMAD.IADD R9, R9, 0x1, R11 ;  /* 0x0000000109097824 */ /* 0x000fe200078e020b */
[----:B------:R-:W-:-:S04]  /*8100*/  LEA R10, P2, R8, UR16, 0x2 ;  /* 0x00000010080a7c11 */ /* 0x000fc8000f8410ff */
[----:B------:R-:W-:Y:S01]  /*8110*/  LEA.HI.X R11, R8, UR17, R9, 0x2, P2 ;  /* 0x00000011080b7c11 */ /* 0x000fe200090f1409 */
[----:B------:R-:W-:Y:S08]  /*8120*/  @P4 BRA `(.L_x_3484) ;  /* 0x0000000000104947 */ /* 0x000ff00003800000 */
[----:B------:R-:W-:Y:S05]  /*8130*/  @!P0 BRA `(.L_x_3484) ;  /* 0x00000000000c8947 */ /* 0x000fea0003800000 */
[----:B------:R-:W2:Y:S04]  /*8140*/  LDG.E R8, desc[UR36][R6.64] ;  /* 0x0000002406087981 */ /* 0x000ea8000c1e1900 */
[----:B-----5:R-:W2:Y:S02]  /*8150*/  LDG.E R5, desc[UR36][R6.64+0x4] ;  /* 0x0000042406057981 */ /* 0x020ea4000c1e1900 */
[----:B--2---:R-:W-:-:S07]  /*8160*/  IMAD.IADD R5, R5, 0x1, -R8 ;  /* 0x0000000105057824 */ /* 0x004fce00078e0a08 */
.L_x_3484:
[----:B------:R-:W2:Y:S01]  /*8170*/  LDL R12, [R1+0x1c] ;  /* 0x00001c00010c7983 */ /* 0x000ea20000100800 */
[----:B------:R-:W-:Y:S01]  /*8180*/  R2UR UR9, R212 ;  /* 0x00000000d40972ca */ /* 0x000fe200000e0000 */
[----:B-----5:R-:W-:Y:S01]  /*8190*/  IMAD R84, R5, R18, RZ ;  /* 0x0000001205547224 */ /* 0x020fe200078e02ff */
[----:B------:R-:W-:Y:S01]  /*81a0*/  LOP3.LUT P0, RZ, R216, 0x3, RZ, 0xc0, !PT ;  /* 0x00000003d8ff7812 */ /* 0x000fe2000780c0ff */
[----:B------:R-:W-:Y:S01]  /*81b0*/  SHFL.IDX PT, R6, R10, RZ, 0x1c1f ;  /* 0x001c1fff0a067589 */ /* 0x000fe200000e0000 */
[----:B------:R-:W-:-:S03]  /*81c0*/  PLOP3.LUT P3, PT, PT, PT, UP1, 0x80, 0x0 ;  /* 0x000000000000781c */ /* 0x000fc60003f6f018 */
[----:B------:R-:W0:Y:S04]  /*81d0*/  SHFL.IDX PT, R7, R11, RZ, 0x1c1f ;  /* 0x001c1fff0b077589 */ /* 0x000e2800000e0000 */
[----:B------:R-:W-:Y:S02]  /*81e0*/  SHFL.IDX PT, R8, R10, 0x1, 0x1c1f ;  /* 0x003c1f000a087f89 */ /* 0x000fe400000e0000 */
[----:B------:R-:W-:Y:S02]  /*81f0*/  IMAD.U32 R13, RZ, RZ, UR9 ;  /* 0x00000009ff0d7e24 */ /* 0x000fe4000f8e00ff */
[----:B------:R-:W1:Y:S02]  /*8200*/  SHFL.IDX PT, R9, R11, 0x1, 0x1c1f ;  /* 0x003c1f000b097f89 */ /* 0x000e6400000e0000 */
[----:B--2---:R-:W-:-:S04]  /*8210*/  IMAD R13, R13, 0x80, R12 ;  /* 0x000000800d0d7824 */ /* 0x004fc800078e020c */
[C---:B------:R-:W-:Y:S01]  /*8220*/  VIADD R5, R13.reuse, 0x8 ;  /* 0x000000080d057836 */ /* 0x040fe20000000000 */
[----:B------:R-:W-:-:S04]  /*8230*/  ISETP.GE.OR P2, PT, R13, R84, P0 ;  /* 0x000000540d00720c */ /* 0x000fc80000746670 */
[----:B------:R-:W-:-:S09]  /*8240*/  ISETP.GE.OR P0, PT, R5, R84, P0 ;  /* 0x000000540500720c */ /* 0x000fd20000706670 */
[----:B0-----:R0:W-:Y:S01]  /*8250*/  @!P2 ST.E desc[UR36][R6.64], R0 ;  /* 0x000000000600a985 */ /* 0x0011e2000c101924 */
[----:B------:R-:W-:-:S03]  /*8260*/  ISETP.GE.AND P2, PT, R13, R84, PT ;  /* 0x000000540d00720c */ /* 0x000fc60003f46270 */
[----:B-1----:R0:W-:Y:S01]  /*8270*/  @!P0 ST.E desc[UR36][R8.64], R4 ;  /* 0x0000000408008985 */ /* 0x0021e2000c101924 */
[----:B------:R-:W-:Y:S01]  /*8280*/  ISETP.GE.AND P0, PT, R5, R84, PT ;  /* 0x000000540500720c */ /* 0x000fe20003f06270 */
[----:B------:R-:W-:-:S12]  /*8290*/  @P3 BRA `(.L_x_3485) ;  /* 0x0000000c00543947 */ /* 0x000fd80003800000 */
[----:B0-----:R-:W-:Y:S01]  /*82a0*/  IMAD.SHL.U32 R0, R16, 0x8, RZ ;  /* 0x0000000810007824 */ /* 0x001fe200078e00ff */
[----:B------:R-:W-:Y:S01]  /*82b0*/  R2UR UR16, R212 ;  /* 0x00000000d41072ca */ /* 0x000fe200000e0000 */
[----:B------:R-:W-:Y:S01]  /*82c0*/  IMAD.MOV.U32 R3, RZ, RZ, 0x2 ;  /* 0x00000002ff037424 */ /* 0x000fe200078e00ff */
[----:B------:R-:W0:Y:S01]  /*82d0*/  @P1 LDC R23, c[0x0][0xbf0] ;  /* 0x0002fc00ff171b82 */ /* 0x000e220000000800 */
[----:B------:R-:W-:Y:S01]  /*82e0*/  IMAD R2, R213, 0x40, R0 ;  /* 0x00000040d5027824 */ /* 0x000fe200078e0200 */
[----:B------:R-:W-:Y:S01]  /*82f0*/  ULDC.64 UR12, c[0x0][0xaa0] ;  /* 0x0002a800000c7ab9 */ /* 0x000fe20000000a00 */
[----:B------:R-:W-:Y:S02]  /*8300*/  R2UR UR17, R211 ;  /* 0x00000000d31172ca */ /* 0x000fe400000e0000 */
[----:B------:R-:W-:-:S03]  /*8310*/  IMAD.WIDE R2, R2, R3, UR10 ;  /* 0x0000000a02027e25 */ /* 0x000fc6000f8e0203 */
[C---:B------:R-:W-:Y:S02]  /*8320*/  IADD3 R33, P2, R2.reuse, 0x5000, RZ ;  /* 0x0000500002217810 */ /* 0x040fe40007f5e0ff */
[C---:B------:R-:W-:Y:S02]  /*8330*/  IADD3 R9, P4, R2.reuse, 0x1000, RZ ;  /* 0x0000100002097810 */ /* 0x040fe40007f9e0ff */
[C---:B------:R-:W-:Y:S02]  /*8340*/  IADD3 R13, P3, R2.reuse, 0x2000, RZ ;  /* 0x00002000020d7810 */ /* 0x040fe40007f7e0ff */
[C---:B------:R-:W-:Y:S02]  /*8350*/  IADD3 R25, P6, R2.reuse, 0x3000, RZ ;  /* 0x0000300002197810 */ /* 0x040fe40007fde0ff */
[----:B------:R-:W-:Y:S02]  /*8360*/  IADD3 R29, P5, R2, 0x4000, RZ ;  /* 0x00004000021d7810 */ /* 0x000fe40007fbe0ff */
        /* <DEDUP_REMOVED lines=20> */
[C---:B------:R-:W-:Y:S01]  /*84b0*/  IADD3 R5, P2, R2.reuse, 0xb000, RZ ;  /* 0x0000b00002057810 */ /* 0x040fe20007f5e0ff */
[----:B------:R-:W-:Y:S01]  /*84c0*/  UIMAD UR9, UR15, UR12, URZ ;  /* 0x0000000c0f0972a4 */ /* 0x000fe2000f8e023f */
[C---:B------:R-:W-:Y:S01]  /*84d0*/  IADD3 R37, P0, R2.reuse, 0x6000, RZ ;  /* 0x0000600002257810 */ /* 0x040fe20007f1e0ff */
[----:B------:R-:W-:Y:S01]  /*84e0*/  UIMAD.WIDE.U32 UR10, UR4, UR12, URZ ;  /* 0x0000000c040a72a5 */ /* 0x000fe2000f8e003f */
[C---:B------:R-:W-:Y:S01]  /*84f0*/  IADD3 R41, P4, R2.reuse, 0x7000, RZ ;  /* 0x0000700002297810 */ /* 0x040fe20007f9e0ff */
[----:B------:R-:W-:Y:S01]  /*8500*/  IMAD.X R57, RZ, RZ, R3, P2 ;  /* 0x000000ffff397224 */ /* 0x000fe200010e0603 */
[C---:B------:R-:W-:Y:S01]  /*8510*/  IADD3 R45, P3, R2.reuse, 0x8000, RZ ;  /* 0x00008000022d7810 */ /* 0x040fe20007f7e0ff */
[----:B------:R-:W-:Y:S01]  /*8520*/  IMAD.U32 R21, RZ, RZ, UR16 ;  /* 0x00000010ff157e24 */ /* 0x000fe2000f8e00ff */
[C---:B------:R-:W-:Y:S01]  /*8530*/  IADD3 R49, P6, R2.reuse, 0x9000, RZ ;  /* 0x0000900002317810 */ /* 0x040fe20007fde0ff */
[----:B------:R-:W-:Y:S01]  /*8540*/  ULDC.64 UR14, c[0x0][0xaf0] ;  /* 0x0002bc00000e7ab9 */ /* 0x000fe20000000a00 */
[C---:B------:R-:W-:Y:S01]  /*8550*/  IADD3 R53, P5, R2.reuse, 0xa000, RZ ;  /* 0x0000a00002357810 */ /* 0x040fe20007fbe0ff */
[----:B------:R-:W5:Y:S01]  /*8560*/  LD.E.128 R8, desc[UR36][R8.64] ;  /* 0x0000002408087980 */ /* 0x000f62000c101d00 */
[----:B------:R-:W-:-:S02]  /*8570*/  LOP3.LUT R7, R2, 0x380, RZ, 0xc0, !PT ;  /* 0x0000038002077812 */ /* 0x000fc400078ec0ff */
        /* <DEDUP_REMOVED lines=12> */
[----:B------:R-:W-:Y:S02]  /*8640*/  SHF.R.U64 R36, R36, 0x3, RZ ;  /* 0x0000000324247819 */ /* 0x000fe400000012ff */
[----:B------:R-:W-:Y:S02]  /*8650*/  SHF.R.U64 R40, R40, 0x3, RZ ;  /* 0x0000000328287819 */ /* 0x000fe400000012ff */
[----:B------:R-:W-:Y:S02]  /*8660*/  SHF.R.U64 R44, R44, 0x3, RZ ;  /* 0x000000032c2c7819 */ /* 0x000fe400000012ff */
[----:B------:R-:W-:-:S02]  /*8670*/  SHF.R.U64 R48, R48, 0x3, RZ ;  /* 0x0000000330307819 */ /* 0x000fc400000012ff */
[----:B------:R-:W-:Y:S02]  /*8680*/  SHF.R.U64 R52, R52, 0x3, RZ ;  /* 0x0000000334347819 */ /* 0x000fe400000012ff */
[----:B------:R-:W-:Y:S02]  /*8690*/  LOP3.LUT R2, R7, R2, RZ, 0x3c, !PT ;  /* 0x0000000207027212 */ /* 0x000fe400078e3cff */
[----:B------:R-:W-:Y:S01]  /*86a0*/  LOP3.LUT R36, R36, R37, RZ, 0x3c, !PT ;  /* 0x0000002524247212 */ /* 0x000fe200078e3cff */
[--C-:B------:R-:W-:Y:S01]  /*86b0*/  IMAD.X R37, RZ, RZ, R3.reuse, P0 ;  /* 0x000000ffff257224 */ /* 0x100fe200000e0603 */
[----:B------:R-:W-:Y:S01]  /*86c0*/  LOP3.LUT R40, R40, R41, RZ, 0x3c, !PT ;  /* 0x0000002928287212 */ /* 0x000fe200078e3cff */
[--C-:B------:R-:W-:Y:S01]  /*86d0*/  IMAD.X R41, RZ, RZ, R3.reuse, P4 ;  /* 0x000000ffff297224 */ /* 0x100fe200020e0603 */
[----:B------:R-:W-:Y:S01]  /*86e0*/  LOP3.LUT R44, R44, R45, RZ, 0x3c, !PT ;  /* 0x0000002d2c2c7212 */ /* 0x000fe200078e3cff */
[--C-:B------:R-:W-:Y:S01]  /*86f0*/  IMAD.X R45, RZ, RZ, R3.reuse, P3 ;  /* 0x000000ffff2d7224 */ /* 0x100fe200018e0603 */
[----:B------:R-:W-:Y:S01]  /*8700*/  LOP3.LUT R48, R48, R49, RZ, 0x3c, !PT ;  /* 0x0000003130307212 */ /* 0x000fe200078e3cff */
[----:B------:R-:W-:Y:S01]  /*8710*/  UIMAD UR9, UR4, UR13, UR9 ;  /* 0x0000000d040972a4 */ /* 0x000fe2000f8e0209 */
[----:B------:R-:W-:Y:S01]  /*8720*/  LOP3.LUT R52, R52, R53, RZ, 0x3c, !PT ;  /* 0x0000003534347212 */ /* 0x000fe200078e3cff */
[----:B------:R-:W-:Y:S01]  /*8730*/  IMAD.X R53, RZ, RZ, R3, P5 ;  /* 0x000000ffff357224 */ /* 0x000fe200028e0603 */
[----:B------:R-:W-:Y:S01]  /*8740*/  LOP3.LUT R56, R4, R5, RZ, 0x3c, !PT ;  /* 0x0000000504387212 */ /* 0x000fe200078e3cff */
[----:B------:R-:W-:Y:S01]  /*8750*/  ULDC.64 UR12, c[0x0][0xae8] ;  /* 0x0002ba00000c7ab9 */ /* 0x000fe20000000a00 */
[----:B------:R-:W-:Y:S01]  /*8760*/  IADD3.X R49, RZ, R3, RZ, P6, !PT ;  /* 0x00000003ff317210 */ /* 0x000fe200037fe4ff */
[----:B------:R1:W5:Y:S01]  /*8770*/  LD.E.128 R4, desc[UR36][R2.64] ;  /* 0x0000002402047980 */ /* 0x000362000c101d00 */
[----:B------:R-:W-:-:S02]  /*8780*/  UIADD3 UR11, UR11, UR9, URZ ;  /* 0x000000090b0b7290 */ /* 0x000fc4000fffe03f */
[----:B------:R-:W-:Y:S01]  /*8790*/  USHF.R.S32.HI UR4, URZ, 0x1f, UR61 ;  /* 0x0000001f3f047899 */ /* 0x000fe2000801143d */
[----:B------:R-:W5:Y:S04]  /*87a0*/  LD.E.128 R36, desc[UR36][R36.64] ;  /* 0x0000002424247980 */ /* 0x000f68000c101d00 */
[----:B------:R-:W5:Y:S01]  /*87b0*/  LD.E.128 R40, desc[UR36][R40.64] ;  /* 0x0000002428287980 */ /* 0x000f62000c101d00 */
[----:B-1----:R-:W1:Y:S01]  /*87c0*/  @P1 LDC R3, c[0x0][0xbec] ;  /* 0x0002fb00ff031b82 */ /* 0x002e620000000800 */
[----:B------:R-:W-:Y:S01]  /*87d0*/  IMAD R2, R16, 0x20, R213 ;  /* 0x0000002010027824 */ /* 0x000fe200078e02d5 */
[----:B------:R-:W-:Y:S01]  /*87e0*/  UIMAD.WIDE.U32 UR10, UR17, UR12, UR10 ;  /* 0x0000000c110a72a5 */ /* 0x000fe2000f8e000a */
[----:B------:R-:W5:Y:S02]  /*87f0*/  LD.E.128 R44, desc[UR36][R44.64] ;  /* 0x000000242c2c7980 */ /* 0x000f64000c101d00 */
[----:B------:R-:W-:Y:S01]  /*8800*/  IMAD R60, R21, 0x80, R2 ;  /* 0x00000080153c7824 */ /* 0x000fe200078e0202 */
[----:B------:R-:W-:Y:S01]  /*8810*/  UIMAD UR4, UR4, UR14, URZ ;  /* 0x0000000e040472a4 */ /* 0x000fe2000f8e023f */
[----:B------:R-:W5:Y:S01]  /*8820*/  LD.E.128 R48, desc[UR36][R48.64] ;  /* 0x0000002430307980 */ /* 0x000f62000c101d00 */
[----:B------:R-:W-:Y:S01]  /*8830*/  UIMAD UR11, UR17, UR13, UR11 ;  /* 0x0000000d110b72a4 */ /* 0x000fe2000f8e020b */
[----:B------:R-:W-:Y:S01]  /*8840*/  IMAD.MOV.U32 R21, RZ, RZ, R60 ;  /* 0x000000ffff157224 */ /* 0x000fe200078e003c */
[----:B------:R-:W-:Y:S01]  /*8850*/  UIMAD UR4, UR61, UR15, UR4 ;  /* 0x0000000f3d0472a4 */ /* 0x000fe2000f8e0204 */
[----:B------:R-:W5:Y:S01]  /*8860*/  LD.E.128 R52, desc[UR36][R52.64] ;  /* 0x0000002434347980 */ /* 0x000f62000c101d00 */
[----:B------:R-:W-:Y:S01]  /*8870*/  UIMAD.WIDE.U32 UR10, UR61, UR14, UR10 ;  /* 0x0000000e3d0a72a5 */ /* 0x000fe2000f8e000a */
[----:B------:R-:W-:-:S02]  /*8880*/  ULDC.64 UR12, c[0x0][0xae0] ;  /* 0x0002b800000c7ab9 */ /* 0x000fc40000000a00 */
[----:B------:R-:W5:Y:S01]  /*8890*/  LD.E.128 R56, desc[UR36][R56.64] ;  /* 0x0000002438387980 */ /* 0x000f62000c101d00 */
[----:B-1----:R-:W-:Y:S01]  /*88a0*/  @P1 IMAD.HI.U32 R2, R60, R3, RZ ;  /* 0x000000033c021227 */ /* 0x002fe200078e00ff */
[----:B------:R-:W-:Y:S01]  /*88b0*/  UIADD3 UR4, UR11, UR4, URZ ;  /* 0x000000040b047290 */ /* 0x000fe2000fffe03f */
[----:B------:R-:W-:Y:S01]  /*88c0*/  @!PT LDS RZ, [RZ] ;  /* 0x00000000fffff984 */ /* 0x000fe20000000800 */
[----:B------:R-:W-:Y:S01]  /*88d0*/  @!PT LDS RZ, [RZ] ;  /* 0x00000000fffff984 */ /* 0x000fe20000000800 */
[----:B------:R-:W-:Y:S01]  /*88e0*/  @!PT LDS RZ, [RZ] ;  /* 0x00000000fffff984 */ /* 0x000fe20000000800 */
[----:B------:R-:W-:Y:S01]  /*88f0*/  @!PT LDS RZ, [RZ] ;  /* 0x00000000fffff984 */ /* 0x000fe20000000800 */
[----:B------:R1:W-:Y:S06]  /*8900*/  MEMBAR.ALL.CTA ;  /* 0x0000000000007992 */ /* 0x0003ec0000008000 */
[----:B-1----:R-:W1:Y:S01]  /*8910*/  FENCE.VIEW.ASYNC.S ;  /* 0x00000000000073c6 */ /* 0x002e620000000000 */
[----:B0-----:R-:W-:-:S04]  /*8920*/  @P1 SHF.R.U32.HI R21, RZ, R23, R2 ;  /* 0x00000017ff151219 */ /* 0x001fc80000011602 */
[--C-:B------:R-:W-:Y:S01]  /*8930*/  SHF.R.S32.HI R20, RZ, 0x1f, R21.reuse ;  /* 0x0000001fff147819 */ /* 0x100fe20000011415 */
[----:B------:R-:W-:Y:S02]  /*8940*/  IMAD.MOV R23, RZ, RZ, -R21 ;  /* 0x000000ffff177224 */ /* 0x000fe400078e0a15 */
[----:B------:R-:W-:Y:S02]  /*8950*/  IMAD.U32 R3, RZ, RZ, UR11 ;  /* 0x0000000bff037e24 */ /* 0x000fe4000f8e00ff */
[----:B------:R-:W-:Y:S02]  /*8960*/  IMAD R23, R18, R23, R60 ;  /* 0x0000001712177224 */ /* 0x000fe400078e023c */
[----:B------:R-:W-:Y:S01]  /*8970*/  IMAD.U32 R2, RZ, RZ, UR10 ;  /* 0x0000000aff027e24 */ /* 0x000fe2000f8e00ff */
[----:B------:R-:W-:Y:S01]  /*8980*/  ULDC.64 UR10, c[0x0][0xad8] ;  /* 0x0002b600000a7ab9 */ /* 0x000fe20000000a00 */
[----:B------:R-:W-:Y:S02]  /*8990*/  IMAD.U32 R3, RZ, RZ, UR4 ;  /* 0x00000004ff037e24 */ /* 0x000fe4000f8e00ff */
[----:B------:R-:W-:Y:S01]  /*89a0*/  IMAD R20, R20, UR12, RZ ;  /* 0x0000000c14147c24 */ /* 0x000fe2000f8e02ff */
[----:B------:R-:W-:Y:S01]  /*89b0*/  SHF.R.S32.HI R18, RZ, 0x1f, R23 ;  /* 0x0000001fff127819 */ /* 0x000fe20000011417 */
[----:B------:R-:W-:-:S04]  /*89c0*/  IMAD.WIDE.U32 R2, R21, UR12, R2 ;  /* 0x0000000c15027c25 */ /* 0x000fc8000f8e0002 */
[----:B------:R-:W-:Y:S02]  /*89d0*/  IMAD R61, R21, UR13, R20 ;  /* 0x0000000d153d7c24 */ /* 0x000fe4000f8e0214 */
[----:B------:R-:W-:Y:S02]  /*89e0*/  IMAD.U32 R20, RZ, RZ, UR16 ;  /* 0x00000010ff147e24 */ /* 0x000fe4000f8e00ff */
[----:B------:R-:W-:Y:S02]  /*89f0*/  IMAD.IADD R3, R3, 0x1, R61 ;  /* 0x0000000103037824 */ /* 0x000fe400078e023d */
[----:B------:R-:W-:Y:S02]  /*8a00*/  IMAD R18, R18, UR10, RZ ;  /* 0x0000000a12127c24 */ /* 0x000fe4000f8e02ff */
[----:B------:R-:W-:Y:S01]  /*8a10*/  IMAD R63, R20, 0x80, R213 ;  /* 0x00000080143f7824 */ /* 0x000fe200078e02d5 */
[----:B------:R-:W-:Y:S01]  /*8a20*/  UIADD3 UR8, UR8, 0x30820, URZ ;  /* 0x0003082008087890 */ /* 0x000fe2000fffe03f */
[----:B------:R-:W-:-:S02]  /*8a30*/  IMAD R61, R23, UR11, R18 ;  /* 0x0000000b173d7c24 */ /* 0x000fc4000f8e0212 */
[----:B------:R-:W-:Y:S01]  /*8a40*/  IMAD.WIDE.U32 R2, R23, UR10, R2 ;  /* 0x0000000a17027c25 */ /* 0x000fe2000f8e0002 */
[CC--:B------:R-:W-:Y:S01]  /*8a50*/  ISETP.GE.AND P2, PT, R63.reuse, R84.reuse, PT ;  /* 0x000000543f00720c */ /* 0x0c0fe20003f46270 */
[----:B------:R-:W-:Y:S02]  /*8a60*/  ULDC.64 UR10, c[0x0][0xa80] ;  /* 0x0002a000000a7ab9 */ /* 0x000fe40000000a00 */
[----:B------:R-:W-:Y:S01]  /*8a70*/  VIADD R23, R63, 0x40 ;  /* 0x000000403f177836 */ /* 0x000fe20000000000 */
[----:B------:R-:W-:Y:S01]  /*8a80*/  UPRMT UR8, URZ, 0x654, UR8 ;  /* 0x000006543f087896 */ /* 0x000fe20008000008 */
[----:B------:R-:W-:Y:S01]  /*8a90*/  IMAD.IADD R3, R3, 0x1, R61 ;  /* 0x0000000103037824 */ /* 0x000fe200078e023d */
[C---:B------:R-:W-:Y:S01]  /*8aa0*/  LEA R18, P3, R2.reuse, UR10, 0x1 ;  /* 0x0000000a02127c11 */ /* 0x040fe2000f8608ff */
[----:B------:R-:W-:Y:S01]  /*8ab0*/  VIADD R21, R63, 0x20 ;  /* 0x000000203f157836 */ /* 0x000fe20000000000 */
[-C--:B------:R-:W-:Y:S02]  /*8ac0*/  ISETP.GE.AND P1, PT, R23, R84.reuse, PT ;  /* 0x000000541700720c */ /* 0x080fe40003f26270 */
[----:B------:R-:W-:Y:S01]  /*8ad0*/  LEA.HI.X R23, R2, UR11, R3, 0x1, P3 ;  /* 0x0000000b02177c11 */ /* 0x000fe200098f0c03 */
[C---:B------:R-:W-:Y:S01]  /*8ae0*/  VIADD R66, R0.reuse, 0x80 ;  /* 0x0000008000427836 */ /* 0x040fe20000000000 */
[----:B------:R-:W-:Y:S01]  /*8af0*/  ISETP.GE.AND P0, PT, R21, R84, PT ;  /* 0x000000541500720c */ /* 0x000fe20003f06270 */
[----:B-1----:R-:W-:Y:S01]  /*8b00*/  SYNCS.ARRIVE.TRANS64.RED.A1T0 RZ, [UR8], RZ ;  /* 0x000000ffffff79a7 */ /* 0x002fe20008100408 */
[----:B------:R-:W-:Y:S01]  /*8b10*/  IADD3 R64, R0, 0x40, RZ ;  /* 0x0000004000407810 */ /* 0x000fe20007ffe0ff */
[----:B------:R0:W1:Y:S01]  /*8b20*/  SHFL.IDX PT, R21, R18, RZ, 0x181f ;  /* 0x00181fff12157589 */ /* 0x00006200000e0000 */
[----:B------:R-:W-:Y:S03]  /*8b30*/  BSSY B1, `(.L_x_3486) ;  /* 0x0000013000017945 */ /* 0x000fe60003800000 */
[----:B------:R0:W2:Y:S01]  /*8b40*/  SHFL.IDX PT, R61, R23, RZ, 0x181f ;  /* 0x00181fff173d7589 */ /* 0x0000a200000e0000 */
[----:B------:R-:W-:-:S02]  /*8b50*/  SHF.R.S32.HI R62, RZ, 0x1f, R0 ;  /* 0x0000001fff3e7819 */ /* 0x000fc40000011400 */
[----:B------:R-:W-:Y:S02]  /*8b60*/  SHF.R.S32.HI R65, RZ, 0x1f, R64 ;  /* 0x0000001fff417819 */ /* 0x000fe40000011440 */
[----:B------:R-:W-:Y:S01]  /*8b70*/  SHF.R.S32.HI R67, RZ, 0x1f, R66 ;  /* 0x0000001fff437819 */ /* 0x000fe20000011442 */
[----:B------:R-:W-:Y:S06]  /*8b80*/  @P2 BRA `(.L_x_3487) ;  /* 0x0000000000342947 */ /* 0x000fec0003800000 */
[----:B------:R-:W-:Y:S02]  /*8b90*/  ULDC UR4, c[0x0][0xac8] ;  /* 0x0002b20000047ab9 */ /* 0x000fe40000000800 */
[----:B------:R-:W-:Y:S02]  /*8ba0*/  ISETP.GE.AND P4, PT, R0, UR4, PT ;  /* 0x0000000400007c0c */ /* 0x000fe4000bf86270 */
[----:B------:R-:W-:Y:S02]  /*8bb0*/  ISETP.GE.AND P3, PT, R64, UR4, PT ;  /* 0x0000000440007c0c */ /* 0x000fe4000bf66270 */
[----:B------:R-:W-:-:S09]  /*8bc0*/  ISETP.GE.AND P2, PT, R66, UR4, PT ;  /* 0x0000000442007c0c */ /* 0x000fd2000bf46270 */
[-C--:B-1----:R-:W-:Y:S02]  /*8bd0*/  @!P4 LEA R2, P6, R0, R21.reuse, 0x1 ;  /* 0x000000150002c211 */ /* 0x082fe400078c08ff */
[----:B------:R-:W-:Y:S02]  /*8be0*/  @!P3 LEA R20, P5, R64, R21, 0x1 ;  /* 0x000000154014b211 */ /* 0x000fe400078a08ff */
[----:B--2---:R-:W-:Y:S02]  /*8bf0*/  @!P4 LEA.HI.X R3, R0, R61, R62, 0x1, P6 ;  /* 0x0000003d0003c211 */ /* 0x004fe400030f0c3e */
[----:B------:R-:W-:Y:S02]  /*8c00*/  @!P2 LEA R60, P6, R66, R21, 0x1 ;  /* 0x00000015423ca211 */ /* 0x000fe400078c08ff */
[-C--:B------:R-:W-:Y:S01]  /*8c10*/  @!P3 LEA.HI.X R21, R64, R61.reuse, R65, 0x1, P5 ;  /* 0x0000003d4015b211 */ /* 0x080fe200028f0c41 */
[----:B-----5:R3:W-:Y:S01]  /*8c20*/  @!P4 ST.E.128 desc[UR36][R2.64], R4 ;  /* 0x000000040200c985 */ /* 0x0207e2000c101d24 */
[----:B------:R-:W-:-:S03]  /*8c30*/  @!P2 LEA.HI.X R61, R66, R61, R67, 0x1, P6 ;  /* 0x0000003d423da211 */ /* 0x000fc600030f0c43 */
[----:B------:R3:W-:Y:S04]  /*8c40*/  @!P3 ST.E.128 desc[UR36][R20.64], R28 ;  /* 0x0000001c1400b985 */ /* 0x0007e8000c101d24 */
[----:B------:R3:W-:Y:S02]  /*8c50*/  @!P2 ST.E.128 desc[UR36][R60.64], R44 ;  /* 0x0000002c3c00a985 */ /* 0x0007e4000c101d24 */
.L_x_3487:
[----:B------:R-:W-:Y:S05]  /*8c60*/  BSYNC B1 ;  /* 0x0000000000017941 */ /* 0x000fea0003800000 */
.L_x_3486:
[----:B---3-5:R3:W4:Y:S01]  /*8c70*/  SHFL.IDX PT, R7, R23, 0x1, 0x181f ;  /* 0x00381f0017077f89 */ /* 0x02872200000e0000 */
[----:B------:R-:W-:Y:S03]  /*8c80*/  BSSY B1, `(.L_x_3488) ;  /* 0x0000010000017945 */ /* 0x000fe60003800000 */
[----:B------:R3:W0:Y:S01]  /*8c90*/  SHFL.IDX PT, R3, R18, 0x1, 0x181f ;  /* 0x00381f0012037f89 */ /* 0x00062200000e0000 */
        /* <DEDUP_REMOVED lines=8> */
[-C--:B----4-:R-:W-:Y:S02]  /*8d20*/  @!P4 LEA.HI.X R3, R0, R7.reuse, R62, 0x1, P0 ;  /* 0x000000070003c211 */ /* 0x090fe400000f0c3e */
[-C--:B------:R-:W-:Y:S02]  /*8d30*/  @!P5 LEA.HI.X R5, R64, R7.reuse, R65, 0x1, P2 ;  /* 0x000000074005d211 */ /* 0x080fe400010f0c41 */
[----:B------:R-:W-:Y:S01]  /*8d40*/  @!P6 LEA.HI.X R7, R66, R7, R67, 0x1, P3 ;  /* 0x000000074207e211 */ /* 0x000fe200018f0c43 */
[----:B------:R0:W-:Y:S04]  /*8d50*/  @!P4 ST.E.128 desc[UR36][R2.64], R8 ;  /* 0x000000080200c985 */ /* 0x0001e8000c101d24 */
[----:B------:R0:W-:Y:S04]  /*8d60*/  @!P5 ST.E.128 desc[UR36][R4.64], R32 ;  /* 0x000000200400d985 */ /* 0x0001e8000c101d24 */
[----:B------:R0:W-:Y:S02]  /*8d70*/  @!P6 ST.E.128 desc[UR36][R6.64], R48 ;  /* 0x000000300600e985 */ /* 0x0001e4000c101d24 */
.L_x_3489:
[----:B------:R-:W-:Y:S05]  /*8d80*/  BSYNC B1 ;  /* 0x0000000000017941 */ /* 0x000fea0003800000 */
.L_x_3488:
[----:B0---4-:R0:W4:Y:S01]  /*8d90*/  SHFL.IDX PT, R7, R23, 0x2, 0x181f ;  /* 0x00581f0017077f89 */ /* 0x01112200000e0000 */
        /* <DEDUP_REMOVED lines=16> */
.L_x_3491:
[----:B------:R-:W-:Y:S05]  /*8ea0*/  BSYNC B1 ;  /* 0x0000000000017941 */ /* 0x000fea0003800000 */
.L_x_3490:
[----:B0-----:R-:W-:Y:S01]  /*8eb0*/  VIADD R3, R63, 0x60 ;  /* 0x000000603f037836 */ /* 0x001fe20000000000 */
[----:B---3--:R-:W0:Y:S04]  /*8ec0*/  SHFL.IDX PT, R23, R23, 0x3, 0x181f ;  /* 0x00781f0017177f89 */ /* 0x008e2800000e0000 */
[----:B------:R-:W-:Y:S01]  /*8ed0*/  ISETP.GE.AND P0, PT, R3, R84, PT ;  /* 0x000000540300720c */ /* 0x000fe20003f06270 */
[----:B----4-:R3:W4:-:S12]  /*8ee0*/  SHFL.IDX PT, R7, R18, 0x3, 0x181f ;  /* 0x00781f0012077f89 */ /* 0x01071800000e0000 */
[----:B---3--:R-:W-:Y:S05]  /*8ef0*/  @P0 BRA `(.L_x_3492) ;  /* 0x0000002000140947 */ /* 0x008fea0003800000 */
[----:B------:R-:W-:Y:S02]  /*8f00*/  ULDC UR4, c[0x0][0xac8] ;  /* 0x0002b20000047ab9 */ /* 0x000fe40000000800 */
[----:B------:R-:W-:Y:S02]  /*8f10*/  ISETP.GE.AND P2, PT, R0, UR4, PT ;  /* 0x0000000400007c0c */ /* 0x000fe4000bf46270 */
[----:B------:R-:W-:-:S11]  /*8f20*/  ISETP.GE.AND P3, PT, R64, UR4, PT ;  /* 0x0000000440007c0c */ /* 0x000fd6000bf66270 */
[-C--:B----4-:R-:W-:Y:S02]  /*8f30*/  @!P2 LEA R2, P0, R0, R7.reuse, 0x1 ;  /* 0x000000070002a211 */ /* 0x090fe400078008ff */
[----:B------:R-:W-:Y:S02]  /*8f40*/  @!P3 LEA R4, P1, R64, R7, 0x1 ;  /* 0x000000074004b211 */ /* 0x000fe400078208ff */
[-C--:B0-----:R-:W-:Y:S02]  /*8f50*/  @!P2 LEA.HI.X R3, R0, R23.reuse, R62, 0x1, P0 ;  /* 0x000000170003a211 */ /* 0x081fe400000f0c3e */
[----:B------:R-:W-:Y:S02]  /*8f60*/  @!P3 LEA.HI.X R5, R64, R23, R65, 0x1, P1 ;  /* 0x000000174005b211 */ /* 0x000fe400008f0c41 */
[----:B------:R-:W-:Y:S01]  /*8f70*/  ISETP.GE.AND P0, PT, R66, UR4, PT ;  /* 0x0000000442007c0c */ /* 0x000fe2000bf06270 */
[----:B------:R3:W-:Y:S04]  /*8f80*/  @!P2 ST.E.128 desc[UR36][R2.64], R24 ;  /* 0x000000180200a985 */ /* 0x0007e8000c101d24 */
[----:B------:R3:W-:Y:S08]  /*8f90*/  @!P3 ST.E.128 desc[UR36][R4.64], R40 ;  /* 0x000000280400b985 */ /* 0x0007f0000c101d24 */
[----:B------:R-:W-:Y:S05]  /*8fa0*/  @P0 BRA `(.L_x_3492) ;  /* 0x0000001c00e80947 */ /* 0x000fea0003800000 */
[----:B---3--:R-:W-:-:S04]  /*8fb0*/  LEA R2, P0, R66, R7, 0x1 ;  /* 0x0000000742027211 */ /* 0x008fc800078008ff */
[----:B------:R-:W-:-:S05]  /*8fc0*/  LEA.HI.X R3, R66, R23, R67, 0x1, P0 ;  /* 0x0000001742037211 */ /* 0x000fca00000f0c43 */
[----:B------:R0:W-:Y:S01]  /*8fd0*/  ST.E.128 desc[UR36][R2.64], R56 ;  /* 0x0000003802007985 */ /* 0x0001e2000c101d24 */
[----:B------:R-:W-:Y:S05]  /*8fe0*/  BRA `(.L_x_3492) ;  /* 0x0000001c00d87947 */ /* 0x000fea0003800000 */
.L_x_3485:
[----:B------:R-:W-:Y:S01]  /*8ff0*/  ULDC.64 UR12, c[0x0][0xb08] ;  /* 0x0002c200000c7ab9 */ /* 0x000fe20000000a00 */
[----:B------:R-:W-:Y:S01]  /*9000*/  R2UR UR16, R211 ;  /* 0x00000000d31072ca */ /* 0x000fe200000e0000 */
[----:B------:R-:W-:Y:S01]  /*9010*/  UIMAD UR9, UR15, UR12, URZ ;  /* 0x0000000c0f0972a4 */ /* 0x000fe2000f8e023f */
[----:B0-----:R-:W0:Y:S01]  /*9020*/  @P1 LDC R0, c[0x0][0xbec] ;  /* 0x0002fb00ff001b82 */ /* 0x001e220000000800 */
[----:B------:R-:W-:Y:S01]  /*9030*/  UIMAD.WIDE.U32 UR10, UR4, UR12, URZ ;  /* 0x0000000c040a72a5 */ /* 0x000fe2000f8e003f */
[----:B------:R-:W-:Y:S01]  /*9040*/  R2UR UR14, R23 ;  /* 0x00000000170e72ca */ /* 0x000fe200000e0000 */
[----:B------:R-:W-:Y:S01]  /*9050*/  UIMAD UR9, UR4, UR13, UR9 ;  /* 0x0000000d040972a4 */ /* 0x000fe2000f8e0209 */
[----:B------:R-:W-:Y:S01]  /*9060*/  IMAD.MOV.U32 R7, RZ, RZ, R15 ;  /* 0x000000ffff077224 */ /* 0x000fe200078e000f */
[----:B------:R-:W-:Y:S01]  /*9070*/  USHF.R.S32.HI UR4, URZ, 0x1f, UR61 ;  /* 0x0000001f3f047899 */ /* 0x000fe2000801143d */
[----:B------:R-:W-:Y:S01]  /*9080*/  BSSY B1, `(.L_x_3493) ;  /* 0x0000096000017945 */ /* 0x000fe20003800000 */
[----:B------:R-:W-:Y:S01]  /*9090*/  UIADD3 UR11, UR11, UR9, URZ ;  /* 0x000000090b0b7290 */ /* 0x000fe2000fffe03f */
[----:B------:R-:W1:Y:S01]  /*90a0*/  @P1 LDC R5, c[0x0][0xbf0] ;  /* 0x0002fc00ff051b82 */ /* 0x000e620000000800 */
[----:B------:R-:W-:Y:S01]  /*90b0*/  ULDC.64 UR12, c[0x0][0xb38] ;  /* 0x0002ce00000c7ab9 */ /* 0x000fe20000000a00 */
[----:B------:R-:W-:Y:S01]  /*90c0*/  UIADD3 UR8, UR8, 0x30820, URZ ;  /* 0x0003082008087890 */ /* 0x000fe2000fffe03f */
[----:B------:R-:W-:Y:S01]  /*90d0*/  SHF.R.S32.HI R84, RZ, 0x1f, R205 ;  /* 0x0000001fff547819 */ /* 0x000fe200000114cd */
[----:B------:R-:W-:Y:S01]  /*90e0*/  UIMAD.WIDE.U32 UR10, UR16, UR12, UR10 ;  /* 0x0000000c100a72a5 */ /* 0x000fe2000f8e000a */
[----:B------:R-:W-:Y:S01]  /*90f0*/  SHF.R.S32.HI R85, RZ, 0x1f, R206 ;  /* 0x0000001fff557819 */ /* 0x000fe200000114ce */
[----:B------:R-:W-:Y:S01]  /*9100*/  UPRMT UR8, URZ, 0x654, UR8 ;  /* 0x000006543f087896 */ /* 0x000fe20008000008 */
[----:B------:R-:W-:Y:S01]  /*9110*/  SHF.R.S32.HI R86, RZ, 0x1f, R207 ;  /* 0x0000001fff567819 */ /* 0x000fe200000114cf */
[----:B------:R-:W-:Y:S01]  /*9120*/  UIMAD UR11, UR16, UR13, UR11 ;  /* 0x0000000d100b72a4 */ /* 0x000fe2000f8e020b */
[----:B------:R-:W-:-:S02]  /*9130*/  SHF.R.S32.HI R87, RZ, 0x1f, R208 ;  /* 0x0000001fff577819 */ /* 0x000fc400000114d0 */
[----:B------:R-:W-:Y:S01]  /*9140*/  ULDC.64 UR12, c[0x0][0xb40] ;  /* 0x0002d000000c7ab9 */ /* 0x000fe20000000a00 */
[----:B------:R-:W-:Y:S01]  /*9150*/  SHF.R.S32.HI R88, RZ, 0x1f, R209 ;  /* 0x0000001fff587819 */ /* 0x000fe200000114d1 */
[----:B------:R-:W-:Y:S01]  /*9160*/  UIMAD UR4, UR4, UR12, URZ ;  /* 0x0000000c040472a4 */ /* 0x000fe2000f8e023f */
[----:B------:R-:W-:Y:S01]  /*9170*/  SHF.R.S32.HI R89, RZ, 0x1f, R210 ;  /* 0x0000001fff597819 */ /* 0x000fe200000114d2 */
[----:B------:R-:W-:Y:S01]  /*9180*/  UIMAD.WIDE.U32 UR10, UR61, UR12, UR10 ;  /* 0x0000000c3d0a72a5 */ /* 0x000fe2000f8e000a */
[----:B0-----:R-:W-:Y:S01]  /*9190*/  @P1 IMAD.HI.U32 R0, R15, R0, RZ ;  /* 0x000000000f001227 */ /* 0x001fe200078e00ff */
[----:B------:R-:W-:Y:S01]  /*91a0*/  UIMAD UR4, UR61, UR13, UR4 ;  /* 0x0000000d3d0472a4 */ /* 0x000fe2000f8e0204 */
[----:B------:R-:W-:Y:S02]  /*91b0*/  SYNCS.ARRIVE.TRANS64.RED.A1T0 RZ, [UR8], RZ ;  /* 0x000000ffffff79a7 */ /* 0x000fe40008100408 */
[----:B------:R-:W-:Y:S01]  /*91c0*/  ULDC.64 UR12, c[0x0][0xb48] ;  /* 0x0002d200000c7ab9 */ /* 0x000fe20000000a00 */
[----:B------:R-:W-:Y:S01]  /*91d0*/  UIADD3 UR11, UR11, UR4, URZ ;  /* 0x000000040b0b7290 */ /* 0x000fe2000fffe03f */
[----:B-1----:R-:W-:-:S03]  /*91e0*/  @P1 SHF.R.U32.HI R7, RZ, R5, R0 ;  /* 0x00000005ff071219 */ /* 0x002fc60000011600 */
[----:B------:R-:W-:Y:S01]  /*91f0*/  UIMAD.WIDE.U32 UR10, UR14, UR12, UR10 ;  /* 0x0000000c0e0a72a5 */ /* 0x000fe2000f8e000a */
[--C-:B------:R-:W-:Y:S01]  /*9200*/  SHF.R.S32.HI R0, RZ, 0x1f, R7.reuse ;  /* 0x0000001fff007819 */ /* 0x100fe20000011407 */
[----:B------:R-:W-:Y:S02]  /*9210*/  IMAD.MOV R9, RZ, RZ, -R7 ;  /* 0x000000ffff097224 */ /* 0x000fe400078e0a07 */
[----:B------:R-:W-:Y:S02]  /*9220*/  UIMAD UR4, UR14, UR13, UR11 ;  /* 0x0000000d0e0472a4 */ /* 0x000fe4000f8e020b */
[----:B------:R-:W-:Y:S01]  /*9230*/  IMAD.U32 R5, RZ, RZ, UR11 ;  /* 0x0000000bff057e24 */ /* 0x000fe2000f8e00ff */
[----:B------:R-:W-:Y:S01]  /*9240*/  ULDC.64 UR12, c[0x0][0xb30] ;  /* 0x0002cc00000c7ab9 */ /* 0x000fe20000000a00 */
[----:B------:R-:W-:Y:S02]  /*9250*/  IMAD R9, R18, R9, R15 ;  /* 0x0000000912097224 */ /* 0x000fe400078e020f */
[----:B------:R-:W-:-:S02]  /*9260*/  IMAD R0, R0, UR12, RZ ;  /* 0x0000000c00007c24 */ /* 0x000fc4000f8e02ff */
[----:B------:R-:W-:Y:S01]  /*9270*/  IMAD.U32 R4, RZ, RZ, UR10 ;  /* 0x0000000aff047e24 */ /* 0x000fe2000f8e00ff */
[----:B------:R-:W-:Y:S01]  /*9280*/  ULDC.64 UR10, c[0x0][0xb28] ;  /* 0x0002ca00000a7ab9 */ /* 0x000fe20000000a00 */
[----:B------:R-:W-:Y:S02]  /*9290*/  IMAD.U32 R5, RZ, RZ, UR4 ;  /* 0x00000004ff057e24 */ /* 0x000fe4000f8e00ff */
[C---:B------:R-:W-:Y:S01]  /*92a0*/  IMAD R11, R7.reuse, UR13, R0 ;  /* 0x0000000d070b7c24 */ /* 0x040fe2000f8e0200 */
[----:B------:R-:W-:Y:S01]  /*92b0*/  SHF.R.S32.HI R0, RZ, 0x1f, R9 ;  /* 0x0000001fff007819 */ /* 0x000fe20000011409 */
[----:B------:R-:W-:-:S04]  /*92c0*/  IMAD.WIDE.U32 R4, R7, UR12, R4 ;  /* 0x0000000c07047c25 */ /* 0x000fc8000f8e0004 */
[----:B------:R-:W-:Y:S02]  /*92d0*/  IMAD R0, R0, UR10, RZ ;  /* 0x0000000a00007c24 */ /* 0x000fe4000f8e02ff */
[----:B------:R-:W-:Y:S02]  /*92e0*/  IMAD.IADD R5, R5, 0x1, R11 ;  /* 0x0000000105057824 */ /* 0x000fe400078e020b */
[C---:B------:R-:W-:Y:S02]  /*92f0*/  IMAD R7, R9.reuse, UR11, R0 ;  /* 0x0000000b09077c24 */ /* 0x040fe4000f8e0200 */
[----:B------:R-:W-:Y:S01]  /*9300*/  IMAD.WIDE.U32 R4, R9, UR10, R4 ;  /* 0x0000000a09047c25 */ /* 0x000fe2000f8e0004 */
[----:B------:R-:W-:-:S03]  /*9310*/  ULDC.64 UR10, c[0x0][0xb00] ;  /* 0x0002c000000a7ab9 */ /* 0x000fc60000000a00 */
[----:B------:R-:W-:Y:S01]  /*9320*/  IMAD.IADD R5, R5, 0x1, R7 ;  /* 0x0000000105057824 */ /* 0x000fe200078e0207 */
[----:B------:R-:W-:-:S04]  /*9330*/  LEA R0, P1, R4, UR10, 0x2 ;  /* 0x0000000a04007c11 */ /* 0x000fc8000f8210ff */
[----:B------:R-:W-:Y:S02]  /*9340*/  LEA.HI.X R18, R4, UR11, R5, 0x2, P1 ;  /* 0x0000000b04127c11 */ /* 0x000fe400088f1405 */
[----:B------:R0:W1:Y:S04]  /*9350*/  SHFL.IDX PT, R4, R0, RZ, 0x1c1f ;  /* 0x001c1fff00047589 */ /* 0x00006800000e0000 */
[----:B------:R0:W2:Y:S01]  /*9360*/  SHFL.IDX PT, R5, R18, RZ, 0x1c1f ;  /* 0x001c1fff12057589 */ /* 0x0000a200000e0000 */
[----:B------:R-:W-:Y:S05]  /*9370*/  @P2 BRA `(.L_x_3494) ;  /* 0x0000000400982947 */ /* 0x000fea0003800000 */
[----:B------:R-:W-:Y:S01]  /*9380*/  ULDC UR4, c[0x0][0xac8] ;  /* 0x0002b20000047ab9 */ /* 0x000fe20000000800 */
[C---:B------:R-:W-:Y:S01]  /*9390*/  VIADD R13, R17.reuse, 0x18 ;  /* 0x00000018110d7836 */ /* 0x040fe20000000000 */
[----:B------:R-:W-:Y:S01]  /*93a0*/  ISETP.GE.AND P5, PT, R22, UR4, PT ;  /* 0x0000000416007c0c */ /* 0x000fe2000bfa6270 */
[C---:B------:R-:W-:Y:S01]  /*93b0*/  VIADD R15, R17.reuse, 0x20 ;  /* 0x00000020110f7836 */ /* 0x040fe20000000000 */
[----:B------:R-:W-:Y:S02]  /*93c0*/  ISETP.GE.AND P6, PT, R17, UR4, PT ;  /* 0x0000000411007c0c */ /* 0x000fe4000bfc6270 */
[----:B------:R-:W-:Y:S02]  /*93d0*/  ISETP.GE.AND P4, PT, R210, UR4, PT ;  /* 0x00000004d2007c0c */ /* 0x000fe4000bf86270 */
[----:B------:R-:W-:Y:S02]  /*93e0*/  ISETP.GE.AND P2, PT, R13, UR4, PT ;  /* 0x000000040d007c0c */ /* 0x000fe4000bf46270 */
[----:B------:R-:W-:-:S02]  /*93f0*/  SHF.R.S32.HI R9, RZ, 0x1f, R22 ;  /* 0x0000001fff097819 */ /* 0x000fc40000011416 */
[----:B------:R-:W-:Y:S02]  /*9400*/  ISETP.GE.AND P1, PT, R15, UR4, PT ;  /* 0x000000040f007c0c */ /* 0x000fe4000bf26270 */
[----:B------:R-:W-:Y:S02]  /*9410*/  SHF.R.S32.HI R14, RZ, 0x1f, R13 ;  /* 0x0000001fff0e7819 */ /* 0x000fe4000001140d */
[CC--:B-1----:R-:W-:Y:S01]  /*9420*/  @!P5 LEA R10, P3, R22.reuse, R4.reuse, 0x2 ;  /* 0x00000004160ad211 */ /* 0x0c2fe200078610ff */
[----:B--2---:R-:W-:Y:S01]  /*9430*/  @!P6 IMAD.WIDE R6, R17, 0x4, R4 ;  /* 0x000000041106e825 */ /* 0x004fe200078e0204 */
[----:B------:R-:W-:Y:S02]  /*9440*/  SHF.R.S32.HI R23, RZ, 0x1f, R15 ;  /* 0x0000001fff177819 */ /* 0x000fe4000001140f */
[----:B------:R-:W-:Y:S02]  /*9450*/  @!P5 LEA.HI.X R11, R22, R5, R9, 0x2, P3 ;  /* 0x00000005160bd211 */ /* 0x000fe400018f1409 */
[-C--:B------:R-:W-:Y:S01]  /*9460*/  @!P4 LEA R8, P3, R210, R4.reuse, 0x2 ;  /* 0x00000004d208c211 */ /* 0x080fe200078610ff */
[----:B------:R1:W-:Y:S01]  /*9470*/  @!P6 ST.E.64 desc[UR36][R6.64], R24 ;  /* 0x000000180600e985 */ /* 0x0003e2000c101b24 */
[----:B------:R-:W-:-:S02]  /*9480*/  @!P2 LEA R12, P6, R13, R4, 0x2 ;  /* 0x000000040d0ca211 */ /* 0x000fc400078c10ff */
[-C--:B------:R-:W-:Y:S02]  /*9490*/  @!P4 LEA.HI.X R9, R210, R5.reuse, R89, 0x2, P3 ;  /* 0x00000005d209c211 */ /* 0x080fe400018f1459 */
[----:B------:R-:W-:Y:S02]  /*94a0*/  ISETP.GE.AND P3, PT, R19, UR4, PT ;  /* 0x0000000413007c0c */ /* 0x000fe4000bf66270 */
[-C--:B------:R-:W-:Y:S01]  /*94b0*/  @!P2 LEA.HI.X R13, R13, R5.reuse, R14, 0x2, P6 ;  /* 0x000000050d0da211 */ /* 0x080fe200030f140e */
[----:B------:R2:W-:Y:S01]  /*94c0*/  @!P4 ST.E.64 desc[UR36][R8.64], R28 ;  /* 0x0000001c0800c985 */ /* 0x0005e2000c101b24 */
[----:B------:R-:W-:Y:S02]  /*94d0*/  @!P1 LEA R14, P6, R15, R4, 0x2 ;  /* 0x000000040f0e9211 */ /* 0x000fe400078c10ff */
[----:B------:R-:W-:Y:S01]  /*94e0*/  ISETP.GE.AND P4, PT, R209, UR4, PT ;  /* 0x00000004d1007c0c */ /* 0x000fe2000bf86270 */
[----:B------:R3:W-:Y:S01]  /*94f0*/  @!P5 ST.E.64 desc[UR36][R10.64], R32 ;  /* 0x000000200a00d985 */ /* 0x0007e2000c101b24 */
[----:B------:R-:W-:-:S02]  /*9500*/  @!P1 LEA.HI.X R15, R15, R5, R23, 0x2, P6 ;  /* 0x000000050f0f9211 */ /* 0x000fc400030f1417 */
[----:B-1----:R-:W-:Y:S01]  /*9510*/  SHF.R.S32.HI R7, RZ, 0x1f, R19 ;  /* 0x0000001fff077819 */ /* 0x002fe20000011413 */
[----:B------:R1:W-:Y:S01]  /*9520*/  @!P2 ST.E.64 desc[UR36][R12.64], R36 ;  /* 0x000000240c00a985 */ /* 0x0003e2000c101b24 */
[----:B------:R-:W-:Y:S02]  /*9530*/  ISETP.GE.AND P2, PT, R208, UR4, PT ;  /* 0x00000004d0007c0c */ /* 0x000fe4000bf46270 */
[-C--:B------:R-:W-:Y:S01]  /*9540*/  @!P3 LEA R6, P5, R19, R4.reuse, 0x2 ;  /* 0x000000041306b211 */ /* 0x080fe200078a10ff */
[----:B------:R-:W-:Y:S01]  /*9550*/  @!P1 ST.E.64 desc[UR36][R14.64], R40 ;  /* 0x000000280e009985 */ /* 0x000fe2000c101b24 */
[----:B------:R-:W-:Y:S02]  /*9560*/  ISETP.GE.AND P1, PT, R207, UR4, PT ;  /* 0x00000004cf007c0c */ /* 0x000fe4000bf26270 */
[----:B------:R-:W-:Y:S02]  /*9570*/  @!P3 LEA.HI.X R7, R19, R5, R7, 0x2, P5 ;  /* 0x000000051307b211 */ /* 0x000fe400028f1407 */
[----:B------:R-:W-:-:S03]  /*9580*/  @!P4 LEA R24, P5, R209, R4, 0x2 ;  /* 0x00000004d118c211 */ /* 0x000fc600078a10ff */
[----:B------:R4:W-:Y:S01]  /*9590*/  @!P3 ST.E.64 desc[UR36][R6.64], R44 ;  /* 0x0000002c0600b985 */ /* 0x0009e2000c101b24 */
[----:B------:R-:W-:Y:S02]  /*95a0*/  ISETP.GE.AND P3, PT, R206, UR4, PT ;  /* 0x00000004ce007c0c */ /* 0x000fe4000bf66270 */
[CC--:B--2---:R-:W-:Y:S02]  /*95b0*/  @!P2 LEA R8, P6, R208.reuse, R4.reuse, 0x2 ;  /* 0x00000004d008a211 */ /* 0x0c4fe400078c10ff */
[-C--:B------:R-:W-:Y:S02]  /*95c0*/  @!P4 LEA.HI.X R25, R209, R5.reuse, R88, 0x2, P5 ;  /* 0x00000005d119c211 */ /* 0x080fe400028f1458 */
[----:B------:R-:W-:Y:S02]  /*95d0*/  @!P2 LEA.HI.X R9, R208, R5, R87, 0x2, P6 ;  /* 0x00000005d009a211 */ /* 0x000fe400030f1457 */
[----:B---3--:R-:W-:Y:S01]  /*95e0*/  @!P1 LEA R10, P5, R207, R4, 0x2 ;  /* 0x00000004cf0a9211 */ /* 0x008fe200078a10ff */
[----:B------:R-:W-:Y:S01]  /*95f0*/  @!P4 ST.E.64 desc[UR36][R24.64], R48 ;  /* 0x000000301800c985 */ /* 0x000fe2000c101b24 */
[----:B------:R-:W-:-:S02]  /*9600*/  ISETP.GE.AND P4, PT, R205, UR4, PT ;  /* 0x00000004cd007c0c */ /* 0x000fc4000bf86270 */
[-C--:B------:R-:W-:Y:S01]  /*9610*/  @!P1 LEA.HI.X R11, R207, R5.reuse, R86, 0x2, P5 ;  /* 0x00000005cf0b9211 */ /* 0x080fe200028f1456 */
[----:B------:R2:W-:Y:S01]  /*9620*/  @!P2 ST.E.64 desc[UR36][R8.64], R52 ;  /* 0x000000340800a985 */ /* 0x0005e2000c101b24 */
[----:B------:R-:W-:Y:S02]  /*9630*/  ISETP.GE.AND P2, PT, R204, UR4, PT ;  /* 0x00000004cc007c0c */ /* 0x000fe4000bf46270 */
[C---:B-1----:R-:W-:Y:S01]  /*9640*/  @!P3 LEA R12, P6, R206.reuse, R4, 0x2 ;  /* 0x00000004ce0cb211 */ /* 0x042fe200078c10ff */
[----:B------:R1:W-:Y:S01]  /*9650*/  @!P1 ST.E.64 desc[UR36][R10.64], R56 ;  /* 0x000000380a009985 */ /* 0x0003e2000c101b24 */
[----:B------:R-:W-:Y:S02]  /*9660*/  ISETP.GE.AND P1, PT, R203, UR4, PT ;  /* 0x00000004cb007c0c */ /* 0x000fe4000bf26270 */
[----:B------:R-:W-:-:S03]  /*9670*/  @!P3 LEA.HI.X R13, R206, R5, R85, 0x2, P6 ;  /* 0x00000005ce0db211 */ /* 0x000fc600030f1455 */
[CC--:B----4-:R-:W-:Y:S02]  /*9680*/  @!P4 LEA R6, P5, R205.reuse, R4.reuse, 0x2 ;  /* 0x00000004cd06c211 */ /* 0x0d0fe400078a10ff */
[----:B------:R3:W-:Y:S01]  /*9690*/  @!P3 ST.E.64 desc[UR36][R12.64], R60 ;  /* 0x0000003c0c00b985 */ /* 0x0007e2000c101b24 */
[----:B------:R-:W-:Y:S02]  /*96a0*/  ISETP.GE.AND P3, PT, R202, UR4, PT ;  /* 0x00000004ca007c0c */ /* 0x000fe4000bf66270 */
[CC--:B------:R-:W-:Y:S02]  /*96b0*/  @!P2 LEA R14, P6, R204.reuse, R4.reuse, 0x2 ;  /* 0x00000004cc0ea211 */ /* 0x0c0fe400078c10ff */
[-C--:B------:R-:W-:Y:S02]  /*96c0*/  @!P4 LEA.HI.X R7, R205, R5.reuse, R84, 0x2, P5 ;  /* 0x00000005cd07c211 */ /* 0x080fe400028f1454 */
[----:B------:R-:W-:Y:S02]  /*96d0*/  @!P2 LEA.HI.X R15, R204, R5, R229, 0x2, P6 ;  /* 0x00000005cc0fa211 */ /* 0x000fe400030f14e5 */
[----:B------:R-:W-:Y:S01]  /*96e0*/  ISETP.GE.AND P5, PT, R201, UR4, PT ;  /* 0x00000004c9007c0c */ /* 0x000fe2000bfa6270 */
[----:B------:R4:W-:Y:S01]  /*96f0*/  @!P4 ST.E.64 desc[UR36][R6.64], R64 ;  /* 0x000000400600c985 */ /* 0x0009e2000c101b24 */
[----:B--2---:R-:W-:-:S03]  /*9700*/  @!P1 LEA R8, P4, R203, R4, 0x2 ;  /* 0x00000004cb089211 */ /* 0x004fc600078810ff */
[----:B------:R2:W-:Y:S01]  /*9710*/  @!P2 ST.E.64 desc[UR36][R14.64], R68 ;  /* 0x000000440e00a985 */ /* 0x0005e2000c101b24 */
[----:B------:R-:W-:Y:S02]  /*9720*/  ISETP.GE.AND P2, PT, R200, UR4, PT ;  /* 0x00000004c8007c0c */ /* 0x000fe4000bf46270 */
[----:B------:R-:W-:Y:S02]  /*9730*/  @!P1 LEA.HI.X R9, R203, R5, R228, 0x2, P4 ;  /* 0x00000005cb099211 */ /* 0x000fe400020f14e4 */
[----:B-1----:R-:W-:-:S03]  /*9740*/  @!P3 LEA R10, P6, R202, R4, 0x2 ;  /* 0x00000004ca0ab211 */ /* 0x002fc600078c10ff */
[----:B------:R1:W-:Y:S01]  /*9750*/  @!P1 ST.E.64 desc[UR36][R8.64], R72 ;  /* 0x0000004808009985 */ /* 0x0003e2000c101b24 */
[-C--:B------:R-:W-:Y:S02]  /*9760*/  @!P3 LEA.HI.X R11, R202, R5.reuse, R227, 0x2, P6 ;  /* 0x00000005ca0bb211 */ /* 0x080fe400030f14e3 */
[----:B------:R-:W-:Y:S02]  /*9770*/  ISETP.GE.AND P1, PT, R199, UR4, PT ;  /* 0x00000004c7007c0c */ /* 0x000fe4000bf26270 */
[CC--:B---3--:R-:W-:Y:S01]  /*9780*/  @!P5 LEA R12, P4, R201.reuse, R4.reuse, 0x2 ;  /* 0x00000004c90cd211 */ /* 0x0c8fe200078810ff */
[----:B------:R3:W-:Y:S01]  /*9790*/  @!P3 ST.E.64 desc[UR36][R10.64], R76 ;  /* 0x0000004c0a00b985 */ /* 0x0007e2000c101b24 */
[----:B----4-:R-:W-:Y:S02]  /*97a0*/  @!P2 LEA R6, P6, R200, R4, 0x2 ;  /* 0x00000004c806a211 */ /* 0x010fe400078c10ff */
[----:B------:R-:W-:Y:S02]  /*97b0*/  ISETP.GE.AND P3, PT, R198, UR4, PT ;  /* 0x00000004c6007c0c */ /* 0x000fe4000bf66270 */
[----:B------:R-:W-:-:S02]  /*97c0*/  @!P5 LEA.HI.X R13, R201, R5, R226, 0x2, P4 ;  /* 0x00000005c90dd211 */ /* 0x000fc400020f14e2 */
[----:B------:R-:W-:Y:S02]  /*97d0*/  ISETP.GE.AND P4, PT, R197, UR4, PT ;  /* 0x00000004c5007c0c */ /* 0x000fe4000bf86270 */
[----:B------:R-:W-:Y:S01]  /*97e0*/  @!P2 LEA.HI.X R7, R200, R5, R225, 0x2, P6 ;  /* 0x00000005c807a211 */ /* 0x000fe200030f14e1 */
[----:B------:R-:W-:Y:S01]  /*97f0*/  @!P5 ST.E.64 desc[UR36][R12.64], R80 ;  /* 0x000000500c00d985 */ /* 0x000fe2000c101b24 */
[----:B--2---:R-:W-:-:S03]  /*9800*/  @!P1 LEA R14, P5, R199, R4, 0x2 ;  /* 0x00000004c70e9211 */ /* 0x004fc600078a10ff */
[----:B------:R2:W-:Y:S01]  /*9810*/  @!P2 ST.E.64 desc[UR36][R6.64], R2 ;  /* 0x000000020600a985 */ /* 0x0005e2000c101b24 */
[----:B------:R-:W-:Y:S02]  /*9820*/  ISETP.GE.AND P2, PT, R196, UR4, PT ;  /* 0x00000004c4007c0c */ /* 0x000fe4000bf46270 */
[-C--:B------:R-:W-:Y:S02]  /*9830*/  @!P1 LEA.HI.X R15, R199, R5.reuse, R224, 0x2, P5 ;  /* 0x00000005c70f9211 */ /* 0x080fe400028f14e0 */
[CC--:B-1----:R-:W-:Y:S02]  /*9840*/  @!P3 LEA R8, P6, R198.reuse, R4.reuse, 0x2 ;  /* 0x00000004c608b211 */ /* 0x0c2fe400078c10ff */
[----:B---3--:R-:W-:Y:S01]  /*9850*/  @!P4 LEA R10, P5, R197, R4, 0x2 ;  /* 0x00000004c50ac211 */ /* 0x008fe200078a10ff */
[----:B------:R-:W-:Y:S01]  /*9860*/  @!P1 ST.E.64 desc[UR36][R14.64], R20 ;  /* 0x000000140e009985 */ /* 0x000fe2000c101b24 */
[----:B------:R-:W-:Y:S02]  /*9870*/  @!P3 LEA.HI.X R9, R198, R5, R223, 0x2, P6 ;  /* 0x00000005c609b211 */ /* 0x000fe400030f14df */
[----:B------:R-:W-:-:S02]  /*9880*/  ISETP.GE.AND P1, PT, R195, UR4, PT ;  /* 0x00000004c3007c0c */ /* 0x000fc4000bf26270 */
[-C--:B------:R-:W-:Y:S01]  /*9890*/  @!P4 LEA.HI.X R11, R197, R5.reuse, R222, 0x2, P5 ;  /* 0x00000005c50bc211 */ /* 0x080fe200028f14de */
[----:B------:R1:W-:Y:S01]  /*98a0*/  @!P3 ST.E.64 desc[UR36][R8.64], R120 ;  /* 0x000000780800b985 */ /* 0x0003e2000c101b24 */
[----:B------:R-:W-:Y:S02]  /*98b0*/  ISETP.GE.AND P5, PT, R194, UR4, PT ;  /* 0x00000004c2007c0c */ /* 0x000fe4000bfa6270 */
[----:B--2---:R-:W-:Y:S01]  /*98c0*/  @!P2 LEA R2, P6, R196, R4, 0x2 ;  /* 0x00000004c402a211 */ /* 0x004fe200078c10ff */
[----:B------:R3:W-:Y:S01]  /*98d0*/  @!P4 ST.E.64 desc[UR36][R10.64], R96 ;  /* 0x000000600a00c985 */ /* 0x0007e2000c101b24 */
[----:B------:R-:W-:Y:S02]  /*98e0*/  ISETP.GE.AND P3, PT, R193, UR4, PT ;  /* 0x00000004c1007c0c */ /* 0x000fe4000bf66270 */
[----:B------:R-:W-:Y:S02]  /*98f0*/  ISETP.GE.AND P4, PT, R192, UR4, PT ;  /* 0x00000004c0007c0c */ /* 0x000fe4000bf86270 */
[----:B------:R-:W-:-:S02]  /*9900*/  @!P2 LEA.HI.X R3, R196, R5, R221, 0x2, P6 ;  /* 0x00000005c403a211 */ /* 0x000fc400030f14dd */
[----:B------:R-:W-:-:S03]  /*9910*/  @!P1 LEA R6, P6, R195, R4, 0x2 ;  /* 0x00000004c3069211 */ /* 0x000fc600078c10ff */
[----:B------:R3:W-:Y:S01]  /*9920*/  @!P2 ST.E.64 desc[UR36][R2.64], R100 ;  /* 0x000000640200a985 */ /* 0x0007e2000c101b24 */
[CC--:B------:R-:W-:Y:S02]  /*9930*/  @!P5 LEA R12, P2, R194.reuse, R4.reuse, 0x2 ;  /* 0x00000004c20cd211 */ /* 0x0c0fe400078410ff */
[-C--:B------:R-:W-:Y:S02]  /*9940*/  @!P1 LEA.HI.X R7, R195, R5.reuse, R220, 0x2, P6 ;  /* 0x00000005c3079211 */ /* 0x080fe400030f14dc */
[CC--:B-1----:R-:W-:Y:S02]  /*9950*/  @!P3 LEA R8, P6, R193.reuse, R4.reuse, 0x2 ;  /* 0x00000004c108b211 */ /* 0x0c2fe400078c10ff */
[-C--:B------:R-:W-:Y:S01]  /*9960*/  @!P5 LEA.HI.X R13, R194, R5.reuse, R219, 0x2, P2 ;  /* 0x00000005c20dd211 */ /* 0x080fe200010f14db */
[----:B------:R3:W-:Y:S01]  /*9970*/  @!P1 ST.E.64 desc[UR36][R6.64], R104 ;  /* 0x0000006806009985 */ /* 0x0007e2000c101b24 */
[C---:B------:R-:W-:Y:S02]  /*9980*/  @!P4 LEA R4, P2, R192.reuse, R4, 0x2 ;  /* 0x00000004c004c211 */ /* 0x040fe400078410ff */
[-C--:B------:R-:W-:Y:S01]  /*9990*/  @!P3 LEA.HI.X R9, R193, R5.reuse, R218, 0x2, P6 ;  /* 0x00000005c109b211 */ /* 0x080fe200030f14da */
[----:B------:R3:W-:Y:S01]  /*99a0*/  @!P5 ST.E.64 desc[UR36][R12.64], R108 ;  /* 0x0000006c0c00d985 */ /* 0x0007e2000c101b24 */
[----:B------:R-:W-:-:S03]  /*99b0*/  @!P4 LEA.HI.X R5, R192, R5, R217, 0x2, P2 ;  /* 0x00000005c005c211 */ /* 0x000fc600010f14d9 */
[----:B------:R3:W-:Y:S04]  /*99c0*/  @!P3 ST.E.64 desc[UR36][R8.64], R112 ;  /* 0x000000700800b985 */ /* 0x0007e8000c101b24 */
[----:B------:R3:W-:Y:S02]  /*99d0*/  @!P4 ST.E.64 desc[UR36][R4.64], R116 ;  /* 0x000000740400c985 */ /* 0x0007e4000c101b24 */
.L_x_3494:
[----:B------:R-:W-:Y:S05]  /*99e0*/  BSYNC B1 ;  /* 0x0000000000017941 */ /* 0x000fea0003800000 */
.L_x_3493:
[----:B--23--:R2:W3:Y:S04]  /*99f0*/  SHFL.IDX PT, R5, R18, 0x1, 0x1c1f ;  /* 0x003c1f0012057f89 */ /* 0x00c4e800000e0000 */
[----:B-1----:R2:W1:Y:S01]  /*9a00*/  SHFL.IDX PT, R4, R0, 0x1, 0x1c1f ;  /* 0x003c1f0000047f89 */ /* 0x00246200000e0000 */
[----:B------:R-:W-:Y:S05]  /*9a10*/  @P0 BRA `(.L_x_3492) ;  /* 0x00000014004c0947 */ /* 0x000fea0003800000 */
[C---:B------:R-:W-:Y:S01]  /*9a20*/  VIADD R9, R17.reuse, 0x18 ;  /* 0x0000001811097836 */ /* 0x040fe20000000000 */
[----:B------:R-:W-:Y:S01]  /*9a30*/  ULDC UR4, c[0x0][0xac8] ;  /* 0x0002b20000047ab9 */ /* 0x000fe20000000800 */
[----:B------:R-:W-:Y:S01]  /*9a40*/  VIADD R13, R17, 0x20 ;  /* 0x00000020110d7836 */ /* 0x000fe20000000000 */
[----:B------:R-:W-:Y:S02]  /*9a50*/  ISETP.GE.AND P6, PT, R210, UR4, PT ;  /* 0x00000004d2007c0c */ /* 0x000fe4000bfc6270 */
[----:B------:R-:W-:Y:S02]  /*9a60*/  ISETP.GE.AND P5, PT, R9, UR4, PT ;  /* 0x0000000409007c0c */ /* 0x000fe4000bfa6270 */
[----:B------:R-:W-:Y:S02]  /*9a70*/  ISETP.GE.AND P4, PT, R22, UR4, PT ;  /* 0x0000000416007c0c */ /* 0x000fe4000bf86270 */
[----:B------:R-:W-:Y:S02]  /*9a80*/  ISETP.GE.AND P2, PT, R17, UR4, PT ;  /* 0x0000000411007c0c */ /* 0x000fe4000bf46270 */
[----:B------:R-:W-:-:S02]  /*9a90*/  ISETP.GE.AND P3, PT, R13, UR4, PT ;  /* 0x000000040d007c0c */ /* 0x000fc4000bf66270 */
[----:B0-2---:R-:W-:-:S03]  /*9aa0*/  SHF.R.S32.HI R0, RZ, 0x1f, R9 ;  /* 0x0000001fff007819 */ /* 0x005fc60000011409 */
[CC--:B-1----:R-:W-:Y:S02]  /*9ab0*/  @!P6 LEA R6, P0, R210.reuse, R4.reuse, 0x2 ;  /* 0x00000004d206e211 */ /* 0x0c2fe400078010ff */
[CC--:B------:R-:W-:Y:S02]  /*9ac0*/  @!P5 LEA R10, P1, R9.reuse, R4.reuse, 0x2 ;  /* 0x00000004090ad211 */ /* 0x0c0fe400078210ff */
[-C--:B---3--:R-:W-:Y:S02]  /*9ad0*/  @!P6 LEA.HI.X R7, R210, R5.reuse, R89, 0x2, P0 ;  /* 0x00000005d207e211 */ /* 0x088fe400000f1459 */
[----:B------:R-:W-:Y:S01]  /*9ae0*/  @!P5 LEA.HI.X R11, R9, R5, R0, 0x2, P1 ;  /* 0x00000005090bd211 */ /* 0x000fe200008f1400 */
[----:B------:R-:W-:Y:S01]  /*9af0*/  @!P2 IMAD.WIDE R2, R17, 0x4, R4 ;  /* 0x000000041102a825 */ /* 0x000fe200078e0204 */
[----:B------:R-:W-:Y:S02]  /*9b00*/  SHF.R.S32.HI R9, RZ, 0x1f, R22 ;  /* 0x0000001fff097819 */ /* 0x000fe40000011416 */
[----:B------:R-:W-:-:S02]  /*9b10*/  @!P4 LEA R8, P1, R22, R4, 0x2 ;  /* 0x000000041608c211 */ /* 0x000fc400078210ff */
[----:B------:R-:W-:Y:S01]  /*9b20*/  ISETP.GE.AND P0, PT, R19, UR4, PT ;  /* 0x0000000413007c0c */ /* 0x000fe2000bf06270 */
[----:B------:R0:W-:Y:S01]  /*9b30*/  @!P2 ST.E.64 desc[UR36][R2.64], R26 ;  /* 0x0000001a0200a985 */ /* 0x0001e2000c101b24 */
[----:B------:R-:W-:Y:S02]  /*9b40*/  @!P4 LEA.HI.X R9, R22, R5, R9, 0x2, P1 ;  /* 0x000000051609c211 */ /* 0x000fe400008f1409 */
[----:B------:R-:W-:Y:S01]  /*9b50*/  ISETP.GE.AND P1, PT, R209, UR4, PT ;  /* 0x00000004d1007c0c */ /* 0x000fe2000bf26270 */
[----:B------:R1:W-:Y:S01]  /*9b60*/  @!P6 ST.E.64 desc[UR36][R6.64], R30 ;  /* 0x0000001e0600e985 */ /* 0x0003e2000c101b24 */
[----:B------:R-:W-:Y:S02]  /*9b70*/  SHF.R.S32.HI R0, RZ, 0x1f, R13 ;  /* 0x0000001fff007819 */ /* 0x000fe4000001140d */
[----:B------:R-:W-:Y:S01]  /*9b80*/  @!P3 LEA R12, P6, R13, R4, 0x2 ;  /* 0x000000040d0cb211 */ /* 0x000fe200078c10ff */
[----:B------:R2:W-:Y:S01]  /*9b90*/  @!P4 ST.E.64 desc[UR36][R8.64], R34 ;  /* 0x000000220800c985 */ /* 0x0005e2000c101b24 */
[----:B------:R-:W-:-:S02]  /*9ba0*/  ISETP.GE.AND P2, PT, R208, UR4, PT ;  /* 0x00000004d0007c0c */ /* 0x000fc4000bf46270 */
[-C--:B------:R-:W-:Y:S01]  /*9bb0*/  @!P3 LEA.HI.X R13, R13, R5.reuse, R0, 0x2, P6 ;  /* 0x000000050d0db211 */ /* 0x080fe200030f1400 */
[----:B------:R3:W-:Y:S01]  /*9bc0*/  @!P5 ST.E.64 desc[UR36][R10.64], R38 ;  /* 0x000000260a00d985 */ /* 0x0007e2000c101b24 */
[----:B------:R-:W-:Y:S02]  /*9bd0*/  SHF.R.S32.HI R0, RZ, 0x1f, R19 ;  /* 0x0000001fff007819 */ /* 0x000fe40000011413 */
[-C--:B0-----:R-:W-:Y:S01]  /*9be0*/  @!P0 LEA R2, P4, R19, R4.reuse, 0x2 ;  /* 0x0000000413028211 */ /* 0x081fe200078810ff */
[----:B------:R0:W-:Y:S01]  /*9bf0*/  @!P3 ST.E.64 desc[UR36][R12.64], R42 ;  /* 0x0000002a0c00b985 */ /* 0x0001e2000c101b24 */
[----:B------:R-:W-:Y:S02]  /*9c00*/  ISETP.GE.AND P3, PT, R207, UR4, PT ;  /* 0x00000004cf007c0c */ /* 0x000fe4000bf66270 */
[----:B-1----:R-:W-:Y:S02]  /*9c10*/  @!P1 LEA R6, P5, R209, R4, 0x2 ;  /* 0x00000004d1069211 */ /* 0x002fe400078a10ff */
[----:B------:R-:W-:-:S02]  /*9c20*/  @!P0 LEA.HI.X R3, R19, R5, R0, 0x2, P4 ;  /* 0x0000000513038211 */ /* 0x000fc400020f1400 */
[----:B------:R-:W-:Y:S02]  /*9c30*/  ISETP.GE.AND P4, PT, R206, UR4, PT ;  /* 0x00000004ce007c0c */ /* 0x000fe4000bf86270 */
[CC--:B------:R-:W-:Y:S01]  /*9c40*/  @!P2 LEA R14, P6, R208.reuse, R4.reuse, 0x2 ;  /* 0x00000004d00ea211 */ /* 0x0c0fe200078c10ff */
[----:B------:R1:W-:Y:S01]  /*9c50*/  @!P0 ST.E.64 desc[UR36][R2.64], R46 ;  /* 0x0000002e02008985 */ /* 0x0003e2000c101b24 */
[-C--:B------:R-:W-:Y:S02]  /*9c60*/  @!P1 LEA.HI.X R7, R209, R5.reuse, R88, 0x2, P5 ;  /* 0x00000005d1079211 */ /* 0x080fe400028f1458 */
[----:B------:R-:W-:Y:S02]  /*9c70*/  ISETP.GE.AND P5, PT, R205, UR4, PT ;  /* 0x00000004cd007c0c */ /* 0x000fe4000bfa6270 */
[----:B------:R-:W-:Y:S01]  /*9c80*/  @!P2 LEA.HI.X R15, R208, R5, R87, 0x2, P6 ;  /* 0x00000005d00fa211 */ /* 0x000fe200030f1457 */
[----:B------:R4:W-:Y:S01]  /*9c90*/  @!P1 ST.E.64 desc[UR36][R6.64], R50 ;  /* 0x0000003206009985 */ /* 0x0009e2000c101b24 */
[----:B--2---:R-:W-:-:S02]  /*9ca0*/  @!P3 LEA R8, P6, R207, R4, 0x2 ;  /* 0x00000004cf08b211 */ /* 0x004fc400078c10ff */
[----:B------:R-:W-:Y:S01]  /*9cb0*/  ISETP.GE.AND P0, PT, R204, UR4, PT ;  /* 0x00000004cc007c0c */ /* 0x000fe2000bf06270 */
[----:B------:R2:W-:Y:S01]  /*9cc0*/  @!P2 ST.E.64 desc[UR36][R14.64], R54 ;  /* 0x000000360e00a985 */ /* 0x0005e2000c101b24 */
[----:B------:R-:W-:Y:S02]  /*9cd0*/  ISETP.GE.AND P1, PT, R203, UR4, PT ;  /* 0x00000004cb007c0c */ /* 0x000fe4000bf26270 */
[CC--:B---3--:R-:W-:Y:S02]  /*9ce0*/  @!P4 LEA R10, P2, R206.reuse, R4.reuse, 0x2 ;  /* 0x00000004ce0ac211 */ /* 0x0c8fe400078410ff */
[-C--:B------:R-:W-:Y:S02]  /*9cf0*/  @!P3 LEA.HI.X R9, R207, R5.reuse, R86, 0x2, P6 ;  /* 0x00000005cf09b211 */ /* 0x080fe400030f1456 */
[----:B0-----:R-:W-:Y:S02]  /*9d00*/  @!P5 LEA R12, P6, R205, R4, 0x2 ;  /* 0x00000004cd0cd211 */ /* 0x001fe400078c10ff */
[----:B------:R-:W-:Y:S01]  /*9d10*/  @!P4 LEA.HI.X R11, R206, R5, R85, 0x2, P2 ;  /* 0x00000005ce0bc211 */ /* 0x000fe200010f1455 */
[----:B------:R0:W-:Y:S01]  /*9d20*/  @!P3 ST.E.64 desc[UR36][R8.64], R58 ;  /* 0x0000003a0800b985 */ /* 0x0001e2000c101b24 */
[----:B------:R-:W-:-:S02]  /*9d30*/  ISETP.GE.AND P2, PT, R202, UR4, PT ;  /* 0x00000004ca007c0c */ /* 0x000fc4000bf46270 */
[-C--:B------:R-:W-:Y:S01]  /*9d40*/  @!P5 LEA.HI.X R13, R205, R5.reuse, R84, 0x2, P6 ;  /* 0x00000005cd0dd211 */ /* 0x080fe200030f1454 */
[----:B------:R3:W-:Y:S01]  /*9d50*/  @!P4 ST.E.64 desc[UR36][R10.64], R62 ;  /* 0x0000003e0a00c985 */ /* 0x0007e2000c101b24 */
[-C--:B-1----:R-:W-:Y:S02]  /*9d60*/  @!P0 LEA R2, P6, R204, R4.reuse, 0x2 ;  /* 0x00000004cc028211 */ /* 0x082fe400078c10ff */
[----:B----4-:R-:W-:Y:S01]  /*9d70*/  @!P1 LEA R6, P3, R203, R4, 0x2 ;  /* 0x00000004cb069211 */ /* 0x010fe200078610ff */
[----:B------:R1:W-:Y:S01]  /*9d80*/  @!P5 ST.E.64 desc[UR36][R12.64], R66 ;  /* 0x000000420c00d985 */ /* 0x0003e2000c101b24 */
[----:B------:R-:W-:Y:S02]  /*9d90*/  ISETP.GE.AND P5, PT, R201, UR4, PT ;  /* 0x00000004c9007c0c */ /* 0x000fe4000bfa6270 */
[----:B------:R-:W-:Y:S02]  /*9da0*/  ISETP.GE.AND P4, PT, R200, UR4, PT ;  /* 0x00000004c8007c0c */ /* 0x000fe4000bf86270 */
[----:B------:R-:W-:-:S02]  /*9db0*/  @!P0 LEA.HI.X R3, R204, R5, R229, 0x2, P6 ;  /* 0x00000005cc038211 */ /* 0x000fc400030f14e5 */
[-C--:B------:R-:W-:Y:S02]  /*9dc0*/  @!P1 LEA.HI.X R7, R203, R5.reuse, R228, 0x2, P3 ;  /* 0x00000005cb079211 */ /* 0x080fe400018f14e4 */
[CC--:B--2---:R-:W-:Y:S01]  /*9dd0*/  @!P2 LEA R14, P6, R202.reuse, R4.reuse, 0x2 ;  /* 0x00000004ca0ea211 */ /* 0x0c4fe200078c10ff */
[----:B------:R2:W-:Y:S01]  /*9de0*/  @!P0 ST.E.64 desc[UR36][R2.64], R70 ;  /* 0x0000004602008985 */ /* 0x0005e2000c101b24 */
[----:B------:R-:W-:Y:S02]  /*9df0*/  ISETP.GE.AND P3, PT, R199, UR4, PT ;  /* 0x00000004c7007c0c */ /* 0x000fe4000bf66270 */
[----:B------:R-:W-:Y:S01]  /*9e00*/  @!P2 LEA.HI.X R15, R202, R5, R227, 0x2, P6 ;  /* 0x00000005ca0fa211 */ /* 0x000fe200030f14e3 */
[----:B------:R4:W-:Y:S01]  /*9e10*/  @!P1 ST.E.64 desc[UR36][R6.64], R74 ;  /* 0x0000004a06009985 */ /* 0x0009e2000c101b24 */
[----:B------:R-:W-:Y:S02]  /*9e20*/  ISETP.GE.AND P0, PT, R198, UR4, PT ;  /* 0x00000004c6007c0c */ /* 0x000fe4000bf06270 */
[-C--:B0-----:R-:W-:Y:S01]  /*9e30*/  @!P5 LEA R8, P1, R201, R4.reuse, 0x2 ;  /* 0x00000004c908d211 */ /* 0x081fe200078210ff */
[----:B------:R-:W-:Y:S01]  /*9e40*/  @!P2 ST.E.64 desc[UR36][R14.64], R78 ;  /* 0x0000004e0e00a985 */ /* 0x000fe2000c101b24 */
[----:B---3--:R-:W-:-:S02]  /*9e50*/  @!P4 LEA R10, P2, R200, R4, 0x2 ;  /* 0x00000004c80ac211 */ /* 0x008fc400078410ff */
[-C--:B------:R-:W-:Y:S02]  /*9e60*/  @!P5 LEA.HI.X R9, R201, R5.reuse, R226, 0x2, P1 ;  /* 0x00000005c909d211 */ /* 0x080fe400008f14e2 */
[----:B------:R-:W-:Y:S02]  /*9e70*/  ISETP.GE.AND P1, PT, R197, UR4, PT ;  /* 0x00000004c5007c0c */ /* 0x000fe4000bf26270 */
[CC--:B-1----:R-:W-:Y:S01]  /*9e80*/  @!P3 LEA R12, P6, R199.reuse, R4.reuse, 0x2 ;  /* 0x00000004c70cb211 */ /* 0x0c2fe200078c10ff */
[----:B------:R0:W-:Y:S01]  /*9e90*/  @!P5 ST.E.64 desc[UR36][R8.64], R82 ;  /* 0x000000520800d985 */ /* 0x0001e2000c101b24 */
[-C--:B------:R-:W-:Y:S02]  /*9ea0*/  @!P4 LEA.HI.X R11, R200, R5.reuse, R225, 0x2, P2 ;  /* 0x00000005c80bc211 */ /* 0x080fe400010f14e1 */
[----:B------:R-:W-:Y:S02]  /*9eb0*/  @!P3 LEA.HI.X R13, R199, R5, R224, 0x2, P6 ;  /* 0x00000005c70db211 */ /* 0x000fe400030f14e0 */
[----:B--2---:R-:W-:Y:S01]  /*9ec0*/  @!P0 LEA R2, P5, R198, R4, 0x2 ;  /* 0x00000004c6028211 */ /* 0x004fe200078a10ff */
[----:B------:R1:W-:Y:S01]  /*9ed0*/  @!P4 ST.E.64 desc[UR36][R10.64], R122 ;  /* 0x0000007a0a00c985 */ /* 0x0003e2000c101b24 */
[----:B------:R-:W-:-:S02]  /*9ee0*/  ISETP.GE.AND P4, PT, R196, UR4, PT ;  /* 0x00000004c4007c0c */ /* 0x000fc4000bf86270 */
[----:B------:R-:W-:Y:S01]  /*9ef0*/  ISETP.GE.AND P2, PT, R194, UR4, PT ;  /* 0x00000004c2007c0c */ /* 0x000fe2000bf46270 */
[----:B------:R2:W-:Y:S01]  /*9f00*/  @!P3 ST.E.64 desc[UR36][R12.64], R124 ;  /* 0x0000007c0c00b985 */ /* 0x0005e2000c101b24 */
[----:B------:R-:W-:Y:S02]  /*9f10*/  ISETP.GE.AND P3, PT, R195, UR4, PT ;  /* 0x00000004c3007c0c */ /* 0x000fe4000bf66270 */
[----:B------:R-:W-:Y:S02]  /*9f20*/  @!P0 LEA.HI.X R3, R198, R5, R223, 0x2, P5 ;  /* 0x00000005c6038211 */ /* 0x000fe400028f14df */
[----:B------:R-:W-:Y:S02]  /*9f30*/  ISETP.GE.AND P5, PT, R193, UR4, PT ;  /* 0x00000004c1007c0c */ /* 0x000fe4000bfa6270 */
[-C--:B----4-:R-:W-:Y:S01]  /*9f40*/  @!P1 LEA R6, P6, R197, R4.reuse, 0x2 ;  /* 0x00000004c5069211 */ /* 0x090fe200078c10ff */
[----:B------:R3:W-:Y:S02]  /*9f50*/  @!P0 ST.E.64 desc[UR36][R2.64], R126 ;  /* 0x0000007e02008985 */ /* 0x0007e4000c101b24 */
[----:B0-----:R-:W-:-:S02]  /*9f60*/  @!P4 LEA R8, P0, R196, R4, 0x2 ;  /* 0x00000004c408c211 */ /* 0x001fc400078010ff */
[-C--:B------:R-:W-:Y:S02]  /*9f70*/  @!P1 LEA.HI.X R7, R197, R5.reuse, R222, 0x2, P6 ;  /* 0x00000005c5079211 */ /* 0x080fe400030f14de */
[-C--:B-1----:R-:W-:Y:S02]  /*9f80*/  @!P3 LEA R10, P6, R195, R4.reuse, 0x2 ;  /* 0x00000004c30ab211 */ /* 0x082fe400078c10ff */
[-C--:B------:R-:W-:Y:S01]  /*9f90*/  @!P4 LEA.HI.X R9, R196, R5.reuse, R221, 0x2, P0 ;  /* 0x00000005c409c211 */ /* 0x080fe200000f14dd */
[----:B------:R3:W-:Y:S01]  /*9fa0*/  @!P1 ST.E.64 desc[UR36][R6.64], R98 ;  /* 0x0000006206009985 */ /* 0x0007e2000c101b24 */
[-C--:B--2---:R-:W-:Y:S02]  /*9fb0*/  @!P2 LEA R12, P1, R194, R4.reuse, 0x2 ;  /* 0x00000004c20ca211 */ /* 0x084fe400078210ff */
[----:B------:R-:W-:Y:S01]  /*9fc0*/  @!P5 LEA R14, P0, R193, R4, 0x2 ;  /* 0x00000004c10ed211 */ /* 0x000fe200078010ff */
[----:B------:R3:W-:Y:S01]  /*9fd0*/  @!P4 ST.E.64 desc[UR36][R8.64], R102 ;  /* 0x000000660800c985 */ /* 0x0007e2000c101b24 */
[----:B------:R-:W-:-:S02]  /*9fe0*/  @!P3 LEA.HI.X R11, R195, R5, R220, 0x2, P6 ;  /* 0x00000005c30bb211 */ /* 0x000fc400030f14dc */
[-C--:B------:R-:W-:Y:S02]  /*9ff0*/  @!P2 LEA.HI.X R13, R194, R5.reuse, R219, 0x2, P1 ;  /* 0x00000005c20da211 */ /* 0x080fe400008f14db */
[----:B------:R-:W-:Y:S01]  /*a000*/  @!P5 LEA.HI.X R15, R193, R5, R218, 0x2, P0 ;  /* 0x00000005c10fd211 */ /* 0x000fe200000f14da */
[----:B------:R3:W-:Y:S01]  /*a010*/  @!P3 ST.E.64 desc[UR36][R10.64], R106 ;  /* 0x0000006a0a00b985 */ /* 0x0007e2000c101b24 */
[----:B------:R-:W-:-:S03]  /*a020*/  ISETP.GE.AND P0, PT, R192, UR4, PT ;  /* 0x00000004c0007c0c */ /* 0x000fc6000bf06270 */
[----:B------:R3:W-:Y:S04]  /*a030*/  @!P2 ST.E.64 desc[UR36][R12.64], R110 ;  /* 0x0000006e0c00a985 */ /* 0x0007e8000c101b24 */
[----:B------:R3:W-:Y:S06]  /*a040*/  @!P5 ST.E.64 desc[UR36][R14.64], R114 ;  /* 0x000000720e00d985 */ /* 0x0007ec000c101b24 */
[----:B------:R-:W-:Y:S05]  /*a050*/  @P0 BRA `(.L_x_3492) ;  /* 0x0000000c00bc0947 */ /* 0x000fea0003800000 */
[----:B---3--:R-:W-:-:S04]  /*a060*/  LEA R2, P0, R192, R4, 0x2 ;  /* 0x00000004c0027211 */ /* 0x008fc800078010ff */
[----:B------:R-:W-:-:S05]  /*a070*/  LEA.HI.X R3, R192, R5, R217, 0x2, P0 ;  /* 0x00000005c0037211 */ /* 0x000fca00000f14d9 */
[----:B------:R0:W-:Y:S01]  /*a080*/  ST.E.64 desc[UR36][R2.64], R118 ;  /* 0x0000007602007985 */ /* 0x0001e2000c101b24 */
[----:B------:R-:W-:Y:S05]  /*a090*/  BRA `(.L_x_3492) ;  /* 0x0000000c00ac7947 */ /* 0x000fea0003800000 */
.L_x_3483:
[----:B------:R-:W-:Y:S01]  /*a0a0*/  ULDC.64 UR8, c[0x0][0xc00] ;  /* 0x0003000000087ab9 */ /* 0x000fe20000000a00 */
[----:B------:R-:W-:Y:S01]  /*a0b0*/  R2UR UR4, R214 ;  /* 0x00000000d60472ca */ /* 0x000fe200000e0000 */
[----:B------:R-:W-:Y:S01]  /*a0c0*/  UISETP.NE.U32.AND UP0, UPT, UR8, URZ, UPT ;  /* 0x0000003f0800728c */ /* 0x000fe2000bf05070 */
[----:B------:R-:W-:-:S03]  /*a0d0*/  R2UR UR10, R18 ;  /* 0x00000000120a72ca */ /* 0x000fc600000e0000 */
[----:B------:R-:W-:-:S03]  /*a0e0*/  UISETP.NE.AND.EX UP0, UPT, UR9, URZ, UPT, UP0 ;  /* 0x0000003f0900728c */ /* 0x000fc6000bf05300 */
[----:B------:R-:W-:Y:S02]  /*a0f0*/  ULDC.64 UR8, c[0x0][0xc00] ;  /* 0x0003000000087ab9 */ /* 0x000fe40000000a00 */
[----:B------:R-:W-:Y:S01]  /*a100*/  UIMAD.WIDE UR8, UR61, 0x4, UR8 ;  /* 0x000000043d0878a5 */ /* 0x000fe2000f8e0208 */
[----:B------:R-:W-:-:S05]  /*a110*/  PLOP3.LUT P1, PT, PT, PT, UP0, 0x80, 0x0 ;  /* 0x000000000000781c */ /* 0x000fca0003f2f008 */
[----:B------:R-:W-:Y:S02]  /*a120*/  IMAD.U32 R2, RZ, RZ, UR8 ;  /* 0x00000008ff027e24 */ /* 0x000fe4000f8e00ff */
[----:B------:R-:W-:Y:S01]  /*a130*/  IMAD.U32 R3, RZ, RZ, UR9 ;  /* 0x00000009ff037e24 */ /* 0x000fe2000f8e00ff */
[----:B------:R-:W-:Y:S02]  /*a140*/  ULDC.64 UR8, c[0x0][0xc08] ;  /* 0x0003020000087ab9 */ /* 0x000fe40000000a00 */
[----:B------:R-:W-:-:S03]  /*a150*/  UISETP.NE.U32.AND UP1, UPT, UR8, URZ, UPT ;  /* 0x0000003f0800728c */ /* 0x000fc6000bf25070 */
[----:B------:R-:W2:Y:S01]  /*a160*/  @P1 LDG.E R6, desc[UR36][R2.64] ;  /* 0x0000002402061981 */ /* 0x000ea2000c1e1900 */
[----:B------:R-:W-:-:S06]  /*a170*/  UISETP.NE.AND.EX UP1, UPT, UR9, URZ, UPT, UP1 ;  /* 0x0000003f0900728c */ /* 0x000fcc000bf25310 */
[----:B------:R-:W-:-:S05]  /*a180*/  PLOP3.LUT P2, PT, PT, PT, UP1, 0x80, 0x0 ;  /* 0x000000000000781c */ /* 0x000fca0003f4f018 */
[----:B------:R-:W-:-:S04]  /*a190*/  @UP1 ULEA UR8, UP2, UR61, UR8, 0x2 ;  /* 0x000000083d081291 */ /* 0x000fc8000f84103f */
[----:B------:R-:W-:Y:S02]  /*a1a0*/  @UP1 ULEA.HI.X UR9, UR61, UR9, UR4, 0x2, UP2 ;  /* 0x000000093d091291 */ /* 0x000fe400090f1404 */
[----:B------:R-:W-:Y:S01]  /*a1b0*/  MOV R4, UR8 ;  /* 0x0000000800047c02 */ /* 0x000fe20008000f00 */
        /* <DEDUP_REMOVED lines=18> */
.L_x_3495:
[----:B------:R-:W-:Y:S01]  /*a2e0*/  R2UR UR8, R214 ;  /* 0x00000000d60872ca */ /* 0x000fe200000e0000 */
[----:B------:R-:W-:Y:S01]  /*a2f0*/  USEL UR61, UR61, URZ, !UP0 ;  /* 0x0000003f3d3d7287 */ /* 0x000fe2000c000000 */
[----:B------:R-:W-:Y:S11]  /*a300*/  BSSY B1, `(.L_x_3496) ;  /* 0x000003d000017945 */ /* 0x000ff60003800000 */
[----:B------:R-:W-:Y:S01]  /*a310*/  USEL UR12, UR8, URZ, !UP0 ;  /* 0x0000003f080c7287 */ /* 0x000fe2000c000000 */
[----:B------:R-:W-:Y:S11]  /*a320*/  @P0 BRA `(.L_x_3497) ;  /* 0x0000000000e80947 */ /* 0x000ff60003800000 */
[----:B------:R-:W0:Y:S01]  /*a330*/  S2R R2, SR_TID.X ;  /* 0x0000000000027919 */ /* 0x000e220000002100 */
[----:B------:R-:W1:Y:S01]  /*a340*/  LDC R9, c[0x0][0xbe8] ;  /* 0x0002fa00ff097b82 */ /* 0x000e620000000800 */
[----:B------:R-:W-:-:S13]  /*a350*/  R2UR UR8, R212 ;  /* 0x00000000d40872ca */ /* 0x000fda00000e0000 */
[----:B------:R-:W-:-:S04]  /*a360*/  IMAD.U32 R3, RZ, RZ, UR8 ;  /* 0x00000008ff037e24 */ /* 0x000fc8000f8e00ff */
[----:B0-----:R-:W-:Y:S02]  /*a370*/  IMAD R2, R3, 0x80, R2 ;  /* 0x0000008003027824 */ /* 0x001fe400078e0202 */
[----:B-1---5:R-:W-:Y:S02]  /*a380*/  IMAD R3, R0, R9, RZ ;  /* 0x0000000900037224 */ /* 0x022fe400078e02ff */
        /* <DEDUP_REMOVED lines=52> */
.L_x_3497:
[----:B------:R-:W-:Y:S05]  /*a6d0*/  BSYNC B1 ;  /* 0x0000000000017941 */ /* 0x000fea0003800000 */
.L_x_3496:
[----:B------:R-:W-:-:S13]  /*a6e0*/  R2UR UR8, R18 ;  /* 0x00000000120872ca */ /* 0x000fda00000e0000 */
[----:B------:R-:W-:-:S06]  /*a6f0*/  UISETP.GT.AND UP0, UPT, UR8, 0x1, UPT ;  /* 0x000000010800788c */ /* 0x000fcc000bf04270 */
[----:B------:R-:W-:-:S13]  /*a700*/  PLOP3.LUT P0, PT, PT, PT, UP0, 0x80, 0x0 ;  /* 0x000000000000781c */ /* 0x000fda0003f0f008 */
[----:B------:R-:W-:Y:S05]  /*a710*/  @P0 BRA `(.L_x_3492) ;  /* 0x00000008000c0947 */ /* 0x000fea0003800000 */
[----:B------:R-:W1:Y:S01]  /*a720*/  LDC R11, c[0x0][0xbe8] ;  /* 0x0002fa00ff0b7b82 */ /* 0x000e620000000800 */
[----:B------:R-:W-:Y:S01]  /*a730*/  R2UR UR13, R212 ;  /* 0x00000000d40d72ca */ /* 0x000fe200000e0000 */
[----:B------:R-:W-:Y:S01]  /*a740*/  ULDC.64 UR14, c[0x0][0xaa0] ;  /* 0x0002a800000e7ab9 */ /* 0x000fe20000000a00 */
[----:B------:R-:W-:Y:S01]  /*a750*/  R2UR UR16, R211 ;  /* 0x00000000d31072ca */ /* 0x000fe200000e0000 */
[----:B------:R-:W-:Y:S01]  /*a760*/  UIMAD UR10, UR20, UR14, URZ ;  /* 0x0000000e140a72a4 */ /* 0x000fe2000f8e023f */
[----:B------:R-:W-:Y:S01]  /*a770*/  IMAD R2, R16, 0x20, R213 ;  /* 0x0000002010027824 */ /* 0x000fe200078e02d5 */
[----:B------:R-:W-:Y:S01]  /*a780*/  UIMAD.WIDE.U32 UR8, UR4, UR14, URZ ;  /* 0x0000000e040872a5 */ /* 0x000fe2000f8e003f */
[----:B------:R-:W-:Y:S01]  /*a790*/  BSSY B1, `(.L_x_3498) ;  /* 0x0000045000017945 */ /* 0x000fe20003800000 */
[----:B------:R-:W-:-:S04]  /*a7a0*/  UIMAD UR10, UR4, UR15, UR10 ;  /* 0x0000000f040a72a4 */ /* 0x000fc8000f8e020a */
[----:B------:R-:W-:Y:S02]  /*a7b0*/  UIADD3 UR9, UR9, UR10, URZ ;  /* 0x0000000a09097290 */ /* 0x000fe4000fffe03f */
[----:B0-----:R-:W-:Y:S01]  /*a7c0*/  IMAD.U32 R5, RZ, RZ, UR13 ;  /* 0x0000000dff057e24 */ /* 0x001fe2000f8e00ff */
[----:B------:R-:W-:Y:S01]  /*a7d0*/  ULDC.64 UR10, c[0x0][0xae8] ;  /* 0x0002ba00000a7ab9 */ /* 0x000fe20000000a00 */
[----:B------:R-:W-:Y:S01]  /*a7e0*/  IMAD.U32 R8, RZ, RZ, UR13 ;  /* 0x0000000dff087e24 */ /* 0x000fe2000f8e00ff */
[----:B------:R-:W-:Y:S02]  /*a7f0*/  UIMAD.WIDE.U32 UR8, UR16, UR10, UR8 ;  /* 0x0000000a100872a5 */ /* 0x000fe4000f8e0008 */
[----:B------:R-:W-:Y:S01]  /*a800*/  LEA R6, R5, R2, 0x7 ;  /* 0x0000000205067211 */ /* 0x000fe200078e38ff */
[----:B------:R-:W-:Y:S01]  /*a810*/  IMAD R8, R8, 0x80, R213 ;  /* 0x0000008008087824 */ /* 0x000fe200078e02d5 */
[----:B------:R-:W-:Y:S01]  /*a820*/  UIMAD UR9, UR16, UR11, UR9 ;  /* 0x0000000b100972a4 */ /* 0x000fe2000f8e0209 */
[----:B-1----:R-:W-:-:S02]  /*a830*/  ISETP.NE.AND P0, PT, R11, 0x1, PT ;  /* 0x000000010b00780c */ /* 0x002fc40003f05270 */
[----:B------:R-:W-:Y:S01]  /*a840*/  ULDC.64 UR10, c[0x0][0xaf0] ;  /* 0x0002bc00000a7ab9 */ /* 0x000fe20000000a00 */
[----:B------:R-:W-:Y:S01]  /*a850*/  IMAD.MOV.U32 R5, RZ, RZ, R6 ;  /* 0x000000ffff057224 */ /* 0x000fe200078e0006 */
[----:B------:R-:W-:Y:S02]  /*a860*/  UIMAD UR12, UR12, UR10, URZ ;  /* 0x0000000a0c0c72a4 */ /* 0x000fe4000f8e023f */
[----:B------:R-:W-:Y:S02]  /*a870*/  UIMAD.WIDE.U32 UR8, UR61, UR10, UR8 ;  /* 0x0000000a3d0872a5 */ /* 0x000fe4000f8e0008 */
[----:B------:R-:W-:-:S03]  /*a880*/  UIMAD UR4, UR61, UR11, UR12 ;  /* 0x0000000b3d0472a4 */ /* 0x000fc6000f8e020c */
[----:B------:R-:W-:Y:S01]  /*a890*/  ULDC.64 UR10, c[0x0][0xae0] ;  /* 0x0002b800000a7ab9 */ /* 0x000fe20000000a00 */
[----:B------:R-:W-:Y:S01]  /*a8a0*/  UIADD3 UR4, UR9, UR4, URZ ;  /* 0x0000000409047290 */ /* 0x000fe2000fffe03f */
[----:B------:R-:W0:Y:S08]  /*a8b0*/  @P0 LDC R3, c[0x0][0xbec] ;  /* 0x0002fb00ff030b82 */ /* 0x000e300000000800 */
[----:B------:R-:W1:Y:S01]  /*a8c0*/  @P0 LDC R7, c[0x0][0xbf0] ;  /* 0x0002fc00ff070b82 */ /* 0x000e620000000800 */
[----:B0-----:R-:W-:-:S04]  /*a8d0*/  @P0 IMAD.HI.U32 R2, R6, R3, RZ ;  /* 0x0000000306020227 */ /* 0x001fc800078e00ff */
[----:B------:R-:W-:Y:S02]  /*a8e0*/  IMAD.U32 R3, RZ, RZ, UR9 ;  /* 0x00000009ff037e24 */ /* 0x000fe4000f8e00ff */
[----:B------:R-:W-:Y:S01]  /*a8f0*/  IMAD.U32 R3, RZ, RZ, UR4 ;  /* 0x00000004ff037e24 */ /* 0x000fe2000f8e00ff */
[----:B-1----:R-:W-:-:S04]  /*a900*/  @P0 SHF.R.U32.HI R5, RZ, R7, R2 ;  /* 0x00000007ff050219 */ /* 0x002fc80000011602 */
[--C-:B------:R-:W-:Y:S01]  /*a910*/  SHF.R.S32.HI R2, RZ, 0x1f, R5.reuse ;  /* 0x0000001fff027819 */ /* 0x100fe20000011405 */
[----:B------:R-:W-:-:S04]  /*a920*/  IMAD.MOV R7, RZ, RZ, -R5 ;  /* 0x000000ffff077224 */ /* 0x000fc800078e0a05 */
[----:B------:R-:W-:Y:S02]  /*a930*/  IMAD R4, R2, UR10, RZ ;  /* 0x0000000a02047c24 */ /* 0x000fe4000f8e02ff */
[----:B------:R-:W-:Y:S02]  /*a940*/  IMAD R7, R11, R7, R6 ;  /* 0x000000070b077224 */ /* 0x000fe400078e0206 */
[----:B------:R-:W-:Y:S01]  /*a950*/  IMAD.U32 R2, RZ, RZ, UR8 ;  /* 0x00000008ff027e24 */ /* 0x000fe2000f8e00ff */
[----:B------:R-:W-:Y:S01]  /*a960*/  ULDC.64 UR8, c[0x0][0xad8] ;  /* 0x0002b60000087ab9 */ /* 0x000fe20000000a00 */
[C---:B------:R-:W-:Y:S01]  /*a970*/  IMAD R9, R5.reuse, UR11, R4 ;  /* 0x0000000b05097c24 */ /* 0x040fe2000f8e0204 */
[----:B------:R-:W-:Y:S01]  /*a980*/  SHF.R.S32.HI R4, RZ, 0x1f, R7 ;  /* 0x0000001fff047819 */ /* 0x000fe20000011407 */
[----:B------:R-:W-:-:S04]  /*a990*/  IMAD.WIDE.U32 R2, R5, UR10, R2 ;  /* 0x0000000a05027c25 */ /* 0x000fc8000f8e0002 */
[----:B------:R-:W-:Y:S02]  /*a9a0*/  IMAD.IADD R3, R3, 0x1, R9 ;  /* 0x0000000103037824 */ /* 0x000fe400078e0209 */
[----:B------:R-:W-:Y:S02]  /*a9b0*/  IMAD R6, R4, UR8, RZ ;  /* 0x0000000804067c24 */ /* 0x000fe4000f8e02ff */
[----:B-----5:R-:W-:Y:S02]  /*a9c0*/  IMAD R11, R0, R11, RZ ;  /* 0x0000000b000b7224 */ /* 0x020fe400078e02ff */
[C---:B------:R-:W-:Y:S02]  /*a9d0*/  VIADD R4, R8.reuse, 0x40 ;  /* 0x0000004008047836 */ /* 0x040fe40000000000 */
[C---:B------:R-:W-:Y:S01]  /*a9e0*/  IMAD R5, R7.reuse, UR9, R6 ;  /* 0x0000000907057c24 */ /* 0x040fe2000f8e0206 */
[-C--:B------:R-:W-:Y:S01]  /*a9f0*/  ISETP.GE.AND P2, PT, R8, R11.reuse, PT ;  /* 0x0000000b0800720c */ /* 0x080fe20003f46270 */
[----:B------:R-:W-:Y:S01]  /*aa00*/  IMAD.WIDE.U32 R2, R7, UR8, R2 ;  /* 0x0000000807027c25 */ /* 0x000fe2000f8e0002 */
[----:B------:R-:W-:Y:S01]  /*aa10*/  ULDC.64 UR8, c[0x0][0xa80] ;  /* 0x0002a00000087ab9 */ /* 0x000fe20000000a00 */
[----:B------:R-:W-:-:S02]  /*aa20*/  ISETP.GE.AND P1, PT, R4, R11, PT ;  /* 0x0000000b0400720c */ /* 0x000fc40003f26270 */
[----:B------:R-:W-:Y:S01]  /*aa30*/  IMAD.IADD R3, R3, 0x1, R5 ;  /* 0x0000000103037824 */ /* 0x000fe200078e0205 */
[----:B------:R-:W-:Y:S01]  /*aa40*/  LEA R4, P3, R2, UR8, 0x1 ;  /* 0x0000000802047c11 */ /* 0x000fe2000f8608ff */
[----:B------:R-:W-:Y:S02]  /*aa50*/  VIADD R0, R8, 0x20 ;  /* 0x0000002008007836 */ /* 0x000fe40000000000 */
[----:B------:R-:W-:Y:S01]  /*aa60*/  IMAD.SHL.U32 R7, R16, 0x8, RZ ;  /* 0x0000000810077824 */ /* 0x000fe200078e00ff */
[----:B------:R-:W-:Y:S02]  /*aa70*/  LEA.HI.X R5, R2, UR9, R3, 0x1, P3 ;  /* 0x0000000902057c11 */ /* 0x000fe400098f0c03 */
[----:B------:R-:W-:Y:S01]  /*aa80*/  ISETP.GE.AND P0, PT, R0, R11, PT ;  /* 0x0000000b0000720c */ /* 0x000fe20003f06270 */
[C---:B------:R-:W-:Y:S01]  /*aa90*/  VIADD R9, R7.reuse, 0x80 ;  /* 0x0000008007097836 */ /* 0x040fe20000000000 */
[----:B------:R0:W1:Y:S01]  /*aaa0*/  SHFL.IDX PT, R2, R4, RZ, 0x181f ;  /* 0x00181fff04027589 */ /* 0x00006200000e0000 */
[----:B------:R-:W-:Y:S01]  /*aab0*/  VIADD R13, R7, 0x40 ;  /* 0x00000040070d7836 */ /* 0x000fe20000000000 */
[----:B------:R-:W-:-:S02]  /*aac0*/  SHF.R.S32.HI R10, RZ, 0x1f, R7 ;  /* 0x0000001fff0a7819 */ /* 0x000fc40000011407 */
[----:B------:R0:W2:Y:S01]  /*aad0*/  SHFL.IDX PT, R0, R5, RZ, 0x181f ;  /* 0x00181fff05007589 */ /* 0x0000a200000e0000 */
        /* <DEDUP_REMOVED lines=12> */
[----:B------:R3:W-:Y:S01]  /*aba0*/  @!P4 ST.E.128 desc[UR36][R14.64], RZ ;  /* 0x000000ff0e00c985 */ /* 0x0007e2000c101d24 */
[----:B------:R-:W-:-:S03]  /*abb0*/  @!P2 LEA.HI.X R3, R9, R0, R6, 0x1, P6 ;  /* 0x000000000903a211 */ /* 0x000fc600030f0c06 */
[----:B------:R3:W-:Y:S04]  /*abc0*/  @!P3 ST.E.128 desc[UR36][R20.64], RZ ;  /* 0x000000ff1400b985 */ /* 0x0007e8000c101d24 */
[----:B------:R3:W-:Y:S02]  /*abd0*/  @!P2 ST.E.128 desc[UR36][R2.64], RZ ;  /* 0x000000ff0200a985 */ /* 0x0007e4000c101d24 */
.L_x_3499:
[----:B------:R-:W-:Y:S05]  /*abe0*/  BSYNC B1 ;  /* 0x0000000000017941 */ /* 0x000fea0003800000 */
.L_x_3498:
[----:B--2---:R2:W4:Y:S01]  /*abf0*/  SHFL.IDX PT, R0, R5, 0x1, 0x181f ;  /* 0x00381f0005007f89 */ /* 0x00452200000e0000 */
[----:B------:R-:W-:Y:S03]  /*ac00*/  BSSY B1, `(.L_x_3500) ;  /* 0x0000010000017945 */ /* 0x000fe60003800000 */
[----:B-1-3--:R2:W1:Y:S01]  /*ac10*/  SHFL.IDX PT, R2, R4, 0x1, 0x181f ;  /* 0x00381f0004027f89 */ /* 0x00a46200000e0000 */
[----:B------:R-:W-:Y:S05]  /*ac20*/  @P0 BRA `(.L_x_3501) ;  /* 0x0000000000340947 */ /* 0x000fea0003800000 */
[----:B------:R-:W-:Y:S02]  /*ac30*/  ULDC UR4, c[0x0][0xac8] ;  /* 0x0002b20000047ab9 */ /* 0x000fe40000000800 */
[----:B------:R-:W-:Y:S02]  /*ac40*/  ISETP.GE.AND P4, PT, R7, UR4, PT ;  /* 0x0000000407007c0c */ /* 0x000fe4000bf86270 */
[----:B------:R-:W-:Y:S02]  /*ac50*/  ISETP.GE.AND P5, PT, R13, UR4, PT ;  /* 0x000000040d007c0c */ /* 0x000fe4000bfa6270 */
[----:B------:R-:W-:-:S09]  /*ac60*/  ISETP.GE.AND P6, PT, R9, UR4, PT ;  /* 0x0000000409007c0c */ /* 0x000fd2000bfc6270 */
[-C--:B-1----:R-:W-:Y:S02]  /*ac70*/  @!P4 LEA R14, P0, R7, R2.reuse, 0x1 ;  /* 0x00000002070ec211 */ /* 0x082fe400078008ff */
[-C--:B------:R-:W-:Y:S02]  /*ac80*/  @!P5 LEA R20, P2, R13, R2.reuse, 0x1 ;  /* 0x000000020d14d211 */ /* 0x080fe400078408ff */
[----:B------:R-:W-:Y:S02]  /*ac90*/  @!P6 LEA R2, P3, R9, R2, 0x1 ;  /* 0x000000020902e211 */ /* 0x000fe400078608ff */
[-C--:B----4-:R-:W-:Y:S02]  /*aca0*/  @!P4 LEA.HI.X R15, R7, R0.reuse, R10, 0x1, P0 ;  /* 0x00000000070fc211 */ /* 0x090fe400000f0c0a */
[-C--:B------:R-:W-:Y:S02]  /*acb0*/  @!P5 LEA.HI.X R21, R13, R0.reuse, R12, 0x1, P2 ;  /* 0x000000000d15d211 */ /* 0x080fe400010f0c0c */
[----:B------:R-:W-:Y:S01]  /*acc0*/  @!P6 LEA.HI.X R3, R9, R0, R6, 0x1, P3 ;  /* 0x000000000903e211 */ /* 0x000fe200018f0c06 */
[----:B------:R3:W-:Y:S04]  /*acd0*/  @!P4 ST.E.128 desc[UR36][R14.64], RZ ;  /* 0x000000ff0e00c985 */ /* 0x0007e8000c101d24 */
[----:B------:R3:W-:Y:S04]  /*ace0*/  @!P5 ST.E.128 desc[UR36][R20.64], RZ ;  /* 0x000000ff1400d985 */ /* 0x0007e8000c101d24 */
[----:B------:R3:W-:Y:S02]  /*acf0*/  @!P6 ST.E.128 desc[UR36][R2.64], RZ ;  /* 0x000000ff0200e985 */ /* 0x0007e4000c101d24 */
.L_x_3501:
[----:B------:R-:W-:Y:S05]  /*ad00*/  BSYNC B1 ;  /* 0x0000000000017941 */ /* 0x000fea0003800000 */
.L_x_3500:
[----:B----4-:R4:W0:Y:S01]  /*ad10*/  SHFL.IDX PT, R0, R5, 0x2, 0x181f ;  /* 0x00581f0005007f89 */ /* 0x01082200000e0000 */
        /* <DEDUP_REMOVED lines=10> */
[-C--:B0-----:R-:W-:Y:S02]  /*adc0*/  @!P3 LEA.HI.X R15, R7, R0.reuse, R10, 0x1, P0 ;  /* 0x00000000070fb211 */ /* 0x081fe400000f0c0a */
[-C--:B------:R-:W-:Y:S02]  /*add0*/  @!P4 LEA.HI.X R21, R13, R0.reuse, R12, 0x1, P1 ;  /* 0x000000000d15c211 */ /* 0x080fe400008f0c0c */
[----:B------:R-:W-:Y:S01]  /*ade0*/  @!P5 LEA.HI.X R3, R9, R0, R6, 0x1, P2 ;  /* 0x000000000903d211 */ /* 0x000fe200010f0c06 */
[----:B------:R3:W-:Y:S04]  /*adf0*/  @!P3 ST.E.128 desc[UR36][R14.64], RZ ;  /* 0x000000ff0e00b985 */ /* 0x0007e8000c101d24 */
[----:B------:R3:W-:Y:S04]  /*ae00*/  @!P4 ST.E.128 desc[UR36][R20.64], RZ ;  /* 0x000000ff1400c985 */ /* 0x0007e8000c101d24 */
[----:B------:R3:W-:Y:S02]  /*ae10*/  @!P5 ST.E.128 desc[UR36][R2.64], RZ ;  /* 0x000000ff0200d985 */ /* 0x0007e4000c101d24 */
.L_x_3503:
[----:B------:R-:W-:Y:S05]  /*ae20*/  BSYNC B1 ;  /* 0x0000000000017941 */ /* 0x000fea0003800000 */
.L_x_3502:
        /* <DEDUP_REMOVED lines=8> */
[----:B------:R-:W-:-:S09]  /*aeb0*/  ISETP.GE.AND P5, PT, R9, UR4, PT ;  /* 0x0000000409007c0c */ /* 0x000fd2000bfa6270 */
[-C--:B--2---:R-:W-:Y:S02]  /*aec0*/  @!P3 LEA R14, P0, R7, R2.reuse, 0x1 ;  /* 0x00000002070eb211 */ /* 0x084fe400078008ff */
        /* <DEDUP_REMOVED lines=8> */
.L_x_3492:
[----:B------:R-:W-:Y:S05]  /*af50*/  BSYNC B0 ;  /* 0x0000000000007941 */ /* 0x000fea0003800000 */
.L_x_3482:
[----:B------:R-:W-:Y:S02]  /*af60*/  ULDC UR4, c[0x0][0xc3c] ;  /* 0x00030f0000047ab9 */ /* 0x000fe40000000800 */
[----:B------:R-:W-:-:S06]  /*af70*/  UISETP.GE.AND UP0, UPT, UR7, UR4, UPT ;  /* 0x000000040700728c */ /* 0x000fcc000bf06270 */
[----:B------:R-:W-:-:S13]  /*af80*/  PLOP3.LUT P0, PT, PT, PT, UP0, 0x80, 0x0 ;  /* 0x000000000000781c */ /* 0x000fda0003f0f008 */
[----:B------:R-:W-:Y:S05]  /*af90*/  @!P0 BRA `(.L_x_3504) ;  /* 0xffffff6000148947 */ /* 0x000fea000383ffff */
[----:B------:R-:W-:Y:S05]  /*afa0*/  EXIT ;  /* 0x000000000000794d */ /* 0x000fea0003800000 */
.L_x_3453:
        /* <DEDUP_REMOVED lines=16> */
.L_x_3505:
[----:B------:R-:W-:Y:S01]  /*b0b0*/  LOP3.LUT R7, R0, 0x1f, RZ, 0xc0, !PT ;  /* 0x0000001f00077812 */ /* 0x000fe200078ec0ff */
[----:B------:R-:W-:Y:S01]  /*b0c0*/  ULDC UR4, c[0x0][0xc3c] ;  /* 0x00030f0000047ab9 */ /* 0x000fe20000000800 */
[----:B------:R-:W-:Y:S01]  /*b0d0*/  MOV R9, RZ ;  /* 0x000000ff00097202 */ /* 0x000fe20000000f00 */
        /* <DEDUP_REMOVED lines=40> */
.L_x_3509:
        /* <DEDUP_REMOVED lines=35> */
.L_x_3507:
[----:B------:R-:W-:Y:S01]  /*b590*/  IADD3 R11, -R3, R8, RZ ;  /* 0x00000008030b7210 */ /* 0x000fe20007ffe1ff */
[----:B------:R-:W-:-:S04]  /*b5a0*/  IMAD.MOV.U32 R16, RZ, RZ, RZ ;  /* 0x000000ffff107224 */ /* 0x000fc800078e00ff */
        /* <DEDUP_REMOVED lines=16> */
.L_x_3510:
        /* <DEDUP_REMOVED lines=27> */
[----:B------:R-:W-:Y:S01]  /*b860*/  @P0 VIADD R2, R2, 0x1 ;  /* 0x0000000102020836 */ /* 0x000fe20000000000 */
[----:B------:R-:W-:-:S03]  /*b870*/  IADD3 R10, RZ, -R10, RZ ;  /* 0x8000000aff0a7210 */ /* 0x000fc60007ffe0ff */
        /* <DEDUP_REMOVED lines=29> */
.L_x_3508:
[----:B------:R-:W-:Y:S01]  /*ba50*/  ULDC UR4, c[0x0][0xc3c] ;  /* 0x00030f0000047ab9 */ /* 0x000fe20000000800 */
[----:B------:R-:W-:Y:S02]  /*ba60*/  IMAD.MOV.U32 R17, RZ, RZ, RZ ;  /* 0x000000ffff117224 */ /* 0x000fe400078e00ff */
[----:B------:R-:W-:Y:S02]  /*ba70*/  IMAD.U32 R16, RZ, RZ, UR6 ;  /* 0x00000006ff107e24 */ /* 0x000fe4000f8e00ff */
[----:B------:R-:W-:Y:S02]  /*ba80*/  IMAD.MOV.U32 R18, RZ, RZ, RZ ;  /* 0x000000ffff127224 */ /* 0x000fe400078e00ff */
[----:B------:R-:W-:-:S07]  /*ba90*/  IMAD.U32 R19, RZ, RZ, UR4 ;  /* 0x00000004ff137e24 */ /* 0x000fce000f8e00ff */
.L_x_3511:
[----:B------:R-:W-:-:S13]  /*baa0*/  ISETP.NE.AND P0, PT, R7, RZ, PT ;  /* 0x000000ff0700720c */ /* 0x000fda0003f05270 */
[----:B------:R-:W0:Y:S01]  /*bab0*/  @!P0 S2R R3, SR_CgaCtaId ;  /* 0x0000000000038919 */ /* 0x000e220000008800 */
[----:B------:R-:W-:-:S04]  /*bac0*/  @!P0 MOV R2, 0x400 ;  /* 0x0000040000028802 */ /* 0x000fc80000000f00 */
[----:B0-----:R-:W-:-:S05]  /*bad0*/  @!P0 LEA R2, R3, R2, 0x18 ;  /* 0x0000000203028211 */ /* 0x001fca00078ec0ff */
[----:B------:R1:W-:Y:S01]  /*bae0*/  @!P0 STS.128 [R2+0x308d0], R16 ;  /* 0x0308d01002008388 */ /* 0x0003e20000000c00 */
[----:B------:R-:W-:Y:S06]  /*baf0*/  BAR.ARV 0x5, 0x180 ;  /* 0x0146000000007b1d */ /* 0x000fec0000002000 */
.L_x_3506:
[----:B------:R2:W-:Y:S01]  /*bb00*/  STL [R1+0x20], RZ ;  /* 0x000020ff01007387 */ /* 0x0005e20000100800 */
[----:B------:R-:W-:Y:S01]  /*bb10*/  ULDC UR4, c[0x0][0xc3c] ;  /* 0x00030f0000047ab9 */ /* 0x000fe20000000800 */
[----:B------:R-:W-:Y:S01]  /*bb20*/  MOV R28, 0x1 ;  /* 0x00000001001c7802 */ /* 0x000fe20000000f00 */
[----:B------:R-:W-:Y:S01]  /*bb30*/  IMAD.MOV.U32 R27, RZ, RZ, RZ ;  /* 0x000000ffff1b7224 */ /* 0x000fe200078e00ff */
[----:B0-----:R-:W-:-:S13]  /*bb40*/  ISETP.GE.AND P0, PT, R19, UR4, PT ;  /* 0x0000000413007c0c */ /* 0x001fda000bf06270 */
        /* <DEDUP_REMOVED lines=25> */
.L_x_3575:
        /* <DEDUP_REMOVED lines=30> */
[----:B0-----:R-:W3:Y:S01]  /*bec0*/  @P0 LDG.E R0, desc[UR36][R4.64] ;  /* 0x0000002404000981 */ /* 0x001ee2000c1e1900 */
[----:B------:R-:W-:-:S03]  /*bed0*/  UISETP.NE.U32.AND UP0, UPT, UR4, URZ, UPT ;  /* 0x0000003f0400728c */ /* 0x000fc6000bf05070 */
[----:B------:R-:W-:Y:S01]  /*bee0*/  ULDC UR4, c[0x0][0x424] ;  /* 0x0001090000047ab9 */ /* 0x000fe20000000800 */
[----:B------:R-:W-:-:S03]  /*bef0*/  UISETP.NE.AND.EX UP0, UPT, UR5, URZ, UPT, UP0 ;  /* 0x0000003f0500728c */ /* 0x000fc6000bf05300 */
[----:B------:R-:W-:Y:S01]  /*bf00*/  ULDC UR5, c[0x0][0x2f0] ;  /* 0x0000bc0000057ab9 */ /* 0x000fe20000000800 */
[----:B------:R-:W-:-:S04]  /*bf10*/  USEL UR4, UR4, 0x1, UP0 ;  /* 0x0000000104047887 */ /* 0x000fc80008000000 */
[----:B------:R-:W-:-:S06]  /*bf20*/  UIMAD UR4, UR4, UR5, URZ ;  /* 0x00000005040472a4 */ /* 0x000fcc000f8e023f */
[----:B------:R-:W-:Y:S01]  /*bf30*/  IMAD.U32 R37, RZ, RZ, UR4 ;  /* 0x00000004ff257e24 */ /* 0x000fe2000f8e00ff */
        /* <DEDUP_REMOVED lines=11> */
.L_x_3513:
[----:B------:R-:W-:Y:S01]  /*bff0*/  ULDC.64 UR4, c[0x0][0xa20] ;  /* 0x0002880000047ab9 */ /* 0x000fe20000000a00 */
[----:B------:R-:W-:Y:S01]  /*c000*/  IMAD.MOV.U32 R30, RZ, RZ, R29 ;  /* 0x000000ffff1e7224 */ /* 0x000fe200078e001d */
[----:B------:R-:W-:-:S04]  /*c010*/  ISETP.NE.U32.AND P0, PT, RZ, UR4, PT ;  /* 0x00000004ff007c0c */ /* 0x000fc8000bf05070 */
[----:B------:R-:W-:-:S13]  /*c020*/  ISETP.NE.AND.EX P0, PT, RZ, UR5, PT, P0 ;  /* 0x00000005ff007c0c */ /* 0x000fda000bf05300 */
[----:B------:R-:W-:Y:S05]  /*c030*/  @!P0 BRA `(.L_x_3514) ;  /* 0x0000000000108947 */ /* 0x000fea0003800000 */
[----:B-1----:R-:W-:-:S04]  /*c040*/  IADD3 R2, P0, R24, UR4, RZ ;  /* 0x0000000418027c10 */ /* 0x002fc8000ff1e0ff */
[----:B------:R-:W-:-:S05]  /*c050*/  IADD3.X R3, R25, UR5, RZ, P0, !PT ;  /* 0x0000000519037c10 */ /* 0x000fca00087fe4ff */
[----:B------:R1:W5:Y:S01]  /*c060*/  LDG.E R37, desc[UR36][R2.64] ;  /* 0x0000002402257981 */ /* 0x000362000c1e1900 */
[----:B------:R-:W-:Y:S05]  /*c070*/  BRA `(.L_x_3515) ;  /* 0x0000000000247947 */ /* 0x000fea0003800000 */
.L_x_3514:
[----:B------:R-:W-:Y:S02]  /*c080*/  ULDC.64 UR4, c[0x0][0xa08] ;  /* 0x0002820000047ab9 */ /* 0x000fe40000000a00 */
[----:B------:R-:W-:-:S04]  /*c090*/  ISETP.NE.U32.AND P0, PT, RZ, UR4, PT ;  /* 0x00000004ff007c0c */ /* 0x000fc8000bf05070 */
[----:B------:R-:W-:-:S13]  /*c0a0*/  ISETP.NE.AND.EX P0, PT, RZ, UR5, PT, P0 ;  /* 0x00000005ff007c0c */ /* 0x000fda000bf05300 */
[----:B------:R-:W-:Y:S05]  /*c0b0*/  @!P0 BRA `(.L_x_3515) ;  /* 0x0000000000148947 */ /* 0x000fea0003800000 */
[----:B-1----:R-:W1:Y:S02]  /*c0c0*/  LDC.64 R2, c[0x0][0xa08] ;  /* 0x00028200ff027b82 */ /* 0x002e640000000a00 */
[----:B-1----:R-:W-:-:S05]  /*c0d0*/  IMAD.WIDE R2, R30, 0x4, R2 ;  /* 0x000000041e027825 */ /* 0x002fca00078e0202 */
[----:B------:R-:W3:Y:S04]  /*c0e0*/  LDG.E R37, desc[UR36][R2.64] ;  /* 0x0000002402257981 */ /* 0x000ee8000c1e1900 */
[----:B0-2---:R-:W3:Y:S02]  /*c0f0*/  LDG.E R0, desc[UR36][R2.64+0x4] ;  /* 0x0000042402007981 */ /* 0x005ee4000c1e1900 */
[----:B---3--:R-:W-:-:S07]  /*c100*/  IMAD.IADD R37, R0, 0x1, -R37 ;  /* 0x0000000100257824 */ /* 0x008fce00078e0a25 */
.L_x_3515:
[----:B-----5:R-:W-:Y:S01]  /*c110*/  IMAD.IADD R37, R37, 0x1, -R6 ;  /* 0x0000000125257824 */ /* 0x020fe200078e0a06 */
[----:B012---:R-:W-:Y:S01]  /*c120*/  LOP3.LUT R0, R18, 0xff000000, RZ, 0xc0, !PT ;  /* 0xff00000012007812 */ /* 0x007fe200078ec0ff */
[----:B------:R-:W-:Y:S03]  /*c130*/  BSSY B0, `(.L_x_3516) ;  /* 0x0000029000007945 */ /* 0x000fe60003800000 */
[C---:B------:R-:W-:Y:S02]  /*c140*/  IADD3 R2, R37.reuse, 0x5f, RZ ;  /* 0x0000005f25027810 */ /* 0x040fe40007ffe0ff */
[----:B------:R-:W-:Y:S02]  /*c150*/  ISETP.GE.AND P0, PT, R37, 0x1, PT ;  /* 0x000000012500780c */ /* 0x000fe40003f06270 */
[----:B------:R-:W-:Y:S01]  /*c160*/  SHF.R.U32.HI R3, RZ, 0x8, R0 ;  /* 0x00000008ff037819 */ /* 0x000fe20000011600 */
[----:B------:R-:W-:Y:S01]  /*c170*/  IMAD.HI R2, R2, 0x2aaaaaab, RZ ;  /* 0x2aaaaaab02027827 */ /* 0x000fe200078e02ff */
[----:B------:R-:W-:-:S04]  /*c180*/  LOP3.LUT R0, R18, 0xff0000, RZ, 0xc0, !PT ;  /* 0x00ff000012007812 */ /* 0x000fc800078ec0ff */
[----:B------:R-:W-:Y:S02]  /*c190*/  LEA.HI R5, R0, R3, RZ, 0x10 ;  /* 0x0000000300057211 */ /* 0x000fe400078f80ff */
[----:B------:R-:W-:Y:S02]  /*c1a0*/  SHF.R.U32.HI R3, RZ, 0x1f, R2 ;  /* 0x0000001fff037819 */ /* 0x000fe40000011602 */
[----:B------:R-:W-:Y:S02]  /*c1b0*/  LOP3.LUT R4, R5, 0xff, RZ, 0xc0, !PT ;  /* 0x000000ff05047812 */ /* 0x000fe400078ec0ff */
[----:B------:R-:W-:Y:S01]  /*c1c0*/  LEA.HI.SX32 R0, R2, R3, 0x1c ;  /* 0x0000000302007211 */ /* 0x000fe200078fe2ff */
[----:B------:R-:W-:Y:S01]  /*c1d0*/  IMAD.MOV.U32 R3, RZ, RZ, RZ ;  /* 0x000000ffff037224 */ /* 0x000fe200078e00ff */
        /* <DEDUP_REMOVED lines=8> */
[----:B------:R-:W-:Y:S01]  /*c260*/  ISETP.GE.AND P2, PT, R2, RZ, PT ;  /* 0x000000ff0200720c */ /* 0x000fe20003f46270 */
[----:B------:R-:W-:Y:S01]  /*c270*/  IMAD.MOV.U32 R2, RZ, RZ, RZ ;  /* 0x000000ffff027224 */ /* 0x000fe200078e00ff */
[----:B0-----:R-:W0:Y:S02]  /*c280*/  MUFU.RCP R7, R7 ;  /* 0x0000000700077308 */ /* 0x001e240000001000 */
[----:B0-----:R-:W-:Y:S01]  /*c290*/  VIADD R3, R7, 0xffffffe ;  /* 0x0ffffffe07037836 */ /* 0x001fe20000000000 */
[----:B------:R-:W-:-:S05]  /*c2a0*/  IABS R7, R5 ;  /* 0x0000000500077213 */ /* 0x000fca0000000000 */
[----:B------:R-:W0:Y:S01]  /*c2b0*/  F2I.FTZ.U32.TRUNC.NTZ R3, R3 ;  /* 0x0000000300037305 */ /* 0x000e22000021f000 */
[----:B------:R-:W-:Y:S02]  /*c2c0*/  IMAD.MOV R7, RZ, RZ, -R7 ;  /* 0x000000ffff077224 */ /* 0x000fe400078e0a07 */
[----:B0-----:R-:W-:-:S04]  /*c2d0*/  IMAD.MOV R9, RZ, RZ, -R3 ;  /* 0x000000ffff097224 */ /* 0x001fc800078e0a03 */
[----:B------:R-:W-:-:S04]  /*c2e0*/  IMAD R9, R9, R6, RZ ;  /* 0x0000000609097224 */ /* 0x000fc800078e02ff */
[----:B------:R-:W-:Y:S01]  /*c2f0*/  IMAD.HI.U32 R2, R3, R9, R2 ;  /* 0x0000000903027227 */ /* 0x000fe200078e0002 */
[----:B------:R-:W-:-:S05]  /*c300*/  IABS R3, R8 ;  /* 0x0000000800037213 */ /* 0x000fca0000000000 */
        /* <DEDUP_REMOVED lines=11> */
.L_x_3517:
[----:B------:R-:W-:Y:S05]  /*c3c0*/  BSYNC B0 ;  /* 0x0000000000007941 */ /* 0x000fea0003800000 */
.L_x_3516:
[-C--:B------:R-:W-:Y:S01]  /*c3d0*/  IMAD R2, R4, R3.reuse, RZ ;  /* 0x0000000304027224 */ /* 0x080fe200078e02ff */
[----:B------:R-:W-:Y:S04]  /*c3e0*/  BSSY B7, `(.L_x_3518) ;  /* 0x0000365000077945 */ /* 0x000fe80003800000 */
[----:B------:R-:W-:Y:S01]  /*c3f0*/  VIADDMNMX R0, R2, R3, R0, PT ;  /* 0x0000000302007246 */ /* 0x000fe20003800100 */
[----:B------:R0:W-:Y:S03]  /*c400*/  STL [R1], R2 ;  /* 0x0000000201007387 */ /* 0x0001e60000100800 */
        /* <DEDUP_REMOVED lines=10> */
[----:B------:R-:W0:Y:S08]  /*c4b0*/  FLO.U32 R0, UR4 ;  /* 0x0000000400007d00 */ /* 0x000e3000080e0000 */
[----:B------:R-:W1:Y:S01]  /*c4c0*/  POPC R5, UR4 ;  /* 0x0000000400057d09 */ /* 0x000e620008000000 */
[----:B0-----:R-:W-:-:S13]  /*c4d0*/  ISETP.EQ.U32.AND P0, PT, R0, R7, PT ;  /* 0x000000070000720c */ /* 0x001fda0003f02070 */
[----:B-1----:R-:W2:Y:S01]  /*c4e0*/  @P0 ATOMG.E.ADD.STRONG.GPU PT, R3, desc[UR36][R2.64], R5 ;  /* 0x00000005020309a8 */ /* 0x002ea200081ee1e4 */
[----:B------:R-:W0:Y:S02]  /*c4f0*/  S2R R4, SR_LTMASK ;  /* 0x0000000000047919 */ /* 0x000e240000003900 */
[----:B0-----:R-:W-:-:S04]  /*c500*/  LOP3.LUT R4, R4, UR4, RZ, 0xc0, !PT ;  /* 0x0000000404047c12 */ /* 0x001fc8000f8ec0ff */
[----:B------:R-:W0:Y:S01]  /*c510*/  POPC R7, R4 ;  /* 0x0000000400077309 */ /* 0x000e220000000000 */
[----:B--2---:R-:W0:Y:S02]  /*c520*/  SHFL.IDX PT, R0, R3, R0, 0x1f ;  /* 0x00001f0003007589 */ /* 0x004e2400000e0000 */
[----:B0-----:R-:W-:Y:S01]  /*c530*/  IADD3 R16, R0, UR39, R7 ;  /* 0x0000002700107c10 */ /* 0x001fe2000fffe007 */
[----:B------:R-:W-:Y:S06]  /*c540*/  BRA `(.L_x_3520) ;  /* 0x0000003400387947 */ /* 0x000fec0003800000 */
.L_x_3519:
        /* <DEDUP_REMOVED lines=8> */
[----:B------:R-:W-:Y:S01]  /*c5d0*/  IMAD.U32 R4, RZ, RZ, UR6 ;  /* 0x00000006ff047e24 */ /* 0x000fe2000f8e00ff */
[----:B------:R-:W-:Y:S01]  /*c5e0*/  MOV R11, UR5 ;  /* 0x00000005000b7c02 */ /* 0x000fe20008000f00 */
[----:B------:R-:W0:Y:S01]  /*c5f0*/  LDC.64 R2, c[0x4][R2] ;  /* 0x0100000002027b82 */ /* 0x000e220000000a00 */
[----:B------:R-:W-:Y:S02]  /*c600*/  IMAD.U32 R5, RZ, RZ, UR7 ;  /* 0x00000007ff057e24 */ /* 0x000fe4000f8e00ff */
[----:B------:R-:W-:Y:S02]  /*c610*/  IMAD.U32 R6, RZ, RZ, UR8 ;  /* 0x00000008ff067e24 */ /* 0x000fe4000f8e00ff */
[----:B------:R-:W-:-:S02]  /*c620*/  IMAD.U32 R7, RZ, RZ, UR9 ;  /* 0x00000009ff077e24 */ /* 0x000fc4000f8e00ff */
[----:B------:R-:W-:Y:S02]  /*c630*/  IMAD.U32 R10, RZ, RZ, UR4 ;  /* 0x00000004ff0a7e24 */ /* 0x000fe4000f8e00ff */
[----:B------:R-:W-:Y:S02]  /*c640*/  IMAD.MOV.U32 R8, RZ, RZ, 0x70 ;  /* 0x00000070ff087424 */ /* 0x000fe400078e00ff */
[----:B------:R-:W-:Y:S02]  /*c650*/  IMAD.MOV.U32 R12, RZ, RZ, 0x1 ;  /* 0x00000001ff0c7424 */ /* 0x000fe400078e00ff */
[----:B------:R-:W-:-:S07]  /*c660*/  IMAD.MOV.U32 R13, RZ, RZ, RZ ;  /* 0x000000ffff0d7224 */ /* 0x000fce00078e00ff */
[----:B------:R-:W-:-:S07]  /*c670*/  LEPC R20, `(.L_x_3522) ;  /* 0x000000001014794e */ /* 0x000fce0000000000 */
[----:B0-----:R-:W-:Y:S05]  /*c680*/  CALL.ABS.NOINC R2 ;  /* 0x0000000002007343 */ /* 0x001fea0003c00000 */
.L_x_3522:
[----:B------:R-:W-:Y:S05]  /*c690*/  BSYNC B6 ;  /* 0x0000000000067941 */ /* 0x000fea0003800000 */
.L_x_3521:
        /* <DEDUP_REMOVED lines=20> */
.L_x_3525:
        /* <DEDUP_REMOVED lines=15> */
.L_x_3524:
[----:B------:R-:W-:Y:S05]  /*c8d0*/  BSYNC B6 ;  /* 0x0000000000067941 */ /* 0x000fea0003800000 */
.L_x_3523:
[----:B------:R-:W2:Y:S01]  /*c8e0*/  LDL R21, [R1+0x1c] ;  /* 0x00001c0001157983 */ /* 0x000ea20000100800 */
[----:B------:R-:W-:Y:S01]  /*c8f0*/  ULDC.64 UR4, c[0x0][0x9f8] ;  /* 0x00027e0000047ab9 */ /* 0x000fe20000000a00 */
[----:B------:R-:W0:Y:S02]  /*c900*/  LDC R6, c[0x0][0x430] ;  /* 0x00010c00ff067b82 */ /* 0x000e240000000800 */
[----:B------:R-:W3:Y:S01]  /*c910*/  LDL R2, [R1+0x4] ;  /* 0x0000040001027983 */ /* 0x000ee20000100800 */
[----:B------:R-:W-:-:S04]  /*c920*/  ISETP.NE.U32.AND P0, PT, RZ, UR4, PT ;  /* 0x00000004ff007c0c */ /* 0x000fc8000bf05070 */
[----:B------:R-:W-:-:S13]  /*c930*/  ISETP.NE.AND.EX P0, PT, RZ, UR5, PT, P0 ;  /* 0x00000005ff007c0c */ /* 0x000fda000bf05300 */
[----:B------:R-:W-:Y:S01]  /*c940*/  @P0 IADD3 R24, P1, R24, UR4, RZ ;  /* 0x0000000418180c10 */ /* 0x000fe2000ff3e0ff */
[----:B------:R-:W1:Y:S01]  /*c950*/  S2R R20, SR_TID.X ;  /* 0x0000000000147919 */ /* 0x000e620000002100 */
[----:B------:R-:W-:Y:S01]  /*c960*/  LOP3.LUT R23, R23, 0xffffffdf, RZ, 0xc0, !PT ;  /* 0xffffffdf17177812 */ /* 0x000fe200078ec0ff */
[----:B------:R-:W-:Y:S01]  /*c970*/  ULDC UR4, c[0x0][0x2f4] ;  /* 0x0000bd0000047ab9 */ /* 0x000fe20000000800 */
[----:B------:R-:W-:-:S05]  /*c980*/  @P0 IADD3.X R25, R25, UR5, RZ, P1, !PT ;  /* 0x0000000519190c10 */ /* 0x000fca0008ffe4ff */
[----:B------:R2:W4:Y:S01]  /*c990*/  @P0 LDG.E R30, desc[UR36][R24.64] ;  /* 0x00000024181e0981 */ /* 0x000522000c1e1900 */
[----:B0-----:R-:W-:-:S13]  /*c9a0*/  ISETP.NE.AND P2, PT, R6, 0x1, PT ;  /* 0x000000010600780c */ /* 0x001fda0003f45270 */
[----:B------:R-:W0:Y:S01]  /*c9b0*/  @P2 LDC R3, c[0x0][0x434] ;  /* 0x00010d00ff032b82 */ /* 0x000e220000000800 */
[----:B------:R-:W-:-:S07]  /*c9c0*/  @P2 LOP3.LUT R23, R23, 0x20, RZ, 0xfc, !PT ;  /* 0x0000002017172812 */ /* 0x000fce00078efcff */
[----:B------:R-:W0:Y:S01]  /*c9d0*/  @P2 LDC R5, c[0x0][0x438] ;  /* 0x00010e00ff052b82 */ /* 0x000e220000000800 */
[----:B-1----:R-:W-:-:S04]  /*c9e0*/  LOP3.LUT R20, R20, 0x7f, RZ, 0xc0, !PT ;  /* 0x0000007f14147812 */ /* 0x002fc800078ec0ff */
[----:B------:R-:W-:Y:S02]  /*c9f0*/  SHF.R.U32.HI R26, RZ, 0x3, R20 ;  /* 0x00000003ff1a7819 */ /* 0x000fe40000011614 */
[----:B------:R-:W1:Y:S02]  /*ca00*/  S2R R20, SR_TID.X ;  /* 0x0000000000147919 */ /* 0x000e640000002100 */
[----:B-1----:R-:W-:-:S05]  /*ca10*/  IMAD.SHL.U32 R20, R20, 0x10, RZ ;  /* 0x0000001014147824 */ /* 0x002fca00078e00ff */
[----:B------:R-:W-:Y:S02]  /*ca20*/  LOP3.LUT R20, R26, 0x70, R20, 0xf8, !PT ;  /* 0x000000701a147812 */ /* 0x000fe400078ef814 */
[----:B------:R-:W-:Y:S02]  /*ca30*/  ISETP.GE.AND P3, PT, R31, UR4, PT ;  /* 0x000000041f007c0c */ /* 0x000fe4000bf66270 */
[----:B------:R-:W-:Y:S01]  /*ca40*/  LOP3.LUT R23, R23, 0xffffffef, RZ, 0xc0, !PT ;  /* 0xffffffef17177812 */ /* 0x000fe200078ec0ff */
[----:B------:R-:W-:Y:S01]  /*ca50*/  UMOV UR5, 0xffffffff ;  /* 0xffffffff00057882 */ /* 0x000fe20000000000 */
[----:B------:R-:W-:Y:S01]  /*ca60*/  LOP3.LUT R26, R18, 0xffff, RZ, 0xc0, !PT ;  /* 0x0000ffff121a7812 */ /* 0x000fe200078ec0ff */
[----:B--2---:R-:W-:-:S04]  /*ca70*/  VIADD R25, R21, 0xffffffff ;  /* 0xffffffff15197836 */ /* 0x004fc80000000000 */
[----:B------:R-:W-:-:S05]  /*ca80*/  IMAD R0, R25, 0x60, R20 ;  /* 0x0000006019007824 */ /* 0x000fca00078e0214 */
[C---:B------:R-:W-:Y:S01]  /*ca90*/  ISETP.GE.AND P0, PT, R0.reuse, R37, PT ;  /* 0x000000250000720c */ /* 0x040fe20003f06270 */
[----:B---3--:R-:W-:-:S03]  /*caa0*/  IMAD.IADD R0, R0, 0x1, R2 ;  /* 0x0000000100007824 */ /* 0x008fc600078e0202 */
[----:B------:R-:W-:Y:S01]  /*cab0*/  ISETP.GT.U32.OR P0, PT, R20, 0x5f, P0 ;  /* 0x0000005f1400780c */ /* 0x000fe20000704470 */
[----:B0-----:R-:W-:-:S04]  /*cac0*/  @P2 IMAD.HI.U32 R2, R0, R3, RZ ;  /* 0x0000000300022227 */ /* 0x001fc800078e00ff */
[----:B------:R-:W-:Y:S01]  /*cad0*/  IMAD.MOV.U32 R4, RZ, RZ, R0 ;  /* 0x000000ffff047224 */ /* 0x000fe200078e0000 */
[----:B------:R-:W-:-:S05]  /*cae0*/  @P2 SHF.R.U32.HI R4, RZ, R5, R2 ;  /* 0x00000005ff042219 */ /* 0x000fca0000011602 */
[----:B------:R-:W-:Y:S02]  /*caf0*/  IMAD.MOV R5, RZ, RZ, -R4 ;  /* 0x000000ffff057224 */ /* 0x000fe400078e0a04 */
[----:B------:R-:W0:Y:S02]  /*cb00*/  @!P0 LDC.64 R2, c[0x0][0x428] ;  /* 0x00010a00ff028b82 */ /* 0x000e240000000a00 */
[----:B------:R-:W-:Y:S01]  /*cb10*/  IMAD R0, R6, R5, R0 ;  /* 0x0000000506007224 */ /* 0x000fe200078e0200 */
[----:B------:R-:W-:Y:S02]  /*cb20*/  @!P0 SHF.R.S32.HI R5, RZ, 0x1f, R4 ;  /* 0x0000001fff058819 */ /* 0x000fe40000011404 */
[----:B----4-:R-:W-:-:S05]  /*cb30*/  SHF.R.S32.HI R6, RZ, 0x1f, R30 ;  /* 0x0000001fff067819 */ /* 0x010fca000001141e */
[----:B------:R0:W-:Y:S02]  /*cb40*/  STL [R1+0x8], R6 ;  /* 0x0000080601007387 */ /* 0x0001e40000100800 */
[-C--:B0-----:R-:W-:Y:S02]  /*cb50*/  @!P0 IMAD R6, R6, R2.reuse, RZ ;  /* 0x0000000206068224 */ /* 0x081fe400078e02ff */
[----:B------:R-:W-:-:S04]  /*cb60*/  @!P0 IMAD.WIDE.U32 R4, R30, R2, R4 ;  /* 0x000000021e048225 */ /* 0x000fc800078e0004 */
[----:B------:R-:W-:Y:S02]  /*cb70*/  @!P0 IMAD R6, R30, R3, R6 ;  /* 0x000000031e068224 */ /* 0x000fe400078e0206 */
[----:B------:R-:W0:Y:S02]  /*cb80*/  @!P0 LDC.64 R2, c[0x0][0x418] ;  /* 0x00010600ff028b82 */ /* 0x000e240000000a00 */
[----:B------:R-:W-:Y:S02]  /*cb90*/  @!P0 IMAD.IADD R6, R5, 0x1, R6 ;  /* 0x0000000105068824 */ /* 0x000fe400078e0206 */
[----:B------:R-:W-:-:S05]  /*cba0*/  IMAD.U32 R5, RZ, RZ, UR38 ;  /* 0x00000026ff057e24 */ /* 0x000fca000f8e00ff */
[----:B------:R-:W-:-:S13]  /*cbb0*/  ISETP.NE.AND P2, PT, R5, 0x3, PT ;  /* 0x000000030500780c */ /* 0x000fda0003f45270 */
[----:B------:R-:W-:Y:S02]  /*cbc0*/  @P2 LOP3.LUT R23, R23, 0x10, RZ, 0xfc, !PT ;  /* 0x0000001017172812 */ /* 0x000fe400078efcff */
[C---:B0-----:R-:W-:Y:S02]  /*cbd0*/  @!P0 LEA R2, P1, R4.reuse, R2, 0x2 ;  /* 0x0000000204028211 */ /* 0x041fe400078210ff */
[----:B------:R-:W-:Y:S02]  /*cbe0*/  LOP3.LUT R23, R23, 0xfffffffb, RZ, 0xc0, !PT ;  /* 0xfffffffb17177812 */ /* 0x000fe400078ec0ff */
[----:B------:R-:W-:Y:S01]  /*cbf0*/  @!P0 LEA.HI.X R3, R4, R3, R6, 0x2, P1 ;  /* 0x0000000304038211 */ /* 0x000fe200008f1406 */
[----:B------:R-:W-:Y:S01]  /*cc00*/  IMAD.MOV.U32 R4, RZ, RZ, RZ ;  /* 0x000000ffff047224 */ /* 0x000fe200078e00ff */
[----:B------:R-:W-:Y:S02]  /*cc10*/  ISETP.GE.AND P1, PT, R33, UR4, PT ;  /* 0x0000000421007c0c */ /* 0x000fe4000bf26270 */
[----:B------:R-:W-:-:S03]  /*cc20*/  @P3 LOP3.LUT R23, R23, 0x4, RZ, 0xfc, !PT ;  /* 0x0000000417173812 */ /* 0x000fc600078efcff */
[----:B------:R0:W5:Y:S01]  /*cc30*/  @!P0 LDG.E R4, desc[UR36][R2.64] ;  /* 0x0000002402048981 */ /* 0x000162000c1e1900 */
[----:B------:R-:W-:Y:S02]  /*cc40*/  ISETP.GE.AND P0, PT, R32, UR4, PT ;  /* 0x0000000420007c0c */ /* 0x000fe4000bf06270 */
[----:B------:R-:W-:-:S04]  /*cc50*/  LOP3.LUT R23, R23, 0xfffffffe, RZ, 0xc0, !PT ;  /* 0xfffffffe17177812 */ /* 0x000fc800078ec0ff */
[----:B------:R-:W-:-:S04]  /*cc60*/  LOP3.LUT R23, R23, 0xfffffffd, RZ, 0xc0, !PT ;  /* 0xfffffffd17177812 */ /* 0x000fc800078ec0ff */
[----:B------:R-:W-:-:S04]  /*cc70*/  @P1 LOP3.LUT R23, R23, 0x2, RZ, 0xfc, !PT ;  /* 0x0000000217171812 */ /* 0x000fc800078efcff */
[----:B------:R-:W-:Y:S01]  /*cc80*/  @P0 LOP3.LUT R23, R23, 0x1, RZ, 0xfc, !PT ;  /* 0x0000000117170812 */ /* 0x000fe200078efcff */
[----:B0-----:R-:W-:Y:S06]  /*cc90*/  BRA.DIV UR5, `(.L_x_3526) ;  /* 0x0000003e05d07947 */ /* 0x001fec000b800000 */
.L_x_3592:
[----:B------:R-:W-:Y:S02]  /*cca0*/  ISETP.GT.U32.AND P0, PT, R20, 0x5f, PT ;  /* 0x0000005f1400780c */ /* 0x000fe40003f04070 */
[----:B------:R-:W-:-:S11]  /*ccb0*/  LOP3.LUT R23, R23, 0xfffffff7, RZ, 0xc0, !PT ;  /* 0xfffffff717177812 */ /* 0x000fd600078ec0ff */
[----:B------:R-:W-:Y:S01]  /*ccc0*/  @P0 LOP3.LUT R23, R23, 0x8, RZ, 0xfc, !PT ;  /* 0x0000000817170812 */ /* 0x000fe200078efcff */
[----:B------:R-:W-:Y:S06]  /*ccd0*/  @!P2 BRA `(.L_x_3527) ;  /* 0x000000000004a947 */ /* 0x000fec0003800000 */
[----:B------:R-:W-:Y:S01]  /*cce0*/  BPT.TRAP 0x1 ;  /* 0x000000040000795c */ /* 0x000fe20000300000 */
.L_x_3527:
[----:B------:R-:W-:Y:S01]  /*ccf0*/  SHF.R.S32.HI R5, RZ, 0x1f, R0 ;  /* 0x0000001fff057819 */ /* 0x000fe20000011400 */
[----:B------:R-:W-:Y:S01]  /*cd00*/  ULDC.64 UR4, c[0x0][0x328] ;  /* 0x0000ca0000047ab9 */ /* 0x000fe20000000a00 */
[----:B------:R-:W-:Y:S01]  /*cd10*/  ULDC.64 UR6, c[0x0][0x318] ;  /* 0x0000c60000067ab9 */ /* 0x000fe20000000a00 */
[----:B------:R-:W-:Y:S02]  /*cd20*/  BSSY B0, `(.L_x_3528) ;  /* 0x0000014000007945 */ /* 0x000fe40003800000 */
        /* <DEDUP_REMOVED lines=19> */
.L_x_3593:
[----:B------:R-:W-:Y:S05]  /*ce60*/  BSYNC B0 ;  /* 0x0000000000007941 */ /* 0x000fea0003800000 */
.L_x_3528:
[----:B------:R-:W1:Y:S01]  /*ce70*/  S2R R8, SR_TID.X ;  /* 0x0000000000087919 */ /* 0x000e620000002100 */
[----:B------:R-:W-:Y:S01]  /*ce80*/  ULDC.64 UR4, c[0x0][0x300] ;  /* 0x0000c00000047ab9 */ /* 0x000fe20000000a00 */
[----:B------:R-:W-:Y:S01]  /*ce90*/  ULDC.64 UR6, c[0x0][0x2e8] ;  /* 0x0000ba0000067ab9 */ /* 0x000fe20000000a00 */
[----:B------:R-:W-:Y:S01]  /*cea0*/  IMAD R5, R5, UR4, RZ ;  /* 0x0000000405057c24 */ /* 0x000fe2000f8e02ff */
[C---:B------:R-:W-:Y:S01]  /*ceb0*/  LOP3.LUT P4, RZ, R23.reuse, 0x4, RZ, 0xc0, !PT ;  /* 0x0000000417ff7812 */ /* 0x040fe2000788c0ff */
[C---:B0-----:R-:W-:Y:S01]  /*cec0*/  IMAD.WIDE.U32 R2, R0.reuse, UR4, RZ ;  /* 0x0000000400027c25 */ /* 0x041fe2000f8e00ff */
[C---:B------:R-:W-:Y:S02]  /*ced0*/  LOP3.LUT P3, RZ, R23.reuse, 0x2, RZ, 0xc0, !PT ;  /* 0x0000000217ff7812 */ /* 0x040fe4000786c0ff */
[----:B------:R-:W-:Y:S01]  /*cee0*/  LOP3.LUT P2, RZ, R23, 0x1, RZ, 0xc0, !PT ;  /* 0x0000000117ff7812 */ /* 0x000fe2000784c0ff */
[----:B------:R-:W-:Y:S01]  /*cef0*/  IMAD R5, R0, UR5, R5 ;  /* 0x0000000500057c24 */ /* 0x000fe2000f8e0205 */
[----:B------:R-:W-:-:S02]  /*cf00*/  ULDC.64 UR4, c[0x0][0x310] ;  /* 0x0000c40000047ab9 */ /* 0x000fc40000000a00 */
[----:B------:R-:W-:Y:S02]  /*cf10*/  IMAD R6, R6, UR4, RZ ;  /* 0x0000000406067c24 */ /* 0x000fe4000f8e02ff */
[----:B------:R-:W-:Y:S01]  /*cf20*/  IADD3 R3, R3, R5, RZ ;  /* 0x0000000503037210 */ /* 0x000fe20007ffe0ff */
[----:B------:R-:W-:Y:S02]  /*cf30*/  IMAD R5, R27, 0x4800, R34 ;  /* 0x000048001b057824 */ /* 0x000fe400078e0222 */
[C---:B------:R-:W-:Y:S02]  /*cf40*/  IMAD R6, R4.reuse, UR5, R6 ;  /* 0x0000000504067c24 */ /* 0x040fe4000f8e0206 */
[----:B------:R-:W-:Y:S01]  /*cf50*/  IMAD.WIDE.U32 R2, R4, UR4, R2 ;  /* 0x0000000404027c25 */ /* 0x000fe2000f8e0002 */
[----:B------:R-:W-:-:S03]  /*cf60*/  ULDC.64 UR4, c[0x0][0x308] ;  /* 0x0000c20000047ab9 */ /* 0x000fc60000000a00 */
[----:B------:R-:W-:Y:S02]  /*cf70*/  IMAD.IADD R3, R3, 0x1, R6 ;  /* 0x0000000103037824 */ /* 0x000fe400078e0206 */
[----:B------:R-:W-:Y:S02]  /*cf80*/  IMAD R6, R25, -0x60, R37 ;  /* 0xffffffa019067824 */ /* 0x000fe400078e0225 */
[----:B------:R-:W-:Y:S01]  /*cf90*/  IMAD.WIDE.U32 R2, R26, UR4, R2 ;  /* 0x000000041a027c25 */ /* 0x000fe2000f8e0002 */
[----:B------:R-:W-:-:S03]  /*cfa0*/  UMOV UR4, 0xffffffff ;  /* 0xffffffff00047882 */ /* 0x000fc60000000000 */
[----:B------:R-:W-:Y:S01]  /*cfb0*/  IMAD R0, R26, UR5, R3 ;  /* 0x000000051a007c24 */ /* 0x000fe2000f8e0203 */
[----:B-1----:R-:W-:Y:S02]  /*cfc0*/  LOP3.LUT R8, R8, 0x7f, RZ, 0xc0, !PT ;  /* 0x0000007f08087812 */ /* 0x002fe400078ec0ff */
[C---:B------:R-:W-:Y:S02]  /*cfd0*/  LEA R4, P0, R2.reuse, UR6, 0x1 ;  /* 0x0000000602047c11 */ /* 0x040fe4000f8008ff */
[----:B------:R-:W-:Y:S02]  /*cfe0*/  SHF.R.U32.HI R8, RZ, 0x3, R8 ;  /* 0x00000003ff087819 */ /* 0x000fe40000011608 */
[----:B------:R-:W-:-:S03]  /*cff0*/  LEA.HI.X R0, R2, UR7, R0, 0x1, P0 ;  /* 0x0000000702007c11 */ /* 0x000fc600080f0c00 */
[----:B------:R-:W-:-:S05]  /*d000*/  IMAD.IADD R6, R6, 0x1, -R8 ;  /* 0x0000000106067824 */ /* 0x000fca00078e0a08 */
[----:B------:R-:W-:Y:S01]  /*d010*/  ISETP.GE.AND P0, PT, R6, 0x1, PT ;  /* 0x000000010600780c */ /* 0x000fe20003f06270 */
[----:B------:R-:W-:-:S12]  /*d020*/  BRA.DIV UR4, `(.L_x_3530) ;  /* 0x0000003e04347947 */ /* 0x000fd8000b800000 */
[----:B------:R-:W0:Y:S01]  /*d030*/  SHFL.IDX PT, R3, R4, RZ, 0x181f ;  /* 0x00181fff04037589 */ /* 0x000e2200000e0000 */
[----:B------:R-:W-:-:S03]  /*d040*/  @P0 IMAD R8, R5, 0x2, R22 ;  /* 0x0000000205080824 */ /* 0x000fc600078e0216 */
[----:B------:R-:W1:Y:S01]  /*d050*/  SHFL.IDX PT, R2, R0, RZ, 0x181f ;  /* 0x00181fff00027589 */ /* 0x000e6200000e0000 */
[----:B0-----:R-:W-:-:S05]  /*d060*/  @P0 LEA R3, P1, R31, R3, 0x1 ;  /* 0x000000031f030211 */ /* 0x001fca00078208ff */
[----:B-1----:R-:W-:Y:S01]  /*d070*/  @P0 IMAD.X R2, RZ, RZ, R2, P1 ;  /* 0x000000ffff020224 */ /* 0x002fe200008e0602 */
[----:B------:R-:W-:-:S04]  /*d080*/  ISETP.GE.AND P1, PT, R6, 0x11, PT ;  /* 0x000000110600780c */ /* 0x000fc80003f26270 */
[----:B------:R-:W-:-:S04]  /*d090*/  @P0 LOP3.LUT R3, R3, R2, RZ, 0x3c, !PT ;  /* 0x0000000203030212 */ /* 0x000fc800078e3cff */
[----:B------:R-:W-:-:S04]  /*d0a0*/  @P0 LOP3.LUT R2, R3, R2, RZ, 0x3c, !PT ;  /* 0x0000000203020212 */ /* 0x000fc800078e3cff */
[----:B------:R-:W-:-:S05]  /*d0b0*/  @P0 LOP3.LUT R3, R3, R2, RZ, 0x3c, !PT ;  /* 0x0000000203030212 */ /* 0x000fca00078e3cff */
[----:B------:R-:W-:Y:S01]  /*d0c0*/  @!PT LDS RZ, [RZ] ;  /* 0x00000000fffff984 */ /* 0x000fe20000000800 */
[----:B------:R-:W-:Y:S04]  /*d0d0*/  @P0 LDGSTS.E.BYPASS.LTC128B.128 [R8+0x1e400], desc[UR36][R2.64], !P4 ;  /* 0x1e40000002080fae */ /* 0x000fe8000e101d64 */
[----:B------:R-:W-:Y:S04]  /*d0e0*/  @P0 LDGSTS.E.BYPASS.LTC128B.128 [R8+0x21400], desc[UR36][R2.64+0x80], !P3 ;  /* 0x2140008002080fae */ /* 0x000fe8000d901d64 */
[----:B------:R0:W-:Y:S04]  /*d0f0*/  @P0 LDGSTS.E.BYPASS.LTC128B.128 [R8+0x24400], desc[UR36][R2.64+0x100], !P2 ;  /* 0x2440010002080fae */ /* 0x0001e8000d101d64 */
[----:B0-----:R-:W0:Y:S01]  /*d100*/  SHFL.IDX PT, R3, R4, 0x1, 0x181f ;  /* 0x00381f0004037f89 */ /* 0x001e2200000e0000 */
[----:B------:R-:W-:-:S03]  /*d110*/  @P1 IMAD R8, R5, 0x2, R22 ;  /* 0x0000000205081824 */ /* 0x000fc600078e0216 */
[----:B------:R-:W1:Y:S01]  /*d120*/  SHFL.IDX PT, R2, R0, 0x1, 0x181f ;  /* 0x00381f0000027f89 */ /* 0x000e6200000e0000 */
[----:B0-----:R-:W-:-:S05]  /*d130*/  @P1 LEA R3, P0, R31, R3, 0x1 ;  /* 0x000000031f031211 */ /* 0x001fca00078008ff */
[----:B-1----:R-:W-:-:S05]  /*d140*/  @P1 IMAD.X R2, RZ, RZ, R2, P0 ;  /* 0x000000ffff021224 */ /* 0x002fca00000e0602 */
[----:B------:R-:W-:-:S04]  /*d150*/  @P1 LOP3.LUT R3, R3, R2, RZ, 0x3c, !PT ;  /* 0x0000000203031212 */ /* 0x000fc800078e3cff */
[----:B------:R-:W-:-:S04]  /*d160*/  @P1 LOP3.LUT R2, R3, R2, RZ, 0x3c, !PT ;  /* 0x0000000203021212 */ /* 0x000fc800078e3cff */
[----:B------:R-:W-:-:S05]  /*d170*/  @P1 LOP3.LUT R3, R3, R2, RZ, 0x3c, !PT ;  /* 0x0000000203031212 */ /* 0x000fca00078e3cff */
        /* <DEDUP_REMOVED lines=30> */
[----:B------:R-:W1:Y:S04]  /*d360*/  SHFL.IDX PT, R2, R0, 0x4, 0x181f ;  /* 0x00981f0000027f89 */ /* 0x000e6800000e0000 */
[----:B------:R-:W2:Y:S01]  /*d370*/  SHFL.IDX PT, R0, R0, 0x5, 0x181f ;  /* 0x00b81f0000007f89 */ /* 0x000ea200000e0000 */
[----:B0-----:R-:W-:-:S05]  /*d380*/  @P1 LEA R3, P0, R31, R3, 0x1 ;  /* 0x000000031f031211 */ /* 0x001fca00078008ff */
[----:B-1----:R-:W-:-:S05]  /*d390*/  @P1 IMAD.X R2, RZ, RZ, R2, P0 ;  /* 0x000000ffff021224 */ /* 0x002fca00000e0602 */
[----:B------:R-:W-:-:S04]  /*d3a0*/  @P1 LOP3.LUT R3, R3, R2, RZ, 0x3c, !PT ;  /* 0x0000000203031212 */ /* 0x000fc800078e3cff */
[----:B------:R-:W-:-:S04]  /*d3b0*/  @P1 LOP3.LUT R2, R3, R2, RZ, 0x3c, !PT ;  /* 0x0000000203021212 */ /* 0x000fc800078e3cff */
[----:B------:R-:W-:-:S05]  /*d3c0*/  @P1 LOP3.LUT R3, R3, R2, RZ, 0x3c, !PT ;  /* 0x0000000203031212 */ /* 0x000fca00078e3cff */
[----:B------:R-:W-:Y:S04]  /*d3d0*/  @P1 LDGSTS.E.BYPASS.LTC128B.128 [R8+0x20400], desc[UR36][R2.64], !P4 ;  /* 0x2040000002081fae */ /* 0x000fe8000e101d64 */
[----:B------:R-:W-:Y:S04]  /*d3e0*/  @P1 LDGSTS.E.BYPASS.LTC128B.128 [R8+0x23400], desc[UR36][R2.64+0x80], !P3 ;  /* 0x2340008002081fae */ /* 0x000fe8000d901d64 */
[----:B------:R0:W-:Y:S04]  /*d3f0*/  @P1 LDGSTS.E.BYPASS.LTC128B.128 [R8+0x26400], desc[UR36][R2.64+0x100], !P2 ;  /* 0x2640010002081fae */ /* 0x0001e8000d101d64 */
[----:B0-2---:R0:W1:Y:S02]  /*d400*/  SHFL.IDX PT, R2, R4, 0x5, 0x181f ;  /* 0x00b81f0004027f89 */ /* 0x00506400000e0000 */
.L_x_3607:
[----:B------:R-:W-:-:S13]  /*d410*/  ISETP.GE.AND P0, PT, R6, 0x51, PT ;  /* 0x000000510600780c */ /* 0x000fda0003f06270 */
[----:B-1----:R-:W-:Y:S01]  /*d420*/  @P0 LEA R2, P1, R31, R2, 0x1 ;  /* 0x000000021f020211 */ /* 0x002fe200078208ff */
[----:B------:R-:W-:-:S04]  /*d430*/  @P0 IMAD R5, R5, 0x2, R22 ;  /* 0x0000000205050824 */ /* 0x000fc800078e0216 */
[----:B------:R-:W-:-:S05]  /*d440*/  @P0 IMAD.X R3, RZ, RZ, R0, P1 ;  /* 0x000000ffff030224 */ /* 0x000fca00008e0600 */
[----:B------:R-:W-:Y:S01]  /*d450*/  @!PT LDS RZ, [RZ] ;  /* 0x00000000fffff984 */ /* 0x000fe20000000800 */
[----:B------:R-:W-:Y:S01]  /*d460*/  @!PT LDS RZ, [RZ] ;  /* 0x00000000fffff984 */ /* 0x000fe20000000800 */
[----:B------:R-:W-:Y:S01]  /*d470*/  @!PT LDS RZ, [RZ] ;  /* 0x00000000fffff984 */ /* 0x000fe20000000800 */
[----:B------:R1:W-:Y:S04]  /*d480*/  @P0 LDGSTS.E.BYPASS.LTC128B.128 [R5+0x20c00], desc[UR36][R2.64], !P4 ;  /* 0x20c0000002050fae */ /* 0x0003e8000e101d64 */
[----:B------:R1:W-:Y:S04]  /*d490*/  @P0 LDGSTS.E.BYPASS.LTC128B.128 [R5+0x23c00], desc[UR36][R2.64+0x80], !P3 ;  /* 0x23c0008002050fae */ /* 0x0003e8000d901d64 */
[----:B------:R1:W-:Y:S01]  /*d4a0*/  @P0 LDGSTS.E.BYPASS.LTC128B.128 [R5+0x26c00], desc[UR36][R2.64+0x100], !P2 ;  /* 0x26c0010002050fae */ /* 0x0003e2000d101d64 */
[----:B------:R-:W-:Y:S01]  /*d4b0*/  PLOP3.LUT P0, PT, PT, PT, PT, 0x80, 0x0 ;  /* 0x000000000000781c */ /* 0x000fe20003f0f070 */
[----:B------:R-:W-:-:S12]  /*d4c0*/  NOP ;  /* 0x0000000000007918 */ /* 0x000fd80000000000 */
.L_x_3531:
        /* <DEDUP_REMOVED lines=10> */
.L_x_3532:
[----:B------:R2:W5:Y:S01]  /*d570*/  LDL.LU R0, [R1+0x10] ;  /* 0x0000100001007983 */ /* 0x0005620000300800 */
[----:B------:R-:W-:Y:S01]  /*d580*/  LOP3.LUT P0, RZ, R23, 0x40, RZ, 0xc0, !PT ;  /* 0x0000004017ff7812 */ /* 0x000fe2000780c0ff */
[----:B------:R2:W-:-:S12]  /*d590*/  SYNCS.ARRIVE.TRANS64.A1T0 RZ, [R7+URZ+0x30830], RZ ;  /* 0x030830ff07ff79a7 */ /* 0x0005d8000810003f */
[----:B------:R-:W-:Y:S05]  /*d5a0*/  WARPSYNC.ALL ;  /* 0x0000000000007948 */ /* 0x000fea0003800000 */
[----:B------:R-:W-:Y:S01]  /*d5b0*/  ULDC.64 UR4, c[0x0][0x298] ;  /* 0x0000a60000047ab9 */ /* 0x000fe20000000a00 */
[----:B------:R-:W-:Y:S01]  /*d5c0*/  SEL R29, R29, RZ, !P0 ;  /* 0x000000ff1d1d7207 */ /* 0x000fe20004000000 */
[----:B01----:R-:W-:Y:S01]  /*d5d0*/  IMAD.WIDE.U32 R4, R35, UR4, RZ ;  /* 0x0000000423047c25 */ /* 0x003fe2000f8e00ff */
[----:B------:R-:W-:Y:S01]  /*d5e0*/  BSSY B6, `(.L_x_3533) ;  /* 0x000001c000067945 */ /* 0x000fe20003800000 */
[----:B------:R-:W-:Y:S01]  /*d5f0*/  BAR.SYNC.DEFER_BLOCKING 0x8, 0x180 ;  /* 0x0206000000007b1d */ /* 0x000fe20000010000 */
[----:B-----5:R-:W-:-:S02]  /*d600*/  SEL R2, R0, RZ, !P0 ;  /* 0x000000ff00027207 */ /* 0x020fc40004000000 */
        /* <DEDUP_REMOVED lines=13> */
[----:B------:R-:W-:Y:S01]  /*d6e0*/  MOV R4, UR6 ;  /* 0x0000000600047c02 */ /* 0x000fe20008000f00 */
[----:B------:R-:W-:Y:S01]  /*d6f0*/  IMAD.U32 R5, RZ, RZ, UR7 ;  /* 0x00000007ff057e24 */ /* 0x000fe2000f8e00ff */
[----:B------:R-:W0:Y:S01]  /*d700*/  LDC.64 R2, c[0x4][R2] ;  /* 0x0100000002027b82 */ /* 0x000e220000000a00 */
[----:B------:R-:W-:Y:S02]  /*d710*/  IMAD.U32 R6, RZ, RZ, UR8 ;  /* 0x00000008ff067e24 */ /* 0x000fe4000f8e00ff */
[----:B--2---:R-:W-:Y:S02]  /*d720*/  IMAD.U32 R7, RZ, RZ, UR9 ;  /* 0x00000009ff077e24 */ /* 0x004fe4000f8e00ff */
[----:B------:R-:W-:-:S02]  /*d730*/  IMAD.U32 R10, RZ, RZ, UR4 ;  /* 0x00000004ff0a7e24 */ /* 0x000fc4000f8e00ff */
[----:B------:R-:W-:Y:S02]  /*d740*/  IMAD.U32 R11, RZ, RZ, UR5 ;  /* 0x00000005ff0b7e24 */ /* 0x000fe4000f8e00ff */
[----:B------:R-:W-:Y:S02]  /*d750*/  IMAD.MOV.U32 R8, RZ, RZ, 0x70 ;  /* 0x00000070ff087424 */ /* 0x000fe400078e00ff */
[----:B------:R-:W-:Y:S02]  /*d760*/  IMAD.MOV.U32 R12, RZ, RZ, 0x1 ;  /* 0x00000001ff0c7424 */ /* 0x000fe400078e00ff */
[----:B------:R-:W-:-:S07]  /*d770*/  IMAD.MOV.U32 R13, RZ, RZ, RZ ;  /* 0x000000ffff0d7224 */ /* 0x000fce00078e00ff */
[----:B------:R-:W-:-:S07]  /*d780*/  LEPC R20, `(.L_x_3534) ;  /* 0x000000001014794e */ /* 0x000fce0000000000 */
[----:B0-----:R-:W-:Y:S05]  /*d790*/  CALL.ABS.NOINC R2 ;  /* 0x0000000002007343 */ /* 0x001fea0003c00000 */
.L_x_3534:
[----:B------:R-:W-:Y:S05]  /*d7a0*/  BSYNC B6 ;  /* 0x0000000000067941 */ /* 0x000fea0003800000 */
.L_x_3533:
[----:B------:R-:W3:Y:S01]  /*d7b0*/  LDL.LU.64 R2, [R1+0x10] ;  /* 0x0000100001027983 */ /* 0x000ee20000300a00 */
[----:B------:R-:W-:Y:S01]  /*d7c0*/  ULDC.64 UR6, c[0x0][0x2e0] ;  /* 0x0000b80000067ab9 */ /* 0x000fe20000000a00 */
[----:B------:R-:W0:Y:S01]  /*d7d0*/  LDC R6, c[0x0][0x448] ;  /* 0x00011200ff067b82 */ /* 0x000e220000000800 */
[----:B------:R-:W-:Y:S01]  /*d7e0*/  ULDC.64 UR4, c[0x0][0x2d8] ;  /* 0x0000b60000047ab9 */ /* 0x000fe20000000a00 */
[----:B------:R-:W4:Y:S01]  /*d7f0*/  LDL.LU R20, [R1+0x24] ;  /* 0x0000240001147983 */ /* 0x000f220000300800 */
[----:B------:R-:W-:-:S03]  /*d800*/  IMAD.SHL.U32 R4, R17, 0x80, RZ ;  /* 0x0000008011047824 */ /* 0x000fc600078e00ff */
[----:B------:R1:W5:Y:S01]  /*d810*/  LDL R17, [R1+0x18] ;  /* 0x0000180001117983 */ /* 0x0003620000100800 */
[----:B0-----:R-:W-:-:S13]  /*d820*/  ISETP.NE.AND P0, PT, R6, 0x1, PT ;  /* 0x000000010600780c */ /* 0x001fda0003f05270 */
[----:B------:R-:W0:Y:S08]  /*d830*/  @P0 LDC R0, c[0x0][0x44c] ;  /* 0x00011300ff000b82 */ /* 0x000e300000000800 */
[----:B------:R-:W1:Y:S01]  /*d840*/  @P0 LDC R8, c[0x0][0x450] ;  /* 0x00011400ff080b82 */ /* 0x000e620000000800 */
[----:B---3--:R-:W-:Y:S02]  /*d850*/  IMAD.MOV.U32 R3, RZ, RZ, R35 ;  /* 0x000000ffff037224 */ /* 0x008fe400078e0023 */
[----:B----4-:R-:W-:-:S02]  /*d860*/  IMAD R5, R20, UR6, RZ ;  /* 0x0000000614057c24 */ /* 0x010fc4000f8e02ff */
[----:B------:R-:W3:Y:S01]  /*d870*/  S2R R20, SR_TID.X ;  /* 0x0000000000147919 */ /* 0x000ee20000002100 */
[----:B------:R-:W-:-:S04]  /*d880*/  IMAD.WIDE.U32 R2, R26, UR4, R2 ;  /* 0x000000041a027c25 */ /* 0x000fc8000f8e0002 */
[----:B------:R-:W-:Y:S01]  /*d890*/  IMAD R3, R26, UR5, R3 ;  /* 0x000000051a037c24 */ /* 0x000fe2000f8e0203 */
[----:B------:R-:W-:Y:S01]  /*d8a0*/  ULDC.64 UR4, c[0x0][0x2d0] ;  /* 0x0000b40000047ab9 */ /* 0x000fe20000000a00 */
[C---:B------:R-:W-:Y:S02]  /*d8b0*/  IMAD R5, R29.reuse, UR7, R5 ;  /* 0x000000071d057c24 */ /* 0x040fe4000f8e0205 */
[----:B------:R-:W-:Y:S01]  /*d8c0*/  IMAD.WIDE.U32 R2, R29, UR6, R2 ;  /* 0x000000061d027c25 */ /* 0x000fe2000f8e0002 */
[----:B---3--:R-:W-:-:S04]  /*d8d0*/  LOP3.LUT R20, R20, 0x7f, RZ, 0xc0, !PT ;  /* 0x0000007f14147812 */ /* 0x008fc800078ec0ff */
[----:B------:R-:W-:Y:S02]  /*d8e0*/  SHF.R.U32.HI R21, RZ, 0x3, R20 ;  /* 0x00000003ff157819 */ /* 0x000fe40000011614 */
[----:B------:R-:W3:Y:S01]  /*d8f0*/  S2R R20, SR_TID.X ;  /* 0x0000000000147919 */ /* 0x000ee20000002100 */
[----:B------:R-:W-:Y:S02]  /*d900*/  IMAD.IADD R3, R3, 0x1, R5 ;  /* 0x0000000103037824 */ /* 0x000fe400078e0205 */
[----:B---3--:R-:W-:-:S05]  /*d910*/  IMAD.SHL.U32 R20, R20, 0x10, RZ ;  /* 0x0000001014147824 */ /* 0x008fca00078e00ff */
[----:B------:R-:W-:-:S04]  /*d920*/  LOP3.LUT R20, R21, 0x70, R20, 0xf8, !PT ;  /* 0x0000007015147812 */ /* 0x000fc800078ef814 */
[----:B--2---:R-:W-:-:S05]  /*d930*/  LOP3.LUT R7, R20, R4, RZ, 0xfc, !PT ;  /* 0x0000000414077212 */ /* 0x004fca00078efcff */
[----:B0-----:R-:W-:-:S04]  /*d940*/  @P0 IMAD.HI.U32 R9, R7, R0, RZ ;  /* 0x0000000007090227 */ /* 0x001fc800078e00ff */
[----:B------:R-:W-:Y:S01]  /*d950*/  IMAD.MOV.U32 R0, RZ, RZ, R7 ;  /* 0x000000ffff007224 */ /* 0x000fe200078e0007 */
[----:B-1----:R-:W-:Y:S01]  /*d960*/  @P0 SHF.R.U32.HI R0, RZ, R8, R9 ;  /* 0x00000008ff000219 */ /* 0x002fe20000011609 */
        /* <DEDUP_REMOVED lines=23> */
[----:B------:R-:W-:Y:S01]  /*dae0*/  SHF.R.U32.HI R10, RZ, 0x3, R20 ;  /* 0x00000003ff0a7819 */ /* 0x000fe20000011614 */
[----:B------:R-:W-:Y:S10]  /*daf0*/  BRA.DIV UR5, `(.L_x_3535) ;  /* 0x0000003a05a87947 */ /* 0x000ff4000b800000 */
[----:B------:R-:W0:Y:S01]  /*db00*/  SHFL.IDX PT, R14, R0, RZ, 0x181f ;  /* 0x00181fff000e7589 */ /* 0x000e2200000e0000 */
[----:B-----5:R-:W-:Y:S01]  /*db10*/  IMAD R6, R17, R6, RZ ;  /* 0x0000000611067224 */ /* 0x020fe200078e02ff */
[----:B------:R-:W-:Y:S02]  /*db20*/  IADD3 R4, R10, R4, RZ ;  /* 0x000000040a047210 */ /* 0x000fe40007ffe0ff */
[----:B------:R-:W1:Y:S02]  /*db30*/  SHFL.IDX PT, R2, R5, RZ, 0x181f ;  /* 0x00181fff05027589 */ /* 0x000e6400000e0000 */
[C---:B------:R-:W-:Y:S01]  /*db40*/  ISETP.GE.AND P1, PT, R4.reuse, R6, PT ;  /* 0x000000060400720c */ /* 0x040fe20003f26270 */
[----:B------:R-:W-:-:S12]  /*db50*/  VIADD R7, R4, 0x10 ;  /* 0x0000001004077836 */ /* 0x000fd80000000000 */
[----:B0-----:R-:W-:-:S05]  /*db60*/  @!P1 LEA R14, P4, R31, R14, 0x1 ;  /* 0x0000000e1f0e9211 */ /* 0x001fca00078808ff */
[----:B-1----:R-:W-:Y:S02]  /*db70*/  @!P1 IMAD.X R3, RZ, RZ, R2, P4 ;  /* 0x000000ffff039224 */ /* 0x002fe400020e0602 */
[----:B------:R-:W-:Y:S02]  /*db80*/  @!P1 IMAD.MOV.U32 R2, RZ, RZ, R14 ;  /* 0x000000ffff029224 */ /* 0x000fe400078e000e */
[----:B------:R-:W0:Y:S04]  /*db90*/  SHFL.IDX PT, R14, R0, 0x1, 0x181f ;  /* 0x00381f00000e7f89 */ /* 0x000e2800000e0000 */
        /* <DEDUP_REMOVED lines=39> */
[----:B-1----:R-:W-:Y:S01]  /*de10*/  @!P1 IMAD.X R7, RZ, RZ, R2, P4 ;  /* 0x000000ffff079224 */ /* 0x002fe200020e0602 */
[----:B------:R-:W-:Y:S02]  /*de20*/  @!P1 MOV R2, R14 ;  /* 0x0000000e00029202 */ /* 0x000fe40000000f00 */
[----:B------:R-:W0:Y:S01]  /*de30*/  SHFL.IDX PT, R14, R0, 0x5, 0x181f ;  /* 0x00b81f00000e7f89 */ /* 0x000e2200000e0000 */
[----:B------:R-:W-:Y:S02]  /*de40*/  @!P1 IMAD.MOV.U32 R3, RZ, RZ, R7 ;  /* 0x000000ffff039224 */ /* 0x000fe400078e0007 */
        /* <DEDUP_REMOVED lines=17> */
[----:B0-----:R-:W-:Y:S01]  /*df60*/  @!P1 LEA R14, P4, R31, R14, 0x1 ;  /* 0x0000000e1f0e9211 */ /* 0x001fe200078808ff */
[----:B------:R-:W0:Y:S04]  /*df70*/  SHFL.IDX PT, R5, R5, 0x7, 0x181f ;  /* 0x00f81f0005057f89 */ /* 0x000e2800000e0000 */
[----:B-1----:R-:W-:-:S02]  /*df80*/  @!P1 IMAD.X R7, RZ, RZ, R2, P4 ;  /* 0x000000ffff079224 */ /* 0x002fc400020e0602 */
[----:B------:R-:W-:Y:S02]  /*df90*/  @!P1 IMAD.MOV.U32 R2, RZ, RZ, R14 ;  /* 0x000000ffff029224 */ /* 0x000fe400078e000e */
[----:B------:R-:W-:Y:S01]  /*dfa0*/  @!P1 IMAD.MOV.U32 R3, RZ, RZ, R7 ;  /* 0x000000ffff039224 */ /* 0x000fe200078e0007 */
[----:B------:R1:W2:Y:S04]  /*dfb0*/  SHFL.IDX PT, R14, R0, 0x7, 0x181f ;  /* 0x00f81f00000e7f89 */ /* 0x0002a800000e0000 */
[----:B------:R1:W-:Y:S04]  /*dfc0*/  @!P1 LDGSTS.E.BYPASS.LTC128B.128 [R36+0x15400], desc[UR36][R2.64], !P3 ;  /* 0x1540000002249fae */ /* 0x0003e8000d901d64 */
[----:B------:R1:W-:Y:S04]  /*dfd0*/  @!P1 LDGSTS.E.BYPASS.LTC128B.128 [R36+0x19400], desc[UR36][R2.64+0x80], !P2 ;  /* 0x1940008002249fae */ /* 0x0003e8000d101d64 */
[----:B0-----:R1:W-:Y:S02]  /*dfe0*/  @!P1 LDGSTS.E.BYPASS.LTC128B.128 [R36+0x1d400], desc[UR36][R2.64+0x100], !P0 ;  /* 0x1d40010002249fae */ /* 0x0013e4000c101d64 */
.L_x_3624:
[----:B-1----:R-:W-:Y:S01]  /*dff0*/  VIADD R3, R4, 0x70 ;  /* 0x0000007004037836 */ /* 0x002fe20000000000 */
[----:B------:R-:W-:Y:S04]  /*e000*/  BSSY B0, `(.L_x_3536) ;  /* 0x000000b000007945 */ /* 0x000fe80003800000 */
[----:B------:R-:W-:-:S13]  /*e010*/  ISETP.GE.AND P1, PT, R3, R6, PT ;  /* 0x000000060300720c */ /* 0x000fda0003f26270 */
[----:B------:R-:W-:Y:S05]  /*e020*/  @P1 BRA `(.L_x_3537) ;  /* 0x0000000000201947 */ /* 0x000fea0003800000 */
[----:B--2---:R-:W-:-:S05]  /*e030*/  LEA R2, P1, R31, R14, 0x1 ;  /* 0x0000000e1f027211 */ /* 0x004fca00078208ff */
[----:B------:R-:W-:-:S05]  /*e040*/  IMAD.X R3, RZ, RZ, R5, P1 ;  /* 0x000000ffff037224 */ /* 0x000fca00008e0605 */
[----:B------:R-:W-:Y:S01]  /*e050*/  @!PT LDS RZ, [RZ] ;  /* 0x00000000fffff984 */ /* 0x000fe20000000800 */
[----:B------:R-:W-:Y:S01]  /*e060*/  @!PT LDS RZ, [RZ] ;  /* 0x00000000fffff984 */ /* 0x000fe20000000800 */
[----:B------:R-:W-:Y:S01]  /*e070*/  @!PT LDS RZ, [RZ] ;  /* 0x00000000fffff984 */ /* 0x000fe20000000800 */
[----:B------:R0:W-:Y:S04]  /*e080*/  LDGSTS.E.BYPASS.LTC128B.128 [R36+0x15c00], desc[UR36][R2.64], !P3 ;  /* 0x15c0000002247fae */ /* 0x0001e8000d901d64 */
[----:B------:R0:W-:Y:S04]  /*e090*/  LDGSTS.E.BYPASS.LTC128B.128 [R36+0x19c00], desc[UR36][R2.64+0x80], !P2 ;  /* 0x19c0008002247fae */ /* 0x0001e8000d101d64 */
[----:B------:R0:W-:Y:S02]  /*e0a0*/  LDGSTS.E.BYPASS.LTC128B.128 [R36+0x1dc00], desc[UR36][R2.64+0x100], !P0 ;  /* 0x1dc0010002247fae */ /* 0x0001e4000c101d64 */
.L_x_3537:
[----:B------:R-:W-:Y:S05]  /*e0b0*/  BSYNC B0 ;  /* 0x0000000000007941 */ /* 0x000fea0003800000 */
.L_x_3536:
[----:B------:R-:W-:Y:S01]  /*e0c0*/  NOP ;  /* 0x0000000000007918 */ /* 0x000fe20000000000 */
[----:B------:R-:W-:-:S13]  /*e0d0*/  PLOP3.LUT P0, PT, PT, PT, PT, 0x80, 0x0 ;  /* 0x000000000000781c */ /* 0x000fda0003f0f070 */
.L_x_3538:
        /* <DEDUP_REMOVED lines=8> */
[----:B---3--:R-:W-:Y:S02]  /*e160*/  VIADD R3, R3, 0x1 ;  /* 0x0000000103037836 */ /* 0x008fe40000000000 */
[----:B----4-:R-:W-:-:S03]  /*e170*/  VIADD R8, R2, 0xfffffffe ;  /* 0xfffffffe02087836 */ /* 0x010fc60000000000 */
[----:B------:R-:W-:Y:S01]  /*e180*/  LEA.HI R0, R3, R3, RZ, 0x1 ;  /* 0x0000000303007211 */ /* 0x000fe200078f08ff */
[----:B------:R0:W-:Y:S03]  /*e190*/  STL [R1+0x20], R3 ;  /* 0x0000200301007387 */ /* 0x0001e60000100800 */
[----:B------:R-:W-:-:S05]  /*e1a0*/  LOP3.LUT R0, R0, 0xfffffffe, RZ, 0xc0, !PT ;  /* 0xfffffffe00007812 */ /* 0x000fca00078ec0ff */
[----:B------:R-:W-:-:S05]  /*e1b0*/  IMAD.IADD R0, R3, 0x1, -R0 ;  /* 0x0000000103007824 */ /* 0x000fca00078e0a00 */
[----:B0-----:R-:W-:Y:S01]  /*e1c0*/  SHF.L.U32 R3, R0, 0x1f, RZ ;  /* 0x0000001f00037819 */ /* 0x001fe200000006ff */
[----:B------:R-:W-:Y:S01]  /*e1d0*/  NOP ;  /* 0x0000000000007918 */ /* 0x000fe20000000000 */
[----:B------:R0:W-:Y:S01]  /*e1e0*/  SYNCS.ARRIVE.TRANS64.A1T0 RZ, [R22+URZ+0x30800], RZ ;  /* 0x030800ff16ff79a7 */ /* 0x0001e2000810003f */
[----:B------:R-:W-:Y:S01]  /*e1f0*/  BSSY B0, `(.L_x_3539) ;  /* 0x0000003000007945 */ /* 0x000fe20003800000 */
[----:B------:R-:W1:Y:S03]  /*e200*/  SYNCS.PHASECHK.TRANS64.TRYWAIT P0, [R22+URZ+0x30820], R3 ;  /* 0x03082003160075a7 */ /* 0x000e66000800017f */
[----:B01----:R-:W-:Y:S05]  /*e210*/  @!P0 BRA `(.L_x_3540) ;  /* 0x0000003c007c8947 */ /* 0x003fea0003800000 */
.L_x_3625:
[----:B------:R-:W-:Y:S05]  /*e220*/  BSYNC B0 ;  /* 0x0000000000007941 */ /* 0x000fea0003800000 */
.L_x_3539:
[----:B------:R-:W3:Y:S01]  /*e230*/  LDL R0, [R1] ;  /* 0x0000000001007983 */ /* 0x000ee20000100800 */
[----:B------:R-:W-:Y:S01]  /*e240*/  BSSY B0, `(.L_x_3541) ;  /* 0x0000104000007945 */ /* 0x000fe20003800000 */
[----:B---3--:R-:W-:-:S13]  /*e250*/  ISETP.GE.AND P0, PT, R8, R0, PT ;  /* 0x000000000800720c */ /* 0x008fda0003f06270 */
[----:B------:R-:W-:Y:S05]  /*e260*/  @!P0 BRA `(.L_x_3542) ;  /* 0x0000001000048947 */ /* 0x000fea0003800000 */
[----:B------:R-:W-:Y:S01]  /*e270*/  ULDC UR4, c[0x0][0x2f4] ;  /* 0x0000bd0000047ab9 */ /* 0x000fe20000000800 */
[----:B------:R-:W-:Y:S01]  /*e280*/  IMAD.MOV.U32 R10, RZ, RZ, R27 ;  /* 0x000000ffff0a7224 */ /* 0x000fe200078e001b */
[----:B------:R-:W-:Y:S01]  /*e290*/  MOV R29, R25 ;  /* 0x00000019001d7202 */ /* 0x000fe20000000f00 */
[----:B------:R-:W-:Y:S01]  /*e2a0*/  IMAD.MOV.U32 R17, RZ, RZ, R28 ;  /* 0x000000ffff117224 */ /* 0x000fe200078e001c */
[----:B------:R-:W-:Y:S02]  /*e2b0*/  ISETP.GE.AND P3, PT, R31, UR4, PT ;  /* 0x000000041f007c0c */ /* 0x000fe4000bf66270 */
[----:B------:R-:W-:Y:S02]  /*e2c0*/  ISETP.GE.AND P2, PT, R33, UR4, PT ;  /* 0x0000000421007c0c */ /* 0x000fe4000bf46270 */
[----:B------:R-:W-:-:S13]  /*e2d0*/  ISETP.GE.AND P1, PT, R32, UR4, PT ;  /* 0x0000000420007c0c */ /* 0x000fda000bf26270 */
.L_x_3555:
[----:B------:R-:W3:Y:S04]  /*e2e0*/  LDL R5, [R1+0x4] ;  /* 0x0000040001057983 */ /* 0x000ee80000100800 */
[----:B------:R-:W4:Y:S01]  /*e2f0*/  LDL R12, [R1+0x8] ;  /* 0x00000800010c7983 */ /* 0x000f220000100800 */
[----:B------:R-:W1:Y:S01]  /*e300*/  S2R R0, SR_TID.X ;  /* 0x0000000000007919 */ /* 0x000e620000002100 */
[----:B------:R-:W2:Y:S01]  /*e310*/  S2R R4, SR_TID.X ;  /* 0x0000000000047919 */ /* 0x000ea20000002100 */
[----:B-1----:R-:W-:-:S04]  /*e320*/  LOP3.LUT R0, R0, 0x7f, RZ, 0xc0, !PT ;  /* 0x0000007f00007812 */ /* 0x002fc800078ec0ff */
[----:B0-----:R-:W-:Y:S02]  /*e330*/  SHF.R.U32.HI R3, RZ, 0x3, R0 ;  /* 0x00000003ff037819 */ /* 0x001fe40000011600 */
[----:B------:R-:W0:Y:S01]  /*e340*/  LDC R0, c[0x0][0x430] ;  /* 0x00010c00ff007b82 */ /* 0x000e220000000800 */
[----:B--2---:R-:W-:-:S05]  /*e350*/  IMAD.SHL.U32 R4, R4, 0x10, RZ ;  /* 0x0000001004047824 */ /* 0x004fca00078e00ff */
[----:B------:R-:W-:-:S04]  /*e360*/  LOP3.LUT R4, R3, 0x70, R4, 0xf8, !PT ;  /* 0x0000007003047812 */ /* 0x000fc800078ef804 */
[----:B------:R-:W-:-:S13]  /*e370*/  ISETP.GT.U32.AND P5, PT, R4, 0x5f, PT ;  /* 0x0000005f0400780c */ /* 0x000fda0003fa4070 */
[----:B------:R-:W4:Y:S01]  /*e380*/  @!P5 LDC.64 R6, c[0x0][0x428] ;  /* 0x00010a00ff06db82 */ /* 0x000f220000000a00 */
[----:B0-----:R-:W-:-:S13]  /*e390*/  ISETP.NE.AND P0, PT, R0, 0x1, PT ;  /* 0x000000010000780c */ /* 0x001fda0003f05270 */
[----:B------:R-:W0:Y:S08]  /*e3a0*/  @P0 LDC R0, c[0x0][0x434] ;  /* 0x00010d00ff000b82 */ /* 0x000e300000000800 */
[----:B------:R-:W1:Y:S01]  /*e3b0*/  @P0 LDC R3, c[0x0][0x438] ;  /* 0x00010e00ff030b82 */ /* 0x000e620000000800 */
[----:B---3--:R-:W-:-:S04]  /*e3c0*/  IMAD R9, R8, 0x60, R5 ;  /* 0x0000006008097824 */ /* 0x008fc800078e0205 */
[----:B------:R-:W-:-:S03]  /*e3d0*/  IMAD.IADD R9, R4, 0x1, R9 ;  /* 0x0000000104097824 */ /* 0x000fc600078e0209 */
[----:B------:R-:W2:Y:S01]  /*e3e0*/  @!P5 LDC.64 R4, c[0x0][0x418] ;  /* 0x00010600ff04db82 */ /* 0x000ea20000000a00 */
[----:B0-----:R-:W-:-:S04]  /*e3f0*/  @P0 IMAD.HI.U32 R0, R9, R0, RZ ;  /* 0x0000000009000227 */ /* 0x001fc800078e00ff */
[----:B------:R-:W-:Y:S01]  /*e400*/  IMAD.MOV.U32 R11, RZ, RZ, R9 ;  /* 0x000000ffff0b7224 */ /* 0x000fe200078e0009 */
[----:B-1----:R-:W-:Y:S01]  /*e410*/  @P0 SHF.R.U32.HI R11, RZ, R3, R0 ;  /* 0x00000003ff0b0219 */ /* 0x002fe20000011600 */
[----:B----4-:R-:W-:-:S03]  /*e420*/  @!P5 IMAD R0, R12, R6, RZ ;  /* 0x000000060c00d224 */ /* 0x010fc600078e02ff */
[--C-:B------:R-:W-:Y:S01]  /*e430*/  @!P5 SHF.R.S32.HI R3, RZ, 0x1f, R11.reuse ;  /* 0x0000001fff03d819 */ /* 0x100fe2000001140b */
[----:B------:R-:W-:Y:S02]  /*e440*/  @!P5 IMAD.MOV.U32 R2, RZ, RZ, R11 ;  /* 0x000000ffff02d224 */ /* 0x000fe400078e000b */
[C---:B------:R-:W-:Y:S02]  /*e450*/  @!P5 IMAD R7, R30.reuse, R7, R0 ;  /* 0x000000071e07d224 */ /* 0x040fe400078e0200 */
[----:B------:R-:W-:-:S04]  /*e460*/  @!P5 IMAD.WIDE.U32 R2, R30, R6, R2 ;  /* 0x000000061e02d225 */ /* 0x000fc800078e0002 */
[----:B------:R-:W-:Y:S01]  /*e470*/  @!P5 IMAD.IADD R7, R7, 0x1, R3 ;  /* 0x000000010707d824 */ /* 0x000fe200078e0203 */
[----:B--2---:R-:W-:Y:S01]  /*e480*/  @!P5 LEA R4, P0, R2, R4, 0x2 ;  /* 0x000000040204d211 */ /* 0x004fe200078010ff */
[----:B------:R-:W-:-:S03]  /*e490*/  IMAD.MOV.U32 R0, RZ, RZ, RZ ;  /* 0x000000ffff007224 */ /* 0x000fc600078e00ff */
        /* <DEDUP_REMOVED lines=15> */
.L_x_3543:
[----:B------:R-:W-:Y:S01]  /*e590*/  IMAD R6, R27, 0x8, R22 ;  /* 0x000000081b067824 */ /* 0x000fe200078e0216 */
[----:B------:R-:W-:Y:S01]  /*e5a0*/  SHF.L.U32 R3, R28, 0x1f, RZ ;  /* 0x0000001f1c037819 */ /* 0x000fe200000006ff */
[----:B------:R-:W-:Y:S03]  /*e5b0*/  BSSY B1, `(.L_x_3544) ;  /* 0x0000003000017945 */ /* 0x000fe60003800000 */
[----:B------:R-:W0:Y:S02]  /*e5c0*/  SYNCS.PHASECHK.TRANS64.TRYWAIT P0, [R6+URZ+0x30840], R3 ;  /* 0x03084003060075a7 */ /* 0x000e24000800017f */
[----:B0-----:R-:W-:Y:S05]  /*e5d0*/  @!P0 BRA `(.L_x_3545) ;  /* 0x0000003800a08947 */ /* 0x001fea0003800000 */
.L_x_3626:
[----:B------:R-:W-:Y:S05]  /*e5e0*/  BSYNC B1 ;  /* 0x0000000000017941 */ /* 0x000fea0003800000 */
.L_x_3544:
[----:B------:R-:W-:Y:S01]  /*e5f0*/  SHF.R.S32.HI R20, RZ, 0x1f, R9 ;  /* 0x0000001fff147819 */ /* 0x000fe20000011409 */
[----:B------:R-:W-:Y:S01]  /*e600*/  ULDC.64 UR4, c[0x0][0x300] ;  /* 0x0000c00000047ab9 */ /* 0x000fe20000000a00 */
[----:B-----5:R-:W-:Y:S01]  /*e610*/  SHF.R.S32.HI R21, RZ, 0x1f, R0 ;  /* 0x0000001fff157819 */ /* 0x020fe20000011400 */
[----:B0-----:R-:W-:Y:S01]  /*e620*/  IMAD.WIDE.U32 R2, R9, UR4, RZ ;  /* 0x0000000409027c25 */ /* 0x001fe2000f8e00ff */
[----:B------:R-:W-:Y:S01]  /*e630*/  ULDC.64 UR6, c[0x0][0x2e8] ;  /* 0x0000ba0000067ab9 */ /* 0x000fe20000000a00 */
[C---:B------:R-:W-:Y:S02]  /*e640*/  LOP3.LUT P5, RZ, R23.reuse, 0x2, RZ, 0xc0, !PT ;  /* 0x0000000217ff7812 */ /* 0x040fe400078ac0ff */
[----:B------:R-:W-:Y:S01]  /*e650*/  IMAD R4, R20, UR4, RZ ;  /* 0x0000000414047c24 */ /* 0x000fe2000f8e02ff */
[----:B------:R-:W-:Y:S01]  /*e660*/  LOP3.LUT P4, RZ, R23, 0x1, RZ, 0xc0, !PT ;  /* 0x0000000117ff7812 */ /* 0x000fe2000788c0ff */
        /* <DEDUP_REMOVED lines=16> */
[----:B------:R-:W-:Y:S01]  /*e770*/  IMAD.SHL.U32 R4, R31, 0x2, RZ ;  /* 0x000000021f047824 */ /* 0x000fe200078e00ff */
[----:B------:R-:W-:Y:S01]  /*e780*/  LOP3.LUT P6, RZ, R23, 0x4, RZ, 0xc0, !PT ;  /* 0x0000000417ff7812 */ /* 0x000fe200078cc0ff */
[----:B------:R-:W-:Y:S01]  /*e790*/  IMAD R5, R5, 0x2, R22 ;  /* 0x0000000205057824 */ /* 0x000fe200078e0216 */
[----:B------:R-:W1:Y:S04]  /*e7a0*/  SHFL.IDX PT, R3, R8, RZ, 0x181f ;  /* 0x00181fff08037589 */ /* 0x000e6800000e0000 */
[----:B------:R-:W-:Y:S01]  /*e7b0*/  SHFL.IDX PT, R35, R8, 0x2, 0x181f ;  /* 0x00581f0008237f89 */ /* 0x000fe200000e0000 */
[----:B0-----:R-:W-:-:S05]  /*e7c0*/  IADD3 R2, P0, R2, R4, RZ ;  /* 0x0000000402027210 */ /* 0x001fca0007f1e0ff */
[----:B-1----:R-:W-:-:S05]  /*e7d0*/  IMAD.X R3, RZ, RZ, R3, P0 ;  /* 0x000000ffff037224 */ /* 0x002fca00000e0603 */
[----:B------:R-:W-:Y:S04]  /*e7e0*/  LDGSTS.E.BYPASS.LTC128B.128 [R5+0x1e400], desc[UR36][R2.64], !P6 ;  /* 0x1e40000002057fae */ /* 0x000fe8000f101d64 */
[----:B------:R-:W-:Y:S04]  /*e7f0*/  LDGSTS.E.BYPASS.LTC128B.128 [R5+0x21400], desc[UR36][R2.64+0x80], !P5 ;  /* 0x2140008002057fae */ /* 0x000fe8000e901d64 */
[----:B------:R0:W-:Y:S04]  /*e800*/  LDGSTS.E.BYPASS.LTC128B.128 [R5+0x24400], desc[UR36][R2.64+0x100], !P4 ;  /* 0x2440010002057fae */ /* 0x0001e8000e101d64 */
[----:B0-----:R-:W0:Y:S04]  /*e810*/  SHFL.IDX PT, R2, R7, 0x1, 0x181f ;  /* 0x00381f0007027f89 */ /* 0x001e2800000e0000 */
[----:B------:R-:W1:Y:S01]  /*e820*/  SHFL.IDX PT, R3, R8, 0x1, 0x181f ;  /* 0x00381f0008037f89 */ /* 0x000e6200000e0000 */
[----:B0-----:R-:W-:-:S05]  /*e830*/  IADD3 R2, P0, R2, R4, RZ ;  /* 0x0000000402027210 */ /* 0x001fca0007f1e0ff */
[----:B-1----:R-:W-:-:S05]  /*e840*/  IMAD.X R3, RZ, RZ, R3, P0 ;  /* 0x000000ffff037224 */ /* 0x002fca00000e0603 */
[----:B------:R-:W-:Y:S04]  /*e850*/  LDGSTS.E.BYPASS.LTC128B.128 [R5+0x1ec00], desc[UR36][R2.64], !P6 ;  /* 0x1ec0000002057fae */ /* 0x000fe8000f101d64 */
[----:B------:R-:W-:Y:S04]  /*e860*/  LDGSTS.E.BYPASS.LTC128B.128 [R5+0x21c00], desc[UR36][R2.64+0x80], !P5 ;  /* 0x21c0008002057fae */ /* 0x000fe8000e901d64 */
[----:B------:R0:W-:Y:S04]  /*e870*/  LDGSTS.E.BYPASS.LTC128B.128 [R5+0x24c00], desc[UR36][R2.64+0x100], !P4 ;  /* 0x24c0010002057fae */ /* 0x0001e8000e101d64 */
[----:B0-----:R-:W0:Y:S02]  /*e880*/  SHFL.IDX PT, R2, R7, 0x2, 0x181f ;  /* 0x00581f0007027f89 */ /* 0x001e2400000e0000 */
[----:B0-----:R-:W-:-:S04]  /*e890*/  IADD3 R2, P0, R2, R4, RZ ;  /* 0x0000000402027210 */ /* 0x001fc80007f1e0ff */
[----:B------:R-:W-:Y:S02]  /*e8a0*/  IADD3.X R3, RZ, R35, RZ, P0, !PT ;  /* 0x00000023ff037210 */ /* 0x000fe400007fe4ff */
[----:B------:R-:W-:Y:S04]  /*e8b0*/  SHFL.IDX PT, R35, R8, 0x3, 0x181f ;  /* 0x00781f0008237f89 */ /* 0x000fe800000e0000 */
        /* <DEDUP_REMOVED lines=9> */
[----:B------:R0:W-:Y:S04]  /*e950*/  LDGSTS.E.BYPASS.LTC128B.128 [R5+0x25c00], desc[UR36][R2.64+0x100], !P4 ;  /* 0x25c0010002057fae */ /* 0x0001e8000e101d64 */
[----:B0-----:R-:W0:Y:S02]  /*e960*/  SHFL.IDX PT, R2, R7, 0x4, 0x181f ;  /* 0x00981f0007027f89 */ /* 0x001e2400000e0000 */
[----:B0-----:R-:W-:-:S05]  /*e970*/  IADD3 R2, P0, R2, R4, RZ ;  /* 0x0000000402027210 */ /* 0x001fca0007f1e0ff */
[----:B------:R-:W-:Y:S02]  /*e980*/  IMAD.X R3, RZ, RZ, R35, P0 ;  /* 0x000000ffff037224 */ /* 0x000fe400000e0623 */
[----:B------:R0:W1:Y:S04]  /*e990*/  SHFL.IDX PT, R35, R8, 0x5, 0x181f ;  /* 0x00b81f0008237f89 */ /* 0x00006800000e0000 */
[----:B------:R-:W-:Y:S04]  /*e9a0*/  LDGSTS.E.BYPASS.LTC128B.128 [R5+0x20400], desc[UR36][R2.64], !P6 ;  /* 0x2040000002057fae */ /* 0x000fe8000f101d64 */
[----:B------:R-:W-:Y:S04]  /*e9b0*/  LDGSTS.E.BYPASS.LTC128B.128 [R5+0x23400], desc[UR36][R2.64+0x80], !P5 ;  /* 0x2340008002057fae */ /* 0x000fe8000e901d64 */
[----:B------:R2:W-:Y:S04]  /*e9c0*/  LDGSTS.E.BYPASS.LTC128B.128 [R5+0x26400], desc[UR36][R2.64+0x100], !P4 ;  /* 0x2640010002057fae */ /* 0x0005e8000e101d64 */
[----:B-12---:R0:W2:Y:S02]  /*e9d0*/  SHFL.IDX PT, R2, R7, 0x5, 0x181f ;  /* 0x00b81f0007027f89 */ /* 0x0060a400000e0000 */
.L_x_3640:
[----:B------:R-:W-:Y:S02]  /*e9e0*/  LOP3.LUT P6, RZ, R23, 0x4, RZ, 0xc0, !PT ;  /* 0x0000000417ff7812 */ /* 0x000fe400078cc0ff */
[----:B--2---:R-:W-:-:S05]  /*e9f0*/  IADD3 R2, P0, R2, R4, RZ ;  /* 0x0000000402027210 */ /* 0x004fca0007f1e0ff */
[----:B------:R-:W-:Y:S01]  /*ea00*/  IMAD.X R3, RZ, RZ, R35, P0 ;  /* 0x000000ffff037224 */ /* 0x000fe200000e0623 */
[----:B------:R-:W-:-:S05]  /*ea10*/  PLOP3.LUT P0, PT, PT, PT, PT, 0x80, 0x0 ;  /* 0x000000000000781c */ /* 0x000fca0003f0f070 */
[----:B------:R-:W-:Y:S01]  /*ea20*/  @!PT LDS RZ, [RZ] ;  /* 0x00000000fffff984 */ /* 0x000fe20000000800 */
[----:B------:R-:W-:Y:S01]  /*ea30*/  @!PT LDS RZ, [RZ] ;  /* 0x00000000fffff984 */ /* 0x000fe20000000800 */
[----:B------:R-:W-:Y:S01]  /*ea40*/  @!PT LDS RZ, [RZ] ;  /* 0x00000000fffff984 */ /* 0x000fe20000000800 */
[----:B------:R1:W-:Y:S04]  /*ea50*/  LDGSTS.E.BYPASS.LTC128B.128 [R5+0x20c00], desc[UR36][R2.64], !P6 ;  /* 0x20c0000002057fae */ /* 0x0003e8000f101d64 */
[----:B------:R1:W-:Y:S04]  /*ea60*/  LDGSTS.E.BYPASS.LTC128B.128 [R5+0x23c00], desc[UR36][R2.64+0x80], !P5 ;  /* 0x23c0008002057fae */ /* 0x0003e8000e901d64 */
[----:B------:R1:W-:Y:S01]  /*ea70*/  LDGSTS.E.BYPASS.LTC128B.128 [R5+0x26c00], desc[UR36][R2.64+0x100], !P4 ;  /* 0x26c0010002057fae */ /* 0x0003e2000e101d64 */
[----:B------:R-:W-:Y:S01]  /*ea80*/  NOP ;  /* 0x0000000000007918 */ /* 0x000fe20000000000 */
.L_x_3547:
        /* <DEDUP_REMOVED lines=10> */
.L_x_3548:
[----:B------:R2:W-:Y:S01]  /*eb30*/  SYNCS.ARRIVE.TRANS64.A1T0 RZ, [R6+URZ+0x30830], RZ ;  /* 0x030830ff06ff79a7 */ /* 0x0005e2000810003f */
[----:B------:R-:W-:Y:S05]  /*eb40*/  @!P5 BRA `(.L_x_3549) ;  /* 0x000000000004d947 */ /* 0x000fea0003800000 */
[----:B------:R-:W-:Y:S01]  /*eb50*/  BPT.TRAP 0x1 ;  /* 0x000000040000795c */ /* 0x000fe20000300000 */
.L_x_3549:
[----:B-1----:R-:W-:Y:S01]  /*eb60*/  SHF.L.U32 R2, R17, 0x1f, RZ ;  /* 0x0000001f11027819 */ /* 0x002fe200000006ff */
[----:B--2---:R-:W-:Y:S01]  /*eb70*/  IMAD R6, R10, 0x8, R22 ;  /* 0x000000080a067824 */ /* 0x004fe200078e0216 */
[----:B------:R-:W-:Y:S01]  /*eb80*/  BSSY B1, `(.L_x_3550) ;  /* 0x0000004000017945 */ /* 0x000fe20003800000 */
[----:B0-----:R-:W-:Y:S02]  /*eb90*/  IMAD R7, R29, -0x60, R37 ;  /* 0xffffffa01d077824 */ /* 0x001fe400078e0225 */
[----:B------:R-:W0:Y:S02]  /*eba0*/  SYNCS.PHASECHK.TRANS64.TRYWAIT P0, [R6+URZ+0x30860], R2 ;  /* 0x03086002060075a7 */ /* 0x000e24000800017f */
[----:B0-----:R-:W-:Y:S05]  /*ebb0*/  @!P0 BRA `(.L_x_3551) ;  /* 0x0000003c001c8947 */ /* 0x001fea0003800000 */
.L_x_3641:
[----:B------:R-:W-:Y:S05]  /*ebc0*/  BSYNC B1 ;  /* 0x0000000000017941 */ /* 0x000fea0003800000 */
.L_x_3550:
[----:B------:R-:W1:Y:S01]  /*ebd0*/  S2R R3, SR_TID.X ;  /* 0x0000000000037919 */ /* 0x000e620000002100 */
[----:B------:R-:W-:Y:S01]  /*ebe0*/  UMOV UR4, 0xffffffff ;  /* 0xffffffff00047882 */ /* 0x000fe20000000000 */
[----:B------:R-:W-:Y:S01]  /*ebf0*/  IMAD R5, R10, 0x4800, R34 ;  /* 0x000048000a057824 */ /* 0x000fe200078e0222 */
[----:B-1----:R-:W-:-:S04]  /*ec00*/  LOP3.LUT R3, R3, 0x7f, RZ, 0xc0, !PT ;  /* 0x0000007f03037812 */ /* 0x002fc800078ec0ff */
[----:B------:R-:W-:-:S05]  /*ec10*/  SHF.R.U32.HI R3, RZ, 0x3, R3 ;  /* 0x00000003ff037819 */ /* 0x000fca0000011603 */
[----:B------:R-:W-:Y:S01]  /*ec20*/  IMAD.IADD R7, R7, 0x1, -R3 ;  /* 0x0000000107077824 */ /* 0x000fe200078e0a03 */
[----:B------:R-:W-:Y:S06]  /*ec30*/  BRA.DIV UR4, `(.L_x_3552) ;  /* 0x0000003e04107947 */ /* 0x000fec000b800000 */
[----:B0-----:R-:W0:Y:S01]  /*ec40*/  SHFL.IDX PT, R2, R18, RZ, 0x181f ;  /* 0x00181fff12027589 */ /* 0x001e2200000e0000 */
        /* <DEDUP_REMOVED lines=51> */
[----:B--2---:R1:W-:Y:S02]  /*ef80*/  LDGSTS.E.BYPASS.LTC128B.128 [R5+0x8400], desc[UR36][R2.64+0x100], !P0 ;  /* 0x0840010002057fae */ /* 0x0043e4000c101d64 */
.L_x_3655:
[----:B01----:R-:W-:Y:S01]  /*ef90*/  IADD3 R2, P0, R14, R4, RZ ;  /* 0x000000040e027210 */ /* 0x003fe20007f1e0ff */
[----:B------:R-:W-:Y:S01]  /*efa0*/  ULDC.64 UR4, c[0x0][0x328] ;  /* 0x0000ca0000047ab9 */ /* 0x000fe20000000a00 */
[----:B------:R-:W-:Y:S01]  /*efb0*/  ULDC.64 UR6, c[0x0][0x318] ;  /* 0x0000c60000067ab9 */ /* 0x000fe20000000a00 */
[----:B------:R-:W-:Y:S02]  /*efc0*/  IMAD R20, R20, UR4, RZ ;  /* 0x0000000414147c24 */ /* 0x000fe4000f8e02ff */
        /* <DEDUP_REMOVED lines=8> */
[----:B------:R-:W-:Y:S01]  /*f050*/  ISETP.LT.OR P0, PT, R7, 0x51, P1 ;  /* 0x000000510700780c */ /* 0x000fe20000f01670 */
[----:B------:R-:W-:-:S12]  /*f060*/  IMAD R7, R9, UR5, R20 ;  /* 0x0000000509077c24 */ /* 0x000fd8000f8e0214 */
[----:B------:R0:W-:Y:S02]  /*f070*/  LDGSTS.E.BYPASS.LTC128B.128 [R5+0x8c00], desc[UR36][R2.64+0x100], !P0 ;  /* 0x08c0010002057fae */ /* 0x0001e4000c101d64 */
[----:B0-----:R-:W-:Y:S01]  /*f080*/  IMAD.WIDE.U32 R2, R9, UR4, RZ ;  /* 0x0000000409027c25 */ /* 0x001fe2000f8e00ff */
        /* <DEDUP_REMOVED lines=13> */
.L_x_3553:
        /* <DEDUP_REMOVED lines=10> */
.L_x_3554:
[----:B------:R-:W2:Y:S01]  /*f200*/  LDL R0, [R1] ;  /* 0x0000000001007983 */ /* 0x000ea20000100800 */
[----:B------:R1:W-:Y:S01]  /*f210*/  SYNCS.ARRIVE.TRANS64.A1T0 RZ, [R6+URZ+0x30850], RZ ;  /* 0x030850ff06ff79a7 */ /* 0x0003e2000810003f */
[C---:B------:R-:W-:Y:S01]  /*f220*/  VIADD R8, R25.reuse, 0xffffffff ;  /* 0xffffffff19087836 */ /* 0x040fe20000000000 */
[----:B------:R-:W-:Y:S01]  /*f230*/  MOV R17, R28 ;  /* 0x0000001c00117202 */ /* 0x000fe20000000f00 */
[----:B------:R-:W-:Y:S02]  /*f240*/  IMAD.MOV.U32 R10, RZ, RZ, R27 ;  /* 0x000000ffff0a7224 */ /* 0x000fe400078e001b */
[----:B------:R-:W-:Y:S01]  /*f250*/  IMAD.MOV.U32 R29, RZ, RZ, R25 ;  /* 0x000000ffff1d7224 */ /* 0x000fe200078e0019 */
[----:B--2---:R-:W-:-:S13]  /*f260*/  ISETP.GT.AND P0, PT, R25, R0, PT ;  /* 0x000000001900720c */ /* 0x004fda0003f04270 */
[----:B-1----:R-:W-:Y:S05]  /*f270*/  @P0 BRA `(.L_x_3555) ;  /* 0xfffffff000180947 */ /* 0x002fea000383ffff */
.L_x_3542:
[----:B------:R-:W-:Y:S05]  /*f280*/  BSYNC B0 ;  /* 0x0000000000007941 */ /* 0x000fea0003800000 */
.L_x_3541:
[----:B------:R-:W1:Y:S01]  /*f290*/  S2R R0, SR_TID.X ;  /* 0x0000000000007919 */ /* 0x000e620000002100 */
[----:B------:R-:W-:Y:S01]  /*f2a0*/  BSSY B0, `(.L_x_3556) ;  /* 0x0000010000007945 */ /* 0x000fe20003800000 */
[----:B-1----:R-:W-:-:S04]  /*f2b0*/  LOP3.LUT R0, R0, 0x7f, RZ, 0xc0, !PT ;  /* 0x0000007f00007812 */ /* 0x002fc800078ec0ff */
[----:B------:R-:W-:-:S13]  /*f2c0*/  ISETP.NE.AND P0, PT, R0, RZ, PT ;  /* 0x000000ff0000720c */ /* 0x000fda0003f05270 */
[----:B------:R-:W-:Y:S05]  /*f2d0*/  @P0 BRA `(.L_x_3557) ;  /* 0x0000000000300947 */ /* 0x000fea0003800000 */
[----:B------:R-:W1:Y:S01]  /*f2e0*/  S2R R5, SR_LANEID ;  /* 0x0000000000057919 */ /* 0x000e620000000000 */
[----:B------:R-:W-:Y:S01]  /*f2f0*/  VOTEU.ANY UR4, UPT, PT ;  /* 0x0000000000047886 */ /* 0x000fe200038e0100 */
[----:B0-----:R-:W0:Y:S01]  /*f300*/  LDC.64 R2, c[0x0][0xc60] ;  /* 0x00031800ff027b82 */ /* 0x001e220000000a00 */
[----:B------:R-:W1:Y:S02]  /*f310*/  FLO.U32 R0, UR4 ;  /* 0x0000000400007d00 */ /* 0x000e6400080e0000 */
[----:B-1----:R-:W-:-:S06]  /*f320*/  ISETP.EQ.U32.AND P0, PT, R0, R5, PT ;  /* 0x000000050000720c */ /* 0x002fcc0003f02070 */
[----:B------:R-:W0:Y:S07]  /*f330*/  POPC R5, UR4 ;  /* 0x0000000400057d09 */ /* 0x000e2e0008000000 */
[----:B0-----:R-:W3:Y:S01]  /*f340*/  @P0 ATOMG.E.ADD.STRONG.GPU PT, R3, desc[UR36][R2.64], R5 ;  /* 0x00000005020309a8 */ /* 0x001ee200081ee1e4 */
[----:B------:R-:W0:Y:S02]  /*f350*/  S2R R4, SR_LTMASK ;  /* 0x0000000000047919 */ /* 0x000e240000003900 */
[----:B0-----:R-:W-:-:S04]  /*f360*/  LOP3.LUT R4, R4, UR4, RZ, 0xc0, !PT ;  /* 0x0000000404047c12 */ /* 0x001fc8000f8ec0ff */
[----:B------:R-:W0:Y:S01]  /*f370*/  POPC R7, R4 ;  /* 0x0000000400077309 */ /* 0x000e220000000000 */
[----:B---3--:R-:W0:Y:S02]  /*f380*/  SHFL.IDX PT, R0, R3, R0, 0x1f ;  /* 0x00001f0003007589 */ /* 0x008e2400000e0000 */
[----:B0-----:R-:W-:-:S07]  /*f390*/  IADD3 R16, R0, UR39, R7 ;  /* 0x0000002700107c10 */ /* 0x001fce000fffe007 */
.L_x_3557:
[----:B------:R-:W-:Y:S05]  /*f3a0*/  BSYNC B0 ;  /* 0x0000000000007941 */ /* 0x000fea0003800000 */
.L_x_3556:
[----:B------:R-:W-:-:S13]  /*f3b0*/  LOP3.LUT P0, RZ, R23, 0x10, RZ, 0xc0, !PT ;  /* 0x0000001017ff7812 */ /* 0x000fda000780c0ff */
[----:B------:R-:W-:Y:S05]  /*f3c0*/  @!P0 BRA `(.L_x_3558) ;  /* 0x0000000000048947 */ /* 0x000fea0003800000 */
[----:B------:R-:W-:Y:S01]  /*f3d0*/  BPT.TRAP 0x1 ;  /* 0x000000040000795c */ /* 0x000fe20000300000 */
.L_x_3558:
[----:B------:R-:W-:Y:S01]  /*f3e0*/  IMAD R0, R27, 0x8, R22 ;  /* 0x000000081b007824 */ /* 0x000fe200078e0216 */
[----:B0-----:R-:W-:Y:S01]  /*f3f0*/  SHF.L.U32 R3, R28, 0x1f, RZ ;  /* 0x0000001f1c037819 */ /* 0x001fe200000006ff */
[----:B------:R-:W-:Y:S01]  /*f400*/  BSSY B0, `(.L_x_3559) ;  /* 0x0000004000007945 */ /* 0x000fe20003800000 */
[----:B------:R-:W-:Y:S02]  /*f410*/  IMAD R6, R25, -0x60, R37 ;  /* 0xffffffa019067824 */ /* 0x000fe400078e0225 */
[----:B------:R-:W0:Y:S02]  /*f420*/  SYNCS.PHASECHK.TRANS64.TRYWAIT P0, [R0+URZ+0x30860], R3 ;  /* 0x03086003000075a7 */ /* 0x000e24000800017f */
[----:B0-----:R-:W-:Y:S05]  /*f430*/  @!P0 BRA `(.L_x_3560) ;  /* 0x0000003c00208947 */ /* 0x001fea0003800000 */
.L_x_3656:
[----:B------:R-:W-:Y:S05]  /*f440*/  BSYNC B0 ;  /* 0x0000000000007941 */ /* 0x000fea0003800000 */
.L_x_3559:
[----:B------:R-:W1:Y:S01]  /*f450*/  S2R R2, SR_TID.X ;  /* 0x0000000000027919 */ /* 0x000e620000002100 */
[----:B------:R-:W-:Y:S01]  /*f460*/  UMOV UR4, 0xffffffff ;  /* 0xffffffff00047882 */ /* 0x000fe20000000000 */
[----:B------:R-:W-:Y:S01]  /*f470*/  IMAD R7, R27, 0x4800, R34 ;  /* 0x000048001b077824 */ /* 0x000fe200078e0222 */
[----:B-1----:R-:W-:-:S04]  /*f480*/  LOP3.LUT R2, R2, 0x7f, RZ, 0xc0, !PT ;  /* 0x0000007f02027812 */ /* 0x002fc800078ec0ff */
[----:B------:R-:W-:-:S05]  /*f490*/  SHF.R.U32.HI R2, RZ, 0x3, R2 ;  /* 0x00000003ff027819 */ /* 0x000fca0000011602 */
[----:B------:R-:W-:Y:S01]  /*f4a0*/  IMAD.IADD R6, R6, 0x1, -R2 ;  /* 0x0000000106067824 */ /* 0x000fe200078e0a02 */
[----:B------:R-:W-:Y:S06]  /*f4b0*/  BRA.DIV UR4, `(.L_x_3561) ;  /* 0x0000003e04147947 */ /* 0x000fec000b800000 */
[----:B--2---:R-:W1:Y:S01]  /*f4c0*/  SHFL.IDX PT, R14, R18, RZ, 0x181f ;  /* 0x00181fff120e7589 */ /* 0x004e6200000e0000 */
[----:B------:R-:W-:Y:S01]  /*f4d0*/  ULDC UR4, c[0x0][0x2f4] ;  /* 0x0000bd0000047ab9 */ /* 0x000fe20000000800 */
[C---:B------:R-:W-:Y:S01]  /*f4e0*/  IMAD.SHL.U32 R5, R31.reuse, 0x2, RZ ;  /* 0x000000021f057824 */ /* 0x040fe200078e00ff */
[----:B------:R-:W-:Y:S01]  /*f4f0*/  ISETP.GE.AND P2, PT, R31, UR4, PT ;  /* 0x000000041f007c0c */ /* 0x000fe2000bf46270 */
[----:B0-----:R-:W0:Y:S01]  /*f500*/  SHFL.IDX PT, R3, R24, RZ, 0x181f ;  /* 0x00181fff18037589 */ /* 0x001e2200000e0000 */
[----:B------:R-:W-:Y:S01]  /*f510*/  IMAD R4, R7, 0x2, R22 ;  /* 0x0000000207047824 */ /* 0x000fe200078e0216 */
[----:B------:R-:W-:Y:S02]  /*f520*/  ISETP.GE.AND P1, PT, R33, UR4, PT ;  /* 0x0000000421007c0c */ /* 0x000fe4000bf26270 */
[C---:B------:R-:W-:Y:S01]  /*f530*/  ISETP.LT.OR P4, PT, R6.reuse, 0x1, P2 ;  /* 0x000000010600780c */ /* 0x040fe20001781670 */
[----:B------:R-:W-:Y:S01]  /*f540*/  SHFL.IDX PT, R7, R24, 0x1, 0x181f ;  /* 0x00381f0018077f89 */ /* 0x000fe200000e0000 */
[----:B------:R-:W-:-:S02]  /*f550*/  ISETP.LT.OR P3, PT, R6, 0x1, P1 ;  /* 0x000000010600780c */ /* 0x000fc40000f61670 */
[----:B-1----:R-:W-:Y:S02]  /*f560*/  IADD3 R2, P0, R14, R5, RZ ;  /* 0x000000050e027210 */ /* 0x002fe40007f1e0ff */
[----:B------:R-:W1:Y:S03]  /*f570*/  SHFL.IDX PT, R14, R18, 0x1, 0x181f ;  /* 0x00381f00120e7f89 */ /* 0x000e6600000e0000 */
[----:B0-----:R-:W-:Y:S01]  /*f580*/  IMAD.X R3, RZ, RZ, R3, P0 ;  /* 0x000000ffff037224 */ /* 0x001fe200000e0603 */
[----:B------:R-:W-:-:S04]  /*f590*/  ISETP.GE.AND P0, PT, R32, UR4, PT ;  /* 0x0000000420007c0c */ /* 0x000fc8000bf06270 */
[----:B------:R-:W-:Y:S01]  /*f5a0*/  LDGSTS.E.BYPASS.LTC128B.128 [R4+0x400], desc[UR36][R2.64], !P4 ;  /* 0x0040000002047fae */ /* 0x000fe2000e101d64 */
[----:B------:R-:W-:-:S03]  /*f5b0*/  ISETP.LT.OR P4, PT, R6, 0x1, P0 ;  /* 0x000000010600780c */ /* 0x000fc60000781670 */
[----:B------:R-:W-:Y:S10]  /*f5c0*/  LDGSTS.E.BYPASS.LTC128B.128 [R4+0x3400], desc[UR36][R2.64+0x80], !P3 ;  /* 0x0340008002047fae */ /* 0x000ff4000d901d64 */
[----:B------:R1:W-:Y:S01]  /*f5d0*/  LDGSTS.E.BYPASS.LTC128B.128 [R4+0x6400], desc[UR36][R2.64+0x100], !P4 ;  /* 0x0640010002047fae */ /* 0x0003e2000e101d64 */
[----:B------:R-:W-:-:S02]  /*f5e0*/  ISETP.LT.OR P4, PT, R6, 0x11, P2 ;  /* 0x000000110600780c */ /* 0x000fc40001781670 */
[----:B-1----:R-:W-:Y:S02]  /*f5f0*/  IADD3 R2, P3, R14, R5, RZ ;  /* 0x000000050e027210 */ /* 0x002fe40007f7e0ff */
[----:B------:R-:W0:Y:S03]  /*f600*/  SHFL.IDX PT, R14, R18, 0x2, 0x181f ;  /* 0x00581f00120e7f89 */ /* 0x000e2600000e0000 */
[----:B------:R-:W-:Y:S01]  /*f610*/  IMAD.X R3, RZ, RZ, R7, P3 ;  /* 0x000000ffff037224 */ /* 0x000fe200018e0607 */
[C---:B------:R-:W-:Y:S01]  /*f620*/  ISETP.LT.OR P3, PT, R6.reuse, 0x11, P1 ;  /* 0x000000110600780c */ /* 0x040fe20000f61670 */
[----:B------:R-:W1:Y:S04]  /*f630*/  SHFL.IDX PT, R7, R24, 0x2, 0x181f ;  /* 0x00581f0018077f89 */ /* 0x000e6800000e0000 */
[----:B------:R-:W-:Y:S01]  /*f640*/  LDGSTS.E.BYPASS.LTC128B.128 [R4+0xc00], desc[UR36][R2.64], !P4 ;  /* 0x00c0000002047fae */ /* 0x000fe2000e101d64 */
[----:B------:R-:W-:-:S07]  /*f650*/  ISETP.LT.OR P4, PT, R6, 0x11, P0 ;  /* 0x000000110600780c */ /* 0x000fce0000781670 */
[----:B------:R-:W-:Y:S06]  /*f660*/  LDGSTS.E.BYPASS.LTC128B.128 [R4+0x3c00], desc[UR36][R2.64+0x80], !P3 ;  /* 0x03c0008002047fae */ /* 0x000fec000d901d64 */
[----:B------:R0:W-:Y:S01]  /*f670*/  LDGSTS.E.BYPASS.LTC128B.128 [R4+0x6c00], desc[UR36][R2.64+0x100], !P4 ;  /* 0x06c0010002047fae */ /* 0x0001e2000e101d64 */
[----:B------:R-:W-:Y:S02]  /*f680*/  ISETP.LT.OR P4, PT, R6, 0x21, P2 ;  /* 0x000000210600780c */ /* 0x000fe40001781670 */
[----:B0-----:R-:W-:Y:S02]  /*f690*/  IADD3 R2, P3, R14, R5, RZ ;  /* 0x000000050e027210 */ /* 0x001fe40007f7e0ff */
[----:B------:R-:W0:Y:S03]  /*f6a0*/  SHFL.IDX PT, R14, R18, 0x3, 0x181f ;  /* 0x00781f00120e7f89 */ /* 0x000e2600000e0000 */
[----:B-1----:R-:W-:Y:S01]  /*f6b0*/  IMAD.X R3, RZ, RZ, R7, P3 ;  /* 0x000000ffff037224 */ /* 0x002fe200018e0607 */
        /* <DEDUP_REMOVED lines=13> */
[----:B------:R-:W-:-:S03]  /*f790*/  ISETP.LT.OR P4, PT, R6, 0x31, P0 ;  /* 0x000000310600780c */ /* 0x000fc60000781670 */
[----:B------:R-:W2:Y:S04]  /*f7a0*/  SHFL.IDX PT, R24, R24, 0x5, 0x181f ;  /* 0x00b81f0018187f89 */ /* 0x000ea800000e0000 */
[----:B------:R-:W-:Y:S06]  /*f7b0*/  LDGSTS.E.BYPASS.LTC128B.128 [R4+0x4c00], desc[UR36][R2.64+0x80], !P3 ;  /* 0x04c0008002047fae */ /* 0x000fec000d901d64 */
[----:B------:R0:W-:Y:S01]  /*f7c0*/  LDGSTS.E.BYPASS.LTC128B.128 [R4+0x7c00], desc[UR36][R2.64+0x100], !P4 ;  /* 0x07c0010002047fae */ /* 0x0001e2000e101d64 */
[----:B------:R-:W-:-:S02]  /*f7d0*/  ISETP.LT.OR P4, PT, R6, 0x41, P2 ;  /* 0x000000410600780c */ /* 0x000fc40001781670 */
[----:B0-----:R-:W-:Y:S02]  /*f7e0*/  IADD3 R2, P3, R14, R5, RZ ;  /* 0x000000050e027210 */ /* 0x001fe40007f7e0ff */
[----:B------:R0:W3:Y:S03]  /*f7f0*/  SHFL.IDX PT, R14, R18, 0x5, 0x181f ;  /* 0x00b81f00120e7f89 */ /* 0x0000e600000e0000 */
[----:B-1----:R-:W-:Y:S01]  /*f800*/  IMAD.X R3, RZ, RZ, R7, P3 ;  /* 0x000000ffff037224 */ /* 0x002fe200018e0607 */
[----:B------:R-:W-:-:S05]  /*f810*/  ISETP.LT.OR P3, PT, R6, 0x41, P1 ;  /* 0x000000410600780c */ /* 0x000fca0000f61670 */
[----:B------:R0:W-:Y:S01]  /*f820*/  LDGSTS.E.BYPASS.LTC128B.128 [R4+0x2400], desc[UR36][R2.64], !P4 ;  /* 0x0240000002047fae */ /* 0x0001e2000e101d64 */
[----:B------:R-:W-:-:S07]  /*f830*/  ISETP.LT.OR P4, PT, R6, 0x41, P0 ;  /* 0x000000410600780c */ /* 0x000fce0000781670 */
[----:B------:R0:W-:Y:S06]  /*f840*/  LDGSTS.E.BYPASS.LTC128B.128 [R4+0x5400], desc[UR36][R2.64+0x80], !P3 ;  /* 0x0540008002047fae */ /* 0x0001ec000d901d64 */
[----:B--2---:R0:W-:Y:S02]  /*f850*/  LDGSTS.E.BYPASS.LTC128B.128 [R4+0x8400], desc[UR36][R2.64+0x100], !P4 ;  /* 0x0840010002047fae */ /* 0x0041e4000e101d64 */
.L_x_3670:
[C---:B------:R-:W-:Y:S02]  /*f860*/  ISETP.LT.OR P2, PT, R6.reuse, 0x51, P2 ;  /* 0x000000510600780c */ /* 0x040fe40001741670 */
[C---:B------:R-:W-:Y:S02]  /*f870*/  ISETP.LT.OR P1, PT, R6.reuse, 0x51, P1 ;  /* 0x000000510600780c */ /* 0x040fe40000f21670 */
[----:B------:R-:W-:Y:S02]  /*f880*/  ISETP.LT.OR P0, PT, R6, 0x51, P0 ;  /* 0x000000510600780c */ /* 0x000fe40000701670 */
[----:B0--3--:R-:W-:-:S05]  /*f890*/  IADD3 R2, P3, R14, R5, RZ ;  /* 0x000000050e027210 */ /* 0x009fca0007f7e0ff */
[----:B------:R-:W-:-:S05]  /*f8a0*/  IMAD.X R3, RZ, RZ, R24, P3 ;  /* 0x000000ffff037224 */ /* 0x000fca00018e0618 */
        /* <DEDUP_REMOVED lines=8> */
.L_x_3562:
        /* <DEDUP_REMOVED lines=10> */
.L_x_3563:
[----:B------:R1:W-:Y:S01]  /*f9d0*/  SYNCS.ARRIVE.TRANS64.A1T0 RZ, [R0+URZ+0x30850], RZ ;  /* 0x030850ff00ff79a7 */ /* 0x0003e2000810003f */
[----:B------:R-:W-:-:S05]  /*f9e0*/  VIADD R27, R27, 0x1 ;  /* 0x000000011b1b7836 */ /* 0x000fca0000000000 */
[----:B------:R-:W-:-:S04]  /*f9f0*/  ISETP.NE.AND P0, PT, R27, 0x2, PT ;  /* 0x000000021b00780c */ /* 0x000fc80003f05270 */
[----:B0-----:R-:W-:Y:S02]  /*fa00*/  SEL R3, RZ, 0x1, P0 ;  /* 0x00000001ff037807 */ /* 0x001fe40000000000 */
[----:B------:R-:W-:Y:S02]  /*fa10*/  SEL R27, R27, RZ, P0 ;  /* 0x000000ff1b1b7207 */ /* 0x000fe40000000000 */
[----:B-1----:R-:W-:-:S07]  /*fa20*/  LOP3.LUT R28, R28, R3, RZ, 0x3c, !PT ;  /* 0x000000031c1c7212 */ /* 0x002fce00078e3cff */
.L_x_3520:
[----:B------:R-:W-:Y:S05]  /*fa30*/  BSYNC B7 ;  /* 0x0000000000077941 */ /* 0x000fea0003800000 */
.L_x_3518:
        /* <DEDUP_REMOVED lines=11> */
.L_x_3564:
        /* <DEDUP_REMOVED lines=10> */
[----:B0-----:R-:W-:-:S06]  /*fb90*/  @!P1 IMAD.WIDE R4, R7, 0x4, R4 ;  /* 0x0000000407049825 */ /* 0x001fcc00078e0204 */
[----:B------:R-:W2:Y:S01]  /*fba0*/  @!P1 LDG.E R4, desc[UR36][R4.64] ;  /* 0x0000002404049981 */ /* 0x000ea2000c1e1900 */
[----:B-1----:R-:W-:-:S06]  /*fbb0*/  @!P1 IMAD.WIDE R2, R7, 0x4, R2 ;  /* 0x0000000407029825 */ /* 0x002fcc00078e0202 */
[----:B------:R-:W3:Y:S01]  /*fbc0*/  @!P1 LDG.E R2, desc[UR36][R2.64] ;  /* 0x0000002402029981 */ /* 0x000ee2000c1e1900 */
[----:B------:R-:W-:Y:S02]  /*fbd0*/  IMAD.MOV.U32 R7, RZ, RZ, RZ ;  /* 0x000000ffff077224 */ /* 0x000fe400078e00ff */
[----:B------:R-:W-:Y:S01]  /*fbe0*/  IMAD.MOV.U32 R10, RZ, RZ, RZ ;  /* 0x000000ffff0a7224 */ /* 0x000fe200078e00ff */
[C---:B------:R-:W-:Y:S02]  /*fbf0*/  ISETP.GE.U32.AND P2, PT, R9.reuse, 0x2, PT ;  /* 0x000000020900780c */ /* 0x040fe40003f46070 */
[C---:B------:R-:W-:Y:S02]  /*fc00*/  ISETP.GE.U32.AND P3, PT, R9.reuse, 0x4, PT ;  /* 0x000000040900780c */ /* 0x040fe40003f66070 */
[C---:B------:R-:W-:Y:S02]  /*fc10*/  ISETP.GE.U32.AND P4, PT, R9.reuse, 0x8, PT ;  /* 0x000000080900780c */ /* 0x040fe40003f86070 */
[----:B------:R-:W-:Y:S01]  /*fc20*/  ISETP.GE.U32.AND P5, PT, R9, 0x10, PT ;  /* 0x000000100900780c */ /* 0x000fe20003fa6070 */
[----:B------:R-:W-:Y:S04]  /*fc30*/  SHFL.IDX PT, R0, R16, RZ, 0x1f ;  /* 0x00001fff10007589 */ /* 0x000fe800000e0000 */
[----:B------:R-:W-:Y:S01]  /*fc40*/  SHFL.IDX PT, R8, R16, 0x1, 0x1f ;  /* 0x00201f0010087f89 */ /* 0x000fe200000e0000 */
[----:B--2---:R-:W-:Y:S01]  /*fc50*/  @!P1 MOV R7, R4 ;  /* 0x0000000400079202 */ /* 0x004fe20000000f00 */
[----:B---3--:R-:W-:-:S04]  /*fc60*/  @!P1 IMAD.MOV.U32 R10, RZ, RZ, R2 ;  /* 0x000000ffff0a9224 */ /* 0x008fc800078e0002 */
[----:B------:R-:W-:-:S05]  /*fc70*/  IMAD R13, R10, R7, RZ ;  /* 0x000000070a0d7224 */ /* 0x000fca00078e02ff */
[----:B------:R-:W0:Y:S01]  /*fc80*/  SHFL.UP PT, R14, R13, 0x1, RZ ;  /* 0x042000000d0e7989 */ /* 0x000e2200000e00ff */
[----:B------:R-:W-:-:S04]  /*fc90*/  ISETP.NE.AND P1, PT, R9, RZ, PT ;  /* 0x000000ff0900720c */ /* 0x000fc80003f25270 */
        /* <DEDUP_REMOVED lines=14> */
[----:B------:R0:W1:Y:S01]  /*fd80*/  SHFL.IDX PT, R14, R2, 0x1f, 0x1f ;  /* 0x03e01f00020e7f89 */ /* 0x00006200000e0000 */
[----:B------:R-:W-:-:S07]  /*fd90*/  IMAD.MOV.U32 R6, RZ, RZ, RZ ;  /* 0x000000ffff067224 */ /* 0x000fce00078e00ff */
.L_x_3680:
[----:B------:R-:W-:Y:S02]  /*fda0*/  ULDC UR4, c[0x0][0xc38] ;  /* 0x00030e0000047ab9 */ /* 0x000fe40000000800 */
[----:B------:R-:W-:-:S04]  /*fdb0*/  IMAD.U32 R5, RZ, RZ, UR4 ;  /* 0x00000004ff057e24 */ /* 0x000fc8000f8e00ff */
[----:B-1----:R-:W-:-:S04]  /*fdc0*/  IMAD R14, R14, R5, RZ ;  /* 0x000000050e0e7224 */ /* 0x002fc800078e02ff */
[----:B------:R-:W-:-:S05]  /*fdd0*/  IMAD.IADD R9, R8, 0x1, R14 ;  /* 0x0000000108097824 */ /* 0x000fca00078e020e */
[----:B------:R-:W-:-:S13]  /*fde0*/  ISETP.GT.AND P6, PT, R9, R0, PT ;  /* 0x000000000900720c */ /* 0x000fda0003fc4270 */
[----:B------:R-:W-:Y:S05]  /*fdf0*/  @P6 BRA `(.L_x_3567) ;  /* 0x0000000000a46947 */ /* 0x000fea0003800000 */
.L_x_3570:
        /* <DEDUP_REMOVED lines=29> */
[----:B0-----:R-:W-:-:S04]  /*ffd0*/  SEL R4, R14, RZ, P4 ;  /* 0x000000ff0e047207 */ /* 0x001fc80002000000 */
[----:B------:R-:W-:-:S05]  /*ffe0*/  IADD3 R4, R3, R4, RZ ;  /* 0x0000000403047210 */ /* 0x000fca0007ffe0ff */
[----:B------:R-:W0:Y:S02]  /*fff0*/  SHFL.UP PT, R14, R4, 0x10, RZ ;  /* 0x06000000040e7989 */ /* 0x000e2400000e00ff */
[----:B0-----:R-:W-:-:S05]  /*10000*/  SEL R5, R14, RZ, P5 ;  /* 0x000000ff0e057207 */ /* 0x001fca0002800000 */
[----:B------:R-:W-:-:S05]  /*10010*/  IMAD.IADD R2, R4, 0x1, R5 ;  /* 0x0000000104027824 */ /* 0x000fca00078e0205 */
[----:B------:R0:W1:Y:S02]  /*10020*/  SHFL.IDX PT, R14, R2, 0x1f, 0x1f ;  /* 0x03e01f00020e7f89 */ /* 0x00006400000e0000 */
.L_x_3688:
[----:B------:R-:W-:Y:S02]  /*10030*/  ULDC UR4, c[0x0][0xc38] ;  /* 0x00030e0000047ab9 */ /* 0x000fe40000000800 */
[----:B------:R-:W-:-:S04]  /*10040*/  IMAD.U32 R5, RZ, RZ, UR4 ;  /* 0x00000004ff057e24 */ /* 0x000fc8000f8e00ff */
[----:B-1----:R-:W-:-:S04]  /*10050*/  IMAD R14, R14, R5, RZ ;  /* 0x000000050e0e7224 */ /* 0x002fc800078e02ff */
[----:B------:R-:W-:-:S05]  /*10060*/  IMAD.IADD R9, R14, 0x1, R9 ;  /* 0x000000010e097824 */ /* 0x000fca00078e0209 */
[----:B------:R-:W-:-:S13]  /*10070*/  ISETP.GT.AND P6, PT, R9, R0, PT ;  /* 0x000000000900720c */ /* 0x000fda0003fc4270 */
[----:B------:R-:W-:Y:S05]  /*10080*/  @!P6 BRA `(.L_x_3570) ;  /* 0xfffffffc005ce947 */ /* 0x000fea000383ffff */
.L_x_3567:
        /* <DEDUP_REMOVED lines=9> */
.L_x_3693:
[----:B------:R-:W-:-:S13]  /*10120*/  ISETP.NE.AND P0, PT, R3, RZ, PT ;  /* 0x000000ff0300720c */ /* 0x000fda0003f05270 */
[----:B------:R-:W-:Y:S05]  /*10130*/  @!P0 BRA `(.L_x_3572) ;  /* 0x0000000000108947 */ /* 0x000fea0003800000 */
[----:B------:R-:W-:Y:S01]  /*10140*/  UMOV UR4, 0xffffffff ;  /* 0xffffffff00047882 */ /* 0x000fe20000000000 */
[----:B------:R-:W-:Y:S02]  /*10150*/  VIADD R12, R4, 0xffffffff ;  /* 0xffffffff040c7836 */ /* 0x000fe40000000000 */
[----:B------:R-:W-:Y:S05]  /*10160*/  BRA.DIV UR4, `(.L_x_3573) ;  /* 0x0000004204387947 */ /* 0x000fea000b800000 */
[----:B------:R4:W0:Y:S02]  /*10170*/  SHFL.IDX PT, R6, R2, R12, 0x1f ;  /* 0x00001f0c02067589 */ /* 0x00082400000e0000 */
.L_x_3572:
        /* <DEDUP_REMOVED lines=36> */
[----:B------:R-:W-:Y:S02]  /*103c0*/  @!P2 IADD3 R6, -R6, RZ, RZ ;  /* 0x000000ff0606a210 */ /* 0x000fe40007ffe1ff */
        /* <DEDUP_REMOVED lines=16> */
[----:B------:R-:W-:-:S04]  /*104d0*/  IMAD.MOV R3, RZ, RZ, -R8 ;  /* 0x000000ffff037224 */ /* 0x000fc800078e0a08 */
[C---:B------:R-:W-:Y:S02]  /*104e0*/  IMAD R18, R10.reuse, R3, R6 ;  /* 0x000000030a127224 */ /* 0x040fe400078e0206 */
[----:B------:R-:W-:-:S04]  /*104f0*/  IMAD R3, R10, 0x1000000, R8 ;  /* 0x010000000a037824 */ /* 0x000fc800078e0208 */
[----:B------:R-:W-:Y:S01]  /*10500*/  IMAD R18, R18, 0x10000, R3 ;  /* 0x0001000012127824 */ /* 0x000fe200078e0203 */
[----:B------:R-:W-:Y:S06]  /*10510*/  BRA `(.L_x_3574) ;  /* 0x00000000001c7947 */ /* 0x000fec0003800000 */
.L_x_3568:
[----:B------:R-:W-:Y:S01]  /*10520*/  UMOV UR4, URZ ;  /* 0x0000003f00047c82 */ /* 0x000fe20008000000 */
[----:B------:R-:W-:Y:S01]  /*10530*/  UMOV UR5, URZ ;  /* 0x0000003f00057c82 */ /* 0x000fe20008000000 */
[----:B------:R-:W-:Y:S01]  /*10540*/  ULDC UR6, c[0x0][0xc3c] ;  /* 0x00030f0000067ab9 */ /* 0x000fe20000000800 */
[----:B------:R-:W-:Y:S02]  /*10550*/  IMAD.MOV.U32 R16, RZ, RZ, R0 ;  /* 0x000000ffff107224 */ /* 0x000fe400078e0000 */
[----:B------:R-:W-:Y:S02]  /*10560*/  IMAD.U32 R17, RZ, RZ, UR4 ;  /* 0x00000004ff117e24 */ /* 0x000fe4000f8e00ff */
[----:B------:R-:W-:Y:S02]  /*10570*/  IMAD.U32 R18, RZ, RZ, UR5 ;  /* 0x00000005ff127e24 */ /* 0x000fe4000f8e00ff */
[----:B------:R-:W-:-:S07]  /*10580*/  IMAD.U32 R19, RZ, RZ, UR6 ;  /* 0x00000006ff137e24 */ /* 0x000fce000f8e00ff */
.L_x_3574:
        /* <DEDUP_REMOVED lines=10> */
.L_x_3565:
[----:B------:R-:W-:Y:S02]  /*10630*/  ULDC UR4, c[0x0][0xc3c] ;  /* 0x00030f0000047ab9 */ /* 0x000fe40000000800 */
[----:B-1----:R-:W-:-:S13]  /*10640*/  ISETP.GE.AND P0, PT, R19, UR4, PT ;  /* 0x0000000413007c0c */ /* 0x002fda000bf06270 */
[----:B------:R-:W-:Y:S05]  /*10650*/  @!P0 BRA `(.L_x_3575) ;  /* 0xffffffb400a08947 */ /* 0x000fea000383ffff */
[----:B------:R-:W-:Y:S05]  /*10660*/  BSYNC B8 ;  /* 0x0000000000087941 */ /* 0x000fea0003800000 */
.L_x_3512:
        /* <DEDUP_REMOVED lines=12> */
.L_x_3696:
[----:B------:R-:W-:Y:S05]  /*10730*/  BSYNC B0 ;  /* 0x0000000000007941 */ /* 0x000fea0003800000 */
.L_x_3576:
[----:B------:R-:W-:-:S03]  /*10740*/  UMOV UR4, 0xffffffff ;  /* 0xffffffff00047882 */ /* 0x000fc60000000000 */
[----:B------:R-:W-:Y:S05]  /*10750*/  BRA.DIV UR4, `(.L_x_3578) ;  /* 0x0000003a04f87947 */ /* 0x000fea000b800000 */
[----:B-1----:R-:W1:Y:S02]  /*10760*/  S2R R0, SR_TID.X ;  /* 0x0000000000007919 */ /* 0x002e640000002100 */
[----:B-1----:R-:W-:-:S04]  /*10770*/  SHF.R.U32.HI R0, RZ, 0x5, R0 ;  /* 0x00000005ff007819 */ /* 0x002fc80000011600 */
[----:B------:R-:W-:-:S05]  /*10780*/  LOP3.LUT R0, R0, 0x3, RZ, 0xc0, !PT ;  /* 0x0000000300007812 */ /* 0x000fca00078ec0ff */
[----:B------:R1:W3:Y:S02]  /*10790*/  SHFL.IDX PT, R14, R0, RZ, 0x1f ;  /* 0x00001fff000e7589 */ /* 0x0002e400000e0000 */
.L_x_3699:
[----:B---3--:R-:W-:Y:S01]  /*107a0*/  ISETP.NE.AND P0, PT, R14, RZ, PT ;  /* 0x000000ff0e00720c */ /* 0x008fe20003f05270 */
[----:B------:R-:W-:-:S12]  /*107b0*/  BSSY B0, `(.L_x_3579) ;  /* 0x0000026000007945 */ /* 0x000fd80003800000 */
[----:B------:R-:W-:Y:S05]  /*107c0*/  @P0 BRA `(.L_x_3580) ;  /* 0x0000000000900947 */ /* 0x000fea0003800000 */
[----:B------:R-:W-:-:S03]  /*107d0*/  UMOV UR4, 0xffffffff ;  /* 0xffffffff00047882 */ /* 0x000fc60000000000 */
[----:B------:R-:W-:Y:S05]  /*107e0*/  BRA.DIV UR4, `(.L_x_3581) ;  /* 0x0000003e04087947 */ /* 0x000fea000b800000 */
[----:B------:R-:W-:-:S13]  /*107f0*/  ELECT P6, URZ, PT ;  /* 0x00000000003f782f */ /* 0x000fda00038c0000 */
.L_x_3702:
[----:B------:R-:W-:Y:S05]  /*10800*/  @!P6 BRA `(.L_x_3580) ;  /* 0x000000000080e947 */ /* 0x000fea0003800000 */
[----:B-1----:R-:W3:Y:S02]  /*10810*/  LDL R0, [R1+0x2c] ;  /* 0x00002c0001007983 */ /* 0x002ee40000100800 */
[----:B---3--:R-:W-:-:S13]  /*10820*/  R2UR UR4, R0 ;  /* 0x00000000000472ca */ /* 0x008fda00000e0000 */
[----:B------:R-:W-:-:S06]  /*10830*/  ULOP3.LUT UR4, UR4, 0x2, URZ, 0xfc, !UPT ;  /* 0x0000000204047892 */ /* 0x000fcc000f8efc3f */
[----:B------:R-:W-:-:S04]  /*10840*/  MOV R0, UR4 ;  /* 0x0000000400007c02 */ /* 0x000fc80008000f00 */
[----:B------:R-:W-:-:S13]  /*10850*/  ISETP.NE.AND P0, PT, R0, 0x3, PT ;  /* 0x000000030000780c */ /* 0x000fda0003f05270 */
[----:B------:R-:W-:Y:S05]  /*10860*/  @!P0 BRA `(.L_x_3582) ;  /* 0x0000000000048947 */ /* 0x000fea0003800000 */
[----:B------:R-:W-:Y:S01]  /*10870*/  BPT.TRAP 0x1 ;  /* 0x000000040000795c */ /* 0x000fe20000300000 */
.L_x_3582:
[C---:B------:R-:W-:Y:S01]  /*10880*/  IMAD R5, R27.reuse, 0x8, R4 ;  /* 0x000000081b057824 */ /* 0x040fe200078e0204 */
[----:B------:R-:W-:Y:S01]  /*10890*/  SHF.L.U32 R0, R28, 0x1f, RZ ;  /* 0x0000001f1c007819 */ /* 0x000fe200000006ff */
[----:B------:R-:W-:-:S03]  /*108a0*/  VIADD R27, R27, 0x1 ;  /* 0x000000011b1b7836 */ /* 0x000fc60000000000 */
[----:B------:R-:W1:Y:S02]  /*108b0*/  SYNCS.PHASECHK.TRANS64.TRYWAIT P1, [R5+URZ+0x30840], R0 ;  /* 0x03084000050075a7 */ /* 0x000e64000802017f */
[----:B------:R-:W-:-:S04]  /*108c0*/  ISETP.NE.AND P2, PT, R27, 0x2, PT ;  /* 0x000000021b00780c */ /* 0x000fc80003f45270 */
[----:B------:R-:W-:Y:S01]  /*108d0*/  SEL R3, RZ, 0x1, P2 ;  /* 0x00000001ff037807 */ /* 0x000fe20001000000 */
[----:B-1----:R-:W-:Y:S08]  /*108e0*/  @!P1 BRA `(.L_x_3583) ;  /* 0x0000003800e89947 */ /* 0x002ff00003800000 */
.L_x_3703:
[----:B------:R-:W-:Y:S02]  /*108f0*/  SEL R27, R27, RZ, P2 ;  /* 0x000000ff1b1b7207 */ /* 0x000fe40001000000 */
[----:B------:R-:W-:Y:S01]  /*10900*/  LOP3.LUT R2, R28, R3, RZ, 0x3c, !PT ;  /* 0x000000031c027212 */ /* 0x000fe200078e3cff */
[----:B------:R-:W-:Y:S06]  /*10910*/  @!P0 BRA `(.L_x_3584) ;  /* 0x0000000000048947 */ /* 0x000fec0003800000 */
[----:B------:R-:W-:Y:S01]  /*10920*/  BPT.TRAP 0x1 ;  /* 0x000000040000795c */ /* 0x000fe20000300000 */
.L_x_3584:
[----:B------:R-:W-:Y:S01]  /*10930*/  IMAD R27, R27, 0x8, R4 ;  /* 0x000000081b1b7824 */ /* 0x000fe200078e0204 */
[----:B------:R-:W-:-:S04]  /*10940*/  SHF.L.U32 R2, R2, 0x1f, RZ ;  /* 0x0000001f02027819 */ /* 0x000fc800000006ff */
[----:B------:R-:W3:Y:S02]  /*10950*/  SYNCS.PHASECHK.TRANS64.TRYWAIT P1, [R27+URZ+0x30840], R2 ;  /* 0x030840021b0075a7 */ /* 0x000ee4000802017f */
[----:B---3--:R-:W-:Y:S05]  /*10960*/  @!P1 BRA `(.L_x_3585) ;  /* 0x0000003800dc9947 */ /* 0x008fea0003800000 */
.L_x_3704:
[----:B------:R-:W-:Y:S05]  /*10970*/  @!P0 BRA `(.L_x_3586) ;  /* 0x0000000000048947 */ /* 0x000fea0003800000 */
[----:B------:R-:W-:Y:S01]  /*10980*/  BPT.TRAP 0x1 ;  /* 0x000000040000795c */ /* 0x000fe20000300000 */
.L_x_3586:
[----:B------:R-:W4:Y:S02]  /*10990*/  SYNCS.PHASECHK.TRANS64.TRYWAIT P1, [R5+URZ+0x30860], R0 ;  /* 0x03086000050075a7 */ /* 0x000f24000802017f */
[----:B----4-:R-:W-:Y:S05]  /*109a0*/  @!P1 BRA `(.L_x_3587) ;  /* 0x0000003800e09947 */ /* 0x010fea0003800000 */
.L_x_3705:
[----:B------:R-:W-:Y:S05]  /*109b0*/  @!P0 BRA `(.L_x_3588) ;  /* 0x0000000000048947 */ /* 0x000fea0003800000 */
[----:B------:R-:W-:Y:S01]  /*109c0*/  BPT.TRAP 0x1 ;  /* 0x000000040000795c */ /* 0x000fe20000300000 */
.L_x_3588:
[----:B------:R0:W0:Y:S02]  /*109d0*/  SYNCS.PHASECHK.TRANS64.TRYWAIT P0, [R27+URZ+0x30860], R2 ;  /* 0x030860021b0075a7 */ /* 0x000024000800017f */
[----:B0-----:R-:W-:Y:S05]  /*109e0*/  @!P0 NANOSLEEP.SYNCS 0x989680 ;  /* 0x009896800000895d */ /* 0x001fea0003900000 */
[----:B------:R-:W0:Y:S02]  /*109f0*/  @!P0 SYNCS.PHASECHK.TRANS64 P0, [R27+URZ+0x30860], R2 ;  /* 0x030860021b0085a7 */ /* 0x000e24000800007f */
[----:B0-----:R-:W-:Y:S05]  /*10a00*/  @!P0 BRA `(.L_x_3588) ;  /* 0xfffffffc00f08947 */ /* 0x001fea000383ffff */
.L_x_3580:
[----:B------:R-:W-:Y:S05]  /*10a10*/  BSYNC B0 ;  /* 0x0000000000007941 */ /* 0x000fea0003800000 */
.L_x_3579:
[----:B------:R-:W-:Y:S05]  /*10a20*/  EXIT ;  /* 0x000000000000794d */ /* 0x000fea0003800000 */
.L_x_3459:
[----:B0-----:R0:W1:Y:S02]  /*10a30*/  SYNCS.PHASECHK.TRANS64.TRYWAIT P1, [R4+URZ+0x30800], R3 ;  /* 0x03080003040075a7 */ /* 0x001064000802017f */
[----:B-1----:R-:W-:Y:S05]  /*10a40*/  @!P1 NANOSLEEP.SYNCS 0x989680 ;  /* 0x009896800000995d */ /* 0x002fea0003900000 */
[----:B------:R-:W1:Y:S02]  /*10a50*/  @!P1 SYNCS.PHASECHK.TRANS64 P1, [R4+URZ+0x30800], R3 ;  /* 0x03080003040095a7 */ /* 0x000e64000802007f */
[----:B-1----:R-:W-:Y:S05]  /*10a60*/  @!P1 BRA `(.L_x_3459) ;  /* 0xfffffffc00f09947 */ /* 0x002fea000383ffff */
[----:B------:R-:W-:Y:S05]  /*10a70*/  BRA `(.L_x_3589) ;  /* 0xffffff1000c87947 */ /* 0x000fea000383ffff */
.L_x_3463:
[----:B-1----:R1:W2:Y:S02]  /*10a80*/  SYNCS.PHASECHK.TRANS64.TRYWAIT P1, [R0+URZ+0x30830], R3 ;  /* 0x03083003000075a7 */ /* 0x0022a4000802017f */
[----:B--2---:R-:W-:Y:S05]  /*10a90*/  @!P1 NANOSLEEP.SYNCS 0x989680 ;  /* 0x009896800000995d */ /* 0x004fea0003900000 */
[----:B------:R-:W2:Y:S02]  /*10aa0*/  @!P1 SYNCS.PHASECHK.TRANS64 P1, [R0+URZ+0x30830], R3 ;  /* 0x03083003000095a7 */ /* 0x000ea4000802007f */
[----:B--2---:R-:W-:Y:S05]  /*10ab0*/  @!P1 BRA `(.L_x_3463) ;  /* 0xfffffffc00f09947 */ /* 0x004fea000383ffff */
[----:B------:R-:W-:Y:S05]  /*10ac0*/  BRA `(.L_x_3462) ;  /* 0xffffff1000e87947 */ /* 0x000fea000383ffff */
.L_x_3469:
[----:B-1----:R-:W-:-:S04]  /*10ad0*/  IMAD.U32 R3, RZ, RZ, UR8 ;  /* 0x00000008ff037e24 */ /* 0x002fc8000f8e00ff */
[----:B------:R1:W2:Y:S03]  /*10ae0*/  SYNCS.PHASECHK.TRANS64.TRYWAIT P1, [R3+URZ+0x30830], R2 ;  /* 0x03083002030075a7 */ /* 0x0002a6000802017f */
[----:B--2---:R-:W-:Y:S05]  /*10af0*/  @!P1 NANOSLEEP.SYNCS 0x989680 ;  /* 0x009896800000995d */ /* 0x004fea0003900000 */
[----:B------:R-:W2:Y:S02]  /*10b00*/  @!P1 SYNCS.PHASECHK.TRANS64 P1, [R3+URZ+0x30830], R2 ;  /* 0x03083002030095a7 */ /* 0x000ea4000802007f */
[----:B--2---:R-:W-:Y:S05]  /*10b10*/  @!P1 BRA `(.L_x_3469) ;  /* 0xfffffffc00ec9947 */ /* 0x004fea000383ffff */
[----:B------:R-:W-:Y:S05]  /*10b20*/  BRA `(.L_x_3468) ;  /* 0xffffff3400f47947 */ /* 0x000fea000383ffff */
.L_x_3473:
[----:B01----:R-:W-:-:S04]  /*10b30*/  IMAD.U32 R2, RZ, RZ, UR9 ;  /* 0x00000009ff027e24 */ /* 0x003fc8000f8e00ff */
[----:B------:R0:W1:Y:S03]  /*10b40*/  SYNCS.PHASECHK.TRANS64.TRYWAIT P1, [R2+URZ+0x30850], R0 ;  /* 0x03085000020075a7 */ /* 0x000066000802017f */
[----:B-1----:R-:W-:Y:S05]  /*10b50*/  @!P1 NANOSLEEP.SYNCS 0x989680 ;  /* 0x009896800000995d */ /* 0x002fea0003900000 */
[----:B------:R-:W1:Y:S02]  /*10b60*/  @!P1 SYNCS.PHASECHK.TRANS64 P1, [R2+URZ+0x30850], R0 ;  /* 0x03085000020095a7 */ /* 0x000e64000802007f */
[----:B-1----:R-:W-:Y:S05]  /*10b70*/  @!P1 BRA `(.L_x_3473) ;  /* 0xfffffffc00ec9947 */ /* 0x002fea000383ffff */
[----:B------:R-:W-:Y:S05]  /*10b80*/  BRA `(.L_x_3472) ;  /* 0xffffff4000b07947 */ /* 0x000fea000383ffff */
.L_x_3480:
[----:B-1----:R1:W2:Y:S02]  /*10b90*/  SYNCS.PHASECHK.TRANS64.TRYWAIT P1, [R13+URZ+0x30850], R0 ;  /* 0x030850000d0075a7 */ /* 0x0022a4000802017f */
[----:B--2---:R-:W-:Y:S05]  /*10ba0*/  @!P1 NANOSLEEP.SYNCS 0x989680 ;  /* 0x009896800000995d */ /* 0x004fea0003900000 */
[----:B------:R-:W2:Y:S02]  /*10bb0*/  @!P1 SYNCS.PHASECHK.TRANS64 P1, [R13+URZ+0x30850], R0 ;  /* 0x030850000d0095a7 */ /* 0x000ea4000802007f */
[----:B--2---:R-:W-:Y:S05]  /*10bc0*/  @!P1 BRA `(.L_x_3480) ;  /* 0xfffffffc00f09947 */ /* 0x004fea000383ffff */
[----:B------:R-:W-:Y:S05]  /*10bd0*/  BRA `(.L_x_3479) ;  /* 0xffffff5800e47947 */ /* 0x000fea000383ffff */
.L_x_3526:
        /* <DEDUP_REMOVED lines=11> */
.L_x_3591:
[----:B------:R-:W-:Y:S05]  /*10c90*/  BSYNC B0 ;  /* 0x0000000000007941 */ /* 0x000fea0003800000 */
.L_x_3590:
[----:B------:R-:W-:Y:S05]  /*10ca0*/  BRA `(.L_x_3592) ;  /* 0xffffffbc00fc7947 */ /* 0x000fea000383ffff */
.L_x_3529:
[----:B0-----:R0:W1:Y:S02]  /*10cb0*/  SYNCS.PHASECHK.TRANS64.TRYWAIT P0, [R7+URZ+0x30840], R2 ;  /* 0x03084002070075a7 */ /* 0x001064000800017f */
[----:B-1----:R-:W-:Y:S05]  /*10cc0*/  @!P0 NANOSLEEP.SYNCS 0x989680 ;  /* 0x009896800000895d */ /* 0x002fea0003900000 */
[----:B------:R-:W1:Y:S02]  /*10cd0*/  @!P0 SYNCS.PHASECHK.TRANS64 P0, [R7+URZ+0x30840], R2 ;  /* 0x03084002070085a7 */ /* 0x000e64000800007f */
[----:B-1----:R-:W-:Y:S05]  /*10ce0*/  @!P0 BRA `(.L_x_3529) ;  /* 0xfffffffc00f08947 */ /* 0x002fea000383ffff */
[----:B------:R-:W-:Y:S05]  /*10cf0*/  BRA `(.L_x_3593) ;  /* 0xffffffc000587947 */ /* 0x000fea000383ffff */
.L_x_3530:
        /* <DEDUP_REMOVED lines=8> */
.L_x_3595:
[----:B------:R-:W-:Y:S05]  /*10d80*/  BSYNC B0 ;  /* 0x0000000000007941 */ /* 0x000fea0003800000 */
.L_x_3594:
[----:B------:R-:W-:Y:S01]  /*10d90*/  IMAD.MOV.U32 R13, RZ, RZ, R4 ;  /* 0x000000ffff0d7224 */ /* 0x000fe200078e0004 */
[----:B------:R-:W-:Y:S01]  /*10da0*/  MOV R11, 0x181f ;  /* 0x0000181f000b7802 */ /* 0x000fe20000000f00 */
[----:B------:R-:W-:Y:S02]  /*10db0*/  IMAD.MOV.U32 R12, RZ, RZ, RZ ;  /* 0x000000ffff0c7224 */ /* 0x000fe400078e00ff */
[----:B------:R-:W-:Y:S02]  /*10dc0*/  IMAD.MOV.U32 R15, RZ, RZ, -0x1 ;  /* 0xffffffffff0f7424 */ /* 0x000fe400078e00ff */
[----:B------:R-:W-:Y:S02]  /*10dd0*/  IMAD.MOV.U32 R2, RZ, RZ, R14 ;  /* 0x000000ffff027224 */ /* 0x000fe400078e000e */
[----:B------:R-:W-:-:S07]  /*10de0*/  @P0 IMAD R8, R5, 0x2, R22 ;  /* 0x0000000205080824 */ /* 0x000fce00078e0216 */
[----:B------:R-:W-:Y:S05]  /*10df0*/  WARPSYNC.COLLECTIVE R15, `(.L_x_3596) ;  /* 0x000000000f087348 */ /* 0x000fea0003c00000 */
[----:B------:R0:W1:Y:S02]  /*10e00*/  SHFL.IDX P6, R14, R13, R12, R11 ;  /* 0x0000000c0d0e7389 */ /* 0x00006400000c000b */
[----:B01----:R-:W-:Y:S01]  /*10e10*/  ENDCOLLECTIVE ;  /* 0x000000000000791b */ /* 0x003fe20003800000 */
.L_x_3596:
[----:B------:R-:W-:Y:S02]  /*10e20*/  IMAD.MOV.U32 R13, RZ, RZ, R0 ;  /* 0x000000ffff0d7224 */ /* 0x000fe400078e0000 */
[----:B------:R-:W-:Y:S02]  /*10e30*/  IMAD.MOV.U32 R12, RZ, RZ, 0x1 ;  /* 0x00000001ff0c7424 */ /* 0x000fe400078e00ff */
[----:B------:R-:W-:-:S07]  /*10e40*/  IMAD.MOV.U32 R3, RZ, RZ, R14 ;  /* 0x000000ffff037224 */ /* 0x000fce00078e000e */
[----:B------:R-:W-:Y:S05]  /*10e50*/  WARPSYNC.COLLECTIVE R15, `(.L_x_3597) ;  /* 0x000000000f087348 */ /* 0x000fea0003c00000 */
[----:B------:R0:W1:Y:S02]  /*10e60*/  SHFL.IDX P6, R14, R13, R12, R11 ;  /* 0x0000000c0d0e7389 */ /* 0x00006400000c000b */
[----:B01----:R-:W-:Y:S01]  /*10e70*/  ENDCOLLECTIVE ;  /* 0x000000000000791b */ /* 0x003fe20003800000 */
.L_x_3597:
[----:B------:R-:W-:-:S05]  /*10e80*/  @P0 LEA R3, P1, R31, R3, 0x1 ;  /* 0x000000031f030211 */ /* 0x000fca00078208ff */
[----:B------:R-:W-:Y:S01]  /*10e90*/  @P0 IMAD.X R2, RZ, RZ, R2, P1 ;  /* 0x000000ffff020224 */ /* 0x000fe200008e0602 */
[----:B------:R-:W-:-:S04]  /*10ea0*/  ISETP.GE.AND P1, PT, R6, 0x11, PT ;  /* 0x000000110600780c */ /* 0x000fc80003f26270 */
[----:B------:R-:W-:Y:S01]  /*10eb0*/  @P0 LOP3.LUT R3, R3, R2, RZ, 0x3c, !PT ;  /* 0x0000000203030212 */ /* 0x000fe200078e3cff */
[----:B------:R-:W-:-:S03]  /*10ec0*/  IMAD.MOV.U32 R13, RZ, RZ, R4 ;  /* 0x000000ffff0d7224 */ /* 0x000fc600078e0004 */
[----:B------:R-:W-:-:S04]  /*10ed0*/  @P0 LOP3.LUT R2, R3, R2, RZ, 0x3c, !PT ;  /* 0x0000000203020212 */ /* 0x000fc800078e3cff */
[----:B------:R-:W-:-:S05]  /*10ee0*/  @P0 LOP3.LUT R3, R3, R2, RZ, 0x3c, !PT ;  /* 0x0000000203030212 */ /* 0x000fca00078e3cff */
[----:B------:R-:W-:Y:S01]  /*10ef0*/  @!PT LDS RZ, [RZ] ;  /* 0x00000000fffff984 */ /* 0x000fe20000000800 */
[----:B------:R-:W-:Y:S01]  /*10f00*/  @!PT LDS RZ, [RZ] ;  /* 0x00000000fffff984 */ /* 0x000fe20000000800 */
[----:B------:R-:W-:Y:S01]  /*10f10*/  @!PT LDS RZ, [RZ] ;  /* 0x00000000fffff984 */ /* 0x000fe20000000800 */
[----:B------:R-:W-:Y:S04]  /*10f20*/  @P0 LDGSTS.E.BYPASS.LTC128B.128 [R8+0x1e400], desc[UR36][R2.64], !P4 ;  /* 0x1e40000002080fae */ /* 0x000fe8000e101d64 */
[----:B------:R-:W-:Y:S04]  /*10f30*/  @P0 LDGSTS.E.BYPASS.LTC128B.128 [R8+0x21400], desc[UR36][R2.64+0x80], !P3 ;  /* 0x2140008002080fae */ /* 0x000fe8000d901d64 */
[----:B------:R0:W-:Y:S02]  /*10f40*/  @P0 LDGSTS.E.BYPASS.LTC128B.128 [R8+0x24400], desc[UR36][R2.64+0x100], !P2 ;  /* 0x2440010002080fae */ /* 0x0001e4000d101d64 */
[----:B0-----:R-:W-:-:S07]  /*10f50*/  IMAD.MOV.U32 R2, RZ, RZ, R14 ;  /* 0x000000ffff027224 */ /* 0x001fce00078e000e */
[----:B------:R-:W-:Y:S05]  /*10f60*/  WARPSYNC.COLLECTIVE R15, `(.L_x_3598) ;  /* 0x000000000f087348 */ /* 0x000fea0003c00000 */
[----:B------:R0:W1:Y:S02]  /*10f70*/  SHFL.IDX P6, R14, R13, R12, R11 ;  /* 0x0000000c0d0e7389 */ /* 0x00006400000c000b */
[----:B01----:R-:W-:Y:S01]  /*10f80*/  ENDCOLLECTIVE ;  /* 0x000000000000791b */ /* 0x003fe20003800000 */
.L_x_3598:
[----:B------:R-:W-:Y:S02]  /*10f90*/  @P1 IMAD R8, R5, 0x2, R22 ;  /* 0x0000000205081824 */ /* 0x000fe400078e0216 */
[----:B------:R-:W-:Y:S02]  /*10fa0*/  IMAD.MOV.U32 R13, RZ, RZ, R0 ;  /* 0x000000ffff0d7224 */ /* 0x000fe400078e0000 */
[----:B------:R-:W-:Y:S02]  /*10fb0*/  IMAD.MOV.U32 R12, RZ, RZ, 0x2 ;  /* 0x00000002ff0c7424 */ /* 0x000fe400078e00ff */
[----:B------:R-:W-:-:S07]  /*10fc0*/  IMAD.MOV.U32 R3, RZ, RZ, R14 ;  /* 0x000000ffff037224 */ /* 0x000fce00078e000e */
[----:B------:R-:W-:Y:S05]  /*10fd0*/  WARPSYNC.COLLECTIVE R15, `(.L_x_3599) ;  /* 0x000000000f087348 */ /* 0x000fea0003c00000 */
[----:B------:R0:W1:Y:S02]  /*10fe0*/  SHFL.IDX P6, R14, R13, R12, R11 ;  /* 0x0000000c0d0e7389 */ /* 0x00006400000c000b */
[----:B01----:R-:W-:Y:S01]  /*10ff0*/  ENDCOLLECTIVE ;  /* 0x000000000000791b */ /* 0x003fe20003800000 */
.L_x_3599:
[----:B------:R-:W-:-:S05]  /*11000*/  @P1 LEA R3, P0, R31, R3, 0x1 ;  /* 0x000000031f031211 */ /* 0x000fca00078008ff */
[----:B------:R-:W-:-:S05]  /*11010*/  @P1 IMAD.X R2, RZ, RZ, R2, P0 ;  /* 0x000000ffff021224 */ /* 0x000fca00000e0602 */
        /* <DEDUP_REMOVED lines=9> */
[----:B------:R0:W-:Y:S01]  /*110b0*/  @P1 LDGSTS.E.BYPASS.LTC128B.128 [R8+0x24c00], desc[UR36][R2.64+0x100], !P2 ;  /* 0x24c0010002081fae */ /* 0x0001e2000d101d64 */
[----:B------:R-:W-:Y:S01]  /*110c0*/  ISETP.GE.AND P1, PT, R6, 0x21, PT ;  /* 0x000000210600780c */ /* 0x000fe20003f26270 */
[----:B0-----:R-:W-:-:S12]  /*110d0*/  IMAD.MOV.U32 R2, RZ, RZ, R14 ;  /* 0x000000ffff027224 */ /* 0x001fd800078e000e */
[----:B------:R-:W-:Y:S05]  /*110e0*/  WARPSYNC.COLLECTIVE R15, `(.L_x_3600) ;  /* 0x000000000f087348 */ /* 0x000fea0003c00000 */
[----:B------:R0:W1:Y:S02]  /*110f0*/  SHFL.IDX P6, R14, R13, R12, R11 ;  /* 0x0000000c0d0e7389 */ /* 0x00006400000c000b */
[----:B01----:R-:W-:Y:S01]  /*11100*/  ENDCOLLECTIVE ;  /* 0x000000000000791b */ /* 0x003fe20003800000 */
.L_x_3600:
[----:B------:R-:W-:Y:S02]  /*11110*/  @P1 IMAD R8, R5, 0x2, R22 ;  /* 0x0000000205081824 */ /* 0x000fe400078e0216 */
[----:B------:R-:W-:Y:S02]  /*11120*/  IMAD.MOV.U32 R13, RZ, RZ, R0 ;  /* 0x000000ffff0d7224 */ /* 0x000fe400078e0000 */
[----:B------:R-:W-:Y:S02]  /*11130*/  IMAD.MOV.U32 R12, RZ, RZ, 0x3 ;  /* 0x00000003ff0c7424 */ /* 0x000fe400078e00ff */
[----:B------:R-:W-:-:S07]  /*11140*/  IMAD.MOV.U32 R3, RZ, RZ, R14 ;  /* 0x000000ffff037224 */ /* 0x000fce00078e000e */
[----:B------:R-:W-:Y:S05]  /*11150*/  WARPSYNC.COLLECTIVE R15, `(.L_x_3601) ;  /* 0x000000000f087348 */ /* 0x000fea0003c00000 */
[----:B------:R0:W1:Y:S02]  /*11160*/  SHFL.IDX P6, R14, R13, R12, R11 ;  /* 0x0000000c0d0e7389 */ /* 0x00006400000c000b */
[----:B01----:R-:W-:Y:S01]  /*11170*/  ENDCOLLECTIVE ;  /* 0x000000000000791b */ /* 0x003fe20003800000 */
.L_x_3601:
[----:B------:R-:W-:-:S04]  /*11180*/  @P1 LEA R3, P0, R31, R3, 0x1 ;  /* 0x000000031f031211 */ /* 0x000fc800078008ff */
[----:B------:R-:W-:-:S04]  /*11190*/  @P1 IADD3.X R2, RZ, R2, RZ, P0, !PT ;  /* 0x00000002ff021210 */ /* 0x000fc800007fe4ff */
        /* <DEDUP_REMOVED lines=15> */
.L_x_3602:
[----:B------:R-:W-:Y:S02]  /*11290*/  @P1 IMAD R8, R5, 0x2, R22 ;  /* 0x0000000205081824 */ /* 0x000fe400078e0216 */
[----:B------:R-:W-:Y:S02]  /*112a0*/  IMAD.MOV.U32 R13, RZ, RZ, R0 ;  /* 0x000000ffff0d7224 */ /* 0x000fe400078e0000 */
[----:B------:R-:W-:Y:S02]  /*112b0*/  IMAD.MOV.U32 R12, RZ, RZ, 0x4 ;  /* 0x00000004ff0c7424 */ /* 0x000fe400078e00ff */
[----:B------:R-:W-:-:S07]  /*112c0*/  IMAD.MOV.U32 R3, RZ, RZ, R14 ;  /* 0x000000ffff037224 */ /* 0x000fce00078e000e */
[----:B------:R-:W-:Y:S05]  /*112d0*/  WARPSYNC.COLLECTIVE R15, `(.L_x_3603) ;  /* 0x000000000f087348 */ /* 0x000fea0003c00000 */
[----:B------:R0:W1:Y:S02]  /*112e0*/  SHFL.IDX P6, R14, R13, R12, R11 ;  /* 0x0000000c0d0e7389 */ /* 0x00006400000c000b */
[----:B01----:R-:W-:Y:S01]  /*112f0*/  ENDCOLLECTIVE ;  /* 0x000000000000791b */ /* 0x003fe20003800000 */
.L_x_3603:
        /* <DEDUP_REMOVED lines=17> */
.L_x_3604:
[----:B------:R-:W-:Y:S02]  /*11410*/  @P1 IMAD R8, R5, 0x2, R22 ;  /* 0x0000000205081824 */ /* 0x000fe400078e0216 */
[----:B------:R-:W-:Y:S01]  /*11420*/  IMAD.MOV.U32 R13, RZ, RZ, R0 ;  /* 0x000000ffff0d7224 */ /* 0x000fe200078e0000 */
[----:B------:R-:W-:Y:S01]  /*11430*/  MOV R12, 0x5 ;  /* 0x00000005000c7802 */ /* 0x000fe20000000f00 */
[----:B------:R-:W-:-:S07]  /*11440*/  IMAD.MOV.U32 R3, RZ, RZ, R14 ;  /* 0x000000ffff037224 */ /* 0x000fce00078e000e */
[----:B------:R-:W-:Y:S05]  /*11450*/  WARPSYNC.COLLECTIVE R15, `(.L_x_3605) ;  /* 0x000000000f087348 */ /* 0x000fea0003c00000 */
[----:B------:R0:W1:Y:S02]  /*11460*/  SHFL.IDX P6, R14, R13, R12, R11 ;  /* 0x0000000c0d0e7389 */ /* 0x00006400000c000b */
[----:B01----:R-:W-:Y:S01]  /*11470*/  ENDCOLLECTIVE ;  /* 0x000000000000791b */ /* 0x003fe20003800000 */
.L_x_3605:
        /* <DEDUP_REMOVED lines=10> */
.L_x_3606:
[----:B------:R-:W-:Y:S01]  /*11520*/  @!PT LDS RZ, [RZ] ;  /* 0x00000000fffff984 */ /* 0x000fe20000000800 */
[----:B------:R-:W-:Y:S01]  /*11530*/  @!PT LDS RZ, [RZ] ;  /* 0x00000000fffff984 */ /* 0x000fe20000000800 */
[----:B------:R-:W-:Y:S01]  /*11540*/  @!PT LDS RZ, [RZ] ;  /* 0x00000000fffff984 */ /* 0x000fe20000000800 */
[----:B------:R-:W-:Y:S04]  /*11550*/  @P1 LDGSTS.E.BYPASS.LTC128B.128 [R8+0x20400], desc[UR36][R2.64], !P4 ;  /* 0x2040000002081fae */ /* 0x000fe8000e101d64 */
[----:B------:R-:W-:Y:S04]  /*11560*/  @P1 LDGSTS.E.BYPASS.LTC128B.128 [R8+0x23400], desc[UR36][R2.64+0x80], !P3 ;  /* 0x2340008002081fae */ /* 0x000fe8000d901d64 */
[----:B------:R0:W-:Y:S02]  /*11570*/  @P1 LDGSTS.E.BYPASS.LTC128B.128 [R8+0x26400], desc[UR36][R2.64+0x100], !P2 ;  /* 0x2640010002081fae */ /* 0x0001e4000d101d64 */
[----:B0-----:R-:W-:Y:S01]  /*11580*/  IMAD.MOV.U32 R2, RZ, RZ, R14 ;  /* 0x000000ffff027224 */ /* 0x001fe200078e000e */
[----:B------:R-:W-:Y:S06]  /*11590*/  BRA `(.L_x_3607) ;  /* 0xffffffbc009c7947 */ /* 0x000fec000383ffff */
.L_x_3535:
        /* <DEDUP_REMOVED lines=9> */
.L_x_3608:
[C---:B------:R-:W-:Y:S01]  /*11630*/  VIADD R7, R4.reuse, 0x10 ;  /* 0x0000001004077836 */ /* 0x040fe20000000000 */
[----:B------:R-:W-:Y:S01]  /*11640*/  ISETP.GE.AND P1, PT, R4, R6, PT ;  /* 0x000000060400720c */ /* 0x000fe20003f26270 */
[----:B------:R-:W-:Y:S02]  /*11650*/  IMAD.MOV.U32 R13, RZ, RZ, R0 ;  /* 0x000000ffff0d7224 */ /* 0x000fe400078e0000 */
[----:B------:R-:W-:-:S10]  /*11660*/  IMAD.MOV.U32 R2, RZ, RZ, R14 ;  /* 0x000000ffff027224 */ /* 0x000fd400078e000e */
[----:B------:R-:W-:Y:S05]  /*11670*/  WARPSYNC.COLLECTIVE R15, `(.L_x_3609) ;  /* 0x000000000f087348 */ /* 0x000fea0003c00000 */
[----:B------:R0:W1:Y:S02]  /*11680*/  SHFL.IDX P6, R14, R13, R12, R11 ;  /* 0x0000000c0d0e7389 */ /* 0x00006400000c000b */
[----:B01----:R-:W-:Y:S01]  /*11690*/  ENDCOLLECTIVE ;  /* 0x000000000000791b */ /* 0x003fe20003800000 */
.L_x_3609:
        /* <DEDUP_REMOVED lines=8> */
.L_x_3610:
[----:B------:R-:W-:Y:S01]  /*11720*/  @!PT LDS RZ, [RZ] ;  /* 0x00000000fffff984 */ /* 0x000fe20000000800 */
[----:B------:R-:W-:Y:S01]  /*11730*/  @!PT LDS RZ, [RZ] ;  /* 0x00000000fffff984 */ /* 0x000fe20000000800 */
[----:B------:R-:W-:Y:S01]  /*11740*/  @!PT LDS RZ, [RZ] ;  /* 0x00000000fffff984 */ /* 0x000fe20000000800 */
[----:B------:R-:W-:Y:S04]  /*11750*/  @!P1 LDGSTS.E.BYPASS.LTC128B.128 [R36+0x12400], desc[UR36][R2.64], !P3 ;  /* 0x1240000002249fae */ /* 0x000fe8000d901d64 */
[----:B------:R-:W-:Y:S04]  /*11760*/  @!P1 LDGSTS.E.BYPASS.LTC128B.128 [R36+0x16400], desc[UR36][R2.64+0x80], !P2 ;  /* 0x1640008002249fae */ /* 0x000fe8000d101d64 */
[----:B------:R0:W-:Y:S01]  /*11770*/  @!P1 LDGSTS.E.BYPASS.LTC128B.128 [R36+0x1a400], desc[UR36][R2.64+0x100], !P0 ;  /* 0x1a40010002249fae */ /* 0x0001e2000c101d64 */
[----:B------:R-:W-:Y:S02]  /*11780*/  ISETP.GE.AND P1, PT, R7, R6, PT ;  /* 0x000000060700720c */ /* 0x000fe40003f26270 */
[----:B------:R-:W-:Y:S01]  /*11790*/  MOV R13, R0 ;  /* 0x00000000000d7202 */ /* 0x000fe20000000f00 */
[----:B0-----:R-:W-:-:S10]  /*117a0*/  IMAD.MOV.U32 R2, RZ, RZ, R14 ;  /* 0x000000ffff027224 */ /* 0x001fd400078e000e */
[----:B------:R-:W-:Y:S05]  /*117b0*/  WARPSYNC.COLLECTIVE R15, `(.L_x_3611) ;  /* 0x000000000f087348 */ /* 0x000fea0003c00000 */
[----:B------:R0:W1:Y:S02]  /*117c0*/  SHFL.IDX P6, R14, R13, R12, R11 ;  /* 0x0000000c0d0e7389 */ /* 0x00006400000c000b */
[----:B01----:R-:W-:Y:S01]  /*117d0*/  ENDCOLLECTIVE ;  /* 0x000000000000791b */ /* 0x003fe20003800000 */
.L_x_3611:
        /* <DEDUP_REMOVED lines=8> */
.L_x_3612:
        /* <DEDUP_REMOVED lines=14> */
.L_x_3613:
        /* <DEDUP_REMOVED lines=8> */
.L_x_3614:
        /* <DEDUP_REMOVED lines=14> */
.L_x_3615:
        /* <DEDUP_REMOVED lines=8> */
.L_x_3616:
        /* <DEDUP_REMOVED lines=14> */
.L_x_3617:
        /* <DEDUP_REMOVED lines=8> */
.L_x_3618:
        /* <DEDUP_REMOVED lines=14> */
.L_x_3619:
[----:B------:R-:W-:Y:S02]  /*11d60*/  IMAD.MOV.U32 R13, RZ, RZ, R5 ;  /* 0x000000ffff0d7224 */ /* 0x000fe400078e0005 */
[----:B------:R-:W-:Y:S01]  /*11d70*/  IMAD.MOV.U32 R12, RZ, RZ, 0x6 ;  /* 0x00000006ff0c7424 */ /* 0x000fe200078e00ff */
[----:B------:R-:W-:-:S05]  /*11d80*/  @!P1 LEA R14, P4, R31, R14, 0x1 ;  /* 0x0000000e1f0e9211 */ /* 0x000fca00078808ff */
[----:B------:R-:W-:Y:S01]  /*11d90*/  @!P1 IMAD.X R7, RZ, RZ, R2, P4 ;  /* 0x000000ffff079224 */ /* 0x000fe200020e0602 */
[----:B------:R-:W-:-:S07]  /*11da0*/  @!P1 MOV R2, R14 ;  /* 0x0000000e00029202 */ /* 0x000fce0000000f00 */
[----:B------:R-:W-:Y:S05]  /*11db0*/  WARPSYNC.COLLECTIVE R15, `(.L_x_3620) ;  /* 0x000000000f087348 */ /* 0x000fea0003c00000 */
[----:B------:R0:W1:Y:S02]  /*11dc0*/  SHFL.IDX P6, R14, R13, R12, R11 ;  /* 0x0000000c0d0e7389 */ /* 0x00006400000c000b */
[----:B01----:R-:W-:Y:S01]  /*11dd0*/  ENDCOLLECTIVE ;  /* 0x000000000000791b */ /* 0x003fe20003800000 */
.L_x_3620:
        /* <DEDUP_REMOVED lines=14> */
.L_x_3621:
        /* <DEDUP_REMOVED lines=8> */
.L_x_3622:
[----:B------:R-:W-:-:S05]  /*11f40*/  @!P1 IMAD.MOV.U32 R3, RZ, RZ, R7 ;  /* 0x000000ffff039224 */ /* 0x000fca00078e0007 */
        /* <DEDUP_REMOVED lines=11> */
.L_x_3623:
[----:B------:R-:W-:Y:S05]  /*12000*/  BRA `(.L_x_3624) ;  /* 0xffffffbc00f87947 */ /* 0x000fea000383ffff */
.L_x_3540:
[----:B0-----:R0:W1:Y:S02]  /*12010*/  SYNCS.PHASECHK.TRANS64.TRYWAIT P0, [R22+URZ+0x30820], R3 ;  /* 0x03082003160075a7 */ /* 0x001064000800017f */
[----:B-1----:R-:W-:Y:S05]  /*12020*/  @!P0 NANOSLEEP.SYNCS 0x989680 ;  /* 0x009896800000895d */ /* 0x002fea0003900000 */
[----:B------:R-:W1:Y:S02]  /*12030*/  @!P0 SYNCS.PHASECHK.TRANS64 P0, [R22+URZ+0x30820], R3 ;  /* 0x03082003160085a7 */ /* 0x000e64000800007f */
[----:B-1----:R-:W-:Y:S05]  /*12040*/  @!P0 BRA `(.L_x_3540) ;  /* 0xfffffffc00f08947 */ /* 0x002fea000383ffff */
[----:B------:R-:W-:Y:S05]  /*12050*/  BRA `(.L_x_3625) ;  /* 0xffffffc000707947 */ /* 0x000fea000383ffff */
.L_x_3545:
[----:B0-----:R0:W1:Y:S02]  /*12060*/  SYNCS.PHASECHK.TRANS64.TRYWAIT P0, [R6+URZ+0x30840], R3 ;  /* 0x03084003060075a7 */ /* 0x001064000800017f */
[----:B-1----:R-:W-:Y:S05]  /*12070*/  @!P0 NANOSLEEP.SYNCS 0x989680 ;  /* 0x009896800000895d */ /* 0x002fea0003900000 */
[----:B------:R-:W1:Y:S02]  /*12080*/  @!P0 SYNCS.PHASECHK.TRANS64 P0, [R6+URZ+0x30840], R3 ;  /* 0x03084003060085a7 */ /* 0x000e64000800007f */
[----:B-1----:R-:W-:Y:S05]  /*12090*/  @!P0 BRA `(.L_x_3545) ;  /* 0xfffffffc00f08947 */ /* 0x002fea000383ffff */
[----:B------:R-:W-:Y:S05]  /*120a0*/  BRA `(.L_x_3626) ;  /* 0xffffffc4004c7947 */ /* 0x000fea000383ffff */
.L_x_3546:
[----:B------:R-:W-:Y:S01]  /*120b0*/  BSSY B1, `(.L_x_3627) ;  /* 0x0000008000017945 */ /* 0x000fe20003800000 */
[----:B------:R-:W-:Y:S01]  /*120c0*/  IMAD.MOV.U32 R13, RZ, RZ, R8 ;  /* 0x000000ffff0d7224 */ /* 0x000fe200078e0008 */
[----:B------:R-:W-:Y:S01]  /*120d0*/  MOV R15, 0xffffffff ;  /* 0xffffffff000f7802 */ /* 0x000fe20000000f00 */
[----:B------:R-:W-:Y:S02]  /*120e0*/  IMAD.MOV.U32 R12, RZ, RZ, RZ ;  /* 0x000000ffff0c7224 */ /* 0x000fe400078e00ff */
[----:B------:R-:W-:-:S07]  /*120f0*/  IMAD.MOV.U32 R11, RZ, RZ, 0x181f ;  /* 0x0000181fff0b7424 */ /* 0x000fce00078e00ff */
[----:B------:R-:W-:Y:S05]  /*12100*/  WARPSYNC.COLLECTIVE R15, `(.L_x_3628) ;  /* 0x000000000f087348 */ /* 0x000fea0003c00000 */
[----:B------:R0:W1:Y:S02]  /*12110*/  SHFL.IDX P6, R14, R13, R12, R11 ;  /* 0x0000000c0d0e7389 */ /* 0x00006400000c000b */
[----:B01----:R-:W-:Y:S01]  /*12120*/  ENDCOLLECTIVE ;  /* 0x000000000000791b */ /* 0x003fe20003800000 */
.L_x_3628:
[----:B------:R-:W-:Y:S05]  /*12130*/  BSYNC B1 ;  /* 0x0000000000017941 */ /* 0x000fea0003800000 */
.L_x_3627:
        /* <DEDUP_REMOVED lines=12> */
.L_x_3629:
[----:B------:R-:W-:Y:S02]  /*12200*/  IMAD R5, R5, 0x2, R22 ;  /* 0x0000000205057824 */ /* 0x000fe400078e0216 */
[----:B------:R-:W-:Y:S02]  /*12210*/  IMAD.MOV.U32 R13, RZ, RZ, R8 ;  /* 0x000000ffff0d7224 */ /* 0x000fe400078e0008 */
[----:B------:R-:W-:Y:S02]  /*12220*/  IMAD.MOV.U32 R12, RZ, RZ, 0x1 ;  /* 0x00000001ff0c7424 */ /* 0x000fe400078e00ff */
[----:B------:R-:W-:-:S07]  /*12230*/  IMAD.MOV.U32 R2, RZ, RZ, R14 ;  /* 0x000000ffff027224 */ /* 0x000fce00078e000e */
[----:B------:R-:W-:Y:S05]  /*12240*/  WARPSYNC.COLLECTIVE R15, `(.L_x_3630) ;  /* 0x000000000f087348 */ /* 0x000fea0003c00000 */
[----:B------:R0:W1:Y:S02]  /*12250*/  SHFL.IDX P6, R14, R13, R12, R11 ;  /* 0x0000000c0d0e7389 */ /* 0x00006400000c000b */
[----:B01----:R-:W-:Y:S01]  /*12260*/  ENDCOLLECTIVE ;  /* 0x000000000000791b */ /* 0x003fe20003800000 */
.L_x_3630:
        /* <DEDUP_REMOVED lines=13> */
.L_x_3631:
[----:B------:R-:W-:Y:S01]  /*12340*/  IMAD.MOV.U32 R13, RZ, RZ, R8 ;  /* 0x000000ffff0d7224 */ /* 0x000fe200078e0008 */
[----:B------:R-:W-:Y:S01]  /*12350*/  MOV R12, 0x2 ;  /* 0x00000002000c7802 */ /* 0x000fe20000000f00 */
[----:B------:R-:W-:-:S07]  /*12360*/  IMAD.MOV.U32 R2, RZ, RZ, R14 ;  /* 0x000000ffff027224 */ /* 0x000fce00078e000e */
[----:B------:R-:W-:Y:S05]  /*12370*/  WARPSYNC.COLLECTIVE R15, `(.L_x_3632) ;  /* 0x000000000f087348 */ /* 0x000fea0003c00000 */
[----:B------:R0:W1:Y:S02]  /*12380*/  SHFL.IDX P6, R14, R13, R12, R11 ;  /* 0x0000000c0d0e7389 */ /* 0x00006400000c000b */
[----:B01----:R-:W-:Y:S01]  /*12390*/  ENDCOLLECTIVE ;  /* 0x000000000000791b */ /* 0x003fe20003800000 */
.L_x_3632:
        /* <DEDUP_REMOVED lines=9> */
[----:B------:R-:W-:-:S07]  /*12430*/  IMAD.MOV.U32 R35, RZ, RZ, R14 ;  /* 0x000000ffff237224 */ /* 0x000fce00078e000e */
[----:B0-----:R-:W-:Y:S05]  /*12440*/  WARPSYNC.COLLECTIVE R15, `(.L_x_3633) ;  /* 0x000000000f087348 */ /* 0x001fea0003c00000 */
[----:B------:R1:W2:Y:S02]  /*12450*/  SHFL.IDX P6, R14, R13, R12, R11 ;  /* 0x0000000c0d0e7389 */ /* 0x0002a400000c000b */
[----:B012---:R-:W-:Y:S01]  /*12460*/  ENDCOLLECTIVE ;  /* 0x000000000000791b */ /* 0x007fe20003800000 */
.L_x_3633:
[----:B------:R-:W-:Y:S02]  /*12470*/  IMAD.MOV.U32 R13, RZ, RZ, R8 ;  /* 0x000000ffff0d7224 */ /* 0x000fe400078e0008 */
[----:B------:R-:W-:Y:S02]  /*12480*/  IMAD.MOV.U32 R12, RZ, RZ, 0x3 ;  /* 0x00000003ff0c7424 */ /* 0x000fe400078e00ff */
[----:B------:R-:W-:-:S07]  /*12490*/  IMAD.MOV.U32 R2, RZ, RZ, R14 ;  /* 0x000000ffff027224 */ /* 0x000fce00078e000e */
[----:B------:R-:W-:Y:S05]  /*124a0*/  WARPSYNC.COLLECTIVE R15, `(.L_x_3634) ;  /* 0x000000000f087348 */ /* 0x000fea0003c00000 */
[----:B------:R0:W1:Y:S02]  /*124b0*/  SHFL.IDX P6, R14, R13, R12, R11 ;  /* 0x0000000c0d0e7389 */ /* 0x00006400000c000b */
[----:B01----:R-:W-:Y:S01]  /*124c0*/  ENDCOLLECTIVE ;  /* 0x000000000000791b */ /* 0x003fe20003800000 */
.L_x_3634:
        /* <DEDUP_REMOVED lines=13> */
.L_x_3635:
[----:B------:R-:W-:Y:S02]  /*125a0*/  IMAD.MOV.U32 R13, RZ, RZ, R8 ;  /* 0x000000ffff0d7224 */ /* 0x000fe400078e0008 */
[----:B------:R-:W-:Y:S02]  /*125b0*/  IMAD.MOV.U32 R12, RZ, RZ, 0x4 ;  /* 0x00000004ff0c7424 */ /* 0x000fe400078e00ff */
[----:B------:R-:W-:-:S07]  /*125c0*/  IMAD.MOV.U32 R2, RZ, RZ, R14 ;  /* 0x000000ffff027224 */ /* 0x000fce00078e000e */
[----:B------:R-:W-:Y:S05]  /*125d0*/  WARPSYNC.COLLECTIVE R15, `(.L_x_3636) ;  /* 0x000000000f087348 */ /* 0x000fea0003c00000 */
[----:B------:R0:W1:Y:S02]  /*125e0*/  SHFL.IDX P6, R14, R13, R12, R11 ;  /* 0x0000000c0d0e7389 */ /* 0x00006400000c000b */
[----:B01----:R-:W-:Y:S01]  /*125f0*/  ENDCOLLECTIVE ;  /* 0x000000000000791b */ /* 0x003fe20003800000 */
.L_x_3636:
        /* <DEDUP_REMOVED lines=13> */
.L_x_3637:
[----:B------:R-:W-:Y:S01]  /*126d0*/  MOV R13, R8 ;  /* 0x00000008000d7202 */ /* 0x000fe20000000f00 */
[----:B------:R-:W-:Y:S02]  /*126e0*/  IMAD.MOV.U32 R12, RZ, RZ, 0x5 ;  /* 0x00000005ff0c7424 */ /* 0x000fe400078e00ff */
[----:B------:R-:W-:-:S07]  /*126f0*/  IMAD.MOV.U32 R2, RZ, RZ, R14 ;  /* 0x000000ffff027224 */ /* 0x000fce00078e000e */
[----:B------:R-:W-:Y:S05]  /*12700*/  WARPSYNC.COLLECTIVE R15, `(.L_x_3638) ;  /* 0x000000000f087348 */ /* 0x000fea0003c00000 */
[----:B------:R0:W1:Y:S02]  /*12710*/  SHFL.IDX P6, R14, R13, R12, R11 ;  /* 0x0000000c0d0e7389 */ /* 0x00006400000c000b */
[----:B01----:R-:W-:Y:S01]  /*12720*/  ENDCOLLECTIVE ;  /* 0x000000000000791b */ /* 0x003fe20003800000 */
.L_x_3638:
[----:B------:R-:W-:-:S05]  /*12730*/  IADD3 R2, P0, R2, R4, RZ ;  /* 0x0000000402027210 */ /* 0x000fca0007f1e0ff */
[----:B------:R-:W-:-:S05]  /*12740*/  IMAD.X R3, RZ, RZ, R35, P0 ;  /* 0x000000ffff037224 */ /* 0x000fca00000e0623 */
[----:B------:R-:W-:Y:S01]  /*12750*/  @!PT LDS RZ, [RZ] ;  /* 0x00000000fffff984 */ /* 0x000fe20000000800 */
[----:B------:R-:W-:Y:S01]  /*12760*/  @!PT LDS RZ, [RZ] ;  /* 0x00000000fffff984 */ /* 0x000fe20000000800 */
[----:B------:R-:W-:Y:S01]  /*12770*/  @!PT LDS RZ, [RZ] ;  /* 0x00000000fffff984 */ /* 0x000fe20000000800 */
[----:B------:R0:W-:Y:S01]  /*12780*/  LDGSTS.E.BYPASS.LTC128B.128 [R5+0x20400], desc[UR36][R2.64], !P1 ;  /* 0x2040000002057fae */ /* 0x0001e2000c901d64 */
[----:B------:R-:W-:Y:S01]  /*12790*/  IMAD.MOV.U32 R13, RZ, RZ, R7 ;  /* 0x000000ffff0d7224 */ /* 0x000fe200078e0007 */
[----:B------:R-:W-:Y:S02]  /*127a0*/  LOP3.LUT P1, RZ, R23, 0x100, RZ, 0xc0, !PT ;  /* 0x0000010017ff7812 */ /* 0x000fe4000782c0ff */
[----:B------:R0:W-:Y:S04]  /*127b0*/  LDGSTS.E.BYPASS.LTC128B.128 [R5+0x23400], desc[UR36][R2.64+0x80], !P5 ;  /* 0x2340008002057fae */ /* 0x0001e8000e901d64 */
[----:B------:R0:W-:Y:S01]  /*127c0*/  LDGSTS.E.BYPASS.LTC128B.128 [R5+0x26400], desc[UR36][R2.64+0x100], !P4 ;  /* 0x2640010002057fae */ /* 0x0001e2000e101d64 */
[----:B------:R-:W-:-:S07]  /*127d0*/  IMAD.MOV.U32 R35, RZ, RZ, R14 ;  /* 0x000000ffff237224 */ /* 0x000fce00078e000e */
[----:B0-----:R-:W-:Y:S05]  /*127e0*/  WARPSYNC.COLLECTIVE R15, `(.L_x_3639) ;  /* 0x000000000f087348 */ /* 0x001fea0003c00000 */
[----:B------:R1:W2:Y:S02]  /*127f0*/  SHFL.IDX P6, R14, R13, R12, R11 ;  /* 0x0000000c0d0e7389 */ /* 0x0002a400000c000b */
[----:B012---:R-:W-:Y:S01]  /*12800*/  ENDCOLLECTIVE ;  /* 0x000000000000791b */ /* 0x007fe20003800000 */
.L_x_3639:
[----:B------:R-:W-:Y:S01]  /*12810*/  IMAD.MOV.U32 R2, RZ, RZ, R14 ;  /* 0x000000ffff027224 */ /* 0x000fe200078e000e */
[----:B------:R-:W-:Y:S06]  /*12820*/  BRA `(.L_x_3640) ;  /* 0xffffffc0006c7947 */ /* 0x000fec000383ffff */
.L_x_3551:
[----:B0-----:R0:W1:Y:S02]  /*12830*/  SYNCS.PHASECHK.TRANS64.TRYWAIT P0, [R6+URZ+0x30860], R2 ;  /* 0x03086002060075a7 */ /* 0x001064000800017f */
[----:B-1----:R-:W-:Y:S05]  /*12840*/  @!P0 NANOSLEEP.SYNCS 0x989680 ;  /* 0x009896800000895d */ /* 0x002fea0003900000 */
[----:B------:R-:W1:Y:S02]  /*12850*/  @!P0 SYNCS.PHASECHK.TRANS64 P0, [R6+URZ+0x30860], R2 ;  /* 0x03086002060085a7 */ /* 0x000e64000800007f */
[----:B-1----:R-:W-:Y:S05]  /*12860*/  @!P0 BRA `(.L_x_3551) ;  /* 0xfffffffc00f08947 */ /* 0x002fea000383ffff */
[----:B------:R-:W-:Y:S05]  /*12870*/  BRA `(.L_x_3641) ;  /* 0xffffffc000d07947 */ /* 0x000fea000383ffff */
.L_x_3552:
        /* <DEDUP_REMOVED lines=8> */
.L_x_3643:
[----:B------:R-:W-:Y:S05]  /*12900*/  BSYNC B1 ;  /* 0x0000000000017941 */ /* 0x000fea0003800000 */
.L_x_3642:
        /* <DEDUP_REMOVED lines=9> */
.L_x_3644:
[----:B------:R-:W-:Y:S01]  /*129a0*/  MOV R13, R24 ;  /* 0x00000018000d7202 */ /* 0x000fe20000000f00 */
[----:B------:R-:W-:Y:S02]  /*129b0*/  IMAD.MOV.U32 R12, RZ, RZ, 0x1 ;  /* 0x00000001ff0c7424 */ /* 0x000fe400078e00ff */
[----:B------:R-:W-:-:S07]  /*129c0*/  IMAD.MOV.U32 R2, RZ, RZ, R14 ;  /* 0x000000ffff027224 */ /* 0x000fce00078e000e */
[----:B------:R-:W-:Y:S05]  /*129d0*/  WARPSYNC.COLLECTIVE R15, `(.L_x_3645) ;  /* 0x000000000f087348 */ /* 0x000fea0003c00000 */
[----:B------:R0:W1:Y:S02]  /*129e0*/  SHFL.IDX P6, R14, R13, R12, R11 ;  /* 0x0000000c0d0e7389 */ /* 0x00006400000c000b */
[----:B01----:R-:W-:Y:S01]  /*129f0*/  ENDCOLLECTIVE ;  /* 0x000000000000791b */ /* 0x003fe20003800000 */
.L_x_3645:
        /* <DEDUP_REMOVED lines=16> */
.L_x_3646:
[----:B------:R-:W-:Y:S02]  /*12b00*/  IMAD.MOV.U32 R13, RZ, RZ, R24 ;  /* 0x000000ffff0d7224 */ /* 0x000fe400078e0018 */
[----:B------:R-:W-:Y:S02]  /*12b10*/  IMAD.MOV.U32 R12, RZ, RZ, 0x2 ;  /* 0x00000002ff0c7424 */ /* 0x000fe400078e00ff */
[----:B------:R-:W-:-:S07]  /*12b20*/  IMAD.MOV.U32 R2, RZ, RZ, R14 ;  /* 0x000000ffff027224 */ /* 0x000fce00078e000e */
[----:B------:R-:W-:Y:S05]  /*12b30*/  WARPSYNC.COLLECTIVE R15, `(.L_x_3647) ;  /* 0x000000000f087348 */ /* 0x000fea0003c00000 */
[----:B------:R0:W1:Y:S02]  /*12b40*/  SHFL.IDX P6, R14, R13, R12, R11 ;  /* 0x0000000c0d0e7389 */ /* 0x00006400000c000b */
[----:B01----:R-:W-:Y:S01]  /*12b50*/  ENDCOLLECTIVE ;  /* 0x000000000000791b */ /* 0x003fe20003800000 */
.L_x_3647:
        /* <DEDUP_REMOVED lines=16> */
.L_x_3648:
[----:B------:R-:W-:Y:S02]  /*12c60*/  IMAD.MOV.U32 R13, RZ, RZ, R24 ;  /* 0x000000ffff0d7224 */ /* 0x000fe400078e0018 */
[----:B------:R-:W-:Y:S02]  /*12c70*/  IMAD.MOV.U32 R12, RZ, RZ, 0x3 ;  /* 0x00000003ff0c7424 */ /* 0x000fe400078e00ff */
[----:B------:R-:W-:-:S07]  /*12c80*/  IMAD.MOV.U32 R2, RZ, RZ, R14 ;  /* 0x000000ffff027224 */ /* 0x000fce00078e000e */
[----:B------:R-:W-:Y:S05]  /*12c90*/  WARPSYNC.COLLECTIVE R15, `(.L_x_3649) ;  /* 0x000000000f087348 */ /* 0x000fea0003c00000 */
[----:B------:R0:W1:Y:S02]  /*12ca0*/  SHFL.IDX P6, R14, R13, R12, R11 ;  /* 0x0000000c0d0e7389 */ /* 0x00006400000c000b */
[----:B01----:R-:W-:Y:S01]  /*12cb0*/  ENDCOLLECTIVE ;  /* 0x000000000000791b */ /* 0x003fe20003800000 */
.L_x_3649:
        /* <DEDUP_REMOVED lines=16> */
.L_x_3650:
[----:B------:R-:W-:Y:S02]  /*12dc0*/  IMAD.MOV.U32 R13, RZ, RZ, R24 ;  /* 0x000000ffff0d7224 */ /* 0x000fe400078e0018 */
[----:B------:R-:W-:Y:S02]  /*12dd0*/  IMAD.MOV.U32 R12, RZ, RZ, 0x4 ;  /* 0x00000004ff0c7424 */ /* 0x000fe400078e00ff */
[----:B------:R-:W-:-:S07]  /*12de0*/  IMAD.MOV.U32 R2, RZ, RZ, R14 ;  /* 0x000000ffff027224 */ /* 0x000fce00078e000e */
[----:B------:R-:W-:Y:S05]  /*12df0*/  WARPSYNC.COLLECTIVE R15, `(.L_x_3651) ;  /* 0x000000000f087348 */ /* 0x000fea0003c00000 */
[----:B------:R0:W1:Y:S02]  /*12e00*/  SHFL.IDX P6, R14, R13, R12, R11 ;  /* 0x0000000c0d0e7389 */ /* 0x00006400000c000b */
[----:B01----:R-:W-:Y:S01]  /*12e10*/  ENDCOLLECTIVE ;  /* 0x000000000000791b */ /* 0x003fe20003800000 */
.L_x_3651:
[----:B------:R-:W-:-:S04]  /*12e20*/  IADD3 R2, P0, R2, R4, RZ ;  /* 0x0000000402027210 */ /* 0x000fc80007f1e0ff */
[----:B------:R-:W-:Y:S02]  /*12e30*/  IADD3.X R3, RZ, R3, RZ, P0, !PT ;  /* 0x00000003ff037210 */ /* 0x000fe400007fe4ff */
        /* <DEDUP_REMOVED lines=14> */
.L_x_3652:
[----:B------:R-:W-:Y:S02]  /*12f20*/  IMAD.MOV.U32 R13, RZ, RZ, R24 ;  /* 0x000000ffff0d7224 */ /* 0x000fe400078e0018 */
[----:B------:R-:W-:Y:S02]  /*12f30*/  IMAD.MOV.U32 R12, RZ, RZ, 0x5 ;  /* 0x00000005ff0c7424 */ /* 0x000fe400078e00ff */
[----:B------:R-:W-:-:S07]  /*12f40*/  IMAD.MOV.U32 R2, RZ, RZ, R14 ;  /* 0x000000ffff027224 */ /* 0x000fce00078e000e */
[----:B------:R-:W-:Y:S05]  /*12f50*/  WARPSYNC.COLLECTIVE R15, `(.L_x_3653) ;  /* 0x000000000f087348 */ /* 0x000fea0003c00000 */
[----:B------:R0:W1:Y:S02]  /*12f60*/  SHFL.IDX P6, R14, R13, R12, R11 ;  /* 0x0000000c0d0e7389 */ /* 0x00006400000c000b */
[----:B01----:R-:W-:Y:S01]  /*12f70*/  ENDCOLLECTIVE ;  /* 0x000000000000791b */ /* 0x003fe20003800000 */
.L_x_3653:
        /* <DEDUP_REMOVED lines=13> */
.L_x_3654:
[----:B------:R-:W-:Y:S01]  /*13050*/  @!PT LDS RZ, [RZ] ;  /* 0x00000000fffff984 */ /* 0x000fe20000000800 */
[----:B------:R-:W-:Y:S01]  /*13060*/  @!PT LDS RZ, [RZ] ;  /* 0x00000000fffff984 */ /* 0x000fe20000000800 */
[----:B------:R-:W-:Y:S01]  /*13070*/  @!PT LDS RZ, [RZ] ;  /* 0x00000000fffff984 */ /* 0x000fe20000000800 */
[----:B------:R0:W-:Y:S01]  /*13080*/  LDGSTS.E.BYPASS.LTC128B.128 [R5+0x5400], desc[UR36][R2.64+0x80], !P0 ;  /* 0x0540008002057fae */ /* 0x0001e2000c101d64 */
[----:B------:R-:W-:-:S13]  /*13090*/  ISETP.LT.OR P0, PT, R7, 0x41, P1 ;  /* 0x000000410700780c */ /* 0x000fda0000f01670 */
[----:B------:R0:W-:Y:S01]  /*130a0*/  LDGSTS.E.BYPASS.LTC128B.128 [R5+0x8400], desc[UR36][R2.64+0x100], !P0 ;  /* 0x0840010002057fae */ /* 0x0001e2000c101d64 */
[----:B------:R-:W-:Y:S05]  /*130b0*/  BRA `(.L_x_3655) ;  /* 0xffffffbc00b47947 */ /* 0x000fea000383ffff */
.L_x_3560:
[----:B0-----:R0:W1:Y:S02]  /*130c0*/  SYNCS.PHASECHK.TRANS64.TRYWAIT P0, [R0+URZ+0x30860], R3 ;  /* 0x03086003000075a7 */ /* 0x001064000800017f */
[----:B-1----:R-:W-:Y:S05]  /*130d0*/  @!P0 NANOSLEEP.SYNCS 0x989680 ;  /* 0x009896800000895d */ /* 0x002fea0003900000 */
[----:B------:R-:W1:Y:S02]  /*130e0*/  @!P0 SYNCS.PHASECHK.TRANS64 P0, [R0+URZ+0x30860], R3 ;  /* 0x03086003000085a7 */ /* 0x000e64000800007f */
[----:B-1----:R-:W-:Y:S05]  /*130f0*/  @!P0 BRA `(.L_x_3560) ;  /* 0xfffffffc00f08947 */ /* 0x002fea000383ffff */
[----:B------:R-:W-:Y:S05]  /*13100*/  BRA `(.L_x_3656) ;  /* 0xffffffc000cc7947 */ /* 0x000fea000383ffff */
.L_x_3561:
[----:B------:R-:W-:Y:S01]  /*13110*/  BSSY B0, `(.L_x_3657) ;  /* 0x0000008000007945 */ /* 0x000fe20003800000 */
[----:B------:R-:W-:Y:S02]  /*13120*/  IMAD.MOV.U32 R13, RZ, RZ, R24 ;  /* 0x000000ffff0d7224 */ /* 0x000fe400078e0018 */
[----:B------:R-:W-:Y:S02]  /*13130*/  IMAD.MOV.U32 R12, RZ, RZ, RZ ;  /* 0x000000ffff0c7224 */ /* 0x000fe400078e00ff */
[----:B------:R-:W-:Y:S02]  /*13140*/  IMAD.MOV.U32 R11, RZ, RZ, 0x181f ;  /* 0x0000181fff0b7424 */ /* 0x000fe400078e00ff */
[----:B------:R-:W-:-:S07]  /*13150*/  IMAD.MOV.U32 R15, RZ, RZ, -0x1 ;  /* 0xffffffffff0f7424 */ /* 0x000fce00078e00ff */
[----:B0-2---:R-:W-:Y:S05]  /*13160*/  WARPSYNC.COLLECTIVE R15, `(.L_x_3658) ;  /* 0x000000000f087348 */ /* 0x005fea0003c00000 */
[----:B--2---:R1:W2:Y:S02]  /*13170*/  SHFL.IDX P6, R14, R13, R12, R11 ;  /* 0x0000000c0d0e7389 */ /* 0x0042a400000c000b */
[----:B012---:R-:W-:Y:S01]  /*13180*/  ENDCOLLECTIVE ;  /* 0x000000000000791b */ /* 0x007fe20003800000 */
.L_x_3658:
[----:B------:R-:W-:Y:S05]  /*13190*/  BSYNC B0 ;  /* 0x0000000000007941 */ /* 0x000fea0003800000 */
.L_x_3657:
[----:B------:R-:W-:Y:S01]  /*131a0*/  IMAD.MOV.U32 R13, RZ, RZ, R18 ;  /* 0x000000ffff0d7224 */ /* 0x000fe200078e0012 */
[----:B------:R-:W-:Y:S01]  /*131b0*/  MOV R12, RZ ;  /* 0x000000ff000c7202 */ /* 0x000fe20000000f00 */
[----:B------:R-:W-:Y:S02]  /*131c0*/  IMAD.MOV.U32 R11, RZ, RZ, 0x181f ;  /* 0x0000181fff0b7424 */ /* 0x000fe400078e00ff */
[----:B------:R-:W-:Y:S02]  /*131d0*/  IMAD.MOV.U32 R15, RZ, RZ, -0x1 ;  /* 0xffffffffff0f7424 */ /* 0x000fe400078e00ff */
[----:B------:R-:W-:Y:S02]  /*131e0*/  IMAD.MOV.U32 R3, RZ, RZ, R14 ;  /* 0x000000ffff037224 */ /* 0x000fe400078e000e */
[----:B------:R-:W-:-:S07]  /*131f0*/  IMAD.SHL.U32 R5, R31, 0x2, RZ ;  /* 0x000000021f057824 */ /* 0x000fce00078e00ff */
[----:B------:R-:W-:Y:S05]  /*13200*/  WARPSYNC.COLLECTIVE R15, `(.L_x_3659) ;  /* 0x000000000f087348 */ /* 0x000fea0003c00000 */
[----:B------:R0:W1:Y:S02]  /*13210*/  SHFL.IDX P6, R14, R13, R12, R11 ;  /* 0x0000000c0d0e7389 */ /* 0x00006400000c000b */
[----:B01----:R-:W-:Y:S01]  /*13220*/  ENDCOLLECTIVE ;  /* 0x000000000000791b */ /* 0x003fe20003800000 */
.L_x_3659:
[----:B------:R-:W-:Y:S01]  /*13230*/  ULDC UR4, c[0x0][0x2f4] ;  /* 0x0000bd0000047ab9 */ /* 0x000fe20000000800 */
[----:B------:R-:W-:Y:S01]  /*13240*/  IMAD R4, R7, 0x2, R22 ;  /* 0x0000000207047824 */ /* 0x000fe200078e0216 */
[----:B------:R-:W-:Y:S02]  /*13250*/  ISETP.GE.AND P2, PT, R31, UR4, PT ;  /* 0x000000041f007c0c */ /* 0x000fe4000bf46270 */
[----:B------:R-:W-:Y:S02]  /*13260*/  ISETP.GE.AND P1, PT, R33, UR4, PT ;  /* 0x0000000421007c0c */ /* 0x000fe4000bf26270 */
[C---:B------:R-:W-:Y:S02]  /*13270*/  ISETP.LT.OR P3, PT, R6.reuse, 0x1, P2 ;  /* 0x000000010600780c */ /* 0x040fe40001761670 */
[----:B------:R-:W-:Y:S01]  /*13280*/  ISETP.LT.OR P4, PT, R6, 0x1, P1 ;  /* 0x000000010600780c */ /* 0x000fe20000f81670 */
[----:B------:R-:W-:Y:S02]  /*13290*/  IMAD.MOV.U32 R13, RZ, RZ, R24 ;  /* 0x000000ffff0d7224 */ /* 0x000fe400078e0018 */
[----:B------:R-:W-:Y:S01]  /*132a0*/  IMAD.MOV.U32 R12, RZ, RZ, 0x1 ;  /* 0x00000001ff0c7424 */ /* 0x000fe200078e00ff */
[----:B------:R-:W-:-:S05]  /*132b0*/  IADD3 R2, P0, R14, R5, RZ ;  /* 0x000000050e027210 */ /* 0x000fca0007f1e0ff */
[----:B------:R-:W-:Y:S01]  /*132c0*/  IMAD.X R3, RZ, RZ, R3, P0 ;  /* 0x000000ffff037224 */ /* 0x000fe200000e0603 */
[----:B------:R-:W-:-:S13]  /*132d0*/  ISETP.GE.AND P0, PT, R32, UR4, PT ;  /* 0x0000000420007c0c */ /* 0x000fda000bf06270 */
[----:B------:R-:W-:Y:S05]  /*132e0*/  WARPSYNC.COLLECTIVE R15, `(.L_x_3660) ;  /* 0x000000000f087348 */ /* 0x000fea0003c00000 */
[----:B------:R0:W1:Y:S02]  /*132f0*/  SHFL.IDX P6, R14, R13, R12, R11 ;  /* 0x0000000c0d0e7389 */ /* 0x00006400000c000b */
[----:B01----:R-:W-:Y:S01]  /*13300*/  ENDCOLLECTIVE ;  /* 0x000000000000791b */ /* 0x003fe20003800000 */
.L_x_3660:
[----:B------:R-:W-:Y:S01]  /*13310*/  @!PT LDS RZ, [RZ] ;  /* 0x00000000fffff984 */ /* 0x000fe20000000800 */
[----:B------:R-:W-:Y:S01]  /*13320*/  @!PT LDS RZ, [RZ] ;  /* 0x00000000fffff984 */ /* 0x000fe20000000800 */
[----:B------:R-:W-:Y:S01]  /*13330*/  @!PT LDS RZ, [RZ] ;  /* 0x00000000fffff984 */ /* 0x000fe20000000800 */
[----:B------:R0:W-:Y:S01]  /*13340*/  LDGSTS.E.BYPASS.LTC128B.128 [R4+0x400], desc[UR36][R2.64], !P3 ;  /* 0x0040000002047fae */ /* 0x0001e2000d901d64 */
[----:B------:R-:W-:-:S03]  /*13350*/  ISETP.LT.OR P3, PT, R6, 0x1, P0 ;  /* 0x000000010600780c */ /* 0x000fc60000761670 */
[----:B------:R0:W-:Y:S01]  /*13360*/  LDGSTS.E.BYPASS.LTC128B.128 [R4+0x3400], desc[UR36][R2.64+0x80], !P4 ;  /* 0x0340008002047fae */ /* 0x0001e2000e101d64 */
[----:B------:R-:W-:-:S09]  /*13370*/  IMAD.MOV.U32 R13, RZ, RZ, R18 ;  /* 0x000000ffff0d7224 */ /* 0x000fd200078e0012 */
[----:B------:R0:W-:Y:S01]  /*13380*/  LDGSTS.E.BYPASS.LTC128B.128 [R4+0x6400], desc[UR36][R2.64+0x100], !P3 ;  /* 0x0640010002047fae */ /* 0x0001e2000d901d64 */
[----:B------:R-:W-:Y:S01]  /*13390*/  ISETP.LT.OR P3, PT, R6, 0x11, P2 ;  /* 0x000000110600780c */ /* 0x000fe20001761670 */
[----:B------:R-:W-:-:S12]  /*133a0*/  IMAD.MOV.U32 R7, RZ, RZ, R14 ;  /* 0x000000ffff077224 */ /* 0x000fd800078e000e */
[----:B0-----:R-:W-:Y:S05]  /*133b0*/  WARPSYNC.COLLECTIVE R15, `(.L_x_3661) ;  /* 0x000000000f087348 */ /* 0x001fea0003c00000 */
[----:B------:R1:W2:Y:S02]  /*133c0*/  SHFL.IDX P6, R14, R13, R12, R11 ;  /* 0x0000000c0d0e7389 */ /* 0x0002a400000c000b */
[----:B012---:R-:W-:Y:S01]  /*133d0*/  ENDCOLLECTIVE ;  /* 0x000000000000791b */ /* 0x007fe20003800000 */
.L_x_3661:
[----:B------:R-:W-:Y:S02]  /*133e0*/  IMAD.MOV.U32 R13, RZ, RZ, R24 ;  /* 0x000000ffff0d7224 */ /* 0x000fe400078e0018 */
[----:B------:R-:W-:Y:S01]  /*133f0*/  IMAD.MOV.U32 R12, RZ, RZ, 0x2 ;  /* 0x00000002ff0c7424 */ /* 0x000fe200078e00ff */
[----:B------:R-:W-:-:S13]  /*13400*/  IADD3 R2, P4, R14, R5, RZ ;  /* 0x000000050e027210 */ /* 0x000fda0007f9e0ff */
[----:B------:R-:W-:Y:S05]  /*13410*/  WARPSYNC.COLLECTIVE R15, `(.L_x_3662) ;  /* 0x000000000f087348 */ /* 0x000fea0003c00000 */
[----:B------:R0:W1:Y:S02]  /*13420*/  SHFL.IDX P6, R14, R13, R12, R11 ;  /* 0x0000000c0d0e7389 */ /* 0x00006400000c000b */
[----:B01----:R-:W-:Y:S01]  /*13430*/  ENDCOLLECTIVE ;  /* 0x000000000000791b */ /* 0x003fe20003800000 */
.L_x_3662:
[----:B------:R-:W-:Y:S01]  /*13440*/  IMAD.X R3, RZ, RZ, R7, P4 ;  /* 0x000000ffff037224 */ /* 0x000fe200020e0607 */
[----:B------:R-:W-:-:S04]  /*13450*/  ISETP.LT.OR P4, PT, R6, 0x11, P1 ;  /* 0x000000110600780c */ /* 0x000fc80000f81670 */
[----:B------:R-:W-:Y:S01]  /*13460*/  @!PT LDS RZ, [RZ] ;  /* 0x00000000fffff984 */ /* 0x000fe20000000800 */
[----:B------:R-:W-:Y:S01]  /*13470*/  @!PT LDS RZ, [RZ] ;  /* 0x00000000fffff984 */ /* 0x000fe20000000800 */
[----:B------:R-:W-:Y:S01]  /*13480*/  @!PT LDS RZ, [RZ] ;  /* 0x00000000fffff984 */ /* 0x000fe20000000800 */
[----:B------:R0:W-:Y:S01]  /*13490*/  LDGSTS.E.BYPASS.LTC128B.128 [R4+0xc00], desc[UR36][R2.64], !P3 ;  /* 0x00c0000002047fae */ /* 0x0001e2000d901d64 */
[----:B------:R-:W-:Y:S01]  /*134a0*/  ISETP.LT.OR P3, PT, R6, 0x11, P0 ;  /* 0x000000110600780c */ /* 0x000fe20000761670 */
[----:B------:R-:W-:-:S07]  /*134b0*/  IMAD.MOV.U32 R13, RZ, RZ, R18 ;  /* 0x000000ffff0d7224 */ /* 0x000fce00078e0012 */
[----:B------:R0:W-:Y:S05]  /*134c0*/  LDGSTS.E.BYPASS.LTC128B.128 [R4+0x3c00], desc[UR36][R2.64+0x80], !P4 ;  /* 0x03c0008002047fae */ /* 0x0001ea000e101d64 */
[----:B------:R0:W-:Y:S01]  /*134d0*/  LDGSTS.E.BYPASS.LTC128B.128 [R4+0x6c00], desc[UR36][R2.64+0x100], !P3 ;  /* 0x06c0010002047fae */ /* 0x0001e2000d901d64 */
[----:B------:R-:W-:Y:S01]  /*134e0*/  ISETP.LT.OR P3, PT, R6, 0x21, P2 ;  /* 0x000000210600780c */ /* 0x000fe20001761670 */
[----:B------:R-:W-:-:S12]  /*134f0*/  IMAD.MOV.U32 R7, RZ, RZ, R14 ;  /* 0x000000ffff077224 */ /* 0x000fd800078e000e */
[----:B0-----:R-:W-:Y:S05]  /*13500*/  WARPSYNC.COLLECTIVE R15, `(.L_x_3663) ;  /* 0x000000000f087348 */ /* 0x001fea0003c00000 */
[----:B------:R1:W2:Y:S02]  /*13510*/  SHFL.IDX P6, R14, R13, R12, R11 ;  /* 0x0000000c0d0e7389 */ /* 0x0002a400000c000b */
[----:B012---:R-:W-:Y:S01]  /*13520*/  ENDCOLLECTIVE ;  /* 0x000000000000791b */ /* 0x007fe20003800000 */
.L_x_3663:
[----:B------:R-:W-:Y:S01]  /*13530*/  IMAD.MOV.U32 R13, RZ, RZ, R24 ;  /* 0x000000ffff0d7224 */ /* 0x000fe200078e0018 */
[----:B------:R-:W-:Y:S02]  /*13540*/  MOV R12, 0x3 ;  /* 0x00000003000c7802 */ /* 0x000fe40000000f00 */
[----:B------:R-:W-:-:S13]  /*13550*/  IADD3 R2, P4, R14, R5, RZ ;  /* 0x000000050e027210 */ /* 0x000fda0007f9e0ff */
[----:B------:R-:W-:Y:S05]  /*13560*/  WARPSYNC.COLLECTIVE R15, `(.L_x_3664) ;  /* 0x000000000f087348 */ /* 0x000fea0003c00000 */
[----:B------:R0:W1:Y:S02]  /*13570*/  SHFL.IDX P6, R14, R13, R12, R11 ;  /* 0x0000000c0d0e7389 */ /* 0x00006400000c000b */
[----:B01----:R-:W-:Y:S01]  /*13580*/  ENDCOLLECTIVE ;  /* 0x000000000000791b */ /* 0x003fe20003800000 */
.L_x_3664:
        /* <DEDUP_REMOVED lines=15> */
.L_x_3665:
[----:B------:R-:W-:Y:S02]  /*13680*/  IMAD.MOV.U32 R13, RZ, RZ, R24 ;  /* 0x000000ffff0d7224 */ /* 0x000fe400078e0018 */
[----:B------:R-:W-:Y:S01]  /*13690*/  IMAD.MOV.U32 R12, RZ, RZ, 0x4 ;  /* 0x00000004ff0c7424 */ /* 0x000fe200078e00ff */
[----:B------:R-:W-:-:S13]  /*136a0*/  IADD3 R2, P4, R14, R5, RZ ;  /* 0x000000050e027210 */ /* 0x000fda0007f9e0ff */
[----:B------:R-:W-:Y:S05]  /*136b0*/  WARPSYNC.COLLECTIVE R15, `(.L_x_3666) ;  /* 0x000000000f087348 */ /* 0x000fea0003c00000 */
[----:B------:R0:W1:Y:S02]  /*136c0*/  SHFL.IDX P6, R14, R13, R12, R11 ;  /* 0x0000000c0d0e7389 */ /* 0x00006400000c000b */
[----:B01----:R-:W-:Y:S01]  /*136d0*/  ENDCOLLECTIVE ;  /* 0x000000000000791b */ /* 0x003fe20003800000 */
.L_x_3666:
        /* <DEDUP_REMOVED lines=15> */
.L_x_3667:
[----:B------:R-:W-:Y:S02]  /*137d0*/  IMAD.MOV.U32 R13, RZ, RZ, R24 ;  /* 0x000000ffff0d7224 */ /* 0x000fe400078e0018 */
[----:B------:R-:W-:Y:S01]  /*137e0*/  IMAD.MOV.U32 R12, RZ, RZ, 0x5 ;  /* 0x00000005ff0c7424 */ /* 0x000fe200078e00ff */
[----:B------:R-:W-:-:S13]  /*137f0*/  IADD3 R2, P4, R14, R5, RZ ;  /* 0x000000050e027210 */ /* 0x000fda0007f9e0ff */
[----:B------:R-:W-:Y:S05]  /*13800*/  WARPSYNC.COLLECTIVE R15, `(.L_x_3668) ;  /* 0x000000000f087348 */ /* 0x000fea0003c00000 */
[----:B------:R0:W1:Y:S02]  /*13810*/  SHFL.IDX P6, R14, R13, R12, R11 ;  /* 0x0000000c0d0e7389 */ /* 0x00006400000c000b */
[----:B01----:R-:W-:Y:S01]  /*13820*/  ENDCOLLECTIVE ;  /* 0x000000000000791b */ /* 0x003fe20003800000 */
.L_x_3668:
        /* <DEDUP_REMOVED lines=10> */
[----:B------:R-:W-:-:S07]  /*138d0*/  IMAD.MOV.U32 R24, RZ, RZ, R14 ;  /* 0x000000ffff187224 */ /* 0x000fce00078e000e */
[----:B0-----:R-:W-:Y:S05]  /*138e0*/  WARPSYNC.COLLECTIVE R15, `(.L_x_3669) ;  /* 0x000000000f087348 */ /* 0x001fea0003c00000 */
[----:B------:R1:W2:Y:S02]  /*138f0*/  SHFL.IDX P6, R14, R13, R12, R11 ;  /* 0x0000000c0d0e7389 */ /* 0x0002a400000c000b */
[----:B012---:R-:W-:Y:S01]  /*13900*/  ENDCOLLECTIVE ;  /* 0x000000000000791b */ /* 0x007fe20003800000 */
.L_x_3669:
[----:B------:R-:W-:Y:S05]  /*13910*/  BRA `(.L_x_3670) ;  /* 0xffffffbc00d07947 */ /* 0x000fea000383ffff */
.L_x_3566:
        /* <DEDUP_REMOVED lines=8> */
.L_x_3672:
[----:B------:R-:W-:Y:S05]  /*139a0*/  BSYNC B0 ;  /* 0x0000000000007941 */ /* 0x000fea0003800000 */
.L_x_3671:
[----:B------:R-:W-:Y:S01]  /*139b0*/  IMAD.MOV.U32 R13, RZ, RZ, R16 ;  /* 0x000000ffff0d7224 */ /* 0x000fe200078e0010 */
[----:B------:R-:W-:Y:S01]  /*139c0*/  MOV R0, R14 ;  /* 0x0000000e00007202 */ /* 0x000fe20000000f00 */
[----:B------:R-:W-:Y:S02]  /*139d0*/  IMAD.MOV.U32 R12, RZ, RZ, 0x1 ;  /* 0x00000001ff0c7424 */ /* 0x000fe400078e00ff */
[----:B------:R-:W-:Y:S02]  /*139e0*/  IMAD.MOV.U32 R11, RZ, RZ, 0x1f ;  /* 0x0000001fff0b7424 */ /* 0x000fe400078e00ff */
[----:B------:R-:W-:Y:S02]  /*139f0*/  IMAD.MOV.U32 R15, RZ, RZ, -0x1 ;  /* 0xffffffffff0f7424 */ /* 0x000fe400078e00ff */
[----:B------:R-:W-:-:S07]  /*13a00*/  IMAD.IADD R7, R19, 0x1, R9 ;  /* 0x0000000113077824 */ /* 0x000fce00078e0209 */
[----:B------:R-:W-:Y:S05]  /*13a10*/  WARPSYNC.COLLECTIVE R15, `(.L_x_3673) ;  /* 0x000000000f087348 */ /* 0x000fea0003c00000 */
[----:B------:R0:W1:Y:S02]  /*13a20*/  SHFL.IDX P6, R14, R13, R12, R11 ;  /* 0x0000000c0d0e7389 */ /* 0x00006400000c000b */
[----:B01----:R-:W-:Y:S01]  /*13a30*/  ENDCOLLECTIVE ;  /* 0x000000000000791b */ /* 0x003fe20003800000 */
.L_x_3673:
[----:B------:R-:W-:Y:S02]  /*13a40*/  ULDC UR4, c[0x0][0xc3c] ;  /* 0x00030f0000047ab9 */ /* 0x000fe40000000800 */
[----:B------:R-:W-:-:S13]  /*13a50*/  ISETP.GE.OR P1, PT, R7, UR4, !P0 ;  /* 0x0000000407007c0c */ /* 0x000fda000c726670 */
[----:B------:R-:W0:Y:S08]  /*13a60*/  @!P1 LDC.64 R4, c[0x0][0xc80] ;  /* 0x00032000ff049b82 */ /* 0x000e300000000a00 */
[----:B------:R-:W1:Y:S01]  /*13a70*/  @!P1 LDC.64 R2, c[0x0][0xc78] ;  /* 0x00031e00ff029b82 */ /* 0x000e620000000a00 */
[----:B------:R-:W-:Y:S01]  /*13a80*/  CS2R R10, SRZ ;  /* 0x00000000000a7805 */ /* 0x000fe2000001ff00 */
[----:B------:R-:W-:-:S02]  /*13a90*/  IMAD.MOV.U32 R8, RZ, RZ, R14 ;  /* 0x000000ffff087224 */ /* 0x000fc400078e000e */
[----:B0-----:R-:W-:-:S06]  /*13aa0*/  @!P1 IMAD.WIDE R4, R7, 0x4, R4 ;  /* 0x0000000407049825 */ /* 0x001fcc00078e0204 */
[----:B------:R-:W2:Y:S01]  /*13ab0*/  @!P1 LDG.E R4, desc[UR36][R4.64] ;  /* 0x0000002404049981 */ /* 0x000ea2000c1e1900 */
[----:B-1----:R-:W-:-:S06]  /*13ac0*/  @!P1 IMAD.WIDE R2, R7, 0x4, R2 ;  /* 0x0000000407029825 */ /* 0x002fcc00078e0202 */
[----:B------:R-:W3:Y:S01]  /*13ad0*/  @!P1 LDG.E R2, desc[UR36][R2.64] ;  /* 0x0000002402029981 */ /* 0x000ee2000c1e1900 */
[----:B------:R-:W-:Y:S01]  /*13ae0*/  IMAD.MOV.U32 R7, RZ, RZ, RZ ;  /* 0x000000ffff077224 */ /* 0x000fe200078e00ff */
        /* <DEDUP_REMOVED lines=11> */
.L_x_3674:
[----:B------:R-:W-:Y:S01]  /*13ba0*/  IMAD.MOV.U32 R12, RZ, RZ, 0x2 ;  /* 0x00000002ff0c7424 */ /* 0x000fe200078e00ff */
[----:B------:R-:W-:-:S05]  /*13bb0*/  SEL R6, R14, RZ, P1 ;  /* 0x000000ff0e067207 */ /* 0x000fca0000800000 */
[----:B------:R-:W-:-:S04]  /*13bc0*/  IMAD.IADD R6, R13, 0x1, R6 ;  /* 0x000000010d067824 */ /* 0x000fc800078e0206 */
[----:B------:R-:W-:-:S07]  /*13bd0*/  IMAD.MOV.U32 R13, RZ, RZ, R6 ;  /* 0x000000ffff0d7224 */ /* 0x000fce00078e0006 */
[----:B------:R-:W-:Y:S05]  /*13be0*/  WARPSYNC.COLLECTIVE R15, `(.L_x_3675) ;  /* 0x000000000f087348 */ /* 0x000fea0003c00000 */
[----:B------:R0:W1:Y:S02]  /*13bf0*/  SHFL.UP P6, R14, R13, R12, R11 ;  /* 0x0400000c0d0e7389 */ /* 0x00006400000c000b */
[----:B01----:R-:W-:Y:S01]  /*13c00*/  ENDCOLLECTIVE ;  /* 0x000000000000791b */ /* 0x003fe20003800000 */
.L_x_3675:
[----:B------:R-:W-:Y:S01]  /*13c10*/  IMAD.MOV.U32 R12, RZ, RZ, 0x4 ;  /* 0x00000004ff0c7424 */ /* 0x000fe200078e00ff */
[----:B------:R-:W-:-:S05]  /*13c20*/  SEL R3, R14, RZ, P2 ;  /* 0x000000ff0e037207 */ /* 0x000fca0001000000 */
[----:B------:R-:W-:Y:S02]  /*13c30*/  IMAD.IADD R2, R6, 0x1, R3 ;  /* 0x0000000106027824 */ /* 0x000fe400078e0203 */
[----:B------:R-:W-:Y:S02]  /*13c40*/  IMAD.MOV.U32 R6, RZ, RZ, RZ ;  /* 0x000000ffff067224 */ /* 0x000fe400078e00ff */
[----:B------:R-:W-:-:S07]  /*13c50*/  IMAD.MOV.U32 R13, RZ, RZ, R2 ;  /* 0x000000ffff0d7224 */ /* 0x000fce00078e0002 */
[----:B------:R-:W-:Y:S05]  /*13c60*/  WARPSYNC.COLLECTIVE R15, `(.L_x_3676) ;  /* 0x000000000f087348 */ /* 0x000fea0003c00000 */
[----:B------:R0:W1:Y:S02]  /*13c70*/  SHFL.UP P6, R14, R13, R12, R11 ;  /* 0x0400000c0d0e7389 */ /* 0x00006400000c000b */
[----:B01----:R-:W-:Y:S01]  /*13c80*/  ENDCOLLECTIVE ;  /* 0x000000000000791b */ /* 0x003fe20003800000 */
.L_x_3676:
[----:B------:R-:W-:Y:S01]  /*13c90*/  IMAD.MOV.U32 R12, RZ, RZ, 0x8 ;  /* 0x00000008ff0c7424 */ /* 0x000fe200078e00ff */
[----:B------:R-:W-:-:S05]  /*13ca0*/  SEL R3, R14, RZ, P3 ;  /* 0x000000ff0e037207 */ /* 0x000fca0001800000 */
[----:B------:R-:W-:-:S05]  /*13cb0*/  IMAD.IADD R3, R2, 0x1, R3 ;  /* 0x0000000102037824 */ /* 0x000fca00078e0203 */
[----:B------:R-:W-:-:S07]  /*13cc0*/  MOV R13, R3 ;  /* 0x00000003000d7202 */ /* 0x000fce0000000f00 */
[----:B------:R-:W-:Y:S05]  /*13cd0*/  WARPSYNC.COLLECTIVE R15, `(.L_x_3677) ;  /* 0x000000000f087348 */ /* 0x000fea0003c00000 */
[----:B------:R0:W1:Y:S02]  /*13ce0*/  SHFL.UP P6, R14, R13, R12, R11 ;  /* 0x0400000c0d0e7389 */ /* 0x00006400000c000b */
[----:B01----:R-:W-:Y:S01]  /*13cf0*/  ENDCOLLECTIVE ;  /* 0x000000000000791b */ /* 0x003fe20003800000 */
.L_x_3677:
[----:B------:R-:W-:Y:S01]  /*13d00*/  IMAD.MOV.U32 R12, RZ, RZ, 0x10 ;  /* 0x00000010ff0c7424 */ /* 0x000fe200078e00ff */
[----:B------:R-:W-:-:S05]  /*13d10*/  SEL R4, R14, RZ, P4 ;  /* 0x000000ff0e047207 */ /* 0x000fca0002000000 */
[----:B------:R-:W-:-:S04]  /*13d20*/  IMAD.IADD R4, R3, 0x1, R4 ;  /* 0x0000000103047824 */ /* 0x000fc800078e0204 */
[----:B------:R-:W-:-:S07]  /*13d30*/  IMAD.MOV.U32 R13, RZ, RZ, R4 ;  /* 0x000000ffff0d7224 */ /* 0x000fce00078e0004 */
[----:B------:R-:W-:Y:S05]  /*13d40*/  WARPSYNC.COLLECTIVE R15, `(.L_x_3678) ;  /* 0x000000000f087348 */ /* 0x000fea0003c00000 */
[----:B------:R0:W1:Y:S02]  /*13d50*/  SHFL.UP P6, R14, R13, R12, R11 ;  /* 0x0400000c0d0e7389 */ /* 0x00006400000c000b */
[----:B01----:R-:W-:Y:S01]  /*13d60*/  ENDCOLLECTIVE ;  /* 0x000000000000791b */ /* 0x003fe20003800000 */
.L_x_3678:
        /* <DEDUP_REMOVED lines=8> */
.L_x_3679:
[----:B------:R-:W-:Y:S05]  /*13df0*/  BRA `(.L_x_3680) ;  /* 0xffffffbc00e87947 */ /* 0x000fea000383ffff */
.L_x_3569:
[----:B------:R-:W-:Y:S01]  /*13e00*/  BSSY B0, `(.L_x_3681) ;  /* 0x0000007000007945 */ /* 0x000fe20003800000 */
[----:B------:R-:W-:Y:S02]  /*13e10*/  IMAD.MOV.U32 R12, RZ, RZ, 0x1 ;  /* 0x00000001ff0c7424 */ /* 0x000fe400078e00ff */
[----:B------:R-:W-:Y:S02]  /*13e20*/  IMAD.MOV.U32 R11, RZ, RZ, RZ ;  /* 0x000000ffff0b7224 */ /* 0x000fe400078e00ff */
[----:B------:R-:W-:-:S07]  /*13e30*/  IMAD.MOV.U32 R15, RZ, RZ, -0x1 ;  /* 0xffffffffff0f7424 */ /* 0x000fce00078e00ff */
[----:B------:R-:W-:Y:S05]  /*13e40*/  WARPSYNC.COLLECTIVE R15, `(.L_x_3682) ;  /* 0x000000000f087348 */ /* 0x000fea0003c00000 */
[----:B------:R0:W1:Y:S02]  /*13e50*/  SHFL.UP P6, R14, R13, R12, R11 ;  /* 0x0400000c0d0e7389 */ /* 0x00006400000c000b */
[----:B01----:R-:W-:Y:S01]  /*13e60*/  ENDCOLLECTIVE ;  /* 0x000000000000791b */ /* 0x003fe20003800000 */
.L_x_3682:
[----:B------:R-:W-:Y:S05]  /*13e70*/  BSYNC B0 ;  /* 0x0000000000007941 */ /* 0x000fea0003800000 */
.L_x_3681:
        /* <DEDUP_REMOVED lines=8> */
.L_x_3683:
[----:B------:R-:W-:Y:S01]  /*13f00*/  IMAD.MOV.U32 R12, RZ, RZ, 0x4 ;  /* 0x00000004ff0c7424 */ /* 0x000fe200078e00ff */
[----:B------:R-:W-:-:S04]  /*13f10*/  SEL R2, R14, RZ, P2 ;  /* 0x000000ff0e027207 */ /* 0x000fc80001000000 */
[----:B------:R-:W-:-:S05]  /*13f20*/  IADD3 R2, R13, R2, RZ ;  /* 0x000000020d027210 */ /* 0x000fca0007ffe0ff */
[----:B------:R-:W-:-:S07]  /*13f30*/  IMAD.MOV.U32 R13, RZ, RZ, R2 ;  /* 0x000000ffff0d7224 */ /* 0x000fce00078e0002 */
[----:B------:R-:W-:Y:S05]  /*13f40*/  WARPSYNC.COLLECTIVE R15, `(.L_x_3684) ;  /* 0x000000000f087348 */ /* 0x000fea0003c00000 */
[----:B------:R0:W1:Y:S02]  /*13f50*/  SHFL.UP P6, R14, R13, R12, R11 ;  /* 0x0400000c0d0e7389 */ /* 0x00006400000c000b */
[----:B01----:R-:W-:Y:S01]  /*13f60*/  ENDCOLLECTIVE ;  /* 0x000000000000791b */ /* 0x003fe20003800000 */
.L_x_3684:
[----:B------:R-:W-:Y:S01]  /*13f70*/  IMAD.MOV.U32 R12, RZ, RZ, 0x8 ;  /* 0x00000008ff0c7424 */ /* 0x000fe200078e00ff */
[----:B------:R-:W-:-:S05]  /*13f80*/  SEL R3, R14, RZ, P3 ;  /* 0x000000ff0e037207 */ /* 0x000fca0001800000 */
[----:B------:R-:W-:-:S04]  /*13f90*/  IMAD.IADD R3, R2, 0x1, R3 ;  /* 0x0000000102037824 */ /* 0x000fc800078e0203 */
[----:B------:R-:W-:-:S07]  /*13fa0*/  IMAD.MOV.U32 R13, RZ, RZ, R3 ;  /* 0x000000ffff0d7224 */ /* 0x000fce00078e0003 */
[----:B------:R-:W-:Y:S05]  /*13fb0*/  WARPSYNC.COLLECTIVE R15, `(.L_x_3685) ;  /* 0x000000000f087348 */ /* 0x000fea0003c00000 */
[----:B------:R0:W1:Y:S02]  /*13fc0*/  SHFL.UP P6, R14, R13, R12, R11 ;  /* 0x0400000c0d0e7389 */ /* 0x00006400000c000b */
[----:B01----:R-:W-:Y:S01]  /*13fd0*/  ENDCOLLECTIVE ;  /* 0x000000000000791b */ /* 0x003fe20003800000 */
.L_x_3685:
[----:B------:R-:W-:Y:S01]  /*13fe0*/  IMAD.MOV.U32 R12, RZ, RZ, 0x10 ;  /* 0x00000010ff0c7424 */ /* 0x000fe200078e00ff */
[----:B------:R-:W-:-:S05]  /*13ff0*/  SEL R4, R14, RZ, P4 ;  /* 0x000000ff0e047207 */ /* 0x000fca0002000000 */
[----:B------:R-:W-:-:S04]  /*14000*/  IMAD.IADD R4, R3, 0x1, R4 ;  /* 0x0000000103047824 */ /* 0x000fc800078e0204 */
[----:B------:R-:W-:-:S07]  /*14010*/  IMAD.MOV.U32 R13, RZ, RZ, R4 ;  /* 0x000000ffff0d7224 */ /* 0x000fce00078e0004 */
[----:B------:R-:W-:Y:S05]  /*14020*/  WARPSYNC.COLLECTIVE R15, `(.L_x_3686) ;  /* 0x000000000f087348 */ /* 0x000fea0003c00000 */
[----:B------:R0:W1:Y:S02]  /*14030*/  SHFL.UP P6, R14, R13, R12, R11 ;  /* 0x0400000c0d0e7389 */ /* 0x00006400000c000b */
[----:B01----:R-:W-:Y:S01]  /*14040*/  ENDCOLLECTIVE ;  /* 0x000000000000791b */ /* 0x003fe20003800000 */
.L_x_3686:
        /* <DEDUP_REMOVED lines=8> */
.L_x_3687:
[----:B------:R-:W-:Y:S05]  /*140d0*/  BRA `(.L_x_3688) ;  /* 0xffffffbc00d47947 */ /* 0x000fea000383ffff */
.L_x_3571:
[----:B------:R-:W-:Y:S01]  /*140e0*/  BSSY B0, `(.L_x_3689) ;  /* 0x0000006000007945 */ /* 0x000fe20003800000 */
[----:B------:R-:W-:Y:S01]  /*140f0*/  PLOP3.LUT P6, PT, P6, PT, PT, 0x8, 0x0 ;  /* 0x000000000000781c */ /* 0x000fe200037ce170 */
[----:B------:R-:W-:-:S12]  /*14100*/  IMAD.MOV.U32 R15, RZ, RZ, -0x1 ;  /* 0xffffffffff0f7424 */ /* 0x000fd800078e00ff */
[----:B0-----:R-:W-:Y:S05]  /*14110*/  WARPSYNC.COLLECTIVE R15, `(.L_x_3690) ;  /* 0x000000000f087348 */ /* 0x001fea0003c00000 */
[----:B------:R-:W-:Y:S01]  /*14120*/  VOTE.ANY R14, PT, P6 ;  /* 0x00000000000e7806 */ /* 0x000fe200030e0100 */
[----:B0-----:R-:W-:Y:S06]  /*14130*/  ENDCOLLECTIVE ;  /* 0x000000000000791b */ /* 0x001fec0003800000 */
.L_x_3690:
[----:B------:R-:W-:Y:S05]  /*14140*/  BSYNC B0 ;  /* 0x0000000000007941 */ /* 0x000fea0003800000 */
.L_x_3689:
[----:B------:R-:W-:Y:S02]  /*14150*/  IMAD.MOV.U32 R3, RZ, RZ, R14 ;  /* 0x000000ffff037224 */ /* 0x000fe400078e000e */
[----:B------:R-:W-:Y:S02]  /*14160*/  IMAD.MOV.U32 R13, RZ, RZ, R7 ;  /* 0x000000ffff0d7224 */ /* 0x000fe400078e0007 */
[----:B------:R-:W0:Y:S01]  /*14170*/  POPC R4, R3 ;  /* 0x0000000300047309 */ /* 0x000e220000000000 */
[----:B------:R-:W-:Y:S02]  /*14180*/  IMAD.MOV.U32 R11, RZ, RZ, 0x1f ;  /* 0x0000001fff0b7424 */ /* 0x000fe400078e00ff */
[----:B------:R-:W-:Y:S01]  /*14190*/  IMAD.MOV.U32 R15, RZ, RZ, -0x1 ;  /* 0xffffffffff0f7424 */ /* 0x000fe200078e00ff */
[----:B0-----:R-:W-:-:S07]  /*141a0*/  MOV R12, R4 ;  /* 0x00000004000c7202 */ /* 0x001fce0000000f00 */
[----:B------:R-:W-:Y:S05]  /*141b0*/  WARPSYNC.COLLECTIVE R15, `(.L_x_3691) ;  /* 0x000000000f087348 */ /* 0x000fea0003c00000 */
[----:B------:R0:W1:Y:S02]  /*141c0*/  SHFL.IDX P6, R14, R13, R12, R11 ;  /* 0x0000000c0d0e7389 */ /* 0x00006400000c000b */
[----:B01----:R-:W-:Y:S01]  /*141d0*/  ENDCOLLECTIVE ;  /* 0x000000000000791b */ /* 0x003fe20003800000 */
.L_x_3691:
[----:B------:R-:W-:Y:S02]  /*141e0*/  IMAD.MOV.U32 R13, RZ, RZ, R10 ;  /* 0x000000ffff0d7224 */ /* 0x000fe400078e000a */
[----:B------:R-:W-:-:S07]  /*141f0*/  IMAD.MOV.U32 R7, RZ, RZ, R14 ;  /* 0x000000ffff077224 */ /* 0x000fce00078e000e */
[----:B------:R-:W-:Y:S05]  /*14200*/  WARPSYNC.COLLECTIVE R15, `(.L_x_3692) ;  /* 0x000000000f087348 */ /* 0x000fea0003c00000 */
[----:B------:R0:W1:Y:S02]  /*14210*/  SHFL.IDX P6, R14, R13, R12, R11 ;  /* 0x0000000c0d0e7389 */ /* 0x00006400000c000b */
[----:B01----:R-:W-:Y:S01]  /*14220*/  ENDCOLLECTIVE ;  /* 0x000000000000791b */ /* 0x003fe20003800000 */
.L_x_3692:
[----:B------:R-:W-:Y:S01]  /*14230*/  IMAD.MOV.U32 R10, RZ, RZ, R14 ;  /* 0x000000ffff0a7224 */ /* 0x000fe200078e000e */
[----:B------:R-:W-:Y:S06]  /*14240*/  BRA `(.L_x_3693) ;  /* 0xffffffbc00b47947 */ /* 0x000fec000383ffff */
.L_x_3573:
[----:B------:R-:W-:Y:S01]  /*14250*/  BSSY B0, `(.L_x_3694) ;  /* 0x0000007000007945 */ /* 0x000fe20003800000 */
[----:B------:R-:W-:Y:S02]  /*14260*/  IMAD.MOV.U32 R13, RZ, RZ, R2 ;  /* 0x000000ffff0d7224 */ /* 0x000fe400078e0002 */
[----:B------:R-:W-:Y:S02]  /*14270*/  IMAD.MOV.U32 R11, RZ, RZ, 0x1f ;  /* 0x0000001fff0b7424 */ /* 0x000fe400078e00ff */
[----:B------:R-:W-:-:S07]  /*14280*/  IMAD.MOV.U32 R15, RZ, RZ, -0x1 ;  /* 0xffffffffff0f7424 */ /* 0x000fce00078e00ff */
[----:B0123--:R-:W-:Y:S05]  /*14290*/  WARPSYNC.COLLECTIVE R15, `(.L_x_3695) ;  /* 0x000000000f087348 */ /* 0x00ffea0003c00000 */
[----:B------:R4:W0:Y:S02]  /*142a0*/  SHFL.IDX P6, R14, R13, R12, R11 ;  /* 0x0000000c0d0e7389 */ /* 0x00082400000c000b */
[----:B01234-:R-:W-:Y:S01]  /*142b0*/  ENDCOLLECTIVE ;  /* 0x000000000000791b */ /* 0x01ffe20003800000 */
.L_x_3695:
[----:B------:R-:W-:Y:S05]  /*142c0*/  BSYNC B0 ;  /* 0x0000000000007941 */ /* 0x000fea0003800000 */
.L_x_3694:
[----:B------:R-:W-:Y:S01]  /*142d0*/  IMAD.MOV.U32 R6, RZ, RZ, R14 ;  /* 0x000000ffff067224 */ /* 0x000fe200078e000e */
[----:B------:R-:W-:Y:S06]  /*142e0*/  BRA `(.L_x_3572) ;  /* 0xffffffbc00a47947 */ /* 0x000fec000383ffff */
.L_x_3577:
[----:B-1----:R1:W3:Y:S02]  /*142f0*/  SYNCS.PHASECHK.TRANS64.TRYWAIT P0, [R4+URZ+0x30820], R0 ;  /* 0x03082000040075a7 */ /* 0x0022e4000800017f */
[----:B---3--:R-:W-:Y:S05]  /*14300*/  @!P0 NANOSLEEP.SYNCS 0x989680 ;  /* 0x009896800000895d */ /* 0x008fea0003900000 */
[----:B------:R-:W3:Y:S02]  /*14310*/  @!P0 SYNCS.PHASECHK.TRANS64 P0, [R4+URZ+0x30820], R0 ;  /* 0x03082000040085a7 */ /* 0x000ee4000800007f */
[----:B---3--:R-:W-:Y:S05]  /*14320*/  @!P0 BRA `(.L_x_3577) ;  /* 0xfffffffc00f08947 */ /* 0x008fea000383ffff */
[----:B------:R-:W-:Y:S05]  /*14330*/  BRA `(.L_x_3696) ;  /* 0xffffffc000fc7947 */ /* 0x000fea000383ffff */
.L_x_3578:
        /* <DEDUP_REMOVED lines=11> */
.L_x_3698:
[----:B------:R-:W-:Y:S05]  /*143f0*/  BSYNC B0 ;  /* 0x0000000000007941 */ /* 0x000fea0003800000 */
.L_x_3697:
[----:B------:R-:W-:Y:S05]  /*14400*/  BRA `(.L_x_3699) ;  /* 0xffffffc000e47947 */ /* 0x000fea000383ffff */
.L_x_3581:
[----:B------:R-:W-:Y:S01]  /*14410*/  BSSY B1, `(.L_x_3700) ;  /* 0x0000006000017945 */ /* 0x000fe20003800000 */
[----:B------:R-:W-:-:S07]  /*14420*/  IMAD.MOV.U32 R15, RZ, RZ, -0x1 ;  /* 0xffffffffff0f7424 */ /* 0x000fce00078e00ff */
[----:B012---:R-:W-:Y:S05]  /*14430*/  WARPSYNC.COLLECTIVE R15, `(.L_x_3701) ;  /* 0x000000000f0c7348 */ /* 0x007fea0003c00000 */
[----:B------:R-:W-:Y:S02]  /*14440*/  ELECT P6, UR62, PT ;  /* 0x00000000003e782f */ /* 0x000fe400038c0000 */
[----:B------:R-:W-:Y:S01]  /*14450*/  MOV R14, UR62 ;  /* 0x0000003e000e7c02 */ /* 0x000fe20008000f00 */
[----:B012---:R-:W-:Y:S10]  /*14460*/  ENDCOLLECTIVE ;  /* 0x000000000000791b */ /* 0x007ff40003800000 */
.L_x_3701:
[----:B------:R-:W-:Y:S05]  /*14470*/  BSYNC B1 ;  /* 0x0000000000017941 */ /* 0x000fea0003800000 */
.L_x_3700:
[----:B------:R-:W-:Y:S05]  /*14480*/  BRA `(.L_x_3702) ;  /* 0xffffffc000dc7947 */ /* 0x000fea000383ffff */
.L_x_3583:
[----:B-1----:R1:W3:Y:S02]  /*14490*/  SYNCS.PHASECHK.TRANS64.TRYWAIT P1, [R5+URZ+0x30840], R0 ;  /* 0x03084000050075a7 */ /* 0x0022e4000802017f */
[----:B---3--:R-:W-:Y:S05]  /*144a0*/  @!P1 NANOSLEEP.SYNCS 0x989680 ;  /* 0x009896800000995d */ /* 0x008fea0003900000 */
[----:B------:R-:W3:Y:S02]  /*144b0*/  @!P1 SYNCS.PHASECHK.TRANS64 P1, [R5+URZ+0x30840], R0 ;  /* 0x03084000050095a7 */ /* 0x000ee4000802007f */
[----:B---3--:R-:W-:Y:S05]  /*144c0*/  @!P1 BRA `(.L_x_3583) ;  /* 0xfffffffc00f09947 */ /* 0x008fea000383ffff */
[----:B------:R-:W-:Y:S05]  /*144d0*/  BRA `(.L_x_3703) ;  /* 0xffffffc400047947 */ /* 0x000fea000383ffff */
.L_x_3585:
[----:B---3--:R3:W4:Y:S02]  /*144e0*/  SYNCS.PHASECHK.TRANS64.TRYWAIT P1, [R27+URZ+0x30840], R2 ;  /* 0x030840021b0075a7 */ /* 0x008724000802017f */
[----:B----4-:R-:W-:Y:S05]  /*144f0*/  @!P1 NANOSLEEP.SYNCS 0x989680 ;  /* 0x009896800000995d */ /* 0x010fea0003900000 */
[----:B------:R-:W4:Y:S02]  /*14500*/  @!P1 SYNCS.PHASECHK.TRANS64 P1, [R27+URZ+0x30840], R2 ;  /* 0x030840021b0095a7 */ /* 0x000f24000802007f */
[----:B----4-:R-:W-:Y:S05]  /*14510*/  @!P1 BRA `(.L_x_3585) ;  /* 0xfffffffc00f09947 */ /* 0x010fea000383ffff */
[----:B------:R-:W-:Y:S05]  /*14520*/  BRA `(.L_x_3704) ;  /* 0xffffffc400107947 */ /* 0x000fea000383ffff */
.L_x_3587:
[----:B----4-:R4:W0:Y:S02]  /*14530*/  SYNCS.PHASECHK.TRANS64.TRYWAIT P1, [R5+URZ+0x30860], R0 ;  /* 0x03086000050075a7 */ /* 0x010824000802017f */
[----:B0-----:R-:W-:Y:S05]  /*14540*/  @!P1 NANOSLEEP.SYNCS 0x989680 ;  /* 0x009896800000995d */ /* 0x001fea0003900000 */
[----:B------:R-:W0:Y:S02]  /*14550*/  @!P1 SYNCS.PHASECHK.TRANS64 P1, [R5+URZ+0x30860], R0 ;  /* 0x03086000050095a7 */ /* 0x000e24000802007f */
[----:B0-----:R-:W-:Y:S05]  /*14560*/  @!P1 BRA `(.L_x_3587) ;  /* 0xfffffffc00f09947 */ /* 0x001fea000383ffff */
[----:B------:R-:W-:Y:S05]  /*14570*/  BRA `(.L_x_3705) ;  /* 0xffffffc4000c7947 */ /* 0x000fea000383ffff */
.L_x_3706:
        /* <DEDUP_REMOVED lines=16> */
.L_x_15965:


//--------------------- .text._ZN7cutlass13device_kernelIN5flash11enable_sm90INS1_16FlashAttnFwdSm90INS1_25CollectiveMainloopFwdSm90ILi2EN4cute5tupleIJNS5_1CILi1EEES8_S8_EEENS6_IJNS7_ILi128EEENS7_ILi96EEENS7_ILi192EEEEEELi192ENS_10bfloat16_tEfNS_4arch4Sm90ELb0ELb0ELb0ELb1ELb1ELb1ELb0ELb1ELb1ELb1ELb1ELb0EEENS1_21CollectiveEpilogueFwdINS6_IJSA_SC_SB_EEES9_SE_SG_Li256ELb1ELb1ELb1ELb0EEENS1_36VarlenDynamicPersistentTileSchedulerILi128ELi96ELi256ELi128ELb1ELb1ELb1ELb0ELb1ELb1EEEEEEEEEvNT_6ParamsE --------------------------
	.section	.text._ZN7cutlass13device_kernelIN5flash11enable_sm90INS1_16FlashAttnFwdSm90INS1_25CollectiveMainloopFwdSm90ILi2EN4cute5tupleIJNS5_1CILi1EEES8_S8_EEENS6_IJNS7_ILi128EEENS7_ILi96EEENS7_ILi192EEEEEELi192ENS_10bfloat16_tEfNS_4arch4Sm90ELb0ELb0ELb0ELb1ELb1ELb1ELb0ELb1ELb1ELb1ELb1ELb0EEENS1_21CollectiveEpilogueFwdINS6_IJSA_SC_SB_EEES9_SE_SG_Li256ELb1ELb1ELb1ELb0EEENS1_36VarlenDynamicPersistentTileSchedulerILi128ELi96ELi256ELi128ELb1ELb1ELb1ELb0ELb1ELb1EEEEEEEEEvNT_6ParamsE,"ax",@progbits
	.align	128
.text._ZN7cutlass13device_kernelIN5flash11enable_sm90INS1_16FlashAttnFwdSm90INS1_25CollectiveMainloopFwdSm90ILi2EN4cute5tupleIJNS5_1CILi1EEES8_S8_EEENS6_IJNS7_ILi128EEENS7_ILi96EEENS7_ILi192EEEEEELi192ENS_10bfloat16_tEfNS_4arch4Sm90ELb0ELb0ELb0ELb1ELb1ELb1ELb0ELb1ELb1ELb1ELb1ELb0EEENS1_21CollectiveEpilogueFwdINS6_IJSA_SC_SB_EEES9_SE_SG_Li256ELb1ELb1ELb1ELb0EEENS1_36VarlenDynamicPersistentTileSchedulerILi128ELi96ELi256ELi128ELb1ELb1ELb1ELb0ELb1ELb1EEEEEEEEEvNT_6ParamsE:
        .type           _ZN7cutlass13device_kernelIN5flash11enable_sm90INS1_16FlashAttnFwdSm90INS1_25CollectiveMainloopFwdSm90ILi2EN4cute5tupleIJNS5_1CILi1EEES8_S8_EEENS6_IJNS7_ILi128EEENS7_ILi96EEENS7_ILi192EEEEEELi192ENS_10bfloat16_tEfNS_4arch4Sm90ELb0ELb0ELb0ELb1ELb1ELb1ELb0ELb1ELb1ELb1ELb1ELb0EEENS1_21CollectiveEpilogueFwdINS6_IJSA_SC_SB_EEES9_SE_SG_Li256ELb1ELb1ELb1ELb0EEENS1_36VarlenDynamicPersistentTileSchedulerILi128ELi96ELi256ELi128ELb1ELb1ELb1ELb0ELb1ELb1EEEEEEEEEvNT_6ParamsE,@function
        .size           _ZN7cutlass13device_kernelIN5flash11enable_sm90INS1_16FlashAttnFwdSm90INS1_25CollectiveMainloopFwdSm90ILi2EN4cute5tupleIJNS5_1CILi1EEES8_S8_EEENS6_IJNS7_ILi128EEENS7_ILi96EEENS7_ILi192EEEEEELi192ENS_10bfloat16_tEfNS_4arch4Sm90ELb0ELb0ELb0ELb1ELb1ELb1ELb0ELb1ELb1ELb1ELb1ELb0EEENS1_21CollectiveEpilogueFwdINS6_IJSA_SC_SB_EEES9_SE_SG_Li256ELb1ELb1ELb1ELb0EEENS1_36VarlenDynamicPersistentTileSchedulerILi128ELi96ELi256ELi128ELb1ELb1ELb1ELb0ELb1ELb1EEEEEEEEEvNT_6ParamsE,(.L_x_15966 - _ZN7cutlass13device_kernelIN5flash11enable_sm90INS1_16FlashAttnFwdSm90INS1_25CollectiveMainloopFwdSm90ILi2EN4cute5tupleIJNS5_1CILi1EEES8_S8_EEENS6_IJNS7_ILi128EEENS7_ILi96EEENS7_ILi192EEEEEELi192ENS_10bfloat16_tEfNS_4arch4Sm90ELb0ELb0ELb0ELb1ELb1ELb1ELb0ELb1ELb1ELb1ELb1ELb0EEENS1_21CollectiveEpilogueFwdINS6_IJSA_SC_SB_EEES9_SE_SG_Li256ELb1ELb1ELb1ELb0EEENS1_36VarlenDynamicPersistentTileSchedulerILi128ELi96ELi256ELi128ELb1ELb1ELb1ELb0ELb1ELb1EEEEEEEEEvNT_6ParamsE)
        .other          _ZN7cutlass13device_kernelIN5flash11enable_sm90INS1_16FlashAttnFwdSm90INS1_25CollectiveMainloopFwdSm90ILi2EN4cute5tupleIJNS5_1CILi1EEES8_S8_EEENS6_IJNS7_ILi128EEENS7_ILi96EEENS7_ILi192EEEEEELi192ENS_10bfloat16_tEfNS_4arch4Sm90ELb0ELb0ELb0ELb1ELb1ELb1ELb0ELb1ELb1ELb1ELb1ELb0EEENS1_21CollectiveEpilogueFwdINS6_IJSA_SC_SB_EEES9_SE_SG_Li256ELb1ELb1ELb1ELb0EEENS1_36VarlenDynamicPersistentTileSchedulerILi128ELi96ELi256ELi128ELb1ELb1ELb1ELb0ELb1ELb1EEEEEEEEEvNT_6ParamsE,@"STO_CUDA_ENTRY STV_DEFAULT"
_ZN7cutlass13device_kernelIN5flash11enable_sm90INS1_16FlashAttnFwdSm90INS1_25CollectiveMainloopFwdSm90ILi2EN4cute5tupleIJNS5_1CILi1EEES8_S8_EEENS6_IJNS7_ILi128EEENS7_ILi96EEENS7_ILi192EEEEEELi192ENS_10bfloat16_tEfNS_4arch4Sm90ELb0ELb0ELb0ELb1ELb1ELb1ELb0ELb1ELb1ELb1ELb1ELb0EEENS1_21CollectiveEpilogueFwdINS6_IJSA_SC_SB_EEES9_SE_SG_Li256ELb1ELb1ELb1ELb0EEENS1_36VarlenDynamicPersistentTileSchedulerILi128ELi96ELi256ELi128ELb1ELb1ELb1ELb0ELb1ELb1EEEEEEEEEvNT_6ParamsE:
[----:B------:R-:W0:Y:S02]  /*0000*/  LDC R1, c[0x0][0x28] ;  /* 0x00000a00ff017b82 */ /* 0x000e240000000800 */
[----:B0-----:R-:W-:Y:S01]  /*0010*/  VIADD R1, R1, 0xfffffee0 ;  /* 0xfffffee001017836 */ /* 0x001fe20000000000 */
[----:B------:R-:W0:Y:S01]  /*0020*/  S2R R0, SR_TID.X ;  /* 0x0000000000007919 */ /* 0x000e220000002100 */
[----:B------:R-:W-:Y:S01]  /*0030*/  ELECT P0, URZ, PT ;  /* 0x00000000003f782f */ /* 0x000fe20003800000 */
[----:B------:R-:W-:Y:S01]  /*0040*/  BSSY B0, `(.L_x_3707) ;  /* 0x000000d000007945 */ /* 0x000fe20003800000 */
[----:B0-----:R-:W-:-:S05]  /*0050*/  SHF.R.U32.HI R2, RZ, 0x5, R0 ;  /* 0x00000005ff027819 */ /* 0x001fca0000011600 */
[----:B------:R-:W0:Y:S02]  /*0060*/  SHFL.IDX PT, R3, R2, RZ, 0x1f ;  /* 0x00001fff02037589 */ /* 0x000e2400000e0000 */
[----:B0-----:R-:W-:-:S13]  /*0070*/  ISETP.EQ.AND P0, PT, R3, RZ, P0 ;  /* 0x000000ff0300720c */ /* 0x001fda0000702270 */
        /* <DEDUP_REMOVED lines=9> */
.L_x_3708:
[----:B------:R-:W-:Y:S05]  /*0110*/  BSYNC B0 ;  /* 0x0000000000007941 */ /* 0x000fea0003800000 */
.L_x_3707:
[----:B------:R-:W-:Y:S01]  /*0120*/  VOTEU.ANY UP0, P0 ;  /* 0x00000000003f7886 */ /* 0x000fe20000000100 */
[----:B------:R-:W0:Y:S01]  /*0130*/  SHFL.IDX PT, R3, R2, RZ, 0x1f ;  /* 0x00001fff02037589 */ /* 0x000e2200000e0000 */
[----:B------:R-:W-:Y:S01]  /*0140*/  UMOV UR4, 0x80 ;  /* 0x0000008000047882 */ /* 0x000fe20000000000 */
[----:B------:R-:W-:Y:S01]  /*0150*/  UMOV UR7, 0x100 ;  /* 0x0000010000077882 */ /* 0x000fe20000000000 */
[----:B------:R-:W-:Y:S01]  /*0160*/  VOTEU.ANY UP1, P0 ;  /* 0x00000000003f7886 */ /* 0x000fe20000020100 */
[----:B------:R-:W1:Y:S01]  /*0170*/  @UP0 S2UR UR8, SR_CgaCtaId ;  /* 0x00000000000809c3 */ /* 0x000e620000008800 */
[----:B------:R-:W-:Y:S01]  /*0180*/  @UP0 UMOV UR6, 0x400 ;  /* 0x0000040000060882 */ /* 0x000fe20000000000 */
[----:B------:R-:W-:-:S04]  /*0190*/  @UP0 UIADD3 UR4, -UR4, 0x100000, URZ ;  /* 0x0010000004040890 */ /* 0x000fc8000fffe13f */
[----:B------:R-:W-:Y:S02]  /*01a0*/  @UP0 USHF.L.U32 UR5, UR4, 0xb, URZ ;  /* 0x0000000b04050899 */ /* 0x000fe4000800063f */
[----:B------:R-:W-:Y:S01]  /*01b0*/  @UP0 USHF.L.U32 UR4, UR4, 0x1, URZ ;  /* 0x0000000104040899 */ /* 0x000fe2000800063f */
[----:B0-----:R-:W-:Y:S02]  /*01c0*/  ISETP.NE.AND P1, PT, R3, RZ, PT ;  /* 0x000000ff0300720c */ /* 0x001fe40003f25270 */
[----:B------:R-:W-:Y:S01]  /*01d0*/  SHF.R.U32.HI R3, RZ, 0x7, R0 ;  /* 0x00000007ff037819 */ /* 0x000fe20000011600 */
[----:B-1----:R-:W-:Y:S02]  /*01e0*/  @UP0 ULEA UR8, UR8, UR6, 0x18 ;  /* 0x0000000608080291 */ /* 0x002fe4000f8ec03f */
[----:B------:R-:W-:-:S04]  /*01f0*/  @UP0 UIADD3 UR6, -UR7, 0x100000, URZ ;  /* 0x0010000007060890 */ /* 0x000fc8000fffe13f */
[----:B------:R-:W-:Y:S02]  /*0200*/  @UP0 USHF.L.U32 UR7, UR6, 0xb, URZ ;  /* 0x0000000b06070899 */ /* 0x000fe4000800063f */
[----:B------:R-:W-:Y:S01]  /*0210*/  @UP0 USHF.L.U32 UR6, UR6, 0x1, URZ ;  /* 0x0000000106060899 */ /* 0x000fe2000800063f */
[----:B------:R-:W-:Y:S01]  /*0220*/  VOTEU.ANY UP0, P0 ;  /* 0x00000000003f7886 */ /* 0x000fe20000000100 */
[----:B------:R-:W0:Y:S04]  /*0230*/  SHFL.IDX PT, R3, R3, RZ, 0x1f ;  /* 0x00001fff03037589 */ /* 0x000e2800000e0000 */
[----:B------:R-:W1:Y:S02]  /*0240*/  FENCE.VIEW.ASYNC.S ;  /* 0x00000000000073c6 */ /* 0x000e640000000000 */
[----:B-1----:R1:W2:Y:S04]  /*0250*/  @UP0 SYNCS.EXCH.64 URZ, [UR8+0x30800], UR4 ;  /* 0x03080004083f05b2 */ /* 0x0022a80008000100 */
[----:B------:R1:W3:Y:S01]  /*0260*/  @UP1 SYNCS.EXCH.64 URZ, [UR8+0x30820], UR6 ;  /* 0x03082006083f15b2 */ /* 0x0002e20008000100 */
[----:B------:R-:W-:Y:S05]  /*0270*/  @P1 BRA `(.L_x_3709) ;  /* 0x0000000000481947 */ /* 0x000fea0003800000 */
[----:B-1----:R-:W1:Y:S01]  /*0280*/  S2UR UR5, SR_CgaCtaId ;  /* 0x00000000000579c3 */ /* 0x002e620000008800 */
[----:B------:R-:W-:Y:S01]  /*0290*/  UMOV UR4, 0x400 ;  /* 0x0000040000047882 */ /* 0x000fe20000000000 */
[----:B------:R-:W-:Y:S01]  /*02a0*/  UMOV UR6, 0x80 ;  /* 0x0000008000067882 */ /* 0x000fe20000000000 */
[----:B------:R-:W-:Y:S01]  /*02b0*/  UMOV UR7, 0x100 ;  /* 0x0000010000077882 */ /* 0x000fe20000000000 */
[----:B------:R-:W-:Y:S01]  /*02c0*/  ELECT P0, URZ, PT ;  /* 0x00000000003f782f */ /* 0x000fe20003800000 */
[----:B-1----:R-:W-:Y:S02]  /*02d0*/  ULEA UR8, UR5, UR4, 0x18 ;  /* 0x0000000405087291 */ /* 0x002fe4000f8ec03f */
[----:B------:R-:W-:-:S04]  /*02e0*/  UIADD3 UR4, -UR6, 0x100000, URZ ;  /* 0x0010000006047890 */ /* 0x000fc8000fffe13f */
[----:B------:R-:W-:Y:S02]  /*02f0*/  USHF.L.U32 UR5, UR4, 0xb, URZ ;  /* 0x0000000b04057899 */ /* 0x000fe4000800063f */
[----:B------:R-:W-:Y:S02]  /*0300*/  USHF.L.U32 UR4, UR4, 0x1, URZ ;  /* 0x0000000104047899 */ /* 0x000fe4000800063f */
[----:B------:R-:W-:-:S04]  /*0310*/  UIADD3 UR6, -UR7, 0x100000, URZ ;  /* 0x0010000007067890 */ /* 0x000fc8000fffe13f */
[----:B------:R-:W-:Y:S02]  /*0320*/  USHF.L.U32 UR7, UR6, 0xb, URZ ;  /* 0x0000000b06077899 */ /* 0x000fe4000800063f */
[----:B------:R-:W-:Y:S01]  /*0330*/  USHF.L.U32 UR6, UR6, 0x1, URZ ;  /* 0x0000000106067899 */ /* 0x000fe2000800063f */
[----:B------:R-:W1:Y:S03]  /*0340*/  FENCE.VIEW.ASYNC.S ;  /* 0x00000000000073c6 */ /* 0x000e660000000000 */
[----:B-1----:R4:W1:Y:S08]  /*0350*/  SYNCS.EXCH.64 URZ, [UR8+0x30830], UR4 ;  /* 0x03083004083f75b2 */ /* 0x0028700008000100 */
[----:B------:R4:W0:Y:S01]  /*0360*/  SYNCS.EXCH.64 URZ, [UR8+0x30840], UR6 ;  /* 0x03084006083f75b2 */ /* 0x0008220008000100 */
[----:B------:R4:W0:Y:S01]  /*0370*/  SYNCS.EXCH.64 URZ, [UR8+0x30838], UR4 ;  /* 0x03083804083f75b2 */ /* 0x0008220008000100 */
[----:B------:R4:W0:Y:S02]  /*0380*/  SYNCS.EXCH.64 URZ, [UR8+0x30848], UR6 ;  /* 0x03084806083f75b2 */ /* 0x0008240008000100 */
[----:B----4-:R-:W-:Y:S01]  /*0390*/  NOP ;  /* 0x0000000000007918 */ /* 0x010fe20000000000 */
.L_x_3709:
[----:B------:R-:W4:Y:S01]  /*03a0*/  SHFL.IDX PT, R4, R2, RZ, 0x1f ;  /* 0x00001fff02047589 */ /* 0x000f2200000e0000 */
[----:B------:R-:W-:Y:S01]  /*03b0*/  NOP ;  /* 0x0000000000007918 */ /* 0x000fe20000000000 */
[----:B----4-:R-:W-:-:S13]  /*03c0*/  ISETP.NE.AND P0, PT, R4, RZ, PT ;  /* 0x000000ff0400720c */ /* 0x010fda0003f05270 */
        /* <DEDUP_REMOVED lines=19> */
.L_x_3710:
[----:B------:R-:W4:Y:S01]  /*0500*/  SHFL.IDX PT, R4, R2, RZ, 0x1f ;  /* 0x00001fff02047589 */ /* 0x000f2200000e0000 */
[----:B------:R-:W-:Y:S01]  /*0510*/  NOP ;  /* 0x0000000000007918 */ /* 0x000fe20000000000 */
[----:B----4-:R-:W-:-:S13]  /*0520*/  ISETP.NE.AND P0, PT, R4, RZ, PT ;  /* 0x000000ff0400720c */ /* 0x010fda0003f05270 */
[----:B------:R-:W-:Y:S05]  /*0530*/  @P0 BRA `(.L_x_3711) ;  /* 0x0000000000380947 */ /* 0x000fea0003800000 */
[----:B-1----:R-:W1:Y:S01]  /*0540*/  S2UR UR5, SR_CgaCtaId ;  /* 0x00000000000579c3 */ /* 0x002e620000008800 */
[----:B------:R-:W-:Y:S01]  /*0550*/  UMOV UR4, 0x400 ;  /* 0x0000040000047882 */ /* 0x000fe20000000000 */
[----:B------:R-:W-:Y:S01]  /*0560*/  UMOV UR7, 0x80 ;  /* 0x0000008000077882 */ /* 0x000fe20000000000 */
[----:B------:R-:W-:Y:S01]  /*0570*/  ELECT P0, URZ, PT ;  /* 0x00000000003f782f */ /* 0x000fe20003800000 */
[----:B-1----:R-:W-:Y:S02]  /*0580*/  ULEA UR6, UR5, UR4, 0x18 ;  /* 0x0000000405067291 */ /* 0x002fe4000f8ec03f */
[----:B------:R-:W-:-:S04]  /*0590*/  UIADD3 UR4, -UR7, 0x100000, URZ ;  /* 0x0010000007047890 */ /* 0x000fc8000fffe13f */
[----:B------:R-:W-:Y:S02]  /*05a0*/  USHF.L.U32 UR5, UR4, 0xb, URZ ;  /* 0x0000000b04057899 */ /* 0x000fe4000800063f */
[----:B------:R-:W-:Y:S01]  /*05b0*/  USHF.L.U32 UR4, UR4, 0x1, URZ ;  /* 0x0000000104047899 */ /* 0x000fe2000800063f */
[----:B------:R-:W1:Y:S11]  /*05c0*/  FENCE.VIEW.ASYNC.S ;  /* 0x00000000000073c6 */ /* 0x000e760000000000 */
[----:B-1----:R4:W1:Y:S01]  /*05d0*/  SYNCS.EXCH.64 URZ, [UR6+0x30870], UR4 ;  /* 0x03087004063f75b2 */ /* 0x0028620008000100 */
[----:B------:R4:W0:Y:S01]  /*05e0*/  SYNCS.EXCH.64 URZ, [UR6+0x30880], UR4 ;  /* 0x03088004063f75b2 */ /* 0x0008220008000100 */
[----:B------:R4:W0:Y:S01]  /*05f0*/  SYNCS.EXCH.64 URZ, [UR6+0x30878], UR4 ;  /* 0x03087804063f75b2 */ /* 0x0008220008000100 */
[----:B------:R4:W0:Y:S02]  /*0600*/  SYNCS.EXCH.64 URZ, [UR6+0x30888], UR4 ;  /* 0x03088804063f75b2 */ /* 0x0008240008000100 */
[----:B----4-:R-:W-:Y:S01]  /*0610*/  NOP ;  /* 0x0000000000007918 */ /* 0x010fe20000000000 */
.L_x_3711:
        /* <DEDUP_REMOVED lines=22> */
.L_x_3712:
        /* <DEDUP_REMOVED lines=22> */
.L_x_3713:
[----:B0-----:R-:W-:Y:S01]  /*08e0*/  ISETP.NE.AND P0, PT, R3, RZ, PT ;  /* 0x000000ff0300720c */ /* 0x001fe20003f05270 */
[----:B------:R-:W-:Y:S01]  /*08f0*/  IMAD.MOV.U32 R3, RZ, RZ, 0x1 ;  /* 0x00000001ff037424 */ /* 0x000fe200078e00ff */
[----:B------:R-:W-:Y:S01]  /*0900*/  NOP ;  /* 0x0000000000007918 */ /* 0x000fe20000000000 */
[----:B------:R-:W-:Y:S01]  /*0910*/  ULDC.64 UR48, c[0x0][0x208] ;  /* 0x0000820000307ab9 */ /* 0x000fe20000000a00 */
[----:B------:R-:W-:Y:S02]  /*0920*/  BSSY B9, `(.L_x_3714) ;  /* 0x00021ce000097945 */ /* 0x000fe40003800000 */
[----:B------:R-:W-:-:S05]  /*0930*/  SEL R3, R3, 0x2, !P0 ;  /* 0x0000000203037807 */ /* 0x000fca0004000000 */
[----:B------:R0:W-:Y:S01]  /*0940*/  STL [R1+0x18], R3 ;  /* 0x0000180301007387 */ /* 0x0001e20000100800 */
[----:B-123--:R-:W-:Y:S06]  /*0950*/  BAR.SYNC.DEFER_BLOCKING 0x0 ;  /* 0x0000000000007b1d */ /* 0x00efec0000010000 */
[----:B------:R-:W-:Y:S05]  /*0960*/  @!P0 BRA `(.L_x_3715) ;  /* 0x000001a800408947 */ /* 0x000fea0003800000 */
.L_x_3716:
        /* <DEDUP_REMOVED lines=10> */
[----:B------:R-:W-:-:S05]  /*0a10*/  LEA R18, R223, R18, 0x18 ;  /* 0x00000012df127211 */ /* 0x000fca00078ec0ff */
[----:B------:R-:W1:Y:S01]  /*0a20*/  LDS.128 R136, [R18+0x308d0] ;  /* 0x0308d00012887984 */ /* 0x000e620000000c00 */
[----:B------:R-:W-:Y:S06]  /*0a30*/  BAR.ARV 0x4, 0x180 ;  /* 0x0106000000007b1d */ /* 0x000fec0000002000 */
[----:B-1----:R-:W-:-:S13]  /*0a40*/  ISETP.GE.AND P0, PT, R139, UR4, PT ;  /* 0x000000048b007c0c */ /* 0x002fda000bf06270 */
[----:B------:R-:W-:Y:S05]  /*0a50*/  @P0 BRA `(.L_x_3717) ;  /* 0x0000021800e80947 */ /* 0x000fea0003800000 */
[----:B------:R-:W2:Y:S01]  /*0a60*/  LDL.LU R15, [R1+0x18] ;  /* 0x00001800010f7983 */ /* 0x000ea20000300800 */
[----:B------:R-:W-:Y:S02]  /*0a70*/  VIADD R0, R0, 0xffffff80 ;  /* 0xffffff8000007836 */ /* 0x000fe40000000000 */
[----:B------:R-:W-:Y:S02]  /*0a80*/  VIADD R229, R18, 0x12400 ;  /* 0x0001240012e57836 */ /* 0x000fe40000000000 */
[----:B------:R-:W-:Y:S01]  /*0a90*/  IMAD.MOV.U32 R228, RZ, RZ, RZ ;  /* 0x000000ffffe47224 */ /* 0x000fe200078e00ff */
[----:B0-----:R-:W-:Y:S01]  /*0aa0*/  SHF.R.S32.HI R3, RZ, 0x1f, R0 ;  /* 0x0000001fff037819 */ /* 0x001fe20000011400 */
[----:B------:R-:W-:Y:S02]  /*0ab0*/  IMAD.MOV.U32 R19, RZ, RZ, RZ ;  /* 0x000000ffff137224 */ /* 0x000fe400078e00ff */
[----:B------:R-:W-:Y:S01]  /*0ac0*/  IMAD.MOV.U32 R204, RZ, RZ, RZ ;  /* 0x000000ffffcc7224 */ /* 0x000fe200078e00ff */
[CC--:B------:R-:W-:Y:S01]  /*0ad0*/  LEA.HI R2, R3.reuse, R0.reuse, RZ, 0x7 ;  /* 0x0000000003027211 */ /* 0x0c0fe200078f38ff */
[----:B------:R-:W-:Y:S01]  /*0ae0*/  IMAD.MOV.U32 R220, RZ, RZ, RZ ;  /* 0x000000ffffdc7224 */ /* 0x000fe200078e00ff */
[----:B------:R-:W-:Y:S01]  /*0af0*/  LEA.HI R4, R3, R0, RZ, 0x4 ;  /* 0x0000000003047211 */ /* 0x000fe200078f20ff */
[----:B------:R-:W-:Y:S01]  /*0b00*/  IMAD.MOV.U32 R211, RZ, RZ, RZ ;  /* 0x000000ffffd37224 */ /* 0x000fe200078e00ff */
[----:B------:R-:W-:-:S02]  /*0b10*/  LOP3.LUT R5, R2, 0xffffff80, RZ, 0xc0, !PT ;  /* 0xffffff8002057812 */ /* 0x000fc400078ec0ff */
[----:B------:R-:W-:-:S03]  /*0b20*/  SHF.R.S32.HI R7, RZ, 0x4, R4 ;  /* 0x00000004ff077819 */ /* 0x000fc60000011404 */
[----:B------:R-:W-:Y:S01]  /*0b30*/  IMAD.IADD R14, R0, 0x1, -R5 ;  /* 0x00000001000e7824 */ /* 0x000fe200078e0a05 */
[----:B------:R-:W-:-:S04]  /*0b40*/  LEA.HI R5, R4, R7, RZ, 0x1 ;  /* 0x0000000704057211 */ /* 0x000fc800078f08ff */
[----:B------:R-:W-:Y:S01]  /*0b50*/  SHF.R.S32.HI R9, RZ, 0x1f, R14 ;  /* 0x0000001fff097819 */ /* 0x000fe2000001140e */
[----:B------:R-:W-:Y:S01]  /*0b60*/  STL [R1+0xa8], R14 ;  /* 0x0000a80e01007387 */ /* 0x000fe20000100800 */
[----:B------:R-:W-:Y:S02]  /*0b70*/  LOP3.LUT R6, R5, 0x1ffffffe, RZ, 0xc0, !PT ;  /* 0x1ffffffe05067812 */ /* 0x000fe400078ec0ff */
[----:B------:R-:W-:Y:S02]  /*0b80*/  LEA.HI R10, R9, R14, RZ, 0x2 ;  /* 0x0000000e090a7211 */ /* 0x000fe400078f10ff */
[----:B------:R-:W-:Y:S01]  /*0b90*/  SHF.R.S32.HI R5, RZ, 0x7, R2 ;  /* 0x00000007ff057819 */ /* 0x000fe20000011402 */
[----:B------:R-:W-:Y:S01]  /*0ba0*/  IMAD.IADD R7, R7, 0x1, -R6 ;  /* 0x0000000107077824 */ /* 0x000fe200078e0a06 */
[--C-:B------:R-:W-:Y:S02]  /*0bb0*/  SHF.R.S32.HI R8, RZ, 0x2, R10.reuse ;  /* 0x00000002ff087819 */ /* 0x100fe4000001140a */
[----:B------:R-:W-:-:S02]  /*0bc0*/  SHF.R.S32.HI R11, RZ, 0x1f, R10 ;  /* 0x0000001fff0b7819 */ /* 0x000fc4000001140a */
[----:B------:R-:W-:Y:S02]  /*0bd0*/  LEA.HI R6, R3, R0, RZ, 0x5 ;  /* 0x0000000003067211 */ /* 0x000fe400078f28ff */
[----:B------:R-:W-:Y:S02]  /*0be0*/  LEA.HI R11, R11, R8, RZ, 0x3 ;  /* 0x000000080b0b7211 */ /* 0x000fe400078f18ff */
[----:B------:R-:W-:Y:S02]  /*0bf0*/  LEA.HI R9, R9, R14, RZ, 0x5 ;  /* 0x0000000e09097211 */ /* 0x000fe400078f28ff */
[----:B------:R-:W-:Y:S02]  /*0c00*/  LOP3.LUT R11, R11, 0xfffffff8, RZ, 0xc0, !PT ;  /* 0xfffffff80b0b7812 */ /* 0x000fe400078ec0ff */
[----:B------:R-:W-:Y:S02]  /*0c10*/  SHF.R.S32.HI R6, RZ, 0x5, R6 ;  /* 0x00000005ff067819 */ /* 0x000fe40000011406 */
[----:B------:R-:W-:Y:S01]  /*0c20*/  LOP3.LUT R10, R10, 0x7ffffffc, RZ, 0xc0, !PT ;  /* 0x7ffffffc0a0a7812 */ /* 0x000fe200078ec0ff */
[----:B------:R-:W-:Y:S01]  /*0c30*/  IMAD.IADD R12, R8, 0x1, -R11 ;  /* 0x00000001080c7824 */ /* 0x000fe200078e0a0b */
[----:B------:R-:W-:Y:S01]  /*0c40*/  LEA.HI R8, R2, R5, RZ, 0x1 ;  /* 0x0000000502087211 */ /* 0x000fe200078f08ff */
[----:B------:R-:W-:Y:S01]  /*0c50*/  IMAD.SHL.U32 R218, R6, 0x200, RZ ;  /* 0x0000020006da7824 */ /* 0x000fe200078e00ff */
[----:B------:R-:W-:Y:S01]  /*0c60*/  LEA.HI R2, R3, R0, RZ, 0x2 ;  /* 0x0000000003027211 */ /* 0x000fe200078f10ff */
[----:B------:R-:W-:Y:S01]  /*0c70*/  IMAD.IADD R10, R14, 0x1, -R10 ;  /* 0x000000010e0a7824 */ /* 0x000fe200078e0a0a */
[----:B------:R-:W-:-:S02]  /*0c80*/  LOP3.LUT R3, R4, 0x3fffff0, RZ, 0xc0, !PT ;  /* 0x03fffff004037812 */ /* 0x000fc400078ec0ff */
[----:B------:R-:W-:Y:S01]  /*0c90*/  LOP3.LUT R8, R8, 0x3fffffe, RZ, 0xc0, !PT ;  /* 0x03fffffe08087812 */ /* 0x000fe200078ec0ff */
[----:B------:R-:W-:Y:S01]  /*0ca0*/  IMAD.SHL.U32 R35, R10, 0x2, RZ ;  /* 0x000000020a237824 */ /* 0x000fe200078e00ff */
[----:B------:R-:W-:Y:S01]  /*0cb0*/  SHF.R.S32.HI R9, RZ, 0x5, R9 ;  /* 0x00000005ff097819 */ /* 0x000fe20000011409 */
[----:B------:R-:W-:Y:S01]  /*0cc0*/  IMAD.IADD R3, R0, 0x1, -R3 ;  /* 0x0000000100037824 */ /* 0x000fe200078e0a03 */
[----:B------:R-:W-:Y:S01]  /*0cd0*/  SHF.R.S32.HI R203, RZ, 0x2, R2 ;  /* 0x00000002ffcb7819 */ /* 0x000fe20000011402 */
[----:B------:R-:W-:Y:S01]  /*0ce0*/  IMAD.IADD R8, R5, 0x1, -R8 ;  /* 0x0000000105087824 */ /* 0x000fe200078e0a08 */
[----:B------:R-:W-:Y:S01]  /*0cf0*/  LOP3.LUT R5, R2, 0xfffffffc, RZ, 0xc0, !PT ;  /* 0xfffffffc02057812 */ /* 0x000fe200078ec0ff */
[----:B------:R-:W-:Y:S01]  /*0d00*/  IMAD R4, R6, 0x10, R3 ;  /* 0x0000001006047824 */ /* 0x000fe200078e0203 */
[----:B------:R-:W-:Y:S01]  /*0d10*/  SHF.R.S32.HI R2, RZ, 0x1f, R2 ;  /* 0x0000001fff027819 */ /* 0x000fe20000011402 */
[----:B------:R-:W-:Y:S01]  /*0d20*/  IMAD R9, R9, 0x10, R12 ;  /* 0x0000001009097824 */ /* 0x000fe200078e020c */
[----:B------:R-:W-:Y:S01]  /*0d30*/  IADD3 R12, R35, 0x80, RZ ;  /* 0x00000080230c7810 */ /* 0x000fe20007ffe0ff */
[----:B------:R-:W-:Y:S01]  /*0d40*/  IMAD.IADD R5, R0, 0x1, -R5 ;  /* 0x0000000100057824 */ /* 0x000fe200078e0a05 */
[----:B------:R-:W-:Y:S01]  /*0d50*/  LEA.HI R2, R2, R203, RZ, 0x3 ;  /* 0x000000cb02027211 */ /* 0x000fe200078f18ff */
[----:B------:R-:W-:-:S02]  /*0d60*/  IMAD R4, R4, 0x8, R7 ;  /* 0x0000000804047824 */ /* 0x000fc400078e0207 */
[----:B------:R-:W-:Y:S01]  /*0d70*/  IMAD R13, R8, 0x40, R9 ;  /* 0x00000040080d7824 */ /* 0x000fe200078e0209 */
[C---:B------:R-:W-:Y:S01]  /*0d80*/  LEA.HI R0, R5.reuse, R5, RZ, 0x1 ;  /* 0x0000000505007211 */ /* 0x040fe200078f08ff */
[----:B------:R-:W-:Y:S01]  /*0d90*/  IMAD.SHL.U32 R196, R5, 0x4, RZ ;  /* 0x0000000405c47824 */ /* 0x000fe200078e00ff */
[----:B------:R-:W-:Y:S01]  /*0da0*/  LOP3.LUT R2, R2, 0xfffffff8, RZ, 0xc0, !PT ;  /* 0xfffffff802027812 */ /* 0x000fe200078ec0ff */
[----:B------:R-:W-:Y:S01]  /*0db0*/  VIADD R7, R203, 0x40 ;  /* 0x00000040cb077836 */ /* 0x000fe20000000000 */
[----:B------:R-:W-:Y:S01]  /*0dc0*/  STL [R1+0x108], R13 ;  /* 0x0001080d01007387 */ /* 0x000fe20000100800 */
[----:B------:R-:W-:Y:S01]  /*0dd0*/  IMAD.SHL.U32 R4, R4, 0x8, RZ ;  /* 0x0000000804047824 */ /* 0x000fe200078e00ff */
[----:B------:R-:W-:Y:S01]  /*0de0*/  IADD3 R206, R196, 0x40, RZ ;  /* 0x00000040c4ce7810 */ /* 0x000fe20007ffe0ff */
[C---:B------:R-:W-:Y:S01]  /*0df0*/  VIADD R34, R35.reuse, 0x8 ;  /* 0x0000000823227836 */ /* 0x040fe20000000000 */
[----:B------:R-:W-:Y:S01]  /*0e00*/  SHF.R.S32.HI R3, RZ, 0x1f, R7 ;  /* 0x0000001fff037819 */ /* 0x000fe20000011407 */
[C---:B------:R-:W-:Y:S01]  /*0e10*/  VIADD R33, R35.reuse, 0x10 ;  /* 0x0000001023217836 */ /* 0x040fe20000000000 */
[----:B------:R0:W-:Y:S01]  /*0e20*/  STL [R1+0x110], R4 ;  /* 0x0001100401007387 */ /* 0x0001e20000100800 */
[----:B------:R-:W-:Y:S01]  /*0e30*/  VIADD R32, R35, 0x18 ;  /* 0x0000001823207836 */ /* 0x000fe20000000000 */
[----:B------:R-:W-:Y:S01]  /*0e40*/  LEA.HI R3, R3, R7, RZ, 0x3 ;  /* 0x0000000703037211 */ /* 0x000fe200078f18ff */
[----:B------:R-:W-:Y:S01]  /*0e50*/  VIADD R31, R35, 0x20 ;  /* 0x00000020231f7836 */ /* 0x000fe20000000000 */
[----:B------:R-:W-:Y:S01]  /*0e60*/  STL [R1+0x44], R35 ;  /* 0x0000442301007387 */ /* 0x000fe20000100800 */
[----:B------:R-:W-:Y:S01]  /*0e70*/  IMAD.SHL.U32 R205, R7, 0x40, RZ ;  /* 0x0000004007cd7824 */ /* 0x000fe200078e00ff */
[----:B------:R-:W-:Y:S01]  /*0e80*/  LOP3.LUT R0, R0, 0x1ffffffe, RZ, 0xc0, !PT ;  /* 0x1ffffffe00007812 */ /* 0x000fe200078ec0ff */
[----:B------:R-:W-:Y:S01]  /*0e90*/  VIADD R30, R35, 0x28 ;  /* 0x00000028231e7836 */ /* 0x000fe20000000000 */
[----:B------:R-:W-:Y:S01]  /*0ea0*/  STL [R1+0xa0], R34 ;  /* 0x0000a02201007387 */ /* 0x000fe20000100800 */
[C---:B------:R-:W-:Y:S01]  /*0eb0*/  VIADD R207, R196.reuse, 0x20 ;  /* 0x00000020c4cf7836 */ /* 0x040fe20000000000 */
[----:B------:R-:W-:Y:S01]  /*0ec0*/  LOP3.LUT R205, R205, 0x1c0, RZ, 0xc0, !PT ;  /* 0x000001c0cdcd7812 */ /* 0x000fe200078ec0ff */
[C---:B------:R-:W-:Y:S01]  /*0ed0*/  VIADD R29, R35.reuse, 0x30 ;  /* 0x00000030231d7836 */ /* 0x040fe20000000000 */
[----:B------:R-:W-:Y:S01]  /*0ee0*/  STL [R1+0x9c], R33 ;  /* 0x00009c2101007387 */ /* 0x000fe20000100800 */
[C---:B------:R-:W-:Y:S01]  /*0ef0*/  VIADD R28, R35.reuse, 0x38 ;  /* 0x00000038231c7836 */ /* 0x040fe20000000000 */
[----:B------:R-:W-:Y:S01]  /*0f00*/  SHF.R.S32.HI R10, RZ, 0x1f, R30 ;  /* 0x0000001fff0a7819 */ /* 0x000fe2000001141e */
[----:B------:R-:W-:Y:S01]  /*0f10*/  IMAD.IADD R193, R196, 0x1, R206 ;  /* 0x00000001c4c17824 */ /* 0x000fe200078e02ce */
[----:B------:R-:W-:Y:S01]  /*0f20*/  STL [R1+0x98], R32 ;  /* 0x0000982001007387 */ /* 0x000fe20000100800 */
[----:B------:R-:W-:-:S02]  /*0f30*/  VIADD R27, R35, 0x40 ;  /* 0x00000040231b7836 */ /* 0x000fc40000000000 */
[C---:B------:R-:W-:Y:S01]  /*0f40*/  VIADD R26, R35.reuse, 0x48 ;  /* 0x00000048231a7836 */ /* 0x040fe20000000000 */
[----:B------:R-:W-:Y:S01]  /*0f50*/  STL [R1+0x94], R31 ;  /* 0x0000941f01007387 */ /* 0x000fe20000100800 */
[----:B------:R-:W-:Y:S01]  /*0f60*/  IMAD.IADD R194, R196, 0x1, R207 ;  /* 0x00000001c4c27824 */ /* 0x000fe200078e02cf */
[----:B0-----:R-:W-:Y:S01]  /*0f70*/  SHF.R.S32.HI R4, RZ, 0x1f, R193 ;  /* 0x0000001fff047819 */ /* 0x001fe200000114c1 */
[C---:B------:R-:W-:Y:S01]  /*0f80*/  VIADD R25, R35.reuse, 0x50 ;  /* 0x0000005023197836 */ /* 0x040fe20000000000 */
[----:B------:R-:W-:Y:S01]  /*0f90*/  STL [R1+0x90], R30 ;  /* 0x0000901e01007387 */ /* 0x000fe20000100800 */
[C---:B------:R-:W-:Y:S01]  /*0fa0*/  VIADD R24, R35.reuse, 0x58 ;  /* 0x0000005823187836 */ /* 0x040fe20000000000 */
[----:B------:R-:W-:Y:S01]  /*0fb0*/  LEA.HI R4, R4, R193, RZ, 0x3 ;  /* 0x000000c104047211 */ /* 0x000fe200078f18ff */
[----:B------:R-:W-:Y:S01]  /*0fc0*/  VIADD R21, R35, 0x60 ;  /* 0x0000006023157836 */ /* 0x000fe20000000000 */
[----:B------:R-:W-:Y:S01]  /*0fd0*/  STL [R1+0x8c], R29 ;  /* 0x00008c1d01007387 */ /* 0x000fe20000100800 */
[----:B------:R-:W-:Y:S01]  /*0fe0*/  IMAD.SHL.U32 R219, R3, 0x40, RZ ;  /* 0x0000004003db7824 */ /* 0x000fe200078e00ff */
[----:B------:R-:W-:Y:S01]  /*0ff0*/  SHF.R.U32.HI R3, RZ, 0x3, R205 ;  /* 0x00000003ff037819 */ /* 0x000fe200000116cd */
[C---:B------:R-:W-:Y:S01]  /*1000*/  VIADD R20, R35.reuse, 0x68 ;  /* 0x0000006823147836 */ /* 0x040fe20000000000 */
[----:B------:R-:W-:Y:S01]  /*1010*/  STL [R1+0x88], R28 ;  /* 0x0000881c01007387 */ /* 0x000fe20000100800 */
[----:B------:R-:W-:Y:S01]  /*1020*/  SHF.R.S32.HI R3, RZ, 0x1f, R194 ;  /* 0x0000001fff037819 */ /* 0x000fe200000114c2 */
[C---:B------:R-:W-:Y:S01]  /*1030*/  VIADD R14, R35.reuse, 0x78 ;  /* 0x00000078230e7836 */ /* 0x040fe20000000000 */
[----:B------:R-:W-:Y:S01]  /*1040*/  SHF.R.S32.HI R199, RZ, 0x3, R4 ;  /* 0x00000003ffc77819 */ /* 0x000fe20000011404 */
[----:B------:R-:W-:Y:S01]  /*1050*/  STL [R1+0x84], R27 ;  /* 0x0000841b01007387 */ /* 0x000fe20000100800 */
[----:B------:R-:W-:Y:S01]  /*1060*/  VIADD R11, R35, 0x88 ;  /* 0x00000088230b7836 */ /* 0x000fe20000000000 */
[----:B------:R-:W-:Y:S01]  /*1070*/  LEA.HI R3, R3, R194, RZ, 0x3 ;  /* 0x000000c203037211 */ /* 0x000fe200078f18ff */
[----:B------:R-:W-:Y:S01]  /*1080*/  IMAD.IADD R2, R203, 0x1, -R2 ;  /* 0x00000001cb027824 */ /* 0x000fe200078e0a02 */
[----:B------:R-:W-:Y:S01]  /*1090*/  STL [R1+0x80], R26 ;  /* 0x0000801a01007387 */ /* 0x000fe20000100800 */
[C---:B------:R-:W-:Y:S01]  /*10a0*/  VIADD R9, R35.reuse, 0x90 ;  /* 0x0000009023097836 */ /* 0x040fe20000000000 */
[----:B------:R-:W-:Y:S01]  /*10b0*/  SHF.R.S32.HI R4, RZ, 0x1f, R34 ;  /* 0x0000001fff047819 */ /* 0x000fe20000011422 */
[C---:B------:R-:W-:Y:S01]  /*10c0*/  VIADD R8, R35.reuse, 0x98 ;  /* 0x0000009823087836 */ /* 0x040fe20000000000 */
[----:B------:R-:W-:Y:S01]  /*10d0*/  STL [R1+0x7c], R25 ;  /* 0x00007c1901007387 */ /* 0x000fe20000100800 */
[C---:B------:R-:W-:Y:S01]  /*10e0*/  VIADD R7, R35.reuse, 0xa0 ;  /* 0x000000a023077836 */ /* 0x040fe20000000000 */
[----:B------:R-:W-:Y:S01]  /*10f0*/  SHF.R.S32.HI R198, RZ, 0x3, R3 ;  /* 0x00000003ffc67819 */ /* 0x000fe20000011403 */
[----:B------:R-:W-:Y:S01]  /*1100*/  VIADD R6, R35, 0xa8 ;  /* 0x000000a823067836 */ /* 0x000fe20000000000 */
[----:B------:R-:W-:Y:S01]  /*1110*/  STL [R1+0x78], R24 ;  /* 0x0000781801007387 */ /* 0x000fe20000100800 */
[C---:B------:R-:W-:Y:S01]  /*1120*/  IMAD.SHL.U32 R16, R5.reuse, 0x8, RZ ;  /* 0x0000000805107824 */ /* 0x040fe200078e00ff */
[----:B------:R-:W-:Y:S01]  /*1130*/  SHF.R.S32.HI R3, RZ, 0x1f, R33 ;  /* 0x0000001fff037819 */ /* 0x000fe20000011421 */
[----:B------:R-:W-:Y:S01]  /*1140*/  IMAD.IADD R0, R5, 0x1, -R0 ;  /* 0x0000000105007824 */ /* 0x000fe200078e0a00 */
[----:B------:R-:W-:Y:S01]  /*1150*/  STL [R1+0x74], R21 ;  /* 0x0000741501007387 */ /* 0x000fe20000100800 */
[----:B------:R-:W-:Y:S01]  /*1160*/  IMAD.SHL.U32 R2, R2, 0x40, RZ ;  /* 0x0000004002027824 */ /* 0x000fe200078e00ff */
[----:B------:R-:W-:Y:S01]  /*1170*/  SHF.R.S32.HI R17, RZ, 0x1f, R16 ;  /* 0x0000001fff117819 */ /* 0x000fe20000011410 */
[C---:B------:R-:W-:Y:S01]  /*1180*/  VIADD R5, R35.reuse, 0xb0 ;  /* 0x000000b023057836 */ /* 0x040fe20000000000 */
[----:B------:R-:W-:Y:S01]  /*1190*/  STL [R1+0x70], R20 ;  /* 0x0000701401007387 */ /* 0x000fe20000100800 */
[----:B------:R-:W-:Y:S01]  /*11a0*/  IMAD R0, R0, 0x8, R13 ;  /* 0x0000000800007824 */ /* 0x000fe200078e020d */
[----:B------:R-:W-:Y:S01]  /*11b0*/  LOP3.LUT R216, R2, 0x1c0, RZ, 0xc0, !PT ;  /* 0x000001c002d87812 */ /* 0x000fe200078ec0ff */
[----:B------:R-:W-:Y:S01]  /*11c0*/  VIADD R2, R35, 0xb8 ;  /* 0x000000b823027836 */ /* 0x000fe20000000000 */
[----:B------:R-:W-:Y:S01]  /*11d0*/  LOP3.LUT R219, R219, 0xfffffe00, RZ, 0xc0, !PT ;  /* 0xfffffe00dbdb7812 */ /* 0x000fe200078ec0ff */
[C---:B------:R-:W-:Y:S01]  /*11e0*/  VIADD R23, R16.reuse, 0x60 ;  /* 0x0000006010177836 */ /* 0x040fe20000000000 */
[----:B------:R-:W-:Y:S01]  /*11f0*/  SHF.R.U32.HI R217, RZ, 0x3, R216 ;  /* 0x00000003ffd97819 */ /* 0x000fe200000116d8 */
[----:B------:R-:W-:-:S02]  /*1200*/  VIADD R22, R16, 0x80 ;  /* 0x0000008010167836 */ /* 0x000fc40000000000 */
[----:B------:R-:W-:Y:S01]  /*1210*/  VIADD R192, R16, 0xa0 ;  /* 0x000000a010c07836 */ /* 0x000fe20000000000 */
[----:B------:R-:W-:Y:S01]  /*1220*/  SHF.R.S32.HI R202, RZ, 0x1f, R23 ;  /* 0x0000001fffca7819 */ /* 0x000fe20000011417 */
[C---:B------:R-:W-:Y:S01]  /*1230*/  VIADD R209, R196.reuse, 0x10 ;  /* 0x00000010c4d17836 */ /* 0x040fe20000000000 */
[----:B------:R-:W-:Y:S01]  /*1240*/  SHF.R.S32.HI R201, RZ, 0x1f, R22 ;  /* 0x0000001fffc97819 */ /* 0x000fe20000011416 */
[C---:B------:R-:W-:Y:S01]  /*1250*/  VIADD R208, R196.reuse, 0x30 ;  /* 0x00000030c4d07836 */ /* 0x040fe20000000000 */
[----:B------:R-:W-:Y:S01]  /*1260*/  SHF.R.S32.HI R200, RZ, 0x1f, R192 ;  /* 0x0000001fffc87819 */ /* 0x000fe200000114c0 */
[----:B------:R-:W-:Y:S01]  /*1270*/  VIADD R210, R196, 0x50 ;  /* 0x00000050c4d27836 */ /* 0x000fe20000000000 */
[----:B--2---:R-:W-:Y:S01]  /*1280*/  LOP3.LUT R214, R15, 0x1, RZ, 0xfc, !PT ;  /* 0x000000010fd67812 */ /* 0x004fe200078efcff */
[----:B------:R-:W-:-:S05]  /*1290*/  VIADD R15, R35, 0x70 ;  /* 0x00000070230f7836 */ /* 0x000fca0000000000 */
[----:B------:R-:W-:Y:S04]  /*12a0*/  STL [R1+0x6c], R15 ;  /* 0x00006c0f01007387 */ /* 0x000fe80000100800 */
[----:B------:R-:W-:Y:S04]  /*12b0*/  STL [R1+0x68], R14 ;  /* 0x0000680e01007387 */ /* 0x000fe80000100800 */
[----:B------:R-:W-:Y:S04]  /*12c0*/  STL [R1+0x64], R12 ;  /* 0x0000640c01007387 */ /* 0x000fe80000100800 */
[----:B------:R-:W-:Y:S04]  /*12d0*/  STL [R1+0x60], R11 ;  /* 0x0000600b01007387 */ /* 0x000fe80000100800 */
[----:B------:R-:W-:Y:S04]  /*12e0*/  STL [R1+0x5c], R9 ;  /* 0x00005c0901007387 */ /* 0x000fe80000100800 */
[----:B------:R-:W-:Y:S04]  /*12f0*/  STL [R1+0x58], R8 ;  /* 0x0000580801007387 */ /* 0x000fe80000100800 */
[----:B------:R0:W-:Y:S04]  /*1300*/  STL [R1+0x54], R7 ;  /* 0x0000540701007387 */ /* 0x0001e80000100800 */
[----:B------:R-:W-:Y:S04]  /*1310*/  STL [R1+0x50], R6 ;  /* 0x0000500601007387 */ /* 0x000fe80000100800 */
[----:B------:R1:W-:Y:S01]  /*1320*/  STL [R1+0x104], R4 ;  /* 0x0001040401007387 */ /* 0x0003e20000100800 */
[----:B0-----:R-:W-:-:S03]  /*1330*/  SHF.R.S32.HI R7, RZ, 0x1f, R7 ;  /* 0x0000001fff077819 */ /* 0x001fc60000011407 */
[----:B------:R-:W-:Y:S04]  /*1340*/  STL [R1+0x4c], R5 ;  /* 0x00004c0501007387 */ /* 0x000fe80000100800 */
[----:B------:R0:W-:Y:S01]  /*1350*/  STL [R1+0x100], R3 ;  /* 0x0001000301007387 */ /* 0x0001e20000100800 */
[----:B-1----:R-:W-:-:S03]  /*1360*/  SHF.R.S32.HI R4, RZ, 0x1f, R32 ;  /* 0x0000001fff047819 */ /* 0x002fc60000011420 */
[----:B------:R1:W-:Y:S04]  /*1370*/  STL [R1+0x48], R2 ;  /* 0x0000480201007387 */ /* 0x0003e80000100800 */
[----:B------:R2:W-:Y:S01]  /*1380*/  STL [R1+0xfc], R4 ;  /* 0x0000fc0401007387 */ /* 0x0005e20000100800 */
[----:B0-----:R-:W-:Y:S02]  /*1390*/  SHF.R.S32.HI R3, RZ, 0x1f, R31 ;  /* 0x0000001fff037819 */ /* 0x001fe4000001141f */
[----:B-1----:R-:W-:-:S03]  /*13a0*/  SHF.R.S32.HI R2, RZ, 0x1f, R2 ;  /* 0x0000001fff027819 */ /* 0x002fc60000011402 */
[----:B------:R0:W-:Y:S01]  /*13b0*/  STL [R1+0xf8], R3 ;  /* 0x0000f80301007387 */ /* 0x0001e20000100800 */
[----:B--2---:R-:W-:-:S03]  /*13c0*/  SHF.R.S32.HI R4, RZ, 0x1f, R29 ;  /* 0x0000001fff047819 */ /* 0x004fc6000001141d */
        /* <DEDUP_REMOVED lines=24> */
[----:B------:R-:W-:Y:S04]  /*1550*/  STL [R1+0xc4], R10 ;  /* 0x0000c40a01007387 */ /* 0x000fe80000100800 */
[----:B------:R1:W-:Y:S01]  /*1560*/  STL [R1+0xc0], R4 ;  /* 0x0000c00401007387 */ /* 0x0003e20000100800 */
[----:B0-----:R-:W-:-:S05]  /*1570*/  SHF.R.S32.HI R3, RZ, 0x1f, R8 ;  /* 0x0000001fff037819 */ /* 0x001fca0000011408 */
[----:B------:R0:W-:Y:S01]  /*1580*/  STL [R1+0xbc], R3 ;  /* 0x0000bc0301007387 */ /* 0x0001e20000100800 */
[----:B-1----:R-:W-:-:S03]  /*1590*/  SHF.R.S32.HI R4, RZ, 0x1f, R6 ;  /* 0x0000001fff047819 */ /* 0x002fc60000011406 */
[----:B------:R1:W-:Y:S04]  /*15a0*/  STL [R1+0xb8], R7 ;  /* 0x0000b80701007387 */ /* 0x0003e80000100800 */
[----:B------:R1:W-:Y:S01]  /*15b0*/  STL [R1+0xb4], R4 ;  /* 0x0000b40401007387 */ /* 0x0003e20000100800 */
[----:B0-----:R-:W-:-:S05]  /*15c0*/  SHF.R.S32.HI R3, RZ, 0x1f, R5 ;  /* 0x0000001fff037819 */ /* 0x001fca0000011405 */
[----:B------:R1:W-:Y:S04]  /*15d0*/  STL [R1+0xb0], R3 ;  /* 0x0000b00301007387 */ /* 0x0003e80000100800 */
[----:B------:R1:W-:Y:S04]  /*15e0*/  STL [R1+0x10c], R0 ;  /* 0x00010c0001007387 */ /* 0x0003e80000100800 */
[----:B------:R1:W-:Y:S02]  /*15f0*/  STL [R1+0xac], R2 ;  /* 0x0000ac0201007387 */ /* 0x0003e40000100800 */
.L_x_3939:
[----:B0123--:R-:W0:Y:S01]  /*1600*/  LDC.64 R2, c[0x0][0xc88] ;  /* 0x00032200ff027b82 */ /* 0x00fe220000000a00 */
[----:B------:R-:W-:Y:S01]  /*1610*/  ULDC.64 UR4, c[0x0][0xa28] ;  /* 0x00028a0000047ab9 */ /* 0x000fe20000000a00 */
[----:B------:R-:W-:Y:S01]  /*1620*/  ULDC.64 UR8, c[0x0][0xa18] ;  /* 0x0002860000087ab9 */ /* 0x000fe20000000a00 */
[----:B------:R-:W-:Y:S01]  /*1630*/  ULDC.64 UR6, c[0x0][0xa08] ;  /* 0x0002820000067ab9 */ /* 0x000fe20000000a00 */
[----:B0-----:R-:W-:-:S05]  /*1640*/  IMAD.WIDE R2, R139, 0x4, R2 ;  /* 0x000000048b027825 */ /* 0x001fca00078e0202 */
[----:B------:R-:W2:Y:S01]  /*1650*/  LDG.E R225, desc[UR48][R2.64] ;  /* 0x0000003002e17981 */ /* 0x000ea2000c1e1900 */
[----:B------:R-:W-:Y:S01]  /*1660*/  ISETP.NE.U32.AND P2, PT, RZ, UR4, PT ;  /* 0x00000004ff007c0c */ /* 0x000fe2000bf45070 */
[----:B------:R-:W-:Y:S01]  /*1670*/  IMAD.MOV.U32 R8, RZ, RZ, RZ ;  /* 0x000000ffff087224 */ /* 0x000fe200078e00ff */
[----:B------:R-:W-:Y:S01]  /*1680*/  ISETP.NE.U32.AND P1, PT, RZ, UR8, PT ;  /* 0x00000008ff007c0c */ /* 0x000fe2000bf25070 */
[----:B-----5:R-:W-:Y:S01]  /*1690*/  IMAD.MOV.U32 R122, RZ, RZ, RZ ;  /* 0x000000ffff7a7224 */ /* 0x020fe200078e00ff */
[----:B------:R-:W-:Y:S02]  /*16a0*/  ISETP.NE.AND.EX P2, PT, RZ, UR5, PT, P2 ;  /* 0x00000005ff007c0c */ /* 0x000fe4000bf45320 */
[----:B------:R-:W-:Y:S02]  /*16b0*/  ISETP.NE.AND.EX P1, PT, RZ, UR9, PT, P1 ;  /* 0x00000009ff007c0c */ /* 0x000fe4000bf25310 */
[----:B------:R-:W-:-:S04]  /*16c0*/  ISETP.NE.U32.AND P0, PT, RZ, UR6, PT ;  /* 0x00000006ff007c0c */ /* 0x000fc8000bf05070 */
[----:B------:R-:W-:Y:S02]  /*16d0*/  ISETP.NE.AND.EX P0, PT, RZ, UR7, PT, P0 ;  /* 0x00000007ff007c0c */ /* 0x000fe4000bf05300 */
[----:B--2---:R-:W-:Y:S01]  /*16e0*/  SHF.R.S32.HI R0, RZ, 0x1f, R225 ;  /* 0x0000001fff007819 */ /* 0x004fe200000114e1 */
[C---:B------:R-:W-:Y:S02]  /*16f0*/  IMAD.SHL.U32 R226, R225.reuse, 0x4, RZ ;  /* 0x00000004e1e27824 */ /* 0x040fe400078e00ff */
[C---:B------:R-:W-:Y:S02]  /*1700*/  @P2 LEA R4, P3, R225.reuse, UR4, 0x2 ;  /* 0x00000004e1042c11 */ /* 0x040fe4000f8610ff */
[C-C-:B------:R-:W-:Y:S01]  /*1710*/  SHF.L.U64.HI R227, R225.reuse, 0x2, R0.reuse ;  /* 0x00000002e1e37819 */ /* 0x140fe20000010200 */
[----:B------:R0:W-:Y:S01]  /*1720*/  STL [R1+0xa4], R0 ;  /* 0x0000a40001007387 */ /* 0x0001e20000100800 */
[----:B----4-:R-:W-:Y:S01]  /*1730*/  @P2 LEA.HI.X R5, R225, UR5, R0, 0x2, P3 ;  /* 0x00000005e1052c11 */ /* 0x010fe200098f1400 */
[----:B------:R-:W-:Y:S01]  /*1740*/  ULDC UR4, c[0x0][0x288] ;  /* 0x0000a20000047ab9 */ /* 0x000fe20000000800 */
[----:B------:R-:W-:-:S03]  /*1750*/  IADD3 R2, P4, R226, UR6, RZ ;  /* 0x00000006e2027c10 */ /* 0x000fc6000ff9e0ff */
[----:B------:R1:W5:Y:S01]  /*1760*/  @P2 LDG.E R8, desc[UR48][R4.64] ;  /* 0x0000003004082981 */ /* 0x000362000c1e1900 */
[----:B------:R-:W-:Y:S01]  /*1770*/  @P1 IADD3 R6, P2, R226, UR8, RZ ;  /* 0x00000008e2061c10 */ /* 0x000fe2000ff5e0ff */
[----:B------:R-:W-:Y:S01]  /*1780*/  IMAD.U32 R136, RZ, RZ, UR4 ;  /* 0x00000004ff887e24 */ /* 0x000fe2000f8e00ff */
[C---:B------:R-:W-:Y:S01]  /*1790*/  IADD3.X R3, R227.reuse, UR7, RZ, P4, !PT ;  /* 0x00000007e3037c10 */ /* 0x040fe2000a7fe4ff */
[----:B------:R2:W-:Y:S01]  /*17a0*/  STL [R1+0x4], R137 ;  /* 0x0000048901007387 */ /* 0x0005e20000100800 */
[----:B------:R-:W-:Y:S01]  /*17b0*/  @P1 IADD3.X R7, R227, UR9, RZ, P2, !PT ;  /* 0x00000009e3071c10 */ /* 0x000fe200097fe4ff */
[----:B------:R-:W-:Y:S01]  /*17c0*/  ULDC.64 UR4, c[0x0][0x418] ;  /* 0x0001060000047ab9 */ /* 0x000fe20000000a00 */
[----:B------:R-:W-:Y:S01]  /*17d0*/  ULDC.64 UR8, c[0x0][0xa20] ;  /* 0x0002880000087ab9 */ /* 0x000fe20000000a00 */
[----:B------:R2:W5:Y:S04]  /*17e0*/  @P0 LDG.E R122, desc[UR48][R2.64] ;  /* 0x00000030027a0981 */ /* 0x000568000c1e1900 */
[----:B------:R2:W5:Y:S01]  /*17f0*/  @P1 LDG.E R136, desc[UR48][R6.64] ;  /* 0x0000003006881981 */ /* 0x000562000c1e1900 */
[----:B------:R-:W-:Y:S01]  /*1800*/  UISETP.NE.U32.AND UP0, UPT, UR4, URZ, UPT ;  /* 0x0000003f0400728c */ /* 0x000fe2000bf05070 */
[----:B-1----:R-:W-:-:S02]  /*1810*/  LOP3.LUT R4, R138, 0xff000000, RZ, 0xc0, !PT ;  /* 0xff0000008a047812 */ /* 0x002fc400078ec0ff */
[----:B------:R-:W-:Y:S01]  /*1820*/  ULDC UR4, c[0x0][0x424] ;  /* 0x0001090000047ab9 */ /* 0x000fe20000000800 */
[----:B------:R-:W-:Y:S01]  /*1830*/  UISETP.NE.AND.EX UP0, UPT, UR5, URZ, UPT, UP0 ;  /* 0x0000003f0500728c */ /* 0x000fe2000bf05300 */
[----:B------:R-:W-:Y:S02]  /*1840*/  ISETP.NE.U32.AND P2, PT, RZ, UR8, PT ;  /* 0x00000008ff007c0c */ /* 0x000fe4000bf45070 */
[----:B------:R-:W-:Y:S01]  /*1850*/  ULDC UR5, c[0x0][0x2f0] ;  /* 0x0000bc0000057ab9 */ /* 0x000fe20000000800 */
[----:B------:R-:W-:Y:S01]  /*1860*/  USEL UR4, UR4, 0x1, UP0 ;  /* 0x0000000104047887 */ /* 0x000fe20008000000 */
[----:B0-----:R-:W-:Y:S02]  /*1870*/  LOP3.LUT R0, R138, 0xff0000, RZ, 0xc0, !PT ;  /* 0x00ff00008a007812 */ /* 0x001fe400078ec0ff */
[----:B------:R-:W-:Y:S01]  /*1880*/  SHF.R.U32.HI R5, RZ, 0x8, R4 ;  /* 0x00000008ff057819 */ /* 0x000fe20000011604 */
[----:B------:R-:W-:Y:S01]  /*1890*/  UIMAD UR4, UR4, UR5, URZ ;  /* 0x00000005040472a4 */ /* 0x000fe2000f8e023f */
[----:B------:R-:W-:-:S02]  /*18a0*/  ISETP.NE.AND.EX P2, PT, RZ, UR9, PT, P2 ;  /* 0x00000009ff007c0c */ /* 0x000fc4000bf45320 */
[----:B------:R-:W-:Y:S01]  /*18b0*/  ULDC UR5, c[0x0][0x348] ;  /* 0x0000d20000057ab9 */ /* 0x000fe20000000800 */
[----:B------:R-:W-:Y:S02]  /*18c0*/  LEA.HI R224, R0, R5, RZ, 0x10 ;  /* 0x0000000500e07211 */ /* 0x000fe400078f80ff */
[----:B------:R-:W-:Y:S01]  /*18d0*/  LOP3.LUT R195, R138, 0xffff, RZ, 0xc0, !PT ;  /* 0x0000ffff8ac37812 */ /* 0x000fe200078ec0ff */
[----:B--2---:R-:W-:Y:S07]  /*18e0*/  @P1 BRA `(.L_x_3718) ;  /* 0x0000000000241947 */ /* 0x004fee0003800000 */
        /* <DEDUP_REMOVED lines=9> */
.L_x_3718:
[----:B------:R-:W-:Y:S02]  /*1980*/  IMAD.U32 R24, RZ, RZ, UR5 ;  /* 0x00000005ff187e24 */ /* 0x000fe4000f8e00ff */
[----:B------:R-:W-:Y:S01]  /*1990*/  IMAD.U32 R25, RZ, RZ, UR4 ;  /* 0x00000004ff197e24 */ /* 0x000fe2000f8e00ff */
[----:B------:R-:W-:Y:S06]  /*19a0*/  @!P2 BRA `(.L_x_3719) ;  /* 0x000000000010a947 */ /* 0x000fec0003800000 */
[----:B------:R-:W-:-:S04]  /*19b0*/  IADD3 R2, P0, R226, UR8, RZ ;  /* 0x00000008e2027c10 */ /* 0x000fc8000ff1e0ff */
[----:B------:R-:W-:-:S05]  /*19c0*/  IADD3.X R3, R227, UR9, RZ, P0, !PT ;  /* 0x00000009e3037c10 */ /* 0x000fca00087fe4ff */
[----:B------:R0:W5:Y:S01]  /*19d0*/  LDG.E R25, desc[UR48][R2.64] ;  /* 0x0000003002197981 */ /* 0x000162000c1e1900 */
[----:B------:R-:W-:Y:S05]  /*19e0*/  BRA `(.L_x_3720) ;  /* 0x0000000000107947 */ /* 0x000fea0003800000 */
.L_x_3719:
[----:B------:R-:W-:Y:S05]  /*19f0*/  @!P0 BRA `(.L_x_3720) ;  /* 0x00000000000c8947 */ /* 0x000fea0003800000 */
[----:B------:R-:W2:Y:S04]  /*1a00*/  LDG.E R0, desc[UR48][R2.64] ;  /* 0x0000003002007981 */ /* 0x000ea8000c1e1900 */
[----:B------:R-:W2:Y:S02]  /*1a10*/  LDG.E R25, desc[UR48][R2.64+0x4] ;  /* 0x0000043002197981 */ /* 0x000ea4000c1e1900 */
[----:B--2---:R-:W-:-:S07]  /*1a20*/  IMAD.IADD R25, R25, 0x1, -R0 ;  /* 0x0000000119197824 */ /* 0x004fce00078e0a00 */
.L_x_3720:
[----:B------:R-:W-:Y:S01]  /*1a30*/  ULDC.64 UR4, c[0x0][0xa10] ;  /* 0x0002840000047ab9 */ /* 0x000fe20000000a00 */
[----:B------:R-:W2:Y:S01]  /*1a40*/  LDL.LU R26, [R1] ;  /* 0x00000000011a7983 */ /* 0x000ea20000300800 */
[----:B------:R-:W-:-:S04]  /*1a50*/  ISETP.NE.U32.AND P0, PT, RZ, UR4, PT ;  /* 0x00000004ff007c0c */ /* 0x000fc8000bf05070 */
[----:B------:R-:W-:Y:S01]  /*1a60*/  ISETP.NE.AND.EX P0, PT, RZ, UR5, PT, P0 ;  /* 0x00000005ff007c0c */ /* 0x000fe2000bf05300 */
[----:B------:R-:W-:-:S12]  /*1a70*/  ULDC.64 UR4, c[0x0][0xa30] ;  /* 0x00028c0000047ab9 */ /* 0x000fd80000000a00 */
[----:B0-----:R-:W0:Y:S02]  /*1a80*/  @P0 LDC.64 R2, c[0x0][0xa10] ;  /* 0x00028400ff020b82 */ /* 0x001e240000000a00 */
[----:B0-----:R-:W-:-:S05]  /*1a90*/  @P0 IMAD.WIDE R2, R225, 0x4, R2 ;  /* 0x00000004e1020825 */ /* 0x001fca00078e0202 */
[----:B------:R-:W3:Y:S04]  /*1aa0*/  @P0 LDG.E R0, desc[UR48][R2.64] ;  /* 0x0000003002000981 */ /* 0x000ee8000c1e1900 */
[----:B------:R-:W3:Y:S01]  /*1ab0*/  @P0 LDG.E R7, desc[UR48][R2.64+0x4] ;  /* 0x0000043002070981 */ /* 0x000ee2000c1e1900 */
[----:B------:R-:W-:Y:S01]  /*1ac0*/  ISETP.NE.U32.AND P1, PT, RZ, UR4, PT ;  /* 0x00000004ff007c0c */ /* 0x000fe2000bf25070 */
[----:B-----5:R-:W-:-:S03]  /*1ad0*/  IMAD.MOV.U32 R134, RZ, RZ, R25 ;  /* 0x000000ffff867224 */ /* 0x020fc600078e0019 */
[----:B------:R-:W-:-:S13]  /*1ae0*/  ISETP.NE.AND.EX P1, PT, RZ, UR5, PT, P1 ;  /* 0x00000005ff007c0c */ /* 0x000fda000bf25310 */
[----:B------:R-:W-:-:S04]  /*1af0*/  @P1 IADD3 R4, P2, R226, UR4, RZ ;  /* 0x00000004e2041c10 */ /* 0x000fc8000ff5e0ff */
[----:B------:R-:W-:-:S05]  /*1b00*/  @P1 IADD3.X R5, R227, UR5, RZ, P2, !PT ;  /* 0x00000005e3051c10 */ /* 0x000fca00097fe4ff */
[----:B------:R0:W5:Y:S01]  /*1b10*/  @P1 LDG.E R134, desc[UR48][R4.64] ;  /* 0x0000003004861981 */ /* 0x000162000c1e1900 */
[----:B------:R-:W-:Y:S01]  /*1b20*/  IMAD.IADD R9, R25, 0x1, -R8 ;  /* 0x0000000119097824 */ /* 0x000fe200078e0a08 */
[----:B------:R-:W-:Y:S01]  /*1b30*/  LOP3.LUT R11, R224, 0xff, RZ, 0xc0, !PT ;  /* 0x000000ffe00b7812 */ /* 0x000fe200078ec0ff */
[----:B------:R-:W-:Y:S01]  /*1b40*/  BSSY B0, `(.L_x_3721) ;  /* 0x000002d000007945 */ /* 0x000fe20003800000 */
[----:B------:R-:W-:-:S03]  /*1b50*/  SHF.R.U32.HI R224, RZ, 0x10, R224 ;  /* 0x00000010ffe07819 */ /* 0x000fc600000116e0 */
[----:B------:R0:W-:Y:S01]  /*1b60*/  STL [R1+0x40], R11 ;  /* 0x0000400b01007387 */ /* 0x0001e20000100800 */
[----:B--2---:R-:W-:Y:S01]  /*1b70*/  LOP3.LUT R26, R26, 0xfffffff7, RZ, 0xc0, !PT ;  /* 0xfffffff71a1a7812 */ /* 0x004fe200078ec0ff */
[----:B---3--:R-:W-:-:S04]  /*1b80*/  @P0 IMAD.IADD R24, R7, 0x1, -R0 ;  /* 0x0000000107180824 */ /* 0x008fc800078e0a00 */
[----:B------:R-:W-:-:S04]  /*1b90*/  IMAD.IADD R138, R9, 0x1, R24 ;  /* 0x00000001098a7824 */ /* 0x000fc800078e0218 */
[C---:B------:R-:W-:Y:S01]  /*1ba0*/  VIADD R0, R138.reuse, 0x5f ;  /* 0x0000005f8a007836 */ /* 0x040fe20000000000 */
[----:B------:R-:W-:-:S03]  /*1bb0*/  ISETP.GE.AND P3, PT, R138, 0x1, PT ;  /* 0x000000018a00780c */ /* 0x000fc60003f66270 */
[----:B------:R-:W-:-:S05]  /*1bc0*/  IMAD.HI R0, R0, 0x2aaaaaab, RZ ;  /* 0x2aaaaaab00007827 */ /* 0x000fca00078e02ff */
[----:B------:R-:W-:-:S04]  /*1bd0*/  SHF.R.U32.HI R135, RZ, 0x1f, R0 ;  /* 0x0000001fff877819 */ /* 0x000fc80000011600 */
[----:B------:R-:W-:Y:S01]  /*1be0*/  LEA.HI.SX32 R135, R0, R135, 0x1c ;  /* 0x0000008700877211 */ /* 0x000fe200078fe2ff */
[----:B------:R-:W-:Y:S01]  /*1bf0*/  IMAD.MOV.U32 R0, RZ, RZ, RZ ;  /* 0x000000ffff007224 */ /* 0x000fe200078e00ff */
[----:B------:R-:W-:-:S05]  /*1c00*/  @P3 LOP3.LUT R26, R26, 0x8, RZ, 0xfc, !PT ;  /* 0x000000081a1a3812 */ /* 0x000fca00078efcff */
[----:B------:R0:W-:Y:S01]  /*1c10*/  STL [R1], R26 ;  /* 0x0000001a01007387 */ /* 0x0001e20000100800 */
[----:B------:R-:W-:Y:S05]  /*1c20*/  @!P3 BRA `(.L_x_3722) ;  /* 0x000000000078b947 */ /* 0x000fea0003800000 */
[----:B------:R-:W-:Y:S01]  /*1c30*/  ISETP.NE.AND P0, PT, R224, RZ, PT ;  /* 0x000000ffe000720c */ /* 0x000fe20003f05270 */
[----:B------:R-:W-:-:S03]  /*1c40*/  ULDC UR4, c[0x0][0x9f0] ;  /* 0x00027c0000047ab9 */ /* 0x000fc60000000800 */
[----:B------:R-:W-:-:S04]  /*1c50*/  SEL R6, R224, UR4, P0 ;  /* 0x00000004e0067c07 */ /* 0x000fc80008000000 */
[-C--:B0-----:R-:W-:Y:S02]  /*1c60*/  IABS R5, R6.reuse ;  /* 0x0000000600057213 */ /* 0x081fe40000000000 */
        /* <DEDUP_REMOVED lines=18> */
[----:B------:R-:W-:Y:S01]  /*1d90*/  @!P1 IMAD.IADD R2, R2, 0x1, -R5 ;  /* 0x0000000102029824 */ /* 0x000fe200078e0a05 */
[----:B------:R-:W-:Y:S02]  /*1da0*/  @!P1 IADD3 R3, R3, 0x1, RZ ;  /* 0x0000000103039810 */ /* 0x000fe40007ffe0ff */
[----:B------:R-:W-:Y:S02]  /*1db0*/  ISETP.NE.AND P1, PT, R6, RZ, PT ;  /* 0x000000ff0600720c */ /* 0x000fe40003f25270 */
[----:B------:R-:W-:-:S13]  /*1dc0*/  ISETP.GE.U32.AND P0, PT, R2, R5, PT ;  /* 0x000000050200720c */ /* 0x000fda0003f06070 */
[----:B------:R-:W-:-:S04]  /*1dd0*/  @P0 VIADD R3, R3, 0x1 ;  /* 0x0000000103030836 */ /* 0x000fc80000000000 */
[----:B------:R-:W-:-:S04]  /*1de0*/  IMAD.MOV.U32 R0, RZ, RZ, R3 ;  /* 0x000000ffff007224 */ /* 0x000fc800078e0003 */
[----:B------:R-:W-:Y:S01]  /*1df0*/  @!P2 IMAD.MOV R0, RZ, RZ, -R0 ;  /* 0x000000ffff00a224 */ /* 0x000fe200078e0a00 */
[----:B------:R-:W-:-:S07]  /*1e00*/  @!P1 LOP3.LUT R0, RZ, R6, RZ, 0x33, !PT ;  /* 0x00000006ff009212 */ /* 0x000fce00078e33ff */
.L_x_3722:
[----:B------:R-:W-:Y:S05]  /*1e10*/  BSYNC B0 ;  /* 0x0000000000007941 */ /* 0x000fea0003800000 */
.L_x_3721:
[----:B------:R-:W-:Y:S01]  /*1e20*/  IMAD R2, R11, R0, RZ ;  /* 0x000000000b027224 */ /* 0x000fe200078e02ff */
[----:B------:R-:W-:-:S04]  /*1e30*/  PLOP3.LUT P2, PT, PT, PT, PT, 0x80, 0x0 ;  /* 0x000000000000781c */ /* 0x000fc80003f4f070 */
[C---:B------:R-:W-:Y:S01]  /*1e40*/  VIADDMNMX R0, R2.reuse, R0, R135, PT ;  /* 0x0000000002007246 */ /* 0x040fe20003800187 */
[----:B------:R-:W-:-:S04]  /*1e50*/  IMAD R2, R2, 0x60, -R9 ;  /* 0x0000006002027824 */ /* 0x000fc800078e0a09 */
[----:B------:R-:W-:Y:S01]  /*1e60*/  IMAD R3, R0, 0x60, -R9 ;  /* 0x0000006000037824 */ /* 0x000fe200078e0a09 */
[----:B------:R-:W-:-:S04]  /*1e70*/  VIMNMX R2, RZ, R2, !PT ;  /* 0x00000002ff027248 */ /* 0x000fc80007fe0100 */
[----:B0-----:R-:W-:-:S04]  /*1e80*/  VIMNMX R5, R3, R24, PT ;  /* 0x0000001803057248 */ /* 0x001fc80003fe0100 */
[----:B------:R-:W-:Y:S01]  /*1e90*/  ISETP.GT.AND P0, PT, R5, R2, PT ;  /* 0x000000020500720c */ /* 0x000fe20003f04270 */
[----:B------:R-:W-:-:S05]  /*1ea0*/  IMAD.WIDE.U32 R2, R2, -0x55555555, RZ ;  /* 0xaaaaaaab02027825 */ /* 0x000fca00078e00ff */
[----:B------:R-:W-:-:S05]  /*1eb0*/  SHF.R.U32.HI R119, RZ, 0x6, R3 ;  /* 0x00000006ff777819 */ /* 0x000fca0000011603 */
[----:B------:R-:W-:Y:S02]  /*1ec0*/  IMAD.MOV.U32 R2, RZ, RZ, R119 ;  /* 0x000000ffff027224 */ /* 0x000fe400078e0077 */
[----:B------:R-:W-:-:S04]  /*1ed0*/  @P0 VIADD R0, R5, 0x5f ;  /* 0x0000005f05000836 */ /* 0x000fc80000000000 */
[----:B------:R-:W-:-:S05]  /*1ee0*/  @P0 IMAD.HI R0, R0, 0x2aaaaaab, RZ ;  /* 0x2aaaaaab00000827 */ /* 0x000fca00078e02ff */
[----:B------:R-:W-:-:S04]  /*1ef0*/  @P0 SHF.R.U32.HI R3, RZ, 0x1f, R0 ;  /* 0x0000001fff030819 */ /* 0x000fc80000011600 */
[----:B------:R-:W-:-:S04]  /*1f00*/  @P0 LEA.HI.SX32 R2, R0, R3, 0x1c ;  /* 0x0000000300020211 */ /* 0x000fc800078fe2ff */
        /* <DEDUP_REMOVED lines=22> */
.L_x_3725:
[----:B------:R-:W-:Y:S05]  /*2070*/  BSYNC B6 ;  /* 0x0000000000067941 */ /* 0x000fea0003800000 */
.L_x_3724:
        /* <DEDUP_REMOVED lines=20> */
.L_x_3727:
[----:B------:R-:W-:Y:S05]  /*21c0*/  BSYNC B6 ;  /* 0x0000000000067941 */ /* 0x000fea0003800000 */
.L_x_3726:
[----:B------:R-:W-:Y:S01]  /*21d0*/  ULDC.64 UR4, c[0x0][0x9f8] ;  /* 0x00027e0000047ab9 */ /* 0x000fe20000000a00 */
[----:B------:R-:W-:Y:S01]  /*21e0*/  IMAD.MOV.U32 R0, RZ, RZ, R225 ;  /* 0x000000ffff007224 */ /* 0x000fe200078e00e1 */
[----:B------:R-:W-:Y:S01]  /*21f0*/  ISETP.NE.U32.AND P0, PT, RZ, UR4, PT ;  /* 0x00000004ff007c0c */ /* 0x000fe2000bf05070 */
[----:B------:R-:W0:Y:S01]  /*2200*/  S2R R7, SR_TID.X ;  /* 0x0000000000077919 */ /* 0x000e220000002100 */
[----:B------:R-:W1:Y:S01]  /*2210*/  LDC.64 R92, c[0x0][0x3f8] ;  /* 0x0000fe00ff5c7b82 */ /* 0x000e620000000a00 */
[----:B------:R-:W-:Y:S01]  /*2220*/  IMAD.MOV.U32 R20, RZ, RZ, R26 ;  /* 0x000000ffff147224 */ /* 0x000fe200078e001a */
[----:B------:R-:W-:-:S06]  /*2230*/  ISETP.NE.AND.EX P0, PT, RZ, UR5, PT, P0 ;  /* 0x00000005ff007c0c */ /* 0x000fcc000bf05300 */
[----:B------:R-:W2:Y:S07]  /*2240*/  LDC.64 R86, c[0x0][0x408] ;  /* 0x00010200ff567b82 */ /* 0x000eae0000000a00 */
[----:B------:R-:W-:Y:S01]  /*2250*/  @P0 IADD3 R4, P1, R226, UR4, RZ ;  /* 0x00000004e2040c10 */ /* 0x000fe2000ff3e0ff */
[----:B------:R-:W-:-:S03]  /*2260*/  ULDC UR4, c[0x0][0x2f4] ;  /* 0x0000bd0000047ab9 */ /* 0x000fc60000000800 */
[----:B------:R-:W-:-:S05]  /*2270*/  @P0 IADD3.X R5, R227, UR5, RZ, P1, !PT ;  /* 0x00000005e3050c10 */ /* 0x000fca0008ffe4ff */
[----:B------:R3:W4:Y:S01]  /*2280*/  @P0 LDG.E R0, desc[UR48][R4.64] ;  /* 0x0000003004000981 */ /* 0x000722000c1e1900 */
[----:B------:R-:W-:Y:S01]  /*2290*/  ISETP.GE.AND P1, PT, R194, UR4, PT ;  /* 0x00000004c2007c0c */ /* 0x000fe2000bf26270 */
[--C-:B-1----:R-:W-:Y:S01]  /*22a0*/  IMAD.WIDE.U32 R94, R203, R92, R16.reuse ;  /* 0x0000005ccb5e7225 */ /* 0x102fe200078e0010 */
[----:B------:R-:W-:Y:S01]  /*22b0*/  ISETP.GE.AND P0, PT, R16, UR4, PT ;  /* 0x0000000410007c0c */ /* 0x000fe2000bf06270 */
[----:B------:R-:W1:Y:S01]  /*22c0*/  S2R R161, SR_TID.X ;  /* 0x0000000000a17919 */ /* 0x000e620000002100 */
[----:B------:R-:W-:Y:S01]  /*22d0*/  SEL R6, RZ, 0xffffffff, P1 ;  /* 0xffffffffff067807 */ /* 0x000fe20000800000 */
[----:B------:R-:W-:Y:S01]  /*22e0*/  IMAD R123, R93, 0x60, RZ ;  /* 0x000000605d7b7824 */ /* 0x000fe200078e02ff */
[----:B------:R-:W-:Y:S01]  /*22f0*/  SEL R3, RZ, 0x1, P0 ;  /* 0x00000001ff037807 */ /* 0x000fe20000000000 */
[----:B0-----:R-:W-:Y:S01]  /*2300*/  VIADD R8, R7, 0xffffff80 ;  /* 0xffffff8007087836 */ /* 0x001fe20000000000 */
[----:B------:R-:W-:Y:S01]  /*2310*/  ISETP.GE.AND P0, PT, R193, UR4, PT ;  /* 0x00000004c1007c0c */ /* 0x000fe2000bf06270 */
[----:B------:R-:W-:Y:S01]  /*2320*/  IMAD.SHL.U32 R6, R6, 0x2, RZ ;  /* 0x0000000206067824 */ /* 0x000fe200078e00ff */
[----:B------:R-:W-:Y:S01]  /*2330*/  ISETP.GE.AND P1, PT, R23, UR4, PT ;  /* 0x0000000417007c0c */ /* 0x000fe2000bf26270 */
[----:B--2---:R-:W-:Y:S01]  /*2340*/  IMAD.WIDE.U32 R88, R203, R86, R16 ;  /* 0x00000056cb587225 */ /* 0x004fe200078e0010 */
[----:B------:R-:W-:-:S02]  /*2350*/  SHF.R.S32.HI R9, RZ, 0x1f, R8 ;  /* 0x0000001fff097819 */ /* 0x000fc40000011408 */
[----:B------:R-:W-:Y:S01]  /*2360*/  LOP3.LUT R6, R6, 0x2, R3, 0xe2, !PT ;  /* 0x0000000206067812 */ /* 0x000fe200078ee203 */
[----:B------:R-:W-:Y:S01]  /*2370*/  IMAD.SHL.U32 R104, R86, 0x40, RZ ;  /* 0x0000004056687824 */ /* 0x000fe200078e00ff */
[----:B------:R-:W-:Y:S01]  /*2380*/  LEA.HI R10, R9, R8, RZ, 0x2 ;  /* 0x00000008090a7211 */ /* 0x000fe200078f10ff */
[----:B------:R-:W0:Y:S01]  /*2390*/  LDC R3, c[0x0][0x3f4] ;  /* 0x0000fd00ff037b82 */ /* 0x000e220000000800 */
[----:B---3--:R-:W-:Y:S01]  /*23a0*/  SEL R5, RZ, 0x4, P0 ;  /* 0x00000004ff057807 */ /* 0x008fe20000000000 */
[----:B------:R-:W-:Y:S01]  /*23b0*/  IMAD.SHL.U32 R102, R92, 0x40, RZ ;  /* 0x000000405c667824 */ /* 0x000fe200078e00ff */
[----:B------:R-:W-:Y:S02]  /*23c0*/  SHF.R.S32.HI R12, RZ, 0x1f, R10 ;  /* 0x0000001fff0c7819 */ /* 0x000fe4000001140a */
[----:B------:R-:W-:Y:S02]  /*23d0*/  SEL R4, RZ, 0x8, P1 ;  /* 0x00000008ff047807 */ /* 0x000fe40000800000 */
[----:B------:R-:W-:-:S02]  /*23e0*/  LEA.HI R12, R12, R203, RZ, 0x3 ;  /* 0x000000cb0c0c7211 */ /* 0x000fc400078f18ff */
[----:B------:R-:W-:Y:S02]  /*23f0*/  ISETP.GE.AND P0, PT, R22, UR4, PT ;  /* 0x0000000416007c0c */ /* 0x000fe4000bf06270 */
[----:B------:R-:W-:Y:S02]  /*2400*/  LOP3.LUT R12, R12, 0xfffffff8, RZ, 0xc0, !PT ;  /* 0xfffffff80c0c7812 */ /* 0x000fe400078ec0ff */
[----:B------:R-:W-:Y:S02]  /*2410*/  LOP3.LUT R6, R4, R6, R5, 0xfe, !PT ;  /* 0x0000000604067212 */ /* 0x000fe400078efe05 */
[----:B------:R-:W-:Y:S01]  /*2420*/  SEL R5, RZ, 0x10, P0 ;  /* 0x00000010ff057807 */ /* 0x000fe20000000000 */
[----:B------:R-:W-:Y:S01]  /*2430*/  IMAD.IADD R120, R203, 0x1, -R12 ;  /* 0x00000001cb787824 */ /* 0x000fe200078e0a0c */
[----:B------:R-:W-:Y:S02]  /*2440*/  SHF.R.S32.HI R7, RZ, 0x1f, R203 ;  /* 0x0000001fff077819 */ /* 0x000fe400000114cb */
[----:B------:R-:W-:-:S02]  /*2450*/  LOP3.LUT R20, R20, 0xfffffffb, RZ, 0xc0, !PT ;  /* 0xfffffffb14147812 */ /* 0x000fc400078ec0ff */
[----:B------:R-:W-:Y:S01]  /*2460*/  LOP3.LUT P0, RZ, R120, 0x4, RZ, 0xc0, !PT ;  /* 0x0000000478ff7812 */ /* 0x000fe2000780c0ff */
[-C--:B------:R-:W-:Y:S01]  /*2470*/  IMAD R4, R7, R92.reuse, RZ ;  /* 0x0000005c07047224 */ /* 0x080fe200078e02ff */
[----:B------:R-:W-:Y:S01]  /*2480*/  SHF.R.S32.HI R197, RZ, 0x1f, R196 ;  /* 0x0000001fffc57819 */ /* 0x000fe200000114c4 */
[----:B0-----:R-:W-:Y:S01]  /*2490*/  IMAD.SHL.U32 R118, R3, 0x2, RZ ;  /* 0x0000000203767824 */ /* 0x001fe200078e00ff */
[----:B------:R-:W-:Y:S01]  /*24a0*/  LOP3.LUT R6, R6, R5, RZ, 0xfc, !PT ;  /* 0x0000000506067212 */ /* 0x000fe200078efcff */
[----:B------:R-:W-:Y:S01]  /*24b0*/  IMAD R9, R203, R93, R4 ;  /* 0x0000005dcb097224 */ /* 0x000fe200078e0204 */
[-C--:B------:R-:W-:Y:S01]  /*24c0*/  ISETP.GE.AND P2, PT, R193, R3.reuse, PT ;  /* 0x00000003c100720c */ /* 0x080fe20003f46270 */
[----:B------:R-:W-:Y:S01]  /*24d0*/  IMAD.WIDE.U32 R96, R203, R92, R196 ;  /* 0x0000005ccb607225 */ /* 0x000fe200078e00c4 */
[-C--:B------:R-:W-:Y:S02]  /*24e0*/  ISETP.GE.AND P1, PT, R194, R3.reuse, PT ;  /* 0x00000003c200720c */ /* 0x080fe40003f26270 */
[----:B------:R-:W-:Y:S01]  /*24f0*/  LOP3.LUT R11, R10, 0xfffffffc, RZ, 0xc0, !PT ;  /* 0xfffffffc0a0b7812 */ /* 0x000fe200078ec0ff */
[-C--:B------:R-:W-:Y:S01]  /*2500*/  IMAD R4, R7, R86.reuse, RZ ;  /* 0x0000005607047224 */ /* 0x080fe200078e02ff */
[----:B------:R-:W-:Y:S01]  /*2510*/  SEL R7, R3, RZ, P1 ;  /* 0x000000ff03077207 */ /* 0x000fe20000800000 */
[----:B------:R-:W-:Y:S01]  /*2520*/  IMAD.IADD R97, R97, 0x1, R9 ;  /* 0x0000000161617824 */ /* 0x000fe200078e0209 */
[----:B------:R-:W-:Y:S01]  /*2530*/  @P0 LOP3.LUT R20, R20, 0x4, RZ, 0xfc, !PT ;  /* 0x0000000414140812 */ /* 0x000fe200078efcff */
[----:B------:R-:W-:Y:S01]  /*2540*/  IMAD.IADD R95, R9, 0x1, R95 ;  /* 0x00000001095f7824 */ /* 0x000fe200078e025f */
[----:B------:R-:W-:Y:S01]  /*2550*/  ISETP.GE.AND P0, PT, R16, R3, PT ;  /* 0x000000031000720c */ /* 0x000fe20003f06270 */
[----:B------:R-:W-:Y:S01]  /*2560*/  IMAD R9, R203, R87, R4 ;  /* 0x00000057cb097224 */ /* 0x000fe200078e0204 */
[C---:B------:R-:W-:Y:S01]  /*2570*/  SEL R4, R3.reuse, RZ, P2 ;  /* 0x000000ff03047207 */ /* 0x040fe20001000000 */
[----:B------:R-:W-:Y:S01]  /*2580*/  IMAD.IADD R108, R8, 0x1, -R11 ;  /* 0x00000001086c7824 */ /* 0x000fe200078e0a0b */
[----:B------:R-:W-:Y:S01]  /*2590*/  SEL R5, R3, RZ, P0 ;  /* 0x000000ff03057207 */ /* 0x000fe20000000000 */
[----:B------:R-:W-:Y:S01]  /*25a0*/  IMAD.IADD R7, R194, 0x1, R7 ;  /* 0x00000001c2077824 */ /* 0x000fe200078e0207 */
[----:B------:R-:W-:Y:S01]  /*25b0*/  LOP3.LUT R20, R20, 0xfffffffe, RZ, 0xc0, !PT ;  /* 0xfffffffe14147812 */ /* 0x000fe200078ec0ff */
[----:B------:R-:W-:Y:S01]  /*25c0*/  IMAD.IADD R11, R193, 0x1, R4 ;  /* 0x00000001c10b7824 */ /* 0x000fe200078e0204 */
[----:B-----5:R-:W-:Y:S01]  /*25d0*/  SHF.R.S32.HI R15, RZ, 0x1f, R134 ;  /* 0x0000001fff0f7819 */ /* 0x020fe20000011486 */
[----:B------:R-:W-:Y:S01]  /*25e0*/  IMAD.IADD R5, R16, 0x1, R5 ;  /* 0x0000000110057824 */ /* 0x000fe200078e0205 */
[----:B------:R-:W-:Y:S01]  /*25f0*/  @P2 LOP3.LUT R20, R20, 0x1, RZ, 0xfc, !PT ;  /* 0x0000000114142812 */ /* 0x000fe200078efcff */
[----:B------:R-:W-:Y:S01]  /*2600*/  IMAD.WIDE.U32 R90, R203, R86, R196 ;  /* 0x00000056cb5a7225 */ /* 0x000fe200078e00c4 */
[----:B------:R-:W-:-:S02]  /*2610*/  SHF.R.S32.HI R10, RZ, 0x1f, R7 ;  /* 0x0000001fff0a7819 */ /* 0x000fc40000011407 */
[----:B------:R-:W-:Y:S01]  /*2620*/  SHF.R.S32.HI R4, RZ, 0x1f, R5 ;  /* 0x0000001fff047819 */ /* 0x000fe20000011405 */
[----:B------:R-:W-:Y:S01]  /*2630*/  IMAD.IADD R91, R91, 0x1, R9 ;  /* 0x000000015b5b7824 */ /* 0x000fe200078e0209 */
[----:B------:R0:W-:Y:S01]  /*2640*/  STL [R1], R20 ;  /* 0x0000001401007387 */ /* 0x0001e20000100800 */
[----:B------:R-:W-:Y:S01]  /*2650*/  IMAD.IADD R89, R9, 0x1, R89 ;  /* 0x0000000109597824 */ /* 0x000fe200078e0259 */
[-C--:B------:R-:W-:Y:S01]  /*2660*/  LEA.HI R8, R4, R5.reuse, RZ, 0x3 ;  /* 0x0000000504087211 */ /* 0x080fe200078f18ff */
[-C--:B------:R-:W-:Y:S01]  /*2670*/  IMAD.WIDE.U32 R90, R134, R86.reuse, R90 ;  /* 0x00000056865a7225 */ /* 0x080fe200078e005a */
[----:B------:R-:W-:Y:S02]  /*2680*/  LEA.HI R4, R4, R5, RZ, 0x6 ;  /* 0x0000000504047211 */ /* 0x000fe400078f30ff */
[----:B------:R-:W-:Y:S01]  /*2690*/  LEA.HI R9, R10, R7, RZ, 0x6 ;  /* 0x000000070a097211 */ /* 0x000fe200078f30ff */
[----:B------:R-:W-:Y:S01]  /*26a0*/  IMAD.WIDE.U32 R88, R134, R86, R88 ;  /* 0x0000005686587225 */ /* 0x000fe200078e0058 */
[----:B------:R-:W-:-:S02]  /*26b0*/  SHF.R.S32.HI R5, RZ, 0x6, R4 ;  /* 0x00000006ff057819 */ /* 0x000fc40000011404 */
[----:B------:R-:W-:Y:S01]  /*26c0*/  LEA.HI R10, R10, R7, RZ, 0x3 ;  /* 0x000000070a0a7211 */ /* 0x000fe200078f18ff */
[-C--:B------:R-:W-:Y:S01]  /*26d0*/  IMAD.WIDE.U32 R96, R134, R92.reuse, R96 ;  /* 0x0000005c86607225 */ /* 0x080fe200078e0060 */
[--C-:B------:R-:W-:Y:S02]  /*26e0*/  LOP3.LUT R4, R216, 0x38, R8.reuse, 0xf8, !PT ;  /* 0x00000038d8047812 */ /* 0x100fe400078ef808 */
[----:B------:R-:W-:Y:S01]  /*26f0*/  LOP3.LUT R7, R205, 0x38, R8, 0xf8, !PT ;  /* 0x00000038cd077812 */ /* 0x000fe200078ef808 */
[C---:B------:R-:W-:Y:S01]  /*2700*/  IMAD R132, R5.reuse, 0x1800, R218 ;  /* 0x0000180005847824 */ /* 0x040fe200078e02da */
[----:B0-----:R-:W-:Y:S01]  /*2710*/  SHF.R.U32.HI R20, RZ, 0x3, R205 ;  /* 0x00000003ff147819 */ /* 0x001fe200000116cd */
[----:B------:R-:W-:Y:S01]  /*2720*/  IMAD R129, R5, 0x1800, R219 ;  /* 0x0000180005817824 */ /* 0x000fe200078e02db */
[----:B------:R-:W-:Y:S01]  /*2730*/  SHF.R.S32.HI R14, RZ, 0x1f, R11 ;  /* 0x0000001fff0e7819 */ /* 0x000fe2000001140b */
[----:B------:R-:W-:Y:S01]  /*2740*/  IMAD.WIDE.U32 R94, R134, R92, R94 ;  /* 0x0000005c865e7225 */ /* 0x000fe200078e005e */
[----:B------:R-:W-:-:S02]  /*2750*/  SHF.R.S32.HI R9, RZ, 0x6, R9 ;  /* 0x00000006ff097819 */ /* 0x000fc40000011409 */
[----:B------:R-:W-:Y:S01]  /*2760*/  LOP3.LUT R12, R216, 0x38, R10, 0xf8, !PT ;  /* 0x00000038d80c7812 */ /* 0x000fe200078ef80a */
[----:B------:R-:W-:Y:S01]  /*2770*/  IMAD R108, R108, 0x40, R203 ;  /* 0x000000406c6c7824 */ /* 0x000fe200078e02cb */
[----:B------:R-:W-:Y:S01]  /*2780*/  LOP3.LUT R5, R4, R217, RZ, 0x3c, !PT ;  /* 0x000000d904057212 */ /* 0x000fe200078e3cff */
[----:B------:R-:W-:Y:S01]  /*2790*/  IMAD R131, R9, 0x1800, R218 ;  /* 0x0000180009837824 */ /* 0x000fe200078e02da */
[----:B------:R-:W-:Y:S01]  /*27a0*/  LOP3.LUT R4, R7, R20, RZ, 0x3c, !PT ;  /* 0x0000001407047212 */ /* 0x000fe200078e3cff */
[----:B------:R-:W-:Y:S01]  /*27b0*/  IMAD R127, R9, 0x1800, R219 ;  /* 0x00001800097f7824 */ /* 0x000fe200078e02db */
[-C--:B------:R-:W-:Y:S01]  /*27c0*/  LEA.HI R13, R14, R11.reuse, RZ, 0x3 ;  /* 0x0000000b0e0d7211 */ /* 0x080fe200078f18ff */
[----:B------:R-:W-:Y:S01]  /*27d0*/  IMAD.IADD R132, R132, 0x1, R5 ;  /* 0x0000000184847824 */ /* 0x000fe200078e0205 */
[----:B------:R-:W-:Y:S01]  /*27e0*/  LEA.HI R11, R14, R11, RZ, 0x6 ;  /* 0x0000000b0e0b7211 */ /* 0x000fe200078f30ff */
[----:B------:R-:W-:Y:S01]  /*27f0*/  IMAD.IADD R129, R129, 0x1, R4 ;  /* 0x0000000181817824 */ /* 0x000fe200078e0204 */
[----:B------:R-:W-:-:S02]  /*2800*/  LOP3.LUT R12, R12, R217, RZ, 0x3c, !PT ;  /* 0x000000d90c0c7212 */ /* 0x000fc400078e3cff */
[----:B------:R-:W-:Y:S02]  /*2810*/  LOP3.LUT R5, R205, 0x38, R10, 0xf8, !PT ;  /* 0x00000038cd057812 */ /* 0x000fe400078ef80a */
[----:B------:R-:W-:Y:S01]  /*2820*/  SHF.R.S32.HI R11, RZ, 0x6, R11 ;  /* 0x00000006ff0b7819 */ /* 0x000fe2000001140b */
[----:B------:R-:W-:Y:S01]  /*2830*/  IMAD.IADD R131, R131, 0x1, R12 ;  /* 0x0000000183837824 */ /* 0x000fe200078e020c */
[--C-:B------:R-:W-:Y:S02]  /*2840*/  LOP3.LUT R4, R216, 0x38, R13.reuse, 0xf8, !PT ;  /* 0x00000038d8047812 */ /* 0x100fe400078ef80d */
[----:B------:R-:W-:Y:S01]  /*2850*/  LOP3.LUT R7, R205, 0x38, R13, 0xf8, !PT ;  /* 0x00000038cd077812 */ /* 0x000fe200078ef80d */
[----:B------:R-:W-:Y:S01]  /*2860*/  IMAD R128, R11, 0x1800, R218 ;  /* 0x000018000b807824 */ /* 0x000fe200078e02da */
[----:B------:R-:W-:Y:S01]  /*2870*/  LOP3.LUT R12, R5, R20, RZ, 0x3c, !PT ;  /* 0x00000014050c7212 */ /* 0x000fe200078e3cff */
[----:B------:R-:W-:Y:S01]  /*2880*/  IMAD R126, R11, 0x1800, R219 ;  /* 0x000018000b7e7824 */ /* 0x000fe200078e02db */
[----:B------:R-:W-:Y:S01]  /*2890*/  LOP3.LUT R5, R4, R217, RZ, 0x3c, !PT ;  /* 0x000000d904057212 */ /* 0x000fe200078e3cff */
[----:B------:R-:W-:Y:S01]  /*28a0*/  IMAD R4, R15, R92, RZ ;  /* 0x0000005c0f047224 */ /* 0x000fe200078e02ff */
[----:B------:R-:W-:Y:S01]  /*28b0*/  LOP3.LUT R7, R7, R20, RZ, 0x3c, !PT ;  /* 0x0000001407077212 */ /* 0x000fe200078e3cff */
[----:B------:R-:W-:Y:S01]  /*28c0*/  IMAD R15, R15, R86, RZ ;  /* 0x000000560f0f7224 */ /* 0x000fe200078e02ff */
[----:B------:R-:W-:Y:S01]  /*28d0*/  ISETP.GE.AND P2, PT, R192, UR4, PT ;  /* 0x00000004c0007c0c */ /* 0x000fe2000bf46270 */
[----:B------:R-:W-:Y:S01]  /*28e0*/  IMAD.IADD R128, R128, 0x1, R5 ;  /* 0x0000000180807824 */ /* 0x000fe200078e0205 */
[----:B------:R-:W-:Y:S01]  /*28f0*/  SHF.L.U64.HI R103, R86, 0x6, R87 ;  /* 0x0000000656677819 */ /* 0x000fe20000010257 */
[----:B------:R-:W-:Y:S01]  /*2900*/  IMAD.IADD R126, R126, 0x1, R7 ;  /* 0x000000017e7e7824 */ /* 0x000fe200078e0207 */
[----:B------:R-:W-:Y:S01]  /*2910*/  SEL R7, RZ, 0x20, P2 ;  /* 0x00000020ff077807 */ /* 0x000fe20001000000 */
[----:B------:R-:W-:Y:S01]  /*2920*/  IMAD R9, R134, R93, R4 ;  /* 0x0000005d86097224 */ /* 0x000fe200078e0204 */
[----:B------:R-:W-:Y:S01]  /*2930*/  LOP3.LUT R4, R216, 0x18, R16, 0xf8, !PT ;  /* 0x00000018d8047812 */ /* 0x000fe200078ef810 */
[----:B------:R-:W-:Y:S01]  /*2940*/  IMAD R5, R87, 0x60, RZ ;  /* 0x0000006057057824 */ /* 0x000fe200078e02ff */
[----:B------:R-:W-:Y:S01]  /*2950*/  SHF.L.U64.HI R101, R92, 0x6, R93 ;  /* 0x000000065c657819 */ /* 0x000fe2000001025d */
[----:B------:R-:W-:Y:S01]  /*2960*/  IMAD R15, R134, R87, R15 ;  /* 0x00000057860f7224 */ /* 0x000fe200078e020f */
[----:B------:R-:W-:Y:S01]  /*2970*/  LOP3.LUT R125, R4, R217, RZ, 0x3c, !PT ;  /* 0x000000d9047d7212 */ /* 0x000fe200078e3cff */
[----:B------:R-:W-:Y:S01]  /*2980*/  IMAD.WIDE.U32 R86, R86, 0x60, RZ ;  /* 0x0000006056567825 */ /* 0x000fe200078e00ff */
[----:B------:R-:W-:-:S02]  /*2990*/  LOP3.LUT R20, R6, R7, RZ, 0xfc, !PT ;  /* 0x0000000706147212 */ /* 0x000fc400078efcff */
[----:B------:R-:W-:Y:S01]  /*29a0*/  LOP3.LUT R3, R8, 0xfffffff8, RZ, 0xc0, !PT ;  /* 0xfffffff808037812 */ /* 0x000fe200078ec0ff */
[----:B------:R-:W-:Y:S01]  /*29b0*/  IMAD.IADD R124, R87, 0x1, R5 ;  /* 0x00000001577c7824 */ /* 0x000fe200078e0205 */
[----:B------:R-:W-:Y:S01]  /*29c0*/  LOP3.LUT R4, R10, 0xfffffff8, RZ, 0xc0, !PT ;  /* 0xfffffff80a047812 */ /* 0x000fe200078ec0ff */
[----:B------:R-:W-:Y:S01]  /*29d0*/  IMAD.WIDE.U32 R92, R92, 0x60, RZ ;  /* 0x000000605c5c7825 */ /* 0x000fe200078e00ff */
[----:B------:R-:W-:Y:S02]  /*29e0*/  LOP3.LUT R5, R13, 0xfffffff8, RZ, 0xc0, !PT ;  /* 0xfffffff80d057812 */ /* 0x000fe400078ec0ff */
[----:B------:R-:W-:Y:S01]  /*29f0*/  SHF.R.S32.HI R111, RZ, 0x3, R8 ;  /* 0x00000003ff6f7819 */ /* 0x000fe20000011408 */
[----:B------:R-:W-:Y:S01]  /*2a00*/  IMAD.IADD R100, R97, 0x1, R9 ;  /* 0x0000000161647824 */ /* 0x000fe200078e0209 */
[----:B------:R-:W-:Y:S01]  /*2a10*/  SHF.R.S32.HI R110, RZ, 0x3, R10 ;  /* 0x00000003ff6e7819 */ /* 0x000fe2000001140a */
[----:B------:R-:W-:Y:S01]  /*2a20*/  IMAD.IADD R98, R9, 0x1, R95 ;  /* 0x0000000109627824 */ /* 0x000fe200078e025f */
[C---:B------:R-:W-:Y:S01]  /*2a30*/  LOP3.LUT R7, R20.reuse, 0x2, RZ, 0xc0, !PT ;  /* 0x0000000214077812 */ /* 0x040fe200078ec0ff */
[----:B------:R-:W-:Y:S01]  /*2a40*/  IMAD.IADD R127, R127, 0x1, R12 ;  /* 0x000000017f7f7824 */ /* 0x000fe200078e020c */
[----:B------:R-:W-:Y:S01]  /*2a50*/  LOP3.LUT R8, R20, 0x4, RZ, 0xc0, !PT ;  /* 0x0000000414087812 */ /* 0x000fe200078ec0ff */
[----:B------:R-:W-:Y:S01]  /*2a60*/  IMAD.IADD R125, R218, 0x1, R125 ;  /* 0x00000001da7d7824 */ /* 0x000fe200078e027d */
[C---:B------:R-:W-:Y:S01]  /*2a70*/  LOP3.LUT R9, R20.reuse, 0x8, RZ, 0xc0, !PT ;  /* 0x0000000814097812 */ /* 0x040fe200078ec0ff */
[----:B------:R-:W-:Y:S01]  /*2a80*/  IMAD.IADD R123, R93, 0x1, R123 ;  /* 0x000000015d7b7824 */ /* 0x000fe200078e027b */
[----:B------:R-:W-:Y:S01]  /*2a90*/  LOP3.LUT R10, R20, 0x10, RZ, 0xc0, !PT ;  /* 0x00000010140a7812 */ /* 0x000fe200078ec0ff */
[----:B------:R-:W-:Y:S01]  /*2aa0*/  IMAD.IADD R99, R91, 0x1, R15 ;  /* 0x000000015b637824 */ /* 0x000fe200078e020f */
[----:B------:R-:W-:Y:S01]  /*2ab0*/  IADD3 R122, R122, R25, RZ ;  /* 0x000000197a7a7210 */ /* 0x000fe20007ffe0ff */
[----:B------:R-:W-:Y:S01]  /*2ac0*/  IMAD.IADD R85, R15, 0x1, R89 ;  /* 0x000000010f557824 */ /* 0x000fe200078e0259 */
[----:B-1----:R-:W-:-:S02]  /*2ad0*/  LEA.HI R161, R161, 0x8, RZ, 0x19 ;  /* 0x00000008a1a17811 */ /* 0x002fc400078fc8ff */
[----:B------:R-:W-:Y:S02]  /*2ae0*/  SHF.R.S32.HI R109, RZ, 0x3, R13 ;  /* 0x00000003ff6d7819 */ /* 0x000fe4000001140d */
[----:B------:R-:W-:Y:S02]  /*2af0*/  LOP3.LUT R6, R6, 0x1, RZ, 0xc0, !PT ;  /* 0x0000000106067812 */ /* 0x000fe400078ec0ff */
[----:B------:R-:W-:Y:S02]  /*2b00*/  SHF.R.S32.HI R107, RZ, 0x1f, R3 ;  /* 0x0000001fff6b7819 */ /* 0x000fe40000011403 */
[----:B------:R-:W-:Y:S02]  /*2b10*/  SHF.R.S32.HI R106, RZ, 0x1f, R4 ;  /* 0x0000001fff6a7819 */ /* 0x000fe40000011404 */
[----:B------:R-:W-:Y:S02]  /*2b20*/  SHF.R.S32.HI R105, RZ, 0x1f, R5 ;  /* 0x0000001fff697819 */ /* 0x000fe40000011405 */
[----:B------:R-:W-:-:S02]  /*2b30*/  LOP3.LUT R20, R20, 0x20, RZ, 0xc0, !PT ;  /* 0x0000002014147812 */ /* 0x000fc400078ec0ff */
[----:B----4-:R-:W-:-:S07]  /*2b40*/  SHF.R.S32.HI R121, RZ, 0x1f, R0 ;  /* 0x0000001fff797819 */ /* 0x010fce0000011400 */
.L_x_3833:
[----:B--2---:R-:W2:Y:S01]  /*2b50*/  LDL.LU R29, [R1] ;  /* 0x00000000011d7983 */ /* 0x004ea20000300800 */
[----:B0-----:R-:W0:Y:S01]  /*2b60*/  LDC R25, c[0x0][0x430] ;  /* 0x00010c00ff197b82 */ /* 0x001e220000000800 */
[----:B------:R-:W-:Y:S02]  /*2b70*/  VIADD R2, R2, 0xffffffff ;  /* 0xffffffff02027836 */ /* 0x000fe40000000000 */
[----:B------:R-:W-:Y:S02]  /*2b80*/  IMAD.MOV.U32 R21, RZ, RZ, RZ ;  /* 0x000000ffff157224 */ /* 0x000fe400078e00ff */
[----:B------:R-:W-:-:S03]  /*2b90*/  IMAD R13, R2, 0x60, R108 ;  /* 0x00000060020d7824 */ /* 0x000fc600078e026c */
[----:B-1----:R-:W1:Y:S02]  /*2ba0*/  LDC R117, c[0x0][0x3f4] ;  /* 0x0000fd00ff757b82 */ /* 0x002e640000000800 */
[----:B------:R-:W-:Y:S02]  /*2bb0*/  ISETP.GE.AND P2, PT, R13, R24, PT ;  /* 0x000000180d00720c */ /* 0x000fe40003f46270 */
[----:B------:R-:W-:Y:S02]  /*2bc0*/  IADD3 R30, R122, R13, RZ ;  /* 0x0000000d7a1e7210 */ /* 0x000fe40007ffe0ff */
[----:B------:R-:W-:-:S03]  /*2bd0*/  ISETP.GT.OR P2, PT, R108, 0x5f, P2 ;  /* 0x0000005f6c00780c */ /* 0x000fc60001744670 */
[----:B------:R-:W-:Y:S01]  /*2be0*/  IMAD.MOV.U32 R26, RZ, RZ, R30 ;  /* 0x000000ffff1a7224 */ /* 0x000fe200078e001e */
[----:B0-----:R-:W-:-:S09]  /*2bf0*/  ISETP.NE.AND P3, PT, R25, 0x1, PT ;  /* 0x000000011900780c */ /* 0x001fd20003f65270 */
        /* <DEDUP_REMOVED lines=12> */
[----:B------:R-:W-:-:S05]  /*2cc0*/  @!P2 LEA.HI.X R13, R14, R13, R11, 0x2, P3 ;  /* 0x0000000d0e0da211 */ /* 0x000fca00018f140b */
[----:B------:R0:W5:Y:S01]  /*2cd0*/  @!P2 LDG.E R21, desc[UR48][R12.64] ;  /* 0x000000300c15a981 */ /* 0x000162000c1e1900 */
[----:B------:R-:W-:Y:S01]  /*2ce0*/  ISETP.GT.AND P2, PT, R2, R119, PT ;  /* 0x000000770200720c */ /* 0x000fe20003f44270 */
[----:B------:R-:W-:Y:S01]  /*2cf0*/  IMAD R11, R19, 0x4800, R125 ;  /* 0x00004800130b7824 */ /* 0x000fe200078e027d */
[----:B------:R-:W-:Y:S01]  /*2d00*/  LOP3.LUT P4, RZ, R120, 0x4, RZ, 0xc0, !PT ;  /* 0x0000000478ff7812 */ /* 0x000fe2000788c0ff */
[----:B------:R-:W-:Y:S01]  /*2d10*/  IMAD.MOV R14, RZ, RZ, -R26 ;  /* 0x000000ffff0e7224 */ /* 0x000fe200078e0a1a */
[----:B------:R-:W-:Y:S05]  /*2d20*/  YIELD ;  /* 0x0000000000007946 */ /* 0x000fea0003800000 */
[----:B------:R-:W-:Y:S01]  /*2d30*/  VIADD R27, R11, 0x20 ;  /* 0x000000200b1b7836 */ /* 0x000fe20000000000 */
[----:B------:R-:W-:Y:S01]  /*2d40*/  BSSY B0, `(.L_x_3728) ;  /* 0x00007ee000007945 */ /* 0x000fe20003800000 */
[----:B------:R-:W-:-:S02]  /*2d50*/  IMAD R25, R25, R14, R30 ;  /* 0x0000000e19197224 */ /* 0x000fc400078e021e */
[C---:B------:R-:W-:Y:S02]  /*2d60*/  IMAD R26, R11.reuse, 0x2, R112 ;  /* 0x000000020b1a7824 */ /* 0x040fe400078e0270 */
[----:B------:R-:W-:-:S04]  /*2d70*/  @P4 VIADD R27, R11, 0xffffffe0 ;  /* 0xffffffe00b1b4836 */ /* 0x000fc80000000000 */
[----:B------:R-:W-:Y:S01]  /*2d80*/  IMAD R27, R27, 0x2, R112 ;  /* 0x000000021b1b7824 */ /* 0x000fe200078e0270 */
[----:B--2---:R-:W-:-:S04]  /*2d90*/  LOP3.LUT R29, R29, 0xfffffffd, RZ, 0xc0, !PT ;  /* 0xfffffffd1d1d7812 */ /* 0x004fc800078ec0ff */
[----:B------:R-:W-:Y:S02]  /*2da0*/  @P2 LOP3.LUT R29, R29, 0x2, RZ, 0xfc, !PT ;  /* 0x000000021d1d2812 */ /* 0x000fe400078efcff */
[----:B------:R-:W-:-:S03]  /*2db0*/  ISETP.GE.AND P2, PT, R117, 0x1, PT ;  /* 0x000000017500780c */ /* 0x000fc60003f46270 */
[----:B------:R0:W-:Y:S10]  /*2dc0*/  STL [R1], R29 ;  /* 0x0000001d01007387 */ /* 0x0001f40000100800 */
[----:B0-----:R-:W-:Y:S05]  /*2dd0*/  @!P2 BRA `(.L_x_3729) ;  /* 0x0000007400c8a947 */ /* 0x001fea0003800000 */
[----:B------:R-:W-:Y:S01]  /*2de0*/  SHF.R.S32.HI R80, RZ, 0x1f, R25 ;  /* 0x0000001fff507819 */ /* 0x000fe20000011419 */
[----:B------:R-:W-:Y:S01]  /*2df0*/  ULDC.64 UR4, c[0x0][0x300] ;  /* 0x0000c00000047ab9 */ /* 0x000fe20000000a00 */
[----:B-----5:R-:W-:Y:S01]  /*2e00*/  SHF.R.S32.HI R81, RZ, 0x1f, R21 ;  /* 0x0000001fff517819 */ /* 0x020fe20000011415 */
[----:B------:R-:W-:-:S04]  /*2e10*/  IMAD.WIDE.U32 R12, R25, UR4, RZ ;  /* 0x00000004190c7c25 */ /* 0x000fc8000f8e00ff */
[----:B------:R-:W-:Y:S02]  /*2e20*/  IMAD R14, R80, UR4, RZ ;  /* 0x00000004500e7c24 */ /* 0x000fe4000f8e02ff */
[----:B------:R-:W-:Y:S02]  /*2e30*/  IMAD R82, R2, -0x60, R24 ;  /* 0xffffffa002527824 */ /* 0x000fe400078e0218 */
[----:B------:R-:W-:Y:S01]  /*2e40*/  IMAD R11, R25, UR5, R14 ;  /* 0x00000005190b7c24 */ /* 0x000fe2000f8e020e */
[----:B------:R-:W-:Y:S02]  /*2e50*/  ULDC.64 UR4, c[0x0][0x310] ;  /* 0x0000c40000047ab9 */ /* 0x000fe40000000a00 */
[----:B------:R-:W-:Y:S01]  /*2e60*/  IMAD R14, R81, UR4, RZ ;  /* 0x00000004510e7c24 */ /* 0x000fe2000f8e02ff */
[----:B------:R-:W-:Y:S01]  /*2e70*/  VIMNMX R82, R82, 0x60, PT ;  /* 0x0000006052527848 */ /* 0x000fe20003fe0100 */
[----:B------:R-:W-:Y:S02]  /*2e80*/  IMAD.IADD R13, R13, 0x1, R11 ;  /* 0x000000010d0d7824 */ /* 0x000fe400078e020b */
[----:B------:R-:W-:-:S02]  /*2e90*/  IMAD R11, R21, UR5, R14 ;  /* 0x00000005150b7c24 */ /* 0x000fc4000f8e020e */
        /* <DEDUP_REMOVED lines=8> */
[----:B------:R-:W-:Y:S01]  /*2f20*/  IMAD R13, R124, R2, RZ ;  /* 0x000000027c0d7224 */ /* 0x000fe200078e02ff */
[C---:B------:R-:W-:Y:S01]  /*2f30*/  LEA R116, P2, R12.reuse, UR4, 0x1 ;  /* 0x000000040c747c11 */ /* 0x040fe2000f8408ff */
[----:B------:R-:W-:Y:S01]  /*2f40*/  ULDC.U8 UR4, c[0x0][0x410] ;  /* 0x0001040000047ab9 */ /* 0x000fe20000000000 */
[C---:B------:R-:W-:Y:S02]  /*2f50*/  IMAD R29, R11.reuse, R92, R14 ;  /* 0x0000005c0b1d7224 */ /* 0x040fe400078e020e */
[----:B------:R-:W-:Y:S01]  /*2f60*/  LEA.HI.X R113, R12, UR5, R113, 0x1, P2 ;  /* 0x000000050c717c11 */ /* 0x000fe200090f0c71 */
[----:B------:R-:W-:Y:S01]  /*2f70*/  IMAD R31, R11, R86, R13 ;  /* 0x000000560b1f7224 */ /* 0x000fe200078e020d */
[----:B------:R-:W-:Y:S01]  /*2f80*/  ISETP.NE.AND P2, PT, RZ, UR4, PT ;  /* 0x00000004ff007c0c */ /* 0x000fe2000bf45270 */
[----:B------:R-:W-:-:S04]  /*2f90*/  IMAD.WIDE.U32 R14, R92, R2, RZ ;  /* 0x000000025c0e7225 */ /* 0x000fc800078e00ff */
[----:B------:R-:W-:-:S04]  /*2fa0*/  IMAD.WIDE.U32 R12, R86, R2, RZ ;  /* 0x00000002560c7225 */ /* 0x000fc800078e00ff */
[----:B------:R-:W-:Y:S02]  /*2fb0*/  IMAD.IADD R11, R15, 0x1, R29 ;  /* 0x000000010f0b7824 */ /* 0x000fe400078e021d */
[----:B------:R-:W-:Y:S02]  /*2fc0*/  IMAD.IADD R78, R13, 0x1, R31 ;  /* 0x000000010d4e7824 */ /* 0x000fe400078e021f */
[----:B------:R-:W-:Y:S05]  /*2fd0*/  @!P2 BRA `(.L_x_3730) ;  /* 0x000000380058a947 */ /* 0x000fea0003800000 */
        /* <DEDUP_REMOVED lines=26> */
[----:B------:R-:W-:Y:S06]  /*3180*/  @P3 BRA `(.L_x_3732) ;  /* 0x0000000000a03947 */ /* 0x000fec0003800000 */
[----:B------:R-:W-:Y:S01]  /*3190*/  IADD3 R55, P2, R96, R14, RZ ;  /* 0x0000000e60377210 */ /* 0x000fe20007f5e0ff */
[----:B------:R-:W-:Y:S01]  /*31a0*/  ULDC.64 UR4, c[0x0][0x3e8] ;  /* 0x0000fa0000047ab9 */ /* 0x000fe20000000a00 */
[----:B------:R-:W-:Y:S02]  /*31b0*/  CS2R R72, SRZ ;  /* 0x0000000000487805 */ /* 0x000fe4000001ff00 */
[----:B------:R-:W-:Y:S01]  /*31c0*/  CS2R R74, SRZ ;  /* 0x00000000004a7805 */ /* 0x000fe2000001ff00 */
[----:B------:R-:W-:Y:S01]  /*31d0*/  IMAD.X R56, R11, 0x1, R100, P2 ;  /* 0x000000010b387824 */ /* 0x000fe200010e0664 */
[----:B------:R-:W-:-:S05]  /*31e0*/  IADD3 R52, P2, R90, R12, RZ ;  /* 0x0000000c5a347210 */ /* 0x000fca0007f5e0ff */
[----:B------:R-:W-:Y:S01]  /*31f0*/  IMAD.X R53, R78, 0x1, R99, P2 ;  /* 0x000000014e357824 */ /* 0x000fe200010e0663 */
        /* <DEDUP_REMOVED lines=8> */
[----:B------:R-:W5:Y:S04]  /*3280*/  @!P2 LDG.E.64 R72, desc[UR48][R54.64] ;  /* 0x000000303648a981 */ /* 0x000f68000c1e1b00 */
[----:B------:R-:W5:Y:S01]  /*3290*/  @!P2 LDG.E.64 R74, desc[UR48][R76.64] ;  /* 0x000000304c4aa981 */ /* 0x000f62000c1e1b00 */
        /* <DEDUP_REMOVED lines=16> */
[----:B------:R-:W-:-:S11]  /*33a0*/  CS2R R52, SRZ ;  /* 0x0000000000347805 */ /* 0x000fd6000001ff00 */
[----:B------:R-:W5:Y:S04]  /*33b0*/  @!P2 LDG.E.64 R56, desc[UR48][R54.64+0x80] ;  /* 0x000080303638a981 */ /* 0x000f68000c1e1b00 */
[----:B------:R-:W5:Y:S01]  /*33c0*/  @!P2 LDG.E.64 R58, desc[UR48][R76.64+0x80] ;  /* 0x000080304c3aa981 */ /* 0x000f62000c1e1b00 */
[----:B------:R-:W-:-:S13]  /*33d0*/  ISETP.GE.AND P2, PT, R210, R117, PT ;  /* 0x00000075d200720c */ /* 0x000fda0003f46270 */
[----:B------:R0:W5:Y:S02]  /*33e0*/  @!P2 LDG.E.64 R52, desc[UR48][R54.64+0xa0] ;  /* 0x0000a0303634a981 */ /* 0x000164000c1e1b00 */
[----:B0-----:R-:W-:-:S06]  /*33f0*/  CS2R R54, SRZ ;  /* 0x0000000000367805 */ /* 0x001fcc000001ff00 */
[----:B------:R0:W5:Y:S02]  /*3400*/  @!P2 LDG.E.64 R54, desc[UR48][R76.64+0xa0] ;  /* 0x0000a0304c36a981 */ /* 0x000164000c1e1b00 */
.L_x_3732:
[----:B------:R-:W-:Y:S05]  /*3410*/  BSYNC B1 ;  /* 0x0000000000017941 */ /* 0x000fea0003800000 */
.L_x_3731:
[----:B0-----:R-:W-:Y:S01]  /*3420*/  VIADD R77, R203, 0x40 ;  /* 0x00000040cb4d7836 */ /* 0x001fe20000000000 */
[----:B------:R-:W-:Y:S01]  /*3430*/  BSSY B1, `(.L_x_3733) ;  /* 0x000002c000017945 */ /* 0x000fe20003800000 */
[----:B-----5:R-:W-:-:S03]  /*3440*/  IMAD.MOV.U32 R76, RZ, RZ, R52 ;  /* 0x000000ffff4c7224 */ /* 0x020fc600078e0034 */
[----:B------:R-:W-:-:S13]  /*3450*/  ISETP.GE.AND P4, PT, R77, R82, PT ;  /* 0x000000524d00720c */ /* 0x000fda0003f86270 */
[----:B------:R-:W-:Y:S05]  /*3460*/  @P4 BRA `(.L_x_3734) ;  /* 0x0000000000a04947 */ /* 0x000fea0003800000 */
[----:B------:R-:W-:Y:S01]  /*3470*/  IADD3 R15, P2, P5, R96, R14, R102 ;  /* 0x0000000e600f7210 */ /* 0x000fe20007d5e066 */
[----:B------:R-:W-:Y:S01]  /*3480*/  ULDC.64 UR4, c[0x0][0x3e8] ;  /* 0x0000fa0000047ab9 */ /* 0x000fe20000000a00 */
[----:B------:R-:W-:Y:S02]  /*3490*/  CS2R R48, SRZ ;  /* 0x0000000000307805 */ /* 0x000fe4000001ff00 */
[----:B------:R-:W-:Y:S02]  /*34a0*/  CS2R R50, SRZ ;  /* 0x0000000000327805 */ /* 0x000fe4000001ff00 */
        /* <DEDUP_REMOVED lines=36> */
.L_x_3734:
[----:B------:R-:W-:Y:S05]  /*36f0*/  BSYNC B1 ;  /* 0x0000000000017941 */ /* 0x000fea0003800000 */
.L_x_3733:
[----:B0-----:R-:W-:Y:S01]  /*3700*/  IMAD.MOV.U32 R12, RZ, RZ, R56 ;  /* 0x000000ffff0c7224 */ /* 0x001fe200078e0038 */
[----:B------:R-:W-:Y:S01]  /*3710*/  ISETP.NE.AND P2, PT, R214, 0x3, PT ;  /* 0x00000003d600780c */ /* 0x000fe20003f45270 */
        /* <DEDUP_REMOVED lines=18> */
[----:B------:R-:W-:-:S02]  /*3840*/  MOV R11, R55 ;  /* 0x00000037000b7202 */ /* 0x000fc40000000f00 */
[----:B------:R-:W-:Y:S01]  /*3850*/  PRMT R153, R13, 0x7610, R153 ;  /* 0x000076100d997816 */ /* 0x000fe20000000099 */
[----:B------:R-:W-:Y:S01]  /*3860*/  IMAD.MOV.U32 R13, RZ, RZ, R72 ;  /* 0x000000ffff0d7224 */ /* 0x000fe200078e0048 */
[----:B------:R-:W-:Y:S01]  /*3870*/  PRMT R150, R12, 0x5410, R11 ;  /* 0x000054100c967816 */ /* 0x000fe2000000000b */
[----:B------:R-:W-:Y:S02]  /*3880*/  IMAD.MOV.U32 R12, RZ, RZ, R58 ;  /* 0x000000ffff0c7224 */ /* 0x000fe400078e003a */
[----:B------:R-:W-:Y:S01]  /*3890*/  IMAD.MOV.U32 R11, RZ, RZ, R59 ;  /* 0x000000ffff0b7224 */ /* 0x000fe200078e003b */
[----:B------:R-:W-:Y:S02]  /*38a0*/  PRMT R139, R14, 0x5410, R13 ;  /* 0x000054100e8b7816 */ /* 0x000fe4000000000d */
        /* <DEDUP_REMOVED lines=17> */
[----:B-----5:R-:W-:Y:S02]  /*39c0*/  IMAD.MOV.U32 R12, RZ, RZ, R28 ;  /* 0x000000ffff0c7224 */ /* 0x020fe400078e001c */
        /* <DEDUP_REMOVED lines=25> */
[----:B------:R-:W-:Y:S02]  /*3b60*/  PRMT R130, R12, 0x5410, R11 ;  /* 0x000054100c827816 */ /* 0x000fe4000000000b */
[----:B------:R-:W-:-:S04]  /*3b70*/  MOV R11, R42 ;  /* 0x0000002a000b7202 */ /* 0x000fc80000000f00 */
        /* <DEDUP_REMOVED lines=13> */
.L_x_3735:
[----:B------:R-:W-:Y:S01]  /*3c50*/  IMAD R83, R19, 0x8, R18 ;  /* 0x0000000813537824 */ /* 0x000fe200078e0212 */
[----:B------:R-:W-:Y:S01]  /*3c60*/  SHF.L.U32 R84, R204, 0x1f, RZ ;  /* 0x0000001fcc547819 */ /* 0x000fe200000006ff */
[----:B------:R-:W-:Y:S03]  /*3c70*/  BSSY B1, `(.L_x_3736) ;  /* 0x0000003000017945 */ /* 0x000fe60003800000 */
[----:B------:R-:W0:Y:S02]  /*3c80*/  SYNCS.PHASECHK.TRANS64.TRYWAIT P5, [R83+URZ+0x30890], R84 ;  /* 0x03089054530075a7 */ /* 0x000e2400080a017f */
[----:B0-----:R-:W-:Y:S05]  /*3c90*/  @!P5 BRA `(.L_x_3737) ;  /* 0x000001e80060d947 */ /* 0x001fea0003800000 */
.L_x_4064:
[----:B------:R-:W-:Y:S05]  /*3ca0*/  BSYNC B1 ;  /* 0x0000000000017941 */ /* 0x000fea0003800000 */
.L_x_3736:
[----:B------:R-:W-:-:S03]  /*3cb0*/  UMOV UR4, 0xffffffff ;  /* 0xffffffff00047882 */ /* 0x000fc60000000000 */
[----:B------:R-:W-:Y:S05]  /*3cc0*/  BRA.DIV UR4, `(.L_x_3738) ;  /* 0x000001ea04687947 */ /* 0x000fea000b800000 */
[----:B------:R1:W2:Y:S04]  /*3cd0*/  SHFL.IDX PT, R76, R113, RZ, 0x1c1f ;  /* 0x001c1fff714c7589 */ /* 0x0002a800000e0000 */
[----:B------:R1:W3:Y:S02]  /*3ce0*/  SHFL.IDX PT, R11, R116, RZ, 0x1c1f ;  /* 0x001c1fff740b7589 */ /* 0x0002e400000e0000 */
.L_x_4068:
        /* <DEDUP_REMOVED lines=13> */
[C---:B------:R-:W-:Y:S02]  /*3dc0*/  PRMT R75, R140.reuse, 0x5410, R73 ;  /* 0x000054108c4b7816 */ /* 0x040fe40000000049 */
[----:B------:R-:W-:-:S02]  /*3dd0*/  PRMT R73, R140, 0x5432, R74 ;  /* 0x000054328c497816 */ /* 0x000fc4000000004a */
[----:B------:R-:W-:Y:S02]  /*3de0*/  PRMT R72, R139, 0x5432, R72 ;  /* 0x000054328b487816 */ /* 0x000fe40000000048 */
[----:B0-----:R-:W-:Y:S02]  /*3df0*/  LOP3.LUT R141, R13, 0xffff0000, RZ, 0xc0, !PT ;  /* 0xffff00000d8d7812 */ /* 0x001fe400078ec0ff */
[C---:B------:R-:W-:Y:S01]  /*3e00*/  LOP3.LUT R140, R75.reuse, 0xffff0000, RZ, 0xc0, !PT ;  /* 0xffff00004b8c7812 */ /* 0x040fe200078ec0ff */
[----:B------:R-:W-:Y:S01]  /*3e10*/  IMAD.U32 R75, R75, 0x10000, RZ ;  /* 0x000100004b4b7824 */ /* 0x000fe200078e00ff */
[----:B------:R-:W-:Y:S01]  /*3e20*/  PRMT R133, R139, 0x5410, R133 ;  /* 0x000054108b857816 */ /* 0x000fe20000000085 */
[----:B------:R-:W-:Y:S01]  /*3e30*/  IMAD.U32 R139, R13, 0x10000, RZ ;  /* 0x000100000d8b7824 */ /* 0x000fe200078e00ff */
[C---:B------:R-:W-:Y:S01]  /*3e40*/  LOP3.LUT R13, R72.reuse, 0xffff0000, RZ, 0xc0, !PT ;  /* 0xffff0000480d7812 */ /* 0x040fe200078ec0ff */
[----:B------:R-:W-:Y:S01]  /*3e50*/  FMUL.FTZ R74, R141, R140 ;  /* 0x0000008c8d4a7220 */ /* 0x000fe20000410000 */
[----:B------:R-:W-:-:S03]  /*3e60*/  IMAD.U32 R72, R72, 0x10000, RZ ;  /* 0x0001000048487824 */ /* 0x000fc600078e00ff */
[-C--:B------:R-:W-:Y:S01]  /*3e70*/  FFMA.FTZ R74, R139, R13.reuse, -R74 ;  /* 0x0000000d8b4a7223 */ /* 0x080fe2000001084a */
[----:B------:R-:W-:Y:S01]  /*3e80*/  FMUL.FTZ R13, R141, R13 ;  /* 0x0000000d8d0d7220 */ /* 0x000fe20000410000 */
[C---:B------:R-:W-:Y:S01]  /*3e90*/  IMAD.U32 R141, R133.reuse, 0x10000, RZ ;  /* 0x00010000858d7824 */ /* 0x040fe200078e00ff */
[----:B------:R-:W-:Y:S02]  /*3ea0*/  LOP3.LUT R133, R133, 0xffff0000, RZ, 0xc0, !PT ;  /* 0xffff000085857812 */ /* 0x000fe400078ec0ff */
        /* <DEDUP_REMOVED lines=28> */
.L_x_3744:
[----:B------:R-:W-:Y:S05]  /*4070*/  BSYNC B3 ;  /* 0x0000000000037941 */ /* 0x000fea0003800000 */
.L_x_3743:
[----:B---3--:R-:W-:-:S04]  /*4080*/  LEA R72, P3, R16, R11, 0x1 ;  /* 0x0000000b10487211 */ /* 0x008fc800078608ff */
[----:B--2---:R-:W-:-:S05]  /*4090*/  LEA.HI.X R73, R16, R76, R17, 0x1, P3 ;  /* 0x0000004c10497211 */ /* 0x004fca00018f0c11 */
[----:B0-----:R4:W-:Y:S04]  /*40a0*/  ST.E.128 desc[UR48][R72.64], R12 ;  /* 0x0000000c48007985 */ /* 0x0019e8000c101d30 */
.L_x_3742:
[----:B------:R-:W-:Y:S05]  /*40b0*/  BSYNC B2 ;  /* 0x0000000000027941 */ /* 0x000fea0003800000 */
.L_x_3741:
        /* <DEDUP_REMOVED lines=18> */
[----:B------:R-:W-:Y:S01]  /*41e0*/  LOP3.LUT R13, R68, 0xffff0000, RZ, 0xc0, !PT ;  /* 0xffff0000440d7812 */ /* 0x000fe200078ec0ff */
        /* <DEDUP_REMOVED lines=35> */
.L_x_3748:
[----:B------:R-:W-:Y:S05]  /*4420*/  BSYNC B3 ;  /* 0x0000000000037941 */ /* 0x000fea0003800000 */
.L_x_3747:
[----:B------:R-:W-:Y:S01]  /*4430*/  SHF.L.U32 R70, R198, 0x3, RZ ;  /* 0x00000003c6467819 */ /* 0x000fe200000006ff */
[----:B---3--:R-:W-:Y:S02]  /*4440*/  IMAD.MOV.U32 R68, RZ, RZ, R11 ;  /* 0x000000ffff447224 */ /* 0x008fe400078e000b */
[----:B--2---:R-:W-:Y:S02]  /*4450*/  IMAD.MOV.U32 R69, RZ, RZ, R76 ;  /* 0x000000ffff457224 */ /* 0x004fe400078e004c */
[----:B------:R-:W-:-:S05]  /*4460*/  IMAD.WIDE R68, R70, 0x2, R68 ;  /* 0x0000000246447825 */ /* 0x000fca00078e0244 */
[----:B0-----:R0:W-:Y:S02]  /*4470*/  ST.E.128 desc[UR48][R68.64], R12 ;  /* 0x0000000c44007985 */ /* 0x0011e4000c101d30 */
.L_x_3746:
[----:B------:R-:W-:Y:S05]  /*4480*/  BSYNC B2 ;  /* 0x0000000000027941 */ /* 0x000fea0003800000 */
.L_x_3745:
        /* <DEDUP_REMOVED lines=54> */
.L_x_3752:
[----:B------:R-:W-:Y:S05]  /*47f0*/  BSYNC B3 ;  /* 0x0000000000037941 */ /* 0x000fea0003800000 */
.L_x_3751:
[----:B------:R-:W-:Y:S02]  /*4800*/  IMAD.SHL.U32 R66, R199, 0x8, RZ ;  /* 0x00000008c7427824 */ /* 0x000fe400078e00ff */
[----:B---3--:R-:W-:Y:S02]  /*4810*/  IMAD.MOV.U32 R64, RZ, RZ, R11 ;  /* 0x000000ffff407224 */ /* 0x008fe400078e000b */
[----:B--2---:R-:W-:Y:S02]  /*4820*/  IMAD.MOV.U32 R65, RZ, RZ, R76 ;  /* 0x000000ffff417224 */ /* 0x004fe400078e004c */
[----:B------:R-:W-:-:S05]  /*4830*/  IMAD.WIDE R64, R66, 0x2, R64 ;  /* 0x0000000242407825 */ /* 0x000fca00078e0240 */
[----:B----4-:R0:W-:Y:S02]  /*4840*/  ST.E.128 desc[UR48][R64.64], R12 ;  /* 0x0000000c40007985 */ /* 0x0101e4000c101d30 */
.L_x_3750:
[----:B------:R-:W-:Y:S05]  /*4850*/  BSYNC B2 ;  /* 0x0000000000027941 */ /* 0x000fea0003800000 */
.L_x_3749:
        /* <DEDUP_REMOVED lines=54> */
.L_x_3756:
[----:B------:R-:W-:Y:S05]  /*4bc0*/  BSYNC B3 ;  /* 0x0000000000037941 */ /* 0x000fea0003800000 */
.L_x_3755:
[----:B---3--:R-:W-:-:S04]  /*4bd0*/  LEA R60, P3, R23, R11, 0x1 ;  /* 0x0000000b173c7211 */ /* 0x008fc800078608ff */
[----:B--2---:R-:W-:-:S05]  /*4be0*/  LEA.HI.X R61, R23, R76, R202, 0x1, P3 ;  /* 0x0000004c173d7211 */ /* 0x004fca00018f0cca */
[----:B----4-:R0:W-:Y:S04]  /*4bf0*/  ST.E.128 desc[UR48][R60.64], R12 ;  /* 0x0000000c3c007985 */ /* 0x0101e8000c101d30 */
.L_x_3754:
[----:B------:R-:W-:Y:S05]  /*4c00*/  BSYNC B2 ;  /* 0x0000000000027941 */ /* 0x000fea0003800000 */
.L_x_3753:
        /* <DEDUP_REMOVED lines=8> */
[--C-:B------:R-:W-:Y:S02]  /*4c90*/  SHF.R.U64 R60, R58, 0x10, R59.reuse ;  /* 0x000000103a3c7819 */ /* 0x100fe4000000123b */
[C---:B------:R-:W-:Y:S02]  /*4ca0*/  PRMT R56, R152.reuse, 0x5432, R56 ;  /* 0x0000543298387816 */ /* 0x040fe40000000038 */
[----:B------:R-:W-:Y:S02]  /*4cb0*/  PRMT R152, R152, 0x5410, R60 ;  /* 0x0000541098987816 */ /* 0x000fe4000000003c */
[----:B------:R-:W-:Y:S02]  /*4cc0*/  SHF.R.U32.HI R58, RZ, 0x10, R59 ;  /* 0x00000010ff3a7819 */ /* 0x000fe4000001163b */
[C---:B----4-:R-:W-:Y:S01]  /*4cd0*/  LOP3.LUT R62, R13.reuse, 0xffff0000, RZ, 0xc0, !PT ;  /* 0xffff00000d3e7812 */ /* 0x050fe200078ec0ff */
[----:B------:R-:W-:Y:S01]  /*4ce0*/  IMAD.U32 R13, R13, 0x10000, RZ ;  /* 0x000100000d0d7824 */ /* 0x000fe200078e00ff */
[C---:B------:R-:W-:Y:S01]  /*4cf0*/  LOP3.LUT R59, R152.reuse, 0xffff0000, RZ, 0xc0, !PT ;  /* 0xffff0000983b7812 */ /* 0x040fe200078ec0ff */
[----:B------:R-:W-:Y:S01]  /*4d00*/  IMAD.U32 R152, R152, 0x10000, RZ ;  /* 0x0001000098987824 */ /* 0x000fe200078e00ff */
[C---:B------:R-:W-:Y:S01]  /*4d10*/  LOP3.LUT R60, R56.reuse, 0xffff0000, RZ, 0xc0, !PT ;  /* 0xffff0000383c7812 */ /* 0x040fe200078ec0ff */
[----:B------:R-:W-:Y:S01]  /*4d20*/  IMAD.U32 R56, R56, 0x10000, RZ ;  /* 0x0001000038387824 */ /* 0x000fe200078e00ff */
[----:B------:R-:W-:Y:S01]  /*4d30*/  SHF.R.U32.HI R57, RZ, 0x10, R57 ;  /* 0x00000010ff397819 */ /* 0x000fe20000011639 */
[CC--:B------:R-:W-:Y:S01]  /*4d40*/  FMUL.FTZ R61, R62.reuse, R59.reuse ;  /* 0x0000003b3e3d7220 */ /* 0x0c0fe20000410000 */
[C---:B------:R-:W-:Y:S01]  /*4d50*/  PRMT R58, R151.reuse, 0x5432, R58 ;  /* 0x00005432973a7816 */ /* 0x040fe2000000003a */
[-C--:B------:R-:W-:Y:S01]  /*4d60*/  FMUL.FTZ R62, R62, R60.reuse ;  /* 0x0000003c3e3e7220 */ /* 0x080fe20000410000 */
[----:B------:R-:W-:Y:S01]  /*4d70*/  PRMT R57, R151, 0x5410, R57 ;  /* 0x0000541097397816 */ /* 0x000fe20000000039 */
[C---:B------:R-:W-:Y:S01]  /*4d80*/  FFMA.FTZ R61, R13.reuse, R60, -R61 ;  /* 0x0000003c0d3d7223 */ /* 0x040fe2000001083d */
[----:B------:R-:W-:Y:S01]  /*4d90*/  LOP3.LUT R63, R14, 0xffff0000, RZ, 0xc0, !PT ;  /* 0xffff00000e3f7812 */ /* 0x000fe200078ec0ff */
[----:B------:R-:W-:Y:S01]  /*4da0*/  FFMA.FTZ R62, R13, R59, R62 ;  /* 0x0000003b0d3e7223 */ /* 0x000fe2000001003e */
[C---:B------:R-:W-:Y:S01]  /*4db0*/  SHF.L.U32 R59, R58.reuse, 0x10, RZ ;  /* 0x000000103a3b7819 */ /* 0x040fe200000006ff */
        /* <DEDUP_REMOVED lines=27> */
.L_x_3760:
[----:B------:R-:W-:Y:S05]  /*4f70*/  BSYNC B3 ;  /* 0x0000000000037941 */ /* 0x000fea0003800000 */
.L_x_3759:
[----:B---3--:R-:W-:-:S04]  /*4f80*/  LEA R56, P3, R22, R11, 0x1 ;  /* 0x0000000b16387211 */ /* 0x008fc800078608ff */
[----:B--2---:R-:W-:-:S05]  /*4f90*/  LEA.HI.X R57, R22, R76, R201, 0x1, P3 ;  /* 0x0000004c16397211 */ /* 0x004fca00018f0cc9 */
[----:B----4-:R0:W-:Y:S04]  /*4fa0*/  ST.E.128 desc[UR48][R56.64], R12 ;  /* 0x0000000c38007985 */ /* 0x0101e8000c101d30 */
.L_x_3758:
[----:B------:R-:W-:Y:S05]  /*4fb0*/  BSYNC B2 ;  /* 0x0000000000027941 */ /* 0x000fea0003800000 */
.L_x_3757:
[----:B------:R-:W-:-:S13]  /*4fc0*/  ISETP.NE.AND P3, PT, R20, RZ, PT ;  /* 0x000000ff1400720c */ /* 0x000fda0003f65270 */
[----:B------:R-:W-:Y:S05]  /*4fd0*/  @!P3 BRA `(.L_x_3740) ;  /* 0x0000000000dcb947 */ /* 0x000fea0003800000 */
[----:B0---4-:R0:W4:Y:S01]  /*4fe0*/  LDS.128 R12, [R27+0x24000] ;  /* 0x024000001b0c7984 */ /* 0x0111220000000c00 */
[C---:B---3--:R-:W-:Y:S01]  /*4ff0*/  LEA R56, P3, R192.reuse, R11, 0x1 ;  /* 0x0000000bc0387211 */ /* 0x048fe200078608ff */
[----:B------:R-:W-:Y:S03]  /*5000*/  BSSY B2, `(.L_x_3761) ;  /* 0x0000033000027945 */ /* 0x000fe60003800000 */
[----:B--2---:R-:W-:Y:S02]  /*5010*/  LEA.HI.X R57, R192, R76, R200, 0x1, P3 ;  /* 0x0000004cc0397211 */ /* 0x004fe400018f0cc8 */
        /* <DEDUP_REMOVED lines=49> */
.L_x_3762:
[----:B------:R-:W-:Y:S05]  /*5330*/  BSYNC B2 ;  /* 0x0000000000027941 */ /* 0x000fea0003800000 */
.L_x_3761:
[----:B----4-:R0:W-:Y:S02]  /*5340*/  ST.E.128 desc[UR48][R56.64], R12 ;  /* 0x0000000c38007985 */ /* 0x0101e4000c101d30 */
.L_x_3740:
[----:B------:R-:W-:Y:S05]  /*5350*/  BSYNC B1 ;  /* 0x0000000000017941 */ /* 0x000fea0003800000 */
.L_x_3739:
[----:B------:R-:W-:-:S03]  /*5360*/  UMOV UR4, 0xffffffff ;  /* 0xffffffff00047882 */ /* 0x000fc60000000000 */
[----:B------:R-:W-:Y:S05]  /*5370*/  BRA.DIV UR4, `(.L_x_3763) ;  /* 0x000001d604087947 */ /* 0x000fea000b800000 */
[----:B-1----:R-:W1:Y:S04]  /*5380*/  SHFL.IDX PT, R113, R113, 0x1, 0x1c1f ;  /* 0x003c1f0071717f89 */ /* 0x002e6800000e0000 */
[----:B------:R-:W0:Y:S02]  /*5390*/  SHFL.IDX PT, R116, R116, 0x1, 0x1c1f ;  /* 0x003c1f0074747f89 */ /* 0x000e2400000e0000 */
.L_x_4072:
[----:B------:R-:W-:Y:S05]  /*53a0*/  @P4 BRA `(.L_x_3764) ;  /* 0x00000058001c4947 */ /* 0x000fea0003800000 */
[----:B------:R-:W-:Y:S01]  /*53b0*/  ISETP.NE.AND P3, PT, R6, RZ, PT ;  /* 0x000000ff0600720c */ /* 0x000fe20003f65270 */
[----:B------:R-:W-:-:S12]  /*53c0*/  BSSY B1, `(.L_x_3765) ;  /* 0x0000038000017945 */ /* 0x000fd80003800000 */
[----:B------:R-:W-:Y:S05]  /*53d0*/  @!P3 BRA `(.L_x_3766) ;  /* 0x0000000000d8b947 */ /* 0x000fea0003800000 */
[----:B0---4-:R0:W4:Y:S01]  /*53e0*/  LDS.128 R12, [R26+0x20000] ;  /* 0x020000001a0c7984 */ /* 0x0111220000000c00 */
[C---:B------:R-:W-:Y:S01]  /*53f0*/  LEA R52, P3, R16.reuse, R116, 0x1 ;  /* 0x0000007410347211 */ /* 0x040fe200078608ff */
[----:B------:R-:W-:Y:S03]  /*5400*/  BSSY B2, `(.L_x_3767) ;  /* 0x0000032000027945 */ /* 0x000fe60003800000 */
[----:B-1----:R-:W-:Y:S02]  /*5410*/  LEA.HI.X R53, R16, R113, R17, 0x1, P3 ;  /* 0x0000007110357211 */ /* 0x002fe400018f0c11 */
[----:B------:R-:W-:-:S13]  /*5420*/  ISETP.GE.AND P3, PT, R196, R117, PT ;  /* 0x00000075c400720c */ /* 0x000fda0003f66270 */
[----:B0-----:R-:W-:Y:S05]  /*5430*/  @P3 BRA `(.L_x_3768) ;  /* 0x0000000000b83947 */ /* 0x001fea0003800000 */
[----:B------:R-:W-:Y:S01]  /*5440*/  SHF.R.U64 R50, R50, 0x10, R51 ;  /* 0x0000001032327819 */ /* 0x000fe20000001233 */
[----:B----4-:R-:W-:Y:S01]  /*5450*/  IMAD.U32 R56, R13, 0x10000, RZ ;  /* 0x000100000d387824 */ /* 0x010fe200078e00ff */
[--C-:B---3--:R-:W-:Y:S02]  /*5460*/  SHF.R.U64 R11, R48, 0x10, R49.reuse ;  /* 0x00000010300b7819 */ /* 0x108fe40000001231 */
[----:B------:R-:W-:Y:S02]  /*5470*/  SHF.R.U32.HI R48, RZ, 0x10, R49 ;  /* 0x00000010ff307819 */ /* 0x000fe40000011631 */
[----:B------:R-:W-:Y:S02]  /*5480*/  PRMT R49, R148, 0x5410, R50 ;  /* 0x0000541094317816 */ /* 0x000fe40000000032 */
[----:B------:R-:W-:Y:S02]  /*5490*/  PRMT R11, R147, 0x5410, R11 ;  /* 0x00005410930b7816 */ /* 0x000fe4000000000b */
[----:B------:R-:W-:-:S02]  /*54a0*/  LOP3.LUT R55, R13, 0xffff0000, RZ, 0xc0, !PT ;  /* 0xffff00000d377812 */ /* 0x000fc400078ec0ff */
[----:B------:R-:W-:Y:S02]  /*54b0*/  LOP3.LUT R50, R49, 0xffff0000, RZ, 0xc0, !PT ;  /* 0xffff000031327812 */ /* 0x000fe400078ec0ff */
[C---:B------:R-:W-:Y:S01]  /*54c0*/  LOP3.LUT R54, R11.reuse, 0xffff0000, RZ, 0xc0, !PT ;  /* 0xffff00000b367812 */ /* 0x040fe200078ec0ff */
[----:B------:R-:W-:Y:S01]  /*54d0*/  IMAD.U32 R11, R11, 0x10000, RZ ;  /* 0x000100000b0b7824 */ /* 0x000fe200078e00ff */
[----:B------:R-:W-:Y:S01]  /*54e0*/  SHF.R.U32.HI R51, RZ, 0x10, R51 ;  /* 0x00000010ff337819 */ /* 0x000fe20000011633 */
[----:B------:R-:W-:Y:S01]  /*54f0*/  FMUL.FTZ R13, R55, R50 ;  /* 0x00000032370d7220 */ /* 0x000fe20000410000 */
[----:B------:R-:W-:Y:S01]  /*5500*/  PRMT R48, R147, 0x5432, R48 ;  /* 0x0000543293307816 */ /* 0x000fe20000000030 */
[-C--:B------:R-:W-:Y:S01]  /*5510*/  FMUL.FTZ R55, R55, R54.reuse ;  /* 0x0000003637377220 */ /* 0x080fe20000410000 */
[----:B------:R-:W-:Y:S01]  /*5520*/  PRMT R51, R148, 0x5432, R51 ;  /* 0x0000543294337816 */ /* 0x000fe20000000033 */
[----:B------:R-:W-:Y:S01]  /*5530*/  FFMA.FTZ R13, R56, R54, -R13 ;  /* 0x00000036380d7223 */ /* 0x000fe2000001080d */
        /* <DEDUP_REMOVED lines=17> */
[----:B------:R-:W-:Y:S02]  /*5650*/  IMAD.U32 R15, R15, 0x10000, RZ ;  /* 0x000100000f0f7824 */ /* 0x000fe400078e00ff */
[C---:B------:R-:W-:Y:S01]  /*5660*/  FMUL.FTZ R49, R14.reuse, R51 ;  /* 0x000000330e317220 */ /* 0x040fe20000410000 */
[----:B------:R-:W-:-:S03]  /*5670*/  FMUL.FTZ R14, R14, R48 ;  /* 0x000000300e0e7220 */ /* 0x000fc60000410000 */
[C---:B------:R-:W-:Y:S01]  /*5680*/  FFMA.FTZ R49, R15.reuse, R48, -R49 ;  /* 0x000000300f317223 */ /* 0x040fe20000010831 */
[CC--:B------:R-:W-:Y:S01]  /*5690*/  FMUL.FTZ R48, R12.reuse, R54.reuse ;  /* 0x000000360c307220 */ /* 0x0c0fe20000410000 */
[----:B------:R-:W-:Y:S01]  /*56a0*/  FFMA.FTZ R14, R15, R51, R14 ;  /* 0x000000330f0e7223 */ /* 0x000fe2000001000e */
[-C--:B------:R-:W-:Y:S02]  /*56b0*/  FMUL.FTZ R12, R12, R11.reuse ;  /* 0x0000000b0c0c7220 */ /* 0x080fe40000410000 */
[C---:B------:R-:W-:Y:S02]  /*56c0*/  FFMA.FTZ R48, R50.reuse, R11, -R48 ;  /* 0x0000000b32307223 */ /* 0x040fe40000010830 */
[----:B------:R-:W-:Y:S01]  /*56d0*/  FFMA.FTZ R12, R50, R54, R12 ;  /* 0x00000036320c7223 */ /* 0x000fe2000001000c */
[----:B------:R-:W-:-:S04]  /*56e0*/  F2FP.BF16.F32.PACK_AB R14, R14, R49 ;  /* 0x000000310e0e723e */ /* 0x000fc800000010ff */
[----:B------:R-:W-:Y:S01]  /*56f0*/  MOV R15, R14 ;  /* 0x0000000e000f7202 */ /* 0x000fe20000000f00 */
[----:B------:R-:W-:Y:S01]  /*5700*/  IMAD.MOV.U32 R14, RZ, RZ, R56 ;  /* 0x000000ffff0e7224 */ /* 0x000fe200078e0038 */
[----:B------:R-:W-:-:S07]  /*5710*/  F2FP.BF16.F32.PACK_AB R12, R12, R48 ;  /* 0x000000300c0c723e */ /* 0x000fce00000010ff */
.L_x_3768:
[----:B------:R-:W-:Y:S05]  /*5720*/  BSYNC B2 ;  /* 0x0000000000027941 */ /* 0x000fea0003800000 */
.L_x_3767:
[----:B----4-:R0:W-:Y:S02]  /*5730*/  ST.E.128 desc[UR48][R52.64], R12 ;  /* 0x0000000c34007985 */ /* 0x0101e4000c101d30 */
.L_x_3766:
[----:B------:R-:W-:Y:S05]  /*5740*/  BSYNC B1 ;  /* 0x0000000000017941 */ /* 0x000fea0003800000 */
.L_x_3765:
[----:B------:R-:W-:Y:S01]  /*5750*/  ISETP.NE.AND P3, PT, R7, RZ, PT ;  /* 0x000000ff0700720c */ /* 0x000fe20003f65270 */
[----:B------:R-:W-:-:S12]  /*5760*/  BSSY B1, `(.L_x_3769) ;  /* 0x0000039000017945 */ /* 0x000fd80003800000 */
[----:B------:R-:W-:Y:S05]  /*5770*/  @!P3 BRA `(.L_x_3770) ;  /* 0x0000000000dcb947 */ /* 0x000fea0003800000 */
[----:B0---4-:R0:W4:Y:S01]  /*5780*/  LDS.128 R12, [R27+0x20000] ;  /* 0x020000001b0c7984 */ /* 0x0111220000000c00 */
[----:B------:R-:W-:Y:S01]  /*5790*/  ISETP.GE.AND P3, PT, R209, R117, PT ;  /* 0x00000075d100720c */ /* 0x000fe20003f66270 */
[----:B---3--:R-:W-:Y:S01]  /*57a0*/  IMAD.SHL.U32 R11, R198, 0x8, RZ ;  /* 0x00000008c60b7824 */ /* 0x008fe200078e00ff */
[----:B------:R-:W-:Y:S01]  /*57b0*/  BSSY B2, `(.L_x_3771) ;  /* 0x0000032000027945 */ /* 0x000fe20003800000 */
[----:B------:R-:W-:Y:S02]  /*57c0*/  IMAD.MOV.U32 R48, RZ, RZ, R116 ;  /* 0x000000ffff307224 */ /* 0x000fe400078e0074 */
[----:B-1----:R-:W-:Y:S02]  /*57d0*/  IMAD.MOV.U32 R49, RZ, RZ, R113 ;  /* 0x000000ffff317224 */ /* 0x002fe400078e0071 */
[----:B------:R-:W-:-:S06]  /*57e0*/  IMAD.WIDE R48, R11, 0x2, R48 ;  /* 0x000000020b307825 */ /* 0x000fcc00078e0230 */
[----:B0-----:R-:W-:Y:S05]  /*57f0*/  @P3 BRA `(.L_x_3772) ;  /* 0x0000000000b43947 */ /* 0x001fea0003800000 */
        /* <DEDUP_REMOVED lines=45> */
.L_x_3772:
[----:B------:R-:W-:Y:S05]  /*5ad0*/  BSYNC B2 ;  /* 0x0000000000027941 */ /* 0x000fea0003800000 */
.L_x_3771:
[----:B----4-:R0:W-:Y:S02]  /*5ae0*/  ST.E.128 desc[UR48][R48.64], R12 ;  /* 0x0000000c30007985 */ /* 0x0101e4000c101d30 */
.L_x_3770:
[----:B------:R-:W-:Y:S05]  /*5af0*/  BSYNC B1 ;  /* 0x0000000000017941 */ /* 0x000fea0003800000 */
.L_x_3769:
        /* <DEDUP_REMOVED lines=11> */
[----:B------:R-:W-:Y:S02]  /*5bb0*/  SHF.R.U64 R47, R42, 0x10, R43 ;  /* 0x000000102a2f7819 */ /* 0x000fe4000000122b */
[----:B------:R-:W-:Y:S01]  /*5bc0*/  SHF.R.U64 R48, R40, 0x10, R41 ;  /* 0x0000001028307819 */ /* 0x000fe20000001229 */
[----:B----4-:R-:W-:Y:S01]  /*5bd0*/  IMAD.U32 R40, R14, 0x10000, RZ ;  /* 0x000100000e287824 */ /* 0x010fe200078e00ff */
[----:B------:R-:W-:Y:S02]  /*5be0*/  SHF.R.U32.HI R43, RZ, 0x10, R43 ;  /* 0x00000010ff2b7819 */ /* 0x000fe4000001162b */
[----:B------:R-:W-:Y:S02]  /*5bf0*/  SHF.R.U32.HI R46, RZ, 0x10, R41 ;  /* 0x00000010ff2e7819 */ /* 0x000fe40000011629 */
[C---:B------:R-:W-:Y:S02]  /*5c00*/  PRMT R42, R144.reuse, 0x5410, R47 ;  /* 0x00005410902a7816 */ /* 0x040fe4000000002f */
[----:B------:R-:W-:Y:S01]  /*5c10*/  PRMT R41, R143, 0x5410, R48 ;  /* 0x000054108f297816 */ /* 0x000fe20000000030 */
[----:B------:R-:W-:Y:S01]  /*5c20*/  IMAD.U32 R48, R13, 0x10000, RZ ;  /* 0x000100000d307824 */ /* 0x000fe200078e00ff */
[----:B------:R-:W-:-:S02]  /*5c30*/  PRMT R144, R144, 0x5432, R43 ;  /* 0x0000543290907816 */ /* 0x000fc4000000002b */
        /* <DEDUP_REMOVED lines=8> */
[----:B------:R-:W-:Y:S01]  /*5cc0*/  IMAD.U32 R13, R12, 0x10000, RZ ;  /* 0x000100000c0d7824 */ /* 0x000fe200078e00ff */
[----:B------:R-:W-:Y:S01]  /*5cd0*/  LOP3.LUT R14, R15, 0xffff0000, RZ, 0xc0, !PT ;  /* 0xffff00000f0e7812 */ /* 0x000fe200078ec0ff */
[----:B------:R-:W-:Y:S01]  /*5ce0*/  FMUL.FTZ R51, R47, R50 ;  /* 0x000000322f337220 */ /* 0x000fe20000410000 */
[----:B------:R-:W-:Y:S01]  /*5cf0*/  FMUL.FTZ R11, R11, R46 ;  /* 0x0000002e0b0b7220 */ /* 0x000fe20000410000 */
[-C--:B------:R-:W-:Y:S01]  /*5d00*/  FMUL.FTZ R47, R47, R49.reuse ;  /* 0x000000312f2f7220 */ /* 0x080fe20000410000 */
[----:B------:R-:W-:Y:S01]  /*5d10*/  LOP3.LUT R144, R144, 0xffff0000, RZ, 0xc0, !PT ;  /* 0xffff000090907812 */ /* 0x000fe200078ec0ff */
[----:B------:R-:W-:Y:S01]  /*5d20*/  IMAD.U32 R42, R42, 0x10000, RZ ;  /* 0x000100002a2a7824 */ /* 0x000fe200078e00ff */
[----:B------:R-:W-:Y:S01]  /*5d30*/  LOP3.LUT R143, R143, 0xffff0000, RZ, 0xc0, !PT ;  /* 0xffff00008f8f7812 */ /* 0x000fe200078ec0ff */
[----:B------:R-:W-:Y:S01]  /*5d40*/  IMAD.U32 R41, R41, 0x10000, RZ ;  /* 0x0001000029297824 */ /* 0x000fe200078e00ff */
[----:B------:R-:W-:Y:S01]  /*5d50*/  LOP3.LUT R12, R12, 0xffff0000, RZ, 0xc0, !PT ;  /* 0xffff00000c0c7812 */ /* 0x000fe200078ec0ff */
[C---:B------:R-:W-:Y:S01]  /*5d60*/  FFMA.FTZ R49, R48.reuse, R49, -R51 ;  /* 0x0000003130317223 */ /* 0x040fe20000010833 */
[----:B------:R-:W-:Y:S01]  /*5d70*/  FFMA.FTZ R48, R48, R50, R47 ;  /* 0x0000003230307223 */ /* 0x000fe2000001002f */
[C---:B------:R-:W-:Y:S01]  /*5d80*/  FFMA.FTZ R46, R40.reuse, R46, -R53 ;  /* 0x0000002e282e7223 */ /* 0x040fe20000010835 */
[----:B------:R-:W-:Y:S01]  /*5d90*/  FFMA.FTZ R43, R40, R43, R11 ;  /* 0x0000002b282b7223 */ /* 0x000fe2000001000b */
[C---:B------:R-:W-:Y:S01]  /*5da0*/  FMUL.FTZ R40, R14.reuse, R144 ;  /* 0x000000900e287220 */ /* 0x040fe20000410000 */
[----:B------:R-:W-:Y:S01]  /*5db0*/  FMUL.FTZ R47, R14, R143 ;  /* 0x0000008f0e2f7220 */ /* 0x000fe20000410000 */
[C---:B------:R-:W-:Y:S01]  /*5dc0*/  FMUL.FTZ R14, R12.reuse, R42 ;  /* 0x0000002a0c0e7220 */ /* 0x040fe20000410000 */
[-C--:B------:R-:W-:Y:S01]  /*5dd0*/  FMUL.FTZ R11, R12, R41.reuse ;  /* 0x000000290c0b7220 */ /* 0x080fe20000410000 */
[----:B------:R-:W-:Y:S01]  /*5de0*/  IMAD.U32 R15, R15, 0x10000, RZ ;  /* 0x000100000f0f7824 */ /* 0x000fe200078e00ff */
[----:B------:R-:W-:Y:S01]  /*5df0*/  F2FP.BF16.F32.PACK_AB R46, R43, R46 ;  /* 0x0000002e2b2e723e */ /* 0x000fe200000010ff */
[C---:B------:R-:W-:Y:S01]  /*5e00*/  FFMA.FTZ R14, R13.reuse, R41, -R14 ;  /* 0x000000290d0e7223 */ /* 0x040fe2000001080e */
[----:B------:R-:W-:Y:S01]  /*5e10*/  FFMA.FTZ R11, R13, R42, R11 ;  /* 0x0000002a0d0b7223 */ /* 0x000fe2000001000b */
[C---:B------:R-:W-:Y:S01]  /*5e20*/  FFMA.FTZ R40, R15.reuse, R143, -R40 ;  /* 0x0000008f0f287223 */ /* 0x040fe20000010828 */
[----:B------:R-:W-:Y:S01]  /*5e30*/  FFMA.FTZ R47, R15, R144, R47 ;  /* 0x000000900f2f7223 */ /* 0x000fe2000001002f */
[----:B------:R-:W-:-:S02]  /*5e40*/  F2FP.BF16.F32.PACK_AB R13, R48, R49 ;  /* 0x00000031300d723e */ /* 0x000fc400000010ff */
[----:B------:R-:W-:Y:S01]  /*5e50*/  F2FP.BF16.F32.PACK_AB R12, R11, R14 ;  /* 0x0000000e0b0c723e */ /* 0x000fe200000010ff */
[----:B------:R-:W-:Y:S01]  /*5e60*/  IMAD.MOV.U32 R14, RZ, RZ, R46 ;  /* 0x000000ffff0e7224 */ /* 0x000fe200078e002e */
[----:B------:R-:W-:-:S07]  /*5e70*/  F2FP.BF16.F32.PACK_AB R15, R47, R40 ;  /* 0x000000282f0f723e */ /* 0x000fce00000010ff */
.L_x_3776:
[----:B------:R-:W-:Y:S05]  /*5e80*/  BSYNC B2 ;  /* 0x0000000000027941 */ /* 0x000fea0003800000 */
.L_x_3775:
[----:B----4-:R0:W-:Y:S02]  /*5e90*/  ST.E.128 desc[UR48][R44.64], R12 ;  /* 0x0000000c2c007985 */ /* 0x0101e4000c101d30 */
.L_x_3774:
[----:B------:R-:W-:Y:S05]  /*5ea0*/  BSYNC B1 ;  /* 0x0000000000017941 */ /* 0x000fea0003800000 */
.L_x_3773:
        /* <DEDUP_REMOVED lines=9> */
[--C-:B------:R-:W-:Y:S01]  /*5f40*/  SHF.R.U64 R44, R36, 0x10, R37.reuse ;  /* 0x00000010242c7819 */ /* 0x100fe20000001225 */
[----:B----4-:R-:W-:Y:S01]  /*5f50*/  IMAD.U32 R36, R14, 0x10000, RZ ;  /* 0x000100000e247824 */ /* 0x010fe200078e00ff */
[----:B------:R-:W-:Y:S02]  /*5f60*/  SHF.R.U32.HI R42, RZ, 0x10, R37 ;  /* 0x00000010ff2a7819 */ /* 0x000fe40000011625 */
[----:B------:R-:W-:Y:S02]  /*5f70*/  SHF.R.U64 R43, R38, 0x10, R39 ;  /* 0x00000010262b7819 */ /* 0x000fe40000001227 */
[----:B------:R-:W-:Y:S01]  /*5f80*/  LOP3.LUT R37, R14, 0xffff0000, RZ, 0xc0, !PT ;  /* 0xffff00000e257812 */ /* 0x000fe200078ec0ff */
[C---:B------:R-:W-:Y:S01]  /*5f90*/  IMAD.U32 R14, R15.reuse, 0x10000, RZ ;  /* 0x000100000f0e7824 */ /* 0x040fe200078e00ff */
[----:B---3--:R-:W-:Y:S02]  /*5fa0*/  LOP3.LUT R11, R15, 0xffff0000, RZ, 0xc0, !PT ;  /* 0xffff00000f0b7812 */ /* 0x008fe400078ec0ff */
[----:B------:R-:W-:-:S02]  /*5fb0*/  PRMT R15, R115, 0x5410, R44 ;  /* 0x00005410730f7816 */ /* 0x000fc4000000002c */
[----:B------:R-:W-:Y:S02]  /*5fc0*/  SHF.R.U32.HI R39, RZ, 0x10, R39 ;  /* 0x00000010ff277819 */ /* 0x000fe40000011627 */
[----:B------:R-:W-:Y:S02]  /*5fd0*/  PRMT R115, R115, 0x5432, R42 ;  /* 0x0000543273737816 */ /* 0x000fe4000000002a */
[C---:B------:R-:W-:Y:S01]  /*5fe0*/  PRMT R42, R130.reuse, 0x5410, R43 ;  /* 0x00005410822a7816 */ /* 0x040fe2000000002b */
[----:B------:R-:W-:Y:S01]  /*5ff0*/  IMAD.U32 R43, R13, 0x10000, RZ ;  /* 0x000100000d2b7824 */ /* 0x000fe200078e00ff */
[----:B------:R-:W-:Y:S01]  /*6000*/  PRMT R130, R130, 0x5432, R39 ;  /* 0x0000543282827816 */ /* 0x000fe20000000027 */
[----:B------:R-:W-:Y:S01]  /*6010*/  IMAD.U32 R45, R115, 0x10000, RZ ;  /* 0x00010000732d7824 */ /* 0x000fe200078e00ff */
[----:B------:R-:W-:Y:S02]  /*6020*/  LOP3.LUT R39, R13, 0xffff0000, RZ, 0xc0, !PT ;  /* 0xffff00000d277812 */ /* 0x000fe400078ec0ff */
[----:B------:R-:W-:Y:S01]  /*6030*/  LOP3.LUT R46, R42, 0xffff0000, RZ, 0xc0, !PT ;  /* 0xffff00002a2e7812 */ /* 0x000fe200078ec0ff */
[----:B------:R-:W-:Y:S01]  /*6040*/  IMAD.U32 R38, R130, 0x10000, RZ ;  /* 0x0001000082267824 */ /* 0x000fe200078e00ff */
[----:B------:R-:W-:-:S02]  /*6050*/  LOP3.LUT R44, R15, 0xffff0000, RZ, 0xc0, !PT ;  /* 0xffff00000f2c7812 */ /* 0x000fc400078ec0ff */
[----:B------:R-:W-:Y:S01]  /*6060*/  SHF.L.U32 R13, R12, 0x10, RZ ;  /* 0x000000100c0d7819 */ /* 0x000fe200000006ff */
[C---:B------:R-:W-:Y:S01]  /*6070*/  FMUL.FTZ R48, R39.reuse, R46 ;  /* 0x0000002e27307220 */ /* 0x040fe20000410000 */
[----:B------:R-:W-:Y:S01]  /*6080*/  LOP3.LUT R130, R130, 0xffff0000, RZ, 0xc0, !PT ;  /* 0xffff000082827812 */ /* 0x000fe200078ec0ff */
[-C--:B------:R-:W-:Y:S01]  /*6090*/  FMUL.FTZ R47, R39, R44.reuse ;  /* 0x0000002c272f7220 */ /* 0x080fe20000410000 */
[----:B------:R-:W-:Y:S01]  /*60a0*/  LOP3.LUT R39, R12, 0xffff0000, RZ, 0xc0, !PT ;  /* 0xffff00000c277812 */ /* 0x000fe200078ec0ff */
[----:B------:R-:W-:Y:S01]  /*60b0*/  FFMA.FTZ R12, R43, R44, -R48 ;  /* 0x0000002c2b0c7223 */ /* 0x000fe20000010830 */
[----:B------:R-:W-:Y:S01]  /*60c0*/  FMUL.FTZ R49, R37, R38 ;  /* 0x0000002625317220 */ /* 0x000fe20000410000 */
[----:B------:R-:W-:Y:S01]  /*60d0*/  FFMA.FTZ R43, R43, R46, R47 ;  /* 0x0000002e2b2b7223 */ /* 0x000fe2000001002f */
[----:B------:R-:W-:Y:S01]  /*60e0*/  FMUL.FTZ R47, R37, R45 ;  /* 0x0000002d252f7220 */ /* 0x000fe20000410000 */
[----:B------:R-:W-:Y:S01]  /*60f0*/  LOP3.LUT R115, R115, 0xffff0000, RZ, 0xc0, !PT ;  /* 0xffff000073737812 */ /* 0x000fe200078ec0ff */
[----:B------:R-:W-:-:S02]  /*6100*/  IMAD.U32 R44, R42, 0x10000, RZ ;  /* 0x000100002a2c7824 */ /* 0x000fc400078e00ff */
[C---:B------:R-:W-:Y:S01]  /*6110*/  FFMA.FTZ R37, R36.reuse, R45, -R49 ;  /* 0x0000002d24257223 */ /* 0x040fe20000010831 */
[----:B------:R-:W-:Y:S02]  /*6120*/  IMAD.U32 R42, R15, 0x10000, RZ ;  /* 0x000100000f2a7824 */ /* 0x000fe400078e00ff */
        /* <DEDUP_REMOVED lines=12> */
[----:B------:R-:W-:-:S07]  /*61f0*/  F2FP.BF16.F32.PACK_AB R12, R39, R36 ;  /* 0x00000024270c723e */ /* 0x000fce00000010ff */
.L_x_3780:
[----:B------:R-:W-:Y:S05]  /*6200*/  BSYNC B2 ;  /* 0x0000000000027941 */ /* 0x000fea0003800000 */
.L_x_3779:
[----:B----4-:R0:W-:Y:S02]  /*6210*/  ST.E.128 desc[UR48][R40.64], R12 ;  /* 0x0000000c28007985 */ /* 0x0101e4000c101d30 */
.L_x_3778:
[----:B------:R-:W-:Y:S05]  /*6220*/  BSYNC B1 ;  /* 0x0000000000017941 */ /* 0x000fea0003800000 */
.L_x_3777:
        /* <DEDUP_REMOVED lines=11> */
[----:B------:R-:W-:Y:S02]  /*62e0*/  SHF.R.U64 R39, R34, 0x10, R35 ;  /* 0x0000001022277819 */ /* 0x000fe40000001223 */
        /* <DEDUP_REMOVED lines=8> */
[C---:B------:R-:W-:Y:S01]  /*6370*/  LOP3.LUT R42, R40.reuse, 0xffff0000, RZ, 0xc0, !PT ;  /* 0xffff0000282a7812 */ /* 0x040fe200078ec0ff */
[----:B------:R-:W-:Y:S01]  /*6380*/  IMAD.U32 R39, R79, 0x10000, RZ ;  /* 0x000100004f277824 */ /* 0x000fe200078e00ff */
[----:B------:R-:W-:Y:S01]  /*6390*/  LOP3.LUT R38, R35, 0xffff0000, RZ, 0xc0, !PT ;  /* 0xffff000023267812 */ /* 0x000fe200078ec0ff */
[----:B------:R-:W-:Y:S01]  /*63a0*/  IMAD.U32 R40, R40, 0x10000, RZ ;  /* 0x0001000028287824 */ /* 0x000fe200078e00ff */
[----:B------:R-:W-:Y:S01]  /*63b0*/  LOP3.LUT R34, R14, 0xffff0000, RZ, 0xc0, !PT ;  /* 0xffff00000e227812 */ /* 0x000fe200078ec0ff */
[C---:B------:R-:W-:Y:S01]  /*63c0*/  IMAD.U32 R14, R15.reuse, 0x10000, RZ ;  /* 0x000100000f0e7824 */ /* 0x040fe200078e00ff */
[----:B---3--:R-:W-:Y:S01]  /*63d0*/  LOP3.LUT R11, R15, 0xffff0000, RZ, 0xc0, !PT ;  /* 0xffff00000f0b7812 */ /* 0x008fe200078ec0ff */
[----:B------:R-:W-:Y:S01]  /*63e0*/  FMUL.FTZ R44, R33, R42 ;  /* 0x0000002a212c7220 */ /* 0x000fe20000410000 */
[----:B------:R-:W-:-:S02]  /*63f0*/  IMAD.U32 R15, R13, 0x10000, RZ ;  /* 0x000100000d0f7824 */ /* 0x000fc400078e00ff */
[-C--:B------:R-:W-:Y:S01]  /*6400*/  FMUL.FTZ R33, R33, R38.reuse ;  /* 0x0000002621217220 */ /* 0x080fe20000410000 */
[----:B------:R-:W-:Y:S01]  /*6410*/  LOP3.LUT R114, R114, 0xffff0000, RZ, 0xc0, !PT ;  /* 0xffff000072727812 */ /* 0x000fe200078ec0ff */
[----:B------:R-:W-:Y:S02]  /*6420*/  IMAD.U32 R13, R12, 0x10000, RZ ;  /* 0x000100000c0d7824 */ /* 0x000fe400078e00ff */
[C---:B------:R-:W-:Y:S01]  /*6430*/  FFMA.FTZ R44, R15.reuse, R38, -R44 ;  /* 0x000000260f2c7223 */ /* 0x040fe2000001082c */
[----:B------:R-:W-:Y:S01]  /*6440*/  FFMA.FTZ R33, R15, R42, R33 ;  /* 0x0000002a0f217223 */ /* 0x000fe20000010021 */
[C---:B------:R-:W-:Y:S01]  /*6450*/  FMUL.FTZ R15, R34.reuse, R39 ;  /* 0x00000027220f7220 */ /* 0x040fe20000410000 */
[-C--:B------:R-:W-:Y:S01]  /*6460*/  FMUL.FTZ R43, R34, R41.reuse ;  /* 0x00000029222b7220 */ /* 0x080fe20000410000 */
[----:B------:R-:W-:Y:S01]  /*6470*/  LOP3.LUT R79, R79, 0xffff0000, RZ, 0xc0, !PT ;  /* 0xffff00004f4f7812 */ /* 0x000fe200078ec0ff */
[----:B------:R-:W-:Y:S01]  /*6480*/  IMAD.U32 R35, R35, 0x10000, RZ ;  /* 0x0001000023237824 */ /* 0x000fe200078e00ff */
[----:B------:R-:W-:Y:S01]  /*6490*/  LOP3.LUT R12, R12, 0xffff0000, RZ, 0xc0, !PT ;  /* 0xffff00000c0c7812 */ /* 0x000fe200078ec0ff */
[C---:B------:R-:W-:Y:S01]  /*64a0*/  FFMA.FTZ R34, R32.reuse, R41, R15 ;  /* 0x0000002920227223 */ /* 0x040fe2000001000f */
        /* <DEDUP_REMOVED lines=13> */
.L_x_3784:
[----:B------:R-:W-:Y:S05]  /*6580*/  BSYNC B2 ;  /* 0x0000000000027941 */ /* 0x000fea0003800000 */
.L_x_3783:
[----:B----4-:R0:W-:Y:S02]  /*6590*/  ST.E.128 desc[UR48][R36.64], R12 ;  /* 0x0000000c24007985 */ /* 0x0101e4000c101d30 */
.L_x_3782:
[----:B------:R-:W-:Y:S05]  /*65a0*/  BSYNC B1 ;  /* 0x0000000000017941 */ /* 0x000fea0003800000 */
.L_x_3781:
[----:B------:R-:W-:-:S13]  /*65b0*/  ISETP.NE.AND P3, PT, R20, RZ, PT ;  /* 0x000000ff1400720c */ /* 0x000fda0003f65270 */
        /* <DEDUP_REMOVED lines=9> */
[--C-:B------:R-:W-:Y:S02]  /*6650*/  SHF.R.U64 R36, R30, 0x10, R31.reuse ;  /* 0x000000101e247819 */ /* 0x100fe4000000121f */
[----:B------:R-:W-:Y:S02]  /*6660*/  SHF.R.U32.HI R34, RZ, 0x10, R31 ;  /* 0x00000010ff227819 */ /* 0x000fe4000001161f */
[----:B---3--:R-:W-:Y:S02]  /*6670*/  SHF.R.U32.HI R11, RZ, 0x10, R29 ;  /* 0x00000010ff0b7819 */ /* 0x008fe4000001161d */
[----:B------:R-:W-:Y:S02]  /*6680*/  PRMT R31, R78, 0x5432, R35 ;  /* 0x000054324e1f7816 */ /* 0x000fe40000000023 */
[----:B------:R-:W-:-:S02]  /*6690*/  PRMT R36, R77, 0x5432, R36 ;  /* 0x000054324d247816 */ /* 0x000fc40000000024 */
[----:B------:R-:W-:Y:S02]  /*66a0*/  PRMT R77, R77, 0x5410, R34 ;  /* 0x000054104d4d7816 */ /* 0x000fe40000000022 */
[----:B------:R-:W-:Y:S01]  /*66b0*/  LOP3.LUT R29, R14, 0xffff0000, RZ, 0xc0, !PT ;  /* 0xffff00000e1d7812 */ /* 0x000fe200078ec0ff */
[----:B------:R-:W-:Y:S01]  /*66c0*/  IMAD.U32 R14, R13, 0x10000, RZ ;  /* 0x000100000d0e7824 */ /* 0x000fe200078e00ff */
[----:B------:R-:W-:Y:S01]  /*66d0*/  PRMT R78, R78, 0x5410, R11 ;  /* 0x000054104e4e7816 */ /* 0x000fe2000000000b */
[----:B------:R-:W-:Y:S01]  /*66e0*/  IMAD.U32 R38, R77, 0x10000, RZ ;  /* 0x000100004d267824 */ /* 0x000fe200078e00ff */
[----:B------:R-:W-:Y:S01]  /*66f0*/  LOP3.LUT R13, R13, 0xffff0000, RZ, 0xc0, !PT ;  /* 0xffff00000d0d7812 */ /* 0x000fe200078ec0ff */
        /* <DEDUP_REMOVED lines=9> */
[----:B------:R-:W-:Y:S01]  /*6790*/  FMUL.FTZ R13, R29, R38 ;  /* 0x000000261d0d7220 */ /* 0x000fe20000410000 */
[----:B------:R-:W-:Y:S01]  /*67a0*/  LOP3.LUT R77, R77, 0xffff0000, RZ, 0xc0, !PT ;  /* 0xffff00004d4d7812 */ /* 0x000fe200078ec0ff */
[----:B------:R-:W-:Y:S01]  /*67b0*/  FMUL.FTZ R29, R29, R35 ;  /* 0x000000231d1d7220 */ /* 0x000fe20000410000 */
[----:B------:R-:W-:Y:S01]  /*67c0*/  LOP3.LUT R78, R78, 0xffff0000, RZ, 0xc0, !PT ;  /* 0xffff00004e4e7812 */ /* 0x000fe200078ec0ff */
[----:B------:R-:W-:-:S02]  /*67d0*/  IMAD.U32 R31, R31, 0x10000, RZ ;  /* 0x000100001f1f7824 */ /* 0x000fc400078e00ff */
[C---:B------:R-:W-:Y:S01]  /*67e0*/  FFMA.FTZ R39, R14.reuse, R34, -R39 ;  /* 0x000000220e277223 */ /* 0x040fe20000010827 */
[----:B------:R-:W-:Y:S01]  /*67f0*/  FFMA.FTZ R40, R14, R37, R40 ;  /* 0x000000250e287223 */ /* 0x000fe20000010028 */
[C---:B------:R-:W-:Y:S01]  /*6800*/  FFMA.FTZ R35, R28.reuse, R35, -R13 ;  /* 0x000000231c237223 */ /* 0x040fe2000001080d */
[----:B------:R-:W-:Y:S02]  /*6810*/  IMAD.U32 R15, R15, 0x10000, RZ ;  /* 0x000100000f0f7824 */ /* 0x000fe400078e00ff */
[----:B------:R-:W-:Y:S01]  /*6820*/  FFMA.FTZ R28, R28, R38, R29 ;  /* 0x000000261c1c7223 */ /* 0x000fe2000001001d */
[----:B------:R-:W-:Y:S01]  /*6830*/  FMUL.FTZ R34, R30, R77 ;  /* 0x0000004d1e227220 */ /* 0x000fe20000410000 */
[C---:B------:R-:W-:Y:S01]  /*6840*/  FMUL.FTZ R14, R12.reuse, R36 ;  /* 0x000000240c0e7220 */ /* 0x040fe20000410000 */
[-C--:B------:R-:W-:Y:S01]  /*6850*/  FMUL.FTZ R13, R12, R31.reuse ;  /* 0x0000001f0c0d7220 */ /* 0x080fe20000410000 */
[-C--:B------:R-:W-:Y:S01]  /*6860*/  FMUL.FTZ R30, R30, R78.reuse ;  /* 0x0000004e1e1e7220 */ /* 0x080fe20000410000 */
[----:B------:R-:W-:Y:S01]  /*6870*/  FFMA.FTZ R34, R15, R78, -R34 ;  /* 0x0000004e0f227223 */ /* 0x000fe20000010822 */
[C---:B------:R-:W-:Y:S01]  /*6880*/  FFMA.FTZ R14, R11.reuse, R31, -R14 ;  /* 0x0000001f0b0e7223 */ /* 0x040fe2000001080e */
[----:B------:R-:W-:Y:S01]  /*6890*/  FFMA.FTZ R13, R11, R36, R13 ;  /* 0x000000240b0d7223 */ /* 0x000fe2000001000d */
[----:B------:R-:W-:Y:S01]  /*68a0*/  FFMA.FTZ R15, R15, R77, R30 ;  /* 0x0000004d0f0f7223 */ /* 0x000fe2000001001e */
[----:B------:R-:W-:-:S02]  /*68b0*/  F2FP.BF16.F32.PACK_AB R39, R40, R39 ;  /* 0x000000272827723e */ /* 0x000fc400000010ff */
[----:B------:R-:W-:Y:S02]  /*68c0*/  F2FP.BF16.F32.PACK_AB R28, R28, R35 ;  /* 0x000000231c1c723e */ /* 0x000fe400000010ff */
[----:B------:R-:W-:Y:S01]  /*68d0*/  F2FP.BF16.F32.PACK_AB R12, R13, R14 ;  /* 0x0000000e0d0c723e */ /* 0x000fe200000010ff */
[----:B------:R-:W-:Y:S01]  /*68e0*/  IMAD.MOV.U32 R13, RZ, RZ, R39 ;  /* 0x000000ffff0d7224 */ /* 0x000fe200078e0027 */
[----:B------:R-:W-:Y:S01]  /*68f0*/  F2FP.BF16.F32.PACK_AB R15, R15, R34 ;  /* 0x000000220f0f723e */ /* 0x000fe200000010ff */
[----:B------:R-:W-:-:S07]  /*6900*/  IMAD.MOV.U32 R14, RZ, RZ, R28 ;  /* 0x000000ffff0e7224 */ /* 0x000fce00078e001c */
.L_x_3786:
[----:B------:R-:W-:Y:S05]  /*6910*/  BSYNC B1 ;  /* 0x0000000000017941 */ /* 0x000fea0003800000 */
.L_x_3785:
[----:B----4-:R0:W-:Y:S01]  /*6920*/  ST.E.128 desc[UR48][R32.64], R12 ;  /* 0x0000000c20007985 */ /* 0x0101e2000c101d30 */
[----:B------:R-:W-:Y:S05]  /*6930*/  BRA `(.L_x_3764) ;  /* 0x0000004000b87947 */ /* 0x000fea0003800000 */
.L_x_3730:
        /* <DEDUP_REMOVED lines=21> */
[----:B------:R-:W-:Y:S06]  /*6a90*/  @P3 BRA `(.L_x_3788) ;  /* 0x00000000007c3947 */ /* 0x000fec0003800000 */
[----:B------:R-:W-:Y:S01]  /*6aa0*/  IADD3 R30, P2, R94, R14, RZ ;  /* 0x0000000e5e1e7210 */ /* 0x000fe20007f5e0ff */
[----:B------:R-:W-:Y:S01]  /*6ab0*/  ULDC.64 UR4, c[0x0][0x3e8] ;  /* 0x0000fa0000047ab9 */ /* 0x000fe20000000a00 */
[----:B------:R-:W-:Y:S02]  /*6ac0*/  CS2R R38, SRZ ;  /* 0x0000000000267805 */ /* 0x000fe4000001ff00 */
[----:B------:R-:W-:Y:S02]  /*6ad0*/  CS2R R36, SRZ ;  /* 0x0000000000247805 */ /* 0x000fe4000001ff00 */
[----:B------:R-:W-:Y:S01]  /*6ae0*/  CS2R R62, SRZ ;  /* 0x00000000003e7805 */ /* 0x000fe2000001ff00 */
[----:B------:R-:W-:Y:S01]  /*6af0*/  IMAD.X R31, R11, 0x1, R98, P2 ;  /* 0x000000010b1f7824 */ /* 0x000fe200010e0662 */
[----:B------:R-:W-:Y:S02]  /*6b00*/  IADD3 R28, P2, R88, R12, RZ ;  /* 0x0000000c581c7210 */ /* 0x000fe40007f5e0ff */
[----:B------:R-:W-:-:S03]  /*6b10*/  CS2R R60, SRZ ;  /* 0x00000000003c7805 */ /* 0x000fc6000001ff00 */
        /* <DEDUP_REMOVED lines=13> */
[----:B------:R-:W-:Y:S02]  /*6bf0*/  ISETP.GE.AND P2, PT, R194, R117, PT ;  /* 0x00000075c200720c */ /* 0x000fe40003f46270 */
[----:B------:R-:W-:Y:S02]  /*6c00*/  CS2R R30, SRZ ;  /* 0x00000000001e7805 */ /* 0x000fe4000001ff00 */
[----:B------:R-:W-:Y:S02]  /*6c10*/  CS2R R28, SRZ ;  /* 0x00000000001c7805 */ /* 0x000fe4000001ff00 */
[----:B------:R-:W-:-:S02]  /*6c20*/  CS2R R42, SRZ ;  /* 0x00000000002a7805 */ /* 0x000fc4000001ff00 */
[----:B------:R-:W-:-:S05]  /*6c30*/  CS2R R40, SRZ ;  /* 0x0000000000287805 */ /* 0x000fca000001ff00 */
[----:B------:R0:W5:Y:S04]  /*6c40*/  @!P2 LDG.E.128 R32, desc[UR48][R64.64+0x40] ;  /* 0x000040304020a981 */ /* 0x000168000c1e1d00 */
[----:B------:R0:W5:Y:S01]  /*6c50*/  @!P2 LDG.E.128 R44, desc[UR48][R68.64+0x40] ;  /* 0x00004030442ca981 */ /* 0x000162000c1e1d00 */
[----:B------:R-:W-:-:S13]  /*6c60*/  ISETP.GE.AND P2, PT, R193, R117, PT ;  /* 0x00000075c100720c */ /* 0x000fda0003f46270 */
[----:B------:R0:W5:Y:S04]  /*6c70*/  @!P2 LDG.E.128 R28, desc[UR48][R64.64+0x80] ;  /* 0x00008030401ca981 */ /* 0x000168000c1e1d00 */
[----:B------:R0:W5:Y:S02]  /*6c80*/  @!P2 LDG.E.128 R40, desc[UR48][R68.64+0x80] ;  /* 0x000080304428a981 */ /* 0x000164000c1e1d00 */
.L_x_3788:
[----:B------:R-:W-:Y:S05]  /*6c90*/  BSYNC B1 ;  /* 0x0000000000017941 */ /* 0x000fea0003800000 */
.L_x_3787:
[----:B------:R-:W-:Y:S01]  /*6ca0*/  VIADD R77, R203, 0x40 ;  /* 0x00000040cb4d7836 */ /* 0x000fe20000000000 */
[----:B------:R-:W-:Y:S01]  /*6cb0*/  BSSY B1, `(.L_x_3789) ;  /* 0x0000028000017945 */ /* 0x000fe20003800000 */
[----:B0-----:R-:W-:Y:S02]  /*6cc0*/  CS2R R64, SRZ ;  /* 0x0000000000407805 */ /* 0x001fe4000001ff00 */
[----:B------:R-:W-:Y:S02]  /*6cd0*/  CS2R R70, SRZ ;  /* 0x0000000000467805 */ /* 0x000fe4000001ff00 */
[----:B------:R-:W-:Y:S02]  /*6ce0*/  CS2R R68, SRZ ;  /* 0x0000000000447805 */ /* 0x000fe4000001ff00 */
[----:B------:R-:W-:Y:S02]  /*6cf0*/  ISETP.GE.AND P4, PT, R77, R82, PT ;  /* 0x000000524d00720c */ /* 0x000fe40003f86270 */
[----:B------:R-:W-:-:S02]  /*6d00*/  CS2R R74, SRZ ;  /* 0x00000000004a7805 */ /* 0x000fc4000001ff00 */
[----:B------:R-:W-:Y:S01]  /*6d10*/  CS2R R72, SRZ ;  /* 0x0000000000487805 */ /* 0x000fe2000001ff00 */
[----:B-----5:R-:W-:-:S08]  /*6d20*/  IMAD.MOV.U32 R76, RZ, RZ, R30 ;  /* 0x000000ffff4c7224 */ /* 0x020fd000078e001e */
[----:B------:R-:W-:Y:S05]  /*6d30*/  @P4 BRA `(.L_x_3790) ;  /* 0x00000000007c4947 */ /* 0x000fea0003800000 */
[----:B------:R-:W-:Y:S01]  /*6d40*/  IADD3 R15, P2, P5, R94, R14, R102 ;  /* 0x0000000e5e0f7210 */ /* 0x000fe20007d5e066 */
[----:B------:R-:W-:Y:S01]  /*6d50*/  ULDC.64 UR4, c[0x0][0x3e8] ;  /* 0x0000fa0000047ab9 */ /* 0x000fe20000000a00 */
[----:B------:R-:W-:Y:S02]  /*6d60*/  CS2R R58, SRZ ;  /* 0x00000000003a7805 */ /* 0x000fe4000001ff00 */
[----:B------:R-:W-:Y:S02]  /*6d70*/  CS2R R56, SRZ ;  /* 0x0000000000387805 */ /* 0x000fe4000001ff00 */
[----:B------:R-:W-:Y:S02]  /*6d80*/  IADD3.X R48, R98, R11, R101, P2, P5 ;  /* 0x0000000b62307210 */ /* 0x000fe400017ea465 */
[----:B------:R-:W-:Y:S02]  /*6d90*/  CS2R R74, SRZ ;  /* 0x00000000004a7805 */ /* 0x000fe4000001ff00 */
[----:B------:R-:W-:-:S02]  /*6da0*/  IADD3 R13, P2, P5, R88, R12, R104 ;  /* 0x0000000c580d7210 */ /* 0x000fc40007d5e068 */
[----:B------:R-:W-:Y:S02]  /*6db0*/  CS2R R72, SRZ ;  /* 0x0000000000487805 */ /* 0x000fe4000001ff00 */
        /* <DEDUP_REMOVED lines=23> */
.L_x_3790:
[----:B------:R-:W-:Y:S05]  /*6f30*/  BSYNC B1 ;  /* 0x0000000000017941 */ /* 0x000fea0003800000 */
.L_x_3789:
[----:B0-----:R-:W-:Y:S01]  /*6f40*/  IMAD.MOV.U32 R12, RZ, RZ, R28 ;  /* 0x000000ffff0c7224 */ /* 0x001fe200078e001c */
[----:B------:R-:W-:Y:S01]  /*6f50*/  MOV R11, R29 ;  /* 0x0000001d000b7202 */ /* 0x000fe20000000f00 */
[----:B------:R-:W-:Y:S01]  /*6f60*/  IMAD.MOV.U32 R13, RZ, RZ, R31 ;  /* 0x000000ffff0d7224 */ /* 0x000fe200078e001f */
[----:B------:R-:W-:Y:S01]  /*6f70*/  ISETP.NE.AND P2, PT, R214, 0x3, PT ;  /* 0x00000003d600780c */ /* 0x000fe20003f45270 */
[----:B------:R-:W-:Y:S01]  /*6f80*/  IMAD.MOV.U32 R14, RZ, RZ, R34 ;  /* 0x000000ffff0e7224 */ /* 0x000fe200078e0022 */
        /* <DEDUP_REMOVED lines=33> */
[----:B-----5:R-:W-:Y:S01]  /*71a0*/  IMAD.MOV.U32 R11, RZ, RZ, R51 ;  /* 0x000000ffff0b7224 */ /* 0x020fe200078e0033 */
        /* <DEDUP_REMOVED lines=13> */
[----:B------:R-:W-:-:S04]  /*7280*/  MOV R12, R58 ;  /* 0x0000003a000c7202 */ /* 0x000fc80000000f00 */
        /* <DEDUP_REMOVED lines=27> */
.L_x_3791:
[----:B------:R-:W-:Y:S01]  /*7440*/  IMAD R83, R19, 0x8, R18 ;  /* 0x0000000813537824 */ /* 0x000fe200078e0212 */
[----:B------:R-:W-:Y:S01]  /*7450*/  SHF.L.U32 R84, R204, 0x1f, RZ ;  /* 0x0000001fcc547819 */ /* 0x000fe200000006ff */
[----:B------:R-:W-:Y:S03]  /*7460*/  BSSY B1, `(.L_x_3792) ;  /* 0x0000003000017945 */ /* 0x000fe60003800000 */
[----:B------:R-:W0:Y:S02]  /*7470*/  SYNCS.PHASECHK.TRANS64.TRYWAIT P5, [R83+URZ+0x30890], R84 ;  /* 0x03089054530075a7 */ /* 0x000e2400080a017f */
[----:B0-----:R-:W-:Y:S05]  /*7480*/  @!P5 BRA `(.L_x_3793) ;  /* 0x000001b40010d947 */ /* 0x001fea0003800000 */
.L_x_4073:
[----:B------:R-:W-:Y:S05]  /*7490*/  BSYNC B1 ;  /* 0x0000000000017941 */ /* 0x000fea0003800000 */
.L_x_3792:
[----:B------:R-:W1:Y:S01]  /*74a0*/  LDC R130, c[0x0][0x2f4] ;  /* 0x0000bd00ff827b82 */ /* 0x000e620000000800 */
[----:B------:R-:W-:Y:S01]  /*74b0*/  UMOV UR4, 0xffffffff ;  /* 0xffffffff00047882 */ /* 0x000fe20000000000 */
[----:B-1----:R-:W-:Y:S02]  /*74c0*/  IMAD.IADD R133, R130, 0x1, -R118 ;  /* 0x0000000182857824 */ /* 0x002fe400078e0a76 */
[----:B------:R-:W-:Y:S05]  /*74d0*/  BRA.DIV UR4, `(.L_x_3794) ;  /* 0x000001b604107947 */ /* 0x000fea000b800000 */
[----:B------:R1:W2:Y:S04]  /*74e0*/  SHFL.IDX PT, R115, R113, RZ, 0x1c1f ;  /* 0x001c1fff71737589 */ /* 0x0002a800000e0000 */
[----:B------:R1:W3:Y:S02]  /*74f0*/  SHFL.IDX PT, R11, R116, RZ, 0x1c1f ;  /* 0x001c1fff740b7589 */ /* 0x0002e400000e0000 */
.L_x_4077:
[----:B------:R-:W-:Y:S04]  /*7500*/  BSSY B1, `(.L_x_3795) ;  /* 0x000017d000017945 */ /* 0x000fe80003800000 */
[----:B------:R-:W-:Y:S05]  /*7510*/  @P3 BRA `(.L_x_3796) ;  /* 0x0000001400ec3947 */ /* 0x000fea0003800000 */
[----:B------:R-:W-:Y:S01]  /*7520*/  ISETP.NE.AND P3, PT, R6, RZ, PT ;  /* 0x000000ff0600720c */ /* 0x000fe20003f65270 */
[----:B------:R-:W-:Y:S01]  /*7530*/  BSSY B2, `(.L_x_3797) ;  /* 0x000007d000027945 */ /* 0x000fe20003800000 */
[----:B---3--:R-:W-:-:S11]  /*7540*/  IMAD.MOV.U32 R114, RZ, RZ, R11 ;  /* 0x000000ffff727224 */ /* 0x008fd600078e000b */
[----:B------:R-:W-:Y:S05]  /*7550*/  @!P3 BRA `(.L_x_3798) ;  /* 0x0000000400e8b947 */ /* 0x000fea0003800000 */
[----:B------:R-:W-:Y:S01]  /*7560*/  SEL R12, R118, R133, !P0 ;  /* 0x00000085760c7207 */ /* 0x000fe20004000000 */
[----:B------:R-:W-:Y:S01]  /*7570*/  BSSY B3, `(.L_x_3799) ;  /* 0x0000072000037945 */ /* 0x000fe20003800000 */
[----:B------:R-:W-:Y:S02]  /*7580*/  ISETP.GE.AND P3, PT, R16, R117, PT ;  /* 0x000000751000720c */ /* 0x000fe40003f66270 */
[----:B------:R-:W-:-:S04]  /*7590*/  SHF.R.S32.HI R13, RZ, 0x1f, R12 ;  /* 0x0000001fff0d7819 */ /* 0x000fc8000001140c */
[----:B------:R-:W-:-:S04]  /*75a0*/  LEA.HI R13, R13, R12, RZ, 0x4 ;  /* 0x0000000c0d0d7211 */ /* 0x000fc800078f20ff */
[----:B------:R-:W-:-:S04]  /*75b0*/  LEA.HI.SX32 R139, R13, R111, 0x1c ;  /* 0x0000006f0d8b7211 */ /* 0x000fc800078fe2ff */
[----:B------:R-:W-:-:S04]  /*75c0*/  SHF.R.S32.HI R13, RZ, 0x1f, R139 ;  /* 0x0000001fff0d7819 */ /* 0x000fc8000001148b */
[----:B------:R-:W-:Y:S01]  /*75d0*/  LEA.HI R13, R13, R139, RZ, 0x3 ;  /* 0x0000008b0d0d7211 */ /* 0x000fe200078f18ff */
[----:B------:R-:W-:-:S03]  /*75e0*/  IMAD.SHL.U32 R139, R139, 0x8, RZ ;  /* 0x000000088b8b7824 */ /* 0x000fc600078e00ff */
[----:B------:R-:W-:Y:S02]  /*75f0*/  SHF.R.S32.HI R13, RZ, 0x3, R13 ;  /* 0x00000003ff0d7819 */ /* 0x000fe4000001140d */
[----:B------:R-:W-:-:S03]  /*7600*/  LOP3.LUT R12, R216, 0x38, R139, 0xf8, !PT ;  /* 0x00000038d80c7812 */ /* 0x000fc600078ef88b */
[----:B------:R-:W-:Y:S01]  /*7610*/  IMAD R13, R13, 0x1800, R218 ;  /* 0x000018000d0d7824 */ /* 0x000fe200078e02da */
[----:B------:R-:W-:-:S05]  /*7620*/  LOP3.LUT R12, R12, R217, RZ, 0x3c, !PT ;  /* 0x000000d90c0c7212 */ /* 0x000fca00078e3cff */
        /* <DEDUP_REMOVED lines=10> */
[----:B------:R-:W-:Y:S02]  /*76d0*/  SHF.R.U32.HI R145, RZ, 0x10, R61 ;  /* 0x00000010ff917819 */ /* 0x000fe4000001163d */
[C---:B------:R-:W-:Y:S02]  /*76e0*/  PRMT R36, R144.reuse, 0x5432, R36 ;  /* 0x0000543290247816 */ /* 0x040fe40000000024 */
[----:B------:R-:W-:Y:S02]  /*76f0*/  PRMT R37, R144, 0x5410, R37 ;  /* 0x0000541090257816 */ /* 0x000fe40000000025 */
[----:B------:R-:W-:-:S02]  /*7700*/  SHF.R.U64 R38, R38, 0x10, R39 ;  /* 0x0000001026267819 */ /* 0x000fc40000001227 */
[----:B------:R-:W-:Y:S02]  /*7710*/  SHF.R.U32.HI R144, RZ, 0x10, R39 ;  /* 0x00000010ff907819 */ /* 0x000fe40000011627 */
[----:B------:R-:W-:Y:S02]  /*7720*/  SHF.R.U64 R39, R60, 0x10, R61 ;  /* 0x000000103c277819 */ /* 0x000fe4000000123d */
[----:B------:R-:W-:Y:S02]  /*7730*/  SHF.R.U64 R60, R62, 0x10, R63 ;  /* 0x000000103e3c7819 */ /* 0x000fe4000000123f */
[C---:B------:R-:W-:Y:S02]  /*7740*/  PRMT R145, R151.reuse, 0x5410, R145 ;  /* 0x0000541097917816 */ /* 0x040fe40000000091 */
[----:B------:R-:W-:Y:S02]  /*7750*/  PRMT R61, R150, 0x5432, R38 ;  /* 0x00005432963d7816 */ /* 0x000fe40000000026 */
[----:B------:R-:W-:Y:S01]  /*7760*/  PRMT R38, R151, 0x5432, R144 ;  /* 0x0000543297267816 */ /* 0x000fe20000000090 */
[----:B------:R-:W-:Y:S01]  /*7770*/  IMAD.U32 R151, R145, 0x10000, RZ ;  /* 0x0001000091977824 */ /* 0x000fe200078e00ff */
[----:B------:R-:W-:Y:S01]  /*7780*/  PRMT R60, R152, 0x5432, R60 ;  /* 0x00005432983c7816 */ /* 0x000fe2000000003c */
[----:B---3--:R-:W-:Y:S01]  /*7790*/  IMAD.U32 R152, R77, 0x10000, RZ ;  /* 0x000100004d987824 */ /* 0x008fe200078e00ff */
[----:B------:R-:W-:Y:S01]  /*77a0*/  SHF.R.U32.HI R62, RZ, 0x10, R63 ;  /* 0x00000010ff3e7819 */ /* 0x000fe2000001163f */
[----:B------:R-:W-:Y:S01]  /*77b0*/  IMAD.U32 R63, R37, 0x10000, RZ ;  /* 0x00010000253f7824 */ /* 0x000fe200078e00ff */
[----:B------:R-:W-:Y:S01]  /*77c0*/  PRMT R39, R150, 0x5410, R39 ;  /* 0x0000541096277816 */ /* 0x000fe20000000027 */
[----:B----4-:R-:W-:-:S02]  /*77d0*/  IMAD.U32 R150, R13, 0x10000, RZ ;  /* 0x000100000d967824 */ /* 0x010fc400078e00ff */
[----:B------:R-:W-:Y:S01]  /*77e0*/  FMUL.FTZ R144, R152, R151 ;  /* 0x0000009798907220 */ /* 0x000fe20000410000 */
[----:B------:R-:W-:Y:S02]  /*77f0*/  LOP3.LUT R145, R145, 0xffff0000, RZ, 0xc0, !PT ;  /* 0xffff000091917812 */ /* 0x000fe400078ec0ff */
        /* <DEDUP_REMOVED lines=14> */
[----:B------:R-:W-:-:S03]  /*78e0*/  FMUL.FTZ R77, R152, R151 ;  /* 0x00000097984d7220 */ /* 0x000fc60000410000 */
[----:B------:R-:W-:Y:S01]  /*78f0*/  FFMA.FTZ R37, R150, R145, R37 ;  /* 0x0000009196257223 */ /* 0x000fe20000010025 */
[C---:B------:R-:W-:Y:S01]  /*7900*/  SHF.L.U32 R150, R15.reuse, 0x10, RZ ;  /* 0x000000100f967819 */ /* 0x040fe200000006ff */
[C---:B------:R-:W-:Y:S01]  /*7910*/  IMAD.U32 R145, R38.reuse, 0x10000, RZ ;  /* 0x0001000026917824 */ /* 0x040fe200078e00ff */
        /* <DEDUP_REMOVED lines=8> */
[----:B------:R-:W-:-:S04]  /*79a0*/  FMUL.FTZ R150, R79, R62 ;  /* 0x0000003e4f967220 */ /* 0x000fc80000410000 */
[-C--:B------:R-:W-:Y:S01]  /*79b0*/  FFMA.FTZ R150, R15, R38.reuse, -R150 ;  /* 0x000000260f967223 */ /* 0x080fe20000010896 */
[----:B------:R-:W-:-:S04]  /*79c0*/  FMUL.FTZ R38, R79, R38 ;  /* 0x000000264f267220 */ /* 0x000fc80000410000 */
[----:B------:R-:W-:Y:S01]  /*79d0*/  FFMA.FTZ R38, R15, R62, R38 ;  /* 0x0000003e0f267223 */ /* 0x000fe20000010026 */
[----:B------:R-:W-:Y:S01]  /*79e0*/  F2FP.BF16.F32.PACK_AB R150, R150, R77 ;  /* 0x0000004d9696723e */ /* 0x000fe200000010ff */
        /* <DEDUP_REMOVED lines=37> */
[----:B------:R-:W-:Y:S01]  /*7c40*/  F2FP.BF16.F32.PACK_AB R36, R36, R77 ;  /* 0x0000004d2424723e */ /* 0x000fe200000010ff */
[----:B------:R-:W-:Y:S02]  /*7c50*/  IMAD.MOV.U32 R77, RZ, RZ, R37 ;  /* 0x000000ffff4d7224 */ /* 0x000fe400078e0025 */
[----:B------:R-:W-:Y:S02]  /*7c60*/  IMAD.MOV.U32 R14, RZ, RZ, R39 ;  /* 0x000000ffff0e7224 */ /* 0x000fe400078e0027 */
[----:B------:R-:W-:Y:S02]  /*7c70*/  IMAD.MOV.U32 R15, RZ, RZ, R150 ;  /* 0x000000ffff0f7224 */ /* 0x000fe400078e0096 */
[----:B------:R-:W-:-:S07]  /*7c80*/  IMAD.MOV.U32 R78, RZ, RZ, R36 ;  /* 0x000000ffff4e7224 */ /* 0x000fce00078e0024 */
.L_x_3800:
[----:B------:R-:W-:Y:S05]  /*7c90*/  BSYNC B3 ;  /* 0x0000000000037941 */ /* 0x000fea0003800000 */
.L_x_3799:
[----:B------:R-:W-:-:S04]  /*7ca0*/  LEA R36, P3, R3, R11, 0x1 ;  /* 0x0000000b03247211 */ /* 0x000fc800078608ff */
[----:B--2---:R-:W-:Y:S02]  /*7cb0*/  LEA.HI.X R37, R3, R115, R107, 0x1, P3 ;  /* 0x0000007303257211 */ /* 0x004fe400018f0c6b */
[----:B------:R-:W-:-:S03]  /*7cc0*/  ISETP.GE.AND P3, PT, R139, R130, PT ;  /* 0x000000828b00720c */ /* 0x000fc60003f66270 */
[----:B----4-:R2:W-:Y:S10]  /*7cd0*/  ST.E.128 desc[UR48][R36.64], R12 ;  /* 0x0000000c24007985 */ /* 0x0105f4000c101d30 */
[----:B--2---:R-:W-:-:S05]  /*7ce0*/  @!P3 IMAD.WIDE R12, R139, 0x2, R114 ;  /* 0x000000028b0cb825 */ /* 0x004fca00078e0272 */
[----:B---3--:R3:W-:Y:S02]  /*7cf0*/  @!P3 ST.E.128 desc[UR48][R12.64], R76 ;  /* 0x0000004c0c00b985 */ /* 0x0087e4000c101d30 */
.L_x_3798:
[----:B------:R-:W-:Y:S05]  /*7d00*/  BSYNC B2 ;  /* 0x0000000000027941 */ /* 0x000fea0003800000 */
.L_x_3797:
[----:B------:R-:W-:Y:S01]  /*7d10*/  ISETP.NE.AND P3, PT, R7, RZ, PT ;  /* 0x000000ff0700720c */ /* 0x000fe20003f65270 */
[----:B------:R-:W-:-:S12]  /*7d20*/  BSSY B2, `(.L_x_3801) ;  /* 0x000007c000027945 */ /* 0x000fd80003800000 */
[----:B------:R-:W-:Y:S05]  /*7d30*/  @!P3 BRA `(.L_x_3802) ;  /* 0x0000000400e8b947 */ /* 0x000fea0003800000 */
[----:B---3--:R-:W-:Y:S01]  /*7d40*/  SEL R12, R118, R133, !P1 ;  /* 0x00000085760c7207 */ /* 0x008fe20004800000 */
        /* <DEDUP_REMOVED lines=72> */
[C---:B------:R-:W-:Y:S01]  /*81d0*/  SHF.L.U32 R37, R35.reuse, 0x10, RZ ;  /* 0x0000001023257819 */ /* 0x040fe200000006ff */
[----:B------:R-:W-:Y:S01]  /*81e0*/  IMAD.U32 R46, R32, 0x10000, RZ ;  /* 0x00010000202e7824 */ /* 0x000fe200078e00ff */
[----:B------:R-:W-:Y:S01]  /*81f0*/  LOP3.LUT R35, R35, 0xffff0000, RZ, 0xc0, !PT ;  /* 0xffff000023237812 */ /* 0x000fe200078ec0ff */
[----:B------:R-:W-:Y:S01]  /*8200*/  IMAD.U32 R15, R12, 0x10000, RZ ;  /* 0x000100000c0f7824 */ /* 0x000fe200078e00ff */
[----:B------:R-:W-:Y:S01]  /*8210*/  LOP3.LUT R32, R32, 0xffff0000, RZ, 0xc0, !PT ;  /* 0xffff000020207812 */ /* 0x000fe200078ec0ff */
[CC--:B------:R-:W-:Y:S01]  /*8220*/  FMUL.FTZ R47, R39.reuse, R37.reuse ;  /* 0x00000025272f7220 */ /* 0x0c0fe20000410000 */
[----:B------:R-:W-:Y:S01]  /*8230*/  FMUL.FTZ R39, R39, R46 ;  /* 0x0000002e27277220 */ /* 0x000fe20000410000 */
[----:B------:R-:W-:Y:S02]  /*8240*/  F2FP.BF16.F32.PACK_AB R34, R34, R62 ;  /* 0x0000003e2222723e */ /* 0x000fe400000010ff */
        /* <DEDUP_REMOVED lines=34> */
.L_x_3804:
[----:B------:R-:W-:Y:S05]  /*8470*/  BSYNC B3 ;  /* 0x0000000000037941 */ /* 0x000fea0003800000 */
.L_x_3803:
[----:B------:R-:W-:-:S04]  /*8480*/  LEA R32, P3, R4, R11, 0x1 ;  /* 0x0000000b04207211 */ /* 0x000fc800078608ff */
[----:B--2---:R-:W-:Y:S02]  /*8490*/  LEA.HI.X R33, R4, R115, R106, 0x1, P3 ;  /* 0x0000007304217211 */ /* 0x004fe400018f0c6a */
[----:B------:R-:W-:-:S03]  /*84a0*/  ISETP.GE.AND P3, PT, R60, R130, PT ;  /* 0x000000823c00720c */ /* 0x000fc60003f66270 */
[----:B----4-:R2:W-:Y:S10]  /*84b0*/  ST.E.128 desc[UR48][R32.64], R12 ;  /* 0x0000000c20007985 */ /* 0x0105f4000c101d30 */
[----:B--2---:R-:W-:-:S05]  /*84c0*/  @!P3 IMAD.WIDE R12, R60, 0x2, R114 ;  /* 0x000000023c0cb825 */ /* 0x004fca00078e0272 */
[----:B---3--:R4:W-:Y:S02]  /*84d0*/  @!P3 ST.E.128 desc[UR48][R12.64], R36 ;  /* 0x000000240c00b985 */ /* 0x0089e4000c101d30 */
.L_x_3802:
[----:B------:R-:W-:Y:S05]  /*84e0*/  BSYNC B2 ;  /* 0x0000000000027941 */ /* 0x000fea0003800000 */
.L_x_3801:
[----:B------:R-:W-:-:S13]  /*84f0*/  ISETP.NE.AND P3, PT, R8, RZ, PT ;  /* 0x000000ff0800720c */ /* 0x000fda0003f65270 */
[----:B------:R-:W-:Y:S05]  /*8500*/  @!P3 BRA `(.L_x_3796) ;  /* 0x0000000400f0b947 */ /* 0x000fea0003800000 */
[----:B---34-:R-:W3:Y:S01]  /*8510*/  LDL R12, [R1] ;  /* 0x00000000010c7983 */ /* 0x018ee20000100800 */
[----:B------:R-:W-:Y:S01]  /*8520*/  ISETP.GE.AND P3, PT, R193, R117, PT ;  /* 0x00000075c100720c */ /* 0x000fe20003f66270 */
[----:B------:R-:W-:Y:S01]  /*8530*/  BSSY B2, `(.L_x_3805) ;  /* 0x0000073000027945 */ /* 0x000fe20003800000 */
[----:B---3--:R-:W-:-:S04]  /*8540*/  LOP3.LUT P5, RZ, R12, 0x1, RZ, 0xc0, !PT ;  /* 0x000000010cff7812 */ /* 0x008fc800078ac0ff */
[----:B------:R-:W-:-:S04]  /*8550*/  SEL R12, R118, R133, !P5 ;  /* 0x00000085760c7207 */ /* 0x000fc80006800000 */
        /* <DEDUP_REMOVED lines=18> */
[--C-:B------:R-:W-:Y:S01]  /*8680*/  SHF.R.U64 R30, R30, 0x10, R31.reuse ;  /* 0x000000101e1e7819 */ /* 0x100fe2000000121f */
[----:B---3--:R-:W-:Y:S01]  /*8690*/  IMAD.U32 R44, R33, 0x10000, RZ ;  /* 0x00010000212c7824 */ /* 0x008fe200078e00ff */
[----:B------:R-:W-:Y:S02]  /*86a0*/  SHF.R.U32.HI R37, RZ, 0x10, R31 ;  /* 0x00000010ff257819 */ /* 0x000fe4000001161f */
[--C-:B------:R-:W-:Y:S02]  /*86b0*/  SHF.R.U64 R31, R40, 0x10, R41.reuse ;  /* 0x00000010281f7819 */ /* 0x100fe40000001229 */
[----:B------:R-:W-:Y:S01]  /*86c0*/  SHF.R.U32.HI R40, RZ, 0x10, R41 ;  /* 0x00000010ff287819 */ /* 0x000fe20000011629 */
[----:B----4-:R-:W-:Y:S01]  /*86d0*/  IMAD.U32 R41, R13, 0x10000, RZ ;  /* 0x000100000d297824 */ /* 0x010fe200078e00ff */
[----:B------:R-:W-:Y:S02]  /*86e0*/  SHF.R.U64 R28, R28, 0x10, R29 ;  /* 0x000000101c1c7819 */ /* 0x000fe4000000121d */
[----:B------:R-:W-:-:S02]  /*86f0*/  PRMT R31, R160, 0x5410, R31 ;  /* 0x00005410a01f7816 */ /* 0x000fc4000000001f */
[----:B------:R-:W-:Y:S02]  /*8700*/  SHF.R.U32.HI R29, RZ, 0x10, R29 ;  /* 0x00000010ff1d7819 */ /* 0x000fe4000001161d */
[----:B------:R-:W-:Y:S02]  /*8710*/  PRMT R160, R160, 0x5432, R40 ;  /* 0x00005432a0a07816 */ /* 0x000fe40000000028 */
[----:B------:R-:W-:Y:S02]  /*8720*/  SHF.R.U64 R38, R42, 0x10, R43 ;  /* 0x000000102a267819 */ /* 0x000fe4000000122b */
[----:B------:R-:W-:Y:S02]  /*8730*/  PRMT R29, R158, 0x5432, R29 ;  /* 0x000054329e1d7816 */ /* 0x000fe4000000001d */
[----:B------:R-:W-:Y:S01]  /*8740*/  SHF.R.U32.HI R42, RZ, 0x10, R43 ;  /* 0x00000010ff2a7819 */ /* 0x000fe2000001162b */
[C---:B------:R-:W-:Y:S01]  /*8750*/  IMAD.U32 R43, R160.reuse, 0x10000, RZ ;  /* 0x00010000a02b7824 */ /* 0x040fe200078e00ff */
[----:B------:R-:W-:Y:S01]  /*8760*/  LOP3.LUT R160, R160, 0xffff0000, RZ, 0xc0, !PT ;  /* 0xffff0000a0a07812 */ /* 0x000fe200078ec0ff */
[----:B------:R-:W-:Y:S01]  /*8770*/  IMAD.U32 R39, R29, 0x10000, RZ ;  /* 0x000100001d277824 */ /* 0x000fe200078e00ff */
[----:B------:R-:W-:Y:S01]  /*8780*/  LOP3.LUT R33, R33, 0xffff0000, RZ, 0xc0, !PT ;  /* 0xffff000021217812 */ /* 0x000fe200078ec0ff */
[----:B------:R-:W-:Y:S01]  /*8790*/  FMUL.FTZ R40, R44, R43 ;  /* 0x0000002b2c287220 */ /* 0x000fe20000410000 */
[----:B------:R-:W-:-:S02]  /*87a0*/  LOP3.LUT R29, R29, 0xffff0000, RZ, 0xc0, !PT ;  /* 0xffff00001d1d7812 */ /* 0x000fc400078ec0ff */
[----:B------:R-:W-:Y:S01]  /*87b0*/  PRMT R42, R159, 0x5432, R42 ;  /* 0x000054329f2a7816 */ /* 0x000fe2000000002a */
[-C--:B------:R-:W-:Y:S01]  /*87c0*/  FFMA.FTZ R40, R41, R39.reuse, -R40 ;  /* 0x0000002729287223 */ /* 0x080fe20000010828 */
[----:B------:R-:W-:Y:S01]  /*87d0*/  FMUL.FTZ R39, R44, R39 ;  /* 0x000000272c277220 */ /* 0x000fe20000410000 */
[----:B------:R-:W-:Y:S01]  /*87e0*/  PRMT R37, R157, 0x5432, R37 ;  /* 0x000054329d257816 */ /* 0x000fe20000000025 */
[----:B------:R-:W-:Y:S01]  /*87f0*/  IMAD.U32 R44, R35, 0x10000, RZ ;  /* 0x00010000232c7824 */ /* 0x000fe200078e00ff */
[----:B------:R-:W-:Y:S01]  /*8800*/  PRMT R28, R158, 0x5410, R28 ;  /* 0x000054109e1c7816 */ /* 0x000fe2000000001c */
[----:B------:R-:W-:Y:S01]  /*8810*/  FFMA.FTZ R39, R41, R43, R39 ;  /* 0x0000002b29277223 */ /* 0x000fe20000010027 */
[----:B------:R-:W-:Y:S01]  /*8820*/  LOP3.LUT R41, R13, 0xffff0000, RZ, 0xc0, !PT ;  /* 0xffff00000d297812 */ /* 0x000fe200078ec0ff */
[----:B------:R-:W-:Y:S01]  /*8830*/  FMUL.FTZ R13, R33, R160 ;  /* 0x000000a0210d7220 */ /* 0x000fe20000410000 */
[C---:B------:R-:W-:Y:S01]  /*8840*/  IMAD.U32 R43, R42.reuse, 0x10000, RZ ;  /* 0x000100002a2b7824 */ /* 0x040fe200078e00ff */
[----:B------:R-:W-:-:S02]  /*8850*/  LOP3.LUT R42, R42, 0xffff0000, RZ, 0xc0, !PT ;  /* 0xffff00002a2a7812 */ /* 0x000fc400078ec0ff */
[-C--:B------:R-:W-:Y:S01]  /*8860*/  FFMA.FTZ R13, R41, R29.reuse, -R13 ;  /* 0x0000001d290d7223 */ /* 0x080fe2000001080d */
[----:B------:R-:W-:Y:S01]  /*8870*/  FMUL.FTZ R29, R33, R29 ;  /* 0x0000001d211d7220 */ /* 0x000fe20000410000 */
[C---:B------:R-:W-:Y:S02]  /*8880*/  IMAD.U32 R33, R37.reuse, 0x10000, RZ ;  /* 0x0001000025217824 */ /* 0x040fe400078e00ff */
[C---:B------:R-:W-:Y:S01]  /*8890*/  FMUL.FTZ R45, R44.reuse, R43 ;  /* 0x0000002b2c2d7220 */ /* 0x040fe20000410000 */
[----:B------:R-:W-:Y:S01]  /*88a0*/  LOP3.LUT R37, R37, 0xffff0000, RZ, 0xc0, !PT ;  /* 0xffff000025257812 */ /* 0x000fe200078ec0ff */
[----:B------:R-:W-:Y:S01]  /*88b0*/  FFMA.FTZ R29, R41, R160, R29 ;  /* 0x000000a0291d7223 */ /* 0x000fe2000001001d */
[C---:B------:R-:W-:Y:S01]  /*88c0*/  IMAD.U32 R41, R15.reuse, 0x10000, RZ ;  /* 0x000100000f297824 */ /* 0x040fe200078e00ff */
[----:B------:R-:W-:Y:S02]  /*88d0*/  LOP3.LUT R15, R15, 0xffff0000, RZ, 0xc0, !PT ;  /* 0xffff00000f0f7812 */ /* 0x000fe400078ec0ff */
[----:B------:R-:W-:Y:S01]  /*88e0*/  F2FP.BF16.F32.PACK_AB R13, R13, R40 ;  /* 0x000000280d0d723e */ /* 0x000fe200000010ff */
[-C--:B------:R-:W-:Y:S01]  /*88f0*/  FFMA.FTZ R45, R41, R33.reuse, -R45 ;  /* 0x00000021292d7223 */ /* 0x080fe2000001082d */
[----:B------:R-:W-:Y:S01]  /*8900*/  FMUL.FTZ R33, R44, R33 ;  /* 0x000000212c217220 */ /* 0x000fe20000410000 */
[----:B------:R-:W-:Y:S01]  /*8910*/  F2FP.BF16.F32.PACK_AB R29, R29, R39 ;  /* 0x000000271d1d723e */ /* 0x000fe200000010ff */
[C---:B------:R-:W-:Y:S01]  /*8920*/  IMAD.U32 R39, R28.reuse, 0x10000, RZ ;  /* 0x000100001c277824 */ /* 0x040fe200078e00ff */
[----:B------:R-:W-:Y:S01]  /*8930*/  LOP3.LUT R28, R28, 0xffff0000, RZ, 0xc0, !PT ;  /* 0xffff00001c1c7812 */ /* 0x000fe200078ec0ff */
[----:B------:R-:W-:Y:S01]  /*8940*/  FFMA.FTZ R41, R41, R43, R33 ;  /* 0x0000002b29297223 */ /* 0x000fe20000010021 */
[----:B------:R-:W-:-:S02]  /*8950*/  LOP3.LUT R33, R35, 0xffff0000, RZ, 0xc0, !PT ;  /* 0xffff000023217812 */ /* 0x000fc400078ec0ff */
[----:B------:R-:W-:Y:S02]  /*8960*/  PRMT R38, R159, 0x5410, R38 ;  /* 0x000054109f267816 */ /* 0x000fe40000000026 */
[----:B------:R-:W-:Y:S01]  /*8970*/  PRMT R30, R157, 0x5410, R30 ;  /* 0x000054109d1e7816 */ /* 0x000fe2000000001e */
[C---:B------:R-:W-:Y:S01]  /*8980*/  FMUL.FTZ R35, R33.reuse, R42 ;  /* 0x0000002a21237220 */ /* 0x040fe20000410000 */
[----:B------:R-:W-:-:S03]  /*8990*/  FMUL.FTZ R33, R33, R37 ;  /* 0x0000002521217220 */ /* 0x000fc60000410000 */
[C---:B------:R-:W-:Y:S01]  /*89a0*/  FFMA.FTZ R35, R15.reuse, R37, -R35 ;  /* 0x000000250f237223 */ /* 0x040fe20000010823 */
[----:B------:R-:W-:Y:S01]  /*89b0*/  FFMA.FTZ R33, R15, R42, R33 ;  /* 0x0000002a0f217223 */ /* 0x000fe20000010021 */
[----:B------:R-:W-:Y:S02]  /*89c0*/  IMAD.U32 R37, R32, 0x10000, RZ ;  /* 0x0001000020257824 */ /* 0x000fe400078e00ff */
[----:B------:R-:W-:Y:S01]  /*89d0*/  IMAD.U32 R15, R12, 0x10000, RZ ;  /* 0x000100000c0f7824 */ /* 0x000fe200078e00ff */
[----:B------:R-:W-:Y:S02]  /*89e0*/  F2FP.BF16.F32.PACK_AB R35, R35, R45 ;  /* 0x0000002d2323723e */ /* 0x000fe400000010ff */
[----:B------:R-:W-:Y:S01]  /*89f0*/  F2FP.BF16.F32.PACK_AB R41, R33, R41 ;  /* 0x000000292129723e */ /* 0x000fe200000010ff */
[C---:B------:R-:W-:Y:S01]  /*8a00*/  IMAD.U32 R33, R31.reuse, 0x10000, RZ ;  /* 0x000100001f217824 */ /* 0x040fe200078e00ff */
[----:B------:R-:W-:-:S03]  /*8a10*/  LOP3.LUT R31, R31, 0xffff0000, RZ, 0xc0, !PT ;  /* 0xffff00001f1f7812 */ /* 0x000fc600078ec0ff */
[C---:B------:R-:W-:Y:S01]  /*8a20*/  FMUL.FTZ R40, R37.reuse, R33 ;  /* 0x0000002125287220 */ /* 0x040fe20000410000 */
[----:B------:R-:W-:-:S03]  /*8a30*/  FMUL.FTZ R37, R37, R39 ;  /* 0x0000002725257220 */ /* 0x000fc60000410000 */
[C---:B------:R-:W-:Y:S01]  /*8a40*/  FFMA.FTZ R40, R15.reuse, R39, -R40 ;  /* 0x000000270f287223 */ /* 0x040fe20000010828 */
[----:B------:R-:W-:Y:S01]  /*8a50*/  FFMA.FTZ R37, R15, R33, R37 ;  /* 0x000000210f257223 */ /* 0x000fe20000010025 */
[----:B------:R-:W-:Y:S02]  /*8a60*/  LOP3.LUT R15, R32, 0xffff0000, RZ, 0xc0, !PT ;  /* 0xffff0000200f7812 */ /* 0x000fe400078ec0ff */
[----:B------:R-:W-:Y:S02]  /*8a70*/  LOP3.LUT R32, R12, 0xffff0000, RZ, 0xc0, !PT ;  /* 0xffff00000c207812 */ /* 0x000fe400078ec0ff */
[----:B------:R-:W-:Y:S01]  /*8a80*/  SHF.L.U32 R39, R34, 0x10, RZ ;  /* 0x0000001022277819 */ /* 0x000fe200000006ff */
        /* <DEDUP_REMOVED lines=19> */
[----:B------:R-:W-:Y:S02]  /*8bc0*/  IMAD.MOV.U32 R32, RZ, RZ, R15 ;  /* 0x000000ffff207224 */ /* 0x000fe400078e000f */
[C---:B------:R-:W-:Y:S01]  /*8bd0*/  FFMA.FTZ R31, R14.reuse, R30, -R31 ;  /* 0x0000001e0e1f7223 */ /* 0x040fe2000001081f */
[----:B------:R-:W-:Y:S01]  /*8be0*/  FFMA.FTZ R28, R14, R38, R28 ;  /* 0x000000260e1c7223 */ /* 0x000fe2000001001c */
[----:B------:R-:W-:-:S02]  /*8bf0*/  IMAD.MOV.U32 R15, RZ, RZ, R35 ;  /* 0x000000ffff0f7224 */ /* 0x000fc400078e0023 */
[----:B------:R-:W-:Y:S01]  /*8c00*/  IMAD.MOV.U32 R35, RZ, RZ, R41 ;  /* 0x000000ffff237224 */ /* 0x000fe200078e0029 */
[----:B------:R-:W-:Y:S01]  /*8c10*/  F2FP.BF16.F32.PACK_AB R31, R31, R33 ;  /* 0x000000211f1f723e */ /* 0x000fe200000010ff */
[----:B------:R-:W-:Y:S01]  /*8c20*/  IMAD.MOV.U32 R33, RZ, RZ, R29 ;  /* 0x000000ffff217224 */ /* 0x000fe200078e001d */
[----:B------:R-:W-:-:S03]  /*8c30*/  F2FP.BF16.F32.PACK_AB R28, R28, R39 ;  /* 0x000000271c1c723e */ /* 0x000fc600000010ff */
[----:B------:R-:W-:Y:S02]  /*8c40*/  IMAD.MOV.U32 R14, RZ, RZ, R31 ;  /* 0x000000ffff0e7224 */ /* 0x000fe400078e001f */
[----:B------:R-:W-:-:S07]  /*8c50*/  IMAD.MOV.U32 R34, RZ, RZ, R28 ;  /* 0x000000ffff227224 */ /* 0x000fce00078e001c */
.L_x_3806:
[----:B------:R-:W-:Y:S05]  /*8c60*/  BSYNC B2 ;  /* 0x0000000000027941 */ /* 0x000fea0003800000 */
.L_x_3805:
[----:B------:R-:W-:-:S04]  /*8c70*/  LEA R28, P3, R5, R11, 0x1 ;  /* 0x0000000b051c7211 */ /* 0x000fc800078608ff */
[----:B--2---:R-:W-:Y:S02]  /*8c80*/  LEA.HI.X R29, R5, R115, R105, 0x1, P3 ;  /* 0x00000073051d7211 */ /* 0x004fe400018f0c69 */
[----:B------:R-:W-:-:S03]  /*8c90*/  ISETP.GE.AND P3, PT, R36, R130, PT ;  /* 0x000000822400720c */ /* 0x000fc60003f66270 */
[----:B----4-:R2:W-:Y:S10]  /*8ca0*/  ST.E.128 desc[UR48][R28.64], R12 ;  /* 0x0000000c1c007985 */ /* 0x0105f4000c101d30 */
[----:B------:R-:W-:-:S05]  /*8cb0*/  @!P3 IMAD.WIDE R114, R36, 0x2, R114 ;  /* 0x000000022472b825 */ /* 0x000fca00078e0272 */
[----:B---3--:R2:W-:Y:S02]  /*8cc0*/  @!P3 ST.E.128 desc[UR48][R114.64], R32 ;  /* 0x000000207200b985 */ /* 0x0085e4000c101d30 */
.L_x_3796:
[----:B------:R-:W-:Y:S05]  /*8cd0*/  BSYNC B1 ;  /* 0x0000000000017941 */ /* 0x000fea0003800000 */
.L_x_3795:
[----:B------:R-:W-:-:S03]  /*8ce0*/  UMOV UR4, 0xffffffff ;  /* 0xffffffff00047882 */ /* 0x000fc60000000000 */
[----:B------:R-:W-:Y:S05]  /*8cf0*/  BRA.DIV UR4, `(.L_x_3807) ;  /* 0x0000019e04547947 */ /* 0x000fea000b800000 */
[----:B-1----:R-:W1:Y:S04]  /*8d00*/  SHFL.IDX PT, R113, R113, 0x1, 0x1c1f ;  /* 0x003c1f0071717f89 */ /* 0x002e6800000e0000 */
[----:B------:R-:W0:Y:S02]  /*8d10*/  SHFL.IDX PT, R116, R116, 0x1, 0x1c1f ;  /* 0x003c1f0074747f89 */ /* 0x000e2400000e0000 */
.L_x_4081:
[----:B------:R-:W-:Y:S05]  /*8d20*/  @P4 BRA `(.L_x_3764) ;  /* 0x0000001c00bc4947 */ /* 0x000fea0003800000 */
[----:B------:R-:W-:Y:S01]  /*8d30*/  ISETP.NE.AND P3, PT, R6, RZ, PT ;  /* 0x000000ff0600720c */ /* 0x000fe20003f65270 */
[----:B------:R-:W-:Y:S01]  /*8d40*/  BSSY B1, `(.L_x_3808) ;  /* 0x000007e000017945 */ /* 0x000fe20003800000 */
[----:B0-2---:R-:W-:Y:S02]  /*8d50*/  IMAD.MOV.U32 R32, RZ, RZ, R116 ;  /* 0x000000ffff207224 */ /* 0x005fe400078e0074 */
[----:B-1----:R-:W-:-:S09]  /*8d60*/  IMAD.MOV.U32 R33, RZ, RZ, R113 ;  /* 0x000000ffff217224 */ /* 0x002fd200078e0071 */
[----:B------:R-:W-:Y:S05]  /*8d70*/  @!P3 BRA `(.L_x_3809) ;  /* 0x0000000400e8b947 */ /* 0x000fea0003800000 */
[----:B---3--:R-:W-:Y:S01]  /*8d80*/  SEL R11, R118, R133, !P0 ;  /* 0x00000085760b7207 */ /* 0x008fe20004000000 */
[----:B------:R-:W-:Y:S01]  /*8d90*/  BSSY B2, `(.L_x_3810) ;  /* 0x0000074000027945 */ /* 0x000fe20003800000 */
[----:B----4-:R-:W-:Y:S02]  /*8da0*/  SHF.R.U32.HI R13, RZ, 0x3, R205 ;  /* 0x00000003ff0d7819 */ /* 0x010fe400000116cd */
[----:B------:R-:W-:Y:S02]  /*8db0*/  SHF.R.S32.HI R12, RZ, 0x1f, R11 ;  /* 0x0000001fff0c7819 */ /* 0x000fe4000001140b */
[C---:B------:R-:W-:Y:S02]  /*8dc0*/  LEA R34, P3, R3.reuse, R116, 0x1 ;  /* 0x0000007403227211 */ /* 0x040fe400078608ff */
[----:B------:R-:W-:Y:S02]  /*8dd0*/  LEA.HI R12, R12, R11, RZ, 0x4 ;  /* 0x0000000b0c0c7211 */ /* 0x000fe400078f20ff */
[----:B------:R-:W-:-:S02]  /*8de0*/  LEA.HI.X R35, R3, R113, R107, 0x1, P3 ;  /* 0x0000007103237211 */ /* 0x000fc400018f0c6b */
[----:B------:R-:W-:Y:S02]  /*8df0*/  LEA.HI.SX32 R36, R12, R111, 0x1c ;  /* 0x0000006f0c247211 */ /* 0x000fe400078fe2ff */
[----:B------:R-:W-:Y:S02]  /*8e00*/  ISETP.GE.AND P3, PT, R16, R117, PT ;  /* 0x000000751000720c */ /* 0x000fe40003f66270 */
[----:B------:R-:W-:-:S04]  /*8e10*/  SHF.R.S32.HI R12, RZ, 0x1f, R36 ;  /* 0x0000001fff0c7819 */ /* 0x000fc80000011424 */
[----:B------:R-:W-:Y:S01]  /*8e20*/  LEA.HI R12, R12, R36, RZ, 0x3 ;  /* 0x000000240c0c7211 */ /* 0x000fe200078f18ff */
[----:B------:R-:W-:-:S03]  /*8e30*/  IMAD.SHL.U32 R36, R36, 0x8, RZ ;  /* 0x0000000824247824 */ /* 0x000fc600078e00ff */
[----:B------:R-:W-:Y:S02]  /*8e40*/  SHF.R.S32.HI R12, RZ, 0x3, R12 ;  /* 0x00000003ff0c7819 */ /* 0x000fe4000001140c */
[----:B------:R-:W-:-:S03]  /*8e50*/  LOP3.LUT R11, R205, 0x38, R36, 0xf8, !PT ;  /* 0x00000038cd0b7812 */ /* 0x000fc600078ef824 */
[----:B------:R-:W-:Y:S01]  /*8e60*/  IMAD R12, R12, 0x1800, R219 ;  /* 0x000018000c0c7824 */ /* 0x000fe200078e02db */
[----:B------:R-:W-:-:S05]  /*8e70*/  LOP3.LUT R11, R11, R13, RZ, 0x3c, !PT ;  /* 0x0000000d0b0b7212 */ /* 0x000fca00078e3cff */
        /* <DEDUP_REMOVED lines=21> */
[CC--:B------:R-:W-:Y:S01]  /*8fd0*/  FMUL.FTZ R42, R41.reuse, R11.reuse ;  /* 0x0000000b292a7220 */ /* 0x0c0fe20000410000 */
        /* <DEDUP_REMOVED lines=13> */
[----:B------:R-:W-:Y:S01]  /*90b0*/  IMAD.U32 R40, R15, 0x10000, RZ ;  /* 0x000100000f287824 */ /* 0x000fe200078e00ff */
        /* <DEDUP_REMOVED lines=33> */
[----:B------:R-:W-:Y:S01]  /*92d0*/  FMUL.FTZ R15, R28, R72 ;  /* 0x000000481c0f7220 */ /* 0x000fe20000410000 */
[----:B------:R-:W-:Y:S01]  /*92e0*/  SHF.L.U32 R29, R74, 0x10, RZ ;  /* 0x000000104a1d7819 */ /* 0x000fe200000006ff */
[-C--:B------:R-:W-:Y:S01]  /*92f0*/  FMUL.FTZ R28, R28, R56.reuse ;  /* 0x000000381c1c7220 */ /* 0x080fe20000410000 */
[----:B------:R-:W-:Y:S02]  /*9300*/  IMAD.U32 R39, R58, 0x10000, RZ ;  /* 0x000100003a277824 */ /* 0x000fe400078e00ff */
[----:B------:R-:W-:Y:S01]  /*9310*/  FFMA.FTZ R15, R12, R56, -R15 ;  /* 0x000000380c0f7223 */ /* 0x000fe2000001080f */
[----:B------:R-:W-:Y:S01]  /*9320*/  LOP3.LUT R30, R30, 0xffff0000, RZ, 0xc0, !PT ;  /* 0xffff00001e1e7812 */ /* 0x000fe200078ec0ff */
[----:B------:R-:W-:Y:S01]  /*9330*/  FFMA.FTZ R28, R12, R72, R28 ;  /* 0x000000480c1c7223 */ /* 0x000fe2000001001c */
[----:B------:R-:W-:Y:S01]  /*9340*/  FMUL.FTZ R45, R46, R29 ;  /* 0x0000001d2e2d7220 */ /* 0x000fe20000410000 */
[----:B------:R-:W-:-:S02]  /*9350*/  IMAD.U32 R12, R14, 0x10000, RZ ;  /* 0x000100000e0c7824 */ /* 0x000fc400078e00ff */
[-C--:B------:R-:W-:Y:S01]  /*9360*/  FMUL.FTZ R46, R46, R39.reuse ;  /* 0x000000272e2e7220 */ /* 0x080fe20000410000 */
[----:B------:R-:W-:Y:S01]  /*9370*/  LOP3.LUT R74, R74, 0xffff0000, RZ, 0xc0, !PT ;  /* 0xffff00004a4a7812 */ /* 0x000fe200078ec0ff */
[C---:B------:R-:W-:Y:S02]  /*9380*/  FFMA.FTZ R45, R12.reuse, R39, -R45 ;  /* 0x000000270c2d7223 */ /* 0x040fe4000001082d */
[----:B------:R-:W-:Y:S01]  /*9390*/  FFMA.FTZ R46, R12, R29, R46 ;  /* 0x0000001d0c2e7223 */ /* 0x000fe2000001002e */
[----:B------:R-:W-:Y:S01]  /*93a0*/  LOP3.LUT R58, R58, 0xffff0000, RZ, 0xc0, !PT ;  /* 0xffff00003a3a7812 */ /* 0x000fe200078ec0ff */
[----:B------:R-:W-:Y:S01]  /*93b0*/  FMUL.FTZ R12, R30, R74 ;  /* 0x0000004a1e0c7220 */ /* 0x000fe20000410000 */
[----:B------:R-:W-:Y:S02]  /*93c0*/  LOP3.LUT R14, R14, 0xffff0000, RZ, 0xc0, !PT ;  /* 0xffff00000e0e7812 */ /* 0x000fe400078ec0ff */
        /* <DEDUP_REMOVED lines=16> */
.L_x_3811:
[----:B------:R-:W-:Y:S05]  /*94d0*/  BSYNC B2 ;  /* 0x0000000000027941 */ /* 0x000fea0003800000 */
.L_x_3810:
[----:B------:R-:W-:Y:S01]  /*94e0*/  ISETP.GE.AND P3, PT, R36, R130, PT ;  /* 0x000000822400720c */ /* 0x000fe20003f66270 */
[----:B0-----:R0:W-:-:S12]  /*94f0*/  ST.E.128 desc[UR48][R34.64], R12 ;  /* 0x0000000c22007985 */ /* 0x0011d8000c101d30 */
[----:B------:R-:W-:-:S05]  /*9500*/  @!P3 IMAD.WIDE R36, R36, 0x2, R32 ;  /* 0x000000022424b825 */ /* 0x000fca00078e0220 */
[----:B-1----:R0:W-:Y:S02]  /*9510*/  @!P3 ST.E.128 desc[UR48][R36.64], R28 ;  /* 0x0000001c2400b985 */ /* 0x0021e4000c101d30 */
.L_x_3809:
[----:B------:R-:W-:Y:S05]  /*9520*/  BSYNC B1 ;  /* 0x0000000000017941 */ /* 0x000fea0003800000 */
.L_x_3808:
[----:B------:R-:W-:Y:S01]  /*9530*/  ISETP.NE.AND P3, PT, R7, RZ, PT ;  /* 0x000000ff0700720c */ /* 0x000fe20003f65270 */
[----:B------:R-:W-:-:S12]  /*9540*/  BSSY B1, `(.L_x_3812) ;  /* 0x000007b000017945 */ /* 0x000fd80003800000 */
[----:B------:R-:W-:Y:S05]  /*9550*/  @!P3 BRA `(.L_x_3813) ;  /* 0x0000000400e4b947 */ /* 0x000fea0003800000 */
[----:B---3--:R-:W-:Y:S01]  /*9560*/  SEL R11, R118, R133, !P1 ;  /* 0x00000085760b7207 */ /* 0x008fe20004800000 */
[----:B------:R-:W-:Y:S01]  /*9570*/  BSSY B2, `(.L_x_3814) ;  /* 0x0000073000027945 */ /* 0x000fe20003800000 */
[----:B0---4-:R-:W-:Y:S02]  /*9580*/  SHF.R.U32.HI R13, RZ, 0x3, R205 ;  /* 0x00000003ff0d7819 */ /* 0x011fe400000116cd */
[----:B------:R-:W-:Y:S02]  /*9590*/  SHF.R.S32.HI R12, RZ, 0x1f, R11 ;  /* 0x0000001fff0c7819 */ /* 0x000fe4000001140b */
[----:B------:R-:W-:Y:S02]  /*95a0*/  LEA R34, P3, R4, R116, 0x1 ;  /* 0x0000007404227211 */ /* 0x000fe400078608ff */
[----:B------:R-:W-:Y:S02]  /*95b0*/  LEA.HI R11, R12, R11, RZ, 0x4 ;  /* 0x0000000b0c0b7211 */ /* 0x000fe400078f20ff */
[----:B------:R-:W-:-:S02]  /*95c0*/  LEA.HI.X R35, R4, R113, R106, 0x1, P3 ;  /* 0x0000007104237211 */ /* 0x000fc400018f0c6a */
[----:B------:R-:W-:Y:S02]  /*95d0*/  LEA.HI.SX32 R11, R11, R110, 0x1c ;  /* 0x0000006e0b0b7211 */ /* 0x000fe400078fe2ff */
[----:B------:R-:W-:Y:S02]  /*95e0*/  ISETP.GE.AND P3, PT, R194, R117, PT ;  /* 0x00000075c200720c */ /* 0x000fe40003f66270 */
[----:B------:R-:W-:Y:S01]  /*95f0*/  SHF.R.S32.HI R12, RZ, 0x1f, R11 ;  /* 0x0000001fff0c7819 */ /* 0x000fe2000001140b */
[----:B------:R-:W-:-:S03]  /*9600*/  IMAD.SHL.U32 R36, R11, 0x8, RZ ;  /* 0x000000080b247824 */ /* 0x000fc600078e00ff */
[----:B------:R-:W-:Y:S02]  /*9610*/  LEA.HI R12, R12, R11, RZ, 0x3 ;  /* 0x0000000b0c0c7211 */ /* 0x000fe400078f18ff */
[----:B------:R-:W-:Y:S02]  /*9620*/  LOP3.LUT R11, R205, 0x38, R36, 0xf8, !PT ;  /* 0x00000038cd0b7812 */ /* 0x000fe400078ef824 */
[----:B------:R-:W-:Y:S02]  /*9630*/  SHF.R.S32.HI R12, RZ, 0x3, R12 ;  /* 0x00000003ff0c7819 */ /* 0x000fe4000001140c */
[----:B------:R-:W-:-:S03]  /*9640*/  LOP3.LUT R11, R11, R13, RZ, 0x3c, !PT ;  /* 0x0000000d0b0b7212 */ /* 0x000fc600078e3cff */
[----:B------:R-:W-:-:S04]  /*9650*/  IMAD R12, R12, 0x1800, R219 ;  /* 0x000018000c0c7824 */ /* 0x000fc800078e02db */
[----:B------:R-:W-:Y:S02]  /*9660*/  IMAD.IADD R12, R12, 0x1, R11 ;  /* 0x000000010c0c7824 */ /* 0x000fe400078e020b */
[C---:B------:R-:W-:Y:S02]  /*9670*/  IMAD R11, R19.reuse, 0x4800, R127 ;  /* 0x00004800130b7824 */ /* 0x040fe400078e027f */
[----:B------:R-:W-:Y:S02]  /*9680*/  IMAD R13, R19, 0x4800, R12 ;  /* 0x00004800130d7824 */ /* 0x000fe400078e020c */
[--C-:B------:R-:W-:Y:S02]  /*9690*/  IMAD R11, R11, 0x2, R18.reuse ;  /* 0x000000020b0b7824 */ /* 0x100fe400078e0212 */
[----:B------:R-:W-:-:S03]  /*96a0*/  IMAD R28, R13, 0x2, R18 ;  /* 0x000000020d1c7824 */ /* 0x000fc600078e0212 */
[----:B------:R0:W1:Y:S04]  /*96b0*/  LDS.128 R12, [R11+0x1e400] ;  /* 0x01e400000b0c7984 */ /* 0x0000680000000c00 */
[----:B------:R-:W2:Y:S01]  /*96c0*/  LDS.128 R28, [R28+0x1e400] ;  /* 0x01e400001c1c7984 */ /* 0x000ea20000000c00 */
[----:B------:R-:W-:Y:S05]  /*96d0*/  @P3 BRA `(.L_x_3815) ;  /* 0x0000000400703947 */ /* 0x000fea0003800000 */
[----:B------:R-:W-:Y:S01]  /*96e0*/  SHF.R.U32.HI R40, RZ, 0x10, R69 ;  /* 0x00000010ff287819 */ /* 0x000fe20000011645 */
[----:B--2---:R-:W-:Y:S01]  /*96f0*/  IMAD.U32 R45, R29, 0x10000, RZ ;  /* 0x000100001d2d7824 */ /* 0x004fe200078e00ff */
[----:B------:R-:W-:Y:S01]  /*9700*/  SHF.R.U32.HI R39, RZ, 0x10, R53 ;  /* 0x00000010ff277819 */ /* 0x000fe20000011635 */
[----:B-1----:R-:W-:Y:S01]  /*9710*/  IMAD.U32 R42, R13, 0x10000, RZ ;  /* 0x000100000d2a7824 */ /* 0x002fe200078e00ff */
[----:B------:R-:W-:Y:S01]  /*9720*/  PRMT R40, R149, 0x5432, R40 ;  /* 0x0000543295287816 */ /* 0x000fe20000000028 */
[----:B------:R-:W-:Y:S01]  /*9730*/  IMAD.U32 R41, R12, 0x10000, RZ ;  /* 0x000100000c297824 */ /* 0x000fe200078e00ff */
[----:B------:R-:W-:Y:S02]  /*9740*/  PRMT R39, R147, 0x5432, R39 ;  /* 0x0000543293277816 */ /* 0x000fe40000000027 */
[----:B------:R-:W-:Y:S01]  /*9750*/  LOP3.LUT R29, R29, 0xffff0000, RZ, 0xc0, !PT ;  /* 0xffff00001d1d7812 */ /* 0x000fe200078ec0ff */
[C---:B------:R-:W-:Y:S01]  /*9760*/  IMAD.U32 R43, R40.reuse, 0x10000, RZ ;  /* 0x00010000282b7824 */ /* 0x040fe200078e00ff */
[----:B------:R-:W-:Y:S01]  /*9770*/  LOP3.LUT R40, R40, 0xffff0000, RZ, 0xc0, !PT ;  /* 0xffff000028287812 */ /* 0x000fe200078ec0ff */
[----:B------:R-:W-:Y:S01]  /*9780*/  IMAD.U32 R44, R39, 0x10000, RZ ;  /* 0x00010000272c7824 */ /* 0x000fe200078e00ff */
[----:B------:R-:W-:Y:S01]  /*9790*/  SHF.R.U64 R38, R70, 0x10, R71 ;  /* 0x0000001046267819 */ /* 0x000fe20000001247 */
[-C--:B------:R-:W-:Y:S01]  /*97a0*/  FMUL.FTZ R46, R45, R43.reuse ;  /* 0x0000002b2d2e7220 */ /* 0x080fe20000410000 */
[----:B------:R-:W-:Y:S01]  /*97b0*/  LOP3.LUT R39, R39, 0xffff0000, RZ, 0xc0, !PT ;  /* 0xffff000027277812 */ /* 0x000fe200078ec0ff */
[-C--:B------:R-:W-:Y:S01]  /*97c0*/  FMUL.FTZ R47, R45, R44.reuse ;  /* 0x0000002c2d2f7220 */ /* 0x080fe20000410000 */
[----:B------:R-:W-:Y:S01]  /*97d0*/  SHF.R.U64 R37, R54, 0x10, R55 ;  /* 0x0000001036257819 */ /* 0x000fe20000001237 */
[C---:B------:R-:W-:Y:S01]  /*97e0*/  FFMA.FTZ R46, R42.reuse, R44, -R46 ;  /* 0x0000002c2a2e7223 */ /* 0x040fe2000001082e */
[----:B------:R-:W-:Y:S01]  /*97f0*/  SHF.R.U32.HI R70, RZ, 0x10, R71 ;  /* 0x00000010ff467819 */ /* 0x000fe20000011647 */
[----:B------:R-:W-:Y:S01]  /*9800*/  IMAD.U32 R44, R31, 0x10000, RZ ;  /* 0x000100001f2c7824 */ /* 0x000fe200078e00ff */
[----:B------:R-:W-:Y:S01]  /*9810*/  SHF.R.U32.HI R54, RZ, 0x10, R55 ;  /* 0x00000010ff367819 */ /* 0x000fe20000011637 */
[----:B------:R-:W-:Y:S01]  /*9820*/  FFMA.FTZ R47, R42, R43, R47 ;  /* 0x0000002b2a2f7223 */ /* 0x000fe2000001002f */
[----:B0-----:R-:W-:Y:S01]  /*9830*/  SHF.R.U64 R11, R52, 0x10, R53 ;  /* 0x00000010340b7819 */ /* 0x001fe20000001235 */
[-C--:B------:R-:W-:Y:S01]  /*9840*/  FMUL.FTZ R53, R29, R40.reuse ;  /* 0x000000281d357220 */ /* 0x080fe20000410000 */
[----:B------:R-:W-:Y:S01]  /*9850*/  LOP3.LUT R13, R13, 0xffff0000, RZ, 0xc0, !PT ;  /* 0xffff00000d0d7812 */ /* 0x000fe200078ec0ff */
[-C--:B------:R-:W-:Y:S01]  /*9860*/  FMUL.FTZ R29, R29, R39.reuse ;  /* 0x000000271d1d7220 */ /* 0x080fe20000410000 */
[----:B------:R-:W-:Y:S01]  /*9870*/  PRMT R70, R148, 0x5432, R70 ;  /* 0x0000543294467816 */ /* 0x000fe20000000046 */
[----:B------:R-:W-:Y:S01]  /*9880*/  IMAD.U32 R43, R15, 0x10000, RZ ;  /* 0x000100000f2b7824 */ /* 0x000fe200078e00ff */
[----:B------:R-:W-:Y:S01]  /*9890*/  PRMT R54, R146, 0x5432, R54 ;  /* 0x0000543292367816 */ /* 0x000fe20000000036 */
[C---:B------:R-:W-:Y:S01]  /*98a0*/  FFMA.FTZ R53, R13.reuse, R39, -R53 ;  /* 0x000000270d357223 */ /* 0x040fe20000010835 */
[----:B------:R-:W-:Y:S01]  /*98b0*/  FFMA.FTZ R29, R13, R40, R29 ;  /* 0x000000280d1d7223 */ /* 0x000fe2000001001d */
[----:B------:R-:W-:Y:S01]  /*98c0*/  IMAD.U32 R13, R70, 0x10000, RZ ;  /* 0x00010000460d7824 */ /* 0x000fe200078e00ff */
[----:B------:R-:W-:Y:S01]  /*98d0*/  SHF.R.U64 R68, R68, 0x10, R69 ;  /* 0x0000001044447819 */ /* 0x000fe20000001245 */
[----:B------:R-:W-:Y:S01]  /*98e0*/  IMAD.U32 R39, R54, 0x10000, RZ ;  /* 0x0001000036277824 */ /* 0x000fe200078e00ff */
[----:B------:R-:W-:Y:S01]  /*98f0*/  LOP3.LUT R31, R31, 0xffff0000, RZ, 0xc0, !PT ;  /* 0xffff00001f1f7812 */ /* 0x000fe200078ec0ff */
[----:B------:R-:W-:Y:S01]  /*9900*/  FMUL.FTZ R40, R44, R13 ;  /* 0x0000000d2c287220 */ /* 0x000fe20000410000 */
[----:B------:R-:W-:Y:S01]  /*9910*/  LOP3.LUT R70, R70, 0xffff0000, RZ, 0xc0, !PT ;  /* 0xffff000046467812 */ /* 0x000fe200078ec0ff */
[-C--:B------:R-:W-:Y:S01]  /*9920*/  FMUL.FTZ R44, R44, R39.reuse ;  /* 0x000000272c2c7220 */ /* 0x080fe20000410000 */
[----:B------:R-:W-:Y:S01]  /*9930*/  PRMT R68, R149, 0x5410, R68 ;  /* 0x0000541095447816 */ /* 0x000fe20000000044 */
[----:B------:R-:W-:Y:S01]  /*9940*/  FFMA.FTZ R40, R43, R39, -R40 ;  /* 0x000000272b287223 */ /* 0x000fe20000010828 */
[----:B------:R-:W-:Y:S01]  /*9950*/  PRMT R11, R147, 0x5410, R11 ;  /* 0x00005410930b7816 */ /* 0x000fe2000000000b */
[----:B------:R-:W-:Y:S01]  /*9960*/  FFMA.FTZ R44, R43, R13, R44 ;  /* 0x0000000d2b2c7223 */ /* 0x000fe2000001002c */
[----:B------:R-:W-:Y:S01]  /*9970*/  LOP3.LUT R54, R54, 0xffff0000, RZ, 0xc0, !PT ;  /* 0xffff000036367812 */ /* 0x000fe200078ec0ff */
[----:B------:R-:W-:Y:S01]  /*9980*/  FMUL.FTZ R43, R31, R70 ;  /* 0x000000461f2b7220 */ /* 0x000fe20000410000 */
[----:B------:R-:W-:Y:S01]  /*9990*/  LOP3.LUT R15, R15, 0xffff0000, RZ, 0xc0, !PT ;  /* 0xffff00000f0f7812 */ /* 0x000fe200078ec0ff */
[C---:B------:R-:W-:Y:S01]  /*99a0*/  IMAD.U32 R45, R28.reuse, 0x10000, RZ ;  /* 0x000100001c2d7824 */ /* 0x040fe200078e00ff */
[----:B------:R-:W-:Y:S01]  /*99b0*/  LOP3.LUT R28, R28, 0xffff0000, RZ, 0xc0, !PT ;  /* 0xffff00001c1c7812 */ /* 0x000fe200078ec0ff */
[----:B------:R-:W-:-:S02]  /*99c0*/  IMAD.U32 R39, R68, 0x10000, RZ ;  /* 0x0001000044277824 */ /* 0x000fc400078e00ff */
[-C--:B------:R-:W-:Y:S01]  /*99d0*/  FMUL.FTZ R31, R31, R54.reuse ;  /* 0x000000361f1f7220 */ /* 0x080fe20000410000 */
[----:B------:R-:W-:Y:S01]  /*99e0*/  IMAD.U32 R13, R11, 0x10000, RZ ;  /* 0x000100000b0d7824 */ /* 0x000fe200078e00ff */
[----:B------:R-:W-:Y:S01]  /*99f0*/  LOP3.LUT R68, R68, 0xffff0000, RZ, 0xc0, !PT ;  /* 0xffff000044447812 */ /* 0x000fe200078ec0ff */
[----:B------:R-:W-:Y:S01]  /*9a00*/  FFMA.FTZ R43, R15, R54, -R43 ;  /* 0x000000360f2b7223 */ /* 0x000fe2000001082b */
[----:B------:R-:W-:Y:S01]  /*9a10*/  LOP3.LUT R54, R11, 0xffff0000, RZ, 0xc0, !PT ;  /* 0xffff00000b367812 */ /* 0x000fe200078ec0ff */
[C---:B------:R-:W-:Y:S01]  /*9a20*/  FMUL.FTZ R11, R45.reuse, R39 ;  /* 0x000000272d0b7220 */ /* 0x040fe20000410000 */
[----:B------:R-:W-:Y:S01]  /*9a30*/  LOP3.LUT R12, R12, 0xffff0000, RZ, 0xc0, !PT ;  /* 0xffff00000c0c7812 */ /* 0x000fe200078ec0ff */
[-C--:B------:R-:W-:Y:S01]  /*9a40*/  FMUL.FTZ R45, R45, R13.reuse ;  /* 0x0000000d2d2d7220 */ /* 0x080fe20000410000 */
[----:B------:R-:W-:Y:S01]  /*9a50*/  PRMT R37, R146, 0x5410, R37 ;  /* 0x0000541092257816 */ /* 0x000fe20000000025 */
[----:B------:R-:W-:Y:S01]  /*9a60*/  FFMA.FTZ R31, R15, R70, R31 ;  /* 0x000000460f1f7223 */ /* 0x000fe2000001001f */
[----:B------:R-:W-:Y:S01]  /*9a70*/  PRMT R38, R148, 0x5410, R38 ;  /* 0x0000541094267816 */ /* 0x000fe20000000026 */
[----:B------:R-:W-:Y:S01]  /*9a80*/  FMUL.FTZ R15, R28, R68 ;  /* 0x000000441c0f7220 */ /* 0x000fe20000410000 */
[----:B------:R-:W-:Y:S01]  /*9a90*/  FFMA.FTZ R11, R41, R13, -R11 ;  /* 0x0000000d290b7223 */ /* 0x000fe2000001080b */
[----:B------:R-:W-:-:S02]  /*9aa0*/  IMAD.U32 R52, R30, 0x10000, RZ ;  /* 0x000100001e347824 */ /* 0x000fc400078e00ff */
[----:B------:R-:W-:Y:S01]  /*9ab0*/  FFMA.FTZ R45, R41, R39, R45 ;  /* 0x00000027292d7223 */ /* 0x000fe2000001002d */
[-C--:B------:R-:W-:Y:S01]  /*9ac0*/  FMUL.FTZ R13, R28, R54.reuse ;  /* 0x000000361c0d7220 */ /* 0x080fe20000410000 */
[----:B------:R-:W-:Y:S01]  /*9ad0*/  LOP3.LUT R30, R30, 0xffff0000, RZ, 0xc0, !PT ;  /* 0xffff00001e1e7812 */ /* 0x000fe200078ec0ff */
[----:B------:R-:W-:Y:S01]  /*9ae0*/  FFMA.FTZ R54, R12, R54, -R15 ;  /* 0x000000360c367223 */ /* 0x000fe2000001080f */
[C---:B------:R-:W-:Y:S01]  /*9af0*/  IMAD.U32 R39, R37.reuse, 0x10000, RZ ;  /* 0x0001000025277824 */ /* 0x040fe200078e00ff */
[C---:B------:R-:W-:Y:S01]  /*9b00*/  LOP3.LUT R41, R38.reuse, 0xffff0000, RZ, 0xc0, !PT ;  /* 0xffff000026297812 */ /* 0x040fe200078ec0ff */
[----:B------:R-:W-:Y:S01]  /*9b10*/  IMAD.U32 R15, R38, 0x10000, RZ ;  /* 0x00010000260f7824 */ /* 0x000fe200078e00ff */
[----:B------:R-:W-:Y:S01]  /*9b20*/  LOP3.LUT R37, R37, 0xffff0000, RZ, 0xc0, !PT ;  /* 0xffff000025257812 */ /* 0x000fe200078ec0ff */
[----:B------:R-:W-:Y:S02]  /*9b30*/  IMAD.U32 R42, R14, 0x10000, RZ ;  /* 0x000100000e2a7824 */ /* 0x000fe400078e00ff */
[----:B------:R-:W-:Y:S01]  /*9b40*/  FFMA.FTZ R12, R12, R68, R13 ;  /* 0x000000440c0c7223 */ /* 0x000fe2000001000d */
[----:B------:R-:W-:Y:S01]  /*9b50*/  LOP3.LUT R14, R14, 0xffff0000, RZ, 0xc0, !PT ;  /* 0xffff00000e0e7812 */ /* 0x000fe200078ec0ff */
        /* <DEDUP_REMOVED lines=17> */
[----:B------:R-:W-:-:S02]  /*9c70*/  F2FP.BF16.F32.PACK_AB R29, R29, R47 ;  /* 0x0000002f1d1d723e */ /* 0x000fc400000010ff */
[----:B------:R-:W-:Y:S02]  /*9c80*/  F2FP.BF16.F32.PACK_AB R31, R31, R44 ;  /* 0x0000002c1f1f723e */ /* 0x000fe400000010ff */
[----:B------:R-:W-:-:S07]  /*9c90*/  MOV R13, R46 ;  /* 0x0000002e000d7202 */ /* 0x000fce0000000f00 */
.L_x_3815:
[----:B------:R-:W-:Y:S05]  /*9ca0*/  BSYNC B2 ;  /* 0x0000000000027941 */ /* 0x000fea0003800000 */
.L_x_3814:
[----:B------:R-:W-:Y:S01]  /*9cb0*/  ISETP.GE.AND P3, PT, R36, R130, PT ;  /* 0x000000822400720c */ /* 0x000fe20003f66270 */
[----:B-1----:R1:W-:-:S12]  /*9cc0*/  ST.E.128 desc[UR48][R34.64], R12 ;  /* 0x0000000c22007985 */ /* 0x0023d8000c101d30 */
[----:B------:R-:W-:-:S05]  /*9cd0*/  @!P3 IMAD.WIDE R36, R36, 0x2, R32 ;  /* 0x000000022424b825 */ /* 0x000fca00078e0220 */
[----:B--2---:R1:W-:Y:S02]  /*9ce0*/  @!P3 ST.E.128 desc[UR48][R36.64], R28 ;  /* 0x0000001c2400b985 */ /* 0x0043e4000c101d30 */
.L_x_3813:
[----:B------:R-:W-:Y:S05]  /*9cf0*/  BSYNC B1 ;  /* 0x0000000000017941 */ /* 0x000fea0003800000 */
.L_x_3812:
[----:B------:R-:W-:-:S13]  /*9d00*/  ISETP.NE.AND P3, PT, R8, RZ, PT ;  /* 0x000000ff0800720c */ /* 0x000fda0003f65270 */
[----:B------:R-:W-:Y:S05]  /*9d10*/  @!P3 BRA `(.L_x_3764) ;  /* 0x0000000c00c0b947 */ /* 0x000fea0003800000 */
[----:B0--3--:R-:W2:Y:S01]  /*9d20*/  LDL R11, [R1] ;  /* 0x00000000010b7983 */ /* 0x009ea20000100800 */
[----:B-1----:R-:W-:Y:S01]  /*9d30*/  SHF.R.U32.HI R15, RZ, 0x3, R205 ;  /* 0x00000003ff0f7819 */ /* 0x002fe200000116cd */
[----:B------:R-:W-:Y:S01]  /*9d40*/  BSSY B1, `(.L_x_3816) ;  /* 0x0000075000017945 */ /* 0x000fe20003800000 */
[----:B------:R-:W-:-:S04]  /*9d50*/  LEA R34, P3, R5, R116, 0x1 ;  /* 0x0000007405227211 */ /* 0x000fc800078608ff */
[----:B------:R-:W-:Y:S02]  /*9d60*/  LEA.HI.X R35, R5, R113, R105, 0x1, P3 ;  /* 0x0000007105237211 */ /* 0x000fe400018f0c69 */
[----:B------:R-:W-:Y:S02]  /*9d70*/  ISETP.GE.AND P3, PT, R193, R117, PT ;  /* 0x00000075c100720c */ /* 0x000fe40003f66270 */
[----:B--2---:R-:W-:-:S04]  /*9d80*/  LOP3.LUT P4, RZ, R11, 0x1, RZ, 0xc0, !PT ;  /* 0x000000010bff7812 */ /* 0x004fc8000788c0ff */
[----:B------:R-:W-:-:S04]  /*9d90*/  SEL R133, R118, R133, !P4 ;  /* 0x0000008576857207 */ /* 0x000fc80006000000 */
[----:B----4-:R-:W-:-:S04]  /*9da0*/  SHF.R.S32.HI R12, RZ, 0x1f, R133 ;  /* 0x0000001fff0c7819 */ /* 0x010fc80000011485 */
        /* <DEDUP_REMOVED lines=27> */
[----:B------:R-:W-:-:S02]  /*9f60*/  PRMT R37, R142, 0x5432, R37 ;  /* 0x000054328e257816 */ /* 0x000fc40000000025 */
[----:B------:R-:W-:Y:S02]  /*9f70*/  SHF.R.U64 R36, R50, 0x10, R51 ;  /* 0x0000001032247819 */ /* 0x000fe40000001233 */
[----:B------:R-:W-:Y:S02]  /*9f80*/  PRMT R142, R142, 0x5410, R49 ;  /* 0x000054108e8e7816 */ /* 0x000fe40000000031 */
[----:B------:R-:W-:Y:S01]  /*9f90*/  SHF.R.U32.HI R50, RZ, 0x10, R51 ;  /* 0x00000010ff327819 */ /* 0x000fe20000011633 */
[----:B------:R-:W-:Y:S01]  /*9fa0*/  IMAD.U32 R51, R65, 0x10000, RZ ;  /* 0x0001000041337824 */ /* 0x000fe200078e00ff */
[--C-:B------:R-:W-:Y:S01]  /*9fb0*/  SHF.R.U64 R38, R66, 0x10, R67.reuse ;  /* 0x0000001042267819 */ /* 0x100fe20000001243 */
[----:B------:R-:W-:Y:S01]  /*9fc0*/  IMAD.U32 R49, R142, 0x10000, RZ ;  /* 0x000100008e317824 */ /* 0x000fe200078e00ff */
[----:B------:R-:W-:Y:S01]  /*9fd0*/  SHF.R.U32.HI R66, RZ, 0x10, R67 ;  /* 0x00000010ff427819 */ /* 0x000fe20000011643 */
[C---:B------:R-:W-:Y:S01]  /*9fe0*/  FMUL.FTZ R53, R46.reuse, R51 ;  /* 0x000000332e357220 */ /* 0x040fe20000410000 */
[----:B------:R-:W-:Y:S01]  /*9ff0*/  PRMT R38, R141, 0x5432, R38 ;  /* 0x000054328d267816 */ /* 0x000fe20000000026 */
[-C--:B------:R-:W-:Y:S01]  /*a000*/  FMUL.FTZ R55, R46, R49.reuse ;  /* 0x000000312e377220 */ /* 0x080fe20000410000 */
[----:B------:R-:W-:Y:S01]  /*a010*/  PRMT R36, R143, 0x5432, R36 ;  /* 0x000054328f247816 */ /* 0x000fe20000000024 */
[C---:B------:R-:W-:Y:S01]  /*a020*/  FFMA.FTZ R46, R40.reuse, R49, -R53 ;  /* 0x00000031282e7223 */ /* 0x040fe20000010835 */
[----:B------:R-:W-:Y:S01]  /*a030*/  PRMT R141, R141, 0x5410, R66 ;  /* 0x000054108d8d7816 */ /* 0x000fe20000000042 */
[----:B------:R-:W-:Y:S01]  /*a040*/  FFMA.FTZ R40, R40, R51, R55 ;  /* 0x0000003328287223 */ /* 0x000fe20000010037 */
[----:B------:R-:W-:-:S02]  /*a050*/  PRMT R143, R143, 0x5410, R50 ;  /* 0x000054108f8f7816 */ /* 0x000fc40000000032 */
[----:B------:R-:W-:Y:S01]  /*a060*/  LOP3.LUT R42, R29, 0xffff0000, RZ, 0xc0, !PT ;  /* 0xffff00001d2a7812 */ /* 0x000fe200078ec0ff */
[----:B------:R-:W-:Y:S01]  /*a070*/  IMAD.U32 R52, R141, 0x10000, RZ ;  /* 0x000100008d347824 */ /* 0x000fe200078e00ff */
[----:B------:R-:W-:Y:S01]  /*a080*/  LOP3.LUT R65, R65, 0xffff0000, RZ, 0xc0, !PT ;  /* 0xffff000041417812 */ /* 0x000fe200078ec0ff */
[----:B------:R-:W-:Y:S01]  /*a090*/  IMAD.U32 R48, R143, 0x10000, RZ ;  /* 0x000100008f307824 */ /* 0x000fe200078e00ff */
[----:B------:R-:W-:Y:S01]  /*a0a0*/  LOP3.LUT R49, R142, 0xffff0000, RZ, 0xc0, !PT ;  /* 0xffff00008e317812 */ /* 0x000fe200078ec0ff */
[----:B------:R-:W-:Y:S01]  /*a0b0*/  FMUL.FTZ R51, R47, R52 ;  /* 0x000000342f337220 */ /* 0x000fe20000410000 */
[----:B------:R-:W-:Y:S01]  /*a0c0*/  LOP3.LUT R41, R13, 0xffff0000, RZ, 0xc0, !PT ;  /* 0xffff00000d297812 */ /* 0x000fe200078ec0ff */
[C---:B------:R-:W-:Y:S01]  /*a0d0*/  FMUL.FTZ R50, R42.reuse, R65 ;  /* 0x000000412a327220 */ /* 0x040fe20000410000 */
[----:B------:R-:W-:Y:S01]  /*a0e0*/  LOP3.LUT R31, R31, 0xffff0000, RZ, 0xc0, !PT ;  /* 0xffff00001f1f7812 */ /* 0x000fe200078ec0ff */
[-C--:B------:R-:W-:Y:S01]  /*a0f0*/  FMUL.FTZ R42, R42, R49.reuse ;  /* 0x000000312a2a7220 */ /* 0x080fe20000410000 */
[----:B------:R-:W-:Y:S01]  /*a100*/  LOP3.LUT R54, R141, 0xffff0000, RZ, 0xc0, !PT ;  /* 0xffff00008d367812 */ /* 0x000fe200078ec0ff */
[-C--:B------:R-:W-:Y:S01]  /*a110*/  FMUL.FTZ R47, R47, R48.reuse ;  /* 0x000000302f2f7220 */ /* 0x080fe20000410000 */
[----:B------:R-:W-:Y:S01]  /*a120*/  PRMT R39, R140, 0x5432, R39 ;  /* 0x000054328c277816 */ /* 0x000fe20000000027 */
[C---:B------:R-:W-:Y:S01]  /*a130*/  FFMA.FTZ R49, R41.reuse, R49, -R50 ;  /* 0x0000003129317223 */ /* 0x040fe20000010832 */
[----:B------:R-:W-:Y:S01]  /*a140*/  FFMA.FTZ R41, R41, R65, R42 ;  /* 0x0000004129297223 */ /* 0x000fe2000001002a */
[----:B------:R-:W-:Y:S01]  /*a150*/  LOP3.LUT R50, R143, 0xffff0000, RZ, 0xc0, !PT ;  /* 0xffff00008f327812 */ /* 0x000fe200078ec0ff */
[C---:B------:R-:W-:Y:S01]  /*a160*/  FFMA.FTZ R42, R44.reuse, R48, -R51 ;  /* 0x000000302c2a7223 */ /* 0x040fe20000010833 */
[----:B------:R-:W-:Y:S01]  /*a170*/  LOP3.LUT R15, R15, 0xffff0000, RZ, 0xc0, !PT ;  /* 0xffff00000f0f7812 */ /* 0x000fe200078ec0ff */
[----:B------:R-:W-:Y:S01]  /*a180*/  FFMA.FTZ R44, R44, R52, R47 ;  /* 0x000000342c2c7223 */ /* 0x000fe2000001002f */
[----:B------:R-:W-:Y:S01]  /*a190*/  FMUL.FTZ R56, R31, R54 ;  /* 0x000000361f387220 */ /* 0x000fe20000410000 */
[----:B------:R-:W-:-:S02]  /*a1a0*/  IMAD.U32 R29, R28, 0x10000, RZ ;  /* 0x000100001c1d7824 */ /* 0x000fc400078e00ff */
[-C--:B------:R-:W-:Y:S01]  /*a1b0*/  FMUL.FTZ R58, R31, R50.reuse ;  /* 0x000000321f3a7220 */ /* 0x080fe20000410000 */
[----:B------:R-:W-:Y:S01]  /*a1c0*/  IMAD.U32 R52, R39, 0x10000, RZ ;  /* 0x0001000027347824 */ /* 0x000fe200078e00ff */
[----:B------:R-:W-:Y:S01]  /*a1d0*/  LOP3.LUT R28, R28, 0xffff0000, RZ, 0xc0, !PT ;  /* 0xffff00001c1c7812 */ /* 0x000fe200078ec0ff */
[----:B------:R-:W-:Y:S02]  /*a1e0*/  IMAD.U32 R48, R37, 0x10000, RZ ;  /* 0x0001000025307824 */ /* 0x000fe400078e00ff */
[----:B------:R-:W-:Y:S01]  /*a1f0*/  FFMA.FTZ R31, R15, R50, -R56 ;  /* 0x000000320f1f7223 */ /* 0x000fe20000010838 */
[----:B------:R-:W-:Y:S01]  /*a200*/  LOP3.LUT R39, R39, 0xffff0000, RZ, 0xc0, !PT ;  /* 0xffff000027277812 */ /* 0x000fe200078ec0ff */
[----:B------:R-:W-:Y:S01]  /*a210*/  FMUL.FTZ R50, R29, R52 ;  /* 0x000000341d327220 */ /* 0x000fe20000410000 */
[----:B------:R-:W-:Y:S01]  /*a220*/  LOP3.LUT R37, R37, 0xffff0000, RZ, 0xc0, !PT ;  /* 0xffff000025257812 */ /* 0x000fe200078ec0ff */
[C---:B------:R-:W-:Y:S02]  /*a230*/  IMAD.U32 R13, R12.reuse, 0x10000, RZ ;  /* 0x000100000c0d7824 */ /* 0x040fe400078e00ff */
[----:B------:R-:W-:Y:S01]  /*a240*/  FMUL.FTZ R29, R29, R48 ;  /* 0x000000301d1d7220 */ /* 0x000fe20000410000 */
[----:B------:R-:W-:Y:S01]  /*a250*/  LOP3.LUT R12, R12, 0xffff0000, RZ, 0xc0, !PT ;  /* 0xffff00000c0c7812 */ /* 0x000fe200078ec0ff */
[----:B------:R-:W-:Y:S01]  /*a260*/  FMUL.FTZ R47, R28, R39 ;  /* 0x000000271c2f7220 */ /* 0x000fe20000410000 */
[----:B------:R-:W-:Y:S01]  /*a270*/  LOP3.LUT R45, R14, 0xffff0000, RZ, 0xc0, !PT ;  /* 0xffff00000e2d7812 */ /* 0x000fe200078ec0ff */
[----:B------:R-:W-:Y:S01]  /*a280*/  FMUL.FTZ R51, R28, R37 ;  /* 0x000000251c337220 */ /* 0x000fe20000410000 */
[----:B------:R-:W-:-:S02]  /*a290*/  IMAD.U32 R14, R30, 0x10000, RZ ;  /* 0x000100001e0e7824 */ /* 0x000fc400078e00ff */
[C---:B------:R-:W-:Y:S01]  /*a2a0*/  FFMA.FTZ R50, R13.reuse, R48, -R50 ;  /* 0x000000300d327223 */ /* 0x040fe20000010832 */
[----:B------:R-:W-:Y:S01]  /*a2b0*/  FFMA.FTZ R29, R13, R52, R29 ;  /* 0x000000340d1d7223 */ /* 0x000fe2000001001d */
[----:B------:R-:W-:Y:S01]  /*a2c0*/  IMAD.U32 R28, R38, 0x10000, RZ ;  /* 0x00010000261c7824 */ /* 0x000fe200078e00ff */
[----:B------:R-:W-:Y:S01]  /*a2d0*/  LOP3.LUT R30, R30, 0xffff0000, RZ, 0xc0, !PT ;  /* 0xffff00001e1e7812 */ /* 0x000fe200078ec0ff */
[----:B------:R-:W-:Y:S01]  /*a2e0*/  IMAD.U32 R13, R36, 0x10000, RZ ;  /* 0x00010000240d7824 */ /* 0x000fe200078e00ff */
[----:B------:R-:W-:Y:S01]  /*a2f0*/  LOP3.LUT R38, R38, 0xffff0000, RZ, 0xc0, !PT ;  /* 0xffff000026267812 */ /* 0x000fe200078ec0ff */
[----:B------:R-:W-:Y:S01]  /*a300*/  FFMA.FTZ R47, R12, R37, -R47 ;  /* 0x000000250c2f7223 */ /* 0x000fe2000001082f */
[----:B------:R-:W-:Y:S01]  /*a310*/  LOP3.LUT R36, R36, 0xffff0000, RZ, 0xc0, !PT ;  /* 0xffff000024247812 */ /* 0x000fe200078ec0ff */
[C---:B------:R-:W-:Y:S01]  /*a320*/  FMUL.FTZ R48, R14.reuse, R28 ;  /* 0x0000001c0e307220 */ /* 0x040fe20000410000 */
[----:B------:R-:W-:Y:S01]  /*a330*/  FMUL.FTZ R37, R14, R13 ;  /* 0x0000000d0e257220 */ /* 0x000fe20000410000 */
[----:B------:R-:W-:Y:S01]  /*a340*/  FFMA.FTZ R15, R15, R54, R58 ;  /* 0x000000360f0f7223 */ /* 0x000fe2000001003a */
[----:B------:R-:W-:Y:S01]  /*a350*/  FFMA.FTZ R12, R12, R39, R51 ;  /* 0x000000270c0c7223 */ /* 0x000fe20000010033 */
[C---:B------:R-:W-:Y:S01]  /*a360*/  FMUL.FTZ R14, R30.reuse, R38 ;  /* 0x000000261e0e7220 */ /* 0x040fe20000410000 */
[----:B------:R-:W-:Y:S01]  /*a370*/  FMUL.FTZ R39, R30, R36 ;  /* 0x000000241e277220 */ /* 0x000fe20000410000 */
[----:B------:R-:W-:Y:S01]  /*a380*/  FFMA.FTZ R48, R43, R13, -R48 ;  /* 0x0000000d2b307223 */ /* 0x000fe20000010830 */
[----:B------:R-:W-:Y:S01]  /*a390*/  F2FP.BF16.F32.PACK_AB R31, R31, R42 ;  /* 0x0000002a1f1f723e */ /* 0x000fe200000010ff */
[----:B------:R-:W-:Y:S01]  /*a3a0*/  FFMA.FTZ R13, R45, R36, -R14 ;  /* 0x000000242d0d7223 */ /* 0x000fe2000001080e */
[----:B------:R-:W-:Y:S01]  /*a3b0*/  FFMA.FTZ R37, R43, R28, R37 ;  /* 0x0000001c2b257223 */ /* 0x000fe20000010025 */
[----:B------:R-:W-:Y:S01]  /*a3c0*/  FFMA.FTZ R38, R45, R38, R39 ;  /* 0x000000262d267223 */ /* 0x000fe20000010027 */
[----:B------:R-:W-:-:S02]  /*a3d0*/  F2FP.BF16.F32.PACK_AB R46, R49, R46 ;  /* 0x0000002e312e723e */ /* 0x000fc400000010ff */
[----:B------:R-:W-:Y:S02]  /*a3e0*/  F2FP.BF16.F32.PACK_AB R40, R41, R40 ;  /* 0x000000282928723e */ /* 0x000fe400000010ff */
[----:B------:R-:W-:Y:S01]  /*a3f0*/  F2FP.BF16.F32.PACK_AB R44, R15, R44 ;  /* 0x0000002c0f2c723e */ /* 0x000fe200000010ff */
[----:B------:R-:W-:Y:S01]  /*a400*/  IMAD.MOV.U32 R15, RZ, RZ, R31 ;  /* 0x000000ffff0f7224 */ /* 0x000fe200078e001f */
[----:B------:R-:W-:Y:S02]  /*a410*/  F2FP.BF16.F32.PACK_AB R47, R47, R50 ;  /* 0x000000322f2f723e */ /* 0x000fe400000010ff */
[----:B------:R-:W-:Y:S01]  /*a420*/  F2FP.BF16.F32.PACK_AB R28, R12, R29 ;  /* 0x0000001d0c1c723e */ /* 0x000fe200000010ff */
[----:B------:R-:W-:Y:S01]  /*a430*/  IMAD.MOV.U32 R29, RZ, RZ, R40 ;  /* 0x000000ffff1d7224 */ /* 0x000fe200078e0028 */
[----:B------:R-:W-:Y:S01]  /*a440*/  F2FP.BF16.F32.PACK_AB R14, R13, R48 ;  /* 0x000000300d0e723e */ /* 0x000fe200000010ff */
[----:B------:R-:W-:Y:S01]  /*a450*/  IMAD.MOV.U32 R12, RZ, RZ, R47 ;  /* 0x000000ffff0c7224 */ /* 0x000fe200078e002f */
[----:B------:R-:W-:Y:S01]  /*a460*/  F2FP.BF16.F32.PACK_AB R30, R38, R37 ;  /* 0x00000025261e723e */ /* 0x000fe200000010ff */
[----:B------:R-:W-:-:S02]  /*a470*/  IMAD.MOV.U32 R13, RZ, RZ, R46 ;  /* 0x000000ffff0d7224 */ /* 0x000fc400078e002e */
[----:B------:R-:W-:-:S07]  /*a480*/  IMAD.MOV.U32 R31, RZ, RZ, R44 ;  /* 0x000000ffff1f7224 */ /* 0x000fce00078e002c */
.L_x_3817:
[----:B------:R-:W-:Y:S05]  /*a490*/  BSYNC B1 ;  /* 0x0000000000017941 */ /* 0x000fea0003800000 */
.L_x_3816:
[----:B0-----:R0:W-:Y:S01]  /*a4a0*/  ST.E.128 desc[UR48][R34.64], R12 ;  /* 0x0000000c22007985 */ /* 0x0011e2000c101d30 */
[----:B------:R-:W-:-:S13]  /*a4b0*/  ISETP.GE.AND P3, PT, R11, R130, PT ;  /* 0x000000820b00720c */ /* 0x000fda0003f66270 */
[----:B------:R-:W-:Y:S05]  /*a4c0*/  @P3 BRA `(.L_x_3764) ;  /* 0x0000000400d43947 */ /* 0x000fea0003800000 */
[----:B------:R-:W-:-:S05]  /*a4d0*/  IMAD.WIDE R32, R11, 0x2, R32 ;  /* 0x000000020b207825 */ /* 0x000fca00078e0220 */
[----:B-1----:R1:W-:Y:S01]  /*a4e0*/  ST.E.128 desc[UR48][R32.64], R28 ;  /* 0x0000001c20007985 */ /* 0x0023e2000c101d30 */
[----:B------:R-:W-:Y:S05]  /*a4f0*/  BRA `(.L_x_3764) ;  /* 0x0000000400c87947 */ /* 0x000fea0003800000 */
.L_x_3729:
[----:B------:R-:W-:-:S13]  /*a500*/  ISETP.NE.AND P2, PT, R214, 0x3, PT ;  /* 0x00000003d600780c */ /* 0x000fda0003f45270 */
[----:B------:R-:W-:Y:S05]  /*a510*/  @!P2 BRA `(.L_x_3818) ;  /* 0x000000000004a947 */ /* 0x000fea0003800000 */
[----:B------:R-:W-:Y:S01]  /*a520*/  BPT.TRAP 0x1 ;  /* 0x000000040000795c */ /* 0x000fe20000300000 */
.L_x_3818:
[----:B------:R-:W-:Y:S01]  /*a530*/  IMAD R83, R19, 0x8, R18 ;  /* 0x0000000813537824 */ /* 0x000fe200078e0212 */
[----:B------:R-:W-:Y:S01]  /*a540*/  SHF.L.U32 R84, R204, 0x1f, RZ ;  /* 0x0000001fcc547819 */ /* 0x000fe200000006ff */
[----:B------:R-:W-:Y:S01]  /*a550*/  BSSY B1, `(.L_x_3819) ;  /* 0x0000004000017945 */ /* 0x000fe20003800000 */
[----:B------:R-:W-:Y:S02]  /*a560*/  SHF.R.S32.HI R80, RZ, 0x1f, R25 ;  /* 0x0000001fff507819 */ /* 0x000fe40000011419 */
[----:B------:R-:W0:Y:S02]  /*a570*/  SYNCS.PHASECHK.TRANS64.TRYWAIT P3, [R83+URZ+0x30890], R84 ;  /* 0x03089054530075a7 */ /* 0x000e24000806017f */
[----:B0-----:R-:W-:Y:S05]  /*a580*/  @!P3 BRA `(.L_x_3820) ;  /* 0x00000184007cb947 */ /* 0x001fea0003800000 */
.L_x_4082:
[----:B------:R-:W-:Y:S05]  /*a590*/  BSYNC B1 ;  /* 0x0000000000017941 */ /* 0x000fea0003800000 */
.L_x_3819:
        /* <DEDUP_REMOVED lines=8> */
[----:B------:R-:W-:Y:S01]  /*a620*/  IMAD R14, R81, UR4, RZ ;  /* 0x00000004510e7c24 */ /* 0x000fe2000f8e02ff */
[----:B------:R-:W-:Y:S02]  /*a630*/  IADD3 R13, R13, R11, RZ ;  /* 0x0000000b0d0d7210 */ /* 0x000fe40007ffe0ff */
        /* <DEDUP_REMOVED lines=15> */
.L_x_4086:
[----:B------:R-:W-:Y:S04]  /*a730*/  BSSY B1, `(.L_x_3822) ;  /* 0x0000025000017945 */ /* 0x000fe80003800000 */
[----:B------:R-:W-:Y:S05]  /*a740*/  @!P3 BRA `(.L_x_3823) ;  /* 0x00000000008cb947 */ /* 0x000fea0003800000 */
[----:B------:R-:W-:Y:S02]  /*a750*/  ULDC UR4, c[0x0][0x2f4] ;  /* 0x0000bd0000047ab9 */ /* 0x000fe40000000800 */
[----:B------:R-:W-:Y:S02]  /*a760*/  ISETP.GE.AND P5, PT, R16, UR4, PT ;  /* 0x0000000410007c0c */ /* 0x000fe4000bfa6270 */
[----:B------:R-:W-:-:S11]  /*a770*/  ISETP.GE.AND P4, PT, R23, UR4, PT ;  /* 0x0000000417007c0c */ /* 0x000fd6000bf86270 */
[----:B------:R-:W4:Y:S01]  /*a780*/  @!P5 LDS.128 R12, [R26+0x1e000] ;  /* 0x01e000001a0cd984 */ /* 0x000f220000000c00 */
[----:B---3--:R-:W-:-:S04]  /*a790*/  @!P5 LEA R32, P3, R16, R38, 0x1 ;  /* 0x000000261020d211 */ /* 0x008fc800078608ff */
[----:B--2---:R-:W-:Y:S02]  /*a7a0*/  @!P5 LEA.HI.X R33, R16, R37, R17, 0x1, P3 ;  /* 0x000000251021d211 */ /* 0x004fe400018f0c11 */
[----:B------:R-:W-:-:S04]  /*a7b0*/  @!P4 LEA R30, P3, R23, R38, 0x1 ;  /* 0x00000026171ec211 */ /* 0x000fc800078608ff */
[----:B------:R-:W-:Y:S02]  /*a7c0*/  @!P4 LEA.HI.X R31, R23, R37, R202, 0x1, P3 ;  /* 0x00000025171fc211 */ /* 0x000fe400018f0cca */
[----:B------:R-:W-:-:S13]  /*a7d0*/  ISETP.GE.AND P3, PT, R22, UR4, PT ;  /* 0x0000000416007c0c */ /* 0x000fda000bf66270 */
[----:B------:R-:W-:-:S04]  /*a7e0*/  @!P3 LEA R28, P6, R22, R38, 0x1 ;  /* 0x00000026161cb211 */ /* 0x000fc800078c08ff */
[----:B------:R-:W-:Y:S01]  /*a7f0*/  @!P3 LEA.HI.X R29, R22, R37, R201, 0x1, P6 ;  /* 0x00000025161db211 */ /* 0x000fe200030f0cc9 */
[----:B----4-:R2:W-:Y:S01]  /*a800*/  @!P5 ST.E.128 desc[UR48][R32.64], R12 ;  /* 0x0000000c2000d985 */ /* 0x0105e2000c101d30 */
[----:B------:R-:W-:-:S13]  /*a810*/  ISETP.GE.AND P5, PT, R194, UR4, PT ;  /* 0x00000004c2007c0c */ /* 0x000fda000bfa6270 */
[----:B------:R-:W3:Y:S01]  /*a820*/  @!P5 LDS.128 R12, [R27+0x1e000] ;  /* 0x01e000001b0cd984 */ /* 0x000ee20000000c00 */
[----:B------:R-:W-:Y:S02]  /*a830*/  @!P5 IMAD.SHL.U32 R11, R198, 0x8, RZ ;  /* 0x00000008c60bd824 */ /* 0x000fe400078e00ff */
[----:B--2---:R-:W-:Y:S02]  /*a840*/  @!P5 IMAD.MOV.U32 R32, RZ, RZ, R38 ;  /* 0x000000ffff20d224 */ /* 0x004fe400078e0026 */
[----:B------:R-:W-:Y:S02]  /*a850*/  @!P5 IMAD.MOV.U32 R33, RZ, RZ, R37 ;  /* 0x000000ffff21d224 */ /* 0x000fe400078e0025 */
[----:B------:R-:W-:-:S05]  /*a860*/  @!P5 IMAD.WIDE R32, R11, 0x2, R32 ;  /* 0x000000020b20d825 */ /* 0x000fca00078e0220 */
[----:B---3--:R2:W-:Y:S01]  /*a870*/  @!P5 ST.E.128 desc[UR48][R32.64], R12 ;  /* 0x0000000c2000d985 */ /* 0x0085e2000c101d30 */
[----:B------:R-:W-:-:S13]  /*a880*/  ISETP.GE.AND P5, PT, R193, UR4, PT ;  /* 0x00000004c1007c0c */ /* 0x000fda000bfa6270 */
[----:B------:R-:W3:Y:S01]  /*a890*/  @!P5 LDS.128 R12, [R26+0x21000] ;  /* 0x021000001a0cd984 */ /* 0x000ee20000000c00 */
[----:B------:R-:W-:Y:S02]  /*a8a0*/  @!P5 IMAD.SHL.U32 R11, R199, 0x8, RZ ;  /* 0x00000008c70bd824 */ /* 0x000fe400078e00ff */
[----:B--2---:R-:W-:Y:S02]  /*a8b0*/  @!P5 IMAD.MOV.U32 R32, RZ, RZ, R38 ;  /* 0x000000ffff20d224 */ /* 0x004fe400078e0026 */
[----:B------:R-:W-:Y:S02]  /*a8c0*/  @!P5 IMAD.MOV.U32 R33, RZ, RZ, R37 ;  /* 0x000000ffff21d224 */ /* 0x000fe400078e0025 */
[----:B------:R-:W-:-:S05]  /*a8d0*/  @!P5 IMAD.WIDE R32, R11, 0x2, R32 ;  /* 0x000000020b20d825 */ /* 0x000fca00078e0220 */
[----:B---3--:R2:W-:Y:S01]  /*a8e0*/  @!P5 ST.E.128 desc[UR48][R32.64], R12 ;  /* 0x0000000c2000d985 */ /* 0x0085e2000c101d30 */
[----:B------:R-:W-:-:S03]  /*a8f0*/  ISETP.GE.AND P5, PT, R192, UR4, PT ;  /* 0x00000004c0007c0c */ /* 0x000fc6000bfa6270 */
[----:B------:R-:W3:Y:S10]  /*a900*/  @!P4 LDS.128 R12, [R27+0x21000] ;  /* 0x021000001b0cc984 */ /* 0x000ef40000000c00 */
[----:B--2---:R-:W-:-:S04]  /*a910*/  @!P5 LEA R32, P6, R192, R38, 0x1 ;  /* 0x00000026c020d211 */ /* 0x004fc800078c08ff */
[----:B------:R-:W-:Y:S01]  /*a920*/  @!P5 LEA.HI.X R33, R192, R37, R200, 0x1, P6 ;  /* 0x00000025c021d211 */ /* 0x000fe200030f0cc8 */
[----:B---3--:R-:W-:Y:S04]  /*a930*/  @!P4 ST.E.128 desc[UR48][R30.64], R12 ;  /* 0x0000000c1e00c985 */ /* 0x008fe8000c101d30 */
[----:B------:R-:W2:Y:S04]  /*a940*/  @!P3 LDS.128 R12, [R26+0x24000] ;  /* 0x024000001a0cb984 */ /* 0x000ea80000000c00 */
[----:B--2---:R-:W-:Y:S04]  /*a950*/  @!P3 ST.E.128 desc[UR48][R28.64], R12 ;  /* 0x0000000c1c00b985 */ /* 0x004fe8000c101d30 */
[----:B------:R-:W2:Y:S04]  /*a960*/  @!P5 LDS.128 R12, [R27+0x24000] ;  /* 0x024000001b0cd984 */ /* 0x000ea80000000c00 */
[----:B--2---:R4:W-:Y:S02]  /*a970*/  @!P5 ST.E.128 desc[UR48][R32.64], R12 ;  /* 0x0000000c2000d985 */ /* 0x0049e4000c101d30 */
.L_x_3823:
[----:B------:R-:W-:Y:S05]  /*a980*/  BSYNC B1 ;  /* 0x0000000000017941 */ /* 0x000fea0003800000 */
.L_x_3822:
[----:B------:R-:W-:-:S03]  /*a990*/  UMOV UR4, 0xffffffff ;  /* 0xffffffff00047882 */ /* 0x000fc60000000000 */
[----:B------:R-:W-:Y:S05]  /*a9a0*/  BRA.DIV UR4, `(.L_x_3824) ;  /* 0x0000018204d47947 */ /* 0x000fea000b800000 */
[----:B-1----:R-:W1:Y:S04]  /*a9b0*/  SHFL.IDX PT, R35, R35, 0x1, 0x1c1f ;  /* 0x003c1f0023237f89 */ /* 0x002e6800000e0000 */
[----:B------:R-:W0:Y:S02]  /*a9c0*/  SHFL.IDX PT, R34, R34, 0x1, 0x1c1f ;  /* 0x003c1f0022227f89 */ /* 0x000e2400000e0000 */
.L_x_4090:
[----:B------:R-:W-:-:S13]  /*a9d0*/  ISETP.GE.AND P3, PT, R36, 0x41, PT ;  /* 0x000000412400780c */ /* 0x000fda0003f66270 */
[----:B------:R-:W-:Y:S05]  /*a9e0*/  @!P3 BRA `(.L_x_3764) ;  /* 0x00000000008cb947 */ /* 0x000fea0003800000 */
[----:B------:R-:W-:Y:S02]  /*a9f0*/  ULDC UR4, c[0x0][0x2f4] ;  /* 0x0000bd0000047ab9 */ /* 0x000fe40000000800 */
[----:B------:R-:W-:Y:S02]  /*aa00*/  ISETP.GE.AND P5, PT, R16, UR4, PT ;  /* 0x0000000410007c0c */ /* 0x000fe4000bfa6270 */
[----:B------:R-:W-:-:S11]  /*aa10*/  ISETP.GE.AND P4, PT, R23, UR4, PT ;  /* 0x0000000417007c0c */ /* 0x000fd6000bf86270 */
[----:B----4-:R-:W4:Y:S01]  /*aa20*/  @!P5 LDS.128 R12, [R26+0x20000] ;  /* 0x020000001a0cd984 */ /* 0x010f220000000c00 */
[----:B0-----:R-:W-:-:S04]  /*aa30*/  @!P5 LEA R32, P3, R16, R34, 0x1 ;  /* 0x000000221020d211 */ /* 0x001fc800078608ff */
[----:B-1----:R-:W-:Y:S02]  /*aa40*/  @!P5 LEA.HI.X R33, R16, R35, R17, 0x1, P3 ;  /* 0x000000231021d211 */ /* 0x002fe400018f0c11 */
[----:B------:R-:W-:-:S04]  /*aa50*/  @!P4 LEA R30, P3, R23, R34, 0x1 ;  /* 0x00000022171ec211 */ /* 0x000fc800078608ff */
[----:B------:R-:W-:Y:S02]  /*aa60*/  @!P4 LEA.HI.X R31, R23, R35, R202, 0x1, P3 ;  /* 0x00000023171fc211 */ /* 0x000fe400018f0cca */
[----:B------:R-:W-:-:S13]  /*aa70*/  ISETP.GE.AND P3, PT, R22, UR4, PT ;  /* 0x0000000416007c0c */ /* 0x000fda000bf66270 */
[----:B------:R-:W-:-:S04]  /*aa80*/  @!P3 LEA R28, P6, R22, R34, 0x1 ;  /* 0x00000022161cb211 */ /* 0x000fc800078c08ff */
[----:B------:R-:W-:Y:S01]  /*aa90*/  @!P3 LEA.HI.X R29, R22, R35, R201, 0x1, P6 ;  /* 0x00000023161db211 */ /* 0x000fe200030f0cc9 */
[----:B----4-:R0:W-:Y:S01]  /*aaa0*/  @!P5 ST.E.128 desc[UR48][R32.64], R12 ;  /* 0x0000000c2000d985 */ /* 0x0101e2000c101d30 */
[----:B------:R-:W-:-:S13]  /*aab0*/  ISETP.GE.AND P5, PT, R194, UR4, PT ;  /* 0x00000004c2007c0c */ /* 0x000fda000bfa6270 */
[----:B------:R-:W1:Y:S01]  /*aac0*/  @!P5 LDS.128 R12, [R27+0x20000] ;  /* 0x020000001b0cd984 */ /* 0x000e620000000c00 */
[----:B------:R-:W-:Y:S02]  /*aad0*/  @!P5 IMAD.SHL.U32 R11, R198, 0x8, RZ ;  /* 0x00000008c60bd824 */ /* 0x000fe400078e00ff */
[----:B0-----:R-:W-:Y:S02]  /*aae0*/  @!P5 IMAD.MOV.U32 R32, RZ, RZ, R34 ;  /* 0x000000ffff20d224 */ /* 0x001fe400078e0022 */
[----:B------:R-:W-:Y:S02]  /*aaf0*/  @!P5 IMAD.MOV.U32 R33, RZ, RZ, R35 ;  /* 0x000000ffff21d224 */ /* 0x000fe400078e0023 */
[----:B------:R-:W-:-:S05]  /*ab00*/  @!P5 IMAD.WIDE R32, R11, 0x2, R32 ;  /* 0x000000020b20d825 */ /* 0x000fca00078e0220 */
[----:B-1----:R0:W-:Y:S01]  /*ab10*/  @!P5 ST.E.128 desc[UR48][R32.64], R12 ;  /* 0x0000000c2000d985 */ /* 0x0021e2000c101d30 */
[----:B------:R-:W-:-:S13]  /*ab20*/  ISETP.GE.AND P5, PT, R193, UR4, PT ;  /* 0x00000004c1007c0c */ /* 0x000fda000bfa6270 */
[----:B------:R-:W1:Y:S01]  /*ab30*/  @!P5 LDS.128 R12, [R26+0x23000] ;  /* 0x023000001a0cd984 */ /* 0x000e620000000c00 */
[----:B------:R-:W-:Y:S02]  /*ab40*/  @!P5 IMAD.SHL.U32 R11, R199, 0x8, RZ ;  /* 0x00000008c70bd824 */ /* 0x000fe400078e00ff */
[----:B0-----:R-:W-:Y:S02]  /*ab50*/  @!P5 IMAD.MOV.U32 R32, RZ, RZ, R34 ;  /* 0x000000ffff20d224 */ /* 0x001fe400078e0022 */
[----:B------:R-:W-:Y:S02]  /*ab60*/  @!P5 IMAD.MOV.U32 R33, RZ, RZ, R35 ;  /* 0x000000ffff21d224 */ /* 0x000fe400078e0023 */
[----:B------:R-:W-:-:S05]  /*ab70*/  @!P5 IMAD.WIDE R32, R11, 0x2, R32 ;  /* 0x000000020b20d825 */ /* 0x000fca00078e0220 */
[----:B-1----:R0:W-:Y:S01]  /*ab80*/  @!P5 ST.E.128 desc[UR48][R32.64], R12 ;  /* 0x0000000c2000d985 */ /* 0x0021e2000c101d30 */
[----:B------:R-:W-:-:S03]  /*ab90*/  ISETP.GE.AND P5, PT, R192, UR4, PT ;  /* 0x00000004c0007c0c */ /* 0x000fc6000bfa6270 */
[----:B------:R-:W1:Y:S10]  /*aba0*/  @!P4 LDS.128 R12, [R27+0x23000] ;  /* 0x023000001b0cc984 */ /* 0x000e740000000c00 */
[----:B0-----:R-:W-:-:S04]  /*abb0*/  @!P5 LEA R32, P6, R192, R34, 0x1 ;  /* 0x00000022c020d211 */ /* 0x001fc800078c08ff */
[----:B------:R-:W-:Y:S01]  /*abc0*/  @!P5 LEA.HI.X R33, R192, R35, R200, 0x1, P6 ;  /* 0x00000023c021d211 */ /* 0x000fe200030f0cc8 */
[----:B-1----:R-:W-:Y:S04]  /*abd0*/  @!P4 ST.E.128 desc[UR48][R30.64], R12 ;  /* 0x0000000c1e00c985 */ /* 0x002fe8000c101d30 */
[----:B------:R-:W0:Y:S04]  /*abe0*/  @!P3 LDS.128 R12, [R26+0x26000] ;  /* 0x026000001a0cb984 */ /* 0x000e280000000c00 */
[----:B0-----:R-:W-:Y:S04]  /*abf0*/  @!P3 ST.E.128 desc[UR48][R28.64], R12 ;  /* 0x0000000c1c00b985 */ /* 0x001fe8000c101d30 */
[----:B------:R-:W0:Y:S04]  /*ac00*/  @!P5 LDS.128 R12, [R27+0x26000] ;  /* 0x026000001b0cd984 */ /* 0x000e280000000c00 */
[----:B0-----:R0:W-:Y:S02]  /*ac10*/  @!P5 ST.E.128 desc[UR48][R32.64], R12 ;  /* 0x0000000c2000d985 */ /* 0x0011e4000c101d30 */
.L_x_3764:
[----:B------:R-:W-:Y:S05]  /*ac20*/  BSYNC B0 ;  /* 0x0000000000007941 */ /* 0x000fea0003800000 */
.L_x_3728:
[----:B0--3--:R-:W0:Y:S01]  /*ac30*/  S2R R11, SR_TID.X ;  /* 0x00000000000b7919 */ /* 0x009e220000002100 */
[----:B------:R-:W-:Y:S01]  /*ac40*/  @!PT LDS RZ, [RZ] ;  /* 0x00000000fffff984 */ /* 0x000fe20000000800 */
[----:B------:R-:W-:Y:S01]  /*ac50*/  @!PT LDS RZ, [RZ] ;  /* 0x00000000fffff984 */ /* 0x000fe20000000800 */
[----:B------:R-:W-:Y:S01]  /*ac60*/  @!PT LDS RZ, [RZ] ;  /* 0x00000000fffff984 */ /* 0x000fe20000000800 */
[----:B------:R-:W-:Y:S01]  /*ac70*/  @!PT LDS RZ, [RZ] ;  /* 0x00000000fffff984 */ /* 0x000fe20000000800 */
[----:B------:R3:W-:Y:S06]  /*ac80*/  MEMBAR.ALL.CTA ;  /* 0x0000000000007992 */ /* 0x0007ec0000008000 */
[----:B---3--:R-:W3:Y:S01]  /*ac90*/  FENCE.VIEW.ASYNC.S ;  /* 0x00000000000073c6 */ /* 0x008ee20000000000 */
[----:B------:R-:W-:Y:S05]  /*aca0*/  WARPSYNC.ALL ;  /* 0x0000000000007948 */ /* 0x000fea0003800000 */
[----:B------:R-:W-:Y:S01]  /*acb0*/  BSSY B0, `(.L_x_3825) ;  /* 0x0000009000007945 */ /* 0x000fe20003800000 */
[----:B0-----:R-:W-:Y:S01]  /*acc0*/  LOP3.LUT R11, R11, 0x7f, RZ, 0xc0, !PT ;  /* 0x0000007f0b0b7812 */ /* 0x001fe200078ec0ff */
[----:B---3--:R0:W-:Y:S03]  /*acd0*/  BAR.SYNC.DEFER_BLOCKING R161, 0x80 ;  /* 0x000200a10000751d */ /* 0x0081e60000010000 */
[----:B------:R-:W-:-:S13]  /*ace0*/  ISETP.NE.AND P3, PT, R11, RZ, PT ;  /* 0x000000ff0b00720c */ /* 0x000fda0003f65270 */
[----:B------:R-:W-:-:S05]  /*acf0*/  @!P3 VIADD R11, R83, 0x308a0 ;  /* 0x000308a0530bb836 */ /* 0x000fca0000000000 */
[----:B------:R-:W-:-:S04]  /*ad00*/  @!P3 PRMT R11, RZ, 0x654, R11 ;  /* 0x00000654ff0bb816 */ /* 0x000fc8000000000b */
[----:B------:R0:W-:Y:S01]  /*ad10*/  @!P3 SYNCS.ARRIVE.TRANS64.RED.A1T0 RZ, [R11+URZ], RZ ;  /* 0x000000ff0bffb9a7 */ /* 0x0001e2000810043f */
[----:B------:R-:W-:Y:S05]  /*ad20*/  @!P2 BRA `(.L_x_3826) ;  /* 0x000000000004a947 */ /* 0x000fea0003800000 */
[----:B------:R-:W-:Y:S01]  /*ad30*/  BPT.TRAP 0x1 ;  /* 0x000000040000795c */ /* 0x000fe20000300000 */
.L_x_3826:
[----:B------:R-:W-:Y:S05]  /*ad40*/  BSYNC B0 ;  /* 0x0000000000007941 */ /* 0x000fea0003800000 */
.L_x_3825:
[----:B------:R-:W3:Y:S01]  /*ad50*/  SYNCS.PHASECHK.TRANS64.TRYWAIT P2, [R83+URZ+0x308b0], R84 ;  /* 0x0308b054530075a7 */ /* 0x000ee2000804017f */
[----:B------:R-:W-:Y:S01]  /*ad60*/  ULDC UR50, c[0x0][0x2f4] ;  /* 0x0000bd0000327ab9 */ /* 0x000fe20000000800 */
[----:B------:R-:W-:Y:S04]  /*ad70*/  BSSY B0, `(.L_x_3827) ;  /* 0x0000002000007945 */ /* 0x000fe80003800000 */
[----:B---3--:R-:W-:Y:S05]  /*ad80*/  @!P2 BRA `(.L_x_3828) ;  /* 0x000001800028a947 */ /* 0x008fea0003800000 */
.L_x_4091:
[----:B------:R-:W-:Y:S05]  /*ad90*/  BSYNC B0 ;  /* 0x0000000000007941 */ /* 0x000fea0003800000 */
.L_x_3827:
[----:B------:R-:W-:Y:S01]  /*ada0*/  ULDC.64 UR4, c[0x0][0x328] ;  /* 0x0000ca0000047ab9 */ /* 0x000fe20000000a00 */
[----:B------:R-:W-:Y:S01]  /*adb0*/  ULDC.64 UR6, c[0x0][0x318] ;  /* 0x0000c60000067ab9 */ /* 0x000fe20000000a00 */
[----:B------:R-:W-:Y:S01]  /*adc0*/  IMAD R80, R80, UR4, RZ ;  /* 0x0000000450507c24 */ /* 0x000fe2000f8e02ff */
[----:B------:R-:W-:Y:S01]  /*add0*/  BSSY B0, `(.L_x_3829) ;  /* 0x0000033000007945 */ /* 0x000fe20003800000 */
[----:B-12-4-:R-:W-:-:S04]  /*ade0*/  IMAD.WIDE.U32 R12, R25, UR4, RZ ;  /* 0x00000004190c7c25 */ /* 0x016fc8000f8e00ff */
[----:B------:R-:W-:Y:S01]  /*adf0*/  IMAD R25, R25, UR5, R80 ;  /* 0x0000000519197c24 */ /* 0x000fe2000f8e0250 */
[----:B------:R-:W-:Y:S01]  /*ae00*/  ULDC.64 UR4, c[0x0][0x338] ;  /* 0x0000ce0000047ab9 */ /* 0x000fe20000000a00 */
[----:B------:R-:W-:Y:S02]  /*ae10*/  IMAD.IADD R82, R82, 0x1, -R203 ;  /* 0x0000000152527824 */ /* 0x000fe400078e0acb */
[----:B------:R-:W-:Y:S02]  /*ae20*/  IMAD R14, R81, UR4, RZ ;  /* 0x00000004510e7c24 */ /* 0x000fe4000f8e02ff */
[----:B------:R-:W-:Y:S02]  /*ae30*/  IMAD.IADD R13, R13, 0x1, R25 ;  /* 0x000000010d0d7824 */ /* 0x000fe400078e0219 */
[C---:B0-----:R-:W-:Y:S02]  /*ae40*/  IMAD R11, R21.reuse, UR5, R14 ;  /* 0x00000005150b7c24 */ /* 0x041fe4000f8e020e */
[----:B------:R-:W-:Y:S01]  /*ae50*/  IMAD.WIDE.U32 R12, R21, UR4, R12 ;  /* 0x00000004150c7c25 */ /* 0x000fe2000f8e000c */
[----:B------:R-:W-:-:S03]  /*ae60*/  ULDC.64 UR4, c[0x0][0x330] ;  /* 0x0000cc0000047ab9 */ /* 0x000fc60000000a00 */
[----:B------:R-:W-:Y:S02]  /*ae70*/  IMAD.IADD R13, R13, 0x1, R11 ;  /* 0x000000010d0d7824 */ /* 0x000fe400078e020b */
[----:B------:R-:W-:-:S04]  /*ae80*/  IMAD.WIDE.U32 R12, R195, UR4, R12 ;  /* 0x00000004c30c7c25 */ /* 0x000fc8000f8e000c */
[----:B------:R-:W-:Y:S01]  /*ae90*/  IMAD R11, R195, UR5, R13 ;  /* 0x00000005c30b7c24 */ /* 0x000fe2000f8e020d */
[----:B------:R-:W-:-:S04]  /*aea0*/  LEA R21, P2, R12, UR6, 0x1 ;  /* 0x000000060c157c11 */ /* 0x000fc8000f8408ff */
[----:B------:R-:W-:Y:S01]  /*aeb0*/  LEA.HI.X R11, R12, UR7, R11, 0x1, P2 ;  /* 0x000000070c0b7c11 */ /* 0x000fe200090f0c0b */
[----:B------:R0:W1:Y:S01]  /*aec0*/  SHFL.IDX PT, R32, R21, RZ, 0x1c1f ;  /* 0x001c1fff15207589 */ /* 0x00006200000e0000 */
[----:B------:R-:W-:-:S03]  /*aed0*/  ISETP.GE.AND P2, PT, R82, 0x1, PT ;  /* 0x000000015200780c */ /* 0x000fc60003f46270 */
[----:B------:R0:W2:Y:S10]  /*aee0*/  SHFL.IDX PT, R33, R11, RZ, 0x1c1f ;  /* 0x001c1fff0b217589 */ /* 0x0000b400000e0000 */
[----:B0-----:R-:W-:Y:S05]  /*aef0*/  @!P2 BRA `(.L_x_3830) ;  /* 0x000000000080a947 */ /* 0x001fea0003800000 */
[----:B------:R-:W-:Y:S02]  /*af00*/  ISETP.GE.AND P5, PT, R16, UR50, PT ;  /* 0x0000003210007c0c */ /* 0x000fe4000bfa6270 */
[----:B------:R-:W-:-:S11]  /*af10*/  ISETP.GE.AND P4, PT, R23, UR50, PT ;  /* 0x0000003217007c0c */ /* 0x000fd6000bf86270 */
[----:B------:R-:W0:Y:S01]  /*af20*/  @!P5 LDS.128 R12, [R26] ;  /* 0x000000001a0cd984 */ /* 0x000e220000000c00 */
[----:B-1----:R-:W-:-:S04]  /*af30*/  @!P5 LEA R34, P2, R16, R32, 0x1 ;  /* 0x000000201022d211 */ /* 0x002fc800078408ff */
[----:B--2---:R-:W-:Y:S02]  /*af40*/  @!P5 LEA.HI.X R35, R16, R33, R17, 0x1, P2 ;  /* 0x000000211023d211 */ /* 0x004fe400010f0c11 */
[----:B------:R-:W-:-:S04]  /*af50*/  @!P4 LEA R30, P2, R23, R32, 0x1 ;  /* 0x00000020171ec211 */ /* 0x000fc800078408ff */
[----:B------:R-:W-:Y:S02]  /*af60*/  @!P4 LEA.HI.X R31, R23, R33, R202, 0x1, P2 ;  /* 0x00000021171fc211 */ /* 0x000fe400010f0cca */
[----:B------:R-:W-:-:S13]  /*af70*/  ISETP.GE.AND P2, PT, R22, UR50, PT ;  /* 0x0000003216007c0c */ /* 0x000fda000bf46270 */
[----:B------:R-:W-:-:S04]  /*af80*/  @!P2 LEA R28, P6, R22, R32, 0x1 ;  /* 0x00000020161ca211 */ /* 0x000fc800078c08ff */
[----:B------:R-:W-:Y:S01]  /*af90*/  @!P2 LEA.HI.X R29, R22, R33, R201, 0x1, P6 ;  /* 0x00000021161da211 */ /* 0x000fe200030f0cc9 */
[----:B0-----:R0:W-:Y:S01]  /*afa0*/  @!P5 ST.E.128 desc[UR48][R34.64], R12 ;  /* 0x0000000c2200d985 */ /* 0x0011e2000c101d30 */
[----:B------:R-:W-:-:S13]  /*afb0*/  ISETP.GE.AND P5, PT, R194, UR50, PT ;  /* 0x00000032c2007c0c */ /* 0x000fda000bfa6270 */
[----:B------:R-:W1:Y:S01]  /*afc0*/  @!P5 LDS.128 R12, [R27] ;  /* 0x000000001b0cd984 */ /* 0x000e620000000c00 */
[----:B------:R-:W-:-:S04]  /*afd0*/  @!P5 IMAD.SHL.U32 R25, R198, 0x8, RZ ;  /* 0x00000008c619d824 */ /* 0x000fc800078e00ff */
[----:B0-----:R-:W-:-:S05]  /*afe0*/  @!P5 IMAD.WIDE R34, R25, 0x2, R32 ;  /* 0x000000021922d825 */ /* 0x001fca00078e0220 */
[----:B-1----:R0:W-:Y:S01]  /*aff0*/  @!P5 ST.E.128 desc[UR48][R34.64], R12 ;  /* 0x0000000c2200d985 */ /* 0x0021e2000c101d30 */
[----:B------:R-:W-:-:S13]  /*b000*/  ISETP.GE.AND P5, PT, R193, UR50, PT ;  /* 0x00000032c1007c0c */ /* 0x000fda000bfa6270 */
[----:B------:R-:W1:Y:S01]  /*b010*/  @!P5 LDS.128 R12, [R26+0x3000] ;  /* 0x003000001a0cd984 */ /* 0x000e620000000c00 */
[----:B------:R-:W-:Y:S02]  /*b020*/  @!P5 IMAD.SHL.U32 R25, R199, 0x8, RZ ;  /* 0x00000008c719d824 */ /* 0x000fe400078e00ff */
[----:B0-----:R-:W-:Y:S02]  /*b030*/  @!P5 IMAD.MOV.U32 R34, RZ, RZ, R32 ;  /* 0x000000ffff22d224 */ /* 0x001fe400078e0020 */
[----:B------:R-:W-:Y:S02]  /*b040*/  @!P5 IMAD.MOV.U32 R35, RZ, RZ, R33 ;  /* 0x000000ffff23d224 */ /* 0x000fe400078e0021 */
[----:B------:R-:W-:-:S05]  /*b050*/  @!P5 IMAD.WIDE R34, R25, 0x2, R34 ;  /* 0x000000021922d825 */ /* 0x000fca00078e0222 */
[----:B-1----:R-:W-:Y:S01]  /*b060*/  @!P5 ST.E.128 desc[UR48][R34.64], R12 ;  /* 0x0000000c2200d985 */ /* 0x002fe2000c101d30 */
[----:B------:R-:W-:-:S03]  /*b070*/  ISETP.GE.AND P5, PT, R192, UR50, PT ;  /* 0x00000032c0007c0c */ /* 0x000fc6000bfa6270 */
[----:B------:R-:W0:Y:S10]  /*b080*/  @!P4 LDS.128 R12, [R27+0x3000] ;  /* 0x003000001b0cc984 */ /* 0x000e340000000c00 */
[----:B------:R-:W-:-:S04]  /*b090*/  @!P5 LEA R32, P6, R192, R32, 0x1 ;  /* 0x00000020c020d211 */ /* 0x000fc800078c08ff */
[----:B------:R-:W-:Y:S01]  /*b0a0*/  @!P5 LEA.HI.X R33, R192, R33, R200, 0x1, P6 ;  /* 0x00000021c021d211 */ /* 0x000fe200030f0cc8 */
[----:B0-----:R-:W-:Y:S04]  /*b0b0*/  @!P4 ST.E.128 desc[UR48][R30.64], R12 ;  /* 0x0000000c1e00c985 */ /* 0x001fe8000c101d30 */
[----:B------:R-:W0:Y:S04]  /*b0c0*/  @!P2 LDS.128 R12, [R26+0x6000] ;  /* 0x006000001a0ca984 */ /* 0x000e280000000c00 */
[----:B0-----:R-:W-:Y:S04]  /*b0d0*/  @!P2 ST.E.128 desc[UR48][R28.64], R12 ;  /* 0x0000000c1c00a985 */ /* 0x001fe8000c101d30 */
[----:B------:R-:W0:Y:S04]  /*b0e0*/  @!P5 LDS.128 R12, [R27+0x6000] ;  /* 0x006000001b0cd984 */ /* 0x000e280000000c00 */
[----:B0-----:R0:W-:Y:S02]  /*b0f0*/  @!P5 ST.E.128 desc[UR48][R32.64], R12 ;  /* 0x0000000c2000d985 */ /* 0x0011e4000c101d30 */
.L_x_3830:
[----:B------:R-:W-:Y:S05]  /*b100*/  BSYNC B0 ;  /* 0x0000000000007941 */ /* 0x000fea0003800000 */
.L_x_3829:
[----:B------:R-:W-:Y:S01]  /*b110*/  ISETP.GE.AND P2, PT, R82, 0x41, PT ;  /* 0x000000415200780c */ /* 0x000fe20003f46270 */
[----:B0-2---:R0:W2:Y:S01]  /*b120*/  SHFL.IDX PT, R33, R11, 0x1, 0x1c1f ;  /* 0x003c1f000b217f89 */ /* 0x0050a200000e0000 */
[----:B------:R-:W-:Y:S03]  /*b130*/  BSSY B0, `(.L_x_3831) ;  /* 0x0000023000007945 */ /* 0x000fe60003800000 */
[----:B-1----:R0:W1:Y:S08]  /*b140*/  SHFL.IDX PT, R32, R21, 0x1, 0x1c1f ;  /* 0x003c1f0015207f89 */ /* 0x00207000000e0000 */
[----:B0-----:R-:W-:Y:S05]  /*b150*/  @!P2 BRA `(.L_x_3832) ;  /* 0x000000000080a947 */ /* 0x001fea0003800000 */
[----:B------:R-:W-:Y:S02]  /*b160*/  ISETP.GE.AND P5, PT, R16, UR50, PT ;  /* 0x0000003210007c0c */ /* 0x000fe4000bfa6270 */
[----:B------:R-:W-:-:S11]  /*b170*/  ISETP.GE.AND P4, PT, R23, UR50, PT ;  /* 0x0000003217007c0c */ /* 0x000fd6000bf86270 */
[----:B------:R-:W0:Y:S01]  /*b180*/  @!P5 LDS.128 R12, [R26+0x2000] ;  /* 0x002000001a0cd984 */ /* 0x000e220000000c00 */
        /* <DEDUP_REMOVED lines=9> */
[----:B------:R-:W1:Y:S01]  /*b220*/  @!P5 LDS.128 R12, [R27+0x2000] ;  /* 0x002000001b0cd984 */ /* 0x000e620000000c00 */
        /* <DEDUP_REMOVED lines=19> */
.L_x_3832:
[----:B------:R-:W-:Y:S05]  /*b360*/  BSYNC B0 ;  /* 0x0000000000007941 */ /* 0x000fea0003800000 */
.L_x_3831:
[----:B------:R-:W4:Y:S01]  /*b370*/  LDL R11, [R1] ;  /* 0x00000000010b7983 */ /* 0x000f220000100800 */
[----:B------:R-:W-:Y:S02]  /*b380*/  VIADD R19, R19, 0x1 ;  /* 0x0000000113137836 */ /* 0x000fe40000000000 */
[----:B---3--:R-:W-:Y:S01]  /*b390*/  @!P3 VIADD R83, R83, 0x308c0 ;  /* 0x000308c05353b836 */ /* 0x008fe20000000000 */
[----:B------:R-:W-:Y:S01]  /*b3a0*/  @!PT LDS RZ, [RZ] ;  /* 0x00000000fffff984 */ /* 0x000fe20000000800 */
[----:B------:R-:W-:Y:S01]  /*b3b0*/  @!PT LDS RZ, [RZ] ;  /* 0x00000000fffff984 */ /* 0x000fe20000000800 */
[----:B------:R-:W-:Y:S01]  /*b3c0*/  @!PT LDS RZ, [RZ] ;  /* 0x00000000fffff984 */ /* 0x000fe20000000800 */
[----:B------:R-:W-:Y:S01]  /*b3d0*/  @!PT LDS RZ, [RZ] ;  /* 0x00000000fffff984 */ /* 0x000fe20000000800 */
[----:B------:R3:W-:Y:S06]  /*b3e0*/  MEMBAR.ALL.CTA ;  /* 0x0000000000007992 */ /* 0x0007ec0000008000 */
[----:B---3--:R-:W3:Y:S02]  /*b3f0*/  FENCE.VIEW.ASYNC.S ;  /* 0x00000000000073c6 */ /* 0x008ee40000000000 */
[----:B---3--:R3:W-:Y:S01]  /*b400*/  BAR.SYNC.DEFER_BLOCKING R161, 0x80 ;  /* 0x000200a10000751d */ /* 0x0087e20000010000 */
[----:B------:R-:W-:-:S02]  /*b410*/  ISETP.NE.AND P2, PT, R19, 0x2, PT ;  /* 0x000000021300780c */ /* 0x000fc40003f45270 */
[----:B------:R-:W-:Y:S02]  /*b420*/  @!P3 PRMT R83, RZ, 0x654, R83 ;  /* 0x00000654ff53b816 */ /* 0x000fe40000000053 */
[----:B------:R-:W-:Y:S02]  /*b430*/  SEL R19, R19, RZ, P2 ;  /* 0x000000ff13137207 */ /* 0x000fe40001000000 */
[----:B------:R3:W-:Y:S01]  /*b440*/  @!P3 SYNCS.ARRIVE.TRANS64.RED.A1T0 RZ, [R83+URZ], RZ ;  /* 0x000000ff53ffb9a7 */ /* 0x0007e2000810043f */
[----:B----4-:R-:W-:Y:S02]  /*b450*/  LOP3.LUT P4, RZ, R11, 0x2, RZ, 0xc0, !PT ;  /* 0x000000020bff7812 */ /* 0x010fe4000788c0ff */
[----:B------:R-:W-:Y:S02]  /*b460*/  SEL R11, RZ, 0x1, P2 ;  /* 0x00000001ff0b7807 */ /* 0x000fe40001000000 */
[----:B------:R-:W-:Y:S02]  /*b470*/  PLOP3.LUT P2, PT, PT, PT, PT, 0x8, 0x0 ;  /* 0x000000000000781c */ /* 0x000fe40003f4e170 */
[----:B------:R-:W-:-:S07]  /*b480*/  LOP3.LUT R204, R204, R11, RZ, 0x3c, !PT ;  /* 0x0000000bcccc7212 */ /* 0x000fce00078e3cff */
[----:B---3--:R-:W-:Y:S05]  /*b490*/  @P4 BRA `(.L_x_3833) ;  /* 0xffffff7400ac4947 */ /* 0x008fea000383ffff */
.L_x_3723:
[----:B------:R-:W-:Y:S01]  /*b4a0*/  BSSY B0, `(.L_x_3834) ;  /* 0x0000005000007945 */ /* 0x000fe20003800000 */
[----:B------:R-:W-:-:S03]  /*b4b0*/  MOV R2, RZ ;  /* 0x000000ff00027202 */ /* 0x000fc60000000f00 */
[----:B------:R-:W-:Y:S05]  /*b4c0*/  @P2 BRA `(.L_x_3835) ;  /* 0x0000000000082947 */ /* 0x000fea0003800000 */
[----:B------:R-:W3:Y:S02]  /*b4d0*/  FENCE.VIEW.ASYNC.G ;  /* 0x00000000000073c6 */ /* 0x000ee40000000100 */
[----:B---3--:R-:W-:Y:S06]  /*b4e0*/  BAR.ARV 0xc, 0x180 ;  /* 0x0306000000007b1d */ /* 0x008fec0000002000 */
.L_x_3835:
[----:B------:R-:W-:Y:S05]  /*b4f0*/  BSYNC B0 ;  /* 0x0000000000007941 */ /* 0x000fea0003800000 */
.L_x_3834:
[----:B------:R-:W3:Y:S01]  /*b500*/  LDL R0, [R1] ;  /* 0x0000000001007983 */ /* 0x000ee20000100800 */
[----:B------:R-:W-:Y:S01]  /*b510*/  BSSY B0, `(.L_x_3836) ;  /* 0x0000021000007945 */ /* 0x000fe20003800000 */
[----:B---3--:R-:W-:-:S13]  /*b520*/  LOP3.LUT P0, RZ, R0, 0x8, RZ, 0xc0, !PT ;  /* 0x0000000800ff7812 */ /* 0x008fda000780c0ff */
[----:B------:R-:W-:Y:S05]  /*b530*/  @!P0 BRA `(.L_x_3837) ;  /* 0x0000000000788947 */ /* 0x000fea0003800000 */
[----:B------:R-:W-:Y:S01]  /*b540*/  ISETP.NE.AND P0, PT, R224, RZ, PT ;  /* 0x000000ffe000720c */ /* 0x000fe20003f05270 */
[----:B------:R-:W-:-:S03]  /*b550*/  ULDC UR4, c[0x0][0x9f0] ;  /* 0x00027c0000047ab9 */ /* 0x000fc60000000800 */
[----:B------:R-:W-:-:S04]  /*b560*/  SEL R6, R224, UR4, P0 ;  /* 0x00000004e0067c07 */ /* 0x000fc80008000000 */
[-C--:B------:R-:W-:Y:S02]  /*b570*/  IABS R5, R6.reuse ;  /* 0x0000000600057213 */ /* 0x080fe40000000000 */
[----:B------:R-:W-:Y:S02]  /*b580*/  IADD3 R0, R135, -0x1, R6 ;  /* 0xffffffff87007810 */ /* 0x000fe40007ffe006 */
[----:B------:R-:W3:Y:S01]  /*b590*/  I2F.RP R4, R5 ;  /* 0x0000000500047306 */ /* 0x000ee20000209400 */
[----:B------:R-:W-:-:S05]  /*b5a0*/  IABS R9, R6 ;  /* 0x0000000600097213 */ /* 0x000fca0000000000 */
[----:B------:R-:W-:Y:S02]  /*b5b0*/  IMAD.MOV R9, RZ, RZ, -R9 ;  /* 0x000000ffff097224 */ /* 0x000fe400078e0a09 */
[----:B---3--:R-:W3:Y:S02]  /*b5c0*/  MUFU.RCP R4, R4 ;  /* 0x0000000400047308 */ /* 0x008ee40000001000 */
[----:B---3--:R-:W-:Y:S01]  /*b5d0*/  VIADD R2, R4, 0xffffffe ;  /* 0x0ffffffe04027836 */ /* 0x008fe20000000000 */
[----:B------:R-:W-:Y:S02]  /*b5e0*/  IABS R4, R0 ;  /* 0x0000000000047213 */ /* 0x000fe40000000000 */
[----:B------:R-:W-:-:S03]  /*b5f0*/  LOP3.LUT R0, R0, R6, RZ, 0x3c, !PT ;  /* 0x0000000600007212 */ /* 0x000fc600078e3cff */
[----:B------:R3:W4:Y:S01]  /*b600*/  F2I.FTZ.U32.TRUNC.NTZ R3, R2 ;  /* 0x0000000200037305 */ /* 0x000722000021f000 */
[----:B------:R-:W-:Y:S01]  /*b610*/  ISETP.GE.AND P2, PT, R0, RZ, PT ;  /* 0x000000ff0000720c */ /* 0x000fe20003f46270 */
[----:B---3--:R-:W-:Y:S02]  /*b620*/  IMAD.MOV.U32 R2, RZ, RZ, RZ ;  /* 0x000000ffff027224 */ /* 0x008fe400078e00ff */
[----:B----4-:R-:W-:-:S04]  /*b630*/  IMAD.MOV R8, RZ, RZ, -R3 ;  /* 0x000000ffff087224 */ /* 0x010fc800078e0a03 */
        /* <DEDUP_REMOVED lines=14> */
.L_x_3837:
[----:B------:R-:W-:Y:S05]  /*b720*/  BSYNC B0 ;  /* 0x0000000000007941 */ /* 0x000fea0003800000 */
.L_x_3836:
        /* <DEDUP_REMOVED lines=32> */
[----:B012---:R-:W-:Y:S02]  /*b930*/  CS2R R32, SRZ ;  /* 0x0000000000207805 */ /* 0x007fe4000001ff00 */
        /* <DEDUP_REMOVED lines=18> */
[----:B---3--:R-:W-:-:S05]  /*ba60*/  IMAD R221, R0, R2, RZ ;  /* 0x0000000200dd7224 */ /* 0x008fca00078e02ff */
[----:B------:R-:W-:-:S04]  /*ba70*/  VIADDMNMX R2, R221, R2, R135, PT ;  /* 0x00000002dd027246 */ /* 0x000fc80003800187 */
[----:B------:R-:W-:-:S13]  /*ba80*/  ISETP.GT.AND P1, PT, R2, R221, PT ;  /* 0x000000dd0200720c */ /* 0x000fda0003f24270 */
[----:B------:R-:W-:Y:S05]  /*ba90*/  @!P1 BRA `(.L_x_3838) ;  /* 0x000000b800d49947 */ /* 0x000fea0003800000 */
[----:B------:R-:W0:Y:S01]  /*baa0*/  S2R R37, SR_TID.X ;  /* 0x0000000000257919 */ /* 0x000e220000002100 */
[----:B------:R-:W-:Y:S01]  /*bab0*/  LOP3.LUT P0, RZ, R229, 0x1bf, RZ, 0xc0, !PT ;  /* 0x000001bfe5ff7812 */ /* 0x000fe2000780c0ff */
[----:B0-----:R-:W-:-:S05]  /*bac0*/  VIADD R37, R37, 0xffffff80 ;  /* 0xffffff8025257836 */ /* 0x001fca0000000000 */
[----:B------:R-:W-:-:S04]  /*bad0*/  SHF.R.S32.HI R42, RZ, 0x1f, R37 ;  /* 0x0000001fff2a7819 */ /* 0x000fc80000011425 */
[----:B------:R-:W-:-:S04]  /*bae0*/  LEA.HI R0, R42, R37, RZ, 0x7 ;  /* 0x000000252a007211 */ /* 0x000fc800078f38ff */
[----:B------:R-:W-:-:S05]  /*baf0*/  SHF.R.S32.HI R4, RZ, 0x7, R0 ;  /* 0x00000007ff047819 */ /* 0x000fca0000011400 */
[----:B------:R-:W0:Y:S02]  /*bb00*/  SHFL.IDX PT, R0, R4, RZ, 0x1f ;  /* 0x00001fff04007589 */ /* 0x000e2400000e0000 */
[----:B0-----:R-:W-:-:S04]  /*bb10*/  LEA.HI R3, R0, R0, RZ, 0x1 ;  /* 0x0000000000037211 */ /* 0x001fc800078f08ff */
[----:B------:R-:W-:-:S05]  /*bb20*/  LOP3.LUT R3, R3, 0x1e, RZ, 0xc0, !PT ;  /* 0x0000001e03037812 */ /* 0x000fca00078ec0ff */
[----:B------:R-:W-:-:S04]  /*bb30*/  IMAD.IADD R0, R0, 0x1, -R3 ;  /* 0x0000000100007824 */ /* 0x000fc800078e0a03 */
[----:B------:R-:W-:-:S05]  /*bb40*/  IMAD R0, R0, 0x2000, R229 ;  /* 0x0000200000007824 */ /* 0x000fca00078e02e5 */
        /* <DEDUP_REMOVED lines=19> */
.L_x_3839:
[----:B------:R-:W-:Y:S02]  /*bc80*/  ULDC UR4, c[0x0][0x3f4] ;  /* 0x0000fd0000047ab9 */ /* 0x000fe40000000800 */
[----:B------:R-:W-:-:S13]  /*bc90*/  ISETP.LT.AND P0, PT, RZ, UR4, PT ;  /* 0x00000004ff007c0c */ /* 0x000fda000bf01270 */
[----:B------:R-:W-:Y:S05]  /*bca0*/  @P0 BRA `(.L_x_3840) ;  /* 0x00000000003c0947 */ /* 0x000fea0003800000 */
[----:B------:R-:W-:-:S04]  /*bcb0*/  LEA.HI R0, R228, R228, RZ, 0x1 ;  /* 0x000000e4e4007211 */ /* 0x000fc800078f08ff */
        /* <DEDUP_REMOVED lines=8> */
.L_x_3843:
[----:B-1----:R1:W2:Y:S02]  /*bd40*/  SYNCS.PHASECHK.TRANS64.TRYWAIT P0, [R18+URZ+0x30800], R3 ;  /* 0x03080003120075a7 */ /* 0x0022a4000800017f */
[----:B--2---:R-:W-:Y:S05]  /*bd50*/  @!P0 NANOSLEEP.SYNCS 0x989680 ;  /* 0x009896800000895d */ /* 0x004fea0003900000 */
[----:B------:R-:W2:Y:S02]  /*bd60*/  @!P0 SYNCS.PHASECHK.TRANS64 P0, [R18+URZ+0x30800], R3 ;  /* 0x03080003120085a7 */ /* 0x000ea4000800007f */
[----:B--2---:R-:W-:Y:S05]  /*bd70*/  @!P0 BRA `(.L_x_3843) ;  /* 0xfffffffc00f08947 */ /* 0x004fea000383ffff */
.L_x_3842:
[----:B------:R-:W-:Y:S05]  /*bd80*/  BSYNC B0 ;  /* 0x0000000000007941 */ /* 0x000fea0003800000 */
.L_x_3841:
[----:B------:R-:W-:Y:S05]  /*bd90*/  BRA `(.L_x_3844) ;  /* 0x0000005c00447947 */ /* 0x000fea0003800000 */
.L_x_3840:
[----:B-----5:R-:W-:Y:S01]  /*bda0*/  SHF.R.S32.HI R0, RZ, 0x1f, R134 ;  /* 0x0000001fff007819 */ /* 0x020fe20000011486 */
[----:B------:R-:W-:Y:S01]  /*bdb0*/  ULDC.64 UR4, c[0x0][0x3f8] ;  /* 0x0000fe0000047ab9 */ /* 0x000fe20000000a00 */
[----:B------:R-:W-:Y:S01]  /*bdc0*/  ULDC.64 UR6, c[0x0][0x408] ;  /* 0x0001020000067ab9 */ /* 0x000fe20000000a00 */
[----:B------:R-:W-:Y:S01]  /*bdd0*/  LOP3.LUT P0, RZ, R229, 0x3ff, RZ, 0xc0, !PT ;  /* 0x000003ffe5ff7812 */ /* 0x000fe2000780c0ff */
[----:B------:R-:W-:-:S04]  /*bde0*/  IMAD.WIDE.U32 R4, R134, UR4, RZ ;  /* 0x0000000486047c25 */ /* 0x000fc8000f8e00ff */
[C---:B------:R-:W-:Y:S02]  /*bdf0*/  IMAD R3, R0.reuse, UR4, RZ ;  /* 0x0000000400037c24 */ /* 0x040fe4000f8e02ff */
[----:B------:R-:W-:Y:S02]  /*be00*/  IMAD R7, R0, UR6, RZ ;  /* 0x0000000600077c24 */ /* 0x000fe4000f8e02ff */
[C---:B------:R-:W-:Y:S01]  /*be10*/  IMAD R3, R134.reuse, UR5, R3 ;  /* 0x0000000586037c24 */ /* 0x040fe2000f8e0203 */
[----:B------:R-:W-:Y:S01]  /*be20*/  ULDC.64 UR4, c[0x0][0x3e8] ;  /* 0x0000fa0000047ab9 */ /* 0x000fe20000000a00 */
[----:B------:R-:W-:Y:S01]  /*be30*/  IMAD R7, R134, UR7, R7 ;  /* 0x0000000786077c24 */ /* 0x000fe2000f8e0207 */
[----:B------:R-:W-:Y:S01]  /*be40*/  LEA R24, P1, R4, UR4, 0x1 ;  /* 0x0000000404187c11 */ /* 0x000fe2000f8208ff */
[----:B------:R-:W-:Y:S01]  /*be50*/  IMAD.WIDE.U32 R134, R134, UR6, RZ ;  /* 0x0000000686867c25 */ /* 0x000fe2000f8e00ff */
[----:B------:R-:W-:-:S03]  /*be60*/  ULDC.64 UR6, c[0x0][0x400] ;  /* 0x0001000000067ab9 */ /* 0x000fc60000000a00 */
[----:B------:R-:W-:Y:S01]  /*be70*/  IMAD.IADD R25, R3, 0x1, R5 ;  /* 0x0000000103197824 */ /* 0x000fe200078e0205 */
[----:B------:R-:W-:Y:S01]  /*be80*/  LEA R40, P2, R134, UR6, 0x1 ;  /* 0x0000000686287c11 */ /* 0x000fe2000f8408ff */
[----:B------:R-:W-:-:S03]  /*be90*/  IMAD.IADD R35, R7, 0x1, R135 ;  /* 0x0000000107237824 */ /* 0x000fc600078e0287 */
[----:B------:R-:W-:Y:S02]  /*bea0*/  LEA.HI.X R25, R4, UR5, R25, 0x1, P1 ;  /* 0x0000000504197c11 */ /* 0x000fe400088f0c19 */
[----:B------:R-:W-:Y:S01]  /*beb0*/  LEA.HI.X R35, R134, UR7, R35, 0x1, P2 ;  /* 0x0000000786237c11 */ /* 0x000fe200090f0c23 */
[----:B------:R-:W-:Y:S06]  /*bec0*/  @!P0 BRA `(.L_x_3845) ;  /* 0x0000000000408947 */ /* 0x000fec0003800000 */
        /* <DEDUP_REMOVED lines=16> */
.L_x_3845:
        /* <DEDUP_REMOVED lines=10> */
[----:B------:R0:W4:Y:S02]  /*c070*/  SHFL.IDX PT, R44, R40, RZ, 0x1c1f ;  /* 0x001c1fff282c7589 */ /* 0x00012400000e0000 */
.L_x_4097:
[----:B------:R-:W-:Y:S01]  /*c080*/  ULDC UR4, c[0x0][0x448] ;  /* 0x0001120000047ab9 */ /* 0x000fe20000000800 */
[----:B------:R-:W-:Y:S01]  /*c090*/  LEA.HI R42, R42, R37, RZ, 0x2 ;  /* 0x000000252a2a7211 */ /* 0x000fe200078f10ff */
[----:B------:R-:W-:Y:S01]  /*c0a0*/  IMAD R136, R136, UR4, RZ ;  /* 0x0000000488887c24 */ /* 0x000fe2000f8e02ff */
[----:B------:R-:W-:Y:S01]  /*c0b0*/  BSSY B1, `(.L_x_3849) ;  /* 0x000005c000017945 */ /* 0x000fe20003800000 */
[----:B------:R-:W-:Y:S02]  /*c0c0*/  CS2R R38, SRZ ;  /* 0x0000000000267805 */ /* 0x000fe4000001ff00 */
[----:B------:R-:W-:Y:S01]  /*c0d0*/  SHF.R.S32.HI R42, RZ, 0x1f, R42 ;  /* 0x0000001fff2a7819 */ /* 0x000fe2000001142a */
[----:B------:R-:W-:Y:S01]  /*c0e0*/  IMAD R37, R137, -0x80, R136 ;  /* 0xffffff8089257824 */ /* 0x000fe200078e0288 */
[----:B------:R-:W-:Y:S02]  /*c0f0*/  ISETP.GE.AND P0, PT, R6, R136, PT ;  /* 0x000000880600720c */ /* 0x000fe40003f06270 */
[----:B------:R-:W-:-:S02]  /*c100*/  CS2R R8, SRZ ;  /* 0x0000000000087805 */ /* 0x000fc4000001ff00 */
[----:B------:R-:W-:Y:S02]  /*c110*/  LEA.HI R42, R42, R203, RZ, 0x3 ;  /* 0x000000cb2a2a7211 */ /* 0x000fe400078f18ff */
[----:B------:R-:W-:Y:S02]  /*c120*/  CS2R R10, SRZ ;  /* 0x00000000000a7805 */ /* 0x000fe4000001ff00 */
[----:B------:R-:W-:Y:S02]  /*c130*/  CS2R R14, SRZ ;  /* 0x00000000000e7805 */ /* 0x000fe4000001ff00 */
[----:B0-----:R-:W-:Y:S02]  /*c140*/  CS2R R24, SRZ ;  /* 0x0000000000187805 */ /* 0x001fe4000001ff00 */
[----:B------:R-:W-:Y:S02]  /*c150*/  LOP3.LUT R42, R42, 0xfffffff8, RZ, 0xc0, !PT ;  /* 0xfffffff82a2a7812 */ /* 0x000fe400078ec0ff */
[----:B------:R-:W-:-:S02]  /*c160*/  CS2R R28, SRZ ;  /* 0x00000000001c7805 */ /* 0x000fc4000001ff00 */
[----:B------:R-:W-:Y:S02]  /*c170*/  CS2R R40, SRZ ;  /* 0x0000000000287805 */ /* 0x000fe4000001ff00 */
[----:B------:R-:W-:Y:S02]  /*c180*/  CS2R R4, SRZ ;  /* 0x0000000000047805 */ /* 0x000fe4000001ff00 */
[----:B------:R-:W-:Y:S02]  /*c190*/  CS2R R6, SRZ ;  /* 0x0000000000067805 */ /* 0x000fe4000001ff00 */
[----:B------:R-:W-:Y:S02]  /*c1a0*/  CS2R R12, SRZ ;  /* 0x00000000000c7805 */ /* 0x000fe4000001ff00 */
[----:B------:R-:W-:Y:S01]  /*c1b0*/  CS2R R20, SRZ ;  /* 0x0000000000147805 */ /* 0x000fe2000001ff00 */
[----:B------:R-:W-:Y:S01]  /*c1c0*/  IMAD.IADD R43, R203, 0x1, -R42 ;  /* 0x00000001cb2b7824 */ /* 0x000fe200078e0a2a */
[----:B------:R-:W-:Y:S01]  /*c1d0*/  CS2R R26, SRZ ;  /* 0x00000000001a7805 */ /* 0x000fe2000001ff00 */
[----:B------:R-:W-:Y:S06]  /*c1e0*/  @P0 BRA `(.L_x_3850) ;  /* 0x0000000400200947 */ /* 0x000fec0003800000 */
[----:B------:R-:W-:Y:S01]  /*c1f0*/  ULDC UR4, c[0x0][0x3f4] ;  /* 0x0000fd0000047ab9 */ /* 0x000fe20000000800 */
[C---:B------:R-:W-:Y:S01]  /*c200*/  IMAD.SHL.U32 R12, R209.reuse, 0x2, RZ ;  /* 0x00000002d10c7824 */ /* 0x040fe200078e00ff */
[----:B------:R-:W-:Y:S01]  /*c210*/  ISETP.GE.AND P3, PT, R209, UR4, PT ;  /* 0x00000004d1007c0c */ /* 0x000fe2000bf66270 */
[C---:B------:R-:W-:Y:S01]  /*c220*/  IMAD.SHL.U32 R8, R207.reuse, 0x2, RZ ;  /* 0x00000002cf087824 */ /* 0x040fe200078e00ff */
[----:B------:R-:W-:Y:S01]  /*c230*/  ISETP.GE.AND P2, PT, R207, UR4, PT ;  /* 0x00000004cf007c0c */ /* 0x000fe2000bf46270 */
[C---:B------:R-:W-:Y:S01]  /*c240*/  IMAD.SHL.U32 R24, R208.reuse, 0x2, RZ ;  /* 0x00000002d0187824 */ /* 0x040fe200078e00ff */
[----:B------:R-:W-:Y:S01]  /*c250*/  ISETP.GE.AND P1, PT, R208, UR4, PT ;  /* 0x00000004d0007c0c */ /* 0x000fe2000bf26270 */
[----:B------:R-:W-:Y:S01]  /*c260*/  IMAD.SHL.U32 R30, R206, 0x2, RZ ;  /* 0x00000002ce1e7824 */ /* 0x000fe200078e00ff */
[----:B------:R-:W-:Y:S02]  /*c270*/  SHF.R.S32.HI R4, RZ, 0x1f, R209 ;  /* 0x0000001fff047819 */ /* 0x000fe400000114d1 */
[----:B------:R-:W-:-:S02]  /*c280*/  CS2R R28, SRZ ;  /* 0x00000000001c7805 */ /* 0x000fc4000001ff00 */
[----:B------:R-:W-:Y:S01]  /*c290*/  SHF.R.S32.HI R6, RZ, 0x1f, R207 ;  /* 0x0000001fff067819 */ /* 0x000fe200000114cf */
[----:B------:R-:W-:Y:S01]  /*c2a0*/  IMAD.SHL.U32 R34, R210, 0x2, RZ ;  /* 0x00000002d2227824 */ /* 0x000fe200078e00ff */
[----:B------:R-:W-:Y:S02]  /*c2b0*/  SHF.L.U64.HI R4, R209, 0x1, R4 ;  /* 0x00000001d1047819 */ /* 0x000fe40000010204 */
[----:B------:R-:W-:Y:S02]  /*c2c0*/  CS2R R26, SRZ ;  /* 0x00000000001a7805 */ /* 0x000fe4000001ff00 */
[----:B------:R-:W-:Y:S02]  /*c2d0*/  SHF.R.S32.HI R7, RZ, 0x1f, R208 ;  /* 0x0000001fff077819 */ /* 0x000fe400000114d0 */
[-C--:B--2---:R-:W-:Y:S02]  /*c2e0*/  @!P3 IADD3 R14, P4, R3, R12.reuse, RZ ;  /* 0x0000000c030eb210 */ /* 0x084fe40007f9e0ff */
[----:B----4-:R-:W-:-:S02]  /*c2f0*/  @!P3 IADD3 R12, P5, R44, R12, RZ ;  /* 0x0000000c2c0cb210 */ /* 0x010fc40007fbe0ff */
[----:B------:R-:W-:Y:S01]  /*c300*/  ISETP.GE.AND P0, PT, R206, UR4, PT ;  /* 0x00000004ce007c0c */ /* 0x000fe2000bf06270 */
[----:B-1----:R-:W-:Y:S01]  /*c310*/  @!P3 IMAD.X R15, R0, 0x1, R4, P4 ;  /* 0x00000001000fb824 */ /* 0x002fe200020e0604 */
[----:B------:R-:W-:Y:S01]  /*c320*/  SHF.L.U64.HI R5, R207, 0x1, R6 ;  /* 0x00000001cf057819 */ /* 0x000fe20000010206 */
[----:B---3--:R-:W-:Y:S01]  /*c330*/  @!P3 IMAD.X R13, R35, 0x1, R4, P5 ;  /* 0x00000001230db824 */ /* 0x008fe200028e0604 */
[-C--:B------:R-:W-:Y:S02]  /*c340*/  @!P2 IADD3 R10, P6, R3, R8.reuse, RZ ;  /* 0x00000008030aa210 */ /* 0x080fe40007fde0ff */
[----:B------:R-:W-:Y:S02]  /*c350*/  @!P2 IADD3 R6, P4, R44, R8, RZ ;  /* 0x000000082c06a210 */ /* 0x000fe40007f9e0ff */
[----:B------:R-:W-:Y:S01]  /*c360*/  SHF.R.S32.HI R9, RZ, 0x1f, R206 ;  /* 0x0000001fff097819 */ /* 0x000fe200000114ce */
[----:B------:R-:W-:Y:S01]  /*c370*/  @!P2 IMAD.X R11, R0, 0x1, R5, P6 ;  /* 0x00000001000ba824 */ /* 0x000fe200030e0605 */
[----:B------:R-:W-:Y:S01]  /*c380*/  SHF.L.U64.HI R20, R208, 0x1, R7 ;  /* 0x00000001d0147819 */ /* 0x000fe20000010207 */
[----:B------:R-:W-:Y:S01]  /*c390*/  @!P2 IMAD.X R7, R35, 0x1, R5, P4 ;  /* 0x000000012307a824 */ /* 0x000fe200020e0605 */
[----:B------:R-:W-:-:S02]  /*c3a0*/  @!P1 IADD3 R8, P5, R3, R24, RZ ;  /* 0x0000001803089210 */ /* 0x000fc40007fbe0ff */
[----:B------:R-:W-:Y:S02]  /*c3b0*/  @!P1 IADD3 R4, P6, R44, R24, RZ ;  /* 0x000000182c049210 */ /* 0x000fe40007fde0ff */
[----:B------:R-:W-:Y:S01]  /*c3c0*/  SHF.L.U64.HI R21, R206, 0x1, R9 ;  /* 0x00000001ce157819 */ /* 0x000fe20000010209 */
[--C-:B------:R-:W-:Y:S01]  /*c3d0*/  @!P1 IMAD.X R9, R0, 0x1, R20.reuse, P5 ;  /* 0x0000000100099824 */ /* 0x100fe200028e0614 */
[----:B------:R-:W-:Y:S01]  /*c3e0*/  ISETP.GE.AND P5, PT, R196, UR4, PT ;  /* 0x00000004c4007c0c */ /* 0x000fe2000bfa6270 */
[----:B------:R-:W-:Y:S01]  /*c3f0*/  @!P1 IMAD.X R5, R35, 0x1, R20, P6 ;  /* 0x0000000123059824 */ /* 0x000fe200030e0614 */
[-C--:B------:R-:W-:Y:S02]  /*c400*/  @!P0 IADD3 R38, P6, R3, R30.reuse, RZ ;  /* 0x0000001e03268210 */ /* 0x080fe40007fde0ff */
[----:B------:R-:W-:Y:S02]  /*c410*/  SHF.R.S32.HI R25, RZ, 0x1f, R210 ;  /* 0x0000001fff197819 */ /* 0x000fe400000114d2 */
[----:B------:R-:W-:Y:S01]  /*c420*/  ISETP.GE.AND P4, PT, R210, UR4, PT ;  /* 0x00000004d2007c0c */ /* 0x000fe2000bf86270 */
[----:B------:R-:W-:Y:S01]  /*c430*/  @!P0 IMAD.X R39, R0, 0x1, R21, P6 ;  /* 0x0000000100278824 */ /* 0x000fe200030e0615 */
[----:B------:R-:W-:-:S02]  /*c440*/  @!P0 IADD3 R30, P6, R44, R30, RZ ;  /* 0x0000001e2c1e8210 */ /* 0x000fc40007fde0ff */
[----:B------:R-:W-:-:S03]  /*c450*/  SHF.L.U64.HI R42, R210, 0x1, R25 ;  /* 0x00000001d22a7819 */ /* 0x000fc60000010219 */
[----:B------:R-:W-:Y:S02]  /*c460*/  @!P5 IMAD.MOV.U32 R24, RZ, RZ, R44 ;  /* 0x000000ffff18d224 */ /* 0x000fe400078e002c */
[----:B------:R-:W-:Y:S02]  /*c470*/  @!P5 IMAD.MOV.U32 R25, RZ, RZ, R35 ;  /* 0x000000ffff19d224 */ /* 0x000fe400078e0023 */
[----:B------:R-:W-:Y:S02]  /*c480*/  @!P0 IMAD.X R31, R35, 0x1, R21, P6 ;  /* 0x00000001231f8824 */ /* 0x000fe400030e0615 */
[----:B------:R-:W-:Y:S01]  /*c490*/  @!P5 IMAD.MOV.U32 R20, RZ, RZ, R3 ;  /* 0x000000ffff14d224 */ /* 0x000fe200078e0003 */
[----:B------:R-:W-:Y:S01]  /*c4a0*/  @!P4 IADD3 R32, P6, R3, R34, RZ ;  /* 0x000000220320c210 */ /* 0x000fe20007fde0ff */
[----:B------:R-:W-:Y:S02]  /*c4b0*/  @!P5 IMAD.MOV.U32 R21, RZ, RZ, R0 ;  /* 0x000000ffff15d224 */ /* 0x000fe400078e0000 */
[----:B------:R-:W-:Y:S01]  /*c4c0*/  @!P5 IMAD.WIDE R40, R196, 0x2, R24 ;  /* 0x00000002c428d825 */ /* 0x000fe200078e0218 */
[----:B------:R-:W-:-:S03]  /*c4d0*/  CS2R R24, SRZ ;  /* 0x0000000000187805 */ /* 0x000fc6000001ff00 */
[----:B------:R-:W-:Y:S01]  /*c4e0*/  @!P5 IMAD.WIDE R20, R196, 0x2, R20 ;  /* 0x00000002c414d825 */ /* 0x000fe200078e0214 */
[----:B------:R0:W5:Y:S03]  /*c4f0*/  @!P5 LD.E.64 R26, desc[UR48][R40.64] ;  /* 0x00000030281ad980 */ /* 0x000166000c101b00 */
[----:B------:R-:W-:Y:S01]  /*c500*/  @!P4 IMAD.X R33, R0, 0x1, R42, P6 ;  /* 0x000000010021c824 */ /* 0x000fe200030e062a */
[----:B------:R1:W5:Y:S01]  /*c510*/  @!P5 LD.E.64 R28, desc[UR48][R20.64] ;  /* 0x00000030141cd980 */ /* 0x000362000c101b00 */
[----:B------:R-:W-:-:S03]  /*c520*/  @!P4 IADD3 R34, P6, R44, R34, RZ ;  /* 0x000000222c22c210 */ /* 0x000fc60007fde0ff */
[----:B------:R2:W5:Y:S01]  /*c530*/  @!P3 LD.E.64 R24, desc[UR48][R14.64] ;  /* 0x000000300e18b980 */ /* 0x000562000c101b00 */
[----:B0-----:R-:W-:Y:S01]  /*c540*/  CS2R R40, SRZ ;  /* 0x0000000000287805 */ /* 0x001fe2000001ff00 */
[----:B------:R-:W-:Y:S01]  /*c550*/  @!P4 IMAD.X R35, R35, 0x1, R42, P6 ;  /* 0x000000012323c824 */ /* 0x000fe200030e062a */
[----:B-1----:R-:W-:-:S04]  /*c560*/  CS2R R20, SRZ ;  /* 0x0000000000147805 */ /* 0x002fc8000001ff00 */
[----:B------:R-:W5:Y:S01]  /*c570*/  @!P4 LD.E.64 R40, desc[UR48][R34.64] ;  /* 0x000000302228c980 */ /* 0x000f62000c101b00 */
[----:B--2---:R-:W-:-:S03]  /*c580*/  CS2R R14, SRZ ;  /* 0x00000000000e7805 */ /* 0x004fc6000001ff00 */
[----:B------:R0:W5:Y:S04]  /*c590*/  @!P3 LD.E.64 R20, desc[UR48][R12.64] ;  /* 0x000000300c14b980 */ /* 0x000168000c101b00 */
[----:B------:R1:W5:Y:S01]  /*c5a0*/  @!P2 LD.E.64 R14, desc[UR48][R10.64] ;  /* 0x000000300a0ea980 */ /* 0x000362000c101b00 */
[----:B0-----:R-:W-:Y:S02]  /*c5b0*/  CS2R R12, SRZ ;  /* 0x00000000000c7805 */ /* 0x001fe4000001ff00 */
[----:B-1----:R-:W-:-:S04]  /*c5c0*/  CS2R R10, SRZ ;  /* 0x00000000000a7805 */ /* 0x002fc8000001ff00 */
        /* <DEDUP_REMOVED lines=9> */
[----:B------:R0:W5:Y:S02]  /*c660*/  @!P4 LD.E.64 R38, desc[UR48][R32.64] ;  /* 0x000000302026c980 */ /* 0x000164000c101b00 */
.L_x_3850:
[----:B------:R-:W-:Y:S05]  /*c670*/  BSYNC B1 ;  /* 0x0000000000017941 */ /* 0x000fea0003800000 */
.L_x_3849:
[----:B-1----:R-:W-:Y:S01]  /*c680*/  LEA.HI R0, R228, R228, RZ, 0x1 ;  /* 0x000000e4e4007211 */ /* 0x002fe200078f08ff */
[----:B0----5:R-:W-:Y:S01]  /*c690*/  IMAD.MOV.U32 R33, RZ, RZ, R21 ;  /* 0x000000ffff217224 */ /* 0x021fe200078e0015 */
[----:B------:R-:W-:Y:S01]  /*c6a0*/  MOV R30, R24 ;  /* 0x00000018001e7202 */ /* 0x000fe20000000f00 */
[----:B------:R-:W-:Y:S01]  /*c6b0*/  IMAD.MOV.U32 R34, RZ, RZ, R28 ;  /* 0x000000ffff227224 */ /* 0x000fe200078e001c */
[----:B--2---:R-:W-:Y:S01]  /*c6c0*/  LOP3.LUT R3, R0, 0xfffffffe, RZ, 0xc0, !PT ;  /* 0xfffffffe00037812 */ /* 0x004fe200078ec0ff */
[--C-:B------:R-:W-:Y:S01]  /*c6d0*/  IMAD.MOV.U32 R31, RZ, RZ, R25.reuse ;  /* 0x000000ffff1f7224 */ /* 0x100fe200078e0019 */
[----:B------:R-:W-:Y:S01]  /*c6e0*/  SHF.R.U64 R65, R24, 0x10, R25 ;  /* 0x0000001018417819 */ /* 0x000fe20000001219 */
[--C-:B------:R-:W-:Y:S01]  /*c6f0*/  IMAD.MOV.U32 R24, RZ, RZ, R11.reuse ;  /* 0x000000ffff187224 */ /* 0x100fe200078e000b */
[----:B------:R-:W-:Y:S01]  /*c700*/  SHF.R.U64 R62, R10, 0x10, R11 ;  /* 0x000000100a3e7819 */ /* 0x000fe2000000120b */
[----:B------:R-:W-:Y:S01]  /*c710*/  IMAD.IADD R3, R228, 0x1, -R3 ;  /* 0x00000001e4037824 */ /* 0x000fe200078e0a03 */
[----:B------:R-:W-:Y:S01]  /*c720*/  SHF.R.U32.HI R61, RZ, 0x10, R11 ;  /* 0x00000010ff3d7819 */ /* 0x000fe2000001160b */
[----:B---3--:R-:W-:Y:S01]  /*c730*/  IMAD.MOV.U32 R35, RZ, RZ, R29 ;  /* 0x000000ffff237224 */ /* 0x008fe200078e001d */
[----:B------:R-:W-:Y:S01]  /*c740*/  LOP3.LUT R0, R216, 0x18, R16, 0xf8, !PT ;  /* 0x00000018d8007812 */ /* 0x000fe200078ef810 */
[----:B------:R-:W-:Y:S01]  /*c750*/  IMAD.MOV.U32 R45, RZ, RZ, R27 ;  /* 0x000000ffff2d7224 */ /* 0x000fe200078e001b */
[----:B------:R-:W-:Y:S01]  /*c760*/  SHF.L.U32 R11, R3, 0x1f, RZ ;  /* 0x0000001f030b7819 */ /* 0x000fe200000006ff */
[----:B------:R-:W-:Y:S01]  /*c770*/  IMAD.MOV.U32 R32, RZ, RZ, R20 ;  /* 0x000000ffff207224 */ /* 0x000fe200078e0014 */
[----:B------:R-:W-:Y:S01]  /*c780*/  SHF.R.U64 R51, R20, 0x10, R21 ;  /* 0x0000001014337819 */ /* 0x000fe20000001215 */
[----:B----4-:R-:W-:Y:S01]  /*c790*/  IMAD.MOV.U32 R44, RZ, RZ, R13 ;  /* 0x000000ffff2c7224 */ /* 0x010fe200078e000d */
[----:B------:R-:W0:Y:S01]  /*c7a0*/  SYNCS.PHASECHK.TRANS64.TRYWAIT P0, [R18+URZ+0x30800], R11 ;  /* 0x0308000b120075a7 */ /* 0x000e22000800017f */
[----:B------:R-:W-:Y:S01]  /*c7b0*/  SHF.R.U32.HI R56, RZ, 0x10, R21 ;  /* 0x00000010ff387819 */ /* 0x000fe20000011615 */
[----:B------:R-:W-:Y:S01]  /*c7c0*/  IMAD.MOV.U32 R42, RZ, RZ, R6 ;  /* 0x000000ffff2a7224 */ /* 0x000fe200078e0006 */
[----:B------:R-:W-:Y:S01]  /*c7d0*/  LOP3.LUT R21, R0, R217, RZ, 0x3c, !PT ;  /* 0x000000d900157212 */ /* 0x000fe200078e3cff */
[----:B------:R-:W-:Y:S01]  /*c7e0*/  BSSY B1, `(.L_x_3851) ;  /* 0x000003f000017945 */ /* 0x000fe20003800000 */
[----:B------:R-:W-:Y:S01]  /*c7f0*/  LOP3.LUT P1, RZ, R43, 0x4, RZ, 0xc0, !PT ;  /* 0x000000042bff7812 */ /* 0x000fe2000782c0ff */
[----:B------:R-:W-:Y:S01]  /*c800*/  IMAD.MOV.U32 R43, RZ, RZ, R7 ;  /* 0x000000ffff2b7224 */ /* 0x000fe200078e0007 */
[----:B------:R-:W-:Y:S01]  /*c810*/  SHF.R.U64 R67, R28, 0x10, R29 ;  /* 0x000000101c437819 */ /* 0x000fe2000000121d */
[----:B------:R-:W-:Y:S01]  /*c820*/  IMAD.IADD R3, R218, 0x1, R21 ;  /* 0x00000001da037824 */ /* 0x000fe200078e0215 */
[----:B------:R-:W-:Y:S01]  /*c830*/  SHF.R.U32.HI R66, RZ, 0x10, R25 ;  /* 0x00000010ff427819 */ /* 0x000fe20000011619 */
[--C-:B------:R-:W-:Y:S01]  /*c840*/  IMAD.MOV.U32 R28, RZ, RZ, R15.reuse ;  /* 0x000000ffff1c7224 */ /* 0x100fe200078e000f */
[--C-:B------:R-:W-:Y:S01]  /*c850*/  SHF.R.U64 R64, R14, 0x10, R15.reuse ;  /* 0x000000100e407819 */ /* 0x100fe2000000120f */
[----:B------:R-:W-:Y:S01]  /*c860*/  IMAD.MOV.U32 R25, RZ, RZ, R14 ;  /* 0x000000ffff197224 */ /* 0x000fe200078e000e */
[----:B------:R-:W-:Y:S01]  /*c870*/  SHF.R.U32.HI R63, RZ, 0x10, R15 ;  /* 0x00000010ff3f7819 */ /* 0x000fe2000001160f */
[----:B------:R-:W-:Y:S01]  /*c880*/  IMAD.MOV.U32 R15, RZ, RZ, R10 ;  /* 0x000000ffff0f7224 */ /* 0x000fe200078e000a */
[--C-:B------:R-:W-:Y:S01]  /*c890*/  SHF.R.U64 R59, R8, 0x10, R9.reuse ;  /* 0x00000010083b7819 */ /* 0x100fe20000001209 */
[----:B------:R-:W-:Y:S01]  /*c8a0*/  IMAD R3, R3, 0x2, R18 ;  /* 0x0000000203037824 */ /* 0x000fe200078e0212 */
[----:B------:R-:W-:Y:S01]  /*c8b0*/  SHF.R.U32.HI R57, RZ, 0x10, R9 ;  /* 0x00000010ff397819 */ /* 0x000fe20000011609 */
[----:B------:R-:W-:Y:S01]  /*c8c0*/  IMAD.MOV.U32 R10, RZ, RZ, R8 ;  /* 0x000000ffff0a7224 */ /* 0x000fe200078e0008 */
[----:B------:R-:W-:Y:S01]  /*c8d0*/  SHF.R.U32.HI R68, RZ, 0x10, R29 ;  /* 0x00000010ff447819 */ /* 0x000fe2000001161d */
[----:B------:R-:W-:Y:S01]  /*c8e0*/  IMAD.MOV.U32 R14, RZ, RZ, R9 ;  /* 0x000000ffff0e7224 */ /* 0x000fe200078e0009 */
[--C-:B------:R-:W-:Y:S01]  /*c8f0*/  SHF.R.U64 R55, R38, 0x10, R39.reuse ;  /* 0x0000001026377819 */ /* 0x100fe20000001227 */
[----:B------:R-:W-:Y:S01]  /*c900*/  IMAD.MOV.U32 R8, RZ, RZ, R38 ;  /* 0x000000ffff087224 */ /* 0x000fe200078e0026 */
[--C-:B------:R-:W-:Y:S01]  /*c910*/  SHF.R.U32.HI R60, RZ, 0x10, R39.reuse ;  /* 0x00000010ff3c7819 */ /* 0x100fe20000011627 */
[----:B------:R-:W-:Y:S01]  /*c920*/  IMAD.MOV.U32 R9, RZ, RZ, R39 ;  /* 0x000000ffff097224 */ /* 0x000fe200078e0027 */
[--C-:B------:R-:W-:Y:S01]  /*c930*/  SHF.R.U64 R47, R6, 0x10, R7.reuse ;  /* 0x00000010062f7819 */ /* 0x100fe20000001207 */
[----:B------:R-:W-:Y:S01]  /*c940*/  IMAD.MOV.U32 R38, RZ, RZ, R26 ;  /* 0x000000ffff267224 */ /* 0x000fe200078e001a */
[----:B------:R-:W-:Y:S01]  /*c950*/  SHF.R.U32.HI R52, RZ, 0x10, R7 ;  /* 0x00000010ff347819 */ /* 0x000fe20000011607 */
[----:B------:R-:W-:Y:S01]  /*c960*/  IMAD.MOV.U32 R29, RZ, RZ, R12 ;  /* 0x000000ffff1d7224 */ /* 0x000fe200078e000c */
[--C-:B------:R-:W-:Y:S01]  /*c970*/  SHF.R.U64 R50, R4, 0x10, R5.reuse ;  /* 0x0000001004327819 */ /* 0x100fe20000001205 */
[----:B------:R-:W-:Y:S01]  /*c980*/  IMAD.MOV.U32 R7, RZ, RZ, R4 ;  /* 0x000000ffff077224 */ /* 0x000fe200078e0004 */
[--C-:B------:R-:W-:Y:S01]  /*c990*/  SHF.R.U32.HI R48, RZ, 0x10, R5.reuse ;  /* 0x00000010ff307819 */ /* 0x100fe20000011605 */
[----:B------:R-:W-:Y:S01]  /*c9a0*/  IMAD.MOV.U32 R39, RZ, RZ, R5 ;  /* 0x000000ffff277224 */ /* 0x000fe200078e0005 */
[----:B------:R-:W-:Y:S01]  /*c9b0*/  SHF.R.U64 R53, R26, 0x10, R27 ;  /* 0x000000101a357819 */ /* 0x000fe2000000121b */
[C---:B------:R-:W-:Y:S01]  /*c9c0*/  VIADD R4, R3.reuse, 0x12400 ;  /* 0x0001240003047836 */ /* 0x040fe20000000000 */
[----:B------:R-:W-:Y:S01]  /*c9d0*/  SHF.R.U64 R54, R12, 0x10, R13 ;  /* 0x000000100c367819 */ /* 0x000fe2000000120d */
[----:B------:R-:W-:Y:S01]  /*c9e0*/  IMAD.MOV.U32 R5, RZ, RZ, R40 ;  /* 0x000000ffff057224 */ /* 0x000fe200078e0028 */
[----:B------:R-:W-:Y:S01]  /*c9f0*/  SHF.R.U64 R46, R40, 0x10, R41 ;  /* 0x00000010282e7819 */ /* 0x000fe20000001229 */
[----:B------:R-:W-:Y:S01]  /*ca00*/  VIADD R0, R3, 0x12440 ;  /* 0x0001244003007836 */ /* 0x000fe20000000000 */
[----:B------:R-:W-:Y:S01]  /*ca10*/  SHF.R.U32.HI R58, RZ, 0x10, R27 ;  /* 0x00000010ff3a7819 */ /* 0x000fe2000001161b */
[----:B------:R-:W-:Y:S01]  /*ca20*/  IMAD.MOV.U32 R6, RZ, RZ, R41 ;  /* 0x000000ffff067224 */ /* 0x000fe200078e0029 */
[----:B------:R-:W-:Y:S01]  /*ca30*/  SHF.R.U32.HI R49, RZ, 0x10, R13 ;  /* 0x00000010ff317819 */ /* 0x000fe2000001160d */
[----:B------:R-:W-:Y:S01]  /*ca40*/  @P1 VIADD R0, R4, 0xffffffc0 ;  /* 0xffffffc004001836 */ /* 0x000fe20000000000 */
[----:B------:R-:W-:-:S02]  /*ca50*/  VIMNMX R40, R37, 0x80, PT ;  /* 0x0000008025287848 */ /* 0x000fc40003fe0100 */
[----:B------:R-:W-:Y:S02]  /*ca60*/  PRMT R27, R28, 0x5410, R63 ;  /* 0x000054101c1b7816 */ /* 0x000fe4000000003f */
[----:B------:R-:W-:Y:S02]  /*ca70*/  PRMT R26, R25, 0x5410, R64 ;  /* 0x00005410191a7816 */ /* 0x000fe40000000040 */
[----:B------:R-:W-:Y:S02]  /*ca80*/  PRMT R21, R24, 0x5410, R61 ;  /* 0x0000541018157816 */ /* 0x000fe4000000003d */
[----:B------:R-:W-:Y:S02]  /*ca90*/  PRMT R37, R38, 0x5410, R53 ;  /* 0x0000541026257816 */ /* 0x000fe40000000035 */
[----:B------:R-:W-:Y:S02]  /*caa0*/  PRMT R28, R29, 0x5410, R54 ;  /* 0x000054101d1c7816 */ /* 0x000fe40000000036 */
[----:B------:R-:W-:-:S02]  /*cab0*/  SHF.R.U32.HI R41, RZ, 0x10, R41 ;  /* 0x00000010ff297819 */ /* 0x000fc40000011629 */
[----:B------:R-:W-:Y:S02]  /*cac0*/  PRMT R34, R34, 0x5410, R67 ;  /* 0x0000541022227816 */ /* 0x000fe40000000043 */
[----:B------:R-:W-:Y:S02]  /*cad0*/  PRMT R35, R35, 0x5410, R68 ;  /* 0x0000541023237816 */ /* 0x000fe40000000044 */
[----:B------:R-:W-:Y:S02]  /*cae0*/  PRMT R30, R30, 0x5410, R65 ;  /* 0x000054101e1e7816 */ /* 0x000fe40000000041 */
[----:B------:R-:W-:Y:S02]  /*caf0*/  PRMT R31, R31, 0x5410, R66 ;  /* 0x000054101f1f7816 */ /* 0x000fe40000000042 */
[----:B------:R-:W-:Y:S02]  /*cb00*/  PRMT R20, R15, 0x5410, R62 ;  /* 0x000054100f147816 */ /* 0x000fe4000000003e */
[----:B------:R-:W-:-:S02]  /*cb10*/  PRMT R12, R10, 0x5410, R59 ;  /* 0x000054100a0c7816 */ /* 0x000fc4000000003b */
[----:B------:R-:W-:Y:S02]  /*cb20*/  PRMT R13, R14, 0x5410, R57 ;  /* 0x000054100e0d7816 */ /* 0x000fe40000000039 */
[----:B------:R-:W-:Y:S02]  /*cb30*/  PRMT R8, R8, 0x5410, R55 ;  /* 0x0000541008087816 */ /* 0x000fe40000000037 */
[----:B------:R-:W-:Y:S02]  /*cb40*/  PRMT R9, R9, 0x5410, R60 ;  /* 0x0000541009097816 */ /* 0x000fe4000000003c */
[----:B------:R-:W-:Y:S02]  /*cb50*/  ISETP.GE.AND P1, PT, R203, R40, PT ;  /* 0x00000028cb00720c */ /* 0x000fe40003f26270 */
[----:B------:R-:W-:Y:S02]  /*cb60*/  PRMT R38, R45, 0x5410, R58 ;  /* 0x000054102d267816 */ /* 0x000fe4000000003a */
[----:B------:R-:W-:-:S02]  /*cb70*/  PRMT R32, R32, 0x5410, R51 ;  /* 0x0000541020207816 */ /* 0x000fc40000000033 */
[----:B------:R-:W-:Y:S02]  /*cb80*/  PRMT R33, R33, 0x5410, R56 ;  /* 0x0000541021217816 */ /* 0x000fe40000000038 */
[----:B------:R-:W-:Y:S02]  /*cb90*/  PRMT R29, R44, 0x5410, R49 ;  /* 0x000054102c1d7816 */ /* 0x000fe40000000031 */
[----:B------:R-:W-:Y:S02]  /*cba0*/  PRMT R24, R42, 0x5410, R47 ;  /* 0x000054102a187816 */ /* 0x000fe4000000002f */
[----:B------:R-:W-:Y:S01]  /*cbb0*/  PRMT R25, R43, 0x5410, R52 ;  /* 0x000054102b197816 */ /* 0x000fe20000000034 */
[----:B0-----:R-:W-:Y:S06]  /*cbc0*/  @!P0 BRA `(.L_x_3852) ;  /* 0x0000016400208947 */ /* 0x001fec0003800000 */
.L_x_4098:
[----:B------:R-:W-:Y:S05]  /*cbd0*/  BSYNC B1 ;  /* 0x0000000000017941 */ /* 0x000fea0003800000 */
.L_x_3851:
[----:B------:R-:W-:Y:S01]  /*cbe0*/  BSSY B1, `(.L_x_3853) ;  /* 0x0000101000017945 */ /* 0x000fe20003800000 */
[----:B------:R-:W-:Y:S02]  /*cbf0*/  PRMT R14, R7, 0x5410, R50 ;  /* 0x00005410070e7816 */ /* 0x000fe40000000032 */
[----:B------:R-:W-:Y:S02]  /*cc00*/  PRMT R15, R39, 0x5410, R48 ;  /* 0x00005410270f7816 */ /* 0x000fe40000000030 */
[----:B------:R-:W-:Y:S02]  /*cc10*/  PRMT R10, R5, 0x5410, R46 ;  /* 0x00005410050a7816 */ /* 0x000fe4000000002e */
[----:B0-----:R-:W-:Y:S01]  /*cc20*/  PRMT R11, R6, 0x5410, R41 ;  /* 0x00005410060b7816 */ /* 0x001fe20000000029 */
[----:B------:R-:W-:Y:S06]  /*cc30*/  @P1 BRA `(.L_x_3854) ;  /* 0x0000000c00ec1947 */ /* 0x000fec0003800000 */
[----:B------:R-:W0:Y:S01]  /*cc40*/  LDC R5, c[0x0][0x3f4] ;  /* 0x0000fd00ff057b82 */ /* 0x000e220000000800 */
[----:B------:R-:W-:Y:S01]  /*cc50*/  BSSY B2, `(.L_x_3855) ;  /* 0x000002e000027945 */ /* 0x000fe20003800000 */
[-C--:B0-----:R-:W-:Y:S02]  /*cc60*/  ISETP.GE.AND P0, PT, R196, R5.reuse, PT ;  /* 0x00000005c400720c */ /* 0x081fe40003f06270 */
[-C--:B------:R-:W-:Y:S02]  /*cc70*/  ISETP.GE.AND P1, PT, R209, R5.reuse, PT ;  /* 0x00000005d100720c */ /* 0x080fe40003f26270 */
[-C--:B------:R-:W-:Y:S02]  /*cc80*/  ISETP.GE.AND P2, PT, R207, R5.reuse, PT ;  /* 0x00000005cf00720c */ /* 0x080fe40003f46270 */
[-C--:B------:R-:W-:Y:S02]  /*cc90*/  ISETP.GE.AND P3, PT, R208, R5.reuse, PT ;  /* 0x00000005d000720c */ /* 0x080fe40003f66270 */
[----:B------:R-:W-:-:S02]  /*cca0*/  ISETP.GE.AND P4, PT, R206, R5, PT ;  /* 0x00000005ce00720c */ /* 0x000fc40003f86270 */
[----:B------:R-:W-:-:S03]  /*ccb0*/  ISETP.GE.AND P5, PT, R210, R5, PT ;  /* 0x00000005d200720c */ /* 0x000fc60003fa6270 */
[----:B------:R-:W-:Y:S10]  /*ccc0*/  @P0 BRA `(.L_x_3856) ;  /* 0x0000000000980947 */ /* 0x000ff40003800000 */
[----:B------:R-:W0:Y:S01]  /*ccd0*/  LDS.128 R4, [R3+0x12400] ;  /* 0x0124000003047984 */ /* 0x000e220000000c00 */
[C---:B------:R-:W-:Y:S01]  /*cce0*/  IMAD.U32 R45, R37.reuse, 0x10000, RZ ;  /* 0x00010000252d7824 */ /* 0x040fe200078e00ff */
[----:B------:R-:W-:Y:S01]  /*ccf0*/  LOP3.LUT R48, R37, 0xffff0000, RZ, 0xc0, !PT ;  /* 0xffff000025307812 */ /* 0x000fe200078ec0ff */
[C---:B------:R-:W-:Y:S01]  /*cd00*/  IMAD.U32 R44, R34.reuse, 0x10000, RZ ;  /* 0x00010000222c7824 */ /* 0x040fe200078e00ff */
[----:B------:R-:W-:Y:S01]  /*cd10*/  LOP3.LUT R46, R34, 0xffff0000, RZ, 0xc0, !PT ;  /* 0xffff0000222e7812 */ /* 0x000fe200078ec0ff */
[C---:B0-----:R-:W-:Y:S01]  /*cd20*/  IMAD.U32 R39, R4.reuse, 0x10000, RZ ;  /* 0x0001000004277824 */ /* 0x041fe200078e00ff */
[----:B------:R-:W-:Y:S01]  /*cd30*/  LOP3.LUT R4, R4, 0xffff0000, RZ, 0xc0, !PT ;  /* 0xffff000004047812 */ /* 0x000fe200078ec0ff */
[----:B------:R-:W-:Y:S01]  /*cd40*/  IMAD.U32 R42, R6, 0x10000, RZ ;  /* 0x00010000062a7824 */ /* 0x000fe200078e00ff */
[----:B------:R-:W-:Y:S01]  /*cd50*/  SHF.L.U32 R41, R5, 0x10, RZ ;  /* 0x0000001005297819 */ /* 0x000fe200000006ff */
[----:B------:R-:W-:Y:S01]  /*cd60*/  IMAD.U32 R43, R7, 0x10000, RZ ;  /* 0x00010000072b7824 */ /* 0x000fe200078e00ff */
[----:B------:R-:W-:Y:S01]  /*cd70*/  LOP3.LUT R5, R5, 0xffff0000, RZ, 0xc0, !PT ;  /* 0xffff000005057812 */ /* 0x000fe200078ec0ff */
[C---:B------:R-:W-:Y:S01]  /*cd80*/  FMUL.FTZ R50, R4.reuse, R45 ;  /* 0x0000002d04327220 */ /* 0x040fe20000410000 */
[----:B------:R-:W-:Y:S01]  /*cd90*/  FMUL.FTZ R4, R4, R44 ;  /* 0x0000002c04047220 */ /* 0x000fe20000410000 */
[----:B------:R-:W-:-:S02]  /*cda0*/  LOP3.LUT R6, R6, 0xffff0000, RZ, 0xc0, !PT ;  /* 0xffff000006067812 */ /* 0x000fc400078ec0ff */
[----:B------:R-:W-:Y:S01]  /*cdb0*/  FMUL.FTZ R52, R5, R48 ;  /* 0x0000003005347220 */ /* 0x000fe20000410000 */
[C---:B------:R-:W-:Y:S01]  /*cdc0*/  FFMA.FTZ R50, R39.reuse, R44, -R50 ;  /* 0x0000002c27327223 */ /* 0x040fe20000010832 */
[----:B------:R-:W-:Y:S01]  /*cdd0*/  FFMA.FTZ R45, R39, R45, R4 ;  /* 0x0000002d272d7223 */ /* 0x000fe20000010004 */
[----:B------:R-:W-:Y:S01]  /*cde0*/  LOP3.LUT R7, R7, 0xffff0000, RZ, 0xc0, !PT ;  /* 0xffff000007077812 */ /* 0x000fe200078ec0ff */
[-C--:B------:R-:W-:Y:S01]  /*cdf0*/  FMUL.FTZ R54, R5, R46.reuse ;  /* 0x0000002e05367220 */ /* 0x080fe20000410000 */
        /* <DEDUP_REMOVED lines=9> */
[-C--:B------:R-:W-:Y:S01]  /*ce90*/  FMUL.FTZ R49, R7, R4.reuse ;  /* 0x0000000407317220 */ /* 0x080fe20000410000 */
        /* <DEDUP_REMOVED lines=9> */
.L_x_3856:
[----:B------:R-:W-:Y:S05]  /*cf30*/  BSYNC B2 ;  /* 0x0000000000027941 */ /* 0x000fea0003800000 */
.L_x_3855:
[----:B------:R-:W-:Y:S04]  /*cf40*/  BSSY B2, `(.L_x_3857) ;  /* 0x0000028000027945 */ /* 0x000fe80003800000 */
[----:B------:R-:W-:Y:S05]  /*cf50*/  @P1 BRA `(.L_x_3858) ;  /* 0x0000000000981947 */ /* 0x000fea0003800000 */
[----:B0-----:R-:W0:Y:S01]  /*cf60*/  LDS.128 R4, [R0] ;  /* 0x0000000000047984 */ /* 0x001e220000000c00 */
        /* <DEDUP_REMOVED lines=37> */
.L_x_3858:
[----:B------:R-:W-:Y:S05]  /*d1c0*/  BSYNC B2 ;  /* 0x0000000000027941 */ /* 0x000fea0003800000 */
.L_x_3857:
[----:B------:R-:W-:Y:S04]  /*d1d0*/  BSSY B2, `(.L_x_3859) ;  /* 0x0000028000027945 */ /* 0x000fe80003800000 */
[----:B------:R-:W-:Y:S05]  /*d1e0*/  @P2 BRA `(.L_x_3860) ;  /* 0x0000000000982947 */ /* 0x000fea0003800000 */
[----:B01----:R-:W0:Y:S01]  /*d1f0*/  LDS.128 R4, [R3+0x16400] ;  /* 0x0164000003047984 */ /* 0x003e220000000c00 */
        /* <DEDUP_REMOVED lines=37> */
.L_x_3860:
[----:B------:R-:W-:Y:S05]  /*d450*/  BSYNC B2 ;  /* 0x0000000000027941 */ /* 0x000fea0003800000 */
.L_x_3859:
[----:B------:R-:W-:Y:S04]  /*d460*/  BSSY B2, `(.L_x_3861) ;  /* 0x0000028000027945 */ /* 0x000fe80003800000 */
[----:B------:R-:W-:Y:S05]  /*d470*/  @P3 BRA `(.L_x_3862) ;  /* 0x0000000000983947 */ /* 0x000fea0003800000 */
[----:B012---:R-:W0:Y:S01]  /*d480*/  LDS.128 R4, [R0+0x4000] ;  /* 0x0040000000047984 */ /* 0x007e220000000c00 */
        /* <DEDUP_REMOVED lines=18> */
[----:B------:R-:W-:Y:S01]  /*d5b0*/  SHF.L.U32 R39, R25, 0x10, RZ ;  /* 0x0000001019277819 */ /* 0x000fe200000006ff */
[----:B------:R-:W-:Y:S01]  /*d5c0*/  IMAD.U32 R5, R21, 0x10000, RZ ;  /* 0x0001000015057824 */ /* 0x000fe200078e00ff */
[----:B------:R-:W-:Y:S01]  /*d5d0*/  LOP3.LUT R44, R25, 0xffff0000, RZ, 0xc0, !PT ;  /* 0xffff0000192c7812 */ /* 0x000fe200078ec0ff */
[----:B------:R-:W-:Y:S01]  /*d5e0*/  FFMA.FTZ R52, R41, R46, -R52 ;  /* 0x0000002e29347223 */ /* 0x000fe20000010834 */
[----:B------:R-:W-:Y:S01]  /*d5f0*/  LOP3.LUT R4, R21, 0xffff0000, RZ, 0xc0, !PT ;  /* 0xffff000015047812 */ /* 0x000fe200078ec0ff */
        /* <DEDUP_REMOVED lines=14> */
.L_x_3862:
[----:B------:R-:W-:Y:S05]  /*d6e0*/  BSYNC B2 ;  /* 0x0000000000027941 */ /* 0x000fea0003800000 */
.L_x_3861:
[----:B------:R-:W-:Y:S04]  /*d6f0*/  BSSY B2, `(.L_x_3863) ;  /* 0x0000028000027945 */ /* 0x000fe80003800000 */
[----:B------:R-:W-:Y:S05]  /*d700*/  @P4 BRA `(.L_x_3864) ;  /* 0x0000000000984947 */ /* 0x000fea0003800000 */
[----:B0123--:R-:W0:Y:S01]  /*d710*/  LDS.128 R4, [R3+0x1a400] ;  /* 0x01a4000003047984 */ /* 0x00fe220000000c00 */
        /* <DEDUP_REMOVED lines=37> */
.L_x_3864:
[----:B------:R-:W-:Y:S05]  /*d970*/  BSYNC B2 ;  /* 0x0000000000027941 */ /* 0x000fea0003800000 */
.L_x_3863:
[----:B------:R-:W-:Y:S05]  /*d980*/  @P5 BRA `(.L_x_3854) ;  /* 0x0000000000985947 */ /* 0x000fea0003800000 */
[----:B01234-:R-:W0:Y:S01]  /*d990*/  LDS.128 R4, [R0+0x8000] ;  /* 0x0080000000047984 */ /* 0x01fe220000000c00 */
        /* <DEDUP_REMOVED lines=37> */
.L_x_3854:
[----:B------:R-:W-:Y:S05]  /*dbf0*/  BSYNC B1 ;  /* 0x0000000000017941 */ /* 0x000fea0003800000 */
.L_x_3853:
[----:B01234-:R-:W-:-:S05]  /*dc00*/  VIADD R4, R203, 0x40 ;  /* 0x00000040cb047836 */ /* 0x01ffca0000000000 */
[----:B------:R-:W-:-:S13]  /*dc10*/  ISETP.GE.AND P0, PT, R4, R40, PT ;  /* 0x000000280400720c */ /* 0x000fda0003f06270 */
[----:B------:R-:W-:Y:S05]  /*dc20*/  @P0 BRA `(.L_x_3865) ;  /* 0x0000003c007c0947 */ /* 0x000fea0003800000 */
        /* <DEDUP_REMOVED lines=30> */
[C---:B------:R-:W-:Y:S01]  /*de10*/  LOP3.LUT R45, R35.reuse, 0xffff0000, RZ, 0xc0, !PT ;  /* 0xffff0000232d7812 */ /* 0x040fe200078ec0ff */
[----:B------:R-:W-:Y:S02]  /*de20*/  IMAD.U32 R46, R38, 0x10000, RZ ;  /* 0x00010000262e7824 */ /* 0x000fe400078e00ff */
[----:B------:R-:W-:Y:S01]  /*de30*/  FFMA.FTZ R40, R48, R40, R43 ;  /* 0x0000002830287223 */ /* 0x000fe2000001002b */
[----:B------:R-:W-:Y:S02]  /*de40*/  IMAD.U32 R44, R35, 0x10000, RZ ;  /* 0x00010000232c7824 */ /* 0x000fe400078e00ff */
        /* <DEDUP_REMOVED lines=13> */
.L_x_3867:
[----:B------:R-:W-:Y:S05]  /*df20*/  BSYNC B1 ;  /* 0x0000000000017941 */ /* 0x000fea0003800000 */
.L_x_3866:
[----:B------:R-:W-:Y:S04]  /*df30*/  BSSY B1, `(.L_x_3868) ;  /* 0x0000028000017945 */ /* 0x000fe80003800000 */
[----:B------:R-:W-:Y:S05]  /*df40*/  @P1 BRA `(.L_x_3869) ;  /* 0x0000000000981947 */ /* 0x000fea0003800000 */
[----:B0-----:R-:W0:Y:S01]  /*df50*/  LDS.128 R4, [R0+0x2000] ;  /* 0x0020000000047984 */ /* 0x001e220000000c00 */
[----:B------:R-:W-:Y:S01]  /*df60*/  SHF.L.U32 R40, R30, 0x10, RZ ;  /* 0x000000101e287819 */ /* 0x000fe200000006ff */
[C---:B------:R-:W-:Y:S01]  /*df70*/  IMAD.U32 R42, R32.reuse, 0x10000, RZ ;  /* 0x00010000202a7824 */ /* 0x040fe200078e00ff */
        /* <DEDUP_REMOVED lines=35> */
.L_x_3869:
[----:B------:R-:W-:Y:S05]  /*e1b0*/  BSYNC B1 ;  /* 0x0000000000017941 */ /* 0x000fea0003800000 */
.L_x_3868:
[----:B------:R-:W-:Y:S04]  /*e1c0*/  BSSY B1, `(.L_x_3870) ;  /* 0x0000028000017945 */ /* 0x000fe80003800000 */
[----:B------:R-:W-:Y:S05]  /*e1d0*/  @P2 BRA `(.L_x_3871) ;  /* 0x0000000000982947 */ /* 0x000fea0003800000 */
[----:B01----:R-:W0:Y:S01]  /*e1e0*/  LDS.128 R4, [R3+0x18400] ;  /* 0x0184000003047984 */ /* 0x003e220000000c00 */
[----:B------:R-:W-:Y:S01]  /*e1f0*/  IMAD.U32 R34, R26, 0x10000, RZ ;  /* 0x000100001a227824 */ /* 0x000fe200078e00ff */
[C---:B------:R-:W-:Y:S01]  /*e200*/  LOP3.LUT R39, R28.reuse, 0xffff0000, RZ, 0xc0, !PT ;  /* 0xffff00001c277812 */ /* 0x040fe200078ec0ff */
[----:B------:R-:W-:Y:S01]  /*e210*/  IMAD.U32 R38, R28, 0x10000, RZ ;  /* 0x000100001c267824 */ /* 0x000fe200078e00ff */
        /* <DEDUP_REMOVED lines=34> */
.L_x_3871:
[----:B------:R-:W-:Y:S05]  /*e440*/  BSYNC B1 ;  /* 0x0000000000017941 */ /* 0x000fea0003800000 */
.L_x_3870:
[----:B------:R-:W-:Y:S04]  /*e450*/  BSSY B1, `(.L_x_3872) ;  /* 0x0000028000017945 */ /* 0x000fe80003800000 */
[----:B------:R-:W-:Y:S05]  /*e460*/  @P3 BRA `(.L_x_3873) ;  /* 0x0000000000983947 */ /* 0x000fea0003800000 */
[----:B012---:R-:W0:Y:S01]  /*e470*/  LDS.128 R4, [R0+0x6000] ;  /* 0x0060000000047984 */ /* 0x007e220000000c00 */
        /* <DEDUP_REMOVED lines=37> */
.L_x_3873:
[----:B------:R-:W-:Y:S05]  /*e6d0*/  BSYNC B1 ;  /* 0x0000000000017941 */ /* 0x000fea0003800000 */
.L_x_3872:
[----:B------:R-:W-:Y:S04]  /*e6e0*/  BSSY B1, `(.L_x_3874) ;  /* 0x0000028000017945 */ /* 0x000fe80003800000 */
[----:B------:R-:W-:Y:S05]  /*e6f0*/  @P4 BRA `(.L_x_3875) ;  /* 0x0000000000984947 */ /* 0x000fea0003800000 */
[----:B0123--:R-:W0:Y:S01]  /*e700*/  LDS.128 R4, [R3+0x1c400] ;  /* 0x01c4000003047984 */ /* 0x00fe220000000c00 */
        /* <DEDUP_REMOVED lines=18> */
[-C--:B------:R-:W-:Y:S01]  /*e830*/  FFMA.FTZ R5, R29, R21.reuse, -R24 ;  /* 0x000000151d057223 */ /* 0x080fe20000010818 */
[----:B------:R-:W-:Y:S01]  /*e840*/  LOP3.LUT R6, R6, 0xffff0000, RZ, 0xc0, !PT ;  /* 0xffff000006067812 */ /* 0x000fe200078ec0ff */
[----:B------:R-:W-:Y:S01]  /*e850*/  IMAD.U32 R28, R15, 0x10000, RZ ;  /* 0x000100000f1c7824 */ /* 0x000fe200078e00ff */
[----:B------:R-:W-:Y:S01]  /*e860*/  SHF.L.U32 R24, R13, 0x10, RZ ;  /* 0x000000100d187819 */ /* 0x000fe200000006ff */
[----:B------:R-:W-:Y:S01]  /*e870*/  FFMA.FTZ R20, R31, R21, R20 ;  /* 0x000000151f147223 */ /* 0x000fe20000010014 */
[----:B------:R-:W-:Y:S01]  /*e880*/  LOP3.LUT R26, R13, 0xffff0000, RZ, 0xc0, !PT ;  /* 0xffff00000d1a7812 */ /* 0x000fe200078ec0ff */
[-C--:B------:R-:W-:Y:S01]  /*e890*/  FMUL.FTZ R21, R30, R7.reuse ;  /* 0x000000071e157220 */ /* 0x080fe20000410000 */
[-C--:B------:R-:W-:Y:S01]  /*e8a0*/  FMUL.FTZ R13, R28, R6.reuse ;  /* 0x000000061c0d7220 */ /* 0x080fe20000410000 */
[----:B------:R-:W-:Y:S01]  /*e8b0*/  FMUL.FTZ R15, R24, R6 ;  /* 0x00000006180f7220 */ /* 0x000fe20000410000 */
[----:B------:R-:W-:Y:S01]  /*e8c0*/  F2FP.BF16.F32.PACK_AB R4, R27, R4 ;  /* 0x000000041b04723e */ /* 0x000fe200000010ff */
[C---:B------:R-:W-:Y:S01]  /*e8d0*/  FMUL.FTZ R25, R26.reuse, R7 ;  /* 0x000000071a197220 */ /* 0x040fe20000410000 */
[----:B------:R-:W-:Y:S01]  /*e8e0*/  FFMA.FTZ R7, R26, R14, -R21 ;  /* 0x0000000e1a077223 */ /* 0x000fe20000010815 */
[-C--:B------:R-:W-:Y:S01]  /*e8f0*/  FFMA.FTZ R6, R24, R12.reuse, -R13 ;  /* 0x0000000c18067223 */ /* 0x080fe2000001080d */
[----:B------:R-:W-:Y:S01]  /*e900*/  FFMA.FTZ R15, R28, R12, R15 ;  /* 0x0000000c1c0f7223 */ /* 0x000fe2000001000f */
[----:B------:R-:W-:Y:S01]  /*e910*/  FFMA.FTZ R14, R30, R14, R25 ;  /* 0x0000000e1e0e7223 */ /* 0x000fe20000010019 */
[----:B------:R-:W-:-:S03]  /*e920*/  F2FP.BF16.F32.PACK_AB R5, R20, R5 ;  /* 0x000000051405723e */ /* 0x000fc600000010ff */
[----:B------:R-:W-:Y:S02]  /*e930*/  F2FP.BF16.F32.PACK_AB R6, R15, R6 ;  /* 0x000000060f06723e */ /* 0x000fe400000010ff */
[----:B------:R-:W-:-:S05]  /*e940*/  F2FP.BF16.F32.PACK_AB R7, R14, R7 ;  /* 0x000000070e07723e */ /* 0x000fca00000010ff */
[----:B------:R4:W-:Y:S02]  /*e950*/  STS.128 [R3+0x1c400], R4 ;  /* 0x01c4000403007388 */ /* 0x0009e40000000c00 */
.L_x_3875:
[----:B------:R-:W-:Y:S05]  /*e960*/  BSYNC B1 ;  /* 0x0000000000017941 */ /* 0x000fea0003800000 */
.L_x_3874:
[----:B------:R-:W-:Y:S05]  /*e970*/  @P5 BRA `(.L_x_3865) ;  /* 0x0000003000285947 */ /* 0x000fea0003800000 */
[----:B01234-:R-:W0:Y:S01]  /*e980*/  LDS.128 R4, [R0+0xa000] ;  /* 0x00a0000000047984 */ /* 0x01fe220000000c00 */
        /* <DEDUP_REMOVED lines=38> */
.L_x_3847:
[----:B------:R-:W-:-:S03]  /*ebf0*/  UMOV UR4, 0xffffffff ;  /* 0xffffffff00047882 */ /* 0x000fc60000000000 */
[----:B------:R-:W-:Y:S05]  /*ec00*/  BRA.DIV UR4, `(.L_x_3876) ;  /* 0x0000014604247947 */ /* 0x000fea000b800000 */
[----:B------:R0:W1:Y:S04]  /*ec10*/  SHFL.IDX PT, R3, R25, RZ, 0x1c1f ;  /* 0x001c1fff19037589 */ /* 0x00006800000e0000 */
[----:B------:R0:W2:Y:S04]  /*ec20*/  SHFL.IDX PT, R0, R24, RZ, 0x1c1f ;  /* 0x001c1fff18007589 */ /* 0x0000a800000e0000 */
[----:B------:R0:W3:Y:S04]  /*ec30*/  SHFL.IDX PT, R39, R35, RZ, 0x1c1f ;  /* 0x001c1fff23277589 */ /* 0x0000e800000e0000 */
[----:B------:R-:W4:Y:S02]  /*ec40*/  SHFL.IDX PT, R40, R40, RZ, 0x1c1f ;  /* 0x001c1fff28287589 */ /* 0x000f2400000e0000 */
.L_x_4104:
[----:B------:R-:W-:Y:S01]  /*ec50*/  ULDC UR4, c[0x0][0x448] ;  /* 0x0001120000047ab9 */ /* 0x000fe20000000800 */
[----:B------:R-:W-:Y:S01]  /*ec60*/  BSSY B1, `(.L_x_3877) ;  /* 0x0000037000017945 */ /* 0x000fe20003800000 */
[----:B------:R-:W-:Y:S01]  /*ec70*/  IMAD R44, R136, UR4, RZ ;  /* 0x00000004882c7c24 */ /* 0x000fe2000f8e02ff */
[----:B------:R-:W-:Y:S02]  /*ec80*/  CS2R R4, SRZ ;  /* 0x0000000000047805 */ /* 0x000fe4000001ff00 */
[----:B------:R-:W-:Y:S02]  /*ec90*/  CS2R R8, SRZ ;  /* 0x0000000000087805 */ /* 0x000fe4000001ff00 */
[----:B------:R-:W-:Y:S02]  /*eca0*/  CS2R R10, SRZ ;  /* 0x00000000000a7805 */ /* 0x000fe4000001ff00 */
[----:B------:R-:W-:Y:S02]  /*ecb0*/  CS2R R12, SRZ ;  /* 0x00000000000c7805 */ /* 0x000fe4000001ff00 */
[----:B------:R-:W-:Y:S01]  /*ecc0*/  ISETP.GE.AND P0, PT, R6, R44, PT ;  /* 0x0000002c0600720c */ /* 0x000fe20003f06270 */
[----:B------:R-:W-:Y:S01]  /*ecd0*/  IMAD R44, R137, -0x80, R44 ;  /* 0xffffff80892c7824 */ /* 0x000fe200078e022c */
[----:B------:R-:W-:-:S02]  /*ece0*/  CS2R R6, SRZ ;  /* 0x0000000000067805 */ /* 0x000fc4000001ff00 */
[----:B------:R-:W-:Y:S02]  /*ecf0*/  CS2R R14, SRZ ;  /* 0x00000000000e7805 */ /* 0x000fe4000001ff00 */
[----:B0-----:R-:W-:Y:S02]  /*ed00*/  CS2R R24, SRZ ;  /* 0x0000000000187805 */ /* 0x001fe4000001ff00 */
[----:B------:R-:W-:Y:S02]  /*ed10*/  CS2R R26, SRZ ;  /* 0x00000000001a7805 */ /* 0x000fe4000001ff00 */
[----:B------:R-:W-:Y:S02]  /*ed20*/  CS2R R28, SRZ ;  /* 0x00000000001c7805 */ /* 0x000fe4000001ff00 */
[----:B------:R-:W-:Y:S02]  /*ed30*/  CS2R R30, SRZ ;  /* 0x00000000001e7805 */ /* 0x000fe4000001ff00 */
[----:B------:R-:W-:-:S02]  /*ed40*/  CS2R R32, SRZ ;  /* 0x0000000000207805 */ /* 0x000fc4000001ff00 */
[----:B------:R-:W-:Y:S01]  /*ed50*/  CS2R R34, SRZ ;  /* 0x0000000000227805 */ /* 0x000fe2000001ff00 */
[----:B------:R-:W-:Y:S06]  /*ed60*/  @P0 BRA `(.L_x_3878) ;  /* 0x0000000000980947 */ /* 0x000fec0003800000 */
[----:B------:R-:W-:Y:S01]  /*ed70*/  ULDC UR4, c[0x0][0x3f4] ;  /* 0x0000fd0000047ab9 */ /* 0x000fe20000000800 */
[----:B--2---:R-:W-:Y:S01]  /*ed80*/  IMAD.MOV.U32 R6, RZ, RZ, R0 ;  /* 0x000000ffff067224 */ /* 0x004fe200078e0000 */
[----:B------:R-:W-:Y:S01]  /*ed90*/  ISETP.GE.AND P2, PT, R16, UR4, PT ;  /* 0x0000000410007c0c */ /* 0x000fe2000bf46270 */
[----:B-1----:R-:W-:Y:S01]  /*eda0*/  IMAD.MOV.U32 R7, RZ, RZ, R3 ;  /* 0x000000ffff077224 */ /* 0x002fe200078e0003 */
[----:B------:R-:W-:Y:S01]  /*edb0*/  ISETP.GE.AND P3, PT, R194, UR4, PT ;  /* 0x00000004c2007c0c */ /* 0x000fe2000bf66270 */
[----:B----4-:R-:W-:Y:S01]  /*edc0*/  IMAD.MOV.U32 R8, RZ, RZ, R40 ;  /* 0x000000ffff087224 */ /* 0x010fe200078e0028 */
[----:B------:R-:W-:Y:S01]  /*edd0*/  ISETP.GE.AND P4, PT, R193, UR4, PT ;  /* 0x00000004c1007c0c */ /* 0x000fe2000bf86270 */
[----:B---3--:R-:W-:Y:S01]  /*ede0*/  IMAD.MOV.U32 R9, RZ, RZ, R39 ;  /* 0x000000ffff097224 */ /* 0x008fe200078e0027 */
[----:B------:R-:W-:Y:S02]  /*edf0*/  CS2R R28, SRZ ;  /* 0x00000000001c7805 */ /* 0x000fe4000001ff00 */
[----:B------:R-:W-:-:S02]  /*ee00*/  CS2R R30, SRZ ;  /* 0x00000000001e7805 */ /* 0x000fc4000001ff00 */
[----:B------:R-:W-:Y:S02]  /*ee10*/  CS2R R10, SRZ ;  /* 0x00000000000a7805 */ /* 0x000fe4000001ff00 */
[----:B------:R-:W-:Y:S02]  /*ee20*/  CS2R R32, SRZ ;  /* 0x0000000000207805 */ /* 0x000fe4000001ff00 */
[----:B------:R-:W-:Y:S01]  /*ee30*/  CS2R R34, SRZ ;  /* 0x0000000000227805 */ /* 0x000fe2000001ff00 */
[----:B------:R-:W-:Y:S02]  /*ee40*/  @!P2 IMAD.SHL.U32 R5, R16, 0x2, RZ ;  /* 0x000000021005a824 */ /* 0x000fe400078e00ff */
[----:B------:R-:W-:Y:S02]  /*ee50*/  @!P3 IMAD.SHL.U32 R13, R198, 0x8, RZ ;  /* 0x00000008c60db824 */ /* 0x000fe400078e00ff */
[----:B------:R-:W-:Y:S01]  /*ee60*/  @!P4 IMAD.SHL.U32 R41, R199, 0x8, RZ ;  /* 0x00000008c729c824 */ /* 0x000fe200078e00ff */
[----:B------:R-:W-:-:S02]  /*ee70*/  @!P2 IADD3 R20, P0, R0, R5, RZ ;  /* 0x000000050014a210 */ /* 0x000fc40007f1e0ff */
[----:B------:R-:W-:Y:S01]  /*ee80*/  @!P2 IADD3 R38, P1, R40, R5, RZ ;  /* 0x000000052826a210 */ /* 0x000fe20007f3e0ff */
[----:B------:R-:W-:Y:S01]  /*ee90*/  @!P3 IMAD.WIDE R4, R13, 0x2, R6 ;  /* 0x000000020d04b825 */ /* 0x000fe200078e0206 */
[----:B------:R-:W-:-:S03]  /*eea0*/  @!P2 SHF.L.U64.HI R0, R16, 0x1, R17 ;  /* 0x000000011000a819 */ /* 0x000fc60000010211 */
[----:B------:R-:W-:Y:S01]  /*eeb0*/  @!P4 IMAD.WIDE R6, R41, 0x2, R6 ;  /* 0x000000022906c825 */ /* 0x000fe200078e0206 */
[----:B------:R0:W5:Y:S03]  /*eec0*/  @!P3 LD.E.128 R28, desc[UR48][R4.64] ;  /* 0x00000030041cb980 */ /* 0x000166000c101d00 */
[--C-:B------:R-:W-:Y:S01]  /*eed0*/  @!P3 IMAD.WIDE R12, R13, 0x2, R8.reuse ;  /* 0x000000020d0cb825 */ /* 0x100fe200078e0208 */
[----:B------:R1:W5:Y:S03]  /*eee0*/  @!P4 LD.E.128 R32, desc[UR48][R6.64] ;  /* 0x000000300620c980 */ /* 0x000366000c101d00 */
[----:B------:R-:W-:Y:S01]  /*eef0*/  @!P4 IMAD.WIDE R40, R41, 0x2, R8 ;  /* 0x000000022928c825 */ /* 0x000fe200078e0208 */
[----:B------:R-:W-:Y:S02]  /*ef00*/  CS2R R8, SRZ ;  /* 0x0000000000087805 */ /* 0x000fe4000001ff00 */
[----:B------:R-:W-:-:S02]  /*ef10*/  CS2R R14, SRZ ;  /* 0x00000000000e7805 */ /* 0x000fc4000001ff00 */
[----:B------:R-:W-:Y:S02]  /*ef20*/  CS2R R24, SRZ ;  /* 0x0000000000187805 */ /* 0x000fe4000001ff00 */
[----:B------:R-:W-:Y:S02]  /*ef30*/  CS2R R26, SRZ ;  /* 0x00000000001a7805 */ /* 0x000fe4000001ff00 */
[----:B0-----:R-:W-:Y:S01]  /*ef40*/  CS2R R4, SRZ ;  /* 0x0000000000047805 */ /* 0x001fe2000001ff00 */
[--C-:B------:R-:W-:Y:S01]  /*ef50*/  @!P2 IMAD.X R21, R3, 0x1, R0.reuse, P0 ;  /* 0x000000010315a824 */ /* 0x100fe200000e0600 */
[----:B------:R0:W5:Y:S01]  /*ef60*/  @!P3 LD.E.128 R8, desc[UR48][R12.64] ;  /* 0x000000300c08b980 */ /* 0x000162000c101d00 */
[----:B-1----:R-:W-:Y:S01]  /*ef70*/  CS2R R6, SRZ ;  /* 0x0000000000067805 */ /* 0x002fe2000001ff00 */
[----:B------:R-:W-:Y:S02]  /*ef80*/  @!P2 IMAD.X R39, R39, 0x1, R0, P1 ;  /* 0x000000012727a824 */ /* 0x000fe400008e0600 */
[----:B------:R1:W5:Y:S04]  /*ef90*/  @!P2 LD.E.128 R24, desc[UR48][R20.64] ;  /* 0x000000301418a980 */ /* 0x000368000c101d00 */
[----:B------:R1:W5:Y:S01]  /*efa0*/  @!P2 LD.E.128 R4, desc[UR48][R38.64] ;  /* 0x000000302604a980 */ /* 0x000362000c101d00 */
[----:B0-----:R-:W-:-:S06]  /*efb0*/  CS2R R12, SRZ ;  /* 0x00000000000c7805 */ /* 0x001fcc000001ff00 */
[----:B------:R1:W5:Y:S02]  /*efc0*/  @!P4 LD.E.128 R12, desc[UR48][R40.64] ;  /* 0x00000030280cc980 */ /* 0x000364000c101d00 */
.L_x_3878:
[----:B------:R-:W-:Y:S05]  /*efd0*/  BSYNC B1 ;  /* 0x0000000000017941 */ /* 0x000fea0003800000 */
.L_x_3877:
[----:B-1----:R-:W-:Y:S01]  /*efe0*/  LEA.HI R20, R228, R228, RZ, 0x1 ;  /* 0x000000e4e4147211 */ /* 0x002fe200078f08ff */
[--C-:B---3-5:R-:W-:Y:S01]  /*eff0*/  IMAD.MOV.U32 R39, RZ, RZ, R5.reuse ;  /* 0x000000ffff277224 */ /* 0x128fe200078e0005 */
[----:B------:R-:W-:Y:S01]  /*f000*/  SHF.R.U64 R57, R4, 0x10, R5 ;  /* 0x0000001004397819 */ /* 0x000fe20000001205 */
[----:B--2---:R-:W-:Y:S01]  /*f010*/  IMAD.MOV.U32 R0, RZ, RZ, R24 ;  /* 0x000000ffff007224 */ /* 0x004fe200078e0018 */
[----:B------:R-:W-:Y:S01]  /*f020*/  LOP3.LUT R21, R20, 0xfffffffe, RZ, 0xc0, !PT ;  /* 0xfffffffe14157812 */ /* 0x000fe200078ec0ff */
[----:B------:R-:W-:Y:S01]  /*f030*/  IMAD.MOV.U32 R3, RZ, RZ, R25 ;  /* 0x000000ffff037224 */ /* 0x000fe200078e0019 */
[----:B------:R-:W-:Y:S01]  /*f040*/  SHF.R.U32.HI R54, RZ, 0x10, R5 ;  /* 0x00000010ff367819 */ /* 0x000fe20000011605 */
[----:B------:R-:W-:Y:S01]  /*f050*/  IMAD.MOV.U32 R43, RZ, RZ, R30 ;  /* 0x000000ffff2b7224 */ /* 0x000fe200078e001e */
[----:B------:R-:W-:Y:S01]  /*f060*/  SHF.R.U64 R67, R24, 0x10, R25 ;  /* 0x0000001018437819 */ /* 0x000fe20000001219 */
[----:B------:R-:W-:Y:S01]  /*f070*/  IMAD.IADD R21, R228, 0x1, -R21 ;  /* 0x00000001e4157824 */ /* 0x000fe200078e0a15 */
[----:B------:R-:W-:Y:S01]  /*f080*/  SHF.R.U32.HI R68, RZ, 0x10, R25 ;  /* 0x00000010ff447819 */ /* 0x000fe20000011619 */
[----:B------:R-:W-:Y:S01]  /*f090*/  IMAD.MOV.U32 R24, RZ, RZ, R26 ;  /* 0x000000ffff187224 */ /* 0x000fe200078e001a */
[--C-:B------:R-:W-:Y:S01]  /*f0a0*/  SHF.R.U64 R65, R26, 0x10, R27.reuse ;  /* 0x000000101a417819 */ /* 0x100fe2000000121b */
[--C-:B------:R-:W-:Y:S01]  /*f0b0*/  IMAD.MOV.U32 R25, RZ, RZ, R27.reuse ;  /* 0x000000ffff197224 */ /* 0x100fe200078e001b */
[----:B------:R-:W-:Y:S01]  /*f0c0*/  SHF.L.U32 R5, R21, 0x1f, RZ ;  /* 0x0000001f15057819 */ /* 0x000fe200000006ff */
[----:B------:R-:W-:Y:S01]  /*f0d0*/  IMAD.MOV.U32 R26, RZ, RZ, R28 ;  /* 0x000000ffff1a7224 */ /* 0x000fe200078e001c */
[----:B------:R-:W-:Y:S01]  /*f0e0*/  SHF.R.U32.HI R66, RZ, 0x10, R27 ;  /* 0x00000010ff427819 */ /* 0x000fe2000001161b */
[--C-:B------:R-:W-:Y:S01]  /*f0f0*/  IMAD.MOV.U32 R27, RZ, RZ, R29.reuse ;  /* 0x000000ffff1b7224 */ /* 0x100fe200078e001d */
[----:B------:R-:W0:Y:S01]  /*f100*/  SYNCS.PHASECHK.TRANS64.TRYWAIT P0, [R18+URZ+0x30800], R5 ;  /* 0x03080005120075a7 */ /* 0x000e22000800017f */
[----:B------:R-:W-:Y:S01]  /*f110*/  SHF.R.U64 R63, R28, 0x10, R29 ;  /* 0x000000101c3f7819 */ /* 0x000fe2000000121d */
[----:B------:R-:W-:Y:S01]  /*f120*/  IMAD.MOV.U32 R45, RZ, RZ, R31 ;  /* 0x000000ffff2d7224 */ /* 0x000fe200078e001f */
[----:B------:R-:W-:Y:S01]  /*f130*/  SHF.R.U32.HI R64, RZ, 0x10, R29 ;  /* 0x00000010ff407819 */ /* 0x000fe2000001161d */
[----:B------:R-:W-:Y:S01]  /*f140*/  IMAD.MOV.U32 R46, RZ, RZ, R32 ;  /* 0x000000ffff2e7224 */ /* 0x000fe200078e0020 */
[----:B------:R-:W-:Y:S01]  /*f150*/  SHF.R.U64 R62, R30, 0x10, R31 ;  /* 0x000000101e3e7819 */ /* 0x000fe2000000121f */
[----:B------:R-:W-:Y:S01]  /*f160*/  IMAD.MOV.U32 R47, RZ, RZ, R33 ;  /* 0x000000ffff2f7224 */ /* 0x000fe200078e0021 */
[----:B------:R-:W-:Y:S01]  /*f170*/  SHF.R.U32.HI R60, RZ, 0x10, R31 ;  /* 0x00000010ff3c7819 */ /* 0x000fe2000001161f */
[----:B------:R-:W-:Y:S01]  /*f180*/  IMAD.MOV.U32 R48, RZ, RZ, R34 ;  /* 0x000000ffff307224 */ /* 0x000fe200078e0022 */
[----:B------:R-:W-:Y:S01]  /*f190*/  SHF.R.U64 R51, R10, 0x10, R11 ;  /* 0x000000100a337819 */ /* 0x000fe2000000120b */
[----:B------:R-:W-:Y:S01]  /*f1a0*/  IMAD.MOV.U32 R38, RZ, RZ, R4 ;  /* 0x000000ffff267224 */ /* 0x000fe200078e0004 */
[--C-:B------:R-:W-:Y:S01]  /*f1b0*/  SHF.R.U64 R61, R32, 0x10, R33.reuse ;  /* 0x00000010203d7819 */ /* 0x100fe20000001221 */
[----:B----4-:R-:W-:Y:S01]  /*f1c0*/  IMAD.MOV.U32 R40, RZ, RZ, R6 ;  /* 0x000000ffff287224 */ /* 0x010fe200078e0006 */
[----:B------:R-:W-:Y:S01]  /*f1d0*/  SHF.R.U32.HI R58, RZ, 0x10, R33 ;  /* 0x00000010ff3a7819 */ /* 0x000fe20000011621 */
[----:B------:R-:W-:Y:S01]  /*f1e0*/  IMAD.MOV.U32 R41, RZ, RZ, R7 ;  /* 0x000000ffff297224 */ /* 0x000fe200078e0007 */
[----:B------:R-:W-:Y:S01]  /*f1f0*/  SHF.R.U64 R59, R34, 0x10, R35 ;  /* 0x00000010223b7819 */ /* 0x000fe20000001223 */
[----:B------:R-:W-:Y:S01]  /*f200*/  IMAD.MOV.U32 R28, RZ, RZ, R8 ;  /* 0x000000ffff1c7224 */ /* 0x000fe200078e0008 */
[----:B------:R-:W-:Y:S01]  /*f210*/  MOV R49, R35 ;  /* 0x0000002300317202 */ /* 0x000fe20000000f00 */
[----:B------:R-:W-:Y:S01]  /*f220*/  IMAD.MOV.U32 R29, RZ, RZ, R9 ;  /* 0x000000ffff1d7224 */ /* 0x000fe200078e0009 */
[----:B------:R-:W-:Y:S01]  /*f230*/  SHF.R.U32.HI R56, RZ, 0x10, R35 ;  /* 0x00000010ff387819 */ /* 0x000fe20000011623 */
[----:B------:R-:W-:Y:S01]  /*f240*/  IMAD.MOV.U32 R30, RZ, RZ, R10 ;  /* 0x000000ffff1e7224 */ /* 0x000fe200078e000a */
[----:B------:R-:W-:Y:S01]  /*f250*/  SHF.R.U64 R55, R6, 0x10, R7 ;  /* 0x0000001006377819 */ /* 0x000fe20000001207 */
[----:B------:R-:W-:Y:S01]  /*f260*/  IMAD.MOV.U32 R31, RZ, RZ, R11 ;  /* 0x000000ffff1f7224 */ /* 0x000fe200078e000b */
[----:B------:R-:W-:Y:S01]  /*f270*/  SHF.R.U32.HI R52, RZ, 0x10, R7 ;  /* 0x00000010ff347819 */ /* 0x000fe20000011607 */
[----:B------:R-:W-:Y:S01]  /*f280*/  BSSY B1, `(.L_x_3879) ;  /* 0x0000023000017945 */ /* 0x000fe20003800000 */
[--C-:B------:R-:W-:Y:S01]  /*f290*/  SHF.R.U64 R53, R8, 0x10, R9.reuse ;  /* 0x0000001008357819 */ /* 0x100fe20000001209 */
[----:B------:R-:W-:Y:S01]  /*f2a0*/  IMAD.MOV.U32 R4, RZ, RZ, R12 ;  /* 0x000000ffff047224 */ /* 0x000fe200078e000c */
[----:B------:R-:W-:Y:S01]  /*f2b0*/  SHF.R.U32.HI R50, RZ, 0x10, R9 ;  /* 0x00000010ff327819 */ /* 0x000fe20000011609 */
[----:B------:R-:W-:Y:S01]  /*f2c0*/  IMAD.MOV.U32 R6, RZ, RZ, R13 ;  /* 0x000000ffff067224 */ /* 0x000fe200078e000d */
[----:B------:R-:W-:Y:S01]  /*f2d0*/  SHF.R.U32.HI R10, RZ, 0x10, R11 ;  /* 0x00000010ff0a7819 */ /* 0x000fe2000001160b */
[----:B------:R-:W-:Y:S01]  /*f2e0*/  IMAD.MOV.U32 R20, RZ, RZ, R14 ;  /* 0x000000ffff147224 */ /* 0x000fe200078e000e */
[----:B------:R-:W-:Y:S01]  /*f2f0*/  VIMNMX R44, R44, 0x80, PT ;  /* 0x000000802c2c7848 */ /* 0x000fe20003fe0100 */
[----:B------:R-:W-:Y:S01]  /*f300*/  IMAD.MOV.U32 R21, RZ, RZ, R15 ;  /* 0x000000ffff157224 */ /* 0x000fe200078e000f */
[----:B------:R-:W-:-:S02]  /*f310*/  PRMT R34, R24, 0x5410, R65 ;  /* 0x0000541018227816 */ /* 0x000fc40000000041 */
[----:B------:R-:W-:Y:S02]  /*f320*/  PRMT R35, R25, 0x5410, R66 ;  /* 0x0000541019237816 */ /* 0x000fe40000000042 */
[--C-:B------:R-:W-:Y:S02]  /*f330*/  SHF.R.U64 R11, R12, 0x10, R13.reuse ;  /* 0x000000100c0b7819 */ /* 0x100fe4000000120d */
[----:B------:R-:W-:Y:S02]  /*f340*/  SHF.R.U32.HI R9, RZ, 0x10, R13 ;  /* 0x00000010ff097819 */ /* 0x000fe4000001160d */
[----:B------:R-:W-:Y:S02]  /*f350*/  PRMT R32, R0, 0x5410, R67 ;  /* 0x0000541000207816 */ /* 0x000fe40000000043 */
[----:B------:R-:W-:Y:S02]  /*f360*/  PRMT R33, R3, 0x5410, R68 ;  /* 0x0000541003217816 */ /* 0x000fe40000000044 */
        /* <DEDUP_REMOVED lines=8> */
[----:B------:R-:W-:Y:S02]  /*f3f0*/  PRMT R12, R48, 0x5410, R59 ;  /* 0x00005410300c7816 */ /* 0x000fe4000000003b */
[----:B------:R-:W-:Y:S02]  /*f400*/  PRMT R13, R49, 0x5410, R56 ;  /* 0x00005410310d7816 */ /* 0x000fe40000000038 */
[----:B------:R-:W-:Y:S02]  /*f410*/  PRMT R38, R38, 0x5410, R57 ;  /* 0x0000541026267816 */ /* 0x000fe40000000039 */
[----:B------:R-:W-:Y:S02]  /*f420*/  ISETP.GE.AND P1, PT, R203, R44, PT ;  /* 0x0000002ccb00720c */ /* 0x000fe40003f26270 */
[----:B------:R-:W-:-:S02]  /*f430*/  PRMT R39, R39, 0x5410, R54 ;  /* 0x0000541027277816 */ /* 0x000fc40000000036 */
[----:B------:R-:W-:Y:S02]  /*f440*/  PRMT R40, R40, 0x5410, R55 ;  /* 0x0000541028287816 */ /* 0x000fe40000000037 */
[----:B------:R-:W-:Y:S02]  /*f450*/  PRMT R41, R41, 0x5410, R52 ;  /* 0x0000541029297816 */ /* 0x000fe40000000034 */
[----:B------:R-:W-:Y:S02]  /*f460*/  PRMT R28, R28, 0x5410, R53 ;  /* 0x000054101c1c7816 */ /* 0x000fe40000000035 */
[----:B------:R-:W-:Y:S02]  /*f470*/  PRMT R29, R29, 0x5410, R50 ;  /* 0x000054101d1d7816 */ /* 0x000fe40000000032 */
[----:B------:R-:W-:Y:S02]  /*f480*/  PRMT R30, R30, 0x5410, R51 ;  /* 0x000054101e1e7816 */ /* 0x000fe40000000033 */
[----:B------:R-:W-:Y:S01]  /*f490*/  PRMT R31, R31, 0x5410, R10 ;  /* 0x000054101f1f7816 */ /* 0x000fe2000000000a */
[----:B0-----:R-:W-:Y:S06]  /*f4a0*/  @!P0 BRA `(.L_x_3880) ;  /* 0x0000013c00708947 */ /* 0x001fec0003800000 */
.L_x_4105:
[----:B------:R-:W-:Y:S05]  /*f4b0*/  BSYNC B1 ;  /* 0x0000000000017941 */ /* 0x000fea0003800000 */
.L_x_3879:
[----:B------:R-:W-:Y:S01]  /*f4c0*/  BSSY B1, `(.L_x_3881) ;  /* 0x000012c000017945 */ /* 0x000fe20003800000 */
[----:B------:R-:W-:Y:S02]  /*f4d0*/  PRMT R14, R4, 0x5410, R11 ;  /* 0x00005410040e7816 */ /* 0x000fe4000000000b */
[----:B------:R-:W-:Y:S02]  /*f4e0*/  PRMT R15, R6, 0x5410, R9 ;  /* 0x00005410060f7816 */ /* 0x000fe40000000009 */
[----:B------:R-:W-:Y:S02]  /*f4f0*/  PRMT R20, R20, 0x5410, R7 ;  /* 0x0000541014147816 */ /* 0x000fe40000000007 */
[----:B------:R-:W-:Y:S01]  /*f500*/  PRMT R21, R21, 0x5410, R8 ;  /* 0x0000541015157816 */ /* 0x000fe20000000008 */
[----:B------:R-:W-:Y:S06]  /*f510*/  @P1 BRA `(.L_x_3882) ;  /* 0x0000001000981947 */ /* 0x000fec0003800000 */
[----:B------:R-:W1:Y:S01]  /*f520*/  LDC R43, c[0x0][0x3f4] ;  /* 0x0000fd00ff2b7b82 */ /* 0x000e620000000800 */
[----:B------:R-:W-:Y:S01]  /*f530*/  BSSY B2, `(.L_x_3883) ;  /* 0x0000062000027945 */ /* 0x000fe20003800000 */
[-C--:B-1----:R-:W-:Y:S02]  /*f540*/  ISETP.GE.AND P0, PT, R16, R43.reuse, PT ;  /* 0x0000002b1000720c */ /* 0x082fe40003f06270 */
[-C--:B------:R-:W-:Y:S02]  /*f550*/  ISETP.GE.AND P1, PT, R194, R43.reuse, PT ;  /* 0x0000002bc200720c */ /* 0x080fe40003f26270 */
[----:B------:R-:W-:-:S09]  /*f560*/  ISETP.GE.AND P2, PT, R193, R43, PT ;  /* 0x0000002bc100720c */ /* 0x000fd20003f46270 */
[----:B------:R-:W-:Y:S05]  /*f570*/  @P0 BRA `(.L_x_3884) ;  /* 0x0000000400740947 */ /* 0x000fea0003800000 */
[----:B------:R-:W-:Y:S01]  /*f580*/  LEA.HI R4, R42, R37, RZ, 0x2 ;  /* 0x000000252a047211 */ /* 0x000fe200078f10ff */
[C---:B------:R-:W-:Y:S01]  /*f590*/  IMAD.U32 R57, R38.reuse, 0x10000, RZ ;  /* 0x0001000026397824 */ /* 0x040fe200078e00ff */
[----:B------:R-:W-:Y:S01]  /*f5a0*/  LOP3.LUT R59, R38, 0xffff0000, RZ, 0xc0, !PT ;  /* 0xffff0000263b7812 */ /* 0x000fe200078ec0ff */
[----:B------:R-:W-:Y:S01]  /*f5b0*/  IMAD.U32 R55, R32, 0x10000, RZ ;  /* 0x0001000020377824 */ /* 0x000fe200078e00ff */
[----:B------:R-:W-:-:S05]  /*f5c0*/  LOP3.LUT R4, R4, 0xfffffffc, RZ, 0xc0, !PT ;  /* 0xfffffffc04047812 */ /* 0x000fca00078ec0ff */
[----:B------:R-:W-:-:S05]  /*f5d0*/  IMAD.IADD R4, R37, 0x1, -R4 ;  /* 0x0000000125047824 */ /* 0x000fca00078e0a04 */
[----:B------:R-:W-:Y:S02]  /*f5e0*/  LEA.HI R6, R43, R4, RZ, 0x1d ;  /* 0x000000042b067211 */ /* 0x000fe400078fe8ff */
[----:B------:R-:W-:Y:S02]  /*f5f0*/  LOP3.LUT R4, R216, 0x38, R16, 0xf8, !PT ;  /* 0x00000038d8047812 */ /* 0x000fe400078ef810 */
[----:B------:R-:W-:Y:S01]  /*f600*/  SHF.R.S32.HI R9, RZ, 0x1f, R6 ;  /* 0x0000001fff097819 */ /* 0x000fe20000011406 */
[----:B------:R-:W-:Y:S01]  /*f610*/  IMAD.SHL.U32 R7, R6, 0x8, RZ ;  /* 0x0000000806077824 */ /* 0x000fe200078e00ff */
[----:B0-----:R-:W-:Y:S02]  /*f620*/  LOP3.LUT R5, R4, R217, RZ, 0x3c, !PT ;  /* 0x000000d904057212 */ /* 0x001fe400078e3cff */
[----:B------:R-:W-:Y:S02]  /*f630*/  LEA.HI R9, R9, R6, RZ, 0x3 ;  /* 0x0000000609097211 */ /* 0x000fe400078f18ff */
[----:B------:R-:W-:Y:S01]  /*f640*/  LOP3.LUT R4, R216, 0x38, R7, 0xf8, !PT ;  /* 0x00000038d8047812 */ /* 0x000fe200078ef807 */
[----:B------:R-:W-:-:S02]  /*f650*/  IMAD.IADD R5, R218, 0x1, R5 ;  /* 0x00000001da057824 */ /* 0x000fc400078e0205 */
[----:B------:R-:W-:Y:S01]  /*f660*/  IMAD.SHL.U32 R9, R9, 0x400, RZ ;  /* 0x0000040009097824 */ /* 0x000fe200078e00ff */
[----:B------:R-:W-:Y:S01]  /*f670*/  LOP3.LUT R4, R4, R217, RZ, 0x3c, !PT ;  /* 0x000000d904047212 */ /* 0x000fe200078e3cff */
[----:B------:R-:W-:-:S03]  /*f680*/  IMAD R45, R5, 0x2, R18 ;  /* 0x00000002052d7824 */ /* 0x000fc600078e0212 */
[----:B------:R-:W-:-:S04]  /*f690*/  LOP3.LUT R9, R9, 0x7fffe000, RZ, 0xc0, !PT ;  /* 0x7fffe00009097812 */ /* 0x000fc800078ec0ff */
[----:B------:R-:W-:Y:S02]  /*f6a0*/  IADD3 R9, R4, R9, R218 ;  /* 0x0000000904097210 */ /* 0x000fe40007ffe0da */
[----:B------:R-:W0:Y:S03]  /*f6b0*/  LDS.128 R4, [R45+0x12400] ;  /* 0x012400002d047984 */ /* 0x000e260000000c00 */
        /* <DEDUP_REMOVED lines=14> */
[C---:B------:R-:W-:Y:S01]  /*f7a0*/  FMUL.FTZ R61, R50.reuse, R57 ;  /* 0x00000039323d7220 */ /* 0x040fe20000410000 */
[----:B------:R-:W-:Y:S01]  /*f7b0*/  FMUL.FTZ R63, R50, R55 ;  /* 0x00000037323f7220 */ /* 0x000fe20000410000 */
[----:B------:R-:W-:Y:S01]  /*f7c0*/  FMUL.FTZ R65, R8, R59 ;  /* 0x0000003b08417220 */ /* 0x000fe20000410000 */
[----:B------:R-:W-:-:S02]  /*f7d0*/  IMAD.U32 R50, R39, 0x10000, RZ ;  /* 0x0001000027327824 */ /* 0x000fc400078e00ff */
[----:B------:R-:W-:Y:S01]  /*f7e0*/  FFMA.FTZ R61, R46, R55, -R61 ;  /* 0x000000372e3d7223 */ /* 0x000fe2000001083d */
[----:B------:R-:W-:Y:S01]  /*f7f0*/  LOP3.LUT R55, R32, 0xffff0000, RZ, 0xc0, !PT ;  /* 0xffff000020377812 */ /* 0x000fe200078ec0ff */
[----:B------:R-:W-:Y:S01]  /*f800*/  FFMA.FTZ R63, R46, R57, R63 ;  /* 0x000000392e3f7223 */ /* 0x000fe2000001003f */
[----:B------:R-:W-:Y:S01]  /*f810*/  IMAD.U32 R46, R33, 0x10000, RZ ;  /* 0x00010000212e7824 */ /* 0x000fe200078e00ff */
[----:B------:R-:W-:Y:S01]  /*f820*/  LOP3.LUT R9, R9, 0xffff0000, RZ, 0xc0, !PT ;  /* 0xffff000009097812 */ /* 0x000fe200078ec0ff */
[----:B------:R-:W-:Y:S02]  /*f830*/  IMAD.U32 R52, R10, 0x10000, RZ ;  /* 0x000100000a347824 */ /* 0x000fe400078e00ff */
[-C--:B------:R-:W-:Y:S01]  /*f840*/  FMUL.FTZ R57, R8, R55.reuse ;  /* 0x0000003708397220 */ /* 0x080fe20000410000 */
[----:B------:R-:W-:Y:S01]  /*f850*/  FFMA.FTZ R54, R4, R55, -R65 ;  /* 0x0000003704367223 */ /* 0x000fe20000010841 */
[----:B------:R-:W-:Y:S01]  /*f860*/  FMUL.FTZ R8, R51, R50 ;  /* 0x0000003233087220 */ /* 0x000fe20000410000 */
[----:B------:R-:W-:-:S02]  /*f870*/  IMAD.U32 R55, R40, 0x10000, RZ ;  /* 0x0001000028377824 */ /* 0x000fc400078e00ff */
[-C--:B------:R-:W-:Y:S01]  /*f880*/  FMUL.FTZ R65, R51, R46.reuse ;  /* 0x0000002e33417220 */ /* 0x080fe20000410000 */
[----:B------:R-:W-:Y:S01]  /*f890*/  FFMA.FTZ R56, R4, R59, R57 ;  /* 0x0000003b04387223 */ /* 0x000fe20000010039 */
        /* <DEDUP_REMOVED lines=13> */
[----:B------:R-:W-:Y:S01]  /*f970*/  FMUL.FTZ R8, R53, R46 ;  /* 0x0000002e35087220 */ /* 0x000fe20000410000 */
[----:B------:R-:W-:Y:S01]  /*f980*/  FFMA.FTZ R67, R48, R55, R67 ;  /* 0x0000003730437223 */ /* 0x000fe20000010043 */
[C---:B------:R-:W-:Y:S01]  /*f990*/  FFMA.FTZ R48, R6.reuse, R47, -R51 ;  /* 0x0000002f06307223 */ /* 0x040fe20000010833 */
[----:B------:R-:W-:Y:S01]  /*f9a0*/  FFMA.FTZ R50, R6, R57, R10 ;  /* 0x0000003906327223 */ /* 0x000fe2000001000a */
[-C--:B------:R-:W-:Y:S01]  /*f9b0*/  FFMA.FTZ R51, R49, R4.reuse, -R8 ;  /* 0x0000000431337223 */ /* 0x080fe20000010808 */
[----:B------:R-:W-:Y:S01]  /*f9c0*/  LOP3.LUT R11, R11, 0xffff0000, RZ, 0xc0, !PT ;  /* 0xffff00000b0b7812 */ /* 0x000fe200078ec0ff */
[----:B------:R-:W-:Y:S01]  /*f9d0*/  FMUL.FTZ R52, R53, R4 ;  /* 0x0000000435347220 */ /* 0x000fe20000410000 */
[----:B------:R-:W-:Y:S02]  /*f9e0*/  LOP3.LUT R8, R39, 0xffff0000, RZ, 0xc0, !PT ;  /* 0xffff000027087812 */ /* 0x000fe400078ec0ff */
[----:B------:R-:W-:Y:S01]  /*f9f0*/  LOP3.LUT R10, R41, 0xffff0000, RZ, 0xc0, !PT ;  /* 0xffff0000290a7812 */ /* 0x000fe200078ec0ff */
[----:B------:R-:W-:Y:S01]  /*fa00*/  FFMA.FTZ R52, R49, R46, R52 ;  /* 0x0000002e31347223 */ /* 0x000fe20000010034 */
[----:B------:R-:W-:Y:S01]  /*fa10*/  LOP3.LUT R4, R33, 0xffff0000, RZ, 0xc0, !PT ;  /* 0xffff000021047812 */ /* 0x000fe200078ec0ff */
[----:B------:R-:W-:Y:S01]  /*fa20*/  FMUL.FTZ R46, R9, R8 ;  /* 0x00000008092e7220 */ /* 0x000fe20000410000 */
[----:B------:R-:W-:Y:S01]  /*fa30*/  LOP3.LUT R6, R35, 0xffff0000, RZ, 0xc0, !PT ;  /* 0xffff000023067812 */ /* 0x000fe200078ec0ff */
[----:B------:R-:W-:-:S02]  /*fa40*/  FMUL.FTZ R60, R11, R10 ;  /* 0x0000000a0b3c7220 */ /* 0x000fc40000410000 */
[-C--:B------:R-:W-:Y:S01]  /*fa50*/  FMUL.FTZ R47, R9, R4.reuse ;  /* 0x00000004092f7220 */ /* 0x080fe20000410000 */
[----:B------:R-:W-:Y:S01]  /*fa60*/  FFMA.FTZ R9, R5, R4, -R46 ;  /* 0x0000000405097223 */ /* 0x000fe2000001082e */
[-C--:B------:R-:W-:Y:S01]  /*fa70*/  FMUL.FTZ R11, R11, R6.reuse ;  /* 0x000000060b0b7220 */ /* 0x080fe20000410000 */
[----:B------:R-:W-:Y:S01]  /*fa80*/  FFMA.FTZ R60, R7, R6, -R60 ;  /* 0x00000006073c7223 */ /* 0x000fe2000001083c */
[----:B------:R-:W-:Y:S01]  /*fa90*/  FFMA.FTZ R46, R5, R8, R47 ;  /* 0x00000008052e7223 */ /* 0x000fe2000001002f */
[----:B------:R-:W-:Y:S01]  /*faa0*/  F2FP.BF16.F32.PACK_AB R6, R48, R59 ;  /* 0x0000003b3006723e */ /* 0x000fe200000010ff */
[----:B------:R-:W-:Y:S01]  /*fab0*/  FFMA.FTZ R11, R7, R10, R11 ;  /* 0x0000000a070b7223 */ /* 0x000fe2000001000b */
[----:B------:R-:W-:Y:S02]  /*fac0*/  F2FP.BF16.F32.PACK_AB R4, R54, R61 ;  /* 0x0000003d3604723e */ /* 0x000fe400000010ff */
[----:B------:R-:W-:Y:S02]  /*fad0*/  F2FP.BF16.F32.PACK_AB R5, R9, R58 ;  /* 0x0000003a0905723e */ /* 0x000fe400000010ff */
[----:B------:R-:W-:-:S02]  /*fae0*/  F2FP.BF16.F32.PACK_AB R7, R60, R51 ;  /* 0x000000333c07723e */ /* 0x000fc400000010ff */
[----:B------:R-:W-:Y:S02]  /*faf0*/  F2FP.BF16.F32.PACK_AB R10, R50, R67 ;  /* 0x00000043320a723e */ /* 0x000fe400000010ff */
[----:B------:R-:W-:Y:S01]  /*fb00*/  F2FP.BF16.F32.PACK_AB R8, R56, R63 ;  /* 0x0000003f3808723e */ /* 0x000fe200000010ff */
[----:B------:R1:W-:Y:S01]  /*fb10*/  STS.128 [R45+0x12400], R4 ;  /* 0x012400042d007388 */ /* 0x0003e20000000c00 */
[----:B------:R-:W-:Y:S02]  /*fb20*/  F2FP.BF16.F32.PACK_AB R9, R46, R65 ;  /* 0x000000412e09723e */ /* 0x000fe400000010ff */
[----:B------:R-:W-:-:S05]  /*fb30*/  F2FP.BF16.F32.PACK_AB R11, R11, R52 ;  /* 0x000000340b0b723e */ /* 0x000fca00000010ff */
[----:B------:R1:W-:Y:S02]  /*fb40*/  STS.128 [R62+0x12400], R8 ;  /* 0x012400083e007388 */ /* 0x0003e40000000c00 */
.L_x_3884:
[----:B------:R-:W-:Y:S05]  /*fb50*/  BSYNC B2 ;  /* 0x0000000000027941 */ /* 0x000fea0003800000 */
.L_x_3883:
[----:B------:R-:W-:Y:S04]  /*fb60*/  BSSY B2, `(.L_x_3885) ;  /* 0x0000061000027945 */ /* 0x000fe80003800000 */
[----:B------:R-:W-:Y:S05]  /*fb70*/  @P1 BRA `(.L_x_3886) ;  /* 0x00000004007c1947 */ /* 0x000fea0003800000 */
[----:B01----:R-:W-:Y:S01]  /*fb80*/  SHF.R.S32.HI R5, RZ, 0x1f, R194 ;  /* 0x0000001fff057819 */ /* 0x003fe200000114c2 */
[----:B------:R-:W-:Y:S01]  /*fb90*/  IMAD.U32 R57, R28, 0x10000, RZ ;  /* 0x000100001c397824 */ /* 0x000fe200078e00ff */
[----:B------:R-:W-:Y:S01]  /*fba0*/  LEA.HI R4, R43, R198, RZ, 0x1d ;  /* 0x000000c62b047211 */ /* 0x000fe200078fe8ff */
[----:B------:R-:W-:Y:S01]  /*fbb0*/  IMAD.U32 R55, R24, 0x10000, RZ ;  /* 0x0001000018377824 */ /* 0x000fe200078e00ff */
[CC--:B------:R-:W-:Y:S02]  /*fbc0*/  LEA.HI R6, R5.reuse, R194.reuse, RZ, 0x6 ;  /* 0x000000c205067211 */ /* 0x0c0fe400078f30ff */
[----:B------:R-:W-:Y:S02]  /*fbd0*/  LEA.HI R7, R5, R194, RZ, 0x3 ;  /* 0x000000c205077211 */ /* 0x000fe400078f18ff */
[----:B------:R-:W-:Y:S01]  /*fbe0*/  SHF.R.S32.HI R5, RZ, 0x1f, R4 ;  /* 0x0000001fff057819 */ /* 0x000fe20000011404 */
[----:B------:R-:W-:Y:S01]  /*fbf0*/  IMAD.SHL.U32 R9, R6, 0x80, RZ ;  /* 0x0000008006097824 */ /* 0x000fe200078e00ff */
[----:B------:R-:W-:-:S02]  /*fc00*/  LOP3.LUT R8, R216, 0x38, R7, 0xf8, !PT ;  /* 0x00000038d8087812 */ /* 0x000fc400078ef807 */
[----:B------:R-:W-:Y:S01]  /*fc10*/  LEA.HI R6, R5, R4, RZ, 0x3 ;  /* 0x0000000405067211 */ /* 0x000fe200078f18ff */
[----:B------:R-:W-:Y:S01]  /*fc20*/  IMAD.SHL.U32 R5, R4, 0x8, RZ ;  /* 0x0000000804057824 */ /* 0x000fe200078e00ff */
[----:B------:R-:W-:Y:S02]  /*fc30*/  LOP3.LUT R9, R9, 0xffffe000, RZ, 0xc0, !PT ;  /* 0xffffe00009097812 */ /* 0x000fe400078ec0ff */
[----:B------:R-:W-:Y:S01]  /*fc40*/  LOP3.LUT R8, R8, R217, RZ, 0x3c, !PT ;  /* 0x000000d908087212 */ /* 0x000fe200078e3cff */
[----:B------:R-:W-:Y:S01]  /*fc50*/  IMAD.SHL.U32 R6, R6, 0x400, RZ ;  /* 0x0000040006067824 */ /* 0x000fe200078e00ff */
[----:B------:R-:W-:Y:S02]  /*fc60*/  LOP3.LUT R4, R216, 0x38, R5, 0xf8, !PT ;  /* 0x00000038d8047812 */ /* 0x000fe400078ef805 */
[----:B------:R-:W-:Y:S02]  /*fc70*/  IADD3 R8, R8, R9, R218 ;  /* 0x0000000908087210 */ /* 0x000fe40007ffe0da */
[----:B------:R-:W-:-:S02]  /*fc80*/  LOP3.LUT R4, R4, R217, RZ, 0x3c, !PT ;  /* 0x000000d904047212 */ /* 0x000fc400078e3cff */
[----:B------:R-:W-:Y:S01]  /*fc90*/  LOP3.LUT R5, R6, 0x7fffe000, RZ, 0xc0, !PT ;  /* 0x7fffe00006057812 */ /* 0x000fe200078ec0ff */
[----:B------:R-:W-:Y:S01]  /*fca0*/  IMAD R62, R8, 0x2, R229 ;  /* 0x00000002083e7824 */ /* 0x000fe200078e02e5 */
[----:B------:R-:W-:Y:S02]  /*fcb0*/  LOP3.LUT R59, R28, 0xffff0000, RZ, 0xc0, !PT ;  /* 0xffff00001c3b7812 */ /* 0x000fe400078ec0ff */
        /* <DEDUP_REMOVED lines=20> */
[----:B------:R-:W-:Y:S01]  /*fe00*/  FFMA.FTZ R61, R46, R55, -R61 ;  /* 0x000000372e3d7223 */ /* 0x000fe2000001083d */
[----:B------:R-:W-:Y:S01]  /*fe10*/  LOP3.LUT R55, R24, 0xffff0000, RZ, 0xc0, !PT ;  /* 0xffff000018377812 */ /* 0x000fe200078ec0ff */
[----:B------:R-:W-:Y:S01]  /*fe20*/  FFMA.FTZ R63, R46, R57, R63 ;  /* 0x000000392e3f7223 */ /* 0x000fe2000001003f */
[----:B------:R-:W-:Y:S02]  /*fe30*/  IMAD.U32 R46, R25, 0x10000, RZ ;  /* 0x00010000192e7824 */ /* 0x000fe400078e00ff */
        /* <DEDUP_REMOVED lines=15> */
[----:B------:R-:W-:-:S02]  /*ff30*/  IMAD.U32 R46, R31, 0x10000, RZ ;  /* 0x000100001f2e7824 */ /* 0x000fc400078e00ff */
[-C--:B------:R-:W-:Y:S01]  /*ff40*/  FMUL.FTZ R67, R52, R51.reuse ;  /* 0x0000003334437220 */ /* 0x080fe20000410000 */
[----:B------:R-:W-:Y:S01]  /*ff50*/  FFMA.FTZ R59, R48, R51, -R59 ;  /* 0x00000033303b7223 */ /* 0x000fe2000001083b */
[C---:B------:R-:W-:Y:S01]  /*ff60*/  FMUL.FTZ R51, R10.reuse, R57 ;  /* 0x000000390a337220 */ /* 0x040fe20000410000 */
[----:B------:R-:W-:Y:S02]  /*ff70*/  IMAD.U32 R4, R27, 0x10000, RZ ;  /* 0x000100001b047824 */ /* 0x000fe400078e00ff */
        /* <DEDUP_REMOVED lines=14> */
[----:B------:R-:W-:Y:S02]  /*10060*/  FMUL.FTZ R60, R11, R10 ;  /* 0x0000000a0b3c7220 */ /* 0x000fe40000410000 */
[-C--:B------:R-:W-:Y:S01]  /*10070*/  FMUL.FTZ R47, R9, R4.reuse ;  /* 0x00000004092f7220 */ /* 0x080fe20000410000 */
[----:B------:R-:W-:Y:S01]  /*10080*/  FFMA.FTZ R9, R5, R4, -R46 ;  /* 0x0000000405097223 */ /* 0x000fe2000001082e */
[-C--:B------:R-:W-:Y:S01]  /*10090*/  FMUL.FTZ R11, R11, R6.reuse ;  /* 0x000000060b0b7220 */ /* 0x080fe20000410000 */
        /* <DEDUP_REMOVED lines=13> */
.L_x_3886:
[----:B------:R-:W-:Y:S05]  /*10170*/  BSYNC B2 ;  /* 0x0000000000027941 */ /* 0x000fea0003800000 */
.L_x_3885:
[----:B------:R-:W-:Y:S05]  /*10180*/  @P2 BRA `(.L_x_3882) ;  /* 0x00000004007c2947 */ /* 0x000fea0003800000 */
[----:B-12---:R-:W-:Y:S01]  /*10190*/  SHF.R.S32.HI R4, RZ, 0x1f, R193 ;  /* 0x0000001fff047819 */ /* 0x006fe200000114c1 */
[----:B------:R-:W-:Y:S01]  /*101a0*/  IMAD.U32 R56, R14, 0x10000, RZ ;  /* 0x000100000e387824 */ /* 0x000fe200078e00ff */
[----:B------:R-:W-:Y:S01]  /*101b0*/  LEA.HI R43, R43, R199, RZ, 0x1d ;  /* 0x000000c72b2b7211 */ /* 0x000fe200078fe8ff */
[----:B------:R-:W-:Y:S01]  /*101c0*/  IMAD.U32 R54, R3, 0x10000, RZ ;  /* 0x0001000003367824 */ /* 0x000fe200078e00ff */
[CC--:B------:R-:W-:Y:S01]  /*101d0*/  LEA.HI R6, R4.reuse, R193.reuse, RZ, 0x6 ;  /* 0x000000c104067211 */ /* 0x0c0fe200078f30ff */
[----:B------:R-:W-:Y:S01]  /*101e0*/  IMAD.U32 R55, R15, 0x10000, RZ ;  /* 0x000100000f377824 */ /* 0x000fe200078e00ff */
[----:B0-----:R-:W-:Y:S02]  /*101f0*/  LEA.HI R5, R4, R193, RZ, 0x3 ;  /* 0x000000c104057211 */ /* 0x001fe400078f18ff */
[----:B------:R-:W-:Y:S01]  /*10200*/  SHF.R.S32.HI R4, RZ, 0x1f, R43 ;  /* 0x0000001fff047819 */ /* 0x000fe2000001142b */
[----:B------:R-:W-:Y:S01]  /*10210*/  IMAD.SHL.U32 R7, R6, 0x80, RZ ;  /* 0x0000008006077824 */ /* 0x000fe200078e00ff */
[----:B------:R-:W-:-:S02]  /*10220*/  LOP3.LUT R6, R216, 0x38, R5, 0xf8, !PT ;  /* 0x00000038d8067812 */ /* 0x000fc400078ef805 */
[----:B------:R-:W-:Y:S02]  /*10230*/  LEA.HI R5, R4, R43, RZ, 0x3 ;  /* 0x0000002b04057211 */ /* 0x000fe400078f18ff */
[----:B------:R-:W-:Y:S02]  /*10240*/  SHF.L.U32 R43, R43, 0x3, RZ ;  /* 0x000000032b2b7819 */ /* 0x000fe400000006ff */
[----:B------:R-:W-:Y:S01]  /*10250*/  LOP3.LUT R7, R7, 0xffffe000, RZ, 0xc0, !PT ;  /* 0xffffe00007077812 */ /* 0x000fe200078ec0ff */
[----:B------:R-:W-:Y:S01]  /*10260*/  IMAD.SHL.U32 R5, R5, 0x400, RZ ;  /* 0x0000040005057824 */ /* 0x000fe200078e00ff */
[----:B------:R-:W-:Y:S02]  /*10270*/  LOP3.LUT R4, R216, 0x38, R43, 0xf8, !PT ;  /* 0x00000038d8047812 */ /* 0x000fe400078ef82b */
[-C--:B------:R-:W-:Y:S02]  /*10280*/  LOP3.LUT R6, R6, R217.reuse, RZ, 0x3c, !PT ;  /* 0x000000d906067212 */ /* 0x080fe400078e3cff */
[----:B------:R-:W-:-:S02]  /*10290*/  LOP3.LUT R4, R4, R217, RZ, 0x3c, !PT ;  /* 0x000000d904047212 */ /* 0x000fc400078e3cff */
[----:B------:R-:W-:Y:S02]  /*102a0*/  LOP3.LUT R5, R5, 0x7fffe000, RZ, 0xc0, !PT ;  /* 0x7fffe00005057812 */ /* 0x000fe400078ec0ff */
[--C-:B------:R-:W-:Y:S02]  /*102b0*/  IADD3 R6, R6, R7, R218.reuse ;  /* 0x0000000706067210 */ /* 0x100fe40007ffe0da */
[----:B------:R-:W-:Y:S02]  /*102c0*/  IADD3 R9, R4, R5, R218 ;  /* 0x0000000504097210 */ /* 0x000fe40007ffe0da */
[----:B------:R-:W-:Y:S01]  /*102d0*/  LOP3.LUT R53, R14, 0xffff0000, RZ, 0xc0, !PT ;  /* 0xffff00000e357812 */ /* 0x000fe200078ec0ff */
[----:B------:R-:W-:Y:S02]  /*102e0*/  IMAD R63, R6, 0x2, R229 ;  /* 0x00000002063f7824 */ /* 0x000fe400078e02e5 */
[----:B------:R-:W-:-:S03]  /*102f0*/  IMAD R43, R9, 0x2, R18 ;  /* 0x00000002092b7824 */ /* 0x000fc600078e0212 */
        /* <DEDUP_REMOVED lines=14> */
[C---:B------:R-:W-:Y:S01]  /*103e0*/  FFMA.FTZ R58, R45.reuse, R54, -R58 ;  /* 0x000000362d3a7223 */ /* 0x040fe2000001083a */
[----:B------:R-:W-:Y:S01]  /*103f0*/  FFMA.FTZ R60, R45, R56, R60 ;  /* 0x000000382d3c7223 */ /* 0x000fe2000001003c */
[----:B------:R-:W-:-:S02]  /*10400*/  IMAD.U32 R45, R0, 0x10000, RZ ;  /* 0x00010000002d7824 */ /* 0x000fc400078e00ff */
[-C--:B------:R-:W-:Y:S01]  /*10410*/  FMUL.FTZ R59, R8, R49.reuse ;  /* 0x00000031083b7220 */ /* 0x080fe20000410000 */
[----:B------:R-:W-:Y:S01]  /*10420*/  FFMA.FTZ R57, R4, R49, -R57 ;  /* 0x0000003104397223 */ /* 0x000fe20000010839 */
[----:B------:R-:W-:Y:S01]  /*10430*/  FMUL.FTZ R49, R50, R55 ;  /* 0x0000003732317220 */ /* 0x000fe20000410000 */
[----:B------:R-:W-:Y:S02]  /*10440*/  IMAD.U32 R51, R10, 0x10000, RZ ;  /* 0x000100000a337824 */ /* 0x000fe400078e00ff */
[----:B------:R-:W-:Y:S01]  /*10450*/  FMUL.FTZ R54, R50, R45 ;  /* 0x0000002d32367220 */ /* 0x000fe20000410000 */
[----:B------:R-:W-:Y:S01]  /*10460*/  FFMA.FTZ R59, R4, R53, R59 ;  /* 0x00000035043b7223 */ /* 0x000fe2000001003b */
[----:B------:R-:W-:Y:S01]  /*10470*/  LOP3.LUT R10, R10, 0xffff0000, RZ, 0xc0, !PT ;  /* 0xffff00000a0a7812 */ /* 0x000fe200078ec0ff */
[----:B------:R-:W-:Y:S01]  /*10480*/  FFMA.FTZ R50, R46, R45, -R49 ;  /* 0x0000002d2e327223 */ /* 0x000fe20000010831 */
[C---:B------:R-:W-:Y:S01]  /*10490*/  LOP3.LUT R53, R20.reuse, 0xffff0000, RZ, 0xc0, !PT ;  /* 0xffff000014357812 */ /* 0x040fe200078ec0ff */
[----:B------:R-:W-:Y:S01]  /*104a0*/  IMAD.U32 R8, R20, 0x10000, RZ ;  /* 0x0001000014087824 */ /* 0x000fe200078e00ff */
[C---:B------:R-:W-:Y:S01]  /*104b0*/  LOP3.LUT R45, R12.reuse, 0xffff0000, RZ, 0xc0, !PT ;  /* 0xffff00000c2d7812 */ /* 0x040fe200078ec0ff */
[----:B------:R-:W-:-:S02]  /*104c0*/  IMAD.U32 R4, R12, 0x10000, RZ ;  /* 0x000100000c047824 */ /* 0x000fc400078e00ff */
[----:B------:R-:W-:Y:S01]  /*104d0*/  FFMA.FTZ R54, R46, R55, R54 ;  /* 0x000000372e367223 */ /* 0x000fe20000010036 */
[C---:B------:R-:W-:Y:S01]  /*104e0*/  IMAD.U32 R47, R6.reuse, 0x10000, RZ ;  /* 0x00010000062f7824 */ /* 0x040fe200078e00ff */
[----:B------:R-:W-:Y:S01]  /*104f0*/  LOP3.LUT R6, R6, 0xffff0000, RZ, 0xc0, !PT ;  /* 0xffff000006067812 */ /* 0x000fe200078ec0ff */
[C---:B------:R-:W-:Y:S01]  /*10500*/  FMUL.FTZ R61, R10.reuse, R53 ;  /* 0x000000350a3d7220 */ /* 0x040fe20000410000 */
[C---:B------:R-:W-:Y:S01]  /*10510*/  FMUL.FTZ R46, R51.reuse, R8 ;  /* 0x00000008332e7220 */ /* 0x040fe20000410000 */
[-C--:B------:R-:W-:Y:S01]  /*10520*/  FMUL.FTZ R56, R51, R4.reuse ;  /* 0x0000000433387220 */ /* 0x080fe20000410000 */
[----:B------:R-:W-:Y:S01]  /*10530*/  FMUL.FTZ R10, R10, R45 ;  /* 0x0000002d0a0a7220 */ /* 0x000fe20000410000 */
[----:B------:R-:W-:Y:S02]  /*10540*/  IMAD.U32 R52, R11, 0x10000, RZ ;  /* 0x000100000b347824 */ /* 0x000fe400078e00ff */
[----:B------:R-:W-:Y:S01]  /*10550*/  FFMA.FTZ R55, R47, R4, -R46 ;  /* 0x000000042f377223 */ /* 0x000fe2000001082e */
[----:B------:R-:W-:-:S02]  /*10560*/  IMAD.U32 R51, R21, 0x10000, RZ ;  /* 0x0001000015337824 */ /* 0x000fc400078e00ff */
[----:B------:R-:W-:Y:S01]  /*10570*/  FFMA.FTZ R56, R47, R8, R56 ;  /* 0x000000082f387223 */ /* 0x000fe20000010038 */
[----:B------:R-:W-:Y:S02]  /*10580*/  IMAD.U32 R49, R13, 0x10000, RZ ;  /* 0x000100000d317824 */ /* 0x000fe400078e00ff */
[----:B------:R-:W-:Y:S01]  /*10590*/  FFMA.FTZ R53, R6, R53, R10 ;  /* 0x0000003506357223 */ /* 0x000fe2000001000a */
[----:B------:R-:W-:Y:S01]  /*105a0*/  IMAD.U32 R48, R7, 0x10000, RZ ;  /* 0x0001000007307824 */ /* 0x000fe200078e00ff */
[----:B------:R-:W-:Y:S01]  /*105b0*/  LOP3.LUT R11, R11, 0xffff0000, RZ, 0xc0, !PT ;  /* 0xffff00000b0b7812 */ /* 0x000fe200078ec0ff */
[----:B------:R-:W-:Y:S01]  /*105c0*/  FMUL.FTZ R47, R52, R51 ;  /* 0x00000033342f7220 */ /* 0x000fe20000410000 */
[----:B------:R-:W-:Y:S01]  /*105d0*/  FFMA.FTZ R62, R6, R45, -R61 ;  /* 0x0000002d063e7223 */ /* 0x000fe2000001083d */
[----:B------:R-:W-:Y:S01]  /*105e0*/  LOP3.LUT R8, R15, 0xffff0000, RZ, 0xc0, !PT ;  /* 0xffff00000f087812 */ /* 0x000fe200078ec0ff */
[-C--:B------:R-:W-:Y:S01]  /*105f0*/  FMUL.FTZ R45, R52, R49.reuse ;  /* 0x00000031342d7220 */ /* 0x080fe20000410000 */
[----:B------:R-:W-:Y:S01]  /*10600*/  LOP3.LUT R10, R21, 0xffff0000, RZ, 0xc0, !PT ;  /* 0xffff0000150a7812 */ /* 0x000fe200078ec0ff */
[----:B------:R-:W-:Y:S01]  /*10610*/  FFMA.FTZ R47, R48, R49, -R47 ;  /* 0x00000031302f7223 */ /* 0x000fe2000001082f */
[----:B------:R-:W-:Y:S01]  /*10620*/  LOP3.LUT R4, R0, 0xffff0000, RZ, 0xc0, !PT ;  /* 0xffff000000047812 */ /* 0x000fe200078ec0ff */
[----:B------:R-:W-:Y:S01]  /*10630*/  FFMA.FTZ R48, R48, R51, R45 ;  /* 0x0000003330307223 */ /* 0x000fe2000001002d */
[----:B------:R-:W-:Y:S01]  /*10640*/  LOP3.LUT R6, R13, 0xffff0000, RZ, 0xc0, !PT ;  /* 0xffff00000d067812 */ /* 0x000fe200078ec0ff */
[----:B------:R-:W-:Y:S01]  /*10650*/  FMUL.FTZ R46, R9, R8 ;  /* 0x00000008092e7220 */ /* 0x000fe20000410000 */
[----:B------:R-:W-:Y:S01]  /*10660*/  LOP3.LUT R7, R7, 0xffff0000, RZ, 0xc0, !PT ;  /* 0xffff000007077812 */ /* 0x000fe200078ec0ff */
        /* <DEDUP_REMOVED lines=17> */
.L_x_3882:
[----:B------:R-:W-:Y:S05]  /*10780*/  BSYNC B1 ;  /* 0x0000000000017941 */ /* 0x000fea0003800000 */
.L_x_3881:
[----:B-123--:R-:W-:-:S05]  /*10790*/  VIADD R4, R203, 0x40 ;  /* 0x00000040cb047836 */ /* 0x00efca0000000000 */
[----:B------:R-:W-:-:S13]  /*107a0*/  ISETP.GE.AND P0, PT, R4, R44, PT ;  /* 0x0000002c0400720c */ /* 0x000fda0003f06270 */
[----:B------:R-:W-:Y:S05]  /*107b0*/  @P0 BRA `(.L_x_3865) ;  /* 0x0000001000980947 */ /* 0x000fea0003800000 */
[----:B------:R-:W1:Y:S01]  /*107c0*/  LDC R43, c[0x0][0x3f4] ;  /* 0x0000fd00ff2b7b82 */ /* 0x000e620000000800 */
[----:B------:R-:W-:Y:S01]  /*107d0*/  BSSY B1, `(.L_x_3887) ;  /* 0x0000062000017945 */ /* 0x000fe20003800000 */
[----:B------:R-:W-:Y:S02]  /*107e0*/  SHF.R.U32.HI R60, RZ, 0x3, R205 ;  /* 0x00000003ff3c7819 */ /* 0x000fe400000116cd */
[-C--:B-1----:R-:W-:Y:S02]  /*107f0*/  ISETP.GE.AND P0, PT, R16, R43.reuse, PT ;  /* 0x0000002b1000720c */ /* 0x082fe40003f06270 */
[-C--:B------:R-:W-:Y:S02]  /*10800*/  ISETP.GE.AND P1, PT, R194, R43.reuse, PT ;  /* 0x0000002bc200720c */ /* 0x080fe40003f26270 */
[----:B------:R-:W-:-:S09]  /*10810*/  ISETP.GE.AND P2, PT, R193, R43, PT ;  /* 0x0000002bc100720c */ /* 0x000fd20003f46270 */
[----:B------:R-:W-:Y:S05]  /*10820*/  @P0 BRA `(.L_x_3888) ;  /* 0x0000000400700947 */ /* 0x000fea0003800000 */
[----:B------:R-:W-:Y:S01]  /*10830*/  LEA.HI R42, R42, R37, RZ, 0x2 ;  /* 0x000000252a2a7211 */ /* 0x000fe200078f10ff */
[----:B------:R-:W-:Y:S01]  /*10840*/  IMAD.U32 R54, R38, 0x10000, RZ ;  /* 0x0001000026367824 */ /* 0x000fe200078e00ff */
[----:B------:R-:W-:Y:S01]  /*10850*/  LOP3.LUT R8, R205, 0x38, R16, 0xf8, !PT ;  /* 0x00000038cd087812 */ /* 0x000fe200078ef810 */
[----:B------:R-:W-:Y:S01]  /*10860*/  IMAD.U32 R52, R32, 0x10000, RZ ;  /* 0x0001000020347824 */ /* 0x000fe200078e00ff */
[----:B------:R-:W-:Y:S01]  /*10870*/  LOP3.LUT R42, R42, 0xfffffffc, RZ, 0xc0, !PT ;  /* 0xfffffffc2a2a7812 */ /* 0x000fe200078ec0ff */
[----:B------:R-:W-:Y:S01]  /*10880*/  IMAD.U32 R59, R40, 0x10000, RZ ;  /* 0x00010000283b7824 */ /* 0x000fe200078e00ff */
[----:B------:R-:W-:Y:S02]  /*10890*/  LOP3.LUT R8, R219, R8, R60, 0xf6, !PT ;  /* 0x00000008db087212 */ /* 0x000fe400078ef63c */
[----:B------:R-:W-:Y:S01]  /*108a0*/  LOP3.LUT R56, R38, 0xffff0000, RZ, 0xc0, !PT ;  /* 0xffff000026387812 */ /* 0x000fe200078ec0ff */
[----:B------:R-:W-:Y:S01]  /*108b0*/  IMAD.IADD R4, R37, 0x1, -R42 ;  /* 0x0000000125047824 */ /* 0x000fe200078e0a2a */
[----:B------:R-:W-:Y:S01]  /*108c0*/  LOP3.LUT R32, R32, 0xffff0000, RZ, 0xc0, !PT ;  /* 0xffff000020207812 */ /* 0x000fe200078ec0ff */
[----:B------:R-:W-:-:S02]  /*108d0*/  IMAD R58, R8, 0x2, R229 ;  /* 0x00000002083a7824 */ /* 0x000fc400078e02e5 */
[----:B------:R-:W-:Y:S01]  /*108e0*/  IMAD.U32 R38, R33, 0x10000, RZ ;  /* 0x0001000021267824 */ /* 0x000fe200078e00ff */
[----:B------:R-:W-:Y:S02]  /*108f0*/  LEA.HI R4, R43, R4, RZ, 0x1d ;  /* 0x000000042b047211 */ /* 0x000fe400078fe8ff */
[----:B------:R-:W-:Y:S02]  /*10900*/  LOP3.LUT R33, R33, 0xffff0000, RZ, 0xc0, !PT ;  /* 0xffff000021217812 */ /* 0x000fe400078ec0ff */
[----:B0-----:R-:W-:Y:S01]  /*10910*/  SHF.R.S32.HI R5, RZ, 0x1f, R4 ;  /* 0x0000001fff057819 */ /* 0x001fe20000011404 */
[----:B------:R-:W-:-:S03]  /*10920*/  IMAD.SHL.U32 R6, R4, 0x8, RZ ;  /* 0x0000000804067824 */ /* 0x000fc600078e00ff */
[----:B------:R-:W-:Y:S02]  /*10930*/  LEA.HI R5, R5, R4, RZ, 0x3 ;  /* 0x0000000405057211 */ /* 0x000fe400078f18ff */
[----:B------:R-:W-:-:S03]  /*10940*/  LOP3.LUT R4, R205, 0x38, R6, 0xf8, !PT ;  /* 0x00000038cd047812 */ /* 0x000fc600078ef806 */
[----:B------:R-:W-:Y:S01]  /*10950*/  IMAD.SHL.U32 R5, R5, 0x400, RZ ;  /* 0x0000040005057824 */ /* 0x000fe200078e00ff */
[----:B------:R-:W-:-:S04]  /*10960*/  LOP3.LUT R4, R4, R60, RZ, 0x3c, !PT ;  /* 0x0000003c04047212 */ /* 0x000fc800078e3cff */
[----:B------:R-:W-:-:S04]  /*10970*/  LOP3.LUT R5, R5, 0x7fffe000, RZ, 0xc0, !PT ;  /* 0x7fffe00005057812 */ /* 0x000fc800078ec0ff */
[----:B------:R-:W-:Y:S02]  /*10980*/  IADD3 R9, R4, R5, R219 ;  /* 0x0000000504097210 */ /* 0x000fe40007ffe0db */
[----:B------:R-:W0:Y:S03]  /*10990*/  LDS.128 R4, [R58] ;  /* 0x000000003a047984 */ /* 0x000e260000000c00 */
[----:B------:R-:W-:-:S05]  /*109a0*/  IMAD R37, R9, 0x2, R18 ;  /* 0x0000000209257824 */ /* 0x000fca00078e0212 */
[----:B------:R-:W1:Y:S01]  /*109b0*/  LDS.128 R8, [R37+0x12400] ;  /* 0x0124000025087984 */ /* 0x000e620000000c00 */
[C---:B0-----:R-:W-:Y:S01]  /*109c0*/  IMAD.U32 R42, R4.reuse, 0x10000, RZ ;  /* 0x00010000042a7824 */ /* 0x041fe200078e00ff */
[----:B------:R-:W-:Y:S01]  /*109d0*/  LOP3.LUT R4, R4, 0xffff0000, RZ, 0xc0, !PT ;  /* 0xffff000004047812 */ /* 0x000fe200078ec0ff */
[----:B------:R-:W-:Y:S01]  /*109e0*/  IMAD.U32 R44, R5, 0x10000, RZ ;  /* 0x00010000052c7824 */ /* 0x000fe200078e00ff */
[----:B------:R-:W-:Y:S01]  /*109f0*/  SHF.L.U32 R46, R7, 0x10, RZ ;  /* 0x00000010072e7819 */ /* 0x000fe200000006ff */
[C---:B------:R-:W-:Y:S01]  /*10a00*/  IMAD.U32 R45, R6.reuse, 0x10000, RZ ;  /* 0x00010000062d7824 */ /* 0x040fe200078e00ff */
[----:B------:R-:W-:Y:S02]  /*10a10*/  LOP3.LUT R6, R6, 0xffff0000, RZ, 0xc0, !PT ;  /* 0xffff000006067812 */ /* 0x000fe400078ec0ff */
[----:B------:R-:W-:Y:S01]  /*10a20*/  LOP3.LUT R5, R5, 0xffff0000, RZ, 0xc0, !PT ;  /* 0xffff000005057812 */ /* 0x000fe200078ec0ff */
[C---:B-1----:R-:W-:Y:S01]  /*10a30*/  IMAD.U32 R47, R8.reuse, 0x10000, RZ ;  /* 0x00010000082f7824 */ /* 0x042fe200078e00ff */
[----:B------:R-:W-:Y:S01]  /*10a40*/  LOP3.LUT R8, R8, 0xffff0000, RZ, 0xc0, !PT ;  /* 0xffff000008087812 */ /* 0x000fe200078ec0ff */
[C---:B------:R-:W-:Y:S01]  /*10a50*/  IMAD.U32 R48, R9.reuse, 0x10000, RZ ;  /* 0x0001000009307824 */ /* 0x040fe200078e00ff */
[----:B------:R-:W-:Y:S01]  /*10a60*/  LOP3.LUT R9, R9, 0xffff0000, RZ, 0xc0, !PT ;  /* 0xffff000009097812 */ /* 0x000fe200078ec0ff */
[-C--:B------:R-:W-:Y:S01]  /*10a70*/  FMUL.FTZ R51, R54, R47.reuse ;  /* 0x0000002f36337220 */ /* 0x080fe20000410000 */
[----:B------:R-:W-:Y:S01]  /*10a80*/  FMUL.FTZ R47, R52, R47 ;  /* 0x0000002f342f7220 */ /* 0x000fe20000410000 */
[-C--:B------:R-:W-:Y:S01]  /*10a90*/  FMUL.FTZ R53, R56, R8.reuse ;  /* 0x0000000838357220 */ /* 0x080fe20000410000 */
[----:B------:R-:W-:Y:S01]  /*10aa0*/  FMUL.FTZ R55, R32, R8 ;  /* 0x0000000820377220 */ /* 0x000fe20000410000 */
[----:B------:R-:W-:Y:S01]  /*10ab0*/  FFMA.FTZ R51, R52, R42, -R51 ;  /* 0x0000002a34337223 */ /* 0x000fe20000010833 */
[----:B------:R-:W-:-:S02]  /*10ac0*/  IMAD.U32 R52, R39, 0x10000, RZ ;  /* 0x0001000027347824 */ /* 0x000fc400078e00ff */
[-C--:B------:R-:W-:Y:S01]  /*10ad0*/  FFMA.FTZ R8, R32, R4.reuse, -R53 ;  /* 0x0000000420087223 */ /* 0x080fe20000010835 */
[----:B------:R-:W-:Y:S02]  /*10ae0*/  IMAD.U32 R49, R10, 0x10000, RZ ;  /* 0x000100000a317824 */ /* 0x000fe400078e00ff */
[----:B------:R-:W-:Y:S01]  /*10af0*/  FFMA.FTZ R32, R56, R4, R55 ;  /* 0x0000000438207223 */ /* 0x000fe20000010037 */
[-C--:B------:R-:W-:Y:S01]  /*10b00*/  FMUL.FTZ R53, R52, R48.reuse ;  /* 0x0000003034357220 */ /* 0x080fe20000410000 */
[----:B------:R-:W-:Y:S01]  /*10b10*/  FMUL.FTZ R57, R38, R48 ;  /* 0x0000003026397220 */ /* 0x000fe20000410000 */
[----:B------:R-:W-:Y:S02]  /*10b20*/  IMAD.U32 R55, R34, 0x10000, RZ ;  /* 0x0001000022377824 */ /* 0x000fe400078e00ff */
[----:B------:R-:W-:Y:S01]  /*10b30*/  FFMA.FTZ R47, R54, R42, R47 ;  /* 0x0000002a362f7223 */ /* 0x000fe2000001002f */
[-C--:B------:R-:W-:Y:S01]  /*10b40*/  FFMA.FTZ R53, R38, R44.reuse, -R53 ;  /* 0x0000002c26357223 */ /* 0x080fe20000010835 */
[-C--:B------:R-:W-:Y:S01]  /*10b50*/  FMUL.FTZ R4, R59, R49.reuse ;  /* 0x000000313b047220 */ /* 0x080fe20000410000 */
[----:B------:R-:W-:Y:S01]  /*10b60*/  LOP3.LUT R10, R10, 0xffff0000, RZ, 0xc0, !PT ;  /* 0xffff00000a0a7812 */ /* 0x000fe200078ec0ff */
[----:B------:R-:W-:Y:S01]  /*10b70*/  FFMA.FTZ R57, R52, R44, R57 ;  /* 0x0000002c34397223 */ /* 0x000fe20000010039 */
[----:B------:R-:W-:Y:S01]  /*10b80*/  LOP3.LUT R38, R34, 0xffff0000, RZ, 0xc0, !PT ;  /* 0xffff000022267812 */ /* 0x000fe200078ec0ff */
[----:B------:R-:W-:Y:S01]  /*10b90*/  FMUL.FTZ R34, R55, R49 ;  /* 0x0000003137227220 */ /* 0x000fe20000410000 */
[----:B------:R-:W-:Y:S01]  /*10ba0*/  LOP3.LUT R42, R40, 0xffff0000, RZ, 0xc0, !PT ;  /* 0xffff0000282a7812 */ /* 0x000fe200078ec0ff */
[----:B------:R-:W-:-:S02]  /*10bb0*/  IMAD.U32 R50, R11, 0x10000, RZ ;  /* 0x000100000b327824 */ /* 0x000fc400078e00ff */
[-C--:B------:R-:W-:Y:S01]  /*10bc0*/  FFMA.FTZ R40, R55, R45.reuse, -R4 ;  /* 0x0000002d37287223 */ /* 0x080fe20000010804 */
[----:B------:R-:W-:Y:S02]  /*10bd0*/  IMAD.U32 R44, R41, 0x10000, RZ ;  /* 0x00010000292c7824 */ /* 0x000fe400078e00ff */
[-C--:B------:R-:W-:Y:S01]  /*10be0*/  FMUL.FTZ R55, R38, R10.reuse ;  /* 0x0000000a26377220 */ /* 0x080fe20000410000 */
[----:B------:R-:W-:Y:S02]  /*10bf0*/  IMAD.U32 R4, R35, 0x10000, RZ ;  /* 0x0001000023047824 */ /* 0x000fe400078e00ff */
[----:B------:R-:W-:Y:S01]  /*10c00*/  FMUL.FTZ R49, R42, R10 ;  /* 0x0000000a2a317220 */ /* 0x000fe20000410000 */
[----:B------:R-:W-:Y:S01]  /*10c10*/  FFMA.FTZ R10, R59, R45, R34 ;  /* 0x0000002d3b0a7223 */ /* 0x000fe20000010022 */
[----:B------:R-:W-:Y:S01]  /*10c20*/  LOP3.LUT R11, R11, 0xffff0000, RZ, 0xc0, !PT ;  /* 0xffff00000b0b7812 */ /* 0x000fe200078ec0ff */
[-C--:B------:R-:W-:Y:S01]  /*10c30*/  FMUL.FTZ R45, R44, R50.reuse ;  /* 0x000000322c2d7220 */ /* 0x080fe20000410000 */
[----:B------:R-:W-:Y:S01]  /*10c40*/  LOP3.LUT R39, R39, 0xffff0000, RZ, 0xc0, !PT ;  /* 0xffff000027277812 */ /* 0x000fe200078ec0ff */
[----:B------:R-:W-:Y:S01]  /*10c50*/  FMUL.FTZ R59, R4, R50 ;  /* 0x00000032043b7220 */ /* 0x000fe20000410000 */
[----:B------:R-:W-:Y:S01]  /*10c60*/  LOP3.LUT R41, R41, 0xffff0000, RZ, 0xc0, !PT ;  /* 0xffff000029297812 */ /* 0x000fe200078ec0ff */
[----:B------:R-:W-:Y:S01]  /*10c70*/  FFMA.FTZ R55, R42, R6, R55 ;  /* 0x000000062a377223 */ /* 0x000fe20000010037 */
[----:B------:R-:W-:Y:S01]  /*10c80*/  LOP3.LUT R35, R35, 0xffff0000, RZ, 0xc0, !PT ;  /* 0xffff000023237812 */ /* 0x000fe200078ec0ff */
[----:B------:R-:W-:Y:S01]  /*10c90*/  FFMA.FTZ R45, R4, R46, -R45 ;  /* 0x0000002e042d7223 */ /* 0x000fe2000001082d */
[----:B------:R-:W-:Y:S01]  /*10ca0*/  LOP3.LUT R7, R7, 0xffff0000, RZ, 0xc0, !PT ;  /* 0xffff000007077812 */ /* 0x000fe200078ec0ff */
[----:B------:R-:W-:Y:S01]  /*10cb0*/  FFMA.FTZ R49, R38, R6, -R49 ;  /* 0x0000000626317223 */ /* 0x000fe20000010831 */
        /* <DEDUP_REMOVED lines=19> */
.L_x_3888:
[----:B------:R-:W-:Y:S05]  /*10df0*/  BSYNC B1 ;  /* 0x0000000000017941 */ /* 0x000fea0003800000 */
.L_x_3887:
[----:B------:R-:W-:Y:S04]  /*10e00*/  BSSY B1, `(.L_x_3889) ;  /* 0x0000061000017945 */ /* 0x000fe80003800000 */
[----:B------:R-:W-:Y:S05]  /*10e10*/  @P1 BRA `(.L_x_3890) ;  /* 0x00000004007c1947 */ /* 0x000fea0003800000 */
[----:B01----:R-:W-:Y:S01]  /*10e20*/  SHF.R.S32.HI R5, RZ, 0x1f, R194 ;  /* 0x0000001fff057819 */ /* 0x003fe200000114c2 */
[----:B------:R-:W-:Y:S01]  /*10e30*/  IMAD.U32 R47, R28, 0x10000, RZ ;  /* 0x000100001c2f7824 */ /* 0x000fe200078e00ff */
[----:B------:R-:W-:Y:S01]  /*10e40*/  LEA.HI R4, R43, R198, RZ, 0x1d ;  /* 0x000000c62b047211 */ /* 0x000fe200078fe8ff */
[----:B------:R-:W-:Y:S01]  /*10e50*/  IMAD.U32 R45, R24, 0x10000, RZ ;  /* 0x00010000182d7824 */ /* 0x000fe200078e00ff */
[CC--:B------:R-:W-:Y:S01]  /*10e60*/  LEA.HI R7, R5.reuse, R194.reuse, RZ, 0x6 ;  /* 0x000000c205077211 */ /* 0x0c0fe200078f30ff */
[----:B------:R-:W-:Y:S01]  /*10e70*/  IMAD.U32 R55, R30, 0x10000, RZ ;  /* 0x000100001e377824 */ /* 0x000fe200078e00ff */
[----:B------:R-:W-:Y:S01]  /*10e80*/  LEA.HI R6, R5, R194, RZ, 0x3 ;  /* 0x000000c205067211 */ /* 0x000fe200078f18ff */
[----:B------:R-:W-:Y:S01]  /*10e90*/  IMAD.U32 R49, R26, 0x10000, RZ ;  /* 0x000100001a317824 */ /* 0x000fe200078e00ff */
[----:B------:R-:W-:Y:S01]  /*10ea0*/  SHF.R.S32.HI R5, RZ, 0x1f, R4 ;  /* 0x0000001fff057819 */ /* 0x000fe20000011404 */
[----:B------:R-:W-:Y:S01]  /*10eb0*/  IMAD.SHL.U32 R7, R7, 0x80, RZ ;  /* 0x0000008007077824 */ /* 0x000fe200078e00ff */
[----:B------:R-:W-:Y:S01]  /*10ec0*/  LOP3.LUT R8, R205, 0x38, R6, 0xf8, !PT ;  /* 0x00000038cd087812 */ /* 0x000fe200078ef806 */
[----:B------:R-:W-:Y:S01]  /*10ed0*/  IMAD.U32 R46, R29, 0x10000, RZ ;  /* 0x000100001d2e7824 */ /* 0x000fe200078e00ff */
[----:B------:R-:W-:Y:S01]  /*10ee0*/  LEA.HI R5, R5, R4, RZ, 0x3 ;  /* 0x0000000405057211 */ /* 0x000fe200078f18ff */
[----:B------:R-:W-:Y:S01]  /*10ef0*/  IMAD.SHL.U32 R4, R4, 0x8, RZ ;  /* 0x0000000804047824 */ /* 0x000fe200078e00ff */
[----:B------:R-:W-:Y:S01]  /*10f00*/  LOP3.LUT R6, R7, 0xffffe000, RZ, 0xc0, !PT ;  /* 0xffffe00007067812 */ /* 0x000fe200078ec0ff */
[----:B------:R-:W-:Y:S01]  /*10f10*/  IMAD.U32 R57, R31, 0x10000, RZ ;  /* 0x000100001f397824 */ /* 0x000fe200078e00ff */
[----:B------:R-:W-:Y:S01]  /*10f20*/  LOP3.LUT R8, R8, R60, RZ, 0x3c, !PT ;  /* 0x0000003c08087212 */ /* 0x000fe200078e3cff */
[----:B------:R-:W-:Y:S01]  /*10f30*/  IMAD.SHL.U32 R5, R5, 0x400, RZ ;  /* 0x0000040005057824 */ /* 0x000fe200078e00ff */
[----:B------:R-:W-:Y:S01]  /*10f40*/  LOP3.LUT R4, R205, 0x38, R4, 0xf8, !PT ;  /* 0x00000038cd047812 */ /* 0x000fe200078ef804 */
[----:B------:R-:W-:Y:S01]  /*10f50*/  IMAD.U32 R53, R27, 0x10000, RZ ;  /* 0x000100001b357824 */ /* 0x000fe200078e00ff */
[----:B------:R-:W-:-:S02]  /*10f60*/  IADD3 R6, R8, R6, R219 ;  /* 0x0000000608067210 */ /* 0x000fc40007ffe0db */
[----:B------:R-:W-:Y:S02]  /*10f70*/  LOP3.LUT R4, R4, R60, RZ, 0x3c, !PT ;  /* 0x0000003c04047212 */ /* 0x000fe400078e3cff */
[----:B------:R-:W-:Y:S01]  /*10f80*/  LOP3.LUT R5, R5, 0x7fffe000, RZ, 0xc0, !PT ;  /* 0x7fffe00005057812 */ /* 0x000fe200078ec0ff */
[----:B------:R-:W-:Y:S01]  /*10f90*/  IMAD R48, R6, 0x2, R229 ;  /* 0x0000000206307824 */ /* 0x000fe200078e02e5 */
        /* <DEDUP_REMOVED lines=8> */
[----:B------:R-:W-:Y:S02]  /*11020*/  SHF.L.U32 R28, R25, 0x10, RZ ;  /* 0x00000010191c7819 */ /* 0x000fe400000006ff */
[----:B------:R-:W-:Y:S02]  /*11030*/  LOP3.LUT R29, R29, 0xffff0000, RZ, 0xc0, !PT ;  /* 0xffff00001d1d7812 */ /* 0x000fe400078ec0ff */
        /* <DEDUP_REMOVED lines=17> */
[C---:B------:R-:W-:Y:S01]  /*11150*/  IMAD.U32 R39, R9.reuse, 0x10000, RZ ;  /* 0x0001000009277824 */ /* 0x040fe200078e00ff */
[----:B------:R-:W-:Y:S01]  /*11160*/  LOP3.LUT R9, R9, 0xffff0000, RZ, 0xc0, !PT ;  /* 0xffff000009097812 */ /* 0x000fe200078ec0ff */
[-C--:B------:R-:W-:Y:S01]  /*11170*/  FFMA.FTZ R42, R45, R33.reuse, -R42 ;  /* 0x000000212d2a7223 */ /* 0x080fe2000001082a */
[----:B------:R-:W-:Y:S01]  /*11180*/  FFMA.FTZ R38, R47, R33, R38 ;  /* 0x000000212f267223 */ /* 0x000fe20000010026 */
[-C--:B------:R-:W-:Y:S01]  /*11190*/  FMUL.FTZ R45, R44, R8.reuse ;  /* 0x000000082c2d7220 */ /* 0x080fe20000410000 */
[----:B------:R-:W-:Y:S01]  /*111a0*/  FMUL.FTZ R33, R24, R8 ;  /* 0x0000000818217220 */ /* 0x000fe20000410000 */
[----:B------:R-:W-:-:S02]  /*111b0*/  IMAD.U32 R41, R11, 0x10000, RZ ;  /* 0x000100000b297824 */ /* 0x000fc400078e00ff */
[----:B------:R-:W-:Y:S01]  /*111c0*/  FMUL.FTZ R51, R26, R10 ;  /* 0x0000000a1a337220 */ /* 0x000fe20000410000 */
[-C--:B------:R-:W-:Y:S01]  /*111d0*/  FFMA.FTZ R45, R24, R4.reuse, -R45 ;  /* 0x00000004182d7223 */ /* 0x080fe2000001082d */
[----:B------:R-:W-:Y:S01]  /*111e0*/  FFMA.FTZ R33, R44, R4, R33 ;  /* 0x000000042c217223 */ /* 0x000fe20000010021 */
[-C--:B------:R-:W-:Y:S01]  /*111f0*/  FMUL.FTZ R4, R55, R40.reuse ;  /* 0x0000002837047220 */ /* 0x080fe20000410000 */
[----:B------:R-:W-:Y:S01]  /*11200*/  FMUL.FTZ R40, R49, R40 ;  /* 0x0000002831287220 */ /* 0x000fe20000410000 */
[----:B------:R-:W-:Y:S01]  /*11210*/  FMUL.FTZ R47, R46, R39 ;  /* 0x000000272e2f7220 */ /* 0x000fe20000410000 */
[----:B------:R-:W-:Y:S01]  /*11220*/  LOP3.LUT R11, R11, 0xffff0000, RZ, 0xc0, !PT ;  /* 0xffff00000b0b7812 */ /* 0x000fe200078ec0ff */
[----:B------:R-:W-:Y:S01]  /*11230*/  FFMA.FTZ R8, R49, R35, -R4 ;  /* 0x0000002331087223 */ /* 0x000fe20000010804 */
[C---:B------:R-:W-:Y:S01]  /*11240*/  FMUL.FTZ R49, R30.reuse, R10 ;  /* 0x0000000a1e317220 */ /* 0x040fe20000410000 */
[----:B------:R-:W-:Y:S01]  /*11250*/  FMUL.FTZ R4, R57, R41 ;  /* 0x0000002939047220 */ /* 0x000fe20000410000 */
[-C--:B------:R-:W-:Y:S01]  /*11260*/  FFMA.FTZ R51, R30, R6.reuse, R51 ;  /* 0x000000061e337223 */ /* 0x080fe20000010033 */
[----:B------:R-:W-:Y:S01]  /*11270*/  FMUL.FTZ R39, R28, R39 ;  /* 0x000000271c277220 */ /* 0x000fe20000410000 */
[----:B------:R-:W-:Y:S01]  /*11280*/  FFMA.FTZ R49, R26, R6, -R49 ;  /* 0x000000061a317223 */ /* 0x000fe20000010831 */
[C---:B------:R-:W-:Y:S01]  /*11290*/  FMUL.FTZ R6, R53.reuse, R41 ;  /* 0x0000002935067220 */ /* 0x040fe20000410000 */
[-C--:B------:R-:W-:Y:S01]  /*112a0*/  FFMA.FTZ R47, R28, R34.reuse, -R47 ;  /* 0x000000221c2f7223 */ /* 0x080fe2000001082f */
[-C--:B------:R-:W-:Y:S01]  /*112b0*/  FFMA.FTZ R28, R53, R37.reuse, -R4 ;  /* 0x00000025351c7223 */ /* 0x080fe20000010804 */
[----:B------:R-:W-:Y:S01]  /*112c0*/  FFMA.FTZ R39, R46, R34, R39 ;  /* 0x000000222e277223 */ /* 0x000fe20000010027 */
        /* <DEDUP_REMOVED lines=20> */
.L_x_3890:
[----:B------:R-:W-:Y:S05]  /*11410*/  BSYNC B1 ;  /* 0x0000000000017941 */ /* 0x000fea0003800000 */
.L_x_3889:
[----:B------:R-:W-:Y:S05]  /*11420*/  @P2 BRA `(.L_x_3865) ;  /* 0x00000004007c2947 */ /* 0x000fea0003800000 */
[----:B-12---:R-:W-:Y:S01]  /*11430*/  SHF.R.S32.HI R4, RZ, 0x1f, R193 ;  /* 0x0000001fff047819 */ /* 0x006fe200000114c1 */
[----:B------:R-:W-:Y:S01]  /*11440*/  IMAD.U32 R35, R14, 0x10000, RZ ;  /* 0x000100000e237824 */ /* 0x000fe200078e00ff */
[----:B------:R-:W-:Y:S01]  /*11450*/  LEA.HI R43, R43, R199, RZ, 0x1d ;  /* 0x000000c72b2b7211 */ /* 0x000fe200078fe8ff */
[----:B------:R-:W-:Y:S01]  /*11460*/  IMAD.U32 R33, R3, 0x10000, RZ ;  /* 0x0001000003217824 */ /* 0x000fe200078e00ff */
[CC--:B0-----:R-:W-:Y:S01]  /*11470*/  LEA.HI R5, R4.reuse, R193.reuse, RZ, 0x6 ;  /* 0x000000c104057211 */ /* 0x0c1fe200078f30ff */
        /* <DEDUP_REMOVED lines=9> */
[----:B------:R-:W-:-:S02]  /*11510*/  LOP3.LUT R6, R7, 0xffffe000, RZ, 0xc0, !PT ;  /* 0xffffe00007067812 */ /* 0x000fc400078ec0ff */
[----:B------:R-:W-:Y:S01]  /*11520*/  LOP3.LUT R8, R8, R60, RZ, 0x3c, !PT ;  /* 0x0000003c08087212 */ /* 0x000fe200078e3cff */
[----:B------:R-:W-:Y:S01]  /*11530*/  IMAD.SHL.U32 R5, R5, 0x400, RZ ;  /* 0x0000040005057824 */ /* 0x000fe200078e00ff */
[----:B------:R-:W-:Y:S02]  /*11540*/  LOP3.LUT R4, R205, 0x38, R4, 0xf8, !PT ;  /* 0x00000038cd047812 */ /* 0x000fe400078ef804 */
[----:B------:R-:W-:Y:S02]  /*11550*/  IADD3 R6, R8, R6, R219 ;  /* 0x0000000608067210 */ /* 0x000fe40007ffe0db */
[----:B------:R-:W-:Y:S02]  /*11560*/  LOP3.LUT R4, R4, R60, RZ, 0x3c, !PT ;  /* 0x0000003c04047212 */ /* 0x000fe400078e3cff */
[----:B------:R-:W-:Y:S01]  /*11570*/  LOP3.LUT R5, R5, 0x7fffe000, RZ, 0xc0, !PT ;  /* 0x7fffe00005057812 */ /* 0x000fe200078ec0ff */
[----:B------:R-:W-:Y:S01]  /*11580*/  IMAD R41, R6, 0x2, R229 ;  /* 0x0000000206297824 */ /* 0x000fe200078e02e5 */
[----:B------:R-:W-:-:S02]  /*11590*/  LOP3.LUT R42, R14, 0xffff0000, RZ, 0xc0, !PT ;  /* 0xffff00000e2a7812 */ /* 0x000fc400078ec0ff */
[----:B------:R-:W-:Y:S02]  /*115a0*/  IADD3 R9, R4, R5, R219 ;  /* 0x0000000504097210 */ /* 0x000fe40007ffe0db */
[----:B------:R-:W0:Y:S01]  /*115b0*/  LDS.128 R4, [R41] ;  /* 0x0000000029047984 */ /* 0x000e220000000c00 */
[----:B------:R-:W-:Y:S02]  /*115c0*/  LOP3.LUT R38, R3, 0xffff0000, RZ, 0xc0, !PT ;  /* 0xffff000003267812 */ /* 0x000fe400078ec0ff */
[----:B------:R-:W-:Y:S01]  /*115d0*/  IMAD R24, R9, 0x2, R18 ;  /* 0x0000000209187824 */ /* 0x000fe200078e0212 */
[----:B------:R-:W-:Y:S02]  /*115e0*/  LOP3.LUT R20, R20, 0xffff0000, RZ, 0xc0, !PT ;  /* 0xffff000014147812 */ /* 0x000fe400078ec0ff */
[----:B------:R-:W-:Y:S02]  /*115f0*/  LOP3.LUT R39, R15, 0xffff0000, RZ, 0xc0, !PT ;  /* 0xffff00000f277812 */ /* 0x000fe400078ec0ff */
[----:B------:R-:W1:Y:S01]  /*11600*/  LDS.128 R8, [R24+0x12400] ;  /* 0x0124000018087984 */ /* 0x000e620000000c00 */
        /* <DEDUP_REMOVED lines=14> */
[C---:B------:R-:W-:Y:S01]  /*116f0*/  FMUL.FTZ R14, R33.reuse, R29 ;  /* 0x0000001d210e7220 */ /* 0x040fe20000410000 */
[----:B------:R-:W-:Y:S01]  /*11700*/  FMUL.FTZ R3, R42, R8 ;  /* 0x000000082a037220 */ /* 0x000fe20000410000 */
[----:B------:R-:W-:Y:S01]  /*11710*/  FMUL.FTZ R29, R44, R30 ;  /* 0x0000001e2c1d7220 */ /* 0x000fe20000410000 */
[-C--:B------:R-:W-:Y:S01]  /*11720*/  FFMA.FTZ R34, R33, R25.reuse, -R34 ;  /* 0x0000001921227223 */ /* 0x080fe20000010822 */
[----:B------:R-:W-:Y:S01]  /*11730*/  FFMA.FTZ R14, R35, R25, R14 ;  /* 0x00000019230e7223 */ /* 0x000fe2000001000e */
[----:B------:R-:W-:Y:S01]  /*11740*/  FMUL.FTZ R25, R38, R8 ;  /* 0x0000000826197220 */ /* 0x000fe20000410000 */
[----:B------:R-:W-:Y:S01]  /*11750*/  FMUL.FTZ R33, R40, R30 ;  /* 0x0000001e28217220 */ /* 0x000fe20000410000 */
[----:B------:R-:W-:-:S02]  /*11760*/  IMAD.U32 R31, R10, 0x10000, RZ ;  /* 0x000100000a1f7824 */ /* 0x000fc400078e00ff */
[-C--:B------:R-:W-:Y:S01]  /*11770*/  FFMA.FTZ R3, R38, R4.reuse, -R3 ;  /* 0x0000000426037223 */ /* 0x080fe20000010803 */
[----:B------:R-:W-:Y:S02]  /*11780*/  IMAD.U32 R35, R12, 0x10000, RZ ;  /* 0x000100000c237824 */ /* 0x000fe400078e00ff */
[----:B------:R-:W-:Y:S01]  /*11790*/  FFMA.FTZ R25, R42, R4, R25 ;  /* 0x000000042a197223 */ /* 0x000fe20000010019 */
[-C--:B------:R-:W-:Y:S01]  /*117a0*/  FFMA.FTZ R29, R40, R26.reuse, -R29 ;  /* 0x0000001a281d7223 */ /* 0x080fe2000001081d */
[----:B------:R-:W-:Y:S01]  /*117b0*/  FFMA.FTZ R33, R44, R26, R33 ;  /* 0x0000001a2c217223 */ /* 0x000fe20000010021 */
[----:B------:R-:W-:Y:S01]  /*117c0*/  LOP3.LUT R10, R10, 0xffff0000, RZ, 0xc0, !PT ;  /* 0xffff00000a0a7812 */ /* 0x000fe200078ec0ff */
[-C--:B------:R-:W-:Y:S01]  /*117d0*/  FMUL.FTZ R4, R37, R31.reuse ;  /* 0x0000001f25047220 */ /* 0x080fe20000410000 */
[----:B------:R-:W-:Y:S01]  /*117e0*/  LOP3.LUT R26, R12, 0xffff0000, RZ, 0xc0, !PT ;  /* 0xffff00000c1a7812 */ /* 0x000fe200078ec0ff */
[----:B------:R-:W-:Y:S01]  /*117f0*/  FMUL.FTZ R12, R35, R31 ;  /* 0x0000001f230c7220 */ /* 0x000fe20000410000 */
[----:B------:R-:W-:-:S02]  /*11800*/  IMAD.U32 R32, R11, 0x10000, RZ ;  /* 0x000100000b207824 */ /* 0x000fc400078e00ff */
[-C--:B------:R-:W-:Y:S01]  /*11810*/  FFMA.FTZ R8, R35, R27.reuse, -R4 ;  /* 0x0000001b23087223 */ /* 0x080fe20000010804 */
[----:B------:R-:W-:Y:S02]  /*11820*/  IMAD.U32 R30, R21, 0x10000, RZ ;  /* 0x00010000151e7824 */ /* 0x000fe400078e00ff */
[-C--:B------:R-:W-:Y:S01]  /*11830*/  FMUL.FTZ R31, R20, R10.reuse ;  /* 0x0000000a141f7220 */ /* 0x080fe20000410000 */
[----:B------:R-:W-:Y:S01]  /*11840*/  FMUL.FTZ R35, R26, R10 ;  /* 0x0000000a1a237220 */ /* 0x000fe20000410000 */
[----:B------:R-:W-:Y:S01]  /*11850*/  LOP3.LUT R11, R11, 0xffff0000, RZ, 0xc0, !PT ;  /* 0xffff00000b0b7812 */ /* 0x000fe200078ec0ff */
[----:B------:R-:W-:Y:S02]  /*11860*/  IMAD.U32 R4, R13, 0x10000, RZ ;  /* 0x000100000d047824 */ /* 0x000fe400078e00ff */
[----:B------:R-:W-:Y:S01]  /*11870*/  FFMA.FTZ R10, R37, R27, R12 ;  /* 0x0000001b250a7223 */ /* 0x000fe2000001000c */
[----:B------:R-:W-:Y:S01]  /*11880*/  LOP3.LUT R21, R21, 0xffff0000, RZ, 0xc0, !PT ;  /* 0xffff000015157812 */ /* 0x000fe200078ec0ff */
[----:B------:R-:W-:Y:S01]  /*11890*/  FMUL.FTZ R27, R30, R32 ;  /* 0x000000201e1b7220 */ /* 0x000fe20000410000 */
[----:B------:R-:W-:Y:S01]  /*118a0*/  LOP3.LUT R13, R13, 0xffff0000, RZ, 0xc0, !PT ;  /* 0xffff00000d0d7812 */ /* 0x000fe200078ec0ff */
[-C--:B------:R-:W-:Y:S01]  /*118b0*/  FFMA.FTZ R31, R26, R6.reuse, -R31 ;  /* 0x000000061a1f7223 */ /* 0x080fe2000001081f */
[----:B------:R-:W-:Y:S01]  /*118c0*/  FFMA.FTZ R35, R20, R6, R35 ;  /* 0x0000000614237223 */ /* 0x000fe20000010023 */
[C---:B------:R-:W-:Y:S01]  /*118d0*/  FMUL.FTZ R37, R4.reuse, R32 ;  /* 0x0000002004257220 */ /* 0x040fe20000410000 */
[-C--:B------:R-:W-:Y:S01]  /*118e0*/  FFMA.FTZ R27, R4, R28.reuse, -R27 ;  /* 0x0000001c041b7223 */ /* 0x080fe2000001081b */
        /* <DEDUP_REMOVED lines=19> */
.L_x_3865:
[----:B------:R-:W-:Y:S05]  /*11a20*/  BSYNC B0 ;  /* 0x0000000000007941 */ /* 0x000fea0003800000 */
.L_x_3846:
[----:B------:R-:W-:Y:S01]  /*11a30*/  @!PT LDS RZ, [RZ] ;  /* 0x00000000fffff984 */ /* 0x000fe20000000800 */
[----:B------:R-:W-:Y:S01]  /*11a40*/  @!PT LDS RZ, [RZ] ;  /* 0x00000000fffff984 */ /* 0x000fe20000000800 */
[----:B------:R-:W-:Y:S01]  /*11a50*/  @!PT LDS RZ, [RZ] ;  /* 0x00000000fffff984 */ /* 0x000fe20000000800 */
[----:B------:R-:W-:Y:S01]  /*11a60*/  @!PT LDS RZ, [RZ] ;  /* 0x00000000fffff984 */ /* 0x000fe20000000800 */
[----:B------:R5:W-:Y:S06]  /*11a70*/  MEMBAR.ALL.CTA ;  /* 0x0000000000007992 */ /* 0x000bec0000008000 */
[----:B-----5:R-:W5:Y:S01]  /*11a80*/  FENCE.VIEW.ASYNC.S ;  /* 0x00000000000073c6 */ /* 0x020f620000000000 */
[----:B------:R-:W-:Y:S05]  /*11a90*/  WARPSYNC.ALL ;  /* 0x0000000000007948 */ /* 0x000fea0003800000 */
[----:B-----5:R-:W-:Y:S06]  /*11aa0*/  BAR.SYNC.DEFER_BLOCKING 0xd, 0x100 ;  /* 0x0344000000007b1d */ /* 0x020fec0000010000 */
.L_x_3844:
[----:B------:R-:W-:-:S13]  /*11ab0*/  ISETP.NE.AND P0, PT, R214, 0x3, PT ;  /* 0x00000003d600780c */ /* 0x000fda0003f05270 */
[----:B------:R-:W-:Y:S05]  /*11ac0*/  @!P0 BRA `(.L_x_3891) ;  /* 0x0000000000048947 */ /* 0x000fea0003800000 */
[----:B------:R-:W-:Y:S01]  /*11ad0*/  BPT.TRAP 0x1 ;  /* 0x000000040000795c */ /* 0x000fe20000300000 */
.L_x_3891:
[----:B012-4-:R-:W-:Y:S01]  /*11ae0*/  IMAD R3, R211, 0x8, R18 ;  /* 0x00000008d3037824 */ /* 0x017fe200078e0212 */
[----:B---3--:R-:W-:-:S04]  /*11af0*/  SHF.L.U32 R0, R220, 0x1f, RZ ;  /* 0x0000001fdc007819 */ /* 0x008fc800000006ff */
[----:B------:R0:W1:Y:S01]  /*11b00*/  SYNCS.PHASECHK.TRANS64.TRYWAIT P1, [R3+URZ+0x30830], R0 ;  /* 0x03083000030075a7 */ /* 0x000062000802017f */
[----:B------:R-:W-:Y:S05]  /*11b10*/  @!P0 BRA `(.L_x_3892) ;  /* 0x0000000000048947 */ /* 0x000fea0003800000 */
[----:B------:R-:W-:Y:S01]  /*11b20*/  BPT.TRAP 0x1 ;  /* 0x000000040000795c */ /* 0x000fe20000300000 */
.L_x_3892:
[----:B------:R-:W-:Y:S01]  /*11b30*/  IMAD.MOV.U32 R119, RZ, RZ, RZ ;  /* 0x000000ffff777224 */ /* 0x000fe200078e00ff */
[----:B-1----:R-:W-:Y:S06]  /*11b40*/  @P1 BRA `(.L_x_3893) ;  /* 0x0000000000081947 */ /* 0x002fec0003800000 */
[----:B------:R-:W1:Y:S02]  /*11b50*/  SYNCS.PHASECHK.TRANS64.TRYWAIT P1, [R3+URZ+0x30830], R0 ;  /* 0x03083000030075a7 */ /* 0x000e64000802017f */
[----:B-1----:R-:W-:Y:S05]  /*11b60*/  @!P1 BRA `(.L_x_3894) ;  /* 0x0000011400d49947 */ /* 0x002fea0003800000 */
.L_x_3893:
[----:B------:R-:W-:Y:S05]  /*11b70*/  WARPSYNC.ALL ;  /* 0x0000000000007948 */ /* 0x000fea0003800000 */
[----:B01----:R-:W-:Y:S01]  /*11b80*/  VIADD R0, R18, 0x1e400 ;  /* 0x0001e40012007836 */ /* 0x003fe20000000000 */
[----:B------:R-:W-:Y:S01]  /*11b90*/  R2UR UR4, R36 ;  /* 0x00000000240472ca */ /* 0x000fe200000e0000 */
[----:B------:R-:W-:Y:S01]  /*11ba0*/  UMOV UR9, 0x40000040 ;  /* 0x4000004000097882 */ /* 0x000fe20000000000 */
[----:B------:R-:W-:Y:S01]  /*11bb0*/  MOV R5, 0x40000040 ;  /* 0x4000004000057802 */ /* 0x000fe20000000f00 */
[----:B------:R-:W-:Y:S01]  /*11bc0*/  WARPGROUP.ARRIVE ;  /* 0x00000000000079c5 */ /* 0x000fe20000000000 */
[----:B------:R-:W-:Y:S01]  /*11bd0*/  SHF.R.U32.HI R0, RZ, 0x4, R0 ;  /* 0x00000004ff007819 */ /* 0x000fe20000011600 */
[----:B------:R-:W-:Y:S01]  /*11be0*/  IMAD.MOV.U32 R7, RZ, RZ, 0x40000040 ;  /* 0x40000040ff077424 */ /* 0x000fe200078e00ff */
[----:B------:R-:W-:Y:S01]  /*11bf0*/  R2UR UR11, R5 ;  /* 0x00000000050b72ca */ /* 0x000fe200000e0000 */
[----:B------:R-:W-:Y:S01]  /*11c00*/  IMAD.U32 R9, RZ, RZ, UR9 ;  /* 0x00000009ff097e24 */ /* 0x000fe2000f8e00ff */
[----:B------:R-:W-:Y:S01]  /*11c10*/  LOP3.LUT R0, R0, 0x3fff, RZ, 0xc0, !PT ;  /* 0x00003fff00007812 */ /* 0x000fe200078ec0ff */
[----:B------:R-:W-:Y:S01]  /*11c20*/  UMOV UR57, 0x40000040 ;  /* 0x4000004000397882 */ /* 0x000fe20000000000 */
[----:B------:R-:W-:Y:S01]  /*11c30*/  UMOV UR53, 0x40000040 ;  /* 0x4000004000357882 */ /* 0x000fe20000000000 */
[----:B------:R-:W-:Y:S01]  /*11c40*/  UMOV UR45, 0x40000040 ;  /* 0x40000040002d7882 */ /* 0x000fe20000000000 */
[----:B------:R-:W-:Y:S01]  /*11c50*/  LOP3.LUT R222, R0, 0x10000, RZ, 0xfc, !PT ;  /* 0x0001000000de7812 */ /* 0x000fe200078efcff */
[----:B------:R-:W-:Y:S01]  /*11c60*/  ULOP3.LUT UR4, UR4, 0x10000, URZ, 0xfc, !UPT ;  /* 0x0001000004047892 */ /* 0x000fe2000f8efc3f */
[----:B------:R-:W-:Y:S01]  /*11c70*/  IMAD.MOV.U32 R5, RZ, RZ, 0x40000040 ;  /* 0x40000040ff057424 */ /* 0x000fe200078e00ff */
[----:B------:R-:W-:Y:S01]  /*11c80*/  UMOV UR41, 0x40000040 ;  /* 0x4000004000297882 */ /* 0x000fe20000000000 */
[----:B------:R-:W-:Y:S01]  /*11c90*/  UMOV UR37, 0x40000040 ;  /* 0x4000004000257882 */ /* 0x000fe20000000000 */
[----:B------:R-:W-:Y:S01]  /*11ca0*/  IMAD R4, R211, 0x900, R222 ;  /* 0x00000900d3047824 */ /* 0x000fe200078e02de */
[----:B------:R-:W-:Y:S01]  /*11cb0*/  UIADD3 UR5, UR4, 0x2, URZ ;  /* 0x0000000204057890 */ /* 0x000fe2000fffe03f */
[----:B------:R-:W-:Y:S01]  /*11cc0*/  R2UR UR39, R5 ;  /* 0x00000000052772ca */ /* 0x000fe200000e0000 */
[----:B------:R-:W-:Y:S01]  /*11cd0*/  UMOV UR8, UR4 ;  /* 0x0000000400087c82 */ /* 0x000fe20008000000 */
[C---:B------:R-:W-:Y:S01]  /*11ce0*/  VIADD R6, R4.reuse, 0x2 ;  /* 0x0000000204067836 */ /* 0x040fe20000000000 */
[----:B------:R-:W-:Y:S01]  /*11cf0*/  R2UR UR10, R4 ;  /* 0x00000000040a72ca */ /* 0x000fe200000e0000 */
[----:B------:R-:W-:Y:S01]  /*11d00*/  IMAD.U32 R8, RZ, RZ, UR8 ;  /* 0x00000008ff087e24 */ /* 0x000fe2000f8e00ff */
[----:B------:R-:W-:-:S02]  /*11d10*/  UIADD3 UR56, UR4, 0x406, URZ ;  /* 0x0000040604387890 */ /* 0x000fc4000fffe03f */
[----:B------:R-:W-:Y:S02]  /*11d20*/  UIADD3 UR52, UR4, 0x800, URZ ;  /* 0x0000080004347890 */ /* 0x000fe4000fffe03f */
[----:B------:R0:W-:Y:S01]  /*11d30*/  STL.64 [R1+0x38], R8 ;  /* 0x0000380801007387 */ /* 0x0001e20000100a00 */
[----:B------:R-:W-:Y:S02]  /*11d40*/  UIADD3 UR44, UR4, 0x802, URZ ;  /* 0x00000802042c7890 */ /* 0x000fe4000fffe03f */
[----:B------:R-:W-:Y:S02]  /*11d50*/  UIADD3 UR40, UR4, 0x804, URZ ;  /* 0x0000080404287890 */ /* 0x000fe4000fffe03f */
[----:B------:R-:W-:Y:S02]  /*11d60*/  UIADD3 UR36, UR4, 0x806, URZ ;  /* 0x0000080604247890 */ /* 0x000fe4000fffe03f */
[----:B------:R-:W-:Y:S01]  /*11d70*/  HGMMA.64x96x16.F32.BF16 R24, gdesc[UR8], RZ, !UPT, gsb0 ;  /* 0x01600000081879f0 */ /* 0x000fe2000c0018ff */
[----:B------:R-:W-:Y:S01]  /*11d80*/  R2UR UR10, R6 ;  /* 0x00000000060a72ca */ /* 0x000fe200000e0000 */
[----:B------:R-:W-:Y:S01]  /*11d90*/  UMOV UR8, UR5 ;  /* 0x0000000500087c82 */ /* 0x000fe20008000000 */
[----:B------:R-:W-:Y:S01]  /*11da0*/  R2UR UR11, R7 ;  /* 0x00000000070b72ca */ /* 0x000fe200000e0000 */
[----:B------:R-:W-:Y:S01]  /*11db0*/  UMOV UR9, 0x40000040 ;  /* 0x4000004000097882 */ /* 0x000fe20000000000 */
[----:B------:R-:W-:Y:S01]  /*11dc0*/  VIADD R6, R4, 0x4 ;  /* 0x0000000404067836 */ /* 0x000fe20000000000 */
[----:B------:R-:W-:Y:S01]  /*11dd0*/  UIADD3 UR5, UR4, 0x4, URZ ;  /* 0x0000000404057890 */ /* 0x000fe2000fffe03f */
[----:B------:R-:W-:-:S02]  /*11de0*/  IMAD.MOV.U32 R7, RZ, RZ, 0x40000040 ;  /* 0x40000040ff077424 */ /* 0x000fc400078e00ff */
[----:B0-----:R-:W-:Y:S02]  /*11df0*/  IMAD.U32 R8, RZ, RZ, UR8 ;  /* 0x00000008ff087e24 */ /* 0x001fe4000f8e00ff */
[----:B------:R-:W-:-:S05]  /*11e00*/  IMAD.U32 R9, RZ, RZ, UR9 ;  /* 0x00000009ff097e24 */ /* 0x000fca000f8e00ff */
[----:B------:R0:W-:Y:S01]  /*11e10*/  STL.64 [R1+0x30], R8 ;  /* 0x0000300801007387 */ /* 0x0001e20000100a00 */
[----:B------:R-:W-:Y:S02]  /*11e20*/  WARPGROUP.DEPBAR.LE gsb0, 0x0 ;  /* 0x00008000000079c5 */ /* 0x000fe40000010000 */
[----:B------:R-:W-:-:S06]  /*11e30*/  WARPGROUP.ARRIVE ;  /* 0x00000000000079c5 */ /* 0x000fcc0000000000 */
[----:B------:R-:W-:Y:S01]  /*11e40*/  HGMMA.64x96x16.F32.BF16 R24, gdesc[UR8], R24, gsb0 ;  /* 0x01600000081879f0 */ /* 0x000fe20008001818 */
[----:B------:R-:W-:Y:S01]  /*11e50*/  R2UR UR10, R6 ;  /* 0x00000000060a72ca */ /* 0x000fe200000e0000 */
[----:B------:R-:W-:Y:S01]  /*11e60*/  UMOV UR8, UR5 ;  /* 0x0000000500087c82 */ /* 0x000fe20008000000 */
[----:B------:R-:W-:Y:S01]  /*11e70*/  R2UR UR11, R7 ;  /* 0x00000000070b72ca */ /* 0x000fe200000e0000 */
[----:B------:R-:W-:Y:S01]  /*11e80*/  UMOV UR9, 0x40000040 ;  /* 0x4000004000097882 */ /* 0x000fe20000000000 */
[----:B------:R-:W-:Y:S01]  /*11e90*/  VIADD R6, R4, 0x6 ;  /* 0x0000000604067836 */ /* 0x000fe20000000000 */
[----:B------:R-:W-:Y:S01]  /*11ea0*/  UIADD3 UR5, UR4, 0x6, URZ ;  /* 0x0000000604057890 */ /* 0x000fe2000fffe03f */
[----:B------:R-:W-:Y:S02]  /*11eb0*/  IMAD.MOV.U32 R7, RZ, RZ, 0x40000040 ;  /* 0x40000040ff077424 */ /* 0x000fe400078e00ff */
        /* <DEDUP_REMOVED lines=49> */
[----:B------:R-:W-:Y:S02]  /*121d0*/  VIADD R6, R4, 0x306 ;  /* 0x0000030604067836 */ /* 0x000fe40000000000 */
[----:B------:R-:W-:Y:S02]  /*121e0*/  IMAD.MOV.U32 R7, RZ, RZ, 0x40000040 ;  /* 0x40000040ff077424 */ /* 0x000fe400078e00ff */
[----:B0-----:R-:W-:Y:S01]  /*121f0*/  IMAD.U32 R8, RZ, RZ, UR8 ;  /* 0x00000008ff087e24 */ /* 0x001fe2000f8e00ff */
[----:B------:R-:W-:Y:S01]  /*12200*/  R2UR UR58, R6 ;  /* 0x00000000063a72ca */ /* 0x000fe200000e0000 */
[----:B------:R-:W-:Y:S01]  /*12210*/  IMAD.U32 R9, RZ, RZ, UR9 ;  /* 0x00000009ff097e24 */ /* 0x000fe2000f8e00ff */
[----:B------:R-:W-:Y:S01]  /*12220*/  R2UR UR59, R7 ;  /* 0x00000000073b72ca */ /* 0x000fe200000e0000 */
[----:B------:R-:W-:Y:S01]  /*12230*/  IMAD.MOV.U32 R7, RZ, RZ, 0x40000040 ;  /* 0x40000040ff077424 */ /* 0x000fe200078e00ff */
[----:B------:R-:W-:-:S02]  /*12240*/  IADD3 R6, R4, 0x600, RZ ;  /* 0x0000060004067810 */ /* 0x000fc40007ffe0ff */
[----:B------:R0:W-:Y:S02]  /*12250*/  STL.64 [R1+0x8], R8 ;  /* 0x0000080801007387 */ /* 0x0001e40000100a00 */
[----:B------:R-:W-:Y:S01]  /*12260*/  R2UR UR54, R6 ;  /* 0x00000000063672ca */ /* 0x000fe200000e0000 */
[----:B------:R-:W-:Y:S01]  /*12270*/  VIADD R6, R4, 0x602 ;  /* 0x0000060204067836 */ /* 0x000fe20000000000 */
[----:B------:R-:W-:Y:S01]  /*12280*/  R2UR UR55, R7 ;  /* 0x00000000073772ca */ /* 0x000fe200000e0000 */
[----:B------:R-:W-:-:S03]  /*12290*/  IMAD.MOV.U32 R7, RZ, RZ, 0x40000040 ;  /* 0x40000040ff077424 */ /* 0x000fc600078e00ff */
[----:B------:R-:W-:Y:S01]  /*122a0*/  R2UR UR46, R6 ;  /* 0x00000000062e72ca */ /* 0x000fe200000e0000 */
[C---:B------:R-:W-:Y:S01]  /*122b0*/  VIADD R6, R4.reuse, 0x604 ;  /* 0x0000060404067836 */ /* 0x040fe20000000000 */
[----:B------:R-:W-:Y:S01]  /*122c0*/  R2UR UR47, R7 ;  /* 0x00000000072f72ca */ /* 0x000fe200000e0000 */
[----:B------:R-:W-:Y:S02]  /*122d0*/  IMAD.MOV.U32 R7, RZ, RZ, 0x40000040 ;  /* 0x40000040ff077424 */ /* 0x000fe400078e00ff */
[----:B------:R-:W-:Y:S01]  /*122e0*/  VIADD R4, R4, 0x606 ;  /* 0x0000060604047836 */ /* 0x000fe20000000000 */
[----:B------:R-:W-:Y:S02]  /*122f0*/  R2UR UR42, R6 ;  /* 0x00000000062a72ca */ /* 0x000fe400000e0000 */
[----:B------:R-:W-:Y:S02]  /*12300*/  R2UR UR43, R7 ;  /* 0x00000000072b72ca */ /* 0x000fe400000e0000 */
[----:B------:R-:W-:Y:S01]  /*12310*/  R2UR UR38, R4 ;  /* 0x00000000042672ca */ /* 0x000fe200000e0000 */
[----:B------:R-:W-:-:S02]  /*12320*/  WARPGROUP.DEPBAR.LE gsb0, 0x0 ;  /* 0x00008000000079c5 */ /* 0x000fc40000010000 */
        /* <DEDUP_REMOVED lines=18> */
[----:B0-----:R-:W-:Y:S05]  /*12450*/  @!P0 BRA `(.L_x_3895) ;  /* 0x0000000000048947 */ /* 0x001fea0003800000 */
[----:B------:R-:W-:Y:S01]  /*12460*/  BPT.TRAP 0x1 ;  /* 0x000000040000795c */ /* 0x000fe20000300000 */
.L_x_3895:
[----:B------:R-:W2:Y:S01]  /*12470*/  LDL R0, [R1+0x44] ;  /* 0x0000440001007983 */ /* 0x000ea20000100800 */
[----:B------:R-:W-:Y:S01]  /*12480*/  ULDC UR4, c[0x0][0x988] ;  /* 0x0002620000047ab9 */ /* 0x000fe20000000800 */
[----:B------:R-:W-:Y:S01]  /*12490*/  P2R R4, PR, RZ, 0x1 ;  /* 0x00000001ff047803 */ /* 0x000fe20000000000 */
[----:B------:R-:W-:Y:S01]  /*124a0*/  ULDC UR38, c[0x0][0x988] ;  /* 0x0002620000267ab9 */ /* 0x000fe20000000800 */
[----:B------:R-:W-:Y:S01]  /*124b0*/  BSSY B0, `(.L_x_3896) ;  /* 0x00003f4000007945 */ /* 0x000fe20003800000 */
[--C-:B------:R-:W-:Y:S01]  /*124c0*/  IMAD.MOV.U32 R118, RZ, RZ, R119.reuse ;  /* 0x000000ffff767224 */ /* 0x100fe200078e0077 */
[----:B------:R-:W-:Y:S01]  /*124d0*/  MOV R102, R119 ;  /* 0x0000007700667202 */ /* 0x000fe20000000f00 */
        /* <DEDUP_REMOVED lines=28> */
[----:B------:R-:W-:Y:S01]  /*126a0*/  IMAD.MOV.U32 R72, RZ, RZ, R119 ;  /* 0x000000ffff487224 */ /* 0x000fe200078e0077 */
[----:B--2---:R-:W-:-:S05]  /*126b0*/  IADD3 R5, R138, 0x60, -R0 ;  /* 0x000000608a057810 */ /* 0x004fca0007ffe800 */
[----:B------:R-:W-:-:S05]  /*126c0*/  IMAD R5, R2, -0x60, R5 ;  /* 0xffffffa002057824 */ /* 0x000fca00078e0205 */
        /* <DEDUP_REMOVED lines=66> */
[--C-:B------:R-:W-:Y:S01]  /*12af0*/  IMAD.MOV.U32 R56, RZ, RZ, R119.reuse ;  /* 0x000000ffff387224 */ /* 0x100fe200078e0077 */
[----:B------:R-:W-:Y:S02]  /*12b00*/  FMNMX.FTZ R0, R93, R0, !PT ;  /* 0x000000005d007209 */ /* 0x000fe40007810000 */
[----:B------:R-:W-:Y:S01]  /*12b10*/  FSEL R25, R50, -INF , P6 ;  /* 0xff80000032197808 */ /* 0x000fe20003000000 */
[----:B------:R-:W-:Y:S01]  /*12b20*/  IMAD.MOV.U32 R50, RZ, RZ, R119 ;  /* 0x000000ffff327224 */ /* 0x000fe200078e0077 */
        /* <DEDUP_REMOVED lines=29> */
[----:B------:R-:W-:Y:S02]  /*12d00*/  FMNMX.FTZ R0, R103, R0, !PT ;  /* 0x0000000067007209 */ /* 0x000fe40007810000 */
[----:B------:R-:W-:Y:S02]  /*12d10*/  FSEL R67, R67, -INF , P3 ;  /* 0xff80000043437808 */ /* 0x000fe40001800000 */
[----:B------:R-:W-:Y:S01]  /*12d20*/  FMNMX.FTZ R8, R69, R0, !PT ;  /* 0x0000000045087209 */ /* 0x000fe20007810000 */
[----:B------:R-:W-:Y:S01]  /*12d30*/  IMAD.U32 R0, RZ, RZ, UR4 ;  /* 0x00000004ff007e24 */ /* 0x000fe2000f8e00ff */
[----:B------:R-:W-:-:S02]  /*12d40*/  FSEL R71, R71, -INF , P1 ;  /* 0xff80000047477808 */ /* 0x000fc40000800000 */
[----:B------:R-:W-:Y:S01]  /*12d50*/  MOV R44, R119 ;  /* 0x00000077002c7202 */ /* 0x000fe20000000f00 */
[----:B------:R-:W0:Y:S02]  /*12d60*/  SHFL.BFLY PT, R5, R8, 0x2, 0x1f ;  /* 0x0c401f0008057f89 */ /* 0x000e2400000e0000 */
[----:B0-----:R-:W-:-:S05]  /*12d70*/  FMNMX.FTZ R10, R8, R5, !PT ;  /* 0x00000005080a7209 */ /* 0x001fca0007810000 */
[----:B------:R-:W0:Y:S02]  /*12d80*/  SHFL.BFLY PT, R5, R10, 0x1, 0x1f ;  /* 0x0c201f000a057f89 */ /* 0x000e2400000e0000 */
[----:B0-----:R-:W-:-:S04]  /*12d90*/  FMNMX.FTZ R5, R10, R5, !PT ;  /* 0x000000050a057209 */ /* 0x001fc80007810000 */
[C---:B------:R-:W-:Y:S01]  /*12da0*/  FSETP.NEU.FTZ.AND P0, PT, R5.reuse, -INF , PT ;  /* 0xff8000000500780b */ /* 0x040fe20003f1d000 */
[----:B------:R-:W-:-:S05]  /*12db0*/  FMUL.FTZ R6, R5, R0 ;  /* 0x0000000005067220 */ /* 0x000fca0000410000 */
[----:B------:R-:W-:Y:S02]  /*12dc0*/  FSEL R6, R6, RZ, P0 ;  /* 0x000000ff06067208 */ /* 0x000fe40000000000 */
[----:B------:R-:W-:Y:S02]  /*12dd0*/  ISETP.NE.AND P0, PT, R4, RZ, PT ;  /* 0x000000ff0400720c */ /* 0x000fe40003f05270 */
[----:B------:R-:W-:Y:S01]  /*12de0*/  FMNMX.FTZ R4, R7, R27, !PT ;  /* 0x0000001b07047209 */ /* 0x000fe20007810000 */
[-CC-:B------:R-:W-:Y:S01]  /*12df0*/  FFMA.FTZ R184, R73, R0.reuse, -R6.reuse ;  /* 0x0000000049b87223 */ /* 0x180fe20000010806 */
[-CC-:B------:R-:W-:Y:S01]  /*12e00*/  FFMA.FTZ R73, R75, R0.reuse, -R6.reuse ;  /* 0x000000004b497223 */ /* 0x180fe20000010806 */
[----:B------:R-:W-:Y:S01]  /*12e10*/  FSEL R75, R62, -INF , P6 ;  /* 0xff8000003e4b7808 */ /* 0x000fe20003000000 */
[--C-:B------:R-:W-:Y:S01]  /*12e20*/  FFMA.FTZ R61, R77, R0, -R6.reuse ;  /* 0x000000004d3d7223 */ /* 0x100fe20000010806 */
[----:B------:R-:W-:Y:S01]  /*12e30*/  FMNMX.FTZ R4, R9, R4, !PT ;  /* 0x0000000409047209 */ /* 0x000fe20007810000 */
        /* <DEDUP_REMOVED lines=13> */
[----:B------:R-:W-:Y:S01]  /*12f10*/  MUFU.EX2 R190, R190 ;  /* 0x000000be00be7308 */ /* 0x000fe20000000800 */
[--C-:B------:R-:W-:Y:S01]  /*12f20*/  FFMA.FTZ R41, R41, R0, -R6.reuse ;  /* 0x0000000029297223 */ /* 0x100fe20000010806 */
[----:B------:R-:W-:Y:S01]  /*12f30*/  FMNMX.FTZ R4, R13, R4, !PT ;  /* 0x000000040d047209 */ /* 0x000fe20007810000 */
[-CC-:B------:R-:W-:Y:S01]  /*12f40*/  FFMA.FTZ R45, R45, R0.reuse, -R6.reuse ;  /* 0x000000002d2d7223 */ /* 0x180fe20000010806 */
[-CC-:B------:R-:W-:Y:S01]  /*12f50*/  FFMA.FTZ R176, R87, R0.reuse, -R6.reuse ;  /* 0x0000000057b07223 */ /* 0x180fe20000010806 */
        /* <DEDUP_REMOVED lines=11> */
[----:B------:R-:W0:Y:S01]  /*13010*/  MUFU.EX2 R53, R53 ;  /* 0x0000003500357308 */ /* 0x000e220000000800 */
[--C-:B------:R-:W-:Y:S01]  /*13020*/  FFMA.FTZ R170, R103, R0, -R6.reuse ;  /* 0x0000000067aa7223 */ /* 0x100fe20000010806 */
[----:B------:R-:W-:Y:S01]  /*13030*/  FMNMX.FTZ R4, R21, R4, !PT ;  /* 0x0000000415047209 */ /* 0x000fe20007810000 */
[----:B------:R-:W-:Y:S01]  /*13040*/  FFMA.FTZ R69, R69, R0, -R6 ;  /* 0x0000000045457223 */ /* 0x000fe20000010806 */
[----:B------:R-:W-:-:S02]  /*13050*/  IMAD.MOV.U32 R103, RZ, RZ, R119 ;  /* 0x000000ffff677224 */ /* 0x000fc400078e0077 */
[----:B------:R-:W-:Y:S01]  /*13060*/  FMNMX.FTZ R4, R47, R4, !PT ;  /* 0x000000042f047209 */ /* 0x000fe20007810000 */
[--C-:B------:R-:W-:Y:S01]  /*13070*/  IMAD.MOV.U32 R101, RZ, RZ, R119.reuse ;  /* 0x000000ffff657224 */ /* 0x100fe200078e0077 */
[----:B------:R1:W-:Y:S01]  /*13080*/  MUFU.EX2 R63, R81 ;  /* 0x00000051003f7308 */ /* 0x0003e20000000800 */
[--C-:B------:R-:W-:Y:S01]  /*13090*/  IMAD.MOV.U32 R97, RZ, RZ, R119.reuse ;  /* 0x000000ffff617224 */ /* 0x100fe200078e0077 */
[----:B------:R-:W-:Y:S01]  /*130a0*/  FMNMX.FTZ R4, R25, R4, !PT ;  /* 0x0000000419047209 */ /* 0x000fe20007810000 */
[--C-:B------:R-:W-:Y:S02]  /*130b0*/  IMAD.MOV.U32 R95, RZ, RZ, R119.reuse ;  /* 0x000000ffff5f7224 */ /* 0x100fe400078e0077 */
[--C-:B------:R-:W-:Y:S01]  /*130c0*/  IMAD.MOV.U32 R91, RZ, RZ, R119.reuse ;  /* 0x000000ffff5b7224 */ /* 0x100fe200078e0077 */
[----:B------:R-:W-:Y:S01]  /*130d0*/  FMNMX.FTZ R4, R51, R4, !PT ;  /* 0x0000000433047209 */ /* 0x000fe20007810000 */
[--C-:B------:R-:W-:Y:S01]  /*130e0*/  IMAD.MOV.U32 R89, RZ, RZ, R119.reuse ;  /* 0x000000ffff597224 */ /* 0x100fe200078e0077 */
[----:B------:R-:W2:Y:S01]  /*130f0*/  MUFU.EX2 R61, R61 ;  /* 0x0000003d003d7308 */ /* 0x000ea20000000800 */
[----:B-1----:R-:W-:Y:S01]  /*13100*/  FFMA.FTZ R81, R93, R0, -R6 ;  /* 0x000000005d517223 */ /* 0x002fe20000010806 */
[----:B------:R-:W-:Y:S01]  /*13110*/  FMNMX.FTZ R4, R29, R4, !PT ;  /* 0x000000041d047209 */ /* 0x000fe20007810000 */
[----:B------:R-:W-:-:S02]  /*13120*/  IMAD.MOV.U32 R93, RZ, RZ, R119 ;  /* 0x000000ffff5d7224 */ /* 0x000fc400078e0077 */
[--C-:B------:R-:W-:Y:S01]  /*13130*/  IMAD.MOV.U32 R87, RZ, RZ, R119.reuse ;  /* 0x000000ffff577224 */ /* 0x100fe200078e0077 */
[----:B------:R-:W-:Y:S01]  /*13140*/  FMNMX.FTZ R4, R55, R4, !PT ;  /* 0x0000000437047209 */ /* 0x000fe20007810000 */
[--C-:B------:R-:W-:Y:S01]  /*13150*/  IMAD.MOV.U32 R70, RZ, RZ, R119.reuse ;  /* 0x000000ffff467224 */ /* 0x100fe200078e0077 */
[----:B------:R-:W1:Y:S01]  /*13160*/  MUFU.EX2 R184, R184 ;  /* 0x000000b800b87308 */ /* 0x000e620000000800 */
[--C-:B------:R-:W-:Y:S01]  /*13170*/  IMAD.MOV.U32 R66, RZ, RZ, R119.reuse ;  /* 0x000000ffff427224 */ /* 0x100fe200078e0077 */
[----:B------:R-:W-:Y:S01]  /*13180*/  FMNMX.FTZ R4, R33, R4, !PT ;  /* 0x0000000421047209 */ /* 0x000fe20007810000 */
[----:B------:R-:W-:-:S03]  /*13190*/  IMAD.MOV.U32 R62, RZ, RZ, R119 ;  /* 0x000000ffff3e7224 */ /* 0x000fc600078e0077 */
[----:B------:R-:W-:Y:S02]  /*131a0*/  FMNMX.FTZ R4, R59, R4, !PT ;  /* 0x000000043b047209 */ /* 0x000fe40007810000 */
[----:B------:R-:W3:Y:S02]  /*131b0*/  MUFU.EX2 R73, R73 ;  /* 0x0000004900497308 */ /* 0x000ee40000000800 */
[----:B------:R-:W-:-:S04]  /*131c0*/  FMNMX.FTZ R4, R75, R4, !PT ;  /* 0x000000044b047209 */ /* 0x000fc80007810000 */
[----:B------:R-:W-:Y:S02]  /*131d0*/  FMNMX.FTZ R4, R77, R4, !PT ;  /* 0x000000044d047209 */ /* 0x000fe40007810000 */
[----:B------:R-:W4:Y:S02]  /*131e0*/  MUFU.EX2 R186, R186 ;  /* 0x000000ba00ba7308 */ /* 0x000f240000000800 */
[----:B------:R-:W-:-:S04]  /*131f0*/  FMNMX.FTZ R4, R79, R4, !PT ;  /* 0x000000044f047209 */ /* 0x000fc80007810000 */
[----:B------:R-:W-:Y:S02]  /*13200*/  FMNMX.FTZ R4, R67, R4, !PT ;  /* 0x0000000443047209 */ /* 0x000fe40007810000 */
[----:B------:R-:W-:Y:S02]  /*13210*/  MUFU.EX2 R180, R180 ;  /* 0x000000b400b47308 */ /* 0x000fe40000000800 */
[----:B------:R-:W-:-:S04]  /*13220*/  FMNMX.FTZ R4, R37, R4, !PT ;  /* 0x0000000425047209 */ /* 0x000fc80007810000 */
[----:B------:R-:W-:Y:S02]  /*13230*/  FMNMX.FTZ R4, R71, R4, !PT ;  /* 0x0000000447047209 */ /* 0x000fe40007810000 */
[----:B------:R-:W-:Y:S03]  /*13240*/  MUFU.EX2 R41, R41 ;  /* 0x0000002900297308 */ /* 0x000fe60000000800 */
[----:B------:R-:W0:Y:S05]  /*13250*/  SHFL.BFLY PT, R83, R4, 0x2, 0x1f ;  /* 0x0c401f0004537f89 */ /* 0x000e2a00000e0000 */
[----:B------:R-:W-:Y:S08]  /*13260*/  MUFU.EX2 R182, R182 ;  /* 0x000000b600b67308 */ /* 0x000ff00000000800 */
[----:B------:R-:W-:Y:S08]  /*13270*/  MUFU.EX2 R45, R45 ;  /* 0x0000002d002d7308 */ /* 0x000ff00000000800 */
[----:B------:R-:W-:Y:S01]  /*13280*/  MUFU.EX2 R176, R176 ;  /* 0x000000b000b07308 */ /* 0x000fe20000000800 */
[----:B0-----:R-:W-:Y:S01]  /*13290*/  FMNMX.FTZ R8, R4, R83, !PT ;  /* 0x0000005304087209 */ /* 0x001fe20007810000 */
[----:B------:R-:W-:Y:S01]  /*132a0*/  FFMA.FTZ R83, R99, R0, -R6 ;  /* 0x0000000063537223 */ /* 0x000fe20000010806 */
[----:B------:R-:W-:-:S03]  /*132b0*/  IMAD.MOV.U32 R99, RZ, RZ, R119 ;  /* 0x000000ffff637224 */ /* 0x000fc600078e0077 */
[----:B------:R-:W0:Y:S02]  /*132c0*/  SHFL.BFLY PT, R85, R8, 0x1, 0x1f ;  /* 0x0c201f0008557f89 */ /* 0x000e2400000e0000 */
[----:B------:R-:W-:Y:S08]  /*132d0*/  MUFU.EX2 R49, R49 ;  /* 0x0000003100317308 */ /* 0x000ff00000000800 */
[----:B------:R-:W-:Y:S08]  /*132e0*/  MUFU.EX2 R178, R178 ;  /* 0x000000b200b27308 */ /* 0x000ff00000000800 */
[----:B------:R-:W-:Y:S01]  /*132f0*/  MUFU.EX2 R81, R81 ;  /* 0x0000005100517308 */ /* 0x000fe20000000800 */
[----:B0-----:R-:W-:-:S07]  /*13300*/  FMNMX.FTZ R4, R8, R85, !PT ;  /* 0x0000005508047209 */ /* 0x001fce0007810000 */
[----:B------:R-:W-:Y:S01]  /*13310*/  MUFU.EX2 R172, R172 ;  /* 0x000000ac00ac7308 */ /* 0x000fe20000000800 */
[----:B------:R-:W-:Y:S01]  /*13320*/  IMAD.MOV.U32 R85, RZ, RZ, R119 ;  /* 0x000000ffff557224 */ /* 0x000fe200078e0077 */
[C---:B------:R-:W-:Y:S01]  /*13330*/  FSETP.NEU.FTZ.AND P1, PT, R4.reuse, -INF , PT ;  /* 0xff8000000400780b */ /* 0x040fe20003f3d000 */
[----:B------:R-:W-:-:S05]  /*13340*/  FMUL.FTZ R20, R4, R0 ;  /* 0x0000000004147220 */ /* 0x000fca0000410000 */
[----:B------:R-:W-:Y:S01]  /*13350*/  MUFU.EX2 R57, R57 ;  /* 0x0000003900397308 */ /* 0x000fe20000000800 */
[----:B------:R-:W-:-:S05]  /*13360*/  FSEL R20, R20, RZ, P1 ;  /* 0x000000ff14147208 */ /* 0x000fca0000800000 */
        /* <DEDUP_REMOVED lines=8> */
[----:B------:R-:W-:Y:S01]  /*133f0*/  FADD.FTZ R28, R190, R7 ;  /* 0x00000007be1c7221 */ /* 0x000fe20000010000 */
[-CC-:B------:R-:W-:Y:S01]  /*13400*/  FFMA.FTZ R187, R13, R0.reuse, -R20.reuse ;  /* 0x000000000dbb7223 */ /* 0x180fe20000010814 */
[-CC-:B------:R-:W-:Y:S01]  /*13410*/  FFMA.FTZ R12, R39, R0.reuse, -R20.reuse ;  /* 0x00000000270c7223 */ /* 0x180fe20000010814 */
[-C--:B------:R-:W-:Y:S01]  /*13420*/  FFMA.FTZ R181, R15, R0.reuse, -R20 ;  /* 0x000000000fb57223 */ /* 0x080fe20000010814 */
[----:B--2---:R-:W-:Y:S01]  /*13430*/  FADD.FTZ R7, R61, R28 ;  /* 0x0000001c3d077221 */ /* 0x004fe20000010000 */
[-CC-:B------:R-:W-:Y:S01]  /*13440*/  FFMA.FTZ R14, R43, R0.reuse, -R20.reuse ;  /* 0x000000002b0e7223 */ /* 0x180fe20000010814 */
[----:B------:R-:W0:Y:S01]  /*13450*/  MUFU.EX2 R6, R6 ;  /* 0x0000000600067308 */ /* 0x000e220000000800 */
[-CC-:B------:R-:W-:Y:S01]  /*13460*/  FFMA.FTZ R183, R21, R0.reuse, -R20.reuse ;  /* 0x0000000015b77223 */ /* 0x180fe20000010814 */
[----:B-1----:R-:W-:Y:S01]  /*13470*/  FADD.FTZ R28, R184, R7 ;  /* 0x00000007b81c7221 */ /* 0x002fe20000010000 */
[-CC-:B------:R-:W-:Y:S01]  /*13480*/  FFMA.FTZ R24, R47, R0.reuse, -R20.reuse ;  /* 0x000000002f187223 */ /* 0x180fe20000010814 */
[-CC-:B------:R-:W-:Y:S01]  /*13490*/  FFMA.FTZ R177, R25, R0.reuse, -R20.reuse ;  /* 0x0000000019b17223 */ /* 0x180fe20000010814 */
[-C--:B------:R-:W-:Y:S01]  /*134a0*/  FFMA.FTZ R26, R51, R0.reuse, -R20 ;  /* 0x00000000331a7223 */ /* 0x080fe20000010814 */
[----:B---3--:R-:W-:Y:S01]  /*134b0*/  FADD.FTZ R9, R73, R28 ;  /* 0x0000001c49097221 */ /* 0x008fe20000010000 */
[-CC-:B------:R-:W-:Y:S01]  /*134c0*/  FFMA.FTZ R179, R29, R0.reuse, -R20.reuse ;  /* 0x000000001db37223 */ /* 0x180fe20000010814 */
[----:B------:R-:W1:Y:S01]  /*134d0*/  MUFU.EX2 R191, R191 ;  /* 0x000000bf00bf7308 */ /* 0x000e620000000800 */
[-CC-:B------:R-:W-:Y:S01]  /*134e0*/  FFMA.FTZ R28, R55, R0.reuse, -R20.reuse ;  /* 0x00000000371c7223 */ /* 0x180fe20000010814 */
[----:B----4-:R-:W-:Y:S01]  /*134f0*/  FADD.FTZ R32, R186, R9 ;  /* 0x00000009ba207221 */ /* 0x010fe20000010000 */
[-CC-:B------:R-:W-:Y:S01]  /*13500*/  FFMA.FTZ R173, R33, R0.reuse, -R20.reuse ;  /* 0x0000000021ad7223 */ /* 0x180fe20000010814 */
[-CC-:B------:R-:W-:Y:S01]  /*13510*/  FFMA.FTZ R59, R59, R0.reuse, -R20.reuse ;  /* 0x000000003b3b7223 */ /* 0x180fe20000010814 */
[-C--:B------:R-:W-:Y:S01]  /*13520*/  FFMA.FTZ R75, R75, R0.reuse, -R20 ;  /* 0x000000004b4b7223 */ /* 0x080fe20000010814 */
[----:B------:R-:W-:Y:S01]  /*13530*/  FADD.FTZ R9, R63, R32 ;  /* 0x000000203f097221 */ /* 0x000fe20000010000 */
[-C--:B------:R-:W-:Y:S01]  /*13540*/  FFMA.FTZ R77, R77, R0.reuse, -R20 ;  /* 0x000000004d4d7223 */ /* 0x080fe20000010814 */
[----:B------:R-:W2:Y:S01]  /*13550*/  MUFU.EX2 R8, R8 ;  /* 0x0000000800087308 */ /* 0x000ea20000000800 */
[----:B0-----:R-:W-:Y:S01]  /*13560*/  FADD.FTZ R30, R189, R6 ;  /* 0x00000006bd1e7221 */ /* 0x001fe20000010000 */
[-CC-:B------:R-:W-:Y:S01]  /*13570*/  FFMA.FTZ R79, R79, R0.reuse, -R20.reuse ;  /* 0x000000004f4f7223 */ /* 0x180fe20000010814 */
[-CC-:B------:R-:W-:Y:S01]  /*13580*/  FFMA.FTZ R67, R67, R0.reuse, -R20.reuse ;  /* 0x0000000043437223 */ /* 0x180fe20000010814 */
[-CC-:B------:R-:W-:Y:S01]  /*13590*/  FFMA.FTZ R37, R37, R0.reuse, -R20.reuse ;  /* 0x0000000025257223 */ /* 0x180fe20000010814 */
[----:B------:R-:W-:Y:S01]  /*135a0*/  FFMA.FTZ R71, R71, R0, -R20 ;  /* 0x0000000047477223 */ /* 0x000fe20000010814 */
[----:B------:R-:W-:Y:S01]  /*135b0*/  F2FP.BF16.F32.PACK_AB R189, R6, R189 ;  /* 0x000000bd06bd723e */ /* 0x000fe200000010ff */
[--C-:B------:R-:W-:Y:S01]  /*135c0*/  IMAD.MOV.U32 R55, RZ, RZ, R119.reuse ;  /* 0x000000ffff377224 */ /* 0x100fe200078e0077 */
[----:B------:R-:W0:Y:S01]  /*135d0*/  MUFU.EX2 R185, R185 ;  /* 0x000000b900b97308 */ /* 0x000e220000000800 */
[----:B-1----:R-:W-:Y:S01]  /*135e0*/  FADD.FTZ R7, R191, R30 ;  /* 0x0000001ebf077221 */ /* 0x002fe20000010000 */
[----:B------:R-:W-:Y:S01]  /*135f0*/  F2FP.BF16.F32.PACK_AB R188, R53, R188 ;  /* 0x000000bc35bc723e */ /* 0x000fe200000010ff */
[--C-:B------:R-:W-:Y:S01]  /*13600*/  IMAD.MOV.U32 R53, RZ, RZ, R119.reuse ;  /* 0x000000ffff357224 */ /* 0x100fe200078e0077 */
[----:B------:R-:W-:Y:S01]  /*13610*/  F2FP.BF16.F32.PACK_AB R190, R61, R190 ;  /* 0x000000be3dbe723e */ /* 0x000fe200000010ff */
[--C-:B------:R-:W-:Y:S01]  /*13620*/  IMAD.MOV.U32 R61, RZ, RZ, R119.reuse ;  /* 0x000000ffff3d7224 */ /* 0x100fe200078e0077 */
[----:B------:R-:W-:Y:S01]  /*13630*/  F2FP.BF16.F32.PACK_AB R184, R73, R184 ;  /* 0x000000b849b8723e */ /* 0x000fe200000010ff */
[----:B------:R-:W-:Y:S01]  /*13640*/  IMAD.MOV.U32 R51, RZ, RZ, R119 ;  /* 0x000000ffff337224 */ /* 0x000fe200078e0077 */
[----:B------:R-:W1:Y:S01]  /*13650*/  MUFU.EX2 R10, R10 ;  /* 0x0000000a000a7308 */ /* 0x000e620000000800 */
[C---:B--2---:R-:W-:Y:S01]  /*13660*/  FADD.FTZ R30, R8.reuse, R7 ;  /* 0x00000007081e7221 */ /* 0x044fe20000010000 */
[----:B------:R-:W-:Y:S01]  /*13670*/  F2FP.BF16.F32.PACK_AB R186, R63, R186 ;  /* 0x000000ba3fba723e */ /* 0x000fe200000010ff */
[--C-:B------:R-:W-:Y:S01]  /*13680*/  IMAD.MOV.U32 R63, RZ, RZ, R119.reuse ;  /* 0x000000ffff3f7224 */ /* 0x100fe200078e0077 */
[----:B------:R-:W-:Y:S01]  /*13690*/  F2FP.BF16.F32.PACK_AB R191, R8, R191 ;  /* 0x000000bf08bf723e */ /* 0x000fe200000010ff */
[--C-:B------:R-:W-:Y:S01]  /*136a0*/  IMAD.MOV.U32 R47, RZ, RZ, R119.reuse ;  /* 0x000000ffff2f7224 */ /* 0x100fe200078e0077 */
[----:B------:R-:W-:Y:S01]  /*136b0*/  MOV R73, R119 ;  /* 0x0000007700497202 */ /* 0x000fe20000000f00 */
[----:B------:R-:W-:Y:S01]  /*136c0*/  IMAD.MOV.U32 R43, RZ, RZ, R119 ;  /* 0x000000ffff2b7224 */ /* 0x000fe200078e0077 */
[----:B------:R-:W2:Y:S01]  /*136d0*/  MUFU.EX2 R187, R187 ;  /* 0x000000bb00bb7308 */ /* 0x000ea20000000800 */
[----:B0-----:R-:W-:Y:S01]  /*136e0*/  FADD.FTZ R7, R185, R30 ;  /* 0x0000001eb9077221 */ /* 0x001fe20000010000 */
[----:B------:R-:W-:Y:S01]  /*136f0*/  FADD.FTZ R30, R180, R9 ;  /* 0x00000009b41e7221 */ /* 0x000fe20000010000 */
[----:B------:R-:W-:Y:S01]  /*13700*/  F2FP.BF16.F32.PACK_AB R180, R41, R180 ;  /* 0x000000b429b4723e */ /* 0x000fe200000010ff */
[----:B------:R-:W-:-:S02]  /*13710*/  IMAD.MOV.U32 R39, RZ, RZ, R119 ;  /* 0x000000ffff277224 */ /* 0x000fc400078e0077 */
[----:B------:R-:W-:Y:S01]  /*13720*/  FADD.FTZ R9, R41, R30 ;  /* 0x0000001e29097221 */ /* 0x000fe20000010000 */
[----:B------:R-:W-:Y:S01]  /*13730*/  VIADD R30, R3, 0x30840 ;  /* 0x00030840031e7836 */ /* 0x000fe20000000000 */
[----:B------:R-:W0:Y:S01]  /*13740*/  MUFU.EX2 R12, R12 ;  /* 0x0000000c000c7308 */ /* 0x000e220000000800 */
[----:B-1----:R-:W-:Y:S01]  /*13750*/  FADD.FTZ R32, R10, R7 ;  /* 0x000000070a207221 */ /* 0x002fe20000010000 */
[----:B------:R-:W-:Y:S01]  /*13760*/  FADD.FTZ R34, R182, R9 ;  /* 0x00000009b6227221 */ /* 0x000fe20000010000 */
[----:B------:R-:W-:Y:S01]  /*13770*/  VIADD R9, R2, 0xfffffffe ;  /* 0xfffffffe02097836 */ /* 0x000fe20000000000 */
[----:B------:R-:W-:Y:S01]  /*13780*/  PRMT R3, R223, 0x654, R30 ;  /* 0x00000654df037816 */ /* 0x000fe2000000001e */
[----:B------:R-:W-:Y:S01]  /*13790*/  IMAD.MOV.U32 R2, RZ, RZ, 0x3f800000 ;  /* 0x3f800000ff027424 */ /* 0x000fe200078e00ff */
[----:B------:R-:W-:Y:S01]  /*137a0*/  F2FP.BF16.F32.PACK_AB R182, R45, R182 ;  /* 0x000000b62db6723e */ /* 0x000fe200000010ff */
[--C-:B------:R-:W-:Y:S01]  /*137b0*/  IMAD.MOV.U32 R41, RZ, RZ, R119.reuse ;  /* 0x000000ffff297224 */ /* 0x100fe200078e0077 */
[----:B------:R-:W1:Y:S01]  /*137c0*/  MUFU.EX2 R181, R181 ;  /* 0x000000b500b57308 */ /* 0x000e620000000800 */
[----:B--2---:R-:W-:Y:S01]  /*137d0*/  FADD.FTZ R7, R187, R32 ;  /* 0x00000020bb077221 */ /* 0x004fe20000010000 */
[----:B------:R1:W-:Y:S01]  /*137e0*/  SYNCS.ARRIVE.TRANS64.RED.A1T0 RZ, [R3+URZ], RZ ;  /* 0x000000ff03ff79a7 */ /* 0x0003e2000810043f */
[----:B------:R-:W-:Y:S01]  /*137f0*/  ISETP.GE.AND P1, PT, R9, R221, PT ;  /* 0x000000dd0900720c */ /* 0x000fe20003f26270 */
[--C-:B------:R-:W-:Y:S01]  /*13800*/  IMAD.MOV.U32 R35, RZ, RZ, R119.reuse ;  /* 0x000000ffff237224 */ /* 0x100fe200078e0077 */
[----:B------:R-:W-:Y:S01]  /*13810*/  F2FP.BF16.F32.PACK_AB R185, R10, R185 ;  /* 0x000000b90ab9723e */ /* 0x000fe200000010ff */
[----:B------:R-:W-:-:S02]  /*13820*/  IMAD.MOV.U32 R33, RZ, RZ, R119 ;  /* 0x000000ffff217224 */ /* 0x000fc400078e0077 */
[----:B------:R-:W2:Y:S01]  /*13830*/  MUFU.EX2 R14, R14 ;  /* 0x0000000e000e7308 */ /* 0x000ea20000000800 */
[C---:B0-----:R-:W-:Y:S01]  /*13840*/  FADD.FTZ R32, R12.reuse, R7 ;  /* 0x000000070c207221 */ /* 0x041fe20000010000 */
[----:B------:R-:W-:Y:S01]  /*13850*/  FADD.FTZ R7, R45, R34 ;  /* 0x000000222d077221 */ /* 0x000fe20000010000 */
[----:B------:R-:W-:Y:S01]  /*13860*/  F2FP.BF16.F32.PACK_AB R187, R12, R187 ;  /* 0x000000bb0cbb723e */ /* 0x000fe200000010ff */
[----:B------:R-:W-:Y:S02]  /*13870*/  IMAD.MOV.U32 R45, RZ, RZ, R119 ;  /* 0x000000ffff2d7224 */ /* 0x000fe400078e0077 */
[----:B------:R-:W-:Y:S01]  /*13880*/  FADD.FTZ R34, R176, R7 ;  /* 0x00000007b0227221 */ /* 0x000fe20000010000 */
[----:B------:R-:W-:Y:S01]  /*13890*/  F2FP.BF16.F32.PACK_AB R176, R49, R176 ;  /* 0x000000b031b0723e */ /* 0x000fe200000010ff */
[----:B------:R-:W0:Y:S01]  /*138a0*/  MUFU.EX2 R183, R183 ;  /* 0x000000b700b77308 */ /* 0x000e220000000800 */
[----:B-1----:R-:W-:Y:S01]  /*138b0*/  FADD.FTZ R3, R181, R32 ;  /* 0x00000020b5037221 */ /* 0x002fe20000010000 */
[----:B------:R-:W-:Y:S01]  /*138c0*/  FADD.FTZ R7, R49, R34 ;  /* 0x0000002231077221 */ /* 0x000fe20000010000 */
[----:B------:R-:W-:-:S02]  /*138d0*/  IMAD.MOV.U32 R49, RZ, RZ, R119 ;  /* 0x000000ffff317224 */ /* 0x000fc400078e0077 */
[----:B------:R-:W-:Y:S02]  /*138e0*/  IMAD.MOV.U32 R31, RZ, RZ, R119 ;  /* 0x000000ffff1f7224 */ /* 0x000fe400078e0077 */
[----:B------:R-:W-:Y:S01]  /*138f0*/  FADD.FTZ R36, R178, R7 ;  /* 0x00000007b2247221 */ /* 0x000fe20000010000 */
[C---:B------:R-:W-:Y:S01]  /*13900*/  F2FP.BF16.F32.PACK_AB R178, R81.reuse, R178 ;  /* 0x000000b251b2723e */ /* 0x040fe200000010ff */
[----:B------:R-:W1:Y:S01]  /*13910*/  MUFU.EX2 R24, R24 ;  /* 0x0000001800187308 */ /* 0x000e620000000800 */
[C---:B--2---:R-:W-:Y:S01]  /*13920*/  FADD.FTZ R32, R14.reuse, R3 ;  /* 0x000000030e207221 */ /* 0x044fe20000010000 */
[----:B------:R-:W-:Y:S01]  /*13930*/  FADD.FTZ R7, R81, R36 ;  /* 0x0000002451077221 */ /* 0x000fe20000010000 */
[----:B------:R-:W-:Y:S01]  /*13940*/  F2FP.BF16.F32.PACK_AB R181, R14, R181 ;  /* 0x000000b50eb5723e */ /* 0x000fe200000010ff */
[--C-:B------:R-:W-:Y:S02]  /*13950*/  IMAD.MOV.U32 R81, RZ, RZ, R119.reuse ;  /* 0x000000ffff517224 */ /* 0x100fe400078e0077 */
[----:B------:R-:W-:-:S02]  /*13960*/  IMAD.MOV.U32 R29, RZ, RZ, R119 ;  /* 0x000000ffff1d7224 */ /* 0x000fc400078e0077 */
[----:B------:R-:W2:Y:S01]  /*13970*/  MUFU.EX2 R177, R177 ;  /* 0x000000b100b17308 */ /* 0x000ea20000000800 */
[----:B0-----:R-:W-:Y:S01]  /*13980*/  FADD.FTZ R3, R183, R32 ;  /* 0x00000020b7037221 */ /* 0x001fe20000010000 */
[--C-:B------:R-:W-:Y:S02]  /*13990*/  IMAD.MOV.U32 R27, RZ, RZ, R119.reuse ;  /* 0x000000ffff1b7224 */ /* 0x100fe400078e0077 */
[----:B------:R-:W-:-:S04]  /*139a0*/  IMAD.MOV.U32 R25, RZ, RZ, R119 ;  /* 0x000000ffff197224 */ /* 0x000fc800078e0077 */
[----:B------:R-:W0:Y:S01]  /*139b0*/  MUFU.EX2 R26, R26 ;  /* 0x0000001a001a7308 */ /* 0x000e220000000800 */
[C---:B-1----:R-:W-:Y:S01]  /*139c0*/  FADD.FTZ R34, R24.reuse, R3 ;  /* 0x0000000318227221 */ /* 0x042fe20000010000 */
[----:B------:R-:W-:Y:S01]  /*139d0*/  F2FP.BF16.F32.PACK_AB R183, R24, R183 ;  /* 0x000000b718b7723e */ /* 0x000fe200000010ff */
[----:B------:R-:W-:-:S05]  /*139e0*/  IMAD.MOV.U32 R24, RZ, RZ, R119 ;  /* 0x000000ffff187224 */ /* 0x000fca00078e0077 */
[----:B------:R-:W1:Y:S01]  /*139f0*/  MUFU.EX2 R179, R179 ;  /* 0x000000b300b37308 */ /* 0x000e620000000800 */
[----:B--2---:R-:W-:Y:S01]  /*13a00*/  FADD.FTZ R3, R177, R34 ;  /* 0x00000022b1037221 */ /* 0x004fe20000010000 */
[----:B------:R-:W-:Y:S01]  /*13a10*/  FADD.FTZ R34, R172, R7 ;  /* 0x00000007ac227221 */ /* 0x000fe20000010000 */
[----:B------:R-:W-:-:S03]  /*13a20*/  F2FP.BF16.F32.PACK_AB R172, R57, R172 ;  /* 0x000000ac39ac723e */ /* 0x000fc600000010ff */
[----:B------:R-:W-:Y:S01]  /*13a30*/  FADD.FTZ R7, R57, R34 ;  /* 0x0000002239077221 */ /* 0x000fe20000010000 */
[----:B------:R-:W-:Y:S01]  /*13a40*/  IMAD.MOV.U32 R57, RZ, RZ, R119 ;  /* 0x000000ffff397224 */ /* 0x000fe200078e0077 */
[----:B------:R-:W2:Y:S01]  /*13a50*/  MUFU.EX2 R28, R28 ;  /* 0x0000001c001c7308 */ /* 0x000ea20000000800 */
[C---:B0-----:R-:W-:Y:S01]  /*13a60*/  FADD.FTZ R20, R26.reuse, R3 ;  /* 0x000000031a147221 */ /* 0x041fe20000010000 */
[----:B------:R-:W-:Y:S01]  /*13a70*/  F2FP.BF16.F32.PACK_AB R177, R26, R177 ;  /* 0x000000b11ab1723e */ /* 0x000fe200000010ff */
[----:B------:R-:W-:-:S05]  /*13a80*/  IMAD.MOV.U32 R26, RZ, RZ, R119 ;  /* 0x000000ffff1a7224 */ /* 0x000fca00078e0077 */
[----:B------:R-:W0:Y:S01]  /*13a90*/  MUFU.EX2 R174, R174 ;  /* 0x000000ae00ae7308 */ /* 0x000e220000000800 */
[----:B-1----:R-:W-:-:S07]  /*13aa0*/  FADD.FTZ R3, R179, R20 ;  /* 0x00000014b3037221 */ /* 0x002fce0000010000 */
[----:B------:R-:W1:Y:S01]  /*13ab0*/  MUFU.EX2 R173, R173 ;  /* 0x000000ad00ad7308 */ /* 0x000e620000000800 */
[C---:B--2---:R-:W-:Y:S01]  /*13ac0*/  FADD.FTZ R34, R28.reuse, R3 ;  /* 0x000000031c227221 */ /* 0x044fe20000010000 */
[----:B------:R-:W-:Y:S01]  /*13ad0*/  F2FP.BF16.F32.PACK_AB R179, R28, R179 ;  /* 0x000000b31cb3723e */ /* 0x000fe200000010ff */
[----:B------:R-:W-:-:S05]  /*13ae0*/  IMAD.MOV.U32 R28, RZ, RZ, R119 ;  /* 0x000000ffff1c7224 */ /* 0x000fca00078e0077 */
        /* <DEDUP_REMOVED lines=8> */
[----:B0-----:R-:W-:-:S03]  /*13b70*/  IMAD.MOV.U32 R59, RZ, RZ, R119 ;  /* 0x000000ffff3b7224 */ /* 0x001fc600078e0077 */
[----:B------:R-:W0:Y:S01]  /*13b80*/  MUFU.EX2 R75, R75 ;  /* 0x0000004b004b7308 */ /* 0x000e220000000800 */
[C---:B---3--:R-:W-:Y:S01]  /*13b90*/  FADD.FTZ R34, R30.reuse, R3 ;  /* 0x000000031e227221 */ /* 0x048fe20000010000 */
[----:B------:R-:W-:Y:S01]  /*13ba0*/  F2FP.BF16.F32.PACK_AB R173, R30, R173 ;  /* 0x000000ad1ead723e */ /* 0x000fe200000010ff */
[----:B------:R-:W-:-:S05]  /*13bb0*/  IMAD.MOV.U32 R30, RZ, RZ, R119 ;  /* 0x000000ffff1e7224 */ /* 0x000fca00078e0077 */
[----:B------:R-:W2:Y:S01]  /*13bc0*/  MUFU.EX2 R65, R65 ;  /* 0x0000004100417308 */ /* 0x000ea20000000800 */
[----:B-1----:R-:W-:-:S07]  /*13bd0*/  FADD.FTZ R36, R168, R7 ;  /* 0x00000007a8247221 */ /* 0x002fce0000010000 */
[----:B------:R1:W3:Y:S01]  /*13be0*/  MUFU.EX2 R32, R77 ;  /* 0x0000004d00207308 */ /* 0x0002e20000000800 */
[----:B0-----:R-:W-:-:S07]  /*13bf0*/  FADD.FTZ R3, R75, R34 ;  /* 0x000000224b037221 */ /* 0x001fce0000010000 */
[----:B------:R-:W0:Y:S01]  /*13c00*/  MUFU.EX2 R79, R79 ;  /* 0x0000004f004f7308 */ /* 0x000e220000000800 */
[C---:B--2---:R-:W-:Y:S01]  /*13c10*/  FADD.FTZ R7, R65.reuse, R36 ;  /* 0x0000002441077221 */ /* 0x044fe20000010000 */
[----:B------:R-:W-:Y:S01]  /*13c20*/  F2FP.BF16.F32.PACK_AB R168, R65, R168 ;  /* 0x000000a841a8723e */ /* 0x000fe200000010ff */
[--C-:B-1----:R-:W-:Y:S02]  /*13c30*/  IMAD.MOV.U32 R77, RZ, RZ, R119.reuse ;  /* 0x000000ffff4d7224 */ /* 0x102fe400078e0077 */
[----:B------:R-:W-:-:S03]  /*13c40*/  IMAD.MOV.U32 R65, RZ, RZ, R119 ;  /* 0x000000ffff417224 */ /* 0x000fc600078e0077 */
[----:B------:R1:W2:Y:S01]  /*13c50*/  MUFU.EX2 R20, R67 ;  /* 0x0000004300147308 */ /* 0x0002a20000000800 */
[C---:B---3--:R-:W-:Y:S01]  /*13c60*/  FADD.FTZ R36, R32.reuse, R3 ;  /* 0x0000000320247221 */ /* 0x048fe20000010000 */
[----:B------:R-:W-:Y:S01]  /*13c70*/  F2FP.BF16.F32.PACK_AB R175, R32, R75 ;  /* 0x0000004b20af723e */ /* 0x000fe200000010ff */
[--C-:B------:R-:W-:Y:S02]  /*13c80*/  IMAD.MOV.U32 R75, RZ, RZ, R119.reuse ;  /* 0x000000ffff4b7224 */ /* 0x100fe400078e0077 */
[----:B------:R-:W-:-:S03]  /*13c90*/  IMAD.MOV.U32 R32, RZ, RZ, R119 ;  /* 0x000000ffff207224 */ /* 0x000fc600078e0077 */
[----:B------:R-:W3:Y:S01]  /*13ca0*/  MUFU.EX2 R170, R170 ;  /* 0x000000aa00aa7308 */ /* 0x000ee20000000800 */
[----:B0-----:R-:W-:Y:S01]  /*13cb0*/  FADD.FTZ R3, R79, R36 ;  /* 0x000000244f037221 */ /* 0x001fe20000010000 */
[--C-:B-1----:R-:W-:Y:S02]  /*13cc0*/  IMAD.MOV.U32 R67, RZ, RZ, R119.reuse ;  /* 0x000000ffff437224 */ /* 0x102fe400078e0077 */
[----:B------:R-:W-:-:S04]  /*13cd0*/  IMAD.MOV.U32 R36, RZ, RZ, R119 ;  /* 0x000000ffff247224 */ /* 0x000fc800078e0077 */
[----:B------:R-:W0:Y:S01]  /*13ce0*/  MUFU.EX2 R37, R37 ;  /* 0x0000002500257308 */ /* 0x000e220000000800 */
[C---:B--2---:R-:W-:Y:S01]  /*13cf0*/  FADD.FTZ R6, R20.reuse, R3 ;  /* 0x0000000314067221 */ /* 0x044fe20000010000 */
[----:B------:R-:W-:Y:S01]  /*13d00*/  F2FP.BF16.F32.PACK_AB R169, R20, R79 ;  /* 0x0000004f14a9723e */ /* 0x000fe200000010ff */
[----:B------:R-:W-:-:S05]  /*13d10*/  IMAD.MOV.U32 R79, RZ, RZ, R119 ;  /* 0x000000ffff4f7224 */ /* 0x000fca00078e0077 */
[----:B------:R-:W1:Y:S01]  /*13d20*/  MUFU.EX2 R69, R69 ;  /* 0x0000004500457308 */ /* 0x000e620000000800 */
[----:B---3--:R-:W-:-:S07]  /*13d30*/  FADD.FTZ R38, R170, R7 ;  /* 0x00000007aa267221 */ /* 0x008fce0000010000 */
[----:B------:R2:W3:Y:S01]  /*13d40*/  MUFU.EX2 R34, R71 ;  /* 0x0000004700227308 */ /* 0x0004e20000000800 */
[----:B0-----:R-:W-:Y:S01]  /*13d50*/  FADD.FTZ R3, R37, R6 ;  /* 0x0000000625037221 */ /* 0x001fe20000010000 */
[C---:B-1----:R-:W-:Y:S01]  /*13d60*/  FADD.FTZ R215, R69.reuse, R38 ;  /* 0x0000002645d77221 */ /* 0x042fe20000010000 */
[----:B------:R-:W-:Y:S01]  /*13d70*/  F2FP.BF16.F32.PACK_AB R170, R69, R170 ;  /* 0x000000aa45aa723e */ /* 0x000fe200000010ff */
[--C-:B--2---:R-:W-:Y:S02]  /*13d80*/  IMAD.MOV.U32 R71, RZ, RZ, R119.reuse ;  /* 0x000000ffff477224 */ /* 0x104fe400078e0077 */
[--C-:B------:R-:W-:Y:S02]  /*13d90*/  IMAD.MOV.U32 R69, RZ, RZ, R119.reuse ;  /* 0x000000ffff457224 */ /* 0x100fe400078e0077 */
[----:B------:R-:W-:Y:S02]  /*13da0*/  IMAD.MOV.U32 R38, RZ, RZ, R119 ;  /* 0x000000ffff267224 */ /* 0x000fe400078e0077 */
[C---:B---3--:R-:W-:Y:S01]  /*13db0*/  FADD.FTZ R6, R34.reuse, R3 ;  /* 0x0000000322067221 */ /* 0x048fe20000010000 */
[----:B------:R-:W-:Y:S01]  /*13dc0*/  F2FP.BF16.F32.PACK_AB R171, R34, R37 ;  /* 0x0000002522ab723e */ /* 0x000fe200000010ff */
[----:B------:R-:W-:-:S02]  /*13dd0*/  IMAD.MOV.U32 R3, RZ, RZ, 0x3f800000 ;  /* 0x3f800000ff037424 */ /* 0x000fc400078e00ff */
        /* <DEDUP_REMOVED lines=55> */
[----:B------:R-:W-:-:S07]  /*14150*/  CS2R R24, SRZ ;  /* 0x0000000000187805 */ /* 0x000fce000001ff00 */
.L_x_3910:
[----:B------:R-:W-:-:S04]  /*14160*/  ISETP.NE.AND P1, PT, R11, 0x1, PT ;  /* 0x000000010b00780c */ /* 0x000fc80003f25270 */
[----:B------:R-:W-:-:S04]  /*14170*/  SEL R220, RZ, 0x1, P1 ;  /* 0x00000001ffdc7807 */ /* 0x000fc80000800000 */
[----:B------:R-:W-:Y:S01]  /*14180*/  LOP3.LUT R220, R10, R220, RZ, 0x3c, !PT ;  /* 0x000000dc0adc7212 */ /* 0x000fe200078e3cff */
[----:B------:R-:W-:Y:S06]  /*14190*/  @!P0 BRA `(.L_x_3898) ;  /* 0x0000000000048947 */ /* 0x000fec0003800000 */
[----:B------:R-:W-:Y:S01]  /*141a0*/  BPT.TRAP 0x1 ;  /* 0x000000040000795c */ /* 0x000fe20000300000 */
.L_x_3898:
        /* <DEDUP_REMOVED lines=8> */
.L_x_3899:
[----:B------:R-:W-:Y:S01]  /*14230*/  IMAD R126, R211, 0x900, R222 ;  /* 0x00000900d37e7824 */ /* 0x000fe200078e02de */
[----:B------:R-:W-:Y:S03]  /*14240*/  BSSY B1, `(.L_x_3900) ;  /* 0x0000006000017945 */ /* 0x000fe60003800000 */
[C---:B------:R-:W-:Y:S01]  /*14250*/  VIADD R124, R126.reuse, 0x2 ;  /* 0x000000027e7c7836 */ /* 0x040fe20000000000 */
[----:B------:R-:W-:Y:S01]  /*14260*/  IADD3 R123, R126, 0x4, RZ ;  /* 0x000000047e7b7810 */ /* 0x000fe20007ffe0ff */
[----:B-1----:R-:W-:Y:S06]  /*14270*/  @P1 BRA `(.L_x_3901) ;  /* 0x0000000000081947 */ /* 0x002fec0003800000 */
[----:B------:R-:W1:Y:S02]  /*14280*/  SYNCS.PHASECHK.TRANS64.TRYWAIT P1, [R0+URZ+0x30830], R4 ;  /* 0x03083004000075a7 */ /* 0x000e64000802017f */
[----:B-1----:R-:W-:Y:S05]  /*14290*/  @!P1 BRA `(.L_x_3902) ;  /* 0x000000f0001c9947 */ /* 0x002fea0003800000 */
.L_x_3901:
[----:B------:R-:W-:Y:S05]  /*142a0*/  BSYNC B1 ;  /* 0x0000000000017941 */ /* 0x000fea0003800000 */
.L_x_3900:
[----:B------:R-:W2:Y:S04]  /*142b0*/  LDL.64 R128, [R1+0x38] ;  /* 0x0000380001807983 */ /* 0x000ea80000100a00 */
[----:B------:R3:W-:Y:S04]  /*142c0*/  STL.64 [R1+0x118], R6 ;  /* 0x0001180601007387 */ /* 0x0007e80000100a00 */
[----:B---3--:R-:W3:Y:S01]  /*142d0*/  LDL.64 R6, [R1+0x30] ;  /* 0x0000300001067983 */ /* 0x008ee20000100a00 */
        /* <DEDUP_REMOVED lines=96> */
[----:B------:R-:W-:Y:S01]  /*148e0*/  IMAD.MOV.U32 R120, RZ, RZ, R126 ;  /* 0x000000ffff787224 */ /* 0x000fe200078e007e */
[----:B------:R-:W4:Y:S01]  /*148f0*/  LDL.64 R2, [R1+0x28] ;  /* 0x0000280001027983 */ /* 0x000f220000100a00 */
[----:B------:R-:W-:Y:S01]  /*14900*/  VIADD R122, R126, 0x6 ;  /* 0x000000067e7a7836 */ /* 0x000fe20000000000 */
[----:B------:R-:W-:Y:S01]  /*14910*/  MOV R14, UR38 ;  /* 0x00000026000e7c02 */ /* 0x000fe20008000f00 */
[----:B------:R-:W-:Y:S01]  /*14920*/  IMAD.MOV.U32 R121, RZ, RZ, 0x40000040 ;  /* 0x40000040ff797424 */ /* 0x000fe200078e00ff */
[----:B------:R-:W-:Y:S01]  /*14930*/  R2UR UR46, R120 ;  /* 0x00000000782e72ca */ /* 0x000fe200000e0000 */
[----:B------:R-:W-:Y:S01]  /*14940*/  IMAD.MOV.U32 R120, RZ, RZ, R124 ;  /* 0x000000ffff787224 */ /* 0x000fe200078e007c */
[----:B------:R-:W-:Y:S01]  /*14950*/  MOV R5, UR50 ;  /* 0x0000003200057c02 */ /* 0x000fe20008000f00 */
[----:B------:R-:W-:Y:S01]  /*14960*/  VIADD R124, R126, 0x304 ;  /* 0x000003047e7c7836 */ /* 0x000fe20000000000 */
[----:B------:R-:W-:Y:S01]  /*14970*/  R2UR UR50, R122 ;  /* 0x000000007a3272ca */ /* 0x000fe200000e0000 */
[----:B------:R-:W-:Y:S01]  /*14980*/  VIADD R122, R126, 0x302 ;  /* 0x000003027e7a7836 */ /* 0x000fe20000000000 */
[----:B------:R-:W-:Y:S01]  /*14990*/  R2UR UR42, R120 ;  /* 0x00000000782a72ca */ /* 0x000fe200000e0000 */
[----:B------:R-:W-:Y:S01]  /*149a0*/  IMAD.MOV.U32 R120, RZ, RZ, R123 ;  /* 0x000000ffff787224 */ /* 0x000fe200078e007b */
[----:B------:R-:W-:Y:S01]  /*149b0*/  MOV R213, UR45 ;  /* 0x0000002d00d57c02 */ /* 0x000fe20008000f00 */
[----:B------:R-:W-:Y:S01]  /*149c0*/  IMAD.MOV.U32 R123, RZ, RZ, 0x40000040 ;  /* 0x40000040ff7b7424 */ /* 0x000fe200078e00ff */
[----:B------:R-:W-:Y:S01]  /*149d0*/  R2UR UR30, R122 ;  /* 0x000000007a1e72ca */ /* 0x000fe200000e0000 */
[----:B------:R-:W-:Y:S01]  /*149e0*/  VIADD R122, R126, 0x600 ;  /* 0x000006007e7a7836 */ /* 0x000fe20000000000 */
[----:B------:R-:W-:Y:S01]  /*149f0*/  R2UR UR38, R120 ;  /* 0x00000000782672ca */ /* 0x000fe200000e0000 */
[----:B------:R-:W-:Y:S01]  /*14a00*/  VIADD R120, R126, 0x300 ;  /* 0x000003007e787836 */ /* 0x000fe20000000000 */
[----:B01----:R-:W-:Y:S01]  /*14a10*/  MOV R4, UR44 ;  /* 0x0000002c00047c02 */ /* 0x003fe20008000f00 */
[----:B------:R-:W-:Y:S01]  /*14a20*/  IMAD.MOV.U32 R125, RZ, RZ, 0x40000040 ;  /* 0x40000040ff7d7424 */ /* 0x000fe200078e00ff */
[----:B------:R-:W-:-:S02]  /*14a30*/  R2UR UR47, R121 ;  /* 0x00000000792f72ca */ /* 0x000fc400000e0000 */
        /* <DEDUP_REMOVED lines=8> */
[C---:B------:R-:W-:Y:S02]  /*14ac0*/  R2UR UR43, R121.reuse ;  /* 0x00000000792b72ca */ /* 0x040fe400000e0000 */
[----:B------:R-:W-:-:S02]  /*14ad0*/  R2UR UR39, R121 ;  /* 0x00000000792772ca */ /* 0x000fc400000e0000 */
[----:B------:R-:W-:Y:S02]  /*14ae0*/  R2UR UR51, R123 ;  /* 0x000000007b3372ca */ /* 0x000fe400000e0000 */
[----:B------:R-:W-:Y:S02]  /*14af0*/  R2UR UR35, R121 ;  /* 0x00000000792372ca */ /* 0x000fe400000e0000 */
[----:B------:R-:W-:Y:S02]  /*14b00*/  R2UR UR31, R123 ;  /* 0x000000007b1f72ca */ /* 0x000fe400000e0000 */
[----:B------:R-:W-:Y:S02]  /*14b10*/  R2UR UR27, R125 ;  /* 0x000000007d1b72ca */ /* 0x000fe400000e0000 */
[----:B------:R-:W-:Y:S02]  /*14b20*/  R2UR UR23, R121 ;  /* 0x00000000791772ca */ /* 0x000fe400000e0000 */
[----:B------:R-:W-:-:S02]  /*14b30*/  R2UR UR19, R123 ;  /* 0x000000007b1372ca */ /* 0x000fc400000e0000 */
[----:B------:R-:W-:Y:S02]  /*14b40*/  R2UR UR14, R124 ;  /* 0x000000007c0e72ca */ /* 0x000fe400000e0000 */
[----:B------:R-:W-:Y:S02]  /*14b50*/  R2UR UR15, R125 ;  /* 0x000000007d0f72ca */ /* 0x000fe400000e0000 */
[----:B------:R-:W-:Y:S02]  /*14b60*/  R2UR UR6, R120 ;  /* 0x00000000780672ca */ /* 0x000fe400000e0000 */
[----:B------:R-:W-:Y:S02]  /*14b70*/  R2UR UR7, R121 ;  /* 0x00000000790772ca */ /* 0x000fe400000e0000 */
[----:B------:R-:W-:Y:S02]  /*14b80*/  R2UR UR10, R122 ;  /* 0x000000007a0a72ca */ /* 0x000fe400000e0000 */
[----:B------:R-:W-:-:S02]  /*14b90*/  R2UR UR11, R123 ;  /* 0x000000007b0b72ca */ /* 0x000fc400000e0000 */
[----:B------:R-:W-:Y:S02]  /*14ba0*/  MOV R21, UR41 ;  /* 0x0000002900157c02 */ /* 0x000fe40008000f00 */
[----:B------:R-:W-:Y:S02]  /*14bb0*/  MOV R212, UR40 ;  /* 0x0000002800d47c02 */ /* 0x000fe40008000f00 */
[----:B------:R-:W-:Y:S02]  /*14bc0*/  MOV R15, UR37 ;  /* 0x00000025000f7c02 */ /* 0x000fe40008000f00 */
[----:B------:R-:W-:Y:S02]  /*14bd0*/  MOV R20, UR36 ;  /* 0x0000002400147c02 */ /* 0x000fe40008000f00 */
[----:B------:R-:W-:Y:S02]  /*14be0*/  MOV R12, UR49 ;  /* 0x00000031000c7c02 */ /* 0x000fe40008000f00 */
[----:B------:R-:W-:-:S02]  /*14bf0*/  MOV R13, UR48 ;  /* 0x00000030000d7c02 */ /* 0x000fc40008000f00 */
[----:B--2---:R-:W-:Y:S02]  /*14c00*/  R2UR UR44, R128 ;  /* 0x00000000802c72ca */ /* 0x004fe400000e0000 */
[----:B------:R-:W-:Y:S02]  /*14c10*/  R2UR UR45, R129 ;  /* 0x00000000812d72ca */ /* 0x000fe400000e0000 */
[----:B-----5:R-:W-:-:S11]  /*14c20*/  WARPGROUP.ARRIVE ;  /* 0x00000000000079c5 */ /* 0x020fd60000000000 */
[----:B------:R-:W-:Y:S01]  /*14c30*/  HGMMA.64x96x16.F32.BF16 R120, gdesc[UR44], RZ, !UPT, gsb0 ;  /* 0x016000002c7879f0 */ /* 0x000fe2000c0018ff */
[----:B---3--:R-:W-:Y:S02]  /*14c40*/  R2UR UR40, R6 ;  /* 0x00000000062872ca */ /* 0x008fe400000e0000 */
[----:B------:R-:W-:Y:S02]  /*14c50*/  R2UR UR41, R7 ;  /* 0x00000000072972ca */ /* 0x000fe400000e0000 */
[----:B------:R0:W5:Y:S01]  /*14c60*/  LDL.LU.64 R6, [R1+0x118] ;  /* 0x0001180001067983 */ /* 0x0001620000300a00 */
[----:B------:R-:W-:Y:S02]  /*14c70*/  WARPGROUP.DEPBAR.LE gsb0, 0x0 ;  /* 0x00008000000079c5 */ /* 0x000fe40000010000 */
[----:B------:R-:W-:-:S08]  /*14c80*/  WARPGROUP.ARRIVE ;  /* 0x00000000000079c5 */ /* 0x000fd00000000000 */
[----:B------:R-:W-:Y:S01]  /*14c90*/  HGMMA.64x96x16.F32.BF16 R120, gdesc[UR40], R120, gsb0 ;  /* 0x01600000287879f0 */ /* 0x000fe20008001878 */
[----:B----4-:R-:W-:Y:S02]  /*14ca0*/  R2UR UR36, R2 ;  /* 0x00000000022472ca */ /* 0x010fe400000e0000 */
[----:B------:R-:W-:Y:S02]  /*14cb0*/  R2UR UR37, R3 ;  /* 0x00000000032572ca */ /* 0x000fe400000e0000 */
[----:B------:R-:W-:Y:S01]  /*14cc0*/  R2UR UR41, R21 ;  /* 0x00000000152972ca */ /* 0x000fe200000e0000 */
[----:B------:R-:W2:Y:S01]  /*14cd0*/  LDL.64 R2, [R1+0x8] ;  /* 0x0000080001027983 */ /* 0x000ea20000100a00 */
[----:B------:R-:W-:Y:S02]  /*14ce0*/  WARPGROUP.DEPBAR.LE gsb0, 0x0 ;  /* 0x00008000000079c5 */ /* 0x000fe40000010000 */
[----:B------:R-:W-:-:S07]  /*14cf0*/  WARPGROUP.ARRIVE ;  /* 0x00000000000079c5 */ /* 0x000fce0000000000 */
[----:B------:R-:W-:Y:S01]  /*14d00*/  HGMMA.64x96x16.F32.BF16 R120, gdesc[UR36], R120, gsb0 ;  /* 0x01600000247879f0 */ /* 0x000fe20008001878 */
[----:B------:R-:W-:Y:S02]  /*14d10*/  R2UR UR36, R20 ;  /* 0x00000000142472ca */ /* 0x000fe400000e0000 */
[----:B------:R-:W3:Y:S01]  /*14d20*/  LDL.64 R20, [R1+0x20] ;  /* 0x0000200001147983 */ /* 0x000ee20000100a00 */
[----:B------:R-:W-:Y:S02]  /*14d30*/  R2UR UR38, R14 ;  /* 0x000000000e2672ca */ /* 0x000fe400000e0000 */
[----:B------:R-:W-:Y:S02]  /*14d40*/  R2UR UR37, R15 ;  /* 0x000000000f2572ca */ /* 0x000fe400000e0000 */
[----:B------:R-:W4:Y:S01]  /*14d50*/  LDL.64 R14, [R1+0x18] ;  /* 0x00001800010e7983 */ /* 0x000f220000100a00 */
[----:B------:R-:W-:Y:S02]  /*14d60*/  R2UR UR45, R213 ;  /* 0x00000000d52d72ca */ /* 0x000fe400000e0000 */
[----:B------:R-:W-:-:S02]  /*14d70*/  R2UR UR40, R212 ;  /* 0x00000000d42872ca */ /* 0x000fc400000e0000 */
[----:B------:R-:W2:Y:S01]  /*14d80*/  LDL.64 R212, [R1+0x10] ;  /* 0x0000100001d47983 */ /* 0x000ea20000100a00 */
[----:B------:R-:W-:Y:S02]  /*14d90*/  WARPGROUP.DEPBAR.LE gsb0, 0x0 ;  /* 0x00008000000079c5 */ /* 0x000fe40000010000 */
[----:B------:R-:W-:Y:S01]  /*14da0*/  WARPGROUP.ARRIVE ;  /* 0x00000000000079c5 */ /* 0x000fe20000000000 */
[----:B---3--:R-:W-:Y:S02]  /*14db0*/  R2UR UR48, R20 ;  /* 0x00000000143072ca */ /* 0x008fe400000e0000 */
[----:B------:R-:W-:-:S13]  /*14dc0*/  R2UR UR49, R21 ;  /* 0x00000000153172ca */ /* 0x000fda00000e0000 */
[----:B------:R-:W-:Y:S01]  /*14dd0*/  HGMMA.64x96x16.F32.BF16 R120, gdesc[UR48], R120, gsb0 ;  /* 0x01600000307879f0 */ /* 0x000fe20008001878 */
[----:B----4-:R-:W-:Y:S02]  /*14de0*/  R2UR UR32, R14 ;  /* 0x000000000e2072ca */ /* 0x010fe400000e0000 */
[----:B------:R-:W-:Y:S02]  /*14df0*/  R2UR UR33, R15 ;  /* 0x000000000f2172ca */ /* 0x000fe400000e0000 */
[----:B--2---:R-:W-:Y:S02]  /*14e00*/  R2UR UR28, R212 ;  /* 0x00000000d41c72ca */ /* 0x004fe400000e0000 */
[----:B------:R-:W-:Y:S01]  /*14e10*/  R2UR UR29, R213 ;  /* 0x00000000d51d72ca */ /* 0x000fe200000e0000 */
[----:B------:R-:W-:Y:S02]  /*14e20*/  WARPGROUP.DEPBAR.LE gsb0, 0x0 ;  /* 0x00008000000079c5 */ /* 0x000fe40000010000 */
[----:B------:R-:W-:-:S06]  /*14e30*/  WARPGROUP.ARRIVE ;  /* 0x00000000000079c5 */ /* 0x000fcc0000000000 */
[----:B------:R-:W-:Y:S01]  /*14e40*/  HGMMA.64x96x16.F32.BF16 R120, gdesc[UR32], R120, gsb0 ;  /* 0x01600000207879f0 */ /* 0x000fe20008001878 */
[----:B------:R-:W-:Y:S02]  /*14e50*/  R2UR UR24, R2 ;  /* 0x00000000021872ca */ /* 0x000fe400000e0000 */
[----:B------:R-:W-:Y:S01]  /*14e60*/  R2UR UR25, R3 ;  /* 0x00000000031972ca */ /* 0x000fe200000e0000 */
[----:B------:R-:W-:Y:S02]  /*14e70*/  WARPGROUP.DEPBAR.LE gsb0, 0x0 ;  /* 0x00008000000079c5 */ /* 0x000fe40000010000 */
[----:B------:R-:W-:-:S06]  /*14e80*/  WARPGROUP.ARRIVE ;  /* 0x00000000000079c5 */ /* 0x000fcc0000000000 */
[----:B------:R-:W-:Y:S03]  /*14e90*/  HGMMA.64x96x16.F32.BF16 R120, gdesc[UR28], R120, gsb0 ;  /* 0x016000001c7879f0 */ /* 0x000fe60008001878 */
[----:B------:R-:W-:Y:S02]  /*14ea0*/  WARPGROUP.DEPBAR.LE gsb0, 0x0 ;  /* 0x00008000000079c5 */ /* 0x000fe40000010000 */
[----:B------:R-:W-:-:S06]  /*14eb0*/  WARPGROUP.ARRIVE ;  /* 0x00000000000079c5 */ /* 0x000fcc0000000000 */
[----:B------:R-:W-:Y:S01]  /*14ec0*/  HGMMA.64x96x16.F32.BF16 R120, gdesc[UR24], R120, gsb0 ;  /* 0x01600000187879f0 */ /* 0x000fe20008001878 */
[----:B------:R-:W-:Y:S01]  /*14ed0*/  UMOV UR20, UR56 ;  /* 0x0000003800147c82 */ /* 0x000fe20008000000 */
[----:B------:R-:W-:Y:S01]  /*14ee0*/  UMOV UR21, UR57 ;  /* 0x0000003900157c82 */ /* 0x000fe20008000000 */
[----:B------:R-:W-:Y:S02]  /*14ef0*/  WARPGROUP.DEPBAR.LE gsb0, 0x0 ;  /* 0x00008000000079c5 */ /* 0x000fe40000010000 */
[----:B------:R-:W-:-:S06]  /*14f00*/  WARPGROUP.ARRIVE ;  /* 0x00000000000079c5 */ /* 0x000fcc0000000000 */
[----:B------:R-:W-:Y:S01]  /*14f10*/  HGMMA.64x96x16.F32.BF16 R120, gdesc[UR20], R120, gsb0 ;  /* 0x01600000147879f0 */ /* 0x000fe20008001878 */
[----:B------:R-:W-:Y:S01]  /*14f20*/  UMOV UR16, UR52 ;  /* 0x0000003400107c82 */ /* 0x000fe20008000000 */
[----:B------:R-:W-:Y:S01]  /*14f30*/  UMOV UR17, UR53 ;  /* 0x0000003500117c82 */ /* 0x000fe20008000000 */
[----:B------:R-:W-:Y:S01]  /*14f40*/  R2UR UR44, R4 ;  /* 0x00000000042c72ca */ /* 0x000fe200000e0000 */
[----:B------:R-:W-:Y:S02]  /*14f50*/  WARPGROUP.DEPBAR.LE gsb0, 0x0 ;  /* 0x00008000000079c5 */ /* 0x000fe40000010000 */
[----:B------:R-:W-:-:S06]  /*14f60*/  WARPGROUP.ARRIVE ;  /* 0x00000000000079c5 */ /* 0x000fcc0000000000 */
[----:B------:R-:W-:Y:S04]  /*14f70*/  HGMMA.64x96x16.F32.BF16 R120, gdesc[UR16], R120, gsb0 ;  /* 0x01600000107879f0 */ /* 0x000fe80008001878 */
[----:B------:R-:W-:Y:S01]  /*14f80*/  UMOV UR12, UR44 ;  /* 0x0000002c000c7c82 */ /* 0x000fe20008000000 */
[----:B------:R-:W-:Y:S01]  /*14f90*/  UMOV UR13, UR45 ;  /* 0x0000002d000d7c82 */ /* 0x000fe20008000000 */
        /* <DEDUP_REMOVED lines=13> */
[----:B------:R-:W-:Y:S01]  /*15070*/  HGMMA.64x96x16.F32.BF16 R120, gdesc[UR8], R120, gsb0 ;  /* 0x01600000087879f0 */ /* 0x000fe20008001878 */
[----:B------:R-:W-:Y:S02]  /*15080*/  R2UR UR49, R12 ;  /* 0x000000000c3172ca */ /* 0x000fe400000e0000 */
[----:B------:R-:W-:Y:S01]  /*15090*/  R2UR UR48, R13 ;  /* 0x000000000d3072ca */ /* 0x000fe200000e0000 */
[----:B------:R-:W-:Y:S02]  /*150a0*/  WARPGROUP.DEPBAR.LE gsb0, 0x0 ;  /* 0x00008000000079c5 */ /* 0x000fe40000010000 */
[----:B0-----:R-:W-:-:S12]  /*150b0*/  @!P0 BRA `(.L_x_3903) ;  /* 0x0000000000048947 */ /* 0x001fd80003800000 */
[----:B------:R-:W-:Y:S01]  /*150c0*/  BPT.TRAP 0x1 ;  /* 0x000000040000795c */ /* 0x000fe20000300000 */
.L_x_3903:
[----:B------:R-:W-:Y:S01]  /*150d0*/  SHF.L.U32 R2, R10, 0x1f, RZ ;  /* 0x0000001f0a027819 */ /* 0x000fe200000006ff */
[----:B------:R-:W-:-:S04]  /*150e0*/  IMAD R10, R11, 0x8, R18 ;  /* 0x000000080b0a7824 */ /* 0x000fc800078e0212 */
[----:B------:R0:W1:Y:S01]  /*150f0*/  SYNCS.PHASECHK.TRANS64.TRYWAIT P1, [R10+URZ+0x30850], R2 ;  /* 0x030850020a0075a7 */ /* 0x000062000802017f */
[----:B------:R-:W-:Y:S05]  /*15100*/  @!P0 BRA `(.L_x_3904) ;  /* 0x0000000000048947 */ /* 0x000fea0003800000 */
[----:B------:R-:W-:Y:S01]  /*15110*/  BPT.TRAP 0x1 ;  /* 0x000000040000795c */ /* 0x000fe20000300000 */
.L_x_3904:
[----:B------:R-:W-:Y:S04]  /*15120*/  BSSY B1, `(.L_x_3905) ;  /* 0x0000004000017945 */ /* 0x000fe80003800000 */
[----:B-1----:R-:W-:Y:S05]  /*15130*/  @P1 BRA `(.L_x_3906) ;  /* 0x0000000000081947 */ /* 0x002fea0003800000 */
[----:B------:R-:W1:Y:S02]  /*15140*/  SYNCS.PHASECHK.TRANS64.TRYWAIT P1, [R10+URZ+0x30850], R2 ;  /* 0x030850020a0075a7 */ /* 0x000e64000802017f */
[----:B-1----:R-:W-:Y:S05]  /*15150*/  @!P1 BRA `(.L_x_3907) ;  /* 0x000000e000809947 */ /* 0x002fea0003800000 */
.L_x_3906:
[----:B------:R-:W-:Y:S05]  /*15160*/  BSYNC B1 ;  /* 0x0000000000017941 */ /* 0x000fea0003800000 */
.L_x_3905:
        /* <DEDUP_REMOVED lines=12> */
[----:B------:R-:W-:Y:S01]  /*15230*/  HGMMA.64x192x16.F32.BF16 R24, R188, gdesc[UR4].tnspB, R24, gsb0 ;  /* 0x42e00004bc187df0 */ /* 0x000fe20008001818 */
[----:B------:R-:W-:Y:S01]  /*15240*/  R2UR UR6, R4 ;  /* 0x00000000040672ca */ /* 0x000fe200000e0000 */
[----:B------:R-:W-:Y:S01]  /*15250*/  VIADD R4, R2, 0x100 ;  /* 0x0000010002047836 */ /* 0x000fe20000000000 */
[----:B------:R-:W-:Y:S01]  /*15260*/  R2UR UR7, R5 ;  /* 0x00000000050772ca */ /* 0x000fe200000e0000 */
[----:B------:R-:W-:Y:S01]  /*15270*/  IMAD.MOV.U32 R5, RZ, RZ, 0x40000040 ;  /* 0x40000040ff057424 */ /* 0x000fe200078e00ff */
[----:B------:R-:W-:Y:S02]  /*15280*/  WARPGROUP.DEPBAR.LE gsb0, 0x0 ;  /* 0x00008000000079c5 */ /* 0x000fe40000010000 */
[----:B------:R-:W-:-:S13]  /*15290*/  WARPGROUP.ARRIVE ;  /* 0x00000000000079c5 */ /* 0x000fda0000000000 */
        /* <DEDUP_REMOVED lines=16> */
[----:B------:R-:W-:Y:S02]  /*153a0*/  R2UR UR6, R4 ;  /* 0x00000000040672ca */ /* 0x000fe400000e0000 */
[----:B------:R-:W-:Y:S01]  /*153b0*/  R2UR UR7, R5 ;  /* 0x00000000050772ca */ /* 0x000fe200000e0000 */
[----:B------:R-:W-:Y:S02]  /*153c0*/  WARPGROUP.DEPBAR.LE gsb0, 0x0 ;  /* 0x00008000000079c5 */ /* 0x000fe40000010000 */
[----:B------:R-:W-:-:S14]  /*153d0*/  WARPGROUP.ARRIVE ;  /* 0x00000000000079c5 */ /* 0x000fdc0000000000 */
[----:B------:R-:W-:Y:S01]  /*153e0*/  HGMMA.64x192x16.F32.BF16 R24, R172, gdesc[UR4].tnspB, R24, gsb0 ;  /* 0x42e00004ac187df0 */ /* 0x000fe20008001818 */
[----:B------:R-:W-:Y:S02]  /*153f0*/  R2UR UR6, R2 ;  /* 0x00000000020672ca */ /* 0x000fe400000e0000 */
[----:B------:R-:W-:Y:S01]  /*15400*/  R2UR UR7, R3 ;  /* 0x00000000030772ca */ /* 0x000fe200000e0000 */
[----:B------:R-:W-:Y:S02]  /*15410*/  WARPGROUP.DEPBAR.LE gsb0, 0x0 ;  /* 0x00008000000079c5 */ /* 0x000fe40000010000 */
[----:B------:R-:W-:-:S14]  /*15420*/  WARPGROUP.ARRIVE ;  /* 0x00000000000079c5 */ /* 0x000fdc0000000000 */
[----:B------:R-:W-:Y:S03]  /*15430*/  HGMMA.64x192x16.F32.BF16 R24, R168, gdesc[UR4].tnspB, R24, gsb0 ;  /* 0x42e00004a8187df0 */ /* 0x000fe60008001818 */
[----:B------:R-:W-:Y:S02]  /*15440*/  WARPGROUP.DEPBAR.LE gsb0, 0x0 ;  /* 0x00008000000079c5 */ /* 0x000fe40000010000 */
[----:B------:R-:W-:Y:S05]  /*15450*/  @!P0 BRA `(.L_x_3908) ;  /* 0x0000000000048947 */ /* 0x000fea0003800000 */
[----:B------:R-:W-:Y:S01]  /*15460*/  BPT.TRAP 0x1 ;  /* 0x000000040000795c */ /* 0x000fe20000300000 */
.L_x_3908:
[----:B------:R-:W-:-:S04]  /*15470*/  IADD3 R0, R0, 0x30840, RZ ;  /* 0x0003084000007810 */ /* 0x000fc80007ffe0ff */
[----:B------:R-:W-:-:S04]  /*15480*/  PRMT R0, R223, 0x654, R0 ;  /* 0x00000654df007816 */ /* 0x000fc80000000000 */
[----:B------:R0:W-:Y:S02]  /*15490*/  SYNCS.ARRIVE.TRANS64.RED.A1T0 RZ, [R0+URZ], RZ ;  /* 0x000000ff00ff79a7 */ /* 0x0001e4000810043f */
[----:B0----5:R-:W-:-:S04]  /*154a0*/  FMNMX.FTZ R0, R120, R7, !PT ;  /* 0x0000000778007209 */ /* 0x021fc80007810000 */
        /* <DEDUP_REMOVED lines=53> */
[----:B0-----:R-:W-:Y:S01]  /*15800*/  FMNMX.FTZ R2, R0, R2, !PT ;  /* 0x0000000200027209 */ /* 0x001fe20007810000 */
[----:B------:R-:W-:-:S04]  /*15810*/  IMAD.U32 R0, RZ, RZ, UR38 ;  /* 0x00000026ff007e24 */ /* 0x000fc8000f8e00ff */
[----:B------:R-:W0:Y:S01]  /*15820*/  SHFL.BFLY PT, R4, R2, 0x1, 0x1f ;  /* 0x0c201f0002047f89 */ /* 0x000e2200000e0000 */
[-C--:B------:R-:W-:Y:S01]  /*15830*/  FMUL.FTZ R11, R5, R0.reuse ;  /* 0x00000000050b7220 */ /* 0x080fe20000410000 */
[----:B------:R-:W-:-:S03]  /*15840*/  FMUL.FTZ R3, R3, R0 ;  /* 0x0000000003037220 */ /* 0x000fc60000410000 */
        /* <DEDUP_REMOVED lines=11> */
[----:B------:R-:W1:Y:S01]  /*15900*/  MUFU.EX2 R120, R120 ;  /* 0x0000007800787308 */ /* 0x000e620000000800 */
[-CC-:B------:R-:W-:Y:S01]  /*15910*/  FFMA.FTZ R140, R140, R0.reuse, -R11.reuse ;  /* 0x000000008c8c7223 */ /* 0x180fe2000001080b */
[-CC-:B------:R-:W-:Y:S01]  /*15920*/  FFMA.FTZ R141, R141, R0.reuse, -R11.reuse ;  /* 0x000000008d8d7223 */ /* 0x180fe2000001080b */
[-CC-:B------:R-:W-:Y:S01]  /*15930*/  FFMA.FTZ R144, R144, R0.reuse, -R11.reuse ;  /* 0x0000000090907223 */ /* 0x180fe2000001080b */
[-CC-:B------:R-:W-:Y:S01]  /*15940*/  FFMA.FTZ R145, R145, R0.reuse, -R11.reuse ;  /* 0x0000000091917223 */ /* 0x180fe2000001080b */
[-CC-:B------:R-:W-:Y:S01]  /*15950*/  FFMA.FTZ R148, R148, R0.reuse, -R11.reuse ;  /* 0x0000000094947223 */ /* 0x180fe2000001080b */
[-CC-:B------:R-:W-:Y:S01]  /*15960*/  FFMA.FTZ R149, R149, R0.reuse, -R11.reuse ;  /* 0x0000000095957223 */ /* 0x180fe2000001080b */
[--C-:B------:R-:W-:Y:S01]  /*15970*/  FFMA.FTZ R152, R152, R0, -R11.reuse ;  /* 0x0000000098987223 */ /* 0x100fe2000001080b */
[----:B0-----:R-:W-:Y:S01]  /*15980*/  FMNMX.FTZ R4, R2, R4, !PT ;  /* 0x0000000402047209 */ /* 0x001fe20007810000 */
[----:B------:R-:W0:Y:S01]  /*15990*/  MUFU.EX2 R121, R121 ;  /* 0x0000007900797308 */ /* 0x000e220000000800 */
[-CC-:B------:R-:W-:Y:S01]  /*159a0*/  FFMA.FTZ R153, R153, R0.reuse, -R11.reuse ;  /* 0x0000000099997223 */ /* 0x180fe2000001080b */
[-CC-:B------:R-:W-:Y:S01]  /*159b0*/  FFMA.FTZ R156, R156, R0.reuse, -R11.reuse ;  /* 0x000000009c9c7223 */ /* 0x180fe2000001080b */
[-CC-:B------:R-:W-:Y:S01]  /*159c0*/  FFMA.FTZ R157, R157, R0.reuse, -R11.reuse ;  /* 0x000000009d9d7223 */ /* 0x180fe2000001080b */
[C---:B------:R-:W-:Y:S01]  /*159d0*/  FADD.FTZ R2, -R4.reuse, R8 ;  /* 0x0000000804027221 */ /* 0x040fe20000010100 */
[-C--:B------:R-:W-:Y:S01]  /*159e0*/  FMUL.FTZ R7, R4, R0.reuse ;  /* 0x0000000004077220 */ /* 0x080fe20000410000 */
[-CC-:B------:R-:W-:Y:S01]  /*159f0*/  FFMA.FTZ R160, R160, R0.reuse, -R11.reuse ;  /* 0x00000000a0a07223 */ /* 0x180fe2000001080b */
[-C--:B------:R-:W-:Y:S01]  /*15a00*/  FFMA.FTZ R161, R161, R0.reuse, -R11 ;  /* 0x00000000a1a17223 */ /* 0x080fe2000001080b */
[-C--:B------:R-:W-:Y:S01]  /*15a10*/  FMUL.FTZ R2, R2, R0.reuse ;  /* 0x0000000002027220 */ /* 0x080fe20000410000 */
[-CC-:B------:R-:W-:Y:S01]  /*15a20*/  FFMA.FTZ R122, R122, R0.reuse, -R7.reuse ;  /* 0x000000007a7a7223 */ /* 0x180fe20000010807 */
[-CC-:B------:R-:W-:Y:S01]  /*15a30*/  FFMA.FTZ R123, R123, R0.reuse, -R7.reuse ;  /* 0x000000007b7b7223 */ /* 0x180fe20000010807 */
[-CC-:B------:R-:W-:Y:S01]  /*15a40*/  FFMA.FTZ R126, R126, R0.reuse, -R7.reuse ;  /* 0x000000007e7e7223 */ /* 0x180fe20000010807 */
[-CC-:B------:R-:W-:Y:S01]  /*15a50*/  FFMA.FTZ R127, R127, R0.reuse, -R7.reuse ;  /* 0x000000007f7f7223 */ /* 0x180fe20000010807 */
[----:B------:R-:W-:Y:S01]  /*15a60*/  MUFU.EX2 R124, R124 ;  /* 0x0000007c007c7308 */ /* 0x000fe20000000800 */
[-CC-:B------:R-:W-:Y:S01]  /*15a70*/  FFMA.FTZ R130, R130, R0.reuse, -R7.reuse ;  /* 0x0000000082827223 */ /* 0x180fe20000010807 */
[-CC-:B------:R-:W-:Y:S01]  /*15a80*/  FFMA.FTZ R131, R131, R0.reuse, -R7.reuse ;  /* 0x0000000083837223 */ /* 0x180fe20000010807 */
[----:B-1----:R-:W-:Y:S01]  /*15a90*/  FFMA.FTZ R215, R3, R215, R120 ;  /* 0x000000d703d77223 */ /* 0x002fe20000010078 */
        /* <DEDUP_REMOVED lines=19> */
[-C--:B------:R-:W-:Y:S01]  /*15bd0*/  FFMA.FTZ R171, R167, R0.reuse, -R7 ;  /* 0x00000000a7ab7223 */ /* 0x080fe20000010807 */
[----:B------:R-:W2:Y:S01]  /*15be0*/  MUFU.EX2 R123, R123 ;  /* 0x0000007b007b7308 */ /* 0x000ea20000000800 */
[----:B0-----:R-:W-:Y:S01]  /*15bf0*/  FADD.FTZ R215, R121, R215 ;  /* 0x000000d779d77221 */ /* 0x001fe20000010000 */
[-CC-:B------:R-:W-:Y:S01]  /*15c00*/  FFMA.FTZ R164, R164, R0.reuse, -R11.reuse ;  /* 0x00000000a4a47223 */ /* 0x180fe2000001080b */
[----:B------:R-:W-:-:S05]  /*15c10*/  FFMA.FTZ R11, R165, R0, -R11 ;  /* 0x00000000a50b7223 */ /* 0x000fca000001080b */
[----:B------:R-:W0:Y:S01]  /*15c20*/  MUFU.EX2 R126, R126 ;  /* 0x0000007e007e7308 */ /* 0x000e220000000800 */
[----:B-1----:R-:W-:-:S07]  /*15c30*/  FFMA.FTZ R6, R2, R6, R122 ;  /* 0x0000000602067223 */ /* 0x002fce000001007a */
[----:B------:R-:W1:Y:S01]  /*15c40*/  MUFU.EX2 R125, R125 ;  /* 0x0000007d007d7308 */ /* 0x000e620000000800 */
[----:B--2---:R-:W-:Y:S01]  /*15c50*/  FADD.FTZ R7, R123, R6 ;  /* 0x000000067b077221 */ /* 0x004fe20000010000 */
[----:B------:R-:W-:-:S06]  /*15c60*/  FADD.FTZ R6, R124, R215 ;  /* 0x000000d77c067221 */ /* 0x000fcc0000010000 */
        /* <DEDUP_REMOVED lines=86> */
.L_x_3909:
[----:B------:R-:W-:Y:S01]  /*161d0*/  ISETP.GT.AND P1, PT, R9, R221, PT ;  /* 0x000000dd0900720c */ /* 0x000fe20003f24270 */
[----:B------:R-:W-:Y:S01]  /*161e0*/  VIADD R10, R10, 0x30860 ;  /* 0x000308600a0a7836 */ /* 0x000fe20000000000 */
[----:B------:R-:W-:Y:S01]  /*161f0*/  F2FP.BF16.F32.PACK_AB R170, R11, R164 ;  /* 0x000000a40baa723e */ /* 0x000fe200000010ff */
[----:B------:R-:W-:Y:S01]  /*16200*/  VIADD R9, R9, 0xffffffff ;  /* 0xffffffff09097836 */ /* 0x000fe20000000000 */
        /* <DEDUP_REMOVED lines=28> */
[----:B------:R-:W-:Y:S01]  /*163d0*/  F2FP.BF16.F32.PACK_AB R171, R171, R166 ;  /* 0x000000a6abab723e */ /* 0x000fe200000010ff */
[----:B------:R-:W-:Y:S06]  /*163e0*/  @P1 BRA `(.L_x_3910) ;  /* 0xffffffdc005c1947 */ /* 0x000fec000383ffff */
.L_x_3897:
[----:B------:R-:W-:Y:S05]  /*163f0*/  BSYNC B0 ;  /* 0x0000000000007941 */ /* 0x000fea0003800000 */
.L_x_3896:
        /* <DEDUP_REMOVED lines=99> */
.L_x_3911:
[----:B------:R-:W-:Y:S01]  /*16a30*/  IMAD R7, R211, 0x8, R18 ;  /* 0x00000008d3077824 */ /* 0x000fe200078e0212 */
[----:B------:R-:W-:-:S04]  /*16a40*/  SHF.L.U32 R2, R220, 0x1f, RZ ;  /* 0x0000001fdc027819 */ /* 0x000fc800000006ff */
[----:B------:R0:W1:Y:S01]  /*16a50*/  SYNCS.PHASECHK.TRANS64.TRYWAIT P1, [R7+URZ+0x30850], R2 ;  /* 0x03085002070075a7 */ /* 0x000062000802017f */
[----:B------:R-:W-:Y:S05]  /*16a60*/  @!P0 BRA `(.L_x_3912) ;  /* 0x0000000000048947 */ /* 0x000fea0003800000 */
[----:B------:R-:W-:Y:S01]  /*16a70*/  BPT.TRAP 0x1 ;  /* 0x000000040000795c */ /* 0x000fe20000300000 */
.L_x_3912:
[----:B------:R-:W-:Y:S01]  /*16a80*/  VIADD R18, R18, 0x400 ;  /* 0x0000040012127836 */ /* 0x000fe20000000000 */
[----:B------:R-:W-:Y:S04]  /*16a90*/  BSSY B0, `(.L_x_3913) ;  /* 0x0000008000007945 */ /* 0x000fe80003800000 */
[----:B------:R-:W-:-:S04]  /*16aa0*/  SHF.R.U32.HI R18, RZ, 0x4, R18 ;  /* 0x00000004ff127819 */ /* 0x000fc80000011612 */
[----:B------:R-:W-:-:S04]  /*16ab0*/  LOP3.LUT R18, R18, 0x3fff, RZ, 0xc0, !PT ;  /* 0x00003fff12127812 */ /* 0x000fc800078ec0ff */
[----:B------:R-:W-:-:S05]  /*16ac0*/  LOP3.LUT R8, R18, 0x3000000, RZ, 0xfc, !PT ;  /* 0x0300000012087812 */ /* 0x000fca00078efcff */
[----:B------:R-:W-:Y:S01]  /*16ad0*/  IMAD R8, R211, 0x900, R8 ;  /* 0x00000900d3087824 */ /* 0x000fe200078e0208 */
[----:B-1----:R-:W-:Y:S06]  /*16ae0*/  @P1 BRA `(.L_x_3914) ;  /* 0x0000000000081947 */ /* 0x002fec0003800000 */
[----:B------:R-:W1:Y:S02]  /*16af0*/  SYNCS.PHASECHK.TRANS64.TRYWAIT P1, [R7+URZ+0x30850], R2 ;  /* 0x03085002070075a7 */ /* 0x000e64000802017f */
[----:B-1----:R-:W-:Y:S05]  /*16b00*/  @!P1 BRA `(.L_x_3915) ;  /* 0x000000c800289947 */ /* 0x002fea0003800000 */
.L_x_3914:
[----:B------:R-:W-:Y:S05]  /*16b10*/  BSYNC B0 ;  /* 0x0000000000007941 */ /* 0x000fea0003800000 */
.L_x_3913:
[----:B01----:R-:W-:Y:S01]  /*16b20*/  IMAD.MOV.U32 R2, RZ, RZ, R8 ;  /* 0x000000ffff027224 */ /* 0x003fe200078e0008 */
[----:B------:R-:W-:Y:S01]  /*16b30*/  WARPGROUP.ARRIVE ;  /* 0x00000000000079c5 */ /* 0x000fe20000000000 */
[----:B------:R-:W-:Y:S02]  /*16b40*/  IMAD.MOV.U32 R3, RZ, RZ, 0x40000040 ;  /* 0x40000040ff037424 */ /* 0x000fe400078e00ff */
[----:B------:R-:W-:Y:S01]  /*16b50*/  IMAD.MOV.U32 R120, RZ, RZ, -0x800000 ;  /* 0xff800000ff787424 */ /* 0x000fe200078e00ff */
[----:B------:R-:W-:Y:S01]  /*16b60*/  R2UR UR6, R2 ;  /* 0x00000000020672ca */ /* 0x000fe200000e0000 */
[----:B------:R-:W-:Y:S01]  /*16b70*/  VIADD R2, R8, 0x80 ;  /* 0x0000008008027836 */ /* 0x000fe20000000000 */
[----:B------:R-:W-:Y:S01]  /*16b80*/  R2UR UR7, R3 ;  /* 0x00000000030772ca */ /* 0x000fe200000e0000 */
[----:B------:R-:W-:Y:S02]  /*16b90*/  IMAD.MOV.U32 R3, RZ, RZ, 0x40000040 ;  /* 0x40000040ff037424 */ /* 0x000fe400078e00ff */
[----:B------:R-:W-:-:S10]  /*16ba0*/  IMAD.MOV.U32 R121, RZ, RZ, -0x800000 ;  /* 0xff800000ff797424 */ /* 0x000fd400078e00ff */
        /* <DEDUP_REMOVED lines=29> */
[----:B------:R-:W-:Y:S02]  /*16d80*/  R2UR UR6, R2 ;  /* 0x00000000020672ca */ /* 0x000fe400000e0000 */
[----:B------:R-:W-:Y:S01]  /*16d90*/  R2UR UR7, R3 ;  /* 0x00000000030772ca */ /* 0x000fe200000e0000 */
[----:B------:R-:W0:Y:S04]  /*16da0*/  SHFL.BFLY PT, R2, R215, 0x2, 0x1f ;  /* 0x0c401f00d7027f89 */ /* 0x000e2800000e0000 */
[----:B------:R-:W1:Y:S01]  /*16db0*/  SHFL.BFLY PT, R3, R6, 0x2, 0x1f ;  /* 0x0c401f0006037f89 */ /* 0x000e6200000e0000 */
[----:B0-----:R-:W-:Y:S01]  /*16dc0*/  FADD.FTZ R8, R2, R215 ;  /* 0x000000d702087221 */ /* 0x001fe20000010000 */
[----:B-1----:R-:W-:-:S04]  /*16dd0*/  FADD.FTZ R9, R3, R6 ;  /* 0x0000000603097221 */ /* 0x002fc80000010000 */
[----:B------:R-:W0:Y:S04]  /*16de0*/  SHFL.BFLY PT, R3, R8, 0x1, 0x1f ;  /* 0x0c201f0008037f89 */ /* 0x000e2800000e0000 */
[----:B------:R-:W1:Y:S01]  /*16df0*/  SHFL.BFLY PT, R2, R9, 0x1, 0x1f ;  /* 0x0c201f0009027f89 */ /* 0x000e6200000e0000 */
[----:B0-----:R-:W-:Y:S01]  /*16e00*/  FADD.FTZ R12, R8, R3 ;  /* 0x00000003080c7221 */ /* 0x001fe20000010000 */
[----:B-1----:R-:W-:-:S04]  /*16e10*/  FADD.FTZ R13, R9, R2 ;  /* 0x00000002090d7221 */ /* 0x002fc80000010000 */
[----:B------:R-:W-:Y:S02]  /*16e20*/  FSETP.NE.FTZ.AND P1, PT, R12, RZ, PT ;  /* 0x000000ff0c00720b */ /* 0x000fe40003f35000 */
[----:B------:R-:W-:Y:S02]  /*16e30*/  CS2R R2, SRZ ;  /* 0x0000000000027805 */ /* 0x000fe4000001ff00 */
        /* <DEDUP_REMOVED lines=17> */
.L_x_3916:
[----:B------:R-:W-:Y:S02]  /*16f50*/  VIADD R0, R7, 0x30860 ;  /* 0x0003086007007836 */ /* 0x000fe40000000000 */
[-C--:B------:R-:W-:Y:S01]  /*16f60*/  FMUL.FTZ R4, R24, R3.reuse ;  /* 0x0000000318047220 */ /* 0x080fe20000410000 */
[----:B------:R-:W-:Y:S02]  /*16f70*/  VIADD R211, R211, 0x1 ;  /* 0x00000001d3d37836 */ /* 0x000fe40000000000 */
[-C--:B------:R-:W-:Y:S01]  /*16f80*/  FMUL.FTZ R5, R25, R3.reuse ;  /* 0x0000000319057220 */ /* 0x080fe20000410000 */
[-C--:B------:R-:W-:Y:S01]  /*16f90*/  FMUL.FTZ R12, R40, R3.reuse ;  /* 0x00000003280c7220 */ /* 0x080fe20000410000 */
[----:B------:R-:W-:Y:S01]  /*16fa0*/  PRMT R0, R223, 0x654, R0 ;  /* 0x00000654df007816 */ /* 0x000fe20000000000 */
[-C--:B------:R-:W-:Y:S01]  /*16fb0*/  FMUL.FTZ R13, R41, R3.reuse ;  /* 0x00000003290d7220 */ /* 0x080fe20000410000 */
[-C--:B------:R-:W-:Y:S01]  /*16fc0*/  FMUL.FTZ R14, R44, R3.reuse ;  /* 0x000000032c0e7220 */ /* 0x080fe20000410000 */
        /* <DEDUP_REMOVED lines=46> */
[-C--:B0-----:R-:W-:Y:S01]  /*172b0*/  FMUL.FTZ R26, R26, R2.reuse ;  /* 0x000000021a1a7220 */ /* 0x081fe20000410000 */
        /* <DEDUP_REMOVED lines=48> */
[----:B------:R-:W-:Y:S01]  /*175c0*/  LOP3.LUT R220, R220, R3, RZ, 0x3c, !PT ;  /* 0x00000003dcdc7212 */ /* 0x000fe200078e3cff */
[----:B------:R-:W-:Y:S01]  /*175d0*/  VIADD R228, R228, 0x1 ;  /* 0x00000001e4e47836 */ /* 0x000fe20000000000 */
[----:B-1----:R-:W-:-:S07]  /*175e0*/  SEL R211, R211, RZ, P1 ;  /* 0x000000ffd3d37207 */ /* 0x002fce0000800000 */
.L_x_3838:
[----:B------:R-:W0:Y:S08]  /*175f0*/  S2UR UR4, SR_CgaCtaId ;  /* 0x00000000000479c3 */ /* 0x000e300000008800 */
[----:B------:R-:W-:Y:S01]  /*17600*/  BAR.SYNC.DEFER_BLOCKING 0x5, 0x180 ;  /* 0x0146000000007b1d */ /* 0x000fe20000010000 */
[----:B------:R-:W-:-:S05]  /*17610*/  MOV R18, 0x400 ;  /* 0x0000040000127802 */ /* 0x000fca0000000f00 */
[----:B------:R-:W-:Y:S01]  /*17620*/  BSSY B0, `(.L_x_3917) ;  /* 0x00003c0000007945 */ /* 0x000fe20003800000 */
[----:B0-----:R-:W-:-:S05]  /*17630*/  IMAD.U32 R223, RZ, RZ, UR4 ;  /* 0x00000004ffdf7e24 */ /* 0x001fca000f8e00ff */
[----:B------:R-:W-:-:S05]  /*17640*/  LEA R18, R223, R18, 0x18 ;  /* 0x00000012df127211 */ /* 0x000fca00078ec0ff */
[----:B------:R0:W1:Y:S01]  /*17650*/  LDS.128 R136, [R18+0x308d0] ;  /* 0x0308d00012887984 */ /* 0x0000620000000c00 */
[----:B------:R-:W-:Y:S06]  /*17660*/  BAR.ARV 0x4, 0x180 ;  /* 0x0106000000007b1d */ /* 0x000fec0000002000 */
[----:B------:R-:W-:Y:S05]  /*17670*/  @P0 BRA `(.L_x_3918) ;  /* 0x0000002c00840947 */ /* 0x000fea0003800000 */
[----:B------:R-:W2:Y:S01]  /*17680*/  LDL R0, [R1+0x110] ;  /* 0x0001100001007983 */ /* 0x000ea20000100800 */
[----:B------:R-:W3:Y:S01]  /*17690*/  S2R R57, SR_SWINHI ;  /* 0x0000000000397919 */ /* 0x000ee20000002f00 */
[----:B------:R-:W-:Y:S01]  /*176a0*/  F2FP.BF16.F32.PACK_AB R58, R7, R6 ;  /* 0x00000006073a723e */ /* 0x000fe200000010ff */
[----:B------:R-:W-:Y:S01]  /*176b0*/  ULDC.64 UR6, c[0x0][0xc00] ;  /* 0x0003000000067ab9 */ /* 0x000fe20000000a00 */
[----:B------:R-:W-:Y:S01]  /*176c0*/  F2FP.BF16.F32.PACK_AB R59, R31, R30 ;  /* 0x0000001e1f3b723e */ /* 0x000fe200000010ff */
[----:B------:R-:W4:Y:S01]  /*176d0*/  LDL.LU R131, [R1+0xa4] ;  /* 0x0000a40001837983 */ /* 0x000f220000300800 */
[----:B------:R-:W-:Y:S01]  /*176e0*/  F2FP.BF16.F32.PACK_AB R62, R11, R10 ;  /* 0x0000000a0b3e723e */ /* 0x000fe200000010ff */
[----:B------:R-:W-:Y:S01]  /*176f0*/  ULDC.64 UR4, c[0x0][0xc08] ;  /* 0x0003020000047ab9 */ /* 0x000fe20000000a00 */
[----:B------:R-:W-:Y:S01]  /*17700*/  F2FP.BF16.F32.PACK_AB R63, R39, R38 ;  /* 0x00000026273f723e */ /* 0x000fe200000010ff */
[----:B------:R-:W4:Y:S04]  /*17710*/  LDL R130, [R1+0x10c] ;  /* 0x00010c0001827983 */ /* 0x000f280000100800 */
[----:B------:R-:W4:Y:S04]  /*17720*/  LDL R129, [R1+0x4] ;  /* 0x0000040001817983 */ /* 0x000f280000100800 */
[----:B------:R-:W4:Y:S01]  /*17730*/  LDL R128, [R1+0x40] ;  /* 0x0000400001807983 */ /* 0x000f220000100800 */
[----:B------:R-:W-:-:S02]  /*17740*/  MOV R2, R18 ;  /* 0x0000001200027202 */ /* 0x000fc40000000f00 */
[----:B---3--:R-:W-:Y:S01]  /*17750*/  MOV R3, R57 ;  /* 0x0000003900037202 */ /* 0x008fe20000000f00 */
[----:B------:R-:W-:Y:S02]  /*17760*/  BAR.SYNC.DEFER_BLOCKING 0x1, 0x100 ;  /* 0x0044000000007b1d */ /* 0x000fe40000010000 */
[----:B--2---:R-:W-:-:S03]  /*17770*/  IMAD.WIDE R64, R0, 0x2, R2 ;  /* 0x0000000200407825 */ /* 0x004fc600078e0202 */
[C---:B------:R-:W-:Y:S02]  /*17780*/  LOP3.LUT R57, R64.reuse, 0x380, RZ, 0xc0, !PT ;  /* 0x0000038040397812 */ /* 0x040fe400078ec0ff */
[C---:B------:R-:W-:Y:S02]  /*17790*/  IADD3 R61, P0, R64.reuse, 0x20, RZ ;  /* 0x00000020403d7810 */ /* 0x040fe40007f1e0ff */
[----:B------:R-:W-:Y:S02]  /*177a0*/  IADD3 R116, P1, R64, 0x40, RZ ;  /* 0x0000004040747810 */ /* 0x000fe40007f3e0ff */
[----:B------:R-:W-:Y:S02]  /*177b0*/  SHF.R.U64 R57, R57, 0x3, RZ ;  /* 0x0000000339397819 */ /* 0x000fe400000012ff */
[----:B------:R-:W-:Y:S02]  /*177c0*/  LOP3.LUT R60, R61, 0x380, RZ, 0xc0, !PT ;  /* 0x000003803d3c7812 */ /* 0x000fe400078ec0ff */
[----:B------:R-:W-:-:S02]  /*177d0*/  LOP3.LUT R117, R116, 0x380, RZ, 0xc0, !PT ;  /* 0x0000038074757812 */ /* 0x000fc400078ec0ff */
[----:B------:R-:W-:Y:S02]  /*177e0*/  LOP3.LUT R56, R57, R64, RZ, 0x3c, !PT ;  /* 0x0000004039387212 */ /* 0x000fe400078e3cff */
[----:B------:R-:W-:Y:S02]  /*177f0*/  SHF.R.U64 R60, R60, 0x3, RZ ;  /* 0x000000033c3c7819 */ /* 0x000fe400000012ff */
[----:B------:R-:W-:Y:S02]  /*17800*/  MOV R57, R65 ;  /* 0x0000004100397202 */ /* 0x000fe40000000f00 */
[----:B------:R-:W-:Y:S02]  /*17810*/  SHF.R.U64 R117, R117, 0x3, RZ ;  /* 0x0000000375757819 */ /* 0x000fe400000012ff */
[----:B------:R-:W-:Y:S01]  /*17820*/  LOP3.LUT R60, R60, R61, RZ, 0x3c, !PT ;  /* 0x0000003d3c3c7212 */ /* 0x000fe200078e3cff */
[----:B------:R-:W-:Y:S01]  /*17830*/  IMAD.X R61, RZ, RZ, R65, P0 ;  /* 0x000000ffff3d7224 */ /* 0x000fe200000e0641 */
[----:B------:R-:W-:-:S02]  /*17840*/  MOV R123, R56 ;  /* 0x00000038007b7202 */ /* 0x000fc40000000f00 */
[----:B------:R-:W-:Y:S02]  /*17850*/  F2FP.BF16.F32.PACK_AB R56, R5, R4 ;  /* 0x000000040538723e */ /* 0x000fe400000010ff */
[----:B------:R-:W-:Y:S02]  /*17860*/  F2FP.BF16.F32.PACK_AB R57, R27, R26 ;  /* 0x0000001a1b39723e */ /* 0x000fe400000010ff */
[----:B------:R-:W-:Y:S01]  /*17870*/  LOP3.LUT R116, R117, R116, RZ, 0x3c, !PT ;  /* 0x0000007475747212 */ /* 0x000fe200078e3cff */
[----:B------:R-:W-:Y:S01]  /*17880*/  IMAD.X R117, RZ, RZ, R65, P1 ;  /* 0x000000ffff757224 */ /* 0x000fe200008e0641 */
[C---:B------:R-:W-:Y:S02]  /*17890*/  IADD3 R66, P0, R64.reuse, 0x60, RZ ;  /* 0x0000006040427810 */ /* 0x040fe40007f1e0ff */
[----:B------:R-:W-:Y:S01]  /*178a0*/  IADD3 R0, P1, R64, 0x4000, RZ ;  /* 0x0000400040007810 */ /* 0x000fe20007f3e0ff */
[----:B------:R2:W-:Y:S01]  /*178b0*/  STSM.16.M88.4 [R123], R56 ;  /* 0x000000387b007844 */ /* 0x0005e20000000200 */
[----:B------:R-:W-:-:S04]  /*178c0*/  LOP3.LUT R67, R66, 0x380, RZ, 0xc0, !PT ;  /* 0x0000038042437812 */ /* 0x000fc800078ec0ff */
[----:B------:R-:W-:Y:S02]  /*178d0*/  SHF.R.U64 R67, R67, 0x3, RZ ;  /* 0x0000000343437819 */ /* 0x000fe400000012ff */
[----:B------:R-:W-:Y:S02]  /*178e0*/  MOV R117, R116 ;  /* 0x0000007400757202 */ /* 0x000fe40000000f00 */
[----:B------:R-:W-:Y:S02]  /*178f0*/  LOP3.LUT R66, R67, R66, RZ, 0x3c, !PT ;  /* 0x0000004243427212 */ /* 0x000fe400078e3cff */
[----:B--2---:R-:W-:-:S04]  /*17900*/  LOP3.LUT R123, R0, 0x380, RZ, 0xc0, !PT ;  /* 0x00000380007b7812 */ /* 0x004fc800078ec0ff */
[----:B------:R-:W-:Y:S01]  /*17910*/  SHF.R.U64 R123, R123, 0x3, RZ ;  /* 0x000000037b7b7819 */ /* 0x000fe200000012ff */
[----:B------:R-:W-:-:S03]  /*17920*/  IMAD.X R67, RZ, RZ, R65, P0 ;  /* 0x000000ffff437224 */ /* 0x000fc600000e0641 */
[----:B------:R-:W-:Y:S02]  /*17930*/  LOP3.LUT R116, R123, R0, RZ, 0x3c, !PT ;  /* 0x000000007b747212 */ /* 0x000fe400078e3cff */
[----:B------:R-:W-:Y:S02]  /*17940*/  IADD3 R0, P0, R64, 0x4020, RZ ;  /* 0x0000402040007810 */ /* 0x000fe40007f1e0ff */
[----:B------:R-:W-:Y:S02]  /*17950*/  MOV R122, R60 ;  /* 0x0000003c007a7202 */ /* 0x000fe40000000f00 */
[----:B------:R-:W-:Y:S02]  /*17960*/  F2FP.BF16.F32.PACK_AB R60, R9, R8 ;  /* 0x00000008093c723e */ /* 0x000fe400000010ff */
[----:B------:R-:W-:Y:S02]  /*17970*/  F2FP.BF16.F32.PACK_AB R61, R35, R34 ;  /* 0x00000022233d723e */ /* 0x000fe400000010ff */
[----:B------:R-:W-:-:S02]  /*17980*/  F2FP.BF16.F32.PACK_AB R56, R13, R12 ;  /* 0x0000000c0d38723e */ /* 0x000fc400000010ff */
[----:B------:R-:W-:Y:S02]  /*17990*/  F2FP.BF16.F32.PACK_AB R57, R43, R42 ;  /* 0x0000002a2b39723e */ /* 0x000fe400000010ff */
[----:B------:R-:W-:Y:S02]  /*179a0*/  F2FP.BF16.F32.PACK_AB R58, R15, R14 ;  /* 0x0000000e0f3a723e */ /* 0x000fe400000010ff */
[----:B------:R-:W-:Y:S02]  /*179b0*/  F2FP.BF16.F32.PACK_AB R59, R47, R46 ;  /* 0x0000002e2f3b723e */ /* 0x000fe400000010ff */
[----:B------:R-:W-:Y:S01]  /*179c0*/  LOP3.LUT R123, R0, 0x380, RZ, 0xc0, !PT ;  /* 0x00000380007b7812 */ /* 0x000fe200078ec0ff */
[----:B------:R-:W-:Y:S03]  /*179d0*/  STSM.16.M88.4 [R122], R60 ;  /* 0x0000003c7a007844 */ /* 0x000fe60000000200 */
[----:B------:R-:W-:Y:S01]  /*179e0*/  SHF.R.U64 R123, R123, 0x3, RZ ;  /* 0x000000037b7b7819 */ /* 0x000fe200000012ff */
[----:B------:R2:W-:Y:S01]  /*179f0*/  STSM.16.M88.4 [R117], R56 ;  /* 0x0000003875007844 */ /* 0x0005e20000000200 */
[----:B------:R-:W-:-:S02]  /*17a00*/  MOV R67, R66 ;  /* 0x0000004200437202 */ /* 0x000fc40000000f00 */
[----:B------:R-:W-:Y:S02]  /*17a10*/  LOP3.LUT R66, R123, R0, RZ, 0x3c, !PT ;  /* 0x000000007b427212 */ /* 0x000fe400078e3cff */
[----:B------:R-:W-:-:S04]  /*17a20*/  IADD3 R0, P6, R64, 0x4040, RZ ;  /* 0x0000404040007810 */ /* 0x000fc80007fde0ff */
[----:B------:R-:W-:Y:S01]  /*17a30*/  LOP3.LUT R123, R0, 0x380, RZ, 0xc0, !PT ;  /* 0x00000380007b7812 */ /* 0x000fe200078ec0ff */
[----:B--2---:R-:W-:Y:S01]  /*17a40*/  IMAD.X R117, RZ, RZ, R65, P1 ;  /* 0x000000ffff757224 */ /* 0x004fe200008e0641 */
[----:B------:R-:W-:-:S04]  /*17a50*/  F2FP.BF16.F32.PACK_AB R60, R21, R20 ;  /* 0x00000014153c723e */ /* 0x000fc800000010ff */
[----:B------:R-:W-:Y:S02]  /*17a60*/  MOV R116, R116 ;  /* 0x0000007400747202 */ /* 0x000fe40000000f00 */
[----:B------:R-:W-:Y:S02]  /*17a70*/  IADD3 R117, P5, R64, 0x4060, RZ ;  /* 0x0000406040757810 */ /* 0x000fe40007fbe0ff */
[----:B------:R-:W-:Y:S02]  /*17a80*/  F2FP.BF16.F32.PACK_AB R61, R51, R50 ;  /* 0x00000032333d723e */ /* 0x000fe400000010ff */
[----:B------:R-:W-:Y:S02]  /*17a90*/  F2FP.BF16.F32.PACK_AB R62, R25, R24 ;  /* 0x00000018193e723e */ /* 0x000fe400000010ff */
[----:B------:R-:W-:Y:S02]  /*17aa0*/  F2FP.BF16.F32.PACK_AB R63, R55, R54 ;  /* 0x00000036373f723e */ /* 0x000fe400000010ff */
[----:B------:R-:W-:-:S02]  /*17ab0*/  F2FP.BF16.F32.PACK_AB R56, R29, R28 ;  /* 0x0000001c1d38723e */ /* 0x000fc400000010ff */
[----:B------:R-:W-:Y:S02]  /*17ac0*/  F2FP.BF16.F32.PACK_AB R57, R105, R104 ;  /* 0x000000686939723e */ /* 0x000fe400000010ff */
[----:B------:R-:W-:Y:S02]  /*17ad0*/  F2FP.BF16.F32.PACK_AB R58, R33, R32 ;  /* 0x00000020213a723e */ /* 0x000fe400000010ff */
[----:B------:R-:W-:Y:S02]  /*17ae0*/  F2FP.BF16.F32.PACK_AB R59, R109, R108 ;  /* 0x0000006c6d3b723e */ /* 0x000fe400000010ff */
[----:B------:R-:W-:Y:S02]  /*17af0*/  LOP3.LUT R122, R117, 0x380, RZ, 0xc0, !PT ;  /* 0x00000380757a7812 */ /* 0x000fe400078ec0ff */
[----:B------:R-:W-:Y:S01]  /*17b00*/  SHF.R.U64 R123, R123, 0x3, RZ ;  /* 0x000000037b7b7819 */ /* 0x000fe200000012ff */
[----:B------:R2:W-:Y:S01]  /*17b10*/  STSM.16.M88.4 [R67], R60 ;  /* 0x0000003c43007844 */ /* 0x0005e20000000200 */
[----:B------:R-:W-:-:S02]  /*17b20*/  IADD3 R126, P4, R64, 0x8000, RZ ;  /* 0x00008000407e7810 */ /* 0x000fc40007f9e0ff */
[----:B------:R-:W-:Y:S01]  /*17b30*/  IADD3 R124, P2, R64, 0x8040, RZ ;  /* 0x00008040407c7810 */ /* 0x000fe20007f5e0ff */
[----:B------:R3:W-:Y:S03]  /*17b40*/  STSM.16.M88.4 [R116], R56 ;  /* 0x0000003874007844 */ /* 0x0007e60000000200 */
[----:B------:R-:W-:Y:S02]  /*17b50*/  LOP3.LUT R125, R124, 0x380, RZ, 0xc0, !PT ;  /* 0x000003807c7d7812 */ /* 0x000fe400078ec0ff */
[----:B--2---:R-:W-:Y:S02]  /*17b60*/  SHF.R.U64 R60, R122, 0x3, RZ ;  /* 0x000000037a3c7819 */ /* 0x004fe400000012ff */
[----:B------:R-:W-:Y:S02]  /*17b70*/  LOP3.LUT R62, R123, R0, RZ, 0x3c, !PT ;  /* 0x000000007b3e7212 */ /* 0x000fe400078e3cff */
[----:B------:R-:W-:-:S02]  /*17b80*/  IADD3 R122, P3, R64, 0x8020, RZ ;  /* 0x00008020407a7810 */ /* 0x000fc40007f7e0ff */
[----:B---3--:R-:W-:Y:S01]  /*17b90*/  IADD3 R116, P1, R64, 0x8060, RZ ;  /* 0x0000806040747810 */ /* 0x008fe20007f3e0ff */
[--C-:B------:R-:W-:Y:S01]  /*17ba0*/  IMAD.X R67, RZ, RZ, R65.reuse, P0 ;  /* 0x000000ffff437224 */ /* 0x100fe200000e0641 */
[----:B------:R-:W-:Y:S01]  /*17bb0*/  LOP3.LUT R0, R126, 0x380, RZ, 0xc0, !PT ;  /* 0x000003807e007812 */ /* 0x000fe200078ec0ff */
[--C-:B------:R-:W-:Y:S01]  /*17bc0*/  IMAD.X R63, RZ, RZ, R65.reuse, P6 ;  /* 0x000000ffff3f7224 */ /* 0x100fe200030e0641 */
[----:B------:R-:W-:Y:S01]  /*17bd0*/  LOP3.LUT R60, R60, R117, RZ, 0x3c, !PT ;  /* 0x000000753c3c7212 */ /* 0x000fe200078e3cff */
[----:B------:R-:W-:Y:S01]  /*17be0*/  IMAD.X R61, RZ, RZ, R65, P5 ;  /* 0x000000ffff3d7224 */ /* 0x000fe200028e0641 */
[----:B------:R-:W-:Y:S02]  /*17bf0*/  LOP3.LUT R123, R122, 0x380, RZ, 0xc0, !PT ;  /* 0x000003807a7b7812 */ /* 0x000fe400078ec0ff */
[----:B------:R-:W-:Y:S02]  /*17c00*/  LOP3.LUT R117, R116, 0x380, RZ, 0xc0, !PT ;  /* 0x0000038074757812 */ /* 0x000fe400078ec0ff */
[----:B------:R-:W-:-:S02]  /*17c10*/  SHF.R.U64 R127, R0, 0x3, RZ ;  /* 0x00000003007f7819 */ /* 0x000fc400000012ff */
[----:B------:R-:W-:Y:S02]  /*17c20*/  MOV R66, R66 ;  /* 0x0000004200427202 */ /* 0x000fe40000000f00 */
[----:B------:R-:W-:Y:S02]  /*17c30*/  MOV R64, R62 ;  /* 0x0000003e00407202 */ /* 0x000fe40000000f00 */
[----:B------:R-:W-:Y:S02]  /*17c40*/  F2FP.BF16.F32.PACK_AB R56, R37, R36 ;  /* 0x000000242538723e */ /* 0x000fe400000010ff */
[----:B------:R-:W-:Y:S02]  /*17c50*/  F2FP.BF16.F32.PACK_AB R57, R113, R112 ;  /* 0x000000707139723e */ /* 0x000fe400000010ff */
[----:B------:R-:W-:Y:S02]  /*17c60*/  F2FP.BF16.F32.PACK_AB R58, R41, R40 ;  /* 0x00000028293a723e */ /* 0x000fe400000010ff */
[----:B------:R-:W-:-:S02]  /*17c70*/  F2FP.BF16.F32.PACK_AB R59, R71, R70 ;  /* 0x00000046473b723e */ /* 0x000fc400000010ff */
[----:B------:R-:W-:Y:S02]  /*17c80*/  MOV R0, R60 ;  /* 0x0000003c00007202 */ /* 0x000fe40000000f00 */
[----:B------:R-:W-:Y:S02]  /*17c90*/  SHF.R.U64 R123, R123, 0x3, RZ ;  /* 0x000000037b7b7819 */ /* 0x000fe400000012ff */
[----:B------:R-:W-:Y:S02]  /*17ca0*/  SHF.R.U64 R125, R125, 0x3, RZ ;  /* 0x000000037d7d7819 */ /* 0x000fe400000012ff */
[----:B------:R-:W-:Y:S02]  /*17cb0*/  SHF.R.U64 R117, R117, 0x3, RZ ;  /* 0x0000000375757819 */ /* 0x000fe400000012ff */
[----:B------:R-:W-:Y:S02]  /*17cc0*/  F2FP.BF16.F32.PACK_AB R60, R45, R44 ;  /* 0x0000002c2d3c723e */ /* 0x000fe400000010ff */
[----:B------:R-:W-:-:S02]  /*17cd0*/  F2FP.BF16.F32.PACK_AB R61, R75, R74 ;  /* 0x0000004a4b3d723e */ /* 0x000fc400000010ff */
[----:B------:R-:W-:Y:S02]  /*17ce0*/  F2FP.BF16.F32.PACK_AB R62, R49, R48 ;  /* 0x00000030313e723e */ /* 0x000fe400000010ff */
[----:B------:R-:W-:Y:S02]  /*17cf0*/  F2FP.BF16.F32.PACK_AB R63, R79, R78 ;  /* 0x0000004e4f3f723e */ /* 0x000fe400000010ff */
[----:B------:R-:W-:Y:S01]  /*17d00*/  LOP3.LUT R126, R127, R126, RZ, 0x3c, !PT ;  /* 0x0000007e7f7e7212 */ /* 0x000fe200078e3cff */
[--C-:B------:R-:W-:Y:S01]  /*17d10*/  IMAD.X R127, RZ, RZ, R65.reuse, P4 ;  /* 0x000000ffff7f7224 */ /* 0x100fe200020e0641 */
[----:B------:R-:W-:Y:S01]  /*17d20*/  LOP3.LUT R122, R123, R122, RZ, 0x3c, !PT ;  /* 0x0000007a7b7a7212 */ /* 0x000fe200078e3cff */
[----:B------:R2:W-:Y:S01]  /*17d30*/  STSM.16.M88.4 [R66], R56 ;  /* 0x0000003842007844 */ /* 0x0005e20000000200 */
[----:B------:R-:W-:Y:S01]  /*17d40*/  LOP3.LUT R124, R125, R124, RZ, 0x3c, !PT ;  /* 0x0000007c7d7c7212 */ /* 0x000fe200078e3cff */
[--C-:B------:R-:W-:Y:S01]  /*17d50*/  IMAD.X R123, RZ, RZ, R65.reuse, P3 ;  /* 0x000000ffff7b7224 */ /* 0x100fe200018e0641 */
[----:B------:R-:W-:Y:S01]  /*17d60*/  LOP3.LUT R116, R117, R116, RZ, 0x3c, !PT ;  /* 0x0000007475747212 */ /* 0x000fe200078e3cff */
[--C-:B------:R-:W-:Y:S01]  /*17d70*/  IMAD.X R125, RZ, RZ, R65.reuse, P2 ;  /* 0x000000ffff7d7224 */ /* 0x100fe200010e0641 */
[----:B------:R3:W-:Y:S01]  /*17d80*/  STSM.16.M88.4 [R64], R60 ;  /* 0x0000003c40007844 */ /* 0x0007e20000000200 */
[----:B------:R-:W-:Y:S01]  /*17d90*/  IMAD.X R117, RZ, RZ, R65, P1 ;  /* 0x000000ffff757224 */ /* 0x000fe200008e0641 */
[----:B------:R-:W-:-:S02]  /*17da0*/  F2FP.BF16.F32.PACK_AB R65, R83, R82 ;  /* 0x000000525341723e */ /* 0x000fc400000010ff */
[----:B------:R-:W-:Y:S02]  /*17db0*/  F2FP.BF16.F32.PACK_AB R67, R87, R86 ;  /* 0x000000565743723e */ /* 0x000fe400000010ff */
[----:B------:R-:W-:Y:S02]  /*17dc0*/  MOV R126, R126 ;  /* 0x0000007e007e7202 */ /* 0x000fe40000000f00 */
[----:B--2---:R-:W-:Y:S02]  /*17dd0*/  F2FP.BF16.F32.PACK_AB R66, R69, R68 ;  /* 0x000000444542723e */ /* 0x004fe400000010ff */
[----:B------:R-:W-:Y:S02]  /*17de0*/  F2FP.BF16.F32.PACK_AB R56, R73, R72 ;  /* 0x000000484938723e */ /* 0x000fe400000010ff */
[----:B------:R-:W-:Y:S02]  /*17df0*/  F2FP.BF16.F32.PACK_AB R57, R91, R90 ;  /* 0x0000005a5b39723e */ /* 0x000fe400000010ff */
[----:B---3--:R-:W-:-:S02]  /*17e00*/  F2FP.BF16.F32.PACK_AB R64, R53, R52 ;  /* 0x000000343540723e */ /* 0x008fc400000010ff */
[----:B------:R-:W-:Y:S02]  /*17e10*/  F2FP.BF16.F32.PACK_AB R58, R77, R76 ;  /* 0x0000004c4d3a723e */ /* 0x000fe400000010ff */
[----:B------:R-:W-:Y:S01]  /*17e20*/  F2FP.BF16.F32.PACK_AB R59, R95, R94 ;  /* 0x0000005e5f3b723e */ /* 0x000fe200000010ff */
[----:B------:R2:W-:Y:S01]  /*17e30*/  STSM.16.M88.4 [R0], R64 ;  /* 0x0000004000007844 */ /* 0x0005e20000000200 */
[----:B------:R-:W-:Y:S02]  /*17e40*/  MOV R122, R122 ;  /* 0x0000007a007a7202 */ /* 0x000fe40000000f00 */
[----:B------:R-:W-:Y:S01]  /*17e50*/  F2FP.BF16.F32.PACK_AB R60, R81, R80 ;  /* 0x00000050513c723e */ /* 0x000fe200000010ff */
[----:B------:R3:W-:Y:S01]  /*17e60*/  STSM.16.M88.4 [R126], R56 ;  /* 0x000000387e007844 */ /* 0x0007e20000000200 */
[----:B------:R-:W-:Y:S02]  /*17e70*/  F2FP.BF16.F32.PACK_AB R61, R99, R98 ;  /* 0x00000062633d723e */ /* 0x000fe400000010ff */
[----:B------:R-:W-:-:S02]  /*17e80*/  F2FP.BF16.F32.PACK_AB R62, R85, R84 ;  /* 0x00000054553e723e */ /* 0x000fc400000010ff */
[----:B------:R-:W-:Y:S02]  /*17e90*/  F2FP.BF16.F32.PACK_AB R63, R103, R102 ;  /* 0x00000066673f723e */ /* 0x000fe400000010ff */
[----:B------:R-:W-:Y:S02]  /*17ea0*/  MOV R124, R124 ;  /* 0x0000007c007c7202 */ /* 0x000fe40000000f00 */
[----:B------:R-:W-:Y:S02]  /*17eb0*/  MOV R116, R116 ;  /* 0x0000007400747202 */ /* 0x000fe40000000f00 */
[----:B--2---:R-:W-:Y:S02]  /*17ec0*/  F2FP.BF16.F32.PACK_AB R64, R89, R88 ;  /* 0x000000585940723e */ /* 0x004fe400000010ff */
[----:B------:R-:W-:Y:S02]  /*17ed0*/  F2FP.BF16.F32.PACK_AB R65, R107, R106 ;  /* 0x0000006a6b41723e */ /* 0x000fe400000010ff */
[----:B------:R-:W-:-:S02]  /*17ee0*/  F2FP.BF16.F32.PACK_AB R66, R93, R92 ;  /* 0x0000005c5d42723e */ /* 0x000fc400000010ff */
[----:B------:R-:W-:Y:S02]  /*17ef0*/  F2FP.BF16.F32.PACK_AB R67, R111, R110 ;  /* 0x0000006e6f43723e */ /* 0x000fe400000010ff */
[----:B---3--:R-:W-:Y:S02]  /*17f00*/  F2FP.BF16.F32.PACK_AB R56, R97, R96 ;  /* 0x000000606138723e */ /* 0x008fe400000010ff */
[----:B------:R-:W-:Y:S02]  /*17f10*/  F2FP.BF16.F32.PACK_AB R57, R115, R114 ;  /* 0x000000727339723e */ /* 0x000fe400000010ff */
[----:B------:R-:W-:Y:S02]  /*17f20*/  F2FP.BF16.F32.PACK_AB R58, R101, R100 ;  /* 0x00000064653a723e */ /* 0x000fe400000010ff */
[----:B------:R-:W-:Y:S01]  /*17f30*/  F2FP.BF16.F32.PACK_AB R59, R119, R118 ;  /* 0x00000076773b723e */ /* 0x000fe200000010ff */
[----:B------:R2:W-:Y:S01]  /*17f40*/  STSM.16.M88.4 [R122], R60 ;  /* 0x0000003c7a007844 */ /* 0x0005e20000000200 */
[----:B------:R-:W-:Y:S01]  /*17f50*/  ISETP.NE.U32.AND P0, PT, RZ, UR6, PT ;  /* 0x00000006ff007c0c */ /* 0x000fe2000bf05070 */
[----:B------:R-:W-:Y:S01]  /*17f60*/  IMAD.MOV.U32 R0, RZ, RZ, RZ ;  /* 0x000000ffff007224 */ /* 0x000fe200078e00ff */
[----:B------:R-:W3:Y:S01]  /*17f70*/  LDC R117, c[0x0][0xbe8] ;  /* 0x0002fa00ff757b82 */ /* 0x000ee20000000800 */
[----:B------:R-:W-:Y:S04]  /*17f80*/  STSM.16.M88.4 [R124], R64 ;  /* 0x000000407c007844 */ /* 0x000fe80000000200 */
[----:B------:R0:W-:Y:S03]  /*17f90*/  STSM.16.M88.4 [R116], R56 ;  /* 0x0000003874007844 */ /* 0x0001e60000000200 */
[----:B------:R-:W-:Y:S01]  /*17fa0*/  BAR.SYNC.DEFER_BLOCKING 0x1, 0x100 ;  /* 0x0044000000007b1d */ /* 0x000fe20000010000 */
[----:B------:R-:W-:-:S02]  /*17fb0*/  ISETP.NE.AND.EX P0, PT, RZ, UR7, PT, P0 ;  /* 0x00000007ff007c0c */ /* 0x000fc4000bf05300 */
[----:B--2---:R-:W-:-:S04]  /*17fc0*/  IADD3 R60, P1, R226, UR6, RZ ;  /* 0x00000006e23c7c10 */ /* 0x004fc8000ff3e0ff */
[----:B------:R-:W-:Y:S02]  /*17fd0*/  IADD3.X R61, R227, UR7, RZ, P1, !PT ;  /* 0x00000007e33d7c10 */ /* 0x000fe40008ffe4ff */
[----:B------:R-:W-:-:S04]  /*17fe0*/  ISETP.NE.U32.AND P1, PT, RZ, UR4, PT ;  /* 0x00000004ff007c0c */ /* 0x000fc8000bf25070 */
[----:B------:R-:W-:Y:S01]  /*17ff0*/  ISETP.NE.AND.EX P1, PT, RZ, UR5, PT, P1 ;  /* 0x00000005ff007c0c */ /* 0x000fe2000bf25310 */
[----:B------:R-:W2:-:S12]  /*18000*/  @P0 LDG.E R0, desc[UR48][R60.64] ;  /* 0x000000303c000981 */ /* 0x000e98000c1e1900 */
[----:B------:R-:W-:Y:S01]  /*18010*/  @P1 IADD3 R226, P2, R226, UR4, RZ ;  /* 0x00000004e2e21c10 */ /* 0x000fe2000ff5e0ff */
[----:B------:R-:W-:Y:S02]  /*18020*/  ULDC UR4, c[0x0][0xa88] ;  /* 0x0002a20000047ab9 */ /* 0x000fe40000000800 */
[----:B0-----:R-:W-:Y:S01]  /*18030*/  IMAD.U32 R116, RZ, RZ, UR4 ;  /* 0x00000004ff747e24 */ /* 0x001fe2000f8e00ff */
[----:B------:R-:W-:Y:S01]  /*18040*/  @P1 IADD3.X R227, R227, UR5, RZ, P2, !PT ;  /* 0x00000005e3e31c10 */ /* 0x000fe200097fe4ff */
[----:B------:R-:W-:-:S04]  /*18050*/  ULDC UR4, c[0x0][0xad4] ;  /* 0x0002b50000047ab9 */ /* 0x000fc80000000800 */
[----:B------:R0:W5:Y:S01]  /*18060*/  @P1 LDG.E R116, desc[UR48][R226.64] ;  /* 0x00000030e2741981 */ /* 0x000162000c1e1900 */
[----:B------:R-:W-:Y:S01]  /*18070*/  ISETP.NE.AND P2, PT, R224, RZ, PT ;  /* 0x000000ffe000720c */ /* 0x000fe20003f45270 */
[----:B------:R-:W-:-:S03]  /*18080*/  IMAD.MOV.U32 R126, RZ, RZ, 0x9b8 ;  /* 0x000009b8ff7e7424 */ /* 0x000fc600078e00ff */
[----:B------:R-:W-:-:S04]  /*18090*/  SEL R224, R224, UR4, P2 ;  /* 0x00000004e0e07c07 */ /* 0x000fc80009000000 */
[----:B------:R-:W-:-:S04]  /*180a0*/  ISETP.GT.AND P3, PT, R224, 0x1, PT ;  /* 0x00000001e000780c */ /* 0x000fc80003f64270 */
[----:B------:R-:W-:-:S04]  /*180b0*/  SEL R126, R126, 0x978, P3 ;  /* 0x000009787e7e7807 */ /* 0x000fc80001800000 */
[----:B------:R-:W1:Y:S08]  /*180c0*/  LDC.64 R62, c[0x0][R126+0x220] ;  /* 0x000088007e3e7b82 */ /* 0x000e700000000a00 */
[----:B------:R-:W0:Y:S01]  /*180d0*/  LDC.64 R56, c[0x0][R126+0x218] ;  /* 0x000086007e387b82 */ /* 0x000e220000000a00 */
[----:B---3--:R-:W-:Y:S02]  /*180e0*/  ISETP.NE.AND P4, PT, R117, 0x1, PT ;  /* 0x000000017500780c */ /* 0x008fe40003f85270 */
[----:B------:R-:W-:-:S05]  /*180f0*/  ISETP.NE.U32.AND P2, PT, RZ, UR6, PT ;  /* 0x00000006ff007c0c */ /* 0x000fca000bf45070 */
[----:B------:R-:W3:Y:S01]  /*18100*/  LDC.64 R58, c[0x0][R126+0x228] ;  /* 0x00008a007e3a7b82 */ /* 0x000ee20000000a00 */
[----:B------:R-:W-:-:S04]  /*18110*/  ISETP.NE.AND.EX P2, PT, RZ, UR7, PT, P2 ;  /* 0x00000007ff007c0c */ /* 0x000fc8000bf45320 */
[----:B------:R-:W-:-:S03]  /*18120*/  SEL R225, R225, RZ, !P2 ;  /* 0x000000ffe1e17207 */ /* 0x000fc60005000000 */
[----:B------:R-:W2:Y:S01]  /*18130*/  LDC.64 R64, c[0x0][R126+0x210] ;  /* 0x000084007e407b82 */ /* 0x000ea20000000a00 */
[----:B----4-:R-:W-:-:S07]  /*18140*/  SEL R67, R131, RZ, !P2 ;  /* 0x000000ff83437207 */ /* 0x010fce0005000000 */
[----:B------:R-:W4:Y:S08]  /*18150*/  @P4 LDC R122, c[0x0][0xbec] ;  /* 0x0002fb00ff7a4b82 */ /* 0x000f300000000800 */
[----:B------:R-:W3:Y:S01]  /*18160*/  @P4 LDC R123, c[0x0][0xbf0] ;  /* 0x0002fc00ff7b4b82 */ /* 0x000ee20000000800 */
[----:B-1----:R-:W-:-:S04]  /*18170*/  IMAD R124, R63, R225, RZ ;  /* 0x000000e13f7c7224 */ /* 0x002fc800078e02ff */
[----:B------:R-:W-:-:S03]  /*18180*/  IMAD R124, R62, R67, R124 ;  /* 0x000000433e7c7224 */ /* 0x000fc600078e027c */
[----:B------:R-:W1:Y:S01]  /*18190*/  LDC.64 R66, c[0x0][0xba8] ;  /* 0x0002ea00ff427b82 */ /* 0x000e620000000a00 */
[----:B------:R-:W-:-:S04]  /*181a0*/  IMAD.WIDE.U32 R62, R62, R225, RZ ;  /* 0x000000e13e3e7225 */ /* 0x000fc800078e00ff */
[----:B------:R-:W-:Y:S02]  /*181b0*/  IMAD.IADD R124, R63, 0x1, R124 ;  /* 0x000000013f7c7824 */ /* 0x000fe400078e027c */
[----:B------:R-:W-:Y:S02]  /*181c0*/  IMAD R63, R129, 0x80, R130 ;  /* 0x00000080813f7824 */ /* 0x000fe400078e0282 */
[-C--:B0-----:R-:W-:Y:S02]  /*181d0*/  IMAD R125, R57, R195.reuse, RZ ;  /* 0x000000c3397d7224 */ /* 0x081fe400078e02ff */
[----:B------:R-:W-:Y:S01]  /*181e0*/  IMAD.WIDE.U32 R56, R56, R195, RZ ;  /* 0x000000c338387225 */ /* 0x000fe200078e00ff */
[----:B------:R-:W-:-:S03]  /*181f0*/  SEL R127, R128, RZ, P3 ;  /* 0x000000ff807f7207 */ /* 0x000fc60001800000 */
[----:B----4-:R-:W-:-:S04]  /*18200*/  @P4 IMAD.HI.U32 R122, R63, R122, RZ ;  /* 0x0000007a3f7a4227 */ /* 0x010fc800078e00ff */
[----:B------:R-:W-:Y:S02]  /*18210*/  IMAD.IADD R125, R57, 0x1, R125 ;  /* 0x00000001397d7824 */ /* 0x000fe400078e027d */
[----:B------:R-:W-:Y:S01]  /*18220*/  IMAD.MOV.U32 R57, RZ, RZ, R63 ;  /* 0x000000ffff397224 */ /* 0x000fe200078e003f */
[----:B---3--:R-:W-:Y:S01]  /*18230*/  @P4 SHF.R.U32.HI R57, RZ, R123, R122 ;  /* 0x0000007bff394219 */ /* 0x008fe2000001167a */
[----:B-1----:R-:W0:Y:S01]  /*18240*/  @!P3 LDC R66, c[0x0][0xb50] ;  /* 0x0002d400ff42bb82 */ /* 0x002e220000000800 */
[-C--:B------:R-:W-:Y:S02]  /*18250*/  IMAD R122, R59, R127.reuse, RZ ;  /* 0x0000007f3b7a7224 */ /* 0x080fe400078e02ff */
[----:B------:R-:W-:-:S04]  /*18260*/  IMAD.WIDE.U32 R58, R58, R127, RZ ;  /* 0x0000007f3a3a7225 */ /* 0x000fc800078e00ff */
[----:B------:R-:W-:Y:S01]  /*18270*/  IMAD.MOV R123, RZ, RZ, -R57 ;  /* 0x000000ffff7b7224 */ /* 0x000fe200078e0a39 */
[----:B------:R-:W1:Y:S01]  /*18280*/  @!P3 LDC R67, c[0x0][0xb54] ;  /* 0x0002d500ff43bb82 */ /* 0x000e620000000800 */
[----:B------:R-:W-:Y:S02]  /*18290*/  IMAD.IADD R122, R59, 0x1, R122 ;  /* 0x000000013b7a7824 */ /* 0x000fe400078e027a */
[----:B------:R-:W-:Y:S01]  /*182a0*/  IMAD R123, R117, R123, R63 ;  /* 0x0000007b757b7224 */ /* 0x000fe200078e023f */
[--C-:B--2---:R-:W-:Y:S02]  /*182b0*/  IADD3 R56, P2, P5, R62, R56, R0.reuse ;  /* 0x000000383e387210 */ /* 0x104fe40007d5e000 */
[----:B------:R-:W-:-:S04]  /*182c0*/  SHF.R.S32.HI R62, RZ, 0x1f, R0 ;  /* 0x0000001fff3e7819 */ /* 0x000fc80000011400 */
[----:B------:R-:W-:Y:S02]  /*182d0*/  IADD3.X R124, R124, R125, R62, P2, P5 ;  /* 0x0000007d7c7c7210 */ /* 0x000fe400017ea43e */
[----:B------:R-:W-:Y:S02]  /*182e0*/  IADD3 R58, P2, P5, R57, R56, R58 ;  /* 0x00000038393a7210 */ /* 0x000fe40007d5e03a */
[----:B------:R-:W-:Y:S01]  /*182f0*/  SHF.R.S32.HI R57, RZ, 0x1f, R57 ;  /* 0x0000001fff397819 */ /* 0x000fe20000011439 */
[----:B------:R-:W-:-:S03]  /*18300*/  IMAD R56, R65, R123, RZ ;  /* 0x0000007b41387224 */ /* 0x000fc600078e02ff */
[----:B------:R-:W-:Y:S02]  /*18310*/  IADD3.X R59, R57, R124, R122, P2, P5 ;  /* 0x0000007c393b7210 */ /* 0x000fe400017ea47a */
[----:B------:R-:W-:Y:S01]  /*18320*/  SHF.R.S32.HI R57, RZ, 0x1f, R123 ;  /* 0x0000001fff397819 */ /* 0x000fe2000001147b */
[----:B------:R-:W-:-:S04]  /*18330*/  IMAD.WIDE.U32 R58, R64, R123, R58 ;  /* 0x0000007b403a7225 */ /* 0x000fc800078e003a */
[----:B------:R-:W-:Y:S01]  /*18340*/  IMAD R57, R64, R57, R56 ;  /* 0x0000003940397224 */ /* 0x000fe200078e0238 */
[----:B0-----:R-:W-:-:S03]  /*18350*/  LEA R66, P2, R58, R66, 0x2 ;  /* 0x000000423a427211 */ /* 0x001fc600078410ff */
[----:B------:R-:W-:-:S05]  /*18360*/  IMAD.IADD R56, R59, 0x1, R57 ;  /* 0x000000013b387824 */ /* 0x000fca00078e0239 */
[----:B-1----:R-:W-:Y:S01]  /*18370*/  LEA.HI.X R67, R58, R67, R56, 0x2, P2 ;  /* 0x000000433a437211 */ /* 0x002fe200010f1438 */
[----:B------:R-:W-:Y:S06]  /*18380*/  @P1 BRA `(.L_x_3919) ;  /* 0x0000000000101947 */ /* 0x000fec0003800000 */
[----:B------:R-:W-:Y:S05]  /*18390*/  @!P0 BRA `(.L_x_3919) ;  /* 0x00000000000c8947 */ /* 0x000fea0003800000 */
[----:B------:R-:W2:Y:S04]  /*183a0*/  LDG.E R57, desc[UR48][R60.64] ;  /* 0x000000303c397981 */ /* 0x000ea8000c1e1900 */
[----:B-----5:R-:W2:Y:S02]  /*183b0*/  LDG.E R116, desc[UR48][R60.64+0x4] ;  /* 0x000004303c747981 */ /* 0x020ea4000c1e1900 */
[----:B--2---:R-:W-:-:S07]  /*183c0*/  IMAD.IADD R116, R116, 0x1, -R57 ;  /* 0x0000000174747824 */ /* 0x004fce00078e0a39 */
.L_x_3919:
[----:B------:R-:W2:Y:S04]  /*183d0*/  LDL R60, [R1+0x108] ;  /* 0x00010800013c7983 */ /* 0x000ea80000100800 */
[----:B------:R-:W3:Y:S04]  /*183e0*/  LDL R61, [R1+0xa8] ;  /* 0x0000a800013d7983 */ /* 0x000ee80000100800 */
[----:B------:R-:W-:Y:S04]  /*183f0*/  SHFL.IDX PT, R56, R66, RZ, 0x1c1f ;  /* 0x001c1fff42387589 */ /* 0x000fe800000e0000 */
[----:B------:R-:W0:Y:S04]  /*18400*/  SHFL.IDX PT, R57, R67, RZ, 0x1c1f ;  /* 0x001c1fff43397589 */ /* 0x000e2800000e0000 */
[----:B------:R-:W-:Y:S04]  /*18410*/  SHFL.IDX PT, R58, R66, 0x1, 0x1c1f ;  /* 0x003c1f00423a7f89 */ /* 0x000fe800000e0000 */
[----:B------:R-:W1:Y:S01]  /*18420*/  SHFL.IDX PT, R59, R67, 0x1, 0x1c1f ;  /* 0x003c1f00433b7f89 */ /* 0x000e6200000e0000 */
[----:B--2---:R-:W-:-:S02]  /*18430*/  IMAD R64, R129, 0x80, R60 ;  /* 0x0000008081407824 */ /* 0x004fc400078e023c */
[----:B-----5:R-:W-:Y:S01]  /*18440*/  IMAD R60, R116, R117, RZ ;  /* 0x00000075743c7224 */ /* 0x020fe200078e02ff */
[----:B---3--:R-:W-:Y:S01]  /*18450*/  LOP3.LUT P0, RZ, R61, 0x3, RZ, 0xc0, !PT ;  /* 0x000000033dff7812 */ /* 0x008fe2000780c0ff */
[----:B------:R-:W-:-:S03]  /*18460*/  VIADD R61, R64, 0x8 ;  /* 0x00000008403d7836 */ /* 0x000fc60000000000 */
[-C--:B------:R-:W-:Y:S02]  /*18470*/  ISETP.GE.OR P1, PT, R64, R60.reuse, P0 ;  /* 0x0000003c4000720c */ /* 0x080fe40000726670 */
[----:B------:R-:W-:-:S11]  /*18480*/  ISETP.GE.OR P0, PT, R61, R60, P0 ;  /* 0x0000003c3d00720c */ /* 0x000fd60000706670 */
[----:B0-----:R0:W-:Y:S04]  /*18490*/  @!P1 ST.E desc[UR48][R56.64], R120 ;  /* 0x0000007838009985 */ /* 0x0011e8000c101930 */
[----:B-1----:R0:W-:Y:S01]  /*184a0*/  @!P0 ST.E desc[UR48][R58.64], R121 ;  /* 0x000000793a008985 */ /* 0x0021e2000c101930 */
        /* <DEDUP_REMOVED lines=8> */
[----:B------:R-:W-:Y:S02]  /*18530*/  LOP3.LUT R21, R5, 0xfffffff8, RZ, 0xc0, !PT ;  /* 0xfffffff805157812 */ /* 0x000fe400078ec0ff */
[----:B------:R-:W-:-:S03]  /*18540*/  SHF.R.S32.HI R20, RZ, 0x3, R5 ;  /* 0x00000003ff147819 */ /* 0x000fc60000011405 */
[----:B------:R-:W-:-:S04]  /*18550*/  IMAD.IADD R21, R4, 0x1, -R21 ;  /* 0x0000000104157824 */ /* 0x000fc800078e0a15 */
[----:B------:R-:W-:-:S05]  /*18560*/  IMAD.SHL.U32 R61, R21, 0x8, RZ ;  /* 0x00000008153d7824 */ /* 0x000fca00078e00ff */
[----:B------:R-:W-:-:S05]  /*18570*/  LEA R5, R20, R61, 0x6 ;  /* 0x0000003d14057211 */ /* 0x000fca00078e30ff */
[----:B------:R-:W-:-:S03]  /*18580*/  IMAD.WIDE R2, R5, 0x2, R2 ;  /* 0x0000000205027825 */ /* 0x000fc600078e0202 */
[C---:B------:R-:W-:Y:S02]  /*18590*/  IADD3 R9, P3, R2.reuse, 0x1000, RZ ;  /* 0x0000100002097810 */ /* 0x040fe40007f7e0ff */
[C---:B------:R-:W-:Y:S02]  /*185a0*/  IADD3 R13, P2, R2.reuse, 0x2000, RZ ;  /* 0x00002000020d7810 */ /* 0x040fe40007f5e0ff */
[C---:B------:R-:W-:Y:S02]  /*185b0*/  IADD3 R25, P6, R2.reuse, 0x3000, RZ ;  /* 0x0000300002197810 */ /* 0x040fe40007fde0ff */
[----:B------:R-:W-:Y:S02]  /*185c0*/  IADD3 R29, P5, R2, 0x4000, RZ ;  /* 0x00004000021d7810 */ /* 0x000fe40007fbe0ff */
[----:B------:R-:W-:Y:S02]  /*185d0*/  LOP3.LUT R8, R9, 0x380, RZ, 0xc0, !PT ;  /* 0x0000038009087812 */ /* 0x000fe400078ec0ff */
[----:B------:R-:W-:-:S02]  /*185e0*/  LOP3.LUT R12, R13, 0x380, RZ, 0xc0, !PT ;  /* 0x000003800d0c7812 */ /* 0x000fc400078ec0ff */
[----:B------:R-:W-:Y:S02]  /*185f0*/  IADD3 R33, P1, R2, 0x5000, RZ ;  /* 0x0000500002217810 */ /* 0x000fe40007f3e0ff */
[----:B------:R-:W-:Y:S02]  /*18600*/  LOP3.LUT R24, R25, 0x380, RZ, 0xc0, !PT ;  /* 0x0000038019187812 */ /* 0x000fe400078ec0ff */
[----:B------:R-:W-:Y:S02]  /*18610*/  LOP3.LUT R28, R29, 0x380, RZ, 0xc0, !PT ;  /* 0x000003801d1c7812 */ /* 0x000fe400078ec0ff */
[----:B------:R-:W-:Y:S02]  /*18620*/  SHF.R.U64 R8, R8, 0x3, RZ ;  /* 0x0000000308087819 */ /* 0x000fe400000012ff */
[----:B------:R-:W-:Y:S02]  /*18630*/  SHF.R.U64 R12, R12, 0x3, RZ ;  /* 0x000000030c0c7819 */ /* 0x000fe400000012ff */
[----:B------:R-:W-:-:S02]  /*18640*/  LOP3.LUT R32, R33, 0x380, RZ, 0xc0, !PT ;  /* 0x0000038021207812 */ /* 0x000fc400078ec0ff */
[----:B------:R-:W-:Y:S02]  /*18650*/  SHF.R.U64 R24, R24, 0x3, RZ ;  /* 0x0000000318187819 */ /* 0x000fe400000012ff */
[----:B------:R-:W-:Y:S02]  /*18660*/  SHF.R.U64 R28, R28, 0x3, RZ ;  /* 0x000000031c1c7819 */ /* 0x000fe400000012ff */
[----:B------:R-:W-:Y:S01]  /*18670*/  LOP3.LUT R8, R8, R9, RZ, 0x3c, !PT ;  /* 0x0000000908087212 */ /* 0x000fe200078e3cff */
[--C-:B------:R-:W-:Y:S01]  /*18680*/  IMAD.X R9, RZ, RZ, R3.reuse, P3 ;  /* 0x000000ffff097224 */ /* 0x100fe200018e0603 */
[----:B------:R-:W-:Y:S01]  /*18690*/  LOP3.LUT R12, R12, R13, RZ, 0x3c, !PT ;  /* 0x0000000d0c0c7212 */ /* 0x000fe200078e3cff */
[--C-:B------:R-:W-:Y:S01]  /*186a0*/  IMAD.X R13, RZ, RZ, R3.reuse, P2 ;  /* 0x000000ffff0d7224 */ /* 0x100fe200010e0603 */
[----:B------:R-:W-:Y:S02]  /*186b0*/  SHF.R.U64 R32, R32, 0x3, RZ ;  /* 0x0000000320207819 */ /* 0x000fe400000012ff */
[----:B------:R-:W-:Y:S01]  /*186c0*/  LOP3.LUT R24, R24, R25, RZ, 0x3c, !PT ;  /* 0x0000001918187212 */ /* 0x000fe200078e3cff */
[--C-:B------:R-:W-:Y:S01]  /*186d0*/  IMAD.X R25, RZ, RZ, R3.reuse, P6 ;  /* 0x000000ffff197224 */ /* 0x100fe200030e0603 */
[----:B------:R-:W-:Y:S01]  /*186e0*/  LOP3.LUT R28, R28, R29, RZ, 0x3c, !PT ;  /* 0x0000001d1c1c7212 */ /* 0x000fe200078e3cff */
[----:B------:R-:W-:Y:S01]  /*186f0*/  IMAD.X R29, RZ, RZ, R3, P5 ;  /* 0x000000ffff1d7224 */ /* 0x000fe200028e0603 */
[C---:B------:R-:W-:Y:S01]  /*18700*/  IADD3 R37, P0, R2.reuse, 0x6000, RZ ;  /* 0x0000600002257810 */ /* 0x040fe20007f1e0ff */
[----:B------:R-:W-:Y:S01]  /*18710*/  IMAD R21, R21, 0x20, R20 ;  /* 0x0000002015157824 */ /* 0x000fe200078e0214 */
[C---:B------:R-:W-:Y:S01]  /*18720*/  IADD3 R41, P3, R2.reuse, 0x7000, RZ ;  /* 0x0000700002297810 */ /* 0x040fe20007f7e0ff */
[----:B------:R-:W5:Y:S01]  /*18730*/  LD.E.128 R12, desc[UR48][R12.64] ;  /* 0x000000300c0c7980 */ /* 0x000f62000c101d00 */
[----:B------:R-:W-:-:S02]  /*18740*/  IADD3 R45, P2, R2, 0x8000, RZ ;  /* 0x00008000022d7810 */ /* 0x000fc40007f5e0ff */
[C---:B------:R-:W-:Y:S01]  /*18750*/  IADD3 R49, P6, R2.reuse, 0x9000, RZ ;  /* 0x0000900002317810 */ /* 0x040fe20007fde0ff */
[----:B------:R-:W5:Y:S01]  /*18760*/  LD.E.128 R24, desc[UR48][R24.64] ;  /* 0x0000003018187980 */ /* 0x000f62000c101d00 */
[----:B------:R-:W-:Y:S02]  /*18770*/  IADD3 R53, P5, R2, 0xa000, RZ ;  /* 0x0000a00002357810 */ /* 0x000fe40007fbe0ff */
[----:B------:R-:W-:Y:S01]  /*18780*/  LOP3.LUT R32, R32, R33, RZ, 0x3c, !PT ;  /* 0x0000002120207212 */ /* 0x000fe200078e3cff */
[----:B------:R-:W-:Y:S01]  /*18790*/  IMAD.X R33, RZ, RZ, R3, P1 ;  /* 0x000000ffff217224 */ /* 0x000fe200008e0603 */
[----:B------:R-:W-:Y:S01]  /*187a0*/  LOP3.LUT R11, R2, 0x380, RZ, 0xc0, !PT ;  /* 0x00000380020b7812 */ /* 0x000fe200078ec0ff */
[----:B------:R-:W5:Y:S01]  /*187b0*/  LD.E.128 R28, desc[UR48][R28.64] ;  /* 0x000000301c1c7980 */ /* 0x000f62000c101d00 */
[----:B------:R-:W-:Y:S02]  /*187c0*/  LOP3.LUT R36, R37, 0x380, RZ, 0xc0, !PT ;  /* 0x0000038025247812 */ /* 0x000fe400078ec0ff */
[----:B------:R-:W-:Y:S01]  /*187d0*/  LOP3.LUT R40, R41, 0x380, RZ, 0xc0, !PT ;  /* 0x0000038029287812 */ /* 0x000fe200078ec0ff */
[----:B------:R-:W-:Y:S01]  /*187e0*/  IMAD R64, R129, 0x80, R21 ;  /* 0x0000008081407824 */ /* 0x000fe200078e0215 */
[----:B------:R-:W-:Y:S01]  /*187f0*/  LOP3.LUT R44, R45, 0x380, RZ, 0xc0, !PT ;  /* 0x000003802d2c7812 */ /* 0x000fe200078ec0ff */
[----:B------:R-:W5:Y:S01]  /*18800*/  LD.E.128 R32, desc[UR48][R32.64] ;  /* 0x0000003020207980 */ /* 0x000f62000c101d00 */
[----:B------:R-:W-:-:S02]  /*18810*/  LOP3.LUT R48, R49, 0x380, RZ, 0xc0, !PT ;  /* 0x0000038031307812 */ /* 0x000fc400078ec0ff */
[----:B------:R-:W-:Y:S02]  /*18820*/  LOP3.LUT R52, R53, 0x380, RZ, 0xc0, !PT ;  /* 0x0000038035347812 */ /* 0x000fe400078ec0ff */
[----:B------:R-:W-:Y:S02]  /*18830*/  IADD3 R7, P1, R2, 0xb000, RZ ;  /* 0x0000b00002077810 */ /* 0x000fe40007f3e0ff */
[----:B------:R-:W-:Y:S02]  /*18840*/  SHF.R.U64 R11, R11, 0x3, RZ ;  /* 0x000000030b0b7819 */ /* 0x000fe400000012ff */
[----:B------:R-:W-:Y:S01]  /*18850*/  SHF.R.U64 R36, R36, 0x3, RZ ;  /* 0x0000000324247819 */ /* 0x000fe200000012ff */
[----:B0-----:R-:W-:Y:S01]  /*18860*/  IMAD.X R57, RZ, RZ, R3, P1 ;  /* 0x000000ffff397224 */ /* 0x001fe200008e0603 */
[----:B------:R-:W-:Y:S02]  /*18870*/  SHF.R.U64 R40, R40, 0x3, RZ ;  /* 0x0000000328287819 */ /* 0x000fe400000012ff */
[----:B------:R-:W-:-:S02]  /*18880*/  SHF.R.U64 R44, R44, 0x3, RZ ;  /* 0x000000032c2c7819 */ /* 0x000fc400000012ff */
[----:B------:R-:W-:Y:S02]  /*18890*/  SHF.R.U64 R48, R48, 0x3, RZ ;  /* 0x0000000330307819 */ /* 0x000fe400000012ff */
[----:B------:R-:W-:Y:S02]  /*188a0*/  SHF.R.U64 R52, R52, 0x3, RZ ;  /* 0x0000000334347819 */ /* 0x000fe400000012ff */
[----:B------:R-:W-:Y:S02]  /*188b0*/  LOP3.LUT R5, R7, 0x380, RZ, 0xc0, !PT ;  /* 0x0000038007057812 */ /* 0x000fe400078ec0ff */
        /* <DEDUP_REMOVED lines=12> */
[----:B------:R-:W-:Y:S01]  /*18980*/  IMAD.MOV.U32 R5, RZ, RZ, R3 ;  /* 0x000000ffff057224 */ /* 0x000fe200078e0003 */
[----:B------:R-:W5:Y:S01]  /*18990*/  LD.E.128 R8, desc[UR48][R8.64] ;  /* 0x0000003008087980 */ /* 0x000f62000c101d00 */
[----:B------:R-:W-:Y:S01]  /*189a0*/  IMAD R3, R62, UR4, RZ ;  /* 0x000000043e037c24 */ /* 0x000fe2000f8e02ff */
[----:B------:R-:W-:Y:S01]  /*189b0*/  LOP3.LUT R56, R2, R7, RZ, 0x3c, !PT ;  /* 0x0000000702387212 */ /* 0x000fe200078e3cff */
[----:B------:R-:W-:Y:S01]  /*189c0*/  IMAD.MOV.U32 R21, RZ, RZ, R64 ;  /* 0x000000ffff157224 */ /* 0x000fe200078e0040 */
[----:B------:R-:W5:Y:S01]  /*189d0*/  LD.E.128 R36, desc[UR48][R36.64] ;  /* 0x0000003024247980 */ /* 0x000f62000c101d00 */
[----:B------:R-:W-:-:S02]  /*189e0*/  IMAD R63, R0, UR5, R3 ;  /* 0x00000005003f7c24 */ /* 0x000fc4000f8e0203 */
[----:B------:R-:W-:Y:S01]  /*189f0*/  IMAD.WIDE.U32 R2, R0, UR4, RZ ;  /* 0x0000000400027c25 */ /* 0x000fe2000f8e00ff */
[----:B------:R-:W-:Y:S01]  /*18a00*/  ULDC.64 UR4, c[0x0][0xae8] ;  /* 0x0002ba0000047ab9 */ /* 0x000fe20000000a00 */
[----:B------:R-:W-:Y:S01]  /*18a10*/  SHF.R.S32.HI R62, RZ, 0x1f, R225 ;  /* 0x0000001fff3e7819 */ /* 0x000fe200000114e1 */
[----:B------:R-:W5:Y:S01]  /*18a20*/  LD.E.128 R4, desc[UR48][R4.64] ;  /* 0x0000003004047980 */ /* 0x000f62000c101d00 */
[----:B------:R-:W-:Y:S02]  /*18a30*/  IMAD.IADD R3, R3, 0x1, R63 ;  /* 0x0000000103037824 */ /* 0x000fe400078e023f */
[----:B--2---:R-:W-:Y:S01]  /*18a40*/  @P4 IMAD.HI.U32 R0, R64, R65, RZ ;  /* 0x0000004140004227 */ /* 0x004fe200078e00ff */
[----:B------:R-:W5:Y:S03]  /*18a50*/  LD.E.128 R40, desc[UR48][R40.64] ;  /* 0x0000003028287980 */ /* 0x000f66000c101d00 */
[C---:B------:R-:W-:Y:S01]  /*18a60*/  IMAD.WIDE.U32 R2, R195.reuse, UR4, R2 ;  /* 0x00000004c3027c25 */ /* 0x040fe2000f8e0002 */
[----:B---3--:R-:W-:Y:S01]  /*18a70*/  @P4 SHF.R.U32.HI R21, RZ, R67, R0 ;  /* 0x00000043ff154219 */ /* 0x008fe20000011600 */
[----:B------:R-:W5:Y:S02]  /*18a80*/  LD.E.128 R44, desc[UR48][R44.64] ;  /* 0x000000302c2c7980 */ /* 0x000f64000c101d00 */
[----:B------:R-:W-:Y:S01]  /*18a90*/  IMAD R3, R195, UR5, R3 ;  /* 0x00000005c3037c24 */ /* 0x000fe2000f8e0203 */
[----:B------:R-:W-:Y:S01]  /*18aa0*/  ULDC.64 UR4, c[0x0][0xaf0] ;  /* 0x0002bc0000047ab9 */ /* 0x000fe20000000a00 */
[----:B------:R-:W5:Y:S01]  /*18ab0*/  LD.E.128 R48, desc[UR48][R48.64] ;  /* 0x0000003030307980 */ /* 0x000f62000c101d00 */
[----:B------:R-:W-:Y:S01]  /*18ac0*/  IMAD R62, R62, UR4, RZ ;  /* 0x000000043e3e7c24 */ /* 0x000fe2000f8e02ff */
[----:B------:R-:W-:Y:S01]  /*18ad0*/  SHF.R.S32.HI R0, RZ, 0x1f, R21 ;  /* 0x0000001fff007819 */ /* 0x000fe20000011415 */
[C---:B------:R-:W-:Y:S01]  /*18ae0*/  IMAD.WIDE.U32 R2, R225.reuse, UR4, R2 ;  /* 0x00000004e1027c25 */ /* 0x040fe2000f8e0002 */
[----:B------:R-:W5:Y:S03]  /*18af0*/  LD.E.128 R52, desc[UR48][R52.64] ;  /* 0x0000003034347980 */ /* 0x000f66000c101d00 */
[----:B------:R-:W-:Y:S01]  /*18b00*/  IMAD R63, R225, UR5, R62 ;  /* 0x00000005e13f7c24 */ /* 0x000fe2000f8e023e */
[----:B------:R-:W-:Y:S01]  /*18b10*/  ULDC.64 UR4, c[0x0][0xae0] ;  /* 0x0002b80000047ab9 */ /* 0x000fe20000000a00 */
[----:B------:R-:W-:Y:S01]  /*18b20*/  IMAD.MOV R62, RZ, RZ, -R21 ;  /* 0x000000ffff3e7224 */ /* 0x000fe200078e0a15 */
[----:B------:R-:W5:Y:S01]  /*18b30*/  LD.E.128 R56, desc[UR48][R56.64] ;  /* 0x0000003038387980 */ /* 0x000f62000c101d00 */
[----:B------:R-:W-:-:S02]  /*18b40*/  IMAD.IADD R3, R3, 0x1, R63 ;  /* 0x0000000103037824 */ /* 0x000fc400078e023f */
[----:B------:R-:W-:Y:S01]  /*18b50*/  IMAD R0, R0, UR4, RZ ;  /* 0x0000000400007c24 */ /* 0x000fe2000f8e02ff */
[----:B------:R-:W-:Y:S01]  /*18b60*/  @!PT LDS RZ, [RZ] ;  /* 0x00000000fffff984 */ /* 0x000fe20000000800 */
[----:B------:R-:W-:Y:S01]  /*18b70*/  @!PT LDS RZ, [RZ] ;  /* 0x00000000fffff984 */ /* 0x000fe20000000800 */
[----:B------:R-:W-:Y:S01]  /*18b80*/  @!PT LDS RZ, [RZ] ;  /* 0x00000000fffff984 */ /* 0x000fe20000000800 */
[----:B------:R-:W-:Y:S01]  /*18b90*/  @!PT LDS RZ, [RZ] ;  /* 0x00000000fffff984 */ /* 0x000fe20000000800 */
[----:B------:R0:W-:Y:S06]  /*18ba0*/  MEMBAR.ALL.CTA ;  /* 0x0000000000007992 */ /* 0x0001ec0000008000 */
[----:B0-----:R-:W0:Y:S01]  /*18bb0*/  FENCE.VIEW.ASYNC.S ;  /* 0x00000000000073c6 */ /* 0x001e220000000000 */
        /* <DEDUP_REMOVED lines=21> */
[----:B------:R1:W2:Y:S01]  /*18d10*/  SHFL.IDX PT, R62, R64, RZ, 0x181f ;  /* 0x00181fff403e7589 */ /* 0x0002a200000e0000 */
[----:B------:R-:W-:Y:S01]  /*18d20*/  BSSY B1, `(.L_x_3921) ;  /* 0x0000016000017945 */ /* 0x000fe20003800000 */
[----:B------:R-:W-:Y:S01]  /*18d30*/  VIADD R69, R61, 0x80 ;  /* 0x000000803d457836 */ /* 0x000fe20000000000 */
[----:B------:R-:W-:Y:S01]  /*18d40*/  ISETP.GE.AND P0, PT, R21, R60, PT ;  /* 0x0000003c1500720c */ /* 0x000fe20003f06270 */
[----:B------:R-:W-:Y:S01]  /*18d50*/  VIADD R71, R61, 0x40 ;  /* 0x000000403d477836 */ /* 0x000fe20000000000 */
[----:B0-----:R1:W0:Y:S01]  /*18d60*/  SHFL.IDX PT, R0, R65, RZ, 0x181f ;  /* 0x00181fff41007589 */ /* 0x00122200000e0000 */
[----:B------:R-:W-:Y:S10]  /*18d70*/  @P2 BRA `(.L_x_3922) ;  /* 0x0000000000402947 */ /* 0x000ff40003800000 */
[----:B------:R-:W-:Y:S01]  /*18d80*/  ULDC UR4, c[0x0][0xac8] ;  /* 0x0002b20000047ab9 */ /* 0x000fe20000000800 */
[----:B------:R-:W-:Y:S02]  /*18d90*/  SHF.R.S32.HI R3, RZ, 0x1f, R61 ;  /* 0x0000001fff037819 */ /* 0x000fe4000001143d */
[----:B------:R-:W-:Y:S02]  /*18da0*/  ISETP.GE.AND P4, PT, R61, UR4, PT ;  /* 0x000000043d007c0c */ /* 0x000fe4000bf86270 */
[----:B------:R-:W-:Y:S02]  /*18db0*/  ISETP.GE.AND P3, PT, R71, UR4, PT ;  /* 0x0000000447007c0c */ /* 0x000fe4000bf66270 */
[----:B------:R-:W-:Y:S02]  /*18dc0*/  ISETP.GE.AND P2, PT, R69, UR4, PT ;  /* 0x0000000445007c0c */ /* 0x000fe4000bf46270 */
[----:B------:R-:W-:Y:S02]  /*18dd0*/  SHF.R.S32.HI R21, RZ, 0x1f, R71 ;  /* 0x0000001fff157819 */ /* 0x000fe40000011447 */
[----:B------:R-:W-:-:S05]  /*18de0*/  SHF.R.S32.HI R63, RZ, 0x1f, R69 ;  /* 0x0000001fff3f7819 */ /* 0x000fca0000011445 */
[-C--:B--2---:R-:W-:Y:S02]  /*18df0*/  @!P4 LEA R2, P6, R61, R62.reuse, 0x1 ;  /* 0x0000003e3d02c211 */ /* 0x084fe400078c08ff */
[----:B------:R-:W-:Y:S02]  /*18e00*/  @!P3 LEA R20, P5, R71, R62, 0x1 ;  /* 0x0000003e4714b211 */ /* 0x000fe400078a08ff */
[----:B0-----:R-:W-:Y:S02]  /*18e10*/  @!P4 LEA.HI.X R3, R61, R0, R3, 0x1, P6 ;  /* 0x000000003d03c211 */ /* 0x001fe400030f0c03 */
[----:B------:R-:W-:Y:S02]  /*18e20*/  @!P2 LEA R62, P6, R69, R62, 0x1 ;  /* 0x0000003e453ea211 */ /* 0x000fe400078c08ff */
[-C--:B------:R-:W-:Y:S01]  /*18e30*/  @!P3 LEA.HI.X R21, R71, R0.reuse, R21, 0x1, P5 ;  /* 0x000000004715b211 */ /* 0x080fe200028f0c15 */
[----:B-----5:R3:W-:Y:S01]  /*18e40*/  @!P4 ST.E.128 desc[UR48][R2.64], R4 ;  /* 0x000000040200c985 */ /* 0x0207e2000c101d30 */
[----:B------:R-:W-:-:S03]  /*18e50*/  @!P2 LEA.HI.X R63, R69, R0, R63, 0x1, P6 ;  /* 0x00000000453fa211 */ /* 0x000fc600030f0c3f */
[----:B------:R3:W-:Y:S04]  /*18e60*/  @!P3 ST.E.128 desc[UR48][R20.64], R28 ;  /* 0x0000001c1400b985 */ /* 0x0007e8000c101d30 */
[----:B------:R3:W-:Y:S02]  /*18e70*/  @!P2 ST.E.128 desc[UR48][R62.64], R44 ;  /* 0x0000002c3e00a985 */ /* 0x0007e4000c101d30 */
.L_x_3922:
[----:B------:R-:W-:Y:S05]  /*18e80*/  BSYNC B1 ;  /* 0x0000000000017941 */ /* 0x000fea0003800000 */
.L_x_3921:
[----:B0-----:R0:W4:Y:S01]  /*18e90*/  SHFL.IDX PT, R0, R65, 0x1, 0x181f ;  /* 0x00381f0041007f89 */ /* 0x00112200000e0000 */
[----:B------:R-:W-:Y:S01]  /*18ea0*/  BSSY B1, `(.L_x_3923) ;  /* 0x0000013000017945 */ /* 0x000fe20003800000 */
[----:B---3--:R-:W-:Y:S02]  /*18eb0*/  SHF.R.S32.HI R20, RZ, 0x1f, R61 ;  /* 0x0000001fff147819 */ /* 0x008fe4000001143d */
[----:B-----5:R0:W3:Y:S01]  /*18ec0*/  SHFL.IDX PT, R6, R64, 0x1, 0x181f ;  /* 0x00381f0040067f89 */ /* 0x0200e200000e0000 */
[----:B------:R-:W-:Y:S02]  /*18ed0*/  SHF.R.S32.HI R21, RZ, 0x1f, R69 ;  /* 0x0000001fff157819 */ /* 0x000fe40000011445 */
[----:B------:R-:W-:Y:S01]  /*18ee0*/  SHF.R.S32.HI R28, RZ, 0x1f, R71 ;  /* 0x0000001fff1c7819 */ /* 0x000fe20000011447 */
[----:B------:R-:W-:Y:S06]  /*18ef0*/  @P1 BRA `(.L_x_3924) ;  /* 0x0000000000341947 */ /* 0x000fec0003800000 */
[----:B------:R-:W-:Y:S02]  /*18f00*/  ULDC UR4, c[0x0][0xac8] ;  /* 0x0002b20000047ab9 */ /* 0x000fe40000000800 */
[----:B------:R-:W-:Y:S02]  /*18f10*/  ISETP.GE.AND P4, PT, R61, UR4, PT ;  /* 0x000000043d007c0c */ /* 0x000fe4000bf86270 */
[----:B------:R-:W-:Y:S02]  /*18f20*/  ISETP.GE.AND P5, PT, R71, UR4, PT ;  /* 0x0000000447007c0c */ /* 0x000fe4000bfa6270 */
[----:B------:R-:W-:-:S09]  /*18f30*/  ISETP.GE.AND P6, PT, R69, UR4, PT ;  /* 0x0000000445007c0c */ /* 0x000fd2000bfc6270 */
[-C--:B---3--:R-:W-:Y:S02]  /*18f40*/  @!P4 LEA R2, P1, R61, R6.reuse, 0x1 ;  /* 0x000000063d02c211 */ /* 0x088fe400078208ff */
        /* <DEDUP_REMOVED lines=8> */
.L_x_3924:
[----:B------:R-:W-:Y:S05]  /*18fd0*/  BSYNC B1 ;  /* 0x0000000000017941 */ /* 0x000fea0003800000 */
.L_x_3923:
[----:B----4-:R4:W0:Y:S01]  /*18fe0*/  SHFL.IDX PT, R0, R65, 0x2, 0x181f ;  /* 0x00581f0041007f89 */ /* 0x01082200000e0000 */
[----:B------:R-:W-:Y:S03]  /*18ff0*/  BSSY B1, `(.L_x_3925) ;  /* 0x0000010000017945 */ /* 0x000fe60003800000 */
[----:B---3--:R4:W3:Y:S01]  /*19000*/  SHFL.IDX PT, R6, R64, 0x2, 0x181f ;  /* 0x00581f0040067f89 */ /* 0x0088e200000e0000 */
        /* <DEDUP_REMOVED lines=10> */
[----:B------:R-:W-:Y:S01]  /*190b0*/  @!P5 LEA.HI.X R7, R69, R0, R21, 0x1, P2 ;  /* 0x000000004507d211 */ /* 0x000fe200010f0c15 */
[----:B------:R0:W-:Y:S04]  /*190c0*/  @!P3 ST.E.128 desc[UR48][R2.64], R12 ;  /* 0x0000000c0200b985 */ /* 0x0001e8000c101d30 */
[----:B------:R0:W-:Y:S04]  /*190d0*/  @!P4 ST.E.128 desc[UR48][R4.64], R36 ;  /* 0x000000240400c985 */ /* 0x0001e8000c101d30 */
[----:B------:R0:W-:Y:S02]  /*190e0*/  @!P5 ST.E.128 desc[UR48][R6.64], R52 ;  /* 0x000000340600d985 */ /* 0x0001e4000c101d30 */
.L_x_3926:
[----:B------:R-:W-:Y:S05]  /*190f0*/  BSYNC B1 ;  /* 0x0000000000017941 */ /* 0x000fea0003800000 */
.L_x_3925:
[----:B0-----:R-:W-:Y:S01]  /*19100*/  VIADD R3, R67, 0x60 ;  /* 0x0000006043037836 */ /* 0x001fe20000000000 */
[----:B------:R0:W0:Y:S04]  /*19110*/  SHFL.IDX PT, R0, R65, 0x3, 0x181f ;  /* 0x00781f0041007f89 */ /* 0x00002800000e0000 */
[----:B------:R-:W-:Y:S01]  /*19120*/  ISETP.GE.AND P0, PT, R3, R60, PT ;  /* 0x0000003c0300720c */ /* 0x000fe20003f06270 */
[----:B-1--4-:R-:W1:-:S12]  /*19130*/  SHFL.IDX PT, R64, R64, 0x3, 0x181f ;  /* 0x00781f0040407f89 */ /* 0x012e5800000e0000 */
[----:B------:R-:W-:Y:S05]  /*19140*/  @P0 BRA `(.L_x_3927) ;  /* 0x0000002000340947 */ /* 0x000fea0003800000 */
[----:B------:R-:W-:Y:S02]  /*19150*/  ULDC UR4, c[0x0][0xac8] ;  /* 0x0002b20000047ab9 */ /* 0x000fe40000000800 */
[----:B------:R-:W-:Y:S02]  /*19160*/  ISETP.GE.AND P2, PT, R61, UR4, PT ;  /* 0x000000043d007c0c */ /* 0x000fe4000bf46270 */
[----:B------:R-:W-:-:S11]  /*19170*/  ISETP.GE.AND P3, PT, R71, UR4, PT ;  /* 0x0000000447007c0c */ /* 0x000fd6000bf66270 */
[-C--:B-1----:R-:W-:Y:S02]  /*19180*/  @!P2 LEA R2, P0, R61, R64.reuse, 0x1 ;  /* 0x000000403d02a211 */ /* 0x082fe400078008ff */
[----:B------:R-:W-:Y:S02]  /*19190*/  @!P3 LEA R4, P1, R71, R64, 0x1 ;  /* 0x000000404704b211 */ /* 0x000fe400078208ff */
[-C--:B0-----:R-:W-:Y:S02]  /*191a0*/  @!P2 LEA.HI.X R3, R61, R0.reuse, R20, 0x1, P0 ;  /* 0x000000003d03a211 */ /* 0x081fe400000f0c14 */
[----:B------:R-:W-:Y:S02]  /*191b0*/  @!P3 LEA.HI.X R5, R71, R0, R28, 0x1, P1 ;  /* 0x000000004705b211 */ /* 0x000fe400008f0c1c */
[----:B------:R-:W-:Y:S01]  /*191c0*/  ISETP.GE.AND P0, PT, R69, UR4, PT ;  /* 0x0000000445007c0c */ /* 0x000fe2000bf06270 */
[----:B------:R0:W-:Y:S04]  /*191d0*/  @!P2 ST.E.128 desc[UR48][R2.64], R24 ;  /* 0x000000180200a985 */ /* 0x0001e8000c101d30 */
[----:B------:R0:W-:Y:S08]  /*191e0*/  @!P3 ST.E.128 desc[UR48][R4.64], R40 ;  /* 0x000000280400b985 */ /* 0x0001f0000c101d30 */
[----:B------:R-:W-:Y:S05]  /*191f0*/  @P0 BRA `(.L_x_3927) ;  /* 0x0000002000080947 */ /* 0x000fea0003800000 */
[----:B0-----:R-:W-:-:S04]  /*19200*/  LEA R2, P0, R69, R64, 0x1 ;  /* 0x0000004045027211 */ /* 0x001fc800078008ff */
[----:B------:R-:W-:-:S05]  /*19210*/  LEA.HI.X R3, R69, R0, R21, 0x1, P0 ;  /* 0x0000000045037211 */ /* 0x000fca00000f0c15 */
[----:B------:R0:W-:Y:S01]  /*19220*/  ST.E.128 desc[UR48][R2.64], R56 ;  /* 0x0000003802007985 */ /* 0x0001e2000c101d30 */
[----:B------:R-:W-:Y:S05]  /*19230*/  BRA `(.L_x_3927) ;  /* 0x0000001c00f87947 */ /* 0x000fea0003800000 */
.L_x_3920:
[----:B------:R-:W-:Y:S01]  /*19240*/  ULDC.64 UR4, c[0x0][0xb08] ;  /* 0x0002c20000047ab9 */ /* 0x000fe20000000a00 */
[----:B------:R1:W5:Y:S01]  /*19250*/  LDL R166, [R1+0x44] ;  /* 0x0000440001a67983 */ /* 0x0003620000100800 */
[----:B0-----:R-:W-:Y:S01]  /*19260*/  IMAD R57, R62, UR4, RZ ;  /* 0x000000043e397c24 */ /* 0x001fe2000f8e02ff */
[----:B------:R-:W0:Y:S01]  /*19270*/  @P4 LDC R56, c[0x0][0xbec] ;  /* 0x0002fb00ff384b82 */ /* 0x000e220000000800 */
[C---:B------:R-:W-:Y:S01]  /*19280*/  IMAD.WIDE.U32 R2, R0.reuse, UR4, RZ ;  /* 0x0000000400027c25 */ /* 0x040fe2000f8e00ff */
[----:B------:R1:W5:Y:S01]  /*19290*/  LDL R165, [R1+0x104] ;  /* 0x0001040001a57983 */ /* 0x0003620000100800 */
[----:B------:R-:W-:Y:S02]  /*192a0*/  ULDC.64 UR6, c[0x0][0xb30] ;  /* 0x0002cc0000067ab9 */ /* 0x000fe40000000a00 */
[----:B------:R-:W-:Y:S01]  /*192b0*/  IMAD R57, R0, UR5, R57 ;  /* 0x0000000500397c24 */ /* 0x000fe2000f8e0239 */
[----:B------:R-:W-:Y:S01]  /*192c0*/  ULDC.64 UR4, c[0x0][0xb38] ;  /* 0x0002ce0000047ab9 */ /* 0x000fe20000000a00 */
[----:B------:R-:W-:Y:S01]  /*192d0*/  SHF.R.S32.HI R0, RZ, 0x1f, R225 ;  /* 0x0000001fff007819 */ /* 0x000fe200000114e1 */
[----:B------:R1:W5:Y:S01]  /*192e0*/  LDL R164, [R1+0xa0] ;  /* 0x0000a00001a47983 */ /* 0x0003620000100800 */
[----:B------:R-:W2:Y:S01]  /*192f0*/  @P4 LDC R65, c[0x0][0xbf0] ;  /* 0x0002fc00ff414b82 */ /* 0x000ea20000000800 */
[----:B------:R-:W-:Y:S01]  /*19300*/  IADD3 R3, R3, R57, RZ ;  /* 0x0000003903037210 */ /* 0x000fe20007ffe0ff */
[----:B------:R-:W-:Y:S01]  /*19310*/  IMAD.MOV.U32 R57, RZ, RZ, R63 ;  /* 0x000000ffff397224 */ /* 0x000fe200078e003f */
[----:B------:R1:W5:Y:S01]  /*19320*/  LDL R163, [R1+0x100] ;  /* 0x0001000001a37983 */ /* 0x0003620000100800 */
[----:B------:R-:W-:-:S03]  /*19330*/  IMAD.WIDE.U32 R2, R195, UR4, R2 ;  /* 0x00000004c3027c25 */ /* 0x000fc6000f8e0002 */
[----:B------:R1:W5:Y:S01]  /*19340*/  LDL R162, [R1+0x9c] ;  /* 0x00009c0001a27983 */ /* 0x0003620000100800 */
[----:B------:R-:W-:Y:S01]  /*19350*/  IMAD R3, R195, UR5, R3 ;  /* 0x00000005c3037c24 */ /* 0x000fe2000f8e0203 */
[----:B------:R-:W-:Y:S02]  /*19360*/  ULDC.64 UR4, c[0x0][0xb40] ;  /* 0x0002d00000047ab9 */ /* 0x000fe40000000a00 */
[----:B------:R1:W5:Y:S01]  /*19370*/  LDL R161, [R1+0xfc] ;  /* 0x0000fc0001a17983 */ /* 0x0003620000100800 */
[----:B------:R-:W-:Y:S02]  /*19380*/  IMAD R0, R0, UR4, RZ ;  /* 0x0000000400007c24 */ /* 0x000fe4000f8e02ff */
[C---:B------:R-:W-:Y:S01]  /*19390*/  IMAD.WIDE.U32 R2, R225.reuse, UR4, R2 ;  /* 0x00000004e1027c25 */ /* 0x040fe2000f8e0002 */
[----:B------:R1:W5:Y:S03]  /*193a0*/  LDL R160, [R1+0x98] ;  /* 0x0000980001a07983 */ /* 0x0003660000100800 */
[----:B------:R-:W-:Y:S01]  /*193b0*/  IMAD R59, R225, UR5, R0 ;  /* 0x00000005e13b7c24 */ /* 0x000fe2000f8e0200 */
[----:B------:R-:W-:Y:S01]  /*193c0*/  ULDC.64 UR4, c[0x0][0xb48] ;  /* 0x0002d20000047ab9 */ /* 0x000fe20000000a00 */
[----:B------:R1:W5:Y:S01]  /*193d0*/  LDL R159, [R1+0xf8] ;  /* 0x0000f800019f7983 */ /* 0x0003620000100800 */
[----:B0-----:R-:W-:-:S03]  /*193e0*/  @P4 IMAD.HI.U32 R56, R63, R56, RZ ;  /* 0x000000383f384227 */ /* 0x001fc600078e00ff */
[----:B------:R1:W5:Y:S01]  /*193f0*/  LDL R158, [R1+0x94] ;  /* 0x00009400019e7983 */ /* 0x0003620000100800 */
[----:B------:R-:W-:Y:S01]  /*19400*/  IMAD.IADD R3, R3, 0x1, R59 ;  /* 0x0000000103037824 */ /* 0x000fe200078e023b */
[----:B--2---:R-:W-:Y:S02]  /*19410*/  @P4 SHF.R.U32.HI R57, RZ, R65, R56 ;  /* 0x00000041ff394219 */ /* 0x004fe40000011638 */
[----:B------:R1:W5:Y:S01]  /*19420*/  LDL R157, [R1+0xf4] ;  /* 0x0000f400019d7983 */ /* 0x0003620000100800 */
[C---:B------:R-:W-:Y:S01]  /*19430*/  IMAD.WIDE.U32 R2, R128.reuse, UR4, R2 ;  /* 0x0000000480027c25 */ /* 0x040fe2000f8e0002 */
[----:B------:R-:W-:Y:S02]  /*19440*/  SHF.R.S32.HI R0, RZ, 0x1f, R57 ;  /* 0x0000001fff007819 */ /* 0x000fe40000011439 */
[----:B------:R1:W5:Y:S01]  /*19450*/  LDL R156, [R1+0x90] ;  /* 0x00009000019c7983 */ /* 0x0003620000100800 */
[----:B------:R-:W-:Y:S01]  /*19460*/  IMAD R3, R128, UR5, R3 ;  /* 0x0000000580037c24 */ /* 0x000fe2000f8e0203 */
[----:B------:R-:W-:Y:S01]  /*19470*/  ULDC.64 UR4, c[0x0][0xb28] ;  /* 0x0002ca0000047ab9 */ /* 0x000fe20000000a00 */
[----:B------:R-:W-:Y:S01]  /*19480*/  IMAD.MOV R56, RZ, RZ, -R57 ;  /* 0x000000ffff387224 */ /* 0x000fe200078e0a39 */
[----:B------:R1:W5:Y:S01]  /*19490*/  LDL R155, [R1+0xf0] ;  /* 0x0000f000019b7983 */ /* 0x0003620000100800 */
[----:B------:R-:W-:-:S02]  /*194a0*/  IMAD R0, R0, UR6, RZ ;  /* 0x0000000600007c24 */ /* 0x000fc4000f8e02ff */
[----:B------:R-:W-:Y:S01]  /*194b0*/  IMAD R117, R117, R56, R63 ;  /* 0x0000003875757224 */ /* 0x000fe200078e023f */
        /* <DEDUP_REMOVED lines=35> */
[C---:B------:R-:W-:Y:S01]  /*196f0*/  IMAD R59, R57.reuse, UR7, R0 ;  /* 0x00000007393b7c24 */ /* 0x040fe2000f8e0200 */
[----:B------:R-:W-:Y:S01]  /*19700*/  SHF.R.S32.HI R0, RZ, 0x1f, R117 ;  /* 0x0000001fff007819 */ /* 0x000fe20000011475 */
[----:B------:R-:W-:-:S04]  /*19710*/  IMAD.WIDE.U32 R2, R57, UR6, R2 ;  /* 0x0000000639027c25 */ /* 0x000fc8000f8e0002 */
        /* <DEDUP_REMOVED lines=11> */
[----:B------:R1:W0:Y:S01]  /*197d0*/  SHFL.IDX PT, R2, R0, RZ, 0x1c1f ;  /* 0x001c1fff00027589 */ /* 0x00022200000e0000 */
[----:B------:R-:W-:Y:S02]  /*197e0*/  BSSY B1, `(.L_x_3928) ;  /* 0x0000064000017945 */ /* 0x000fe40003800000 */
[----:B------:R1:W-:Y:S01]  /*197f0*/  SYNCS.ARRIVE.TRANS64.RED.A1T0 RZ, [R56+URZ], RZ ;  /* 0x000000ff38ff79a7 */ /* 0x0003e2000810043f */
[----:B------:R1:W2:Y:S01]  /*19800*/  SHFL.IDX PT, R3, R64, RZ, 0x1c1f ;  /* 0x001c1fff40037589 */ /* 0x0002a200000e0000 */
[----:B------:R-:W-:Y:S05]  /*19810*/  @P0 BRA `(.L_x_3929) ;  /* 0x0000000400800947 */ /* 0x000fea0003800000 */
[----:B------:R-:W-:Y:S02]  /*19820*/  ULDC UR4, c[0x0][0xac8] ;  /* 0x0002b20000047ab9 */ /* 0x000fe40000000800 */
[----:B-----5:R-:W-:Y:S02]  /*19830*/  ISETP.GE.AND P1, PT, R164, UR4, PT ;  /* 0x00000004a4007c0c */ /* 0x020fe4000bf26270 */
[----:B------:R-:W-:Y:S02]  /*19840*/  ISETP.GE.AND P0, PT, R162, UR4, PT ;  /* 0x00000004a2007c0c */ /* 0x000fe4000bf06270 */
[----:B------:R-:W-:Y:S02]  /*19850*/  ISETP.GE.AND P2, PT, R166, UR4, PT ;  /* 0x00000004a6007c0c */ /* 0x000fe4000bf46270 */
[----:B------:R-:W-:Y:S02]  /*19860*/  ISETP.GE.AND P3, PT, R160, UR4, PT ;  /* 0x00000004a0007c0c */ /* 0x000fe4000bf66270 */
[----:B------:R-:W-:-:S05]  /*19870*/  ISETP.GE.AND P4, PT, R158, UR4, PT ;  /* 0x000000049e007c0c */ /* 0x000fca000bf86270 */
[-C--:B01----:R-:W-:Y:S02]  /*19880*/  @!P1 LEA R56, P5, R164, R2.reuse, 0x2 ;  /* 0x00000002a4389211 */ /* 0x083fe400078a10ff */
[----:B------:R-:W-:Y:S02]  /*19890*/  @!P0 LEA R58, P6, R162, R2, 0x2 ;  /* 0x00000002a23a8211 */ /* 0x000fe400078c10ff */
[----:B--2---:R-:W-:Y:S01]  /*198a0*/  @!P2 IMAD.WIDE R62, R166, 0x4, R2 ;  /* 0x00000004a63ea825 */ /* 0x004fe200078e0202 */
[-C--:B------:R-:W-:Y:S02]  /*198b0*/  @!P1 LEA.HI.X R57, R164, R3.reuse, R165, 0x2, P5 ;  /* 0x00000003a4399211 */ /* 0x080fe400028f14a5 */
[----:B------:R-:W-:Y:S02]  /*198c0*/  @!P0 LEA.HI.X R59, R162, R3, R163, 0x2, P6 ;  /* 0x00000003a23b8211 */ /* 0x000fe400030f14a3 */
[----:B------:R-:W-:Y:S01]  /*198d0*/  ISETP.GE.AND P5, PT, R156, UR4, PT ;  /* 0x000000049c007c0c */ /* 0x000fe2000bfa6270 */
[----:B------:R0:W-:Y:S04]  /*198e0*/  @!P2 ST.E.64 desc[UR48][R62.64], R4 ;  /* 0x000000043e00a985 */ /* 0x0001e8000c101b30 */
[----:B------:R1:W-:Y:S01]  /*198f0*/  @!P1 ST.E.64 desc[UR48][R56.64], R6 ;  /* 0x0000000638009985 */ /* 0x0003e2000c101b30 */
[----:B------:R-:W-:-:S03]  /*19900*/  ISETP.GE.AND P1, PT, R152, UR4, PT ;  /* 0x0000000498007c0c */ /* 0x000fc6000bf26270 */
[----:B------:R2:W-:Y:S01]  /*19910*/  @!P0 ST.E.64 desc[UR48][R58.64], R8 ;  /* 0x000000083a008985 */ /* 0x0005e2000c101b30 */
[----:B------:R-:W-:Y:S02]  /*19920*/  ISETP.GE.AND P0, PT, R154, UR4, PT ;  /* 0x000000049a007c0c */ /* 0x000fe4000bf06270 */
        /* <DEDUP_REMOVED lines=9> */
[----:B------:R-:W-:-:S05]  /*199c0*/  @!P5 LEA.HI.X R9, R156, R3, R157, 0x2, P6 ;  /* 0x000000039c09d211 */ /* 0x000fca00030f149d */
[----:B------:R2:W-:Y:S01]  /*199d0*/  @!P5 ST.E.64 desc[UR48][R8.64], R14 ;  /* 0x0000000e0800d985 */ /* 0x0005e2000c101b30 */
        /* <DEDUP_REMOVED lines=17> */
[-C--:B------:R-:W-:Y:S02]  /*19af0*/  @!P4 LEA.HI.X R7, R146, R3.reuse, R147, 0x2, P0 ;  /* 0x000000039207c211 */ /* 0x080fe400000f1493 */
[----:B------:R-:W-:Y:S02]  /*19b00*/  ISETP.GE.AND P0, PT, R135, UR4, PT ;  /* 0x0000000487007c0c */ /* 0x000fe4000bf06270 */
[CC--:B--2---:R-:W-:Y:S01]  /*19b10*/  @!P5 LEA R8, P6, R144.reuse, R2.reuse, 0x2 ;  /* 0x000000029008d211 */ /* 0x0c4fe200078c10ff */
[----:B------:R1:W-:Y:S01]  /*19b20*/  @!P4 ST.E.64 desc[UR48][R6.64], R36 ;  /* 0x000000240600c985 */ /* 0x0003e2000c101b30 */
[----:B------:R-:W-:Y:S02]  /*19b30*/  ISETP.GE.AND P4, PT, R131, UR4, PT ;  /* 0x0000000483007c0c */ /* 0x000fe4000bf86270 */
[----:B------:R-:W-:Y:S02]  /*19b40*/  @!P5 LEA.HI.X R9, R144, R3, R145, 0x2, P6 ;  /* 0x000000039009d211 */ /* 0x000fe400030f1491 */
[----:B0-----:R-:W-:-:S03]  /*19b50*/  @!P2 LEA R4, P6, R142, R2, 0x2 ;  /* 0x000000028e04a211 */ /* 0x001fc600078c10ff */
[----:B------:R0:W-:Y:S01]  /*19b60*/  @!P5 ST.E.64 desc[UR48][R8.64], R40 ;  /* 0x000000280800d985 */ /* 0x0001e2000c101b30 */
[----:B------:R-:W-:Y:S02]  /*19b70*/  ISETP.GE.AND P5, PT, R133, UR4, PT ;  /* 0x0000000485007c0c */ /* 0x000fe4000bfa6270 */
        /* <DEDUP_REMOVED lines=26> */
[C---:B-1----:R-:W-:Y:S01]  /*19d20*/  @!P1 LEA R6, P6, R125.reuse, R2, 0x2 ;  /* 0x000000027d069211 */ /* 0x042fe200078c10ff */
[----:B------:R1:W-:Y:S03]  /*19d30*/  @!P0 ST.E.64 desc[UR48][R4.64], R80 ;  /* 0x0000005004008985 */ /* 0x0003e6000c101b30 */
[----:B------:R-:W-:-:S03]  /*19d40*/  @!P1 LEA.HI.X R7, R125, R3, R126, 0x2, P6 ;  /* 0x000000037d079211 */ /* 0x000fc600030f147e */
[CC--:B0-----:R-:W-:Y:S02]  /*19d50*/  @!P3 LEA R8, P6, R121.reuse, R2.reuse, 0x2 ;  /* 0x000000027908b211 */ /* 0x0c1fe400078c10ff */
[----:B------:R0:W-:Y:S02]  /*19d60*/  @!P1 ST.E.64 desc[UR48][R6.64], R84 ;  /* 0x0000005406009985 */ /* 0x0001e4000c101b30 */
[----:B------:R-:W-:Y:S02]  /*19d70*/  @!P3 LEA.HI.X R9, R121, R3, R122, 0x2, P6 ;  /* 0x000000037909b211 */ /* 0x000fe400030f147a */
[----:B-1----:R-:W-:-:S04]  /*19d80*/  @!P4 LEA R4, P0, R123, R2, 0x2 ;  /* 0x000000027b04c211 */ /* 0x002fc800078010ff */
        /* <DEDUP_REMOVED lines=9> */
.L_x_3929:
[----:B------:R-:W-:Y:S05]  /*19e20*/  BSYNC B1 ;  /* 0x0000000000017941 */ /* 0x000fea0003800000 */
.L_x_3928:
[----:B------:R-:W-:Y:S01]  /*19e30*/  ISETP.GE.AND P0, PT, R61, R60, PT ;  /* 0x0000003c3d00720c */ /* 0x000fe20003f06270 */
[----:B------:R4:W0:Y:S04]  /*19e40*/  SHFL.IDX PT, R65, R64, 0x1, 0x1c1f ;  /* 0x003c1f0040417f89 */ /* 0x00082800000e0000 */
[----:B-1----:R4:W1:Y:S08]  /*19e50*/  SHFL.IDX PT, R64, R0, 0x1, 0x1c1f ;  /* 0x003c1f0000407f89 */ /* 0x00287000000e0000 */
[----:B----4-:R-:W-:Y:S05]  /*19e60*/  @P0 BRA `(.L_x_3927) ;  /* 0x0000001000ec0947 */ /* 0x010fea0003800000 */
[----:B------:R-:W-:Y:S02]  /*19e70*/  ULDC UR4, c[0x0][0xac8] ;  /* 0x0002b20000047ab9 */ /* 0x000fe40000000800 */
[----:B-----5:R-:W-:Y:S02]  /*19e80*/  ISETP.GE.AND P2, PT, R164, UR4, PT ;  /* 0x00000004a4007c0c */ /* 0x020fe4000bf46270 */
[----:B------:R-:W-:Y:S02]  /*19e90*/  ISETP.GE.AND P1, PT, R166, UR4, PT ;  /* 0x00000004a6007c0c */ /* 0x000fe4000bf26270 */
[----:B------:R-:W-:Y:S02]  /*19ea0*/  ISETP.GE.AND P5, PT, R162, UR4, PT ;  /* 0x00000004a2007c0c */ /* 0x000fe4000bfa6270 */
[----:B------:R-:W-:Y:S02]  /*19eb0*/  ISETP.GE.AND P4, PT, R160, UR4, PT ;  /* 0x00000004a0007c0c */ /* 0x000fe4000bf86270 */
[----:B------:R-:W-:-:S05]  /*19ec0*/  ISETP.GE.AND P3, PT, R158, UR4, PT ;  /* 0x000000049e007c0c */ /* 0x000fca000bf66270 */
[----:B01-3--:R-:W-:Y:S02]  /*19ed0*/  @!P2 LEA R2, P0, R164, R64, 0x2 ;  /* 0x00000040a402a211 */ /* 0x00bfe400078010ff */
[----:B------:R-:W-:Y:S02]  /*19ee0*/  @!P1 IMAD.WIDE R4, R166, 0x4, R64 ;  /* 0x00000004a6049825 */ /* 0x000fe400078e0240 */
[----:B--2---:R-:W-:Y:S02]  /*19ef0*/  @!P2 LEA.HI.X R3, R164, R65, R165, 0x2, P0 ;  /* 0x00000041a403a211 */ /* 0x004fe400000f14a5 */
[----:B------:R-:W-:Y:S01]  /*19f00*/  ISETP.GE.AND P0, PT, R156, UR4, PT ;  /* 0x000000049c007c0c */ /* 0x000fe2000bf06270 */
[----:B------:R0:W-:Y:S01]  /*19f10*/  @!P1 ST.E.64 desc[UR48][R4.64], R26 ;  /* 0x0000001a04009985 */ /* 0x0001e2000c101b30 */
[----:B------:R-:W-:-:S03]  /*19f20*/  ISETP.GE.AND P1, PT, R154, UR4, PT ;  /* 0x000000049a007c0c */ /* 0x000fc6000bf26270 */
[----:B------:R1:W-:Y:S01]  /*19f30*/  @!P2 ST.E.64 desc[UR48][R2.64], R30 ;  /* 0x0000001e0200a985 */ /* 0x0003e2000c101b30 */
[-C--:B0-----:R-:W-:Y:S02]  /*19f40*/  @!P4 LEA R4, P2, R160, R64.reuse, 0x2 ;  /* 0x00000040a004c211 */ /* 0x081fe400078410ff */
[-C--:B-1----:R-:W-:Y:S02]  /*19f50*/  @!P5 LEA R2, P6, R162, R64.reuse, 0x2 ;  /* 0x00000040a202d211 */ /* 0x082fe400078c10ff */
[-C--:B------:R-:W-:Y:S02]  /*19f60*/  @!P4 LEA.HI.X R5, R160, R65.reuse, R161, 0x2, P2 ;  /* 0x00000041a005c211 */ /* 0x080fe400010f14a1 */
[-C--:B------:R-:W-:Y:S02]  /*19f70*/  @!P5 LEA.HI.X R3, R162, R65.reuse, R163, 0x2, P6 ;  /* 0x00000041a203d211 */ /* 0x080fe400030f14a3 */
[----:B------:R-:W-:Y:S02]  /*19f80*/  ISETP.GE.AND P2, PT, R152, UR4, PT ;  /* 0x0000000498007c0c */ /* 0x000fe4000bf46270 */
[C---:B------:R-:W-:Y:S01]  /*19f90*/  @!P3 LEA R6, P6, R158.reuse, R64, 0x2 ;  /* 0x000000409e06b211 */ /* 0x040fe200078c10ff */
[----:B------:R0:W-:Y:S03]  /*19fa0*/  @!P5 ST.E.64 desc[UR48][R2.64], R34 ;  /* 0x000000220200d985 */ /* 0x0001e6000c101b30 */
[----:B------:R-:W-:Y:S01]  /*19fb0*/  @!P3 LEA.HI.X R7, R158, R65, R159, 0x2, P6 ;  /* 0x000000419e07b211 */ /* 0x000fe200030f149f */
[----:B------:R1:W-:Y:S04]  /*19fc0*/  @!P4 ST.E.64 desc[UR48][R4.64], R38 ;  /* 0x000000260400c985 */ /* 0x0003e8000c101b30 */
[----:B------:R2:W-:Y:S01]  /*19fd0*/  @!P3 ST.E.64 desc[UR48][R6.64], R42 ;  /* 0x0000002a0600b985 */ /* 0x0005e2000c101b30 */
[----:B------:R-:W-:-:S02]  /*19fe0*/  ISETP.GE.AND P3, PT, R150, UR4, PT ;  /* 0x0000000496007c0c */ /* 0x000fc4000bf66270 */
        /* <DEDUP_REMOVED lines=16> */
[----:B------:R-:W-:Y:S01]  /*1a0f0*/  @!P3 ST.E.64 desc[UR48][R2.64], R104 ;  /* 0x000000680200b985 */ /* 0x000fe2000c101b30 */
[-C--:B------:R-:W-:Y:S02]  /*1a100*/  @!P1 LEA R10, P3, R142, R64.reuse, 0x2 ;  /* 0x000000408e0a9211 */ /* 0x080fe400078610ff */
[-C--:B------:R-:W-:Y:S02]  /*1a110*/  @!P4 LEA.HI.X R5, R148, R65.reuse, R149, 0x2, P0 ;  /* 0x000000419405c211 */ /* 0x080fe400000f1495 */
[----:B------:R-:W-:Y:S02]  /*1a120*/  ISETP.GE.AND P0, PT, R140, UR4, PT ;  /* 0x000000048c007c0c */ /* 0x000fe4000bf06270 */
[C---:B--2---:R-:W-:Y:S01]  /*1a130*/  @!P5 LEA R6, P6, R146.reuse, R64, 0x2 ;  /* 0x000000409206d211 */ /* 0x044fe200078c10ff */
[----:B------:R0:W-:Y:S01]  /*1a140*/  @!P4 ST.E.64 desc[UR48][R4.64], R108 ;  /* 0x0000006c0400c985 */ /* 0x0001e2000c101b30 */
[----:B------:R-:W-:Y:S02]  /*1a150*/  ISETP.GE.AND P4, PT, R133, UR4, PT ;  /* 0x0000000485007c0c */ /* 0x000fe4000bf86270 */
[----:B------:R-:W-:-:S02]  /*1a160*/  @!P5 LEA.HI.X R7, R146, R65, R147, 0x2, P6 ;  /* 0x000000419207d211 */ /* 0x000fc400030f1493 */
[-C--:B------:R-:W-:Y:S02]  /*1a170*/  @!P2 LEA R8, P6, R144, R64.reuse, 0x2 ;  /* 0x000000409008a211 */ /* 0x080fe400078c10ff */
[-C--:B------:R-:W-:Y:S01]  /*1a180*/  @!P1 LEA.HI.X R11, R142, R65.reuse, R143, 0x2, P3 ;  /* 0x000000418e0b9211 */ /* 0x080fe200018f148f */
[----:B------:R1:W-:Y:S01]  /*1a190*/  @!P5 ST.E.64 desc[UR48][R6.64], R112 ;  /* 0x000000700600d985 */ /* 0x0003e2000c101b30 */
[----:B------:R-:W-:Y:S02]  /*1a1a0*/  ISETP.GE.AND P5, PT, R135, UR4, PT ;  /* 0x0000000487007c0c */ /* 0x000fe4000bfa6270 */
[-C--:B------:R-:W-:Y:S02]  /*1a1b0*/  @!P2 LEA.HI.X R9, R144, R65.reuse, R145, 0x2, P6 ;  /* 0x000000419009a211 */ /* 0x080fe400030f1491 */
[C---:B------:R-:W-:Y:S02]  /*1a1c0*/  @!P0 LEA R12, P6, R140.reuse, R64, 0x2 ;  /* 0x000000408c0c8211 */ /* 0x040fe400078c10ff */
[----:B------:R-:W-:Y:S01]  /*1a1d0*/  ISETP.GE.AND P3, PT, R131, UR4, PT ;  /* 0x0000000483007c0c */ /* 0x000fe2000bf66270 */
[----:B------:R2:W-:Y:S01]  /*1a1e0*/  @!P2 ST.E.64 desc[UR48][R8.64], R70 ;  /* 0x000000460800a985 */ /* 0x0005e2000c101b30 */
[----:B------:R-:W-:-:S02]  /*1a1f0*/  @!P0 LEA.HI.X R13, R140, R65, R141, 0x2, P6 ;  /* 0x000000418c0d8211 */ /* 0x000fc400030f148d */
[-C--:B0-----:R-:W-:Y:S01]  /*1a200*/  @!P4 LEA R4, P2, R133, R64.reuse, 0x2 ;  /* 0x000000408504c211 */ /* 0x081fe200078410ff */
[----:B------:R0:W-:Y:S02]  /*1a210*/  @!P1 ST.E.64 desc[UR48][R10.64], R74 ;  /* 0x0000004a0a009985 */ /* 0x0001e4000c101b30 */
[-C--:B------:R-:W-:Y:S02]  /*1a220*/  @!P5 LEA R2, P1, R135, R64.reuse, 0x2 ;  /* 0x000000408702d211 */ /* 0x080fe400078210ff */
[----:B------:R-:W-:Y:S01]  /*1a230*/  @!P0 ST.E.64 desc[UR48][R12.64], R78 ;  /* 0x0000004e0c008985 */ /* 0x000fe2000c101b30 */
[----:B------:R-:W-:Y:S02]  /*1a240*/  ISETP.GE.AND P0, PT, R129, UR4, PT ;  /* 0x0000000481007c0c */ /* 0x000fe4000bf06270 */
[----:B------:R-:W-:Y:S02]  /*1a250*/  @!P5 LEA.HI.X R3, R135, R65, R136, 0x2, P1 ;  /* 0x000000418703d211 */ /* 0x000fe400008f1488 */
[----:B-1----:R-:W-:-:S02]  /*1a260*/  @!P3 LEA R6, P6, R131, R64, 0x2 ;  /* 0x000000408306b211 */ /* 0x002fc400078c10ff */
[----:B------:R-:W-:Y:S01]  /*1a270*/  ISETP.GE.AND P1, PT, R127, UR4, PT ;  /* 0x000000047f007c0c */ /* 0x000fe2000bf26270 */
[----:B------:R1:W-:Y:S01]  /*1a280*/  @!P5 ST.E.64 desc[UR48][R2.64], R82 ;  /* 0x000000520200d985 */ /* 0x0003e2000c101b30 */
[-C--:B------:R-:W-:Y:S02]  /*1a290*/  @!P4 LEA.HI.X R5, R133, R65.reuse, R134, 0x2, P2 ;  /* 0x000000418505c211 */ /* 0x080fe400010f1486 */
[----:B------:R-:W-:Y:S02]  /*1a2a0*/  @!P3 LEA.HI.X R7, R131, R65, R132, 0x2, P6 ;  /* 0x000000418307b211 */ /* 0x000fe400030f1484 */
[----:B------:R-:W-:Y:S01]  /*1a2b0*/  ISETP.GE.AND P2, PT, R121, UR4, PT ;  /* 0x0000000479007c0c */ /* 0x000fe2000bf46270 */
[----:B------:R3:W-:Y:S01]  /*1a2c0*/  @!P4 ST.E.64 desc[UR48][R4.64], R86 ;  /* 0x000000560400c985 */ /* 0x0007e2000c101b30 */
[----:B------:R-:W-:Y:S02]  /*1a2d0*/  ISETP.GE.AND P4, PT, R125, UR4, PT ;  /* 0x000000047d007c0c */ /* 0x000fe4000bf86270 */
[----:B--2---:R-:W-:Y:S01]  /*1a2e0*/  @!P0 LEA R8, P5, R129, R64, 0x2 ;  /* 0x0000004081088211 */ /* 0x004fe200078a10ff */
[----:B------:R2:W-:Y:S01]  /*1a2f0*/  @!P3 ST.E.64 desc[UR48][R6.64], R90 ;  /* 0x0000005a0600b985 */ /* 0x0005e2000c101b30 */
[----:B------:R-:W-:-:S02]  /*1a300*/  ISETP.GE.AND P3, PT, R123, UR4, PT ;  /* 0x000000047b007c0c */ /* 0x000fc4000bf66270 */
[-C--:B------:R-:W-:Y:S02]  /*1a310*/  @!P0 LEA.HI.X R9, R129, R65.reuse, R130, 0x2, P5 ;  /* 0x0000004181098211 */ /* 0x080fe400028f1482 */
[----:B------:R-:W-:Y:S02]  /*1a320*/  ISETP.GE.AND P5, PT, R116, UR4, PT ;  /* 0x0000000474007c0c */ /* 0x000fe4000bfa6270 */
[-C--:B0-----:R-:W-:Y:S01]  /*1a330*/  @!P1 LEA R10, P6, R127, R64.reuse, 0x2 ;  /* 0x000000407f0a9211 */ /* 0x081fe200078c10ff */
[----:B------:R0:W-:Y:S02]  /*1a340*/  @!P0 ST.E.64 desc[UR48][R8.64], R94 ;  /* 0x0000005e08008985 */ /* 0x0001e4000c101b30 */
[-C--:B-1----:R-:W-:Y:S02]  /*1a350*/  @!P4 LEA R2, P0, R125, R64.reuse, 0x2 ;  /* 0x000000407d02c211 */ /* 0x082fe400078010ff */
[----:B------:R-:W-:Y:S02]  /*1a360*/  @!P1 LEA.HI.X R11, R127, R65, R128, 0x2, P6 ;  /* 0x000000417f0b9211 */ /* 0x000fe400030f1480 */
[----:B---3--:R-:W-:-:S02]  /*1a370*/  @!P3 LEA R4, P6, R123, R64, 0x2 ;  /* 0x000000407b04b211 */ /* 0x008fc400078c10ff */
[-C--:B------:R-:W-:Y:S01]  /*1a380*/  @!P4 LEA.HI.X R3, R125, R65.reuse, R126, 0x2, P0 ;  /* 0x000000417d03c211 */ /* 0x080fe200000f147e */
[----:B------:R0:W-:Y:S01]  /*1a390*/  @!P1 ST.E.64 desc[UR48][R10.64], R98 ;  /* 0x000000620a009985 */ /* 0x0001e2000c101b30 */
[-C--:B--2---:R-:W-:Y:S02]  /*1a3a0*/  @!P2 LEA R6, P1, R121, R64.reuse, 0x2 ;  /* 0x000000407906a211 */ /* 0x084fe400078210ff */
[C---:B------:R-:W-:Y:S01]  /*1a3b0*/  @!P5 LEA R12, P0, R116.reuse, R64, 0x2 ;  /* 0x00000040740cd211 */ /* 0x040fe200078010ff */
[----:B------:R0:W-:Y:S01]  /*1a3c0*/  @!P4 ST.E.64 desc[UR48][R2.64], R102 ;  /* 0x000000660200c985 */ /* 0x0001e2000c101b30 */
[-C--:B------:R-:W-:Y:S02]  /*1a3d0*/  @!P3 LEA.HI.X R5, R123, R65.reuse, R124, 0x2, P6 ;  /* 0x000000417b05b211 */ /* 0x080fe400030f147c */
[-C--:B------:R-:W-:Y:S02]  /*1a3e0*/  @!P2 LEA.HI.X R7, R121, R65.reuse, R122, 0x2, P1 ;  /* 0x000000417907a211 */ /* 0x080fe400008f147a */
[----:B------:R-:W-:Y:S01]  /*1a3f0*/  @!P5 LEA.HI.X R13, R116, R65, R120, 0x2, P0 ;  /* 0x00000041740dd211 */ /* 0x000fe200000f1478 */
[----:B------:R0:W-:Y:S01]  /*1a400*/  @!P3 ST.E.64 desc[UR48][R4.64], R106 ;  /* 0x0000006a0400b985 */ /* 0x0001e2000c101b30 */
[----:B------:R-:W-:-:S03]  /*1a410*/  ISETP.GE.AND P0, PT, R66, UR4, PT ;  /* 0x0000000442007c0c */ /* 0x000fc6000bf06270 */
[----:B------:R0:W-:Y:S04]  /*1a420*/  @!P2 ST.E.64 desc[UR48][R6.64], R110 ;  /* 0x0000006e0600a985 */ /* 0x0001e8000c101b30 */
[----:B------:R0:W-:Y:S06]  /*1a430*/  @!P5 ST.E.64 desc[UR48][R12.64], R114 ;  /* 0x000000720c00d985 */ /* 0x0001ec000c101b30 */
[----:B------:R-:W-:Y:S05]  /*1a440*/  @P0 BRA `(.L_x_3927) ;  /* 0x0000000c00740947 */ /* 0x000fea0003800000 */
[----:B0-----:R-:W-:-:S04]  /*1a450*/  LEA R2, P0, R66, R64, 0x2 ;  /* 0x0000004042027211 */ /* 0x001fc800078010ff */
[----:B------:R-:W-:-:S05]  /*1a460*/  LEA.HI.X R3, R66, R65, R67, 0x2, P0 ;  /* 0x0000004142037211 */ /* 0x000fca00000f1443 */
[----:B------:R0:W-:Y:S01]  /*1a470*/  ST.E.64 desc[UR48][R2.64], R118 ;  /* 0x0000007602007985 */ /* 0x0001e2000c101b30 */
[----:B------:R-:W-:Y:S05]  /*1a480*/  BRA `(.L_x_3927) ;  /* 0x0000000c00647947 */ /* 0x000fea0003800000 */
.L_x_3918:
[----:B------:R-:W-:Y:S01]  /*1a490*/  ULDC.64 UR6, c[0x0][0xc08] ;  /* 0x0003020000067ab9 */ /* 0x000fe20000000a00 */
[----:B------:R-:W-:Y:S01]  /*1a4a0*/  ULDC.64 UR4, c[0x0][0xc00] ;  /* 0x0003000000047ab9 */ /* 0x000fe20000000a00 */
[----:B------:R-:W-:Y:S01]  /*1a4b0*/  ISETP.NE.U32.AND P1, PT, RZ, UR6, PT ;  /* 0x00000006ff007c0c */ /* 0x000fe2000bf25070 */
[----:B------:R-:W-:Y:S01]  /*1a4c0*/  IMAD.MOV.U32 R15, RZ, RZ, RZ ;  /* 0x000000ffff0f7224 */ /* 0x000fe200078e00ff */
[----:B------:R-:W-:Y:S02]  /*1a4d0*/  ISETP.NE.U32.AND P0, PT, RZ, UR4, PT ;  /* 0x00000004ff007c0c */ /* 0x000fe4000bf05070 */
[----:B------:R-:W-:Y:S02]  /*1a4e0*/  ISETP.NE.AND.EX P1, PT, RZ, UR7, PT, P1 ;  /* 0x00000007ff007c0c */ /* 0x000fe4000bf25310 */
[----:B------:R-:W-:Y:S02]  /*1a4f0*/  IADD3 R2, P2, R226, UR4, RZ ;  /* 0x00000004e2027c10 */ /* 0x000fe4000ff5e0ff */
[----:B------:R-:W-:-:S02]  /*1a500*/  ISETP.NE.AND.EX P0, PT, RZ, UR5, PT, P0 ;  /* 0x00000005ff007c0c */ /* 0x000fc4000bf05300 */
[----:B------:R-:W-:Y:S01]  /*1a510*/  IADD3.X R3, R227, UR5, RZ, P2, !PT ;  /* 0x00000005e3037c10 */ /* 0x000fe200097fe4ff */
[----:B------:R-:W-:Y:S02]  /*1a520*/  ULDC UR4, c[0x0][0xa88] ;  /* 0x0002a20000047ab9 */ /* 0x000fe40000000800 */
[----:B------:R-:W-:-:S04]  /*1a530*/  IMAD.U32 R0, RZ, RZ, UR4 ;  /* 0x00000004ff007e24 */ /* 0x000fc8000f8e00ff */
[----:B------:R-:W-:-:S04]  /*1a540*/  @P1 IADD3 R226, P2, R226, UR6, RZ ;  /* 0x00000006e2e21c10 */ /* 0x000fc8000ff5e0ff */
[----:B------:R-:W-:Y:S01]  /*1a550*/  @P1 IADD3.X R227, R227, UR7, RZ, P2, !PT ;  /* 0x00000007e3e31c10 */ /* 0x000fe200097fe4ff */
[----:B------:R2:W5:Y:S04]  /*1a560*/  @P0 LDG.E R15, desc[UR48][R2.64] ;  /* 0x00000030020f0981 */ /* 0x000568000c1e1900 */
[----:B------:R2:W5:Y:S01]  /*1a570*/  @P1 LDG.E R0, desc[UR48][R226.64] ;  /* 0x00000030e2001981 */ /* 0x000562000c1e1900 */
[----:B------:R-:W-:Y:S01]  /*1a580*/  ISETP.NE.AND P2, PT, R224, RZ, PT ;  /* 0x000000ffe000720c */ /* 0x000fe20003f45270 */
[----:B------:R-:W3:-:S12]  /*1a590*/  S2R R4, SR_TID.X ;  /* 0x0000000000047919 */ /* 0x000ed80000002100 */
[----:B------:R-:W4:Y:S01]  /*1a5a0*/  @!P2 LDC R224, c[0x0][0xad4] ;  /* 0x0002b500ffe0ab82 */ /* 0x000f220000000800 */
[----:B---3--:R-:W-:Y:S01]  /*1a5b0*/  VIADD R5, R4, 0xffffff80 ;  /* 0xffffff8004057836 */ /* 0x008fe20000000000 */
[----:B----4-:R-:W-:-:S04]  /*1a5c0*/  ISETP.GT.AND P2, PT, R224, 0x1, PT ;  /* 0x00000001e000780c */ /* 0x010fc80003f44270 */
[----:B------:R-:W-:Y:S01]  /*1a5d0*/  ISETP.GT.AND P3, PT, R5, 0x7f, PT ;  /* 0x0000007f0500780c */ /* 0x000fe20003f64270 */
[----:B--2---:R-:W-:-:S12]  /*1a5e0*/  @P1 BRA `(.L_x_3930) ;  /* 0x0000000000101947 */ /* 0x004fd80003800000 */
[----:B------:R-:W-:Y:S05]  /*1a5f0*/  @!P0 BRA `(.L_x_3930) ;  /* 0x00000000000c8947 */ /* 0x000fea0003800000 */
[----:B------:R-:W2:Y:S04]  /*1a600*/  LDG.E R5, desc[UR48][R2.64] ;  /* 0x0000003002057981 */ /* 0x000ea8000c1e1900 */
[----:B-----5:R-:W2:Y:S02]  /*1a610*/  LDG.E R0, desc[UR48][R2.64+0x4] ;  /* 0x0000043002007981 */ /* 0x020ea4000c1e1900 */
[----:B--2---:R-:W-:-:S07]  /*1a620*/  IMAD.IADD R0, R0, 0x1, -R5 ;  /* 0x0000000100007824 */ /* 0x004fce00078e0a05 */
.L_x_3930:
[----:B------:R-:W2:Y:S01]  /*1a630*/  LDL.LU R2, [R1+0xa4] ;  /* 0x0000a40001027983 */ /* 0x000ea20000300800 */
[----:B------:R-:W-:Y:S01]  /*1a640*/  BSSY B1, `(.L_x_3931) ;  /* 0x0000038000017945 */ /* 0x000fe20003800000 */
[----:B------:R-:W-:Y:S02]  /*1a650*/  SEL R225, R225, RZ, !P0 ;  /* 0x000000ffe1e17207 */ /* 0x000fe40004000000 */
[----:B-----5:R-:W-:Y:S02]  /*1a660*/  SHF.R.S32.HI R24, RZ, 0x1f, R15 ;  /* 0x0000001fff187819 */ /* 0x020fe4000001140f */
[----:B--2---:R-:W-:Y:S01]  /*1a670*/  SEL R26, R2, RZ, !P0 ;  /* 0x000000ff021a7207 */ /* 0x004fe20004000000 */
[----:B------:R-:W-:Y:S06]  /*1a680*/  @P3 BRA `(.L_x_3932) ;  /* 0x0000000000cc3947 */ /* 0x000fec0003800000 */
[----:B------:R-:W2:Y:S01]  /*1a690*/  LDL R2, [R1+0x4] ;  /* 0x0000040001027983 */ /* 0x000ea20000100800 */
[----:B------:R-:W3:Y:S02]  /*1a6a0*/  LDC R29, c[0x0][0xbe8] ;  /* 0x0002fa00ff1d7b82 */ /* 0x000ee40000000800 */
[----:B---3--:R-:W-:Y:S02]  /*1a6b0*/  IMAD R3, R0, R29, RZ ;  /* 0x0000001d00037224 */ /* 0x008fe400078e02ff */
[----:B--2---:R-:W-:-:S04]  /*1a6c0*/  IMAD R2, R2, 0x80, R4 ;  /* 0x0000008002027824 */ /* 0x004fc800078e0204 */
[----:B------:R-:W-:-:S05]  /*1a6d0*/  VIADD R28, R2, 0xffffff80 ;  /* 0xffffff80021c7836 */ /* 0x000fca0000000000 */
[----:B------:R-:W-:-:S13]  /*1a6e0*/  ISETP.GE.AND P0, PT, R28, R3, PT ;  /* 0x000000031c00720c */ /* 0x000fda0003f06270 */
[----:B------:R-:W-:Y:S05]  /*1a6f0*/  @P0 BRA `(.L_x_3932) ;  /* 0x0000000000b00947 */ /* 0x000fea0003800000 */
[----:B------:R-:W2:Y:S01]  /*1a700*/  LDL.LU R30, [R1+0x40] ;  /* 0x00004000011e7983 */ /* 0x000ea20000300800 */
[----:B------:R-:W-:Y:S01]  /*1a710*/  IMAD.MOV.U32 R20, RZ, RZ, 0x9b8 ;  /* 0x000009b8ff147424 */ /* 0x000fe200078e00ff */
[----:B------:R-:W-:Y:S01]  /*1a720*/  ISETP.GT.AND P0, PT, R224, 0x1, PT ;  /* 0x00000001e000780c */ /* 0x000fe20003f04270 */
[----:B------:R-:W3:Y:S01]  /*1a730*/  LDC.64 R2, c[0x0][0xba8] ;  /* 0x0002ea00ff027b82 */ /* 0x000ee20000000a00 */
[----:B------:R-:W-:Y:S01]  /*1a740*/  ISETP.NE.AND P1, PT, R29, 0x1, PT ;  /* 0x000000011d00780c */ /* 0x000fe20003f25270 */
[----:B------:R-:W-:Y:S01]  /*1a750*/  IMAD.MOV.U32 R21, RZ, RZ, R28 ;  /* 0x000000ffff157224 */ /* 0x000fe200078e001c */
[----:B------:R-:W-:-:S05]  /*1a760*/  SEL R20, R20, 0x978, P0 ;  /* 0x0000097814147807 */ /* 0x000fca0000000000 */
[----:B------:R-:W4:Y:S08]  /*1a770*/  LDC.64 R10, c[0x0][R20+0x220] ;  /* 0x00008800140a7b82 */ /* 0x000f300000000a00 */
[----:B------:R-:W5:Y:S08]  /*1a780*/  LDC.64 R12, c[0x0][R20+0x218] ;  /* 0x00008600140c7b82 */ /* 0x000f700000000a00 */
[----:B------:R-:W0:Y:S08]  /*1a790*/  LDC.64 R6, c[0x0][R20+0x228] ;  /* 0x00008a0014067b82 */ /* 0x000e300000000a00 */
[----:B------:R-:W1:Y:S08]  /*1a7a0*/  LDC.64 R4, c[0x0][R20+0x210] ;  /* 0x0000840014047b82 */ /* 0x000e700000000a00 */
[----:B------:R-:W5:Y:S08]  /*1a7b0*/  @P1 LDC R9, c[0x0][0xbec] ;  /* 0x0002fb00ff091b82 */ /* 0x000f700000000800 */
[----:B------:R-:W0:Y:S01]  /*1a7c0*/  @P1 LDC R27, c[0x0][0xbf0] ;  /* 0x0002fc00ff1b1b82 */ /* 0x000e220000000800 */
[----:B----4-:R-:W-:-:S07]  /*1a7d0*/  IMAD R11, R11, R225, RZ ;  /* 0x000000e10b0b7224 */ /* 0x010fce00078e02ff */
[----:B---3--:R-:W3:Y:S01]  /*1a7e0*/  @!P0 LDC R2, c[0x0][0xb50] ;  /* 0x0002d400ff028b82 */ /* 0x008ee20000000800 */
[----:B-----5:R-:W-:-:S07]  /*1a7f0*/  @P1 IMAD.HI.U32 R14, R28, R9, RZ ;  /* 0x000000091c0e1227 */ /* 0x020fce00078e00ff */
[----:B------:R-:W4:Y:S01]  /*1a800*/  @!P0 LDC R3, c[0x0][0xb54] ;  /* 0x0002d500ff038b82 */ /* 0x000f220000000800 */
[-C--:B------:R-:W-:Y:S02]  /*1a810*/  IMAD R25, R13, R195.reuse, RZ ;  /* 0x000000c30d197224 */ /* 0x080fe400078e02ff */
[----:B------:R-:W-:Y:S01]  /*1a820*/  IMAD.WIDE.U32 R12, R12, R195, RZ ;  /* 0x000000c30c0c7225 */ /* 0x000fe200078e00ff */
[----:B0-----:R-:W-:-:S03]  /*1a830*/  @P1 SHF.R.U32.HI R21, RZ, R27, R14 ;  /* 0x0000001bff151219 */ /* 0x001fc6000001160e */
[----:B------:R-:W-:-:S04]  /*1a840*/  IMAD.WIDE.U32 R8, R10, R225, RZ ;  /* 0x000000e10a087225 */ /* 0x000fc800078e00ff */
[----:B------:R-:W-:Y:S01]  /*1a850*/  IMAD R27, R10, R26, R11 ;  /* 0x0000001a0a1b7224 */ /* 0x000fe200078e020b */
[----:B------:R-:W-:Y:S01]  /*1a860*/  IADD3 R12, P1, P3, R8, R12, R15 ;  /* 0x0000000c080c7210 */ /* 0x000fe20007b3e00f */
[----:B------:R-:W-:Y:S02]  /*1a870*/  IMAD.IADD R25, R13, 0x1, R25 ;  /* 0x000000010d197824 */ /* 0x000fe400078e0219 */
[----:B------:R-:W-:Y:S02]  /*1a880*/  IMAD.MOV R8, RZ, RZ, -R21 ;  /* 0x000000ffff087224 */ /* 0x000fe400078e0a15 */
[----:B------:R-:W-:Y:S02]  /*1a890*/  IMAD.IADD R27, R9, 0x1, R27 ;  /* 0x00000001091b7824 */ /* 0x000fe400078e021b */
[----:B------:R-:W-:-:S03]  /*1a8a0*/  IMAD R9, R29, R8, R28 ;  /* 0x000000081d097224 */ /* 0x000fc600078e021c */
[----:B------:R-:W-:Y:S01]  /*1a8b0*/  IADD3.X R8, R27, R25, R24, P1, P3 ;  /* 0x000000191b087210 */ /* 0x000fe20000fe6418 */
[----:B-1----:R-:W-:Y:S01]  /*1a8c0*/  IMAD R5, R5, R9, RZ ;  /* 0x0000000905057224 */ /* 0x002fe200078e02ff */
[----:B--2---:R-:W-:-:S05]  /*1a8d0*/  SEL R11, R30, RZ, P0 ;  /* 0x000000ff1e0b7207 */ /* 0x004fca0000000000 */
[-C--:B------:R-:W-:Y:S02]  /*1a8e0*/  IMAD R13, R7, R11.reuse, RZ ;  /* 0x0000000b070d7224 */ /* 0x080fe400078e02ff */
[----:B------:R-:W-:Y:S01]  /*1a8f0*/  IMAD.WIDE.U32 R6, R6, R11, RZ ;  /* 0x0000000b06067225 */ /* 0x000fe200078e00ff */
[----:B------:R-:W-:-:S03]  /*1a900*/  SHF.R.S32.HI R11, RZ, 0x1f, R9 ;  /* 0x0000001fff0b7819 */ /* 0x000fc60000011409 */
[----:B------:R-:W-:Y:S01]  /*1a910*/  IMAD.IADD R13, R7, 0x1, R13 ;  /* 0x00000001070d7824 */ /* 0x000fe200078e020d */
[----:B------:R-:W-:Y:S01]  /*1a920*/  IADD3 R6, P0, P1, R21, R12, R6 ;  /* 0x0000000c15067210 */ /* 0x000fe2000791e006 */
[----:B------:R-:W-:Y:S01]  /*1a930*/  IMAD R11, R4, R11, R5 ;  /* 0x0000000b040b7224 */ /* 0x000fe200078e0205 */
[----:B------:R-:W-:-:S04]  /*1a940*/  SHF.R.S32.HI R21, RZ, 0x1f, R21 ;  /* 0x0000001fff157819 */ /* 0x000fc80000011415 */
[----:B------:R-:W-:-:S03]  /*1a950*/  IADD3.X R7, R21, R8, R13, P0, P1 ;  /* 0x0000000815077210 */ /* 0x000fc600007e240d */
[----:B------:R-:W-:-:S04]  /*1a960*/  IMAD.WIDE.U32 R4, R4, R9, R6 ;  /* 0x0000000904047225 */ /* 0x000fc800078e0006 */
[----:B------:R-:W-:Y:S01]  /*1a970*/  IMAD.IADD R5, R5, 0x1, R11 ;  /* 0x0000000105057824 */ /* 0x000fe200078e020b */
[----:B---3--:R-:W-:-:S04]  /*1a980*/  LEA R2, P0, R4, R2, 0x2 ;  /* 0x0000000204027211 */ /* 0x008fc800078010ff */
[----:B----4-:R-:W-:Y:S01]  /*1a990*/  LEA.HI.X R3, R4, R3, R5, 0x2, P0 ;  /* 0x0000000304037211 */ /* 0x010fe200000f1405 */
[----:B------:R-:W-:-:S05]  /*1a9a0*/  IMAD.MOV.U32 R5, RZ, RZ, -0x800000 ;  /* 0xff800000ff057424 */ /* 0x000fca00078e00ff */
[----:B------:R2:W-:Y:S03]  /*1a9b0*/  STG.E desc[UR48][R2.64], R5 ;  /* 0x0000000502007986 */ /* 0x0005e6000c101930 */
.L_x_3932:
[----:B------:R-:W-:Y:S05]  /*1a9c0*/  BSYNC B1 ;  /* 0x0000000000017941 */ /* 0x000fea0003800000 */
.L_x_3931:
[----:B------:R-:W-:Y:S05]  /*1a9d0*/  @P2 BRA `(.L_x_3927) ;  /* 0x0000000800102947 */ /* 0x000fea0003800000 */
[----:B------:R-:W3:Y:S01]  /*1a9e0*/  LDL.LU R12, [R1+0x4] ;  /* 0x00000400010c7983 */ /* 0x000ee20000300800 */
[----:B------:R-:W4:Y:S01]  /*1a9f0*/  LDC R9, c[0x0][0xbe8] ;  /* 0x0002fa00ff097b82 */ /* 0x000f220000000800 */
[----:B------:R-:W-:Y:S01]  /*1aa00*/  ULDC.64 UR4, c[0x0][0xaa0] ;  /* 0x0002a80000047ab9 */ /* 0x000fe20000000a00 */
[----:B------:R-:W-:Y:S01]  /*1aa10*/  BSSY B1, `(.L_x_3933) ;  /* 0x000004a000017945 */ /* 0x000fe20003800000 */
[----:B--2---:R-:W2:Y:S01]  /*1aa20*/  S2R R2, SR_TID.X ;  /* 0x0000000000027919 */ /* 0x004ea20000002100 */
[----:B----4-:R-:W-:Y:S01]  /*1aa30*/  ISETP.NE.AND P0, PT, R9, 0x1, PT ;  /* 0x000000010900780c */ /* 0x010fe20003f05270 */
[----:B--2---:R-:W-:-:S12]  /*1aa40*/  VIADD R4, R2, 0xffffff80 ;  /* 0xffffff8002047836 */ /* 0x004fd80000000000 */
[----:B------:R-:W2:Y:S01]  /*1aa50*/  @P0 LDC R7, c[0x0][0xbec] ;  /* 0x0002fb00ff070b82 */ /* 0x000ea20000000800 */
[----:B------:R-:W-:Y:S01]  /*1aa60*/  IMAD R2, R24, UR4, RZ ;  /* 0x0000000418027c24 */ /* 0x000fe2000f8e02ff */
[----:B------:R-:W-:-:S03]  /*1aa70*/  SHF.R.S32.HI R3, RZ, 0x1f, R4 ;  /* 0x0000001fff037819 */ /* 0x000fc60000011404 */
[----:B------:R-:W-:Y:S01]  /*1aa80*/  IMAD R5, R15, UR5, R2 ;  /* 0x000000050f057c24 */ /* 0x000fe2000f8e0202 */
[----:B------:R-:W-:Y:S02]  /*1aa90*/  LEA.HI R6, R3, R4, RZ, 0x3 ;  /* 0x0000000403067211 */ /* 0x000fe400078f18ff */
[----:B------:R-:W4:Y:S01]  /*1aaa0*/  @P0 LDC R11, c[0x0][0xbf0] ;  /* 0x0002fc00ff0b0b82 */ /* 0x000f220000000800 */
[----:B------:R-:W-:Y:S01]  /*1aab0*/  IMAD.WIDE.U32 R2, R15, UR4, RZ ;  /* 0x000000040f027c25 */ /* 0x000fe2000f8e00ff */
[----:B------:R-:W-:Y:S01]  /*1aac0*/  ULDC.64 UR4, c[0x0][0xae8] ;  /* 0x0002ba0000047ab9 */ /* 0x000fe20000000a00 */
[----:B------:R-:W-:Y:S02]  /*1aad0*/  LOP3.LUT R13, R6, 0xfffffff8, RZ, 0xc0, !PT ;  /* 0xfffffff8060d7812 */ /* 0x000fe400078ec0ff */
[----:B------:R-:W-:Y:S01]  /*1aae0*/  SHF.R.S32.HI R10, RZ, 0x3, R6 ;  /* 0x00000003ff0a7819 */ /* 0x000fe20000011406 */
[----:B------:R-:W-:Y:S02]  /*1aaf0*/  IMAD.IADD R3, R3, 0x1, R5 ;  /* 0x0000000103037824 */ /* 0x000fe400078e0205 */
[----:B------:R-:W-:-:S02]  /*1ab00*/  IMAD.IADD R13, R4, 0x1, -R13 ;  /* 0x00000001040d7824 */ /* 0x000fc400078e0a0d */
[----:B------:R-:W-:-:S04]  /*1ab10*/  IMAD.WIDE.U32 R2, R195, UR4, R2 ;  /* 0x00000004c3027c25 */ /* 0x000fc8000f8e0002 */
[----:B------:R-:W-:Y:S02]  /*1ab20*/  IMAD R4, R13, 0x20, R10 ;  /* 0x000000200d047824 */ /* 0x000fe400078e020a */
[----:B------:R-:W-:Y:S01]  /*1ab30*/  IMAD R3, R195, UR5, R3 ;  /* 0x00000005c3037c24 */ /* 0x000fe2000f8e0203 */
[----:B------:R-:W-:Y:S01]  /*1ab40*/  ULDC.64 UR4, c[0x0][0xaf0] ;  /* 0x0002bc0000047ab9 */ /* 0x000fe20000000a00 */
[----:B------:R-:W-:Y:S02]  /*1ab50*/  IMAD.SHL.U32 R13, R13, 0x8, RZ ;  /* 0x000000080d0d7824 */ /* 0x000fe400078e00ff */
[----:B------:R-:W-:Y:S02]  /*1ab60*/  IMAD R6, R26, UR4, RZ ;  /* 0x000000041a067c24 */ /* 0x000fe4000f8e02ff */
[----:B------:R-:W-:-:S04]  /*1ab70*/  IMAD.WIDE.U32 R2, R225, UR4, R2 ;  /* 0x00000004e1027c25 */ /* 0x000fc8000f8e0002 */
[----:B---3--:R-:W-:-:S04]  /*1ab80*/  IMAD R8, R12, 0x80, R4 ;  /* 0x000000800c087824 */ /* 0x008fc800078e0204 */
[----:B--2---:R-:W-:-:S04]  /*1ab90*/  @P0 IMAD.HI.U32 R4, R8, R7, RZ ;  /* 0x0000000708040227 */ /* 0x004fc800078e00ff */
[----:B------:R-:W-:Y:S01]  /*1aba0*/  IMAD.MOV.U32 R5, RZ, RZ, R8 ;  /* 0x000000ffff057224 */ /* 0x000fe200078e0008 */
[----:B----4-:R-:W-:Y:S01]  /*1abb0*/  @P0 SHF.R.U32.HI R5, RZ, R11, R4 ;  /* 0x0000000bff050219 */ /* 0x010fe20000011604 */
[----:B------:R-:W-:Y:S01]  /*1abc0*/  IMAD R7, R225, UR5, R6 ;  /* 0x00000005e1077c24 */ /* 0x000fe2000f8e0206 */
[----:B------:R-:W-:Y:S01]  /*1abd0*/  ULDC.64 UR4, c[0x0][0xae0] ;  /* 0x0002b80000047ab9 */ /* 0x000fe20000000a00 */
[----:B------:R-:W-:Y:S01]  /*1abe0*/  VIADD R11, R13, 0x80 ;  /* 0x000000800d0b7836 */ /* 0x000fe20000000000 */
[----:B------:R-:W-:Y:S01]  /*1abf0*/  SHF.R.S32.HI R4, RZ, 0x1f, R5 ;  /* 0x0000001fff047819 */ /* 0x000fe20000011405 */
[----:B------:R-:W-:Y:S01]  /*1ac00*/  IMAD.IADD R3, R3, 0x1, R7 ;  /* 0x0000000103037824 */ /* 0x000fe200078e0207 */
[----:B------:R-:W-:-:S03]  /*1ac10*/  IADD3 R7, -R5, RZ, RZ ;  /* 0x000000ff05077210 */ /* 0x000fc60007ffe1ff */
[----:B------:R-:W-:Y:S02]  /*1ac20*/  IMAD R4, R4, UR4, RZ ;  /* 0x0000000404047c24 */ /* 0x000fe4000f8e02ff */
[----:B------:R-:W-:Y:S02]  /*1ac30*/  IMAD R7, R9, R7, R8 ;  /* 0x0000000709077224 */ /* 0x000fe400078e0208 */
[----:B------:R-:W-:-:S04]  /*1ac40*/  IMAD.WIDE.U32 R2, R5, UR4, R2 ;  /* 0x0000000405027c25 */ /* 0x000fc8000f8e0002 */
[----:B------:R-:W-:Y:S01]  /*1ac50*/  IMAD R5, R5, UR5, R4 ;  /* 0x0000000505057c24 */ /* 0x000fe2000f8e0204 */
[----:B------:R-:W-:Y:S01]  /*1ac60*/  SHF.R.S32.HI R4, RZ, 0x1f, R7 ;  /* 0x0000001fff047819 */ /* 0x000fe20000011407 */
[----:B------:R-:W-:Y:S01]  /*1ac70*/  ULDC.64 UR4, c[0x0][0xad8] ;  /* 0x0002b60000047ab9 */ /* 0x000fe20000000a00 */
[----:B------:R-:W-:Y:S01]  /*1ac80*/  IMAD R8, R12, 0x80, R10 ;  /* 0x000000800c087824 */ /* 0x000fe200078e020a */
[----:B------:R-:W-:Y:S01]  /*1ac90*/  SHF.R.S32.HI R12, RZ, 0x1f, R13 ;  /* 0x0000001fff0c7819 */ /* 0x000fe2000001140d */
[----:B------:R-:W-:Y:S02]  /*1aca0*/  IMAD.IADD R3, R3, 0x1, R5 ;  /* 0x0000000103037824 */ /* 0x000fe400078e0205 */
[----:B------:R-:W-:Y:S02]  /*1acb0*/  IMAD R6, R4, UR4, RZ ;  /* 0x0000000404067c24 */ /* 0x000fe4000f8e02ff */
[----:B------:R-:W-:Y:S02]  /*1acc0*/  IMAD R9, R0, R9, RZ ;  /* 0x0000000900097224 */ /* 0x000fe400078e02ff */
[----:B------:R-:W-:-:S02]  /*1acd0*/  VIADD R4, R8, 0x40 ;  /* 0x0000004008047836 */ /* 0x000fc40000000000 */
[C---:B------:R-:W-:Y:S01]  /*1ace0*/  IMAD R5, R7.reuse, UR5, R6 ;  /* 0x0000000507057c24 */ /* 0x040fe2000f8e0206 */
[-C--:B------:R-:W-:Y:S01]  /*1acf0*/  ISETP.GE.AND P2, PT, R8, R9.reuse, PT ;  /* 0x000000090800720c */ /* 0x080fe20003f46270 */
[----:B------:R-:W-:Y:S01]  /*1ad00*/  IMAD.WIDE.U32 R2, R7, UR4, R2 ;  /* 0x0000000407027c25 */ /* 0x000fe2000f8e0002 */
[----:B------:R-:W-:Y:S01]  /*1ad10*/  ULDC.64 UR4, c[0x0][0xa80] ;  /* 0x0002a00000047ab9 */ /* 0x000fe20000000a00 */
[----:B------:R-:W-:Y:S02]  /*1ad20*/  ISETP.GE.AND P1, PT, R4, R9, PT ;  /* 0x000000090400720c */ /* 0x000fe40003f26270 */
[----:B------:R-:W-:Y:S01]  /*1ad30*/  IMAD.IADD R3, R3, 0x1, R5 ;  /* 0x0000000103037824 */ /* 0x000fe200078e0205 */
[----:B------:R-:W-:Y:S01]  /*1ad40*/  LEA R4, P3, R2, UR4, 0x1 ;  /* 0x0000000402047c11 */ /* 0x000fe2000f8608ff */
[----:B------:R-:W-:Y:S01]  /*1ad50*/  VIADD R0, R8, 0x20 ;  /* 0x0000002008007836 */ /* 0x000fe20000000000 */
[----:B------:R-:W-:Y:S01]  /*1ad60*/  SHF.R.S32.HI R6, RZ, 0x1f, R11 ;  /* 0x0000001fff067819 */ /* 0x000fe2000001140b */
[----:B------:R-:W-:Y:S01]  /*1ad70*/  VIADD R7, R13, 0x40 ;  /* 0x000000400d077836 */ /* 0x000fe20000000000 */
[----:B------:R-:W-:-:S02]  /*1ad80*/  LEA.HI.X R5, R2, UR5, R3, 0x1, P3 ;  /* 0x0000000502057c11 */ /* 0x000fc400098f0c03 */
[----:B------:R-:W-:Y:S01]  /*1ad90*/  ISETP.GE.AND P0, PT, R0, R9, PT ;  /* 0x000000090000720c */ /* 0x000fe20003f06270 */
[----:B------:R2:W3:Y:S01]  /*1ada0*/  SHFL.IDX PT, R2, R4, RZ, 0x181f ;  /* 0x00181fff04027589 */ /* 0x0004e200000e0000 */
[----:B------:R-:W-:-:S03]  /*1adb0*/  SHF.R.S32.HI R10, RZ, 0x1f, R7 ;  /* 0x0000001fff0a7819 */ /* 0x000fc60000011407 */
[----:B------:R2:W4:Y:S01]  /*1adc0*/  SHFL.IDX PT, R0, R5, RZ, 0x181f ;  /* 0x00181fff05007589 */ /* 0x00052200000e0000 */
[----:B------:R-:W-:Y:S07]  /*1add0*/  @P2 BRA `(.L_x_3934) ;  /* 0x0000000000342947 */ /* 0x000fee0003800000 */
[----:B------:R-:W-:Y:S02]  /*1ade0*/  ULDC UR4, c[0x0][0xac8] ;  /* 0x0002b20000047ab9 */ /* 0x000fe40000000800 */
[----:B------:R-:W-:Y:S02]  /*1adf0*/  ISETP.GE.AND P4, PT, R13, UR4, PT ;  /* 0x000000040d007c0c */ /* 0x000fe4000bf86270 */
[----:B------:R-:W-:Y:S02]  /*1ae00*/  ISETP.GE.AND P3, PT, R7, UR4, PT ;  /* 0x0000000407007c0c */ /* 0x000fe4000bf66270 */
[----:B------:R-:W-:-:S09]  /*1ae10*/  ISETP.GE.AND P2, PT, R11, UR4, PT ;  /* 0x000000040b007c0c */ /* 0x000fd2000bf46270 */
[-C--:B---3--:R-:W-:Y:S02]  /*1ae20*/  @!P4 LEA R14, P6, R13, R2.reuse, 0x1 ;  /* 0x000000020d0ec211 */ /* 0x088fe400078c08ff */
[----:B------:R-:W-:Y:S02]  /*1ae30*/  @!P3 LEA R20, P5, R7, R2, 0x1 ;  /* 0x000000020714b211 */ /* 0x000fe400078a08ff */
[----:B----4-:R-:W-:Y:S02]  /*1ae40*/  @!P4 LEA.HI.X R15, R13, R0, R12, 0x1, P6 ;  /* 0x000000000d0fc211 */ /* 0x010fe400030f0c0c */
[----:B------:R-:W-:Y:S02]  /*1ae50*/  @!P2 LEA R2, P6, R11, R2, 0x1 ;  /* 0x000000020b02a211 */ /* 0x000fe400078c08ff */
[-C--:B------:R-:W-:Y:S01]  /*1ae60*/  @!P3 LEA.HI.X R21, R7, R0.reuse, R10, 0x1, P5 ;  /* 0x000000000715b211 */ /* 0x080fe200028f0c0a */
[----:B------:R3:W-:Y:S01]  /*1ae70*/  @!P4 ST.E.128 desc[UR48][R14.64], RZ ;  /* 0x000000ff0e00c985 */ /* 0x0007e2000c101d30 */
[----:B------:R-:W-:-:S03]  /*1ae80*/  @!P2 LEA.HI.X R3, R11, R0, R6, 0x1, P6 ;  /* 0x000000000b03a211 */ /* 0x000fc600030f0c06 */
[----:B------:R3:W-:Y:S04]  /*1ae90*/  @!P3 ST.E.128 desc[UR48][R20.64], RZ ;  /* 0x000000ff1400b985 */ /* 0x0007e8000c101d30 */
[----:B------:R3:W-:Y:S02]  /*1aea0*/  @!P2 ST.E.128 desc[UR48][R2.64], RZ ;  /* 0x000000ff0200a985 */ /* 0x0007e4000c101d30 */
.L_x_3934:
[----:B------:R-:W-:Y:S05]  /*1aeb0*/  BSYNC B1 ;  /* 0x0000000000017941 */ /* 0x000fea0003800000 */
.L_x_3933:
        /* <DEDUP_REMOVED lines=17> */
.L_x_3936:
[----:B------:R-:W-:Y:S05]  /*1afd0*/  BSYNC B1 ;  /* 0x0000000000017941 */ /* 0x000fea0003800000 */
.L_x_3935:
[----:B0-----:R0:W0:Y:S01]  /*1afe0*/  SHFL.IDX PT, R0, R5, 0x2, 0x181f ;  /* 0x00581f0005007f89 */ /* 0x00102200000e0000 */
[----:B------:R-:W-:Y:S03]  /*1aff0*/  BSSY B1, `(.L_x_3937) ;  /* 0x0000010000017945 */ /* 0x000fe60003800000 */
[----:B---3--:R3:W0:Y:S01]  /*1b000*/  SHFL.IDX PT, R2, R4, 0x2, 0x181f ;  /* 0x00581f0004027f89 */ /* 0x00862200000e0000 */
        /* <DEDUP_REMOVED lines=11> */
[----:B------:R0:W-:Y:S04]  /*1b0c0*/  @!P3 ST.E.128 desc[UR48][R14.64], RZ ;  /* 0x000000ff0e00b985 */ /* 0x0001e8000c101d30 */
[----:B------:R0:W-:Y:S04]  /*1b0d0*/  @!P4 ST.E.128 desc[UR48][R20.64], RZ ;  /* 0x000000ff1400c985 */ /* 0x0001e8000c101d30 */
[----:B------:R0:W-:Y:S02]  /*1b0e0*/  @!P5 ST.E.128 desc[UR48][R2.64], RZ ;  /* 0x000000ff0200d985 */ /* 0x0001e4000c101d30 */
.L_x_3938:
[----:B------:R-:W-:Y:S05]  /*1b0f0*/  BSYNC B1 ;  /* 0x0000000000017941 */ /* 0x000fea0003800000 */
.L_x_3937:
[----:B0-----:R-:W-:Y:S01]  /*1b100*/  VIADD R0, R8, 0x60 ;  /* 0x0000006008007836 */ /* 0x001fe20000000000 */
[----:B--2-4-:R-:W4:Y:S04]  /*1b110*/  SHFL.IDX PT, R5, R5, 0x3, 0x181f ;  /* 0x00781f0005057f89 */ /* 0x014f2800000e0000 */
[----:B------:R-:W-:Y:S01]  /*1b120*/  ISETP.GE.AND P0, PT, R0, R9, PT ;  /* 0x000000090000720c */ /* 0x000fe20003f06270 */
[----:B------:R0:W2:-:S12]  /*1b130*/  SHFL.IDX PT, R2, R4, 0x3, 0x181f ;  /* 0x00781f0004027f89 */ /* 0x00009800000e0000 */
[----:B0-----:R-:W-:Y:S05]  /*1b140*/  @P0 BRA `(.L_x_3927) ;  /* 0x0000000000340947 */ /* 0x001fea0003800000 */
[----:B------:R-:W-:Y:S02]  /*1b150*/  ULDC UR4, c[0x0][0xac8] ;  /* 0x0002b20000047ab9 */ /* 0x000fe40000000800 */
[----:B------:R-:W-:Y:S02]  /*1b160*/  ISETP.GE.AND P3, PT, R13, UR4, PT ;  /* 0x000000040d007c0c */ /* 0x000fe4000bf66270 */
[----:B------:R-:W-:Y:S02]  /*1b170*/  ISETP.GE.AND P4, PT, R7, UR4, PT ;  /* 0x0000000407007c0c */ /* 0x000fe4000bf86270 */
[----:B------:R-:W-:-:S09]  /*1b180*/  ISETP.GE.AND P5, PT, R11, UR4, PT ;  /* 0x000000040b007c0c */ /* 0x000fd2000bfa6270 */
[-C--:B--2---:R-:W-:Y:S02]  /*1b190*/  @!P3 LEA R8, P0, R13, R2.reuse, 0x1 ;  /* 0x000000020d08b211 */ /* 0x084fe400078008ff */
        /* <DEDUP_REMOVED lines=8> */
.L_x_3927:
[----:B------:R-:W-:Y:S05]  /*1b220*/  BSYNC B0 ;  /* 0x0000000000007941 */ /* 0x000fea0003800000 */
.L_x_3917:
[----:B------:R-:W-:Y:S02]  /*1b230*/  ULDC UR4, c[0x0][0xc3c] ;  /* 0x00030f0000047ab9 */ /* 0x000fe40000000800 */
[----:B-1----:R-:W-:-:S13]  /*1b240*/  ISETP.GE.AND P0, PT, R139, UR4, PT ;  /* 0x000000048b007c0c */ /* 0x002fda000bf06270 */
[----:B------:R-:W-:Y:S05]  /*1b250*/  @!P0 BRA `(.L_x_3939) ;  /* 0xfffffe6000e88947 */ /* 0x000fea000383ffff */
[----:B------:R-:W-:Y:S05]  /*1b260*/  BRA `(.L_x_3717) ;  /* 0x0000007000e47947 */ /* 0x000fea0003800000 */
.L_x_3715:
[----:B------:R-:W-:-:S08]  /*1b270*/  NOP ;  /* 0x0000000000007918 */ /* 0x000fd00000000000 */
[----:B0-----:R-:W0:-:S00]  /*1b280*/  USETMAXREG.DEALLOC.CTAPOOL 0x28 ;  /* 0x00000028000079c8 */ /* 0x001e0000080e0500 */
[----:B0-----:R-:W2:Y:S01]  /*1b290*/  LDL.LU R3, [R1] ;  /* 0x0000000001037983 */ /* 0x001ea20000300800 */
[----:B------:R-:W-:Y:S01]  /*1b2a0*/  LOP3.LUT R2, R2, 0x3, RZ, 0xc0, !PT ;  /* 0x0000000302027812 */ /* 0x000fe200078ec0ff */
[----:B------:R-:W-:-:S05]  /*1b2b0*/  IMAD.MOV.U32 R6, RZ, RZ, RZ ;  /* 0x000000ffff067224 */ /* 0x000fca00078e00ff */
[----:B------:R-:W0:Y:S02]  /*1b2c0*/  SHFL.IDX PT, R2, R2, RZ, 0x1f ;  /* 0x00001fff02027589 */ /* 0x000e2400000e0000 */
[----:B0-----:R-:W-:Y:S02]  /*1b2d0*/  ISETP.NE.AND P0, PT, R2, RZ, PT ;  /* 0x000000ff0200720c */ /* 0x001fe40003f05270 */
[----:B--2---:R-:W-:-:S11]  /*1b2e0*/  LOP3.LUT R3, R3, 0xffffffdf, RZ, 0xc0, !PT ;  /* 0xffffffdf03037812 */ /* 0x004fd600078ec0ff */
[----:B------:R-:W-:-:S05]  /*1b2f0*/  @P0 LOP3.LUT R3, R3, 0x20, RZ, 0xfc, !PT ;  /* 0x0000002003030812 */ /* 0x000fca00078efcff */
[----:B------:R0:W-:Y:S01]  /*1b300*/  STL [R1], R3 ;  /* 0x0000000301007387 */ /* 0x0001e20000100800 */
[----:B------:R-:W-:Y:S05]  /*1b310*/  @!P0 BRA `(.L_x_3940) ;  /* 0x00000000001c8947 */ /* 0x000fea0003800000 */
[----:B------:R-:W1:Y:S08]  /*1b320*/  S2UR UR5, SR_CgaCtaId ;  /* 0x00000000000579c3 */ /* 0x000e700000008800 */
[----:B------:R-:W-:Y:S06]  /*1b330*/  BAR.SYNC.DEFER_BLOCKING 0x5, 0x180 ;  /* 0x0146000000007b1d */ /* 0x000fec0000010000 */
[----:B------:R-:W-:-:S02]  /*1b340*/  UMOV UR4, 0x400 ;  /* 0x0000040000047882 */ /* 0x000fc40000000000 */
[----:B-1----:R-:W-:-:S09]  /*1b350*/  ULEA UR4, UR5, UR4, 0x18 ;  /* 0x0000000405047291 */ /* 0x002fd2000f8ec03f */
[----:B------:R-:W1:Y:S01]  /*1b360*/  LDS.128 R16, [UR4+0x308d0] ;  /* 0x0308d004ff107984 */ /* 0x000e620008000c00 */
[----:B------:R-:W-:Y:S06]  /*1b370*/  BAR.ARV 0x4, 0x180 ;  /* 0x0106000000007b1d */ /* 0x000fec0000002000 */
[----:B------:R-:W-:Y:S05]  /*1b380*/  BRA `(.L_x_3941) ;  /* 0x0000000800947947 */ /* 0x000fea0003800000 */
.L_x_3940:
[----:B------:R-:W-:Y:S01]  /*1b390*/  LOP3.LUT R7, R0, 0x1f, RZ, 0xc0, !PT ;  /* 0x0000001f00077812 */ /* 0x000fe200078ec0ff */
[----:B------:R-:W-:Y:S01]  /*1b3a0*/  ULDC UR4, c[0x0][0xc3c] ;  /* 0x00030f0000047ab9 */ /* 0x000fe20000000800 */
[----:B------:R-:W-:Y:S01]  /*1b3b0*/  IMAD.MOV.U32 R9, RZ, RZ, RZ ;  /* 0x000000ffff097224 */ /* 0x000fe200078e00ff */
[----:B------:R-:W1:Y:S01]  /*1b3c0*/  S2UR UR6, SR_CTAID.X ;  /* 0x00000000000679c3 */ /* 0x000e620000002500 */
[----:B------:R-:W-:Y:S01]  /*1b3d0*/  ISETP.NE.AND P0, PT, R7, 0x1f, PT ;  /* 0x0000001f0700780c */ /* 0x000fe20003f05270 */
[----:B------:R-:W-:-:S03]  /*1b3e0*/  ULDC UR5, c[0x0][0xc38] ;  /* 0x00030e0000057ab9 */ /* 0x000fc60000000800 */
[----:B------:R-:W-:-:S13]  /*1b3f0*/  ISETP.GE.OR P1, PT, R7, UR4, !P0 ;  /* 0x0000000407007c0c */ /* 0x000fda000c726670 */
[----:B------:R-:W2:Y:S08]  /*1b400*/  @!P1 LDC.64 R4, c[0x0][0xc80] ;  /* 0x00032000ff049b82 */ /* 0x000eb00000000a00 */
[----:B0-----:R-:W0:Y:S01]  /*1b410*/  @!P1 LDC.64 R2, c[0x0][0xc78] ;  /* 0x00031e00ff029b82 */ /* 0x001e220000000a00 */
[----:B--2---:R-:W-:-:S05]  /*1b420*/  @!P1 IMAD.WIDE.U32 R4, R7, 0x4, R4 ;  /* 0x0000000407049825 */ /* 0x004fca00078e0004 */
[----:B------:R-:W2:Y:S01]  /*1b430*/  @!P1 LDG.E R6, desc[UR48][R4.64] ;  /* 0x0000003004069981 */ /* 0x000ea2000c1e1900 */
[----:B0-----:R-:W-:-:S05]  /*1b440*/  @!P1 IMAD.WIDE.U32 R2, R7, 0x4, R2 ;  /* 0x0000000407029825 */ /* 0x001fca00078e0002 */
[----:B------:R-:W2:Y:S01]  /*1b450*/  @!P1 LDG.E R9, desc[UR48][R2.64] ;  /* 0x0000003002099981 */ /* 0x000ea2000c1e1900 */
[C---:B------:R-:W-:Y:S02]  /*1b460*/  ISETP.NE.AND P1, PT, R7.reuse, RZ, PT ;  /* 0x000000ff0700720c */ /* 0x040fe40003f25270 */
[C---:B------:R-:W-:Y:S02]  /*1b470*/  ISETP.GE.U32.AND P2, PT, R7.reuse, 0x2, PT ;  /* 0x000000020700780c */ /* 0x040fe40003f46070 */
[C---:B------:R-:W-:Y:S02]  /*1b480*/  ISETP.GE.U32.AND P3, PT, R7.reuse, 0x4, PT ;  /* 0x000000040700780c */ /* 0x040fe40003f66070 */
[C---:B------:R-:W-:Y:S02]  /*1b490*/  ISETP.GE.U32.AND P4, PT, R7.reuse, 0x8, PT ;  /* 0x000000080700780c */ /* 0x040fe40003f86070 */
[----:B------:R-:W-:Y:S01]  /*1b4a0*/  ISETP.GE.U32.AND P5, PT, R7, 0x10, PT ;  /* 0x000000100700780c */ /* 0x000fe20003fa6070 */
[----:B------:R-:W-:Y:S01]  /*1b4b0*/  UMOV UR4, URZ ;  /* 0x0000003f00047c82 */ /* 0x000fe20008000000 */
        /* <DEDUP_REMOVED lines=17> */
[----:B0-----:R-:W-:-:S05]  /*1b5d0*/  IMAD R8, R8, UR5, RZ ;  /* 0x0000000508087c24 */ /* 0x001fca000f8e02ff */
[----:B-1----:R-:W-:Y:S01]  /*1b5e0*/  ISETP.GT.AND P6, PT, R8, UR6, PT ;  /* 0x0000000608007c0c */ /* 0x002fe2000bfc4270 */
[----:B------:R-:W-:-:S12]  /*1b5f0*/  IMAD.MOV.U32 R3, RZ, RZ, R8 ;  /* 0x000000ffff037224 */ /* 0x000fd800078e0008 */
[----:B------:R-:W-:Y:S05]  /*1b600*/  @P6 BRA `(.L_x_3942) ;  /* 0x0000000000a06947 */ /* 0x000fea0003800000 */
[----:B------:R-:W-:Y:S01]  /*1b610*/  IMAD.MOV.U32 R8, RZ, RZ, R3 ;  /* 0x000000ffff087224 */ /* 0x000fe200078e0003 */
[----:B------:R-:W-:Y:S01]  /*1b620*/  UMOV UR4, URZ ;  /* 0x0000003f00047c82 */ /* 0x000fe20008000000 */
[----:B------:R-:W-:-:S05]  /*1b630*/  ULDC UR5, c[0x0][0xc38] ;  /* 0x00030e0000057ab9 */ /* 0x000fca0000000800 */
.L_x_3944:
[----:B------:R-:W0:Y:S01]  /*1b640*/  LDC R2, c[0x0][0xc3c] ;  /* 0x00030f00ff027b82 */ /* 0x000e220000000800 */
[----:B------:R-:W-:Y:S01]  /*1b650*/  UIADD3 UR4, UR4, 0x1f, URZ ;  /* 0x0000001f04047890 */ /* 0x000fe2000fffe03f */
[----:B------:R-:W-:Y:S02]  /*1b660*/  ULDC UR7, c[0x0][0xc3c] ;  /* 0x00030f0000077ab9 */ /* 0x000fe40000000800 */
[----:B------:R-:W-:-:S03]  /*1b670*/  IMAD.U32 R19, RZ, RZ, UR7 ;  /* 0x00000007ff137e24 */ /* 0x000fc6000f8e00ff */
        /* <DEDUP_REMOVED lines=30> */
[----:B------:R-:W-:-:S04]  /*1b860*/  IADD3 R8, R3, R8, RZ ;  /* 0x0000000803087210 */ /* 0x000fc80007ffe0ff */
[----:B------:R-:W-:-:S13]  /*1b870*/  ISETP.GT.AND P6, PT, R8, UR6, PT ;  /* 0x0000000608007c0c */ /* 0x000fda000bfc4270 */
[----:B------:R-:W-:Y:S05]  /*1b880*/  @!P6 BRA `(.L_x_3944) ;  /* 0xfffffffc006ce947 */ /* 0x000fea000383ffff */
.L_x_3942:
        /* <DEDUP_REMOVED lines=18> */
.L_x_3945:
        /* <DEDUP_REMOVED lines=43> */
[----:B------:R-:W-:Y:S02]  /*1bc60*/  ISETP.GT.U32.AND P1, PT, R5, R4, PT ;  /* 0x000000040500720c */ /* 0x000fe40003f24070 */
[----:B------:R-:W-:Y:S02]  /*1bc70*/  ISETP.GE.AND P2, PT, R3, RZ, PT ;  /* 0x000000ff0300720c */ /* 0x000fe40003f46270 */
[----:B------:R-:W-:-:S09]  /*1bc80*/  IADD3 R17, R17, -R6, RZ ;  /* 0x8000000611117210 */ /* 0x000fd20007ffe0ff */
        /* <DEDUP_REMOVED lines=12> */
.L_x_3943:
[----:B------:R-:W-:Y:S02]  /*1bd50*/  IMAD.MOV.U32 R17, RZ, RZ, RZ ;  /* 0x000000ffff117224 */ /* 0x000fe400078e00ff */
[----:B------:R-:W-:Y:S02]  /*1bd60*/  IMAD.U32 R16, RZ, RZ, UR6 ;  /* 0x00000006ff107e24 */ /* 0x000fe4000f8e00ff */
[----:B------:R-:W-:-:S07]  /*1bd70*/  IMAD.MOV.U32 R18, RZ, RZ, RZ ;  /* 0x000000ffff127224 */ /* 0x000fce00078e00ff */
.L_x_3946:
[----:B------:R-:W-:-:S13]  /*1bd80*/  ISETP.NE.AND P0, PT, R7, RZ, PT ;  /* 0x000000ff0700720c */ /* 0x000fda0003f05270 */
[----:B------:R-:W0:Y:S01]  /*1bd90*/  @!P0 S2R R3, SR_CgaCtaId ;  /* 0x0000000000038919 */ /* 0x000e220000008800 */
[----:B------:R-:W-:-:S04]  /*1bda0*/  @!P0 MOV R2, 0x400 ;  /* 0x0000040000028802 */ /* 0x000fc80000000f00 */
[----:B0-----:R-:W-:-:S05]  /*1bdb0*/  @!P0 LEA R2, R3, R2, 0x18 ;  /* 0x0000000203028211 */ /* 0x001fca00078ec0ff */
[----:B------:R0:W-:Y:S01]  /*1bdc0*/  @!P0 STS.128 [R2+0x308d0], R16 ;  /* 0x0308d01002008388 */ /* 0x0001e20000000c00 */
[----:B------:R-:W-:Y:S06]  /*1bdd0*/  BAR.ARV 0x5, 0x180 ;  /* 0x0146000000007b1d */ /* 0x000fec0000002000 */
.L_x_3941:
[----:B------:R2:W-:Y:S01]  /*1bde0*/  STL [R1+0x2c], RZ ;  /* 0x00002cff01007387 */ /* 0x0005e20000100800 */
[----:B------:R-:W-:Y:S01]  /*1bdf0*/  ULDC UR4, c[0x0][0xc3c] ;  /* 0x00030f0000047ab9 */ /* 0x000fe20000000800 */
[----:B------:R-:W-:Y:S01]  /*1be00*/  IMAD.MOV.U32 R28, RZ, RZ, 0x1 ;  /* 0x00000001ff1c7424 */ /* 0x000fe200078e00ff */
[----:B-1----:R-:W-:Y:S01]  /*1be10*/  ISETP.GE.AND P0, PT, R19, UR4, PT ;  /* 0x0000000413007c0c */ /* 0x002fe2000bf06270 */
[----:B------:R-:W-:-:S12]  /*1be20*/  IMAD.MOV.U32 R26, RZ, RZ, RZ ;  /* 0x000000ffff1a7224 */ /* 0x000fd800078e00ff */
[----:B--2---:R-:W-:Y:S05]  /*1be30*/  @P0 BRA `(.L_x_3947) ;  /* 0x0000006400140947 */ /* 0x004fea0003800000 */
[----:B------:R-:W2:Y:S01]  /*1be40*/  LDL R4, [R1+0x18] ;  /* 0x0000180001047983 */ /* 0x000ea20000100800 */
[C---:B------:R-:W-:Y:S01]  /*1be50*/  IMAD.SHL.U32 R32, R0.reuse, 0x8, RZ ;  /* 0x0000000800207824 */ /* 0x040fe200078e00ff */
[----:B0-----:R-:W-:Y:S01]  /*1be60*/  LOP3.LUT R2, R0, 0x7f, RZ, 0xc0, !PT ;  /* 0x0000007f00027812 */ /* 0x001fe200078ec0ff */
[----:B------:R-:W0:Y:S01]  /*1be70*/  S2UR UR5, SR_CgaCtaId ;  /* 0x00000000000579c3 */ /* 0x000e220000008800 */
[----:B------:R-:W-:Y:S01]  /*1be80*/  UMOV UR4, 0x400 ;  /* 0x0000040000047882 */ /* 0x000fe20000000000 */
[----:B------:R-:W-:Y:S01]  /*1be90*/  BSSY B8, `(.L_x_3947) ;  /* 0x000063f000087945 */ /* 0x000fe20003800000 */
[----:B------:R-:W-:Y:S01]  /*1bea0*/  LOP3.LUT R3, R32, 0x1f8, RZ, 0xc0, !PT ;  /* 0x000001f820037812 */ /* 0x000fe200078ec0ff */
[----:B------:R-:W-:Y:S01]  /*1beb0*/  IMAD.SHL.U32 R36, R2, 0x8, RZ ;  /* 0x0000000802247824 */ /* 0x000fe200078e00ff */
[----:B------:R-:W-:Y:S01]  /*1bec0*/  SHF.R.U32.HI R2, RZ, 0x3, R2 ;  /* 0x00000003ff027819 */ /* 0x000fe20000011602 */
[----:B------:R-:W-:Y:S01]  /*1bed0*/  IMAD.MOV.U32 R29, RZ, RZ, 0x1 ;  /* 0x00000001ff1d7424 */ /* 0x000fe200078e00ff */
[----:B------:R-:W-:Y:S01]  /*1bee0*/  LOP3.LUT R3, R3, 0x38, R0, 0x78, !PT ;  /* 0x0000003803037812 */ /* 0x000fe200078e7800 */
[----:B------:R-:W-:Y:S01]  /*1bef0*/  IMAD.SHL.U32 R0, R0, 0x10, RZ ;  /* 0x0000001000007824 */ /* 0x000fe200078e00ff */
[----:B------:R-:W-:-:S02]  /*1bf00*/  LOP3.LUT R32, R32, 0x38, RZ, 0xc0, !PT ;  /* 0x0000003820207812 */ /* 0x000fc400078ec0ff */
[----:B------:R-:W-:Y:S02]  /*1bf10*/  CS2R R26, SRZ ;  /* 0x00000000001a7805 */ /* 0x000fe4000001ff00 */
[----:B------:R-:W-:Y:S01]  /*1bf20*/  LOP3.LUT R36, R3, 0x200, R36, 0xf8, !PT ;  /* 0x0000020003247812 */ /* 0x000fe200078ef824 */
[----:B------:R-:W-:Y:S01]  /*1bf30*/  IMAD.MOV.U32 R28, RZ, RZ, 0x1 ;  /* 0x00000001ff1c7424 */ /* 0x000fe200078e00ff */
[----:B------:R-:W-:Y:S01]  /*1bf40*/  LOP3.LUT R0, R2, 0x70, R0, 0xf8, !PT ;  /* 0x0000007002007812 */ /* 0x000fe200078ef800 */
[----:B------:R-:W-:Y:S01]  /*1bf50*/  ULDC.64 UR36, c[0x0][0x198] ;  /* 0x0000660000247ab9 */ /* 0x000fe20000000a00 */
[C---:B------:R-:W-:Y:S01]  /*1bf60*/  LOP3.LUT R35, R32.reuse, 0x40, RZ, 0xfc, !PT ;  /* 0x0000004020237812 */ /* 0x040fe200078efcff */
[----:B------:R-:W-:Y:S01]  /*1bf70*/  ULDC UR38, c[0x0][0xc] ;  /* 0x0000030000267ab9 */ /* 0x000fe20000000800 */
[----:B------:R-:W-:Y:S01]  /*1bf80*/  LOP3.LUT R33, R32, 0x80, RZ, 0xfc, !PT ;  /* 0x0000008020217812 */ /* 0x000fe200078efcff */
[----:B0-----:R-:W-:-:S06]  /*1bf90*/  ULEA UR4, UR5, UR4, 0x18 ;  /* 0x0000000405047291 */ /* 0x001fcc000f8ec03f */
[----:B------:R-:W-:-:S04]  /*1bfa0*/  IMAD.U32 R22, RZ, RZ, UR4 ;  /* 0x00000004ff167e24 */ /* 0x000fc8000f8e00ff */
[----:B------:R-:W-:Y:S01]  /*1bfb0*/  IMAD R37, R36, 0x2, R22 ;  /* 0x0000000224257824 */ /* 0x000fe200078e0216 */
[----:B--2---:R-:W-:-:S05]  /*1bfc0*/  LOP3.LUT R3, R4, 0x2, RZ, 0xfc, !PT ;  /* 0x0000000204037812 */ /* 0x004fca00078efcff */
[----:B------:R0:W-:Y:S04]  /*1bfd0*/  STL [R1+0x3c], R3 ;  /* 0x00003c0301007387 */ /* 0x0001e80000100800 */
[----:B------:R0:W-:Y:S02]  /*1bfe0*/  STL [R1+0x2c], RZ ;  /* 0x00002cff01007387 */ /* 0x0001e40000100800 */
.L_x_4052:
[----:B------:R-:W1:Y:S02]  /*1bff0*/  LDC.64 R30, c[0x0][0xc88] ;  /* 0x00032200ff1e7b82 */ /* 0x000e640000000a00 */
[----:B-1----:R-:W-:-:S06]  /*1c000*/  IMAD.WIDE R30, R19, 0x4, R30 ;  /* 0x00000004131e7825 */ /* 0x002fcc00078e021e */
[----:B--2---:R-:W2:Y:S01]  /*1c010*/  LDG.E R30, desc[UR48][R30.64] ;  /* 0x000000301e1e7981 */ /* 0x004ea2000c1e1900 */
[----:B------:R-:W-:Y:S05]  /*1c020*/  YIELD ;  /* 0x0000000000007946 */ /* 0x000fea0003800000 */
[----:B------:R-:W-:Y:S01]  /*1c030*/  ULDC.64 UR4, c[0x0][0xa28] ;  /* 0x00028a0000047ab9 */ /* 0x000fe20000000a00 */
[----:B------:R-:W-:Y:S01]  /*1c040*/  ULDC.64 UR8, c[0x0][0xa18] ;  /* 0x0002860000087ab9 */ /* 0x000fe20000000a00 */
[----:B------:R-:W-:Y:S01]  /*1c050*/  ISETP.NE.U32.AND P0, PT, RZ, UR4, PT ;  /* 0x00000004ff007c0c */ /* 0x000fe2000bf05070 */
[----:B------:R-:W-:Y:S01]  /*1c060*/  IMAD.MOV.U32 R10, RZ, RZ, RZ ;  /* 0x000000ffff0a7224 */ /* 0x000fe200078e00ff */
[----:B------:R-:W-:-:S02]  /*1c070*/  ULDC.64 UR6, c[0x0][0xa10] ;  /* 0x0002840000067ab9 */ /* 0x000fc40000000a00 */
[----:B------:R-:W-:Y:S02]  /*1c080*/  ISETP.NE.AND.EX P0, PT, RZ, UR5, PT, P0 ;  /* 0x00000005ff007c0c */ /* 0x000fe4000bf05300 */
[----:B------:R-:W-:-:S04]  /*1c090*/  ISETP.NE.U32.AND P2, PT, RZ, UR6, PT ;  /* 0x00000006ff007c0c */ /* 0x000fc8000bf45070 */
[----:B------:R-:W-:Y:S01]  /*1c0a0*/  ISETP.NE.AND.EX P2, PT, RZ, UR7, PT, P2 ;  /* 0x00000007ff007c0c */ /* 0x000fe2000bf45320 */
[----:B------:R-:W-:Y:S01]  /*1c0b0*/  IMAD.MOV.U32 R34, RZ, RZ, RZ ;  /* 0x000000ffff227224 */ /* 0x000fe200078e00ff */
[----:B--2---:R-:W-:-:S05]  /*1c0c0*/  SHF.R.S32.HI R0, RZ, 0x1f, R30 ;  /* 0x0000001fff007819 */ /* 0x004fca000001141e */
[C---:B------:R-:W-:Y:S01]  /*1c0d0*/  @P0 LEA R2, P1, R30.reuse, UR4, 0x2 ;  /* 0x000000041e020c11 */ /* 0x040fe2000f8210ff */
[C---:B------:R-:W-:Y:S01]  /*1c0e0*/  IMAD.SHL.U32 R23, R30.reuse, 0x4, RZ ;  /* 0x000000041e177824 */ /* 0x040fe200078e00ff */
[C-C-:B------:R-:W-:Y:S01]  /*1c0f0*/  SHF.L.U64.HI R24, R30.reuse, 0x2, R0.reuse ;  /* 0x000000021e187819 */ /* 0x140fe20000010200 */
[----:B------:R1:W-:Y:S01]  /*1c100*/  STL [R1+0x20], R0 ;  /* 0x0000200001007387 */ /* 0x0003e20000100800 */
[----:B0-----:R-:W-:Y:S01]  /*1c110*/  @P0 LEA.HI.X R3, R30, UR5, R0, 0x2, P1 ;  /* 0x000000051e030c11 */ /* 0x001fe200088f1400 */
[----:B------:R-:W-:Y:S01]  /*1c120*/  ULDC.64 UR4, c[0x0][0xa00] ;  /* 0x0002800000047ab9 */ /* 0x000fe20000000a00 */
[----:B------:R-:W-:-:S03]  /*1c130*/  ISETP.NE.U32.AND P1, PT, RZ, UR8, PT ;  /* 0x00000008ff007c0c */ /* 0x000fc6000bf25070 */
[----:B------:R0:W2:Y:S01]  /*1c140*/  @P0 LDG.E R10, desc[UR48][R2.64] ;  /* 0x00000030020a0981 */ /* 0x0000a2000c1e1900 */
[----:B------:R-:W-:Y:S02]  /*1c150*/  ISETP.NE.AND.EX P1, PT, RZ, UR9, PT, P1 ;  /* 0x00000009ff007c0c */ /* 0x000fe4000bf25310 */
[----:B------:R-:W-:Y:S01]  /*1c160*/  ISETP.NE.U32.AND P0, PT, RZ, UR4, PT ;  /* 0x00000004ff007c0c */ /* 0x000fe2000bf05070 */
[----:B-1----:R-:W-:Y:S01]  /*1c170*/  IMAD.MOV.U32 R0, RZ, RZ, RZ ;  /* 0x000000ffff007224 */ /* 0x002fe200078e00ff */
[C---:B------:R-:W-:Y:S02]  /*1c180*/  IADD3 R4, P4, R23.reuse, UR6, RZ ;  /* 0x0000000617047c10 */ /* 0x040fe4000ff9e0ff */
[----:B------:R-:W-:Y:S02]  /*1c190*/  ISETP.NE.AND.EX P0, PT, RZ, UR5, PT, P0 ;  /* 0x00000005ff007c0c */ /* 0x000fe4000bf05300 */
[----:B------:R-:W-:Y:S02]  /*1c1a0*/  IADD3.X R5, R24, UR7, RZ, P4, !PT ;  /* 0x0000000718057c10 */ /* 0x000fe4000a7fe4ff */
[----:B0-----:R-:W-:Y:S01]  /*1c1b0*/  IADD3 R2, P3, R23, UR4, RZ ;  /* 0x0000000417027c10 */ /* 0x001fe2000ff7e0ff */
[----:B------:R-:W-:-:S02]  /*1c1c0*/  ULDC UR4, c[0x0][0x288] ;  /* 0x0000a20000047ab9 */ /* 0x000fc40000000800 */
[----:B------:R-:W5:Y:S01]  /*1c1d0*/  @P2 LDG.E R0, desc[UR48][R4.64] ;  /* 0x0000003004002981 */ /* 0x000f62000c1e1900 */
[C---:B------:R-:W-:Y:S02]  /*1c1e0*/  IADD3.X R3, R24.reuse, UR5, RZ, P3, !PT ;  /* 0x0000000518037c10 */ /* 0x040fe40009ffe4ff */
[----:B------:R-:W-:Y:S01]  /*1c1f0*/  @P1 IADD3 R6, P3, R23, UR8, RZ ;  /* 0x0000000817061c10 */ /* 0x000fe2000ff7e0ff */
[----:B------:R-:W-:Y:S01]  /*1c200*/  IMAD.U32 R8, RZ, RZ, UR4 ;  /* 0x00000004ff087e24 */ /* 0x000fe2000f8e00ff */
[----:B------:R-:W-:Y:S01]  /*1c210*/  ULDC.64 UR4, c[0x0][0x418] ;  /* 0x0001060000047ab9 */ /* 0x000fe20000000a00 */
[----:B------:R-:W5:Y:S01]  /*1c220*/  @P0 LDG.E R34, desc[UR48][R2.64] ;  /* 0x0000003002220981 */ /* 0x000f62000c1e1900 */
[----:B------:R-:W-:-:S05]  /*1c230*/  @P1 IADD3.X R7, R24, UR9, RZ, P3, !PT ;  /* 0x0000000918071c10 */ /* 0x000fca0009ffe4ff */
        /* <DEDUP_REMOVED lines=14> */
[----:B------:R-:W2:Y:S04]  /*1c320*/  LDG.E R7, desc[UR48][R2.64] ;  /* 0x0000003002077981 */ /* 0x000ea8000c1e1900 */
[----:B0-----:R-:W2:Y:S02]  /*1c330*/  LDG.E R8, desc[UR48][R2.64+0x4] ;  /* 0x0000043002087981 */ /* 0x001ea4000c1e1900 */
[----:B--2---:R-:W-:-:S05]  /*1c340*/  IMAD.IADD R2, R8, 0x1, -R7 ;  /* 0x0000000108027824 */ /* 0x004fca00078e0a07 */
[----:B------:R1:W-:Y:S02]  /*1c350*/  STL [R1+0x28], R2 ;  /* 0x0000280201007387 */ /* 0x0003e40000100800 */
.L_x_3948:
        /* <DEDUP_REMOVED lines=10> */
[----:B------:R-:W-:-:S04]  /*1c400*/  IADD3 R2, P0, R23, UR4, RZ ;  /* 0x0000000417027c10 */ /* 0x000fc8000ff1e0ff */
[----:B------:R-:W-:-:S05]  /*1c410*/  IADD3.X R3, R24, UR5, RZ, P0, !PT ;  /* 0x0000000518037c10 */ /* 0x000fca00087fe4ff */
[----:B------:R0:W5:Y:S01]  /*1c420*/  LDG.E R9, desc[UR48][R2.64] ;  /* 0x0000003002097981 */ /* 0x000162000c1e1900 */
[----:B------:R-:W-:Y:S05]  /*1c430*/  BRA `(.L_x_3950) ;  /* 0x0000000000247947 */ /* 0x000fea0003800000 */
.L_x_3949:
[----:B------:R-:W-:Y:S02]  /*1c440*/  ULDC.64 UR4, c[0x0][0xa08] ;  /* 0x0002820000047ab9 */ /* 0x000fe40000000a00 */
[----:B------:R-:W-:-:S04]  /*1c450*/  ISETP.NE.U32.AND P0, PT, RZ, UR4, PT ;  /* 0x00000004ff007c0c */ /* 0x000fc8000bf05070 */
[----:B------:R-:W-:-:S13]  /*1c460*/  ISETP.NE.AND.EX P0, PT, RZ, UR5, PT, P0 ;  /* 0x00000005ff007c0c */ /* 0x000fda000bf05300 */
[----:B------:R-:W-:Y:S05]  /*1c470*/  @!P0 BRA `(.L_x_3950) ;  /* 0x0000000000148947 */ /* 0x000fea0003800000 */
[----:B------:R-:W0:Y:S02]  /*1c480*/  LDC.64 R2, c[0x0][0xa08] ;  /* 0x00028200ff027b82 */ /* 0x000e240000000a00 */
[----:B0-----:R-:W-:-:S05]  /*1c490*/  IMAD.WIDE R2, R31, 0x4, R2 ;  /* 0x000000041f027825 */ /* 0x001fca00078e0202 */
[----:B------:R-:W2:Y:S04]  /*1c4a0*/  LDG.E R9, desc[UR48][R2.64] ;  /* 0x0000003002097981 */ /* 0x000ea8000c1e1900 */
[----:B------:R-:W2:Y:S02]  /*1c4b0*/  LDG.E R2, desc[UR48][R2.64+0x4] ;  /* 0x0000043002027981 */ /* 0x000ea4000c1e1900 */
[----:B--2---:R-:W-:-:S07]  /*1c4c0*/  IMAD.IADD R9, R2, 0x1, -R9 ;  /* 0x0000000102097824 */ /* 0x004fce00078e0a09 */
.L_x_3950:
[----:B0-----:R-:W2:Y:S04]  /*1c4d0*/  @P2 LDG.E R2, desc[UR48][R4.64] ;  /* 0x0000003004022981 */ /* 0x001ea8000c1e1900 */
[----:B------:R0:W2:Y:S01]  /*1c4e0*/  @P2 LDG.E R3, desc[UR48][R4.64+0x4] ;  /* 0x0000043004032981 */ /* 0x0000a2000c1e1900 */
[----:B-----5:R-:W-:Y:S01]  /*1c4f0*/  IMAD.IADD R9, R9, 0x1, -R10 ;  /* 0x0000000109097824 */ /* 0x020fe200078e0a0a */
[----:B------:R-:W-:Y:S01]  /*1c500*/  BSSY B0, `(.L_x_3951) ;  /* 0x000002a000007945 */ /* 0x000fe20003800000 */
[----:B------:R-:W-:Y:S02]  /*1c510*/  LOP3.LUT R7, R8, 0xff, RZ, 0xc0, !PT ;  /* 0x000000ff08077812 */ /* 0x000fe400078ec0ff */
[----:B0-----:R-:W-:Y:S01]  /*1c520*/  SHF.R.U32.HI R5, RZ, 0x10, R8 ;  /* 0x00000010ff057819 */ /* 0x001fe20000011608 */
[----:B--2---:R-:W-:-:S04]  /*1c530*/  @P2 IMAD.IADD R6, R3, 0x1, -R2 ;  /* 0x0000000103062824 */ /* 0x004fc800078e0a02 */
[----:B------:R-:W-:-:S05]  /*1c540*/  IMAD.IADD R3, R9, 0x1, R6 ;  /* 0x0000000109037824 */ /* 0x000fca00078e0206 */
[C---:B------:R-:W-:Y:S01]  /*1c550*/  ISETP.GE.AND P1, PT, R3.reuse, 0x1, PT ;  /* 0x000000010300780c */ /* 0x040fe20003f26270 */
[----:B------:R0:W-:Y:S01]  /*1c560*/  STL [R1+0x4], R3 ;  /* 0x0000040301007387 */ /* 0x0001e20000100800 */
[----:B------:R-:W-:-:S05]  /*1c570*/  IADD3 R2, R3, 0x5f, RZ ;  /* 0x0000005f03027810 */ /* 0x000fca0007ffe0ff */
[----:B------:R-:W-:-:S04]  /*1c580*/  IMAD.HI R4, R2, 0x2aaaaaab, RZ ;  /* 0x2aaaaaab02047827 */ /* 0x000fc800078e02ff */
[----:B0-----:R-:W-:Y:S01]  /*1c590*/  IMAD.MOV.U32 R3, RZ, RZ, RZ ;  /* 0x000000ffff037224 */ /* 0x001fe200078e00ff */
[----:B------:R-:W-:-:S04]  /*1c5a0*/  SHF.R.U32.HI R2, RZ, 0x1f, R4 ;  /* 0x0000001fff027819 */ /* 0x000fc80000011604 */
[----:B------:R-:W-:Y:S01]  /*1c5b0*/  LEA.HI.SX32 R4, R4, R2, 0x1c ;  /* 0x0000000204047211 */ /* 0x000fe200078fe2ff */
        /* <DEDUP_REMOVED lines=30> */
.L_x_3952:
[----:B------:R-:W-:Y:S05]  /*1c7a0*/  BSYNC B0 ;  /* 0x0000000000007941 */ /* 0x000fea0003800000 */
.L_x_3951:
        /* <DEDUP_REMOVED lines=12> */
[----:B------:R-:W-:Y:S01]  /*1c870*/  @P0 SHF.R.U32.HI R2, RZ, 0x1f, R8 ;  /* 0x0000001fff020819 */ /* 0x000fe20000011608 */
[----:B------:R-:W-:-:S03]  /*1c880*/  IMAD.MOV.U32 R3, RZ, RZ, R6 ;  /* 0x000000ffff037224 */ /* 0x000fc600078e0006 */
        /* <DEDUP_REMOVED lines=11> */
.L_x_4108:
[----:B-1----:R-:W-:Y:S02]  /*1c940*/  ISETP.NE.AND P0, PT, R14, RZ, PT ;  /* 0x000000ff0e00720c */ /* 0x002fe40003f05270 */
[----:B------:R-:W-:-:S11]  /*1c950*/  PLOP3.LUT P6, PT, PT, PT, PT, 0x8, 0x0 ;  /* 0x000000000000781c */ /* 0x000fd60003fce170 */
[----:B------:R-:W-:Y:S05]  /*1c960*/  @P0 BRA `(.L_x_3956) ;  /* 0x00000000000c0947 */ /* 0x000fea0003800000 */
[----:B------:R-:W-:-:S03]  /*1c970*/  UMOV UR4, 0xffffffff ;  /* 0xffffffff00047882 */ /* 0x000fc60000000000 */
[----:B------:R-:W-:Y:S05]  /*1c980*/  BRA.DIV UR4, `(.L_x_3957) ;  /* 0x0000006a04d07947 */ /* 0x000fea000b800000 */
[----:B------:R-:W-:-:S13]  /*1c990*/  ELECT P6, URZ, PT ;  /* 0x00000000003f782f */ /* 0x000fda00038c0000 */
.L_x_3956:
        /* <DEDUP_REMOVED lines=9> */
.L_x_4111:
[----:B------:R-:W-:Y:S05]  /*1ca30*/  BSYNC B1 ;  /* 0x0000000000017941 */ /* 0x000fea0003800000 */
.L_x_3958:
        /* <DEDUP_REMOVED lines=10> */
.L_x_4112:
[----:B------:R-:W-:Y:S05]  /*1cae0*/  BSYNC B2 ;  /* 0x0000000000027941 */ /* 0x000fea0003800000 */
.L_x_3962:
        /* <DEDUP_REMOVED lines=9> */
.L_x_3965:
[----:B------:R-:W-:Y:S05]  /*1cb80*/  BSYNC B2 ;  /* 0x0000000000027941 */ /* 0x000fea0003800000 */
.L_x_3964:
        /* <DEDUP_REMOVED lines=8> */
[----:B0-----:R-:W-:Y:S01]  /*1cc10*/  VIADD R8, R12, 0x30890 ;  /* 0x000308900c087836 */ /* 0x001fe20000000000 */
[----:B------:R-:W-:Y:S01]  /*1cc20*/  UMOV UR6, 0x0 ;  /* 0x0000000000067882 */ /* 0x000fe20000000000 */
[----:B------:R-:W-:Y:S01]  /*1cc30*/  VIADD R13, R10, 0x1e400 ;  /* 0x0001e4000a0d7836 */ /* 0x000fe20000000000 */
[----:B------:R-:W-:-:S09]  /*1cc40*/  UMOV UR7, 0x12f00000 ;  /* 0x12f0000000077882 */ /* 0x000fd20000000000 */
.L_x_3966:
        /* <DEDUP_REMOVED lines=16> */
.L_x_3967:
        /* <DEDUP_REMOVED lines=16> */
.L_x_3968:
        /* <DEDUP_REMOVED lines=13> */
.L_x_4113:
[----:B------:R-:W-:Y:S05]  /*1cf20*/  BSYNC B2 ;  /* 0x0000000000027941 */ /* 0x000fea0003800000 */
.L_x_3969:
[----:B------:R-:W-:Y:S01]  /*1cf30*/  BSSY B2, `(.L_x_3971) ;  /* 0x000000b000027945 */ /* 0x000fe20003800000 */
[----:B------:R-:W-:Y:S02]  /*1cf40*/  IMAD.MOV.U32 R14, RZ, RZ, 0x0 ;  /* 0x00000000ff0e7424 */ /* 0x000fe400078e00ff */
[----:B------:R-:W-:Y:S01]  /*1cf50*/  IMAD.MOV.U32 R15, RZ, RZ, 0x12f00000 ;  /* 0x12f00000ff0f7424 */ /* 0x000fe200078e00ff */
[----:B------:R-:W-:Y:S06]  /*1cf60*/  @P2 BRA `(.L_x_3972) ;  /* 0x00000000001c2947 */ /* 0x000fec0003800000 */
[----:B------:R-:W2:Y:S01]  /*1cf70*/  S2R R8, SR_TID.X ;  /* 0x0000000000087919 */ /* 0x000ea20000002100 */
[----:B01----:R-:W-:-:S04]  /*1cf80*/  IMAD.MOV.U32 R11, RZ, RZ, 0x9000 ;  /* 0x00009000ff0b7424 */ /* 0x003fc800078e00ff */
[----:B------:R3:W-:Y:S01]  /*1cf90*/  SYNCS.ARRIVE.TRANS64 RZ, [R12+URZ+0x308b0], R11 ;  /* 0x0308b00b0cff79a7 */ /* 0x0007e2000800003f */
[----:B--2---:R-:W-:-:S04]  /*1cfa0*/  LOP3.LUT R8, R8, 0x1f, RZ, 0xc0, !PT ;  /* 0x0000001f08087812 */ /* 0x004fc800078ec0ff */
[----:B------:R-:W-:-:S13]  /*1cfb0*/  ISETP.NE.AND P0, PT, R8, RZ, PT ;  /* 0x000000ff0800720c */ /* 0x000fda0003f05270 */
[----:B---3--:R-:W-:Y:S05]  /*1cfc0*/  @!P0 BRA `(.L_x_3972) ;  /* 0x0000000000048947 */ /* 0x008fea0003800000 */
[----:B------:R-:W-:Y:S01]  /*1cfd0*/  BPT.TRAP 0x1 ;  /* 0x000000040000795c */ /* 0x000fe20000300000 */
.L_x_3972:
[----:B------:R-:W-:Y:S05]  /*1cfe0*/  BSYNC B2 ;  /* 0x0000000000027941 */ /* 0x000fea0003800000 */
.L_x_3971:
        /* <DEDUP_REMOVED lines=8> */
.L_x_3973:
        /* <DEDUP_REMOVED lines=15> */
.L_x_3974:
        /* <DEDUP_REMOVED lines=15> */
.L_x_3975:
        /* <DEDUP_REMOVED lines=10> */
.L_x_3961:
[----:B------:R-:W-:Y:S05]  /*1d2f0*/  BSYNC B1 ;  /* 0x0000000000017941 */ /* 0x000fea0003800000 */
.L_x_3960:
        /* <DEDUP_REMOVED lines=9> */
.L_x_3992:
        /* <DEDUP_REMOVED lines=11> */
.L_x_4114:
[----:B------:R-:W-:Y:S05]  /*1d440*/  BSYNC B2 ;  /* 0x0000000000027941 */ /* 0x000fea0003800000 */
.L_x_3978:
        /* <DEDUP_REMOVED lines=9> */
.L_x_3981:
[----:B------:R-:W-:Y:S05]  /*1d4e0*/  BSYNC B2 ;  /* 0x0000000000027941 */ /* 0x000fea0003800000 */
.L_x_3980:
        /* <DEDUP_REMOVED lines=11> */
.L_x_3982:
        /* <DEDUP_REMOVED lines=16> */
.L_x_3983:
        /* <DEDUP_REMOVED lines=16> */
.L_x_3984:
        /* <DEDUP_REMOVED lines=13> */
.L_x_4115:
[----:B------:R-:W-:Y:S05]  /*1d870*/  BSYNC B2 ;  /* 0x0000000000027941 */ /* 0x000fea0003800000 */
.L_x_3985:
        /* <DEDUP_REMOVED lines=11> */
.L_x_3988:
[----:B------:R-:W-:Y:S05]  /*1d930*/  BSYNC B2 ;  /* 0x0000000000027941 */ /* 0x000fea0003800000 */
.L_x_3987:
        /* <DEDUP_REMOVED lines=8> */
.L_x_3989:
        /* <DEDUP_REMOVED lines=15> */
.L_x_3990:
        /* <DEDUP_REMOVED lines=15> */
.L_x_3991:
        /* <DEDUP_REMOVED lines=10> */
.L_x_3977:
[----:B------:R-:W-:Y:S05]  /*1dc40*/  BSYNC B1 ;  /* 0x0000000000017941 */ /* 0x000fea0003800000 */
.L_x_3976:
        /* <DEDUP_REMOVED lines=8> */
.L_x_3954:
[----:B------:R-:W-:Y:S05]  /*1dcd0*/  BSYNC B0 ;  /* 0x0000000000007941 */ /* 0x000fea0003800000 */
.L_x_3953:
        /* <DEDUP_REMOVED lines=9> */
[----:B------:R-:W0:Y:S02]  /*1dd70*/  I2F.RP R9, R0 ;  /* 0x0000000000097306 */ /* 0x000e240000209400 */
[----:B------:R-:W-:-:S06]  /*1dd80*/  IADD3 R8, RZ, -R8, RZ ;  /* 0x80000008ff087210 */ /* 0x000fcc0007ffe0ff */
        /* <DEDUP_REMOVED lines=22> */
.L_x_3994:
[----:B------:R-:W-:Y:S05]  /*1def0*/  BSYNC B0 ;  /* 0x0000000000007941 */ /* 0x000fea0003800000 */
.L_x_3993:
        /* <DEDUP_REMOVED lines=24> */
.L_x_3996:
        /* <DEDUP_REMOVED lines=20> */
.L_x_3999:
[----:B------:R-:W-:Y:S05]  /*1e1c0*/  BSYNC B6 ;  /* 0x0000000000067941 */ /* 0x000fea0003800000 */
.L_x_3998:
        /* <DEDUP_REMOVED lines=20> */
.L_x_4002:
        /* <DEDUP_REMOVED lines=15> */
.L_x_4001:
[----:B------:R-:W-:Y:S05]  /*1e400*/  BSYNC B6 ;  /* 0x0000000000067941 */ /* 0x000fea0003800000 */
.L_x_4000:
[----:B------:R-:W2:Y:S01]  /*1e410*/  LDL R25, [R1+0x1c] ;  /* 0x00001c0001197983 */ /* 0x000ea20000100800 */
[----:B------:R-:W-:Y:S01]  /*1e420*/  ULDC.64 UR4, c[0x0][0x9f8] ;  /* 0x00027e0000047ab9 */ /* 0x000fe20000000a00 */
[----:B------:R-:W1:Y:S02]  /*1e430*/  LDC R6, c[0x0][0x430] ;  /* 0x00010c00ff067b82 */ /* 0x000e640000000800 */
[----:B0-----:R-:W3:Y:S01]  /*1e440*/  LDL R8, [R1+0x4] ;  /* 0x0000040001087983 */ /* 0x001ee20000100800 */
[----:B------:R-:W-:-:S03]  /*1e450*/  ISETP.NE.U32.AND P0, PT, RZ, UR4, PT ;  /* 0x00000004ff007c0c */ /* 0x000fc6000bf05070 */
[----:B------:R-:W4:Y:S01]  /*1e460*/  LDL R4, [R1+0xc] ;  /* 0x00000c0001047983 */ /* 0x000f220000100800 */
[----:B------:R-:W-:-:S03]  /*1e470*/  ISETP.NE.AND.EX P0, PT, RZ, UR5, PT, P0 ;  /* 0x00000005ff007c0c */ /* 0x000fc6000bf05300 */
[----:B------:R-:W4:Y:S04]  /*1e480*/  LDL R21, [R1+0x3c] ;  /* 0x00003c0001157983 */ /* 0x000f280000100800 */
[----:B------:R-:W4:Y:S01]  /*1e490*/  LDL.LU R20, [R1] ;  /* 0x0000000001147983 */ /* 0x000f220000300800 */
[----:B------:R-:W0:Y:S05]  /*1e4a0*/  S2R R0, SR_TID.X ;  /* 0x0000000000007919 */ /* 0x000e2a0000002100 */
[----:B------:R-:W-:Y:S01]  /*1e4b0*/  @P0 IADD3 R2, P1, R23, UR4, RZ ;  /* 0x0000000417020c10 */ /* 0x000fe2000ff3e0ff */
[----:B------:R-:W-:-:S03]  /*1e4c0*/  ULDC UR4, c[0x0][0x2f4] ;  /* 0x0000bd0000047ab9 */ /* 0x000fc60000000800 */
[----:B------:R-:W-:-:S05]  /*1e4d0*/  @P0 IADD3.X R3, R24, UR5, RZ, P1, !PT ;  /* 0x0000000518030c10 */ /* 0x000fca0008ffe4ff */
[----:B------:R0:W4:Y:S01]  /*1e4e0*/  @P0 LDG.E R31, desc[UR48][R2.64] ;  /* 0x00000030021f0981 */ /* 0x000122000c1e1900 */
[----:B------:R-:W0:Y:S01]  /*1e4f0*/  S2R R7, SR_TID.X ;  /* 0x0000000000077919 */ /* 0x000e220000002100 */
[----:B-1----:R-:W-:-:S13]  /*1e500*/  ISETP.NE.AND P1, PT, R6, 0x1, PT ;  /* 0x000000010600780c */ /* 0x002fda0003f25270 */
[----:B------:R-:W1:Y:S01]  /*1e510*/  @P1 LDC R5, c[0x0][0x434] ;  /* 0x00010d00ff051b82 */ /* 0x000e620000000800 */
[----:B0-----:R-:W-:-:S04]  /*1e520*/  LOP3.LUT R0, R0, 0x7f, RZ, 0xc0, !PT ;  /* 0x0000007f00007812 */ /* 0x001fc800078ec0ff */
[----:B------:R-:W-:-:S03]  /*1e530*/  SHF.R.U32.HI R0, RZ, 0x3, R0 ;  /* 0x00000003ff007819 */ /* 0x000fc60000011600 */
[----:B------:R-:W0:Y:S01]  /*1e540*/  @P1 LDC R2, c[0x0][0x438] ;  /* 0x00010e00ff021b82 */ /* 0x000e220000000800 */
[----:B------:R-:W-:-:S05]  /*1e550*/  IMAD.SHL.U32 R7, R7, 0x10, RZ ;  /* 0x0000001007077824 */ /* 0x000fca00078e00ff */
[----:B------:R-:W-:Y:S02]  /*1e560*/  LOP3.LUT R7, R0, 0x70, R7, 0xf8, !PT ;  /* 0x0000007000077812 */ /* 0x000fe400078ef807 */
[----:B------:R-:W-:Y:S01]  /*1e570*/  ISETP.GE.AND P2, PT, R35, UR4, PT ;  /* 0x0000000423007c0c */ /* 0x000fe2000bf46270 */
[----:B------:R-:W-:Y:S01]  /*1e580*/  UMOV UR5, 0xffffffff ;  /* 0xffffffff00057882 */ /* 0x000fe20000000000 */
[----:B--2---:R-:W-:-:S04]  /*1e590*/  VIADD R25, R25, 0xffffffff ;  /* 0xffffffff19197836 */ /* 0x004fc80000000000 */
[----:B------:R-:W-:-:S05]  /*1e5a0*/  IMAD R0, R25, 0x60, R7 ;  /* 0x0000006019007824 */ /* 0x000fca00078e0207 */
[C---:B---3--:R-:W-:Y:S01]  /*1e5b0*/  ISETP.GE.AND P0, PT, R0.reuse, R8, PT ;  /* 0x000000080000720c */ /* 0x048fe20003f06270 */
[----:B----4-:R-:W-:-:S03]  /*1e5c0*/  IMAD.IADD R0, R0, 0x1, R4 ;  /* 0x0000000100007824 */ /* 0x010fc600078e0204 */
[----:B------:R-:W-:Y:S01]  /*1e5d0*/  ISETP.GT.U32.OR P0, PT, R7, 0x5f, P0 ;  /* 0x0000005f0700780c */ /* 0x000fe20000704470 */
[----:B-1----:R-:W-:-:S04]  /*1e5e0*/  @P1 IMAD.HI.U32 R3, R0, R5, RZ ;  /* 0x0000000500031227 */ /* 0x002fc800078e00ff */
[----:B------:R-:W-:Y:S01]  /*1e5f0*/  IMAD.MOV.U32 R4, RZ, RZ, R0 ;  /* 0x000000ffff047224 */ /* 0x000fe200078e0000 */
[----:B0-----:R-:W-:-:S07]  /*1e600*/  @P1 SHF.R.U32.HI R4, RZ, R2, R3 ;  /* 0x00000002ff041219 */ /* 0x001fce0000011603 */
[----:B------:R-:W0:Y:S01]  /*1e610*/  @!P0 LDC.64 R2, c[0x0][0x428] ;  /* 0x00010a00ff028b82 */ /* 0x000e220000000a00 */
[----:B------:R-:W-:Y:S01]  /*1e620*/  IMAD.MOV R5, RZ, RZ, -R4 ;  /* 0x000000ffff057224 */ /* 0x000fe200078e0a04 */
[----:B------:R-:W-:-:S03]  /*1e630*/  SHF.R.S32.HI R8, RZ, 0x1f, R31 ;  /* 0x0000001fff087819 */ /* 0x000fc6000001141f */
[----:B------:R-:W-:Y:S01]  /*1e640*/  IMAD R0, R6, R5, R0 ;  /* 0x0000000506007224 */ /* 0x000fe200078e0200 */
[--C-:B------:R-:W-:Y:S01]  /*1e650*/  @!P0 SHF.R.S32.HI R5, RZ, 0x1f, R4.reuse ;  /* 0x0000001fff058819 */ /* 0x100fe20000011404 */
        /* <DEDUP_REMOVED lines=8> */
[----:B------:R-:W-:Y:S01]  /*1e6e0*/  IMAD.MOV.U32 R4, RZ, RZ, RZ ;  /* 0x000000ffff047224 */ /* 0x000fe200078e00ff */
[----:B------:R-:W-:-:S05]  /*1e6f0*/  ISETP.GT.U32.AND P1, PT, R7, 0x5f, PT ;  /* 0x0000005f0700780c */ /* 0x000fca0003f24070 */
[----:B------:R0:W5:Y:S01]  /*1e700*/  @!P0 LDG.E R4, desc[UR48][R2.64] ;  /* 0x0000003002048981 */ /* 0x000162000c1e1900 */
[----:B------:R-:W-:-:S07]  /*1e710*/  ISETP.NE.AND P0, PT, R21, 0x3, PT ;  /* 0x000000031500780c */ /* 0x000fce0003f05270 */
        /* <DEDUP_REMOVED lines=8> */
[----:B------:R-:W-:-:S04]  /*1e7a0*/  LOP3.LUT R20, R20, 0xfffffffd, RZ, 0xc0, !PT ;  /* 0xfffffffd14147812 */ /* 0x000fc800078ec0ff */
[----:B------:R-:W-:-:S04]  /*1e7b0*/  @P2 LOP3.LUT R20, R20, 0x2, RZ, 0xfc, !PT ;  /* 0x0000000214142812 */ /* 0x000fc800078efcff */
[----:B------:R-:W-:Y:S01]  /*1e7c0*/  @P1 LOP3.LUT R20, R20, 0x1, RZ, 0xfc, !PT ;  /* 0x0000000114141812 */ /* 0x000fe200078efcff */
[----:B------:R0:W-:Y:S04]  /*1e7d0*/  STL [R1+0x10], R8 ;  /* 0x0000100801007387 */ /* 0x0001e80000100800 */
[----:B------:R0:W-:Y:S01]  /*1e7e0*/  STL [R1], R20 ;  /* 0x0000001401007387 */ /* 0x0001e20000100800 */
[----:B------:R-:W-:Y:S05]  /*1e7f0*/  BRA.DIV UR5, `(.L_x_4003) ;  /* 0x0000004e05b87947 */ /* 0x000fea000b800000 */
.L_x_4118:
[----:B------:R-:W-:Y:S05]  /*1e800*/  @!P0 BRA `(.L_x_4004) ;  /* 0x0000000000048947 */ /* 0x000fea0003800000 */
[----:B------:R-:W-:Y:S01]  /*1e810*/  BPT.TRAP 0x1 ;  /* 0x000000040000795c */ /* 0x000fe20000300000 */
.L_x_4004:
[----:B------:R-:W-:Y:S01]  /*1e820*/  SHF.R.S32.HI R5, RZ, 0x1f, R0 ;  /* 0x0000001fff057819 */ /* 0x000fe20000011400 */
[----:B------:R-:W-:Y:S01]  /*1e830*/  ULDC.64 UR4, c[0x0][0x328] ;  /* 0x0000ca0000047ab9 */ /* 0x000fe20000000a00 */
[----:B------:R-:W-:Y:S01]  /*1e840*/  ULDC.64 UR6, c[0x0][0x318] ;  /* 0x0000c60000067ab9 */ /* 0x000fe20000000a00 */
[----:B0-----:R-:W-:Y:S01]  /*1e850*/  IMAD.WIDE.U32 R2, R0, UR4, RZ ;  /* 0x0000000400027c25 */ /* 0x001fe2000f8e00ff */
[----:B------:R-:W-:Y:S03]  /*1e860*/  BSSY B0, `(.L_x_4005) ;  /* 0x0000013000007945 */ /* 0x000fe60003800000 */
[----:B------:R-:W-:-:S04]  /*1e870*/  IMAD R6, R5, UR4, RZ ;  /* 0x0000000405067c24 */ /* 0x000fc8000f8e02ff */
[----:B------:R-:W-:Y:S01]  /*1e880*/  IMAD R6, R0, UR5, R6 ;  /* 0x0000000500067c24 */ /* 0x000fe2000f8e0206 */
        /* <DEDUP_REMOVED lines=16> */
.L_x_4119:
[----:B------:R-:W-:Y:S05]  /*1e990*/  BSYNC B0 ;  /* 0x0000000000007941 */ /* 0x000fea0003800000 */
.L_x_4005:
[----:B------:R-:W2:Y:S01]  /*1e9a0*/  LDL R3, [R1] ;  /* 0x0000000001037983 */ /* 0x000ea20000100800 */
[----:B------:R-:W-:Y:S01]  /*1e9b0*/  ULDC.64 UR4, c[0x0][0x300] ;  /* 0x0000c00000047ab9 */ /* 0x000fe20000000a00 */
[----:B------:R-:W-:Y:S02]  /*1e9c0*/  ULDC.64 UR6, c[0x0][0x2e8] ;  /* 0x0000ba0000067ab9 */ /* 0x000fe40000000a00 */
[----:B------:R-:W3:Y:S01]  /*1e9d0*/  LDL R9, [R1+0x4] ;  /* 0x0000040001097983 */ /* 0x000ee20000100800 */
[----:B------:R-:W-:Y:S01]  /*1e9e0*/  IMAD R5, R5, UR4, RZ ;  /* 0x0000000405057c24 */ /* 0x000fe2000f8e02ff */
[----:B------:R-:W1:Y:S03]  /*1e9f0*/  S2R R8, SR_TID.X ;  /* 0x0000000000087919 */ /* 0x000e660000002100 */
[----:B------:R-:W-:Y:S01]  /*1ea00*/  IMAD R5, R0, UR5, R5 ;  /* 0x0000000500057c24 */ /* 0x000fe2000f8e0205 */
[----:B-1----:R-:W-:-:S04]  /*1ea10*/  LOP3.LUT R8, R8, 0x7f, RZ, 0xc0, !PT ;  /* 0x0000007f08087812 */ /* 0x002fc800078ec0ff */
[----:B------:R-:W-:Y:S02]  /*1ea20*/  SHF.R.U32.HI R8, RZ, 0x3, R8 ;  /* 0x00000003ff087819 */ /* 0x000fe40000011608 */
[C---:B--2---:R-:W-:Y:S02]  /*1ea30*/  LOP3.LUT P4, RZ, R3.reuse, 0x4, RZ, 0xc0, !PT ;  /* 0x0000000403ff7812 */ /* 0x044fe4000788c0ff */
[C---:B------:R-:W-:Y:S02]  /*1ea40*/  LOP3.LUT P3, RZ, R3.reuse, 0x2, RZ, 0xc0, !PT ;  /* 0x0000000203ff7812 */ /* 0x040fe4000786c0ff */
[----:B------:R-:W-:Y:S01]  /*1ea50*/  LOP3.LUT P2, RZ, R3, 0x1, RZ, 0xc0, !PT ;  /* 0x0000000103ff7812 */ /* 0x000fe2000784c0ff */
[----:B0-----:R-:W-:Y:S01]  /*1ea60*/  IMAD.WIDE.U32 R2, R0, UR4, RZ ;  /* 0x0000000400027c25 */ /* 0x001fe2000f8e00ff */
[----:B------:R-:W-:-:S03]  /*1ea70*/  ULDC.64 UR4, c[0x0][0x310] ;  /* 0x0000c40000047ab9 */ /* 0x000fc60000000a00 */
[----:B------:R-:W-:Y:S02]  /*1ea80*/  IMAD.IADD R3, R3, 0x1, R5 ;  /* 0x0000000103037824 */ /* 0x000fe400078e0205 */
[----:B------:R-:W-:Y:S02]  /*1ea90*/  IMAD R6, R6, UR4, RZ ;  /* 0x0000000406067c24 */ /* 0x000fe4000f8e02ff */
[----:B------:R-:W-:-:S04]  /*1eaa0*/  IMAD.WIDE.U32 R2, R4, UR4, R2 ;  /* 0x0000000404027c25 */ /* 0x000fc8000f8e0002 */
[----:B------:R-:W-:Y:S01]  /*1eab0*/  IMAD R6, R4, UR5, R6 ;  /* 0x0000000504067c24 */ /* 0x000fe2000f8e0206 */
[----:B------:R-:W-:Y:S01]  /*1eac0*/  ULDC.64 UR4, c[0x0][0x308] ;  /* 0x0000c20000047ab9 */ /* 0x000fe20000000a00 */
[----:B------:R-:W-:Y:S02]  /*1ead0*/  IMAD R5, R26, 0x4800, R36 ;  /* 0x000048001a057824 */ /* 0x000fe400078e0224 */
[----:B------:R-:W-:Y:S02]  /*1eae0*/  IMAD.IADD R3, R3, 0x1, R6 ;  /* 0x0000000103037824 */ /* 0x000fe400078e0206 */
[----:B---3--:R-:W-:Y:S02]  /*1eaf0*/  IMAD R6, R25, -0x60, R9 ;  /* 0xffffffa019067824 */ /* 0x008fe400078e0209 */
[----:B------:R-:W-:Y:S01]  /*1eb00*/  IMAD.WIDE.U32 R2, R18, UR4, R2 ;  /* 0x0000000412027c25 */ /* 0x000fe2000f8e0002 */
[----:B------:R-:W-:-:S03]  /*1eb10*/  UMOV UR4, 0xffffffff ;  /* 0xffffffff00047882 */ /* 0x000fc60000000000 */
[----:B------:R-:W-:Y:S01]  /*1eb20*/  IMAD R0, R18, UR5, R3 ;  /* 0x0000000512007c24 */ /* 0x000fe2000f8e0203 */
[----:B------:R-:W-:Y:S01]  /*1eb30*/  LEA R4, P0, R2, UR6, 0x1 ;  /* 0x0000000602047c11 */ /* 0x000fe2000f8008ff */
[----:B------:R-:W-:-:S03]  /*1eb40*/  IMAD.IADD R6, R6, 0x1, -R8 ;  /* 0x0000000106067824 */ /* 0x000fc600078e0a08 */
[----:B------:R-:W-:Y:S02]  /*1eb50*/  LEA.HI.X R0, R2, UR7, R0, 0x1, P0 ;  /* 0x0000000702007c11 */ /* 0x000fe400080f0c00 */
        /* <DEDUP_REMOVED lines=55> */
[----:B0-----:R-:W-:-:S04]  /*1eed0*/  @P1 LEA R3, P0, R32, R3, 0x1 ;  /* 0x0000000320031211 */ /* 0x001fc800078008ff */
[----:B-1----:R-:W-:-:S04]  /*1eee0*/  @P1 IADD3.X R2, RZ, R2, RZ, P0, !PT ;  /* 0x00000002ff021210 */ /* 0x002fc800007fe4ff */
[----:B------:R-:W-:-:S04]  /*1eef0*/  @P1 LOP3.LUT R3, R3, R2, RZ, 0x3c, !PT ;  /* 0x0000000203031212 */ /* 0x000fc800078e3cff */
[----:B------:R-:W-:-:S04]  /*1ef00*/  @P1 LOP3.LUT R2, R3, R2, RZ, 0x3c, !PT ;  /* 0x0000000203021212 */ /* 0x000fc800078e3cff */
[----:B------:R-:W-:-:S05]  /*1ef10*/  @P1 LOP3.LUT R3, R3, R2, RZ, 0x3c, !PT ;  /* 0x0000000203031212 */ /* 0x000fca00078e3cff */
[----:B------:R-:W-:Y:S04]  /*1ef20*/  @P1 LDGSTS.E.BYPASS.LTC128B.128 [R8+0x20400], desc[UR48][R2.64], !P4 ;  /* 0x2040000002081fae */ /* 0x000fe8000e101d70 */
[----:B------:R-:W-:Y:S04]  /*1ef30*/  @P1 LDGSTS.E.BYPASS.LTC128B.128 [R8+0x23400], desc[UR48][R2.64+0x80], !P3 ;  /* 0x2340008002081fae */ /* 0x000fe8000d901d70 */
[----:B------:R0:W-:Y:S04]  /*1ef40*/  @P1 LDGSTS.E.BYPASS.LTC128B.128 [R8+0x26400], desc[UR48][R2.64+0x100], !P2 ;  /* 0x2640010002081fae */ /* 0x0001e8000d101d70 */
[----:B0-2---:R0:W1:Y:S02]  /*1ef50*/  SHFL.IDX PT, R2, R4, 0x5, 0x181f ;  /* 0x00b81f0004027f89 */ /* 0x00506400000e0000 */
.L_x_4133:
        /* <DEDUP_REMOVED lines=12> */
.L_x_4008:
[----:B------:R-:W-:Y:S02]  /*1f020*/  PLOP3.LUT P1, PT, P1, P0, PT, 0xa2, 0x0 ;  /* 0x000000000000781c */ /* 0x000fe40000f21472 */
[----:B------:R-:W-:-:S08]  /*1f030*/  @P0 R2UR P1, UR4, R7 ;  /* 0x00000000070402ca */ /* 0x000fd00000020000 */
[----:B------:R-:W-:-:S05]  /*1f040*/  @P0 PLOP3.LUT P0, PT, P1, PT, PT, 0x80, 0x0 ;  /* 0x000000000000081c */ /* 0x000fca0000f0f070 */
[----:B------:R-:W-:Y:S01]  /*1f050*/  @!P1 SYNCS.ARRIVE.TRANS64.RED.A0T1 RZ, [UR4+0x30830], RZ ;  /* 0x030830ffffff99a7 */ /* 0x000fe20008200404 */
[----:B------:R-:W-:Y:S07]  /*1f060*/  @!P1 ARRIVES.LDGSTSBAR.64.TRANSCNT [UR4+0x30830] ;  /* 0x03083000ff0099b0 */ /* 0x000fee0008000a84 */
[----:B------:R-:W-:Y:S05]  /*1f070*/  @P0 BRA.U.ANY `(.L_x_4008) ;  /* 0xfffffffd00e80947 */ /* 0x000fea000393ffff */
[----:B------:R-:W-:Y:S01]  /*1f080*/  NOP ;  /* 0x0000000000007918 */ /* 0x000fe20000000000 */
[----:B------:R-:W2:Y:S02]  /*1f090*/  LDL R0, [R1+0x3c] ;  /* 0x00003c0001007983 */ /* 0x000ea40000100800 */
[----:B--2---:R-:W-:-:S13]  /*1f0a0*/  ISETP.NE.AND P2, PT, R0, 0x3, PT ;  /* 0x000000030000780c */ /* 0x004fda0003f45270 */
[----:B------:R-:W-:Y:S05]  /*1f0b0*/  @!P2 BRA `(.L_x_4009) ;  /* 0x000000000004a947 */ /* 0x000fea0003800000 */
[----:B------:R-:W-:Y:S01]  /*1f0c0*/  BPT.TRAP 0x1 ;  /* 0x000000040000795c */ /* 0x000fe20000300000 */
.L_x_4009:
[----:B-1----:R1:W5:Y:S01]  /*1f0d0*/  LDL.LU R3, [R1+0x20] ;  /* 0x0000200001037983 */ /* 0x0023620000300800 */
[----:B------:R1:W-:Y:S02]  /*1f0e0*/  SYNCS.ARRIVE.TRANS64.A1T0 RZ, [R7+URZ+0x30830], RZ ;  /* 0x030830ff07ff79a7 */ /* 0x0003e4000810003f */
[----:B------:R-:W-:Y:S05]  /*1f0f0*/  WARPSYNC.ALL ;  /* 0x0000000000007948 */ /* 0x000fea0003800000 */
[----:B------:R-:W-:Y:S01]  /*1f100*/  ULDC.64 UR6, c[0x0][0xa00] ;  /* 0x0002800000067ab9 */ /* 0x000fe20000000a00 */
[----:B------:R-:W-:Y:S01]  /*1f110*/  ULDC.64 UR4, c[0x0][0x298] ;  /* 0x0000a60000047ab9 */ /* 0x000fe20000000a00 */
[----:B------:R-:W-:Y:S01]  /*1f120*/  BAR.SYNC.DEFER_BLOCKING 0x8, 0x180 ;  /* 0x0206000000007b1d */ /* 0x000fe20000010000 */
[----:B------:R-:W-:Y:S01]  /*1f130*/  ISETP.NE.U32.AND P0, PT, RZ, UR6, PT ;  /* 0x00000006ff007c0c */ /* 0x000fe2000bf05070 */
[----:B0-----:R-:W-:Y:S01]  /*1f140*/  IMAD.WIDE.U32 R4, R34, UR4, RZ ;  /* 0x0000000422047c25 */ /* 0x001fe2000f8e00ff */
[----:B------:R-:W-:-:S02]  /*1f150*/  SHF.R.S32.HI R0, RZ, 0x1f, R34 ;  /* 0x0000001fff007819 */ /* 0x000fc40000011422 */
[----:B------:R-:W-:Y:S01]  /*1f160*/  ISETP.NE.AND.EX P0, PT, RZ, UR7, PT, P0 ;  /* 0x00000007ff007c0c */ /* 0x000fe2000bf05300 */
[----:B------:R-:W-:Y:S01]  /*1f170*/  VIADD R2, R22, 0x12400 ;  /* 0x0001240016027836 */ /* 0x000fe20000000000 */
[----:B------:R-:W-:Y:S01]  /*1f180*/  BSSY B6, `(.L_x_4010) ;  /* 0x000001a000067945 */ /* 0x000fe20003800000 */
[----:B------:R-:W-:Y:S01]  /*1f190*/  IMAD R0, R0, UR4, RZ ;  /* 0x0000000400007c24 */ /* 0x000fe2000f8e02ff */
[----:B------:R-:W-:-:S03]  /*1f1a0*/  SEL R30, R30, RZ, !P0 ;  /* 0x000000ff1e1e7207 */ /* 0x000fc60004000000 */
[----:B------:R-:W-:-:S04]  /*1f1b0*/  IMAD R0, R34, UR5, R0 ;  /* 0x0000000522007c24 */ /* 0x000fc8000f8e0200 */
[----:B------:R-:W-:Y:S01]  /*1f1c0*/  IMAD.IADD R34, R5, 0x1, R0 ;  /* 0x0000000105227824 */ /* 0x000fe200078e0200 */
[----:B-----5:R-:W-:Y:S02]  /*1f1d0*/  SEL R3, R3, RZ, !P0 ;  /* 0x000000ff03037207 */ /* 0x020fe40004000000 */
[----:B------:R-:W-:-:S03]  /*1f1e0*/  LOP3.LUT P0, RZ, R2, 0x3ff, RZ, 0xc0, !PT ;  /* 0x000003ff02ff7812 */ /* 0x000fc6000780c0ff */
[----:B------:R0:W-:Y:S04]  /*1f1f0*/  STL [R1+0x30], R3 ;  /* 0x0000300301007387 */ /* 0x0001e80000100800 */
[----:B------:R0:W-:Y:S06]  /*1f200*/  STL.64 [R1+0x20], R4 ;  /* 0x0000200401007387 */ /* 0x0001ec0000100a00 */
[----:B------:R-:W-:Y:S05]  /*1f210*/  @!P0 BRA `(.L_x_4011) ;  /* 0x0000000000408947 */ /* 0x000fea0003800000 */
[----:B------:R-:W-:Y:S01]  /*1f220*/  MOV R2, 0x0 ;  /* 0x0000000000027802 */ /* 0x000fe20000000f00 */
[----:B------:R-:W-:Y:S01]  /*1f230*/  ULDC.64 UR4, c[0x4][0x138] ;  /* 0x01004e0000047ab9 */ /* 0x000fe20000000a00 */
[----:B------:R-:W-:Y:S01]  /*1f240*/  ULDC.64 UR6, c[0x4][0x140] ;  /* 0x0100500000067ab9 */ /* 0x000fe20000000a00 */
[----:B------:R-:W-:Y:S01]  /*1f250*/  ULDC.64 UR8, c[0x4][0x88] ;  /* 0x0100220000087ab9 */ /* 0x000fe20000000a00 */
[----:B0-----:R-:W-:Y:S02]  /*1f260*/  IMAD.U32 R4, RZ, RZ, UR4 ;  /* 0x00000004ff047e24 */ /* 0x001fe4000f8e00ff */
[----:B------:R-:W0:Y:S01]  /*1f270*/  LDC.64 R2, c[0x4][R2] ;  /* 0x0100000002027b82 */ /* 0x000e220000000a00 */
[----:B------:R-:W-:Y:S02]  /*1f280*/  IMAD.U32 R5, RZ, RZ, UR5 ;  /* 0x00000005ff057e24 */ /* 0x000fe4000f8e00ff */
[----:B------:R-:W-:Y:S02]  /*1f290*/  IMAD.U32 R6, RZ, RZ, UR6 ;  /* 0x00000006ff067e24 */ /* 0x000fe4000f8e00ff */
[----:B-1----:R-:W-:-:S02]  /*1f2a0*/  IMAD.U32 R7, RZ, RZ, UR7 ;  /* 0x00000007ff077e24 */ /* 0x002fc4000f8e00ff */
[----:B------:R-:W-:Y:S02]  /*1f2b0*/  IMAD.U32 R10, RZ, RZ, UR8 ;  /* 0x00000008ff0a7e24 */ /* 0x000fe4000f8e00ff */
[----:B------:R-:W-:Y:S02]  /*1f2c0*/  IMAD.U32 R11, RZ, RZ, UR9 ;  /* 0x00000009ff0b7e24 */ /* 0x000fe4000f8e00ff */
[----:B------:R-:W-:Y:S02]  /*1f2d0*/  IMAD.MOV.U32 R8, RZ, RZ, 0x70 ;  /* 0x00000070ff087424 */ /* 0x000fe400078e00ff */
[----:B------:R-:W-:Y:S02]  /*1f2e0*/  IMAD.MOV.U32 R12, RZ, RZ, 0x1 ;  /* 0x00000001ff0c7424 */ /* 0x000fe400078e00ff */
[----:B------:R-:W-:-:S07]  /*1f2f0*/  IMAD.MOV.U32 R13, RZ, RZ, RZ ;  /* 0x000000ffff0d7224 */ /* 0x000fce00078e00ff */
[----:B------:R-:W-:-:S07]  /*1f300*/  LEPC R20, `(.L_x_4011) ;  /* 0x000000001014794e */ /* 0x000fce0000000000 */
[----:B0-----:R-:W-:Y:S05]  /*1f310*/  CALL.ABS.NOINC R2 ;  /* 0x0000000002007343 */ /* 0x001fea0003c00000 */
.L_x_4011:
[----:B------:R-:W-:Y:S05]  /*1f320*/  BSYNC B6 ;  /* 0x0000000000067941 */ /* 0x000fea0003800000 */
.L_x_4010:
[----:B------:R-:W2:Y:S01]  /*1f330*/  LDL.LU R20, [R1+0x30] ;  /* 0x0000300001147983 */ /* 0x000ea20000300800 */
[----:B------:R-:W-:Y:S01]  /*1f340*/  ULDC.64 UR4, c[0x0][0x2d8] ;  /* 0x0000b60000047ab9 */ /* 0x000fe20000000a00 */
[----:B------:R-:W3:Y:S02]  /*1f350*/  LDC R8, c[0x0][0x448] ;  /* 0x00011200ff087b82 */ /* 0x000ee40000000800 */
[----:B0-----:R-:W4:Y:S04]  /*1f360*/  LDL.LU.64 R2, [R1+0x20] ;  /* 0x0000200001027983 */ /* 0x001f280000300a00 */
[----:B------:R0:W5:Y:S01]  /*1f370*/  LDL R10, [R1+0x28] ;  /* 0x00002800010a7983 */ /* 0x0001620000100800 */
[----:B---3--:R-:W-:Y:S01]  /*1f380*/  ISETP.NE.AND P0, PT, R8, 0x1, PT ;  /* 0x000000010800780c */ /* 0x008fe20003f05270 */
[----:B------:R-:W-:-:S02]  /*1f390*/  IMAD.SHL.U32 R4, R17, 0x80, RZ ;  /* 0x0000008011047824 */ /* 0x000fc400078e00ff */
[----:B----4-:R-:W-:Y:S02]  /*1f3a0*/  IMAD.MOV.U32 R3, RZ, RZ, R34 ;  /* 0x000000ffff037224 */ /* 0x010fe400078e0022 */
[----:B------:R-:W-:-:S04]  /*1f3b0*/  IMAD.WIDE.U32 R2, R18, UR4, R2 ;  /* 0x0000000412027c25 */ /* 0x000fc8000f8e0002 */
[----:B------:R-:W-:Y:S01]  /*1f3c0*/  IMAD R3, R18, UR5, R3 ;  /* 0x0000000512037c24 */ /* 0x000fe2000f8e0203 */
[----:B------:R-:W-:Y:S02]  /*1f3d0*/  ULDC.64 UR4, c[0x0][0x2e0] ;  /* 0x0000b80000047ab9 */ /* 0x000fe40000000a00 */
[----:B--2---:R-:W-:Y:S02]  /*1f3e0*/  IMAD R5, R20, UR4, RZ ;  /* 0x0000000414057c24 */ /* 0x004fe4000f8e02ff */
[----:B------:R-:W2:Y:S01]  /*1f3f0*/  S2R R20, SR_TID.X ;  /* 0x0000000000147919 */ /* 0x000ea20000002100 */
[----:B------:R-:W-:-:S04]  /*1f400*/  IMAD.WIDE.U32 R2, R30, UR4, R2 ;  /* 0x000000041e027c25 */ /* 0x000fc8000f8e0002 */
[----:B------:R-:W-:Y:S01]  /*1f410*/  IMAD R0, R30, UR5, R5 ;  /* 0x000000051e007c24 */ /* 0x000fe2000f8e0205 */
[----:B------:R-:W-:Y:S01]  /*1f420*/  ULDC.64 UR4, c[0x0][0x2d0] ;  /* 0x0000b40000047ab9 */ /* 0x000fe20000000a00 */
[----:B------:R-:W1:Y:S01]  /*1f430*/  @P0 LDC R5, c[0x0][0x44c] ;  /* 0x00011300ff050b82 */ /* 0x000e620000000800 */
[----:B--2---:R-:W-:-:S04]  /*1f440*/  LOP3.LUT R20, R20, 0x7f, RZ, 0xc0, !PT ;  /* 0x0000007f14147812 */ /* 0x004fc800078ec0ff */
[----:B------:R-:W-:Y:S02]  /*1f450*/  SHF.R.U32.HI R21, RZ, 0x3, R20 ;  /* 0x00000003ff157819 */ /* 0x000fe40000011614 */
[----:B------:R-:W2:Y:S01]  /*1f460*/  S2R R20, SR_TID.X ;  /* 0x0000000000147919 */ /* 0x000ea20000002100 */
[----:B------:R-:W-:Y:S02]  /*1f470*/  IMAD.IADD R3, R3, 0x1, R0 ;  /* 0x0000000103037824 */ /* 0x000fe400078e0200 */
[----:B------:R-:W3:Y:S01]  /*1f480*/  @P0 LDC R0, c[0x0][0x450] ;  /* 0x00011400ff000b82 */ /* 0x000ee20000000800 */
[----:B--2---:R-:W-:-:S05]  /*1f490*/  IMAD.SHL.U32 R20, R20, 0x10, RZ ;  /* 0x0000001014147824 */ /* 0x004fca00078e00ff */
[----:B------:R-:W-:-:S04]  /*1f4a0*/  LOP3.LUT R20, R21, 0x70, R20, 0xf8, !PT ;  /* 0x0000007015147812 */ /* 0x000fc800078ef814 */
[----:B------:R-:W-:-:S05]  /*1f4b0*/  LOP3.LUT R6, R20, R4, RZ, 0xfc, !PT ;  /* 0x0000000414067212 */ /* 0x000fca00078efcff */
[----:B-1----:R-:W-:-:S04]  /*1f4c0*/  @P0 IMAD.HI.U32 R7, R6, R5, RZ ;  /* 0x0000000506070227 */ /* 0x002fc800078e00ff */
[----:B------:R-:W-:Y:S01]  /*1f4d0*/  IMAD.MOV.U32 R5, RZ, RZ, R6 ;  /* 0x000000ffff057224 */ /* 0x000fe200078e0006 */
[----:B---3--:R-:W-:Y:S01]  /*1f4e0*/  @P0 SHF.R.U32.HI R5, RZ, R0, R7 ;  /* 0x00000000ff050219 */ /* 0x008fe20000011607 */
[----:B------:R-:W1:Y:S04]  /*1f4f0*/  S2R R20, SR_TID.X ;  /* 0x0000000000147919 */ /* 0x000e680000002100 */
        /* <DEDUP_REMOVED lines=16> */
[----:B-1----:R-:W-:-:S03]  /*1f600*/  LOP3.LUT R20, R20, 0x7f, RZ, 0xc0, !PT ;  /* 0x0000007f14147812 */ /* 0x002fc600078ec0ff */
[----:B------:R-:W-:Y:S01]  /*1f610*/  LEA.HI.X R5, R2, UR5, R5, 0x1, P0 ;  /* 0x0000000502057c11 */ /* 0x000fe200080f0c05 */
[----:B------:R-:W-:Y:S01]  /*1f620*/  UMOV UR5, 0xffffffff ;  /* 0xffffffff00057882 */ /* 0x000fe20000000000 */
[----:B------:R-:W-:Y:S02]  /*1f630*/  ISETP.GE.AND P3, PT, R32, UR4, PT ;  /* 0x0000000420007c0c */ /* 0x000fe4000bf66270 */
[----:B------:R-:W-:Y:S02]  /*1f640*/  ISETP.GE.AND P2, PT, R35, UR4, PT ;  /* 0x0000000423007c0c */ /* 0x000fe4000bf46270 */
[----:B------:R-:W-:Y:S02]  /*1f650*/  ISETP.GE.AND P0, PT, R33, UR4, PT ;  /* 0x0000000421007c0c */ /* 0x000fe4000bf06270 */
[----:B------:R-:W-:Y:S01]  /*1f660*/  SHF.R.U32.HI R9, RZ, 0x3, R20 ;  /* 0x00000003ff097819 */ /* 0x000fe20000011614 */
[----:B0-----:R-:W-:Y:S10]  /*1f670*/  BRA.DIV UR5, `(.L_x_4012) ;  /* 0x0000004a05887947 */ /* 0x001ff4000b800000 */
[----:B------:R-:W0:Y:S01]  /*1f680*/  SHFL.IDX PT, R3, R0, RZ, 0x181f ;  /* 0x00181fff00037589 */ /* 0x000e2200000e0000 */
[----:B-----5:R-:W-:Y:S02]  /*1f690*/  IMAD R6, R10, R8, RZ ;  /* 0x000000080a067224 */ /* 0x020fe400078e02ff */
        /* <DEDUP_REMOVED lines=10> */
[----:B------:R0:W-:Y:S01]  /*1f740*/  @!P1 LDGSTS.E.BYPASS.LTC128B.128 [R37+0x1a400], desc[UR48][R2.64+0x100], !P0 ;  /* 0x1a40010002259fae */ /* 0x0001e2000c101d70 */
[----:B------:R-:W-:-:S03]  /*1f750*/  ISETP.GE.AND P1, PT, R7, R6, PT ;  /* 0x000000060700720c */ /* 0x000fc60003f26270 */
[----:B0-----:R-:W0:Y:S04]  /*1f760*/  SHFL.IDX PT, R3, R0, 0x1, 0x181f ;  /* 0x00381f0000037f89 */ /* 0x001e2800000e0000 */
[----:B------:R-:W1:Y:S06]  /*1f770*/  SHFL.IDX PT, R2, R5, 0x1, 0x181f ;  /* 0x00381f0005027f89 */ /* 0x000e6c00000e0000 */
[----:B0-----:R-:W-:-:S05]  /*1f780*/  @!P1 LEA R7, P4, R32, R3, 0x1 ;  /* 0x0000000320079211 */ /* 0x001fca00078808ff */
[----:B-1----:R-:W-:Y:S01]  /*1f790*/  @!P1 IMAD.X R8, RZ, RZ, R2, P4 ;  /* 0x000000ffff089224 */ /* 0x002fe200020e0602 */
[----:B------:R-:W-:Y:S01]  /*1f7a0*/  @!P1 MOV R2, R7 ;  /* 0x0000000700029202 */ /* 0x000fe20000000f00 */
[----:B------:R-:W-:Y:S02]  /*1f7b0*/  VIADD R7, R4, 0x20 ;  /* 0x0000002004077836 */ /* 0x000fe40000000000 */
[----:B------:R-:W-:-:S05]  /*1f7c0*/  @!P1 IMAD.MOV.U32 R3, RZ, RZ, R8 ;  /* 0x000000ffff039224 */ /* 0x000fca00078e0008 */
        /* <DEDUP_REMOVED lines=49> */
[----:B------:R-:W1:Y:S04]  /*1fae0*/  SHFL.IDX PT, R2, R5, 0x6, 0x181f ;  /* 0x00d81f0005027f89 */ /* 0x000e6800000e0000 */
[----:B------:R-:W2:Y:S02]  /*1faf0*/  SHFL.IDX PT, R5, R5, 0x7, 0x181f ;  /* 0x00f81f0005057f89 */ /* 0x000ea400000e0000 */
[----:B0-----:R-:W-:-:S05]  /*1fb00*/  @!P1 LEA R7, P4, R32, R3, 0x1 ;  /* 0x0000000320079211 */ /* 0x001fca00078808ff */
[----:B-1----:R-:W-:Y:S02]  /*1fb10*/  @!P1 IMAD.X R8, RZ, RZ, R2, P4 ;  /* 0x000000ffff089224 */ /* 0x002fe400020e0602 */
[----:B------:R-:W-:Y:S02]  /*1fb20*/  @!P1 IMAD.MOV.U32 R2, RZ, RZ, R7 ;  /* 0x000000ffff029224 */ /* 0x000fe400078e0007 */
[----:B------:R-:W-:-:S05]  /*1fb30*/  @!P1 IMAD.MOV.U32 R3, RZ, RZ, R8 ;  /* 0x000000ffff039224 */ /* 0x000fca00078e0008 */
[----:B------:R0:W-:Y:S04]  /*1fb40*/  @!P1 LDGSTS.E.BYPASS.LTC128B.128 [R37+0x15400], desc[UR48][R2.64], !P3 ;  /* 0x1540000002259fae */ /* 0x0001e8000d901d70 */
[----:B------:R0:W-:Y:S04]  /*1fb50*/  @!P1 LDGSTS.E.BYPASS.LTC128B.128 [R37+0x19400], desc[UR48][R2.64+0x80], !P2 ;  /* 0x1940008002259fae */ /* 0x0001e8000d101d70 */
[----:B--2---:R0:W-:Y:S02]  /*1fb60*/  @!P1 LDGSTS.E.BYPASS.LTC128B.128 [R37+0x1d400], desc[UR48][R2.64+0x100], !P0 ;  /* 0x1d40010002259fae */ /* 0x0041e4000c101d70 */
.L_x_4150:
[----:B0-----:R-:W-:Y:S01]  /*1fb70*/  VIADD R3, R4, 0x70 ;  /* 0x0000007004037836 */ /* 0x001fe20000000000 */
[----:B------:R-:W-:Y:S04]  /*1fb80*/  BSSY B0, `(.L_x_4013) ;  /* 0x000000b000007945 */ /* 0x000fe80003800000 */
[----:B------:R-:W-:-:S13]  /*1fb90*/  ISETP.GE.AND P1, PT, R3, R6, PT ;  /* 0x000000060300720c */ /* 0x000fda0003f26270 */
[----:B------:R-:W-:Y:S05]  /*1fba0*/  @P1 BRA `(.L_x_4014) ;  /* 0x0000000000201947 */ /* 0x000fea0003800000 */
[----:B------:R-:W-:-:S05]  /*1fbb0*/  LEA R2, P1, R32, R14, 0x1 ;  /* 0x0000000e20027211 */ /* 0x000fca00078208ff */
[----:B------:R-:W-:-:S05]  /*1fbc0*/  IMAD.X R3, RZ, RZ, R5, P1 ;  /* 0x000000ffff037224 */ /* 0x000fca00008e0605 */
[----:B------:R-:W-:Y:S01]  /*1fbd0*/  @!PT LDS RZ, [RZ] ;  /* 0x00000000fffff984 */ /* 0x000fe20000000800 */
[----:B------:R-:W-:Y:S01]  /*1fbe0*/  @!PT LDS RZ, [RZ] ;  /* 0x00000000fffff984 */ /* 0x000fe20000000800 */
[----:B------:R-:W-:Y:S01]  /*1fbf0*/  @!PT LDS RZ, [RZ] ;  /* 0x00000000fffff984 */ /* 0x000fe20000000800 */
[----:B------:R0:W-:Y:S04]  /*1fc00*/  LDGSTS.E.BYPASS.LTC128B.128 [R37+0x15c00], desc[UR48][R2.64], !P3 ;  /* 0x15c0000002257fae */ /* 0x0001e8000d901d70 */
[----:B------:R0:W-:Y:S04]  /*1fc10*/  LDGSTS.E.BYPASS.LTC128B.128 [R37+0x19c00], desc[UR48][R2.64+0x80], !P2 ;  /* 0x19c0008002257fae */ /* 0x0001e8000d101d70 */
[----:B------:R0:W-:Y:S02]  /*1fc20*/  LDGSTS.E.BYPASS.LTC128B.128 [R37+0x1dc00], desc[UR48][R2.64+0x100], !P0 ;  /* 0x1dc0010002257fae */ /* 0x0001e4000c101d70 */
.L_x_4014:
[----:B------:R-:W-:Y:S05]  /*1fc30*/  BSYNC B0 ;  /* 0x0000000000007941 */ /* 0x000fea0003800000 */
.L_x_4013:
[----:B------:R-:W-:Y:S01]  /*1fc40*/  NOP ;  /* 0x0000000000007918 */ /* 0x000fe20000000000 */
[----:B------:R-:W-:-:S13]  /*1fc50*/  PLOP3.LUT P0, PT, PT, PT, PT, 0x80, 0x0 ;  /* 0x000000000000781c */ /* 0x000fda0003f0f070 */
.L_x_4015:
[----:B------:R-:W-:Y:S02]  /*1fc60*/  PLOP3.LUT P1, PT, P1, P0, PT, 0xa2, 0x0 ;  /* 0x000000000000781c */ /* 0x000fe40000f21472 */
[----:B------:R-:W-:-:S08]  /*1fc70*/  @P0 R2UR P1, UR4, R22 ;  /* 0x00000000160402ca */ /* 0x000fd00000020000 */
[----:B------:R-:W-:-:S05]  /*1fc80*/  @P0 PLOP3.LUT P0, PT, P1, PT, PT, 0x80, 0x0 ;  /* 0x000000000000081c */ /* 0x000fca0000f0f070 */
[----:B------:R-:W-:Y:S01]  /*1fc90*/  @!P1 SYNCS.ARRIVE.TRANS64.RED.A0T1 RZ, [UR4+0x30800], RZ ;  /* 0x030800ffffff99a7 */ /* 0x000fe20008200404 */
[----:B------:R-:W-:Y:S07]  /*1fca0*/  @!P1 ARRIVES.LDGSTSBAR.64.TRANSCNT [UR4+0x30800] ;  /* 0x03080000ff0099b0 */ /* 0x000fee0008000a84 */
[----:B------:R-:W-:Y:S05]  /*1fcb0*/  @P0 BRA.U.ANY `(.L_x_4015) ;  /* 0xfffffffd00e80947 */ /* 0x000fea000393ffff */
[----:B0-----:R-:W2:Y:S02]  /*1fcc0*/  LDL.LU R2, [R1+0x2c] ;  /* 0x00002c0001027983 */ /* 0x001ea40000300800 */
[----:B--2---:R-:W-:-:S05]  /*1fcd0*/  VIADD R2, R2, 0x1 ;  /* 0x0000000102027836 */ /* 0x004fca0000000000 */
[----:B------:R0:W-:Y:S01]  /*1fce0*/  STL [R1+0x2c], R2 ;  /* 0x00002c0201007387 */ /* 0x0001e20000100800 */
[----:B------:R-:W-:-:S04]  /*1fcf0*/  LEA.HI R0, R2, R2, RZ, 0x1 ;  /* 0x0000000202007211 */ /* 0x000fc800078f08ff */
[----:B------:R-:W-:-:S05]  /*1fd00*/  LOP3.LUT R0, R0, 0xfffffffe, RZ, 0xc0, !PT ;  /* 0xfffffffe00007812 */ /* 0x000fca00078ec0ff */
[----:B------:R-:W-:-:S05]  /*1fd10*/  IMAD.IADD R0, R2, 0x1, -R0 ;  /* 0x0000000102007824 */ /* 0x000fca00078e0a00 */
[----:B------:R-:W-:Y:S01]  /*1fd20*/  SHF.L.U32 R3, R0, 0x1f, RZ ;  /* 0x0000001f00037819 */ /* 0x000fe200000006ff */
[----:B------:R-:W-:Y:S01]  /*1fd30*/  NOP ;  /* 0x0000000000007918 */ /* 0x000fe20000000000 */
[----:B0-----:R-:W2:Y:S01]  /*1fd40*/  LDL.LU R2, [R1+0x1c] ;  /* 0x00001c0001027983 */ /* 0x001ea20000300800 */
[----:B------:R0:W-:Y:S01]  /*1fd50*/  SYNCS.ARRIVE.TRANS64.A1T0 RZ, [R22+URZ+0x30800], RZ ;  /* 0x030800ff16ff79a7 */ /* 0x0001e2000810003f */
[----:B------:R-:W-:Y:S01]  /*1fd60*/  BSSY B0, `(.L_x_4016) ;  /* 0x0000004000007945 */ /* 0x000fe20003800000 */
[----:B------:R-:W1:Y:S01]  /*1fd70*/  SYNCS.PHASECHK.TRANS64.TRYWAIT P0, [R22+URZ+0x30820], R3 ;  /* 0x03082003160075a7 */ /* 0x000e62000800017f */
[----:B--2---:R-:W-:Y:S02]  /*1fd80*/  VIADD R6, R2, 0xfffffffe ;  /* 0xfffffffe02067836 */ /* 0x004fe40000000000 */
[----:B01----:R-:W-:Y:S05]  /*1fd90*/  @!P0 BRA `(.L_x_4017) ;  /* 0x0000004c00788947 */ /* 0x003fea0003800000 */
.L_x_4151:
[----:B------:R-:W-:Y:S05]  /*1fda0*/  BSYNC B0 ;  /* 0x0000000000007941 */ /* 0x000fea0003800000 */
.L_x_4016:
[----:B------:R-:W2:Y:S01]  /*1fdb0*/  LDL R0, [R1+0x8] ;  /* 0x0000080001007983 */ /* 0x000ea20000100800 */
[----:B------:R-:W-:Y:S01]  /*1fdc0*/  BSSY B0, `(.L_x_4018) ;  /* 0x000010a000007945 */ /* 0x000fe20003800000 */
[----:B--2---:R-:W-:-:S13]  /*1fdd0*/  ISETP.GE.AND P0, PT, R6, R0, PT ;  /* 0x000000000600720c */ /* 0x004fda0003f06270 */
        /* <DEDUP_REMOVED lines=8> */
.L_x_4032:
[----:B------:R-:W2:Y:S01]  /*1fe60*/  LDL R2, [R1+0xc] ;  /* 0x00000c0001027983 */ /* 0x000ea20000100800 */
[----:B------:R-:W1:Y:S03]  /*1fe70*/  LDC R9, c[0x0][0x430] ;  /* 0x00010c00ff097b82 */ /* 0x000e660000000800 */
[----:B------:R-:W3:Y:S04]  /*1fe80*/  LDL R7, [R1+0x10] ;  /* 0x0000100001077983 */ /* 0x000ee80000100800 */
[----:B------:R-:W4:Y:S01]  /*1fe90*/  LDL R8, [R1+0x3c] ;  /* 0x00003c0001087983 */ /* 0x000f220000100800 */
[----:B------:R-:W0:Y:S01]  /*1fea0*/  S2R R0, SR_TID.X ;  /* 0x0000000000007919 */ /* 0x000e220000002100 */
[----:B------:R-:W0:Y:S01]  /*1feb0*/  S2R R5, SR_TID.X ;  /* 0x0000000000057919 */ /* 0x000e220000002100 */
[----:B-1----:R-:W-:-:S13]  /*1fec0*/  ISETP.NE.AND P0, PT, R9, 0x1, PT ;  /* 0x000000010900780c */ /* 0x002fda0003f05270 */
[----:B0-----:R-:W0:Y:S01]  /*1fed0*/  @P0 LDC R3, c[0x0][0x434] ;  /* 0x00010d00ff030b82 */ /* 0x001e220000000800 */
[----:B------:R-:W-:-:S04]  /*1fee0*/  LOP3.LUT R0, R0, 0x7f, RZ, 0xc0, !PT ;  /* 0x0000007f00007812 */ /* 0x000fc800078ec0ff */
[----:B------:R-:W-:Y:S01]  /*1fef0*/  SHF.R.U32.HI R0, RZ, 0x3, R0 ;  /* 0x00000003ff007819 */ /* 0x000fe20000011600 */
[----:B------:R-:W-:-:S05]  /*1ff00*/  IMAD.SHL.U32 R5, R5, 0x10, RZ ;  /* 0x0000001005057824 */ /* 0x000fca00078e00ff */
[----:B------:R-:W-:Y:S02]  /*1ff10*/  LOP3.LUT R5, R0, 0x70, R5, 0xf8, !PT ;  /* 0x0000007000057812 */ /* 0x000fe400078ef805 */
[----:B------:R-:W1:Y:S02]  /*1ff20*/  @P0 LDC R0, c[0x0][0x438] ;  /* 0x00010e00ff000b82 */ /* 0x000e640000000800 */
[----:B------:R-:W-:Y:S01]  /*1ff30*/  ISETP.GT.U32.AND P4, PT, R5, 0x5f, PT ;  /* 0x0000005f0500780c */ /* 0x000fe20003f84070 */
[----:B------:R-:W-:Y:S01]  /*1ff40*/  VIADD R26, R10, 0x1 ;  /* 0x000000010a1a7836 */ /* 0x000fe20000000000 */
[----:B------:R-:W-:Y:S05]  /*1ff50*/  YIELD ;  /* 0x0000000000007946 */ /* 0x000fea0003800000 */
[----:B------:R-:W-:-:S02]  /*1ff60*/  IMAD.MOV.U32 R25, RZ, RZ, R6 ;  /* 0x000000ffff197224 */ /* 0x000fc400078e0006 */
[----:B--2---:R-:W-:-:S04]  /*1ff70*/  IMAD R4, R6, 0x60, R2 ;  /* 0x0000006006047824 */ /* 0x004fc800078e0202 */
[----:B------:R-:W-:-:S04]  /*1ff80*/  IMAD.IADD R4, R5, 0x1, R4 ;  /* 0x0000000105047824 */ /* 0x000fc800078e0204 */
[----:B0-----:R-:W-:-:S04]  /*1ff90*/  @P0 IMAD.HI.U32 R3, R4, R3, RZ ;  /* 0x0000000304030227 */ /* 0x001fc800078e00ff */
[----:B------:R-:W-:Y:S01]  /*1ffa0*/  IMAD.MOV.U32 R2, RZ, RZ, R4 ;  /* 0x000000ffff027224 */ /* 0x000fe200078e0004 */
[----:B-1----:R-:W-:-:S05]  /*1ffb0*/  @P0 SHF.R.U32.HI R2, RZ, R0, R3 ;  /* 0x00000000ff020219 */ /* 0x002fca0000011603 */
[----:B------:R-:W-:-:S04]  /*1ffc0*/  IMAD.MOV R0, RZ, RZ, -R2 ;  /* 0x000000ffff007224 */ /* 0x000fc800078e0a02 */
[----:B------:R-:W-:Y:S02]  /*1ffd0*/  IMAD R9, R9, R0, R4 ;  /* 0x0000000009097224 */ /* 0x000fe400078e0204 */
[----:B------:R-:W0:Y:S01]  /*1ffe0*/  @!P4 LDC.64 R4, c[0x0][0x428] ;  /* 0x00010a00ff04cb82 */ /* 0x000e220000000a00 */
[----:B------:R-:W-:-:S03]  /*1fff0*/  @!P4 SHF.R.S32.HI R3, RZ, 0x1f, R2 ;  /* 0x0000001fff03c819 */ /* 0x000fc60000011402 */
[----:B0-----:R-:W-:-:S04]  /*20000*/  @!P4 IMAD.WIDE.U32 R2, R31, R4, R2 ;  /* 0x000000041f02c225 */ /* 0x001fc800078e0002 */
[----:B---3--:R-:W-:-:S04]  /*20010*/  @!P4 IMAD R4, R7, R4, RZ ;  /* 0x000000040704c224 */ /* 0x008fc800078e02ff */
[----:B------:R-:W-:Y:S02]  /*20020*/  @!P4 IMAD R7, R31, R5, R4 ;  /* 0x000000051f07c224 */ /* 0x000fe400078e0204 */
[----:B------:R-:W0:Y:S02]  /*20030*/  @!P4 LDC.64 R4, c[0x0][0x418] ;  /* 0x00010600ff04cb82 */ /* 0x000e240000000a00 */
[----:B------:R-:W-:Y:S01]  /*20040*/  @!P4 IMAD.IADD R0, R7, 0x1, R3 ;  /* 0x000000010700c824 */ /* 0x000fe200078e0203 */
[----:B0-----:R-:W-:-:S04]  /*20050*/  @!P4 LEA R4, P0, R2, R4, 0x2 ;  /* 0x000000040204c211 */ /* 0x001fc800078010ff */
[----:B------:R-:W-:Y:S01]  /*20060*/  @!P4 LEA.HI.X R5, R2, R5, R0, 0x2, P0 ;  /* 0x000000050205c211 */ /* 0x000fe200000f1400 */
[----:B------:R-:W-:-:S06]  /*20070*/  IMAD.MOV.U32 R0, RZ, RZ, RZ ;  /* 0x000000ffff007224 */ /* 0x000fcc00078e00ff */
[----:B------:R0:W5:Y:S01]  /*20080*/  @!P4 LDG.E R0, desc[UR48][R4.64] ;  /* 0x000000300400c981 */ /* 0x000162000c1e1900 */
[----:B----4-:R-:W-:Y:S02]  /*20090*/  ISETP.NE.AND P4, PT, R8, 0x3, PT ;  /* 0x000000030800780c */ /* 0x010fe40003f85270 */
[----:B------:R-:W-:-:S04]  /*200a0*/  ISETP.NE.AND P0, PT, R26, 0x2, PT ;  /* 0x000000021a00780c */ /* 0x000fc80003f05270 */
[----:B------:R-:W-:Y:S02]  /*200b0*/  SEL R28, RZ, 0x1, P0 ;  /* 0x00000001ff1c7807 */ /* 0x000fe40000000000 */
[----:B------:R-:W-:Y:S02]  /*200c0*/  SEL R26, R26, RZ, P0 ;  /* 0x000000ff1a1a7207 */ /* 0x000fe40000000000 */
[----:B------:R-:W-:-:S03]  /*200d0*/  LOP3.LUT R28, R17, R28, RZ, 0x3c, !PT ;  /* 0x0000001c111c7212 */ /* 0x000fc600078e3cff */
[----:B0-----:R-:W-:Y:S05]  /*200e0*/  @!P4 BRA `(.L_x_4020) ;  /* 0x000000000004c947 */ /* 0x001fea0003800000 */
[----:B------:R-:W-:Y:S01]  /*200f0*/  BPT.TRAP 0x1 ;  /* 0x000000040000795c */ /* 0x000fe20000300000 */
.L_x_4020:
[----:B------:R-:W-:Y:S01]  /*20100*/  IMAD R7, R26, 0x8, R22 ;  /* 0x000000081a077824 */ /* 0x000fe200078e0216 */
[----:B------:R-:W-:Y:S01]  /*20110*/  SHF.L.U32 R2, R28, 0x1f, RZ ;  /* 0x0000001f1c027819 */ /* 0x000fe200000006ff */
[----:B------:R-:W-:Y:S03]  /*20120*/  BSSY B1, `(.L_x_4021) ;  /* 0x0000003000017945 */ /* 0x000fe60003800000 */
[----:B------:R-:W0:Y:S02]  /*20130*/  SYNCS.PHASECHK.TRANS64.TRYWAIT P0, [R7+URZ+0x30840], R2 ;  /* 0x03084002070075a7 */ /* 0x000e24000800017f */
[----:B0-----:R-:W-:Y:S05]  /*20140*/  @!P0 BRA `(.L_x_4022) ;  /* 0x0000004800a08947 */ /* 0x001fea0003800000 */
.L_x_4152:
[----:B------:R-:W-:Y:S05]  /*20150*/  BSYNC B1 ;  /* 0x0000000000017941 */ /* 0x000fea0003800000 */
.L_x_4021:
[----:B------:R-:W2:Y:S01]  /*20160*/  LDL R3, [R1] ;  /* 0x0000000001037983 */ /* 0x000ea20000100800 */
[----:B------:R-:W-:Y:S01]  /*20170*/  SHF.R.S32.HI R20, RZ, 0x1f, R9 ;  /* 0x0000001fff147819 */ /* 0x000fe20000011409 */
[----:B------:R-:W-:Y:S01]  /*20180*/  ULDC.64 UR4, c[0x0][0x300] ;  /* 0x0000c00000047ab9 */ /* 0x000fe20000000a00 */
[----:B-----5:R-:W-:Y:S01]  /*20190*/  SHF.R.S32.HI R21, RZ, 0x1f, R0 ;  /* 0x0000001fff157819 */ /* 0x020fe20000011400 */
[----:B------:R-:W-:Y:S01]  /*201a0*/  ULDC.64 UR6, c[0x0][0x2e8] ;  /* 0x0000ba0000067ab9 */ /* 0x000fe20000000a00 */
[----:B------:R-:W-:Y:S02]  /*201b0*/  IMAD R5, R26, 0x4800, R36 ;  /* 0x000048001a057824 */ /* 0x000fe400078e0224 */
[----:B------:R-:W-:-:S04]  /*201c0*/  IMAD R4, R20, UR4, RZ ;  /* 0x0000000414047c24 */ /* 0x000fc8000f8e02ff */
[----:B------:R-:W-:Y:S01]  /*201d0*/  IMAD R4, R9, UR5, R4 ;  /* 0x0000000509047c24 */ /* 0x000fe2000f8e0204 */
[C---:B--2---:R-:W-:Y:S02]  /*201e0*/  LOP3.LUT P5, RZ, R3.reuse, 0x2, RZ, 0xc0, !PT ;  /* 0x0000000203ff7812 */ /* 0x044fe400078ac0ff */
[----:B------:R-:W-:Y:S01]  /*201f0*/  LOP3.LUT P4, RZ, R3, 0x1, RZ, 0xc0, !PT ;  /* 0x0000000103ff7812 */ /* 0x000fe2000788c0ff */
        /* <DEDUP_REMOVED lines=14> */
[----:B------:R-:W2:Y:S01]  /*202e0*/  LDL R3, [R1] ;  /* 0x0000000001037983 */ /* 0x000ea20000100800 */
[----:B------:R-:W-:Y:S02]  /*202f0*/  IMAD.SHL.U32 R4, R32, 0x2, RZ ;  /* 0x0000000220047824 */ /* 0x000fe400078e00ff */
[----:B------:R-:W-:Y:S01]  /*20300*/  IMAD R5, R5, 0x2, R22 ;  /* 0x0000000205057824 */ /* 0x000fe200078e0216 */
[----:B------:R-:W0:Y:S04]  /*20310*/  SHFL.IDX PT, R2, R8, RZ, 0x181f ;  /* 0x00181fff08027589 */ /* 0x000e2800000e0000 */
[----:B------:R-:W-:Y:S01]  /*20320*/  SHFL.IDX PT, R34, R6, 0x2, 0x181f ;  /* 0x00581f0006227f89 */ /* 0x000fe200000e0000 */
[----:B0-----:R-:W-:Y:S02]  /*20330*/  IADD3 R2, P0, R2, R4, RZ ;  /* 0x0000000402027210 */ /* 0x001fe40007f1e0ff */
[----:B--2---:R-:W-:-:S02]  /*20340*/  LOP3.LUT P6, RZ, R3, 0x4, RZ, 0xc0, !PT ;  /* 0x0000000403ff7812 */ /* 0x004fc400078cc0ff */
[----:B------:R-:W0:Y:S02]  /*20350*/  SHFL.IDX PT, R3, R6, RZ, 0x181f ;  /* 0x00181fff06037589 */ /* 0x000e2400000e0000 */
[----:B0-----:R-:W-:-:S09]  /*20360*/  IMAD.X R3, RZ, RZ, R3, P0 ;  /* 0x000000ffff037224 */ /* 0x001fd200000e0603 */
        /* <DEDUP_REMOVED lines=32> */
.L_x_4166:
[----:B------:R-:W3:Y:S01]  /*20570*/  LDL R3, [R1] ;  /* 0x0000000001037983 */ /* 0x000ee20000100800 */
[----:B--2---:R-:W-:Y:S02]  /*20580*/  IADD3 R2, P0, R2, R4, RZ ;  /* 0x0000000402027210 */ /* 0x004fe40007f1e0ff */
[----:B---3--:R-:W-:-:S03]  /*20590*/  LOP3.LUT P6, RZ, R3, 0x4, RZ, 0xc0, !PT ;  /* 0x0000000403ff7812 */ /* 0x008fc600078cc0ff */
[----:B------:R-:W-:Y:S01]  /*205a0*/  IMAD.X R3, RZ, RZ, R34, P0 ;  /* 0x000000ffff037224 */ /* 0x000fe200000e0622 */
[----:B------:R-:W-:-:S09]  /*205b0*/  PLOP3.LUT P0, PT, PT, PT, PT, 0x80, 0x0 ;  /* 0x000000000000781c */ /* 0x000fd20003f0f070 */
[----:B------:R-:W-:Y:S01]  /*205c0*/  @!PT LDS RZ, [RZ] ;  /* 0x00000000fffff984 */ /* 0x000fe20000000800 */
[----:B------:R-:W-:Y:S01]  /*205d0*/  @!PT LDS RZ, [RZ] ;  /* 0x00000000fffff984 */ /* 0x000fe20000000800 */
[----:B------:R-:W-:Y:S01]  /*205e0*/  @!PT LDS RZ, [RZ] ;  /* 0x00000000fffff984 */ /* 0x000fe20000000800 */
[----:B------:R1:W-:Y:S04]  /*205f0*/  LDGSTS.E.BYPASS.LTC128B.128 [R5+0x20c00], desc[UR48][R2.64], !P6 ;  /* 0x20c0000002057fae */ /* 0x0003e8000f101d70 */
[----:B------:R1:W-:Y:S04]  /*20600*/  LDGSTS.E.BYPASS.LTC128B.128 [R5+0x23c00], desc[UR48][R2.64+0x80], !P5 ;  /* 0x23c0008002057fae */ /* 0x0003e8000e901d70 */
[----:B------:R1:W-:Y:S01]  /*20610*/  LDGSTS.E.BYPASS.LTC128B.128 [R5+0x26c00], desc[UR48][R2.64+0x100], !P4 ;  /* 0x26c0010002057fae */ /* 0x0003e2000e101d70 */
[----:B------:R-:W-:Y:S01]  /*20620*/  NOP ;  /* 0x0000000000007918 */ /* 0x000fe20000000000 */
.L_x_4024:
[----:B------:R-:W-:Y:S02]  /*20630*/  PLOP3.LUT P4, PT, P4, P0, PT, 0xa2, 0x0 ;  /* 0x000000000000781c */ /* 0x000fe40002781472 */
[----:B------:R-:W-:-:S08]  /*20640*/  @P0 R2UR P4, UR4, R7 ;  /* 0x00000000070402ca */ /* 0x000fd00000080000 */
[----:B------:R-:W-:-:S05]  /*20650*/  @P0 PLOP3.LUT P0, PT, P4, PT, PT, 0x80, 0x0 ;  /* 0x000000000000081c */ /* 0x000fca000270f070 */
[----:B------:R-:W-:Y:S01]  /*20660*/  @!P4 SYNCS.ARRIVE.TRANS64.RED.A0T1 RZ, [UR4+0x30830], RZ ;  /* 0x030830ffffffc9a7 */ /* 0x000fe20008200404 */
[----:B------:R-:W-:Y:S07]  /*20670*/  @!P4 ARRIVES.LDGSTSBAR.64.TRANSCNT [UR4+0x30830] ;  /* 0x03083000ff00c9b0 */ /* 0x000fee0008000a84 */
[----:B------:R-:W-:Y:S05]  /*20680*/  @P0 BRA.U.ANY `(.L_x_4024) ;  /* 0xfffffffd00e80947 */ /* 0x000fea000393ffff */
[----:B------:R-:W-:Y:S01]  /*20690*/  NOP ;  /* 0x0000000000007918 */ /* 0x000fe20000000000 */
[----:B-1----:R-:W2:Y:S02]  /*206a0*/  LDL R2, [R1+0x3c] ;  /* 0x00003c0001027983 */ /* 0x002ea40000100800 */
[----:B--2---:R-:W-:-:S13]  /*206b0*/  ISETP.NE.AND P5, PT, R2, 0x3, PT ;  /* 0x000000030200780c */ /* 0x004fda0003fa5270 */
[----:B------:R-:W-:Y:S05]  /*206c0*/  @!P5 BRA `(.L_x_4025) ;  /* 0x000000000004d947 */ /* 0x000fea0003800000 */
[----:B------:R-:W-:Y:S01]  /*206d0*/  BPT.TRAP 0x1 ;  /* 0x000000040000795c */ /* 0x000fe20000300000 */
.L_x_4025:
[----:B------:R1:W-:Y:S01]  /*206e0*/  SYNCS.ARRIVE.TRANS64.A1T0 RZ, [R7+URZ+0x30830], RZ ;  /* 0x030830ff07ff79a7 */ /* 0x0003e2000810003f */
[----:B------:R-:W-:Y:S05]  /*206f0*/  @!P5 BRA `(.L_x_4026) ;  /* 0x000000000004d947 */ /* 0x000fea0003800000 */
[----:B------:R-:W-:Y:S01]  /*20700*/  BPT.TRAP 0x1 ;  /* 0x000000040000795c */ /* 0x000fe20000300000 */
.L_x_4026:
[----:B------:R-:W-:Y:S01]  /*20710*/  SHF.L.U32 R2, R17, 0x1f, RZ ;  /* 0x0000001f11027819 */ /* 0x000fe200000006ff */
[----:B0-----:R-:W-:Y:S01]  /*20720*/  IMAD R6, R10, 0x8, R22 ;  /* 0x000000080a067824 */ /* 0x001fe200078e0216 */
[----:B------:R-:W-:Y:S03]  /*20730*/  BSSY B1, `(.L_x_4027) ;  /* 0x0000003000017945 */ /* 0x000fe60003800000 */
[----:B------:R-:W0:Y:S02]  /*20740*/  SYNCS.PHASECHK.TRANS64.TRYWAIT P0, [R6+URZ+0x30860], R2 ;  /* 0x03086002060075a7 */ /* 0x000e24000800017f */
[----:B0-----:R-:W-:Y:S05]  /*20750*/  @!P0 BRA `(.L_x_4028) ;  /* 0x0000004c002c8947 */ /* 0x001fea0003800000 */
.L_x_4167:
[----:B------:R-:W-:Y:S05]  /*20760*/  BSYNC B1 ;  /* 0x0000000000017941 */ /* 0x000fea0003800000 */
.L_x_4027:
[----:B------:R-:W1:Y:S01]  /*20770*/  LDL R5, [R1+0x4] ;  /* 0x0000040001057983 */ /* 0x000e620000100800 */
[----:B------:R-:W2:Y:S01]  /*20780*/  S2R R3, SR_TID.X ;  /* 0x0000000000037919 */ /* 0x000ea20000002100 */
[----:B------:R-:W-:Y:S01]  /*20790*/  UMOV UR4, 0xffffffff ;  /* 0xffffffff00047882 */ /* 0x000fe20000000000 */
[----:B--2---:R-:W-:-:S04]  /*207a0*/  LOP3.LUT R3, R3, 0x7f, RZ, 0xc0, !PT ;  /* 0x0000007f03037812 */ /* 0x004fc800078ec0ff */
[----:B------:R-:W-:Y:S01]  /*207b0*/  SHF.R.U32.HI R3, RZ, 0x3, R3 ;  /* 0x00000003ff037819 */ /* 0x000fe20000011603 */
[----:B-1----:R-:W-:Y:S02]  /*207c0*/  IMAD R7, R30, -0x60, R5 ;  /* 0xffffffa01e077824 */ /* 0x002fe400078e0205 */
[----:B------:R-:W-:Y:S02]  /*207d0*/  IMAD R5, R10, 0x4800, R36 ;  /* 0x000048000a057824 */ /* 0x000fe400078e0224 */
[----:B------:R-:W-:Y:S01]  /*207e0*/  IMAD.IADD R7, R7, 0x1, -R3 ;  /* 0x0000000107077824 */ /* 0x000fe200078e0a03 */
[----:B------:R-:W-:Y:S06]  /*207f0*/  BRA.DIV UR4, `(.L_x_4029) ;  /* 0x0000004e04187947 */ /* 0x000fec000b800000 */
[----:B0-----:R-:W0:Y:S01]  /*20800*/  SHFL.IDX PT, R2, R23, RZ, 0x181f ;  /* 0x00181fff17027589 */ /* 0x001e2200000e0000 */
        /* <DEDUP_REMOVED lines=47> */
[----:B------:R-:W-:Y:S01]  /*20b00*/  LDGSTS.E.BYPASS.LTC128B.128 [R5+0x2400], desc[UR48][R2.64], !P0 ;  /* 0x0240000002057fae */ /* 0x000fe2000c101d70 */
[----:B------:R-:W-:-:S13]  /*20b10*/  ISETP.LT.OR P0, PT, R7, 0x41, P2 ;  /* 0x000000410700780c */ /* 0x000fda0001701670 */
[----:B------:R-:W-:Y:S01]  /*20b20*/  LDGSTS.E.BYPASS.LTC128B.128 [R5+0x5400], desc[UR48][R2.64+0x80], !P0 ;  /* 0x0540008002057fae */ /* 0x000fe2000c101d70 */
[----:B------:R-:W-:-:S13]  /*20b30*/  ISETP.LT.OR P0, PT, R7, 0x41, P1 ;  /* 0x000000410700780c */ /* 0x000fda0000f01670 */
[----:B------:R0:W-:Y:S04]  /*20b40*/  LDGSTS.E.BYPASS.LTC128B.128 [R5+0x8400], desc[UR48][R2.64+0x100], !P0 ;  /* 0x0840010002057fae */ /* 0x0001e8000c101d70 */
[----:B0-2---:R0:W1:Y:S02]  /*20b50*/  SHFL.IDX PT, R2, R23, 0x5, 0x181f ;  /* 0x00b81f0017027f89 */ /* 0x00506400000e0000 */
.L_x_4181:
[----:B-1----:R-:W-:Y:S01]  /*20b60*/  IADD3 R2, P0, R2, R4, RZ ;  /* 0x0000000402027210 */ /* 0x002fe20007f1e0ff */
        /* <DEDUP_REMOVED lines=28> */
.L_x_4030:
        /* <DEDUP_REMOVED lines=11> */
.L_x_4031:
        /* <DEDUP_REMOVED lines=8> */
.L_x_4019:
[----:B------:R-:W-:Y:S05]  /*20e60*/  BSYNC B0 ;  /* 0x0000000000007941 */ /* 0x000fea0003800000 */
.L_x_4018:
        /* <DEDUP_REMOVED lines=11> */
[----:B0-----:R-:W2:Y:S01]  /*20f20*/  @P0 ATOMG.E.ADD.STRONG.GPU PT, R3, desc[UR48][R2.64], R5 ;  /* 0x00000005020309a8 */ /* 0x001ea200081ee1f0 */
[----:B------:R-:W0:Y:S02]  /*20f30*/  S2R R4, SR_LTMASK ;  /* 0x0000000000047919 */ /* 0x000e240000003900 */
[----:B0-----:R-:W-:-:S04]  /*20f40*/  LOP3.LUT R4, R4, UR4, RZ, 0xc0, !PT ;  /* 0x0000000404047c12 */ /* 0x001fc8000f8ec0ff */
[----:B------:R-:W0:Y:S01]  /*20f50*/  POPC R7, R4 ;  /* 0x0000000400077309 */ /* 0x000e220000000000 */
[----:B--2---:R-:W0:Y:S02]  /*20f60*/  SHFL.IDX PT, R0, R3, R0, 0x1f ;  /* 0x00001f0003007589 */ /* 0x004e2400000e0000 */
[----:B0-----:R-:W-:-:S07]  /*20f70*/  IADD3 R16, R0, UR38, R7 ;  /* 0x0000002600107c10 */ /* 0x001fce000fffe007 */
.L_x_4034:
[----:B------:R-:W-:Y:S05]  /*20f80*/  BSYNC B0 ;  /* 0x0000000000007941 */ /* 0x000fea0003800000 */
.L_x_4033:
[----:B------:R-:W2:Y:S02]  /*20f90*/  LDL R0, [R1+0x3c] ;  /* 0x00003c0001007983 */ /* 0x000ea40000100800 */
[----:B--2---:R-:W-:-:S13]  /*20fa0*/  ISETP.NE.AND P0, PT, R0, 0x3, PT ;  /* 0x000000030000780c */ /* 0x004fda0003f05270 */
[----:B------:R-:W-:Y:S05]  /*20fb0*/  @!P0 BRA `(.L_x_4035) ;  /* 0x0000000000048947 */ /* 0x000fea0003800000 */
[----:B------:R-:W-:Y:S01]  /*20fc0*/  BPT.TRAP 0x1 ;  /* 0x000000040000795c */ /* 0x000fe20000300000 */
.L_x_4035:
[----:B------:R-:W2:Y:S01]  /*20fd0*/  LDL.LU R2, [R1+0x4] ;  /* 0x0000040001027983 */ /* 0x000ea20000300800 */
[----:B------:R-:W-:Y:S01]  /*20fe0*/  IMAD R0, R26, 0x8, R22 ;  /* 0x000000081a007824 */ /* 0x000fe200078e0216 */
[----:B0-----:R-:W-:Y:S01]  /*20ff0*/  SHF.L.U32 R3, R28, 0x1f, RZ ;  /* 0x0000001f1c037819 */ /* 0x001fe200000006ff */
[----:B------:R-:W-:Y:S03]  /*21000*/  BSSY B0, `(.L_x_4036) ;  /* 0x0000004000007945 */ /* 0x000fe60003800000 */
[----:B------:R-:W0:Y:S01]  /*21010*/  SYNCS.PHASECHK.TRANS64.TRYWAIT P0, [R0+URZ+0x30860], R3 ;  /* 0x03086003000075a7 */ /* 0x000e22000800017f */
[----:B--2---:R-:W-:Y:S01]  /*21020*/  IMAD R6, R25, -0x60, R2 ;  /* 0xffffffa019067824 */ /* 0x004fe200078e0202 */
[----:B0-----:R-:W-:Y:S06]  /*21030*/  @!P0 BRA `(.L_x_4037) ;  /* 0x0000004c001c8947 */ /* 0x001fec0003800000 */
.L_x_4182:
[----:B------:R-:W-:Y:S05]  /*21040*/  BSYNC B0 ;  /* 0x0000000000007941 */ /* 0x000fea0003800000 */
.L_x_4036:
[----:B------:R-:W1:Y:S01]  /*21050*/  S2R R2, SR_TID.X ;  /* 0x0000000000027919 */ /* 0x000e620000002100 */
[----:B------:R-:W-:Y:S01]  /*21060*/  UMOV UR4, 0xffffffff ;  /* 0xffffffff00047882 */ /* 0x000fe20000000000 */
[----:B------:R-:W-:Y:S01]  /*21070*/  IMAD R7, R26, 0x4800, R36 ;  /* 0x000048001a077824 */ /* 0x000fe200078e0224 */
[----:B-1----:R-:W-:-:S04]  /*21080*/  LOP3.LUT R2, R2, 0x7f, RZ, 0xc0, !PT ;  /* 0x0000007f02027812 */ /* 0x002fc800078ec0ff */
[----:B------:R-:W-:-:S05]  /*21090*/  SHF.R.U32.HI R2, RZ, 0x3, R2 ;  /* 0x00000003ff027819 */ /* 0x000fca0000011602 */
[----:B------:R-:W-:Y:S01]  /*210a0*/  IMAD.IADD R6, R6, 0x1, -R2 ;  /* 0x0000000106067824 */ /* 0x000fe200078e0a02 */
[----:B------:R-:W-:Y:S06]  /*210b0*/  BRA.DIV UR4, `(.L_x_4038) ;  /* 0x0000004e04107947 */ /* 0x000fec000b800000 */
[----:B------:R-:W1:Y:S01]  /*210c0*/  SHFL.IDX PT, R14, R23, RZ, 0x181f ;  /* 0x00181fff170e7589 */ /* 0x000e6200000e0000 */
        /* <DEDUP_REMOVED lines=57> */
.L_x_4196:
        /* <DEDUP_REMOVED lines=13> */
.L_x_4039:
[----:B------:R-:W-:Y:S02]  /*21530*/  PLOP3.LUT P1, PT, P1, P0, PT, 0xa2, 0x0 ;  /* 0x000000000000781c */ /* 0x000fe40000f21472 */
[----:B------:R-:W-:-:S08]  /*21540*/  @P0 R2UR P1, UR4, R0 ;  /* 0x00000000000402ca */ /* 0x000fd00000020000 */
[----:B------:R-:W-:-:S05]  /*21550*/  @P0 PLOP3.LUT P0, PT, P1, PT, PT, 0x80, 0x0 ;  /* 0x000000000000081c */ /* 0x000fca0000f0f070 */
[----:B------:R-:W-:Y:S01]  /*21560*/  @!P1 SYNCS.ARRIVE.TRANS64.RED.A0T1 RZ, [UR4+0x30850], RZ ;  /* 0x030850ffffff99a7 */ /* 0x000fe20008200404 */
[----:B------:R-:W-:Y:S07]  /*21570*/  @!P1 ARRIVES.LDGSTSBAR.64.TRANSCNT [UR4+0x30850] ;  /* 0x03085000ff0099b0 */ /* 0x000fee0008000a84 */
[----:B------:R-:W-:Y:S05]  /*21580*/  @P0 BRA.U.ANY `(.L_x_4039) ;  /* 0xfffffffd00e80947 */ /* 0x000fea000393ffff */
[----:B------:R-:W-:Y:S01]  /*21590*/  NOP ;  /* 0x0000000000007918 */ /* 0x000fe20000000000 */
[----:B0-----:R-:W2:Y:S02]  /*215a0*/  LDL R2, [R1+0x3c] ;  /* 0x00003c0001027983 */ /* 0x001ea40000100800 */
[----:B--2---:R-:W-:-:S13]  /*215b0*/  ISETP.NE.AND P2, PT, R2, 0x3, PT ;  /* 0x000000030200780c */ /* 0x004fda0003f45270 */
[----:B------:R-:W-:Y:S05]  /*215c0*/  @!P2 BRA `(.L_x_4040) ;  /* 0x000000000004a947 */ /* 0x000fea0003800000 */
[----:B------:R-:W-:Y:S01]  /*215d0*/  BPT.TRAP 0x1 ;  /* 0x000000040000795c */ /* 0x000fe20000300000 */
.L_x_4040:
[----:B------:R1:W-:Y:S01]  /*215e0*/  SYNCS.ARRIVE.TRANS64.A1T0 RZ, [R0+URZ+0x30850], RZ ;  /* 0x030850ff00ff79a7 */ /* 0x0003e2000810003f */
[----:B------:R-:W-:-:S05]  /*215f0*/  VIADD R26, R26, 0x1 ;  /* 0x000000011a1a7836 */ /* 0x000fca0000000000 */
[----:B------:R-:W-:-:S04]  /*21600*/  ISETP.NE.AND P0, PT, R26, 0x2, PT ;  /* 0x000000021a00780c */ /* 0x000fc80003f05270 */
[----:B------:R-:W-:Y:S02]  /*21610*/  SEL R3, RZ, 0x1, P0 ;  /* 0x00000001ff037807 */ /* 0x000fe40000000000 */
[----:B------:R-:W-:Y:S02]  /*21620*/  SEL R26, R26, RZ, P0 ;  /* 0x000000ff1a1a7207 */ /* 0x000fe40000000000 */
[----:B-1----:R-:W-:-:S07]  /*21630*/  LOP3.LUT R28, R28, R3, RZ, 0x3c, !PT ;  /* 0x000000031c1c7212 */ /* 0x002fce00078e3cff */
.L_x_3997:
[----:B------:R-:W-:Y:S05]  /*21640*/  BSYNC B7 ;  /* 0x0000000000077941 */ /* 0x000fea0003800000 */
.L_x_3995:
[----:B------:R-:W2:Y:S02]  /*21650*/  LDL R0, [R1] ;  /* 0x0000000001007983 */ /* 0x000ea40000100800 */
[----:B--2---:R-:W-:-:S13]  /*21660*/  LOP3.LUT P0, RZ, R0, 0x20, RZ, 0xc0, !PT ;  /* 0x0000002000ff7812 */ /* 0x004fda000780c0ff */
        /* <DEDUP_REMOVED lines=10> */
.L_x_4041:
        /* <DEDUP_REMOVED lines=43> */
.L_x_4206:
[----:B------:R-:W-:Y:S02]  /*219c0*/  ULDC UR4, c[0x0][0xc38] ;  /* 0x00030e0000047ab9 */ /* 0x000fe40000000800 */
[----:B------:R-:W-:-:S04]  /*219d0*/  IMAD.U32 R5, RZ, RZ, UR4 ;  /* 0x00000004ff057e24 */ /* 0x000fc8000f8e00ff */
[----:B-1----:R-:W-:-:S04]  /*219e0*/  IMAD R14, R14, R5, RZ ;  /* 0x000000050e0e7224 */ /* 0x002fc800078e02ff */
[----:B------:R-:W-:-:S05]  /*219f0*/  IMAD.IADD R9, R8, 0x1, R14 ;  /* 0x0000000108097824 */ /* 0x000fca00078e020e */
[----:B------:R-:W-:-:S13]  /*21a00*/  ISETP.GT.AND P6, PT, R9, R0, PT ;  /* 0x000000000900720c */ /* 0x000fda0003fc4270 */
[----:B------:R-:W-:Y:S05]  /*21a10*/  @P6 BRA `(.L_x_4044) ;  /* 0x0000000000a46947 */ /* 0x000fea0003800000 */
.L_x_4047:
        /* <DEDUP_REMOVED lines=35> */
.L_x_4214:
[----:B------:R-:W-:Y:S02]  /*21c50*/  ULDC UR4, c[0x0][0xc38] ;  /* 0x00030e0000047ab9 */ /* 0x000fe40000000800 */
[----:B------:R-:W-:-:S04]  /*21c60*/  IMAD.U32 R5, RZ, RZ, UR4 ;  /* 0x00000004ff057e24 */ /* 0x000fc8000f8e00ff */
[----:B-1----:R-:W-:-:S04]  /*21c70*/  IMAD R14, R14, R5, RZ ;  /* 0x000000050e0e7224 */ /* 0x002fc800078e02ff */
[----:B------:R-:W-:-:S05]  /*21c80*/  IMAD.IADD R9, R14, 0x1, R9 ;  /* 0x000000010e097824 */ /* 0x000fca00078e0209 */
[----:B------:R-:W-:-:S13]  /*21c90*/  ISETP.GT.AND P6, PT, R9, R0, PT ;  /* 0x000000000900720c */ /* 0x000fda0003fc4270 */
[----:B------:R-:W-:Y:S05]  /*21ca0*/  @!P6 BRA `(.L_x_4047) ;  /* 0xfffffffc005ce947 */ /* 0x000fea000383ffff */
.L_x_4044:
        /* <DEDUP_REMOVED lines=9> */
.L_x_4219:
[----:B------:R-:W-:-:S13]  /*21d40*/  ISETP.NE.AND P0, PT, R3, RZ, PT ;  /* 0x000000ff0300720c */ /* 0x000fda0003f05270 */
[----:B------:R-:W-:Y:S05]  /*21d50*/  @!P0 BRA `(.L_x_4049) ;  /* 0x0000000000108947 */ /* 0x000fea0003800000 */
[----:B------:R-:W-:Y:S01]  /*21d60*/  UMOV UR4, 0xffffffff ;  /* 0xffffffff00047882 */ /* 0x000fe20000000000 */
[----:B------:R-:W-:Y:S02]  /*21d70*/  VIADD R12, R4, 0xffffffff ;  /* 0xffffffff040c7836 */ /* 0x000fe40000000000 */
[----:B------:R-:W-:Y:S05]  /*21d80*/  BRA.DIV UR4, `(.L_x_4050) ;  /* 0x00000052042c7947 */ /* 0x000fea000b800000 */
[----:B------:R4:W0:Y:S02]  /*21d90*/  SHFL.IDX PT, R6, R2, R12, 0x1f ;  /* 0x00001f0c02067589 */ /* 0x00082400000e0000 */
.L_x_4049:
        /* <DEDUP_REMOVED lines=32> */
[----:B------:R-:W-:Y:S02]  /*21fa0*/  ISETP.GE.AND P2, PT, R2, RZ, PT ;  /* 0x000000ff0200720c */ /* 0x000fe40003f46270 */
[----:B------:R-:W-:Y:S02]  /*21fb0*/  @P0 IADD3 R6, R6, 0x1, RZ ;  /* 0x0000000106060810 */ /* 0x000fe40007ffe0ff */
[----:B------:R-:W-:-:S05]  /*21fc0*/  IABS R2, R10 ;  /* 0x0000000a00027213 */ /* 0x000fca0000000000 */
[----:B------:R-:W-:-:S04]  /*21fd0*/  IMAD.MOV R2, RZ, RZ, -R2 ;  /* 0x000000ffff027224 */ /* 0x000fc800078e0a02 */
        /* <DEDUP_REMOVED lines=22> */
.L_x_4045:
[----:B------:R-:W-:Y:S01]  /*22140*/  UMOV UR4, URZ ;  /* 0x0000003f00047c82 */ /* 0x000fe20008000000 */
[----:B------:R-:W-:Y:S01]  /*22150*/  UMOV UR5, URZ ;  /* 0x0000003f00057c82 */ /* 0x000fe20008000000 */
[----:B------:R-:W-:Y:S01]  /*22160*/  ULDC UR6, c[0x0][0xc3c] ;  /* 0x00030f0000067ab9 */ /* 0x000fe20000000800 */
[----:B------:R-:W-:Y:S02]  /*22170*/  IMAD.MOV.U32 R16, RZ, RZ, R0 ;  /* 0x000000ffff107224 */ /* 0x000fe400078e0000 */
[----:B------:R-:W-:Y:S02]  /*22180*/  IMAD.U32 R17, RZ, RZ, UR4 ;  /* 0x00000004ff117e24 */ /* 0x000fe4000f8e00ff */
[----:B------:R-:W-:Y:S02]  /*22190*/  IMAD.U32 R18, RZ, RZ, UR5 ;  /* 0x00000005ff127e24 */ /* 0x000fe4000f8e00ff */
[----:B------:R-:W-:-:S07]  /*221a0*/  IMAD.U32 R19, RZ, RZ, UR6 ;  /* 0x00000006ff137e24 */ /* 0x000fce000f8e00ff */
.L_x_4051:
        /* <DEDUP_REMOVED lines=10> */
.L_x_4042:
[----:B------:R-:W-:Y:S02]  /*22250*/  ULDC UR4, c[0x0][0xc3c] ;  /* 0x00030f0000047ab9 */ /* 0x000fe40000000800 */
[----:B-1----:R-:W-:-:S13]  /*22260*/  ISETP.GE.AND P0, PT, R19, UR4, PT ;  /* 0x0000000413007c0c */ /* 0x002fda000bf06270 */
[----:B------:R-:W-:Y:S05]  /*22270*/  @!P0 BRA `(.L_x_4052) ;  /* 0xffffff9c005c8947 */ /* 0x000fea000383ffff */
[----:B------:R-:W-:Y:S05]  /*22280*/  BSYNC B8 ;  /* 0x0000000000087941 */ /* 0x000fea0003800000 */
.L_x_3947:
        /* <DEDUP_REMOVED lines=12> */
.L_x_4222:
[----:B------:R-:W-:Y:S05]  /*22350*/  BSYNC B0 ;  /* 0x0000000000007941 */ /* 0x000fea0003800000 */
.L_x_4053:
[----:B------:R-:W-:-:S03]  /*22360*/  UMOV UR4, 0xffffffff ;  /* 0xffffffff00047882 */ /* 0x000fc60000000000 */
[----:B------:R-:W-:Y:S05]  /*22370*/  BRA.DIV UR4, `(.L_x_4055) ;  /* 0x0000004a04ec7947 */ /* 0x000fea000b800000 */
[----:B0-----:R-:W0:Y:S02]  /*22380*/  S2R R0, SR_TID.X ;  /* 0x0000000000007919 */ /* 0x001e240000002100 */
[----:B0-----:R-:W-:-:S04]  /*22390*/  SHF.R.U32.HI R0, RZ, 0x5, R0 ;  /* 0x00000005ff007819 */ /* 0x001fc80000011600 */
[----:B------:R-:W-:-:S05]  /*223a0*/  LOP3.LUT R0, R0, 0x3, RZ, 0xc0, !PT ;  /* 0x0000000300007812 */ /* 0x000fca00078ec0ff */
[----:B------:R0:W1:Y:S02]  /*223b0*/  SHFL.IDX PT, R14, R0, RZ, 0x1f ;  /* 0x00001fff000e7589 */ /* 0x00006400000e0000 */
.L_x_4225:
[----:B-1----:R-:W-:-:S13]  /*223c0*/  ISETP.NE.AND P0, PT, R14, RZ, PT ;  /* 0x000000ff0e00720c */ /* 0x002fda0003f05270 */
[----:B------:R-:W-:Y:S05]  /*223d0*/  @P0 BRA `(.L_x_3717) ;  /* 0x0000000000880947 */ /* 0x000fea0003800000 */
[----:B------:R-:W-:-:S03]  /*223e0*/  UMOV UR4, 0xffffffff ;  /* 0xffffffff00047882 */ /* 0x000fc60000000000 */
[----:B------:R-:W-:Y:S05]  /*223f0*/  BRA.DIV UR4, `(.L_x_4056) ;  /* 0x0000004e04007947 */ /* 0x000fea000b800000 */
[----:B------:R-:W-:-:S13]  /*22400*/  ELECT P6, URZ, PT ;  /* 0x00000000003f782f */ /* 0x000fda00038c0000 */
.L_x_4228:
[----:B------:R-:W-:Y:S05]  /*22410*/  @!P6 BRA `(.L_x_3717) ;  /* 0x000000000078e947 */ /* 0x000fea0003800000 */
[----:B0-----:R-:W3:Y:S02]  /*22420*/  LDL.LU R0, [R1+0x18] ;  /* 0x0000180001007983 */ /* 0x001ee40000300800 */
[----:B---3--:R-:W-:-:S04]  /*22430*/  LOP3.LUT R0, R0, 0x2, RZ, 0xfc, !PT ;  /* 0x0000000200007812 */ /* 0x008fc800078efcff */
[----:B------:R-:W-:-:S13]  /*22440*/  ISETP.NE.AND P0, PT, R0, 0x3, PT ;  /* 0x000000030000780c */ /* 0x000fda0003f05270 */
[----:B------:R-:W-:Y:S05]  /*22450*/  @!P0 BRA `(.L_x_4057) ;  /* 0x0000000000048947 */ /* 0x000fea0003800000 */
[----:B------:R-:W-:Y:S01]  /*22460*/  BPT.TRAP 0x1 ;  /* 0x000000040000795c */ /* 0x000fe20000300000 */
.L_x_4057:
[----:B------:R-:W-:Y:S01]  /*22470*/  IMAD R5, R26, 0x8, R7 ;  /* 0x000000081a057824 */ /* 0x000fe200078e0207 */
[----:B------:R-:W-:Y:S01]  /*22480*/  SHF.L.U32 R0, R28, 0x1f, RZ ;  /* 0x0000001f1c007819 */ /* 0x000fe200000006ff */
[----:B------:R-:W-:-:S03]  /*22490*/  VIADD R26, R26, 0x1 ;  /* 0x000000011a1a7836 */ /* 0x000fc60000000000 */
[----:B------:R-:W0:Y:S02]  /*224a0*/  SYNCS.PHASECHK.TRANS64.TRYWAIT P1, [R5+URZ+0x30840], R0 ;  /* 0x03084000050075a7 */ /* 0x000e24000802017f */
[----:B------:R-:W-:-:S04]  /*224b0*/  ISETP.NE.AND P2, PT, R26, 0x2, PT ;  /* 0x000000021a00780c */ /* 0x000fc80003f45270 */
[----:B------:R-:W-:Y:S01]  /*224c0*/  SEL R3, RZ, 0x1, P2 ;  /* 0x00000001ff037807 */ /* 0x000fe20001000000 */
[----:B0-----:R-:W-:Y:S08]  /*224d0*/  @!P1 BRA `(.L_x_4058) ;  /* 0x0000004800e89947 */ /* 0x001ff00003800000 */
.L_x_4229:
[----:B------:R-:W-:Y:S02]  /*224e0*/  SEL R26, R26, RZ, P2 ;  /* 0x000000ff1a1a7207 */ /* 0x000fe40001000000 */
[----:B------:R-:W-:Y:S01]  /*224f0*/  LOP3.LUT R2, R28, R3, RZ, 0x3c, !PT ;  /* 0x000000031c027212 */ /* 0x000fe200078e3cff */
[----:B------:R-:W-:Y:S06]  /*22500*/  @!P0 BRA `(.L_x_4059) ;  /* 0x0000000000048947 */ /* 0x000fec0003800000 */
[----:B------:R-:W-:Y:S01]  /*22510*/  BPT.TRAP 0x1 ;  /* 0x000000040000795c */ /* 0x000fe20000300000 */
.L_x_4059:
[----:B------:R-:W-:Y:S01]  /*22520*/  IMAD R3, R26, 0x8, R7 ;  /* 0x000000081a037824 */ /* 0x000fe200078e0207 */
[----:B------:R-:W-:-:S04]  /*22530*/  SHF.L.U32 R2, R2, 0x1f, RZ ;  /* 0x0000001f02027819 */ /* 0x000fc800000006ff */
[----:B------:R-:W1:Y:S02]  /*22540*/  SYNCS.PHASECHK.TRANS64.TRYWAIT P1, [R3+URZ+0x30840], R2 ;  /* 0x03084002030075a7 */ /* 0x000e64000802017f */
[----:B-1----:R-:W-:Y:S05]  /*22550*/  @!P1 BRA `(.L_x_4060) ;  /* 0x0000004800dc9947 */ /* 0x002fea0003800000 */
.L_x_4230:
[----:B------:R-:W-:Y:S05]  /*22560*/  @!P0 BRA `(.L_x_4061) ;  /* 0x0000000000048947 */ /* 0x000fea0003800000 */
[----:B------:R-:W-:Y:S01]  /*22570*/  BPT.TRAP 0x1 ;  /* 0x000000040000795c */ /* 0x000fe20000300000 */
.L_x_4061:
[----:B------:R-:W3:Y:S02]  /*22580*/  SYNCS.PHASECHK.TRANS64.TRYWAIT P1, [R5+URZ+0x30860], R0 ;  /* 0x03086000050075a7 */ /* 0x000ee4000802017f */
[----:B---3--:R-:W-:Y:S05]  /*22590*/  @!P1 BRA `(.L_x_4062) ;  /* 0x0000004800e09947 */ /* 0x008fea0003800000 */
.L_x_4231:
[----:B------:R-:W-:Y:S05]  /*225a0*/  @!P0 BRA `(.L_x_4063) ;  /* 0x0000000000048947 */ /* 0x000fea0003800000 */
[----:B------:R-:W-:Y:S01]  /*225b0*/  BPT.TRAP 0x1 ;  /* 0x000000040000795c */ /* 0x000fe20000300000 */
.L_x_4063:
[----:B----4-:R4:W0:Y:S02]  /*225c0*/  SYNCS.PHASECHK.TRANS64.TRYWAIT P0, [R3+URZ+0x30860], R2 ;  /* 0x03086002030075a7 */ /* 0x010824000800017f */
[----:B0-----:R-:W-:Y:S05]  /*225d0*/  @!P0 NANOSLEEP.SYNCS 0x989680 ;  /* 0x009896800000895d */ /* 0x001fea0003900000 */
[----:B------:R-:W0:Y:S02]  /*225e0*/  @!P0 SYNCS.PHASECHK.TRANS64 P0, [R3+URZ+0x30860], R2 ;  /* 0x03086002030085a7 */ /* 0x000e24000800007f */
[----:B0-----:R-:W-:Y:S05]  /*225f0*/  @!P0 BRA `(.L_x_4063) ;  /* 0xfffffffc00f08947 */ /* 0x001fea000383ffff */
.L_x_3717:
[----:B------:R-:W-:Y:S05]  /*22600*/  BSYNC B9 ;  /* 0x0000000000097941 */ /* 0x000fea0003800000 */
.L_x_3714:
[----:B------:R-:W-:Y:S05]  /*22610*/  EXIT ;  /* 0x000000000000794d */ /* 0x000fea0003800000 */
.L_x_3737:
[----:B0-----:R0:W1:Y:S02]  /*22620*/  SYNCS.PHASECHK.TRANS64.TRYWAIT P5, [R83+URZ+0x30890], R84 ;  /* 0x03089054530075a7 */ /* 0x00106400080a017f */
[----:B-1----:R-:W-:Y:S05]  /*22630*/  @!P5 NANOSLEEP.SYNCS 0x989680 ;  /* 0x009896800000d95d */ /* 0x002fea0003900000 */
[----:B------:R-:W1:Y:S02]  /*22640*/  @!P5 SYNCS.PHASECHK.TRANS64 P5, [R83+URZ+0x30890], R84 ;  /* 0x030890545300d5a7 */ /* 0x000e6400080a007f */
[----:B-1----:R-:W-:Y:S05]  /*22650*/  @!P5 BRA `(.L_x_3737) ;  /* 0xfffffffc00f0d947 */ /* 0x002fea000383ffff */
[----:B------:R-:W-:Y:S05]  /*22660*/  BRA `(.L_x_4064) ;  /* 0xfffffe14008c7947 */ /* 0x000fea000383ffff */
.L_x_3738:
        /* <DEDUP_REMOVED lines=8> */
.L_x_4066:
[----:B------:R-:W-:Y:S05]  /*226f0*/  BSYNC B1 ;  /* 0x0000000000017941 */ /* 0x000fea0003800000 */
.L_x_4065:
        /* <DEDUP_REMOVED lines=8> */
.L_x_4067:
[----:B------:R-:W-:Y:S01]  /*22780*/  IMAD.MOV.U32 R11, RZ, RZ, R14 ;  /* 0x000000ffff0b7224 */ /* 0x000fe200078e000e */
[----:B------:R-:W-:Y:S06]  /*22790*/  BRA `(.L_x_4068) ;  /* 0xfffffe1400547947 */ /* 0x000fec000383ffff */
.L_x_3763:
        /* <DEDUP_REMOVED lines=8> */
.L_x_4070:
[----:B------:R-:W-:Y:S05]  /*22820*/  BSYNC B1 ;  /* 0x0000000000017941 */ /* 0x000fea0003800000 */
.L_x_4069:
        /* <DEDUP_REMOVED lines=8> */
.L_x_4071:
[----:B------:R-:W-:Y:S01]  /*228b0*/  IMAD.MOV.U32 R116, RZ, RZ, R14 ;  /* 0x000000ffff747224 */ /* 0x000fe200078e000e */
[----:B------:R-:W-:Y:S06]  /*228c0*/  BRA `(.L_x_4072) ;  /* 0xfffffe2800b47947 */ /* 0x000fec000383ffff */
.L_x_3793:
[----:B0-----:R0:W1:Y:S02]  /*228d0*/  SYNCS.PHASECHK.TRANS64.TRYWAIT P5, [R83+URZ+0x30890], R84 ;  /* 0x03089054530075a7 */ /* 0x00106400080a017f */
[----:B-1----:R-:W-:Y:S05]  /*228e0*/  @!P5 NANOSLEEP.SYNCS 0x989680 ;  /* 0x009896800000d95d */ /* 0x002fea0003900000 */
[----:B------:R-:W1:Y:S02]  /*228f0*/  @!P5 SYNCS.PHASECHK.TRANS64 P5, [R83+URZ+0x30890], R84 ;  /* 0x030890545300d5a7 */ /* 0x000e6400080a007f */
[----:B-1----:R-:W-:Y:S05]  /*22900*/  @!P5 BRA `(.L_x_3793) ;  /* 0xfffffffc00f0d947 */ /* 0x002fea000383ffff */
[----:B------:R-:W-:Y:S05]  /*22910*/  BRA `(.L_x_4073) ;  /* 0xfffffe4800dc7947 */ /* 0x000fea000383ffff */
.L_x_3794:
        /* <DEDUP_REMOVED lines=8> */
.L_x_4075:
[----:B------:R-:W-:Y:S05]  /*229a0*/  BSYNC B1 ;  /* 0x0000000000017941 */ /* 0x000fea0003800000 */
.L_x_4074:
        /* <DEDUP_REMOVED lines=8> */
.L_x_4076:
[----:B------:R-:W-:Y:S01]  /*22a30*/  IMAD.MOV.U32 R11, RZ, RZ, R14 ;  /* 0x000000ffff0b7224 */ /* 0x000fe200078e000e */
[----:B------:R-:W-:Y:S06]  /*22a40*/  BRA `(.L_x_4077) ;  /* 0xfffffe4800ac7947 */ /* 0x000fec000383ffff */
.L_x_3807:
[----:B------:R-:W-:Y:S01]  /*22a50*/  BSSY B1, `(.L_x_4078) ;  /* 0x0000008000017945 */ /* 0x000fe20003800000 */
[----:B--234-:R-:W-:Y:S02]  /*22a60*/  IMAD.MOV.U32 R13, RZ, RZ, R113 ;  /* 0x000000ffff0d7224 */ /* 0x01cfe400078e0071 */
[----:B------:R-:W-:Y:S02]  /*22a70*/  IMAD.MOV.U32 R12, RZ, RZ, 0x1 ;  /* 0x00000001ff0c7424 */ /* 0x000fe400078e00ff */
[----:B------:R-:W-:Y:S02]  /*22a80*/  IMAD.MOV.U32 R11, RZ, RZ, 0x1c1f ;  /* 0x00001c1fff0b7424 */ /* 0x000fe400078e00ff */
[----:B------:R-:W-:-:S07]  /*22a90*/  IMAD.MOV.U32 R15, RZ, RZ, -0x1 ;  /* 0xffffffffff0f7424 */ /* 0x000fce00078e00ff */
[----:B01----:R-:W-:Y:S05]  /*22aa0*/  WARPSYNC.COLLECTIVE R15, `(.L_x_4079) ;  /* 0x000000000f087348 */ /* 0x003fea0003c00000 */
[----:B------:R2:W3:Y:S02]  /*22ab0*/  SHFL.IDX P6, R14, R13, R12, R11 ;  /* 0x0000000c0d0e7389 */ /* 0x0004e400000c000b */
[----:B0123--:R-:W-:Y:S01]  /*22ac0*/  ENDCOLLECTIVE ;  /* 0x000000000000791b */ /* 0x00ffe20003800000 */
.L_x_4079:
[----:B------:R-:W-:Y:S05]  /*22ad0*/  BSYNC B1 ;  /* 0x0000000000017941 */ /* 0x000fea0003800000 */
.L_x_4078:
[----:B------:R-:W-:Y:S01]  /*22ae0*/  MOV R13, R116 ;  /* 0x00000074000d7202 */ /* 0x000fe20000000f00 */
[----:B------:R-:W-:Y:S02]  /*22af0*/  IMAD.MOV.U32 R12, RZ, RZ, 0x1 ;  /* 0x00000001ff0c7424 */ /* 0x000fe400078e00ff */
[----:B------:R-:W-:Y:S02]  /*22b00*/  IMAD.MOV.U32 R11, RZ, RZ, 0x1c1f ;  /* 0x00001c1fff0b7424 */ /* 0x000fe400078e00ff */
[----:B------:R-:W-:Y:S02]  /*22b10*/  IMAD.MOV.U32 R15, RZ, RZ, -0x1 ;  /* 0xffffffffff0f7424 */ /* 0x000fe400078e00ff */
[----:B------:R-:W-:-:S07]  /*22b20*/  IMAD.MOV.U32 R113, RZ, RZ, R14 ;  /* 0x000000ffff717224 */ /* 0x000fce00078e000e */
[----:B------:R-:W-:Y:S05]  /*22b30*/  WARPSYNC.COLLECTIVE R15, `(.L_x_4080) ;  /* 0x000000000f087348 */ /* 0x000fea0003c00000 */
[----:B------:R0:W1:Y:S02]  /*22b40*/  SHFL.IDX P6, R14, R13, R12, R11 ;  /* 0x0000000c0d0e7389 */ /* 0x00006400000c000b */
[----:B01----:R-:W-:Y:S01]  /*22b50*/  ENDCOLLECTIVE ;  /* 0x000000000000791b */ /* 0x003fe20003800000 */
.L_x_4080:
[----:B------:R-:W-:Y:S01]  /*22b60*/  IMAD.MOV.U32 R116, RZ, RZ, R14 ;  /* 0x000000ffff747224 */ /* 0x000fe200078e000e */
[----:B------:R-:W-:Y:S06]  /*22b70*/  BRA `(.L_x_4081) ;  /* 0xfffffe6000687947 */ /* 0x000fec000383ffff */
.L_x_3820:
[----:B0-----:R0:W1:Y:S02]  /*22b80*/  SYNCS.PHASECHK.TRANS64.TRYWAIT P3, [R83+URZ+0x30890], R84 ;  /* 0x03089054530075a7 */ /* 0x001064000806017f */
[----:B-1----:R-:W-:Y:S05]  /*22b90*/  @!P3 NANOSLEEP.SYNCS 0x989680 ;  /* 0x009896800000b95d */ /* 0x002fea0003900000 */
[----:B------:R-:W1:Y:S02]  /*22ba0*/  @!P3 SYNCS.PHASECHK.TRANS64 P3, [R83+URZ+0x30890], R84 ;  /* 0x030890545300b5a7 */ /* 0x000e64000806007f */
[----:B-1----:R-:W-:Y:S05]  /*22bb0*/  @!P3 BRA `(.L_x_3820) ;  /* 0xfffffffc00f0b947 */ /* 0x002fea000383ffff */
[----:B------:R-:W-:Y:S05]  /*22bc0*/  BRA `(.L_x_4082) ;  /* 0xfffffe7800707947 */ /* 0x000fea000383ffff */
.L_x_3821:
        /* <DEDUP_REMOVED lines=8> */
.L_x_4084:
[----:B------:R-:W-:Y:S05]  /*22c50*/  BSYNC B1 ;  /* 0x0000000000017941 */ /* 0x000fea0003800000 */
.L_x_4083:
        /* <DEDUP_REMOVED lines=8> */
.L_x_4085:
[----:B------:R-:W-:Y:S01]  /*22ce0*/  IMAD.MOV.U32 R38, RZ, RZ, R14 ;  /* 0x000000ffff267224 */ /* 0x000fe200078e000e */
[----:B------:R-:W-:Y:S06]  /*22cf0*/  BRA `(.L_x_4086) ;  /* 0xfffffe78008c7947 */ /* 0x000fec000383ffff */
.L_x_3824:
        /* <DEDUP_REMOVED lines=8> */
.L_x_4088:
[----:B------:R-:W-:Y:S05]  /*22d80*/  BSYNC B1 ;  /* 0x0000000000017941 */ /* 0x000fea0003800000 */
.L_x_4087:
        /* <DEDUP_REMOVED lines=8> */
.L_x_4089:
[----:B------:R-:W-:Y:S01]  /*22e10*/  IMAD.MOV.U32 R34, RZ, RZ, R14 ;  /* 0x000000ffff227224 */ /* 0x000fe200078e000e */
[----:B------:R-:W-:Y:S06]  /*22e20*/  BRA `(.L_x_4090) ;  /* 0xfffffe7800e87947 */ /* 0x000fec000383ffff */
.L_x_3828:
[----:B---3--:R3:W0:Y:S02]  /*22e30*/  SYNCS.PHASECHK.TRANS64.TRYWAIT P2, [R83+URZ+0x308b0], R84 ;  /* 0x0308b054530075a7 */ /* 0x008624000804017f */
[----:B0-----:R-:W-:Y:S05]  /*22e40*/  @!P2 NANOSLEEP.SYNCS 0x989680 ;  /* 0x009896800000a95d */ /* 0x001fea0003900000 */
[----:B------:R-:W0:Y:S02]  /*22e50*/  @!P2 SYNCS.PHASECHK.TRANS64 P2, [R83+URZ+0x308b0], R84 ;  /* 0x0308b0545300a5a7 */ /* 0x000e24000804007f */
[----:B0-----:R-:W-:Y:S05]  /*22e60*/  @!P2 BRA `(.L_x_3828) ;  /* 0xfffffffc00f0a947 */ /* 0x001fea000383ffff */
[----:B------:R-:W-:Y:S05]  /*22e70*/  BRA `(.L_x_4091) ;  /* 0xfffffe7c00c47947 */ /* 0x000fea000383ffff */
.L_x_3848:
        /* <DEDUP_REMOVED lines=8> */
.L_x_4093:
[----:B------:R-:W-:Y:S05]  /*22f00*/  BSYNC B1 ;  /* 0x0000000000017941 */ /* 0x000fea0003800000 */
.L_x_4092:
        /* <DEDUP_REMOVED lines=8> */
.L_x_4094:
[----:B------:R-:W-:Y:S02]  /*22f90*/  IMAD.MOV.U32 R13, RZ, RZ, R35 ;  /* 0x000000ffff0d7224 */ /* 0x000fe400078e0023 */
[----:B------:R-:W-:-:S07]  /*22fa0*/  IMAD.MOV.U32 R3, RZ, RZ, R14 ;  /* 0x000000ffff037224 */ /* 0x000fce00078e000e */
[----:B------:R-:W-:Y:S05]  /*22fb0*/  WARPSYNC.COLLECTIVE R15, `(.L_x_4095) ;  /* 0x000000000f087348 */ /* 0x000fea0003c00000 */
[----:B------:R0:W1:Y:S02]  /*22fc0*/  SHFL.IDX P6, R14, R13, R12, R11 ;  /* 0x0000000c0d0e7389 */ /* 0x00006400000c000b */
[----:B01----:R-:W-:Y:S01]  /*22fd0*/  ENDCOLLECTIVE ;  /* 0x000000000000791b */ /* 0x003fe20003800000 */
.L_x_4095:
[----:B------:R-:W-:Y:S02]  /*22fe0*/  IMAD.MOV.U32 R13, RZ, RZ, R40 ;  /* 0x000000ffff0d7224 */ /* 0x000fe400078e0028 */
[----:B------:R-:W-:-:S07]  /*22ff0*/  IMAD.MOV.U32 R35, RZ, RZ, R14 ;  /* 0x000000ffff237224 */ /* 0x000fce00078e000e */
[----:B------:R-:W-:Y:S05]  /*23000*/  WARPSYNC.COLLECTIVE R15, `(.L_x_4096) ;  /* 0x000000000f087348 */ /* 0x000fea0003c00000 */
[----:B------:R0:W1:Y:S02]  /*23010*/  SHFL.IDX P6, R14, R13, R12, R11 ;  /* 0x0000000c0d0e7389 */ /* 0x00006400000c000b */
[----:B01----:R-:W-:Y:S01]  /*23020*/  ENDCOLLECTIVE ;  /* 0x000000000000791b */ /* 0x003fe20003800000 */
.L_x_4096:
[----:B------:R-:W-:Y:S01]  /*23030*/  IMAD.MOV.U32 R44, RZ, RZ, R14 ;  /* 0x000000ffff2c7224 */ /* 0x000fe200078e000e */
[----:B------:R-:W-:Y:S06]  /*23040*/  BRA `(.L_x_4097) ;  /* 0xfffffe90000c7947 */ /* 0x000fec000383ffff */
.L_x_3852:
[----:B0-----:R0:W1:Y:S02]  /*23050*/  SYNCS.PHASECHK.TRANS64.TRYWAIT P0, [R18+URZ+0x30800], R11 ;  /* 0x0308000b120075a7 */ /* 0x001064000800017f */
[----:B-1----:R-:W-:Y:S05]  /*23060*/  @!P0 NANOSLEEP.SYNCS 0x989680 ;  /* 0x009896800000895d */ /* 0x002fea0003900000 */
[----:B------:R-:W1:Y:S02]  /*23070*/  @!P0 SYNCS.PHASECHK.TRANS64 P0, [R18+URZ+0x30800], R11 ;  /* 0x0308000b120085a7 */ /* 0x000e64000800007f */
[----:B-1----:R-:W-:Y:S05]  /*23080*/  @!P0 BRA `(.L_x_3852) ;  /* 0xfffffffc00f08947 */ /* 0x002fea000383ffff */
[----:B------:R-:W-:Y:S05]  /*23090*/  BRA `(.L_x_4098) ;  /* 0xfffffe9800cc7947 */ /* 0x000fea000383ffff */
.L_x_3876:
        /* <DEDUP_REMOVED lines=8> */
.L_x_4100:
[----:B------:R-:W-:Y:S05]  /*23120*/  BSYNC B1 ;  /* 0x0000000000017941 */ /* 0x000fea0003800000 */
.L_x_4099:
        /* <DEDUP_REMOVED lines=8> */
.L_x_4101:
[----:B------:R-:W-:Y:S02]  /*231b0*/  IMAD.MOV.U32 R13, RZ, RZ, R35 ;  /* 0x000000ffff0d7224 */ /* 0x000fe400078e0023 */
[----:B------:R-:W-:-:S07]  /*231c0*/  IMAD.MOV.U32 R0, RZ, RZ, R14 ;  /* 0x000000ffff007224 */ /* 0x000fce00078e000e */
[----:B------:R-:W-:Y:S05]  /*231d0*/  WARPSYNC.COLLECTIVE R15, `(.L_x_4102) ;  /* 0x000000000f087348 */ /* 0x000fea0003c00000 */
[----:B------:R0:W1:Y:S02]  /*231e0*/  SHFL.IDX P6, R14, R13, R12, R11 ;  /* 0x0000000c0d0e7389 */ /* 0x00006400000c000b */
[----:B01----:R-:W-:Y:S01]  /*231f0*/  ENDCOLLECTIVE ;  /* 0x000000000000791b */ /* 0x003fe20003800000 */
.L_x_4102:
[----:B------:R-:W-:Y:S02]  /*23200*/  IMAD.MOV.U32 R13, RZ, RZ, R40 ;  /* 0x000000ffff0d7224 */ /* 0x000fe400078e0028 */
[----:B------:R-:W-:-:S07]  /*23210*/  IMAD.MOV.U32 R39, RZ, RZ, R14 ;  /* 0x000000ffff277224 */ /* 0x000fce00078e000e */
[----:B------:R-:W-:Y:S05]  /*23220*/  WARPSYNC.COLLECTIVE R15, `(.L_x_4103) ;  /* 0x000000000f087348 */ /* 0x000fea0003c00000 */
[----:B------:R0:W1:Y:S02]  /*23230*/  SHFL.IDX P6, R14, R13, R12, R11 ;  /* 0x0000000c0d0e7389 */ /* 0x00006400000c000b */
[----:B01----:R-:W-:Y:S01]  /*23240*/  ENDCOLLECTIVE ;  /* 0x000000000000791b */ /* 0x003fe20003800000 */
.L_x_4103:
[----:B------:R-:W-:Y:S01]  /*23250*/  IMAD.MOV.U32 R40, RZ, RZ, R14 ;  /* 0x000000ffff287224 */ /* 0x000fe200078e000e */
[----:B------:R-:W-:Y:S06]  /*23260*/  BRA `(.L_x_4104) ;  /* 0xfffffeb800787947 */ /* 0x000fec000383ffff */
.L_x_3880:
[----:B0-----:R0:W1:Y:S02]  /*23270*/  SYNCS.PHASECHK.TRANS64.TRYWAIT P0, [R18+URZ+0x30800], R5 ;  /* 0x03080005120075a7 */ /* 0x001064000800017f */
[----:B-1----:R-:W-:Y:S05]  /*23280*/  @!P0 NANOSLEEP.SYNCS 0x989680 ;  /* 0x009896800000895d */ /* 0x002fea0003900000 */
[----:B------:R-:W1:Y:S02]  /*23290*/  @!P0 SYNCS.PHASECHK.TRANS64 P0, [R18+URZ+0x30800], R5 ;  /* 0x03080005120085a7 */ /* 0x000e64000800007f */
[----:B-1----:R-:W-:Y:S05]  /*232a0*/  @!P0 BRA `(.L_x_3880) ;  /* 0xfffffffc00f08947 */ /* 0x002fea000383ffff */
[----:B------:R-:W-:Y:S05]  /*232b0*/  BRA `(.L_x_4105) ;  /* 0xfffffec0007c7947 */ /* 0x000fea000383ffff */
.L_x_3894:
[----:B-1----:R1:W2:Y:S02]  /*232c0*/  SYNCS.PHASECHK.TRANS64.TRYWAIT P1, [R3+URZ+0x30830], R0 ;  /* 0x03083000030075a7 */ /* 0x0022a4000802017f */
[----:B--2---:R-:W-:Y:S05]  /*232d0*/  @!P1 NANOSLEEP.SYNCS 0x989680 ;  /* 0x009896800000995d */ /* 0x004fea0003900000 */
[----:B------:R-:W2:Y:S02]  /*232e0*/  @!P1 SYNCS.PHASECHK.TRANS64 P1, [R3+URZ+0x30830], R0 ;  /* 0x03083000030095a7 */ /* 0x000ea4000802007f */
[----:B--2---:R-:W-:Y:S05]  /*232f0*/  @!P1 BRA `(.L_x_3894) ;  /* 0xfffffffc00f09947 */ /* 0x004fea000383ffff */
[----:B------:R-:W-:Y:S05]  /*23300*/  BRA `(.L_x_3893) ;  /* 0xfffffee800187947 */ /* 0x000fea000383ffff */
.L_x_3902:
[----:B-1----:R1:W2:Y:S02]  /*23310*/  SYNCS.PHASECHK.TRANS64.TRYWAIT P1, [R0+URZ+0x30830], R4 ;  /* 0x03083004000075a7 */ /* 0x0022a4000802017f */
[----:B--2---:R-:W-:Y:S05]  /*23320*/  @!P1 NANOSLEEP.SYNCS 0x989680 ;  /* 0x009896800000995d */ /* 0x004fea0003900000 */
[----:B------:R-:W2:Y:S02]  /*23330*/  @!P1 SYNCS.PHASECHK.TRANS64 P1, [R0+URZ+0x30830], R4 ;  /* 0x03083004000095a7 */ /* 0x000ea4000802007f */
[----:B--2---:R-:W-:Y:S05]  /*23340*/  @!P1 BRA `(.L_x_3902) ;  /* 0xfffffffc00f09947 */ /* 0x004fea000383ffff */
[----:B------:R-:W-:Y:S05]  /*23350*/  BRA `(.L_x_3901) ;  /* 0xffffff0c00d07947 */ /* 0x000fea000383ffff */
.L_x_3907:
[----:B-1----:R1:W2:Y:S02]  /*23360*/  SYNCS.PHASECHK.TRANS64.TRYWAIT P1, [R10+URZ+0x30850], R2 ;  /* 0x030850020a0075a7 */ /* 0x0022a4000802017f */
[----:B--2---:R-:W-:Y:S05]  /*23370*/  @!P1 NANOSLEEP.SYNCS 0x989680 ;  /* 0x009896800000995d */ /* 0x004fea0003900000 */
[----:B------:R-:W2:Y:S02]  /*23380*/  @!P1 SYNCS.PHASECHK.TRANS64 P1, [R10+URZ+0x30850], R2 ;  /* 0x030850020a0095a7 */ /* 0x000ea4000802007f */
[----:B--2---:R-:W-:Y:S05]  /*23390*/  @!P1 BRA `(.L_x_3907) ;  /* 0xfffffffc00f09947 */ /* 0x004fea000383ffff */
[----:B------:R-:W-:Y:S05]  /*233a0*/  BRA `(.L_x_3906) ;  /* 0xffffff1c006c7947 */ /* 0x000fea000383ffff */
.L_x_3915:
[----:B-1----:R1:W2:Y:S02]  /*233b0*/  SYNCS.PHASECHK.TRANS64.TRYWAIT P1, [R7+URZ+0x30850], R2 ;  /* 0x03085002070075a7 */ /* 0x0022a4000802017f */
[----:B--2---:R-:W-:Y:S05]  /*233c0*/  @!P1 NANOSLEEP.SYNCS 0x989680 ;  /* 0x009896800000995d */ /* 0x004fea0003900000 */
[----:B------:R-:W2:Y:S02]  /*233d0*/  @!P1 SYNCS.PHASECHK.TRANS64 P1, [R7+URZ+0x30850], R2 ;  /* 0x03085002070095a7 */ /* 0x000ea4000802007f */
[----:B--2---:R-:W-:Y:S05]  /*233e0*/  @!P1 BRA `(.L_x_3915) ;  /* 0xfffffffc00f09947 */ /* 0x004fea000383ffff */
[----:B------:R-:W-:Y:S05]  /*233f0*/  BRA `(.L_x_3914) ;  /* 0xffffff3400c47947 */ /* 0x000fea000383ffff */
.L_x_3955:
[----:B------:R-:W0:Y:S01]  /*23400*/  S2R R10, SR_TID.X ;  /* 0x00000000000a7919 */ /* 0x000e220000002100 */
[----:B------:R-:W-:Y:S01]  /*23410*/  BSSY B1, `(.L_x_4106) ;  /* 0x000000a000017945 */ /* 0x000fe20003800000 */
[----:B------:R-:W-:Y:S01]  /*23420*/  IMAD.MOV.U32 R12, RZ, RZ, RZ ;  /* 0x000000ffff0c7224 */ /* 0x000fe200078e00ff */
[----:B------:R-:W-:Y:S01]  /*23430*/  MOV R15, 0xffffffff ;  /* 0xffffffff000f7802 */ /* 0x000fe20000000f00 */
[----:B------:R-:W-:Y:S01]  /*23440*/  IMAD.MOV.U32 R11, RZ, RZ, 0x1f ;  /* 0x0000001fff0b7424 */ /* 0x000fe200078e00ff */
[----:B0-----:R-:W-:-:S04]  /*23450*/  SHF.R.U32.HI R10, RZ, 0x5, R10 ;  /* 0x00000005ff0a7819 */ /* 0x001fc8000001160a */
[----:B------:R-:W-:-:S05]  /*23460*/  LOP3.LUT R10, R10, 0x3, RZ, 0xc0, !PT ;  /* 0x000000030a0a7812 */ /* 0x000fca00078ec0ff */
[----:B------:R-:W-:-:S07]  /*23470*/  IMAD.MOV.U32 R13, RZ, RZ, R10 ;  /* 0x000000ffff0d7224 */ /* 0x000fce00078e000a */
[----:B------:R-:W-:Y:S05]  /*23480*/  WARPSYNC.COLLECTIVE R15, `(.L_x_4107) ;  /* 0x000000000f087348 */ /* 0x000fea0003c00000 */
[----:B------:R0:W1:Y:S02]  /*23490*/  SHFL.IDX P6, R14, R13, R12, R11 ;  /* 0x0000000c0d0e7389 */ /* 0x00006400000c000b */
[----:B01----:R-:W-:Y:S01]  /*234a0*/  ENDCOLLECTIVE ;  /* 0x000000000000791b */ /* 0x003fe20003800000 */
.L_x_4107:
[----:B------:R-:W-:Y:S05]  /*234b0*/  BSYNC B1 ;  /* 0x0000000000017941 */ /* 0x000fea0003800000 */
.L_x_4106:
[----:B------:R-:W-:Y:S05]  /*234c0*/  BRA `(.L_x_4108) ;  /* 0xffffff94001c7947 */ /* 0x000fea000383ffff */
.L_x_3957:
[----:B------:R-:W-:Y:S01]  /*234d0*/  BSSY B1, `(.L_x_4109) ;  /* 0x0000006000017945 */ /* 0x000fe20003800000 */
[----:B------:R-:W-:-:S07]  /*234e0*/  IMAD.MOV.U32 R15, RZ, RZ, -0x1 ;  /* 0xffffffffff0f7424 */ /* 0x000fce00078e00ff */
[----:B0-----:R-:W-:Y:S05]  /*234f0*/  WARPSYNC.COLLECTIVE R15, `(.L_x_4110) ;  /* 0x000000000f0c7348 */ /* 0x001fea0003c00000 */
[----:B------:R-:W-:Y:S02]  /*23500*/  ELECT P6, UR62, PT ;  /* 0x00000000003e782f */ /* 0x000fe400038c0000 */
[----:B------:R-:W-:Y:S01]  /*23510*/  MOV R14, UR62 ;  /* 0x0000003e000e7c02 */ /* 0x000fe20008000f00 */
[----:B0-----:R-:W-:Y:S10]  /*23520*/  ENDCOLLECTIVE ;  /* 0x000000000000791b */ /* 0x001ff40003800000 */
.L_x_4110:
[----:B------:R-:W-:Y:S05]  /*23530*/  BSYNC B1 ;  /* 0x0000000000017941 */ /* 0x000fea0003800000 */
.L_x_4109:
[----:B------:R-:W-:Y:S05]  /*23540*/  BRA `(.L_x_3956) ;  /* 0xffffff9400147947 */ /* 0x000fea000383ffff */
.L_x_3959:
[----:B0-----:R0:W1:Y:S02]  /*23550*/  SYNCS.PHASECHK.TRANS64.TRYWAIT P0, [R22+URZ+0x30820], R8 ;  /* 0x03082008160075a7 */ /* 0x001064000800017f */
[----:B-1----:R-:W-:Y:S05]  /*23560*/  @!P0 NANOSLEEP.SYNCS 0x989680 ;  /* 0x009896800000895d */ /* 0x002fea0003900000 */
[----:B------:R-:W1:Y:S02]  /*23570*/  @!P0 SYNCS.PHASECHK.TRANS64 P0, [R22+URZ+0x30820], R8 ;  /* 0x03082008160085a7 */ /* 0x000e64000800007f */
[----:B-1----:R-:W-:Y:S05]  /*23580*/  @!P0 BRA `(.L_x_3959) ;  /* 0xfffffffc00f08947 */ /* 0x002fea000383ffff */
[----:B------:R-:W-:Y:S05]  /*23590*/  BRA `(.L_x_4111) ;  /* 0xffffff9400247947 */ /* 0x000fea000383ffff */
.L_x_3963:
[----:B-1----:R1:W2:Y:S02]  /*235a0*/  SYNCS.PHASECHK.TRANS64.TRYWAIT P0, [R12+URZ+0x308a0], R11 ;  /* 0x0308a00b0c0075a7 */ /* 0x0022a4000800017f */
[----:B--2---:R-:W-:Y:S05]  /*235b0*/  @!P0 NANOSLEEP.SYNCS 0x989680 ;  /* 0x009896800000895d */ /* 0x004fea0003900000 */
[----:B------:R-:W2:Y:S02]  /*235c0*/  @!P0 SYNCS.PHASECHK.TRANS64 P0, [R12+URZ+0x308a0], R11 ;  /* 0x0308a00b0c0085a7 */ /* 0x000ea4000800007f */
[----:B--2---:R-:W-:Y:S05]  /*235d0*/  @!P0 BRA `(.L_x_3963) ;  /* 0xfffffffc00f08947 */ /* 0x004fea000383ffff */
[----:B------:R-:W-:Y:S05]  /*235e0*/  BRA `(.L_x_4112) ;  /* 0xffffff94003c7947 */ /* 0x000fea000383ffff */
.L_x_3970:
[----:B0-----:R0:W2:Y:S02]  /*235f0*/  SYNCS.PHASECHK.TRANS64.TRYWAIT P0, [R12+URZ+0x308c0], R11 ;  /* 0x0308c00b0c0075a7 */ /* 0x0010a4000800017f */
[----:B--2---:R-:W-:Y:S05]  /*23600*/  @!P0 NANOSLEEP.SYNCS 0x989680 ;  /* 0x009896800000895d */ /* 0x004fea0003900000 */
[----:B------:R-:W2:Y:S02]  /*23610*/  @!P0 SYNCS.PHASECHK.TRANS64 P0, [R12+URZ+0x308c0], R11 ;  /* 0x0308c00b0c0085a7 */ /* 0x000ea4000800007f */
[----:B--2---:R-:W-:Y:S05]  /*23620*/  @!P0 BRA `(.L_x_3970) ;  /* 0xfffffffc00f08947 */ /* 0x004fea000383ffff */
[----:B------:R-:W-:Y:S05]  /*23630*/  BRA `(.L_x_4113) ;  /* 0xffffff9800387947 */ /* 0x000fea000383ffff */
.L_x_3979:
[----:B-1----:R1:W2:Y:S02]  /*23640*/  SYNCS.PHASECHK.TRANS64.TRYWAIT P2, [R11+URZ+0x308a0], R10 ;  /* 0x0308a00a0b0075a7 */ /* 0x0022a4000804017f */
[----:B--2---:R-:W-:Y:S05]  /*23650*/  @!P2 NANOSLEEP.SYNCS 0x989680 ;  /* 0x009896800000a95d */ /* 0x004fea0003900000 */
[----:B------:R-:W2:Y:S02]  /*23660*/  @!P2 SYNCS.PHASECHK.TRANS64 P2, [R11+URZ+0x308a0], R10 ;  /* 0x0308a00a0b00a5a7 */ /* 0x000ea4000804007f */
[----:B--2---:R-:W-:Y:S05]  /*23670*/  @!P2 BRA `(.L_x_3979) ;  /* 0xfffffffc00f0a947 */ /* 0x004fea000383ffff */
[----:B------:R-:W-:Y:S05]  /*23680*/  BRA `(.L_x_4114) ;  /* 0xffffff9c006c7947 */ /* 0x000fea000383ffff */
.L_x_3986:
[----:B0-----:R0:W2:Y:S02]  /*23690*/  SYNCS.PHASECHK.TRANS64.TRYWAIT P2, [R11+URZ+0x308c0], R10 ;  /* 0x0308c00a0b0075a7 */ /* 0x0010a4000804017f */
[----:B--2---:R-:W-:Y:S05]  /*236a0*/  @!P2 NANOSLEEP.SYNCS 0x989680 ;  /* 0x009896800000a95d */ /* 0x004fea0003900000 */
[----:B------:R-:W2:Y:S02]  /*236b0*/  @!P2 SYNCS.PHASECHK.TRANS64 P2, [R11+URZ+0x308c0], R10 ;  /* 0x0308c00a0b00a5a7 */ /* 0x000ea4000804007f */
[----:B--2---:R-:W-:Y:S05]  /*236c0*/  @!P2 BRA `(.L_x_3986) ;  /* 0xfffffffc00f0a947 */ /* 0x004fea000383ffff */
[----:B------:R-:W-:Y:S05]  /*236d0*/  BRA `(.L_x_4115) ;  /* 0xffffffa000647947 */ /* 0x000fea000383ffff */
.L_x_4003:
        /* <DEDUP_REMOVED lines=8> */
[----:B0----5:R-:W-:Y:S05]  /*23760*/  WARPSYNC.COLLECTIVE R15, `(.L_x_4117) ;  /* 0x000000000f087348 */ /* 0x021fea0003c00000 */
[----:B------:R1:W2:Y:S02]  /*23770*/  SHFL.IDX P6, R14, R13, R12, R11 ;  /* 0x0000000c0d0e7389 */ /* 0x0002a400000c000b */
[----:B012--5:R-:W-:Y:S01]  /*23780*/  ENDCOLLECTIVE ;  /* 0x000000000000791b */ /* 0x027fe20003800000 */
.L_x_4117:
[----:B------:R-:W-:Y:S05]  /*23790*/  BSYNC B0 ;  /* 0x0000000000007941 */ /* 0x000fea0003800000 */
.L_x_4116:
[----:B------:R-:W-:Y:S05]  /*237a0*/  BRA `(.L_x_4118) ;  /* 0xffffffb000147947 */ /* 0x000fea000383ffff */
.L_x_4006:
[----:B0-----:R0:W1:Y:S02]  /*237b0*/  SYNCS.PHASECHK.TRANS64.TRYWAIT P0, [R7+URZ+0x30840], R2 ;  /* 0x03084002070075a7 */ /* 0x001064000800017f */
[----:B-1----:R-:W-:Y:S05]  /*237c0*/  @!P0 NANOSLEEP.SYNCS 0x989680 ;  /* 0x009896800000895d */ /* 0x002fea0003900000 */
[----:B------:R-:W1:Y:S02]  /*237d0*/  @!P0 SYNCS.PHASECHK.TRANS64 P0, [R7+URZ+0x30840], R2 ;  /* 0x03084002070085a7 */ /* 0x000e64000800007f */
[----:B-1----:R-:W-:Y:S05]  /*237e0*/  @!P0 BRA `(.L_x_4006) ;  /* 0xfffffffc00f08947 */ /* 0x002fea000383ffff */
[----:B------:R-:W-:Y:S05]  /*237f0*/  BRA `(.L_x_4119) ;  /* 0xffffffb000647947 */ /* 0x000fea000383ffff */
.L_x_4007:
        /* <DEDUP_REMOVED lines=8> */
.L_x_4121:
[----:B------:R-:W-:Y:S05]  /*23880*/  BSYNC B0 ;  /* 0x0000000000007941 */ /* 0x000fea0003800000 */
.L_x_4120:
        /* <DEDUP_REMOVED lines=9> */
.L_x_4122:
[----:B------:R-:W-:Y:S02]  /*23920*/  IMAD.MOV.U32 R13, RZ, RZ, R0 ;  /* 0x000000ffff0d7224 */ /* 0x000fe400078e0000 */
[----:B------:R-:W-:Y:S02]  /*23930*/  IMAD.MOV.U32 R12, RZ, RZ, 0x1 ;  /* 0x00000001ff0c7424 */ /* 0x000fe400078e00ff */
[----:B------:R-:W-:-:S07]  /*23940*/  IMAD.MOV.U32 R3, RZ, RZ, R14 ;  /* 0x000000ffff037224 */ /* 0x000fce00078e000e */
[----:B------:R-:W-:Y:S05]  /*23950*/  WARPSYNC.COLLECTIVE R15, `(.L_x_4123) ;  /* 0x000000000f087348 */ /* 0x000fea0003c00000 */
[----:B------:R0:W1:Y:S02]  /*23960*/  SHFL.IDX P6, R14, R13, R12, R11 ;  /* 0x0000000c0d0e7389 */ /* 0x00006400000c000b */
[----:B01----:R-:W-:Y:S01]  /*23970*/  ENDCOLLECTIVE ;  /* 0x000000000000791b */ /* 0x003fe20003800000 */
.L_x_4123:
        /* <DEDUP_REMOVED lines=17> */
.L_x_4124:
[----:B------:R-:W-:Y:S02]  /*23a90*/  @P1 IMAD R8, R5, 0x2, R22 ;  /* 0x0000000205081824 */ /* 0x000fe400078e0216 */
[----:B------:R-:W-:Y:S02]  /*23aa0*/  IMAD.MOV.U32 R13, RZ, RZ, R0 ;  /* 0x000000ffff0d7224 */ /* 0x000fe400078e0000 */
[----:B------:R-:W-:Y:S02]  /*23ab0*/  IMAD.MOV.U32 R12, RZ, RZ, 0x2 ;  /* 0x00000002ff0c7424 */ /* 0x000fe400078e00ff */
[----:B------:R-:W-:-:S07]  /*23ac0*/  IMAD.MOV.U32 R3, RZ, RZ, R14 ;  /* 0x000000ffff037224 */ /* 0x000fce00078e000e */
[----:B------:R-:W-:Y:S05]  /*23ad0*/  WARPSYNC.COLLECTIVE R15, `(.L_x_4125) ;  /* 0x000000000f087348 */ /* 0x000fea0003c00000 */
[----:B------:R0:W1:Y:S02]  /*23ae0*/  SHFL.IDX P6, R14, R13, R12, R11 ;  /* 0x0000000c0d0e7389 */ /* 0x00006400000c000b */
[----:B01----:R-:W-:Y:S01]  /*23af0*/  ENDCOLLECTIVE ;  /* 0x000000000000791b */ /* 0x003fe20003800000 */
.L_x_4125:
[----:B------:R-:W-:-:S05]  /*23b00*/  @P1 LEA R3, P0, R32, R3, 0x1 ;  /* 0x0000000320031211 */ /* 0x000fca00078008ff */
[----:B------:R-:W-:-:S05]  /*23b10*/  @P1 IMAD.X R2, RZ, RZ, R2, P0 ;  /* 0x000000ffff021224 */ /* 0x000fca00000e0602 */
[----:B------:R-:W-:Y:S02]  /*23b20*/  @P1 LOP3.LUT R3, R3, R2, RZ, 0x3c, !PT ;  /* 0x0000000203031212 */ /* 0x000fe400078e3cff */
[----:B------:R-:W-:Y:S02]  /*23b30*/  MOV R13, R4 ;  /* 0x00000004000d7202 */ /* 0x000fe40000000f00 */
        /* <DEDUP_REMOVED lines=13> */
.L_x_4126:
[----:B------:R-:W-:Y:S02]  /*23c10*/  @P1 IMAD R8, R5, 0x2, R22 ;  /* 0x0000000205081824 */ /* 0x000fe400078e0216 */
[----:B------:R-:W-:Y:S02]  /*23c20*/  IMAD.MOV.U32 R13, RZ, RZ, R0 ;  /* 0x000000ffff0d7224 */ /* 0x000fe400078e0000 */
[----:B------:R-:W-:Y:S02]  /*23c30*/  IMAD.MOV.U32 R12, RZ, RZ, 0x3 ;  /* 0x00000003ff0c7424 */ /* 0x000fe400078e00ff */
[----:B------:R-:W-:-:S07]  /*23c40*/  IMAD.MOV.U32 R3, RZ, RZ, R14 ;  /* 0x000000ffff037224 */ /* 0x000fce00078e000e */
[----:B------:R-:W-:Y:S05]  /*23c50*/  WARPSYNC.COLLECTIVE R15, `(.L_x_4127) ;  /* 0x000000000f087348 */ /* 0x000fea0003c00000 */
[----:B------:R0:W1:Y:S02]  /*23c60*/  SHFL.IDX P6, R14, R13, R12, R11 ;  /* 0x0000000c0d0e7389 */ /* 0x00006400000c000b */
[----:B01----:R-:W-:Y:S01]  /*23c70*/  ENDCOLLECTIVE ;  /* 0x000000000000791b */ /* 0x003fe20003800000 */
.L_x_4127:
        /* <DEDUP_REMOVED lines=17> */
.L_x_4128:
[----:B------:R-:W-:Y:S02]  /*23d90*/  @P1 IMAD R8, R5, 0x2, R22 ;  /* 0x0000000205081824 */ /* 0x000fe400078e0216 */
[----:B------:R-:W-:Y:S02]  /*23da0*/  IMAD.MOV.U32 R13, RZ, RZ, R0 ;  /* 0x000000ffff0d7224 */ /* 0x000fe400078e0000 */
[----:B------:R-:W-:Y:S02]  /*23db0*/  IMAD.MOV.U32 R12, RZ, RZ, 0x4 ;  /* 0x00000004ff0c7424 */ /* 0x000fe400078e00ff */
[----:B------:R-:W-:-:S07]  /*23dc0*/  IMAD.MOV.U32 R3, RZ, RZ, R14 ;  /* 0x000000ffff037224 */ /* 0x000fce00078e000e */
[----:B------:R-:W-:Y:S05]  /*23dd0*/  WARPSYNC.COLLECTIVE R15, `(.L_x_4129) ;  /* 0x000000000f087348 */ /* 0x000fea0003c00000 */
[----:B------:R0:W1:Y:S02]  /*23de0*/  SHFL.IDX P6, R14, R13, R12, R11 ;  /* 0x0000000c0d0e7389 */ /* 0x00006400000c000b */
[----:B01----:R-:W-:Y:S01]  /*23df0*/  ENDCOLLECTIVE ;  /* 0x000000000000791b */ /* 0x003fe20003800000 */
.L_x_4129:
        /* <DEDUP_REMOVED lines=17> */
.L_x_4130:
[----:B------:R-:W-:Y:S02]  /*23f10*/  @P1 IMAD R8, R5, 0x2, R22 ;  /* 0x0000000205081824 */ /* 0x000fe400078e0216 */
[----:B------:R-:W-:Y:S02]  /*23f20*/  IMAD.MOV.U32 R13, RZ, RZ, R0 ;  /* 0x000000ffff0d7224 */ /* 0x000fe400078e0000 */
[----:B------:R-:W-:Y:S02]  /*23f30*/  IMAD.MOV.U32 R12, RZ, RZ, 0x5 ;  /* 0x00000005ff0c7424 */ /* 0x000fe400078e00ff */
[----:B------:R-:W-:-:S07]  /*23f40*/  IMAD.MOV.U32 R3, RZ, RZ, R14 ;  /* 0x000000ffff037224 */ /* 0x000fce00078e000e */
[----:B------:R-:W-:Y:S05]  /*23f50*/  WARPSYNC.COLLECTIVE R15, `(.L_x_4131) ;  /* 0x000000000f087348 */ /* 0x000fea0003c00000 */
[----:B------:R0:W1:Y:S02]  /*23f60*/  SHFL.IDX P6, R14, R13, R12, R11 ;  /* 0x0000000c0d0e7389 */ /* 0x00006400000c000b */
[----:B01----:R-:W-:Y:S01]  /*23f70*/  ENDCOLLECTIVE ;  /* 0x000000000000791b */ /* 0x003fe20003800000 */
.L_x_4131:
        /* <DEDUP_REMOVED lines=10> */
.L_x_4132:
        /* <DEDUP_REMOVED lines=8> */
.L_x_4012:
        /* <DEDUP_REMOVED lines=9> */
.L_x_4134:
[----:B------:R-:W-:Y:S02]  /*24130*/  ISETP.GE.AND P1, PT, R4, R6, PT ;  /* 0x000000060400720c */ /* 0x000fe40003f26270 */
[----:B------:R-:W-:Y:S01]  /*24140*/  MOV R13, R0 ;  /* 0x00000000000d7202 */ /* 0x000fe20000000f00 */
[----:B------:R-:W-:-:S10]  /*24150*/  IMAD.MOV.U32 R2, RZ, RZ, R14 ;  /* 0x000000ffff027224 */ /* 0x000fd400078e000e */
[----:B------:R-:W-:Y:S05]  /*24160*/  WARPSYNC.COLLECTIVE R15, `(.L_x_4135) ;  /* 0x000000000f087348 */ /* 0x000fea0003c00000 */
[----:B------:R0:W1:Y:S02]  /*24170*/  SHFL.IDX P6, R14, R13, R12, R11 ;  /* 0x0000000c0d0e7389 */ /* 0x00006400000c000b */
[----:B01----:R-:W-:Y:S01]  /*24180*/  ENDCOLLECTIVE ;  /* 0x000000000000791b */ /* 0x003fe20003800000 */
.L_x_4135:
[----:B------:R-:W-:Y:S02]  /*24190*/  IMAD.MOV.U32 R13, RZ, RZ, R5 ;  /* 0x000000ffff0d7224 */ /* 0x000fe400078e0005 */
[----:B------:R-:W-:Y:S02]  /*241a0*/  IMAD.MOV.U32 R12, RZ, RZ, 0x1 ;  /* 0x00000001ff0c7424 */ /* 0x000fe400078e00ff */
[----:B------:R-:W-:-:S07]  /*241b0*/  IMAD.MOV.U32 R3, RZ, RZ, R14 ;  /* 0x000000ffff037224 */ /* 0x000fce00078e000e */
[----:B------:R-:W-:Y:S05]  /*241c0*/  WARPSYNC.COLLECTIVE R15, `(.L_x_4136) ;  /* 0x000000000f087348 */ /* 0x000fea0003c00000 */
[----:B------:R0:W1:Y:S02]  /*241d0*/  SHFL.IDX P6, R14, R13, R12, R11 ;  /* 0x0000000c0d0e7389 */ /* 0x00006400000c000b */
[----:B01----:R-:W-:Y:S01]  /*241e0*/  ENDCOLLECTIVE ;  /* 0x000000000000791b */ /* 0x003fe20003800000 */
.L_x_4136:
        /* <DEDUP_REMOVED lines=16> */
.L_x_4137:
[----:B------:R-:W-:Y:S02]  /*242f0*/  IMAD.MOV.U32 R13, RZ, RZ, R5 ;  /* 0x000000ffff0d7224 */ /* 0x000fe400078e0005 */
[----:B------:R-:W-:Y:S02]  /*24300*/  IMAD.MOV.U32 R12, RZ, RZ, 0x2 ;  /* 0x00000002ff0c7424 */ /* 0x000fe400078e00ff */
[----:B------:R-:W-:-:S07]  /*24310*/  IMAD.MOV.U32 R3, RZ, RZ, R14 ;  /* 0x000000ffff037224 */ /* 0x000fce00078e000e */
[----:B------:R-:W-:Y:S05]  /*24320*/  WARPSYNC.COLLECTIVE R15, `(.L_x_4138) ;  /* 0x000000000f087348 */ /* 0x000fea0003c00000 */
[----:B------:R0:W1:Y:S02]  /*24330*/  SHFL.IDX P6, R14, R13, R12, R11 ;  /* 0x0000000c0d0e7389 */ /* 0x00006400000c000b */
[----:B01----:R-:W-:Y:S01]  /*24340*/  ENDCOLLECTIVE ;  /* 0x000000000000791b */ /* 0x003fe20003800000 */
.L_x_4138:
        /* <DEDUP_REMOVED lines=17> */
.L_x_4139:
[----:B------:R-:W-:Y:S02]  /*24460*/  IMAD.MOV.U32 R13, RZ, RZ, R5 ;  /* 0x000000ffff0d7224 */ /* 0x000fe400078e0005 */
[----:B------:R-:W-:Y:S02]  /*24470*/  IMAD.MOV.U32 R12, RZ, RZ, 0x3 ;  /* 0x00000003ff0c7424 */ /* 0x000fe400078e00ff */
[----:B------:R-:W-:-:S07]  /*24480*/  IMAD.MOV.U32 R3, RZ, RZ, R14 ;  /* 0x000000ffff037224 */ /* 0x000fce00078e000e */
[----:B------:R-:W-:Y:S05]  /*24490*/  WARPSYNC.COLLECTIVE R15, `(.L_x_4140) ;  /* 0x000000000f087348 */ /* 0x000fea0003c00000 */
[----:B------:R0:W1:Y:S02]  /*244a0*/  SHFL.IDX P6, R14, R13, R12, R11 ;  /* 0x0000000c0d0e7389 */ /* 0x00006400000c000b */
[----:B01----:R-:W-:Y:S01]  /*244b0*/  ENDCOLLECTIVE ;  /* 0x000000000000791b */ /* 0x003fe20003800000 */
.L_x_4140:
        /* <DEDUP_REMOVED lines=17> */
.L_x_4141:
[----:B------:R-:W-:Y:S02]  /*245d0*/  IMAD.MOV.U32 R13, RZ, RZ, R5 ;  /* 0x000000ffff0d7224 */ /* 0x000fe400078e0005 */
[----:B------:R-:W-:Y:S01]  /*245e0*/  IMAD.MOV.U32 R12, RZ, RZ, 0x4 ;  /* 0x00000004ff0c7424 */ /* 0x000fe200078e00ff */
[----:B------:R-:W-:-:S07]  /*245f0*/  MOV R3, R14 ;  /* 0x0000000e00037202 */ /* 0x000fce0000000f00 */
[----:B------:R-:W-:Y:S05]  /*24600*/  WARPSYNC.COLLECTIVE R15, `(.L_x_4142) ;  /* 0x000000000f087348 */ /* 0x000fea0003c00000 */
[----:B------:R0:W1:Y:S02]  /*24610*/  SHFL.IDX P6, R14, R13, R12, R11 ;  /* 0x0000000c0d0e7389 */ /* 0x00006400000c000b */
[----:B01----:R-:W-:Y:S01]  /*24620*/  ENDCOLLECTIVE ;  /* 0x000000000000791b */ /* 0x003fe20003800000 */
.L_x_4142:
[----:B------:R-:W-:-:S05]  /*24630*/  @!P1 LEA R7, P4, R32, R3, 0x1 ;  /* 0x0000000320079211 */ /* 0x000fca00078808ff */
[----:B------:R-:W-:Y:S02]  /*24640*/  @!P1 IMAD.X R8, RZ, RZ, R2, P4 ;  /* 0x000000ffff089224 */ /* 0x000fe400020e0602 */
[----:B------:R-:W-:Y:S02]  /*24650*/  @!P1 IMAD.MOV.U32 R2, RZ, RZ, R7 ;  /* 0x000000ffff029224 */ /* 0x000fe400078e0007 */
        /* <DEDUP_REMOVED lines=14> */
.L_x_4143:
[----:B------:R-:W-:Y:S02]  /*24740*/  IMAD.MOV.U32 R13, RZ, RZ, R5 ;  /* 0x000000ffff0d7224 */ /* 0x000fe400078e0005 */
[----:B------:R-:W-:Y:S02]  /*24750*/  IMAD.MOV.U32 R12, RZ, RZ, 0x5 ;  /* 0x00000005ff0c7424 */ /* 0x000fe400078e00ff */
[----:B------:R-:W-:-:S07]  /*24760*/  IMAD.MOV.U32 R3, RZ, RZ, R14 ;  /* 0x000000ffff037224 */ /* 0x000fce00078e000e */
[----:B------:R-:W-:Y:S05]  /*24770*/  WARPSYNC.COLLECTIVE R15, `(.L_x_4144) ;  /* 0x000000000f087348 */ /* 0x000fea0003c00000 */
[----:B------:R0:W1:Y:S02]  /*24780*/  SHFL.IDX P6, R14, R13, R12, R11 ;  /* 0x0000000c0d0e7389 */ /* 0x00006400000c000b */
[----:B01----:R-:W-:Y:S01]  /*24790*/  ENDCOLLECTIVE ;  /* 0x000000000000791b */ /* 0x003fe20003800000 */
.L_x_4144:
        /* <DEDUP_REMOVED lines=17> */
.L_x_4145:
[----:B------:R-:W-:Y:S02]  /*248b0*/  IMAD.MOV.U32 R13, RZ, RZ, R5 ;  /* 0x000000ffff0d7224 */ /* 0x000fe400078e0005 */
[----:B------:R-:W-:Y:S02]  /*248c0*/  IMAD.MOV.U32 R12, RZ, RZ, 0x6 ;  /* 0x00000006ff0c7424 */ /* 0x000fe400078e00ff */
[----:B------:R-:W-:-:S07]  /*248d0*/  IMAD.MOV.U32 R3, RZ, RZ, R14 ;  /* 0x000000ffff037224 */ /* 0x000fce00078e000e */
[----:B------:R-:W-:Y:S05]  /*248e0*/  WARPSYNC.COLLECTIVE R15, `(.L_x_4146) ;  /* 0x000000000f087348 */ /* 0x000fea0003c00000 */
[----:B------:R0:W1:Y:S02]  /*248f0*/  SHFL.IDX P6, R14, R13, R12, R11 ;  /* 0x0000000c0d0e7389 */ /* 0x00006400000c000b */
[----:B01----:R-:W-:Y:S01]  /*24900*/  ENDCOLLECTIVE ;  /* 0x000000000000791b */ /* 0x003fe20003800000 */
.L_x_4146:
        /* <DEDUP_REMOVED lines=17> */
.L_x_4147:
[----:B------:R-:W-:Y:S02]  /*24a20*/  IMAD.MOV.U32 R13, RZ, RZ, R5 ;  /* 0x000000ffff0d7224 */ /* 0x000fe400078e0005 */
[----:B------:R-:W-:Y:S02]  /*24a30*/  IMAD.MOV.U32 R12, RZ, RZ, 0x7 ;  /* 0x00000007ff0c7424 */ /* 0x000fe400078e00ff */
[----:B------:R-:W-:-:S07]  /*24a40*/  IMAD.MOV.U32 R3, RZ, RZ, R14 ;  /* 0x000000ffff037224 */ /* 0x000fce00078e000e */
[----:B------:R-:W-:Y:S05]  /*24a50*/  WARPSYNC.COLLECTIVE R15, `(.L_x_4148) ;  /* 0x000000000f087348 */ /* 0x000fea0003c00000 */
[----:B------:R0:W1:Y:S02]  /*24a60*/  SHFL.IDX P6, R14, R13, R12, R11 ;  /* 0x0000000c0d0e7389 */ /* 0x00006400000c000b */
[----:B01----:R-:W-:Y:S01]  /*24a70*/  ENDCOLLECTIVE ;  /* 0x000000000000791b */ /* 0x003fe20003800000 */
.L_x_4148:
[----:B------:R-:W-:-:S04]  /*24a80*/  @!P1 LEA R7, P4, R32, R3, 0x1 ;  /* 0x0000000320079211 */ /* 0x000fc800078808ff */
[----:B------:R-:W-:Y:S01]  /*24a90*/  @!P1 IADD3.X R8, RZ, R2, RZ, P4, !PT ;  /* 0x00000002ff089210 */ /* 0x000fe200027fe4ff */
[----:B------:R-:W-:-:S04]  /*24aa0*/  @!P1 IMAD.MOV.U32 R2, RZ, RZ, R7 ;  /* 0x000000ffff029224 */ /* 0x000fc800078e0007 */
        /* <DEDUP_REMOVED lines=9> */
[----:B0-----:R-:W-:Y:S05]  /*24b40*/  WARPSYNC.COLLECTIVE R15, `(.L_x_4149) ;  /* 0x000000000f087348 */ /* 0x001fea0003c00000 */
[----:B------:R1:W2:Y:S02]  /*24b50*/  SHFL.IDX P6, R14, R13, R12, R11 ;  /* 0x0000000c0d0e7389 */ /* 0x0002a400000c000b */
[----:B012---:R-:W-:Y:S01]  /*24b60*/  ENDCOLLECTIVE ;  /* 0x000000000000791b */ /* 0x007fe20003800000 */
.L_x_4149:
[----:B------:R-:W-:Y:S05]  /*24b70*/  BRA `(.L_x_4150) ;  /* 0xffffffac00fc7947 */ /* 0x000fea000383ffff */
.L_x_4017:
[----:B0-----:R0:W1:Y:S02]  /*24b80*/  SYNCS.PHASECHK.TRANS64.TRYWAIT P0, [R22+URZ+0x30820], R3 ;  /* 0x03082003160075a7 */ /* 0x001064000800017f */
[----:B-1----:R-:W-:Y:S05]  /*24b90*/  @!P0 NANOSLEEP.SYNCS 0x989680 ;  /* 0x009896800000895d */ /* 0x002fea0003900000 */
[----:B------:R-:W1:Y:S02]  /*24ba0*/  @!P0 SYNCS.PHASECHK.TRANS64 P0, [R22+URZ+0x30820], R3 ;  /* 0x03082003160085a7 */ /* 0x000e64000800007f */
[----:B-1----:R-:W-:Y:S05]  /*24bb0*/  @!P0 BRA `(.L_x_4017) ;  /* 0xfffffffc00f08947 */ /* 0x002fea000383ffff */
[----:B------:R-:W-:Y:S05]  /*24bc0*/  BRA `(.L_x_4151) ;  /* 0xffffffb000747947 */ /* 0x000fea000383ffff */
.L_x_4022:
[----:B0-----:R0:W1:Y:S02]  /*24bd0*/  SYNCS.PHASECHK.TRANS64.TRYWAIT P0, [R7+URZ+0x30840], R2 ;  /* 0x03084002070075a7 */ /* 0x001064000800017f */
[----:B-1----:R-:W-:Y:S05]  /*24be0*/  @!P0 NANOSLEEP.SYNCS 0x989680 ;  /* 0x009896800000895d */ /* 0x002fea0003900000 */
[----:B------:R-:W1:Y:S02]  /*24bf0*/  @!P0 SYNCS.PHASECHK.TRANS64 P0, [R7+URZ+0x30840], R2 ;  /* 0x03084002070085a7 */ /* 0x000e64000800007f */
[----:B-1----:R-:W-:Y:S05]  /*24c00*/  @!P0 BRA `(.L_x_4022) ;  /* 0xfffffffc00f08947 */ /* 0x002fea000383ffff */
[----:B------:R-:W-:Y:S05]  /*24c10*/  BRA `(.L_x_4152) ;  /* 0xffffffb4004c7947 */ /* 0x000fea000383ffff */
.L_x_4023:
        /* <DEDUP_REMOVED lines=8> */
.L_x_4154:
[----:B------:R-:W-:Y:S05]  /*24ca0*/  BSYNC B1 ;  /* 0x0000000000017941 */ /* 0x000fea0003800000 */
.L_x_4153:
[----:B------:R0:W-:Y:S04]  /*24cb0*/  STL [R1+0x118], R0 ;  /* 0x0001180001007387 */ /* 0x0001e80000100800 */
[----:B0-----:R0:W5:Y:S01]  /*24cc0*/  LDL.LU R0, [R1] ;  /* 0x0000000001007983 */ /* 0x0011620000300800 */
[----:B------:R-:W-:Y:S02]  /*24cd0*/  IMAD.MOV.U32 R13, RZ, RZ, R8 ;  /* 0x000000ffff0d7224 */ /* 0x000fe400078e0008 */
[----:B------:R-:W-:Y:S02]  /*24ce0*/  IMAD.MOV.U32 R12, RZ, RZ, RZ ;  /* 0x000000ffff0c7224 */ /* 0x000fe400078e00ff */
[----:B------:R-:W-:Y:S02]  /*24cf0*/  IMAD.MOV.U32 R11, RZ, RZ, 0x181f ;  /* 0x0000181fff0b7424 */ /* 0x000fe400078e00ff */
[----:B------:R-:W-:-:S02]  /*24d00*/  IMAD.MOV.U32 R15, RZ, RZ, -0x1 ;  /* 0xffffffffff0f7424 */ /* 0x000fc400078e00ff */
[----:B------:R-:W-:Y:S02]  /*24d10*/  IMAD.MOV.U32 R3, RZ, RZ, R14 ;  /* 0x000000ffff037224 */ /* 0x000fe400078e000e */
[----:B0-----:R-:W-:-:S07]  /*24d20*/  IMAD.SHL.U32 R4, R32, 0x2, RZ ;  /* 0x0000000220047824 */ /* 0x001fce00078e00ff */
[----:B-----5:R-:W-:Y:S05]  /*24d30*/  WARPSYNC.COLLECTIVE R15, `(.L_x_4155) ;  /* 0x000000000f087348 */ /* 0x020fea0003c00000 */
[----:B------:R0:W1:Y:S02]  /*24d40*/  SHFL.IDX P6, R14, R13, R12, R11 ;  /* 0x0000000c0d0e7389 */ /* 0x00006400000c000b */
[----:B01---5:R-:W-:Y:S01]  /*24d50*/  ENDCOLLECTIVE ;  /* 0x000000000000791b */ /* 0x023fe20003800000 */
.L_x_4155:
[----:B------:R-:W-:Y:S02]  /*24d60*/  IMAD R5, R5, 0x2, R22 ;  /* 0x0000000205057824 */ /* 0x000fe400078e0216 */
[----:B------:R-:W-:Y:S02]  /*24d70*/  IMAD.MOV.U32 R13, RZ, RZ, R6 ;  /* 0x000000ffff0d7224 */ /* 0x000fe400078e0006 */
[----:B------:R-:W-:Y:S02]  /*24d80*/  IMAD.MOV.U32 R12, RZ, RZ, 0x1 ;  /* 0x00000001ff0c7424 */ /* 0x000fe400078e00ff */
[----:B------:R-:W-:-:S07]  /*24d90*/  IMAD.MOV.U32 R2, RZ, RZ, R14 ;  /* 0x000000ffff027224 */ /* 0x000fce00078e000e */
[----:B------:R-:W-:Y:S05]  /*24da0*/  WARPSYNC.COLLECTIVE R15, `(.L_x_4156) ;  /* 0x000000000f087348 */ /* 0x000fea0003c00000 */
[----:B------:R0:W1:Y:S02]  /*24db0*/  SHFL.IDX P6, R14, R13, R12, R11 ;  /* 0x0000000c0d0e7389 */ /* 0x00006400000c000b */
[----:B01----:R-:W-:Y:S01]  /*24dc0*/  ENDCOLLECTIVE ;  /* 0x000000000000791b */ /* 0x003fe20003800000 */
.L_x_4156:
[----:B------:R-:W-:-:S05]  /*24dd0*/  IADD3 R2, P0, R2, R4, RZ ;  /* 0x0000000402027210 */ /* 0x000fca0007f1e0ff */
[----:B------:R-:W-:Y:S02]  /*24de0*/  IMAD.X R3, RZ, RZ, R3, P0 ;  /* 0x000000ffff037224 */ /* 0x000fe400000e0603 */
[----:B------:R-:W-:Y:S01]  /*24df0*/  IMAD.MOV.U32 R13, RZ, RZ, R8 ;  /* 0x000000ffff0d7224 */ /* 0x000fe200078e0008 */
[----:B------:R-:W-:-:S04]  /*24e00*/  LOP3.LUT R0, R0, 0xffffffbf, RZ, 0xc0, !PT ;  /* 0xffffffbf00007812 */ /* 0x000fc800078ec0ff */
[----:B------:R-:W-:-:S04]  /*24e10*/  @P1 LOP3.LUT R0, R0, 0x40, RZ, 0xfc, !PT ;  /* 0x0000004000001812 */ /* 0x000fc800078efcff */
[----:B------:R-:W-:Y:S01]  /*24e20*/  LOP3.LUT P1, RZ, R0, 0x4, RZ, 0xc0, !PT ;  /* 0x0000000400ff7812 */ /* 0x000fe2000782c0ff */
[----:B------:R0:W-:-:S12]  /*24e30*/  STL [R1], R0 ;  /* 0x0000000001007387 */ /* 0x0001d80000100800 */
[----:B------:R-:W-:Y:S01]  /*24e40*/  @!PT LDS RZ, [RZ] ;  /* 0x00000000fffff984 */ /* 0x000fe20000000800 */
[----:B------:R-:W-:Y:S01]  /*24e50*/  @!PT LDS RZ, [RZ] ;  /* 0x00000000fffff984 */ /* 0x000fe20000000800 */
[----:B------:R-:W-:Y:S01]  /*24e60*/  @!PT LDS RZ, [RZ] ;  /* 0x00000000fffff984 */ /* 0x000fe20000000800 */
[----:B------:R-:W-:Y:S04]  /*24e70*/  LDGSTS.E.BYPASS.LTC128B.128 [R5+0x1e400], desc[UR48][R2.64], !P1 ;  /* 0x1e40000002057fae */ /* 0x000fe8000c901d70 */
[----:B------:R-:W-:Y:S04]  /*24e80*/  LDGSTS.E.BYPASS.LTC128B.128 [R5+0x21400], desc[UR48][R2.64+0x80], !P5 ;  /* 0x2140008002057fae */ /* 0x000fe8000e901d70 */
[----:B------:R1:W-:Y:S02]  /*24e90*/  LDGSTS.E.BYPASS.LTC128B.128 [R5+0x24400], desc[UR48][R2.64+0x100], !P4 ;  /* 0x2440010002057fae */ /* 0x0003e4000e101d70 */
[----:B01----:R-:W-:-:S07]  /*24ea0*/  IMAD.MOV.U32 R3, RZ, RZ, R14 ;  /* 0x000000ffff037224 */ /* 0x003fce00078e000e */
[----:B------:R-:W-:Y:S05]  /*24eb0*/  WARPSYNC.COLLECTIVE R15, `(.L_x_4157) ;  /* 0x000000000f087348 */ /* 0x000fea0003c00000 */
[----:B------:R0:W1:Y:S02]  /*24ec0*/  SHFL.IDX P6, R14, R13, R12, R11 ;  /* 0x0000000c0d0e7389 */ /* 0x00006400000c000b */
[----:B01----:R-:W-:Y:S01]  /*24ed0*/  ENDCOLLECTIVE ;  /* 0x000000000000791b */ /* 0x003fe20003800000 */
.L_x_4157:
[----:B------:R-:W-:Y:S02]  /*24ee0*/  IMAD.MOV.U32 R13, RZ, RZ, R6 ;  /* 0x000000ffff0d7224 */ /* 0x000fe400078e0006 */
[----:B------:R-:W-:Y:S02]  /*24ef0*/  IMAD.MOV.U32 R12, RZ, RZ, 0x2 ;  /* 0x00000002ff0c7424 */ /* 0x000fe400078e00ff */
[----:B------:R-:W-:-:S07]  /*24f00*/  IMAD.MOV.U32 R2, RZ, RZ, R14 ;  /* 0x000000ffff027224 */ /* 0x000fce00078e000e */
[----:B------:R-:W-:Y:S05]  /*24f10*/  WARPSYNC.COLLECTIVE R15, `(.L_x_4158) ;  /* 0x000000000f087348 */ /* 0x000fea0003c00000 */
[----:B------:R0:W1:Y:S02]  /*24f20*/  SHFL.IDX P6, R14, R13, R12, R11 ;  /* 0x0000000c0d0e7389 */ /* 0x00006400000c000b */
[----:B01----:R-:W-:Y:S01]  /*24f30*/  ENDCOLLECTIVE ;  /* 0x000000000000791b */ /* 0x003fe20003800000 */
.L_x_4158:
        /* <DEDUP_REMOVED lines=13> */
.L_x_4159:
[----:B------:R-:W-:Y:S02]  /*25010*/  IMAD.MOV.U32 R13, RZ, RZ, R6 ;  /* 0x000000ffff0d7224 */ /* 0x000fe400078e0006 */
[----:B------:R-:W-:Y:S02]  /*25020*/  IMAD.MOV.U32 R12, RZ, RZ, 0x3 ;  /* 0x00000003ff0c7424 */ /* 0x000fe400078e00ff */
[----:B------:R-:W-:-:S07]  /*25030*/  IMAD.MOV.U32 R2, RZ, RZ, R14 ;  /* 0x000000ffff027224 */ /* 0x000fce00078e000e */
[----:B------:R-:W-:Y:S05]  /*25040*/  WARPSYNC.COLLECTIVE R15, `(.L_x_4160) ;  /* 0x000000000f087348 */ /* 0x000fea0003c00000 */
[----:B------:R0:W1:Y:S02]  /*25050*/  SHFL.IDX P6, R14, R13, R12, R11 ;  /* 0x0000000c0d0e7389 */ /* 0x00006400000c000b */
[----:B01----:R-:W-:Y:S01]  /*25060*/  ENDCOLLECTIVE ;  /* 0x000000000000791b */ /* 0x003fe20003800000 */
.L_x_4160:
        /* <DEDUP_REMOVED lines=13> */
.L_x_4161:
[----:B------:R-:W-:Y:S02]  /*25140*/  IMAD.MOV.U32 R13, RZ, RZ, R6 ;  /* 0x000000ffff0d7224 */ /* 0x000fe400078e0006 */
[----:B------:R-:W-:Y:S02]  /*25150*/  IMAD.MOV.U32 R12, RZ, RZ, 0x4 ;  /* 0x00000004ff0c7424 */ /* 0x000fe400078e00ff */
[----:B------:R-:W-:-:S07]  /*25160*/  IMAD.MOV.U32 R2, RZ, RZ, R14 ;  /* 0x000000ffff027224 */ /* 0x000fce00078e000e */
[----:B------:R-:W-:Y:S05]  /*25170*/  WARPSYNC.COLLECTIVE R15, `(.L_x_4162) ;  /* 0x000000000f087348 */ /* 0x000fea0003c00000 */
[----:B------:R0:W1:Y:S02]  /*25180*/  SHFL.IDX P6, R14, R13, R12, R11 ;  /* 0x0000000c0d0e7389 */ /* 0x00006400000c000b */
[----:B01----:R-:W-:Y:S01]  /*25190*/  ENDCOLLECTIVE ;  /* 0x000000000000791b */ /* 0x003fe20003800000 */
.L_x_4162:
        /* <DEDUP_REMOVED lines=13> */
.L_x_4163:
        /* <DEDUP_REMOVED lines=8> */
[----:B------:R0:W5:Y:S01]  /*252f0*/  LDL.LU R0, [R1+0x118] ;  /* 0x0001180001007983 */ /* 0x0001620000300800 */
[----:B------:R-:W-:Y:S02]  /*25300*/  IMAD.MOV.U32 R13, RZ, RZ, R6 ;  /* 0x000000ffff0d7224 */ /* 0x000fe400078e0006 */
[----:B------:R-:W-:Y:S01]  /*25310*/  IMAD.MOV.U32 R12, RZ, RZ, 0x5 ;  /* 0x00000005ff0c7424 */ /* 0x000fe200078e00ff */
[----:B------:R0:W-:Y:S06]  /*25320*/  LDGSTS.E.BYPASS.LTC128B.128 [R5+0x23400], desc[UR48][R2.64+0x80], !P5 ;  /* 0x2340008002057fae */ /* 0x0001ec000e901d70 */
[----:B0----5:R-:W-:Y:S05]  /*25330*/  WARPSYNC.COLLECTIVE R15, `(.L_x_4164) ;  /* 0x000000000f087348 */ /* 0x021fea0003c00000 */
[----:B------:R1:W2:Y:S02]  /*25340*/  SHFL.IDX P6, R14, R13, R12, R11 ;  /* 0x0000000c0d0e7389 */ /* 0x0002a400000c000b */
[----:B012--5:R-:W-:Y:S01]  /*25350*/  ENDCOLLECTIVE ;  /* 0x000000000000791b */ /* 0x027fe20003800000 */
.L_x_4164:
[----:B------:R-:W-:Y:S01]  /*25360*/  @!PT LDS RZ, [RZ] ;  /* 0x00000000fffff984 */ /* 0x000fe20000000800 */
[----:B------:R-:W-:Y:S01]  /*25370*/  @!PT LDS RZ, [RZ] ;  /* 0x00000000fffff984 */ /* 0x000fe20000000800 */
[----:B------:R-:W-:Y:S01]  /*25380*/  @!PT LDS RZ, [RZ] ;  /* 0x00000000fffff984 */ /* 0x000fe20000000800 */
[----:B------:R0:W-:Y:S01]  /*25390*/  LDGSTS.E.BYPASS.LTC128B.128 [R5+0x26400], desc[UR48][R2.64+0x100], !P4 ;  /* 0x2640010002057fae */ /* 0x0001e2000e101d70 */
[----:B------:R-:W-:Y:S02]  /*253a0*/  IMAD.MOV.U32 R13, RZ, RZ, R8 ;  /* 0x000000ffff0d7224 */ /* 0x000fe400078e0008 */
[----:B------:R-:W-:-:S07]  /*253b0*/  IMAD.MOV.U32 R34, RZ, RZ, R14 ;  /* 0x000000ffff227224 */ /* 0x000fce00078e000e */
[----:B0-----:R-:W-:Y:S05]  /*253c0*/  WARPSYNC.COLLECTIVE R15, `(.L_x_4165) ;  /* 0x000000000f087348 */ /* 0x001fea0003c00000 */
[----:B------:R1:W2:Y:S02]  /*253d0*/  SHFL.IDX P6, R14, R13, R12, R11 ;  /* 0x0000000c0d0e7389 */ /* 0x0002a400000c000b */
[----:B012---:R-:W-:Y:S01]  /*253e0*/  ENDCOLLECTIVE ;  /* 0x000000000000791b */ /* 0x007fe20003800000 */
.L_x_4165:
[----:B------:R-:W-:Y:S01]  /*253f0*/  IMAD.MOV.U32 R2, RZ, RZ, R14 ;  /* 0x000000ffff027224 */ /* 0x000fe200078e000e */
[----:B------:R-:W-:Y:S06]  /*25400*/  BRA `(.L_x_4166) ;  /* 0xffffffb000587947 */ /* 0x000fec000383ffff */
.L_x_4028:
[----:B0-----:R0:W2:Y:S02]  /*25410*/  SYNCS.PHASECHK.TRANS64.TRYWAIT P0, [R6+URZ+0x30860], R2 ;  /* 0x03086002060075a7 */ /* 0x0010a4000800017f */
[----:B--2---:R-:W-:Y:S05]  /*25420*/  @!P0 NANOSLEEP.SYNCS 0x989680 ;  /* 0x009896800000895d */ /* 0x004fea0003900000 */
[----:B------:R-:W2:Y:S02]  /*25430*/  @!P0 SYNCS.PHASECHK.TRANS64 P0, [R6+URZ+0x30860], R2 ;  /* 0x03086002060085a7 */ /* 0x000ea4000800007f */
[----:B--2---:R-:W-:Y:S05]  /*25440*/  @!P0 BRA `(.L_x_4028) ;  /* 0xfffffffc00f08947 */ /* 0x004fea000383ffff */
[----:B------:R-:W-:Y:S05]  /*25450*/  BRA `(.L_x_4167) ;  /* 0xffffffb000c07947 */ /* 0x000fea000383ffff */
.L_x_4029:
        /* <DEDUP_REMOVED lines=8> */
.L_x_4169:
[----:B------:R-:W-:Y:S05]  /*254e0*/  BSYNC B1 ;  /* 0x0000000000017941 */ /* 0x000fea0003800000 */
.L_x_4168:
[----:B------:R-:W-:Y:S01]  /*254f0*/  IMAD.MOV.U32 R13, RZ, RZ, R23 ;  /* 0x000000ffff0d7224 */ /* 0x000fe200078e0017 */
[----:B------:R-:W-:Y:S01]  /*25500*/  MOV R11, 0x181f ;  /* 0x0000181f000b7802 */ /* 0x000fe20000000f00 */
[----:B------:R-:W-:Y:S02]  /*25510*/  IMAD.MOV.U32 R12, RZ, RZ, RZ ;  /* 0x000000ffff0c7224 */ /* 0x000fe400078e00ff */
[----:B------:R-:W-:Y:S02]  /*25520*/  IMAD.MOV.U32 R15, RZ, RZ, -0x1 ;  /* 0xffffffffff0f7424 */ /* 0x000fe400078e00ff */
[----:B------:R-:W-:Y:S02]  /*25530*/  IMAD.MOV.U32 R3, RZ, RZ, R14 ;  /* 0x000000ffff037224 */ /* 0x000fe400078e000e */
[----:B------:R-:W-:-:S07]  /*25540*/  IMAD R5, R5, 0x2, R22 ;  /* 0x0000000205057824 */ /* 0x000fce00078e0216 */
[----:B------:R-:W-:Y:S05]  /*25550*/  WARPSYNC.COLLECTIVE R15, `(.L_x_4170) ;  /* 0x000000000f087348 */ /* 0x000fea0003c00000 */
[----:B------:R0:W1:Y:S02]  /*25560*/  SHFL.IDX P6, R14, R13, R12, R11 ;  /* 0x0000000c0d0e7389 */ /* 0x00006400000c000b */
[----:B01----:R-:W-:Y:S01]  /*25570*/  ENDCOLLECTIVE ;  /* 0x000000000000791b */ /* 0x003fe20003800000 */
.L_x_4170:
[----:B------:R-:W-:Y:S02]  /*25580*/  IMAD.MOV.U32 R13, RZ, RZ, R24 ;  /* 0x000000ffff0d7224 */ /* 0x000fe400078e0018 */
[----:B------:R-:W-:Y:S02]  /*25590*/  IMAD.MOV.U32 R12, RZ, RZ, 0x1 ;  /* 0x00000001ff0c7424 */ /* 0x000fe400078e00ff */
[----:B------:R-:W-:-:S07]  /*255a0*/  IMAD.MOV.U32 R2, RZ, RZ, R14 ;  /* 0x000000ffff027224 */ /* 0x000fce00078e000e */
[----:B------:R-:W-:Y:S05]  /*255b0*/  WARPSYNC.COLLECTIVE R15, `(.L_x_4171) ;  /* 0x000000000f087348 */ /* 0x000fea0003c00000 */
[----:B------:R0:W1:Y:S02]  /*255c0*/  SHFL.IDX P6, R14, R13, R12, R11 ;  /* 0x0000000c0d0e7389 */ /* 0x00006400000c000b */
[----:B01----:R-:W-:Y:S01]  /*255d0*/  ENDCOLLECTIVE ;  /* 0x000000000000791b */ /* 0x003fe20003800000 */
.L_x_4171:
        /* <DEDUP_REMOVED lines=16> */
.L_x_4172:
[----:B------:R-:W-:Y:S02]  /*256e0*/  IMAD.MOV.U32 R13, RZ, RZ, R24 ;  /* 0x000000ffff0d7224 */ /* 0x000fe400078e0018 */
[----:B------:R-:W-:Y:S02]  /*256f0*/  IMAD.MOV.U32 R12, RZ, RZ, 0x2 ;  /* 0x00000002ff0c7424 */ /* 0x000fe400078e00ff */
[----:B------:R-:W-:-:S07]  /*25700*/  IMAD.MOV.U32 R2, RZ, RZ, R14 ;  /* 0x000000ffff027224 */ /* 0x000fce00078e000e */
[----:B------:R-:W-:Y:S05]  /*25710*/  WARPSYNC.COLLECTIVE R15, `(.L_x_4173) ;  /* 0x000000000f087348 */ /* 0x000fea0003c00000 */
[----:B------:R0:W1:Y:S02]  /*25720*/  SHFL.IDX P6, R14, R13, R12, R11 ;  /* 0x0000000c0d0e7389 */ /* 0x00006400000c000b */
[----:B01----:R-:W-:Y:S01]  /*25730*/  ENDCOLLECTIVE ;  /* 0x000000000000791b */ /* 0x003fe20003800000 */
.L_x_4173:
        /* <DEDUP_REMOVED lines=16> */
.L_x_4174:
[----:B------:R-:W-:Y:S02]  /*25840*/  IMAD.MOV.U32 R13, RZ, RZ, R24 ;  /* 0x000000ffff0d7224 */ /* 0x000fe400078e0018 */
[----:B------:R-:W-:Y:S02]  /*25850*/  IMAD.MOV.U32 R12, RZ, RZ, 0x3 ;  /* 0x00000003ff0c7424 */ /* 0x000fe400078e00ff */
[----:B------:R-:W-:-:S07]  /*25860*/  IMAD.MOV.U32 R2, RZ, RZ, R14 ;  /* 0x000000ffff027224 */ /* 0x000fce00078e000e */
[----:B------:R-:W-:Y:S05]  /*25870*/  WARPSYNC.COLLECTIVE R15, `(.L_x_4175) ;  /* 0x000000000f087348 */ /* 0x000fea0003c00000 */
[----:B------:R0:W1:Y:S02]  /*25880*/  SHFL.IDX P6, R14, R13, R12, R11 ;  /* 0x0000000c0d0e7389 */ /* 0x00006400000c000b */
[----:B01----:R-:W-:Y:S01]  /*25890*/  ENDCOLLECTIVE ;  /* 0x000000000000791b */ /* 0x003fe20003800000 */
.L_x_4175:
        /* <DEDUP_REMOVED lines=16> */
.L_x_4176:
[----:B------:R-:W-:Y:S02]  /*259a0*/  IMAD.MOV.U32 R13, RZ, RZ, R24 ;  /* 0x000000ffff0d7224 */ /* 0x000fe400078e0018 */
[----:B------:R-:W-:Y:S02]  /*259b0*/  IMAD.MOV.U32 R12, RZ, RZ, 0x4 ;  /* 0x00000004ff0c7424 */ /* 0x000fe400078e00ff */
[----:B------:R-:W-:-:S07]  /*259c0*/  IMAD.MOV.U32 R2, RZ, RZ, R14 ;  /* 0x000000ffff027224 */ /* 0x000fce00078e000e */
[----:B------:R-:W-:Y:S05]  /*259d0*/  WARPSYNC.COLLECTIVE R15, `(.L_x_4177) ;  /* 0x000000000f087348 */ /* 0x000fea0003c00000 */
[----:B------:R0:W1:Y:S02]  /*259e0*/  SHFL.IDX P6, R14, R13, R12, R11 ;  /* 0x0000000c0d0e7389 */ /* 0x00006400000c000b */
[----:B01----:R-:W-:Y:S01]  /*259f0*/  ENDCOLLECTIVE ;  /* 0x000000000000791b */ /* 0x003fe20003800000 */
.L_x_4177:
        /* <DEDUP_REMOVED lines=16> */
.L_x_4178:
[----:B------:R-:W-:Y:S02]  /*25b00*/  IMAD.MOV.U32 R13, RZ, RZ, R24 ;  /* 0x000000ffff0d7224 */ /* 0x000fe400078e0018 */
[----:B------:R-:W-:Y:S02]  /*25b10*/  IMAD.MOV.U32 R12, RZ, RZ, 0x5 ;  /* 0x00000005ff0c7424 */ /* 0x000fe400078e00ff */
[----:B------:R-:W-:-:S07]  /*25b20*/  IMAD.MOV.U32 R2, RZ, RZ, R14 ;  /* 0x000000ffff027224 */ /* 0x000fce00078e000e */
[----:B------:R-:W-:Y:S05]  /*25b30*/  WARPSYNC.COLLECTIVE R15, `(.L_x_4179) ;  /* 0x000000000f087348 */ /* 0x000fea0003c00000 */
[----:B------:R0:W1:Y:S02]  /*25b40*/  SHFL.IDX P6, R14, R13, R12, R11 ;  /* 0x0000000c0d0e7389 */ /* 0x00006400000c000b */
[----:B01----:R-:W-:Y:S01]  /*25b50*/  ENDCOLLECTIVE ;  /* 0x000000000000791b */ /* 0x003fe20003800000 */
.L_x_4179:
[----:B------:R-:W-:-:S04]  /*25b60*/  IADD3 R2, P0, R2, R4, RZ ;  /* 0x0000000402027210 */ /* 0x000fc80007f1e0ff */
[----:B------:R-:W-:Y:S02]  /*25b70*/  IADD3.X R3, RZ, R3, RZ, P0, !PT ;  /* 0x00000003ff037210 */ /* 0x000fe400007fe4ff */
        /* <DEDUP_REMOVED lines=11> */
.L_x_4180:
[----:B------:R-:W-:Y:S01]  /*25c30*/  @!PT LDS RZ, [RZ] ;  /* 0x00000000fffff984 */ /* 0x000fe20000000800 */
[----:B------:R-:W-:Y:S01]  /*25c40*/  @!PT LDS RZ, [RZ] ;  /* 0x00000000fffff984 */ /* 0x000fe20000000800 */
[----:B------:R-:W-:Y:S01]  /*25c50*/  @!PT LDS RZ, [RZ] ;  /* 0x00000000fffff984 */ /* 0x000fe20000000800 */
[----:B------:R-:W-:Y:S01]  /*25c60*/  LDGSTS.E.BYPASS.LTC128B.128 [R5+0x5400], desc[UR48][R2.64+0x80], !P0 ;  /* 0x0540008002057fae */ /* 0x000fe2000c101d70 */
[----:B------:R-:W-:-:S13]  /*25c70*/  ISETP.LT.OR P0, PT, R7, 0x41, P1 ;  /* 0x000000410700780c */ /* 0x000fda0000f01670 */
[----:B------:R0:W-:Y:S02]  /*25c80*/  LDGSTS.E.BYPASS.LTC128B.128 [R5+0x8400], desc[UR48][R2.64+0x100], !P0 ;  /* 0x0840010002057fae */ /* 0x0001e4000c101d70 */
[----:B0-----:R-:W-:Y:S01]  /*25c90*/  IMAD.MOV.U32 R2, RZ, RZ, R14 ;  /* 0x000000ffff027224 */ /* 0x001fe200078e000e */
[----:B------:R-:W-:Y:S06]  /*25ca0*/  BRA `(.L_x_4181) ;  /* 0xffffffac00ac7947 */ /* 0x000fec000383ffff */
.L_x_4037:
[----:B0-----:R0:W1:Y:S02]  /*25cb0*/  SYNCS.PHASECHK.TRANS64.TRYWAIT P0, [R0+URZ+0x30860], R3 ;  /* 0x03086003000075a7 */ /* 0x001064000800017f */
[----:B-1----:R-:W-:Y:S05]  /*25cc0*/  @!P0 NANOSLEEP.SYNCS 0x989680 ;  /* 0x009896800000895d */ /* 0x002fea0003900000 */
[----:B------:R-:W1:Y:S02]  /*25cd0*/  @!P0 SYNCS.PHASECHK.TRANS64 P0, [R0+URZ+0x30860], R3 ;  /* 0x03086003000085a7 */ /* 0x000e64000800007f */
[----:B-1----:R-:W-:Y:S05]  /*25ce0*/  @!P0 BRA `(.L_x_4037) ;  /* 0xfffffffc00f08947 */ /* 0x002fea000383ffff */
[----:B------:R-:W-:Y:S05]  /*25cf0*/  BRA `(.L_x_4182) ;  /* 0xffffffb000d07947 */ /* 0x000fea000383ffff */
.L_x_4038:
        /* <DEDUP_REMOVED lines=8> */
.L_x_4184:
[----:B------:R-:W-:Y:S05]  /*25d80*/  BSYNC B0 ;  /* 0x0000000000007941 */ /* 0x000fea0003800000 */
.L_x_4183:
        /* <DEDUP_REMOVED lines=9> */
.L_x_4185:
        /* <DEDUP_REMOVED lines=14> */
.L_x_4186:
        /* <DEDUP_REMOVED lines=13> */
.L_x_4187:
[----:B------:R-:W-:Y:S02]  /*25fd0*/  IMAD.MOV.U32 R13, RZ, RZ, R24 ;  /* 0x000000ffff0d7224 */ /* 0x000fe400078e0018 */
[----:B------:R-:W-:Y:S01]  /*25fe0*/  IMAD.MOV.U32 R12, RZ, RZ, 0x2 ;  /* 0x00000002ff0c7424 */ /* 0x000fe200078e00ff */
[----:B------:R-:W-:-:S13]  /*25ff0*/  IADD3 R2, P4, R14, R5, RZ ;  /* 0x000000050e027210 */ /* 0x000fda0007f9e0ff */
[----:B------:R-:W-:Y:S05]  /*26000*/  WARPSYNC.COLLECTIVE R15, `(.L_x_4188) ;  /* 0x000000000f087348 */ /* 0x000fea0003c00000 */
[----:B------:R0:W1:Y:S02]  /*26010*/  SHFL.IDX P6, R14, R13, R12, R11 ;  /* 0x0000000c0d0e7389 */ /* 0x00006400000c000b */
[----:B01----:R-:W-:Y:S01]  /*26020*/  ENDCOLLECTIVE ;  /* 0x000000000000791b */ /* 0x003fe20003800000 */
.L_x_4188:
        /* <DEDUP_REMOVED lines=15> */
.L_x_4189:
[----:B------:R-:W-:Y:S01]  /*26120*/  MOV R13, R24 ;  /* 0x00000018000d7202 */ /* 0x000fe20000000f00 */
[----:B------:R-:W-:Y:S01]  /*26130*/  IMAD.MOV.U32 R12, RZ, RZ, 0x3 ;  /* 0x00000003ff0c7424 */ /* 0x000fe200078e00ff */
[----:B------:R-:W-:-:S13]  /*26140*/  IADD3 R2, P4, R14, R5, RZ ;  /* 0x000000050e027210 */ /* 0x000fda0007f9e0ff */
[----:B------:R-:W-:Y:S05]  /*26150*/  WARPSYNC.COLLECTIVE R15, `(.L_x_4190) ;  /* 0x000000000f087348 */ /* 0x000fea0003c00000 */
[----:B------:R0:W1:Y:S02]  /*26160*/  SHFL.IDX P6, R14, R13, R12, R11 ;  /* 0x0000000c0d0e7389 */ /* 0x00006400000c000b */
[----:B01----:R-:W-:Y:S01]  /*26170*/  ENDCOLLECTIVE ;  /* 0x000000000000791b */ /* 0x003fe20003800000 */
.L_x_4190:
        /* <DEDUP_REMOVED lines=15> */
.L_x_4191:
[----:B------:R-:W-:Y:S02]  /*26270*/  IMAD.MOV.U32 R13, RZ, RZ, R24 ;  /* 0x000000ffff0d7224 */ /* 0x000fe400078e0018 */
[----:B------:R-:W-:Y:S01]  /*26280*/  IMAD.MOV.U32 R12, RZ, RZ, 0x4 ;  /* 0x00000004ff0c7424 */ /* 0x000fe200078e00ff */
[----:B------:R-:W-:-:S13]  /*26290*/  IADD3 R2, P4, R14, R5, RZ ;  /* 0x000000050e027210 */ /* 0x000fda0007f9e0ff */
[----:B------:R-:W-:Y:S05]  /*262a0*/  WARPSYNC.COLLECTIVE R15, `(.L_x_4192) ;  /* 0x000000000f087348 */ /* 0x000fea0003c00000 */
[----:B------:R0:W1:Y:S02]  /*262b0*/  SHFL.IDX P6, R14, R13, R12, R11 ;  /* 0x0000000c0d0e7389 */ /* 0x00006400000c000b */
[----:B01----:R-:W-:Y:S01]  /*262c0*/  ENDCOLLECTIVE ;  /* 0x000000000000791b */ /* 0x003fe20003800000 */
.L_x_4192:
        /* <DEDUP_REMOVED lines=15> */
.L_x_4193:
[----:B------:R-:W-:Y:S02]  /*263c0*/  IMAD.MOV.U32 R13, RZ, RZ, R24 ;  /* 0x000000ffff0d7224 */ /* 0x000fe400078e0018 */
[----:B------:R-:W-:Y:S01]  /*263d0*/  IMAD.MOV.U32 R12, RZ, RZ, 0x5 ;  /* 0x00000005ff0c7424 */ /* 0x000fe200078e00ff */
[----:B------:R-:W-:-:S13]  /*263e0*/  IADD3 R2, P4, R14, R5, RZ ;  /* 0x000000050e027210 */ /* 0x000fda0007f9e0ff */
[----:B------:R-:W-:Y:S05]  /*263f0*/  WARPSYNC.COLLECTIVE R15, `(.L_x_4194) ;  /* 0x000000000f087348 */ /* 0x000fea0003c00000 */
[----:B------:R0:W1:Y:S02]  /*26400*/  SHFL.IDX P6, R14, R13, R12, R11 ;  /* 0x0000000c0d0e7389 */ /* 0x00006400000c000b */
[----:B01----:R-:W-:Y:S01]  /*26410*/  ENDCOLLECTIVE ;  /* 0x000000000000791b */ /* 0x003fe20003800000 */
.L_x_4194:
        /* <DEDUP_REMOVED lines=14> */
.L_x_4195:
[----:B------:R-:W-:Y:S05]  /*26500*/  BRA `(.L_x_4196) ;  /* 0xffffffac00d47947 */ /* 0x000fea000383ffff */
.L_x_4043:
        /* <DEDUP_REMOVED lines=8> */
.L_x_4198:
[----:B------:R-:W-:Y:S05]  /*26590*/  BSYNC B0 ;  /* 0x0000000000007941 */ /* 0x000fea0003800000 */
.L_x_4197:
        /* <DEDUP_REMOVED lines=9> */
.L_x_4199:
[----:B------:R-:W-:Y:S02]  /*26630*/  ULDC UR4, c[0x0][0xc3c] ;  /* 0x00030f0000047ab9 */ /* 0x000fe40000000800 */
[----:B------:R-:W-:-:S13]  /*26640*/  ISETP.GE.OR P1, PT, R7, UR4, !P0 ;  /* 0x0000000407007c0c */ /* 0x000fda000c726670 */
[----:B------:R-:W0:Y:S08]  /*26650*/  @!P1 LDC.64 R2, c[0x0][0xc80] ;  /* 0x00032000ff029b82 */ /* 0x000e300000000a00 */
[----:B------:R-:W1:Y:S01]  /*26660*/  @!P1 LDC.64 R4, c[0x0][0xc78] ;  /* 0x00031e00ff049b82 */ /* 0x000e620000000a00 */
[----:B------:R-:W-:Y:S01]  /*26670*/  CS2R R10, SRZ ;  /* 0x00000000000a7805 */ /* 0x000fe2000001ff00 */
[----:B------:R-:W-:-:S02]  /*26680*/  IMAD.MOV.U32 R8, RZ, RZ, R14 ;  /* 0x000000ffff087224 */ /* 0x000fc400078e000e */
        /* <DEDUP_REMOVED lines=17> */
.L_x_4200:
[----:B------:R-:W-:Y:S01]  /*267a0*/  IMAD.MOV.U32 R12, RZ, RZ, 0x2 ;  /* 0x00000002ff0c7424 */ /* 0x000fe200078e00ff */
[----:B------:R-:W-:-:S04]  /*267b0*/  SEL R4, R14, RZ, P1 ;  /* 0x000000ff0e047207 */ /* 0x000fc80000800000 */
[----:B------:R-:W-:-:S05]  /*267c0*/  IADD3 R4, R13, R4, RZ ;  /* 0x000000040d047210 */ /* 0x000fca0007ffe0ff */
[----:B------:R-:W-:-:S07]  /*267d0*/  IMAD.MOV.U32 R13, RZ, RZ, R4 ;  /* 0x000000ffff0d7224 */ /* 0x000fce00078e0004 */
[----:B------:R-:W-:Y:S05]  /*267e0*/  WARPSYNC.COLLECTIVE R15, `(.L_x_4201) ;  /* 0x000000000f087348 */ /* 0x000fea0003c00000 */
[----:B------:R0:W1:Y:S02]  /*267f0*/  SHFL.UP P6, R14, R13, R12, R11 ;  /* 0x0400000c0d0e7389 */ /* 0x00006400000c000b */
[----:B01----:R-:W-:Y:S01]  /*26800*/  ENDCOLLECTIVE ;  /* 0x000000000000791b */ /* 0x003fe20003800000 */
.L_x_4201:
[----:B------:R-:W-:Y:S01]  /*26810*/  IMAD.MOV.U32 R12, RZ, RZ, 0x4 ;  /* 0x00000004ff0c7424 */ /* 0x000fe200078e00ff */
[----:B------:R-:W-:-:S05]  /*26820*/  SEL R3, R14, RZ, P2 ;  /* 0x000000ff0e037207 */ /* 0x000fca0001000000 */
[----:B------:R-:W-:-:S04]  /*26830*/  IMAD.IADD R2, R4, 0x1, R3 ;  /* 0x0000000104027824 */ /* 0x000fc800078e0203 */
[----:B------:R-:W-:-:S07]  /*26840*/  IMAD.MOV.U32 R13, RZ, RZ, R2 ;  /* 0x000000ffff0d7224 */ /* 0x000fce00078e0002 */
[----:B------:R-:W-:Y:S05]  /*26850*/  WARPSYNC.COLLECTIVE R15, `(.L_x_4202) ;  /* 0x000000000f087348 */ /* 0x000fea0003c00000 */
[----:B------:R0:W1:Y:S02]  /*26860*/  SHFL.UP P6, R14, R13, R12, R11 ;  /* 0x0400000c0d0e7389 */ /* 0x00006400000c000b */
[----:B01----:R-:W-:Y:S01]  /*26870*/  ENDCOLLECTIVE ;  /* 0x000000000000791b */ /* 0x003fe20003800000 */
.L_x_4202:
[----:B------:R-:W-:Y:S01]  /*26880*/  IMAD.MOV.U32 R12, RZ, RZ, 0x8 ;  /* 0x00000008ff0c7424 */ /* 0x000fe200078e00ff */
[----:B------:R-:W-:-:S05]  /*26890*/  SEL R3, R14, RZ, P3 ;  /* 0x000000ff0e037207 */ /* 0x000fca0001800000 */
[----:B------:R-:W-:-:S04]  /*268a0*/  IMAD.IADD R3, R2, 0x1, R3 ;  /* 0x0000000102037824 */ /* 0x000fc800078e0203 */
[----:B------:R-:W-:-:S07]  /*268b0*/  IMAD.MOV.U32 R13, RZ, RZ, R3 ;  /* 0x000000ffff0d7224 */ /* 0x000fce00078e0003 */
[----:B------:R-:W-:Y:S05]  /*268c0*/  WARPSYNC.COLLECTIVE R15, `(.L_x_4203) ;  /* 0x000000000f087348 */ /* 0x000fea0003c00000 */
[----:B------:R0:W1:Y:S02]  /*268d0*/  SHFL.UP P6, R14, R13, R12, R11 ;  /* 0x0400000c0d0e7389 */ /* 0x00006400000c000b */
[----:B01----:R-:W-:Y:S01]  /*268e0*/  ENDCOLLECTIVE ;  /* 0x000000000000791b */ /* 0x003fe20003800000 */
.L_x_4203:
[----:B------:R-:W-:Y:S01]  /*268f0*/  IMAD.MOV.U32 R12, RZ, RZ, 0x10 ;  /* 0x00000010ff0c7424 */ /* 0x000fe200078e00ff */
[----:B------:R-:W-:-:S05]  /*26900*/  SEL R4, R14, RZ, P4 ;  /* 0x000000ff0e047207 */ /* 0x000fca0002000000 */
[----:B------:R-:W-:-:S04]  /*26910*/  IMAD.IADD R4, R3, 0x1, R4 ;  /* 0x0000000103047824 */ /* 0x000fc800078e0204 */
[----:B------:R-:W-:-:S07]  /*26920*/  IMAD.MOV.U32 R13, RZ, RZ, R4 ;  /* 0x000000ffff0d7224 */ /* 0x000fce00078e0004 */
[----:B------:R-:W-:Y:S05]  /*26930*/  WARPSYNC.COLLECTIVE R15, `(.L_x_4204) ;  /* 0x000000000f087348 */ /* 0x000fea0003c00000 */
[----:B------:R0:W1:Y:S02]  /*26940*/  SHFL.UP P6, R14, R13, R12, R11 ;  /* 0x0400000c0d0e7389 */ /* 0x00006400000c000b */
[----:B01----:R-:W-:Y:S01]  /*26950*/  ENDCOLLECTIVE ;  /* 0x000000000000791b */ /* 0x003fe20003800000 */
.L_x_4204:
        /* <DEDUP_REMOVED lines=8> */
.L_x_4205:
[----:B------:R-:W-:Y:S05]  /*269e0*/  BRA `(.L_x_4206) ;  /* 0xffffffac00f47947 */ /* 0x000fea000383ffff */
.L_x_4046:
[----:B------:R-:W-:Y:S01]  /*269f0*/  BSSY B0, `(.L_x_4207) ;  /* 0x0000007000007945 */ /* 0x000fe20003800000 */
[----:B------:R-:W-:Y:S02]  /*26a00*/  IMAD.MOV.U32 R12, RZ, RZ, 0x1 ;  /* 0x00000001ff0c7424 */ /* 0x000fe400078e00ff */
[----:B------:R-:W-:Y:S02]  /*26a10*/  IMAD.MOV.U32 R11, RZ, RZ, RZ ;  /* 0x000000ffff0b7224 */ /* 0x000fe400078e00ff */
[----:B------:R-:W-:-:S07]  /*26a20*/  IMAD.MOV.U32 R15, RZ, RZ, -0x1 ;  /* 0xffffffffff0f7424 */ /* 0x000fce00078e00ff */
[----:B------:R-:W-:Y:S05]  /*26a30*/  WARPSYNC.COLLECTIVE R15, `(.L_x_4208) ;  /* 0x000000000f087348 */ /* 0x000fea0003c00000 */
[----:B------:R0:W1:Y:S02]  /*26a40*/  SHFL.UP P6, R14, R13, R12, R11 ;  /* 0x0400000c0d0e7389 */ /* 0x00006400000c000b */
[----:B01----:R-:W-:Y:S01]  /*26a50*/  ENDCOLLECTIVE ;  /* 0x000000000000791b */ /* 0x003fe20003800000 */
.L_x_4208:
[----:B------:R-:W-:Y:S05]  /*26a60*/  BSYNC B0 ;  /* 0x0000000000007941 */ /* 0x000fea0003800000 */
.L_x_4207:
        /* <DEDUP_REMOVED lines=8> */
.L_x_4209:
[----:B------:R-:W-:Y:S01]  /*26af0*/  IMAD.MOV.U32 R12, RZ, RZ, 0x4 ;  /* 0x00000004ff0c7424 */ /* 0x000fe200078e00ff */
[----:B------:R-:W-:-:S05]  /*26b00*/  SEL R2, R14, RZ, P2 ;  /* 0x000000ff0e027207 */ /* 0x000fca0001000000 */
[----:B------:R-:W-:-:S04]  /*26b10*/  IMAD.IADD R2, R13, 0x1, R2 ;  /* 0x000000010d027824 */ /* 0x000fc800078e0202 */
[----:B------:R-:W-:-:S07]  /*26b20*/  IMAD.MOV.U32 R13, RZ, RZ, R2 ;  /* 0x000000ffff0d7224 */ /* 0x000fce00078e0002 */
[----:B------:R-:W-:Y:S05]  /*26b30*/  WARPSYNC.COLLECTIVE R15, `(.L_x_4210) ;  /* 0x000000000f087348 */ /* 0x000fea0003c00000 */
[----:B------:R0:W1:Y:S02]  /*26b40*/  SHFL.UP P6, R14, R13, R12, R11 ;  /* 0x0400000c0d0e7389 */ /* 0x00006400000c000b */
[----:B01----:R-:W-:Y:S01]  /*26b50*/  ENDCOLLECTIVE ;  /* 0x000000000000791b */ /* 0x003fe20003800000 */
.L_x_4210:
[----:B------:R-:W-:Y:S01]  /*26b60*/  IMAD.MOV.U32 R12, RZ, RZ, 0x8 ;  /* 0x00000008ff0c7424 */ /* 0x000fe200078e00ff */
[----:B------:R-:W-:-:S05]  /*26b70*/  SEL R3, R14, RZ, P3 ;  /* 0x000000ff0e037207 */ /* 0x000fca0001800000 */
[----:B------:R-:W-:-:S05]  /*26b80*/  IMAD.IADD R3, R2, 0x1, R3 ;  /* 0x0000000102037824 */ /* 0x000fca00078e0203 */
[----:B------:R-:W-:-:S07]  /*26b90*/  MOV R13, R3 ;  /* 0x00000003000d7202 */ /* 0x000fce0000000f00 */
[----:B------:R-:W-:Y:S05]  /*26ba0*/  WARPSYNC.COLLECTIVE R15, `(.L_x_4211) ;  /* 0x000000000f087348 */ /* 0x000fea0003c00000 */
[----:B------:R0:W1:Y:S02]  /*26bb0*/  SHFL.UP P6, R14, R13, R12, R11 ;  /* 0x0400000c0d0e7389 */ /* 0x00006400000c000b */
[----:B01----:R-:W-:Y:S01]  /*26bc0*/  ENDCOLLECTIVE ;  /* 0x000000000000791b */ /* 0x003fe20003800000 */
.L_x_4211:
[----:B------:R-:W-:Y:S01]  /*26bd0*/  IMAD.MOV.U32 R12, RZ, RZ, 0x10 ;  /* 0x00000010ff0c7424 */ /* 0x000fe200078e00ff */
[----:B------:R-:W-:-:S05]  /*26be0*/  SEL R4, R14, RZ, P4 ;  /* 0x000000ff0e047207 */ /* 0x000fca0002000000 */
[----:B------:R-:W-:-:S04]  /*26bf0*/  IMAD.IADD R4, R3, 0x1, R4 ;  /* 0x0000000103047824 */ /* 0x000fc800078e0204 */
[----:B------:R-:W-:-:S07]  /*26c00*/  IMAD.MOV.U32 R13, RZ, RZ, R4 ;  /* 0x000000ffff0d7224 */ /* 0x000fce00078e0004 */
[----:B------:R-:W-:Y:S05]  /*26c10*/  WARPSYNC.COLLECTIVE R15, `(.L_x_4212) ;  /* 0x000000000f087348 */ /* 0x000fea0003c00000 */
[----:B------:R0:W1:Y:S02]  /*26c20*/  SHFL.UP P6, R14, R13, R12, R11 ;  /* 0x0400000c0d0e7389 */ /* 0x00006400000c000b */
[----:B01----:R-:W-:Y:S01]  /*26c30*/  ENDCOLLECTIVE ;  /* 0x000000000000791b */ /* 0x003fe20003800000 */
.L_x_4212:
        /* <DEDUP_REMOVED lines=8> */
.L_x_4213:
[----:B------:R-:W-:Y:S05]  /*26cc0*/  BRA `(.L_x_4214) ;  /* 0xffffffac00e07947 */ /* 0x000fea000383ffff */
.L_x_4048:
[----:B------:R-:W-:Y:S01]  /*26cd0*/  BSSY B0, `(.L_x_4215) ;  /* 0x0000006000007945 */ /* 0x000fe20003800000 */
[----:B------:R-:W-:Y:S01]  /*26ce0*/  PLOP3.LUT P6, PT, P6, PT, PT, 0x8, 0x0 ;  /* 0x000000000000781c */ /* 0x000fe200037ce170 */
[----:B------:R-:W-:-:S12]  /*26cf0*/  IMAD.MOV.U32 R15, RZ, RZ, -0x1 ;  /* 0xffffffffff0f7424 */ /* 0x000fd800078e00ff */
[----:B0-----:R-:W-:Y:S05]  /*26d00*/  WARPSYNC.COLLECTIVE R15, `(.L_x_4216) ;  /* 0x000000000f087348 */ /* 0x001fea0003c00000 */
[----:B------:R-:W-:Y:S01]  /*26d10*/  VOTE.ANY R14, PT, P6 ;  /* 0x00000000000e7806 */ /* 0x000fe200030e0100 */
[----:B0-----:R-:W-:Y:S06]  /*26d20*/  ENDCOLLECTIVE ;  /* 0x000000000000791b */ /* 0x001fec0003800000 */
.L_x_4216:
[----:B------:R-:W-:Y:S05]  /*26d30*/  BSYNC B0 ;  /* 0x0000000000007941 */ /* 0x000fea0003800000 */
.L_x_4215:
        /* <DEDUP_REMOVED lines=9> */
.L_x_4217:
[----:B------:R-:W-:Y:S02]  /*26dd0*/  IMAD.MOV.U32 R13, RZ, RZ, R10 ;  /* 0x000000ffff0d7224 */ /* 0x000fe400078e000a */
[----:B------:R-:W-:-:S07]  /*26de0*/  IMAD.MOV.U32 R7, RZ, RZ, R14 ;  /* 0x000000ffff077224 */ /* 0x000fce00078e000e */
[----:B------:R-:W-:Y:S05]  /*26df0*/  WARPSYNC.COLLECTIVE R15, `(.L_x_4218) ;  /* 0x000000000f087348 */ /* 0x000fea0003c00000 */
[----:B------:R0:W1:Y:S02]  /*26e00*/  SHFL.IDX P6, R14, R13, R12, R11 ;  /* 0x0000000c0d0e7389 */ /* 0x00006400000c000b */
[----:B01----:R-:W-:Y:S01]  /*26e10*/  ENDCOLLECTIVE ;  /* 0x000000000000791b */ /* 0x003fe20003800000 */
.L_x_4218:
[----:B------:R-:W-:Y:S01]  /*26e20*/  IMAD.MOV.U32 R10, RZ, RZ, R14 ;  /* 0x000000ffff0a7224 */ /* 0x000fe200078e000e */
[----:B------:R-:W-:Y:S06]  /*26e30*/  BRA `(.L_x_4219) ;  /* 0xffffffac00c07947 */ /* 0x000fec000383ffff */
.L_x_4050:
[----:B------:R-:W-:Y:S01]  /*26e40*/  BSSY B0, `(.L_x_4220) ;  /* 0x0000007000007945 */ /* 0x000fe20003800000 */
[----:B------:R-:W-:Y:S02]  /*26e50*/  IMAD.MOV.U32 R13, RZ, RZ, R2 ;  /* 0x000000ffff0d7224 */ /* 0x000fe400078e0002 */
[----:B------:R-:W-:Y:S02]  /*26e60*/  IMAD.MOV.U32 R11, RZ, RZ, 0x1f ;  /* 0x0000001fff0b7424 */ /* 0x000fe400078e00ff */
[----:B------:R-:W-:-:S07]  /*26e70*/  IMAD.MOV.U32 R15, RZ, RZ, -0x1 ;  /* 0xffffffffff0f7424 */ /* 0x000fce00078e00ff */
[----:B0123--:R-:W-:Y:S05]  /*26e80*/  WARPSYNC.COLLECTIVE R15, `(.L_x_4221) ;  /* 0x000000000f087348 */ /* 0x00ffea0003c00000 */
[----:B------:R4:W0:Y:S02]  /*26e90*/  SHFL.IDX P6, R14, R13, R12, R11 ;  /* 0x0000000c0d0e7389 */ /* 0x00082400000c000b */
[----:B01234-:R-:W-:Y:S01]  /*26ea0*/  ENDCOLLECTIVE ;  /* 0x000000000000791b */ /* 0x01ffe20003800000 */
.L_x_4221:
[----:B------:R-:W-:Y:S05]  /*26eb0*/  BSYNC B0 ;  /* 0x0000000000007941 */ /* 0x000fea0003800000 */
.L_x_4220:
[----:B------:R-:W-:Y:S01]  /*26ec0*/  IMAD.MOV.U32 R6, RZ, RZ, R14 ;  /* 0x000000ffff067224 */ /* 0x000fe200078e000e */
[----:B------:R-:W-:Y:S06]  /*26ed0*/  BRA `(.L_x_4049) ;  /* 0xffffffac00b07947 */ /* 0x000fec000383ffff */
.L_x_4054:
[----:B0-----:R0:W1:Y:S02]  /*26ee0*/  SYNCS.PHASECHK.TRANS64.TRYWAIT P0, [R7+URZ+0x30820], R0 ;  /* 0x03082000070075a7 */ /* 0x001064000800017f */
[----:B-1----:R-:W-:Y:S05]  /*26ef0*/  @!P0 NANOSLEEP.SYNCS 0x989680 ;  /* 0x009896800000895d */ /* 0x002fea0003900000 */
[----:B------:R-:W1:Y:S02]  /*26f00*/  @!P0 SYNCS.PHASECHK.TRANS64 P0, [R7+URZ+0x30820], R0 ;  /* 0x03082000070085a7 */ /* 0x000e64000800007f */
[----:B-1----:R-:W-:Y:S05]  /*26f10*/  @!P0 BRA `(.L_x_4054) ;  /* 0xfffffffc00f08947 */ /* 0x002fea000383ffff */
[----:B------:R-:W-:Y:S05]  /*26f20*/  BRA `(.L_x_4222) ;  /* 0xffffffb400087947 */ /* 0x000fea000383ffff */
.L_x_4055:
        /* <DEDUP_REMOVED lines=11> */
.L_x_4224:
[----:B------:R-:W-:Y:S05]  /*26fe0*/  BSYNC B0 ;  /* 0x0000000000007941 */ /* 0x000fea0003800000 */
.L_x_4223:
[----:B------:R-:W-:Y:S05]  /*26ff0*/  BRA `(.L_x_4225) ;  /* 0xffffffb000f07947 */ /* 0x000fea000383ffff */
.L_x_4056:
[----:B------:R-:W-:Y:S01]  /*27000*/  BSSY B0, `(.L_x_4226) ;  /* 0x0000006000007945 */ /* 0x000fe20003800000 */
[----:B------:R-:W-:-:S07]  /*27010*/  IMAD.MOV.U32 R15, RZ, RZ, -0x1 ;  /* 0xffffffffff0f7424 */ /* 0x000fce00078e00ff */
[----:B0-2---:R-:W-:Y:S05]  /*27020*/  WARPSYNC.COLLECTIVE R15, `(.L_x_4227) ;  /* 0x000000000f0c7348 */ /* 0x005fea0003c00000 */
[----:B------:R-:W-:Y:S02]  /*27030*/  ELECT P6, UR62, PT ;  /* 0x00000000003e782f */ /* 0x000fe400038c0000 */
[----:B------:R-:W-:Y:S01]  /*27040*/  MOV R14, UR62 ;  /* 0x0000003e000e7c02 */ /* 0x000fe20008000f00 */
[----:B0-2---:R-:W-:Y:S10]  /*27050*/  ENDCOLLECTIVE ;  /* 0x000000000000791b */ /* 0x005ff40003800000 */
.L_x_4227:
[----:B------:R-:W-:Y:S05]  /*27060*/  BSYNC B0 ;  /* 0x0000000000007941 */ /* 0x000fea0003800000 */
.L_x_4226:
[----:B------:R-:W-:Y:S05]  /*27070*/  BRA `(.L_x_4228) ;  /* 0xffffffb000e47947 */ /* 0x000fea000383ffff */
.L_x_4058:
[----:B0-----:R0:W1:Y:S02]  /*27080*/  SYNCS.PHASECHK.TRANS64.TRYWAIT P1, [R5+URZ+0x30840], R0 ;  /* 0x03084000050075a7 */ /* 0x001064000802017f */
[----:B-1----:R-:W-:Y:S05]  /*27090*/  @!P1 NANOSLEEP.SYNCS 0x989680 ;  /* 0x009896800000995d */ /* 0x002fea0003900000 */
[----:B------:R-:W1:Y:S02]  /*270a0*/  @!P1 SYNCS.PHASECHK.TRANS64 P1, [R5+URZ+0x30840], R0 ;  /* 0x03084000050095a7 */ /* 0x000e64000802007f */
[----:B-1----:R-:W-:Y:S05]  /*270b0*/  @!P1 BRA `(.L_x_4058) ;  /* 0xfffffffc00f09947 */ /* 0x002fea000383ffff */
[----:B------:R-:W-:Y:S05]  /*270c0*/  BRA `(.L_x_4229) ;  /* 0xffffffb400047947 */ /* 0x000fea000383ffff */
.L_x_4060:
[----:B-1----:R1:W3:Y:S02]  /*270d0*/  SYNCS.PHASECHK.TRANS64.TRYWAIT P1, [R3+URZ+0x30840], R2 ;  /* 0x03084002030075a7 */ /* 0x0022e4000802017f */
[----:B---3--:R-:W-:Y:S05]  /*270e0*/  @!P1 NANOSLEEP.SYNCS 0x989680 ;  /* 0x009896800000995d */ /* 0x008fea0003900000 */
[----:B------:R-:W3:Y:S02]  /*270f0*/  @!P1 SYNCS.PHASECHK.TRANS64 P1, [R3+URZ+0x30840], R2 ;  /* 0x03084002030095a7 */ /* 0x000ee4000802007f */
[----:B---3--:R-:W-:Y:S05]  /*27100*/  @!P1 BRA `(.L_x_4060) ;  /* 0xfffffffc00f09947 */ /* 0x008fea000383ffff */
[----:B------:R-:W-:Y:S05]  /*27110*/  BRA `(.L_x_4230) ;  /* 0xffffffb400107947 */ /* 0x000fea000383ffff */
.L_x_4062:
[----:B---3--:R3:W4:Y:S02]  /*27120*/  SYNCS.PHASECHK.TRANS64.TRYWAIT P1, [R5+URZ+0x30860], R0 ;  /* 0x03086000050075a7 */ /* 0x008724000802017f */
[----:B----4-:R-:W-:Y:S05]  /*27130*/  @!P1 NANOSLEEP.SYNCS 0x989680 ;  /* 0x009896800000995d */ /* 0x010fea0003900000 */
[----:B------:R-:W4:Y:S02]  /*27140*/  @!P1 SYNCS.PHASECHK.TRANS64 P1, [R5+URZ+0x30860], R0 ;  /* 0x03086000050095a7 */ /* 0x000f24000802007f */
[----:B----4-:R-:W-:Y:S05]  /*27150*/  @!P1 BRA `(.L_x_4062) ;  /* 0xfffffffc00f09947 */ /* 0x010fea000383ffff */
[----:B------:R-:W-:Y:S05]  /*27160*/  BRA `(.L_x_4231) ;  /* 0xffffffb4000c7947 */ /* 0x000fea000383ffff */
.L_x_4232:
        /* <DEDUP_REMOVED lines=9> */
.L_x_15966:


//--------------------- .text._ZN7cutlass13device_kernelIN5flash11enable_sm90INS1_16FlashAttnFwdSm90INS1_25CollectiveMainloopFwdSm90ILi2EN4cute5tupleIJNS5_1CILi1EEES8_S8_EEENS6_IJNS7_ILi128EEENS7_ILi96EEENS7_ILi192EEEEEELi192ENS_10bfloat16_tEfNS_4arch4Sm90ELb0ELb1ELb0ELb0ELb1ELb0ELb0ELb1ELb1ELb1ELb1ELb0EEENS1_21CollectiveEpilogueFwdINS6_IJSA_SC_SB_EEES9_SE_SG_Li256ELb0ELb1ELb1ELb0EEENS1_19SingleTileSchedulerILb0ELb1ELb1ELi128EEEEEEEEEvNT_6ParamsE --------------------------
	.section	.text._ZN7cutlass13device_kernelIN5flash11enable_sm90INS1_16FlashAttnFwdSm90INS1_25CollectiveMainloopFwdSm90ILi2EN4cute5tupleIJNS5_1CILi1EEES8_S8_EEENS6_IJNS7_ILi128EEENS7_ILi96EEENS7_ILi192EEEEEELi192ENS_10bfloat16_tEfNS_4arch4Sm90ELb0ELb1ELb0ELb0ELb1ELb0ELb0ELb1ELb1ELb1ELb1ELb0EEENS1_21CollectiveEpilogueFwdINS6_IJSA_SC_SB_EEES9_SE_SG_Li256ELb0ELb1ELb1ELb0EEENS1_19SingleTileSchedulerILb0ELb1ELb1ELi128EEEEEEEEEvNT_6ParamsE,"ax",@progbits
	.align	128
.text._ZN7cutlass13device_kernelIN5flash11enable_sm90INS1_16FlashAttnFwdSm90INS1_25CollectiveMainloopFwdSm90ILi2EN4cute5tupleIJNS5_1CILi1EEES8_S8_EEENS6_IJNS7_ILi128EEENS7_ILi96EEENS7_ILi192EEEEEELi192ENS_10bfloat16_tEfNS_4arch4Sm90ELb0ELb1ELb0ELb0ELb1ELb0ELb0ELb1ELb1ELb1ELb1ELb0EEENS1_21CollectiveEpilogueFwdINS6_IJSA_SC_SB_EEES9_SE_SG_Li256ELb0ELb1ELb1ELb0EEENS1_19SingleTileSchedulerILb0ELb1ELb1ELi128EEEEEEEEEvNT_6ParamsE:
        .type           _ZN7cutlass13device_kernelIN5flash11enable_sm90INS1_16FlashAttnFwdSm90INS1_25CollectiveMainloopFwdSm90ILi2EN4cute5tupleIJNS5_1CILi1EEES8_S8_EEENS6_IJNS7_ILi128EEENS7_ILi96EEENS7_ILi192EEEEEELi192ENS_10bfloat16_tEfNS_4arch4Sm90ELb0ELb1ELb0ELb0ELb1ELb0ELb0ELb1ELb1ELb1ELb1ELb0EEENS1_21CollectiveEpilogueFwdINS6_IJSA_SC_SB_EEES9_SE_SG_Li256ELb0ELb1ELb1ELb0EEENS1_19SingleTileSchedulerILb0ELb1ELb1ELi128EEEEEEEEEvNT_6ParamsE,@function
        .size           _ZN7cutlass13device_kernelIN5flash11enable_sm90INS1_16FlashAttnFwdSm90INS1_25CollectiveMainloopFwdSm90ILi2EN4cute5tupleIJNS5_1CILi1EEES8_S8_EEENS6_IJNS7_ILi128EEENS7_ILi96EEENS7_ILi192EEEEEELi192ENS_10bfloat16_tEfNS_4arch4Sm90ELb0ELb1ELb0ELb0ELb1ELb0ELb0ELb1ELb1ELb1ELb1ELb0EEENS1_21CollectiveEpilogueFwdINS6_IJSA_SC_SB_EEES9_SE_SG_Li256ELb0ELb1ELb1ELb0EEENS1_19SingleTileSchedulerILb0ELb1ELb1ELi128EEEEEEEEEvNT_6ParamsE,(.L_x_15967 - _ZN7cutlass13device_kernelIN5flash11enable_sm90INS1_16FlashAttnFwdSm90INS1_25CollectiveMainloopFwdSm90ILi2EN4cute5tupleIJNS5_1CILi1EEES8_S8_EEENS6_IJNS7_ILi128EEENS7_ILi96EEENS7_ILi192EEEEEELi192ENS_10bfloat16_tEfNS_4arch4Sm90ELb0ELb1ELb0ELb0ELb1ELb0ELb0ELb1ELb1ELb1ELb1ELb0EEENS1_21CollectiveEpilogueFwdINS6_IJSA_SC_SB_EEES9_SE_SG_Li256ELb0ELb1ELb1ELb0EEENS1_19SingleTileSchedulerILb0ELb1ELb1ELi128EEEEEEEEEvNT_6ParamsE)
        .other          _ZN7cutlass13device_kernelIN5flash11enable_sm90INS1_16FlashAttnFwdSm90INS1_25CollectiveMainloopFwdSm90ILi2EN4cute5tupleIJNS5_1CILi1EEES8_S8_EEENS6_IJNS7_ILi128EEENS7_ILi96EEENS7_ILi192EEEEEELi192ENS_10bfloat16_tEfNS_4arch4Sm90ELb0ELb1ELb0ELb0ELb1ELb0ELb0ELb1ELb1ELb1ELb1ELb0EEENS1_21CollectiveEpilogueFwdINS6_IJSA_SC_SB_EEES9_SE_SG_Li256ELb0ELb1ELb1ELb0EEENS1_19SingleTileSchedulerILb0ELb1ELb1ELi128EEEEEEEEEvNT_6ParamsE,@"STO_CUDA_ENTRY STV_DEFAULT"
_ZN7cutlass13device_kernelIN5flash11enable_sm90INS1_16FlashAttnFwdSm90INS1_25CollectiveMainloopFwdSm90ILi2EN4cute5tupleIJNS5_1CILi1EEES8_S8_EEENS6_IJNS7_ILi128EEENS7_ILi96EEENS7_ILi192EEEEEELi192ENS_10bfloat16_tEfNS_4arch4Sm90ELb0ELb1ELb0ELb0ELb1ELb0ELb0ELb1ELb1ELb1ELb1ELb0EEENS1_21CollectiveEpilogueFwdINS6_IJSA_SC_SB_EEES9_SE_SG_Li256ELb0ELb1ELb1ELb0EEENS1_19SingleTileSchedulerILb0ELb1ELb1ELi128EEEEEEEEEvNT_6ParamsE:
        /* <DEDUP_REMOVED lines=45> */
.L_x_4233:
        /* <DEDUP_REMOVED lines=22> */
.L_x_4234:
        /* <DEDUP_REMOVED lines=18> */
.L_x_4235:
        /* <DEDUP_REMOVED lines=22> */
.L_x_4236:
        /* <DEDUP_REMOVED lines=23> */
.L_x_4237:
        /* <DEDUP_REMOVED lines=11> */
.L_x_4240:
        /* <DEDUP_REMOVED lines=22> */
[----:B------:R-:W-:Y:S01]  /*0a30*/  VIADD R121, R25, 0xffffff80 ;  /* 0xffffff8019797836 */ /* 0x000fe20000000000 */
[----:B------:R-:W-:-:S04]  /*0a40*/  UISETP.NE.AND UP0, UPT, UR4, 0x1, UPT ;  /* 0x000000010400788c */ /* 0x000fc8000bf05270 */
[----:B------:R-:W-:Y:S01]  /*0a50*/  UP2UR UR4, UPR, URZ, 0x1 ;  /* 0x000000013f047883 */ /* 0x000fe20008000000 */
[----:B------:R-:W4:Y:S05]  /*0a60*/  LDC R120, c[0x0][0x288] ;  /* 0x0000a200ff787b82 */ /* 0x000f2a0000000800 */
[----:B------:R-:W-:Y:S01]  /*0a70*/  IMAD.U32 R19, RZ, RZ, UR4 ;  /* 0x00000004ff137e24 */ /* 0x000fe2000f8e00ff */
[----:B------:R-:W-:Y:S01]  /*0a80*/  @UP0 ULDC UR9, c[0x0][0x44c] ;  /* 0x0001130000090ab9 */ /* 0x000fe20000000800 */
[----:B------:R-:W-:Y:S01]  /*0a90*/  @UP0 ULDC UR11, c[0x0][0x450] ;  /* 0x00011400000b0ab9 */ /* 0x000fe20000000800 */
[----:B------:R-:W1:Y:S01]  /*0aa0*/  LDC R17, c[0x0][0x424] ;  /* 0x00010900ff117b82 */ /* 0x000e620000000800 */
[----:B------:R-:W-:-:S07]  /*0ab0*/  ULDC.64 UR4, c[0x0][0x9e0] ;  /* 0x0002780000047ab9 */ /* 0x000fce0000000a00 */
[----:B------:R-:W2:Y:S01]  /*0ac0*/  S2UR UR39, SR_CTAID.X ;  /* 0x00000000002779c3 */ /* 0x000ea20000002500 */
[----:B0-----:R-:W-:-:S04]  /*0ad0*/  ISETP.NE.U32.AND P0, PT, R2, RZ, PT ;  /* 0x000000ff0200720c */ /* 0x001fc80003f05070 */
[----:B------:R-:W-:-:S03]  /*0ae0*/  ISETP.NE.AND.EX P0, PT, R3, RZ, PT, P0 ;  /* 0x000000ff0300720c */ /* 0x000fc60003f05300 */
[----:B------:R-:W0:Y:S01]  /*0af0*/  LDC R4, c[0x0][0x2f0] ;  /* 0x0000bc00ff047b82 */ /* 0x000e220000000800 */
[----:B----4-:R-:W-:Y:S02]  /*0b00*/  IADD3 R0, -R120, 0x1, RZ ;  /* 0x0000000178007810 */ /* 0x010fe40007ffe1ff */
[----:B-1----:R-:W-:Y:S01]  /*0b10*/  SEL R17, R17, 0x1, P0 ;  /* 0x0000000111117807 */ /* 0x002fe20000000000 */
[----:B--2---:R-:W-:-:S04]  /*0b20*/  USHF.L.U32 UR39, UR39, 0x7, URZ ;  /* 0x0000000727277899 */ /* 0x004fc8000800063f */
[----:B------:R-:W-:Y:S02]  /*0b30*/  @UP0 UIADD3 UR8, UR39, 0x7f, URZ ;  /* 0x0000007f27080890 */ /* 0x000fe4000fffe03f */
[----:B------:R-:W-:Y:S01]  /*0b40*/  UIADD3 UR7, UR39, 0x7f, URZ ;  /* 0x0000007f27077890 */ /* 0x000fe2000fffe03f */
[CC--:B0-----:R-:W-:Y:S01]  /*0b50*/  IMAD R0, R17.reuse, R4.reuse, R0 ;  /* 0x0000000411007224 */ /* 0x0c1fe200078e0200 */
[----:B------:R-:W-:Y:S01]  /*0b60*/  UIMAD.WIDE.U32 UR8, UR8, UR9, URZ ;  /* 0x00000009080872a5 */ /* 0x000fe2000f8e003f */
[----:B------:R-:W-:-:S03]  /*0b70*/  IMAD R23, R17, R4, RZ ;  /* 0x0000000411177224 */ /* 0x000fc600078e02ff */
        /* <DEDUP_REMOVED lines=20> */
.L_x_4243:
[----:B------:R-:W-:-:S11]  /*0cc0*/  UISETP.NE.AND UP0, UPT, UR5, 0x1, UPT ;  /* 0x000000010500788c */ /* 0x000fd6000bf05270 */
[----:B------:R-:W-:Y:S02]  /*0cd0*/  @UP0 ULDC.64 UR10, c[0x0][0x9e8] ;  /* 0x00027a00000a0ab9 */ /* 0x000fe40000000a00 */
[----:B------:R-:W-:-:S04]  /*0ce0*/  UIMAD.WIDE.U32 UR8, UR4, UR10, URZ ;  /* 0x0000000a040872a5 */ /* 0x000fc8000f8e003f */
[----:B------:R-:W-:-:S12]  /*0cf0*/  @UP0 USHF.R.U32.HI UR4, URZ, UR11, UR9 ;  /* 0x0000000b3f040299 */ /* 0x000fd80008011609 */
.L_x_4244:
[----:B------:R-:W-:-:S06]  /*0d00*/  UIMAD UR4, UR4, UR5, UR5 ;  /* 0x00000005040472a4 */ /* 0x000fcc000f8e0205 */
[----:B------:R-:W-:-:S07]  /*0d10*/  VIMNMX R0, R0, UR4, PT ;  /* 0x0000000400007c48 */ /* 0x000fce000bfe0100 */
.L_x_4242:
[----:B------:R-:W-:Y:S01]  /*0d20*/  R2UR UR4, R19 ;  /* 0x00000000130472ca */ /* 0x000fe200000e0000 */
[CC--:B------:R-:W-:Y:S02]  /*0d30*/  IMAD R120, R17.reuse, R4.reuse, -R120 ;  /* 0x0000000411787224 */ /* 0x0c0fe400078e0a78 */
[----:B------:R-:W-:Y:S02]  /*0d40*/  VIADD R2, R0, 0x5f ;  /* 0x0000005f00027836 */ /* 0x000fe40000000000 */
[----:B------:R-:W-:Y:S01]  /*0d50*/  IMAD R0, R17, R4, 0x5f ;  /* 0x0000005f11007424 */ /* 0x000fe200078e0204 */
[----:B------:R-:W-:Y:S01]  /*0d60*/  R2UR UR7, R120 ;  /* 0x00000000780772ca */ /* 0x000fe200000e0000 */
[----:B------:R-:W-:-:S04]  /*0d70*/  IMAD.HI R2, R2, 0x2aaaaaab, RZ ;  /* 0x2aaaaaab02027827 */ /* 0x000fc800078e02ff */
[----:B------:R-:W-:Y:S01]  /*0d80*/  IMAD.HI R0, R0, 0x2aaaaaab, RZ ;  /* 0x2aaaaaab00007827 */ /* 0x000fe200078e02ff */
[----:B------:R-:W-:Y:S01]  /*0d90*/  SHF.R.U32.HI R5, RZ, 0x1f, R2 ;  /* 0x0000001fff057819 */ /* 0x000fe20000011602 */
[----:B------:R-:W-:-:S03]  /*0da0*/  UISETP.NE.AND UP0, UPT, UR4, URZ, UPT ;  /* 0x0000003f0400728c */ /* 0x000fc6000bf05270 */
[----:B------:R-:W-:Y:S01]  /*0db0*/  UMOV UR4, UR39 ;  /* 0x0000002700047c82 */ /* 0x000fe20008000000 */
[----:B------:R-:W-:Y:S02]  /*0dc0*/  SHF.R.U32.HI R3, RZ, 0x1f, R0 ;  /* 0x0000001fff037819 */ /* 0x000fe40000011600 */
[----:B------:R-:W-:Y:S02]  /*0dd0*/  LEA.HI.SX32 R2, R2, R5, 0x1c ;  /* 0x0000000502027211 */ /* 0x000fe400078fe2ff */
[----:B------:R-:W-:-:S03]  /*0de0*/  LEA.HI.SX32 R3, R0, R3, 0x1c ;  /* 0x0000000300037211 */ /* 0x000fc600078fe2ff */
[----:B------:R-:W-:Y:S01]  /*0df0*/  @UP0 ULDC UR8, c[0x0][0x44c] ;  /* 0x0001130000080ab9 */ /* 0x000fe20000000800 */
[----:B------:R-:W-:Y:S01]  /*0e00*/  @UP0 ULDC UR10, c[0x0][0x450] ;  /* 0x00011400000a0ab9 */ /* 0x000fe20000000800 */
[----:B------:R-:W-:Y:S01]  /*0e10*/  UIMAD.WIDE.U32 UR8, UR39, UR8, URZ ;  /* 0x00000008270872a5 */ /* 0x000fe2000f8e003f */
[----:B------:R-:W-:-:S03]  /*0e20*/  VIMNMX R16, R3, R2, PT ;  /* 0x0000000203107248 */ /* 0x000fc60003fe0100 */
        /* <DEDUP_REMOVED lines=17> */
.L_x_4246:
[----:B------:R-:W-:-:S11]  /*0f40*/  UISETP.NE.AND UP0, UPT, UR5, 0x1, UPT ;  /* 0x000000010500788c */ /* 0x000fd6000bf05270 */
[----:B------:R-:W-:Y:S02]  /*0f50*/  @UP0 ULDC.64 UR10, c[0x0][0x9e8] ;  /* 0x00027a00000a0ab9 */ /* 0x000fe40000000a00 */
[----:B------:R-:W-:-:S04]  /*0f60*/  UIMAD.WIDE.U32 UR8, UR4, UR10, URZ ;  /* 0x0000000a040872a5 */ /* 0x000fc8000f8e003f */
[----:B------:R-:W-:-:S12]  /*0f70*/  @UP0 USHF.R.U32.HI UR4, URZ, UR11, UR9 ;  /* 0x0000000b3f040299 */ /* 0x000fd80008011609 */
.L_x_4247:
[----:B------:R-:W-:-:S04]  /*0f80*/  UIMAD UR4, UR4, UR5, URZ ;  /* 0x00000005040472a4 */ /* 0x000fc8000f8e023f */
[----:B------:R-:W-:-:S04]  /*0f90*/  UISETP.LT.AND UP0, UPT, UR7, UR4, UPT ;  /* 0x000000040700728c */ /* 0x000fc8000bf01270 */
[----:B------:R-:W-:-:S12]  /*0fa0*/  USEL UR7, UR7, UR4, !UP0 ;  /* 0x0000000407077287 */ /* 0x000fd8000c000000 */
.L_x_4245:
[----:B------:R-:W-:Y:S02]  /*0fb0*/  UIMAD.WIDE UR4, UR7, 0x2aaaaaab, URZ ;  /* 0x2aaaaaab070478a5 */ /* 0x000fe4000f8e023f */
[----:B------:R-:W-:Y:S02]  /*0fc0*/  USHF.R.U32.HI UR11, URZ, 0x10, UR6 ;  /* 0x000000103f0b7899 */ /* 0x000fe40008011606 */
[----:B------:R-:W-:Y:S02]  /*0fd0*/  USHF.R.U32.HI UR4, URZ, 0x1f, UR5 ;  /* 0x0000001f3f047899 */ /* 0x000fe40008011605 */
[----:B------:R-:W-:Y:S02]  /*0fe0*/  ULOP3.LUT UR7, UR6, 0xffff, URZ, 0xc0, !UPT ;  /* 0x0000ffff06077892 */ /* 0x000fe4000f8ec03f */
[----:B------:R-:W-:-:S04]  /*0ff0*/  ULEA.HI.SX32 UR4, UR5, UR4, 0x1c ;  /* 0x0000000405047291 */ /* 0x000fc8000f8fe23f */
        /* <DEDUP_REMOVED lines=13> */
[----:B------:R-:W-:-:S03]  /*10d0*/  R2UR UR6, R0 ;  /* 0x00000000000672ca */ /* 0x000fc600000e0000 */
[----:B------:R-:W-:-:S04]  /*10e0*/  IMAD.MOV R5, RZ, RZ, -R5 ;  /* 0x000000ffff057224 */ /* 0x000fc800078e0a05 */
        /* <DEDUP_REMOVED lines=27> */
.L_x_4248:
[----:B------:R-:W-:Y:S02]  /*12a0*/  UIMAD UR5, UR7, UR4, UR10 ;  /* 0x00000004070572a4 */ /* 0x000fe4000f8e020a */
[----:B------:R-:W-:Y:S01]  /*12b0*/  IMAD.U32 R3, RZ, RZ, UR4 ;  /* 0x00000004ff037e24 */ /* 0x000fe2000f8e00ff */
[----:B------:R-:W-:Y:S02]  /*12c0*/  PLOP3.LUT P0, PT, PT, PT, PT, 0x80, 0x0 ;  /* 0x000000000000781c */ /* 0x000fe40003f0f070 */
[----:B------:R-:W-:Y:S02]  /*12d0*/  CS2R R118, SRZ ;  /* 0x0000000000767805 */ /* 0x000fe4000001ff00 */
[----:B------:R-:W-:Y:S02]  /*12e0*/  CS2R R116, SRZ ;  /* 0x0000000000747805 */ /* 0x000fe4000001ff00 */
[----:B------:R-:W-:Y:S02]  /*12f0*/  CS2R R114, SRZ ;  /* 0x0000000000727805 */ /* 0x000fe4000001ff00 */
[----:B------:R-:W-:Y:S01]  /*1300*/  VIADDMNMX R16, R3, UR5, R16, PT ;  /* 0x0000000503107c46 */ /* 0x000fe2000b800110 */
[----:B------:R-:W-:Y:S01]  /*1310*/  IMAD.U32 R22, RZ, RZ, UR5 ;  /* 0x00000005ff167e24 */ /* 0x000fe2000f8e00ff */
[----:B------:R-:W-:-:S02]  /*1320*/  CS2R R2, SRZ ;  /* 0x0000000000027805 */ /* 0x000fc4000001ff00 */
[----:B------:R-:W-:Y:S02]  /*1330*/  CS2R R112, SRZ ;  /* 0x0000000000707805 */ /* 0x000fe4000001ff00 */
[----:B------:R-:W-:Y:S02]  /*1340*/  ISETP.GT.AND P1, PT, R16, UR5, PT ;  /* 0x0000000510007c0c */ /* 0x000fe4000bf24270 */
        /* <DEDUP_REMOVED lines=79> */
.L_x_4250:
[----:B------:R-:W-:-:S04]  /*1840*/  SHF.L.U32 R0, RZ, 0x1f, RZ ;  /* 0x0000001fff007819 */ /* 0x000fc800000006ff */
[----:B------:R-:W0:Y:S02]  /*1850*/  SYNCS.PHASECHK.TRANS64.TRYWAIT P0, [UR38+0x30800], R0 ;  /* 0x03080000ff0075a7 */ /* 0x000e240008000166 */
[----:B0-----:R-:W-:Y:S05]  /*1860*/  @!P0 BRA `(.L_x_4251) ;  /* 0x0000012400248947 */ /* 0x001fea0003800000 */
.L_x_4384:
[----:B------:R-:W2:Y:S02]  /*1870*/  LDL R2, [R1+0x4] ;  /* 0x0000040001027983 */ /* 0x000ea40000100800 */
[----:B--2---:R-:W-:-:S13]  /*1880*/  R2UR UR4, R2 ;  /* 0x00000000020472ca */ /* 0x004fda00000e0000 */
[----:B------:R-:W-:-:S06]  /*1890*/  ULOP3.LUT UR4, UR4, 0x1, URZ, 0xfc, !UPT ;  /* 0x0000000104047892 */ /* 0x000fcc000f8efc3f */
[----:B------:R-:W-:-:S05]  /*18a0*/  IMAD.U32 R2, RZ, RZ, UR4 ;  /* 0x00000004ff027e24 */ /* 0x000fca000f8e00ff */
[----:B------:R-:W-:-:S13]  /*18b0*/  ISETP.NE.AND P0, PT, R2, 0x3, PT ;  /* 0x000000030200780c */ /* 0x000fda0003f05270 */
[----:B------:R-:W-:Y:S05]  /*18c0*/  @!P0 BRA `(.L_x_4252) ;  /* 0x0000000000048947 */ /* 0x000fea0003800000 */
[----:B------:R-:W-:Y:S01]  /*18d0*/  BPT.TRAP 0x1 ;  /* 0x000000040000795c */ /* 0x000fe20000300000 */
.L_x_4252:
[----:B------:R1:W2:Y:S01]  /*18e0*/  SYNCS.PHASECHK.TRANS64.TRYWAIT P1, [UR38+0x30830], R0 ;  /* 0x03083000ff0075a7 */ /* 0x0002a20008020166 */
[----:B------:R-:W-:Y:S05]  /*18f0*/  @!P0 BRA `(.L_x_4253) ;  /* 0x0000000000048947 */ /* 0x000fea0003800000 */
[----:B------:R-:W-:Y:S01]  /*1900*/  BPT.TRAP 0x1 ;  /* 0x000000040000795c */ /* 0x000fe20000300000 */
.L_x_4253:
[----:B------:R-:W-:-:S05]  /*1910*/  IMAD.U32 R6, RZ, RZ, UR40 ;  /* 0x00000028ff067e24 */ /* 0x000fca000f8e00ff */
[----:B------:R-:W-:Y:S01]  /*1920*/  LOP3.LUT R6, R6, 0x10000, RZ, 0xfc, !PT ;  /* 0x0001000006067812 */ /* 0x000fe200078efcff */
[----:B--2---:R-:W-:Y:S06]  /*1930*/  @P1 BRA `(.L_x_4254) ;  /* 0x0000000000081947 */ /* 0x004fec0003800000 */
[----:B------:R-:W2:Y:S02]  /*1940*/  SYNCS.PHASECHK.TRANS64.TRYWAIT P1, [UR38+0x30830], R0 ;  /* 0x03083000ff0075a7 */ /* 0x000ea40008020166 */
[----:B--2---:R-:W-:Y:S05]  /*1950*/  @!P1 BRA `(.L_x_4255) ;  /* 0x0000012400009947 */ /* 0x004fea0003800000 */
.L_x_4254:
[----:B------:R-:W-:Y:S05]  /*1960*/  WARPSYNC.ALL ;  /* 0x0000000000007948 */ /* 0x000fea0003800000 */
[----:B------:R-:W-:Y:S01]  /*1970*/  IMAD.MOV.U32 R7, RZ, RZ, 0x40000040 ;  /* 0x40000040ff077424 */ /* 0x000fe200078e00ff */
[----:B------:R-:W-:Y:S01]  /*1980*/  UIADD3 UR4, UR38, 0x1e400, URZ ;  /* 0x0001e40026047890 */ /* 0x000fe2000fffe03f */
[----:B------:R-:W-:Y:S01]  /*1990*/  R2UR UR8, R6 ;  /* 0x00000000060872ca */ /* 0x000fe200000e0000 */
[----:B------:R-:W-:Y:S02]  /*19a0*/  WARPGROUP.ARRIVE ;  /* 0x00000000000079c5 */ /* 0x000fe40000000000 */
        /* <DEDUP_REMOVED lines=24> */
[----:B------:R-:W-:Y:S01]  /*1b30*/  UMOV UR29, 0x40000040 ;  /* 0x40000040001d7882 */ /* 0x000fe20000000000 */
[----:B------:R-:W-:-:S03]  /*1b40*/  UMOV UR33, 0x40000040 ;  /* 0x4000004000217882 */ /* 0x000fc60000000000 */
[----:B------:R-:W-:Y:S02]  /*1b50*/  UIADD3 UR8, UR10, 0x2, URZ ;  /* 0x000000020a087890 */ /* 0x000fe4000fffe03f */
[----:B------:R-:W-:Y:S02]  /*1b60*/  UIADD3 UR12, UR10, 0x4, URZ ;  /* 0x000000040a0c7890 */ /* 0x000fe4000fffe03f */
[----:B------:R-:W-:Y:S02]  /*1b70*/  UIADD3 UR16, UR10, 0x6, URZ ;  /* 0x000000060a107890 */ /* 0x000fe4000fffe03f */
[----:B------:R-:W-:Y:S01]  /*1b80*/  UIADD3 UR20, UR10, 0x400, URZ ;  /* 0x000004000a147890 */ /* 0x000fe2000fffe03f */
[----:B------:R-:W-:Y:S01]  /*1b90*/  UMOV UR4, UR8 ;  /* 0x0000000800047c82 */ /* 0x000fe20008000000 */
[----:B------:R-:W-:Y:S02]  /*1ba0*/  UIADD3 UR24, UR10, 0x402, URZ ;  /* 0x000004020a187890 */ /* 0x000fe4000fffe03f */
[----:B------:R-:W-:-:S02]  /*1bb0*/  UIADD3 UR28, UR10, 0x404, URZ ;  /* 0x000004040a1c7890 */ /* 0x000fc4000fffe03f */
        /* <DEDUP_REMOVED lines=69> */
.L_x_4256:
[----:B01----:R-:W-:Y:S01]  /*2010*/  LOP3.LUT R0, R73, 0xffffff80, RZ, 0xc0, !PT ;  /* 0xffffff8049007812 */ /* 0x003fe200078ec0ff */
[----:B------:R-:W0:Y:S01]  /*2020*/  S2UR UR6, SR_CgaCtaId ;  /* 0x00000000000679c3 */ /* 0x000e220000008800 */
[----:B------:R-:W-:Y:S01]  /*2030*/  R2UR UR5, R19 ;  /* 0x00000000130572ca */ /* 0x000fe200000e0000 */
[----:B------:R-:W-:Y:S01]  /*2040*/  ULDC UR10, c[0x0][0x288] ;  /* 0x0000a200000a7ab9 */ /* 0x000fe20000000800 */
        /* <DEDUP_REMOVED lines=21> */
[----:B------:R-:W-:Y:S02]  /*21a0*/  IADD3 R4, R4, R3, -R8 ;  /* 0x0000000304047210 */ /* 0x000fe40007ffe808 */
[----:B------:R-:W-:Y:S01]  /*21b0*/  PLOP3.LUT P1, PT, PT, PT, UP1, 0x80, 0x0 ;  /* 0x000000000000781c */ /* 0x000fe20003f2f018 */
[----:B------:R-:W-:Y:S01]  /*21c0*/  IMAD.IADD R9, R72, 0x1, -R9 ;  /* 0x0000000148097824 */ /* 0x000fe200078e0a09 */
[----:B------:R-:W-:Y:S01]  /*21d0*/  PLOP3.LUT P2, PT, PT, PT, UP1, 0x80, 0x0 ;  /* 0x000000000000781c */ /* 0x000fe20003f4f018 */
[----:B------:R-:W-:Y:S01]  /*21e0*/  IMAD R4, R5, 0x40, R4 ;  /* 0x0000004005047824 */ /* 0x000fe200078e0204 */
[----:B------:R-:W-:Y:S01]  /*21f0*/  LOP3.LUT R11, R2, 0x7ffffffc, RZ, 0xc0, !PT ;  /* 0x7ffffffc020b7812 */ /* 0x000fe200078ec0ff */
[----:B------:R-:W-:Y:S02]  /*2200*/  IMAD.MOV.U32 R5, RZ, RZ, -0x60 ;  /* 0xffffffa0ff057424 */ /* 0x000fe400078e00ff */
[----:B------:R-:W-:Y:S01]  /*2210*/  IMAD R10, R9, 0x8, R4 ;  /* 0x00000008090a7824 */ /* 0x000fe200078e0204 */
[----:B------:R-:W-:Y:S01]  /*2220*/  UISETP.NE.AND UP0, UPT, UR4, URZ, UPT ;  /* 0x0000003f0400728c */ /* 0x000fe2000bf05270 */
[----:B------:R-:W-:-:S02]  /*2230*/  IMAD.IADD R11, R0, 0x1, -R11 ;  /* 0x00000001000b7824 */ /* 0x000fc400078e0a0b */
[----:B------:R-:W-:Y:S01]  /*2240*/  @UP1 ULDC UR4, c[0x0][0x44c] ;  /* 0x0001130000041ab9 */ /* 0x000fe20000000800 */
[----:B------:R-:W-:Y:S02]  /*2250*/  IMAD.MOV.U32 R3, RZ, RZ, R10 ;  /* 0x000000ffff037224 */ /* 0x000fe400078e000a */
[----:B------:R-:W-:Y:S01]  /*2260*/  @P1 IMAD.HI.U32 R4, R10, UR4, RZ ;  /* 0x000000040a041c27 */ /* 0x000fe2000f8e00ff */
[----:B------:R-:W-:Y:S01]  /*2270*/  UIADD3 UR4, UR38, 0x30840, URZ ;  /* 0x0003084026047890 */ /* 0x000fe2000fffe03f */
[----:B------:R-:W-:Y:S02]  /*2280*/  PLOP3.LUT P1, PT, PT, PT, UP0, 0x40, 0x0 ;  /* 0x000000000000781c */ /* 0x000fe40003f2e808 */
[C---:B------:R-:W-:Y:S01]  /*2290*/  IMAD R2, R16.reuse, R5, 0x61 ;  /* 0x0000006110027424 */ /* 0x040fe200078e0205 */
[----:B------:R-:W-:Y:S01]  /*22a0*/  @P2 SHF.R.U32.HI R3, RZ, UR5, R4 ;  /* 0x00000005ff032c19 */ /* 0x000fe20008011604 */
[----:B0-----:R-:W-:Y:S01]  /*22b0*/  UPRMT UR4, UR6, 0x654, UR4 ;  /* 0x0000065406047896 */ /* 0x001fe20008000004 */
[----:B------:R-:W-:-:S02]  /*22c0*/  IMAD R0, R16, -0x60, R23 ;  /* 0xffffffa010007824 */ /* 0x000fc400078e0217 */
[C---:B------:R-:W-:Y:S01]  /*22d0*/  IMAD R4, R11.reuse, -0x2, R2 ;  /* 0xfffffffe0b047824 */ /* 0x040fe200078e0202 */
[----:B------:R-:W0:Y:S01]  /*22e0*/  SHFL.IDX PT, R72, R3, RZ, 0x1c1f ;  /* 0x001c1fff03487589 */ /* 0x000e2200000e0000 */
[----:B------:R-:W-:Y:S01]  /*22f0*/  VIADD R0, R0, 0x60 ;  /* 0x0000006000007836 */ /* 0x000fe20000000000 */
[----:B------:R-:W-:Y:S01]  /*2300*/  ULDC UR6, c[0x0][0x9e0] ;  /* 0x0002780000067ab9 */ /* 0x000fe20000000800 */
[----:B------:R-:W-:Y:S01]  /*2310*/  VIADD R14, R2, 0xffffffff ;  /* 0xffffffff020e7836 */ /* 0x000fe20000000000 */
[----:B------:R-:W-:Y:S01]  /*2320*/  IADD3 R5, R4, -UR10, R23 ;  /* 0x8000000a04057c10 */ /* 0x000fe2000fffe017 */
[----:B------:R-:W-:Y:S01]  /*2330*/  SYNCS.ARRIVE.TRANS64.RED.A1T0 RZ, [UR4], RZ ;  /* 0x000000ffffff79a7 */ /* 0x000fe20008100404 */
[----:B------:R-:W-:Y:S01]  /*2340*/  ULDC UR4, c[0x0][0x9dc] ;  /* 0x0002770000047ab9 */ /* 0x000fe20000000800 */
[----:B------:R-:W-:Y:S01]  /*2350*/  IMAD R8, R11, -0x2, R0 ;  /* 0xfffffffe0b087824 */ /* 0x000fe200078e0200 */
[----:B------:R-:W-:Y:S01]  /*2360*/  ULOP3.LUT UR5, URZ, UR4, URZ, 0x33, !UPT ;  /* 0x000000043f057292 */ /* 0x000fe2000f8e333f */
[----:B------:R-:W-:-:S02]  /*2370*/  VIADD R9, R5, UR6 ;  /* 0x0000000605097c36 */ /* 0x000fc40008000000 */
[----:B------:R-:W-:-:S03]  /*2380*/  VIADD R20, R4, 0xffffffff ;  /* 0xffffffff04147836 */ /* 0x000fc60000000000 */
[----:B------:R-:W-:Y:S02]  /*2390*/  VIADD R13, R5, UR5 ;  /* 0x00000005050d7c36 */ /* 0x000fe40008000000 */
[----:B------:R-:W-:Y:S01]  /*23a0*/  IMAD.U32 R12, RZ, RZ, UR5 ;  /* 0x00000005ff0c7e24 */ /* 0x000fe2000f8e00ff */
[----:B0-----:R-:W-:Y:S01]  /*23b0*/  VIADDMNMX R0, R72, R9, R8, PT ;  /* 0x0000000948007246 */ /* 0x001fe20003800108 */
[----:B------:R-:W-:Y:S01]  /*23c0*/  IMAD.IADD R2, R13, 0x1, R72 ;  /* 0x000000010d027824 */ /* 0x000fe200078e0248 */
[----:B------:R-:W-:Y:S06]  /*23d0*/  @P1 BRA `(.L_x_4257) ;  /* 0x00000000005c1947 */ /* 0x000fec0003800000 */
[----:B------:R-:W-:Y:S01]  /*23e0*/  IADD3 R5, R23, -UR10, R72 ;  /* 0x8000000a17057c10 */ /* 0x000fe2000fffe048 */
        /* <DEDUP_REMOVED lines=12> */
.L_x_4259:
[----:B------:R-:W-:Y:S02]  /*24b0*/  ULDC UR4, c[0x0][0x9e4] ;  /* 0x0002790000047ab9 */ /* 0x000fe40000000800 */
[----:B------:R-:W-:-:S05]  /*24c0*/  IMAD.U32 R15, RZ, RZ, UR4 ;  /* 0x00000004ff0f7e24 */ /* 0x000fca000f8e00ff */
[----:B------:R-:W-:-:S13]  /*24d0*/  ISETP.NE.AND P1, PT, R15, 0x1, PT ;  /* 0x000000010f00780c */ /* 0x000fda0003f25270 */
[----:B------:R-:W0:Y:S02]  /*24e0*/  @P1 LDC.64 R72, c[0x0][0x9e8] ;  /* 0x00027a00ff481b82 */ /* 0x000e240000000a00 */
[----:B0-----:R-:W-:-:S05]  /*24f0*/  @P1 IMAD.HI.U32 R4, R5, R72, RZ ;  /* 0x0000004805041227 */ /* 0x001fca00078e00ff */
[----:B------:R-:W-:-:S07]  /*2500*/  @P1 SHF.R.U32.HI R5, RZ, R73, R4 ;  /* 0x00000049ff051219 */ /* 0x000fce0000011604 */
.L_x_4260:
[----:B------:R-:W-:Y:S05]  /*2510*/  BSYNC B0 ;  /* 0x0000000000007941 */ /* 0x000fea0003800000 */
.L_x_4258:
[----:B------:R-:W-:-:S05]  /*2520*/  IMAD R5, R5, R15, R20 ;  /* 0x0000000f05057224 */ /* 0x000fca00078e0214 */
[----:B------:R-:W-:Y:S02]  /*2530*/  VIADDMNMX R0, R5, R15, R0, PT ;  /* 0x0000000f05007246 */ /* 0x000fe40003800100 */
[----:B------:R-:W-:-:S07]  /*2540*/  VIMNMX R2, R2, R5, !PT ;  /* 0x0000000502027248 */ /* 0x000fce0007fe0100 */
.L_x_4257:
[C---:B------:R-:W-:Y:S02]  /*2550*/  ISETP.GE.AND P2, PT, R14.reuse, 0x9, PT ;  /* 0x000000090e00780c */ /* 0x040fe40003f46270 */
[----:B------:R-:W-:Y:S02]  /*2560*/  ISETP.GE.AND P1, PT, R14, 0x2, PT ;  /* 0x000000020e00780c */ /* 0x000fe40003f26270 */
[C---:B------:R-:W-:Y:S02]  /*2570*/  ISETP.GT.AND P3, PT, R2.reuse, 0x8, !P2 ;  /* 0x000000080200780c */ /* 0x040fe40005764270 */
[----:B------:R-:W-:Y:S02]  /*2580*/  ISETP.GT.AND P4, PT, R2, 0x1, !P1 ;  /* 0x000000010200780c */ /* 0x000fe40004f84270 */
[----:B------:R-:W-:Y:S02]  /*2590*/  ISETP.LT.OR P3, PT, R0, 0x9, P3 ;  /* 0x000000090000780c */ /* 0x000fe40001f61670 */
[----:B------:R-:W-:-:S02]  /*25a0*/  ISETP.GE.AND P5, PT, R14, 0x11, PT ;  /* 0x000000110e00780c */ /* 0x000fc40003fa6270 */
[----:B------:R-:W-:Y:S02]  /*25b0*/  ISETP.LT.OR P4, PT, R0, 0x2, P4 ;  /* 0x000000020000780c */ /* 0x000fe40002781670 */
[----:B------:R-:W-:Y:S02]  /*25c0*/  FSEL R28, R28, -INF , !P3 ;  /* 0xff8000001c1c7808 */ /* 0x000fe40005800000 */
        /* <DEDUP_REMOVED lines=82> */
[----:B------:R-:W-:Y:S02]  /*2af0*/  P2R R29, PR, RZ, 0x20 ;  /* 0x00000020ff1d7803 */ /* 0x000fe40000000000 */
[----:B------:R-:W-:Y:S02]  /*2b00*/  FSEL R90, R61, -INF , !P3 ;  /* 0xff8000003d5a7808 */ /* 0x000fe40005800000 */
[----:B------:R-:W-:Y:S02]  /*2b10*/  ISETP.GE.AND P3, PT, R14, 0x51, PT ;  /* 0x000000510e00780c */ /* 0x000fe40003f66270 */
[----:B------:R-:W-:Y:S02]  /*2b20*/  P2R R21, PR, RZ, 0x40 ;  /* 0x00000040ff157803 */ /* 0x000fe40000000000 */
[----:B------:R-:W-:Y:S02]  /*2b30*/  ISETP.GT.AND P4, PT, R2, 0x50, !P3 ;  /* 0x000000500200780c */ /* 0x000fe40005f84270 */
[----:B------:R-:W-:-:S02]  /*2b40*/  R2UR UR4, R18 ;  /* 0x00000000120472ca */ /* 0x000fc400000e0000 */
        /* <DEDUP_REMOVED lines=18> */
[----:B------:R-:W-:-:S04]  /*2c70*/  ISETP.GT.AND P6, PT, R2, 0x59, !P6 ;  /* 0x000000590200780c */ /* 0x000fc800077c4270 */
[----:B------:R-:W-:Y:S02]  /*2c80*/  ISETP.LT.OR P6, PT, R0, 0x5a, P6 ;  /* 0x0000005a0000780c */ /* 0x000fe400037c1670 */
[----:B------:R-:W0:Y:S02]  /*2c90*/  SHFL.IDX PT, R0, R3, 0x1, 0x1c1f ;  /* 0x003c1f0003007f89 */ /* 0x000e2400000e0000 */
[----:B------:R-:W-:Y:S02]  /*2ca0*/  FSEL R94, R69, -INF , !P6 ;  /* 0xff800000455e7808 */ /* 0x000fe40007000000 */
[----:B------:R-:W-:Y:S02]  /*2cb0*/  PLOP3.LUT P6, PT, PT, PT, UP0, 0x40, 0x0 ;  /* 0x000000000000781c */ /* 0x000fe40003fce808 */
[----:B0-----:R-:W-:Y:S01]  /*2cc0*/  VIADDMNMX R2, R0, R9, R8, PT ;  /* 0x0000000900027246 */ /* 0x001fe20003800108 */
[----:B------:R-:W-:-:S10]  /*2cd0*/  IMAD.IADD R4, R13, 0x1, R0 ;  /* 0x000000010d047824 */ /* 0x000fd400078e0200 */
[----:B------:R-:W-:Y:S05]  /*2ce0*/  @P6 BRA `(.L_x_4261) ;  /* 0x00000000005c6947 */ /* 0x000fea0003800000 */
        /* <DEDUP_REMOVED lines=13> */
.L_x_4263:
[----:B------:R-:W-:Y:S02]  /*2dc0*/  ULDC UR4, c[0x0][0x9e4] ;  /* 0x0002790000047ab9 */ /* 0x000fe40000000800 */
[----:B------:R-:W-:-:S05]  /*2dd0*/  IMAD.U32 R5, RZ, RZ, UR4 ;  /* 0x00000004ff057e24 */ /* 0x000fca000f8e00ff */
[----:B------:R-:W-:-:S13]  /*2de0*/  ISETP.NE.AND P6, PT, R5, 0x1, PT ;  /* 0x000000010500780c */ /* 0x000fda0003fc5270 */
[----:B------:R-:W0:Y:S02]  /*2df0*/  @P6 LDC.64 R8, c[0x0][0x9e8] ;  /* 0x00027a00ff086b82 */ /* 0x000e240000000a00 */
[----:B0-----:R-:W-:-:S05]  /*2e00*/  @P6 IMAD.HI.U32 R0, R3, R8, RZ ;  /* 0x0000000803006227 */ /* 0x001fca00078e00ff */
[----:B------:R-:W-:-:S07]  /*2e10*/  @P6 SHF.R.U32.HI R3, RZ, R9, R0 ;  /* 0x00000009ff036219 */ /* 0x000fce0000011600 */
.L_x_4264:
[----:B------:R-:W-:Y:S05]  /*2e20*/  BSYNC B0 ;  /* 0x0000000000007941 */ /* 0x000fea0003800000 */
.L_x_4262:
[----:B------:R-:W-:-:S05]  /*2e30*/  IMAD R3, R3, R5, R20 ;  /* 0x0000000503037224 */ /* 0x000fca00078e0214 */
[----:B------:R-:W-:Y:S02]  /*2e40*/  VIADDMNMX R2, R3, R5, R2, PT ;  /* 0x0000000503027246 */ /* 0x000fe40003800102 */
[----:B------:R-:W-:-:S07]  /*2e50*/  VIMNMX R4, R4, R3, !PT ;  /* 0x0000000304047248 */ /* 0x000fce0007fe0100 */
.L_x_4261:
[C---:B------:R-:W-:Y:S02]  /*2e60*/  ISETP.GT.AND P1, PT, R4.reuse, 0x1, !P1 ;  /* 0x000000010400780c */ /* 0x040fe40004f24270 */
[----:B------:R-:W-:Y:S02]  /*2e70*/  ISETP.GT.AND P2, PT, R4, 0x8, !P2 ;  /* 0x000000080400780c */ /* 0x000fe40005744270 */
[C---:B------:R-:W-:Y:S02]  /*2e80*/  ISETP.LT.OR P1, PT, R2.reuse, 0x2, P1 ;  /* 0x000000020200780c */ /* 0x040fe40000f21670 */
[----:B------:R-:W-:Y:S02]  /*2e90*/  ISETP.LT.OR P2, PT, R2, 0x9, P2 ;  /* 0x000000090200780c */ /* 0x000fe40001741670 */
[----:B------:R-:W-:Y:S02]  /*2ea0*/  FSEL R27, R27, -INF , !P1 ;  /* 0xff8000001b1b7808 */ /* 0x000fe40004800000 */
[----:B------:R-:W-:-:S02]  /*2eb0*/  ISETP.NE.AND P1, PT, R21, RZ, PT ;  /* 0x000000ff1500720c */ /* 0x000fc40003f25270 */
[----:B------:R-:W-:Y:S02]  /*2ec0*/  FSEL R9, R30, -INF , !P2 ;  /* 0xff8000001e097808 */ /* 0x000fe40005000000 */
[----:B------:R-:W-:Y:S02]  /*2ed0*/  ISETP.GT.AND P1, PT, R4, 0x9, !P1 ;  /* 0x000000090400780c */ /* 0x000fe40004f24270 */
[----:B------:R-:W-:Y:S02]  /*2ee0*/  ISETP.NE.AND P2, PT, R29, RZ, PT ;  /* 0x000000ff1d00720c */ /* 0x000fe40003f45270 */
[----:B------:R-:W-:Y:S02]  /*2ef0*/  ISETP.LT.OR P1, PT, R2, 0xa, P1 ;  /* 0x0000000a0200780c */ /* 0x000fe40000f21670 */
[----:B------:R-:W-:Y:S02]  /*2f00*/  ISETP.NE.AND P6, PT, R33, RZ, PT ;  /* 0x000000ff2100720c */ /* 0x000fe40003fc5270 */
        /* <DEDUP_REMOVED lines=8> */
[----:B------:R-:W-:Y:S02]  /*2f90*/  ISETP.GT.AND P1, PT, R4, 0x11, !P2 ;  /* 0x000000110400780c */ /* 0x000fe40005724270 */
[----:B------:R-:W-:Y:S02]  /*2fa0*/  FMNMX.FTZ R0, R32, R0, !PT ;  /* 0x0000000020007209 */ /* 0x000fe40007810000 */
[----:B------:R-:W-:Y:S02]  /*2fb0*/  ISETP.LT.OR P1, PT, R2, 0x12, P1 ;  /* 0x000000120200780c */ /* 0x000fe40000f21670 */
[----:B------:R-:W-:Y:S02]  /*2fc0*/  FMNMX.FTZ R0, R76, R0, !PT ;  /* 0x000000004c007209 */ /* 0x000fe40007810000 */
[----:B------:R-:W-:-:S02]  /*2fd0*/  FSEL R35, R35, -INF , !P1 ;  /* 0xff80000023237808 */ /* 0x000fc40004800000 */
[----:B------:R-:W-:Y:S02]  /*2fe0*/  ISETP.GT.AND P1, PT, R4, 0x18, !P6 ;  /* 0x000000180400780c */ /* 0x000fe40007724270 */
[----:B------:R-:W-:Y:S02]  /*2ff0*/  ISETP.NE.AND P6, PT, R15, RZ, PT ;  /* 0x000000ff0f00720c */ /* 0x000fe40003fc5270 */
        /* <DEDUP_REMOVED lines=43> */
[----:B------:R-:W-:Y:S01]  /*32b0*/  ISETP.NE.AND P2, PT, R53, RZ, PT ;  /* 0x000000ff3500720c */ /* 0x000fe20003f45270 */
[----:B------:R-:W0:Y:S01]  /*32c0*/  SHFL.BFLY PT, R5, R8, 0x2, 0x1f ;  /* 0x0c401f0008057f89 */ /* 0x000e2200000e0000 */
[----:B------:R-:W-:Y:S02]  /*32d0*/  FSEL R29, R50, -INF , !P1 ;  /* 0xff800000321d7808 */ /* 0x000fe40004800000 */
[----:B------:R-:W-:-:S02]  /*32e0*/  ISETP.NE.AND P1, PT, R79, RZ, PT ;  /* 0x000000ff4f00720c */ /* 0x000fc40003f25270 */
[----:B------:R-:W-:Y:S02]  /*32f0*/  R2UR UR4, R18 ;  /* 0x00000000120472ca */ /* 0x000fe400000e0000 */
[C---:B------:R-:W-:Y:S02]  /*3300*/  ISETP.GT.AND P1, PT, R4.reuse, 0x31, !P1 ;  /* 0x000000310400780c */ /* 0x040fe40004f24270 */
[----:B------:R-:W-:Y:S02]  /*3310*/  ISETP.GT.AND P3, PT, R4, 0x50, !P3 ;  /* 0x000000500400780c */ /* 0x000fe40005f64270 */
[----:B------:R-:W-:Y:S02]  /*3320*/  ISETP.LT.OR P1, PT, R2, 0x32, P1 ;  /* 0x000000320200780c */ /* 0x000fe40000f21670 */
[----:B------:R-:W-:Y:S02]  /*3330*/  ISETP.GT.AND P4, PT, R4, 0x51, !P4 ;  /* 0x000000510400780c */ /* 0x000fe40006784270 */
[----:B------:R-:W-:-:S02]  /*3340*/  FSEL R51, R51, -INF , !P1 ;  /* 0xff80000033337808 */ /* 0x000fc40004800000 */
[----:B------:R-:W-:Y:S01]  /*3350*/  ISETP.NE.AND P1, PT, R49, RZ, PT ;  /* 0x000000ff3100720c */ /* 0x000fe20003f25270 */
[----:B------:R-:W-:Y:S01]  /*3360*/  UISETP.NE.AND UP0, UPT, UR4, URZ, UPT ;  /* 0x0000003f0400728c */ /* 0x000fe2000bf05270 */
[----:B------:R-:W-:Y:S02]  /*3370*/  ISETP.LT.OR P3, PT, R2, 0x51, P3 ;  /* 0x000000510200780c */ /* 0x000fe40001f61670 */
[C---:B------:R-:W-:Y:S01]  /*3380*/  ISETP.GT.AND P1, PT, R4.reuse, 0x38, !P1 ;  /* 0x000000380400780c */ /* 0x040fe20004f24270 */
[----:B------:R-:W-:Y:S01]  /*3390*/  ULDC UR4, c[0x0][0x988] ;  /* 0x0002620000047ab9 */ /* 0x000fe20000000800 */
[----:B------:R-:W-:Y:S01]  /*33a0*/  ISETP.GT.AND P5, PT, R4, 0x58, !P5 ;  /* 0x000000580400780c */ /* 0x000fe20006fa4270 */
[----:B------:R-:W-:Y:S01]  /*33b0*/  IMAD.U32 R0, RZ, RZ, UR4 ;  /* 0x00000004ff007e24 */ /* 0x000fe2000f8e00ff */
[----:B------:R-:W-:Y:S02]  /*33c0*/  ISETP.LT.OR P1, PT, R2, 0x39, P1 ;  /* 0x000000390200780c */ /* 0x000fe40000f21670 */
[----:B0-----:R-:W-:-:S02]  /*33d0*/  FMNMX.FTZ R14, R8, R5, !PT ;  /* 0x00000005080e7209 */ /* 0x001fc40007810000 */
[----:B------:R-:W-:Y:S02]  /*33e0*/  FSEL R33, R54, -INF , !P1 ;  /* 0xff80000036217808 */ /* 0x000fe40004800000 */
[----:B------:R-:W-:Y:S01]  /*33f0*/  ISETP.NE.AND P1, PT, R81, RZ, PT ;  /* 0x000000ff5100720c */ /* 0x000fe20003f25270 */
[----:B------:R-:W0:Y:S01]  /*3400*/  SHFL.BFLY PT, R5, R14, 0x1, 0x1f ;  /* 0x0c201f000e057f89 */ /* 0x000e2200000e0000 */
[----:B------:R-:W-:Y:S02]  /*3410*/  ISETP.LT.OR P4, PT, R2, 0x52, P4 ;  /* 0x000000520200780c */ /* 0x000fe40002781670 */
[----:B------:R-:W-:Y:S02]  /*3420*/  ISETP.GT.AND P1, PT, R4, 0x39, !P1 ;  /* 0x000000390400780c */ /* 0x000fe40004f24270 */
[----:B------:R-:W-:Y:S02]  /*3430*/  FSEL R45, R66, -INF , !P3 ;  /* 0xff800000422d7808 */ /* 0x000fe40005800000 */
[----:B------:R-:W-:-:S02]  /*3440*/  ISETP.LT.OR P1, PT, R2, 0x3a, P1 ;  /* 0x0000003a0200780c */ /* 0x000fc40000f21670 */
[----:B------:R-:W-:Y:S02]  /*3450*/  ISETP.LT.OR P5, PT, R2, 0x59, P5 ;  /* 0x000000590200780c */ /* 0x000fe40002fa1670 */
[----:B------:R-:W-:Y:S02]  /*3460*/  FSEL R55, R55, -INF , !P1 ;  /* 0xff80000037377808 */ /* 0x000fe40004800000 */
[----:B------:R-:W-:Y:S02]  /*3470*/  ISETP.GT.AND P1, PT, R4, 0x40, !P2 ;  /* 0x000000400400780c */ /* 0x000fe40005724270 */
[----:B------:R-:W-:Y:S02]  /*3480*/  ISETP.NE.AND P2, PT, R57, RZ, PT ;  /* 0x000000ff3900720c */ /* 0x000fe40003f45270 */
[----:B------:R-:W-:Y:S02]  /*3490*/  ISETP.LT.OR P1, PT, R2, 0x41, P1 ;  /* 0x000000410200780c */ /* 0x000fe40000f21670 */
[----:B------:R-:W-:-:S02]  /*34a0*/  ISETP.GT.AND P2, PT, R4, 0x49, !P2 ;  /* 0x000000490400780c */ /* 0x000fc40005744270 */
[----:B------:R-:W-:Y:S02]  /*34b0*/  FSEL R37, R58, -INF , !P1 ;  /* 0xff8000003a257808 */ /* 0x000fe40004800000 */
[----:B------:R-:W-:Y:S02]  /*34c0*/  ISETP.GT.AND P1, PT, R4, RZ, !P6 ;  /* 0x000000ff0400720c */ /* 0x000fe40007724270 */
[----:B0-----:R-:W-:Y:S02]  /*34d0*/  FMNMX.FTZ R5, R14, R5, !PT ;  /* 0x000000050e057209 */ /* 0x001fe40007810000 */
[----:B------:R-:W-:Y:S02]  /*34e0*/  ISETP.LT.OR P1, PT, R2, 0x1, P1 ;  /* 0x000000010200780c */ /* 0x000fe40000f21670 */
[----:B------:R-:W-:Y:S01]  /*34f0*/  ISETP.NE.AND P6, PT, R83, RZ, PT ;  /* 0x000000ff5300720c */ /* 0x000fe20003fc5270 */
[----:B------:R-:W-:Y:S01]  /*3500*/  FMUL.FTZ R20, R5, R0 ;  /* 0x0000000005147220 */ /* 0x000fe20000410000 */
[----:B------:R-:W-:-:S02]  /*3510*/  FSEL R3, R26, -INF , !P1 ;  /* 0xff8000001a037808 */ /* 0x000fc40004800000 */
[----:B------:R-:W-:Y:S02]  /*3520*/  FSETP.NEU.FTZ.AND P1, PT, R5, -INF , PT ;  /* 0xff8000000500780b */ /* 0x000fe40003f3d000 */
[----:B------:R-:W-:Y:S02]  /*3530*/  FMNMX.FTZ R8, R3, R27, !PT ;  /* 0x0000001b03087209 */ /* 0x000fe40007810000 */
[----:B------:R-:W-:Y:S02]  /*3540*/  FSEL R57, R20, RZ, P1 ;  /* 0x000000ff14397208 */ /* 0x000fe40000800000 */
[----:B------:R-:W-:Y:S02]  /*3550*/  FMNMX.FTZ R8, R9, R8, !PT ;  /* 0x0000000809087209 */ /* 0x000fe40007810000 */
[----:B------:R-:W-:Y:S01]  /*3560*/  ISETP.GT.AND P1, PT, R4, 0x41, !P6 ;  /* 0x000000410400780c */ /* 0x000fe20007724270 */
[--C-:B------:R-:W-:Y:S01]  /*3570*/  FFMA.FTZ R14, R24, R0, -R57.reuse ;  /* 0x00000000180e7223 */ /* 0x100fe20000010839 */
[----:B------:R-:W-:Y:S01]  /*3580*/  FMNMX.FTZ R8, R31, R8, !PT ;  /* 0x000000081f087209 */ /* 0x000fe20007810000 */
[-CC-:B------:R-:W-:Y:S01]  /*3590*/  FFMA.FTZ R20, R72, R0.reuse, -R57.reuse ;  /* 0x0000000048147223 */ /* 0x180fe20000010839 */
[----:B------:R-:W-:Y:S01]  /*35a0*/  ISETP.LT.OR P1, PT, R2, 0x42, P1 ;  /* 0x000000420200780c */ /* 0x000fe20000f21670 */
[--C-:B------:R-:W-:Y:S01]  /*35b0*/  FFMA.FTZ R24, R28, R0, -R57.reuse ;  /* 0x000000001c187223 */ /* 0x100fe20000010839 */
[----:B------:R-:W-:Y:S01]  /*35c0*/  FMNMX.FTZ R8, R13, R8, !PT ;  /* 0x000000080d087209 */ /* 0x000fe20007810000 */
[----:B------:R-:W-:Y:S01]  /*35d0*/  MUFU.EX2 R14, R14 ;  /* 0x0000000e000e7308 */ /* 0x000fe20000000800 */
[----:B------:R-:W-:Y:S01]  /*35e0*/  FSEL R59, R59, -INF , !P1 ;  /* 0xff8000003b3b7808 */ /* 0x000fe20004800000 */
[--C-:B------:R-:W-:Y:S01]  /*35f0*/  FFMA.FTZ R26, R74, R0, -R57.reuse ;  /* 0x000000004a1a7223 */ /* 0x100fe20000010839 */
[----:B------:R-:W-:Y:S01]  /*3600*/  FMNMX.FTZ R8, R35, R8, !PT ;  /* 0x0000000823087209 */ /* 0x000fe20007810000 */
[-CC-:B------:R-:W-:Y:S01]  /*3610*/  FFMA.FTZ R28, R32, R0.reuse, -R57.reuse ;  /* 0x00000000201c7223 */ /* 0x180fe20000010839 */
[----:B------:R-:W-:Y:S01]  /*3620*/  ISETP.NE.AND P1, PT, R85, RZ, PT ;  /* 0x000000ff5500720c */ /* 0x000fe20003f25270 */
[--C-:B------:R-:W-:Y:S01]  /*3630*/  FFMA.FTZ R34, R84, R0, -R57.reuse ;  /* 0x0000000054227223 */ /* 0x100fe20000010839 */
[----:B------:R-:W-:Y:S01]  /*3640*/  FMNMX.FTZ R8, R15, R8, !PT ;  /* 0x000000080f087209 */ /* 0x000fe20007810000 */
[----:B------:R-:W-:Y:S01]  /*3650*/  MUFU.EX2 R24, R24 ;  /* 0x0000001800187308 */ /* 0x000fe20000000800 */
[----:B------:R-:W-:Y:S01]  /*3660*/  ISETP.GT.AND P1, PT, R4, 0x48, !P1 ;  /* 0x000000480400780c */ /* 0x000fe20004f24270 */
[--C-:B------:R-:W-:Y:S01]  /*3670*/  FFMA.FTZ R42, R92, R0, -R57.reuse ;  /* 0x000000005c2a7223 */ /* 0x100fe20000010839 */
[----:B------:R-:W-:Y:S01]  /*3680*/  FMNMX.FTZ R8, R39, R8, !PT ;  /* 0x0000000827087209 */ /* 0x000fe20007810000 */
[-CC-:B------:R-:W-:Y:S01]  /*3690*/  FFMA.FTZ R30, R82, R0.reuse, -R57.reuse ;  /* 0x00000000521e7223 */ /* 0x180fe20000010839 */
[----:B------:R-:W-:Y:S01]  /*36a0*/  ISETP.LT.OR P1, PT, R2, 0x49, P1 ;  /* 0x000000490200780c */ /* 0x000fe20000f21670 */
[--C-:B------:R-:W-:Y:S01]  /*36b0*/  FFMA.FTZ R32, R48, R0, -R57.reuse ;  /* 0x0000000030207223 */ /* 0x100fe20000010839 */
[----:B------:R-:W-:Y:S01]  /*36c0*/  FMNMX.FTZ R8, R21, R8, !PT ;  /* 0x0000000815087209 */ /* 0x000fe20007810000 */
[----:B------:R0:W-:Y:S01]  /*36d0*/  MUFU.EX2 R65, R26 ;  /* 0x0000001a00417308 */ /* 0x0001e20000000800 */
[----:B------:R-:W-:Y:S01]  /*36e0*/  ISETP.LT.OR P2, PT, R2, 0x4a, P2 ;  /* 0x0000004a0200780c */ /* 0x000fe20001741670 */
[----:B------:R-:W-:Y:S01]  /*36f0*/  FFMA.FTZ R38, R86, R0, -R57 ;  /* 0x0000000056267223 */ /* 0x000fe20000010839 */
[----:B------:R-:W-:-:S02]  /*3700*/  FMNMX.FTZ R8, R43, R8, !PT ;  /* 0x000000082b087209 */ /* 0x000fc40007810000 */
[----:B------:R-:W-:Y:S02]  /*3710*/  FSEL R41, R62, -INF , !P1 ;  /* 0xff8000003e297808 */ /* 0x000fe40004800000 */
[----:B------:R-:W-:Y:S01]  /*3720*/  FMNMX.FTZ R8, R25, R8, !PT ;  /* 0x0000000819087209 */ /* 0x000fe20007810000 */
[----:B------:R-:W-:Y:S01]  /*3730*/  MUFU.EX2 R28, R28 ;  /* 0x0000001c001c7308 */ /* 0x000fe20000000800 */
[----:B------:R-:W-:Y:S01]  /*3740*/  FSEL R63, R63, -INF , !P2 ;  /* 0xff8000003f3f7808 */ /* 0x000fe20005000000 */
[--C-:B0-----:R-:W-:Y:S01]  /*3750*/  FFMA.FTZ R26, R36, R0, -R57.reuse ;  /* 0x00000000241a7223 */ /* 0x101fe20000010839 */
[----:B------:R-:W-:Y:S01]  /*3760*/  FMNMX.FTZ R8, R47, R8, !PT ;  /* 0x000000082f087209 */ /* 0x000fe20007810000 */
[--C-:B------:R-:W-:Y:S01]  /*3770*/  FFMA.FTZ R36, R52, R0, -R57.reuse ;  /* 0x0000000034247223 */ /* 0x100fe20000010839 */
[----:B------:R-:W-:Y:S02]  /*3780*/  ISETP.NE.AND P6, PT, R61, RZ, PT ;  /* 0x000000ff3d00720c */ /* 0x000fe40003fc5270 */
[----:B------:R-:W-:Y:S01]  /*3790*/  FMNMX.FTZ R8, R29, R8, !PT ;  /* 0x000000081d087209 */ /* 0x000fe20007810000 */
[----:B------:R0:W1:Y:S01]  /*37a0*/  MUFU.EX2 R61, R20 ;  /* 0x00000014003d7308 */ /* 0x0000620000000800 */
[----:B------:R-:W-:Y:S01]  /*37b0*/  ISETP.GT.AND P6, PT, R4, 0x59, !P6 ;  /* 0x000000590400780c */ /* 0x000fe200077c4270 */
[----:B------:R-:W-:Y:S01]  /*37c0*/  FFMA.FTZ R4, R78, R0, -R57 ;  /* 0x000000004e047223 */ /* 0x000fe20000010839 */
[----:B------:R-:W-:-:S02]  /*37d0*/  FMNMX.FTZ R8, R51, R8, !PT ;  /* 0x0000000833087209 */ /* 0x000fc40007810000 */
[----:B------:R-:W-:Y:S02]  /*37e0*/  FSEL R67, R67, -INF , !P4 ;  /* 0xff80000043437808 */ /* 0x000fe40006000000 */
[----:B------:R-:W-:Y:S01]  /*37f0*/  FMNMX.FTZ R8, R33, R8, !PT ;  /* 0x0000000821087209 */ /* 0x000fe20007810000 */
[----:B------:R2:W-:Y:S01]  /*3800*/  MUFU.EX2 R73, R4 ;  /* 0x0000000400497308 */ /* 0x0005e20000000800 */
[----:B------:R-:W-:Y:S01]  /*3810*/  ISETP.LT.OR P6, PT, R2, 0x5a, P6 ;  /* 0x0000005a0200780c */ /* 0x000fe200037c1670 */
[--C-:B0-----:R-:W-:Y:S01]  /*3820*/  FFMA.FTZ R20, R76, R0, -R57.reuse ;  /* 0x000000004c147223 */ /* 0x101fe20000010839 */
[----:B------:R-:W-:Y:S01]  /*3830*/  FMNMX.FTZ R8, R55, R8, !PT ;  /* 0x0000000837087209 */ /* 0x000fe20007810000 */
[-CC-:B------:R-:W-:Y:S01]  /*3840*/  FFMA.FTZ R2, R44, R0.reuse, -R57.reuse ;  /* 0x000000002c027223 */ /* 0x180fe20000010839 */
[----:B------:R-:W-:Y:S01]  /*3850*/  FSEL R49, R70, -INF , !P5 ;  /* 0xff80000046317808 */ /* 0x000fe20006800000 */
[--C-:B------:R-:W-:Y:S01]  /*3860*/  FFMA.FTZ R44, R68, R0, -R57.reuse ;  /* 0x00000000442c7223 */ /* 0x100fe20000010839 */
[----:B------:R-:W-:Y:S01]  /*3870*/  FMNMX.FTZ R8, R37, R8, !PT ;  /* 0x0000000825087209 */ /* 0x000fe20007810000 */
[----:B------:R0:W3:Y:S01]  /*3880*/  MUFU.EX2 R69, R20 ;  /* 0x0000001400457308 */ /* 0x0000e20000000800 */
[----:B------:R-:W-:Y:S01]  /*3890*/  FSEL R71, R71, -INF , !P6 ;  /* 0xff80000047477808 */ /* 0x000fe20007000000 */
[----:B--2---:R-:W-:Y:S01]  /*38a0*/  FFMA.FTZ R4, R80, R0, -R57 ;  /* 0x0000000050047223 */ /* 0x004fe20000010839 */
[----:B------:R-:W-:-:S02]  /*38b0*/  FMNMX.FTZ R8, R59, R8, !PT ;  /* 0x000000083b087209 */ /* 0x000fc40007810000 */
[----:B-1----:R-:W-:Y:S02]  /*38c0*/  F2FP.BF16.F32.PACK_AB R188, R61, R14 ;  /* 0x0000000e3dbc723e */ /* 0x002fe400000010ff */
[----:B------:R-:W-:Y:S01]  /*38d0*/  FMNMX.FTZ R8, R41, R8, !PT ;  /* 0x0000000829087209 */ /* 0x000fe20007810000 */
[----:B------:R-:W-:Y:S01]  /*38e0*/  MUFU.EX2 R75, R4 ;  /* 0x00000004004b7308 */ /* 0x000fe20000000800 */
[-CC-:B0-----:R-:W-:Y:S01]  /*38f0*/  FFMA.FTZ R20, R40, R0.reuse, -R57.reuse ;  /* 0x0000000028147223 */ /* 0x181fe20000010839 */
[----:B------:R-:W-:Y:S01]  /*3900*/  FFMA.FTZ R40, R56, R0, -R57 ;  /* 0x0000000038287223 */ /* 0x000fe20000010839 */
[----:B------:R-:W-:Y:S02]  /*3910*/  FMNMX.FTZ R8, R63, R8, !PT ;  /* 0x000000083f087209 */ /* 0x000fe40007810000 */
[----:B------:R-:W-:Y:S02]  /*3920*/  F2FP.BF16.F32.PACK_AB R190, R65, R24 ;  /* 0x0000001841be723e */ /* 0x000fe400000010ff */
[----:B------:R-:W-:Y:S01]  /*3930*/  FMNMX.FTZ R8, R45, R8, !PT ;  /* 0x000000082d087209 */ /* 0x000fe20007810000 */
[----:B------:R0:W-:Y:S01]  /*3940*/  MUFU.EX2 R79, R34 ;  /* 0x00000022004f7308 */ /* 0x0001e20000000800 */
[----:B------:R-:W-:-:S02]  /*3950*/  R2UR UR5, R19 ;  /* 0x00000000130572ca */ /* 0x000fc400000e0000 */
[----:B------:R-:W-:Y:S02]  /*3960*/  FMNMX.FTZ R8, R67, R8, !PT ;  /* 0x0000000843087209 */ /* 0x000fe40007810000 */
[----:B------:R-:W-:Y:S02]  /*3970*/  R2UR UR7, R120 ;  /* 0x00000000780772ca */ /* 0x000fe400000e0000 */
[----:B------:R-:W-:Y:S01]  /*3980*/  FMNMX.FTZ R8, R49, R8, !PT ;  /* 0x0000000831087209 */ /* 0x000fe20007810000 */
[----:B------:R-:W1:Y:S01]  /*3990*/  MUFU.EX2 R26, R26 ;  /* 0x0000001a001a7308 */ /* 0x000e620000000800 */
[----:B0-----:R-:W-:Y:S01]  /*39a0*/  FFMA.FTZ R34, R90, R0, -R57 ;  /* 0x000000005a227223 */ /* 0x001fe20000010839 */
[----:B---3--:R-:W-:Y:S02]  /*39b0*/  F2FP.BF16.F32.PACK_AB R184, R69, R28 ;  /* 0x0000001c45b8723e */ /* 0x008fe400000010ff */
[----:B------:R-:W-:Y:S02]  /*39c0*/  FMNMX.FTZ R8, R71, R8, !PT ;  /* 0x0000000847087209 */ /* 0x000fe40007810000 */
[----:B------:R-:W-:-:S02]  /*39d0*/  UISETP.NE.AND UP1, UPT, UR5, URZ, UPT ;  /* 0x0000003f0500728c */ /* 0x000fc4000bf25270 */
[----:B------:R-:W-:Y:S01]  /*39e0*/  MUFU.EX2 R85, R34 ;  /* 0x0000002200557308 */ /* 0x000fe20000000800 */
[----:B------:R-:W0:Y:S07]  /*39f0*/  SHFL.BFLY PT, R53, R8, 0x2, 0x1f ;  /* 0x0c401f0008357f89 */ /* 0x000e2e00000e0000 */
[----:B------:R-:W2:Y:S01]  /*3a00*/  MUFU.EX2 R20, R20 ;  /* 0x0000001400147308 */ /* 0x000ea20000000800 */
[----:B------:R-:W-:Y:S01]  /*3a10*/  @UP1 ULDC UR4, c[0x0][0x44c] ;  /* 0x0001130000041ab9 */ /* 0x000fe20000000800 */
[----:B------:R-:W-:Y:S01]  /*3a20*/  @UP1 ULDC UR11, c[0x0][0x450] ;  /* 0x00011400000b1ab9 */ /* 0x000fe20000000800 */
[----:B------:R-:W-:Y:S01]  /*3a30*/  UIMAD.WIDE.U32 UR4, UR39, UR4, URZ ;  /* 0x00000004270472a5 */ /* 0x000fe2000f8e003f */
[----:B-1----:R-:W-:-:S03]  /*3a40*/  F2FP.BF16.F32.PACK_AB R186, R73, R26 ;  /* 0x0000001a49ba723e */ /* 0x002fc600000010ff */
[----:B------:R-:W-:Y:S01]  /*3a50*/  @UP1 USHF.R.U32.HI UR39, URZ, UR11, UR5 ;  /* 0x0000000b3f271299 */ /* 0x000fe20008011605 */
[----:B------:R-:W-:Y:S03]  /*3a60*/  MUFU.EX2 R87, R42 ;  /* 0x0000002a00577308 */ /* 0x000fe60000000800 */
[----:B------:R-:W-:-:S04]  /*3a70*/  UIADD3 UR39, UR7, UR39, URZ ;  /* 0x0000002707277290 */ /* 0x000fc8000fffe03f */
[----:B------:R-:W-:Y:S01]  /*3a80*/  UIADD3 UR6, UR39, UR6, URZ ;  /* 0x0000000627067290 */ /* 0x000fe2000fffe03f */
[----:B------:R-:W-:Y:S01]  /*3a90*/  MUFU.EX2 R2, R2 ;  /* 0x0000000200027308 */ /* 0x000fe20000000800 */
[----:B0-----:R-:W-:Y:S01]  /*3aa0*/  FMNMX.FTZ R53, R8, R53, !PT ;  /* 0x0000003508357209 */ /* 0x001fe20007810000 */
[----:B------:R-:W-:Y:S01]  /*3ab0*/  FFMA.FTZ R8, R88, R0, -R57 ;  /* 0x0000000058087223 */ /* 0x000fe20000010839 */
[----:B--2---:R-:W-:-:S03]  /*3ac0*/  F2FP.BF16.F32.PACK_AB R180, R75, R20 ;  /* 0x000000144bb4723e */ /* 0x004fc600000010ff */
[----:B------:R-:W0:Y:S02]  /*3ad0*/  SHFL.BFLY PT, R4, R53, 0x1, 0x1f ;  /* 0x0c201f0035047f89 */ /* 0x000e2400000e0000 */
[----:B------:R-:W-:Y:S08]  /*3ae0*/  MUFU.EX2 R83, R8 ;  /* 0x0000000800537308 */ /* 0x000ff00000000800 */
[----:B------:R1:W2:Y:S08]  /*3af0*/  MUFU.EX2 R77, R30 ;  /* 0x0000001e004d7308 */ /* 0x0002b00000000800 */
[----:B------:R-:W3:Y:S01]  /*3b00*/  MUFU.EX2 R32, R32 ;  /* 0x0000002000207308 */ /* 0x000ee20000000800 */
[----:B-1----:R-:W-:Y:S01]  /*3b10*/  FFMA.FTZ R30, R60, R0, -R57 ;  /* 0x000000003c1e7223 */ /* 0x002fe20000010839 */
[----:B0-----:R-:W-:-:S06]  /*3b20*/  FMNMX.FTZ R4, R53, R4, !PT ;  /* 0x0000000435047209 */ /* 0x001fcc0007810000 */
[----:B------:R-:W-:Y:S01]  /*3b30*/  MUFU.EX2 R36, R36 ;  /* 0x0000002400247308 */ /* 0x000fe20000000800 */
[----:B--2---:R-:W-:Y:S01]  /*3b40*/  F2FP.BF16.F32.PACK_AB R182, R77, R2 ;  /* 0x000000024db6723e */ /* 0x004fe200000010ff */
[C---:B------:R-:W-:Y:S01]  /*3b50*/  FMUL.FTZ R8, R4.reuse, R0 ;  /* 0x0000000004087220 */ /* 0x040fe20000410000 */
[----:B------:R-:W-:-:S04]  /*3b60*/  FSETP.NEU.FTZ.AND P1, PT, R4, -INF , PT ;  /* 0xff8000000400780b */ /* 0x000fc80003f3d000 */
[----:B------:R-:W-:Y:S01]  /*3b70*/  FSEL R8, R8, RZ, P1 ;  /* 0x000000ff08087208 */ /* 0x000fe20000800000 */
[----:B------:R-:W-:Y:S01]  /*3b80*/  MUFU.EX2 R81, R38 ;  /* 0x0000002600517308 */ /* 0x000fe20000000800 */
[----:B------:R-:W-:Y:S02]  /*3b90*/  PLOP3.LUT P1, PT, PT, PT, UP0, 0x40, 0x0 ;  /* 0x000000000000781c */ /* 0x000fe40003f2e808 */
[----:B---3--:R-:W-:Y:S01]  /*3ba0*/  F2FP.BF16.F32.PACK_AB R176, R79, R32 ;  /* 0x000000204fb0723e */ /* 0x008fe200000010ff */
[-CC-:B------:R-:W-:Y:S01]  /*3bb0*/  FFMA.FTZ R9, R9, R0.reuse, -R8.reuse ;  /* 0x0000000009097223 */ /* 0x180fe20000010808 */
[-CC-:B------:R-:W-:Y:S01]  /*3bc0*/  FFMA.FTZ R3, R3, R0.reuse, -R8.reuse ;  /* 0x0000000003037223 */ /* 0x180fe20000010808 */
[-CC-:B------:R-:W-:Y:S01]  /*3bd0*/  FFMA.FTZ R27, R27, R0.reuse, -R8.reuse ;  /* 0x000000001b1b7223 */ /* 0x180fe20000010808 */
[-CC-:B------:R-:W-:Y:S01]  /*3be0*/  FFMA.FTZ R31, R31, R0.reuse, -R8.reuse ;  /* 0x000000001f1f7223 */ /* 0x180fe20000010808 */
[----:B------:R0:W-:Y:S01]  /*3bf0*/  MUFU.EX2 R191, R9 ;  /* 0x0000000900bf7308 */ /* 0x0001e20000000800 */
        /* <DEDUP_REMOVED lines=8> */
[----:B0-----:R-:W-:Y:S01]  /*3c80*/  FADD.FTZ R9, R14, R61 ;  /* 0x0000003d0e097221 */ /* 0x001fe20000010000 */
[-CC-:B------:R-:W-:Y:S01]  /*3c90*/  FFMA.FTZ R47, R47, R0.reuse, -R8.reuse ;  /* 0x000000002f2f7223 */ /* 0x180fe20000010808 */
[-CC-:B------:R-:W-:Y:S01]  /*3ca0*/  FFMA.FTZ R29, R29, R0.reuse, -R8.reuse ;  /* 0x000000001d1d7223 */ /* 0x180fe20000010808 */
[-CC-:B------:R-:W-:Y:S01]  /*3cb0*/  FFMA.FTZ R51, R51, R0.reuse, -R8.reuse ;  /* 0x0000000033337223 */ /* 0x180fe20000010808 */
[----:B------:R-:W-:Y:S01]  /*3cc0*/  FADD.FTZ R54, R24, R9 ;  /* 0x0000000918367221 */ /* 0x000fe20000010000 */
[-C--:B------:R-:W-:Y:S01]  /*3cd0*/  FFMA.FTZ R38, R64, R0.reuse, -R57 ;  /* 0x0000000040267223 */ /* 0x080fe20000010839 */
[-C--:B------:R-:W-:Y:S01]  /*3ce0*/  FFMA.FTZ R33, R33, R0.reuse, -R8 ;  /* 0x0000000021217223 */ /* 0x080fe20000010808 */
[----:B------:R-:W0:Y:S01]  /*3cf0*/  MUFU.EX2 R34, R27 ;  /* 0x0000001b00227308 */ /* 0x000e220000000800 */
[----:B------:R-:W-:Y:S01]  /*3d00*/  FADD.FTZ R9, R65, R54 ;  /* 0x0000003641097221 */ /* 0x000fe20000010000 */
[-CC-:B------:R-:W-:Y:S01]  /*3d10*/  FFMA.FTZ R55, R55, R0.reuse, -R8.reuse ;  /* 0x0000000037377223 */ /* 0x180fe20000010808 */
[-CC-:B------:R-:W-:Y:S01]  /*3d20*/  FFMA.FTZ R37, R37, R0.reuse, -R8.reuse ;  /* 0x0000000025257223 */ /* 0x180fe20000010808 */
[-CC-:B------:R-:W-:Y:S01]  /*3d30*/  FFMA.FTZ R59, R59, R0.reuse, -R8.reuse ;  /* 0x000000003b3b7223 */ /* 0x180fe20000010808 */
[----:B------:R-:W-:Y:S01]  /*3d40*/  FADD.FTZ R54, R28, R9 ;  /* 0x000000091c367221 */ /* 0x000fe20000010000 */
[-CC-:B------:R-:W-:Y:S01]  /*3d50*/  FFMA.FTZ R41, R41, R0.reuse, -R8.reuse ;  /* 0x0000000029297223 */ /* 0x180fe20000010808 */
[-C--:B------:R-:W-:Y:S01]  /*3d60*/  FFMA.FTZ R63, R63, R0.reuse, -R8 ;  /* 0x000000003f3f7223 */ /* 0x080fe20000010808 */
[----:B------:R-:W1:Y:S01]  /*3d70*/  MUFU.EX2 R42, R31 ;  /* 0x0000001f002a7308 */ /* 0x000e620000000800 */
[----:B------:R-:W-:Y:S01]  /*3d80*/  FADD.FTZ R9, R69, R54 ;  /* 0x0000003645097221 */ /* 0x000fe20000010000 */
[-CC-:B------:R-:W-:Y:S01]  /*3d90*/  FFMA.FTZ R45, R45, R0.reuse, -R8.reuse ;  /* 0x000000002d2d7223 */ /* 0x180fe20000010808 */
[-CC-:B------:R-:W-:Y:S01]  /*3da0*/  FFMA.FTZ R67, R67, R0.reuse, -R8.reuse ;  /* 0x0000000043437223 */ /* 0x180fe20000010808 */
[-CC-:B------:R-:W-:Y:S01]  /*3db0*/  FFMA.FTZ R49, R49, R0.reuse, -R8.reuse ;  /* 0x0000000031317223 */ /* 0x180fe20000010808 */
[----:B------:R-:W-:Y:S01]  /*3dc0*/  FADD.FTZ R56, R26, R9 ;  /* 0x000000091a387221 */ /* 0x000fe20000010000 */
[-C--:B------:R-:W-:Y:S01]  /*3dd0*/  FFMA.FTZ R71, R71, R0.reuse, -R8 ;  /* 0x0000000047477223 */ /* 0x080fe20000010808 */
[----:B------:R-:W-:Y:S01]  /*3de0*/  FFMA.FTZ R57, R94, R0, -R57 ;  /* 0x000000005e397223 */ /* 0x000fe20000010839 */
[----:B------:R-:W2:Y:S01]  /*3df0*/  MUFU.EX2 R13, R13 ;  /* 0x0000000d000d7308 */ /* 0x000ea20000000800 */
[----:B------:R-:W-:Y:S01]  /*3e00*/  FADD.FTZ R9, R73, R56 ;  /* 0x0000003849097221 */ /* 0x000fe20000010000 */
[----:B0-----:R-:W-:Y:S01]  /*3e10*/  FADD.FTZ R56, R3, R34 ;  /* 0x0000002203387221 */ /* 0x001fe20000010000 */
[----:B------:R-:W-:-:S02]  /*3e20*/  F2FP.BF16.F32.PACK_AB R189, R34, R3 ;  /* 0x0000000322bd723e */ /* 0x000fc400000010ff */
[----:B------:R-:W-:Y:S01]  /*3e30*/  FADD.FTZ R58, R20, R9 ;  /* 0x00000009143a7221 */ /* 0x000fe20000010000 */
[----:B------:R-:W-:Y:S01]  /*3e40*/  FADD.FTZ R9, R191, R56 ;  /* 0x00000038bf097221 */ /* 0x000fe20000010000 */
[----:B------:R-:W-:Y:S01]  /*3e50*/  F2FP.BF16.F32.PACK_AB R178, R81, R36 ;  /* 0x0000002451b2723e */ /* 0x000fe200000010ff */
[----:B------:R-:W0:Y:S01]  /*3e60*/  MUFU.EX2 R46, R35 ;  /* 0x00000023002e7308 */ /* 0x000e220000000800 */
[----:B------:R-:W-:Y:S01]  /*3e70*/  FADD.FTZ R27, R75, R58 ;  /* 0x0000003a4b1b7221 */ /* 0x000fe20000010000 */
[C---:B-1----:R-:W-:Y:S01]  /*3e80*/  FADD.FTZ R58, R42.reuse, R9 ;  /* 0x000000092a3a7221 */ /* 0x042fe20000010000 */
[----:B------:R-:W-:Y:S02]  /*3e90*/  F2FP.BF16.F32.PACK_AB R191, R42, R191 ;  /* 0x000000bf2abf723e */ /* 0x000fe400000010ff */
[----:B------:R-:W-:-:S03]  /*3ea0*/  FADD.FTZ R60, R2, R27 ;  /* 0x0000001b023c7221 */ /* 0x000fc60000010000 */
[----:B------:R-:W1:Y:S01]  /*3eb0*/  MUFU.EX2 R15, R15 ;  /* 0x0000000f000f7308 */ /* 0x000e620000000800 */
[----:B--2---:R-:W-:Y:S01]  /*3ec0*/  FADD.FTZ R9, R13, R58 ;  /* 0x0000003a0d097221 */ /* 0x004fe20000010000 */
[----:B------:R-:W-:-:S04]  /*3ed0*/  FADD.FTZ R27, R77, R60 ;  /* 0x0000003c4d1b7221 */ /* 0x000fc80000010000 */
[----:B------:R-:W-:Y:S02]  /*3ee0*/  FADD.FTZ R60, R32, R27 ;  /* 0x0000001b203c7221 */ /* 0x000fe40000010000 */
[----:B------:R-:W2:Y:S01]  /*3ef0*/  MUFU.EX2 R48, R39 ;  /* 0x0000002700307308 */ /* 0x000ea20000000800 */
[C---:B0-----:R-:W-:Y:S01]  /*3f00*/  FADD.FTZ R58, R46.reuse, R9 ;  /* 0x000000092e3a7221 */ /* 0x041fe20000010000 */
[----:B------:R-:W-:Y:S01]  /*3f10*/  FADD.FTZ R27, R79, R60 ;  /* 0x0000003c4f1b7221 */ /* 0x000fe20000010000 */
[----:B------:R-:W-:-:S03]  /*3f20*/  F2FP.BF16.F32.PACK_AB R185, R46, R13 ;  /* 0x0000000d2eb9723e */ /* 0x000fc600000010ff */
[----:B------:R-:W-:Y:S02]  /*3f30*/  FADD.FTZ R62, R36, R27 ;  /* 0x0000001b243e7221 */ /* 0x000fe40000010000 */
[----:B------:R-:W0:Y:S01]  /*3f40*/  MUFU.EX2 R21, R21 ;  /* 0x0000001500157308 */ /* 0x000e220000000800 */
[----:B-1----:R-:W-:Y:S01]  /*3f50*/  FADD.FTZ R9, R15, R58 ;  /* 0x0000003a0f097221 */ /* 0x002fe20000010000 */
[----:B------:R-:W-:-:S06]  /*3f60*/  FADD.FTZ R27, R81, R62 ;  /* 0x0000003e511b7221 */ /* 0x000fcc0000010000 */
[----:B------:R-:W1:Y:S01]  /*3f70*/  MUFU.EX2 R50, R43 ;  /* 0x0000002b00327308 */ /* 0x000e620000000800 */
[C---:B--2---:R-:W-:Y:S01]  /*3f80*/  FADD.FTZ R60, R48.reuse, R9 ;  /* 0x00000009303c7221 */ /* 0x044fe20000010000 */
[----:B------:R-:W-:Y:S01]  /*3f90*/  F2FP.BF16.F32.PACK_AB R187, R48, R15 ;  /* 0x0000000f30bb723e */ /* 0x000fe200000010ff */
[----:B------:R-:W-:-:S05]  /*3fa0*/  VIADD R15, R16, 0xfffffffe ;  /* 0xfffffffe100f7836 */ /* 0x000fca0000000000 */
[----:B------:R-:W2:Y:S01]  /*3fb0*/  MUFU.EX2 R40, R40 ;  /* 0x0000002800287308 */ /* 0x000ea20000000800 */
[----:B0-----:R-:W-:-:S07]  /*3fc0*/  FADD.FTZ R9, R21, R60 ;  /* 0x0000003c15097221 */ /* 0x001fce0000010000 */
[----:B------:R-:W0:Y:S01]  /*3fd0*/  MUFU.EX2 R25, R25 ;  /* 0x0000001900197308 */ /* 0x000e220000000800 */
[C---:B-1----:R-:W-:Y:S01]  /*3fe0*/  FADD.FTZ R8, R50.reuse, R9 ;  /* 0x0000000932087221 */ /* 0x042fe20000010000 */
[----:B------:R-:W-:-:S06]  /*3ff0*/  F2FP.BF16.F32.PACK_AB R181, R50, R21 ;  /* 0x0000001532b5723e */ /* 0x000fcc00000010ff */
[----:B------:R-:W1:Y:S01]  /*4000*/  MUFU.EX2 R52, R47 ;  /* 0x0000002f00347308 */ /* 0x000e620000000800 */
[----:B--2---:R-:W-:Y:S01]  /*4010*/  FADD.FTZ R14, R40, R27 ;  /* 0x0000001b280e7221 */ /* 0x004fe20000010000 */
[----:B------:R-:W-:-:S03]  /*4020*/  F2FP.BF16.F32.PACK_AB R172, R83, R40 ;  /* 0x0000002853ac723e */ /* 0x000fc600000010ff */
[----:B------:R-:W-:-:S03]  /*4030*/  FADD.FTZ R27, R83, R14 ;  /* 0x0000000e531b7221 */ /* 0x000fc60000010000 */
        /* <DEDUP_REMOVED lines=36> */
[C---:B-1----:R-:W-:Y:S01]  /*4280*/  FADD.FTZ R20, R8.reuse, R3 ;  /* 0x0000000308147221 */ /* 0x042fe20000010000 */
[----:B------:R-:W-:-:S06]  /*4290*/  F2FP.BF16.F32.PACK_AB R175, R8, R41 ;  /* 0x0000002908af723e */ /* 0x000fcc00000010ff */
[----:B------:R-:W1:Y:S01]  /*42a0*/  MUFU.EX2 R49, R49 ;  /* 0x0000003100317308 */ /* 0x000e620000000800 */
[----:B--2---:R-:W-:-:S07]  /*42b0*/  FADD.FTZ R3, R45, R20 ;  /* 0x000000142d037221 */ /* 0x004fce0000010000 */
[----:B------:R-:W2:Y:S01]  /*42c0*/  MUFU.EX2 R14, R71 ;  /* 0x00000047000e7308 */ /* 0x000ea20000000800 */
        /* <DEDUP_REMOVED lines=17> */
.L_x_4266:
[----:B------:R-:W-:Y:S02]  /*43e0*/  ULDC UR11, c[0x0][0x9e4] ;  /* 0x00027900000b7ab9 */ /* 0x000fe40000000800 */
[----:B------:R-:W-:-:S11]  /*43f0*/  UISETP.NE.AND UP0, UPT, UR11, 0x1, UPT ;  /* 0x000000010b00788c */ /* 0x000fd6000bf05270 */
[----:B------:R-:W-:Y:S02]  /*4400*/  @UP0 ULDC.64 UR14, c[0x0][0x9e8] ;  /* 0x00027a00000e0ab9 */ /* 0x000fe40000000a00 */
[----:B------:R-:W-:-:S04]  /*4410*/  UIMAD.WIDE.U32 UR4, UR7, UR14, URZ ;  /* 0x0000000e070472a5 */ /* 0x000fc8000f8e003f */
[----:B------:R-:W-:-:S12]  /*4420*/  @UP0 USHF.R.U32.HI UR7, URZ, UR15, UR5 ;  /* 0x0000000f3f070299 */ /* 0x000fd80008011605 */
.L_x_4267:
[----:B------:R-:W-:-:S04]  /*4430*/  UIMAD UR7, UR7, UR11, UR11 ;  /* 0x0000000b070772a4 */ /* 0x000fc8000f8e020b */
[----:B------:R-:W-:-:S04]  /*4440*/  UISETP.LT.AND UP0, UPT, UR6, UR7, UPT ;  /* 0x000000070600728c */ /* 0x000fc8000bf01270 */
[----:B------:R-:W-:-:S12]  /*4450*/  USEL UR6, UR6, UR7, UP0 ;  /* 0x0000000706067287 */ /* 0x000fd80008000000 */
.L_x_4265:
[----:B------:R-:W-:Y:S01]  /*4460*/  R2UR UR7, R22 ;  /* 0x00000000160772ca */ /* 0x000fe200000e0000 */
[----:B------:R-:W-:Y:S01]  /*4470*/  UIMAD.WIDE UR4, UR6, 0x2aaaaaab, URZ ;  /* 0x2aaaaaab060478a5 */ /* 0x000fe2000f8e023f */
[----:B------:R-:W-:Y:S01]  /*4480*/  IMAD.MOV.U32 R3, RZ, RZ, 0x3f800000 ;  /* 0x3f800000ff037424 */ /* 0x000fe200078e00ff */
[----:B------:R-:W-:Y:S01]  /*4490*/  CS2R R118, SRZ ;  /* 0x0000000000767805 */ /* 0x000fe2000001ff00 */
[----:B------:R-:W-:Y:S01]  /*44a0*/  UMOV UR6, URZ ;  /* 0x0000003f00067c82 */ /* 0x000fe20008000000 */
[----:B------:R-:W-:Y:S01]  /*44b0*/  USHF.R.U32.HI UR4, URZ, 0x1f, UR5 ;  /* 0x0000001f3f047899 */ /* 0x000fe20008011605 */
[----:B------:R-:W-:Y:S01]  /*44c0*/  IMAD.MOV.U32 R2, RZ, RZ, 0x3f800000 ;  /* 0x3f800000ff027424 */ /* 0x000fe200078e00ff */
[----:B------:R-:W-:Y:S02]  /*44d0*/  CS2R R116, SRZ ;  /* 0x0000000000747805 */ /* 0x000fe4000001ff00 */
[----:B------:R-:W-:Y:S01]  /*44e0*/  CS2R R114, SRZ ;  /* 0x0000000000727805 */ /* 0x000fe2000001ff00 */
[----:B------:R-:W-:Y:S01]  /*44f0*/  ULEA.HI.SX32 UR4, UR5, UR4, 0x1c ;  /* 0x0000000405047291 */ /* 0x000fe2000f8fe23f */
        /* <DEDUP_REMOVED lines=13> */
[----:B------:R-:W-:Y:S02]  /*45d0*/  ISETP.GE.AND P1, PT, R15, UR60, PT ;  /* 0x0000003c0f007c0c */ /* 0x000fe4000bf26270 */
        /* <DEDUP_REMOVED lines=35> */
[----:B------:R-:W-:Y:S06]  /*4810*/  @!P1 BRA `(.L_x_4268) ;  /* 0x0000003000709947 */ /* 0x000fec0003800000 */
[----:B------:R-:W-:Y:S01]  /*4820*/  IMAD.MOV.U32 R14, RZ, RZ, R4 ;  /* 0x000000ffff0e7224 */ /* 0x000fe200078e0004 */
[----:B------:R-:W-:Y:S01]  /*4830*/  UMOV UR5, URZ ;  /* 0x0000003f00057c82 */ /* 0x000fe20008000000 */
[----:B------:R-:W-:Y:S01]  /*4840*/  IMAD.MOV.U32 R13, RZ, RZ, R5 ;  /* 0x000000ffff0d7224 */ /* 0x000fe200078e0005 */
[----:B------:R-:W-:Y:S01]  /*4850*/  UMOV UR7, URZ ;  /* 0x0000003f00077c82 */ /* 0x000fe20008000000 */
[----:B------:R-:W-:Y:S02]  /*4860*/  IMAD.MOV.U32 R3, RZ, RZ, 0x3f800000 ;  /* 0x3f800000ff037424 */ /* 0x000fe400078e00ff */
[----:B------:R-:W-:-:S07]  /*4870*/  IMAD.MOV.U32 R119, RZ, RZ, RZ ;  /* 0x000000ffff777224 */ /* 0x000fce00078e00ff */
.L_x_4287:
[----:B------:R-:W-:-:S04]  /*4880*/  UISETP.NE.AND UP0, UPT, UR7, 0x1, UPT ;  /* 0x000000010700788c */ /* 0x000fc8000bf05270 */
[----:B------:R-:W-:-:S04]  /*4890*/  USEL UR6, URZ, 0x1, UP0 ;  /* 0x000000013f067887 */ /* 0x000fc80008000000 */
[----:B------:R-:W-:Y:S01]  /*48a0*/  ULOP3.LUT UR6, UR5, UR6, URZ, 0x3c, !UPT ;  /* 0x0000000605067292 */ /* 0x000fe2000f8e3c3f */
[----:B------:R-:W-:Y:S11]  /*48b0*/  @!P0 BRA `(.L_x_4269) ;  /* 0x0000000000048947 */ /* 0x000ff60003800000 */
[----:B------:R-:W-:Y:S01]  /*48c0*/  BPT.TRAP 0x1 ;  /* 0x000000040000795c */ /* 0x000fe20000300000 */
.L_x_4269:
        /* <DEDUP_REMOVED lines=9> */
.L_x_4270:
[----:B-1----:R-:W-:Y:S05]  /*4960*/  @P1 BRA `(.L_x_4271) ;  /* 0x0000000000081947 */ /* 0x002fea0003800000 */
[----:B------:R-:W1:Y:S02]  /*4970*/  SYNCS.PHASECHK.TRANS64.TRYWAIT P1, [UR39+0x30830], R0 ;  /* 0x03083000ff0075a7 */ /* 0x000e640008020167 */
[----:B-1----:R-:W-:Y:S05]  /*4980*/  @!P1 BRA `(.L_x_4272) ;  /* 0x000000f4000c9947 */ /* 0x002fea0003800000 */
.L_x_4271:
        /* <DEDUP_REMOVED lines=124> */
[----:B------:R-:W-:Y:S01]  /*5150*/  HGMMA.64x96x16.F32.BF16 R120, gdesc[UR8], R120, gsb0 ;  /* 0x01600000087879f0 */ /* 0x000fe20008001878 */
[-C--:B------:R-:W-:Y:S01]  /*5160*/  FMUL.FTZ R115, R115, R3.reuse ;  /* 0x0000000373737220 */ /* 0x080fe20000410000 */
[-C--:B------:R-:W-:Y:S01]  /*5170*/  FMUL.FTZ R118, R118, R3.reuse ;  /* 0x0000000376767220 */ /* 0x080fe20000410000 */
[----:B------:R-:W-:Y:S01]  /*5180*/  FMUL.FTZ R119, R119, R3 ;  /* 0x0000000377777220 */ /* 0x000fe20000410000 */
        /* <DEDUP_REMOVED lines=33> */
.L_x_4273:
[----:B------:R-:W-:Y:S01]  /*53a0*/  ULEA UR14, UR7, UR38, 0x3 ;  /* 0x00000026070e7291 */ /* 0x000fe2000f8e183f */
[----:B01----:R-:W-:-:S05]  /*53b0*/  IMAD.U32 R0, RZ, RZ, UR5 ;  /* 0x00000005ff007e24 */ /* 0x003fca000f8e00ff */
[----:B------:R-:W-:-:S04]  /*53c0*/  SHF.L.U32 R0, R0, 0x1f, RZ ;  /* 0x0000001f00007819 */ /* 0x000fc800000006ff */
[----:B------:R0:W1:Y:S01]  /*53d0*/  SYNCS.PHASECHK.TRANS64.TRYWAIT P1, [UR14+0x30850], R0 ;  /* 0x03085000ff0075a7 */ /* 0x000062000802014e */
[----:B------:R-:W-:Y:S05]  /*53e0*/  @!P0 BRA `(.L_x_4274) ;  /* 0x0000000000048947 */ /* 0x000fea0003800000 */
[----:B------:R-:W-:Y:S01]  /*53f0*/  BPT.TRAP 0x1 ;  /* 0x000000040000795c */ /* 0x000fe20000300000 */
.L_x_4274:
[----:B-1----:R-:W-:Y:S05]  /*5400*/  @P1 BRA `(.L_x_4275) ;  /* 0x0000000000081947 */ /* 0x002fea0003800000 */
[----:B------:R-:W1:Y:S02]  /*5410*/  SYNCS.PHASECHK.TRANS64.TRYWAIT P1, [UR14+0x30850], R0 ;  /* 0x03085000ff0075a7 */ /* 0x000e64000802014e */
[----:B-1----:R-:W-:Y:S05]  /*5420*/  @!P1 BRA `(.L_x_4276) ;  /* 0x000000e8007c9947 */ /* 0x002fea0003800000 */
.L_x_4275:
[----:B------:R-:W-:Y:S01]  /*5430*/  UIADD3 UR5, UR38, 0x400, URZ ;  /* 0x0000040026057890 */ /* 0x000fe2000fffe03f */
[----:B------:R-:W-:Y:S01]  /*5440*/  WARPGROUP.ARRIVE ;  /* 0x00000000000079c5 */ /* 0x000fe20000000000 */
[----:B------:R-:W-:Y:S02]  /*5450*/  UMOV UR11, 0x40000040 ;  /* 0x40000040000b7882 */ /* 0x000fe40000000000 */
[----:B------:R-:W-:-:S04]  /*5460*/  USHF.R.U32.HI UR5, URZ, 0x4, UR5 ;  /* 0x000000043f057899 */ /* 0x000fc80008011605 */
[----:B------:R-:W-:-:S04]  /*5470*/  ULOP3.LUT UR5, UR5, 0x3fff, URZ, 0xc0, !UPT ;  /* 0x00003fff05057892 */ /* 0x000fc8000f8ec03f */
[----:B------:R-:W-:-:S04]  /*5480*/  ULOP3.LUT UR5, UR5, 0x3000000, URZ, 0xfc, !UPT ;  /* 0x0300000005057892 */ /* 0x000fc8000f8efc3f */
[----:B------:R-:W-:-:S07]  /*5490*/  UIMAD UR5, UR7, 0x900, UR5 ;  /* 0x00000900070578a4 */ /* 0x000fce000f8e0205 */
        /* <DEDUP_REMOVED lines=30> */
.L_x_4277:
[----:B------:R-:W-:Y:S01]  /*5680*/  R2UR UR10, R19 ;  /* 0x00000000130a72ca */ /* 0x000fe200000e0000 */
[----:B01----:R-:W-:Y:S01]  /*5690*/  IMAD.MOV.U32 R0, RZ, RZ, R10 ;  /* 0x000000ffff007224 */ /* 0x003fe200078e000a */
[----:B------:R-:W-:Y:S01]  /*56a0*/  R2UR UR5, R18 ;  /* 0x00000000120572ca */ /* 0x000fe200000e0000 */
[----:B------:R-:W-:Y:S01]  /*56b0*/  IMAD R174, R15, -0x60, RZ ;  /* 0xffffffa00fae7824 */ /* 0x000fe200078e02ff */
[----:B------:R-:W-:Y:S01]  /*56c0*/  R2UR UR7, R12 ;  /* 0x000000000c0772ca */ /* 0x000fe200000e0000 */
[----:B------:R-:W-:Y:S01]  /*56d0*/  UIADD3 UR39, UR39, 0x30840, URZ ;  /* 0x0003084027277890 */ /* 0x000fe2000fffe03f */
[----:B------:R-:W-:-:S07]  /*56e0*/  ULDC UR11, c[0x0][0x2f0] ;  /* 0x0000bc00000b7ab9 */ /* 0x000fce0000000800 */
        /* <DEDUP_REMOVED lines=10> */
[----:B------:R-:W-:Y:S01]  /*5790*/  VIADD R2, R174, 0x1 ;  /* 0x00000001ae027836 */ /* 0x000fe20000000000 */
[----:B0-----:R-:W-:-:S03]  /*57a0*/  UPRMT UR39, UR10, 0x654, UR39 ;  /* 0x000006540a277896 */ /* 0x001fc60008000027 */
[----:B------:R-:W0:Y:S01]  /*57b0*/  SHFL.IDX PT, R20, R0, RZ, 0x1c1f ;  /* 0x001c1fff00147589 */ /* 0x000e2200000e0000 */
[----:B------:R-:W-:Y:S01]  /*57c0*/  IMAD R2, R11, -0x2, R2 ;  /* 0xfffffffe0b027824 */ /* 0x000fe200078e0202 */
[----:B------:R-:W-:-:S03]  /*57d0*/  ULDC UR10, c[0x0][0x288] ;  /* 0x0000a200000a7ab9 */ /* 0x000fc60000000800 */
[----:B------:R-:W-:Y:S01]  /*57e0*/  IMAD R3, R17, UR11, R2 ;  /* 0x0000000b11037c24 */ /* 0x000fe2000f8e0202 */
[----:B------:R-:W-:Y:S01]  /*57f0*/  ULDC UR11, c[0x0][0x9e0] ;  /* 0x00027800000b7ab9 */ /* 0x000fe20000000800 */
[----:B------:R-:W-:Y:S01]  /*5800*/  SYNCS.ARRIVE.TRANS64.RED.A1T0 RZ, [UR39], RZ ;  /* 0x000000ffffff79a7 */ /* 0x000fe20008100427 */
[----:B------:R-:W-:Y:S02]  /*5810*/  VIADD R170, R2, 0xffffffff ;  /* 0xffffffff02aa7836 */ /* 0x000fe40000000000 */
[----:B------:R-:W-:-:S04]  /*5820*/  VIADD R3, R3, -UR10 ;  /* 0x8000000a03037c36 */ /* 0x000fc80008000000 */
[C---:B------:R-:W-:Y:S02]  /*5830*/  VIADD R5, R3.reuse, UR11 ;  /* 0x0000000b03057c36 */ /* 0x040fe40008000000 */
[----:B------:R-:W-:Y:S02]  /*5840*/  VIADD R168, R3, UR7 ;  /* 0x0000000703a87c36 */ /* 0x000fe40008000000 */
[--C-:B0-----:R-:W-:Y:S02]  /*5850*/  IMAD.IADD R2, R5, 0x1, R20.reuse ;  /* 0x0000000105027824 */ /* 0x101fe400078e0214 */
[----:B------:R-:W-:Y:S01]  /*5860*/  IMAD.IADD R4, R168, 0x1, R20 ;  /* 0x00000001a8047824 */ /* 0x000fe200078e0214 */
[----:B------:R-:W-:Y:S06]  /*5870*/  @P1 BRA `(.L_x_4278) ;  /* 0x0000000000641947 */ /* 0x000fec0003800000 */
[----:B------:R-:W-:Y:S01]  /*5880*/  ULDC UR5, c[0x0][0x2f0] ;  /* 0x0000bc0000057ab9 */ /* 0x000fe20000000800 */
[----:B------:R-:W-:Y:S01]  /*5890*/  BSSY B0, `(.L_x_4279) ;  /* 0x0000014000007945 */ /* 0x000fe20003800000 */
[----:B------:R-:W-:-:S04]  /*58a0*/  IMAD R3, R17, UR5, R20 ;  /* 0x0000000511037c24 */ /* 0x000fc8000f8e0214 */
        /* <DEDUP_REMOVED lines=12> */
.L_x_4280:
[----:B------:R-:W-:Y:S02]  /*5970*/  ULDC UR5, c[0x0][0x9e4] ;  /* 0x0002790000057ab9 */ /* 0x000fe40000000800 */
[----:B------:R-:W-:-:S05]  /*5980*/  IMAD.U32 R21, RZ, RZ, UR5 ;  /* 0x00000005ff157e24 */ /* 0x000fca000f8e00ff */
[----:B------:R-:W-:-:S13]  /*5990*/  ISETP.NE.AND P1, PT, R21, 0x1, PT ;  /* 0x000000011500780c */ /* 0x000fda0003f25270 */
[----:B------:R-:W0:Y:S02]  /*59a0*/  @P1 LDC.64 R172, c[0x0][0x9e8] ;  /* 0x00027a00ffac1b82 */ /* 0x000e240000000a00 */
[----:B0-----:R-:W-:-:S05]  /*59b0*/  @P1 IMAD.HI.U32 R20, R3, R172, RZ ;  /* 0x000000ac03141227 */ /* 0x001fca00078e00ff */
[----:B------:R-:W-:-:S07]  /*59c0*/  @P1 SHF.R.U32.HI R3, RZ, R173, R20 ;  /* 0x000000adff031219 */ /* 0x000fce0000011614 */
.L_x_4281:
[----:B------:R-:W-:Y:S05]  /*59d0*/  BSYNC B0 ;  /* 0x0000000000007941 */ /* 0x000fea0003800000 */
.L_x_4279:
[----:B------:R-:W-:-:S05]  /*59e0*/  IMAD R3, R3, R21, R170 ;  /* 0x0000001503037224 */ /* 0x000fca00078e02aa */
[----:B------:R-:W-:Y:S02]  /*59f0*/  VIADDMNMX R2, R3, R21, R2, PT ;  /* 0x0000001503027246 */ /* 0x000fe40003800102 */
[----:B------:R-:W-:-:S07]  /*5a00*/  VIMNMX R4, R4, R3, !PT ;  /* 0x0000000304047248 */ /* 0x000fce0007fe0100 */
.L_x_4278:
[C---:B------:R-:W-:Y:S01]  /*5a10*/  ISETP.GE.AND P6, PT, R174.reuse, 0xa, PT ;  /* 0x0000000aae00780c */ /* 0x040fe20003fc6270 */
[----:B------:R-:W0:Y:S01]  /*5a20*/  SHFL.IDX PT, R0, R0, 0x1, 0x1c1f ;  /* 0x003c1f0000007f89 */ /* 0x000e2200000e0000 */
[C---:B------:R-:W-:Y:S02]  /*5a30*/  ISETP.GE.AND P1, PT, R174.reuse, 0x2, PT ;  /* 0x00000002ae00780c */ /* 0x040fe40003f26270 */
[C---:B------:R-:W-:Y:S02]  /*5a40*/  ISETP.GE.AND P2, PT, R174.reuse, 0x9, PT ;  /* 0x00000009ae00780c */ /* 0x040fe40003f46270 */
[----:B------:R-:W-:Y:S02]  /*5a50*/  ISETP.GE.AND P5, PT, R174, 0x11, PT ;  /* 0x00000011ae00780c */ /* 0x000fe40003fa6270 */
[----:B------:R-:W-:Y:S02]  /*5a60*/  LOP3.LUT R16, R16, 0xfffffffb, RZ, 0xc0, !PT ;  /* 0xfffffffb10107812 */ /* 0x000fe400078ec0ff */
[----:B------:R-:W-:-:S02]  /*5a70*/  ISETP.GT.AND P4, PT, R4, 0x1, !P1 ;  /* 0x000000010400780c */ /* 0x000fc40004f84270 */
[----:B------:R-:W-:Y:S02]  /*5a80*/  ISETP.GT.AND P3, PT, R4, 0x8, !P2 ;  /* 0x000000080400780c */ /* 0x000fe40005764270 */
[----:B------:R-:W-:Y:S02]  /*5a90*/  @P6 LOP3.LUT R16, R16, 0x4, RZ, 0xfc, !PT ;  /* 0x0000000410106812 */ /* 0x000fe400078efcff */
[C---:B------:R-:W-:Y:S02]  /*5aa0*/  ISETP.LT.OR P4, PT, R2.reuse, 0x2, P4 ;  /* 0x000000020200780c */ /* 0x040fe40002781670 */
[----:B------:R-:W-:Y:S02]  /*5ab0*/  ISETP.LT.OR P3, PT, R2, 0x9, P3 ;  /* 0x000000090200780c */ /* 0x000fe40001f61670 */
[----:B------:R-:W-:Y:S02]  /*5ac0*/  LOP3.LUT R16, R16, 0xfffffff7, RZ, 0xc0, !PT ;  /* 0xfffffff710107812 */ /* 0x000fe400078ec0ff */
[----:B------:R-:W-:-:S02]  /*5ad0*/  FSEL R203, R121, -INF , !P4 ;  /* 0xff80000079cb7808 */ /* 0x000fc40006000000 */
[----:B------:R-:W-:Y:S02]  /*5ae0*/  FSEL R171, R124, -INF , !P3 ;  /* 0xff8000007cab7808 */ /* 0x000fe40005800000 */
[----:B------:R-:W-:Y:S02]  /*5af0*/  ISETP.GT.AND P4, PT, R4, 0x9, !P6 ;  /* 0x000000090400780c */ /* 0x000fe40007784270 */
[----:B------:R-:W-:Y:S02]  /*5b00*/  @P5 LOP3.LUT R16, R16, 0x8, RZ, 0xfc, !PT ;  /* 0x0000000810105812 */ /* 0x000fe400078efcff */
[----:B------:R-:W-:Y:S02]  /*5b10*/  ISETP.GT.AND P3, PT, R4, 0x10, !P5 ;  /* 0x000000100400780c */ /* 0x000fe40006f64270 */
[----:B------:R-:W-:Y:S02]  /*5b20*/  ISETP.GE.AND P5, PT, R174, 0x12, PT ;  /* 0x00000012ae00780c */ /* 0x000fe40003fa6270 */
[----:B------:R-:W-:-:S02]  /*5b30*/  ISETP.LT.OR P4, PT, R2, 0xa, P4 ;  /* 0x0000000a0200780c */ /* 0x000fc40002781670 */
[----:B------:R-:W-:Y:S02]  /*5b40*/  ISETP.LT.OR P3, PT, R2, 0x11, P3 ;  /* 0x000000110200780c */ /* 0x000fe40001f61670 */
[----:B------:R-:W-:Y:S02]  /*5b50*/  FSEL R173, R125, -INF , !P4 ;  /* 0xff8000007dad7808 */ /* 0x000fe40006000000 */
[----:B------:R-:W-:Y:S02]  /*5b60*/  ISETP.GE.AND P4, PT, R174, 0x19, PT ;  /* 0x00000019ae00780c */ /* 0x000fe40003f86270 */
[----:B------:R-:W-:Y:S02]  /*5b70*/  LOP3.LUT R16, R16, 0xffffffef, RZ, 0xc0, !PT ;  /* 0xffffffef10107812 */ /* 0x000fe400078ec0ff */
[----:B------:R-:W-:Y:S02]  /*5b80*/  FSEL R175, R128, -INF , !P3 ;  /* 0xff80000080af7808 */ /* 0x000fe40005800000 */
[----:B------:R-:W-:-:S02]  /*5b90*/  ISETP.GT.AND P3, PT, R4, 0x11, !P5 ;  /* 0x000000110400780c */ /* 0x000fc40006f64270 */
[----:B------:R-:W-:Y:S02]  /*5ba0*/  @P5 LOP3.LUT R16, R16, 0x10, RZ, 0xfc, !PT ;  /* 0x0000001010105812 */ /* 0x000fe400078efcff */
[----:B------:R-:W-:Y:S02]  /*5bb0*/  ISETP.LT.OR P3, PT, R2, 0x12, P3 ;  /* 0x000000120200780c */ /* 0x000fe40001f61670 */
[----:B------:R-:W-:Y:S02]  /*5bc0*/  LOP3.LUT R16, R16, 0xfffbffff, RZ, 0xc0, !PT ;  /* 0xfffbffff10107812 */ /* 0x000fe400078ec0ff */
[----:B------:R-:W-:Y:S02]  /*5bd0*/  FSEL R177, R129, -INF , !P3 ;  /* 0xff80000081b17808 */ /* 0x000fe40005800000 */
[----:B------:R-:W-:Y:S02]  /*5be0*/  @P4 LOP3.LUT R16, R16, 0x40000, RZ, 0xfc, !PT ;  /* 0x0004000010104812 */ /* 0x000fe400078efcff */
[----:B------:R-:W-:-:S02]  /*5bf0*/  ISETP.GT.AND P3, PT, R4, 0x18, !P4 ;  /* 0x000000180400780c */ /* 0x000fc40006764270 */
[----:B------:R-:W-:Y:S02]  /*5c00*/  ISETP.GE.AND P4, PT, R174, 0x1a, PT ;  /* 0x0000001aae00780c */ /* 0x000fe40003f86270 */
[----:B------:R-:W-:Y:S02]  /*5c10*/  ISETP.LT.OR P3, PT, R2, 0x19, P3 ;  /* 0x000000190200780c */ /* 0x000fe40001f61670 */
[----:B------:R-:W-:Y:S02]  /*5c20*/  LOP3.LUT R16, R16, 0xfffdffff, RZ, 0xc0, !PT ;  /* 0xfffdffff10107812 */ /* 0x000fe400078ec0ff */
[----:B------:R-:W-:Y:S02]  /*5c30*/  FSEL R179, R132, -INF , !P3 ;  /* 0xff80000084b37808 */ /* 0x000fe40005800000 */
[----:B------:R-:W-:Y:S02]  /*5c40*/  ISETP.GT.AND P3, PT, R4, 0x19, !P4 ;  /* 0x000000190400780c */ /* 0x000fe40006764270 */
[----:B------:R-:W-:-:S02]  /*5c50*/  R2UR UR5, R18 ;  /* 0x00000000120572ca */ /* 0x000fc400000e0000 */
[----:B------:R-:W-:Y:S02]  /*5c60*/  ISETP.LT.OR P3, PT, R2, 0x1a, P3 ;  /* 0x0000001a0200780c */ /* 0x000fe40001f61670 */
[----:B------:R-:W-:Y:S02]  /*5c70*/  @P4 LOP3.LUT R16, R16, 0x20000, RZ, 0xfc, !PT ;  /* 0x0002000010104812 */ /* 0x000fe400078efcff */
[----:B------:R-:W-:Y:S02]  /*5c80*/  ISETP.GE.AND P4, PT, R174, 0x21, PT ;  /* 0x00000021ae00780c */ /* 0x000fe40003f86270 */
[----:B------:R-:W-:Y:S02]  /*5c90*/  LOP3.LUT R16, R16, 0xfffeffff, RZ, 0xc0, !PT ;  /* 0xfffeffff10107812 */ /* 0x000fe400078ec0ff */
[----:B------:R-:W-:Y:S02]  /*5ca0*/  FSEL R181, R133, -INF , !P3 ;  /* 0xff80000085b57808 */ /* 0x000fe40005800000 */
[----:B------:R-:W-:Y:S01]  /*5cb0*/  ISETP.GT.AND P3, PT, R4, 0x20, !P4 ;  /* 0x000000200400780c */ /* 0x000fe20006764270 */
[----:B------:R-:W-:-:S03]  /*5cc0*/  UISETP.NE.AND UP0, UPT, UR5, URZ, UPT ;  /* 0x0000003f0500728c */ /* 0x000fc6000bf05270 */
[----:B------:R-:W-:-:S03]  /*5cd0*/  ISETP.LT.OR P3, PT, R2, 0x21, P3 ;  /* 0x000000210200780c */ /* 0x000fc60001f61670 */
[----:B------:R-:W-:Y:S02]  /*5ce0*/  @P4 LOP3.LUT R16, R16, 0x10000, RZ, 0xfc, !PT ;  /* 0x0001000010104812 */ /* 0x000fe400078efcff */
[----:B------:R-:W-:Y:S02]  /*5cf0*/  ISETP.GE.AND P4, PT, R174, 0x22, PT ;  /* 0x00000022ae00780c */ /* 0x000fe40003f86270 */
[----:B------:R-:W-:Y:S02]  /*5d00*/  LOP3.LUT R16, R16, 0xffff7fff, RZ, 0xc0, !PT ;  /* 0xffff7fff10107812 */ /* 0x000fe400078ec0ff */
[----:B------:R-:W-:Y:S02]  /*5d10*/  FSEL R183, R136, -INF , !P3 ;  /* 0xff80000088b77808 */ /* 0x000fe40005800000 */
[----:B------:R-:W-:-:S04]  /*5d20*/  ISETP.GT.AND P3, PT, R4, 0x21, !P4 ;  /* 0x000000210400780c */ /* 0x000fc80006764270 */
        /* <DEDUP_REMOVED lines=51> */
[----:B------:R-:W-:Y:S02]  /*6060*/  FSEL R153, R153, -INF , !P3 ;  /* 0xff80000099997808 */ /* 0x000fe40005800000 */
[----:B------:R-:W-:Y:S02]  /*6070*/  LOP3.LUT R16, R16, 0xffffffbf, RZ, 0xc0, !PT ;  /* 0xffffffbf10107812 */ /* 0x000fe400078ec0ff */
[----:B------:R-:W-:-:S04]  /*6080*/  ISETP.GT.AND P3, PT, R4, 0x48, !P4 ;  /* 0x000000480400780c */ /* 0x000fc80006764270 */
[----:B------:R-:W-:-:S03]  /*6090*/  ISETP.LT.OR P3, PT, R2, 0x49, P3 ;  /* 0x000000490200780c */ /* 0x000fc60001f61670 */
[----:B------:R-:W-:Y:S02]  /*60a0*/  @P4 LOP3.LUT R16, R16, 0x40, RZ, 0xfc, !PT ;  /* 0x0000004010104812 */ /* 0x000fe400078efcff */
[----:B------:R-:W-:Y:S02]  /*60b0*/  ISETP.GE.AND P4, PT, R174, 0x4a, PT ;  /* 0x0000004aae00780c */ /* 0x000fe40003f86270 */
[----:B------:R-:W-:Y:S02]  /*60c0*/  FSEL R3, R156, -INF , !P3 ;  /* 0xff8000009c037808 */ /* 0x000fe40005800000 */
[----:B------:R-:W-:Y:S02]  /*60d0*/  ISETP.GT.AND P3, PT, R4, 0x49, !P4 ;  /* 0x000000490400780c */ /* 0x000fe40006764270 */
[----:B------:R-:W-:Y:S02]  /*60e0*/  LOP3.LUT R16, R16, 0xffffffdf, RZ, 0xc0, !PT ;  /* 0xffffffdf10107812 */ /* 0x000fe400078ec0ff */
[----:B------:R-:W-:-:S04]  /*60f0*/  ISETP.LT.OR P3, PT, R2, 0x4a, P3 ;  /* 0x0000004a0200780c */ /* 0x000fc80001f61670 */
[----:B------:R-:W-:Y:S02]  /*6100*/  FSEL R157, R157, -INF , !P3 ;  /* 0xff8000009d9d7808 */ /* 0x000fe40005800000 */
[----:B------:R-:W-:Y:S02]  /*6110*/  ISETP.GE.AND P3, PT, R174, 0x51, PT ;  /* 0x00000051ae00780c */ /* 0x000fe40003f66270 */
[----:B------:R-:W-:Y:S02]  /*6120*/  @P4 LOP3.LUT R16, R16, 0x20, RZ, 0xfc, !PT ;  /* 0x0000002010104812 */ /* 0x000fe400078efcff */
[----:B------:R-:W-:Y:S02]  /*6130*/  ISETP.GT.AND P4, PT, R4, 0x50, !P3 ;  /* 0x000000500400780c */ /* 0x000fe40005f84270 */
[----:B------:R-:W-:Y:S02]  /*6140*/  LOP3.LUT R16, R16, 0xfffffffd, RZ, 0xc0, !PT ;  /* 0xfffffffd10107812 */ /* 0x000fe400078ec0ff */
        /* <DEDUP_REMOVED lines=10> */
[----:B------:R-:W-:-:S13]  /*61f0*/  ISETP.GE.AND P6, PT, R174, 0x1, PT ;  /* 0x00000001ae00780c */ /* 0x000fda0003fc6270 */
[----:B------:R-:W-:Y:S02]  /*6200*/  @P6 LOP3.LUT R16, R16, 0x2, RZ, 0xfc, !PT ;  /* 0x0000000210106812 */ /* 0x000fe400078efcff */
[----:B------:R-:W-:Y:S02]  /*6210*/  ISETP.GT.AND P6, PT, R4, RZ, !P6 ;  /* 0x000000ff0400720c */ /* 0x000fe400077c4270 */
[----:B------:R-:W-:Y:S02]  /*6220*/  LOP3.LUT R16, R16, 0xfffffffe, RZ, 0xc0, !PT ;  /* 0xfffffffe10107812 */ /* 0x000fe400078ec0ff */
[----:B------:R-:W-:-:S04]  /*6230*/  ISETP.LT.OR P6, PT, R2, 0x1, P6 ;  /* 0x000000010200780c */ /* 0x000fc800037c1670 */
[----:B------:R-:W-:Y:S02]  /*6240*/  FSEL R205, R120, -INF , !P6 ;  /* 0xff80000078cd7808 */ /* 0x000fe40007000000 */
[----:B------:R-:W-:-:S13]  /*6250*/  ISETP.GE.AND P6, PT, R174, 0x5a, PT ;  /* 0x0000005aae00780c */ /* 0x000fda0003fc6270 */
[----:B------:R-:W-:Y:S02]  /*6260*/  @P6 LOP3.LUT R16, R16, 0x1, RZ, 0xfc, !PT ;  /* 0x0000000110106812 */ /* 0x000fe400078efcff */
[----:B------:R-:W-:Y:S01]  /*6270*/  ISETP.GT.AND P6, PT, R4, 0x59, !P6 ;  /* 0x000000590400780c */ /* 0x000fe200077c4270 */
[----:B0-----:R-:W-:-:S03]  /*6280*/  IMAD.IADD R4, R168, 0x1, R0 ;  /* 0x00000001a8047824 */ /* 0x001fc600078e0200 */
[----:B------:R-:W-:Y:S01]  /*6290*/  ISETP.LT.OR P6, PT, R2, 0x5a, P6 ;  /* 0x0000005a0200780c */ /* 0x000fe200037c1670 */
[----:B------:R-:W-:-:S03]  /*62a0*/  IMAD.IADD R2, R5, 0x1, R0 ;  /* 0x0000000105027824 */ /* 0x000fc600078e0200 */
[----:B------:R-:W-:Y:S02]  /*62b0*/  FSEL R165, R165, -INF , !P6 ;  /* 0xff800000a5a57808 */ /* 0x000fe40007000000 */
[----:B------:R-:W-:-:S13]  /*62c0*/  PLOP3.LUT P6, PT, PT, PT, UP0, 0x40, 0x0 ;  /* 0x000000000000781c */ /* 0x000fda0003fce808 */
[----:B------:R-:W-:Y:S05]  /*62d0*/  @P6 BRA `(.L_x_4282) ;  /* 0x0000000000646947 */ /* 0x000fea0003800000 */
        /* <DEDUP_REMOVED lines=15> */
.L_x_4284:
[----:B------:R-:W-:Y:S02]  /*63d0*/  ULDC UR5, c[0x0][0x9e4] ;  /* 0x0002790000057ab9 */ /* 0x000fe40000000800 */
[----:B------:R-:W-:-:S05]  /*63e0*/  IMAD.U32 R20, RZ, RZ, UR5 ;  /* 0x00000005ff147e24 */ /* 0x000fca000f8e00ff */
[----:B------:R-:W-:-:S13]  /*63f0*/  ISETP.NE.AND P6, PT, R20, 0x1, PT ;  /* 0x000000011400780c */ /* 0x000fda0003fc5270 */
[----:B------:R-:W0:Y:S02]  /*6400*/  @P6 LDC.64 R184, c[0x0][0x9e8] ;  /* 0x00027a00ffb86b82 */ /* 0x000e240000000a00 */
[----:B0-----:R-:W-:-:S05]  /*6410*/  @P6 IMAD.HI.U32 R0, R5, R184, RZ ;  /* 0x000000b805006227 */ /* 0x001fca00078e00ff */
[----:B------:R-:W-:-:S07]  /*6420*/  @P6 SHF.R.U32.HI R5, RZ, R185, R0 ;  /* 0x000000b9ff056219 */ /* 0x000fce0000011600 */
.L_x_4285:
[----:B------:R-:W-:Y:S05]  /*6430*/  BSYNC B0 ;  /* 0x0000000000007941 */ /* 0x000fea0003800000 */
.L_x_4283:
[----:B------:R-:W-:-:S05]  /*6440*/  IMAD R5, R5, R20, R170 ;  /* 0x0000001405057224 */ /* 0x000fca00078e02aa */
[----:B------:R-:W-:Y:S02]  /*6450*/  VIADDMNMX R2, R5, R20, R2, PT ;  /* 0x0000001405027246 */ /* 0x000fe40003800102 */
[----:B------:R-:W-:-:S07]  /*6460*/  VIMNMX R4, R4, R5, !PT ;  /* 0x0000000504047248 */ /* 0x000fce0007fe0100 */
.L_x_4282:
[C---:B------:R-:W-:Y:S02]  /*6470*/  ISETP.GT.AND P1, PT, R4.reuse, 0x1, !P1 ;  /* 0x000000010400780c */ /* 0x040fe40004f24270 */
[----:B------:R-:W-:Y:S02]  /*6480*/  ISETP.GT.AND P2, PT, R4, 0x8, !P2 ;  /* 0x000000080400780c */ /* 0x000fe40005744270 */
[C---:B------:R-:W-:Y:S02]  /*6490*/  ISETP.LT.OR P1, PT, R2.reuse, 0x2, P1 ;  /* 0x000000020200780c */ /* 0x040fe40000f21670 */
[----:B------:R-:W-:Y:S02]  /*64a0*/  ISETP.LT.OR P2, PT, R2, 0x9, P2 ;  /* 0x000000090200780c */ /* 0x000fe40001741670 */
[----:B------:R-:W-:Y:S02]  /*64b0*/  FSEL R185, R123, -INF , !P1 ;  /* 0xff8000007bb97808 */ /* 0x000fe40004800000 */
[----:B------:R-:W-:-:S02]  /*64c0*/  LOP3.LUT P1, RZ, R16, 0x4, RZ, 0xc0, !PT ;  /* 0x0000000410ff7812 */ /* 0x000fc4000782c0ff */
[----:B------:R-:W-:Y:S02]  /*64d0*/  FSEL R187, R126, -INF , !P2 ;  /* 0xff8000007ebb7808 */ /* 0x000fe40005000000 */
[----:B------:R-:W-:Y:S02]  /*64e0*/  ISETP.GT.AND P1, PT, R4, 0x9, !P1 ;  /* 0x000000090400780c */ /* 0x000fe40004f24270 */
[----:B------:R-:W-:Y:S02]  /*64f0*/  LOP3.LUT P2, RZ, R16, 0x40000, RZ, 0xc0, !PT ;  /* 0x0004000010ff7812 */ /* 0x000fe4000784c0ff */
[----:B------:R-:W-:Y:S02]  /*6500*/  ISETP.LT.OR P1, PT, R2, 0xa, P1 ;  /* 0x0000000a0200780c */ /* 0x000fe40000f21670 */
[----:B------:R-:W-:Y:S02]  /*6510*/  LOP3.LUT P6, RZ, R16, 0x20000, RZ, 0xc0, !PT ;  /* 0x0002000010ff7812 */ /* 0x000fe400078cc0ff */
[----:B------:R-:W-:-:S02]  /*6520*/  FSEL R189, R127, -INF , !P1 ;  /* 0xff8000007fbd7808 */ /* 0x000fc40004800000 */
[----:B------:R-:W-:Y:S02]  /*6530*/  LOP3.LUT P1, RZ, R16, 0x8, RZ, 0xc0, !PT ;  /* 0x0000000810ff7812 */ /* 0x000fe4000782c0ff */
[----:B------:R-:W-:Y:S02]  /*6540*/  FMNMX.FTZ R0, R205, R13, !PT ;  /* 0x0000000dcd007209 */ /* 0x000fe40007810000 */
[----:B------:R-:W-:Y:S02]  /*6550*/  ISETP.GT.AND P1, PT, R4, 0x10, !P1 ;  /* 0x000000100400780c */ /* 0x000fe40004f24270 */
[----:B------:R-:W-:Y:S02]  /*6560*/  FMNMX.FTZ R0, R203, R0, !PT ;  /* 0x00000000cb007209 */ /* 0x000fe40007810000 */
[----:B------:R-:W-:Y:S02]  /*6570*/  ISETP.LT.OR P1, PT, R2, 0x11, P1 ;  /* 0x000000110200780c */ /* 0x000fe40000f21670 */
[----:B------:R-:W-:-:S02]  /*6580*/  FMNMX.FTZ R0, R171, R0, !PT ;  /* 0x00000000ab007209 */ /* 0x000fc40007810000 */
[----:B------:R-:W-:Y:S02]  /*6590*/  FSEL R191, R130, -INF , !P1 ;  /* 0xff80000082bf7808 */ /* 0x000fe40004800000 */
[----:B------:R-:W-:Y:S02]  /*65a0*/  LOP3.LUT P1, RZ, R16, 0x10, RZ, 0xc0, !PT ;  /* 0x0000001010ff7812 */ /* 0x000fe4000782c0ff */
[----:B------:R-:W-:Y:S02]  /*65b0*/  FMNMX.FTZ R0, R173, R0, !PT ;  /* 0x00000000ad007209 */ /* 0x000fe40007810000 */
[----:B------:R-:W-:Y:S02]  /*65c0*/  ISETP.GT.AND P1, PT, R4, 0x11, !P1 ;  /* 0x000000110400780c */ /* 0x000fe40004f24270 */
[----:B------:R-:W-:Y:S02]  /*65d0*/  FMNMX.FTZ R0, R175, R0, !PT ;  /* 0x00000000af007209 */ /* 0x000fe40007810000 */
[----:B------:R-:W-:-:S02]  /*65e0*/  ISETP.LT.OR P1, PT, R2, 0x12, P1 ;  /* 0x000000120200780c */ /* 0x000fc40000f21670 */
[----:B------:R-:W-:Y:S02]  /*65f0*/  FMNMX.FTZ R0, R177, R0, !PT ;  /* 0x00000000b1007209 */ /* 0x000fe40007810000 */
[----:B------:R-:W-:Y:S02]  /*6600*/  FSEL R193, R131, -INF , !P1 ;  /* 0xff80000083c17808 */ /* 0x000fe40004800000 */
        /* <DEDUP_REMOVED lines=24> */
[----:B------:R-:W-:Y:S02]  /*6790*/  LOP3.LUT P1, RZ, R16, 0x4000, RZ, 0xc0, !PT ;  /* 0x0000400010ff7812 */ /* 0x000fe4000782c0ff */
[----:B------:R-:W-:Y:S02]  /*67a0*/  FMNMX.FTZ R0, R125, R0, !PT ;  /* 0x000000007d007209 */ /* 0x000fe40007810000 */
[----:B------:R-:W-:Y:S02]  /*67b0*/  ISETP.GT.AND P1, PT, R4, 0x28, !P1 ;  /* 0x000000280400780c */ /* 0x000fe40004f24270 */
[----:B------:R-:W-:-:S02]  /*67c0*/  FMNMX.FTZ R0, R153, R0, !PT ;  /* 0x0000000099007209 */ /* 0x000fc40007810000 */
[----:B------:R-:W-:Y:S02]  /*67d0*/  ISETP.LT.OR P1, PT, R2, 0x29, P1 ;  /* 0x000000290200780c */ /* 0x000fe40000f21670 */
[----:B------:R-:W-:Y:S02]  /*67e0*/  FMNMX.FTZ R0, R3, R0, !PT ;  /* 0x0000000003007209 */ /* 0x000fe40007810000 */
[----:B------:R-:W-:Y:S02]  /*67f0*/  FSEL R199, R142, -INF , !P1 ;  /* 0xff8000008ec77808 */ /* 0x000fe40004800000 */
[----:B------:R-:W-:Y:S02]  /*6800*/  LOP3.LUT P1, RZ, R16, 0x2000, RZ, 0xc0, !PT ;  /* 0x0000200010ff7812 */ /* 0x000fe4000782c0ff */
[----:B------:R-:W-:Y:S02]  /*6810*/  FMNMX.FTZ R0, R157, R0, !PT ;  /* 0x000000009d007209 */ /* 0x000fe40007810000 */
[----:B------:R-:W-:-:S02]  /*6820*/  ISETP.GT.AND P1, PT, R4, 0x29, !P1 ;  /* 0x000000290400780c */ /* 0x000fc40004f24270 */
[----:B------:R-:W-:Y:S02]  /*6830*/  FMNMX.FTZ R0, R133, R0, !PT ;  /* 0x0000000085007209 */ /* 0x000fe40007810000 */
[----:B------:R-:W-:Y:S02]  /*6840*/  ISETP.LT.OR P1, PT, R2, 0x2a, P1 ;  /* 0x0000002a0200780c */ /* 0x000fe40000f21670 */
[----:B------:R-:W-:Y:S02]  /*6850*/  FMNMX.FTZ R0, R161, R0, !PT ;  /* 0x00000000a1007209 */ /* 0x000fe40007810000 */
[----:B------:R-:W-:Y:S02]  /*6860*/  FSEL R143, R143, -INF , !P1 ;  /* 0xff8000008f8f7808 */ /* 0x000fe40004800000 */
[C---:B------:R-:W-:Y:S02]  /*6870*/  LOP3.LUT P1, RZ, R16.reuse, 0x1000, RZ, 0xc0, !PT ;  /* 0x0000100010ff7812 */ /* 0x040fe4000782c0ff */
[----:B------:R-:W-:-:S02]  /*6880*/  LOP3.LUT P2, RZ, R16, 0x80, RZ, 0xc0, !PT ;  /* 0x0000008010ff7812 */ /* 0x000fc4000784c0ff */
[----:B------:R-:W-:Y:S02]  /*6890*/  ISETP.GT.AND P1, PT, R4, 0x30, !P1 ;  /* 0x000000300400780c */ /* 0x000fe40004f24270 */
[----:B------:R-:W-:Y:S02]  /*68a0*/  FMNMX.FTZ R0, R129, R0, !PT ;  /* 0x0000000081007209 */ /* 0x000fe40007810000 */
[----:B------:R-:W-:Y:S02]  /*68b0*/  ISETP.LT.OR P1, PT, R2, 0x31, P1 ;  /* 0x000000310200780c */ /* 0x000fe40000f21670 */
[----:B------:R-:W-:Y:S02]  /*68c0*/  FMNMX.FTZ R120, R165, R0, !PT ;  /* 0x00000000a5787209 */ /* 0x000fe40007810000 */
[----:B------:R-:W-:Y:S01]  /*68d0*/  FSEL R123, R146, -INF , !P1 ;  /* 0xff800000927b7808 */ /* 0x000fe20004800000 */
[----:B------:R-:W0:Y:S01]  /*68e0*/  LDC R0, c[0x0][0x988] ;  /* 0x00026200ff007b82 */ /* 0x000e220000000800 */
[C---:B------:R-:W-:Y:S01]  /*68f0*/  LOP3.LUT P1, RZ, R16.reuse, 0x800, RZ, 0xc0, !PT ;  /* 0x0000080010ff7812 */ /* 0x040fe2000782c0ff */
[----:B------:R-:W1:Y:S01]  /*6900*/  SHFL.BFLY PT, R5, R120, 0x2, 0x1f ;  /* 0x0c401f0078057f89 */ /* 0x000e6200000e0000 */
[----:B------:R-:W-:-:S02]  /*6910*/  LOP3.LUT P6, RZ, R16, 0x40, RZ, 0xc0, !PT ;  /* 0x0000004010ff7812 */ /* 0x000fc400078cc0ff */
[C---:B------:R-:W-:Y:S02]  /*6920*/  ISETP.GT.AND P1, PT, R4.reuse, 0x31, !P1 ;  /* 0x000000310400780c */ /* 0x040fe40004f24270 */
[----:B------:R-:W-:Y:S02]  /*6930*/  ISETP.GT.AND P3, PT, R4, 0x50, !P3 ;  /* 0x000000500400780c */ /* 0x000fe40005f64270 */
[----:B------:R-:W-:Y:S02]  /*6940*/  ISETP.LT.OR P1, PT, R2, 0x32, P1 ;  /* 0x000000320200780c */ /* 0x000fe40000f21670 */
[----:B------:R-:W-:Y:S02]  /*6950*/  ISETP.GT.AND P4, PT, R4, 0x51, !P4 ;  /* 0x000000510400780c */ /* 0x000fe40006784270 */
[----:B------:R-:W-:Y:S02]  /*6960*/  FSEL R147, R147, -INF , !P1 ;  /* 0xff80000093937808 */ /* 0x000fe40004800000 */
[----:B------:R-:W-:-:S02]  /*6970*/  LOP3.LUT P1, RZ, R16, 0x400, RZ, 0xc0, !PT ;  /* 0x0000040010ff7812 */ /* 0x000fc4000782c0ff */
[----:B------:R-:W-:Y:S02]  /*6980*/  ISETP.LT.OR P3, PT, R2, 0x51, P3 ;  /* 0x000000510200780c */ /* 0x000fe40001f61670 */
[C---:B------:R-:W-:Y:S02]  /*6990*/  ISETP.GT.AND P1, PT, R4.reuse, 0x38, !P1 ;  /* 0x000000380400780c */ /* 0x040fe40004f24270 */
[----:B------:R-:W-:Y:S02]  /*69a0*/  ISETP.GT.AND P5, PT, R4, 0x58, !P5 ;  /* 0x000000580400780c */ /* 0x000fe40006fa4270 */
[C---:B------:R-:W-:Y:S02]  /*69b0*/  ISETP.LT.OR P1, PT, R2.reuse, 0x39, P1 ;  /* 0x000000390200780c */ /* 0x040fe40000f21670 */
[----:B------:R-:W-:Y:S02]  /*69c0*/  ISETP.LT.OR P4, PT, R2, 0x52, P4 ;  /* 0x000000520200780c */ /* 0x000fe40002781670 */
[----:B------:R-:W-:-:S02]  /*69d0*/  FSEL R127, R150, -INF , !P1 ;  /* 0xff800000967f7808 */ /* 0x000fc40004800000 */
[----:B------:R-:W-:Y:S02]  /*69e0*/  LOP3.LUT P1, RZ, R16, 0x200, RZ, 0xc0, !PT ;  /* 0x0000020010ff7812 */ /* 0x000fe4000782c0ff */
[----:B-1----:R-:W-:Y:S02]  /*69f0*/  FMNMX.FTZ R124, R120, R5, !PT ;  /* 0x00000005787c7209 */ /* 0x002fe40007810000 */
[----:B------:R-:W-:Y:S02]  /*6a00*/  ISETP.GT.AND P1, PT, R4, 0x39, !P1 ;  /* 0x000000390400780c */ /* 0x000fe40004f24270 */
[C---:B------:R-:W-:Y:S01]  /*6a10*/  ISETP.LT.OR P5, PT, R2.reuse, 0x59, P5 ;  /* 0x000000590200780c */ /* 0x040fe20002fa1670 */
[----:B------:R-:W1:Y:S01]  /*6a20*/  SHFL.BFLY PT, R5, R124, 0x1, 0x1f ;  /* 0x0c201f007c057f89 */ /* 0x000e6200000e0000 */
[----:B------:R-:W-:Y:S02]  /*6a30*/  ISETP.LT.OR P1, PT, R2, 0x3a, P1 ;  /* 0x0000003a0200780c */ /* 0x000fe40000f21670 */
[----:B------:R-:W-:-:S02]  /*6a40*/  FSEL R163, R163, -INF , !P4 ;  /* 0xff800000a3a37808 */ /* 0x000fc40006000000 */
[----:B------:R-:W-:Y:S02]  /*6a50*/  FSEL R151, R151, -INF , !P1 ;  /* 0xff80000097977808 */ /* 0x000fe40004800000 */
[----:B------:R-:W-:-:S04]  /*6a60*/  LOP3.LUT P1, RZ, R16, 0x100, RZ, 0xc0, !PT ;  /* 0x0000010010ff7812 */ /* 0x000fc8000782c0ff */
[----:B------:R-:W-:-:S04]  /*6a70*/  ISETP.GT.AND P1, PT, R4, 0x40, !P1 ;  /* 0x000000400400780c */ /* 0x000fc80004f24270 */
[----:B------:R-:W-:-:S04]  /*6a80*/  ISETP.LT.OR P1, PT, R2, 0x41, P1 ;  /* 0x000000410200780c */ /* 0x000fc80000f21670 */
[----:B------:R-:W-:Y:S02]  /*6a90*/  FSEL R131, R154, -INF , !P1 ;  /* 0xff8000009a837808 */ /* 0x000fe40004800000 */
[----:B------:R-:W-:Y:S02]  /*6aa0*/  ISETP.GT.AND P1, PT, R4, 0x41, !P2 ;  /* 0x000000410400780c */ /* 0x000fe40005724270 */
[----:B------:R-:W-:Y:S02]  /*6ab0*/  LOP3.LUT P2, RZ, R16, 0x20, RZ, 0xc0, !PT ;  /* 0x0000002010ff7812 */ /* 0x000fe4000784c0ff */
[----:B------:R-:W-:Y:S02]  /*6ac0*/  ISETP.LT.OR P1, PT, R2, 0x42, P1 ;  /* 0x000000420200780c */ /* 0x000fe40000f21670 */
[----:B-1----:R-:W-:Y:S02]  /*6ad0*/  FMNMX.FTZ R5, R124, R5, !PT ;  /* 0x000000057c057209 */ /* 0x002fe40007810000 */
[----:B------:R-:W-:-:S02]  /*6ae0*/  FSEL R155, R155, -INF , !P1 ;  /* 0xff8000009b9b7808 */ /* 0x000fc40004800000 */
[----:B------:R-:W-:Y:S01]  /*6af0*/  ISETP.GT.AND P1, PT, R4, 0x48, !P6 ;  /* 0x000000480400780c */ /* 0x000fe20007724270 */
[----:B0-----:R-:W-:Y:S01]  /*6b00*/  FMUL.FTZ R20, R5, R0 ;  /* 0x0000000005147220 */ /* 0x001fe20000410000 */
[----:B------:R-:W-:Y:S02]  /*6b10*/  LOP3.LUT P6, RZ, R16, 0x2, RZ, 0xc0, !PT ;  /* 0x0000000210ff7812 */ /* 0x000fe400078cc0ff */
[----:B------:R-:W-:Y:S02]  /*6b20*/  ISETP.LT.OR P1, PT, R2, 0x49, P1 ;  /* 0x000000490200780c */ /* 0x000fe40000f21670 */
[----:B------:R-:W-:Y:S02]  /*6b30*/  ISETP.GT.AND P2, PT, R4, 0x49, !P2 ;  /* 0x000000490400780c */ /* 0x000fe40005744270 */
[----:B------:R-:W-:Y:S02]  /*6b40*/  FSEL R201, R158, -INF , !P1 ;  /* 0xff8000009ec97808 */ /* 0x000fe40004800000 */
[----:B------:R-:W-:-:S02]  /*6b50*/  ISETP.GT.AND P1, PT, R4, RZ, !P6 ;  /* 0x000000ff0400720c */ /* 0x000fc40007724270 */
[C---:B------:R-:W-:Y:S02]  /*6b60*/  ISETP.LT.OR P2, PT, R2.reuse, 0x4a, P2 ;  /* 0x0000004a0200780c */ /* 0x040fe40001741670 */
[----:B------:R-:W-:Y:S02]  /*6b70*/  ISETP.LT.OR P1, PT, R2, 0x1, P1 ;  /* 0x000000010200780c */ /* 0x000fe40000f21670 */
[----:B------:R-:W-:Y:S02]  /*6b80*/  LOP3.LUT P6, RZ, R16, 0x1, RZ, 0xc0, !PT ;  /* 0x0000000110ff7812 */ /* 0x000fe400078cc0ff */
[----:B------:R-:W-:Y:S02]  /*6b90*/  FSEL R207, R122, -INF , !P1 ;  /* 0xff8000007acf7808 */ /* 0x000fe40004800000 */
[----:B------:R-:W-:Y:S02]  /*6ba0*/  FSETP.NEU.FTZ.AND P1, PT, R5, -INF , PT ;  /* 0xff8000000500780b */ /* 0x000fe40003f3d000 */
[----:B------:R-:W-:-:S02]  /*6bb0*/  FMNMX.FTZ R120, R207, R14, !PT ;  /* 0x0000000ecf787209 */ /* 0x000fc40007810000 */
[----:B------:R-:W-:Y:S02]  /*6bc0*/  FSEL R20, R20, RZ, P1 ;  /* 0x000000ff14147208 */ /* 0x000fe40000800000 */
[----:B------:R-:W-:Y:S02]  /*6bd0*/  FMNMX.FTZ R120, R185, R120, !PT ;  /* 0x00000078b9787209 */ /* 0x000fe40007810000 */
[----:B------:R-:W-:Y:S01]  /*6be0*/  ISETP.GT.AND P6, PT, R4, 0x59, !P6 ;  /* 0x000000590400780c */ /* 0x000fe200077c4270 */
[--C-:B------:R-:W-:Y:S01]  /*6bf0*/  FFMA.FTZ R190, R171, R0, -R20.reuse ;  /* 0x00000000abbe7223 */ /* 0x100fe20000010814 */
[----:B------:R-:W-:Y:S01]  /*6c00*/  FMNMX.FTZ R120, R187, R120, !PT ;  /* 0x00000078bb787209 */ /* 0x000fe20007810000 */
[-CC-:B------:R-:W-:Y:S01]  /*6c10*/  FFMA.FTZ R171, R173, R0.reuse, -R20.reuse ;  /* 0x00000000adab7223 */ /* 0x180fe20000010814 */
        /* <DEDUP_REMOVED lines=21> */
[----:B------:R-:W-:Y:S01]  /*6d70*/  FSEL R2, R5, RZ, P1 ;  /* 0x000000ff05027208 */ /* 0x000fe20000800000 */
[--C-:B------:R-:W-:Y:S01]  /*6d80*/  FFMA.FTZ R168, R133, R0, -R20.reuse ;  /* 0x0000000085a87223 */ /* 0x100fe20000010814 */
[----:B------:R-:W-:Y:S01]  /*6d90*/  FMNMX.FTZ R120, R197, R120, !PT ;  /* 0x00000078c5787209 */ /* 0x000fe20007810000 */
[-CC-:B------:R-:W-:Y:S01]  /*6da0*/  FFMA.FTZ R205, R205, R0.reuse, -R20.reuse ;  /* 0x00000000cdcd7223 */ /* 0x180fe20000010814 */
[--C-:B------:R-:W-:Y:S01]  /*6db0*/  FFMA.FTZ R188, R203, R0, -R20.reuse ;  /* 0x00000000cbbc7223 */ /* 0x100fe20000010814 */
[----:B------:R-:W-:Y:S01]  /*6dc0*/  FADD.FTZ R3, -R2, R13 ;  /* 0x0000000d02037221 */ /* 0x000fe20000010100 */
[----:B------:R-:W-:Y:S01]  /*6dd0*/  FMNMX.FTZ R120, R139, R120, !PT ;  /* 0x000000788b787209 */ /* 0x000fe20007810000 */
[-CC-:B------:R-:W-:Y:S01]  /*6de0*/  FFMA.FTZ R175, R181, R0.reuse, -R20.reuse ;  /* 0x00000000b5af7223 */ /* 0x180fe20000010814 */
[-CC-:B------:R-:W-:Y:S01]  /*6df0*/  FFMA.FTZ R180, R183, R0.reuse, -R20.reuse ;  /* 0x00000000b7b47223 */ /* 0x180fe20000010814 */
[----:B------:R-:W-:Y:S01]  /*6e00*/  FMUL.FTZ R3, R3, R0 ;  /* 0x0000000003037220 */ /* 0x000fe20000410000 */
[----:B------:R-:W-:Y:S01]  /*6e10*/  FMNMX.FTZ R120, R199, R120, !PT ;  /* 0x00000078c7787209 */ /* 0x000fe20007810000 */
[-CC-:B------:R-:W-:Y:S01]  /*6e20*/  FFMA.FTZ R121, R149, R0.reuse, -R20.reuse ;  /* 0x0000000095797223 */ /* 0x180fe20000010814 */
[-CC-:B------:R-:W-:Y:S01]  /*6e30*/  FFMA.FTZ R125, R153, R0.reuse, -R20.reuse ;  /* 0x00000000997d7223 */ /* 0x180fe20000010814 */
[--C-:B------:R-:W-:Y:S01]  /*6e40*/  FFMA.FTZ R133, R161, R0, -R20.reuse ;  /* 0x00000000a1857223 */ /* 0x100fe20000010814 */
[----:B------:R-:W-:Y:S01]  /*6e50*/  FMNMX.FTZ R120, R143, R120, !PT ;  /* 0x000000788f787209 */ /* 0x000fe20007810000 */
[-CC-:B------:R-:W-:Y:S01]  /*6e60*/  FFMA.FTZ R170, R129, R0.reuse, -R20.reuse ;  /* 0x0000000081aa7223 */ /* 0x180fe20000010814 */
[----:B------:R-:W-:Y:S01]  /*6e70*/  FFMA.FTZ R13, R165, R0, -R20 ;  /* 0x00000000a50d7223 */ /* 0x000fe20000010814 */
[----:B------:R-:W-:Y:S01]  /*6e80*/  MUFU.EX2 R2, R3 ;  /* 0x0000000300027308 */ /* 0x000fe20000000800 */
[----:B------:R-:W-:-:S04]  /*6e90*/  FMNMX.FTZ R120, R123, R120, !PT ;  /* 0x000000787b787209 */ /* 0x000fc80007810000 */
[----:B------:R-:W-:-:S03]  /*6ea0*/  FMNMX.FTZ R120, R147, R120, !PT ;  /* 0x0000007893787209 */ /* 0x000fc60007810000 */
[----:B------:R-:W0:Y:S01]  /*6eb0*/  MUFU.EX2 R205, R205 ;  /* 0x000000cd00cd7308 */ /* 0x000e220000000800 */
[----:B------:R-:W-:-:S04]  /*6ec0*/  FMNMX.FTZ R120, R127, R120, !PT ;  /* 0x000000787f787209 */ /* 0x000fc80007810000 */
[----:B------:R-:W-:-:S03]  /*6ed0*/  FMNMX.FTZ R120, R151, R120, !PT ;  /* 0x0000007897787209 */ /* 0x000fc60007810000 */
[----:B------:R-:W1:Y:S01]  /*6ee0*/  MUFU.EX2 R188, R188 ;  /* 0x000000bc00bc7308 */ /* 0x000e620000000800 */
[----:B------:R-:W-:-:S04]  /*6ef0*/  FMNMX.FTZ R120, R131, R120, !PT ;  /* 0x0000007883787209 */ /* 0x000fc80007810000 */
[----:B------:R-:W-:-:S03]  /*6f00*/  FMNMX.FTZ R120, R155, R120, !PT ;  /* 0x000000789b787209 */ /* 0x000fc60007810000 */
[----:B------:R-:W-:Y:S01]  /*6f10*/  MUFU.EX2 R190, R190 ;  /* 0x000000be00be7308 */ /* 0x000fe20000000800 */
[----:B------:R-:W-:Y:S01]  /*6f20*/  FMNMX.FTZ R120, R201, R120, !PT ;  /* 0x00000078c9787209 */ /* 0x000fe20007810000 */
[----:B0-----:R-:W-:-:S03]  /*6f30*/  FFMA.FTZ R9, R2, R9, R205 ;  /* 0x0000000902097223 */ /* 0x001fc600000100cd */
[----:B------:R-:W-:-:S03]  /*6f40*/  FMNMX.FTZ R120, R177, R120, !PT ;  /* 0x00000078b1787209 */ /* 0x000fc60007810000 */
[----:B------:R-:W-:Y:S01]  /*6f50*/  MUFU.EX2 R171, R171 ;  /* 0x000000ab00ab7308 */ /* 0x000fe20000000800 */
[----:B------:R-:W-:Y:S01]  /*6f60*/  FMNMX.FTZ R120, R179, R120, !PT ;  /* 0x00000078b3787209 */ /* 0x000fe20007810000 */
[----:B-1----:R-:W-:-:S03]  /*6f70*/  FADD.FTZ R9, R188, R9 ;  /* 0x00000009bc097221 */ /* 0x002fc60000010000 */
[----:B------:R-:W-:-:S03]  /*6f80*/  FMNMX.FTZ R120, R163, R120, !PT ;  /* 0x00000078a3787209 */ /* 0x000fc60007810000 */
[----:B------:R-:W-:Y:S01]  /*6f90*/  MUFU.EX2 R184, R184 ;  /* 0x000000b800b87308 */ /* 0x000fe20000000800 */
[----:B------:R-:W-:-:S04]  /*6fa0*/  FMNMX.FTZ R120, R169, R120, !PT ;  /* 0x00000078a9787209 */ /* 0x000fc80007810000 */
[----:B------:R-:W-:-:S03]  /*6fb0*/  FMNMX.FTZ R120, R167, R120, !PT ;  /* 0x00000078a7787209 */ /* 0x000fc60007810000 */
[----:B------:R-:W-:Y:S02]  /*6fc0*/  MUFU.EX2 R173, R173 ;  /* 0x000000ad00ad7308 */ /* 0x000fe40000000800 */
[----:B------:R-:W0:Y:S06]  /*6fd0*/  SHFL.BFLY PT, R141, R120, 0x2, 0x1f ;  /* 0x0c401f00788d7f89 */ /* 0x000e2c00000e0000 */
[----:B------:R-:W-:Y:S08]  /*6fe0*/  MUFU.EX2 R186, R186 ;  /* 0x000000ba00ba7308 */ /* 0x000ff00000000800 */
[----:B------:R-:W-:Y:S08]  /*6ff0*/  MUFU.EX2 R175, R175 ;  /* 0x000000af00af7308 */ /* 0x000ff00000000800 */
[----:B------:R-:W-:Y:S01]  /*7000*/  MUFU.EX2 R180, R180 ;  /* 0x000000b400b47308 */ /* 0x000fe20000000800 */
[----:B0-----:R-:W-:Y:S01]  /*7010*/  FMNMX.FTZ R4, R120, R141, !PT ;  /* 0x0000008d78047209 */ /* 0x001fe20007810000 */
[----:B------:R-:W-:-:S04]  /*7020*/  FFMA.FTZ R141, R157, R0, -R20 ;  /* 0x000000009d8d7223 */ /* 0x000fc80000010814 */
[----:B------:R-:W0:Y:S02]  /*7030*/  SHFL.BFLY PT, R145, R4, 0x1, 0x1f ;  /* 0x0c201f0004917f89 */ /* 0x000e2400000e0000 */
[----:B------:R-:W-:Y:S08]  /*7040*/  MUFU.EX2 R159, R159 ;  /* 0x0000009f009f7308 */ /* 0x000ff00000000800 */
[----:B------:R-:W-:Y:S08]  /*7050*/  MUFU.EX2 R182, R182 ;  /* 0x000000b600b67308 */ /* 0x000ff00000000800 */
[----:B------:R-:W-:Y:S01]  /*7060*/  MUFU.EX2 R137, R137 ;  /* 0x0000008900897308 */ /* 0x000fe20000000800 */
[----:B0-----:R-:W-:-:S07]  /*7070*/  FMNMX.FTZ R4, R4, R145, !PT ;  /* 0x0000009104047209 */ /* 0x001fce0007810000 */
        /* <DEDUP_REMOVED lines=34> */
[----:B------:R-:W-:-:S03]  /*72a0*/  FFMA.FTZ R20, R167, R0, -R20 ;  /* 0x00000000a7147223 */ /* 0x000fc60000010814 */
        /* <DEDUP_REMOVED lines=80> */
.L_x_4286:
[----:B------:R-:W0:Y:S01]  /*77b0*/  S2UR UR5, SR_CgaCtaId ;  /* 0x00000000000579c3 */ /* 0x000e220000008800 */
[----:B------:R-:W-:Y:S01]  /*77c0*/  UIADD3 UR14, UR14, 0x30860, URZ ;  /* 0x000308600e0e7890 */ /* 0x000fe2000fffe03f */
[----:B------:R-:W-:Y:S01]  /*77d0*/  ISETP.GT.AND P1, PT, R15, UR60, PT ;  /* 0x0000003c0f007c0c */ /* 0x000fe2000bf24270 */
[----:B------:R-:W-:Y:S01]  /*77e0*/  UMOV UR7, UR4 ;  /* 0x0000000400077c82 */ /* 0x000fe20008000000 */
[----:B------:R-:W-:Y:S01]  /*77f0*/  F2FP.BF16.F32.PACK_AB R190, R171, R190 ;  /* 0x000000beabbe723e */ /* 0x000fe200000010ff */
[----:B------:R-:W-:Y:S01]  /*7800*/  VIADD R15, R15, 0xffffffff ;  /* 0xffffffff0f0f7836 */ /* 0x000fe20000000000 */
[----:B------:R-:W-:Y:S02]  /*7810*/  F2FP.BF16.F32.PACK_AB R184, R173, R184 ;  /* 0x000000b8adb8723e */ /* 0x000fe400000010ff */
[----:B------:R-:W-:Y:S02]  /*7820*/  F2FP.BF16.F32.PACK_AB R186, R175, R186 ;  /* 0x000000baafba723e */ /* 0x000fe400000010ff */
        /* <DEDUP_REMOVED lines=8> */
[----:B------:R-:W-:Y:S01]  /*78b0*/  F2FP.BF16.F32.PACK_AB R187, R126, R187 ;  /* 0x000000bb7ebb723e */ /* 0x000fe200000010ff */
[----:B0-----:R-:W-:Y:S01]  /*78c0*/  UPRMT UR14, UR5, 0x654, UR14 ;  /* 0x00000654050e7896 */ /* 0x001fe2000800000e */
[----:B------:R-:W-:Y:S02]  /*78d0*/  F2FP.BF16.F32.PACK_AB R180, R159, R180 ;  /* 0x000000b49fb4723e */ /* 0x000fe400000010ff */
[----:B------:R-:W-:Y:S01]  /*78e0*/  UMOV UR5, UR6 ;  /* 0x0000000600057c82 */ /* 0x000fe20008000000 */
[----:B------:R-:W-:-:S02]  /*78f0*/  F2FP.BF16.F32.PACK_AB R181, R128, R181 ;  /* 0x000000b580b5723e */ /* 0x000fc400000010ff */
[----:B------:R-:W-:Y:S02]  /*7900*/  F2FP.BF16.F32.PACK_AB R182, R137, R182 ;  /* 0x000000b689b6723e */ /* 0x000fe400000010ff */
[----:B------:R-:W-:Y:S01]  /*7910*/  F2FP.BF16.F32.PACK_AB R176, R21, R176 ;  /* 0x000000b015b0723e */ /* 0x000fe200000010ff */
[----:B------:R-:W-:Y:S01]  /*7920*/  SYNCS.ARRIVE.TRANS64.RED.A1T0 RZ, [UR14], RZ ;  /* 0x000000ffffff79a7 */ /* 0x000fe2000810040e */
        /* <DEDUP_REMOVED lines=11> */
.L_x_4268:
[----:B------:R-:W-:Y:S01]  /*79e0*/  R2UR UR5, R18 ;  /* 0x00000000120572ca */ /* 0x000fe200000e0000 */
[----:B------:R-:W0:Y:S01]  /*79f0*/  LDC R14, c[0x0][0x2f0] ;  /* 0x0000bc00ff0e7b82 */ /* 0x000e220000000800 */
[----:B------:R-:W-:Y:S01]  /*7a00*/  R2UR UR7, R19 ;  /* 0x00000000130772ca */ /* 0x000fe200000e0000 */
[----:B------:R-:W-:-:S10]  /*7a10*/  UIADD3 UR10, -UR10, 0x1, URZ ;  /* 0x000000010a0a7890 */ /* 0x000fd4000fffe13f */
[----:B------:R-:W-:Y:S01]  /*7a20*/  UISETP.NE.AND UP0, UPT, UR5, URZ, UPT ;  /* 0x0000003f0500728c */ /* 0x000fe2000bf05270 */
[----:B------:R-:W1:Y:S01]  /*7a30*/  S2UR UR5, SR_CTAID.X ;  /* 0x00000000000579c3 */ /* 0x000e620000002500 */
[----:B------:R-:W-:-:S04]  /*7a40*/  UISETP.NE.AND UP1, UPT, UR7, URZ, UPT ;  /* 0x0000003f0700728c */ /* 0x000fc8000bf25270 */
[----:B------:R-:W-:Y:S01]  /*7a50*/  PLOP3.LUT P1, PT, PT, PT, UP0, 0x40, 0x0 ;  /* 0x000000000000781c */ /* 0x000fe20003f2e808 */
[----:B0-----:R-:W-:-:S06]  /*7a60*/  IMAD R14, R17, R14, UR10 ;  /* 0x0000000a110e7e24 */ /* 0x001fcc000f8e020e */
[----:B------:R-:W-:Y:S01]  /*7a70*/  @UP1 ULDC UR10, c[0x0][0x44c] ;  /* 0x00011300000a1ab9 */ /* 0x000fe20000000800 */
[----:B------:R-:W-:Y:S01]  /*7a80*/  @UP1 ULDC UR14, c[0x0][0x450] ;  /* 0x00011400000e1ab9 */ /* 0x000fe20000000800 */
[----:B------:R-:W-:Y:S01]  /*7a90*/  R2UR UR7, R14 ;  /* 0x000000000e0772ca */ /* 0x000fe200000e0000 */
[----:B-1----:R-:W-:-:S04]  /*7aa0*/  ULEA UR5, UR5, 0x7f, 0x7 ;  /* 0x0000007f05057891 */ /* 0x002fc8000f8e383f */
[----:B------:R-:W-:-:S04]  /*7ab0*/  UIMAD.WIDE.U32 UR10, UR5, UR10, URZ ;  /* 0x0000000a050a72a5 */ /* 0x000fc8000f8e003f */
[----:B------:R-:W-:-:S04]  /*7ac0*/  @UP1 USHF.R.U32.HI UR5, URZ, UR14, UR11 ;  /* 0x0000000e3f051299 */ /* 0x000fc8000801160b */
[----:B------:R-:W-:-:S03]  /*7ad0*/  UIADD3 UR5, UR7, UR5, URZ ;  /* 0x0000000507057290 */ /* 0x000fc6000fffe03f */
[----:B------:R-:W-:Y:S02]  /*7ae0*/  ULDC UR7, c[0x0][0x9dc] ;  /* 0x0002770000077ab9 */ /* 0x000fe40000000800 */
        /* <DEDUP_REMOVED lines=13> */
.L_x_4289:
[----:B------:R-:W-:Y:S02]  /*7bc0*/  ULDC UR14, c[0x0][0x9e4] ;  /* 0x00027900000e7ab9 */ /* 0x000fe40000000800 */
[----:B------:R-:W-:-:S11]  /*7bd0*/  UISETP.NE.AND UP0, UPT, UR14, 0x1, UPT ;  /* 0x000000010e00788c */ /* 0x000fd6000bf05270 */
[----:B------:R-:W-:Y:S02]  /*7be0*/  @UP0 ULDC.64 UR18, c[0x0][0x9e8] ;  /* 0x00027a0000120ab9 */ /* 0x000fe40000000a00 */
[----:B------:R-:W-:-:S04]  /*7bf0*/  UIMAD.WIDE.U32 UR10, UR5, UR18, URZ ;  /* 0x00000012050a72a5 */ /* 0x000fc8000f8e003f */
[----:B------:R-:W-:-:S12]  /*7c00*/  @UP0 USHF.R.U32.HI UR5, URZ, UR19, UR11 ;  /* 0x000000133f050299 */ /* 0x000fd8000801160b */
.L_x_4290:
[----:B------:R-:W-:-:S04]  /*7c10*/  UIMAD UR5, UR5, UR14, URZ ;  /* 0x0000000e050572a4 */ /* 0x000fc8000f8e023f */
[----:B------:R-:W-:-:S04]  /*7c20*/  UISETP.LT.AND UP0, UPT, UR7, UR5, UPT ;  /* 0x000000050700728c */ /* 0x000fc8000bf01270 */
[----:B------:R-:W-:-:S12]  /*7c30*/  USEL UR7, UR7, UR5, !UP0 ;  /* 0x0000000507077287 */ /* 0x000fd8000c000000 */
.L_x_4288:
[----:B------:R-:W-:Y:S01]  /*7c40*/  UIADD3 UR10, UR7, 0x5f, URZ ;  /* 0x0000005f070a7890 */ /* 0x000fe2000fffe03f */
[----:B------:R-:W-:-:S03]  /*7c50*/  R2UR UR14, R22 ;  /* 0x00000000160e72ca */ /* 0x000fc600000e0000 */
[----:B------:R-:W-:-:S04]  /*7c60*/  UIMAD.WIDE UR10, UR10, 0x2aaaaaab, URZ ;  /* 0x2aaaaaab0a0a78a5 */ /* 0x000fc8000f8e023f */
[----:B------:R-:W-:-:S04]  /*7c70*/  USHF.R.U32.HI UR5, URZ, 0x1f, UR11 ;  /* 0x0000001f3f057899 */ /* 0x000fc8000801160b */
[----:B------:R-:W-:-:S04]  /*7c80*/  ULEA.HI.SX32 UR5, UR11, UR5, 0x1c ;  /* 0x000000050b057291 */ /* 0x000fc8000f8fe23f */
        /* <DEDUP_REMOVED lines=8> */
[----:B------:R-:W-:-:S07]  /*7d10*/  IMAD.MOV.U32 R13, RZ, RZ, R15 ;  /* 0x000000ffff0d7224 */ /* 0x000fce00078e000f */
.L_x_4302:
[----:B------:R-:W-:-:S04]  /*7d20*/  UIADD3 UR4, UR7, 0x1, URZ ;  /* 0x0000000107047890 */ /* 0x000fc8000fffe03f */
[----:B------:R-:W-:-:S04]  /*7d30*/  UISETP.NE.AND UP0, UPT, UR4, 0x2, UPT ;  /* 0x000000020400788c */ /* 0x000fc8000bf05270 */
[----:B------:R-:W-:Y:S02]  /*7d40*/  USEL UR6, URZ, 0x1, UP0 ;  /* 0x000000013f067887 */ /* 0x000fe40008000000 */
[----:B------:R-:W-:Y:S02]  /*7d50*/  USEL UR4, UR4, URZ, UP0 ;  /* 0x0000003f04047287 */ /* 0x000fe40008000000 */
[----:B------:R-:W-:Y:S01]  /*7d60*/  ULOP3.LUT UR6, UR39, UR6, URZ, 0x3c, !UPT ;  /* 0x0000000627067292 */ /* 0x000fe2000f8e3c3f */
[----:B------:R-:W-:Y:S11]  /*7d70*/  @!P0 BRA `(.L_x_4292) ;  /* 0x0000000000048947 */ /* 0x000ff60003800000 */
[----:B------:R-:W-:Y:S01]  /*7d80*/  BPT.TRAP 0x1 ;  /* 0x000000040000795c */ /* 0x000fe20000300000 */
.L_x_4292:
[----:B------:R-:W-:Y:S01]  /*7d90*/  ULEA UR5, UR4, UR38, 0x3 ;  /* 0x0000002604057291 */ /* 0x000fe2000f8e183f */
[----:B------:R-:W-:-:S05]  /*7da0*/  IMAD.U32 R0, RZ, RZ, UR6 ;  /* 0x00000006ff007e24 */ /* 0x000fca000f8e00ff */
[----:B------:R-:W-:-:S04]  /*7db0*/  SHF.L.U32 R0, R0, 0x1f, RZ ;  /* 0x0000001f00007819 */ /* 0x000fc800000006ff */
[----:B------:R0:W1:Y:S01]  /*7dc0*/  SYNCS.PHASECHK.TRANS64.TRYWAIT P1, [UR5+0x30830], R0 ;  /* 0x03083000ff0075a7 */ /* 0x0000620008020145 */
[----:B------:R-:W-:Y:S05]  /*7dd0*/  @!P0 BRA `(.L_x_4293) ;  /* 0x0000000000048947 */ /* 0x000fea0003800000 */
[----:B------:R-:W-:Y:S01]  /*7de0*/  BPT.TRAP 0x1 ;  /* 0x000000040000795c */ /* 0x000fe20000300000 */
.L_x_4293:
[----:B-1----:R-:W-:Y:S05]  /*7df0*/  @P1 BRA `(.L_x_4294) ;  /* 0x0000000000081947 */ /* 0x002fea0003800000 */
[----:B------:R-:W1:Y:S02]  /*7e00*/  SYNCS.PHASECHK.TRANS64.TRYWAIT P1, [UR5+0x30830], R0 ;  /* 0x03083000ff0075a7 */ /* 0x000e640008020145 */
[----:B-1----:R-:W-:Y:S05]  /*7e10*/  @!P1 BRA `(.L_x_4295) ;  /* 0x000000c000189947 */ /* 0x002fea0003800000 */
.L_x_4294:
        /* <DEDUP_REMOVED lines=161> */
.L_x_4296:
[----:B------:R-:W-:Y:S01]  /*8830*/  ULEA UR5, UR7, UR38, 0x3 ;  /* 0x0000002607057291 */ /* 0x000fe2000f8e183f */
[----:B01----:R-:W-:-:S05]  /*8840*/  IMAD.U32 R0, RZ, RZ, UR39 ;  /* 0x00000027ff007e24 */ /* 0x003fca000f8e00ff */
[----:B------:R-:W-:-:S04]  /*8850*/  SHF.L.U32 R0, R0, 0x1f, RZ ;  /* 0x0000001f00007819 */ /* 0x000fc800000006ff */
[----:B------:R0:W1:Y:S01]  /*8860*/  SYNCS.PHASECHK.TRANS64.TRYWAIT P1, [UR5+0x30850], R0 ;  /* 0x03085000ff0075a7 */ /* 0x0000620008020145 */
[----:B------:R-:W-:Y:S05]  /*8870*/  @!P0 BRA `(.L_x_4297) ;  /* 0x0000000000048947 */ /* 0x000fea0003800000 */
[----:B------:R-:W-:Y:S01]  /*8880*/  BPT.TRAP 0x1 ;  /* 0x000000040000795c */ /* 0x000fe20000300000 */
.L_x_4297:
[----:B-1----:R-:W-:Y:S05]  /*8890*/  @P1 BRA `(.L_x_4298) ;  /* 0x0000000000081947 */ /* 0x002fea0003800000 */
[----:B------:R-:W1:Y:S02]  /*88a0*/  SYNCS.PHASECHK.TRANS64.TRYWAIT P1, [UR5+0x30850], R0 ;  /* 0x03085000ff0075a7 */ /* 0x000e640008020145 */
[----:B-1----:R-:W-:Y:S05]  /*88b0*/  @!P1 BRA `(.L_x_4299) ;  /* 0x000000b400889947 */ /* 0x002fea0003800000 */
.L_x_4298:
        /* <DEDUP_REMOVED lines=37> */
.L_x_4300:
[----:B01----:R-:W-:Y:S01]  /*8b10*/  FMNMX.FTZ R0, R120, R14, !PT ;  /* 0x0000000e78007209 */ /* 0x003fe20007810000 */
[----:B------:R-:W0:Y:S01]  /*8b20*/  S2UR UR10, SR_CgaCtaId ;  /* 0x00000000000a79c3 */ /* 0x000e220000008800 */
[----:B------:R-:W-:Y:S01]  /*8b30*/  FMNMX.FTZ R2, R122, R21, !PT ;  /* 0x000000157a027209 */ /* 0x000fe20007810000 */
[----:B------:R-:W-:Y:S01]  /*8b40*/  ULEA UR7, UR4, UR38, 0x3 ;  /* 0x0000002604077291 */ /* 0x000fe2000f8e183f */
[----:B------:R-:W-:Y:S02]  /*8b50*/  FMNMX.FTZ R3, R121, R0, !PT ;  /* 0x0000000079037209 */ /* 0x000fe40007810000 */
[----:B------:R-:W-:Y:S01]  /*8b60*/  FMNMX.FTZ R5, R123, R2, !PT ;  /* 0x000000027b057209 */ /* 0x000fe20007810000 */
[----:B------:R-:W-:Y:S01]  /*8b70*/  UIADD3 UR7, UR7, 0x30840, URZ ;  /* 0x0003084007077890 */ /* 0x000fe2000fffe03f */
        /* <DEDUP_REMOVED lines=45> */
[----:B------:R-:W-:-:S03]  /*8e50*/  FMNMX.FTZ R2, R167, R2, !PT ;  /* 0x00000002a7027209 */ /* 0x000fc60007810000 */
[----:B------:R-:W0:Y:S04]  /*8e60*/  SHFL.BFLY PT, R0, R3, 0x2, 0x1f ;  /* 0x0c401f0003007f89 */ /* 0x000e2800000e0000 */
[----:B------:R-:W1:Y:S01]  /*8e70*/  SHFL.BFLY PT, R5, R2, 0x2, 0x1f ;  /* 0x0c401f0002057f89 */ /* 0x000e6200000e0000 */
[----:B0-----:R-:W-:Y:S02]  /*8e80*/  FMNMX.FTZ R15, R3, R0, !PT ;  /* 0x00000000030f7209 */ /* 0x001fe40007810000 */
[----:B------:R-:W0:Y:S01]  /*8e90*/  LDC R0, c[0x0][0x988] ;  /* 0x00026200ff007b82 */ /* 0x000e220000000800 */
[----:B-1----:R-:W-:Y:S02]  /*8ea0*/  FMNMX.FTZ R20, R2, R5, !PT ;  /* 0x0000000502147209 */ /* 0x002fe40007810000 */
[----:B------:R-:W1:Y:S04]  /*8eb0*/  SHFL.BFLY PT, R4, R15, 0x1, 0x1f ;  /* 0x0c201f000f047f89 */ /* 0x000e6800000e0000 */
[----:B------:R-:W2:Y:S01]  /*8ec0*/  SHFL.BFLY PT, R169, R20, 0x1, 0x1f ;  /* 0x0c201f0014a97f89 */ /* 0x000ea200000e0000 */
[----:B-1----:R-:W-:-:S02]  /*8ed0*/  FMNMX.FTZ R5, R15, R4, !PT ;  /* 0x000000040f057209 */ /* 0x002fc40007810000 */
[----:B--2---:R-:W-:-:S03]  /*8ee0*/  FMNMX.FTZ R4, R20, R169, !PT ;  /* 0x000000a914047209 */ /* 0x004fc60007810000 */
[C---:B0-----:R-:W-:Y:S01]  /*8ef0*/  FMUL.FTZ R171, R5.reuse, R0 ;  /* 0x0000000005ab7220 */ /* 0x041fe20000410000 */
[----:B------:R-:W-:-:S03]  /*8f00*/  FADD.FTZ R169, -R5, R14 ;  /* 0x0000000e05a97221 */ /* 0x000fc60000010100 */
[-CC-:B------:R-:W-:Y:S01]  /*8f10*/  FFMA.FTZ R188, R121, R0.reuse, -R171.reuse ;  /* 0x0000000079bc7223 */ /* 0x180fe200000108ab */
[-CC-:B------:R-:W-:Y:S01]  /*8f20*/  FFMA.FTZ R121, R129, R0.reuse, -R171.reuse ;  /* 0x0000000081797223 */ /* 0x180fe200000108ab */
[-CC-:B------:R-:W-:Y:S01]  /*8f30*/  FFMA.FTZ R129, R137, R0.reuse, -R171.reuse ;  /* 0x0000000089817223 */ /* 0x180fe200000108ab */
[-CC-:B------:R-:W-:Y:S01]  /*8f40*/  FFMA.FTZ R137, R145, R0.reuse, -R171.reuse ;  /* 0x0000000091897223 */ /* 0x180fe200000108ab */
[-CC-:B------:R-:W-:Y:S01]  /*8f50*/  FFMA.FTZ R145, R153, R0.reuse, -R171.reuse ;  /* 0x0000000099917223 */ /* 0x180fe200000108ab */
[-C--:B------:R-:W-:Y:S01]  /*8f60*/  FFMA.FTZ R153, R161, R0.reuse, -R171 ;  /* 0x00000000a1997223 */ /* 0x080fe200000108ab */
[C---:B------:R-:W-:Y:S01]  /*8f70*/  FADD.FTZ R3, -R4.reuse, R21 ;  /* 0x0000001504037221 */ /* 0x040fe20000010100 */
[-C--:B------:R-:W-:Y:S01]  /*8f80*/  FMUL.FTZ R161, R4, R0.reuse ;  /* 0x0000000004a17220 */ /* 0x080fe20000410000 */
[-C--:B------:R-:W-:Y:S01]  /*8f90*/  FFMA.FTZ R15, R120, R0.reuse, -R171 ;  /* 0x00000000780f7223 */ /* 0x080fe200000108ab */
[-C--:B------:R-:W-:Y:S01]  /*8fa0*/  FMUL.FTZ R169, R169, R0.reuse ;  /* 0x00000000a9a97220 */ /* 0x080fe20000410000 */
[-C--:B------:R-:W-:Y:S01]  /*8fb0*/  FMUL.FTZ R3, R3, R0.reuse ;  /* 0x0000000003037220 */ /* 0x080fe20000410000 */
[-CC-:B------:R-:W-:Y:S01]  /*8fc0*/  FFMA.FTZ R14, R122, R0.reuse, -R161.reuse ;  /* 0x000000007a0e7223 */ /* 0x180fe200000108a1 */
[-C--:B------:R-:W-:Y:S01]  /*8fd0*/  FFMA.FTZ R189, R123, R0.reuse, -R161 ;  /* 0x000000007bbd7223 */ /* 0x080fe200000108a1 */
[----:B------:R-:W-:Y:S01]  /*8fe0*/  MUFU.EX2 R2, R169 ;  /* 0x000000a900027308 */ /* 0x000fe20000000800 */
[-C--:B------:R-:W-:Y:S01]  /*8ff0*/  FFMA.FTZ R190, R124, R0.reuse, -R171 ;  /* 0x000000007cbe7223 */ /* 0x080fe200000108ab */
[-C--:B------:R-:W-:Y:S01]  /*9000*/  FFMA.FTZ R191, R126, R0.reuse, -R161 ;  /* 0x000000007ebf7223 */ /* 0x080fe200000108a1 */
[-C--:B------:R-:W-:Y:S01]  /*9010*/  FFMA.FTZ R21, R125, R0.reuse, -R171 ;  /* 0x000000007d157223 */ /* 0x080fe200000108ab */
[-C--:B------:R-:W-:Y:S01]  /*9020*/  FFMA.FTZ R20, R127, R0.reuse, -R161 ;  /* 0x000000007f147223 */ /* 0x080fe200000108a1 */
[-C--:B------:R-:W-:Y:S01]  /*9030*/  FFMA.FTZ R184, R128, R0.reuse, -R171 ;  /* 0x0000000080b87223 */ /* 0x080fe200000108ab */
[-CC-:B------:R-:W-:Y:S01]  /*9040*/  FFMA.FTZ R185, R130, R0.reuse, -R161.reuse ;  /* 0x0000000082b97223 */ /* 0x180fe200000108a1 */
[-C--:B------:R-:W-:Y:S01]  /*9050*/  FFMA.FTZ R120, R131, R0.reuse, -R161 ;  /* 0x0000000083787223 */ /* 0x080fe200000108a1 */
[----:B------:R-:W0:Y:S01]  /*9060*/  MUFU.EX2 R15, R15 ;  /* 0x0000000f000f7308 */ /* 0x000e220000000800 */
[-C--:B------:R-:W-:Y:S01]  /*9070*/  FFMA.FTZ R186, R132, R0.reuse, -R171 ;  /* 0x0000000084ba7223 */ /* 0x080fe200000108ab */
[-C--:B------:R-:W-:Y:S01]  /*9080*/  FFMA.FTZ R187, R134, R0.reuse, -R161 ;  /* 0x0000000086bb7223 */ /* 0x080fe200000108a1 */
[-C--:B------:R-:W-:Y:S01]  /*9090*/  FFMA.FTZ R125, R133, R0.reuse, -R171 ;  /* 0x00000000857d7223 */ /* 0x080fe200000108ab */
[-C--:B------:R-:W-:Y:S01]  /*90a0*/  FFMA.FTZ R122, R135, R0.reuse, -R161 ;  /* 0x00000000877a7223 */ /* 0x080fe200000108a1 */
[-C--:B------:R-:W-:Y:S01]  /*90b0*/  FFMA.FTZ R180, R136, R0.reuse, -R171 ;  /* 0x0000000088b47223 */ /* 0x080fe200000108ab */
        /* <DEDUP_REMOVED lines=10> */
[----:B------:R-:W1:Y:S01]  /*9160*/  MUFU.EX2 R14, R14 ;  /* 0x0000000e000e7308 */ /* 0x000e620000000800 */
[----:B0-----:R-:W-:Y:S01]  /*9170*/  FFMA.FTZ R9, R2, R9, R15 ;  /* 0x0000000902097223 */ /* 0x001fe2000001000f */
[-C--:B------:R-:W-:Y:S01]  /*9180*/  FFMA.FTZ R178, R148, R0.reuse, -R171 ;  /* 0x0000000094b27223 */ /* 0x080fe200000108ab */
[-C--:B------:R-:W-:Y:S01]  /*9190*/  FFMA.FTZ R179, R150, R0.reuse, -R161 ;  /* 0x0000000096b37223 */ /* 0x080fe200000108a1 */
[-C--:B------:R-:W-:Y:S01]  /*91a0*/  FFMA.FTZ R141, R149, R0.reuse, -R171 ;  /* 0x00000000958d7223 */ /* 0x080fe200000108ab */
[-C--:B------:R-:W-:Y:S01]  /*91b0*/  FFMA.FTZ R130, R151, R0.reuse, -R161 ;  /* 0x0000000097827223 */ /* 0x080fe200000108a1 */
[-C--:B------:R-:W-:Y:S01]  /*91c0*/  FFMA.FTZ R172, R152, R0.reuse, -R171 ;  /* 0x0000000098ac7223 */ /* 0x080fe200000108ab */
[-CC-:B------:R-:W-:Y:S01]  /*91d0*/  FFMA.FTZ R173, R154, R0.reuse, -R161.reuse ;  /* 0x000000009aad7223 */ /* 0x180fe200000108a1 */
[----:B------:R-:W0:Y:S01]  /*91e0*/  MUFU.EX2 R188, R188 ;  /* 0x000000bc00bc7308 */ /* 0x000e220000000800 */
[-C--:B------:R-:W-:Y:S01]  /*91f0*/  FFMA.FTZ R155, R155, R0.reuse, -R161 ;  /* 0x000000009b9b7223 */ /* 0x080fe200000108a1 */
[-C--:B------:R-:W-:Y:S01]  /*9200*/  FFMA.FTZ R174, R156, R0.reuse, -R171 ;  /* 0x000000009cae7223 */ /* 0x080fe200000108ab */
[-C--:B------:R-:W-:Y:S01]  /*9210*/  FFMA.FTZ R158, R158, R0.reuse, -R161 ;  /* 0x000000009e9e7223 */ /* 0x080fe200000108a1 */
[-C--:B------:R-:W-:Y:S01]  /*9220*/  FFMA.FTZ R149, R157, R0.reuse, -R171 ;  /* 0x000000009d957223 */ /* 0x080fe200000108ab */
[-C--:B------:R-:W-:Y:S01]  /*9230*/  FFMA.FTZ R159, R159, R0.reuse, -R161 ;  /* 0x000000009f9f7223 */ /* 0x080fe200000108a1 */
[-C--:B------:R-:W-:Y:S01]  /*9240*/  FFMA.FTZ R168, R160, R0.reuse, -R171 ;  /* 0x00000000a0a87223 */ /* 0x080fe200000108ab */
[--C-:B------:R-:W-:Y:S01]  /*9250*/  FFMA.FTZ R162, R162, R0, -R161.reuse ;  /* 0x00000000a2a27223 */ /* 0x100fe200000108a1 */
[----:B------:R-:W2:Y:S01]  /*9260*/  MUFU.EX2 R189, R189 ;  /* 0x000000bd00bd7308 */ /* 0x000ea20000000800 */
[----:B-1----:R-:W-:Y:S01]  /*9270*/  FFMA.FTZ R8, R3, R8, R14 ;  /* 0x0000000803087223 */ /* 0x002fe2000001000e */
[-C--:B------:R-:W-:Y:S01]  /*9280*/  FFMA.FTZ R163, R163, R0.reuse, -R161 ;  /* 0x00000000a3a37223 */ /* 0x080fe200000108a1 */
[-C--:B------:R-:W-:Y:S01]  /*9290*/  FFMA.FTZ R170, R164, R0.reuse, -R171 ;  /* 0x00000000a4aa7223 */ /* 0x080fe200000108ab */
[-C--:B------:R-:W-:Y:S01]  /*92a0*/  FFMA.FTZ R166, R166, R0.reuse, -R161 ;  /* 0x00000000a6a67223 */ /* 0x080fe200000108a1 */
[-C--:B------:R-:W-:Y:S01]  /*92b0*/  FFMA.FTZ R157, R165, R0.reuse, -R171 ;  /* 0x00000000a59d7223 */ /* 0x080fe200000108ab */
[----:B------:R-:W-:-:S02]  /*92c0*/  FFMA.FTZ R161, R167, R0, -R161 ;  /* 0x00000000a7a17223 */ /* 0x000fc400000108a1 */
        /* <DEDUP_REMOVED lines=92> */
.L_x_4301:
        /* <DEDUP_REMOVED lines=35> */
[----:B------:R-:W-:-:S07]  /*9ac0*/  IMAD.MOV.U32 R15, RZ, RZ, R13 ;  /* 0x000000ffff0f7224 */ /* 0x000fce00078e000d */
.L_x_4291:
[----:B------:R-:W-:-:S13]  /*9ad0*/  R2UR UR5, R22 ;  /* 0x00000000160572ca */ /* 0x000fda00000e0000 */
[----:B------:R-:W-:-:S13]  /*9ae0*/  ISETP.GE.AND P1, PT, R15, UR5, PT ;  /* 0x000000050f007c0c */ /* 0x000fda000bf26270 */
[----:B------:R-:W-:Y:S05]  /*9af0*/  @!P1 BRA `(.L_x_4303) ;  /* 0x0000003000689947 */ /* 0x000fea0003800000 */
[----:B------:R-:W-:Y:S01]  /*9b00*/  IMAD.MOV.U32 R14, RZ, RZ, R4 ;  /* 0x000000ffff0e7224 */ /* 0x000fe200078e0004 */
[----:B------:R-:W-:Y:S01]  /*9b10*/  UMOV UR60, UR6 ;  /* 0x00000006003c7c82 */ /* 0x000fe20008000000 */
[----:B------:R-:W-:Y:S01]  /*9b20*/  IMAD.MOV.U32 R13, RZ, RZ, R5 ;  /* 0x000000ffff0d7224 */ /* 0x000fe200078e0005 */
[----:B------:R-:W-:-:S06]  /*9b30*/  UMOV UR7, UR4 ;  /* 0x0000000400077c82 */ /* 0x000fcc0008000000 */
.L_x_4322:
[----:B------:R-:W-:-:S04]  /*9b40*/  UIADD3 UR4, UR7, 0x1, URZ ;  /* 0x0000000107047890 */ /* 0x000fc8000fffe03f */
[----:B------:R-:W-:-:S04]  /*9b50*/  UISETP.NE.AND UP0, UPT, UR4, 0x2, UPT ;  /* 0x000000020400788c */ /* 0x000fc8000bf05270 */
[----:B------:R-:W-:Y:S02]  /*9b60*/  USEL UR6, URZ, 0x1, UP0 ;  /* 0x000000013f067887 */ /* 0x000fe40008000000 */
[----:B------:R-:W-:Y:S02]  /*9b70*/  USEL UR4, UR4, URZ, UP0 ;  /* 0x0000003f04047287 */ /* 0x000fe40008000000 */
[----:B------:R-:W-:Y:S01]  /*9b80*/  ULOP3.LUT UR6, UR60, UR6, URZ, 0x3c, !UPT ;  /* 0x000000063c067292 */ /* 0x000fe2000f8e3c3f */
[----:B------:R-:W-:Y:S11]  /*9b90*/  @!P0 BRA `(.L_x_4304) ;  /* 0x0000000000048947 */ /* 0x000ff60003800000 */
[----:B------:R-:W-:Y:S01]  /*9ba0*/  BPT.TRAP 0x1 ;  /* 0x000000040000795c */ /* 0x000fe20000300000 */
.L_x_4304:
[----:B------:R-:W-:Y:S01]  /*9bb0*/  ULEA UR39, UR4, UR38, 0x3 ;  /* 0x0000002604277291 */ /* 0x000fe2000f8e183f */
[----:B------:R-:W-:-:S05]  /*9bc0*/  IMAD.U32 R0, RZ, RZ, UR6 ;  /* 0x00000006ff007e24 */ /* 0x000fca000f8e00ff */
[----:B------:R-:W-:-:S04]  /*9bd0*/  SHF.L.U32 R0, R0, 0x1f, RZ ;  /* 0x0000001f00007819 */ /* 0x000fc800000006ff */
[----:B------:R0:W1:Y:S01]  /*9be0*/  SYNCS.PHASECHK.TRANS64.TRYWAIT P1, [UR39+0x30830], R0 ;  /* 0x03083000ff0075a7 */ /* 0x0000620008020167 */
[----:B------:R-:W-:Y:S05]  /*9bf0*/  @!P0 BRA `(.L_x_4305) ;  /* 0x0000000000048947 */ /* 0x000fea0003800000 */
[----:B------:R-:W-:Y:S01]  /*9c00*/  BPT.TRAP 0x1 ;  /* 0x000000040000795c */ /* 0x000fe20000300000 */
.L_x_4305:
[----:B-1----:R-:W-:Y:S05]  /*9c10*/  @P1 BRA `(.L_x_4306) ;  /* 0x0000000000081947 */ /* 0x002fea0003800000 */
[----:B------:R-:W1:Y:S02]  /*9c20*/  SYNCS.PHASECHK.TRANS64.TRYWAIT P1, [UR39+0x30830], R0 ;  /* 0x03083000ff0075a7 */ /* 0x000e640008020167 */
[----:B-1----:R-:W-:Y:S05]  /*9c30*/  @!P1 BRA `(.L_x_4307) ;  /* 0x000000a000c09947 */ /* 0x002fea0003800000 */
.L_x_4306:
        /* <DEDUP_REMOVED lines=161> */
.L_x_4308:
[----:B------:R-:W-:Y:S01]  /*a650*/  ULEA UR5, UR7, UR38, 0x3 ;  /* 0x0000002607057291 */ /* 0x000fe2000f8e183f */
[----:B01----:R-:W-:-:S05]  /*a660*/  IMAD.U32 R0, RZ, RZ, UR60 ;  /* 0x0000003cff007e24 */ /* 0x003fca000f8e00ff */
[----:B------:R-:W-:-:S04]  /*a670*/  SHF.L.U32 R0, R0, 0x1f, RZ ;  /* 0x0000001f00007819 */ /* 0x000fc800000006ff */
[----:B------:R0:W1:Y:S01]  /*a680*/  SYNCS.PHASECHK.TRANS64.TRYWAIT P1, [UR5+0x30850], R0 ;  /* 0x03085000ff0075a7 */ /* 0x0000620008020145 */
[----:B------:R-:W-:Y:S05]  /*a690*/  @!P0 BRA `(.L_x_4309) ;  /* 0x0000000000048947 */ /* 0x000fea0003800000 */
[----:B------:R-:W-:Y:S01]  /*a6a0*/  BPT.TRAP 0x1 ;  /* 0x000000040000795c */ /* 0x000fe20000300000 */
.L_x_4309:
[----:B-1----:R-:W-:Y:S05]  /*a6b0*/  @P1 BRA `(.L_x_4310) ;  /* 0x0000000000081947 */ /* 0x002fea0003800000 */
[----:B------:R-:W1:Y:S02]  /*a6c0*/  SYNCS.PHASECHK.TRANS64.TRYWAIT P1, [UR5+0x30850], R0 ;  /* 0x03085000ff0075a7 */ /* 0x000e640008020145 */
[----:B-1----:R-:W-:Y:S05]  /*a6d0*/  @!P1 BRA `(.L_x_4311) ;  /* 0x0000009800309947 */ /* 0x002fea0003800000 */
.L_x_4310:
        /* <DEDUP_REMOVED lines=37> */
.L_x_4312:
        /* <DEDUP_REMOVED lines=22> */
[C---:B------:R-:W-:Y:S01]  /*aa90*/  VIADD R172, R2.reuse, 0xffffffff ;  /* 0xffffffff02ac7836 */ /* 0x040fe20000000000 */
[----:B------:R-:W-:Y:S01]  /*aaa0*/  IADD3 R3, R2, -UR14, R23 ;  /* 0x8000000e02037c10 */ /* 0x000fe2000fffe017 */
[----:B------:R-:W-:Y:S04]  /*aab0*/  SYNCS.ARRIVE.TRANS64.RED.A1T0 RZ, [UR39], RZ ;  /* 0x000000ffffff79a7 */ /* 0x000fe80008100427 */
[C---:B------:R-:W-:Y:S02]  /*aac0*/  VIADD R168, R3.reuse, UR11 ;  /* 0x0000000b03a87c36 */ /* 0x040fe40008000000 */
[----:B------:R-:W-:Y:S02]  /*aad0*/  VIADD R170, R3, UR10 ;  /* 0x0000000a03aa7c36 */ /* 0x000fe40008000000 */
[----:B0-----:R-:W-:-:S02]  /*aae0*/  IMAD.IADD R2, R168, 0x1, R21 ;  /* 0x00000001a8027824 */ /* 0x001fc400078e0215 */
        /* <DEDUP_REMOVED lines=18> */
.L_x_4315:
[----:B------:R-:W-:Y:S02]  /*ac10*/  ULDC UR7, c[0x0][0x9e4] ;  /* 0x0002790000077ab9 */ /* 0x000fe40000000800 */
[----:B------:R-:W-:-:S05]  /*ac20*/  IMAD.U32 R21, RZ, RZ, UR7 ;  /* 0x00000007ff157e24 */ /* 0x000fca000f8e00ff */
[----:B------:R-:W-:-:S13]  /*ac30*/  ISETP.NE.AND P1, PT, R21, 0x1, PT ;  /* 0x000000011500780c */ /* 0x000fda0003f25270 */
[----:B------:R-:W0:Y:S02]  /*ac40*/  @P1 LDC.64 R174, c[0x0][0x9e8] ;  /* 0x00027a00ffae1b82 */ /* 0x000e240000000a00 */
[----:B0-----:R-:W-:-:S05]  /*ac50*/  @P1 IMAD.HI.U32 R20, R3, R174, RZ ;  /* 0x000000ae03141227 */ /* 0x001fca00078e00ff */
[----:B------:R-:W-:-:S07]  /*ac60*/  @P1 SHF.R.U32.HI R3, RZ, R175, R20 ;  /* 0x000000afff031219 */ /* 0x000fce0000011614 */
.L_x_4316:
[----:B------:R-:W-:Y:S05]  /*ac70*/  BSYNC B0 ;  /* 0x0000000000007941 */ /* 0x000fea0003800000 */
.L_x_4314:
[----:B------:R-:W-:-:S05]  /*ac80*/  IMAD R3, R3, R21, R172 ;  /* 0x0000001503037224 */ /* 0x000fca00078e02ac */
[----:B------:R-:W-:Y:S02]  /*ac90*/  VIADDMNMX R2, R3, R21, R2, PT ;  /* 0x0000001503027246 */ /* 0x000fe40003800102 */
[----:B------:R-:W-:-:S07]  /*aca0*/  VIMNMX R4, R4, R3, !PT ;  /* 0x0000000304047248 */ /* 0x000fce0007fe0100 */
.L_x_4313:
[C---:B------:R-:W-:Y:S02]  /*acb0*/  ISETP.GE.AND P6, PT, R5.reuse, 0xa, PT ;  /* 0x0000000a0500780c */ /* 0x040fe40003fc6270 */
        /* <DEDUP_REMOVED lines=130> */
[----:B------:R-:W-:Y:S02]  /*b4e0*/  ISETP.GE.AND P6, PT, R5, 0x5a, PT ;  /* 0x0000005a0500780c */ /* 0x000fe40003fc6270 */
[----:B------:R-:W0:Y:S11]  /*b4f0*/  SHFL.IDX PT, R5, R0, 0x1, 0x1c1f ;  /* 0x003c1f0000057f89 */ /* 0x000e3600000e0000 */
[----:B------:R-:W-:-:S02]  /*b500*/  @P6 LOP3.LUT R16, R16, 0x1, RZ, 0xfc, !PT ;  /* 0x0000000110106812 */ /* 0x000fc400078efcff */
[----:B------:R-:W-:-:S04]  /*b510*/  ISETP.GT.AND P6, PT, R4, 0x59, !P6 ;  /* 0x000000590400780c */ /* 0x000fc800077c4270 */
[----:B------:R-:W-:-:S04]  /*b520*/  ISETP.LT.OR P6, PT, R2, 0x5a, P6 ;  /* 0x0000005a0200780c */ /* 0x000fc800037c1670 */
[----:B------:R-:W-:Y:S02]  /*b530*/  FSEL R165, R165, -INF , !P6 ;  /* 0xff800000a5a57808 */ /* 0x000fe40007000000 */
[----:B------:R-:W-:Y:S01]  /*b540*/  PLOP3.LUT P6, PT, PT, PT, UP0, 0x40, 0x0 ;  /* 0x000000000000781c */ /* 0x000fe20003fce808 */
[--C-:B0-----:R-:W-:Y:S02]  /*b550*/  IMAD.IADD R2, R168, 0x1, R5.reuse ;  /* 0x00000001a8027824 */ /* 0x101fe400078e0205 */
[----:B------:R-:W-:-:S10]  /*b560*/  IMAD.IADD R4, R170, 0x1, R5 ;  /* 0x00000001aa047824 */ /* 0x000fd400078e0205 */
[----:B------:R-:W-:Y:S05]  /*b570*/  @P6 BRA `(.L_x_4317) ;  /* 0x0000000000686947 */ /* 0x000fea0003800000 */
        /* <DEDUP_REMOVED lines=16> */
.L_x_4319:
[----:B------:R-:W-:Y:S02]  /*b680*/  ULDC UR7, c[0x0][0x9e4] ;  /* 0x0002790000077ab9 */ /* 0x000fe40000000800 */
[----:B------:R-:W-:-:S05]  /*b690*/  IMAD.U32 R20, RZ, RZ, UR7 ;  /* 0x00000007ff147e24 */ /* 0x000fca000f8e00ff */
[----:B------:R-:W-:-:S13]  /*b6a0*/  ISETP.NE.AND P6, PT, R20, 0x1, PT ;  /* 0x000000011400780c */ /* 0x000fda0003fc5270 */
[----:B------:R-:W0:Y:S02]  /*b6b0*/  @P6 LDC.64 R184, c[0x0][0x9e8] ;  /* 0x00027a00ffb86b82 */ /* 0x000e240000000a00 */
[----:B0-----:R-:W-:-:S05]  /*b6c0*/  @P6 IMAD.HI.U32 R0, R5, R184, RZ ;  /* 0x000000b805006227 */ /* 0x001fca00078e00ff */
[----:B------:R-:W-:-:S07]  /*b6d0*/  @P6 SHF.R.U32.HI R5, RZ, R185, R0 ;  /* 0x000000b9ff056219 */ /* 0x000fce0000011600 */
.L_x_4320:
[----:B------:R-:W-:Y:S05]  /*b6e0*/  BSYNC B0 ;  /* 0x0000000000007941 */ /* 0x000fea0003800000 */
.L_x_4318:
[----:B------:R-:W-:-:S05]  /*b6f0*/  IMAD R5, R5, R20, R172 ;  /* 0x0000001405057224 */ /* 0x000fca00078e02ac */
[----:B------:R-:W-:Y:S02]  /*b700*/  VIADDMNMX R2, R5, R20, R2, PT ;  /* 0x0000001405027246 */ /* 0x000fe40003800102 */
[----:B------:R-:W-:-:S07]  /*b710*/  VIMNMX R4, R4, R5, !PT ;  /* 0x0000000504047248 */ /* 0x000fce0007fe0100 */
.L_x_4317:
        /* <DEDUP_REMOVED lines=308> */
.L_x_4321:
[----:B------:R-:W0:Y:S01]  /*ca60*/  S2UR UR10, SR_CgaCtaId ;  /* 0x00000000000a79c3 */ /* 0x000e220000008800 */
[----:B------:R-:W-:Y:S01]  /*ca70*/  R2UR UR7, R22 ;  /* 0x00000000160772ca */ /* 0x000fe200000e0000 */
[----:B------:R-:W-:Y:S01]  /*ca80*/  UIADD3 UR5, UR5, 0x30860, URZ ;  /* 0x0003086005057890 */ /* 0x000fe2000fffe03f */
[----:B------:R-:W-:Y:S01]  /*ca90*/  F2FP.BF16.F32.PACK_AB R190, R171, R190 ;  /* 0x000000beabbe723e */ /* 0x000fe200000010ff */
[----:B------:R-:W-:Y:S01]  /*caa0*/  UMOV UR60, UR6 ;  /* 0x00000006003c7c82 */ /* 0x000fe20008000000 */
[----:B------:R-:W-:Y:S02]  /*cab0*/  F2FP.BF16.F32.PACK_AB R184, R173, R184 ;  /* 0x000000b8adb8723e */ /* 0x000fe400000010ff */
[----:B------:R-:W-:Y:S02]  /*cac0*/  F2FP.BF16.F32.PACK_AB R186, R175, R186 ;  /* 0x000000baafba723e */ /* 0x000fe400000010ff */
[----:B------:R-:W-:Y:S01]  /*cad0*/  F2FP.BF16.F32.PACK_AB R183, R14, R183 ;  /* 0x000000b70eb7723e */ /* 0x000fe200000010ff */
[----:B------:R-:W-:Y:S01]  /*cae0*/  IMAD.MOV.U32 R14, RZ, RZ, R4 ;  /* 0x000000ffff0e7224 */ /* 0x000fe200078e0004 */
[----:B------:R-:W-:Y:S01]  /*caf0*/  F2FP.BF16.F32.PACK_AB R170, R13, R170 ;  /* 0x000000aa0daa723e */ /* 0x000fe200000010ff */
[----:B------:R-:W-:Y:S01]  /*cb00*/  IMAD.MOV.U32 R13, RZ, RZ, R5 ;  /* 0x000000ffff0d7224 */ /* 0x000fe200078e0005 */
[----:B------:R-:W-:-:S02]  /*cb10*/  F2FP.BF16.F32.PACK_AB R188, R188, R205 ;  /* 0x000000cdbcbc723e */ /* 0x000fc400000010ff */
        /* <DEDUP_REMOVED lines=24> */
.L_x_4303:
        /* <DEDUP_REMOVED lines=99> */
.L_x_4323:
[----:B------:R-:W-:Y:S01]  /*d2d0*/  ULEA UR5, UR4, UR38, 0x3 ;  /* 0x0000002604057291 */ /* 0x000fe2000f8e183f */
[----:B------:R-:W-:-:S05]  /*d2e0*/  IMAD.U32 R2, RZ, RZ, UR6 ;  /* 0x00000006ff027e24 */ /* 0x000fca000f8e00ff */
[----:B------:R-:W-:-:S04]  /*d2f0*/  SHF.L.U32 R2, R2, 0x1f, RZ ;  /* 0x0000001f02027819 */ /* 0x000fc800000006ff */
[----:B------:R0:W1:Y:S01]  /*d300*/  SYNCS.PHASECHK.TRANS64.TRYWAIT P1, [UR5+0x30850], R2 ;  /* 0x03085002ff0075a7 */ /* 0x0000620008020145 */
[----:B------:R-:W-:Y:S05]  /*d310*/  @!P0 BRA `(.L_x_4324) ;  /* 0x0000000000048947 */ /* 0x000fea0003800000 */
[----:B------:R-:W-:Y:S01]  /*d320*/  BPT.TRAP 0x1 ;  /* 0x000000040000795c */ /* 0x000fe20000300000 */
.L_x_4324:
[----:B-1----:R-:W-:Y:S05]  /*d330*/  @P1 BRA `(.L_x_4325) ;  /* 0x0000000000081947 */ /* 0x002fea0003800000 */
[----:B------:R-:W1:Y:S02]  /*d340*/  SYNCS.PHASECHK.TRANS64.TRYWAIT P1, [UR5+0x30850], R2 ;  /* 0x03085002ff0075a7 */ /* 0x000e640008020145 */
[----:B-1----:R-:W-:Y:S05]  /*d350*/  @!P1 BRA `(.L_x_4326) ;  /* 0x0000006c00289947 */ /* 0x002fea0003800000 */
.L_x_4325:
[----:B------:R-:W-:Y:S01]  /*d360*/  UIADD3 UR38, UR38, 0x400, URZ ;  /* 0x0000040026267890 */ /* 0x000fe2000fffe03f */
[----:B------:R-:W-:Y:S01]  /*d370*/  WARPGROUP.ARRIVE ;  /* 0x00000000000079c5 */ /* 0x000fe20000000000 */
[----:B------:R-:W-:Y:S01]  /*d380*/  UMOV UR7, 0x40000040 ;  /* 0x4000004000077882 */ /* 0x000fe20000000000 */
[----:B01----:R-:W0:Y:S01]  /*d390*/  SHFL.BFLY PT, R2, R9, 0x2, 0x1f ;  /* 0x0c401f0009027f89 */ /* 0x003e2200000e0000 */
[----:B------:R-:W-:-:S03]  /*d3a0*/  USHF.R.U32.HI UR38, URZ, 0x4, UR38 ;  /* 0x000000043f267899 */ /* 0x000fc60008011626 */
[----:B------:R-:W1:Y:S01]  /*d3b0*/  SHFL.BFLY PT, R3, R8, 0x2, 0x1f ;  /* 0x0c401f0008037f89 */ /* 0x000e6200000e0000 */
[----:B------:R-:W-:-:S04]  /*d3c0*/  ULOP3.LUT UR38, UR38, 0x3fff, URZ, 0xc0, !UPT ;  /* 0x00003fff26267892 */ /* 0x000fc8000f8ec03f */
[----:B------:R-:W-:-:S04]  /*d3d0*/  ULOP3.LUT UR38, UR38, 0x3000000, URZ, 0xfc, !UPT ;  /* 0x0300000026267892 */ /* 0x000fc8000f8efc3f */
[----:B------:R-:W-:-:S07]  /*d3e0*/  UIMAD UR4, UR4, 0x900, UR38 ;  /* 0x00000900040478a4 */ /* 0x000fce000f8e0226 */
[----:B------:R-:W-:Y:S02]  /*d3f0*/  UMOV UR6, UR4 ;  /* 0x0000000400067c82 */ /* 0x000fe40008000000 */
[----:B------:R-:W-:Y:S01]  /*d400*/  HGMMA.64x192x16.F32.BF16 R24, R188, gdesc[UR4].tnspB, R24, gsb0 ;  /* 0x42e00004bc187df0 */ /* 0x000fe20008001818 */
[----:B------:R-:W-:Y:S01]  /*d410*/  UIADD3 UR6, UR4, 0x80, URZ ;  /* 0x0000008004067890 */ /* 0x000fe2000fffe03f */
[----:B0-----:R-:W-:Y:S01]  /*d420*/  FADD.FTZ R2, R2, R9 ;  /* 0x0000000902027221 */ /* 0x001fe20000010000 */
[----:B------:R-:W-:Y:S01]  /*d430*/  UMOV UR7, 0x40000040 ;  /* 0x4000004000077882 */ /* 0x000fe20000000000 */
[----:B-1----:R-:W-:Y:S01]  /*d440*/  FADD.FTZ R6, R3, R8 ;  /* 0x0000000803067221 */ /* 0x002fe20000010000 */
[----:B------:R-:W-:Y:S02]  /*d450*/  IMAD.MOV.U32 R8, RZ, RZ, RZ ;  /* 0x000000ffff087224 */ /* 0x000fe400078e00ff */
[----:B------:R-:W0:Y:S04]  /*d460*/  SHFL.BFLY PT, R3, R2, 0x1, 0x1f ;  /* 0x0c201f0002037f89 */ /* 0x000e2800000e0000 */
[----:B------:R-:W1:Y:S01]  /*d470*/  SHFL.BFLY PT, R7, R6, 0x1, 0x1f ;  /* 0x0c201f0006077f89 */ /* 0x000e6200000e0000 */
[----:B0-----:R-:W-:Y:S01]  /*d480*/  FADD.FTZ R12, R2, R3 ;  /* 0x00000003020c7221 */ /* 0x001fe20000010000 */
[----:B------:R-:W-:-:S02]  /*d490*/  IMAD.MOV.U32 R3, RZ, RZ, -0x800000 ;  /* 0xff800000ff037424 */ /* 0x000fc400078e00ff */
[----:B------:R-:W-:Y:S02]  /*d4a0*/  IMAD.MOV.U32 R2, RZ, RZ, -0x800000 ;  /* 0xff800000ff027424 */ /* 0x000fe400078e00ff */
[----:B-1----:R-:W-:Y:S01]  /*d4b0*/  FADD.FTZ R13, R6, R7 ;  /* 0x00000007060d7221 */ /* 0x002fe20000010000 */
[----:B------:R-:W-:Y:S01]  /*d4c0*/  FSETP.NE.FTZ.AND P1, PT, R12, RZ, PT ;  /* 0x000000ff0c00720b */ /* 0x000fe20003f35000 */
[----:B------:R-:W-:-:S03]  /*d4d0*/  IMAD.MOV.U32 R7, RZ, RZ, RZ ;  /* 0x000000ffff077224 */ /* 0x000fc600078e00ff */
        /* <DEDUP_REMOVED lines=38> */
.L_x_4327:
        /* <DEDUP_REMOVED lines=101> */
.L_x_4249:
[----:B------:R-:W-:Y:S05]  /*dd90*/  @P0 BRA `(.L_x_4328) ;  /* 0x0000001800d40947 */ /* 0x000fea0003800000 */
[----:B------:R-:W2:Y:S01]  /*dda0*/  LDL R0, [R1] ;  /* 0x0000000001007983 */ /* 0x000ea20000100800 */
[----:B------:R-:W0:Y:S01]  /*ddb0*/  LDC R17, c[0x0][0xbe8] ;  /* 0x0002fa00ff117b82 */ /* 0x000e220000000800 */
[----:B------:R-:W-:Y:S01]  /*ddc0*/  ULDC.64 UR8, c[0x0][0xbd0] ;  /* 0x0002f40000087ab9 */ /* 0x000fe20000000a00 */
[----:B------:R-:W-:Y:S01]  /*ddd0*/  BSSY B0, `(.L_x_4329) ;  /* 0x000011d000007945 */ /* 0x000fe20003800000 */
[----:B------:R-:W1:Y:S05]  /*dde0*/  S2R R19, SR_CTAID.X ;  /* 0x0000000000137919 */ /* 0x000e6a0000002500 */
[----:B------:R-:W3:Y:S08]  /*ddf0*/  S2UR UR12, SR_CTAID.Z ;  /* 0x00000000000c79c3 */ /* 0x000ef00000002700 */
[----:B------:R-:W4:Y:S08]  /*de00*/  S2UR UR11, SR_CTAID.Y ;  /* 0x00000000000b79c3 */ /* 0x000f300000002600 */
[----:B------:R-:W-:Y:S01]  /*de10*/  BAR.SYNC.DEFER_BLOCKING 0x1, 0x100 ;  /* 0x0044000000007b1d */ /* 0x000fe20000010000 */
[----:B0-----:R-:W-:-:S07]  /*de20*/  ISETP.NE.AND P0, PT, R17, 0x1, PT ;  /* 0x000000011100780c */ /* 0x001fce0003f05270 */
[----:B------:R-:W4:Y:S01]  /*de30*/  LDC R21, c[0x0][0xc50] ;  /* 0x00031400ff157b82 */ /* 0x000f220000000800 */
[----:B---3--:R-:W-:-:S07]  /*de40*/  USHF.R.S32.HI UR10, URZ, 0x1f, UR12 ;  /* 0x0000001f3f0a7899 */ /* 0x008fce000801140c */
[----:B------:R-:W0:Y:S08]  /*de50*/  LDC.64 R14, c[0x0][0xb40] ;  /* 0x0002d000ff0e7b82 */ /* 0x000e300000000a00 */
[----:B------:R-:W3:Y:S08]  /*de60*/  @P0 LDC R13, c[0x0][0xbf0] ;  /* 0x0002fc00ff0d0b82 */ /* 0x000ef00000000800 */
[----:B------:R-:W5:Y:S08]  /*de70*/  @P0 LDC R121, c[0x0][0xbec] ;  /* 0x0002fb00ff790b82 */ /* 0x000f700000000800 */
[----:B------:R-:W5:Y:S01]  /*de80*/  @P0 LDC R22, c[0x0][0xbf0] ;  /* 0x0002fc00ff160b82 */ /* 0x000f620000000800 */
[----:B0-----:R-:W-:Y:S01]  /*de90*/  IMAD R12, R14, UR10, RZ ;  /* 0x0000000a0e0c7c24 */ /* 0x001fe2000f8e02ff */
[----:B--2---:R-:W-:-:S02]  /*dea0*/  R2UR UR13, R0 ;  /* 0x00000000000d72ca */ /* 0x004fc400000e0000 */
[----:B------:R-:W0:Y:S11]  /*deb0*/  S2R R0, SR_TID.X ;  /* 0x0000000000007919 */ /* 0x000e360000002100 */
[----:B------:R-:W-:-:S02]  /*dec0*/  USHF.R.S32.HI UR7, URZ, 0x1f, UR13 ;  /* 0x0000001f3f077899 */ /* 0x000fc4000801140d */
[----:B------:R-:W-:Y:S01]  /*ded0*/  IMAD R16, RZ, RZ, -UR13 ;  /* 0x8000000dff107e24 */ /* 0x000fe2000f8e02ff */
[----:B------:R-:W-:Y:S02]  /*dee0*/  UIMAD.WIDE.U32 UR4, UR13, UR8, URZ ;  /* 0x000000080d0472a5 */ /* 0x000fe4000f8e003f */
[----:B------:R-:W-:Y:S01]  /*def0*/  UIMAD UR6, UR7, UR8, URZ ;  /* 0x00000008070672a4 */ /* 0x000fe2000f8e023f */
[----:B----4-:R-:W-:-:S03]  /*df00*/  IMAD R21, R21, R16, UR11 ;  /* 0x0000000b15157e24 */ /* 0x010fc6000f8e0210 */
[----:B------:R-:W-:-:S03]  /*df10*/  UIMAD UR6, UR13, UR9, UR6 ;  /* 0x000000090d0672a4 */ /* 0x000fc6000f8e0206 */
[----:B------:R-:W-:Y:S01]  /*df20*/  ULDC.64 UR8, c[0x0][0xb38] ;  /* 0x0002ce0000087ab9 */ /* 0x000fe20000000a00 */
[----:B------:R-:W-:Y:S02]  /*df30*/  UIADD3 UR6, UR5, UR6, URZ ;  /* 0x0000000605067290 */ /* 0x000fe4000fffe03f */
[----:B------:R-:W-:Y:S01]  /*df40*/  UIMAD UR7, UR7, UR8, URZ ;  /* 0x00000008070772a4 */ /* 0x000fe2000f8e023f */
[----:B0-----:R-:W-:-:S05]  /*df50*/  VIADD R4, R0, 0xffffff80 ;  /* 0xffffff8000047836 */ /* 0x001fca0000000000 */
[----:B------:R-:W-:-:S04]  /*df60*/  SHF.R.S32.HI R5, RZ, 0x1f, R4 ;  /* 0x0000001fff057819 */ /* 0x000fc80000011404 */
[CC--:B------:R-:W-:Y:S02]  /*df70*/  LEA.HI R0, R5.reuse, R4.reuse, RZ, 0x7 ;  /* 0x0000000405007211 */ /* 0x0c0fe400078f38ff */
[----:B------:R-:W-:Y:S02]  /*df80*/  LEA.HI R5, R5, R4, RZ, 0x2 ;  /* 0x0000000405057211 */ /* 0x000fe400078f10ff */
[----:B------:R-:W-:Y:S02]  /*df90*/  LOP3.LUT R7, R0, 0xffffff80, RZ, 0xc0, !PT ;  /* 0xffffff8000077812 */ /* 0x000fe400078ec0ff */
[----:B------:R-:W-:-:S03]  /*dfa0*/  LOP3.LUT R5, R5, 0xfffffffc, RZ, 0xc0, !PT ;  /* 0xfffffffc05057812 */ /* 0x000fc600078ec0ff */
[C---:B------:R-:W-:Y:S01]  /*dfb0*/  IMAD.IADD R18, R4.reuse, 0x1, -R7 ;  /* 0x0000000104127824 */ /* 0x040fe200078e0a07 */
[----:B------:R-:W-:Y:S01]  /*dfc0*/  SHF.R.S32.HI R7, RZ, 0x7, R0 ;  /* 0x00000007ff077819 */ /* 0x000fe20000011400 */
[----:B------:R-:W-:-:S03]  /*dfd0*/  IMAD.IADD R5, R4, 0x1, -R5 ;  /* 0x0000000104057824 */ /* 0x000fc600078e0a05 */
[----:B------:R-:W-:Y:S02]  /*dfe0*/  SHF.R.S32.HI R9, RZ, 0x1f, R18 ;  /* 0x0000001fff097819 */ /* 0x000fe40000011412 */
[----:B------:R-:W-:Y:S02]  /*dff0*/  LEA.HI R0, R0, R7, RZ, 0x1 ;  /* 0x0000000700007211 */ /* 0x000fe400078f08ff */
[-C--:B------:R-:W-:Y:S02]  /*e000*/  LEA.HI R20, R9, R18.reuse, RZ, 0x2 ;  /* 0x0000001209147211 */ /* 0x080fe400078f10ff */
[----:B------:R-:W-:Y:S02]  /*e010*/  LOP3.LUT R0, R0, 0x3fffffe, RZ, 0xc0, !PT ;  /* 0x03fffffe00007812 */ /* 0x000fe400078ec0ff */
[--C-:B------:R-:W-:Y:S02]  /*e020*/  SHF.R.S32.HI R6, RZ, 0x2, R20.reuse ;  /* 0x00000002ff067819 */ /* 0x100fe40000011414 */
[----:B------:R-:W-:Y:S01]  /*e030*/  SHF.R.S32.HI R11, RZ, 0x1f, R20 ;  /* 0x0000001fff0b7819 */ /* 0x000fe20000011414 */
[----:B------:R-:W-:Y:S01]  /*e040*/  IMAD.IADD R0, R7, 0x1, -R0 ;  /* 0x0000000107007824 */ /* 0x000fe200078e0a00 */
[----:B------:R-:W-:-:S02]  /*e050*/  LEA.HI R9, R9, R18, RZ, 0x5 ;  /* 0x0000001209097211 */ /* 0x000fc400078f28ff */
[----:B------:R-:W-:Y:S02]  /*e060*/  LEA.HI R11, R11, R6, RZ, 0x3 ;  /* 0x000000060b0b7211 */ /* 0x000fe400078f18ff */
[----:B------:R-:W-:Y:S02]  /*e070*/  SHF.R.S32.HI R7, RZ, 0x5, R9 ;  /* 0x00000005ff077819 */ /* 0x000fe40000011409 */
[----:B------:R-:W-:Y:S01]  /*e080*/  LOP3.LUT R11, R11, 0xfffffff8, RZ, 0xc0, !PT ;  /* 0xfffffff80b0b7812 */ /* 0x000fe200078ec0ff */
[----:B------:R-:W0:Y:S04]  /*e090*/  @P0 LDC R9, c[0x0][0xbec] ;  /* 0x0002fb00ff090b82 */ /* 0x000e280000000800 */
[----:B------:R-:W-:Y:S01]  /*e0a0*/  IMAD.IADD R4, R6, 0x1, -R11 ;  /* 0x0000000106047824 */ /* 0x000fe200078e0a0b */
[----:B------:R-:W-:-:S03]  /*e0b0*/  LEA.HI R6, R5, R5, RZ, 0x1 ;  /* 0x0000000505067211 */ /* 0x000fc600078f08ff */
[----:B------:R-:W2:Y:S01]  /*e0c0*/  LDC.64 R10, c[0x0][0xbd8] ;  /* 0x0002f600ff0a7b82 */ /* 0x000ea20000000a00 */
[----:B------:R-:W-:Y:S01]  /*e0d0*/  LOP3.LUT R6, R6, 0x1ffffffe, RZ, 0xc0, !PT ;  /* 0x1ffffffe06067812 */ /* 0x000fe200078ec0ff */
[----:B------:R-:W-:Y:S02]  /*e0e0*/  IMAD R7, R7, 0x10, R4 ;  /* 0x0000001007077824 */ /* 0x000fe400078e0204 */
[----:B------:R-:W-:Y:S02]  /*e0f0*/  IMAD.U32 R4, RZ, RZ, UR4 ;  /* 0x00000004ff047e24 */ /* 0x000fe4000f8e00ff */
[----:B------:R-:W-:Y:S02]  /*e100*/  IMAD.IADD R23, R5, 0x1, -R6 ;  /* 0x0000000105177824 */ /* 0x000fe400078e0a06 */
[----:B------:R-:W-:Y:S02]  /*e110*/  IMAD R0, R0, 0x40, R7 ;  /* 0x0000004000007824 */ /* 0x000fe400078e0207 */
[----:B------:R-:W-:Y:S01]  /*e120*/  IMAD.U32 R5, RZ, RZ, UR5 ;  /* 0x00000005ff057e24 */ /* 0x000fe2000f8e00ff */
[----:B------:R-:W-:Y:S01]  /*e130*/  UIMAD.WIDE.U32 UR4, UR13, UR8, URZ ;  /* 0x000000080d0472a5 */ /* 0x000fe2000f8e003f */
[----:B------:R-:W-:Y:S01]  /*e140*/  IMAD.U32 R5, RZ, RZ, UR6 ;  /* 0x00000006ff057e24 */ /* 0x000fe2000f8e00ff */
[----:B------:R-:W-:Y:S01]  /*e150*/  UIMAD UR6, UR13, UR9, UR7 ;  /* 0x000000090d0672a4 */ /* 0x000fe2000f8e0207 */
[----:B------:R-:W-:-:S02]  /*e160*/  IMAD R6, R23, 0x8, R0 ;  /* 0x0000000817067824 */ /* 0x000fc400078e0200 */
[----:B------:R-:W-:Y:S01]  /*e170*/  ULDC.64 UR8, c[0x0][0xb28] ;  /* 0x0002ca0000087ab9 */ /* 0x000fe20000000a00 */
[----:B------:R-:W-:Y:S02]  /*e180*/  UIADD3 UR6, UR5, UR6, URZ ;  /* 0x0000000605067290 */ /* 0x000fe4000fffe03f */
[----:B------:R-:W-:Y:S02]  /*e190*/  IMAD.U32 R7, RZ, RZ, UR5 ;  /* 0x00000005ff077e24 */ /* 0x000fe4000f8e00ff */
[----:B-1----:R-:W-:Y:S02]  /*e1a0*/  IMAD R0, R19, 0x80, R0 ;  /* 0x0000008013007824 */ /* 0x002fe400078e0200 */
[----:B------:R-:W-:Y:S01]  /*e1b0*/  IMAD.U32 R7, RZ, RZ, UR6 ;  /* 0x00000006ff077e24 */ /* 0x000fe2000f8e00ff */
[----:B------:R-:W-:Y:S01]  /*e1c0*/  ULDC.64 UR6, c[0x0][0xb48] ;  /* 0x0002d20000067ab9 */ /* 0x000fe20000000a00 */
[C---:B--2---:R-:W-:Y:S02]  /*e1d0*/  IMAD R8, R10.reuse, UR10, RZ ;  /* 0x0000000a0a087c24 */ /* 0x044fe4000f8e02ff */
[----:B------:R-:W-:-:S04]  /*e1e0*/  IMAD.WIDE.U32 R4, R10, UR12, R4 ;  /* 0x0000000c0a047c25 */ /* 0x000fc8000f8e0004 */
[----:B------:R-:W-:Y:S02]  /*e1f0*/  IMAD R11, R11, UR12, R8 ;  /* 0x0000000c0b0b7c24 */ /* 0x000fe4000f8e0208 */
[----:B------:R-:W-:Y:S02]  /*e200*/  IMAD R8, R19, 0x80, R6 ;  /* 0x0000008013087824 */ /* 0x000fe400078e0206 */
[----:B------:R-:W-:Y:S01]  /*e210*/  IMAD.U32 R6, RZ, RZ, UR4 ;  /* 0x00000004ff067e24 */ /* 0x000fe2000f8e00ff */
[----:B------:R-:W-:Y:S01]  /*e220*/  ULDC.64 UR4, c[0x0][0xbe0] ;  /* 0x0002f80000047ab9 */ /* 0x000fe20000000a00 */
[----:B0-----:R-:W-:-:S04]  /*e230*/  @P0 IMAD.HI.U32 R10, R8, R9, RZ ;  /* 0x00000009080a0227 */ /* 0x001fc800078e00ff */
[----:B------:R-:W-:Y:S01]  /*e240*/  IMAD.MOV.U32 R9, RZ, RZ, R8 ;  /* 0x000000ffff097224 */ /* 0x000fe200078e0008 */
[----:B---3--:R-:W-:Y:S01]  /*e250*/  @P0 SHF.R.U32.HI R9, RZ, R13, R10 ;  /* 0x0000000dff090219 */ /* 0x008fe2000001160a */
[----:B------:R-:W-:Y:S01]  /*e260*/  IMAD R13, R15, UR12, R12 ;  /* 0x0000000c0f0d7c24 */ /* 0x000fe2000f8e020c */
[----:B------:R-:W-:Y:S01]  /*e270*/  SHF.R.S32.HI R12, RZ, 0x1f, R21 ;  /* 0x0000001fff0c7819 */ /* 0x000fe20000011415 */
[----:B------:R-:W-:-:S04]  /*e280*/  IMAD.WIDE.U32 R6, R14, UR12, R6 ;  /* 0x0000000c0e067c25 */ /* 0x000fc8000f8e0006 */
[----:B------:R-:W-:Y:S02]  /*e290*/  IMAD.IADD R5, R5, 0x1, R11 ;  /* 0x0000000105057824 */ /* 0x000fe400078e020b */
[----:B-----5:R-:W-:-:S04]  /*e2a0*/  @P0 IMAD.HI.U32 R121, R8, R121, RZ ;  /* 0x0000007908790227 */ /* 0x020fc800078e00ff */
[----:B------:R-:W-:Y:S02]  /*e2b0*/  IMAD.IADD R7, R7, 0x1, R13 ;  /* 0x0000000107077824 */ /* 0x000fe400078e020d */
[----:B------:R-:W-:Y:S02]  /*e2c0*/  IMAD R13, R12, UR6, RZ ;  /* 0x000000060c0d7c24 */ /* 0x000fe4000f8e02ff */
[----:B------:R-:W-:-:S04]  /*e2d0*/  IMAD.WIDE.U32 R4, R21, UR4, R4 ;  /* 0x0000000415047c25 */ /* 0x000fc8000f8e0004 */
[----:B------:R-:W-:Y:S01]  /*e2e0*/  IMAD.MOV.U32 R11, RZ, RZ, R8 ;  /* 0x000000ffff0b7224 */ /* 0x000fe200078e0008 */
[----:B------:R-:W-:Y:S01]  /*e2f0*/  @P0 SHF.R.U32.HI R11, RZ, R22, R121 ;  /* 0x00000016ff0b0219 */ /* 0x000fe20000011679 */
[----:B------:R-:W-:Y:S01]  /*e300*/  IMAD R10, R12, UR4, RZ ;  /* 0x000000040c0a7c24 */ /* 0x000fe2000f8e02ff */
[----:B------:R-:W-:Y:S01]  /*e310*/  IADD3 R4, P0, R9, R4, RZ ;  /* 0x0000000409047210 */ /* 0x000fe20007f1e0ff */
[C---:B------:R-:W-:Y:S01]  /*e320*/  IMAD R15, R21.reuse, UR7, R13 ;  /* 0x00000007150f7c24 */ /* 0x040fe2000f8e020d */
[--C-:B------:R-:W-:Y:S01]  /*e330*/  SHF.R.S32.HI R13, RZ, 0x1f, R9.reuse ;  /* 0x0000001fff0d7819 */ /* 0x100fe20000011409 */
[----:B------:R-:W-:Y:S02]  /*e340*/  IMAD.MOV R9, RZ, RZ, -R9 ;  /* 0x000000ffff097224 */ /* 0x000fe400078e0a09 */
[----:B------:R-:W-:Y:S01]  /*e350*/  IMAD R12, R21, UR5, R10 ;  /* 0x00000005150c7c24 */ /* 0x000fe2000f8e020a */
[--C-:B------:R-:W-:Y:S01]  /*e360*/  SHF.R.S32.HI R10, RZ, 0x1f, R11.reuse ;  /* 0x0000001fff0a7819 */ /* 0x100fe2000001140b */
[----:B------:R-:W-:Y:S01]  /*e370*/  IMAD.MOV R14, RZ, RZ, -R11 ;  /* 0x000000ffff0e7224 */ /* 0x000fe200078e0a0b */
[----:B------:R-:W-:Y:S01]  /*e380*/  ULDC.64 UR4, c[0x0][0xb30] ;  /* 0x0002cc0000047ab9 */ /* 0x000fe20000000a00 */
[----:B------:R-:W-:Y:S01]  /*e390*/  IMAD R9, R17, R9, R8 ;  /* 0x0000000911097224 */ /* 0x000fe200078e0208 */
[----:B------:R-:W-:Y:S01]  /*e3a0*/  IADD3.X R5, R13, R5, R12, P0, !PT ;  /* 0x000000050d057210 */ /* 0x000fe200007fe40c */
[----:B------:R-:W-:Y:S01]  /*e3b0*/  IMAD.WIDE.U32 R6, R21, UR6, R6 ;  /* 0x0000000615067c25 */ /* 0x000fe2000f8e0006 */
[----:B------:R-:W-:-:S03]  /*e3c0*/  ULDC.64 UR6, c[0x0][0xbc8] ;  /* 0x0002f20000067ab9 */ /* 0x000fc60000000a00 */
[----:B------:R-:W-:Y:S02]  /*e3d0*/  IMAD R10, R10, UR4, RZ ;  /* 0x000000040a0a7c24 */ /* 0x000fe4000f8e02ff */
[----:B------:R-:W-:Y:S01]  /*e3e0*/  IMAD R13, R17, R14, R8 ;  /* 0x0000000e110d7224 */ /* 0x000fe200078e0208 */
[----:B------:R-:W-:Y:S01]  /*e3f0*/  SHF.R.S32.HI R8, RZ, 0x1f, R9 ;  /* 0x0000001fff087819 */ /* 0x000fe20000011409 */
[----:B------:R-:W-:Y:S02]  /*e400*/  IMAD.IADD R7, R7, 0x1, R15 ;  /* 0x0000000107077824 */ /* 0x000fe400078e020f */
[C---:B------:R-:W-:Y:S01]  /*e410*/  IMAD R15, R11.reuse, UR5, R10 ;  /* 0x000000050b0f7c24 */ /* 0x040fe2000f8e020a */
[----:B------:R-:W-:Y:S01]  /*e420*/  SHF.R.S32.HI R10, RZ, 0x1f, R13 ;  /* 0x0000001fff0a7819 */ /* 0x000fe2000001140d */
[----:B------:R-:W-:Y:S01]  /*e430*/  IMAD.WIDE.U32 R6, R11, UR4, R6 ;  /* 0x000000040b067c25 */ /* 0x000fe2000f8e0006 */
[----:B------:R-:W0:Y:S01]  /*e440*/  S2UR UR5, SR_CgaCtaId ;  /* 0x00000000000579c3 */ /* 0x000e220000008800 */
[----:B------:R-:W-:-:S02]  /*e450*/  UMOV UR4, 0x400 ;  /* 0x0000040000047882 */ /* 0x000fc40000000000 */
[----:B------:R-:W-:Y:S02]  /*e460*/  IMAD R8, R8, UR6, RZ ;  /* 0x0000000608087c24 */ /* 0x000fe4000f8e02ff */
        /* <DEDUP_REMOVED lines=11> */
[----:B------:R-:W-:Y:S01]  /*e520*/  SHFL.IDX PT, R10, R14, RZ, 0x1c1f ;  /* 0x001c1fff0e0a7589 */ /* 0x000fe200000e0000 */
[----:B------:R-:W-:Y:S01]  /*e530*/  IMAD.IADD R9, R9, 0x1, R15 ;  /* 0x0000000109097824 */ /* 0x000fe200078e020f */
[----:B------:R-:W-:Y:S01]  /*e540*/  LEA R6, P1, R8, UR8, 0x2 ;  /* 0x0000000808067c11 */ /* 0x000fe2000f8210ff */
[----:B0-----:R-:W-:Y:S01]  /*e550*/  ULEA UR4, UR5, UR4, 0x18 ;  /* 0x0000000405047291 */ /* 0x001fe2000f8ec03f */
[----:B------:R-:W-:Y:S01]  /*e560*/  LEA.HI.X R15, R4, UR7, R5, 0x2, P0 ;  /* 0x00000007040f7c11 */ /* 0x000fe200080f1405 */
[----:B------:R-:W-:Y:S01]  /*e570*/  SHFL.IDX PT, R12, R14, 0x1, 0x1c1f ;  /* 0x003c1f000e0c7f89 */ /* 0x000fe200000e0000 */
[----:B------:R-:W-:Y:S01]  /*e580*/  LEA.HI.X R9, R8, UR9, R9, 0x2, P1 ;  /* 0x0000000908097c11 */ /* 0x000fe200088f1409 */
[----:B------:R-:W-:Y:S01]  /*e590*/  IMAD R7, R17, UR6, RZ ;  /* 0x0000000611077c24 */ /* 0x000fe2000f8e02ff */
[----:B------:R-:W-:Y:S01]  /*e5a0*/  LOP3.LUT P0, RZ, R18, 0x3, RZ, 0xc0, !PT ;  /* 0x0000000312ff7812 */ /* 0x000fe2000780c0ff */
[----:B------:R-:W0:Y:S01]  /*e5b0*/  SHFL.IDX PT, R11, R15, RZ, 0x1c1f ;  /* 0x001c1fff0f0b7589 */ /* 0x000e2200000e0000 */
[C---:B------:R-:W-:Y:S01]  /*e5c0*/  VIADD R8, R0.reuse, 0x8 ;  /* 0x0000000800087836 */ /* 0x040fe20000000000 */
[----:B------:R-:W-:Y:S01]  /*e5d0*/  UIADD3 UR4, UR4, 0x30820, URZ ;  /* 0x0003082004047890 */ /* 0x000fe2000fffe03f */
[CC--:B------:R-:W-:Y:S01]  /*e5e0*/  ISETP.GE.OR P1, PT, R0.reuse, R7.reuse, P0 ;  /* 0x000000070000720c */ /* 0x0c0fe20000726670 */
[----:B------:R1:W2:Y:S01]  /*e5f0*/  SHFL.IDX PT, R13, R15, 0x1, 0x1c1f ;  /* 0x003c1f000f0d7f89 */ /* 0x0002a200000e0000 */
[-C--:B------:R-:W-:Y:S01]  /*e600*/  ISETP.GE.AND P2, PT, R0, R7.reuse, PT ;  /* 0x000000070000720c */ /* 0x080fe20003f46270 */
[----:B------:R-:W-:Y:S01]  /*e610*/  UPRMT UR4, URZ, 0x654, UR4 ;  /* 0x000006543f047896 */ /* 0x000fe20008000004 */
[----:B------:R-:W-:Y:S01]  /*e620*/  ISETP.GE.OR P0, PT, R8, R7, P0 ;  /* 0x000000070800720c */ /* 0x000fe20000706670 */
[----:B------:R3:W4:Y:S01]  /*e630*/  SHFL.IDX PT, R4, R6, RZ, 0x1c1f ;  /* 0x001c1fff06047589 */ /* 0x00072200000e0000 */
[----:B-1----:R-:W-:-:S03]  /*e640*/  LOP3.LUT R15, R20, 0x7ffffffc, RZ, 0xc0, !PT ;  /* 0x7ffffffc140f7812 */ /* 0x002fc600078ec0ff */
[----:B------:R3:W1:Y:S03]  /*e650*/  SHFL.IDX PT, R5, R9, RZ, 0x1c1f ;  /* 0x001c1fff09057589 */ /* 0x00066600000e0000 */
[----:B------:R-:W-:Y:S01]  /*e660*/  SYNCS.ARRIVE.TRANS64.RED.A1T0 RZ, [UR4], RZ ;  /* 0x000000ffffff79a7 */ /* 0x000fe20008100404 */
[----:B------:R-:W-:-:S04]  /*e670*/  IMAD.IADD R15, R18, 0x1, -R15 ;  /* 0x00000001120f7824 */ /* 0x000fc800078e0a0f */
[----:B------:R-:W-:Y:S01]  /*e680*/  IMAD.SHL.U32 R0, R15, 0x2, RZ ;  /* 0x000000020f007824 */ /* 0x000fe200078e00ff */
[----:B0-----:R3:W-:Y:S04]  /*e690*/  @!P1 ST.E desc[UR36][R10.64], R3 ;  /* 0x000000030a009985 */ /* 0x0017e8000c101924 */
[----:B--2---:R3:W-:Y:S01]  /*e6a0*/  @!P0 ST.E desc[UR36][R12.64], R2 ;  /* 0x000000020c008985 */ /* 0x0047e2000c101924 */
[----:B------:R-:W-:Y:S05]  /*e6b0*/  @P2 BRA `(.L_x_4330) ;  /* 0x0000000800382947 */ /* 0x000fea0003800000 */
[C---:B---3--:R-:W-:Y:S01]  /*e6c0*/  VIADD R2, R0.reuse, 0x8 ;  /* 0x0000000800027836 */ /* 0x048fe20000000000 */
[----:B------:R-:W-:Y:S01]  /*e6d0*/  ULDC UR4, c[0x0][0xac8] ;  /* 0x0002b20000047ab9 */ /* 0x000fe20000000800 */
[C---:B------:R-:W-:Y:S01]  /*e6e0*/  VIADD R3, R0.reuse, 0x10 ;  /* 0x0000001000037836 */ /* 0x040fe20000000000 */
[C---:B------:R-:W-:Y:S01]  /*e6f0*/  ISETP.GE.AND P0, PT, R0.reuse, UR4, PT ;  /* 0x0000000400007c0c */ /* 0x040fe2000bf06270 */
[----:B------:R-:W-:Y:S01]  /*e700*/  VIADD R14, R0, 0x18 ;  /* 0x00000018000e7836 */ /* 0x000fe20000000000 */
[----:B------:R-:W-:Y:S01]  /*e710*/  ISETP.GE.AND P1, PT, R2, UR4, PT ;  /* 0x0000000402007c0c */ /* 0x000fe2000bf26270 */
[C---:B------:R-:W-:Y:S01]  /*e720*/  VIADD R15, R0.reuse, 0x20 ;  /* 0x00000020000f7836 */ /* 0x040fe20000000000 */
[----:B------:R-:W-:Y:S01]  /*e730*/  ISETP.GE.AND P2, PT, R3, UR4, PT ;  /* 0x0000000403007c0c */ /* 0x000fe2000bf46270 */
[----:B------:R-:W-:Y:S01]  /*e740*/  VIADD R16, R0, 0x28 ;  /* 0x0000002800107836 */ /* 0x000fe20000000000 */
[----:B------:R-:W-:Y:S01]  /*e750*/  ISETP.GE.AND P5, PT, R14, UR4, PT ;  /* 0x000000040e007c0c */ /* 0x000fe2000bfa6270 */
[C---:B------:R-:W-:Y:S01]  /*e760*/  VIADD R17, R0.reuse, 0x30 ;  /* 0x0000003000117836 */ /* 0x040fe20000000000 */
[----:B------:R-:W-:Y:S01]  /*e770*/  ISETP.GE.AND P6, PT, R15, UR4, PT ;  /* 0x000000040f007c0c */ /* 0x000fe2000bfc6270 */
[----:B------:R-:W-:-:S02]  /*e780*/  VIADD R18, R0, 0x38 ;  /* 0x0000003800127836 */ /* 0x000fc40000000000 */
[C---:B------:R-:W-:Y:S01]  /*e790*/  VIADD R19, R0.reuse, 0x40 ;  /* 0x0000004000137836 */ /* 0x040fe20000000000 */
[----:B------:R-:W-:Y:S01]  /*e7a0*/  ISETP.GE.AND P4, PT, R17, UR4, PT ;  /* 0x0000000411007c0c */ /* 0x000fe2000bf86270 */
[----:B------:R-:W-:Y:S01]  /*e7b0*/  VIADD R20, R0, 0x48 ;  /* 0x0000004800147836 */ /* 0x000fe20000000000 */
[----:B------:R-:W-:Y:S01]  /*e7c0*/  ISETP.GE.AND P3, PT, R18, UR4, PT ;  /* 0x0000000412007c0c */ /* 0x000fe2000bf66270 */
[----:B------:R-:W-:Y:S01]  /*e7d0*/  VIADD R22, R0, 0x50 ;  /* 0x0000005000167836 */ /* 0x000fe20000000000 */
[----:B------:R-:W-:Y:S01]  /*e7e0*/  @!P1 LEA.HI R2, R2, R2, RZ, 0x1 ;  /* 0x0000000202029211 */ /* 0x000fe200078f08ff */
[----:B------:R-:W-:Y:S01]  /*e7f0*/  VIADD R23, R0, 0x58 ;  /* 0x0000005800177836 */ /* 0x000fe20000000000 */
[----:B------:R-:W-:Y:S02]  /*e800*/  @!P2 LEA.HI R3, R3, R3, RZ, 0x1 ;  /* 0x000000030303a211 */ /* 0x000fe400078f08ff */
[----:B------:R-:W-:Y:S02]  /*e810*/  @!P1 LOP3.LUT R11, R2, 0xfffffffe, RZ, 0xc0, !PT ;  /* 0xfffffffe020b9812 */ /* 0x000fe400078ec0ff */
[----:B------:R-:W-:Y:S01]  /*e820*/  @!P2 LOP3.LUT R13, R3, 0xfffffffe, RZ, 0xc0, !PT ;  /* 0xfffffffe030da812 */ /* 0x000fe200078ec0ff */
[----:B-1--4-:R-:W-:Y:S01]  /*e830*/  @!P0 IMAD.WIDE R2, R0, 0x4, R4 ;  /* 0x0000000400028825 */ /* 0x012fe200078e0204 */
[----:B------:R-:W-:-:S02]  /*e840*/  @!P5 LEA.HI R14, R14, R14, RZ, 0x1 ;  /* 0x0000000e0e0ed211 */ /* 0x000fc400078f08ff */
[----:B------:R-:W-:Y:S01]  /*e850*/  @!P6 LEA.HI R15, R15, R15, RZ, 0x1 ;  /* 0x0000000f0f0fe211 */ /* 0x000fe200078f08ff */
        /* <DEDUP_REMOVED lines=8> */
[----:B------:R-:W-:-:S02]  /*e8e0*/  ISETP.GE.AND P2, PT, R19, UR4, PT ;  /* 0x0000000413007c0c */ /* 0x000fc4000bf46270 */
[----:B------:R-:W-:Y:S02]  /*e8f0*/  @!P3 LEA.HI R18, R18, R18, RZ, 0x1 ;  /* 0x000000121212b211 */ /* 0x000fe400078f08ff */
[----:B------:R-:W-:Y:S01]  /*e900*/  @!P4 LOP3.LUT R17, R17, 0xfffffffe, RZ, 0xc0, !PT ;  /* 0xfffffffe1111c812 */ /* 0x000fe200078ec0ff */
[----:B0-----:R-:W-:Y:S01]  /*e910*/  VIADD R24, R0, 0x80 ;  /* 0x0000008000187836 */ /* 0x001fe20000000000 */
[----:B------:R-:W-:Y:S02]  /*e920*/  @!P5 LOP3.LUT R3, R14, 0xfffffffe, RZ, 0xc0, !PT ;  /* 0xfffffffe0e03d812 */ /* 0x000fe400078ec0ff */
[----:B------:R-:W-:Y:S02]  /*e930*/  @!P0 LEA.HI R16, R16, R16, RZ, 0x1 ;  /* 0x0000001010108211 */ /* 0x000fe400078f08ff */
[----:B-1----:R-:W-:Y:S01]  /*e940*/  @!P6 LOP3.LUT R11, R15, 0xfffffffe, RZ, 0xc0, !PT ;  /* 0xfffffffe0f0be812 */ /* 0x002fe200078ec0ff */
[----:B------:R-:W-:Y:S01]  /*e950*/  @!P5 IMAD.WIDE R2, R3, 0x4, R4 ;  /* 0x000000040302d825 */ /* 0x000fe200078e0204 */
[----:B------:R-:W-:-:S02]  /*e960*/  @!P1 LEA.HI R20, R20, R20, RZ, 0x1 ;  /* 0x0000001414149211 */ /* 0x000fc400078f08ff */
[----:B------:R-:W-:Y:S01]  /*e970*/  @!P2 LEA.HI R19, R19, R19, RZ, 0x1 ;  /* 0x000000131313a211 */ /* 0x000fe200078f08ff */
[----:B------:R-:W-:Y:S01]  /*e980*/  @!P6 IMAD.WIDE R10, R11, 0x4, R4 ;  /* 0x000000040b0ae825 */ /* 0x000fe200078e0204 */
[----:B--2---:R-:W-:Y:S01]  /*e990*/  @!P0 LOP3.LUT R13, R16, 0xfffffffe, RZ, 0xc0, !PT ;  /* 0xfffffffe100d8812 */ /* 0x004fe200078ec0ff */
[----:B------:R0:W-:Y:S01]  /*e9a0*/  @!P5 ST.E.64 desc[UR36][R2.64], R36 ;  /* 0x000000240200d985 */ /* 0x0001e2000c101b24 */
[----:B------:R-:W-:Y:S01]  /*e9b0*/  @!P3 LOP3.LUT R15, R18, 0xfffffffe, RZ, 0xc0, !PT ;  /* 0xfffffffe120fb812 */ /* 0x000fe200078ec0ff */
[----:B------:R-:W-:Y:S01]  /*e9c0*/  VIADD R18, R0, 0x60 ;  /* 0x0000006000127836 */ /* 0x000fe20000000000 */
[----:B------:R-:W-:Y:S01]  /*e9d0*/  @!P2 LOP3.LUT R19, R19, 0xfffffffe, RZ, 0xc0, !PT ;  /* 0xfffffffe1313a812 */ /* 0x000fe200078ec0ff */
[----:B------:R1:W-:Y:S01]  /*e9e0*/  @!P6 ST.E.64 desc[UR36][R10.64], R40 ;  /* 0x000000280a00e985 */ /* 0x0003e2000c101b24 */
[----:B------:R-:W-:Y:S01]  /*e9f0*/  @!P1 LOP3.LUT R21, R20, 0xfffffffe, RZ, 0xc0, !PT ;  /* 0xfffffffe14159812 */ /* 0x000fe200078ec0ff */
[----:B------:R-:W-:Y:S01]  /*ea00*/  VIADD R20, R0, 0x70 ;  /* 0x0000007000147836 */ /* 0x000fe20000000000 */
[----:B------:R-:W-:-:S02]  /*ea10*/  ISETP.GE.AND P5, PT, R22, UR4, PT ;  /* 0x0000000416007c0c */ /* 0x000fc4000bfa6270 */
        /* <DEDUP_REMOVED lines=16> */
[----:B------:R-:W-:Y:S01]  /*eb20*/  VIADD R21, R0, 0x78 ;  /* 0x0000007800157836 */ /* 0x000fe20000000000 */
[----:B------:R-:W-:Y:S02]  /*eb30*/  @!P6 LEA.HI R23, R23, R23, RZ, 0x1 ;  /* 0x000000171717e211 */ /* 0x000fe400078f08ff */
[----:B------:R-:W-:Y:S02]  /*eb40*/  ISETP.GE.AND P1, PT, R19, UR4, PT ;  /* 0x0000000413007c0c */ /* 0x000fe4000bf26270 */
[----:B------:R-:W-:-:S02]  /*eb50*/  ISETP.GE.AND P3, PT, R21, UR4, PT ;  /* 0x0000000415007c0c */ /* 0x000fc4000bf66270 */
[----:B0-----:R-:W-:Y:S02]  /*eb60*/  @!P5 LOP3.LUT R3, R22, 0xfffffffe, RZ, 0xc0, !PT ;  /* 0xfffffffe1603d812 */ /* 0x001fe400078ec0ff */
[----:B------:R-:W-:Y:S02]  /*eb70*/  @!P0 LEA.HI R18, R18, R18, RZ, 0x1 ;  /* 0x0000001212128211 */ /* 0x000fe400078f08ff */
[----:B-1----:R-:W-:Y:S01]  /*eb80*/  @!P6 LOP3.LUT R11, R23, 0xfffffffe, RZ, 0xc0, !PT ;  /* 0xfffffffe170be812 */ /* 0x002fe200078ec0ff */
[--C-:B------:R-:W-:Y:S01]  /*eb90*/  @!P5 IMAD.WIDE R2, R3, 0x4, R4.reuse ;  /* 0x000000040302d825 */ /* 0x100fe200078e0204 */
[----:B--2---:R-:W-:Y:S02]  /*eba0*/  @!P0 LOP3.LUT R13, R18, 0xfffffffe, RZ, 0xc0, !PT ;  /* 0xfffffffe120d8812 */ /* 0x004fe400078ec0ff */
[----:B------:R-:W-:Y:S01]  /*ebb0*/  @!P2 LEA.HI R20, R20, R20, RZ, 0x1 ;  /* 0x000000141414a211 */ /* 0x000fe200078f08ff */
[--C-:B------:R-:W-:Y:S01]  /*ebc0*/  @!P6 IMAD.WIDE R10, R11, 0x4, R4.reuse ;  /* 0x000000040b0ae825 */ /* 0x100fe200078e0204 */
[----:B------:R-:W-:Y:S01]  /*ebd0*/  @!P1 LEA.HI R19, R19, R19, RZ, 0x1 ;  /* 0x0000001313139211 */ /* 0x000fe200078f08ff */
[----:B------:R0:W-:Y:S01]  /*ebe0*/  @!P5 ST.E.64 desc[UR36][R2.64], R64 ;  /* 0x000000400200d985 */ /* 0x0001e2000c101b24 */
[----:B------:R-:W-:Y:S01]  /*ebf0*/  @!P3 LEA.HI R21, R21, R21, RZ, 0x1 ;  /* 0x000000151515b211 */ /* 0x000fe200078f08ff */
[----:B------:R-:W-:Y:S01]  /*ec00*/  @!P0 IMAD.WIDE R12, R13, 0x4, R4 ;  /* 0x000000040d0c8825 */ /* 0x000fe200078e0204 */
[----:B------:R-:W-:Y:S01]  /*ec10*/  @!P1 LOP3.LUT R19, R19, 0xfffffffe, RZ, 0xc0, !PT ;  /* 0xfffffffe13139812 */ /* 0x000fe200078ec0ff */
[----:B------:R1:W-:Y:S01]  /*ec20*/  @!P6 ST.E.64 desc[UR36][R10.64], R68 ;  /* 0x000000440a00e985 */ /* 0x0003e2000c101b24 */
[----:B------:R-:W-:Y:S01]  /*ec30*/  @!P4 LEA.HI R24, R24, R24, RZ, 0x1 ;  /* 0x000000181818c211 */ /* 0x000fe200078f08ff */
[----:B------:R-:W-:Y:S01]  /*ec40*/  VIADD R18, R0, 0x88 ;  /* 0x0000008800127836 */ /* 0x000fe20000000000 */
[----:B---3--:R-:W-:Y:S01]  /*ec50*/  @!P2 LOP3.LUT R15, R20, 0xfffffffe, RZ, 0xc0, !PT ;  /* 0xfffffffe140fa812 */ /* 0x008fe200078ec0ff */
[----:B------:R-:W-:Y:S01]  /*ec60*/  @!P0 ST.E.64 desc[UR36][R12.64], R72 ;  /* 0x000000480c008985 */ /* 0x000fe2000c101b24 */
[----:B------:R-:W-:Y:S01]  /*ec70*/  @!P3 LOP3.LUT R21, R21, 0xfffffffe, RZ, 0xc0, !PT ;  /* 0xfffffffe1515b812 */ /* 0x000fe200078ec0ff */
[----:B------:R-:W-:Y:S01]  /*ec80*/  VIADD R20, R0, 0x98 ;  /* 0x0000009800147836 */ /* 0x000fe20000000000 */
[----:B----4-:R-:W-:-:S02]  /*ec90*/  @!P4 LOP3.LUT R17, R24, 0xfffffffe, RZ, 0xc0, !PT ;  /* 0xfffffffe1811c812 */ /* 0x010fc400078ec0ff */
[----:B------:R-:W-:Y:S01]  /*eca0*/  ISETP.GE.AND P0, PT, R18, UR4, PT ;  /* 0x0000000412007c0c */ /* 0x000fe2000bf06270 */
[----:B0-----:R-:W-:-:S04]  /*ecb0*/  @!P1 IMAD.WIDE R2, R19, 0x4, R4 ;  /* 0x0000000413029825 */ /* 0x001fc800078e0204 */
[--C-:B-1----:R-:W-:Y:S01]  /*ecc0*/  @!P2 IMAD.WIDE R10, R15, 0x4, R4.reuse ;  /* 0x000000040f0aa825 */ /* 0x102fe200078e0204 */
[----:B------:R0:W-:Y:S03]  /*ecd0*/  @!P1 ST.E.64 desc[UR36][R2.64], R76 ;  /* 0x0000004c02009985 */ /* 0x0001e6000c101b24 */
[----:B------:R-:W-:Y:S01]  /*ece0*/  VIADD R19, R0, 0x90 ;  /* 0x0000009000137836 */ /* 0x000fe20000000000 */
[----:B------:R1:W-:Y:S01]  /*ecf0*/  @!P2 ST.E.64 desc[UR36][R10.64], R80 ;  /* 0x000000500a00a985 */ /* 0x0003e2000c101b24 */
[--C-:B------:R-:W-:Y:S01]  /*ed00*/  @!P3 IMAD.WIDE R14, R21, 0x4, R4.reuse ;  /* 0x00000004150eb825 */ /* 0x100fe200078e0204 */
[----:B------:R-:W-:Y:S02]  /*ed10*/  ISETP.GE.AND P2, PT, R20, UR4, PT ;  /* 0x0000000414007c0c */ /* 0x000fe4000bf46270 */
[----:B------:R-:W-:Y:S01]  /*ed20*/  ISETP.GE.AND P1, PT, R19, UR4, PT ;  /* 0x0000000413007c0c */ /* 0x000fe2000bf26270 */
[----:B------:R-:W-:Y:S01]  /*ed30*/  @!P4 IMAD.WIDE R16, R17, 0x4, R4 ;  /* 0x000000041110c825 */ /* 0x000fe200078e0204 */
[----:B------:R2:W-:Y:S01]  /*ed40*/  @!P3 ST.E.64 desc[UR36][R14.64], R84 ;  /* 0x000000540e00b985 */ /* 0x0005e2000c101b24 */
[----:B------:R-:W-:-:S02]  /*ed50*/  @!P0 LEA.HI R18, R18, R18, RZ, 0x1 ;  /* 0x0000001212128211 */ /* 0x000fc400078f08ff */
[C---:B------:R-:W-:Y:S01]  /*ed60*/  VIADD R21, R0.reuse, 0xa0 ;  /* 0x000000a000157836 */ /* 0x040fe20000000000 */
[----:B------:R3:W-:Y:S01]  /*ed70*/  @!P4 ST.E.64 desc[UR36][R16.64], R88 ;  /* 0x000000581000c985 */ /* 0x0007e2000c101b24 */
[C---:B0-----:R-:W-:Y:S02]  /*ed80*/  VIADD R3, R0.reuse, 0xb8 ;  /* 0x000000b800037836 */ /* 0x041fe40000000000 */
[C---:B------:R-:W-:Y:S01]  /*ed90*/  VIADD R12, R0.reuse, 0xa8 ;  /* 0x000000a8000c7836 */ /* 0x040fe20000000000 */
[----:B------:R-:W-:Y:S01]  /*eda0*/  ISETP.GE.AND P3, PT, R21, UR4, PT ;  /* 0x0000000415007c0c */ /* 0x000fe2000bf66270 */
[----:B------:R-:W-:Y:S01]  /*edb0*/  VIADD R13, R0, 0xb0 ;  /* 0x000000b0000d7836 */ /* 0x000fe20000000000 */
[----:B------:R-:W-:Y:S02]  /*edc0*/  ISETP.GE.AND P6, PT, R3, UR4, PT ;  /* 0x0000000403007c0c */ /* 0x000fe4000bfc6270 */
[----:B------:R-:W-:Y:S02]  /*edd0*/  ISETP.GE.AND P4, PT, R12, UR4, PT ;  /* 0x000000040c007c0c */ /* 0x000fe4000bf86270 */
[----:B------:R-:W-:-:S02]  /*ede0*/  ISETP.GE.AND P5, PT, R13, UR4, PT ;  /* 0x000000040d007c0c */ /* 0x000fc4000bfa6270 */
[----:B------:R-:W-:Y:S02]  /*edf0*/  @!P1 LEA.HI R19, R19, R19, RZ, 0x1 ;  /* 0x0000001313139211 */ /* 0x000fe400078f08ff */
[----:B------:R-:W-:Y:S02]  /*ee00*/  @!P2 LEA.HI R20, R20, R20, RZ, 0x1 ;  /* 0x000000141414a211 */ /* 0x000fe400078f08ff */
[----:B-1----:R-:W-:Y:S02]  /*ee10*/  @!P1 LOP3.LUT R11, R19, 0xfffffffe, RZ, 0xc0, !PT ;  /* 0xfffffffe130b9812 */ /* 0x002fe400078ec0ff */
[----:B------:R-:W-:Y:S02]  /*ee20*/  @!P3 LEA.HI R21, R21, R21, RZ, 0x1 ;  /* 0x000000151515b211 */ /* 0x000fe400078f08ff */
[----:B------:R-:W-:Y:S02]  /*ee30*/  @!P6 LEA.HI R10, R3, R3, RZ, 0x1 ;  /* 0x00000003030ae211 */ /* 0x000fe400078f08ff */
[----:B------:R-:W-:-:S02]  /*ee40*/  @!P4 LEA.HI R12, R12, R12, RZ, 0x1 ;  /* 0x0000000c0c0cc211 */ /* 0x000fc400078f08ff */
[----:B------:R-:W-:Y:S02]  /*ee50*/  @!P5 LEA.HI R2, R13, R13, RZ, 0x1 ;  /* 0x0000000d0d02d211 */ /* 0x000fe400078f08ff */
[----:B------:R-:W-:Y:S02]  /*ee60*/  @!P0 LOP3.LUT R3, R18, 0xfffffffe, RZ, 0xc0, !PT ;  /* 0xfffffffe12038812 */ /* 0x000fe400078ec0ff */
[----:B------:R-:W-:Y:S02]  /*ee70*/  @!P2 LOP3.LUT R13, R20, 0xfffffffe, RZ, 0xc0, !PT ;  /* 0xfffffffe140da812 */ /* 0x000fe400078ec0ff */
[----:B--2---:R-:W-:Y:S02]  /*ee80*/  @!P3 LOP3.LUT R15, R21, 0xfffffffe, RZ, 0xc0, !PT ;  /* 0xfffffffe150fb812 */ /* 0x004fe400078ec0ff */
[----:B---3--:R-:W-:Y:S01]  /*ee90*/  @!P4 LOP3.LUT R17, R12, 0xfffffffe, RZ, 0xc0, !PT ;  /* 0xfffffffe0c11c812 */ /* 0x008fe200078ec0ff */
[----:B------:R-:W-:Y:S01]  /*eea0*/  @!P2 IMAD.WIDE R12, R13, 0x4, R4 ;  /* 0x000000040d0ca825 */ /* 0x000fe200078e0204 */
[----:B------:R-:W-:-:S02]  /*eeb0*/  @!P5 LOP3.LUT R19, R2, 0xfffffffe, RZ, 0xc0, !PT ;  /* 0xfffffffe0213d812 */ /* 0x000fc400078ec0ff */
        /* <DEDUP_REMOVED lines=14> */
.L_x_4330:
[----:B------:R-:W-:Y:S05]  /*efa0*/  BSYNC B0 ;  /* 0x0000000000007941 */ /* 0x000fea0003800000 */
.L_x_4329:
[----:B------:R-:W-:Y:S01]  /*efb0*/  ISETP.GE.AND P0, PT, R8, R7, PT ;  /* 0x000000070800720c */ /* 0x000fe20003f06270 */
[----:B0--3--:R0:W2:Y:S04]  /*efc0*/  SHFL.IDX PT, R3, R9, 0x1, 0x1c1f ;  /* 0x003c1f0009037f89 */ /* 0x0090a800000e0000 */
[----:B------:R0:W3:Y:S08]  /*efd0*/  SHFL.IDX PT, R2, R6, 0x1, 0x1c1f ;  /* 0x003c1f0006027f89 */ /* 0x0000f000000e0000 */
[----:B0-----:R-:W-:Y:S05]  /*efe0*/  @P0 BRA `(.L_x_4241) ;  /* 0x0000004c003c0947 */ /* 0x001fea0003800000 */
[C---:B----4-:R-:W-:Y:S01]  /*eff0*/  VIADD R4, R0.reuse, 0x8 ;  /* 0x0000000800047836 */ /* 0x050fe20000000000 */
[----:B------:R-:W-:Y:S01]  /*f000*/  ULDC UR4, c[0x0][0xac8] ;  /* 0x0002b20000047ab9 */ /* 0x000fe20000000800 */
[C---:B------:R-:W-:Y:S01]  /*f010*/  VIADD R8, R0.reuse, 0x10 ;  /* 0x0000001000087836 */ /* 0x040fe20000000000 */
[C---:B------:R-:W-:Y:S01]  /*f020*/  ISETP.GE.AND P2, PT, R0.reuse, UR4, PT ;  /* 0x0000000400007c0c */ /* 0x040fe2000bf46270 */
[----:B------:R-:W-:Y:S01]  /*f030*/  VIADD R9, R0, 0x18 ;  /* 0x0000001800097836 */ /* 0x000fe20000000000 */
[----:B------:R-:W-:Y:S01]  /*f040*/  ISETP.GE.AND P3, PT, R4, UR4, PT ;  /* 0x0000000404007c0c */ /* 0x000fe2000bf66270 */
[----:B------:R-:W-:Y:S01]  /*f050*/  VIADD R10, R0, 0x20 ;  /* 0x00000020000a7836 */ /* 0x000fe20000000000 */
[----:B------:R-:W-:Y:S01]  /*f060*/  ISETP.GE.AND P0, PT, R8, UR4, PT ;  /* 0x0000000408007c0c */ /* 0x000fe2000bf06270 */
[C---:B------:R-:W-:Y:S01]  /*f070*/  VIADD R11, R0.reuse, 0x28 ;  /* 0x00000028000b7836 */ /* 0x040fe20000000000 */
[----:B------:R-:W-:Y:S01]  /*f080*/  ISETP.GE.AND P1, PT, R9, UR4, PT ;  /* 0x0000000409007c0c */ /* 0x000fe2000bf26270 */
[----:B------:R-:W-:-:S02]  /*f090*/  VIADD R12, R0, 0x30 ;  /* 0x00000030000c7836 */ /* 0x000fc40000000000 */
[C---:B------:R-:W-:Y:S02]  /*f0a0*/  VIADD R13, R0.reuse, 0x38 ;  /* 0x00000038000d7836 */ /* 0x040fe40000000000 */
[----:B------:R-:W-:Y:S01]  /*f0b0*/  VIADD R14, R0, 0x40 ;  /* 0x00000040000e7836 */ /* 0x000fe20000000000 */
[----:B------:R-:W-:Y:S01]  /*f0c0*/  ISETP.GE.AND P4, PT, R12, UR4, PT ;  /* 0x000000040c007c0c */ /* 0x000fe2000bf86270 */
[C---:B------:R-:W-:Y:S01]  /*f0d0*/  VIADD R16, R0.reuse, 0x48 ;  /* 0x0000004800107836 */ /* 0x040fe20000000000 */
[----:B------:R-:W-:Y:S01]  /*f0e0*/  ISETP.GE.AND P5, PT, R13, UR4, PT ;  /* 0x000000040d007c0c */ /* 0x000fe2000bfa6270 */
[----:B------:R-:W-:Y:S01]  /*f0f0*/  VIADD R18, R0, 0x50 ;  /* 0x0000005000127836 */ /* 0x000fe20000000000 */
[----:B------:R-:W-:Y:S01]  /*f100*/  @!P3 LEA.HI R4, R4, R4, RZ, 0x1 ;  /* 0x000000040404b211 */ /* 0x000fe200078f08ff */
[----:B------:R-:W-:Y:S01]  /*f110*/  VIADD R19, R0, 0x70 ;  /* 0x0000007000137836 */ /* 0x000fe20000000000 */
[----:B------:R-:W-:Y:S01]  /*f120*/  ISETP.GE.AND P6, PT, R14, UR4, PT ;  /* 0x000000040e007c0c */ /* 0x000fe2000bfc6270 */
[----:B------:R-:W-:Y:S01]  /*f130*/  VIADD R20, R0, 0x78 ;  /* 0x0000007800147836 */ /* 0x000fe20000000000 */
[----:B------:R-:W-:Y:S01]  /*f140*/  @!P3 LOP3.LUT R7, R4, 0xfffffffe, RZ, 0xc0, !PT ;  /* 0xfffffffe0407b812 */ /* 0x000fe200078ec0ff */
[----:B-123--:R-:W-:Y:S01]  /*f150*/  @!P2 IMAD.WIDE R4, R0, 0x4, R2 ;  /* 0x000000040004a825 */ /* 0x00efe200078e0202 */
[----:B------:R-:W-:-:S02]  /*f160*/  @!P0 LEA.HI R8, R8, R8, RZ, 0x1 ;  /* 0x0000000808088211 */ /* 0x000fc400078f08ff */
[----:B------:R-:W-:Y:S01]  /*f170*/  @!P1 LEA.HI R9, R9, R9, RZ, 0x1 ;  /* 0x0000000909099211 */ /* 0x000fe200078f08ff */
[----:B------:R-:W-:Y:S01]  /*f180*/  @!P3 IMAD.WIDE R6, R7, 0x4, R2 ;  /* 0x000000040706b825 */ /* 0x000fe200078e0202 */
[----:B------:R0:W-:Y:S01]  /*f190*/  @!P2 ST.E.64 desc[UR36][R4.64], R26 ;  /* 0x0000001a0400a985 */ /* 0x0001e2000c101b24 */
[----:B------:R-:W-:Y:S02]  /*f1a0*/  ISETP.GE.AND P2, PT, R10, UR4, PT ;  /* 0x000000040a007c0c */ /* 0x000fe4000bf46270 */
[----:B------:R-:W-:Y:S01]  /*f1b0*/  @!P4 LEA.HI R12, R12, R12, RZ, 0x1 ;  /* 0x0000000c0c0cc211 */ /* 0x000fe200078f08ff */
[----:B------:R1:W-:Y:S01]  /*f1c0*/  @!P3 ST.E.64 desc[UR36][R6.64], R30 ;  /* 0x0000001e0600b985 */ /* 0x0003e2000c101b24 */
[----:B------:R-:W-:Y:S02]  /*f1d0*/  ISETP.GE.AND P3, PT, R11, UR4, PT ;  /* 0x000000040b007c0c */ /* 0x000fe4000bf66270 */
[----:B------:R-:W-:-:S04]  /*f1e0*/  @!P6 LEA.HI R14, R14, R14, RZ, 0x1 ;  /* 0x0000000e0e0ee211 */ /* 0x000fc800078f08ff */
[----:B------:R-:W-:Y:S01]  /*f1f0*/  @!P6 LOP3.LUT R17, R14, 0xfffffffe, RZ, 0xc0, !PT ;  /* 0xfffffffe0e11e812 */ /* 0x000fe200078ec0ff */
[----:B------:R-:W-:Y:S01]  /*f200*/  VIADD R14, R0, 0x58 ;  /* 0x00000058000e7836 */ /* 0x000fe20000000000 */
        /* <DEDUP_REMOVED lines=25> */
[----:B------:R-:W-:Y:S01]  /*f3a0*/  @!P6 IMAD.WIDE R12, R17, 0x4, R2 ;  /* 0x00000004110ce825 */ /* 0x000fe200078e0202 */
[----:B------:R3:W-:Y:S01]  /*f3b0*/  @!P5 ST.E.64 desc[UR36][R10.64], R54 ;  /* 0x000000360a00d985 */ /* 0x0007e2000c101b24 */
[----:B------:R-:W-:Y:S02]  /*f3c0*/  @!P1 LEA.HI R16, R16, R16, RZ, 0x1 ;  /* 0x0000001010109211 */ /* 0x000fe400078f08ff */
[C---:B------:R-:W-:Y:S01]  /*f3d0*/  VIADD R15, R0.reuse, 0x60 ;  /* 0x00000060000f7836 */ /* 0x040fe20000000000 */
[----:B------:R4:W-:Y:S01]  /*f3e0*/  @!P6 ST.E.64 desc[UR36][R12.64], R58 ;  /* 0x0000003a0c00e985 */ /* 0x0009e2000c101b24 */
[----:B------:R-:W-:Y:S01]  /*f3f0*/  VIADD R17, R0, 0x68 ;  /* 0x0000006800117836 */ /* 0x000fe20000000000 */
[----:B------:R-:W-:Y:S02]  /*f400*/  @!P0 LEA.HI R18, R18, R18, RZ, 0x1 ;  /* 0x0000001212128211 */ /* 0x000fe400078f08ff */
[----:B------:R-:W-:Y:S02]  /*f410*/  ISETP.GE.AND P6, PT, R15, UR4, PT ;  /* 0x000000040f007c0c */ /* 0x000fe4000bfc6270 */
[----:B------:R-:W-:-:S02]  /*f420*/  ISETP.GE.AND P5, PT, R17, UR4, PT ;  /* 0x0000000411007c0c */ /* 0x000fc4000bfa6270 */
[----:B0-----:R-:W-:Y:S01]  /*f430*/  @!P1 LOP3.LUT R5, R16, 0xfffffffe, RZ, 0xc0, !PT ;  /* 0xfffffffe10059812 */ /* 0x001fe200078ec0ff */
[----:B------:R-:W-:Y:S01]  /*f440*/  VIADD R16, R0, 0x80 ;  /* 0x0000008000107836 */ /* 0x000fe20000000000 */
[----:B-1----:R-:W-:Y:S01]  /*f450*/  @!P0 LOP3.LUT R7, R18, 0xfffffffe, RZ, 0xc0, !PT ;  /* 0xfffffffe12078812 */ /* 0x002fe200078ec0ff */
[----:B------:R-:W-:Y:S01]  /*f460*/  VIADD R18, R0, 0x88 ;  /* 0x0000008800127836 */ /* 0x000fe20000000000 */
        /* <DEDUP_REMOVED lines=10> */
[----:B------:R-:W-:Y:S01]  /*f510*/  @!P6 LOP3.LUT R15, R15, 0xfffffffe, RZ, 0xc0, !PT ;  /* 0xfffffffe0f0fe812 */ /* 0x000fe200078ec0ff */
[C---:B------:R-:W-:Y:S01]  /*f520*/  VIADD R14, R0.reuse, 0x90 ;  /* 0x00000090000e7836 */ /* 0x040fe20000000000 */
[----:B------:R-:W-:Y:S02]  /*f530*/  @!P5 LOP3.LUT R17, R17, 0xfffffffe, RZ, 0xc0, !PT ;  /* 0xfffffffe1111d812 */ /* 0x000fe400078ec0ff */
[----:B---3--:R-:W-:Y:S01]  /*f540*/  @!P4 LOP3.LUT R11, R19, 0xfffffffe, RZ, 0xc0, !PT ;  /* 0xfffffffe130bc812 */ /* 0x008fe200078ec0ff */
[----:B------:R-:W-:Y:S01]  /*f550*/  VIADD R19, R0, 0xa8 ;  /* 0x000000a800137836 */ /* 0x000fe20000000000 */
[----:B----4-:R-:W-:Y:S01]  /*f560*/  @!P3 LOP3.LUT R13, R20, 0xfffffffe, RZ, 0xc0, !PT ;  /* 0xfffffffe140db812 */ /* 0x010fe200078ec0ff */
[----:B------:R-:W-:Y:S01]  /*f570*/  VIADD R20, R0, 0xb0 ;  /* 0x000000b000147836 */ /* 0x000fe20000000000 */
[----:B------:R-:W-:Y:S01]  /*f580*/  ISETP.GE.AND P0, PT, R16, UR4, PT ;  /* 0x0000000410007c0c */ /* 0x000fe2000bf06270 */
[----:B0-----:R-:W-:Y:S01]  /*f590*/  @!P2 IMAD.WIDE R4, R9, 0x4, R2 ;  /* 0x000000040904a825 */ /* 0x001fe200078e0202 */
[----:B------:R-:W-:-:S03]  /*f5a0*/  ISETP.GE.AND P1, PT, R18, UR4, PT ;  /* 0x0000000412007c0c */ /* 0x000fc6000bf26270 */
        /* <DEDUP_REMOVED lines=15> */
[----:B------:R-:W-:Y:S01]  /*f6a0*/  @!P1 LEA.HI R18, R18, R18, RZ, 0x1 ;  /* 0x0000001212129211 */ /* 0x000fe200078f08ff */
[----:B------:R-:W-:Y:S01]  /*f6b0*/  VIADD R0, R0, 0xb8 ;  /* 0x000000b800007836 */ /* 0x000fe20000000000 */
[----:B------:R-:W-:Y:S02]  /*f6c0*/  ISETP.GE.AND P3, PT, R15, UR4, PT ;  /* 0x000000040f007c0c */ /* 0x000fe4000bf66270 */
[----:B------:R-:W-:-:S02]  /*f6d0*/  ISETP.GE.AND P4, PT, R17, UR4, PT ;  /* 0x0000000411007c0c */ /* 0x000fc4000bf86270 */
        /* <DEDUP_REMOVED lines=33> */
.L_x_4328:
        /* <DEDUP_REMOVED lines=33> */
[----:B------:R-:W-:Y:S01]  /*fb00*/  IMAD.U32 R3, RZ, RZ, UR5 ;  /* 0x00000005ff037e24 */ /* 0x000fe2000f8e00ff */
[----:B------:R-:W-:Y:S01]  /*fb10*/  SHF.R.S32.HI R4, RZ, 0x1f, R9 ;  /* 0x0000001fff047819 */ /* 0x000fe20000011409 */
[----:B------:R-:W-:Y:S01]  /*fb20*/  IMAD.U32 R2, RZ, RZ, UR4 ;  /* 0x00000004ff027e24 */ /* 0x000fe2000f8e00ff */
        /* <DEDUP_REMOVED lines=26> */
.L_x_4239:
        /* <DEDUP_REMOVED lines=18> */
.L_x_4331:
[----:B------:R-:W-:Y:S01]  /*fdf0*/  ULDC UR7, c[0x0][0xc50] ;  /* 0x0003140000077ab9 */ /* 0x000fe20000000800 */
[----:B------:R-:W-:Y:S01]  /*fe00*/  UMOV UR41, UR6 ;  /* 0x0000000600297c82 */ /* 0x000fe20008000000 */
[----:B------:R-:W-:-:S11]  /*fe10*/  UISETP.NE.AND UP0, UPT, UR7, 0x1, UPT ;  /* 0x000000010700788c */ /* 0x000fd6000bf05270 */
[----:B------:R-:W-:Y:S01]  /*fe20*/  @UP0 ULDC UR4, c[0x0][0xc54] ;  /* 0x0003150000040ab9 */ /* 0x000fe20000000800 */
[----:B------:R-:W-:Y:S01]  /*fe30*/  @UP0 ULDC UR8, c[0x0][0xc58] ;  /* 0x0003160000080ab9 */ /* 0x000fe20000000800 */
[----:B------:R-:W-:-:S04]  /*fe40*/  UIMAD.WIDE.U32 UR4, UR6, UR4, URZ ;  /* 0x00000004060472a5 */ /* 0x000fc8000f8e003f */
[----:B------:R-:W-:-:S12]  /*fe50*/  @UP0 USHF.R.U32.HI UR41, URZ, UR8, UR5 ;  /* 0x000000083f290299 */ /* 0x000fd80008011605 */
.L_x_4332:
        /* <DEDUP_REMOVED lines=8> */
[----:B------:R-:W-:Y:S01]  /*fee0*/  IMAD.MOV.U32 R22, RZ, RZ, RZ ;  /* 0x000000ffff167224 */ /* 0x000fe200078e00ff */
        /* <DEDUP_REMOVED lines=9> */
[----:B------:R-:W-:-:S03]  /*ff80*/  UISETP.NE.AND UP1, UPT, UR4, 0x1, UPT ;  /* 0x000000010400788c */ /* 0x000fc6000bf25270 */
[----:B------:R-:W-:Y:S01]  /*ff90*/  ULDC.64 UR4, c[0x0][0x418] ;  /* 0x0001060000047ab9 */ /* 0x000fe20000000a00 */
[----:B------:R-:W-:Y:S02]  /*ffa0*/  UP2UR UR50, UPR, URZ, 0x2 ;  /* 0x000000023f327883 */ /* 0x000fe40008000000 */
[----:B------:R-:W-:-:S03]  /*ffb0*/  UISETP.NE.U32.AND UP0, UPT, UR4, URZ, UPT ;  /* 0x0000003f0400728c */ /* 0x000fc6000bf05070 */
[----:B------:R-:W-:Y:S01]  /*ffc0*/  ULDC UR4, c[0x0][0x424] ;  /* 0x0001090000047ab9 */ /* 0x000fe20000000800 */
[----:B------:R-:W-:Y:S01]  /*ffd0*/  UISETP.NE.AND.EX UP0, UPT, UR5, URZ, UPT, UP0 ;  /* 0x0000003f0500728c */ /* 0x000fe2000bf05300 */
[----:B------:R-:W-:Y:S02]  /*ffe0*/  @UP1 ULDC UR9, c[0x0][0x450] ;  /* 0x0001140000091ab9 */ /* 0x000fe40000000800 */
[----:B------:R-:W-:Y:S01]  /*fff0*/  @UP1 ULDC UR5, c[0x0][0x44c] ;  /* 0x0001130000051ab9 */ /* 0x000fe20000000800 */
[----:B------:R-:W-:-:S04]  /*10000*/  USEL UR43, UR4, 0x1, UP0 ;  /* 0x00000001042b7887 */ /* 0x000fc80008000000 */
[----:B------:R-:W-:Y:S02]  /*10010*/  UIMAD UR7, UR43, UR6, 0x5f ;  /* 0x0000005f2b0774a4 */ /* 0x000fe4000f8e0206 */
[----:B------:R-:W-:Y:S02]  /*10020*/  UIMAD UR43, UR43, UR6, URZ ;  /* 0x000000062b2b72a4 */ /* 0x000fe4000f8e023f */
[----:B------:R-:W-:Y:S02]  /*10030*/  UIMAD.WIDE UR6, UR7, 0x2aaaaaab, URZ ;  /* 0x2aaaaaab070678a5 */ /* 0x000fe4000f8e023f */
[----:B-1----:R-:W-:Y:S02]  /*10040*/  USHF.L.U32 UR42, UR42, 0x7, URZ ;  /* 0x000000072a2a7899 */ /* 0x002fe4000800063f */
[----:B------:R-:W-:Y:S02]  /*10050*/  USHF.R.U32.HI UR44, URZ, 0x1f, UR7 ;  /* 0x0000001f3f2c7899 */ /* 0x000fe40008011607 */
[----:B------:R-:W-:-:S02]  /*10060*/  UIADD3 UR8, UR42, 0x7f, URZ ;  /* 0x0000007f2a087890 */ /* 0x000fc4000fffe03f */
[----:B------:R-:W-:Y:S02]  /*10070*/  ULEA.HI.SX32 UR44, UR7, UR44, 0x1c ;  /* 0x0000002c072c7291 */ /* 0x000fe4000f8fe23f */
[----:B------:R-:W-:-:S04]  /*10080*/  UIMAD.WIDE.U32 UR4, UR8, UR5, URZ ;  /* 0x00000005080472a5 */ /* 0x000fc8000f8e003f */
[----:B------:R-:W-:Y:S02]  /*10090*/  @UP1 USHF.R.U32.HI UR8, URZ, UR9, UR5 ;  /* 0x000000093f081299 */ /* 0x000fe40008011605 */
[----:B------:R-:W-:Y:S01]  /*100a0*/  UIADD3 UR9, UR43, 0x1, -UR10 ;  /* 0x000000012b097890 */ /* 0x000fe2000fffe80a */
[----:B------:R-:W-:Y:S02]  /*100b0*/  ULDC.64 UR4, c[0x0][0x9e0] ;  /* 0x0002780000047ab9 */ /* 0x000fe40000000a00 */
[----:B------:R-:W-:Y:S02]  /*100c0*/  UISETP.GE.AND UP0, UPT, UR5, 0x1, UPT ;  /* 0x000000010500788c */ /* 0x000fe4000bf06270 */
[----:B------:R-:W-:-:S04]  /*100d0*/  UIADD3 UR9, UR9, UR8, URZ ;  /* 0x0000000809097290 */ /* 0x000fc8000fffe03f */
[----:B------:R-:W-:Y:S01]  /*100e0*/  PLOP3.LUT P1, PT, PT, PT, UP0, 0x80, 0x0 ;  /* 0x000000000000781c */ /* 0x000fe20003f2f008 */
[----:B------:R-:W-:-:S12]  /*100f0*/  UIADD3 UR4, UR9, UR4, URZ ;  /* 0x0000000409047290 */ /* 0x000fd8000fffe03f */
[----:B0-----:R-:W-:Y:S05]  /*10100*/  @!P1 BRA `(.L_x_4334) ;  /* 0x0000000000449947 */ /* 0x001fea0003800000 */
        /* <DEDUP_REMOVED lines=10> */
.L_x_4335:
[----:B------:R-:W-:-:S11]  /*101b0*/  UISETP.NE.AND UP0, UPT, UR5, 0x1, UPT ;  /* 0x000000010500788c */ /* 0x000fd6000bf05270 */
[----:B------:R-:W-:Y:S02]  /*101c0*/  @UP0 ULDC.64 UR12, c[0x0][0x9e8] ;  /* 0x00027a00000c0ab9 */ /* 0x000fe40000000a00 */
[----:B------:R-:W-:-:S04]  /*101d0*/  UIMAD.WIDE.U32 UR6, UR8, UR12, URZ ;  /* 0x0000000c080672a5 */ /* 0x000fc8000f8e003f */
[----:B------:R-:W-:-:S12]  /*101e0*/  @UP0 USHF.R.U32.HI UR8, URZ, UR13, UR7 ;  /* 0x0000000d3f080299 */ /* 0x000fd80008011607 */
.L_x_4336:
[----:B------:R-:W-:-:S04]  /*101f0*/  UIMAD UR8, UR8, UR5, UR5 ;  /* 0x00000005080872a4 */ /* 0x000fc8000f8e0205 */
[----:B------:R-:W-:-:S04]  /*10200*/  UISETP.LT.AND UP0, UPT, UR4, UR8, UPT ;  /* 0x000000080400728c */ /* 0x000fc8000bf01270 */
[----:B------:R-:W-:-:S12]  /*10210*/  USEL UR4, UR4, UR8, UP0 ;  /* 0x0000000804047287 */ /* 0x000fd80008000000 */
.L_x_4334:
[----:B------:R-:W-:Y:S02]  /*10220*/  UISETP.NE.AND UP0, UPT, UR50, URZ, UPT ;  /* 0x0000003f3200728c */ /* 0x000fe4000bf05270 */
[----:B------:R-:W-:-:S03]  /*10230*/  UIADD3 UR6, UR4, 0x5f, URZ ;  /* 0x0000005f04067890 */ /* 0x000fc6000fffe03f */
[----:B------:R-:W-:Y:S01]  /*10240*/  UMOV UR4, UR42 ;  /* 0x0000002a00047c82 */ /* 0x000fe20008000000 */
[----:B------:R-:W-:-:S04]  /*10250*/  UIMAD.WIDE UR6, UR6, 0x2aaaaaab, URZ ;  /* 0x2aaaaaab060678a5 */ /* 0x000fc8000f8e023f */
[----:B------:R-:W-:Y:S01]  /*10260*/  USHF.R.U32.HI UR45, URZ, 0x1f, UR7 ;  /* 0x0000001f3f2d7899 */ /* 0x000fe20008011607 */
[----:B------:R-:W-:Y:S02]  /*10270*/  @UP0 ULDC UR8, c[0x0][0x44c] ;  /* 0x0001130000080ab9 */ /* 0x000fe40000000800 */
[----:B------:R-:W-:Y:S01]  /*10280*/  @UP0 ULDC UR6, c[0x0][0x450] ;  /* 0x0001140000060ab9 */ /* 0x000fe20000000800 */
[----:B------:R-:W-:Y:S02]  /*10290*/  UIMAD.WIDE.U32 UR8, UR42, UR8, URZ ;  /* 0x000000082a0872a5 */ /* 0x000fe4000f8e003f */
[----:B------:R-:W-:Y:S02]  /*102a0*/  ULEA.HI.SX32 UR45, UR7, UR45, 0x1c ;  /* 0x0000002d072d7291 */ /* 0x000fe4000f8fe23f */
        /* <DEDUP_REMOVED lines=17> */
.L_x_4338:
[----:B------:R-:W-:-:S11]  /*103c0*/  UISETP.NE.AND UP0, UPT, UR5, 0x1, UPT ;  /* 0x000000010500788c */ /* 0x000fd6000bf05270 */
[----:B------:R-:W-:Y:S02]  /*103d0*/  @UP0 ULDC.64 UR10, c[0x0][0x9e8] ;  /* 0x00027a00000a0ab9 */ /* 0x000fe40000000a00 */
[----:B------:R-:W-:-:S04]  /*103e0*/  UIMAD.WIDE.U32 UR6, UR4, UR10, URZ ;  /* 0x0000000a040672a5 */ /* 0x000fc8000f8e003f */
[----:B------:R-:W-:-:S12]  /*103f0*/  @UP0 USHF.R.U32.HI UR4, URZ, UR11, UR7 ;  /* 0x0000000b3f040299 */ /* 0x000fd80008011607 */
.L_x_4339:
[----:B------:R-:W-:-:S04]  /*10400*/  UIMAD UR4, UR4, UR5, URZ ;  /* 0x00000005040472a4 */ /* 0x000fc8000f8e023f */
[----:B------:R-:W-:-:S04]  /*10410*/  UISETP.LT.AND UP0, UPT, UR8, UR4, UPT ;  /* 0x000000040800728c */ /* 0x000fc8000bf01270 */
[----:B------:R-:W-:-:S12]  /*10420*/  USEL UR8, UR8, UR4, !UP0 ;  /* 0x0000000408087287 */ /* 0x000fd8000c000000 */
.L_x_4337:
[----:B------:R-:W-:Y:S02]  /*10430*/  UIMAD.WIDE UR4, UR8, 0x2aaaaaab, URZ ;  /* 0x2aaaaaab080478a5 */ /* 0x000fe4000f8e023f */
[----:B------:R-:W-:Y:S02]  /*10440*/  USHF.R.U32.HI UR9, URZ, 0x10, UR47 ;  /* 0x000000103f097899 */ /* 0x000fe4000801162f */
[----:B------:R-:W-:Y:S02]  /*10450*/  USHF.R.U32.HI UR4, URZ, 0x1f, UR5 ;  /* 0x0000001f3f047899 */ /* 0x000fe40008011605 */
[----:B------:R-:W-:Y:S02]  /*10460*/  ULOP3.LUT UR47, UR47, 0xffff, URZ, 0xc0, !UPT ;  /* 0x0000ffff2f2f7892 */ /* 0x000fe4000f8ec03f */
[----:B------:R-:W-:Y:S01]  /*10470*/  ULEA.HI.SX32 UR4, UR5, UR4, 0x1c ;  /* 0x0000000405047291 */ /* 0x000fe2000f8fe23f */
        /* <DEDUP_REMOVED lines=39> */
.L_x_4340:
[----:B------:R-:W-:Y:S02]  /*106f0*/  UIMAD UR51, UR47, UR40, UR46 ;  /* 0x000000282f3372a4 */ /* 0x000fe4000f8e022e */
[----:B------:R-:W-:Y:S02]  /*10700*/  IMAD.U32 R0, RZ, RZ, UR40 ;  /* 0x00000028ff007e24 */ /* 0x000fe4000f8e00ff */
[----:B------:R-:W-:Y:S02]  /*10710*/  IMAD.MOV.U32 R28, RZ, RZ, 0x1 ;  /* 0x00000001ff1c7424 */ /* 0x000fe400078e00ff */
[----:B------:R-:W-:Y:S02]  /*10720*/  IMAD.MOV.U32 R6, RZ, RZ, 0x1 ;  /* 0x00000001ff067424 */ /* 0x000fe400078e00ff */
[----:B------:R-:W-:-:S05]  /*10730*/  IMAD.U32 R19, RZ, RZ, UR51 ;  /* 0x00000033ff137e24 */ /* 0x000fca000f8e00ff */
[----:B------:R-:W-:Y:S01]  /*10740*/  VIADDMNMX R19, R19, R0, UR12, PT ;  /* 0x0000000c13137e46 */ /* 0x000fe2000b800100 */
[----:B------:R-:W-:-:S03]  /*10750*/  IMAD.MOV.U32 R0, RZ, RZ, RZ ;  /* 0x000000ffff007224 */ /* 0x000fc600078e00ff */
        /* <DEDUP_REMOVED lines=25> */
.L_x_4341:
        /* <DEDUP_REMOVED lines=19> */
[----:B-1---5:R-:W-:Y:S05]  /*10a20*/  CALL.ABS.NOINC R2 ;  /* 0x0000000002007343 */ /* 0x022fea0003c00000 */
.L_x_4343:
[----:B------:R0:W1:Y:S01]  /*10a30*/  LDC.64 R2, c[0x4][R16] ;  /* 0x0100000010027b82 */ /* 0x0000620000000a00 */
[----:B------:R-:W-:Y:S01]  /*10a40*/  ULDC.64 UR4, c[0x4][0x138] ;  /* 0x01004e0000047ab9 */ /* 0x000fe20000000a00 */
[----:B------:R-:W-:Y:S01]  /*10a50*/  ULDC.64 UR6, c[0x4][0x140] ;  /* 0x0100500000067ab9 */ /* 0x000fe20000000a00 */
[----:B------:R-:W-:Y:S02]  /*10a60*/  IMAD.U32 R4, RZ, RZ, UR4 ;  /* 0x00000004ff047e24 */ /* 0x000fe4000f8e00ff */
        /* <DEDUP_REMOVED lines=11> */
.L_x_4342:
[----:B------:R-:W0:Y:S01]  /*10b20*/  LDC.64 R2, c[0x0][0x9f8] ;  /* 0x00027e00ff027b82 */ /* 0x000e220000000a00 */
[----:B------:R-:W-:-:S07]  /*10b30*/  IMAD.MOV.U32 R36, RZ, RZ, R26 ;  /* 0x000000ffff247224 */ /* 0x000fce00078e001a */
        /* <DEDUP_REMOVED lines=15> */
[----:B------:R-:W-:-:S04]  /*10c30*/  IMAD R5, R31, 0x60, R37 ;  /* 0x000000601f057824 */ /* 0x000fc800078e0225 */
[C---:B-----5:R-:W-:Y:S01]  /*10c40*/  IMAD.IADD R10, R5.reuse, 0x1, R22 ;  /* 0x00000001050a7824 */ /* 0x060fe200078e0216 */
[----:B------:R-:W-:Y:S01]  /*10c50*/  ISETP.GE.AND P0, PT, R5, UR43, PT ;  /* 0x0000002b05007c0c */ /* 0x000fe2000bf06270 */
[----:B0-----:R-:W0:Y:S01]  /*10c60*/  @P1 LDC R3, c[0x0][0x434] ;  /* 0x00010d00ff031b82 */ /* 0x001e220000000800 */
[----:B------:R-:W-:Y:S01]  /*10c70*/  @P1 LOP3.LUT R16, R16, 0x20, RZ, 0xfc, !PT ;  /* 0x0000002010101812 */ /* 0x000fe200078efcff */
[----:B------:R-:W-:Y:S01]  /*10c80*/  IMAD.MOV.U32 R9, RZ, RZ, R10 ;  /* 0x000000ffff097224 */ /* 0x000fe200078e000a */
[----:B------:R-:W-:-:S05]  /*10c90*/  ISETP.GT.U32.OR P0, PT, R37, 0x5f, P0 ;  /* 0x0000005f2500780c */ /* 0x000fca0000704470 */
[----:B------:R-:W1:Y:S08]  /*10ca0*/  @P1 LDC R11, c[0x0][0x438] ;  /* 0x00010e00ff0b1b82 */ /* 0x000e700000000800 */
[----:B------:R-:W3:Y:S08]  /*10cb0*/  @!P0 LDC.64 R6, c[0x0][0x428] ;  /* 0x00010a00ff068b82 */ /* 0x000ef00000000a00 */
[----:B------:R-:W4:Y:S01]  /*10cc0*/  @!P0 LDC.64 R4, c[0x0][0x418] ;  /* 0x00010600ff048b82 */ /* 0x000f220000000a00 */
[----:B0-----:R-:W-:-:S05]  /*10cd0*/  @P1 IMAD.HI.U32 R0, R10, R3, RZ ;  /* 0x000000030a001227 */ /* 0x001fca00078e00ff */
[----:B-1----:R-:W-:-:S04]  /*10ce0*/  @P1 SHF.R.U32.HI R9, RZ, R11, R0 ;  /* 0x0000000bff091219 */ /* 0x002fc80000011600 */
[--C-:B------:R-:W-:Y:S01]  /*10cf0*/  @!P0 SHF.R.S32.HI R3, RZ, 0x1f, R9.reuse ;  /* 0x0000001fff038819 */ /* 0x100fe20000011409 */
[----:B------:R-:W-:Y:S01]  /*10d00*/  @!P0 IMAD.MOV.U32 R2, RZ, RZ, R9 ;  /* 0x000000ffff028224 */ /* 0x000fe200078e0009 */
[----:B------:R-:W-:Y:S01]  /*10d10*/  LOP3.LUT R16, R16, 0xfffffffb, RZ, 0xc0, !PT ;  /* 0xfffffffb10107812 */ /* 0x000fe200078ec0ff */
[----:B------:R-:W-:Y:S01]  /*10d20*/  UMOV UR5, 0xffffffff ;  /* 0xffffffff00057882 */ /* 0x000fe20000000000 */
[----:B--2---:R-:W-:Y:S01]  /*10d30*/  SHF.R.S32.HI R12, RZ, 0x1f, R36 ;  /* 0x0000001fff0c7819 */ /* 0x004fe20000011424 */
[----:B---3--:R-:W-:-:S04]  /*10d40*/  @!P0 IMAD.WIDE.U32 R2, R36, R6, R2 ;  /* 0x0000000624028225 */ /* 0x008fc800078e0002 */
[----:B------:R-:W-:Y:S01]  /*10d50*/  @!P0 IMAD R0, R12, R6, RZ ;  /* 0x000000060c008224 */ /* 0x000fe200078e02ff */
[----:B----4-:R-:W-:Y:S01]  /*10d60*/  @!P0 LEA R4, P1, R2, R4, 0x2 ;  /* 0x0000000402048211 */ /* 0x010fe200078210ff */
[----:B------:R0:W-:Y:S02]  /*10d70*/  STL [R1], R12 ;  /* 0x0000000c01007387 */ /* 0x0001e40000100800 */
[----:B------:R-:W-:-:S04]  /*10d80*/  @!P0 IMAD R7, R36, R7, R0 ;  /* 0x0000000724078224 */ /* 0x000fc800078e0200 */
[----:B------:R-:W-:-:S05]  /*10d90*/  @!P0 IMAD.IADD R0, R3, 0x1, R7 ;  /* 0x0000000103008824 */ /* 0x000fca00078e0207 */
[----:B------:R-:W-:Y:S01]  /*10da0*/  @!P0 LEA.HI.X R5, R2, R5, R0, 0x2, P1 ;  /* 0x0000000502058211 */ /* 0x000fe200008f1400 */
[----:B------:R-:W-:-:S06]  /*10db0*/  IMAD.MOV.U32 R0, RZ, RZ, RZ ;  /* 0x000000ffff007224 */ /* 0x000fcc00078e00ff */
[----:B------:R1:W5:Y:S02]  /*10dc0*/  @!P0 LDG.E R0, desc[UR36][R4.64] ;  /* 0x0000002404008981 */ /* 0x000364000c1e1900 */
[----:B-1----:R-:W-:-:S05]  /*10dd0*/  IMAD.SHL.U32 R4, R25, 0x8, RZ ;  /* 0x0000000819047824 */ /* 0x002fca00078e00ff */
[----:B------:R-:W-:-:S04]  /*10de0*/  LOP3.LUT R23, R4, 0x38, RZ, 0xc0, !PT ;  /* 0x0000003804177812 */ /* 0x000fc800078ec0ff */
[C---:B------:R-:W-:Y:S02]  /*10df0*/  ISETP.GE.AND P2, PT, R23.reuse, UR4, PT ;  /* 0x0000000417007c0c */ /* 0x040fe4000bf46270 */
[C---:B------:R-:W-:Y:S02]  /*10e00*/  LOP3.LUT R34, R23.reuse, 0x40, RZ, 0xfc, !PT ;  /* 0x0000004017227812 */ /* 0x040fe400078efcff */
[----:B------:R-:W-:Y:S02]  /*10e10*/  LOP3.LUT R33, R23, 0x80, RZ, 0xfc, !PT ;  /* 0x0000008017217812 */ /* 0x000fe400078efcff */
[----:B------:R-:W-:Y:S02]  /*10e20*/  ISETP.GE.AND P1, PT, R34, UR4, PT ;  /* 0x0000000422007c0c */ /* 0x000fe4000bf26270 */
[----:B------:R-:W-:-:S05]  /*10e30*/  ISETP.GE.AND P0, PT, R33, UR4, PT ;  /* 0x0000000421007c0c */ /* 0x000fca000bf06270 */
[----:B------:R-:W-:-:S04]  /*10e40*/  @P2 LOP3.LUT R16, R16, 0x4, RZ, 0xfc, !PT ;  /* 0x0000000410102812 */ /* 0x000fc800078efcff */
[----:B------:R-:W-:-:S04]  /*10e50*/  LOP3.LUT R16, R16, 0xfffffffe, RZ, 0xc0, !PT ;  /* 0xfffffffe10107812 */ /* 0x000fc800078ec0ff */
[----:B------:R-:W-:-:S04]  /*10e60*/  LOP3.LUT R16, R16, 0xfffffffd, RZ, 0xc0, !PT ;  /* 0xfffffffd10107812 */ /* 0x000fc800078ec0ff */
[----:B------:R-:W-:-:S04]  /*10e70*/  @P1 LOP3.LUT R16, R16, 0x2, RZ, 0xfc, !PT ;  /* 0x0000000210101812 */ /* 0x000fc800078efcff */
[----:B------:R-:W-:Y:S01]  /*10e80*/  @P0 LOP3.LUT R16, R16, 0x1, RZ, 0xfc, !PT ;  /* 0x0000000110100812 */ /* 0x000fe200078efcff */
[----:B0-----:R-:W-:Y:S06]  /*10e90*/  BRA.DIV UR5, `(.L_x_4344) ;  /* 0x0000003205707947 */ /* 0x001fec000b800000 */
.L_x_4386:
[----:B------:R-:W2:Y:S01]  /*10ea0*/  LDL R2, [R1+0x4] ;  /* 0x0000040001027983 */ /* 0x000ea20000100800 */
[----:B------:R-:W-:Y:S01]  /*10eb0*/  ISETP.GT.U32.AND P1, PT, R37, 0x5f, PT ;  /* 0x0000005f2500780c */ /* 0x000fe20003f24070 */
[----:B------:R-:W-:Y:S01]  /*10ec0*/  IMAD.U32 R35, RZ, RZ, UR41 ;  /* 0x00000029ff237e24 */ /* 0x000fe2000f8e00ff */
[----:B------:R-:W-:Y:S01]  /*10ed0*/  LOP3.LUT R16, R16, 0xfffffff7, RZ, 0xc0, !PT ;  /* 0xfffffff710107812 */ /* 0x000fe200078ec0ff */
[----:B------:R-:W-:-:S03]  /*10ee0*/  IMAD.MOV R3, RZ, RZ, -R9 ;  /* 0x000000ffff037224 */ /* 0x000fc600078e0a09 */
[----:B------:R-:W-:Y:S01]  /*10ef0*/  SHF.R.S32.HI R35, RZ, 0x1f, R35 ;  /* 0x0000001fff237819 */ /* 0x000fe20000011423 */
[----:B------:R-:W-:-:S06]  /*10f00*/  IMAD R10, R17, R3, R10 ;  /* 0x00000003110a7224 */ /* 0x000fcc00078e020a */
        /* <DEDUP_REMOVED lines=9> */
.L_x_4345:
        /* <DEDUP_REMOVED lines=26> */
.L_x_4387:
[----:B------:R-:W-:Y:S01]  /*11140*/  ULDC.64 UR4, c[0x0][0x300] ;  /* 0x0000c00000047ab9 */ /* 0x000fe20000000a00 */
[----:B------:R-:W-:Y:S01]  /*11150*/  R2UR UR6, R35 ;  /* 0x00000000230672ca */ /* 0x000fe200000e0000 */
[----:B0-----:R-:W-:Y:S01]  /*11160*/  IMAD R3, R6, UR4, RZ ;  /* 0x0000000406037c24 */ /* 0x001fe2000f8e02ff */
[----:B------:R-:W-:Y:S01]  /*11170*/  SHF.R.U32.HI R27, RZ, 0x3, R8 ;  /* 0x00000003ff1b7819 */ /* 0x000fe20000011608 */
[----:B------:R-:W-:Y:S01]  /*11180*/  IMAD.MOV.U32 R6, RZ, RZ, -0x60 ;  /* 0xffffffa0ff067424 */ /* 0x000fe200078e00ff */
[----:B------:R-:W-:Y:S01]  /*11190*/  LOP3.LUT P3, RZ, R16, 0x4, RZ, 0xc0, !PT ;  /* 0x0000000410ff7812 */ /* 0x000fe2000786c0ff */
[----:B------:R-:W-:Y:S01]  /*111a0*/  IMAD R7, R10, UR5, R3 ;  /* 0x000000050a077c24 */ /* 0x000fe2000f8e0203 */
[----:B------:R-:W-:Y:S01]  /*111b0*/  LOP3.LUT P2, RZ, R16, 0x2, RZ, 0xc0, !PT ;  /* 0x0000000210ff7812 */ /* 0x000fe2000784c0ff */
[----:B------:R-:W-:Y:S01]  /*111c0*/  IMAD.WIDE.U32 R2, R10, UR4, RZ ;  /* 0x000000040a027c25 */ /* 0x000fe2000f8e00ff */
[----:B------:R-:W-:Y:S01]  /*111d0*/  ULDC.64 UR4, c[0x0][0x310] ;  /* 0x0000c40000047ab9 */ /* 0x000fe20000000a00 */
[----:B------:R-:W-:-:S02]  /*111e0*/  LOP3.LUT P1, RZ, R16, 0x1, RZ, 0xc0, !PT ;  /* 0x0000000110ff7812 */ /* 0x000fc4000782c0ff */
[----:B------:R-:W-:Y:S02]  /*111f0*/  IMAD.IADD R3, R3, 0x1, R7 ;  /* 0x0000000103037824 */ /* 0x000fe400078e0207 */
[----:B------:R-:W-:Y:S02]  /*11200*/  IMAD R5, R5, UR4, RZ ;  /* 0x0000000405057c24 */ /* 0x000fe4000f8e02ff */
[----:B------:R-:W-:-:S04]  /*11210*/  IMAD.WIDE.U32 R2, R0, UR4, R2 ;  /* 0x0000000400027c25 */ /* 0x000fc8000f8e0002 */
[----:B------:R-:W-:Y:S01]  /*11220*/  IMAD R5, R0, UR5, R5 ;  /* 0x0000000500057c24 */ /* 0x000fe2000f8e0205 */
[----:B------:R-:W-:Y:S01]  /*11230*/  ULDC.64 UR4, c[0x0][0x308] ;  /* 0x0000c20000047ab9 */ /* 0x000fe20000000a00 */
[----:B------:R-:W-:Y:S02]  /*11240*/  IMAD R6, R31, R6, UR43 ;  /* 0x0000002b1f067e24 */ /* 0x000fe4000f8e0206 */
[----:B------:R-:W-:Y:S02]  /*11250*/  IMAD.IADD R3, R3, 0x1, R5 ;  /* 0x0000000103037824 */ /* 0x000fe400078e0205 */
[----:B------:R-:W-:Y:S01]  /*11260*/  IMAD.U32 R5, RZ, RZ, UR4 ;  /* 0x00000004ff057e24 */ /* 0x000fe2000f8e00ff */
[----:B------:R-:W-:Y:S01]  /*11270*/  UIMAD UR4, UR6, UR4, URZ ;  /* 0x00000004060472a4 */ /* 0x000fe2000f8e023f */
[----:B------:R-:W-:Y:S02]  /*11280*/  IMAD.IADD R6, R6, 0x1, -R27 ;  /* 0x0000000106067824 */ /* 0x000fe400078e0a1b */
[----:B------:R-:W-:Y:S01]  /*11290*/  IMAD.WIDE.U32 R2, R5, UR41, R2 ;  /* 0x0000002905027c25 */ /* 0x000fe2000f8e0002 */
[----:B------:R-:W-:Y:S01]  /*112a0*/  UIMAD UR4, UR41, UR5, UR4 ;  /* 0x00000005290472a4 */ /* 0x000fe2000f8e0204 */
[----:B------:R-:W-:-:S02]  /*112b0*/  ULDC.64 UR6, c[0x0][0x2e8] ;  /* 0x0000ba0000067ab9 */ /* 0x000fc40000000a00 */
[----:B------:R-:W-:Y:S01]  /*112c0*/  IMAD.SHL.U32 R30, R8, 0x8, RZ ;  /* 0x00000008081e7824 */ /* 0x000fe200078e00ff */
[----:B------:R-:W-:Y:S02]  /*112d0*/  LEA R0, P0, R2, UR6, 0x1 ;  /* 0x0000000602007c11 */ /* 0x000fe4000f8008ff */
[----:B------:R-:W-:Y:S01]  /*112e0*/  VIADD R7, R3, UR4 ;  /* 0x0000000403077c36 */ /* 0x000fe20008000000 */
[----:B------:R-:W-:Y:S01]  /*112f0*/  LOP3.LUT R3, R4, 0x1c0, RZ, 0xc0, !PT ;  /* 0x000001c004037812 */ /* 0x000fe200078ec0ff */
[----:B------:R-:W-:-:S03]  /*11300*/  UMOV UR4, 0xffffffff ;  /* 0xffffffff00047882 */ /* 0x000fc60000000000 */
[----:B------:R-:W-:Y:S02]  /*11310*/  LOP3.LUT R4, R3, 0x38, R4, 0xf8, !PT ;  /* 0x0000003803047812 */ /* 0x000fe400078ef804 */
[----:B------:R-:W-:Y:S02]  /*11320*/  LEA.HI.X R7, R2, UR7, R7, 0x1, P0 ;  /* 0x0000000702077c11 */ /* 0x000fe400080f0c07 */
        /* <DEDUP_REMOVED lines=9> */
[----:B------:R-:W-:Y:S04]  /*113c0*/  SHFL.IDX PT, R8, R7, 0x2, 0x181f ;  /* 0x00581f0007087f89 */ /* 0x000fe800000e0000 */
[----:B------:R-:W1:Y:S04]  /*113d0*/  SHFL.IDX PT, R14, R0, 0x2, 0x181f ;  /* 0x00581f00000e7f89 */ /* 0x000e6800000e0000 */
[----:B------:R-:W2:Y:S01]  /*113e0*/  SHFL.IDX PT, R10, R0, 0x3, 0x181f ;  /* 0x00781f00000a7f89 */ /* 0x000ea200000e0000 */
[----:B0-----:R-:W-:-:S05]  /*113f0*/  @P0 IMAD.WIDE.U32 R2, R23, 0x2, R2 ;  /* 0x0000000217020825 */ /* 0x001fca00078e0002 */
[----:B------:R-:W-:Y:S04]  /*11400*/  @P0 LDGSTS.E.BYPASS.LTC128B.128 [R9+0x1e400], desc[UR36][R2.64], !P3 ;  /* 0x1e40000002090fae */ /* 0x000fe8000d901d64 */
[----:B------:R-:W-:Y:S04]  /*11410*/  @P0 LDGSTS.E.BYPASS.LTC128B.128 [R9+0x21400], desc[UR36][R2.64+0x80], !P2 ;  /* 0x2140008002090fae */ /* 0x000fe8000d101d64 */
[----:B------:R0:W-:Y:S01]  /*11420*/  @P0 LDGSTS.E.BYPASS.LTC128B.128 [R9+0x24400], desc[UR36][R2.64+0x100], !P1 ;  /* 0x2440010002090fae */ /* 0x0001e2000c901d64 */
[----:B------:R-:W-:-:S03]  /*11430*/  ISETP.GE.AND P0, PT, R6, 0x11, PT ;  /* 0x000000110600780c */ /* 0x000fc60003f06270 */
[----:B0-----:R-:W0:Y:S01]  /*11440*/  SHFL.IDX PT, R9, R7, 0x3, 0x181f ;  /* 0x00781f0007097f89 */ /* 0x001e2200000e0000 */
[----:B-1----:R-:W-:-:S09]  /*11450*/  IMAD.MOV.U32 R2, RZ, RZ, R14 ;  /* 0x000000ffff027224 */ /* 0x002fd200078e000e */
[----:B------:R-:W-:Y:S01]  /*11460*/  @P0 LEA R21, R30, UR48, 0x1 ;  /* 0x000000301e150c11 */ /* 0x000fe2000f8e08ff */
[----:B------:R-:W-:Y:S01]  /*11470*/  @P0 IMAD.WIDE.U32 R4, R23, 0x2, R4 ;  /* 0x0000000217040825 */ /* 0x000fe200078e0004 */
[----:B------:R-:W1:Y:S03]  /*11480*/  SHFL.IDX PT, R14, R0, 0x4, 0x181f ;  /* 0x00981f00000e7f89 */ /* 0x000e6600000e0000 */
[----:B------:R-:W-:Y:S01]  /*11490*/  IMAD.MOV.U32 R3, RZ, RZ, R8 ;  /* 0x000000ffff037224 */ /* 0x000fe200078e0008 */
[----:B------:R-:W-:Y:S04]  /*114a0*/  @P0 LDGSTS.E.BYPASS.LTC128B.128 [R21+0x1ec00], desc[UR36][R4.64], !P3 ;  /* 0x1ec0000004150fae */ /* 0x000fe8000d901d64 */
[----:B------:R-:W-:Y:S04]  /*114b0*/  @P0 LDGSTS.E.BYPASS.LTC128B.128 [R21+0x21c00], desc[UR36][R4.64+0x80], !P2 ;  /* 0x21c0008004150fae */ /* 0x000fe8000d101d64 */
[----:B------:R2:W-:Y:S01]  /*114c0*/  @P0 LDGSTS.E.BYPASS.LTC128B.128 [R21+0x24c00], desc[UR36][R4.64+0x100], !P1 ;  /* 0x24c0010004150fae */ /* 0x0005e2000c901d64 */
[----:B------:R-:W-:-:S03]  /*114d0*/  ISETP.GE.AND P0, PT, R6, 0x21, PT ;  /* 0x000000210600780c */ /* 0x000fc60003f06270 */
[----:B------:R-:W3:Y:S04]  /*114e0*/  SHFL.IDX PT, R8, R7, 0x4, 0x181f ;  /* 0x00981f0007087f89 */ /* 0x000ee800000e0000 */
[----:B------:R-:W4:Y:S01]  /*114f0*/  SHFL.IDX PT, R7, R7, 0x5, 0x181f ;  /* 0x00b81f0007077f89 */ /* 0x000f2200000e0000 */
[----:B--2---:R-:W-:-:S05]  /*11500*/  IMAD.MOV.U32 R4, RZ, RZ, R10 ;  /* 0x000000ffff047224 */ /* 0x004fca00078e000a */
[----:B------:R-:W-:Y:S01]  /*11510*/  @P0 IMAD.WIDE.U32 R2, R23, 0x2, R2 ;  /* 0x0000000217020825 */ /* 0x000fe200078e0002 */
[----:B------:R-:W-:-:S03]  /*11520*/  @P0 LEA R25, R30, UR48, 0x1 ;  /* 0x000000301e190c11 */ /* 0x000fc6000f8e08ff */
[----:B0-----:R-:W-:Y:S02]  /*11530*/  IMAD.MOV.U32 R5, RZ, RZ, R9 ;  /* 0x000000ffff057224 */ /* 0x001fe400078e0009 */
[----:B------:R-:W-:Y:S04]  /*11540*/  @P0 LDGSTS.E.BYPASS.LTC128B.128 [R25+0x1f400], desc[UR36][R2.64], !P3 ;  /* 0x1f40000002190fae */ /* 0x000fe8000d901d64 */
[----:B------:R-:W-:Y:S04]  /*11550*/  @P0 LDGSTS.E.BYPASS.LTC128B.128 [R25+0x22400], desc[UR36][R2.64+0x80], !P2 ;  /* 0x2240008002190fae */ /* 0x000fe8000d101d64 */
[----:B------:R1:W-:Y:S01]  /*11560*/  @P0 LDGSTS.E.BYPASS.LTC128B.128 [R25+0x25400], desc[UR36][R2.64+0x100], !P1 ;  /* 0x2540010002190fae */ /* 0x0003e2000c901d64 */
[----:B------:R-:W-:Y:S01]  /*11570*/  ISETP.GE.AND P0, PT, R6, 0x31, PT ;  /* 0x000000310600780c */ /* 0x000fe20003f06270 */
[----:B-1----:R-:W-:-:S12]  /*11580*/  IMAD.MOV.U32 R2, RZ, RZ, R14 ;  /* 0x000000ffff027224 */ /* 0x002fd800078e000e */
[----:B------:R-:W-:Y:S01]  /*11590*/  @P0 IMAD.WIDE.U32 R4, R23, 0x2, R4 ;  /* 0x0000000217040825 */ /* 0x000fe200078e0004 */
[----:B------:R-:W-:Y:S01]  /*115a0*/  @P0 LEA R9, R30, UR48, 0x1 ;  /* 0x000000301e090c11 */ /* 0x000fe2000f8e08ff */
[----:B------:R0:W1:Y:S02]  /*115b0*/  SHFL.IDX PT, R14, R0, 0x5, 0x181f ;  /* 0x00b81f00000e7f89 */ /* 0x00006400000e0000 */
[----:B---3--:R-:W-:Y:S02]  /*115c0*/  IMAD.MOV.U32 R3, RZ, RZ, R8 ;  /* 0x000000ffff037224 */ /* 0x008fe400078e0008 */
        /* <DEDUP_REMOVED lines=8> */
[----:B-1--4-:R0:W-:Y:S02]  /*11650*/  @P0 LDGSTS.E.BYPASS.LTC128B.128 [R21+0x26400], desc[UR36][R2.64+0x100], !P1 ;  /* 0x2640010002150fae */ /* 0x0121e4000c901d64 */
.L_x_4401:
[----:B------:R-:W-:Y:S01]  /*11660*/  ISETP.GE.AND P0, PT, R6, 0x51, PT ;  /* 0x000000510600780c */ /* 0x000fe20003f06270 */
[----:B0-----:R-:W-:Y:S02]  /*11670*/  IMAD.MOV.U32 R2, RZ, RZ, R14 ;  /* 0x000000ffff027224 */ /* 0x001fe400078e000e */
[----:B------:R-:W-:-:S10]  /*11680*/  IMAD.MOV.U32 R3, RZ, RZ, R7 ;  /* 0x000000ffff037224 */ /* 0x000fd400078e0007 */
        /* <DEDUP_REMOVED lines=15> */
.L_x_4348:
        /* <DEDUP_REMOVED lines=30> */
.L_x_4349:
[----:B------:R-:W-:Y:S01]  /*11960*/  UISETP.NE.AND UP0, UPT, UR50, URZ, UPT ;  /* 0x0000003f3200728c */ /* 0x000fe2000bf05270 */
[----:B------:R-:W-:Y:S01]  /*11970*/  VIADD R7, R37, UR42 ;  /* 0x0000002a25077c36 */ /* 0x000fe20008000000 */
[----:B------:R-:W0:Y:S01]  /*11980*/  LDC R0, c[0x0][0x448] ;  /* 0x00011200ff007b82 */ /* 0x000e220000000800 */
[----:B------:R-:W-:Y:S01]  /*11990*/  IMAD.U32 R4, RZ, RZ, UR38 ;  /* 0x00000026ff047e24 */ /* 0x000fe2000f8e00ff */
[----:B------:R-:W-:Y:S01]  /*119a0*/  ULDC.64 UR4, c[0x0][0x2e0] ;  /* 0x0000b80000047ab9 */ /* 0x000fe20000000a00 */
[----:B------:R-:W-:Y:S01]  /*119b0*/  IMAD.U32 R3, RZ, RZ, UR49 ;  /* 0x00000031ff037e24 */ /* 0x000fe2000f8e00ff */
[----:B------:R-:W-:Y:S01]  /*119c0*/  PLOP3.LUT P0, PT, PT, PT, UP0, 0x80, 0x0 ;  /* 0x000000000000781c */ /* 0x000fe20003f0f008 */
[----:B------:R-:W-:Y:S02]  /*119d0*/  IMAD.MOV.U32 R2, RZ, RZ, R4 ;  /* 0x000000ffff027224 */ /* 0x000fe400078e0004 */
[----:B------:R-:W-:Y:S02]  /*119e0*/  IMAD R25, R25, UR4, RZ ;  /* 0x0000000419197c24 */ /* 0x000fe4000f8e02ff */
[----:B------:R-:W-:Y:S01]  /*119f0*/  @UP0 ULDC UR6, c[0x0][0x44c] ;  /* 0x0001130000060ab9 */ /* 0x000fe20000000800 */
[----:B------:R-:W-:Y:S01]  /*11a00*/  IMAD.WIDE.U32 R2, R26, UR4, R2 ;  /* 0x000000041a027c25 */ /* 0x000fe2000f8e0002 */
[----:B------:R-:W-:-:S03]  /*11a10*/  @UP0 ULDC UR4, c[0x0][0x450] ;  /* 0x0001140000040ab9 */ /* 0x000fc60000000800 */
[----:B------:R-:W-:Y:S02]  /*11a20*/  IMAD.U32 R5, RZ, RZ, UR39 ;  /* 0x00000027ff057e24 */ /* 0x000fe4000f8e00ff */
[----:B------:R-:W-:Y:S02]  /*11a30*/  IMAD.MOV.U32 R5, RZ, RZ, R7 ;  /* 0x000000ffff057224 */ /* 0x000fe400078e0007 */
[----:B------:R-:W-:Y:S01]  /*11a40*/  @P0 IMAD.HI.U32 R6, R7, UR6, RZ ;  /* 0x0000000607060c27 */ /* 0x000fe2000f8e00ff */
[----:B------:R-:W-:-:S03]  /*11a50*/  PLOP3.LUT P0, PT, PT, PT, UP0, 0x80, 0x0 ;  /* 0x000000000000781c */ /* 0x000fc60003f0f008 */
[----:B------:R-:W-:-:S04]  /*11a60*/  IMAD R25, R26, UR5, R25 ;  /* 0x000000051a197c24 */ /* 0x000fc8000f8e0219 */
[----:B------:R-:W-:-:S06]  /*11a70*/  IMAD.IADD R3, R3, 0x1, R25 ;  /* 0x0000000103037824 */ /* 0x000fcc00078e0219 */
[----:B------:R-:W-:Y:S01]  /*11a80*/  @P0 SHF.R.U32.HI R5, RZ, UR4, R6 ;  /* 0x00000004ff050c19 */ /* 0x000fe20008011606 */
[----:B------:R-:W-:-:S04]  /*11a90*/  ULDC.64 UR4, c[0x0][0x2d0] ;  /* 0x0000b40000047ab9 */ /* 0x000fc80000000a00 */
[----:B------:R-:W-:Y:S02]  /*11aa0*/  IMAD.MOV R4, RZ, RZ, -R5 ;  /* 0x000000ffff047224 */ /* 0x000fe400078e0a05 */
[----:B------:R-:W-:-:S04]  /*11ab0*/  IMAD.WIDE.U32 R2, R5, UR4, R2 ;  /* 0x0000000405027c25 */ /* 0x000fc8000f8e0002 */
[----:B0-----:R-:W-:Y:S01]  /*11ac0*/  IMAD R7, R0, R4, R7 ;  /* 0x0000000400077224 */ /* 0x001fe200078e0207 */
        /* <DEDUP_REMOVED lines=86> */
.L_x_4418:
[----:B------:R-:W-:Y:S01]  /*12030*/  VIADD R7, R7, 0x70 ;  /* 0x0000007007077836 */ /* 0x000fe20000000000 */
[----:B------:R-:W-:Y:S01]  /*12040*/  BSSY B0, `(.L_x_4351) ;  /* 0x000000d000007945 */ /* 0x000fe20003800000 */
[----:B-1----:R-:W-:Y:S02]  /*12050*/  IMAD.MOV.U32 R2, RZ, RZ, R14 ;  /* 0x000000ffff027224 */ /* 0x002fe400078e000e */
[----:B--2---:R-:W-:Y:S01]  /*12060*/  IMAD.MOV.U32 R3, RZ, RZ, R4 ;  /* 0x000000ffff037224 */ /* 0x004fe200078e0004 */
        /* <DEDUP_REMOVED lines=10> */
.L_x_4352:
[----:B------:R-:W-:Y:S05]  /*12110*/  BSYNC B0 ;  /* 0x0000000000007941 */ /* 0x000fea0003800000 */
.L_x_4351:
[----:B------:R-:W-:Y:S01]  /*12120*/  NOP ;  /* 0x0000000000007918 */ /* 0x000fe20000000000 */
[----:B------:R-:W-:Y:S01]  /*12130*/  SYNCS.ARRIVE.TRANS64.RED.A0T1 RZ, [UR48+0x30800], RZ ;  /* 0x030800ffffff79a7 */ /* 0x000fe20008200430 */
[----:B------:R-:W-:Y:S01]  /*12140*/  IMAD.MOV.U32 R0, RZ, RZ, 0x1 ;  /* 0x00000001ff007424 */ /* 0x000fe200078e00ff */
[----:B------:R-:W-:Y:S04]  /*12150*/  ARRIVES.LDGSTSBAR.64.TRANSCNT [UR48+0x30800] ;  /* 0x03080000ff0079b0 */ /* 0x000fe80008000ab0 */
[----:B------:R-:W-:Y:S01]  /*12160*/  SHF.L.U32 R0, R0, 0x1f, RZ ;  /* 0x0000001f00007819 */ /* 0x000fe200000006ff */
[----:B------:R-:W-:Y:S01]  /*12170*/  NOP ;  /* 0x0000000000007918 */ /* 0x000fe20000000000 */
[----:B------:R-:W-:Y:S01]  /*12180*/  SYNCS.ARRIVE.TRANS64.A1T0 RZ, [UR48+0x30800], RZ ;  /* 0x030800ffffff79a7 */ /* 0x000fe20008100030 */
[----:B------:R-:W-:Y:S01]  /*12190*/  VIADD R19, R19, 0xfffffffe ;  /* 0xfffffffe13137836 */ /* 0x000fe20000000000 */
[----:B------:R-:W1:Y:S02]  /*121a0*/  SYNCS.PHASECHK.TRANS64.TRYWAIT P0, [UR48+0x30820], R0 ;  /* 0x03082000ff0075a7 */ /* 0x000e640008000170 */
[----:B-1----:R-:W-:Y:S05]  /*121b0*/  @!P0 BRA `(.L_x_4353) ;  /* 0x00000030004c8947 */ /* 0x002fea0003800000 */
.L_x_4419:
[----:B------:R-:W-:Y:S01]  /*121c0*/  ISETP.GE.AND P0, PT, R19, UR51, PT ;  /* 0x0000003313007c0c */ /* 0x000fe2000bf06270 */
[----:B------:R-:W-:Y:S02]  /*121d0*/  IMAD.MOV.U32 R28, RZ, RZ, 0x1 ;  /* 0x00000001ff1c7424 */ /* 0x000fe400078e00ff */
[----:B------:R-:W-:-:S10]  /*121e0*/  IMAD.MOV.U32 R26, RZ, RZ, RZ ;  /* 0x000000ffff1a7224 */ /* 0x000fd400078e00ff */
[----:B------:R-:W-:Y:S05]  /*121f0*/  @!P0 BRA `(.L_x_4354) ;  /* 0x00000010003c8947 */ /* 0x000fea0003800000 */
[----:B0-----:R-:W0:Y:S01]  /*12200*/  S2R R2, SR_TID.X ;  /* 0x0000000000027919 */ /* 0x001e220000002100 */
[----:B------:R-:W-:Y:S01]  /*12210*/  UIADD3 UR4, UR47, 0x1, URZ ;  /* 0x000000012f047890 */ /* 0x000fe2000fffe03f */
[----:B------:R-:W-:Y:S01]  /*12220*/  LOP3.LUT R3, RZ, UR45, RZ, 0x33, !PT ;  /* 0x0000002dff037c12 */ /* 0x000fe2000f8e33ff */
[----:B------:R-:W-:Y:S01]  /*12230*/  BSSY B0, `(.L_x_4354) ;  /* 0x000010b000007945 */ /* 0x000fe20003800000 */
[----:B------:R-:W-:Y:S01]  /*12240*/  LOP3.LUT R5, RZ, UR44, RZ, 0x33, !PT ;  /* 0x0000002cff057c12 */ /* 0x000fe2000f8e33ff */
[----:B------:R-:W-:Y:S01]  /*12250*/  UIMAD UR4, UR4, UR40, URZ ;  /* 0x00000028040472a4 */ /* 0x000fe2000f8e023f */
[----:B------:R-:W-:Y:S02]  /*12260*/  IMAD.MOV.U32 R27, RZ, RZ, 0x1 ;  /* 0x00000001ff1b7424 */ /* 0x000fe400078e00ff */
[----:B------:R-:W-:-:S03]  /*12270*/  IMAD.MOV.U32 R25, RZ, RZ, RZ ;  /* 0x000000ffff197224 */ /* 0x000fc600078e00ff */
        /* <DEDUP_REMOVED lines=17> */
.L_x_4367:
[----:B------:R-:W2:Y:S01]  /*12390*/  LDL R8, [R1] ;  /* 0x0000000001087983 */ /* 0x000ea20000100800 */
[----:B------:R-:W0:Y:S01]  /*123a0*/  LDC R2, c[0x0][0x430] ;  /* 0x00010c00ff027b82 */ /* 0x000e220000000800 */
[----:B------:R-:W-:Y:S01]  /*123b0*/  ISETP.GT.U32.AND P5, PT, R37, 0x5f, PT ;  /* 0x0000005f2500780c */ /* 0x000fe20003fa4070 */
[----:B------:R-:W-:-:S12]  /*123c0*/  IMAD.MOV.U32 R9, RZ, RZ, R20 ;  /* 0x000000ffff097224 */ /* 0x000fd800078e0014 */
[----:B------:R-:W2:Y:S01]  /*123d0*/  @!P5 LDC.64 R4, c[0x0][0x428] ;  /* 0x00010a00ff04db82 */ /* 0x000ea20000000a00 */
[----:B0-----:R-:W-:-:S13]  /*123e0*/  ISETP.NE.AND P0, PT, R2, 0x1, PT ;  /* 0x000000010200780c */ /* 0x001fda0003f05270 */
[----:B------:R-:W0:Y:S08]  /*123f0*/  @P0 LDC R3, c[0x0][0x434] ;  /* 0x00010d00ff030b82 */ /* 0x000e300000000800 */
[----:B------:R-:W1:Y:S01]  /*12400*/  @P0 LDC R7, c[0x0][0x438] ;  /* 0x00010e00ff070b82 */ /* 0x000e620000000800 */
        /* <DEDUP_REMOVED lines=21> */
.L_x_4355:
[----:B------:R-:W-:Y:S01]  /*12560*/  LEA R19, R26, UR48, 0x3 ;  /* 0x000000301a137c11 */ /* 0x000fe2000f8e18ff */
[----:B------:R-:W-:Y:S01]  /*12570*/  BSSY B1, `(.L_x_4356) ;  /* 0x0000004000017945 */ /* 0x000fe20003800000 */
[----:B------:R-:W-:-:S04]  /*12580*/  SHF.L.U32 R2, R28, 0x1f, RZ ;  /* 0x0000001f1c027819 */ /* 0x000fc800000006ff */
[----:B------:R-:W0:Y:S02]  /*12590*/  SYNCS.PHASECHK.TRANS64.TRYWAIT P0, [R19+URZ+0x30840], R2 ;  /* 0x03084002130075a7 */ /* 0x000e24000800017f */
[----:B0-----:R-:W-:Y:S05]  /*125a0*/  @!P0 BRA `(.L_x_4357) ;  /* 0x0000002c00688947 */ /* 0x001fea0003800000 */
.L_x_4420:
[----:B------:R-:W-:Y:S05]  /*125b0*/  BSYNC B1 ;  /* 0x0000000000017941 */ /* 0x000fea0003800000 */
.L_x_4356:
        /* <DEDUP_REMOVED lines=38> */
[----:B------:R-:W0:Y:S02]  /*12820*/  SHFL.IDX PT, R14, R21, 0x1, 0x181f ;  /* 0x00381f00150e7f89 */ /* 0x000e2400000e0000 */
[----:B-1----:R-:W-:-:S05]  /*12830*/  IMAD.X R3, RZ, RZ, R3, P0 ;  /* 0x000000ffff037224 */ /* 0x002fca00000e0603 */
        /* <DEDUP_REMOVED lines=15> */
[----:B------:R-:W0:Y:S03]  /*12930*/  SHFL.IDX PT, R2, R21, 0x4, 0x181f ;  /* 0x00981f0015027f89 */ /* 0x000e2600000e0000 */
[----:B-1----:R-:W-:Y:S01]  /*12940*/  IMAD.X R7, RZ, RZ, R3, P0 ;  /* 0x000000ffff077224 */ /* 0x002fe200000e0603 */
[----:B------:R2:W-:Y:S04]  /*12950*/  LDGSTS.E.BYPASS.LTC128B.128 [R22+0x1f400], desc[UR36][R10.64], !P6 ;  /* 0x1f4000000a167fae */ /* 0x0005e8000f101d64 */
[----:B------:R-:W1:Y:S04]  /*12960*/  SHFL.IDX PT, R3, R24, 0x4, 0x181f ;  /* 0x00981f0018037f89 */ /* 0x000e6800000e0000 */
[----:B------:R2:W-:Y:S04]  /*12970*/  LDGSTS.E.BYPASS.LTC128B.128 [R22+0x22400], desc[UR36][R10.64+0x80], !P5 ;  /* 0x224000800a167fae */ /* 0x0005e8000e901d64 */
[----:B------:R2:W-:Y:S04]  /*12980*/  LDGSTS.E.BYPASS.LTC128B.128 [R22+0x25400], desc[UR36][R10.64+0x100], !P4 ;  /* 0x254001000a167fae */ /* 0x0005e8000e101d64 */
[----:B------:R2:W-:Y:S01]  /*12990*/  LDGSTS.E.BYPASS.LTC128B.128 [R22+0x1fc00], desc[UR36][R6.64], !P6 ;  /* 0x1fc0000006167fae */ /* 0x0005e2000f101d64 */
[----:B0-----:R-:W-:-:S03]  /*129a0*/  IADD3 R2, P0, R2, R12, RZ ;  /* 0x0000000c02027210 */ /* 0x001fc60007f1e0ff */
[----:B------:R2:W-:Y:S04]  /*129b0*/  LDGSTS.E.BYPASS.LTC128B.128 [R22+0x22c00], desc[UR36][R6.64+0x80], !P5 ;  /* 0x22c0008006167fae */ /* 0x0005e8000e901d64 */
[----:B------:R2:W-:Y:S01]  /*129c0*/  LDGSTS.E.BYPASS.LTC128B.128 [R22+0x25c00], desc[UR36][R6.64+0x100], !P4 ;  /* 0x25c0010006167fae */ /* 0x0005e2000e101d64 */
[----:B-1----:R-:W-:-:S03]  /*129d0*/  IMAD.X R3, RZ, RZ, R3, P0 ;  /* 0x000000ffff037224 */ /* 0x002fc600000e0603 */
[----:B------:R-:W0:Y:S04]  /*129e0*/  SHFL.IDX PT, R24, R24, 0x5, 0x181f ;  /* 0x00b81f0018187f89 */ /* 0x000e2800000e0000 */
[----:B------:R2:W-:Y:S04]  /*129f0*/  LDGSTS.E.BYPASS.LTC128B.128 [R22+0x20400], desc[UR36][R2.64], !P6 ;  /* 0x2040000002167fae */ /* 0x0005e8000f101d64 */
[----:B------:R2:W-:Y:S04]  /*12a00*/  LDGSTS.E.BYPASS.LTC128B.128 [R22+0x23400], desc[UR36][R2.64+0x80], !P5 ;  /* 0x2340008002167fae */ /* 0x0005e8000e901d64 */
[----:B------:R2:W-:Y:S02]  /*12a10*/  LDGSTS.E.BYPASS.LTC128B.128 [R22+0x26400], desc[UR36][R2.64+0x100], !P4 ;  /* 0x2640010002167fae */ /* 0x0005e4000e101d64 */
.L_x_4434:
[----:B--2---:R-:W-:Y:S01]  /*12a20*/  IMAD.SHL.U32 R2, R23, 0x2, RZ ;  /* 0x0000000217027824 */ /* 0x004fe200078e00ff */
[----:B------:R-:W-:-:S04]  /*12a30*/  LOP3.LUT P6, RZ, R16, 0x4, RZ, 0xc0, !PT ;  /* 0x0000000410ff7812 */ /* 0x000fc800078cc0ff */
[----:B------:R-:W-:-:S05]  /*12a40*/  IADD3 R2, P0, R14, R2, RZ ;  /* 0x000000020e027210 */ /* 0x000fca0007f1e0ff */
[----:B0-----:R-:W-:Y:S01]  /*12a50*/  IMAD.X R3, RZ, RZ, R24, P0 ;  /* 0x000000ffff037224 */ /* 0x001fe200000e0618 */
[----:B------:R-:W-:-:S04]  /*12a60*/  PLOP3.LUT P0, PT, PT, PT, PT, 0x80, 0x0 ;  /* 0x000000000000781c */ /* 0x000fc80003f0f070 */
[----:B------:R-:W-:Y:S01]  /*12a70*/  @!PT LDS RZ, [RZ] ;  /* 0x00000000fffff984 */ /* 0x000fe20000000800 */
[----:B------:R-:W-:Y:S01]  /*12a80*/  @!PT LDS RZ, [RZ] ;  /* 0x00000000fffff984 */ /* 0x000fe20000000800 */
[----:B------:R-:W-:Y:S01]  /*12a90*/  @!PT LDS RZ, [RZ] ;  /* 0x00000000fffff984 */ /* 0x000fe20000000800 */
[----:B------:R0:W-:Y:S04]  /*12aa0*/  LDGSTS.E.BYPASS.LTC128B.128 [R22+0x20c00], desc[UR36][R2.64], !P6 ;  /* 0x20c0000002167fae */ /* 0x0001e8000f101d64 */
[----:B------:R0:W-:Y:S04]  /*12ab0*/  LDGSTS.E.BYPASS.LTC128B.128 [R22+0x23c00], desc[UR36][R2.64+0x80], !P5 ;  /* 0x23c0008002167fae */ /* 0x0001e8000e901d64 */
[----:B------:R0:W-:Y:S01]  /*12ac0*/  LDGSTS.E.BYPASS.LTC128B.128 [R22+0x26c00], desc[UR36][R2.64+0x100], !P4 ;  /* 0x26c0010002167fae */ /* 0x0001e2000e101d64 */
[----:B------:R-:W-:Y:S01]  /*12ad0*/  NOP ;  /* 0x0000000000007918 */ /* 0x000fe20000000000 */
.L_x_4359:
        /* <DEDUP_REMOVED lines=10> */
.L_x_4360:
[----:B------:R1:W-:Y:S01]  /*12b80*/  SYNCS.ARRIVE.TRANS64.A1T0 RZ, [R19+URZ+0x30830], RZ ;  /* 0x030830ff13ff79a7 */ /* 0x0003e2000810003f */
[----:B------:R-:W-:Y:S05]  /*12b90*/  @!P5 BRA `(.L_x_4361) ;  /* 0x000000000004d947 */ /* 0x000fea0003800000 */
[----:B------:R-:W-:Y:S01]  /*12ba0*/  BPT.TRAP 0x1 ;  /* 0x000000040000795c */ /* 0x000fe20000300000 */
.L_x_4361:
[----:B0-----:R-:W-:Y:S01]  /*12bb0*/  SHF.L.U32 R3, R27, 0x1f, RZ ;  /* 0x0000001f1b037819 */ /* 0x001fe200000006ff */
[----:B------:R-:W-:Y:S01]  /*12bc0*/  BSSY B1, `(.L_x_4362) ;  /* 0x0000004000017945 */ /* 0x000fe20003800000 */
[----:B------:R-:W-:-:S04]  /*12bd0*/  LEA R6, R25, UR48, 0x3 ;  /* 0x0000003019067c11 */ /* 0x000fc8000f8e18ff */
[----:B------:R-:W0:Y:S02]  /*12be0*/  SYNCS.PHASECHK.TRANS64.TRYWAIT P0, [R6+URZ+0x30860], R3 ;  /* 0x03086003060075a7 */ /* 0x000e24000800017f */
[----:B0-----:R-:W-:Y:S05]  /*12bf0*/  @!P0 BRA `(.L_x_4363) ;  /* 0x0000002c00b88947 */ /* 0x001fea0003800000 */
.L_x_4435:
[----:B------:R-:W-:Y:S05]  /*12c00*/  BSYNC B1 ;  /* 0x0000000000017941 */ /* 0x000fea0003800000 */
.L_x_4362:
        /* <DEDUP_REMOVED lines=18> */
[----:B------:R-:W0:Y:S03]  /*12d30*/  SHFL.IDX PT, R14, R17, 0x2, 0x181f ;  /* 0x00581f00110e7f89 */ /* 0x000e2600000e0000 */
[----:B------:R-:W-:Y:S01]  /*12d40*/  IMAD.X R3, RZ, RZ, R8, P0 ;  /* 0x000000ffff037224 */ /* 0x000fe200000e0608 */
        /* <DEDUP_REMOVED lines=28> */
[----:B------:R0:W3:Y:S03]  /*12f10*/  SHFL.IDX PT, R14, R17, 0x5, 0x181f ;  /* 0x00b81f00110e7f89 */ /* 0x0000e600000e0000 */
[----:B--2---:R-:W-:Y:S01]  /*12f20*/  IMAD.X R3, RZ, RZ, R8, P0 ;  /* 0x000000ffff037224 */ /* 0x004fe200000e0608 */
[----:B------:R-:W-:Y:S01]  /*12f30*/  ISETP.LT.OR P0, PT, R0, 0x41, P3 ;  /* 0x000000410000780c */ /* 0x000fe20001f01670 */
[----:B------:R0:W2:-:S12]  /*12f40*/  SHFL.IDX PT, R8, R18, 0x5, 0x181f ;  /* 0x00b81f0012087f89 */ /* 0x00009800000e0000 */
[----:B------:R0:W-:Y:S01]  /*12f50*/  LDGSTS.E.BYPASS.LTC128B.128 [R7+0x2400], desc[UR36][R2.64], !P0 ;  /* 0x0240000002077fae */ /* 0x0001e2000c101d64 */
[----:B------:R-:W-:-:S13]  /*12f60*/  ISETP.LT.OR P0, PT, R0, 0x41, P2 ;  /* 0x000000410000780c */ /* 0x000fda0001701670 */
[----:B------:R0:W-:Y:S01]  /*12f70*/  LDGSTS.E.BYPASS.LTC128B.128 [R7+0x5400], desc[UR36][R2.64+0x80], !P0 ;  /* 0x0540008002077fae */ /* 0x0001e2000c101d64 */
[----:B------:R-:W-:-:S13]  /*12f80*/  ISETP.LT.OR P0, PT, R0, 0x41, P1 ;  /* 0x000000410000780c */ /* 0x000fda0000f01670 */
[----:B--23--:R0:W-:Y:S02]  /*12f90*/  LDGSTS.E.BYPASS.LTC128B.128 [R7+0x8400], desc[UR36][R2.64+0x100], !P0 ;  /* 0x0840010002077fae */ /* 0x00c1e4000c101d64 */
.L_x_4449:
        /* <DEDUP_REMOVED lines=21> */
[----:B------:R-:W-:-:S04]  /*130f0*/  IMAD R5, R4, UR5, R5 ;  /* 0x0000000504057c24 */ /* 0x000fc8000f8e0205 */
[----:B-1----:R-:W-:-:S07]  /*13100*/  IMAD.IADD R19, R3, 0x1, R5 ;  /* 0x0000000103137824 */ /* 0x002fce00078e0205 */
.L_x_4365:
        /* <DEDUP_REMOVED lines=10> */
.L_x_4366:
[----:B------:R-:W-:Y:S01]  /*131b0*/  R2UR UR4, R35 ;  /* 0x00000000230472ca */ /* 0x000fe200000e0000 */
[----:B------:R-:W-:Y:S01]  /*131c0*/  ULDC.64 UR6, c[0x0][0x330] ;  /* 0x0000cc0000067ab9 */ /* 0x000fe20000000a00 */
[----:B------:R-:W-:Y:S01]  /*131d0*/  IMAD.MOV.U32 R18, RZ, RZ, R2 ;  /* 0x000000ffff127224 */ /* 0x000fe200078e0002 */
[----:B------:R0:W-:Y:S01]  /*131e0*/  SYNCS.ARRIVE.TRANS64.A1T0 RZ, [R6+URZ+0x30850], RZ ;  /* 0x030850ff06ff79a7 */ /* 0x0001e2000810003f */
[----:B------:R-:W-:Y:S02]  /*131f0*/  IMAD.U32 R3, RZ, RZ, UR6 ;  /* 0x00000006ff037e24 */ /* 0x000fe4000f8e00ff */
[----:B------:R-:W-:Y:S02]  /*13200*/  VIADD R31, R31, 0xffffffff ;  /* 0xffffffff1f1f7836 */ /* 0x000fe40000000000 */
[----:B------:R-:W-:-:S04]  /*13210*/  IMAD.WIDE.U32 R18, R3, UR41, R18 ;  /* 0x0000002903127c25 */ /* 0x000fc8000f8e0012 */
[----:B------:R-:W-:Y:S01]  /*13220*/  VIADD R0, R0, 0x60 ;  /* 0x0000006000007836 */ /* 0x000fe20000000000 */
[----:B------:R-:W-:Y:S01]  /*13230*/  UIMAD UR4, UR4, UR6, URZ ;  /* 0x00000006040472a4 */ /* 0x000fe2000f8e023f */
[----:B------:R-:W-:Y:S02]  /*13240*/  VIADD R20, R20, 0xffffffa0 ;  /* 0xffffffa014147836 */ /* 0x000fe40000000000 */
[----:B------:R-:W-:Y:S01]  /*13250*/  IMAD.MOV.U32 R27, RZ, RZ, R28 ;  /* 0x000000ffff1b7224 */ /* 0x000fe200078e001c */
[----:B------:R-:W-:Y:S01]  /*13260*/  UIMAD UR4, UR41, UR7, UR4 ;  /* 0x00000007290472a4 */ /* 0x000fe2000f8e0204 */
[----:B------:R-:W-:Y:S02]  /*13270*/  IMAD.MOV.U32 R25, RZ, RZ, R26 ;  /* 0x000000ffff197224 */ /* 0x000fe400078e001a */
[----:B------:R-:W-:Y:S02]  /*13280*/  ULDC.64 UR6, c[0x0][0x318] ;  /* 0x0000c60000067ab9 */ /* 0x000fe40000000a00 */
[----:B------:R-:W-:Y:S01]  /*13290*/  LEA R17, P0, R18, UR6, 0x1 ;  /* 0x0000000612117c11 */ /* 0x000fe2000f8008ff */
[----:B------:R-:W-:-:S05]  /*132a0*/  VIADD R3, R19, UR4 ;  /* 0x0000000413037c36 */ /* 0x000fca0008000000 */
[----:B------:R-:W-:Y:S02]  /*132b0*/  LEA.HI.X R18, R18, UR7, R3, 0x1, P0 ;  /* 0x0000000712127c11 */ /* 0x000fe400080f0c03 */
[----:B------:R-:W-:-:S13]  /*132c0*/  ISETP.GT.AND P0, PT, R31, UR51, PT ;  /* 0x000000331f007c0c */ /* 0x000fda000bf04270 */
[----:B0-----:R-:W-:Y:S05]  /*132d0*/  @P0 BRA `(.L_x_4367) ;  /* 0xfffffff0002c0947 */ /* 0x001fea000383ffff */
[----:B------:R-:W-:Y:S05]  /*132e0*/  BSYNC B0 ;  /* 0x0000000000007941 */ /* 0x000fea0003800000 */
.L_x_4354:
[----:B------:R-:W-:-:S13]  /*132f0*/  LOP3.LUT P0, RZ, R16, 0x10, RZ, 0xc0, !PT ;  /* 0x0000001010ff7812 */ /* 0x000fda000780c0ff */
[----:B------:R-:W-:Y:S05]  /*13300*/  @!P0 BRA `(.L_x_4368) ;  /* 0x0000000000048947 */ /* 0x000fea0003800000 */
[----:B------:R-:W-:Y:S01]  /*13310*/  BPT.TRAP 0x1 ;  /* 0x000000040000795c */ /* 0x000fe20000300000 */
.L_x_4368:
[----:B0-----:R-:W-:Y:S01]  /*13320*/  LEA R0, R26, UR48, 0x3 ;  /* 0x000000301a007c11 */ /* 0x001fe2000f8e18ff */
        /* <DEDUP_REMOVED lines=11> */
.L_x_4450:
[----:B------:R-:W-:Y:S05]  /*133e0*/  BSYNC B0 ;  /* 0x0000000000007941 */ /* 0x000fea0003800000 */
.L_x_4369:
        /* <DEDUP_REMOVED lines=9> */
[----:B------:R-:W-:Y:S02]  /*13480*/  ISETP.GE.AND P0, PT, R33, UR4, PT ;  /* 0x0000000421007c0c */ /* 0x000fe4000bf06270 */
[C---:B------:R-:W-:Y:S01]  /*13490*/  ISETP.LT.OR P3, PT, R5.reuse, 0x1, P2 ;  /* 0x000000010500780c */ /* 0x040fe20001761670 */
[----:B------:R-:W1:Y:S01]  /*134a0*/  SHFL.IDX PT, R14, R17, 0x1, 0x181f ;  /* 0x00381f00110e7f89 */ /* 0x000e6200000e0000 */
[----:B------:R-:W-:-:S02]  /*134b0*/  ISETP.LT.OR P4, PT, R5, 0x1, P1 ;  /* 0x000000010500780c */ /* 0x000fc40000f81670 */
[----:B------:R-:W-:Y:S01]  /*134c0*/  ISETP.LT.OR P5, PT, R5, 0x1, P0 ;  /* 0x000000010500780c */ /* 0x000fe200007a1670 */
[----:B------:R-:W-:Y:S04]  /*134d0*/  SHFL.IDX PT, R7, R18, 0x2, 0x181f ;  /* 0x00581f0012077f89 */ /* 0x000fe800000e0000 */
[----:B------:R-:W2:Y:S01]  /*134e0*/  SHFL.IDX PT, R8, R17, 0x2, 0x181f ;  /* 0x00581f0011087f89 */ /* 0x000ea200000e0000 */
[----:B0-----:R-:W-:-:S05]  /*134f0*/  IMAD.WIDE.U32 R2, R23, 0x2, R2 ;  /* 0x0000000217027825 */ /* 0x001fca00078e0002 */
[----:B------:R-:W-:Y:S01]  /*13500*/  LDGSTS.E.BYPASS.LTC128B.128 [R4+0x400], desc[UR36][R2.64], !P3 ;  /* 0x0040000002047fae */ /* 0x000fe2000d901d64 */
[----:B------:R-:W-:-:S03]  /*13510*/  ISETP.LT.OR P3, PT, R5, 0x11, P2 ;  /* 0x000000110500780c */ /* 0x000fc60001761670 */
        /* <DEDUP_REMOVED lines=12> */
[----:B------:R-:W-:-:S03]  /*135e0*/  ISETP.LT.OR P4, PT, R5, 0x21, P1 ;  /* 0x000000210500780c */ /* 0x000fc60000f81670 */
[----:B------:R2:W-:Y:S01]  /*135f0*/  LDGSTS.E.BYPASS.LTC128B.128 [R4+0x6c00], desc[UR36][R2.64+0x100], !P5 ;  /* 0x06c0010002047fae */ /* 0x0005e2000e901d64 */
[----:B------:R-:W-:Y:S01]  /*13600*/  ISETP.LT.OR P5, PT, R5, 0x21, P0 ;  /* 0x000000210500780c */ /* 0x000fe200007a1670 */
[----:B--2---:R-:W-:Y:S02]  /*13610*/  IMAD.MOV.U32 R2, RZ, RZ, R8 ;  /* 0x000000ffff027224 */ /* 0x004fe400078e0008 */
[----:B------:R-:W-:Y:S01]  /*13620*/  IMAD.MOV.U32 R3, RZ, RZ, R7 ;  /* 0x000000ffff037224 */ /* 0x000fe200078e0007 */
[----:B------:R-:W2:Y:S01]  /*13630*/  SHFL.IDX PT, R8, R17, 0x4, 0x181f ;  /* 0x00981f0011087f89 */ /* 0x000ea200000e0000 */
[----:B------:R-:W-:-:S03]  /*13640*/  IMAD.WIDE.U32 R2, R23, 0x2, R2 ;  /* 0x0000000217027825 */ /* 0x000fc600078e0002 */
[----:B------:R-:W3:Y:S04]  /*13650*/  SHFL.IDX PT, R7, R18, 0x4, 0x181f ;  /* 0x00981f0012077f89 */ /* 0x000ee800000e0000 */
[----:B------:R-:W-:Y:S01]  /*13660*/  LDGSTS.E.BYPASS.LTC128B.128 [R4+0x1400], desc[UR36][R2.64], !P3 ;  /* 0x0140000002047fae */ /* 0x000fe2000d901d64 */
[----:B------:R-:W-:-:S03]  /*13670*/  ISETP.LT.OR P3, PT, R5, 0x31, P2 ;  /* 0x000000310500780c */ /* 0x000fc60001761670 */
[----:B------:R-:W-:Y:S01]  /*13680*/  LDGSTS.E.BYPASS.LTC128B.128 [R4+0x4400], desc[UR36][R2.64+0x80], !P4 ;  /* 0x0440008002047fae */ /* 0x000fe2000e101d64 */
[----:B------:R-:W-:-:S03]  /*13690*/  ISETP.LT.OR P4, PT, R5, 0x31, P1 ;  /* 0x000000310500780c */ /* 0x000fc60000f81670 */
[----:B------:R0:W-:Y:S01]  /*136a0*/  LDGSTS.E.BYPASS.LTC128B.128 [R4+0x7400], desc[UR36][R2.64+0x100], !P5 ;  /* 0x0740010002047fae */ /* 0x0001e2000e901d64 */
[----:B------:R-:W-:-:S03]  /*136b0*/  ISETP.LT.OR P5, PT, R5, 0x31, P0 ;  /* 0x000000310500780c */ /* 0x000fc600007a1670 */
[----:B------:R-:W4:Y:S01]  /*136c0*/  SHFL.IDX PT, R18, R18, 0x5, 0x181f ;  /* 0x00b81f0012127f89 */ /* 0x000f2200000e0000 */
[----:B0-----:R-:W-:Y:S02]  /*136d0*/  IMAD.MOV.U32 R2, RZ, RZ, R14 ;  /* 0x000000ffff027224 */ /* 0x001fe400078e000e */
[----:B-1----:R-:W-:Y:S01]  /*136e0*/  IMAD.MOV.U32 R3, RZ, RZ, R6 ;  /* 0x000000ffff037224 */ /* 0x002fe200078e0006 */
[----:B------:R0:W1:Y:S01]  /*136f0*/  SHFL.IDX PT, R14, R17, 0x5, 0x181f ;  /* 0x00b81f00110e7f89 */ /* 0x00006200000e0000 */
[----:B------:R-:W-:Y:S02]  /*13700*/  IMAD.MOV.U32 R6, RZ, RZ, RZ ;  /* 0x000000ffff067224 */ /* 0x000fe400078e00ff */
[----:B------:R-:W-:-:S05]  /*13710*/  IMAD.WIDE.U32 R2, R23, 0x2, R2 ;  /* 0x0000000217027825 */ /* 0x000fca00078e0002 */
[----:B------:R-:W-:Y:S01]  /*13720*/  LDGSTS.E.BYPASS.LTC128B.128 [R4+0x1c00], desc[UR36][R2.64], !P3 ;  /* 0x01c0000002047fae */ /* 0x000fe2000d901d64 */
[----:B------:R-:W-:-:S03]  /*13730*/  ISETP.LT.OR P3, PT, R5, 0x41, P2 ;  /* 0x000000410500780c */ /* 0x000fc60001761670 */
[----:B------:R-:W-:Y:S01]  /*13740*/  LDGSTS.E.BYPASS.LTC128B.128 [R4+0x4c00], desc[UR36][R2.64+0x80], !P4 ;  /* 0x04c0008002047fae */ /* 0x000fe2000e101d64 */
[----:B------:R-:W-:-:S03]  /*13750*/  ISETP.LT.OR P4, PT, R5, 0x41, P1 ;  /* 0x000000410500780c */ /* 0x000fc60000f81670 */
[----:B------:R2:W-:Y:S01]  /*13760*/  LDGSTS.E.BYPASS.LTC128B.128 [R4+0x7c00], desc[UR36][R2.64+0x100], !P5 ;  /* 0x07c0010002047fae */ /* 0x0005e2000e901d64 */
[----:B------:R-:W-:Y:S01]  /*13770*/  ISETP.LT.OR P5, PT, R5, 0x41, P0 ;  /* 0x000000410500780c */ /* 0x000fe200007a1670 */
[----:B--2---:R-:W-:Y:S02]  /*13780*/  IMAD.MOV.U32 R2, RZ, RZ, R8 ;  /* 0x000000ffff027224 */ /* 0x004fe400078e0008 */
[----:B---3--:R-:W-:Y:S02]  /*13790*/  IMAD.MOV.U32 R3, RZ, RZ, R7 ;  /* 0x000000ffff037224 */ /* 0x008fe400078e0007 */
[----:B------:R-:W-:-:S05]  /*137a0*/  IMAD.WIDE.U32 R2, R23, 0x2, R2 ;  /* 0x0000000217027825 */ /* 0x000fca00078e0002 */
[----:B------:R0:W-:Y:S04]  /*137b0*/  LDGSTS.E.BYPASS.LTC128B.128 [R4+0x2400], desc[UR36][R2.64], !P3 ;  /* 0x0240000002047fae */ /* 0x0001e8000d901d64 */
[----:B------:R0:W-:Y:S04]  /*137c0*/  LDGSTS.E.BYPASS.LTC128B.128 [R4+0x5400], desc[UR36][R2.64+0x80], !P4 ;  /* 0x0540008002047fae */ /* 0x0001e8000e101d64 */
[----:B-1--4-:R0:W-:Y:S02]  /*137d0*/  LDGSTS.E.BYPASS.LTC128B.128 [R4+0x8400], desc[UR36][R2.64+0x100], !P5 ;  /* 0x0840010002047fae */ /* 0x0121e4000e901d64 */
.L_x_4464:
[C---:B------:R-:W-:Y:S01]  /*137e0*/  ISETP.LT.OR P2, PT, R5.reuse, 0x51, P2 ;  /* 0x000000510500780c */ /* 0x040fe20001741670 */
[----:B0-----:R-:W-:Y:S01]  /*137f0*/  IMAD.MOV.U32 R2, RZ, RZ, R14 ;  /* 0x000000ffff027224 */ /* 0x001fe200078e000e */
[C---:B------:R-:W-:Y:S01]  /*13800*/  ISETP.LT.OR P1, PT, R5.reuse, 0x51, P1 ;  /* 0x000000510500780c */ /* 0x040fe20000f21670 */
[----:B------:R-:W-:Y:S01]  /*13810*/  IMAD.MOV.U32 R3, RZ, RZ, R18 ;  /* 0x000000ffff037224 */ /* 0x000fe200078e0012 */
[----:B------:R-:W-:Y:S01]  /*13820*/  ISETP.LT.OR P0, PT, R5, 0x51, P0 ;  /* 0x000000510500780c */ /* 0x000fe20000701670 */
[----:B------:R-:W-:-:S08]  /*13830*/  IMAD.WIDE.U32 R2, R23, 0x2, R2 ;  /* 0x0000000217027825 */ /* 0x000fd000078e0002 */
        /* <DEDUP_REMOVED lines=8> */
.L_x_4372:
        /* <DEDUP_REMOVED lines=10> */
.L_x_4373:
[----:B------:R1:W-:Y:S02]  /*13960*/  SYNCS.ARRIVE.TRANS64.A1T0 RZ, [R0+URZ+0x30850], RZ ;  /* 0x030850ff00ff79a7 */ /* 0x0003e4000810003f */
[----:B-1----:R-:W-:-:S05]  /*13970*/  VIADD R0, R26, 0x1 ;  /* 0x000000011a007836 */ /* 0x002fca0000000000 */
[----:B------:R-:W-:-:S04]  /*13980*/  ISETP.NE.AND P0, PT, R0, 0x2, PT ;  /* 0x000000020000780c */ /* 0x000fc80003f05270 */
[----:B0-----:R-:W-:Y:S02]  /*13990*/  SEL R3, RZ, 0x1, P0 ;  /* 0x00000001ff037807 */ /* 0x001fe40000000000 */
[----:B------:R-:W-:Y:S02]  /*139a0*/  SEL R0, R0, RZ, P0 ;  /* 0x000000ff00007207 */ /* 0x000fe40000000000 */
[----:B------:R-:W-:-:S07]  /*139b0*/  LOP3.LUT R28, R28, R3, RZ, 0x3c, !PT ;  /* 0x000000031c1c7212 */ /* 0x000fce00078e3cff */
.L_x_4333:
[----:B------:R-:W0:Y:S01]  /*139c0*/  S2R R3, SR_CgaCtaId ;  /* 0x0000000000037919 */ /* 0x000e220000008800 */
[----:B------:R-:W-:Y:S02]  /*139d0*/  MOV R2, 0x400 ;  /* 0x0000040000027802 */ /* 0x000fe40000000f00 */
[----:B------:R-:W-:Y:S02]  /*139e0*/  SHF.L.U32 R6, R6, 0x1f, RZ ;  /* 0x0000001f06067819 */ /* 0x000fe400000006ff */
[----:B0-----:R-:W-:-:S04]  /*139f0*/  LEA R7, R3, R2, 0x18 ;  /* 0x0000000203077211 */ /* 0x001fc800078ec0ff */
[----:B------:R-:W0:Y:S02]  /*13a00*/  SYNCS.PHASECHK.TRANS64.TRYWAIT P0, [R7+URZ+0x30820], R6 ;  /* 0x03082006070075a7 */ /* 0x000e24000800017f */
[----:B0-----:R-:W-:Y:S05]  /*13a10*/  @!P0 BRA `(.L_x_4374) ;  /* 0x0000003000a08947 */ /* 0x001fea0003800000 */
.L_x_4465:
[----:B------:R-:W-:-:S03]  /*13a20*/  UMOV UR4, 0xffffffff ;  /* 0xffffffff00047882 */ /* 0x000fc60000000000 */
[----:B------:R-:W-:Y:S05]  /*13a30*/  BRA.DIV UR4, `(.L_x_4375) ;  /* 0x0000003204ac7947 */ /* 0x000fea000b800000 */
[----:B------:R-:W1:Y:S02]  /*13a40*/  S2R R2, SR_TID.X ;  /* 0x0000000000027919 */ /* 0x000e640000002100 */
[----:B-1----:R-:W-:-:S04]  /*13a50*/  SHF.R.U32.HI R2, RZ, 0x5, R2 ;  /* 0x00000005ff027819 */ /* 0x002fc80000011602 */
[----:B------:R-:W-:-:S05]  /*13a60*/  LOP3.LUT R2, R2, 0x3, RZ, 0xc0, !PT ;  /* 0x0000000302027812 */ /* 0x000fca00078ec0ff */
[----:B------:R1:W2:Y:S02]  /*13a70*/  SHFL.IDX PT, R14, R2, RZ, 0x1f ;  /* 0x00001fff020e7589 */ /* 0x0002a400000e0000 */
.L_x_4468:
[----:B--2---:R-:W-:-:S13]  /*13a80*/  ISETP.NE.AND P0, PT, R14, RZ, PT ;  /* 0x000000ff0e00720c */ /* 0x004fda0003f05270 */
[----:B------:R-:W-:Y:S05]  /*13a90*/  @P0 BRA `(.L_x_4241) ;  /* 0x0000000000900947 */ /* 0x000fea0003800000 */
[----:B------:R-:W-:-:S03]  /*13aa0*/  UMOV UR4, 0xffffffff ;  /* 0xffffffff00047882 */ /* 0x000fc60000000000 */
[----:B------:R-:W-:Y:S05]  /*13ab0*/  BRA.DIV UR4, `(.L_x_4376) ;  /* 0x0000003204c07947 */ /* 0x000fea000b800000 */
[----:B------:R-:W-:-:S13]  /*13ac0*/  ELECT P6, URZ, PT ;  /* 0x00000000003f782f */ /* 0x000fda00038c0000 */
.L_x_4471:
        /* <DEDUP_REMOVED lines=8> */
.L_x_4377:
[----:B------:R-:W-:Y:S01]  /*13b50*/  IMAD R5, R0, 0x8, R7 ;  /* 0x0000000800057824 */ /* 0x000fe200078e0207 */
[----:B------:R-:W-:Y:S01]  /*13b60*/  SHF.L.U32 R2, R28, 0x1f, RZ ;  /* 0x0000001f1c027819 */ /* 0x000fe200000006ff */
[----:B------:R-:W-:-:S03]  /*13b70*/  VIADD R0, R0, 0x1 ;  /* 0x0000000100007836 */ /* 0x000fc60000000000 */
[----:B------:R-:W1:Y:S02]  /*13b80*/  SYNCS.PHASECHK.TRANS64.TRYWAIT P1, [R5+URZ+0x30840], R2 ;  /* 0x03084002050075a7 */ /* 0x000e64000802017f */
[----:B------:R-:W-:-:S04]  /*13b90*/  ISETP.NE.AND P2, PT, R0, 0x2, PT ;  /* 0x000000020000780c */ /* 0x000fc80003f45270 */
[----:B------:R-:W-:Y:S01]  /*13ba0*/  SEL R3, RZ, 0x1, P2 ;  /* 0x00000001ff037807 */ /* 0x000fe20001000000 */
[----:B-1----:R-:W-:Y:S08]  /*13bb0*/  @!P1 BRA `(.L_x_4378) ;  /* 0x0000003000a09947 */ /* 0x002ff00003800000 */
.L_x_4472:
[----:B------:R-:W-:Y:S02]  /*13bc0*/  SEL R0, R0, RZ, P2 ;  /* 0x000000ff00007207 */ /* 0x000fe40001000000 */
[----:B------:R-:W-:Y:S01]  /*13bd0*/  LOP3.LUT R3, R28, R3, RZ, 0x3c, !PT ;  /* 0x000000031c037212 */ /* 0x000fe200078e3cff */
[----:B------:R-:W-:Y:S06]  /*13be0*/  @!P0 BRA `(.L_x_4379) ;  /* 0x0000000000048947 */ /* 0x000fec0003800000 */
[----:B------:R-:W-:Y:S01]  /*13bf0*/  BPT.TRAP 0x1 ;  /* 0x000000040000795c */ /* 0x000fe20000300000 */
.L_x_4379:
[----:B0-----:R-:W-:Y:S01]  /*13c00*/  IMAD R7, R0, 0x8, R7 ;  /* 0x0000000800077824 */ /* 0x001fe200078e0207 */
[----:B------:R-:W-:-:S04]  /*13c10*/  SHF.L.U32 R0, R3, 0x1f, RZ ;  /* 0x0000001f03007819 */ /* 0x000fc800000006ff */
[----:B------:R-:W0:Y:S02]  /*13c20*/  SYNCS.PHASECHK.TRANS64.TRYWAIT P1, [R7+URZ+0x30840], R0 ;  /* 0x03084000070075a7 */ /* 0x000e24000802017f */
[----:B0-----:R-:W-:Y:S05]  /*13c30*/  @!P1 BRA `(.L_x_4380) ;  /* 0x0000003000949947 */ /* 0x001fea0003800000 */
.L_x_4473:
[----:B------:R-:W-:Y:S05]  /*13c40*/  @!P0 BRA `(.L_x_4381) ;  /* 0x0000000000048947 */ /* 0x000fea0003800000 */
[----:B------:R-:W-:Y:S01]  /*13c50*/  BPT.TRAP 0x1 ;  /* 0x000000040000795c */ /* 0x000fe20000300000 */
.L_x_4381:
[----:B------:R-:W2:Y:S02]  /*13c60*/  SYNCS.PHASECHK.TRANS64.TRYWAIT P1, [R5+URZ+0x30860], R2 ;  /* 0x03086002050075a7 */ /* 0x000ea4000802017f */
[----:B--2---:R-:W-:Y:S05]  /*13c70*/  @!P1 BRA `(.L_x_4382) ;  /* 0x0000003000989947 */ /* 0x004fea0003800000 */
.L_x_4474:
[----:B------:R-:W-:Y:S05]  /*13c80*/  @!P0 BRA `(.L_x_4383) ;  /* 0x0000000000048947 */ /* 0x000fea0003800000 */
[----:B------:R-:W-:Y:S01]  /*13c90*/  BPT.TRAP 0x1 ;  /* 0x000000040000795c */ /* 0x000fe20000300000 */
.L_x_4383:
[----:B---3--:R3:W4:Y:S02]  /*13ca0*/  SYNCS.PHASECHK.TRANS64.TRYWAIT P0, [R7+URZ+0x30860], R0 ;  /* 0x03086000070075a7 */ /* 0x008724000800017f */
[----:B----4-:R-:W-:Y:S05]  /*13cb0*/  @!P0 NANOSLEEP.SYNCS 0x989680 ;  /* 0x009896800000895d */ /* 0x010fea0003900000 */
[----:B------:R-:W4:Y:S02]  /*13cc0*/  @!P0 SYNCS.PHASECHK.TRANS64 P0, [R7+URZ+0x30860], R0 ;  /* 0x03086000070085a7 */ /* 0x000f24000800007f */
[----:B----4-:R-:W-:Y:S05]  /*13cd0*/  @!P0 BRA `(.L_x_4383) ;  /* 0xfffffffc00f08947 */ /* 0x010fea000383ffff */
.L_x_4241:
[----:B------:R-:W-:Y:S05]  /*13ce0*/  BSYNC B6 ;  /* 0x0000000000067941 */ /* 0x000fea0003800000 */
.L_x_4238:
[----:B------:R-:W-:Y:S05]  /*13cf0*/  EXIT ;  /* 0x000000000000794d */ /* 0x000fea0003800000 */
.L_x_4251:
[----:B0-----:R-:W-:-:S04]  /*13d00*/  IMAD.U32 R3, RZ, RZ, UR38 ;  /* 0x00000026ff037e24 */ /* 0x001fc8000f8e00ff */
[----:B------:R0:W1:Y:S03]  /*13d10*/  SYNCS.PHASECHK.TRANS64.TRYWAIT P0, [R3+URZ+0x30800], R0 ;  /* 0x03080000030075a7 */ /* 0x000066000800017f */
[----:B-1----:R-:W-:Y:S05]  /*13d20*/  @!P0 NANOSLEEP.SYNCS 0x989680 ;  /* 0x009896800000895d */ /* 0x002fea0003900000 */
[----:B------:R-:W1:Y:S02]  /*13d30*/  @!P0 SYNCS.PHASECHK.TRANS64 P0, [R3+URZ+0x30800], R0 ;  /* 0x03080000030085a7 */ /* 0x000e64000800007f */
[----:B-1----:R-:W-:Y:S05]  /*13d40*/  @!P0 BRA `(.L_x_4251) ;  /* 0xfffffffc00ec8947 */ /* 0x002fea000383ffff */
[----:B------:R-:W-:Y:S05]  /*13d50*/  BRA `(.L_x_4384) ;  /* 0xfffffed800c47947 */ /* 0x000fea000383ffff */
.L_x_4255:
[----:B0-----:R-:W-:-:S04]  /*13d60*/  IMAD.U32 R3, RZ, RZ, UR38 ;  /* 0x00000026ff037e24 */ /* 0x001fc8000f8e00ff */
[----:B------:R0:W2:Y:S03]  /*13d70*/  SYNCS.PHASECHK.TRANS64.TRYWAIT P1, [R3+URZ+0x30830], R0 ;  /* 0x03083000030075a7 */ /* 0x0000a6000802017f */
[----:B--2---:R-:W-:Y:S05]  /*13d80*/  @!P1 NANOSLEEP.SYNCS 0x989680 ;  /* 0x009896800000995d */ /* 0x004fea0003900000 */
[----:B------:R-:W2:Y:S02]  /*13d90*/  @!P1 SYNCS.PHASECHK.TRANS64 P1, [R3+URZ+0x30830], R0 ;  /* 0x03083000030095a7 */ /* 0x000ea4000802007f */
[----:B--2---:R-:W-:Y:S05]  /*13da0*/  @!P1 BRA `(.L_x_4255) ;  /* 0xfffffffc00ec9947 */ /* 0x004fea000383ffff */
[----:B------:R-:W-:Y:S05]  /*13db0*/  BRA `(.L_x_4254) ;  /* 0xfffffed800e87947 */ /* 0x000fea000383ffff */
.L_x_4272:
[----:B-1----:R-:W-:-:S04]  /*13dc0*/  IMAD.U32 R5, RZ, RZ, UR39 ;  /* 0x00000027ff057e24 */ /* 0x002fc8000f8e00ff */
[----:B------:R1:W2:Y:S03]  /*13dd0*/  SYNCS.PHASECHK.TRANS64.TRYWAIT P1, [R5+URZ+0x30830], R0 ;  /* 0x03083000050075a7 */ /* 0x0002a6000802017f */
[----:B--2---:R-:W-:Y:S05]  /*13de0*/  @!P1 NANOSLEEP.SYNCS 0x989680 ;  /* 0x009896800000995d */ /* 0x004fea0003900000 */
[----:B------:R-:W2:Y:S02]  /*13df0*/  @!P1 SYNCS.PHASECHK.TRANS64 P1, [R5+URZ+0x30830], R0 ;  /* 0x03083000050095a7 */ /* 0x000ea4000802007f */
[----:B--2---:R-:W-:Y:S05]  /*13e00*/  @!P1 BRA `(.L_x_4272) ;  /* 0xfffffffc00ec9947 */ /* 0x004fea000383ffff */
[----:B------:R-:W-:Y:S05]  /*13e10*/  BRA `(.L_x_4271) ;  /* 0xffffff0800dc7947 */ /* 0x000fea000383ffff */
.L_x_4276:
[----:B-1----:R-:W-:-:S04]  /*13e20*/  IMAD.U32 R3, RZ, RZ, UR14 ;  /* 0x0000000eff037e24 */ /* 0x002fc8000f8e00ff */
[----:B------:R1:W2:Y:S03]  /*13e30*/  SYNCS.PHASECHK.TRANS64.TRYWAIT P1, [R3+URZ+0x30850], R0 ;  /* 0x03085000030075a7 */ /* 0x0002a6000802017f */
[----:B--2---:R-:W-:Y:S05]  /*13e40*/  @!P1 NANOSLEEP.SYNCS 0x989680 ;  /* 0x009896800000995d */ /* 0x004fea0003900000 */
[----:B------:R-:W2:Y:S02]  /*13e50*/  @!P1 SYNCS.PHASECHK.TRANS64 P1, [R3+URZ+0x30850], R0 ;  /* 0x03085000030095a7 */ /* 0x000ea4000802007f */
[----:B--2---:R-:W-:Y:S05]  /*13e60*/  @!P1 BRA `(.L_x_4276) ;  /* 0xfffffffc00ec9947 */ /* 0x004fea000383ffff */
[----:B------:R-:W-:Y:S05]  /*13e70*/  BRA `(.L_x_4275) ;  /* 0xffffff14006c7947 */ /* 0x000fea000383ffff */
.L_x_4295:
[----:B-1----:R-:W-:-:S04]  /*13e80*/  IMAD.U32 R5, RZ, RZ, UR5 ;  /* 0x00000005ff057e24 */ /* 0x002fc8000f8e00ff */
[----:B------:R1:W2:Y:S03]  /*13e90*/  SYNCS.PHASECHK.TRANS64.TRYWAIT P1, [R5+URZ+0x30830], R0 ;  /* 0x03083000050075a7 */ /* 0x0002a6000802017f */
[----:B--2---:R-:W-:Y:S05]  /*13ea0*/  @!P1 NANOSLEEP.SYNCS 0x989680 ;  /* 0x009896800000995d */ /* 0x004fea0003900000 */
[----:B------:R-:W2:Y:S02]  /*13eb0*/  @!P1 SYNCS.PHASECHK.TRANS64 P1, [R5+URZ+0x30830], R0 ;  /* 0x03083000050095a7 */ /* 0x000ea4000802007f */
[----:B--2---:R-:W-:Y:S05]  /*13ec0*/  @!P1 BRA `(.L_x_4295) ;  /* 0xfffffffc00ec9947 */ /* 0x004fea000383ffff */
[----:B------:R-:W-:Y:S05]  /*13ed0*/  BRA `(.L_x_4294) ;  /* 0xffffff3c00d07947 */ /* 0x000fea000383ffff */
.L_x_4299:
[----:B-1----:R-:W-:-:S04]  /*13ee0*/  IMAD.U32 R3, RZ, RZ, UR5 ;  /* 0x00000005ff037e24 */ /* 0x002fc8000f8e00ff */
[----:B------:R1:W2:Y:S03]  /*13ef0*/  SYNCS.PHASECHK.TRANS64.TRYWAIT P1, [R3+URZ+0x30850], R0 ;  /* 0x03085000030075a7 */ /* 0x0002a6000802017f */
[----:B--2---:R-:W-:Y:S05]  /*13f00*/  @!P1 NANOSLEEP.SYNCS 0x989680 ;  /* 0x009896800000995d */ /* 0x004fea0003900000 */
[----:B------:R-:W2:Y:S02]  /*13f10*/  @!P1 SYNCS.PHASECHK.TRANS64 P1, [R3+URZ+0x30850], R0 ;  /* 0x03085000030095a7 */ /* 0x000ea4000802007f */
[----:B--2---:R-:W-:Y:S05]  /*13f20*/  @!P1 BRA `(.L_x_4299) ;  /* 0xfffffffc00ec9947 */ /* 0x004fea000383ffff */
[----:B------:R-:W-:Y:S05]  /*13f30*/  BRA `(.L_x_4298) ;  /* 0xffffff4800607947 */ /* 0x000fea000383ffff */
.L_x_4307:
[----:B-1----:R-:W-:-:S04]  /*13f40*/  IMAD.U32 R5, RZ, RZ, UR39 ;  /* 0x00000027ff057e24 */ /* 0x002fc8000f8e00ff */
[----:B------:R1:W2:Y:S03]  /*13f50*/  SYNCS.PHASECHK.TRANS64.TRYWAIT P1, [R5+URZ+0x30830], R0 ;  /* 0x03083000050075a7 */ /* 0x0002a6000802017f */
[----:B--2---:R-:W-:Y:S05]  /*13f60*/  @!P1 NANOSLEEP.SYNCS 0x989680 ;  /* 0x009896800000995d */ /* 0x004fea0003900000 */
[----:B------:R-:W2:Y:S02]  /*13f70*/  @!P1 SYNCS.PHASECHK.TRANS64 P1, [R5+URZ+0x30830], R0 ;  /* 0x03083000050095a7 */ /* 0x000ea4000802007f */
[----:B--2---:R-:W-:Y:S05]  /*13f80*/  @!P1 BRA `(.L_x_4307) ;  /* 0xfffffffc00ec9947 */ /* 0x004fea000383ffff */
[----:B------:R-:W-:Y:S05]  /*13f90*/  BRA `(.L_x_4306) ;  /* 0xffffff5c00287947 */ /* 0x000fea000383ffff */
.L_x_4311:
[----:B-1----:R-:W-:-:S04]  /*13fa0*/  IMAD.U32 R3, RZ, RZ, UR5 ;  /* 0x00000005ff037e24 */ /* 0x002fc8000f8e00ff */
[----:B------:R1:W2:Y:S03]  /*13fb0*/  SYNCS.PHASECHK.TRANS64.TRYWAIT P1, [R3+URZ+0x30850], R0 ;  /* 0x03085000030075a7 */ /* 0x0002a6000802017f */
[----:B--2---:R-:W-:Y:S05]  /*13fc0*/  @!P1 NANOSLEEP.SYNCS 0x989680 ;  /* 0x009896800000995d */ /* 0x004fea0003900000 */
[----:B------:R-:W2:Y:S02]  /*13fd0*/  @!P1 SYNCS.PHASECHK.TRANS64 P1, [R3+URZ+0x30850], R0 ;  /* 0x03085000030095a7 */ /* 0x000ea4000802007f */
[----:B--2---:R-:W-:Y:S05]  /*13fe0*/  @!P1 BRA `(.L_x_4311) ;  /* 0xfffffffc00ec9947 */ /* 0x004fea000383ffff */
[----:B------:R-:W-:Y:S05]  /*13ff0*/  BRA `(.L_x_4310) ;  /* 0xffffff6400b87947 */ /* 0x000fea000383ffff */
.L_x_4326:
[----:B-1----:R-:W-:-:S04]  /*14000*/  IMAD.U32 R3, RZ, RZ, UR5 ;  /* 0x00000005ff037e24 */ /* 0x002fc8000f8e00ff */
[----:B------:R1:W2:Y:S03]  /*14010*/  SYNCS.PHASECHK.TRANS64.TRYWAIT P1, [R3+URZ+0x30850], R2 ;  /* 0x03085002030075a7 */ /* 0x0002a6000802017f */
[----:B--2---:R-:W-:Y:S05]  /*14020*/  @!P1 NANOSLEEP.SYNCS 0x989680 ;  /* 0x009896800000995d */ /* 0x004fea0003900000 */
[----:B------:R-:W2:Y:S02]  /*14030*/  @!P1 SYNCS.PHASECHK.TRANS64 P1, [R3+URZ+0x30850], R2 ;  /* 0x03085002030095a7 */ /* 0x000ea4000802007f */
[----:B--2---:R-:W-:Y:S05]  /*14040*/  @!P1 BRA `(.L_x_4326) ;  /* 0xfffffffc00ec9947 */ /* 0x004fea000383ffff */
[----:B------:R-:W-:Y:S05]  /*14050*/  BRA `(.L_x_4325) ;  /* 0xffffff9000c07947 */ /* 0x000fea000383ffff */
.L_x_4344:
[----:B------:R-:W-:Y:S02]  /*14060*/  IMAD.MOV.U32 R13, RZ, RZ, R18 ;  /* 0x000000ffff0d7224 */ /* 0x000fe400078e0012 */
[----:B------:R-:W-:Y:S02]  /*14070*/  IMAD.MOV.U32 R12, RZ, RZ, RZ ;  /* 0x000000ffff0c7224 */ /* 0x000fe400078e00ff */
[----:B------:R-:W-:Y:S02]  /*14080*/  IMAD.MOV.U32 R11, RZ, RZ, 0x1f ;  /* 0x0000001fff0b7424 */ /* 0x000fe400078e00ff */
[----:B------:R-:W-:-:S07]  /*14090*/  IMAD.MOV.U32 R15, RZ, RZ, -0x1 ;  /* 0xffffffffff0f7424 */ /* 0x000fce00078e00ff */
[----:B-----5:R-:W-:Y:S05]  /*140a0*/  WARPSYNC.COLLECTIVE R15, `(.L_x_4385) ;  /* 0x000000000f087348 */ /* 0x020fea0003c00000 */
[----:B------:R0:W1:Y:S02]  /*140b0*/  SHFL.IDX P6, R14, R13, R12, R11 ;  /* 0x0000000c0d0e7389 */ /* 0x00006400000c000b */
[----:B01---5:R-:W-:Y:S01]  /*140c0*/  ENDCOLLECTIVE ;  /* 0x000000000000791b */ /* 0x023fe20003800000 */
.L_x_4385:
[----:B------:R-:W-:Y:S05]  /*140d0*/  BRA `(.L_x_4386) ;  /* 0xffffffcc00707947 */ /* 0x000fea000383ffff */
.L_x_4346:
[----:B0-----:R-:W-:-:S04]  /*140e0*/  IMAD.U32 R3, RZ, RZ, UR48 ;  /* 0x00000030ff037e24 */ /* 0x001fc8000f8e00ff */
[----:B------:R0:W1:Y:S03]  /*140f0*/  SYNCS.PHASECHK.TRANS64.TRYWAIT P0, [R3+URZ+0x30840], R2 ;  /* 0x03084002030075a7 */ /* 0x000066000800017f */
[----:B-1----:R-:W-:Y:S05]  /*14100*/  @!P0 NANOSLEEP.SYNCS 0x989680 ;  /* 0x009896800000895d */ /* 0x002fea0003900000 */
[----:B------:R-:W1:Y:S02]  /*14110*/  @!P0 SYNCS.PHASECHK.TRANS64 P0, [R3+URZ+0x30840], R2 ;  /* 0x03084002030085a7 */ /* 0x000e64000800007f */
[----:B-1----:R-:W-:Y:S05]  /*14120*/  @!P0 BRA `(.L_x_4346) ;  /* 0xfffffffc00ec8947 */ /* 0x002fea000383ffff */
[----:B------:R-:W-:Y:S05]  /*14130*/  BRA `(.L_x_4387) ;  /* 0xffffffd000007947 */ /* 0x000fea000383ffff */
.L_x_4347:
        /* <DEDUP_REMOVED lines=8> */
.L_x_4389:
[----:B------:R-:W-:Y:S05]  /*141c0*/  BSYNC B0 ;  /* 0x0000000000007941 */ /* 0x000fea0003800000 */
.L_x_4388:
[----:B------:R-:W-:Y:S01]  /*141d0*/  IMAD.MOV.U32 R13, RZ, RZ, R0 ;  /* 0x000000ffff0d7224 */ /* 0x000fe200078e0000 */
[----:B------:R-:W-:Y:S01]  /*141e0*/  @P0 LEA R9, R30, UR48, 0x1 ;  /* 0x000000301e090c11 */ /* 0x000fe2000f8e08ff */
[----:B------:R-:W-:Y:S02]  /*141f0*/  IMAD.MOV.U32 R12, RZ, RZ, RZ ;  /* 0x000000ffff0c7224 */ /* 0x000fe400078e00ff */
[----:B------:R-:W-:Y:S02]  /*14200*/  IMAD.MOV.U32 R11, RZ, RZ, 0x181f ;  /* 0x0000181fff0b7424 */ /* 0x000fe400078e00ff */
[----:B------:R-:W-:Y:S02]  /*14210*/  IMAD.MOV.U32 R15, RZ, RZ, -0x1 ;  /* 0xffffffffff0f7424 */ /* 0x000fe400078e00ff */
[----:B------:R-:W-:-:S07]  /*14220*/  IMAD.MOV.U32 R3, RZ, RZ, R14 ;  /* 0x000000ffff037224 */ /* 0x000fce00078e000e */
[----:B------:R-:W-:Y:S05]  /*14230*/  WARPSYNC.COLLECTIVE R15, `(.L_x_4390) ;  /* 0x000000000f087348 */ /* 0x000fea0003c00000 */
[----:B------:R0:W1:Y:S02]  /*14240*/  SHFL.IDX P6, R14, R13, R12, R11 ;  /* 0x0000000c0d0e7389 */ /* 0x00006400000c000b */
[----:B01----:R-:W-:Y:S01]  /*14250*/  ENDCOLLECTIVE ;  /* 0x000000000000791b */ /* 0x003fe20003800000 */
.L_x_4390:
[----:B------:R-:W-:Y:S02]  /*14260*/  IMAD.MOV.U32 R13, RZ, RZ, R7 ;  /* 0x000000ffff0d7224 */ /* 0x000fe400078e0007 */
[----:B------:R-:W-:Y:S02]  /*14270*/  IMAD.MOV.U32 R12, RZ, RZ, 0x1 ;  /* 0x00000001ff0c7424 */ /* 0x000fe400078e00ff */
[----:B------:R-:W-:-:S07]  /*14280*/  IMAD.MOV.U32 R2, RZ, RZ, R14 ;  /* 0x000000ffff027224 */ /* 0x000fce00078e000e */
[----:B------:R-:W-:Y:S05]  /*14290*/  WARPSYNC.COLLECTIVE R15, `(.L_x_4391) ;  /* 0x000000000f087348 */ /* 0x000fea0003c00000 */
[----:B------:R0:W1:Y:S02]  /*142a0*/  SHFL.IDX P6, R14, R13, R12, R11 ;  /* 0x0000000c0d0e7389 */ /* 0x00006400000c000b */
[----:B01----:R-:W-:Y:S01]  /*142b0*/  ENDCOLLECTIVE ;  /* 0x000000000000791b */ /* 0x003fe20003800000 */
.L_x_4391:
        /* <DEDUP_REMOVED lines=13> */
.L_x_4392:
[----:B------:R-:W-:Y:S01]  /*14390*/  @P0 LEA R21, R30, UR48, 0x1 ;  /* 0x000000301e150c11 */ /* 0x000fe2000f8e08ff */
[----:B------:R-:W-:Y:S02]  /*143a0*/  IMAD.MOV.U32 R13, RZ, RZ, R7 ;  /* 0x000000ffff0d7224 */ /* 0x000fe400078e0007 */
[----:B------:R-:W-:Y:S02]  /*143b0*/  IMAD.MOV.U32 R12, RZ, RZ, 0x2 ;  /* 0x00000002ff0c7424 */ /* 0x000fe400078e00ff */
[----:B------:R-:W-:-:S07]  /*143c0*/  IMAD.MOV.U32 R4, RZ, RZ, R14 ;  /* 0x000000ffff047224 */ /* 0x000fce00078e000e */
[----:B------:R-:W-:Y:S05]  /*143d0*/  WARPSYNC.COLLECTIVE R15, `(.L_x_4393) ;  /* 0x000000000f087348 */ /* 0x000fea0003c00000 */
[----:B------:R0:W1:Y:S02]  /*143e0*/  SHFL.IDX P6, R14, R13, R12, R11 ;  /* 0x0000000c0d0e7389 */ /* 0x00006400000c000b */
[----:B01----:R-:W-:Y:S01]  /*143f0*/  ENDCOLLECTIVE ;  /* 0x000000000000791b */ /* 0x003fe20003800000 */
.L_x_4393:
        /* <DEDUP_REMOVED lines=13> */
.L_x_4394:
[----:B------:R-:W-:Y:S01]  /*144d0*/  IMAD.MOV.U32 R3, RZ, RZ, R8 ;  /* 0x000000ffff037224 */ /* 0x000fe200078e0008 */
[----:B------:R-:W-:Y:S01]  /*144e0*/  @P0 LEA R25, R30, UR48, 0x1 ;  /* 0x000000301e190c11 */ /* 0x000fe2000f8e08ff */
[----:B------:R-:W-:Y:S02]  /*144f0*/  IMAD.MOV.U32 R13, RZ, RZ, R7 ;  /* 0x000000ffff0d7224 */ /* 0x000fe400078e0007 */
[----:B------:R-:W-:Y:S02]  /*14500*/  IMAD.MOV.U32 R12, RZ, RZ, 0x3 ;  /* 0x00000003ff0c7424 */ /* 0x000fe400078e00ff */
[----:B------:R-:W-:-:S07]  /*14510*/  IMAD.MOV.U32 R2, RZ, RZ, R14 ;  /* 0x000000ffff027224 */ /* 0x000fce00078e000e */
[----:B------:R-:W-:Y:S05]  /*14520*/  WARPSYNC.COLLECTIVE R15, `(.L_x_4395) ;  /* 0x000000000f087348 */ /* 0x000fea0003c00000 */
[----:B------:R0:W1:Y:S02]  /*14530*/  SHFL.IDX P6, R14, R13, R12, R11 ;  /* 0x0000000c0d0e7389 */ /* 0x00006400000c000b */
[----:B01----:R-:W-:Y:S01]  /*14540*/  ENDCOLLECTIVE ;  /* 0x000000000000791b */ /* 0x003fe20003800000 */
.L_x_4395:
        /* <DEDUP_REMOVED lines=13> */
.L_x_4396:
        /* <DEDUP_REMOVED lines=8> */
.L_x_4397:
[----:B------:R-:W-:-:S04]  /*146a0*/  IMAD.MOV.U32 R4, RZ, RZ, R10 ;  /* 0x000000ffff047224 */ /* 0x000fc800078e000a */
        /* <DEDUP_REMOVED lines=13> */
.L_x_4398:
        /* <DEDUP_REMOVED lines=8> */
.L_x_4399:
        /* <DEDUP_REMOVED lines=12> */
.L_x_4400:
[----:B------:R-:W-:Y:S05]  /*148c0*/  BRA `(.L_x_4401) ;  /* 0xffffffcc00647947 */ /* 0x000fea000383ffff */
.L_x_4350:
[----:B------:R-:W-:Y:S02]  /*148d0*/  IMAD.MOV.U32 R13, RZ, RZ, R8 ;  /* 0x000000ffff0d7224 */ /* 0x000fe400078e0008 */
[----:B------:R-:W-:Y:S02]  /*148e0*/  IMAD.MOV.U32 R12, RZ, RZ, RZ ;  /* 0x000000ffff0c7224 */ /* 0x000fe400078e00ff */
[----:B------:R-:W-:Y:S02]  /*148f0*/  IMAD.MOV.U32 R11, RZ, RZ, 0x181f ;  /* 0x0000181fff0b7424 */ /* 0x000fe400078e00ff */
[----:B------:R-:W-:Y:S02]  /*14900*/  IMAD.MOV.U32 R15, RZ, RZ, -0x1 ;  /* 0xffffffffff0f7424 */ /* 0x000fe400078e00ff */
[----:B------:R-:W-:-:S07]  /*14910*/  VIADD R7, R27, UR42 ;  /* 0x0000002a1b077c36 */ /* 0x000fce0008000000 */
[----:B------:R-:W-:Y:S05]  /*14920*/  WARPSYNC.COLLECTIVE R15, `(.L_x_4402) ;  /* 0x000000000f087348 */ /* 0x000fea0003c00000 */
[----:B------:R0:W1:Y:S02]  /*14930*/  SHFL.IDX P6, R14, R13, R12, R11 ;  /* 0x0000000c0d0e7389 */ /* 0x00006400000c000b */
[----:B01----:R-:W-:Y:S01]  /*14940*/  ENDCOLLECTIVE ;  /* 0x000000000000791b */ /* 0x003fe20003800000 */
.L_x_4402:
[----:B------:R-:W-:Y:S02]  /*14950*/  VIADD R5, R7, 0x10 ;  /* 0x0000001007057836 */ /* 0x000fe40000000000 */
[----:B------:R-:W-:Y:S02]  /*14960*/  IMAD.MOV.U32 R13, RZ, RZ, R6 ;  /* 0x000000ffff0d7224 */ /* 0x000fe400078e0006 */
[----:B------:R-:W-:-:S07]  /*14970*/  IMAD.MOV.U32 R3, RZ, RZ, R14 ;  /* 0x000000ffff037224 */ /* 0x000fce00078e000e */
[----:B------:R-:W-:Y:S05]  /*14980*/  WARPSYNC.COLLECTIVE R15, `(.L_x_4403) ;  /* 0x000000000f087348 */ /* 0x000fea0003c00000 */
[----:B------:R0:W1:Y:S02]  /*14990*/  SHFL.IDX P6, R14, R13, R12, R11 ;  /* 0x0000000c0d0e7389 */ /* 0x00006400000c000b */
[----:B01----:R-:W-:Y:S01]  /*149a0*/  ENDCOLLECTIVE ;  /* 0x000000000000791b */ /* 0x003fe20003800000 */
.L_x_4403:
        /* <DEDUP_REMOVED lines=10> */
.L_x_4404:
        /* <DEDUP_REMOVED lines=8> */
[----:B------:R-:W-:Y:S01]  /*14ad0*/  ISETP.GE.AND P1, PT, R5, R0, PT ;  /* 0x000000000500720c */ /* 0x000fe20003f26270 */
[----:B------:R-:W-:-:S12]  /*14ae0*/  IMAD.MOV.U32 R5, RZ, RZ, R14 ;  /* 0x000000ffff057224 */ /* 0x000fd800078e000e */
[----:B0-----:R-:W-:Y:S05]  /*14af0*/  WARPSYNC.COLLECTIVE R15, `(.L_x_4405) ;  /* 0x000000000f087348 */ /* 0x001fea0003c00000 */
[----:B------:R1:W2:Y:S02]  /*14b00*/  SHFL.IDX P6, R14, R13, R12, R11 ;  /* 0x0000000c0d0e7389 */ /* 0x0002a400000c000b */
[----:B012---:R-:W-:Y:S01]  /*14b10*/  ENDCOLLECTIVE ;  /* 0x000000000000791b */ /* 0x007fe20003800000 */
.L_x_4405:
        /* <DEDUP_REMOVED lines=8> */
.L_x_4406:
        /* <DEDUP_REMOVED lines=13> */
.L_x_4407:
        /* <DEDUP_REMOVED lines=8> */
.L_x_4408:
        /* <DEDUP_REMOVED lines=13> */
.L_x_4409:
        /* <DEDUP_REMOVED lines=8> */
.L_x_4410:
        /* <DEDUP_REMOVED lines=13> */
.L_x_4411:
        /* <DEDUP_REMOVED lines=8> */
.L_x_4412:
        /* <DEDUP_REMOVED lines=13> */
.L_x_4413:
        /* <DEDUP_REMOVED lines=8> */
.L_x_4414:
        /* <DEDUP_REMOVED lines=13> */
.L_x_4415:
[----:B------:R-:W-:Y:S01]  /*151b0*/  @!P1 LEA R9, R30, UR48, 0x1 ;  /* 0x000000301e099c11 */ /* 0x000fe2000f8e08ff */
[----:B------:R-:W-:Y:S02]  /*151c0*/  IMAD.MOV.U32 R13, RZ, RZ, R8 ;  /* 0x000000ffff0d7224 */ /* 0x000fe400078e0008 */
[----:B------:R-:W-:Y:S02]  /*151d0*/  IMAD.MOV.U32 R12, RZ, RZ, 0x7 ;  /* 0x00000007ff0c7424 */ /* 0x000fe400078e00ff */
[----:B------:R-:W-:-:S07]  /*151e0*/  IMAD.MOV.U32 R2, RZ, RZ, R14 ;  /* 0x000000ffff027224 */ /* 0x000fce00078e000e */
[----:B------:R-:W-:Y:S05]  /*151f0*/  WARPSYNC.COLLECTIVE R15, `(.L_x_4416) ;  /* 0x000000000f087348 */ /* 0x000fea0003c00000 */
[----:B------:R0:W1:Y:S02]  /*15200*/  SHFL.IDX P6, R14, R13, R12, R11 ;  /* 0x0000000c0d0e7389 */ /* 0x00006400000c000b */
[----:B01----:R-:W-:Y:S01]  /*15210*/  ENDCOLLECTIVE ;  /* 0x000000000000791b */ /* 0x003fe20003800000 */
.L_x_4416:
        /* <DEDUP_REMOVED lines=12> */
.L_x_4417:
[----:B------:R-:W-:Y:S05]  /*152e0*/  BRA `(.L_x_4418) ;  /* 0xffffffcc00507947 */ /* 0x000fea000383ffff */
.L_x_4353:
[----:B0-----:R-:W-:-:S04]  /*152f0*/  IMAD.U32 R3, RZ, RZ, UR48 ;  /* 0x00000030ff037e24 */ /* 0x001fc8000f8e00ff */
[----:B------:R0:W1:Y:S03]  /*15300*/  SYNCS.PHASECHK.TRANS64.TRYWAIT P0, [R3+URZ+0x30820], R0 ;  /* 0x03082000030075a7 */ /* 0x000066000800017f */
[----:B-1----:R-:W-:Y:S05]  /*15310*/  @!P0 NANOSLEEP.SYNCS 0x989680 ;  /* 0x009896800000895d */ /* 0x002fea0003900000 */
[----:B------:R-:W1:Y:S02]  /*15320*/  @!P0 SYNCS.PHASECHK.TRANS64 P0, [R3+URZ+0x30820], R0 ;  /* 0x03082000030085a7 */ /* 0x000e64000800007f */
[----:B-1----:R-:W-:Y:S05]  /*15330*/  @!P0 BRA `(.L_x_4353) ;  /* 0xfffffffc00ec8947 */ /* 0x002fea000383ffff */
[----:B------:R-:W-:Y:S05]  /*15340*/  BRA `(.L_x_4419) ;  /* 0xffffffcc009c7947 */ /* 0x000fea000383ffff */
.L_x_4357:
[----:B0-----:R0:W1:Y:S02]  /*15350*/  SYNCS.PHASECHK.TRANS64.TRYWAIT P0, [R19+URZ+0x30840], R2 ;  /* 0x03084002130075a7 */ /* 0x001064000800017f */
[----:B-1----:R-:W-:Y:S05]  /*15360*/  @!P0 NANOSLEEP.SYNCS 0x989680 ;  /* 0x009896800000895d */ /* 0x002fea0003900000 */
[----:B------:R-:W1:Y:S02]  /*15370*/  @!P0 SYNCS.PHASECHK.TRANS64 P0, [R19+URZ+0x30840], R2 ;  /* 0x03084002130085a7 */ /* 0x000e64000800007f */
[----:B-1----:R-:W-:Y:S05]  /*15380*/  @!P0 BRA `(.L_x_4357) ;  /* 0xfffffffc00f08947 */ /* 0x002fea000383ffff */
[----:B------:R-:W-:Y:S05]  /*15390*/  BRA `(.L_x_4420) ;  /* 0xffffffd000847947 */ /* 0x000fea000383ffff */
.L_x_4358:
        /* <DEDUP_REMOVED lines=8> */
.L_x_4422:
[----:B------:R-:W-:Y:S05]  /*15420*/  BSYNC B1 ;  /* 0x0000000000017941 */ /* 0x000fea0003800000 */
.L_x_4421:
[----:B------:R-:W-:Y:S01]  /*15430*/  IMAD.MOV.U32 R13, RZ, RZ, R21 ;  /* 0x000000ffff0d7224 */ /* 0x000fe200078e0015 */
[----:B------:R-:W-:Y:S01]  /*15440*/  P2R R6, PR, RZ, 0x2 ;  /* 0x00000002ff067803 */ /* 0x000fe20000000000 */
[----:B------:R-:W-:Y:S01]  /*15450*/  IMAD.MOV.U32 R12, RZ, RZ, RZ ;  /* 0x000000ffff0c7224 */ /* 0x000fe200078e00ff */
[----:B------:R-:W-:Y:S01]  /*15460*/  LOP3.LUT P1, RZ, R16, 0x4, RZ, 0xc0, !PT ;  /* 0x0000000410ff7812 */ /* 0x000fe2000782c0ff */
[----:B------:R-:W-:Y:S01]  /*15470*/  IMAD.MOV.U32 R11, RZ, RZ, 0x181f ;  /* 0x0000181fff0b7424 */ /* 0x000fe200078e00ff */
[----:B------:R-:W-:Y:S01]  /*15480*/  LEA R22, R22, UR48, 0x1 ;  /* 0x0000003016167c11 */ /* 0x000fe2000f8e08ff */
[----:B------:R-:W-:Y:S02]  /*15490*/  IMAD.MOV.U32 R15, RZ, RZ, -0x1 ;  /* 0xffffffffff0f7424 */ /* 0x000fe400078e00ff */
[----:B------:R-:W-:Y:S02]  /*154a0*/  IMAD.MOV.U32 R3, RZ, RZ, R14 ;  /* 0x000000ffff037224 */ /* 0x000fe400078e000e */
[----:B------:R-:W-:-:S07]  /*154b0*/  IMAD.SHL.U32 R8, R23, 0x2, RZ ;  /* 0x0000000217087824 */ /* 0x000fce00078e00ff */
[----:B------:R-:W-:Y:S05]  /*154c0*/  WARPSYNC.COLLECTIVE R15, `(.L_x_4423) ;  /* 0x000000000f087348 */ /* 0x000fea0003c00000 */
[----:B------:R0:W1:Y:S02]  /*154d0*/  SHFL.IDX P6, R14, R13, R12, R11 ;  /* 0x0000000c0d0e7389 */ /* 0x00006400000c000b */
[----:B01----:R-:W-:Y:S01]  /*154e0*/  ENDCOLLECTIVE ;  /* 0x000000000000791b */ /* 0x003fe20003800000 */
.L_x_4423:
[----:B------:R-:W-:Y:S02]  /*154f0*/  IMAD.MOV.U32 R13, RZ, RZ, R24 ;  /* 0x000000ffff0d7224 */ /* 0x000fe400078e0018 */
[----:B------:R-:W-:Y:S01]  /*15500*/  IMAD.MOV.U32 R12, RZ, RZ, 0x1 ;  /* 0x00000001ff0c7424 */ /* 0x000fe200078e00ff */
[----:B------:R-:W-:-:S13]  /*15510*/  IADD3 R2, P0, R14, R8, RZ ;  /* 0x000000080e027210 */ /* 0x000fda0007f1e0ff */
[----:B------:R-:W-:Y:S05]  /*15520*/  WARPSYNC.COLLECTIVE R15, `(.L_x_4424) ;  /* 0x000000000f087348 */ /* 0x000fea0003c00000 */
[----:B------:R0:W1:Y:S02]  /*15530*/  SHFL.IDX P6, R14, R13, R12, R11 ;  /* 0x0000000c0d0e7389 */ /* 0x00006400000c000b */
[----:B01----:R-:W-:Y:S01]  /*15540*/  ENDCOLLECTIVE ;  /* 0x000000000000791b */ /* 0x003fe20003800000 */
.L_x_4424:
        /* <DEDUP_REMOVED lines=12> */
.L_x_4425:
[----:B------:R-:W-:Y:S02]  /*15610*/  IMAD.MOV.U32 R13, RZ, RZ, R24 ;  /* 0x000000ffff0d7224 */ /* 0x000fe400078e0018 */
[----:B------:R-:W-:Y:S01]  /*15620*/  IMAD.MOV.U32 R12, RZ, RZ, 0x2 ;  /* 0x00000002ff0c7424 */ /* 0x000fe200078e00ff */
[----:B------:R-:W-:-:S13]  /*15630*/  IADD3 R2, P0, R14, R8, RZ ;  /* 0x000000080e027210 */ /* 0x000fda0007f1e0ff */
[----:B------:R-:W-:Y:S05]  /*15640*/  WARPSYNC.COLLECTIVE R15, `(.L_x_4426) ;  /* 0x000000000f087348 */ /* 0x000fea0003c00000 */
[----:B------:R0:W1:Y:S02]  /*15650*/  SHFL.IDX P6, R14, R13, R12, R11 ;  /* 0x0000000c0d0e7389 */ /* 0x00006400000c000b */
[----:B01----:R-:W-:Y:S01]  /*15660*/  ENDCOLLECTIVE ;  /* 0x000000000000791b */ /* 0x003fe20003800000 */
.L_x_4426:
        /* <DEDUP_REMOVED lines=12> */
.L_x_4427:
[----:B------:R-:W-:Y:S02]  /*15730*/  IMAD.MOV.U32 R13, RZ, RZ, R24 ;  /* 0x000000ffff0d7224 */ /* 0x000fe400078e0018 */
[----:B------:R-:W-:Y:S02]  /*15740*/  IMAD.MOV.U32 R12, RZ, RZ, 0x3 ;  /* 0x00000003ff0c7424 */ /* 0x000fe400078e00ff */
[----:B------:R-:W-:-:S07]  /*15750*/  IMAD.MOV.U32 R10, RZ, RZ, R14 ;  /* 0x000000ffff0a7224 */ /* 0x000fce00078e000e */
[----:B------:R-:W-:Y:S05]  /*15760*/  WARPSYNC.COLLECTIVE R15, `(.L_x_4428) ;  /* 0x000000000f087348 */ /* 0x000fea0003c00000 */
[----:B------:R0:W1:Y:S02]  /*15770*/  SHFL.IDX P6, R14, R13, R12, R11 ;  /* 0x0000000c0d0e7389 */ /* 0x00006400000c000b */
[----:B01----:R-:W-:Y:S01]  /*15780*/  ENDCOLLECTIVE ;  /* 0x000000000000791b */ /* 0x003fe20003800000 */
.L_x_4428:
        /* <DEDUP_REMOVED lines=13> */
.L_x_4429:
[----:B------:R-:W-:Y:S02]  /*15860*/  IMAD.MOV.U32 R13, RZ, RZ, R24 ;  /* 0x000000ffff0d7224 */ /* 0x000fe400078e0018 */
[----:B------:R-:W-:Y:S02]  /*15870*/  IMAD.MOV.U32 R12, RZ, RZ, 0x4 ;  /* 0x00000004ff0c7424 */ /* 0x000fe400078e00ff */
[----:B------:R-:W-:-:S07]  /*15880*/  IMAD.MOV.U32 R2, RZ, RZ, R14 ;  /* 0x000000ffff027224 */ /* 0x000fce00078e000e */
[----:B------:R-:W-:Y:S05]  /*15890*/  WARPSYNC.COLLECTIVE R15, `(.L_x_4430) ;  /* 0x000000000f087348 */ /* 0x000fea0003c00000 */
[----:B------:R0:W1:Y:S02]  /*158a0*/  SHFL.IDX P6, R14, R13, R12, R11 ;  /* 0x0000000c0d0e7389 */ /* 0x00006400000c000b */
[----:B01----:R-:W-:Y:S01]  /*158b0*/  ENDCOLLECTIVE ;  /* 0x000000000000791b */ /* 0x003fe20003800000 */
.L_x_4430:
        /* <DEDUP_REMOVED lines=13> */
.L_x_4431:
[----:B------:R-:W-:Y:S02]  /*15990*/  IMAD.MOV.U32 R13, RZ, RZ, R24 ;  /* 0x000000ffff0d7224 */ /* 0x000fe400078e0018 */
[----:B------:R-:W-:Y:S02]  /*159a0*/  IMAD.MOV.U32 R12, RZ, RZ, 0x5 ;  /* 0x00000005ff0c7424 */ /* 0x000fe400078e00ff */
[----:B------:R-:W-:-:S07]  /*159b0*/  IMAD.MOV.U32 R2, RZ, RZ, R14 ;  /* 0x000000ffff027224 */ /* 0x000fce00078e000e */
[----:B------:R-:W-:Y:S05]  /*159c0*/  WARPSYNC.COLLECTIVE R15, `(.L_x_4432) ;  /* 0x000000000f087348 */ /* 0x000fea0003c00000 */
[----:B------:R0:W1:Y:S02]  /*159d0*/  SHFL.IDX P6, R14, R13, R12, R11 ;  /* 0x0000000c0d0e7389 */ /* 0x00006400000c000b */
[----:B01----:R-:W-:Y:S01]  /*159e0*/  ENDCOLLECTIVE ;  /* 0x000000000000791b */ /* 0x003fe20003800000 */
.L_x_4432:
        /* <DEDUP_REMOVED lines=8> */
[----:B------:R0:W-:Y:S04]  /*15a70*/  LDGSTS.E.BYPASS.LTC128B.128 [R22+0x23400], desc[UR36][R2.64+0x80], !P5 ;  /* 0x2340008002167fae */ /* 0x0001e8000e901d64 */
[----:B------:R0:W-:Y:S01]  /*15a80*/  LDGSTS.E.BYPASS.LTC128B.128 [R22+0x26400], desc[UR36][R2.64+0x100], !P4 ;  /* 0x2640010002167fae */ /* 0x0001e2000e101d64 */
[----:B------:R-:W-:-:S07]  /*15a90*/  IMAD.MOV.U32 R24, RZ, RZ, R14 ;  /* 0x000000ffff187224 */ /* 0x000fce00078e000e */
[----:B0-----:R-:W-:Y:S05]  /*15aa0*/  WARPSYNC.COLLECTIVE R15, `(.L_x_4433) ;  /* 0x000000000f087348 */ /* 0x001fea0003c00000 */
[----:B------:R1:W2:Y:S02]  /*15ab0*/  SHFL.IDX P6, R14, R13, R12, R11 ;  /* 0x0000000c0d0e7389 */ /* 0x0002a400000c000b */
[----:B012---:R-:W-:Y:S01]  /*15ac0*/  ENDCOLLECTIVE ;  /* 0x000000000000791b */ /* 0x007fe20003800000 */
.L_x_4433:
[----:B------:R-:W-:Y:S05]  /*15ad0*/  BRA `(.L_x_4434) ;  /* 0xffffffcc00d07947 */ /* 0x000fea000383ffff */
.L_x_4363:
[----:B0-----:R0:W2:Y:S02]  /*15ae0*/  SYNCS.PHASECHK.TRANS64.TRYWAIT P0, [R6+URZ+0x30860], R3 ;  /* 0x03086003060075a7 */ /* 0x0010a4000800017f */
[----:B--2---:R-:W-:Y:S05]  /*15af0*/  @!P0 NANOSLEEP.SYNCS 0x989680 ;  /* 0x009896800000895d */ /* 0x004fea0003900000 */
[----:B------:R-:W2:Y:S02]  /*15b00*/  @!P0 SYNCS.PHASECHK.TRANS64 P0, [R6+URZ+0x30860], R3 ;  /* 0x03086003060085a7 */ /* 0x000ea4000800007f */
[----:B--2---:R-:W-:Y:S05]  /*15b10*/  @!P0 BRA `(.L_x_4363) ;  /* 0xfffffffc00f08947 */ /* 0x004fea000383ffff */
[----:B------:R-:W-:Y:S05]  /*15b20*/  BRA `(.L_x_4435) ;  /* 0xffffffd000347947 */ /* 0x000fea000383ffff */
.L_x_4364:
        /* <DEDUP_REMOVED lines=8> */
.L_x_4437:
[----:B------:R-:W-:Y:S05]  /*15bb0*/  BSYNC B1 ;  /* 0x0000000000017941 */ /* 0x000fea0003800000 */
.L_x_4436:
[----:B------:R-:W-:Y:S01]  /*15bc0*/  IMAD.MOV.U32 R13, RZ, RZ, R17 ;  /* 0x000000ffff0d7224 */ /* 0x000fe200078e0011 */
[----:B------:R-:W-:Y:S01]  /*15bd0*/  LEA R7, R7, UR48, 0x1 ;  /* 0x0000003007077c11 */ /* 0x000fe2000f8e08ff */
[----:B------:R-:W-:Y:S02]  /*15be0*/  IMAD.MOV.U32 R12, RZ, RZ, RZ ;  /* 0x000000ffff0c7224 */ /* 0x000fe400078e00ff */
[----:B------:R-:W-:Y:S02]  /*15bf0*/  IMAD.MOV.U32 R11, RZ, RZ, 0x181f ;  /* 0x0000181fff0b7424 */ /* 0x000fe400078e00ff */
[----:B------:R-:W-:Y:S02]  /*15c00*/  IMAD.MOV.U32 R15, RZ, RZ, -0x1 ;  /* 0xffffffffff0f7424 */ /* 0x000fe400078e00ff */
[----:B------:R-:W-:-:S07]  /*15c10*/  IMAD.MOV.U32 R3, RZ, RZ, R14 ;  /* 0x000000ffff037224 */ /* 0x000fce00078e000e */
[----:B------:R-:W-:Y:S05]  /*15c20*/  WARPSYNC.COLLECTIVE R15, `(.L_x_4438) ;  /* 0x000000000f087348 */ /* 0x000fea0003c00000 */
[----:B------:R0:W1:Y:S02]  /*15c30*/  SHFL.IDX P6, R14, R13, R12, R11 ;  /* 0x0000000c0d0e7389 */ /* 0x00006400000c000b */
[----:B01----:R-:W-:Y:S01]  /*15c40*/  ENDCOLLECTIVE ;  /* 0x000000000000791b */ /* 0x003fe20003800000 */
.L_x_4438:
[----:B------:R-:W-:Y:S02]  /*15c50*/  IMAD.MOV.U32 R13, RZ, RZ, R18 ;  /* 0x000000ffff0d7224 */ /* 0x000fe400078e0012 */
[----:B------:R-:W-:Y:S01]  /*15c60*/  IMAD.MOV.U32 R12, RZ, RZ, 0x1 ;  /* 0x00000001ff0c7424 */ /* 0x000fe200078e00ff */
[----:B------:R-:W-:-:S13]  /*15c70*/  IADD3 R2, P0, R14, R9, RZ ;  /* 0x000000090e027210 */ /* 0x000fda0007f1e0ff */
[----:B------:R-:W-:Y:S05]  /*15c80*/  WARPSYNC.COLLECTIVE R15, `(.L_x_4439) ;  /* 0x000000000f087348 */ /* 0x000fea0003c00000 */
[----:B------:R0:W1:Y:S02]  /*15c90*/  SHFL.IDX P6, R14, R13, R12, R11 ;  /* 0x0000000c0d0e7389 */ /* 0x00006400000c000b */
[----:B01----:R-:W-:Y:S01]  /*15ca0*/  ENDCOLLECTIVE ;  /* 0x000000000000791b */ /* 0x003fe20003800000 */
.L_x_4439:
        /* <DEDUP_REMOVED lines=12> */
.L_x_4440:
        /* <DEDUP_REMOVED lines=12> */
.L_x_4441:
        /* <DEDUP_REMOVED lines=12> */
.L_x_4442:
        /* <DEDUP_REMOVED lines=12> */
.L_x_4443:
        /* <DEDUP_REMOVED lines=12> */
.L_x_4444:
        /* <DEDUP_REMOVED lines=12> */
.L_x_4445:
        /* <DEDUP_REMOVED lines=12> */
.L_x_4446:
        /* <DEDUP_REMOVED lines=12> */
.L_x_4447:
        /* <DEDUP_REMOVED lines=12> */
.L_x_4448:
[----:B------:R-:W-:Y:S01]  /*16370*/  @!PT LDS RZ, [RZ] ;  /* 0x00000000fffff984 */ /* 0x000fe20000000800 */
[----:B------:R-:W-:Y:S01]  /*16380*/  @!PT LDS RZ, [RZ] ;  /* 0x00000000fffff984 */ /* 0x000fe20000000800 */
[----:B------:R-:W-:Y:S01]  /*16390*/  @!PT LDS RZ, [RZ] ;  /* 0x00000000fffff984 */ /* 0x000fe20000000800 */
[----:B------:R2:W-:Y:S01]  /*163a0*/  LDGSTS.E.BYPASS.LTC128B.128 [R7+0x5400], desc[UR36][R2.64+0x80], !P0 ;  /* 0x0540008002077fae */ /* 0x0005e2000c101d64 */
[----:B------:R-:W-:-:S13]  /*163b0*/  ISETP.LT.OR P0, PT, R0, 0x41, P1 ;  /* 0x000000410000780c */ /* 0x000fda0000f01670 */
[----:B------:R2:W-:Y:S01]  /*163c0*/  LDGSTS.E.BYPASS.LTC128B.128 [R7+0x8400], desc[UR36][R2.64+0x100], !P0 ;  /* 0x0840010002077fae */ /* 0x0005e2000c101d64 */
[----:B------:R-:W-:Y:S05]  /*163d0*/  BRA `(.L_x_4449) ;  /* 0xffffffc800f07947 */ /* 0x000fea000383ffff */
.L_x_4370:
[----:B0-----:R0:W1:Y:S02]  /*163e0*/  SYNCS.PHASECHK.TRANS64.TRYWAIT P0, [R0+URZ+0x30860], R3 ;  /* 0x03086003000075a7 */ /* 0x001064000800017f */
[----:B-1----:R-:W-:Y:S05]  /*163f0*/  @!P0 NANOSLEEP.SYNCS 0x989680 ;  /* 0x009896800000895d */ /* 0x002fea0003900000 */
[----:B------:R-:W1:Y:S02]  /*16400*/  @!P0 SYNCS.PHASECHK.TRANS64 P0, [R0+URZ+0x30860], R3 ;  /* 0x03086003000085a7 */ /* 0x000e64000800007f */
[----:B-1----:R-:W-:Y:S05]  /*16410*/  @!P0 BRA `(.L_x_4370) ;  /* 0xfffffffc00f08947 */ /* 0x002fea000383ffff */
[----:B------:R-:W-:Y:S05]  /*16420*/  BRA `(.L_x_4450) ;  /* 0xffffffcc00ec7947 */ /* 0x000fea000383ffff */
.L_x_4371:
        /* <DEDUP_REMOVED lines=8> */
.L_x_4452:
[----:B------:R-:W-:Y:S05]  /*164b0*/  BSYNC B0 ;  /* 0x0000000000007941 */ /* 0x000fea0003800000 */
.L_x_4451:
        /* <DEDUP_REMOVED lines=9> */
.L_x_4453:
[----:B------:R-:W-:Y:S02]  /*16550*/  ULDC UR4, c[0x0][0x2f4] ;  /* 0x0000bd0000047ab9 */ /* 0x000fe40000000800 */
[----:B------:R-:W-:Y:S02]  /*16560*/  ISETP.GE.AND P1, PT, R34, UR4, PT ;  /* 0x0000000422007c0c */ /* 0x000fe4000bf26270 */
[----:B------:R-:W-:Y:S02]  /*16570*/  ISETP.GE.AND P0, PT, R33, UR4, PT ;  /* 0x0000000421007c0c */ /* 0x000fe4000bf06270 */
[----:B------:R-:W-:Y:S02]  /*16580*/  ISETP.GE.AND P2, PT, R23, UR4, PT ;  /* 0x0000000417007c0c */ /* 0x000fe4000bf46270 */
[C---:B------:R-:W-:Y:S02]  /*16590*/  ISETP.LT.OR P4, PT, R5.reuse, 0x1, P1 ;  /* 0x000000010500780c */ /* 0x040fe40000f81670 */
        /* <DEDUP_REMOVED lines=8> */
.L_x_4454:
        /* <DEDUP_REMOVED lines=15> */
.L_x_4455:
[----:B------:R-:W-:Y:S02]  /*16710*/  IMAD.MOV.U32 R3, RZ, RZ, R6 ;  /* 0x000000ffff037224 */ /* 0x000fe400078e0006 */
[----:B------:R-:W-:Y:S02]  /*16720*/  IMAD.MOV.U32 R13, RZ, RZ, R18 ;  /* 0x000000ffff0d7224 */ /* 0x000fe400078e0012 */
[----:B------:R-:W-:Y:S02]  /*16730*/  IMAD.MOV.U32 R12, RZ, RZ, 0x2 ;  /* 0x00000002ff0c7424 */ /* 0x000fe400078e00ff */
[----:B------:R-:W-:-:S07]  /*16740*/  IMAD.MOV.U32 R2, RZ, RZ, R14 ;  /* 0x000000ffff027224 */ /* 0x000fce00078e000e */
[----:B------:R-:W-:Y:S05]  /*16750*/  WARPSYNC.COLLECTIVE R15, `(.L_x_4456) ;  /* 0x000000000f087348 */ /* 0x000fea0003c00000 */
[----:B------:R0:W1:Y:S02]  /*16760*/  SHFL.IDX P6, R14, R13, R12, R11 ;  /* 0x0000000c0d0e7389 */ /* 0x00006400000c000b */
[----:B01----:R-:W-:Y:S01]  /*16770*/  ENDCOLLECTIVE ;  /* 0x000000000000791b */ /* 0x003fe20003800000 */
.L_x_4456:
        /* <DEDUP_REMOVED lines=15> */
.L_x_4457:
[----:B------:R-:W-:Y:S02]  /*16870*/  IMAD.MOV.U32 R3, RZ, RZ, R7 ;  /* 0x000000ffff037224 */ /* 0x000fe400078e0007 */
[----:B------:R-:W-:Y:S02]  /*16880*/  IMAD.MOV.U32 R13, RZ, RZ, R18 ;  /* 0x000000ffff0d7224 */ /* 0x000fe400078e0012 */
[----:B------:R-:W-:Y:S02]  /*16890*/  IMAD.MOV.U32 R12, RZ, RZ, 0x3 ;  /* 0x00000003ff0c7424 */ /* 0x000fe400078e00ff */
[----:B------:R-:W-:-:S07]  /*168a0*/  IMAD.MOV.U32 R8, RZ, RZ, R14 ;  /* 0x000000ffff087224 */ /* 0x000fce00078e000e */
[----:B------:R-:W-:Y:S05]  /*168b0*/  WARPSYNC.COLLECTIVE R15, `(.L_x_4458) ;  /* 0x000000000f087348 */ /* 0x000fea0003c00000 */
[----:B------:R0:W1:Y:S02]  /*168c0*/  SHFL.IDX P6, R14, R13, R12, R11 ;  /* 0x0000000c0d0e7389 */ /* 0x00006400000c000b */
[----:B01----:R-:W-:Y:S01]  /*168d0*/  ENDCOLLECTIVE ;  /* 0x000000000000791b */ /* 0x003fe20003800000 */
.L_x_4458:
[----:B------:R-:W-:-:S04]  /*168e0*/  IMAD.MOV.U32 R2, RZ, RZ, R8 ;  /* 0x000000ffff027224 */ /* 0x000fc800078e0008 */
[----:B------:R-:W-:-:S05]  /*168f0*/  IMAD.WIDE.U32 R2, R23, 0x2, R2 ;  /* 0x0000000217027825 */ /* 0x000fca00078e0002 */
[----:B------:R-:W-:Y:S01]  /*16900*/  @!PT LDS RZ, [RZ] ;  /* 0x00000000fffff984 */ /* 0x000fe20000000800 */
[----:B------:R-:W-:Y:S01]  /*16910*/  @!PT LDS RZ, [RZ] ;  /* 0x00000000fffff984 */ /* 0x000fe20000000800 */
[----:B------:R-:W-:Y:S01]  /*16920*/  @!PT LDS RZ, [RZ] ;  /* 0x00000000fffff984 */ /* 0x000fe20000000800 */
[----:B------:R0:W-:Y:S01]  /*16930*/  LDGSTS.E.BYPASS.LTC128B.128 [R4+0x1400], desc[UR36][R2.64], !P3 ;  /* 0x0140000002047fae */ /* 0x0001e2000d901d64 */
[C---:B------:R-:W-:Y:S01]  /*16940*/  ISETP.LT.OR P3, PT, R5.reuse, 0x31, P2 ;  /* 0x000000310500780c */ /* 0x040fe20001761670 */
[----:B------:R-:W-:Y:S02]  /*16950*/  IMAD.MOV.U32 R13, RZ, RZ, R17 ;  /* 0x000000ffff0d7224 */ /* 0x000fe400078e0011 */
        /* <DEDUP_REMOVED lines=8> */
.L_x_4459:
[----:B------:R-:W-:Y:S02]  /*169e0*/  IMAD.MOV.U32 R3, RZ, RZ, R6 ;  /* 0x000000ffff037224 */ /* 0x000fe400078e0006 */
[----:B------:R-:W-:Y:S02]  /*169f0*/  IMAD.MOV.U32 R6, RZ, RZ, RZ ;  /* 0x000000ffff067224 */ /* 0x000fe400078e00ff */
[----:B------:R-:W-:Y:S02]  /*16a00*/  IMAD.MOV.U32 R13, RZ, RZ, R18 ;  /* 0x000000ffff0d7224 */ /* 0x000fe400078e0012 */
[----:B------:R-:W-:Y:S02]  /*16a10*/  IMAD.MOV.U32 R12, RZ, RZ, 0x4 ;  /* 0x00000004ff0c7424 */ /* 0x000fe400078e00ff */
[----:B------:R-:W-:-:S07]  /*16a20*/  IMAD.MOV.U32 R2, RZ, RZ, R14 ;  /* 0x000000ffff027224 */ /* 0x000fce00078e000e */
[----:B------:R-:W-:Y:S05]  /*16a30*/  WARPSYNC.COLLECTIVE R15, `(.L_x_4460) ;  /* 0x000000000f087348 */ /* 0x000fea0003c00000 */
[----:B------:R0:W1:Y:S02]  /*16a40*/  SHFL.IDX P6, R14, R13, R12, R11 ;  /* 0x0000000c0d0e7389 */ /* 0x00006400000c000b */
[----:B01----:R-:W-:Y:S01]  /*16a50*/  ENDCOLLECTIVE ;  /* 0x000000000000791b */ /* 0x003fe20003800000 */
.L_x_4460:
        /* <DEDUP_REMOVED lines=15> */
.L_x_4461:
[----:B------:R-:W-:Y:S02]  /*16b50*/  IMAD.MOV.U32 R3, RZ, RZ, R7 ;  /* 0x000000ffff037224 */ /* 0x000fe400078e0007 */
[----:B------:R-:W-:Y:S02]  /*16b60*/  IMAD.MOV.U32 R13, RZ, RZ, R18 ;  /* 0x000000ffff0d7224 */ /* 0x000fe400078e0012 */
[----:B------:R-:W-:Y:S02]  /*16b70*/  IMAD.MOV.U32 R12, RZ, RZ, 0x5 ;  /* 0x00000005ff0c7424 */ /* 0x000fe400078e00ff */
[----:B------:R-:W-:-:S07]  /*16b80*/  IMAD.MOV.U32 R8, RZ, RZ, R14 ;  /* 0x000000ffff087224 */ /* 0x000fce00078e000e */
[----:B------:R-:W-:Y:S05]  /*16b90*/  WARPSYNC.COLLECTIVE R15, `(.L_x_4462) ;  /* 0x000000000f087348 */ /* 0x000fea0003c00000 */
[----:B------:R0:W1:Y:S02]  /*16ba0*/  SHFL.IDX P6, R14, R13, R12, R11 ;  /* 0x0000000c0d0e7389 */ /* 0x00006400000c000b */
[----:B01----:R-:W-:Y:S01]  /*16bb0*/  ENDCOLLECTIVE ;  /* 0x000000000000791b */ /* 0x003fe20003800000 */
.L_x_4462:
        /* <DEDUP_REMOVED lines=13> */
.L_x_4463:
[----:B------:R-:W-:Y:S05]  /*16c90*/  BRA `(.L_x_4464) ;  /* 0xffffffc800d07947 */ /* 0x000fea000383ffff */
.L_x_4374:
[----:B0-----:R0:W1:Y:S02]  /*16ca0*/  SYNCS.PHASECHK.TRANS64.TRYWAIT P0, [R7+URZ+0x30820], R6 ;  /* 0x03082006070075a7 */ /* 0x001064000800017f */
[----:B-1----:R-:W-:Y:S05]  /*16cb0*/  @!P0 NANOSLEEP.SYNCS 0x989680 ;  /* 0x009896800000895d */ /* 0x002fea0003900000 */
[----:B------:R-:W1:Y:S02]  /*16cc0*/  @!P0 SYNCS.PHASECHK.TRANS64 P0, [R7+URZ+0x30820], R6 ;  /* 0x03082006070085a7 */ /* 0x000e64000800007f */
[----:B-1----:R-:W-:Y:S05]  /*16cd0*/  @!P0 BRA `(.L_x_4374) ;  /* 0xfffffffc00f08947 */ /* 0x002fea000383ffff */
[----:B------:R-:W-:Y:S05]  /*16ce0*/  BRA `(.L_x_4465) ;  /* 0xffffffcc004c7947 */ /* 0x000fea000383ffff */
.L_x_4375:
        /* <DEDUP_REMOVED lines=11> */
.L_x_4467:
[----:B------:R-:W-:Y:S05]  /*16da0*/  BSYNC B0 ;  /* 0x0000000000007941 */ /* 0x000fea0003800000 */
.L_x_4466:
[----:B------:R-:W-:Y:S05]  /*16db0*/  BRA `(.L_x_4468) ;  /* 0xffffffcc00307947 */ /* 0x000fea000383ffff */
.L_x_4376:
[----:B------:R-:W-:Y:S01]  /*16dc0*/  BSSY B0, `(.L_x_4469) ;  /* 0x0000006000007945 */ /* 0x000fe20003800000 */
[----:B------:R-:W-:-:S07]  /*16dd0*/  IMAD.MOV.U32 R15, RZ, RZ, -0x1 ;  /* 0xffffffffff0f7424 */ /* 0x000fce00078e00ff */
[----:B01---5:R-:W-:Y:S05]  /*16de0*/  WARPSYNC.COLLECTIVE R15, `(.L_x_4470) ;  /* 0x000000000f0c7348 */ /* 0x023fea0003c00000 */
[----:B------:R-:W-:Y:S02]  /*16df0*/  ELECT P6, UR62, PT ;  /* 0x00000000003e782f */ /* 0x000fe400038c0000 */
[----:B------:R-:W-:Y:S01]  /*16e00*/  MOV R14, UR62 ;  /* 0x0000003e000e7c02 */ /* 0x000fe20008000f00 */
[----:B01---5:R-:W-:Y:S10]  /*16e10*/  ENDCOLLECTIVE ;  /* 0x000000000000791b */ /* 0x023ff40003800000 */
.L_x_4470:
[----:B------:R-:W-:Y:S05]  /*16e20*/  BSYNC B0 ;  /* 0x0000000000007941 */ /* 0x000fea0003800000 */
.L_x_4469:
[----:B------:R-:W-:Y:S05]  /*16e30*/  BRA `(.L_x_4471) ;  /* 0xffffffcc00247947 */ /* 0x000fea000383ffff */
.L_x_4378:
[----:B-1----:R1:W2:Y:S02]  /*16e40*/  SYNCS.PHASECHK.TRANS64.TRYWAIT P1, [R5+URZ+0x30840], R2 ;  /* 0x03084002050075a7 */ /* 0x0022a4000802017f */
[----:B--2---:R-:W-:Y:S05]  /*16e50*/  @!P1 NANOSLEEP.SYNCS 0x989680 ;  /* 0x009896800000995d */ /* 0x004fea0003900000 */
[----:B------:R-:W2:Y:S02]  /*16e60*/  @!P1 SYNCS.PHASECHK.TRANS64 P1, [R5+URZ+0x30840], R2 ;  /* 0x03084002050095a7 */ /* 0x000ea4000802007f */
[----:B--2---:R-:W-:Y:S05]  /*16e70*/  @!P1 BRA `(.L_x_4378) ;  /* 0xfffffffc00f09947 */ /* 0x004fea000383ffff */
[----:B------:R-:W-:Y:S05]  /*16e80*/  BRA `(.L_x_4472) ;  /* 0xffffffcc004c7947 */ /* 0x000fea000383ffff */
.L_x_4380:
[----:B0-----:R0:W2:Y:S02]  /*16e90*/  SYNCS.PHASECHK.TRANS64.TRYWAIT P1, [R7+URZ+0x30840], R0 ;  /* 0x03084000070075a7 */ /* 0x0010a4000802017f */
[----:B--2---:R-:W-:Y:S05]  /*16ea0*/  @!P1 NANOSLEEP.SYNCS 0x989680 ;  /* 0x009896800000995d */ /* 0x004fea0003900000 */
[----:B------:R-:W2:Y:S02]  /*16eb0*/  @!P1 SYNCS.PHASECHK.TRANS64 P1, [R7+URZ+0x30840], R0 ;  /* 0x03084000070095a7 */ /* 0x000ea4000802007f */
[----:B--2---:R-:W-:Y:S05]  /*16ec0*/  @!P1 BRA `(.L_x_4380) ;  /* 0xfffffffc00f09947 */ /* 0x004fea000383ffff */
[----:B------:R-:W-:Y:S05]  /*16ed0*/  BRA `(.L_x_4473) ;  /* 0xffffffcc00587947 */ /* 0x000fea000383ffff */
.L_x_4382:
[----:B--2---:R2:W3:Y:S02]  /*16ee0*/  SYNCS.PHASECHK.TRANS64.TRYWAIT P1, [R5+URZ+0x30860], R2 ;  /* 0x03086002050075a7 */ /* 0x0044e4000802017f */
[----:B---3--:R-:W-:Y:S05]  /*16ef0*/  @!P1 NANOSLEEP.SYNCS 0x989680 ;  /* 0x009896800000995d */ /* 0x008fea0003900000 */
[----:B------:R-:W3:Y:S02]  /*16f00*/  @!P1 SYNCS.PHASECHK.TRANS64 P1, [R5+URZ+0x30860], R2 ;  /* 0x03086002050095a7 */ /* 0x000ee4000802007f */
[----:B---3--:R-:W-:Y:S05]  /*16f10*/  @!P1 BRA `(.L_x_4382) ;  /* 0xfffffffc00f09947 */ /* 0x008fea000383ffff */
[----:B------:R-:W-:Y:S05]  /*16f20*/  BRA `(.L_x_4474) ;  /* 0xffffffcc00547947 */ /* 0x000fea000383ffff */
.L_x_4475:
        /* <DEDUP_REMOVED lines=13> */
.L_x_15967:


//--------------------- .text._ZN7cutlass13device_kernelIN5flash11enable_sm90INS1_16FlashAttnFwdSm90INS1_25CollectiveMainloopFwdSm90ILi2EN4cute5tupleIJNS5_1CILi1EEES8_S8_EEENS6_IJNS7_ILi128EEENS7_ILi96EEENS7_ILi192EEEEEELi192ENS_10bfloat16_tEfNS_4arch4Sm90ELb0ELb1ELb0ELb1ELb1ELb0ELb0ELb1ELb1ELb1ELb1ELb0EEENS1_21CollectiveEpilogueFwdINS6_IJSA_SC_SB_EEES9_SE_SG_Li256ELb1ELb1ELb1ELb0EEENS1_36VarlenDynamicPersistentTileSchedulerILi128ELi96ELi256ELi128ELb1ELb1ELb1ELb1ELb0ELb1EEEEEEEEEvNT_6ParamsE --------------------------
	.section	.text._ZN7cutlass13device_kernelIN5flash11enable_sm90INS1_16FlashAttnFwdSm90INS1_25CollectiveMainloopFwdSm90ILi2EN4cute5tupleIJNS5_1CILi1EEES8_S8_EEENS6_IJNS7_ILi128EEENS7_ILi96EEENS7_ILi192EEEEEELi192ENS_10bfloat16_tEfNS_4arch4Sm90ELb0ELb1ELb0ELb1ELb1ELb0ELb0ELb1ELb1ELb1ELb1ELb0EEENS1_21CollectiveEpilogueFwdINS6_IJSA_SC_SB_EEES9_SE_SG_Li256ELb1ELb1ELb1ELb0EEENS1_36VarlenDynamicPersistentTileSchedulerILi128ELi96ELi256ELi128ELb1ELb1ELb1ELb1ELb0ELb1EEEEEEEEEvNT_6ParamsE,"ax",@progbits
	.align	128
.text._ZN7cutlass13device_kernelIN5flash11enable_sm90INS1_16FlashAttnFwdSm90INS1_25CollectiveMainloopFwdSm90ILi2EN4cute5tupleIJNS5_1CILi1EEES8_S8_EEENS6_IJNS7_ILi128EEENS7_ILi96EEENS7_ILi192EEEEEELi192ENS_10bfloat16_tEfNS_4arch4Sm90ELb0ELb1ELb0ELb1ELb1ELb0ELb0ELb1ELb1ELb1ELb1ELb0EEENS1_21CollectiveEpilogueFwdINS6_IJSA_SC_SB_EEES9_SE_SG_Li256ELb1ELb1ELb1ELb0EEENS1_36VarlenDynamicPersistentTileSchedulerILi128ELi96ELi256ELi128ELb1ELb1ELb1ELb1ELb0ELb1EEEEEEEEEvNT_6ParamsE:
        .type           _ZN7cutlass13device_kernelIN5flash11enable_sm90INS1_16FlashAttnFwdSm90INS1_25CollectiveMainloopFwdSm90ILi2EN4cute5tupleIJNS5_1CILi1EEES8_S8_EEENS6_IJNS7_ILi128EEENS7_ILi96EEENS7_ILi192EEEEEELi192ENS_10bfloat16_tEfNS_4arch4Sm90ELb0ELb1ELb0ELb1ELb1ELb0ELb0ELb1ELb1ELb1ELb1ELb0EEENS1_21CollectiveEpilogueFwdINS6_IJSA_SC_SB_EEES9_SE_SG_Li256ELb1ELb1ELb1ELb0EEENS1_36VarlenDynamicPersistentTileSchedulerILi128ELi96ELi256ELi128ELb1ELb1ELb1ELb1ELb0ELb1EEEEEEEEEvNT_6ParamsE,@function
        .size           _ZN7cutlass13device_kernelIN5flash11enable_sm90INS1_16FlashAttnFwdSm90INS1_25CollectiveMainloopFwdSm90ILi2EN4cute5tupleIJNS5_1CILi1EEES8_S8_EEENS6_IJNS7_ILi128EEENS7_ILi96EEENS7_ILi192EEEEEELi192ENS_10bfloat16_tEfNS_4arch4Sm90ELb0ELb1ELb0ELb1ELb1ELb0ELb0ELb1ELb1ELb1ELb1ELb0EEENS1_21CollectiveEpilogueFwdINS6_IJSA_SC_SB_EEES9_SE_SG_Li256ELb1ELb1ELb1ELb0EEENS1_36VarlenDynamicPersistentTileSchedulerILi128ELi96ELi256ELi128ELb1ELb1ELb1ELb1ELb0ELb1EEEEEEEEEvNT_6ParamsE,(.L_x_15968 - _ZN7cutlass13device_kernelIN5flash11enable_sm90INS1_16FlashAttnFwdSm90INS1_25CollectiveMainloopFwdSm90ILi2EN4cute5tupleIJNS5_1CILi1EEES8_S8_EEENS6_IJNS7_ILi128EEENS7_ILi96EEENS7_ILi192EEEEEELi192ENS_10bfloat16_tEfNS_4arch4Sm90ELb0ELb1ELb0ELb1ELb1ELb0ELb0ELb1ELb1ELb1ELb1ELb0EEENS1_21CollectiveEpilogueFwdINS6_IJSA_SC_SB_EEES9_SE_SG_Li256ELb1ELb1ELb1ELb0EEENS1_36VarlenDynamicPersistentTileSchedulerILi128ELi96ELi256ELi128ELb1ELb1ELb1ELb1ELb0ELb1EEEEEEEEEvNT_6ParamsE)
        .other          _ZN7cutlass13device_kernelIN5flash11enable_sm90INS1_16FlashAttnFwdSm90INS1_25CollectiveMainloopFwdSm90ILi2EN4cute5tupleIJNS5_1CILi1EEES8_S8_EEENS6_IJNS7_ILi128EEENS7_ILi96EEENS7_ILi192EEEEEELi192ENS_10bfloat16_tEfNS_4arch4Sm90ELb0ELb1ELb0ELb1ELb1ELb0ELb0ELb1ELb1ELb1ELb1ELb0EEENS1_21CollectiveEpilogueFwdINS6_IJSA_SC_SB_EEES9_SE_SG_Li256ELb1ELb1ELb1ELb0EEENS1_36VarlenDynamicPersistentTileSchedulerILi128ELi96ELi256ELi128ELb1ELb1ELb1ELb1ELb0ELb1EEEEEEEEEvNT_6ParamsE,@"STO_CUDA_ENTRY STV_DEFAULT"
_ZN7cutlass13device_kernelIN5flash11enable_sm90INS1_16FlashAttnFwdSm90INS1_25CollectiveMainloopFwdSm90ILi2EN4cute5tupleIJNS5_1CILi1EEES8_S8_EEENS6_IJNS7_ILi128EEENS7_ILi96EEENS7_ILi192EEEEEELi192ENS_10bfloat16_tEfNS_4arch4Sm90ELb0ELb1ELb0ELb1ELb1ELb0ELb0ELb1ELb1ELb1ELb1ELb0EEENS1_21CollectiveEpilogueFwdINS6_IJSA_SC_SB_EEES9_SE_SG_Li256ELb1ELb1ELb1ELb0EEENS1_36VarlenDynamicPersistentTileSchedulerILi128ELi96ELi256ELi128ELb1ELb1ELb1ELb1ELb0ELb1EEEEEEEEEvNT_6ParamsE:
        /* <DEDUP_REMOVED lines=45> */
.L_x_4476:
        /* <DEDUP_REMOVED lines=22> */
.L_x_4477:
        /* <DEDUP_REMOVED lines=18> */
.L_x_4478:
        /* <DEDUP_REMOVED lines=22> */
.L_x_4479:
        /* <DEDUP_REMOVED lines=23> */
.L_x_4480:
        /* <DEDUP_REMOVED lines=10> */
.L_x_4482:
        /* <DEDUP_REMOVED lines=66> */
[----:B------:R-:W-:Y:S02]  /*0ce0*/  VIADD R218, R19, 0x8 ;  /* 0x0000000813da7836 */ /* 0x000fe40000000000 */
[----:B------:R-:W-:Y:S02]  /*0cf0*/  IMAD R7, R7, 0x10, R10 ;  /* 0x0000001007077824 */ /* 0x000fe400078e020a */
[----:B------:R-:W-:Y:S02]  /*0d00*/  VIADD R217, R19, 0x80 ;  /* 0x0000008013d97836 */ /* 0x000fe40000000000 */
[----:B------:R-:W-:-:S02]  /*0d10*/  IMAD R5, R2, 0x40, R7 ;  /* 0x0000004002057824 */ /* 0x000fc400078e0207 */
[----:B------:R-:W-:Y:S01]  /*0d20*/  IMAD.U32 R2, RZ, RZ, UR4 ;  /* 0x00000004ff027e24 */ /* 0x000fe2000f8e00ff */
[----:B------:R-:W-:Y:S01]  /*0d30*/  UMOV UR4, URZ ;  /* 0x0000003f00047c82 */ /* 0x000fe20008000000 */
[C---:B------:R-:W-:Y:S01]  /*0d40*/  VIADD R216, R19.reuse, 0x88 ;  /* 0x0000008813d87836 */ /* 0x040fe20000000000 */
[----:B------:R-:W-:Y:S01]  /*0d50*/  STL [R1+0xc], R5 ;  /* 0x00000c0501007387 */ /* 0x000fe20000100800 */
        /* <DEDUP_REMOVED lines=13> */
[----:B0-----:R-:W-:Y:S01]  /*0e30*/  SHF.R.S32.HI R2, RZ, 0x1f, R218 ;  /* 0x0000001fff027819 */ /* 0x001fe200000114da */
        /* <DEDUP_REMOVED lines=14> */
[----:B------:R-:W-:Y:S02]  /*0f20*/  VIADD R196, R19, 0x78 ;  /* 0x0000007813c47836 */ /* 0x000fe40000000000 */
[----:B------:R-:W-:-:S07]  /*0f30*/  IMAD R192, R4, 0x8, R5 ;  /* 0x0000000804c07824 */ /* 0x000fce00078e0205 */
.L_x_4594:
[----:B------:R-:W-:Y:S01]  /*0f40*/  ULDC.64 UR8, c[0x0][0xa28] ;  /* 0x00028a0000087ab9 */ /* 0x000fe20000000a00 */
[----:B0-23--:R-:W0:Y:S01]  /*0f50*/  LDC.64 R8, c[0x0][0x418] ;  /* 0x00010600ff087b82 */ /* 0x00de220000000a00 */
[----:B------:R-:W-:Y:S01]  /*0f60*/  UISETP.NE.U32.AND UP0, UPT, UR8, URZ, UPT ;  /* 0x0000003f0800728c */ /* 0x000fe2000bf05070 */
[----:B----4-:R-:W-:-:S03]  /*0f70*/  IMAD.MOV.U32 R6, RZ, RZ, RZ ;  /* 0x000000ffff067224 */ /* 0x010fc600078e00ff */
[----:B------:R-:W-:-:S03]  /*0f80*/  UISETP.NE.AND.EX UP0, UPT, UR9, URZ, UPT, UP0 ;  /* 0x0000003f0900728c */ /* 0x000fc6000bf05300 */
[----:B------:R-:W-:Y:S01]  /*0f90*/  ULDC.64 UR8, c[0x0][0xa18] ;  /* 0x0002860000087ab9 */ /* 0x000fe20000000a00 */
[----:B-1----:R-:W1:Y:S01]  /*0fa0*/  LDC R0, c[0x0][0x424] ;  /* 0x00010900ff007b82 */ /* 0x002e620000000800 */
[----:B------:R-:W-:Y:S01]  /*0fb0*/  UISETP.NE.U32.AND UP1, UPT, UR8, URZ, UPT ;  /* 0x0000003f0800728c */ /* 0x000fe2000bf25070 */
[----:B------:R-:W-:-:S03]  /*0fc0*/  PLOP3.LUT P0, PT, PT, PT, UP0, 0x80, 0x0 ;  /* 0x000000000000781c */ /* 0x000fc60003f0f008 */
[----:B------:R-:W-:-:S03]  /*0fd0*/  UISETP.NE.AND.EX UP1, UPT, UR9, URZ, UPT, UP1 ;  /* 0x0000003f0900728c */ /* 0x000fc6000bf25310 */
[----:B------:R-:W-:Y:S01]  /*0fe0*/  @UP0 ULDC.64 UR8, c[0x0][0xa28] ;  /* 0x00028a0000080ab9 */ /* 0x000fe20000000a00 */
[----:B------:R-:W2:Y:S01]  /*0ff0*/  LDC R17, c[0x0][0x2f0] ;  /* 0x0000bc00ff117b82 */ /* 0x000ea20000000800 */
[----:B------:R-:W-:Y:S01]  /*1000*/  @UP0 UIMAD.WIDE UR8, UR7, 0x4, UR8 ;  /* 0x00000004070808a5 */ /* 0x000fe2000f8e0208 */
[----:B------:R-:W-:-:S05]  /*1010*/  PLOP3.LUT P2, PT, PT, PT, UP1, 0x80, 0x0 ;  /* 0x000000000000781c */ /* 0x000fca0003f4f018 */
[----:B------:R-:W-:Y:S01]  /*1020*/  @UP1 ULDC.64 UR10, c[0x0][0xa18] ;  /* 0x00028600000a1ab9 */ /* 0x000fe20000000a00 */
[----:B------:R-:W-:Y:S02]  /*1030*/  IMAD.U32 R2, RZ, RZ, UR8 ;  /* 0x00000008ff027e24 */ /* 0x000fe4000f8e00ff */
[----:B------:R-:W-:Y:S01]  /*1040*/  IMAD.U32 R3, RZ, RZ, UR9 ;  /* 0x00000009ff037e24 */ /* 0x000fe2000f8e00ff */
[----:B------:R-:W-:Y:S02]  /*1050*/  @UP1 UIMAD.WIDE UR8, UR7, 0x4, UR10 ;  /* 0x00000004070818a5 */ /* 0x000fe4000f8e020a */
[----:B------:R-:W-:Y:S02]  /*1060*/  ULOP3.LUT UR4, UR5, 0xffff, URZ, 0xc0, !UPT ;  /* 0x0000ffff05047892 */ /* 0x000fe4000f8ec03f */
[----:B------:R3:W5:Y:S02]  /*1070*/  @P0 LDG.E R6, desc[UR36][R2.64] ;  /* 0x0000002402060981 */ /* 0x000764000c1e1900 */
[----:B------:R-:W-:-:S02]  /*1080*/  IMAD.U32 R4, RZ, RZ, UR8 ;  /* 0x00000008ff047e24 */ /* 0x000fc4000f8e00ff */
[----:B------:R-:W-:Y:S01]  /*1090*/  IMAD.U32 R5, RZ, RZ, UR9 ;  /* 0x00000009ff057e24 */ /* 0x000fe2000f8e00ff */
[----:B------:R-:W-:-:S04]  /*10a0*/  ULDC.64 UR8, c[0x0][0xa20] ;  /* 0x0002880000087ab9 */ /* 0x000fc80000000a00 */
[----:B------:R3:W5:Y:S01]  /*10b0*/  @P2 LDG.E R18, desc[UR36][R4.64] ;  /* 0x0000002404122981 */ /* 0x000762000c1e1900 */
[----:B0-----:R-:W-:Y:S01]  /*10c0*/  ISETP.NE.U32.AND P0, PT, R8, RZ, PT ;  /* 0x000000ff0800720c */ /* 0x001fe20003f05070 */
[----:B------:R-:W-:Y:S01]  /*10d0*/  IMAD.U32 R209, RZ, RZ, UR4 ;  /* 0x00000004ffd17e24 */ /* 0x000fe2000f8e00ff */
[----:B------:R-:W-:Y:S02]  /*10e0*/  ISETP.NE.U32.AND P1, PT, RZ, UR8, PT ;  /* 0x00000008ff007c0c */ /* 0x000fe4000bf25070 */
[----:B------:R-:W-:Y:S02]  /*10f0*/  ISETP.NE.AND.EX P0, PT, R9, RZ, PT, P0 ;  /* 0x000000ff0900720c */ /* 0x000fe40003f05300 */
[----:B------:R-:W-:Y:S02]  /*1100*/  ISETP.NE.AND.EX P1, PT, RZ, UR9, PT, P1 ;  /* 0x00000009ff007c0c */ /* 0x000fe4000bf25310 */
[----:B-1----:R-:W-:Y:S01]  /*1110*/  SEL R0, R0, 0x1, P0 ;  /* 0x0000000100007807 */ /* 0x002fe20000000000 */
[----:B---3--:R-:W-:Y:S10]  /*1120*/  @P2 BRA `(.L_x_4483) ;  /* 0x0000000000302947 */ /* 0x008ff40003800000 */
[----:B------:R-:W-:Y:S01]  /*1130*/  ULDC.64 UR8, c[0x0][0xa00] ;  /* 0x0002800000087ab9 */ /* 0x000fe20000000a00 */
[----:B-----5:R-:W0:Y:S01]  /*1140*/  LDC R18, c[0x0][0x288] ;  /* 0x0000a200ff127b82 */ /* 0x020e220000000800 */
[----:B------:R-:W-:-:S04]  /*1150*/  ISETP.NE.U32.AND P0, PT, RZ, UR8, PT ;  /* 0x00000008ff007c0c */ /* 0x000fc8000bf05070 */
[----:B------:R-:W-:-:S13]  /*1160*/  ISETP.NE.AND.EX P0, PT, RZ, UR9, PT, P0 ;  /* 0x00000009ff007c0c */ /* 0x000fda000bf05300 */
[----:B------:R-:W-:Y:S05]  /*1170*/  @!P0 BRA `(.L_x_4483) ;  /* 0x00000000001c8947 */ /* 0x000fea0003800000 */
[----:B------:R-:W-:Y:S02]  /*1180*/  ULDC.64 UR8, c[0x0][0xa00] ;  /* 0x0002800000087ab9 */ /* 0x000fe40000000a00 */
[----:B------:R-:W-:-:S06]  /*1190*/  UIMAD.WIDE UR8, UR7, 0x4, UR8 ;  /* 0x00000004070878a5 */ /* 0x000fcc000f8e0208 */
[----:B------:R-:W-:Y:S02]  /*11a0*/  IMAD.U32 R2, RZ, RZ, UR8 ;  /* 0x00000008ff027e24 */ /* 0x000fe4000f8e00ff */
[----:B------:R-:W-:-:S05]  /*11b0*/  IMAD.U32 R3, RZ, RZ, UR9 ;  /* 0x00000009ff037e24 */ /* 0x000fca000f8e00ff */
[----:B0-----:R-:W3:Y:S04]  /*11c0*/  LDG.E R18, desc[UR36][R2.64] ;  /* 0x0000002402127981 */ /* 0x001ee8000c1e1900 */
[----:B------:R-:W3:Y:S02]  /*11d0*/  LDG.E R5, desc[UR36][R2.64+0x4] ;  /* 0x0000042402057981 */ /* 0x000ee4000c1e1900 */
[----:B---3--:R-:W-:-:S07]  /*11e0*/  IMAD.IADD R18, R5, 0x1, -R18 ;  /* 0x0000000105127824 */ /* 0x008fce00078e0a12 */
.L_x_4483:
[----:B--2---:R-:W-:Y:S02]  /*11f0*/  IMAD R17, R0, R17, RZ ;  /* 0x0000001100117224 */ /* 0x004fe400078e02ff */
[----:B------:R-:W-:Y:S01]  /*1200*/  IMAD.U32 R220, RZ, RZ, UR7 ;  /* 0x00000007ffdc7e24 */ /* 0x000fe2000f8e00ff */
[----:B------:R-:W-:Y:S06]  /*1210*/  @!P1 BRA `(.L_x_4484) ;  /* 0x0000000000189947 */ /* 0x000fec0003800000 */
[----:B------:R-:W-:Y:S02]  /*1220*/  ULDC.64 UR8, c[0x0][0xa20] ;  /* 0x0002880000087ab9 */ /* 0x000fe40000000a00 */
[----:B------:R-:W-:-:S06]  /*1230*/  UIMAD.WIDE UR8, UR7, 0x4, UR8 ;  /* 0x00000004070878a5 */ /* 0x000fcc000f8e0208 */
[----:B------:R-:W-:Y:S02]  /*1240*/  IMAD.U32 R2, RZ, RZ, UR8 ;  /* 0x00000008ff027e24 */ /* 0x000fe4000f8e00ff */
[----:B------:R-:W-:-:S05]  /*1250*/  IMAD.U32 R3, RZ, RZ, UR9 ;  /* 0x00000009ff037e24 */ /* 0x000fca000f8e00ff */
[----:B------:R1:W5:Y:S01]  /*1260*/  LDG.E R17, desc[UR36][R2.64] ;  /* 0x0000002402117981 */ /* 0x000362000c1e1900 */
[----:B------:R-:W-:Y:S05]  /*1270*/  BRA `(.L_x_4485) ;  /* 0x00000000002c7947 */ /* 0x000fea0003800000 */
.L_x_4484:
        /* <DEDUP_REMOVED lines=9> */
[----:B------:R-:W2:Y:S02]  /*1310*/  LDG.E R0, desc[UR36][R2.64+0x4] ;  /* 0x0000042402007981 */ /* 0x000ea4000c1e1900 */
[----:B--2---:R-:W-:-:S07]  /*1320*/  IMAD.IADD R17, R0, 0x1, -R17 ;  /* 0x0000000100117824 */ /* 0x004fce00078e0a11 */
.L_x_4485:
[----:B------:R-:W-:Y:S01]  /*1330*/  ULDC UR4, c[0x0][0x448] ;  /* 0x0001120000047ab9 */ /* 0x000fe20000000800 */
[----:B-----5:R-:W-:Y:S01]  /*1340*/  IMAD.IADD R17, R17, 0x1, -R6 ;  /* 0x0000000111117824 */ /* 0x020fe200078e0a06 */
[----:B------:R-:W-:Y:S02]  /*1350*/  UISETP.NE.AND UP0, UPT, UR4, 0x1, UPT ;  /* 0x000000010400788c */ /* 0x000fe4000bf05270 */
[----:B------:R-:W-:Y:S02]  /*1360*/  USHF.L.U32 UR6, UR6, 0x7, URZ ;  /* 0x0000000706067899 */ /* 0x000fe4000800063f */
[----:B0-----:R-:W-:Y:S01]  /*1370*/  IADD3 R0, R17, 0x1, -R18 ;  /* 0x0000000111007810 */ /* 0x001fe20007ffe812 */
[----:B------:R-:W-:Y:S02]  /*1380*/  UP2UR UR7, UPR, URZ, 0x1 ;  /* 0x000000013f077883 */ /* 0x000fe40008000000 */
[----:B------:R-:W-:Y:S01]  /*1390*/  UIADD3 UR4, UR6, 0x7f, URZ ;  /* 0x0000007f06047890 */ /* 0x000fe2000fffe03f */
[----:B------:R-:W-:Y:S01]  /*13a0*/  R2UR UR10, R0 ;  /* 0x00000000000a72ca */ /* 0x000fe200000e0000 */
[----:B------:R-:W-:-:S02]  /*13b0*/  IMAD.U32 R23, RZ, RZ, UR6 ;  /* 0x00000006ff177e24 */ /* 0x000fc4000f8e00ff */
[----:B------:R-:W-:Y:S01]  /*13c0*/  @UP0 ULDC UR8, c[0x0][0x44c] ;  /* 0x0001130000080ab9 */ /* 0x000fe20000000800 */
[----:B------:R-:W-:Y:S01]  /*13d0*/  IMAD.U32 R22, RZ, RZ, UR7 ;  /* 0x00000007ff167e24 */ /* 0x000fe2000f8e00ff */
[----:B------:R-:W-:Y:S01]  /*13e0*/  UIMAD.WIDE.U32 UR8, UR4, UR8, URZ ;  /* 0x00000008040872a5 */ /* 0x000fe2000f8e003f */
[----:B------:R-:W-:Y:S01]  /*13f0*/  @UP0 ULDC UR11, c[0x0][0x450] ;  /* 0x00011400000b0ab9 */ /* 0x000fe20000000800 */
[----:B------:R-:W-:Y:S02]  /*1400*/  ULDC.64 UR6, c[0x0][0x9e0] ;  /* 0x0002780000067ab9 */ /* 0x000fe40000000a00 */
[----:B------:R-:W-:Y:S02]  /*1410*/  @UP0 USHF.R.U32.HI UR4, URZ, UR11, UR9 ;  /* 0x0000000b3f040299 */ /* 0x000fe40008011609 */
[----:B------:R-:W-:Y:S02]  /*1420*/  UISETP.GE.AND UP0, UPT, UR7, 0x1, UPT ;  /* 0x000000010700788c */ /* 0x000fe4000bf06270 */
[----:B------:R-:W-:-:S02]  /*1430*/  UIADD3 UR8, UR10, UR4, URZ ;  /* 0x000000040a087290 */ /* 0x000fc4000fffe03f */
[----:B------:R-:W-:Y:S02]  /*1440*/  UP2UR UR61, UPR, URZ, 0x1 ;  /* 0x000000013f3d7883 */ /* 0x000fe40008000000 */
[----:B------:R-:W-:Y:S01]  /*1450*/  PLOP3.LUT P0, PT, PT, PT, UP0, 0x40, 0x0 ;  /* 0x000000000000781c */ /* 0x000fe20003f0e808 */
[----:B------:R-:W-:-:S06]  /*1460*/  UIADD3 UR6, UR8, UR6, URZ ;  /* 0x0000000608067290 */ /* 0x000fcc000fffe03f */
[----:B------:R-:W-:-:S06]  /*1470*/  IMAD.U32 R0, RZ, RZ, UR6 ;  /* 0x00000006ff007e24 */ /* 0x000fcc000f8e00ff */
        /* <DEDUP_REMOVED lines=11> */
.L_x_4487:
[----:B------:R-:W-:-:S11]  /*1530*/  UISETP.NE.AND UP0, UPT, UR7, 0x1, UPT ;  /* 0x000000010700788c */ /* 0x000fd6000bf05270 */
[----:B------:R-:W-:Y:S02]  /*1540*/  @UP0 ULDC.64 UR10, c[0x0][0x9e8] ;  /* 0x00027a00000a0ab9 */ /* 0x000fe40000000a00 */
[----:B------:R-:W-:-:S04]  /*1550*/  UIMAD.WIDE.U32 UR8, UR4, UR10, URZ ;  /* 0x0000000a040872a5 */ /* 0x000fc8000f8e003f */
[----:B------:R-:W-:-:S12]  /*1560*/  @UP0 USHF.R.U32.HI UR4, URZ, UR11, UR9 ;  /* 0x0000000b3f040299 */ /* 0x000fd80008011609 */
.L_x_4488:
[----:B------:R-:W-:-:S06]  /*1570*/  UIMAD UR4, UR4, UR7, UR7 ;  /* 0x00000007040472a4 */ /* 0x000fcc000f8e0207 */
[----:B------:R-:W-:-:S07]  /*1580*/  VIMNMX R0, R0, UR4, PT ;  /* 0x0000000400007c48 */ /* 0x000fce000bfe0100 */
.L_x_4486:
[----:B------:R-:W-:Y:S01]  /*1590*/  R2UR UR6, R22 ;  /* 0x00000000160672ca */ /* 0x000fe200000e0000 */
[----:B------:R-:W-:Y:S01]  /*15a0*/  IMAD.IADD R73, R17, 0x1, -R18 ;  /* 0x0000000111497824 */ /* 0x000fe200078e0a12 */
[----:B------:R-:W-:Y:S01]  /*15b0*/  R2UR UR4, R23 ;  /* 0x00000000170472ca */ /* 0x000fe200000e0000 */
[----:B-1----:R-:W-:Y:S02]  /*15c0*/  VIADD R2, R0, 0x5f ;  /* 0x0000005f00027836 */ /* 0x002fe40000000000 */
[----:B------:R-:W-:Y:S02]  /*15d0*/  VIADD R0, R17, 0x5f ;  /* 0x0000005f11007836 */ /* 0x000fe40000000000 */
[----:B------:R-:W-:-:S04]  /*15e0*/  IMAD.HI R2, R2, 0x2aaaaaab, RZ ;  /* 0x2aaaaaab02027827 */ /* 0x000fc800078e02ff */
[----:B------:R-:W-:Y:S01]  /*15f0*/  IMAD.HI R0, R0, 0x2aaaaaab, RZ ;  /* 0x2aaaaaab00007827 */ /* 0x000fe200078e02ff */
[----:B------:R-:W-:Y:S01]  /*1600*/  SHF.R.U32.HI R5, RZ, 0x1f, R2 ;  /* 0x0000001fff057819 */ /* 0x000fe20000011602 */
[----:B------:R-:W-:Y:S01]  /*1610*/  UISETP.NE.AND UP0, UPT, UR6, URZ, UPT ;  /* 0x0000003f0600728c */ /* 0x000fe2000bf05270 */
[----:B------:R-:W-:Y:S02]  /*1620*/  R2UR UR6, R73 ;  /* 0x00000000490672ca */ /* 0x000fe400000e0000 */
[----:B------:R-:W-:Y:S02]  /*1630*/  SHF.R.U32.HI R3, RZ, 0x1f, R0 ;  /* 0x0000001fff037819 */ /* 0x000fe40000011600 */
[----:B------:R-:W-:Y:S02]  /*1640*/  LEA.HI.SX32 R2, R2, R5, 0x1c ;  /* 0x0000000502027211 */ /* 0x000fe400078fe2ff */
[----:B------:R-:W-:-:S04]  /*1650*/  LEA.HI.SX32 R3, R0, R3, 0x1c ;  /* 0x0000000300037211 */ /* 0x000fc800078fe2ff */
        /* <DEDUP_REMOVED lines=21> */
.L_x_4490:
[----:B------:R-:W-:-:S11]  /*17b0*/  UISETP.NE.AND UP0, UPT, UR7, 0x1, UPT ;  /* 0x000000010700788c */ /* 0x000fd6000bf05270 */
[----:B------:R-:W-:Y:S02]  /*17c0*/  @UP0 ULDC.64 UR10, c[0x0][0x9e8] ;  /* 0x00027a00000a0ab9 */ /* 0x000fe40000000a00 */
[----:B------:R-:W-:-:S04]  /*17d0*/  UIMAD.WIDE.U32 UR8, UR4, UR10, URZ ;  /* 0x0000000a040872a5 */ /* 0x000fc8000f8e003f */
[----:B------:R-:W-:-:S12]  /*17e0*/  @UP0 USHF.R.U32.HI UR4, URZ, UR11, UR9 ;  /* 0x0000000b3f040299 */ /* 0x000fd80008011609 */
.L_x_4491:
[----:B------:R-:W-:-:S04]  /*17f0*/  UIMAD UR4, UR4, UR7, URZ ;  /* 0x00000007040472a4 */ /* 0x000fc8000f8e023f */
[----:B------:R-:W-:-:S04]  /*1800*/  UISETP.LT.AND UP0, UPT, UR6, UR4, UPT ;  /* 0x000000040600728c */ /* 0x000fc8000bf01270 */
[----:B------:R-:W-:-:S12]  /*1810*/  USEL UR6, UR6, UR4, !UP0 ;  /* 0x0000000406067287 */ /* 0x000fd8000c000000 */
.L_x_4489:
[----:B------:R-:W-:-:S04]  /*1820*/  UIMAD.WIDE UR6, UR6, 0x2aaaaaab, URZ ;  /* 0x2aaaaaab060678a5 */ /* 0x000fc8000f8e023f */
[----:B------:R-:W-:-:S04]  /*1830*/  USHF.R.U32.HI UR4, URZ, 0x1f, UR7 ;  /* 0x0000001f3f047899 */ /* 0x000fc80008011607 */
[----:B------:R-:W-:Y:S02]  /*1840*/  ULEA.HI.SX32 UR7, UR7, UR4, 0x1c ;  /* 0x0000000407077291 */ /* 0x000fe4000f8fe23f */
[----:B------:R-:W-:Y:S02]  /*1850*/  ULOP3.LUT UR4, UR5, 0xff000000, URZ, 0xc0, !UPT ;  /* 0xff00000005047892 */ /* 0x000fe4000f8ec03f */
[----:B------:R-:W-:Y:S02]  /*1860*/  UISETP.LT.AND UP0, UPT, URZ, UR7, UPT ;  /* 0x000000073f00728c */ /* 0x000fe4000bf01270 */
[----:B------:R-:W-:Y:S02]  /*1870*/  ULOP3.LUT UR5, UR5, 0xff0000, URZ, 0xc0, !UPT ;  /* 0x00ff000005057892 */ /* 0x000fe4000f8ec03f */
[----:B------:R-:W-:Y:S02]  /*1880*/  USEL UR9, URZ, UR7, !UP0 ;  /* 0x000000073f097287 */ /* 0x000fe4000c000000 */
[----:B------:R-:W-:-:S04]  /*1890*/  USHF.R.U32.HI UR4, URZ, 0x8, UR4 ;  /* 0x000000083f047899 */ /* 0x000fc80008011604 */
[----:B------:R-:W-:Y:S01]  /*18a0*/  ISETP.GT.AND P0, PT, R72, UR9, PT ;  /* 0x0000000948007c0c */ /* 0x000fe2000bf04270 */
[----:B------:R-:W-:-:S03]  /*18b0*/  ULEA.HI UR5, UR5, UR4, URZ, 0x10 ;  /* 0x0000000405057291 */ /* 0x000fc6000f8f803f */
[----:B------:R-:W-:Y:S01]  /*18c0*/  UMOV UR4, URZ ;  /* 0x0000003f00047c82 */ /* 0x000fe20008000000 */
[----:B------:R-:W-:Y:S02]  /*18d0*/  ULOP3.LUT UR6, UR5, 0xff, URZ, 0xc0, !UPT ;  /* 0x000000ff05067892 */ /* 0x000fe4000f8ec03f */
[----:B------:R-:W-:-:S04]  /*18e0*/  USHF.R.U32.HI UR5, URZ, 0x10, UR5 ;  /* 0x000000103f057899 */ /* 0x000fc80008011605 */
[----:B------:R-:W-:Y:S02]  /*18f0*/  IMAD.U32 R208, RZ, RZ, UR6 ;  /* 0x00000006ffd07e24 */ /* 0x000fe4000f8e00ff */
[----:B------:R-:W-:Y:S01]  /*1900*/  IMAD.U32 R195, RZ, RZ, UR5 ;  /* 0x00000005ffc37e24 */ /* 0x000fe2000f8e00ff */
[----:B------:R-:W-:Y:S06]  /*1910*/  @!P0 BRA `(.L_x_4492) ;  /* 0x00000000009c8947 */ /* 0x000fec0003800000 */
[----:B------:R-:W-:Y:S01]  /*1920*/  R2UR UR5, R195 ;  /* 0x00000000c30572ca */ /* 0x000fe200000e0000 */
[----:B------:R-:W-:-:S12]  /*1930*/  ULDC UR4, c[0x0][0x9f0] ;  /* 0x00027c0000047ab9 */ /* 0x000fd80000000800 */
[----:B------:R-:W-:-:S04]  /*1940*/  UISETP.NE.AND UP0, UPT, UR5, URZ, UPT ;  /* 0x0000003f0500728c */ /* 0x000fc8000bf05270 */
[----:B------:R-:W-:-:S03]  /*1950*/  USEL UR10, UR5, UR4, UP0 ;  /* 0x00000004050a7287 */ /* 0x000fc60008000000 */
[----:B------:R-:W-:-:S03]  /*1960*/  UMOV UR4, URZ ;  /* 0x0000003f00047c82 */ /* 0x000fc60008000000 */
[----:B------:R-:W-:-:S05]  /*1970*/  IMAD.U32 R5, RZ, RZ, UR10 ;  /* 0x0000000aff057e24 */ /* 0x000fca000f8e00ff */
        /* <DEDUP_REMOVED lines=33> */
.L_x_4492:
[----:B------:R-:W-:Y:S01]  /*1b90*/  R2UR UR5, R208 ;  /* 0x00000000d00572ca */ /* 0x000fe200000e0000 */
[----:B------:R-:W-:Y:S01]  /*1ba0*/  IMAD.U32 R3, RZ, RZ, UR4 ;  /* 0x00000004ff037e24 */ /* 0x000fe2000f8e00ff */
[----:B------:R-:W-:Y:S01]  /*1bb0*/  PLOP3.LUT P0, PT, PT, PT, PT, 0x80, 0x0 ;  /* 0x000000000000781c */ /* 0x000fe20003f0f070 */
[----:B------:R-:W-:Y:S01]  /*1bc0*/  IMAD.MOV.U32 R2, RZ, RZ, RZ ;  /* 0x000000ffff027224 */ /* 0x000fe200078e00ff */
        /* <DEDUP_REMOVED lines=9> */
[----:B------:R-:W-:Y:S01]  /*1c60*/  UIMAD UR5, UR5, UR4, UR9 ;  /* 0x00000004050572a4 */ /* 0x000fe2000f8e0209 */
        /* <DEDUP_REMOVED lines=80> */
.L_x_4494:
[----:B------:R-:W2:Y:S01]  /*2170*/  LDL R2, [R1+0x14] ;  /* 0x0000140001027983 */ /* 0x000ea20000100800 */
[----:B------:R-:W-:-:S13]  /*2180*/  R2UR UR6, R221 ;  /* 0x00000000dd0672ca */ /* 0x000fda00000e0000 */
[----:B------:R-:W-:-:S04]  /*2190*/  ULEA.HI UR4, UR6, UR6, URZ, 0x1 ;  /* 0x0000000606047291 */ /* 0x000fc8000f8f083f */
[----:B------:R-:W-:-:S04]  /*21a0*/  ULOP3.LUT UR4, UR4, 0xfffffffe, URZ, 0xc0, !UPT ;  /* 0xfffffffe04047892 */ /* 0x000fc8000f8ec03f */
[----:B------:R-:W-:-:S06]  /*21b0*/  UIADD3 UR4, UR6, -UR4, URZ ;  /* 0x8000000406047290 */ /* 0x000fcc000fffe03f */
[----:B------:R-:W-:-:S05]  /*21c0*/  IMAD.U32 R0, RZ, RZ, UR4 ;  /* 0x00000004ff007e24 */ /* 0x000fca000f8e00ff */
[----:B------:R-:W-:-:S04]  /*21d0*/  SHF.L.U32 R0, R0, 0x1f, RZ ;  /* 0x0000001f00007819 */ /* 0x000fc800000006ff */
[----:B------:R-:W0:Y:S01]  /*21e0*/  SYNCS.PHASECHK.TRANS64.TRYWAIT P1, [UR60+0x30800], R0 ;  /* 0x03080000ff0075a7 */ /* 0x000e22000802017c */
[----:B--2---:R-:W-:-:S13]  /*21f0*/  R2UR UR5, R2 ;  /* 0x00000000020572ca */ /* 0x004fda00000e0000 */
[----:B------:R-:W-:-:S05]  /*2200*/  IMAD.U32 R2, RZ, RZ, UR5 ;  /* 0x00000005ff027e24 */ /* 0x000fca000f8e00ff */
[----:B------:R-:W-:Y:S01]  /*2210*/  ISETP.NE.AND P0, PT, R2, 0x3, PT ;  /* 0x000000030200780c */ /* 0x000fe20003f05270 */
[----:B0-----:R-:W-:-:S12]  /*2220*/  @!P1 BRA `(.L_x_4495) ;  /* 0x0000016400c49947 */ /* 0x001fd80003800000 */
.L_x_4691:
[----:B------:R-:W-:Y:S05]  /*2230*/  @!P0 BRA `(.L_x_4496) ;  /* 0x0000000000048947 */ /* 0x000fea0003800000 */
[----:B------:R-:W-:Y:S01]  /*2240*/  BPT.TRAP 0x1 ;  /* 0x000000040000795c */ /* 0x000fe20000300000 */
.L_x_4496:
[----:B0-----:R-:W-:Y:S02]  /*2250*/  IMAD.U32 R3, RZ, RZ, UR39 ;  /* 0x00000027ff037e24 */ /* 0x001fe4000f8e00ff */
[----:B------:R-:W-:-:S03]  /*2260*/  IMAD.U32 R0, RZ, RZ, UR38 ;  /* 0x00000026ff007e24 */ /* 0x000fc6000f8e00ff */
[----:B------:R-:W-:Y:S02]  /*2270*/  LEA R3, R3, UR60, 0x3 ;  /* 0x0000003c03037c11 */ /* 0x000fe4000f8e18ff */
[----:B------:R-:W-:-:S04]  /*2280*/  SHF.L.U32 R0, R0, 0x1f, RZ ;  /* 0x0000001f00007819 */ /* 0x000fc800000006ff */
[----:B------:R0:W1:Y:S01]  /*2290*/  SYNCS.PHASECHK.TRANS64.TRYWAIT P1, [R3+URZ+0x30830], R0 ;  /* 0x03083000030075a7 */ /* 0x000062000802017f */
[----:B------:R-:W-:Y:S05]  /*22a0*/  @!P0 BRA `(.L_x_4497) ;  /* 0x0000000000048947 */ /* 0x000fea0003800000 */
[----:B------:R-:W-:Y:S01]  /*22b0*/  BPT.TRAP 0x1 ;  /* 0x000000040000795c */ /* 0x000fe20000300000 */
.L_x_4497:
[----:B-1----:R-:W-:Y:S05]  /*22c0*/  @P1 BRA `(.L_x_4498) ;  /* 0x0000000000081947 */ /* 0x002fea0003800000 */
[----:B------:R-:W1:Y:S02]  /*22d0*/  SYNCS.PHASECHK.TRANS64.TRYWAIT P1, [R3+URZ+0x30830], R0 ;  /* 0x03083000030075a7 */ /* 0x000e64000802017f */
[----:B-1----:R-:W-:Y:S05]  /*22e0*/  @!P1 BRA `(.L_x_4499) ;  /* 0x0000016400ac9947 */ /* 0x002fea0003800000 */
.L_x_4498:
        /* <DEDUP_REMOVED lines=13> */
[----:B------:R-:W-:Y:S01]  /*23c0*/  ULOP3.LUT UR4, UR40, 0x10000, URZ, 0xfc, !UPT ;  /* 0x0001000028047892 */ /* 0x000fe2000f8efc3f */
[----:B------:R-:W-:Y:S01]  /*23d0*/  UMOV UR13, 0x40000040 ;  /* 0x40000040000d7882 */ /* 0x000fe20000000000 */
[----:B------:R-:W-:Y:S02]  /*23e0*/  UMOV UR15, 0x40000040 ;  /* 0x40000040000f7882 */ /* 0x000fe40000000000 */
[----:B------:R-:W-:Y:S01]  /*23f0*/  IMAD.U32 R9, RZ, RZ, UR5 ;  /* 0x00000005ff097e24 */ /* 0x000fe2000f8e00ff */
[----:B------:R-:W-:Y:S02]  /*2400*/  UIMAD UR5, UR39, 0x900, UR5 ;  /* 0x00000900270578a4 */ /* 0x000fe4000f8e0205 */
[----:B------:R-:W-:Y:S01]  /*2410*/  UMOV UR8, UR4 ;  /* 0x0000000400087c82 */ /* 0x000fe20008000000 */
[----:B------:R-:W-:Y:S01]  /*2420*/  UIADD3 UR56, UR4, 0x2, URZ ;  /* 0x0000000204387890 */ /* 0x000fe2000fffe03f */
[----:B------:R-:W-:Y:S01]  /*2430*/  IMAD.U32 R6, RZ, RZ, UR8 ;  /* 0x00000008ff067e24 */ /* 0x000fe2000f8e00ff */
[----:B------:R-:W-:-:S02]  /*2440*/  UIADD3 UR58, UR5, 0x2, URZ ;  /* 0x00000002053a7890 */ /* 0x000fc4000fffe03f */
[----:B------:R-:W-:Y:S01]  /*2450*/  UMOV UR10, UR5 ;  /* 0x00000005000a7c82 */ /* 0x000fe20008000000 */
[----:B------:R-:W-:Y:S01]  /*2460*/  UIADD3 UR52, UR4, 0x4, URZ ;  /* 0x0000000404347890 */ /* 0x000fe2000fffe03f */
[----:B------:R-:W-:Y:S01]  /*2470*/  HGMMA.64x96x16.F32.BF16 R24, gdesc[UR8], RZ, !UPT, gsb0 ;  /* 0x01600000081879f0 */ /* 0x000fe2000c0018ff */
[----:B------:R-:W-:Y:S02]  /*2480*/  UIADD3 UR54, UR5, 0x4, URZ ;  /* 0x0000000405367890 */ /* 0x000fe4000fffe03f */
[----:B------:R-:W-:Y:S02]  /*2490*/  UIADD3 UR8, UR4, 0x6, URZ ;  /* 0x0000000604087890 */ /* 0x000fe4000fffe03f */
[----:B------:R-:W-:Y:S01]  /*24a0*/  UIADD3 UR10, UR5, 0x6, URZ ;  /* 0x00000006050a7890 */ /* 0x000fe2000fffe03f */
[----:B------:R-:W-:Y:S01]  /*24b0*/  UMOV UR9, 0x40000040 ;  /* 0x4000004000097882 */ /* 0x000fe20000000000 */
[----:B------:R-:W-:Y:S01]  /*24c0*/  UMOV UR11, 0x40000040 ;  /* 0x40000040000b7882 */ /* 0x000fe20000000000 */
[----:B------:R-:W-:-:S02]  /*24d0*/  UIADD3 UR12, UR4, 0x400, URZ ;  /* 0x00000400040c7890 */ /* 0x000fc4000fffe03f */
[----:B------:R-:W-:Y:S02]  /*24e0*/  UIADD3 UR14, UR5, 0x300, URZ ;  /* 0x00000300050e7890 */ /* 0x000fe4000fffe03f */
        /* <DEDUP_REMOVED lines=64> */
.L_x_4500:
[----:B------:R-:W-:Y:S01]  /*28f0*/  R2UR UR4, R22 ;  /* 0x00000000160472ca */ /* 0x000fe200000e0000 */
[----:B------:R-:W2:Y:S01]  /*2900*/  S2UR UR6, SR_CgaCtaId ;  /* 0x00000000000679c3 */ /* 0x000ea20000008800 */
[----:B------:R-:W-:Y:S01]  /*2910*/  R2UR UR5, R23 ;  /* 0x00000000170572ca */ /* 0x000fe200000e0000 */
[----:B------:R-:W-:Y:S01]  /*2920*/  UISETP.NE.AND UP0, UPT, UR61, URZ, UPT ;  /* 0x0000003f3d00728c */ /* 0x000fe2000bf05270 */
[----:B------:R-:W-:Y:S01]  /*2930*/  ULDC UR14, c[0x0][0x9dc] ;  /* 0x00027700000e7ab9 */ /* 0x000fe20000000800 */
[----:B------:R-:W-:-:S08]  /*2940*/  ULDC UR10, c[0x0][0x9e0] ;  /* 0x00027800000a7ab9 */ /* 0x000fd00000000800 */
[----:B------:R-:W-:Y:S01]  /*2950*/  UISETP.NE.AND UP1, UPT, UR4, URZ, UPT ;  /* 0x0000003f0400728c */ /* 0x000fe2000bf25270 */
[----:B------:R-:W-:Y:S01]  /*2960*/  R2UR UR4, R3 ;  /* 0x00000000030472ca */ /* 0x000fe200000e0000 */
[----:B01----:R-:W-:-:S04]  /*2970*/  VIADD R0, R192, UR5 ;  /* 0x00000005c0007c36 */ /* 0x003fc80008000000 */
[----:B------:R-:W-:Y:S01]  /*2980*/  PLOP3.LUT P1, PT, PT, PT, UP1, 0x80, 0x0 ;  /* 0x000000000000781c */ /* 0x000fe20003f2f018 */
[----:B------:R-:W-:Y:S01]  /*2990*/  IMAD.MOV.U32 R2, RZ, RZ, R0 ;  /* 0x000000ffff027224 */ /* 0x000fe200078e0000 */
[----:B------:R-:W-:-:S03]  /*29a0*/  PLOP3.LUT P2, PT, PT, PT, UP1, 0x80, 0x0 ;  /* 0x000000000000781c */ /* 0x000fc60003f4f018 */
[----:B------:R-:W-:-:S03]  /*29b0*/  @UP1 ULDC UR5, c[0x0][0x44c] ;  /* 0x0001130000051ab9 */ /* 0x000fc60000000800 */
[----:B------:R-:W-:-:S04]  /*29c0*/  UIADD3 UR4, UR4, 0x30840, URZ ;  /* 0x0003084004047890 */ /* 0x000fc8000fffe03f */
[----:B--2---:R-:W-:Y:S01]  /*29d0*/  UPRMT UR4, UR6, 0x654, UR4 ;  /* 0x0000065406047896 */ /* 0x004fe20008000004 */
[----:B------:R-:W-:Y:S01]  /*29e0*/  @P1 IMAD.HI.U32 R3, R0, UR5, RZ ;  /* 0x0000000500031c27 */ /* 0x000fe2000f8e00ff */
[----:B------:R-:W-:Y:S01]  /*29f0*/  @UP1 ULDC UR5, c[0x0][0x450] ;  /* 0x0001140000051ab9 */ /* 0x000fe20000000800 */
[----:B------:R-:W-:Y:S02]  /*2a00*/  PLOP3.LUT P1, PT, PT, PT, UP0, 0x40, 0x0 ;  /* 0x000000000000781c */ /* 0x000fe40003f2e808 */
[C---:B------:R-:W-:Y:S01]  /*2a10*/  IMAD R0, R72.reuse, -0x60, R17 ;  /* 0xffffffa048007824 */ /* 0x040fe200078e0211 */
[----:B------:R-:W-:Y:S01]  /*2a20*/  @P2 SHF.R.U32.HI R2, RZ, UR5, R3 ;  /* 0x00000005ff022c19 */ /* 0x000fe20008011603 */
[----:B------:R-:W-:Y:S02]  /*2a30*/  IMAD.MOV.U32 R3, RZ, RZ, -0x60 ;  /* 0xffffffa0ff037424 */ /* 0x000fe400078e00ff */
[----:B------:R-:W-:Y:S01]  /*2a40*/  SYNCS.ARRIVE.TRANS64.RED.A1T0 RZ, [UR4], RZ ;  /* 0x000000ffffff79a7 */ /* 0x000fe20008100404 */
[----:B------:R-:W-:Y:S01]  /*2a50*/  ULOP3.LUT UR4, URZ, UR14, URZ, 0x33, !UPT ;  /* 0x0000000e3f047292 */ /* 0x000fe2000f8e333f */
[----:B------:R-:W0:Y:S01]  /*2a60*/  SHFL.IDX PT, R5, R2, RZ, 0x1c1f ;  /* 0x001c1fff02057589 */ /* 0x000e2200000e0000 */
[----:B------:R-:W-:Y:S01]  /*2a70*/  IMAD R4, R72, R3, 0x61 ;  /* 0x0000006148047424 */ /* 0x000fe200078e0203 */
[----:B------:R-:W-:-:S03]  /*2a80*/  IADD3 R8, -R19, 0x60, R0 ;  /* 0x0000006013087810 */ /* 0x000fc60007ffe100 */
[----:B------:R-:W-:Y:S01]  /*2a90*/  VIADD R12, R4, 0xffffffff ;  /* 0xffffffff040c7836 */ /* 0x000fe20000000000 */
[----:B------:R-:W-:-:S03]  /*2aa0*/  IADD3 R3, R17, R4, -R19 ;  /* 0x0000000411037210 */ /* 0x000fc60007ffe813 */
[----:B------:R-:W-:Y:S02]  /*2ab0*/  IMAD.IADD R14, R12, 0x1, -R19 ;  /* 0x000000010c0e7824 */ /* 0x000fe400078e0a13 */
[----:B------:R-:W-:-:S04]  /*2ac0*/  IMAD.IADD R3, R3, 0x1, -R18 ;  /* 0x0000000103037824 */ /* 0x000fc800078e0a12 */
[C---:B------:R-:W-:Y:S02]  /*2ad0*/  VIADD R11, R3.reuse, UR10 ;  /* 0x0000000a030b7c36 */ /* 0x040fe40008000000 */
[----:B------:R-:W-:-:S03]  /*2ae0*/  VIADD R10, R3, UR4 ;  /* 0x00000004030a7c36 */ /* 0x000fc60008000000 */
[----:B0-----:R-:W-:Y:S01]  /*2af0*/  VIADDMNMX R0, R5, R11, R8, PT ;  /* 0x0000000b05007246 */ /* 0x001fe20003800108 */
[----:B------:R-:W-:Y:S01]  /*2b00*/  IMAD.IADD R3, R10, 0x1, R5 ;  /* 0x000000010a037824 */ /* 0x000fe200078e0205 */
[----:B------:R-:W-:Y:S06]  /*2b10*/  @P1 BRA `(.L_x_4501) ;  /* 0x00000000005c1947 */ /* 0x000fec0003800000 */
        /* <DEDUP_REMOVED lines=13> */
.L_x_4503:
[----:B------:R-:W-:Y:S02]  /*2bf0*/  ULDC UR4, c[0x0][0x9e4] ;  /* 0x0002790000047ab9 */ /* 0x000fe40000000800 */
[----:B------:R-:W-:-:S05]  /*2c00*/  IMAD.U32 R13, RZ, RZ, UR4 ;  /* 0x00000004ff0d7e24 */ /* 0x000fca000f8e00ff */
[----:B------:R-:W-:-:S13]  /*2c10*/  ISETP.NE.AND P1, PT, R13, 0x1, PT ;  /* 0x000000010d00780c */ /* 0x000fda0003f25270 */
[----:B------:R-:W0:Y:S02]  /*2c20*/  @P1 LDC.64 R20, c[0x0][0x9e8] ;  /* 0x00027a00ff141b82 */ /* 0x000e240000000a00 */
[----:B0-----:R-:W-:-:S05]  /*2c30*/  @P1 IMAD.HI.U32 R4, R5, R20, RZ ;  /* 0x0000001405041227 */ /* 0x001fca00078e00ff */
[----:B------:R-:W-:-:S07]  /*2c40*/  @P1 SHF.R.U32.HI R5, RZ, R21, R4 ;  /* 0x00000015ff051219 */ /* 0x000fce0000011604 */
.L_x_4504:
[----:B------:R-:W-:Y:S05]  /*2c50*/  BSYNC B0 ;  /* 0x0000000000007941 */ /* 0x000fea0003800000 */
.L_x_4502:
[----:B------:R-:W-:-:S05]  /*2c60*/  IMAD R5, R5, R13, R14 ;  /* 0x0000000d05057224 */ /* 0x000fca00078e020e */
[----:B------:R-:W-:Y:S02]  /*2c70*/  VIADDMNMX R0, R5, R13, R0, PT ;  /* 0x0000000d05007246 */ /* 0x000fe40003800100 */
[----:B------:R-:W-:-:S07]  /*2c80*/  VIMNMX R3, R3, R5, !PT ;  /* 0x0000000503037248 */ /* 0x000fce0007fe0100 */
.L_x_4501:
        /* <DEDUP_REMOVED lines=116> */
[----:B0-----:R-:W-:Y:S01]  /*33d0*/  VIADDMNMX R0, R5, R11, R8, PT ;  /* 0x0000000b05007246 */ /* 0x001fe20003800108 */
[----:B------:R-:W-:Y:S01]  /*33e0*/  IMAD.IADD R8, R10, 0x1, R5 ;  /* 0x000000010a087824 */ /* 0x000fe200078e0205 */
[----:B------:R-:W-:Y:S02]  /*33f0*/  FSEL R69, R69, -INF , !P6 ;  /* 0xff80000045457808 */ /* 0x000fe40007000000 */
[----:B------:R-:W-:-:S13]  /*3400*/  PLOP3.LUT P6, PT, PT, PT, UP0, 0x40, 0x0 ;  /* 0x000000000000781c */ /* 0x000fda0003fce808 */
[----:B------:R-:W-:Y:S05]  /*3410*/  @P6 BRA `(.L_x_4505) ;  /* 0x00000000005c6947 */ /* 0x000fea0003800000 */
        /* <DEDUP_REMOVED lines=13> */
.L_x_4507:
[----:B------:R-:W-:Y:S02]  /*34f0*/  ULDC UR4, c[0x0][0x9e4] ;  /* 0x0002790000047ab9 */ /* 0x000fe40000000800 */
[----:B------:R-:W-:-:S05]  /*3500*/  IMAD.U32 R4, RZ, RZ, UR4 ;  /* 0x00000004ff047e24 */ /* 0x000fca000f8e00ff */
[----:B------:R-:W-:-:S13]  /*3510*/  ISETP.NE.AND P6, PT, R4, 0x1, PT ;  /* 0x000000010400780c */ /* 0x000fda0003fc5270 */
[----:B------:R-:W0:Y:S02]  /*3520*/  @P6 LDC.64 R2, c[0x0][0x9e8] ;  /* 0x00027a00ff026b82 */ /* 0x000e240000000a00 */
[----:B0-----:R-:W-:-:S05]  /*3530*/  @P6 IMAD.HI.U32 R2, R5, R2, RZ ;  /* 0x0000000205026227 */ /* 0x001fca00078e00ff */
[----:B------:R-:W-:-:S07]  /*3540*/  @P6 SHF.R.U32.HI R5, RZ, R3, R2 ;  /* 0x00000003ff056219 */ /* 0x000fce0000011602 */
.L_x_4508:
[----:B------:R-:W-:Y:S05]  /*3550*/  BSYNC B0 ;  /* 0x0000000000007941 */ /* 0x000fea0003800000 */
.L_x_4506:
[----:B------:R-:W-:-:S05]  /*3560*/  IMAD R5, R5, R4, R14 ;  /* 0x0000000405057224 */ /* 0x000fca00078e020e */
[----:B------:R-:W-:Y:S02]  /*3570*/  VIADDMNMX R0, R5, R4, R0, PT ;  /* 0x0000000405007246 */ /* 0x000fe40003800100 */
[----:B------:R-:W-:-:S07]  /*3580*/  VIMNMX R8, R8, R5, !PT ;  /* 0x0000000508087248 */ /* 0x000fce0007fe0100 */
.L_x_4505:
[C---:B------:R-:W-:Y:S01]  /*3590*/  ISETP.GT.AND P1, PT, R8.reuse, 0x1, !P1 ;  /* 0x000000010800780c */ /* 0x040fe20004f24270 */
[----:B------:R-:W-:Y:S01]  /*35a0*/  ULDC UR6, c[0x0][0x988] ;  /* 0x0002620000067ab9 */ /* 0x000fe20000000800 */
[----:B------:R-:W-:Y:S01]  /*35b0*/  ISETP.GT.AND P2, PT, R8, 0x8, !P2 ;  /* 0x000000080800780c */ /* 0x000fe20005744270 */
[----:B------:R-:W-:Y:S01]  /*35c0*/  UISETP.NE.AND UP0, UPT, UR61, URZ, UPT ;  /* 0x0000003f3d00728c */ /* 0x000fe2000bf05270 */
        /* <DEDUP_REMOVED lines=8> */
[----:B------:R-:W-:Y:S02]  /*3650*/  FMNMX.FTZ R2, R13, R25, !PT ;  /* 0x000000190d027209 */ /* 0x000fe40007810000 */
[----:B------:R-:W-:-:S02]  /*3660*/  FSEL R31, R31, -INF , !P1 ;  /* 0xff8000001f1f7808 */ /* 0x000fc40004800000 */
[----:B------:R-:W-:Y:S02]  /*3670*/  ISETP.NE.AND P1, PT, R75, RZ, PT ;  /* 0x000000ff4b00720c */ /* 0x000fe40003f25270 */
[----:B------:R-:W-:Y:S02]  /*3680*/  ISETP.NE.AND P6, PT, R32, RZ, PT ;  /* 0x000000ff2000720c */ /* 0x000fe40003fc5270 */
        /* <DEDUP_REMOVED lines=11> */
[----:B------:R-:W-:Y:S02]  /*3740*/  FMNMX.FTZ R2, R36, R3, !PT ;  /* 0x0000000324027209 */ /* 0x000fe40007810000 */
        /* <DEDUP_REMOVED lines=41> */
[----:B------:R-:W-:Y:S01]  /*39e0*/  ISETP.NE.AND P2, PT, R85, RZ, PT ;  /* 0x000000ff5500720c */ /* 0x000fe20003f45270 */
[----:B------:R-:W0:Y:S01]  /*39f0*/  SHFL.BFLY PT, R3, R2, 0x2, 0x1f ;  /* 0x0c401f0002037f89 */ /* 0x000e2200000e0000 */
[----:B------:R-:W-:Y:S02]  /*3a00*/  ISETP.LT.OR P1, PT, R0, 0x31, P1 ;  /* 0x000000310000780c */ /* 0x000fe40000f21670 */
[----:B------:R-:W-:Y:S02]  /*3a10*/  ISETP.NE.AND P6, PT, R20, RZ, PT ;  /* 0x000000ff1400720c */ /* 0x000fe40003fc5270 */
[----:B------:R-:W-:Y:S02]  /*3a20*/  FSEL R50, R50, -INF , !P1 ;  /* 0xff80000032327808 */ /* 0x000fe40004800000 */
[----:B------:R-:W-:-:S02]  /*3a30*/  ISETP.NE.AND P1, PT, R82, RZ, PT ;  /* 0x000000ff5200720c */ /* 0x000fc40003f25270 */
[C---:B------:R-:W-:Y:S02]  /*3a40*/  ISETP.GT.AND P3, PT, R8.reuse, 0x50, !P3 ;  /* 0x000000500800780c */ /* 0x040fe40005f64270 */
[C---:B------:R-:W-:Y:S02]  /*3a50*/  ISETP.GT.AND P1, PT, R8.reuse, 0x31, !P1 ;  /* 0x000000310800780c */ /* 0x040fe40004f24270 */
[----:B------:R-:W-:Y:S02]  /*3a60*/  ISETP.GT.AND P4, PT, R8, 0x51, !P4 ;  /* 0x000000510800780c */ /* 0x000fe40006784270 */
[C---:B------:R-:W-:Y:S02]  /*3a70*/  ISETP.LT.OR P1, PT, R0.reuse, 0x32, P1 ;  /* 0x000000320000780c */ /* 0x040fe40000f21670 */
[----:B------:R-:W-:Y:S02]  /*3a80*/  ISETP.LT.OR P3, PT, R0, 0x51, P3 ;  /* 0x000000510000780c */ /* 0x000fe40001f61670 */
[----:B------:R-:W-:-:S02]  /*3a90*/  FSEL R51, R51, -INF , !P1 ;  /* 0xff80000033337808 */ /* 0x000fc40004800000 */
[----:B------:R-:W-:Y:S02]  /*3aa0*/  ISETP.NE.AND P1, PT, R83, RZ, PT ;  /* 0x000000ff5300720c */ /* 0x000fe40003f25270 */
[C---:B------:R-:W-:Y:S02]  /*3ab0*/  ISETP.GT.AND P5, PT, R8.reuse, 0x58, !P5 ;  /* 0x000000580800780c */ /* 0x040fe40006fa4270 */
[----:B------:R-:W-:Y:S02]  /*3ac0*/  ISETP.GT.AND P1, PT, R8, 0x38, !P1 ;  /* 0x000000380800780c */ /* 0x000fe40004f24270 */
[----:B0-----:R-:W-:Y:S02]  /*3ad0*/  FMNMX.FTZ R5, R2, R3, !PT ;  /* 0x0000000302057209 */ /* 0x001fe40007810000 */
[C---:B------:R-:W-:Y:S02]  /*3ae0*/  ISETP.LT.OR P1, PT, R0.reuse, 0x39, P1 ;  /* 0x000000390000780c */ /* 0x040fe40000f21670 */
[----:B------:R-:W-:Y:S01]  /*3af0*/  ISETP.LT.OR P4, PT, R0, 0x52, P4 ;  /* 0x000000520000780c */ /* 0x000fe20002781670 */
[----:B------:R-:W0:Y:S01]  /*3b00*/  SHFL.BFLY PT, R4, R5, 0x1, 0x1f ;  /* 0x0c201f0005047f89 */ /* 0x000e2200000e0000 */
[----:B------:R-:W-:-:S02]  /*3b10*/  FSEL R54, R54, -INF , !P1 ;  /* 0xff80000036367808 */ /* 0x000fc40004800000 */
[----:B------:R-:W-:Y:S02]  /*3b20*/  ISETP.NE.AND P1, PT, R84, RZ, PT ;  /* 0x000000ff5400720c */ /* 0x000fe40003f25270 */
[----:B------:R-:W-:Y:S02]  /*3b30*/  FSEL R66, R66, -INF , !P3 ;  /* 0xff80000042427808 */ /* 0x000fe40005800000 */
[----:B------:R-:W-:Y:S02]  /*3b40*/  ISETP.GT.AND P1, PT, R8, 0x39, !P1 ;  /* 0x000000390800780c */ /* 0x000fe40004f24270 */
[C---:B------:R-:W-:Y:S02]  /*3b50*/  ISETP.LT.OR P5, PT, R0.reuse, 0x59, P5 ;  /* 0x000000590000780c */ /* 0x040fe40002fa1670 */
[----:B------:R-:W-:Y:S02]  /*3b60*/  ISETP.LT.OR P1, PT, R0, 0x3a, P1 ;  /* 0x0000003a0000780c */ /* 0x000fe40000f21670 */
[----:B------:R-:W-:-:S02]  /*3b70*/  FSEL R67, R67, -INF , !P4 ;  /* 0xff80000043437808 */ /* 0x000fc40006000000 */
[----:B------:R-:W-:Y:S02]  /*3b80*/  FSEL R55, R55, -INF , !P1 ;  /* 0xff80000037377808 */ /* 0x000fe40004800000 */
[----:B------:R-:W-:Y:S02]  /*3b90*/  ISETP.GT.AND P1, PT, R8, 0x40, !P2 ;  /* 0x000000400800780c */ /* 0x000fe40005724270 */
[----:B------:R-:W-:Y:S02]  /*3ba0*/  ISETP.NE.AND P2, PT, R88, RZ, PT ;  /* 0x000000ff5800720c */ /* 0x000fe40003f45270 */
[----:B------:R-:W-:Y:S02]  /*3bb0*/  ISETP.LT.OR P1, PT, R0, 0x41, P1 ;  /* 0x000000410000780c */ /* 0x000fe40000f21670 */
[----:B------:R-:W-:Y:S02]  /*3bc0*/  ISETP.GT.AND P2, PT, R8, 0x49, !P2 ;  /* 0x000000490800780c */ /* 0x000fe40005744270 */
[----:B------:R-:W-:-:S02]  /*3bd0*/  FSEL R58, R58, -INF , !P1 ;  /* 0xff8000003a3a7808 */ /* 0x000fc40004800000 */
[----:B------:R-:W-:Y:S02]  /*3be0*/  ISETP.GT.AND P1, PT, R8, RZ, !P6 ;  /* 0x000000ff0800720c */ /* 0x000fe40007724270 */
[----:B0-----:R-:W-:Y:S02]  /*3bf0*/  FMNMX.FTZ R4, R5, R4, !PT ;  /* 0x0000000405047209 */ /* 0x001fe40007810000 */
[----:B------:R-:W-:Y:S02]  /*3c00*/  ISETP.LT.OR P1, PT, R0, 0x1, P1 ;  /* 0x000000010000780c */ /* 0x000fe40000f21670 */
[----:B------:R-:W-:Y:S01]  /*3c10*/  ISETP.NE.AND P6, PT, R86, RZ, PT ;  /* 0x000000ff5600720c */ /* 0x000fe20003fc5270 */
[----:B------:R-:W-:Y:S01]  /*3c20*/  FMUL.FTZ R3, R4, UR6 ;  /* 0x0000000604037c20 */ /* 0x000fe20008410000 */
[----:B------:R-:W-:Y:S02]  /*3c30*/  FSEL R26, R26, -INF , !P1 ;  /* 0xff8000001a1a7808 */ /* 0x000fe40004800000 */
[----:B------:R-:W-:-:S02]  /*3c40*/  FSETP.NEU.FTZ.AND P1, PT, R4, -INF , PT ;  /* 0xff8000000400780b */ /* 0x000fc40003f3d000 */
[----:B------:R-:W-:Y:S02]  /*3c50*/  ISETP.LT.OR P2, PT, R0, 0x4a, P2 ;  /* 0x0000004a0000780c */ /* 0x000fe40001741670 */
[----:B------:R-:W-:Y:S02]  /*3c60*/  FSEL R10, R3, RZ, P1 ;  /* 0x000000ff030a7208 */ /* 0x000fe40000800000 */
[----:B------:R-:W-:Y:S02]  /*3c70*/  FMNMX.FTZ R3, R26, R27, !PT ;  /* 0x0000001b1a037209 */ /* 0x000fe40007810000 */
[----:B------:R-:W-:Y:S01]  /*3c80*/  ISETP.GT.AND P1, PT, R8, 0x41, !P6 ;  /* 0x000000410800780c */ /* 0x000fe20007724270 */
[--C-:B------:R-:W-:Y:S01]  /*3c90*/  FFMA.FTZ R188, R13, UR6, -R10.reuse ;  /* 0x000000060dbc7c23 */ /* 0x100fe2000801080a */
[----:B------:R-:W-:Y:S01]  /*3ca0*/  FMNMX.FTZ R2, R30, R3, !PT ;  /* 0x000000031e027209 */ /* 0x000fe20007810000 */
[--C-:B------:R-:W-:Y:S01]  /*3cb0*/  FFMA.FTZ R5, R25, UR6, -R10.reuse ;  /* 0x0000000619057c23 */ /* 0x100fe2000801080a */
[----:B------:R-:W-:Y:S01]  /*3cc0*/  ISETP.LT.OR P1, PT, R0, 0x42, P1 ;  /* 0x000000420000780c */ /* 0x000fe20000f21670 */
[--C-:B------:R-:W-:Y:S01]  /*3cd0*/  FFMA.FTZ R190, R15, UR6, -R10.reuse ;  /* 0x000000060fbe7c23 */ /* 0x100fe2000801080a */
[----:B------:R-:W-:Y:S01]  /*3ce0*/  FMNMX.FTZ R3, R31, R2, !PT ;  /* 0x000000021f037209 */ /* 0x000fe20007810000 */
[----:B------:R-:W-:Y:S01]  /*3cf0*/  MUFU.EX2 R188, R188 ;  /* 0x000000bc00bc7308 */ /* 0x000fe20000000800 */
[----:B------:R-:W-:Y:S01]  /*3d00*/  FSEL R59, R59, -INF , !P1 ;  /* 0xff8000003b3b7808 */ /* 0x000fe20004800000 */
[--C-:B------:R-:W-:Y:S01]  /*3d10*/  FFMA.FTZ R11, R29, UR6, -R10.reuse ;  /* 0x000000061d0b7c23 */ /* 0x100fe2000801080a */
[----:B------:R-:W-:Y:S01]  /*3d20*/  FMNMX.FTZ R2, R34, R3, !PT ;  /* 0x0000000322027209 */ /* 0x000fe20007810000 */
[--C-:B------:R-:W-:Y:S01]  /*3d30*/  FFMA.FTZ R184, R21, UR6, -R10.reuse ;  /* 0x0000000615b87c23 */ /* 0x100fe2000801080a */
[----:B------:R-:W-:Y:S01]  /*3d40*/  ISETP.NE.AND P1, PT, R87, RZ, PT ;  /* 0x000000ff5700720c */ /* 0x000fe20003f25270 */
[--C-:B------:R-:W-:Y:S01]  /*3d50*/  FFMA.FTZ R13, R33, UR6, -R10.reuse ;  /* 0x00000006210d7c23 */ /* 0x100fe2000801080a */
[----:B------:R-:W-:Y:S01]  /*3d60*/  FMNMX.FTZ R3, R35, R2, !PT ;  /* 0x0000000223037209 */ /* 0x000fe20007810000 */
[----:B------:R-:W0:Y:S01]  /*3d70*/  MUFU.EX2 R5, R5 ;  /* 0x0000000500057308 */ /* 0x000e220000000800 */
        /* <DEDUP_REMOVED lines=12> */
[----:B------:R-:W-:Y:S01]  /*3e40*/  FSEL R63, R63, -INF , !P2 ;  /* 0xff8000003f3f7808 */ /* 0x000fe20005000000 */
[--C-:B------:R-:W-:Y:S01]  /*3e50*/  FFMA.FTZ R45, R45, UR6, -R10.reuse ;  /* 0x000000062d2d7c23 */ /* 0x100fe2000801080a */
[----:B------:R-:W-:Y:S01]  /*3e60*/  FMNMX.FTZ R3, R43, R2, !PT ;  /* 0x000000022b037209 */ /* 0x000fe20007810000 */
[----:B------:R-:W-:Y:S01]  /*3e70*/  MUFU.EX2 R11, R11 ;  /* 0x0000000b000b7308 */ /* 0x000fe20000000800 */
[----:B------:R-:W-:Y:S01]  /*3e80*/  ISETP.NE.AND P6, PT, R12, RZ, PT ;  /* 0x000000ff0c00720c */ /* 0x000fe20003fc5270 */
[----:B0-----:R-:W-:Y:S01]  /*3e90*/  FADD.FTZ R25, R188, R5 ;  /* 0x00000005bc197221 */ /* 0x001fe20000010000 */
[----:B------:R-:W-:Y:S01]  /*3ea0*/  FMNMX.FTZ R2, R46, R3, !PT ;  /* 0x000000032e027209 */ /* 0x000fe20007810000 */
[--C-:B------:R-:W-:Y:S01]  /*3eb0*/  FFMA.FTZ R48, R48, UR6, -R10.reuse ;  /* 0x0000000630307c23 */ /* 0x100fe2000801080a */
[----:B------:R-:W-:Y:S01]  /*3ec0*/  ISETP.GT.AND P6, PT, R8, 0x59, !P6 ;  /* 0x000000590800780c */ /* 0x000fe200077c4270 */
[--C-:B------:R-:W-:Y:S01]  /*3ed0*/  FFMA.FTZ R49, R49, UR6, -R10.reuse ;  /* 0x0000000631317c23 */ /* 0x100fe2000801080a */
[----:B------:R-:W-:Y:S01]  /*3ee0*/  FMNMX.FTZ R3, R47, R2, !PT ;  /* 0x000000022f037209 */ /* 0x000fe20007810000 */
[----:B------:R-:W-:Y:S01]  /*3ef0*/  MUFU.EX2 R184, R184 ;  /* 0x000000b800b87308 */ /* 0x000fe20000000800 */
[----:B------:R-:W-:Y:S01]  /*3f00*/  ISETP.LT.OR P6, PT, R0, 0x5a, P6 ;  /* 0x0000005a0000780c */ /* 0x000fe200037c1670 */
[--C-:B------:R-:W-:Y:S01]  /*3f10*/  FFMA.FTZ R52, R52, UR6, -R10.reuse ;  /* 0x0000000634347c23 */ /* 0x100fe2000801080a */
[----:B------:R-:W-:Y:S01]  /*3f20*/  FMNMX.FTZ R2, R50, R3, !PT ;  /* 0x0000000332027209 */ /* 0x000fe20007810000 */
[--C-:B------:R-:W-:Y:S01]  /*3f30*/  FFMA.FTZ R53, R53, UR6, -R10.reuse ;  /* 0x0000000635357c23 */ /* 0x100fe2000801080a */
[----:B------:R-:W-:Y:S01]  /*3f40*/  FSEL R70, R70, -INF , !P5 ;  /* 0xff80000046467808 */ /* 0x000fe20006800000 */
[--C-:B------:R-:W-:Y:S01]  /*3f50*/  FFMA.FTZ R56, R56, UR6, -R10.reuse ;  /* 0x0000000638387c23 */ /* 0x100fe2000801080a */
[----:B------:R-:W-:Y:S01]  /*3f60*/  FMNMX.FTZ R3, R51, R2, !PT ;  /* 0x0000000233037209 */ /* 0x000fe20007810000 */
[----:B------:R-:W-:Y:S01]  /*3f70*/  MUFU.EX2 R13, R13 ;  /* 0x0000000d000d7308 */ /* 0x000fe20000000800 */
[----:B------:R-:W-:Y:S01]  /*3f80*/  FSEL R71, R71, -INF , !P6 ;  /* 0xff80000047477808 */ /* 0x000fe20007000000 */
[--C-:B------:R-:W-:Y:S01]  /*3f90*/  FFMA.FTZ R57, R57, UR6, -R10.reuse ;  /* 0x0000000639397c23 */ /* 0x100fe2000801080a */
[----:B------:R-:W-:Y:S01]  /*3fa0*/  FMNMX.FTZ R2, R54, R3, !PT ;  /* 0x0000000336027209 */ /* 0x000fe20007810000 */
[--C-:B------:R-:W-:Y:S01]  /*3fb0*/  FFMA.FTZ R60, R60, UR6, -R10.reuse ;  /* 0x000000063c3c7c23 */ /* 0x100fe2000801080a */
[----:B------:R-:W-:Y:S01]  /*3fc0*/  F2FP.BF16.F32.PACK_AB R188, R5, R188 ;  /* 0x000000bc05bc723e */ /* 0x000fe200000010ff */
[--C-:B------:R-:W-:Y:S01]  /*3fd0*/  FFMA.FTZ R61, R61, UR6, -R10.reuse ;  /* 0x000000063d3d7c23 */ /* 0x100fe2000801080a */
[----:B------:R-:W-:Y:S01]  /*3fe0*/  FMNMX.FTZ R3, R55, R2, !PT ;  /* 0x0000000237037209 */ /* 0x000fe20007810000 */
[----:B------:R-:W-:Y:S01]  /*3ff0*/  MUFU.EX2 R186, R186 ;  /* 0x000000ba00ba7308 */ /* 0x000fe20000000800 */
[----:B------:R-:W-:Y:S01]  /*4000*/  R2UR UR4, R22 ;  /* 0x00000000160472ca */ /* 0x000fe200000e0000 */
[--C-:B------:R-:W-:Y:S01]  /*4010*/  FFMA.FTZ R64, R64, UR6, -R10.reuse ;  /* 0x0000000640407c23 */ /* 0x100fe2000801080a */
[----:B------:R-:W-:Y:S01]  /*4020*/  FMNMX.FTZ R2, R58, R3, !PT ;  /* 0x000000033a027209 */ /* 0x000fe20007810000 */
[--C-:B------:R-:W-:Y:S01]  /*4030*/  FFMA.FTZ R65, R65, UR6, -R10.reuse ;  /* 0x0000000641417c23 */ /* 0x100fe2000801080a */
[----:B------:R-:W-:Y:S01]  /*4040*/  R2UR UR7, R23 ;  /* 0x00000000170772ca */ /* 0x000fe200000e0000 */
[--C-:B------:R-:W-:Y:S01]  /*4050*/  FFMA.FTZ R68, R68, UR6, -R10.reuse ;  /* 0x0000000644447c23 */ /* 0x100fe2000801080a */
[----:B------:R-:W-:Y:S01]  /*4060*/  FMNMX.FTZ R3, R59, R2, !PT ;  /* 0x000000023b037209 */ /* 0x000fe20007810000 */
[----:B------:R-:W-:Y:S01]  /*4070*/  MUFU.EX2 R15, R15 ;  /* 0x0000000f000f7308 */ /* 0x000fe20000000800 */
[----:B------:R-:W-:Y:S01]  /*4080*/  FFMA.FTZ R10, R69, UR6, -R10 ;  /* 0x00000006450a7c23 */ /* 0x000fe2000801080a */
[----:B------:R-:W-:Y:S01]  /*4090*/  R2UR UR11, R73 ;  /* 0x00000000490b72ca */ /* 0x000fe200000e0000 */
[----:B------:R-:W-:Y:S01]  /*40a0*/  VIADD R12, R72, 0xfffffffe ;  /* 0xfffffffe480c7836 */ /* 0x000fe20000000000 */
[----:B------:R-:W-:-:S02]  /*40b0*/  FMNMX.FTZ R2, R62, R3, !PT ;  /* 0x000000033e027209 */ /* 0x000fc40007810000 */
[----:B------:R-:W-:Y:S02]  /*40c0*/  UISETP.NE.AND UP1, UPT, UR4, URZ, UPT ;  /* 0x0000003f0400728c */ /* 0x000fe4000bf25270 */
[----:B------:R-:W-:Y:S01]  /*40d0*/  FMNMX.FTZ R3, R63, R2, !PT ;  /* 0x000000023f037209 */ /* 0x000fe20007810000 */
[----:B------:R-:W-:Y:S03]  /*40e0*/  MUFU.EX2 R40, R40 ;  /* 0x0000002800287308 */ /* 0x000fe60000000800 */
[----:B------:R-:W-:-:S04]  /*40f0*/  FMNMX.FTZ R2, R66, R3, !PT ;  /* 0x0000000342027209 */ /* 0x000fc80007810000 */
[----:B------:R-:W-:Y:S01]  /*4100*/  FMNMX.FTZ R3, R67, R2, !PT ;  /* 0x0000000243037209 */ /* 0x000fe20007810000 */
[----:B------:R-:W0:Y:S01]  /*4110*/  MUFU.EX2 R41, R41 ;  /* 0x0000002900297308 */ /* 0x000e220000000800 */
[----:B------:R-:W-:Y:S01]  /*4120*/  @UP1 ULDC UR4, c[0x0][0x44c] ;  /* 0x0001130000041ab9 */ /* 0x000fe20000000800 */
[----:B------:R-:W-:Y:S01]  /*4130*/  @UP1 ULDC UR15, c[0x0][0x450] ;  /* 0x00011400000f1ab9 */ /* 0x000fe20000000800 */
[----:B------:R-:W-:Y:S01]  /*4140*/  FMNMX.FTZ R0, R70, R3, !PT ;  /* 0x0000000346007209 */ /* 0x000fe20007810000 */
[----:B------:R-:W-:-:S03]  /*4150*/  UIMAD.WIDE.U32 UR4, UR7, UR4, URZ ;  /* 0x00000004070472a5 */ /* 0x000fc6000f8e003f */
[----:B------:R-:W-:Y:S01]  /*4160*/  FMNMX.FTZ R0, R71, R0, !PT ;  /* 0x0000000047007209 */ /* 0x000fe20007810000 */
[----:B------:R-:W-:Y:S01]  /*4170*/  MUFU.EX2 R44, R44 ;  /* 0x0000002c002c7308 */ /* 0x000fe20000000800 */
[----:B------:R-:W-:-:S03]  /*4180*/  @UP1 USHF.R.U32.HI UR7, URZ, UR15, UR5 ;  /* 0x0000000f3f071299 */ /* 0x000fc60008011605 */
[----:B------:R-:W1:Y:S01]  /*4190*/  SHFL.BFLY PT, R3, R0, 0x2, 0x1f ;  /* 0x0c401f0000037f89 */ /* 0x000e6200000e0000 */
[----:B------:R-:W-:-:S03]  /*41a0*/  UIADD3 UR4, UR11, UR7, URZ ;  /* 0x000000070b047290 */ /* 0x000fc6000fffe03f */
[----:B------:R-:W2:Y:S01]  /*41b0*/  MUFU.EX2 R45, R45 ;  /* 0x0000002d002d7308 */ /* 0x000ea20000000800 */
[----:B------:R-:W-:Y:S01]  /*41c0*/  UIADD3 UR7, UR4, UR10, URZ ;  /* 0x0000000a04077290 */ /* 0x000fe2000fffe03f */
[----:B0-----:R-:W-:-:S06]  /*41d0*/  F2FP.BF16.F32.PACK_AB R180, R41, R40 ;  /* 0x0000002829b4723e */ /* 0x001fcc00000010ff */
[----:B------:R-:W-:Y:S08]  /*41e0*/  MUFU.EX2 R48, R48 ;  /* 0x0000003000307308 */ /* 0x000ff00000000800 */
[----:B------:R-:W0:Y:S01]  /*41f0*/  MUFU.EX2 R49, R49 ;  /* 0x0000003100317308 */ /* 0x000e220000000800 */
[----:B--2---:R-:W-:Y:S02]  /*4200*/  F2FP.BF16.F32.PACK_AB R182, R45, R44 ;  /* 0x0000002c2db6723e */ /* 0x004fe400000010ff */
[----:B-1----:R-:W-:-:S05]  /*4210*/  FMNMX.FTZ R2, R0, R3, !PT ;  /* 0x0000000300027209 */ /* 0x002fca0007810000 */
[----:B------:R-:W-:Y:S01]  /*4220*/  MUFU.EX2 R52, R52 ;  /* 0x0000003400347308 */ /* 0x000fe20000000800 */
[----:B------:R-:W1:Y:S07]  /*4230*/  SHFL.BFLY PT, R3, R2, 0x1, 0x1f ;  /* 0x0c201f0002037f89 */ /* 0x000e6e00000e0000 */
[----:B------:R-:W2:Y:S01]  /*4240*/  MUFU.EX2 R53, R53 ;  /* 0x0000003500357308 */ /* 0x000ea20000000800 */
[----:B0-----:R-:W-:-:S07]  /*4250*/  F2FP.BF16.F32.PACK_AB R176, R49, R48 ;  /* 0x0000003031b0723e */ /* 0x001fce00000010ff */
[----:B------:R-:W-:Y:S08]  /*4260*/  MUFU.EX2 R56, R56 ;  /* 0x0000003800387308 */ /* 0x000ff00000000800 */
[----:B------:R-:W-:Y:S01]  /*4270*/  MUFU.EX2 R57, R57 ;  /* 0x0000003900397308 */ /* 0x000fe20000000800 */
[----:B-1----:R-:W-:Y:S01]  /*4280*/  FMNMX.FTZ R3, R2, R3, !PT ;  /* 0x0000000302037209 */ /* 0x002fe20007810000 */
[----:B------:R-:W-:Y:S01]  /*4290*/  FADD.FTZ R2, R190, R25 ;  /* 0x00000019be027221 */ /* 0x000fe20000010000 */
[----:B------:R-:W-:-:S02]  /*42a0*/  F2FP.BF16.F32.PACK_AB R190, R11, R190 ;  /* 0x000000be0bbe723e */ /* 0x000fc400000010ff */
[C---:B------:R-:W-:Y:S01]  /*42b0*/  FSETP.NEU.FTZ.AND P1, PT, R3.reuse, -INF , PT ;  /* 0xff8000000300780b */ /* 0x040fe20003f3d000 */
[----:B------:R-:W-:Y:S01]  /*42c0*/  FMUL.FTZ R0, R3, UR6 ;  /* 0x0000000603007c20 */ /* 0x000fe20008410000 */
[----:B------:R-:W-:Y:S01]  /*42d0*/  FADD.FTZ R25, R11, R2 ;  /* 0x000000020b197221 */ /* 0x000fe20000010000 */
[----:B------:R-:W-:Y:S01]  /*42e0*/  MUFU.EX2 R60, R60 ;  /* 0x0000003c003c7308 */ /* 0x000fe20000000800 */
[----:B--2---:R-:W-:Y:S02]  /*42f0*/  F2FP.BF16.F32.PACK_AB R178, R53, R52 ;  /* 0x0000003435b2723e */ /* 0x004fe400000010ff */
[----:B------:R-:W-:Y:S01]  /*4300*/  FSEL R0, R0, RZ, P1 ;  /* 0x000000ff00007208 */ /* 0x000fe20000800000 */
[----:B------:R-:W-:Y:S01]  /*4310*/  FADD.FTZ R2, R184, R25 ;  /* 0x00000019b8027221 */ /* 0x000fe20000010000 */
[----:B------:R-:W-:Y:S02]  /*4320*/  PLOP3.LUT P1, PT, PT, PT, UP0, 0x40, 0x0 ;  /* 0x000000000000781c */ /* 0x000fe40003f2e808 */
[----:B------:R-:W-:Y:S01]  /*4330*/  F2FP.BF16.F32.PACK_AB R184, R13, R184 ;  /* 0x000000b80db8723e */ /* 0x000fe200000010ff */
[--C-:B------:R-:W-:Y:S01]  /*4340*/  FFMA.FTZ R26, R26, UR6, -R0.reuse ;  /* 0x000000061a1a7c23 */ /* 0x100fe20008010800 */
[--C-:B------:R-:W-:Y:S01]  /*4350*/  FFMA.FTZ R27, R27, UR6, -R0.reuse ;  /* 0x000000061b1b7c23 */ /* 0x100fe20008010800 */
[--C-:B------:R-:W-:Y:S01]  /*4360*/  FFMA.FTZ R30, R30, UR6, -R0.reuse ;  /* 0x000000061e1e7c23 */ /* 0x100fe20008010800 */
[----:B------:R-:W-:Y:S01]  /*4370*/  FFMA.FTZ R31, R31, UR6, -R0 ;  /* 0x000000061f1f7c23 */ /* 0x000fe20008010800 */
[----:B------:R-:W-:Y:S01]  /*4380*/  FADD.FTZ R25, R13, R2 ;  /* 0x000000020d197221 */ /* 0x000fe20000010000 */
[--C-:B------:R-:W-:Y:S01]  /*4390*/  FFMA.FTZ R34, R34, UR6, -R0.reuse ;  /* 0x0000000622227c23 */ /* 0x100fe20008010800 */
[----:B------:R-:W-:Y:S01]  /*43a0*/  MUFU.EX2 R26, R26 ;  /* 0x0000001a001a7308 */ /* 0x000fe20000000800 */
[--C-:B------:R-:W-:Y:S01]  /*43b0*/  FFMA.FTZ R35, R35, UR6, -R0.reuse ;  /* 0x0000000623237c23 */ /* 0x100fe20008010800 */
[----:B------:R-:W-:Y:S01]  /*43c0*/  FADD.FTZ R2, R186, R25 ;  /* 0x00000019ba027221 */ /* 0x000fe20000010000 */
[--C-:B------:R-:W-:Y:S01]  /*43d0*/  FFMA.FTZ R38, R38, UR6, -R0.reuse ;  /* 0x0000000626267c23 */ /* 0x100fe20008010800 */
[--C-:B------:R-:W-:Y:S01]  /*43e0*/  FFMA.FTZ R39, R39, UR6, -R0.reuse ;  /* 0x0000000627277c23 */ /* 0x100fe20008010800 */
[----:B------:R-:W-:Y:S01]  /*43f0*/  FFMA.FTZ R42, R42, UR6, -R0 ;  /* 0x000000062a2a7c23 */ /* 0x000fe20008010800 */
[----:B------:R-:W-:Y:S01]  /*4400*/  FADD.FTZ R25, R15, R2 ;  /* 0x000000020f197221 */ /* 0x000fe20000010000 */
[--C-:B------:R-:W-:Y:S01]  /*4410*/  FFMA.FTZ R43, R43, UR6, -R0.reuse ;  /* 0x000000062b2b7c23 */ /* 0x100fe20008010800 */
[----:B------:R-:W0:Y:S01]  /*4420*/  MUFU.EX2 R27, R27 ;  /* 0x0000001b001b7308 */ /* 0x000e220000000800 */
[--C-:B------:R-:W-:Y:S01]  /*4430*/  FFMA.FTZ R46, R46, UR6, -R0.reuse ;  /* 0x000000062e2e7c23 */ /* 0x100fe20008010800 */
[----:B------:R-:W-:Y:S01]  /*4440*/  FADD.FTZ R2, R40, R25 ;  /* 0x0000001928027221 */ /* 0x000fe20000010000 */
[--C-:B------:R-:W-:Y:S01]  /*4450*/  FFMA.FTZ R47, R47, UR6, -R0.reuse ;  /* 0x000000062f2f7c23 */ /* 0x100fe20008010800 */
[--C-:B------:R-:W-:Y:S01]  /*4460*/  FFMA.FTZ R50, R50, UR6, -R0.reuse ;  /* 0x0000000632327c23 */ /* 0x100fe20008010800 */
[----:B------:R-:W-:Y:S01]  /*4470*/  FFMA.FTZ R51, R51, UR6, -R0 ;  /* 0x0000000633337c23 */ /* 0x000fe20008010800 */
[----:B------:R-:W-:Y:S01]  /*4480*/  FADD.FTZ R29, R41, R2 ;  /* 0x00000002291d7221 */ /* 0x000fe20000010000 */
[--C-:B------:R-:W-:Y:S01]  /*4490*/  FFMA.FTZ R54, R54, UR6, -R0.reuse ;  /* 0x0000000636367c23 */ /* 0x100fe20008010800 */
[----:B------:R-:W1:Y:S01]  /*44a0*/  MUFU.EX2 R30, R30 ;  /* 0x0000001e001e7308 */ /* 0x000e620000000800 */
[--C-:B------:R-:W-:Y:S01]  /*44b0*/  FFMA.FTZ R55, R55, UR6, -R0.reuse ;  /* 0x0000000637377c23 */ /* 0x100fe20008010800 */
[----:B------:R-:W-:Y:S01]  /*44c0*/  FADD.FTZ R8, R44, R29 ;  /* 0x0000001d2c087221 */ /* 0x000fe20000010000 */
[--C-:B------:R-:W-:Y:S01]  /*44d0*/  FFMA.FTZ R58, R58, UR6, -R0.reuse ;  /* 0x000000063a3a7c23 */ /* 0x100fe20008010800 */
[--C-:B------:R-:W-:Y:S01]  /*44e0*/  FFMA.FTZ R59, R59, UR6, -R0.reuse ;  /* 0x000000063b3b7c23 */ /* 0x100fe20008010800 */
[----:B------:R-:W-:Y:S01]  /*44f0*/  FFMA.FTZ R62, R62, UR6, -R0 ;  /* 0x000000063e3e7c23 */ /* 0x000fe20008010800 */
[----:B------:R-:W-:Y:S01]  /*4500*/  FADD.FTZ R29, R45, R8 ;  /* 0x000000082d1d7221 */ /* 0x000fe20000010000 */
[--C-:B------:R-:W-:Y:S01]  /*4510*/  FFMA.FTZ R63, R63, UR6, -R0.reuse ;  /* 0x000000063f3f7c23 */ /* 0x100fe20008010800 */
[----:B------:R-:W2:Y:S01]  /*4520*/  MUFU.EX2 R31, R31 ;  /* 0x0000001f001f7308 */ /* 0x000ea20000000800 */
[----:B0-----:R-:W-:Y:S01]  /*4530*/  FADD.FTZ R25, R26, R27 ;  /* 0x0000001b1a197221 */ /* 0x001fe20000010000 */
[----:B------:R-:W-:Y:S01]  /*4540*/  FADD.FTZ R8, R48, R29 ;  /* 0x0000001d30087221 */ /* 0x000fe20000010000 */
[--C-:B------:R-:W-:Y:S01]  /*4550*/  FFMA.FTZ R66, R66, UR6, -R0.reuse ;  /* 0x0000000642427c23 */ /* 0x100fe20008010800 */
[--C-:B------:R-:W-:Y:S01]  /*4560*/  FFMA.FTZ R67, R67, UR6, -R0.reuse ;  /* 0x0000000643437c23 */ /* 0x100fe20008010800 */
[----:B------:R-:W-:Y:S01]  /*4570*/  FFMA.FTZ R70, R70, UR6, -R0 ;  /* 0x0000000646467c23 */ /* 0x000fe20008010800 */
[----:B------:R-:W-:Y:S01]  /*4580*/  FADD.FTZ R29, R49, R8 ;  /* 0x00000008311d7221 */ /* 0x000fe20000010000 */
[----:B------:R-:W-:Y:S01]  /*4590*/  FFMA.FTZ R0, R71, UR6, -R0 ;  /* 0x0000000647007c23 */ /* 0x000fe20008010800 */
[----:B------:R-:W0:Y:S01]  /*45a0*/  MUFU.EX2 R34, R34 ;  /* 0x0000002200227308 */ /* 0x000e220000000800 */
[----:B-1----:R-:W-:Y:S01]  /*45b0*/  FADD.FTZ R2, R30, R25 ;  /* 0x000000191e027221 */ /* 0x002fe20000010000 */
[----:B------:R-:W-:Y:S01]  /*45c0*/  FADD.FTZ R8, R52, R29 ;  /* 0x0000001d34087221 */ /* 0x000fe20000010000 */
[----:B------:R-:W-:-:S02]  /*45d0*/  F2FP.BF16.F32.PACK_AB R186, R15, R186 ;  /* 0x000000ba0fba723e */ /* 0x000fc400000010ff */
[----:B------:R-:W-:Y:S01]  /*45e0*/  F2FP.BF16.F32.PACK_AB R172, R57, R56 ;  /* 0x0000003839ac723e */ /* 0x000fe200000010ff */
[----:B------:R-:W-:Y:S01]  /*45f0*/  FADD.FTZ R29, R53, R8 ;  /* 0x00000008351d7221 */ /* 0x000fe20000010000 */
[----:B------:R-:W-:Y:S01]  /*4600*/  F2FP.BF16.F32.PACK_AB R189, R27, R26 ;  /* 0x0000001a1bbd723e */ /* 0x000fe200000010ff */
[----:B------:R-:W1:Y:S01]  /*4610*/  MUFU.EX2 R35, R35 ;  /* 0x0000002300237308 */ /* 0x000e620000000800 */
[C---:B--2---:R-:W-:Y:S01]  /*4620*/  FADD.FTZ R25, R31.reuse, R2 ;  /* 0x000000021f197221 */ /* 0x044fe20000010000 */
[----:B------:R-:W-:Y:S01]  /*4630*/  FADD.FTZ R8, R56, R29 ;  /* 0x0000001d38087221 */ /* 0x000fe20000010000 */
[----:B------:R-:W-:-:S03]  /*4640*/  F2FP.BF16.F32.PACK_AB R191, R31, R30 ;  /* 0x0000001e1fbf723e */ /* 0x000fc600000010ff */
[----:B------:R-:W-:Y:S02]  /*4650*/  FADD.FTZ R11, R57, R8 ;  /* 0x00000008390b7221 */ /* 0x000fe40000010000 */
[----:B------:R-:W2:Y:S01]  /*4660*/  MUFU.EX2 R38, R38 ;  /* 0x0000002600267308 */ /* 0x000ea20000000800 */
[----:B0-----:R-:W-:Y:S01]  /*4670*/  FADD.FTZ R2, R34, R25 ;  /* 0x0000001922027221 */ /* 0x001fe20000010000 */
[----:B------:R-:W-:-:S06]  /*4680*/  FADD.FTZ R8, R60, R11 ;  /* 0x0000000b3c087221 */ /* 0x000fcc0000010000 */
        /* <DEDUP_REMOVED lines=49> */
[C---:B--2---:R-:W-:Y:S01]  /*49a0*/  FADD.FTZ R11, R65.reuse, R8 ;  /* 0x00000008410b7221 */ /* 0x044fe20000010000 */
[----:B------:R-:W-:-:S06]  /*49b0*/  F2FP.BF16.F32.PACK_AB R168, R65, R64 ;  /* 0x0000004041a8723e */ /* 0x000fcc00000010ff */
[----:B------:R0:W2:Y:S08]  /*49c0*/  MUFU.EX2 R171, R0 ;  /* 0x0000000000ab7308 */ /* 0x0000b00000000800 */
[----:B------:R-:W3:Y:S01]  /*49d0*/  MUFU.EX2 R21, R10 ;  /* 0x0000000a00157308 */ /* 0x000ee20000000800 */
[----:B0-----:R-:W-:Y:S01]  /*49e0*/  FADD.FTZ R0, R70, R5 ;  /* 0x0000000546007221 */ /* 0x001fe20000010000 */
[----:B-1----:R-:W-:-:S03]  /*49f0*/  FADD.FTZ R8, R68, R11 ;  /* 0x0000000b44087221 */ /* 0x002fc60000010000 */
[C---:B--2---:R-:W-:Y:S01]  /*4a00*/  FADD.FTZ R5, R171.reuse, R0 ;  /* 0x00000000ab057221 */ /* 0x044fe20000010000 */
[----:B------:R-:W-:Y:S01]  /*4a10*/  F2FP.BF16.F32.PACK_AB R171, R171, R70 ;  /* 0x00000046abab723e */ /* 0x000fe200000010ff */
[C---:B---3--:R-:W-:Y:S01]  /*4a20*/  FADD.FTZ R8, R21.reuse, R8 ;  /* 0x0000000815087221 */ /* 0x048fe20000010000 */
        /* <DEDUP_REMOVED lines=13> */
.L_x_4510:
[----:B------:R-:W-:Y:S02]  /*4b00*/  ULDC UR15, c[0x0][0x9e4] ;  /* 0x00027900000f7ab9 */ /* 0x000fe40000000800 */
[----:B------:R-:W-:-:S11]  /*4b10*/  UISETP.NE.AND UP0, UPT, UR15, 0x1, UPT ;  /* 0x000000010f00788c */ /* 0x000fd6000bf05270 */
[----:B------:R-:W-:Y:S02]  /*4b20*/  @UP0 ULDC.64 UR4, c[0x0][0x9e8] ;  /* 0x00027a0000040ab9 */ /* 0x000fe40000000a00 */
[----:B------:R-:W-:-:S04]  /*4b30*/  UIMAD.WIDE.U32 UR10, UR18, UR4, URZ ;  /* 0x00000004120a72a5 */ /* 0x000fc8000f8e003f */
[----:B------:R-:W-:-:S12]  /*4b40*/  @UP0 USHF.R.U32.HI UR18, URZ, UR5, UR11 ;  /* 0x000000053f120299 */ /* 0x000fd8000801160b */
.L_x_4511:
[----:B------:R-:W-:-:S04]  /*4b50*/  UIMAD UR15, UR18, UR15, UR15 ;  /* 0x0000000f120f72a4 */ /* 0x000fc8000f8e020f */
[----:B------:R-:W-:-:S04]  /*4b60*/  UISETP.LT.AND UP0, UPT, UR7, UR15, UPT ;  /* 0x0000000f0700728c */ /* 0x000fc8000bf01270 */
[----:B------:R-:W-:-:S12]  /*4b70*/  USEL UR7, UR7, UR15, UP0 ;  /* 0x0000000f07077287 */ /* 0x000fd80008000000 */
.L_x_4509:
[----:B------:R-:W-:Y:S01]  /*4b80*/  R2UR UR10, R193 ;  /* 0x00000000c10a72ca */ /* 0x000fe200000e0000 */
[----:B------:R-:W-:Y:S01]  /*4b90*/  UIMAD.WIDE UR4, UR7, 0x2aaaaaab, URZ ;  /* 0x2aaaaaab070478a5 */ /* 0x000fe2000f8e023f */
[----:B------:R-:W-:Y:S01]  /*4ba0*/  IMAD.MOV.U32 R2, RZ, RZ, 0x3f800000 ;  /* 0x3f800000ff027424 */ /* 0x000fe200078e00ff */
[----:B------:R-:W-:Y:S01]  /*4bb0*/  CS2R R118, SRZ ;  /* 0x0000000000767805 */ /* 0x000fe2000001ff00 */
[----:B------:R-:W-:Y:S01]  /*4bc0*/  IMAD.MOV.U32 R0, RZ, RZ, 0x3f800000 ;  /* 0x3f800000ff007424 */ /* 0x000fe200078e00ff */
[----:B------:R-:W-:Y:S01]  /*4bd0*/  USHF.R.U32.HI UR4, URZ, 0x1f, UR5 ;  /* 0x0000001f3f047899 */ /* 0x000fe20008011605 */
[----:B------:R-:W-:Y:S02]  /*4be0*/  CS2R R116, SRZ ;  /* 0x0000000000747805 */ /* 0x000fe4000001ff00 */
        /* <DEDUP_REMOVED lines=57> */
[----:B------:R-:W-:Y:S01]  /*4f80*/  IMAD.MOV.U32 R119, RZ, RZ, RZ ;  /* 0x000000ffff777224 */ /* 0x000fe200078e00ff */
[----:B------:R-:W-:Y:S01]  /*4f90*/  ULDC UR55, c[0x0][0x9dc] ;  /* 0x0002770000377ab9 */ /* 0x000fe20000000800 */
[----:B------:R-:W-:Y:S01]  /*4fa0*/  ULDC UR54, c[0x0][0x988] ;  /* 0x0002620000367ab9 */ /* 0x000fe20000000800 */
[----:B------:R-:W-:-:S05]  /*4fb0*/  ULDC UR58, c[0x0][0x9e0] ;  /* 0x00027800003a7ab9 */ /* 0x000fca0000000800 */
.L_x_4531:
[----:B------:R-:W-:-:S04]  /*4fc0*/  UISETP.NE.AND UP0, UPT, UR4, 0x1, UPT ;  /* 0x000000010400788c */ /* 0x000fc8000bf05270 */
[----:B------:R-:W-:-:S04]  /*4fd0*/  USEL UR38, URZ, 0x1, UP0 ;  /* 0x000000013f267887 */ /* 0x000fc80008000000 */
[----:B------:R-:W-:Y:S01]  /*4fe0*/  ULOP3.LUT UR38, UR7, UR38, URZ, 0x3c, !UPT ;  /* 0x0000002607267292 */ /* 0x000fe2000f8e3c3f */
[----:B------:R-:W-:Y:S11]  /*4ff0*/  @!P0 BRA `(.L_x_4513) ;  /* 0x0000000000048947 */ /* 0x000ff60003800000 */
[----:B------:R-:W-:Y:S01]  /*5000*/  BPT.TRAP 0x1 ;  /* 0x000000040000795c */ /* 0x000fe20000300000 */
.L_x_4513:
        /* <DEDUP_REMOVED lines=9> */
.L_x_4514:
[----:B-1----:R-:W-:Y:S05]  /*50a0*/  @P1 BRA `(.L_x_4515) ;  /* 0x0000000000081947 */ /* 0x002fea0003800000 */
[----:B------:R-:W1:Y:S02]  /*50b0*/  SYNCS.PHASECHK.TRANS64.TRYWAIT P1, [UR5+0x30830], R3 ;  /* 0x03083003ff0075a7 */ /* 0x000e640008020145 */
[----:B-1----:R-:W-:Y:S05]  /*50c0*/  @!P1 BRA `(.L_x_4516) ;  /* 0x0000013800489947 */ /* 0x002fea0003800000 */
.L_x_4515:
        /* <DEDUP_REMOVED lines=15> */
[-C--:B------:R-:W-:Y:S01]  /*51c0*/  FMUL.FTZ R25, R25, R0.reuse ;  /* 0x0000000019197220 */ /* 0x080fe20000410000 */
[-C--:B------:R-:W-:Y:S01]  /*51d0*/  FMUL.FTZ R28, R28, R0.reuse ;  /* 0x000000001c1c7220 */ /* 0x080fe20000410000 */
[----:B------:R-:W-:Y:S01]  /*51e0*/  UIADD3 UR10, UR6, 0x6, URZ ;  /* 0x00000006060a7890 */ /* 0x000fe2000fffe03f */
[-C--:B------:R-:W-:Y:S01]  /*51f0*/  FMUL.FTZ R29, R29, R0.reuse ;  /* 0x000000001d1d7220 */ /* 0x080fe20000410000 */
[----:B------:R-:W-:Y:S01]  /*5200*/  UIADD3 UR14, UR6, 0x300, URZ ;  /* 0x00000300060e7890 */ /* 0x000fe2000fffe03f */
[-C--:B------:R-:W-:Y:S01]  /*5210*/  FMUL.FTZ R32, R32, R0.reuse ;  /* 0x0000000020207220 */ /* 0x080fe20000410000 */
[----:B------:R-:W-:Y:S01]  /*5220*/  UMOV UR46, UR6 ;  /* 0x00000006002e7c82 */ /* 0x000fe20008000000 */
[----:B------:R-:W-:Y:S01]  /*5230*/  UIADD3 UR18, UR6, 0x302, URZ ;  /* 0x0000030206127890 */ /* 0x000fe2000fffe03f */
[----:B------:R-:W-:Y:S01]  /*5240*/  HGMMA.64x96x16.F32.BF16 R120, gdesc[UR44], RZ, !UPT, gsb0 ;  /* 0x016000002c7879f0 */ /* 0x000fe2000c0018ff */
        /* <DEDUP_REMOVED lines=144> */
.L_x_4517:
[----:B------:R-:W-:Y:S01]  /*5b50*/  ULEA UR10, UR4, UR60, 0x3 ;  /* 0x0000003c040a7291 */ /* 0x000fe2000f8e183f */
[----:B------:R-:W-:-:S05]  /*5b60*/  IMAD.U32 R0, RZ, RZ, UR7 ;  /* 0x00000007ff007e24 */ /* 0x000fca000f8e00ff */
[----:B------:R-:W-:-:S04]  /*5b70*/  SHF.L.U32 R0, R0, 0x1f, RZ ;  /* 0x0000001f00007819 */ /* 0x000fc800000006ff */
[----:B------:R2:W3:Y:S01]  /*5b80*/  SYNCS.PHASECHK.TRANS64.TRYWAIT P1, [UR10+0x30850], R0 ;  /* 0x03085000ff0075a7 */ /* 0x0004e2000802014a */
[----:B------:R-:W-:Y:S05]  /*5b90*/  @!P0 BRA `(.L_x_4518) ;  /* 0x0000000000048947 */ /* 0x000fea0003800000 */
[----:B------:R-:W-:Y:S01]  /*5ba0*/  BPT.TRAP 0x1 ;  /* 0x000000040000795c */ /* 0x000fe20000300000 */
.L_x_4518:
[----:B---3--:R-:W-:Y:S05]  /*5bb0*/  @P1 BRA `(.L_x_4519) ;  /* 0x0000000000081947 */ /* 0x008fea0003800000 */
[----:B------:R-:W3:Y:S02]  /*5bc0*/  SYNCS.PHASECHK.TRANS64.TRYWAIT P1, [UR10+0x30850], R0 ;  /* 0x03085000ff0075a7 */ /* 0x000ee4000802014a */
[----:B---3--:R-:W-:Y:S05]  /*5bd0*/  @!P1 BRA `(.L_x_4520) ;  /* 0x0000012c009c9947 */ /* 0x008fea0003800000 */
.L_x_4519:
        /* <DEDUP_REMOVED lines=37> */
.L_x_4521:
[----:B------:R-:W-:Y:S01]  /*5e30*/  R2UR UR6, R22 ;  /* 0x00000000160672ca */ /* 0x000fe200000e0000 */
[----:B------:R-:W-:Y:S01]  /*5e40*/  UISETP.NE.AND UP0, UPT, UR61, URZ, UPT ;  /* 0x0000003f3d00728c */ /* 0x000fe2000bf05270 */
[----:B------:R-:W-:Y:S01]  /*5e50*/  R2UR UR4, R23 ;  /* 0x00000000170472ca */ /* 0x000fe200000e0000 */
[----:B------:R-:W-:Y:S01]  /*5e60*/  IMAD R20, R12, -0x60, RZ ;  /* 0xffffffa00c147824 */ /* 0x000fe200078e02ff */
[----:B------:R-:W-:Y:S01]  /*5e70*/  UIADD3 UR5, UR5, 0x30840, URZ ;  /* 0x0003084005057890 */ /* 0x000fe2000fffe03f */
[----:B------:R-:W-:-:S08]  /*5e80*/  UMOV UR14, UR55 ;  /* 0x00000037000e7c82 */ /* 0x000fd00008000000 */
[----:B------:R-:W-:Y:S01]  /*5e90*/  UISETP.NE.AND UP1, UPT, UR6, URZ, UPT ;  /* 0x0000003f0600728c */ /* 0x000fe2000bf25270 */
[----:B------:R-:W4:Y:S01]  /*5ea0*/  S2UR UR6, SR_CgaCtaId ;  /* 0x00000000000679c3 */ /* 0x000f220000008800 */
[----:B------:R-:W-:-:S04]  /*5eb0*/  VIADD R21, R192, UR4 ;  /* 0x00000004c0157c36 */ /* 0x000fc80008000000 */
[----:B------:R-:W-:Y:S02]  /*5ec0*/  PLOP3.LUT P1, PT, PT, PT, UP1, 0x80, 0x0 ;  /* 0x000000000000781c */ /* 0x000fe40003f2f018 */
[----:B------:R-:W-:-:S03]  /*5ed0*/  PLOP3.LUT P2, PT, PT, PT, UP1, 0x80, 0x0 ;  /* 0x000000000000781c */ /* 0x000fc60003f4f018 */
[----:B------:R-:W-:-:S08]  /*5ee0*/  @UP1 ULDC UR4, c[0x0][0x44c] ;  /* 0x0001130000041ab9 */ /* 0x000fd00000000800 */
[----:B--23--:R-:W-:Y:S01]  /*5ef0*/  @P1 IMAD.HI.U32 R0, R21, UR4, RZ ;  /* 0x0000000415001c27 */ /* 0x00cfe2000f8e00ff */
[----:B------:R-:W-:Y:S01]  /*5f00*/  @UP1 ULDC UR4, c[0x0][0x450] ;  /* 0x0001140000041ab9 */ /* 0x000fe20000000800 */
[----:B------:R-:W-:-:S03]  /*5f10*/  PLOP3.LUT P1, PT, PT, PT, UP0, 0x40, 0x0 ;  /* 0x000000000000781c */ /* 0x000fc60003f2e808 */
[----:B------:R-:W-:Y:S01]  /*5f20*/  @P2 SHF.R.U32.HI R21, RZ, UR4, R0 ;  /* 0x00000004ff152c19 */ /* 0x000fe20008011600 */
[----:B----4-:R-:W-:Y:S01]  /*5f30*/  UPRMT UR5, UR6, 0x654, UR5 ;  /* 0x0000065406057896 */ /* 0x010fe20008000005 */
[----:B------:R-:W-:Y:S01]  /*5f40*/  IADD3 R0, -R19, 0x1, R20 ;  /* 0x0000000113007810 */ /* 0x000fe20007ffe114 */
[----:B------:R-:W-:Y:S02]  /*5f50*/  ULOP3.LUT UR4, URZ, UR14, URZ, 0x33, !UPT ;  /* 0x0000000e3f047292 */ /* 0x000fe4000f8e333f */
[----:B------:R-:W2:Y:S01]  /*5f60*/  SHFL.IDX PT, R169, R21, RZ, 0x1c1f ;  /* 0x001c1fff15a97589 */ /* 0x000ea200000e0000 */
[----:B------:R-:W-:-:S04]  /*5f70*/  IADD3 R0, -R18, R0, R17 ;  /* 0x0000000012007210 */ /* 0x000fc80007ffe111 */
[----:B------:R-:W-:Y:S01]  /*5f80*/  SYNCS.ARRIVE.TRANS64.RED.A1T0 RZ, [UR5], RZ ;  /* 0x000000ffffff79a7 */ /* 0x000fe20008100405 */
[C---:B------:R-:W-:Y:S02]  /*5f90*/  VIADD R15, R0.reuse, UR58 ;  /* 0x0000003a000f7c36 */ /* 0x040fe40008000000 */
[----:B------:R-:W-:Y:S02]  /*5fa0*/  VIADD R14, R0, UR4 ;  /* 0x00000004000e7c36 */ /* 0x000fe40008000000 */
[----:B------:R-:W-:Y:S02]  /*5fb0*/  IMAD.IADD R0, R20, 0x1, -R19 ;  /* 0x0000000114007824 */ /* 0x000fe400078e0a13 */
[--C-:B--2---:R-:W-:Y:S02]  /*5fc0*/  IMAD.IADD R13, R15, 0x1, R169.reuse ;  /* 0x000000010f0d7824 */ /* 0x104fe400078e02a9 */
[----:B-1----:R-:W-:Y:S01]  /*5fd0*/  IMAD.IADD R4, R14, 0x1, R169 ;  /* 0x000000010e047824 */ /* 0x002fe200078e02a9 */
[----:B------:R-:W-:Y:S06]  /*5fe0*/  @P1 BRA `(.L_x_4522) ;  /* 0x0000000000541947 */ /* 0x000fec0003800000 */
[----:B------:R-:W-:Y:S01]  /*5ff0*/  IADD3 R169, -R18, R17, R169 ;  /* 0x0000001112a97210 */ /* 0x000fe20007ffe1a9 */
[----:B------:R-:W-:Y:S03]  /*6000*/  BSSY B0, `(.L_x_4523) ;  /* 0x0000010000007945 */ /* 0x000fe60003800000 */
        /* <DEDUP_REMOVED lines=10> */
.L_x_4524:
[----:B------:R-:W-:-:S05]  /*60b0*/  IMAD.U32 R168, RZ, RZ, UR51 ;  /* 0x00000033ffa87e24 */ /* 0x000fca000f8e00ff */
[----:B------:R-:W-:-:S13]  /*60c0*/  ISETP.NE.AND P1, PT, R168, 0x1, PT ;  /* 0x00000001a800780c */ /* 0x000fda0003f25270 */
[----:B0-----:R-:W0:Y:S02]  /*60d0*/  @P1 LDC.64 R2, c[0x0][0x9e8] ;  /* 0x00027a00ff021b82 */ /* 0x001e240000000a00 */
[----:B0-----:R-:W-:-:S05]  /*60e0*/  @P1 IMAD.HI.U32 R2, R169, R2, RZ ;  /* 0x00000002a9021227 */ /* 0x001fca00078e00ff */
[----:B------:R-:W-:-:S07]  /*60f0*/  @P1 SHF.R.U32.HI R169, RZ, R3, R2 ;  /* 0x00000003ffa91219 */ /* 0x000fce0000011602 */
.L_x_4525:
[----:B------:R-:W-:Y:S05]  /*6100*/  BSYNC B0 ;  /* 0x0000000000007941 */ /* 0x000fea0003800000 */
.L_x_4523:
[----:B------:R-:W-:-:S05]  /*6110*/  IMAD R169, R169, R168, R0 ;  /* 0x000000a8a9a97224 */ /* 0x000fca00078e0200 */
[----:B------:R-:W-:Y:S02]  /*6120*/  VIADDMNMX R13, R169, R168, R13, PT ;  /* 0x000000a8a90d7246 */ /* 0x000fe4000380010d */
[----:B------:R-:W-:-:S07]  /*6130*/  VIMNMX R4, R4, R169, !PT ;  /* 0x000000a904047248 */ /* 0x000fce0007fe0100 */
.L_x_4522:
[C---:B------:R-:W-:Y:S01]  /*6140*/  ISETP.GE.AND P6, PT, R20.reuse, 0xa, PT ;  /* 0x0000000a1400780c */ /* 0x040fe20003fc6270 */
[----:B------:R-:W-:Y:S01]  /*6150*/  UISETP.NE.AND UP0, UPT, UR61, URZ, UPT ;  /* 0x0000003f3d00728c */ /* 0x000fe2000bf05270 */
        /* <DEDUP_REMOVED lines=33> */
[----:B------:R-:W-:-:S04]  /*6370*/  ISETP.GT.AND P3, PT, R4, 0x19, !P4 ;  /* 0x000000190400780c */ /* 0x000fc80006764270 */
[----:B------:R-:W-:Y:S02]  /*6380*/  ISETP.LT.OR P3, PT, R13, 0x1a, P3 ;  /* 0x0000001a0d00780c */ /* 0x000fe40001f61670 */
        /* <DEDUP_REMOVED lines=95> */
[----:B------:R-:W-:-:S04]  /*6980*/  ISETP.GT.AND P6, PT, R4, 0x59, !P6 ;  /* 0x000000590400780c */ /* 0x000fc800077c4270 */
[----:B------:R-:W-:Y:S02]  /*6990*/  ISETP.LT.OR P6, PT, R13, 0x5a, P6 ;  /* 0x0000005a0d00780c */ /* 0x000fe400037c1670 */
[----:B------:R-:W1:Y:S02]  /*69a0*/  SHFL.IDX PT, R13, R21, 0x1, 0x1c1f ;  /* 0x003c1f00150d7f89 */ /* 0x000e6400000e0000 */
[----:B------:R-:W-:Y:S02]  /*69b0*/  FSEL R165, R165, -INF , !P6 ;  /* 0xff800000a5a57808 */ /* 0x000fe40007000000 */
[----:B------:R-:W-:Y:S01]  /*69c0*/  PLOP3.LUT P6, PT, PT, PT, UP0, 0x40, 0x0 ;  /* 0x000000000000781c */ /* 0x000fe20003fce808 */
[--C-:B-1----:R-:W-:Y:S02]  /*69d0*/  IMAD.IADD R15, R15, 0x1, R13.reuse ;  /* 0x000000010f0f7824 */ /* 0x102fe400078e020d */
[----:B------:R-:W-:-:S10]  /*69e0*/  IMAD.IADD R14, R14, 0x1, R13 ;  /* 0x000000010e0e7824 */ /* 0x000fd400078e020d */
[----:B------:R-:W-:Y:S05]  /*69f0*/  @P6 BRA `(.L_x_4526) ;  /* 0x0000000000546947 */ /* 0x000fea0003800000 */
        /* <DEDUP_REMOVED lines=12> */
.L_x_4528:
[----:B------:R-:W-:-:S05]  /*6ac0*/  IMAD.U32 R4, RZ, RZ, UR51 ;  /* 0x00000033ff047e24 */ /* 0x000fca000f8e00ff */
[----:B------:R-:W-:-:S13]  /*6ad0*/  ISETP.NE.AND P6, PT, R4, 0x1, PT ;  /* 0x000000010400780c */ /* 0x000fda0003fc5270 */
[----:B0-----:R-:W0:Y:S02]  /*6ae0*/  @P6 LDC.64 R2, c[0x0][0x9e8] ;  /* 0x00027a00ff026b82 */ /* 0x001e240000000a00 */
[----:B0-----:R-:W-:-:S05]  /*6af0*/  @P6 IMAD.HI.U32 R2, R13, R2, RZ ;  /* 0x000000020d026227 */ /* 0x001fca00078e00ff */
[----:B------:R-:W-:-:S07]  /*6b00*/  @P6 SHF.R.U32.HI R13, RZ, R3, R2 ;  /* 0x00000003ff0d6219 */ /* 0x000fce0000011602 */
.L_x_4529:
[----:B------:R-:W-:Y:S05]  /*6b10*/  BSYNC B0 ;  /* 0x0000000000007941 */ /* 0x000fea0003800000 */
.L_x_4527:
[----:B------:R-:W-:-:S05]  /*6b20*/  IMAD R0, R13, R4, R0 ;  /* 0x000000040d007224 */ /* 0x000fca00078e0200 */
[----:B------:R-:W-:Y:S02]  /*6b30*/  VIADDMNMX R15, R0, R4, R15, PT ;  /* 0x00000004000f7246 */ /* 0x000fe4000380010f */
[----:B------:R-:W-:-:S07]  /*6b40*/  VIMNMX R14, R14, R0, !PT ;  /* 0x000000000e0e7248 */ /* 0x000fce0007fe0100 */
.L_x_4526:
[----:B------:R-:W-:Y:S01]  /*6b50*/  ISETP.GT.AND P1, PT, R14, 0x1, !P1 ;  /* 0x000000010e00780c */ /* 0x000fe20004f24270 */
[----:B------:R-:W-:Y:S01]  /*6b60*/  UMOV UR6, UR54 ;  /* 0x0000003600067c82 */ /* 0x000fe20008000000 */
[----:B------:R-:W-:Y:S02]  /*6b70*/  LOP3.LUT P6, RZ, R16, 0x20000, RZ, 0xc0, !PT ;  /* 0x0002000010ff7812 */ /* 0x000fe400078cc0ff */
[----:B------:R-:W-:Y:S02]  /*6b80*/  ISETP.LT.OR P1, PT, R15, 0x2, P1 ;  /* 0x000000020f00780c */ /* 0x000fe40000f21670 */
[----:B------:R-:W-:Y:S02]  /*6b90*/  ISETP.GT.AND P2, PT, R14, 0x8, !P2 ;  /* 0x000000080e00780c */ /* 0x000fe40005744270 */
[----:B------:R-:W-:Y:S02]  /*6ba0*/  FSEL R123, R123, -INF , !P1 ;  /* 0xff8000007b7b7808 */ /* 0x000fe40004800000 */
[----:B------:R-:W-:-:S02]  /*6bb0*/  LOP3.LUT P1, RZ, R16, 0x4, RZ, 0xc0, !PT ;  /* 0x0000000410ff7812 */ /* 0x000fc4000782c0ff */
[C---:B------:R-:W-:Y:S02]  /*6bc0*/  ISETP.LT.OR P2, PT, R15.reuse, 0x9, P2 ;  /* 0x000000090f00780c */ /* 0x040fe40001741670 */
[----:B------:R-:W-:Y:S02]  /*6bd0*/  ISETP.GT.AND P1, PT, R14, 0x9, !P1 ;  /* 0x000000090e00780c */ /* 0x000fe40004f24270 */
[----:B------:R-:W-:Y:S02]  /*6be0*/  FSEL R126, R126, -INF , !P2 ;  /* 0xff8000007e7e7808 */ /* 0x000fe40005000000 */
[----:B------:R-:W-:Y:S02]  /*6bf0*/  ISETP.LT.OR P1, PT, R15, 0xa, P1 ;  /* 0x0000000a0f00780c */ /* 0x000fe40000f21670 */
[----:B------:R-:W-:Y:S02]  /*6c00*/  LOP3.LUT P2, RZ, R16, 0x10000, RZ, 0xc0, !PT ;  /* 0x0001000010ff7812 */ /* 0x000fe4000784c0ff */
[----:B------:R-:W-:-:S02]  /*6c10*/  FSEL R127, R127, -INF , !P1 ;  /* 0xff8000007f7f7808 */ /* 0x000fc40004800000 */
[----:B------:R-:W-:Y:S02]  /*6c20*/  LOP3.LUT P1, RZ, R16, 0x8, RZ, 0xc0, !PT ;  /* 0x0000000810ff7812 */ /* 0x000fe4000782c0ff */
[----:B------:R-:W-:Y:S02]  /*6c30*/  FMNMX.FTZ R0, R169, R10, !PT ;  /* 0x0000000aa9007209 */ /* 0x000fe40007810000 */
[----:B------:R-:W-:Y:S02]  /*6c40*/  ISETP.GT.AND P1, PT, R14, 0x10, !P1 ;  /* 0x000000100e00780c */ /* 0x000fe40004f24270 */
[----:B0-----:R-:W-:Y:S02]  /*6c50*/  FMNMX.FTZ R3, R121, R0, !PT ;  /* 0x0000000079037209 */ /* 0x001fe40007810000 */
        /* <DEDUP_REMOVED lines=48> */
[----:B------:R-:W-:Y:S02]  /*6f60*/  LOP3.LUT P1, RZ, R16, 0x1000, RZ, 0xc0, !PT ;  /* 0x0000100010ff7812 */ /* 0x000fe4000782c0ff */
[----:B------:R-:W-:-:S02]  /*6f70*/  FMNMX.FTZ R0, R164, R3, !PT ;  /* 0x00000003a4007209 */ /* 0x000fc40007810000 */
[----:B------:R-:W-:Y:S02]  /*6f80*/  ISETP.GT.AND P1, PT, R14, 0x30, !P1 ;  /* 0x000000300e00780c */ /* 0x000fe40004f24270 */
[----:B------:R-:W-:Y:S02]  /*6f90*/  FMNMX.FTZ R2, R165, R0, !PT ;  /* 0x00000000a5027209 */ /* 0x000fe40007810000 */
[----:B------:R-:W-:Y:S02]  /*6fa0*/  ISETP.LT.OR P1, PT, R15, 0x31, P1 ;  /* 0x000000310f00780c */ /* 0x000fe40000f21670 */
[----:B------:R-:W-:Y:S01]  /*6fb0*/  LOP3.LUT P6, RZ, R16, 0x80, RZ, 0xc0, !PT ;  /* 0x0000008010ff7812 */ /* 0x000fe200078cc0ff */
[----:B------:R-:W0:Y:S01]  /*6fc0*/  SHFL.BFLY PT, R3, R2, 0x2, 0x1f ;  /* 0x0c401f0002037f89 */ /* 0x000e2200000e0000 */
[----:B------:R-:W-:Y:S02]  /*6fd0*/  FSEL R146, R146, -INF , !P1 ;  /* 0xff80000092927808 */ /* 0x000fe40004800000 */
[----:B------:R-:W-:-:S02]  /*6fe0*/  LOP3.LUT P1, RZ, R16, 0x800, RZ, 0xc0, !PT ;  /* 0x0000080010ff7812 */ /* 0x000fc4000782c0ff */
[----:B------:R-:W-:Y:S02]  /*6ff0*/  LOP3.LUT P2, RZ, R16, 0x40, RZ, 0xc0, !PT ;  /* 0x0000004010ff7812 */ /* 0x000fe4000784c0ff */
[C---:B------:R-:W-:Y:S02]  /*7000*/  ISETP.GT.AND P1, PT, R14.reuse, 0x31, !P1 ;  /* 0x000000310e00780c */ /* 0x040fe40004f24270 */
[C---:B------:R-:W-:Y:S02]  /*7010*/  ISETP.GT.AND P3, PT, R14.reuse, 0x50, !P3 ;  /* 0x000000500e00780c */ /* 0x040fe40005f64270 */
[----:B------:R-:W-:Y:S02]  /*7020*/  ISETP.LT.OR P1, PT, R15, 0x32, P1 ;  /* 0x000000320f00780c */ /* 0x000fe40000f21670 */
[----:B------:R-:W-:Y:S02]  /*7030*/  ISETP.GT.AND P4, PT, R14, 0x51, !P4 ;  /* 0x000000510e00780c */ /* 0x000fe40006784270 */
[----:B------:R-:W-:-:S02]  /*7040*/  FSEL R147, R147, -INF , !P1 ;  /* 0xff80000093937808 */ /* 0x000fc40004800000 */
[----:B------:R-:W-:Y:S02]  /*7050*/  LOP3.LUT P1, RZ, R16, 0x400, RZ, 0xc0, !PT ;  /* 0x0000040010ff7812 */ /* 0x000fe4000782c0ff */
[C---:B------:R-:W-:Y:S02]  /*7060*/  ISETP.GT.AND P5, PT, R14.reuse, 0x58, !P5 ;  /* 0x000000580e00780c */ /* 0x040fe40006fa4270 */
[----:B------:R-:W-:Y:S02]  /*7070*/  ISETP.GT.AND P1, PT, R14, 0x38, !P1 ;  /* 0x000000380e00780c */ /* 0x000fe40004f24270 */
[C---:B------:R-:W-:Y:S02]  /*7080*/  ISETP.LT.OR P3, PT, R15.reuse, 0x51, P3 ;  /* 0x000000510f00780c */ /* 0x040fe40001f61670 */
[----:B------:R-:W-:Y:S02]  /*7090*/  ISETP.LT.OR P1, PT, R15, 0x39, P1 ;  /* 0x000000390f00780c */ /* 0x000fe40000f21670 */
[----:B0-----:R-:W-:-:S02]  /*70a0*/  FMNMX.FTZ R3, R2, R3, !PT ;  /* 0x0000000302037209 */ /* 0x001fc40007810000 */
[----:B------:R-:W-:Y:S02]  /*70b0*/  FSEL R150, R150, -INF , !P1 ;  /* 0xff80000096967808 */ /* 0x000fe40004800000 */
[----:B------:R-:W-:Y:S01]  /*70c0*/  LOP3.LUT P1, RZ, R16, 0x200, RZ, 0xc0, !PT ;  /* 0x0000020010ff7812 */ /* 0x000fe2000782c0ff */
[----:B------:R-:W0:Y:S01]  /*70d0*/  SHFL.BFLY PT, R4, R3, 0x1, 0x1f ;  /* 0x0c201f0003047f89 */ /* 0x000e2200000e0000 */
[C---:B------:R-:W-:Y:S02]  /*70e0*/  ISETP.LT.OR P4, PT, R15.reuse, 0x52, P4 ;  /* 0x000000520f00780c */ /* 0x040fe40002781670 */
[----:B------:R-:W-:Y:S02]  /*70f0*/  ISETP.GT.AND P1, PT, R14, 0x39, !P1 ;  /* 0x000000390e00780c */ /* 0x000fe40004f24270 */
[----:B------:R-:W-:Y:S02]  /*7100*/  FSEL R162, R162, -INF , !P3 ;  /* 0xff800000a2a27808 */ /* 0x000fe40005800000 */
[----:B------:R-:W-:-:S02]  /*7110*/  ISETP.LT.OR P1, PT, R15, 0x3a, P1 ;  /* 0x0000003a0f00780c */ /* 0x000fc40000f21670 */
[----:B------:R-:W-:Y:S02]  /*7120*/  ISETP.LT.OR P5, PT, R15, 0x59, P5 ;  /* 0x000000590f00780c */ /* 0x000fe40002fa1670 */
[----:B------:R-:W-:Y:S02]  /*7130*/  FSEL R151, R151, -INF , !P1 ;  /* 0xff80000097977808 */ /* 0x000fe40004800000 */
[----:B------:R-:W-:Y:S02]  /*7140*/  LOP3.LUT P1, RZ, R16, 0x100, RZ, 0xc0, !PT ;  /* 0x0000010010ff7812 */ /* 0x000fe4000782c0ff */
[----:B------:R-:W-:Y:S02]  /*7150*/  FSEL R163, R163, -INF , !P4 ;  /* 0xff800000a3a37808 */ /* 0x000fe40006000000 */
[----:B------:R-:W-:Y:S02]  /*7160*/  ISETP.GT.AND P1, PT, R14, 0x40, !P1 ;  /* 0x000000400e00780c */ /* 0x000fe40004f24270 */
[----:B------:R-:W-:-:S02]  /*7170*/  FSEL R166, R166, -INF , !P5 ;  /* 0xff800000a6a67808 */ /* 0x000fc40006800000 */
[----:B------:R-:W-:Y:S02]  /*7180*/  ISETP.LT.OR P1, PT, R15, 0x41, P1 ;  /* 0x000000410f00780c */ /* 0x000fe40000f21670 */
[----:B0-----:R-:W-:Y:S02]  /*7190*/  FMNMX.FTZ R4, R3, R4, !PT ;  /* 0x0000000403047209 */ /* 0x001fe40007810000 */
[----:B------:R-:W-:Y:S02]  /*71a0*/  FSEL R154, R154, -INF , !P1 ;  /* 0xff8000009a9a7808 */ /* 0x000fe40004800000 */
[----:B------:R-:W-:Y:S01]  /*71b0*/  ISETP.GT.AND P1, PT, R14, 0x41, !P6 ;  /* 0x000000410e00780c */ /* 0x000fe20007724270 */
[----:B------:R-:W-:Y:S01]  /*71c0*/  FMUL.FTZ R0, R4, UR6 ;  /* 0x0000000604007c20 */ /* 0x000fe20008410000 */
[----:B------:R-:W-:Y:S02]  /*71d0*/  LOP3.LUT P6, RZ, R16, 0x2, RZ, 0xc0, !PT ;  /* 0x0000000210ff7812 */ /* 0x000fe400078cc0ff */
[----:B------:R-:W-:-:S04]  /*71e0*/  ISETP.LT.OR P1, PT, R15, 0x42, P1 ;  /* 0x000000420f00780c */ /* 0x000fc80000f21670 */
[----:B------:R-:W-:Y:S02]  /*71f0*/  FSEL R155, R155, -INF , !P1 ;  /* 0xff8000009b9b7808 */ /* 0x000fe40004800000 */
[----:B------:R-:W-:Y:S02]  /*7200*/  ISETP.GT.AND P1, PT, R14, 0x48, !P2 ;  /* 0x000000480e00780c */ /* 0x000fe40005724270 */
[----:B------:R-:W-:Y:S02]  /*7210*/  LOP3.LUT P2, RZ, R16, 0x20, RZ, 0xc0, !PT ;  /* 0x0000002010ff7812 */ /* 0x000fe4000784c0ff */
[----:B------:R-:W-:Y:S02]  /*7220*/  ISETP.LT.OR P1, PT, R15, 0x49, P1 ;  /* 0x000000490f00780c */ /* 0x000fe40000f21670 */
[----:B------:R-:W-:Y:S02]  /*7230*/  ISETP.GT.AND P2, PT, R14, 0x49, !P2 ;  /* 0x000000490e00780c */ /* 0x000fe40005744270 */
[----:B------:R-:W-:-:S02]  /*7240*/  FSEL R158, R158, -INF , !P1 ;  /* 0xff8000009e9e7808 */ /* 0x000fc40004800000 */
[----:B------:R-:W-:Y:S02]  /*7250*/  ISETP.GT.AND P1, PT, R14, RZ, !P6 ;  /* 0x000000ff0e00720c */ /* 0x000fe40007724270 */
[----:B------:R-:W-:Y:S02]  /*7260*/  LOP3.LUT P6, RZ, R16, 0x1, RZ, 0xc0, !PT ;  /* 0x0000000110ff7812 */ /* 0x000fe400078cc0ff */
[C---:B------:R-:W-:Y:S02]  /*7270*/  ISETP.LT.OR P1, PT, R15.reuse, 0x1, P1 ;  /* 0x000000010f00780c */ /* 0x040fe40000f21670 */
[----:B------:R-:W-:Y:S02]  /*7280*/  ISETP.LT.OR P2, PT, R15, 0x4a, P2 ;  /* 0x0000004a0f00780c */ /* 0x000fe40001741670 */
[----:B------:R-:W-:Y:S02]  /*7290*/  FSEL R122, R122, -INF , !P1 ;  /* 0xff8000007a7a7808 */ /* 0x000fe40004800000 */
[----:B------:R-:W-:-:S02]  /*72a0*/  ISETP.GT.AND P6, PT, R14, 0x59, !P6 ;  /* 0x000000590e00780c */ /* 0x000fc400077c4270 */
[----:B------:R-:W-:Y:S02]  /*72b0*/  FMNMX.FTZ R2, R122, R11, !PT ;  /* 0x0000000b7a027209 */ /* 0x000fe40007810000 */
[----:B------:R-:W-:Y:S02]  /*72c0*/  FSEL R14, R159, -INF , !P2 ;  /* 0xff8000009f0e7808 */ /* 0x000fe40005000000 */
[----:B------:R-:W-:Y:S02]  /*72d0*/  FMNMX.FTZ R3, R123, R2, !PT ;  /* 0x000000027b037209 */ /* 0x000fe40007810000 */
[----:B------:R-:W-:Y:S02]  /*72e0*/  ISETP.LT.OR P6, PT, R15, 0x5a, P6 ;  /* 0x0000005a0f00780c */ /* 0x000fe400037c1670 */
[----:B------:R-:W-:Y:S02]  /*72f0*/  FMNMX.FTZ R2, R126, R3, !PT ;  /* 0x000000037e027209 */ /* 0x000fe40007810000 */
[----:B------:R-:W-:-:S02]  /*7300*/  FSEL R167, R167, -INF , !P6 ;  /* 0xff800000a7a77808 */ /* 0x000fc40007000000 */
[----:B------:R-:W-:Y:S02]  /*7310*/  FMNMX.FTZ R3, R127, R2, !PT ;  /* 0x000000027f037209 */ /* 0x000fe40007810000 */
[----:B------:R-:W-:Y:S02]  /*7320*/  FSETP.NEU.FTZ.AND P1, PT, R4, -INF , PT ;  /* 0xff8000000400780b */ /* 0x000fe40003f3d000 */
[----:B------:R-:W-:Y:S02]  /*7330*/  FMNMX.FTZ R2, R130, R3, !PT ;  /* 0x0000000382027209 */ /* 0x000fe40007810000 */
[----:B------:R-:W-:Y:S02]  /*7340*/  FSEL R0, R0, RZ, P1 ;  /* 0x000000ff00007208 */ /* 0x000fe40000800000 */
[----:B------:R-:W-:-:S03]  /*7350*/  FMNMX.FTZ R3, R131, R2, !PT ;  /* 0x0000000283037209 */ /* 0x000fc60007810000 */
[--C-:B------:R-:W-:Y:S01]  /*7360*/  FFMA.FTZ R159, R141, UR6, -R0.reuse ;  /* 0x000000068d9f7c23 */ /* 0x100fe20008010800 */
[----:B------:R-:W-:Y:S01]  /*7370*/  FMNMX.FTZ R2, R134, R3, !PT ;  /* 0x0000000386027209 */ /* 0x000fe20007810000 */
[--C-:B------:R-:W-:Y:S01]  /*7380*/  FFMA.FTZ R141, R149, UR6, -R0.reuse ;  /* 0x00000006958d7c23 */ /* 0x100fe20008010800 */
[--C-:B------:R-:W-:Y:S01]  /*7390*/  FFMA.FTZ R188, R121, UR6, -R0.reuse ;  /* 0x0000000679bc7c23 */ /* 0x100fe20008010800 */
[----:B------:R-:W-:Y:S01]  /*73a0*/  FSEL R149, R4, RZ, P1 ;  /* 0x000000ff04957208 */ /* 0x000fe20000800000 */
        /* <DEDUP_REMOVED lines=27> */
[----:B------:R-:W-:Y:S01]  /*7560*/  FFMA.FTZ R165, R165, UR6, -R0 ;  /* 0x00000006a5a57c23 */ /* 0x000fe20008010800 */
[----:B------:R-:W-:Y:S01]  /*7570*/  FADD.FTZ R0, -R149, R10 ;  /* 0x0000000a95007221 */ /* 0x000fe20000010100 */
[----:B------:R-:W-:Y:S01]  /*7580*/  FMNMX.FTZ R2, R150, R3, !PT ;  /* 0x0000000396027209 */ /* 0x000fe20007810000 */
[----:B------:R-:W-:Y:S02]  /*7590*/  MUFU.EX2 R13, R13 ;  /* 0x0000000d000d7308 */ /* 0x000fe40000000800 */
[----:B------:R-:W-:Y:S01]  /*75a0*/  FMUL.FTZ R0, R0, UR6 ;  /* 0x0000000600007c20 */ /* 0x000fe20008410000 */
[----:B------:R-:W-:-:S04]  /*75b0*/  FMNMX.FTZ R3, R151, R2, !PT ;  /* 0x0000000297037209 */ /* 0x000fc80007810000 */
[----:B------:R-:W-:Y:S01]  /*75c0*/  FMNMX.FTZ R2, R154, R3, !PT ;  /* 0x000000039a027209 */ /* 0x000fe20007810000 */
[----:B------:R-:W0:Y:S03]  /*75d0*/  MUFU.EX2 R0, R0 ;  /* 0x0000000000007308 */ /* 0x000e260000000800 */
[----:B------:R-:W-:-:S04]  /*75e0*/  FMNMX.FTZ R3, R155, R2, !PT ;  /* 0x000000029b037209 */ /* 0x000fc80007810000 */
[----:B------:R-:W-:Y:S01]  /*75f0*/  FMNMX.FTZ R3, R158, R3, !PT ;  /* 0x000000039e037209 */ /* 0x000fe20007810000 */
[----:B------:R-:W1:Y:S03]  /*7600*/  MUFU.EX2 R188, R188 ;  /* 0x000000bc00bc7308 */ /* 0x000e660000000800 */
[----:B------:R-:W-:-:S04]  /*7610*/  FMNMX.FTZ R3, R14, R3, !PT ;  /* 0x000000030e037209 */ /* 0x000fc80007810000 */
[----:B------:R-:W-:Y:S01]  /*7620*/  FMNMX.FTZ R2, R162, R3, !PT ;  /* 0x00000003a2027209 */ /* 0x000fe20007810000 */
[----:B------:R-:W2:Y:S03]  /*7630*/  MUFU.EX2 R190, R190 ;  /* 0x000000be00be7308 */ /* 0x000ea60000000800 */
[----:B------:R-:W-:-:S04]  /*7640*/  FMNMX.FTZ R3, R163, R2, !PT ;  /* 0x00000002a3037209 */ /* 0x000fc80007810000 */
[----:B------:R-:W-:Y:S01]  /*7650*/  FMNMX.FTZ R2, R166, R3, !PT ;  /* 0x00000003a6027209 */ /* 0x000fe20007810000 */
[----:B------:R-:W3:Y:S03]  /*7660*/  MUFU.EX2 R125, R125 ;  /* 0x0000007d007d7308 */ /* 0x000ee60000000800 */
[----:B------:R-:W-:-:S05]  /*7670*/  FMNMX.FTZ R2, R167, R2, !PT ;  /* 0x00000002a7027209 */ /* 0x000fca0007810000 */
[----:B------:R-:W4:Y:S01]  /*7680*/  SHFL.BFLY PT, R3, R2, 0x2, 0x1f ;  /* 0x0c401f0002037f89 */ /* 0x000f2200000e0000 */
[----:B------:R-:W5:Y:S08]  /*7690*/  MUFU.EX2 R184, R184 ;  /* 0x000000b800b87308 */ /* 0x000f700000000800 */
[----:B------:R-:W5:Y:S08]  /*76a0*/  MUFU.EX2 R121, R121 ;  /* 0x0000007900797308 */ /* 0x000f700000000800 */
[----:B------:R-:W5:Y:S01]  /*76b0*/  MUFU.EX2 R186, R186 ;  /* 0x000000ba00ba7308 */ /* 0x000f620000000800 */
[----:B----4-:R-:W-:-:S07]  /*76c0*/  FMNMX.FTZ R3, R2, R3, !PT ;  /* 0x0000000302037209 */ /* 0x010fce0007810000 */
[----:B------:R-:W-:Y:S01]  /*76d0*/  MUFU.EX2 R21, R21 ;  /* 0x0000001500157308 */ /* 0x000fe20000000800 */
[----:B------:R-:W4:Y:S07]  /*76e0*/  SHFL.BFLY PT, R2, R3, 0x1, 0x1f ;  /* 0x0c201f0003027f89 */ /* 0x000f2e00000e0000 */
[----:B------:R-:W-:Y:S08]  /*76f0*/  MUFU.EX2 R180, R180 ;  /* 0x000000b400b47308 */ /* 0x000ff00000000800 */
[----:B------:R-:W-:Y:S08]  /*7700*/  MUFU.EX2 R129, R129 ;  /* 0x0000008100817308 */ /* 0x000ff00000000800 */
[----:B------:R-:W-:Y:S01]  /*7710*/  MUFU.EX2 R182, R182 ;  /* 0x000000b600b67308 */ /* 0x000fe20000000800 */
[----:B----4-:R-:W-:-:S04]  /*7720*/  FMNMX.FTZ R3, R3, R2, !PT ;  /* 0x0000000203037209 */ /* 0x010fc80007810000 */
[C---:B------:R-:W-:Y:S01]  /*7730*/  FSETP.NEU.FTZ.AND P1, PT, R3.reuse, -INF , PT ;  /* 0xff8000000300780b */ /* 0x040fe20003f3d000 */
[C---:B------:R-:W-:Y:S02]  /*7740*/  FMUL.FTZ R153, R3.reuse, UR6 ;  /* 0x0000000603997c20 */ /* 0x040fe40008410000 */
[----:B------:R-:W-:Y:S01]  /*7750*/  MUFU.EX2 R159, R159 ;  /* 0x0000009f009f7308 */ /* 0x000fe20000000800 */
[----:B------:R-:W-:Y:S02]  /*7760*/  FSEL R2, R3, RZ, P1 ;  /* 0x000000ff03027208 */ /* 0x000fe40000800000 */
[----:B------:R-:W-:-:S03]  /*7770*/  FSEL R153, R153, RZ, P1 ;  /* 0x000000ff99997208 */ /* 0x000fc60000800000 */
[----:B------:R-:W-:Y:S01]  /*7780*/  FADD.FTZ R2, -R2, R11 ;  /* 0x0000000b02027221 */ /* 0x000fe20000010100 */
[----:B0-----:R-:W-:Y:S01]  /*7790*/  FFMA.FTZ R11, R0, R8, R13 ;  /* 0x00000008000b7223 */ /* 0x001fe2000001000d */
[--C-:B------:R-:W-:Y:S01]  /*77a0*/  FFMA.FTZ R189, R122, UR6, -R153.reuse ;  /* 0x000000067abd7c23 */ /* 0x100fe20008010899 */
[--C-:B------:R-:W-:Y:S01]  /*77b0*/  FFMA.FTZ R124, R123, UR6, -R153.reuse ;  /* 0x000000067b7c7c23 */ /* 0x100fe20008010899 */
[----:B------:R-:W-:Y:S01]  /*77c0*/  FMUL.FTZ R2, R2, UR6 ;  /* 0x0000000602027c20 */ /* 0x000fe20008410000 */
[--C-:B------:R-:W-:Y:S01]  /*77d0*/  FFMA.FTZ R191, R126, UR6, -R153.reuse ;  /* 0x000000067ebf7c23 */ /* 0x100fe20008010899 */
[--C-:B------:R-:W-:Y:S01]  /*77e0*/  FFMA.FTZ R122, R127, UR6, -R153.reuse ;  /* 0x000000067f7a7c23 */ /* 0x100fe20008010899 */
[--C-:B------:R-:W-:Y:S01]  /*77f0*/  FFMA.FTZ R185, R130, UR6, -R153.reuse ;  /* 0x0000000682b97c23 */ /* 0x100fe20008010899 */
[----:B------:R-:W-:Y:S01]  /*7800*/  MUFU.EX2 R189, R189 ;  /* 0x000000bd00bd7308 */ /* 0x000fe20000000800 */
[--C-:B------:R-:W-:Y:S01]  /*7810*/  FFMA.FTZ R120, R131, UR6, -R153.reuse ;  /* 0x0000000683787c23 */ /* 0x100fe20008010899 */
[----:B------:R-:W-:Y:S01]  /*7820*/  FFMA.FTZ R187, R134, UR6, -R153 ;  /* 0x0000000686bb7c23 */ /* 0x000fe20008010899 */
[----:B-1----:R-:W-:Y:S01]  /*7830*/  FADD.FTZ R11, R188, R11 ;  /* 0x0000000bbc0b7221 */ /* 0x002fe20000010000 */
[--C-:B------:R-:W-:Y:S01]  /*7840*/  FFMA.FTZ R20, R135, UR6, -R153.reuse ;  /* 0x0000000687147c23 */ /* 0x100fe20008010899 */
[--C-:B------:R-:W-:Y:S01]  /*7850*/  FFMA.FTZ R181, R138, UR6, -R153.reuse ;  /* 0x000000068ab57c23 */ /* 0x100fe20008010899 */
[----:B------:R-:W-:Y:S01]  /*7860*/  FFMA.FTZ R10, R139, UR6, -R153 ;  /* 0x000000068b0a7c23 */ /* 0x000fe20008010899 */
[----:B--2---:R-:W-:Y:S01]  /*7870*/  FADD.FTZ R126, R190, R11 ;  /* 0x0000000bbe7e7221 */ /* 0x004fe20000010000 */
[----:B------:R-:W0:Y:S01]  /*7880*/  MUFU.EX2 R2, R2 ;  /* 0x0000000200027308 */ /* 0x000e220000000800 */
[--C-:B------:R-:W-:Y:S01]  /*7890*/  FFMA.FTZ R183, R142, UR6, -R153.reuse ;  /* 0x000000068eb77c23 */ /* 0x100fe20008010899 */
[--C-:B------:R-:W-:Y:S01]  /*78a0*/  FFMA.FTZ R134, R143, UR6, -R153.reuse ;  /* 0x000000068f867c23 */ /* 0x100fe20008010899 */
[----:B---3--:R-:W-:Y:S01]  /*78b0*/  FADD.FTZ R11, R125, R126 ;  /* 0x0000007e7d0b7221 */ /* 0x008fe20000010000 */
[--C-:B------:R-:W-:Y:S01]  /*78c0*/  FFMA.FTZ R177, R146, UR6, -R153.reuse ;  /* 0x0000000692b17c23 */ /* 0x100fe20008010899 */
[--C-:B------:R-:W-:Y:S01]  /*78d0*/  FFMA.FTZ R132, R147, UR6, -R153.reuse ;  /* 0x0000000693847c23 */ /* 0x100fe20008010899 */
[----:B------:R-:W-:Y:S01]  /*78e0*/  FFMA.FTZ R179, R150, UR6, -R153 ;  /* 0x0000000696b37c23 */ /* 0x000fe20008010899 */
[----:B-----5:R-:W-:Y:S01]  /*78f0*/  FADD.FTZ R126, R184, R11 ;  /* 0x0000000bb87e7221 */ /* 0x020fe20000010000 */
[----:B------:R-:W1:Y:S01]  /*7900*/  MUFU.EX2 R124, R124 ;  /* 0x0000007c007c7308 */ /* 0x000e620000000800 */
[--C-:B------:R-:W-:Y:S01]  /*7910*/  FFMA.FTZ R130, R151, UR6, -R153.reuse ;  /* 0x0000000697827c23 */ /* 0x100fe20008010899 */
[--C-:B------:R-:W-:Y:S01]  /*7920*/  FFMA.FTZ R173, R154, UR6, -R153.reuse ;  /* 0x000000069aad7c23 */ /* 0x100fe20008010899 */
[----:B------:R-:W-:Y:S01]  /*7930*/  FADD.FTZ R11, R121, R126 ;  /* 0x0000007e790b7221 */ /* 0x000fe20000010000 */
[--C-:B------:R-:W-:Y:S01]  /*7940*/  FFMA.FTZ R128, R155, UR6, -R153.reuse ;  /* 0x000000069b807c23 */ /* 0x100fe20008010899 */
[--C-:B------:R-:W-:Y:S01]  /*7950*/  FFMA.FTZ R175, R158, UR6, -R153.reuse ;  /* 0x000000069eaf7c23 */ /* 0x100fe20008010899 */
[----:B------:R-:W-:Y:S01]  /*7960*/  FFMA.FTZ R169, R162, UR6, -R153 ;  /* 0x00000006a2a97c23 */ /* 0x000fe20008010899 */
[----:B------:R-:W-:Y:S01]  /*7970*/  FADD.FTZ R126, R186, R11 ;  /* 0x0000000bba7e7221 */ /* 0x000fe20000010000 */
[----:B------:R-:W2:Y:S01]  /*7980*/  MUFU.EX2 R191, R191 ;  /* 0x000000bf00bf7308 */ /* 0x000ea20000000800 */
[----:B0-----:R-:W-:Y:S01]  /*7990*/  FFMA.FTZ R5, R2, R5, R189 ;  /* 0x0000000502057223 */ /* 0x001fe200000100bd */
[----:B------:R-:W-:Y:S01]  /*79a0*/  FFMA.FTZ R171, R166, UR6, -R153 ;  /* 0x00000006a6ab7c23 */ /* 0x000fe20008010899 */
[----:B------:R-:W-:-:S04]  /*79b0*/  FADD.FTZ R11, R21, R126 ;  /* 0x0000007e150b7221 */ /* 0x000fc80000010000 */
[----:B------:R-:W-:Y:S01]  /*79c0*/  FADD.FTZ R126, R180, R11 ;  /* 0x0000000bb47e7221 */ /* 0x000fe20000010000 */
[----:B------:R-:W0:Y:S01]  /*79d0*/  MUFU.EX2 R122, R122 ;  /* 0x0000007a007a7308 */ /* 0x000e220000000800 */
[----:B-1----:R-:W-:Y:S02]  /*79e0*/  FADD.FTZ R8, R124, R5 ;  /* 0x000000057c087221 */ /* 0x002fe40000010000 */
[----:B------:R-:W-:Y:S01]  /*79f0*/  FADD.FTZ R11, R129, R126 ;  /* 0x0000007e810b7221 */ /* 0x000fe20000010000 */
[----:B------:R-:W-:-:S03]  /*7a00*/  FFMA.FTZ R126, R14, UR6, -R153 ;  /* 0x000000060e7e7c23 */ /* 0x000fc60008010899 */
[----:B------:R-:W-:Y:S01]  /*7a10*/  FADD.FTZ R14, R182, R11 ;  /* 0x0000000bb60e7221 */ /* 0x000fe20000010000 */
[----:B------:R-:W1:Y:S01]  /*7a20*/  MUFU.EX2 R185, R185 ;  /* 0x000000b900b97308 */ /* 0x000e620000000800 */
[----:B--2---:R-:W-:Y:S02]  /*7a30*/  FADD.FTZ R5, R191, R8 ;  /* 0x00000008bf057221 */ /* 0x004fe40000010000 */
[----:B------:R-:W-:-:S05]  /*7a40*/  FADD.FTZ R11, R159, R14 ;  /* 0x0000000e9f0b7221 */ /* 0x000fca0000010000 */
        /* <DEDUP_REMOVED lines=24> */
[----:B------:R-:W-:-:S06]  /*7bd0*/  FFMA.FTZ R14, R163, UR6, -R153 ;  /* 0x00000006a30e7c23 */ /* 0x000fcc0008010899 */
        /* <DEDUP_REMOVED lines=16> */
[----:B------:R-:W-:-:S06]  /*7ce0*/  FFMA.FTZ R136, R167, UR6, -R153 ;  /* 0x00000006a7887c23 */ /* 0x000fcc0008010899 */
        /* <DEDUP_REMOVED lines=23> */
[----:B--2---:R-:W-:Y:S01]  /*7e60*/  FADD.FTZ R5, R136, R5 ;  /* 0x0000000588057221 */ /* 0x004fe20000010000 */
[----:B------:R-:W-:Y:S06]  /*7e70*/  @!P0 BRA `(.L_x_4530) ;  /* 0x0000000000048947 */ /* 0x000fec0003800000 */
[----:B------:R-:W-:Y:S01]  /*7e80*/  BPT.TRAP 0x1 ;  /* 0x000000040000795c */ /* 0x000fe20000300000 */
.L_x_4530:
        /* <DEDUP_REMOVED lines=35> */
.L_x_4512:
[----:B------:R-:W-:Y:S01]  /*80c0*/  R2UR UR5, R22 ;  /* 0x00000000160572ca */ /* 0x000fe200000e0000 */
[----:B------:R-:W-:Y:S01]  /*80d0*/  UISETP.NE.AND UP0, UPT, UR61, URZ, UPT ;  /* 0x0000003f3d00728c */ /* 0x000fe2000bf05270 */
[----:B------:R-:W-:Y:S02]  /*80e0*/  R2UR UR4, R23 ;  /* 0x00000000170472ca */ /* 0x000fe400000e0000 */
[----:B------:R-:W-:-:S03]  /*80f0*/  IADD3 R10, R17, 0x1, -R18 ;  /* 0x00000001110a7810 */ /* 0x000fc60007ffe812 */
[----:B------:R-:W-:Y:S02]  /*8100*/  PLOP3.LUT P1, PT, PT, PT, UP0, 0x40, 0x0 ;  /* 0x000000000000781c */ /* 0x000fe40003f2e808 */
[----:B------:R-:W-:-:S04]  /*8110*/  R2UR UR10, R10 ;  /* 0x000000000a0a72ca */ /* 0x000fc800000e0000 */
[----:B------:R-:W-:Y:S02]  /*8120*/  UISETP.NE.AND UP1, UPT, UR5, URZ, UPT ;  /* 0x0000003f0500728c */ /* 0x000fe4000bf25270 */
[----:B------:R-:W-:-:S09]  /*8130*/  UIADD3 UR7, UR4, 0x7f, URZ ;  /* 0x0000007f04077890 */ /* 0x000fd2000fffe03f */
        /* <DEDUP_REMOVED lines=18> */
.L_x_4533:
[----:B------:R-:W-:Y:S02]  /*8260*/  ULDC UR15, c[0x0][0x9e4] ;  /* 0x00027900000f7ab9 */ /* 0x000fe40000000800 */
[----:B------:R-:W-:-:S11]  /*8270*/  UISETP.NE.AND UP0, UPT, UR15, 0x1, UPT ;  /* 0x000000010f00788c */ /* 0x000fd6000bf05270 */
[----:B------:R-:W-:Y:S02]  /*8280*/  @UP0 ULDC.64 UR4, c[0x0][0x9e8] ;  /* 0x00027a0000040ab9 */ /* 0x000fe40000000a00 */
[----:B------:R-:W-:-:S04]  /*8290*/  UIMAD.WIDE.U32 UR10, UR7, UR4, URZ ;  /* 0x00000004070a72a5 */ /* 0x000fc8000f8e003f */
[----:B------:R-:W-:-:S12]  /*82a0*/  @UP0 USHF.R.U32.HI UR7, URZ, UR5, UR11 ;  /* 0x000000053f070299 */ /* 0x000fd8000801160b */
.L_x_4534:
[----:B------:R-:W-:-:S04]  /*82b0*/  UIMAD UR7, UR7, UR15, URZ ;  /* 0x0000000f070772a4 */ /* 0x000fc8000f8e023f */
[----:B------:R-:W-:-:S04]  /*82c0*/  UISETP.LT.AND UP0, UPT, UR14, UR7, UPT ;  /* 0x000000070e00728c */ /* 0x000fc8000bf01270 */
[----:B------:R-:W-:-:S12]  /*82d0*/  USEL UR14, UR14, UR7, !UP0 ;  /* 0x000000070e0e7287 */ /* 0x000fd8000c000000 */
.L_x_4532:
        /* <DEDUP_REMOVED lines=14> */
.L_x_4546:
[----:B------:R-:W-:-:S04]  /*83c0*/  UISETP.NE.AND UP0, UPT, UR4, 0x1, UPT ;  /* 0x000000010400788c */ /* 0x000fc8000bf05270 */
[----:B------:R-:W-:-:S04]  /*83d0*/  USEL UR38, URZ, 0x1, UP0 ;  /* 0x000000013f267887 */ /* 0x000fc80008000000 */
[----:B------:R-:W-:Y:S01]  /*83e0*/  ULOP3.LUT UR38, UR7, UR38, URZ, 0x3c, !UPT ;  /* 0x0000002607267292 */ /* 0x000fe2000f8e3c3f */
[----:B------:R-:W-:Y:S11]  /*83f0*/  @!P0 BRA `(.L_x_4536) ;  /* 0x0000000000048947 */ /* 0x000ff60003800000 */
[----:B------:R-:W-:Y:S01]  /*8400*/  BPT.TRAP 0x1 ;  /* 0x000000040000795c */ /* 0x000fe20000300000 */
.L_x_4536:
        /* <DEDUP_REMOVED lines=9> */
.L_x_4537:
[----:B-1----:R-:W-:Y:S05]  /*84a0*/  @P1 BRA `(.L_x_4538) ;  /* 0x0000000000081947 */ /* 0x002fea0003800000 */
[----:B------:R-:W1:Y:S02]  /*84b0*/  SYNCS.PHASECHK.TRANS64.TRYWAIT P1, [UR5+0x30830], R3 ;  /* 0x03083003ff0075a7 */ /* 0x000e640008020145 */
[----:B-1----:R-:W-:Y:S05]  /*84c0*/  @!P1 BRA `(.L_x_4539) ;  /* 0x0000010400789947 */ /* 0x002fea0003800000 */
.L_x_4538:
        /* <DEDUP_REMOVED lines=168> */
.L_x_4540:
[----:B------:R-:W-:Y:S01]  /*8f50*/  ULEA UR10, UR4, UR60, 0x3 ;  /* 0x0000003c040a7291 */ /* 0x000fe2000f8e183f */
[----:B------:R-:W-:-:S05]  /*8f60*/  IMAD.U32 R0, RZ, RZ, UR7 ;  /* 0x00000007ff007e24 */ /* 0x000fca000f8e00ff */
[----:B------:R-:W-:-:S04]  /*8f70*/  SHF.L.U32 R0, R0, 0x1f, RZ ;  /* 0x0000001f00007819 */ /* 0x000fc800000006ff */
[----:B------:R2:W3:Y:S01]  /*8f80*/  SYNCS.PHASECHK.TRANS64.TRYWAIT P1, [UR10+0x30850], R0 ;  /* 0x03085000ff0075a7 */ /* 0x0004e2000802014a */
[----:B------:R-:W-:Y:S05]  /*8f90*/  @!P0 BRA `(.L_x_4541) ;  /* 0x0000000000048947 */ /* 0x000fea0003800000 */
[----:B------:R-:W-:Y:S01]  /*8fa0*/  BPT.TRAP 0x1 ;  /* 0x000000040000795c */ /* 0x000fe20000300000 */
.L_x_4541:
[----:B---3--:R-:W-:Y:S05]  /*8fb0*/  @P1 BRA `(.L_x_4542) ;  /* 0x0000000000081947 */ /* 0x008fea0003800000 */
[----:B------:R-:W3:Y:S02]  /*8fc0*/  SYNCS.PHASECHK.TRANS64.TRYWAIT P1, [UR10+0x30850], R0 ;  /* 0x03085000ff0075a7 */ /* 0x000ee4000802014a */
[----:B---3--:R-:W-:Y:S05]  /*8fd0*/  @!P1 BRA `(.L_x_4543) ;  /* 0x000000f800cc9947 */ /* 0x008fea0003800000 */
.L_x_4542:
        /* <DEDUP_REMOVED lines=37> */
.L_x_4544:
[----:B--23--:R-:W-:Y:S01]  /*9230*/  FMNMX.FTZ R0, R120, R10, !PT ;  /* 0x0000000a78007209 */ /* 0x00cfe20007810000 */
[----:B------:R-:W-:Y:S01]  /*9240*/  UMOV UR6, UR51 ;  /* 0x0000003300067c82 */ /* 0x000fe20008000000 */
[----:B------:R-:W-:Y:S01]  /*9250*/  FMNMX.FTZ R2, R122, R11, !PT ;  /* 0x0000000b7a027209 */ /* 0x000fe20007810000 */
[----:B------:R-:W2:Y:S01]  /*9260*/  S2UR UR4, SR_CgaCtaId ;  /* 0x00000000000479c3 */ /* 0x000ea20000008800 */
[----:B01----:R-:W-:Y:S01]  /*9270*/  FMNMX.FTZ R3, R121, R0, !PT ;  /* 0x0000000079037209 */ /* 0x003fe20007810000 */
        /* <DEDUP_REMOVED lines=12> */
[----:B--2---:R-:W-:Y:S01]  /*9340*/  UPRMT UR5, UR4, 0x654, UR5 ;  /* 0x0000065404057896 */ /* 0x004fe20008000005 */
        /* <DEDUP_REMOVED lines=43> */
[----:B------:R-:W-:-:S04]  /*9600*/  FADD.FTZ R10, -R4, R10 ;  /* 0x0000000a040a7221 */ /* 0x000fc80000010100 */
[----:B------:R-:W-:Y:S01]  /*9610*/  FMUL.FTZ R14, R10, UR6 ;  /* 0x000000060a0e7c20 */ /* 0x000fe20008410000 */
[----:B------:R-:W-:-:S03]  /*9620*/  FADD.FTZ R10, -R3, R11 ;  /* 0x0000000b030a7221 */ /* 0x000fc60000010100 */
[----:B------:R-:W-:Y:S01]  /*9630*/  MUFU.EX2 R0, R14 ;  /* 0x0000000e00007308 */ /* 0x000fe20000000800 */
[----:B------:R-:W-:Y:S01]  /*9640*/  FMUL.FTZ R2, R10, UR6 ;  /* 0x000000060a027c20 */ /* 0x000fe20008410000 */
[----:B------:R-:W-:-:S04]  /*9650*/  FMUL.FTZ R10, R4, UR6 ;  /* 0x00000006040a7c20 */ /* 0x000fc80008410000 */
[--C-:B------:R-:W-:Y:S01]  /*9660*/  FFMA.FTZ R11, R120, UR6, -R10.reuse ;  /* 0x00000006780b7c23 */ /* 0x100fe2000801080a */
[----:B------:R-:W-:Y:S01]  /*9670*/  FMUL.FTZ R120, R3, UR6 ;  /* 0x0000000603787c20 */ /* 0x000fe20008410000 */
[--C-:B------:R-:W-:Y:S01]  /*9680*/  FFMA.FTZ R188, R121, UR6, -R10.reuse ;  /* 0x0000000679bc7c23 */ /* 0x100fe2000801080a */
[----:B------:R-:W-:Y:S01]  /*9690*/  FFMA.FTZ R176, R144, UR6, -R10 ;  /* 0x0000000690b07c23 */ /* 0x000fe2000801080a */
[----:B------:R-:W-:Y:S01]  /*96a0*/  MUFU.EX2 R2, R2 ;  /* 0x0000000200027308 */ /* 0x000fe20000000800 */
[--C-:B------:R-:W-:Y:S01]  /*96b0*/  FFMA.FTZ R189, R122, UR6, -R120.reuse ;  /* 0x000000067abd7c23 */ /* 0x100fe20008010878 */
[----:B------:R-:W-:Y:S01]  /*96c0*/  FFMA.FTZ R144, R123, UR6, -R120 ;  /* 0x000000067b907c23 */ /* 0x000fe20008010878 */
[----:B------:R-:W-:Y:S01]  /*96d0*/  FFMA.FTZ R190, R124, UR6, -R10 ;  /* 0x000000067cbe7c23 */ /* 0x000fe2000801080a */
[----:B------:R-:W-:Y:S01]  /*96e0*/  FFMA.FTZ R191, R126, UR6, -R120 ;  /* 0x000000067ebf7c23 */ /* 0x000fe20008010878 */
[--C-:B------:R-:W-:Y:S01]  /*96f0*/  FFMA.FTZ R173, R125, UR6, -R10.reuse ;  /* 0x000000067dad7c23 */ /* 0x100fe2000801080a */
[----:B------:R-:W-:Y:S01]  /*9700*/  FFMA.FTZ R182, R140, UR6, -R10 ;  /* 0x000000068cb67c23 */ /* 0x000fe2000801080a */
[----:B------:R-:W-:Y:S01]  /*9710*/  FFMA.FTZ R140, R127, UR6, -R120 ;  /* 0x000000067f8c7c23 */ /* 0x000fe20008010878 */
[----:B------:R-:W0:Y:S01]  /*9720*/  MUFU.EX2 R11, R11 ;  /* 0x0000000b000b7308 */ /* 0x000e220000000800 */
[----:B------:R-:W-:Y:S01]  /*9730*/  FFMA.FTZ R184, R128, UR6, -R10 ;  /* 0x0000000680b87c23 */ /* 0x000fe2000801080a */
[----:B------:R-:W-:Y:S01]  /*9740*/  FFMA.FTZ R185, R130, UR6, -R120 ;  /* 0x0000000682b97c23 */ /* 0x000fe20008010878 */
[--C-:B------:R-:W-:Y:S01]  /*9750*/  FFMA.FTZ R171, R129, UR6, -R10.reuse ;  /* 0x0000000681ab7c23 */ /* 0x100fe2000801080a */
[----:B------:R-:W-:Y:S01]  /*9760*/  FFMA.FTZ R180, R136, UR6, -R10 ;  /* 0x0000000688b47c23 */ /* 0x000fe2000801080a */
[----:B------:R-:W-:Y:S01]  /*9770*/  FFMA.FTZ R136, R131, UR6, -R120 ;  /* 0x0000000683887c23 */ /* 0x000fe20008010878 */
[----:B------:R-:W-:Y:S01]  /*9780*/  FFMA.FTZ R186, R132, UR6, -R10 ;  /* 0x0000000684ba7c23 */ /* 0x000fe2000801080a */
[----:B------:R-:W-:Y:S01]  /*9790*/  FFMA.FTZ R187, R134, UR6, -R120 ;  /* 0x0000000686bb7c23 */ /* 0x000fe20008010878 */
[----:B------:R-:W1:Y:S01]  /*97a0*/  MUFU.EX2 R189, R189 ;  /* 0x000000bd00bd7308 */ /* 0x000e620000000800 */
[--C-:B------:R-:W-:Y:S01]  /*97b0*/  FFMA.FTZ R169, R133, UR6, -R10.reuse ;  /* 0x0000000685a97c23 */ /* 0x100fe2000801080a */
[----:B------:R-:W-:Y:S01]  /*97c0*/  FFMA.FTZ R133, R137, UR6, -R10 ;  /* 0x0000000689857c23 */ /* 0x000fe2000801080a */
[----:B------:R-:W-:Y:S01]  /*97d0*/  FFMA.FTZ R132, R135, UR6, -R120 ;  /* 0x0000000687847c23 */ /* 0x000fe20008010878 */
[--C-:B------:R-:W-:Y:S01]  /*97e0*/  FFMA.FTZ R129, R141, UR6, -R10.reuse ;  /* 0x000000068d817c23 */ /* 0x100fe2000801080a */
[--C-:B------:R-:W-:Y:S01]  /*97f0*/  FFMA.FTZ R125, R145, UR6, -R10.reuse ;  /* 0x00000006917d7c23 */ /* 0x100fe2000801080a */
[--C-:B------:R-:W-:Y:S01]  /*9800*/  FFMA.FTZ R178, R148, UR6, -R10.reuse ;  /* 0x0000000694b27c23 */ /* 0x100fe2000801080a */
[--C-:B------:R-:W-:Y:S01]  /*9810*/  FFMA.FTZ R121, R149, UR6, -R10.reuse ;  /* 0x0000000695797c23 */ /* 0x100fe2000801080a */
[----:B------:R-:W2:Y:S01]  /*9820*/  MUFU.EX2 R188, R188 ;  /* 0x000000bc00bc7308 */ /* 0x000ea20000000800 */
[----:B0-----:R-:W-:Y:S01]  /*9830*/  FFMA.FTZ R123, R0, R8, R11 ;  /* 0x00000008007b7223 */ /* 0x001fe2000001000b */
[--C-:B------:R-:W-:Y:S01]  /*9840*/  FFMA.FTZ R172, R152, UR6, -R10.reuse ;  /* 0x0000000698ac7c23 */ /* 0x100fe2000801080a */
[--C-:B------:R-:W-:Y:S01]  /*9850*/  FFMA.FTZ R21, R153, UR6, -R10.reuse ;  /* 0x0000000699157c23 */ /* 0x100fe2000801080a */
[--C-:B------:R-:W-:Y:S01]  /*9860*/  FFMA.FTZ R174, R156, UR6, -R10.reuse ;  /* 0x000000069cae7c23 */ /* 0x100fe2000801080a */
[--C-:B------:R-:W-:Y:S01]  /*9870*/  FFMA.FTZ R15, R157, UR6, -R10.reuse ;  /* 0x000000069d0f7c23 */ /* 0x100fe2000801080a */
[--C-:B------:R-:W-:Y:S01]  /*9880*/  FFMA.FTZ R168, R160, UR6, -R10.reuse ;  /* 0x00000006a0a87c23 */ /* 0x100fe2000801080a */
[--C-:B------:R-:W-:Y:S01]  /*9890*/  FFMA.FTZ R13, R161, UR6, -R10.reuse ;  /* 0x00000006a10d7c23 */ /* 0x100fe2000801080a */
[----:B------:R-:W0:Y:S01]  /*98a0*/  MUFU.EX2 R144, R144 ;  /* 0x0000009000907308 */ /* 0x000e220000000800 */
[----:B-1----:R-:W-:Y:S01]  /*98b0*/  FFMA.FTZ R5, R2, R5, R189 ;  /* 0x0000000502057223 */ /* 0x002fe200000100bd */
[--C-:B------:R-:W-:Y:S01]  /*98c0*/  FFMA.FTZ R170, R164, UR6, -R10.reuse ;  /* 0x00000006a4aa7c23 */ /* 0x100fe2000801080a */
[----:B------:R-:W-:Y:S01]  /*98d0*/  FFMA.FTZ R137, R165, UR6, -R10 ;  /* 0x00000006a5897c23 */ /* 0x000fe2000801080a */
[--C-:B------:R-:W-:Y:S01]  /*98e0*/  FFMA.FTZ R181, R138, UR6, -R120.reuse ;  /* 0x000000068ab57c23 */ /* 0x100fe20008010878 */
[--C-:B------:R-:W-:Y:S01]  /*98f0*/  FFMA.FTZ R130, R139, UR6, -R120.reuse ;  /* 0x000000068b827c23 */ /* 0x100fe20008010878 */
[--C-:B------:R-:W-:Y:S01]  /*9900*/  FFMA.FTZ R183, R142, UR6, -R120.reuse ;  /* 0x000000068eb77c23 */ /* 0x100fe20008010878 */
[--C-:B------:R-:W-:Y:S01]  /*9910*/  FFMA.FTZ R128, R143, UR6, -R120.reuse ;  /* 0x000000068f807c23 */ /* 0x100fe20008010878 */
[----:B------:R-:W1:Y:S01]  /*9920*/  MUFU.EX2 R190, R190 ;  /* 0x000000be00be7308 */ /* 0x000e620000000800 */
[----:B--2---:R-:W-:Y:S01]  /*9930*/  FADD.FTZ R123, R188, R123 ;  /* 0x0000007bbc7b7221 */ /* 0x004fe20000010000 */
[--C-:B------:R-:W-:Y:S01]  /*9940*/  FFMA.FTZ R177, R146, UR6, -R120.reuse ;  /* 0x0000000692b17c23 */ /* 0x100fe20008010878 */
[--C-:B------:R-:W-:Y:S01]  /*9950*/  FFMA.FTZ R126, R147, UR6, -R120.reuse ;  /* 0x00000006937e7c23 */ /* 0x100fe20008010878 */
[--C-:B------:R-:W-:Y:S01]  /*9960*/  FFMA.FTZ R179, R150, UR6, -R120.reuse ;  /* 0x0000000696b37c23 */ /* 0x100fe20008010878 */
[--C-:B------:R-:W-:Y:S01]  /*9970*/  FFMA.FTZ R124, R151, UR6, -R120.reuse ;  /* 0x00000006977c7c23 */ /* 0x100fe20008010878 */
[--C-:B------:R-:W-:Y:S01]  /*9980*/  FFMA.FTZ R127, R155, UR6, -R120.reuse ;  /* 0x000000069b7f7c23 */ /* 0x100fe20008010878 */
[--C-:B------:R-:W-:Y:S01]  /*9990*/  FFMA.FTZ R175, R158, UR6, -R120.reuse ;  /* 0x000000069eaf7c23 */ /* 0x100fe20008010878 */
[----:B------:R-:W2:Y:S01]  /*99a0*/  MUFU.EX2 R191, R191 ;  /* 0x000000bf00bf7308 */ /* 0x000ea20000000800 */
[----:B0-----:R-:W-:Y:S01]  /*99b0*/  FADD.FTZ R8, R144, R5 ;  /* 0x0000000590087221 */ /* 0x001fe20000010000 */
[----:B------:R-:W-:-:S06]  /*99c0*/  FFMA.FTZ R122, R159, UR6, -R120 ;  /* 0x000000069f7a7c23 */ /* 0x000fcc0008010878 */
[----:B------:R-:W0:Y:S01]  /*99d0*/  MUFU.EX2 R173, R173 ;  /* 0x000000ad00ad7308 */ /* 0x000e220000000800 */
[----:B-1----:R-:W-:-:S07]  /*99e0*/  FADD.FTZ R10, R190, R123 ;  /* 0x0000007bbe0a7221 */ /* 0x002fce0000010000 */
[----:B------:R-:W1:Y:S01]  /*99f0*/  MUFU.EX2 R140, R140 ;  /* 0x0000008c008c7308 */ /* 0x000e620000000800 */
[----:B--2---:R-:W-:-:S07]  /*9a00*/  FADD.FTZ R5, R191, R8 ;  /* 0x00000008bf057221 */ /* 0x004fce0000010000 */
        /* <DEDUP_REMOVED lines=89> */
.L_x_4545:
[----:B------:R-:W0:Y:S01]  /*9fa0*/  S2UR UR4, SR_CgaCtaId ;  /* 0x00000000000479c3 */ /* 0x000e220000008800 */
[----:B------:R-:W-:Y:S01]  /*9fb0*/  UIADD3 UR10, UR10, 0x30860, URZ ;  /* 0x000308600a0a7890 */ /* 0x000fe2000fffe03f */
[C---:B------:R-:W-:Y:S01]  /*9fc0*/  ISETP.GT.AND P1, PT, R12.reuse, UR50, PT ;  /* 0x000000320c007c0c */ /* 0x040fe2000bf24270 */
[----:B------:R-:W-:Y:S01]  /*9fd0*/  UMOV UR7, UR38 ;  /* 0x0000002600077c82 */ /* 0x000fe20008000000 */
[----:B------:R-:W-:Y:S01]  /*9fe0*/  F2FP.BF16.F32.PACK_AB R190, R173, R190 ;  /* 0x000000beadbe723e */ /* 0x000fe200000010ff */
[----:B------:R-:W-:Y:S01]  /*9ff0*/  VIADD R12, R12, 0xffffffff ;  /* 0xffffffff0c0c7836 */ /* 0x000fe20000000000 */
[----:B------:R-:W-:Y:S01]  /*a000*/  F2FP.BF16.F32.PACK_AB R188, R188, R11 ;  /* 0x0000000bbcbc723e */ /* 0x000fe200000010ff */
[----:B------:R-:W-:Y:S01]  /*a010*/  IMAD.MOV.U32 R11, RZ, RZ, R3 ;  /* 0x000000ffff0b7224 */ /* 0x000fe200078e0003 */
[----:B------:R-:W-:Y:S02]  /*a020*/  F2FP.BF16.F32.PACK_AB R184, R171, R184 ;  /* 0x000000b8abb8723e */ /* 0x000fe400000010ff */
[----:B------:R-:W-:-:S02]  /*a030*/  F2FP.BF16.F32.PACK_AB R186, R169, R186 ;  /* 0x000000baa9ba723e */ /* 0x000fc400000010ff */
[----:B------:R-:W-:Y:S01]  /*a040*/  F2FP.BF16.F32.PACK_AB R173, R127, R10 ;  /* 0x0000000a7fad723e */ /* 0x000fe200000010ff */
[----:B------:R-:W-:Y:S01]  /*a050*/  IMAD.MOV.U32 R10, RZ, RZ, R4 ;  /* 0x000000ffff0a7224 */ /* 0x000fe200078e0004 */
        /* <DEDUP_REMOVED lines=23> */
.L_x_4535:
        /* <DEDUP_REMOVED lines=8> */
[----:B------:R-:W-:Y:S01]  /*a250*/  ULDC UR51, c[0x0][0x9dc] ;  /* 0x0002770000337ab9 */ /* 0x000fe20000000800 */
[----:B------:R-:W-:Y:S01]  /*a260*/  ULDC UR54, c[0x0][0x988] ;  /* 0x0002620000367ab9 */ /* 0x000fe20000000800 */
[----:B------:R-:W-:-:S05]  /*a270*/  ULDC UR55, c[0x0][0x9e0] ;  /* 0x0002780000377ab9 */ /* 0x000fca0000000800 */
.L_x_4566:
[----:B------:R-:W-:-:S04]  /*a280*/  UISETP.NE.AND UP0, UPT, UR4, 0x1, UPT ;  /* 0x000000010400788c */ /* 0x000fc8000bf05270 */
[----:B------:R-:W-:-:S04]  /*a290*/  USEL UR38, URZ, 0x1, UP0 ;  /* 0x000000013f267887 */ /* 0x000fc80008000000 */
[----:B------:R-:W-:Y:S01]  /*a2a0*/  ULOP3.LUT UR38, UR7, UR38, URZ, 0x3c, !UPT ;  /* 0x0000002607267292 */ /* 0x000fe2000f8e3c3f */
[----:B------:R-:W-:Y:S11]  /*a2b0*/  @!P0 BRA `(.L_x_4548) ;  /* 0x0000000000048947 */ /* 0x000ff60003800000 */
[----:B------:R-:W-:Y:S01]  /*a2c0*/  BPT.TRAP 0x1 ;  /* 0x000000040000795c */ /* 0x000fe20000300000 */
.L_x_4548:
        /* <DEDUP_REMOVED lines=9> */
.L_x_4549:
[----:B-1----:R-:W-:Y:S05]  /*a360*/  @P1 BRA `(.L_x_4550) ;  /* 0x0000000000081947 */ /* 0x002fea0003800000 */
[----:B------:R-:W1:Y:S02]  /*a370*/  SYNCS.PHASECHK.TRANS64.TRYWAIT P1, [UR5+0x30830], R3 ;  /* 0x03083003ff0075a7 */ /* 0x000e640008020145 */
[----:B-1----:R-:W-:Y:S05]  /*a380*/  @!P1 BRA `(.L_x_4551) ;  /* 0x000000e400f89947 */ /* 0x002fea0003800000 */
.L_x_4550:
        /* <DEDUP_REMOVED lines=168> */
.L_x_4552:
[----:B------:R-:W-:Y:S01]  /*ae10*/  ULEA UR10, UR4, UR60, 0x3 ;  /* 0x0000003c040a7291 */ /* 0x000fe2000f8e183f */
[----:B------:R-:W-:-:S05]  /*ae20*/  IMAD.U32 R0, RZ, RZ, UR7 ;  /* 0x00000007ff007e24 */ /* 0x000fca000f8e00ff */
[----:B------:R-:W-:-:S04]  /*ae30*/  SHF.L.U32 R0, R0, 0x1f, RZ ;  /* 0x0000001f00007819 */ /* 0x000fc800000006ff */
[----:B------:R2:W3:Y:S01]  /*ae40*/  SYNCS.PHASECHK.TRANS64.TRYWAIT P1, [UR10+0x30850], R0 ;  /* 0x03085000ff0075a7 */ /* 0x0004e2000802014a */
[----:B------:R-:W-:Y:S05]  /*ae50*/  @!P0 BRA `(.L_x_4553) ;  /* 0x0000000000048947 */ /* 0x000fea0003800000 */
[----:B------:R-:W-:Y:S01]  /*ae60*/  BPT.TRAP 0x1 ;  /* 0x000000040000795c */ /* 0x000fe20000300000 */
.L_x_4553:
[----:B---3--:R-:W-:Y:S05]  /*ae70*/  @P1 BRA `(.L_x_4554) ;  /* 0x0000000000081947 */ /* 0x008fea0003800000 */
[----:B------:R-:W3:Y:S02]  /*ae80*/  SYNCS.PHASECHK.TRANS64.TRYWAIT P1, [UR10+0x30850], R0 ;  /* 0x03085000ff0075a7 */ /* 0x000ee4000802014a */
[----:B---3--:R-:W-:Y:S05]  /*ae90*/  @!P1 BRA `(.L_x_4555) ;  /* 0x000000dc004c9947 */ /* 0x008fea0003800000 */
.L_x_4554:
        /* <DEDUP_REMOVED lines=37> */
.L_x_4556:
[----:B------:R-:W-:Y:S01]  /*b0f0*/  R2UR UR6, R22 ;  /* 0x00000000160672ca */ /* 0x000fe200000e0000 */
[----:B------:R-:W-:Y:S01]  /*b100*/  UISETP.NE.AND UP0, UPT, UR61, URZ, UPT ;  /* 0x0000003f3d00728c */ /* 0x000fe2000bf05270 */
[----:B------:R-:W-:Y:S01]  /*b110*/  R2UR UR4, R23 ;  /* 0x00000000170472ca */ /* 0x000fe200000e0000 */
[----:B------:R-:W-:Y:S01]  /*b120*/  IMAD R20, R12, -0x60, RZ ;  /* 0xffffffa00c147824 */ /* 0x000fe200078e02ff */
[----:B------:R-:W-:-:S09]  /*b130*/  UIADD3 UR5, UR5, 0x30840, URZ ;  /* 0x0003084005057890 */ /* 0x000fd2000fffe03f */
        /* <DEDUP_REMOVED lines=34> */
.L_x_4559:
[----:B------:R-:W-:-:S05]  /*b360*/  IMAD.U32 R168, RZ, RZ, UR50 ;  /* 0x00000032ffa87e24 */ /* 0x000fca000f8e00ff */
[----:B------:R-:W-:-:S13]  /*b370*/  ISETP.NE.AND P1, PT, R168, 0x1, PT ;  /* 0x00000001a800780c */ /* 0x000fda0003f25270 */
[----:B0-----:R-:W0:Y:S02]  /*b380*/  @P1 LDC.64 R2, c[0x0][0x9e8] ;  /* 0x00027a00ff021b82 */ /* 0x001e240000000a00 */
[----:B0-----:R-:W-:-:S05]  /*b390*/  @P1 IMAD.HI.U32 R2, R169, R2, RZ ;  /* 0x00000002a9021227 */ /* 0x001fca00078e00ff */
[----:B------:R-:W-:-:S07]  /*b3a0*/  @P1 SHF.R.U32.HI R169, RZ, R3, R2 ;  /* 0x00000003ffa91219 */ /* 0x000fce0000011602 */
.L_x_4560:
[----:B------:R-:W-:Y:S05]  /*b3b0*/  BSYNC B0 ;  /* 0x0000000000007941 */ /* 0x000fea0003800000 */
.L_x_4558:
[----:B------:R-:W-:-:S05]  /*b3c0*/  IMAD R169, R169, R168, R0 ;  /* 0x000000a8a9a97224 */ /* 0x000fca00078e0200 */
[----:B------:R-:W-:Y:S02]  /*b3d0*/  VIADDMNMX R13, R169, R168, R13, PT ;  /* 0x000000a8a90d7246 */ /* 0x000fe4000380010d */
[----:B------:R-:W-:-:S07]  /*b3e0*/  VIMNMX R4, R4, R169, !PT ;  /* 0x000000a904047248 */ /* 0x000fce0007fe0100 */
.L_x_4557:
        /* <DEDUP_REMOVED lines=152> */
.L_x_4563:
[----:B------:R-:W-:-:S05]  /*bd70*/  IMAD.U32 R4, RZ, RZ, UR50 ;  /* 0x00000032ff047e24 */ /* 0x000fca000f8e00ff */
[----:B------:R-:W-:-:S13]  /*bd80*/  ISETP.NE.AND P6, PT, R4, 0x1, PT ;  /* 0x000000010400780c */ /* 0x000fda0003fc5270 */
[----:B0-----:R-:W0:Y:S02]  /*bd90*/  @P6 LDC.64 R2, c[0x0][0x9e8] ;  /* 0x00027a00ff026b82 */ /* 0x001e240000000a00 */
[----:B0-----:R-:W-:-:S05]  /*bda0*/  @P6 IMAD.HI.U32 R2, R13, R2, RZ ;  /* 0x000000020d026227 */ /* 0x001fca00078e00ff */
[----:B------:R-:W-:-:S07]  /*bdb0*/  @P6 SHF.R.U32.HI R13, RZ, R3, R2 ;  /* 0x00000003ff0d6219 */ /* 0x000fce0000011602 */
.L_x_4564:
[----:B------:R-:W-:Y:S05]  /*bdc0*/  BSYNC B0 ;  /* 0x0000000000007941 */ /* 0x000fea0003800000 */
.L_x_4562:
[----:B------:R-:W-:-:S05]  /*bdd0*/  IMAD R0, R13, R4, R0 ;  /* 0x000000040d007224 */ /* 0x000fca00078e0200 */
[----:B------:R-:W-:Y:S02]  /*bde0*/  VIADDMNMX R15, R0, R4, R15, PT ;  /* 0x00000004000f7246 */ /* 0x000fe4000380010f */
[----:B------:R-:W-:-:S07]  /*bdf0*/  VIMNMX R14, R14, R0, !PT ;  /* 0x000000000e0e7248 */ /* 0x000fce0007fe0100 */
.L_x_4561:
        /* <DEDUP_REMOVED lines=128> */
[----:B------:R-:W-:Y:S02]  /*c600*/  FMNMX.FTZ R3, R131, R2, !PT ;  /* 0x0000000283037209 */ /* 0x000fe40007810000 */
[----:B------:R-:W-:Y:S01]  /*c610*/  FSEL R20, R4, RZ, P1 ;  /* 0x000000ff04147208 */ /* 0x000fe20000800000 */
[--C-:B------:R-:W-:Y:S01]  /*c620*/  FFMA.FTZ R169, R125, UR6, -R0.reuse ;  /* 0x000000067da97c23 */ /* 0x100fe20008010800 */
[----:B------:R-:W-:Y:S01]  /*c630*/  FMNMX.FTZ R2, R134, R3, !PT ;  /* 0x0000000386027209 */ /* 0x000fe20007810000 */
[--C-:B------:R-:W-:Y:S01]  /*c640*/  FFMA.FTZ R188, R121, UR6, -R0.reuse ;  /* 0x0000000679bc7c23 */ /* 0x100fe20008010800 */
[--C-:B------:R-:W-:Y:S01]  /*c650*/  FFMA.FTZ R125, R129, UR6, -R0.reuse ;  /* 0x00000006817d7c23 */ /* 0x100fe20008010800 */
[----:B------:R-:W-:Y:S01]  /*c660*/  FADD.FTZ R20, -R20, R11 ;  /* 0x0000000b14147221 */ /* 0x000fe20000010100 */
        /* <DEDUP_REMOVED lines=27> */
[----:B------:R-:W-:Y:S01]  /*c820*/  FFMA.FTZ R165, R165, UR6, -R0 ;  /* 0x00000006a5a57c23 */ /* 0x000fe20008010800 */
[----:B------:R-:W-:Y:S01]  /*c830*/  FMNMX.FTZ R2, R150, R3, !PT ;  /* 0x0000000396027209 */ /* 0x000fe20007810000 */
[----:B------:R-:W-:Y:S01]  /*c840*/  FMUL.FTZ R0, R20, UR6 ;  /* 0x0000000614007c20 */ /* 0x000fe20008410000 */
[----:B------:R-:W-:Y:S02]  /*c850*/  MUFU.EX2 R13, R13 ;  /* 0x0000000d000d7308 */ /* 0x000fe40000000800 */
[----:B------:R-:W-:-:S04]  /*c860*/  FMNMX.FTZ R3, R151, R2, !PT ;  /* 0x0000000297037209 */ /* 0x000fc80007810000 */
[----:B------:R-:W-:Y:S02]  /*c870*/  FMNMX.FTZ R2, R154, R3, !PT ;  /* 0x000000039a027209 */ /* 0x000fe40007810000 */
[----:B------:R-:W0:Y:S02]  /*c880*/  MUFU.EX2 R0, R0 ;  /* 0x0000000000007308 */ /* 0x000e240000000800 */
[----:B------:R-:W-:-:S04]  /*c890*/  FMNMX.FTZ R3, R155, R2, !PT ;  /* 0x000000029b037209 */ /* 0x000fc80007810000 */
[----:B------:R-:W-:Y:S02]  /*c8a0*/  FMNMX.FTZ R3, R158, R3, !PT ;  /* 0x000000039e037209 */ /* 0x000fe40007810000 */
[----:B------:R-:W1:Y:S02]  /*c8b0*/  MUFU.EX2 R188, R188 ;  /* 0x000000bc00bc7308 */ /* 0x000e640000000800 */
[----:B------:R-:W-:-:S04]  /*c8c0*/  FMNMX.FTZ R3, R14, R3, !PT ;  /* 0x000000030e037209 */ /* 0x000fc80007810000 */
[----:B------:R-:W-:Y:S02]  /*c8d0*/  FMNMX.FTZ R2, R162, R3, !PT ;  /* 0x00000003a2027209 */ /* 0x000fe40007810000 */
[----:B------:R-:W2:Y:S02]  /*c8e0*/  MUFU.EX2 R190, R190 ;  /* 0x000000be00be7308 */ /* 0x000ea40000000800 */
[----:B------:R-:W-:-:S04]  /*c8f0*/  FMNMX.FTZ R3, R163, R2, !PT ;  /* 0x00000002a3037209 */ /* 0x000fc80007810000 */
[----:B------:R-:W-:Y:S02]  /*c900*/  FMNMX.FTZ R2, R166, R3, !PT ;  /* 0x00000003a6027209 */ /* 0x000fe40007810000 */
[----:B------:R-:W3:Y:S02]  /*c910*/  MUFU.EX2 R169, R169 ;  /* 0x000000a900a97308 */ /* 0x000ee40000000800 */
[----:B------:R-:W-:-:S05]  /*c920*/  FMNMX.FTZ R2, R167, R2, !PT ;  /* 0x00000002a7027209 */ /* 0x000fca0007810000 */
[----:B------:R-:W4:Y:S01]  /*c930*/  SHFL.BFLY PT, R3, R2, 0x2, 0x1f ;  /* 0x0c401f0002037f89 */ /* 0x000f2200000e0000 */
[----:B------:R-:W5:Y:S08]  /*c940*/  MUFU.EX2 R184, R184 ;  /* 0x000000b800b87308 */ /* 0x000f700000000800 */
[----:B------:R-:W-:Y:S08]  /*c950*/  MUFU.EX2 R125, R125 ;  /* 0x0000007d007d7308 */ /* 0x000ff00000000800 */
[----:B------:R-:W-:Y:S01]  /*c960*/  MUFU.EX2 R186, R186 ;  /* 0x000000ba00ba7308 */ /* 0x000fe20000000800 */
        /* <DEDUP_REMOVED lines=8> */
[----:B------:R-:W-:Y:S02]  /*c9f0*/  FMUL.FTZ R2, R3, UR6 ;  /* 0x0000000603027c20 */ /* 0x000fe40008410000 */
[----:B------:R-:W-:Y:S03]  /*ca00*/  MUFU.EX2 R159, R159 ;  /* 0x0000009f009f7308 */ /* 0x000fe60000000800 */
[----:B------:R-:W-:-:S05]  /*ca10*/  FSEL R20, R2, RZ, P1 ;  /* 0x000000ff02147208 */ /* 0x000fca0000800000 */
[----:B------:R-:W-:Y:S01]  /*ca20*/  MUFU.EX2 R176, R176 ;  /* 0x000000b000b07308 */ /* 0x000fe20000000800 */
[--C-:B------:R-:W-:Y:S01]  /*ca30*/  FFMA.FTZ R189, R21, UR6, -R20.reuse ;  /* 0x0000000615bd7c23 */ /* 0x100fe20008010814 */
[----:B------:R-:W-:Y:S01]  /*ca40*/  FSEL R21, R3, RZ, P1 ;  /* 0x000000ff03157208 */ /* 0x000fe20000800000 */
[--C-:B------:R-:W-:Y:S01]  /*ca50*/  FFMA.FTZ R128, R123, UR6, -R20.reuse ;  /* 0x000000067b807c23 */ /* 0x100fe20008010814 */
[--C-:B------:R-:W-:Y:S01]  /*ca60*/  FFMA.FTZ R191, R126, UR6, -R20.reuse ;  /* 0x000000067ebf7c23 */ /* 0x100fe20008010814 */
[--C-:B------:R-:W-:Y:S01]  /*ca70*/  FFMA.FTZ R126, R127, UR6, -R20.reuse ;  /* 0x000000067f7e7c23 */ /* 0x100fe20008010814 */
[----:B------:R-:W-:Y:S01]  /*ca80*/  FFMA.FTZ R185, R130, UR6, -R20 ;  /* 0x0000000682b97c23 */ /* 0x000fe20008010814 */
[----:B------:R-:W-:Y:S01]  /*ca90*/  FADD.FTZ R21, -R21, R10 ;  /* 0x0000000a15157221 */ /* 0x000fe20000010100 */
[----:B------:R-:W-:Y:S01]  /*caa0*/  MUFU.EX2 R189, R189 ;  /* 0x000000bd00bd7308 */ /* 0x000fe20000000800 */
[--C-:B------:R-:W-:Y:S01]  /*cab0*/  FFMA.FTZ R124, R131, UR6, -R20.reuse ;  /* 0x00000006837c7c23 */ /* 0x100fe20008010814 */
[----:B0-----:R-:W-:Y:S01]  /*cac0*/  FFMA.FTZ R123, R0, R8, R13 ;  /* 0x00000008007b7223 */ /* 0x001fe2000001000d */
[----:B------:R-:W-:Y:S01]  /*cad0*/  FMUL.FTZ R21, R21, UR6 ;  /* 0x0000000615157c20 */ /* 0x000fe20008410000 */
[--C-:B------:R-:W-:Y:S01]  /*cae0*/  FFMA.FTZ R187, R134, UR6, -R20.reuse ;  /* 0x0000000686bb7c23 */ /* 0x100fe20008010814 */
[--C-:B------:R-:W-:Y:S01]  /*caf0*/  FFMA.FTZ R122, R135, UR6, -R20.reuse ;  /* 0x00000006877a7c23 */ /* 0x100fe20008010814 */
[----:B-1----:R-:W-:Y:S01]  /*cb00*/  FADD.FTZ R123, R188, R123 ;  /* 0x0000007bbc7b7221 */ /* 0x002fe20000010000 */
[--C-:B------:R-:W-:Y:S01]  /*cb10*/  FFMA.FTZ R181, R138, UR6, -R20.reuse ;  /* 0x000000068ab57c23 */ /* 0x100fe20008010814 */
[----:B------:R3:W0:Y:S01]  /*cb20*/  MUFU.EX2 R2, R21 ;  /* 0x0000001500027308 */ /* 0x0006220000000800 */
[--C-:B------:R-:W-:Y:S01]  /*cb30*/  FFMA.FTZ R120, R139, UR6, -R20.reuse ;  /* 0x000000068b787c23 */ /* 0x100fe20008010814 */
[----:B--2---:R-:W-:Y:S01]  /*cb40*/  FADD.FTZ R10, R190, R123 ;  /* 0x0000007bbe0a7221 */ /* 0x004fe20000010000 */
[--C-:B------:R-:W-:Y:S01]  /*cb50*/  FFMA.FTZ R183, R142, UR6, -R20.reuse ;  /* 0x000000068eb77c23 */ /* 0x100fe20008010814 */
[--C-:B------:R-:W-:Y:S01]  /*cb60*/  FFMA.FTZ R136, R143, UR6, -R20.reuse ;  /* 0x000000068f887c23 */ /* 0x100fe20008010814 */
[--C-:B------:R-:W-:Y:S01]  /*cb70*/  FFMA.FTZ R177, R146, UR6, -R20.reuse ;  /* 0x0000000692b17c23 */ /* 0x100fe20008010814 */
[--C-:B------:R-:W-:Y:S01]  /*cb80*/  FFMA.FTZ R134, R147, UR6, -R20.reuse ;  /* 0x0000000693867c23 */ /* 0x100fe20008010814 */
[----:B------:R-:W-:Y:S01]  /*cb90*/  FFMA.FTZ R179, R150, UR6, -R20 ;  /* 0x0000000696b37c23 */ /* 0x000fe20008010814 */
[----:B------:R-:W1:Y:S01]  /*cba0*/  MUFU.EX2 R128, R128 ;  /* 0x0000008000807308 */ /* 0x000e620000000800 */
[----:B---3--:R-:W-:Y:S01]  /*cbb0*/  FADD.FTZ R21, R169, R10 ;  /* 0x0000000aa9157221 */ /* 0x008fe20000010000 */
[--C-:B------:R-:W-:Y:S01]  /*cbc0*/  FFMA.FTZ R132, R151, UR6, -R20.reuse ;  /* 0x0000000697847c23 */ /* 0x100fe20008010814 */
[--C-:B------:R-:W-:Y:S01]  /*cbd0*/  FFMA.FTZ R173, R154, UR6, -R20.reuse ;  /* 0x000000069aad7c23 */ /* 0x100fe20008010814 */
[--C-:B------:R-:W-:Y:S01]  /*cbe0*/  FFMA.FTZ R130, R155, UR6, -R20.reuse ;  /* 0x000000069b827c23 */ /* 0x100fe20008010814 */
[----:B-----5:R-:W-:Y:S01]  /*cbf0*/  FADD.FTZ R10, R184, R21 ;  /* 0x00000015b80a7221 */ /* 0x020fe20000010000 */
[--C-:B------:R-:W-:Y:S01]  /*cc00*/  FFMA.FTZ R175, R158, UR6, -R20.reuse ;  /* 0x000000069eaf7c23 */ /* 0x100fe20008010814 */
[----:B------:R-:W-:Y:S01]  /*cc10*/  FFMA.FTZ R14, R14, UR6, -R20 ;  /* 0x000000060e0e7c23 */ /* 0x000fe20008010814 */
[----:B------:R-:W2:Y:S01]  /*cc20*/  MUFU.EX2 R191, R191 ;  /* 0x000000bf00bf7308 */ /* 0x000ea20000000800 */
[----:B0-----:R-:W-:Y:S01]  /*cc30*/  FFMA.FTZ R5, R2, R5, R189 ;  /* 0x0000000502057223 */ /* 0x001fe200000100bd */
[----:B------:R-:W-:Y:S01]  /*cc40*/  FADD.FTZ R21, R125, R10 ;  /* 0x0000000a7d157221 */ /* 0x000fe20000010000 */
[----:B------:R-:W-:-:S03]  /*cc50*/  FFMA.FTZ R171, R166, UR6, -R20 ;  /* 0x00000006a6ab7c23 */ /* 0x000fc60008010814 */
        /* <DEDUP_REMOVED lines=11> */
[----:B------:R-:W-:Y:S01]  /*cd10*/  FADD.FTZ R21, R159, R10 ;  /* 0x0000000a9f157221 */ /* 0x000fe20000010000 */
[----:B------:R-:W-:-:S03]  /*cd20*/  FFMA.FTZ R10, R162, UR6, -R20 ;  /* 0x00000006a20a7c23 */ /* 0x000fc60008010814 */
[----:B------:R-:W-:Y:S01]  /*cd30*/  FADD.FTZ R138, R176, R21 ;  /* 0x00000015b08a7221 */ /* 0x000fe20000010000 */
[----:B------:R-:W-:Y:S01]  /*cd40*/  FFMA.FTZ R21, R163, UR6, -R20 ;  /* 0x00000006a3157c23 */ /* 0x000fe20008010814 */
        /* <DEDUP_REMOVED lines=63> */
.L_x_4565:
        /* <DEDUP_REMOVED lines=36> */
.L_x_4547:
        /* <DEDUP_REMOVED lines=99> */
.L_x_4567:
[----:B------:R-:W-:Y:S01]  /*d9b0*/  ULEA UR5, UR39, UR60, 0x3 ;  /* 0x0000003c27057291 */ /* 0x000fe2000f8e183f */
[----:B------:R-:W-:-:S05]  /*d9c0*/  IMAD.U32 R0, RZ, RZ, UR38 ;  /* 0x00000026ff007e24 */ /* 0x000fca000f8e00ff */
[----:B------:R-:W-:-:S04]  /*d9d0*/  SHF.L.U32 R0, R0, 0x1f, RZ ;  /* 0x0000001f00007819 */ /* 0x000fc800000006ff */
[----:B------:R0:W1:Y:S01]  /*d9e0*/  SYNCS.PHASECHK.TRANS64.TRYWAIT P1, [UR5+0x30850], R0 ;  /* 0x03085000ff0075a7 */ /* 0x0000620008020145 */
[----:B------:R-:W-:Y:S05]  /*d9f0*/  @!P0 BRA `(.L_x_4568) ;  /* 0x0000000000048947 */ /* 0x000fea0003800000 */
[----:B------:R-:W-:Y:S01]  /*da00*/  BPT.TRAP 0x1 ;  /* 0x000000040000795c */ /* 0x000fe20000300000 */
.L_x_4568:
[----:B-1----:R-:W-:Y:S05]  /*da10*/  @P1 BRA `(.L_x_4569) ;  /* 0x0000000000081947 */ /* 0x002fea0003800000 */
[----:B------:R-:W1:Y:S02]  /*da20*/  SYNCS.PHASECHK.TRANS64.TRYWAIT P1, [UR5+0x30850], R0 ;  /* 0x03085000ff0075a7 */ /* 0x000e640008020145 */
[----:B-1----:R-:W-:Y:S05]  /*da30*/  @!P1 BRA `(.L_x_4570) ;  /* 0x000000b0007c9947 */ /* 0x002fea0003800000 */
.L_x_4569:
[----:B------:R-:W-:Y:S01]  /*da40*/  UIADD3 UR60, UR60, 0x400, URZ ;  /* 0x000004003c3c7890 */ /* 0x000fe2000fffe03f */
[----:B------:R-:W-:Y:S01]  /*da50*/  WARPGROUP.ARRIVE ;  /* 0x00000000000079c5 */ /* 0x000fe20000000000 */
[----:B------:R-:W-:Y:S01]  /*da60*/  UMOV UR11, 0x40000040 ;  /* 0x40000040000b7882 */ /* 0x000fe20000000000 */
[----:B-1----:R-:W1:Y:S01]  /*da70*/  SHFL.BFLY PT, R7, R8, 0x2, 0x1f ;  /* 0x0c401f0008077f89 */ /* 0x002e6200000e0000 */
[----:B------:R-:W-:-:S03]  /*da80*/  USHF.R.U32.HI UR60, URZ, 0x4, UR60 ;  /* 0x000000043f3c7899 */ /* 0x000fc6000801163c */
[----:B0-----:R-:W0:Y:S01]  /*da90*/  SHFL.BFLY PT, R0, R5, 0x2, 0x1f ;  /* 0x0c401f0005007f89 */ /* 0x001e2200000e0000 */
[----:B------:R-:W-:-:S04]  /*daa0*/  ULOP3.LUT UR60, UR60, 0x3fff, URZ, 0xc0, !UPT ;  /* 0x00003fff3c3c7892 */ /* 0x000fc8000f8ec03f */
[----:B------:R-:W-:-:S04]  /*dab0*/  ULOP3.LUT UR4, UR60, 0x3000000, URZ, 0xfc, !UPT ;  /* 0x030000003c047892 */ /* 0x000fc8000f8efc3f */
[----:B------:R-:W-:-:S07]  /*dac0*/  UIMAD UR4, UR39, 0x900, UR4 ;  /* 0x00000900270478a4 */ /* 0x000fce000f8e0204 */
[----:B------:R-:W-:Y:S02]  /*dad0*/  UMOV UR10, UR4 ;  /* 0x00000004000a7c82 */ /* 0x000fe40008000000 */
[----:B------:R-:W-:Y:S01]  /*dae0*/  HGMMA.64x192x16.F32.BF16 R24, R188, gdesc[UR8].tnspB, R24, gsb0 ;  /* 0x42e00008bc187df0 */ /* 0x000fe20008001818 */
[----:B------:R-:W-:Y:S01]  /*daf0*/  UIADD3 UR10, UR4, 0x80, URZ ;  /* 0x00000080040a7890 */ /* 0x000fe2000fffe03f */
[----:B-1----:R-:W-:Y:S01]  /*db00*/  FADD.FTZ R7, R7, R8 ;  /* 0x0000000807077221 */ /* 0x002fe20000010000 */
[----:B------:R-:W-:Y:S01]  /*db10*/  UMOV UR11, 0x40000040 ;  /* 0x40000040000b7882 */ /* 0x000fe20000000000 */
[----:B0-----:R-:W-:Y:S01]  /*db20*/  FADD.FTZ R2, R0, R5 ;  /* 0x0000000500027221 */ /* 0x001fe20000010000 */
[----:B------:R-:W-:Y:S02]  /*db30*/  IMAD.U32 R5, RZ, RZ, UR6 ;  /* 0x00000006ff057e24 */ /* 0x000fe4000f8e00ff */
[----:B------:R-:W0:Y:S04]  /*db40*/  SHFL.BFLY PT, R0, R7, 0x1, 0x1f ;  /* 0x0c201f0007007f89 */ /* 0x000e2800000e0000 */
[----:B------:R-:W1:Y:S01]  /*db50*/  SHFL.BFLY PT, R9, R2, 0x1, 0x1f ;  /* 0x0c201f0002097f89 */ /* 0x000e6200000e0000 */
[----:B0-----:R-:W-:Y:S01]  /*db60*/  FADD.FTZ R11, R7, R0 ;  /* 0x00000000070b7221 */ /* 0x001fe20000010000 */
[----:B------:R-:W-:-:S02]  /*db70*/  IMAD.U32 R7, RZ, RZ, UR6 ;  /* 0x00000006ff077e24 */ /* 0x000fc4000f8e00ff */
[----:B------:R-:W-:Y:S02]  /*db80*/  IMAD.MOV.U32 R0, RZ, RZ, -0x800000 ;  /* 0xff800000ff007424 */ /* 0x000fe400078e00ff */
[----:B-1----:R-:W-:Y:S01]  /*db90*/  FADD.FTZ R12, R2, R9 ;  /* 0x00000009020c7221 */ /* 0x002fe20000010000 */
[----:B------:R-:W-:Y:S02]  /*dba0*/  FSETP.NE.FTZ.AND P1, PT, R11, RZ, PT ;  /* 0x000000ff0b00720b */ /* 0x000fe40003f35000 */
[----:B------:R-:W-:Y:S01]  /*dbb0*/  CS2R R8, SRZ ;  /* 0x0000000000087805 */ /* 0x000fe2000001ff00 */
        /* <DEDUP_REMOVED lines=39> */
.L_x_4571:
[----:B------:R-:W-:Y:S01]  /*de30*/  R2UR UR6, R221 ;  /* 0x00000000dd0672ca */ /* 0x000fe200000e0000 */
        /* <DEDUP_REMOVED lines=12> */
[----:B------:R-:W-:Y:S01]  /*df00*/  UIADD3 UR6, UR6, 0x1, URZ ;  /* 0x0000000106067890 */ /* 0x000fe2000fffe03f */
[-C--:B------:R-:W-:Y:S01]  /*df10*/  FMUL.FTZ R41, R41, R9.reuse ;  /* 0x0000000929297220 */ /* 0x080fe20000410000 */
[-C--:B------:R-:W-:Y:S01]  /*df20*/  FMUL.FTZ R44, R44, R9.reuse ;  /* 0x000000092c2c7220 */ /* 0x080fe20000410000 */
[-C--:B------:R-:W-:Y:S01]  /*df30*/  FMUL.FTZ R45, R45, R9.reuse ;  /* 0x000000092d2d7220 */ /* 0x080fe20000410000 */
[-C--:B------:R-:W-:Y:S01]  /*df40*/  FMUL.FTZ R48, R48, R9.reuse ;  /* 0x0000000930307220 */ /* 0x080fe20000410000 */
[----:B------:R-:W-:Y:S01]  /*df50*/  FMUL.FTZ R49, R49, R9 ;  /* 0x0000000931317220 */ /* 0x000fe20000410000 */
[----:B------:R-:W-:-:S02]  /*df60*/  IMAD.U32 R221, RZ, RZ, UR6 ;  /* 0x00000006ffdd7e24 */ /* 0x000fc4000f8e00ff */
[-C--:B------:R-:W-:Y:S01]  /*df70*/  FMUL.FTZ R52, R52, R9.reuse ;  /* 0x0000000934347220 */ /* 0x080fe20000410000 */
[-C--:B------:R-:W-:Y:S01]  /*df80*/  FMUL.FTZ R53, R53, R9.reuse ;  /* 0x0000000935357220 */ /* 0x080fe20000410000 */
[-C--:B------:R-:W-:Y:S01]  /*df90*/  FMUL.FTZ R56, R56, R9.reuse ;  /* 0x0000000938387220 */ /* 0x080fe20000410000 */
[-C--:B------:R-:W-:Y:S01]  /*dfa0*/  FMUL.FTZ R57, R57, R9.reuse ;  /* 0x0000000939397220 */ /* 0x080fe20000410000 */
[----:B------:R-:W0:Y:S01]  /*dfb0*/  S2UR UR6, SR_CgaCtaId ;  /* 0x00000000000679c3 */ /* 0x000e220000008800 */
        /* <DEDUP_REMOVED lines=84> */
.L_x_4493:
        /* <DEDUP_REMOVED lines=16> */
[----:B------:R-:W-:Y:S01]  /*e600*/  ULDC.64 UR12, c[0x0][0xc00] ;  /* 0x00030000000c7ab9 */ /* 0x000fe20000000a00 */
[----:B------:R-:W-:Y:S02]  /*e610*/  R2UR UR18, R195 ;  /* 0x00000000c31272ca */ /* 0x000fe400000e0000 */
[----:B------:R-:W-:Y:S02]  /*e620*/  R2UR UR16, R23 ;  /* 0x00000000171072ca */ /* 0x000fe400000e0000 */
[----:B------:R-:W-:-:S02]  /*e630*/  R2UR UR17, R208 ;  /* 0x00000000d01172ca */ /* 0x000fc400000e0000 */
[----:B------:R-:W-:-:S04]  /*e640*/  R2UR UR23, R209 ;  /* 0x00000000d11772ca */ /* 0x000fc800000e0000 */
[----:B------:R-:W-:Y:S01]  /*e650*/  UIMAD.WIDE UR12, UR9, 0x4, UR12 ;  /* 0x00000004090c78a5 */ /* 0x000fe2000f8e020c */
[----:B------:R-:W-:Y:S01]  /*e660*/  UMOV UR10, UR8 ;  /* 0x00000008000a7c82 */ /* 0x000fe20008000000 */
[----:B0-----:R-:W-:Y:S01]  /*e670*/  UMOV UR11, UR4 ;  /* 0x00000004000b7c82 */ /* 0x001fe20008000000 */
[----:B------:R-:W-:Y:S01]  /*e680*/  BAR.SYNC.DEFER_BLOCKING 0x1, 0x100 ;  /* 0x0044000000007b1d */ /* 0x000fe20000010000 */
[----:B--2---:R-:W-:-:S03]  /*e690*/  IMAD.WIDE R8, R3, R8, UR10 ;  /* 0x0000000a03087e25 */ /* 0x004fc6000f8e0208 */
[C---:B------:R-:W-:Y:S02]  /*e6a0*/  LOP3.LUT R3, R8.reuse, 0x380, RZ, 0xc0, !PT ;  /* 0x0000038008037812 */ /* 0x040fe400078ec0ff */
[C---:B------:R-:W-:Y:S02]  /*e6b0*/  IADD3 R10, P2, R8.reuse, 0x20, RZ ;  /* 0x00000020080a7810 */ /* 0x040fe40007f5e0ff */
[C---:B------:R-:W-:Y:S02]  /*e6c0*/  IADD3 R12, P1, R8.reuse, 0x40, RZ ;  /* 0x00000040080c7810 */ /* 0x040fe40007f3e0ff */
[C---:B------:R-:W-:Y:S01]  /*e6d0*/  IADD3 R17, P6, R8.reuse, 0x60, RZ ;  /* 0x0000006008117810 */ /* 0x040fe20007fde0ff */
[--C-:B------:R-:W-:Y:S01]  /*e6e0*/  IMAD.X R131, RZ, RZ, R9.reuse, P2 ;  /* 0x000000ffff837224 */ /* 0x100fe200010e0609 */
[C---:B------:R-:W-:Y:S01]  /*e6f0*/  IADD3 R133, P5, R8.reuse, 0x4000, RZ ;  /* 0x0000400008857810 */ /* 0x040fe20007fbe0ff */
[--C-:B------:R-:W-:Y:S01]  /*e700*/  IMAD.X R107, RZ, RZ, R9.reuse, P1 ;  /* 0x000000ffff6b7224 */ /* 0x100fe200008e0609 */
[----:B------:R-:W-:Y:S01]  /*e710*/  SHF.R.U64 R3, R3, 0x3, RZ ;  /* 0x0000000303037819 */ /* 0x000fe200000012ff */
[--C-:B------:R-:W-:Y:S01]  /*e720*/  IMAD.X R105, RZ, RZ, R9.reuse, P6 ;  /* 0x000000ffff697224 */ /* 0x100fe200030e0609 */
[C---:B------:R-:W-:Y:S01]  /*e730*/  IADD3 R22, P0, R8.reuse, 0x4020, RZ ;  /* 0x0000402008167810 */ /* 0x040fe20007f1e0ff */
[----:B------:R-:W-:Y:S01]  /*e740*/  IMAD.X R103, RZ, RZ, R9, P5 ;  /* 0x000000ffff677224 */ /* 0x000fe200028e0609 */
[----:B------:R-:W-:-:S02]  /*e750*/  IADD3 R135, P4, R8, 0x4040, RZ ;  /* 0x0000404008877810 */ /* 0x000fc40007f9e0ff */
[C---:B------:R-:W-:Y:S01]  /*e760*/  IADD3 R72, P3, R8.reuse, 0x4060, RZ ;  /* 0x0000406008487810 */ /* 0x040fe20007f7e0ff */
[--C-:B------:R-:W-:Y:S01]  /*e770*/  IMAD.X R101, RZ, RZ, R9.reuse, P0 ;  /* 0x000000ffff657224 */ /* 0x100fe200000e0609 */
[C---:B------:R-:W-:Y:S01]  /*e780*/  IADD3 R137, P2, R8.reuse, 0x8000, RZ ;  /* 0x0000800008897810 */ /* 0x040fe20007f5e0ff */
[--C-:B------:R-:W-:Y:S01]  /*e790*/  IMAD.X R99, RZ, RZ, R9.reuse, P4 ;  /* 0x000000ffff637224 */ /* 0x100fe200020e0609 */
[C---:B------:R-:W-:Y:S01]  /*e7a0*/  IADD3 R132, P1, R8.reuse, 0x8020, RZ ;  /* 0x0000802008847810 */ /* 0x040fe20007f3e0ff */
[--C-:B------:R-:W-:Y:S01]  /*e7b0*/  IMAD.X R97, RZ, RZ, R9.reuse, P3 ;  /* 0x000000ffff617224 */ /* 0x100fe200018e0609 */
[C---:B------:R-:W-:Y:S01]  /*e7c0*/  IADD3 R139, P6, R8.reuse, 0x8040, RZ ;  /* 0x00008040088b7810 */ /* 0x040fe20007fde0ff */
[--C-:B------:R-:W-:Y:S01]  /*e7d0*/  IMAD.X R75, RZ, RZ, R9.reuse, P2 ;  /* 0x000000ffff4b7224 */ /* 0x100fe200010e0609 */
[----:B------:R-:W-:Y:S01]  /*e7e0*/  IADD3 R141, P5, R8, 0x8060, RZ ;  /* 0x00008060088d7810 */ /* 0x000fe20007fbe0ff */
[--C-:B------:R-:W-:Y:S01]  /*e7f0*/  IMAD.X R73, RZ, RZ, R9.reuse, P1 ;  /* 0x000000ffff497224 */ /* 0x100fe200008e0609 */
[----:B------:R-:W-:Y:S01]  /*e800*/  LOP3.LUT R8, R3, R8, RZ, 0x3c, !PT ;  /* 0x0000000803087212 */ /* 0x000fe200078e3cff */
[--C-:B------:R-:W-:Y:S01]  /*e810*/  IMAD.X R13, RZ, RZ, R9.reuse, P6 ;  /* 0x000000ffff0d7224 */ /* 0x100fe200030e0609 */
[----:B------:R-:W-:Y:S01]  /*e820*/  LOP3.LUT R3, R10, 0x380, RZ, 0xc0, !PT ;  /* 0x000003800a037812 */ /* 0x000fe200078ec0ff */
[----:B------:R-:W-:Y:S01]  /*e830*/  IMAD.X R15, RZ, RZ, R9, P5 ;  /* 0x000000ffff0f7224 */ /* 0x000fe200028e0609 */
[----:B------:R-:W-:-:S02]  /*e840*/  LOP3.LUT R11, R12, 0x380, RZ, 0xc0, !PT ;  /* 0x000003800c0b7812 */ /* 0x000fc400078ec0ff */
[----:B------:R-:W-:Y:S02]  /*e850*/  SHF.R.U64 R3, R3, 0x3, RZ ;  /* 0x0000000303037819 */ /* 0x000fe400000012ff */
[----:B------:R-:W-:Y:S02]  /*e860*/  SHF.R.U64 R11, R11, 0x3, RZ ;  /* 0x000000030b0b7819 */ /* 0x000fe400000012ff */
[----:B------:R-:W-:Y:S02]  /*e870*/  LOP3.LUT R130, R3, R10, RZ, 0x3c, !PT ;  /* 0x0000000a03827212 */ /* 0x000fe400078e3cff */
[----:B------:R-:W-:Y:S02]  /*e880*/  LOP3.LUT R106, R11, R12, RZ, 0x3c, !PT ;  /* 0x0000000c0b6a7212 */ /* 0x000fe400078e3cff */
[----:B------:R-:W-:Y:S02]  /*e890*/  LOP3.LUT R3, R22, 0x380, RZ, 0xc0, !PT ;  /* 0x0000038016037812 */ /* 0x000fe400078ec0ff */
[----:B------:R-:W-:-:S02]  /*e8a0*/  LOP3.LUT R14, R17, 0x380, RZ, 0xc0, !PT ;  /* 0x00000380110e7812 */ /* 0x000fc400078ec0ff */
[----:B------:R-:W-:Y:S02]  /*e8b0*/  LOP3.LUT R12, R137, 0x380, RZ, 0xc0, !PT ;  /* 0x00000380890c7812 */ /* 0x000fe400078ec0ff */
[----:B------:R-:W-:Y:S02]  /*e8c0*/  SHF.R.U64 R3, R3, 0x3, RZ ;  /* 0x0000000303037819 */ /* 0x000fe400000012ff */
[----:B------:R-:W-:Y:S02]  /*e8d0*/  SHF.R.U64 R14, R14, 0x3, RZ ;  /* 0x000000030e0e7819 */ /* 0x000fe400000012ff */
[----:B------:R-:W-:Y:S02]  /*e8e0*/  SHF.R.U64 R12, R12, 0x3, RZ ;  /* 0x000000030c0c7819 */ /* 0x000fe400000012ff */
[----:B------:R-:W-:Y:S02]  /*e8f0*/  LOP3.LUT R10, R135, 0x380, RZ, 0xc0, !PT ;  /* 0x00000380870a7812 */ /* 0x000fe400078ec0ff */
[----:B------:R-:W-:-:S02]  /*e900*/  LOP3.LUT R11, R72, 0x380, RZ, 0xc0, !PT ;  /* 0x00000380480b7812 */ /* 0x000fc400078ec0ff */
[----:B------:R-:W-:Y:S02]  /*e910*/  LOP3.LUT R18, R133, 0x380, RZ, 0xc0, !PT ;  /* 0x0000038085127812 */ /* 0x000fe400078ec0ff */
[----:B------:R-:W-:Y:S02]  /*e920*/  LOP3.LUT R100, R3, R22, RZ, 0x3c, !PT ;  /* 0x0000001603647212 */ /* 0x000fe400078e3cff */
[----:B------:R-:W-:Y:S02]  /*e930*/  LOP3.LUT R104, R14, R17, RZ, 0x3c, !PT ;  /* 0x000000110e687212 */ /* 0x000fe400078e3cff */
[----:B------:R-:W-:Y:S02]  /*e940*/  LOP3.LUT R74, R12, R137, RZ, 0x3c, !PT ;  /* 0x000000890c4a7212 */ /* 0x000fe400078e3cff */
[----:B------:R-:W-:Y:S02]  /*e950*/  LOP3.LUT R3, R132, 0x380, RZ, 0xc0, !PT ;  /* 0x0000038084037812 */ /* 0x000fe400078ec0ff */
[----:B------:R-:W-:-:S02]  /*e960*/  SHF.R.U64 R10, R10, 0x3, RZ ;  /* 0x000000030a0a7819 */ /* 0x000fc400000012ff */
[----:B------:R-:W-:Y:S02]  /*e970*/  SHF.R.U64 R11, R11, 0x3, RZ ;  /* 0x000000030b0b7819 */ /* 0x000fe400000012ff */
[----:B------:R-:W-:Y:S02]  /*e980*/  LOP3.LUT R12, R139, 0x380, RZ, 0xc0, !PT ;  /* 0x000003808b0c7812 */ /* 0x000fe400078ec0ff */
[----:B------:R-:W-:Y:S02]  /*e990*/  LOP3.LUT R14, R141, 0x380, RZ, 0xc0, !PT ;  /* 0x000003808d0e7812 */ /* 0x000fe400078ec0ff */
[----:B------:R-:W-:Y:S02]  /*e9a0*/  SHF.R.U64 R18, R18, 0x3, RZ ;  /* 0x0000000312127819 */ /* 0x000fe400000012ff */
[----:B------:R-:W-:Y:S02]  /*e9b0*/  SHF.R.U64 R3, R3, 0x3, RZ ;  /* 0x0000000303037819 */ /* 0x000fe400000012ff */
[----:B------:R-:W-:-:S02]  /*e9c0*/  LOP3.LUT R98, R10, R135, RZ, 0x3c, !PT ;  /* 0x000000870a627212 */ /* 0x000fc400078e3cff */
[----:B------:R-:W-:Y:S02]  /*e9d0*/  LOP3.LUT R96, R11, R72, RZ, 0x3c, !PT ;  /* 0x000000480b607212 */ /* 0x000fe400078e3cff */
[----:B------:R-:W-:Y:S02]  /*e9e0*/  SHF.R.U64 R12, R12, 0x3, RZ ;  /* 0x000000030c0c7819 */ /* 0x000fe400000012ff */
[----:B------:R-:W-:Y:S02]  /*e9f0*/  SHF.R.U64 R14, R14, 0x3, RZ ;  /* 0x000000030e0e7819 */ /* 0x000fe400000012ff */
[----:B------:R-:W-:Y:S02]  /*ea00*/  LOP3.LUT R102, R18, R133, RZ, 0x3c, !PT ;  /* 0x0000008512667212 */ /* 0x000fe400078e3cff */
[----:B------:R-:W-:Y:S02]  /*ea10*/  MOV R17, R8 ;  /* 0x0000000800117202 */ /* 0x000fe40000000f00 */
[----:B------:R-:W-:-:S02]  /*ea20*/  F2FP.BF16.F32.PACK_AB R8, R25, R24 ;  /* 0x000000181908723e */ /* 0x000fc400000010ff */
[----:B------:R-:W-:Y:S02]  /*ea30*/  F2FP.BF16.F32.PACK_AB R9, R27, R26 ;  /* 0x0000001a1b09723e */ /* 0x000fe400000010ff */
[----:B------:R-:W-:Y:S02]  /*ea40*/  F2FP.BF16.F32.PACK_AB R10, R29, R28 ;  /* 0x0000001c1d0a723e */ /* 0x000fe400000010ff */
[----:B------:R-:W-:Y:S02]  /*ea50*/  F2FP.BF16.F32.PACK_AB R11, R31, R30 ;  /* 0x0000001e1f0b723e */ /* 0x000fe400000010ff */
[----:B------:R-:W-:Y:S02]  /*ea60*/  LOP3.LUT R72, R3, R132, RZ, 0x3c, !PT ;  /* 0x0000008403487212 */ /* 0x000fe400078e3cff */
[----:B------:R-:W-:Y:S01]  /*ea70*/  MOV R135, R130 ;  /* 0x0000008200877202 */ /* 0x000fe20000000f00 */
[----:B------:R0:W-:Y:S01]  /*ea80*/  STSM.16.M88.4 [R17], R8 ;  /* 0x0000000811007844 */ /* 0x0001e20000000200 */
[----:B------:R-:W-:-:S02]  /*ea90*/  LOP3.LUT R12, R12, R139, RZ, 0x3c, !PT ;  /* 0x0000008b0c0c7212 */ /* 0x000fc400078e3cff */
[----:B------:R-:W-:Y:S02]  /*eaa0*/  LOP3.LUT R14, R14, R141, RZ, 0x3c, !PT ;  /* 0x0000008d0e0e7212 */ /* 0x000fe400078e3cff */
[----:B------:R-:W-:Y:S02]  /*eab0*/  MOV R131, R98 ;  /* 0x0000006200837202 */ /* 0x000fe40000000f00 */
[----:B------:R-:W-:Y:S02]  /*eac0*/  MOV R3, R96 ;  /* 0x0000006000037202 */ /* 0x000fe40000000f00 */
[----:B------:R-:W-:Y:S02]  /*ead0*/  MOV R133, R102 ;  /* 0x0000006600857202 */ /* 0x000fe40000000f00 */
[----:B------:R-:W-:Y:S02]  /*eae0*/  MOV R132, R100 ;  /* 0x0000006400847202 */ /* 0x000fe40000000f00 */
[----:B------:R-:W-:-:S02]  /*eaf0*/  F2FP.BF16.F32.PACK_AB R96, R33, R32 ;  /* 0x000000202160723e */ /* 0x000fc400000010ff */
[----:B------:R-:W-:Y:S02]  /*eb00*/  F2FP.BF16.F32.PACK_AB R97, R35, R34 ;  /* 0x000000222361723e */ /* 0x000fe400000010ff */
[----:B------:R-:W-:Y:S02]  /*eb10*/  F2FP.BF16.F32.PACK_AB R98, R37, R36 ;  /* 0x000000242562723e */ /* 0x000fe400000010ff */
        /* <DEDUP_REMOVED lines=8> */
[----:B------:R-:W-:Y:S01]  /*eba0*/  MOV R18, R12 ;  /* 0x0000000c00127202 */ /* 0x000fe20000000f00 */
[----:B------:R2:W-:Y:S01]  /*ebb0*/  STSM.16.M88.4 [R106], R100 ;  /* 0x000000646a007844 */ /* 0x0005e20000000200 */
[----:B0-----:R-:W-:Y:S02]  /*ebc0*/  MOV R17, R14 ;  /* 0x0000000e00117202 */ /* 0x001fe40000000f00 */
[----:B------:R-:W-:-:S02]  /*ebd0*/  F2FP.BF16.F32.PACK_AB R8, R49, R48 ;  /* 0x000000303108723e */ /* 0x000fc400000010ff */
[----:B------:R-:W-:Y:S02]  /*ebe0*/  F2FP.BF16.F32.PACK_AB R9, R51, R50 ;  /* 0x000000323309723e */ /* 0x000fe400000010ff */
[----:B------:R-:W-:Y:S02]  /*ebf0*/  F2FP.BF16.F32.PACK_AB R10, R53, R52 ;  /* 0x00000034350a723e */ /* 0x000fe400000010ff */
[----:B------:R-:W-:Y:S02]  /*ec00*/  F2FP.BF16.F32.PACK_AB R11, R55, R54 ;  /* 0x00000036370b723e */ /* 0x000fe400000010ff */
[----:B------:R-:W-:Y:S02]  /*ec10*/  MOV R130, R74 ;  /* 0x0000004a00827202 */ /* 0x000fe40000000f00 */
[----:B------:R-:W-:Y:S01]  /*ec20*/  MOV R22, R72 ;  /* 0x0000004800167202 */ /* 0x000fe20000000f00 */
[----:B------:R0:W-:Y:S01]  /*ec30*/  STSM.16.M88.4 [R134], R8 ;  /* 0x0000000886007844 */ /* 0x0001e20000000200 */
[----:B------:R-:W-:-:S02]  /*ec40*/  F2FP.BF16.F32.PACK_AB R12, R57, R56 ;  /* 0x00000038390c723e */ /* 0x000fc400000010ff */
[----:B------:R-:W-:Y:S02]  /*ec50*/  F2FP.BF16.F32.PACK_AB R13, R59, R58 ;  /* 0x0000003a3b0d723e */ /* 0x000fe400000010ff */
[----:B------:R-:W-:Y:S02]  /*ec60*/  F2FP.BF16.F32.PACK_AB R14, R61, R60 ;  /* 0x0000003c3d0e723e */ /* 0x000fe400000010ff */
[----:B------:R-:W-:Y:S02]  /*ec70*/  F2FP.BF16.F32.PACK_AB R15, R63, R62 ;  /* 0x0000003e3f0f723e */ /* 0x000fe400000010ff */
[----:B------:R-:W-:Y:S02]  /*ec80*/  F2FP.BF16.F32.PACK_AB R72, R65, R64 ;  /* 0x000000404148723e */ /* 0x000fe400000010ff */
[----:B------:R-:W-:Y:S01]  /*ec90*/  F2FP.BF16.F32.PACK_AB R73, R67, R66 ;  /* 0x000000424349723e */ /* 0x000fe200000010ff */
[----:B------:R-:W-:Y:S01]  /*eca0*/  STSM.16.M88.4 [R133], R12 ;  /* 0x0000000c85007844 */ /* 0x000fe20000000200 */
[----:B------:R-:W-:-:S02]  /*ecb0*/  F2FP.BF16.F32.PACK_AB R74, R69, R68 ;  /* 0x00000044454a723e */ /* 0x000fc400000010ff */
[----:B------:R-:W-:Y:S02]  /*ecc0*/  F2FP.BF16.F32.PACK_AB R75, R71, R70 ;  /* 0x00000046474b723e */ /* 0x000fe400000010ff */
[----:B-1----:R-:W-:Y:S02]  /*ecd0*/  F2FP.BF16.F32.PACK_AB R96, R5, R4 ;  /* 0x000000040560723e */ /* 0x002fe400000010ff */
[----:B------:R-:W-:Y:S01]  /*ece0*/  F2FP.BF16.F32.PACK_AB R97, R123, R122 ;  /* 0x0000007a7b61723e */ /* 0x000fe200000010ff */
[----:B------:R-:W-:Y:S01]  /*ecf0*/  STSM.16.M88.4 [R132], R72 ;  /* 0x0000004884007844 */ /* 0x000fe20000000200 */
[----:B------:R-:W-:Y:S02]  /*ed00*/  F2FP.BF16.F32.PACK_AB R98, R77, R76 ;  /* 0x0000004c4d62723e */ /* 0x000fe400000010ff */
[----:B------:R-:W-:Y:S02]  /*ed10*/  F2FP.BF16.F32.PACK_AB R99, R79, R78 ;  /* 0x0000004e4f63723e */ /* 0x000fe400000010ff */
[----:B--2---:R-:W-:-:S02]  /*ed20*/  F2FP.BF16.F32.PACK_AB R100, R81, R80 ;  /* 0x000000505164723e */ /* 0x004fc400000010ff */
[----:B------:R-:W-:Y:S01]  /*ed30*/  F2FP.BF16.F32.PACK_AB R101, R83, R82 ;  /* 0x000000525365723e */ /* 0x000fe200000010ff */
[----:B------:R1:W-:Y:S01]  /*ed40*/  STSM.16.M88.4 [R131], R96 ;  /* 0x0000006083007844 */ /* 0x0003e20000000200 */
[----:B------:R-:W-:Y:S02]  /*ed50*/  F2FP.BF16.F32.PACK_AB R102, R85, R84 ;  /* 0x000000545566723e */ /* 0x000fe400000010ff */
[----:B------:R-:W-:Y:S02]  /*ed60*/  F2FP.BF16.F32.PACK_AB R103, R87, R86 ;  /* 0x000000565767723e */ /* 0x000fe400000010ff */
[----:B------:R-:W-:Y:S02]  /*ed70*/  F2FP.BF16.F32.PACK_AB R104, R89, R88 ;  /* 0x000000585968723e */ /* 0x000fe400000010ff */
[----:B------:R-:W-:Y:S01]  /*ed80*/  F2FP.BF16.F32.PACK_AB R105, R91, R90 ;  /* 0x0000005a5b69723e */ /* 0x000fe200000010ff */
[----:B------:R-:W-:Y:S01]  /*ed90*/  STSM.16.M88.4 [R3], R100 ;  /* 0x0000006403007844 */ /* 0x000fe20000000200 */
[----:B------:R-:W-:-:S02]  /*eda0*/  F2FP.BF16.F32.PACK_AB R106, R93, R92 ;  /* 0x0000005c5d6a723e */ /* 0x000fc400000010ff */
[----:B------:R-:W-:Y:S02]  /*edb0*/  F2FP.BF16.F32.PACK_AB R107, R95, R94 ;  /* 0x0000005e5f6b723e */ /* 0x000fe400000010ff */
[----:B0-----:R-:W-:Y:S02]  /*edc0*/  F2FP.BF16.F32.PACK_AB R8, R7, R6 ;  /* 0x000000060708723e */ /* 0x001fe400000010ff */
[----:B------:R-:W-:Y:S01]  /*edd0*/  F2FP.BF16.F32.PACK_AB R9, R125, R124 ;  /* 0x0000007c7d09723e */ /* 0x000fe200000010ff */
[----:B------:R-:W-:Y:S01]  /*ede0*/  STSM.16.M88.4 [R130], R104 ;  /* 0x0000006882007844 */ /* 0x000fe20000000200 */
[----:B------:R-:W-:Y:S01]  /*edf0*/  F2FP.BF16.F32.PACK_AB R10, R21, R20 ;  /* 0x00000014150a723e */ /* 0x000fe200000010ff */
[----:B-1----:R-:W-:Y:S01]  /*ee00*/  IMAD.U32 R96, RZ, RZ, UR12 ;  /* 0x0000000cff607e24 */ /* 0x002fe2000f8e00ff */
[----:B------:R-:W-:Y:S01]  /*ee10*/  F2FP.BF16.F32.PACK_AB R11, R127, R126 ;  /* 0x0000007e7f0b723e */ /* 0x000fe200000010ff */
[----:B------:R-:W-:Y:S01]  /*ee20*/  IMAD.U32 R97, RZ, RZ, UR13 ;  /* 0x0000000dff617e24 */ /* 0x000fe2000f8e00ff */
[----:B------:R-:W-:Y:S01]  /*ee30*/  F2FP.BF16.F32.PACK_AB R12, R121, R120 ;  /* 0x00000078790c723e */ /* 0x000fe200000010ff */
[----:B------:R-:W0:Y:S01]  /*ee40*/  LDC.64 R98, c[0x0][0xc08] ;  /* 0x00030200ff627b82 */ /* 0x000e220000000a00 */
[----:B------:R-:W-:Y:S01]  /*ee50*/  F2FP.BF16.F32.PACK_AB R13, R129, R128 ;  /* 0x00000080810d723e */ /* 0x000fe200000010ff */
[----:B------:R-:W-:Y:S01]  /*ee60*/  STSM.16.M88.4 [R22], R8 ;  /* 0x0000000816007844 */ /* 0x000fe20000000200 */
[----:B------:R-:W-:-:S02]  /*ee70*/  F2FP.BF16.F32.PACK_AB R14, R109, R108 ;  /* 0x0000006c6d0e723e */ /* 0x000fc400000010ff */
[----:B------:R-:W-:Y:S02]  /*ee80*/  F2FP.BF16.F32.PACK_AB R15, R111, R110 ;  /* 0x0000006e6f0f723e */ /* 0x000fe400000010ff */
[----:B------:R-:W-:Y:S02]  /*ee90*/  F2FP.BF16.F32.PACK_AB R72, R113, R112 ;  /* 0x000000707148723e */ /* 0x000fe400000010ff */
[----:B------:R-:W-:Y:S01]  /*eea0*/  F2FP.BF16.F32.PACK_AB R73, R115, R114 ;  /* 0x000000727349723e */ /* 0x000fe200000010ff */
[----:B------:R-:W-:Y:S01]  /*eeb0*/  STSM.16.M88.4 [R18], R12 ;  /* 0x0000000c12007844 */ /* 0x000fe20000000200 */
[----:B------:R-:W-:Y:S02]  /*eec0*/  F2FP.BF16.F32.PACK_AB R74, R117, R116 ;  /* 0x00000074754a723e */ /* 0x000fe400000010ff */
[----:B------:R-:W-:Y:S02]  /*eed0*/  F2FP.BF16.F32.PACK_AB R75, R119, R118 ;  /* 0x00000076774b723e */ /* 0x000fe400000010ff */
[----:B------:R-:W-:-:S03]  /*eee0*/  ISETP.NE.U32.AND P0, PT, RZ, UR14, PT ;  /* 0x0000000eff007c0c */ /* 0x000fc6000bf05070 */
[----:B------:R1:W-:Y:S01]  /*eef0*/  STSM.16.M88.4 [R17], R72 ;  /* 0x0000004811007844 */ /* 0x0003e20000000200 */
[----:B------:R-:W-:Y:S01]  /*ef00*/  BAR.SYNC.DEFER_BLOCKING 0x1, 0x100 ;  /* 0x0044000000007b1d */ /* 0x000fe20000010000 */
[----:B------:R-:W-:Y:S02]  /*ef10*/  ISETP.NE.AND.EX P0, PT, RZ, UR15, PT, P0 ;  /* 0x0000000fff007c0c */ /* 0x000fe4000bf05300 */
[----:B0-----:R-:W-:-:S05]  /*ef20*/  ISETP.NE.U32.AND P1, PT, R98, RZ, PT ;  /* 0x000000ff6200720c */ /* 0x001fca0003f25070 */
[----:B-1----:R-:W0:Y:S06]  /*ef30*/  LDC R17, c[0x0][0xbe8] ;  /* 0x0002fa00ff117b82 */ /* 0x002e2c0000000800 */
[----:B------:R-:W2:Y:S01]  /*ef40*/  @P0 LDG.E R3, desc[UR36][R96.64] ;  /* 0x0000002460030981 */ /* 0x000ea2000c1e1900 */
[----:B------:R-:W-:Y:S01]  /*ef50*/  R2UR UR4, R99 ;  /* 0x00000000630472ca */ /* 0x000fe200000e0000 */
[----:B------:R-:W-:-:S12]  /*ef60*/  VOTEU.ANY UP0, P1 ;  /* 0x00000000003f7886 */ /* 0x000fd80000800100 */
[----:B------:R-:W-:Y:S01]  /*ef70*/  UISETP.NE.AND.EX UP0, UPT, UR4, URZ, UPT, UP0 ;  /* 0x0000003f0400728c */ /* 0x000fe2000bf05300 */
[----:B0-----:R-:W-:Y:S02]  /*ef80*/  ISETP.NE.AND P1, PT, R17, 0x1, PT ;  /* 0x000000011100780c */ /* 0x001fe40003f25270 */
[----:B------:R-:W-:Y:S02]  /*ef90*/  ULDC UR4, c[0x0][0xa88] ;  /* 0x0002a20000047ab9 */ /* 0x000fe40000000800 */
[----:B------:R-:W-:Y:S01]  /*efa0*/  IMAD.U32 R12, RZ, RZ, UR4 ;  /* 0x00000004ff0c7e24 */ /* 0x000fe2000f8e00ff */
[----:B------:R-:W-:Y:S01]  /*efb0*/  PLOP3.LUT P4, PT, PT, PT, UP0, 0x80, 0x0 ;  /* 0x000000000000781c */ /* 0x000fe20003f8f008 */
[----:B------:R-:W-:-:S04]  /*efc0*/  ULDC UR4, c[0x0][0xad4] ;  /* 0x0002b50000047ab9 */ /* 0x000fc80000000800 */
[----:B------:R-:W-:Y:S02]  /*efd0*/  @UP0 ULDC.64 UR12, c[0x0][0xc08] ;  /* 0x00030200000c0ab9 */ /* 0x000fe40000000a00 */
[----:B------:R-:W-:Y:S01]  /*efe0*/  @UP0 UIMAD.WIDE UR12, UR9, 0x4, UR12 ;  /* 0x00000004090c08a5 */ /* 0x000fe2000f8e020c */
[----:B------:R-:W0:Y:S01]  /*eff0*/  @P1 LDC R10, c[0x0][0xbec] ;  /* 0x0002fb00ff0a1b82 */ /* 0x000e220000000800 */
[----:B------:R-:W-:-:S04]  /*f000*/  UISETP.NE.AND UP0, UPT, UR18, URZ, UPT ;  /* 0x0000003f1200728c */ /* 0x000fc8000bf05270 */
[----:B------:R-:W-:Y:S01]  /*f010*/  USEL UR4, UR18, UR4, UP0 ;  /* 0x0000000412047287 */ /* 0x000fe20008000000 */
[----:B------:R-:W-:Y:S02]  /*f020*/  IMAD.U32 R8, RZ, RZ, UR12 ;  /* 0x0000000cff087e24 */ /* 0x000fe4000f8e00ff */
[----:B------:R-:W1:Y:S01]  /*f030*/  @P1 LDC R11, c[0x0][0xbf0] ;  /* 0x0002fc00ff0b1b82 */ /* 0x000e620000000800 */
[----:B------:R-:W-:Y:S01]  /*f040*/  UISETP.GT.AND UP1, UPT, UR4, 0x1, UPT ;  /* 0x000000010400788c */ /* 0x000fe2000bf24270 */
[----:B------:R-:W-:Y:S01]  /*f050*/  IMAD.U32 R9, RZ, RZ, UR13 ;  /* 0x0000000dff097e24 */ /* 0x000fe2000f8e00ff */
[----:B------:R-:W-:Y:S02]  /*f060*/  UMOV UR22, 0x9b8 ;  /* 0x000009b800167882 */ /* 0x000fe40000000000 */
[----:B------:R-:W-:Y:S02]  /*f070*/  USEL UR22, UR22, 0x978, UP1 ;  /* 0x0000097816167887 */ /* 0x000fe40008800000 */
[----:B------:R-:W-:Y:S01]  /*f080*/  UISETP.NE.U32.AND UP0, UPT, UR14, URZ, UPT ;  /* 0x0000003f0e00728c */ /* 0x000fe2000bf05070 */
[----:B------:R-:W-:Y:S01]  /*f090*/  VIADD R15, R192, UR16 ;  /* 0x00000010c00f7c36 */ /* 0x000fe20008000000 */
[----:B------:R-:W-:Y:S01]  /*f0a0*/  USHF.R.S32.HI UR12, URZ, 0x1f, UR9 ;  /* 0x0000001f3f0c7899 */ /* 0x000fe20008011409 */
[----:B------:R0:W5:Y:S01]  /*f0b0*/  @P4 LDG.E R12, desc[UR36][R8.64] ;  /* 0x00000024080c4981 */ /* 0x000162000c1e1900 */
[----:B------:R-:W-:Y:S01]  /*f0c0*/  UMOV UR4, URZ ;  /* 0x0000003f00047c82 */ /* 0x000fe20008000000 */
[----:B------:R-:W-:-:S02]  /*f0d0*/  UISETP.NE.AND.EX UP0, UPT, UR15, URZ, UPT, UP0 ;  /* 0x0000003f0f00728c */ /* 0x000fc4000bf05300 */
[----:B------:R-:W-:Y:S02]  /*f0e0*/  USEL UR20, UR17, URZ, UP1 ;  /* 0x0000003f11147287 */ /* 0x000fe40008800000 */
[----:B------:R-:W-:Y:S02]  /*f0f0*/  USEL UR9, UR9, URZ, !UP0 ;  /* 0x0000003f09097287 */ /* 0x000fe4000c000000 */
[----:B------:R-:W-:Y:S01]  /*f100*/  USEL UR21, UR12, URZ, !UP0 ;  /* 0x0000003f0c157287 */ /* 0x000fe2000c000000 */
[----:B------:R-:W-:Y:S02]  /*f110*/  ULDC.64 UR16, c[0x0][UR22+0x220] ;  /* 0x0000880016107abb */ /* 0x000fe40008000a00 */
[----:B------:R-:W-:Y:S01]  /*f120*/  ULDC.64 UR12, c[0x0][UR22+0x218] ;  /* 0x00008600160c7abb */ /* 0x000fe20008000a00 */
[----:B------:R-:W-:Y:S01]  /*f130*/  ULDC.64 UR18, c[0x0][UR22+0x228] ;  /* 0x00008a0016127abb */ /* 0x000fe20008000a00 */
[----:B------:R-:W-:Y:S01]  /*f140*/  UIMAD.WIDE.U32 UR14, UR12, UR23, URZ ;  /* 0x000000170c0e72a5 */ /* 0x000fe2000f8e003f */
[----:B0-----:R-:W-:Y:S01]  /*f150*/  @P1 IMAD.HI.U32 R8, R15, R10, RZ ;  /* 0x0000000a0f081227 */ /* 0x001fe200078e00ff */
[----:B------:R-:W-:-:S02]  /*f160*/  UIMAD UR23, UR13, UR23, URZ ;  /* 0x000000170d1772a4 */ /* 0x000fc4000f8e023f */
[----:B------:R-:W-:Y:S02]  /*f170*/  UIMAD UR17, UR17, UR9, URZ ;  /* 0x00000009111172a4 */ /* 0x000fe4000f8e023f */
[----:B------:R-:W-:Y:S02]  /*f180*/  UIMAD.WIDE.U32 UR24, UR18, UR20, URZ ;  /* 0x00000014121872a5 */ /* 0x000fe4000f8e003f */
[----:B------:R-:W-:Y:S02]  /*f190*/  UIMAD.WIDE.U32 UR12, UR16, UR9, URZ ;  /* 0x00000009100c72a5 */ /* 0x000fe4000f8e003f */
[----:B------:R-:W-:Y:S02]  /*f1a0*/  UIMAD UR18, UR19, UR20, URZ ;  /* 0x00000014131272a4 */ /* 0x000fe4000f8e023f */
[----:B------:R-:W-:Y:S01]  /*f1b0*/  UIMAD UR17, UR16, UR21, UR17 ;  /* 0x00000015101172a4 */ /* 0x000fe2000f8e0211 */
[----:B------:R-:W-:Y:S01]  /*f1c0*/  IMAD.U32 R9, RZ, RZ, UR25 ;  /* 0x00000019ff097e24 */ /* 0x000fe2000f8e00ff */
[----:B------:R-:W-:-:S02]  /*f1d0*/  UIADD3 UR18, UR25, UR18, URZ ;  /* 0x0000001219127290 */ /* 0x000fc4000fffe03f */
[----:B------:R-:W-:Y:S02]  /*f1e0*/  UIADD3 UR23, UR15, UR23, URZ ;  /* 0x000000170f177290 */ /* 0x000fe4000fffe03f */
[----:B------:R-:W-:Y:S02]  /*f1f0*/  UIADD3 UR17, UR13, UR17, URZ ;  /* 0x000000110d117290 */ /* 0x000fe4000fffe03f */
[----:B------:R-:W-:Y:S01]  /*f200*/  IMAD.U32 R14, RZ, RZ, UR18 ;  /* 0x00000012ff0e7e24 */ /* 0x000fe2000f8e00ff */
[----:B--2---:R-:W-:Y:S01]  /*f210*/  @P0 R2UR UR4, R3 ;  /* 0x00000000030402ca */ /* 0x004fe200000e0000 */
[----:B------:R-:W-:Y:S01]  /*f220*/  IMAD.MOV.U32 R3, RZ, RZ, R15 ;  /* 0x000000ffff037224 */ /* 0x000fe200078e000f */
[----:B-1----:R-:W-:Y:S01]  /*f230*/  @P1 SHF.R.U32.HI R3, RZ, R11, R8 ;  /* 0x0000000bff031219 */ /* 0x002fe20000011608 */
[----:B------:R-:W-:-:S03]  /*f240*/  IMAD.U32 R8, RZ, RZ, UR24 ;  /* 0x00000018ff087e24 */ /* 0x000fc6000f8e00ff */
[--C-:B------:R-:W-:Y:S01]  /*f250*/  SHF.R.S32.HI R9, RZ, 0x1f, R3.reuse ;  /* 0x0000001fff097819 */ /* 0x100fe20000011403 */
[----:B------:R-:W-:-:S04]  /*f260*/  IMAD.MOV R10, RZ, RZ, -R3 ;  /* 0x000000ffff0a7224 */ /* 0x000fc800078e0a03 */
[----:B------:R-:W-:Y:S02]  /*f270*/  IMAD R11, R17, R10, R15 ;  /* 0x0000000a110b7224 */ /* 0x000fe400078e020f */
[----:B------:R-:W-:Y:S02]  /*f280*/  UIADD3 UR14, UP0, UP2, UR12, UR14, UR4 ;  /* 0x0000000e0c0e7290 */ /* 0x000fe4000fa1e004 */
[----:B------:R-:W-:Y:S01]  /*f290*/  USHF.R.S32.HI UR16, URZ, 0x1f, UR4 ;  /* 0x0000001f3f107899 */ /* 0x000fe20008011404 */
[----:B------:R-:W-:-:S03]  /*f2a0*/  ULDC.64 UR12, c[0x0][UR22+0x210] ;  /* 0x00008400160c7abb */ /* 0x000fc60008000a00 */
        /* <DEDUP_REMOVED lines=18> */
.L_x_4574:
[----:B------:R-:W2:Y:S01]  /*f3d0*/  LDL R3, [R1+0xc] ;  /* 0x00000c0001037983 */ /* 0x000ea20000100800 */
[----:B------:R-:W-:Y:S02]  /*f3e0*/  R2UR UR12, R23 ;  /* 0x00000000170c72ca */ /* 0x000fe400000e0000 */
[----:B------:R-:W-:Y:S01]  /*f3f0*/  LOP3.LUT P0, RZ, R222, 0x3, RZ, 0xc0, !PT ;  /* 0x00000003deff7812 */ /* 0x000fe2000780c0ff */
[----:B------:R-:W-:Y:S01]  /*f400*/  SHFL.IDX PT, R8, R13, RZ, 0x1c1f ;  /* 0x001c1fff0d087589 */ /* 0x000fe200000e0000 */
[----:B------:R-:W-:-:S03]  /*f410*/  PLOP3.LUT P3, PT, PT, PT, UP1, 0x80, 0x0 ;  /* 0x000000000000781c */ /* 0x000fc60003f6f018 */
[----:B------:R-:W0:Y:S04]  /*f420*/  SHFL.IDX PT, R9, R14, RZ, 0x1c1f ;  /* 0x001c1fff0e097589 */ /* 0x000e2800000e0000 */
[----:B------:R-:W-:Y:S04]  /*f430*/  SHFL.IDX PT, R10, R13, 0x1, 0x1c1f ;  /* 0x003c1f000d0a7f89 */ /* 0x000fe800000e0000 */
[----:B------:R-:W1:Y:S01]  /*f440*/  SHFL.IDX PT, R11, R14, 0x1, 0x1c1f ;  /* 0x003c1f000e0b7f89 */ /* 0x000e6200000e0000 */
[----:B--2---:R-:W-:Y:S02]  /*f450*/  VIADD R18, R3, UR12 ;  /* 0x0000000c03127c36 */ /* 0x004fe40008000000 */
[----:B-----5:R-:W-:-:S02]  /*f460*/  IMAD R3, R12, R17, RZ ;  /* 0x000000110c037224 */ /* 0x020fc400078e02ff */
[----:B------:R-:W-:-:S03]  /*f470*/  VIADD R12, R18, 0x8 ;  /* 0x00000008120c7836 */ /* 0x000fc60000000000 */
[-C--:B------:R-:W-:Y:S02]  /*f480*/  ISETP.GE.OR P2, PT, R18, R3.reuse, P0 ;  /* 0x000000031200720c */ /* 0x080fe40000746670 */
[----:B------:R-:W-:-:S11]  /*f490*/  ISETP.GE.OR P0, PT, R12, R3, P0 ;  /* 0x000000030c00720c */ /* 0x000fd60000706670 */
[----:B0-----:R0:W-:Y:S01]  /*f4a0*/  @!P2 ST.E desc[UR36][R8.64], R0 ;  /* 0x000000000800a985 */ /* 0x0011e2000c101924 */
[----:B------:R-:W-:-:S03]  /*f4b0*/  ISETP.GE.AND P2, PT, R18, R3, PT ;  /* 0x000000031200720c */ /* 0x000fc60003f46270 */
[----:B-1----:R0:W-:Y:S01]  /*f4c0*/  @!P0 ST.E desc[UR36][R10.64], R2 ;  /* 0x000000020a008985 */ /* 0x0021e2000c101924 */
[----:B------:R-:W-:Y:S01]  /*f4d0*/  ISETP.GE.AND P0, PT, R12, R3, PT ;  /* 0x000000030c00720c */ /* 0x000fe20003f06270 */
[----:B------:R-:W-:-:S12]  /*f4e0*/  @P3 BRA `(.L_x_4575) ;  /* 0x0000000c004c3947 */ /* 0x000fd80003800000 */
[----:B------:R-:W-:Y:S01]  /*f4f0*/  IMAD.SHL.U32 R63, R194, 0x8, RZ ;  /* 0x00000008c23f7824 */ /* 0x000fe200078e00ff */
[----:B------:R-:W1:Y:S01]  /*f500*/  @P1 LDC R57, c[0x0][0xbec] ;  /* 0x0002fb00ff391b82 */ /* 0x000e620000000800 */
[----:B------:R-:W-:Y:S01]  /*f510*/  IMAD.MOV.U32 R5, RZ, RZ, 0x2 ;  /* 0x00000002ff057424 */ /* 0x000fe200078e00ff */
[----:B------:R-:W-:Y:S01]  /*f520*/  ULDC.64 UR14, c[0x0][0xaa0] ;  /* 0x0002a800000e7ab9 */ /* 0x000fe20000000a00 */
[----:B------:R-:W-:Y:S01]  /*f530*/  IMAD R4, R219, 0x40, R63 ;  /* 0x00000040db047824 */ /* 0x000fe200078e023f */
[----:B------:R-:W-:Y:S02]  /*f540*/  R2UR UR17, R23 ;  /* 0x00000000171172ca */ /* 0x000fe400000e0000 */
[----:B------:R-:W-:Y:S01]  /*f550*/  R2UR UR18, R209 ;  /* 0x00000000d11272ca */ /* 0x000fe200000e0000 */
[----:B------:R-:W-:Y:S01]  /*f560*/  IMAD.WIDE R4, R4, R5, UR10 ;  /* 0x0000000a04047e25 */ /* 0x000fe2000f8e0205 */
[----:B------:R-:W2:Y:S02]  /*f570*/  @P1 LDC R61, c[0x0][0xbf0] ;  /* 0x0002fc00ff3d1b82 */ /* 0x000ea40000000800 */
[C---:B------:R-:W-:Y:S01]  /*f580*/  IADD3 R29, P2, R4.reuse, 0x5000, RZ ;  /* 0x00005000041d7810 */ /* 0x040fe20007f5e0ff */
[----:B------:R-:W-:Y:S01]  /*f590*/  UIMAD UR12, UR16, UR14, URZ ;  /* 0x0000000e100c72a4 */ /* 0x000fe2000f8e023f */
[----:B0-----:R-:W-:-:S02]  /*f5a0*/  IADD3 R9, P4, R4, 0x1000, RZ ;  /* 0x0000100004097810 */ /* 0x001fc40007f9e0ff */
[----:B------:R-:W-:Y:S02]  /*f5b0*/  LOP3.LUT R28, R29, 0x380, RZ, 0xc0, !PT ;  /* 0x000003801d1c7812 */ /* 0x000fe400078ec0ff */
[----:B------:R-:W-:Y:S02]  /*f5c0*/  IADD3 R13, P3, R4, 0x2000, RZ ;  /* 0x00002000040d7810 */ /* 0x000fe40007f7e0ff */
[----:B------:R-:W-:Y:S02]  /*f5d0*/  SHF.R.U64 R28, R28, 0x3, RZ ;  /* 0x000000031c1c7819 */ /* 0x000fe400000012ff */
[----:B------:R-:W-:Y:S02]  /*f5e0*/  IADD3 R21, P6, R4, 0x3000, RZ ;  /* 0x0000300004157810 */ /* 0x000fe40007fde0ff */
[----:B------:R-:W-:Y:S01]  /*f5f0*/  LOP3.LUT R28, R28, R29, RZ, 0x3c, !PT ;  /* 0x0000001d1c1c7212 */ /* 0x000fe200078e3cff */
[----:B------:R-:W-:Y:S01]  /*f600*/  IMAD.X R29, RZ, RZ, R5, P2 ;  /* 0x000000ffff1d7224 */ /* 0x000fe200010e0605 */
[----:B------:R-:W-:-:S02]  /*f610*/  IADD3 R7, P2, R4, 0xb000, RZ ;  /* 0x0000b00004077810 */ /* 0x000fc40007f5e0ff */
[----:B------:R-:W-:Y:S02]  /*f620*/  IADD3 R25, P5, R4, 0x4000, RZ ;  /* 0x0000400004197810 */ /* 0x000fe40007fbe0ff */
[----:B------:R-:W-:Y:S01]  /*f630*/  LOP3.LUT R0, R7, 0x380, RZ, 0xc0, !PT ;  /* 0x0000038007007812 */ /* 0x000fe200078ec0ff */
[----:B------:R-:W-:Y:S01]  /*f640*/  UIMAD UR12, UR4, UR15, UR12 ;  /* 0x0000000f040c72a4 */ /* 0x000fe2000f8e020c */
[----:B------:R-:W-:Y:S01]  /*f650*/  LOP3.LUT R8, R9, 0x380, RZ, 0xc0, !PT ;  /* 0x0000038009087812 */ /* 0x000fe200078ec0ff */
[----:B------:R-:W-:Y:S01]  /*f660*/  UIMAD.WIDE.U32 UR10, UR4, UR14, URZ ;  /* 0x0000000e040a72a5 */ /* 0x000fe2000f8e003f */
[----:B------:R-:W-:Y:S01]  /*f670*/  SHF.R.U64 R0, R0, 0x3, RZ ;  /* 0x0000000300007819 */ /* 0x000fe200000012ff */
[----:B------:R-:W-:Y:S01]  /*f680*/  IMAD.X R53, RZ, RZ, R5, P2 ;  /* 0x000000ffff357224 */ /* 0x000fe200010e0605 */
[----:B------:R-:W-:Y:S01]  /*f690*/  LOP3.LUT R12, R13, 0x380, RZ, 0xc0, !PT ;  /* 0x000003800d0c7812 */ /* 0x000fe200078ec0ff */
[----:B------:R-:W5:Y:S01]  /*f6a0*/  LD.E.128 R28, desc[UR36][R28.64] ;  /* 0x000000241c1c7980 */ /* 0x000f62000c101d00 */
[----:B------:R-:W-:-:S02]  /*f6b0*/  LOP3.LUT R20, R21, 0x380, RZ, 0xc0, !PT ;  /* 0x0000038015147812 */ /* 0x000fc400078ec0ff */
[----:B------:R-:W-:Y:S02]  /*f6c0*/  LOP3.LUT R24, R25, 0x380, RZ, 0xc0, !PT ;  /* 0x0000038019187812 */ /* 0x000fe400078ec0ff */
[----:B------:R-:W-:Y:S01]  /*f6d0*/  LOP3.LUT R52, R0, R7, RZ, 0x3c, !PT ;  /* 0x0000000700347212 */ /* 0x000fe200078e3cff */
[----:B------:R-:W-:Y:S01]  /*f6e0*/  IMAD R0, R194, 0x20, R219 ;  /* 0x00000020c2007824 */ /* 0x000fe200078e02db */
[----:B------:R-:W-:Y:S01]  /*f6f0*/  UIADD3 UR11, UR11, UR12, URZ ;  /* 0x0000000c0b0b7290 */ /* 0x000fe2000fffe03f */
[----:B------:R-:W-:Y:S02]  /*f700*/  SHF.R.U64 R8, R8, 0x3, RZ ;  /* 0x0000000308087819 */ /* 0x000fe400000012ff */
[----:B------:R-:W-:Y:S01]  /*f710*/  SHF.R.U64 R12, R12, 0x3, RZ ;  /* 0x000000030c0c7819 */ /* 0x000fe200000012ff */
[----:B------:R-:W-:Y:S01]  /*f720*/  ULDC.64 UR12, c[0x0][0xae8] ;  /* 0x0002ba00000c7ab9 */ /* 0x000fe20000000a00 */
[----:B------:R-:W-:Y:S02]  /*f730*/  SHF.R.U64 R20, R20, 0x3, RZ ;  /* 0x0000000314147819 */ /* 0x000fe400000012ff */
[----:B------:R-:W-:Y:S01]  /*f740*/  SHF.R.U64 R24, R24, 0x3, RZ ;  /* 0x0000000318187819 */ /* 0x000fe200000012ff */
[----:B------:R-:W-:Y:S01]  /*f750*/  VIADD R18, R0, UR17 ;  /* 0x0000001100127c36 */ /* 0x000fe20008000000 */
[----:B------:R-:W-:Y:S01]  /*f760*/  UIMAD.WIDE.U32 UR10, UR18, UR12, UR10 ;  /* 0x0000000c120a72a5 */ /* 0x000fe2000f8e000a */
        /* <DEDUP_REMOVED lines=9> */
[----:B------:R-:W-:Y:S01]  /*f800*/  USHF.R.S32.HI UR4, URZ, 0x1f, UR9 ;  /* 0x0000001f3f047899 */ /* 0x000fe20008011409 */
[----:B------:R-:W-:Y:S01]  /*f810*/  IADD3 R37, P4, R4, 0x7000, RZ ;  /* 0x0000700004257810 */ /* 0x000fe20007f9e0ff */
[----:B-1----:R-:W-:Y:S01]  /*f820*/  @P1 IMAD.HI.U32 R0, R18, R57, RZ ;  /* 0x0000003912001227 */ /* 0x002fe200078e00ff */
[C---:B------:R-:W-:Y:S01]  /*f830*/  IADD3 R41, P3, R4.reuse, 0x8000, RZ ;  /* 0x0000800004297810 */ /* 0x040fe20007f7e0ff */
[----:B------:R-:W-:Y:S01]  /*f840*/  UIMAD UR11, UR18, UR13, UR11 ;  /* 0x0000000d120b72a4 */ /* 0x000fe2000f8e020b */
[C---:B------:R-:W-:Y:S01]  /*f850*/  IADD3 R45, P6, R4.reuse, 0x9000, RZ ;  /* 0x00009000042d7810 */ /* 0x040fe20007fde0ff */
[----:B------:R-:W-:Y:S01]  /*f860*/  IMAD.MOV.U32 R59, RZ, RZ, R18 ;  /* 0x000000ffff3b7224 */ /* 0x000fe200078e0012 */
[----:B------:R-:W-:Y:S01]  /*f870*/  IADD3 R49, P5, R4, 0xa000, RZ ;  /* 0x0000a00004317810 */ /* 0x000fe20007fbe0ff */
        /* <DEDUP_REMOVED lines=8> */
[----:B------:R-:W-:Y:S02]  /*f900*/  LOP3.LUT R48, R49, 0x380, RZ, 0xc0, !PT ;  /* 0x0000038031307812 */ /* 0x000fe400078ec0ff */
[----:B------:R-:W-:Y:S01]  /*f910*/  LOP3.LUT R11, R4, 0x380, RZ, 0xc0, !PT ;  /* 0x00000380040b7812 */ /* 0x000fe200078ec0ff */
[----:B------:R-:W5:Y:S01]  /*f920*/  LD.E.128 R24, desc[UR36][R24.64] ;  /* 0x0000002418187980 */ /* 0x000f62000c101d00 */
[----:B--2---:R-:W-:Y:S01]  /*f930*/  @P1 SHF.R.U32.HI R59, RZ, R61, R0 ;  /* 0x0000003dff3b1219 */ /* 0x004fe20000011600 */
[----:B------:R-:W-:Y:S01]  /*f940*/  UIMAD UR4, UR9, UR13, UR4 ;  /* 0x0000000d090472a4 */ /* 0x000fe2000f8e0204 */
[----:B------:R-:W-:Y:S01]  /*f950*/  SHF.R.U64 R32, R32, 0x3, RZ ;  /* 0x0000000320207819 */ /* 0x000fe200000012ff */
[----:B------:R-:W-:Y:S01]  /*f960*/  UIMAD.WIDE.U32 UR10, UR9, UR12, UR10 ;  /* 0x0000000c090a72a5 */ /* 0x000fe2000f8e000a */
[----:B------:R-:W-:Y:S01]  /*f970*/  SHF.R.U64 R36, R36, 0x3, RZ ;  /* 0x0000000324247819 */ /* 0x000fe200000012ff */
[----:B------:R-:W5:Y:S01]  /*f980*/  LD.E.128 R52, desc[UR36][R52.64] ;  /* 0x0000002434347980 */ /* 0x000f62000c101d00 */
[----:B------:R-:W-:-:S02]  /*f990*/  SHF.R.U64 R40, R40, 0x3, RZ ;  /* 0x0000000328287819 */ /* 0x000fc400000012ff */
[----:B------:R-:W-:Y:S02]  /*f9a0*/  SHF.R.U64 R44, R44, 0x3, RZ ;  /* 0x000000032c2c7819 */ /* 0x000fe400000012ff */
[----:B------:R-:W-:Y:S01]  /*f9b0*/  SHF.R.U64 R48, R48, 0x3, RZ ;  /* 0x0000000330307819 */ /* 0x000fe200000012ff */
[--C-:B------:R-:W-:Y:S01]  /*f9c0*/  IMAD.MOV R2, RZ, RZ, -R59.reuse ;  /* 0x000000ffff027224 */ /* 0x100fe200078e0a3b */
[----:B------:R-:W-:Y:S02]  /*f9d0*/  SHF.R.U64 R11, R11, 0x3, RZ ;  /* 0x000000030b0b7819 */ /* 0x000fe400000012ff */
[----:B------:R-:W-:Y:S01]  /*f9e0*/  SHF.R.S32.HI R0, RZ, 0x1f, R59 ;  /* 0x0000001fff007819 */ /* 0x000fe2000001143b */
[----:B------:R-:W-:Y:S01]  /*f9f0*/  UIADD3 UR4, UR11, UR4, URZ ;  /* 0x000000040b047290 */ /* 0x000fe2000fffe03f */
[----:B------:R-:W-:Y:S01]  /*fa00*/  LOP3.LUT R32, R32, R33, RZ, 0x3c, !PT ;  /* 0x0000002120207212 */ /* 0x000fe200078e3cff */
[----:B------:R-:W-:Y:S01]  /*fa10*/  ULDC.64 UR12, c[0x0][0xae0] ;  /* 0x0002b800000c7ab9 */ /* 0x000fe20000000a00 */
        /* <DEDUP_REMOVED lines=12> */
[----:B------:R-:W-:Y:S01]  /*fae0*/  IMAD R17, R17, R2, R18 ;  /* 0x0000000211117224 */ /* 0x000fe200078e0212 */
[----:B------:R-:W5:Y:S01]  /*faf0*/  LD.E.128 R4, desc[UR36][R4.64] ;  /* 0x0000002404047980 */ /* 0x000f62000c101d00 */
[----:B------:R-:W-:Y:S02]  /*fb00*/  IMAD.U32 R57, RZ, RZ, UR11 ;  /* 0x0000000bff397e24 */ /* 0x000fe4000f8e00ff */
[----:B------:R-:W-:Y:S01]  /*fb10*/  IMAD.U32 R56, RZ, RZ, UR10 ;  /* 0x0000000aff387e24 */ /* 0x000fe2000f8e00ff */
[----:B------:R-:W5:Y:S01]  /*fb20*/  LD.E.128 R32, desc[UR36][R32.64] ;  /* 0x0000002420207980 */ /* 0x000f62000c101d00 */
[----:B------:R-:W-:Y:S01]  /*fb30*/  IMAD.U32 R57, RZ, RZ, UR4 ;  /* 0x00000004ff397e24 */ /* 0x000fe2000f8e00ff */
[----:B------:R-:W-:Y:S01]  /*fb40*/  ULDC.64 UR10, c[0x0][0xad8] ;  /* 0x0002b600000a7ab9 */ /* 0x000fe20000000a00 */
[----:B------:R-:W-:Y:S01]  /*fb50*/  IMAD R61, R59, UR13, R0 ;  /* 0x0000000d3b3d7c24 */ /* 0x000fe2000f8e0200 */
[----:B------:R-:W5:Y:S01]  /*fb60*/  LD.E.128 R36, desc[UR36][R36.64] ;  /* 0x0000002424247980 */ /* 0x000f62000c101d00 */
[----:B------:R-:W-:-:S03]  /*fb70*/  SHF.R.S32.HI R0, RZ, 0x1f, R17 ;  /* 0x0000001fff007819 */ /* 0x000fc60000011411 */
[----:B------:R-:W5:Y:S01]  /*fb80*/  LD.E.128 R40, desc[UR36][R40.64] ;  /* 0x0000002428287980 */ /* 0x000f62000c101d00 */
[----:B------:R-:W-:-:S03]  /*fb90*/  IMAD.WIDE.U32 R56, R59, UR12, R56 ;  /* 0x0000000c3b387c25 */ /* 0x000fc6000f8e0038 */
        /* <DEDUP_REMOVED lines=8> */
[----:B------:R-:W-:-:S02]  /*fc20*/  IMAD R2, R0, UR10, RZ ;  /* 0x0000000a00027c24 */ /* 0x000fc4000f8e02ff */
[----:B------:R-:W-:Y:S02]  /*fc30*/  VIADD R18, R219, UR17 ;  /* 0x00000011db127c36 */ /* 0x000fe40008000000 */
[----:B------:R-:W-:Y:S02]  /*fc40*/  IMAD.IADD R57, R57, 0x1, R61 ;  /* 0x0000000139397824 */ /* 0x000fe400078e023d */
[C---:B------:R-:W-:Y:S02]  /*fc50*/  IMAD R59, R17.reuse, UR11, R2 ;  /* 0x0000000b113b7c24 */ /* 0x040fe4000f8e0202 */
[C---:B------:R-:W-:Y:S01]  /*fc60*/  VIADD R2, R18.reuse, 0x40 ;  /* 0x0000004012027836 */ /* 0x040fe20000000000 */
[----:B------:R-:W-:Y:S01]  /*fc70*/  UIADD3 UR8, UR8, 0x30820, URZ ;  /* 0x0003082008087890 */ /* 0x000fe2000fffe03f */
[----:B------:R-:W-:Y:S01]  /*fc80*/  IMAD.WIDE.U32 R56, R17, UR10, R56 ;  /* 0x0000000a11387c25 */ /* 0x000fe2000f8e0038 */
[-C--:B------:R-:W-:Y:S01]  /*fc90*/  ISETP.GE.AND P2, PT, R18, R3.reuse, PT ;  /* 0x000000031200720c */ /* 0x080fe20003f46270 */
[----:B------:R-:W-:Y:S01]  /*fca0*/  ULDC.64 UR10, c[0x0][0xa80] ;  /* 0x0002a000000a7ab9 */ /* 0x000fe20000000a00 */
[----:B------:R-:W-:Y:S01]  /*fcb0*/  ISETP.GE.AND P1, PT, R2, R3, PT ;  /* 0x000000030200720c */ /* 0x000fe20003f26270 */
[----:B------:R-:W-:Y:S01]  /*fcc0*/  IMAD.IADD R17, R57, 0x1, R59 ;  /* 0x0000000139117824 */ /* 0x000fe200078e023b */
[----:B------:R-:W-:Y:S01]  /*fcd0*/  UPRMT UR8, URZ, 0x654, UR8 ;  /* 0x000006543f087896 */ /* 0x000fe20008000008 */
[----:B------:R-:W-:Y:S01]  /*fce0*/  LEA R2, P3, R56, UR10, 0x1 ;  /* 0x0000000a38027c11 */ /* 0x000fe2000f8608ff */
[----:B------:R-:W-:-:S03]  /*fcf0*/  VIADD R0, R18, 0x20 ;  /* 0x0000002012007836 */ /* 0x000fc60000000000 */
[----:B------:R-:W-:Y:S01]  /*fd00*/  LEA.HI.X R17, R56, UR11, R17, 0x1, P3 ;  /* 0x0000000b38117c11 */ /* 0x000fe200098f0c11 */
[C---:B------:R-:W-:Y:S01]  /*fd10*/  VIADD R65, R63.reuse, 0x40 ;  /* 0x000000403f417836 */ /* 0x040fe20000000000 */
[----:B------:R-:W-:Y:S01]  /*fd20*/  ISETP.GE.AND P0, PT, R0, R3, PT ;  /* 0x000000030000720c */ /* 0x000fe20003f06270 */
[----:B------:R-:W-:Y:S01]  /*fd30*/  VIADD R67, R63, 0x80 ;  /* 0x000000803f437836 */ /* 0x000fe20000000000 */
[----:B0-----:R-:W-:Y:S01]  /*fd40*/  SYNCS.ARRIVE.TRANS64.RED.A1T0 RZ, [UR8], RZ ;  /* 0x000000ffffff79a7 */ /* 0x001fe20008100408 */
        /* <DEDUP_REMOVED lines=20> */
.L_x_4577:
[----:B------:R-:W-:Y:S05]  /*fe90*/  BSYNC B1 ;  /* 0x0000000000017941 */ /* 0x000fea0003800000 */
.L_x_4576:
[----:B--2---:R2:W4:Y:S01]  /*fea0*/  SHFL.IDX PT, R0, R17, 0x1, 0x181f ;  /* 0x00381f0011007f89 */ /* 0x00452200000e0000 */
[----:B------:R-:W-:Y:S03]  /*feb0*/  BSSY B1, `(.L_x_4578) ;  /* 0x0000010000017945 */ /* 0x000fe60003800000 */
[----:B---3-5:R2:W3:Y:S01]  /*fec0*/  SHFL.IDX PT, R24, R2, 0x1, 0x181f ;  /* 0x00381f0002187f89 */ /* 0x0284e200000e0000 */
        /* <DEDUP_REMOVED lines=14> */
.L_x_4579:
[----:B------:R-:W-:Y:S05]  /*ffb0*/  BSYNC B1 ;  /* 0x0000000000017941 */ /* 0x000fea0003800000 */
.L_x_4578:
        /* <DEDUP_REMOVED lines=17> */
.L_x_4581:
[----:B------:R-:W-:Y:S05]  /*100d0*/  BSYNC B1 ;  /* 0x0000000000017941 */ /* 0x000fea0003800000 */
.L_x_4580:
[----:B0-----:R-:W-:Y:S01]  /*100e0*/  VIADD R0, R18, 0x60 ;  /* 0x0000006012007836 */ /* 0x001fe20000000000 */
[----:B--2-4-:R-:W0:Y:S04]  /*100f0*/  SHFL.IDX PT, R17, R17, 0x3, 0x181f ;  /* 0x00781f0011117f89 */ /* 0x014e2800000e0000 */
[----:B------:R-:W-:Y:S01]  /*10100*/  ISETP.GE.AND P0, PT, R0, R3, PT ;  /* 0x000000030000720c */ /* 0x000fe20003f06270 */
[----:B------:R2:W4:-:S12]  /*10110*/  SHFL.IDX PT, R6, R2, 0x3, 0x181f ;  /* 0x00781f0002067f89 */ /* 0x00051800000e0000 */
[----:B--2---:R-:W-:Y:S05]  /*10120*/  @P0 BRA `(.L_x_4582) ;  /* 0x00000020006c0947 */ /* 0x004fea0003800000 */
        /* <DEDUP_REMOVED lines=15> */
.L_x_4575:
        /* <DEDUP_REMOVED lines=12> */
[----:B------:R-:W-:Y:S01]  /*102e0*/  UIADD3 UR8, UR8, 0x30820, URZ ;  /* 0x0003082008087890 */ /* 0x000fe2000fffe03f */
[----:B------:R-:W-:Y:S01]  /*102f0*/  SHF.R.S32.HI R73, RZ, 0x1f, R217 ;  /* 0x0000001fff497819 */ /* 0x000fe200000114d9 */
[----:B------:R-:W-:Y:S01]  /*10300*/  ULDC.64 UR12, c[0x0][0xb38] ;  /* 0x0002ce00000c7ab9 */ /* 0x000fe20000000a00 */
[----:B------:R-:W-:Y:S01]  /*10310*/  SHF.R.S32.HI R74, RZ, 0x1f, R218 ;  /* 0x0000001fff4a7819 */ /* 0x000fe200000114da */
[----:B------:R-:W-:-:S02]  /*10320*/  UIMAD.WIDE.U32 UR10, UR18, UR12, UR10 ;  /* 0x0000000c120a72a5 */ /* 0x000fc4000f8e000a */
[----:B------:R-:W-:Y:S02]  /*10330*/  UPRMT UR8, URZ, 0x654, UR8 ;  /* 0x000006543f087896 */ /* 0x000fe40008000008 */
[----:B------:R-:W-:-:S03]  /*10340*/  UIMAD UR11, UR18, UR13, UR11 ;  /* 0x0000000d120b72a4 */ /* 0x000fc6000f8e020b */
[----:B------:R-:W-:Y:S02]  /*10350*/  ULDC.64 UR12, c[0x0][0xb40] ;  /* 0x0002d000000c7ab9 */ /* 0x000fe40000000a00 */
[----:B------:R-:W-:Y:S02]  /*10360*/  UIMAD UR4, UR4, UR12, URZ ;  /* 0x0000000c040472a4 */ /* 0x000fe4000f8e023f */
        /* <DEDUP_REMOVED lines=40> */
[----:B------:R-:W-:Y:S02]  /*105f0*/  SHF.R.S32.HI R13, RZ, 0x1f, R207 ;  /* 0x0000001fff0d7819 */ /* 0x000fe400000114cf */
[----:B------:R-:W-:Y:S02]  /*10600*/  SHF.R.S32.HI R72, RZ, 0x1f, R23 ;  /* 0x0000001fff487819 */ /* 0x000fe40000011417 */
[----:B-1----:R-:W-:Y:S01]  /*10610*/  @!P4 LEA R10, P5, R218, R2, 0x2 ;  /* 0x00000002da0ac211 */ /* 0x002fe200078a10ff */
[----:B--2---:R-:W-:-:S03]  /*10620*/  @!P1 IMAD.WIDE R8, R19, 0x4, R2 ;  /* 0x0000000413089825 */ /* 0x004fc600078e0202 */
[-C--:B------:R-:W-:Y:S02]  /*10630*/  @!P4 LEA.HI.X R11, R218, R3.reuse, R74, 0x2, P5 ;  /* 0x00000003da0bc211 */ /* 0x080fe400028f144a */
[----:B------:R-:W-:Y:S01]  /*10640*/  ISETP.GE.AND P5, PT, R23, UR4, PT ;  /* 0x0000000417007c0c */ /* 0x000fe2000bfa6270 */
[----:B------:R1:W-:Y:S01]  /*10650*/  @!P1 ST.E.64 desc[UR36][R8.64], R24 ;  /* 0x0000001808009985 */ /* 0x0003e2000c101b24 */
[-C--:B------:R-:W-:Y:S02]  /*10660*/  @!P2 LEA R14, P1, R15, R2.reuse, 0x2 ;  /* 0x000000020f0ea211 */ /* 0x080fe400078210ff */
[----:B------:R-:W-:Y:S01]  /*10670*/  @!P3 LEA R12, P6, R207, R2, 0x2 ;  /* 0x00000002cf0cb211 */ /* 0x000fe200078c10ff */
[----:B------:R2:W-:Y:S01]  /*10680*/  @!P4 ST.E.64 desc[UR36][R10.64], R28 ;  /* 0x0000001c0a00c985 */ /* 0x0005e2000c101b24 */
[----:B------:R-:W-:Y:S02]  /*10690*/  ISETP.GE.AND P4, PT, R206, UR4, PT ;  /* 0x00000004ce007c0c */ /* 0x000fe4000bf86270 */
[----:B------:R-:W-:-:S02]  /*106a0*/  @!P2 LEA.HI.X R15, R15, R3, R18, 0x2, P1 ;  /* 0x000000030f0fa211 */ /* 0x000fc400008f1412 */
[----:B------:R-:W-:Y:S02]  /*106b0*/  ISETP.GE.AND P1, PT, R205, UR4, PT ;  /* 0x00000004cd007c0c */ /* 0x000fe4000bf26270 */
[-C--:B------:R-:W-:Y:S02]  /*106c0*/  @!P3 LEA.HI.X R13, R207, R3.reuse, R13, 0x2, P6 ;  /* 0x00000003cf0db211 */ /* 0x080fe400030f140d */
[CC--:B------:R-:W-:Y:S02]  /*106d0*/  @!P5 LEA R22, P6, R23.reuse, R2.reuse, 0x2 ;  /* 0x000000021716d211 */ /* 0x0c0fe400078c10ff */
[----:B-1----:R-:W-:Y:S01]  /*106e0*/  SHF.R.S32.HI R9, RZ, 0x1f, R206 ;  /* 0x0000001fff097819 */ /* 0x002fe200000114ce */
[----:B------:R1:W-:Y:S01]  /*106f0*/  @!P3 ST.E.64 desc[UR36][R12.64], R32 ;  /* 0x000000200c00b985 */ /* 0x0003e2000c101b24 */
[----:B------:R-:W-:Y:S02]  /*10700*/  @!P5 LEA.HI.X R23, R23, R3, R72, 0x2, P6 ;  /* 0x000000031717d211 */ /* 0x000fe400030f1448 */
[----:B------:R-:W-:Y:S01]  /*10710*/  @!P4 LEA R8, P6, R206, R2, 0x2 ;  /* 0x00000002ce08c211 */ /* 0x000fe200078c10ff */
[----:B------:R3:W-:Y:S01]  /*10720*/  @!P2 ST.E.64 desc[UR36][R14.64], R36 ;  /* 0x000000240e00a985 */ /* 0x0007e2000c101b24 */
[----:B------:R-:W-:-:S02]  /*10730*/  ISETP.GE.AND P3, PT, R204, UR4, PT ;  /* 0x00000004cc007c0c */ /* 0x000fc4000bf66270 */
[----:B------:R-:W-:Y:S01]  /*10740*/  ISETP.GE.AND P2, PT, R203, UR4, PT ;  /* 0x00000004cb007c0c */ /* 0x000fe2000bf46270 */
[----:B------:R4:W-:Y:S01]  /*10750*/  @!P5 ST.E.64 desc[UR36][R22.64], R40 ;  /* 0x000000281600d985 */ /* 0x0009e2000c101b24 */
[-C--:B------:R-:W-:Y:S02]  /*10760*/  @!P4 LEA.HI.X R9, R206, R3.reuse, R9, 0x2, P6 ;  /* 0x00000003ce09c211 */ /* 0x080fe400030f1409 */
[----:B--2---:R-:W-:Y:S02]  /*10770*/  SHF.R.S32.HI R11, RZ, 0x1f, R205 ;  /* 0x0000001fff0b7819 */ /* 0x004fe400000114cd */
[C---:B------:R-:W-:Y:S01]  /*10780*/  @!P1 LEA R10, P5, R205.reuse, R2, 0x2 ;  /* 0x00000002cd0a9211 */ /* 0x040fe200078a10ff */
[----:B------:R2:W-:Y:S01]  /*10790*/  @!P4 ST.E.64 desc[UR36][R8.64], R44 ;  /* 0x0000002c0800c985 */ /* 0x0005e2000c101b24 */
[----:B------:R-:W-:Y:S02]  /*107a0*/  ISETP.GE.AND P4, PT, R202, UR4, PT ;  /* 0x00000004ca007c0c */ /* 0x000fe4000bf86270 */
[----:B------:R-:W-:-:S02]  /*107b0*/  @!P1 LEA.HI.X R11, R205, R3, R11, 0x2, P5 ;  /* 0x00000003cd0b9211 */ /* 0x000fc400028f140b */
[----:B------:R-:W-:Y:S02]  /*107c0*/  ISETP.GE.AND P5, PT, R201, UR4, PT ;  /* 0x00000004c9007c0c */ /* 0x000fe4000bfa6270 */
[----:B------:R-:W-:Y:S01]  /*107d0*/  SHF.R.S32.HI R25, RZ, 0x1f, R204 ;  /* 0x0000001fff197819 */ /* 0x000fe200000114cc */
[----:B------:R5:W-:Y:S01]  /*107e0*/  @!P1 ST.E.64 desc[UR36][R10.64], R48 ;  /* 0x000000300a009985 */ /* 0x000be2000c101b24 */
[CC--:B-1----:R-:W-:Y:S02]  /*107f0*/  @!P3 LEA R12, P6, R204.reuse, R2.reuse, 0x2 ;  /* 0x00000002cc0cb211 */ /* 0x0c2fe400078c10ff */
[----:B---3--:R-:W-:Y:S02]  /*10800*/  SHF.R.S32.HI R15, RZ, 0x1f, R203 ;  /* 0x0000001fff0f7819 */ /* 0x008fe400000114cb */
[----:B------:R-:W-:Y:S02]  /*10810*/  @!P2 LEA R14, P1, R203, R2, 0x2 ;  /* 0x00000002cb0ea211 */ /* 0x000fe400078210ff */
[----:B------:R-:W-:-:S02]  /*10820*/  @!P3 LEA.HI.X R13, R204, R3, R25, 0x2, P6 ;  /* 0x00000003cc0db211 */ /* 0x000fc400030f1419 */
[----:B------:R-:W-:Y:S02]  /*10830*/  @!P2 LEA.HI.X R15, R203, R3, R15, 0x2, P1 ;  /* 0x00000003cb0fa211 */ /* 0x000fe400008f140f */
[----:B----4-:R-:W-:Y:S01]  /*10840*/  SHF.R.S32.HI R23, RZ, 0x1f, R202 ;  /* 0x0000001fff177819 */ /* 0x010fe200000114ca */
[----:B------:R1:W-:Y:S01]  /*10850*/  @!P3 ST.E.64 desc[UR36][R12.64], R52 ;  /* 0x000000340c00b985 */ /* 0x0003e2000c101b24 */
[-C--:B--2---:R-:W-:Y:S02]  /*10860*/  @!P4 LEA R8, P6, R202, R2.reuse, 0x2 ;  /* 0x00000002ca08c211 */ /* 0x084fe400078c10ff */
[----:B------:R-:W-:Y:S01]  /*10870*/  SHF.R.S32.HI R18, RZ, 0x1f, R201 ;  /* 0x0000001fff127819 */ /* 0x000fe200000114c9 */
[----:B------:R2:W-:Y:S01]  /*10880*/  @!P2 ST.E.64 desc[UR36][R14.64], R56 ;  /* 0x000000380e00a985 */ /* 0x0005e2000c101b24 */
[----:B------:R-:W-:Y:S02]  /*10890*/  ISETP.GE.AND P1, PT, R200, UR4, PT ;  /* 0x00000004c8007c0c */ /* 0x000fe4000bf26270 */
[----:B------:R-:W-:-:S02]  /*108a0*/  @!P5 LEA R22, P3, R201, R2, 0x2 ;  /* 0x00000002c916d211 */ /* 0x000fc400078610ff */
[----:B------:R-:W-:Y:S02]  /*108b0*/  ISETP.GE.AND P2, PT, R199, UR4, PT ;  /* 0x00000004c7007c0c */ /* 0x000fe4000bf46270 */
[-C--:B------:R-:W-:Y:S02]  /*108c0*/  @!P4 LEA.HI.X R9, R202, R3.reuse, R23, 0x2, P6 ;  /* 0x00000003ca09c211 */ /* 0x080fe400030f1417 */
[----:B------:R-:W-:Y:S02]  /*108d0*/  @!P5 LEA.HI.X R23, R201, R3, R18, 0x2, P3 ;  /* 0x00000003c917d211 */ /* 0x000fe400018f1412 */
[----:B------:R-:W-:Y:S01]  /*108e0*/  ISETP.GE.AND P3, PT, R198, UR4, PT ;  /* 0x00000004c6007c0c */ /* 0x000fe2000bf66270 */
[----:B------:R3:W-:Y:S01]  /*108f0*/  @!P4 ST.E.64 desc[UR36][R8.64], R60 ;  /* 0x0000003c0800c985 */ /* 0x0007e2000c101b24 */
[----:B-----5:R-:W-:Y:S02]  /*10900*/  SHF.R.S32.HI R11, RZ, 0x1f, R200 ;  /* 0x0000001fff0b7819 */ /* 0x020fe400000114c8 */
[----:B------:R-:W-:Y:S01]  /*10910*/  @!P1 LEA R10, P6, R200, R2, 0x2 ;  /* 0x00000002c80a9211 */ /* 0x000fe200078c10ff */
[----:B------:R4:W-:Y:S01]  /*10920*/  @!P5 ST.E.64 desc[UR36][R22.64], R64 ;  /* 0x000000401600d985 */ /* 0x0009e2000c101b24 */
[----:B-1----:R-:W-:-:S02]  /*10930*/  SHF.R.S32.HI R13, RZ, 0x1f, R199 ;  /* 0x0000001fff0d7819 */ /* 0x002fc400000114c7 */
[-C--:B------:R-:W-:Y:S02]  /*10940*/  @!P2 LEA R12, P5, R199, R2.reuse, 0x2 ;  /* 0x00000002c70ca211 */ /* 0x080fe400078a10ff */
[----:B------:R-:W-:Y:S02]  /*10950*/  ISETP.GE.AND P4, PT, R197, UR4, PT ;  /* 0x00000004c5007c0c */ /* 0x000fe4000bf86270 */
[-C--:B------:R-:W-:Y:S02]  /*10960*/  @!P1 LEA.HI.X R11, R200, R3.reuse, R11, 0x2, P6 ;  /* 0x00000003c80b9211 */ /* 0x080fe400030f140b */
[----:B------:R-:W-:Y:S02]  /*10970*/  SHF.R.S32.HI R25, RZ, 0x1f, R198 ;  /* 0x0000001fff197819 */ /* 0x000fe400000114c6 */
[----:B--2---:R-:W-:Y:S01]  /*10980*/  @!P3 LEA R14, P6, R198, R2, 0x2 ;  /* 0x00000002c60eb211 */ /* 0x004fe200078c10ff */
[----:B------:R-:W-:Y:S01]  /*10990*/  @!P1 ST.E.64 desc[UR36][R10.64], R68 ;  /* 0x000000440a009985 */ /* 0x000fe2000c101b24 */
[----:B------:R-:W-:-:S02]  /*109a0*/  @!P2 LEA.HI.X R13, R199, R3, R13, 0x2, P5 ;  /* 0x00000003c70da211 */ /* 0x000fc400028f140d */
[----:B------:R-:W-:Y:S02]  /*109b0*/  ISETP.GE.AND P5, PT, R196, UR4, PT ;  /* 0x00000004c4007c0c */ /* 0x000fe4000bfa6270 */
[----:B------:R-:W-:Y:S01]  /*109c0*/  @!P3 LEA.HI.X R15, R198, R3, R25, 0x2, P6 ;  /* 0x00000003c60fb211 */ /* 0x000fe200030f1419 */
[----:B------:R1:W-:Y:S01]  /*109d0*/  @!P2 ST.E.64 desc[UR36][R12.64], R4 ;  /* 0x000000040c00a985 */ /* 0x0003e2000c101b24 */
[----:B---3--:R-:W-:Y:S02]  /*109e0*/  SHF.R.S32.HI R9, RZ, 0x1f, R197 ;  /* 0x0000001fff097819 */ /* 0x008fe400000114c5 */
[----:B------:R-:W-:Y:S01]  /*109f0*/  @!P4 LEA R8, P1, R197, R2, 0x2 ;  /* 0x00000002c508c211 */ /* 0x000fe200078210ff */
[----:B------:R-:W-:Y:S01]  /*10a00*/  @!P3 ST.E.64 desc[UR36][R14.64], R76 ;  /* 0x0000004c0e00b985 */ /* 0x000fe2000c101b24 */
[----:B------:R-:W-:Y:S02]  /*10a10*/  ISETP.GE.AND P3, PT, R217, UR4, PT ;  /* 0x00000004d9007c0c */ /* 0x000fe4000bf66270 */
[----:B----4-:R-:W-:-:S02]  /*10a20*/  SHF.R.S32.HI R23, RZ, 0x1f, R196 ;  /* 0x0000001fff177819 */ /* 0x010fc400000114c4 */
[----:B------:R-:W-:Y:S02]  /*10a30*/  ISETP.GE.AND P2, PT, R216, UR4, PT ;  /* 0x00000004d8007c0c */ /* 0x000fe4000bf46270 */
[CC--:B------:R-:W-:Y:S02]  /*10a40*/  @!P5 LEA R22, P6, R196.reuse, R2.reuse, 0x2 ;  /* 0x00000002c416d211 */ /* 0x0c0fe400078c10ff */
[-C--:B------:R-:W-:Y:S02]  /*10a50*/  @!P4 LEA.HI.X R9, R197, R3.reuse, R9, 0x2, P1 ;  /* 0x00000003c509c211 */ /* 0x080fe400008f1409 */
[----:B------:R-:W-:Y:S02]  /*10a60*/  ISETP.GE.AND P1, PT, R215, UR4, PT ;  /* 0x00000004d7007c0c */ /* 0x000fe4000bf26270 */
[----:B------:R-:W-:Y:S01]  /*10a70*/  @!P5 LEA.HI.X R23, R196, R3, R23, 0x2, P6 ;  /* 0x00000003c417d211 */ /* 0x000fe200030f1417 */
[----:B------:R2:W-:Y:S01]  /*10a80*/  @!P4 ST.E.64 desc[UR36][R8.64], R80 ;  /* 0x000000500800c985 */ /* 0x0005e2000c101b24 */
[----:B-1----:R-:W-:-:S03]  /*10a90*/  @!P3 LEA R4, P4, R217, R2, 0x2 ;  /* 0x00000002d904b211 */ /* 0x002fc600078810ff */
[----:B------:R-:W-:Y:S01]  /*10aa0*/  @!P5 ST.E.64 desc[UR36][R22.64], R84 ;  /* 0x000000541600d985 */ /* 0x000fe2000c101b24 */
[----:B------:R-:W-:Y:S02]  /*10ab0*/  ISETP.GE.AND P5, PT, R214, UR4, PT ;  /* 0x00000004d6007c0c */ /* 0x000fe4000bfa6270 */
[-C--:B------:R-:W-:Y:S02]  /*10ac0*/  @!P3 LEA.HI.X R5, R217, R3.reuse, R73, 0x2, P4 ;  /* 0x00000003d905b211 */ /* 0x080fe400020f1449 */
[CC--:B------:R-:W-:Y:S02]  /*10ad0*/  @!P2 LEA R10, P6, R216.reuse, R2.reuse, 0x2 ;  /* 0x00000002d80aa211 */ /* 0x0c0fe400078c10ff */
[----:B------:R-:W-:Y:S01]  /*10ae0*/  @!P1 LEA R12, P4, R215, R2, 0x2 ;  /* 0x00000002d70c9211 */ /* 0x000fe200078810ff */
[----:B------:R1:W-:Y:S01]  /*10af0*/  @!P3 ST.E.64 desc[UR36][R4.64], R88 ;  /* 0x000000580400b985 */ /* 0x0003e2000c101b24 */
        /* <DEDUP_REMOVED lines=12> */
[CC--:B-1----:R-:W-:Y:S02]  /*10bc0*/  @!P4 LEA R4, P5, R212.reuse, R2.reuse, 0x2 ;  /* 0x00000002d404c211 */ /* 0x0c2fe400078a10ff */
[-C--:B------:R-:W-:Y:S02]  /*10bd0*/  @!P3 LEA.HI.X R15, R213, R3.reuse, R226, 0x2, P6 ;  /* 0x00000003d50fb211 */ /* 0x080fe400030f14e2 */
[CC--:B---3--:R-:W-:Y:S02]  /*10be0*/  @!P2 LEA R10, P6, R211.reuse, R2.reuse, 0x2 ;  /* 0x00000002d30aa211 */ /* 0x0c8fe400078c10ff */
        /* <DEDUP_REMOVED lines=8> */
.L_x_4584:
[----:B------:R-:W-:Y:S05]  /*10c70*/  BSYNC B1 ;  /* 0x0000000000017941 */ /* 0x000fea0003800000 */
.L_x_4583:
[----:B----4-:R3:W4:Y:S04]  /*10c80*/  SHFL.IDX PT, R5, R17, 0x1, 0x1c1f ;  /* 0x003c1f0011057f89 */ /* 0x01072800000e0000 */
[----:B------:R3:W0:Y:S01]  /*10c90*/  SHFL.IDX PT, R4, R0, 0x1, 0x1c1f ;  /* 0x003c1f0000047f89 */ /* 0x00062200000e0000 */
[----:B------:R-:W-:Y:S05]  /*10ca0*/  @P0 BRA `(.L_x_4582) ;  /* 0x00000014008c0947 */ /* 0x000fea0003800000 */
[----:B------:R-:W-:Y:S01]  /*10cb0*/  ULDC UR4, c[0x0][0xac8] ;  /* 0x0002b20000047ab9 */ /* 0x000fe20000000800 */
[C---:B------:R-:W-:Y:S01]  /*10cc0*/  VIADD R9, R19.reuse, 0x18 ;  /* 0x0000001813097836 */ /* 0x040fe20000000000 */
[C---:B------:R-:W-:Y:S01]  /*10cd0*/  ISETP.GE.AND P3, PT, R19.reuse, UR4, PT ;  /* 0x0000000413007c0c */ /* 0x040fe2000bf66270 */
[----:B------:R-:W-:Y:S01]  /*10ce0*/  VIADD R13, R19, 0x20 ;  /* 0x00000020130d7836 */ /* 0x000fe20000000000 */
[----:B------:R-:W-:Y:S02]  /*10cf0*/  ISETP.GE.AND P4, PT, R218, UR4, PT ;  /* 0x00000004da007c0c */ /* 0x000fe4000bf86270 */
[----:B------:R-:W-:Y:S02]  /*10d00*/  ISETP.GE.AND P0, PT, R9, UR4, PT ;  /* 0x0000000409007c0c */ /* 0x000fe4000bf06270 */
[----:B------:R-:W-:Y:S02]  /*10d10*/  ISETP.GE.AND P1, PT, R207, UR4, PT ;  /* 0x00000004cf007c0c */ /* 0x000fe4000bf26270 */
[----:B------:R-:W-:-:S02]  /*10d20*/  ISETP.GE.AND P2, PT, R13, UR4, PT ;  /* 0x000000040d007c0c */ /* 0x000fc4000bf46270 */
[----:B0--3--:R-:W-:Y:S02]  /*10d30*/  SHF.R.S32.HI R0, RZ, 0x1f, R9 ;  /* 0x0000001fff007819 */ /* 0x009fe40000011409 */
[----:B------:R-:W-:Y:S01]  /*10d40*/  SHF.R.S32.HI R14, RZ, 0x1f, R13 ;  /* 0x0000001fff0e7819 */ /* 0x000fe2000001140d */
[----:B-12-4-:R-:W-:Y:S01]  /*10d50*/  @!P3 IMAD.WIDE R2, R19, 0x4, R4 ;  /* 0x000000041302b825 */ /* 0x016fe200078e0204 */
[----:B------:R-:W-:Y:S02]  /*10d60*/  SHF.R.S32.HI R15, RZ, 0x1f, R206 ;  /* 0x0000001fff0f7819 */ /* 0x000fe400000114ce */
[-C--:B------:R-:W-:Y:S02]  /*10d70*/  @!P4 LEA R6, P6, R218, R4.reuse, 0x2 ;  /* 0x00000004da06c211 */ /* 0x080fe400078c10ff */
[----:B------:R-:W-:Y:S01]  /*10d80*/  @!P0 LEA R10, P5, R9, R4, 0x2 ;  /* 0x00000004090a8211 */ /* 0x000fe200078a10ff */
[----:B------:R0:W-:Y:S01]  /*10d90*/  @!P3 ST.E.64 desc[UR36][R2.64], R26 ;  /* 0x0000001a0200b985 */ /* 0x0001e2000c101b24 */
[----:B------:R-:W-:-:S02]  /*10da0*/  ISETP.GE.AND P3, PT, R206, UR4, PT ;  /* 0x00000004ce007c0c */ /* 0x000fc4000bf66270 */
[-C--:B------:R-:W-:Y:S02]  /*10db0*/  @!P4 LEA.HI.X R7, R218, R5.reuse, R74, 0x2, P6 ;  /* 0x00000005da07c211 */ /* 0x080fe400030f144a */
[-C--:B------:R-:W-:Y:S02]  /*10dc0*/  @!P0 LEA.HI.X R11, R9, R5.reuse, R0, 0x2, P5 ;  /* 0x00000005090b8211 */ /* 0x080fe400028f1400 */
[----:B------:R-:W-:Y:S01]  /*10dd0*/  SHF.R.S32.HI R0, RZ, 0x1f, R207 ;  /* 0x0000001fff007819 */ /* 0x000fe200000114cf */
[----:B------:R1:W-:Y:S01]  /*10de0*/  @!P4 ST.E.64 desc[UR36][R6.64], R30 ;  /* 0x0000001e0600c985 */ /* 0x0003e2000c101b24 */
[-C--:B------:R-:W-:Y:S02]  /*10df0*/  @!P1 LEA R8, P5, R207, R4.reuse, 0x2 ;  /* 0x00000004cf089211 */ /* 0x080fe400078a10ff */
[----:B------:R-:W-:Y:S02]  /*10e00*/  @!P2 LEA R12, P6, R13, R4, 0x2 ;  /* 0x000000040d0ca211 */ /* 0x000fe400078c10ff */
[----:B------:R-:W-:-:S02]  /*10e10*/  @!P1 LEA.HI.X R9, R207, R5, R0, 0x2, P5 ;  /* 0x00000005cf099211 */ /* 0x000fc400028f1400 */
[----:B------:R-:W-:Y:S02]  /*10e20*/  ISETP.GE.AND P4, PT, R205, UR4, PT ;  /* 0x00000004cd007c0c */ /* 0x000fe4000bf86270 */
[-C--:B------:R-:W-:Y:S01]  /*10e30*/  @!P2 LEA.HI.X R13, R13, R5.reuse, R14, 0x2, P6 ;  /* 0x000000050d0da211 */ /* 0x080fe200030f140e */
[----:B------:R2:W-:Y:S01]  /*10e40*/  @!P1 ST.E.64 desc[UR36][R8.64], R34 ;  /* 0x0000002208009985 */ /* 0x0005e2000c101b24 */
[----:B------:R-:W-:Y:S02]  /*10e50*/  ISETP.GE.AND P5, PT, R204, UR4, PT ;  /* 0x00000004cc007c0c */ /* 0x000fe4000bfa6270 */
[C---:B0-----:R-:W-:Y:S01]  /*10e60*/  @!P3 LEA R2, P1, R206.reuse, R4, 0x2 ;  /* 0x00000004ce02b211 */ /* 0x041fe200078210ff */
[----:B------:R0:W-:Y:S01]  /*10e70*/  @!P0 ST.E.64 desc[UR36][R10.64], R38 ;  /* 0x000000260a008985 */ /* 0x0001e2000c101b24 */
[----:B------:R-:W-:Y:S02]  /*10e80*/  SHF.R.S32.HI R0, RZ, 0x1f, R205 ;  /* 0x0000001fff007819 */ /* 0x000fe400000114cd */
[----:B------:R-:W-:Y:S01]  /*10e90*/  @!P3 LEA.HI.X R3, R206, R5, R15, 0x2, P1 ;  /* 0x00000005ce03b211 */ /* 0x000fe200008f140f */
[----:B------:R3:W-:Y:S01]  /*10ea0*/  @!P2 ST.E.64 desc[UR36][R12.64], R42 ;  /* 0x0000002a0c00a985 */ /* 0x0007e2000c101b24 */
[----:B------:R-:W-:-:S02]  /*10eb0*/  ISETP.GE.AND P2, PT, R203, UR4, PT ;  /* 0x00000004cb007c0c */ /* 0x000fc4000bf46270 */
[----:B------:R-:W-:Y:S01]  /*10ec0*/  ISETP.GE.AND P1, PT, R202, UR4, PT ;  /* 0x00000004ca007c0c */ /* 0x000fe2000bf26270 */
[----:B------:R4:W-:Y:S01]  /*10ed0*/  @!P3 ST.E.64 desc[UR36][R2.64], R46 ;  /* 0x0000002e0200b985 */ /* 0x0009e2000c101b24 */
[CC--:B-1----:R-:W-:Y:S02]  /*10ee0*/  @!P4 LEA R6, P0, R205.reuse, R4.reuse, 0x2 ;  /* 0x00000004cd06c211 */ /* 0x0c2fe400078010ff */
[----:B------:R-:W-:Y:S02]  /*10ef0*/  SHF.R.S32.HI R17, RZ, 0x1f, R204 ;  /* 0x0000001fff117819 */ /* 0x000fe400000114cc */
[----:B------:R-:W-:Y:S02]  /*10f00*/  @!P5 LEA R14, P6, R204, R4, 0x2 ;  /* 0x00000004cc0ed211 */ /* 0x000fe400078c10ff */
[----:B------:R-:W-:Y:S02]  /*10f10*/  @!P4 LEA.HI.X R7, R205, R5, R0, 0x2, P0 ;  /* 0x00000005cd07c211 */ /* 0x000fe400000f1400 */
[----:B------:R-:W-:-:S02]  /*10f20*/  ISETP.GE.AND P0, PT, R201, UR4, PT ;  /* 0x00000004c9007c0c */ /* 0x000fc4000bf06270 */
[----:B------:R-:W-:Y:S01]  /*10f30*/  @!P5 LEA.HI.X R15, R204, R5, R17, 0x2, P6 ;  /* 0x00000005cc0fd211 */ /* 0x000fe200030f1411 */
[----:B------:R1:W-:Y:S01]  /*10f40*/  @!P4 ST.E.64 desc[UR36][R6.64], R50 ;  /* 0x000000320600c985 */ /* 0x0003e2000c101b24 */
[----:B------:R-:W-:Y:S02]  /*10f50*/  SHF.R.S32.HI R0, RZ, 0x1f, R203 ;  /* 0x0000001fff007819 */ /* 0x000fe400000114cb */
[-C--:B--2---:R-:W-:Y:S01]  /*10f60*/  @!P2 LEA R8, P4, R203, R4.reuse, 0x2 ;  /* 0x00000004cb08a211 */ /* 0x084fe200078810ff */
[----:B------:R2:W-:Y:S01]  /*10f70*/  @!P5 ST.E.64 desc[UR36][R14.64], R54 ;  /* 0x000000360e00d985 */ /* 0x0005e2000c101b24 */
[----:B0-----:R-:W-:Y:S02]  /*10f80*/  SHF.R.S32.HI R11, RZ, 0x1f, R202 ;  /* 0x0000001fff0b7819 */ /* 0x001fe400000114ca */
[----:B------:R-:W-:Y:S02]  /*10f90*/  @!P1 LEA R10, P3, R202, R4, 0x2 ;  /* 0x00000004ca0a9211 */ /* 0x000fe400078610ff */
[----:B------:R-:W-:-:S02]  /*10fa0*/  ISETP.GE.AND P5, PT, R200, UR4, PT ;  /* 0x00000004c8007c0c */ /* 0x000fc4000bfa6270 */
[-C--:B------:R-:W-:Y:S02]  /*10fb0*/  @!P2 LEA.HI.X R9, R203, R5.reuse, R0, 0x2, P4 ;  /* 0x00000005cb09a211 */ /* 0x080fe400020f1400 */
[----:B------:R-:W-:Y:S02]  /*10fc0*/  ISETP.GE.AND P4, PT, R199, UR4, PT ;  /* 0x00000004c7007c0c */ /* 0x000fe4000bf86270 */
[----:B------:R-:W-:Y:S01]  /*10fd0*/  @!P1 LEA.HI.X R11, R202, R5, R11, 0x2, P3 ;  /* 0x00000005ca0b9211 */ /* 0x000fe200018f140b */
[----:B------:R0:W-:Y:S01]  /*10fe0*/  @!P2 ST.E.64 desc[UR36][R8.64], R58 ;  /* 0x0000003a0800a985 */ /* 0x0001e2000c101b24 */
[----:B------:R-:W-:Y:S02]  /*10ff0*/  ISETP.GE.AND P3, PT, R198, UR4, PT ;  /* 0x00000004c6007c0c */ /* 0x000fe4000bf66270 */
[----:B---3--:R-:W-:Y:S01]  /*11000*/  SHF.R.S32.HI R13, RZ, 0x1f, R201 ;  /* 0x0000001fff0d7819 */ /* 0x008fe200000114c9 */
[----:B------:R3:W-:Y:S01]  /*11010*/  @!P1 ST.E.64 desc[UR36][R10.64], R62 ;  /* 0x0000003e0a009985 */ /* 0x0007e2000c101b24 */
[----:B------:R-:W-:-:S02]  /*11020*/  @!P0 LEA R12, P6, R201, R4, 0x2 ;  /* 0x00000004c90c8211 */ /* 0x000fc400078c10ff */
[----:B----4-:R-:W-:Y:S02]  /*11030*/  SHF.R.S32.HI R3, RZ, 0x1f, R200 ;  /* 0x0000001fff037819 */ /* 0x010fe400000114c8 */
[----:B------:R-:W-:Y:S02]  /*11040*/  @!P0 LEA.HI.X R13, R201, R5, R13, 0x2, P6 ;  /* 0x00000005c90d8211 */ /* 0x000fe400030f140d */
[-C--:B------:R-:W-:Y:S02]  /*11050*/  @!P5 LEA R2, P1, R200, R4.reuse, 0x2 ;  /* 0x00000004c802d211 */ /* 0x080fe400078210ff */
[----:B------:R-:W-:Y:S01]  /*11060*/  SHF.R.S32.HI R0, RZ, 0x1f, R199 ;  /* 0x0000001fff007819 */ /* 0x000fe200000114c7 */
[----:B------:R4:W-:Y:S01]  /*11070*/  @!P0 ST.E.64 desc[UR36][R12.64], R66 ;  /* 0x000000420c008985 */ /* 0x0009e2000c101b24 */
[----:B------:R-:W-:Y:S02]  /*11080*/  ISETP.GE.AND P2, PT, R197, UR4, PT ;  /* 0x00000004c5007c0c */ /* 0x000fe4000bf46270 */
[----:B-1----:R-:W-:-:S02]  /*11090*/  @!P4 LEA R6, P0, R199, R4, 0x2 ;  /* 0x00000004c706c211 */ /* 0x002fc400078010ff */
[----:B--2---:R-:W-:Y:S02]  /*110a0*/  SHF.R.S32.HI R15, RZ, 0x1f, R198 ;  /* 0x0000001fff0f7819 */ /* 0x004fe400000114c6 */
[----:B------:R-:W-:Y:S02]  /*110b0*/  @!P3 LEA R14, P6, R198, R4, 0x2 ;  /* 0x00000004c60eb211 */ /* 0x000fe400078c10ff */
[-C--:B------:R-:W-:Y:S02]  /*110c0*/  @!P5 LEA.HI.X R3, R200, R5.reuse, R3, 0x2, P1 ;  /* 0x00000005c803d211 */ /* 0x080fe400008f1403 */
[----:B------:R-:W-:Y:S02]  /*110d0*/  ISETP.GE.AND P1, PT, R196, UR4, PT ;  /* 0x00000004c4007c0c */ /* 0x000fe4000bf26270 */
[----:B------:R-:W-:Y:S01]  /*110e0*/  @!P4 LEA.HI.X R7, R199, R5, R0, 0x2, P0 ;  /* 0x00000005c707c211 */ /* 0x000fe200000f1400 */
[----:B------:R1:W-:Y:S01]  /*110f0*/  @!P5 ST.E.64 desc[UR36][R2.64], R70 ;  /* 0x000000460200d985 */ /* 0x0003e2000c101b24 */
[----:B------:R-:W-:-:S02]  /*11100*/  ISETP.GE.AND P0, PT, R217, UR4, PT ;  /* 0x00000004d9007c0c */ /* 0x000fc4000bf06270 */
[----:B------:R-:W-:Y:S01]  /*11110*/  @!P3 LEA.HI.X R15, R198, R5, R15, 0x2, P6 ;  /* 0x00000005c60fb211 */ /* 0x000fe200030f140f */
[----:B------:R2:W-:Y:S01]  /*11120*/  @!P4 ST.E.64 desc[UR36][R6.64], R122 ;  /* 0x0000007a0600c985 */ /* 0x0005e2000c101b24 */
[----:B------:R-:W-:Y:S02]  /*11130*/  SHF.R.S32.HI R0, RZ, 0x1f, R197 ;  /* 0x0000001fff007819 */ /* 0x000fe400000114c5 */
[-C--:B0-----:R-:W-:Y:S01]  /*11140*/  @!P2 LEA R8, P4, R197, R4.reuse, 0x2 ;  /* 0x00000004c508a211 */ /* 0x081fe200078810ff */
[----:B------:R-:W-:Y:S01]  /*11150*/  @!P3 ST.E.64 desc[UR36][R14.64], R78 ;  /* 0x0000004e0e00b985 */ /* 0x000fe2000c101b24 */
[----:B------:R-:W-:Y:S02]  /*11160*/  ISETP.GE.AND P3, PT, R216, UR4, PT ;  /* 0x00000004d8007c0c */ /* 0x000fe4000bf66270 */
[----:B---3--:R-:W-:Y:S02]  /*11170*/  SHF.R.S32.HI R11, RZ, 0x1f, R196 ;  /* 0x0000001fff0b7819 */ /* 0x008fe400000114c4 */
[----:B------:R-:W-:-:S02]  /*11180*/  @!P1 LEA R10, P5, R196, R4, 0x2 ;  /* 0x00000004c40a9211 */ /* 0x000fc400078a10ff */
[-C--:B------:R-:W-:Y:S02]  /*11190*/  @!P2 LEA.HI.X R9, R197, R5.reuse, R0, 0x2, P4 ;  /* 0x00000005c509a211 */ /* 0x080fe400020f1400 */
[-C--:B----4-:R-:W-:Y:S02]  /*111a0*/  @!P0 LEA R12, P6, R217, R4.reuse, 0x2 ;  /* 0x00000004d90c8211 */ /* 0x090fe400078c10ff */
[----:B------:R-:W-:Y:S01]  /*111b0*/  ISETP.GE.AND P4, PT, R215, UR4, PT ;  /* 0x00000004d7007c0c */ /* 0x000fe2000bf86270 */
[----:B------:R0:W-:Y:S01]  /*111c0*/  @!P2 ST.E.64 desc[UR36][R8.64], R82 ;  /* 0x000000520800a985 */ /* 0x0001e2000c101b24 */
[-C--:B------:R-:W-:Y:S02]  /*111d0*/  @!P1 LEA.HI.X R11, R196, R5.reuse, R11, 0x2, P5 ;  /* 0x00000005c40b9211 */ /* 0x080fe400028f140b */
[----:B------:R-:W-:Y:S02]  /*111e0*/  @!P0 LEA.HI.X R13, R217, R5, R73, 0x2, P6 ;  /* 0x00000005d90d8211 */ /* 0x000fe400030f1449 */
[----:B------:R-:W-:Y:S01]  /*111f0*/  ISETP.GE.AND P2, PT, R214, UR4, PT ;  /* 0x00000004d6007c0c */ /* 0x000fe2000bf46270 */
[----:B------:R3:W-:Y:S01]  /*11200*/  @!P1 ST.E.64 desc[UR36][R10.64], R86 ;  /* 0x000000560a009985 */ /* 0x0007e2000c101b24 */
[----:B-1----:R-:W-:-:S02]  /*11210*/  @!P3 LEA R2, P5, R216, R4, 0x2 ;  /* 0x00000004d802b211 */ /* 0x002fc400078a10ff */
[----:B------:R-:W-:Y:S01]  /*11220*/  ISETP.GE.AND P1, PT, R213, UR4, PT ;  /* 0x00000004d5007c0c */ /* 0x000fe2000bf26270 */
[----:B------:R1:W-:Y:S01]  /*11230*/  @!P0 ST.E.64 desc[UR36][R12.64], R90 ;  /* 0x0000005a0c008985 */ /* 0x0003e2000c101b24 */
[----:B------:R-:W-:Y:S02]  /*11240*/  ISETP.GE.AND P0, PT, R212, UR4, PT ;  /* 0x00000004d4007c0c */ /* 0x000fe4000bf06270 */
[----:B------:R-:W-:Y:S02]  /*11250*/  @!P3 LEA.HI.X R3, R216, R5, R229, 0x2, P5 ;  /* 0x00000005d803b211 */ /* 0x000fe400028f14e5 */
[----:B------:R-:W-:Y:S02]  /*11260*/  ISETP.GE.AND P5, PT, R211, UR4, PT ;  /* 0x00000004d3007c0c */ /* 0x000fe4000bfa6270 */
[-C--:B--2---:R-:W-:Y:S01]  /*11270*/  @!P4 LEA R6, P6, R215, R4.reuse, 0x2 ;  /* 0x00000004d706c211 */ /* 0x084fe200078c10ff */
[----:B------:R2:W-:Y:S01]  /*11280*/  @!P3 ST.E.64 desc[UR36][R2.64], R94 ;  /* 0x0000005e0200b985 */ /* 0x0005e2000c101b24 */
[----:B0-----:R-:W-:-:S02]  /*11290*/  @!P2 LEA R8, P3, R214, R4, 0x2 ;  /* 0x00000004d608a211 */ /* 0x001fc400078610ff */
[-C--:B------:R-:W-:Y:S02]  /*112a0*/  @!P4 LEA.HI.X R7, R215, R5.reuse, R228, 0x2, P6 ;  /* 0x00000005d707c211 */ /* 0x080fe400030f14e4 */
[-C--:B---3--:R-:W-:Y:S02]  /*112b0*/  @!P1 LEA R10, P6, R213, R4.reuse, 0x2 ;  /* 0x00000004d50a9211 */ /* 0x088fe400078c10ff */
[-C--:B------:R-:W-:Y:S01]  /*112c0*/  @!P2 LEA.HI.X R9, R214, R5.reuse, R227, 0x2, P3 ;  /* 0x00000005d609a211 */ /* 0x080fe200018f14e3 */
[----:B------:R2:W-:Y:S01]  /*112d0*/  @!P4 ST.E.64 desc[UR36][R6.64], R124 ;  /* 0x0000007c0600c985 */ /* 0x0005e2000c101b24 */
[-C--:B-1----:R-:W-:Y:S02]  /*112e0*/  @!P0 LEA R12, P4, R212, R4.reuse, 0x2 ;  /* 0x00000004d40c8211 */ /* 0x082fe400078810ff */
[----:B------:R-:W-:Y:S01]  /*112f0*/  @!P5 LEA R14, P3, R211, R4, 0x2 ;  /* 0x00000004d30ed211 */ /* 0x000fe200078610ff */
[----:B------:R2:W-:Y:S01]  /*11300*/  @!P2 ST.E.64 desc[UR36][R8.64], R126 ;  /* 0x0000007e0800a985 */ /* 0x0005e2000c101b24 */
[----:B------:R-:W-:-:S02]  /*11310*/  @!P1 LEA.HI.X R11, R213, R5, R226, 0x2, P6 ;  /* 0x00000005d50b9211 */ /* 0x000fc400030f14e2 */
[-C--:B------:R-:W-:Y:S02]  /*11320*/  @!P0 LEA.HI.X R13, R212, R5.reuse, R225, 0x2, P4 ;  /* 0x00000005d40d8211 */ /* 0x080fe400020f14e1 */
[----:B------:R-:W-:Y:S01]  /*11330*/  @!P5 LEA.HI.X R15, R211, R5, R224, 0x2, P3 ;  /* 0x00000005d30fd211 */ /* 0x000fe200018f14e0 */
[----:B------:R2:W-:Y:S04]  /*11340*/  @!P1 ST.E.64 desc[UR36][R10.64], R128 ;  /* 0x000000800a009985 */ /* 0x0005e8000c101b24 */
[----:B------:R2:W-:Y:S01]  /*11350*/  @!P0 ST.E.64 desc[UR36][R12.64], R110 ;  /* 0x0000006e0c008985 */ /* 0x0005e2000c101b24 */
[----:B------:R-:W-:-:S03]  /*11360*/  ISETP.GE.AND P0, PT, R210, UR4, PT ;  /* 0x00000004d2007c0c */ /* 0x000fc6000bf06270 */
[----:B------:R2:W-:Y:S10]  /*11370*/  @!P5 ST.E.64 desc[UR36][R14.64], R114 ;  /* 0x000000720e00d985 */ /* 0x0005f4000c101b24 */
[----:B------:R-:W-:Y:S05]  /*11380*/  @P0 BRA `(.L_x_4582) ;  /* 0x0000000c00d40947 */ /* 0x000fea0003800000 */
[----:B--2---:R-:W-:-:S04]  /*11390*/  LEA R2, P0, R210, R4, 0x2 ;  /* 0x00000004d2027211 */ /* 0x004fc800078010ff */
[----:B------:R-:W-:-:S05]  /*113a0*/  LEA.HI.X R3, R210, R5, R223, 0x2, P0 ;  /* 0x00000005d2037211 */ /* 0x000fca00000f14df */
[----:B------:R0:W-:Y:S01]  /*113b0*/  ST.E.64 desc[UR36][R2.64], R118 ;  /* 0x0000007602007985 */ /* 0x0001e2000c101b24 */
[----:B------:R-:W-:Y:S05]  /*113c0*/  BRA `(.L_x_4582) ;  /* 0x0000000c00c47947 */ /* 0x000fea0003800000 */
.L_x_4573:
[----:B------:R-:W0:Y:S01]  /*113d0*/  LDC.64 R2, c[0x0][0xc00] ;  /* 0x00030000ff027b82 */ /* 0x000e220000000a00 */
[----:B------:R-:W-:Y:S01]  /*113e0*/  R2UR UR11, R220 ;  /* 0x00000000dc0b72ca */ /* 0x000fe200000e0000 */
[----:B------:R-:W-:Y:S01]  /*113f0*/  ULDC.64 UR8, c[0x0][0xc00] ;  /* 0x0003000000087ab9 */ /* 0x000fe20000000a00 */
[----:B------:R-:W-:Y:S01]  /*11400*/  IMAD.MOV.U32 R7, RZ, RZ, RZ ;  /* 0x000000ffff077224 */ /* 0x000fe200078e00ff */
[----:B------:R-:W-:-:S04]  /*11410*/  R2UR UR10, R195 ;  /* 0x00000000c30a72ca */ /* 0x000fc800000e0000 */
[----:B------:R-:W1:Y:S06]  /*11420*/  LDC.64 R4, c[0x0][0xc08] ;  /* 0x00030200ff047b82 */ /* 0x000e6c0000000a00 */
[----:B------:R-:W-:Y:S01]  /*11430*/  UIMAD.WIDE UR8, UR11, 0x4, UR8 ;  /* 0x000000040b0878a5 */ /* 0x000fe2000f8e0208 */
[----:B0-----:R-:W-:-:S05]  /*11440*/  ISETP.NE.U32.AND P0, PT, R2, RZ, PT ;  /* 0x000000ff0200720c */ /* 0x001fca0003f05070 */
[----:B------:R-:W-:Y:S01]  /*11450*/  IMAD.U32 R2, RZ, RZ, UR8 ;  /* 0x00000008ff027e24 */ /* 0x000fe2000f8e00ff */
[----:B------:R-:W-:Y:S01]  /*11460*/  R2UR UR4, R3 ;  /* 0x00000000030472ca */ /* 0x000fe200000e0000 */
[----:B------:R-:W-:Y:S01]  /*11470*/  IMAD.U32 R3, RZ, RZ, UR9 ;  /* 0x00000009ff037e24 */ /* 0x000fe2000f8e00ff */
[----:B-1----:R-:W-:-:S05]  /*11480*/  ISETP.NE.U32.AND P1, PT, R4, RZ, PT ;  /* 0x000000ff0400720c */ /* 0x002fca0003f25070 */
[----:B------:R-:W-:-:S06]  /*11490*/  VOTEU.ANY UP0, P0 ;  /* 0x00000000003f7886 */ /* 0x000fcc0000000100 */
[----:B------:R-:W-:Y:S01]  /*114a0*/  UISETP.NE.AND.EX UP0, UPT, UR4, URZ, UPT, UP0 ;  /* 0x0000003f0400728c */ /* 0x000fe2000bf05300 */
[----:B------:R-:W-:Y:S01]  /*114b0*/  R2UR UR4, R5 ;  /* 0x00000000050472ca */ /* 0x000fe200000e0000 */
[----:B------:R-:W-:-:S04]  /*114c0*/  VOTEU.ANY UP1, P1 ;  /* 0x00000000003f7886 */ /* 0x000fc80000820100 */
[----:B------:R-:W-:-:S08]  /*114d0*/  PLOP3.LUT P0, PT, PT, PT, UP0, 0x80, 0x0 ;  /* 0x000000000000781c */ /* 0x000fd00003f0f008 */
[----:B------:R-:W-:-:S06]  /*114e0*/  UISETP.NE.AND.EX UP1, UPT, UR4, URZ, UPT, UP1 ;  /* 0x0000003f0400728c */ /* 0x000fcc000bf25310 */
[----:B------:R-:W-:Y:S01]  /*114f0*/  PLOP3.LUT P1, PT, PT, PT, UP1, 0x80, 0x0 ;  /* 0x000000000000781c */ /* 0x000fe20003f2f018 */
[----:B------:R0:W5:Y:S01]  /*11500*/  @P0 LDG.E R7, desc[UR36][R2.64] ;  /* 0x0000002402070981 */ /* 0x000162000c1e1900 */
[----:B------:R-:W-:Y:S02]  /*11510*/  ULDC UR4, c[0x0][0xa88] ;  /* 0x0002a20000047ab9 */ /* 0x000fe40000000800 */
[----:B------:R-:W-:Y:S01]  /*11520*/  IMAD.U32 R0, RZ, RZ, UR4 ;  /* 0x00000004ff007e24 */ /* 0x000fe2000f8e00ff */
[----:B------:R-:W-:Y:S02]  /*11530*/  @UP1 ULDC.64 UR8, c[0x0][0xc08] ;  /* 0x0003020000081ab9 */ /* 0x000fe40000000a00 */
[----:B------:R-:W-:-:S06]  /*11540*/  @UP1 UIMAD.WIDE UR8, UR11, 0x4, UR8 ;  /* 0x000000040b0818a5 */ /* 0x000fcc000f8e0208 */
[----:B------:R-:W-:Y:S02]  /*11550*/  IMAD.U32 R4, RZ, RZ, UR8 ;  /* 0x00000008ff047e24 */ /* 0x000fe4000f8e00ff */
[----:B------:R-:W-:-:S05]  /*11560*/  IMAD.U32 R5, RZ, RZ, UR9 ;  /* 0x00000009ff057e24 */ /* 0x000fca000f8e00ff */
[----:B------:R0:W5:Y:S01]  /*11570*/  @P1 LDG.E R0, desc[UR36][R4.64] ;  /* 0x0000002404001981 */ /* 0x000162000c1e1900 */
[----:B------:R-:W-:-:S11]  /*11580*/  UISETP.NE.AND UP1, UPT, UR10, URZ, UPT ;  /* 0x0000003f0a00728c */ /* 0x000fd6000bf25270 */
[----:B------:R-:W-:Y:S02]  /*11590*/  @!UP1 ULDC UR10, c[0x0][0xad4] ;  /* 0x0002b500000a9ab9 */ /* 0x000fe40000000800 */
[----:B------:R-:W-:Y:S01]  /*115a0*/  IMAD.U32 R195, RZ, RZ, UR10 ;  /* 0x0000000affc37e24 */ /* 0x000fe2000f8e00ff */
[----:B0-----:R-:W-:Y:S06]  /*115b0*/  @P1 BRA `(.L_x_4585) ;  /* 0x0000000000101947 */ /* 0x001fec0003800000 */
[----:B------:R-:W-:Y:S05]  /*115c0*/  @!P0 BRA `(.L_x_4585) ;  /* 0x00000000000c8947 */ /* 0x000fea0003800000 */
[----:B------:R-:W2:Y:S04]  /*115d0*/  LDG.E R5, desc[UR36][R2.64] ;  /* 0x0000002402057981 */ /* 0x000ea8000c1e1900 */
[----:B-----5:R-:W2:Y:S02]  /*115e0*/  LDG.E R0, desc[UR36][R2.64+0x4] ;  /* 0x0000042402007981 */ /* 0x020ea4000c1e1900 */
[----:B--2---:R-:W-:-:S07]  /*115f0*/  IMAD.IADD R0, R0, 0x1, -R5 ;  /* 0x0000000100007824 */ /* 0x004fce00078e0a05 */
.L_x_4585:
[----:B------:R-:W0:Y:S01]  /*11600*/  S2R R2, SR_TID.X ;  /* 0x0000000000027919 */ /* 0x000e220000002100 */
[----:B------:R-:W-:Y:S01]  /*11610*/  R2UR UR4, R220 ;  /* 0x00000000dc0472ca */ /* 0x000fe200000e0000 */
[----:B------:R-:W-:Y:S01]  /*11620*/  BSSY B1, `(.L_x_4586) ;  /* 0x0000043000017945 */ /* 0x000fe20003800000 */
[----:B-----5:R-:W-:-:S11]  /*11630*/  R2UR UR20, R7 ;  /* 0x00000000071472ca */ /* 0x020fd600000e0000 */
[----:B------:R-:W-:Y:S02]  /*11640*/  USHF.R.S32.HI UR8, URZ, 0x1f, UR4 ;  /* 0x0000001f3f087899 */ /* 0x000fe40008011404 */
[----:B------:R-:W-:Y:S02]  /*11650*/  USEL UR4, UR4, URZ, !UP0 ;  /* 0x0000003f04047287 */ /* 0x000fe4000c000000 */
[----:B------:R-:W-:Y:S02]  /*11660*/  USEL UR8, UR8, URZ, !UP0 ;  /* 0x0000003f08087287 */ /* 0x000fe4000c000000 */
[----:B------:R-:W-:Y:S01]  /*11670*/  USHF.R.S32.HI UR20, URZ, 0x1f, UR20 ;  /* 0x0000001f3f147899 */ /* 0x000fe20008011414 */
[----:B0-----:R-:W-:-:S05]  /*11680*/  VIADD R2, R2, 0xffffff80 ;  /* 0xffffff8002027836 */ /* 0x001fca0000000000 */
[----:B------:R-:W-:-:S13]  /*11690*/  ISETP.GT.AND P0, PT, R2, 0x7f, PT ;  /* 0x0000007f0200780c */ /* 0x000fda0003f04270 */
[----:B------:R-:W-:Y:S05]  /*116a0*/  @P0 BRA `(.L_x_4587) ;  /* 0x0000000000e80947 */ /* 0x000fea0003800000 */
[----:B------:R-:W0:Y:S01]  /*116b0*/  S2R R6, SR_TID.X ;  /* 0x0000000000067919 */ /* 0x000e220000002100 */
[----:B------:R-:W1:Y:S01]  /*116c0*/  LDC R9, c[0x0][0xbe8] ;  /* 0x0002fa00ff097b82 */ /* 0x000e620000000800 */
[----:B------:R-:W-:-:S13]  /*116d0*/  R2UR UR9, R23 ;  /* 0x00000000170972ca */ /* 0x000fda00000e0000 */
[----:B------:R-:W-:Y:S02]  /*116e0*/  IMAD.U32 R3, RZ, RZ, UR9 ;  /* 0x00000009ff037e24 */ /* 0x000fe4000f8e00ff */
[----:B-1----:R-:W-:-:S03]  /*116f0*/  IMAD R2, R0, R9, RZ ;  /* 0x0000000900027224 */ /* 0x002fc600078e02ff */
[----:B0-----:R-:W-:-:S04]  /*11700*/  IADD3 R6, R3, -0x80, R6 ;  /* 0xffffff8003067810 */ /* 0x001fc80007ffe006 */
        /* <DEDUP_REMOVED lines=15> */
[----:B------:R-:W-:Y:S02]  /*11800*/  UIMAD.WIDE.U32 UR16, UR10, UR19, URZ ;  /* 0x000000130a1072a5 */ /* 0x000fe4000f8e003f */
[----:B------:R-:W-:Y:S01]  /*11810*/  UIMAD UR19, UR11, UR19, URZ ;  /* 0x000000130b1372a4 */ /* 0x000fe2000f8e023f */
[----:B0-----:R-:W-:Y:S01]  /*11820*/  @P0 IMAD.HI.U32 R5, R6, R5, RZ ;  /* 0x0000000506050227 */ /* 0x001fe200078e00ff */
[----:B------:R-:W-:Y:S02]  /*11830*/  UIMAD UR13, UR13, UR4, URZ ;  /* 0x000000040d0d72a4 */ /* 0x000fe4000f8e023f */
[----:B------:R-:W-:Y:S01]  /*11840*/  UIMAD.WIDE.U32 UR10, UR12, UR4, URZ ;  /* 0x000000040c0a72a5 */ /* 0x000fe2000f8e003f */
[----:B------:R-:W-:Y:S01]  /*11850*/  IMAD.U32 R2, RZ, RZ, UR16 ;  /* 0x00000010ff027e24 */ /* 0x000fe2000f8e00ff */
[----:B------:R-:W-:-:S02]  /*11860*/  UIADD3 UR19, UR17, UR19, URZ ;  /* 0x0000001311137290 */ /* 0x000fc4000fffe03f */
[----:B------:R-:W-:Y:S01]  /*11870*/  IMAD.U32 R3, RZ, RZ, UR17 ;  /* 0x00000011ff037e24 */ /* 0x000fe2000f8e00ff */
[----:B------:R-:W-:Y:S01]  /*11880*/  UIMAD UR13, UR12, UR8, UR13 ;  /* 0x000000080c0d72a4 */ /* 0x000fe2000f8e020d */
[----:B-1----:R-:W-:Y:S01]  /*11890*/  @P0 SHF.R.U32.HI R4, RZ, R8, R5 ;  /* 0x00000008ff040219 */ /* 0x002fe20000011605 */
[----:B------:R-:W-:Y:S01]  /*118a0*/  ULDC.64 UR14, c[0x0][UR18+0x228] ;  /* 0x00008a00120e7abb */ /* 0x000fe20008000a00 */
[----:B------:R-:W-:Y:S01]  /*118b0*/  IADD3 R3, P0, P1, R2, UR10, R7 ;  /* 0x0000000a02037c10 */ /* 0x000fe2000f91e007 */
[----:B------:R-:W-:Y:S01]  /*118c0*/  UIADD3 UR13, UR11, UR13, URZ ;  /* 0x0000000d0b0d7290 */ /* 0x000fe2000fffe03f */
[----:B------:R-:W-:Y:S01]  /*118d0*/  IMAD.U32 R2, RZ, RZ, UR20 ;  /* 0x00000014ff027e24 */ /* 0x000fe2000f8e00ff */
[----:B------:R-:W-:Y:S01]  /*118e0*/  UIMAD.WIDE.U32 UR16, UR14, UR9, URZ ;  /* 0x000000090e1072a5 */ /* 0x000fe2000f8e003f */
[----:B------:R-:W-:Y:S01]  /*118f0*/  IMAD.MOV R5, RZ, RZ, -R4 ;  /* 0x000000ffff057224 */ /* 0x000fe200078e0a04 */
[----:B------:R-:W-:Y:S01]  /*11900*/  UIMAD UR9, UR15, UR9, URZ ;  /* 0x000000090f0972a4 */ /* 0x000fe2000f8e023f */
[----:B------:R-:W-:Y:S01]  /*11910*/  IMAD.U32 R11, RZ, RZ, UR19 ;  /* 0x00000013ff0b7e24 */ /* 0x000fe2000f8e00ff */
[----:B------:R-:W-:Y:S01]  /*11920*/  ULDC.64 UR10, c[0x0][UR18+0x210] ;  /* 0x00008400120a7abb */ /* 0x000fe20008000a00 */
[----:B------:R-:W-:Y:S01]  /*11930*/  IMAD R5, R9, R5, R6 ;  /* 0x0000000509057224 */ /* 0x000fe200078e0206 */
[----:B------:R-:W-:-:S02]  /*11940*/  UIADD3 UR9, UR17, UR9, URZ ;  /* 0x0000000911097290 */ /* 0x000fc4000fffe03f */
[----:B------:R-:W-:Y:S01]  /*11950*/  IADD3.X R6, R11, UR13, R2, P0, P1 ;  /* 0x0000000d0b067c10 */ /* 0x000fe200087e2402 */
[----:B------:R-:W-:Y:S01]  /*11960*/  IMAD R9, R5, UR11, RZ ;  /* 0x0000000b05097c24 */ /* 0x000fe2000f8e02ff */
[----:B------:R-:W-:Y:S01]  /*11970*/  IADD3 R2, P0, P1, R4, UR16, R3 ;  /* 0x0000001004027c10 */ /* 0x000fe2000f91e003 */
[----:B------:R-:W-:Y:S01]  /*11980*/  ULDC.64 UR12, c[0x0][0xba8] ;  /* 0x0002ea00000c7ab9 */ /* 0x000fe20000000a00 */
[----:B------:R-:W-:Y:S01]  /*11990*/  SHF.R.S32.HI R3, RZ, 0x1f, R4 ;  /* 0x0000001fff037819 */ /* 0x000fe20000011404 */
[----:B------:R-:W-:Y:S01]  /*119a0*/  @!UP0 ULDC UR12, c[0x0][0xb50] ;  /* 0x0002d400000c8ab9 */ /* 0x000fe20000000800 */
[----:B------:R-:W-:Y:S01]  /*119b0*/  SHF.R.S32.HI R4, RZ, 0x1f, R5 ;  /* 0x0000001fff047819 */ /* 0x000fe20000011405 */
[----:B------:R-:W-:Y:S01]  /*119c0*/  @!UP0 ULDC UR13, c[0x0][0xb54] ;  /* 0x0002d500000d8ab9 */ /* 0x000fe20000000800 */
[----:B------:R-:W-:-:S03]  /*119d0*/  IADD3.X R3, R3, UR9, R6, P0, P1 ;  /* 0x0000000903037c10 */ /* 0x000fc600087e2406 */
[----:B------:R-:W-:Y:S02]  /*119e0*/  IMAD R9, R4, UR10, R9 ;  /* 0x0000000a04097c24 */ /* 0x000fe4000f8e0209 */
[----:B------:R-:W-:-:S04]  /*119f0*/  IMAD.WIDE.U32 R2, R5, UR10, R2 ;  /* 0x0000000a05027c25 */ /* 0x000fc8000f8e0002 */
[----:B------:R-:W-:Y:S01]  /*11a00*/  IMAD.IADD R3, R3, 0x1, R9 ;  /* 0x0000000103037824 */ /* 0x000fe200078e0209 */
[----:B------:R-:W-:-:S04]  /*11a10*/  LEA R4, P0, R2, UR12, 0x2 ;  /* 0x0000000c02047c11 */ /* 0x000fc8000f8010ff */
[----:B------:R-:W-:Y:S01]  /*11a20*/  LEA.HI.X R5, R2, UR13, R3, 0x2, P0 ;  /* 0x0000000d02057c11 */ /* 0x000fe200080f1403 */
[----:B------:R-:W-:-:S05]  /*11a30*/  IMAD.MOV.U32 R3, RZ, RZ, -0x800000 ;  /* 0xff800000ff037424 */ /* 0x000fca00078e00ff */
[----:B------:R0:W-:Y:S03]  /*11a40*/  STG.E desc[UR36][R4.64], R3 ;  /* 0x0000000304007986 */ /* 0x0001e6000c101924 */
.L_x_4587:
[----:B------:R-:W-:Y:S05]  /*11a50*/  BSYNC B1 ;  /* 0x0000000000017941 */ /* 0x000fea0003800000 */
.L_x_4586:
[----:B------:R-:W-:-:S13]  /*11a60*/  R2UR UR9, R195 ;  /* 0x00000000c30972ca */ /* 0x000fda00000e0000 */
[----:B------:R-:W-:-:S06]  /*11a70*/  UISETP.GT.AND UP0, UPT, UR9, 0x1, UPT ;  /* 0x000000010900788c */ /* 0x000fcc000bf04270 */
[----:B------:R-:W-:-:S13]  /*11a80*/  PLOP3.LUT P0, PT, PT, PT, UP0, 0x80, 0x0 ;  /* 0x000000000000781c */ /* 0x000fda0003f0f008 */
[----:B------:R-:W-:Y:S05]  /*11a90*/  @P0 BRA `(.L_x_4582) ;  /* 0x0000000800100947 */ /* 0x000fea0003800000 */
[----:B------:R-:W1:Y:S01]  /*11aa0*/  LDC R11, c[0x0][0xbe8] ;  /* 0x0002fa00ff0b7b82 */ /* 0x000e620000000800 */
[C---:B------:R-:W-:Y:S01]  /*11ab0*/  R2UR UR10, R7.reuse ;  /* 0x00000000070a72ca */ /* 0x040fe200000e0000 */
[----:B------:R-:W-:Y:S01]  /*11ac0*/  ULDC.64 UR12, c[0x0][0xaa0] ;  /* 0x0002a800000c7ab9 */ /* 0x000fe20000000a00 */
[----:B------:R-:W-:Y:S01]  /*11ad0*/  R2UR UR14, R7 ;  /* 0x00000000070e72ca */ /* 0x000fe200000e0000 */
[----:B------:R-:W-:Y:S01]  /*11ae0*/  UIMAD UR9, UR20, UR12, URZ ;  /* 0x0000000c140972a4 */ /* 0x000fe2000f8e023f */
[----:B------:R-:W-:Y:S01]  /*11af0*/  R2UR UR16, R209 ;  /* 0x00000000d11072ca */ /* 0x000fe200000e0000 */
[----:B------:R-:W-:Y:S01]  /*11b00*/  IMAD R2, R194, 0x20, R219 ;  /* 0x00000020c2027824 */ /* 0x000fe200078e02db */
[----:B------:R-:W-:Y:S01]  /*11b10*/  R2UR UR15, R23 ;  /* 0x00000000170f72ca */ /* 0x000fe200000e0000 */
[----:B------:R-:W-:Y:S06]  /*11b20*/  BSSY B1, `(.L_x_4588) ;  /* 0x0000045000017945 */ /* 0x000fec0003800000 */
[----:B------:R-:W-:-:S02]  /*11b30*/  UIMAD.WIDE.U32 UR10, UR10, UR12, URZ ;  /* 0x0000000c0a0a72a5 */ /* 0x000fc4000f8e003f */
[----:B------:R-:W-:-:S03]  /*11b40*/  UIMAD UR9, UR14, UR13, UR9 ;  /* 0x0000000d0e0972a4 */ /* 0x000fc6000f8e0209 */
[----:B------:R-:W-:Y:S01]  /*11b50*/  ULDC.64 UR12, c[0x0][0xae8] ;  /* 0x0002ba00000c7ab9 */ /* 0x000fe20000000a00 */
[----:B------:R-:W-:Y:S01]  /*11b60*/  UIADD3 UR11, UR11, UR9, URZ ;  /* 0x000000090b0b7290 */ /* 0x000fe2000fffe03f */
[----:B------:R-:W-:Y:S02]  /*11b70*/  VIADD R6, R2, UR15 ;  /* 0x0000000f02067c36 */ /* 0x000fe40008000000 */
[----:B------:R-:W-:Y:S01]  /*11b80*/  VIADD R8, R219, UR15 ;  /* 0x0000000fdb087c36 */ /* 0x000fe20008000000 */
[----:B-1----:R-:W-:Y:S01]  /*11b90*/  ISETP.NE.AND P0, PT, R11, 0x1, PT ;  /* 0x000000010b00780c */ /* 0x002fe20003f05270 */
[----:B------:R-:W-:Y:S01]  /*11ba0*/  UIMAD.WIDE.U32 UR10, UR16, UR12, UR10 ;  /* 0x0000000c100a72a5 */ /* 0x000fe2000f8e000a */
[----:B0-----:R-:W-:-:S03]  /*11bb0*/  IMAD.MOV.U32 R5, RZ, RZ, R6 ;  /* 0x000000ffff057224 */ /* 0x001fc600078e0006 */
[----:B------:R-:W-:-:S03]  /*11bc0*/  UIMAD UR9, UR16, UR13, UR11 ;  /* 0x0000000d100972a4 */ /* 0x000fc6000f8e020b */
[----:B------:R-:W-:Y:S02]  /*11bd0*/  ULDC.64 UR12, c[0x0][0xaf0] ;  /* 0x0002bc00000c7ab9 */ /* 0x000fe40000000a00 */
[----:B------:R-:W-:-:S03]  /*11be0*/  UIMAD UR8, UR8, UR12, URZ ;  /* 0x0000000c080872a4 */ /* 0x000fc6000f8e023f */
[----:B------:R-:W0:Y:S01]  /*11bf0*/  @P0 LDC R3, c[0x0][0xbec] ;  /* 0x0002fb00ff030b82 */ /* 0x000e220000000800 */
[----:B------:R-:W-:-:S03]  /*11c00*/  UIMAD UR11, UR4, UR13, UR8 ;  /* 0x0000000d040b72a4 */ /* 0x000fc6000f8e0208 */
[----:B------:R-:W-:Y:S02]  /*11c10*/  UMOV UR8, UR10 ;  /* 0x0000000a00087c82 */ /* 0x000fe40008000000 */
[----:B------:R-:W-:Y:S02]  /*11c20*/  UIMAD.WIDE.U32 UR8, UR4, UR12, UR8 ;  /* 0x0000000c040872a5 */ /* 0x000fe4000f8e0008 */
[----:B------:R-:W1:Y:S02]  /*11c30*/  @P0 LDC R7, c[0x0][0xbf0] ;  /* 0x0002fc00ff070b82 */ /* 0x000e640000000800 */
[----:B------:R-:W-:-:S03]  /*11c40*/  UIADD3 UR4, UR9, UR11, URZ ;  /* 0x0000000b09047290 */ /* 0x000fc6000fffe03f */
[----:B------:R-:W-:Y:S01]  /*11c50*/  ULDC.64 UR10, c[0x0][0xae0] ;  /* 0x0002b800000a7ab9 */ /* 0x000fe20000000a00 */
        /* <DEDUP_REMOVED lines=15> */
[----:B------:R-:W-:Y:S02]  /*11d50*/  IMAD R11, R0, R11, RZ ;  /* 0x0000000b000b7224 */ /* 0x000fe400078e02ff */
        /* <DEDUP_REMOVED lines=33> */
.L_x_4589:
[----:B------:R-:W-:Y:S05]  /*11f70*/  BSYNC B1 ;  /* 0x0000000000017941 */ /* 0x000fea0003800000 */
.L_x_4588:
        /* <DEDUP_REMOVED lines=17> */
.L_x_4591:
[----:B------:R-:W-:Y:S05]  /*12090*/  BSYNC B1 ;  /* 0x0000000000017941 */ /* 0x000fea0003800000 */
.L_x_4590:
        /* <DEDUP_REMOVED lines=17> */
.L_x_4593:
[----:B------:R-:W-:Y:S05]  /*121b0*/  BSYNC B1 ;  /* 0x0000000000017941 */ /* 0x000fea0003800000 */
.L_x_4592:
        /* <DEDUP_REMOVED lines=18> */
.L_x_4582:
[----:B------:R-:W-:Y:S05]  /*122e0*/  BSYNC B0 ;  /* 0x0000000000007941 */ /* 0x000fea0003800000 */
.L_x_4572:
[----:B------:R-:W-:Y:S02]  /*122f0*/  ULDC UR4, c[0x0][0xc3c] ;  /* 0x00030f0000047ab9 */ /* 0x000fe40000000800 */
[----:B------:R-:W-:-:S06]  /*12300*/  UISETP.GE.AND UP0, UPT, UR7, UR4, UPT ;  /* 0x000000040700728c */ /* 0x000fcc000bf06270 */
[----:B------:R-:W-:-:S13]  /*12310*/  PLOP3.LUT P0, PT, PT, PT, UP0, 0x80, 0x0 ;  /* 0x000000000000781c */ /* 0x000fda0003f0f008 */
[----:B------:R-:W-:Y:S05]  /*12320*/  @!P0 BRA `(.L_x_4594) ;  /* 0xfffffeec00048947 */ /* 0x000fea000383ffff */
[----:B------:R-:W-:Y:S05]  /*12330*/  EXIT ;  /* 0x000000000000794d */ /* 0x000fea0003800000 */
.L_x_4481:
        /* <DEDUP_REMOVED lines=16> */
.L_x_4595:
        /* <DEDUP_REMOVED lines=43> */
.L_x_4599:
        /* <DEDUP_REMOVED lines=35> */
.L_x_4597:
        /* <DEDUP_REMOVED lines=13> */
.L_x_4600:
        /* <DEDUP_REMOVED lines=62> */
.L_x_4601:
        /* <DEDUP_REMOVED lines=61> */
.L_x_4602:
[----:B------:R-:W-:-:S05]  /*131a0*/  LOP3.LUT R25, RZ, R2, RZ, 0x33, !PT ;  /* 0x00000002ff197212 */ /* 0x000fca00078e33ff */
[----:B------:R-:W-:Y:S01]  /*131b0*/  IMAD.IADD R25, R6, 0x1, R25 ;  /* 0x0000000106197824 */ /* 0x000fe200078e0219 */
[----:B------:R-:W-:Y:S06]  /*131c0*/  BRA `(.L_x_4603) ;  /* 0x0000000000147947 */ /* 0x000fec0003800000 */
.L_x_4598:
[----:B------:R-:W-:Y:S01]  /*131d0*/  ULDC UR4, c[0x0][0xc3c] ;  /* 0x00030f0000047ab9 */ /* 0x000fe20000000800 */
[----:B------:R-:W-:Y:S02]  /*131e0*/  IMAD.MOV.U32 R25, RZ, RZ, RZ ;  /* 0x000000ffff197224 */ /* 0x000fe400078e00ff */
[----:B------:R-:W-:Y:S02]  /*131f0*/  IMAD.U32 R24, RZ, RZ, UR6 ;  /* 0x00000006ff187e24 */ /* 0x000fe4000f8e00ff */
[----:B------:R-:W-:Y:S02]  /*13200*/  IMAD.MOV.U32 R26, RZ, RZ, RZ ;  /* 0x000000ffff1a7224 */ /* 0x000fe400078e00ff */
[----:B------:R-:W-:-:S07]  /*13210*/  IMAD.U32 R27, RZ, RZ, UR4 ;  /* 0x00000004ff1b7e24 */ /* 0x000fce000f8e00ff */
.L_x_4603:
[----:B------:R-:W-:-:S13]  /*13220*/  ISETP.NE.AND P0, PT, R7, RZ, PT ;  /* 0x000000ff0700720c */ /* 0x000fda0003f05270 */
[----:B------:R-:W0:Y:S01]  /*13230*/  @!P0 S2R R3, SR_CgaCtaId ;  /* 0x0000000000038919 */ /* 0x000e220000008800 */
[----:B------:R-:W-:-:S04]  /*13240*/  @!P0 MOV R2, 0x400 ;  /* 0x0000040000028802 */ /* 0x000fc80000000f00 */
[----:B0-----:R-:W-:-:S05]  /*13250*/  @!P0 LEA R2, R3, R2, 0x18 ;  /* 0x0000000203028211 */ /* 0x001fca00078ec0ff */
[----:B------:R0:W-:Y:S01]  /*13260*/  @!P0 STS.128 [R2+0x308d0], R24 ;  /* 0x0308d01802008388 */ /* 0x0001e20000000c00 */
[----:B------:R-:W-:Y:S06]  /*13270*/  BAR.ARV 0x5, 0x180 ;  /* 0x0146000000007b1d */ /* 0x000fec0000002000 */
.L_x_4596:
        /* <DEDUP_REMOVED lines=30> */
.L_x_4677:
        /* <DEDUP_REMOVED lines=36> */
[----:B------:R-:W2:Y:S04]  /*136a0*/  LDG.E R0, desc[UR36][R2.64] ;  /* 0x0000002402007981 */ /* 0x000ea8000c1e1900 */
[----:B------:R-:W2:Y:S02]  /*136b0*/  LDG.E R29, desc[UR36][R2.64+0x4] ;  /* 0x00000424021d7981 */ /* 0x000ea4000c1e1900 */
[----:B--2---:R-:W-:-:S07]  /*136c0*/  IMAD.IADD R29, R29, 0x1, -R0 ;  /* 0x000000011d1d7824 */ /* 0x004fce00078e0a00 */
.L_x_4605:
        /* <DEDUP_REMOVED lines=8> */
.L_x_4606:
        /* <DEDUP_REMOVED lines=9> */
.L_x_4607:
[----:B------:R-:W1:Y:S01]  /*137e0*/  LDC R0, c[0x0][0x448] ;  /* 0x00011200ff007b82 */ /* 0x000e620000000800 */
[----:B------:R-:W-:Y:S01]  /*137f0*/  IMAD.SHL.U32 R25, R25, 0x80, RZ ;  /* 0x0000008019197824 */ /* 0x000fe200078e00ff */
[----:B------:R-:W-:Y:S01]  /*13800*/  LOP3.LUT R16, R16, 0xffffffbf, RZ, 0xc0, !PT ;  /* 0xffffffbf10107812 */ /* 0x000fe200078ec0ff */
[----:B-----5:R-:W-:-:S05]  /*13810*/  IMAD.IADD R37, R37, 0x1, -R19 ;  /* 0x0000000125257824 */ /* 0x020fca00078e0a13 */
[----:B0-----:R-:W0:Y:S01]  /*13820*/  LDC.64 R2, c[0x0][0x9e0] ;  /* 0x00027800ff027b82 */ /* 0x001e220000000a00 */
[----:B-1----:R-:W-:Y:S01]  /*13830*/  ISETP.NE.AND P2, PT, R0, 0x1, PT ;  /* 0x000000010000780c */ /* 0x002fe20003f45270 */
[----:B------:R-:W-:Y:S01]  /*13840*/  VIADD R0, R25, 0x7f ;  /* 0x0000007f19007836 */ /* 0x000fe20000000000 */
[----:B0-----:R-:W-:-:S11]  /*13850*/  ISETP.GE.AND P1, PT, R3, 0x1, PT ;  /* 0x000000010300780c */ /* 0x001fd60003f26270 */
[----:B------:R-:W0:Y:S01]  /*13860*/  @P2 LDC R5, c[0x0][0x44c] ;  /* 0x00011300ff052b82 */ /* 0x000e220000000800 */
[----:B------:R-:W-:-:S07]  /*13870*/  @P2 LOP3.LUT R16, R16, 0x40, RZ, 0xfc, !PT ;  /* 0x0000004010102812 */ /* 0x000fce00078efcff */
[----:B------:R-:W1:Y:S01]  /*13880*/  @P2 LDC R7, c[0x0][0x450] ;  /* 0x00011400ff072b82 */ /* 0x000e620000000800 */
[----:B0-----:R-:W-:Y:S01]  /*13890*/  @P2 IMAD.HI.U32 R4, R0, R5, RZ ;  /* 0x0000000500042227 */ /* 0x001fe200078e00ff */
[----:B------:R-:W-:-:S04]  /*138a0*/  IADD3 R5, R37, 0x1, -R29 ;  /* 0x0000000125057810 */ /* 0x000fc80007ffe81d */
[----:B-1----:R-:W-:-:S05]  /*138b0*/  @P2 SHF.R.U32.HI R0, RZ, R7, R4 ;  /* 0x00000007ff002219 */ /* 0x002fca0000011604 */
[----:B------:R-:W-:-:S04]  /*138c0*/  IMAD.IADD R7, R5, 0x1, R0 ;  /* 0x0000000105077824 */ /* 0x000fc800078e0200 */
        /* <DEDUP_REMOVED lines=13> */
.L_x_4610:
[----:B------:R-:W-:-:S13]  /*139a0*/  ISETP.NE.AND P0, PT, R3, 0x1, PT ;  /* 0x000000010300780c */ /* 0x000fda0003f05270 */
[----:B------:R-:W0:Y:S02]  /*139b0*/  @P0 LDC.64 R4, c[0x0][0x9e8] ;  /* 0x00027a00ff040b82 */ /* 0x000e240000000a00 */
[----:B0-----:R-:W-:-:S05]  /*139c0*/  @P0 IMAD.HI.U32 R4, R0, R4, RZ ;  /* 0x0000000400040227 */ /* 0x001fca00078e00ff */
[----:B------:R-:W-:-:S07]  /*139d0*/  @P0 SHF.R.U32.HI R0, RZ, R5, R4 ;  /* 0x00000005ff000219 */ /* 0x000fce0000011604 */
.L_x_4611:
[----:B------:R-:W-:Y:S05]  /*139e0*/  BSYNC B0 ;  /* 0x0000000000007941 */ /* 0x000fea0003800000 */
.L_x_4609:
[----:B------:R-:W-:-:S05]  /*139f0*/  IMAD R5, R0, R3, R3 ;  /* 0x0000000300057224 */ /* 0x000fca00078e0203 */
[----:B------:R-:W-:-:S07]  /*13a00*/  VIMNMX R2, R2, R5, PT ;  /* 0x0000000502027248 */ /* 0x000fce0003fe0100 */
.L_x_4608:
[----:B------:R-:W0:Y:S01]  /*13a10*/  @P2 LDC R0, c[0x0][0x44c] ;  /* 0x00011300ff002b82 */ /* 0x000e220000000800 */
[----:B------:R-:W-:Y:S01]  /*13a20*/  VIADD R2, R2, 0x5f ;  /* 0x0000005f02027836 */ /* 0x000fe20000000000 */
[----:B------:R-:W-:Y:S01]  /*13a30*/  ULDC UR4, c[0x0][0x9dc] ;  /* 0x0002770000047ab9 */ /* 0x000fe20000000800 */
[----:B------:R-:W-:Y:S02]  /*13a40*/  IMAD.MOV.U32 R4, RZ, RZ, R25 ;  /* 0x000000ffff047224 */ /* 0x000fe400078e0019 */
[----:B------:R-:W-:-:S03]  /*13a50*/  IMAD.HI R2, R2, 0x2aaaaaab, RZ ;  /* 0x2aaaaaab02027827 */ /* 0x000fc600078e02ff */
[----:B------:R-:W1:Y:S01]  /*13a60*/  @P2 LDC R5, c[0x0][0x450] ;  /* 0x00011400ff052b82 */ /* 0x000e620000000800 */
[----:B0-----:R-:W-:-:S05]  /*13a70*/  @P2 IMAD.HI.U32 R0, R25, R0, RZ ;  /* 0x0000000019002227 */ /* 0x001fca00078e00ff */
[----:B-1----:R-:W-:Y:S01]  /*13a80*/  @P2 SHF.R.U32.HI R4, RZ, R5, R0 ;  /* 0x00000005ff042219 */ /* 0x002fe20000011600 */
[----:B------:R-:W-:Y:S01]  /*13a90*/  VIADD R0, R37, 0x5f ;  /* 0x0000005f25007836 */ /* 0x000fe20000000000 */
[----:B------:R-:W-:Y:S02]  /*13aa0*/  SHF.R.U32.HI R5, RZ, 0x1f, R2 ;  /* 0x0000001fff057819 */ /* 0x000fe40000011602 */
[----:B------:R-:W-:Y:S01]  /*13ab0*/  IADD3 R4, R4, R37, -R29 ;  /* 0x0000002504047210 */ /* 0x000fe20007ffe81d */
[----:B------:R-:W-:Y:S01]  /*13ac0*/  IMAD.HI R0, R0, 0x2aaaaaab, RZ ;  /* 0x2aaaaaab00007827 */ /* 0x000fe200078e02ff */
[----:B------:R-:W-:-:S03]  /*13ad0*/  LEA.HI.SX32 R7, R2, R5, 0x1c ;  /* 0x0000000502077211 */ /* 0x000fc600078fe2ff */
[----:B------:R-:W-:Y:S01]  /*13ae0*/  VIADD R2, R4, -UR4 ;  /* 0x8000000404027c36 */ /* 0x000fe20008000000 */
[----:B------:R-:W-:-:S04]  /*13af0*/  SHF.R.U32.HI R5, RZ, 0x1f, R0 ;  /* 0x0000001fff057819 */ /* 0x000fc80000011600 */
[----:B------:R-:W-:-:S04]  /*13b00*/  LEA.HI.SX32 R0, R0, R5, 0x1c ;  /* 0x0000000500007211 */ /* 0x000fc800078fe2ff */
        /* <DEDUP_REMOVED lines=13> */
.L_x_4614:
[----:B------:R-:W-:-:S13]  /*13be0*/  ISETP.NE.AND P0, PT, R3, 0x1, PT ;  /* 0x000000010300780c */ /* 0x000fda0003f05270 */
[----:B------:R-:W0:Y:S02]  /*13bf0*/  @P0 LDC.64 R4, c[0x0][0x9e8] ;  /* 0x00027a00ff040b82 */ /* 0x000e240000000a00 */
[----:B0-----:R-:W-:-:S05]  /*13c00*/  @P0 IMAD.HI.U32 R4, R6, R4, RZ ;  /* 0x0000000406040227 */ /* 0x001fca00078e00ff */
[----:B------:R-:W-:-:S07]  /*13c10*/  @P0 SHF.R.U32.HI R6, RZ, R5, R4 ;  /* 0x00000005ff060219 */ /* 0x000fce0000011604 */
.L_x_4615:
[----:B------:R-:W-:Y:S05]  /*13c20*/  BSYNC B0 ;  /* 0x0000000000007941 */ /* 0x000fea0003800000 */
.L_x_4613:
[----:B------:R-:W-:-:S05]  /*13c30*/  IMAD R3, R6, R3, RZ ;  /* 0x0000000306037224 */ /* 0x000fca00078e02ff */
[----:B------:R-:W-:-:S07]  /*13c40*/  VIMNMX R2, R2, R3, !PT ;  /* 0x0000000302027248 */ /* 0x000fce0007fe0100 */
.L_x_4612:
[----:B------:R-:W-:Y:S01]  /*13c50*/  IMAD.HI R2, R2, 0x2aaaaaab, RZ ;  /* 0x2aaaaaab02027827 */ /* 0x000fe200078e02ff */
[----:B------:R-:W-:Y:S04]  /*13c60*/  BSSY B0, `(.L_x_4616) ;  /* 0x0000029000007945 */ /* 0x000fe80003800000 */
[----:B------:R-:W-:-:S04]  /*13c70*/  SHF.R.U32.HI R3, RZ, 0x1f, R2 ;  /* 0x0000001fff037819 */ /* 0x000fc80000011602 */
[----:B------:R-:W-:Y:S02]  /*13c80*/  LEA.HI.SX32 R3, R2, R3, 0x1c ;  /* 0x0000000302037211 */ /* 0x000fe400078fe2ff */
[----:B------:R-:W-:Y:S02]  /*13c90*/  LOP3.LUT R2, R26, 0xff000000, RZ, 0xc0, !PT ;  /* 0xff0000001a027812 */ /* 0x000fe400078ec0ff */
        /* <DEDUP_REMOVED lines=12> */
[-C--:B0-----:R-:W-:Y:S02]  /*13d60*/  IABS R6, R7.reuse ;  /* 0x0000000700067213 */ /* 0x081fe40000000000 */
        /* <DEDUP_REMOVED lines=24> */
.L_x_4617:
[----:B------:R-:W-:Y:S05]  /*13ef0*/  BSYNC B0 ;  /* 0x0000000000007941 */ /* 0x000fea0003800000 */
.L_x_4616:
[-C--:B------:R-:W-:Y:S01]  /*13f00*/  IMAD R2, R4, R3.reuse, R5 ;  /* 0x0000000304027224 */ /* 0x080fe200078e0205 */
        /* <DEDUP_REMOVED lines=23> */
.L_x_4619:
        /* <DEDUP_REMOVED lines=20> */
.L_x_4622:
[----:B------:R-:W-:Y:S05]  /*141c0*/  BSYNC B6 ;  /* 0x0000000000067941 */ /* 0x000fea0003800000 */
.L_x_4621:
        /* <DEDUP_REMOVED lines=20> */
.L_x_4625:
        /* <DEDUP_REMOVED lines=15> */
.L_x_4624:
[----:B------:R-:W-:Y:S05]  /*14400*/  BSYNC B6 ;  /* 0x0000000000067941 */ /* 0x000fea0003800000 */
.L_x_4623:
[----:B------:R-:W-:Y:S01]  /*14410*/  ULDC.64 UR4, c[0x0][0x9f8] ;  /* 0x00027e0000047ab9 */ /* 0x000fe20000000a00 */
[----:B------:R-:W-:Y:S01]  /*14420*/  IMAD.MOV.U32 R30, RZ, RZ, R27 ;  /* 0x000000ffff1e7224 */ /* 0x000fe200078e001b */
[----:B------:R-:W-:Y:S01]  /*14430*/  ISETP.NE.U32.AND P0, PT, RZ, UR4, PT ;  /* 0x00000004ff007c0c */ /* 0x000fe2000bf05070 */
[----:B------:R-:W0:Y:S01]  /*14440*/  S2R R18, SR_TID.X ;  /* 0x0000000000127919 */ /* 0x000e220000002100 */
[----:B------:R-:W1:Y:S01]  /*14450*/  LDC R8, c[0x0][0x430] ;  /* 0x00010c00ff087b82 */ /* 0x000e620000000800 */
[----:B------:R-:W-:Y:S01]  /*14460*/  VIADD R22, R22, 0xffffffff ;  /* 0xffffffff16167836 */ /* 0x000fe20000000000 */
[----:B------:R-:W-:Y:S01]  /*14470*/  ISETP.NE.AND.EX P0, PT, RZ, UR5, PT, P0 ;  /* 0x00000005ff007c0c */ /* 0x000fe2000bf05300 */
[----:B------:R-:W-:-:S12]  /*14480*/  ULDC UR4, c[0x0][0x2f4] ;  /* 0x0000bd0000047ab9 */ /* 0x000fd80000000800 */
[----:B------:R-:W2:Y:S02]  /*14490*/  @P0 LDC.64 R2, c[0x0][0x9f8] ;  /* 0x00027e00ff020b82 */ /* 0x000ea40000000a00 */
[----:B--2---:R-:W-:-:S05]  /*144a0*/  @P0 IMAD.WIDE R2, R27, 0x4, R2 ;  /* 0x000000041b020825 */ /* 0x004fca00078e0202 */
[----:B------:R2:W3:Y:S01]  /*144b0*/  @P0 LDG.E R30, desc[UR36][R2.64] ;  /* 0x00000024021e0981 */ /* 0x0004e2000c1e1900 */
[----:B0-----:R-:W-:Y:S02]  /*144c0*/  LOP3.LUT R18, R18, 0x7f, RZ, 0xc0, !PT ;  /* 0x0000007f12127812 */ /* 0x001fe400078ec0ff */
[----:B-1----:R-:W-:Y:S02]  /*144d0*/  ISETP.NE.AND P1, PT, R8, 0x1, PT ;  /* 0x000000010800780c */ /* 0x002fe40003f25270 */
[----:B------:R-:W-:Y:S02]  /*144e0*/  SHF.R.U32.HI R20, RZ, 0x3, R18 ;  /* 0x00000003ff147819 */ /* 0x000fe40000011612 */
[----:B------:R-:W0:Y:S01]  /*144f0*/  S2R R18, SR_TID.X ;  /* 0x0000000000127919 */ /* 0x000e220000002100 */
[----:B------:R-:W-:-:S08]  /*14500*/  LOP3.LUT R16, R16, 0xffffffdf, RZ, 0xc0, !PT ;  /* 0xffffffdf10107812 */ /* 0x000fd000078ec0ff */
[----:B------:R-:W1:Y:S01]  /*14510*/  @P1 LDC R0, c[0x0][0x434] ;  /* 0x00010d00ff001b82 */ /* 0x000e620000000800 */
[----:B------:R-:W-:Y:S02]  /*14520*/  ISETP.GE.AND P2, PT, R31, UR4, PT ;  /* 0x000000041f007c0c */ /* 0x000fe4000bf46270 */
[----:B------:R-:W-:-:S05]  /*14530*/  @P1 LOP3.LUT R16, R16, 0x20, RZ, 0xfc, !PT ;  /* 0x0000002010101812 */ /* 0x000fca00078efcff */
[----:B------:R-:W4:Y:S01]  /*14540*/  @P1 LDC R5, c[0x0][0x438] ;  /* 0x00010e00ff051b82 */ /* 0x000f220000000800 */
[----:B0-----:R-:W-:-:S05]  /*14550*/  IMAD.SHL.U32 R18, R18, 0x10, RZ ;  /* 0x0000001012127824 */ /* 0x001fca00078e00ff */
[----:B------:R-:W-:-:S05]  /*14560*/  LOP3.LUT R18, R20, 0x70, R18, 0xf8, !PT ;  /* 0x0000007014127812 */ /* 0x000fca00078ef812 */
[----:B------:R-:W-:-:S04]  /*14570*/  IMAD R4, R22, 0x60, R18 ;  /* 0x0000006016047824 */ /* 0x000fc800078e0212 */
[C---:B------:R-:W-:Y:S01]  /*14580*/  IMAD.IADD R7, R4.reuse, 0x1, R19 ;  /* 0x0000000104077824 */ /* 0x040fe200078e0213 */
[----:B------:R-:W-:-:S03]  /*14590*/  ISETP.GE.AND P0, PT, R4, R37, PT ;  /* 0x000000250400720c */ /* 0x000fc60003f06270 */
[----:B-1----:R-:W-:Y:S01]  /*145a0*/  @P1 IMAD.HI.U32 R0, R7, R0, RZ ;  /* 0x0000000007001227 */ /* 0x002fe200078e00ff */
[----:B------:R-:W-:-:S03]  /*145b0*/  ISETP.GT.U32.OR P0, PT, R18, 0x5f, P0 ;  /* 0x0000005f1200780c */ /* 0x000fc60000704470 */
[----:B------:R-:W-:Y:S01]  /*145c0*/  IMAD.MOV.U32 R6, RZ, RZ, R7 ;  /* 0x000000ffff067224 */ /* 0x000fe200078e0007 */
[----:B----4-:R-:W-:-:S05]  /*145d0*/  @P1 SHF.R.U32.HI R6, RZ, R5, R0 ;  /* 0x00000005ff061219 */ /* 0x010fca0000011600 */
[----:B------:R-:W-:-:S04]  /*145e0*/  IMAD.MOV R0, RZ, RZ, -R6 ;  /* 0x000000ffff007224 */ /* 0x000fc800078e0a06 */
[----:B--2---:R-:W0:Y:S01]  /*145f0*/  @!P0 LDC.64 R2, c[0x0][0x428] ;  /* 0x00010a00ff028b82 */ /* 0x004e220000000a00 */
[----:B------:R-:W-:Y:S01]  /*14600*/  IMAD R0, R8, R0, R7 ;  /* 0x0000000008007224 */ /* 0x000fe200078e0207 */
[----:B------:R-:W-:-:S06]  /*14610*/  @!P0 SHF.R.S32.HI R7, RZ, 0x1f, R6 ;  /* 0x0000001fff078819 */ /* 0x000fcc0000011406 */
[----:B------:R-:W1:Y:S01]  /*14620*/  @!P0 LDC.64 R4, c[0x0][0x418] ;  /* 0x00010600ff048b82 */ /* 0x000e620000000a00 */
[----:B------:R-:W-:-:S04]  /*14630*/  LOP3.LUT R16, R16, 0xfffffffb, RZ, 0xc0, !PT ;  /* 0xfffffffb10107812 */ /* 0x000fc800078ec0ff */
[----:B------:R-:W-:-:S04]  /*14640*/  @P2 LOP3.LUT R16, R16, 0x4, RZ, 0xfc, !PT ;  /* 0x0000000410102812 */ /* 0x000fc800078efcff */
[----:B------:R-:W-:Y:S01]  /*14650*/  LOP3.LUT R16, R16, 0xfffffffd, RZ, 0xc0, !PT ;  /* 0xfffffffd10107812 */ /* 0x000fe200078ec0ff */
[----:B------:R-:W-:Y:S01]  /*14660*/  UMOV UR5, 0xffffffff ;  /* 0xffffffff00057882 */ /* 0x000fe20000000000 */
[----:B------:R-:W-:Y:S02]  /*14670*/  LOP3.LUT R26, R26, 0xffff, RZ, 0xc0, !PT ;  /* 0x0000ffff1a1a7812 */ /* 0x000fe400078ec0ff */
[----:B---3--:R-:W-:Y:S01]  /*14680*/  SHF.R.S32.HI R8, RZ, 0x1f, R30 ;  /* 0x0000001fff087819 */ /* 0x008fe2000001141e */
[----:B0-----:R-:W-:-:S04]  /*14690*/  @!P0 IMAD.WIDE.U32 R6, R30, R2, R6 ;  /* 0x000000021e068225 */ /* 0x001fc800078e0006 */
[----:B------:R-:W-:Y:S01]  /*146a0*/  @!P0 IMAD R2, R8, R2, RZ ;  /* 0x0000000208028224 */ /* 0x000fe200078e02ff */
[----:B------:R0:W-:Y:S03]  /*146b0*/  STL [R1+0x8], R8 ;  /* 0x0000080801007387 */ /* 0x0001e60000100800 */
[----:B------:R-:W-:Y:S01]  /*146c0*/  @!P0 IMAD R3, R30, R3, R2 ;  /* 0x000000031e038224 */ /* 0x000fe200078e0202 */
[----:B-1----:R-:W-:Y:S01]  /*146d0*/  @!P0 LEA R2, P1, R6, R4, 0x2 ;  /* 0x0000000406028211 */ /* 0x002fe200078210ff */
[----:B------:R-:W-:Y:S02]  /*146e0*/  IMAD.MOV.U32 R4, RZ, RZ, RZ ;  /* 0x000000ffff047224 */ /* 0x000fe400078e00ff */
[----:B------:R-:W-:-:S05]  /*146f0*/  @!P0 IMAD.IADD R3, R7, 0x1, R3 ;  /* 0x0000000107038824 */ /* 0x000fca00078e0203 */
[----:B------:R-:W-:Y:S02]  /*14700*/  @!P0 LEA.HI.X R3, R6, R5, R3, 0x2, P1 ;  /* 0x0000000506038211 */ /* 0x000fe400008f1403 */
[----:B------:R-:W-:-:S03]  /*14710*/  ISETP.GE.AND P1, PT, R33, UR4, PT ;  /* 0x0000000421007c0c */ /* 0x000fc6000bf26270 */
[----:B------:R1:W5:Y:S01]  /*14720*/  @!P0 LDG.E R4, desc[UR36][R2.64] ;  /* 0x0000002402048981 */ /* 0x000362000c1e1900 */
[----:B------:R-:W-:-:S09]  /*14730*/  ISETP.GE.AND P0, PT, R32, UR4, PT ;  /* 0x0000000420007c0c */ /* 0x000fd2000bf06270 */
[----:B------:R-:W-:Y:S01]  /*14740*/  @P1 LOP3.LUT R16, R16, 0x2, RZ, 0xfc, !PT ;  /* 0x0000000210101812 */ /* 0x000fe200078efcff */
[----:B-1----:R-:W-:-:S03]  /*14750*/  IMAD.U32 R2, RZ, RZ, UR38 ;  /* 0x00000026ff027e24 */ /* 0x002fc6000f8e00ff */
[----:B------:R-:W-:-:S04]  /*14760*/  LOP3.LUT R16, R16, 0xfffffffe, RZ, 0xc0, !PT ;  /* 0xfffffffe10107812 */ /* 0x000fc800078ec0ff */
[----:B------:R-:W-:Y:S01]  /*14770*/  @P0 LOP3.LUT R16, R16, 0x1, RZ, 0xfc, !PT ;  /* 0x0000000110100812 */ /* 0x000fe200078efcff */
[----:B0-----:R-:W-:Y:S06]  /*14780*/  BRA.DIV UR5, `(.L_x_4626) ;  /* 0x0000004605407947 */ /* 0x001fec000b800000 */
.L_x_4694:
        /* <DEDUP_REMOVED lines=8> */
.L_x_4627:
        /* <DEDUP_REMOVED lines=23> */
.L_x_4695:
[----:B------:R-:W-:Y:S05]  /*14980*/  BSYNC B0 ;  /* 0x0000000000007941 */ /* 0x000fea0003800000 */
.L_x_4628:
[----:B------:R-:W1:Y:S01]  /*14990*/  S2R R8, SR_TID.X ;  /* 0x0000000000087919 */ /* 0x000e620000002100 */
[----:B------:R-:W-:Y:S01]  /*149a0*/  ULDC.64 UR4, c[0x0][0x300] ;  /* 0x0000c00000047ab9 */ /* 0x000fe20000000a00 */
[----:B------:R-:W-:Y:S01]  /*149b0*/  ULDC.64 UR6, c[0x0][0x2e8] ;  /* 0x0000ba0000067ab9 */ /* 0x000fe20000000a00 */
[----:B------:R-:W-:Y:S01]  /*149c0*/  IMAD R5, R5, UR4, RZ ;  /* 0x0000000405057c24 */ /* 0x000fe2000f8e02ff */
[----:B------:R-:W-:Y:S01]  /*149d0*/  LOP3.LUT P4, RZ, R16, 0x4, RZ, 0xc0, !PT ;  /* 0x0000000410ff7812 */ /* 0x000fe2000788c0ff */
[----:B0-----:R-:W-:Y:S01]  /*149e0*/  IMAD.WIDE.U32 R2, R0, UR4, RZ ;  /* 0x0000000400027c25 */ /* 0x001fe2000f8e00ff */
[C---:B------:R-:W-:Y:S02]  /*149f0*/  LOP3.LUT P3, RZ, R16.reuse, 0x2, RZ, 0xc0, !PT ;  /* 0x0000000210ff7812 */ /* 0x040fe4000786c0ff */
[----:B------:R-:W-:Y:S01]  /*14a00*/  LOP3.LUT P2, RZ, R16, 0x1, RZ, 0xc0, !PT ;  /* 0x0000000110ff7812 */ /* 0x000fe2000784c0ff */
[----:B------:R-:W-:Y:S01]  /*14a10*/  IMAD R5, R0, UR5, R5 ;  /* 0x0000000500057c24 */ /* 0x000fe2000f8e0205 */
[----:B------:R-:W-:-:S02]  /*14a20*/  ULDC.64 UR4, c[0x0][0x310] ;  /* 0x0000c40000047ab9 */ /* 0x000fc40000000a00 */
[----:B------:R-:W-:Y:S02]  /*14a30*/  IMAD R0, R6, UR4, RZ ;  /* 0x0000000406007c24 */ /* 0x000fe4000f8e02ff */
[----:B------:R-:W-:Y:S02]  /*14a40*/  IMAD.IADD R3, R3, 0x1, R5 ;  /* 0x0000000103037824 */ /* 0x000fe400078e0205 */
        /* <DEDUP_REMOVED lines=8> */
[----:B------:R-:W-:Y:S01]  /*14ad0*/  LEA R4, P0, R2, UR6, 0x1 ;  /* 0x0000000602047c11 */ /* 0x000fe2000f8008ff */
[----:B------:R-:W-:Y:S01]  /*14ae0*/  IMAD R5, R23, 0x4800, R34 ;  /* 0x0000480017057824 */ /* 0x000fe200078e0222 */
[----:B-1----:R-:W-:Y:S02]  /*14af0*/  LOP3.LUT R8, R8, 0x7f, RZ, 0xc0, !PT ;  /* 0x0000007f08087812 */ /* 0x002fe400078ec0ff */
[----:B------:R-:W-:Y:S02]  /*14b00*/  LEA.HI.X R0, R2, UR7, R0, 0x1, P0 ;  /* 0x0000000702007c11 */ /* 0x000fe400080f0c00 */
[----:B------:R-:W-:-:S05]  /*14b10*/  SHF.R.U32.HI R8, RZ, 0x3, R8 ;  /* 0x00000003ff087819 */ /* 0x000fca0000011608 */
        /* <DEDUP_REMOVED lines=65> */
.L_x_4709:
        /* <DEDUP_REMOVED lines=12> */
.L_x_4631:
        /* <DEDUP_REMOVED lines=10> */
.L_x_4632:
[----:B------:R2:W-:Y:S02]  /*15090*/  SYNCS.ARRIVE.TRANS64.A1T0 RZ, [R7+URZ+0x30830], RZ ;  /* 0x030830ff07ff79a7 */ /* 0x0005e4000810003f */
[----:B------:R-:W-:Y:S05]  /*150a0*/  WARPSYNC.ALL ;  /* 0x0000000000007948 */ /* 0x000fea0003800000 */
[----:B------:R-:W-:Y:S01]  /*150b0*/  ULDC.64 UR4, c[0x0][0x298] ;  /* 0x0000a60000047ab9 */ /* 0x000fe20000000a00 */
[----:B-1----:R-:W-:Y:S01]  /*150c0*/  VIADD R2, R17, 0x12400 ;  /* 0x0001240011027836 */ /* 0x002fe20000000000 */
[----:B------:R-:W-:Y:S01]  /*150d0*/  SHF.R.S32.HI R0, RZ, 0x1f, R35 ;  /* 0x0000001fff007819 */ /* 0x000fe20000011423 */
[----:B0-----:R-:W-:Y:S01]  /*150e0*/  IMAD.WIDE.U32 R4, R35, UR4, RZ ;  /* 0x0000000423047c25 */ /* 0x001fe2000f8e00ff */
        /* <DEDUP_REMOVED lines=16> */
[----:B--2---:R-:W-:-:S02]  /*151f0*/  IMAD.U32 R7, RZ, RZ, UR9 ;  /* 0x00000009ff077e24 */ /* 0x004fc4000f8e00ff */
[----:B------:R-:W-:Y:S02]  /*15200*/  IMAD.U32 R10, RZ, RZ, UR4 ;  /* 0x00000004ff0a7e24 */ /* 0x000fe4000f8e00ff */
[----:B------:R-:W-:Y:S02]  /*15210*/  IMAD.U32 R11, RZ, RZ, UR5 ;  /* 0x00000005ff0b7e24 */ /* 0x000fe4000f8e00ff */
[----:B------:R-:W-:Y:S02]  /*15220*/  IMAD.MOV.U32 R8, RZ, RZ, 0x70 ;  /* 0x00000070ff087424 */ /* 0x000fe400078e00ff */
[----:B------:R-:W-:Y:S02]  /*15230*/  IMAD.MOV.U32 R12, RZ, RZ, 0x1 ;  /* 0x00000001ff0c7424 */ /* 0x000fe400078e00ff */
[----:B------:R-:W-:-:S07]  /*15240*/  IMAD.MOV.U32 R13, RZ, RZ, RZ ;  /* 0x000000ffff0d7224 */ /* 0x000fce00078e00ff */
[----:B------:R-:W-:-:S07]  /*15250*/  LEPC R20, `(.L_x_4634) ;  /* 0x000000001014794e */ /* 0x000fce0000000000 */
[----:B0-----:R-:W-:Y:S05]  /*15260*/  CALL.ABS.NOINC R2 ;  /* 0x0000000002007343 */ /* 0x001fea0003c00000 */
.L_x_4634:
[----:B------:R-:W-:Y:S05]  /*15270*/  BSYNC B6 ;  /* 0x0000000000067941 */ /* 0x000fea0003800000 */
.L_x_4633:
[----:B------:R-:W3:Y:S01]  /*15280*/  LDL.LU.64 R20, [R1+0x10] ;  /* 0x0000100001147983 */ /* 0x000ee20000300a00 */
[----:B------:R-:W1:Y:S01]  /*15290*/  LDC R0, c[0x0][0x448] ;  /* 0x00011200ff007b82 */ /* 0x000e620000000800 */
[----:B------:R-:W-:Y:S01]  /*152a0*/  LOP3.LUT P6, RZ, R16, 0x80, RZ, 0xc0, !PT ;  /* 0x0000008010ff7812 */ /* 0x000fe200078cc0ff */
[----:B------:R-:W-:Y:S01]  /*152b0*/  ULDC.64 UR4, c[0x0][0x2d8] ;  /* 0x0000b60000047ab9 */ /* 0x000fe20000000a00 */
[----:B------:R-:W4:Y:S01]  /*152c0*/  S2R R2, SR_TID.X ;  /* 0x0000000000027919 */ /* 0x000f220000002100 */
[----:B0-----:R-:W-:-:S04]  /*152d0*/  SHF.R.S32.HI R5, RZ, 0x1f, R27 ;  /* 0x0000001fff057819 */ /* 0x001fc8000001141b */
[----:B------:R-:W-:Y:S02]  /*152e0*/  SEL R6, R5, RZ, !P6 ;  /* 0x000000ff05067207 */ /* 0x000fe40007000000 */
[----:B------:R-:W-:Y:S02]  /*152f0*/  SEL R5, R27, RZ, !P6 ;  /* 0x000000ff1b057207 */ /* 0x000fe40007000000 */
[----:B-1----:R-:W-:Y:S02]  /*15300*/  ISETP.NE.AND P5, PT, R0, 0x1, PT ;  /* 0x000000010000780c */ /* 0x002fe40003fa5270 */
[----:B------:R-:W0:Y:S01]  /*15310*/  S2R R0, SR_TID.X ;  /* 0x0000000000007919 */ /* 0x000e220000002100 */
[----:B----4-:R-:W-:-:S10]  /*15320*/  LOP3.LUT R2, R2, 0x7f, RZ, 0xc0, !PT ;  /* 0x0000007f02027812 */ /* 0x010fd400078ec0ff */
[----:B------:R-:W1:Y:S01]  /*15330*/  @P5 LDC R3, c[0x0][0x44c] ;  /* 0x00011300ff035b82 */ /* 0x000e620000000800 */
[----:B------:R-:W-:Y:S01]  /*15340*/  SHF.R.U32.HI R2, RZ, 0x3, R2 ;  /* 0x00000003ff027819 */ /* 0x000fe20000011602 */
[----:B0-----:R-:W-:-:S05]  /*15350*/  IMAD.SHL.U32 R0, R0, 0x10, RZ ;  /* 0x0000001000007824 */ /* 0x001fca00078e00ff */
[----:B------:R-:W-:Y:S02]  /*15360*/  LOP3.LUT R0, R2, 0x70, R0, 0xf8, !PT ;  /* 0x0000007002007812 */ /* 0x000fe400078ef800 */
[----:B------:R-:W0:Y:S03]  /*15370*/  @P5 LDC R2, c[0x0][0x450] ;  /* 0x00011400ff025b82 */ /* 0x000e260000000800 */
[----:B------:R-:W-:-:S04]  /*15380*/  IMAD.IADD R0, R0, 0x1, R25 ;  /* 0x0000000100007824 */ /* 0x000fc800078e0219 */
[----:B-1----:R-:W-:-:S04]  /*15390*/  @P5 IMAD.HI.U32 R3, R0, R3, RZ ;  /* 0x0000000300035227 */ /* 0x002fc800078e00ff */
[----:B------:R-:W-:Y:S01]  /*153a0*/  IMAD.MOV.U32 R4, RZ, RZ, R0 ;  /* 0x000000ffff047224 */ /* 0x000fe200078e0000 */
[----:B0-----:R-:W-:Y:S01]  /*153b0*/  @P5 SHF.R.U32.HI R4, RZ, R2, R3 ;  /* 0x00000002ff045219 */ /* 0x001fe20000011603 */
[----:B------:R-:W-:Y:S02]  /*153c0*/  IMAD.MOV.U32 R3, RZ, RZ, R35 ;  /* 0x000000ffff037224 */ /* 0x000fe400078e0023 */
[----:B---3--:R-:W-:Y:S02]  /*153d0*/  IMAD.MOV.U32 R2, RZ, RZ, R20 ;  /* 0x000000ffff027224 */ /* 0x008fe400078e0014 */
[----:B------:R-:W0:Y:S02]  /*153e0*/  S2R R20, SR_TID.X ;  /* 0x0000000000147919 */ /* 0x000e240000002100 */
[----:B------:R-:W-:-:S04]  /*153f0*/  IMAD.WIDE.U32 R2, R26, UR4, R2 ;  /* 0x000000041a027c25 */ /* 0x000fc8000f8e0002 */
[----:B------:R-:W-:Y:S01]  /*15400*/  IMAD R3, R26, UR5, R3 ;  /* 0x000000051a037c24 */ /* 0x000fe2000f8e0203 */
[----:B------:R-:W-:Y:S02]  /*15410*/  ULDC.64 UR4, c[0x0][0x2e0] ;  /* 0x0000b80000047ab9 */ /* 0x000fe40000000a00 */
[----:B------:R-:W-:Y:S02]  /*15420*/  IMAD R6, R6, UR4, RZ ;  /* 0x0000000406067c24 */ /* 0x000fe4000f8e02ff */
[----:B------:R-:W-:-:S04]  /*15430*/  IMAD.WIDE.U32 R2, R5, UR4, R2 ;  /* 0x0000000405027c25 */ /* 0x000fc8000f8e0002 */
[----:B------:R-:W-:Y:S01]  /*15440*/  IMAD R5, R5, UR5, R6 ;  /* 0x0000000505057c24 */ /* 0x000fe2000f8e0206 */
[----:B------:R-:W-:Y:S01]  /*15450*/  ULDC.64 UR4, c[0x0][0x2d0] ;  /* 0x0000b40000047ab9 */ /* 0x000fe20000000a00 */
[----:B------:R-:W-:Y:S02]  /*15460*/  IMAD.MOV R6, RZ, RZ, -R4 ;  /* 0x000000ffff067224 */ /* 0x000fe400078e0a04 */
[----:B------:R-:W-:Y:S02]  /*15470*/  IMAD.IADD R3, R3, 0x1, R5 ;  /* 0x0000000103037824 */ /* 0x000fe400078e0205 */
[----:B------:R-:W1:Y:S01]  /*15480*/  LDC R5, c[0x0][0x448] ;  /* 0x00011200ff057b82 */ /* 0x000e620000000800 */
[----:B------:R-:W-:Y:S01]  /*15490*/  IMAD.WIDE.U32 R2, R4, UR4, R2 ;  /* 0x0000000404027c25 */ /* 0x000fe2000f8e0002 */
[----:B0-----:R-:W-:-:S04]  /*154a0*/  LOP3.LUT R20, R20, 0x7f, RZ, 0xc0, !PT ;  /* 0x0000007f14147812 */ /* 0x001fc800078ec0ff */
[----:B------:R-:W-:Y:S01]  /*154b0*/  SHF.R.U32.HI R8, RZ, 0x3, R20 ;  /* 0x00000003ff087819 */ /* 0x000fe20000011614 */
[----:B-1----:R-:W-:Y:S01]  /*154c0*/  IMAD R0, R5, R6, R0 ;  /* 0x0000000605007224 */ /* 0x002fe200078e0200 */
[----:B------:R-:W-:-:S05]  /*154d0*/  SHF.R.S32.HI R6, RZ, 0x1f, R4 ;  /* 0x0000001fff067819 */ /* 0x000fca0000011404 */
[----:B--2---:R-:W-:-:S04]  /*154e0*/  IMAD R7, R6, UR4, RZ ;  /* 0x0000000406077c24 */ /* 0x004fc8000f8e02ff */
        /* <DEDUP_REMOVED lines=96> */
.L_x_4726:
        /* <DEDUP_REMOVED lines=12> */
.L_x_4637:
[----:B------:R-:W-:Y:S05]  /*15bb0*/  BSYNC B0 ;  /* 0x0000000000007941 */ /* 0x000fea0003800000 */
.L_x_4636:
[----:B------:R-:W-:Y:S01]  /*15bc0*/  NOP ;  /* 0x0000000000007918 */ /* 0x000fe20000000000 */
[----:B------:R-:W-:-:S13]  /*15bd0*/  PLOP3.LUT P0, PT, PT, PT, PT, 0x80, 0x0 ;  /* 0x000000000000781c */ /* 0x000fda0003f0f070 */
.L_x_4638:
        /* <DEDUP_REMOVED lines=18> */
[----:B------:R-:W1:Y:S03]  /*15d00*/  SYNCS.PHASECHK.TRANS64.TRYWAIT P0, [R17+URZ+0x30820], R0 ;  /* 0x03082000110075a7 */ /* 0x000e66000800017f */
[----:B01----:R-:W-:Y:S05]  /*15d10*/  @!P0 BRA `(.L_x_4640) ;  /* 0x0000004000e88947 */ /* 0x003fea0003800000 */
.L_x_4727:
[----:B------:R-:W-:Y:S05]  /*15d20*/  BSYNC B0 ;  /* 0x0000000000007941 */ /* 0x000fea0003800000 */
.L_x_4639:
[----:B------:R-:W3:Y:S01]  /*15d30*/  LDL R2, [R1] ;  /* 0x0000000001027983 */ /* 0x000ee20000100800 */
[----:B------:R-:W-:Y:S01]  /*15d40*/  BSSY B0, `(.L_x_4641) ;  /* 0x0000104000007945 */ /* 0x000fe20003800000 */
[----:B---3--:R-:W-:-:S13]  /*15d50*/  ISETP.GE.AND P0, PT, R8, R2, PT ;  /* 0x000000020800720c */ /* 0x008fda0003f06270 */
[----:B------:R-:W-:Y:S05]  /*15d60*/  @!P0 BRA `(.L_x_4642) ;  /* 0x0000001000048947 */ /* 0x000fea0003800000 */
[----:B------:R-:W-:Y:S01]  /*15d70*/  ULDC UR4, c[0x0][0x2f4] ;  /* 0x0000bd0000047ab9 */ /* 0x000fe20000000800 */
[----:B------:R-:W-:Y:S01]  /*15d80*/  IMAD.MOV.U32 R10, RZ, RZ, R23 ;  /* 0x000000ffff0a7224 */ /* 0x000fe200078e0017 */
[----:B------:R-:W-:Y:S01]  /*15d90*/  ISETP.GE.AND P3, PT, R31, UR4, PT ;  /* 0x000000041f007c0c */ /* 0x000fe2000bf66270 */
[----:B------:R-:W-:Y:S01]  /*15da0*/  IMAD.MOV.U32 R20, RZ, RZ, R28 ;  /* 0x000000ffff147224 */ /* 0x000fe200078e001c */
[----:B------:R-:W-:Y:S01]  /*15db0*/  ISETP.GE.AND P2, PT, R33, UR4, PT ;  /* 0x0000000421007c0c */ /* 0x000fe2000bf46270 */
[----:B------:R-:W-:Y:S01]  /*15dc0*/  IMAD.MOV.U32 R29, RZ, RZ, R22 ;  /* 0x000000ffff1d7224 */ /* 0x000fe200078e0016 */
[----:B------:R-:W-:-:S13]  /*15dd0*/  ISETP.GE.AND P1, PT, R32, UR4, PT ;  /* 0x0000000420007c0c */ /* 0x000fda000bf26270 */
.L_x_4655:
[----:B------:R-:W3:Y:S04]  /*15de0*/  LDL R5, [R1+0x4] ;  /* 0x0000040001057983 */ /* 0x000ee80000100800 */
[----:B------:R-:W4:Y:S01]  /*15df0*/  LDL R12, [R1+0x8] ;  /* 0x00000800010c7983 */ /* 0x000f220000100800 */
[----:B0-----:R-:W0:Y:S01]  /*15e00*/  S2R R0, SR_TID.X ;  /* 0x0000000000007919 */ /* 0x001e220000002100 */
[----:B------:R-:W1:Y:S01]  /*15e10*/  S2R R4, SR_TID.X ;  /* 0x0000000000047919 */ /* 0x000e620000002100 */
[----:B0-----:R-:W-:-:S04]  /*15e20*/  LOP3.LUT R0, R0, 0x7f, RZ, 0xc0, !PT ;  /* 0x0000007f00007812 */ /* 0x001fc800078ec0ff */
[----:B------:R-:W-:Y:S02]  /*15e30*/  SHF.R.U32.HI R3, RZ, 0x3, R0 ;  /* 0x00000003ff037819 */ /* 0x000fe40000011600 */
[----:B------:R-:W0:Y:S01]  /*15e40*/  LDC R0, c[0x0][0x430] ;  /* 0x00010c00ff007b82 */ /* 0x000e220000000800 */
[----:B-1----:R-:W-:-:S05]  /*15e50*/  IMAD.SHL.U32 R4, R4, 0x10, RZ ;  /* 0x0000001004047824 */ /* 0x002fca00078e00ff */
        /* <DEDUP_REMOVED lines=8> */
[----:B------:R-:W3:Y:S01]  /*15ee0*/  @!P5 LDC.64 R4, c[0x0][0x418] ;  /* 0x00010600ff04db82 */ /* 0x000ee20000000a00 */
        /* <DEDUP_REMOVED lines=9> */
[----:B---3--:R-:W-:Y:S01]  /*15f80*/  @!P5 LEA R4, P0, R2, R4, 0x2 ;  /* 0x000000040204d211 */ /* 0x008fe200078010ff */
        /* <DEDUP_REMOVED lines=16> */
.L_x_4643:
[----:B------:R-:W-:Y:S01]  /*16090*/  IMAD R6, R23, 0x8, R17 ;  /* 0x0000000817067824 */ /* 0x000fe200078e0211 */
[----:B------:R-:W-:Y:S01]  /*160a0*/  SHF.L.U32 R3, R28, 0x1f, RZ ;  /* 0x0000001f1c037819 */ /* 0x000fe200000006ff */
[----:B------:R-:W-:Y:S03]  /*160b0*/  BSSY B1, `(.L_x_4644) ;  /* 0x0000003000017945 */ /* 0x000fe60003800000 */
[----:B------:R-:W0:Y:S02]  /*160c0*/  SYNCS.PHASECHK.TRANS64.TRYWAIT P0, [R6+URZ+0x30840], R3 ;  /* 0x03084003060075a7 */ /* 0x000e24000800017f */
[----:B0-----:R-:W-:Y:S05]  /*160d0*/  @!P0 BRA `(.L_x_4645) ;  /* 0x00000040000c8947 */ /* 0x001fea0003800000 */
.L_x_4728:
[----:B------:R-:W-:Y:S05]  /*160e0*/  BSYNC B1 ;  /* 0x0000000000017941 */ /* 0x000fea0003800000 */
.L_x_4644:
        /* <DEDUP_REMOVED lines=62> */
[----:B-1-3--:R0:W3:Y:S02]  /*164d0*/  SHFL.IDX PT, R2, R7, 0x5, 0x181f ;  /* 0x00b81f0007027f89 */ /* 0x00a0e400000e0000 */
.L_x_4742:
[----:B------:R-:W-:Y:S02]  /*164e0*/  LOP3.LUT P6, RZ, R16, 0x4, RZ, 0xc0, !PT ;  /* 0x0000000410ff7812 */ /* 0x000fe400078cc0ff */
[----:B---3--:R-:W-:-:S05]  /*164f0*/  IADD3 R2, P0, R2, R4, RZ ;  /* 0x0000000402027210 */ /* 0x008fca0007f1e0ff */
        /* <DEDUP_REMOVED lines=9> */
.L_x_4647:
        /* <DEDUP_REMOVED lines=10> */
.L_x_4648:
[----:B------:R3:W-:Y:S01]  /*16630*/  SYNCS.ARRIVE.TRANS64.A1T0 RZ, [R6+URZ+0x30830], RZ ;  /* 0x030830ff06ff79a7 */ /* 0x0007e2000810003f */
[----:B------:R-:W-:Y:S05]  /*16640*/  @!P5 BRA `(.L_x_4649) ;  /* 0x000000000004d947 */ /* 0x000fea0003800000 */
[----:B------:R-:W-:Y:S01]  /*16650*/  BPT.TRAP 0x1 ;  /* 0x000000040000795c */ /* 0x000fe20000300000 */
.L_x_4649:
[----:B-1----:R-:W-:Y:S01]  /*16660*/  SHF.L.U32 R2, R20, 0x1f, RZ ;  /* 0x0000001f14027819 */ /* 0x002fe200000006ff */
[----:B---3--:R-:W-:Y:S01]  /*16670*/  IMAD R6, R10, 0x8, R17 ;  /* 0x000000080a067824 */ /* 0x008fe200078e0211 */
[----:B------:R-:W-:Y:S01]  /*16680*/  BSSY B1, `(.L_x_4650) ;  /* 0x0000004000017945 */ /* 0x000fe20003800000 */
[----:B0-----:R-:W-:Y:S02]  /*16690*/  IMAD R7, R29, -0x60, R37 ;  /* 0xffffffa01d077824 */ /* 0x001fe400078e0225 */
[----:B------:R-:W0:Y:S02]  /*166a0*/  SYNCS.PHASECHK.TRANS64.TRYWAIT P0, [R6+URZ+0x30860], R2 ;  /* 0x03086002060075a7 */ /* 0x000e24000800017f */
[----:B0-----:R-:W-:Y:S05]  /*166b0*/  @!P0 BRA `(.L_x_4651) ;  /* 0x0000004000888947 */ /* 0x001fea0003800000 */
.L_x_4743:
[----:B------:R-:W-:Y:S05]  /*166c0*/  BSYNC B1 ;  /* 0x0000000000017941 */ /* 0x000fea0003800000 */
.L_x_4650:
        /* <DEDUP_REMOVED lines=10> */
[----:B--2---:R-:W-:Y:S01]  /*16770*/  SHFL.IDX PT, R14, R18, 0x5, 0x181f ;  /* 0x00b81f00120e7f89 */ /* 0x004fe200000e0000 */
        /* <DEDUP_REMOVED lines=49> */
.L_x_4757:
        /* <DEDUP_REMOVED lines=29> */
.L_x_4653:
        /* <DEDUP_REMOVED lines=10> */
.L_x_4654:
[----:B------:R-:W2:Y:S01]  /*16d00*/  LDL R0, [R1] ;  /* 0x0000000001007983 */ /* 0x000ea20000100800 */
[----:B------:R1:W-:Y:S01]  /*16d10*/  SYNCS.ARRIVE.TRANS64.A1T0 RZ, [R6+URZ+0x30850], RZ ;  /* 0x030850ff06ff79a7 */ /* 0x0003e2000810003f */
[C---:B------:R-:W-:Y:S02]  /*16d20*/  VIADD R8, R22.reuse, 0xffffffff ;  /* 0xffffffff16087836 */ /* 0x040fe40000000000 */
[----:B------:R-:W-:Y:S02]  /*16d30*/  IMAD.MOV.U32 R10, RZ, RZ, R23 ;  /* 0x000000ffff0a7224 */ /* 0x000fe400078e0017 */
[----:B------:R-:W-:Y:S02]  /*16d40*/  IMAD.MOV.U32 R20, RZ, RZ, R28 ;  /* 0x000000ffff147224 */ /* 0x000fe400078e001c */
[----:B------:R-:W-:Y:S01]  /*16d50*/  IMAD.MOV.U32 R29, RZ, RZ, R22 ;  /* 0x000000ffff1d7224 */ /* 0x000fe200078e0016 */
[----:B--2---:R-:W-:-:S13]  /*16d60*/  ISETP.GT.AND P0, PT, R22, R0, PT ;  /* 0x000000001600720c */ /* 0x004fda0003f04270 */
[----:B-1----:R-:W-:Y:S05]  /*16d70*/  @P0 BRA `(.L_x_4655) ;  /* 0xfffffff000180947 */ /* 0x002fea000383ffff */
.L_x_4642:
[----:B------:R-:W-:Y:S05]  /*16d80*/  BSYNC B0 ;  /* 0x0000000000007941 */ /* 0x000fea0003800000 */
.L_x_4641:
[----:B0-----:R-:W0:Y:S01]  /*16d90*/  S2R R0, SR_TID.X ;  /* 0x0000000000007919 */ /* 0x001e220000002100 */
[----:B------:R-:W-:Y:S01]  /*16da0*/  BSSY B0, `(.L_x_4656) ;  /* 0x0000010000007945 */ /* 0x000fe20003800000 */
        /* <DEDUP_REMOVED lines=9> */
[----:B-1----:R-:W3:Y:S01]  /*16e40*/  @P0 ATOMG.E.ADD.STRONG.GPU PT, R3, desc[UR36][R2.64], R5 ;  /* 0x00000005020309a8 */ /* 0x002ee200081ee1e4 */
[----:B------:R-:W0:Y:S02]  /*16e50*/  S2R R4, SR_LTMASK ;  /* 0x0000000000047919 */ /* 0x000e240000003900 */
[----:B0-----:R-:W-:-:S04]  /*16e60*/  LOP3.LUT R4, R4, UR4, RZ, 0xc0, !PT ;  /* 0x0000000404047c12 */ /* 0x001fc8000f8ec0ff */
[----:B------:R-:W0:Y:S01]  /*16e70*/  POPC R7, R4 ;  /* 0x0000000400077309 */ /* 0x000e220000000000 */
[----:B---3--:R-:W0:Y:S02]  /*16e80*/  SHFL.IDX PT, R0, R3, R0, 0x1f ;  /* 0x00001f0003007589 */ /* 0x008e2400000e0000 */
[----:B0-----:R-:W-:-:S07]  /*16e90*/  IADD3 R24, R0, UR39, R7 ;  /* 0x0000002700187c10 */ /* 0x001fce000fffe007 */
.L_x_4657:
[----:B------:R-:W-:Y:S05]  /*16ea0*/  BSYNC B0 ;  /* 0x0000000000007941 */ /* 0x000fea0003800000 */
.L_x_4656:
[----:B------:R-:W-:-:S13]  /*16eb0*/  LOP3.LUT P0, RZ, R16, 0x10, RZ, 0xc0, !PT ;  /* 0x0000001010ff7812 */ /* 0x000fda000780c0ff */
[----:B------:R-:W-:Y:S05]  /*16ec0*/  @!P0 BRA `(.L_x_4658) ;  /* 0x0000000000048947 */ /* 0x000fea0003800000 */
[----:B------:R-:W-:Y:S01]  /*16ed0*/  BPT.TRAP 0x1 ;  /* 0x000000040000795c */ /* 0x000fe20000300000 */
.L_x_4658:
[----:B------:R-:W-:Y:S01]  /*16ee0*/  IMAD R0, R23, 0x8, R17 ;  /* 0x0000000817007824 */ /* 0x000fe200078e0211 */
[----:B------:R-:W-:Y:S01]  /*16ef0*/  SHF.L.U32 R3, R28, 0x1f, RZ ;  /* 0x0000001f1c037819 */ /* 0x000fe200000006ff */
[----:B------:R-:W-:Y:S01]  /*16f00*/  BSSY B0, `(.L_x_4659) ;  /* 0x0000004000007945 */ /* 0x000fe20003800000 */
[----:B------:R-:W-:Y:S02]  /*16f10*/  IMAD R6, R22, -0x60, R37 ;  /* 0xffffffa016067824 */ /* 0x000fe400078e0225 */
[----:B------:R-:W0:Y:S02]  /*16f20*/  SYNCS.PHASECHK.TRANS64.TRYWAIT P0, [R0+URZ+0x30860], R3 ;  /* 0x03086003000075a7 */ /* 0x000e24000800017f */
[----:B0-----:R-:W-:Y:S05]  /*16f30*/  @!P0 BRA `(.L_x_4660) ;  /* 0x00000040008c8947 */ /* 0x001fea0003800000 */
.L_x_4758:
[----:B------:R-:W-:Y:S05]  /*16f40*/  BSYNC B0 ;  /* 0x0000000000007941 */ /* 0x000fea0003800000 */
.L_x_4659:
        /* <DEDUP_REMOVED lines=65> */
.L_x_4772:
        /* <DEDUP_REMOVED lines=13> */
.L_x_4662:
        /* <DEDUP_REMOVED lines=10> */
.L_x_4663:
[----:B------:R1:W-:Y:S01]  /*174d0*/  SYNCS.ARRIVE.TRANS64.A1T0 RZ, [R0+URZ+0x30850], RZ ;  /* 0x030850ff00ff79a7 */ /* 0x0003e2000810003f */
[----:B------:R-:W-:-:S05]  /*174e0*/  VIADD R23, R23, 0x1 ;  /* 0x0000000117177836 */ /* 0x000fca0000000000 */
[----:B------:R-:W-:-:S04]  /*174f0*/  ISETP.NE.AND P0, PT, R23, 0x2, PT ;  /* 0x000000021700780c */ /* 0x000fc80003f05270 */
[----:B0-----:R-:W-:Y:S02]  /*17500*/  SEL R3, RZ, 0x1, P0 ;  /* 0x00000001ff037807 */ /* 0x001fe40000000000 */
[----:B------:R-:W-:Y:S02]  /*17510*/  SEL R23, R23, RZ, P0 ;  /* 0x000000ff17177207 */ /* 0x000fe40000000000 */
[----:B-1----:R-:W-:-:S07]  /*17520*/  LOP3.LUT R28, R28, R3, RZ, 0x3c, !PT ;  /* 0x000000031c1c7212 */ /* 0x002fce00078e3cff */
.L_x_4620:
[----:B------:R-:W-:Y:S05]  /*17530*/  BSYNC B7 ;  /* 0x0000000000077941 */ /* 0x000fea0003800000 */
.L_x_4618:
        /* <DEDUP_REMOVED lines=11> */
.L_x_4664:
        /* <DEDUP_REMOVED lines=22> */
[----:B--2---:R-:W-:-:S02]  /*17750*/  @!P1 IMAD.MOV.U32 R25, RZ, RZ, R4 ;  /* 0x000000ffff199224 */ /* 0x004fc400078e0004 */
        /* <DEDUP_REMOVED lines=20> */
.L_x_4782:
[----:B------:R-:W-:Y:S02]  /*178a0*/  ULDC UR4, c[0x0][0xc38] ;  /* 0x00030e0000047ab9 */ /* 0x000fe40000000800 */
[----:B------:R-:W-:-:S04]  /*178b0*/  IMAD.U32 R5, RZ, RZ, UR4 ;  /* 0x00000004ff057e24 */ /* 0x000fc8000f8e00ff */
[----:B-1----:R-:W-:-:S04]  /*178c0*/  IMAD R14, R14, R5, RZ ;  /* 0x000000050e0e7224 */ /* 0x002fc800078e02ff */
[----:B------:R-:W-:-:S05]  /*178d0*/  IMAD.IADD R7, R7, 0x1, R14 ;  /* 0x0000000107077824 */ /* 0x000fca00078e020e */
[----:B------:R-:W-:-:S13]  /*178e0*/  ISETP.GT.AND P6, PT, R7, R0, PT ;  /* 0x000000000700720c */ /* 0x000fda0003fc4270 */
[----:B------:R-:W-:Y:S05]  /*178f0*/  @P6 BRA `(.L_x_4667) ;  /* 0x0000000000a46947 */ /* 0x000fea0003800000 */
.L_x_4670:
        /* <DEDUP_REMOVED lines=35> */
.L_x_4790:
[----:B------:R-:W-:Y:S02]  /*17b30*/  ULDC UR4, c[0x0][0xc38] ;  /* 0x00030e0000047ab9 */ /* 0x000fe40000000800 */
[----:B------:R-:W-:-:S04]  /*17b40*/  IMAD.U32 R5, RZ, RZ, UR4 ;  /* 0x00000004ff057e24 */ /* 0x000fc8000f8e00ff */
[----:B-1----:R-:W-:-:S04]  /*17b50*/  IMAD R14, R14, R5, RZ ;  /* 0x000000050e0e7224 */ /* 0x002fc800078e02ff */
[----:B------:R-:W-:-:S05]  /*17b60*/  IMAD.IADD R7, R14, 0x1, R7 ;  /* 0x000000010e077824 */ /* 0x000fca00078e0207 */
[----:B------:R-:W-:-:S13]  /*17b70*/  ISETP.GT.AND P6, PT, R7, R0, PT ;  /* 0x000000000700720c */ /* 0x000fda0003fc4270 */
[----:B------:R-:W-:Y:S05]  /*17b80*/  @!P6 BRA `(.L_x_4670) ;  /* 0xfffffffc005ce947 */ /* 0x000fea000383ffff */
.L_x_4667:
        /* <DEDUP_REMOVED lines=10> */
.L_x_4795:
[----:B------:R-:W-:-:S13]  /*17c30*/  ISETP.NE.AND P0, PT, R3, RZ, PT ;  /* 0x000000ff0300720c */ /* 0x000fda0003f05270 */
[----:B------:R-:W-:Y:S05]  /*17c40*/  @!P0 BRA `(.L_x_4672) ;  /* 0x0000000000108947 */ /* 0x000fea0003800000 */
[----:B------:R-:W-:Y:S01]  /*17c50*/  UMOV UR4, 0xffffffff ;  /* 0xffffffff00047882 */ /* 0x000fe20000000000 */
[----:B-1----:R-:W-:Y:S02]  /*17c60*/  VIADD R12, R12, 0xffffffff ;  /* 0xffffffff0c0c7836 */ /* 0x002fe40000000000 */
[----:B------:R-:W-:Y:S05]  /*17c70*/  BRA.DIV UR4, `(.L_x_4673) ;  /* 0x0000004604a47947 */ /* 0x000fea000b800000 */
[----:B------:R4:W1:Y:S02]  /*17c80*/  SHFL.IDX PT, R6, R2, R12, 0x1f ;  /* 0x00001f0c02067589 */ /* 0x00086400000e0000 */
.L_x_4672:
        /* <DEDUP_REMOVED lines=44> */
[----:B------:R-:W-:Y:S01]  /*17f50*/  ISETP.GE.AND P2, PT, R2, RZ, PT ;  /* 0x000000ff0200720c */ /* 0x000fe20003f46270 */
[----:B------:R-:W-:-:S04]  /*17f60*/  IMAD.MOV R2, RZ, RZ, -R6 ;  /* 0x000000ffff027224 */ /* 0x000fc800078e0a06 */
[----:B------:R-:W-:-:S06]  /*17f70*/  IMAD R2, R25, R2, R0 ;  /* 0x0000000219027224 */ /* 0x000fcc00078e0200 */
        /* <DEDUP_REMOVED lines=9> */
[----:B------:R-:W-:-:S04]  /*18010*/  IMAD R8, R8, R3, R6 ;  /* 0x0000000308087224 */ /* 0x000fc800078e0206 */
[----:B------:R-:W-:Y:S01]  /*18020*/  IMAD R26, R8, 0x10000, R5 ;  /* 0x00010000081a7824 */ /* 0x000fe200078e0205 */
[----:B------:R-:W-:Y:S06]  /*18030*/  BRA `(.L_x_4675) ;  /* 0x0000000000f07947 */ /* 0x000fec0003800000 */
.L_x_4674:
        /* <DEDUP_REMOVED lines=60> */
.L_x_4675:
[----:B------:R-:W-:-:S05]  /*18400*/  LOP3.LUT R2, RZ, R2, RZ, 0x33, !PT ;  /* 0x00000002ff027212 */ /* 0x000fca00078e33ff */
[----:B------:R-:W-:Y:S01]  /*18410*/  IMAD.IADD R25, R25, 0x1, R2 ;  /* 0x0000000119197824 */ /* 0x000fe200078e0202 */
[----:B------:R-:W-:Y:S06]  /*18420*/  BRA `(.L_x_4676) ;  /* 0x00000000001c7947 */ /* 0x000fec0003800000 */
.L_x_4668:
[----:B------:R-:W-:Y:S01]  /*18430*/  UMOV UR4, URZ ;  /* 0x0000003f00047c82 */ /* 0x000fe20008000000 */
[----:B------:R-:W-:Y:S01]  /*18440*/  UMOV UR5, URZ ;  /* 0x0000003f00057c82 */ /* 0x000fe20008000000 */
[----:B------:R-:W-:Y:S01]  /*18450*/  ULDC UR6, c[0x0][0xc3c] ;  /* 0x00030f0000067ab9 */ /* 0x000fe20000000800 */
[----:B------:R-:W-:Y:S02]  /*18460*/  IMAD.MOV.U32 R24, RZ, RZ, R0 ;  /* 0x000000ffff187224 */ /* 0x000fe400078e0000 */
[----:B------:R-:W-:Y:S02]  /*18470*/  IMAD.U32 R25, RZ, RZ, UR4 ;  /* 0x00000004ff197e24 */ /* 0x000fe4000f8e00ff */
[----:B------:R-:W-:Y:S02]  /*18480*/  IMAD.U32 R26, RZ, RZ, UR5 ;  /* 0x00000005ff1a7e24 */ /* 0x000fe4000f8e00ff */
[----:B------:R-:W-:-:S07]  /*18490*/  IMAD.U32 R27, RZ, RZ, UR6 ;  /* 0x00000006ff1b7e24 */ /* 0x000fce000f8e00ff */
.L_x_4676:
        /* <DEDUP_REMOVED lines=10> */
.L_x_4665:
[----:B------:R-:W-:Y:S02]  /*18540*/  ULDC UR4, c[0x0][0xc3c] ;  /* 0x00030f0000047ab9 */ /* 0x000fe40000000800 */
[----:B-1----:R-:W-:-:S13]  /*18550*/  ISETP.GE.AND P0, PT, R27, UR4, PT ;  /* 0x000000041b007c0c */ /* 0x002fda000bf06270 */
[----:B------:R-:W-:Y:S05]  /*18560*/  @!P0 BRA `(.L_x_4677) ;  /* 0xffffffac00bc8947 */ /* 0x000fea000383ffff */
[----:B------:R-:W-:Y:S05]  /*18570*/  BSYNC B8 ;  /* 0x0000000000087941 */ /* 0x000fea0003800000 */
.L_x_4604:
        /* <DEDUP_REMOVED lines=12> */
.L_x_4798:
[----:B------:R-:W-:Y:S05]  /*18640*/  BSYNC B0 ;  /* 0x0000000000007941 */ /* 0x000fea0003800000 */
.L_x_4678:
[----:B------:R-:W-:-:S03]  /*18650*/  UMOV UR4, 0xffffffff ;  /* 0xffffffff00047882 */ /* 0x000fc60000000000 */
[----:B------:R-:W-:Y:S05]  /*18660*/  BRA.DIV UR4, `(.L_x_4680) ;  /* 0x0000003e04647947 */ /* 0x000fea000b800000 */
[----:B0-----:R-:W0:Y:S02]  /*18670*/  S2R R0, SR_TID.X ;  /* 0x0000000000007919 */ /* 0x001e240000002100 */
[----:B0-----:R-:W-:-:S04]  /*18680*/  SHF.R.U32.HI R0, RZ, 0x5, R0 ;  /* 0x00000005ff007819 */ /* 0x001fc80000011600 */
[----:B------:R-:W-:-:S05]  /*18690*/  LOP3.LUT R0, R0, 0x3, RZ, 0xc0, !PT ;  /* 0x0000000300007812 */ /* 0x000fca00078ec0ff */
[----:B------:R0:W1:Y:S02]  /*186a0*/  SHFL.IDX PT, R14, R0, RZ, 0x1f ;  /* 0x00001fff000e7589 */ /* 0x00006400000e0000 */
.L_x_4801:
[----:B-1----:R-:W-:Y:S01]  /*186b0*/  ISETP.NE.AND P0, PT, R14, RZ, PT ;  /* 0x000000ff0e00720c */ /* 0x002fe20003f05270 */
[----:B------:R-:W-:-:S12]  /*186c0*/  BSSY B0, `(.L_x_4681) ;  /* 0x0000026000007945 */ /* 0x000fd80003800000 */
[----:B------:R-:W-:Y:S05]  /*186d0*/  @P0 BRA `(.L_x_4682) ;  /* 0x0000000000900947 */ /* 0x000fea0003800000 */
[----:B------:R-:W-:-:S03]  /*186e0*/  UMOV UR4, 0xffffffff ;  /* 0xffffffff00047882 */ /* 0x000fc60000000000 */
[----:B------:R-:W-:Y:S05]  /*186f0*/  BRA.DIV UR4, `(.L_x_4683) ;  /* 0x0000003e04747947 */ /* 0x000fea000b800000 */
[----:B------:R-:W-:-:S13]  /*18700*/  ELECT P6, URZ, PT ;  /* 0x00000000003f782f */ /* 0x000fda00038c0000 */
.L_x_4804:
        /* <DEDUP_REMOVED lines=8> */
.L_x_4684:
[C---:B------:R-:W-:Y:S01]  /*18790*/  IMAD R5, R23.reuse, 0x8, R4 ;  /* 0x0000000817057824 */ /* 0x040fe200078e0204 */
[----:B------:R-:W-:Y:S01]  /*187a0*/  SHF.L.U32 R0, R28, 0x1f, RZ ;  /* 0x0000001f1c007819 */ /* 0x000fe200000006ff */
[----:B------:R-:W-:-:S03]  /*187b0*/  VIADD R23, R23, 0x1 ;  /* 0x0000000117177836 */ /* 0x000fc60000000000 */
[----:B------:R-:W0:Y:S02]  /*187c0*/  SYNCS.PHASECHK.TRANS64.TRYWAIT P1, [R5+URZ+0x30840], R0 ;  /* 0x03084000050075a7 */ /* 0x000e24000802017f */
[----:B------:R-:W-:-:S04]  /*187d0*/  ISETP.NE.AND P2, PT, R23, 0x2, PT ;  /* 0x000000021700780c */ /* 0x000fc80003f45270 */
[----:B------:R-:W-:Y:S01]  /*187e0*/  SEL R3, RZ, 0x1, P2 ;  /* 0x00000001ff037807 */ /* 0x000fe20001000000 */
[----:B0-----:R-:W-:Y:S08]  /*187f0*/  @!P1 BRA `(.L_x_4685) ;  /* 0x0000003c00549947 */ /* 0x001ff00003800000 */
.L_x_4805:
[----:B------:R-:W-:Y:S02]  /*18800*/  SEL R23, R23, RZ, P2 ;  /* 0x000000ff17177207 */ /* 0x000fe40001000000 */
[----:B------:R-:W-:Y:S01]  /*18810*/  LOP3.LUT R2, R28, R3, RZ, 0x3c, !PT ;  /* 0x000000031c027212 */ /* 0x000fe200078e3cff */
[----:B------:R-:W-:Y:S06]  /*18820*/  @!P0 BRA `(.L_x_4686) ;  /* 0x0000000000048947 */ /* 0x000fec0003800000 */
[----:B------:R-:W-:Y:S01]  /*18830*/  BPT.TRAP 0x1 ;  /* 0x000000040000795c */ /* 0x000fe20000300000 */
.L_x_4686:
[----:B------:R-:W-:Y:S01]  /*18840*/  IMAD R23, R23, 0x8, R4 ;  /* 0x0000000817177824 */ /* 0x000fe200078e0204 */
[----:B------:R-:W-:-:S04]  /*18850*/  SHF.L.U32 R2, R2, 0x1f, RZ ;  /* 0x0000001f02027819 */ /* 0x000fc800000006ff */
[----:B------:R-:W1:Y:S02]  /*18860*/  SYNCS.PHASECHK.TRANS64.TRYWAIT P1, [R23+URZ+0x30840], R2 ;  /* 0x03084002170075a7 */ /* 0x000e64000802017f */
[----:B-1----:R-:W-:Y:S05]  /*18870*/  @!P1 BRA `(.L_x_4687) ;  /* 0x0000003c00489947 */ /* 0x002fea0003800000 */
.L_x_4806:
[----:B------:R-:W-:Y:S05]  /*18880*/  @!P0 BRA `(.L_x_4688) ;  /* 0x0000000000048947 */ /* 0x000fea0003800000 */
[----:B------:R-:W-:Y:S01]  /*18890*/  BPT.TRAP 0x1 ;  /* 0x000000040000795c */ /* 0x000fe20000300000 */
.L_x_4688:
[----:B------:R-:W3:Y:S02]  /*188a0*/  SYNCS.PHASECHK.TRANS64.TRYWAIT P1, [R5+URZ+0x30860], R0 ;  /* 0x03086000050075a7 */ /* 0x000ee4000802017f */
[----:B---3--:R-:W-:Y:S05]  /*188b0*/  @!P1 BRA `(.L_x_4689) ;  /* 0x0000003c004c9947 */ /* 0x008fea0003800000 */
.L_x_4807:
[----:B------:R-:W-:Y:S05]  /*188c0*/  @!P0 BRA `(.L_x_4690) ;  /* 0x0000000000048947 */ /* 0x000fea0003800000 */
[----:B------:R-:W-:Y:S01]  /*188d0*/  BPT.TRAP 0x1 ;  /* 0x000000040000795c */ /* 0x000fe20000300000 */
.L_x_4690:
[----:B----4-:R4:W0:Y:S02]  /*188e0*/  SYNCS.PHASECHK.TRANS64.TRYWAIT P0, [R23+URZ+0x30860], R2 ;  /* 0x03086002170075a7 */ /* 0x010824000800017f */
[----:B0-----:R-:W-:Y:S05]  /*188f0*/  @!P0 NANOSLEEP.SYNCS 0x989680 ;  /* 0x009896800000895d */ /* 0x001fea0003900000 */
[----:B------:R-:W0:Y:S02]  /*18900*/  @!P0 SYNCS.PHASECHK.TRANS64 P0, [R23+URZ+0x30860], R2 ;  /* 0x03086002170085a7 */ /* 0x000e24000800007f */
[----:B0-----:R-:W-:Y:S05]  /*18910*/  @!P0 BRA `(.L_x_4690) ;  /* 0xfffffffc00f08947 */ /* 0x001fea000383ffff */
.L_x_4682:
[----:B------:R-:W-:Y:S05]  /*18920*/  BSYNC B0 ;  /* 0x0000000000007941 */ /* 0x000fea0003800000 */
.L_x_4681:
[----:B------:R-:W-:Y:S05]  /*18930*/  EXIT ;  /* 0x000000000000794d */ /* 0x000fea0003800000 */
.L_x_4495:
[----:B0-----:R-:W-:-:S04]  /*18940*/  IMAD.U32 R3, RZ, RZ, UR60 ;  /* 0x0000003cff037e24 */ /* 0x001fc8000f8e00ff */
[----:B------:R0:W1:Y:S03]  /*18950*/  SYNCS.PHASECHK.TRANS64.TRYWAIT P1, [R3+URZ+0x30800], R0 ;  /* 0x03080000030075a7 */ /* 0x000066000802017f */
[----:B-1----:R-:W-:Y:S05]  /*18960*/  @!P1 NANOSLEEP.SYNCS 0x989680 ;  /* 0x009896800000995d */ /* 0x002fea0003900000 */
[----:B------:R-:W1:Y:S02]  /*18970*/  @!P1 SYNCS.PHASECHK.TRANS64 P1, [R3+URZ+0x30800], R0 ;  /* 0x03080000030095a7 */ /* 0x000e64000802007f */
[----:B-1----:R-:W-:Y:S05]  /*18980*/  @!P1 BRA `(.L_x_4495) ;  /* 0xfffffffc00ec9947 */ /* 0x002fea000383ffff */
[----:B------:R-:W-:Y:S05]  /*18990*/  BRA `(.L_x_4691) ;  /* 0xfffffe9800247947 */ /* 0x000fea000383ffff */
.L_x_4499:
[----:B-1----:R1:W2:Y:S02]  /*189a0*/  SYNCS.PHASECHK.TRANS64.TRYWAIT P1, [R3+URZ+0x30830], R0 ;  /* 0x03083000030075a7 */ /* 0x0022a4000802017f */
[----:B--2---:R-:W-:Y:S05]  /*189b0*/  @!P1 NANOSLEEP.SYNCS 0x989680 ;  /* 0x009896800000995d */ /* 0x004fea0003900000 */
[----:B------:R-:W2:Y:S02]  /*189c0*/  @!P1 SYNCS.PHASECHK.TRANS64 P1, [R3+URZ+0x30830], R0 ;  /* 0x03083000030095a7 */ /* 0x000ea4000802007f */
[----:B--2---:R-:W-:Y:S05]  /*189d0*/  @!P1 BRA `(.L_x_4499) ;  /* 0xfffffffc00f09947 */ /* 0x004fea000383ffff */
[----:B------:R-:W-:Y:S05]  /*189e0*/  BRA `(.L_x_4498) ;  /* 0xfffffe9800407947 */ /* 0x000fea000383ffff */
.L_x_4516:
[----:B-1----:R-:W-:-:S04]  /*189f0*/  IMAD.U32 R4, RZ, RZ, UR5 ;  /* 0x00000005ff047e24 */ /* 0x002fc8000f8e00ff */
[----:B------:R1:W2:Y:S03]  /*18a00*/  SYNCS.PHASECHK.TRANS64.TRYWAIT P1, [R4+URZ+0x30830], R3 ;  /* 0x03083003040075a7 */ /* 0x0002a6000802017f */
[----:B--2---:R-:W-:Y:S05]  /*18a10*/  @!P1 NANOSLEEP.SYNCS 0x989680 ;  /* 0x009896800000995d */ /* 0x004fea0003900000 */
[----:B------:R-:W2:Y:S02]  /*18a20*/  @!P1 SYNCS.PHASECHK.TRANS64 P1, [R4+URZ+0x30830], R3 ;  /* 0x03083003040095a7 */ /* 0x000ea4000802007f */
[----:B--2---:R-:W-:Y:S05]  /*18a30*/  @!P1 BRA `(.L_x_4516) ;  /* 0xfffffffc00ec9947 */ /* 0x004fea000383ffff */
[----:B------:R-:W-:Y:S05]  /*18a40*/  BRA `(.L_x_4515) ;  /* 0xfffffec400a07947 */ /* 0x000fea000383ffff */
.L_x_4520:
[----:B---3--:R-:W-:-:S04]  /*18a50*/  IMAD.U32 R2, RZ, RZ, UR10 ;  /* 0x0000000aff027e24 */ /* 0x008fc8000f8e00ff */
[----:B------:R3:W4:Y:S03]  /*18a60*/  SYNCS.PHASECHK.TRANS64.TRYWAIT P1, [R2+URZ+0x30850], R0 ;  /* 0x03085000020075a7 */ /* 0x000726000802017f */
[----:B----4-:R-:W-:Y:S05]  /*18a70*/  @!P1 NANOSLEEP.SYNCS 0x989680 ;  /* 0x009896800000995d */ /* 0x010fea0003900000 */
[----:B------:R-:W4:Y:S02]  /*18a80*/  @!P1 SYNCS.PHASECHK.TRANS64 P1, [R2+URZ+0x30850], R0 ;  /* 0x03085000020095a7 */ /* 0x000f24000802007f */
[----:B----4-:R-:W-:Y:S05]  /*18a90*/  @!P1 BRA `(.L_x_4520) ;  /* 0xfffffffc00ec9947 */ /* 0x010fea000383ffff */
[----:B------:R-:W-:Y:S05]  /*18aa0*/  BRA `(.L_x_4519) ;  /* 0xfffffed0004c7947 */ /* 0x000fea000383ffff */
.L_x_4539:
[----:B-1----:R-:W-:-:S04]  /*18ab0*/  IMAD.U32 R4, RZ, RZ, UR5 ;  /* 0x00000005ff047e24 */ /* 0x002fc8000f8e00ff */
[----:B------:R1:W2:Y:S03]  /*18ac0*/  SYNCS.PHASECHK.TRANS64.TRYWAIT P1, [R4+URZ+0x30830], R3 ;  /* 0x03083003040075a7 */ /* 0x0002a6000802017f */
[----:B--2---:R-:W-:Y:S05]  /*18ad0*/  @!P1 NANOSLEEP.SYNCS 0x989680 ;  /* 0x009896800000995d */ /* 0x004fea0003900000 */
[----:B------:R-:W2:Y:S02]  /*18ae0*/  @!P1 SYNCS.PHASECHK.TRANS64 P1, [R4+URZ+0x30830], R3 ;  /* 0x03083003040095a7 */ /* 0x000ea4000802007f */
[----:B--2---:R-:W-:Y:S05]  /*18af0*/  @!P1 BRA `(.L_x_4539) ;  /* 0xfffffffc00ec9947 */ /* 0x004fea000383ffff */
[----:B------:R-:W-:Y:S05]  /*18b00*/  BRA `(.L_x_4538) ;  /* 0xfffffef800707947 */ /* 0x000fea000383ffff */
.L_x_4543:
[----:B---3--:R-:W-:-:S04]  /*18b10*/  IMAD.U32 R2, RZ, RZ, UR10 ;  /* 0x0000000aff027e24 */ /* 0x008fc8000f8e00ff */
[----:B------:R3:W4:Y:S03]  /*18b20*/  SYNCS.PHASECHK.TRANS64.TRYWAIT P1, [R2+URZ+0x30850], R0 ;  /* 0x03085000020075a7 */ /* 0x000726000802017f */
[----:B----4-:R-:W-:Y:S05]  /*18b30*/  @!P1 NANOSLEEP.SYNCS 0x989680 ;  /* 0x009896800000995d */ /* 0x010fea0003900000 */
[----:B------:R-:W4:Y:S02]  /*18b40*/  @!P1 SYNCS.PHASECHK.TRANS64 P1, [R2+URZ+0x30850], R0 ;  /* 0x03085000020095a7 */ /* 0x000f24000802007f */
[----:B----4-:R-:W-:Y:S05]  /*18b50*/  @!P1 BRA `(.L_x_4543) ;  /* 0xfffffffc00ec9947 */ /* 0x010fea000383ffff */
[----:B------:R-:W-:Y:S05]  /*18b60*/  BRA `(.L_x_4542) ;  /* 0xffffff04001c7947 */ /* 0x000fea000383ffff */
.L_x_4551:
[----:B-1----:R-:W-:-:S04]  /*18b70*/  IMAD.U32 R4, RZ, RZ, UR5 ;  /* 0x00000005ff047e24 */ /* 0x002fc8000f8e00ff */
[----:B------:R1:W2:Y:S03]  /*18b80*/  SYNCS.PHASECHK.TRANS64.TRYWAIT P1, [R4+URZ+0x30830], R3 ;  /* 0x03083003040075a7 */ /* 0x0002a6000802017f */
[----:B--2---:R-:W-:Y:S05]  /*18b90*/  @!P1 NANOSLEEP.SYNCS 0x989680 ;  /* 0x009896800000995d */ /* 0x004fea0003900000 */
[----:B------:R-:W2:Y:S02]  /*18ba0*/  @!P1 SYNCS.PHASECHK.TRANS64 P1, [R4+URZ+0x30830], R3 ;  /* 0x03083003040095a7 */ /* 0x000ea4000802007f */
[----:B--2---:R-:W-:Y:S05]  /*18bb0*/  @!P1 BRA `(.L_x_4551) ;  /* 0xfffffffc00ec9947 */ /* 0x004fea000383ffff */
[----:B------:R-:W-:Y:S05]  /*18bc0*/  BRA `(.L_x_4550) ;  /* 0xffffff1400f07947 */ /* 0x000fea000383ffff */
.L_x_4555:
[----:B---3--:R-:W-:-:S04]  /*18bd0*/  IMAD.U32 R2, RZ, RZ, UR10 ;  /* 0x0000000aff027e24 */ /* 0x008fc8000f8e00ff */
[----:B------:R3:W4:Y:S03]  /*18be0*/  SYNCS.PHASECHK.TRANS64.TRYWAIT P1, [R2+URZ+0x30850], R0 ;  /* 0x03085000020075a7 */ /* 0x000726000802017f */
[----:B----4-:R-:W-:Y:S05]  /*18bf0*/  @!P1 NANOSLEEP.SYNCS 0x989680 ;  /* 0x009896800000995d */ /* 0x010fea0003900000 */
[----:B------:R-:W4:Y:S02]  /*18c00*/  @!P1 SYNCS.PHASECHK.TRANS64 P1, [R2+URZ+0x30850], R0 ;  /* 0x03085000020095a7 */ /* 0x000f24000802007f */
[----:B----4-:R-:W-:Y:S05]  /*18c10*/  @!P1 BRA `(.L_x_4555) ;  /* 0xfffffffc00ec9947 */ /* 0x010fea000383ffff */
[----:B------:R-:W-:Y:S05]  /*18c20*/  BRA `(.L_x_4554) ;  /* 0xffffff20009c7947 */ /* 0x000fea000383ffff */
.L_x_4570:
[----:B-1----:R-:W-:-:S04]  /*18c30*/  IMAD.U32 R7, RZ, RZ, UR5 ;  /* 0x00000005ff077e24 */ /* 0x002fc8000f8e00ff */
[----:B------:R1:W2:Y:S03]  /*18c40*/  SYNCS.PHASECHK.TRANS64.TRYWAIT P1, [R7+URZ+0x30850], R0 ;  /* 0x03085000070075a7 */ /* 0x0002a6000802017f */
[----:B--2---:R-:W-:Y:S05]  /*18c50*/  @!P1 NANOSLEEP.SYNCS 0x989680 ;  /* 0x009896800000995d */ /* 0x004fea0003900000 */
[----:B------:R-:W2:Y:S02]  /*18c60*/  @!P1 SYNCS.PHASECHK.TRANS64 P1, [R7+URZ+0x30850], R0 ;  /* 0x03085000070095a7 */ /* 0x000ea4000802007f */
[----:B--2---:R-:W-:Y:S05]  /*18c70*/  @!P1 BRA `(.L_x_4570) ;  /* 0xfffffffc00ec9947 */ /* 0x004fea000383ffff */
[----:B------:R-:W-:Y:S05]  /*18c80*/  BRA `(.L_x_4569) ;  /* 0xffffff4c006c7947 */ /* 0x000fea000383ffff */
.L_x_4626:
        /* <DEDUP_REMOVED lines=11> */
.L_x_4693:
[----:B------:R-:W-:Y:S05]  /*18d40*/  BSYNC B0 ;  /* 0x0000000000007941 */ /* 0x000fea0003800000 */
.L_x_4692:
[----:B------:R-:W-:Y:S05]  /*18d50*/  BRA `(.L_x_4694) ;  /* 0xffffffb8008c7947 */ /* 0x000fea000383ffff */
.L_x_4629:
[----:B0-----:R0:W1:Y:S02]  /*18d60*/  SYNCS.PHASECHK.TRANS64.TRYWAIT P0, [R7+URZ+0x30840], R2 ;  /* 0x03084002070075a7 */ /* 0x001064000800017f */
[----:B-1----:R-:W-:Y:S05]  /*18d70*/  @!P0 NANOSLEEP.SYNCS 0x989680 ;  /* 0x009896800000895d */ /* 0x002fea0003900000 */
[----:B------:R-:W1:Y:S02]  /*18d80*/  @!P0 SYNCS.PHASECHK.TRANS64 P0, [R7+URZ+0x30840], R2 ;  /* 0x03084002070085a7 */ /* 0x000e64000800007f */
[----:B-1----:R-:W-:Y:S05]  /*18d90*/  @!P0 BRA `(.L_x_4629) ;  /* 0xfffffffc00f08947 */ /* 0x002fea000383ffff */
[----:B------:R-:W-:Y:S05]  /*18da0*/  BRA `(.L_x_4695) ;  /* 0xffffffb800f47947 */ /* 0x000fea000383ffff */
.L_x_4630:
        /* <DEDUP_REMOVED lines=8> */
.L_x_4697:
[----:B------:R-:W-:Y:S05]  /*18e30*/  BSYNC B0 ;  /* 0x0000000000007941 */ /* 0x000fea0003800000 */
.L_x_4696:
        /* <DEDUP_REMOVED lines=9> */
.L_x_4698:
[----:B------:R-:W-:Y:S02]  /*18ed0*/  IMAD.MOV.U32 R13, RZ, RZ, R0 ;  /* 0x000000ffff0d7224 */ /* 0x000fe400078e0000 */
[----:B------:R-:W-:Y:S02]  /*18ee0*/  IMAD.MOV.U32 R12, RZ, RZ, 0x1 ;  /* 0x00000001ff0c7424 */ /* 0x000fe400078e00ff */
[----:B------:R-:W-:-:S07]  /*18ef0*/  IMAD.MOV.U32 R3, RZ, RZ, R14 ;  /* 0x000000ffff037224 */ /* 0x000fce00078e000e */
[----:B------:R-:W-:Y:S05]  /*18f00*/  WARPSYNC.COLLECTIVE R15, `(.L_x_4699) ;  /* 0x000000000f087348 */ /* 0x000fea0003c00000 */
[----:B------:R0:W1:Y:S02]  /*18f10*/  SHFL.IDX P6, R14, R13, R12, R11 ;  /* 0x0000000c0d0e7389 */ /* 0x00006400000c000b */
[----:B01----:R-:W-:Y:S01]  /*18f20*/  ENDCOLLECTIVE ;  /* 0x000000000000791b */ /* 0x003fe20003800000 */
.L_x_4699:
        /* <DEDUP_REMOVED lines=17> */
.L_x_4700:
[----:B------:R-:W-:Y:S02]  /*19040*/  @P1 IMAD R8, R5, 0x2, R17 ;  /* 0x0000000205081824 */ /* 0x000fe400078e0211 */
[----:B------:R-:W-:Y:S02]  /*19050*/  IMAD.MOV.U32 R13, RZ, RZ, R0 ;  /* 0x000000ffff0d7224 */ /* 0x000fe400078e0000 */
[----:B------:R-:W-:Y:S02]  /*19060*/  IMAD.MOV.U32 R12, RZ, RZ, 0x2 ;  /* 0x00000002ff0c7424 */ /* 0x000fe400078e00ff */
[----:B------:R-:W-:-:S07]  /*19070*/  IMAD.MOV.U32 R3, RZ, RZ, R14 ;  /* 0x000000ffff037224 */ /* 0x000fce00078e000e */
[----:B------:R-:W-:Y:S05]  /*19080*/  WARPSYNC.COLLECTIVE R15, `(.L_x_4701) ;  /* 0x000000000f087348 */ /* 0x000fea0003c00000 */
[----:B------:R0:W1:Y:S02]  /*19090*/  SHFL.IDX P6, R14, R13, R12, R11 ;  /* 0x0000000c0d0e7389 */ /* 0x00006400000c000b */
[----:B01----:R-:W-:Y:S01]  /*190a0*/  ENDCOLLECTIVE ;  /* 0x000000000000791b */ /* 0x003fe20003800000 */
.L_x_4701:
        /* <DEDUP_REMOVED lines=17> */
.L_x_4702:
[----:B------:R-:W-:Y:S02]  /*191c0*/  @P1 IMAD R8, R5, 0x2, R17 ;  /* 0x0000000205081824 */ /* 0x000fe400078e0211 */
[----:B------:R-:W-:Y:S02]  /*191d0*/  IMAD.MOV.U32 R13, RZ, RZ, R0 ;  /* 0x000000ffff0d7224 */ /* 0x000fe400078e0000 */
[----:B------:R-:W-:Y:S02]  /*191e0*/  IMAD.MOV.U32 R12, RZ, RZ, 0x3 ;  /* 0x00000003ff0c7424 */ /* 0x000fe400078e00ff */
[----:B------:R-:W-:-:S07]  /*191f0*/  IMAD.MOV.U32 R3, RZ, RZ, R14 ;  /* 0x000000ffff037224 */ /* 0x000fce00078e000e */
[----:B------:R-:W-:Y:S05]  /*19200*/  WARPSYNC.COLLECTIVE R15, `(.L_x_4703) ;  /* 0x000000000f087348 */ /* 0x000fea0003c00000 */
[----:B------:R0:W1:Y:S02]  /*19210*/  SHFL.IDX P6, R14, R13, R12, R11 ;  /* 0x0000000c0d0e7389 */ /* 0x00006400000c000b */
[----:B01----:R-:W-:Y:S01]  /*19220*/  ENDCOLLECTIVE ;  /* 0x000000000000791b */ /* 0x003fe20003800000 */
.L_x_4703:
        /* <DEDUP_REMOVED lines=17> */
.L_x_4704:
[----:B------:R-:W-:Y:S02]  /*19340*/  @P1 IMAD R8, R5, 0x2, R17 ;  /* 0x0000000205081824 */ /* 0x000fe400078e0211 */
[----:B------:R-:W-:Y:S02]  /*19350*/  IMAD.MOV.U32 R13, RZ, RZ, R0 ;  /* 0x000000ffff0d7224 */ /* 0x000fe400078e0000 */
[----:B------:R-:W-:Y:S02]  /*19360*/  IMAD.MOV.U32 R12, RZ, RZ, 0x4 ;  /* 0x00000004ff0c7424 */ /* 0x000fe400078e00ff */
[----:B------:R-:W-:-:S07]  /*19370*/  IMAD.MOV.U32 R3, RZ, RZ, R14 ;  /* 0x000000ffff037224 */ /* 0x000fce00078e000e */
[----:B------:R-:W-:Y:S05]  /*19380*/  WARPSYNC.COLLECTIVE R15, `(.L_x_4705) ;  /* 0x000000000f087348 */ /* 0x000fea0003c00000 */
[----:B------:R0:W1:Y:S02]  /*19390*/  SHFL.IDX P6, R14, R13, R12, R11 ;  /* 0x0000000c0d0e7389 */ /* 0x00006400000c000b */
[----:B01----:R-:W-:Y:S01]  /*193a0*/  ENDCOLLECTIVE ;  /* 0x000000000000791b */ /* 0x003fe20003800000 */
.L_x_4705:
        /* <DEDUP_REMOVED lines=17> */
.L_x_4706:
[----:B------:R-:W-:Y:S02]  /*194c0*/  @P1 IMAD R8, R5, 0x2, R17 ;  /* 0x0000000205081824 */ /* 0x000fe400078e0211 */
[----:B------:R-:W-:Y:S02]  /*194d0*/  IMAD.MOV.U32 R13, RZ, RZ, R0 ;  /* 0x000000ffff0d7224 */ /* 0x000fe400078e0000 */
[----:B------:R-:W-:Y:S02]  /*194e0*/  IMAD.MOV.U32 R12, RZ, RZ, 0x5 ;  /* 0x00000005ff0c7424 */ /* 0x000fe400078e00ff */
[----:B------:R-:W-:-:S07]  /*194f0*/  IMAD.MOV.U32 R3, RZ, RZ, R14 ;  /* 0x000000ffff037224 */ /* 0x000fce00078e000e */
[----:B------:R-:W-:Y:S05]  /*19500*/  WARPSYNC.COLLECTIVE R15, `(.L_x_4707) ;  /* 0x000000000f087348 */ /* 0x000fea0003c00000 */
[----:B------:R0:W1:Y:S02]  /*19510*/  SHFL.IDX P6, R14, R13, R12, R11 ;  /* 0x0000000c0d0e7389 */ /* 0x00006400000c000b */
[----:B01----:R-:W-:Y:S01]  /*19520*/  ENDCOLLECTIVE ;  /* 0x000000000000791b */ /* 0x003fe20003800000 */
.L_x_4707:
        /* <DEDUP_REMOVED lines=10> */
.L_x_4708:
        /* <DEDUP_REMOVED lines=8> */
.L_x_4635:
        /* <DEDUP_REMOVED lines=9> */
.L_x_4710:
[C---:B------:R-:W-:Y:S01]  /*196e0*/  VIADD R6, R25.reuse, 0x10 ;  /* 0x0000001019067836 */ /* 0x040fe20000000000 */
[----:B------:R-:W-:Y:S01]  /*196f0*/  ISETP.GE.AND P1, PT, R25, R29, PT ;  /* 0x0000001d1900720c */ /* 0x000fe20003f26270 */
[----:B------:R-:W-:Y:S02]  /*19700*/  IMAD.MOV.U32 R13, RZ, RZ, R0 ;  /* 0x000000ffff0d7224 */ /* 0x000fe400078e0000 */
[----:B------:R-:W-:-:S10]  /*19710*/  IMAD.MOV.U32 R2, RZ, RZ, R14 ;  /* 0x000000ffff027224 */ /* 0x000fd400078e000e */
[----:B------:R-:W-:Y:S05]  /*19720*/  WARPSYNC.COLLECTIVE R15, `(.L_x_4711) ;  /* 0x000000000f087348 */ /* 0x000fea0003c00000 */
[----:B------:R0:W1:Y:S02]  /*19730*/  SHFL.IDX P6, R14, R13, R12, R11 ;  /* 0x0000000c0d0e7389 */ /* 0x00006400000c000b */
[----:B01----:R-:W-:Y:S01]  /*19740*/  ENDCOLLECTIVE ;  /* 0x000000000000791b */ /* 0x003fe20003800000 */
.L_x_4711:
        /* <DEDUP_REMOVED lines=8> */
.L_x_4712:
[----:B------:R-:W-:Y:S01]  /*197d0*/  @!PT LDS RZ, [RZ] ;  /* 0x00000000fffff984 */ /* 0x000fe20000000800 */
[----:B------:R-:W-:Y:S01]  /*197e0*/  @!PT LDS RZ, [RZ] ;  /* 0x00000000fffff984 */ /* 0x000fe20000000800 */
[----:B------:R-:W-:Y:S01]  /*197f0*/  @!PT LDS RZ, [RZ] ;  /* 0x00000000fffff984 */ /* 0x000fe20000000800 */
[----:B------:R-:W-:Y:S04]  /*19800*/  @!P1 LDGSTS.E.BYPASS.LTC128B.128 [R36+0x12400], desc[UR36][R2.64], !P3 ;  /* 0x1240000002249fae */ /* 0x000fe8000d901d64 */
[----:B------:R-:W-:Y:S04]  /*19810*/  @!P1 LDGSTS.E.BYPASS.LTC128B.128 [R36+0x16400], desc[UR36][R2.64+0x80], !P2 ;  /* 0x1640008002249fae */ /* 0x000fe8000d101d64 */
[----:B------:R0:W-:Y:S01]  /*19820*/  @!P1 LDGSTS.E.BYPASS.LTC128B.128 [R36+0x1a400], desc[UR36][R2.64+0x100], !P0 ;  /* 0x1a40010002249fae */ /* 0x0001e2000c101d64 */
[----:B------:R-:W-:Y:S01]  /*19830*/  ISETP.GE.AND P1, PT, R6, R29, PT ;  /* 0x0000001d0600720c */ /* 0x000fe20003f26270 */
[----:B------:R-:W-:-:S02]  /*19840*/  IMAD.MOV.U32 R13, RZ, RZ, R0 ;  /* 0x000000ffff0d7224 */ /* 0x000fc400078e0000 */
[----:B------:R-:W-:Y:S02]  /*19850*/  VIADD R6, R25, 0x20 ;  /* 0x0000002019067836 */ /* 0x000fe40000000000 */
[----:B0-----:R-:W-:-:S08]  /*19860*/  IMAD.MOV.U32 R2, RZ, RZ, R14 ;  /* 0x000000ffff027224 */ /* 0x001fd000078e000e */
[----:B------:R-:W-:Y:S05]  /*19870*/  WARPSYNC.COLLECTIVE R15, `(.L_x_4713) ;  /* 0x000000000f087348 */ /* 0x000fea0003c00000 */
[----:B------:R0:W1:Y:S02]  /*19880*/  SHFL.IDX P6, R14, R13, R12, R11 ;  /* 0x0000000c0d0e7389 */ /* 0x00006400000c000b */
[----:B01----:R-:W-:Y:S01]  /*19890*/  ENDCOLLECTIVE ;  /* 0x000000000000791b */ /* 0x003fe20003800000 */
.L_x_4713:
        /* <DEDUP_REMOVED lines=8> */
.L_x_4714:
[----:B------:R-:W-:-:S05]  /*19920*/  @!P1 IMAD.MOV.U32 R3, RZ, RZ, R5 ;  /* 0x000000ffff039224 */ /* 0x000fca00078e0005 */
        /* <DEDUP_REMOVED lines=13> */
.L_x_4715:
        /* <DEDUP_REMOVED lines=8> */
.L_x_4716:
        /* <DEDUP_REMOVED lines=14> */
.L_x_4717:
        /* <DEDUP_REMOVED lines=8> */
.L_x_4718:
        /* <DEDUP_REMOVED lines=14> */
.L_x_4719:
        /* <DEDUP_REMOVED lines=8> */
.L_x_4720:
        /* <DEDUP_REMOVED lines=14> */
.L_x_4721:
        /* <DEDUP_REMOVED lines=8> */
.L_x_4722:
        /* <DEDUP_REMOVED lines=13> */
.L_x_4723:
        /* <DEDUP_REMOVED lines=8> */
.L_x_4724:
        /* <DEDUP_REMOVED lines=12> */
.L_x_4725:
[----:B------:R-:W-:Y:S05]  /*1a0b0*/  BRA `(.L_x_4726) ;  /* 0xffffffb8008c7947 */ /* 0x000fea000383ffff */
.L_x_4640:
[----:B0-----:R0:W1:Y:S02]  /*1a0c0*/  SYNCS.PHASECHK.TRANS64.TRYWAIT P0, [R17+URZ+0x30820], R0 ;  /* 0x03082000110075a7 */ /* 0x001064000800017f */
[----:B-1----:R-:W-:Y:S05]  /*1a0d0*/  @!P0 NANOSLEEP.SYNCS 0x989680 ;  /* 0x009896800000895d */ /* 0x002fea0003900000 */
[----:B------:R-:W1:Y:S02]  /*1a0e0*/  @!P0 SYNCS.PHASECHK.TRANS64 P0, [R17+URZ+0x30820], R0 ;  /* 0x03082000110085a7 */ /* 0x000e64000800007f */
[----:B-1----:R-:W-:Y:S05]  /*1a0f0*/  @!P0 BRA `(.L_x_4640) ;  /* 0xfffffffc00f08947 */ /* 0x002fea000383ffff */
[----:B------:R-:W-:Y:S05]  /*1a100*/  BRA `(.L_x_4727) ;  /* 0xffffffbc00047947 */ /* 0x000fea000383ffff */
.L_x_4645:
[----:B0-----:R0:W1:Y:S02]  /*1a110*/  SYNCS.PHASECHK.TRANS64.TRYWAIT P0, [R6+URZ+0x30840], R3 ;  /* 0x03084003060075a7 */ /* 0x001064000800017f */
[----:B-1----:R-:W-:Y:S05]  /*1a120*/  @!P0 NANOSLEEP.SYNCS 0x989680 ;  /* 0x009896800000895d */ /* 0x002fea0003900000 */
[----:B------:R-:W1:Y:S02]  /*1a130*/  @!P0 SYNCS.PHASECHK.TRANS64 P0, [R6+URZ+0x30840], R3 ;  /* 0x03084003060085a7 */ /* 0x000e64000800007f */
[----:B-1----:R-:W-:Y:S05]  /*1a140*/  @!P0 BRA `(.L_x_4645) ;  /* 0xfffffffc00f08947 */ /* 0x002fea000383ffff */
[----:B------:R-:W-:Y:S05]  /*1a150*/  BRA `(.L_x_4728) ;  /* 0xffffffbc00e07947 */ /* 0x000fea000383ffff */
.L_x_4646:
[----:B------:R-:W-:Y:S01]  /*1a160*/  BSSY B1, `(.L_x_4729) ;  /* 0x0000008000017945 */ /* 0x000fe20003800000 */
[----:B------:R-:W-:Y:S02]  /*1a170*/  IMAD.MOV.U32 R13, RZ, RZ, R8 ;  /* 0x000000ffff0d7224 */ /* 0x000fe400078e0008 */
[----:B------:R-:W-:Y:S02]  /*1a180*/  IMAD.MOV.U32 R12, RZ, RZ, RZ ;  /* 0x000000ffff0c7224 */ /* 0x000fe400078e00ff */
[----:B------:R-:W-:Y:S02]  /*1a190*/  IMAD.MOV.U32 R11, RZ, RZ, 0x181f ;  /* 0x0000181fff0b7424 */ /* 0x000fe400078e00ff */
[----:B------:R-:W-:-:S07]  /*1a1a0*/  IMAD.MOV.U32 R15, RZ, RZ, -0x1 ;  /* 0xffffffffff0f7424 */ /* 0x000fce00078e00ff */
[----:B--2---:R-:W-:Y:S05]  /*1a1b0*/  WARPSYNC.COLLECTIVE R15, `(.L_x_4730) ;  /* 0x000000000f087348 */ /* 0x004fea0003c00000 */
[----:B--2---:R0:W1:Y:S02]  /*1a1c0*/  SHFL.IDX P6, R14, R13, R12, R11 ;  /* 0x0000000c0d0e7389 */ /* 0x00406400000c000b */
[----:B01----:R-:W-:Y:S01]  /*1a1d0*/  ENDCOLLECTIVE ;  /* 0x000000000000791b */ /* 0x003fe20003800000 */
.L_x_4730:
[----:B------:R-:W-:Y:S05]  /*1a1e0*/  BSYNC B1 ;  /* 0x0000000000017941 */ /* 0x000fea0003800000 */
.L_x_4729:
        /* <DEDUP_REMOVED lines=12> */
.L_x_4731:
[----:B------:R-:W-:Y:S02]  /*1a2b0*/  IMAD R5, R5, 0x2, R17 ;  /* 0x0000000205057824 */ /* 0x000fe400078e0211 */
[----:B------:R-:W-:Y:S02]  /*1a2c0*/  IMAD.MOV.U32 R13, RZ, RZ, R8 ;  /* 0x000000ffff0d7224 */ /* 0x000fe400078e0008 */
[----:B------:R-:W-:Y:S02]  /*1a2d0*/  IMAD.MOV.U32 R12, RZ, RZ, 0x1 ;  /* 0x00000001ff0c7424 */ /* 0x000fe400078e00ff */
[----:B------:R-:W-:-:S07]  /*1a2e0*/  IMAD.MOV.U32 R2, RZ, RZ, R14 ;  /* 0x000000ffff027224 */ /* 0x000fce00078e000e */
[----:B------:R-:W-:Y:S05]  /*1a2f0*/  WARPSYNC.COLLECTIVE R15, `(.L_x_4732) ;  /* 0x000000000f087348 */ /* 0x000fea0003c00000 */
[----:B------:R0:W1:Y:S02]  /*1a300*/  SHFL.IDX P6, R14, R13, R12, R11 ;  /* 0x0000000c0d0e7389 */ /* 0x00006400000c000b */
[----:B01----:R-:W-:Y:S01]  /*1a310*/  ENDCOLLECTIVE ;  /* 0x000000000000791b */ /* 0x003fe20003800000 */
.L_x_4732:
        /* <DEDUP_REMOVED lines=13> */
.L_x_4733:
[----:B------:R-:W-:Y:S02]  /*1a3f0*/  IMAD.MOV.U32 R13, RZ, RZ, R8 ;  /* 0x000000ffff0d7224 */ /* 0x000fe400078e0008 */
[----:B------:R-:W-:Y:S02]  /*1a400*/  IMAD.MOV.U32 R12, RZ, RZ, 0x2 ;  /* 0x00000002ff0c7424 */ /* 0x000fe400078e00ff */
[----:B------:R-:W-:-:S07]  /*1a410*/  IMAD.MOV.U32 R2, RZ, RZ, R14 ;  /* 0x000000ffff027224 */ /* 0x000fce00078e000e */
[----:B------:R-:W-:Y:S05]  /*1a420*/  WARPSYNC.COLLECTIVE R15, `(.L_x_4734) ;  /* 0x000000000f087348 */ /* 0x000fea0003c00000 */
[----:B------:R0:W1:Y:S02]  /*1a430*/  SHFL.IDX P6, R14, R13, R12, R11 ;  /* 0x0000000c0d0e7389 */ /* 0x00006400000c000b */
[----:B01----:R-:W-:Y:S01]  /*1a440*/  ENDCOLLECTIVE ;  /* 0x000000000000791b */ /* 0x003fe20003800000 */
.L_x_4734:
        /* <DEDUP_REMOVED lines=13> */
.L_x_4735:
[----:B------:R-:W-:Y:S02]  /*1a520*/  IMAD.MOV.U32 R13, RZ, RZ, R8 ;  /* 0x000000ffff0d7224 */ /* 0x000fe400078e0008 */
[----:B------:R-:W-:Y:S02]  /*1a530*/  IMAD.MOV.U32 R12, RZ, RZ, 0x3 ;  /* 0x00000003ff0c7424 */ /* 0x000fe400078e00ff */
[----:B------:R-:W-:-:S07]  /*1a540*/  IMAD.MOV.U32 R2, RZ, RZ, R14 ;  /* 0x000000ffff027224 */ /* 0x000fce00078e000e */
[----:B------:R-:W-:Y:S05]  /*1a550*/  WARPSYNC.COLLECTIVE R15, `(.L_x_4736) ;  /* 0x000000000f087348 */ /* 0x000fea0003c00000 */
[----:B------:R0:W1:Y:S02]  /*1a560*/  SHFL.IDX P6, R14, R13, R12, R11 ;  /* 0x0000000c0d0e7389 */ /* 0x00006400000c000b */
[----:B01----:R-:W-:Y:S01]  /*1a570*/  ENDCOLLECTIVE ;  /* 0x000000000000791b */ /* 0x003fe20003800000 */
.L_x_4736:
        /* <DEDUP_REMOVED lines=13> */
.L_x_4737:
[----:B------:R-:W-:Y:S02]  /*1a650*/  IMAD.MOV.U32 R13, RZ, RZ, R8 ;  /* 0x000000ffff0d7224 */ /* 0x000fe400078e0008 */
[----:B------:R-:W-:Y:S02]  /*1a660*/  IMAD.MOV.U32 R12, RZ, RZ, 0x4 ;  /* 0x00000004ff0c7424 */ /* 0x000fe400078e00ff */
[----:B------:R-:W-:-:S07]  /*1a670*/  IMAD.MOV.U32 R2, RZ, RZ, R14 ;  /* 0x000000ffff027224 */ /* 0x000fce00078e000e */
[----:B------:R-:W-:Y:S05]  /*1a680*/  WARPSYNC.COLLECTIVE R15, `(.L_x_4738) ;  /* 0x000000000f087348 */ /* 0x000fea0003c00000 */
[----:B------:R0:W1:Y:S02]  /*1a690*/  SHFL.IDX P6, R14, R13, R12, R11 ;  /* 0x0000000c0d0e7389 */ /* 0x00006400000c000b */
[----:B01----:R-:W-:Y:S01]  /*1a6a0*/  ENDCOLLECTIVE ;  /* 0x000000000000791b */ /* 0x003fe20003800000 */
.L_x_4738:
        /* <DEDUP_REMOVED lines=13> */
.L_x_4739:
[----:B------:R-:W-:Y:S02]  /*1a780*/  IMAD.MOV.U32 R13, RZ, RZ, R8 ;  /* 0x000000ffff0d7224 */ /* 0x000fe400078e0008 */
[----:B------:R-:W-:Y:S02]  /*1a790*/  IMAD.MOV.U32 R12, RZ, RZ, 0x5 ;  /* 0x00000005ff0c7424 */ /* 0x000fe400078e00ff */
[----:B------:R-:W-:-:S07]  /*1a7a0*/  IMAD.MOV.U32 R2, RZ, RZ, R14 ;  /* 0x000000ffff027224 */ /* 0x000fce00078e000e */
[----:B------:R-:W-:Y:S05]  /*1a7b0*/  WARPSYNC.COLLECTIVE R15, `(.L_x_4740) ;  /* 0x000000000f087348 */ /* 0x000fea0003c00000 */
[----:B------:R0:W1:Y:S02]  /*1a7c0*/  SHFL.IDX P6, R14, R13, R12, R11 ;  /* 0x0000000c0d0e7389 */ /* 0x00006400000c000b */
[----:B01----:R-:W-:Y:S01]  /*1a7d0*/  ENDCOLLECTIVE ;  /* 0x000000000000791b */ /* 0x003fe20003800000 */
.L_x_4740:
        /* <DEDUP_REMOVED lines=14> */
.L_x_4741:
[----:B------:R-:W-:Y:S01]  /*1a8c0*/  IMAD.MOV.U32 R2, RZ, RZ, R14 ;  /* 0x000000ffff027224 */ /* 0x000fe200078e000e */
[----:B------:R-:W-:Y:S06]  /*1a8d0*/  BRA `(.L_x_4742) ;  /* 0xffffffbc00007947 */ /* 0x000fec000383ffff */
.L_x_4651:
[----:B0-----:R0:W1:Y:S02]  /*1a8e0*/  SYNCS.PHASECHK.TRANS64.TRYWAIT P0, [R6+URZ+0x30860], R2 ;  /* 0x03086002060075a7 */ /* 0x001064000800017f */
[----:B-1----:R-:W-:Y:S05]  /*1a8f0*/  @!P0 NANOSLEEP.SYNCS 0x989680 ;  /* 0x009896800000895d */ /* 0x002fea0003900000 */
[----:B------:R-:W1:Y:S02]  /*1a900*/  @!P0 SYNCS.PHASECHK.TRANS64 P0, [R6+URZ+0x30860], R2 ;  /* 0x03086002060085a7 */ /* 0x000e64000800007f */
[----:B-1----:R-:W-:Y:S05]  /*1a910*/  @!P0 BRA `(.L_x_4651) ;  /* 0xfffffffc00f08947 */ /* 0x002fea000383ffff */
[----:B------:R-:W-:Y:S05]  /*1a920*/  BRA `(.L_x_4743) ;  /* 0xffffffbc00647947 */ /* 0x000fea000383ffff */
.L_x_4652:
        /* <DEDUP_REMOVED lines=8> */
.L_x_4745:
[----:B------:R-:W-:Y:S05]  /*1a9b0*/  BSYNC B1 ;  /* 0x0000000000017941 */ /* 0x000fea0003800000 */
.L_x_4744:
        /* <DEDUP_REMOVED lines=9> */
.L_x_4746:
[----:B------:R-:W-:Y:S02]  /*1aa50*/  IMAD.MOV.U32 R13, RZ, RZ, R19 ;  /* 0x000000ffff0d7224 */ /* 0x000fe400078e0013 */
[----:B------:R-:W-:Y:S02]  /*1aa60*/  IMAD.MOV.U32 R12, RZ, RZ, 0x1 ;  /* 0x00000001ff0c7424 */ /* 0x000fe400078e00ff */
[----:B------:R-:W-:-:S07]  /*1aa70*/  IMAD.MOV.U32 R2, RZ, RZ, R14 ;  /* 0x000000ffff027224 */ /* 0x000fce00078e000e */
[----:B------:R-:W-:Y:S05]  /*1aa80*/  WARPSYNC.COLLECTIVE R15, `(.L_x_4747) ;  /* 0x000000000f087348 */ /* 0x000fea0003c00000 */
[----:B------:R0:W1:Y:S02]  /*1aa90*/  SHFL.IDX P6, R14, R13, R12, R11 ;  /* 0x0000000c0d0e7389 */ /* 0x00006400000c000b */
[----:B01----:R-:W-:Y:S01]  /*1aaa0*/  ENDCOLLECTIVE ;  /* 0x000000000000791b */ /* 0x003fe20003800000 */
.L_x_4747:
        /* <DEDUP_REMOVED lines=16> */
.L_x_4748:
[----:B------:R-:W-:Y:S02]  /*1abb0*/  IMAD.MOV.U32 R13, RZ, RZ, R19 ;  /* 0x000000ffff0d7224 */ /* 0x000fe400078e0013 */
[----:B------:R-:W-:Y:S02]  /*1abc0*/  IMAD.MOV.U32 R12, RZ, RZ, 0x2 ;  /* 0x00000002ff0c7424 */ /* 0x000fe400078e00ff */
[----:B------:R-:W-:-:S07]  /*1abd0*/  IMAD.MOV.U32 R2, RZ, RZ, R14 ;  /* 0x000000ffff027224 */ /* 0x000fce00078e000e */
[----:B------:R-:W-:Y:S05]  /*1abe0*/  WARPSYNC.COLLECTIVE R15, `(.L_x_4749) ;  /* 0x000000000f087348 */ /* 0x000fea0003c00000 */
[----:B------:R0:W1:Y:S02]  /*1abf0*/  SHFL.IDX P6, R14, R13, R12, R11 ;  /* 0x0000000c0d0e7389 */ /* 0x00006400000c000b */
[----:B01----:R-:W-:Y:S01]  /*1ac00*/  ENDCOLLECTIVE ;  /* 0x000000000000791b */ /* 0x003fe20003800000 */
.L_x_4749:
        /* <DEDUP_REMOVED lines=16> */
.L_x_4750:
[----:B------:R-:W-:Y:S02]  /*1ad10*/  IMAD.MOV.U32 R13, RZ, RZ, R19 ;  /* 0x000000ffff0d7224 */ /* 0x000fe400078e0013 */
[----:B------:R-:W-:Y:S02]  /*1ad20*/  IMAD.MOV.U32 R12, RZ, RZ, 0x3 ;  /* 0x00000003ff0c7424 */ /* 0x000fe400078e00ff */
[----:B------:R-:W-:-:S07]  /*1ad30*/  IMAD.MOV.U32 R2, RZ, RZ, R14 ;  /* 0x000000ffff027224 */ /* 0x000fce00078e000e */
[----:B------:R-:W-:Y:S05]  /*1ad40*/  WARPSYNC.COLLECTIVE R15, `(.L_x_4751) ;  /* 0x000000000f087348 */ /* 0x000fea0003c00000 */
[----:B------:R0:W1:Y:S02]  /*1ad50*/  SHFL.IDX P6, R14, R13, R12, R11 ;  /* 0x0000000c0d0e7389 */ /* 0x00006400000c000b */
[----:B01----:R-:W-:Y:S01]  /*1ad60*/  ENDCOLLECTIVE ;  /* 0x000000000000791b */ /* 0x003fe20003800000 */
.L_x_4751:
        /* <DEDUP_REMOVED lines=16> */
.L_x_4752:
[----:B------:R-:W-:Y:S02]  /*1ae70*/  IMAD.MOV.U32 R13, RZ, RZ, R19 ;  /* 0x000000ffff0d7224 */ /* 0x000fe400078e0013 */
[----:B------:R-:W-:Y:S02]  /*1ae80*/  IMAD.MOV.U32 R12, RZ, RZ, 0x4 ;  /* 0x00000004ff0c7424 */ /* 0x000fe400078e00ff */
[----:B------:R-:W-:-:S07]  /*1ae90*/  IMAD.MOV.U32 R2, RZ, RZ, R14 ;  /* 0x000000ffff027224 */ /* 0x000fce00078e000e */
[----:B------:R-:W-:Y:S05]  /*1aea0*/  WARPSYNC.COLLECTIVE R15, `(.L_x_4753) ;  /* 0x000000000f087348 */ /* 0x000fea0003c00000 */
[----:B------:R0:W1:Y:S02]  /*1aeb0*/  SHFL.IDX P6, R14, R13, R12, R11 ;  /* 0x0000000c0d0e7389 */ /* 0x00006400000c000b */
[----:B01----:R-:W-:Y:S01]  /*1aec0*/  ENDCOLLECTIVE ;  /* 0x000000000000791b */ /* 0x003fe20003800000 */
.L_x_4753:
        /* <DEDUP_REMOVED lines=16> */
.L_x_4754:
[----:B------:R-:W-:Y:S02]  /*1afd0*/  IMAD.MOV.U32 R13, RZ, RZ, R19 ;  /* 0x000000ffff0d7224 */ /* 0x000fe400078e0013 */
[----:B------:R-:W-:Y:S02]  /*1afe0*/  IMAD.MOV.U32 R12, RZ, RZ, 0x5 ;  /* 0x00000005ff0c7424 */ /* 0x000fe400078e00ff */
[----:B------:R-:W-:-:S07]  /*1aff0*/  IMAD.MOV.U32 R2, RZ, RZ, R14 ;  /* 0x000000ffff027224 */ /* 0x000fce00078e000e */
[----:B------:R-:W-:Y:S05]  /*1b000*/  WARPSYNC.COLLECTIVE R15, `(.L_x_4755) ;  /* 0x000000000f087348 */ /* 0x000fea0003c00000 */
[----:B------:R0:W1:Y:S02]  /*1b010*/  SHFL.IDX P6, R14, R13, R12, R11 ;  /* 0x0000000c0d0e7389 */ /* 0x00006400000c000b */
[----:B01----:R-:W-:Y:S01]  /*1b020*/  ENDCOLLECTIVE ;  /* 0x000000000000791b */ /* 0x003fe20003800000 */
.L_x_4755:
        /* <DEDUP_REMOVED lines=13> */
.L_x_4756:
[----:B------:R-:W-:Y:S01]  /*1b100*/  @!PT LDS RZ, [RZ] ;  /* 0x00000000fffff984 */ /* 0x000fe20000000800 */
[----:B------:R-:W-:Y:S01]  /*1b110*/  @!PT LDS RZ, [RZ] ;  /* 0x00000000fffff984 */ /* 0x000fe20000000800 */
[----:B------:R-:W-:Y:S01]  /*1b120*/  @!PT LDS RZ, [RZ] ;  /* 0x00000000fffff984 */ /* 0x000fe20000000800 */
[----:B------:R1:W-:Y:S01]  /*1b130*/  LDGSTS.E.BYPASS.LTC128B.128 [R5+0x5400], desc[UR36][R2.64+0x80], !P0 ;  /* 0x0540008002057fae */ /* 0x0003e2000c101d64 */
[----:B------:R-:W-:-:S13]  /*1b140*/  ISETP.LT.OR P0, PT, R7, 0x41, P1 ;  /* 0x000000410700780c */ /* 0x000fda0000f01670 */
[----:B------:R1:W-:Y:S01]  /*1b150*/  LDGSTS.E.BYPASS.LTC128B.128 [R5+0x8400], desc[UR36][R2.64+0x100], !P0 ;  /* 0x0840010002057fae */ /* 0x0003e2000c101d64 */
[----:B------:R-:W-:Y:S05]  /*1b160*/  BRA `(.L_x_4757) ;  /* 0xffffffb800487947 */ /* 0x000fea000383ffff */
.L_x_4660:
[----:B0-----:R0:W1:Y:S02]  /*1b170*/  SYNCS.PHASECHK.TRANS64.TRYWAIT P0, [R0+URZ+0x30860], R3 ;  /* 0x03086003000075a7 */ /* 0x001064000800017f */
[----:B-1----:R-:W-:Y:S05]  /*1b180*/  @!P0 NANOSLEEP.SYNCS 0x989680 ;  /* 0x009896800000895d */ /* 0x002fea0003900000 */
[----:B------:R-:W1:Y:S02]  /*1b190*/  @!P0 SYNCS.PHASECHK.TRANS64 P0, [R0+URZ+0x30860], R3 ;  /* 0x03086003000085a7 */ /* 0x000e64000800007f */
[----:B-1----:R-:W-:Y:S05]  /*1b1a0*/  @!P0 BRA `(.L_x_4660) ;  /* 0xfffffffc00f08947 */ /* 0x002fea000383ffff */
[----:B------:R-:W-:Y:S05]  /*1b1b0*/  BRA `(.L_x_4758) ;  /* 0xffffffbc00607947 */ /* 0x000fea000383ffff */
.L_x_4661:
        /* <DEDUP_REMOVED lines=8> */
.L_x_4760:
[----:B------:R-:W-:Y:S05]  /*1b240*/  BSYNC B0 ;  /* 0x0000000000007941 */ /* 0x000fea0003800000 */
.L_x_4759:
        /* <DEDUP_REMOVED lines=9> */
.L_x_4761:
        /* <DEDUP_REMOVED lines=14> */
.L_x_4762:
        /* <DEDUP_REMOVED lines=13> */
.L_x_4763:
[----:B------:R-:W-:Y:S02]  /*1b490*/  IMAD.MOV.U32 R13, RZ, RZ, R19 ;  /* 0x000000ffff0d7224 */ /* 0x000fe400078e0013 */
[----:B------:R-:W-:Y:S01]  /*1b4a0*/  IMAD.MOV.U32 R12, RZ, RZ, 0x2 ;  /* 0x00000002ff0c7424 */ /* 0x000fe200078e00ff */
[----:B------:R-:W-:-:S13]  /*1b4b0*/  IADD3 R2, P4, R14, R5, RZ ;  /* 0x000000050e027210 */ /* 0x000fda0007f9e0ff */
[----:B------:R-:W-:Y:S05]  /*1b4c0*/  WARPSYNC.COLLECTIVE R15, `(.L_x_4764) ;  /* 0x000000000f087348 */ /* 0x000fea0003c00000 */
[----:B------:R0:W1:Y:S02]  /*1b4d0*/  SHFL.IDX P6, R14, R13, R12, R11 ;  /* 0x0000000c0d0e7389 */ /* 0x00006400000c000b */
[----:B01----:R-:W-:Y:S01]  /*1b4e0*/  ENDCOLLECTIVE ;  /* 0x000000000000791b */ /* 0x003fe20003800000 */
.L_x_4764:
        /* <DEDUP_REMOVED lines=15> */
.L_x_4765:
[----:B------:R-:W-:Y:S02]  /*1b5e0*/  IMAD.MOV.U32 R13, RZ, RZ, R19 ;  /* 0x000000ffff0d7224 */ /* 0x000fe400078e0013 */
[----:B------:R-:W-:Y:S01]  /*1b5f0*/  IMAD.MOV.U32 R12, RZ, RZ, 0x3 ;  /* 0x00000003ff0c7424 */ /* 0x000fe200078e00ff */
[----:B------:R-:W-:-:S13]  /*1b600*/  IADD3 R2, P4, R14, R5, RZ ;  /* 0x000000050e027210 */ /* 0x000fda0007f9e0ff */
[----:B------:R-:W-:Y:S05]  /*1b610*/  WARPSYNC.COLLECTIVE R15, `(.L_x_4766) ;  /* 0x000000000f087348 */ /* 0x000fea0003c00000 */
[----:B------:R0:W1:Y:S02]  /*1b620*/  SHFL.IDX P6, R14, R13, R12, R11 ;  /* 0x0000000c0d0e7389 */ /* 0x00006400000c000b */
[----:B01----:R-:W-:Y:S01]  /*1b630*/  ENDCOLLECTIVE ;  /* 0x000000000000791b */ /* 0x003fe20003800000 */
.L_x_4766:
        /* <DEDUP_REMOVED lines=15> */
.L_x_4767:
[----:B------:R-:W-:Y:S02]  /*1b730*/  IMAD.MOV.U32 R13, RZ, RZ, R19 ;  /* 0x000000ffff0d7224 */ /* 0x000fe400078e0013 */
[----:B------:R-:W-:Y:S01]  /*1b740*/  IMAD.MOV.U32 R12, RZ, RZ, 0x4 ;  /* 0x00000004ff0c7424 */ /* 0x000fe200078e00ff */
[----:B------:R-:W-:-:S13]  /*1b750*/  IADD3 R2, P4, R14, R5, RZ ;  /* 0x000000050e027210 */ /* 0x000fda0007f9e0ff */
[----:B------:R-:W-:Y:S05]  /*1b760*/  WARPSYNC.COLLECTIVE R15, `(.L_x_4768) ;  /* 0x000000000f087348 */ /* 0x000fea0003c00000 */
[----:B------:R0:W1:Y:S02]  /*1b770*/  SHFL.IDX P6, R14, R13, R12, R11 ;  /* 0x0000000c0d0e7389 */ /* 0x00006400000c000b */
[----:B01----:R-:W-:Y:S01]  /*1b780*/  ENDCOLLECTIVE ;  /* 0x000000000000791b */ /* 0x003fe20003800000 */
.L_x_4768:
        /* <DEDUP_REMOVED lines=15> */
.L_x_4769:
[----:B------:R-:W-:Y:S02]  /*1b880*/  IMAD.MOV.U32 R13, RZ, RZ, R19 ;  /* 0x000000ffff0d7224 */ /* 0x000fe400078e0013 */
[----:B------:R-:W-:Y:S01]  /*1b890*/  IMAD.MOV.U32 R12, RZ, RZ, 0x5 ;  /* 0x00000005ff0c7424 */ /* 0x000fe200078e00ff */
[----:B------:R-:W-:-:S13]  /*1b8a0*/  IADD3 R2, P4, R14, R5, RZ ;  /* 0x000000050e027210 */ /* 0x000fda0007f9e0ff */
[----:B------:R-:W-:Y:S05]  /*1b8b0*/  WARPSYNC.COLLECTIVE R15, `(.L_x_4770) ;  /* 0x000000000f087348 */ /* 0x000fea0003c00000 */
[----:B------:R0:W1:Y:S02]  /*1b8c0*/  SHFL.IDX P6, R14, R13, R12, R11 ;  /* 0x0000000c0d0e7389 */ /* 0x00006400000c000b */
[----:B01----:R-:W-:Y:S01]  /*1b8d0*/  ENDCOLLECTIVE ;  /* 0x000000000000791b */ /* 0x003fe20003800000 */
.L_x_4770:
        /* <DEDUP_REMOVED lines=14> */
.L_x_4771:
[----:B------:R-:W-:Y:S05]  /*1b9c0*/  BRA `(.L_x_4772) ;  /* 0xffffffb800647947 */ /* 0x000fea000383ffff */
.L_x_4666:
        /* <DEDUP_REMOVED lines=8> */
.L_x_4774:
[----:B------:R-:W-:Y:S05]  /*1ba50*/  BSYNC B0 ;  /* 0x0000000000007941 */ /* 0x000fea0003800000 */
.L_x_4773:
        /* <DEDUP_REMOVED lines=9> */
.L_x_4775:
[----:B------:R-:W-:Y:S02]  /*1baf0*/  ULDC UR4, c[0x0][0xc3c] ;  /* 0x00030f0000047ab9 */ /* 0x000fe40000000800 */
[----:B------:R-:W-:-:S13]  /*1bb00*/  ISETP.GE.OR P1, PT, R9, UR4, !P0 ;  /* 0x0000000409007c0c */ /* 0x000fda000c726670 */
[----:B------:R-:W0:Y:S08]  /*1bb10*/  @!P1 LDC.64 R4, c[0x0][0xc80] ;  /* 0x00032000ff049b82 */ /* 0x000e300000000a00 */
[----:B------:R-:W1:Y:S01]  /*1bb20*/  @!P1 LDC.64 R2, c[0x0][0xc78] ;  /* 0x00031e00ff029b82 */ /* 0x000e620000000a00 */
[----:B------:R-:W-:Y:S02]  /*1bb30*/  IMAD.MOV.U32 R25, RZ, RZ, RZ ;  /* 0x000000ffff197224 */ /* 0x000fe400078e00ff */
[----:B------:R-:W-:-:S02]  /*1bb40*/  IMAD.MOV.U32 R8, RZ, RZ, RZ ;  /* 0x000000ffff087224 */ /* 0x000fc400078e00ff */
[----:B------:R-:W-:Y:S02]  /*1bb50*/  IMAD.MOV.U32 R11, RZ, RZ, RZ ;  /* 0x000000ffff0b7224 */ /* 0x000fe400078e00ff */
[----:B------:R-:W-:Y:S02]  /*1bb60*/  IMAD.MOV.U32 R7, RZ, RZ, R14 ;  /* 0x000000ffff077224 */ /* 0x000fe400078e000e */
[----:B0-----:R-:W-:-:S06]  /*1bb70*/  @!P1 IMAD.WIDE R4, R9, 0x4, R4 ;  /* 0x0000000409049825 */ /* 0x001fcc00078e0204 */
[----:B------:R-:W2:Y:S01]  /*1bb80*/  @!P1 LDG.E R4, desc[UR36][R4.64] ;  /* 0x0000002404049981 */ /* 0x000ea2000c1e1900 */
[----:B-1----:R-:W-:-:S06]  /*1bb90*/  @!P1 IMAD.WIDE R2, R9, 0x4, R2 ;  /* 0x0000000409029825 */ /* 0x002fcc00078e0202 */
        /* <DEDUP_REMOVED lines=12> */
.L_x_4776:
[----:B------:R-:W-:Y:S01]  /*1bc60*/  IMAD.MOV.U32 R12, RZ, RZ, 0x2 ;  /* 0x00000002ff0c7424 */ /* 0x000fe200078e00ff */
[----:B------:R-:W-:-:S05]  /*1bc70*/  SEL R6, R14, RZ, P1 ;  /* 0x000000ff0e067207 */ /* 0x000fca0000800000 */
[----:B------:R-:W-:-:S04]  /*1bc80*/  IMAD.IADD R6, R13, 0x1, R6 ;  /* 0x000000010d067824 */ /* 0x000fc800078e0206 */
[----:B------:R-:W-:-:S07]  /*1bc90*/  IMAD.MOV.U32 R13, RZ, RZ, R6 ;  /* 0x000000ffff0d7224 */ /* 0x000fce00078e0006 */
[----:B------:R-:W-:Y:S05]  /*1bca0*/  WARPSYNC.COLLECTIVE R15, `(.L_x_4777) ;  /* 0x000000000f087348 */ /* 0x000fea0003c00000 */
[----:B------:R0:W1:Y:S02]  /*1bcb0*/  SHFL.UP P6, R14, R13, R12, R11 ;  /* 0x0400000c0d0e7389 */ /* 0x00006400000c000b */
[----:B01----:R-:W-:Y:S01]  /*1bcc0*/  ENDCOLLECTIVE ;  /* 0x000000000000791b */ /* 0x003fe20003800000 */
.L_x_4777:
        /* <DEDUP_REMOVED lines=8> */
.L_x_4778:
[----:B------:R-:W-:Y:S01]  /*1bd50*/  IMAD.MOV.U32 R12, RZ, RZ, 0x8 ;  /* 0x00000008ff0c7424 */ /* 0x000fe200078e00ff */
[----:B------:R-:W-:-:S05]  /*1bd60*/  SEL R3, R14, RZ, P3 ;  /* 0x000000ff0e037207 */ /* 0x000fca0001800000 */
[----:B------:R-:W-:-:S04]  /*1bd70*/  IMAD.IADD R3, R2, 0x1, R3 ;  /* 0x0000000102037824 */ /* 0x000fc800078e0203 */
[----:B------:R-:W-:-:S07]  /*1bd80*/  IMAD.MOV.U32 R13, RZ, RZ, R3 ;  /* 0x000000ffff0d7224 */ /* 0x000fce00078e0003 */
[----:B------:R-:W-:Y:S05]  /*1bd90*/  WARPSYNC.COLLECTIVE R15, `(.L_x_4779) ;  /* 0x000000000f087348 */ /* 0x000fea0003c00000 */
[----:B------:R0:W1:Y:S02]  /*1bda0*/  SHFL.UP P6, R14, R13, R12, R11 ;  /* 0x0400000c0d0e7389 */ /* 0x00006400000c000b */
[----:B01----:R-:W-:Y:S01]  /*1bdb0*/  ENDCOLLECTIVE ;  /* 0x000000000000791b */ /* 0x003fe20003800000 */
.L_x_4779:
[----:B------:R-:W-:Y:S01]  /*1bdc0*/  IMAD.MOV.U32 R12, RZ, RZ, 0x10 ;  /* 0x00000010ff0c7424 */ /* 0x000fe200078e00ff */
[----:B------:R-:W-:-:S05]  /*1bdd0*/  SEL R4, R14, RZ, P4 ;  /* 0x000000ff0e047207 */ /* 0x000fca0002000000 */
[----:B------:R-:W-:-:S04]  /*1bde0*/  IMAD.IADD R4, R3, 0x1, R4 ;  /* 0x0000000103047824 */ /* 0x000fc800078e0204 */
[----:B------:R-:W-:-:S07]  /*1bdf0*/  IMAD.MOV.U32 R13, RZ, RZ, R4 ;  /* 0x000000ffff0d7224 */ /* 0x000fce00078e0004 */
[----:B------:R-:W-:Y:S05]  /*1be00*/  WARPSYNC.COLLECTIVE R15, `(.L_x_4780) ;  /* 0x000000000f087348 */ /* 0x000fea0003c00000 */
[----:B------:R0:W1:Y:S02]  /*1be10*/  SHFL.UP P6, R14, R13, R12, R11 ;  /* 0x0400000c0d0e7389 */ /* 0x00006400000c000b */
[----:B01----:R-:W-:Y:S01]  /*1be20*/  ENDCOLLECTIVE ;  /* 0x000000000000791b */ /* 0x003fe20003800000 */
.L_x_4780:
        /* <DEDUP_REMOVED lines=8> */
.L_x_4781:
[----:B------:R-:W-:Y:S05]  /*1beb0*/  BRA `(.L_x_4782) ;  /* 0xffffffb800787947 */ /* 0x000fea000383ffff */
.L_x_4669:
[----:B------:R-:W-:Y:S01]  /*1bec0*/  BSSY B0, `(.L_x_4783) ;  /* 0x0000007000007945 */ /* 0x000fe20003800000 */
[----:B------:R-:W-:Y:S02]  /*1bed0*/  IMAD.MOV.U32 R12, RZ, RZ, 0x1 ;  /* 0x00000001ff0c7424 */ /* 0x000fe400078e00ff */
[----:B------:R-:W-:Y:S02]  /*1bee0*/  IMAD.MOV.U32 R11, RZ, RZ, RZ ;  /* 0x000000ffff0b7224 */ /* 0x000fe400078e00ff */
[----:B------:R-:W-:-:S07]  /*1bef0*/  IMAD.MOV.U32 R15, RZ, RZ, -0x1 ;  /* 0xffffffffff0f7424 */ /* 0x000fce00078e00ff */
[----:B------:R-:W-:Y:S05]  /*1bf00*/  WARPSYNC.COLLECTIVE R15, `(.L_x_4784) ;  /* 0x000000000f087348 */ /* 0x000fea0003c00000 */
[----:B------:R0:W1:Y:S02]  /*1bf10*/  SHFL.UP P6, R14, R13, R12, R11 ;  /* 0x0400000c0d0e7389 */ /* 0x00006400000c000b */
[----:B01----:R-:W-:Y:S01]  /*1bf20*/  ENDCOLLECTIVE ;  /* 0x000000000000791b */ /* 0x003fe20003800000 */
.L_x_4784:
[----:B------:R-:W-:Y:S05]  /*1bf30*/  BSYNC B0 ;  /* 0x0000000000007941 */ /* 0x000fea0003800000 */
.L_x_4783:
        /* <DEDUP_REMOVED lines=8> */
.L_x_4785:
[----:B------:R-:W-:Y:S01]  /*1bfc0*/  IMAD.MOV.U32 R12, RZ, RZ, 0x4 ;  /* 0x00000004ff0c7424 */ /* 0x000fe200078e00ff */
[----:B------:R-:W-:-:S05]  /*1bfd0*/  SEL R2, R14, RZ, P2 ;  /* 0x000000ff0e027207 */ /* 0x000fca0001000000 */
[----:B------:R-:W-:-:S04]  /*1bfe0*/  IMAD.IADD R2, R13, 0x1, R2 ;  /* 0x000000010d027824 */ /* 0x000fc800078e0202 */
[----:B------:R-:W-:-:S07]  /*1bff0*/  IMAD.MOV.U32 R13, RZ, RZ, R2 ;  /* 0x000000ffff0d7224 */ /* 0x000fce00078e0002 */
[----:B------:R-:W-:Y:S05]  /*1c000*/  WARPSYNC.COLLECTIVE R15, `(.L_x_4786) ;  /* 0x000000000f087348 */ /* 0x000fea0003c00000 */
[----:B------:R0:W1:Y:S02]  /*1c010*/  SHFL.UP P6, R14, R13, R12, R11 ;  /* 0x0400000c0d0e7389 */ /* 0x00006400000c000b */
[----:B01----:R-:W-:Y:S01]  /*1c020*/  ENDCOLLECTIVE ;  /* 0x000000000000791b */ /* 0x003fe20003800000 */
.L_x_4786:
[----:B------:R-:W-:Y:S01]  /*1c030*/  IMAD.MOV.U32 R12, RZ, RZ, 0x8 ;  /* 0x00000008ff0c7424 */ /* 0x000fe200078e00ff */
[----:B------:R-:W-:-:S05]  /*1c040*/  SEL R3, R14, RZ, P3 ;  /* 0x000000ff0e037207 */ /* 0x000fca0001800000 */
[----:B------:R-:W-:-:S04]  /*1c050*/  IMAD.IADD R3, R2, 0x1, R3 ;  /* 0x0000000102037824 */ /* 0x000fc800078e0203 */
[----:B------:R-:W-:-:S07]  /*1c060*/  IMAD.MOV.U32 R13, RZ, RZ, R3 ;  /* 0x000000ffff0d7224 */ /* 0x000fce00078e0003 */
[----:B------:R-:W-:Y:S05]  /*1c070*/  WARPSYNC.COLLECTIVE R15, `(.L_x_4787) ;  /* 0x000000000f087348 */ /* 0x000fea0003c00000 */
[----:B------:R0:W1:Y:S02]  /*1c080*/  SHFL.UP P6, R14, R13, R12, R11 ;  /* 0x0400000c0d0e7389 */ /* 0x00006400000c000b */
[----:B01----:R-:W-:Y:S01]  /*1c090*/  ENDCOLLECTIVE ;  /* 0x000000000000791b */ /* 0x003fe20003800000 */
.L_x_4787:
[----:B------:R-:W-:Y:S01]  /*1c0a0*/  IMAD.MOV.U32 R12, RZ, RZ, 0x10 ;  /* 0x00000010ff0c7424 */ /* 0x000fe200078e00ff */
[----:B------:R-:W-:-:S05]  /*1c0b0*/  SEL R4, R14, RZ, P4 ;  /* 0x000000ff0e047207 */ /* 0x000fca0002000000 */
[----:B------:R-:W-:-:S04]  /*1c0c0*/  IMAD.IADD R4, R3, 0x1, R4 ;  /* 0x0000000103047824 */ /* 0x000fc800078e0204 */
[----:B------:R-:W-:-:S07]  /*1c0d0*/  IMAD.MOV.U32 R13, RZ, RZ, R4 ;  /* 0x000000ffff0d7224 */ /* 0x000fce00078e0004 */
[----:B------:R-:W-:Y:S05]  /*1c0e0*/  WARPSYNC.COLLECTIVE R15, `(.L_x_4788) ;  /* 0x000000000f087348 */ /* 0x000fea0003c00000 */
[----:B------:R0:W1:Y:S02]  /*1c0f0*/  SHFL.UP P6, R14, R13, R12, R11 ;  /* 0x0400000c0d0e7389 */ /* 0x00006400000c000b */
[----:B01----:R-:W-:Y:S01]  /*1c100*/  ENDCOLLECTIVE ;  /* 0x000000000000791b */ /* 0x003fe20003800000 */
.L_x_4788:
        /* <DEDUP_REMOVED lines=8> */
.L_x_4789:
[----:B------:R-:W-:Y:S05]  /*1c190*/  BRA `(.L_x_4790) ;  /* 0xffffffb800647947 */ /* 0x000fea000383ffff */
.L_x_4671:
[----:B------:R-:W-:Y:S01]  /*1c1a0*/  BSSY B0, `(.L_x_4791) ;  /* 0x0000006000007945 */ /* 0x000fe20003800000 */
[----:B------:R-:W-:Y:S01]  /*1c1b0*/  PLOP3.LUT P6, PT, P6, PT, PT, 0x8, 0x0 ;  /* 0x000000000000781c */ /* 0x000fe200037ce170 */
[----:B------:R-:W-:-:S12]  /*1c1c0*/  IMAD.MOV.U32 R15, RZ, RZ, -0x1 ;  /* 0xffffffffff0f7424 */ /* 0x000fd800078e00ff */
[----:B0-----:R-:W-:Y:S05]  /*1c1d0*/  WARPSYNC.COLLECTIVE R15, `(.L_x_4792) ;  /* 0x000000000f087348 */ /* 0x001fea0003c00000 */
[----:B------:R-:W-:Y:S01]  /*1c1e0*/  VOTE.ANY R14, PT, P6 ;  /* 0x00000000000e7806 */ /* 0x000fe200030e0100 */
[----:B0-----:R-:W-:Y:S06]  /*1c1f0*/  ENDCOLLECTIVE ;  /* 0x000000000000791b */ /* 0x001fec0003800000 */
.L_x_4792:
[----:B------:R-:W-:Y:S05]  /*1c200*/  BSYNC B0 ;  /* 0x0000000000007941 */ /* 0x000fea0003800000 */
.L_x_4791:
        /* <DEDUP_REMOVED lines=8> */
.L_x_4793:
[----:B------:R-:W-:Y:S02]  /*1c290*/  IMAD.IADD R27, R12, 0x1, R27 ;  /* 0x000000010c1b7824 */ /* 0x000fe400078e021b */
[----:B------:R-:W-:Y:S02]  /*1c2a0*/  IMAD.MOV.U32 R13, RZ, RZ, R8 ;  /* 0x000000ffff0d7224 */ /* 0x000fe400078e0008 */
[----:B------:R-:W-:-:S07]  /*1c2b0*/  IMAD.MOV.U32 R25, RZ, RZ, R14 ;  /* 0x000000ffff197224 */ /* 0x000fce00078e000e */
[----:B------:R-:W-:Y:S05]  /*1c2c0*/  WARPSYNC.COLLECTIVE R15, `(.L_x_4794) ;  /* 0x000000000f087348 */ /* 0x000fea0003c00000 */
[----:B------:R0:W1:Y:S02]  /*1c2d0*/  SHFL.IDX P6, R14, R13, R12, R11 ;  /* 0x0000000c0d0e7389 */ /* 0x00006400000c000b */
[----:B01----:R-:W-:Y:S01]  /*1c2e0*/  ENDCOLLECTIVE ;  /* 0x000000000000791b */ /* 0x003fe20003800000 */
.L_x_4794:
[----:B------:R-:W-:Y:S01]  /*1c2f0*/  IMAD.MOV.U32 R8, RZ, RZ, R14 ;  /* 0x000000ffff087224 */ /* 0x000fe200078e000e */
[----:B------:R-:W-:Y:S06]  /*1c300*/  BRA `(.L_x_4795) ;  /* 0xffffffb800487947 */ /* 0x000fec000383ffff */
.L_x_4673:
[----:B------:R-:W-:Y:S01]  /*1c310*/  BSSY B0, `(.L_x_4796) ;  /* 0x0000007000007945 */ /* 0x000fe20003800000 */
[----:B------:R-:W-:Y:S02]  /*1c320*/  IMAD.MOV.U32 R13, RZ, RZ, R2 ;  /* 0x000000ffff0d7224 */ /* 0x000fe400078e0002 */
[----:B------:R-:W-:Y:S02]  /*1c330*/  IMAD.MOV.U32 R11, RZ, RZ, 0x1f ;  /* 0x0000001fff0b7424 */ /* 0x000fe400078e00ff */
[----:B------:R-:W-:-:S07]  /*1c340*/  IMAD.MOV.U32 R15, RZ, RZ, -0x1 ;  /* 0xffffffffff0f7424 */ /* 0x000fce00078e00ff */
[----:B0-23--:R-:W-:Y:S05]  /*1c350*/  WARPSYNC.COLLECTIVE R15, `(.L_x_4797) ;  /* 0x000000000f087348 */ /* 0x00dfea0003c00000 */
[----:B------:R1:W4:Y:S02]  /*1c360*/  SHFL.IDX P6, R14, R13, R12, R11 ;  /* 0x0000000c0d0e7389 */ /* 0x00032400000c000b */
[----:B01234-:R-:W-:Y:S01]  /*1c370*/  ENDCOLLECTIVE ;  /* 0x000000000000791b */ /* 0x01ffe20003800000 */
.L_x_4797:
[----:B------:R-:W-:Y:S05]  /*1c380*/  BSYNC B0 ;  /* 0x0000000000007941 */ /* 0x000fea0003800000 */
.L_x_4796:
[----:B------:R-:W-:Y:S01]  /*1c390*/  IMAD.MOV.U32 R6, RZ, RZ, R14 ;  /* 0x000000ffff067224 */ /* 0x000fe200078e000e */
[----:B------:R-:W-:Y:S06]  /*1c3a0*/  BRA `(.L_x_4672) ;  /* 0xffffffb800387947 */ /* 0x000fec000383ffff */
.L_x_4679:
[----:B0-----:R0:W1:Y:S02]  /*1c3b0*/  SYNCS.PHASECHK.TRANS64.TRYWAIT P0, [R4+URZ+0x30820], R0 ;  /* 0x03082000040075a7 */ /* 0x001064000800017f */
[----:B-1----:R-:W-:Y:S05]  /*1c3c0*/  @!P0 NANOSLEEP.SYNCS 0x989680 ;  /* 0x009896800000895d */ /* 0x002fea0003900000 */
[----:B------:R-:W1:Y:S02]  /*1c3d0*/  @!P0 SYNCS.PHASECHK.TRANS64 P0, [R4+URZ+0x30820], R0 ;  /* 0x03082000040085a7 */ /* 0x000e64000800007f */
[----:B-1----:R-:W-:Y:S05]  /*1c3e0*/  @!P0 BRA `(.L_x_4679) ;  /* 0xfffffffc00f08947 */ /* 0x002fea000383ffff */
[----:B------:R-:W-:Y:S05]  /*1c3f0*/  BRA `(.L_x_4798) ;  /* 0xffffffc000907947 */ /* 0x000fea000383ffff */
.L_x_4680:
        /* <DEDUP_REMOVED lines=11> */
.L_x_4800:
[----:B------:R-:W-:Y:S05]  /*1c4b0*/  BSYNC B0 ;  /* 0x0000000000007941 */ /* 0x000fea0003800000 */
.L_x_4799:
[----:B------:R-:W-:Y:S05]  /*1c4c0*/  BRA `(.L_x_4801) ;  /* 0xffffffc000787947 */ /* 0x000fea000383ffff */
.L_x_4683:
[----:B------:R-:W-:Y:S01]  /*1c4d0*/  BSSY B1, `(.L_x_4802) ;  /* 0x0000006000017945 */ /* 0x000fe20003800000 */
[----:B------:R-:W-:-:S07]  /*1c4e0*/  IMAD.MOV.U32 R15, RZ, RZ, -0x1 ;  /* 0xffffffffff0f7424 */ /* 0x000fce00078e00ff */
[----:B0-2---:R-:W-:Y:S05]  /*1c4f0*/  WARPSYNC.COLLECTIVE R15, `(.L_x_4803) ;  /* 0x000000000f0c7348 */ /* 0x005fea0003c00000 */
[----:B------:R-:W-:Y:S02]  /*1c500*/  ELECT P6, UR62, PT ;  /* 0x00000000003e782f */ /* 0x000fe400038c0000 */
[----:B------:R-:W-:Y:S01]  /*1c510*/  MOV R14, UR62 ;  /* 0x0000003e000e7c02 */ /* 0x000fe20008000f00 */
[----:B0-2---:R-:W-:Y:S10]  /*1c520*/  ENDCOLLECTIVE ;  /* 0x000000000000791b */ /* 0x005ff40003800000 */
.L_x_4803:
[----:B------:R-:W-:Y:S05]  /*1c530*/  BSYNC B1 ;  /* 0x0000000000017941 */ /* 0x000fea0003800000 */
.L_x_4802:
[----:B------:R-:W-:Y:S05]  /*1c540*/  BRA `(.L_x_4804) ;  /* 0xffffffc000707947 */ /* 0x000fea000383ffff */
.L_x_4685:
[----:B0-----:R0:W1:Y:S02]  /*1c550*/  SYNCS.PHASECHK.TRANS64.TRYWAIT P1, [R5+URZ+0x30840], R0 ;  /* 0x03084000050075a7 */ /* 0x001064000802017f */
[----:B-1----:R-:W-:Y:S05]  /*1c560*/  @!P1 NANOSLEEP.SYNCS 0x989680 ;  /* 0x009896800000995d */ /* 0x002fea0003900000 */
[----:B------:R-:W1:Y:S02]  /*1c570*/  @!P1 SYNCS.PHASECHK.TRANS64 P1, [R5+URZ+0x30840], R0 ;  /* 0x03084000050095a7 */ /* 0x000e64000802007f */
[----:B-1----:R-:W-:Y:S05]  /*1c580*/  @!P1 BRA `(.L_x_4685) ;  /* 0xfffffffc00f09947 */ /* 0x002fea000383ffff */
[----:B------:R-:W-:Y:S05]  /*1c590*/  BRA `(.L_x_4805) ;  /* 0xffffffc000987947 */ /* 0x000fea000383ffff */
.L_x_4687:
[----:B-1----:R1:W3:Y:S02]  /*1c5a0*/  SYNCS.PHASECHK.TRANS64.TRYWAIT P1, [R23+URZ+0x30840], R2 ;  /* 0x03084002170075a7 */ /* 0x0022e4000802017f */
[----:B---3--:R-:W-:Y:S05]  /*1c5b0*/  @!P1 NANOSLEEP.SYNCS 0x989680 ;  /* 0x009896800000995d */ /* 0x008fea0003900000 */
[----:B------:R-:W3:Y:S02]  /*1c5c0*/  @!P1 SYNCS.PHASECHK.TRANS64 P1, [R23+URZ+0x30840], R2 ;  /* 0x03084002170095a7 */ /* 0x000ee4000802007f */
[----:B---3--:R-:W-:Y:S05]  /*1c5d0*/  @!P1 BRA `(.L_x_4687) ;  /* 0xfffffffc00f09947 */ /* 0x008fea000383ffff */
[----:B------:R-:W-:Y:S05]  /*1c5e0*/  BRA `(.L_x_4806) ;  /* 0xffffffc000a47947 */ /* 0x000fea000383ffff */
.L_x_4689:
[----:B---3--:R3:W4:Y:S02]  /*1c5f0*/  SYNCS.PHASECHK.TRANS64.TRYWAIT P1, [R5+URZ+0x30860], R0 ;  /* 0x03086000050075a7 */ /* 0x008724000802017f */
[----:B----4-:R-:W-:Y:S05]  /*1c600*/  @!P1 NANOSLEEP.SYNCS 0x989680 ;  /* 0x009896800000995d */ /* 0x010fea0003900000 */
[----:B------:R-:W4:Y:S02]  /*1c610*/  @!P1 SYNCS.PHASECHK.TRANS64 P1, [R5+URZ+0x30860], R0 ;  /* 0x03086000050095a7 */ /* 0x000f24000802007f */
[----:B----4-:R-:W-:Y:S05]  /*1c620*/  @!P1 BRA `(.L_x_4689) ;  /* 0xfffffffc00f09947 */ /* 0x010fea000383ffff */
[----:B------:R-:W-:Y:S05]  /*1c630*/  BRA `(.L_x_4807) ;  /* 0xffffffc000a07947 */ /* 0x000fea000383ffff */
.L_x_4808:
        /* <DEDUP_REMOVED lines=12> */
.L_x_15968:


//--------------------- .text._ZN7cutlass13device_kernelIN5flash11enable_sm90INS1_16FlashAttnFwdSm90INS1_25CollectiveMainloopFwdSm90ILi2EN4cute5tupleIJNS5_1CILi1EEES8_S8_EEENS6_IJNS7_ILi128EEENS7_ILi96EEENS7_ILi192EEEEEELi192ENS_10bfloat16_tEfNS_4arch4Sm90ELb0ELb1ELb0ELb1ELb1ELb1ELb0ELb1ELb1ELb1ELb1ELb0EEENS1_21CollectiveEpilogueFwdINS6_IJSA_SC_SB_EEES9_SE_SG_Li256ELb1ELb1ELb1ELb0EEENS1_36VarlenDynamicPersistentTileSchedulerILi128ELi96ELi256ELi128ELb1ELb1ELb1ELb1ELb0ELb1EEEEEEEEEvNT_6ParamsE --------------------------
	.section	.text._ZN7cutlass13device_kernelIN5flash11enable_sm90INS1_16FlashAttnFwdSm90INS1_25CollectiveMainloopFwdSm90ILi2EN4cute5tupleIJNS5_1CILi1EEES8_S8_EEENS6_IJNS7_ILi128EEENS7_ILi96EEENS7_ILi192EEEEEELi192ENS_10bfloat16_tEfNS_4arch4Sm90ELb0ELb1ELb0ELb1ELb1ELb1ELb0ELb1ELb1ELb1ELb1ELb0EEENS1_21CollectiveEpilogueFwdINS6_IJSA_SC_SB_EEES9_SE_SG_Li256ELb1ELb1ELb1ELb0EEENS1_36VarlenDynamicPersistentTileSchedulerILi128ELi96ELi256ELi128ELb1ELb1ELb1ELb1ELb0ELb1EEEEEEEEEvNT_6ParamsE,"ax",@progbits
	.align	128
.text._ZN7cutlass13device_kernelIN5flash11enable_sm90INS1_16FlashAttnFwdSm90INS1_25CollectiveMainloopFwdSm90ILi2EN4cute5tupleIJNS5_1CILi1EEES8_S8_EEENS6_IJNS7_ILi128EEENS7_ILi96EEENS7_ILi192EEEEEELi192ENS_10bfloat16_tEfNS_4arch4Sm90ELb0ELb1ELb0ELb1ELb1ELb1ELb0ELb1ELb1ELb1ELb1ELb0EEENS1_21CollectiveEpilogueFwdINS6_IJSA_SC_SB_EEES9_SE_SG_Li256ELb1ELb1ELb1ELb0EEENS1_36VarlenDynamicPersistentTileSchedulerILi128ELi96ELi256ELi128ELb1ELb1ELb1ELb1ELb0ELb1EEEEEEEEEvNT_6ParamsE:
        .type           _ZN7cutlass13device_kernelIN5flash11enable_sm90INS1_16FlashAttnFwdSm90INS1_25CollectiveMainloopFwdSm90ILi2EN4cute5tupleIJNS5_1CILi1EEES8_S8_EEENS6_IJNS7_ILi128EEENS7_ILi96EEENS7_ILi192EEEEEELi192ENS_10bfloat16_tEfNS_4arch4Sm90ELb0ELb1ELb0ELb1ELb1ELb1ELb0ELb1ELb1ELb1ELb1ELb0EEENS1_21CollectiveEpilogueFwdINS6_IJSA_SC_SB_EEES9_SE_SG_Li256ELb1ELb1ELb1ELb0EEENS1_36VarlenDynamicPersistentTileSchedulerILi128ELi96ELi256ELi128ELb1ELb1ELb1ELb1ELb0ELb1EEEEEEEEEvNT_6ParamsE,@function
        .size           _ZN7cutlass13device_kernelIN5flash11enable_sm90INS1_16FlashAttnFwdSm90INS1_25CollectiveMainloopFwdSm90ILi2EN4cute5tupleIJNS5_1CILi1EEES8_S8_EEENS6_IJNS7_ILi128EEENS7_ILi96EEENS7_ILi192EEEEEELi192ENS_10bfloat16_tEfNS_4arch4Sm90ELb0ELb1ELb0ELb1ELb1ELb1ELb0ELb1ELb1ELb1ELb1ELb0EEENS1_21CollectiveEpilogueFwdINS6_IJSA_SC_SB_EEES9_SE_SG_Li256ELb1ELb1ELb1ELb0EEENS1_36VarlenDynamicPersistentTileSchedulerILi128ELi96ELi256ELi128ELb1ELb1ELb1ELb1ELb0ELb1EEEEEEEEEvNT_6ParamsE,(.L_x_15969 - _ZN7cutlass13device_kernelIN5flash11enable_sm90INS1_16FlashAttnFwdSm90INS1_25CollectiveMainloopFwdSm90ILi2EN4cute5tupleIJNS5_1CILi1EEES8_S8_EEENS6_IJNS7_ILi128EEENS7_ILi96EEENS7_ILi192EEEEEELi192ENS_10bfloat16_tEfNS_4arch4Sm90ELb0ELb1ELb0ELb1ELb1ELb1ELb0ELb1ELb1ELb1ELb1ELb0EEENS1_21CollectiveEpilogueFwdINS6_IJSA_SC_SB_EEES9_SE_SG_Li256ELb1ELb1ELb1ELb0EEENS1_36VarlenDynamicPersistentTileSchedulerILi128ELi96ELi256ELi128ELb1ELb1ELb1ELb1ELb0ELb1EEEEEEEEEvNT_6ParamsE)
        .other          _ZN7cutlass13device_kernelIN5flash11enable_sm90INS1_16FlashAttnFwdSm90INS1_25CollectiveMainloopFwdSm90ILi2EN4cute5tupleIJNS5_1CILi1EEES8_S8_EEENS6_IJNS7_ILi128EEENS7_ILi96EEENS7_ILi192EEEEEELi192ENS_10bfloat16_tEfNS_4arch4Sm90ELb0ELb1ELb0ELb1ELb1ELb1ELb0ELb1ELb1ELb1ELb1ELb0EEENS1_21CollectiveEpilogueFwdINS6_IJSA_SC_SB_EEES9_SE_SG_Li256ELb1ELb1ELb1ELb0EEENS1_36VarlenDynamicPersistentTileSchedulerILi128ELi96ELi256ELi128ELb1ELb1ELb1ELb1ELb0ELb1EEEEEEEEEvNT_6ParamsE,@"STO_CUDA_ENTRY STV_DEFAULT"
_ZN7cutlass13device_kernelIN5flash11enable_sm90INS1_16FlashAttnFwdSm90INS1_25CollectiveMainloopFwdSm90ILi2EN4cute5tupleIJNS5_1CILi1EEES8_S8_EEENS6_IJNS7_ILi128EEENS7_ILi96EEENS7_ILi192EEEEEELi192ENS_10bfloat16_tEfNS_4arch4Sm90ELb0ELb1ELb0ELb1ELb1ELb1ELb0ELb1ELb1ELb1ELb1ELb0EEENS1_21CollectiveEpilogueFwdINS6_IJSA_SC_SB_EEES9_SE_SG_Li256ELb1ELb1ELb1ELb0EEENS1_36VarlenDynamicPersistentTileSchedulerILi128ELi96ELi256ELi128ELb1ELb1ELb1ELb1ELb0ELb1EEEEEEEEEvNT_6ParamsE:
[----:B------:R-:W0:Y:S02]  /*0000*/  LDC R1, c[0x0][0x28] ;  /* 0x00000a00ff017b82 */ /* 0x000e240000000800 */
[----:B0-----:R-:W-:-:S05]  /*0010*/  VIADD R1, R1, 0xfffffd10 ;  /* 0xfffffd1001017836 */ /* 0x001fca0000000000 */
[----:B------:R-:W-:Y:S01]  /*0020*/  R2UR UR5, R1 ;  /* 0x00000000010572ca */ /* 0x000fe200000e0000 */
[----:B------:R-:W0:Y:S01]  /*0030*/  S2R R3, SR_TID.X ;  /* 0x0000000000037919 */ /* 0x000e220000002100 */
[----:B------:R-:W-:Y:S01]  /*0040*/  ULDC UR4, c[0x0][0x20] ;  /* 0x0000080000047ab9 */ /* 0x000fe20000000800 */
[----:B------:R-:W-:Y:S01]  /*0050*/  ELECT P0, URZ, PT ;  /* 0x00000000003f782f */ /* 0x000fe20003800000 */
[----:B------:R-:W-:Y:S09]  /*0060*/  BSSY B0, `(.L_x_4809) ;  /* 0x0000015000007945 */ /* 0x000ff20003800000 */
[----:B------:R-:W-:-:S03]  /*0070*/  UIADD3 UR5, UP0, UR5, UR4, URZ ;  /* 0x0000000405057290 */ /* 0x000fc6000ff1e03f */
[----:B------:R-:W-:Y:S02]  /*0080*/  ULDC UR4, c[0x0][0x24] ;  /* 0x0000090000047ab9 */ /* 0x000fe40000000800 */
[----:B------:R-:W-:Y:S01]  /*0090*/  UIADD3.X UR4, URZ, UR4, URZ, UP0, !UPT ;  /* 0x000000043f047290 */ /* 0x000fe200087fe43f */
[----:B------:R-:W-:-:S05]  /*00a0*/  IMAD.U32 R4, RZ, RZ, UR5 ;  /* 0x00000005ff047e24 */ /* 0x000fca000f8e00ff */
[----:B------:R-:W-:Y:S01]  /*00b0*/  STL [R1+0x280], R4 ;  /* 0x0002800401007387 */ /* 0x000fe20000100800 */
[----:B0-----:R-:W-:-:S05]  /*00c0*/  SHF.R.U32.HI R0, RZ, 0x5, R3 ;  /* 0x00000005ff007819 */ /* 0x001fca0000011603 */
[----:B------:R-:W0:Y:S02]  /*00d0*/  SHFL.IDX PT, R2, R0, RZ, 0x1f ;  /* 0x00001fff00027589 */ /* 0x000e2400000e0000 */
[----:B0-----:R-:W-:Y:S02]  /*00e0*/  ISETP.EQ.AND P0, PT, R2, RZ, P0 ;  /* 0x000000ff0200720c */ /* 0x001fe40000702270 */
[----:B------:R-:W-:Y:S01]  /*00f0*/  SHF.R.U32.HI R2, RZ, 0x7, R3 ;  /* 0x00000007ff027819 */ /* 0x000fe20000011603 */
[----:B------:R-:W-:-:S05]  /*0100*/  IMAD.U32 R3, RZ, RZ, UR4 ;  /* 0x00000004ff037e24 */ /* 0x000fca000f8e00ff */
[----:B------:R0:W-:Y:S05]  /*0110*/  STL [R1+0x284], R3 ;  /* 0x0002840301007387 */ /* 0x0001ea0000100800 */
        /* <DEDUP_REMOVED lines=8> */
[----:B-1----:R-:W-:Y:S01]  /*01a0*/  NOP ;  /* 0x0000000000007918 */ /* 0x002fe20000000000 */
.L_x_4810:
[----:B------:R-:W-:Y:S05]  /*01b0*/  BSYNC B0 ;  /* 0x0000000000007941 */ /* 0x000fea0003800000 */
.L_x_4809:
[----:B------:R-:W-:Y:S01]  /*01c0*/  VOTEU.ANY UP0, P0 ;  /* 0x00000000003f7886 */ /* 0x000fe20000000100 */
[----:B------:R-:W1:Y:S01]  /*01d0*/  SHFL.IDX PT, R2, R2, RZ, 0x1f ;  /* 0x00001fff02027589 */ /* 0x000e6200000e0000 */
[----:B------:R-:W-:Y:S01]  /*01e0*/  UMOV UR4, 0x80 ;  /* 0x0000008000047882 */ /* 0x000fe20000000000 */
[----:B------:R-:W-:Y:S01]  /*01f0*/  UMOV UR7, 0x100 ;  /* 0x0000010000077882 */ /* 0x000fe20000000000 */
[----:B------:R-:W-:Y:S01]  /*0200*/  VOTEU.ANY UP1, P0 ;  /* 0x00000000003f7886 */ /* 0x000fe20000020100 */
[----:B------:R-:W2:Y:S01]  /*0210*/  @UP0 S2UR UR8, SR_CgaCtaId ;  /* 0x00000000000809c3 */ /* 0x000ea20000008800 */
[----:B0-----:R-:W0:Y:S01]  /*0220*/  SHFL.IDX PT, R3, R0, RZ, 0x1f ;  /* 0x00001fff00037589 */ /* 0x001e2200000e0000 */
[----:B------:R-:W-:Y:S01]  /*0230*/  @UP0 UMOV UR6, 0x400 ;  /* 0x0000040000060882 */ /* 0x000fe20000000000 */
[----:B------:R-:W-:-:S04]  /*0240*/  @UP0 UIADD3 UR4, -UR4, 0x100000, URZ ;  /* 0x0010000004040890 */ /* 0x000fc8000fffe13f */
[----:B------:R-:W-:Y:S02]  /*0250*/  @UP0 USHF.L.U32 UR5, UR4, 0xb, URZ ;  /* 0x0000000b04050899 */ /* 0x000fe4000800063f */
[----:B------:R-:W-:Y:S01]  /*0260*/  @UP0 USHF.L.U32 UR4, UR4, 0x1, URZ ;  /* 0x0000000104040899 */ /* 0x000fe2000800063f */
[----:B------:R-:W-:Y:S01]  /*0270*/  VOTEU.ANY UP2, P0 ;  /* 0x00000000003f7886 */ /* 0x000fe20000040100 */
[----:B-1----:R-:W-:Y:S01]  /*0280*/  R2UR UR9, R2 ;  /* 0x00000000020972ca */ /* 0x002fe200000e0000 */
[----:B--2---:R-:W-:Y:S01]  /*0290*/  @UP0 ULEA UR8, UR8, UR6, 0x18 ;  /* 0x0000000608080291 */ /* 0x004fe2000f8ec03f */
[----:B0-----:R-:W-:Y:S01]  /*02a0*/  ISETP.NE.AND P1, PT, R3, RZ, PT ;  /* 0x000000ff0300720c */ /* 0x001fe20003f25270 */
        /* <DEDUP_REMOVED lines=26> */
.L_x_4811:
        /* <DEDUP_REMOVED lines=22> */
.L_x_4812:
        /* <DEDUP_REMOVED lines=18> */
.L_x_4813:
        /* <DEDUP_REMOVED lines=22> */
.L_x_4814:
        /* <DEDUP_REMOVED lines=22> */
.L_x_4815:
[----:B0-----:R-:W-:Y:S01]  /*0990*/  UMOV UR4, 0x1 ;  /* 0x0000000100047882 */ /* 0x001fe20000000000 */
[----:B------:R-:W-:Y:S01]  /*09a0*/  PLOP3.LUT P0, PT, PT, PT, UP0, 0x80, 0x0 ;  /* 0x000000000000781c */ /* 0x000fe20003f0f008 */
[----:B------:R-:W-:Y:S01]  /*09b0*/  USEL UR4, UR4, 0x2, !UP0 ;  /* 0x0000000204047887 */ /* 0x000fe2000c000000 */
[----:B------:R-:W-:Y:S01]  /*09c0*/  NOP ;  /* 0x0000000000007918 */ /* 0x000fe20000000000 */
[----:B------:R-:W-:-:S04]  /*09d0*/  ULDC.64 UR36, c[0x0][0x208] ;  /* 0x0000820000247ab9 */ /* 0x000fc80000000a00 */
[----:B------:R-:W-:-:S05]  /*09e0*/  IMAD.U32 R2, RZ, RZ, UR4 ;  /* 0x00000004ff027e24 */ /* 0x000fca000f8e00ff */
[----:B------:R0:W-:Y:S01]  /*09f0*/  STL [R1+0x294], R2 ;  /* 0x0002940201007387 */ /* 0x0001e20000100800 */
[----:B-12-4-:R-:W-:Y:S06]  /*0a00*/  BAR.SYNC.DEFER_BLOCKING 0x0 ;  /* 0x0000000000007b1d */ /* 0x016fec0000010000 */
[----:B------:R-:W-:Y:S05]  /*0a10*/  @!P0 BRA `(.L_x_4816) ;  /* 0x000001c000a48947 */ /* 0x000fea0003800000 */
.L_x_4817:
[----:B------:R-:W-:-:S08]  /*0a20*/  NOP ;  /* 0x0000000000007918 */ /* 0x000fd00000000000 */
[----:B------:R-:W1:Y:S02]  /*0a30*/  USETMAXREG.TRY_ALLOC.CTAPOOL UP0, 0xe8 ;  /* 0x000000e8000079c8 */ /* 0x000e640008000600 */
[----:B-1----:R-:W-:-:S13]  /*0a40*/  PLOP3.LUT P0, PT, PT, PT, UP0, 0x80, 0x0 ;  /* 0x000000000000781c */ /* 0x002fda0003f0f008 */
[----:B------:R-:W-:Y:S05]  /*0a50*/  @!P0 BRA `(.L_x_4817) ;  /* 0xfffffffc00f08947 */ /* 0x000fea000383ffff */
[----:B------:R-:W1:Y:S08]  /*0a60*/  S2UR UR61, SR_CgaCtaId ;  /* 0x00000000003d79c3 */ /* 0x000e700000008800 */
[----:B------:R-:W-:Y:S06]  /*0a70*/  BAR.ARV 0x8, 0x180 ;  /* 0x0206000000007b1d */ /* 0x000fec0000002000 */
[----:B------:R-:W-:Y:S01]  /*0a80*/  UMOV UR39, 0x400 ;  /* 0x0000040000277882 */ /* 0x000fe20000000000 */
[----:B------:R-:W-:Y:S01]  /*0a90*/  ULDC UR4, c[0x0][0xc3c] ;  /* 0x00030f0000047ab9 */ /* 0x000fe20000000800 */
[----:B------:R-:W-:Y:S04]  /*0aa0*/  STL.64 [R1+0x270], RZ ;  /* 0x000270ff01007387 */ /* 0x000fe80000100a00 */
[----:B------:R-:W-:Y:S01]  /*0ab0*/  STL [R1+0x278], RZ ;  /* 0x000278ff01007387 */ /* 0x000fe20000100800 */
[----:B-1----:R-:W-:Y:S01]  /*0ac0*/  ULEA UR39, UR61, UR39, 0x18 ;  /* 0x000000273d277291 */ /* 0x002fe2000f8ec03f */
[----:B------:R-:W-:Y:S08]  /*0ad0*/  BAR.SYNC.DEFER_BLOCKING 0x5, 0x180 ;  /* 0x0146000000007b1d */ /* 0x000ff00000010000 */
[----:B------:R-:W1:Y:S01]  /*0ae0*/  LDS.128 R12, [UR39+0x308d0] ;  /* 0x0308d027ff0c7984 */ /* 0x000e620008000c00 */
[----:B------:R-:W-:Y:S06]  /*0af0*/  BAR.ARV 0x4, 0x180 ;  /* 0x0106000000007b1d */ /* 0x000fec0000002000 */
[----:B-1----:R-:W-:-:S13]  /*0b00*/  ISETP.GE.AND P0, PT, R15, UR4, PT ;  /* 0x000000040f007c0c */ /* 0x002fda000bf06270 */
[----:B------:R-:W-:Y:S05]  /*0b10*/  @P0 EXIT ;  /* 0x000000000000094d */ /* 0x000fea0003800000 */
[----:B------:R-:W1:Y:S01]  /*0b20*/  S2R R0, SR_TID.X ;  /* 0x0000000000007919 */ /* 0x000e620000002100 */
[----:B------:R-:W-:Y:S01]  /*0b30*/  R2UR UR4, R13 ;  /* 0x000000000d0472ca */ /* 0x000fe200000e0000 */
[----:B------:R-:W-:Y:S01]  /*0b40*/  UIADD3 UR5, UR39, 0x12400, URZ ;  /* 0x0001240027057890 */ /* 0x000fe2000fffe03f */
[----:B------:R-:W-:Y:S01]  /*0b50*/  R2UR UR40, R15 ;  /* 0x000000000f2872ca */ /* 0x000fe200000e0000 */
[----:B------:R-:W-:Y:S01]  /*0b60*/  UMOV UR6, URZ ;  /* 0x0000003f00067c82 */ /* 0x000fe20008000000 */
[----:B------:R-:W-:Y:S01]  /*0b70*/  UMOV UR60, URZ ;  /* 0x0000003f003c7c82 */ /* 0x000fe20008000000 */
[----:B------:R-:W-:Y:S01]  /*0b80*/  IMAD.U32 R226, RZ, RZ, UR6 ;  /* 0x00000006ffe27e24 */ /* 0x000fe2000f8e00ff */
[----:B------:R-:W-:Y:S01]  /*0b90*/  UMOV UR38, URZ ;  /* 0x0000003f00267c82 */ /* 0x000fe20008000000 */
[----:B------:R-:W-:Y:S02]  /*0ba0*/  IMAD.U32 R204, RZ, RZ, UR5 ;  /* 0x00000005ffcc7e24 */ /* 0x000fe4000f8e00ff */
[----:B-1----:R-:W-:-:S05]  /*0bb0*/  VIADD R192, R0, 0xffffff80 ;  /* 0xffffff8000c07836 */ /* 0x002fca0000000000 */
[----:B------:R-:W-:-:S04]  /*0bc0*/  SHF.R.S32.HI R3, RZ, 0x1f, R192 ;  /* 0x0000001fff037819 */ /* 0x000fc800000114c0 */
[CC--:B------:R-:W-:Y:S02]  /*0bd0*/  LEA.HI R0, R3.reuse, R192.reuse, RZ, 0x7 ;  /* 0x000000c003007211 */ /* 0x0c0fe400078f38ff */
[----:B------:R-:W-:Y:S02]  /*0be0*/  LEA.HI R202, R3, R192, RZ, 0x5 ;  /* 0x000000c003ca7211 */ /* 0x000fe400078f28ff */
[----:B------:R-:W-:Y:S02]  /*0bf0*/  LOP3.LUT R5, R0, 0xffffff80, RZ, 0xc0, !PT ;  /* 0xffffff8000057812 */ /* 0x000fe400078ec0ff */
[----:B------:R-:W-:Y:S02]  /*0c00*/  SHF.R.S32.HI R10, RZ, 0x7, R0 ;  /* 0x00000007ff0a7819 */ /* 0x000fe40000011400 */
[----:B------:R-:W-:Y:S01]  /*0c10*/  SHF.R.S32.HI R202, RZ, 0x5, R202 ;  /* 0x00000005ffca7819 */ /* 0x000fe200000114ca */
[----:B------:R-:W-:Y:S01]  /*0c20*/  IMAD.IADD R11, R192, 0x1, -R5 ;  /* 0x00000001c00b7824 */ /* 0x000fe200078e0a05 */
[----:B------:R-:W-:Y:S01]  /*0c30*/  LEA.HI R0, R0, R10, RZ, 0x1 ;  /* 0x0000000a00007211 */ /* 0x000fe200078f08ff */
[----:B------:R1:W-:Y:S03]  /*0c40*/  STL [R1+0x2dc], R10 ;  /* 0x0002dc0a01007387 */ /* 0x0003e60000100800 */
[----:B------:R-:W-:Y:S01]  /*0c50*/  SHF.R.S32.HI R4, RZ, 0x1f, R11 ;  /* 0x0000001fff047819 */ /* 0x000fe2000001140b */
[----:B------:R-:W-:Y:S01]  /*0c60*/  STL [R1+0x2d8], R11 ;  /* 0x0002d80b01007387 */ /* 0x000fe20000100800 */
[----:B------:R-:W-:-:S02]  /*0c70*/  LOP3.LUT R0, R0, 0x3fffffe, RZ, 0xc0, !PT ;  /* 0x03fffffe00007812 */ /* 0x000fc400078ec0ff */
[CC--:B------:R-:W-:Y:S02]  /*0c80*/  LEA.HI R6, R4.reuse, R11.reuse, RZ, 0x2 ;  /* 0x0000000b04067211 */ /* 0x0c0fe400078f10ff */
[----:B------:R-:W-:Y:S01]  /*0c90*/  LEA.HI R4, R4, R11, RZ, 0x5 ;  /* 0x0000000b04047211 */ /* 0x000fe200078f28ff */
[----:B------:R-:W-:Y:S01]  /*0ca0*/  IMAD.IADD R0, R10, 0x1, -R0 ;  /* 0x000000010a007824 */ /* 0x000fe200078e0a00 */
[----:B------:R-:W-:Y:S01]  /*0cb0*/  SHF.R.S32.HI R5, RZ, 0x2, R6 ;  /* 0x00000002ff057819 */ /* 0x000fe20000011406 */
[----:B-1----:R-:W-:Y:S01]  /*0cc0*/  IMAD.MOV.U32 R10, RZ, RZ, R14 ;  /* 0x000000ffff0a7224 */ /* 0x002fe200078e000e */
[----:B0-----:R-:W-:Y:S02]  /*0cd0*/  SHF.R.S32.HI R2, RZ, 0x1f, R6 ;  /* 0x0000001fff027819 */ /* 0x001fe40000011406 */
[----:B------:R-:W-:Y:S02]  /*0ce0*/  SHF.R.S32.HI R4, RZ, 0x5, R4 ;  /* 0x00000005ff047819 */ /* 0x000fe40000011404 */
[----:B------:R-:W-:-:S02]  /*0cf0*/  LEA.HI R7, R2, R5, RZ, 0x3 ;  /* 0x0000000502077211 */ /* 0x000fc400078f18ff */
[----:B------:R-:W-:Y:S02]  /*0d00*/  LEA.HI R2, R3, R192, RZ, 0x4 ;  /* 0x000000c003027211 */ /* 0x000fe400078f20ff */
[----:B------:R-:W-:Y:S02]  /*0d10*/  LOP3.LUT R8, R7, 0xfffffff8, RZ, 0xc0, !PT ;  /* 0xfffffff807087812 */ /* 0x000fe400078ec0ff */
[----:B------:R-:W-:Y:S02]  /*0d20*/  SHF.R.S32.HI R7, RZ, 0x4, R2 ;  /* 0x00000004ff077819 */ /* 0x000fe40000011402 */
[----:B------:R-:W-:Y:S01]  /*0d30*/  LOP3.LUT R6, R6, 0x7ffffffc, RZ, 0xc0, !PT ;  /* 0x7ffffffc06067812 */ /* 0x000fe200078ec0ff */
[----:B------:R-:W-:Y:S01]  /*0d40*/  IMAD.IADD R9, R5, 0x1, -R8 ;  /* 0x0000000105097824 */ /* 0x000fe200078e0a08 */
[C---:B------:R-:W-:Y:S02]  /*0d50*/  LOP3.LUT R5, R2.reuse, 0x3fffff0, RZ, 0xc0, !PT ;  /* 0x03fffff002057812 */ /* 0x040fe400078ec0ff */
[----:B------:R-:W-:Y:S01]  /*0d60*/  LEA.HI R2, R2, R7, RZ, 0x1 ;  /* 0x0000000702027211 */ /* 0x000fe200078f08ff */
[----:B------:R-:W-:-:S02]  /*0d70*/  IMAD R9, R4, 0x10, R9 ;  /* 0x0000001004097824 */ /* 0x000fc400078e0209 */
[----:B------:R-:W-:Y:S01]  /*0d80*/  IMAD.IADD R5, R192, 0x1, -R5 ;  /* 0x00000001c0057824 */ /* 0x000fe200078e0a05 */
[----:B------:R-:W-:Y:S01]  /*0d90*/  LOP3.LUT R2, R2, 0x1ffffffe, RZ, 0xc0, !PT ;  /* 0x1ffffffe02027812 */ /* 0x000fe200078ec0ff */
[----:B------:R-:W-:Y:S01]  /*0da0*/  IMAD R4, R0, 0x40, R9 ;  /* 0x0000004000047824 */ /* 0x000fe200078e0209 */
[CC--:B------:R-:W-:Y:S01]  /*0db0*/  LEA.HI R0, R3.reuse, R192.reuse, RZ, 0x2 ;  /* 0x000000c003007211 */ /* 0x0c0fe200078f10ff */
[----:B------:R-:W-:Y:S01]  /*0dc0*/  IMAD R5, R202, 0x10, R5 ;  /* 0x00000010ca057824 */ /* 0x000fe200078e0205 */
[----:B------:R-:W-:Y:S01]  /*0dd0*/  LEA.HI R3, R3, R192, RZ, 0x3 ;  /* 0x000000c003037211 */ /* 0x000fe200078f18ff */
[----:B------:R-:W-:Y:S01]  /*0de0*/  IMAD.IADD R2, R7, 0x1, -R2 ;  /* 0x0000000107027824 */ /* 0x000fe200078e0a02 */
[----:B------:R-:W-:Y:S01]  /*0df0*/  LOP3.LUT R199, R0, 0xfffffffc, RZ, 0xc0, !PT ;  /* 0xfffffffc00c77812 */ /* 0x000fe200078ec0ff */
[----:B------:R-:W-:Y:S01]  /*0e00*/  IMAD.IADD R6, R11, 0x1, -R6 ;  /* 0x000000010b067824 */ /* 0x000fe200078e0a06 */
[----:B------:R-:W-:Y:S01]  /*0e10*/  SHF.R.S32.HI R197, RZ, 0x2, R0 ;  /* 0x00000002ffc57819 */ /* 0x000fe20000011400 */
[----:B------:R-:W-:Y:S01]  /*0e20*/  IMAD R5, R5, 0x8, R2 ;  /* 0x0000000805057824 */ /* 0x000fe200078e0202 */
[----:B------:R-:W-:Y:S01]  /*0e30*/  SHF.R.S32.HI R0, RZ, 0x1f, R0 ;  /* 0x0000001fff007819 */ /* 0x000fe20000011400 */
[----:B------:R-:W-:Y:S01]  /*0e40*/  IMAD.SHL.U32 R19, R6, 0x2, RZ ;  /* 0x0000000206137824 */ /* 0x000fe200078e00ff */
[----:B------:R-:W-:Y:S01]  /*0e50*/  SHF.R.S32.HI R225, RZ, 0x3, R3 ;  /* 0x00000003ffe17819 */ /* 0x000fe20000011403 */
[----:B------:R-:W-:Y:S01]  /*0e60*/  STL [R1+0x2e0], R4 ;  /* 0x0002e00401007387 */ /* 0x000fe20000100800 */
[----:B------:R-:W-:Y:S01]  /*0e70*/  LEA.HI R0, R0, R197, RZ, 0x3 ;  /* 0x000000c500007211 */ /* 0x000fe200078f18ff */
[----:B------:R-:W-:Y:S01]  /*0e80*/  VIADD R221, R19, 0x8 ;  /* 0x0000000813dd7836 */ /* 0x000fe20000000000 */
[----:B------:R-:W-:Y:S01]  /*0e90*/  LOP3.LUT R3, R3, 0xfffffff8, RZ, 0xc0, !PT ;  /* 0xfffffff803037812 */ /* 0x000fe200078ec0ff */
[C---:B------:R-:W-:Y:S01]  /*0ea0*/  VIADD R220, R19.reuse, 0x10 ;  /* 0x0000001013dc7836 */ /* 0x040fe20000000000 */
[----:B------:R-:W-:Y:S01]  /*0eb0*/  LOP3.LUT R0, R0, 0xfffffff8, RZ, 0xc0, !PT ;  /* 0xfffffff800007812 */ /* 0x000fe200078ec0ff */
[----:B------:R-:W-:-:S02]  /*0ec0*/  VIADD R219, R19, 0x18 ;  /* 0x0000001813db7836 */ /* 0x000fc40000000000 */
[----:B------:R-:W-:Y:S02]  /*0ed0*/  VIADD R218, R19, 0x20 ;  /* 0x0000002013da7836 */ /* 0x000fe40000000000 */
[----:B------:R-:W-:Y:S02]  /*0ee0*/  IMAD.IADD R227, R197, 0x1, -R0 ;  /* 0x00000001c5e37824 */ /* 0x000fe400078e0a00 */
[----:B------:R-:W-:Y:S01]  /*0ef0*/  IMAD.SHL.U32 R0, R5, 0x8, RZ ;  /* 0x0000000805007824 */ /* 0x000fe200078e00ff */
[----:B------:R-:W-:Y:S01]  /*0f00*/  SHF.R.S32.HI R5, RZ, 0x1f, R220 ;  /* 0x0000001fff057819 */ /* 0x000fe200000114dc */
[----:B------:R-:W-:Y:S01]  /*0f10*/  IMAD.IADD R228, R192, 0x1, -R3 ;  /* 0x00000001c0e47824 */ /* 0x000fe200078e0a03 */
[----:B------:R-:W-:Y:S01]  /*0f20*/  SHF.R.S32.HI R3, RZ, 0x1f, R219 ;  /* 0x0000001fff037819 */ /* 0x000fe200000114db */
[C---:B------:R-:W-:Y:S01]  /*0f30*/  VIADD R217, R19.reuse, 0x28 ;  /* 0x0000002813d97836 */ /* 0x040fe20000000000 */
[----:B------:R0:W-:Y:S01]  /*0f40*/  STL [R1+0x2e4], R0 ;  /* 0x0002e40001007387 */ /* 0x0001e20000100800 */
[----:B------:R-:W-:-:S02]  /*0f50*/  VIADD R216, R19, 0x30 ;  /* 0x0000003013d87836 */ /* 0x000fc40000000000 */
[C---:B------:R-:W-:Y:S01]  /*0f60*/  VIADD R215, R19.reuse, 0x38 ;  /* 0x0000003813d77836 */ /* 0x040fe20000000000 */
[----:B------:R1:W-:Y:S01]  /*0f70*/  STL [R1+0x2d0], R5 ;  /* 0x0002d00501007387 */ /* 0x0003e20000100800 */
[C---:B------:R-:W-:Y:S02]  /*0f80*/  VIADD R214, R19.reuse, 0x40 ;  /* 0x0000004013d67836 */ /* 0x040fe40000000000 */
[C---:B------:R-:W-:Y:S01]  /*0f90*/  VIADD R213, R19.reuse, 0x48 ;  /* 0x0000004813d57836 */ /* 0x040fe20000000000 */
[----:B------:R2:W-:Y:S01]  /*0fa0*/  STL [R1+0x2cc], R3 ;  /* 0x0002cc0301007387 */ /* 0x0005e20000100800 */
[C---:B------:R-:W-:Y:S01]  /*0fb0*/  VIADD R212, R19.reuse, 0x50 ;  /* 0x0000005013d47836 */ /* 0x040fe20000000000 */
[----:B0-----:R-:W-:Y:S01]  /*0fc0*/  SHF.R.S32.HI R0, RZ, 0x1f, R221 ;  /* 0x0000001fff007819 */ /* 0x001fe200000114dd */
[C---:B------:R-:W-:Y:S02]  /*0fd0*/  VIADD R211, R19.reuse, 0x58 ;  /* 0x0000005813d37836 */ /* 0x040fe40000000000 */
[C---:B------:R-:W-:Y:S01]  /*0fe0*/  VIADD R210, R19.reuse, 0x60 ;  /* 0x0000006013d27836 */ /* 0x040fe20000000000 */
[----:B-1----:R-:W-:Y:S01]  /*0ff0*/  SHF.R.S32.HI R5, RZ, 0x1f, R217 ;  /* 0x0000001fff057819 */ /* 0x002fe200000114d9 */
[----:B------:R0:W-:Y:S01]  /*1000*/  STL [R1+0x2d4], R0 ;  /* 0x0002d40001007387 */ /* 0x0001e20000100800 */
[----:B------:R-:W-:Y:S01]  /*1010*/  VIADD R209, R19, 0x68 ;  /* 0x0000006813d17836 */ /* 0x000fe20000000000 */
[----:B--2---:R-:W-:-:S02]  /*1020*/  SHF.R.S32.HI R3, RZ, 0x1f, R216 ;  /* 0x0000001fff037819 */ /* 0x004fc400000114d8 */
        /* <DEDUP_REMOVED lines=13> */
[----:B------:R-:W-:Y:S02]  /*1100*/  IMAD.IADD R199, R192, 0x1, -R199 ;  /* 0x00000001c0c77824 */ /* 0x000fe400078e0ac7 */
[C---:B------:R-:W-:Y:S01]  /*1110*/  VIADD R222, R19.reuse, 0xa0 ;  /* 0x000000a013de7836 */ /* 0x040fe20000000000 */
[----:B------:R2:W-:Y:S01]  /*1120*/  STL [R1+0x2b4], R3 ;  /* 0x0002b40301007387 */ /* 0x0005e20000100800 */
[----:B------:R-:W-:Y:S01]  /*1130*/  VIADD R201, R19, 0xa8 ;  /* 0x000000a813c97836 */ /* 0x000fe20000000000 */
[----:B0-----:R-:W-:Y:S02]  /*1140*/  SHF.R.S32.HI R0, RZ, 0x1f, R215 ;  /* 0x0000001fff007819 */ /* 0x001fe400000114d7 */
[----:B------:R-:W-:Y:S02]  /*1150*/  LEA.HI R2, R199, R199, RZ, 0x1 ;  /* 0x000000c7c7027211 */ /* 0x000fe400078f08ff */
[----:B-1----:R-:W-:Y:S01]  /*1160*/  SHF.R.S32.HI R5, RZ, 0x1f, R211 ;  /* 0x0000001fff057819 */ /* 0x002fe200000114d3 */
[----:B------:R0:W-:Y:S01]  /*1170*/  STL [R1+0x2bc], R0 ;  /* 0x0002bc0001007387 */ /* 0x0001e20000100800 */
[----:B------:R-:W-:-:S02]  /*1180*/  LOP3.LUT R2, R2, 0x1ffffffe, RZ, 0xc0, !PT ;  /* 0x1ffffffe02027812 */ /* 0x000fc400078ec0ff */
[----:B--2---:R-:W-:Y:S01]  /*1190*/  SHF.R.S32.HI R3, RZ, 0x1f, R210 ;  /* 0x0000001fff037819 */ /* 0x004fe200000114d2 */
[----:B------:R1:W-:Y:S01]  /*11a0*/  STL [R1+0x2ac], R5 ;  /* 0x0002ac0501007387 */ /* 0x0003e20000100800 */
[----:B------:R-:W-:Y:S01]  /*11b0*/  SHF.R.S32.HI R229, RZ, 0x1f, R222 ;  /* 0x0000001fffe57819 */ /* 0x000fe200000114de */
[----:B------:R-:W-:Y:S02]  /*11c0*/  IMAD.IADD R2, R199, 0x1, -R2 ;  /* 0x00000001c7027824 */ /* 0x000fe400078e0a02 */
[----:B------:R2:W-:Y:S01]  /*11d0*/  STL [R1+0x2a8], R3 ;  /* 0x0002a80301007387 */ /* 0x0005e20000100800 */
[----:B0-----:R-:W-:Y:S01]  /*11e0*/  SHF.R.S32.HI R0, RZ, 0x1f, R212 ;  /* 0x0000001fff007819 */ /* 0x001fe200000114d4 */
[----:B------:R-:W-:Y:S01]  /*11f0*/  IMAD R23, R2, 0x8, R4 ;  /* 0x0000000802177824 */ /* 0x000fe200078e0204 */
        /* <DEDUP_REMOVED lines=10> */
[----:B------:R-:W-:Y:S01]  /*12a0*/  STL [R1+0x28c], R3 ;  /* 0x00028c0301007387 */ /* 0x000fe20000100800 */
[----:B0-----:R-:W-:-:S05]  /*12b0*/  SHF.R.S32.HI R0, RZ, 0x1f, R206 ;  /* 0x0000001fff007819 */ /* 0x001fca00000114ce */
[----:B------:R0:W-:Y:S02]  /*12c0*/  STL [R1+0x298], R0 ;  /* 0x0002980001007387 */ /* 0x0001e40000100800 */
[----:B0-----:R-:W-:-:S05]  /*12d0*/  SHF.R.S32.HI R0, RZ, 0x1f, R223 ;  /* 0x0000001fff007819 */ /* 0x001fca00000114df */
[----:B------:R0:W-:Y:S02]  /*12e0*/  STL [R1+0x288], R0 ;  /* 0x0002880001007387 */ /* 0x0001e40000100800 */
.L_x_5003:
[----:B------:R-:W-:Y:S01]  /*12f0*/  ULDC.64 UR6, c[0x0][0xa28] ;  /* 0x00028a0000067ab9 */ /* 0x000fe20000000a00 */
[----:B------:R-:W-:Y:S01]  /*1300*/  ULDC.64 UR8, c[0x0][0xa18] ;  /* 0x0002860000087ab9 */ /* 0x000fe20000000a00 */
[----:B------:R-:W-:Y:S01]  /*1310*/  UISETP.NE.U32.AND UP0, UPT, UR6, URZ, UPT ;  /* 0x0000003f0600728c */ /* 0x000fe2000bf05070 */
[----:B01----:R-:W1:Y:S01]  /*1320*/  LDC R17, c[0x0][0x288] ;  /* 0x0000a200ff117b82 */ /* 0x003e620000000800 */
[----:B------:R-:W-:Y:S01]  /*1330*/  UISETP.NE.U32.AND UP1, UPT, UR8, URZ, UPT ;  /* 0x0000003f0800728c */ /* 0x000fe2000bf25070 */
[----:B------:R-:W-:Y:S01]  /*1340*/  IMAD.MOV.U32 R24, RZ, RZ, RZ ;  /* 0x000000ffff187224 */ /* 0x000fe200078e00ff */
[----:B------:R-:W-:Y:S01]  /*1350*/  UISETP.NE.AND.EX UP0, UPT, UR7, URZ, UPT, UP0 ;  /* 0x0000003f0700728c */ /* 0x000fe2000bf05300 */
[----:B------:R-:W-:Y:S01]  /*1360*/  IMAD.MOV.U32 R18, RZ, RZ, RZ ;  /* 0x000000ffff127224 */ /* 0x000fe200078e00ff */
[----:B------:R-:W-:Y:S01]  /*1370*/  UISETP.NE.AND.EX UP1, UPT, UR9, URZ, UPT, UP1 ;  /* 0x0000003f0900728c */ /* 0x000fe2000bf25310 */
[----:B------:R-:W-:Y:S01]  /*1380*/  ULDC.64 UR6, c[0x0][0xa08] ;  /* 0x0002820000067ab9 */ /* 0x000fe20000000a00 */
[----:B------:R-:W-:Y:S01]  /*1390*/  ULDC.64 UR10, c[0x0][0xa08] ;  /* 0x00028200000a7ab9 */ /* 0x000fe20000000a00 */
[----:B------:R-:W-:Y:S01]  /*13a0*/  UIMAD.WIDE UR8, UR40, 0x4, UR6 ;  /* 0x00000004280878a5 */ /* 0x000fe2000f8e0206 */
[----:B------:R-:W-:Y:S01]  /*13b0*/  ISETP.NE.U32.AND P0, PT, RZ, UR10, PT ;  /* 0x0000000aff007c0c */ /* 0x000fe2000bf05070 */
[----:B--2---:R-:W2:Y:S01]  /*13c0*/  LDC.64 R12, c[0x0][0x418] ;  /* 0x00010600ff0c7b82 */ /* 0x004ea20000000a00 */
[----:B------:R-:W-:-:S03]  /*13d0*/  PLOP3.LUT P3, PT, PT, PT, UP1, 0x80, 0x0 ;  /* 0x000000000000781c */ /* 0x000fc60003f6f018 */
[----:B------:R-:W-:Y:S01]  /*13e0*/  @UP0 ULDC.64 UR6, c[0x0][0xa28] ;  /* 0x00028a0000060ab9 */ /* 0x000fe20000000a00 */
[----:B------:R-:W-:Y:S01]  /*13f0*/  ISETP.NE.AND.EX P0, PT, RZ, UR11, PT, P0 ;  /* 0x0000000bff007c0c */ /* 0x000fe2000bf05300 */
[----:B------:R-:W-:Y:S01]  /*1400*/  @UP0 UIMAD.WIDE UR6, UR40, 0x4, UR6 ;  /* 0x00000004280608a5 */ /* 0x000fe2000f8e0206 */
[----:B------:R-:W-:Y:S01]  /*1410*/  IMAD.U32 R4, RZ, RZ, UR8 ;  /* 0x00000008ff047e24 */ /* 0x000fe2000f8e00ff */
[----:B------:R-:W-:Y:S01]  /*1420*/  PLOP3.LUT P1, PT, PT, PT, UP0, 0x80, 0x0 ;  /* 0x000000000000781c */ /* 0x000fe20003f2f008 */
[----:B------:R-:W-:Y:S01]  /*1430*/  IMAD.U32 R5, RZ, RZ, UR9 ;  /* 0x00000009ff057e24 */ /* 0x000fe2000f8e00ff */
[----:B---3--:R-:W3:Y:S02]  /*1440*/  LDC R9, c[0x0][0x424] ;  /* 0x00010900ff097b82 */ /* 0x008ee40000000800 */
[----:B------:R-:W-:Y:S02]  /*1450*/  IMAD.U32 R2, RZ, RZ, UR6 ;  /* 0x00000006ff027e24 */ /* 0x000fe4000f8e00ff */
[----:B----4-:R-:W-:Y:S01]  /*1460*/  IMAD.U32 R3, RZ, RZ, UR7 ;  /* 0x00000007ff037e24 */ /* 0x010fe2000f8e00ff */
[----:B------:R-:W-:-:S02]  /*1470*/  @UP1 ULDC.64 UR6, c[0x0][0xa18] ;  /* 0x0002860000061ab9 */ /* 0x000fc40000000a00 */
[----:B------:R-:W-:Y:S01]  /*1480*/  @UP1 UIMAD.WIDE UR6, UR40, 0x4, UR6 ;  /* 0x00000004280618a5 */ /* 0x000fe2000f8e0206 */
[----:B-----5:R-:W5:Y:S01]  /*1490*/  @P0 LDG.E R24, desc[UR36][R4.64] ;  /* 0x0000002404180981 */ /* 0x020f62000c1e1900 */
[----:B------:R-:W4:Y:S01]  /*14a0*/  LDC R27, c[0x0][0x2f0] ;  /* 0x0000bc00ff1b7b82 */ /* 0x000f220000000800 */
[----:B------:R-:W-:Y:S02]  /*14b0*/  LOP3.LUT R8, R10, 0xff000000, RZ, 0xc0, !PT ;  /* 0xff0000000a087812 */ /* 0x000fe400078ec0ff */
[----:B------:R0:W5:Y:S01]  /*14c0*/  @P1 LDG.E R18, desc[UR36][R2.64] ;  /* 0x0000002402121981 */ /* 0x000162000c1e1900 */
[----:B------:R-:W-:Y:S02]  /*14d0*/  IMAD.U32 R6, RZ, RZ, UR6 ;  /* 0x00000006ff067e24 */ /* 0x000fe4000f8e00ff */
[----:B------:R-:W-:Y:S01]  /*14e0*/  IMAD.U32 R7, RZ, RZ, UR7 ;  /* 0x00000007ff077e24 */ /* 0x000fe2000f8e00ff */
[----:B------:R-:W-:-:S04]  /*14f0*/  ULDC.64 UR6, c[0x0][0xa20] ;  /* 0x0002880000067ab9 */ /* 0x000fc80000000a00 */
[----:B-1----:R1:W5:Y:S01]  /*1500*/  @P3 LDG.E R17, desc[UR36][R6.64] ;  /* 0x0000002406113981 */ /* 0x002362000c1e1900 */
[----:B--2---:R-:W-:Y:S02]  /*1510*/  ISETP.NE.U32.AND P1, PT, R12, RZ, PT ;  /* 0x000000ff0c00720c */ /* 0x004fe40003f25070 */
[----:B------:R-:W-:Y:S02]  /*1520*/  ISETP.NE.U32.AND P2, PT, RZ, UR6, PT ;  /* 0x00000006ff007c0c */ /* 0x000fe4000bf45070 */
[----:B0-----:R-:W-:Y:S02]  /*1530*/  LOP3.LUT R0, R10, 0xff0000, RZ, 0xc0, !PT ;  /* 0x00ff00000a007812 */ /* 0x001fe400078ec0ff */
[----:B------:R-:W-:Y:S02]  /*1540*/  SHF.R.U32.HI R3, RZ, 0x8, R8 ;  /* 0x00000008ff037819 */ /* 0x000fe40000011608 */
[----:B------:R-:W-:Y:S02]  /*1550*/  ISETP.NE.AND.EX P1, PT, R13, RZ, PT, P1 ;  /* 0x000000ff0d00720c */ /* 0x000fe40003f25310 */
[----:B------:R-:W-:-:S02]  /*1560*/  ISETP.NE.AND.EX P2, PT, RZ, UR7, PT, P2 ;  /* 0x00000007ff007c0c */ /* 0x000fc4000bf45320 */
[----:B------:R-:W-:Y:S02]  /*1570*/  LEA.HI R198, R0, R3, RZ, 0x10 ;  /* 0x0000000300c67211 */ /* 0x000fe400078f80ff */
[----:B------:R-:W-:Y:S02]  /*1580*/  LOP3.LUT R196, R10, 0xffff, RZ, 0xc0, !PT ;  /* 0x0000ffff0ac47812 */ /* 0x000fe400078ec0ff */
[----:B---3--:R-:W-:Y:S01]  /*1590*/  SEL R0, R9, 0x1, P1 ;  /* 0x0000000109007807 */ /* 0x008fe20000800000 */
[----:B-1----:R-:W-:Y:S06]  /*15a0*/  @P3 BRA `(.L_x_4818) ;  /* 0x00000000002c3947 */ /* 0x002fec0003800000 */
        /* <DEDUP_REMOVED lines=8> */
[----:B-----5:R-:W2:Y:S04]  /*1630*/  LDG.E R17, desc[UR36][R2.64] ;  /* 0x0000002402117981 */ /* 0x020ea8000c1e1900 */
[----:B------:R-:W2:Y:S02]  /*1640*/  LDG.E R6, desc[UR36][R2.64+0x4] ;  /* 0x0000042402067981 */ /* 0x000ea4000c1e1900 */
[----:B--2---:R-:W-:-:S07]  /*1650*/  IMAD.IADD R17, R6, 0x1, -R17 ;  /* 0x0000000106117824 */ /* 0x004fce00078e0a11 */
.L_x_4818:
[----:B------:R-:W-:Y:S01]  /*1660*/  ULDC UR42, c[0x0][0x348] ;  /* 0x0000d200002a7ab9 */ /* 0x000fe20000000800 */
[----:B----4-:R-:W-:Y:S02]  /*1670*/  IMAD R27, R0, R27, RZ ;  /* 0x0000001b001b7224 */ /* 0x010fe400078e02ff */
        /* <DEDUP_REMOVED lines=8> */
.L_x_4819:
[----:B------:R-:W-:Y:S05]  /*1700*/  @!P0 BRA `(.L_x_4820) ;  /* 0x00000000000c8947 */ /* 0x000fea0003800000 */
[----:B------:R-:W2:Y:S04]  /*1710*/  LDG.E R0, desc[UR36][R4.64] ;  /* 0x0000002404007981 */ /* 0x000ea8000c1e1900 */
[----:B------:R-:W2:Y:S02]  /*1720*/  LDG.E R27, desc[UR36][R4.64+0x4] ;  /* 0x00000424041b7981 */ /* 0x000ea4000c1e1900 */
[----:B--2---:R-:W-:-:S07]  /*1730*/  IMAD.IADD R27, R27, 0x1, -R0 ;  /* 0x000000011b1b7824 */ /* 0x004fce00078e0a00 */
.L_x_4820:
[----:B------:R-:W2:Y:S01]  /*1740*/  LDL R0, [R1+0x294] ;  /* 0x0002940001007983 */ /* 0x000ea20000100800 */
[----:B------:R-:W-:Y:S01]  /*1750*/  ULDC.64 UR6, c[0x0][0xa10] ;  /* 0x0002840000067ab9 */ /* 0x000fe20000000a00 */
[----:B------:R-:W1:Y:S01]  /*1760*/  S2UR UR5, SR_SWINHI ;  /* 0x00000000000579c3 */ /* 0x000e620000002f00 */
[----:B------:R-:W-:-:S04]  /*1770*/  UISETP.NE.U32.AND UP0, UPT, UR6, URZ, UPT ;  /* 0x0000003f0600728c */ /* 0x000fc8000bf05070 */
[----:B------:R-:W-:Y:S01]  /*1780*/  UISETP.NE.AND.EX UP0, UPT, UR7, URZ, UPT, UP0 ;  /* 0x0000003f0700728c */ /* 0x000fe2000bf05300 */
[----:B------:R-:W3:Y:S02]  /*1790*/  S2R R5, SR_TID.X ;  /* 0x0000000000057919 */ /* 0x000ee40000002100 */
[----:B------:R-:W4:Y:S03]  /*17a0*/  LDC.64 R14, c[0x0][0x9e0] ;  /* 0x00027800ff0e7b82 */ /* 0x000f260000000a00 */
[----:B------:R-:W-:-:S05]  /*17b0*/  PLOP3.LUT P2, PT, PT, PT, UP0, 0x80, 0x0 ;  /* 0x000000000000781c */ /* 0x000fca0003f4f008 */
[----:B------:R-:W-:Y:S02]  /*17c0*/  @UP0 ULDC.64 UR6, c[0x0][0xa10] ;  /* 0x0002840000060ab9 */ /* 0x000fe40000000a00 */
[----:B------:R-:W-:-:S06]  /*17d0*/  @UP0 UIMAD.WIDE UR6, UR40, 0x4, UR6 ;  /* 0x00000004280608a5 */ /* 0x000fcc000f8e0206 */
[----:B0-----:R-:W-:Y:S02]  /*17e0*/  IMAD.U32 R2, RZ, RZ, UR6 ;  /* 0x00000006ff027e24 */ /* 0x001fe4000f8e00ff */
[----:B------:R-:W-:Y:S01]  /*17f0*/  IMAD.U32 R3, RZ, RZ, UR7 ;  /* 0x00000007ff037e24 */ /* 0x000fe2000f8e00ff */
[----:B------:R-:W-:-:S04]  /*1800*/  ULDC.64 UR6, c[0x0][0xa30] ;  /* 0x00028c0000067ab9 */ /* 0x000fc80000000a00 */
[----:B------:R-:W4:Y:S04]  /*1810*/  @P2 LDG.E R4, desc[UR36][R2.64] ;  /* 0x0000002402042981 */ /* 0x000f28000c1e1900 */
[----:B------:R0:W4:Y:S01]  /*1820*/  @P2 LDG.E R12, desc[UR36][R2.64+0x4] ;  /* 0x00000424020c2981 */ /* 0x000122000c1e1900 */
[----:B------:R-:W-:-:S04]  /*1830*/  UISETP.NE.U32.AND UP1, UPT, UR6, URZ, UPT ;  /* 0x0000003f0600728c */ /* 0x000fc8000bf25070 */
[----:B------:R-:W-:-:S06]  /*1840*/  UISETP.NE.AND.EX UP1, UPT, UR7, URZ, UPT, UP1 ;  /* 0x0000003f0700728c */ /* 0x000fcc000bf25310 */
[----:B------:R-:W-:-:S05]  /*1850*/  PLOP3.LUT P3, PT, PT, PT, UP1, 0x80, 0x0 ;  /* 0x000000000000781c */ /* 0x000fca0003f6f018 */
[----:B------:R-:W-:Y:S02]  /*1860*/  @UP1 ULDC.64 UR6, c[0x0][0xa30] ;  /* 0x00028c0000061ab9 */ /* 0x000fe40000000a00 */
[----:B------:R-:W-:-:S06]  /*1870*/  @UP1 UIMAD.WIDE UR6, UR40, 0x4, UR6 ;  /* 0x00000004280618a5 */ /* 0x000fcc000f8e0206 */
[----:B------:R-:W-:Y:S02]  /*1880*/  IMAD.U32 R8, RZ, RZ, UR6 ;  /* 0x00000006ff087e24 */ /* 0x000fe4000f8e00ff */
[----:B------:R-:W-:-:S05]  /*1890*/  IMAD.U32 R9, RZ, RZ, UR7 ;  /* 0x00000007ff097e24 */ /* 0x000fca000f8e00ff */
[----:B------:R4:W4:Y:S01]  /*18a0*/  @P3 LDG.E R13, desc[UR36][R8.64] ;  /* 0x00000024080d3981 */ /* 0x000922000c1e1900 */
[----:B------:R-:W-:Y:S01]  /*18b0*/  UMOV UR6, UR39 ;  /* 0x0000002700067c82 */ /* 0x000fe20008000000 */
[----:B-1----:R-:W-:Y:S01]  /*18c0*/  UMOV UR7, UR5 ;  /* 0x0000000500077c82 */ /* 0x002fe20008000000 */
[----:B---3--:R-:W-:Y:S01]  /*18d0*/  LOP3.LUT R5, R5, 0x7f, RZ, 0xc0, !PT ;  /* 0x0000007f05057812 */ /* 0x008fe200078ec0ff */
[----:B------:R-:W-:Y:S01]  /*18e0*/  USHF.L.U32 UR4, UR4, 0x7, URZ ;  /* 0x0000000704047899 */ /* 0x000fe2000800063f */
[----:B------:R-:W-:Y:S02]  /*18f0*/  IMAD.MOV.U32 R10, RZ, RZ, 0x9000 ;  /* 0x00009000ff0a7424 */ /* 0x000fe400078e00ff */
[----:B------:R-:W-:Y:S01]  /*1900*/  ISETP.NE.AND P1, PT, R5, RZ, PT ;  /* 0x000000ff0500720c */ /* 0x000fe20003f25270 */
[----:B------:R-:W-:Y:S02]  /*1910*/  IMAD.MOV.U32 R5, RZ, RZ, 0x100 ;  /* 0x00000100ff057424 */ /* 0x000fe400078e00ff */
[----:B------:R-:W-:Y:S01]  /*1920*/  IMAD.U32 R22, RZ, RZ, UR4 ;  /* 0x00000004ff167e24 */ /* 0x000fe2000f8e00ff */
[----:B------:R-:W-:Y:S01]  /*1930*/  UIADD3 UR4, UR4, 0x7f, URZ ;  /* 0x0000007f04047890 */ /* 0x000fe2000fffe03f */
[----:B------:R-:W-:Y:S01]  /*1940*/  IMAD.MOV.U32 R6, RZ, RZ, 0x1 ;  /* 0x00000001ff067424 */ /* 0x000fe200078e00ff */
[----:B------:R-:W-:Y:S01]  /*1950*/  UIADD3 UR11, UP2, UR6, 0x308a0, URZ ;  /* 0x000308a0060b7890 */ /* 0x000fe2000ff5e03f */
[----:B------:R-:W-:Y:S01]  /*1960*/  IMAD.MOV.U32 R7, RZ, RZ, RZ ;  /* 0x000000ffff077224 */ /* 0x000fe200078e00ff */
[----:B------:R-:W-:Y:S04]  /*1970*/  STL.64 [R1], RZ ;  /* 0x000000ff01007387 */ /* 0x000fe80000100a00 */
[----:B0-----:R-:W-:Y:S01]  /*1980*/  IMAD.U32 R2, RZ, RZ, UR11 ;  /* 0x0000000bff027e24 */ /* 0x001fe2000f8e00ff */
[----:B-----5:R-:W-:-:S02]  /*1990*/  R2UR UR41, R27 ;  /* 0x000000001b2972ca */ /* 0x020fc400000e0000 */
[----:B--2---:R-:W-:Y:S02]  /*19a0*/  R2UR UR9, R0 ;  /* 0x00000000000972ca */ /* 0x004fe400000e0000 */
[----:B------:R-:W0:Y:S02]  /*19b0*/  LDC R0, c[0x0][0x448] ;  /* 0x00011200ff007b82 */ /* 0x000e240000000800 */
[----:B0-----:R-:W-:-:S09]  /*19c0*/  ISETP.NE.AND P0, PT, R0, 0x1, PT ;  /* 0x000000010000780c */ /* 0x001fd20003f05270 */
[----:B------:R-:W-:Y:S01]  /*19d0*/  IMAD.U32 R11, RZ, RZ, UR9 ;  /* 0x00000009ff0b7e24 */ /* 0x000fe2000f8e00ff */
[----:B------:R-:W-:Y:S01]  /*19e0*/  UIADD3 UR9, UP1, UR6, 0x30890, URZ ;  /* 0x0003089006097890 */ /* 0x000fe2000ff3e03f */
[----:B----4-:R-:W-:Y:S02]  /*19f0*/  @P2 R2UR UR8, R4 ;  /* 0x00000000040822ca */ /* 0x010fe400000e0000 */
[----:B------:R-:W0:Y:S01]  /*1a00*/  @P0 LDC R0, c[0x0][0x44c] ;  /* 0x00011300ff000b82 */ /* 0x000e220000000800 */
[----:B------:R-:W-:Y:S01]  /*1a10*/  @P2 R2UR UR5, R12 ;  /* 0x000000000c0522ca */ /* 0x000fe200000e0000 */
[----:B------:R-:W-:-:S06]  /*1a20*/  UIADD3.X UR10, URZ, UR7, URZ, UP1, !UPT ;  /* 0x000000073f0a7290 */ /* 0x000fcc0008ffe43f */
[----:B------:R-:W1:Y:S01]  /*1a30*/  @P0 LDC R12, c[0x0][0x450] ;  /* 0x00011400ff0c0b82 */ /* 0x000e620000000800 */
[----:B------:R-:W-:Y:S02]  /*1a40*/  IMAD.U32 R8, RZ, RZ, UR9 ;  /* 0x00000009ff087e24 */ /* 0x000fe4000f8e00ff */
[----:B------:R-:W-:Y:S01]  /*1a50*/  IMAD.U32 R9, RZ, RZ, UR10 ;  /* 0x0000000aff097e24 */ /* 0x000fe2000f8e00ff */
[----:B------:R2:W-:Y:S02]  /*1a60*/  STL.64 [R1+0x18], R10 ;  /* 0x0000180a01007387 */ /* 0x0005e40000100a00 */
[----:B------:R-:W-:Y:S01]  /*1a70*/  @UP0 UIADD3 UR42, -UR8, UR5, URZ ;  /* 0x00000005082a0290 */ /* 0x000fe2000fffe13f */
[----:B------:R-:W-:Y:S01]  /*1a80*/  SEL R4, RZ, 0x1, P1 ;  /* 0x00000001ff047807 */ /* 0x000fe20000800000 */
[----:B------:R-:W-:Y:S01]  /*1a90*/  STL.64 [R1+0x8], R8 ;  /* 0x0000080801007387 */ /* 0x000fe20000100a00 */
[----:B------:R-:W-:Y:S01]  /*1aa0*/  UIADD3.X UR6, URZ, UR7, URZ, UP2, !UPT ;  /* 0x000000073f067290 */ /* 0x000fe200097fe43f */
[----:B------:R-:W-:Y:S01]  /*1ab0*/  ISETP.GE.AND P2, PT, R15, 0x1, PT ;  /* 0x000000010f00780c */ /* 0x000fe20003f46270 */
[----:B--2---:R-:W-:Y:S01]  /*1ac0*/  IMAD.IADD R10, R27, 0x1, -R18 ;  /* 0x000000011b0a7824 */ /* 0x004fe200078e0a12 */
[----:B------:R0:W-:Y:S03]  /*1ad0*/  STL.128 [R1+0x20], R4 ;  /* 0x0000200401007387 */ /* 0x0001e60000100c00 */
[----:B------:R-:W-:-:S02]  /*1ae0*/  VIADD R18, R10, UR42 ;  /* 0x0000002a0a127c36 */ /* 0x000fc40008000000 */
[----:B------:R-:W-:Y:S02]  /*1af0*/  IMAD.U32 R3, RZ, RZ, UR6 ;  /* 0x00000006ff037e24 */ /* 0x000fe4000f8e00ff */
[----:B0-----:R-:W-:-:S04]  /*1b00*/  @P0 IMAD.HI.U32 R5, R0, UR4, RZ ;  /* 0x0000000400050c27 */ /* 0x001fc8000f8e00ff */
[----:B------:R-:W-:Y:S02]  /*1b10*/  VIADD R0, R18, 0x5f ;  /* 0x0000005f12007836 */ /* 0x000fe40000000000 */
[----:B------:R-:W-:Y:S01]  /*1b20*/  IMAD.U32 R4, RZ, RZ, UR4 ;  /* 0x00000004ff047e24 */ /* 0x000fe2000f8e00ff */
[----:B-1----:R-:W-:Y:S01]  /*1b30*/  @P0 SHF.R.U32.HI R4, RZ, R12, R5 ;  /* 0x0000000cff040219 */ /* 0x002fe20000011605 */
[----:B------:R-:W-:Y:S01]  /*1b40*/  IMAD.HI R0, R0, 0x2aaaaaab, RZ ;  /* 0x2aaaaaab00007827 */ /* 0x000fe200078e02ff */
[----:B------:R-:W-:Y:S01]  /*1b50*/  IADD3 R5, R18, 0x1, -R17 ;  /* 0x0000000112057810 */ /* 0x000fe20007ffe811 */
[----:B------:R-:W-:Y:S01]  /*1b60*/  STL.64 [R1+0x10], R2 ;  /* 0x0000100201007387 */ /* 0x000fe20000100a00 */
[----:B------:R-:W-:Y:S02]  /*1b70*/  @P3 R2UR UR41, R13 ;  /* 0x000000000d2932ca */ /* 0x000fe400000e0000 */
[----:B------:R-:W-:Y:S01]  /*1b80*/  SHF.R.U32.HI R69, RZ, 0x1f, R0 ;  /* 0x0000001fff457819 */ /* 0x000fe20000011600 */
[----:B------:R0:W-:Y:S03]  /*1b90*/  STL.64 [R1+0x30], R2 ;  /* 0x0000300201007387 */ /* 0x0001e60000100a00 */
[----:B------:R-:W-:Y:S01]  /*1ba0*/  LEA.HI.SX32 R69, R0, R69, 0x1c ;  /* 0x0000004500457211 */ /* 0x000fe200078fe2ff */
[----:B0-----:R-:W-:-:S04]  /*1bb0*/  IMAD.IADD R3, R5, 0x1, R4 ;  /* 0x0000000105037824 */ /* 0x001fc800078e0204 */
[----:B------:R-:W-:Y:S01]  /*1bc0*/  IMAD.IADD R14, R3, 0x1, R14 ;  /* 0x00000001030e7824 */ /* 0x000fe200078e020e */
[----:B------:R-:W-:Y:S06]  /*1bd0*/  @!P2 BRA `(.L_x_4821) ;  /* 0x000000000040a947 */ /* 0x000fec0003800000 */
[C---:B------:R-:W-:Y:S01]  /*1be0*/  ISETP.GT.AND P1, PT, R3.reuse, RZ, PT ;  /* 0x000000ff0300720c */ /* 0x040fe20003f24270 */
[----:B------:R-:W-:-:S12]  /*1bf0*/  VIADD R0, R3, 0xffffffff ;  /* 0xffffffff03007836 */ /* 0x000fd80000000000 */
        /* <DEDUP_REMOVED lines=8> */
.L_x_4822:
[----:B------:R-:W-:-:S13]  /*1c80*/  ISETP.NE.AND P1, PT, R15, 0x1, PT ;  /* 0x000000010f00780c */ /* 0x000fda0003f25270 */
[----:B------:R-:W0:Y:S02]  /*1c90*/  @P1 LDC.64 R2, c[0x0][0x9e8] ;  /* 0x00027a00ff021b82 */ /* 0x000e240000000a00 */
[----:B0-----:R-:W-:-:S05]  /*1ca0*/  @P1 IMAD.HI.U32 R2, R0, R2, RZ ;  /* 0x0000000200021227 */ /* 0x001fca00078e00ff */
[----:B------:R-:W-:-:S07]  /*1cb0*/  @P1 SHF.R.U32.HI R0, RZ, R3, R2 ;  /* 0x00000003ff001219 */ /* 0x000fce0000011602 */
.L_x_4823:
[----:B------:R-:W-:-:S05]  /*1cc0*/  IMAD R3, R0, R15, R15 ;  /* 0x0000000f00037224 */ /* 0x000fca00078e020f */
[----:B------:R-:W-:-:S07]  /*1cd0*/  VIMNMX R14, R14, R3, PT ;  /* 0x000000030e0e7248 */ /* 0x000fce0003fe0100 */
.L_x_4821:
[----:B------:R-:W0:Y:S01]  /*1ce0*/  @P0 LDC R2, c[0x0][0x44c] ;  /* 0x00011300ff020b82 */ /* 0x000e220000000800 */
[----:B------:R-:W-:Y:S01]  /*1cf0*/  R2UR UR4, R22 ;  /* 0x00000000160472ca */ /* 0x000fe200000e0000 */
[----:B------:R-:W-:Y:S02]  /*1d00*/  VIADD R14, R14, 0x5f ;  /* 0x0000005f0e0e7836 */ /* 0x000fe40000000000 */
[----:B------:R-:W-:Y:S02]  /*1d10*/  IMAD.IADD R73, R18, 0x1, -R17 ;  /* 0x0000000112497824 */ /* 0x000fe400078e0a11 */
[----:B------:R-:W-:Y:S02]  /*1d20*/  IMAD.HI R14, R14, 0x2aaaaaab, RZ ;  /* 0x2aaaaaab0e0e7827 */ /* 0x000fe400078e02ff */
[----:B------:R-:W1:Y:S06]  /*1d30*/  @P0 LDC R3, c[0x0][0x450] ;  /* 0x00011400ff030b82 */ /* 0x000e6c0000000800 */
[----:B------:R-:W-:-:S02]  /*1d40*/  IMAD.U32 R0, RZ, RZ, UR4 ;  /* 0x00000004ff007e24 */ /* 0x000fc4000f8e00ff */
[----:B------:R-:W2:Y:S01]  /*1d50*/  LDC R5, c[0x0][0x9dc] ;  /* 0x00027700ff057b82 */ /* 0x000ea20000000800 */
[----:B0-----:R-:W-:-:S05]  /*1d60*/  @P0 IMAD.HI.U32 R2, R2, UR4, RZ ;  /* 0x0000000402020c27 */ /* 0x001fca000f8e00ff */
[----:B-1----:R-:W-:Y:S02]  /*1d70*/  @P0 SHF.R.U32.HI R0, RZ, R3, R2 ;  /* 0x00000003ff000219 */ /* 0x002fe40000011602 */
[----:B------:R-:W-:-:S03]  /*1d80*/  SHF.R.U32.HI R3, RZ, 0x1f, R14 ;  /* 0x0000001fff037819 */ /* 0x000fc6000001160e */
[----:B------:R-:W-:Y:S01]  /*1d90*/  IMAD.IADD R0, R73, 0x1, R0 ;  /* 0x0000000149007824 */ /* 0x000fe200078e0200 */
[----:B------:R-:W-:-:S03]  /*1da0*/  LEA.HI.SX32 R14, R14, R3, 0x1c ;  /* 0x000000030e0e7211 */ /* 0x000fc600078fe2ff */
[----:B--2---:R-:W-:Y:S01]  /*1db0*/  IMAD.IADD R2, R0, 0x1, -R5 ;  /* 0x0000000100027824 */ /* 0x004fe200078e0a05 */
[----:B------:R-:W-:Y:S01]  /*1dc0*/  VIMNMX R14, R69, R14, PT ;  /* 0x0000000e450e7248 */ /* 0x000fe20003fe0100 */
[----:B------:R-:W-:Y:S06]  /*1dd0*/  @!P2 BRA `(.L_x_4824) ;  /* 0x00000000003ca947 */ /* 0x000fec0003800000 */
        /* <DEDUP_REMOVED lines=9> */
.L_x_4825:
[----:B------:R-:W-:-:S13]  /*1e70*/  ISETP.NE.AND P0, PT, R15, 0x1, PT ;  /* 0x000000010f00780c */ /* 0x000fda0003f05270 */
[----:B------:R-:W0:Y:S02]  /*1e80*/  @P0 LDC.64 R4, c[0x0][0x9e8] ;  /* 0x00027a00ff040b82 */ /* 0x000e240000000a00 */
[----:B0-----:R-:W-:-:S05]  /*1e90*/  @P0 IMAD.HI.U32 R4, R0, R4, RZ ;  /* 0x0000000400040227 */ /* 0x001fca00078e00ff */
[----:B------:R-:W-:-:S07]  /*1ea0*/  @P0 SHF.R.U32.HI R0, RZ, R5, R4 ;  /* 0x00000005ff000219 */ /* 0x000fce0000011604 */
.L_x_4826:
[----:B------:R-:W-:-:S05]  /*1eb0*/  IMAD R15, R0, R15, RZ ;  /* 0x0000000f000f7224 */ /* 0x000fca00078e02ff */
[----:B------:R-:W-:-:S07]  /*1ec0*/  VIMNMX R2, R2, R15, !PT ;  /* 0x0000000f02027248 */ /* 0x000fce0007fe0100 */
.L_x_4824:
[----:B------:R-:W-:Y:S01]  /*1ed0*/  IMAD.HI R2, R2, 0x2aaaaaab, RZ ;  /* 0x2aaaaaab02027827 */ /* 0x000fe200078e02ff */
[----:B------:R-:W-:Y:S02]  /*1ee0*/  LOP3.LUT R203, R198, 0xff, RZ, 0xc0, !PT ;  /* 0x000000ffc6cb7812 */ /* 0x000fe400078ec0ff */
[----:B------:R-:W-:Y:S01]  /*1ef0*/  SHF.R.U32.HI R198, RZ, 0x10, R198 ;  /* 0x00000010ffc67819 */ /* 0x000fe200000116c6 */
[----:B------:R-:W-:Y:S01]  /*1f00*/  IMAD.MOV.U32 R0, RZ, RZ, RZ ;  /* 0x000000ffff007224 */ /* 0x000fe200078e00ff */
[----:B------:R-:W-:-:S04]  /*1f10*/  SHF.R.U32.HI R3, RZ, 0x1f, R2 ;  /* 0x0000001fff037819 */ /* 0x000fc80000011602 */
[----:B------:R-:W-:-:S04]  /*1f20*/  LEA.HI.SX32 R3, R2, R3, 0x1c ;  /* 0x0000000302037211 */ /* 0x000fc800078fe2ff */
[----:B------:R-:W-:-:S04]  /*1f30*/  VIMNMX R9, RZ, R3, !PT ;  /* 0x00000003ff097248 */ /* 0x000fc80007fe0100 */
[----:B------:R-:W-:-:S13]  /*1f40*/  ISETP.GT.AND P0, PT, R14, R9, PT ;  /* 0x000000090e00720c */ /* 0x000fda0003f04270 */
[----:B------:R-:W-:Y:S05]  /*1f50*/  @!P0 BRA `(.L_x_4827) ;  /* 0x00000000007c8947 */ /* 0x000fea0003800000 */
[----:B------:R-:W0:Y:S01]  /*1f60*/  LDC R3, c[0x0][0x9f0] ;  /* 0x00027c00ff037b82 */ /* 0x000e220000000800 */
[----:B------:R-:W-:-:S04]  /*1f70*/  ISETP.NE.AND P0, PT, R198, RZ, PT ;  /* 0x000000ffc600720c */ /* 0x000fc80003f05270 */
[----:B0-----:R-:W-:-:S04]  /*1f80*/  SEL R11, R198, R3, P0 ;  /* 0x00000003c60b7207 */ /* 0x001fc80000000000 */
[-C--:B------:R-:W-:Y:S02]  /*1f90*/  IABS R5, R11.reuse ;  /* 0x0000000b00057213 */ /* 0x080fe40000000000 */
[----:B------:R-:W-:Y:S02]  /*1fa0*/  IADD3 R0, R11, -0x1, R14 ;  /* 0xffffffff0b007810 */ /* 0x000fe40007ffe00e */
[----:B------:R-:W0:Y:S01]  /*1fb0*/  I2F.RP R4, R5 ;  /* 0x0000000500047306 */ /* 0x000e220000209400 */
[----:B------:R-:W-:Y:S02]  /*1fc0*/  IABS R8, R11 ;  /* 0x0000000b00087213 */ /* 0x000fe40000000000 */
[----:B------:R-:W-:-:S05]  /*1fd0*/  IMAD.IADD R0, R0, 0x1, -R9 ;  /* 0x0000000100007824 */ /* 0x000fca00078e0a09 */
[----:B0-----:R-:W0:Y:S02]  /*1fe0*/  MUFU.RCP R4, R4 ;  /* 0x0000000400047308 */ /* 0x001e240000001000 */
[----:B0-----:R-:W-:Y:S02]  /*1ff0*/  VIADD R2, R4, 0xffffffe ;  /* 0x0ffffffe04027836 */ /* 0x001fe40000000000 */
[----:B------:R-:W-:-:S04]  /*2000*/  IMAD.MOV R4, RZ, RZ, -R8 ;  /* 0x000000ffff047224 */ /* 0x000fc800078e0a08 */
[----:B------:R0:W1:Y:S02]  /*2010*/  F2I.FTZ.U32.TRUNC.NTZ R3, R2 ;  /* 0x0000000200037305 */ /* 0x000064000021f000 */
[----:B0-----:R-:W-:Y:S02]  /*2020*/  IMAD.MOV.U32 R2, RZ, RZ, RZ ;  /* 0x000000ffff027224 */ /* 0x001fe400078e00ff */
[----:B-1----:R-:W-:-:S04]  /*2030*/  IMAD.MOV R6, RZ, RZ, -R3 ;  /* 0x000000ffff067224 */ /* 0x002fc800078e0a03 */
        /* <DEDUP_REMOVED lines=17> */
.L_x_4827:
[----:B------:R-:W-:Y:S01]  /*2150*/  IMAD R3, R203, R0, R9 ;  /* 0x00000000cb037224 */ /* 0x000fe200078e0209 */
[----:B------:R-:W-:-:S04]  /*2160*/  PLOP3.LUT P1, PT, PT, PT, PT, 0x80, 0x0 ;  /* 0x000000000000781c */ /* 0x000fc80003f2f070 */
[C---:B------:R-:W-:Y:S01]  /*2170*/  VIADDMNMX R5, R3.reuse, R0, R14, PT ;  /* 0x0000000003057246 */ /* 0x040fe2000380010e */
[----:B------:R-:W-:-:S04]  /*2180*/  IMAD R3, R3, 0x60, -R10 ;  /* 0x0000006003037824 */ /* 0x000fc800078e0a0a */
[----:B------:R-:W-:Y:S01]  /*2190*/  IMAD R5, R5, 0x60, -R10 ;  /* 0x0000006005057824 */ /* 0x000fe200078e0a0a */
[----:B------:R-:W-:-:S04]  /*21a0*/  VIMNMX R3, RZ, R3, !PT ;  /* 0x00000003ff037248 */ /* 0x000fc80007fe0100 */
[----:B------:R-:W-:Y:S01]  /*21b0*/  VIMNMX R0, R5, UR42, PT ;  /* 0x0000002a05007c48 */ /* 0x000fe2000bfe0100 */
[----:B------:R-:W-:-:S03]  /*21c0*/  IMAD.WIDE.U32 R70, R3, -0x55555555, RZ ;  /* 0xaaaaaaab03467825 */ /* 0x000fc600078e00ff */
[----:B------:R-:W-:Y:S02]  /*21d0*/  ISETP.GT.AND P0, PT, R0, R3, PT ;  /* 0x000000030000720c */ /* 0x000fe40003f04270 */
[----:B------:R-:W-:-:S05]  /*21e0*/  SHF.R.U32.HI R70, RZ, 0x6, R71 ;  /* 0x00000006ff467819 */ /* 0x000fca0000011647 */
[----:B------:R-:W-:-:S06]  /*21f0*/  IMAD.MOV.U32 R2, RZ, RZ, R70 ;  /* 0x000000ffff027224 */ /* 0x000fcc00078e0046 */
[----:B------:R-:W-:-:S04]  /*2200*/  @P0 VIADD R0, R0, 0x5f ;  /* 0x0000005f00000836 */ /* 0x000fc80000000000 */
[----:B------:R-:W-:-:S05]  /*2210*/  @P0 IMAD.HI R0, R0, 0x2aaaaaab, RZ ;  /* 0x2aaaaaab00000827 */ /* 0x000fca00078e02ff */
[----:B------:R-:W-:-:S04]  /*2220*/  @P0 SHF.R.U32.HI R3, RZ, 0x1f, R0 ;  /* 0x0000001fff030819 */ /* 0x000fc80000011600 */
[----:B------:R-:W-:-:S04]  /*2230*/  @P0 LEA.HI.SX32 R2, R0, R3, 0x1c ;  /* 0x0000000300020211 */ /* 0x000fc800078fe2ff */
[----:B------:R-:W-:-:S13]  /*2240*/  ISETP.GT.AND P0, PT, R2, R70, PT ;  /* 0x000000460200720c */ /* 0x000fda0003f04270 */
[----:B------:R-:W-:Y:S05]  /*2250*/  @!P0 BRA `(.L_x_4828) ;  /* 0x0000002800108947 */ /* 0x000fea0003800000 */
        /* <DEDUP_REMOVED lines=20> */
.L_x_4829:
[----:B------:R-:W2:Y:S04]  /*23a0*/  LDL R28, [R1+0x280] ;  /* 0x00028000011c7983 */ /* 0x000ea80000100800 */
[----:B------:R-:W3:Y:S01]  /*23b0*/  LDL R29, [R1+0x284] ;  /* 0x00028400011d7983 */ /* 0x000ee20000100800 */
[----:B------:R-:W0:Y:S01]  /*23c0*/  S2UR UR6, SR_SWINHI ;  /* 0x00000000000679c3 */ /* 0x000e220000002f00 */
[----:B------:R-:W-:-:S04]  /*23d0*/  IMAD.U32 R68, RZ, RZ, UR39 ;  /* 0x00000027ff447e24 */ /* 0x000fc8000f8e00ff */
[----:B------:R-:W-:Y:S01]  /*23e0*/  VIADD R68, R68, 0x400 ;  /* 0x0000040044447836 */ /* 0x000fe20000000000 */
[----:B------:R-:W-:Y:S01]  /*23f0*/  UMOV UR4, UR39 ;  /* 0x0000002700047c82 */ /* 0x000fe20008000000 */
[----:B0-----:R-:W-:Y:S01]  /*2400*/  UMOV UR5, UR6 ;  /* 0x0000000600057c82 */ /* 0x001fe20008000000 */
[----:B------:R-:W-:-:S04]  /*2410*/  UIADD3 UR6, UP0, UR4, 0x1e400, URZ ;  /* 0x0001e40004067890 */ /* 0x000fc8000ff1e03f */
[----:B------:R-:W-:Y:S02]  /*2420*/  UIADD3.X UR4, URZ, UR5, URZ, UP0, !UPT ;  /* 0x000000053f047290 */ /* 0x000fe400087fe43f */
[----:B------:R-:W-:-:S04]  /*2430*/  IMAD.U32 R4, RZ, RZ, UR6 ;  /* 0x00000006ff047e24 */ /* 0x000fc8000f8e00ff */
[----:B------:R-:W-:-:S05]  /*2440*/  IMAD.U32 R5, RZ, RZ, UR4 ;  /* 0x00000004ff057e24 */ /* 0x000fca000f8e00ff */
[----:B------:R0:W-:Y:S01]  /*2450*/  STL.64 [R1+0x38], R4 ;  /* 0x0000380401007387 */ /* 0x0001e20000100a00 */
[----:B------:R-:W-:Y:S02]  /*2460*/  LOP3.LUT P0, RZ, R68, 0x3ff, RZ, 0xc0, !PT ;  /* 0x000003ff44ff7812 */ /* 0x000fe4000780c0ff */
[----:B--2---:R-:W-:Y:S02]  /*2470*/  R2UR UR8, R28 ;  /* 0x000000001c0872ca */ /* 0x004fe400000e0000 */
[----:B---3--:R-:W-:-:S11]  /*2480*/  R2UR UR7, R29 ;  /* 0x000000001d0772ca */ /* 0x008fd600000e0000 */
[----:B------:R-:W-:-:S05]  /*2490*/  IMAD.U32 R25, RZ, RZ, UR8 ;  /* 0x00000008ff197e24 */ /* 0x000fca000f8e00ff */
[----:B------:R-:W-:-:S05]  /*24a0*/  IADD3 R25, P1, R25, 0x38, RZ ;  /* 0x0000003819197810 */ /* 0x000fca0007f3e0ff */
[----:B------:R-:W-:Y:S01]  /*24b0*/  IMAD.X R26, RZ, RZ, UR7, P1 ;  /* 0x00000007ff1a7e24 */ /* 0x000fe200088e06ff */
[----:B0-----:R-:W-:Y:S07]  /*24c0*/  @!P0 BRA `(.L_x_4830) ;  /* 0x0000000000408947 */ /* 0x001fee0003800000 */
        /* <DEDUP_REMOVED lines=16> */
.L_x_4830:
[----:B------:R-:W-:Y:S01]  /*25d0*/  ULDC.64 UR4, c[0x0][0x9f8] ;  /* 0x00027e0000047ab9 */ /* 0x000fe20000000a00 */
[----:B------:R-:W-:Y:S01]  /*25e0*/  IMAD.U32 R39, RZ, RZ, UR40 ;  /* 0x00000028ff277e24 */ /* 0x000fe2000f8e00ff */
[----:B------:R-:W-:Y:S01]  /*25f0*/  UISETP.NE.U32.AND UP0, UPT, UR4, URZ, UPT ;  /* 0x0000003f0400728c */ /* 0x000fe2000bf05070 */
[----:B------:R-:W2:Y:S01]  /*2600*/  LDL.64 R20, [R1+0x38] ;  /* 0x0000380001147983 */ /* 0x000ea20000100a00 */
[----:B------:R-:W-:Y:S01]  /*2610*/  R2UR UR27, R28 ;  /* 0x000000001c1b72ca */ /* 0x000fe200000e0000 */
[----:B------:R-:W-:Y:S01]  /*2620*/  IMAD.SHL.U32 R3, R227, 0x40, RZ ;  /* 0x00000040e3037824 */ /* 0x000fe200078e00ff */
[----:B------:R-:W-:Y:S01]  /*2630*/  UISETP.NE.AND.EX UP0, UPT, UR5, URZ, UPT, UP0 ;  /* 0x0000003f0500728c */ /* 0x000fe2000bf05300 */
[----:B------:R-:W-:Y:S01]  /*2640*/  R2UR UR28, R29 ;  /* 0x000000001d1c72ca */ /* 0x000fe200000e0000 */
[----:B------:R-:W-:Y:S01]  /*2650*/  IMAD.IADD R0, R24, 0x1, R27 ;  /* 0x0000000118007824 */ /* 0x000fe200078e021b */
[----:B------:R-:W-:Y:S01]  /*2660*/  ULDC.64 UR10, c[0x0][0x308] ;  /* 0x0000c200000a7ab9 */ /* 0x000fe20000000a00 */
[----:B------:R-:W-:Y:S01]  /*2670*/  ULDC.64 UR8, c[0x0][0x198] ;  /* 0x0000660000087ab9 */ /* 0x000fe20000000a00 */
[----:B------:R-:W-:Y:S01]  /*2680*/  ULDC.64 UR16, c[0x0][0x3f8] ;  /* 0x0000fe0000107ab9 */ /* 0x000fe20000000a00 */
[----:B------:R-:W-:Y:S01]  /*2690*/  PLOP3.LUT P0, PT, PT, PT, UP0, 0x80, 0x0 ;  /* 0x000000000000781c */ /* 0x000fe20003f0f008 */
[----:B------:R-:W-:Y:S01]  /*26a0*/  ULDC.64 UR14, c[0x0][0x408] ;  /* 0x00010200000e7ab9 */ /* 0x000fe20000000a00 */
[----:B------:R-:W-:Y:S01]  /*26b0*/  USHF.R.S32.HI UR12, URZ, 0x1f, UR41 ;  /* 0x0000001f3f0c7899 */ /* 0x000fe20008011429 */
[----:B------:R-:W-:Y:S01]  /*26c0*/  STL.128 [R1+0x100], RZ ;  /* 0x000100ff01007387 */ /* 0x000fe20000100c00 */
[----:B------:R-:W-:Y:S01]  /*26d0*/  ULDC.64 UR6, c[0x0][0x3e8] ;  /* 0x0000fa0000067ab9 */ /* 0x000fe20000000a00 */
[----:B------:R-:W-:Y:S01]  /*26e0*/  @UP0 ULDC.64 UR4, c[0x0][0x9f8] ;  /* 0x00027e0000040ab9 */ /* 0x000fe20000000a00 */
[----:B------:R-:W0:Y:S01]  /*26f0*/  LDC.64 R30, c[0x0][0xa08] ;  /* 0x00028200ff1e7b82 */ /* 0x000e220000000a00 */
[----:B------:R-:W-:-:S06]  /*2700*/  @UP0 UIMAD.WIDE UR4, UR40, 0x4, UR4 ;  /* 0x00000004280408a5 */ /* 0x000fcc000f8e0204 */
[----:B------:R-:W-:Y:S01]  /*2710*/  IMAD.U32 R4, RZ, RZ, UR4 ;  /* 0x00000004ff047e24 */ /* 0x000fe2000f8e00ff */
[----:B------:R-:W-:Y:S01]  /*2720*/  STL.128 [R1+0xc0], RZ ;  /* 0x0000c0ff01007387 */ /* 0x000fe20000100c00 */
[----:B------:R-:W-:Y:S01]  /*2730*/  IMAD.U32 R5, RZ, RZ, UR5 ;  /* 0x00000005ff057e24 */ /* 0x000fe2000f8e00ff */
[----:B------:R-:W-:Y:S01]  /*2740*/  LOP3.LUT R3, R3, 0x1c0, RZ, 0xc0, !PT ;  /* 0x000001c003037812 */ /* 0x000fe200078ec0ff */
[----:B------:R-:W-:Y:S01]  /*2750*/  IMAD.SHL.U32 R24, R199, 0x8, RZ ;  /* 0x00000008c7187824 */ /* 0x000fe200078e00ff */
[----:B------:R-:W-:Y:S01]  /*2760*/  UIADD3 UR24, UP1, UR27, 0x210, URZ ;  /* 0x000002101b187890 */ /* 0x000fe2000ff3e03f */
[----:B------:R-:W-:Y:S01]  /*2770*/  STL.128 [R1+0x120], RZ ;  /* 0x000120ff01007387 */ /* 0x000fe20000100c00 */
[----:B------:R-:W-:Y:S01]  /*2780*/  UIADD3 UR22, UP2, UR27, 0x140, URZ ;  /* 0x000001401b167890 */ /* 0x000fe2000ff5e03f */
[----:B------:R-:W1:Y:S01]  /*2790*/  LDC.64 R32, c[0x0][0x2e8] ;  /* 0x0000ba00ff207b82 */ /* 0x000e620000000a00 */
[----:B------:R-:W-:Y:S01]  /*27a0*/  UIADD3 UR13, UP5, UR27, 0x68, URZ ;  /* 0x000000681b0d7890 */ /* 0x000fe2000ffbe03f */
[----:B------:R3:W4:Y:S01]  /*27b0*/  @P0 LDG.E R39, desc[UR36][R4.64] ;  /* 0x0000002404270981 */ /* 0x000722000c1e1900 */
[----:B------:R-:W-:Y:S01]  /*27c0*/  SHF.R.U32.HI R6, RZ, 0x3, R3 ;  /* 0x00000003ff067819 */ /* 0x000fe20000011603 */
[----:B------:R-:W-:Y:S01]  /*27d0*/  UIADD3 UR20, UP3, UR27, 0x40, URZ ;  /* 0x000000401b147890 */ /* 0x000fe2000ff7e03f */
[----:B------:R-:W-:Y:S01]  /*27e0*/  LOP3.LUT R3, R3, 0x18, R24, 0xf8, !PT ;  /* 0x0000001803037812 */ /* 0x000fe200078ef818 */
[----:B------:R-:W-:Y:S01]  /*27f0*/  UIADD3.X UR25, URZ, UR28, URZ, UP1, !UPT ;  /* 0x0000001c3f197290 */ /* 0x000fe20008ffe43f */
[----:B------:R-:W5:Y:S01]  /*2800*/  S2R R38, SR_TID.X ;  /* 0x0000000000267919 */ /* 0x000f620000002100 */
[----:B------:R-:W-:Y:S01]  /*2810*/  UIADD3.X UR23, URZ, UR28, URZ, UP2, !UPT ;  /* 0x0000001c3f177290 */ /* 0x000fe200097fe43f */
[----:B------:R-:W-:Y:S01]  /*2820*/  LOP3.LUT R3, R3, R6, RZ, 0x3c, !PT ;  /* 0x0000000603037212 */ /* 0x000fe200078e3cff */
[----:B------:R-:W-:Y:S01]  /*2830*/  UIADD3.X UR18, URZ, UR28, URZ, UP5, !UPT ;  /* 0x0000001c3f127290 */ /* 0x000fe2000affe43f */
[----:B------:R-:W-:Y:S01]  /*2840*/  STL.128 [R1+0xe0], RZ ;  /* 0x0000e0ff01007387 */ /* 0x000fe20000100c00 */
[----:B---3--:R-:W-:Y:S01]  /*2850*/  IMAD.MOV.U32 R4, RZ, RZ, 0x1 ;  /* 0x00000001ff047424 */ /* 0x008fe200078e00ff */
[----:B------:R-:W-:Y:S01]  /*2860*/  UIADD3.X UR21, URZ, UR28, URZ, UP3, !UPT ;  /* 0x0000001c3f157290 */ /* 0x000fe20009ffe43f */
[----:B------:R-:W-:Y:S01]  /*2870*/  IMAD.U32 R6, RZ, RZ, UR24 ;  /* 0x00000018ff067e24 */ /* 0x000fe2000f8e00ff */
[----:B------:R-:W-:Y:S01]  /*2880*/  UIADD3 UR26, UP0, UR27, 0x220, URZ ;  /* 0x000002201b1a7890 */ /* 0x000fe2000ff1e03f */
[----:B------:R-:W-:Y:S01]  /*2890*/  IMAD.U32 R8, RZ, RZ, UR22 ;  /* 0x00000016ff087e24 */ /* 0x000fe2000f8e00ff */
[----:B------:R3:W-:Y:S01]  /*28a0*/  STL.U8 [R1+0x140], R4 ;  /* 0x0001400401007387 */ /* 0x0007e20000100000 */
[----:B------:R-:W-:Y:S01]  /*28b0*/  IMAD.U32 R5, RZ, RZ, UR25 ;  /* 0x00000019ff057e24 */ /* 0x000fe2000f8e00ff */
[----:B------:R-:W-:Y:S01]  /*28c0*/  UIADD3 UR19, UP4, UR27, 0x60, URZ ;  /* 0x000000601b137890 */ /* 0x000fe2000ff9e03f */
[----:B------:R-:W-:Y:S01]  /*28d0*/  IMAD.U32 R7, RZ, RZ, UR23 ;  /* 0x00000017ff077e24 */ /* 0x000fe2000f8e00ff */
[----:B------:R-:W-:Y:S01]  /*28e0*/  ULDC.64 UR4, c[0x0][0x300] ;  /* 0x0000c00000047ab9 */ /* 0x000fe20000000a00 */
[----:B------:R-:W-:Y:S01]  /*28f0*/  IMAD.U32 R12, RZ, RZ, UR18 ;  /* 0x00000012ff0c7e24 */ /* 0x000fe2000f8e00ff */
[----:B------:R-:W-:Y:S01]  /*2900*/  UIADD3.X UR18, URZ, UR28, URZ, UP0, !UPT ;  /* 0x0000001c3f127290 */ /* 0x000fe200087fe43f */
[----:B------:R-:W-:Y:S01]  /*2910*/  IMAD.U32 R9, RZ, RZ, UR20 ;  /* 0x00000014ff097e24 */ /* 0x000fe2000f8e00ff */
[----:B------:R-:W4:Y:S01]  /*2920*/  LDC.64 R42, c[0x0][0x418] ;  /* 0x00010600ff2a7b82 */ /* 0x000f220000000a00 */
[----:B------:R-:W-:-:S02]  /*2930*/  IMAD.U32 R193, RZ, RZ, UR42 ;  /* 0x0000002affc17e24 */ /* 0x000fc4000f8e00ff */
[----:B---3--:R-:W-:Y:S02]  /*2940*/  IMAD.MOV.U32 R4, RZ, RZ, R6 ;  /* 0x000000ffff047224 */ /* 0x008fe400078e0006 */
[----:B------:R-:W-:Y:S02]  /*2950*/  IMAD.MOV.U32 R6, RZ, RZ, R8 ;  /* 0x000000ffff067224 */ /* 0x000fe400078e0008 */
[----:B------:R-:W-:Y:S01]  /*2960*/  IMAD.U32 R11, RZ, RZ, UR13 ;  /* 0x0000000dff0b7e24 */ /* 0x000fe2000f8e00ff */
[----:B------:R-:W3:Y:S01]  /*2970*/  LDC.64 R40, c[0x0][0x318] ;  /* 0x0000c600ff287b82 */ /* 0x000ee20000000a00 */
[----:B------:R-:W-:Y:S01]  /*2980*/  IMAD.U32 R10, RZ, RZ, UR21 ;  /* 0x00000015ff0a7e24 */ /* 0x000fe2000f8e00ff */
[----:B------:R0:W-:Y:S01]  /*2990*/  STL.128 [R1+0x240], R4 ;  /* 0x0002400401007387 */ /* 0x0001e20000100c00 */
[----:B------:R-:W-:Y:S01]  /*29a0*/  UIADD3.X UR13, URZ, UR28, URZ, UP4, !UPT ;  /* 0x0000001c3f0d7290 */ /* 0x000fe2000a7fe43f */
[----:B------:R-:W-:Y:S01]  /*29b0*/  IMAD.U32 R8, RZ, RZ, UR26 ;  /* 0x0000001aff087e24 */ /* 0x000fe2000f8e00ff */
[----:B------:R-:W-:Y:S01]  /*29c0*/  UIADD3 UR21, UP0, UR8, 0x220, URZ ;  /* 0x0000022008157890 */ /* 0x000fe2000ff1e03f */
[----:B------:R-:W-:Y:S01]  /*29d0*/  IMAD.U32 R14, RZ, RZ, UR19 ;  /* 0x00000013ff0e7e24 */ /* 0x000fe2000f8e00ff */
[----:B------:R-:W-:Y:S01]  /*29e0*/  UIADD3 UR20, UP1, UR8, 0x22c, URZ ;  /* 0x0000022c08147890 */ /* 0x000fe2000ff3e03f */
[----:B------:R-:W-:Y:S01]  /*29f0*/  STL [R1+0x160], R0 ;  /* 0x0001600001007387 */ /* 0x000fe20000100800 */
[----:B------:R-:W-:Y:S01]  /*2a00*/  IMAD.U32 R15, RZ, RZ, UR13 ;  /* 0x0000000dff0f7e24 */ /* 0x000fe2000f8e00ff */
[----:B------:R-:W-:Y:S01]  /*2a10*/  USHF.L.U32 UR23, UR16, 0x6, URZ ;  /* 0x0000000610177899 */ /* 0x000fe2000800063f */
[----:B-----5:R-:W-:Y:S01]  /*2a20*/  VIADD R192, R38, 0xffffff80 ;  /* 0xffffff8026c07836 */ /* 0x020fe20000000000 */
[----:B------:R-:W-:Y:S01]  /*2a30*/  USHF.L.U64.HI UR22, UR16, 0x6, UR17 ;  /* 0x0000000610167899 */ /* 0x000fe20008010211 */
[----:B------:R-:W-:Y:S04]  /*2a40*/  STL.128 [R1+0x1c0], RZ ;  /* 0x0001c0ff01007387 */ /* 0x000fe80000100c00 */
[----:B------:R-:W-:Y:S01]  /*2a50*/  STL.64 [R1+0x1a0], RZ ;  /* 0x0001a0ff01007387 */ /* 0x000fe20000100a00 */
[----:B0-----:R-:W-:-:S02]  /*2a60*/  IMAD.MOV.U32 R4, RZ, RZ, R9 ;  /* 0x000000ffff047224 */ /* 0x001fc400078e0009 */
[----:B------:R-:W-:Y:S01]  /*2a70*/  IMAD.MOV.U32 R5, RZ, RZ, R10 ;  /* 0x000000ffff057224 */ /* 0x000fe200078e000a */
[----:B------:R-:W-:Y:S01]  /*2a80*/  STL [R1+0xf8], RZ ;  /* 0x0000f8ff01007387 */ /* 0x000fe20000100800 */
[----:B------:R-:W-:Y:S02]  /*2a90*/  IMAD.MOV.U32 R6, RZ, RZ, R11 ;  /* 0x000000ffff067224 */ /* 0x000fe400078e000b */
[----:B------:R-:W-:Y:S01]  /*2aa0*/  IMAD.MOV.U32 R7, RZ, RZ, R12 ;  /* 0x000000ffff077224 */ /* 0x000fe200078e000c */
[----:B------:R-:W-:Y:S01]  /*2ab0*/  UIADD3 UR13, UP2, UR8, 0x70, URZ ;  /* 0x00000070080d7890 */ /* 0x000fe2000ff5e03f */
[----:B------:R-:W-:Y:S01]  /*2ac0*/  IMAD.U32 R9, RZ, RZ, UR18 ;  /* 0x00000012ff097e24 */ /* 0x000fe2000f8e00ff */
[----:B------:R-:W-:Y:S01]  /*2ad0*/  STL.64 [R1+0x228], R14 ;  /* 0x0002280e01007387 */ /* 0x000fe20000100a00 */
[----:B------:R-:W-:Y:S02]  /*2ae0*/  IMAD.U32 R28, RZ, RZ, UR20 ;  /* 0x00000014ff1c7e24 */ /* 0x000fe4000f8e00ff */
[--C-:B------:R-:W-:Y:S01]  /*2af0*/  IMAD.MOV.U32 R194, RZ, RZ, R192.reuse ;  /* 0x000000ffffc27224 */ /* 0x100fe200078e00c0 */
[----:B------:R0:W-:Y:S01]  /*2b00*/  STL.128 [R1+0x250], R4 ;  /* 0x0002500401007387 */ /* 0x0001e20000100c00 */
[----:B------:R-:W-:Y:S01]  /*2b10*/  UIMAD UR8, UR17, 0x60, URZ ;  /* 0x00000060110878a4 */ /* 0x000fe2000f8e023f */
[----:B------:R-:W-:Y:S01]  /*2b20*/  IMAD.MOV.U32 R195, RZ, RZ, R192 ;  /* 0x000000ffffc37224 */ /* 0x000fe200078e00c0 */
[----:B------:R-:W-:Y:S01]  /*2b30*/  UIADD3.X UR18, URZ, UR9, URZ, UP2, !UPT ;  /* 0x000000093f127290 */ /* 0x000fe200097fe43f */
[----:B------:R-:W-:Y:S01]  /*2b40*/  SHF.R.S32.HI R10, RZ, 0x1f, R0 ;  /* 0x0000001fff0a7819 */ /* 0x000fe20000011400 */
[----:B------:R-:W-:Y:S04]  /*2b50*/  STL [R1+0x118], RZ ;  /* 0x000118ff01007387 */ /* 0x000fe80000100800 */
[----:B------:R-:W-:Y:S04]  /*2b60*/  STL [R1+0xb8], RZ ;  /* 0x0000b8ff01007387 */ /* 0x000fe80000100800 */
[----:B------:R-:W-:Y:S01]  /*2b70*/  STL [R1+0xd8], RZ ;  /* 0x0000d8ff01007387 */ /* 0x000fe20000100800 */
[----:B0-----:R-:W-:-:S03]  /*2b80*/  IMAD.MOV.U32 R6, RZ, RZ, R8 ;  /* 0x000000ffff067224 */ /* 0x001fc600078e0008 */
[----:B------:R-:W-:Y:S01]  /*2b90*/  STL.64 [R1+0x188], RZ ;  /* 0x000188ff01007387 */ /* 0x000fe20000100a00 */
[----:B------:R-:W-:Y:S02]  /*2ba0*/  IMAD.MOV.U32 R7, RZ, RZ, R9 ;  /* 0x000000ffff077224 */ /* 0x000fe400078e0009 */
[C---:B------:R-:W-:Y:S01]  /*2bb0*/  IMAD.WIDE.U32 R8, R196.reuse, UR10, RZ ;  /* 0x0000000ac4087c25 */ /* 0x040fe2000f8e00ff */
[----:B------:R-:W-:Y:S03]  /*2bc0*/  STL.64 [R1+0x1b0], RZ ;  /* 0x0001b0ff01007387 */ /* 0x000fe60000100a00 */
[----:B------:R-:W-:Y:S01]  /*2bd0*/  IMAD R9, R196, UR11, R9 ;  /* 0x0000000bc4097c24 */ /* 0x000fe2000f8e0209 */
[----:B------:R-:W-:Y:S01]  /*2be0*/  UIMAD.WIDE.U32 UR10, UR16, 0x60, URZ ;  /* 0x00000060100a78a5 */ /* 0x000fe2000f8e003f */
[----:B------:R-:W-:Y:S01]  /*2bf0*/  IMAD.MOV.U32 R4, RZ, RZ, R25 ;  /* 0x000000ffff047224 */ /* 0x000fe200078e0019 */
[----:B------:R-:W-:Y:S01]  /*2c00*/  STL.64 [R1+0x198], RZ ;  /* 0x000198ff01007387 */ /* 0x000fe20000100a00 */
[----:B------:R-:W-:Y:S01]  /*2c10*/  IMAD.MOV.U32 R5, RZ, RZ, R26 ;  /* 0x000000ffff057224 */ /* 0x000fe200078e001a */
[----:B------:R-:W-:-:S02]  /*2c20*/  UIADD3 UR8, UR11, UR8, URZ ;  /* 0x000000080b087290 */ /* 0x000fc4000fffe03f */
[----:B------:R-:W-:Y:S01]  /*2c30*/  IMAD.U32 R14, RZ, RZ, UR10 ;  /* 0x0000000aff0e7e24 */ /* 0x000fe2000f8e00ff */
[----:B------:R-:W-:Y:S01]  /*2c40*/  STL [R1+0x190], RZ ;  /* 0x000190ff01007387 */ /* 0x000fe20000100800 */
[----:B------:R-:W-:-:S03]  /*2c50*/  UIMAD UR10, UR15, 0x60, URZ ;  /* 0x000000600f0a78a4 */ /* 0x000fc6000f8e023f */
[----:B------:R0:W-:Y:S01]  /*2c60*/  STL.128 [R1+0x260], R4 ;  /* 0x0002600401007387 */ /* 0x0001e20000100c00 */
[----:B------:R-:W-:Y:S02]  /*2c70*/  IMAD.U32 R15, RZ, RZ, UR11 ;  /* 0x0000000bff0f7e24 */ /* 0x000fe4000f8e00ff */
[----:B------:R-:W-:Y:S01]  /*2c80*/  IMAD R11, R10, UR4, RZ ;  /* 0x000000040a0b7c24 */ /* 0x000fe2000f8e02ff */
[----:B------:R-:W-:Y:S01]  /*2c90*/  STL [R1+0x1b8], RZ ;  /* 0x0001b8ff01007387 */ /* 0x000fe20000100800 */
[----:B------:R-:W-:Y:S02]  /*2ca0*/  IMAD.U32 R15, RZ, RZ, UR8 ;  /* 0x00000008ff0f7e24 */ /* 0x000fe4000f8e00ff */
[----:B------:R-:W-:Y:S01]  /*2cb0*/  IMAD R13, R0, UR5, R11 ;  /* 0x00000005000d7c24 */ /* 0x000fe2000f8e020b */
[----:B------:R-:W-:Y:S04]  /*2cc0*/  STL [R1+0x60], R193 ;  /* 0x000060c101007387 */ /* 0x000fe80000100800 */
[----:B------:R-:W-:Y:S01]  /*2cd0*/  STL.64 [R1+0x158], R192 ;  /* 0x000158c001007387 */ /* 0x000fe20000100a00 */
[----:B0-----:R-:W-:Y:S01]  /*2ce0*/  IMAD.U32 R5, RZ, RZ, UR18 ;  /* 0x00000012ff057e24 */ /* 0x001fe2000f8e00ff */
[----:B------:R-:W-:Y:S01]  /*2cf0*/  UIMAD.WIDE.U32 UR18, UR14, 0x60, URZ ;  /* 0x000000600e1278a5 */ /* 0x000fe2000f8e003f */
[----:B------:R-:W-:Y:S01]  /*2d00*/  IMAD.U32 R6, RZ, RZ, UR27 ;  /* 0x0000001bff067e24 */ /* 0x000fe2000f8e00ff */
[----:B------:R-:W-:Y:S01]  /*2d10*/  STL.128 [R1+0x70], R192 ;  /* 0x000070c001007387 */ /* 0x000fe20000100c00 */
[----:B------:R-:W-:-:S02]  /*2d20*/  IMAD.U32 R7, RZ, RZ, UR28 ;  /* 0x0000001cff077e24 */ /* 0x000fc4000f8e00ff */
[----:B------:R-:W-:Y:S01]  /*2d30*/  IMAD.U32 R4, RZ, RZ, UR13 ;  /* 0x0000000dff047e24 */ /* 0x000fe2000f8e00ff */
[----:B------:R-:W-:Y:S01]  /*2d40*/  UIADD3 UR13, UR19, UR10, URZ ;  /* 0x0000000a130d7290 */ /* 0x000fe2000fffe03f */
[----:B------:R-:W-:-:S03]  /*2d50*/  IMAD.WIDE.U32 R10, R0, UR4, R8 ;  /* 0x00000004000a7c25 */ /* 0x000fc6000f8e0008 */
[----:B------:R0:W-:Y:S01]  /*2d60*/  STL.128 [R1+0x230], R4 ;  /* 0x0002300401007387 */ /* 0x0001e20000100c00 */
[----:B------:R-:W-:Y:S02]  /*2d70*/  IMAD.U32 R0, RZ, RZ, UR23 ;  /* 0x00000017ff007e24 */ /* 0x000fe4000f8e00ff */
[----:B------:R-:W-:Y:S01]  /*2d80*/  IMAD.U32 R25, RZ, RZ, UR22 ;  /* 0x00000016ff197e24 */ /* 0x000fe2000f8e00ff */
[----:B------:R-:W-:Y:S02]  /*2d90*/  UIMAD UR8, UR12, UR16, URZ ;  /* 0x000000100c0872a4 */ /* 0x000fe4000f8e023f */
[----:B------:R-:W-:Y:S01]  /*2da0*/  UIMAD.WIDE.U32 UR10, UR41, UR16, URZ ;  /* 0x00000010290a72a5 */ /* 0x000fe2000f8e003f */
[----:B0-----:R-:W-:Y:S02]  /*2db0*/  IMAD.MOV.U32 R7, RZ, RZ, R15 ;  /* 0x000000ffff077224 */ /* 0x001fe400078e000f */
[----:B------:R-:W-:Y:S01]  /*2dc0*/  IMAD.U32 R15, RZ, RZ, UR19 ;  /* 0x00000013ff0f7e24 */ /* 0x000fe2000f8e00ff */
[----:B------:R-:W-:Y:S01]  /*2dd0*/  USHF.L.U32 UR19, UR14, 0x6, URZ ;  /* 0x000000060e137899 */ /* 0x000fe2000800063f */
[----:B------:R-:W-:Y:S01]  /*2de0*/  IMAD.U32 R15, RZ, RZ, UR13 ;  /* 0x0000000dff0f7e24 */ /* 0x000fe2000f8e00ff */
[----:B------:R-:W-:Y:S01]  /*2df0*/  USHF.L.U64.HI UR13, UR14, 0x6, UR15 ;  /* 0x000000060e0d7899 */ /* 0x000fe2000801020f */
[----:B------:R-:W-:-:S02]  /*2e00*/  IMAD.MOV.U32 R6, RZ, RZ, R14 ;  /* 0x000000ffff067224 */ /* 0x000fc400078e000e */
[----:B------:R-:W-:Y:S02]  /*2e10*/  IMAD.MOV.U32 R4, RZ, RZ, R0 ;  /* 0x000000ffff047224 */ /* 0x000fe400078e0000 */
[----:B------:R-:W-:Y:S01]  /*2e20*/  IMAD.MOV.U32 R5, RZ, RZ, R25 ;  /* 0x000000ffff057224 */ /* 0x000fe200078e0019 */
[----:B------:R-:W-:Y:S01]  /*2e30*/  UIMAD UR8, UR41, UR17, UR8 ;  /* 0x00000011290872a4 */ /* 0x000fe2000f8e0208 */
[----:B------:R-:W-:Y:S02]  /*2e40*/  IMAD.U32 R0, RZ, RZ, UR19 ;  /* 0x00000013ff007e24 */ /* 0x000fe4000f8e00ff */
[----:B------:R-:W-:Y:S01]  /*2e50*/  IMAD.U32 R14, RZ, RZ, UR18 ;  /* 0x00000012ff0e7e24 */ /* 0x000fe2000f8e00ff */
[----:B------:R-:W-:Y:S01]  /*2e60*/  STL.128 [R1+0xc0], R4 ;  /* 0x0000c00401007387 */ /* 0x000fe20000100c00 */
[----:B------:R-:W-:Y:S01]  /*2e70*/  UIADD3.X UR18, URZ, UR9, URZ, UP0, !UPT ;  /* 0x000000093f127290 */ /* 0x000fe200087fe43f */
[----:B------:R-:W-:Y:S01]  /*2e80*/  IMAD.U32 R25, RZ, RZ, UR13 ;  /* 0x0000000dff197e24 */ /* 0x000fe2000f8e00ff */
[----:B------:R-:W-:Y:S01]  /*2e90*/  ULEA UR13, UP0, UR10, UR6, 0x1 ;  /* 0x000000060a0d7291 */ /* 0x000fe2000f80083f */
[----:B------:R0:W-:Y:S01]  /*2ea0*/  STL.128 [R1+0x100], R4 ;  /* 0x0001000401007387 */ /* 0x0001e20000100c00 */
[----:B------:R-:W-:Y:S01]  /*2eb0*/  IMAD.SHL.U32 R26, R199, 0x4, RZ ;  /* 0x00000004c71a7824 */ /* 0x000fe200078e00ff */
[----:B------:R-:W-:-:S02]  /*2ec0*/  UIADD3 UR6, UR11, UR8, URZ ;  /* 0x000000080b067290 */ /* 0x000fc4000fffe03f */
[----:B------:R-:W-:Y:S02]  /*2ed0*/  UIADD3.X UR8, URZ, UR9, URZ, UP1, !UPT ;  /* 0x000000093f087290 */ /* 0x000fe40008ffe43f */
[----:B------:R-:W-:Y:S01]  /*2ee0*/  SHF.R.S32.HI R27, RZ, 0x1f, R26 ;  /* 0x0000001fff1b7819 */ /* 0x000fe2000001141a */
[----:B------:R-:W-:Y:S01]  /*2ef0*/  UIMAD UR12, UR12, UR14, URZ ;  /* 0x0000000e0c0c72a4 */ /* 0x000fe2000f8e023f */
[----:B0-----:R-:W-:Y:S01]  /*2f00*/  IMAD.MOV.U32 R4, RZ, RZ, R0 ;  /* 0x000000ffff047224 */ /* 0x001fe200078e0000 */
[----:B------:R-:W-:Y:S01]  /*2f10*/  SHF.R.S32.HI R0, RZ, 0x1f, R197 ;  /* 0x0000001fff007819 */ /* 0x000fe200000114c5 */
[----:B------:R-:W-:Y:S02]  /*2f20*/  IMAD.MOV.U32 R6, RZ, RZ, R14 ;  /* 0x000000ffff067224 */ /* 0x000fe400078e000e */
[----:B------:R-:W-:Y:S02]  /*2f30*/  IMAD.MOV.U32 R7, RZ, RZ, R15 ;  /* 0x000000ffff077224 */ /* 0x000fe400078e000f */
[----:B------:R-:W-:-:S02]  /*2f40*/  IMAD.MOV.U32 R5, RZ, RZ, R25 ;  /* 0x000000ffff057224 */ /* 0x000fc400078e0019 */
[C---:B------:R-:W-:Y:S01]  /*2f50*/  IMAD R12, R0.reuse, UR16, RZ ;  /* 0x00000010000c7c24 */ /* 0x040fe2000f8e02ff */
[----:B------:R-:W-:Y:S01]  /*2f60*/  ULEA.HI.X UR10, UR10, UR7, UR6, 0x1, UP0 ;  /* 0x000000070a0a7291 */ /* 0x000fe200080f0c06 */
[----:B------:R-:W-:Y:S01]  /*2f70*/  IMAD.U32 R14, RZ, RZ, UR21 ;  /* 0x00000015ff0e7e24 */ /* 0x000fe2000f8e00ff */
[----:B------:R-:W-:Y:S01]  /*2f80*/  STL.128 [R1+0xe0], R4 ;  /* 0x0000e00401007387 */ /* 0x000fe20000100c00 */
[----:B------:R-:W-:Y:S01]  /*2f90*/  IMAD.U32 R15, RZ, RZ, UR18 ;  /* 0x00000012ff0f7e24 */ /* 0x000fe2000f8e00ff */
[----:B------:R-:W-:Y:S01]  /*2fa0*/  SHF.R.S32.HI R25, RZ, 0x1f, R24 ;  /* 0x0000001fff197819 */ /* 0x000fe20000011418 */
[----:B------:R-:W-:Y:S01]  /*2fb0*/  IMAD.U32 R29, RZ, RZ, UR8 ;  /* 0x00000008ff1d7e24 */ /* 0x000fe2000f8e00ff */
[----:B------:R0:W-:Y:S01]  /*2fc0*/  STL.128 [R1+0x120], R4 ;  /* 0x0001200401007387 */ /* 0x0001e20000100c00 */
[----:B------:R-:W-:Y:S02]  /*2fd0*/  UIMAD.WIDE.U32 UR6, UR41, UR14, URZ ;  /* 0x0000000e290672a5 */ /* 0x000fe4000f8e003f */
[----:B------:R-:W-:Y:S01]  /*2fe0*/  IMAD R0, R0, UR14, RZ ;  /* 0x0000000e00007c24 */ /* 0x000fe2000f8e02ff */
[----:B------:R-:W-:Y:S01]  /*2ff0*/  UIMAD UR12, UR41, UR15, UR12 ;  /* 0x0000000f290c72a4 */ /* 0x000fe2000f8e020c */
[----:B------:R5:W-:Y:S01]  /*3000*/  STL.64 [R1+0x148], R14 ;  /* 0x0001480e01007387 */ /* 0x000be20000100a00 */
[----:B------:R-:W-:Y:S01]  /*3010*/  ULDC.64 UR8, c[0x0][0x400] ;  /* 0x0001000000087ab9 */ /* 0x000fe20000000a00 */
[C---:B------:R-:W-:Y:S01]  /*3020*/  IMAD R0, R197.reuse, UR15, R0 ;  /* 0x0000000fc5007c24 */ /* 0x040fe2000f8e0200 */
[----:B------:R-:W-:Y:S01]  /*3030*/  ULEA UR8, UP0, UR6, UR8, 0x1 ;  /* 0x0000000806087291 */ /* 0x000fe2000f80083f */
[----:B------:R1:W-:Y:S01]  /*3040*/  STL.64 [R1+0x150], R28 ;  /* 0x0001501c01007387 */ /* 0x0003e20000100a00 */
[----:B------:R-:W-:Y:S01]  /*3050*/  UIADD3 UR7, UR7, UR12, URZ ;  /* 0x0000000c07077290 */ /* 0x000fe2000fffe03f */
[----:B------:R-:W-:-:S04]  /*3060*/  IMAD.WIDE.U32 R34, R197, UR14, R26 ;  /* 0x0000000ec5227c25 */ /* 0x000fc8000f8e001a */
[C---:B0-----:R-:W-:Y:S02]  /*3070*/  IMAD R7, R197.reuse, UR17, R12 ;  /* 0x00000011c5077c24 */ /* 0x041fe4000f8e020c */
[----:B------:R-:W-:-:S04]  /*3080*/  IMAD.WIDE.U32 R4, R197, UR16, R26 ;  /* 0x00000010c5047c25 */ /* 0x000fc8000f8e001a */
[----:B-----5:R-:W-:Y:S01]  /*3090*/  IMAD.WIDE.U32 R14, R197, UR16, R24 ;  /* 0x00000010c50e7c25 */ /* 0x020fe2000f8e0018 */
[----:B------:R-:W-:-:S03]  /*30a0*/  LEA R6, P0, R4, UR13, 0x1 ;  /* 0x0000000d04067c11 */ /* 0x000fc6000f8008ff */
[----:B-1----:R-:W-:Y:S01]  /*30b0*/  IMAD.IADD R29, R5, 0x1, R7 ;  /* 0x00000001051d7824 */ /* 0x002fe200078e0207 */
[----:B------:R-:W-:Y:S01]  /*30c0*/  ULEA.HI.X UR6, UR6, UR9, UR7, 0x1, UP0 ;  /* 0x0000000906067291 */ /* 0x000fe200080f0c07 */
[----:B------:R-:W-:Y:S02]  /*30d0*/  IMAD.IADD R5, R7, 0x1, R15 ;  /* 0x0000000107057824 */ /* 0x000fe400078e020f */
[----:B------:R-:W-:Y:S01]  /*30e0*/  IMAD.IADD R15, R35, 0x1, R0 ;  /* 0x00000001230f7824 */ /* 0x000fe200078e0200 */
[----:B------:R-:W-:Y:S02]  /*30f0*/  LEA.HI.X R7, R4, UR10, R29, 0x1, P0 ;  /* 0x0000000a04077c11 */ /* 0x000fe400080f0c1d */
[----:B------:R-:W-:Y:S01]  /*3100*/  LEA R12, P0, R34, UR8, 0x1 ;  /* 0x00000008220c7c11 */ /* 0x000fe2000f8008ff */
[----:B------:R-:W-:Y:S01]  /*3110*/  IMAD.WIDE.U32 R36, R197, UR14, R24 ;  /* 0x0000000ec5247c25 */ /* 0x000fe2000f8e0018 */
[----:B------:R-:W-:-:S03]  /*3120*/  LEA R28, P1, R14, UR13, 0x1 ;  /* 0x0000000d0e1c7c11 */ /* 0x000fc6000f8208ff */
[----:B------:R-:W-:Y:S01]  /*3130*/  IMAD.IADD R35, R11, 0x1, R13 ;  /* 0x000000010b237824 */ /* 0x000fe200078e020d */
[----:B------:R-:W-:Y:S02]  /*3140*/  LEA.HI.X R13, R34, UR6, R15, 0x1, P0 ;  /* 0x00000006220d7c11 */ /* 0x000fe400080f0c0f */
[----:B------:R-:W-:Y:S02]  /*3150*/  ISETP.NE.U32.AND P0, PT, R30, RZ, PT ;  /* 0x000000ff1e00720c */ /* 0x000fe40003f05070 */
[----:B------:R-:W-:Y:S01]  /*3160*/  LEA.HI.X R29, R14, UR10, R5, 0x1, P1 ;  /* 0x0000000a0e1d7c11 */ /* 0x000fe200088f0c05 */
[----:B------:R-:W-:Y:S01]  /*3170*/  IMAD.IADD R5, R0, 0x1, R37 ;  /* 0x0000000100057824 */ /* 0x000fe200078e0225 */
[C---:B------:R-:W-:Y:S02]  /*3180*/  LEA R14, P1, R36.reuse, UR8, 0x1 ;  /* 0x00000008240e7c11 */ /* 0x040fe4000f8208ff */
[----:B------:R-:W-:Y:S02]  /*3190*/  ISETP.NE.AND.EX P0, PT, R31, RZ, PT, P0 ;  /* 0x000000ff1f00720c */ /* 0x000fe40003f05300 */
[----:B------:R-:W-:Y:S01]  /*31a0*/  LEA.HI.X R15, R36, UR6, R5, 0x1, P1 ;  /* 0x00000006240f7c11 */ /* 0x000fe200088f0c05 */
[----:B------:R-:W-:-:S02]  /*31b0*/  IMAD.MOV.U32 R34, RZ, RZ, R10 ;  /* 0x000000ffff227224 */ /* 0x000fc400078e000a */
[----:B------:R-:W-:Y:S01]  /*31c0*/  IMAD.U32 R11, RZ, RZ, UR6 ;  /* 0x00000006ff0b7e24 */ /* 0x000fe2000f8e00ff */
[----:B------:R-:W-:Y:S01]  /*31d0*/  ULDC.64 UR6, c[0x0][0x310] ;  /* 0x0000c40000067ab9 */ /* 0x000fe20000000a00 */
[----:B------:R-:W-:Y:S01]  /*31e0*/  STL.64 [R1+0xd0], R6 ;  /* 0x0000d00601007387 */ /* 0x000fe20000100a00 */
[----:B------:R-:W-:Y:S01]  /*31f0*/  IMAD.U32 R10, RZ, RZ, UR8 ;  /* 0x00000008ff0a7e24 */ /* 0x000fe2000f8e00ff */
[----:B------:R-:W-:Y:S02]  /*3200*/  ULDC.64 UR8, c[0x0][0x428] ;  /* 0x00010a0000087ab9 */ /* 0x000fe40000000a00 */
[----:B------:R0:W-:Y:S01]  /*3210*/  STL.64 [R1+0x110], R28 ;  /* 0x0001101c01007387 */ /* 0x0001e20000100a00 */
[----:B------:R-:W-:-:S03]  /*3220*/  LEA R25, P1, R8, R32, 0x1 ;  /* 0x0000002008197211 */ /* 0x000fc600078208ff */
[----:B------:R-:W-:Y:S01]  /*3230*/  STL.64 [R1+0xb0], R10 ;  /* 0x0000b00a01007387 */ /* 0x000fe20000100a00 */
[----:B0-----:R-:W0:Y:S03]  /*3240*/  LDC.64 R28, c[0x0][0x3f0] ;  /* 0x0000fc00ff1c7b82 */ /* 0x001e260000000a00 */
[----:B------:R1:W-:Y:S04]  /*3250*/  STL.64 [R1+0xf0], R12 ;  /* 0x0000f00c01007387 */ /* 0x0003e80000100a00 */
[----:B------:R5:W-:Y:S01]  /*3260*/  STL.64 [R1+0x130], R14 ;  /* 0x0001300e01007387 */ /* 0x000be20000100a00 */
[----:B-1----:R-:W1:Y:S08]  /*3270*/  LDC.64 R12, c[0x0][0x328] ;  /* 0x0000ca00ff0c7b82 */ /* 0x002e700000000a00 */
[----:B-----5:R-:W1:Y:S01]  /*3280*/  LDC.64 R14, c[0x0][0x338] ;  /* 0x0000ce00ff0e7b82 */ /* 0x020e620000000a00 */
[----:B----4-:R-:W-:-:S02]  /*3290*/  SHF.R.S32.HI R0, RZ, 0x1f, R39 ;  /* 0x0000001fff007819 */ /* 0x010fc40000011427 */
[----:B------:R-:W-:Y:S02]  /*32a0*/  SEL R4, R39, RZ, !P0 ;  /* 0x000000ff27047207 */ /* 0x000fe40004000000 */
[----:B------:R-:W-:-:S03]  /*32b0*/  SEL R5, R0, RZ, !P0 ;  /* 0x000000ff00057207 */ /* 0x000fc60004000000 */
[----:B------:R-:W-:-:S04]  /*32c0*/  IMAD.WIDE.U32 R6, R4, UR6, R34 ;  /* 0x0000000604067c25 */ /* 0x000fc8000f8e0022 */
[----:B------:R-:W-:Y:S01]  /*32d0*/  IMAD R5, R5, UR6, RZ ;  /* 0x0000000605057c24 */ /* 0x000fe2000f8e02ff */
[----:B------:R-:W-:Y:S02]  /*32e0*/  UIMAD UR6, UR5, 0x60, URZ ;  /* 0x00000060050678a4 */ /* 0x000fe4000f8e023f */
[----:B------:R-:W-:Y:S01]  /*32f0*/  UIMAD.WIDE.U32 UR4, UR4, 0x60, URZ ;  /* 0x00000060040478a5 */ /* 0x000fe2000f8e003f */
[----:B------:R-:W-:Y:S01]  /*3300*/  IMAD R5, R4, UR7, R5 ;  /* 0x0000000704057c24 */ /* 0x000fe2000f8e0205 */
[----:B------:R-:W-:Y:S01]  /*3310*/  LOP3.LUT P0, RZ, R42, R30, RZ, 0xfc, !PT ;  /* 0x0000001e2aff7212 */ /* 0x000fe2000780fcff */
[----:B------:R-:W-:Y:S01]  /*3320*/  IMAD R0, R0, UR8, RZ ;  /* 0x0000000800007c24 */ /* 0x000fe2000f8e02ff */
[----:B------:R-:W-:Y:S01]  /*3330*/  UIADD3 UR6, UR5, UR6, URZ ;  /* 0x0000000605067290 */ /* 0x000fe2000fffe03f */
[----:B------:R-:W-:Y:S01]  /*3340*/  LEA.HI.X R30, R8, R33, R9, 0x1, P1 ;  /* 0x00000021081e7211 */ /* 0x000fe200008f0c09 */
[----:B------:R-:W-:Y:S01]  /*3350*/  IMAD.IADD R5, R7, 0x1, R5 ;  /* 0x0000000107057824 */ /* 0x000fe200078e0205 */
[----:B------:R-:W-:Y:S01]  /*3360*/  LOP3.LUT P0, RZ, R43, R31, RZ, 0xfc, P0 ;  /* 0x0000001f2bff7212 */ /* 0x000fe2000000fcff */
[C---:B------:R-:W-:Y:S01]  /*3370*/  IMAD.WIDE.U32 R34, R39.reuse, UR8, RZ ;  /* 0x0000000827227c25 */ /* 0x040fe2000f8e00ff */
[----:B------:R-:W-:Y:S01]  /*3380*/  LEA R27, P1, R6, R32, 0x1 ;  /* 0x00000020061b7211 */ /* 0x000fe200078208ff */
[----:B------:R-:W4:Y:S02]  /*3390*/  LDC.64 R8, c[0x0][0x310] ;  /* 0x0000c400ff087b82 */ /* 0x000f240000000a00 */
[----:B------:R-:W-:-:S02]  /*33a0*/  IMAD R11, R39, UR9, R0 ;  /* 0x00000009270b7c24 */ /* 0x000fc4000f8e0200 */
[----:B------:R-:W-:Y:S02]  /*33b0*/  IMAD.U32 R36, RZ, RZ, UR4 ;  /* 0x00000004ff247e24 */ /* 0x000fe4000f8e00ff */
[----:B------:R-:W-:Y:S01]  /*33c0*/  IMAD.U32 R31, RZ, RZ, UR6 ;  /* 0x00000006ff1f7e24 */ /* 0x000fe2000f8e00ff */
[----:B------:R-:W-:Y:S01]  /*33d0*/  LEA.HI.X R7, R6, R33, R5, 0x1, P1 ;  /* 0x0000002106077211 */ /* 0x000fe200008f0c05 */
[----:B------:R-:W-:Y:S01]  /*33e0*/  IMAD.IADD R0, R35, 0x1, R11 ;  /* 0x0000000123007824 */ /* 0x000fe200078e020b */
[----:B------:R-:W-:Y:S01]  /*33f0*/  LEA R32, P2, R34, R42, 0x2 ;  /* 0x0000002a22207211 */ /* 0x000fe200078410ff */
[----:B------:R-:W-:Y:S02]  /*3400*/  IMAD.MOV.U32 R4, RZ, RZ, R36 ;  /* 0x000000ffff047224 */ /* 0x000fe400078e0024 */
[----:B------:R-:W-:Y:S02]  /*3410*/  IMAD.MOV.U32 R5, RZ, RZ, R31 ;  /* 0x000000ffff057224 */ /* 0x000fe400078e001f */
[----:B------:R-:W-:-:S02]  /*3420*/  IMAD.MOV.U32 R6, RZ, RZ, R27 ;  /* 0x000000ffff067224 */ /* 0x000fc400078e001b */
[----:B------:R-:W-:Y:S01]  /*3430*/  IMAD.U32 R37, RZ, RZ, UR5 ;  /* 0x00000005ff257e24 */ /* 0x000fe2000f8e00ff */
[----:B------:R-:W-:Y:S01]  /*3440*/  ULDC.64 UR4, c[0x0][0x330] ;  /* 0x0000cc0000047ab9 */ /* 0x000fe20000000a00 */
[----:B------:R-:W-:Y:S01]  /*3450*/  LEA.HI.X R33, R34, R43, R0, 0x2, P2 ;  /* 0x0000002b22217211 */ /* 0x000fe200010f1400 */
[----:B------:R5:W-:Y:S01]  /*3460*/  STL.128 [R1+0x50], R4 ;  /* 0x0000500401007387 */ /* 0x000be20000100c00 */
[----:B------:R-:W-:Y:S01]  /*3470*/  IMAD.WIDE.U32 R34, R196, UR4, RZ ;  /* 0x00000004c4227c25 */ /* 0x000fe2000f8e00ff */
[----:B------:R-:W-:-:S03]  /*3480*/  SEL R10, R39, RZ, !P0 ;  /* 0x000000ff270a7207 */ /* 0x000fc60004000000 */
[----:B------:R-:W-:Y:S01]  /*3490*/  IMAD R0, R196, UR5, R35 ;  /* 0x00000005c4007c24 */ /* 0x000fe2000f8e0223 */
[----:B---3--:R-:W-:Y:S01]  /*34a0*/  LEA R36, P0, R34, R40, 0x1 ;  /* 0x0000002822247211 */ /* 0x008fe200078008ff */
[----:B------:R-:W-:Y:S01]  /*34b0*/  IMAD.MOV.U32 R11, RZ, RZ, R10 ;  /* 0x000000ffff0b7224 */ /* 0x000fe200078e000a */
[C---:B0-----:R-:W-:Y:S01]  /*34c0*/  ISETP.GE.AND P2, PT, R26.reuse, R29, PT ;  /* 0x0000001d1a00720c */ /* 0x041fe20003f46270 */
[----:B-1----:R0:W-:Y:S01]  /*34d0*/  STL.128 [R1+0x1c0], R12 ;  /* 0x0001c00c01007387 */ /* 0x0021e20000100c00 */
[----:B-----5:R-:W-:Y:S01]  /*34e0*/  VIADD R4, R26, 0x10 ;  /* 0x000000101a047836 */ /* 0x020fe20000000000 */
[----:B------:R-:W-:Y:S01]  /*34f0*/  LEA.HI.X R37, R34, R41, R0, 0x1, P0 ;  /* 0x0000002922257211 */ /* 0x000fe200000f0c00 */
[----:B------:R-:W-:Y:S01]  /*3500*/  VIADD R6, R26, 0x30 ;  /* 0x000000301a067836 */ /* 0x000fe20000000000 */
[-C--:B------:R-:W-:Y:S01]  /*3510*/  ISETP.GE.AND P4, PT, R24, R29.reuse, PT ;  /* 0x0000001d1800720c */ /* 0x080fe20003f86270 */
[----:B------:R-:W-:Y:S01]  /*3520*/  VIADD R5, R26, 0x20 ;  /* 0x000000201a057836 */ /* 0x000fe20000000000 */
[----:B------:R-:W-:Y:S01]  /*3530*/  ISETP.GE.AND P3, PT, R4, R29, PT ;  /* 0x0000001d0400720c */ /* 0x000fe20003f66270 */
[----:B------:R-:W-:Y:S01]  /*3540*/  VIADD R0, R26, 0x50 ;  /* 0x000000501a007836 */ /* 0x000fe20000000000 */
[----:B------:R-:W-:Y:S01]  /*3550*/  STL.64 [R1+0x88], R28 ;  /* 0x0000881c01007387 */ /* 0x000fe20000100a00 */
[----:B------:R-:W1:Y:S01]  /*3560*/  LDC R35, c[0x0][0x320] ;  /* 0x0000c800ff237b82 */ /* 0x000e620000000800 */
[----:B------:R-:W-:-:S02]  /*3570*/  SEL R4, RZ, 0xffffffff, P3 ;  /* 0xffffffffff047807 */ /* 0x000fc40001800000 */
[----:B------:R3:W-:Y:S01]  /*3580*/  STL.64 [R1+0x200], R10 ;  /* 0x0002000a01007387 */ /* 0x0007e20000100a00 */
[-C--:B------:R-:W-:Y:S01]  /*3590*/  ISETP.GE.AND P1, PT, R6, R29.reuse, PT ;  /* 0x0000001d0600720c */ /* 0x080fe20003f26270 */
[----:B------:R-:W-:Y:S01]  /*35a0*/  VIADD R6, R26, 0x40 ;  /* 0x000000401a067836 */ /* 0x000fe20000000000 */
[-C--:B------:R-:W-:Y:S01]  /*35b0*/  ISETP.GE.AND P0, PT, R0, R29.reuse, PT ;  /* 0x0000001d0000720c */ /* 0x080fe20003f06270 */
[----:B------:R-:W-:Y:S01]  /*35c0*/  IMAD.SHL.U32 R7, R4, 0x2, RZ ;  /* 0x0000000204077824 */ /* 0x000fe200078e00ff */
[----:B------:R-:W-:Y:S01]  /*35d0*/  SEL R0, RZ, 0x1, P2 ;  /* 0x00000001ff007807 */ /* 0x000fe20001000000 */
[----:B0-----:R-:W-:Y:S02]  /*35e0*/  IMAD.IADD R14, R26, 0x1, R5 ;  /* 0x000000011a0e7824 */ /* 0x001fe400078e0205 */
[----:B---3--:R-:W-:Y:S02]  /*35f0*/  IMAD.MOV.U32 R10, RZ, RZ, R25 ;  /* 0x000000ffff0a7224 */ /* 0x008fe400078e0019 */
[----:B------:R-:W-:Y:S01]  /*3600*/  IMAD.MOV.U32 R11, RZ, RZ, R30 ;  /* 0x000000ffff0b7224 */ /* 0x000fe200078e001e */
[-C--:B------:R-:W-:Y:S01]  /*3610*/  ISETP.GE.AND P2, PT, R6, R29.reuse, PT ;  /* 0x0000001d0600720c */ /* 0x080fe20003f46270 */
[----:B------:R-:W-:Y:S01]  /*3620*/  IMAD.IADD R26, R26, 0x1, R6 ;  /* 0x000000011a1a7824 */ /* 0x000fe200078e0206 */
[-C--:B------:R-:W-:Y:S01]  /*3630*/  ISETP.GE.AND P5, PT, R14, R29.reuse, PT ;  /* 0x0000001d0e00720c */ /* 0x080fe20003fa6270 */
[----:B------:R-:W-:Y:S01]  /*3640*/  STL.64 [R1+0xa0], R28 ;  /* 0x0000a01c01007387 */ /* 0x000fe20000100a00 */
[----:B------:R-:W-:Y:S01]  /*3650*/  ISETP.GE.AND P3, PT, R5, R29, PT ;  /* 0x0000001d0500720c */ /* 0x000fe20003f66270 */
[----:B------:R-:W0:Y:S02]  /*3660*/  LDC R30, c[0x0][0x424] ;  /* 0x00010900ff1e7b82 */ /* 0x000e240000000800 */
[----:B----4-:R3:W-:Y:S01]  /*3670*/  STL.128 [R1+0x1a0], R8 ;  /* 0x0001a00801007387 */ /* 0x0107e20000100c00 */
[----:B------:R-:W-:-:S02]  /*3680*/  SEL R4, RZ, 0xffffffff, P5 ;  /* 0xffffffffff047807 */ /* 0x000fc40002800000 */
[----:B---3--:R-:W-:-:S03]  /*3690*/  LOP3.LUT R11, R7, 0x2, R0, 0xe2, !PT ;  /* 0x00000002070b7812 */ /* 0x008fc600078ee200 */
[----:B------:R-:W3:Y:S01]  /*36a0*/  LDC.64 R6, c[0x0][0x2f0] ;  /* 0x0000bc00ff067b82 */ /* 0x000ee20000000a00 */
[----:B------:R-:W-:Y:S01]  /*36b0*/  VIADD R0, R28, 0x5f ;  /* 0x0000005f1c007836 */ /* 0x000fe20000000000 */
[----:B------:R-:W-:Y:S01]  /*36c0*/  SEL R9, RZ, 0x1, P4 ;  /* 0x00000001ff097807 */ /* 0x000fe20002000000 */
[----:B------:R-:W-:Y:S01]  /*36d0*/  IMAD.SHL.U32 R10, R4, 0x2, RZ ;  /* 0x00000002040a7824 */ /* 0x000fe200078e00ff */
[----:B------:R-:W-:Y:S01]  /*36e0*/  SEL R8, RZ, 0x8, P1 ;  /* 0x00000008ff087807 */ /* 0x000fe20000800000 */
[----:B------:R-:W-:Y:S01]  /*36f0*/  IMAD.HI R4, R0, 0x2aaaaaab, RZ ;  /* 0x2aaaaaab00047827 */ /* 0x000fe200078e02ff */
[----:B------:R-:W-:Y:S02]  /*3700*/  SEL R5, RZ, 0x4, P3 ;  /* 0x00000004ff057807 */ /* 0x000fe40001800000 */
[----:B------:R-:W-:Y:S01]  /*3710*/  ISETP.GE.AND P1, PT, R26, R29, PT ;  /* 0x0000001d1a00720c */ /* 0x000fe20003f26270 */
[----:B------:R-:W4:Y:S01]  /*3720*/  LDC R28, c[0x0][0x2fc] ;  /* 0x0000bf00ff1c7b82 */ /* 0x000f220000000800 */
[----:B------:R-:W-:-:S02]  /*3730*/  LOP3.LUT R5, R8, R11, R5, 0xfe, !PT ;  /* 0x0000000b08057212 */ /* 0x000fc400078efe05 */
[----:B------:R-:W-:Y:S01]  /*3740*/  LOP3.LUT R9, R10, 0x2, R9, 0xe2, !PT ;  /* 0x000000020a097812 */ /* 0x000fe200078ee209 */
[----:B------:R-:W-:Y:S01]  /*3750*/  IMAD.SHL.U32 R0, R29, 0x2, RZ ;  /* 0x000000021d007824 */ /* 0x000fe200078e00ff */
[----:B------:R-:W-:Y:S02]  /*3760*/  SEL R10, RZ, 0x20, P0 ;  /* 0x00000020ff0a7807 */ /* 0x000fe40000000000 */
[----:B------:R-:W-:Y:S02]  /*3770*/  SEL R8, RZ, 0x10, P2 ;  /* 0x00000010ff087807 */ /* 0x000fe40001000000 */
[----:B------:R-:W-:Y:S02]  /*3780*/  SEL R12, RZ, 0x4, P1 ;  /* 0x00000004ff0c7807 */ /* 0x000fe40000800000 */
[----:B------:R-:W-:Y:S02]  /*3790*/  SHF.R.U32.HI R11, RZ, 0x1f, R4 ;  /* 0x0000001fff0b7819 */ /* 0x000fe40000011604 */
[----:B---3--:R-:W-:-:S02]  /*37a0*/  ISETP.GE.AND P1, PT, R14, R7, PT ;  /* 0x000000070e00720c */ /* 0x008fc40003f26270 */
[----:B------:R-:W-:Y:S01]  /*37b0*/  LOP3.LUT R8, R10, R5, R8, 0xfe, !PT ;  /* 0x000000050a087212 */ /* 0x000fe200078efe08 */
[----:B------:R3:W-:Y:S01]  /*37c0*/  STL [R1+0x6c], R0 ;  /* 0x00006c0001007387 */ /* 0x0007e20000100800 */
[----:B------:R-:W-:Y:S01]  /*37d0*/  LEA.HI.SX32 R4, R4, R11, 0x1c ;  /* 0x0000000b04047211 */ /* 0x000fe200078fe2ff */
[----:B------:R-:W5:Y:S01]  /*37e0*/  LDC.U8 R14, c[0x0][0x410] ;  /* 0x00010400ff0e7b82 */ /* 0x000f620000000000 */
[----:B------:R-:W-:Y:S02]  /*37f0*/  SEL R5, RZ, 0xffffffff, P1 ;  /* 0xffffffffff057807 */ /* 0x000fe40000800000 */
[C---:B------:R-:W-:Y:S02]  /*3800*/  ISETP.GE.AND P0, PT, R24.reuse, R7, PT ;  /* 0x000000071800720c */ /* 0x040fe40003f06270 */
[----:B------:R-:W-:Y:S01]  /*3810*/  LOP3.LUT R10, R9, R12, RZ, 0xfc, !PT ;  /* 0x0000000c090a7212 */ /* 0x000fe200078efcff */
[----:B------:R-:W-:Y:S02]  /*3820*/  VIADD R12, R24, 0x60 ;  /* 0x00000060180c7836 */ /* 0x000fe40000000000 */
[----:B---3--:R-:W-:Y:S01]  /*3830*/  VIADD R0, R6, 0x5f ;  /* 0x0000005f06007836 */ /* 0x008fe20000000000 */
[----:B------:R-:W-:Y:S01]  /*3840*/  STL [R1+0xb8], R4 ;  /* 0x0000b80401007387 */ /* 0x000fe20000100800 */
[----:B------:R-:W-:-:S02]  /*3850*/  IMAD.SHL.U32 R5, R5, 0x2, RZ ;  /* 0x0000000205057824 */ /* 0x000fc400078e00ff */
[----:B------:R-:W-:Y:S01]  /*3860*/  IMAD.HI R0, R0, 0x2aaaaaab, RZ ;  /* 0x2aaaaaab00007827 */ /* 0x000fe200078e02ff */
[----:B------:R-:W-:Y:S04]  /*3870*/  STL [R1+0xd8], R4 ;  /* 0x0000d80401007387 */ /* 0x000fe80000100800 */
[----:B------:R-:W-:Y:S04]  /*3880*/  STL [R1+0xf8], R4 ;  /* 0x0000f80401007387 */ /* 0x000fe80000100800 */
[----:B------:R3:W-:Y:S01]  /*3890*/  STL [R1+0x118], R4 ;  /* 0x0001180401007387 */ /* 0x0007e20000100800 */
[----:B------:R-:W-:Y:S01]  /*38a0*/  ISETP.GE.AND P2, PT, R12, R7, PT ;  /* 0x000000070c00720c */ /* 0x000fe20003f46270 */
[----:B------:R-:W-:-:S02]  /*38b0*/  VIADD R12, R24, 0x80 ;  /* 0x00000080180c7836 */ /* 0x000fc40000000000 */
[----:B------:R-:W-:Y:S01]  /*38c0*/  VIADD R24, R24, 0xa0 ;  /* 0x000000a018187836 */ /* 0x000fe20000000000 */
[----:B---3--:R-:W-:-:S04]  /*38d0*/  SEL R4, RZ, 0x1, P0 ;  /* 0x00000001ff047807 */ /* 0x008fc80000000000 */
[----:B------:R-:W-:Y:S02]  /*38e0*/  LOP3.LUT R9, R5, 0x2, R4, 0xe2, !PT ;  /* 0x0000000205097812 */ /* 0x000fe400078ee204 */
[----:B------:R-:W-:Y:S01]  /*38f0*/  SHF.R.U32.HI R5, RZ, 0x1f, R0 ;  /* 0x0000001fff057819 */ /* 0x000fe20000011600 */
[----:B------:R3:W-:Y:S01]  /*3900*/  STL.U8 [R1+0x80], R8 ;  /* 0x0000800801007387 */ /* 0x0007e20000100000 */
[-C--:B------:R-:W-:Y:S02]  /*3910*/  ISETP.GE.AND P1, PT, R12, R7.reuse, PT ;  /* 0x000000070c00720c */ /* 0x080fe40003f26270 */
[-C--:B------:R-:W-:Y:S01]  /*3920*/  ISETP.GE.AND P3, PT, R24, R7.reuse, PT ;  /* 0x000000071800720c */ /* 0x080fe20003f66270 */
[----:B------:R-:W2:Y:S01]  /*3930*/  LDC.64 R12, c[0x0][0x300] ;  /* 0x0000c000ff0c7b82 */ /* 0x000ea20000000a00 */
[----:B------:R-:W-:Y:S01]  /*3940*/  ISETP.GE.AND P0, PT, R26, R7, PT ;  /* 0x000000071a00720c */ /* 0x000fe20003f06270 */
[----:B------:R1:W-:Y:S01]  /*3950*/  STL.U8 [R1+0x81], R10 ;  /* 0x0000810a01007387 */ /* 0x0003e20000100000 */
[----:B---3--:R-:W-:-:S05]  /*3960*/  LEA.HI.SX32 R8, R0, R5, 0x1c ;  /* 0x0000000500087211 */ /* 0x008fca00078fe2ff */
[----:B------:R-:W3:Y:S01]  /*3970*/  LDC.64 R4, c[0x0][0x3f8] ;  /* 0x0000fe00ff047b82 */ /* 0x000ee20000000a00 */
[----:B------:R-:W-:Y:S02]  /*3980*/  SEL R11, RZ, 0x8, P2 ;  /* 0x00000008ff0b7807 */ /* 0x000fe40001000000 */
[----:B-1----:R-:W-:-:S05]  /*3990*/  SEL R10, RZ, 0x4, P0 ;  /* 0x00000004ff0a7807 */ /* 0x002fca0000000000 */
[----:B------:R-:W1:Y:S01]  /*39a0*/  LDC.64 R24, c[0x0][0x408] ;  /* 0x00010200ff187b82 */ /* 0x000e620000000a00 */
[----:B------:R-:W-:-:S07]  /*39b0*/  LOP3.LUT R10, R11, R9, R10, 0xfe, !PT ;  /* 0x000000090b0a7212 */ /* 0x000fce00078efe0a */
[----:B------:R-:W0:Y:S01]  /*39c0*/  LDC.64 R26, c[0x0][0x418] ;  /* 0x00010600ff1a7b82 */ /* 0x000e220000000a00 */
[----:B------:R-:W-:Y:S02]  /*39d0*/  SEL R0, RZ, 0x10, P1 ;  /* 0x00000010ff007807 */ /* 0x000fe40000800000 */
[----:B------:R-:W-:Y:S01]  /*39e0*/  SEL R9, RZ, 0x20, P3 ;  /* 0x00000020ff097807 */ /* 0x000fe20001800000 */
[----:B------:R4:W-:Y:S03]  /*39f0*/  STL.64 [R1+0x180], R32 ;  /* 0x0001802001007387 */ /* 0x0009e60000100a00 */
[----:B------:R-:W-:Y:S01]  /*3a00*/  LOP3.LUT R10, R9, R10, R0, 0xfe, !PT ;  /* 0x0000000a090a7212 */ /* 0x000fe200078efe00 */
[----:B------:R-:W-:Y:S01]  /*3a10*/  IMAD R0, R202, 0x200, R3 ;  /* 0x00000200ca007824 */ /* 0x000fe200078e0203 */
[----:B------:R-:W-:Y:S01]  /*3a20*/  LOP3.LUT P0, RZ, R227, 0x4, RZ, 0xc0, !PT ;  /* 0x00000004e3ff7812 */ /* 0x000fe2000780c0ff */
[----:B------:R-:W-:-:S02]  /*3a30*/  IMAD.MOV.U32 R3, RZ, RZ, 0x20 ;  /* 0x00000020ff037424 */ /* 0x000fc400078e00ff */
[----:B------:R-:W-:Y:S01]  /*3a40*/  IMAD.U32 R9, RZ, RZ, UR13 ;  /* 0x0000000dff097e24 */ /* 0x000fe2000f8e00ff */
[----:B------:R5:W-:Y:S01]  /*3a50*/  STL.64 [R1+0x188], R6 ;  /* 0x0001880601007387 */ /* 0x000be20000100a00 */
[----:B----4-:R-:W-:Y:S01]  /*3a60*/  IMAD.U32 R32, RZ, RZ, UR10 ;  /* 0x0000000aff207e24 */ /* 0x010fe2000f8e00ff */
[----:B------:R-:W-:Y:S01]  /*3a70*/  SEL R3, R3, 0xffffffe0, !P0 ;  /* 0xffffffe003037807 */ /* 0x000fe20004000000 */
[----:B------:R-:W-:Y:S01]  /*3a80*/  IMAD.MOV.U32 R34, RZ, RZ, R6 ;  /* 0x000000ffff227224 */ /* 0x000fe200078e0006 */
[----:B------:R-:W-:Y:S01]  /*3a90*/  STL.64 [R1+0x1d0], R36 ;  /* 0x0001d02401007387 */ /* 0x000fe20000100a00 */
[----:B-----5:R-:W-:Y:S02]  /*3aa0*/  IMAD.MOV.U32 R6, RZ, RZ, R9 ;  /* 0x000000ffff067224 */ /* 0x020fe400078e0009 */
[----:B------:R-:W-:Y:S01]  /*3ab0*/  IMAD.MOV.U32 R7, RZ, RZ, R32 ;  /* 0x000000ffff077224 */ /* 0x000fe200078e0020 */
[----:B------:R-:W-:Y:S04]  /*3ac0*/  STL [R1+0x40], R8 ;  /* 0x0000400801007387 */ /* 0x000fe80000100800 */
[----:B------:R-:W-:Y:S04]  /*3ad0*/  STL.U8 [R1+0x1d8], R10 ;  /* 0x0001d80a01007387 */ /* 0x000fe80000100000 */
[----:B------:R-:W-:Y:S04]  /*3ae0*/  STL.U8 [R1+0x1d9], R10 ;  /* 0x0001d90a01007387 */ /* 0x000fe80000100000 */
[----:B------:R-:W-:Y:S04]  /*3af0*/  STL.U8 [R1+0x220], R10 ;  /* 0x0002200a01007387 */ /* 0x000fe80000100000 */
[----:B------:R-:W-:Y:S04]  /*3b00*/  STL.64 [R1+0x1b0], R34 ;  /* 0x0001b02201007387 */ /* 0x000fe80000100a00 */
[----:B---3--:R-:W-:Y:S04]  /*3b10*/  STL.128 [R1+0x90], R4 ;  /* 0x0000900401007387 */ /* 0x008fe80000100c00 */
[----:B--2---:R-:W-:Y:S04]  /*3b20*/  STL.64 [R1+0x48], R12 ;  /* 0x0000480c01007387 */ /* 0x004fe80000100a00 */
[----:B------:R-:W-:Y:S04]  /*3b30*/  STL.64 [R1+0x198], R12 ;  /* 0x0001980c01007387 */ /* 0x000fe80000100a00 */
[----:B-1----:R-:W-:Y:S04]  /*3b40*/  STL.64 [R1+0xa8], R24 ;  /* 0x0000a81801007387 */ /* 0x002fe80000100a00 */
[----:B0-----:R-:W-:Y:S04]  /*3b50*/  STL.64 [R1+0x168], R26 ;  /* 0x0001681a01007387 */ /* 0x001fe80000100a00 */
[----:B------:R-:W-:Y:S04]  /*3b60*/  STL.U8 [R1+0x6a], R14 ;  /* 0x00006a0e01007387 */ /* 0x000fe80000100000 */
[----:B------:R-:W-:Y:S04]  /*3b70*/  STL [R1+0x178], R30 ;  /* 0x0001781e01007387 */ /* 0x000fe80000100800 */
[----:B------:R-:W-:Y:S04]  /*3b80*/  STL [R1+0x190], R28 ;  /* 0x0001901c01007387 */ /* 0x000fe80000100800 */
[----:B------:R-:W-:Y:S04]  /*3b90*/  STL [R1+0x1b8], R28 ;  /* 0x0001b81c01007387 */ /* 0x000fe80000100800 */
[----:B------:R-:W-:Y:S04]  /*3ba0*/  STL.128 [R1+0x1e0], RZ ;  /* 0x0001e0ff01007387 */ /* 0x000fe80000100c00 */
[----:B------:R-:W-:Y:S04]  /*3bb0*/  STL.64 [R1+0x1f0], RZ ;  /* 0x0001f0ff01007387 */ /* 0x000fe80000100a00 */
[----:B------:R-:W-:Y:S04]  /*3bc0*/  STL.64 [R1+0x1f8], RZ ;  /* 0x0001f8ff01007387 */ /* 0x000fe80000100a00 */
[----:B------:R-:W-:Y:S04]  /*3bd0*/  STL [R1+0x170], R192 ;  /* 0x000170c001007387 */ /* 0x000fe80000100800 */
[----:B------:R-:W-:Y:S01]  /*3be0*/  STL [R1+0x210], R3 ;  /* 0x0002100301007387 */ /* 0x000fe20000100800 */
[----:B------:R-:W-:-:S05]  /*3bf0*/  IMAD.WIDE.U32 R20, R0, 0x2, R20 ;  /* 0x0000000200147825 */ /* 0x000fca00078e0014 */
[----:B------:R0:W-:Y:S02]  /*3c00*/  STL.64 [R1+0x218], R20 ;  /* 0x0002181401007387 */ /* 0x0001e40000100a00 */
[----:B0-----:R-:W-:Y:S01]  /*3c10*/  IMAD.U32 R21, RZ, RZ, UR27 ;  /* 0x0000001bff157e24 */ /* 0x001fe2000f8e00ff */
[----:B------:R-:W-:-:S03]  /*3c20*/  LEA.HI R20, R38, 0x8, RZ, 0x19 ;  /* 0x0000000826147811 */ /* 0x000fc600078fc8ff */
[----:B------:R-:W-:-:S07]  /*3c30*/  VIADD R21, R21, 0x228 ;  /* 0x0000022815157836 */ /* 0x000fce0000000000 */
.L_x_4841:
[----:B-1----:R-:W2:Y:S04]  /*3c40*/  LDL R4, [R1+0x280] ;  /* 0x0002800001047983 */ /* 0x002ea80000100800 */
[----:B---3--:R-:W3:Y:S04]  /*3c50*/  LDL.64 R12, [R1+0x148] ;  /* 0x00014800010c7983 */ /* 0x008ee80000100a00 */
[----:B------:R-:W4:Y:S01]  /*3c60*/  LDL R8, [R1+0x15c] ;  /* 0x00015c0001087983 */ /* 0x000f220000100800 */
[----:B------:R-:W-:-:S03]  /*3c70*/  VIADD R2, R2, 0xffffffff ;  /* 0xffffffff02027836 */ /* 0x000fc60000000000 */
[----:B------:R-:W5:Y:S01]  /*3c80*/  LDL R14, [R1+0x160] ;  /* 0x00016000010e7983 */ /* 0x000f620000100800 */
[----:B--2---:R-:W-:-:S03]  /*3c90*/  R2UR UR4, R4 ;  /* 0x00000000040472ca */ /* 0x004fc600000e0000 */
[----:B------:R-:W2:Y:S04]  /*3ca0*/  LDL R4, [R1+0x158] ;  /* 0x0001580001047983 */ /* 0x000ea80000100800 */
[----:B---3--:R-:W3:Y:S01]  /*3cb0*/  LD.E R6, desc[UR36][R12.64] ;  /* 0x000000240c067980 */ /* 0x008ee2000c101900 */
[----:B--2---:R-:W-:-:S04]  /*3cc0*/  SHF.R.S32.HI R5, RZ, 0x1f, R4 ;  /* 0x0000001fff057819 */ /* 0x004fc80000011404 */
[----:B------:R-:W-:-:S04]  /*3cd0*/  LEA.HI R5, R5, R4, RZ, 0x2 ;  /* 0x0000000405057211 */ /* 0x000fc800078f10ff */
[----:B------:R-:W-:-:S05]  /*3ce0*/  LOP3.LUT R7, R5, 0x3fffffc, RZ, 0xc0, !PT ;  /* 0x03fffffc05077812 */ /* 0x000fca00078ec0ff */
[----:B------:R-:W-:Y:S01]  /*3cf0*/  IMAD.IADD R7, R4, 0x1, -R7 ;  /* 0x0000000104077824 */ /* 0x000fe200078e0a07 */
[----:B------:R-:W-:Y:S02]  /*3d00*/  SHF.R.S32.HI R4, RZ, 0x2, R5 ;  /* 0x00000002ff047819 */ /* 0x000fe40000011405 */
[----:B---3--:R-:W-:-:S03]  /*3d10*/  ISETP.NE.AND P1, PT, R6, 0x1, PT ;  /* 0x000000010600780c */ /* 0x008fc60003f25270 */
[----:B------:R-:W-:-:S04]  /*3d20*/  IMAD R7, R7, 0x40, R4 ;  /* 0x0000004007077824 */ /* 0x000fc800078e0204 */
[----:B------:R-:W-:-:S05]  /*3d30*/  IMAD R5, R2, 0x60, R7 ;  /* 0x0000006002057824 */ /* 0x000fca00078e0207 */
[----:B----4-:R-:W-:Y:S01]  /*3d40*/  ISETP.GE.AND P0, PT, R5, R8, PT ;  /* 0x000000080500720c */ /* 0x010fe20003f06270 */
[----:B------:R-:W2:Y:S03]  /*3d50*/  @P1 LD.E R4, desc[UR36][R12.64+0x4] ;  /* 0x000004240c041980 */ /* 0x000ea6000c101900 */
[----:B------:R-:W-:Y:S01]  /*3d60*/  ISETP.GT.OR P0, PT, R7, 0x5f, P0 ;  /* 0x0000005f0700780c */ /* 0x000fe20000704670 */
[----:B------:R-:W3:-:S12]  /*3d70*/  @P1 LD.E R8, desc[UR36][R12.64+0x8] ;  /* 0x000008240c081980 */ /* 0x000ed8000c101900 */
[----:B------:R-:W4:Y:S01]  /*3d80*/  @!P0 LDL.64 R10, [R1+0x180] ;  /* 0x00018000010a8983 */ /* 0x000f220000100a00 */
[----:B-----5:R-:W-:-:S04]  /*3d90*/  IMAD.IADD R7, R5, 0x1, R14 ;  /* 0x0000000105077824 */ /* 0x020fc800078e020e */
[----:B--2---:R-:W-:-:S04]  /*3da0*/  @P1 IMAD.HI.U32 R5, R7, R4, RZ ;  /* 0x0000000407051227 */ /* 0x004fc800078e00ff */
[----:B------:R-:W-:Y:S01]  /*3db0*/  IMAD.MOV.U32 R4, RZ, RZ, R7 ;  /* 0x000000ffff047224 */ /* 0x000fe200078e0007 */
[----:B---3--:R-:W-:Y:S01]  /*3dc0*/  @P1 SHF.R.U32.HI R4, RZ, R8, R5 ;  /* 0x00000008ff041219 */ /* 0x008fe20000011605 */
[----:B------:R-:W-:-:S04]  /*3dd0*/  IMAD.MOV.U32 R8, RZ, RZ, RZ ;  /* 0x000000ffff087224 */ /* 0x000fc800078e00ff */
[----:B----4-:R-:W-:-:S05]  /*3de0*/  @!P0 IMAD.WIDE R10, R4, 0x4, R10 ;  /* 0x00000004040a8825 */ /* 0x010fca00078e020a */
[----:B------:R-:W2:Y:S01]  /*3df0*/  @!P0 LD.E R8, desc[UR36][R10.64] ;  /* 0x000000240a088980 */ /* 0x000ea2000c101900 */
[----:B------:R-:W-:-:S04]  /*3e00*/  IMAD.MOV R9, RZ, RZ, -R6 ;  /* 0x000000ffff097224 */ /* 0x000fc800078e0a06 */
[----:B------:R-:W-:Y:S02]  /*3e10*/  IMAD R9, R4, R9, R7 ;  /* 0x0000000904097224 */ /* 0x000fe400078e0207 */
[----:B------:R-:W-:Y:S01]  /*3e20*/  IMAD.U32 R72, RZ, RZ, UR4 ;  /* 0x00000004ff487e24 */ /* 0x000fe2000f8e00ff */
[----:B------:R-:W-:Y:S05]  /*3e30*/  YIELD ;  /* 0x0000000000007946 */ /* 0x000fea0003800000 */
[----:B------:R-:W-:Y:S01]  /*3e40*/  BSSY B1, `(.L_x_4831) ;  /* 0x0000006000017945 */ /* 0x000fe20003800000 */
[----:B------:R-:W-:Y:S01]  /*3e50*/  ISETP.GT.AND P0, PT, R2, R70, PT ;  /* 0x000000460200720c */ /* 0x000fe20003f04270 */
[----:B------:R-:W-:Y:S01]  /*3e60*/  VIADD R72, R72, 0x270 ;  /* 0x0000027048487836 */ /* 0x000fe20000000000 */
[----:B------:R-:W-:Y:S01]  /*3e70*/  MOV R76, 0x3ea0 ;  /* 0x00003ea0004c7802 */ /* 0x000fe20000000f00 */
[----:B0-2---:R0:W-:Y:S10]  /*3e80*/  STL.64 [R1+0x1e0], R8 ;  /* 0x0001e00801007387 */ /* 0x0051f40000100a00 */
[----:B0-----:R-:W-:Y:S05]  /*3e90*/  CALL.REL.NOINC `($_ZN7cutlass13device_kernelIN5flash11enable_sm90INS1_16FlashAttnFwdSm90INS1_25CollectiveMainloopFwdSm90ILi2EN4cute5tupleIJNS5_1CILi1EEES8_S8_EEENS6_IJNS7_ILi128EEENS7_ILi96EEENS7_ILi192EEEEEELi192ENS_10bfloat16_tEfNS_4arch4Sm90ELb0ELb1ELb0ELb1ELb1ELb1ELb0ELb1ELb1ELb1ELb1ELb0EEENS1_21CollectiveEpilogueFwdINS6_IJSA_SC_SB_EEES9_SE_SG_Li256ELb1ELb1ELb1ELb0EEENS1_36VarlenDynamicPersistentTileSchedulerILi128ELi96ELi256ELi128ELb1ELb1ELb1ELb1ELb0ELb1EEEEEEEEEvNT_6ParamsE$_ZZN5flash25CollectiveMainloopFwdSm90ILi2EN4cute5tupleIJNS1_1CILi1EEES4_S4_EEENS2_IJNS3_ILi128EEENS3_ILi96EEENS3_ILi192EEEEEELi192EN7cutlass10bfloat16_tEfNSA_4arch4Sm90ELb0ELb1ELb0ELb1ELb1ELb1ELb0ELb1ELb1ELb1ELb1ELb0EE12store_kv_newINS_16FlashAttnFwdSm90ISE_NS_21CollectiveEpilogueFwdINS2_IJS6_S8_S7_EEES5_SB_SD_Li256ELb1ELb1ELb1ELb0EEENS_36VarlenDynamicPersistentTileSchedulerILi128ELi96ELi256ELi128ELb1ELb1ELb1ELb1ELb0ELb1EEEE13SharedStorageEEEbRKNSE_6ParamsENSA_25PipelineTmaAsyncNoClusterILi2ENSA_16PipelineTmaAsyncILi2EEEEESU_RNSA_13PipelineStateILj2EEEiRT_RKNS_16SeqlenInfoQKNewKILb1ELb1EEENS2_IJiiiiEEEENKUliRKT_E_clISW_EEDaiS17_) ;  /* 0x00000258009c7944 */ /* 0x001fea0003c00000 */
[----:B------:R-:W-:Y:S05]  /*3ea0*/  BSYNC B1 ;  /* 0x0000000000017941 */ /* 0x000fea0003800000 */
.L_x_4831:
[----:B------:R-:W2:Y:S04]  /*3eb0*/  LDL R4, [R1+0x294] ;  /* 0x0002940001047983 */ /* 0x000ea80000100800 */
[----:B------:R0:W5:Y:S01]  /*3ec0*/  LDL.64 R24, [R1+0x270] ;  /* 0x0002700001187983 */ /* 0x0001620000100a00 */
[----:B--2---:R-:W-:-:S13]  /*3ed0*/  R2UR UR4, R4 ;  /* 0x00000000040472ca */ /* 0x004fda00000e0000 */
[----:B------:R-:W-:-:S04]  /*3ee0*/  ULOP3.LUT UR4, UR4, 0x1, URZ, 0xfc, !UPT ;  /* 0x0000000104047892 */ /* 0x000fc8000f8efc3f */
[----:B------:R-:W-:-:S06]  /*3ef0*/  UISETP.NE.AND UP0, UPT, UR4, 0x3, UPT ;  /* 0x000000030400788c */ /* 0x000fcc000bf05270 */
[----:B------:R-:W-:-:S13]  /*3f00*/  PLOP3.LUT P1, PT, PT, PT, UP0, 0x80, 0x0 ;  /* 0x000000000000781c */ /* 0x000fda0003f2f008 */
[----:B0-----:R-:W-:Y:S05]  /*3f10*/  @!P1 BRA `(.L_x_4832) ;  /* 0x0000000000049947 */ /* 0x001fea0003800000 */
[----:B------:R-:W-:Y:S01]  /*3f20*/  BPT.TRAP 0x1 ;  /* 0x000000040000795c */ /* 0x000fe20000300000 */
.L_x_4832:
[----:B-----5:R-:W-:Y:S01]  /*3f30*/  LEA R29, R24, UR39, 0x3 ;  /* 0x00000027181d7c11 */ /* 0x020fe2000f8e18ff */
[----:B------:R-:W-:Y:S01]  /*3f40*/  BSSY B0, `(.L_x_4833) ;  /* 0x0000004000007945 */ /* 0x000fe20003800000 */
[----:B------:R-:W-:-:S04]  /*3f50*/  SHF.L.U32 R4, R25, 0x1f, RZ ;  /* 0x0000001f19047819 */ /* 0x000fc800000006ff */
[----:B------:R-:W0:Y:S02]  /*3f60*/  SYNCS.PHASECHK.TRANS64.TRYWAIT P1, [R29+URZ+0x308b0], R4 ;  /* 0x0308b0041d0075a7 */ /* 0x000e24000802017f */
[----:B0-----:R-:W-:Y:S05]  /*3f70*/  @!P1 BRA `(.L_x_4834) ;  /* 0x0000021000049947 */ /* 0x001fea0003800000 */
.L_x_5150:
[----:B------:R-:W-:Y:S05]  /*3f80*/  BSYNC B0 ;  /* 0x0000000000007941 */ /* 0x000fea0003800000 */
.L_x_4833:
[----:B------:R-:W2:Y:S04]  /*3f90*/  LDL.64 R26, [R1+0x1e0] ;  /* 0x0001e000011a7983 */ /* 0x000ea80000100a00 */
[----:B0-----:R-:W3:Y:S04]  /*3fa0*/  LDL.128 R4, [R1+0x1c0] ;  /* 0x0001c00001047983 */ /* 0x001ee80000100c00 */
[----:B------:R-:W4:Y:S04]  /*3fb0*/  LDL.64 R8, [R1+0x1d0] ;  /* 0x0001d00001087983 */ /* 0x000f280000100a00 */
[----:B------:R-:W5:Y:S04]  /*3fc0*/  LDL R10, [R1+0x170] ;  /* 0x00017000010a7983 */ /* 0x000f680000100800 */
[----:B------:R-:W5:Y:S01]  /*3fd0*/  LDL R11, [R1+0x15c] ;  /* 0x00015c00010b7983 */ /* 0x000f620000100800 */
[----:B------:R-:W-:Y:S01]  /*3fe0*/  UMOV UR4, 0xffffffff ;  /* 0xffffffff00047882 */ /* 0x000fe20000000000 */
[----:B--2---:R-:W-:Y:S01]  /*3ff0*/  SHF.R.S32.HI R13, RZ, 0x1f, R27 ;  /* 0x0000001fff0d7819 */ /* 0x004fe2000001141b */
[----:B---3--:R-:W-:-:S02]  /*4000*/  IMAD R5, R5, R27, RZ ;  /* 0x0000001b05057224 */ /* 0x008fc400078e02ff */
[----:B------:R-:W-:-:S04]  /*4010*/  IMAD.WIDE.U32 R14, R4, R27, RZ ;  /* 0x0000001b040e7225 */ /* 0x000fc800078e00ff */
[----:B------:R-:W-:Y:S01]  /*4020*/  IMAD R13, R4, R13, R5 ;  /* 0x0000000d040d7224 */ /* 0x000fe200078e0205 */
[----:B------:R-:W-:Y:S01]  /*4030*/  SHF.R.S32.HI R5, RZ, 0x1f, R26 ;  /* 0x0000001fff057819 */ /* 0x000fe2000001141a */
[----:B------:R-:W-:Y:S02]  /*4040*/  IMAD R4, R7, R26, RZ ;  /* 0x0000001a07047224 */ /* 0x000fe400078e02ff */
[----:B------:R-:W-:Y:S02]  /*4050*/  IMAD.IADD R15, R15, 0x1, R13 ;  /* 0x000000010f0f7824 */ /* 0x000fe400078e020d */
[----:B------:R-:W-:Y:S02]  /*4060*/  IMAD R5, R6, R5, R4 ;  /* 0x0000000506057224 */ /* 0x000fe400078e0204 */
[----:B------:R-:W-:-:S04]  /*4070*/  IMAD.WIDE.U32 R6, R26, R6, R14 ;  /* 0x000000061a067225 */ /* 0x000fc800078e000e */
[----:B------:R-:W-:Y:S01]  /*4080*/  IMAD.IADD R7, R7, 0x1, R5 ;  /* 0x0000000107077824 */ /* 0x000fe200078e0205 */
[----:B----4-:R-:W-:Y:S01]  /*4090*/  LEA R26, P1, R6, R8, 0x1 ;  /* 0x00000008061a7211 */ /* 0x010fe200078208ff */
[----:B-----5:R-:W-:Y:S01]  /*40a0*/  IMAD R11, R2, -0x60, R11 ;  /* 0xffffffa0020b7824 */ /* 0x020fe200078e020b */
[----:B------:R-:W-:Y:S02]  /*40b0*/  SHF.R.S32.HI R5, RZ, 0x1f, R10 ;  /* 0x0000001fff057819 */ /* 0x000fe4000001140a */
[----:B------:R-:W-:Y:S02]  /*40c0*/  LEA.HI.X R27, R6, R9, R7, 0x1, P1 ;  /* 0x00000009061b7211 */ /* 0x000fe400008f0c07 */
[----:B------:R-:W-:Y:S02]  /*40d0*/  LEA.HI R6, R5, R10, RZ, 0x2 ;  /* 0x0000000a05067211 */ /* 0x000fe400078f10ff */
[----:B------:R-:W-:Y:S01]  /*40e0*/  VIMNMX R5, R11, 0x60, PT ;  /* 0x000000600b057848 */ /* 0x000fe20003fe0100 */
[----:B------:R0:W-:Y:S01]  /*40f0*/  STL.64 [R1+0x1f0], R26 ;  /* 0x0001f01a01007387 */ /* 0x0001e20000100a00 */
[----:B------:R-:W-:-:S05]  /*4100*/  SHF.R.S32.HI R4, RZ, 0x2, R6 ;  /* 0x00000002ff047819 */ /* 0x000fca0000011406 */
[----:B------:R-:W-:Y:S01]  /*4110*/  IMAD.IADD R28, R5, 0x1, -R4 ;  /* 0x00000001051c7824 */ /* 0x000fe200078e0a04 */
[----:B------:R-:W-:Y:S01]  /*4120*/  LOP3.LUT R5, R6, 0x1ffffffc, RZ, 0xc0, !PT ;  /* 0x1ffffffc06057812 */ /* 0x000fe200078ec0ff */
[----:B------:R-:W-:-:S03]  /*4130*/  IMAD R4, R24, 0x4800, R0 ;  /* 0x0000480018047824 */ /* 0x000fc600078e0200 */
[----:B------:R-:W-:Y:S01]  /*4140*/  ISETP.GE.AND P1, PT, R28, 0x1, PT ;  /* 0x000000011c00780c */ /* 0x000fe20003f26270 */
[----:B------:R-:W-:-:S04]  /*4150*/  IMAD.IADD R5, R10, 0x1, -R5 ;  /* 0x000000010a057824 */ /* 0x000fc800078e0a05 */
[----:B------:R-:W-:Y:S01]  /*4160*/  IMAD.SHL.U32 R8, R5, 0x8, RZ ;  /* 0x0000000805087824 */ /* 0x000fe200078e00ff */
[----:B0-----:R-:W-:Y:S07]  /*4170*/  BRA.DIV UR4, `(.L_x_4835) ;  /* 0x0000020e04987947 */ /* 0x001fee000b800000 */
[----:B------:R0:W1:Y:S04]  /*4180*/  SHFL.IDX PT, R5, R27, RZ, 0x1c1f ;  /* 0x001c1fff1b057589 */ /* 0x00006800000e0000 */
[----:B------:R0:W2:Y:S02]  /*4190*/  SHFL.IDX PT, R14, R26, RZ, 0x1c1f ;  /* 0x001c1fff1a0e7589 */ /* 0x0000a400000e0000 */
.L_x_5154:
[----:B------:R-:W-:Y:S01]  /*41a0*/  IMAD.IADD R7, R3, 0x1, R4 ;  /* 0x0000000103077824 */ /* 0x000fe200078e0204 */
[----:B------:R-:W-:Y:S01]  /*41b0*/  BSSY B0, `(.L_x_4836) ;  /* 0x0000038000007945 */ /* 0x000fe20003800000 */
[----:B-1----:R-:W-:Y:S02]  /*41c0*/  IMAD.MOV.U32 R15, RZ, RZ, R5 ;  /* 0x000000ffff0f7224 */ /* 0x002fe400078e0005 */
[--C-:B0-----:R-:W-:Y:S02]  /*41d0*/  IMAD R26, R4, 0x2, R68.reuse ;  /* 0x00000002041a7824 */ /* 0x101fe400078e0244 */
[----:B------:R-:W-:Y:S01]  /*41e0*/  IMAD R27, R7, 0x2, R68 ;  /* 0x00000002071b7824 */ /* 0x000fe200078e0244 */
[----:B------:R-:W-:Y:S06]  /*41f0*/  @!P1 BRA `(.L_x_4837) ;  /* 0x0000000000cc9947 */ /* 0x000fec0003800000 */
[----:B------:R-:W3:Y:S02]  /*4200*/  LDL.U8 R9, [R1+0x1d9] ;  /* 0x0001d90001097983 */ /* 0x000ee40000100000 */
[----:B---3--:R-:W-:-:S04]  /*4210*/  LOP3.LUT R4, R9, 0x1, RZ, 0xc0, !PT ;  /* 0x0000000109047812 */ /* 0x008fc800078ec0ff */
[----:B------:R-:W-:-:S13]  /*4220*/  ISETP.NE.U32.AND P1, PT, R4, 0x1, PT ;  /* 0x000000010400780c */ /* 0x000fda0003f25070 */
[----:B------:R-:W0:Y:S01]  /*4230*/  @!P1 LDS.128 R4, [R26] ;  /* 0x000000001a049984 */ /* 0x000e220000000c00 */
[----:B--2---:R-:W-:-:S05]  /*4240*/  @!P1 IMAD.WIDE R10, R8, 0x2, R14 ;  /* 0x00000002080a9825 */ /* 0x004fca00078e020e */
[----:B0-----:R-:W-:Y:S04]  /*4250*/  @!P1 ST.E.128 desc[UR36][R10.64], R4 ;  /* 0x000000040a009985 */ /* 0x001fe8000c101d24 */
[----:B------:R-:W2:Y:S02]  /*4260*/  @!P1 LDL.U8 R9, [R1+0x1d9] ;  /* 0x0001d90001099983 */ /* 0x000ea40000100000 */
[----:B--2---:R-:W-:-:S13]  /*4270*/  LOP3.LUT P1, RZ, R9, 0x2, RZ, 0xc0, !PT ;  /* 0x0000000209ff7812 */ /* 0x004fda000782c0ff */
[----:B------:R-:W0:Y:S01]  /*4280*/  @P1 LDS.128 R4, [R27] ;  /* 0x000000001b041984 */ /* 0x000e220000000c00 */
[----:B------:R-:W-:-:S05]  /*4290*/  @P1 VIADD R12, R8, 0x20 ;  /* 0x00000020080c1836 */ /* 0x000fca0000000000 */
[----:B------:R-:W-:-:S04]  /*42a0*/  @P1 SHF.R.S32.HI R13, RZ, 0x1f, R12 ;  /* 0x0000001fff0d1819 */ /* 0x000fc8000001140c */
[----:B------:R-:W-:-:S04]  /*42b0*/  @P1 LEA.HI R13, R13, R12, RZ, 0x3 ;  /* 0x0000000c0d0d1211 */ /* 0x000fc800078f18ff */
[----:B------:R-:W-:-:S05]  /*42c0*/  @P1 LOP3.LUT R13, R13, 0xfffffff8, RZ, 0xc0, !PT ;  /* 0xfffffff80d0d1812 */ /* 0x000fca00078ec0ff */
[----:B------:R-:W-:-:S05]  /*42d0*/  @P1 IMAD.WIDE R12, R13, 0x2, R14 ;  /* 0x000000020d0c1825 */ /* 0x000fca00078e020e */
[----:B0-----:R-:W-:Y:S04]  /*42e0*/  @P1 ST.E.128 desc[UR36][R12.64], R4 ;  /* 0x000000040c001985 */ /* 0x001fe8000c101d24 */
[----:B------:R-:W2:Y:S02]  /*42f0*/  @P1 LDL.U8 R9, [R1+0x1d9] ;  /* 0x0001d90001091983 */ /* 0x000ea40000100000 */
[----:B--2---:R-:W-:-:S13]  /*4300*/  LOP3.LUT P1, RZ, R9, 0x4, RZ, 0xc0, !PT ;  /* 0x0000000409ff7812 */ /* 0x004fda000782c0ff */
[----:B------:R-:W0:Y:S01]  /*4310*/  @P1 LDS.128 R4, [R26+0x3000] ;  /* 0x003000001a041984 */ /* 0x000e220000000c00 */
        /* <DEDUP_REMOVED lines=32> */
[----:B0-----:R0:W-:Y:S02]  /*4520*/  @P1 ST.E.128 desc[UR36][R14.64], R4 ;  /* 0x000000040e001985 */ /* 0x0011e4000c101d24 */
.L_x_4837:
[----:B------:R-:W-:Y:S05]  /*4530*/  BSYNC B0 ;  /* 0x0000000000007941 */ /* 0x000fea0003800000 */
.L_x_4836:
[----:B0-----:R0:W5:Y:S01]  /*4540*/  LDL.64 R4, [R1+0x1f0] ;  /* 0x0001f00001047983 */ /* 0x0011620000100a00 */
[----:B------:R-:W-:Y:S01]  /*4550*/  UMOV UR4, 0xffffffff ;  /* 0xffffffff00047882 */ /* 0x000fe20000000000 */
[----:B------:R-:W-:Y:S02]  /*4560*/  ISETP.GE.AND P1, PT, R28, 0x41, PT ;  /* 0x000000411c00780c */ /* 0x000fe40003f26270 */
[----:B------:R-:W-:Y:S11]  /*4570*/  BRA.DIV UR4, `(.L_x_4838) ;  /* 0x0000020a04e07947 */ /* 0x000ff6000b800000 */
[----:B-----5:R-:W1:Y:S04]  /*4580*/  SHFL.IDX PT, R5, R5, 0x1, 0x1c1f ;  /* 0x003c1f0005057f89 */ /* 0x020e6800000e0000 */
[----:B--2---:R2:W3:Y:S02]  /*4590*/  SHFL.IDX PT, R14, R4, 0x1, 0x1c1f ;  /* 0x003c1f00040e7f89 */ /* 0x0044e400000e0000 */
.L_x_5158:
[----:B------:R-:W-:Y:S01]  /*45a0*/  BSSY B0, `(.L_x_4839) ;  /* 0x0000036000007945 */ /* 0x000fe20003800000 */
[----:B-1----:R-:W-:-:S03]  /*45b0*/  IMAD.MOV.U32 R15, RZ, RZ, R5 ;  /* 0x000000ffff0f7224 */ /* 0x002fc600078e0005 */
[----:B------:R-:W-:Y:S05]  /*45c0*/  @!P1 BRA `(.L_x_4840) ;  /* 0x0000000000cc9947 */ /* 0x000fea0003800000 */
[----:B------:R-:W2:Y:S02]  /*45d0*/  LDL.U8 R9, [R1+0x1d9] ;  /* 0x0001d90001097983 */ /* 0x000ea40000100000 */
[----:B--2---:R-:W-:-:S04]  /*45e0*/  LOP3.LUT R4, R9, 0x1, RZ, 0xc0, !PT ;  /* 0x0000000109047812 */ /* 0x004fc800078ec0ff */
[----:B------:R-:W-:-:S13]  /*45f0*/  ISETP.NE.U32.AND P1, PT, R4, 0x1, PT ;  /* 0x000000010400780c */ /* 0x000fda0003f25070 */
[----:B------:R-:W1:Y:S01]  /*4600*/  @!P1 LDS.128 R4, [R26+0x2000] ;  /* 0x002000001a049984 */ /* 0x000e620000000c00 */
[----:B---3--:R-:W-:-:S05]  /*4610*/  @!P1 IMAD.WIDE R10, R8, 0x2, R14 ;  /* 0x00000002080a9825 */ /* 0x008fca00078e020e */
[----:B-1----:R-:W-:Y:S04]  /*4620*/  @!P1 ST.E.128 desc[UR36][R10.64], R4 ;  /* 0x000000040a009985 */ /* 0x002fe8000c101d24 */
[----:B------:R-:W2:Y:S02]  /*4630*/  @!P1 LDL.U8 R9, [R1+0x1d9] ;  /* 0x0001d90001099983 */ /* 0x000ea40000100000 */
[----:B--2---:R-:W-:-:S13]  /*4640*/  LOP3.LUT P1, RZ, R9, 0x2, RZ, 0xc0, !PT ;  /* 0x0000000209ff7812 */ /* 0x004fda000782c0ff */
[----:B------:R-:W1:Y:S01]  /*4650*/  @P1 LDS.128 R4, [R27+0x2000] ;  /* 0x002000001b041984 */ /* 0x000e620000000c00 */
[----:B------:R-:W-:-:S05]  /*4660*/  @P1 VIADD R12, R8, 0x20 ;  /* 0x00000020080c1836 */ /* 0x000fca0000000000 */
[----:B------:R-:W-:-:S04]  /*4670*/  @P1 SHF.R.S32.HI R13, RZ, 0x1f, R12 ;  /* 0x0000001fff0d1819 */ /* 0x000fc8000001140c */
[----:B------:R-:W-:-:S04]  /*4680*/  @P1 LEA.HI R13, R13, R12, RZ, 0x3 ;  /* 0x0000000c0d0d1211 */ /* 0x000fc800078f18ff */
[----:B------:R-:W-:-:S05]  /*4690*/  @P1 LOP3.LUT R13, R13, 0xfffffff8, RZ, 0xc0, !PT ;  /* 0xfffffff80d0d1812 */ /* 0x000fca00078ec0ff */
[----:B------:R-:W-:-:S05]  /*46a0*/  @P1 IMAD.WIDE R12, R13, 0x2, R14 ;  /* 0x000000020d0c1825 */ /* 0x000fca00078e020e */
[----:B-1----:R-:W-:Y:S04]  /*46b0*/  @P1 ST.E.128 desc[UR36][R12.64], R4 ;  /* 0x000000040c001985 */ /* 0x002fe8000c101d24 */
[----:B------:R-:W2:Y:S02]  /*46c0*/  @P1 LDL.U8 R9, [R1+0x1d9] ;  /* 0x0001d90001091983 */ /* 0x000ea40000100000 */
        /* <DEDUP_REMOVED lines=34> */
[----:B-1----:R1:W-:Y:S02]  /*48f0*/  @P1 ST.E.128 desc[UR36][R8.64], R4 ;  /* 0x0000000408001985 */ /* 0x0023e4000c101d24 */
.L_x_4840:
[----:B------:R-:W-:Y:S05]  /*4900*/  BSYNC B0 ;  /* 0x0000000000007941 */ /* 0x000fea0003800000 */
.L_x_4839:
[----:B-12---:R-:W1:Y:S01]  /*4910*/  S2R R4, SR_TID.X ;  /* 0x0000000000047919 */ /* 0x006e620000002100 */
[----:B------:R-:W-:Y:S01]  /*4920*/  @!PT LDS RZ, [RZ] ;  /* 0x00000000fffff984 */ /* 0x000fe20000000800 */
[----:B------:R-:W-:Y:S01]  /*4930*/  @!PT LDS RZ, [RZ] ;  /* 0x00000000fffff984 */ /* 0x000fe20000000800 */
[----:B------:R-:W-:Y:S01]  /*4940*/  @!PT LDS RZ, [RZ] ;  /* 0x00000000fffff984 */ /* 0x000fe20000000800 */
[----:B------:R-:W-:Y:S01]  /*4950*/  @!PT LDS RZ, [RZ] ;  /* 0x00000000fffff984 */ /* 0x000fe20000000800 */
[----:B------:R2:W-:Y:S06]  /*4960*/  MEMBAR.ALL.CTA ;  /* 0x0000000000007992 */ /* 0x0005ec0000008000 */
[----:B--2---:R-:W2:Y:S01]  /*4970*/  FENCE.VIEW.ASYNC.S ;  /* 0x00000000000073c6 */ /* 0x004ea20000000000 */
[----:B------:R-:W-:Y:S05]  /*4980*/  WARPSYNC.ALL ;  /* 0x0000000000007948 */ /* 0x000fea0003800000 */
[----:B-1----:R-:W-:-:S04]  /*4990*/  LOP3.LUT R4, R4, 0x7f, RZ, 0xc0, !PT ;  /* 0x0000007f04047812 */ /* 0x002fc800078ec0ff */
[----:B------:R-:W-:Y:S01]  /*49a0*/  ISETP.NE.AND P1, PT, R4, RZ, PT ;  /* 0x000000ff0400720c */ /* 0x000fe20003f25270 */
[----:B--2---:R1:W-:-:S12]  /*49b0*/  BAR.SYNC.DEFER_BLOCKING R20, 0x80 ;  /* 0x000200140000751d */ /* 0x0043d80000010000 */
[----:B------:R-:W-:-:S05]  /*49c0*/  @!P1 VIADD R29, R29, 0x308c0 ;  /* 0x000308c01d1d9836 */ /* 0x000fca0000000000 */
[----:B------:R-:W-:-:S04]  /*49d0*/  @!P1 PRMT R29, RZ, 0x654, R29 ;  /* 0x00000654ff1d9816 */ /* 0x000fc8000000001d */
[----:B------:R1:W-:Y:S01]  /*49e0*/  @!P1 SYNCS.ARRIVE.TRANS64.RED.A1T0 RZ, [R29+URZ], RZ ;  /* 0x000000ff1dff99a7 */ /* 0x0003e2000810043f */
[----:B------:R-:W2:Y:S01]  /*49f0*/  LDL R4, [R1+0x278] ;  /* 0x0002780001047983 */ /* 0x000ea20000100800 */
[----:B------:R-:W-:Y:S02]  /*4a00*/  VIADD R24, R24, 0x1 ;  /* 0x0000000118187836 */ /* 0x000fe40000000000 */
[----:B------:R-:W-:-:S03]  /*4a10*/  IMAD.MOV.U32 R6, RZ, RZ, RZ ;  /* 0x000000ffff067224 */ /* 0x000fc600078e00ff */
[----:B------:R-:W-:Y:S01]  /*4a20*/  ISETP.NE.AND P1, PT, R24, 0x2, PT ;  /* 0x000000021800780c */ /* 0x000fe20003f25270 */
[----:B------:R1:W-:-:S12]  /*4a30*/  STL [R1+0x270], R24 ;  /* 0x0002701801007387 */ /* 0x0003d80000100800 */
[----:B------:R-:W-:-:S05]  /*4a40*/  @!P1 LOP3.LUT R7, R25, 0x1, RZ, 0x3c, !PT ;  /* 0x0000000119079812 */ /* 0x000fca00078e3cff */
[----:B------:R1:W-:Y:S01]  /*4a50*/  @!P1 STL.64 [R1+0x270], R6 ;  /* 0x0002700601009387 */ /* 0x0003e20000100a00 */
[----:B------:R-:W-:Y:S01]  /*4a60*/  PLOP3.LUT P1, PT, PT, PT, PT, 0x8, 0x0 ;  /* 0x000000000000781c */ /* 0x000fe20003f2e170 */
[----:B--2---:R-:W-:-:S05]  /*4a70*/  VIADD R4, R4, 0x1 ;  /* 0x0000000104047836 */ /* 0x004fca0000000000 */
[----:B------:R1:W-:Y:S01]  /*4a80*/  STL [R1+0x278], R4 ;  /* 0x0002780401007387 */ /* 0x0003e20000100800 */
[----:B------:R-:W-:Y:S06]  /*4a90*/  @P0 BRA `(.L_x_4841) ;  /* 0xfffffff000680947 */ /* 0x000fec000383ffff */
.L_x_4828:
[----:B------:R-:W2:Y:S01]  /*4aa0*/  LDC R0, c[0x0][0x448] ;  /* 0x00011200ff007b82 */ /* 0x000ea20000000800 */
[----:B------:R-:W-:Y:S02]  /*4ab0*/  R2UR UR4, R22 ;  /* 0x00000000160472ca */ /* 0x000fe400000e0000 */
[----:B------:R-:W-:-:S05]  /*4ac0*/  IADD3 R5, R18, 0x1, -R17 ;  /* 0x0000000112057810 */ /* 0x000fca0007ffe811 */
[----:B-1----:R-:W1:Y:S06]  /*4ad0*/  LDC.64 R6, c[0x0][0x9e0] ;  /* 0x00027800ff067b82 */ /* 0x002e6c0000000a00 */
[----:B------:R-:W-:Y:S01]  /*4ae0*/  UIADD3 UR4, UR4, 0x7f, URZ ;  /* 0x0000007f04047890 */ /* 0x000fe2000fffe03f */
[----:B--2---:R-:W-:Y:S02]  /*4af0*/  ISETP.NE.AND P2, PT, R0, 0x1, PT ;  /* 0x000000010000780c */ /* 0x004fe40003f45270 */
[----:B-1----:R-:W-:-:S11]  /*4b00*/  ISETP.GE.AND P3, PT, R7, 0x1, PT ;  /* 0x000000010700780c */ /* 0x002fd60003f66270 */
[----:B------:R-:W1:Y:S08]  /*4b10*/  @P2 LDC R0, c[0x0][0x44c] ;  /* 0x00011300ff002b82 */ /* 0x000e700000000800 */
[----:B------:R-:W2:Y:S01]  /*4b20*/  @P2 LDC R3, c[0x0][0x450] ;  /* 0x00011400ff032b82 */ /* 0x000ea20000000800 */
[----:B-1----:R-:W-:-:S04]  /*4b30*/  @P2 IMAD.HI.U32 R2, R0, UR4, RZ ;  /* 0x0000000400022c27 */ /* 0x002fc8000f8e00ff */
[----:B------:R-:W-:Y:S01]  /*4b40*/  IMAD.U32 R0, RZ, RZ, UR4 ;  /* 0x00000004ff007e24 */ /* 0x000fe2000f8e00ff */
[----:B--2---:R-:W-:-:S05]  /*4b50*/  @P2 SHF.R.U32.HI R0, RZ, R3, R2 ;  /* 0x00000003ff002219 */ /* 0x004fca0000011602 */
[----:B------:R-:W-:Y:S01]  /*4b60*/  IMAD.IADD R3, R5, 0x1, R0 ;  /* 0x0000000105037824 */ /* 0x000fe200078e0200 */
[----:B------:R-:W-:Y:S06]  /*4b70*/  @P1 BRA `(.L_x_4842) ;  /* 0x0000000000081947 */ /* 0x000fec0003800000 */
[----:B------:R-:W1:Y:S02]  /*4b80*/  FENCE.VIEW.ASYNC.G ;  /* 0x00000000000073c6 */ /* 0x000e640000000100 */
[----:B-1----:R-:W-:Y:S06]  /*4b90*/  BAR.ARV 0xc, 0x180 ;  /* 0x0306000000007b1d */ /* 0x002fec0000002000 */
.L_x_4842:
[----:B------:R-:W-:Y:S01]  /*4ba0*/  IMAD.IADD R0, R3, 0x1, R6 ;  /* 0x0000000103007824 */ /* 0x000fe200078e0206 */
[----:B------:R-:W-:Y:S06]  /*4bb0*/  @!P3 BRA `(.L_x_4843) ;  /* 0x000000000040b947 */ /* 0x000fec0003800000 */
[C---:B------:R-:W-:Y:S01]  /*4bc0*/  ISETP.GT.AND P0, PT, R3.reuse, RZ, PT ;  /* 0x000000ff0300720c */ /* 0x040fe20003f04270 */
[----:B------:R-:W-:-:S12]  /*4bd0*/  VIADD R2, R3, 0xffffffff ;  /* 0xffffffff03027836 */ /* 0x000fd80000000000 */
        /* <DEDUP_REMOVED lines=8> */
.L_x_4844:
[----:B------:R-:W-:-:S13]  /*4c60*/  ISETP.NE.AND P0, PT, R7, 0x1, PT ;  /* 0x000000010700780c */ /* 0x000fda0003f05270 */
[----:B------:R-:W1:Y:S02]  /*4c70*/  @P0 LDC.64 R4, c[0x0][0x9e8] ;  /* 0x00027a00ff040b82 */ /* 0x000e640000000a00 */
[----:B-1----:R-:W-:-:S05]  /*4c80*/  @P0 IMAD.HI.U32 R4, R2, R4, RZ ;  /* 0x0000000402040227 */ /* 0x002fca00078e00ff */
[----:B------:R-:W-:-:S07]  /*4c90*/  @P0 SHF.R.U32.HI R2, RZ, R5, R4 ;  /* 0x00000005ff020219 */ /* 0x000fce0000011604 */
.L_x_4845:
[----:B------:R-:W-:-:S05]  /*4ca0*/  IMAD R3, R2, R7, R7 ;  /* 0x0000000702037224 */ /* 0x000fca00078e0207 */
[----:B------:R-:W-:-:S07]  /*4cb0*/  VIMNMX R0, R0, R3, PT ;  /* 0x0000000300007248 */ /* 0x000fce0003fe0100 */
.L_x_4843:
[----:B------:R-:W1:Y:S01]  /*4cc0*/  @P2 LDC R2, c[0x0][0x44c] ;  /* 0x00011300ff022b82 */ /* 0x000e620000000800 */
[----:B------:R-:W-:Y:S01]  /*4cd0*/  R2UR UR4, R22 ;  /* 0x00000000160472ca */ /* 0x000fe200000e0000 */
[----:B------:R-:W-:-:S04]  /*4ce0*/  VIADD R0, R0, 0x5f ;  /* 0x0000005f00007836 */ /* 0x000fc80000000000 */
[----:B------:R-:W-:Y:S02]  /*4cf0*/  IMAD.HI R0, R0, 0x2aaaaaab, RZ ;  /* 0x2aaaaaab00007827 */ /* 0x000fe400078e02ff */
[----:B------:R-:W2:Y:S06]  /*4d00*/  @P2 LDC R4, c[0x0][0x450] ;  /* 0x00011400ff042b82 */ /* 0x000eac0000000800 */
[----:B-1----:R-:W-:-:S04]  /*4d10*/  @P2 IMAD.HI.U32 R3, R2, UR4, RZ ;  /* 0x0000000402032c27 */ /* 0x002fc8000f8e00ff */
[----:B------:R-:W-:Y:S01]  /*4d20*/  IMAD.U32 R2, RZ, RZ, UR4 ;  /* 0x00000004ff027e24 */ /* 0x000fe2000f8e00ff */
[----:B------:R-:W-:Y:S01]  /*4d30*/  ULDC UR4, c[0x0][0x9dc] ;  /* 0x0002770000047ab9 */ /* 0x000fe20000000800 */
[----:B--2---:R-:W-:Y:S02]  /*4d40*/  @P2 SHF.R.U32.HI R2, RZ, R4, R3 ;  /* 0x00000004ff022219 */ /* 0x004fe40000011603 */
[----:B------:R-:W-:-:S03]  /*4d50*/  SHF.R.U32.HI R3, RZ, 0x1f, R0 ;  /* 0x0000001fff037819 */ /* 0x000fc60000011600 */
[----:B------:R-:W-:Y:S01]  /*4d60*/  IMAD.IADD R2, R73, 0x1, R2 ;  /* 0x0000000149027824 */ /* 0x000fe200078e0202 */
[----:B------:R-:W-:-:S03]  /*4d70*/  LEA.HI.SX32 R0, R0, R3, 0x1c ;  /* 0x0000000300007211 */ /* 0x000fc600078fe2ff */
[----:B------:R-:W-:Y:S01]  /*4d80*/  VIADD R4, R2, -UR4 ;  /* 0x8000000402047c36 */ /* 0x000fe20008000000 */
[----:B------:R-:W-:-:S04]  /*4d90*/  VIMNMX R69, R69, R0, PT ;  /* 0x0000000045457248 */ /* 0x000fc80003fe0100 */
[----:B------:R-:W-:Y:S01]  /*4da0*/  R2UR UR4, R4 ;  /* 0x00000000040472ca */ /* 0x000fe200000e0000 */
[----:B------:R-:W-:-:S14]  /*4db0*/  @!P3 BRA `(.L_x_4846) ;  /* 0x000000000044b947 */ /* 0x000fdc0003800000 */
[----:B------:R-:W-:-:S13]  /*4dc0*/  ISETP.GT.AND P0, PT, R2, -0x1, PT ;  /* 0xffffffff0200780c */ /* 0x000fda0003f04270 */
        /* <DEDUP_REMOVED lines=8> */
.L_x_4847:
[----:B------:R-:W-:-:S13]  /*4e50*/  ISETP.NE.AND P0, PT, R7, 0x1, PT ;  /* 0x000000010700780c */ /* 0x000fda0003f05270 */
[----:B------:R-:W1:Y:S02]  /*4e60*/  @P0 LDC.64 R4, c[0x0][0x9e8] ;  /* 0x00027a00ff040b82 */ /* 0x000e640000000a00 */
[----:B-1----:R-:W-:-:S05]  /*4e70*/  @P0 IMAD.HI.U32 R0, R2, R4, RZ ;  /* 0x0000000402000227 */ /* 0x002fca00078e00ff */
[----:B------:R-:W-:-:S07]  /*4e80*/  @P0 SHF.R.U32.HI R2, RZ, R5, R0 ;  /* 0x00000005ff020219 */ /* 0x000fce0000011600 */
.L_x_4848:
[----:B------:R-:W-:-:S05]  /*4e90*/  IMAD R2, R2, R7, RZ ;  /* 0x0000000702027224 */ /* 0x000fca00078e02ff */
[----:B------:R-:W-:-:S13]  /*4ea0*/  R2UR UR5, R2 ;  /* 0x00000000020572ca */ /* 0x000fda00000e0000 */
[----:B------:R-:W-:-:S04]  /*4eb0*/  UISETP.LT.AND UP0, UPT, UR4, UR5, UPT ;  /* 0x000000050400728c */ /* 0x000fc8000bf01270 */
[----:B------:R-:W-:-:S12]  /*4ec0*/  USEL UR4, UR4, UR5, !UP0 ;  /* 0x0000000504047287 */ /* 0x000fd8000c000000 */
.L_x_4846:
[----:B------:R-:W-:Y:S01]  /*4ed0*/  UIMAD.WIDE UR4, UR4, 0x2aaaaaab, URZ ;  /* 0x2aaaaaab040478a5 */ /* 0x000fe2000f8e023f */
[----:B------:R-:W-:-:S03]  /*4ee0*/  R2UR UR9, R203 ;  /* 0x00000000cb0972ca */ /* 0x000fc600000e0000 */
[----:B------:R-:W-:-:S04]  /*4ef0*/  USHF.R.U32.HI UR4, URZ, 0x1f, UR5 ;  /* 0x0000001f3f047899 */ /* 0x000fc80008011605 */
[----:B------:R-:W-:-:S04]  /*4f00*/  ULEA.HI.SX32 UR4, UR5, UR4, 0x1c ;  /* 0x0000000405047291 */ /* 0x000fc8000f8fe23f */
[----:B------:R-:W-:-:S04]  /*4f10*/  UISETP.LT.AND UP0, UPT, URZ, UR4, UPT ;  /* 0x000000043f00728c */ /* 0x000fc8000bf01270 */
[----:B------:R-:W-:-:S03]  /*4f20*/  USEL UR8, URZ, UR4, !UP0 ;  /* 0x000000043f087287 */ /* 0x000fc6000c000000 */
[----:B------:R-:W-:-:S03]  /*4f30*/  UMOV UR4, URZ ;  /* 0x0000003f00047c82 */ /* 0x000fc60008000000 */
[----:B------:R-:W-:-:S13]  /*4f40*/  ISETP.GT.AND P0, PT, R69, UR8, PT ;  /* 0x0000000845007c0c */ /* 0x000fda000bf04270 */
[----:B------:R-:W-:Y:S05]  /*4f50*/  @!P0 BRA `(.L_x_4849) ;  /* 0x0000000000948947 */ /* 0x000fea0003800000 */
[----:B------:R-:W1:Y:S01]  /*4f60*/  LDC R3, c[0x0][0x9f0] ;  /* 0x00027c00ff037b82 */ /* 0x000e620000000800 */
[----:B------:R-:W-:Y:S01]  /*4f70*/  ISETP.NE.AND P0, PT, R198, RZ, PT ;  /* 0x000000ffc600720c */ /* 0x000fe20003f05270 */
[----:B------:R-:W-:-:S03]  /*4f80*/  UMOV UR4, URZ ;  /* 0x0000003f00047c82 */ /* 0x000fc60008000000 */
[----:B-1----:R-:W-:-:S04]  /*4f90*/  SEL R4, R198, R3, P0 ;  /* 0x00000003c6047207 */ /* 0x002fc80000000000 */
[-C--:B------:R-:W-:Y:S02]  /*4fa0*/  IABS R0, R4.reuse ;  /* 0x0000000400007213 */ /* 0x080fe40000000000 */
[----:B------:R-:W-:Y:S02]  /*4fb0*/  IABS R6, R4 ;  /* 0x0000000400067213 */ /* 0x000fe40000000000 */
[----:B------:R-:W-:Y:S02]  /*4fc0*/  R2UR UR10, R0 ;  /* 0x00000000000a72ca */ /* 0x000fe400000e0000 */
[----:B------:R-:W-:-:S05]  /*4fd0*/  IADD3 R0, R4, -0x1, R69 ;  /* 0xffffffff04007810 */ /* 0x000fca0007ffe045 */
[----:B------:R-:W-:-:S05]  /*4fe0*/  VIADD R0, R0, -UR8 ;  /* 0x8000000800007c36 */ /* 0x000fca0008000000 */
[----:B------:R-:W-:Y:S01]  /*4ff0*/  IABS R5, R0 ;  /* 0x0000000000057213 */ /* 0x000fe20000000000 */
[----:B------:R-:W1:Y:S01]  /*5000*/  I2F.RP R2, UR10 ;  /* 0x0000000a00027d06 */ /* 0x000e620008209400 */
[----:B------:R-:W-:Y:S02]  /*5010*/  LOP3.LUT R0, R0, R4, RZ, 0x3c, !PT ;  /* 0x0000000400007212 */ /* 0x000fe400078e3cff */
[----:B------:R-:W-:-:S05]  /*5020*/  R2UR UR7, R5 ;  /* 0x00000000050772ca */ /* 0x000fca00000e0000 */
[----:B-1----:R-:W1:Y:S02]  /*5030*/  MUFU.RCP R2, R2 ;  /* 0x0000000200027308 */ /* 0x002e640000001000 */
[----:B-1----:R-:W-:Y:S02]  /*5040*/  VIADD R3, R2, 0xffffffe ;  /* 0x0ffffffe02037836 */ /* 0x002fe40000000000 */
[----:B------:R-:W-:-:S04]  /*5050*/  IMAD.MOV R2, RZ, RZ, -R6 ;  /* 0x000000ffff027224 */ /* 0x000fc800078e0a06 */
[----:B------:R-:W1:Y:S02]  /*5060*/  F2I.FTZ.U32.TRUNC.NTZ R3, R3 ;  /* 0x0000000300037305 */ /* 0x000e64000021f000 */
[----:B-1----:R-:W-:-:S13]  /*5070*/  R2UR UR5, R3 ;  /* 0x00000000030572ca */ /* 0x002fda00000e0000 */
[----:B------:R-:W-:-:S04]  /*5080*/  UIADD3 UR6, URZ, -UR5, URZ ;  /* 0x800000053f067290 */ /* 0x000fc8000fffe03f */
[----:B------:R-:W-:-:S04]  /*5090*/  UIMAD UR6, UR6, UR10, URZ ;  /* 0x0000000a060672a4 */ /* 0x000fc8000f8e023f */
[----:B------:R-:W-:-:S03]  /*50a0*/  UIMAD.WIDE.U32 UR4, UR5, UR6, UR4 ;  /* 0x00000006050472a5 */ /* 0x000fc6000f8e0004 */
[----:B------:R-:W-:Y:S01]  /*50b0*/  R2UR UR6, R2 ;  /* 0x00000000020672ca */ /* 0x000fe200000e0000 */
[----:B------:R-:W-:-:S12]  /*50c0*/  UIMAD.WIDE.U32 UR4, UR5, UR7, URZ ;  /* 0x00000007050472a5 */ /* 0x000fd8000f8e003f */
[----:B------:R-:W-:Y:S01]  /*50d0*/  UIMAD UR4, UR5, UR6, UR7 ;  /* 0x00000006050472a4 */ /* 0x000fe2000f8e0207 */
[----:B------:R-:W-:Y:S02]  /*50e0*/  R2UR UR6, R0 ;  /* 0x00000000000672ca */ /* 0x000fe400000e0000 */
[----:B------:R-:W-:Y:S01]  /*50f0*/  R2UR UR7, R4 ;  /* 0x00000000040772ca */ /* 0x000fe200000e0000 */
[----:B------:R-:W-:-:S11]  /*5100*/  UISETP.GT.U32.AND UP1, UPT, UR10, UR4, UPT ;  /* 0x000000040a00728c */ /* 0x000fd6000bf24070 */
[----:B------:R-:W-:Y:S02]  /*5110*/  @!UP1 UIADD3 UR4, UR4, -UR10, URZ ;  /* 0x8000000a04049290 */ /* 0x000fe4000fffe03f */
[----:B------:R-:W-:Y:S02]  /*5120*/  @!UP1 UIADD3 UR5, UR5, 0x1, URZ ;  /* 0x0000000105059890 */ /* 0x000fe4000fffe03f */
[----:B------:R-:W-:Y:S02]  /*5130*/  UISETP.GE.U32.AND UP0, UPT, UR4, UR10, UPT ;  /* 0x0000000a0400728c */ /* 0x000fe4000bf06070 */
[----:B------:R-:W-:Y:S01]  /*5140*/  UISETP.GE.AND UP1, UPT, UR6, URZ, UPT ;  /* 0x0000003f0600728c */ /* 0x000fe2000bf26270 */
[----:B------:R-:W-:-:S08]  /*5150*/  R2UR UR6, R4 ;  /* 0x00000000040672ca */ /* 0x000fd000000e0000 */
[----:B------:R-:W-:Y:S02]  /*5160*/  @UP0 UIADD3 UR5, UR5, 0x1, URZ ;  /* 0x0000000105050890 */ /* 0x000fe4000fffe03f */
[----:B------:R-:W-:-:S05]  /*5170*/  UISETP.NE.AND UP0, UPT, UR7, URZ, UPT ;  /* 0x0000003f0700728c */ /* 0x000fca000bf05270 */
[----:B------:R-:W-:Y:S02]  /*5180*/  UMOV UR4, UR5 ;  /* 0x0000000500047c82 */ /* 0x000fe40008000000 */
[----:B------:R-:W-:-:S04]  /*5190*/  @!UP1 UIADD3 UR4, -UR4, URZ, URZ ;  /* 0x0000003f04049290 */ /* 0x000fc8000fffe13f */
[----:B------:R-:W-:-:S12]  /*51a0*/  @!UP0 ULOP3.LUT UR4, URZ, UR6, URZ, 0x33, !UPT ;  /* 0x000000063f048292 */ /* 0x000fd8000f8e333f */
.L_x_4849:
        /* <DEDUP_REMOVED lines=57> */
[----:B------:R-:W2:Y:S01]  /*5540*/  LDL R5, [R1+0x2dc] ;  /* 0x0002dc0001057983 */ /* 0x000ea20000100800 */
[----:B------:R-:W-:-:S13]  /*5550*/  R2UR UR6, R204 ;  /* 0x00000000cc0672ca */ /* 0x000fda00000e0000 */
[----:B------:R-:W-:-:S06]  /*5560*/  ULOP3.LUT UP0, URZ, UR6, 0x1bf, URZ, 0xc0, !UPT ;  /* 0x000001bf063f7892 */ /* 0x000fcc000f80c03f */
[----:B------:R-:W-:Y:S01]  /*5570*/  PLOP3.LUT P0, PT, PT, PT, UP0, 0x80, 0x0 ;  /* 0x000000000000781c */ /* 0x000fe20003f0f008 */
[----:B--2---:R-:W1:Y:S02]  /*5580*/  SHFL.IDX PT, R0, R5, RZ, 0x1f ;  /* 0x00001fff05007589 */ /* 0x004e6400000e0000 */
[----:B-1----:R-:W-:-:S13]  /*5590*/  R2UR UR4, R0 ;  /* 0x00000000000472ca */ /* 0x002fda00000e0000 */
        /* <DEDUP_REMOVED lines=11> */
[----:B------:R1:W2:Y:S01]  /*5650*/  LDC.64 R2, c[0x4][R0] ;  /* 0x0100000000027b82 */ /* 0x0002a20000000a00 */
        /* <DEDUP_REMOVED lines=8> */
[----:B-1----:R-:W-:-:S07]  /*56e0*/  IMAD.MOV.U32 R13, RZ, RZ, RZ ;  /* 0x000000ffff0d7224 */ /* 0x002fce00078e00ff */
[----:B------:R-:W-:-:S07]  /*56f0*/  LEPC R20, `(.L_x_4851) ;  /* 0x000000001014794e */ /* 0x000fce0000000000 */
[----:B0-23--:R-:W-:Y:S05]  /*5700*/  CALL.ABS.NOINC R2 ;  /* 0x0000000002007343 */ /* 0x00dfea0003c00000 */
.L_x_4851:
[----:B------:R-:W-:Y:S02]  /*5710*/  ULDC UR4, c[0x0][0x3f4] ;  /* 0x0000fd0000047ab9 */ /* 0x000fe40000000800 */
[----:B------:R-:W-:-:S13]  /*5720*/  ISETP.LT.AND P0, PT, RZ, UR4, PT ;  /* 0x00000004ff007c0c */ /* 0x000fda000bf01270 */
[----:B------:R-:W-:Y:S05]  /*5730*/  @P0 BRA `(.L_x_4852) ;  /* 0x0000000000440947 */ /* 0x000fea0003800000 */
[----:B------:R-:W-:Y:S01]  /*5740*/  R2UR UR5, R226 ;  /* 0x00000000e20572ca */ /* 0x000fe200000e0000 */
[----:B------:R-:W-:-:S12]  /*5750*/  IMAD.U32 R3, RZ, RZ, UR39 ;  /* 0x00000027ff037e24 */ /* 0x000fd8000f8e00ff */
[----:B------:R-:W-:-:S04]  /*5760*/  ULEA.HI UR4, UR5, UR5, URZ, 0x1 ;  /* 0x0000000505047291 */ /* 0x000fc8000f8f083f */
[----:B------:R-:W-:-:S04]  /*5770*/  ULOP3.LUT UR4, UR4, 0xfffffffe, URZ, 0xc0, !UPT ;  /* 0xfffffffe04047892 */ /* 0x000fc8000f8ec03f */
[----:B------:R-:W-:-:S06]  /*5780*/  UIADD3 UR4, UR5, -UR4, URZ ;  /* 0x8000000405047290 */ /* 0x000fcc000fffe03f */
[----:B------:R-:W-:-:S05]  /*5790*/  IMAD.U32 R0, RZ, RZ, UR4 ;  /* 0x00000004ff007e24 */ /* 0x000fca000f8e00ff */
[----:B------:R-:W-:-:S04]  /*57a0*/  SHF.L.U32 R0, R0, 0x1f, RZ ;  /* 0x0000001f00007819 */ /* 0x000fc800000006ff */
[----:B------:R1:W2:Y:S03]  /*57b0*/  SYNCS.PHASECHK.TRANS64.TRYWAIT P0, [R3+URZ+0x30800], R0 ;  /* 0x03080000030075a7 */ /* 0x0002a6000800017f */
[----:B--2---:R-:W-:Y:S05]  /*57c0*/  @!P0 NANOSLEEP.SYNCS 0x989680 ;  /* 0x009896800000895d */ /* 0x004fea0003900000 */
[----:B------:R-:W2:Y:S02]  /*57d0*/  @!P0 SYNCS.PHASECHK.TRANS64 P0, [R3+URZ+0x30800], R0 ;  /* 0x03080000030085a7 */ /* 0x000ea4000800007f */
[----:B--2---:R-:W-:Y:S05]  /*57e0*/  @P0 BRA `(.L_x_4853) ;  /* 0x00000078006c0947 */ /* 0x004fea0003800000 */
.L_x_4854:
[----:B-1----:R-:W-:-:S04]  /*57f0*/  IMAD.U32 R3, RZ, RZ, UR39 ;  /* 0x00000027ff037e24 */ /* 0x002fc8000f8e00ff */
[----:B------:R1:W2:Y:S03]  /*5800*/  SYNCS.PHASECHK.TRANS64.TRYWAIT P0, [R3+URZ+0x30800], R0 ;  /* 0x03080000030075a7 */ /* 0x0002a6000800017f */
[----:B--2---:R-:W-:Y:S05]  /*5810*/  @!P0 NANOSLEEP.SYNCS 0x989680 ;  /* 0x009896800000895d */ /* 0x004fea0003900000 */
[----:B------:R-:W2:Y:S02]  /*5820*/  @!P0 SYNCS.PHASECHK.TRANS64 P0, [R3+URZ+0x30800], R0 ;  /* 0x03080000030085a7 */ /* 0x000ea4000800007f */
[----:B--2---:R-:W-:Y:S05]  /*5830*/  @!P0 BRA `(.L_x_4854) ;  /* 0xfffffffc00ec8947 */ /* 0x004fea000383ffff */
[----:B------:R-:W-:Y:S05]  /*5840*/  BRA `(.L_x_4853) ;  /* 0x0000007800547947 */ /* 0x000fea0003800000 */
.L_x_4852:
[----:B------:R-:W-:Y:S01]  /*5850*/  R2UR UR5, R204 ;  /* 0x00000000cc0572ca */ /* 0x000fe200000e0000 */
[----:B------:R-:W-:Y:S01]  /*5860*/  USHF.R.S32.HI UR4, URZ, 0x1f, UR41 ;  /* 0x0000001f3f047899 */ /* 0x000fe20008011429 */
[----:B------:R-:W-:Y:S01]  /*5870*/  ULDC.64 UR6, c[0x0][0x3f8] ;  /* 0x0000fe0000067ab9 */ /* 0x000fe20000000a00 */
[----:B------:R-:W-:Y:S01]  /*5880*/  ULDC.64 UR8, c[0x0][0x408] ;  /* 0x0001020000087ab9 */ /* 0x000fe20000000a00 */
[----:B------:R-:W-:Y:S02]  /*5890*/  IMAD.U32 R26, RZ, RZ, UR6 ;  /* 0x00000006ff1a7e24 */ /* 0x000fe4000f8e00ff */
[----:B------:R-:W-:Y:S02]  /*58a0*/  IMAD.U32 R24, RZ, RZ, UR8 ;  /* 0x00000008ff187e24 */ /* 0x000fe4000f8e00ff */
[----:B------:R-:W-:-:S05]  /*58b0*/  IMAD.WIDE.U32 R26, R26, UR41, RZ ;  /* 0x000000291a1a7c25 */ /* 0x000fca000f8e00ff */
[----:B------:R-:W-:Y:S01]  /*58c0*/  ULOP3.LUT UP0, URZ, UR5, 0x3ff, URZ, 0xc0, !UPT ;  /* 0x000003ff053f7892 */ /* 0x000fe2000f80c03f */
[----:B------:R-:W-:Y:S01]  /*58d0*/  IMAD.WIDE.U32 R24, R24, UR41, RZ ;  /* 0x0000002918187c25 */ /* 0x000fe2000f8e00ff */
[----:B------:R-:W-:Y:S02]  /*58e0*/  UIMAD UR5, UR4, UR6, URZ ;  /* 0x00000006040572a4 */ /* 0x000fe4000f8e023f */
[----:B------:R-:W-:Y:S02]  /*58f0*/  UIMAD UR4, UR4, UR8, URZ ;  /* 0x00000008040472a4 */ /* 0x000fe4000f8e023f */
[----:B------:R-:W-:Y:S01]  /*5900*/  PLOP3.LUT P0, PT, PT, PT, UP0, 0x80, 0x0 ;  /* 0x000000000000781c */ /* 0x000fe20003f0f008 */
[----:B------:R-:W-:Y:S02]  /*5910*/  UIMAD UR5, UR41, UR7, UR5 ;  /* 0x00000007290572a4 */ /* 0x000fe4000f8e0205 */
[----:B------:R-:W-:-:S04]  /*5920*/  UIMAD UR4, UR41, UR9, UR4 ;  /* 0x00000009290472a4 */ /* 0x000fc8000f8e0204 */
[----:B------:R-:W-:Y:S02]  /*5930*/  VIADD R29, R27, UR5 ;  /* 0x000000051b1d7c36 */ /* 0x000fe40008000000 */
[----:B------:R-:W-:-:S04]  /*5940*/  VIADD R31, R25, UR4 ;  /* 0x00000004191f7c36 */ /* 0x000fc80008000000 */
[----:B------:R-:W-:Y:S05]  /*5950*/  @!P0 BRA `(.L_x_4855) ;  /* 0x0000000000408947 */ /* 0x000fea0003800000 */
        /* <DEDUP_REMOVED lines=16> */
.L_x_4855:
[----:B------:R-:W-:Y:S01]  /*5a60*/  ULDC.U8 UR4, c[0x0][0x410] ;  /* 0x0001040000047ab9 */ /* 0x000fe20000000000 */
[----:B------:R-:W-:Y:S01]  /*5a70*/  R2UR UR5, R22 ;  /* 0x00000000160572ca */ /* 0x000fe200000e0000 */
[----:B------:R-:W-:Y:S01]  /*5a80*/  IMAD.SHL.U32 R71, R227, 0x40, RZ ;  /* 0x00000040e3477824 */ /* 0x000fe200078e00ff */
[----:B------:R-:W-:Y:S01]  /*5a90*/  ISETP.NE.AND P0, PT, RZ, UR4, PT ;  /* 0x00000004ff007c0c */ /* 0x000fe2000bf05270 */
[----:B------:R-:W-:Y:S01]  /*5aa0*/  IMAD.SHL.U32 R76, R199, 0x4, RZ ;  /* 0x00000004c74c7824 */ /* 0x000fe200078e00ff */
[----:B------:R-:W-:Y:S02]  /*5ab0*/  BSSY B0, `(.L_x_4856) ;  /* 0x0000766000007945 */ /* 0x000fe40003800000 */
[----:B------:R-:W-:Y:S01]  /*5ac0*/  LOP3.LUT R71, R71, 0x1c0, RZ, 0xc0, !PT ;  /* 0x000001c047477812 */ /* 0x000fe200078ec0ff */
[C---:B------:R-:W-:Y:S02]  /*5ad0*/  VIADD R79, R76.reuse, 0x20 ;  /* 0x000000204c4f7836 */ /* 0x040fe40000000000 */
[----:B------:R-:W-:Y:S01]  /*5ae0*/  VIADD R75, R76, 0x40 ;  /* 0x000000404c4b7836 */ /* 0x000fe20000000000 */
[----:B------:R-:W-:-:S03]  /*5af0*/  SHF.R.U32.HI R70, RZ, 0x3, R71 ;  /* 0x00000003ff467819 */ /* 0x000fc60000011647 */
[----:B------:R-:W-:Y:S02]  /*5b00*/  VIADD R10, R197, UR5 ;  /* 0x00000005c50a7c36 */ /* 0x000fe40008000000 */
[----:B------:R-:W-:Y:S05]  /*5b10*/  @!P0 BRA `(.L_x_4857) ;  /* 0x0000003800848947 */ /* 0x000fea0003800000 */
[----:B------:R-:W1:Y:S01]  /*5b20*/  LDC R20, c[0x0][0x448] ;  /* 0x00011200ff147b82 */ /* 0x000e620000000800 */
[----:B------:R-:W-:Y:S01]  /*5b30*/  IMAD R5, R199, 0x40, R10 ;  /* 0x00000040c7057824 */ /* 0x000fe200078e020a */
[----:B------:R-:W-:Y:S01]  /*5b40*/  ULDC.64 UR4, c[0x0][0x3f8] ;  /* 0x0000fe0000047ab9 */ /* 0x000fe20000000a00 */
[----:B------:R-:W-:Y:S01]  /*5b50*/  ULDC.64 UR6, c[0x0][0x408] ;  /* 0x0001020000067ab9 */ /* 0x000fe20000000a00 */
[----:B------:R-:W-:Y:S01]  /*5b60*/  IMAD.MOV.U32 R2, RZ, RZ, R26 ;  /* 0x000000ffff027224 */ /* 0x000fe200078e001a */
[----:B------:R-:W-:Y:S01]  /*5b70*/  SHF.R.S32.HI R62, RZ, 0x1f, R79 ;  /* 0x0000001fff3e7819 */ /* 0x000fe2000001144f */
[----:B------:R-:W-:Y:S01]  /*5b80*/  IMAD.MOV.U32 R8, RZ, RZ, R24 ;  /* 0x000000ffff087224 */ /* 0x000fe200078e0018 */
[----:B------:R-:W-:Y:S01]  /*5b90*/  SHF.R.S32.HI R60, RZ, 0x1f, R75 ;  /* 0x0000001fff3c7819 */ /* 0x000fe2000001144b */
[----:B------:R-:W-:Y:S02]  /*5ba0*/  IMAD.MOV.U32 R9, RZ, RZ, R31 ;  /* 0x000000ffff097224 */ /* 0x000fe400078e001f */
[----:B------:R-:W-:-:S02]  /*5bb0*/  VIADD R78, R76, 0x30 ;  /* 0x000000304c4e7836 */ /* 0x000fc40000000000 */
[C---:B------:R-:W-:Y:S02]  /*5bc0*/  VIADD R77, R76.reuse, 0x10 ;  /* 0x000000104c4d7836 */ /* 0x040fe40000000000 */
[----:B------:R-:W-:Y:S01]  /*5bd0*/  VIADD R74, R76, 0x50 ;  /* 0x000000504c4a7836 */ /* 0x000fe20000000000 */
[----:B------:R-:W-:Y:S02]  /*5be0*/  SHF.R.S32.HI R61, RZ, 0x1f, R78 ;  /* 0x0000001fff3d7819 */ /* 0x000fe4000001144e */
[----:B------:R-:W-:Y:S02]  /*5bf0*/  SHF.R.S32.HI R64, RZ, 0x1f, R77 ;  /* 0x0000001fff407819 */ /* 0x000fe4000001144d */
[----:B-1----:R-:W-:-:S13]  /*5c00*/  ISETP.NE.AND P0, PT, R20, 0x1, PT ;  /* 0x000000011400780c */ /* 0x002fda0003f05270 */
[----:B------:R-:W1:Y:S08]  /*5c10*/  @P0 LDC R0, c[0x0][0x44c] ;  /* 0x00011300ff000b82 */ /* 0x000e700000000800 */
[----:B------:R-:W2:Y:S01]  /*5c20*/  @P0 LDC R3, c[0x0][0x450] ;  /* 0x00011400ff030b82 */ /* 0x000ea20000000800 */
[----:B-1----:R-:W-:-:S05]  /*5c30*/  @P0 IMAD.HI.U32 R0, R5, R0, RZ ;  /* 0x0000000005000227 */ /* 0x002fca00078e00ff */
[----:B--2---:R-:W-:Y:S01]  /*5c40*/  @P0 SHF.R.U32.HI R5, RZ, R3, R0 ;  /* 0x00000003ff050219 */ /* 0x004fe20000011600 */
[----:B------:R-:W-:-:S03]  /*5c50*/  IMAD.MOV.U32 R3, RZ, RZ, R29 ;  /* 0x000000ffff037224 */ /* 0x000fc600078e001d */
        /* <DEDUP_REMOVED lines=17> */
[----:B------:R1:W2:Y:S04]  /*5d70*/  SHFL.IDX PT, R3, R0, RZ, 0x1c1f ;  /* 0x001c1fff00037589 */ /* 0x0002a800000e0000 */
[----:B------:R1:W4:Y:S04]  /*5d80*/  SHFL.IDX PT, R2, R4, RZ, 0x1c1f ;  /* 0x001c1fff04027589 */ /* 0x00032800000e0000 */
[----:B------:R1:W0:Y:S04]  /*5d90*/  SHFL.IDX PT, R5, R7, RZ, 0x1c1f ;  /* 0x001c1fff07057589 */ /* 0x00022800000e0000 */
[----:B---3--:R1:W3:Y:S02]  /*5da0*/  SHFL.IDX PT, R14, R6, RZ, 0x1c1f ;  /* 0x001c1fff060e7589 */ /* 0x0082e400000e0000 */
.L_x_5163:
        /* <DEDUP_REMOVED lines=16> */
[----:B------:R-:W-:Y:S01]  /*5eb0*/  ULDC UR4, c[0x0][0x3f4] ;  /* 0x0000fd0000047ab9 */ /* 0x000fe20000000800 */
[----:B------:R-:W-:Y:S02]  /*5ec0*/  CS2R R56, SRZ ;  /* 0x0000000000387805 */ /* 0x000fe4000001ff00 */
[----:B------:R-:W-:Y:S02]  /*5ed0*/  ISETP.GE.AND P3, PT, R77, UR4, PT ;  /* 0x000000044d007c0c */ /* 0x000fe4000bf66270 */
[----:B------:R-:W-:Y:S02]  /*5ee0*/  ISETP.GE.AND P2, PT, R79, UR4, PT ;  /* 0x000000044f007c0c */ /* 0x000fe4000bf46270 */
[----:B------:R-:W-:Y:S02]  /*5ef0*/  ISETP.GE.AND P1, PT, R78, UR4, PT ;  /* 0x000000044e007c0c */ /* 0x000fe4000bf26270 */
[----:B------:R-:W-:Y:S02]  /*5f00*/  ISETP.GE.AND P0, PT, R75, UR4, PT ;  /* 0x000000044b007c0c */ /* 0x000fe4000bf06270 */
[----:B------:R-:W-:-:S05]  /*5f10*/  ISETP.GE.AND P4, PT, R76, UR4, PT ;  /* 0x000000044c007c0c */ /* 0x000fca000bf86270 */
[C---:B------:R-:W-:Y:S01]  /*5f20*/  @!P3 IMAD.SHL.U32 R29, R77.reuse, 0x2, RZ ;  /* 0x000000024d1db824 */ /* 0x040fe200078e00ff */
[----:B------:R-:W-:Y:S01]  /*5f30*/  @!P3 SHF.L.U64.HI R24, R77, 0x1, R64 ;  /* 0x000000014d18b819 */ /* 0x000fe20000010240 */
[C---:B------:R-:W-:Y:S01]  /*5f40*/  @!P2 IMAD.SHL.U32 R27, R79.reuse, 0x2, RZ ;  /* 0x000000024f1ba824 */ /* 0x040fe200078e00ff */
[----:B------:R-:W-:Y:S01]  /*5f50*/  @!P2 SHF.L.U64.HI R20, R79, 0x1, R62 ;  /* 0x000000014f14a819 */ /* 0x000fe2000001023e */
[----:B------:R-:W-:Y:S01]  /*5f60*/  @!P1 IMAD.SHL.U32 R21, R78, 0x2, RZ ;  /* 0x000000024e159824 */ /* 0x000fe200078e00ff */
[-C--:B----4-:R-:W-:Y:S02]  /*5f70*/  @!P3 IADD3 R30, P6, R2, R29.reuse, RZ ;  /* 0x0000001d021eb210 */ /* 0x090fe40007fde0ff */
[----:B---3--:R-:W-:Y:S02]  /*5f80*/  @!P3 IADD3 R28, P5, R14, R29, RZ ;  /* 0x0000001d0e1cb210 */ /* 0x008fe40007fbe0ff */
[----:B------:R-:W-:Y:S01]  /*5f90*/  @!P1 SHF.L.U64.HI R12, R78, 0x1, R61 ;  /* 0x000000014e0c9819 */ /* 0x000fe2000001023d */
[--C-:B--2---:R-:W-:Y:S01]  /*5fa0*/  @!P3 IMAD.X R31, R3, 0x1, R24.reuse, P6 ;  /* 0x00000001031fb824 */ /* 0x104fe200030e0618 */
[-C--:B------:R-:W-:Y:S01]  /*5fb0*/  @!P2 IADD3 R32, P6, R2, R27.reuse, RZ ;  /* 0x0000001b0220a210 */ /* 0x080fe20007fde0ff */
[----:B0-----:R-:W-:Y:S01]  /*5fc0*/  @!P3 IMAD.X R29, R5, 0x1, R24, P5 ;  /* 0x00000001051db824 */ /* 0x001fe200028e0618 */
[----:B------:R-:W-:Y:S01]  /*5fd0*/  @!P2 IADD3 R26, P5, R14, R27, RZ ;  /* 0x0000001b0e1aa210 */ /* 0x000fe20007fbe0ff */
[----:B------:R-:W-:-:S02]  /*5fe0*/  @!P0 IMAD.SHL.U32 R11, R75, 0x2, RZ ;  /* 0x000000024b0b8824 */ /* 0x000fc400078e00ff */
[--C-:B------:R-:W-:Y:S01]  /*5ff0*/  @!P2 IMAD.X R33, R3, 0x1, R20.reuse, P6 ;  /* 0x000000010321a824 */ /* 0x100fe200030e0614 */
[----:B------:R-:W-:Y:S01]  /*6000*/  @!P1 IADD3 R24, P6, R2, R21, RZ ;  /* 0x0000001502189210 */ /* 0x000fe20007fde0ff */
[----:B------:R-:W-:Y:S01]  /*6010*/  @!P2 IMAD.X R27, R5, 0x1, R20, P5 ;  /* 0x00000001051ba824 */ /* 0x000fe200028e0614 */
[----:B------:R-:W-:Y:S01]  /*6020*/  ISETP.GE.AND P5, PT, R74, UR4, PT ;  /* 0x000000044a007c0c */ /* 0x000fe2000bfa6270 */
[----:B------:R-:W-:-:S04]  /*6030*/  @!P4 IMAD.WIDE R8, R76, 0x2, R2 ;  /* 0x000000024c08c825 */ /* 0x000fc800078e0202 */
[----:B------:R-:W-:Y:S01]  /*6040*/  @!P1 IMAD.X R25, R3, 0x1, R12, P6 ;  /* 0x0000000103199824 */ /* 0x000fe200030e060c */
[----:B------:R-:W-:Y:S02]  /*6050*/  @!P1 IADD3 R20, P6, R14, R21, RZ ;  /* 0x000000150e149210 */ /* 0x000fe40007fde0ff */
[----:B------:R-:W-:Y:S01]  /*6060*/  @!P0 SHF.L.U64.HI R38, R75, 0x1, R60 ;  /* 0x000000014b268819 */ /* 0x000fe2000001023c */
[----:B------:R-:W-:Y:S01]  /*6070*/  @!P4 IMAD.MOV.U32 R15, RZ, RZ, R5 ;  /* 0x000000ffff0fc224 */ /* 0x000fe200078e0005 */
[----:B------:R0:W5:Y:S01]  /*6080*/  @!P4 LD.E.64 R56, desc[UR36][R8.64] ;  /* 0x000000240838c980 */ /* 0x000162000c101b00 */
[----:B------:R-:W-:Y:S01]  /*6090*/  @!P1 IMAD.X R21, R5, 0x1, R12, P6 ;  /* 0x0000000105159824 */ /* 0x000fe200030e060c */
[----:B------:R-:W-:Y:S02]  /*60a0*/  @!P0 IADD3 R12, P6, R2, R11, RZ ;  /* 0x0000000b020c8210 */ /* 0x000fe40007fde0ff */
[----:B------:R-:W-:Y:S01]  /*60b0*/  CS2R R58, SRZ ;  /* 0x00000000003a7805 */ /* 0x000fe2000001ff00 */
[----:B------:R-:W-:-:S04]  /*60c0*/  @!P4 IMAD.WIDE R34, R76, 0x2, R14 ;  /* 0x000000024c22c825 */ /* 0x000fc800078e020e */
[----:B------:R-:W-:Y:S01]  /*60d0*/  @!P0 IMAD.X R13, R3, 0x1, R38, P6 ;  /* 0x00000001030d8824 */ /* 0x000fe200030e0626 */
[----:B------:R-:W5:Y:S01]  /*60e0*/  @!P4 LD.E.64 R58, desc[UR36][R34.64] ;  /* 0x00000024223ac980 */ /* 0x000f62000c101b00 */
[----:B0-----:R-:W-:Y:S01]  /*60f0*/  SHF.R.S32.HI R9, RZ, 0x1f, R74 ;  /* 0x0000001fff097819 */ /* 0x001fe2000001144a */
[----:B------:R-:W-:Y:S01]  /*6100*/  @!P5 IMAD.SHL.U32 R15, R74, 0x2, RZ ;  /* 0x000000024a0fd824 */ /* 0x000fe200078e00ff */
[----:B------:R-:W-:Y:S02]  /*6110*/  @!P0 IADD3 R8, P6, R14, R11, RZ ;  /* 0x0000000b0e088210 */ /* 0x000fe40007fde0ff */
[----:B------:R-:W-:Y:S02]  /*6120*/  CS2R R52, SRZ ;  /* 0x0000000000347805 */ /* 0x000fe4000001ff00 */
[----:B------:R-:W-:Y:S02]  /*6130*/  @!P5 SHF.L.U64.HI R36, R74, 0x1, R9 ;  /* 0x000000014a24d819 */ /* 0x000fe40000010209 */
[----:B------:R-:W-:-:S02]  /*6140*/  CS2R R54, SRZ ;  /* 0x0000000000367805 */ /* 0x000fc4000001ff00 */
[-C--:B------:R-:W-:Y:S01]  /*6150*/  @!P5 IADD3 R2, P4, R2, R15.reuse, RZ ;  /* 0x0000000f0202d210 */ /* 0x080fe20007f9e0ff */
[----:B------:R-:W-:Y:S01]  /*6160*/  @!P0 IMAD.X R9, R5, 0x1, R38, P6 ;  /* 0x0000000105098824 */ /* 0x000fe200030e0626 */
[----:B------:R-:W-:Y:S01]  /*6170*/  @!P5 IADD3 R14, P6, R14, R15, RZ ;  /* 0x0000000f0e0ed210 */ /* 0x000fe20007fde0ff */
[----:B------:R0:W5:Y:S01]  /*6180*/  @!P3 LD.E.64 R52, desc[UR36][R30.64] ;  /* 0x000000241e34b980 */ /* 0x000162000c101b00 */
[----:B------:R-:W-:Y:S01]  /*6190*/  CS2R R50, SRZ ;  /* 0x0000000000327805 */ /* 0x000fe2000001ff00 */
[--C-:B------:R-:W-:Y:S01]  /*61a0*/  @!P5 IMAD.X R3, R3, 0x1, R36.reuse, P4 ;  /* 0x000000010303d824 */ /* 0x100fe200020e0624 */
[----:B------:R-:W-:Y:S01]  /*61b0*/  CS2R R48, SRZ ;  /* 0x0000000000307805 */ /* 0x000fe2000001ff00 */
[----:B------:R-:W-:Y:S01]  /*61c0*/  @!P5 IMAD.X R15, R5, 0x1, R36, P6 ;  /* 0x00000001050fd824 */ /* 0x000fe200030e0624 */
[----:B------:R2:W5:Y:S01]  /*61d0*/  @!P3 LD.E.64 R54, desc[UR36][R28.64] ;  /* 0x000000241c36b980 */ /* 0x000562000c101b00 */
[----:B------:R-:W-:Y:S02]  /*61e0*/  CS2R R46, SRZ ;  /* 0x00000000002e7805 */ /* 0x000fe4000001ff00 */
[----:B------:R-:W-:-:S02]  /*61f0*/  CS2R R44, SRZ ;  /* 0x00000000002c7805 */ /* 0x000fc4000001ff00 */
[----:B------:R-:W-:Y:S02]  /*6200*/  CS2R R38, SRZ ;  /* 0x0000000000267805 */ /* 0x000fe4000001ff00 */
[----:B------:R-:W-:Y:S02]  /*6210*/  CS2R R36, SRZ ;  /* 0x0000000000247805 */ /* 0x000fe4000001ff00 */
[----:B0-----:R-:W-:Y:S01]  /*6220*/  CS2R R30, SRZ ;  /* 0x00000000001e7805 */ /* 0x001fe2000001ff00 */
[----:B------:R0:W5:Y:S01]  /*6230*/  @!P2 LD.E.64 R50, desc[UR36][R32.64] ;  /* 0x000000242032a980 */ /* 0x000162000c101b00 */
[----:B--2---:R-:W-:-:S03]  /*6240*/  CS2R R28, SRZ ;  /* 0x00000000001c7805 */ /* 0x004fc6000001ff00 */
[----:B------:R0:W5:Y:S04]  /*6250*/  @!P2 LD.E.64 R48, desc[UR36][R26.64] ;  /* 0x000000241a30a980 */ /* 0x000168000c101b00 */
[----:B------:R0:W5:Y:S04]  /*6260*/  @!P1 LD.E.64 R46, desc[UR36][R24.64] ;  /* 0x00000024182e9980 */ /* 0x000168000c101b00 */
[----:B------:R0:W5:Y:S04]  /*6270*/  @!P1 LD.E.64 R44, desc[UR36][R20.64] ;  /* 0x00000024142c9980 */ /* 0x000168000c101b00 */
[----:B------:R0:W5:Y:S04]  /*6280*/  @!P0 LD.E.64 R38, desc[UR36][R12.64] ;  /* 0x000000240c268980 */ /* 0x000168000c101b00 */
[----:B------:R0:W5:Y:S04]  /*6290*/  @!P0 LD.E.64 R36, desc[UR36][R8.64] ;  /* 0x0000002408248980 */ /* 0x000168000c101b00 */
[----:B------:R0:W5:Y:S04]  /*62a0*/  @!P5 LD.E.64 R30, desc[UR36][R2.64] ;  /* 0x00000024021ed980 */ /* 0x000168000c101b00 */
[----:B------:R0:W5:Y:S02]  /*62b0*/  @!P5 LD.E.64 R28, desc[UR36][R14.64] ;  /* 0x000000240e1cd980 */ /* 0x000164000c101b00 */
.L_x_4860:
[----:B------:R-:W-:Y:S05]  /*62c0*/  BSYNC B1 ;  /* 0x0000000000017941 */ /* 0x000fea0003800000 */
.L_x_4859:
[----:B0---45:R-:W-:Y:S01]  /*62d0*/  IMAD.MOV.U32 R2, RZ, RZ, R30 ;  /* 0x000000ffff027224 */ /* 0x031fe200078e001e */
[----:B------:R-:W-:Y:S01]  /*62e0*/  UMOV UR4, 0xffffffff ;  /* 0xffffffff00047882 */ /* 0x000fe20000000000 */
        /* <DEDUP_REMOVED lines=45> */
[----:B------:R-:W-:Y:S02]  /*65c0*/  CS2R R2, SRZ ;  /* 0x0000000000027805 */ /* 0x000fe4000001ff00 */
[----:B------:R-:W-:Y:S02]  /*65d0*/  PRMT R115, R5, 0x7610, R115 ;  /* 0x0000761005737816 */ /* 0x000fe40000000073 */
[----:B------:R-:W-:Y:S01]  /*65e0*/  PRMT R114, R8, 0x7610, R114 ;  /* 0x0000761008727816 */ /* 0x000fe20000000072 */
[----:B------:R-:W-:Y:S06]  /*65f0*/  BRA.DIV UR4, `(.L_x_4861) ;  /* 0x000001ee04647947 */ /* 0x000fec000b800000 */
[----:B------:R0:W2:Y:S04]  /*6600*/  SHFL.IDX PT, R5, R0, 0x1, 0x1c1f ;  /* 0x003c1f0000057f89 */ /* 0x0000a800000e0000 */
[----:B-1----:R-:W1:Y:S04]  /*6610*/  SHFL.IDX PT, R4, R4, 0x1, 0x1c1f ;  /* 0x003c1f0004047f89 */ /* 0x002e6800000e0000 */
[----:B------:R-:W4:Y:S04]  /*6620*/  SHFL.IDX PT, R7, R7, 0x1, 0x1c1f ;  /* 0x003c1f0007077f89 */ /* 0x000f2800000e0000 */
[----:B------:R-:W0:Y:S02]  /*6630*/  SHFL.IDX PT, R6, R6, 0x1, 0x1c1f ;  /* 0x003c1f0006067f89 */ /* 0x000e2400000e0000 */
.L_x_5169:
[----:B------:R-:W-:Y:S01]  /*6640*/  VIADD R10, R10, 0x40 ;  /* 0x000000400a0a7836 */ /* 0x000fe20000000000 */
[----:B------:R-:W-:Y:S01]  /*6650*/  R2UR UR4, R22 ;  /* 0x00000000160472ca */ /* 0x000fe200000e0000 */
[----:B0-----:R-:W-:Y:S01]  /*6660*/  IMAD.SHL.U32 R0, R199, 0x8, RZ ;  /* 0x00000008c7007824 */ /* 0x001fe200078e00ff */
[----:B------:R-:W-:Y:S01]  /*6670*/  BSSY B1, `(.L_x_4862) ;  /* 0x0000053000017945 */ /* 0x000fe20003800000 */
[----:B------:R-:W-:Y:S02]  /*6680*/  LOP3.LUT P0, RZ, R227, 0x4, RZ, 0xc0, !PT ;  /* 0x00000004e3ff7812 */ /* 0x000fe4000780c0ff */
[----:B---3--:R-:W-:Y:S02]  /*6690*/  CS2R R14, SRZ ;  /* 0x00000000000e7805 */ /* 0x008fe4000001ff00 */
[----:B------:R-:W-:Y:S02]  /*66a0*/  ISETP.GE.AND P1, PT, R10, R93, PT ;  /* 0x0000005d0a00720c */ /* 0x000fe40003f26270 */
[----:B------:R-:W-:-:S02]  /*66b0*/  CS2R R10, SRZ ;  /* 0x00000000000a7805 */ /* 0x000fc4000001ff00 */
[----:B------:R-:W-:Y:S02]  /*66c0*/  LOP3.LUT R71, R71, 0x18, R0, 0xf8, !PT ;  /* 0x0000001847477812 */ /* 0x000fe400078ef800 */
[----:B------:R-:W-:Y:S02]  /*66d0*/  CS2R R24, SRZ ;  /* 0x0000000000187805 */ /* 0x000fe4000001ff00 */
[----:B------:R-:W-:Y:S02]  /*66e0*/  CS2R R32, SRZ ;  /* 0x0000000000207805 */ /* 0x000fe4000001ff00 */
[----:B------:R-:W-:Y:S02]  /*66f0*/  CS2R R40, SRZ ;  /* 0x0000000000287805 */ /* 0x000fe4000001ff00 */
[----:B------:R-:W-:Y:S02]  /*6700*/  LOP3.LUT R71, R71, R70, RZ, 0x3c, !PT ;  /* 0x0000004647477212 */ /* 0x000fe400078e3cff */
[----:B------:R-:W-:Y:S01]  /*6710*/  CS2R R8, SRZ ;  /* 0x0000000000087805 */ /* 0x000fe2000001ff00 */
[----:B------:R-:W-:Y:S01]  /*6720*/  IMAD.U32 R102, RZ, RZ, UR4 ;  /* 0x00000004ff667e24 */ /* 0x000fe2000f8e00ff */
[----:B------:R-:W-:-:S02]  /*6730*/  CS2R R12, SRZ ;  /* 0x00000000000c7805 */ /* 0x000fc4000001ff00 */
[----:B------:R-:W-:Y:S02]  /*6740*/  CS2R R20, SRZ ;  /* 0x0000000000147805 */ /* 0x000fe4000001ff00 */
[----:B------:R-:W-:Y:S02]  /*6750*/  CS2R R26, SRZ ;  /* 0x00000000001a7805 */ /* 0x000fe4000001ff00 */
[----:B------:R-:W-:Y:S01]  /*6760*/  CS2R R34, SRZ ;  /* 0x0000000000227805 */ /* 0x000fe2000001ff00 */
[----:B------:R-:W-:Y:S01]  /*6770*/  IMAD R88, R202, 0x200, R71 ;  /* 0x00000200ca587824 */ /* 0x000fe200078e0247 */
[----:B------:R-:W-:Y:S01]  /*6780*/  CS2R R42, SRZ ;  /* 0x00000000002a7805 */ /* 0x000fe2000001ff00 */
[----:B------:R-:W-:Y:S06]  /*6790*/  @P1 BRA `(.L_x_4863) ;  /* 0x0000000400001947 */ /* 0x000fec0003800000 */
[----:B------:R-:W-:Y:S01]  /*67a0*/  ULDC UR4, c[0x0][0x3f4] ;  /* 0x0000fd0000047ab9 */ /* 0x000fe20000000800 */
[----:B------:R-:W-:Y:S02]  /*67b0*/  CS2R R40, SRZ ;  /* 0x0000000000287805 */ /* 0x000fe4000001ff00 */
[----:B------:R-:W-:Y:S02]  /*67c0*/  ISETP.GE.AND P4, PT, R77, UR4, PT ;  /* 0x000000044d007c0c */ /* 0x000fe4000bf86270 */
[----:B------:R-:W-:Y:S02]  /*67d0*/  CS2R R42, SRZ ;  /* 0x00000000002a7805 */ /* 0x000fe4000001ff00 */
[----:B------:R-:W-:Y:S02]  /*67e0*/  ISETP.GE.AND P3, PT, R79, UR4, PT ;  /* 0x000000044f007c0c */ /* 0x000fe4000bf66270 */
[----:B------:R-:W-:Y:S02]  /*67f0*/  ISETP.GE.AND P2, PT, R78, UR4, PT ;  /* 0x000000044e007c0c */ /* 0x000fe4000bf46270 */
[----:B------:R-:W-:-:S02]  /*6800*/  ISETP.GE.AND P1, PT, R75, UR4, PT ;  /* 0x000000044b007c0c */ /* 0x000fc4000bf26270 */
[----:B------:R-:W-:-:S03]  /*6810*/  SHF.R.S32.HI R21, RZ, 0x1f, R74 ;  /* 0x0000001fff157819 */ /* 0x000fc6000001144a */
[C---:B------:R-:W-:Y:S01]  /*6820*/  @!P4 IMAD.SHL.U32 R3, R77.reuse, 0x2, RZ ;  /* 0x000000024d03c824 */ /* 0x040fe200078e00ff */
[----:B------:R-:W-:-:S03]  /*6830*/  @!P4 SHF.L.U64.HI R64, R77, 0x1, R64 ;  /* 0x000000014d40c819 */ /* 0x000fc60000010240 */
[C---:B------:R-:W-:Y:S01]  /*6840*/  @!P3 IMAD.SHL.U32 R69, R79.reuse, 0x2, RZ ;  /* 0x000000024f45b824 */ /* 0x040fe200078e00ff */
[----:B------:R-:W-:Y:S01]  /*6850*/  @!P3 SHF.L.U64.HI R62, R79, 0x1, R62 ;  /* 0x000000014f3eb819 */ /* 0x000fe2000001023e */
[----:B------:R-:W-:Y:S01]  /*6860*/  @!P2 IMAD.SHL.U32 R65, R78, 0x2, RZ ;  /* 0x000000024e41a824 */ /* 0x000fe200078e00ff */
[-C--:B-1----:R-:W-:Y:S02]  /*6870*/  @!P4 IADD3 R8, P5, R4, R3.reuse, RZ ;  /* 0x000000030408c210 */ /* 0x082fe40007fbe0ff */
[----:B------:R-:W-:Y:S02]  /*6880*/  @!P4 IADD3 R2, P6, R6, R3, RZ ;  /* 0x000000030602c210 */ /* 0x000fe40007fde0ff */
[----:B------:R-:W-:Y:S01]  /*6890*/  @!P2 SHF.L.U64.HI R0, R78, 0x1, R61 ;  /* 0x000000014e00a819 */ /* 0x000fe2000001023d */
[--C-:B--2---:R-:W-:Y:S01]  /*68a0*/  @!P4 IMAD.X R9, R5, 0x1, R64.reuse, P5 ;  /* 0x000000010509c824 */ /* 0x104fe200028e0640 */
[-C--:B------:R-:W-:Y:S01]  /*68b0*/  @!P3 IADD3 R70, P5, R4, R69.reuse, RZ ;  /* 0x000000450446b210 */ /* 0x080fe20007fbe0ff */
[----:B----4-:R-:W-:Y:S01]  /*68c0*/  @!P4 IMAD.X R3, R7, 0x1, R64, P6 ;  /* 0x000000010703c824 */ /* 0x010fe200030e0640 */
[----:B------:R-:W-:Y:S01]  /*68d0*/  @!P3 IADD3 R68, P6, R6, R69, RZ ;  /* 0x000000450644b210 */ /* 0x000fe20007fde0ff */
[C---:B------:R-:W-:Y:S01]  /*68e0*/  @!P1 IMAD.SHL.U32 R61, R75.reuse, 0x2, RZ ;  /* 0x000000024b3d9824 */ /* 0x040fe200078e00ff */
[----:B------:R-:W-:Y:S01]  /*68f0*/  @!P1 SHF.L.U64.HI R10, R75, 0x1, R60 ;  /* 0x000000014b0a9819 */ /* 0x000fe2000001023c */
[--C-:B------:R-:W-:Y:S01]  /*6900*/  @!P3 IMAD.X R71, R5, 0x1, R62.reuse, P5 ;  /* 0x000000010547b824 */ /* 0x100fe200028e063e */
[-C--:B------:R-:W-:Y:S01]  /*6910*/  @!P2 IADD3 R66, P5, R4, R65.reuse, RZ ;  /* 0x000000410442a210 */ /* 0x080fe20007fbe0ff */
[----:B------:R-:W-:Y:S01]  /*6920*/  @!P3 IMAD.X R69, R7, 0x1, R62, P6 ;  /* 0x000000010745b824 */ /* 0x000fe200030e063e */
[----:B------:R-:W-:-:S03]  /*6930*/  @!P2 IADD3 R64, P6, R6, R65, RZ ;  /* 0x000000410640a210 */ /* 0x000fc60007fde0ff */
[--C-:B------:R-:W-:Y:S01]  /*6940*/  @!P2 IMAD.X R67, R5, 0x1, R0.reuse, P5 ;  /* 0x000000010543a824 */ /* 0x100fe200028e0600 */
[----:B------:R-:W-:Y:S01]  /*6950*/  @!P1 IADD3 R62, P5, R4, R61, RZ ;  /* 0x0000003d043e9210 */ /* 0x000fe20007fbe0ff */
[----:B------:R-:W-:Y:S01]  /*6960*/  @!P2 IMAD.X R65, R7, 0x1, R0, P6 ;  /* 0x000000010741a824 */ /* 0x000fe200030e0600 */
[----:B------:R-:W-:-:S03]  /*6970*/  ISETP.GE.AND P6, PT, R76, UR4, PT ;  /* 0x000000044c007c0c */ /* 0x000fc6000bfc6270 */
[----:B------:R-:W-:Y:S01]  /*6980*/  @!P1 IMAD.X R63, R5, 0x1, R10, P5 ;  /* 0x00000001053f9824 */ /* 0x000fe200028e060a */
[----:B------:R-:W-:-:S05]  /*6990*/  @!P1 IADD3 R60, P5, R6, R61, RZ ;  /* 0x0000003d063c9210 */ /* 0x000fca0007fbe0ff */
[----:B------:R-:W-:Y:S01]  /*69a0*/  @!P1 IMAD.X R61, R7, 0x1, R10, P5 ;  /* 0x00000001073d9824 */ /* 0x000fe200028e060a */
[----:B------:R-:W-:-:S03]  /*69b0*/  ISETP.GE.AND P5, PT, R74, UR4, PT ;  /* 0x000000044a007c0c */ /* 0x000fc6000bfa6270 */
[----:B------:R-:W-:-:S04]  /*69c0*/  @!P6 IMAD.WIDE R10, R76, 0x2, R4 ;  /* 0x000000024c0ae825 */ /* 0x000fc800078e0204 */
[----:B------:R-:W-:Y:S01]  /*69d0*/  @!P6 IMAD.WIDE R12, R76, 0x2, R6 ;  /* 0x000000024c0ce825 */ /* 0x000fe200078e0206 */
[----:B------:R0:W5:Y:S04]  /*69e0*/  @!P6 LD.E.64 R40, desc[UR36][R10.64] ;  /* 0x000000240a28e980 */ /* 0x000168000c101b00 */
[----:B------:R1:W5:Y:S01]  /*69f0*/  @!P6 LD.E.64 R42, desc[UR36][R12.64] ;  /* 0x000000240c2ae980 */ /* 0x000362000c101b00 */
[C---:B------:R-:W-:Y:S01]  /*6a00*/  @!P5 IMAD.SHL.U32 R15, R74.reuse, 0x2, RZ ;  /* 0x000000024a0fd824 */ /* 0x040fe200078e00ff */
[----:B------:R-:W-:Y:S02]  /*6a10*/  @!P5 SHF.L.U64.HI R0, R74, 0x1, R21 ;  /* 0x000000014a00d819 */ /* 0x000fe40000010215 */
[----:B------:R-:W-:Y:S02]  /*6a20*/  CS2R R32, SRZ ;  /* 0x0000000000207805 */ /* 0x000fe4000001ff00 */
[----:B------:R-:W-:-:S02]  /*6a30*/  @!P5 IADD3 R4, P6, R4, R15, RZ ;  /* 0x0000000f0404d210 */ /* 0x000fc40007fde0ff */
[----:B------:R-:W-:Y:S02]  /*6a40*/  CS2R R34, SRZ ;  /* 0x0000000000227805 */ /* 0x000fe4000001ff00 */
[----:B------:R-:W-:Y:S01]  /*6a50*/  CS2R R24, SRZ ;  /* 0x0000000000187805 */ /* 0x000fe2000001ff00 */
[----:B------:R2:W5:Y:S01]  /*6a60*/  @!P4 LD.E.64 R32, desc[UR36][R8.64] ;  /* 0x000000240820c980 */ /* 0x000562000c101b00 */
[----:B------:R-:W-:Y:S01]  /*6a70*/  @!P5 IMAD.X R5, R5, 0x1, R0, P6 ;  /* 0x000000010505d824 */ /* 0x000fe200030e0600 */
[----:B------:R-:W-:Y:S02]  /*6a80*/  @!P5 IADD3 R6, P6, R6, R15, RZ ;  /* 0x0000000f0606d210 */ /* 0x000fe40007fde0ff */
[----:B------:R3:W5:Y:S01]  /*6a90*/  @!P4 LD.E.64 R34, desc[UR36][R2.64] ;  /* 0x000000240222c980 */ /* 0x000762000c101b00 */
[----:B------:R-:W-:Y:S02]  /*6aa0*/  CS2R R26, SRZ ;  /* 0x00000000001a7805 */ /* 0x000fe4000001ff00 */
[----:B------:R-:W-:-:S02]  /*6ab0*/  CS2R R14, SRZ ;  /* 0x00000000000e7805 */ /* 0x000fc4000001ff00 */
[----:B------:R-:W-:Y:S02]  /*6ac0*/  CS2R R20, SRZ ;  /* 0x0000000000147805 */ /* 0x000fe4000001ff00 */
[----:B0-----:R-:W-:Y:S02]  /*6ad0*/  CS2R R10, SRZ ;  /* 0x00000000000a7805 */ /* 0x001fe4000001ff00 */
[----:B-1----:R-:W-:Y:S02]  /*6ae0*/  CS2R R12, SRZ ;  /* 0x00000000000c7805 */ /* 0x002fe4000001ff00 */
[----:B--2---:R-:W-:Y:S01]  /*6af0*/  CS2R R8, SRZ ;  /* 0x0000000000087805 */ /* 0x004fe2000001ff00 */
[----:B------:R-:W-:Y:S01]  /*6b00*/  @!P5 IMAD.X R7, R7, 0x1, R0, P6 ;  /* 0x000000010707d824 */ /* 0x000fe200030e0600 */
[----:B------:R0:W5:Y:S01]  /*6b10*/  @!P3 LD.E.64 R24, desc[UR36][R70.64] ;  /* 0x000000244618b980 */ /* 0x000162000c101b00 */
[----:B---3--:R-:W-:-:S03]  /*6b20*/  CS2R R2, SRZ ;  /* 0x0000000000027805 */ /* 0x008fc6000001ff00 */
[----:B------:R0:W5:Y:S04]  /*6b30*/  @!P3 LD.E.64 R26, desc[UR36][R68.64] ;  /* 0x00000024441ab980 */ /* 0x000168000c101b00 */
[----:B------:R0:W5:Y:S04]  /*6b40*/  @!P2 LD.E.64 R14, desc[UR36][R66.64] ;  /* 0x00000024420ea980 */ /* 0x000168000c101b00 */
[----:B------:R0:W5:Y:S04]  /*6b50*/  @!P2 LD.E.64 R20, desc[UR36][R64.64] ;  /* 0x000000244014a980 */ /* 0x000168000c101b00 */
[----:B------:R0:W5:Y:S04]  /*6b60*/  @!P1 LD.E.64 R10, desc[UR36][R62.64] ;  /* 0x000000243e0a9980 */ /* 0x000168000c101b00 */
[----:B------:R0:W5:Y:S04]  /*6b70*/  @!P1 LD.E.64 R12, desc[UR36][R60.64] ;  /* 0x000000243c0c9980 */ /* 0x000168000c101b00 */
[----:B------:R0:W5:Y:S04]  /*6b80*/  @!P5 LD.E.64 R2, desc[UR36][R4.64] ;  /* 0x000000240402d980 */ /* 0x000168000c101b00 */
[----:B------:R0:W5:Y:S02]  /*6b90*/  @!P5 LD.E.64 R8, desc[UR36][R6.64] ;  /* 0x000000240608d980 */ /* 0x000164000c101b00 */
.L_x_4863:
[----:B------:R-:W-:Y:S05]  /*6ba0*/  BSYNC B1 ;  /* 0x0000000000017941 */ /* 0x000fea0003800000 */
.L_x_4862:
[----:B------:R-:W-:Y:S01]  /*6bb0*/  R2UR UR5, R226 ;  /* 0x00000000e20572ca */ /* 0x000fe200000e0000 */
[----:B01---5:R-:W-:Y:S01]  /*6bc0*/  IMAD.MOV.U32 R4, RZ, RZ, R2 ;  /* 0x000000ffff047224 */ /* 0x023fe200078e0002 */
[----:B------:R-:W-:Y:S01]  /*6bd0*/  LEA R60, R88, UR39, 0x1 ;  /* 0x00000027583c7c11 */ /* 0x000fe2000f8e08ff */
[----:B------:R-:W-:Y:S01]  /*6be0*/  IMAD.MOV.U32 R6, RZ, RZ, R10 ;  /* 0x000000ffff067224 */ /* 0x000fe200078e000a */
[----:B------:R-:W-:Y:S01]  /*6bf0*/  VIADDMNMX R102, R93, -R102, 0x80, PT ;  /* 0x000000805d667446 */ /* 0x000fe20003800966 */
[----:B--2---:R-:W-:Y:S01]  /*6c00*/  IMAD.MOV.U32 R5, RZ, RZ, R3 ;  /* 0x000000ffff057224 */ /* 0x004fe200078e0003 */
[----:B------:R-:W-:Y:S01]  /*6c10*/  PRMT R62, R4, 0x7610, R62 ;  /* 0x00007610043e7816 */ /* 0x000fe2000000003e */
[----:B----4-:R-:W-:Y:S01]  /*6c20*/  VIADD R7, R60, 0x12400 ;  /* 0x000124003c077836 */ /* 0x010fe20000000000 */
[----:B------:R-:W-:Y:S01]  /*6c30*/  PRMT R65, R6, 0x7610, R65 ;  /* 0x0000761006417816 */ /* 0x000fe20000000041 */
[----:B------:R-:W-:Y:S01]  /*6c40*/  VIADD R0, R60, 0x12440 ;  /* 0x000124403c007836 */ /* 0x000fe20000000000 */
[----:B------:R-:W-:Y:S01]  /*6c50*/  PRMT R61, R5, 0x7610, R61 ;  /* 0x00007610053d7816 */ /* 0x000fe2000000003d */
[----:B------:R-:W-:Y:S01]  /*6c60*/  @P0 VIADD R0, R7, 0xffffffc0 ;  /* 0xffffffc007000836 */ /* 0x000fe20000000000 */
[----:B------:R-:W-:Y:S01]  /*6c70*/  ISETP.GE.AND P1, PT, R197, R102, PT ;  /* 0x00000066c500720c */ /* 0x000fe20003f26270 */
[----:B------:R-:W-:Y:S01]  /*6c80*/  ULEA.HI UR4, UR5, UR5, URZ, 0x1 ;  /* 0x0000000505047291 */ /* 0x000fe2000f8f083f */
[----:B------:R-:W-:-:S02]  /*6c90*/  IMAD.MOV.U32 R6, RZ, RZ, R14 ;  /* 0x000000ffff067224 */ /* 0x000fc400078e000e */
[----:B------:R-:W-:Y:S01]  /*6ca0*/  IMAD.MOV.U32 R7, RZ, RZ, R15 ;  /* 0x000000ffff077224 */ /* 0x000fe200078e000f */
[----:B------:R-:W-:Y:S01]  /*6cb0*/  ULOP3.LUT UR4, UR4, 0xfffffffe, URZ, 0xc0, !UPT ;  /* 0xfffffffe04047892 */ /* 0x000fe2000f8ec03f */
[----:B------:R-:W-:Y:S01]  /*6cc0*/  IMAD.MOV.U32 R5, RZ, RZ, R11 ;  /* 0x000000ffff057224 */ /* 0x000fe200078e000b */
[----:B------:R-:W-:Y:S01]  /*6cd0*/  PRMT R88, R6, 0x7610, R88 ;  /* 0x0000761006587816 */ /* 0x000fe20000000058 */
[----:B------:R-:W-:Y:S01]  /*6ce0*/  IMAD.MOV.U32 R6, RZ, RZ, R25 ;  /* 0x000000ffff067224 */ /* 0x000fe200078e0019 */
[----:B------:R-:W-:Y:S01]  /*6cf0*/  UIADD3 UR4, UR5, -UR4, URZ ;  /* 0x8000000405047290 */ /* 0x000fe2000fffe03f */
[----:B------:R-:W-:Y:S01]  /*6d00*/  PRMT R71, R7, 0x7610, R71 ;  /* 0x0000761007477816 */ /* 0x000fe20000000047 */
[----:B------:R-:W-:Y:S01]  /*6d10*/  IMAD.MOV.U32 R7, RZ, RZ, R32 ;  /* 0x000000ffff077224 */ /* 0x000fe200078e0020 */
[----:B------:R-:W-:Y:S01]  /*6d20*/  PRMT R66, R5, 0x7610, R66 ;  /* 0x0000761005427816 */ /* 0x000fe20000000042 */
[----:B------:R-:W-:Y:S01]  /*6d30*/  IMAD.MOV.U32 R5, RZ, RZ, R24 ;  /* 0x000000ffff057224 */ /* 0x000fe200078e0018 */
[----:B------:R-:W-:Y:S01]  /*6d40*/  PRMT R98, R6, 0x7610, R98 ;  /* 0x0000761006627816 */ /* 0x000fe20000000062 */
[----:B------:R-:W-:Y:S01]  /*6d50*/  IMAD.U32 R4, RZ, RZ, UR4 ;  /* 0x00000004ff047e24 */ /* 0x000fe2000f8e00ff */
[----:B------:R-:W-:Y:S01]  /*6d60*/  PRMT R106, R7, 0x7610, R106 ;  /* 0x00007610076a7816 */ /* 0x000fe2000000006a */
[----:B------:R-:W-:Y:S01]  /*6d70*/  IMAD.MOV.U32 R63, RZ, RZ, R33 ;  /* 0x000000ffff3f7224 */ /* 0x000fe200078e0021 */
[----:B------:R-:W-:Y:S01]  /*6d80*/  PRMT R93, R5, 0x7610, R93 ;  /* 0x00007610055d7816 */ /* 0x000fe2000000005d */
[----:B------:R-:W-:Y:S01]  /*6d90*/  IMAD.MOV.U32 R6, RZ, RZ, R41 ;  /* 0x000000ffff067224 */ /* 0x000fe200078e0029 */
[----:B------:R-:W-:Y:S01]  /*6da0*/  SHF.L.U32 R4, R4, 0x1f, RZ ;  /* 0x0000001f04047819 */ /* 0x000fe200000006ff */
[----:B------:R-:W-:Y:S01]  /*6db0*/  IMAD.MOV.U32 R7, RZ, RZ, R8 ;  /* 0x000000ffff077224 */ /* 0x000fe200078e0008 */
[----:B------:R-:W-:Y:S01]  /*6dc0*/  PRMT R107, R63, 0x7610, R107 ;  /* 0x000076103f6b7816 */ /* 0x000fe2000000006b */
[----:B------:R-:W-:Y:S01]  /*6dd0*/  IMAD.MOV.U32 R5, RZ, RZ, R40 ;  /* 0x000000ffff057224 */ /* 0x000fe200078e0028 */
[----:B------:R-:W0:Y:S01]  /*6de0*/  SYNCS.PHASECHK.TRANS64.TRYWAIT P0, [UR39+0x30800], R4 ;  /* 0x03080004ff0075a7 */ /* 0x000e220008000167 */
        /* <DEDUP_REMOVED lines=18> */
[----:B------:R-:W-:Y:S02]  /*6f10*/  IMAD.MOV.U32 R6, RZ, RZ, R42 ;  /* 0x000000ffff067224 */ /* 0x000fe400078e002a */
[----:B------:R-:W-:Y:S01]  /*6f20*/  IMAD.MOV.U32 R7, RZ, RZ, R43 ;  /* 0x000000ffff077224 */ /* 0x000fe200078e002b */
[----:B0-----:R-:W-:Y:S06]  /*6f30*/  @!P0 BRA `(.L_x_4864) ;  /* 0x000001e400888947 */ /* 0x001fec0003800000 */
.L_x_5170:
[----:B------:R-:W-:Y:S01]  /*6f40*/  BSSY B1, `(.L_x_4865) ;  /* 0x000012f000017945 */ /* 0x000fe20003800000 */
[----:B------:R-:W-:Y:S02]  /*6f50*/  PRMT R112, R6, 0x7610, R112 ;  /* 0x0000761006707816 */ /* 0x000fe40000000070 */
[----:B------:R-:W-:Y:S01]  /*6f60*/  PRMT R113, R7, 0x7610, R113 ;  /* 0x0000761007717816 */ /* 0x000fe20000000071 */
[----:B------:R-:W-:Y:S06]  /*6f70*/  @P1 BRA `(.L_x_4866) ;  /* 0x0000001000ac1947 */ /* 0x000fec0003800000 */
[----:B0-----:R-:W0:Y:S01]  /*6f80*/  LDC R4, c[0x0][0x3f4] ;  /* 0x0000fd00ff047b82 */ /* 0x001e220000000800 */
        /* <DEDUP_REMOVED lines=9> */
[----:B------:R-:W-:Y:S02]  /*7020*/  SHF.R.U64 R118, R56, 0x10, R57 ;  /* 0x0000001038767819 */ /* 0x000fe40000001239 */
[--C-:B------:R-:W-:Y:S02]  /*7030*/  SHF.R.U64 R56, R58, 0x10, R59.reuse ;  /* 0x000000103a387819 */ /* 0x100fe4000000123b */
        /* <DEDUP_REMOVED lines=8> */
[C---:B------:R-:W-:Y:S01]  /*70c0*/  IMAD.U32 R114, R116.reuse, 0x10000, RZ ;  /* 0x0001000074727824 */ /* 0x040fe200078e00ff */
[----:B------:R-:W-:Y:S02]  /*70d0*/  LOP3.LUT R116, R116, 0xffff0000, RZ, 0xc0, !PT ;  /* 0xffff000074747812 */ /* 0x000fe400078ec0ff */
[C---:B0-----:R-:W-:Y:S01]  /*70e0*/  LOP3.LUT R57, R6.reuse, 0xffff0000, RZ, 0xc0, !PT ;  /* 0xffff000006397812 */ /* 0x041fe200078ec0ff */
[----:B------:R-:W-:Y:S01]  /*70f0*/  IMAD.U32 R56, R6, 0x10000, RZ ;  /* 0x0001000006387824 */ /* 0x000fe200078e00ff */
[C---:B------:R-:W-:Y:S01]  /*7100*/  LOP3.LUT R59, R7.reuse, 0xffff0000, RZ, 0xc0, !PT ;  /* 0xffff0000073b7812 */ /* 0x040fe200078ec0ff */
[----:B------:R-:W-:-:S02]  /*7110*/  IMAD.U32 R58, R7, 0x10000, RZ ;  /* 0x00010000073a7824 */ /* 0x000fc400078e00ff */
[CC--:B------:R-:W-:Y:S01]  /*7120*/  FMUL.FTZ R121, R57.reuse, R119.reuse ;  /* 0x0000007739797220 */ /* 0x0c0fe20000410000 */
[----:B------:R-:W-:Y:S01]  /*7130*/  FMUL.FTZ R120, R57, R114 ;  /* 0x0000007239787220 */ /* 0x000fe20000410000 */
[----:B------:R-:W-:Y:S01]  /*7140*/  FMUL.FTZ R57, R59, R118 ;  /* 0x000000763b397220 */ /* 0x000fe20000410000 */
[----:B------:R-:W-:Y:S02]  /*7150*/  IMAD.U32 R6, R4, 0x10000, RZ ;  /* 0x0001000004067824 */ /* 0x000fe400078e00ff */
[C---:B------:R-:W-:Y:S01]  /*7160*/  FFMA.FTZ R121, R56.reuse, R114, -R121 ;  /* 0x0000007238797223 */ /* 0x040fe20000010879 */
[----:B------:R-:W-:Y:S02]  /*7170*/  IMAD.U32 R7, R5, 0x10000, RZ ;  /* 0x0001000005077824 */ /* 0x000fe400078e00ff */
[----:B------:R-:W-:Y:S01]  /*7180*/  FFMA.FTZ R120, R56, R119, R120 ;  /* 0x0000007738787223 */ /* 0x000fe20000010078 */
[----:B------:R-:W-:Y:S01]  /*7190*/  LOP3.LUT R4, R4, 0xffff0000, RZ, 0xc0, !PT ;  /* 0xffff000004047812 */ /* 0x000fe200078ec0ff */
[-C--:B------:R-:W-:Y:S01]  /*71a0*/  FMUL.FTZ R123, R59, R116.reuse ;  /* 0x000000743b7b7220 */ /* 0x080fe20000410000 */
[----:B------:R-:W-:Y:S01]  /*71b0*/  LOP3.LUT R5, R5, 0xffff0000, RZ, 0xc0, !PT ;  /* 0xffff000005057812 */ /* 0x000fe200078ec0ff */
[----:B------:R-:W-:Y:S01]  /*71c0*/  FFMA.FTZ R119, R58, R116, -R57 ;  /* 0x000000743a777223 */ /* 0x000fe20000010839 */
[C---:B------:R-:W-:Y:S01]  /*71d0*/  LOP3.LUT R114, R115.reuse, 0xffff0000, RZ, 0xc0, !PT ;  /* 0xffff000073727812 */ /* 0x040fe200078ec0ff */
[----:B------:R-:W-:Y:S01]  /*71e0*/  IMAD.U32 R59, R115, 0x10000, RZ ;  /* 0x00010000733b7824 */ /* 0x000fe200078e00ff */
[C---:B------:R-:W-:Y:S01]  /*71f0*/  LOP3.LUT R56, R117.reuse, 0xffff0000, RZ, 0xc0, !PT ;  /* 0xffff000075387812 */ /* 0x040fe200078ec0ff */
[----:B------:R-:W-:-:S02]  /*7200*/  IMAD.U32 R57, R117, 0x10000, RZ ;  /* 0x0001000075397824 */ /* 0x000fc400078e00ff */
        /* <DEDUP_REMOVED lines=9> */
[----:B------:R-:W-:Y:S02]  /*72a0*/  F2FP.BF16.F32.PACK_AB R6, R120, R121 ;  /* 0x000000797806723e */ /* 0x000fe400000010ff */
[----:B------:R-:W-:-:S02]  /*72b0*/  F2FP.BF16.F32.PACK_AB R7, R118, R119 ;  /* 0x000000777607723e */ /* 0x000fc400000010ff */
[----:B------:R-:W-:Y:S02]  /*72c0*/  F2FP.BF16.F32.PACK_AB R4, R59, R4 ;  /* 0x000000043b04723e */ /* 0x000fe400000010ff */
[----:B------:R-:W-:-:S05]  /*72d0*/  F2FP.BF16.F32.PACK_AB R5, R114, R5 ;  /* 0x000000057205723e */ /* 0x000fca00000010ff */
[----:B------:R0:W-:Y:S02]  /*72e0*/  STS.128 [R60+0x12400], R4 ;  /* 0x012400043c007388 */ /* 0x0001e40000000c00 */
.L_x_4868:
[----:B------:R-:W-:Y:S05]  /*72f0*/  BSYNC B2 ;  /* 0x0000000000027941 */ /* 0x000fea0003800000 */
.L_x_4867:
[----:B------:R-:W-:Y:S04]  /*7300*/  BSSY B2, `(.L_x_4869) ;  /* 0x0000030000027945 */ /* 0x000fe80003800000 */
[----:B------:R-:W-:Y:S05]  /*7310*/  @P1 BRA `(.L_x_4870) ;  /* 0x0000000000b81947 */ /* 0x000fea0003800000 */
[----:B0-----:R-:W0:Y:S01]  /*7320*/  LDS.128 R4, [R0] ;  /* 0x0000000000047984 */ /* 0x001e220000000c00 */
[--C-:B------:R-:W-:Y:S02]  /*7330*/  SHF.R.U64 R56, R52, 0x10, R53.reuse ;  /* 0x0000001034387819 */ /* 0x100fe40000001235 */
[----:B------:R-:W-:Y:S02]  /*7340*/  SHF.R.U32.HI R52, RZ, 0x10, R53 ;  /* 0x00000010ff347819 */ /* 0x000fe40000011635 */
[--C-:B------:R-:W-:Y:S02]  /*7350*/  SHF.R.U64 R53, R54, 0x10, R55.reuse ;  /* 0x0000001036357819 */ /* 0x100fe40000001237 */
        /* <DEDUP_REMOVED lines=15> */
[C---:B------:R-:W-:Y:S01]  /*7450*/  FMUL.FTZ R53, R55.reuse, R105 ;  /* 0x0000006937357220 */ /* 0x040fe20000410000 */
[----:B------:R-:W-:Y:S02]  /*7460*/  IMAD.U32 R6, R4, 0x10000, RZ ;  /* 0x0001000004067824 */ /* 0x000fe400078e00ff */
[C---:B------:R-:W-:Y:S01]  /*7470*/  FFMA.FTZ R115, R52.reuse, R57, R114 ;  /* 0x0000003934737223 */ /* 0x040fe20000010072 */
[-C--:B------:R-:W-:Y:S01]  /*7480*/  FMUL.FTZ R57, R55, R103.reuse ;  /* 0x0000006737397220 */ /* 0x080fe20000410000 */
[C---:B------:R-:W-:Y:S02]  /*7490*/  IMAD.U32 R7, R5.reuse, 0x10000, RZ ;  /* 0x0001000005077824 */ /* 0x040fe400078e00ff */
[----:B------:R-:W-:Y:S01]  /*74a0*/  FFMA.FTZ R58, R52, R56, -R59 ;  /* 0x00000038343a7223 */ /* 0x000fe2000001083b */
[----:B------:R-:W-:Y:S01]  /*74b0*/  IMAD.U32 R55, R104, 0x10000, RZ ;  /* 0x0001000068377824 */ /* 0x000fe200078e00ff */
[----:B------:R-:W-:Y:S01]  /*74c0*/  LOP3.LUT R4, R4, 0xffff0000, RZ, 0xc0, !PT ;  /* 0xffff000004047812 */ /* 0x000fe200078ec0ff */
[----:B------:R-:W-:Y:S01]  /*74d0*/  FFMA.FTZ R103, R54, R103, -R53 ;  /* 0x0000006736677223 */ /* 0x000fe20000010835 */
[----:B------:R-:W-:Y:S01]  /*74e0*/  LOP3.LUT R5, R5, 0xffff0000, RZ, 0xc0, !PT ;  /* 0xffff000005057812 */ /* 0x000fe200078ec0ff */
[C---:B------:R-:W-:Y:S01]  /*74f0*/  IMAD.U32 R53, R101.reuse, 0x10000, RZ ;  /* 0x0001000065357824 */ /* 0x040fe200078e00ff */
        /* <DEDUP_REMOVED lines=15> */
[----:B------:R1:W-:Y:S02]  /*75f0*/  STS.128 [R0], R4 ;  /* 0x0000000400007388 */ /* 0x0003e40000000c00 */
.L_x_4870:
[----:B------:R-:W-:Y:S05]  /*7600*/  BSYNC B2 ;  /* 0x0000000000027941 */ /* 0x000fea0003800000 */
.L_x_4869:
[----:B------:R-:W-:Y:S04]  /*7610*/  BSSY B2, `(.L_x_4871) ;  /* 0x0000030000027945 */ /* 0x000fe80003800000 */
[----:B------:R-:W-:Y:S05]  /*7620*/  @P2 BRA `(.L_x_4872) ;  /* 0x0000000000b82947 */ /* 0x000fea0003800000 */
[----:B01----:R-:W0:Y:S01]  /*7630*/  LDS.128 R4, [R60+0x16400] ;  /* 0x016400003c047984 */ /* 0x003e220000000c00 */
[--C-:B------:R-:W-:Y:S02]  /*7640*/  SHF.R.U64 R53, R50, 0x10, R51.reuse ;  /* 0x0000001032357819 */ /* 0x100fe40000001233 */
[----:B------:R-:W-:Y:S02]  /*7650*/  SHF.R.U32.HI R50, RZ, 0x10, R51 ;  /* 0x00000010ff327819 */ /* 0x000fe40000011633 */
[--C-:B------:R-:W-:Y:S02]  /*7660*/  SHF.R.U64 R51, R48, 0x10, R49.reuse ;  /* 0x0000001030337819 */ /* 0x100fe40000001231 */
[----:B------:R-:W-:Y:S02]  /*7670*/  SHF.R.U32.HI R48, RZ, 0x10, R49 ;  /* 0x00000010ff307819 */ /* 0x000fe40000011631 */
[----:B------:R-:W-:Y:S02]  /*7680*/  PRMT R95, R95, 0x5410, R50 ;  /* 0x000054105f5f7816 */ /* 0x000fe40000000032 */
[----:B------:R-:W-:-:S02]  /*7690*/  PRMT R97, R97, 0x5410, R48 ;  /* 0x0000541061617816 */ /* 0x000fc40000000030 */
[----:B------:R-:W-:Y:S01]  /*76a0*/  PRMT R94, R94, 0x5410, R53 ;  /* 0x000054105e5e7816 */ /* 0x000fe20000000035 */
[----:B------:R-:W-:Y:S01]  /*76b0*/  IMAD.U32 R52, R95, 0x10000, RZ ;  /* 0x000100005f347824 */ /* 0x000fe200078e00ff */
[----:B------:R-:W-:Y:S01]  /*76c0*/  PRMT R96, R96, 0x5410, R51 ;  /* 0x0000541060607816 */ /* 0x000fe20000000033 */
[C---:B------:R-:W-:Y:S01]  /*76d0*/  IMAD.U32 R53, R97.reuse, 0x10000, RZ ;  /* 0x0001000061357824 */ /* 0x040fe200078e00ff */
[----:B------:R-:W-:Y:S02]  /*76e0*/  LOP3.LUT R97, R97, 0xffff0000, RZ, 0xc0, !PT ;  /* 0xffff000061617812 */ /* 0x000fe400078ec0ff */
        /* <DEDUP_REMOVED lines=9> */
[----:B------:R-:W-:Y:S01]  /*7780*/  FFMA.FTZ R57, R48, R53, R54 ;  /* 0x0000003530397223 */ /* 0x000fe20000010036 */
[-C--:B------:R-:W-:Y:S01]  /*7790*/  FMUL.FTZ R53, R51, R95.reuse ;  /* 0x0000005f33357220 */ /* 0x080fe20000410000 */
[----:B------:R-:W-:Y:S01]  /*77a0*/  FFMA.FTZ R95, R50, R95, -R49 ;  /* 0x0000005f325f7223 */ /* 0x000fe20000010831 */
[C---:B------:R-:W-:Y:S01]  /*77b0*/  IMAD.U32 R7, R5.reuse, 0x10000, RZ ;  /* 0x0001000005077824 */ /* 0x040fe200078e00ff */
[----:B------:R-:W-:Y:S01]  /*77c0*/  LOP3.LUT R4, R4, 0xffff0000, RZ, 0xc0, !PT ;  /* 0xffff000004047812 */ /* 0x000fe200078ec0ff */
[----:B------:R-:W-:Y:S01]  /*77d0*/  IMAD.U32 R51, R96, 0x10000, RZ ;  /* 0x0001000060337824 */ /* 0x000fe200078e00ff */
[----:B------:R-:W-:Y:S01]  /*77e0*/  LOP3.LUT R5, R5, 0xffff0000, RZ, 0xc0, !PT ;  /* 0xffff000005057812 */ /* 0x000fe200078ec0ff */
        /* <DEDUP_REMOVED lines=18> */
.L_x_4872:
[----:B------:R-:W-:Y:S05]  /*7910*/  BSYNC B2 ;  /* 0x0000000000027941 */ /* 0x000fea0003800000 */
.L_x_4871:
[----:B------:R-:W-:Y:S04]  /*7920*/  BSSY B2, `(.L_x_4873) ;  /* 0x0000030000027945 */ /* 0x000fe80003800000 */
[----:B------:R-:W-:Y:S05]  /*7930*/  @P3 BRA `(.L_x_4874) ;  /* 0x0000000000b83947 */ /* 0x000fea0003800000 */
[----:B012---:R-:W0:Y:S01]  /*7940*/  LDS.128 R4, [R0+0x4000] ;  /* 0x0040000000047984 */ /* 0x007e220000000c00 */
[----:B------:R-:W-:Y:S02]  /*7950*/  SHF.R.U64 R49, R46, 0x10, R47 ;  /* 0x000000102e317819 */ /* 0x000fe4000000122f */
[----:B------:R-:W-:Y:S02]  /*7960*/  SHF.R.U64 R44, R44, 0x10, R45 ;  /* 0x000000102c2c7819 */ /* 0x000fe4000000122d */
[----:B------:R-:W-:Y:S02]  /*7970*/  SHF.R.U32.HI R46, RZ, 0x10, R47 ;  /* 0x00000010ff2e7819 */ /* 0x000fe4000001162f */
        /* <DEDUP_REMOVED lines=13> */
[C---:B------:R-:W-:Y:S01]  /*7a50*/  FMUL.FTZ R52, R45.reuse, R48 ;  /* 0x000000302d347220 */ /* 0x040fe20000410000 */
[-C--:B------:R-:W-:Y:S01]  /*7a60*/  FMUL.FTZ R51, R45, R49.reuse ;  /* 0x000000312d337220 */ /* 0x080fe20000410000 */
[C---:B------:R-:W-:Y:S01]  /*7a70*/  FMUL.FTZ R45, R47.reuse, R92 ;  /* 0x0000005c2f2d7220 */ /* 0x040fe20000410000 */
[----:B------:R-:W-:Y:S02]  /*7a80*/  IMAD.U32 R6, R4, 0x10000, RZ ;  /* 0x0001000004067824 */ /* 0x000fe400078e00ff */
[----:B------:R-:W-:Y:S01]  /*7a90*/  FFMA.FTZ R53, R44, R49, R52 ;  /* 0x000000312c357223 */ /* 0x000fe20000010034 */
[-C--:B------:R-:W-:Y:S01]  /*7aa0*/  FMUL.FTZ R49, R47, R89.reuse ;  /* 0x000000592f317220 */ /* 0x080fe20000410000 */
[----:B------:R-:W-:Y:S01]  /*7ab0*/  FFMA.FTZ R89, R46, R89, -R45 ;  /* 0x000000592e597223 */ /* 0x000fe2000001082d */
[----:B------:R-:W-:Y:S02]  /*7ac0*/  IMAD.U32 R7, R5, 0x10000, RZ ;  /* 0x0001000005077824 */ /* 0x000fe400078e00ff */
[----:B------:R-:W-:Y:S01]  /*7ad0*/  FFMA.FTZ R50, R44, R48, -R51 ;  /* 0x000000302c327223 */ /* 0x000fe20000010833 */
[----:B------:R-:W-:Y:S01]  /*7ae0*/  IMAD.U32 R45, R90, 0x10000, RZ ;  /* 0x000100005a2d7824 */ /* 0x000fe200078e00ff */
[----:B------:R-:W-:Y:S01]  /*7af0*/  LOP3.LUT R4, R4, 0xffff0000, RZ, 0xc0, !PT ;  /* 0xffff000004047812 */ /* 0x000fe200078ec0ff */
[----:B------:R-:W-:Y:S01]  /*7b00*/  IMAD.U32 R47, R91, 0x10000, RZ ;  /* 0x000100005b2f7824 */ /* 0x000fe200078e00ff */
[----:B------:R-:W-:Y:S01]  /*7b10*/  LOP3.LUT R5, R5, 0xffff0000, RZ, 0xc0, !PT ;  /* 0xffff000005057812 */ /* 0x000fe200078ec0ff */
[----:B------:R-:W-:Y:S01]  /*7b20*/  FFMA.FTZ R92, R46, R92, R49 ;  /* 0x0000005c2e5c7223 */ /* 0x000fe20000010031 */
[----:B------:R-:W-:Y:S01]  /*7b30*/  LOP3.LUT R44, R91, 0xffff0000, RZ, 0xc0, !PT ;  /* 0xffff00005b2c7812 */ /* 0x000fe200078ec0ff */
[----:B------:R-:W-:Y:S01]  /*7b40*/  FMUL.FTZ R49, R4, R47 ;  /* 0x0000002f04317220 */ /* 0x000fe20000410000 */
[----:B------:R-:W-:Y:S01]  /*7b50*/  LOP3.LUT R90, R90, 0xffff0000, RZ, 0xc0, !PT ;  /* 0xffff00005a5a7812 */ /* 0x000fe200078ec0ff */
[----:B------:R-:W-:-:S02]  /*7b60*/  FMUL.FTZ R46, R4, R45 ;  /* 0x0000002d042e7220 */ /* 0x000fc40000410000 */
[C---:B------:R-:W-:Y:S01]  /*7b70*/  FMUL.FTZ R48, R5.reuse, R44 ;  /* 0x0000002c05307220 */ /* 0x040fe20000410000 */
[C---:B------:R-:W-:Y:S01]  /*7b80*/  FFMA.FTZ R4, R6.reuse, R45, -R49 ;  /* 0x0000002d06047223 */ /* 0x040fe20000010831 */
[-C--:B------:R-:W-:Y:S01]  /*7b90*/  FMUL.FTZ R51, R5, R90.reuse ;  /* 0x0000005a05337220 */ /* 0x080fe20000410000 */
[----:B------:R-:W-:Y:S01]  /*7ba0*/  FFMA.FTZ R47, R6, R47, R46 ;  /* 0x0000002f062f7223 */ /* 0x000fe2000001002e */
[----:B------:R-:W-:Y:S01]  /*7bb0*/  FFMA.FTZ R5, R7, R90, -R48 ;  /* 0x0000005a07057223 */ /* 0x000fe20000010830 */
[----:B------:R-:W-:Y:S01]  /*7bc0*/  F2FP.BF16.F32.PACK_AB R6, R53, R50 ;  /* 0x000000323506723e */ /* 0x000fe200000010ff */
[----:B------:R-:W-:Y:S01]  /*7bd0*/  FFMA.FTZ R44, R7, R44, R51 ;  /* 0x0000002c072c7223 */ /* 0x000fe20000010033 */
[----:B------:R-:W-:Y:S02]  /*7be0*/  F2FP.BF16.F32.PACK_AB R7, R92, R89 ;  /* 0x000000595c07723e */ /* 0x000fe400000010ff */
[----:B------:R-:W-:Y:S02]  /*7bf0*/  F2FP.BF16.F32.PACK_AB R4, R47, R4 ;  /* 0x000000042f04723e */ /* 0x000fe400000010ff */
[----:B------:R-:W-:-:S05]  /*7c00*/  F2FP.BF16.F32.PACK_AB R5, R44, R5 ;  /* 0x000000052c05723e */ /* 0x000fca00000010ff */
[----:B------:R3:W-:Y:S02]  /*7c10*/  STS.128 [R0+0x4000], R4 ;  /* 0x0040000400007388 */ /* 0x0007e40000000c00 */
.L_x_4874:
[----:B------:R-:W-:Y:S05]  /*7c20*/  BSYNC B2 ;  /* 0x0000000000027941 */ /* 0x000fea0003800000 */
.L_x_4873:
[----:B------:R-:W-:Y:S04]  /*7c30*/  BSSY B2, `(.L_x_4875) ;  /* 0x0000030000027945 */ /* 0x000fe80003800000 */
[----:B------:R-:W-:Y:S05]  /*7c40*/  @P4 BRA `(.L_x_4876) ;  /* 0x0000000000b84947 */ /* 0x000fea0003800000 */
[----:B0123--:R-:W0:Y:S01]  /*7c50*/  LDS.128 R4, [R60+0x1a400] ;  /* 0x01a400003c047984 */ /* 0x00fe220000000c00 */
[----:B------:R-:W-:Y:S02]  /*7c60*/  SHF.R.U64 R38, R38, 0x10, R39 ;  /* 0x0000001026267819 */ /* 0x000fe40000001227 */
[----:B------:R-:W-:Y:S02]  /*7c70*/  SHF.R.U64 R36, R36, 0x10, R37 ;  /* 0x0000001024247819 */ /* 0x000fe40000001225 */
[----:B------:R-:W-:Y:S02]  /*7c80*/  SHF.R.U32.HI R39, RZ, 0x10, R39 ;  /* 0x00000010ff277819 */ /* 0x000fe40000011627 */
[----:B------:R-:W-:Y:S02]  /*7c90*/  SHF.R.U32.HI R37, RZ, 0x10, R37 ;  /* 0x00000010ff257819 */ /* 0x000fe40000011625 */
[----:B------:R-:W-:Y:S02]  /*7ca0*/  PRMT R86, R86, 0x5410, R39 ;  /* 0x0000541056567816 */ /* 0x000fe40000000027 */
[----:B------:R-:W-:-:S02]  /*7cb0*/  PRMT R84, R84, 0x5410, R37 ;  /* 0x0000541054547816 */ /* 0x000fc40000000025 */
[----:B------:R-:W-:Y:S01]  /*7cc0*/  PRMT R85, R85, 0x5410, R36 ;  /* 0x0000541055557816 */ /* 0x000fe20000000024 */
[C---:B------:R-:W-:Y:S01]  /*7cd0*/  IMAD.U32 R44, R86.reuse, 0x10000, RZ ;  /* 0x00010000562c7824 */ /* 0x040fe200078e00ff */
[----:B------:R-:W-:Y:S01]  /*7ce0*/  LOP3.LUT R86, R86, 0xffff0000, RZ, 0xc0, !PT ;  /* 0xffff000056567812 */ /* 0x000fe200078ec0ff */
[C---:B------:R-:W-:Y:S01]  /*7cf0*/  IMAD.U32 R45, R84.reuse, 0x10000, RZ ;  /* 0x00010000542d7824 */ /* 0x040fe200078e00ff */
[----:B------:R-:W-:Y:S02]  /*7d00*/  LOP3.LUT R84, R84, 0xffff0000, RZ, 0xc0, !PT ;  /* 0xffff000054547812 */ /* 0x000fe400078ec0ff */
[----:B------:R-:W-:Y:S02]  /*7d10*/  PRMT R87, R87, 0x5410, R38 ;  /* 0x0000541057577816 */ /* 0x000fe40000000026 */
[C---:B0-----:R-:W-:Y:S01]  /*7d20*/  LOP3.LUT R37, R6.reuse, 0xffff0000, RZ, 0xc0, !PT ;  /* 0xffff000006257812 */ /* 0x041fe200078ec0ff */
[----:B------:R-:W-:Y:S01]  /*7d30*/  IMAD.U32 R36, R6, 0x10000, RZ ;  /* 0x0001000006247824 */ /* 0x000fe200078e00ff */
[C---:B------:R-:W-:Y:S01]  /*7d40*/  LOP3.LUT R39, R7.reuse, 0xffff0000, RZ, 0xc0, !PT ;  /* 0xffff000007277812 */ /* 0x040fe200078ec0ff */
[----:B------:R-:W-:-:S02]  /*7d50*/  IMAD.U32 R38, R7, 0x10000, RZ ;  /* 0x0001000007267824 */ /* 0x000fc400078e00ff */
[C---:B------:R-:W-:Y:S01]  /*7d60*/  FMUL.FTZ R46, R37.reuse, R44 ;  /* 0x0000002c252e7220 */ /* 0x040fe20000410000 */
[-C--:B------:R-:W-:Y:S01]  /*7d70*/  FMUL.FTZ R47, R37, R45.reuse ;  /* 0x0000002d252f7220 */ /* 0x080fe20000410000 */
[----:B------:R-:W-:Y:S01]  /*7d80*/  FMUL.FTZ R37, R39, R84 ;  /* 0x0000005427257220 */ /* 0x000fe20000410000 */
[----:B------:R-:W-:Y:S02]  /*7d90*/  IMAD.U32 R6, R4, 0x10000, RZ ;  /* 0x0001000004067824 */ /* 0x000fe400078e00ff */
[C---:B------:R-:W-:Y:S01]  /*7da0*/  FFMA.FTZ R49, R36.reuse, R45, R46 ;  /* 0x0000002d24317223 */ /* 0x040fe2000001002e */
[----:B------:R-:W-:Y:S02]  /*7db0*/  IMAD.U32 R7, R5, 0x10000, RZ ;  /* 0x0001000005077824 */ /* 0x000fe400078e00ff */
[----:B------:R-:W-:Y:S01]  /*7dc0*/  FFMA.FTZ R48, R36, R44, -R47 ;  /* 0x0000002c24307223 */ /* 0x000fe2000001082f */
[-C--:B------:R-:W-:Y:S01]  /*7dd0*/  FMUL.FTZ R45, R39, R86.reuse ;  /* 0x00000056272d7220 */ /* 0x080fe20000410000 */
[----:B------:R-:W-:Y:S01]  /*7de0*/  LOP3.LUT R4, R4, 0xffff0000, RZ, 0xc0, !PT ;  /* 0xffff000004047812 */ /* 0x000fe200078ec0ff */
[C---:B------:R-:W-:Y:S01]  /*7df0*/  FFMA.FTZ R86, R38.reuse, R86, -R37 ;  /* 0x0000005626567223 */ /* 0x040fe20000010825 */
[----:B------:R-:W-:Y:S01]  /*7e00*/  LOP3.LUT R5, R5, 0xffff0000, RZ, 0xc0, !PT ;  /* 0xffff000005057812 */ /* 0x000fe200078ec0ff */
[C---:B------:R-:W-:Y:S01]  /*7e10*/  IMAD.U32 R39, R85.reuse, 0x10000, RZ ;  /* 0x0001000055277824 */ /* 0x040fe200078e00ff */
[----:B------:R-:W-:Y:S01]  /*7e20*/  LOP3.LUT R44, R85, 0xffff0000, RZ, 0xc0, !PT ;  /* 0xffff0000552c7812 */ /* 0x000fe200078ec0ff */
[C---:B------:R-:W-:Y:S01]  /*7e30*/  IMAD.U32 R37, R87.reuse, 0x10000, RZ ;  /* 0x0001000057257824 */ /* 0x040fe200078e00ff */
        /* <DEDUP_REMOVED lines=15> */
.L_x_4876:
[----:B------:R-:W-:Y:S05]  /*7f30*/  BSYNC B2 ;  /* 0x0000000000027941 */ /* 0x000fea0003800000 */
.L_x_4875:
[----:B------:R-:W-:Y:S05]  /*7f40*/  @P5 BRA `(.L_x_4866) ;  /* 0x0000000000b85947 */ /* 0x000fea0003800000 */
[----:B01234-:R-:W0:Y:S01]  /*7f50*/  LDS.128 R4, [R0+0x8000] ;  /* 0x0080000000047984 */ /* 0x01fe220000000c00 */
        /* <DEDUP_REMOVED lines=45> */
.L_x_4866:
[----:B------:R-:W-:Y:S05]  /*8230*/  BSYNC B1 ;  /* 0x0000000000017941 */ /* 0x000fea0003800000 */
.L_x_4865:
        /* <DEDUP_REMOVED lines=58> */
.L_x_4879:
[----:B------:R-:W-:Y:S05]  /*85e0*/  BSYNC B1 ;  /* 0x0000000000017941 */ /* 0x000fea0003800000 */
.L_x_4878:
[----:B------:R-:W-:Y:S04]  /*85f0*/  BSSY B1, `(.L_x_4880) ;  /* 0x0000030000017945 */ /* 0x000fe80003800000 */
[----:B------:R-:W-:Y:S05]  /*8600*/  @P1 BRA `(.L_x_4881) ;  /* 0x0000000000b81947 */ /* 0x000fea0003800000 */
[----:B0-----:R-:W0:Y:S01]  /*8610*/  LDS.128 R4, [R0+0x2000] ;  /* 0x0020000000047984 */ /* 0x001e220000000c00 */
        /* <DEDUP_REMOVED lines=45> */
.L_x_4881:
[----:B------:R-:W-:Y:S05]  /*88f0*/  BSYNC B1 ;  /* 0x0000000000017941 */ /* 0x000fea0003800000 */
.L_x_4880:
[----:B------:R-:W-:Y:S04]  /*8900*/  BSSY B1, `(.L_x_4882) ;  /* 0x0000030000017945 */ /* 0x000fe80003800000 */
[----:B------:R-:W-:Y:S05]  /*8910*/  @P2 BRA `(.L_x_4883) ;  /* 0x0000000000b82947 */ /* 0x000fea0003800000 */
[----:B01----:R-:W0:Y:S01]  /*8920*/  LDS.128 R4, [R60+0x18400] ;  /* 0x018400003c047984 */ /* 0x003e220000000c00 */
        /* <DEDUP_REMOVED lines=45> */
.L_x_4883:
[----:B------:R-:W-:Y:S05]  /*8c00*/  BSYNC B1 ;  /* 0x0000000000017941 */ /* 0x000fea0003800000 */
.L_x_4882:
[----:B------:R-:W-:Y:S04]  /*8c10*/  BSSY B1, `(.L_x_4884) ;  /* 0x0000030000017945 */ /* 0x000fe80003800000 */
[----:B------:R-:W-:Y:S05]  /*8c20*/  @P3 BRA `(.L_x_4885) ;  /* 0x0000000000b83947 */ /* 0x000fea0003800000 */
[----:B012---:R-:W0:Y:S01]  /*8c30*/  LDS.128 R4, [R0+0x6000] ;  /* 0x0060000000047984 */ /* 0x007e220000000c00 */
        /* <DEDUP_REMOVED lines=45> */
.L_x_4885:
[----:B------:R-:W-:Y:S05]  /*8f10*/  BSYNC B1 ;  /* 0x0000000000017941 */ /* 0x000fea0003800000 */
.L_x_4884:
        /* <DEDUP_REMOVED lines=48> */
.L_x_4887:
[----:B------:R-:W-:Y:S05]  /*9220*/  BSYNC B1 ;  /* 0x0000000000017941 */ /* 0x000fea0003800000 */
.L_x_4886:
[----:B------:R-:W-:Y:S05]  /*9230*/  @P5 BRA `(.L_x_4877) ;  /* 0x0000003c00b45947 */ /* 0x000fea0003800000 */
[----:B01234-:R-:W0:Y:S01]  /*9240*/  LDS.128 R4, [R0+0xa000] ;  /* 0x00a0000000047984 */ /* 0x01fe220000000c00 */
[----:B------:R-:W-:Y:S02]  /*9250*/  SHF.R.U64 R11, R2, 0x10, R3 ;  /* 0x00000010020b7819 */ /* 0x000fe40000001203 */
[--C-:B------:R-:W-:Y:S02]  /*9260*/  SHF.R.U64 R2, R8, 0x10, R9.reuse ;  /* 0x0000001008027819 */ /* 0x100fe40000001209 */
        /* <DEDUP_REMOVED lines=9> */
[----:B------:R-:W-:Y:S01]  /*9300*/  PRMT R63, R63, 0x5410, R2 ;  /* 0x000054103f3f7816 */ /* 0x000fe20000000002 */
        /* <DEDUP_REMOVED lines=32> */
[----:B------:R0:W-:Y:S01]  /*9510*/  STS.128 [R0+0xa000], R4 ;  /* 0x00a0000400007388 */ /* 0x0001e20000000c00 */
[----:B------:R-:W-:Y:S05]  /*9520*/  BRA `(.L_x_4877) ;  /* 0x0000003800f87947 */ /* 0x000fea0003800000 */
.L_x_4857:
[----:B------:R-:W1:Y:S01]  /*9530*/  LDC R28, c[0x0][0x448] ;  /* 0x00011200ff1c7b82 */ /* 0x000e620000000800 */
[----:B------:R-:W-:Y:S01]  /*9540*/  IMAD R7, R199, 0x40, R10 ;  /* 0x00000040c7077824 */ /* 0x000fe200078e020a */
[----:B------:R-:W-:Y:S01]  /*9550*/  ULDC.64 UR4, c[0x0][0x3f8] ;  /* 0x0000fe0000047ab9 */ /* 0x000fe20000000a00 */
[----:B------:R-:W-:Y:S01]  /*9560*/  ULDC.64 UR6, c[0x0][0x408] ;  /* 0x0001020000067ab9 */ /* 0x000fe20000000a00 */
[----:B------:R-:W-:Y:S02]  /*9570*/  IMAD.MOV.U32 R4, RZ, RZ, R26 ;  /* 0x000000ffff047224 */ /* 0x000fe400078e001a */
[----:B------:R-:W-:Y:S02]  /*9580*/  IMAD.MOV.U32 R5, RZ, RZ, R29 ;  /* 0x000000ffff057224 */ /* 0x000fe400078e001d */
[----:B------:R-:W-:Y:S02]  /*9590*/  IMAD.MOV.U32 R2, RZ, RZ, R24 ;  /* 0x000000ffff027224 */ /* 0x000fe400078e0018 */
[----:B------:R-:W-:-:S02]  /*95a0*/  IMAD.IADD R74, R76, 0x1, R79 ;  /* 0x000000014c4a7824 */ /* 0x000fc400078e024f */
[----:B------:R-:W-:Y:S02]  /*95b0*/  IMAD.IADD R20, R76, 0x1, R75 ;  /* 0x000000014c147824 */ /* 0x000fe400078e024b */
[----:B------:R-:W-:Y:S01]  /*95c0*/  IMAD.SHL.U32 R78, R199, 0x8, RZ ;  /* 0x00000008c74e7824 */ /* 0x000fe200078e00ff */
[----:B------:R-:W-:Y:S02]  /*95d0*/  SHF.R.S32.HI R77, RZ, 0x1f, R74 ;  /* 0x0000001fff4d7819 */ /* 0x000fe4000001144a */
[----:B------:R-:W-:Y:S02]  /*95e0*/  SHF.R.S32.HI R21, RZ, 0x1f, R20 ;  /* 0x0000001fff157819 */ /* 0x000fe40000011414 */
[----:B------:R-:W-:Y:S02]  /*95f0*/  LEA.HI R76, R77, R74, RZ, 0x3 ;  /* 0x0000004a4d4c7211 */ /* 0x000fe400078f18ff */
[----:B------:R-:W-:Y:S02]  /*9600*/  LEA.HI R68, R21, R20, RZ, 0x3 ;  /* 0x0000001415447211 */ /* 0x000fe400078f18ff */
[----:B------:R-:W-:-:S02]  /*9610*/  SHF.R.S32.HI R75, RZ, 0x3, R76 ;  /* 0x00000003ff4b7819 */ /* 0x000fc4000001144c */
[----:B-1----:R-:W-:Y:S02]  /*9620*/  ISETP.NE.AND P0, PT, R28, 0x1, PT ;  /* 0x000000011c00780c */ /* 0x002fe40003f05270 */
[----:B------:R-:W-:-:S11]  /*9630*/  SHF.R.S32.HI R69, RZ, 0x3, R68 ;  /* 0x00000003ff457819 */ /* 0x000fd60000011444 */
        /* <DEDUP_REMOVED lines=11> */
[----:B------:R-:W-:-:S04]  /*96f0*/  IMAD.WIDE.U32 R2, R7, UR6, R2 ;  /* 0x0000000607027c25 */ /* 0x000fc8000f8e0002 */
[----:B------:R-:W-:Y:S01]  /*9700*/  IMAD R7, R7, UR7, R0 ;  /* 0x0000000707077c24 */ /* 0x000fe2000f8e0200 */
[----:B------:R-:W-:Y:S01]  /*9710*/  ULDC.64 UR6, c[0x0][0x400] ;  /* 0x0001000000067ab9 */ /* 0x000fe20000000a00 */
[----:B------:R-:W-:Y:S01]  /*9720*/  IMAD.IADD R5, R5, 0x1, R9 ;  /* 0x0000000105057824 */ /* 0x000fe200078e0209 */
[----:B------:R-:W-:Y:S01]  /*9730*/  LEA R0, P0, R4, UR4, 0x1 ;  /* 0x0000000404007c11 */ /* 0x000fe2000f8008ff */
[----:B------:R-:W-:Y:S01]  /*9740*/  IMAD.IADD R9, R3, 0x1, R7 ;  /* 0x0000000103097824 */ /* 0x000fe200078e0207 */
[----:B------:R-:W-:Y:S01]  /*9750*/  LEA R8, P1, R2, UR6, 0x1 ;  /* 0x0000000602087c11 */ /* 0x000fe2000f8208ff */
[----:B------:R-:W-:Y:S01]  /*9760*/  UMOV UR4, 0xffffffff ;  /* 0xffffffff00047882 */ /* 0x000fe20000000000 */
[----:B------:R-:W-:Y:S02]  /*9770*/  LEA.HI.X R4, R4, UR5, R5, 0x1, P0 ;  /* 0x0000000504047c11 */ /* 0x000fe400080f0c05 */
[----:B------:R-:W-:Y:S01]  /*9780*/  LEA.HI.X R9, R2, UR7, R9, 0x1, P1 ;  /* 0x0000000702097c11 */ /* 0x000fe200088f0c09 */
[----:B------:R-:W-:Y:S08]  /*9790*/  BRA.DIV UR4, `(.L_x_4888) ;  /* 0x000001be04887947 */ /* 0x000ff0000b800000 */
[----:B------:R-:W1:Y:S04]  /*97a0*/  SHFL.IDX PT, R3, R4, RZ, 0x1c1f ;  /* 0x001c1fff04037589 */ /* 0x000e6800000e0000 */
[----:B------:R-:W2:Y:S04]  /*97b0*/  SHFL.IDX PT, R2, R0, RZ, 0x1c1f ;  /* 0x001c1fff00027589 */ /* 0x000ea800000e0000 */
[----:B------:R4:W0:Y:S04]  /*97c0*/  SHFL.IDX PT, R5, R9, RZ, 0x1c1f ;  /* 0x001c1fff09057589 */ /* 0x00082800000e0000 */
[----:B---3--:R4:W3:Y:S01]  /*97d0*/  SHFL.IDX PT, R14, R8, RZ, 0x1c1f ;  /* 0x001c1fff080e7589 */ /* 0x0088e200000e0000 */
[----:B-1----:R-:W-:-:S02]  /*97e0*/  IMAD.MOV.U32 R13, RZ, RZ, R3 ;  /* 0x000000ffff0d7224 */ /* 0x002fc400078e0003 */
[----:B--2-4-:R-:W-:-:S07]  /*97f0*/  IMAD.MOV.U32 R12, RZ, RZ, R2 ;  /* 0x000000ffff0c7224 */ /* 0x014fce00078e0002 */
.L_x_5175:
[----:B------:R-:W-:Y:S01]  /*9800*/  IMAD R83, R17, R28, RZ ;  /* 0x0000001c11537224 */ /* 0x000fe200078e02ff */
[----:B------:R-:W-:Y:S01]  /*9810*/  BSSY B1, `(.L_x_4889) ;  /* 0x0000031000017945 */ /* 0x000fe20003800000 */
[----:B---3--:R-:W-:Y:S01]  /*9820*/  IMAD.MOV.U32 R50, RZ, RZ, R14 ;  /* 0x000000ffff327224 */ /* 0x008fe200078e000e */
[----:B------:R-:W-:Y:S01]  /*9830*/  CS2R R46, SRZ ;  /* 0x00000000002e7805 */ /* 0x000fe2000001ff00 */
[----:B0-----:R-:W-:Y:S01]  /*9840*/  IMAD.MOV.U32 R51, RZ, RZ, R5 ;  /* 0x000000ffff337224 */ /* 0x001fe200078e0005 */
[----:B------:R-:W-:Y:S02]  /*9850*/  ISETP.GE.AND P0, PT, R10, R83, PT ;  /* 0x000000530a00720c */ /* 0x000fe40003f06270 */
        /* <DEDUP_REMOVED lines=12> */
[C---:B------:R-:W-:Y:S01]  /*9920*/  VIADD R2, R78.reuse, 0x20 ;  /* 0x000000204e027836 */ /* 0x040fe20000000000 */
[----:B------:R-:W-:Y:S01]  /*9930*/  ULDC UR4, c[0x0][0x3f4] ;  /* 0x0000fd0000047ab9 */ /* 0x000fe20000000800 */
[C---:B------:R-:W-:Y:S01]  /*9940*/  VIADD R3, R78.reuse, 0x40 ;  /* 0x000000404e037836 */ /* 0x040fe20000000000 */
[----:B------:R-:W-:Y:S02]  /*9950*/  ISETP.GE.AND P0, PT, R78, UR4, PT ;  /* 0x000000044e007c0c */ /* 0x000fe4000bf06270 */
[----:B------:R-:W-:Y:S02]  /*9960*/  CS2R R38, SRZ ;  /* 0x0000000000267805 */ /* 0x000fe4000001ff00 */
[----:B------:R-:W-:Y:S02]  /*9970*/  ISETP.GE.AND P1, PT, R2, UR4, PT ;  /* 0x0000000402007c0c */ /* 0x000fe4000bf26270 */
[----:B------:R-:W-:Y:S02]  /*9980*/  CS2R R36, SRZ ;  /* 0x0000000000247805 */ /* 0x000fe4000001ff00 */
[----:B------:R-:W-:-:S02]  /*9990*/  ISETP.GE.AND P2, PT, R3, UR4, PT ;  /* 0x0000000403007c0c */ /* 0x000fc4000bf46270 */
[----:B------:R-:W-:Y:S02]  /*99a0*/  CS2R R26, SRZ ;  /* 0x00000000001a7805 */ /* 0x000fe4000001ff00 */
[----:B------:R-:W-:Y:S02]  /*99b0*/  CS2R R24, SRZ ;  /* 0x0000000000187805 */ /* 0x000fe4000001ff00 */
[----:B------:R-:W-:Y:S02]  /*99c0*/  CS2R R42, SRZ ;  /* 0x00000000002a7805 */ /* 0x000fe4000001ff00 */
[----:B------:R-:W-:Y:S01]  /*99d0*/  CS2R R40, SRZ ;  /* 0x0000000000287805 */ /* 0x000fe2000001ff00 */
[----:B------:R-:W-:-:S04]  /*99e0*/  @!P0 IMAD.WIDE R2, R78, 0x2, R12 ;  /* 0x000000024e028825 */ /* 0x000fc800078e020c */
[----:B------:R-:W-:Y:S01]  /*99f0*/  @!P1 IMAD.SHL.U32 R5, R75, 0x8, RZ ;  /* 0x000000084b059824 */ /* 0x000fe200078e00ff */
[----:B------:R0:W5:Y:S01]  /*9a00*/  @!P0 LD.E.128 R36, desc[UR36][R2.64] ;  /* 0x0000002402248980 */ /* 0x000162000c101d00 */
[----:B------:R-:W-:Y:S01]  /*9a10*/  @!P2 IMAD.SHL.U32 R49, R69, 0x8, RZ ;  /* 0x000000084531a824 */ /* 0x000fe200078e00ff */
[----:B------:R-:W-:Y:S02]  /*9a20*/  CS2R R30, SRZ ;  /* 0x00000000001e7805 */ /* 0x000fe4000001ff00 */
[----:B------:R-:W-:Y:S01]  /*9a30*/  CS2R R28, SRZ ;  /* 0x00000000001c7805 */ /* 0x000fe2000001ff00 */
[--C-:B------:R-:W-:Y:S01]  /*9a40*/  @!P1 IMAD.WIDE R6, R5, 0x2, R12.reuse ;  /* 0x0000000205069825 */ /* 0x100fe200078e020c */
[----:B------:R-:W-:Y:S02]  /*9a50*/  CS2R R46, SRZ ;  /* 0x00000000002e7805 */ /* 0x000fe4000001ff00 */
[----:B------:R-:W-:Y:S02]  /*9a60*/  CS2R R44, SRZ ;  /* 0x00000000002c7805 */ /* 0x000fe4000001ff00 */
[----:B------:R-:W-:Y:S01]  /*9a70*/  CS2R R34, SRZ ;  /* 0x0000000000227805 */ /* 0x000fe2000001ff00 */
[----:B------:R-:W-:Y:S01]  /*9a80*/  @!P2 IMAD.WIDE R14, R49, 0x2, R12 ;  /* 0x00000002310ea825 */ /* 0x000fe200078e020c */
[----:B------:R-:W-:Y:S01]  /*9a90*/  CS2R R32, SRZ ;  /* 0x0000000000207805 */ /* 0x000fe2000001ff00 */
[----:B------:R1:W5:Y:S02]  /*9aa0*/  @!P1 LD.E.128 R40, desc[UR36][R6.64] ;  /* 0x0000002406289980 */ /* 0x000364000c101d00 */
[----:B------:R-:W-:-:S02]  /*9ab0*/  @!P1 IMAD.WIDE R12, R5, 0x2, R50 ;  /* 0x00000002050c9825 */ /* 0x000fc400078e0232 */
[----:B------:R1:W5:Y:S02]  /*9ac0*/  @!P2 LD.E.128 R44, desc[UR36][R14.64] ;  /* 0x000000240e2ca980 */ /* 0x000364000c101d00 */
[--C-:B------:R-:W-:Y:S02]  /*9ad0*/  @!P2 IMAD.WIDE R48, R49, 0x2, R50.reuse ;  /* 0x000000023130a825 */ /* 0x100fe400078e0232 */
[----:B------:R1:W5:Y:S02]  /*9ae0*/  @!P1 LD.E.128 R28, desc[UR36][R12.64] ;  /* 0x000000240c1c9980 */ /* 0x000364000c101d00 */
[----:B0-----:R-:W-:Y:S02]  /*9af0*/  @!P0 IMAD.WIDE R2, R78, 0x2, R50 ;  /* 0x000000024e028825 */ /* 0x001fe400078e0232 */
[----:B------:R1:W5:Y:S04]  /*9b00*/  @!P2 LD.E.128 R32, desc[UR36][R48.64] ;  /* 0x000000243020a980 */ /* 0x000368000c101d00 */
[----:B------:R1:W5:Y:S02]  /*9b10*/  @!P0 LD.E.128 R24, desc[UR36][R2.64] ;  /* 0x0000002402188980 */ /* 0x000364000c101d00 */
.L_x_4890:
[----:B------:R-:W-:Y:S05]  /*9b20*/  BSYNC B1 ;  /* 0x0000000000017941 */ /* 0x000fea0003800000 */
.L_x_4889:
[----:B-1---5:R-:W-:Y:S01]  /*9b30*/  IMAD.MOV.U32 R6, RZ, RZ, R45 ;  /* 0x000000ffff067224 */ /* 0x022fe200078e002d */
[----:B------:R-:W-:Y:S01]  /*9b40*/  UMOV UR4, 0xffffffff ;  /* 0xffffffff00047882 */ /* 0x000fe20000000000 */
        /* <DEDUP_REMOVED lines=49> */
[----:B------:R-:W0:Y:S04]  /*9e60*/  SHFL.IDX PT, R3, R4, 0x1, 0x1c1f ;  /* 0x003c1f0004037f89 */ /* 0x000e2800000e0000 */
[----:B------:R-:W1:Y:S04]  /*9e70*/  SHFL.IDX PT, R2, R0, 0x1, 0x1c1f ;  /* 0x003c1f0000027f89 */ /* 0x000e6800000e0000 */
[----:B------:R2:W3:Y:S04]  /*9e80*/  SHFL.IDX PT, R5, R9, 0x1, 0x1c1f ;  /* 0x003c1f0009057f89 */ /* 0x0004e800000e0000 */
[----:B------:R2:W4:Y:S01]  /*9e90*/  SHFL.IDX PT, R14, R8, 0x1, 0x1c1f ;  /* 0x003c1f00080e7f89 */ /* 0x00052200000e0000 */
[----:B0-----:R-:W-:-:S02]  /*9ea0*/  IMAD.MOV.U32 R63, RZ, RZ, R3 ;  /* 0x000000ffff3f7224 */ /* 0x001fc400078e0003 */
[----:B-12---:R-:W-:-:S07]  /*9eb0*/  IMAD.MOV.U32 R62, RZ, RZ, R2 ;  /* 0x000000ffff3e7224 */ /* 0x006fce00078e0002 */
.L_x_5181:
[----:B------:R-:W-:Y:S01]  /*9ec0*/  VIADD R10, R10, 0x40 ;  /* 0x000000400a0a7836 */ /* 0x000fe20000000000 */
[----:B------:R-:W-:Y:S01]  /*9ed0*/  BSSY B1, `(.L_x_4892) ;  /* 0x0000030000017945 */ /* 0x000fe20003800000 */
[----:B----4-:R-:W-:Y:S01]  /*9ee0*/  IMAD.MOV.U32 R2, RZ, RZ, R14 ;  /* 0x000000ffff027224 */ /* 0x010fe200078e000e */
[----:B------:R-:W-:Y:S01]  /*9ef0*/  CS2R R8, SRZ ;  /* 0x0000000000087805 */ /* 0x000fe2000001ff00 */
[----:B---3--:R-:W-:Y:S01]  /*9f00*/  IMAD.MOV.U32 R3, RZ, RZ, R5 ;  /* 0x000000ffff037224 */ /* 0x008fe200078e0005 */
        /* <DEDUP_REMOVED lines=22> */
[----:B------:R-:W-:Y:S01]  /*a070*/  CS2R R10, SRZ ;  /* 0x00000000000a7805 */ /* 0x000fe2000001ff00 */
[----:B------:R-:W-:-:S04]  /*a080*/  @!P0 IMAD.WIDE R4, R78, 0x2, R62 ;  /* 0x000000024e048825 */ /* 0x000fc800078e023e */
[----:B------:R-:W-:Y:S01]  /*a090*/  @!P1 IMAD.SHL.U32 R65, R75, 0x8, RZ ;  /* 0x000000084b419824 */ /* 0x000fe200078e00ff */
[----:B------:R0:W5:Y:S01]  /*a0a0*/  @!P0 LD.E.128 R12, desc[UR36][R4.64] ;  /* 0x00000024040c8980 */ /* 0x000162000c101d00 */
[----:B------:R-:W-:Y:S01]  /*a0b0*/  @!P2 IMAD.SHL.U32 R67, R69, 0x8, RZ ;  /* 0x000000084543a824 */ /* 0x000fe200078e00ff */
[----:B------:R-:W-:Y:S01]  /*a0c0*/  CS2R R8, SRZ ;  /* 0x0000000000087805 */ /* 0x000fe2000001ff00 */
[--C-:B------:R-:W-:Y:S01]  /*a0d0*/  @!P1 IMAD.WIDE R60, R65, 0x2, R62.reuse ;  /* 0x00000002413c9825 */ /* 0x100fe200078e023e */
[----:B------:R-:W-:Y:S02]  /*a0e0*/  CS2R R54, SRZ ;  /* 0x0000000000367805 */ /* 0x000fe4000001ff00 */
[----:B------:R-:W-:Y:S02]  /*a0f0*/  CS2R R52, SRZ ;  /* 0x0000000000347805 */ /* 0x000fe4000001ff00 */
[----:B------:R-:W-:Y:S01]  /*a100*/  CS2R R6, SRZ ;  /* 0x0000000000067805 */ /* 0x000fe2000001ff00 */
[----:B------:R-:W-:Y:S01]  /*a110*/  @!P2 IMAD.WIDE R62, R67, 0x2, R62 ;  /* 0x00000002433ea825 */ /* 0x000fe200078e023e */
[----:B------:R-:W-:-:S02]  /*a120*/  CS2R R50, SRZ ;  /* 0x0000000000327805 */ /* 0x000fc4000001ff00 */
[----:B------:R-:W-:Y:S02]  /*a130*/  CS2R R48, SRZ ;  /* 0x0000000000307805 */ /* 0x000fe4000001ff00 */
[----:B0-----:R-:W-:Y:S01]  /*a140*/  CS2R R4, SRZ ;  /* 0x0000000000047805 */ /* 0x001fe2000001ff00 */
[--C-:B------:R-:W-:Y:S01]  /*a150*/  @!P1 IMAD.WIDE R64, R65, 0x2, R2.reuse ;  /* 0x0000000241409825 */ /* 0x100fe200078e0202 */
[----:B------:R0:W5:Y:S03]  /*a160*/  @!P1 LD.E.128 R8, desc[UR36][R60.64] ;  /* 0x000000243c089980 */ /* 0x000166000c101d00 */
[--C-:B------:R-:W-:Y:S01]  /*a170*/  @!P2 IMAD.WIDE R66, R67, 0x2, R2.reuse ;  /* 0x000000024342a825 */ /* 0x100fe200078e0202 */
[----:B------:R0:W5:Y:S03]  /*a180*/  @!P1 LD.E.128 R52, desc[UR36][R64.64] ;  /* 0x0000002440349980 */ /* 0x000166000c101d00 */
[----:B------:R-:W-:Y:S01]  /*a190*/  @!P0 IMAD.WIDE R2, R78, 0x2, R2 ;  /* 0x000000024e028825 */ /* 0x000fe200078e0202 */
[----:B------:R0:W5:Y:S04]  /*a1a0*/  @!P2 LD.E.128 R4, desc[UR36][R62.64] ;  /* 0x000000243e04a980 */ /* 0x000168000c101d00 */
[----:B------:R0:W5:Y:S04]  /*a1b0*/  @!P0 LD.E.128 R56, desc[UR36][R2.64] ;  /* 0x0000002402388980 */ /* 0x000168000c101d00 */
[----:B------:R0:W5:Y:S02]  /*a1c0*/  @!P2 LD.E.128 R48, desc[UR36][R66.64] ;  /* 0x000000244230a980 */ /* 0x000164000c101d00 */
.L_x_4893:
[----:B------:R-:W-:Y:S05]  /*a1d0*/  BSYNC B1 ;  /* 0x0000000000017941 */ /* 0x000fea0003800000 */
.L_x_4892:
[----:B------:R-:W-:Y:S01]  /*a1e0*/  R2UR UR5, R226 ;  /* 0x00000000e20572ca */ /* 0x000fe200000e0000 */
[----:B0----5:R-:W-:Y:S01]  /*a1f0*/  IMAD.MOV.U32 R2, RZ, RZ, R7 ;  /* 0x000000ffff027224 */ /* 0x021fe200078e0007 */
[----:B------:R-:W-:Y:S01]  /*a200*/  R2UR UR6, R22 ;  /* 0x00000000160672ca */ /* 0x000fe200000e0000 */
        /* <DEDUP_REMOVED lines=9> */
[----:B------:R-:W-:Y:S01]  /*a2a0*/  ULEA.HI UR4, UR5, UR5, URZ, 0x1 ;  /* 0x0000000505047291 */ /* 0x000fe2000f8f083f */
[----:B------:R-:W-:Y:S01]  /*a2b0*/  IMAD.MOV.U32 R61, RZ, RZ, R8 ;  /* 0x000000ffff3d7224 */ /* 0x000fe200078e0008 */
[----:B------:R-:W-:Y:S01]  /*a2c0*/  PRMT R108, R63, 0x7610, R108 ;  /* 0x000076103f6c7816 */ /* 0x000fe2000000006c */
[----:B------:R-:W-:Y:S01]  /*a2d0*/  IMAD.MOV.U32 R64, RZ, RZ, R15 ;  /* 0x000000ffff407224 */ /* 0x000fe200078e000f */
[----:B------:R-:W-:Y:S01]  /*a2e0*/  ULOP3.LUT UR4, UR4, 0xfffffffe, URZ, 0xc0, !UPT ;  /* 0xfffffffe04047892 */ /* 0x000fe2000f8ec03f */
[----:B------:R-:W-:Y:S01]  /*a2f0*/  PRMT R87, R62, 0x7610, R87 ;  /* 0x000076103e577816 */ /* 0x000fe20000000057 */
[----:B------:R-:W-:Y:S01]  /*a300*/  IMAD.MOV.U32 R62, RZ, RZ, R13 ;  /* 0x000000ffff3e7224 */ /* 0x000fe200078e000d */
[----:B------:R-:W-:Y:S01]  /*a310*/  PRMT R86, R61, 0x7610, R86 ;  /* 0x000076103d567816 */ /* 0x000fe20000000056 */
[----:B------:R-:W-:Y:S01]  /*a320*/  UIADD3 UR4, UR5, -UR4, URZ ;  /* 0x8000000405047290 */ /* 0x000fe2000fffe03f */
[----:B------:R-:W-:Y:S01]  /*a330*/  PRMT R107, R64, 0x7610, R107 ;  /* 0x00007610406b7816 */ /* 0x000fe2000000006b */
[----:B------:R-:W-:Y:S01]  /*a340*/  IMAD.MOV.U32 R63, RZ, RZ, R50 ;  /* 0x000000ffff3f7224 */ /* 0x000fe200078e0032 */
[----:B------:R-:W-:Y:S01]  /*a350*/  PRMT R105, R62, 0x7610, R105 ;  /* 0x000076103e697816 */ /* 0x000fe20000000069 */
[----:B------:R-:W-:-:S02]  /*a360*/  IMAD.MOV.U32 R61, RZ, RZ, R12 ;  /* 0x000000ffff3d7224 */ /* 0x000fc400078e000c */
[----:B------:R-:W-:Y:S01]  /*a370*/  IMAD.U32 R60, RZ, RZ, UR4 ;  /* 0x00000004ff3c7e24 */ /* 0x000fe2000f8e00ff */
[----:B------:R-:W-:Y:S01]  /*a380*/  PRMT R80, R63, 0x7610, R80 ;  /* 0x000076103f507816 */ /* 0x000fe20000000050 */
[----:B------:R-:W-:Y:S01]  /*a390*/  IMAD.MOV.U32 R64, RZ, RZ, R51 ;  /* 0x000000ffff407224 */ /* 0x000fe200078e0033 */
[----:B------:R-:W-:Y:S01]  /*a3a0*/  PRMT R106, R61, 0x7610, R106 ;  /* 0x000076103d6a7816 */ /* 0x000fe2000000006a */
[----:B------:R-:W-:Y:S01]  /*a3b0*/  IMAD.U32 R100, RZ, RZ, UR6 ;  /* 0x00000006ff647e24 */ /* 0x000fe2000f8e00ff */
[----:B------:R-:W-:Y:S01]  /*a3c0*/  SHF.L.U32 R60, R60, 0x1f, RZ ;  /* 0x0000001f3c3c7819 */ /* 0x000fe200000006ff */
[----:B------:R-:W-:Y:S01]  /*a3d0*/  IMAD.MOV.U32 R62, RZ, RZ, R49 ;  /* 0x000000ffff3e7224 */ /* 0x000fe200078e0031 */
[----:B------:R-:W-:Y:S01]  /*a3e0*/  PRMT R81, R64, 0x7610, R81 ;  /* 0x0000761040517816 */ /* 0x000fe20000000051 */
[----:B------:R-:W-:Y:S01]  /*a3f0*/  IMAD.MOV.U32 R63, RZ, RZ, R54 ;  /* 0x000000ffff3f7224 */ /* 0x000fe200078e0036 */
[----:B------:R-:W0:Y:S01]  /*a400*/  SYNCS.PHASECHK.TRANS64.TRYWAIT P0, [UR39+0x30800], R60 ;  /* 0x0308003cff0075a7 */ /* 0x000e220008000167 */
[----:B------:R-:W-:Y:S01]  /*a410*/  IMAD.MOV.U32 R61, RZ, RZ, R48 ;  /* 0x000000ffff3d7224 */ /* 0x000fe200078e0030 */
[----:B------:R-:W-:Y:S01]  /*a420*/  VIADDMNMX R100, R83, -R100, 0x80, PT ;  /* 0x0000008053647446 */ /* 0x000fe20003800964 */
        /* <DEDUP_REMOVED lines=15> */
[----:B------:R-:W-:Y:S01]  /*a520*/  ISETP.GE.AND P1, PT, R197, R100, PT ;  /* 0x00000064c500720c */ /* 0x000fe20003f26270 */
[----:B------:R-:W-:Y:S01]  /*a530*/  IMAD.MOV.U32 R63, RZ, RZ, R57 ;  /* 0x000000ffff3f7224 */ /* 0x000fe200078e0039 */
[----:B------:R-:W-:-:S02]  /*a540*/  PRMT R90, R61, 0x7610, R90 ;  /* 0x000076103d5a7816 */ /* 0x000fc4000000005a */
[----:B------:R-:W-:Y:S01]  /*a550*/  PRMT R103, R64, 0x7610, R103 ;  /* 0x0000761040677816 */ /* 0x000fe20000000067 */
[----:B0-----:R-:W-:Y:S08]  /*a560*/  @!P0 BRA `(.L_x_4894) ;  /* 0x000001b000f08947 */ /* 0x001ff00003800000 */
.L_x_5182:
[----:B------:R-:W-:Y:S01]  /*a570*/  BSSY B1, `(.L_x_4895) ;  /* 0x000015c000017945 */ /* 0x000fe20003800000 */
[----:B------:R-:W-:Y:S02]  /*a580*/  PRMT R102, R62, 0x7610, R102 ;  /* 0x000076103e667816 */ /* 0x000fe40000000066 */
[----:B------:R-:W-:Y:S01]  /*a590*/  PRMT R101, R63, 0x7610, R101 ;  /* 0x000076103f657816 */ /* 0x000fe20000000065 */
[----:B------:R-:W-:Y:S06]  /*a5a0*/  @P1 BRA `(.L_x_4896) ;  /* 0x0000001400601947 */ /* 0x000fec0003800000 */
[----:B------:R-:W1:Y:S01]  /*a5b0*/  LDC R118, c[0x0][0x3f4] ;  /* 0x0000fd00ff767b82 */ /* 0x000e620000000800 */
[C---:B0-----:R-:W-:Y:S01]  /*a5c0*/  VIADD R61, R78.reuse, 0x20 ;  /* 0x000000204e3d7836 */ /* 0x041fe20000000000 */
[----:B------:R-:W-:Y:S01]  /*a5d0*/  BSSY B2, `(.L_x_4897) ;  /* 0x0000071000027945 */ /* 0x000fe20003800000 */
[C---:B------:R-:W-:Y:S01]  /*a5e0*/  VIADD R63, R78.reuse, 0x40 ;  /* 0x000000404e3f7836 */ /* 0x040fe20000000000 */
[-C--:B-1----:R-:W-:Y:S02]  /*a5f0*/  ISETP.GE.AND P0, PT, R78, R118.reuse, PT ;  /* 0x000000764e00720c */ /* 0x082fe40003f06270 */
[-C--:B------:R-:W-:Y:S02]  /*a600*/  ISETP.GE.AND P1, PT, R61, R118.reuse, PT ;  /* 0x000000763d00720c */ /* 0x080fe40003f26270 */
[----:B------:R-:W-:-:S09]  /*a610*/  ISETP.GE.AND P2, PT, R63, R118, PT ;  /* 0x000000763f00720c */ /* 0x000fd20003f46270 */
[----:B------:R-:W-:Y:S05]  /*a620*/  @P0 BRA `(.L_x_4898) ;  /* 0x0000000400ac0947 */ /* 0x000fea0003800000 */
[----:B------:R-:W-:Y:S02]  /*a630*/  LEA.HI R60, R118, R199, RZ, 0x1d ;  /* 0x000000c7763c7211 */ /* 0x000fe400078fe8ff */
[----:B------:R-:W-:Y:S02]  /*a640*/  LOP3.LUT R61, R71, 0x38, R78, 0xf8, !PT ;  /* 0x00000038473d7812 */ /* 0x000fe400078ef84e */
[----:B------:R-:W-:Y:S02]  /*a650*/  SHF.R.S32.HI R63, RZ, 0x1f, R60 ;  /* 0x0000001fff3f7819 */ /* 0x000fe4000001143c */
[----:B------:R-:W-:Y:S02]  /*a660*/  LOP3.LUT R61, R61, R70, RZ, 0x3c, !PT ;  /* 0x000000463d3d7212 */ /* 0x000fe400078e3cff */
[----:B------:R-:W-:Y:S01]  /*a670*/  LEA.HI R63, R63, R60, RZ, 0x3 ;  /* 0x0000003c3f3f7211 */ /* 0x000fe200078f18ff */
[----:B------:R-:W-:Y:S01]  /*a680*/  IMAD.SHL.U32 R60, R60, 0x8, RZ ;  /* 0x000000083c3c7824 */ /* 0x000fe200078e00ff */
[----:B------:R-:W-:Y:S01]  /*a690*/  SHF.R.U64 R128, R24, 0x10, R25 ;  /* 0x0000001018807819 */ /* 0x000fe20000001219 */
[----:B------:R-:W-:Y:S01]  /*a6a0*/  IMAD R61, R202, 0x200, R61 ;  /* 0x00000200ca3d7824 */ /* 0x000fe200078e023d */
[----:B------:R-:W-:Y:S01]  /*a6b0*/  SHF.R.U64 R125, R38, 0x10, R39 ;  /* 0x00000010267d7819 */ /* 0x000fe20000001227 */
[----:B------:R-:W-:Y:S01]  /*a6c0*/  IMAD.SHL.U32 R62, R63, 0x400, RZ ;  /* 0x000004003f3e7824 */ /* 0x000fe200078e00ff */
[----:B------:R-:W-:-:S02]  /*a6d0*/  LOP3.LUT R63, R71, 0x38, R60, 0xf8, !PT ;  /* 0x00000038473f7812 */ /* 0x000fc400078ef83c */
[----:B------:R-:W-:Y:S02]  /*a6e0*/  LEA R117, R61, UR39, 0x1 ;  /* 0x000000273d757c11 */ /* 0x000fe4000f8e08ff */
[----:B------:R-:W-:Y:S02]  /*a6f0*/  LOP3.LUT R65, R62, 0x7fffe000, RZ, 0xc0, !PT ;  /* 0x7fffe0003e417812 */ /* 0x000fe400078ec0ff */
[----:B------:R-:W-:Y:S02]  /*a700*/  LOP3.LUT R60, R63, R70, RZ, 0x3c, !PT ;  /* 0x000000463f3c7212 */ /* 0x000fe400078e3cff */
[----:B------:R-:W-:Y:S01]  /*a710*/  SHF.R.U64 R36, R36, 0x10, R37 ;  /* 0x0000001024247819 */ /* 0x000fe20000001225 */
[----:B------:R-:W-:Y:S01]  /*a720*/  IMAD R65, R202, 0x200, R65 ;  /* 0x00000200ca417824 */ /* 0x000fe200078e0241 */
[----:B------:R-:W-:Y:S02]  /*a730*/  SHF.R.U32.HI R38, RZ, 0x10, R39 ;  /* 0x00000010ff267819 */ /* 0x000fe40000011627 */
[----:B------:R-:W-:Y:S01]  /*a740*/  SHF.R.U32.HI R39, RZ, 0x10, R25 ;  /* 0x00000010ff277819 */ /* 0x000fe20000011619 */
[----:B------:R-:W-:Y:S01]  /*a750*/  IMAD.IADD R65, R65, 0x1, R60 ;  /* 0x0000000141417824 */ /* 0x000fe200078e023c */
[----:B------:R-:W-:Y:S01]  /*a760*/  PRMT R128, R123, 0x5410, R128 ;  /* 0x000054107b807816 */ /* 0x000fe20000000080 */
[----:B------:R-:W0:Y:S01]  /*a770*/  LDS.128 R60, [R117+0x12400] ;  /* 0x01240000753c7984 */ /* 0x000e220000000c00 */
[----:B------:R-:W-:-:S02]  /*a780*/  PRMT R121, R121, 0x5410, R36 ;  /* 0x0000541079797816 */ /* 0x000fc40000000024 */
[----:B------:R-:W-:Y:S01]  /*a790*/  LEA R119, R65, UR39, 0x1 ;  /* 0x0000002741777c11 */ /* 0x000fe2000f8e08ff */
[----:B------:R-:W-:Y:S01]  /*a7a0*/  IMAD.U32 R129, R128, 0x10000, RZ ;  /* 0x0001000080817824 */ /* 0x000fe200078e00ff */
[----:B------:R-:W-:Y:S02]  /*a7b0*/  SHF.R.U32.HI R127, RZ, 0x10, R37 ;  /* 0x00000010ff7f7819 */ /* 0x000fe40000011625 */
[----:B------:R-:W-:Y:S01]  /*a7c0*/  PRMT R130, R122, 0x5410, R39 ;  /* 0x000054107a827816 */ /* 0x000fe20000000027 */
[----:B------:R-:W1:Y:S01]  /*a7d0*/  LDS.128 R64, [R119+0x12400] ;  /* 0x0124000077407984 */ /* 0x000e620000000c00 */
[--C-:B------:R-:W-:Y:S02]  /*a7e0*/  SHF.R.U64 R37, R26, 0x10, R27.reuse ;  /* 0x000000101a257819 */ /* 0x100fe4000000121b */
[----:B------:R-:W-:Y:S01]  /*a7f0*/  SHF.R.U32.HI R26, RZ, 0x10, R27 ;  /* 0x00000010ff1a7819 */ /* 0x000fe2000001161b */
[----:B------:R-:W-:Y:S01]  /*a800*/  IMAD.U32 R131, R130, 0x10000, RZ ;  /* 0x0001000082837824 */ /* 0x000fe200078e00ff */
[----:B------:R-:W-:-:S02]  /*a810*/  PRMT R120, R120, 0x5410, R127 ;  /* 0x0000541078787816 */ /* 0x000fc4000000007f */
[----:B------:R-:W-:Y:S02]  /*a820*/  PRMT R25, R82, 0x5432, R125 ;  /* 0x0000543252197816 */ /* 0x000fe4000000007d */
[----:B------:R-:W-:Y:S02]  /*a830*/  PRMT R24, R81, 0x5432, R38 ;  /* 0x0000543251187816 */ /* 0x000fe40000000026 */
[----:B------:R-:W-:Y:S02]  /*a840*/  PRMT R26, R79, 0x5432, R26 ;  /* 0x000054324f1a7816 */ /* 0x000fe4000000001a */
[----:B------:R-:W-:Y:S02]  /*a850*/  PRMT R37, R80, 0x5432, R37 ;  /* 0x0000543250257816 */ /* 0x000fe40000000025 */
[----:B------:R-:W-:Y:S01]  /*a860*/  LOP3.LUT R128, R128, 0xffff0000, RZ, 0xc0, !PT ;  /* 0xffff000080807812 */ /* 0x000fe200078ec0ff */
[----:B------:R-:W-:Y:S01]  /*a870*/  IMAD.U32 R132, R26, 0x10000, RZ ;  /* 0x000100001a847824 */ /* 0x000fe200078e00ff */
[----:B------:R-:W-:Y:S01]  /*a880*/  LOP3.LUT R130, R130, 0xffff0000, RZ, 0xc0, !PT ;  /* 0xffff000082827812 */ /* 0x000fe200078ec0ff */
[C---:B0-----:R-:W-:Y:S01]  /*a890*/  IMAD.U32 R122, R60.reuse, 0x10000, RZ ;  /* 0x000100003c7a7824 */ /* 0x041fe200078e00ff */
[----:B------:R-:W-:Y:S01]  /*a8a0*/  LOP3.LUT R123, R60, 0xffff0000, RZ, 0xc0, !PT ;  /* 0xffff00003c7b7812 */ /* 0x000fe200078ec0ff */
[C---:B------:R-:W-:Y:S01]  /*a8b0*/  IMAD.U32 R36, R62.reuse, 0x10000, RZ ;  /* 0x000100003e247824 */ /* 0x040fe200078e00ff */
[----:B------:R-:W-:Y:S01]  /*a8c0*/  LOP3.LUT R27, R62, 0xffff0000, RZ, 0xc0, !PT ;  /* 0xffff00003e1b7812 */ /* 0x000fe200078ec0ff */
[C---:B------:R-:W-:Y:S01]  /*a8d0*/  IMAD.U32 R126, R63.reuse, 0x10000, RZ ;  /* 0x000100003f7e7824 */ /* 0x040fe200078e00ff */
[----:B------:R-:W-:Y:S01]  /*a8e0*/  LOP3.LUT R62, R63, 0xffff0000, RZ, 0xc0, !PT ;  /* 0xffff00003f3e7812 */ /* 0x000fe200078ec0ff */
[----:B------:R-:W-:Y:S01]  /*a8f0*/  IMAD.U32 R60, R121, 0x10000, RZ ;  /* 0x00010000793c7824 */ /* 0x000fe200078e00ff */
[C---:B------:R-:W-:Y:S01]  /*a900*/  LOP3.LUT R125, R61.reuse, 0xffff0000, RZ, 0xc0, !PT ;  /* 0xffff00003d7d7812 */ /* 0x040fe200078ec0ff */
[C---:B-1----:R-:W-:Y:S01]  /*a910*/  IMAD.U32 R39, R64.reuse, 0x10000, RZ ;  /* 0x0001000040277824 */ /* 0x042fe200078e00ff */
[----:B------:R-:W-:Y:S01]  /*a920*/  LOP3.LUT R63, R64, 0xffff0000, RZ, 0xc0, !PT ;  /* 0xffff0000403f7812 */ /* 0x000fe200078ec0ff */
[----:B------:R-:W-:Y:S01]  /*a930*/  IMAD.U32 R124, R61, 0x10000, RZ ;  /* 0x000100003d7c7824 */ /* 0x000fe200078e00ff */
[----:B------:R-:W-:Y:S01]  /*a940*/  LOP3.LUT R64, R65, 0xffff0000, RZ, 0xc0, !PT ;  /* 0xffff000041407812 */ /* 0x000fe200078ec0ff */
[----:B------:R-:W-:Y:S01]  /*a950*/  FMUL.FTZ R133, R39, R129 ;  /* 0x0000008127857220 */ /* 0x000fe20000410000 */
[----:B------:R-:W-:Y:S01]  /*a960*/  IMAD.U32 R61, R65, 0x10000, RZ ;  /* 0x00010000413d7824 */ /* 0x000fe200078e00ff */
[C---:B------:R-:W-:Y:S01]  /*a970*/  LOP3.LUT R38, R66.reuse, 0xffff0000, RZ, 0xc0, !PT ;  /* 0xffff000042267812 */ /* 0x040fe200078ec0ff */
[----:B------:R-:W-:Y:S01]  /*a980*/  IMAD.U32 R65, R66, 0x10000, RZ ;  /* 0x0001000042417824 */ /* 0x000fe200078e00ff */
[C---:B------:R-:W-:Y:S01]  /*a990*/  LOP3.LUT R66, R67.reuse, 0xffff0000, RZ, 0xc0, !PT ;  /* 0xffff000043427812 */ /* 0x040fe200078ec0ff */
[----:B------:R-:W-:-:S02]  /*a9a0*/  IMAD.U32 R127, R67, 0x10000, RZ ;  /* 0x00010000437f7824 */ /* 0x000fc400078e00ff */
[-C--:B------:R-:W-:Y:S01]  /*a9b0*/  FMUL.FTZ R135, R39, R60.reuse ;  /* 0x0000003c27877220 */ /* 0x080fe20000410000 */
[----:B------:R-:W-:Y:S01]  /*a9c0*/  FFMA.FTZ R39, R122, R60, -R133 ;  /* 0x0000003c7a277223 */ /* 0x000fe20000010885 */
[----:B------:R-:W-:Y:S02]  /*a9d0*/  IMAD.U32 R67, R120, 0x10000, RZ ;  /* 0x0001000078437824 */ /* 0x000fe400078e00ff */
[C---:B------:R-:W-:Y:S01]  /*a9e0*/  FMUL.FTZ R133, R61.reuse, R131 ;  /* 0x000000833d857220 */ /* 0x040fe20000410000 */
[----:B------:R-:W-:Y:S01]  /*a9f0*/  FFMA.FTZ R60, R122, R129, R135 ;  /* 0x000000817a3c7223 */ /* 0x000fe20000010087 */
[----:B------:R-:W-:Y:S02]  /*aa00*/  IMAD.U32 R122, R24, 0x10000, RZ ;  /* 0x00010000187a7824 */ /* 0x000fe400078e00ff */
[-C--:B------:R-:W-:Y:S01]  /*aa10*/  FMUL.FTZ R129, R61, R67.reuse ;  /* 0x000000433d817220 */ /* 0x080fe20000410000 */
[C---:B------:R-:W-:Y:S01]  /*aa20*/  FFMA.FTZ R61, R124.reuse, R67, -R133 ;  /* 0x000000437c3d7223 */ /* 0x040fe20000010885 */
[C---:B------:R-:W-:Y:S01]  /*aa30*/  FMUL.FTZ R67, R127.reuse, R132 ;  /* 0x000000847f437220 */ /* 0x040fe20000410000 */
[-C--:B------:R-:W-:Y:S01]  /*aa40*/  FMUL.FTZ R127, R127, R122.reuse ;  /* 0x0000007a7f7f7220 */ /* 0x080fe20000410000 */
[----:B------:R-:W-:Y:S01]  /*aa50*/  FFMA.FTZ R129, R124, R131, R129 ;  /* 0x000000837c817223 */ /* 0x000fe20000010081 */
[----:B------:R-:W-:Y:S01]  /*aa60*/  LOP3.LUT R120, R120, 0xffff0000, RZ, 0xc0, !PT ;  /* 0xffff000078787812 */ /* 0x000fe200078ec0ff */
[----:B------:R-:W-:Y:S01]  /*aa70*/  FFMA.FTZ R131, R126, R122, -R67 ;  /* 0x0000007a7e837223 */ /* 0x000fe20000010843 */
[----:B------:R-:W-:Y:S01]  /*aa80*/  LOP3.LUT R122, R121, 0xffff0000, RZ, 0xc0, !PT ;  /* 0xffff0000797a7812 */ /* 0x000fe200078ec0ff */
[----:B------:R-:W-:-:S02]  /*aa90*/  IMAD.U32 R67, R37, 0x10000, RZ ;  /* 0x0001000025437824 */ /* 0x000fc400078e00ff */
[C---:B------:R-:W-:Y:S01]  /*aaa0*/  FMUL.FTZ R124, R63.reuse, R128 ;  /* 0x000000803f7c7220 */ /* 0x040fe20000410000 */
[----:B------:R-:W-:Y:S01]  /*aab0*/  FFMA.FTZ R132, R126, R132, R127 ;  /* 0x000000847e847223 */ /* 0x000fe2000001007f */
[C---:B------:R-:W-:Y:S01]  /*aac0*/  FMUL.FTZ R121, R64.reuse, R120 ;  /* 0x0000007840797220 */ /* 0x040fe20000410000 */
[-C--:B------:R-:W-:Y:S01]  /*aad0*/  FMUL.FTZ R126, R63, R122.reuse ;  /* 0x0000007a3f7e7220 */ /* 0x080fe20000410000 */
[----:B------:R-:W-:Y:S02]  /*aae0*/  IMAD.U32 R63, R25, 0x10000, RZ ;  /* 0x00010000193f7824 */ /* 0x000fe400078e00ff */
[----:B------:R-:W-:Y:S01]  /*aaf0*/  FMUL.FTZ R127, R65, R67 ;  /* 0x00000043417f7220 */ /* 0x000fe20000410000 */
[----:B------:R-:W-:Y:S01]  /*ab00*/  FFMA.FTZ R124, R123, R122, -R124 ;  /* 0x0000007a7b7c7223 */ /* 0x000fe2000001087c */
[-C--:B------:R-:W-:Y:S01]  /*ab10*/  FMUL.FTZ R122, R64, R130.reuse ;  /* 0x00000082407a7220 */ /* 0x080fe20000410000 */
[----:B------:R-:W-:Y:S01]  /*ab20*/  FFMA.FTZ R130, R125, R130, R121 ;  /* 0x000000827d827223 */ /* 0x000fe20000010079 */
[-C--:B------:R-:W-:Y:S01]  /*ab30*/  FMUL.FTZ R121, R65, R63.reuse ;  /* 0x0000003f41797220 */ /* 0x080fe20000410000 */
[----:B------:R-:W-:Y:S01]  /*ab40*/  FFMA.FTZ R127, R36, R63, -R127 ;  /* 0x0000003f247f7223 */ /* 0x000fe2000001087f */
[----:B------:R-:W-:Y:S01]  /*ab50*/  LOP3.LUT R63, R37, 0xffff0000, RZ, 0xc0, !PT ;  /* 0xffff0000253f7812 */ /* 0x000fe200078ec0ff */
[----:B------:R-:W-:Y:S01]  /*ab60*/  FFMA.FTZ R122, R125, R120, -R122 ;  /* 0x000000787d7a7223 */ /* 0x000fe2000001087a */
[----:B------:R-:W-:Y:S01]  /*ab70*/  LOP3.LUT R65, R26, 0xffff0000, RZ, 0xc0, !PT ;  /* 0xffff00001a417812 */ /* 0x000fe200078ec0ff */
[----:B------:R-:W-:Y:S01]  /*ab80*/  FFMA.FTZ R121, R36, R67, R121 ;  /* 0x0000004324797223 */ /* 0x000fe20000010079 */
[----:B------:R-:W-:Y:S01]  /*ab90*/  LOP3.LUT R25, R25, 0xffff0000, RZ, 0xc0, !PT ;  /* 0xffff000019197812 */ /* 0x000fe200078ec0ff */
[----:B------:R-:W-:Y:S01]  /*aba0*/  FFMA.FTZ R123, R123, R128, R126 ;  /* 0x000000807b7b7223 */ /* 0x000fe2000001007e */
[----:B------:R-:W-:Y:S01]  /*abb0*/  LOP3.LUT R37, R24, 0xffff0000, RZ, 0xc0, !PT ;  /* 0xffff000018257812 */ /* 0x000fe200078ec0ff */
[----:B------:R-:W-:Y:S01]  /*abc0*/  FMUL.FTZ R24, R38, R63 ;  /* 0x0000003f26187220 */ /* 0x000fe20000410000 */
[----:B------:R-:W-:Y:S01]  /*abd0*/  FMUL.FTZ R67, R66, R65 ;  /* 0x0000004142437220 */ /* 0x000fe20000410000 */
[----:B------:R-:W-:Y:S01]  /*abe0*/  FMUL.FTZ R38, R38, R25 ;  /* 0x0000001926267220 */ /* 0x000fe20000410000 */
[----:B------:R-:W-:Y:S01]  /*abf0*/  F2FP.BF16.F32.PACK_AB R36, R123, R60 ;  /* 0x0000003c7b24723e */ /* 0x000fe200000010ff */
[----:B------:R-:W-:Y:S01]  /*ac00*/  FMUL.FTZ R66, R66, R37 ;  /* 0x0000002542427220 */ /* 0x000fe20000410000 */
        /* <DEDUP_REMOVED lines=10> */
[----:B------:R0:W-:Y:S01]  /*acb0*/  STS.128 [R117+0x12400], R24 ;  /* 0x0124001875007388 */ /* 0x0001e20000000c00 */
[----:B------:R-:W-:-:S05]  /*acc0*/  F2FP.BF16.F32.PACK_AB R39, R65, R132 ;  /* 0x000000844127723e */ /* 0x000fca00000010ff */
[----:B------:R0:W-:Y:S02]  /*acd0*/  STS.128 [R119+0x12400], R36 ;  /* 0x0124002477007388 */ /* 0x0001e40000000c00 */
.L_x_4898:
[----:B------:R-:W-:Y:S05]  /*ace0*/  BSYNC B2 ;  /* 0x0000000000027941 */ /* 0x000fea0003800000 */
.L_x_4897:
[----:B------:R-:W-:Y:S04]  /*acf0*/  BSSY B2, `(.L_x_4899) ;  /* 0x0000072000027945 */ /* 0x000fe80003800000 */
[----:B------:R-:W-:Y:S05]  /*ad00*/  @P1 BRA `(.L_x_4900) ;  /* 0x0000000400c01947 */ /* 0x000fea0003800000 */
[----:B0-----:R-:W-:Y:S02]  /*ad10*/  LEA.HI R24, R118, R75, RZ, 0x1d ;  /* 0x0000004b76187211 */ /* 0x001fe400078fe8ff */
[----:B------:R-:W-:Y:S02]  /*ad20*/  LEA.HI R26, R77, R74, RZ, 0x6 ;  /* 0x0000004a4d1a7211 */ /* 0x000fe400078f30ff */
[----:B------:R-:W-:Y:S02]  /*ad30*/  SHF.R.S32.HI R25, RZ, 0x1f, R24 ;  /* 0x0000001fff197819 */ /* 0x000fe40000011418 */
[----:B------:R-:W-:Y:S01]  /*ad40*/  LOP3.LUT R27, R71, 0x38, R76, 0xf8, !PT ;  /* 0x00000038471b7812 */ /* 0x000fe200078ef84c */
[----:B------:R-:W-:Y:S01]  /*ad50*/  IMAD.SHL.U32 R26, R26, 0x80, RZ ;  /* 0x000000801a1a7824 */ /* 0x000fe200078e00ff */
[----:B------:R-:W-:Y:S01]  /*ad60*/  LEA.HI R25, R25, R24, RZ, 0x3 ;  /* 0x0000001819197211 */ /* 0x000fe200078f18ff */
[----:B------:R-:W-:Y:S01]  /*ad70*/  IMAD.SHL.U32 R24, R24, 0x8, RZ ;  /* 0x0000000818187824 */ /* 0x000fe200078e00ff */
[----:B------:R-:W-:-:S02]  /*ad80*/  LOP3.LUT R36, R27, R70, RZ, 0x3c, !PT ;  /* 0x000000461b247212 */ /* 0x000fc400078e3cff */
[----:B------:R-:W-:Y:S01]  /*ad90*/  LOP3.LUT R37, R26, 0xffffe000, RZ, 0xc0, !PT ;  /* 0xffffe0001a257812 */ /* 0x000fe200078ec0ff */
[----:B------:R-:W-:Y:S01]  /*ada0*/  IMAD.SHL.U32 R26, R25, 0x400, RZ ;  /* 0x00000400191a7824 */ /* 0x000fe200078e00ff */
[----:B------:R-:W-:Y:S02]  /*adb0*/  LOP3.LUT R25, R71, 0x38, R24, 0xf8, !PT ;  /* 0x0000003847197812 */ /* 0x000fe400078ef818 */
[----:B------:R-:W-:Y:S01]  /*adc0*/  R2UR UR4, R204 ;  /* 0x00000000cc0472ca */ /* 0x000fe200000e0000 */
[----:B------:R-:W-:Y:S01]  /*add0*/  IMAD R37, R202, 0x200, R37 ;  /* 0x00000200ca257824 */ /* 0x000fe200078e0225 */
[----:B------:R-:W-:Y:S02]  /*ade0*/  LOP3.LUT R27, R26, 0x7fffe000, RZ, 0xc0, !PT ;  /* 0x7fffe0001a1b7812 */ /* 0x000fe400078ec0ff */
[----:B------:R-:W-:Y:S01]  /*adf0*/  LOP3.LUT R24, R25, R70, RZ, 0x3c, !PT ;  /* 0x0000004619187212 */ /* 0x000fe200078e3cff */
[----:B------:R-:W-:Y:S01]  /*ae00*/  IMAD.IADD R36, R37, 0x1, R36 ;  /* 0x0000000125247824 */ /* 0x000fe200078e0224 */
[----:B------:R-:W-:Y:S01]  /*ae10*/  SHF.R.U64 R65, R40, 0x10, R41 ;  /* 0x0000001028417819 */ /* 0x000fe20000001229 */
[----:B------:R-:W-:Y:S01]  /*ae20*/  IMAD R27, R202, 0x200, R27 ;  /* 0x00000200ca1b7824 */ /* 0x000fe200078e021b */
[----:B------:R-:W-:-:S02]  /*ae30*/  SHF.R.U32.HI R40, RZ, 0x10, R41 ;  /* 0x00000010ff287819 */ /* 0x000fc40000011629 */
[--C-:B------:R-:W-:Y:S01]  /*ae40*/  SHF.R.U64 R41, R28, 0x10, R29.reuse ;  /* 0x000000101c297819 */ /* 0x100fe2000000121d */
[----:B------:R-:W-:Y:S01]  /*ae50*/  IMAD.IADD R61, R27, 0x1, R24 ;  /* 0x000000011b3d7824 */ /* 0x000fe200078e0218 */
[----:B------:R-:W-:Y:S02]  /*ae60*/  SHF.R.U32.HI R28, RZ, 0x10, R29 ;  /* 0x00000010ff1c7819 */ /* 0x000fe4000001161d */
[----:B------:R-:W-:Y:S02]  /*ae70*/  LEA R60, R36, UR4, 0x1 ;  /* 0x00000004243c7c11 */ /* 0x000fe4000f8e08ff */
[----:B------:R-:W-:Y:S02]  /*ae80*/  LEA R61, R61, UR39, 0x1 ;  /* 0x000000273d3d7c11 */ /* 0x000fe4000f8e08ff */
[----:B------:R-:W-:Y:S01]  /*ae90*/  SHF.R.U64 R63, R42, 0x10, R43 ;  /* 0x000000102a3f7819 */ /* 0x000fe2000000122b */
[----:B------:R-:W0:Y:S01]  /*aea0*/  LDS.128 R24, [R60] ;  /* 0x000000003c187984 */ /* 0x000e220000000c00 */
[----:B------:R-:W-:-:S02]  /*aeb0*/  PRMT R114, R114, 0x5410, R65 ;  /* 0x0000541072727816 */ /* 0x000fc40000000041 */
[----:B------:R-:W-:Y:S01]  /*aec0*/  PRMT R110, R110, 0x5410, R41 ;  /* 0x000054106e6e7816 */ /* 0x000fe20000000029 */
[----:B------:R-:W1:Y:S01]  /*aed0*/  LDS.128 R36, [R61+0x12400] ;  /* 0x012400003d247984 */ /* 0x000e620000000c00 */
[--C-:B------:R-:W-:Y:S02]  /*aee0*/  SHF.R.U64 R29, R30, 0x10, R31.reuse ;  /* 0x000000101e1d7819 */ /* 0x100fe4000000121f */
[----:B------:R-:W-:Y:S01]  /*aef0*/  PRMT R109, R109, 0x5410, R28 ;  /* 0x000054106d6d7816 */ /* 0x000fe2000000001c */
[----:B------:R-:W-:Y:S01]  /*af00*/  IMAD.U32 R65, R110, 0x10000, RZ ;  /* 0x000100006e417824 */ /* 0x000fe200078e00ff */
[----:B------:R-:W-:Y:S02]  /*af10*/  SHF.R.U32.HI R30, RZ, 0x10, R31 ;  /* 0x00000010ff1e7819 */ /* 0x000fe4000001161f */
[----:B------:R-:W-:Y:S01]  /*af20*/  PRMT R113, R113, 0x5410, R40 ;  /* 0x0000541071717816 */ /* 0x000fe20000000028 */
[----:B------:R-:W-:Y:S01]  /*af30*/  IMAD.U32 R62, R109, 0x10000, RZ ;  /* 0x000100006d3e7824 */ /* 0x000fe200078e00ff */
[----:B------:R-:W-:Y:S01]  /*af40*/  PRMT R116, R116, 0x5410, R63 ;  /* 0x0000541074747816 */ /* 0x000fe2000000003f */
[----:B------:R-:W-:Y:S01]  /*af50*/  IMAD.U32 R63, R114, 0x10000, RZ ;  /* 0x00010000723f7824 */ /* 0x000fe200078e00ff */
[----:B------:R-:W-:-:S02]  /*af60*/  SHF.R.U32.HI R42, RZ, 0x10, R43 ;  /* 0x00000010ff2a7819 */ /* 0x000fc4000001162b */
[----:B------:R-:W-:Y:S02]  /*af70*/  PRMT R111, R111, 0x5410, R30 ;  /* 0x000054106f6f7816 */ /* 0x000fe4000000001e */
[----:B------:R-:W-:Y:S02]  /*af80*/  PRMT R115, R115, 0x5410, R42 ;  /* 0x0000541073737816 */ /* 0x000fe4000000002a */
[----:B------:R-:W-:Y:S01]  /*af90*/  PRMT R112, R112, 0x5410, R29 ;  /* 0x0000541070707816 */ /* 0x000fe2000000001d */
[----:B------:R-:W-:Y:S02]  /*afa0*/  IMAD.U32 R64, R111, 0x10000, RZ ;  /* 0x000100006f407824 */ /* 0x000fe400078e00ff */
        /* <DEDUP_REMOVED lines=12> */
[----:B------:R-:W-:Y:S02]  /*b070*/  IMAD.U32 R43, R39, 0x10000, RZ ;  /* 0x00010000272b7824 */ /* 0x000fe400078e00ff */
[C---:B------:R-:W-:Y:S01]  /*b080*/  FFMA.FTZ R67, R28.reuse, R63, -R67 ;  /* 0x0000003f1c437223 */ /* 0x040fe20000010843 */
[----:B------:R-:W-:Y:S01]  /*b090*/  FFMA.FTZ R117, R28, R65, R117 ;  /* 0x000000411c757223 */ /* 0x000fe20000010075 */
[----:B------:R-:W-:Y:S02]  /*b0a0*/  IMAD.U32 R28, R115, 0x10000, RZ ;  /* 0x00010000731c7824 */ /* 0x000fe400078e00ff */
[-C--:B------:R-:W-:Y:S01]  /*b0b0*/  FMUL.FTZ R120, R41, R40.reuse ;  /* 0x0000002829787220 */ /* 0x080fe20000410000 */
[----:B------:R-:W-:Y:S01]  /*b0c0*/  FFMA.FTZ R66, R29, R40, -R66 ;  /* 0x000000281d427223 */ /* 0x000fe20000010842 */
[----:B------:R-:W-:Y:S01]  /*b0d0*/  FMUL.FTZ R40, R43, R64 ;  /* 0x000000402b287220 */ /* 0x000fe20000410000 */
[----:B------:R-:W-:Y:S01]  /*b0e0*/  IMAD.U32 R31, R27, 0x10000, RZ ;  /* 0x000100001b1f7824 */ /* 0x000fe200078e00ff */
[----:B------:R-:W-:Y:S01]  /*b0f0*/  LOP3.LUT R41, R110, 0xffff0000, RZ, 0xc0, !PT ;  /* 0xffff00006e297812 */ /* 0x000fe200078ec0ff */
[----:B------:R-:W-:Y:S01]  /*b100*/  FMUL.FTZ R43, R43, R28 ;  /* 0x0000001c2b2b7220 */ /* 0x000fe20000410000 */
[----:B------:R-:W-:Y:S01]  /*b110*/  FFMA.FTZ R120, R29, R62, R120 ;  /* 0x0000003e1d787223 */ /* 0x000fe20000010078 */
[----:B------:R-:W-:Y:S01]  /*b120*/  LOP3.LUT R29, R114, 0xffff0000, RZ, 0xc0, !PT ;  /* 0xffff0000721d7812 */ /* 0x000fe200078ec0ff */
[C---:B------:R-:W-:Y:S01]  /*b130*/  FFMA.FTZ R65, R31.reuse, R28, -R40 ;  /* 0x0000001c1f417223 */ /* 0x040fe20000010828 */
[----:B------:R-:W-:Y:S01]  /*b140*/  FFMA.FTZ R110, R31, R64, R43 ;  /* 0x000000401f6e7223 */ /* 0x000fe2000001002b */
[----:B------:R-:W-:Y:S01]  /*b150*/  FMUL.FTZ R31, R36, R41 ;  /* 0x00000029241f7220 */ /* 0x000fe20000410000 */
[----:B------:R-:W-:-:S02]  /*b160*/  IMAD.U32 R42, R38, 0x10000, RZ ;  /* 0x00010000262a7824 */ /* 0x000fc400078e00ff */
[-C--:B------:R-:W-:Y:S01]  /*b170*/  FMUL.FTZ R43, R36, R29.reuse ;  /* 0x0000001d242b7220 */ /* 0x080fe20000410000 */
[----:B------:R-:W-:Y:S01]  /*b180*/  LOP3.LUT R28, R113, 0xffff0000, RZ, 0xc0, !PT ;  /* 0xffff0000711c7812 */ /* 0x000fe200078ec0ff */
[----:B------:R-:W-:Y:S01]  /*b190*/  FFMA.FTZ R36, R24, R29, -R31 ;  /* 0x0000001d18247223 */ /* 0x000fe2000001081f */
[----:B------:R-:W-:Y:S01]  /*b1a0*/  LOP3.LUT R40, R109, 0xffff0000, RZ, 0xc0, !PT ;  /* 0xffff00006d287812 */ /* 0x000fe200078ec0ff */
[----:B------:R-:W-:Y:S02]  /*b1b0*/  IMAD.U32 R31, R112, 0x10000, RZ ;  /* 0x00010000701f7824 */ /* 0x000fe400078e00ff */
[----:B------:R-:W-:Y:S01]  /*b1c0*/  FFMA.FTZ R62, R24, R41, R43 ;  /* 0x00000029183e7223 */ /* 0x000fe2000001002b */
[----:B------:R-:W-:Y:S02]  /*b1d0*/  IMAD.U32 R30, R26, 0x10000, RZ ;  /* 0x000100001a1e7824 */ /* 0x000fe400078e00ff */
[----:B------:R-:W-:Y:S01]  /*b1e0*/  FMUL.FTZ R63, R37, R28 ;  /* 0x0000001c253f7220 */ /* 0x000fe20000410000 */
[----:B------:R-:W-:-:S02]  /*b1f0*/  IMAD.U32 R29, R116, 0x10000, RZ ;  /* 0x00010000741d7824 */ /* 0x000fc400078e00ff */
[----:B------:R-:W-:Y:S01]  /*b200*/  FMUL.FTZ R41, R42, R31 ;  /* 0x0000001f2a297220 */ /* 0x000fe20000410000 */
[----:B------:R-:W-:Y:S01]  /*b210*/  FMUL.FTZ R64, R37, R40 ;  /* 0x0000002825407220 */ /* 0x000fe20000410000 */
[----:B------:R-:W-:Y:S01]  /*b220*/  LOP3.LUT R38, R38, 0xffff0000, RZ, 0xc0, !PT ;  /* 0xffff000026267812 */ /* 0x000fe200078ec0ff */
[-C--:B------:R-:W-:Y:S01]  /*b230*/  FMUL.FTZ R43, R42, R29.reuse ;  /* 0x0000001d2a2b7220 */ /* 0x080fe20000410000 */
[----:B------:R-:W-:Y:S01]  /*b240*/  FFMA.FTZ R41, R30, R29, -R41 ;  /* 0x0000001d1e297223 */ /* 0x000fe20000010829 */
[C---:B------:R-:W-:Y:S01]  /*b250*/  FFMA.FTZ R37, R25.reuse, R28, -R64 ;  /* 0x0000001c19257223 */ /* 0x040fe20000010840 */
[----:B------:R-:W-:Y:S01]  /*b260*/  FFMA.FTZ R63, R25, R40, R63 ;  /* 0x00000028193f7223 */ /* 0x000fe2000001003f */
[----:B------:R-:W-:Y:S01]  /*b270*/  LOP3.LUT R29, R112, 0xffff0000, RZ, 0xc0, !PT ;  /* 0xffff0000701d7812 */ /* 0x000fe200078ec0ff */
[----:B------:R-:W-:Y:S01]  /*b280*/  FFMA.FTZ R30, R30, R31, R43 ;  /* 0x0000001f1e1e7223 */ /* 0x000fe2000001002b */
[----:B------:R-:W-:Y:S02]  /*b290*/  LOP3.LUT R39, R39, 0xffff0000, RZ, 0xc0, !PT ;  /* 0xffff000027277812 */ /* 0x000fe400078ec0ff */
[----:B------:R-:W-:Y:S01]  /*b2a0*/  LOP3.LUT R25, R116, 0xffff0000, RZ, 0xc0, !PT ;  /* 0xffff000074197812 */ /* 0x000fe200078ec0ff */
[----:B------:R-:W-:Y:S01]  /*b2b0*/  FMUL.FTZ R31, R38, R29 ;  /* 0x0000001d261f7220 */ /* 0x000fe20000410000 */
[----:B------:R-:W-:-:S02]  /*b2c0*/  LOP3.LUT R28, R111, 0xffff0000, RZ, 0xc0, !PT ;  /* 0xffff00006f1c7812 */ /* 0x000fc400078ec0ff */
[----:B------:R-:W-:Y:S01]  /*b2d0*/  LOP3.LUT R24, R115, 0xffff0000, RZ, 0xc0, !PT ;  /* 0xffff000073187812 */ /* 0x000fe200078ec0ff */
[-C--:B------:R-:W-:Y:S01]  /*b2e0*/  FMUL.FTZ R40, R38, R25.reuse ;  /* 0x0000001926287220 */ /* 0x080fe20000410000 */
[----:B------:R-:W-:Y:S01]  /*b2f0*/  LOP3.LUT R26, R26, 0xffff0000, RZ, 0xc0, !PT ;  /* 0xffff00001a1a7812 */ /* 0x000fe200078ec0ff */
[----:B------:R-:W-:Y:S01]  /*b300*/  FMUL.FTZ R42, R39, R28 ;  /* 0x0000001c272a7220 */ /* 0x000fe20000410000 */
[----:B------:R-:W-:Y:S01]  /*b310*/  LOP3.LUT R27, R27, 0xffff0000, RZ, 0xc0, !PT ;  /* 0xffff00001b1b7812 */ /* 0x000fe200078ec0ff */
[-C--:B------:R-:W-:Y:S02]  /*b320*/  FMUL.FTZ R39, R39, R24.reuse ;  /* 0x0000001827277220 */ /* 0x080fe40000410000 */
        /* <DEDUP_REMOVED lines=14> */
.L_x_4900:
[----:B------:R-:W-:Y:S05]  /*b410*/  BSYNC B2 ;  /* 0x0000000000027941 */ /* 0x000fea0003800000 */
.L_x_4899:
[----:B------:R-:W-:Y:S05]  /*b420*/  @P2 BRA `(.L_x_4896) ;  /* 0x0000000400c02947 */ /* 0x000fea0003800000 */
[----:B------:R-:W-:Y:S02]  /*b430*/  LEA.HI R118, R118, R69, RZ, 0x1d ;  /* 0x0000004576767211 */ /* 0x000fe400078fe8ff */
[----:B01----:R-:W-:Y:S02]  /*b440*/  LEA.HI R24, R21, R20, RZ, 0x6 ;  /* 0x0000001415187211 */ /* 0x003fe400078f30ff */
[----:B------:R-:W-:Y:S02]  /*b450*/  SHF.R.S32.HI R25, RZ, 0x1f, R118 ;  /* 0x0000001fff197819 */ /* 0x000fe40000011476 */
[----:B------:R-:W-:Y:S01]  /*b460*/  LOP3.LUT R27, R71, 0x38, R68, 0xf8, !PT ;  /* 0x00000038471b7812 */ /* 0x000fe200078ef844 */
[----:B------:R-:W-:Y:S01]  /*b470*/  IMAD.SHL.U32 R24, R24, 0x80, RZ ;  /* 0x0000008018187824 */ /* 0x000fe200078e00ff */
[----:B------:R-:W-:Y:S01]  /*b480*/  LEA.HI R25, R25, R118, RZ, 0x3 ;  /* 0x0000007619197211 */ /* 0x000fe200078f18ff */
[----:B------:R-:W-:Y:S01]  /*b490*/  IMAD.SHL.U32 R118, R118, 0x8, RZ ;  /* 0x0000000876767824 */ /* 0x000fe200078e00ff */
[----:B------:R-:W-:-:S02]  /*b4a0*/  R2UR UR4, R204 ;  /* 0x00000000cc0472ca */ /* 0x000fc400000e0000 */
[----:B------:R-:W-:Y:S01]  /*b4b0*/  LOP3.LUT R29, R24, 0xffffe000, RZ, 0xc0, !PT ;  /* 0xffffe000181d7812 */ /* 0x000fe200078ec0ff */
[----:B------:R-:W-:Y:S01]  /*b4c0*/  IMAD.SHL.U32 R25, R25, 0x400, RZ ;  /* 0x0000040019197824 */ /* 0x000fe200078e00ff */
[----:B------:R-:W-:Y:S02]  /*b4d0*/  LOP3.LUT R71, R71, 0x38, R118, 0xf8, !PT ;  /* 0x0000003847477812 */ /* 0x000fe400078ef876 */
[-C--:B------:R-:W-:Y:S01]  /*b4e0*/  LOP3.LUT R24, R27, R70.reuse, RZ, 0x3c, !PT ;  /* 0x000000461b187212 */ /* 0x080fe200078e3cff */
[----:B------:R-:W-:Y:S01]  /*b4f0*/  IMAD R29, R202, 0x200, R29 ;  /* 0x00000200ca1d7824 */ /* 0x000fe200078e021d */
[----:B------:R-:W-:Y:S02]  /*b500*/  LOP3.LUT R25, R25, 0x7fffe000, RZ, 0xc0, !PT ;  /* 0x7fffe00019197812 */ /* 0x000fe400078ec0ff */
[----:B------:R-:W-:Y:S01]  /*b510*/  LOP3.LUT R70, R71, R70, RZ, 0x3c, !PT ;  /* 0x0000004647467212 */ /* 0x000fe200078e3cff */
[----:B------:R-:W-:Y:S01]  /*b520*/  IMAD.IADD R24, R29, 0x1, R24 ;  /* 0x000000011d187824 */ /* 0x000fe200078e0218 */
[----:B------:R-:W-:Y:S01]  /*b530*/  SHF.R.U64 R39, R32, 0x10, R33 ;  /* 0x0000001020277819 */ /* 0x000fe20000001221 */
[----:B------:R-:W-:Y:S01]  /*b540*/  IMAD R25, R202, 0x200, R25 ;  /* 0x00000200ca197824 */ /* 0x000fe200078e0219 */
[----:B------:R-:W-:-:S02]  /*b550*/  SHF.R.U64 R43, R44, 0x10, R45 ;  /* 0x000000102c2b7819 */ /* 0x000fc4000000122d */
[----:B------:R-:W-:Y:S01]  /*b560*/  LEA R36, R24, UR4, 0x1 ;  /* 0x0000000418247c11 */ /* 0x000fe2000f8e08ff */
[----:B------:R-:W-:Y:S01]  /*b570*/  IMAD.IADD R37, R25, 0x1, R70 ;  /* 0x0000000119257824 */ /* 0x000fe200078e0246 */
[----:B------:R-:W-:Y:S02]  /*b580*/  PRMT R98, R98, 0x5410, R39 ;  /* 0x0000541062627816 */ /* 0x000fe40000000027 */
[----:B------:R-:W-:Y:S01]  /*b590*/  SHF.R.U32.HI R44, RZ, 0x10, R45 ;  /* 0x00000010ff2c7819 */ /* 0x000fe2000001162d */
[----:B------:R-:W0:Y:S01]  /*b5a0*/  LDS.128 R24, [R36] ;  /* 0x0000000024187984 */ /* 0x000e220000000c00 */
[----:B------:R-:W-:Y:S01]  /*b5b0*/  LEA R37, R37, UR39, 0x1 ;  /* 0x0000002725257c11 */ /* 0x000fe2000f8e08ff */
[----:B------:R-:W-:Y:S01]  /*b5c0*/  IMAD.U32 R45, R98, 0x10000, RZ ;  /* 0x00010000622d7824 */ /* 0x000fe200078e00ff */
[----:B------:R-:W-:Y:S02]  /*b5d0*/  SHF.R.U32.HI R32, RZ, 0x10, R33 ;  /* 0x00000010ff207819 */ /* 0x000fe40000011621 */
[----:B------:R-:W-:Y:S01]  /*b5e0*/  PRMT R94, R94, 0x5410, R43 ;  /* 0x000054105e5e7816 */ /* 0x000fe2000000002b */
[----:B------:R-:W1:Y:S01]  /*b5f0*/  LDS.128 R28, [R37+0x12400] ;  /* 0x01240000251c7984 */ /* 0x000e620000000c00 */
[----:B------:R-:W-:-:S02]  /*b600*/  PRMT R99, R99, 0x5410, R32 ;  /* 0x0000541063637816 */ /* 0x000fc40000000020 */
[----:B------:R-:W-:Y:S01]  /*b610*/  SHF.R.U64 R33, R34, 0x10, R35 ;  /* 0x0000001022217819 */ /* 0x000fe20000001223 */
[----:B------:R-:W-:Y:S01]  /*b620*/  IMAD.U32 R43, R94, 0x10000, RZ ;  /* 0x000100005e2b7824 */ /* 0x000fe200078e00ff */
[----:B------:R-:W-:Y:S02]  /*b630*/  SHF.R.U64 R41, R46, 0x10, R47 ;  /* 0x000000102e297819 */ /* 0x000fe4000000122f */
[----:B------:R-:W-:Y:S02]  /*b640*/  SHF.R.U32.HI R34, RZ, 0x10, R35 ;  /* 0x00000010ff227819 */ /* 0x000fe40000011623 */
[----:B------:R-:W-:Y:S02]  /*b650*/  SHF.R.U32.HI R46, RZ, 0x10, R47 ;  /* 0x00000010ff2e7819 */ /* 0x000fe4000001162f */
[----:B------:R-:W-:Y:S02]  /*b660*/  LOP3.LUT R47, R98, 0xffff0000, RZ, 0xc0, !PT ;  /* 0xffff0000622f7812 */ /* 0x000fe400078ec0ff */
[----:B------:R-:W-:-:S02]  /*b670*/  PRMT R95, R95, 0x5410, R44 ;  /* 0x000054105f5f7816 */ /* 0x000fc4000000002c */
[----:B------:R-:W-:Y:S02]  /*b680*/  PRMT R97, R97, 0x5410, R34 ;  /* 0x0000541061617816 */ /* 0x000fe40000000022 */
[----:B------:R-:W-:Y:S02]  /*b690*/  PRMT R96, R96, 0x5410, R33 ;  /* 0x0000541060607816 */ /* 0x000fe40000000021 */
[----:B------:R-:W-:Y:S01]  /*b6a0*/  PRMT R92, R92, 0x5410, R41 ;  /* 0x000054105c5c7816 */ /* 0x000fe20000000029 */
[----:B------:R-:W-:Y:S01]  /*b6b0*/  IMAD.U32 R42, R97, 0x10000, RZ ;  /* 0x00010000612a7824 */ /* 0x000fe200078e00ff */
[----:B------:R-:W-:Y:S01]  /*b6c0*/  PRMT R93, R93, 0x5410, R46 ;  /* 0x000054105d5d7816 */ /* 0x000fe2000000002e */
[C---:B0-----:R-:W-:Y:S01]  /*b6d0*/  IMAD.U32 R32, R24.reuse, 0x10000, RZ ;  /* 0x0001000018207824 */ /* 0x041fe200078e00ff */
        /* <DEDUP_REMOVED lines=13> */
[----:B------:R-:W-:Y:S01]  /*b7b0*/  FFMA.FTZ R61, R32, R43, -R61 ;  /* 0x0000002b203d7223 */ /* 0x000fe2000001083d */
[----:B------:R-:W-:Y:S01]  /*b7c0*/  LOP3.LUT R43, R94, 0xffff0000, RZ, 0xc0, !PT ;  /* 0xffff00005e2b7812 */ /* 0x000fe200078ec0ff */
[----:B------:R-:W-:Y:S01]  /*b7d0*/  FFMA.FTZ R63, R32, R45, R63 ;  /* 0x0000002d203f7223 */ /* 0x000fe2000001003f */
[----:B------:R-:W-:Y:S02]  /*b7e0*/  IMAD.U32 R32, R95, 0x10000, RZ ;  /* 0x000100005f207824 */ /* 0x000fe400078e00ff */
[----:B------:R-:W-:Y:S02]  /*b7f0*/  IMAD.U32 R41, R31, 0x10000, RZ ;  /* 0x000100001f297824 */ /* 0x000fe400078e00ff */
[-C--:B------:R-:W-:Y:S01]  /*b800*/  FMUL.FTZ R45, R28, R43.reuse ;  /* 0x0000002b1c2d7220 */ /* 0x080fe20000410000 */
[C---:B------:R-:W-:Y:S01]  /*b810*/  FMUL.FTZ R28, R39.reuse, R38 ;  /* 0x00000026271c7220 */ /* 0x040fe20000410000 */
[C---:B------:R-:W-:Y:S01]  /*b820*/  FFMA.FTZ R44, R24.reuse, R43, -R65 ;  /* 0x0000002b182c7223 */ /* 0x040fe20000010841 */
[-C--:B------:R-:W-:Y:S01]  /*b830*/  FMUL.FTZ R39, R39, R32.reuse ;  /* 0x0000002027277220 */ /* 0x080fe20000410000 */
[----:B------:R-:W-:Y:S01]  /*b840*/  FFMA.FTZ R46, R24, R47, R45 ;  /* 0x0000002f182e7223 */ /* 0x000fe2000001002d */
[----:B------:R-:W-:Y:S01]  /*b850*/  FFMA.FTZ R43, R33, R32, -R28 ;  /* 0x00000020212b7223 */ /* 0x000fe2000001081c */
[----:B------:R-:W-:-:S02]  /*b860*/  IMAD.U32 R28, R93, 0x10000, RZ ;  /* 0x000100005d1c7824 */ /* 0x000fc400078e00ff */
[----:B------:R-:W-:Y:S01]  /*b870*/  FMUL.FTZ R60, R41, R42 ;  /* 0x0000002a293c7220 */ /* 0x000fe20000410000 */
[----:B------:R-:W-:Y:S01]  /*b880*/  LOP3.LUT R32, R99, 0xffff0000, RZ, 0xc0, !PT ;  /* 0xffff000063207812 */ /* 0x000fe200078ec0ff */
[----:B------:R-:W-:Y:S01]  /*b890*/  FFMA.FTZ R38, R33, R38, R39 ;  /* 0x0000002621267223 */ /* 0x000fe20000010027 */
[----:B------:R-:W-:Y:S01]  /*b8a0*/  LOP3.LUT R24, R95, 0xffff0000, RZ, 0xc0, !PT ;  /* 0xffff00005f187812 */ /* 0x000fe200078ec0ff */
[-C--:B------:R-:W-:Y:S01]  /*b8b0*/  FMUL.FTZ R62, R41, R28.reuse ;  /* 0x0000001c293e7220 */ /* 0x080fe20000410000 */
[----:B------:R-:W-:Y:S01]  /*b8c0*/  FFMA.FTZ R60, R35, R28, -R60 ;  /* 0x0000001c233c7223 */ /* 0x000fe2000001083c */
[C---:B------:R-:W-:Y:S01]  /*b8d0*/  FMUL.FTZ R28, R29.reuse, R32 ;  /* 0x000000201d1c7220 */ /* 0x040fe20000410000 */
[----:B------:R-:W-:Y:S02]  /*b8e0*/  IMAD.U32 R40, R30, 0x10000, RZ ;  /* 0x000100001e287824 */ /* 0x000fe400078e00ff */
[----:B------:R-:W-:Y:S01]  /*b8f0*/  FMUL.FTZ R29, R29, R24 ;  /* 0x000000181d1d7220 */ /* 0x000fe20000410000 */
[----:B------:R-:W-:-:S02]  /*b900*/  IMAD.U32 R39, R96, 0x10000, RZ ;  /* 0x0001000060277824 */ /* 0x000fc400078e00ff */
[----:B------:R-:W-:Y:S01]  /*b910*/  FFMA.FTZ R62, R35, R42, R62 ;  /* 0x0000002a233e7223 */ /* 0x000fe2000001003e */
[----:B------:R-:W-:Y:S02]  /*b920*/  IMAD.U32 R33, R92, 0x10000, RZ ;  /* 0x000100005c217824 */ /* 0x000fe400078e00ff */
[C---:B------:R-:W-:Y:S01]  /*b930*/  FFMA.FTZ R42, R25.reuse, R24, -R28 ;  /* 0x00000018192a7223 */ /* 0x040fe2000001081c */
[----:B------:R-:W-:Y:S01]  /*b940*/  FFMA.FTZ R35, R25, R32, R29 ;  /* 0x0000002019237223 */ /* 0x000fe2000001001d */
[----:B------:R-:W-:Y:S01]  /*b950*/  IMAD.U32 R34, R26, 0x10000, RZ ;  /* 0x000100001a227824 */ /* 0x000fe200078e00ff */
[----:B------:R-:W-:Y:S01]  /*b960*/  LOP3.LUT R30, R30, 0xffff0000, RZ, 0xc0, !PT ;  /* 0xffff00001e1e7812 */ /* 0x000fe200078ec0ff */
[C---:B------:R-:W-:Y:S01]  /*b970*/  FMUL.FTZ R41, R40.reuse, R39 ;  /* 0x0000002728297220 */ /* 0x040fe20000410000 */
[----:B------:R-:W-:Y:S01]  /*b980*/  LOP3.LUT R31, R31, 0xffff0000, RZ, 0xc0, !PT ;  /* 0xffff00001f1f7812 */ /* 0x000fe200078ec0ff */
[-C--:B------:R-:W-:Y:S01]  /*b990*/  FMUL.FTZ R45, R40, R33.reuse ;  /* 0x00000021282d7220 */ /* 0x080fe20000410000 */
[----:B------:R-:W-:Y:S01]  /*b9a0*/  LOP3.LUT R29, R96, 0xffff0000, RZ, 0xc0, !PT ;  /* 0xffff0000601d7812 */ /* 0x000fe200078ec0ff */
[C---:B------:R-:W-:Y:S01]  /*b9b0*/  FFMA.FTZ R41, R34.reuse, R33, -R41 ;  /* 0x0000002122297223 */ /* 0x040fe20000010829 */
[----:B------:R-:W-:Y:S01]  /*b9c0*/  LOP3.LUT R28, R97, 0xffff0000, RZ, 0xc0, !PT ;  /* 0xffff0000611c7812 */ /* 0x000fe200078ec0ff */
[----:B------:R-:W-:Y:S01]  /*b9d0*/  FFMA.FTZ R45, R34, R39, R45 ;  /* 0x00000027222d7223 */ /* 0x000fe2000001002d */
[----:B------:R-:W-:Y:S01]  /*b9e0*/  LOP3.LUT R25, R92, 0xffff0000, RZ, 0xc0, !PT ;  /* 0xffff00005c197812 */ /* 0x000fe200078ec0ff */
[----:B------:R-:W-:Y:S01]  /*b9f0*/  FMUL.FTZ R33, R30, R29 ;  /* 0x0000001d1e217220 */ /* 0x000fe20000410000 */
[----:B------:R-:W-:Y:S01]  /*ba00*/  LOP3.LUT R24, R93, 0xffff0000, RZ, 0xc0, !PT ;  /* 0xffff00005d187812 */ /* 0x000fe200078ec0ff */
[----:B------:R-:W-:Y:S01]  /*ba10*/  FMUL.FTZ R34, R31, R28 ;  /* 0x0000001c1f227220 */ /* 0x000fe20000410000 */
[----:B------:R-:W-:Y:S01]  /*ba20*/  LOP3.LUT R26, R26, 0xffff0000, RZ, 0xc0, !PT ;  /* 0xffff00001a1a7812 */ /* 0x000fe200078ec0ff */
        /* <DEDUP_REMOVED lines=16> */
.L_x_4896:
[----:B------:R-:W-:Y:S05]  /*bb30*/  BSYNC B1 ;  /* 0x0000000000017941 */ /* 0x000fea0003800000 */
.L_x_4895:
[----:B-12---:R-:W-:-:S05]  /*bb40*/  VIADD R29, R197, 0x40 ;  /* 0x00000040c51d7836 */ /* 0x006fca0000000000 */
[----:B------:R-:W-:-:S13]  /*bb50*/  ISETP.GE.AND P0, PT, R29, R100, PT ;  /* 0x000000641d00720c */ /* 0x000fda0003f06270 */
[----:B------:R-:W-:Y:S05]  /*bb60*/  @P0 BRA `(.L_x_4877) ;  /* 0x0000001400680947 */ /* 0x000fea0003800000 */
[----:B------:R-:W1:Y:S01]  /*bb70*/  LDC R32, c[0x0][0x3f4] ;  /* 0x0000fd00ff207b82 */ /* 0x000e620000000800 */
[----:B0-----:R-:W-:Y:S01]  /*bb80*/  SHF.R.S32.HI R24, RZ, 0x1f, R29 ;  /* 0x0000001fff187819 */ /* 0x001fe2000001141d */
[----:B------:R-:W-:Y:S01]  /*bb90*/  IMAD.SHL.U32 R33, R29, 0x40, RZ ;  /* 0x000000401d217824 */ /* 0x000fe200078e00ff */
[----:B------:R-:W-:Y:S01]  /*bba0*/  BSSY B1, `(.L_x_4901) ;  /* 0x0000076000017945 */ /* 0x000fe20003800000 */
[----:B------:R-:W-:Y:S01]  /*bbb0*/  VIADD R25, R78, 0x20 ;  /* 0x000000204e197836 */ /* 0x000fe20000000000 */
[----:B------:R-:W-:Y:S01]  /*bbc0*/  LEA.HI R24, R24, R29, RZ, 0x3 ;  /* 0x0000001d18187211 */ /* 0x000fe200078f18ff */
[----:B------:R-:W-:Y:S01]  /*bbd0*/  VIADD R27, R78, 0x40 ;  /* 0x000000404e1b7836 */ /* 0x000fe20000000000 */
[----:B------:R-:W-:-:S03]  /*bbe0*/  LOP3.LUT R33, R33, 0x1c0, RZ, 0xc0, !PT ;  /* 0x000001c021217812 */ /* 0x000fc600078ec0ff */
[----:B------:R-:W-:Y:S01]  /*bbf0*/  IMAD.SHL.U32 R24, R24, 0x40, RZ ;  /* 0x0000004018187824 */ /* 0x000fe200078e00ff */
[----:B------:R-:W-:-:S04]  /*bc00*/  SHF.R.U32.HI R34, RZ, 0x3, R33 ;  /* 0x00000003ff227819 */ /* 0x000fc80000011621 */
[----:B------:R-:W-:Y:S02]  /*bc10*/  LOP3.LUT R35, R24, 0xfffffe00, RZ, 0xc0, !PT ;  /* 0xfffffe0018237812 */ /* 0x000fe400078ec0ff */
[-C--:B-1----:R-:W-:Y:S02]  /*bc20*/  ISETP.GE.AND P0, PT, R78, R32.reuse, PT ;  /* 0x000000204e00720c */ /* 0x082fe40003f06270 */
[-C--:B------:R-:W-:Y:S02]  /*bc30*/  ISETP.GE.AND P1, PT, R25, R32.reuse, PT ;  /* 0x000000201900720c */ /* 0x080fe40003f26270 */
[----:B------:R-:W-:-:S09]  /*bc40*/  ISETP.GE.AND P2, PT, R27, R32, PT ;  /* 0x000000201b00720c */ /* 0x000fd20003f46270 */
[----:B------:R-:W-:Y:S05]  /*bc50*/  @P0 BRA `(.L_x_4902) ;  /* 0x0000000400a80947 */ /* 0x000fea0003800000 */
[----:B------:R-:W-:Y:S02]  /*bc60*/  LEA.HI R24, R32, R199, RZ, 0x1d ;  /* 0x000000c720187211 */ /* 0x000fe400078fe8ff */
[----:B------:R-:W-:Y:S02]  /*bc70*/  R2UR UR4, R204 ;  /* 0x00000000cc0472ca */ /* 0x000fe400000e0000 */
[----:B------:R-:W-:Y:S01]  /*bc80*/  SHF.R.S32.HI R25, RZ, 0x1f, R24 ;  /* 0x0000001fff197819 */ /* 0x000fe20000011418 */
[----:B------:R-:W-:Y:S01]  /*bc90*/  IMAD.SHL.U32 R26, R24, 0x8, RZ ;  /* 0x00000008181a7824 */ /* 0x000fe200078e00ff */
[----:B------:R-:W-:Y:S02]  /*bca0*/  LOP3.LUT R78, R33, 0x38, R78, 0xf8, !PT ;  /* 0x00000038214e7812 */ /* 0x000fe400078ef84e */
[----:B------:R-:W-:Y:S02]  /*bcb0*/  LEA.HI R24, R25, R24, RZ, 0x3 ;  /* 0x0000001819187211 */ /* 0x000fe400078f18ff */
[----:B------:R-:W-:-:S02]  /*bcc0*/  LOP3.LUT R25, R33, 0x38, R26, 0xf8, !PT ;  /* 0x0000003821197812 */ /* 0x000fc400078ef81a */
[----:B------:R-:W-:Y:S01]  /*bcd0*/  LOP3.LUT R36, R35, R78, R34, 0xf6, !PT ;  /* 0x0000004e23247212 */ /* 0x000fe200078ef622 */
[----:B------:R-:W-:Y:S01]  /*bce0*/  IMAD.SHL.U32 R26, R24, 0x400, RZ ;  /* 0x00000400181a7824 */ /* 0x000fe200078e00ff */
[----:B------:R-:W-:Y:S02]  /*bcf0*/  LOP3.LUT R24, R25, R34, RZ, 0x3c, !PT ;  /* 0x0000002219187212 */ /* 0x000fe400078e3cff */
[----:B------:R-:W-:Y:S02]  /*bd00*/  LEA R36, R36, UR4, 0x1 ;  /* 0x0000000424247c11 */ /* 0x000fe4000f8e08ff */
[----:B------:R-:W-:Y:S02]  /*bd10*/  LOP3.LUT R26, R26, 0x7fffe000, RZ, 0xc0, !PT ;  /* 0x7fffe0001a1a7812 */ /* 0x000fe400078ec0ff */
[----:B------:R-:W-:Y:S02]  /*bd20*/  SHF.R.U64 R41, R12, 0x10, R13 ;  /* 0x000000100c297819 */ /* 0x000fe4000000120d */
[----:B------:R-:W-:-:S02]  /*bd30*/  IADD3 R37, R24, R26, R35 ;  /* 0x0000001a18257210 */ /* 0x000fc40007ffe023 */
[----:B------:R-:W0:Y:S01]  /*bd40*/  LDS.128 R24, [R36] ;  /* 0x0000000024187984 */ /* 0x000e220000000c00 */
[----:B------:R-:W-:Y:S02]  /*bd50*/  SHF.R.U64 R39, R14, 0x10, R15 ;  /* 0x000000100e277819 */ /* 0x000fe4000000120f */
[----:B------:R-:W-:Y:S02]  /*bd60*/  LEA R37, R37, UR39, 0x1 ;  /* 0x0000002725257c11 */ /* 0x000fe4000f8e08ff */
[----:B------:R-:W-:Y:S02]  /*bd70*/  SHF.R.U32.HI R12, RZ, 0x10, R13 ;  /* 0x00000010ff0c7819 */ /* 0x000fe4000001160d */
[----:B------:R-:W-:Y:S01]  /*bd80*/  SHF.R.U32.HI R14, RZ, 0x10, R15 ;  /* 0x00000010ff0e7819 */ /* 0x000fe2000001160f */
[----:B------:R-:W1:Y:S01]  /*bd90*/  LDS.128 R28, [R37+0x12400] ;  /* 0x01240000251c7984 */ /* 0x000e620000000c00 */
[----:B------:R-:W-:Y:S02]  /*bda0*/  SHF.R.U64 R15, R56, 0x10, R57 ;  /* 0x00000010380f7819 */ /* 0x000fe40000001239 */
[----:B------:R-:W-:-:S02]  /*bdb0*/  SHF.R.U64 R13, R58, 0x10, R59 ;  /* 0x000000103a0d7819 */ /* 0x000fc4000000123b */
[----:B------:R-:W-:Y:S02]  /*bdc0*/  SHF.R.U32.HI R56, RZ, 0x10, R57 ;  /* 0x00000010ff387819 */ /* 0x000fe40000011639 */
[----:B------:R-:W-:Y:S02]  /*bdd0*/  PRMT R105, R105, 0x5410, R12 ;  /* 0x0000541069697816 */ /* 0x000fe4000000000c */
[----:B------:R-:W-:Y:S02]  /*bde0*/  PRMT R102, R102, 0x5410, R15 ;  /* 0x0000541066667816 */ /* 0x000fe4000000000f */
[----:B------:R-:W-:Y:S02]  /*bdf0*/  PRMT R104, R104, 0x5410, R13 ;  /* 0x0000541068687816 */ /* 0x000fe4000000000d */
[----:B------:R-:W-:Y:S01]  /*be00*/  PRMT R107, R107, 0x5410, R14 ;  /* 0x000054106b6b7816 */ /* 0x000fe2000000000e */
[----:B------:R-:W-:Y:S01]  /*be10*/  IMAD.U32 R43, R102, 0x10000, RZ ;  /* 0x00010000662b7824 */ /* 0x000fe200078e00ff */
[----:B------:R-:W-:-:S02]  /*be20*/  PRMT R106, R106, 0x5410, R41 ;  /* 0x000054106a6a7816 */ /* 0x000fc40000000029 */
[----:B------:R-:W-:Y:S02]  /*be30*/  PRMT R101, R101, 0x5410, R56 ;  /* 0x0000541065657816 */ /* 0x000fe40000000038 */
[----:B------:R-:W-:Y:S01]  /*be40*/  SHF.R.U32.HI R58, RZ, 0x10, R59 ;  /* 0x00000010ff3a7819 */ /* 0x000fe2000001163b */
[----:B------:R-:W-:Y:S01]  /*be50*/  IMAD.U32 R42, R106, 0x10000, RZ ;  /* 0x000100006a2a7824 */ /* 0x000fe200078e00ff */
[----:B------:R-:W-:Y:S01]  /*be60*/  PRMT R108, R108, 0x5410, R39 ;  /* 0x000054106c6c7816 */ /* 0x000fe20000000027 */
[----:B------:R-:W-:Y:S01]  /*be70*/  IMAD.U32 R44, R101, 0x10000, RZ ;  /* 0x00010000652c7824 */ /* 0x000fe200078e00ff */
[----:B------:R-:W-:Y:S02]  /*be80*/  PRMT R103, R103, 0x5410, R58 ;  /* 0x0000541067677816 */ /* 0x000fe4000000003a */
[----:B------:R-:W-:Y:S02]  /*be90*/  LOP3.LUT R102, R102, 0xffff0000, RZ, 0xc0, !PT ;  /* 0xffff000066667812 */ /* 0x000fe400078ec0ff */
[----:B------:R-:W-:-:S02]  /*bea0*/  LOP3.LUT R106, R106, 0xffff0000, RZ, 0xc0, !PT ;  /* 0xffff00006a6a7812 */ /* 0x000fc400078ec0ff */
        /* <DEDUP_REMOVED lines=29> */
[C---:B------:R-:W-:Y:S01]  /*c080*/  FMUL.FTZ R12, R28.reuse, R102 ;  /* 0x000000661c0c7220 */ /* 0x040fe20000410000 */
[-C--:B------:R-:W-:Y:S01]  /*c090*/  FMUL.FTZ R28, R28, R106.reuse ;  /* 0x0000006a1c1c7220 */ /* 0x080fe20000410000 */
[----:B------:R-:W-:Y:S01]  /*c0a0*/  IMAD.U32 R14, R104, 0x10000, RZ ;  /* 0x00010000680e7824 */ /* 0x000fe200078e00ff */
[----:B------:R-:W-:Y:S01]  /*c0b0*/  LOP3.LUT R30, R30, 0xffff0000, RZ, 0xc0, !PT ;  /* 0xffff00001e1e7812 */ /* 0x000fe200078ec0ff */
[----:B------:R-:W-:Y:S01]  /*c0c0*/  FFMA.FTZ R106, R13, R106, -R12 ;  /* 0x0000006a0d6a7223 */ /* 0x000fe2000001080c */
[----:B------:R-:W-:Y:S01]  /*c0d0*/  IMAD.U32 R12, R108, 0x10000, RZ ;  /* 0x000100006c0c7824 */ /* 0x000fe200078e00ff */
[----:B------:R-:W-:Y:S01]  /*c0e0*/  LOP3.LUT R105, R105, 0xffff0000, RZ, 0xc0, !PT ;  /* 0xffff000069697812 */ /* 0x000fe200078ec0ff */
[----:B------:R-:W-:Y:S01]  /*c0f0*/  FMUL.FTZ R44, R40, R14 ;  /* 0x0000000e282c7220 */ /* 0x000fe20000410000 */
[----:B------:R-:W-:Y:S01]  /*c100*/  LOP3.LUT R104, R104, 0xffff0000, RZ, 0xc0, !PT ;  /* 0xffff000068687812 */ /* 0x000fe200078ec0ff */
[----:B------:R-:W-:Y:S01]  /*c110*/  FMUL.FTZ R40, R40, R12 ;  /* 0x0000000c28287220 */ /* 0x000fe20000410000 */
[----:B------:R-:W-:Y:S01]  /*c120*/  LOP3.LUT R31, R31, 0xffff0000, RZ, 0xc0, !PT ;  /* 0xffff00001f1f7812 */ /* 0x000fe200078ec0ff */
[----:B------:R-:W-:Y:S01]  /*c130*/  FFMA.FTZ R43, R38, R42, R43 ;  /* 0x0000002a262b7223 */ /* 0x000fe2000001002b */
[----:B------:R-:W-:Y:S01]  /*c140*/  LOP3.LUT R108, R108, 0xffff0000, RZ, 0xc0, !PT ;  /* 0xffff00006c6c7812 */ /* 0x000fe200078ec0ff */
[----:B------:R-:W-:Y:S01]  /*c150*/  FFMA.FTZ R44, R15, R12, -R44 ;  /* 0x0000000c0f2c7223 */ /* 0x000fe2000001082c */
[----:B------:R-:W-:Y:S01]  /*c160*/  LOP3.LUT R103, R103, 0xffff0000, RZ, 0xc0, !PT ;  /* 0xffff000067677812 */ /* 0x000fe200078ec0ff */
[----:B------:R-:W-:Y:S01]  /*c170*/  FMUL.FTZ R27, R29, R101 ;  /* 0x000000651d1b7220 */ /* 0x000fe20000410000 */
[----:B------:R-:W-:Y:S01]  /*c180*/  LOP3.LUT R107, R107, 0xffff0000, RZ, 0xc0, !PT ;  /* 0xffff00006b6b7812 */ /* 0x000fe200078ec0ff */
[----:B------:R-:W-:Y:S01]  /*c190*/  FMUL.FTZ R42, R29, R105 ;  /* 0x000000691d2a7220 */ /* 0x000fe20000410000 */
[----:B------:R-:W-:Y:S01]  /*c1a0*/  FFMA.FTZ R28, R13, R102, R28 ;  /* 0x000000660d1c7223 */ /* 0x000fe2000001001c */
[C---:B------:R-:W-:Y:S01]  /*c1b0*/  FMUL.FTZ R12, R30.reuse, R104 ;  /* 0x000000681e0c7220 */ /* 0x040fe20000410000 */
[----:B------:R-:W-:Y:S01]  /*c1c0*/  FFMA.FTZ R40, R15, R14, R40 ;  /* 0x0000000e0f287223 */ /* 0x000fe20000010028 */
[-C--:B------:R-:W-:Y:S01]  /*c1d0*/  FMUL.FTZ R13, R30, R108.reuse ;  /* 0x0000006c1e0d7220 */ /* 0x080fe20000410000 */
[C---:B------:R-:W-:Y:S01]  /*c1e0*/  FMUL.FTZ R29, R31.reuse, R103 ;  /* 0x000000671f1d7220 */ /* 0x040fe20000410000 */
[----:B------:R-:W-:Y:S01]  /*c1f0*/  FMUL.FTZ R14, R31, R107 ;  /* 0x0000006b1f0e7220 */ /* 0x000fe20000410000 */
        /* <DEDUP_REMOVED lines=16> */
.L_x_4902:
[----:B------:R-:W-:Y:S05]  /*c300*/  BSYNC B1 ;  /* 0x0000000000017941 */ /* 0x000fea0003800000 */
.L_x_4901:
[----:B------:R-:W-:Y:S04]  /*c310*/  BSSY B1, `(.L_x_4903) ;  /* 0x0000070000017945 */ /* 0x000fe80003800000 */
[----:B------:R-:W-:Y:S05]  /*c320*/  @P1 BRA `(.L_x_4904) ;  /* 0x0000000400b81947 */ /* 0x000fea0003800000 */
[----:B------:R-:W-:Y:S02]  /*c330*/  LEA.HI R75, R32, R75, RZ, 0x1d ;  /* 0x0000004b204b7211 */ /* 0x000fe400078fe8ff */
[----:B------:R-:W-:Y:S02]  /*c340*/  LEA.HI R74, R77, R74, RZ, 0x6 ;  /* 0x0000004a4d4a7211 */ /* 0x000fe400078f30ff */
[----:B0-----:R-:W-:Y:S01]  /*c350*/  SHF.R.S32.HI R14, RZ, 0x1f, R75 ;  /* 0x0000001fff0e7819 */ /* 0x001fe2000001144b */
[----:B------:R-:W-:Y:S01]  /*c360*/  IMAD.SHL.U32 R12, R75, 0x8, RZ ;  /* 0x000000084b0c7824 */ /* 0x000fe200078e00ff */
[----:B------:R-:W-:Y:S01]  /*c370*/  R2UR UR4, R204 ;  /* 0x00000000cc0472ca */ /* 0x000fe200000e0000 */
[----:B------:R-:W-:Y:S01]  /*c380*/  IMAD.SHL.U32 R74, R74, 0x80, RZ ;  /* 0x000000804a4a7824 */ /* 0x000fe200078e00ff */
[----:B------:R-:W-:Y:S02]  /*c390*/  LEA.HI R14, R14, R75, RZ, 0x3 ;  /* 0x0000004b0e0e7211 */ /* 0x000fe400078f18ff */
[----:B------:R-:W-:-:S02]  /*c3a0*/  LOP3.LUT R13, R33, 0x38, R76, 0xf8, !PT ;  /* 0x00000038210d7812 */ /* 0x000fc400078ef84c */
[----:B------:R-:W-:Y:S01]  /*c3b0*/  LOP3.LUT R74, R74, 0xffffe000, RZ, 0xc0, !PT ;  /* 0xffffe0004a4a7812 */ /* 0x000fe200078ec0ff */
[----:B------:R-:W-:Y:S01]  /*c3c0*/  IMAD.SHL.U32 R14, R14, 0x400, RZ ;  /* 0x000004000e0e7824 */ /* 0x000fe200078e00ff */
[----:B------:R-:W-:Y:S02]  /*c3d0*/  LOP3.LUT R15, R13, R34, RZ, 0x3c, !PT ;  /* 0x000000220d0f7212 */ /* 0x000fe400078e3cff */
[----:B------:R-:W-:Y:S02]  /*c3e0*/  LOP3.LUT R13, R33, 0x38, R12, 0xf8, !PT ;  /* 0x00000038210d7812 */ /* 0x000fe400078ef80c */
[----:B------:R-:W-:Y:S02]  /*c3f0*/  IADD3 R15, R15, R74, R35 ;  /* 0x0000004a0f0f7210 */ /* 0x000fe40007ffe023 */
[----:B------:R-:W-:Y:S02]  /*c400*/  LOP3.LUT R12, R13, R34, RZ, 0x3c, !PT ;  /* 0x000000220d0c7212 */ /* 0x000fe400078e3cff */
[----:B------:R-:W-:-:S02]  /*c410*/  LOP3.LUT R14, R14, 0x7fffe000, RZ, 0xc0, !PT ;  /* 0x7fffe0000e0e7812 */ /* 0x000fc400078ec0ff */
[----:B------:R-:W-:Y:S02]  /*c420*/  LEA R42, R15, UR4, 0x1 ;  /* 0x000000040f2a7c11 */ /* 0x000fe4000f8e08ff */
[----:B------:R-:W-:Y:S02]  /*c430*/  IADD3 R24, R12, R14, R35 ;  /* 0x0000000e0c187210 */ /* 0x000fe40007ffe023 */
[----:B------:R-:W-:Y:S01]  /*c440*/  SHF.R.U64 R31, R8, 0x10, R9 ;  /* 0x00000010081f7819 */ /* 0x000fe20000001209 */
[----:B------:R-:W0:Y:S01]  /*c450*/  LDS.128 R12, [R42] ;  /* 0x000000002a0c7984 */ /* 0x000e220000000c00 */
[----:B------:R-:W-:Y:S02]  /*c460*/  LEA R28, R24, UR39, 0x1 ;  /* 0x00000027181c7c11 */ /* 0x000fe4000f8e08ff */
[----:B------:R-:W-:Y:S02]  /*c470*/  SHF.R.U64 R29, R10, 0x10, R11 ;  /* 0x000000100a1d7819 */ /* 0x000fe4000000120b */
[----:B------:R-:W-:Y:S01]  /*c480*/  SHF.R.U32.HI R8, RZ, 0x10, R9 ;  /* 0x00000010ff087819 */ /* 0x000fe20000011609 */
[----:B------:R-:W1:Y:S01]  /*c490*/  LDS.128 R24, [R28+0x12400] ;  /* 0x012400001c187984 */ /* 0x000e620000000c00 */
[----:B------:R-:W-:-:S02]  /*c4a0*/  SHF.R.U32.HI R10, RZ, 0x10, R11 ;  /* 0x00000010ff0a7819 */ /* 0x000fc4000001160b */
[----:B------:R-:W-:Y:S02]  /*c4b0*/  SHF.R.U64 R11, R52, 0x10, R53 ;  /* 0x00000010340b7819 */ /* 0x000fe40000001235 */
[----:B------:R-:W-:Y:S02]  /*c4c0*/  SHF.R.U64 R9, R54, 0x10, R55 ;  /* 0x0000001036097819 */ /* 0x000fe40000001237 */
        /* <DEDUP_REMOVED lines=9> */
[----:B------:R-:W-:Y:S02]  /*c560*/  SHF.R.U32.HI R54, RZ, 0x10, R55 ;  /* 0x00000010ff367819 */ /* 0x000fe40000011637 */
[----:B------:R-:W-:Y:S02]  /*c570*/  PRMT R91, R91, 0x5410, R52 ;  /* 0x000054105b5b7816 */ /* 0x000fe40000000034 */
[----:B------:R-:W-:Y:S02]  /*c580*/  PRMT R89, R89, 0x5410, R54 ;  /* 0x0000541059597816 */ /* 0x000fe40000000036 */
[----:B------:R-:W-:Y:S01]  /*c590*/  LOP3.LUT R90, R90, 0xffff0000, RZ, 0xc0, !PT ;  /* 0xffff00005a5a7812 */ /* 0x000fe200078ec0ff */
[----:B------:R-:W-:Y:S01]  /*c5a0*/  IMAD.U32 R39, R91, 0x10000, RZ ;  /* 0x000100005b277824 */ /* 0x000fe200078e00ff */
        /* <DEDUP_REMOVED lines=22> */
[----:B------:R-:W-:Y:S01]  /*c710*/  FMUL.FTZ R47, R30, R15 ;  /* 0x0000000f1e2f7220 */ /* 0x000fe20000410000 */
[----:B------:R-:W-:Y:S01]  /*c720*/  IMAD.U32 R8, R85, 0x10000, RZ ;  /* 0x0001000055087824 */ /* 0x000fe200078e00ff */
[----:B------:R-:W-:Y:S01]  /*c730*/  LOP3.LUT R87, R87, 0xffff0000, RZ, 0xc0, !PT ;  /* 0xffff000057577812 */ /* 0x000fe200078ec0ff */
[----:B------:R-:W-:Y:S01]  /*c740*/  FMUL.FTZ R30, R36, R37 ;  /* 0x00000025241e7220 */ /* 0x000fe20000410000 */
[----:B------:R-:W-:Y:S01]  /*c750*/  FFMA.FTZ R47, R10, R39, R47 ;  /* 0x000000270a2f7223 */ /* 0x000fe2000001002f */
[-C--:B------:R-:W-:Y:S01]  /*c760*/  FMUL.FTZ R36, R36, R8.reuse ;  /* 0x0000000824247220 */ /* 0x080fe20000410000 */
[----:B------:R-:W-:Y:S01]  /*c770*/  FFMA.FTZ R45, R10, R15, -R45 ;  /* 0x0000000f0a2d7223 */ /* 0x000fe2000001082d */
[C---:B------:R-:W-:Y:S01]  /*c780*/  FFMA.FTZ R39, R29.reuse, R8, -R30 ;  /* 0x000000081d277223 */ /* 0x040fe2000001081e */
[C---:B------:R-:W-:Y:S01]  /*c790*/  FMUL.FTZ R8, R24.reuse, R90 ;  /* 0x0000005a18087220 */ /* 0x040fe20000410000 */
[----:B------:R-:W-:Y:S01]  /*c7a0*/  FFMA.FTZ R29, R29, R37, R36 ;  /* 0x000000251d1d7223 */ /* 0x000fe20000010024 */
[----:B------:R-:W-:Y:S01]  /*c7b0*/  FMUL.FTZ R24, R24, R86 ;  /* 0x0000005618187220 */ /* 0x000fe20000410000 */
[----:B------:R-:W-:-:S02]  /*c7c0*/  IMAD.U32 R31, R26, 0x10000, RZ ;  /* 0x000100001a1f7824 */ /* 0x000fc400078e00ff */
[----:B------:R-:W-:Y:S01]  /*c7d0*/  FFMA.FTZ R86, R9, R86, -R8 ;  /* 0x0000005609567223 */ /* 0x000fe20000010808 */
[----:B------:R-:W-:Y:S02]  /*c7e0*/  IMAD.U32 R10, R88, 0x10000, RZ ;  /* 0x00010000580a7824 */ /* 0x000fe400078e00ff */
[C---:B------:R-:W-:Y:S01]  /*c7f0*/  FMUL.FTZ R15, R25.reuse, R91 ;  /* 0x0000005b190f7220 */ /* 0x040fe20000410000 */
[-C--:B------:R-:W-:Y:S01]  /*c800*/  FMUL.FTZ R36, R25, R87.reuse ;  /* 0x0000005719247220 */ /* 0x080fe20000410000 */
[----:B------:R-:W-:Y:S01]  /*c810*/  IMAD.U32 R8, R84, 0x10000, RZ ;  /* 0x0001000054087824 */ /* 0x000fe200078e00ff */
[----:B------:R-:W-:Y:S01]  /*c820*/  LOP3.LUT R26, R26, 0xffff0000, RZ, 0xc0, !PT ;  /* 0xffff00001a1a7812 */ /* 0x000fe200078ec0ff */
[----:B------:R-:W-:Y:S01]  /*c830*/  FMUL.FTZ R38, R31, R10 ;  /* 0x0000000a1f267220 */ /* 0x000fe20000410000 */
[----:B------:R-:W-:Y:S01]  /*c840*/  LOP3.LUT R84, R84, 0xffff0000, RZ, 0xc0, !PT ;  /* 0xffff000054547812 */ /* 0x000fe200078ec0ff */
[C---:B------:R-:W-:Y:S01]  /*c850*/  FFMA.FTZ R30, R12.reuse, R87, -R15 ;  /* 0x000000570c1e7223 */ /* 0x040fe2000001080f */
[----:B------:R-:W-:Y:S01]  /*c860*/  LOP3.LUT R27, R27, 0xffff0000, RZ, 0xc0, !PT ;  /* 0xffff00001b1b7812 */ /* 0x000fe200078ec0ff */
[----:B------:R-:W-:Y:S01]  /*c870*/  FFMA.FTZ R36, R12, R91, R36 ;  /* 0x0000005b0c247223 */ /* 0x000fe20000010024 */
[----:B------:R-:W-:Y:S01]  /*c880*/  LOP3.LUT R88, R88, 0xffff0000, RZ, 0xc0, !PT ;  /* 0xffff000058587812 */ /* 0x000fe200078ec0ff */
[----:B------:R-:W-:Y:S01]  /*c890*/  FMUL.FTZ R12, R31, R8 ;  /* 0x000000081f0c7220 */ /* 0x000fe20000410000 */
[----:B------:R-:W-:Y:S01]  /*c8a0*/  LOP3.LUT R89, R89, 0xffff0000, RZ, 0xc0, !PT ;  /* 0xffff000059597812 */ /* 0x000fe200078ec0ff */
[----:B------:R-:W-:Y:S01]  /*c8b0*/  FFMA.FTZ R24, R9, R90, R24 ;  /* 0x0000005a09187223 */ /* 0x000fe20000010018 */
[----:B------:R-:W-:Y:S01]  /*c8c0*/  LOP3.LUT R85, R85, 0xffff0000, RZ, 0xc0, !PT ;  /* 0xffff000055557812 */ /* 0x000fe200078ec0ff */
[C---:B------:R-:W-:Y:S01]  /*c8d0*/  FFMA.FTZ R38, R11.reuse, R8, -R38 ;  /* 0x000000080b267223 */ /* 0x040fe20000010826 */
[C---:B------:R-:W-:Y:S01]  /*c8e0*/  FMUL.FTZ R9, R26.reuse, R84 ;  /* 0x000000541a097220 */ /* 0x040fe20000410000 */
[----:B------:R-:W-:Y:S01]  /*c8f0*/  FFMA.FTZ R11, R11, R10, R12 ;  /* 0x0000000a0b0b7223 */ /* 0x000fe2000001000c */
[-C--:B------:R-:W-:Y:S01]  /*c900*/  FMUL.FTZ R8, R26, R88.reuse ;  /* 0x000000581a087220 */ /* 0x080fe20000410000 */
[C---:B------:R-:W-:Y:S01]  /*c910*/  FMUL.FTZ R25, R27.reuse, R89 ;  /* 0x000000591b197220 */ /* 0x040fe20000410000 */
[-C--:B------:R-:W-:Y:S01]  /*c920*/  FMUL.FTZ R10, R27, R85.reuse ;  /* 0x000000551b0a7220 */ /* 0x080fe20000410000 */
        /* <DEDUP_REMOVED lines=14> */
.L_x_4904:
[----:B------:R-:W-:Y:S05]  /*ca10*/  BSYNC B1 ;  /* 0x0000000000017941 */ /* 0x000fea0003800000 */
.L_x_4903:
[----:B------:R-:W-:Y:S05]  /*ca20*/  @P2 BRA `(.L_x_4877) ;  /* 0x0000000400b82947 */ /* 0x000fea0003800000 */
[----:B------:R-:W-:Y:S02]  /*ca30*/  LEA.HI R32, R32, R69, RZ, 0x1d ;  /* 0x0000004520207211 */ /* 0x000fe400078fe8ff */
[----:B------:R-:W-:Y:S02]  /*ca40*/  LEA.HI R20, R21, R20, RZ, 0x6 ;  /* 0x0000001415147211 */ /* 0x000fe400078f30ff */
[----:B-1----:R-:W-:Y:S01]  /*ca50*/  SHF.R.S32.HI R9, RZ, 0x1f, R32 ;  /* 0x0000001fff097819 */ /* 0x002fe20000011420 */
[----:B------:R-:W-:Y:S01]  /*ca60*/  IMAD.SHL.U32 R8, R32, 0x8, RZ ;  /* 0x0000000820087824 */ /* 0x000fe200078e00ff */
[----:B------:R-:W-:Y:S01]  /*ca70*/  LOP3.LUT R11, R33, 0x38, R68, 0xf8, !PT ;  /* 0x00000038210b7812 */ /* 0x000fe200078ef844 */
[----:B------:R-:W-:Y:S01]  /*ca80*/  IMAD.SHL.U32 R20, R20, 0x80, RZ ;  /* 0x0000008014147824 */ /* 0x000fe200078e00ff */
[----:B------:R-:W-:Y:S02]  /*ca90*/  LEA.HI R9, R9, R32, RZ, 0x3 ;  /* 0x0000002009097211 */ /* 0x000fe400078f18ff */
[----:B------:R-:W-:-:S02]  /*caa0*/  LOP3.LUT R33, R33, 0x38, R8, 0xf8, !PT ;  /* 0x0000003821217812 */ /* 0x000fc400078ef808 */
[----:B------:R-:W-:Y:S01]  /*cab0*/  R2UR UR4, R204 ;  /* 0x00000000cc0472ca */ /* 0x000fe200000e0000 */
[----:B------:R-:W-:Y:S01]  /*cac0*/  IMAD.SHL.U32 R9, R9, 0x400, RZ ;  /* 0x0000040009097824 */ /* 0x000fe200078e00ff */
[-C--:B------:R-:W-:Y:S02]  /*cad0*/  LOP3.LUT R11, R11, R34.reuse, RZ, 0x3c, !PT ;  /* 0x000000220b0b7212 */ /* 0x080fe400078e3cff */
[----:B------:R-:W-:Y:S02]  /*cae0*/  LOP3.LUT R34, R33, R34, RZ, 0x3c, !PT ;  /* 0x0000002221227212 */ /* 0x000fe400078e3cff */
[----:B------:R-:W-:Y:S02]  /*caf0*/  LOP3.LUT R9, R9, 0x7fffe000, RZ, 0xc0, !PT ;  /* 0x7fffe00009097812 */ /* 0x000fe400078ec0ff */
[----:B------:R-:W-:Y:S02]  /*cb00*/  LOP3.LUT R20, R20, 0xffffe000, RZ, 0xc0, !PT ;  /* 0xffffe00014147812 */ /* 0x000fe400078ec0ff */
[----:B------:R-:W-:-:S02]  /*cb10*/  IADD3 R34, R34, R9, R35 ;  /* 0x0000000922227210 */ /* 0x000fc40007ffe023 */
[----:B------:R-:W-:Y:S02]  /*cb20*/  IADD3 R11, R11, R20, R35 ;  /* 0x000000140b0b7210 */ /* 0x000fe40007ffe023 */
[----:B------:R-:W-:Y:S02]  /*cb30*/  LEA R34, R34, UR39, 0x1 ;  /* 0x0000002722227c11 */ /* 0x000fe4000f8e08ff */
[----:B------:R-:W-:Y:S02]  /*cb40*/  LEA R31, R11, UR4, 0x1 ;  /* 0x000000040b1f7c11 */ /* 0x000fe4000f8e08ff */
[----:B------:R-:W-:Y:S01]  /*cb50*/  SHF.R.U64 R21, R4, 0x10, R5 ;  /* 0x0000001004157819 */ /* 0x000fe20000001205 */
[----:B0-----:R-:W0:Y:S01]  /*cb60*/  LDS.128 R12, [R34+0x12400] ;  /* 0x01240000220c7984 */ /* 0x001e220000000c00 */
[--C-:B------:R-:W-:Y:S02]  /*cb70*/  SHF.R.U64 R4, R6, 0x10, R7.reuse ;  /* 0x0000001006047819 */ /* 0x100fe40000001207 */
[----:B------:R-:W-:Y:S01]  /*cb80*/  SHF.R.U32.HI R26, RZ, 0x10, R7 ;  /* 0x00000010ff1a7819 */ /* 0x000fe20000011607 */
[----:B------:R-:W1:Y:S01]  /*cb90*/  LDS.128 R8, [R31] ;  /* 0x000000001f087984 */ /* 0x000e620000000c00 */
[----:B------:R-:W-:-:S02]  /*cba0*/  SHF.R.U64 R7, R48, 0x10, R49 ;  /* 0x0000001030077819 */ /* 0x000fc40000001231 */
[----:B------:R-:W-:Y:S02]  /*cbb0*/  SHF.R.U32.HI R25, RZ, 0x10, R5 ;  /* 0x00000010ff197819 */ /* 0x000fe40000011605 */
[----:B------:R-:W-:Y:S02]  /*cbc0*/  PRMT R82, R82, 0x5410, R7 ;  /* 0x0000541052527816 */ /* 0x000fe40000000007 */
[----:B------:R-:W-:Y:S02]  /*cbd0*/  PRMT R21, R2, 0x5410, R21 ;  /* 0x0000541002157816 */ /* 0x000fe40000000015 */
[----:B------:R-:W-:Y:S01]  /*cbe0*/  SHF.R.U32.HI R48, RZ, 0x10, R49 ;  /* 0x00000010ff307819 */ /* 0x000fe20000011631 */
[----:B------:R-:W-:Y:S01]  /*cbf0*/  IMAD.U32 R27, R82, 0x10000, RZ ;  /* 0x00010000521b7824 */ /* 0x000fe200078e00ff */
[----:B------:R-:W-:Y:S01]  /*cc00*/  SHF.R.U64 R5, R50, 0x10, R51 ;  /* 0x0000001032057819 */ /* 0x000fe20000001233 */
[----:B------:R-:W-:Y:S01]  /*cc10*/  IMAD.U32 R24, R21, 0x10000, RZ ;  /* 0x0001000015187824 */ /* 0x000fe200078e00ff */
[----:B------:R-:W-:-:S02]  /*cc20*/  PRMT R25, R0, 0x5410, R25 ;  /* 0x0000541000197816 */ /* 0x000fc40000000019 */
[----:B------:R-:W-:Y:S02]  /*cc30*/  PRMT R83, R83, 0x5410, R48 ;  /* 0x0000541053537816 */ /* 0x000fe40000000030 */
[----:B------:R-:W-:Y:S02]  /*cc40*/  PRMT R79, R79, 0x5410, R4 ;  /* 0x000054104f4f7816 */ /* 0x000fe40000000004 */
[----:B------:R-:W-:Y:S01]  /*cc50*/  PRMT R80, R80, 0x5410, R5 ;  /* 0x0000541050507816 */ /* 0x000fe20000000005 */
[----:B------:R-:W-:Y:S01]  /*cc60*/  IMAD.U32 R28, R83, 0x10000, RZ ;  /* 0x00010000531c7824 */ /* 0x000fe200078e00ff */
[----:B------:R-:W-:Y:S02]  /*cc70*/  SHF.R.U32.HI R50, RZ, 0x10, R51 ;  /* 0x00000010ff327819 */ /* 0x000fe40000011633 */
[----:B------:R-:W-:Y:S02]  /*cc80*/  PRMT R26, R3, 0x5410, R26 ;  /* 0x00005410031a7816 */ /* 0x000fe4000000001a */
[----:B------:R-:W-:-:S02]  /*cc90*/  PRMT R81, R81, 0x5410, R50 ;  /* 0x0000541051517816 */ /* 0x000fc40000000032 */
[----:B------:R-:W-:Y:S02]  /*cca0*/  LOP3.LUT R82, R82, 0xffff0000, RZ, 0xc0, !PT ;  /* 0xffff000052527812 */ /* 0x000fe400078ec0ff */
[----:B------:R-:W-:Y:S02]  /*ccb0*/  LOP3.LUT R21, R21, 0xffff0000, RZ, 0xc0, !PT ;  /* 0xffff000015157812 */ /* 0x000fe400078ec0ff */
[----:B------:R-:W-:Y:S01]  /*ccc0*/  LOP3.LUT R83, R83, 0xffff0000, RZ, 0xc0, !PT ;  /* 0xffff000053537812 */ /* 0x000fe200078ec0ff */
[----:B0-----:R-:W-:Y:S02]  /*ccd0*/  IMAD.U32 R7, R12, 0x10000, RZ ;  /* 0x000100000c077824 */ /* 0x001fe400078e00ff */
[C---:B------:R-:W-:Y:S01]  /*cce0*/  IMAD.U32 R20, R15.reuse, 0x10000, RZ ;  /* 0x000100000f147824 */ /* 0x040fe200078e00ff */
[----:B------:R-:W-:Y:S01]  /*ccf0*/  LOP3.LUT R15, R15, 0xffff0000, RZ, 0xc0, !PT ;  /* 0xffff00000f0f7812 */ /* 0x000fe200078ec0ff */
[----:B-1----:R-:W-:Y:S02]  /*cd00*/  IMAD.U32 R0, R8, 0x10000, RZ ;  /* 0x0001000008007824 */ /* 0x002fe400078e00ff */
[----:B------:R-:W-:Y:S01]  /*cd10*/  FMUL.FTZ R29, R7, R27 ;  /* 0x0000001b071d7220 */ /* 0x000fe20000410000 */
[C---:B------:R-:W-:Y:S01]  /*cd20*/  IMAD.U32 R4, R10.reuse, 0x10000, RZ ;  /* 0x000100000a047824 */ /* 0x040fe200078e00ff */
[----:B------:R-:W-:Y:S01]  /*cd30*/  LOP3.LUT R5, R10, 0xffff0000, RZ, 0xc0, !PT ;  /* 0xffff00000a057812 */ /* 0x000fe200078ec0ff */
[C---:B------:R-:W-:Y:S01]  /*cd40*/  IMAD.U32 R6, R11.reuse, 0x10000, RZ ;  /* 0x000100000b067824 */ /* 0x040fe200078e00ff */
[----:B------:R-:W-:Y:S01]  /*cd50*/  LOP3.LUT R10, R11, 0xffff0000, RZ, 0xc0, !PT ;  /* 0xffff00000b0a7812 */ /* 0x000fe200078ec0ff */
[-C--:B------:R-:W-:Y:S01]  /*cd60*/  FMUL.FTZ R7, R7, R24.reuse ;  /* 0x0000001807077220 */ /* 0x080fe20000410000 */
[----:B------:R-:W-:Y:S01]  /*cd70*/  FFMA.FTZ R30, R0, R24, -R29 ;  /* 0x00000018001e7223 */ /* 0x000fe2000001081d */
[----:B------:R-:W-:Y:S01]  /*cd80*/  IMAD.U32 R11, R13, 0x10000, RZ ;  /* 0x000100000d0b7824 */ /* 0x000fe200078e00ff */
[----:B------:R-:W-:Y:S01]  /*cd90*/  LOP3.LUT R2, R8, 0xffff0000, RZ, 0xc0, !PT ;  /* 0xffff000008027812 */ /* 0x000fe200078ec0ff */
[----:B------:R-:W-:Y:S01]  /*cda0*/  IMAD.U32 R24, R25, 0x10000, RZ ;  /* 0x0001000019187824 */ /* 0x000fe200078e00ff */
[C---:B------:R-:W-:Y:S01]  /*cdb0*/  LOP3.LUT R8, R9.reuse, 0xffff0000, RZ, 0xc0, !PT ;  /* 0xffff000009087812 */ /* 0x040fe200078ec0ff */
[----:B------:R-:W-:-:S02]  /*cdc0*/  IMAD.U32 R3, R9, 0x10000, RZ ;  /* 0x0001000009037824 */ /* 0x000fc400078e00ff */
[----:B------:R-:W-:Y:S01]  /*cdd0*/  FFMA.FTZ R27, R0, R27, R7 ;  /* 0x0000001b001b7223 */ /* 0x000fe20000010007 */
[----:B------:R-:W-:Y:S01]  /*cde0*/  LOP3.LUT R9, R12, 0xffff0000, RZ, 0xc0, !PT ;  /* 0xffff00000c097812 */ /* 0x000fe200078ec0ff */
[C---:B------:R-:W-:Y:S01]  /*cdf0*/  FMUL.FTZ R32, R11.reuse, R28 ;  /* 0x0000001c0b207220 */ /* 0x040fe20000410000 */
[-C--:B------:R-:W-:Y:S01]  /*ce00*/  FMUL.FTZ R0, R11, R24.reuse ;  /* 0x000000180b007220 */ /* 0x080fe20000410000 */
[----:B------:R-:W-:Y:S01]  /*ce10*/  IMAD.U32 R29, R81, 0x10000, RZ ;  /* 0x00010000511d7824 */ /* 0x000fe200078e00ff */
[----:B------:R-:W-:Y:S01]  /*ce20*/  LOP3.LUT R12, R13, 0xffff0000, RZ, 0xc0, !PT ;  /* 0xffff00000d0c7812 */ /* 0x000fe200078ec0ff */
[C---:B------:R-:W-:Y:S01]  /*ce30*/  FFMA.FTZ R32, R3.reuse, R24, -R32 ;  /* 0x0000001803207223 */ /* 0x040fe20000010820 */
[----:B------:R-:W-:Y:S01]  /*ce40*/  FFMA.FTZ R28, R3, R28, R0 ;  /* 0x0000001c031c7223 */ /* 0x000fe20000010000 */
[C---:B------:R-:W-:Y:S01]  /*ce50*/  FMUL.FTZ R3, R9.reuse, R82 ;  /* 0x0000005209037220 */ /* 0x040fe20000410000 */
[----:B------:R-:W-:Y:S02]  /*ce60*/  IMAD.U32 R7, R26, 0x10000, RZ ;  /* 0x000100001a077824 */ /* 0x000fe400078e00ff */
[----:B------:R-:W-:Y:S01]  /*ce70*/  FMUL.FTZ R9, R9, R21 ;  /* 0x0000001509097220 */ /* 0x000fe20000410000 */
[----:B------:R-:W-:Y:S01]  /*ce80*/  FMUL.FTZ R11, R20, R29 ;  /* 0x0000001d140b7220 */ /* 0x000fe20000410000 */
[----:B------:R-:W-:Y:S01]  /*ce90*/  FFMA.FTZ R21, R2, R21, -R3 ;  /* 0x0000001502157223 */ /* 0x000fe20000010803 */
[----:B------:R-:W-:-:S02]  /*cea0*/  IMAD.U32 R13, R14, 0x10000, RZ ;  /* 0x000100000e0d7824 */ /* 0x000fc400078e00ff */
[-C--:B------:R-:W-:Y:S01]  /*ceb0*/  FMUL.FTZ R24, R20, R7.reuse ;  /* 0x0000000714187220 */ /* 0x080fe20000410000 */
[----:B------:R-:W-:Y:S02]  /*cec0*/  IMAD.U32 R3, R80, 0x10000, RZ ;  /* 0x0001000050037824 */ /* 0x000fe400078e00ff */
[----:B------:R-:W-:Y:S01]  /*ced0*/  FFMA.FTZ R20, R6, R7, -R11 ;  /* 0x0000000706147223 */ /* 0x000fe2000001080b */
[----:B------:R-:W-:Y:S01]  /*cee0*/  IMAD.U32 R0, R79, 0x10000, RZ ;  /* 0x000100004f007824 */ /* 0x000fe200078e00ff */
[----:B------:R-:W-:Y:S01]  /*cef0*/  LOP3.LUT R14, R14, 0xffff0000, RZ, 0xc0, !PT ;  /* 0xffff00000e0e7812 */ /* 0x000fe200078ec0ff */
[C---:B------:R-:W-:Y:S01]  /*cf00*/  FMUL.FTZ R11, R13.reuse, R3 ;  /* 0x000000030d0b7220 */ /* 0x040fe20000410000 */
[----:B------:R-:W-:Y:S01]  /*cf10*/  LOP3.LUT R80, R80, 0xffff0000, RZ, 0xc0, !PT ;  /* 0xffff000050507812 */ /* 0x000fe200078ec0ff */
[-C--:B------:R-:W-:Y:S01]  /*cf20*/  FMUL.FTZ R13, R13, R0.reuse ;  /* 0x000000000d0d7220 */ /* 0x080fe20000410000 */
[----:B------:R-:W-:Y:S01]  /*cf30*/  LOP3.LUT R81, R81, 0xffff0000, RZ, 0xc0, !PT ;  /* 0xffff000051517812 */ /* 0x000fe200078ec0ff */
[----:B------:R-:W-:Y:S01]  /*cf40*/  FFMA.FTZ R24, R6, R29, R24 ;  /* 0x0000001d06187223 */ /* 0x000fe20000010018 */
[----:B------:R-:W-:Y:S01]  /*cf50*/  LOP3.LUT R25, R25, 0xffff0000, RZ, 0xc0, !PT ;  /* 0xffff000019197812 */ /* 0x000fe200078ec0ff */
[----:B------:R-:W-:Y:S01]  /*cf60*/  FMUL.FTZ R7, R12, R83 ;  /* 0x000000530c077220 */ /* 0x000fe20000410000 */
[----:B------:R-:W-:Y:S01]  /*cf70*/  LOP3.LUT R79, R79, 0xffff0000, RZ, 0xc0, !PT ;  /* 0xffff00004f4f7812 */ /* 0x000fe200078ec0ff */
[----:B------:R-:W-:Y:S01]  /*cf80*/  FFMA.FTZ R6, R4, R0, -R11 ;  /* 0x0000000004067223 */ /* 0x000fe2000001080b */
[----:B------:R-:W-:Y:S01]  /*cf90*/  LOP3.LUT R26, R26, 0xffff0000, RZ, 0xc0, !PT ;  /* 0xffff00001a1a7812 */ /* 0x000fe200078ec0ff */
[----:B------:R-:W-:Y:S01]  /*cfa0*/  FFMA.FTZ R13, R4, R3, R13 ;  /* 0x00000003040d7223 */ /* 0x000fe2000001000d */
[----:B------:R-:W-:Y:S01]  /*cfb0*/  FMUL.FTZ R0, R14, R80 ;  /* 0x000000500e007220 */ /* 0x000fe20000410000 */
[C---:B------:R-:W-:Y:S01]  /*cfc0*/  FMUL.FTZ R11, R15.reuse, R81 ;  /* 0x000000510f0b7220 */ /* 0x040fe20000410000 */
[----:B------:R-:W-:Y:S01]  /*cfd0*/  FMUL.FTZ R12, R12, R25 ;  /* 0x000000190c0c7220 */ /* 0x000fe20000410000 */
[----:B------:R-:W-:Y:S01]  /*cfe0*/  FMUL.FTZ R3, R14, R79 ;  /* 0x0000004f0e037220 */ /* 0x000fe20000410000 */
[----:B------:R-:W-:Y:S01]  /*cff0*/  FMUL.FTZ R4, R15, R26 ;  /* 0x0000001a0f047220 */ /* 0x000fe20000410000 */
[----:B------:R-:W-:Y:S01]  /*d000*/  FFMA.FTZ R7, R8, R25, -R7 ;  /* 0x0000001908077223 */ /* 0x000fe20000010807 */
[----:B------:R-:W-:Y:S01]  /*d010*/  FFMA.FTZ R2, R2, R82, R9 ;  /* 0x0000005202027223 */ /* 0x000fe20000010009 */
[C---:B------:R-:W-:Y:S01]  /*d020*/  FFMA.FTZ R79, R5.reuse, R79, -R0 ;  /* 0x0000004f054f7223 */ /* 0x040fe20000010800 */
        /* <DEDUP_REMOVED lines=14> */
.L_x_4877:
[----:B------:R-:W-:Y:S05]  /*d110*/  BSYNC B0 ;  /* 0x0000000000007941 */ /* 0x000fea0003800000 */
.L_x_4856:
        /* <DEDUP_REMOVED lines=8> */
.L_x_4853:
[----:B01-3--:R-:W3:Y:S02]  /*d1a0*/  LDL R0, [R1+0x294] ;  /* 0x0002940001007983 */ /* 0x00bee40000100800 */
[----:B---3--:R-:W-:-:S13]  /*d1b0*/  R2UR UR4, R0 ;  /* 0x00000000000472ca */ /* 0x008fda00000e0000 */
[----:B------:R-:W-:-:S06]  /*d1c0*/  ULOP3.LUT UR4, UR4, 0x1, URZ, 0xfc, !UPT ;  /* 0x0000000104047892 */ /* 0x000fcc000f8efc3f */
[----:B------:R-:W-:-:S05]  /*d1d0*/  IMAD.U32 R0, RZ, RZ, UR4 ;  /* 0x00000004ff007e24 */ /* 0x000fca000f8e00ff */
[----:B------:R-:W-:-:S13]  /*d1e0*/  ISETP.NE.AND P0, PT, R0, 0x3, PT ;  /* 0x000000030000780c */ /* 0x000fda0003f05270 */
[----:B------:R-:W-:Y:S05]  /*d1f0*/  @!P0 BRA `(.L_x_4905) ;  /* 0x0000000000048947 */ /* 0x000fea0003800000 */
[----:B------:R-:W-:Y:S01]  /*d200*/  BPT.TRAP 0x1 ;  /* 0x000000040000795c */ /* 0x000fe20000300000 */
.L_x_4905:
[----:B------:R-:W-:Y:S02]  /*d210*/  IMAD.U32 R3, RZ, RZ, UR38 ;  /* 0x00000026ff037e24 */ /* 0x000fe4000f8e00ff */
[----:B------:R-:W-:-:S03]  /*d220*/  IMAD.U32 R0, RZ, RZ, UR60 ;  /* 0x0000003cff007e24 */ /* 0x000fc6000f8e00ff */
[----:B------:R-:W-:Y:S02]  /*d230*/  LEA R3, R3, UR39, 0x3 ;  /* 0x0000002703037c11 */ /* 0x000fe4000f8e18ff */
[----:B------:R-:W-:-:S04]  /*d240*/  SHF.L.U32 R0, R0, 0x1f, RZ ;  /* 0x0000001f00007819 */ /* 0x000fc800000006ff */
[----:B------:R0:W1:Y:S01]  /*d250*/  SYNCS.PHASECHK.TRANS64.TRYWAIT P1, [R3+URZ+0x30830], R0 ;  /* 0x03083000030075a7 */ /* 0x000062000802017f */
[----:B------:R-:W-:Y:S05]  /*d260*/  @!P0 BRA `(.L_x_4906) ;  /* 0x0000000000048947 */ /* 0x000fea0003800000 */
[----:B------:R-:W-:Y:S01]  /*d270*/  BPT.TRAP 0x1 ;  /* 0x000000040000795c */ /* 0x000fe20000300000 */
.L_x_4906:
[----:B-1----:R-:W-:Y:S05]  /*d280*/  @P1 BRA `(.L_x_4907) ;  /* 0x0000000000081947 */ /* 0x002fea0003800000 */
[----:B------:R-:W1:Y:S02]  /*d290*/  SYNCS.PHASECHK.TRANS64.TRYWAIT P1, [R3+URZ+0x30830], R0 ;  /* 0x03083000030075a7 */ /* 0x000e64000802017f */
[----:B-1----:R-:W-:Y:S05]  /*d2a0*/  @!P1 BRA `(.L_x_4908) ;  /* 0x0000018400b89947 */ /* 0x002fea0003800000 */
.L_x_4907:
[----:B------:R-:W-:Y:S05]  /*d2b0*/  WARPSYNC.ALL ;  /* 0x0000000000007948 */ /* 0x000fea0003800000 */
[----:B------:R-:W-:Y:S01]  /*d2c0*/  UIADD3 UR4, UR39, 0x1e400, URZ ;  /* 0x0001e40027047890 */ /* 0x000fe2000fffe03f */
[----:B--2-4-:R-:W-:Y:S01]  /*d2d0*/  WARPGROUP.ARRIVE ;  /* 0x00000000000079c5 */ /* 0x014fe20000000000 */
        /* <DEDUP_REMOVED lines=11> */
[----:B------:R-:W-:Y:S02]  /*d390*/  UIMAD UR5, UR38, 0x900, UR7 ;  /* 0x00000900260578a4 */ /* 0x000fe4000f8e0207 */
[----:B------:R-:W-:Y:S02]  /*d3a0*/  UIADD3 UR12, UR4, 0x4, URZ ;  /* 0x00000004040c7890 */ /* 0x000fe4000fffe03f */
[----:B------:R-:W-:Y:S01]  /*d3b0*/  UIADD3 UR14, UR5, 0x4, URZ ;  /* 0x00000004050e7890 */ /* 0x000fe2000fffe03f */
[----:B------:R-:W-:Y:S02]  /*d3c0*/  UMOV UR8, UR4 ;  /* 0x0000000400087c82 */ /* 0x000fe40008000000 */
[----:B------:R-:W-:Y:S01]  /*d3d0*/  UMOV UR10, UR5 ;  /* 0x00000005000a7c82 */ /* 0x000fe20008000000 */
[----:B------:R-:W-:Y:S01]  /*d3e0*/  IMAD.U32 R4, RZ, RZ, UR8 ;  /* 0x00000008ff047e24 */ /* 0x000fe2000f8e00ff */
[----:B------:R-:W-:Y:S01]  /*d3f0*/  HGMMA.64x96x16.F32.BF16 R24, gdesc[UR8], RZ, !UPT, gsb0 ;  /* 0x01600000081879f0 */ /* 0x000fe2000c0018ff */
[----:B------:R-:W-:-:S02]  /*d400*/  UIADD3 UR8, UR4, 0x2, URZ ;  /* 0x0000000204087890 */ /* 0x000fc4000fffe03f */
[----:B------:R-:W-:Y:S01]  /*d410*/  UIADD3 UR10, UR5, 0x2, URZ ;  /* 0x00000002050a7890 */ /* 0x000fe2000fffe03f */
[----:B------:R-:W-:Y:S01]  /*d420*/  UMOV UR9, 0x40000040 ;  /* 0x4000004000097882 */ /* 0x000fe20000000000 */
[----:B------:R-:W-:Y:S01]  /*d430*/  UMOV UR11, 0x40000040 ;  /* 0x40000040000b7882 */ /* 0x000fe20000000000 */
        /* <DEDUP_REMOVED lines=70> */
.L_x_4909:
[----:B------:R-:W-:Y:S01]  /*d8a0*/  ULDC UR4, c[0x0][0x448] ;  /* 0x0001120000047ab9 */ /* 0x000fe20000000800 */
[----:B------:R-:W-:Y:S01]  /*d8b0*/  R2UR UR5, R22 ;  /* 0x00000000160572ca */ /* 0x000fe200000e0000 */
[----:B------:R-:W-:Y:S01]  /*d8c0*/  UISETP.NE.AND UP0, UPT, UR4, 0x1, UPT ;  /* 0x000000010400788c */ /* 0x000fe2000bf05270 */
[----:B------:R-:W-:Y:S01]  /*d8d0*/  R2UR UR4, R3 ;  /* 0x00000000030472ca */ /* 0x000fe200000e0000 */
[----:B------:R-:W-:Y:S02]  /*d8e0*/  ULDC UR6, c[0x0][0x9dc] ;  /* 0x0002770000067ab9 */ /* 0x000fe40000000800 */
[----:B------:R-:W-:Y:S02]  /*d8f0*/  ULOP3.LUT UR10, URZ, UR6, URZ, 0x33, !UPT ;  /* 0x000000063f0a7292 */ /* 0x000fe4000f8e333f */
[----:B------:R-:W-:Y:S02]  /*d900*/  PLOP3.LUT P1, PT, PT, PT, UP0, 0x80, 0x0 ;  /* 0x000000000000781c */ /* 0x000fe40003f2f008 */
[----:B------:R-:W-:-:S04]  /*d910*/  PLOP3.LUT P2, PT, PT, PT, UP0, 0x80, 0x0 ;  /* 0x000000000000781c */ /* 0x000fc80003f4f008 */
[----:B01----:R-:W-:Y:S01]  /*d920*/  VIADD R0, R23, UR5 ;  /* 0x0000000517007c36 */ /* 0x003fe20008000000 */
[----:B------:R-:W-:Y:S01]  /*d930*/  @UP0 ULDC UR5, c[0x0][0x44c] ;  /* 0x0001130000050ab9 */ /* 0x000fe20000000800 */
[----:B------:R-:W-:Y:S02]  /*d940*/  UIADD3 UR4, UR4, 0x30840, URZ ;  /* 0x0003084004047890 */ /* 0x000fe4000fffe03f */
[----:B------:R-:W-:Y:S02]  /*d950*/  IMAD.MOV.U32 R2, RZ, RZ, R0 ;  /* 0x000000ffff027224 */ /* 0x000fe400078e0000 */
[----:B------:R-:W-:Y:S01]  /*d960*/  UPRMT UR4, UR61, 0x654, UR4 ;  /* 0x000006543d047896 */ /* 0x000fe20008000004 */
[----:B------:R-:W-:Y:S01]  /*d970*/  @P1 IMAD.HI.U32 R3, R0, UR5, RZ ;  /* 0x0000000500031c27 */ /* 0x000fe2000f8e00ff */
[----:B------:R-:W-:-:S03]  /*d980*/  @UP0 ULDC UR5, c[0x0][0x450] ;  /* 0x0001140000050ab9 */ /* 0x000fc60000000800 */
[C---:B------:R-:W-:Y:S01]  /*d990*/  IMAD R0, R72.reuse, -0x60, R18 ;  /* 0xffffffa048007824 */ /* 0x040fe200078e0212 */
[----:B------:R-:W-:Y:S01]  /*d9a0*/  @P2 SHF.R.U32.HI R2, RZ, UR5, R3 ;  /* 0x00000005ff022c19 */ /* 0x000fe20008011603 */
[----:B------:R-:W-:Y:S02]  /*d9b0*/  IMAD.MOV.U32 R3, RZ, RZ, -0x60 ;  /* 0xffffffa0ff037424 */ /* 0x000fe400078e00ff */
[----:B------:R-:W-:Y:S01]  /*d9c0*/  SYNCS.ARRIVE.TRANS64.RED.A1T0 RZ, [UR4], RZ ;  /* 0x000000ffffff79a7 */ /* 0x000fe20008100404 */
[----:B------:R-:W-:Y:S01]  /*d9d0*/  ULDC.64 UR4, c[0x0][0x9e0] ;  /* 0x0002780000047ab9 */ /* 0x000fe20000000a00 */
[----:B------:R-:W0:Y:S01]  /*d9e0*/  SHFL.IDX PT, R12, R2, RZ, 0x1c1f ;  /* 0x001c1fff020c7589 */ /* 0x000e2200000e0000 */
[----:B------:R-:W-:Y:S01]  /*d9f0*/  UISETP.GE.AND UP1, UPT, UR5, 0x1, UPT ;  /* 0x000000010500788c */ /* 0x000fe2000bf26270 */
[----:B------:R-:W-:Y:S01]  /*da00*/  IMAD R3, R72, R3, 0x61 ;  /* 0x0000006148037424 */ /* 0x000fe200078e0203 */
[----:B------:R-:W-:-:S03]  /*da10*/  IADD3 R7, -R19, 0x60, R0 ;  /* 0x0000006013077810 */ /* 0x000fc60007ffe100 */
[----:B------:R-:W-:Y:S01]  /*da20*/  VIADD R10, R3, 0xffffffff ;  /* 0xffffffff030a7836 */ /* 0x000fe20000000000 */
[----:B------:R-:W-:Y:S02]  /*da30*/  PLOP3.LUT P1, PT, PT, PT, UP1, 0x40, 0x0 ;  /* 0x000000000000781c */ /* 0x000fe40003f2e818 */
[--C-:B------:R-:W-:Y:S01]  /*da40*/  IADD3 R6, R18, R3, -R19.reuse ;  /* 0x0000000312067210 */ /* 0x100fe20007ffe813 */
[----:B------:R-:W-:-:S04]  /*da50*/  IMAD.IADD R11, R10, 0x1, -R19 ;  /* 0x000000010a0b7824 */ /* 0x000fc800078e0a13 */
        /* <DEDUP_REMOVED lines=10> */
[----:B------:R-:W-:Y:S01]  /*db00*/  UISETP.NE.AND UP2, UPT, UR5, 0x1, UPT ;  /* 0x000000010500788c */ /* 0x000fe2000bf45270 */
[----:B------:R-:W-:-:S05]  /*db10*/  LOP3.LUT R6, RZ, R6, RZ, 0x33, !PT ;  /* 0x00000006ff067212 */ /* 0x000fca00078e33ff */
[----:B------:R-:W-:-:S05]  /*db20*/  PLOP3.LUT P1, PT, PT, PT, UP2, 0x80, 0x0 ;  /* 0x000000000000781c */ /* 0x000fca0003f2f028 */
[----:B------:R-:W-:-:S08]  /*db30*/  @UP2 ULDC.64 UR10, c[0x0][0x9e8] ;  /* 0x00027a00000a2ab9 */ /* 0x000fd00000000a00 */
[----:B------:R-:W-:-:S05]  /*db40*/  @P1 IMAD.HI.U32 R12, R6, UR10, RZ ;  /* 0x0000000a060c1c27 */ /* 0x000fca000f8e00ff */
[----:B------:R-:W-:-:S04]  /*db50*/  @P1 SHF.R.U32.HI R6, RZ, UR11, R12 ;  /* 0x0000000bff061c19 */ /* 0x000fc8000801160c */
[----:B------:R-:W-:Y:S01]  /*db60*/  LOP3.LUT R6, RZ, R6, RZ, 0x33, !PT ;  /* 0x00000006ff067212 */ /* 0x000fe200078e33ff */
[----:B------:R-:W-:Y:S06]  /*db70*/  BRA `(.L_x_4913) ;  /* 0x0000000000147947 */ /* 0x000fec0003800000 */
.L_x_4912:
[----:B------:R-:W-:-:S06]  /*db80*/  UISETP.NE.AND UP2, UPT, UR5, 0x1, UPT ;  /* 0x000000010500788c */ /* 0x000fcc000bf45270 */
[----:B------:R-:W-:-:S05]  /*db90*/  PLOP3.LUT P1, PT, PT, PT, UP2, 0x80, 0x0 ;  /* 0x000000000000781c */ /* 0x000fca0003f2f028 */
[----:B------:R-:W-:-:S08]  /*dba0*/  @UP2 ULDC.64 UR10, c[0x0][0x9e8] ;  /* 0x00027a00000a2ab9 */ /* 0x000fd00000000a00 */
[----:B------:R-:W-:-:S05]  /*dbb0*/  @P1 IMAD.HI.U32 R12, R6, UR10, RZ ;  /* 0x0000000a060c1c27 */ /* 0x000fca000f8e00ff */
[----:B------:R-:W-:-:S07]  /*dbc0*/  @P1 SHF.R.U32.HI R6, RZ, UR11, R12 ;  /* 0x0000000bff061c19 */ /* 0x000fce000801160c */
.L_x_4913:
[----:B------:R-:W-:Y:S05]  /*dbd0*/  BSYNC B0 ;  /* 0x0000000000007941 */ /* 0x000fea0003800000 */
.L_x_4911:
[----:B------:R-:W-:-:S05]  /*dbe0*/  IMAD R6, R6, UR5, R11 ;  /* 0x0000000506067c24 */ /* 0x000fca000f8e020b */
[----:B------:R-:W-:Y:S02]  /*dbf0*/  VIMNMX R3, R3, R6, !PT ;  /* 0x0000000603037248 */ /* 0x000fe40007fe0100 */
[----:B------:R-:W-:-:S07]  /*dc00*/  VIADDMNMX R0, R6, UR5, R0, PT ;  /* 0x0000000506007c46 */ /* 0x000fce000b800100 */
.L_x_4910:
        /* <DEDUP_REMOVED lines=13> */
[----:B------:R-:W-:Y:S01]  /*dce0*/  ISETP.LT.OR P3, PT, R0, 0x11, P3 ;  /* 0x000000110000780c */ /* 0x000fe20001f61670 */
[----:B0-----:R-:W-:Y:S01]  /*dcf0*/  IMAD.IADD R6, R9, 0x1, R2 ;  /* 0x0000000109067824 */ /* 0x001fe200078e0202 */
        /* <DEDUP_REMOVED lines=101> */
[----:B------:R-:W-:Y:S02]  /*e350*/  VIADDMNMX R0, R2, R8, R7, PT ;  /* 0x0000000802007246 */ /* 0x000fe40003800107 */
[----:B------:R-:W-:Y:S02]  /*e360*/  FSEL R69, R69, -INF , !P6 ;  /* 0xff80000045457808 */ /* 0x000fe40007000000 */
[----:B------:R-:W-:-:S13]  /*e370*/  PLOP3.LUT P6, PT, PT, PT, UP1, 0x40, 0x0 ;  /* 0x000000000000781c */ /* 0x000fda0003fce818 */
[----:B------:R-:W-:Y:S05]  /*e380*/  @P6 BRA `(.L_x_4914) ;  /* 0x00000000005c6947 */ /* 0x000fea0003800000 */
        /* <DEDUP_REMOVED lines=8> */
[----:B------:R-:W-:Y:S01]  /*e410*/  @P6 IMAD.HI.U32 R3, R2, UR10, RZ ;  /* 0x0000000a02036c27 */ /* 0x000fe2000f8e00ff */
[----:B------:R-:W-:-:S13]  /*e420*/  PLOP3.LUT P6, PT, PT, PT, UP2, 0x80, 0x0 ;  /* 0x000000000000781c */ /* 0x000fda0003fcf028 */
[----:B------:R-:W-:-:S04]  /*e430*/  @P6 SHF.R.U32.HI R2, RZ, UR11, R3 ;  /* 0x0000000bff026c19 */ /* 0x000fc80008011603 */
[----:B------:R-:W-:Y:S01]  /*e440*/  LOP3.LUT R2, RZ, R2, RZ, 0x33, !PT ;  /* 0x00000002ff027212 */ /* 0x000fe200078e33ff */
[----:B------:R-:W-:Y:S06]  /*e450*/  BRA `(.L_x_4917) ;  /* 0x0000000000187947 */ /* 0x000fec0003800000 */
.L_x_4916:
[----:B------:R-:W-:-:S06]  /*e460*/  UISETP.NE.AND UP2, UPT, UR5, 0x1, UPT ;  /* 0x000000010500788c */ /* 0x000fcc000bf45270 */
[----:B------:R-:W-:-:S05]  /*e470*/  PLOP3.LUT P6, PT, PT, PT, UP2, 0x80, 0x0 ;  /* 0x000000000000781c */ /* 0x000fca0003fcf028 */
[----:B------:R-:W-:-:S08]  /*e480*/  @UP2 ULDC.64 UR10, c[0x0][0x9e8] ;  /* 0x00027a00000a2ab9 */ /* 0x000fd00000000a00 */
[----:B------:R-:W-:Y:S01]  /*e490*/  @P6 IMAD.HI.U32 R3, R2, UR10, RZ ;  /* 0x0000000a02036c27 */ /* 0x000fe2000f8e00ff */
[----:B------:R-:W-:-:S13]  /*e4a0*/  PLOP3.LUT P6, PT, PT, PT, UP2, 0x80, 0x0 ;  /* 0x000000000000781c */ /* 0x000fda0003fcf028 */
[----:B------:R-:W-:-:S07]  /*e4b0*/  @P6 SHF.R.U32.HI R2, RZ, UR11, R3 ;  /* 0x0000000bff026c19 */ /* 0x000fce0008011603 */
.L_x_4917:
[----:B------:R-:W-:Y:S05]  /*e4c0*/  BSYNC B0 ;  /* 0x0000000000007941 */ /* 0x000fea0003800000 */
.L_x_4915:
[----:B------:R-:W-:-:S05]  /*e4d0*/  IMAD R3, R2, UR5, R11 ;  /* 0x0000000502037c24 */ /* 0x000fca000f8e020b */
[----:B------:R-:W-:Y:S02]  /*e4e0*/  VIMNMX R6, R6, R3, !PT ;  /* 0x0000000306067248 */ /* 0x000fe40007fe0100 */
[----:B------:R-:W-:-:S07]  /*e4f0*/  VIADDMNMX R0, R3, UR5, R0, PT ;  /* 0x0000000503007c46 */ /* 0x000fce000b800100 */
.L_x_4914:
[C---:B------:R-:W-:Y:S01]  /*e500*/  ISETP.GT.AND P1, PT, R6.reuse, 0x1, !P1 ;  /* 0x000000010600780c */ /* 0x040fe20004f24270 */
[----:B------:R-:W-:Y:S01]  /*e510*/  ULDC UR10, c[0x0][0x988] ;  /* 0x00026200000a7ab9 */ /* 0x000fe20000000800 */
[----:B------:R-:W-:Y:S01]  /*e520*/  ISETP.GT.AND P2, PT, R6, 0x8, !P2 ;  /* 0x000000080600780c */ /* 0x000fe20005744270 */
[----:B------:R-:W-:Y:S01]  /*e530*/  @UP0 ULDC UR14, c[0x0][0x44c] ;  /* 0x00011300000e0ab9 */ /* 0x000fe20000000800 */
[C---:B------:R-:W-:Y:S01]  /*e540*/  ISETP.LT.OR P1, PT, R0.reuse, 0x2, P1 ;  /* 0x000000020000780c */ /* 0x040fe20000f21670 */
[----:B------:R-:W-:Y:S01]  /*e550*/  @UP0 ULDC UR19, c[0x0][0x450] ;  /* 0x0001140000130ab9 */ /* 0x000fe20000000800 */
        /* <DEDUP_REMOVED lines=100> */
[C---:B------:R-:W-:Y:S01]  /*eba0*/  FMUL.FTZ R7, R3.reuse, UR10 ;  /* 0x0000000a03077c20 */ /* 0x040fe20008410000 */
        /* <DEDUP_REMOVED lines=14> */
[----:B------:R-:W-:Y:S01]  /*ec90*/  MUFU.EX2 R188, R188 ;  /* 0x000000bc00bc7308 */ /* 0x000fe20000000800 */
[----:B------:R-:W-:Y:S01]  /*eca0*/  FMNMX.FTZ R2, R34, R7, !PT ;  /* 0x0000000722027209 */ /* 0x000fe20007810000 */
[--C-:B------:R-:W-:Y:S01]  /*ecb0*/  FFMA.FTZ R29, R29, UR10, -R10.reuse ;  /* 0x0000000a1d1d7c23 */ /* 0x100fe2000801080a */
[----:B------:R-:W-:Y:S01]  /*ecc0*/  ISETP.NE.AND P1, PT, R85, RZ, PT ;  /* 0x000000ff5500720c */ /* 0x000fe20003f25270 */
[--C-:B------:R-:W-:Y:S01]  /*ecd0*/  FFMA.FTZ R184, R32, UR10, -R10.reuse ;  /* 0x0000000a20b87c23 */ /* 0x100fe2000801080a */
[----:B------:R-:W-:Y:S01]  /*ece0*/  FMNMX.FTZ R9, R35, R2, !PT ;  /* 0x0000000223097209 */ /* 0x000fe20007810000 */
[--C-:B------:R-:W-:Y:S01]  /*ecf0*/  FFMA.FTZ R37, R37, UR10, -R10.reuse ;  /* 0x0000000a25257c23 */ /* 0x100fe2000801080a */
[----:B------:R-:W-:Y:S01]  /*ed00*/  ISETP.GT.AND P1, PT, R6, 0x48, !P1 ;  /* 0x000000480600780c */ /* 0x000fe20004f24270 */
[----:B------:R0:W1:Y:S01]  /*ed10*/  MUFU.EX2 R7, R25 ;  /* 0x0000001900077308 */ /* 0x0000620000000800 */
[----:B------:R-:W-:Y:S01]  /*ed20*/  FMNMX.FTZ R2, R38, R9, !PT ;  /* 0x0000000926027209 */ /* 0x000fe20007810000 */
[--C-:B------:R-:W-:Y:S01]  /*ed30*/  FFMA.FTZ R186, R36, UR10, -R10.reuse ;  /* 0x0000000a24ba7c23 */ /* 0x100fe2000801080a */
[----:B------:R-:W-:Y:S01]  /*ed40*/  ISETP.LT.OR P1, PT, R0, 0x49, P1 ;  /* 0x000000490000780c */ /* 0x000fe20000f21670 */
[--C-:B------:R-:W-:Y:S01]  /*ed50*/  FFMA.FTZ R180, R40, UR10, -R10.reuse ;  /* 0x0000000a28b47c23 */ /* 0x100fe2000801080a */
[----:B------:R-:W-:Y:S01]  /*ed60*/  FMNMX.FTZ R9, R39, R2, !PT ;  /* 0x0000000227097209 */ /* 0x000fe20007810000 */
[--C-:B------:R-:W-:Y:S01]  /*ed70*/  FFMA.FTZ R41, R41, UR10, -R10.reuse ;  /* 0x0000000a29297c23 */ /* 0x100fe2000801080a */
[----:B------:R-:W-:Y:S01]  /*ed80*/  FSEL R62, R62, -INF , !P1 ;  /* 0xff8000003e3e7808 */ /* 0x000fe20004800000 */
[----:B------:R-:W2:Y:S01]  /*ed90*/  MUFU.EX2 R190, R190 ;  /* 0x000000be00be7308 */ /* 0x000ea20000000800 */
[----:B------:R-:W-:Y:S01]  /*eda0*/  FMNMX.FTZ R2, R42, R9, !PT ;  /* 0x000000092a027209 */ /* 0x000fe20007810000 */
[--C-:B------:R-:W-:Y:S01]  /*edb0*/  FFMA.FTZ R182, R44, UR10, -R10.reuse ;  /* 0x0000000a2cb67c23 */ /* 0x100fe2000801080a */
[----:B------:R-:W-:Y:S01]  /*edc0*/  FSEL R63, R63, -INF , !P2 ;  /* 0xff8000003f3f7808 */ /* 0x000fe20005000000 */
[--C-:B------:R-:W-:Y:S01]  /*edd0*/  FFMA.FTZ R176, R48, UR10, -R10.reuse ;  /* 0x0000000a30b07c23 */ /* 0x100fe2000801080a */
[----:B------:R-:W-:Y:S01]  /*ede0*/  FMNMX.FTZ R11, R43, R2, !PT ;  /* 0x000000022b0b7209 */ /* 0x000fe20007810000 */
[--C-:B0-----:R-:W-:Y:S01]  /*edf0*/  FFMA.FTZ R25, R49, UR10, -R10.reuse ;  /* 0x0000000a31197c23 */ /* 0x101fe2000801080a */
[----:B------:R-:W-:Y:S01]  /*ee00*/  ISETP.NE.AND P6, PT, R24, RZ, PT ;  /* 0x000000ff1800720c */ /* 0x000fe20003fc5270 */
[----:B------:R0:W3:Y:S01]  /*ee10*/  MUFU.EX2 R9, R29 ;  /* 0x0000001d00097308 */ /* 0x0000e20000000800 */
[----:B------:R-:W-:Y:S01]  /*ee20*/  FMNMX.FTZ R2, R46, R11, !PT ;  /* 0x0000000b2e027209 */ /* 0x000fe20007810000 */
[--C-:B------:R-:W-:Y:S01]  /*ee30*/  FFMA.FTZ R178, R52, UR10, -R10.reuse ;  /* 0x0000000a34b27c23 */ /* 0x100fe2000801080a */
[----:B------:R-:W-:Y:S01]  /*ee40*/  ISETP.GT.AND P6, PT, R6, 0x59, !P6 ;  /* 0x000000590600780c */ /* 0x000fe200077c4270 */
[--C-:B------:R-:W-:Y:S01]  /*ee50*/  FFMA.FTZ R172, R56, UR10, -R10.reuse ;  /* 0x0000000a38ac7c23 */ /* 0x100fe2000801080a */
[----:B------:R-:W-:Y:S01]  /*ee60*/  FMNMX.FTZ R11, R47, R2, !PT ;  /* 0x000000022f0b7209 */ /* 0x000fe20007810000 */
[--C-:B------:R-:W-:Y:S01]  /*ee70*/  FFMA.FTZ R57, R57, UR10, -R10.reuse ;  /* 0x0000000a39397c23 */ /* 0x100fe2000801080a */
[----:B------:R-:W-:Y:S01]  /*ee80*/  ISETP.LT.OR P6, PT, R0, 0x5a, P6 ;  /* 0x0000005a0000780c */ /* 0x000fe200037c1670 */
[----:B------:R-:W4:Y:S01]  /*ee90*/  MUFU.EX2 R184, R184 ;  /* 0x000000b800b87308 */ /* 0x000f220000000800 */
[----:B------:R-:W-:Y:S01]  /*eea0*/  FMNMX.FTZ R2, R50, R11, !PT ;  /* 0x0000000b32027209 */ /* 0x000fe20007810000 */
[--C-:B0-----:R-:W-:Y:S01]  /*eeb0*/  FFMA.FTZ R29, R53, UR10, -R10.reuse ;  /* 0x0000000a351d7c23 */ /* 0x101fe2000801080a */
[----:B------:R-:W-:Y:S01]  /*eec0*/  FSEL R70, R70, -INF , !P5 ;  /* 0xff80000046467808 */ /* 0x000fe20006800000 */
[--C-:B------:R-:W-:Y:S01]  /*eed0*/  FFMA.FTZ R60, R60, UR10, -R10.reuse ;  /* 0x0000000a3c3c7c23 */ /* 0x100fe2000801080a */
[----:B------:R-:W-:Y:S01]  /*eee0*/  FMNMX.FTZ R13, R51, R2, !PT ;  /* 0x00000002330d7209 */ /* 0x000fe20007810000 */
[--C-:B------:R-:W-:Y:S01]  /*eef0*/  FFMA.FTZ R61, R61, UR10, -R10.reuse ;  /* 0x0000000a3d3d7c23 */ /* 0x100fe2000801080a */
[----:B------:R-:W-:Y:S01]  /*ef00*/  FSEL R71, R71, -INF , !P6 ;  /* 0xff80000047477808 */ /* 0x000fe20007000000 */
[----:B------:R-:W0:Y:S01]  /*ef10*/  MUFU.EX2 R11, R33 ;  /* 0x00000021000b7308 */ /* 0x000e220000000800 */
[----:B------:R-:W-:Y:S01]  /*ef20*/  FMNMX.FTZ R2, R54, R13, !PT ;  /* 0x0000000d36027209 */ /* 0x000fe20007810000 */
[--C-:B------:R-:W-:Y:S01]  /*ef30*/  FFMA.FTZ R64, R64, UR10, -R10.reuse ;  /* 0x0000000a40407c23 */ /* 0x100fe2000801080a */
[--C-:B------:R-:W-:Y:S01]  /*ef40*/  FFMA.FTZ R65, R65, UR10, -R10.reuse ;  /* 0x0000000a41417c23 */ /* 0x100fe2000801080a */
[----:B------:R-:W-:Y:S01]  /*ef50*/  FFMA.FTZ R68, R68, UR10, -R10 ;  /* 0x0000000a44447c23 */ /* 0x000fe2000801080a */
[----:B------:R-:W-:-:S02]  /*ef60*/  FMNMX.FTZ R13, R55, R2, !PT ;  /* 0x00000002370d7209 */ /* 0x000fc40007810000 */
[----:B------:R-:W-:Y:S01]  /*ef70*/  R2UR UR11, R22 ;  /* 0x00000000160b72ca */ /* 0x000fe200000e0000 */
[----:B------:R-:W5:Y:S01]  /*ef80*/  MUFU.EX2 R186, R186 ;  /* 0x000000ba00ba7308 */ /* 0x000f620000000800 */
[----:B------:R-:W-:Y:S02]  /*ef90*/  FMNMX.FTZ R2, R58, R13, !PT ;  /* 0x0000000d3a027209 */ /* 0x000fe40007810000 */
[----:B------:R-:W-:Y:S02]  /*efa0*/  R2UR UR18, R73 ;  /* 0x00000000491272ca */ /* 0x000fe400000e0000 */
[----:B------:R-:W-:-:S03]  /*efb0*/  FMNMX.FTZ R15, R59, R2, !PT ;  /* 0x000000023b0f7209 */ /* 0x000fc60007810000 */
[----:B------:R1:W5:Y:S01]  /*efc0*/  MUFU.EX2 R13, R37 ;  /* 0x00000025000d7308 */ /* 0x0003620000000800 */
[----:B------:R-:W-:-:S03]  /*efd0*/  FMNMX.FTZ R2, R62, R15, !PT ;  /* 0x0000000f3e027209 */ /* 0x000fc60007810000 */
[----:B------:R-:W-:Y:S01]  /*efe0*/  UIMAD.WIDE.U32 UR14, UR11, UR14, URZ ;  /* 0x0000000e0b0e72a5 */ /* 0x000fe2000f8e003f */
[----:B------:R-:W-:-:S03]  /*eff0*/  FMNMX.FTZ R15, R63, R2, !PT ;  /* 0x000000023f0f7209 */ /* 0x000fc60007810000 */
[----:B------:R-:W5:Y:S01]  /*f000*/  MUFU.EX2 R180, R180 ;  /* 0x000000b400b47308 */ /* 0x000f620000000800 */
[----:B------:R-:W-:Y:S01]  /*f010*/  FMNMX.FTZ R2, R66, R15, !PT ;  /* 0x0000000f42027209 */ /* 0x000fe20007810000 */
[----:B-1----:R-:W-:Y:S01]  /*f020*/  FADD.FTZ R37, R188, R7 ;  /* 0x00000007bc257221 */ /* 0x002fe20000010000 */
[----:B------:R-:W-:Y:S01]  /*f030*/  F2FP.BF16.F32.PACK_AB R188, R7, R188 ;  /* 0x000000bc07bc723e */ /* 0x000fe200000010ff */
[----:B------:R-:W-:Y:S01]  /*f040*/  @UP0 USHF.R.U32.HI UR11, URZ, UR19, UR15 ;  /* 0x000000133f0b0299 */ /* 0x000fe2000801160f */
[----:B------:R-:W-:Y:S01]  /*f050*/  FMNMX.FTZ R21, R67, R2, !PT ;  /* 0x0000000243157209 */ /* 0x000fe20007810000 */
[----:B--2---:R-:W-:Y:S01]  /*f060*/  FADD.FTZ R6, R190, R37 ;  /* 0x00000025be067221 */ /* 0x004fe20000010000 */
[C---:B---3--:R-:W-:Y:S01]  /*f070*/  F2FP.BF16.F32.PACK_AB R190, R9.reuse, R190 ;  /* 0x000000be09be723e */ /* 0x048fe200000010ff */
[----:B------:R-:W1:Y:S01]  /*f080*/  MUFU.EX2 R15, R41 ;  /* 0x00000029000f7308 */ /* 0x000e620000000800 */
[----:B------:R-:W-:Y:S01]  /*f090*/  FMNMX.FTZ R0, R70, R21, !PT ;  /* 0x0000001546007209 */ /* 0x000fe20007810000 */
[----:B------:R-:W-:Y:S01]  /*f0a0*/  FADD.FTZ R37, R9, R6 ;  /* 0x0000000609257221 */ /* 0x000fe20000010000 */
[--C-:B------:R-:W-:Y:S01]  /*f0b0*/  FFMA.FTZ R21, R45, UR10, -R10.reuse ;  /* 0x0000000a2d157c23 */ /* 0x100fe2000801080a */
[----:B------:R-:W-:Y:S01]  /*f0c0*/  FFMA.FTZ R10, R69, UR10, -R10 ;  /* 0x0000000a450a7c23 */ /* 0x000fe2000801080a */
[----:B------:R-:W-:Y:S01]  /*f0d0*/  FMNMX.FTZ R0, R71, R0, !PT ;  /* 0x0000000047007209 */ /* 0x000fe20007810000 */
[----:B----4-:R-:W-:Y:S01]  /*f0e0*/  FADD.FTZ R6, R184, R37 ;  /* 0x00000025b8067221 */ /* 0x010fe20000010000 */
[----:B------:R-:W-:Y:S01]  /*f0f0*/  UIADD3 UR14, UR18, UR11, URZ ;  /* 0x0000000b120e7290 */ /* 0x000fe2000fffe03f */
[----:B------:R-:W2:Y:S01]  /*f100*/  MUFU.EX2 R182, R182 ;  /* 0x000000b600b67308 */ /* 0x000ea20000000800 */
[C---:B0-----:R-:W-:Y:S01]  /*f110*/  F2FP.BF16.F32.PACK_AB R184, R11.reuse, R184 ;  /* 0x000000b80bb8723e */ /* 0x041fe200000010ff */
[----:B------:R-:W0:Y:S01]  /*f120*/  SHFL.BFLY PT, R33, R0, 0x2, 0x1f ;  /* 0x0c401f0000217f89 */ /* 0x000e2200000e0000 */
[----:B------:R-:W-:Y:S01]  /*f130*/  FADD.FTZ R37, R11, R6 ;  /* 0x000000060b257221 */ /* 0x000fe20000010000 */
[----:B------:R-:W-:-:S03]  /*f140*/  UIADD3 UR4, UR14, UR4, URZ ;  /* 0x000000040e047290 */ /* 0x000fc6000fffe03f */
[----:B-----5:R-:W-:Y:S01]  /*f150*/  FADD.FTZ R6, R186, R37 ;  /* 0x00000025ba067221 */ /* 0x020fe20000010000 */
[----:B------:R-:W3:Y:S01]  /*f160*/  MUFU.EX2 R21, R21 ;  /* 0x0000001500157308 */ /* 0x000ee20000000800 */
[C---:B------:R-:W-:Y:S02]  /*f170*/  F2FP.BF16.F32.PACK_AB R186, R13.reuse, R186 ;  /* 0x000000ba0dba723e */ /* 0x040fe400000010ff */
[----:B------:R-:W-:-:S04]  /*f180*/  FADD.FTZ R37, R13, R6 ;  /* 0x000000060d257221 */ /* 0x000fc80000010000 */
[----:B------:R-:W-:Y:S01]  /*f190*/  FADD.FTZ R6, R180, R37 ;  /* 0x00000025b4067221 */ /* 0x000fe20000010000 */
[----:B------:R-:W4:Y:S01]  /*f1a0*/  MUFU.EX2 R176, R176 ;  /* 0x000000b000b07308 */ /* 0x000f220000000800 */
[C---:B-1----:R-:W-:Y:S02]  /*f1b0*/  F2FP.BF16.F32.PACK_AB R180, R15.reuse, R180 ;  /* 0x000000b40fb4723e */ /* 0x042fe400000010ff */
[----:B------:R-:W-:-:S04]  /*f1c0*/  FADD.FTZ R41, R15, R6 ;  /* 0x000000060f297221 */ /* 0x000fc80000010000 */
[----:B--2---:R-:W-:Y:S01]  /*f1d0*/  FADD.FTZ R8, R182, R41 ;  /* 0x00000029b6087221 */ /* 0x004fe20000010000 */
[----:B------:R-:W1:Y:S01]  /*f1e0*/  MUFU.EX2 R25, R25 ;  /* 0x0000001900197308 */ /* 0x000e620000000800 */
[C---:B---3--:R-:W-:Y:S02]  /*f1f0*/  F2FP.BF16.F32.PACK_AB R182, R21.reuse, R182 ;  /* 0x000000b615b6723e */ /* 0x048fe400000010ff */
[----:B0-----:R-:W-:Y:S01]  /*f200*/  FMNMX.FTZ R33, R0, R33, !PT ;  /* 0x0000002100217209 */ /* 0x001fe20007810000 */
[----:B------:R-:W-:-:S04]  /*f210*/  FADD.FTZ R41, R21, R8 ;  /* 0x0000000815297221 */ /* 0x000fc80000010000 */
[----:B------:R-:W0:Y:S01]  /*f220*/  SHFL.BFLY PT, R2, R33, 0x1, 0x1f ;  /* 0x0c201f0021027f89 */ /* 0x000e2200000e0000 */
[----:B------:R-:W2:Y:S01]  /*f230*/  MUFU.EX2 R178, R178 ;  /* 0x000000b200b27308 */ /* 0x000ea20000000800 */
[----:B----4-:R-:W-:-:S07]  /*f240*/  FADD.FTZ R8, R176, R41 ;  /* 0x00000029b0087221 */ /* 0x010fce0000010000 */
[----:B------:R-:W3:Y:S01]  /*f250*/  MUFU.EX2 R29, R29 ;  /* 0x0000001d001d7308 */ /* 0x000ee20000000800 */
[C---:B-1----:R-:W-:Y:S01]  /*f260*/  FADD.FTZ R41, R25.reuse, R8 ;  /* 0x0000000819297221 */ /* 0x042fe20000010000 */
[----:B------:R-:W-:-:S06]  /*f270*/  F2FP.BF16.F32.PACK_AB R176, R25, R176 ;  /* 0x000000b019b0723e */ /* 0x000fcc00000010ff */
[----:B------:R-:W1:Y:S01]  /*f280*/  MUFU.EX2 R172, R172 ;  /* 0x000000ac00ac7308 */ /* 0x000e620000000800 */
[----:B--2---:R-:W-:Y:S01]  /*f290*/  FADD.FTZ R8, R178, R41 ;  /* 0x00000029b2087221 */ /* 0x004fe20000010000 */
[----:B0-----:R-:W-:-:S06]  /*f2a0*/  FMNMX.FTZ R2, R33, R2, !PT ;  /* 0x0000000221027209 */ /* 0x001fcc0007810000 */
[----:B------:R-:W0:Y:S01]  /*f2b0*/  MUFU.EX2 R57, R57 ;  /* 0x0000003900397308 */ /* 0x000e220000000800 */
[C---:B---3--:R-:W-:Y:S01]  /*f2c0*/  FADD.FTZ R41, R29.reuse, R8 ;  /* 0x000000081d297221 */ /* 0x048fe20000010000 */
[----:B------:R-:W-:Y:S01]  /*f2d0*/  F2FP.BF16.F32.PACK_AB R178, R29, R178 ;  /* 0x000000b21db2723e */ /* 0x000fe200000010ff */
[C---:B------:R-:W-:Y:S01]  /*f2e0*/  FMUL.FTZ R0, R2.reuse, UR10 ;  /* 0x0000000a02007c20 */ /* 0x040fe20008410000 */
[----:B------:R-:W-:-:S04]  /*f2f0*/  FSETP.NEU.FTZ.AND P1, PT, R2, -INF , PT ;  /* 0xff8000000200780b */ /* 0x000fc80003f3d000 */
[----:B------:R-:W2:Y:S01]  /*f300*/  MUFU.EX2 R60, R60 ;  /* 0x0000003c003c7308 */ /* 0x000ea20000000800 */
[----:B------:R-:W-:Y:S01]  /*f310*/  FSEL R0, R0, RZ, P1 ;  /* 0x000000ff00007208 */ /* 0x000fe20000800000 */
[----:B-1----:R-:W-:Y:S01]  /*f320*/  FADD.FTZ R8, R172, R41 ;  /* 0x00000029ac087221 */ /* 0x002fe20000010000 */
[----:B------:R-:W-:-:S03]  /*f330*/  PLOP3.LUT P1, PT, PT, PT, UP1, 0x40, 0x0 ;  /* 0x000000000000781c */ /* 0x000fc60003f2e818 */
        /* <DEDUP_REMOVED lines=18> */
[----:B0-----:R-:W-:Y:S01]  /*f460*/  FADD.FTZ R9, R57, R8 ;  /* 0x0000000839097221 */ /* 0x001fe20000010000 */
[--C-:B------:R-:W-:Y:S01]  /*f470*/  FFMA.FTZ R58, R58, UR10, -R0.reuse ;  /* 0x0000000a3a3a7c23 */ /* 0x100fe20008010800 */
[--C-:B------:R-:W-:Y:S01]  /*f480*/  FFMA.FTZ R59, R59, UR10, -R0.reuse ;  /* 0x0000000a3b3b7c23 */ /* 0x100fe20008010800 */
[--C-:B------:R-:W-:Y:S01]  /*f490*/  FFMA.FTZ R62, R62, UR10, -R0.reuse ;  /* 0x0000000a3e3e7c23 */ /* 0x100fe20008010800 */
[----:B------:R-:W0:Y:S01]  /*f4a0*/  MUFU.EX2 R30, R30 ;  /* 0x0000001e001e7308 */ /* 0x000e220000000800 */
[----:B--2---:R-:W-:Y:S01]  /*f4b0*/  FADD.FTZ R8, R60, R9 ;  /* 0x000000093c087221 */ /* 0x004fe20000010000 */
[--C-:B------:R-:W-:Y:S01]  /*f4c0*/  FFMA.FTZ R63, R63, UR10, -R0.reuse ;  /* 0x0000000a3f3f7c23 */ /* 0x100fe20008010800 */
[--C-:B------:R-:W-:Y:S01]  /*f4d0*/  FFMA.FTZ R66, R66, UR10, -R0.reuse ;  /* 0x0000000a42427c23 */ /* 0x100fe20008010800 */
[--C-:B------:R-:W-:Y:S01]  /*f4e0*/  FFMA.FTZ R67, R67, UR10, -R0.reuse ;  /* 0x0000000a43437c23 */ /* 0x100fe20008010800 */
[--C-:B------:R-:W-:Y:S01]  /*f4f0*/  FFMA.FTZ R70, R70, UR10, -R0.reuse ;  /* 0x0000000a46467c23 */ /* 0x100fe20008010800 */
[----:B------:R-:W-:Y:S01]  /*f500*/  FFMA.FTZ R0, R71, UR10, -R0 ;  /* 0x0000000a47007c23 */ /* 0x000fe20008010800 */
[----:B------:R-:W-:Y:S01]  /*f510*/  F2FP.BF16.F32.PACK_AB R172, R57, R172 ;  /* 0x000000ac39ac723e */ /* 0x000fe200000010ff */
[----:B------:R-:W2:Y:S01]  /*f520*/  MUFU.EX2 R31, R31 ;  /* 0x0000001f001f7308 */ /* 0x000ea20000000800 */
[----:B-1----:R-:W-:Y:S01]  /*f530*/  FADD.FTZ R37, R26, R27 ;  /* 0x0000001b1a257221 */ /* 0x002fe20000010000 */
        /* <DEDUP_REMOVED lines=27> */
[C---:B--2---:R-:W-:Y:S01]  /*f6f0*/  FADD.FTZ R9, R61.reuse, R8 ;  /* 0x000000083d097221 */ /* 0x044fe20000010000 */
[----:B------:R-:W-:-:S06]  /*f700*/  F2FP.BF16.F32.PACK_AB R174, R61, R60 ;  /* 0x0000003c3dae723e */ /* 0x000fcc00000010ff */
[----:B------:R-:W2:Y:S01]  /*f710*/  MUFU.EX2 R51, R51 ;  /* 0x0000003300337308 */ /* 0x000ea20000000800 */
[----:B-1----:R-:W-:-:S07]  /*f720*/  FADD.FTZ R6, R50, R7 ;  /* 0x0000000732067221 */ /* 0x002fce0000010000 */
[----:B------:R-:W1:Y:S01]  /*f730*/  MUFU.EX2 R65, R65 ;  /* 0x0000004100417308 */ /* 0x000e620000000800 */
[----:B0-----:R-:W-:-:S07]  /*f740*/  FADD.FTZ R8, R64, R9 ;  /* 0x0000000940087221 */ /* 0x001fce0000010000 */
[----:B------:R-:W0:Y:S01]  /*f750*/  MUFU.EX2 R54, R54 ;  /* 0x0000003600367308 */ /* 0x000e220000000800 */
[C---:B--2---:R-:W-:Y:S01]  /*f760*/  FADD.FTZ R7, R51.reuse, R6 ;  /* 0x0000000633077221 */ /* 0x044fe20000010000 */
[----:B------:R-:W-:-:S06]  /*f770*/  F2FP.BF16.F32.PACK_AB R177, R51, R50 ;  /* 0x0000003233b1723e */ /* 0x000fcc00000010ff */
[----:B------:R-:W2:Y:S01]  /*f780*/  MUFU.EX2 R68, R68 ;  /* 0x0000004400447308 */ /* 0x000ea20000000800 */
[C---:B-1----:R-:W-:Y:S01]  /*f790*/  FADD.FTZ R9, R65.reuse, R8 ;  /* 0x0000000841097221 */ /* 0x042fe20000010000 */
[----:B------:R-:W-:-:S06]  /*f7a0*/  F2FP.BF16.F32.PACK_AB R168, R65, R64 ;  /* 0x0000004041a8723e */ /* 0x000fcc00000010ff */
[----:B------:R-:W1:Y:S01]  /*f7b0*/  MUFU.EX2 R55, R55 ;  /* 0x0000003700377308 */ /* 0x000e620000000800 */
[----:B0-----:R-:W-:-:S07]  /*f7c0*/  FADD.FTZ R6, R54, R7 ;  /* 0x0000000736067221 */ /* 0x001fce0000010000 */
        /* <DEDUP_REMOVED lines=21> */
[----:B0-----:R-:W-:Y:S01]  /*f920*/  FADD.FTZ R6, R70, R9 ;  /* 0x0000000946067221 */ /* 0x001fe20000010000 */
[C---:B--2---:R-:W-:Y:S01]  /*f930*/  FADD.FTZ R7, R33.reuse, R8 ;  /* 0x0000000821077221 */ /* 0x044fe20000010000 */
[----:B------:R-:W-:Y:S01]  /*f940*/  F2FP.BF16.F32.PACK_AB R170, R33, R68 ;  /* 0x0000004421aa723e */ /* 0x000fe200000010ff */
[----:B------:R-:W-:Y:S02]  /*f950*/  VIADD R8, R72, 0xfffffffe ;  /* 0xfffffffe48087836 */ /* 0x000fe40000000000 */
[C---:B-1----:R-:W-:Y:S01]  /*f960*/  FADD.FTZ R6, R171.reuse, R6 ;  /* 0x00000006ab067221 */ /* 0x042fe20000010000 */
[----:B------:R-:W-:Y:S01]  /*f970*/  F2FP.BF16.F32.PACK_AB R171, R171, R70 ;  /* 0x00000046abab723e */ /* 0x000fe200000010ff */
        /* <DEDUP_REMOVED lines=11> */
.L_x_4919:
[----:B------:R-:W-:-:S11]  /*fa30*/  UISETP.NE.AND UP2, UPT, UR5, 0x1, UPT ;  /* 0x000000010500788c */ /* 0x000fd6000bf45270 */
[----:B------:R-:W-:Y:S02]  /*fa40*/  @UP2 ULDC.64 UR14, c[0x0][0x9e8] ;  /* 0x00027a00000e2ab9 */ /* 0x000fe40000000a00 */
[----:B------:R-:W-:-:S04]  /*fa50*/  UIMAD.WIDE.U32 UR18, UR11, UR14, URZ ;  /* 0x0000000e0b1272a5 */ /* 0x000fc8000f8e003f */
[----:B------:R-:W-:-:S12]  /*fa60*/  @UP2 USHF.R.U32.HI UR11, URZ, UR15, UR19 ;  /* 0x0000000f3f0b2299 */ /* 0x000fd80008011613 */
.L_x_4920:
[----:B------:R-:W-:-:S04]  /*fa70*/  UIMAD UR5, UR11, UR5, UR5 ;  /* 0x000000050b0572a4 */ /* 0x000fc8000f8e0205 */
[----:B------:R-:W-:-:S04]  /*fa80*/  UISETP.LT.AND UP2, UPT, UR4, UR5, UPT ;  /* 0x000000050400728c */ /* 0x000fc8000bf41270 */
[----:B------:R-:W-:-:S12]  /*fa90*/  USEL UR4, UR4, UR5, UP2 ;  /* 0x0000000504047287 */ /* 0x000fd80009000000 */
.L_x_4918:
        /* <DEDUP_REMOVED lines=58> */
[----:B------:R-:W-:Y:S02]  /*fe40*/  IMAD.MOV.U32 R0, RZ, RZ, 0x3f800000 ;  /* 0x3f800000ff007424 */ /* 0x000fe400078e00ff */
[----:B------:R-:W-:-:S07]  /*fe50*/  IMAD.MOV.U32 R119, RZ, RZ, RZ ;  /* 0x000000ffff777224 */ /* 0x000fce00078e00ff */
.L_x_4940:
[----:B------:R-:W-:-:S04]  /*fe60*/  UIADD3 UR4, UR38, 0x1, URZ ;  /* 0x0000000126047890 */ /* 0x000fc8000fffe03f */
[----:B------:R-:W-:-:S04]  /*fe70*/  UISETP.NE.AND UP2, UPT, UR4, 0x2, UPT ;  /* 0x000000020400788c */ /* 0x000fc8000bf45270 */
[----:B------:R-:W-:Y:S02]  /*fe80*/  USEL UR58, URZ, 0x1, UP2 ;  /* 0x000000013f3a7887 */ /* 0x000fe40009000000 */
[----:B------:R-:W-:Y:S02]  /*fe90*/  USEL UR4, UR4, URZ, UP2 ;  /* 0x0000003f04047287 */ /* 0x000fe40009000000 */
[----:B------:R-:W-:Y:S01]  /*fea0*/  ULOP3.LUT UR58, UR60, UR58, URZ, 0x3c, !UPT ;  /* 0x0000003a3c3a7292 */ /* 0x000fe2000f8e3c3f */
[----:B------:R-:W-:Y:S11]  /*feb0*/  @!P0 BRA `(.L_x_4922) ;  /* 0x0000000000048947 */ /* 0x000ff60003800000 */
[----:B------:R-:W-:Y:S01]  /*fec0*/  BPT.TRAP 0x1 ;  /* 0x000000040000795c */ /* 0x000fe20000300000 */
.L_x_4922:
[----:B------:R-:W-:Y:S01]  /*fed0*/  ULEA UR6, UR4, UR39, 0x3 ;  /* 0x0000002704067291 */ /* 0x000fe2000f8e183f */
[----:B------:R-:W-:-:S05]  /*fee0*/  IMAD.U32 R9, RZ, RZ, UR58 ;  /* 0x0000003aff097e24 */ /* 0x000fca000f8e00ff */
[----:B------:R-:W-:-:S04]  /*fef0*/  SHF.L.U32 R9, R9, 0x1f, RZ ;  /* 0x0000001f09097819 */ /* 0x000fc800000006ff */
[----:B------:R0:W1:Y:S01]  /*ff00*/  SYNCS.PHASECHK.TRANS64.TRYWAIT P1, [UR6+0x30830], R9 ;  /* 0x03083009ff0075a7 */ /* 0x0000620008020146 */
[----:B------:R-:W-:Y:S05]  /*ff10*/  @!P0 BRA `(.L_x_4923) ;  /* 0x0000000000048947 */ /* 0x000fea0003800000 */
[----:B------:R-:W-:Y:S01]  /*ff20*/  BPT.TRAP 0x1 ;  /* 0x000000040000795c */ /* 0x000fe20000300000 */
.L_x_4923:
[-C--:B------:R-:W-:Y:S01]  /*ff30*/  FMUL.FTZ R24, R24, R10.reuse ;  /* 0x0000000a18187220 */ /* 0x080fe20000410000 */
[----:B------:R-:W-:Y:S01]  /*ff40*/  FMUL.FTZ R25, R25, R10 ;  /* 0x0000000a19197220 */ /* 0x000fe20000410000 */
[----:B-1----:R-:W-:Y:S06]  /*ff50*/  @P1 BRA `(.L_x_4924) ;  /* 0x0000000000081947 */ /* 0x002fec0003800000 */
[----:B------:R-:W1:Y:S02]  /*ff60*/  SYNCS.PHASECHK.TRANS64.TRYWAIT P1, [UR6+0x30830], R9 ;  /* 0x03083009ff0075a7 */ /* 0x000e640008020146 */
[----:B-1----:R-:W-:Y:S05]  /*ff70*/  @!P1 BRA `(.L_x_4925) ;  /* 0x0000015800989947 */ /* 0x002fea0003800000 */
.L_x_4924:
        /* <DEDUP_REMOVED lines=161> */
.L_x_4926:
[----:B------:R-:W-:Y:S01]  /*10990*/  ULEA UR5, UR38, UR39, 0x3 ;  /* 0x0000002726057291 */ /* 0x000fe2000f8e183f */
[----:B------:R-:W-:-:S05]  /*109a0*/  IMAD.U32 R0, RZ, RZ, UR60 ;  /* 0x0000003cff007e24 */ /* 0x000fca000f8e00ff */
[----:B------:R-:W-:-:S04]  /*109b0*/  SHF.L.U32 R0, R0, 0x1f, RZ ;  /* 0x0000001f00007819 */ /* 0x000fc800000006ff */
[----:B------:R2:W3:Y:S01]  /*109c0*/  SYNCS.PHASECHK.TRANS64.TRYWAIT P1, [UR5+0x30850], R0 ;  /* 0x03085000ff0075a7 */ /* 0x0004e20008020145 */
[----:B------:R-:W-:Y:S05]  /*109d0*/  @!P0 BRA `(.L_x_4927) ;  /* 0x0000000000048947 */ /* 0x000fea0003800000 */
[----:B------:R-:W-:Y:S01]  /*109e0*/  BPT.TRAP 0x1 ;  /* 0x000000040000795c */ /* 0x000fe20000300000 */
.L_x_4927:
[----:B---3--:R-:W-:Y:S05]  /*109f0*/  @P1 BRA `(.L_x_4928) ;  /* 0x0000000000081947 */ /* 0x008fea0003800000 */
[----:B------:R-:W3:Y:S02]  /*10a00*/  SYNCS.PHASECHK.TRANS64.TRYWAIT P1, [UR5+0x30850], R0 ;  /* 0x03085000ff0075a7 */ /* 0x000ee40008020145 */
[----:B---3--:R-:W-:Y:S05]  /*10a10*/  @!P1 BRA `(.L_x_4929) ;  /* 0x0000015000089947 */ /* 0x008fea0003800000 */
.L_x_4928:
        /* <DEDUP_REMOVED lines=37> */
.L_x_4930:
[----:B------:R-:W-:Y:S01]  /*10c70*/  R2UR UR10, R22 ;  /* 0x00000000160a72ca */ /* 0x000fe200000e0000 */
[----:B------:R-:W-:Y:S01]  /*10c80*/  UIADD3 UR6, UR6, 0x30840, URZ ;  /* 0x0003084006067890 */ /* 0x000fe2000fffe03f */
[----:B------:R-:W-:Y:S01]  /*10c90*/  PLOP3.LUT P1, PT, PT, PT, UP0, 0x80, 0x0 ;  /* 0x000000000000781c */ /* 0x000fe20003f2f008 */
[----:B------:R-:W-:Y:S01]  /*10ca0*/  IMAD R15, R8, -0x60, RZ ;  /* 0xffffffa0080f7824 */ /* 0x000fe200078e02ff */
[----:B------:R-:W-:Y:S01]  /*10cb0*/  PLOP3.LUT P2, PT, PT, PT, UP0, 0x80, 0x0 ;  /* 0x000000000000781c */ /* 0x000fe20003f4f008 */
[----:B------:R-:W-:Y:S01]  /*10cc0*/  UPRMT UR6, UR61, 0x654, UR6 ;  /* 0x000006543d067896 */ /* 0x000fe20008000006 */
[----:B------:R-:W-:-:S07]  /*10cd0*/  ULDC UR11, c[0x0][0x9dc] ;  /* 0x00027700000b7ab9 */ /* 0x000fce0000000800 */
[----:B------:R-:W-:Y:S01]  /*10ce0*/  VIADD R20, R23, UR10 ;  /* 0x0000000a17147c36 */ /* 0x000fe20008000000 */
[----:B------:R-:W-:Y:S01]  /*10cf0*/  @UP0 ULDC UR10, c[0x0][0x44c] ;  /* 0x00011300000a0ab9 */ /* 0x000fe20000000800 */
[----:B------:R-:W-:Y:S01]  /*10d00*/  SYNCS.ARRIVE.TRANS64.RED.A1T0 RZ, [UR6], RZ ;  /* 0x000000ffffff79a7 */ /* 0x000fe20008100406 */
[----:B------:R-:W-:Y:S01]  /*10d10*/  UMOV UR6, UR11 ;  /* 0x0000000b00067c82 */ /* 0x000fe20008000000 */
[----:B0-2---:R-:W-:Y:S01]  /*10d20*/  @P1 IMAD.HI.U32 R0, R20, UR10, RZ ;  /* 0x0000000a14001c27 */ /* 0x005fe2000f8e00ff */
[----:B------:R-:W-:Y:S01]  /*10d30*/  @UP0 ULDC UR10, c[0x0][0x450] ;  /* 0x00011400000a0ab9 */ /* 0x000fe20000000800 */
[----:B------:R-:W-:Y:S01]  /*10d40*/  PLOP3.LUT P1, PT, PT, PT, UP1, 0x40, 0x0 ;  /* 0x000000000000781c */ /* 0x000fe20003f2e818 */
[----:B------:R-:W-:Y:S02]  /*10d50*/  ULDC UR11, c[0x0][0x9e0] ;  /* 0x00027800000b7ab9 */ /* 0x000fe40000000800 */
[----:B------:R-:W-:Y:S01]  /*10d60*/  @P2 SHF.R.U32.HI R20, RZ, UR10, R0 ;  /* 0x0000000aff142c19 */ /* 0x000fe20008011600 */
[----:B------:R-:W-:Y:S01]  /*10d70*/  ULOP3.LUT UR10, URZ, UR6, URZ, 0x33, !UPT ;  /* 0x000000063f0a7292 */ /* 0x000fe2000f8e333f */
[----:B------:R-:W-:-:S03]  /*10d80*/  IADD3 R0, -R19, 0x1, R15 ;  /* 0x0000000113007810 */ /* 0x000fc60007ffe10f */
[----:B------:R-:W1:Y:S01]  /*10d90*/  SHFL.IDX PT, R21, R20, RZ, 0x1c1f ;  /* 0x001c1fff14157589 */ /* 0x000e6200000e0000 */
[----:B------:R-:W-:-:S05]  /*10da0*/  IADD3 R0, -R17, R0, R18 ;  /* 0x0000000011007210 */ /* 0x000fca0007ffe112 */
[C---:B------:R-:W-:Y:S02]  /*10db0*/  VIADD R14, R0.reuse, UR11 ;  /* 0x0000000b000e7c36 */ /* 0x040fe40008000000 */
[----:B------:R-:W-:Y:S02]  /*10dc0*/  VIADD R13, R0, UR10 ;  /* 0x0000000a000d7c36 */ /* 0x000fe40008000000 */
[----:B------:R-:W-:Y:S02]  /*10dd0*/  IMAD.IADD R0, R15, 0x1, -R19 ;  /* 0x000000010f007824 */ /* 0x000fe400078e0a13 */
[--C-:B-1----:R-:W-:Y:S02]  /*10de0*/  IMAD.IADD R12, R14, 0x1, R21.reuse ;  /* 0x000000010e0c7824 */ /* 0x102fe400078e0215 */
        /* <DEDUP_REMOVED lines=15> */
.L_x_4933:
[----:B------:R-:W-:Y:S02]  /*10ee0*/  ULDC UR10, c[0x0][0x9e4] ;  /* 0x00027900000a7ab9 */ /* 0x000fe40000000800 */
[----:B------:R-:W-:-:S05]  /*10ef0*/  IMAD.U32 R168, RZ, RZ, UR10 ;  /* 0x0000000affa87e24 */ /* 0x000fca000f8e00ff */
[----:B------:R-:W-:-:S13]  /*10f00*/  ISETP.NE.AND P1, PT, R168, 0x1, PT ;  /* 0x00000001a800780c */ /* 0x000fda0003f25270 */
[----:B------:R-:W0:Y:S02]  /*10f10*/  @P1 LDC.64 R10, c[0x0][0x9e8] ;  /* 0x00027a00ff0a1b82 */ /* 0x000e240000000a00 */
[----:B0-----:R-:W-:-:S05]  /*10f20*/  @P1 IMAD.HI.U32 R10, R21, R10, RZ ;  /* 0x0000000a150a1227 */ /* 0x001fca00078e00ff */
[----:B------:R-:W-:-:S07]  /*10f30*/  @P1 SHF.R.U32.HI R21, RZ, R11, R10 ;  /* 0x0000000bff151219 */ /* 0x000fce000001160a */
.L_x_4934:
[----:B------:R-:W-:Y:S05]  /*10f40*/  BSYNC B0 ;  /* 0x0000000000007941 */ /* 0x000fea0003800000 */
.L_x_4932:
[----:B------:R-:W-:-:S05]  /*10f50*/  IMAD R21, R21, R168, R0 ;  /* 0x000000a815157224 */ /* 0x000fca00078e0200 */
[----:B------:R-:W-:Y:S02]  /*10f60*/  VIADDMNMX R12, R21, R168, R12, PT ;  /* 0x000000a8150c7246 */ /* 0x000fe4000380010c */
[----:B------:R-:W-:-:S07]  /*10f70*/  VIMNMX R9, R9, R21, !PT ;  /* 0x0000001509097248 */ /* 0x000fce0007fe0100 */
.L_x_4931:
        /* <DEDUP_REMOVED lines=13> */
[C---:B------:R-:W-:Y:S02]  /*11050*/  ISETP.GT.AND P4, PT, R9.reuse, 0x9, !P6 ;  /* 0x000000090900780c */ /* 0x040fe40007784270 */
        /* <DEDUP_REMOVED lines=117> */
[----:B------:R-:W-:Y:S02]  /*117b0*/  ISETP.GT.AND P6, PT, R9, 0x59, !P6 ;  /* 0x000000590900780c */ /* 0x000fe400077c4270 */
[----:B------:R-:W0:Y:S02]  /*117c0*/  SHFL.IDX PT, R9, R20, 0x1, 0x1c1f ;  /* 0x003c1f0014097f89 */ /* 0x000e2400000e0000 */
[----:B------:R-:W-:-:S04]  /*117d0*/  ISETP.LT.OR P6, PT, R12, 0x5a, P6 ;  /* 0x0000005a0c00780c */ /* 0x000fc800037c1670 */
[----:B------:R-:W-:Y:S02]  /*117e0*/  FSEL R165, R165, -INF , !P6 ;  /* 0xff800000a5a57808 */ /* 0x000fe40007000000 */
[----:B------:R-:W-:Y:S01]  /*117f0*/  PLOP3.LUT P6, PT, PT, PT, UP1, 0x40, 0x0 ;  /* 0x000000000000781c */ /* 0x000fe20003fce818 */
[--C-:B0-----:R-:W-:Y:S02]  /*11800*/  IMAD.IADD R14, R14, 0x1, R9.reuse ;  /* 0x000000010e0e7824 */ /* 0x101fe400078e0209 */
[----:B------:R-:W-:-:S10]  /*11810*/  IMAD.IADD R13, R13, 0x1, R9 ;  /* 0x000000010d0d7824 */ /* 0x000fd400078e0209 */
        /* <DEDUP_REMOVED lines=14> */
.L_x_4937:
[----:B------:R-:W-:Y:S02]  /*11900*/  ULDC UR10, c[0x0][0x9e4] ;  /* 0x00027900000a7ab9 */ /* 0x000fe40000000800 */
[----:B------:R-:W-:-:S05]  /*11910*/  IMAD.U32 R12, RZ, RZ, UR10 ;  /* 0x0000000aff0c7e24 */ /* 0x000fca000f8e00ff */
[----:B------:R-:W-:-:S13]  /*11920*/  ISETP.NE.AND P6, PT, R12, 0x1, PT ;  /* 0x000000010c00780c */ /* 0x000fda0003fc5270 */
[----:B------:R-:W0:Y:S02]  /*11930*/  @P6 LDC.64 R10, c[0x0][0x9e8] ;  /* 0x00027a00ff0a6b82 */ /* 0x000e240000000a00 */
[----:B0-----:R-:W-:-:S05]  /*11940*/  @P6 IMAD.HI.U32 R10, R9, R10, RZ ;  /* 0x0000000a090a6227 */ /* 0x001fca00078e00ff */
[----:B------:R-:W-:-:S07]  /*11950*/  @P6 SHF.R.U32.HI R9, RZ, R11, R10 ;  /* 0x0000000bff096219 */ /* 0x000fce000001160a */
.L_x_4938:
[----:B------:R-:W-:Y:S05]  /*11960*/  BSYNC B0 ;  /* 0x0000000000007941 */ /* 0x000fea0003800000 */
.L_x_4936:
[----:B------:R-:W-:-:S05]  /*11970*/  IMAD R9, R9, R12, R0 ;  /* 0x0000000c09097224 */ /* 0x000fca00078e0200 */
[----:B------:R-:W-:Y:S02]  /*11980*/  VIADDMNMX R14, R9, R12, R14, PT ;  /* 0x0000000c090e7246 */ /* 0x000fe4000380010e */
[----:B------:R-:W-:-:S07]  /*11990*/  VIMNMX R13, R13, R9, !PT ;  /* 0x000000090d0d7248 */ /* 0x000fce0007fe0100 */
.L_x_4935:
[C---:B------:R-:W-:Y:S01]  /*119a0*/  ISETP.GT.AND P1, PT, R13.reuse, 0x1, !P1 ;  /* 0x000000010d00780c */ /* 0x040fe20004f24270 */
[----:B------:R-:W-:Y:S01]  /*119b0*/  ULDC UR10, c[0x0][0x988] ;  /* 0x00026200000a7ab9 */ /* 0x000fe20000000800 */
        /* <DEDUP_REMOVED lines=9> */
[----:B------:R-:W-:Y:S02]  /*11a50*/  FMNMX.FTZ R0, R120, R3, !PT ;  /* 0x0000000378007209 */ /* 0x000fe40007810000 */
[----:B------:R-:W-:-:S02]  /*11a60*/  FSEL R127, R127, -INF , !P1 ;  /* 0xff8000007f7f7808 */ /* 0x000fc40004800000 */
[C---:B------:R-:W-:Y:S02]  /*11a70*/  LOP3.LUT P1, RZ, R16.reuse, 0x8, RZ, 0xc0, !PT ;  /* 0x0000000810ff7812 */ /* 0x040fe4000782c0ff */
[----:B------:R-:W-:Y:S02]  /*11a80*/  LOP3.LUT P6, RZ, R16, 0x20000, RZ, 0xc0, !PT ;  /* 0x0002000010ff7812 */ /* 0x000fe400078cc0ff */
        /* <DEDUP_REMOVED lines=66> */
[C---:B------:R-:W-:Y:S02]  /*11eb0*/  ISETP.LT.OR P3, PT, R14.reuse, 0x51, P3 ;  /* 0x000000510e00780c */ /* 0x040fe40001f61670 */
[C---:B------:R-:W-:Y:S02]  /*11ec0*/  ISETP.GT.AND P1, PT, R13.reuse, 0x38, !P1 ;  /* 0x000000380d00780c */ /* 0x040fe40004f24270 */
[----:B------:R-:W-:Y:S02]  /*11ed0*/  ISETP.GT.AND P5, PT, R13, 0x58, !P5 ;  /* 0x000000580d00780c */ /* 0x000fe40006fa4270 */
[----:B------:R-:W-:Y:S02]  /*11ee0*/  ISETP.LT.OR P1, PT, R14, 0x39, P1 ;  /* 0x000000390e00780c */ /* 0x000fe40000f21670 */
[----:B0-----:R-:W-:-:S02]  /*11ef0*/  FMNMX.FTZ R10, R0, R9, !PT ;  /* 0x00000009000a7209 */ /* 0x001fc40007810000 */
[----:B------:R-:W-:Y:S02]  /*11f00*/  FSEL R150, R150, -INF , !P1 ;  /* 0xff80000096967808 */ /* 0x000fe40004800000 */
[----:B------:R-:W-:Y:S01]  /*11f10*/  LOP3.LUT P1, RZ, R16, 0x200, RZ, 0xc0, !PT ;  /* 0x0000020010ff7812 */ /* 0x000fe2000782c0ff */
[----:B------:R-:W0:Y:S01]  /*11f20*/  SHFL.BFLY PT, R9, R10, 0x1, 0x1f ;  /* 0x0c201f000a097f89 */ /* 0x000e2200000e0000 */
[----:B------:R-:W-:Y:S02]  /*11f30*/  ISETP.LT.OR P4, PT, R14, 0x52, P4 ;  /* 0x000000520e00780c */ /* 0x000fe40002781670 */
        /* <DEDUP_REMOVED lines=15> */
[----:B------:R-:W-:-:S02]  /*12030*/  ISETP.LT.OR P1, PT, R14, 0x42, P1 ;  /* 0x000000420e00780c */ /* 0x000fc40000f21670 */
[----:B------:R-:W-:Y:S02]  /*12040*/  ISETP.GT.AND P2, PT, R13, RZ, !P2 ;  /* 0x000000ff0d00720c */ /* 0x000fe40005744270 */
[----:B------:R-:W-:Y:S02]  /*12050*/  FSEL R155, R155, -INF , !P1 ;  /* 0xff8000009b9b7808 */ /* 0x000fe40004800000 */
[----:B------:R-:W-:Y:S02]  /*12060*/  ISETP.LT.OR P2, PT, R14, 0x1, P2 ;  /* 0x000000010e00780c */ /* 0x000fe40001741670 */
[----:B------:R-:W-:Y:S02]  /*12070*/  ISETP.GT.AND P1, PT, R13, 0x48, !P6 ;  /* 0x000000480d00780c */ /* 0x000fe40007724270 */
[----:B------:R-:W-:Y:S02]  /*12080*/  FSEL R122, R122, -INF , !P2 ;  /* 0xff8000007a7a7808 */ /* 0x000fe40005000000 */
[----:B------:R-:W-:-:S02]  /*12090*/  ISETP.LT.OR P1, PT, R14, 0x49, P1 ;  /* 0x000000490e00780c */ /* 0x000fc40000f21670 */
[----:B------:R-:W-:Y:S02]  /*120a0*/  FMNMX.FTZ R10, R122, R2, !PT ;  /* 0x000000027a0a7209 */ /* 0x000fe40007810000 */
[----:B------:R-:W-:Y:S02]  /*120b0*/  FSEL R158, R158, -INF , !P1 ;  /* 0xff8000009e9e7808 */ /* 0x000fe40004800000 */
[----:B------:R-:W-:Y:S02]  /*120c0*/  FMNMX.FTZ R11, R123, R10, !PT ;  /* 0x0000000a7b0b7209 */ /* 0x000fe40007810000 */
[----:B------:R-:W-:Y:S02]  /*120d0*/  LOP3.LUT P1, RZ, R16, 0x20, RZ, 0xc0, !PT ;  /* 0x0000002010ff7812 */ /* 0x000fe4000782c0ff */
[----:B------:R-:W-:Y:S02]  /*120e0*/  FMNMX.FTZ R10, R126, R11, !PT ;  /* 0x0000000b7e0a7209 */ /* 0x000fe40007810000 */
[----:B------:R-:W-:-:S02]  /*120f0*/  ISETP.GT.AND P1, PT, R13, 0x49, !P1 ;  /* 0x000000490d00780c */ /* 0x000fc40004f24270 */
[----:B------:R-:W-:Y:S02]  /*12100*/  FMNMX.FTZ R11, R127, R10, !PT ;  /* 0x0000000a7f0b7209 */ /* 0x000fe40007810000 */
[----:B------:R-:W-:Y:S02]  /*12110*/  ISETP.LT.OR P1, PT, R14, 0x4a, P1 ;  /* 0x0000004a0e00780c */ /* 0x000fe40000f21670 */
[----:B------:R-:W-:Y:S02]  /*12120*/  FMNMX.FTZ R10, R130, R11, !PT ;  /* 0x0000000b820a7209 */ /* 0x000fe40007810000 */
[----:B------:R-:W-:Y:S02]  /*12130*/  FSEL R159, R159, -INF , !P1 ;  /* 0xff8000009f9f7808 */ /* 0x000fe40004800000 */
[----:B------:R-:W-:Y:S02]  /*12140*/  FMNMX.FTZ R11, R131, R10, !PT ;  /* 0x0000000a830b7209 */ /* 0x000fe40007810000 */
[----:B------:R-:W-:-:S02]  /*12150*/  LOP3.LUT P6, RZ, R16, 0x1, RZ, 0xc0, !PT ;  /* 0x0000000110ff7812 */ /* 0x000fc400078cc0ff */
[----:B------:R-:W-:Y:S02]  /*12160*/  FMNMX.FTZ R10, R134, R11, !PT ;  /* 0x0000000b860a7209 */ /* 0x000fe40007810000 */
[----:B------:R-:W-:Y:S02]  /*12170*/  ISETP.GT.AND P6, PT, R13, 0x59, !P6 ;  /* 0x000000590d00780c */ /* 0x000fe400077c4270 */
[----:B------:R-:W-:Y:S02]  /*12180*/  FMNMX.FTZ R11, R135, R10, !PT ;  /* 0x0000000a870b7209 */ /* 0x000fe40007810000 */
[----:B------:R-:W-:Y:S02]  /*12190*/  ISETP.LT.OR P6, PT, R14, 0x5a, P6 ;  /* 0x0000005a0e00780c */ /* 0x000fe400037c1670 */
[----:B------:R-:W-:Y:S02]  /*121a0*/  FMNMX.FTZ R10, R138, R11, !PT ;  /* 0x0000000b8a0a7209 */ /* 0x000fe40007810000 */
[----:B------:R-:W-:-:S02]  /*121b0*/  FSETP.NEU.FTZ.AND P2, PT, R9, -INF , PT ;  /* 0xff8000000900780b */ /* 0x000fc40003f5d000 */
[----:B------:R-:W-:Y:S02]  /*121c0*/  FMNMX.FTZ R11, R139, R10, !PT ;  /* 0x0000000a8b0b7209 */ /* 0x000fe40007810000 */
[----:B------:R-:W-:Y:S02]  /*121d0*/  FSEL R167, R167, -INF , !P6 ;  /* 0xff800000a7a77808 */ /* 0x000fe40007000000 */
[----:B------:R-:W-:Y:S02]  /*121e0*/  FMNMX.FTZ R10, R142, R11, !PT ;  /* 0x0000000b8e0a7209 */ /* 0x000fe40007810000 */
[----:B------:R-:W-:Y:S02]  /*121f0*/  FSEL R0, R0, RZ, P2 ;  /* 0x000000ff00007208 */ /* 0x000fe40001000000 */
[----:B------:R-:W-:-:S03]  /*12200*/  FMNMX.FTZ R11, R143, R10, !PT ;  /* 0x0000000a8f0b7209 */ /* 0x000fc60007810000 */
        /* <DEDUP_REMOVED lines=31> */
[----:B------:R-:W-:Y:S02]  /*12400*/  MUFU.EX2 R188, R188 ;  /* 0x000000bc00bc7308 */ /* 0x000fe40000000800 */
[----:B------:R-:W-:-:S04]  /*12410*/  FMNMX.FTZ R10, R162, R21, !PT ;  /* 0x00000015a20a7209 */ /* 0x000fc80007810000 */
[----:B------:R-:W-:Y:S02]  /*12420*/  FMNMX.FTZ R21, R163, R10, !PT ;  /* 0x0000000aa3157209 */ /* 0x000fe40007810000 */
[----:B------:R-:W-:Y:S02]  /*12430*/  MUFU.EX2 R14, R14 ;  /* 0x0000000e000e7308 */ /* 0x000fe40000000800 */
[----:B------:R-:W-:Y:S01]  /*12440*/  FMNMX.FTZ R10, R166, R21, !PT ;  /* 0x00000015a60a7209 */ /* 0x000fe20007810000 */
[----:B------:R-:W-:Y:S01]  /*12450*/  FFMA.FTZ R21, R161, UR10, -R0 ;  /* 0x0000000aa1157c23 */ /* 0x000fe20008010800 */
[----:B------:R-:W-:Y:S02]  /*12460*/  FSEL R0, R9, RZ, P2 ;  /* 0x000000ff09007208 */ /* 0x000fe40001000000 */
[----:B------:R-:W-:Y:S02]  /*12470*/  FMNMX.FTZ R10, R167, R10, !PT ;  /* 0x0000000aa70a7209 */ /* 0x000fe40007810000 */
[----:B------:R-:W-:Y:S01]  /*12480*/  MUFU.EX2 R190, R190 ;  /* 0x000000be00be7308 */ /* 0x000fe20000000800 */
[----:B------:R-:W-:-:S02]  /*12490*/  FADD.FTZ R0, -R0, R3 ;  /* 0x0000000300007221 */ /* 0x000fc40000010100 */
[----:B------:R-:W0:Y:S02]  /*124a0*/  SHFL.BFLY PT, R129, R10, 0x2, 0x1f ;  /* 0x0c401f000a817f89 */ /* 0x000e2400000e0000 */
[----:B------:R-:W-:-:S03]  /*124b0*/  FMUL.FTZ R0, R0, UR10 ;  /* 0x0000000a00007c20 */ /* 0x000fc60008410000 */
[----:B------:R-:W-:Y:S08]  /*124c0*/  MUFU.EX2 R13, R13 ;  /* 0x0000000d000d7308 */ /* 0x000ff00000000800 */
[----:B------:R-:W-:Y:S08]  /*124d0*/  MUFU.EX2 R184, R184 ;  /* 0x000000b800b87308 */ /* 0x000ff00000000800 */
[----:B------:R-:W-:Y:S01]  /*124e0*/  MUFU.EX2 R15, R137 ;  /* 0x00000089000f7308 */ /* 0x000fe20000000800 */
[----:B0-----:R-:W-:-:S05]  /*124f0*/  FMNMX.FTZ R129, R10, R129, !PT ;  /* 0x000000810a817209 */ /* 0x001fca0007810000 */
[----:B------:R-:W0:Y:S02]  /*12500*/  SHFL.BFLY PT, R20, R129, 0x1, 0x1f ;  /* 0x0c201f0081147f89 */ /* 0x000e2400000e0000 */
[----:B------:R-:W1:Y:S08]  /*12510*/  MUFU.EX2 R10, R0 ;  /* 0x00000000000a7308 */ /* 0x000e700000000800 */
[----:B------:R-:W2:Y:S08]  /*12520*/  MUFU.EX2 R12, R12 ;  /* 0x0000000c000c7308 */ /* 0x000eb00000000800 */
[----:B------:R-:W3:Y:S01]  /*12530*/  MUFU.EX2 R186, R186 ;  /* 0x000000ba00ba7308 */ /* 0x000ee20000000800 */
[----:B-1----:R-:W-:-:S04]  /*12540*/  FFMA.FTZ R7, R10, R7, R188 ;  /* 0x000000070a077223 */ /* 0x002fc800000100bc */
[----:B------:R-:W-:Y:S01]  /*12550*/  FADD.FTZ R7, R14, R7 ;  /* 0x000000070e077221 */ /* 0x000fe20000010000 */
[----:B0-----:R-:W-:Y:S02]  /*12560*/  FMNMX.FTZ R20, R129, R20, !PT ;  /* 0x0000001481147209 */ /* 0x001fe40007810000 */
[----:B------:R0:W1:Y:S01]  /*12570*/  MUFU.EX2 R11, R133 ;  /* 0x00000085000b7308 */ /* 0x0000620000000800 */
[----:B------:R-:W-:Y:S01]  /*12580*/  FADD.FTZ R136, R190, R7 ;  /* 0x00000007be887221 */ /* 0x000fe20000010000 */
[C---:B------:R-:W-:Y:S01]  /*12590*/  FSETP.NEU.FTZ.AND P1, PT, R20.reuse, -INF , PT ;  /* 0xff8000001400780b */ /* 0x040fe20003f3d000 */
[----:B------:R-:W-:Y:S02]  /*125a0*/  FMUL.FTZ R129, R20, UR10 ;  /* 0x0000000a14817c20 */ /* 0x000fe40008410000 */
[----:B------:R-:W-:-:S03]  /*125b0*/  FADD.FTZ R7, R13, R136 ;  /* 0x000000880d077221 */ /* 0x000fc60000010000 */
[----:B------:R-:W4:Y:S01]  /*125c0*/  MUFU.EX2 R180, R180 ;  /* 0x000000b400b47308 */ /* 0x000f220000000800 */
[----:B------:R-:W-:Y:S01]  /*125d0*/  FSEL R129, R129, RZ, P1 ;  /* 0x000000ff81817208 */ /* 0x000fe20000800000 */
[----:B------:R-:W-:-:S04]  /*125e0*/  FADD.FTZ R7, R184, R7 ;  /* 0x00000007b8077221 */ /* 0x000fc80000010000 */
[--C-:B------:R-:W-:Y:S01]  /*125f0*/  FFMA.FTZ R191, R126, UR10, -R129.reuse ;  /* 0x0000000a7ebf7c23 */ /* 0x100fe20008010881 */
[--C-:B------:R-:W-:Y:S01]  /*12600*/  FFMA.FTZ R126, R131, UR10, -R129.reuse ;  /* 0x0000000a837e7c23 */ /* 0x100fe20008010881 */
[----:B------:R-:W-:Y:S01]  /*12610*/  FSEL R131, R20, RZ, P1 ;  /* 0x000000ff14837208 */ /* 0x000fe20000800000 */
[--C-:B------:R-:W-:Y:S01]  /*12620*/  FFMA.FTZ R189, R122, UR10, -R129.reuse ;  /* 0x0000000a7abd7c23 */ /* 0x100fe20008010881 */
[--C-:B------:R-:W-:Y:S01]  /*12630*/  FFMA.FTZ R132, R123, UR10, -R129.reuse ;  /* 0x0000000a7b847c23 */ /* 0x100fe20008010881 */
[--C-:B------:R-:W-:Y:S01]  /*12640*/  FFMA.FTZ R127, R127, UR10, -R129.reuse ;  /* 0x0000000a7f7f7c23 */ /* 0x100fe20008010881 */
[----:B------:R-:W-:Y:S01]  /*12650*/  MUFU.EX2 R191, R191 ;  /* 0x000000bf00bf7308 */ /* 0x000fe20000000800 */
[----:B------:R-:W-:Y:S01]  /*12660*/  FADD.FTZ R131, -R131, R2 ;  /* 0x0000000283837221 */ /* 0x000fe20000010100 */
[--C-:B------:R-:W-:Y:S01]  /*12670*/  FFMA.FTZ R185, R130, UR10, -R129.reuse ;  /* 0x0000000a82b97c23 */ /* 0x100fe20008010881 */
[--C-:B------:R-:W-:Y:S01]  /*12680*/  FFMA.FTZ R187, R134, UR10, -R129.reuse ;  /* 0x0000000a86bb7c23 */ /* 0x100fe20008010881 */
[--C-:B------:R-:W-:Y:S01]  /*12690*/  FFMA.FTZ R123, R135, UR10, -R129.reuse ;  /* 0x0000000a877b7c23 */ /* 0x100fe20008010881 */
[----:B------:R-:W-:Y:S01]  /*126a0*/  FMUL.FTZ R0, R131, UR10 ;  /* 0x0000000a83007c20 */ /* 0x000fe20008410000 */
[--C-:B------:R-:W-:Y:S01]  /*126b0*/  FFMA.FTZ R181, R138, UR10, -R129.reuse ;  /* 0x0000000a8ab57c23 */ /* 0x100fe20008010881 */
[--C-:B------:R-:W-:Y:S01]  /*126c0*/  FFMA.FTZ R122, R139, UR10, -R129.reuse ;  /* 0x0000000a8b7a7c23 */ /* 0x100fe20008010881 */
[----:B------:R-:W-:Y:S01]  /*126d0*/  MUFU.EX2 R189, R189 ;  /* 0x000000bd00bd7308 */ /* 0x000fe20000000800 */
[----:B------:R-:W-:Y:S01]  /*126e0*/  FFMA.FTZ R183, R142, UR10, -R129 ;  /* 0x0000000a8eb77c23 */ /* 0x000fe20008010881 */
[----:B--2---:R-:W-:Y:S01]  /*126f0*/  FADD.FTZ R7, R12, R7 ;  /* 0x000000070c077221 */ /* 0x004fe20000010000 */
[--C-:B------:R-:W-:Y:S01]  /*12700*/  FFMA.FTZ R2, R143, UR10, -R129.reuse ;  /* 0x0000000a8f027c23 */ /* 0x100fe20008010881 */
[--C-:B------:R-:W-:Y:S01]  /*12710*/  FFMA.FTZ R177, R146, UR10, -R129.reuse ;  /* 0x0000000a92b17c23 */ /* 0x100fe20008010881 */
[----:B0-----:R-:W-:Y:S01]  /*12720*/  FFMA.FTZ R133, R147, UR10, -R129 ;  /* 0x0000000a93857c23 */ /* 0x001fe20008010881 */
[----:B---3--:R-:W-:Y:S01]  /*12730*/  FADD.FTZ R136, R186, R7 ;  /* 0x00000007ba887221 */ /* 0x008fe20000010000 */
[--C-:B------:R-:W-:Y:S01]  /*12740*/  FFMA.FTZ R179, R150, UR10, -R129.reuse ;  /* 0x0000000a96b37c23 */ /* 0x100fe20008010881 */
[----:B------:R-:W0:Y:S01]  /*12750*/  MUFU.EX2 R0, R0 ;  /* 0x0000000000007308 */ /* 0x000e220000000800 */
[--C-:B------:R-:W-:Y:S01]  /*12760*/  FFMA.FTZ R135, R151, UR10, -R129.reuse ;  /* 0x0000000a97877c23 */ /* 0x100fe20008010881 */
[----:B-1----:R-:W-:Y:S01]  /*12770*/  FADD.FTZ R7, R11, R136 ;  /* 0x000000880b077221 */ /* 0x002fe20000010000 */
[--C-:B------:R-:W-:Y:S01]  /*12780*/  FFMA.FTZ R173, R154, UR10, -R129.reuse ;  /* 0x0000000a9aad7c23 */ /* 0x100fe20008010881 */
[--C-:B------:R-:W-:Y:S01]  /*12790*/  FFMA.FTZ R134, R155, UR10, -R129.reuse ;  /* 0x0000000a9b867c23 */ /* 0x100fe20008010881 */
[----:B------:R-:W-:Y:S01]  /*127a0*/  FFMA.FTZ R175, R158, UR10, -R129 ;  /* 0x0000000a9eaf7c23 */ /* 0x000fe20008010881 */
[----:B----4-:R-:W-:Y:S01]  /*127b0*/  FADD.FTZ R136, R180, R7 ;  /* 0x00000007b4887221 */ /* 0x010fe20000010000 */
[--C-:B------:R-:W-:Y:S01]  /*127c0*/  FFMA.FTZ R131, R159, UR10, -R129.reuse ;  /* 0x0000000a9f837c23 */ /* 0x100fe20008010881 */
[----:B------:R-:W1:Y:S01]  /*127d0*/  MUFU.EX2 R132, R132 ;  /* 0x0000008400847308 */ /* 0x000e620000000800 */
[--C-:B------:R-:W-:Y:S01]  /*127e0*/  FFMA.FTZ R169, R162, UR10, -R129.reuse ;  /* 0x0000000aa2a97c23 */ /* 0x100fe20008010881 */
[--C-:B------:R-:W-:Y:S01]  /*127f0*/  FFMA.FTZ R130, R163, UR10, -R129.reuse ;  /* 0x0000000aa3827c23 */ /* 0x100fe20008010881 */
[--C-:B------:R-:W-:Y:S01]  /*12800*/  FFMA.FTZ R171, R166, UR10, -R129.reuse ;  /* 0x0000000aa6ab7c23 */ /* 0x100fe20008010881 */
[----:B------:R-:W-:-:S04]  /*12810*/  FFMA.FTZ R129, R167, UR10, -R129 ;  /* 0x0000000aa7817c23 */ /* 0x000fc80008010881 */
[----:B------:R-:W2:Y:S01]  /*12820*/  MUFU.EX2 R127, R127 ;  /* 0x0000007f007f7308 */ /* 0x000ea20000000800 */
[----:B0-----:R-:W-:-:S07]  /*12830*/  FFMA.FTZ R137, R0, R6, R189 ;  /* 0x0000000600897223 */ /* 0x001fce00000100bd */
[----:B------:R-:W0:Y:S01]  /*12840*/  MUFU.EX2 R185, R185 ;  /* 0x000000b900b97308 */ /* 0x000e220000000800 */
[----:B-1----:R-:W-:-:S04]  /*12850*/  FADD.FTZ R6, R132, R137 ;  /* 0x0000008984067221 */ /* 0x002fc80000010000 */
[----:B------:R-:W-:-:S03]  /*12860*/  FADD.FTZ R6, R191, R6 ;  /* 0x00000006bf067221 */ /* 0x000fc60000010000 */
[----:B------:R-:W1:Y:S01]  /*12870*/  MUFU.EX2 R126, R126 ;  /* 0x0000007e007e7308 */ /* 0x000e620000000800 */
[----:B--2---:R-:W-:-:S07]  /*12880*/  FADD.FTZ R6, R127, R6 ;  /* 0x000000067f067221 */ /* 0x004fce0000010000 */
[----:B------:R-:W2:Y:S01]  /*12890*/  MUFU.EX2 R187, R187 ;  /* 0x000000bb00bb7308 */ /* 0x000ea20000000800 */
[----:B0-----:R-:W-:-:S07]  /*128a0*/  FADD.FTZ R137, R185, R6 ;  /* 0x00000006b9897221 */ /* 0x001fce0000010000 */
        /* <DEDUP_REMOVED lines=67> */
.L_x_4939:
[----:B------:R-:W-:Y:S01]  /*12ce0*/  UIADD3 UR5, UR5, 0x30860, URZ ;  /* 0x0003086005057890 */ /* 0x000fe2000fffe03f */
[----:B------:R-:W-:Y:S01]  /*12cf0*/  ISETP.GT.AND P1, PT, R8, UR59, PT ;  /* 0x0000003b08007c0c */ /* 0x000fe2000bf24270 */
[----:B------:R-:W-:Y:S01]  /*12d00*/  UMOV UR60, UR58 ;  /* 0x0000003a003c7c82 */ /* 0x000fe20008000000 */
[----:B------:R-:W-:Y:S01]  /*12d10*/  UMOV UR38, UR4 ;  /* 0x0000000400267c82 */ /* 0x000fe20008000000 */
[----:B------:R-:W-:Y:S01]  /*12d20*/  UPRMT UR5, UR61, 0x654, UR5 ;  /* 0x000006543d057896 */ /* 0x000fe20008000005 */
[----:B------:R-:W-:Y:S01]  /*12d30*/  F2FP.BF16.F32.PACK_AB R183, R2, R183 ;  /* 0x000000b702b7723e */ /* 0x000fe200000010ff */
[----:B------:R-:W-:Y:S01]  /*12d40*/  VIADD R8, R8, 0xffffffff ;  /* 0xffffffff08087836 */ /* 0x000fe20000000000 */
[----:B------:R-:W-:Y:S01]  /*12d50*/  F2FP.BF16.F32.PACK_AB R170, R3, R170 ;  /* 0x000000aa03aa723e */ /* 0x000fe200000010ff */
[----:B------:R-:W-:Y:S01]  /*12d60*/  IMAD.MOV.U32 R2, RZ, RZ, R20 ;  /* 0x000000ffff027224 */ /* 0x000fe200078e0014 */
[----:B------:R-:W-:Y:S01]  /*12d70*/  F2FP.BF16.F32.PACK_AB R188, R14, R188 ;  /* 0x000000bc0ebc723e */ /* 0x000fe200000010ff */
[----:B------:R-:W-:Y:S01]  /*12d80*/  IMAD.MOV.U32 R3, RZ, RZ, R9 ;  /* 0x000000ffff037224 */ /* 0x000fe200078e0009 */
[----:B------:R-:W-:-:S02]  /*12d90*/  F2FP.BF16.F32.PACK_AB R189, R132, R189 ;  /* 0x000000bd84bd723e */ /* 0x000fc400000010ff */
[----:B------:R-:W-:Y:S01]  /*12da0*/  SYNCS.ARRIVE.TRANS64.RED.A1T0 RZ, [UR5], RZ ;  /* 0x000000ffffff79a7 */ /* 0x000fe20008100405 */
        /* <DEDUP_REMOVED lines=21> */
[----:B------:R-:W-:Y:S01]  /*12f00*/  IMAD.MOV.U32 R2, RZ, RZ, R20 ;  /* 0x000000ffff027224 */ /* 0x000fe200078e0014 */
[----:B------:R-:W-:Y:S01]  /*12f10*/  UMOV UR38, UR4 ;  /* 0x0000000400267c82 */ /* 0x000fe20008000000 */
[----:B------:R-:W-:Y:S01]  /*12f20*/  IMAD.MOV.U32 R3, RZ, RZ, R9 ;  /* 0x000000ffff037224 */ /* 0x000fe200078e0009 */
[----:B------:R-:W-:-:S06]  /*12f30*/  UMOV UR60, UR58 ;  /* 0x0000003a003c7c82 */ /* 0x000fcc0008000000 */
.L_x_4921:
[----:B------:R-:W-:Y:S01]  /*12f40*/  R2UR UR5, R22 ;  /* 0x00000000160572ca */ /* 0x000fe200000e0000 */
[----:B------:R-:W-:Y:S01]  /*12f50*/  ULDC UR4, c[0x0][0x448] ;  /* 0x0001120000047ab9 */ /* 0x000fe20000000800 */
[----:B------:R-:W-:Y:S01]  /*12f60*/  IADD3 R9, R18, 0x1, -R17 ;  /* 0x0000000112097810 */ /* 0x000fe20007ffe811 */
[----:B------:R-:W-:Y:S01]  /*12f70*/  UISETP.NE.AND UP0, UPT, UR4, 0x1, UPT ;  /* 0x000000010400788c */ /* 0x000fe2000bf05270 */
[----:B------:R-:W-:Y:S02]  /*12f80*/  ULDC UR11, c[0x0][0x9e4] ;  /* 0x00027900000b7ab9 */ /* 0x000fe40000000800 */
[----:B------:R-:W-:Y:S01]  /*12f90*/  R2UR UR15, R9 ;  /* 0x00000000090f72ca */ /* 0x000fe200000e0000 */
[----:B------:R-:W-:-:S06]  /*12fa0*/  UISETP.GE.AND UP1, UPT, UR11, 0x1, UPT ;  /* 0x000000010b00788c */ /* 0x000fcc000bf26270 */
[----:B------:R-:W-:Y:S01]  /*12fb0*/  UIADD3 UR14, UR5, 0x7f, URZ ;  /* 0x0000007f050e7890 */ /* 0x000fe2000fffe03f */
[----:B------:R-:W-:Y:S01]  /*12fc0*/  PLOP3.LUT P1, PT, PT, PT, UP1, 0x40, 0x0 ;  /* 0x000000000000781c */ /* 0x000fe20003f2e818 */
[----:B------:R-:W-:Y:S01]  /*12fd0*/  @UP0 ULDC UR4, c[0x0][0x44c] ;  /* 0x0001130000040ab9 */ /* 0x000fe20000000800 */
[----:B------:R-:W-:Y:S01]  /*12fe0*/  @UP0 ULDC UR18, c[0x0][0x450] ;  /* 0x0001140000120ab9 */ /* 0x000fe20000000800 */
[----:B------:R-:W-:-:S04]  /*12ff0*/  UIMAD.WIDE.U32 UR4, UR14, UR4, URZ ;  /* 0x000000040e0472a5 */ /* 0x000fc8000f8e003f */
[----:B------:R-:W-:-:S04]  /*13000*/  @UP0 USHF.R.U32.HI UR14, URZ, UR18, UR5 ;  /* 0x000000123f0e0299 */ /* 0x000fc80008011605 */
[----:B------:R-:W-:-:S04]  /*13010*/  UIADD3 UR14, UR15, UR14, URZ ;  /* 0x0000000e0f0e7290 */ /* 0x000fc8000fffe03f */
[----:B------:R-:W-:Y:S01]  /*13020*/  UIADD3 UR18, UR14, -UR6, URZ ;  /* 0x800000060e127290 */ /* 0x000fe2000fffe03f */
[----:B------:R-:W-:Y:S11]  /*13030*/  @P1 BRA `(.L_x_4941) ;  /* 0x0000000000481947 */ /* 0x000ff60003800000 */
[----:B------:R-:W-:Y:S02]  /*13040*/  UMOV UR6, UR14 ;  /* 0x0000000e00067c82 */ /* 0x000fe40008000000 */
        /* <DEDUP_REMOVED lines=10> */
.L_x_4942:
[----:B------:R-:W-:-:S11]  /*130f0*/  UISETP.NE.AND UP2, UPT, UR11, 0x1, UPT ;  /* 0x000000010b00788c */ /* 0x000fd6000bf45270 */
[----:B------:R-:W-:Y:S02]  /*13100*/  @UP2 ULDC.64 UR4, c[0x0][0x9e8] ;  /* 0x00027a0000042ab9 */ /* 0x000fe40000000a00 */
[----:B------:R-:W-:-:S04]  /*13110*/  UIMAD.WIDE.U32 UR14, UR6, UR4, URZ ;  /* 0x00000004060e72a5 */ /* 0x000fc8000f8e003f */
[----:B------:R-:W-:-:S12]  /*13120*/  @UP2 USHF.R.U32.HI UR6, URZ, UR5, UR15 ;  /* 0x000000053f062299 */ /* 0x000fd8000801160f */
.L_x_4943:
[----:B------:R-:W-:-:S04]  /*13130*/  UIMAD UR6, UR6, UR11, URZ ;  /* 0x0000000b060672a4 */ /* 0x000fc8000f8e023f */
[----:B------:R-:W-:-:S04]  /*13140*/  UISETP.LT.AND UP2, UPT, UR18, UR6, UPT ;  /* 0x000000061200728c */ /* 0x000fc8000bf41270 */
[----:B------:R-:W-:-:S12]  /*13150*/  USEL UR18, UR18, UR6, !UP2 ;  /* 0x0000000612127287 */ /* 0x000fd8000d000000 */
.L_x_4941:
        /* <DEDUP_REMOVED lines=12> */
[----:B------:R-:W-:-:S06]  /*13220*/  UMOV UR4, UR38 ;  /* 0x0000002600047c82 */ /* 0x000fcc0008000000 */
.L_x_4955:
[----:B------:R-:W-:-:S04]  /*13230*/  UISETP.NE.AND UP2, UPT, UR4, 0x1, UPT ;  /* 0x000000010400788c */ /* 0x000fc8000bf45270 */
[----:B------:R-:W-:-:S04]  /*13240*/  USEL UR60, URZ, 0x1, UP2 ;  /* 0x000000013f3c7887 */ /* 0x000fc80009000000 */
[----:B------:R-:W-:Y:S01]  /*13250*/  ULOP3.LUT UR60, UR58, UR60, URZ, 0x3c, !UPT ;  /* 0x0000003c3a3c7292 */ /* 0x000fe2000f8e3c3f */
[----:B------:R-:W-:Y:S11]  /*13260*/  @!P0 BRA `(.L_x_4945) ;  /* 0x0000000000048947 */ /* 0x000ff60003800000 */
[----:B------:R-:W-:Y:S01]  /*13270*/  BPT.TRAP 0x1 ;  /* 0x000000040000795c */ /* 0x000fe20000300000 */
.L_x_4945:
        /* <DEDUP_REMOVED lines=9> */
.L_x_4946:
[-C--:B------:R-:W-:Y:S01]  /*13310*/  FMUL.FTZ R24, R24, R10.reuse ;  /* 0x0000000a18187220 */ /* 0x080fe20000410000 */
[----:B------:R-:W-:Y:S01]  /*13320*/  FMUL.FTZ R25, R25, R10 ;  /* 0x0000000a19197220 */ /* 0x000fe20000410000 */
[----:B-1----:R-:W-:Y:S06]  /*13330*/  @P1 BRA `(.L_x_4947) ;  /* 0x0000000000081947 */ /* 0x002fec0003800000 */
[----:B------:R-:W1:Y:S02]  /*13340*/  SYNCS.PHASECHK.TRANS64.TRYWAIT P1, [UR6+0x30830], R2 ;  /* 0x03083002ff0075a7 */ /* 0x000e640008020146 */
[----:B-1----:R-:W-:Y:S05]  /*13350*/  @!P1 BRA `(.L_x_4948) ;  /* 0x0000012400d09947 */ /* 0x002fea0003800000 */
.L_x_4947:
        /* <DEDUP_REMOVED lines=161> */
.L_x_4949:
[----:B------:R-:W-:Y:S01]  /*13d70*/  ULEA UR5, UR4, UR39, 0x3 ;  /* 0x0000002704057291 */ /* 0x000fe2000f8e183f */
[----:B------:R-:W-:-:S05]  /*13d80*/  IMAD.U32 R0, RZ, RZ, UR58 ;  /* 0x0000003aff007e24 */ /* 0x000fca000f8e00ff */
[----:B------:R-:W-:-:S04]  /*13d90*/  SHF.L.U32 R0, R0, 0x1f, RZ ;  /* 0x0000001f00007819 */ /* 0x000fc800000006ff */
[----:B------:R2:W3:Y:S01]  /*13da0*/  SYNCS.PHASECHK.TRANS64.TRYWAIT P1, [UR5+0x30850], R0 ;  /* 0x03085000ff0075a7 */ /* 0x0004e20008020145 */
[----:B------:R-:W-:Y:S05]  /*13db0*/  @!P0 BRA `(.L_x_4950) ;  /* 0x0000000000048947 */ /* 0x000fea0003800000 */
[----:B------:R-:W-:Y:S01]  /*13dc0*/  BPT.TRAP 0x1 ;  /* 0x000000040000795c */ /* 0x000fe20000300000 */
.L_x_4950:
[----:B---3--:R-:W-:Y:S05]  /*13dd0*/  @P1 BRA `(.L_x_4951) ;  /* 0x0000000000081947 */ /* 0x008fea0003800000 */
[----:B------:R-:W3:Y:S02]  /*13de0*/  SYNCS.PHASECHK.TRANS64.TRYWAIT P1, [UR5+0x30850], R0 ;  /* 0x03085000ff0075a7 */ /* 0x000ee40008020145 */
[----:B---3--:R-:W-:Y:S05]  /*13df0*/  @!P1 BRA `(.L_x_4952) ;  /* 0x0000011c00409947 */ /* 0x008fea0003800000 */
.L_x_4951:
        /* <DEDUP_REMOVED lines=37> */
.L_x_4953:
[----:B0-2---:R-:W-:Y:S01]  /*14050*/  FMNMX.FTZ R0, R120, R9, !PT ;  /* 0x0000000978007209 */ /* 0x005fe20007810000 */
[----:B------:R-:W-:Y:S01]  /*14060*/  ULDC UR4, c[0x0][0x988] ;  /* 0x0002620000047ab9 */ /* 0x000fe20000000800 */
[----:B------:R-:W-:Y:S02]  /*14070*/  UIADD3 UR6, UR6, 0x30840, URZ ;  /* 0x0003084006067890 */ /* 0x000fe4000fffe03f */
[----:B-1----:R-:W-:Y:S01]  /*14080*/  FMNMX.FTZ R3, R121, R0, !PT ;  /* 0x0000000079037209 */ /* 0x002fe20007810000 */
[----:B------:R-:W-:Y:S01]  /*14090*/  UMOV UR10, UR4 ;  /* 0x00000004000a7c82 */ /* 0x000fe20008000000 */
[----:B------:R-:W-:Y:S01]  /*140a0*/  FMNMX.FTZ R0, R122, R11, !PT ;  /* 0x0000000b7a007209 */ /* 0x000fe20007810000 */
[----:B------:R-:W-:-:S03]  /*140b0*/  UPRMT UR6, UR61, 0x654, UR6 ;  /* 0x000006543d067896 */ /* 0x000fc60008000006 */
[----:B------:R-:W-:Y:S02]  /*140c0*/  FMNMX.FTZ R13, R123, R0, !PT ;  /* 0x000000007b0d7209 */ /* 0x000fe40007810000 */
[----:B------:R-:W-:Y:S02]  /*140d0*/  FMNMX.FTZ R0, R124, R3, !PT ;  /* 0x000000037c007209 */ /* 0x000fe40007810000 */
[----:B------:R-:W-:Y:S02]  /*140e0*/  FMNMX.FTZ R2, R126, R13, !PT ;  /* 0x0000000d7e027209 */ /* 0x000fe40007810000 */
[----:B------:R-:W-:Y:S01]  /*140f0*/  FMNMX.FTZ R3, R125, R0, !PT ;  /* 0x000000007d037209 */ /* 0x000fe20007810000 */
[----:B------:R-:W-:Y:S01]  /*14100*/  SYNCS.ARRIVE.TRANS64.RED.A1T0 RZ, [UR6], RZ ;  /* 0x000000ffffff79a7 */ /* 0x000fe20008100406 */
        /* <DEDUP_REMOVED lines=51> */
[----:B------:R-:W-:Y:S01]  /*14440*/  FMUL.FTZ R9, R3, UR10 ;  /* 0x0000000a03097c20 */ /* 0x000fe20008410000 */
[C---:B------:R-:W-:Y:S02]  /*14450*/  FADD.FTZ R0, -R2.reuse, R11 ;  /* 0x0000000b02007221 */ /* 0x040fe40000010100 */
[----:B------:R-:W-:Y:S01]  /*14460*/  MUFU.EX2 R10, R14 ;  /* 0x0000000e000a7308 */ /* 0x000fe20000000800 */
[--C-:B------:R-:W-:Y:S01]  /*14470*/  FFMA.FTZ R169, R121, UR10, -R9.reuse ;  /* 0x0000000a79a97c23 */ /* 0x100fe20008010809 */
[--C-:B------:R-:W-:Y:S01]  /*14480*/  FFMA.FTZ R121, R129, UR10, -R9.reuse ;  /* 0x0000000a81797c23 */ /* 0x100fe20008010809 */
[----:B------:R-:W-:Y:S01]  /*14490*/  FMUL.FTZ R129, R2, UR10 ;  /* 0x0000000a02817c20 */ /* 0x000fe20008410000 */
[--C-:B------:R-:W-:Y:S01]  /*144a0*/  FFMA.FTZ R188, R120, UR10, -R9.reuse ;  /* 0x0000000a78bc7c23 */ /* 0x100fe20008010809 */
[----:B------:R-:W-:Y:S01]  /*144b0*/  FMUL.FTZ R0, R0, UR10 ;  /* 0x0000000a00007c20 */ /* 0x000fe20008410000 */
        /* <DEDUP_REMOVED lines=8> */
[--C-:B------:R-:W-:Y:S01]  /*14540*/  FFMA.FTZ R185, R130, UR10, -R129.reuse ;  /* 0x0000000a82b97c23 */ /* 0x100fe20008010881 */
[----:B------:R-:W-:Y:S01]  /*14550*/  FFMA.FTZ R126, R131, UR10, -R129 ;  /* 0x0000000a837e7c23 */ /* 0x000fe20008010881 */
[--C-:B------:R-:W-:Y:S01]  /*14560*/  FFMA.FTZ R180, R136, UR10, -R9.reuse ;  /* 0x0000000a88b47c23 */ /* 0x100fe20008010809 */
[----:B------:R-:W-:Y:S01]  /*14570*/  FFMA.FTZ R186, R132, UR10, -R9 ;  /* 0x0000000a84ba7c23 */ /* 0x000fe20008010809 */
[----:B------:R-:W-:Y:S01]  /*14580*/  MUFU.EX2 R0, R0 ;  /* 0x0000000000007308 */ /* 0x000fe20000000800 */
[----:B------:R-:W-:Y:S01]  /*14590*/  FFMA.FTZ R187, R134, UR10, -R129 ;  /* 0x0000000a86bb7c23 */ /* 0x000fe20008010881 */
[--C-:B------:R-:W-:Y:S01]  /*145a0*/  FFMA.FTZ R21, R137, UR10, -R9.reuse ;  /* 0x0000000a89157c23 */ /* 0x100fe20008010809 */
[----:B------:R-:W-:Y:S01]  /*145b0*/  FFMA.FTZ R120, R133, UR10, -R9 ;  /* 0x0000000a85787c23 */ /* 0x000fe20008010809 */
[--C-:B------:R-:W-:Y:S01]  /*145c0*/  FFMA.FTZ R125, R135, UR10, -R129.reuse ;  /* 0x0000000a877d7c23 */ /* 0x100fe20008010881 */
[--C-:B------:R-:W-:Y:S01]  /*145d0*/  FFMA.FTZ R181, R138, UR10, -R129.reuse ;  /* 0x0000000a8ab57c23 */ /* 0x100fe20008010881 */
        /* <DEDUP_REMOVED lines=22> */
[----:B------:R-:W-:Y:S01]  /*14740*/  FFMA.FTZ R174, R156, UR10, -R9 ;  /* 0x0000000a9cae7c23 */ /* 0x000fe20008010809 */
[----:B------:R-:W-:Y:S01]  /*14750*/  FFMA.FTZ R175, R158, UR10, -R129 ;  /* 0x0000000a9eaf7c23 */ /* 0x000fe20008010881 */
[----:B------:R-:W-:Y:S01]  /*14760*/  FFMA.FTZ R12, R157, UR10, -R9 ;  /* 0x0000000a9d0c7c23 */ /* 0x000fe20008010809 */
[----:B------:R-:W-:Y:S01]  /*14770*/  FFMA.FTZ R132, R159, UR10, -R129 ;  /* 0x0000000a9f847c23 */ /* 0x000fe20008010881 */
[----:B------:R-:W1:Y:S01]  /*14780*/  MUFU.EX2 R190, R190 ;  /* 0x000000be00be7308 */ /* 0x000e620000000800 */
[----:B0-----:R-:W-:Y:S01]  /*14790*/  FADD.FTZ R137, R169, R136 ;  /* 0x00000088a9897221 */ /* 0x001fe20000010000 */
[----:B------:R-:W-:Y:S01]  /*147a0*/  FFMA.FTZ R168, R160, UR10, -R9 ;  /* 0x0000000aa0a87c23 */ /* 0x000fe20008010809 */
[----:B------:R-:W-:Y:S01]  /*147b0*/  FFMA.FTZ R130, R162, UR10, -R129 ;  /* 0x0000000aa2827c23 */ /* 0x000fe20008010881 */
[----:B------:R-:W-:Y:S01]  /*147c0*/  FFMA.FTZ R11, R161, UR10, -R9 ;  /* 0x0000000aa10b7c23 */ /* 0x000fe20008010809 */
[----:B------:R-:W-:Y:S01]  /*147d0*/  FFMA.FTZ R131, R163, UR10, -R129 ;  /* 0x0000000aa3837c23 */ /* 0x000fe20008010881 */
[----:B------:R-:W-:Y:S01]  /*147e0*/  FFMA.FTZ R170, R164, UR10, -R9 ;  /* 0x0000000aa4aa7c23 */ /* 0x000fe20008010809 */
[----:B------:R-:W-:Y:S01]  /*147f0*/  FFMA.FTZ R171, R166, UR10, -R129 ;  /* 0x0000000aa6ab7c23 */ /* 0x000fe20008010881 */
[----:B------:R-:W0:Y:S01]  /*14800*/  MUFU.EX2 R191, R191 ;  /* 0x000000bf00bf7308 */ /* 0x000e220000000800 */
[----:B--2---:R-:W-:Y:S01]  /*14810*/  FADD.FTZ R6, R128, R7 ;  /* 0x0000000780067221 */ /* 0x004fe20000010000 */
[----:B------:R-:W-:Y:S01]  /*14820*/  FFMA.FTZ R9, R165, UR10, -R9 ;  /* 0x0000000aa5097c23 */ /* 0x000fe20008010809 */
        /* <DEDUP_REMOVED lines=89> */
.L_x_4954:
[----:B------:R-:W-:Y:S01]  /*14dc0*/  UIADD3 UR5, UR5, 0x30860, URZ ;  /* 0x0003086005057890 */ /* 0x000fe2000fffe03f */
[C---:B------:R-:W-:Y:S01]  /*14dd0*/  ISETP.GT.AND P1, PT, R8.reuse, UR59, PT ;  /* 0x0000003b08007c0c */ /* 0x040fe2000bf24270 */
        /* <DEDUP_REMOVED lines=32> */
.L_x_4944:
[----:B------:R-:W-:-:S13]  /*14fe0*/  R2UR UR4, R193 ;  /* 0x00000000c10472ca */ /* 0x000fda00000e0000 */
[----:B------:R-:W-:-:S13]  /*14ff0*/  ISETP.GE.AND P1, PT, R8, UR4, PT ;  /* 0x0000000408007c0c */ /* 0x000fda000bf26270 */
[----:B------:R-:W-:Y:S05]  /*15000*/  @!P1 BRA `(.L_x_4956) ;  /* 0x0000003000349947 */ /* 0x000fea0003800000 */
[----:B------:R-:W-:Y:S01]  /*15010*/  IMAD.MOV.U32 R9, RZ, RZ, R2 ;  /* 0x000000ffff097224 */ /* 0x000fe200078e0002 */
[----:B------:R-:W-:Y:S01]  /*15020*/  UMOV UR58, UR60 ;  /* 0x0000003c003a7c82 */ /* 0x000fe20008000000 */
[----:B------:R-:W-:Y:S01]  /*15030*/  IMAD.MOV.U32 R11, RZ, RZ, R3 ;  /* 0x000000ffff0b7224 */ /* 0x000fe200078e0003 */
[----:B------:R-:W-:Y:S01]  /*15040*/  UMOV UR4, UR38 ;  /* 0x0000002600047c82 */ /* 0x000fe20008000000 */
[----:B------:R-:W-:-:S05]  /*15050*/  ULDC UR59, c[0x0][0x9e4] ;  /* 0x00027900003b7ab9 */ /* 0x000fca0000000800 */
.L_x_4975:
[----:B------:R-:W-:-:S04]  /*15060*/  UISETP.NE.AND UP2, UPT, UR4, 0x1, UPT ;  /* 0x000000010400788c */ /* 0x000fc8000bf45270 */
[----:B------:R-:W-:-:S04]  /*15070*/  USEL UR60, URZ, 0x1, UP2 ;  /* 0x000000013f3c7887 */ /* 0x000fc80009000000 */
[----:B------:R-:W-:Y:S01]  /*15080*/  ULOP3.LUT UR60, UR58, UR60, URZ, 0x3c, !UPT ;  /* 0x0000003c3a3c7292 */ /* 0x000fe2000f8e3c3f */
[----:B------:R-:W-:Y:S11]  /*15090*/  @!P0 BRA `(.L_x_4957) ;  /* 0x0000000000048947 */ /* 0x000ff60003800000 */
[----:B------:R-:W-:Y:S01]  /*150a0*/  BPT.TRAP 0x1 ;  /* 0x000000040000795c */ /* 0x000fe20000300000 */
.L_x_4957:
        /* <DEDUP_REMOVED lines=9> */
.L_x_4958:
[-C--:B------:R-:W-:Y:S01]  /*15140*/  FMUL.FTZ R24, R24, R10.reuse ;  /* 0x0000000a18187220 */ /* 0x080fe20000410000 */
[----:B------:R-:W-:Y:S01]  /*15150*/  FMUL.FTZ R25, R25, R10 ;  /* 0x0000000a19197220 */ /* 0x000fe20000410000 */
[----:B-1----:R-:W-:Y:S06]  /*15160*/  @P1 BRA `(.L_x_4959) ;  /* 0x0000000000081947 */ /* 0x002fec0003800000 */
[----:B------:R-:W1:Y:S02]  /*15170*/  SYNCS.PHASECHK.TRANS64.TRYWAIT P1, [UR6+0x30830], R2 ;  /* 0x03083002ff0075a7 */ /* 0x000e640008020146 */
[----:B-1----:R-:W-:Y:S05]  /*15180*/  @!P1 BRA `(.L_x_4960) ;  /* 0x0000010800749947 */ /* 0x002fea0003800000 */
.L_x_4959:
        /* <DEDUP_REMOVED lines=161> */
.L_x_4961:
[----:B------:R-:W-:Y:S01]  /*15ba0*/  ULEA UR5, UR4, UR39, 0x3 ;  /* 0x0000002704057291 */ /* 0x000fe2000f8e183f */
[----:B------:R-:W-:-:S05]  /*15bb0*/  IMAD.U32 R0, RZ, RZ, UR58 ;  /* 0x0000003aff007e24 */ /* 0x000fca000f8e00ff */
[----:B------:R-:W-:-:S04]  /*15bc0*/  SHF.L.U32 R0, R0, 0x1f, RZ ;  /* 0x0000001f00007819 */ /* 0x000fc800000006ff */
[----:B------:R2:W3:Y:S01]  /*15bd0*/  SYNCS.PHASECHK.TRANS64.TRYWAIT P1, [UR5+0x30850], R0 ;  /* 0x03085000ff0075a7 */ /* 0x0004e20008020145 */
[----:B------:R-:W-:Y:S05]  /*15be0*/  @!P0 BRA `(.L_x_4962) ;  /* 0x0000000000048947 */ /* 0x000fea0003800000 */
[----:B------:R-:W-:Y:S01]  /*15bf0*/  BPT.TRAP 0x1 ;  /* 0x000000040000795c */ /* 0x000fe20000300000 */
.L_x_4962:
[----:B---3--:R-:W-:Y:S05]  /*15c00*/  @P1 BRA `(.L_x_4963) ;  /* 0x0000000000081947 */ /* 0x008fea0003800000 */
[----:B------:R-:W3:Y:S02]  /*15c10*/  SYNCS.PHASECHK.TRANS64.TRYWAIT P1, [UR5+0x30850], R0 ;  /* 0x03085000ff0075a7 */ /* 0x000ee40008020145 */
[----:B---3--:R-:W-:Y:S05]  /*15c20*/  @!P1 BRA `(.L_x_4964) ;  /* 0x000000fc00e49947 */ /* 0x008fea0003800000 */
.L_x_4963:
        /* <DEDUP_REMOVED lines=37> */
.L_x_4965:
[----:B------:R-:W-:Y:S01]  /*15e80*/  R2UR UR4, R22 ;  /* 0x00000000160472ca */ /* 0x000fe200000e0000 */
[----:B------:R-:W-:Y:S01]  /*15e90*/  IMAD R15, R8, -0x60, RZ ;  /* 0xffffffa0080f7824 */ /* 0x000fe200078e02ff */
[----:B------:R-:W-:Y:S01]  /*15ea0*/  PLOP3.LUT P1, PT, PT, PT, UP0, 0x80, 0x0 ;  /* 0x000000000000781c */ /* 0x000fe20003f2f008 */
[----:B------:R-:W-:Y:S01]  /*15eb0*/  UIADD3 UR6, UR6, 0x30840, URZ ;  /* 0x0003084006067890 */ /* 0x000fe2000fffe03f */
[----:B------:R-:W-:Y:S01]  /*15ec0*/  PLOP3.LUT P2, PT, PT, PT, UP0, 0x80, 0x0 ;  /* 0x000000000000781c */ /* 0x000fe20003f4f008 */
[----:B------:R-:W-:Y:S01]  /*15ed0*/  ULDC UR11, c[0x0][0x9dc] ;  /* 0x00027700000b7ab9 */ /* 0x000fe20000000800 */
[----:B------:R-:W-:Y:S01]  /*15ee0*/  ULDC UR10, c[0x0][0x9e0] ;  /* 0x00027800000a7ab9 */ /* 0x000fe20000000800 */
[----:B------:R-:W-:-:S06]  /*15ef0*/  UPRMT UR6, UR61, 0x654, UR6 ;  /* 0x000006543d067896 */ /* 0x000fcc0008000006 */
[----:B------:R-:W-:Y:S01]  /*15f00*/  VIADD R20, R23, UR4 ;  /* 0x0000000417147c36 */ /* 0x000fe20008000000 */
[----:B------:R-:W-:Y:S02]  /*15f10*/  @UP0 ULDC UR4, c[0x0][0x44c] ;  /* 0x0001130000040ab9 */ /* 0x000fe40000000800 */
[----:B------:R-:W-:Y:S01]  /*15f20*/  SYNCS.ARRIVE.TRANS64.RED.A1T0 RZ, [UR6], RZ ;  /* 0x000000ffffff79a7 */ /* 0x000fe20008100406 */
[----:B0-2---:R-:W-:Y:S01]  /*15f30*/  @P1 IMAD.HI.U32 R0, R20, UR4, RZ ;  /* 0x0000000414001c27 */ /* 0x005fe2000f8e00ff */
[----:B------:R-:W-:Y:S01]  /*15f40*/  @UP0 ULDC UR4, c[0x0][0x450] ;  /* 0x0001140000040ab9 */ /* 0x000fe20000000800 */
[----:B------:R-:W-:-:S03]  /*15f50*/  PLOP3.LUT P1, PT, PT, PT, UP1, 0x40, 0x0 ;  /* 0x000000000000781c */ /* 0x000fc60003f2e818 */
[----:B------:R-:W-:Y:S01]  /*15f60*/  @P2 SHF.R.U32.HI R20, RZ, UR4, R0 ;  /* 0x00000004ff142c19 */ /* 0x000fe20008011600 */
[----:B------:R-:W-:Y:S01]  /*15f70*/  ULOP3.LUT UR4, URZ, UR11, URZ, 0x33, !UPT ;  /* 0x0000000b3f047292 */ /* 0x000fe2000f8e333f */
[----:B------:R-:W-:-:S03]  /*15f80*/  IADD3 R0, -R19, 0x1, R15 ;  /* 0x0000000113007810 */ /* 0x000fc60007ffe10f */
[----:B------:R-:W0:Y:S01]  /*15f90*/  SHFL.IDX PT, R21, R20, RZ, 0x1c1f ;  /* 0x001c1fff14157589 */ /* 0x000e2200000e0000 */
[----:B------:R-:W-:-:S05]  /*15fa0*/  IADD3 R0, -R17, R0, R18 ;  /* 0x0000000011007210 */ /* 0x000fca0007ffe112 */
[C---:B------:R-:W-:Y:S02]  /*15fb0*/  VIADD R14, R0.reuse, UR10 ;  /* 0x0000000a000e7c36 */ /* 0x040fe40008000000 */
[----:B------:R-:W-:Y:S02]  /*15fc0*/  VIADD R13, R0, UR4 ;  /* 0x00000004000d7c36 */ /* 0x000fe40008000000 */
[----:B------:R-:W-:Y:S02]  /*15fd0*/  IMAD.IADD R0, R15, 0x1, -R19 ;  /* 0x000000010f007824 */ /* 0x000fe400078e0a13 */
[--C-:B0-----:R-:W-:Y:S02]  /*15fe0*/  IMAD.IADD R12, R14, 0x1, R21.reuse ;  /* 0x000000010e0c7824 */ /* 0x101fe400078e0215 */
[----:B------:R-:W-:Y:S01]  /*15ff0*/  IMAD.IADD R10, R13, 0x1, R21 ;  /* 0x000000010d0a7824 */ /* 0x000fe200078e0215 */
        /* <DEDUP_REMOVED lines=8> */
[----:B-1----:R-:W0:Y:S02]  /*16080*/  @P1 LDC.64 R2, c[0x0][0x9e8] ;  /* 0x00027a00ff021b82 */ /* 0x002e240000000a00 */
[----:B0-----:R-:W-:-:S05]  /*16090*/  @P1 IMAD.HI.U32 R2, R21, R2, RZ ;  /* 0x0000000215021227 */ /* 0x001fca00078e00ff */
[----:B------:R-:W-:-:S04]  /*160a0*/  @P1 SHF.R.U32.HI R21, RZ, R3, R2 ;  /* 0x00000003ff151219 */ /* 0x000fc80000011602 */
[----:B------:R-:W-:Y:S01]  /*160b0*/  LOP3.LUT R21, RZ, R21, RZ, 0x33, !PT ;  /* 0x00000015ff157212 */ /* 0x000fe200078e33ff */
[----:B------:R-:W-:Y:S06]  /*160c0*/  BRA `(.L_x_4969) ;  /* 0x0000000000147947 */ /* 0x000fec0003800000 */
.L_x_4968:
[----:B------:R-:W-:-:S05]  /*160d0*/  IMAD.U32 R168, RZ, RZ, UR59 ;  /* 0x0000003bffa87e24 */ /* 0x000fca000f8e00ff */
[----:B------:R-:W-:-:S13]  /*160e0*/  ISETP.NE.AND P1, PT, R168, 0x1, PT ;  /* 0x00000001a800780c */ /* 0x000fda0003f25270 */
[----:B-1----:R-:W0:Y:S02]  /*160f0*/  @P1 LDC.64 R2, c[0x0][0x9e8] ;  /* 0x00027a00ff021b82 */ /* 0x002e240000000a00 */
[----:B0-----:R-:W-:-:S05]  /*16100*/  @P1 IMAD.HI.U32 R2, R21, R2, RZ ;  /* 0x0000000215021227 */ /* 0x001fca00078e00ff */
[----:B------:R-:W-:-:S07]  /*16110*/  @P1 SHF.R.U32.HI R21, RZ, R3, R2 ;  /* 0x00000003ff151219 */ /* 0x000fce0000011602 */
.L_x_4969:
[----:B------:R-:W-:Y:S05]  /*16120*/  BSYNC B0 ;  /* 0x0000000000007941 */ /* 0x000fea0003800000 */
.L_x_4967:
[----:B------:R-:W-:-:S05]  /*16130*/  IMAD R21, R21, R168, R0 ;  /* 0x000000a815157224 */ /* 0x000fca00078e0200 */
[----:B------:R-:W-:Y:S02]  /*16140*/  VIADDMNMX R12, R21, R168, R12, PT ;  /* 0x000000a8150c7246 */ /* 0x000fe4000380010c */
[----:B------:R-:W-:-:S07]  /*16150*/  VIMNMX R10, R10, R21, !PT ;  /* 0x000000150a0a7248 */ /* 0x000fce0007fe0100 */
.L_x_4966:
        /* <DEDUP_REMOVED lines=151> */
.L_x_4972:
[----:B------:R-:W-:-:S05]  /*16ad0*/  IMAD.U32 R12, RZ, RZ, UR59 ;  /* 0x0000003bff0c7e24 */ /* 0x000fca000f8e00ff */
[----:B------:R-:W-:-:S13]  /*16ae0*/  ISETP.NE.AND P6, PT, R12, 0x1, PT ;  /* 0x000000010c00780c */ /* 0x000fda0003fc5270 */
[----:B-1----:R-:W0:Y:S02]  /*16af0*/  @P6 LDC.64 R2, c[0x0][0x9e8] ;  /* 0x00027a00ff026b82 */ /* 0x002e240000000a00 */
[----:B0-----:R-:W-:-:S05]  /*16b00*/  @P6 IMAD.HI.U32 R2, R10, R2, RZ ;  /* 0x000000020a026227 */ /* 0x001fca00078e00ff */
[----:B------:R-:W-:-:S07]  /*16b10*/  @P6 SHF.R.U32.HI R10, RZ, R3, R2 ;  /* 0x00000003ff0a6219 */ /* 0x000fce0000011602 */
.L_x_4973:
[----:B------:R-:W-:Y:S05]  /*16b20*/  BSYNC B0 ;  /* 0x0000000000007941 */ /* 0x000fea0003800000 */
.L_x_4971:
[----:B------:R-:W-:-:S05]  /*16b30*/  IMAD R3, R10, R12, R0 ;  /* 0x0000000c0a037224 */ /* 0x000fca00078e0200 */
[----:B------:R-:W-:Y:S02]  /*16b40*/  VIADDMNMX R14, R3, R12, R14, PT ;  /* 0x0000000c030e7246 */ /* 0x000fe4000380010e */
[----:B------:R-:W-:-:S07]  /*16b50*/  VIMNMX R13, R13, R3, !PT ;  /* 0x000000030d0d7248 */ /* 0x000fce0007fe0100 */
.L_x_4970:
[C---:B------:R-:W-:Y:S01]  /*16b60*/  ISETP.GT.AND P1, PT, R13.reuse, 0x1, !P1 ;  /* 0x000000010d00780c */ /* 0x040fe20004f24270 */
[----:B------:R-:W-:Y:S01]  /*16b70*/  ULDC UR4, c[0x0][0x988] ;  /* 0x0002620000047ab9 */ /* 0x000fe20000000800 */
[----:B------:R-:W-:Y:S01]  /*16b80*/  ISETP.GT.AND P2, PT, R13, 0x8, !P2 ;  /* 0x000000080d00780c */ /* 0x000fe20005744270 */
[----:B------:R-:W-:Y:S01]  /*16b90*/  UMOV UR10, UR4 ;  /* 0x00000004000a7c82 */ /* 0x000fe20008000000 */
        /* <DEDUP_REMOVED lines=13> */
[----:B-1----:R-:W-:Y:S02]  /*16c70*/  FMNMX.FTZ R3, R121, R0, !PT ;  /* 0x0000000079037209 */ /* 0x002fe40007810000 */
        /* <DEDUP_REMOVED lines=91> */
[----:B------:R-:W-:Y:S02]  /*17230*/  ISETP.GT.AND P1, PT, R13, 0x48, !P6 ;  /* 0x000000480d00780c */ /* 0x000fe40007724270 */
[C---:B------:R-:W-:Y:S02]  /*17240*/  ISETP.LT.OR P2, PT, R14.reuse, 0x1, P2 ;  /* 0x000000010e00780c */ /* 0x040fe40001741670 */
[----:B------:R-:W-:Y:S02]  /*17250*/  ISETP.LT.OR P1, PT, R14, 0x49, P1 ;  /* 0x000000490e00780c */ /* 0x000fe40000f21670 */
[----:B------:R-:W-:-:S02]  /*17260*/  FSEL R122, R122, -INF , !P2 ;  /* 0xff8000007a7a7808 */ /* 0x000fc40005000000 */
[----:B------:R-:W-:Y:S02]  /*17270*/  FSEL R158, R158, -INF , !P1 ;  /* 0xff8000009e9e7808 */ /* 0x000fe40004800000 */
[C---:B------:R-:W-:Y:S02]  /*17280*/  LOP3.LUT P6, RZ, R16.reuse, 0x1, RZ, 0xc0, !PT ;  /* 0x0000000110ff7812 */ /* 0x040fe400078cc0ff */
[----:B------:R-:W-:Y:S02]  /*17290*/  LOP3.LUT P1, RZ, R16, 0x20, RZ, 0xc0, !PT ;  /* 0x0000002010ff7812 */ /* 0x000fe4000782c0ff */
[----:B------:R-:W-:Y:S02]  /*172a0*/  FMNMX.FTZ R2, R122, R9, !PT ;  /* 0x000000097a027209 */ /* 0x000fe40007810000 */
[C---:B------:R-:W-:Y:S02]  /*172b0*/  ISETP.GT.AND P1, PT, R13.reuse, 0x49, !P1 ;  /* 0x000000490d00780c */ /* 0x040fe40004f24270 */
        /* <DEDUP_REMOVED lines=8> */
[----:B------:R-:W-:Y:S02]  /*17340*/  FSEL R167, R167, -INF , !P6 ;  /* 0xff800000a7a77808 */ /* 0x000fe40007000000 */
[----:B------:R-:W-:Y:S02]  /*17350*/  FMNMX.FTZ R13, R131, R2, !PT ;  /* 0x00000002830d7209 */ /* 0x000fe40007810000 */
[----:B------:R-:W-:Y:S02]  /*17360*/  FSETP.NEU.FTZ.AND P2, PT, R3, -INF , PT ;  /* 0xff8000000300780b */ /* 0x000fe40003f5d000 */
[----:B------:R-:W-:Y:S02]  /*17370*/  FMNMX.FTZ R2, R134, R13, !PT ;  /* 0x0000000d86027209 */ /* 0x000fe40007810000 */
[----:B------:R-:W-:-:S02]  /*17380*/  FSEL R0, R0, RZ, P2 ;  /* 0x000000ff00007208 */ /* 0x000fc40001000000 */
        /* <DEDUP_REMOVED lines=12> */
[----:B------:R0:W-:Y:S01]  /*17450*/  MUFU.EX2 R13, R129 ;  /* 0x00000081000d7308 */ /* 0x0001e20000000800 */
        /* <DEDUP_REMOVED lines=32> */
[----:B------:R-:W-:Y:S02]  /*17660*/  MUFU.EX2 R184, R184 ;  /* 0x000000b800b87308 */ /* 0x000fe40000000800 */
[----:B------:R-:W1:Y:S06]  /*17670*/  SHFL.BFLY PT, R21, R2, 0x2, 0x1f ;  /* 0x0c401f0002157f89 */ /* 0x000e6c00000e0000 */
[----:B------:R-:W-:Y:S08]  /*17680*/  MUFU.EX2 R186, R186 ;  /* 0x000000ba00ba7308 */ /* 0x000ff00000000800 */
[----:B------:R-:W-:Y:S08]  /*17690*/  MUFU.EX2 R12, R12 ;  /* 0x0000000c000c7308 */ /* 0x000ff00000000800 */
[----:B------:R-:W-:Y:S01]  /*176a0*/  MUFU.EX2 R180, R180 ;  /* 0x000000b400b47308 */ /* 0x000fe20000000800 */
[----:B-1----:R-:W-:Y:S01]  /*176b0*/  FMNMX.FTZ R10, R2, R21, !PT ;  /* 0x00000015020a7209 */ /* 0x002fe20007810000 */
[----:B------:R-:W-:Y:S01]  /*176c0*/  FFMA.FTZ R21, R161, UR10, -R0 ;  /* 0x0000000aa1157c23 */ /* 0x000fe20008010800 */
[----:B------:R-:W-:-:S03]  /*176d0*/  FSEL R0, R3, RZ, P2 ;  /* 0x000000ff03007208 */ /* 0x000fc60001000000 */
[----:B0-----:R-:W0:Y:S02]  /*176e0*/  SHFL.BFLY PT, R129, R10, 0x1, 0x1f ;  /* 0x0c201f000a817f89 */ /* 0x001e2400000e0000 */
[----:B------:R-:W-:Y:S01]  /*176f0*/  MUFU.EX2 R20, R20 ;  /* 0x0000001400147308 */ /* 0x000fe20000000800 */
[----:B------:R-:W-:-:S04]  /*17700*/  FADD.FTZ R0, -R0, R11 ;  /* 0x0000000b00007221 */ /* 0x000fc80000010100 */
[----:B------:R-:W-:-:S03]  /*17710*/  FMUL.FTZ R0, R0, UR10 ;  /* 0x0000000a00007c20 */ /* 0x000fc60008410000 */
[----:B------:R-:W-:Y:S08]  /*17720*/  MUFU.EX2 R182, R182 ;  /* 0x000000b600b67308 */ /* 0x000ff00000000800 */
[----:B------:R-:W-:Y:S01]  /*17730*/  MUFU.EX2 R128, R128 ;  /* 0x0000008000807308 */ /* 0x000fe20000000800 */
[----:B0-----:R-:W-:-:S07]  /*17740*/  FMNMX.FTZ R2, R10, R129, !PT ;  /* 0x000000810a027209 */ /* 0x001fce0007810000 */
[----:B------:R-:W-:Y:S01]  /*17750*/  MUFU.EX2 R176, R176 ;  /* 0x000000b000b07308 */ /* 0x000fe20000000800 */
[C---:B------:R-:W-:Y:S01]  /*17760*/  FSETP.NEU.FTZ.AND P1, PT, R2.reuse, -INF , PT ;  /* 0xff8000000200780b */ /* 0x040fe20003f3d000 */
[----:B------:R-:W-:-:S06]  /*17770*/  FMUL.FTZ R129, R2, UR10 ;  /* 0x0000000a02817c20 */ /* 0x000fcc0008410000 */
[----:B------:R0:W1:Y:S01]  /*17780*/  MUFU.EX2 R10, R0 ;  /* 0x00000000000a7308 */ /* 0x0000620000000800 */
[----:B------:R-:W-:-:S05]  /*17790*/  FSEL R129, R129, RZ, P1 ;  /* 0x000000ff81817208 */ /* 0x000fca0000800000 */
[--C-:B------:R-:W-:Y:S01]  /*177a0*/  FFMA.FTZ R189, R122, UR10, -R129.reuse ;  /* 0x0000000a7abd7c23 */ /* 0x100fe20008010881 */
[--C-:B------:R-:W-:Y:S01]  /*177b0*/  FFMA.FTZ R132, R123, UR10, -R129.reuse ;  /* 0x0000000a7b847c23 */ /* 0x100fe20008010881 */
[--C-:B------:R-:W-:Y:S01]  /*177c0*/  FFMA.FTZ R191, R126, UR10, -R129.reuse ;  /* 0x0000000a7ebf7c23 */ /* 0x100fe20008010881 */
[----:B0-----:R-:W-:Y:S01]  /*177d0*/  FSEL R0, R2, RZ, P1 ;  /* 0x000000ff02007208 */ /* 0x001fe20000800000 */
[--C-:B------:R-:W-:Y:S01]  /*177e0*/  FFMA.FTZ R127, R127, UR10, -R129.reuse ;  /* 0x0000000a7f7f7c23 */ /* 0x100fe20008010881 */
[--C-:B------:R-:W-:Y:S01]  /*177f0*/  FFMA.FTZ R185, R130, UR10, -R129.reuse ;  /* 0x0000000a82b97c23 */ /* 0x100fe20008010881 */
[----:B------:R-:W-:Y:S01]  /*17800*/  MUFU.EX2 R189, R189 ;  /* 0x000000bd00bd7308 */ /* 0x000fe20000000800 */
[----:B------:R-:W-:Y:S01]  /*17810*/  FFMA.FTZ R126, R131, UR10, -R129 ;  /* 0x0000000a837e7c23 */ /* 0x000fe20008010881 */
[----:B------:R-:W-:Y:S01]  /*17820*/  FADD.FTZ R0, -R0, R9 ;  /* 0x0000000900007221 */ /* 0x000fe20000010100 */
[--C-:B------:R-:W-:Y:S01]  /*17830*/  FFMA.FTZ R187, R134, UR10, -R129.reuse ;  /* 0x0000000a86bb7c23 */ /* 0x100fe20008010881 */
[--C-:B------:R-:W-:Y:S01]  /*17840*/  FFMA.FTZ R123, R135, UR10, -R129.reuse ;  /* 0x0000000a877b7c23 */ /* 0x100fe20008010881 */
[----:B-1----:R-:W-:Y:S01]  /*17850*/  FFMA.FTZ R136, R10, R7, R188 ;  /* 0x000000070a887223 */ /* 0x002fe200000100bc */
[----:B------:R-:W-:Y:S01]  /*17860*/  FMUL.FTZ R0, R0, UR10 ;  /* 0x0000000a00007c20 */ /* 0x000fe20008410000 */
[--C-:B------:R-:W-:Y:S01]  /*17870*/  FFMA.FTZ R181, R138, UR10, -R129.reuse ;  /* 0x0000000a8ab57c23 */ /* 0x100fe20008010881 */
[----:B------:R-:W-:Y:S01]  /*17880*/  MUFU.EX2 R132, R132 ;  /* 0x0000008400847308 */ /* 0x000fe20000000800 */
[----:B------:R-:W-:Y:S01]  /*17890*/  FADD.FTZ R137, R15, R136 ;  /* 0x000000880f897221 */ /* 0x000fe20000010000 */
[--C-:B------:R-:W-:Y:S01]  /*178a0*/  FFMA.FTZ R122, R139, UR10, -R129.reuse ;  /* 0x0000000a8b7a7c23 */ /* 0x100fe20008010881 */
[--C-:B------:R-:W-:Y:S01]  /*178b0*/  FFMA.FTZ R183, R142, UR10, -R129.reuse ;  /* 0x0000000a8eb77c23 */ /* 0x100fe20008010881 */
[----:B------:R-:W-:Y:S01]  /*178c0*/  FFMA.FTZ R9, R143, UR10, -R129 ;  /* 0x0000000a8f097c23 */ /* 0x000fe20008010881 */
[----:B------:R-:W-:Y:S01]  /*178d0*/  FADD.FTZ R137, R190, R137 ;  /* 0x00000089be897221 */ /* 0x000fe20000010000 */
[--C-:B------:R-:W-:Y:S01]  /*178e0*/  FFMA.FTZ R177, R146, UR10, -R129.reuse ;  /* 0x0000000a92b17c23 */ /* 0x100fe20008010881 */
[----:B------:R-:W-:Y:S01]  /*178f0*/  FFMA.FTZ R133, R147, UR10, -R129 ;  /* 0x0000000a93857c23 */ /* 0x000fe20008010881 */
[----:B------:R-:W0:Y:S01]  /*17900*/  MUFU.EX2 R0, R0 ;  /* 0x0000000000007308 */ /* 0x000e220000000800 */
[----:B------:R-:W-:Y:S01]  /*17910*/  FADD.FTZ R137, R14, R137 ;  /* 0x000000890e897221 */ /* 0x000fe20000010000 */
[--C-:B------:R-:W-:Y:S01]  /*17920*/  FFMA.FTZ R179, R150, UR10, -R129.reuse ;  /* 0x0000000a96b37c23 */ /* 0x100fe20008010881 */
[--C-:B------:R-:W-:Y:S01]  /*17930*/  FFMA.FTZ R135, R151, UR10, -R129.reuse ;  /* 0x0000000a97877c23 */ /* 0x100fe20008010881 */
[----:B------:R-:W-:Y:S01]  /*17940*/  FFMA.FTZ R173, R154, UR10, -R129 ;  /* 0x0000000a9aad7c23 */ /* 0x000fe20008010881 */
[----:B------:R-:W-:Y:S01]  /*17950*/  FADD.FTZ R136, R184, R137 ;  /* 0x00000089b8887221 */ /* 0x000fe20000010000 */
[--C-:B------:R-:W-:Y:S01]  /*17960*/  FFMA.FTZ R134, R155, UR10, -R129.reuse ;  /* 0x0000000a9b867c23 */ /* 0x100fe20008010881 */
[--C-:B------:R-:W-:Y:S01]  /*17970*/  FFMA.FTZ R175, R158, UR10, -R129.reuse ;  /* 0x0000000a9eaf7c23 */ /* 0x100fe20008010881 */
[----:B------:R-:W1:Y:S01]  /*17980*/  MUFU.EX2 R191, R191 ;  /* 0x000000bf00bf7308 */ /* 0x000e620000000800 */
[----:B------:R-:W-:Y:S01]  /*17990*/  FADD.FTZ R137, R13, R136 ;  /* 0x000000880d897221 */ /* 0x000fe20000010000 */
[--C-:B------:R-:W-:Y:S01]  /*179a0*/  FFMA.FTZ R131, R159, UR10, -R129.reuse ;  /* 0x0000000a9f837c23 */ /* 0x100fe20008010881 */
[--C-:B------:R-:W-:Y:S01]  /*179b0*/  FFMA.FTZ R169, R162, UR10, -R129.reuse ;  /* 0x0000000aa2a97c23 */ /* 0x100fe20008010881 */
[----:B------:R-:W-:Y:S01]  /*179c0*/  FFMA.FTZ R130, R163, UR10, -R129 ;  /* 0x0000000aa3827c23 */ /* 0x000fe20008010881 */
[----:B------:R-:W-:Y:S01]  /*179d0*/  FADD.FTZ R137, R186, R137 ;  /* 0x00000089ba897221 */ /* 0x000fe20000010000 */
[--C-:B------:R-:W-:Y:S01]  /*179e0*/  FFMA.FTZ R171, R166, UR10, -R129.reuse ;  /* 0x0000000aa6ab7c23 */ /* 0x100fe20008010881 */
[----:B------:R-:W-:Y:S01]  /*179f0*/  FFMA.FTZ R129, R167, UR10, -R129 ;  /* 0x0000000aa7817c23 */ /* 0x000fe20008010881 */
[----:B------:R-:W2:Y:S01]  /*17a00*/  MUFU.EX2 R127, R127 ;  /* 0x0000007f007f7308 */ /* 0x000ea20000000800 */
[----:B0-----:R-:W-:Y:S01]  /*17a10*/  FFMA.FTZ R7, R0, R6, R189 ;  /* 0x0000000600077223 */ /* 0x001fe200000100bd */
[----:B------:R-:W-:-:S03]  /*17a20*/  FADD.FTZ R137, R12, R137 ;  /* 0x000000890c897221 */ /* 0x000fc60000010000 */
[----:B------:R-:W-:Y:S01]  /*17a30*/  FADD.FTZ R6, R132, R7 ;  /* 0x0000000784067221 */ /* 0x000fe20000010000 */
        /* <DEDUP_REMOVED lines=71> */
.L_x_4974:
[----:B------:R-:W-:Y:S01]  /*17eb0*/  R2UR UR4, R193 ;  /* 0x00000000c10472ca */ /* 0x000fe200000e0000 */
[----:B------:R-:W-:Y:S01]  /*17ec0*/  UIADD3 UR5, UR5, 0x30860, URZ ;  /* 0x0003086005057890 */ /* 0x000fe2000fffe03f */
[----:B------:R-:W-:Y:S01]  /*17ed0*/  F2FP.BF16.F32.PACK_AB R183, R9, R183 ;  /* 0x000000b709b7723e */ /* 0x000fe200000010ff */
[----:B------:R-:W-:Y:S01]  /*17ee0*/  UMOV UR58, UR60 ;  /* 0x0000003c003a7c82 */ /* 0x000fe20008000000 */
[----:B------:R-:W-:Y:S01]  /*17ef0*/  F2FP.BF16.F32.PACK_AB R170, R11, R170 ;  /* 0x000000aa0baa723e */ /* 0x000fe200000010ff */
[----:B------:R-:W-:Y:S01]  /*17f00*/  UPRMT UR5, UR61, 0x654, UR5 ;  /* 0x000006543d057896 */ /* 0x000fe20008000005 */
[----:B------:R-:W-:Y:S01]  /*17f10*/  F2FP.BF16.F32.PACK_AB R188, R15, R188 ;  /* 0x000000bc0fbc723e */ /* 0x000fe200000010ff */
[----:B------:R-:W-:Y:S01]  /*17f20*/  IMAD.MOV.U32 R9, RZ, RZ, R2 ;  /* 0x000000ffff097224 */ /* 0x000fe200078e0002 */
[----:B------:R-:W-:Y:S01]  /*17f30*/  F2FP.BF16.F32.PACK_AB R189, R132, R189 ;  /* 0x000000bd84bd723e */ /* 0x000fe200000010ff */
[----:B------:R-:W-:Y:S01]  /*17f40*/  IMAD.MOV.U32 R11, RZ, RZ, R3 ;  /* 0x000000ffff0b7224 */ /* 0x000fe200078e0003 */
[----:B------:R-:W-:-:S02]  /*17f50*/  F2FP.BF16.F32.PACK_AB R190, R14, R190 ;  /* 0x000000be0ebe723e */ /* 0x000fc400000010ff */
[----:B------:R-:W-:Y:S02]  /*17f60*/  F2FP.BF16.F32.PACK_AB R191, R127, R191 ;  /* 0x000000bf7fbf723e */ /* 0x000fe400000010ff */
[C---:B------:R-:W-:Y:S01]  /*17f70*/  ISETP.GT.AND P1, PT, R8.reuse, UR4, PT ;  /* 0x0000000408007c0c */ /* 0x040fe2000bf24270 */
[----:B------:R-:W-:Y:S01]  /*17f80*/  SYNCS.ARRIVE.TRANS64.RED.A1T0 RZ, [UR5], RZ ;  /* 0x000000ffffff79a7 */ /* 0x000fe20008100405 */
[----:B------:R-:W-:Y:S01]  /*17f90*/  UMOV UR4, UR38 ;  /* 0x0000002600047c82 */ /* 0x000fe20008000000 */
[----:B------:R-:W-:Y:S01]  /*17fa0*/  F2FP.BF16.F32.PACK_AB R184, R13, R184 ;  /* 0x000000b80db8723e */ /* 0x000fe200000010ff */
[----:B------:R-:W-:Y:S01]  /*17fb0*/  VIADD R8, R8, 0xffffffff ;  /* 0xffffffff08087836 */ /* 0x000fe20000000000 */
        /* <DEDUP_REMOVED lines=18> */
.L_x_4956:
        /* <DEDUP_REMOVED lines=99> */
.L_x_4976:
[----:B------:R-:W-:Y:S01]  /*18710*/  ULEA UR5, UR38, UR39, 0x3 ;  /* 0x0000002726057291 */ /* 0x000fe2000f8e183f */
[----:B------:R-:W-:-:S05]  /*18720*/  IMAD.U32 R0, RZ, RZ, UR60 ;  /* 0x0000003cff007e24 */ /* 0x000fca000f8e00ff */
[----:B------:R-:W-:-:S04]  /*18730*/  SHF.L.U32 R0, R0, 0x1f, RZ ;  /* 0x0000001f00007819 */ /* 0x000fc800000006ff */
[----:B------:R0:W1:Y:S01]  /*18740*/  SYNCS.PHASECHK.TRANS64.TRYWAIT P1, [UR5+0x30850], R0 ;  /* 0x03085000ff0075a7 */ /* 0x0000620008020145 */
[----:B------:R-:W-:Y:S05]  /*18750*/  @!P0 BRA `(.L_x_4977) ;  /* 0x0000000000048947 */ /* 0x000fea0003800000 */
[----:B------:R-:W-:Y:S01]  /*18760*/  BPT.TRAP 0x1 ;  /* 0x000000040000795c */ /* 0x000fe20000300000 */
.L_x_4977:
[----:B-1----:R-:W-:Y:S05]  /*18770*/  @P1 BRA `(.L_x_4978) ;  /* 0x0000000000081947 */ /* 0x002fea0003800000 */
[----:B------:R-:W1:Y:S02]  /*18780*/  SYNCS.PHASECHK.TRANS64.TRYWAIT P1, [UR5+0x30850], R0 ;  /* 0x03085000ff0075a7 */ /* 0x000e640008020145 */
[----:B-1----:R-:W-:Y:S05]  /*18790*/  @!P1 BRA `(.L_x_4979) ;  /* 0x000000d400209947 */ /* 0x002fea0003800000 */
.L_x_4978:
[----:B------:R-:W-:Y:S01]  /*187a0*/  UIADD3 UR39, UR39, 0x400, URZ ;  /* 0x0000040027277890 */ /* 0x000fe2000fffe03f */
[----:B------:R-:W-:Y:S01]  /*187b0*/  WARPGROUP.ARRIVE ;  /* 0x00000000000079c5 */ /* 0x000fe20000000000 */
[----:B------:R-:W-:Y:S01]  /*187c0*/  UMOV UR7, 0x40000040 ;  /* 0x4000004000077882 */ /* 0x000fe20000000000 */
[----:B01----:R-:W0:Y:S01]  /*187d0*/  SHFL.BFLY PT, R0, R7, 0x2, 0x1f ;  /* 0x0c401f0007007f89 */ /* 0x003e2200000e0000 */
[----:B------:R-:W-:Y:S01]  /*187e0*/  USHF.R.U32.HI UR39, URZ, 0x4, UR39 ;  /* 0x000000043f277899 */ /* 0x000fe20008011627 */
[----:B------:R-:W-:Y:S02]  /*187f0*/  IMAD.MOV.U32 R8, RZ, RZ, RZ ;  /* 0x000000ffff087224 */ /* 0x000fe400078e00ff */
[----:B------:R-:W1:Y:S01]  /*18800*/  SHFL.BFLY PT, R5, R6, 0x2, 0x1f ;  /* 0x0c401f0006057f89 */ /* 0x000e6200000e0000 */
[----:B------:R-:W-:Y:S01]  /*18810*/  ULOP3.LUT UR39, UR39, 0x3fff, URZ, 0xc0, !UPT ;  /* 0x00003fff27277892 */ /* 0x000fe2000f8ec03f */
[----:B------:R-:W-:-:S03]  /*18820*/  IMAD.U32 R12, RZ, RZ, UR10 ;  /* 0x0000000aff0c7e24 */ /* 0x000fc6000f8e00ff */
        /* <DEDUP_REMOVED lines=8> */
[----:B------:R-:W-:Y:S02]  /*188b0*/  IMAD.U32 R6, RZ, RZ, UR10 ;  /* 0x0000000aff067e24 */ /* 0x000fe4000f8e00ff */
[----:B------:R-:W0:Y:S04]  /*188c0*/  SHFL.BFLY PT, R5, R0, 0x1, 0x1f ;  /* 0x0c201f0000057f89 */ /* 0x000e2800000e0000 */
[----:B------:R-:W1:Y:S01]  /*188d0*/  SHFL.BFLY PT, R9, R4, 0x1, 0x1f ;  /* 0x0c201f0004097f89 */ /* 0x000e6200000e0000 */
[----:B0-----:R-:W-:Y:S01]  /*188e0*/  FADD.FTZ R10, R0, R5 ;  /* 0x00000005000a7221 */ /* 0x001fe20000010000 */
[----:B------:R-:W-:-:S02]  /*188f0*/  IMAD.MOV.U32 R5, RZ, RZ, RZ ;  /* 0x000000ffff057224 */ /* 0x000fc400078e00ff */
        /* <DEDUP_REMOVED lines=42> */
.L_x_4980:
[----:B------:R-:W-:Y:S01]  /*18ba0*/  R2UR UR6, R226 ;  /* 0x00000000e20672ca */ /* 0x000fe200000e0000 */
[----:B------:R-:W-:Y:S01]  /*18bb0*/  UIADD3 UR4, UR5, 0x30860, URZ ;  /* 0x0003086005047890 */ /* 0x000fe2000fffe03f */
[-C--:B------:R-:W-:Y:S01]  /*18bc0*/  FMUL.FTZ R24, R24, R8.reuse ;  /* 0x0000000818187220 */ /* 0x080fe20000410000 */
[----:B------:R-:W-:Y:S01]  /*18bd0*/  UIADD3 UR38, UR38, 0x1, URZ ;  /* 0x0000000126267890 */ /* 0x000fe2000fffe03f */
[-C--:B------:R-:W-:Y:S01]  /*18be0*/  FMUL.FTZ R25, R25, R8.reuse ;  /* 0x0000000819197220 */ /* 0x080fe20000410000 */
[----:B------:R-:W-:Y:S01]  /*18bf0*/  UPRMT UR4, UR61, 0x654, UR4 ;  /* 0x000006543d047896 */ /* 0x000fe20008000004 */
        /* <DEDUP_REMOVED lines=52> */
[----:B------:R-:W-:Y:S01]  /*18f40*/  FMUL.FTZ R27, R27, R5 ;  /* 0x000000051b1b7220 */ /* 0x000fe20000410000 */
[----:B------:R-:W-:-:S02]  /*18f50*/  IMAD.U32 R226, RZ, RZ, UR6 ;  /* 0x00000006ffe27e24 */ /* 0x000fc4000f8e00ff */
        /* <DEDUP_REMOVED lines=48> */
.L_x_4850:
[----:B------:R-:W1:Y:S08]  /*19260*/  S2UR UR61, SR_CgaCtaId ;  /* 0x00000000003d79c3 */ /* 0x000e700000008800 */
[----:B------:R-:W-:Y:S06]  /*19270*/  BAR.SYNC.DEFER_BLOCKING 0x5, 0x180 ;  /* 0x0146000000007b1d */ /* 0x000fec0000010000 */
[----:B------:R-:W-:Y:S01]  /*19280*/  UMOV UR39, 0x400 ;  /* 0x0000040000277882 */ /* 0x000fe20000000000 */
[----:B------:R-:W-:Y:S01]  /*19290*/  BSSY B0, `(.L_x_4981) ;  /* 0x000039c000007945 */ /* 0x000fe20003800000 */
[----:B-1----:R-:W-:-:S09]  /*192a0*/  ULEA UR39, UR61, UR39, 0x18 ;  /* 0x000000273d277291 */ /* 0x002fd2000f8ec03f */
[----:B------:R-:W1:Y:S02]  /*192b0*/  LDS.128 R8, [UR39+0x308d0] ;  /* 0x0308d027ff087984 */ /* 0x000e640008000c00 */
[----:B-1----:R-:W-:Y:S02]  /*192c0*/  R2UR UR4, R9 ;  /* 0x00000000090472ca */ /* 0x002fe400000e0000 */
[----:B------:R-:W-:Y:S01]  /*192d0*/  R2UR UR40, R11 ;  /* 0x000000000b2872ca */ /* 0x000fe200000e0000 */
[----:B------:R-:W-:Y:S06]  /*192e0*/  BAR.ARV 0x4, 0x180 ;  /* 0x0106000000007b1d */ /* 0x000fec0000002000 */
[----:B------:R-:W-:Y:S08]  /*192f0*/  @P0 BRA `(.L_x_4982) ;  /* 0x0000002c00140947 */ /* 0x000ff00003800000 */
[----:B------:R-:W2:Y:S01]  /*19300*/  LDL R5, [R1+0x2e4] ;  /* 0x0002e40001057983 */ /* 0x000ea20000100800 */
[----:B------:R-:W1:Y:S01]  /*19310*/  S2UR UR5, SR_SWINHI ;  /* 0x00000000000579c3 */ /* 0x000e620000002f00 */
[----:B------:R-:W-:Y:S01]  /*19320*/  R2UR UR8, R22 ;  /* 0x00000000160872ca */ /* 0x000fe200000e0000 */
[----:B------:R-:W-:Y:S01]  /*19330*/  UMOV UR6, UR39 ;  /* 0x0000002700067c82 */ /* 0x000fe20008000000 */
[----:B-1----:R-:W-:Y:S01]  /*19340*/  UMOV UR7, UR5 ;  /* 0x0000000500077c82 */ /* 0x002fe20008000000 */
[----:B------:R-:W-:Y:S02]  /*19350*/  IMAD.U32 R8, RZ, RZ, UR6 ;  /* 0x00000006ff087e24 */ /* 0x000fe4000f8e00ff */
[----:B------:R-:W-:Y:S02]  /*19360*/  IMAD.U32 R9, RZ, RZ, UR7 ;  /* 0x00000007ff097e24 */ /* 0x000fe4000f8e00ff */
[----:B------:R-:W-:Y:S01]  /*19370*/  BAR.SYNC.DEFER_BLOCKING 0x1, 0x100 ;  /* 0x0044000000007b1d */ /* 0x000fe20000010000 */
[----:B--2---:R-:W-:-:S03]  /*19380*/  IMAD.WIDE R12, R5, 0x2, R8 ;  /* 0x00000002050c7825 */ /* 0x004fc600078e0208 */
        /* <DEDUP_REMOVED lines=26> */
[----:B---3--:R-:W-:-:S02]  /*19530*/  LOP3.LUT R14, R143, 0x380, RZ, 0xc0, !PT ;  /* 0x000003808f0e7812 */ /* 0x008fc400078ec0ff */
[----:B------:R-:W-:Y:S02]  /*19540*/  SHF.R.U64 R15, R15, 0x3, RZ ;  /* 0x000000030f0f7819 */ /* 0x000fe400000012ff */
[----:B------:R-:W-:Y:S02]  /*19550*/  SHF.R.U64 R14, R14, 0x3, RZ ;  /* 0x000000030e0e7819 */ /* 0x000fe400000012ff */
[----:B------:R-:W-:Y:S02]  /*19560*/  LOP3.LUT R86, R15, R72, RZ, 0x3c, !PT ;  /* 0x000000480f567212 */ /* 0x000fe400078e3cff */
[----:B------:R-:W-:Y:S02]  /*19570*/  LOP3.LUT R15, R18, 0x380, RZ, 0xc0, !PT ;  /* 0x00000380120f7812 */ /* 0x000fe400078ec0ff */
[----:B------:R-:W-:Y:S02]  /*19580*/  LOP3.LUT R84, R145, 0x380, RZ, 0xc0, !PT ;  /* 0x0000038091547812 */ /* 0x000fe400078ec0ff */
[----:B------:R-:W-:-:S02]  /*19590*/  SHF.R.U64 R15, R15, 0x3, RZ ;  /* 0x000000030f0f7819 */ /* 0x000fc400000012ff */
[----:B------:R-:W-:Y:S02]  /*195a0*/  LOP3.LUT R88, R14, R143, RZ, 0x3c, !PT ;  /* 0x0000008f0e587212 */ /* 0x000fe400078e3cff */
[----:B------:R-:W-:Y:S02]  /*195b0*/  LOP3.LUT R72, R139, 0x380, RZ, 0xc0, !PT ;  /* 0x000003808b487812 */ /* 0x000fe400078ec0ff */
[----:B------:R-:W-:Y:S02]  /*195c0*/  LOP3.LUT R94, R15, R18, RZ, 0x3c, !PT ;  /* 0x000000120f5e7212 */ /* 0x000fe400078e3cff */
[----:B------:R-:W-:Y:S02]  /*195d0*/  LOP3.LUT R90, R141, 0x380, RZ, 0xc0, !PT ;  /* 0x000003808d5a7812 */ /* 0x000fe400078ec0ff */
[----:B------:R-:W-:Y:S02]  /*195e0*/  LOP3.LUT R14, R103, 0x380, RZ, 0xc0, !PT ;  /* 0x00000380670e7812 */ /* 0x000fe400078ec0ff */
[----:B------:R-:W-:-:S02]  /*195f0*/  LOP3.LUT R18, R5, 0x380, RZ, 0xc0, !PT ;  /* 0x0000038005127812 */ /* 0x000fc400078ec0ff */
[----:B------:R-:W-:Y:S02]  /*19600*/  LOP3.LUT R100, R17, 0x380, RZ, 0xc0, !PT ;  /* 0x0000038011647812 */ /* 0x000fe400078ec0ff */
[----:B------:R-:W-:Y:S02]  /*19610*/  SHF.R.U64 R84, R84, 0x3, RZ ;  /* 0x0000000354547819 */ /* 0x000fe400000012ff */
[----:B------:R-:W-:Y:S02]  /*19620*/  SHF.R.U64 R72, R72, 0x3, RZ ;  /* 0x0000000348487819 */ /* 0x000fe400000012ff */
[----:B------:R-:W-:Y:S02]  /*19630*/  LOP3.LUT R98, R11, 0x380, RZ, 0xc0, !PT ;  /* 0x000003800b627812 */ /* 0x000fe400078ec0ff */
[----:B------:R-:W-:Y:S02]  /*19640*/  LOP3.LUT R74, R147, 0x380, RZ, 0xc0, !PT ;  /* 0x00000380934a7812 */ /* 0x000fe400078ec0ff */
[----:B------:R-:W-:-:S02]  /*19650*/  SHF.R.U64 R90, R90, 0x3, RZ ;  /* 0x000000035a5a7819 */ /* 0x000fc400000012ff */
[----:B------:R-:W-:Y:S02]  /*19660*/  SHF.R.U64 R14, R14, 0x3, RZ ;  /* 0x000000030e0e7819 */ /* 0x000fe400000012ff */
[----:B------:R-:W-:Y:S02]  /*19670*/  SHF.R.U64 R18, R18, 0x3, RZ ;  /* 0x0000000312127819 */ /* 0x000fe400000012ff */
[----:B------:R-:W-:Y:S02]  /*19680*/  SHF.R.U64 R100, R100, 0x3, RZ ;  /* 0x0000000364647819 */ /* 0x000fe400000012ff */
[----:B------:R-:W-:Y:S02]  /*19690*/  LOP3.LUT R84, R84, R145, RZ, 0x3c, !PT ;  /* 0x0000009154547212 */ /* 0x000fe400078e3cff */
[----:B------:R-:W-:Y:S02]  /*196a0*/  LOP3.LUT R92, R72, R139, RZ, 0x3c, !PT ;  /* 0x0000008b485c7212 */ /* 0x000fe400078e3cff */
[----:B------:R-:W-:-:S02]  /*196b0*/  SHF.R.U64 R98, R98, 0x3, RZ ;  /* 0x0000000362627819 */ /* 0x000fc400000012ff */
[----:B------:R-:W-:Y:S02]  /*196c0*/  SHF.R.U64 R74, R74, 0x3, RZ ;  /* 0x000000034a4a7819 */ /* 0x000fe400000012ff */
[----:B------:R-:W-:Y:S02]  /*196d0*/  LOP3.LUT R90, R90, R141, RZ, 0x3c, !PT ;  /* 0x0000008d5a5a7212 */ /* 0x000fe400078e3cff */
[----:B------:R-:W-:Y:S01]  /*196e0*/  LOP3.LUT R72, R14, R103, RZ, 0x3c, !PT ;  /* 0x000000670e487212 */ /* 0x000fe200078e3cff */
[----:B------:R-:W1:Y:S01]  /*196f0*/  LDC.64 R140, c[0x0][0xc00] ;  /* 0x00030000ff8c7b82 */ /* 0x000e620000000a00 */
[----:B------:R-:W-:Y:S02]  /*19700*/  MOV R138, R12 ;  /* 0x0000000c008a7202 */ /* 0x000fe40000000f00 */
[----:B------:R-:W-:Y:S02]  /*19710*/  LOP3.LUT R96, R18, R5, RZ, 0x3c, !PT ;  /* 0x0000000512607212 */ /* 0x000fe400078e3cff */
[----:B------:R-:W-:-:S02]  /*19720*/  F2FP.BF16.F32.PACK_AB R12, R25, R24 ;  /* 0x00000018190c723e */ /* 0x000fc400000010ff */
[----:B------:R-:W-:Y:S02]  /*19730*/  F2FP.BF16.F32.PACK_AB R13, R27, R26 ;  /* 0x0000001a1b0d723e */ /* 0x000fe400000010ff */
[----:B------:R-:W-:Y:S02]  /*19740*/  F2FP.BF16.F32.PACK_AB R14, R29, R28 ;  /* 0x0000001c1d0e723e */ /* 0x000fe400000010ff */
[----:B------:R-:W-:Y:S02]  /*19750*/  F2FP.BF16.F32.PACK_AB R15, R31, R30 ;  /* 0x0000001e1f0f723e */ /* 0x000fe400000010ff */
[----:B------:R-:W-:Y:S02]  /*19760*/  LOP3.LUT R100, R100, R17, RZ, 0x3c, !PT ;  /* 0x0000001164647212 */ /* 0x000fe400078e3cff */
[----:B------:R-:W-:Y:S01]  /*19770*/  LOP3.LUT R98, R98, R11, RZ, 0x3c, !PT ;  /* 0x0000000b62627212 */ /* 0x000fe200078e3cff */
[----:B------:R2:W-:Y:S01]  /*19780*/  STSM.16.M88.4 [R138], R12 ;  /* 0x0000000c8a007844 */ /* 0x0005e20000000200 */
[----:B------:R-:W-:-:S02]  /*19790*/  MOV R17, R84 ;  /* 0x0000005400117202 */ /* 0x000fc40000000f00 */
[----:B------:R-:W-:Y:S02]  /*197a0*/  MOV R18, R86 ;  /* 0x0000005600127202 */ /* 0x000fe40000000f00 */
[----:B------:R-:W-:Y:S02]  /*197b0*/  LOP3.LUT R74, R74, R147, RZ, 0x3c, !PT ;  /* 0x000000934a4a7212 */ /* 0x000fe400078e3cff */
[----:B------:R-:W-:Y:S02]  /*197c0*/  MOV R11, R88 ;  /* 0x00000058000b7202 */ /* 0x000fe40000000f00 */
[----:B------:R-:W-:Y:S02]  /*197d0*/  MOV R103, R90 ;  /* 0x0000005a00677202 */ /* 0x000fe40000000f00 */
[----:B------:R-:W-:Y:S02]  /*197e0*/  MOV R96, R96 ;  /* 0x0000006000607202 */ /* 0x000fe40000000f00 */
[----:B------:R-:W-:-:S02]  /*197f0*/  F2FP.BF16.F32.PACK_AB R84, R33, R32 ;  /* 0x000000202154723e */ /* 0x000fc400000010ff */
[----:B------:R-:W-:Y:S01]  /*19800*/  F2FP.BF16.F32.PACK_AB R85, R35, R34 ;  /* 0x000000222355723e */ /* 0x000fe200000010ff */
[----:B--2---:R-:W2:Y:S01]  /*19810*/  LDC.64 R138, c[0x0][0xc00] ;  /* 0x00030000ff8a7b82 */ /* 0x004ea20000000a00 */
        /* <DEDUP_REMOVED lines=11> */
[----:B------:R-:W-:Y:S02]  /*198d0*/  MOV R98, R98 ;  /* 0x0000006200627202 */ /* 0x000fe40000000f00 */
        /* <DEDUP_REMOVED lines=16> */
[----:B---3--:R-:W-:Y:S02]  /*199e0*/  F2FP.BF16.F32.PACK_AB R84, R3, R2 ;  /* 0x000000020354723e */ /* 0x008fe400000010ff */
[----:B------:R-:W-:Y:S01]  /*199f0*/  F2FP.BF16.F32.PACK_AB R85, R127, R126 ;  /* 0x0000007e7f55723e */ /* 0x000fe200000010ff */
[----:B------:R1:W-:Y:S01]  /*19a00*/  STSM.16.M88.4 [R142], R72 ;  /* 0x000000488e007844 */ /* 0x0003e20000000200 */
[----:B------:R-:W-:Y:S02]  /*19a10*/  F2FP.BF16.F32.PACK_AB R86, R77, R76 ;  /* 0x0000004c4d56723e */ /* 0x000fe400000010ff */
[----:B------:R-:W-:Y:S02]  /*19a20*/  F2FP.BF16.F32.PACK_AB R87, R79, R78 ;  /* 0x0000004e4f57723e */ /* 0x000fe400000010ff */
[----:B----4-:R-:W-:-:S02]  /*19a30*/  F2FP.BF16.F32.PACK_AB R88, R81, R80 ;  /* 0x000000505158723e */ /* 0x010fc400000010ff */
[----:B------:R-:W-:Y:S01]  /*19a40*/  F2FP.BF16.F32.PACK_AB R89, R83, R82 ;  /* 0x000000525359723e */ /* 0x000fe200000010ff */
[----:B------:R3:W-:Y:S01]  /*19a50*/  STSM.16.M88.4 [R102], R84 ;  /* 0x0000005466007844 */ /* 0x0007e20000000200 */
[----:B------:R-:W-:Y:S02]  /*19a60*/  F2FP.BF16.F32.PACK_AB R90, R7, R6 ;  /* 0x00000006075a723e */ /* 0x000fe400000010ff */
[----:B------:R-:W-:Y:S02]  /*19a70*/  F2FP.BF16.F32.PACK_AB R91, R129, R128 ;  /* 0x00000080815b723e */ /* 0x000fe400000010ff */
[----:B0-----:R-:W-:Y:S02]  /*19a80*/  F2FP.BF16.F32.PACK_AB R92, R21, R20 ;  /* 0x00000014155c723e */ /* 0x001fe400000010ff */
[----:B------:R-:W-:Y:S01]  /*19a90*/  F2FP.BF16.F32.PACK_AB R93, R131, R130 ;  /* 0x00000082835d723e */ /* 0x000fe200000010ff */
[----:B------:R0:W-:Y:S01]  /*19aa0*/  STSM.16.M88.4 [R103], R88 ;  /* 0x0000005867007844 */ /* 0x0001e20000000200 */
[----:B------:R-:W-:Y:S01]  /*19ab0*/  F2FP.BF16.F32.PACK_AB R94, R121, R120 ;  /* 0x00000078795e723e */ /* 0x000fe200000010ff */
[----:B-1----:R-:W-:Y:S01]  /*19ac0*/  IMAD.WIDE R72, R200, 0x4, R140 ;  /* 0x00000004c8487825 */ /* 0x002fe200078e028c */
[----:B------:R-:W-:-:S02]  /*19ad0*/  F2FP.BF16.F32.PACK_AB R95, R133, R132 ;  /* 0x00000084855f723e */ /* 0x000fc400000010ff */
[----:B------:R-:W-:Y:S02]  /*19ae0*/  F2FP.BF16.F32.PACK_AB R96, R123, R122 ;  /* 0x0000007a7b60723e */ /* 0x000fe400000010ff */
[----:B------:R-:W-:Y:S01]  /*19af0*/  F2FP.BF16.F32.PACK_AB R97, R135, R134 ;  /* 0x000000868761723e */ /* 0x000fe200000010ff */
[----:B------:R1:W-:Y:S01]  /*19b00*/  STSM.16.M88.4 [R11], R92 ;  /* 0x0000005c0b007844 */ /* 0x0003e20000000200 */
[----:B------:R-:W-:Y:S01]  /*19b10*/  F2FP.BF16.F32.PACK_AB R98, R125, R124 ;  /* 0x0000007c7d62723e */ /* 0x000fe200000010ff */
[----:B------:R-:W-:Y:S01]  /*19b20*/  ULDC UR5, c[0x0][0xa88] ;  /* 0x0002a20000057ab9 */ /* 0x000fe20000000800 */
[----:B------:R-:W-:Y:S01]  /*19b30*/  F2FP.BF16.F32.PACK_AB R99, R137, R136 ;  /* 0x000000888963723e */ /* 0x000fe200000010ff */
[----:B---3--:R-:W3:Y:S01]  /*19b40*/  LDC.64 R84, c[0x0][0xba8] ;  /* 0x0002ea00ff547b82 */ /* 0x008ee20000000a00 */
[----:B------:R-:W-:Y:S02]  /*19b50*/  F2FP.BF16.F32.PACK_AB R100, R105, R104 ;  /* 0x000000686964723e */ /* 0x000fe400000010ff */
[----:B------:R-:W-:Y:S01]  /*19b60*/  F2FP.BF16.F32.PACK_AB R101, R107, R106 ;  /* 0x0000006a6b65723e */ /* 0x000fe200000010ff */
[----:B------:R4:W-:Y:S01]  /*19b70*/  STSM.16.M88.4 [R18], R96 ;  /* 0x0000006012007844 */ /* 0x0009e20000000200 */
[----:B------:R-:W-:-:S02]  /*19b80*/  F2FP.BF16.F32.PACK_AB R102, R109, R108 ;  /* 0x0000006c6d66723e */ /* 0x000fc400000010ff */
[----:B0-----:R-:W-:Y:S02]  /*19b90*/  F2FP.BF16.F32.PACK_AB R103, R111, R110 ;  /* 0x0000006e6f67723e */ /* 0x001fe400000010ff */
[----:B------:R-:W-:Y:S02]  /*19ba0*/  F2FP.BF16.F32.PACK_AB R12, R113, R112 ;  /* 0x00000070710c723e */ /* 0x000fe400000010ff */
[----:B------:R-:W-:Y:S01]  /*19bb0*/  F2FP.BF16.F32.PACK_AB R13, R115, R114 ;  /* 0x00000072730d723e */ /* 0x000fe200000010ff */
[----:B------:R-:W-:Y:S01]  /*19bc0*/  STSM.16.M88.4 [R17], R100 ;  /* 0x0000006411007844 */ /* 0x000fe20000000200 */
[----:B------:R-:W-:Y:S01]  /*19bd0*/  F2FP.BF16.F32.PACK_AB R14, R117, R116 ;  /* 0x00000074750e723e */ /* 0x000fe200000010ff */
[----:B-1----:R-:W-:Y:S01]  /*19be0*/  IMAD.MOV.U32 R11, RZ, RZ, RZ ;  /* 0x000000ffff0b7224 */ /* 0x002fe200078e00ff */
[----:B------:R-:W-:Y:S02]  /*19bf0*/  F2FP.BF16.F32.PACK_AB R15, R119, R118 ;  /* 0x00000076770f723e */ /* 0x000fe400000010ff */
[----:B--2---:R-:W-:-:S03]  /*19c00*/  ISETP.NE.U32.AND P0, PT, R138, RZ, PT ;  /* 0x000000ff8a00720c */ /* 0x004fc60003f05070 */
[----:B------:R0:W-:Y:S01]  /*19c10*/  STSM.16.M88.4 [R5], R12 ;  /* 0x0000000c05007844 */ /* 0x0001e20000000200 */
[----:B------:R-:W-:Y:S01]  /*19c20*/  ISETP.NE.AND.EX P0, PT, R139, RZ, PT, P0 ;  /* 0x000000ff8b00720c */ /* 0x000fe20003f05300 */
[----:B----4-:R-:W1:Y:S08]  /*19c30*/  LDC R18, c[0x0][0xbe8] ;  /* 0x0002fa00ff127b82 */ /* 0x010e700000000800 */
[----:B------:R-:W-:Y:S08]  /*19c40*/  BAR.SYNC.DEFER_BLOCKING 0x1, 0x100 ;  /* 0x0044000000007b1d */ /* 0x000ff00000010000 */
[----:B0-----:R-:W0:Y:S08]  /*19c50*/  LDC.64 R12, c[0x0][0xc08] ;  /* 0x00030200ff0c7b82 */ /* 0x001e300000000a00 */
[----:B------:R-:W2:Y:S01]  /*19c60*/  LDC R5, c[0x0][0xad4] ;  /* 0x0002b500ff057b82 */ /* 0x000ea20000000800 */
[----:B------:R-:W4:Y:S01]  /*19c70*/  @P0 LDG.E R11, desc[UR36][R72.64] ;  /* 0x00000024480b0981 */ /* 0x000f22000c1e1900 */
[----:B------:R-:W-:Y:S01]  /*19c80*/  ISETP.NE.AND P2, PT, R198, RZ, PT ;  /* 0x000000ffc600720c */ /* 0x000fe20003f45270 */
[----:B------:R-:W-:-:S02]  /*19c90*/  IMAD.MOV.U32 R86, RZ, RZ, 0x9b8 ;  /* 0x000009b8ff567424 */ /* 0x000fc400078e00ff */
[----:B------:R-:W-:Y:S01]  /*19ca0*/  IMAD.U32 R91, RZ, RZ, UR5 ;  /* 0x00000005ff5b7e24 */ /* 0x000fe2000f8e00ff */
[----:B0-----:R-:W-:-:S04]  /*19cb0*/  ISETP.NE.U32.AND P1, PT, R12, RZ, PT ;  /* 0x000000ff0c00720c */ /* 0x001fc80003f25070 */
[----:B------:R-:W-:-:S13]  /*19cc0*/  ISETP.NE.AND.EX P1, PT, R13, RZ, PT, P1 ;  /* 0x000000ff0d00720c */ /* 0x000fda0003f25310 */
[----:B------:R-:W0:Y:S01]  /*19cd0*/  @P1 LDC.64 R12, c[0x0][0xc08] ;  /* 0x00030200ff0c1b82 */ /* 0x000e220000000a00 */
[----:B--2---:R-:W-:-:S04]  /*19ce0*/  SEL R5, R198, R5, P2 ;  /* 0x00000005c6057207 */ /* 0x004fc80001000000 */
[----:B------:R-:W-:Y:S02]  /*19cf0*/  ISETP.GT.AND P3, PT, R5, 0x1, PT ;  /* 0x000000010500780c */ /* 0x000fe40003f64270 */
[----:B-1----:R-:W-:Y:S02]  /*19d00*/  ISETP.NE.AND P4, PT, R18, 0x1, PT ;  /* 0x000000011200780c */ /* 0x002fe40003f85270 */
[----:B------:R-:W-:-:S04]  /*19d10*/  SEL R86, R86, 0x978, P3 ;  /* 0x0000097856567807 */ /* 0x000fc80001800000 */
[----:B------:R-:W1:Y:S01]  /*19d20*/  LDC.64 R14, c[0x0][R86+0x218] ;  /* 0x00008600560e7b82 */ /* 0x000e620000000a00 */
[----:B0-----:R-:W-:Y:S01]  /*19d30*/  @P1 IMAD.WIDE R12, R200, 0x4, R12 ;  /* 0x00000004c80c1825 */ /* 0x001fe200078e020c */
[----:B------:R-:W-:-:S06]  /*19d40*/  ISETP.NE.U32.AND P2, PT, R138, RZ, PT ;  /* 0x000000ff8a00720c */ /* 0x000fcc0003f45070 */
[----:B------:R-:W0:Y:S01]  /*19d50*/  @P4 LDC R88, c[0x0][0xbec] ;  /* 0x0002fb00ff584b82 */ /* 0x000e220000000800 */
[----:B------:R2:W5:Y:S01]  /*19d60*/  @P1 LDG.E R91, desc[UR36][R12.64] ;  /* 0x000000240c5b1981 */ /* 0x000562000c1e1900 */
[----:B------:R-:W-:Y:S01]  /*19d70*/  ISETP.NE.AND.EX P2, PT, R139, RZ, PT, P2 ;  /* 0x000000ff8b00720c */ /* 0x000fe20003f45320 */
[----:B------:R-:W-:Y:S01]  /*19d80*/  VIADD R89, R23, UR8 ;  /* 0x0000000817597c36 */ /* 0x000fe20008000000 */
[----:B------:R-:W-:-:S04]  /*19d90*/  SHF.R.S32.HI R5, RZ, 0x1f, R200 ;  /* 0x0000001fff057819 */ /* 0x000fc800000114c8 */
[----:B------:R-:W0:Y:S01]  /*19da0*/  @P4 LDC R95, c[0x0][0xbf0] ;  /* 0x0002fc00ff5f4b82 */ /* 0x000e220000000800 */
[----:B------:R-:W-:Y:S02]  /*19db0*/  SEL R200, R200, RZ, !P2 ;  /* 0x000000ffc8c87207 */ /* 0x000fe40005000000 */
[----:B------:R-:W-:Y:S01]  /*19dc0*/  SEL R5, R5, RZ, !P2 ;  /* 0x000000ff05057207 */ /* 0x000fe20005000000 */
[-C--:B-1----:R-:W-:Y:S02]  /*19dd0*/  IMAD R17, R15, R196.reuse, RZ ;  /* 0x000000c40f117224 */ /* 0x082fe400078e02ff */
[----:B------:R-:W-:Y:S02]  /*19de0*/  IMAD.WIDE.U32 R14, R14, R196, RZ ;  /* 0x000000c40e0e7225 */ /* 0x000fe400078e00ff */
[----:B--2---:R1:W2:Y:S02]  /*19df0*/  LDC.64 R12, c[0x0][R86+0x220] ;  /* 0x00008800560c7b82 */ /* 0x0042a40000000a00 */
[----:B------:R-:W-:-:S06]  /*19e00*/  IMAD.IADD R90, R15, 0x1, R17 ;  /* 0x000000010f5a7824 */ /* 0x000fcc00078e0211 */
[----:B------:R1:W0:Y:S08]  /*19e10*/  LDC.64 R74, c[0x0][R86+0x228] ;  /* 0x00008a00564a7b82 */ /* 0x0002300000000a00 */
[----:B-1----:R-:W1:Y:S01]  /*19e20*/  LDC.64 R86, c[0x0][R86+0x210] ;  /* 0x0000840056567b82 */ /* 0x002e620000000a00 */
[----:B--2---:R-:W-:-:S07]  /*19e30*/  IMAD R13, R13, R200, RZ ;  /* 0x000000c80d0d7224 */ /* 0x004fce00078e02ff */
[----:B---3--:R-:W2:Y:S01]  /*19e40*/  @!P3 LDC R84, c[0x0][0xb50] ;  /* 0x0002d400ff54bb82 */ /* 0x008ea20000000800 */
[C---:B------:R-:W-:Y:S01]  /*19e50*/  IMAD R93, R12.reuse, R5, R13 ;  /* 0x000000050c5d7224 */ /* 0x040fe200078e020d */
[----:B------:R-:W-:Y:S01]  /*19e60*/  SEL R5, R203, RZ, P3 ;  /* 0x000000ffcb057207 */ /* 0x000fe20001800000 */
[----:B------:R-:W-:-:S05]  /*19e70*/  IMAD.WIDE.U32 R12, R12, R200, RZ ;  /* 0x000000c80c0c7225 */ /* 0x000fca00078e00ff */
[----:B------:R-:W3:Y:S01]  /*19e80*/  @!P3 LDC R85, c[0x0][0xb54] ;  /* 0x0002d500ff55bb82 */ /* 0x000ee20000000800 */
[----:B------:R-:W-:Y:S02]  /*19e90*/  IMAD.IADD R15, R13, 0x1, R93 ;  /* 0x000000010d0f7824 */ /* 0x000fe400078e025d */
[----:B------:R-:W-:Y:S02]  /*19ea0*/  IMAD.MOV.U32 R13, RZ, RZ, R89 ;  /* 0x000000ffff0d7224 */ /* 0x000fe400078e0059 */
[-C--:B0-----:R-:W-:Y:S02]  /*19eb0*/  IMAD R93, R75, R5.reuse, RZ ;  /* 0x000000054b5d7224 */ /* 0x081fe400078e02ff */
[----:B------:R-:W-:-:S04]  /*19ec0*/  IMAD.WIDE.U32 R74, R74, R5, RZ ;  /* 0x000000054a4a7225 */ /* 0x000fc800078e00ff */
[----:B------:R-:W-:Y:S01]  /*19ed0*/  IMAD.IADD R93, R75, 0x1, R93 ;  /* 0x000000014b5d7824 */ /* 0x000fe200078e025d */
[--C-:B----4-:R-:W-:Y:S01]  /*19ee0*/  IADD3 R14, P2, P5, R12, R14, R11.reuse ;  /* 0x0000000e0c0e7210 */ /* 0x110fe20007d5e00b */
[----:B------:R-:W-:Y:S01]  /*19ef0*/  @P4 IMAD.HI.U32 R12, R89, R88, RZ ;  /* 0x00000058590c4227 */ /* 0x000fe200078e00ff */
[----:B------:R-:W-:-:S04]  /*19f00*/  SHF.R.S32.HI R17, RZ, 0x1f, R11 ;  /* 0x0000001fff117819 */ /* 0x000fc8000001140b */
[----:B------:R-:W-:Y:S02]  /*19f10*/  @P4 SHF.R.U32.HI R13, RZ, R95, R12 ;  /* 0x0000005fff0d4219 */ /* 0x000fe4000001160c */
[----:B------:R-:W-:Y:S02]  /*19f20*/  IADD3.X R15, R15, R90, R17, P2, P5 ;  /* 0x0000005a0f0f7210 */ /* 0x000fe400017ea411 */
[----:B------:R-:W-:Y:S01]  /*19f30*/  IADD3 R74, P2, P5, R13, R14, R74 ;  /* 0x0000000e0d4a7210 */ /* 0x000fe20007d5e04a */
[--C-:B------:R-:W-:Y:S01]  /*19f40*/  IMAD.MOV R5, RZ, RZ, -R13.reuse ;  /* 0x000000ffff057224 */ /* 0x100fe200078e0a0d */
[----:B------:R-:W-:-:S03]  /*19f50*/  SHF.R.S32.HI R12, RZ, 0x1f, R13 ;  /* 0x0000001fff0c7819 */ /* 0x000fc6000001140d */
[----:B------:R-:W-:Y:S01]  /*19f60*/  IMAD R5, R18, R5, R89 ;  /* 0x0000000512057224 */ /* 0x000fe200078e0259 */
[----:B------:R-:W-:-:S03]  /*19f70*/  IADD3.X R75, R12, R15, R93, P2, P5 ;  /* 0x0000000f0c4b7210 */ /* 0x000fc600017ea45d */
[-C--:B-1----:R-:W-:Y:S01]  /*19f80*/  IMAD R12, R87, R5.reuse, RZ ;  /* 0x00000005570c7224 */ /* 0x082fe200078e02ff */
[----:B------:R-:W-:Y:S01]  /*19f90*/  SHF.R.S32.HI R13, RZ, 0x1f, R5 ;  /* 0x0000001fff0d7819 */ /* 0x000fe20000011405 */
[----:B------:R-:W-:-:S04]  /*19fa0*/  IMAD.WIDE.U32 R74, R86, R5, R74 ;  /* 0x00000005564a7225 */ /* 0x000fc800078e004a */
[----:B------:R-:W-:Y:S01]  /*19fb0*/  IMAD R13, R86, R13, R12 ;  /* 0x0000000d560d7224 */ /* 0x000fe200078e020c */
[----:B--2---:R-:W-:-:S03]  /*19fc0*/  LEA R84, P2, R74, R84, 0x2 ;  /* 0x000000544a547211 */ /* 0x004fc600078410ff */
[----:B------:R-:W-:-:S05]  /*19fd0*/  IMAD.IADD R5, R75, 0x1, R13 ;  /* 0x000000014b057824 */ /* 0x000fca00078e020d */
[----:B---3--:R-:W-:Y:S01]  /*19fe0*/  LEA.HI.X R5, R74, R85, R5, 0x2, P2 ;  /* 0x000000554a057211 */ /* 0x008fe200010f1405 */
[----:B------:R-:W-:Y:S06]  /*19ff0*/  @P1 BRA `(.L_x_4983) ;  /* 0x0000000000101947 */ /* 0x000fec0003800000 */
[----:B------:R-:W-:Y:S05]  /*1a000*/  @!P0 BRA `(.L_x_4983) ;  /* 0x00000000000c8947 */ /* 0x000fea0003800000 */
[----:B------:R-:W2:Y:S04]  /*1a010*/  LDG.E R12, desc[UR36][R72.64] ;  /* 0x00000024480c7981 */ /* 0x000ea8000c1e1900 */
[----:B-----5:R-:W2:Y:S02]  /*1a020*/  LDG.E R91, desc[UR36][R72.64+0x4] ;  /* 0x00000424485b7981 */ /* 0x020ea4000c1e1900 */
[----:B--2---:R-:W-:-:S07]  /*1a030*/  IMAD.IADD R91, R91, 0x1, -R12 ;  /* 0x000000015b5b7824 */ /* 0x004fce00078e0a0c */
.L_x_4983:
[----:B------:R-:W2:Y:S04]  /*1a040*/  LDL R72, [R1+0x2e0] ;  /* 0x0002e00001487983 */ /* 0x000ea80000100800 */
[----:B------:R-:W3:Y:S01]  /*1a050*/  LDL R73, [R1+0x2d8] ;  /* 0x0002d80001497983 */ /* 0x000ee20000100800 */
[----:B------:R-:W-:-:S03]  /*1a060*/  R2UR UR5, R22 ;  /* 0x00000000160572ca */ /* 0x000fc600000e0000 */
[----:B------:R-:W-:Y:S04]  /*1a070*/  SHFL.IDX PT, R12, R84, RZ, 0x1c1f ;  /* 0x001c1fff540c7589 */ /* 0x000fe800000e0000 */
[----:B------:R-:W0:Y:S04]  /*1a080*/  SHFL.IDX PT, R13, R5, RZ, 0x1c1f ;  /* 0x001c1fff050d7589 */ /* 0x000e2800000e0000 */
[----:B------:R-:W-:Y:S04]  /*1a090*/  SHFL.IDX PT, R14, R84, 0x1, 0x1c1f ;  /* 0x003c1f00540e7f89 */ /* 0x000fe800000e0000 */
[----:B------:R-:W1:Y:S01]  /*1a0a0*/  SHFL.IDX PT, R15, R5, 0x1, 0x1c1f ;  /* 0x003c1f00050f7f89 */ /* 0x000e6200000e0000 */
[----:B--2---:R-:W-:-:S02]  /*1a0b0*/  VIADD R75, R72, UR5 ;  /* 0x00000005484b7c36 */ /* 0x004fc40008000000 */
        /* <DEDUP_REMOVED lines=8> */
[----:B0-----:R-:W-:Y:S01]  /*1a140*/  IMAD.SHL.U32 R0, R228, 0x8, RZ ;  /* 0x00000008e4007824 */ /* 0x001fe200078e00ff */
[----:B------:R-:W0:Y:S01]  /*1a150*/  @P4 LDC R20, c[0x0][0xbec] ;  /* 0x0002fb00ff144b82 */ /* 0x000e220000000800 */
[----:B------:R-:W-:Y:S01]  /*1a160*/  ULDC.64 UR6, c[0x0][0xaa0] ;  /* 0x0002a80000067ab9 */ /* 0x000fe20000000a00 */
[----:B------:R-:W-:Y:S01]  /*1a170*/  R2UR UR5, R22 ;  /* 0x00000000160572ca */ /* 0x000fe200000e0000 */
[----:B------:R-:W-:-:S04]  /*1a180*/  IMAD R3, R225, 0x40, R0 ;  /* 0x00000040e1037824 */ /* 0x000fc800078e0200 */
[----:B------:R-:W-:Y:S01]  /*1a190*/  IMAD.WIDE R8, R3, 0x2, R8 ;  /* 0x0000000203087825 */ /* 0x000fe200078e0208 */
[----:B------:R-:W1:Y:S02]  /*1a1a0*/  @P4 LDC R21, c[0x0][0xbf0] ;  /* 0x0002fc00ff154b82 */ /* 0x000e640000000800 */
[C---:B------:R-:W-:Y:S02]  /*1a1b0*/  IADD3 R37, P1, R8.reuse, 0x5000, RZ ;  /* 0x0000500008257810 */ /* 0x040fe40007f3e0ff */
[C---:B------:R-:W-:Y:S02]  /*1a1c0*/  IADD3 R13, P3, R8.reuse, 0x1000, RZ ;  /* 0x00001000080d7810 */ /* 0x040fe40007f7e0ff */
[C---:B------:R-:W-:Y:S02]  /*1a1d0*/  IADD3 R25, P2, R8.reuse, 0x2000, RZ ;  /* 0x0000200008197810 */ /* 0x040fe40007f5e0ff */
[C---:B------:R-:W-:Y:S02]  /*1a1e0*/  IADD3 R29, P6, R8.reuse, 0x3000, RZ ;  /* 0x00003000081d7810 */ /* 0x040fe40007fde0ff */
[----:B------:R-:W-:-:S02]  /*1a1f0*/  IADD3 R33, P5, R8, 0x4000, RZ ;  /* 0x0000400008217810 */ /* 0x000fc40007fbe0ff */
[----:B------:R-:W-:Y:S02]  /*1a200*/  LOP3.LUT R36, R37, 0x380, RZ, 0xc0, !PT ;  /* 0x0000038025247812 */ /* 0x000fe400078ec0ff */
[----:B------:R-:W-:Y:S02]  /*1a210*/  LOP3.LUT R12, R13, 0x380, RZ, 0xc0, !PT ;  /* 0x000003800d0c7812 */ /* 0x000fe400078ec0ff */
[----:B------:R-:W-:Y:S02]  /*1a220*/  LOP3.LUT R24, R25, 0x380, RZ, 0xc0, !PT ;  /* 0x0000038019187812 */ /* 0x000fe400078ec0ff */
[----:B------:R-:W-:Y:S02]  /*1a230*/  LOP3.LUT R28, R29, 0x380, RZ, 0xc0, !PT ;  /* 0x000003801d1c7812 */ /* 0x000fe400078ec0ff */
[----:B------:R-:W-:Y:S02]  /*1a240*/  LOP3.LUT R32, R33, 0x380, RZ, 0xc0, !PT ;  /* 0x0000038021207812 */ /* 0x000fe400078ec0ff */
[----:B------:R-:W-:-:S02]  /*1a250*/  SHF.R.U64 R36, R36, 0x3, RZ ;  /* 0x0000000324247819 */ /* 0x000fc400000012ff */
[----:B------:R-:W-:Y:S02]  /*1a260*/  SHF.R.U64 R12, R12, 0x3, RZ ;  /* 0x000000030c0c7819 */ /* 0x000fe400000012ff */
[----:B------:R-:W-:Y:S02]  /*1a270*/  SHF.R.U64 R24, R24, 0x3, RZ ;  /* 0x0000000318187819 */ /* 0x000fe400000012ff */
[----:B------:R-:W-:Y:S02]  /*1a280*/  SHF.R.U64 R28, R28, 0x3, RZ ;  /* 0x000000031c1c7819 */ /* 0x000fe400000012ff */
[----:B------:R-:W-:Y:S02]  /*1a290*/  SHF.R.U64 R32, R32, 0x3, RZ ;  /* 0x0000000320207819 */ /* 0x000fe400000012ff */
[----:B------:R-:W-:Y:S01]  /*1a2a0*/  LOP3.LUT R36, R36, R37, RZ, 0x3c, !PT ;  /* 0x0000002524247212 */ /* 0x000fe200078e3cff */
[----:B------:R-:W-:Y:S01]  /*1a2b0*/  IMAD.X R37, RZ, RZ, R9, P1 ;  /* 0x000000ffff257224 */ /* 0x000fe200008e0609 */
[----:B------:R-:W-:-:S02]  /*1a2c0*/  IADD3 R3, P1, R8, 0xb000, RZ ;  /* 0x0000b00008037810 */ /* 0x000fc40007f3e0ff */
        /* <DEDUP_REMOVED lines=9> */
[----:B------:R-:W-:Y:S01]  /*1a360*/  IMAD.X R61, RZ, RZ, R9, P1 ;  /* 0x000000ffff3d7224 */ /* 0x000fe200008e0609 */
[C---:B------:R-:W-:Y:S01]  /*1a370*/  IADD3 R45, P3, R8.reuse, 0x7000, RZ ;  /* 0x00007000082d7810 */ /* 0x040fe20007f7e0ff */
[----:B------:R-:W5:Y:S01]  /*1a380*/  LD.E.128 R12, desc[UR36][R12.64] ;  /* 0x000000240c0c7980 */ /* 0x000f62000c101d00 */
[----:B------:R-:W-:-:S02]  /*1a390*/  IADD3 R49, P2, R8, 0x8000, RZ ;  /* 0x0000800008317810 */ /* 0x000fc40007f5e0ff */
[C---:B------:R-:W-:Y:S01]  /*1a3a0*/  IADD3 R53, P6, R8.reuse, 0x9000, RZ ;  /* 0x0000900008357810 */ /* 0x040fe20007fde0ff */
[----:B------:R-:W5:Y:S01]  /*1a3b0*/  LD.E.128 R24, desc[UR36][R24.64] ;  /* 0x0000002418187980 */ /* 0x000f62000c101d00 */
[C---:B------:R-:W-:Y:S02]  /*1a3c0*/  IADD3 R57, P5, R8.reuse, 0xa000, RZ ;  /* 0x0000a00008397810 */ /* 0x040fe40007fbe0ff */
[----:B------:R-:W-:Y:S01]  /*1a3d0*/  LOP3.LUT R5, R8, 0x380, RZ, 0xc0, !PT ;  /* 0x0000038008057812 */ /* 0x000fe200078ec0ff */
[----:B------:R-:W5:Y:S01]  /*1a3e0*/  LD.E.128 R28, desc[UR36][R28.64] ;  /* 0x000000241c1c7980 */ /* 0x000f62000c101d00 */
[----:B------:R-:W-:Y:S02]  /*1a3f0*/  LOP3.LUT R2, R3, 0x380, RZ, 0xc0, !PT ;  /* 0x0000038003027812 */ /* 0x000fe400078ec0ff */
        /* <DEDUP_REMOVED lines=14> */
[----:B------:R-:W-:Y:S02]  /*1a4e0*/  LOP3.LUT R8, R5, R8, RZ, 0x3c, !PT ;  /* 0x0000000805087212 */ /* 0x000fe400078e3cff */
[----:B------:R-:W-:Y:S01]  /*1a4f0*/  LOP3.LUT R60, R2, R3, RZ, 0x3c, !PT ;  /* 0x00000003023c7212 */ /* 0x000fe200078e3cff */
[----:B------:R-:W-:Y:S01]  /*1a500*/  IMAD R2, R17, UR6, RZ ;  /* 0x0000000611027c24 */ /* 0x000fe2000f8e02ff */
        /* <DEDUP_REMOVED lines=10> */
[----:B------:R2:W5:Y:S04]  /*1a5b0*/  LD.E.128 R4, desc[UR36][R8.64] ;  /* 0x0000002408047980 */ /* 0x000568000c101d00 */
[----:B------:R-:W5:Y:S04]  /*1a5c0*/  LD.E.128 R40, desc[UR36][R40.64] ;  /* 0x0000002428287980 */ /* 0x000f68000c101d00 */
[----:B------:R-:W5:Y:S01]  /*1a5d0*/  LD.E.128 R44, desc[UR36][R44.64] ;  /* 0x000000242c2c7980 */ /* 0x000f62000c101d00 */
[----:B--2---:R-:W-:-:S02]  /*1a5e0*/  IMAD R9, R11, UR7, R2 ;  /* 0x000000070b097c24 */ /* 0x004fc4000f8e0202 */
[----:B------:R-:W-:Y:S01]  /*1a5f0*/  IMAD.WIDE.U32 R2, R11, UR6, RZ ;  /* 0x000000060b027c25 */ /* 0x000fe2000f8e00ff */
[----:B------:R-:W-:Y:S01]  /*1a600*/  ULDC.64 UR6, c[0x0][0xae8] ;  /* 0x0002ba0000067ab9 */ /* 0x000fe20000000a00 */
[----:B------:R-:W5:Y:S02]  /*1a610*/  LD.E.128 R48, desc[UR36][R48.64] ;  /* 0x0000002430307980 */ /* 0x000f64000c101d00 */
[----:B------:R-:W-:Y:S02]  /*1a620*/  IMAD.IADD R3, R3, 0x1, R9 ;  /* 0x0000000103037824 */ /* 0x000fe400078e0209 */
[----:B------:R-:W-:Y:S01]  /*1a630*/  IMAD R8, R228, 0x20, R225 ;  /* 0x00000020e4087824 */ /* 0x000fe200078e02e1 */
[----:B------:R-:W5:Y:S01]  /*1a640*/  LD.E.128 R52, desc[UR36][R52.64] ;  /* 0x0000002434347980 */ /* 0x000f62000c101d00 */
[----:B------:R-:W-:Y:S01]  /*1a650*/  IMAD.WIDE.U32 R2, R196, UR6, R2 ;  /* 0x00000006c4027c25 */ /* 0x000fe2000f8e0002 */
[----:B------:R-:W-:Y:S02]  /*1a660*/  SHF.R.S32.HI R11, RZ, 0x1f, R200 ;  /* 0x0000001fff0b7819 */ /* 0x000fe400000114c8 */
[----:B------:R-:W5:Y:S01]  /*1a670*/  LD.E.128 R56, desc[UR36][R56.64] ;  /* 0x0000002438387980 */ /* 0x000f62000c101d00 */
[----:B------:R-:W-:-:S02]  /*1a680*/  VIADD R17, R8, UR5 ;  /* 0x0000000508117c36 */ /* 0x000fc40008000000 */
[----:B------:R-:W-:Y:S01]  /*1a690*/  IMAD R3, R196, UR7, R3 ;  /* 0x00000007c4037c24 */ /* 0x000fe2000f8e0203 */
[----:B------:R-:W-:Y:S01]  /*1a6a0*/  ULDC.64 UR6, c[0x0][0xaf0] ;  /* 0x0002bc0000067ab9 */ /* 0x000fe20000000a00 */
[----:B0-----:R-:W-:Y:S01]  /*1a6b0*/  @P4 IMAD.HI.U32 R8, R17, R20, RZ ;  /* 0x0000001411084227 */ /* 0x001fe200078e00ff */
[----:B------:R-:W5:Y:S03]  /*1a6c0*/  LD.E.128 R60, desc[UR36][R60.64] ;  /* 0x000000243c3c7980 */ /* 0x000f66000c101d00 */
[----:B------:R-:W-:Y:S01]  /*1a6d0*/  IMAD R11, R11, UR6, RZ ;  /* 0x000000060b0b7c24 */ /* 0x000fe2000f8e02ff */
[----:B------:R-:W-:Y:S01]  /*1a6e0*/  @!PT LDS RZ, [RZ] ;  /* 0x00000000fffff984 */ /* 0x000fe20000000800 */
[----:B------:R-:W-:Y:S01]  /*1a6f0*/  @!PT LDS RZ, [RZ] ;  /* 0x00000000fffff984 */ /* 0x000fe20000000800 */
[----:B------:R-:W-:Y:S01]  /*1a700*/  @!PT LDS RZ, [RZ] ;  /* 0x00000000fffff984 */ /* 0x000fe20000000800 */
[----:B------:R-:W-:Y:S01]  /*1a710*/  @!PT LDS RZ, [RZ] ;  /* 0x00000000fffff984 */ /* 0x000fe20000000800 */
[----:B------:R0:W-:Y:S06]  /*1a720*/  MEMBAR.ALL.CTA ;  /* 0x0000000000007992 */ /* 0x0001ec0000008000 */
[----:B0-----:R-:W0:Y:S01]  /*1a730*/  FENCE.VIEW.ASYNC.S ;  /* 0x00000000000073c6 */ /* 0x001e220000000000 */
[----:B------:R-:W-:Y:S01]  /*1a740*/  IMAD.MOV.U32 R9, RZ, RZ, R17 ;  /* 0x000000ffff097224 */ /* 0x000fe200078e0011 */
[----:B-1----:R-:W-:Y:S01]  /*1a750*/  @P4 SHF.R.U32.HI R9, RZ, R21, R8 ;  /* 0x00000015ff094219 */ /* 0x002fe20000011608 */
[----:B------:R-:W-:-:S02]  /*1a760*/  IMAD R11, R200, UR7, R11 ;  /* 0x00000007c80b7c24 */ /* 0x000fc4000f8e020b */
[----:B------:R-:W-:Y:S01]  /*1a770*/  IMAD.WIDE.U32 R2, R200, UR6, R2 ;  /* 0x00000006c8027c25 */ /* 0x000fe2000f8e0002 */
[----:B------:R-:W-:Y:S01]  /*1a780*/  SHF.R.S32.HI R8, RZ, 0x1f, R9 ;  /* 0x0000001fff087819 */ /* 0x000fe20000011409 */
[----:B------:R-:W-:Y:S02]  /*1a790*/  ULDC.64 UR6, c[0x0][0xae0] ;  /* 0x0002b80000067ab9 */ /* 0x000fe40000000a00 */
[----:B------:R-:W-:Y:S02]  /*1a7a0*/  IMAD.IADD R3, R3, 0x1, R11 ;  /* 0x0000000103037824 */ /* 0x000fe400078e020b */
[----:B------:R-:W-:Y:S02]  /*1a7b0*/  IMAD.MOV R11, RZ, RZ, -R9 ;  /* 0x000000ffff0b7224 */ /* 0x000fe400078e0a09 */
[----:B------:R-:W-:Y:S02]  /*1a7c0*/  IMAD R8, R8, UR6, RZ ;  /* 0x0000000608087c24 */ /* 0x000fe4000f8e02ff */
[----:B------:R-:W-:-:S02]  /*1a7d0*/  IMAD R11, R18, R11, R17 ;  /* 0x0000000b120b7224 */ /* 0x000fc400078e0211 */
[C---:B------:R-:W-:Y:S02]  /*1a7e0*/  IMAD R17, R9.reuse, UR7, R8 ;  /* 0x0000000709117c24 */ /* 0x040fe4000f8e0208 */
[----:B------:R-:W-:Y:S01]  /*1a7f0*/  IMAD.WIDE.U32 R2, R9, UR6, R2 ;  /* 0x0000000609027c25 */ /* 0x000fe2000f8e0002 */
[----:B------:R-:W-:Y:S01]  /*1a800*/  SHF.R.S32.HI R8, RZ, 0x1f, R11 ;  /* 0x0000001fff087819 */ /* 0x000fe2000001140b */
[----:B------:R-:W-:Y:S02]  /*1a810*/  ULDC.64 UR6, c[0x0][0xad8] ;  /* 0x0002b60000067ab9 */ /* 0x000fe40000000a00 */
[----:B------:R-:W-:Y:S02]  /*1a820*/  IMAD.IADD R3, R3, 0x1, R17 ;  /* 0x0000000103037824 */ /* 0x000fe400078e0211 */
[----:B------:R-:W-:Y:S02]  /*1a830*/  IMAD R8, R8, UR6, RZ ;  /* 0x0000000608087c24 */ /* 0x000fe4000f8e02ff */
[----:B------:R-:W-:-:S02]  /*1a840*/  VIADD R65, R225, UR5 ;  /* 0x00000005e1417c36 */ /* 0x000fc40008000000 */
[C---:B------:R-:W-:Y:S02]  /*1a850*/  IMAD R17, R11.reuse, UR7, R8 ;  /* 0x000000070b117c24 */ /* 0x040fe4000f8e0208 */
[----:B------:R-:W-:Y:S01]  /*1a860*/  IMAD.WIDE.U32 R2, R11, UR6, R2 ;  /* 0x000000060b027c25 */ /* 0x000fe2000f8e0002 */
[----:B------:R-:W-:Y:S01]  /*1a870*/  UIADD3 UR5, UR39, 0x30820, URZ ;  /* 0x0003082027057890 */ /* 0x000fe2000fffe03f */
[C---:B------:R-:W-:Y:S01]  /*1a880*/  ISETP.GE.AND P2, PT, R65.reuse, R72, PT ;  /* 0x000000484100720c */ /* 0x040fe20003f46270 */
[----:B------:R-:W-:Y:S01]  /*1a890*/  ULDC.64 UR6, c[0x0][0xa80] ;  /* 0x0002a00000067ab9 */ /* 0x000fe20000000a00 */
[----:B------:R-:W-:Y:S01]  /*1a8a0*/  VIADD R11, R65, 0x40 ;  /* 0x00000040410b7836 */ /* 0x000fe20000000000 */
[----:B------:R-:W-:Y:S01]  /*1a8b0*/  UPRMT UR5, URZ, 0x654, UR5 ;  /* 0x000006543f057896 */ /* 0x000fe20008000005 */
[----:B------:R-:W-:-:S03]  /*1a8c0*/  IMAD.IADD R3, R3, 0x1, R17 ;  /* 0x0000000103037824 */ /* 0x000fc600078e0211 */
[-C--:B------:R-:W-:Y:S02]  /*1a8d0*/  ISETP.GE.AND P1, PT, R11, R72.reuse, PT ;  /* 0x000000480b00720c */ /* 0x080fe40003f26270 */
[----:B------:R-:W-:Y:S01]  /*1a8e0*/  LEA R11, P3, R2, UR6, 0x1 ;  /* 0x00000006020b7c11 */ /* 0x000fe2000f8608ff */
[----:B------:R-:W-:Y:S02]  /*1a8f0*/  VIADD R9, R65, 0x20 ;  /* 0x0000002041097836 */ /* 0x000fe40000000000 */
[----:B------:R-:W-:Y:S01]  /*1a900*/  VIADD R18, R0, 0x80 ;  /* 0x0000008000127836 */ /* 0x000fe20000000000 */
[----:B------:R-:W-:Y:S01]  /*1a910*/  LEA.HI.X R17, R2, UR7, R3, 0x1, P3 ;  /* 0x0000000702117c11 */ /* 0x000fe200098f0c03 */
[----:B------:R-:W-:Y:S01]  /*1a920*/  VIADD R66, R0, 0x40 ;  /* 0x0000004000427836 */ /* 0x000fe20000000000 */
[----:B------:R-:W-:Y:S01]  /*1a930*/  ISETP.GE.AND P0, PT, R9, R72, PT ;  /* 0x000000480900720c */ /* 0x000fe20003f06270 */
        /* <DEDUP_REMOVED lines=21> */
.L_x_4986:
[----:B------:R-:W-:Y:S05]  /*1aa90*/  BSYNC B1 ;  /* 0x0000000000017941 */ /* 0x000fea0003800000 */
.L_x_4985:
        /* <DEDUP_REMOVED lines=17> */
.L_x_4988:
[----:B------:R-:W-:Y:S05]  /*1abb0*/  BSYNC B1 ;  /* 0x0000000000017941 */ /* 0x000fea0003800000 */
.L_x_4987:
        /* <DEDUP_REMOVED lines=17> */
.L_x_4990:
[----:B------:R-:W-:Y:S05]  /*1acd0*/  BSYNC B1 ;  /* 0x0000000000017941 */ /* 0x000fea0003800000 */
.L_x_4989:
[----:B0-----:R-:W-:Y:S01]  /*1ace0*/  VIADD R3, R65, 0x60 ;  /* 0x0000006041037836 */ /* 0x001fe20000000000 */
[----:B---3--:R-:W0:Y:S04]  /*1acf0*/  SHFL.IDX PT, R17, R17, 0x3, 0x181f ;  /* 0x00781f0011117f89 */ /* 0x008e2800000e0000 */
[----:B------:R-:W-:Y:S01]  /*1ad00*/  ISETP.GE.AND P0, PT, R3, R72, PT ;  /* 0x000000480300720c */ /* 0x000fe20003f06270 */
[----:B------:R-:W3:-:S12]  /*1ad10*/  SHFL.IDX PT, R11, R11, 0x3, 0x181f ;  /* 0x00781f000b0b7f89 */ /* 0x000ed800000e0000 */
[----:B------:R-:W-:Y:S05]  /*1ad20*/  @P0 BRA `(.L_x_4991) ;  /* 0x0000001c00c80947 */ /* 0x000fea0003800000 */
[----:B------:R-:W-:Y:S02]  /*1ad30*/  ULDC UR5, c[0x0][0xac8] ;  /* 0x0002b20000057ab9 */ /* 0x000fe40000000800 */
[----:B------:R-:W-:Y:S02]  /*1ad40*/  ISETP.GE.AND P2, PT, R0, UR5, PT ;  /* 0x0000000500007c0c */ /* 0x000fe4000bf46270 */
[----:B------:R-:W-:-:S11]  /*1ad50*/  ISETP.GE.AND P3, PT, R66, UR5, PT ;  /* 0x0000000542007c0c */ /* 0x000fd6000bf66270 */
[-C--:B---3--:R-:W-:Y:S02]  /*1ad60*/  @!P2 LEA R2, P0, R0, R11.reuse, 0x1 ;  /* 0x0000000b0002a211 */ /* 0x088fe400078008ff */
        /* <DEDUP_REMOVED lines=11> */
.L_x_4984:
[----:B------:R1:W5:Y:S01]  /*1ae20*/  LDL R140, [R1+0x2d4] ;  /* 0x0002d400018c7983 */ /* 0x0003620000100800 */
[----:B------:R-:W2:Y:S01]  /*1ae30*/  @P4 LDC R8, c[0x0][0xbec] ;  /* 0x0002fb00ff084b82 */ /* 0x000ea20000000800 */
        /* <DEDUP_REMOVED lines=19> */
[----:B0-----:R-:W-:Y:S01]  /*1af70*/  IMAD R0, R17, UR6, RZ ;  /* 0x0000000611007c24 */ /* 0x001fe2000f8e02ff */
[----:B------:R-:W0:Y:S01]  /*1af80*/  @P4 LDC R13, c[0x0][0xbf0] ;  /* 0x0002fc00ff0d4b82 */ /* 0x000e220000000800 */
[C---:B------:R-:W-:Y:S01]  /*1af90*/  IMAD.WIDE.U32 R4, R11.reuse, UR6, RZ ;  /* 0x000000060b047c25 */ /* 0x040fe2000f8e00ff */
[----:B------:R-:W-:Y:S01]  /*1afa0*/  SHF.R.S32.HI R9, RZ, 0x1f, R200 ;  /* 0x0000001fff097819 */ /* 0x000fe200000114c8 */
[----:B------:R-:W-:Y:S01]  /*1afb0*/  ULDC.64 UR8, c[0x0][0xb30] ;  /* 0x0002cc0000087ab9 */ /* 0x000fe20000000a00 */
[----:B------:R-:W-:Y:S01]  /*1afc0*/  UIADD3 UR5, UR39, 0x30820, URZ ;  /* 0x0003082027057890 */ /* 0x000fe2000fffe03f */
[----:B------:R-:W-:Y:S01]  /*1afd0*/  IMAD R11, R11, UR7, R0 ;  /* 0x000000070b0b7c24 */ /* 0x000fe2000f8e0200 */
[----:B------:R-:W-:Y:S01]  /*1afe0*/  ULDC.64 UR6, c[0x0][0xb38] ;  /* 0x0002ce0000067ab9 */ /* 0x000fe20000000a00 */
[----:B--2---:R-:W-:Y:S01]  /*1aff0*/  @P4 IMAD.HI.U32 R8, R89, R8, RZ ;  /* 0x0000000859084227 */ /* 0x004fe200078e00ff */
[----:B------:R-:W-:Y:S01]  /*1b000*/  ISETP.GE.AND P0, PT, R75, R72, PT ;  /* 0x000000484b00720c */ /* 0x000fe20003f06270 */
[----:B------:R-:W-:Y:S01]  /*1b010*/  UPRMT UR5, URZ, 0x654, UR5 ;  /* 0x000006543f057896 */ /* 0x000fe20008000005 */
[----:B------:R-:W-:Y:S01]  /*1b020*/  BSSY B1, `(.L_x_4992) ;  /* 0x0000087000017945 */ /* 0x000fe20003800000 */
[----:B------:R-:W-:-:S02]  /*1b030*/  IMAD.IADD R5, R5, 0x1, R11 ;  /* 0x0000000105057824 */ /* 0x000fc400078e020b */
[----:B------:R-:W-:-:S05]  /*1b040*/  IMAD.WIDE.U32 R4, R196, UR6, R4 ;  /* 0x00000006c4047c25 */ /* 0x000fca000f8e0004 */
[----:B------:R-:W-:Y:S01]  /*1b050*/  SYNCS.ARRIVE.TRANS64.RED.A1T0 RZ, [UR5], RZ ;  /* 0x000000ffffff79a7 */ /* 0x000fe20008100405 */
[----:B------:R-:W-:Y:S01]  /*1b060*/  IMAD R5, R196, UR7, R5 ;  /* 0x00000007c4057c24 */ /* 0x000fe2000f8e0205 */
[----:B------:R-:W-:Y:S02]  /*1b070*/  ULDC.64 UR6, c[0x0][0xb40] ;  /* 0x0002d00000067ab9 */ /* 0x000fe40000000a00 */
[----:B------:R-:W-:Y:S02]  /*1b080*/  IMAD R9, R9, UR6, RZ ;  /* 0x0000000609097c24 */ /* 0x000fe4000f8e02ff */
[----:B------:R-:W-:-:S04]  /*1b090*/  IMAD.WIDE.U32 R4, R200, UR6, R4 ;  /* 0x00000006c8047c25 */ /* 0x000fc8000f8e0004 */
[----:B------:R-:W-:Y:S01]  /*1b0a0*/  IMAD R11, R200, UR7, R9 ;  /* 0x00000007c80b7c24 */ /* 0x000fe2000f8e0209 */
[----:B------:R-:W-:Y:S01]  /*1b0b0*/  ULDC.64 UR6, c[0x0][0xb48] ;  /* 0x0002d20000067ab9 */ /* 0x000fe20000000a00 */
[----:B------:R-:W-:Y:S01]  /*1b0c0*/  IMAD.MOV.U32 R9, RZ, RZ, R89 ;  /* 0x000000ffff097224 */ /* 0x000fe200078e0059 */
[----:B0-----:R-:W-:Y:S01]  /*1b0d0*/  @P4 SHF.R.U32.HI R9, RZ, R13, R8 ;  /* 0x0000000dff094219 */ /* 0x001fe20000011608 */
[----:B------:R-:W-:-:S03]  /*1b0e0*/  IMAD.IADD R5, R5, 0x1, R11 ;  /* 0x0000000105057824 */ /* 0x000fc600078e020b */
[--C-:B------:R-:W-:Y:S01]  /*1b0f0*/  SHF.R.S32.HI R0, RZ, 0x1f, R9.reuse ;  /* 0x0000001fff007819 */ /* 0x100fe20000011409 */
[----:B------:R-:W-:Y:S02]  /*1b100*/  IMAD.MOV R11, RZ, RZ, -R9 ;  /* 0x000000ffff0b7224 */ /* 0x000fe400078e0a09 */
[----:B------:R-:W-:-:S04]  /*1b110*/  IMAD.WIDE.U32 R4, R203, UR6, R4 ;  /* 0x00000006cb047c25 */ /* 0x000fc8000f8e0004 */
[----:B------:R-:W-:Y:S02]  /*1b120*/  IMAD R11, R18, R11, R89 ;  /* 0x0000000b120b7224 */ /* 0x000fe400078e0259 */
[----:B------:R-:W-:Y:S02]  /*1b130*/  IMAD R0, R0, UR8, RZ ;  /* 0x0000000800007c24 */ /* 0x000fe4000f8e02ff */
[----:B------:R-:W-:Y:S01]  /*1b140*/  IMAD R5, R203, UR7, R5 ;  /* 0x00000007cb057c24 */ /* 0x000fe2000f8e0205 */
[----:B------:R-:W-:Y:S01]  /*1b150*/  ULDC.64 UR6, c[0x0][0xb28] ;  /* 0x0002ca0000067ab9 */ /* 0x000fe20000000a00 */
        /* <DEDUP_REMOVED lines=11> */
[----:B------:R1:W0:Y:S04]  /*1b210*/  SHFL.IDX PT, R4, R0, RZ, 0x1c1f ;  /* 0x001c1fff00047589 */ /* 0x00022800000e0000 */
[----:B------:R1:W2:Y:S01]  /*1b220*/  SHFL.IDX PT, R5, R11, RZ, 0x1c1f ;  /* 0x001c1fff0b057589 */ /* 0x0002a200000e0000 */
[----:B------:R-:W-:Y:S05]  /*1b230*/  @P0 BRA `(.L_x_4993) ;  /* 0x0000000400940947 */ /* 0x000fea0003800000 */
[----:B------:R-:W-:Y:S01]  /*1b240*/  ULDC UR5, c[0x0][0xac8] ;  /* 0x0002b20000057ab9 */ /* 0x000fe20000000800 */
[----:B------:R-:W-:Y:S01]  /*1b250*/  VIADD R17, R19, 0xb8 ;  /* 0x000000b813117836 */ /* 0x000fe20000000000 */
[----:B------:R-:W-:Y:S02]  /*1b260*/  ISETP.GE.AND P1, PT, R221, UR5, PT ;  /* 0x00000005dd007c0c */ /* 0x000fe4000bf26270 */
[----:B------:R-:W-:Y:S02]  /*1b270*/  ISETP.GE.AND P0, PT, R220, UR5, PT ;  /* 0x00000005dc007c0c */ /* 0x000fe4000bf06270 */
[----:B------:R-:W-:Y:S02]  /*1b280*/  ISETP.GE.AND P2, PT, R19, UR5, PT ;  /* 0x0000000513007c0c */ /* 0x000fe4000bf46270 */
[----:B------:R-:W-:Y:S02]  /*1b290*/  ISETP.GE.AND P3, PT, R219, UR5, PT ;  /* 0x00000005db007c0c */ /* 0x000fe4000bf66270 */
[----:B------:R-:W-:-:S05]  /*1b2a0*/  ISETP.GE.AND P4, PT, R218, UR5, PT ;  /* 0x00000005da007c0c */ /* 0x000fca000bf86270 */
[CC--:B0-----:R-:W-:Y:S02]  /*1b2b0*/  @!P1 LEA R8, P5, R221.reuse, R4.reuse, 0x2 ;  /* 0x00000004dd089211 */ /* 0x0c1fe400078a10ff */
[CC--:B------:R-:W-:Y:S02]  /*1b2c0*/  @!P0 LEA R12, P6, R220.reuse, R4.reuse, 0x2 ;  /* 0x00000004dc0c8211 */ /* 0x0c0fe400078c10ff */
[-C--:B--2--5:R-:W-:Y:S01]  /*1b2d0*/  @!P1 LEA.HI.X R9, R221, R5.reuse, R140, 0x2, P5 ;  /* 0x00000005dd099211 */ /* 0x0a4fe200028f148c */
[----:B------:R-:W-:Y:S01]  /*1b2e0*/  @!P2 IMAD.WIDE R14, R19, 0x4, R4 ;  /* 0x00000004130ea825 */ /* 0x000fe200078e0204 */
[----:B------:R-:W-:Y:S02]  /*1b2f0*/  ISETP.GE.AND P5, PT, R217, UR5, PT ;  /* 0x00000005d9007c0c */ /* 0x000fe4000bfa6270 */
[----:B------:R-:W-:Y:S02]  /*1b300*/  @!P0 LEA.HI.X R13, R220, R5, R139, 0x2, P6 ;  /* 0x00000005dc0d8211 */ /* 0x000fe400030f148b */
[----:B------:R-:W-:Y:S01]  /*1b310*/  @!P2 ST.E.64 desc[UR36][R14.64], R24 ;  /* 0x000000180e00a985 */ /* 0x000fe2000c101b24 */
[----:B------:R-:W-:-:S02]  /*1b320*/  @!P3 LEA R74, P6, R219, R4, 0x2 ;  /* 0x00000004db4ab211 */ /* 0x000fc400078c10ff */
[-C--:B------:R-:W-:Y:S01]  /*1b330*/  @!P4 LEA R84, P2, R218, R4.reuse, 0x2 ;  /* 0x00000004da54c211 */ /* 0x080fe200078410ff */
[----:B------:R0:W-:Y:S01]  /*1b340*/  @!P1 ST.E.64 desc[UR36][R8.64], R28 ;  /* 0x0000001c08009985 */ /* 0x0001e2000c101b24 */
[----:B------:R-:W-:Y:S02]  /*1b350*/  ISETP.GE.AND P1, PT, R215, UR5, PT ;  /* 0x00000005d7007c0c */ /* 0x000fe4000bf26270 */
[-C--:B------:R-:W-:Y:S01]  /*1b360*/  @!P3 LEA.HI.X R75, R219, R5.reuse, R138, 0x2, P6 ;  /* 0x00000005db4bb211 */ /* 0x080fe200030f148a */
[----:B------:R2:W-:Y:S01]  /*1b370*/  @!P0 ST.E.64 desc[UR36][R12.64], R32 ;  /* 0x000000200c008985 */ /* 0x0005e2000c101b24 */
[----:B------:R-:W-:Y:S02]  /*1b380*/  ISETP.GE.AND P0, PT, R216, UR5, PT ;  /* 0x00000005d8007c0c */ /* 0x000fe4000bf06270 */
[----:B------:R-:W-:Y:S01]  /*1b390*/  @!P5 LEA R86, P6, R217, R4, 0x2 ;  /* 0x00000004d956d211 */ /* 0x000fe200078c10ff */
[----:B------:R-:W-:Y:S01]  /*1b3a0*/  @!P3 ST.E.64 desc[UR36][R74.64], R36 ;  /* 0x000000244a00b985 */ /* 0x000fe2000c101b24 */
[----:B------:R-:W-:-:S02]  /*1b3b0*/  @!P4 LEA.HI.X R85, R218, R5, R103, 0x2, P2 ;  /* 0x00000005da55c211 */ /* 0x000fc400010f1467 */
[----:B------:R-:W-:Y:S02]  /*1b3c0*/  ISETP.GE.AND P2, PT, R214, UR5, PT ;  /* 0x00000005d6007c0c */ /* 0x000fe4000bf46270 */
[----:B------:R-:W-:Y:S01]  /*1b3d0*/  @!P5 LEA.HI.X R87, R217, R5, R102, 0x2, P6 ;  /* 0x00000005d957d211 */ /* 0x000fe200030f1466 */
[----:B------:R-:W-:Y:S01]  /*1b3e0*/  @!P4 ST.E.64 desc[UR36][R84.64], R40 ;  /* 0x000000285400c985 */ /* 0x000fe2000c101b24 */
[----:B------:R-:W-:Y:S02]  /*1b3f0*/  ISETP.GE.AND P3, PT, R213, UR5, PT ;  /* 0x00000005d5007c0c */ /* 0x000fe4000bf66270 */
[----:B------:R-:W-:Y:S01]  /*1b400*/  ISETP.GE.AND P4, PT, R212, UR5, PT ;  /* 0x00000005d4007c0c */ /* 0x000fe2000bf86270 */
[----:B------:R-:W-:Y:S01]  /*1b410*/  @!P5 ST.E.64 desc[UR36][R86.64], R44 ;  /* 0x0000002c5600d985 */ /* 0x000fe2000c101b24 */
[-C--:B0-----:R-:W-:Y:S02]  /*1b420*/  @!P0 LEA R8, P6, R216, R4.reuse, 0x2 ;  /* 0x00000004d8088211 */ /* 0x081fe400078c10ff */
[----:B--2---:R-:W-:-:S02]  /*1b430*/  @!P1 LEA R12, P5, R215, R4, 0x2 ;  /* 0x00000004d70c9211 */ /* 0x004fc400078a10ff */
[-C--:B------:R-:W-:Y:S02]  /*1b440*/  @!P0 LEA.HI.X R9, R216, R5.reuse, R101, 0x2, P6 ;  /* 0x00000005d8098211 */ /* 0x080fe400030f1465 */
[CC--:B------:R-:W-:Y:S02]  /*1b450*/  @!P2 LEA R14, P6, R214.reuse, R4.reuse, 0x2 ;  /* 0x00000004d60ea211 */ /* 0x0c0fe400078c10ff */
[-C--:B------:R-:W-:Y:S01]  /*1b460*/  @!P1 LEA.HI.X R13, R215, R5.reuse, R100, 0x2, P5 ;  /* 0x00000005d70d9211 */ /* 0x080fe200028f1464 */
[----:B------:R0:W-:Y:S01]  /*1b470*/  @!P0 ST.E.64 desc[UR36][R8.64], R48 ;  /* 0x0000003008008985 */ /* 0x0001e2000c101b24 */
[----:B------:R-:W-:Y:S02]  /*1b480*/  ISETP.GE.AND P5, PT, R211, UR5, PT ;  /* 0x00000005d3007c0c */ /* 0x000fe4000bfa6270 */
[----:B------:R-:W-:Y:S01]  /*1b490*/  @!P2 LEA.HI.X R15, R214, R5, R99, 0x2, P6 ;  /* 0x00000005d60fa211 */ /* 0x000fe200030f1463 */
[----:B------:R2:W-:Y:S01]  /*1b4a0*/  @!P1 ST.E.64 desc[UR36][R12.64], R52 ;  /* 0x000000340c009985 */ /* 0x0005e2000c101b24 */
[----:B------:R-:W-:-:S02]  /*1b4b0*/  @!P3 LEA R24, P1, R213, R4, 0x2 ;  /* 0x00000004d518b211 */ /* 0x000fc400078210ff */
[-C--:B------:R-:W-:Y:S01]  /*1b4c0*/  @!P4 LEA R28, P0, R212, R4.reuse, 0x2 ;  /* 0x00000004d41cc211 */ /* 0x080fe200078010ff */
[----:B------:R3:W-:Y:S01]  /*1b4d0*/  @!P2 ST.E.64 desc[UR36][R14.64], R56 ;  /* 0x000000380e00a985 */ /* 0x0007e2000c101b24 */
[----:B------:R-:W-:Y:S02]  /*1b4e0*/  ISETP.GE.AND P2, PT, R210, UR5, PT ;  /* 0x00000005d2007c0c */ /* 0x000fe4000bf46270 */
[-C--:B------:R-:W-:Y:S02]  /*1b4f0*/  @!P3 LEA.HI.X R25, R213, R5.reuse, R98, 0x2, P1 ;  /* 0x00000005d519b211 */ /* 0x080fe400008f1462 */
[----:B------:R-:W-:Y:S02]  /*1b500*/  ISETP.GE.AND P1, PT, R209, UR5, PT ;  /* 0x00000005d1007c0c */ /* 0x000fe4000bf26270 */
[----:B------:R-:W-:Y:S01]  /*1b510*/  @!P5 LEA R32, P6, R211, R4, 0x2 ;  /* 0x00000004d320d211 */ /* 0x000fe200078c10ff */
[----:B------:R4:W-:Y:S01]  /*1b520*/  @!P3 ST.E.64 desc[UR36][R24.64], R60 ;  /* 0x0000003c1800b985 */ /* 0x0009e2000c101b24 */
[----:B------:R-:W-:-:S02]  /*1b530*/  @!P4 LEA.HI.X R29, R212, R5, R97, 0x2, P0 ;  /* 0x00000005d41dc211 */ /* 0x000fc400000f1461 */
[----:B------:R-:W-:Y:S02]  /*1b540*/  ISETP.GE.AND P0, PT, R208, UR5, PT ;  /* 0x00000005d0007c0c */ /* 0x000fe4000bf06270 */
[----:B------:R-:W-:Y:S01]  /*1b550*/  @!P5 LEA.HI.X R33, R211, R5, R96, 0x2, P6 ;  /* 0x00000005d321d211 */ /* 0x000fe200030f1460 */
[----:B------:R1:W-:Y:S01]  /*1b560*/  @!P4 ST.E.64 desc[UR36][R28.64], R64 ;  /* 0x000000401c00c985 */ /* 0x0003e2000c101b24 */
[----:B------:R-:W-:Y:S02]  /*1b570*/  ISETP.GE.AND P3, PT, R207, UR5, PT ;  /* 0x00000005cf007c0c */ /* 0x000fe4000bf66270 */
[-C--:B0-----:R-:W-:Y:S01]  /*1b580*/  @!P2 LEA R8, P6, R210, R4.reuse, 0x2 ;  /* 0x00000004d208a211 */ /* 0x081fe200078c10ff */
[----:B------:R0:W-:Y:S01]  /*1b590*/  @!P5 ST.E.64 desc[UR36][R32.64], R68 ;  /* 0x000000442000d985 */ /* 0x0001e2000c101b24 */
[----:B--2---:R-:W-:Y:S02]  /*1b5a0*/  @!P1 LEA R12, P4, R209, R4, 0x2 ;  /* 0x00000004d10c9211 */ /* 0x004fe400078810ff */
[----:B------:R-:W-:-:S02]  /*1b5b0*/  ISETP.GE.AND P5, PT, R206, UR5, PT ;  /* 0x00000005ce007c0c */ /* 0x000fc4000bfa6270 */
[-C--:B------:R-:W-:Y:S02]  /*1b5c0*/  @!P2 LEA.HI.X R9, R210, R5.reuse, R95, 0x2, P6 ;  /* 0x00000005d209a211 */ /* 0x080fe400030f145f */
[-C--:B------:R-:W-:Y:S02]  /*1b5d0*/  @!P1 LEA.HI.X R13, R209, R5.reuse, R94, 0x2, P4 ;  /* 0x00000005d10d9211 */ /* 0x080fe400020f145e */
[CC--:B---3--:R-:W-:Y:S01]  /*1b5e0*/  @!P0 LEA R14, P6, R208.reuse, R4.reuse, 0x2 ;  /* 0x00000004d00e8211 */ /* 0x0c8fe200078c10ff */
[----:B------:R-:W-:Y:S01]  /*1b5f0*/  @!P2 ST.E.64 desc[UR36][R8.64], R2 ;  /* 0x000000020800a985 */ /* 0x000fe2000c101b24 */
[----:B------:R-:W-:Y:S02]  /*1b600*/  ISETP.GE.AND P4, PT, R205, UR5, PT ;  /* 0x00000005cd007c0c */ /* 0x000fe4000bf86270 */
[----:B------:R-:W-:Y:S01]  /*1b610*/  @!P0 LEA.HI.X R15, R208, R5, R93, 0x2, P6 ;  /* 0x00000005d00f8211 */ /* 0x000fe200030f145d */
[----:B------:R-:W-:Y:S01]  /*1b620*/  @!P1 ST.E.64 desc[UR36][R12.64], R76 ;  /* 0x0000004c0c009985 */ /* 0x000fe2000c101b24 */
[----:B----4-:R-:W-:-:S02]  /*1b630*/  @!P3 LEA R24, P1, R207, R4, 0x2 ;  /* 0x00000004cf18b211 */ /* 0x010fc400078210ff */
[-C--:B-1----:R-:W-:Y:S01]  /*1b640*/  @!P5 LEA R28, P2, R206, R4.reuse, 0x2 ;  /* 0x00000004ce1cd211 */ /* 0x082fe200078410ff */
[----:B------:R1:W-:Y:S01]  /*1b650*/  @!P0 ST.E.64 desc[UR36][R14.64], R80 ;  /* 0x000000500e008985 */ /* 0x0003e2000c101b24 */
[-C--:B------:R-:W-:Y:S02]  /*1b660*/  @!P3 LEA.HI.X R25, R207, R5.reuse, R92, 0x2, P1 ;  /* 0x00000005cf19b211 */ /* 0x080fe400008f145c */
[----:B------:R-:W-:Y:S02]  /*1b670*/  ISETP.GE.AND P1, PT, R224, UR5, PT ;  /* 0x00000005e0007c0c */ /* 0x000fe4000bf26270 */
[----:B------:R-:W-:Y:S01]  /*1b680*/  ISETP.GE.AND P0, PT, R223, UR5, PT ;  /* 0x00000005df007c0c */ /* 0x000fe2000bf06270 */
[----:B------:R2:W-:Y:S01]  /*1b690*/  @!P3 ST.E.64 desc[UR36][R24.64], R6 ;  /* 0x000000061800b985 */ /* 0x0005e2000c101b24 */
[----:B------:R-:W-:Y:S02]  /*1b6a0*/  @!P5 LEA.HI.X R29, R206, R5, R91, 0x2, P2 ;  /* 0x00000005ce1dd211 */ /* 0x000fe400010f145b */
[----:B0-----:R-:W-:-:S02]  /*1b6b0*/  @!P4 LEA R32, P6, R205, R4, 0x2 ;  /* 0x00000004cd20c211 */ /* 0x001fc400078c10ff */
[----:B------:R-:W-:Y:S01]  /*1b6c0*/  ISETP.GE.AND P2, PT, R222, UR5, PT ;  /* 0x00000005de007c0c */ /* 0x000fe2000bf46270 */
[----:B------:R3:W-:Y:S01]  /*1b6d0*/  @!P5 ST.E.64 desc[UR36][R28.64], R20 ;  /* 0x000000141c00d985 */ /* 0x0007e2000c101b24 */
[----:B------:R-:W-:Y:S01]  /*1b6e0*/  @!P4 LEA.HI.X R33, R205, R5, R90, 0x2, P6 ;  /* 0x00000005cd21c211 */ /* 0x000fe200030f145a */
[----:B-1----:R-:W-:Y:S01]  /*1b6f0*/  VIADD R15, R19, 0xb0 ;  /* 0x000000b0130f7836 */ /* 0x002fe20000000000 */
[----:B------:R-:W-:Y:S02]  /*1b700*/  ISETP.GE.AND P3, PT, R201, UR5, PT ;  /* 0x00000005c9007c0c */ /* 0x000fe4000bf66270 */
[-C--:B------:R-:W-:Y:S01]  /*1b710*/  @!P1 LEA R2, P5, R224, R4.reuse, 0x2 ;  /* 0x00000004e0029211 */ /* 0x080fe200078a10ff */
[----:B------:R3:W-:Y:S01]  /*1b720*/  @!P4 ST.E.64 desc[UR36][R32.64], R120 ;  /* 0x000000782000c985 */ /* 0x0007e2000c101b24 */
[----:B------:R-:W-:Y:S02]  /*1b730*/  ISETP.GE.AND P4, PT, R15, UR5, PT ;  /* 0x000000050f007c0c */ /* 0x000fe4000bf86270 */
[----:B------:R-:W-:-:S02]  /*1b740*/  @!P0 LEA R8, P6, R223, R4, 0x2 ;  /* 0x00000004df088211 */ /* 0x000fc400078c10ff */
[-C--:B------:R-:W-:Y:S02]  /*1b750*/  @!P1 LEA.HI.X R3, R224, R5.reuse, R88, 0x2, P5 ;  /* 0x00000005e0039211 */ /* 0x080fe400028f1458 */
[C---:B--2---:R-:W-:Y:S02]  /*1b760*/  @!P2 LEA R6, P5, R222.reuse, R4, 0x2 ;  /* 0x00000004de06a211 */ /* 0x044fe400078a10ff */
[-C--:B------:R-:W-:Y:S01]  /*1b770*/  @!P0 LEA.HI.X R9, R223, R5.reuse, R22, 0x2, P6 ;  /* 0x00000005df098211 */ /* 0x080fe200030f1416 */
[----:B------:R3:W-:Y:S01]  /*1b780*/  @!P1 ST.E.64 desc[UR36][R2.64], R122 ;  /* 0x0000007a02009985 */ /* 0x0007e2000c101b24 */
[----:B------:R-:W-:Y:S02]  /*1b790*/  ISETP.GE.AND P6, PT, R17, UR5, PT ;  /* 0x0000000511007c0c */ /* 0x000fe4000bfc6270 */
[----:B------:R-:W-:Y:S01]  /*1b7a0*/  @!P2 LEA.HI.X R7, R222, R5, R229, 0x2, P5 ;  /* 0x00000005de07a211 */ /* 0x000fe200028f14e5 */
[----:B------:R3:W-:Y:S01]  /*1b7b0*/  @!P0 ST.E.64 desc[UR36][R8.64], R124 ;  /* 0x0000007c08008985 */ /* 0x0007e2000c101b24 */
[----:B------:R-:W-:-:S02]  /*1b7c0*/  SHF.R.S32.HI R13, RZ, 0x1f, R201 ;  /* 0x0000001fff0d7819 */ /* 0x000fc400000114c9 */
[CC--:B------:R-:W-:Y:S01]  /*1b7d0*/  @!P3 LEA R12, P5, R201.reuse, R4.reuse, 0x2 ;  /* 0x00000004c90cb211 */ /* 0x0c0fe200078a10ff */
[----:B------:R3:W-:Y:S01]  /*1b7e0*/  @!P2 ST.E.64 desc[UR36][R6.64], R104 ;  /* 0x000000680600a985 */ /* 0x0007e2000c101b24 */
[----:B------:R-:W-:Y:S02]  /*1b7f0*/  SHF.R.S32.HI R18, RZ, 0x1f, R15 ;  /* 0x0000001fff127819 */ /* 0x000fe4000001140f */
[----:B------:R-:W-:Y:S02]  /*1b800*/  @!P3 LEA.HI.X R13, R201, R5, R13, 0x2, P5 ;  /* 0x00000005c90db211 */ /* 0x000fe400028f140d */
[----:B------:R-:W-:-:S03]  /*1b810*/  @!P4 LEA R14, P5, R15, R4, 0x2 ;  /* 0x000000040f0ec211 */ /* 0x000fc600078a10ff */
[----:B------:R3:W-:Y:S01]  /*1b820*/  @!P3 ST.E.64 desc[UR36][R12.64], R108 ;  /* 0x0000006c0c00b985 */ /* 0x0007e2000c101b24 */
[-C--:B------:R-:W-:Y:S02]  /*1b830*/  @!P4 LEA.HI.X R15, R15, R5.reuse, R18, 0x2, P5 ;  /* 0x000000050f0fc211 */ /* 0x080fe400028f1412 */
[----:B------:R-:W-:Y:S02]  /*1b840*/  SHF.R.S32.HI R18, RZ, 0x1f, R17 ;  /* 0x0000001fff127819 */ /* 0x000fe40000011411 */
[C---:B------:R-:W-:Y:S01]  /*1b850*/  @!P6 LEA R4, P5, R17.reuse, R4, 0x2 ;  /* 0x000000041104e211 */ /* 0x040fe200078a10ff */
[----:B------:R3:W-:Y:S03]  /*1b860*/  @!P4 ST.E.64 desc[UR36][R14.64], R112 ;  /* 0x000000700e00c985 */ /* 0x0007e6000c101b24 */
[----:B------:R-:W-:-:S05]  /*1b870*/  @!P6 LEA.HI.X R5, R17, R5, R18, 0x2, P5 ;  /* 0x000000051105e211 */ /* 0x000fca00028f1412 */
[----:B------:R3:W-:Y:S04]  /*1b880*/  @!P6 ST.E.64 desc[UR36][R4.64], R116 ;  /* 0x000000740400e985 */ /* 0x0007e8000c101b24 */
.L_x_4993:
[----:B------:R-:W-:Y:S05]  /*1b890*/  BSYNC B1 ;  /* 0x0000000000017941 */ /* 0x000fea0003800000 */
.L_x_4992:
[----:B------:R-:W-:Y:S01]  /*1b8a0*/  ISETP.GE.AND P0, PT, R73, R72, PT ;  /* 0x000000484900720c */ /* 0x000fe20003f06270 */
[----:B---3--:R3:W4:Y:S04]  /*1b8b0*/  SHFL.IDX PT, R3, R11, 0x1, 0x1c1f ;  /* 0x003c1f000b037f89 */ /* 0x00872800000e0000 */
[----:B------:R3:W0:Y:S08]  /*1b8c0*/  SHFL.IDX PT, R2, R0, 0x1, 0x1c1f ;  /* 0x003c1f0000027f89 */ /* 0x00063000000e0000 */
[----:B---3--:R-:W-:Y:S05]  /*1b8d0*/  @P0 BRA `(.L_x_4991) ;  /* 0x0000001000dc0947 */ /* 0x008fea0003800000 */
[----:B------:R-:W-:Y:S01]  /*1b8e0*/  ULDC UR5, c[0x0][0xac8] ;  /* 0x0002b20000057ab9 */ /* 0x000fe20000000800 */
[----:B-1----:R-:W-:Y:S01]  /*1b8f0*/  VIADD R11, R19, 0xb0 ;  /* 0x000000b0130b7836 */ /* 0x002fe20000000000 */
[----:B------:R-:W-:Y:S02]  /*1b900*/  ISETP.GE.AND P4, PT, R221, UR5, PT ;  /* 0x00000005dd007c0c */ /* 0x000fe4000bf86270 */
[----:B------:R-:W-:Y:S02]  /*1b910*/  ISETP.GE.AND P3, PT, R220, UR5, PT ;  /* 0x00000005dc007c0c */ /* 0x000fe4000bf66270 */
[----:B------:R-:W-:Y:S02]  /*1b920*/  ISETP.GE.AND P5, PT, R19, UR5, PT ;  /* 0x0000000513007c0c */ /* 0x000fe4000bfa6270 */
[----:B------:R-:W-:Y:S02]  /*1b930*/  ISETP.GE.AND P1, PT, R218, UR5, PT ;  /* 0x00000005da007c0c */ /* 0x000fe4000bf26270 */
[----:B------:R-:W-:-:S02]  /*1b940*/  ISETP.GE.AND P0, PT, R219, UR5, PT ;  /* 0x00000005db007c0c */ /* 0x000fc4000bf06270 */
[----:B------:R-:W-:-:S03]  /*1b950*/  SHF.R.S32.HI R0, RZ, 0x1f, R11 ;  /* 0x0000001fff007819 */ /* 0x000fc6000001140b */
[-C--:B0-----:R-:W-:Y:S02]  /*1b960*/  @!P4 LEA R6, P2, R221, R2.reuse, 0x2 ;  /* 0x00000002dd06c211 */ /* 0x081fe400078410ff */
[CC--:B------:R-:W-:Y:S02]  /*1b970*/  @!P3 LEA R8, P6, R220.reuse, R2.reuse, 0x2 ;  /* 0x00000002dc08b211 */ /* 0x0c0fe400078c10ff */
[----:B--2-4-:R-:W-:Y:S01]  /*1b980*/  @!P5 IMAD.WIDE R4, R19, 0x4, R2 ;  /* 0x000000041304d825 */ /* 0x014fe200078e0202 */
[-C--:B-----5:R-:W-:Y:S02]  /*1b990*/  @!P4 LEA.HI.X R7, R221, R3.reuse, R140, 0x2, P2 ;  /* 0x00000003dd07c211 */ /* 0x0a0fe400010f148c */
[----:B------:R-:W-:Y:S02]  /*1b9a0*/  ISETP.GE.AND P2, PT, R217, UR5, PT ;  /* 0x00000005d9007c0c */ /* 0x000fe4000bf46270 */
[----:B------:R-:W-:Y:S01]  /*1b9b0*/  @!P3 LEA.HI.X R9, R220, R3, R139, 0x2, P6 ;  /* 0x00000003dc09b211 */ /* 0x000fe200030f148b */
[----:B------:R0:W-:Y:S01]  /*1b9c0*/  @!P5 ST.E.64 desc[UR36][R4.64], R26 ;  /* 0x0000001a0400d985 */ /* 0x0001e2000c101b24 */
[----:B------:R-:W-:-:S02]  /*1b9d0*/  @!P1 LEA R14, P5, R218, R2, 0x2 ;  /* 0x00000002da0e9211 */ /* 0x000fc400078a10ff */
[----:B------:R-:W-:Y:S01]  /*1b9e0*/  @!P0 LEA R12, P6, R219, R2, 0x2 ;  /* 0x00000002db0c8211 */ /* 0x000fe200078c10ff */
[----:B------:R1:W-:Y:S01]  /*1b9f0*/  @!P4 ST.E.64 desc[UR36][R6.64], R30 ;  /* 0x0000001e0600c985 */ /* 0x0003e2000c101b24 */
[----:B------:R-:W-:Y:S02]  /*1ba00*/  ISETP.GE.AND P4, PT, R215, UR5, PT ;  /* 0x00000005d7007c0c */ /* 0x000fe4000bf86270 */
[-C--:B------:R-:W-:Y:S01]  /*1ba10*/  @!P1 LEA.HI.X R15, R218, R3.reuse, R103, 0x2, P5 ;  /* 0x00000003da0f9211 */ /* 0x080fe200028f1467 */
[----:B------:R2:W-:Y:S01]  /*1ba20*/  @!P3 ST.E.64 desc[UR36][R8.64], R34 ;  /* 0x000000220800b985 */ /* 0x0005e2000c101b24 */
[----:B------:R-:W-:Y:S02]  /*1ba30*/  ISETP.GE.AND P3, PT, R216, UR5, PT ;  /* 0x00000005d8007c0c */ /* 0x000fe4000bf66270 */
[----:B------:R-:W-:Y:S02]  /*1ba40*/  ISETP.GE.AND P5, PT, R214, UR5, PT ;  /* 0x00000005d6007c0c */ /* 0x000fe4000bfa6270 */
[----:B------:R-:W-:-:S02]  /*1ba50*/  @!P0 LEA.HI.X R13, R219, R3, R138, 0x2, P6 ;  /* 0x00000003db0d8211 */ /* 0x000fc400030f148a */
[----:B------:R-:W-:-:S03]  /*1ba60*/  @!P2 LEA R20, P6, R217, R2, 0x2 ;  /* 0x00000002d914a211 */ /* 0x000fc600078c10ff */
[----:B------:R3:W-:Y:S01]  /*1ba70*/  @!P0 ST.E.64 desc[UR36][R12.64], R38 ;  /* 0x000000260c008985 */ /* 0x0007e2000c101b24 */
[-C--:B------:R-:W-:Y:S02]  /*1ba80*/  @!P2 LEA.HI.X R21, R217, R3.reuse, R102, 0x2, P6 ;  /* 0x00000003d915a211 */ /* 0x080fe400030f1466 */
[----:B------:R-:W-:Y:S01]  /*1ba90*/  ISETP.GE.AND P0, PT, R213, UR5, PT ;  /* 0x00000005d5007c0c */ /* 0x000fe2000bf06270 */
[----:B------:R4:W-:Y:S01]  /*1baa0*/  @!P1 ST.E.64 desc[UR36][R14.64], R42 ;  /* 0x0000002a0e009985 */ /* 0x0009e2000c101b24 */
[-C--:B0-----:R-:W-:Y:S02]  /*1bab0*/  @!P3 LEA R4, P6, R216, R2.reuse, 0x2 ;  /* 0x00000002d804b211 */ /* 0x081fe400078c10ff */
[----:B------:R-:W-:Y:S01]  /*1bac0*/  ISETP.GE.AND P1, PT, R212, UR5, PT ;  /* 0x00000005d4007c0c */ /* 0x000fe2000bf26270 */
[----:B------:R0:W-:Y:S01]  /*1bad0*/  @!P2 ST.E.64 desc[UR36][R20.64], R46 ;  /* 0x0000002e1400a985 */ /* 0x0001e2000c101b24 */
[----:B-1----:R-:W-:Y:S02]  /*1bae0*/  @!P4 LEA R6, P2, R215, R2, 0x2 ;  /* 0x00000002d706c211 */ /* 0x002fe400078410ff */
[----:B------:R-:W-:-:S02]  /*1baf0*/  @!P3 LEA.HI.X R5, R216, R3, R101, 0x2, P6 ;  /* 0x00000003d805b211 */ /* 0x000fc400030f1465 */
[CC--:B--2---:R-:W-:Y:S02]  /*1bb00*/  @!P5 LEA R8, P6, R214.reuse, R2.reuse, 0x2 ;  /* 0x00000002d608d211 */ /* 0x0c4fe400078c10ff */
[-C--:B------:R-:W-:Y:S01]  /*1bb10*/  @!P4 LEA.HI.X R7, R215, R3.reuse, R100, 0x2, P2 ;  /* 0x00000003d707c211 */ /* 0x080fe200010f1464 */
[----:B------:R1:W-:Y:S01]  /*1bb20*/  @!P3 ST.E.64 desc[UR36][R4.64], R50 ;  /* 0x000000320400b985 */ /* 0x0003e2000c101b24 */
[----:B------:R-:W-:Y:S02]  /*1bb30*/  ISETP.GE.AND P2, PT, R211, UR5, PT ;  /* 0x00000005d3007c0c */ /* 0x000fe4000bf46270 */
[----:B------:R-:W-:Y:S01]  /*1bb40*/  @!P5 LEA.HI.X R9, R214, R3, R99, 0x2, P6 ;  /* 0x00000003d609d211 */ /* 0x000fe200030f1463 */
[----:B------:R2:W-:Y:S01]  /*1bb50*/  @!P4 ST.E.64 desc[UR36][R6.64], R54 ;  /* 0x000000360600c985 */ /* 0x0005e2000c101b24 */
[-C--:B---3--:R-:W-:Y:S02]  /*1bb60*/  @!P0 LEA R12, P4, R213, R2.reuse, 0x2 ;  /* 0x00000002d50c8211 */ /* 0x088fe400078810ff */
[----:B------:R-:W-:Y:S01]  /*1bb70*/  ISETP.GE.AND P3, PT, R210, UR5, PT ;  /* 0x00000005d2007c0c */ /* 0x000fe2000bf66270 */
[----:B------:R3:W-:Y:S01]  /*1bb80*/  @!P5 ST.E.64 desc[UR36][R8.64], R58 ;  /* 0x0000003a0800d985 */ /* 0x0007e2000c101b24 */
[----:B----4-:R-:W-:-:S02]  /*1bb90*/  @!P1 LEA R14, P5, R212, R2, 0x2 ;  /* 0x00000002d40e9211 */ /* 0x010fc400078a10ff */
[-C--:B------:R-:W-:Y:S02]  /*1bba0*/  @!P0 LEA.HI.X R13, R213, R3.reuse, R98, 0x2, P4 ;  /* 0x00000003d50d8211 */ /* 0x080fe400020f1462 */
[----:B------:R-:W-:Y:S02]  /*1bbb0*/  ISETP.GE.AND P4, PT, R209, UR5, PT ;  /* 0x00000005d1007c0c */ /* 0x000fe4000bf86270 */
[----:B------:R-:W-:Y:S01]  /*1bbc0*/  @!P1 LEA.HI.X R15, R212, R3, R97, 0x2, P5 ;  /* 0x00000003d40f9211 */ /* 0x000fe200028f1461 */
[----:B------:R4:W-:Y:S01]  /*1bbd0*/  @!P0 ST.E.64 desc[UR36][R12.64], R62 ;  /* 0x0000003e0c008985 */ /* 0x0009e2000c101b24 */
[----:B------:R-:W-:Y:S02]  /*1bbe0*/  ISETP.GE.AND P5, PT, R208, UR5, PT ;  /* 0x00000005d0007c0c */ /* 0x000fe4000bfa6270 */
[----:B0-----:R-:W-:Y:S01]  /*1bbf0*/  @!P2 LEA R20, P6, R211, R2, 0x2 ;  /* 0x00000002d314a211 */ /* 0x001fe200078c10ff */
[----:B------:R0:W-:Y:S01]  /*1bc00*/  @!P1 ST.E.64 desc[UR36][R14.64], R66 ;  /* 0x000000420e009985 */ /* 0x0001e2000c101b24 */
[----:B------:R-:W-:-:S02]  /*1bc10*/  ISETP.GE.AND P0, PT, R207, UR5, PT ;  /* 0x00000005cf007c0c */ /* 0x000fc4000bf06270 */
[-C--:B------:R-:W-:Y:S02]  /*1bc20*/  @!P2 LEA.HI.X R21, R211, R3.reuse, R96, 0x2, P6 ;  /* 0x00000003d315a211 */ /* 0x080fe400030f1460 */
[-C--:B-1----:R-:W-:Y:S02]  /*1bc30*/  @!P3 LEA R4, P6, R210, R2.reuse, 0x2 ;  /* 0x00000002d204b211 */ /* 0x082fe400078c10ff */
[----:B------:R-:W-:Y:S01]  /*1bc40*/  ISETP.GE.AND P1, PT, R206, UR5, PT ;  /* 0x00000005ce007c0c */ /* 0x000fe2000bf26270 */
[----:B------:R1:W-:Y:S01]  /*1bc50*/  @!P2 ST.E.64 desc[UR36][R20.64], R70 ;  /* 0x000000461400a985 */ /* 0x0003e2000c101b24 */
[-C--:B--2---:R-:W-:Y:S02]  /*1bc60*/  @!P4 LEA R6, P2, R209, R2.reuse, 0x2 ;  /* 0x00000002d106c211 */ /* 0x084fe400078410ff */
[----:B------:R-:W-:Y:S02]  /*1bc70*/  @!P3 LEA.HI.X R5, R210, R3, R95, 0x2, P6 ;  /* 0x00000003d205b211 */ /* 0x000fe400030f145f */
[----:B---3--:R-:W-:-:S02]  /*1bc80*/  @!P5 LEA R8, P6, R208, R2, 0x2 ;  /* 0x00000002d008d211 */ /* 0x008fc400078c10ff */
[-C--:B------:R-:W-:Y:S01]  /*1bc90*/  @!P4 LEA.HI.X R7, R209, R3.reuse, R94, 0x2, P2 ;  /* 0x00000003d107c211 */ /* 0x080fe200010f145e */
[----:B------:R2:W-:Y:S01]  /*1bca0*/  @!P3 ST.E.64 desc[UR36][R4.64], R126 ;  /* 0x0000007e0400b985 */ /* 0x0005e2000c101b24 */
[----:B------:R-:W-:Y:S02]  /*1bcb0*/  @!P5 LEA.HI.X R9, R208, R3, R93, 0x2, P6 ;  /* 0x00000003d009d211 */ /* 0x000fe400030f145d */
[----:B------:R-:W-:Y:S01]  /*1bcc0*/  ISETP.GE.AND P2, PT, R205, UR5, PT ;  /* 0x00000005cd007c0c */ /* 0x000fe2000bf46270 */
[----:B------:R-:W-:Y:S01]  /*1bcd0*/  @!P4 ST.E.64 desc[UR36][R6.64], R78 ;  /* 0x0000004e0600c985 */ /* 0x000fe2000c101b24 */
[-C--:B----4-:R-:W-:Y:S02]  /*1bce0*/  @!P0 LEA R12, P3, R207, R2.reuse, 0x2 ;  /* 0x00000002cf0c8211 */ /* 0x090fe400078610ff */
[----:B0-----:R-:W-:Y:S01]  /*1bcf0*/  @!P1 LEA R14, P6, R206, R2, 0x2 ;  /* 0x00000002ce0e9211 */ /* 0x001fe200078c10ff */
[----:B------:R0:W-:Y:S01]  /*1bd00*/  @!P5 ST.E.64 desc[UR36][R8.64], R82 ;  /* 0x000000520800d985 */ /* 0x0001e2000c101b24 */
[----:B------:R-:W-:-:S02]  /*1bd10*/  ISETP.GE.AND P5, PT, R224, UR5, PT ;  /* 0x00000005e0007c0c */ /* 0x000fc4000bfa6270 */
[-C--:B------:R-:W-:Y:S02]  /*1bd20*/  @!P0 LEA.HI.X R13, R207, R3.reuse, R92, 0x2, P3 ;  /* 0x00000003cf0d8211 */ /* 0x080fe400018f145c */
[----:B------:R-:W-:Y:S02]  /*1bd30*/  @!P1 LEA.HI.X R15, R206, R3, R91, 0x2, P6 ;  /* 0x00000003ce0f9211 */ /* 0x000fe400030f145b */
[----:B------:R-:W-:Y:S01]  /*1bd40*/  ISETP.GE.AND P6, PT, R201, UR5, PT ;  /* 0x00000005c9007c0c */ /* 0x000fe2000bfc6270 */
[----:B------:R3:W-:Y:S01]  /*1bd50*/  @!P0 ST.E.64 desc[UR36][R12.64], R128 ;  /* 0x000000800c008985 */ /* 0x0007e2000c101b24 */
[----:B------:R-:W-:Y:S02]  /*1bd60*/  ISETP.GE.AND P4, PT, R223, UR5, PT ;  /* 0x00000005df007c0c */ /* 0x000fe4000bf86270 */
[----:B-1----:R-:W-:Y:S01]  /*1bd70*/  @!P2 LEA R20, P3, R205, R2, 0x2 ;  /* 0x00000002cd14a211 */ /* 0x002fe200078610ff */
[----:B------:R1:W-:Y:S01]  /*1bd80*/  @!P1 ST.E.64 desc[UR36][R14.64], R130 ;  /* 0x000000820e009985 */ /* 0x0003e2000c101b24 */
[----:B------:R-:W-:-:S02]  /*1bd90*/  ISETP.GE.AND P1, PT, R222, UR5, PT ;  /* 0x00000005de007c0c */ /* 0x000fc4000bf26270 */
[----:B------:R-:W-:Y:S02]  /*1bda0*/  ISETP.GE.AND P0, PT, R11, UR5, PT ;  /* 0x000000050b007c0c */ /* 0x000fe4000bf06270 */
[-C--:B------:R-:W-:Y:S02]  /*1bdb0*/  @!P2 LEA.HI.X R21, R205, R3.reuse, R90, 0x2, P3 ;  /* 0x00000003cd15a211 */ /* 0x080fe400018f145a */
[CC--:B--2---:R-:W-:Y:S02]  /*1bdc0*/  @!P5 LEA R4, P3, R224.reuse, R2.reuse, 0x2 ;  /* 0x00000002e004d211 */ /* 0x0c4fe400078610ff */
[----:B0-----:R-:W-:Y:S01]  /*1bdd0*/  SHF.R.S32.HI R8, RZ, 0x1f, R201 ;  /* 0x0000001fff087819 */ /* 0x001fe200000114c9 */
[----:B------:R1:W-:Y:S01]  /*1bde0*/  @!P2 ST.E.64 desc[UR36][R20.64], R132 ;  /* 0x000000841400a985 */ /* 0x0003e2000c101b24 */
[----:B------:R-:W-:Y:S02]  /*1bdf0*/  @!P5 LEA.HI.X R5, R224, R3, R88, 0x2, P3 ;  /* 0x00000003e005d211 */ /* 0x000fe400018f1458 */
[----:B---3--:R-:W-:-:S02]  /*1be00*/  @!P6 LEA R12, P3, R201, R2, 0x2 ;  /* 0x00000002c90ce211 */ /* 0x008fc400078610ff */
[-C--:B------:R-:W-:Y:S01]  /*1be10*/  @!P4 LEA R6, P2, R223, R2.reuse, 0x2 ;  /* 0x00000002df06c211 */ /* 0x080fe200078410ff */
[----:B------:R1:W-:Y:S01]  /*1be20*/  @!P5 ST.E.64 desc[UR36][R4.64], R134 ;  /* 0x000000860400d985 */ /* 0x0003e2000c101b24 */
[-C--:B------:R-:W-:Y:S02]  /*1be30*/  @!P6 LEA.HI.X R13, R201, R3.reuse, R8, 0x2, P3 ;  /* 0x00000003c90de211 */ /* 0x080fe400018f1408 */
[CC--:B------:R-:W-:Y:S02]  /*1be40*/  @!P1 LEA R8, P3, R222.reuse, R2.reuse, 0x2 ;  /* 0x00000002de089211 */ /* 0x0c0fe400078610ff */
[-C--:B------:R-:W-:Y:S02]  /*1be50*/  @!P4 LEA.HI.X R7, R223, R3.reuse, R22, 0x2, P2 ;  /* 0x00000003df07c211 */ /* 0x080fe400010f1416 */
[C---:B------:R-:W-:Y:S02]  /*1be60*/  @!P0 LEA R24, P2, R11.reuse, R2, 0x2 ;  /* 0x000000020b188211 */ /* 0x040fe400078410ff */
[-C--:B------:R-:W-:Y:S01]  /*1be70*/  @!P1 LEA.HI.X R9, R222, R3.reuse, R229, 0x2, P3 ;  /* 0x00000003de099211 */ /* 0x080fe200018f14e5 */
[----:B------:R1:W-:Y:S01]  /*1be80*/  @!P4 ST.E.64 desc[UR36][R6.64], R136 ;  /* 0x000000880600c985 */ /* 0x0003e2000c101b24 */
[----:B------:R-:W-:Y:S01]  /*1be90*/  @!P0 LEA.HI.X R25, R11, R3, R0, 0x2, P2 ;  /* 0x000000030b198211 */ /* 0x000fe200010f1400 */
[----:B------:R-:W-:-:S02]  /*1bea0*/  VIADD R11, R19, 0xb8 ;  /* 0x000000b8130b7836 */ /* 0x000fc40000000000 */
[----:B------:R1:W-:Y:S04]  /*1beb0*/  @!P1 ST.E.64 desc[UR36][R8.64], R106 ;  /* 0x0000006a08009985 */ /* 0x0003e8000c101b24 */
[----:B------:R1:W-:Y:S04]  /*1bec0*/  @!P6 ST.E.64 desc[UR36][R12.64], R110 ;  /* 0x0000006e0c00e985 */ /* 0x0003e8000c101b24 */
        /* <DEDUP_REMOVED lines=8> */
.L_x_4982:
[----:B------:R-:W1:Y:S01]  /*1bf50*/  LDC.64 R6, c[0x0][0xc08] ;  /* 0x00030200ff067b82 */ /* 0x000e620000000a00 */
[----:B------:R-:W-:-:S07]  /*1bf60*/  IMAD.MOV.U32 R11, RZ, RZ, RZ ;  /* 0x000000ffff0b7224 */ /* 0x000fce00078e00ff */
[----:B------:R-:W2:Y:S08]  /*1bf70*/  LDC.64 R4, c[0x0][0xc00] ;  /* 0x00030000ff047b82 */ /* 0x000eb00000000a00 */
[----:B------:R-:W4:Y:S01]  /*1bf80*/  LDC.64 R2, c[0x0][0xc00] ;  /* 0x00030000ff027b82 */ /* 0x000f220000000a00 */
[----:B-1----:R-:W-:-:S04]  /*1bf90*/  ISETP.NE.U32.AND P0, PT, R6, RZ, PT ;  /* 0x000000ff0600720c */ /* 0x002fc80003f05070 */
[----:B------:R-:W-:Y:S02]  /*1bfa0*/  ISETP.NE.AND.EX P1, PT, R7, RZ, PT, P0 ;  /* 0x000000ff0700720c */ /* 0x000fe40003f25300 */
[----:B--2---:R-:W-:-:S04]  /*1bfb0*/  ISETP.NE.U32.AND P0, PT, R4, RZ, PT ;  /* 0x000000ff0400720c */ /* 0x004fc80003f05070 */
[----:B------:R-:W-:Y:S01]  /*1bfc0*/  ISETP.NE.AND.EX P0, PT, R5, RZ, PT, P0 ;  /* 0x000000ff0500720c */ /* 0x000fe20003f05300 */
[----:B------:R-:W-:Y:S01]  /*1bfd0*/  ULDC UR5, c[0x0][0xa88] ;  /* 0x0002a20000057ab9 */ /* 0x000fe20000000800 */
[----:B----4-:R-:W-:-:S05]  /*1bfe0*/  IMAD.WIDE R2, R200, 0x4, R2 ;  /* 0x00000004c8027825 */ /* 0x010fca00078e0202 */
[----:B------:R-:W1:Y:S01]  /*1bff0*/  @P1 LDC.64 R4, c[0x0][0xc08] ;  /* 0x00030200ff041b82 */ /* 0x000e620000000a00 */
[----:B------:R-:W-:-:S05]  /*1c000*/  IMAD.U32 R0, RZ, RZ, UR5 ;  /* 0x00000005ff007e24 */ /* 0x000fca000f8e00ff */
[----:B------:R2:W5:Y:S01]  /*1c010*/  @P0 LDG.E R11, desc[UR36][R2.64] ;  /* 0x00000024020b0981 */ /* 0x000562000c1e1900 */
[----:B-1----:R-:W-:-:S05]  /*1c020*/  @P1 IMAD.WIDE R4, R200, 0x4, R4 ;  /* 0x00000004c8041825 */ /* 0x002fca00078e0204 */
[----:B------:R2:W5:Y:S01]  /*1c030*/  @P1 LDG.E R0, desc[UR36][R4.64] ;  /* 0x0000002404001981 */ /* 0x000562000c1e1900 */
[----:B------:R-:W-:Y:S02]  /*1c040*/  ISETP.NE.AND P2, PT, R198, RZ, PT ;  /* 0x000000ffc600720c */ /* 0x000fe40003f45270 */
[----:B------:R-:W-:Y:S02]  /*1c050*/  ISETP.GT.AND P3, PT, R192, 0x7f, PT ;  /* 0x0000007fc000780c */ /* 0x000fe40003f64270 */
[----:B------:R-:W-:-:S09]  /*1c060*/  SHF.R.S32.HI R20, RZ, 0x1f, R200 ;  /* 0x0000001fff147819 */ /* 0x000fd200000114c8 */
[----:B------:R-:W1:Y:S02]  /*1c070*/  @!P2 LDC R198, c[0x0][0xad4] ;  /* 0x0002b500ffc6ab82 */ /* 0x000e640000000800 */
[----:B-1----:R-:W-:Y:S01]  /*1c080*/  ISETP.GT.AND P2, PT, R198, 0x1, PT ;  /* 0x00000001c600780c */ /* 0x002fe20003f44270 */
[----:B--2---:R-:W-:-:S12]  /*1c090*/  @P1 BRA `(.L_x_4994) ;  /* 0x0000000000101947 */ /* 0x004fd80003800000 */
[----:B------:R-:W-:Y:S05]  /*1c0a0*/  @!P0 BRA `(.L_x_4994) ;  /* 0x00000000000c8947 */ /* 0x000fea0003800000 */
[----:B------:R-:W2:Y:S04]  /*1c0b0*/  LDG.E R5, desc[UR36][R2.64] ;  /* 0x0000002402057981 */ /* 0x000ea8000c1e1900 */
[----:B-----5:R-:W2:Y:S02]  /*1c0c0*/  LDG.E R0, desc[UR36][R2.64+0x4] ;  /* 0x0000042402007981 */ /* 0x020ea4000c1e1900 */
[----:B--2---:R-:W-:-:S07]  /*1c0d0*/  IMAD.IADD R0, R0, 0x1, -R5 ;  /* 0x0000000100007824 */ /* 0x004fce00078e0a05 */
.L_x_4994:
[----:B------:R-:W-:Y:S01]  /*1c0e0*/  BSSY B1, `(.L_x_4995) ;  /* 0x0000038000017945 */ /* 0x000fe20003800000 */
[----:B------:R-:W-:Y:S02]  /*1c0f0*/  SEL R25, R200, RZ, !P0 ;  /* 0x000000ffc8197207 */ /* 0x000fe40004000000 */
[----:B------:R-:W-:Y:S02]  /*1c100*/  SEL R20, R20, RZ, !P0 ;  /* 0x000000ff14147207 */ /* 0x000fe40004000000 */
[----:B-----5:R-:W-:Y:S01]  /*1c110*/  SHF.R.S32.HI R18, RZ, 0x1f, R11 ;  /* 0x0000001fff127819 */ /* 0x020fe2000001140b */
[----:B------:R-:W-:Y:S06]  /*1c120*/  @P3 BRA `(.L_x_4996) ;  /* 0x0000000000cc3947 */ /* 0x000fec0003800000 */
[----:B------:R-:W1:Y:S01]  /*1c130*/  S2R R3, SR_TID.X ;  /* 0x0000000000037919 */ /* 0x000e620000002100 */
[----:B------:R-:W2:Y:S01]  /*1c140*/  LDC R31, c[0x0][0xbe8] ;  /* 0x0002fa00ff1f7b82 */ /* 0x000ea20000000800 */
[----:B------:R-:W-:-:S13]  /*1c150*/  R2UR UR5, R22 ;  /* 0x00000000160572ca */ /* 0x000fda00000e0000 */
[----:B------:R-:W-:Y:S02]  /*1c160*/  IMAD.U32 R27, RZ, RZ, UR5 ;  /* 0x00000005ff1b7e24 */ /* 0x000fe4000f8e00ff */
[----:B--2---:R-:W-:-:S03]  /*1c170*/  IMAD R2, R0, R31, RZ ;  /* 0x0000001f00027224 */ /* 0x004fc600078e02ff */
[----:B-1----:R-:W-:-:S04]  /*1c180*/  IADD3 R27, R27, -0x80, R3 ;  /* 0xffffff801b1b7810 */ /* 0x002fc80007ffe003 */
[----:B------:R-:W-:-:S13]  /*1c190*/  ISETP.GE.AND P0, PT, R27, R2, PT ;  /* 0x000000021b00720c */ /* 0x000fda0003f06270 */
[----:B------:R-:W-:Y:S05]  /*1c1a0*/  @P0 BRA `(.L_x_4996) ;  /* 0x0000000000ac0947 */ /* 0x000fea0003800000 */
[----:B------:R-:W-:Y:S01]  /*1c1b0*/  ISETP.NE.AND P1, PT, R31, 0x1, PT ;  /* 0x000000011f00780c */ /* 0x000fe20003f25270 */
[----:B------:R-:W-:Y:S01]  /*1c1c0*/  IMAD.MOV.U32 R17, RZ, RZ, 0x9b8 ;  /* 0x000009b8ff117424 */ /* 0x000fe200078e00ff */
[----:B------:R-:W-:Y:S01]  /*1c1d0*/  ISETP.GT.AND P0, PT, R198, 0x1, PT ;  /* 0x00000001c600780c */ /* 0x000fe20003f04270 */
[----:B------:R-:W1:Y:S01]  /*1c1e0*/  LDC.64 R28, c[0x0][0xba8] ;  /* 0x0002ea00ff1c7b82 */ /* 0x000e620000000a00 */
[----:B------:R-:W-:Y:S02]  /*1c1f0*/  IMAD.MOV.U32 R15, RZ, RZ, R27 ;  /* 0x000000ffff0f7224 */ /* 0x000fe400078e001b */
[----:B------:R-:W-:Y:S02]  /*1c200*/  SEL R17, R17, 0x978, P0 ;  /* 0x0000097811117807 */ /* 0x000fe40000000000 */
[----:B------:R-:W-:-:S03]  /*1c210*/  SEL R203, R203, RZ, P0 ;  /* 0x000000ffcbcb7207 */ /* 0x000fc60000000000 */
[----:B------:R-:W2:Y:S08]  /*1c220*/  LDC.64 R4, c[0x0][R17+0x220] ;  /* 0x0000880011047b82 */ /* 0x000eb00000000a00 */
[----:B---3--:R-:W3:Y:S08]  /*1c230*/  @P1 LDC R14, c[0x0][0xbec] ;  /* 0x0002fb00ff0e1b82 */ /* 0x008ef00000000800 */
[----:B------:R-:W4:Y:S08]  /*1c240*/  LDC.64 R2, c[0x0][R17+0x218] ;  /* 0x0000860011027b82 */ /* 0x000f300000000a00 */
[----:B------:R-:W5:Y:S01]  /*1c250*/  @P1 LDC R33, c[0x0][0xbf0] ;  /* 0x0002fc00ff211b82 */ /* 0x000f620000000800 */
[----:B--2---:R-:W-:-:S02]  /*1c260*/  IMAD R5, R5, R25, RZ ;  /* 0x0000001905057224 */ /* 0x004fc400078e02ff */
[----:B------:R-:W-:-:S04]  /*1c270*/  IMAD.WIDE.U32 R12, R4, R25, RZ ;  /* 0x00000019040c7225 */ /* 0x000fc800078e00ff */
[----:B------:R-:W-:Y:S01]  /*1c280*/  IMAD R5, R4, R20, R5 ;  /* 0x0000001404057224 */ /* 0x000fe200078e0205 */
[----:B------:R-:W2:Y:S01]  /*1c290*/  LDC.64 R6, c[0x0][R17+0x228] ;  /* 0x00008a0011067b82 */ /* 0x000ea20000000a00 */
[----:B---3--:R-:W-:-:S04]  /*1c2a0*/  @P1 IMAD.HI.U32 R14, R27, R14, RZ ;  /* 0x0000000e1b0e1227 */ /* 0x008fc800078e00ff */
[----:B------:R-:W-:-:S03]  /*1c2b0*/  IMAD.IADD R13, R13, 0x1, R5 ;  /* 0x000000010d0d7824 */ /* 0x000fc600078e0205 */
[----:B------:R-:W3:Y:S01]  /*1c2c0*/  LDC.64 R8, c[0x0][R17+0x210] ;  /* 0x0000840011087b82 */ /* 0x000ee20000000a00 */
[-C--:B----4-:R-:W-:Y:S02]  /*1c2d0*/  IMAD R21, R3, R196.reuse, RZ ;  /* 0x000000c403157224 */ /* 0x090fe400078e02ff */
[----:B------:R-:W-:-:S04]  /*1c2e0*/  IMAD.WIDE.U32 R2, R2, R196, RZ ;  /* 0x000000c402027225 */ /* 0x000fc800078e00ff */
[----:B------:R-:W-:Y:S01]  /*1c2f0*/  IMAD.IADD R21, R3, 0x1, R21 ;  /* 0x0000000103157824 */ /* 0x000fe200078e0215 */
[----:B-----5:R-:W-:Y:S01]  /*1c300*/  @P1 SHF.R.U32.HI R15, RZ, R33, R14 ;  /* 0x00000021ff0f1219 */ /* 0x020fe2000001160e */
[----:B-1----:R-:W1:Y:S01]  /*1c310*/  @!P0 LDC R28, c[0x0][0xb50] ;  /* 0x0002d400ff1c8b82 */ /* 0x002e620000000800 */
[----:B------:R-:W-:-:S03]  /*1c320*/  IADD3 R4, P1, P3, R12, R2, R11 ;  /* 0x000000020c047210 */ /* 0x000fc60007b3e00b */
[----:B------:R-:W-:Y:S02]  /*1c330*/  IMAD.MOV R12, RZ, RZ, -R15 ;  /* 0x000000ffff0c7224 */ /* 0x000fe400078e0a0f */
[----:B--2---:R-:W-:Y:S02]  /*1c340*/  IMAD.WIDE.U32 R2, R6, R203, RZ ;  /* 0x000000cb06027225 */ /* 0x004fe400078e00ff */
[----:B------:R-:W2:Y:S01]  /*1c350*/  @!P0 LDC R29, c[0x0][0xb54] ;  /* 0x0002d500ff1d8b82 */ /* 0x000ea20000000800 */
[----:B------:R-:W-:Y:S01]  /*1c360*/  IADD3.X R6, R13, R21, R18, P1, P3 ;  /* 0x000000150d067210 */ /* 0x000fe20000fe6412 */
[----:B------:R-:W-:Y:S01]  /*1c370*/  IMAD R7, R7, R203, RZ ;  /* 0x000000cb07077224 */ /* 0x000fe200078e02ff */
[----:B------:R-:W-:Y:S01]  /*1c380*/  IADD3 R2, P0, P1, R15, R4, R2 ;  /* 0x000000040f027210 */ /* 0x000fe2000791e002 */
[----:B------:R-:W-:Y:S01]  /*1c390*/  IMAD R5, R31, R12, R27 ;  /* 0x0000000c1f057224 */ /* 0x000fe200078e021b */
[----:B------:R-:W-:Y:S01]  /*1c3a0*/  SHF.R.S32.HI R15, RZ, 0x1f, R15 ;  /* 0x0000001fff0f7819 */ /* 0x000fe2000001140f */
[----:B------:R-:W-:-:S02]  /*1c3b0*/  IMAD.IADD R7, R3, 0x1, R7 ;  /* 0x0000000103077824 */ /* 0x000fc400078e0207 */
[----:B---3--:R-:W-:-:S03]  /*1c3c0*/  IMAD R4, R9, R5, RZ ;  /* 0x0000000509047224 */ /* 0x008fc600078e02ff */
[----:B------:R-:W-:Y:S02]  /*1c3d0*/  IADD3.X R3, R15, R6, R7, P0, P1 ;  /* 0x000000060f037210 */ /* 0x000fe400007e2407 */
[----:B------:R-:W-:Y:S01]  /*1c3e0*/  SHF.R.S32.HI R7, RZ, 0x1f, R5 ;  /* 0x0000001fff077819 */ /* 0x000fe20000011405 */
[----:B------:R-:W-:-:S04]  /*1c3f0*/  IMAD.WIDE.U32 R2, R8, R5, R2 ;  /* 0x0000000508027225 */ /* 0x000fc800078e0002 */
[----:B------:R-:W-:Y:S01]  /*1c400*/  IMAD R7, R8, R7, R4 ;  /* 0x0000000708077224 */ /* 0x000fe200078e0204 */
[----:B-1----:R-:W-:-:S03]  /*1c410*/  LEA R4, P0, R2, R28, 0x2 ;  /* 0x0000001c02047211 */ /* 0x002fc600078010ff */
[----:B------:R-:W-:-:S05]  /*1c420*/  IMAD.IADD R3, R3, 0x1, R7 ;  /* 0x0000000103037824 */ /* 0x000fca00078e0207 */
[----:B--2---:R-:W-:Y:S01]  /*1c430*/  LEA.HI.X R5, R2, R29, R3, 0x2, P0 ;  /* 0x0000001d02057211 */ /* 0x004fe200000f1403 */
[----:B------:R-:W-:-:S05]  /*1c440*/  IMAD.MOV.U32 R3, RZ, RZ, -0x800000 ;  /* 0xff800000ff037424 */ /* 0x000fca00078e00ff */
[----:B------:R1:W-:Y:S02]  /*1c450*/  STG.E desc[UR36][R4.64], R3 ;  /* 0x0000000304007986 */ /* 0x0003e4000c101924 */
.L_x_4996:
[----:B------:R-:W-:Y:S05]  /*1c460*/  BSYNC B1 ;  /* 0x0000000000017941 */ /* 0x000fea0003800000 */
.L_x_4995:
[----:B------:R-:W-:Y:S05]  /*1c470*/  @P2 BRA `(.L_x_4991) ;  /* 0x0000000400f42947 */ /* 0x000fea0003800000 */
[----:B------:R-:W2:Y:S01]  /*1c480*/  LDC R13, c[0x0][0xbe8] ;  /* 0x0002fa00ff0d7b82 */ /* 0x000ea20000000800 */
[----:B------:R-:W-:Y:S01]  /*1c490*/  R2UR UR5, R22 ;  /* 0x00000000160572ca */ /* 0x000fe200000e0000 */
[----:B------:R-:W-:Y:S01]  /*1c4a0*/  ULDC.64 UR6, c[0x0][0xaa0] ;  /* 0x0002a80000067ab9 */ /* 0x000fe20000000a00 */
[----:B-1----:R-:W-:Y:S01]  /*1c4b0*/  IMAD R4, R228, 0x20, R225 ;  /* 0x00000020e4047824 */ /* 0x002fe200078e02e1 */
[----:B------:R-:W-:Y:S01]  /*1c4c0*/  ULDC.64 UR8, c[0x0][0xaf0] ;  /* 0x0002bc0000087ab9 */ /* 0x000fe20000000a00 */
[----:B------:R-:W-:Y:S01]  /*1c4d0*/  IMAD R2, R18, UR6, RZ ;  /* 0x0000000612027c24 */ /* 0x000fe2000f8e02ff */
[----:B------:R-:W-:Y:S03]  /*1c4e0*/  BSSY B1, `(.L_x_4997) ;  /* 0x0000040000017945 */ /* 0x000fe60003800000 */
[C---:B------:R-:W-:Y:S02]  /*1c4f0*/  IMAD R5, R11.reuse, UR7, R2 ;  /* 0x000000070b057c24 */ /* 0x040fe4000f8e0202 */
[----:B------:R-:W-:Y:S01]  /*1c500*/  IMAD.WIDE.U32 R2, R11, UR6, RZ ;  /* 0x000000060b027c25 */ /* 0x000fe2000f8e00ff */
[----:B------:R-:W-:-:S03]  /*1c510*/  ULDC.64 UR6, c[0x0][0xae8] ;  /* 0x0002ba0000067ab9 */ /* 0x000fc60000000a00 */
[----:B------:R-:W-:Y:S02]  /*1c520*/  VIADD R9, R4, UR5 ;  /* 0x0000000504097c36 */ /* 0x000fe40008000000 */
[----:B------:R-:W-:Y:S02]  /*1c530*/  IMAD.IADD R3, R3, 0x1, R5 ;  /* 0x0000000103037824 */ /* 0x000fe400078e0205 */
[----:B------:R-:W-:Y:S02]  /*1c540*/  IMAD.MOV.U32 R5, RZ, RZ, R9 ;  /* 0x000000ffff057224 */ /* 0x000fe400078e0009 */
[----:B------:R-:W-:Y:S01]  /*1c550*/  IMAD.WIDE.U32 R2, R196, UR6, R2 ;  /* 0x00000006c4027c25 */ /* 0x000fe2000f8e0002 */
[----:B--2---:R-:W-:-:S03]  /*1c560*/  ISETP.NE.AND P0, PT, R13, 0x1, PT ;  /* 0x000000010d00780c */ /* 0x004fc60003f05270 */
[----:B------:R-:W-:Y:S01]  /*1c570*/  IMAD R3, R196, UR7, R3 ;  /* 0x00000007c4037c24 */ /* 0x000fe2000f8e0203 */
[----:B------:R-:W-:Y:S01]  /*1c580*/  ULDC.64 UR6, c[0x0][0xae0] ;  /* 0x0002b80000067ab9 */ /* 0x000fe20000000a00 */
[----:B------:R-:W-:Y:S02]  /*1c590*/  VIADD R8, R225, UR5 ;  /* 0x00000005e1087c36 */ /* 0x000fe40008000000 */
[----:B------:R-:W-:-:S06]  /*1c5a0*/  IMAD.WIDE.U32 R2, R25, UR8, R2 ;  /* 0x0000000819027c25 */ /* 0x000fcc000f8e0002 */
[----:B------:R-:W1:Y:S08]  /*1c5b0*/  @P0 LDC R6, c[0x0][0xbec] ;  /* 0x0002fb00ff060b82 */ /* 0x000e700000000800 */
[----:B------:R-:W2:Y:S01]  /*1c5c0*/  @P0 LDC R7, c[0x0][0xbf0] ;  /* 0x0002fc00ff070b82 */ /* 0x000ea20000000800 */
[----:B-1----:R-:W-:-:S04]  /*1c5d0*/  @P0 IMAD.HI.U32 R4, R9, R6, RZ ;  /* 0x0000000609040227 */ /* 0x002fc800078e00ff */
[----:B------:R-:W-:Y:S01]  /*1c5e0*/  IMAD R6, R20, UR8, RZ ;  /* 0x0000000814067c24 */ /* 0x000fe2000f8e02ff */
[----:B--2---:R-:W-:-:S03]  /*1c5f0*/  @P0 SHF.R.U32.HI R5, RZ, R7, R4 ;  /* 0x00000007ff050219 */ /* 0x004fc60000011604 */
[----:B------:R-:W-:Y:S01]  /*1c600*/  IMAD R7, R25, UR9, R6 ;  /* 0x0000000919077c24 */ /* 0x000fe2000f8e0206 */
[--C-:B------:R-:W-:Y:S01]  /*1c610*/  SHF.R.S32.HI R4, RZ, 0x1f, R5.reuse ;  /* 0x0000001fff047819 */ /* 0x100fe20000011405 */
        /* <DEDUP_REMOVED lines=19> */
[----:B------:R-:W-:Y:S02]  /*1c750*/  VIADD R0, R8, 0x20 ;  /* 0x0000002008007836 */ /* 0x000fe40000000000 */
[----:B------:R-:W-:Y:S01]  /*1c760*/  IMAD.SHL.U32 R7, R228, 0x8, RZ ;  /* 0x00000008e4077824 */ /* 0x000fe200078e00ff */
[----:B------:R-:W-:-:S02]  /*1c770*/  LEA.HI.X R5, R2, UR7, R3, 0x1, P3 ;  /* 0x0000000702057c11 */ /* 0x000fc400098f0c03 */
[----:B------:R-:W-:Y:S01]  /*1c780*/  ISETP.GE.AND P0, PT, R0, R13, PT ;  /* 0x0000000d0000720c */ /* 0x000fe20003f06270 */
[C---:B------:R-:W-:Y:S01]  /*1c790*/  VIADD R9, R7.reuse, 0x40 ;  /* 0x0000004007097836 */ /* 0x040fe20000000000 */
[----:B------:R1:W2:Y:S01]  /*1c7a0*/  SHFL.IDX PT, R2, R4, RZ, 0x181f ;  /* 0x00181fff04027589 */ /* 0x0002a200000e0000 */
[----:B------:R-:W-:Y:S01]  /*1c7b0*/  VIADD R11, R7, 0x80 ;  /* 0x00000080070b7836 */ /* 0x000fe20000000000 */
[----:B------:R-:W-:Y:S02]  /*1c7c0*/  SHF.R.S32.HI R6, RZ, 0x1f, R7 ;  /* 0x0000001fff067819 */ /* 0x000fe40000011407 */
[----:B------:R1:W4:Y:S01]  /*1c7d0*/  SHFL.IDX PT, R0, R5, RZ, 0x181f ;  /* 0x00181fff05007589 */ /* 0x00032200000e0000 */
[----:B------:R-:W-:Y:S02]  /*1c7e0*/  SHF.R.S32.HI R12, RZ, 0x1f, R9 ;  /* 0x0000001fff0c7819 */ /* 0x000fe40000011409 */
[----:B---3--:R-:W-:Y:S01]  /*1c7f0*/  SHF.R.S32.HI R14, RZ, 0x1f, R11 ;  /* 0x0000001fff0e7819 */ /* 0x008fe2000001140b */
[----:B------:R-:W-:Y:S06]  /*1c800*/  @P2 BRA `(.L_x_4998) ;  /* 0x0000000000342947 */ /* 0x000fec0003800000 */
[----:B------:R-:W-:Y:S02]  /*1c810*/  ULDC UR5, c[0x0][0xac8] ;  /* 0x0002b20000057ab9 */ /* 0x000fe40000000800 */
[----:B------:R-:W-:Y:S02]  /*1c820*/  ISETP.GE.AND P4, PT, R7, UR5, PT ;  /* 0x0000000507007c0c */ /* 0x000fe4000bf86270 */
[----:B------:R-:W-:Y:S02]  /*1c830*/  ISETP.GE.AND P3, PT, R9, UR5, PT ;  /* 0x0000000509007c0c */ /* 0x000fe4000bf66270 */
[----:B------:R-:W-:-:S09]  /*1c840*/  ISETP.GE.AND P2, PT, R11, UR5, PT ;  /* 0x000000050b007c0c */ /* 0x000fd2000bf46270 */
[-C--:B--2---:R-:W-:Y:S02]  /*1c850*/  @!P4 LEA R20, P6, R7, R2.reuse, 0x1 ;  /* 0x000000020714c211 */ /* 0x084fe400078c08ff */
        /* <DEDUP_REMOVED lines=8> */
.L_x_4998:
[----:B------:R-:W-:Y:S05]  /*1c8e0*/  BSYNC B1 ;  /* 0x0000000000017941 */ /* 0x000fea0003800000 */
.L_x_4997:
[----:B----4-:R4:W0:Y:S01]  /*1c8f0*/  SHFL.IDX PT, R0, R5, 0x1, 0x181f ;  /* 0x00381f0005007f89 */ /* 0x01082200000e0000 */
[----:B------:R-:W-:Y:S03]  /*1c900*/  BSSY B1, `(.L_x_4999) ;  /* 0x0000010000017945 */ /* 0x000fe60003800000 */
[----:B--23--:R4:W2:Y:S01]  /*1c910*/  SHFL.IDX PT, R2, R4, 0x1, 0x181f ;  /* 0x00381f0004027f89 */ /* 0x00c8a200000e0000 */
[----:B------:R-:W-:Y:S05]  /*1c920*/  @P0 BRA `(.L_x_5000) ;  /* 0x0000000000340947 */ /* 0x000fea0003800000 */
        /* <DEDUP_REMOVED lines=13> */
.L_x_5000:
[----:B------:R-:W-:Y:S05]  /*1ca00*/  BSYNC B1 ;  /* 0x0000000000017941 */ /* 0x000fea0003800000 */
.L_x_4999:
[----:B0-----:R0:W0:Y:S01]  /*1ca10*/  SHFL.IDX PT, R0, R5, 0x2, 0x181f ;  /* 0x00581f0005007f89 */ /* 0x00102200000e0000 */
[----:B------:R-:W-:Y:S03]  /*1ca20*/  BSSY B1, `(.L_x_5001) ;  /* 0x0000010000017945 */ /* 0x000fe60003800000 */
[----:B--23--:R2:W3:Y:S01]  /*1ca30*/  SHFL.IDX PT, R2, R4, 0x2, 0x181f ;  /* 0x00581f0004027f89 */ /* 0x00c4e200000e0000 */
        /* <DEDUP_REMOVED lines=14> */
.L_x_5002:
[----:B------:R-:W-:Y:S05]  /*1cb20*/  BSYNC B1 ;  /* 0x0000000000017941 */ /* 0x000fea0003800000 */
.L_x_5001:
[----:B0-----:R-:W-:Y:S01]  /*1cb30*/  VIADD R0, R8, 0x60 ;  /* 0x0000006008007836 */ /* 0x001fe20000000000 */
[----:B-1--4-:R-:W0:Y:S04]  /*1cb40*/  SHFL.IDX PT, R5, R5, 0x3, 0x181f ;  /* 0x00781f0005057f89 */ /* 0x012e2800000e0000 */
[----:B------:R-:W-:Y:S01]  /*1cb50*/  ISETP.GE.AND P0, PT, R0, R13, PT ;  /* 0x0000000d0000720c */ /* 0x000fe20003f06270 */
[----:B---3--:R1:W3:-:S12]  /*1cb60*/  SHFL.IDX PT, R2, R4, 0x3, 0x181f ;  /* 0x00781f0004027f89 */ /* 0x0082d800000e0000 */
[----:B-1----:R-:W-:Y:S05]  /*1cb70*/  @P0 BRA `(.L_x_4991) ;  /* 0x0000000000340947 */ /* 0x002fea0003800000 */
        /* <DEDUP_REMOVED lines=13> */
.L_x_4991:
[----:B------:R-:W-:Y:S05]  /*1cc50*/  BSYNC B0 ;  /* 0x0000000000007941 */ /* 0x000fea0003800000 */
.L_x_4981:
[----:B------:R-:W-:Y:S02]  /*1cc60*/  ULDC UR5, c[0x0][0xc3c] ;  /* 0x00030f0000057ab9 */ /* 0x000fe40000000800 */
[----:B------:R-:W-:-:S06]  /*1cc70*/  UISETP.GE.AND UP0, UPT, UR40, UR5, UPT ;  /* 0x000000052800728c */ /* 0x000fcc000bf06270 */
[----:B------:R-:W-:-:S13]  /*1cc80*/  PLOP3.LUT P0, PT, PT, PT, UP0, 0x80, 0x0 ;  /* 0x000000000000781c */ /* 0x000fda0003f0f008 */
[----:B------:R-:W-:Y:S05]  /*1cc90*/  @!P0 BRA `(.L_x_5003) ;  /* 0xfffffe4400948947 */ /* 0x000fea000383ffff */
[----:B------:R-:W-:Y:S05]  /*1cca0*/  EXIT ;  /* 0x000000000000794d */ /* 0x000fea0003800000 */
.L_x_4816:
        /* <DEDUP_REMOVED lines=16> */
.L_x_5004:
[----:B------:R-:W0:Y:S01]  /*1cdb0*/  S2R R0, SR_TID.X ;  /* 0x0000000000007919 */ /* 0x000e220000002100 */
[----:B------:R-:W-:Y:S01]  /*1cdc0*/  ULDC UR4, c[0x0][0xc3c] ;  /* 0x00030f0000047ab9 */ /* 0x000fe20000000800 */
[----:B------:R-:W-:Y:S01]  /*1cdd0*/  IMAD.MOV.U32 R7, RZ, RZ, RZ ;  /* 0x000000ffff077224 */ /* 0x000fe200078e00ff */
[----:B------:R-:W1:Y:S01]  /*1cde0*/  S2UR UR6, SR_CTAID.X ;  /* 0x00000000000679c3 */ /* 0x000e620000002500 */
[----:B------:R-:W-:Y:S01]  /*1cdf0*/  ULDC UR5, c[0x0][0xc38] ;  /* 0x00030e0000057ab9 */ /* 0x000fe20000000800 */
[----:B0-----:R-:W-:-:S04]  /*1ce00*/  LOP3.LUT R0, R0, 0x1f, RZ, 0xc0, !PT ;  /* 0x0000001f00007812 */ /* 0x001fc800078ec0ff */
[----:B------:R-:W-:-:S04]  /*1ce10*/  ISETP.NE.AND P0, PT, R0, 0x1f, PT ;  /* 0x0000001f0000780c */ /* 0x000fc80003f05270 */
[----:B------:R-:W-:-:S13]  /*1ce20*/  ISETP.GE.OR P1, PT, R0, UR4, !P0 ;  /* 0x0000000400007c0c */ /* 0x000fda000c726670 */
[----:B------:R-:W0:Y:S08]  /*1ce30*/  @!P1 LDC.64 R4, c[0x0][0xc80] ;  /* 0x00032000ff049b82 */ /* 0x000e300000000a00 */
[----:B------:R-:W2:Y:S01]  /*1ce40*/  @!P1 LDC.64 R2, c[0x0][0xc78] ;  /* 0x00031e00ff029b82 */ /* 0x000ea20000000a00 */
[----:B0-----:R-:W-:-:S05]  /*1ce50*/  @!P1 IMAD.WIDE.U32 R4, R0, 0x4, R4 ;  /* 0x0000000400049825 */ /* 0x001fca00078e0004 */
        /* <DEDUP_REMOVED lines=33> */
.L_x_5008:
[----:B------:R-:W0:Y:S01]  /*1d070*/  LDC R2, c[0x0][0xc3c] ;  /* 0x00030f00ff027b82 */ /* 0x000e220000000800 */
[----:B------:R-:W-:Y:S01]  /*1d080*/  UIADD3 UR4, UR4, 0x1f, URZ ;  /* 0x0000001f04047890 */ /* 0x000fe2000fffe03f */
[----:B------:R-:W-:Y:S02]  /*1d090*/  ULDC UR7, c[0x0][0xc3c] ;  /* 0x00030f0000077ab9 */ /* 0x000fe40000000800 */
[----:B------:R-:W-:-:S03]  /*1d0a0*/  IMAD.U32 R27, RZ, RZ, UR7 ;  /* 0x00000007ff1b7e24 */ /* 0x000fc6000f8e00ff */
[----:B0-----:R-:W-:-:S13]  /*1d0b0*/  ISETP.LE.AND P6, PT, R2, UR4, PT ;  /* 0x0000000402007c0c */ /* 0x001fda000bfc3270 */
[----:B------:R-:W-:Y:S05]  /*1d0c0*/  @P6 BRA `(.L_x_5007) ;  /* 0x0000000800a46947 */ /* 0x000fea0003800000 */
[----:B------:R-:W-:-:S05]  /*1d0d0*/  VIADD R7, R0, UR4 ;  /* 0x0000000400077c36 */ /* 0x000fca0008000000 */
[----:B------:R-:W-:-:S13]  /*1d0e0*/  ISETP.GE.OR P6, PT, R7, R2, !P0 ;  /* 0x000000020700720c */ /* 0x000fda00047c6670 */
[----:B------:R-:W0:Y:S08]  /*1d0f0*/  @!P6 LDC.64 R4, c[0x0][0xc80] ;  /* 0x00032000ff04eb82 */ /* 0x000e300000000a00 */
[----:B------:R-:W1:Y:S01]  /*1d100*/  @!P6 LDC.64 R2, c[0x0][0xc78] ;  /* 0x00031e00ff02eb82 */ /* 0x000e620000000a00 */
[----:B0-----:R-:W-:-:S04]  /*1d110*/  @!P6 IMAD.WIDE R4, R7, 0x4, R4 ;  /* 0x000000040704e825 */ /* 0x001fc800078e0204 */
[----:B-1----:R-:W-:Y:S01]  /*1d120*/  @!P6 IMAD.WIDE R2, R7, 0x4, R2 ;  /* 0x000000040702e825 */ /* 0x002fe200078e0202 */
[----:B------:R-:W-:-:S06]  /*1d130*/  CS2R R6, SRZ ;  /* 0x0000000000067805 */ /* 0x000fcc000001ff00 */
[----:B------:R-:W2:Y:S04]  /*1d140*/  @!P6 LDG.E R6, desc[UR36][R4.64] ;  /* 0x000000240406e981 */ /* 0x000ea8000c1e1900 */
        /* <DEDUP_REMOVED lines=22> */
.L_x_5006:
        /* <DEDUP_REMOVED lines=13> */
.L_x_5009:
[----:B-1----:R-:W-:Y:S02]  /*1d380*/  IMAD R24, R24, UR5, R3 ;  /* 0x0000000518187c24 */ /* 0x002fe4000f8e0203 */
[----:B------:R-:W-:-:S03]  /*1d390*/  VIADD R27, R27, UR4 ;  /* 0x000000041b1b7c36 */ /* 0x000fc60008000000 */
[----:B0-----:R-:W-:Y:S01]  /*1d3a0*/  IADD3 R5, -R24, UR6, RZ ;  /* 0x0000000618057c10 */ /* 0x001fe2000fffe1ff */
[----:B------:R-:W-:Y:S06]  /*1d3b0*/  @!P1 BRA `(.L_x_5010) ;  /* 0x0000000000e89947 */ /* 0x000fec0003800000 */
[-C--:B--2---:R-:W-:Y:S02]  /*1d3c0*/  IABS R12, R6.reuse ;  /* 0x00000006000c7213 */ /* 0x084fe40000000000 */
[----:B------:R-:W-:Y:S02]  /*1d3d0*/  IABS R4, R7 ;  /* 0x0000000700047213 */ /* 0x000fe40000000000 */
[----:B------:R-:W0:Y:S01]  /*1d3e0*/  I2F.RP R8, R12 ;  /* 0x0000000c00087306 */ /* 0x000e220000209400 */
[----:B------:R-:W-:-:S05]  /*1d3f0*/  IABS R10, R6 ;  /* 0x00000006000a7213 */ /* 0x000fca0000000000 */
[----:B------:R-:W-:Y:S02]  /*1d400*/  IMAD.MOV R11, RZ, RZ, -R10 ;  /* 0x000000ffff0b7224 */ /* 0x000fe400078e0a0a */
[----:B0-----:R-:W0:Y:S02]  /*1d410*/  MUFU.RCP R8, R8 ;  /* 0x0000000800087308 */ /* 0x001e240000001000 */
[----:B0-----:R-:W-:Y:S01]  /*1d420*/  VIADD R2, R8, 0xffffffe ;  /* 0x0ffffffe08027836 */ /* 0x001fe20000000000 */
[----:B------:R-:W-:-:S05]  /*1d430*/  IABS R8, R5 ;  /* 0x0000000500087213 */ /* 0x000fca0000000000 */
[----:B------:R0:W1:Y:S02]  /*1d440*/  F2I.FTZ.U32.TRUNC.NTZ R3, R2 ;  /* 0x0000000200037305 */ /* 0x000064000021f000 */
[----:B0-----:R-:W-:Y:S02]  /*1d450*/  IMAD.MOV.U32 R2, RZ, RZ, RZ ;  /* 0x000000ffff027224 */ /* 0x001fe400078e00ff */
[----:B-1----:R-:W-:-:S04]  /*1d460*/  IMAD.MOV R9, RZ, RZ, -R3 ;  /* 0x000000ffff097224 */ /* 0x002fc800078e0a03 */
[----:B------:R-:W-:-:S04]  /*1d470*/  IMAD R9, R9, R12, RZ ;  /* 0x0000000c09097224 */ /* 0x000fc800078e02ff */
[----:B------:R-:W-:Y:S02]  /*1d480*/  IMAD.HI.U32 R3, R3, R9, R2 ;  /* 0x0000000903037227 */ /* 0x000fe400078e0002 */
[----:B------:R-:W0:Y:S04]  /*1d490*/  I2F.RP R9, R4 ;  /* 0x0000000400097306 */ /* 0x000e280000209400 */
[----:B------:R-:W-:-:S04]  /*1d4a0*/  IMAD.HI.U32 R2, R3, R8, RZ ;  /* 0x0000000803027227 */ /* 0x000fc800078e00ff */
[----:B------:R-:W-:Y:S01]  /*1d4b0*/  IMAD R3, R2, R11, R8 ;  /* 0x0000000b02037224 */ /* 0x000fe200078e0208 */
[----:B------:R-:W-:-:S04]  /*1d4c0*/  LOP3.LUT R8, R5, R6, RZ, 0x3c, !PT ;  /* 0x0000000605087212 */ /* 0x000fc800078e3cff */
[----:B------:R-:W-:Y:S01]  /*1d4d0*/  ISETP.GT.U32.AND P1, PT, R12, R3, PT ;  /* 0x000000030c00720c */ /* 0x000fe20003f24070 */
[----:B0-----:R-:W0:Y:S01]  /*1d4e0*/  MUFU.RCP R9, R9 ;  /* 0x0000000900097308 */ /* 0x001e220000001000 */
[----:B------:R-:W-:-:S11]  /*1d4f0*/  ISETP.GE.AND P2, PT, R8, RZ, PT ;  /* 0x000000ff0800720c */ /* 0x000fd60003f46270 */
[----:B------:R-:W-:Y:S02]  /*1d500*/  @!P1 IMAD.IADD R3, R3, 0x1, -R12 ;  /* 0x0000000103039824 */ /* 0x000fe400078e0a0c */
[----:B------:R-:W-:Y:S01]  /*1d510*/  @!P1 VIADD R2, R2, 0x1 ;  /* 0x0000000102029836 */ /* 0x000fe20000000000 */
[----:B------:R-:W-:Y:S02]  /*1d520*/  ISETP.NE.AND P1, PT, R6, RZ, PT ;  /* 0x000000ff0600720c */ /* 0x000fe40003f25270 */
[----:B------:R-:W-:Y:S01]  /*1d530*/  ISETP.GE.U32.AND P0, PT, R3, R12, PT ;  /* 0x0000000c0300720c */ /* 0x000fe20003f06070 */
[----:B0-----:R-:W-:-:S04]  /*1d540*/  VIADD R10, R9, 0xffffffe ;  /* 0x0ffffffe090a7836 */ /* 0x001fc80000000000 */
[----:B------:R-:W0:Y:S08]  /*1d550*/  F2I.FTZ.U32.TRUNC.NTZ R3, R10 ;  /* 0x0000000a00037305 */ /* 0x000e30000021f000 */
        /* <DEDUP_REMOVED lines=32> */
.L_x_5010:
        /* <DEDUP_REMOVED lines=61> */
.L_x_5011:
[----:B------:R-:W-:-:S05]  /*1db30*/  LOP3.LUT R25, RZ, R2, RZ, 0x33, !PT ;  /* 0x00000002ff197212 */ /* 0x000fca00078e33ff */
[----:B------:R-:W-:Y:S01]  /*1db40*/  IMAD.IADD R25, R6, 0x1, R25 ;  /* 0x0000000106197824 */ /* 0x000fe200078e0219 */
[----:B------:R-:W-:Y:S06]  /*1db50*/  BRA `(.L_x_5012) ;  /* 0x00000000000c7947 */ /* 0x000fec0003800000 */
.L_x_5007:
[----:B------:R-:W-:Y:S02]  /*1db60*/  IMAD.MOV.U32 R25, RZ, RZ, RZ ;  /* 0x000000ffff197224 */ /* 0x000fe400078e00ff */
[----:B------:R-:W-:Y:S02]  /*1db70*/  IMAD.U32 R24, RZ, RZ, UR6 ;  /* 0x00000006ff187e24 */ /* 0x000fe4000f8e00ff */
[----:B------:R-:W-:-:S07]  /*1db80*/  IMAD.MOV.U32 R26, RZ, RZ, RZ ;  /* 0x000000ffff1a7224 */ /* 0x000fce00078e00ff */
.L_x_5012:
[----:B------:R-:W-:-:S13]  /*1db90*/  ISETP.NE.AND P0, PT, R0, RZ, PT ;  /* 0x000000ff0000720c */ /* 0x000fda0003f05270 */
[----:B------:R-:W0:Y:S01]  /*1dba0*/  @!P0 S2R R3, SR_CgaCtaId ;  /* 0x0000000000038919 */ /* 0x000e220000008800 */
[----:B------:R-:W-:-:S04]  /*1dbb0*/  @!P0 MOV R0, 0x400 ;  /* 0x0000040000008802 */ /* 0x000fc80000000f00 */
[----:B0-----:R-:W-:-:S05]  /*1dbc0*/  @!P0 LEA R0, R3, R0, 0x18 ;  /* 0x0000000003008211 */ /* 0x001fca00078ec0ff */
[----:B------:R1:W-:Y:S01]  /*1dbd0*/  @!P0 STS.128 [R0+0x308d0], R24 ;  /* 0x0308d01800008388 */ /* 0x0003e20000000c00 */
[----:B------:R-:W-:Y:S06]  /*1dbe0*/  BAR.ARV 0x5, 0x180 ;  /* 0x0146000000007b1d */ /* 0x000fec0000002000 */
.L_x_5005:
        /* <DEDUP_REMOVED lines=8> */
[----:B------:R-:W-:Y:S01]  /*1dc70*/  BSSY B8, `(.L_x_5013) ;  /* 0x00006f5000087945 */ /* 0x000fe20003800000 */
[----:B------:R-:W-:Y:S01]  /*1dc80*/  IMAD.MOV.U32 R30, RZ, RZ, 0x1 ;  /* 0x00000001ff1e7424 */ /* 0x000fe200078e00ff */
[----:B------:R-:W1:Y:S01]  /*1dc90*/  S2R R3, SR_TID.X ;  /* 0x0000000000037919 */ /* 0x000e620000002100 */
[----:B------:R-:W-:Y:S01]  /*1dca0*/  IMAD.MOV.U32 R28, RZ, RZ, RZ ;  /* 0x000000ffff1c7224 */ /* 0x000fe200078e00ff */
[----:B------:R-:W-:Y:S01]  /*1dcb0*/  ULDC.64 UR38, c[0x0][0x198] ;  /* 0x0000660000267ab9 */ /* 0x000fe20000000a00 */
[----:B------:R-:W-:Y:S01]  /*1dcc0*/  IMAD.MOV.U32 R23, RZ, RZ, RZ ;  /* 0x000000ffff177224 */ /* 0x000fe200078e00ff */
[----:B------:R3:W-:Y:S01]  /*1dcd0*/  STL [R1+0x2ac], RZ ;  /* 0x0002acff01007387 */ /* 0x0007e20000100800 */
[----:B------:R-:W-:Y:S01]  /*1dce0*/  IMAD.MOV.U32 R29, RZ, RZ, 0x1 ;  /* 0x00000001ff1d7424 */ /* 0x000fe200078e00ff */
[----:B------:R-:W-:Y:S01]  /*1dcf0*/  ULDC UR40, c[0x0][0xc] ;  /* 0x0000030000287ab9 */ /* 0x000fe20000000800 */
[C---:B-1----:R-:W-:Y:S01]  /*1dd00*/  IMAD.SHL.U32 R33, R3.reuse, 0x8, RZ ;  /* 0x0000000803217824 */ /* 0x042fe200078e00ff */
[----:B------:R-:W-:-:S05]  /*1dd10*/  LOP3.LUT R2, R3, 0x7f, RZ, 0xc0, !PT ;  /* 0x0000007f03027812 */ /* 0x000fca00078ec0ff */
[----:B------:R-:W-:Y:S01]  /*1dd20*/  IMAD.SHL.U32 R37, R2, 0x8, RZ ;  /* 0x0000000802257824 */ /* 0x000fe200078e00ff */
[----:B------:R-:W-:Y:S02]  /*1dd30*/  SHF.R.U32.HI R2, RZ, 0x3, R2 ;  /* 0x00000003ff027819 */ /* 0x000fe40000011602 */
[----:B--2---:R-:W-:Y:S02]  /*1dd40*/  R2UR UR4, R0 ;  /* 0x00000000000472ca */ /* 0x004fe400000e0000 */
[C---:B------:R-:W-:Y:S02]  /*1dd50*/  LOP3.LUT R0, R33.reuse, 0x1f8, RZ, 0xc0, !PT ;  /* 0x000001f821007812 */ /* 0x040fe400078ec0ff */
[----:B------:R-:W-:Y:S02]  /*1dd60*/  LOP3.LUT R33, R33, 0x38, RZ, 0xc0, !PT ;  /* 0x0000003821217812 */ /* 0x000fe400078ec0ff */
[----:B------:R-:W-:Y:S02]  /*1dd70*/  LOP3.LUT R0, R0, 0x38, R3, 0x78, !PT ;  /* 0x0000003800007812 */ /* 0x000fe400078e7803 */
[----:B------:R-:W-:-:S02]  /*1dd80*/  LOP3.LUT R36, R33, 0x40, RZ, 0xfc, !PT ;  /* 0x0000004021247812 */ /* 0x000fc400078efcff */
[----:B------:R-:W-:Y:S01]  /*1dd90*/  LOP3.LUT R37, R0, 0x200, R37, 0xf8, !PT ;  /* 0x0000020000257812 */ /* 0x000fe200078ef825 */
[----:B------:R-:W-:Y:S01]  /*1dda0*/  IMAD.SHL.U32 R0, R3, 0x10, RZ ;  /* 0x0000001003007824 */ /* 0x000fe200078e00ff */
[----:B------:R-:W-:Y:S01]  /*1ddb0*/  LOP3.LUT R34, R33, 0x80, RZ, 0xfc, !PT ;  /* 0x0000008021227812 */ /* 0x000fe200078efcff */
[----:B------:R-:W-:-:S03]  /*1ddc0*/  ULOP3.LUT UR41, UR4, 0x2, URZ, 0xfc, !UPT ;  /* 0x0000000204297892 */ /* 0x000fc6000f8efc3f */
[----:B------:R-:W-:Y:S01]  /*1ddd0*/  UMOV UR4, 0x400 ;  /* 0x0000040000047882 */ /* 0x000fe20000000000 */
[----:B------:R-:W-:Y:S01]  /*1dde0*/  LOP3.LUT R0, R2, 0x70, R0, 0xf8, !PT ;  /* 0x0000007002007812 */ /* 0x000fe200078ef800 */
[----:B0-----:R-:W-:-:S06]  /*1ddf0*/  ULEA UR4, UR5, UR4, 0x18 ;  /* 0x0000000405047291 */ /* 0x001fcc000f8ec03f */
[----:B------:R-:W-:-:S04]  /*1de00*/  IMAD.U32 R17, RZ, RZ, UR4 ;  /* 0x00000004ff117e24 */ /* 0x000fc8000f8e00ff */
[----:B------:R-:W-:-:S05]  /*1de10*/  IMAD R0, R37, 0x2, R17 ;  /* 0x0000000225007824 */ /* 0x000fca00078e0211 */
[----:B------:R3:W-:Y:S02]  /*1de20*/  STL [R1+0x280], R0 ;  /* 0x0002800001007387 */ /* 0x0007e40000100800 */
.L_x_5136:
[----:B------:R-:W-:Y:S05]  /*1de30*/  YIELD ;  /* 0x0000000000007946 */ /* 0x000fea0003800000 */
[----:B------:R-:W-:Y:S01]  /*1de40*/  ULDC.64 UR4, c[0x0][0xa28] ;  /* 0x00028a0000047ab9 */ /* 0x000fe20000000a00 */
[----:B0-----:R-:W-:Y:S01]  /*1de50*/  IMAD.MOV.U32 R12, RZ, RZ, RZ ;  /* 0x000000ffff0c7224 */ /* 0x001fe200078e00ff */
[----:B------:R-:W-:Y:S01]  /*1de60*/  ISETP.NE.U32.AND P0, PT, RZ, UR4, PT ;  /* 0x00000004ff007c0c */ /* 0x000fe2000bf05070 */
[----:B------:R-:W0:Y:S01]  /*1de70*/  LDC.64 R4, c[0x0][0xa00] ;  /* 0x00028000ff047b82 */ /* 0x000e220000000a00 */
[----:B------:R-:W-:Y:S02]  /*1de80*/  ULDC.64 UR6, c[0x0][0xa10] ;  /* 0x0002840000067ab9 */ /* 0x000fe40000000a00 */
[----:B------:R-:W-:Y:S01]  /*1de90*/  ISETP.NE.AND.EX P0, PT, RZ, UR5, PT, P0 ;  /* 0x00000005ff007c0c */ /* 0x000fe2000bf05300 */
[----:B------:R-:W-:-:S12]  /*1dea0*/  ULDC.64 UR4, c[0x0][0xa18] ;  /* 0x0002860000047ab9 */ /* 0x000fd80000000a00 */
[----:B-1----:R-:W1:Y:S01]  /*1deb0*/  @P0 LDC.64 R2, c[0x0][0xa28] ;  /* 0x00028a00ff020b82 */ /* 0x002e620000000a00 */
[----:B------:R-:W-:Y:S01]  /*1dec0*/  ISETP.NE.U32.AND P1, PT, RZ, UR6, PT ;  /* 0x00000006ff007c0c */ /* 0x000fe2000bf25070 */
[----:B-1----:R-:W-:-:S05]  /*1ded0*/  @P0 IMAD.WIDE R2, R27, 0x4, R2 ;  /* 0x000000041b020825 */ /* 0x002fca00078e0202 */
[----:B--2---:R1:W2:Y:S01]  /*1dee0*/  @P0 LDG.E R12, desc[UR36][R2.64] ;  /* 0x00000024020c0981 */ /* 0x0042a2000c1e1900 */
[----:B------:R-:W-:Y:S01]  /*1def0*/  ISETP.NE.U32.AND P0, PT, RZ, UR4, PT ;  /* 0x00000004ff007c0c */ /* 0x000fe2000bf05070 */
[----:B------:R-:W-:Y:S01]  /*1df00*/  IMAD.MOV.U32 R35, RZ, RZ, RZ ;  /* 0x000000ffff237224 */ /* 0x000fe200078e00ff */
[----:B------:R-:W-:Y:S01]  /*1df10*/  ISETP.NE.AND.EX P1, PT, RZ, UR7, PT, P1 ;  /* 0x00000007ff007c0c */ /* 0x000fe2000bf25310 */
[----:B---3--:R-:W-:Y:S01]  /*1df20*/  IMAD.MOV.U32 R0, RZ, RZ, RZ ;  /* 0x000000ffff007224 */ /* 0x008fe200078e00ff */
        /* <DEDUP_REMOVED lines=25> */
[----:B----4-:R-:W-:Y:S05]  /*1e0c0*/  @P2 BRA `(.L_x_5014) ;  /* 0x0000000000102947 */ /* 0x010fea0003800000 */
[----:B------:R-:W-:Y:S05]  /*1e0d0*/  @!P0 BRA `(.L_x_5014) ;  /* 0x00000000000c8947 */ /* 0x000fea0003800000 */
[----:B------:R-:W2:Y:S04]  /*1e0e0*/  LDG.E R6, desc[UR36][R4.64] ;  /* 0x0000002404067981 */ /* 0x000ea8000c1e1900 */
[----:B-----5:R-:W2:Y:S02]  /*1e0f0*/  LDG.E R31, desc[UR36][R4.64+0x4] ;  /* 0x00000424041f7981 */ /* 0x020ea4000c1e1900 */
[----:B--2---:R-:W-:-:S07]  /*1e100*/  IMAD.IADD R31, R31, 0x1, -R6 ;  /* 0x000000011f1f7824 */ /* 0x004fce00078e0a06 */
.L_x_5014:
        /* <DEDUP_REMOVED lines=13> */
.L_x_5015:
        /* <DEDUP_REMOVED lines=9> */
.L_x_5016:
[----:B-1----:R-:W2:Y:S01]  /*1e270*/  @P1 LDG.E R5, desc[UR36][R2.64] ;  /* 0x0000002402051981 */ /* 0x002ea2000c1e1900 */
[----:B------:R-:W1:Y:S03]  /*1e280*/  LDC R9, c[0x0][0x448] ;  /* 0x00011200ff097b82 */ /* 0x000e660000000800 */
[----:B------:R3:W2:Y:S01]  /*1e290*/  @P1 LDG.E R4, desc[UR36][R2.64+0x4] ;  /* 0x0000042402041981 */ /* 0x0006a2000c1e1900 */
[----:B------:R-:W-:Y:S02]  /*1e2a0*/  IMAD.SHL.U32 R25, R25, 0x80, RZ ;  /* 0x0000008019197824 */ /* 0x000fe400078e00ff */
[----:B-----5:R-:W-:Y:S02]  /*1e2b0*/  IMAD.IADD R8, R8, 0x1, -R12 ;  /* 0x0000000108087824 */ /* 0x020fe400078e0a0c */
[----:B---3--:R-:W3:Y:S01]  /*1e2c0*/  LDC.64 R2, c[0x0][0x9e0] ;  /* 0x00027800ff027b82 */ /* 0x008ee20000000a00 */
[----:B-1----:R-:W-:Y:S01]  /*1e2d0*/  ISETP.NE.AND P2, PT, R9, 0x1, PT ;  /* 0x000000010900780c */ /* 0x002fe20003f45270 */
[----:B------:R-:W-:-:S12]  /*1e2e0*/  VIADD R9, R25, 0x7f ;  /* 0x0000007f19097836 */ /* 0x000fd80000000000 */
[----:B------:R-:W1:Y:S01]  /*1e2f0*/  @P2 LDC R10, c[0x0][0x44c] ;  /* 0x00011300ff0a2b82 */ /* 0x000e620000000800 */
[----:B---3--:R-:W-:-:S07]  /*1e300*/  ISETP.GE.AND P3, PT, R3, 0x1, PT ;  /* 0x000000010300780c */ /* 0x008fce0003f66270 */
[----:B------:R-:W3:Y:S01]  /*1e310*/  @P2 LDC R11, c[0x0][0x450] ;  /* 0x00011400ff0b2b82 */ /* 0x000ee20000000800 */
[----:B--2---:R-:W-:Y:S02]  /*1e320*/  @P1 IMAD.IADD R7, R4, 0x1, -R5 ;  /* 0x0000000104071824 */ /* 0x004fe400078e0a05 */
[----:B-1----:R-:W-:-:S05]  /*1e330*/  @P2 IMAD.HI.U32 R4, R9, R10, RZ ;  /* 0x0000000a09042227 */ /* 0x002fca00078e00ff */
[----:B---3--:R-:W-:Y:S01]  /*1e340*/  @P2 SHF.R.U32.HI R9, RZ, R11, R4 ;  /* 0x0000000bff092219 */ /* 0x008fe20000011604 */
[----:B------:R-:W-:-:S04]  /*1e350*/  IMAD.IADD R11, R8, 0x1, R7 ;  /* 0x00000001080b7824 */ /* 0x000fc800078e0207 */
[C---:B------:R-:W-:Y:S01]  /*1e360*/  VIADD R4, R11.reuse, 0x5f ;  /* 0x0000005f0b047836 */ /* 0x040fe20000000000 */
[----:B------:R1:W-:Y:S01]  /*1e370*/  STL [R1+0x284], R11 ;  /* 0x0002840b01007387 */ /* 0x0003e20000100800 */
[----:B------:R-:W-:Y:S02]  /*1e380*/  IADD3 R18, R11, 0x1, -R31 ;  /* 0x000000010b127810 */ /* 0x000fe40007ffe81f */
[----:B------:R-:W-:-:S04]  /*1e390*/  IMAD.HI R4, R4, 0x2aaaaaab, RZ ;  /* 0x2aaaaaab04047827 */ /* 0x000fc800078e02ff */
[----:B------:R-:W-:Y:S01]  /*1e3a0*/  IMAD.IADD R9, R18, 0x1, R9 ;  /* 0x0000000112097824 */ /* 0x000fe200078e0209 */
[----:B------:R-:W-:-:S03]  /*1e3b0*/  SHF.R.U32.HI R19, RZ, 0x1f, R4 ;  /* 0x0000001fff137819 */ /* 0x000fc60000011604 */
[----:B------:R-:W-:Y:S01]  /*1e3c0*/  IMAD.IADD R2, R9, 0x1, R2 ;  /* 0x0000000109027824 */ /* 0x000fe200078e0202 */
[----:B------:R-:W-:Y:S01]  /*1e3d0*/  LEA.HI.SX32 R19, R4, R19, 0x1c ;  /* 0x0000001304137211 */ /* 0x000fe200078fe2ff */
[----:B-1----:R-:W-:Y:S06]  /*1e3e0*/  @!P3 BRA `(.L_x_5017) ;  /* 0x000000000048b947 */ /* 0x002fec0003800000 */
        /* <DEDUP_REMOVED lines=11> */
.L_x_5019:
[----:B------:R-:W-:-:S13]  /*1e4a0*/  ISETP.NE.AND P0, PT, R3, 0x1, PT ;  /* 0x000000010300780c */ /* 0x000fda0003f05270 */
[----:B------:R-:W1:Y:S02]  /*1e4b0*/  @P0 LDC.64 R4, c[0x0][0x9e8] ;  /* 0x00027a00ff040b82 */ /* 0x000e640000000a00 */
[----:B-1----:R-:W-:-:S05]  /*1e4c0*/  @P0 IMAD.HI.U32 R4, R10, R4, RZ ;  /* 0x000000040a040227 */ /* 0x002fca00078e00ff */
[----:B------:R-:W-:-:S07]  /*1e4d0*/  @P0 SHF.R.U32.HI R10, RZ, R5, R4 ;  /* 0x00000005ff0a0219 */ /* 0x000fce0000011604 */
.L_x_5020:
[----:B------:R-:W-:Y:S05]  /*1e4e0*/  BSYNC B0 ;  /* 0x0000000000007941 */ /* 0x000fea0003800000 */
.L_x_5018:
[----:B------:R-:W-:-:S05]  /*1e4f0*/  IMAD R5, R10, R3, R3 ;  /* 0x000000030a057224 */ /* 0x000fca00078e0203 */
[----:B------:R-:W-:-:S07]  /*1e500*/  VIMNMX R2, R2, R5, PT ;  /* 0x0000000502027248 */ /* 0x000fce0003fe0100 */
.L_x_5017:
[----:B------:R-:W1:Y:S01]  /*1e510*/  @P2 LDC R10, c[0x0][0x44c] ;  /* 0x00011300ff0a2b82 */ /* 0x000e620000000800 */
[----:B------:R-:W-:Y:S01]  /*1e520*/  VIADD R2, R2, 0x5f ;  /* 0x0000005f02027836 */ /* 0x000fe20000000000 */
[----:B------:R-:W-:Y:S01]  /*1e530*/  ULDC UR4, c[0x0][0x9dc] ;  /* 0x0002770000047ab9 */ /* 0x000fe20000000800 */
[----:B------:R-:W-:Y:S02]  /*1e540*/  IMAD.MOV.U32 R4, RZ, RZ, R25 ;  /* 0x000000ffff047224 */ /* 0x000fe400078e0019 */
[----:B------:R-:W-:-:S03]  /*1e550*/  IMAD.HI R2, R2, 0x2aaaaaab, RZ ;  /* 0x2aaaaaab02027827 */ /* 0x000fc600078e02ff */
[----:B------:R-:W2:Y:S01]  /*1e560*/  @P2 LDC R5, c[0x0][0x450] ;  /* 0x00011400ff052b82 */ /* 0x000ea20000000800 */
[----:B------:R-:W-:Y:S02]  /*1e570*/  IMAD.IADD R9, R11, 0x1, -R31 ;  /* 0x000000010b097824 */ /* 0x000fe400078e0a1f */
[----:B-1----:R-:W-:-:S05]  /*1e580*/  @P2 IMAD.HI.U32 R10, R25, R10, RZ ;  /* 0x0000000a190a2227 */ /* 0x002fca00078e00ff */
[----:B--2---:R-:W-:Y:S02]  /*1e590*/  @P2 SHF.R.U32.HI R4, RZ, R5, R10 ;  /* 0x00000005ff042219 */ /* 0x004fe4000001160a */
[----:B------:R-:W-:-:S03]  /*1e5a0*/  SHF.R.U32.HI R5, RZ, 0x1f, R2 ;  /* 0x0000001fff057819 */ /* 0x000fc60000011602 */
[----:B------:R-:W-:Y:S01]  /*1e5b0*/  IMAD.IADD R10, R9, 0x1, R4 ;  /* 0x00000001090a7824 */ /* 0x000fe200078e0204 */
[----:B------:R-:W-:-:S04]  /*1e5c0*/  LEA.HI.SX32 R2, R2, R5, 0x1c ;  /* 0x0000000502027211 */ /* 0x000fc800078fe2ff */
[----:B------:R-:W-:Y:S01]  /*1e5d0*/  VIMNMX R11, R19, R2, PT ;  /* 0x00000002130b7248 */ /* 0x000fe20003fe0100 */
        /* <DEDUP_REMOVED lines=12> */
.L_x_5023:
[----:B------:R-:W-:-:S13]  /*1e6a0*/  ISETP.NE.AND P0, PT, R3, 0x1, PT ;  /* 0x000000010300780c */ /* 0x000fda0003f05270 */
[----:B------:R-:W1:Y:S02]  /*1e6b0*/  @P0 LDC.64 R4, c[0x0][0x9e8] ;  /* 0x00027a00ff040b82 */ /* 0x000e640000000a00 */
[----:B-1----:R-:W-:-:S05]  /*1e6c0*/  @P0 IMAD.HI.U32 R4, R10, R4, RZ ;  /* 0x000000040a040227 */ /* 0x002fca00078e00ff */
[----:B------:R-:W-:-:S07]  /*1e6d0*/  @P0 SHF.R.U32.HI R10, RZ, R5, R4 ;  /* 0x00000005ff0a0219 */ /* 0x000fce0000011604 */
.L_x_5024:
[----:B------:R-:W-:Y:S05]  /*1e6e0*/  BSYNC B0 ;  /* 0x0000000000007941 */ /* 0x000fea0003800000 */
.L_x_5022:
[----:B------:R-:W-:-:S05]  /*1e6f0*/  IMAD R3, R10, R3, RZ ;  /* 0x000000030a037224 */ /* 0x000fca00078e02ff */
[----:B------:R-:W-:-:S07]  /*1e700*/  VIMNMX R2, R2, R3, !PT ;  /* 0x0000000302027248 */ /* 0x000fce0007fe0100 */
.L_x_5021:
[----:B------:R-:W-:Y:S01]  /*1e710*/  IMAD.HI R2, R2, 0x2aaaaaab, RZ ;  /* 0x2aaaaaab02027827 */ /* 0x000fe200078e02ff */
[----:B------:R-:W-:Y:S01]  /*1e720*/  BSSY B0, `(.L_x_5025) ;  /* 0x0000026000007945 */ /* 0x000fe20003800000 */
        /* <DEDUP_REMOVED lines=8> */
[----:B------:R-:W-:Y:S01]  /*1e7b0*/  ISETP.NE.AND P0, PT, R6, RZ, PT ;  /* 0x000000ff0600720c */ /* 0x000fe20003f05270 */
[----:B------:R-:W-:-:S03]  /*1e7c0*/  ULDC UR4, c[0x0][0x9f0] ;  /* 0x00027c0000047ab9 */ /* 0x000fc60000000800 */
[----:B------:R-:W-:-:S04]  /*1e7d0*/  SEL R5, R6, UR4, P0 ;  /* 0x0000000406057c07 */ /* 0x000fc80008000000 */
[----:B------:R-:W-:Y:S02]  /*1e7e0*/  IABS R13, R5 ;  /* 0x00000005000d7213 */ /* 0x000fe40000000000 */
[----:B0-----:R-:W-:Y:S02]  /*1e7f0*/  IADD3 R12, R5, -0x1, R11 ;  /* 0xffffffff050c7810 */ /* 0x001fe40007ffe00b */
        /* <DEDUP_REMOVED lines=24> */
.L_x_5026:
[----:B------:R-:W-:Y:S05]  /*1e980*/  BSYNC B0 ;  /* 0x0000000000007941 */ /* 0x000fea0003800000 */
.L_x_5025:
[-C--:B------:R-:W-:Y:S01]  /*1e990*/  IMAD R3, R10, R14.reuse, R4 ;  /* 0x0000000e0a037224 */ /* 0x080fe200078e0204 */
        /* <DEDUP_REMOVED lines=20> */
[----:B------:R-:W1:Y:S02]  /*1eae0*/  S2R R3, SR_TID.X ;  /* 0x0000000000037919 */ /* 0x000e640000002100 */
[----:B-1----:R-:W-:-:S04]  /*1eaf0*/  SHF.R.U32.HI R3, RZ, 0x5, R3 ;  /* 0x00000005ff037819 */ /* 0x002fc80000011603 */
[----:B------:R-:W-:-:S05]  /*1eb00*/  LOP3.LUT R3, R3, 0x3, RZ, 0xc0, !PT ;  /* 0x0000000303037812 */ /* 0x000fca00078ec0ff */
[----:B------:R1:W2:Y:S02]  /*1eb10*/  SHFL.IDX PT, R14, R3, RZ, 0x1f ;  /* 0x00001fff030e7589 */ /* 0x0002a400000e0000 */
.L_x_5185:
[----:B--2---:R-:W-:Y:S02]  /*1eb20*/  ISETP.NE.AND P0, PT, R14, RZ, PT ;  /* 0x000000ff0e00720c */ /* 0x004fe40003f05270 */
[----:B------:R-:W-:-:S11]  /*1eb30*/  PLOP3.LUT P6, PT, PT, PT, PT, 0x8, 0x0 ;  /* 0x000000000000781c */ /* 0x000fd60003fce170 */
[----:B------:R-:W-:Y:S05]  /*1eb40*/  @P0 BRA `(.L_x_5030) ;  /* 0x00000000000c0947 */ /* 0x000fea0003800000 */
[----:B------:R-:W-:-:S03]  /*1eb50*/  UMOV UR4, 0xffffffff ;  /* 0xffffffff00047882 */ /* 0x000fc60000000000 */
[----:B------:R-:W-:Y:S05]  /*1eb60*/  BRA.DIV UR4, `(.L_x_5031) ;  /* 0x0000007204787947 */ /* 0x000fea000b800000 */
[----:B------:R-:W-:-:S13]  /*1eb70*/  ELECT P6, URZ, PT ;  /* 0x00000000003f782f */ /* 0x000fda00038c0000 */
.L_x_5030:
[----:B-1----:R-:W2:Y:S01]  /*1eb80*/  LDL R3, [R1+0x2ac] ;  /* 0x0002ac0001037983 */ /* 0x002ea20000100800 */
[----:B------:R-:W-:Y:S01]  /*1eb90*/  BSSY B1, `(.L_x_5032) ;  /* 0x0000008000017945 */ /* 0x000fe20003800000 */
[----:B--2---:R-:W-:-:S05]  /*1eba0*/  VIADD R3, R3, 0x1 ;  /* 0x0000000103037836 */ /* 0x004fca0000000000 */
[----:B------:R-:W-:-:S04]  /*1ebb0*/  LEA.HI R7, R3, R3, RZ, 0x1 ;  /* 0x0000000303077211 */ /* 0x000fc800078f08ff */
[----:B------:R-:W-:-:S05]  /*1ebc0*/  LOP3.LUT R8, R7, 0xfffffffe, RZ, 0xc0, !PT ;  /* 0xfffffffe07087812 */ /* 0x000fca00078ec0ff */
[----:B------:R-:W-:-:S05]  /*1ebd0*/  IMAD.IADD R8, R3, 0x1, -R8 ;  /* 0x0000000103087824 */ /* 0x000fca00078e0a08 */
[----:B------:R-:W-:-:S04]  /*1ebe0*/  SHF.L.U32 R8, R8, 0x1f, RZ ;  /* 0x0000001f08087819 */ /* 0x000fc800000006ff */
[----:B------:R-:W1:Y:S02]  /*1ebf0*/  SYNCS.PHASECHK.TRANS64.TRYWAIT P0, [R17+URZ+0x30820], R8 ;  /* 0x03082008110075a7 */ /* 0x000e64000800017f */
[----:B-1----:R-:W-:Y:S05]  /*1ec00*/  @!P0 BRA `(.L_x_5033) ;  /* 0x0000007000708947 */ /* 0x002fea0003800000 */
.L_x_5188:
[----:B------:R-:W-:Y:S05]  /*1ec10*/  BSYNC B1 ;  /* 0x0000000000017941 */ /* 0x000fea0003800000 */
.L_x_5032:
[----:B------:R-:W-:Y:S04]  /*1ec20*/  BSSY B1, `(.L_x_5034) ;  /* 0x000008b000017945 */ /* 0x000fe80003800000 */
[----:B------:R-:W-:Y:S05]  /*1ec30*/  @!P6 BRA `(.L_x_5035) ;  /* 0x000000080024e947 */ /* 0x000fea0003800000 */
[----:B0-----:R-:W-:Y:S01]  /*1ec40*/  IMAD R12, R28, 0x8, R17 ;  /* 0x000000081c0c7824 */ /* 0x001fe200078e0211 */
[----:B------:R-:W-:Y:S01]  /*1ec50*/  SHF.L.U32 R11, R30, 0x1f, RZ ;  /* 0x0000001f1e0b7819 */ /* 0x000fe200000006ff */
[----:B------:R-:W0:Y:S01]  /*1ec60*/  S2R R3, SR_TID.X ;  /* 0x0000000000037919 */ /* 0x000e220000002100 */
[----:B------:R-:W-:Y:S02]  /*1ec70*/  BSSY B2, `(.L_x_5036) ;  /* 0x0000005000027945 */ /* 0x000fe40003800000 */
[----:B------:R-:W2:Y:S01]  /*1ec80*/  SYNCS.PHASECHK.TRANS64.TRYWAIT P0, [R12+URZ+0x308a0], R11 ;  /* 0x0308a00b0c0075a7 */ /* 0x000ea2000800017f */
[----:B0-----:R-:W-:-:S04]  /*1ec90*/  LOP3.LUT R3, R3, 0x7f, RZ, 0xc0, !PT ;  /* 0x0000007f03037812 */ /* 0x001fc800078ec0ff */
[----:B------:R-:W-:Y:S01]  /*1eca0*/  ISETP.NE.AND P1, PT, R3, RZ, PT ;  /* 0x000000ff0300720c */ /* 0x000fe20003f25270 */
[----:B--2---:R-:W-:-:S12]  /*1ecb0*/  @!P0 BRA `(.L_x_5037) ;  /* 0x0000007000588947 */ /* 0x004fd80003800000 */
.L_x_5189:
[----:B------:R-:W-:Y:S05]  /*1ecc0*/  BSYNC B2 ;  /* 0x0000000000027941 */ /* 0x000fea0003800000 */
.L_x_5036:
[----:B------:R-:W-:Y:S04]  /*1ecd0*/  BSSY B2, `(.L_x_5038) ;  /* 0x0000009000027945 */ /* 0x000fe80003800000 */
[----:B------:R-:W-:Y:S05]  /*1ece0*/  @P1 BRA `(.L_x_5039) ;  /* 0x00000000001c1947 */ /* 0x000fea0003800000 */
[----:B------:R-:W2:Y:S02]  /*1ecf0*/  S2R R3, SR_TID.X ;  /* 0x0000000000037919 */ /* 0x000ea40000002100 */
[----:B--2---:R-:W-:Y:S01]  /*1ed00*/  LOP3.LUT R7, R3, 0x1f, RZ, 0xc0, !PT ;  /* 0x0000001f03077812 */ /* 0x004fe200078ec0ff */
[----:B------:R-:W-:-:S03]  /*1ed10*/  IMAD.MOV.U32 R3, RZ, RZ, 0x9000 ;  /* 0x00009000ff037424 */ /* 0x000fc600078e00ff */
[----:B------:R-:W-:Y:S01]  /*1ed20*/  ISETP.NE.AND P0, PT, R7, RZ, PT ;  /* 0x000000ff0700720c */ /* 0x000fe20003f05270 */
[----:B------:R2:W-:-:S12]  /*1ed30*/  SYNCS.ARRIVE.TRANS64 RZ, [R12+URZ+0x30890], R3 ;  /* 0x030890030cff79a7 */ /* 0x0005d8000800003f */
[----:B--2---:R-:W-:Y:S05]  /*1ed40*/  @!P0 BRA `(.L_x_5039) ;  /* 0x0000000000048947 */ /* 0x004fea0003800000 */
[----:B------:R-:W-:Y:S01]  /*1ed50*/  BPT.TRAP 0x1 ;  /* 0x000000040000795c */ /* 0x000fe20000300000 */
.L_x_5039:
[----:B------:R-:W-:Y:S05]  /*1ed60*/  BSYNC B2 ;  /* 0x0000000000027941 */ /* 0x000fea0003800000 */
.L_x_5038:
[----:B------:R-:W-:Y:S01]  /*1ed70*/  IMAD.MOV.U32 R22, RZ, RZ, RZ ;  /* 0x000000ffff167224 */ /* 0x000fe200078e00ff */
[----:B------:R-:W-:Y:S01]  /*1ed80*/  UIADD3 UR4, UP0, UR38, 0x570, URZ ;  /* 0x0000057026047890 */ /* 0x000fe2000ff1e03f */
[----:B------:R-:W-:Y:S01]  /*1ed90*/  IMAD R7, R2, 0x60, R0 ;  /* 0x0000006002077824 */ /* 0x000fe200078e0200 */
[----:B------:R-:W-:Y:S01]  /*1eda0*/  PLOP3.LUT P0, PT, PT, PT, PT, 0x80, 0x0 ;  /* 0x000000000000781c */ /* 0x000fe20003f0f070 */
[----:B-1----:R-:W-:Y:S01]  /*1edb0*/  IMAD R8, R28, 0x9000, R17 ;  /* 0x000090001c087824 */ /* 0x002fe200078e0211 */
[----:B------:R-:W-:Y:S01]  /*1edc0*/  R2UR UR10, R22 ;  /* 0x00000000160a72ca */ /* 0x000fe200000e0000 */
[----:B------:R-:W-:Y:S01]  /*1edd0*/  VIADD R7, R7, 0xffffffa0 ;  /* 0xffffffa007077836 */ /* 0x000fe20000000000 */
[----:B------:R-:W-:Y:S01]  /*1ede0*/  UIADD3.X UR5, URZ, UR39, URZ, UP0, !UPT ;  /* 0x000000273f057290 */ /* 0x000fe200087fe43f */
[----:B------:R-:W-:Y:S01]  /*1edf0*/  VIADD R3, R12, 0x30890 ;  /* 0x000308900c037836 */ /* 0x000fe20000000000 */
[----:B------:R-:W-:Y:S01]  /*1ee00*/  UMOV UR6, 0x0 ;  /* 0x0000000000067882 */ /* 0x000fe20000000000 */
[----:B------:R-:W-:Y:S01]  /*1ee10*/  VIADD R13, R8, 0x1e400 ;  /* 0x0001e400080d7836 */ /* 0x000fe20000000000 */
[----:B------:R-:W-:-:S09]  /*1ee20*/  UMOV UR7, 0x12f00000 ;  /* 0x12f0000000077882 */ /* 0x000fd20000000000 */
.L_x_5040:
        /* <DEDUP_REMOVED lines=16> */
.L_x_5041:
        /* <DEDUP_REMOVED lines=16> */
.L_x_5042:
        /* <DEDUP_REMOVED lines=13> */
.L_x_5190:
[----:B------:R-:W-:Y:S05]  /*1f100*/  BSYNC B2 ;  /* 0x0000000000027941 */ /* 0x000fea0003800000 */
.L_x_5043:
[----:B------:R-:W-:Y:S01]  /*1f110*/  BSSY B2, `(.L_x_5045) ;  /* 0x000000b000027945 */ /* 0x000fe20003800000 */
[----:B------:R-:W-:Y:S02]  /*1f120*/  IMAD.MOV.U32 R14, RZ, RZ, 0x0 ;  /* 0x00000000ff0e7424 */ /* 0x000fe400078e00ff */
[----:B------:R-:W-:Y:S01]  /*1f130*/  IMAD.MOV.U32 R15, RZ, RZ, 0x12f00000 ;  /* 0x12f00000ff0f7424 */ /* 0x000fe200078e00ff */
[----:B------:R-:W-:Y:S06]  /*1f140*/  @P1 BRA `(.L_x_5046) ;  /* 0x00000000001c1947 */ /* 0x000fec0003800000 */
[----:B------:R-:W2:Y:S02]  /*1f150*/  S2R R3, SR_TID.X ;  /* 0x0000000000037919 */ /* 0x000ea40000002100 */
[----:B--2---:R-:W-:Y:S01]  /*1f160*/  LOP3.LUT R13, R3, 0x1f, RZ, 0xc0, !PT ;  /* 0x0000001f030d7812 */ /* 0x004fe200078ec0ff */
[----:B------:R-:W-:-:S03]  /*1f170*/  IMAD.MOV.U32 R3, RZ, RZ, 0x9000 ;  /* 0x00009000ff037424 */ /* 0x000fc600078e00ff */
[----:B------:R-:W-:Y:S01]  /*1f180*/  ISETP.NE.AND P0, PT, R13, RZ, PT ;  /* 0x000000ff0d00720c */ /* 0x000fe20003f05270 */
[----:B------:R2:W-:-:S12]  /*1f190*/  SYNCS.ARRIVE.TRANS64 RZ, [R12+URZ+0x308b0], R3 ;  /* 0x0308b0030cff79a7 */ /* 0x0005d8000800003f */
[----:B--2---:R-:W-:Y:S05]  /*1f1a0*/  @!P0 BRA `(.L_x_5046) ;  /* 0x0000000000048947 */ /* 0x004fea0003800000 */
[----:B------:R-:W-:Y:S01]  /*1f1b0*/  BPT.TRAP 0x1 ;  /* 0x000000040000795c */ /* 0x000fe20000300000 */
.L_x_5046:
[----:B------:R-:W-:Y:S05]  /*1f1c0*/  BSYNC B2 ;  /* 0x0000000000027941 */ /* 0x000fea0003800000 */
.L_x_5045:
        /* <DEDUP_REMOVED lines=8> */
.L_x_5047:
        /* <DEDUP_REMOVED lines=15> */
.L_x_5048:
        /* <DEDUP_REMOVED lines=15> */
.L_x_5049:
        /* <DEDUP_REMOVED lines=9> */
[----:B--2---:R-:W-:Y:S05]  /*1f4c0*/  @P0 BRA.U.ANY `(.L_x_5049) ;  /* 0xfffffffd00d80947 */ /* 0x004fea000393ffff */
.L_x_5035:
[----:B------:R-:W-:Y:S05]  /*1f4d0*/  BSYNC B1 ;  /* 0x0000000000017941 */ /* 0x000fea0003800000 */
.L_x_5034:
[----:B-1----:R-:W-:Y:S01]  /*1f4e0*/  VIADD R8, R2, 0xfffffffe ;  /* 0xfffffffe02087836 */ /* 0x002fe20000000000 */
        /* <DEDUP_REMOVED lines=8> */
.L_x_5066:
        /* <DEDUP_REMOVED lines=11> */
.L_x_5191:
[----:B------:R-:W-:Y:S05]  /*1f620*/  BSYNC B2 ;  /* 0x0000000000027941 */ /* 0x000fea0003800000 */
.L_x_5052:
        /* <DEDUP_REMOVED lines=9> */
.L_x_5055:
[----:B------:R-:W-:Y:S05]  /*1f6c0*/  BSYNC B2 ;  /* 0x0000000000027941 */ /* 0x000fea0003800000 */
.L_x_5054:
        /* <DEDUP_REMOVED lines=11> */
.L_x_5056:
        /* <DEDUP_REMOVED lines=16> */
.L_x_5057:
        /* <DEDUP_REMOVED lines=16> */
.L_x_5058:
        /* <DEDUP_REMOVED lines=13> */
.L_x_5192:
[----:B------:R-:W-:Y:S05]  /*1fa50*/  BSYNC B2 ;  /* 0x0000000000027941 */ /* 0x000fea0003800000 */
.L_x_5059:
[----:B------:R-:W-:Y:S01]  /*1fa60*/  BSSY B2, `(.L_x_5061) ;  /* 0x000000b000027945 */ /* 0x000fe20003800000 */
[----:B------:R-:W-:Y:S02]  /*1fa70*/  IMAD.MOV.U32 R2, RZ, RZ, 0x0 ;  /* 0x00000000ff027424 */ /* 0x000fe400078e00ff */
[----:B01----:R-:W-:Y:S01]  /*1fa80*/  IMAD.MOV.U32 R3, RZ, RZ, 0x12f00000 ;  /* 0x12f00000ff037424 */ /* 0x003fe200078e00ff */
[----:B------:R-:W-:Y:S06]  /*1fa90*/  @P2 BRA `(.L_x_5062) ;  /* 0x00000000001c2947 */ /* 0x000fec0003800000 */
[----:B------:R-:W0:Y:S02]  /*1faa0*/  S2R R13, SR_TID.X ;  /* 0x00000000000d7919 */ /* 0x000e240000002100 */
[----:B0-----:R-:W-:Y:S01]  /*1fab0*/  LOP3.LUT R21, R13, 0x1f, RZ, 0xc0, !PT ;  /* 0x0000001f0d157812 */ /* 0x001fe200078ec0ff */
[----:B------:R-:W-:-:S03]  /*1fac0*/  IMAD.MOV.U32 R13, RZ, RZ, 0x9000 ;  /* 0x00009000ff0d7424 */ /* 0x000fc600078e00ff */
[----:B------:R-:W-:Y:S01]  /*1fad0*/  ISETP.NE.AND P1, PT, R21, RZ, PT ;  /* 0x000000ff1500720c */ /* 0x000fe20003f25270 */
[----:B------:R0:W-:-:S12]  /*1fae0*/  SYNCS.ARRIVE.TRANS64 RZ, [R7+URZ+0x308b0], R13 ;  /* 0x0308b00d07ff79a7 */ /* 0x0001d8000800003f */
[----:B0-----:R-:W-:Y:S05]  /*1faf0*/  @!P1 BRA `(.L_x_5062) ;  /* 0x0000000000049947 */ /* 0x001fea0003800000 */
[----:B------:R-:W-:Y:S01]  /*1fb00*/  BPT.TRAP 0x1 ;  /* 0x000000040000795c */ /* 0x000fe20000300000 */
.L_x_5062:
[----:B------:R-:W-:Y:S05]  /*1fb10*/  BSYNC B2 ;  /* 0x0000000000027941 */ /* 0x000fea0003800000 */
.L_x_5061:
        /* <DEDUP_REMOVED lines=8> */
.L_x_5063:
        /* <DEDUP_REMOVED lines=15> */
.L_x_5064:
        /* <DEDUP_REMOVED lines=15> */
.L_x_5065:
        /* <DEDUP_REMOVED lines=10> */
.L_x_5051:
[----:B------:R-:W-:Y:S05]  /*1fe20*/  BSYNC B1 ;  /* 0x0000000000017941 */ /* 0x000fea0003800000 */
.L_x_5050:
        /* <DEDUP_REMOVED lines=8> */
.L_x_5028:
[----:B------:R-:W-:Y:S05]  /*1feb0*/  BSYNC B0 ;  /* 0x0000000000007941 */ /* 0x000fea0003800000 */
.L_x_5027:
[----:B------:R-:W1:Y:S01]  /*1fec0*/  LDC R0, c[0x0][0x448] ;  /* 0x00011200ff007b82 */ /* 0x000e620000000800 */
[----:B------:R-:W-:Y:S01]  /*1fed0*/  VIADD R5, R25, 0x7f ;  /* 0x0000007f19057836 */ /* 0x000fe20000000000 */
[----:B------:R-:W-:Y:S06]  /*1fee0*/  @!P0 WARPSYNC.ALL ;  /* 0x0000000000008948 */ /* 0x000fec0003800000 */
[----:B------:R-:W2:Y:S08]  /*1fef0*/  LDC.64 R2, c[0x0][0x9e0] ;  /* 0x00027800ff027b82 */ /* 0x000eb00000000a00 */
[----:B------:R-:W-:Y:S01]  /*1ff00*/  @!P0 BAR.SYNC.DEFER_BLOCKING 0xc, 0x180 ;  /* 0x0306000000008b1d */ /* 0x000fe20000010000 */
[----:B-1----:R-:W-:-:S02]  /*1ff10*/  ISETP.NE.AND P1, PT, R0, 0x1, PT ;  /* 0x000000010000780c */ /* 0x002fc40003f25270 */
[----:B--2---:R-:W-:-:S11]  /*1ff20*/  ISETP.GE.AND P2, PT, R3, 0x1, PT ;  /* 0x000000010300780c */ /* 0x004fd60003f46270 */
[----:B------:R-:W1:Y:S08]  /*1ff30*/  @P1 LDC R4, c[0x0][0x44c] ;  /* 0x00011300ff041b82 */ /* 0x000e700000000800 */
[----:B------:R-:W2:Y:S01]  /*1ff40*/  @P1 LDC R0, c[0x0][0x450] ;  /* 0x00011400ff001b82 */ /* 0x000ea20000000800 */
[----:B-1----:R-:W-:-:S05]  /*1ff50*/  @P1 IMAD.HI.U32 R7, R5, R4, RZ ;  /* 0x0000000405071227 */ /* 0x002fca00078e00ff */
[----:B--2---:R-:W-:-:S05]  /*1ff60*/  @P1 SHF.R.U32.HI R5, RZ, R0, R7 ;  /* 0x00000000ff051219 */ /* 0x004fca0000011607 */
        /* <DEDUP_REMOVED lines=14> */
.L_x_5069:
[----:B------:R-:W-:-:S13]  /*20050*/  ISETP.NE.AND P0, PT, R3, 0x1, PT ;  /* 0x000000010300780c */ /* 0x000fda0003f05270 */
[----:B------:R-:W1:Y:S02]  /*20060*/  @P0 LDC.64 R4, c[0x0][0x9e8] ;  /* 0x00027a00ff040b82 */ /* 0x000e640000000a00 */
[----:B-1----:R-:W-:-:S05]  /*20070*/  @P0 IMAD.HI.U32 R4, R0, R4, RZ ;  /* 0x0000000400040227 */ /* 0x002fca00078e00ff */
[----:B------:R-:W-:-:S07]  /*20080*/  @P0 SHF.R.U32.HI R0, RZ, R5, R4 ;  /* 0x00000005ff000219 */ /* 0x000fce0000011604 */
.L_x_5070:
[----:B------:R-:W-:Y:S05]  /*20090*/  BSYNC B0 ;  /* 0x0000000000007941 */ /* 0x000fea0003800000 */
.L_x_5068:
[----:B------:R-:W-:-:S05]  /*200a0*/  IMAD R5, R0, R3, R3 ;  /* 0x0000000300057224 */ /* 0x000fca00078e0203 */
[----:B------:R-:W-:-:S07]  /*200b0*/  VIMNMX R2, R2, R5, PT ;  /* 0x0000000502027248 */ /* 0x000fce0003fe0100 */
.L_x_5067:
[----:B------:R-:W1:Y:S01]  /*200c0*/  @P1 LDC R0, c[0x0][0x44c] ;  /* 0x00011300ff001b82 */ /* 0x000e620000000800 */
[----:B------:R-:W-:Y:S01]  /*200d0*/  VIADD R2, R2, 0x5f ;  /* 0x0000005f02027836 */ /* 0x000fe20000000000 */
[----:B------:R-:W-:-:S03]  /*200e0*/  ULDC UR4, c[0x0][0x9dc] ;  /* 0x0002770000047ab9 */ /* 0x000fc60000000800 */
[----:B------:R-:W-:-:S03]  /*200f0*/  IMAD.HI R2, R2, 0x2aaaaaab, RZ ;  /* 0x2aaaaaab02027827 */ /* 0x000fc600078e02ff */
[----:B------:R-:W2:Y:S01]  /*20100*/  @P1 LDC R5, c[0x0][0x450] ;  /* 0x00011400ff051b82 */ /* 0x000ea20000000800 */
[----:B-1----:R-:W-:-:S04]  /*20110*/  @P1 IMAD.HI.U32 R4, R25, R0, RZ ;  /* 0x0000000019041227 */ /* 0x002fc800078e00ff */
[----:B------:R-:W-:Y:S01]  /*20120*/  IMAD.MOV.U32 R0, RZ, RZ, R25 ;  /* 0x000000ffff007224 */ /* 0x000fe200078e0019 */
[----:B--2---:R-:W-:Y:S02]  /*20130*/  @P1 SHF.R.U32.HI R0, RZ, R5, R4 ;  /* 0x00000005ff001219 */ /* 0x004fe40000011604 */
[----:B------:R-:W-:-:S03]  /*20140*/  SHF.R.U32.HI R5, RZ, 0x1f, R2 ;  /* 0x0000001fff057819 */ /* 0x000fc60000011602 */
[----:B------:R-:W-:Y:S01]  /*20150*/  IMAD.IADD R9, R9, 0x1, R0 ;  /* 0x0000000109097824 */ /* 0x000fe200078e0200 */
[----:B------:R-:W-:-:S03]  /*20160*/  LEA.HI.SX32 R2, R2, R5, 0x1c ;  /* 0x0000000502027211 */ /* 0x000fc600078fe2ff */
[----:B------:R-:W-:Y:S01]  /*20170*/  VIADD R0, R9, -UR4 ;  /* 0x8000000409007c36 */ /* 0x000fe20008000000 */
[----:B------:R-:W-:Y:S01]  /*20180*/  VIMNMX R19, R19, R2, PT ;  /* 0x0000000213137248 */ /* 0x000fe20003fe0100 */
        /* <DEDUP_REMOVED lines=11> */
.L_x_5073:
[----:B------:R-:W-:-:S13]  /*20240*/  ISETP.NE.AND P0, PT, R3, 0x1, PT ;  /* 0x000000010300780c */ /* 0x000fda0003f05270 */
[----:B------:R-:W1:Y:S02]  /*20250*/  @P0 LDC.64 R4, c[0x0][0x9e8] ;  /* 0x00027a00ff040b82 */ /* 0x000e640000000a00 */
[----:B-1----:R-:W-:-:S05]  /*20260*/  @P0 IMAD.HI.U32 R4, R9, R4, RZ ;  /* 0x0000000409040227 */ /* 0x002fca00078e00ff */
[----:B------:R-:W-:-:S07]  /*20270*/  @P0 SHF.R.U32.HI R9, RZ, R5, R4 ;  /* 0x00000005ff090219 */ /* 0x000fce0000011604 */
.L_x_5074:
[----:B------:R-:W-:Y:S05]  /*20280*/  BSYNC B0 ;  /* 0x0000000000007941 */ /* 0x000fea0003800000 */
.L_x_5072:
[----:B------:R-:W-:-:S05]  /*20290*/  IMAD R3, R9, R3, RZ ;  /* 0x0000000309037224 */ /* 0x000fca00078e02ff */
[----:B------:R-:W-:-:S07]  /*202a0*/  VIMNMX R0, R0, R3, !PT ;  /* 0x0000000300007248 */ /* 0x000fce0007fe0100 */
.L_x_5071:
[----:B------:R-:W-:Y:S01]  /*202b0*/  ISETP.NE.AND P1, PT, R6, RZ, PT ;  /* 0x000000ff0600720c */ /* 0x000fe20003f25270 */
[----:B------:R-:W-:Y:S01]  /*202c0*/  IMAD.HI R0, R0, 0x2aaaaaab, RZ ;  /* 0x2aaaaaab00007827 */ /* 0x000fe200078e02ff */
[----:B------:R-:W-:Y:S04]  /*202d0*/  BSSY B0, `(.L_x_5075) ;  /* 0x0000023000007945 */ /* 0x000fe80003800000 */
[----:B------:R-:W-:-:S04]  /*202e0*/  SHF.R.U32.HI R3, RZ, 0x1f, R0 ;  /* 0x0000001fff037819 */ /* 0x000fc80000011600 */
[----:B------:R-:W-:Y:S01]  /*202f0*/  LEA.HI.SX32 R0, R0, R3, 0x1c ;  /* 0x0000000300007211 */ /* 0x000fe200078fe2ff */
[----:B------:R-:W-:Y:S02]  /*20300*/  IMAD.MOV.U32 R3, RZ, RZ, RZ ;  /* 0x000000ffff037224 */ /* 0x000fe400078e00ff */
[----:B------:R-:W1:Y:S01]  /*20310*/  @!P1 LDC R6, c[0x0][0x9f0] ;  /* 0x00027c00ff069b82 */ /* 0x000e620000000800 */
[----:B------:R-:W-:-:S04]  /*20320*/  VIMNMX R0, RZ, R0, !PT ;  /* 0x00000000ff007248 */ /* 0x000fc80007fe0100 */
[----:B------:R-:W-:-:S13]  /*20330*/  ISETP.GT.AND P0, PT, R19, R0, PT ;  /* 0x000000001300720c */ /* 0x000fda0003f04270 */
[----:B------:R-:W-:Y:S05]  /*20340*/  @!P0 BRA `(.L_x_5076) ;  /* 0x00000000006c8947 */ /* 0x000fea0003800000 */
[-C--:B-1----:R-:W-:Y:S01]  /*20350*/  IABS R4, R6.reuse ;  /* 0x0000000600047213 */ /* 0x082fe20000000000 */
[----:B------:R-:W-:Y:S01]  /*20360*/  IMAD.MOV.U32 R2, RZ, RZ, RZ ;  /* 0x000000ffff027224 */ /* 0x000fe200078e00ff */
[----:B------:R-:W-:Y:S02]  /*20370*/  IABS R8, R6 ;  /* 0x0000000600087213 */ /* 0x000fe40000000000 */
[----:B------:R-:W1:Y:S08]  /*20380*/  I2F.RP R5, R4 ;  /* 0x0000000400057306 */ /* 0x000e700000209400 */
[----:B-1----:R-:W1:Y:S02]  /*20390*/  MUFU.RCP R5, R5 ;  /* 0x0000000500057308 */ /* 0x002e640000001000 */
[----:B-1----:R-:W-:-:S06]  /*203a0*/  VIADD R7, R5, 0xffffffe ;  /* 0x0ffffffe05077836 */ /* 0x002fcc0000000000 */
[----:B------:R1:W2:Y:S02]  /*203b0*/  F2I.FTZ.U32.TRUNC.NTZ R3, R7 ;  /* 0x0000000700037305 */ /* 0x0002a4000021f000 */
[----:B-1----:R-:W-:Y:S02]  /*203c0*/  IMAD.MOV R7, RZ, RZ, -R8 ;  /* 0x000000ffff077224 */ /* 0x002fe400078e0a08 */
[----:B--2---:R-:W-:-:S04]  /*203d0*/  IMAD.MOV R9, RZ, RZ, -R3 ;  /* 0x000000ffff097224 */ /* 0x004fc800078e0a03 */
        /* <DEDUP_REMOVED lines=18> */
.L_x_5076:
[----:B------:R-:W-:Y:S05]  /*20500*/  BSYNC B0 ;  /* 0x0000000000007941 */ /* 0x000fea0003800000 */
.L_x_5075:
[-C--:B------:R-:W-:Y:S01]  /*20510*/  IMAD R0, R10, R3.reuse, R0 ;  /* 0x000000030a007224 */ /* 0x080fe200078e0200 */
[----:B------:R-:W-:Y:S04]  /*20520*/  BSSY B7, `(.L_x_5077) ;  /* 0x0000366000077945 */ /* 0x000fe80003800000 */
[----:B------:R-:W-:Y:S01]  /*20530*/  VIADDMNMX R22, R0, R3, R19, PT ;  /* 0x0000000300167246 */ /* 0x000fe20003800113 */
[----:B------:R2:W-:Y:S03]  /*20540*/  STL [R1+0x288], R0 ;  /* 0x0002880001007387 */ /* 0x0005e60000100800 */
[----:B------:R-:W-:Y:S01]  /*20550*/  ISETP.GT.AND P0, PT, R22, R0, PT ;  /* 0x000000001600720c */ /* 0x000fe20003f04270 */
[----:B------:R2:W-:-:S12]  /*20560*/  STL [R1+0x2a8], R22 ;  /* 0x0002a81601007387 */ /* 0x0005d80000100800 */
[----:B--2---:R-:W-:Y:S05]  /*20570*/  @P0 BRA `(.L_x_5078) ;  /* 0x0000000000440947 */ /* 0x004fea0003800000 */
[----:B------:R-:W2:Y:S02]  /*20580*/  S2R R2, SR_TID.X ;  /* 0x0000000000027919 */ /* 0x000ea40000002100 */
[----:B--2---:R-:W-:-:S04]  /*20590*/  LOP3.LUT R2, R2, 0x7f, RZ, 0xc0, !PT ;  /* 0x0000007f02027812 */ /* 0x004fc800078ec0ff */
[----:B------:R-:W-:-:S13]  /*205a0*/  ISETP.NE.AND P0, PT, R2, RZ, PT ;  /* 0x000000ff0200720c */ /* 0x000fda0003f05270 */
[----:B------:R-:W-:Y:S05]  /*205b0*/  @P0 BRA `(.L_x_5079) ;  /* 0x0000003400700947 */ /* 0x000fea0003800000 */
[----:B------:R-:W2:Y:S01]  /*205c0*/  S2R R5, SR_LANEID ;  /* 0x0000000000057919 */ /* 0x000ea20000000000 */
[----:B------:R-:W-:Y:S01]  /*205d0*/  VOTEU.ANY UR4, UPT, PT ;  /* 0x0000000000047886 */ /* 0x000fe200038e0100 */
[----:B------:R-:W3:Y:S01]  /*205e0*/  LDC.64 R2, c[0x0][0xc60] ;  /* 0x00031800ff027b82 */ /* 0x000ee20000000a00 */
[----:B------:R-:W2:Y:S02]  /*205f0*/  FLO.U32 R0, UR4 ;  /* 0x0000000400007d00 */ /* 0x000ea400080e0000 */
[----:B--2---:R-:W-:-:S06]  /*20600*/  ISETP.EQ.U32.AND P0, PT, R0, R5, PT ;  /* 0x000000050000720c */ /* 0x004fcc0003f02070 */
[----:B------:R-:W3:Y:S07]  /*20610*/  POPC R5, UR4 ;  /* 0x0000000400057d09 */ /* 0x000eee0008000000 */
[----:B---3--:R-:W2:Y:S01]  /*20620*/  @P0 ATOMG.E.ADD.STRONG.GPU PT, R3, desc[UR36][R2.64], R5 ;  /* 0x00000005020309a8 */ /* 0x008ea200081ee1e4 */
[----:B------:R-:W3:Y:S02]  /*20630*/  S2R R4, SR_LTMASK ;  /* 0x0000000000047919 */ /* 0x000ee40000003900 */
[----:B---3--:R-:W-:-:S04]  /*20640*/  LOP3.LUT R4, R4, UR4, RZ, 0xc0, !PT ;  /* 0x0000000404047c12 */ /* 0x008fc8000f8ec0ff */
[----:B------:R-:W3:Y:S01]  /*20650*/  POPC R7, R4 ;  /* 0x0000000400077309 */ /* 0x000ee20000000000 */
[----:B--2---:R-:W3:Y:S02]  /*20660*/  SHFL.IDX PT, R0, R3, R0, 0x1f ;  /* 0x00001f0003007589 */ /* 0x004ee400000e0000 */
[----:B---3--:R-:W-:Y:S01]  /*20670*/  IADD3 R24, R0, UR40, R7 ;  /* 0x0000002800187c10 */ /* 0x008fe2000fffe007 */
[----:B------:R-:W-:Y:S06]  /*20680*/  BRA `(.L_x_5079) ;  /* 0x00000034003c7947 */ /* 0x000fec0003800000 */
.L_x_5078:
        /* <DEDUP_REMOVED lines=9> */
[----:B------:R-:W2:Y:S01]  /*20720*/  LDC.64 R2, c[0x4][R2] ;  /* 0x0100000002027b82 */ /* 0x000ea20000000a00 */
[----:B------:R-:W-:Y:S02]  /*20730*/  IMAD.U32 R5, RZ, RZ, UR7 ;  /* 0x00000007ff057e24 */ /* 0x000fe4000f8e00ff */
[----:B-1----:R-:W-:Y:S02]  /*20740*/  IMAD.U32 R6, RZ, RZ, UR8 ;  /* 0x00000008ff067e24 */ /* 0x002fe4000f8e00ff */
[----:B------:R-:W-:-:S02]  /*20750*/  IMAD.U32 R7, RZ, RZ, UR9 ;  /* 0x00000009ff077e24 */ /* 0x000fc4000f8e00ff */
[----:B------:R-:W-:Y:S02]  /*20760*/  IMAD.U32 R10, RZ, RZ, UR4 ;  /* 0x00000004ff0a7e24 */ /* 0x000fe4000f8e00ff */
[----:B------:R-:W-:Y:S02]  /*20770*/  IMAD.U32 R11, RZ, RZ, UR5 ;  /* 0x00000005ff0b7e24 */ /* 0x000fe4000f8e00ff */
[----:B------:R-:W-:Y:S02]  /*20780*/  IMAD.MOV.U32 R8, RZ, RZ, 0x70 ;  /* 0x00000070ff087424 */ /* 0x000fe400078e00ff */
[----:B0-----:R-:W-:Y:S02]  /*20790*/  IMAD.MOV.U32 R12, RZ, RZ, 0x1 ;  /* 0x00000001ff0c7424 */ /* 0x001fe400078e00ff */
[----:B------:R-:W-:-:S07]  /*207a0*/  IMAD.MOV.U32 R13, RZ, RZ, RZ ;  /* 0x000000ffff0d7224 */ /* 0x000fce00078e00ff */
[----:B------:R-:W-:-:S07]  /*207b0*/  LEPC R20, `(.L_x_5081) ;  /* 0x000000001014794e */ /* 0x000fce0000000000 */
[----:B--2---:R-:W-:Y:S05]  /*207c0*/  CALL.ABS.NOINC R2 ;  /* 0x0000000002007343 */ /* 0x004fea0003c00000 */
.L_x_5081:
[----:B------:R-:W-:Y:S05]  /*207d0*/  BSYNC B6 ;  /* 0x0000000000067941 */ /* 0x000fea0003800000 */
.L_x_5080:
        /* <DEDUP_REMOVED lines=8> */
[----:B------:R2:W3:Y:S01]  /*20860*/  LDC.64 R2, c[0x4][R18] ;  /* 0x0100000012027b82 */ /* 0x0004e20000000a00 */
[----:B------:R-:W-:Y:S02]  /*20870*/  IMAD.U32 R4, RZ, RZ, UR6 ;  /* 0x00000006ff047e24 */ /* 0x000fe4000f8e00ff */
[----:B------:R-:W-:Y:S02]  /*20880*/  IMAD.U32 R5, RZ, RZ, UR7 ;  /* 0x00000007ff057e24 */ /* 0x000fe4000f8e00ff */
[----:B-1----:R-:W-:Y:S02]  /*20890*/  IMAD.U32 R6, RZ, RZ, UR8 ;  /* 0x00000008ff067e24 */ /* 0x002fe4000f8e00ff */
[----:B------:R-:W-:-:S02]  /*208a0*/  IMAD.U32 R7, RZ, RZ, UR9 ;  /* 0x00000009ff077e24 */ /* 0x000fc4000f8e00ff */
[----:B------:R-:W-:Y:S02]  /*208b0*/  IMAD.U32 R10, RZ, RZ, UR4 ;  /* 0x00000004ff0a7e24 */ /* 0x000fe4000f8e00ff */
[----:B------:R-:W-:Y:S02]  /*208c0*/  IMAD.U32 R11, RZ, RZ, UR5 ;  /* 0x00000005ff0b7e24 */ /* 0x000fe4000f8e00ff */
[----:B------:R-:W-:Y:S02]  /*208d0*/  IMAD.MOV.U32 R8, RZ, RZ, 0x70 ;  /* 0x00000070ff087424 */ /* 0x000fe400078e00ff */
[----:B0-----:R-:W-:Y:S02]  /*208e0*/  IMAD.MOV.U32 R12, RZ, RZ, 0x1 ;  /* 0x00000001ff0c7424 */ /* 0x001fe400078e00ff */
[----:B--2---:R-:W-:-:S07]  /*208f0*/  IMAD.MOV.U32 R13, RZ, RZ, RZ ;  /* 0x000000ffff0d7224 */ /* 0x004fce00078e00ff */
[----:B------:R-:W-:-:S07]  /*20900*/  LEPC R20, `(.L_x_5084) ;  /* 0x000000001014794e */ /* 0x000fce0000000000 */
[----:B---3--:R-:W-:Y:S05]  /*20910*/  CALL.ABS.NOINC R2 ;  /* 0x0000000002007343 */ /* 0x008fea0003c00000 */
.L_x_5084:
        /* <DEDUP_REMOVED lines=15> */
.L_x_5083:
[----:B------:R-:W-:Y:S05]  /*20a10*/  BSYNC B6 ;  /* 0x0000000000067941 */ /* 0x000fea0003800000 */
.L_x_5082:
[----:B------:R-:W-:Y:S01]  /*20a20*/  ULDC.64 UR4, c[0x0][0x9f8] ;  /* 0x00027e0000047ab9 */ /* 0x000fe20000000a00 */
[----:B------:R-:W2:Y:S01]  /*20a30*/  LDL R20, [R1+0x284] ;  /* 0x0002840001147983 */ /* 0x000ea20000100800 */
[----:B------:R-:W-:-:S03]  /*20a40*/  ISETP.NE.U32.AND P0, PT, RZ, UR4, PT ;  /* 0x00000004ff007c0c */ /* 0x000fc6000bf05070 */
[----:B------:R-:W3:Y:S01]  /*20a50*/  LDL R19, [R1+0x28c] ;  /* 0x00028c0001137983 */ /* 0x000ee20000100800 */
[----:B------:R-:W-:Y:S01]  /*20a60*/  ISETP.NE.AND.EX P0, PT, RZ, UR5, PT, P0 ;  /* 0x00000005ff007c0c */ /* 0x000fe2000bf05300 */
[----:B------:R-:W-:Y:S01]  /*20a70*/  IMAD.MOV.U32 R32, RZ, RZ, R27 ;  /* 0x000000ffff207224 */ /* 0x000fe200078e001b */
[----:B------:R-:W4:Y:S01]  /*20a80*/  LDC R0, c[0x0][0x430] ;  /* 0x00010c00ff007b82 */ /* 0x000f220000000800 */
[----:B------:R-:W0:Y:S01]  /*20a90*/  S2R R18, SR_TID.X ;  /* 0x0000000000127919 */ /* 0x000e220000002100 */
[----:B------:R-:W-:Y:S01]  /*20aa0*/  VIADD R22, R22, 0xffffffff ;  /* 0xffffffff16167836 */ /* 0x000fe20000000000 */
[----:B------:R-:W-:Y:S01]  /*20ab0*/  LOP3.LUT R16, R16, 0xfffffff7, RZ, 0xc0, !PT ;  /* 0xfffffff710107812 */ /* 0x000fe200078ec0ff */
[----:B------:R-:W-:-:S07]  /*20ac0*/  ULDC UR4, c[0x0][0x2f4] ;  /* 0x0000bd0000047ab9 */ /* 0x000fce0000000800 */
[----:B------:R-:W1:Y:S01]  /*20ad0*/  @P0 LDC.64 R2, c[0x0][0x9f8] ;  /* 0x00027e00ff020b82 */ /* 0x000e620000000a00 */
[----:B----4-:R-:W-:Y:S02]  /*20ae0*/  ISETP.NE.AND P1, PT, R0, 0x1, PT ;  /* 0x000000010000780c */ /* 0x010fe40003f25270 */
[----:B0-----:R-:W-:Y:S01]  /*20af0*/  LOP3.LUT R21, R18, 0x7f, RZ, 0xc0, !PT ;  /* 0x0000007f12157812 */ /* 0x001fe200078ec0ff */
[----:B-1----:R-:W-:-:S10]  /*20b00*/  @P0 IMAD.WIDE R2, R27, 0x4, R2 ;  /* 0x000000041b020825 */ /* 0x002fd400078e0202 */
[----:B------:R-:W0:Y:S01]  /*20b10*/  @P1 LDC R6, c[0x0][0x434] ;  /* 0x00010d00ff061b82 */ /* 0x000e220000000800 */
[----:B------:R1:W4:Y:S01]  /*20b20*/  @P0 LDG.E R32, desc[UR36][R2.64] ;  /* 0x0000002402200981 */ /* 0x000322000c1e1900 */
[----:B------:R-:W-:Y:S01]  /*20b30*/  IMAD.SHL.U32 R18, R18, 0x10, RZ ;  /* 0x0000001012127824 */ /* 0x000fe200078e00ff */
[----:B------:R-:W-:-:S05]  /*20b40*/  SHF.R.U32.HI R21, RZ, 0x3, R21 ;  /* 0x00000003ff157819 */ /* 0x000fca0000011615 */
[----:B------:R-:W1:Y:S01]  /*20b50*/  @P1 LDC R7, c[0x0][0x438] ;  /* 0x00010e00ff071b82 */ /* 0x000e620000000800 */
[----:B------:R-:W-:-:S05]  /*20b60*/  LOP3.LUT R18, R21, 0x70, R18, 0xf8, !PT ;  /* 0x0000007015127812 */ /* 0x000fca00078ef812 */
[----:B------:R-:W-:Y:S01]  /*20b70*/  IMAD R5, R22, 0x60, R18 ;  /* 0x0000006016057824 */ /* 0x000fe200078e0212 */
[----:B------:R-:W-:Y:S01]  /*20b80*/  ISETP.GE.AND P3, PT, R33, UR4, PT ;  /* 0x0000000421007c0c */ /* 0x000fe2000bf66270 */
[----:B------:R-:W-:-:S03]  /*20b90*/  UMOV UR5, 0xffffffff ;  /* 0xffffffff00057882 */ /* 0x000fc60000000000 */
[----:B--2---:R-:W-:-:S04]  /*20ba0*/  ISETP.GE.AND P0, PT, R5, R20, PT ;  /* 0x000000140500720c */ /* 0x004fc80003f06270 */
[----:B------:R-:W-:Y:S01]  /*20bb0*/  ISETP.GT.U32.OR P0, PT, R18, 0x5f, P0 ;  /* 0x0000005f1200780c */ /* 0x000fe20000704470 */
[----:B---3--:R-:W-:-:S04]  /*20bc0*/  IMAD.IADD R5, R5, 0x1, R19 ;  /* 0x0000000105057824 */ /* 0x008fc800078e0213 */
[----:B0-----:R-:W-:-:S04]  /*20bd0*/  @P1 IMAD.HI.U32 R6, R5, R6, RZ ;  /* 0x0000000605061227 */ /* 0x001fc800078e00ff */
[----:B------:R-:W-:Y:S01]  /*20be0*/  IMAD.MOV.U32 R4, RZ, RZ, R5 ;  /* 0x000000ffff047224 */ /* 0x000fe200078e0005 */
[----:B-1----:R-:W-:-:S03]  /*20bf0*/  @P1 SHF.R.U32.HI R4, RZ, R7, R6 ;  /* 0x00000007ff041219 */ /* 0x002fc60000011606 */
        /* <DEDUP_REMOVED lines=11> */
[----:B------:R-:W-:Y:S01]  /*20cb0*/  IMAD.U32 R5, RZ, RZ, UR41 ;  /* 0x00000029ff057e24 */ /* 0x000fe2000f8e00ff */
[----:B-1----:R-:W-:-:S04]  /*20cc0*/  @!P0 LEA R2, P1, R4, R2, 0x2 ;  /* 0x0000000204028211 */ /* 0x002fc800078210ff */
[----:B------:R-:W-:Y:S01]  /*20cd0*/  @!P0 LEA.HI.X R3, R4, R3, R6, 0x2, P1 ;  /* 0x0000000304038211 */ /* 0x000fe200008f1406 */
[----:B------:R-:W-:-:S06]  /*20ce0*/  IMAD.MOV.U32 R4, RZ, RZ, RZ ;  /* 0x000000ffff047224 */ /* 0x000fcc00078e00ff */
[----:B------:R0:W5:Y:S01]  /*20cf0*/  @!P0 LDG.E R4, desc[UR36][R2.64] ;  /* 0x0000002402048981 */ /* 0x000162000c1e1900 */
[----:B------:R-:W-:Y:S02]  /*20d00*/  ISETP.GT.U32.AND P0, PT, R18, 0x5f, PT ;  /* 0x0000005f1200780c */ /* 0x000fe40003f04070 */
[----:B------:R-:W-:Y:S02]  /*20d10*/  ISETP.NE.AND P2, PT, R5, 0x3, PT ;  /* 0x000000030500780c */ /* 0x000fe40003f45270 */
[----:B------:R-:W-:-:S09]  /*20d20*/  ISETP.GE.AND P1, PT, R36, UR4, PT ;  /* 0x0000000424007c0c */ /* 0x000fd2000bf26270 */
[----:B------:R-:W-:Y:S02]  /*20d30*/  @P0 LOP3.LUT R16, R16, 0x8, RZ, 0xfc, !PT ;  /* 0x0000000810100812 */ /* 0x000fe400078efcff */
[----:B------:R-:W-:Y:S02]  /*20d40*/  ISETP.GE.AND P0, PT, R34, UR4, PT ;  /* 0x0000000422007c0c */ /* 0x000fe4000bf06270 */
[----:B------:R-:W-:-:S04]  /*20d50*/  LOP3.LUT R16, R16, 0xffffffef, RZ, 0xc0, !PT ;  /* 0xffffffef10107812 */ /* 0x000fc800078ec0ff */
[----:B------:R-:W-:-:S04]  /*20d60*/  @P2 LOP3.LUT R16, R16, 0x10, RZ, 0xfc, !PT ;  /* 0x0000001010102812 */ /* 0x000fc800078efcff */
[----:B------:R-:W-:-:S04]  /*20d70*/  LOP3.LUT R16, R16, 0xfffffffb, RZ, 0xc0, !PT ;  /* 0xfffffffb10107812 */ /* 0x000fc800078ec0ff */
[----:B------:R-:W-:-:S04]  /*20d80*/  @P3 LOP3.LUT R16, R16, 0x4, RZ, 0xfc, !PT ;  /* 0x0000000410103812 */ /* 0x000fc800078efcff */
[----:B------:R-:W-:-:S04]  /*20d90*/  LOP3.LUT R16, R16, 0xfffffffe, RZ, 0xc0, !PT ;  /* 0xfffffffe10107812 */ /* 0x000fc800078ec0ff */
[----:B------:R-:W-:-:S04]  /*20da0*/  LOP3.LUT R16, R16, 0xfffffffd, RZ, 0xc0, !PT ;  /* 0xfffffffd10107812 */ /* 0x000fc800078ec0ff */
[----:B------:R-:W-:-:S04]  /*20db0*/  @P1 LOP3.LUT R16, R16, 0x2, RZ, 0xfc, !PT ;  /* 0x0000000210101812 */ /* 0x000fc800078efcff */
[----:B------:R-:W-:Y:S01]  /*20dc0*/  @P0 LOP3.LUT R16, R16, 0x1, RZ, 0xfc, !PT ;  /* 0x0000000110100812 */ /* 0x000fe200078efcff */
[----:B0-----:R-:W-:Y:S06]  /*20dd0*/  BRA.DIV UR5, `(.L_x_5085) ;  /* 0x0000005205607947 */ /* 0x001fec000b800000 */
.L_x_5195:
[----:B------:R-:W-:Y:S05]  /*20de0*/  @!P2 BRA `(.L_x_5086) ;  /* 0x000000000004a947 */ /* 0x000fea0003800000 */
[----:B------:R-:W-:Y:S01]  /*20df0*/  BPT.TRAP 0x1 ;  /* 0x000000040000795c */ /* 0x000fe20000300000 */
.L_x_5086:
        /* <DEDUP_REMOVED lines=23> */
.L_x_5196:
[----:B------:R-:W-:Y:S05]  /*20f70*/  BSYNC B0 ;  /* 0x0000000000007941 */ /* 0x000fea0003800000 */
.L_x_5087:
        /* <DEDUP_REMOVED lines=11> */
[----:B------:R-:W-:-:S02]  /*21030*/  IMAD R6, R6, UR4, RZ ;  /* 0x0000000406067c24 */ /* 0x000fc4000f8e02ff */
        /* <DEDUP_REMOVED lines=79> */
.L_x_5210:
        /* <DEDUP_REMOVED lines=12> */
.L_x_5090:
        /* <DEDUP_REMOVED lines=10> */
.L_x_5091:
[----:B------:R2:W-:Y:S02]  /*21690*/  SYNCS.ARRIVE.TRANS64.A1T0 RZ, [R7+URZ+0x30830], RZ ;  /* 0x030830ff07ff79a7 */ /* 0x0005e4000810003f */
[----:B------:R-:W-:Y:S05]  /*216a0*/  WARPSYNC.ALL ;  /* 0x0000000000007948 */ /* 0x000fea0003800000 */
[----:B------:R-:W-:Y:S01]  /*216b0*/  ULDC.64 UR4, c[0x0][0xa00] ;  /* 0x0002800000047ab9 */ /* 0x000fe20000000a00 */
[----:B------:R-:W-:Y:S01]  /*216c0*/  SHF.R.S32.HI R0, RZ, 0x1f, R27 ;  /* 0x0000001fff007819 */ /* 0x000fe2000001141b */
[----:B-1----:R-:W-:Y:S01]  /*216d0*/  VIADD R2, R17, 0x12400 ;  /* 0x0001240011027836 */ /* 0x002fe20000000000 */
[----:B------:R-:W-:Y:S01]  /*216e0*/  BAR.SYNC.DEFER_BLOCKING 0x8, 0x180 ;  /* 0x0206000000007b1d */ /* 0x000fe20000010000 */
[----:B------:R-:W-:-:S04]  /*216f0*/  ISETP.NE.U32.AND P0, PT, RZ, UR4, PT ;  /* 0x00000004ff007c0c */ /* 0x000fc8000bf05070 */
[----:B------:R-:W-:Y:S01]  /*21700*/  ISETP.NE.AND.EX P0, PT, RZ, UR5, PT, P0 ;  /* 0x00000005ff007c0c */ /* 0x000fe2000bf05300 */
[----:B------:R-:W-:Y:S01]  /*21710*/  ULDC.64 UR4, c[0x0][0x298] ;  /* 0x0000a60000047ab9 */ /* 0x000fe20000000a00 */
[----:B------:R-:W-:Y:S01]  /*21720*/  BSSY B6, `(.L_x_5092) ;  /* 0x000001d000067945 */ /* 0x000fe20003800000 */
[----:B0-----:R-:W-:Y:S01]  /*21730*/  IMAD.WIDE.U32 R4, R35, UR4, RZ ;  /* 0x0000000423047c25 */ /* 0x001fe2000f8e00ff */
[----:B------:R-:W-:Y:S02]  /*21740*/  SEL R3, R0, RZ, !P0 ;  /* 0x000000ff00037207 */ /* 0x000fe40004000000 */
[----:B------:R-:W-:Y:S02]  /*21750*/  SEL R0, R27, RZ, !P0 ;  /* 0x000000ff1b007207 */ /* 0x000fe40004000000 */
[----:B------:R-:W-:Y:S01]  /*21760*/  STL.64 [R1+0x2a0], R4 ;  /* 0x0002a00401007387 */ /* 0x000fe20000100a00 */
[----:B------:R-:W-:-:S03]  /*21770*/  LOP3.LUT P0, RZ, R2, 0x3ff, RZ, 0xc0, !PT ;  /* 0x000003ff02ff7812 */ /* 0x000fc6000780c0ff */
[----:B------:R-:W-:Y:S04]  /*21780*/  STL [R1+0x2b0], R3 ;  /* 0x0002b00301007387 */ /* 0x000fe80000100800 */
[----:B------:R0:W-:Y:S02]  /*21790*/  STL [R1+0x29c], R0 ;  /* 0x00029c0001007387 */ /* 0x0001e40000100800 */
[----:B0-----:R-:W-:-:S05]  /*217a0*/  SHF.R.S32.HI R0, RZ, 0x1f, R35 ;  /* 0x0000001fff007819 */ /* 0x001fca0000011423 */
[----:B------:R-:W-:-:S04]  /*217b0*/  IMAD R0, R0, UR4, RZ ;  /* 0x0000000400007c24 */ /* 0x000fc8000f8e02ff */
[----:B------:R-:W-:-:S04]  /*217c0*/  IMAD R0, R35, UR5, R0 ;  /* 0x0000000523007c24 */ /* 0x000fc8000f8e0200 */
[----:B------:R-:W-:Y:S01]  /*217d0*/  IMAD.IADD R35, R5, 0x1, R0 ;  /* 0x0000000105237824 */ /* 0x000fe200078e0200 */
[----:B------:R-:W-:Y:S06]  /*217e0*/  @!P0 BRA `(.L_x_5093) ;  /* 0x0000000000408947 */ /* 0x000fec0003800000 */
        /* <DEDUP_REMOVED lines=16> */
.L_x_5093:
[----:B------:R-:W-:Y:S05]  /*218f0*/  BSYNC B6 ;  /* 0x0000000000067941 */ /* 0x000fea0003800000 */
.L_x_5092:
[----:B------:R-:W3:Y:S01]  /*21900*/  LDL.LU.64 R2, [R1+0x2a0] ;  /* 0x0002a00001027983 */ /* 0x000ee20000300a00 */
[----:B--2---:R-:W0:Y:S01]  /*21910*/  LDC R7, c[0x0][0x448] ;  /* 0x00011200ff077b82 */ /* 0x004e220000000800 */
[----:B------:R-:W-:Y:S02]  /*21920*/  ULDC.64 UR4, c[0x0][0x2d8] ;  /* 0x0000b60000047ab9 */ /* 0x000fe40000000a00 */
[----:B------:R-:W2:Y:S04]  /*21930*/  LDL.LU R0, [R1+0x2b0] ;  /* 0x0002b00001007983 */ /* 0x000ea80000300800 */
[----:B------:R-:W4:Y:S04]  /*21940*/  LDL.LU R20, [R1+0x29c] ;  /* 0x00029c0001147983 */ /* 0x000f280000300800 */
[----:B------:R1:W5:Y:S01]  /*21950*/  LDL R8, [R1+0x280] ;  /* 0x0002800001087983 */ /* 0x0003620000100800 */
[----:B------:R-:W1:Y:S01]  /*21960*/  S2R R21, SR_TID.X ;  /* 0x0000000000157919 */ /* 0x000e620000002100 */
[----:B0-----:R-:W-:-:S13]  /*21970*/  ISETP.NE.AND P0, PT, R7, 0x1, PT ;  /* 0x000000010700780c */ /* 0x001fda0003f05270 */
[----:B------:R-:W0:Y:S01]  /*21980*/  @P0 LDC R6, c[0x0][0x44c] ;  /* 0x00011300ff060b82 */ /* 0x000e220000000800 */
[----:B-1----:R-:W-:-:S04]  /*21990*/  LOP3.LUT R21, R21, 0x7f, RZ, 0xc0, !PT ;  /* 0x0000007f15157812 */ /* 0x002fc800078ec0ff */
[----:B------:R-:W-:Y:S01]  /*219a0*/  SHF.R.U32.HI R21, RZ, 0x3, R21 ;  /* 0x00000003ff157819 */ /* 0x000fe20000011615 */
[----:B---3--:R-:W-:Y:S02]  /*219b0*/  IMAD.MOV.U32 R3, RZ, RZ, R35 ;  /* 0x000000ffff037224 */ /* 0x008fe400078e0023 */
[----:B------:R-:W-:-:S04]  /*219c0*/  IMAD.WIDE.U32 R2, R26, UR4, R2 ;  /* 0x000000041a027c25 */ /* 0x000fc8000f8e0002 */
[----:B------:R-:W-:Y:S01]  /*219d0*/  IMAD R3, R26, UR5, R3 ;  /* 0x000000051a037c24 */ /* 0x000fe2000f8e0203 */
[----:B------:R-:W-:Y:S02]  /*219e0*/  ULDC.64 UR4, c[0x0][0x2e0] ;  /* 0x0000b80000047ab9 */ /* 0x000fe40000000a00 */
[----:B--2---:R-:W-:Y:S02]  /*219f0*/  IMAD R0, R0, UR4, RZ ;  /* 0x0000000400007c24 */ /* 0x004fe4000f8e02ff */
[----:B----4-:R-:W-:-:S04]  /*21a00*/  IMAD.WIDE.U32 R2, R20, UR4, R2 ;  /* 0x0000000414027c25 */ /* 0x010fc8000f8e0002 */
[----:B------:R-:W-:Y:S01]  /*21a10*/  IMAD R0, R20, UR5, R0 ;  /* 0x0000000514007c24 */ /* 0x000fe2000f8e0200 */
[----:B------:R-:W-:Y:S01]  /*21a20*/  ULDC.64 UR4, c[0x0][0x2d0] ;  /* 0x0000b40000047ab9 */ /* 0x000fe20000000a00 */
[----:B------:R-:W1:Y:S02]  /*21a30*/  S2R R20, SR_TID.X ;  /* 0x0000000000147919 */ /* 0x000e640000002100 */
[----:B------:R-:W-:Y:S02]  /*21a40*/  IMAD.IADD R3, R3, 0x1, R0 ;  /* 0x0000000103037824 */ /* 0x000fe400078e0200 */
[----:B------:R-:W2:Y:S01]  /*21a50*/  @P0 LDC R0, c[0x0][0x450] ;  /* 0x00011400ff000b82 */ /* 0x000ea20000000800 */
[----:B-1----:R-:W-:-:S05]  /*21a60*/  IMAD.SHL.U32 R20, R20, 0x10, RZ ;  /* 0x0000001014147824 */ /* 0x002fca00078e00ff */
[----:B------:R-:W-:-:S05]  /*21a70*/  LOP3.LUT R20, R21, 0x70, R20, 0xf8, !PT ;  /* 0x0000007015147812 */ /* 0x000fca00078ef814 */
[----:B------:R-:W-:-:S04]  /*21a80*/  IMAD.IADD R5, R20, 0x1, R25 ;  /* 0x0000000114057824 */ /* 0x000fc800078e0219 */
[----:B0-----:R-:W-:-:S04]  /*21a90*/  @P0 IMAD.HI.U32 R6, R5, R6, RZ ;  /* 0x0000000605060227 */ /* 0x001fc800078e00ff */
[----:B------:R-:W-:Y:S01]  /*21aa0*/  IMAD.MOV.U32 R4, RZ, RZ, R5 ;  /* 0x000000ffff047224 */ /* 0x000fe200078e0005 */
[----:B--2---:R-:W-:Y:S01]  /*21ab0*/  @P0 SHF.R.U32.HI R4, RZ, R0, R6 ;  /* 0x00000000ff040219 */ /* 0x004fe20000011606 */
        /* <DEDUP_REMOVED lines=23> */
[----:B------:R-:W-:Y:S01]  /*21c30*/  SHF.R.U32.HI R9, RZ, 0x3, R20 ;  /* 0x00000003ff097819 */ /* 0x000fe20000011614 */
[----:B------:R-:W-:Y:S10]  /*21c40*/  BRA.DIV UR5, `(.L_x_5094) ;  /* 0x0000004e05347947 */ /* 0x000ff4000b800000 */
        /* <DEDUP_REMOVED lines=10> */
[----:B-----5:R-:W-:Y:S04]  /*21cf0*/  @!P1 LDGSTS.E.BYPASS.LTC128B.128 [R8+0x12400], desc[UR36][R2.64], !P3 ;  /* 0x1240000002089fae */ /* 0x020fe8000d901d64 */
        /* <DEDUP_REMOVED lines=68> */
.L_x_5227:
        /* <DEDUP_REMOVED lines=12> */
.L_x_5096:
[----:B------:R-:W-:Y:S05]  /*22200*/  BSYNC B0 ;  /* 0x0000000000007941 */ /* 0x000fea0003800000 */
.L_x_5095:
[----:B------:R-:W-:Y:S01]  /*22210*/  NOP ;  /* 0x0000000000007918 */ /* 0x000fe20000000000 */
[----:B------:R-:W-:-:S13]  /*22220*/  PLOP3.LUT P0, PT, PT, PT, PT, 0x80, 0x0 ;  /* 0x000000000000781c */ /* 0x000fda0003f0f070 */
.L_x_5097:
[----:B------:R-:W-:Y:S02]  /*22230*/  PLOP3.LUT P1, PT, P1, P0, PT, 0xa2, 0x0 ;  /* 0x000000000000781c */ /* 0x000fe40000f21472 */
[----:B------:R-:W-:-:S08]  /*22240*/  @P0 R2UR P1, UR4, R17 ;  /* 0x00000000110402ca */ /* 0x000fd00000020000 */
[----:B------:R-:W-:-:S05]  /*22250*/  @P0 PLOP3.LUT P0, PT, P1, PT, PT, 0x80, 0x0 ;  /* 0x000000000000081c */ /* 0x000fca0000f0f070 */
[----:B------:R-:W-:Y:S01]  /*22260*/  @!P1 SYNCS.ARRIVE.TRANS64.RED.A0T1 RZ, [UR4+0x30800], RZ ;  /* 0x030800ffffff99a7 */ /* 0x000fe20008200404 */
[----:B------:R-:W-:Y:S07]  /*22270*/  @!P1 ARRIVES.LDGSTSBAR.64.TRANSCNT [UR4+0x30800] ;  /* 0x03080000ff0099b0 */ /* 0x000fee0008000a84 */
[----:B------:R-:W-:Y:S05]  /*22280*/  @P0 BRA.U.ANY `(.L_x_5097) ;  /* 0xfffffffd00e80947 */ /* 0x000fea000393ffff */
[----:B0-----:R-:W3:Y:S02]  /*22290*/  LDL.LU R2, [R1+0x2ac] ;  /* 0x0002ac0001027983 */ /* 0x001ee40000300800 */
[----:B---3--:R-:W-:-:S05]  /*222a0*/  VIADD R2, R2, 0x1 ;  /* 0x0000000102027836 */ /* 0x008fca0000000000 */
[----:B------:R0:W-:Y:S01]  /*222b0*/  STL [R1+0x2ac], R2 ;  /* 0x0002ac0201007387 */ /* 0x0001e20000100800 */
[----:B------:R-:W-:-:S04]  /*222c0*/  LEA.HI R0, R2, R2, RZ, 0x1 ;  /* 0x0000000202007211 */ /* 0x000fc800078f08ff */
[----:B------:R-:W-:-:S05]  /*222d0*/  LOP3.LUT R0, R0, 0xfffffffe, RZ, 0xc0, !PT ;  /* 0xfffffffe00007812 */ /* 0x000fca00078ec0ff */
[----:B------:R-:W-:-:S05]  /*222e0*/  IMAD.IADD R0, R2, 0x1, -R0 ;  /* 0x0000000102007824 */ /* 0x000fca00078e0a00 */
[----:B------:R-:W-:Y:S01]  /*222f0*/  SHF.L.U32 R0, R0, 0x1f, RZ ;  /* 0x0000001f00007819 */ /* 0x000fe200000006ff */
[----:B------:R-:W-:Y:S01]  /*22300*/  NOP ;  /* 0x0000000000007918 */ /* 0x000fe20000000000 */
[----:B0-----:R-:W3:Y:S01]  /*22310*/  LDL.LU R2, [R1+0x2a8] ;  /* 0x0002a80001027983 */ /* 0x001ee20000300800 */
[----:B------:R0:W-:Y:S01]  /*22320*/  SYNCS.ARRIVE.TRANS64.A1T0 RZ, [R17+URZ+0x30800], RZ ;  /* 0x030800ff11ff79a7 */ /* 0x0001e2000810003f */
[----:B------:R-:W-:Y:S01]  /*22330*/  BSSY B0, `(.L_x_5098) ;  /* 0x0000004000007945 */ /* 0x000fe20003800000 */
[----:B------:R-:W1:Y:S01]  /*22340*/  SYNCS.PHASECHK.TRANS64.TRYWAIT P0, [R17+URZ+0x30820], R0 ;  /* 0x03082000110075a7 */ /* 0x000e62000800017f */
[----:B---3--:R-:W-:Y:S02]  /*22350*/  VIADD R6, R2, 0xfffffffe ;  /* 0xfffffffe02067836 */ /* 0x008fe40000000000 */
[----:B01----:R-:W-:Y:S05]  /*22360*/  @!P0 BRA `(.L_x_5099) ;  /* 0x0000005000088947 */ /* 0x003fea0003800000 */
.L_x_5228:
[----:B------:R-:W-:Y:S05]  /*22370*/  BSYNC B0 ;  /* 0x0000000000007941 */ /* 0x000fea0003800000 */
.L_x_5098:
[----:B------:R-:W3:Y:S01]  /*22380*/  LDL R2, [R1+0x288] ;  /* 0x0002880001027983 */ /* 0x000ee20000100800 */
        /* <DEDUP_REMOVED lines=10> */
.L_x_5114:
[----:B------:R-:W3:Y:S01]  /*22430*/  LDL R4, [R1+0x28c] ;  /* 0x00028c0001047983 */ /* 0x000ee20000100800 */
[----:B------:R-:W1:Y:S03]  /*22440*/  LDC R7, c[0x0][0x430] ;  /* 0x00010c00ff077b82 */ /* 0x000e660000000800 */
[----:B------:R-:W4:Y:S01]  /*22450*/  LDL R8, [R1+0x290] ;  /* 0x0002900001087983 */ /* 0x000f220000100800 */
[----:B0-----:R-:W0:Y:S01]  /*22460*/  S2R R0, SR_TID.X ;  /* 0x0000000000007919 */ /* 0x001e220000002100 */
[----:B-1----:R-:W-:-:S13]  /*22470*/  ISETP.NE.AND P0, PT, R7, 0x1, PT ;  /* 0x000000010700780c */ /* 0x002fda0003f05270 */
[----:B------:R-:W1:Y:S01]  /*22480*/  @P0 LDC R3, c[0x0][0x438] ;  /* 0x00010e00ff030b82 */ /* 0x000e620000000800 */
[C---:B0-----:R-:W-:Y:S01]  /*22490*/  LOP3.LUT R2, R0.reuse, 0x7f, RZ, 0xc0, !PT ;  /* 0x0000007f00027812 */ /* 0x041fe200078ec0ff */
[----:B------:R-:W-:-:S03]  /*224a0*/  IMAD.SHL.U32 R0, R0, 0x10, RZ ;  /* 0x0000001000007824 */ /* 0x000fc600078e00ff */
[----:B------:R-:W-:-:S04]  /*224b0*/  SHF.R.U32.HI R2, RZ, 0x3, R2 ;  /* 0x00000003ff027819 */ /* 0x000fc80000011602 */
[----:B------:R-:W-:Y:S02]  /*224c0*/  LOP3.LUT R0, R2, 0x70, R0, 0xf8, !PT ;  /* 0x0000007002007812 */ /* 0x000fe400078ef800 */
[----:B------:R-:W0:Y:S02]  /*224d0*/  @P0 LDC R2, c[0x0][0x434] ;  /* 0x00010d00ff020b82 */ /* 0x000e240000000800 */
[----:B------:R-:W-:Y:S01]  /*224e0*/  ISETP.GT.U32.AND P5, PT, R0, 0x5f, PT ;  /* 0x0000005f0000780c */ /* 0x000fe20003fa4070 */
[----:B---3--:R-:W-:-:S12]  /*224f0*/  IMAD R9, R6, 0x60, R4 ;  /* 0x0000006006097824 */ /* 0x008fd800078e0204 */
[----:B------:R-:W4:Y:S01]  /*22500*/  @!P5 LDC.64 R4, c[0x0][0x428] ;  /* 0x00010a00ff04db82 */ /* 0x000f220000000a00 */
[----:B------:R-:W-:-:S04]  /*22510*/  IMAD.IADD R9, R0, 0x1, R9 ;  /* 0x0000000100097824 */ /* 0x000fc800078e0209 */
[----:B0-----:R-:W-:-:S04]  /*22520*/  @P0 IMAD.HI.U32 R2, R9, R2, RZ ;  /* 0x0000000209020227 */ /* 0x001fc800078e00ff */
[----:B------:R-:W-:Y:S01]  /*22530*/  IMAD.MOV.U32 R0, RZ, RZ, R9 ;  /* 0x000000ffff007224 */ /* 0x000fe200078e0009 */
[----:B-1----:R-:W-:-:S04]  /*22540*/  @P0 SHF.R.U32.HI R0, RZ, R3, R2 ;  /* 0x00000003ff000219 */ /* 0x002fc80000011602 */
[--C-:B------:R-:W-:Y:S01]  /*22550*/  @!P5 SHF.R.S32.HI R3, RZ, 0x1f, R0.reuse ;  /* 0x0000001fff03d819 */ /* 0x100fe20000011400 */
[----:B------:R-:W-:Y:S02]  /*22560*/  @!P5 IMAD.MOV.U32 R2, RZ, RZ, R0 ;  /* 0x000000ffff02d224 */ /* 0x000fe400078e0000 */
[-C--:B----4-:R-:W-:Y:S02]  /*22570*/  @!P5 IMAD R8, R8, R4.reuse, RZ ;  /* 0x000000040808d224 */ /* 0x090fe400078e02ff */
[----:B------:R-:W-:-:S04]  /*22580*/  @!P5 IMAD.WIDE.U32 R2, R32, R4, R2 ;  /* 0x000000042002d225 */ /* 0x000fc800078e0002 */
[----:B------:R-:W-:Y:S02]  /*22590*/  @!P5 IMAD R8, R32, R5, R8 ;  /* 0x000000052008d224 */ /* 0x000fe400078e0208 */
[----:B------:R-:W0:Y:S01]  /*225a0*/  @!P5 LDC.64 R4, c[0x0][0x418] ;  /* 0x00010600ff04db82 */ /* 0x000e220000000a00 */
[----:B------:R-:W-:Y:S02]  /*225b0*/  IMAD.MOV R0, RZ, RZ, -R0 ;  /* 0x000000ffff007224 */ /* 0x000fe400078e0a00 */
[----:B------:R-:W-:Y:S02]  /*225c0*/  @!P5 IMAD.IADD R3, R8, 0x1, R3 ;  /* 0x000000010803d824 */ /* 0x000fe400078e0203 */
        /* <DEDUP_REMOVED lines=15> */
.L_x_5102:
[----:B------:R-:W-:Y:S01]  /*226c0*/  IMAD R7, R23, 0x8, R17 ;  /* 0x0000000817077824 */ /* 0x000fe200078e0211 */
[----:B------:R-:W-:Y:S01]  /*226d0*/  SHF.L.U32 R2, R29, 0x1f, RZ ;  /* 0x0000001f1d027819 */ /* 0x000fe200000006ff */
[----:B------:R-:W-:Y:S03]  /*226e0*/  BSSY B1, `(.L_x_5103) ;  /* 0x0000003000017945 */ /* 0x000fe60003800000 */
[----:B------:R-:W0:Y:S02]  /*226f0*/  SYNCS.PHASECHK.TRANS64.TRYWAIT P0, [R7+URZ+0x30840], R2 ;  /* 0x03084002070075a7 */ /* 0x000e24000800017f */
[----:B0-----:R-:W-:Y:S05]  /*22700*/  @!P0 BRA `(.L_x_5104) ;  /* 0x0000004c00348947 */ /* 0x001fea0003800000 */
.L_x_5229:
[----:B------:R-:W-:Y:S05]  /*22710*/  BSYNC B1 ;  /* 0x0000000000017941 */ /* 0x000fea0003800000 */
.L_x_5103:
        /* <DEDUP_REMOVED lines=63> */
.L_x_5243:
        /* <DEDUP_REMOVED lines=11> */
.L_x_5106:
        /* <DEDUP_REMOVED lines=10> */
.L_x_5107:
[----:B------:R3:W-:Y:S01]  /*22c60*/  SYNCS.ARRIVE.TRANS64.A1T0 RZ, [R7+URZ+0x30830], RZ ;  /* 0x030830ff07ff79a7 */ /* 0x0007e2000810003f */
[----:B------:R-:W-:Y:S05]  /*22c70*/  @!P5 BRA `(.L_x_5108) ;  /* 0x000000000004d947 */ /* 0x000fea0003800000 */
[----:B------:R-:W-:Y:S01]  /*22c80*/  BPT.TRAP 0x1 ;  /* 0x000000040000795c */ /* 0x000fe20000300000 */
.L_x_5108:
[----:B-1----:R-:W-:Y:S01]  /*22c90*/  SHF.L.U32 R2, R20, 0x1f, RZ ;  /* 0x0000001f14027819 */ /* 0x002fe200000006ff */
[----:B0-----:R-:W-:Y:S01]  /*22ca0*/  IMAD R6, R10, 0x8, R17 ;  /* 0x000000080a067824 */ /* 0x001fe200078e0211 */
[----:B------:R-:W-:Y:S03]  /*22cb0*/  BSSY B1, `(.L_x_5109) ;  /* 0x0000003000017945 */ /* 0x000fe60003800000 */
[----:B------:R-:W0:Y:S02]  /*22cc0*/  SYNCS.PHASECHK.TRANS64.TRYWAIT P0, [R6+URZ+0x30860], R2 ;  /* 0x03086002060075a7 */ /* 0x000e24000800017f */
[----:B0-----:R-:W-:Y:S05]  /*22cd0*/  @!P0 BRA `(.L_x_5110) ;  /* 0x0000004c00b48947 */ /* 0x001fea0003800000 */
.L_x_5244:
[----:B------:R-:W-:Y:S05]  /*22ce0*/  BSYNC B1 ;  /* 0x0000000000017941 */ /* 0x000fea0003800000 */
.L_x_5109:
[----:B------:R-:W3:Y:S01]  /*22cf0*/  LDL R5, [R1+0x284] ;  /* 0x0002840001057983 */ /* 0x000ee20000100800 */
[----:B------:R-:W1:Y:S01]  /*22d00*/  S2R R3, SR_TID.X ;  /* 0x0000000000037919 */ /* 0x000e620000002100 */
[----:B------:R-:W-:Y:S01]  /*22d10*/  UMOV UR4, 0xffffffff ;  /* 0xffffffff00047882 */ /* 0x000fe20000000000 */
[----:B-1----:R-:W-:-:S04]  /*22d20*/  LOP3.LUT R3, R3, 0x7f, RZ, 0xc0, !PT ;  /* 0x0000007f03037812 */ /* 0x002fc800078ec0ff */
[----:B------:R-:W-:Y:S01]  /*22d30*/  SHF.R.U32.HI R3, RZ, 0x3, R3 ;  /* 0x00000003ff037819 */ /* 0x000fe20000011603 */
[----:B---3--:R-:W-:Y:S02]  /*22d40*/  IMAD R7, R31, -0x60, R5 ;  /* 0xffffffa01f077824 */ /* 0x008fe400078e0205 */
[----:B------:R-:W-:Y:S02]  /*22d50*/  IMAD R5, R10, 0x4800, R37 ;  /* 0x000048000a057824 */ /* 0x000fe400078e0225 */
        /* <DEDUP_REMOVED lines=55> */
.L_x_5258:
        /* <DEDUP_REMOVED lines=29> */
.L_x_5112:
        /* <DEDUP_REMOVED lines=10> */
.L_x_5113:
        /* <DEDUP_REMOVED lines=8> */
.L_x_5101:
[----:B------:R-:W-:Y:S05]  /*233c0*/  BSYNC B0 ;  /* 0x0000000000007941 */ /* 0x000fea0003800000 */
.L_x_5100:
        /* <DEDUP_REMOVED lines=17> */
.L_x_5116:
[----:B------:R-:W-:Y:S05]  /*234e0*/  BSYNC B0 ;  /* 0x0000000000007941 */ /* 0x000fea0003800000 */
.L_x_5115:
[----:B------:R-:W-:-:S13]  /*234f0*/  LOP3.LUT P0, RZ, R16, 0x10, RZ, 0xc0, !PT ;  /* 0x0000001010ff7812 */ /* 0x000fda000780c0ff */
[----:B------:R-:W-:Y:S05]  /*23500*/  @!P0 BRA `(.L_x_5117) ;  /* 0x0000000000048947 */ /* 0x000fea0003800000 */
[----:B------:R-:W-:Y:S01]  /*23510*/  BPT.TRAP 0x1 ;  /* 0x000000040000795c */ /* 0x000fe20000300000 */
.L_x_5117:
[----:B------:R-:W3:Y:S01]  /*23520*/  LDL.LU R2, [R1+0x284] ;  /* 0x0002840001027983 */ /* 0x000ee20000300800 */
[----:B------:R-:W-:Y:S01]  /*23530*/  IMAD R0, R23, 0x8, R17 ;  /* 0x0000000817007824 */ /* 0x000fe200078e0211 */
[----:B------:R-:W-:Y:S01]  /*23540*/  SHF.L.U32 R3, R29, 0x1f, RZ ;  /* 0x0000001f1d037819 */ /* 0x000fe200000006ff */
[----:B------:R-:W-:Y:S03]  /*23550*/  BSSY B0, `(.L_x_5118) ;  /* 0x0000004000007945 */ /* 0x000fe60003800000 */
[----:B------:R-:W0:Y:S01]  /*23560*/  SYNCS.PHASECHK.TRANS64.TRYWAIT P0, [R0+URZ+0x30860], R3 ;  /* 0x03086003000075a7 */ /* 0x000e22000800017f */
[----:B---3--:R-:W-:Y:S01]  /*23570*/  IMAD R6, R22, -0x60, R2 ;  /* 0xffffffa016067824 */ /* 0x008fe200078e0202 */
[----:B0-----:R-:W-:Y:S06]  /*23580*/  @!P0 BRA `(.L_x_5119) ;  /* 0x0000004c00ac8947 */ /* 0x001fec0003800000 */
.L_x_5259:
[----:B------:R-:W-:Y:S05]  /*23590*/  BSYNC B0 ;  /* 0x0000000000007941 */ /* 0x000fea0003800000 */
.L_x_5118:
        /* <DEDUP_REMOVED lines=65> */
.L_x_5273:
        /* <DEDUP_REMOVED lines=13> */
.L_x_5121:
        /* <DEDUP_REMOVED lines=10> */
.L_x_5122:
[----:B------:R-:W-:Y:S01]  /*23b20*/  VIADD R23, R23, 0x1 ;  /* 0x0000000117177836 */ /* 0x000fe20000000000 */
[----:B------:R1:W-:Y:S04]  /*23b30*/  SYNCS.ARRIVE.TRANS64.A1T0 RZ, [R0+URZ+0x30850], RZ ;  /* 0x030850ff00ff79a7 */ /* 0x0003e8000810003f */
[----:B------:R-:W-:-:S04]  /*23b40*/  ISETP.NE.AND P0, PT, R23, 0x2, PT ;  /* 0x000000021700780c */ /* 0x000fc80003f05270 */
[----:B-1----:R-:W-:Y:S02]  /*23b50*/  SEL R0, RZ, 0x1, P0 ;  /* 0x00000001ff007807 */ /* 0x002fe40000000000 */
[----:B------:R-:W-:Y:S02]  /*23b60*/  SEL R23, R23, RZ, P0 ;  /* 0x000000ff17177207 */ /* 0x000fe40000000000 */
[----:B------:R-:W-:-:S07]  /*23b70*/  LOP3.LUT R29, R29, R0, RZ, 0x3c, !PT ;  /* 0x000000001d1d7212 */ /* 0x000fce00078e3cff */
.L_x_5079:
[----:B------:R-:W-:Y:S05]  /*23b80*/  BSYNC B7 ;  /* 0x0000000000077941 */ /* 0x000fea0003800000 */
.L_x_5077:
[----:B------:R-:W-:-:S13]  /*23b90*/  LOP3.LUT P0, RZ, R16, 0x20, RZ, 0xc0, !PT ;  /* 0x0000002010ff7812 */ /* 0x000fda000780c0ff */
[----:B------:R-:W-:Y:S05]  /*23ba0*/  @!P0 BRA `(.L_x_5123) ;  /* 0x0000000000248947 */ /* 0x000fea0003800000 */
[----:B------:R-:W-:Y:S05]  /*23bb0*/  WARPSYNC.ALL ;  /* 0x0000000000007948 */ /* 0x000fea0003800000 */
[----:B------:R-:W2:Y:S08]  /*23bc0*/  S2UR UR5, SR_CgaCtaId ;  /* 0x00000000000579c3 */ /* 0x000eb00000008800 */
[----:B------:R-:W-:Y:S06]  /*23bd0*/  BAR.SYNC.DEFER_BLOCKING 0x5, 0x180 ;  /* 0x0146000000007b1d */ /* 0x000fec0000010000 */
[----:B------:R-:W-:-:S02]  /*23be0*/  UMOV UR4, 0x400 ;  /* 0x0000040000047882 */ /* 0x000fc40000000000 */
[----:B--2---:R-:W-:-:S06]  /*23bf0*/  ULEA UR4, UR5, UR4, 0x18 ;  /* 0x0000000405047291 */ /* 0x004fcc000f8ec03f */
[----:B------:R-:W-:-:S05]  /*23c00*/  IMAD.U32 R17, RZ, RZ, UR4 ;  /* 0x00000004ff117e24 */ /* 0x000fca000f8e00ff */
[----:B------:R2:W3:Y:S01]  /*23c10*/  LDS.128 R24, [R17+0x308d0] ;  /* 0x0308d00011187984 */ /* 0x0004e20000000c00 */
[----:B------:R-:W-:Y:S06]  /*23c20*/  BAR.ARV 0x4, 0x180 ;  /* 0x0106000000007b1d */ /* 0x000fec0000002000 */
[----:B------:R-:W-:Y:S05]  /*23c30*/  BRA `(.L_x_5124) ;  /* 0x0000000c00d47947 */ /* 0x000fea0003800000 */
.L_x_5123:
[----:B------:R-:W2:Y:S01]  /*23c40*/  S2R R0, SR_TID.X ;  /* 0x0000000000007919 */ /* 0x000ea20000002100 */
[----:B------:R-:W-:Y:S01]  /*23c50*/  UMOV UR4, 0xffffffff ;  /* 0xffffffff00047882 */ /* 0x000fe20000000000 */
[----:B--2---:R-:W-:-:S04]  /*23c60*/  LOP3.LUT R8, R0, 0x1f, RZ, 0xc0, !PT ;  /* 0x0000001f00087812 */ /* 0x004fc800078ec0ff */
[----:B------:R-:W-:Y:S01]  /*23c70*/  ISETP.NE.AND P0, PT, R8, 0x1f, PT ;  /* 0x0000001f0800780c */ /* 0x000fe20003f05270 */
[----:B------:R-:W-:-:S12]  /*23c80*/  BRA.DIV UR4, `(.L_x_5125) ;  /* 0x0000005204047947 */ /* 0x000fd8000b800000 */
[----:B------:R-:W-:Y:S01]  /*23c90*/  IMAD.IADD R7, R27, 0x1, R8 ;  /* 0x000000011b077824 */ /* 0x000fe200078e0208 */
[----:B------:R-:W-:-:S04]  /*23ca0*/  ULDC UR4, c[0x0][0xc3c] ;  /* 0x00030f0000047ab9 */ /* 0x000fc80000000800 */
[----:B------:R-:W-:-:S13]  /*23cb0*/  ISETP.GE.OR P1, PT, R7, UR4, !P0 ;  /* 0x0000000407007c0c */ /* 0x000fda000c726670 */
[----:B0-----:R-:W0:Y:S08]  /*23cc0*/  @!P1 LDC.64 R2, c[0x0][0xc80] ;  /* 0x00032000ff029b82 */ /* 0x001e300000000a00 */
[----:B------:R-:W2:Y:S01]  /*23cd0*/  @!P1 LDC.64 R4, c[0x0][0xc78] ;  /* 0x00031e00ff049b82 */ /* 0x000ea20000000a00 */
[----:B0-----:R-:W-:-:S05]  /*23ce0*/  @!P1 IMAD.WIDE R2, R7, 0x4, R2 ;  /* 0x0000000407029825 */ /* 0x001fca00078e0202 */
[----:B-1----:R2:W3:Y:S02]  /*23cf0*/  @!P1 LDG.E R6, desc[UR36][R2.64] ;  /* 0x0000002402069981 */ /* 0x0024e4000c1e1900 */
        /* <DEDUP_REMOVED lines=31> */
.L_x_5283:
[----:B------:R-:W-:Y:S02]  /*23ef0*/  ULDC UR4, c[0x0][0xc38] ;  /* 0x00030e0000047ab9 */ /* 0x000fe40000000800 */
[----:B------:R-:W-:-:S04]  /*23f00*/  IMAD.U32 R5, RZ, RZ, UR4 ;  /* 0x00000004ff057e24 */ /* 0x000fc8000f8e00ff */
[----:B-1----:R-:W-:-:S04]  /*23f10*/  IMAD R14, R14, R5, RZ ;  /* 0x000000050e0e7224 */ /* 0x002fc800078e02ff */
[----:B------:R-:W-:-:S05]  /*23f20*/  IMAD.IADD R7, R7, 0x1, R14 ;  /* 0x0000000107077824 */ /* 0x000fca00078e020e */
[----:B------:R-:W-:-:S13]  /*23f30*/  ISETP.GT.AND P6, PT, R7, R0, PT ;  /* 0x000000000700720c */ /* 0x000fda0003fc4270 */
[----:B------:R-:W-:Y:S05]  /*23f40*/  @P6 BRA `(.L_x_5126) ;  /* 0x0000000000a46947 */ /* 0x000fea0003800000 */
.L_x_5129:
        /* <DEDUP_REMOVED lines=35> */
.L_x_5291:
[----:B------:R-:W-:Y:S02]  /*24180*/  ULDC UR4, c[0x0][0xc38] ;  /* 0x00030e0000047ab9 */ /* 0x000fe40000000800 */
[----:B------:R-:W-:-:S04]  /*24190*/  IMAD.U32 R5, RZ, RZ, UR4 ;  /* 0x00000004ff057e24 */ /* 0x000fc8000f8e00ff */
[----:B-1----:R-:W-:-:S04]  /*241a0*/  IMAD R14, R14, R5, RZ ;  /* 0x000000050e0e7224 */ /* 0x002fc800078e02ff */
[----:B------:R-:W-:-:S05]  /*241b0*/  IMAD.IADD R7, R14, 0x1, R7 ;  /* 0x000000010e077824 */ /* 0x000fca00078e0207 */
[----:B------:R-:W-:-:S13]  /*241c0*/  ISETP.GT.AND P6, PT, R7, R0, PT ;  /* 0x000000000700720c */ /* 0x000fda0003fc4270 */
[----:B------:R-:W-:Y:S05]  /*241d0*/  @!P6 BRA `(.L_x_5129) ;  /* 0xfffffffc005ce947 */ /* 0x000fea000383ffff */
.L_x_5126:
        /* <DEDUP_REMOVED lines=10> */
.L_x_5296:
[----:B------:R-:W-:-:S13]  /*24280*/  ISETP.NE.AND P0, PT, R3, RZ, PT ;  /* 0x000000ff0300720c */ /* 0x000fda0003f05270 */
[----:B------:R-:W-:Y:S05]  /*24290*/  @!P0 BRA `(.L_x_5131) ;  /* 0x0000000000108947 */ /* 0x000fea0003800000 */
[----:B------:R-:W-:Y:S01]  /*242a0*/  UMOV UR4, 0xffffffff ;  /* 0xffffffff00047882 */ /* 0x000fe20000000000 */
[----:B-1----:R-:W-:Y:S02]  /*242b0*/  VIADD R12, R12, 0xffffffff ;  /* 0xffffffff0c0c7836 */ /* 0x002fe40000000000 */
[----:B------:R-:W-:Y:S05]  /*242c0*/  BRA.DIV UR4, `(.L_x_5132) ;  /* 0x0000005204c47947 */ /* 0x000fea000b800000 */
[----:B------:R4:W1:Y:S02]  /*242d0*/  SHFL.IDX PT, R6, R2, R12, 0x1f ;  /* 0x00001f0c02067589 */ /* 0x00086400000e0000 */
.L_x_5131:
        /* <DEDUP_REMOVED lines=59> */
.L_x_5133:
        /* <DEDUP_REMOVED lines=60> */
.L_x_5134:
[----:B------:R-:W-:-:S05]  /*24a50*/  LOP3.LUT R2, RZ, R2, RZ, 0x33, !PT ;  /* 0x00000002ff027212 */ /* 0x000fca00078e33ff */
[----:B------:R-:W-:Y:S01]  /*24a60*/  IMAD.IADD R25, R25, 0x1, R2 ;  /* 0x0000000119197824 */ /* 0x000fe200078e0202 */
[----:B------:R-:W-:Y:S06]  /*24a70*/  BRA `(.L_x_5135) ;  /* 0x00000000001c7947 */ /* 0x000fec0003800000 */
.L_x_5127:
[----:B------:R-:W-:Y:S01]  /*24a80*/  UMOV UR4, URZ ;  /* 0x0000003f00047c82 */ /* 0x000fe20008000000 */
[----:B------:R-:W-:Y:S01]  /*24a90*/  UMOV UR5, URZ ;  /* 0x0000003f00057c82 */ /* 0x000fe20008000000 */
[----:B------:R-:W-:Y:S01]  /*24aa0*/  ULDC UR6, c[0x0][0xc3c] ;  /* 0x00030f0000067ab9 */ /* 0x000fe20000000800 */
[----:B------:R-:W-:Y:S02]  /*24ab0*/  IMAD.MOV.U32 R24, RZ, RZ, R0 ;  /* 0x000000ffff187224 */ /* 0x000fe400078e0000 */
[----:B------:R-:W-:Y:S02]  /*24ac0*/  IMAD.U32 R25, RZ, RZ, UR4 ;  /* 0x00000004ff197e24 */ /* 0x000fe4000f8e00ff */
[----:B------:R-:W-:Y:S02]  /*24ad0*/  IMAD.U32 R26, RZ, RZ, UR5 ;  /* 0x00000005ff1a7e24 */ /* 0x000fe4000f8e00ff */
[----:B------:R-:W-:-:S07]  /*24ae0*/  IMAD.U32 R27, RZ, RZ, UR6 ;  /* 0x00000006ff1b7e24 */ /* 0x000fce000f8e00ff */
.L_x_5135:
        /* <DEDUP_REMOVED lines=10> */
.L_x_5124:
[----:B------:R-:W-:Y:S02]  /*24b90*/  ULDC UR4, c[0x0][0xc3c] ;  /* 0x00030f0000047ab9 */ /* 0x000fe40000000800 */
[----:B---3--:R-:W-:-:S13]  /*24ba0*/  ISETP.GE.AND P0, PT, R27, UR4, PT ;  /* 0x000000041b007c0c */ /* 0x008fda000bf06270 */
[----:B------:R-:W-:Y:S05]  /*24bb0*/  @!P0 BRA `(.L_x_5136) ;  /* 0xffffff90009c8947 */ /* 0x000fea000383ffff */
[----:B------:R-:W-:Y:S05]  /*24bc0*/  BSYNC B8 ;  /* 0x0000000000087941 */ /* 0x000fea0003800000 */
.L_x_5013:
[----:B-1----:R-:W3:Y:S01]  /*24bd0*/  LDL.LU R0, [R1+0x2ac] ;  /* 0x0002ac0001007983 */ /* 0x002ee20000300800 */
        /* <DEDUP_REMOVED lines=11> */
.L_x_5299:
[----:B------:R-:W-:Y:S05]  /*24c90*/  BSYNC B0 ;  /* 0x0000000000007941 */ /* 0x000fea0003800000 */
.L_x_5137:
[----:B------:R-:W-:-:S03]  /*24ca0*/  UMOV UR4, 0xffffffff ;  /* 0xffffffff00047882 */ /* 0x000fc60000000000 */
[----:B------:R-:W-:Y:S05]  /*24cb0*/  BRA.DIV UR4, `(.L_x_5139) ;  /* 0x0000004a04847947 */ /* 0x000fea000b800000 */
[----:B0-----:R-:W0:Y:S02]  /*24cc0*/  S2R R0, SR_TID.X ;  /* 0x0000000000007919 */ /* 0x001e240000002100 */
[----:B0-----:R-:W-:-:S04]  /*24cd0*/  SHF.R.U32.HI R0, RZ, 0x5, R0 ;  /* 0x00000005ff007819 */ /* 0x001fc80000011600 */
[----:B------:R-:W-:-:S05]  /*24ce0*/  LOP3.LUT R0, R0, 0x3, RZ, 0xc0, !PT ;  /* 0x0000000300007812 */ /* 0x000fca00078ec0ff */
[----:B------:R0:W1:Y:S02]  /*24cf0*/  SHFL.IDX PT, R14, R0, RZ, 0x1f ;  /* 0x00001fff000e7589 */ /* 0x00006400000e0000 */
.L_x_5302:
[----:B-1----:R-:W-:Y:S01]  /*24d00*/  ISETP.NE.AND P0, PT, R14, RZ, PT ;  /* 0x000000ff0e00720c */ /* 0x002fe20003f05270 */
[----:B------:R-:W-:-:S12]  /*24d10*/  BSSY B0, `(.L_x_5140) ;  /* 0x0000026000007945 */ /* 0x000fd80003800000 */
[----:B------:R-:W-:Y:S05]  /*24d20*/  @P0 BRA `(.L_x_5141) ;  /* 0x0000000000900947 */ /* 0x000fea0003800000 */
[----:B------:R-:W-:-:S03]  /*24d30*/  UMOV UR4, 0xffffffff ;  /* 0xffffffff00047882 */ /* 0x000fc60000000000 */
[----:B------:R-:W-:Y:S05]  /*24d40*/  BRA.DIV UR4, `(.L_x_5142) ;  /* 0x0000004a04947947 */ /* 0x000fea000b800000 */
[----:B------:R-:W-:-:S13]  /*24d50*/  ELECT P6, URZ, PT ;  /* 0x00000000003f782f */ /* 0x000fda00038c0000 */
.L_x_5305:
        /* <DEDUP_REMOVED lines=8> */
.L_x_5143:
[----:B------:R-:W-:Y:S01]  /*24de0*/  IMAD R3, R23, 0x8, R5 ;  /* 0x0000000817037824 */ /* 0x000fe200078e0205 */
[----:B------:R-:W-:Y:S01]  /*24df0*/  SHF.L.U32 R2, R29, 0x1f, RZ ;  /* 0x0000001f1d027819 */ /* 0x000fe200000006ff */
[----:B------:R-:W-:-:S03]  /*24e00*/  VIADD R23, R23, 0x1 ;  /* 0x0000000117177836 */ /* 0x000fc60000000000 */
[----:B------:R-:W0:Y:S02]  /*24e10*/  SYNCS.PHASECHK.TRANS64.TRYWAIT P1, [R3+URZ+0x30840], R2 ;  /* 0x03084002030075a7 */ /* 0x000e24000802017f */
[----:B------:R-:W-:-:S04]  /*24e20*/  ISETP.NE.AND P2, PT, R23, 0x2, PT ;  /* 0x000000021700780c */ /* 0x000fc80003f45270 */
[----:B------:R-:W-:Y:S01]  /*24e30*/  SEL R0, RZ, 0x1, P2 ;  /* 0x00000001ff007807 */ /* 0x000fe20001000000 */
[----:B0-----:R-:W-:Y:S08]  /*24e40*/  @!P1 BRA `(.L_x_5144) ;  /* 0x0000004800749947 */ /* 0x001ff00003800000 */
.L_x_5306:
[----:B------:R-:W-:Y:S02]  /*24e50*/  SEL R23, R23, RZ, P2 ;  /* 0x000000ff17177207 */ /* 0x000fe40001000000 */
[----:B------:R-:W-:Y:S01]  /*24e60*/  LOP3.LUT R0, R29, R0, RZ, 0x3c, !PT ;  /* 0x000000001d007212 */ /* 0x000fe200078e3cff */
[----:B------:R-:W-:Y:S06]  /*24e70*/  @!P0 BRA `(.L_x_5145) ;  /* 0x0000000000048947 */ /* 0x000fec0003800000 */
[----:B------:R-:W-:Y:S01]  /*24e80*/  BPT.TRAP 0x1 ;  /* 0x000000040000795c */ /* 0x000fe20000300000 */
.L_x_5145:
[----:B------:R-:W-:Y:S01]  /*24e90*/  IMAD R23, R23, 0x8, R5 ;  /* 0x0000000817177824 */ /* 0x000fe200078e0205 */
[----:B------:R-:W-:-:S04]  /*24ea0*/  SHF.L.U32 R0, R0, 0x1f, RZ ;  /* 0x0000001f00007819 */ /* 0x000fc800000006ff */
[----:B------:R-:W1:Y:S02]  /*24eb0*/  SYNCS.PHASECHK.TRANS64.TRYWAIT P1, [R23+URZ+0x30840], R0 ;  /* 0x03084000170075a7 */ /* 0x000e64000802017f */
[----:B-1----:R-:W-:Y:S05]  /*24ec0*/  @!P1 BRA `(.L_x_5146) ;  /* 0x0000004800689947 */ /* 0x002fea0003800000 */
.L_x_5307:
[----:B------:R-:W-:Y:S05]  /*24ed0*/  @!P0 BRA `(.L_x_5147) ;  /* 0x0000000000048947 */ /* 0x000fea0003800000 */
[----:B------:R-:W-:Y:S01]  /*24ee0*/  BPT.TRAP 0x1 ;  /* 0x000000040000795c */ /* 0x000fe20000300000 */
.L_x_5147:
[----:B------:R-:W3:Y:S02]  /*24ef0*/  SYNCS.PHASECHK.TRANS64.TRYWAIT P1, [R3+URZ+0x30860], R2 ;  /* 0x03086002030075a7 */ /* 0x000ee4000802017f */
[----:B---3--:R-:W-:Y:S05]  /*24f00*/  @!P1 BRA `(.L_x_5148) ;  /* 0x00000048006c9947 */ /* 0x008fea0003800000 */
.L_x_5308:
[----:B------:R-:W-:Y:S05]  /*24f10*/  @!P0 BRA `(.L_x_5149) ;  /* 0x0000000000048947 */ /* 0x000fea0003800000 */
[----:B------:R-:W-:Y:S01]  /*24f20*/  BPT.TRAP 0x1 ;  /* 0x000000040000795c */ /* 0x000fe20000300000 */
.L_x_5149:
[----:B------:R0:W0:Y:S02]  /*24f30*/  SYNCS.PHASECHK.TRANS64.TRYWAIT P0, [R23+URZ+0x30860], R0 ;  /* 0x03086000170075a7 */ /* 0x000024000800017f */
[----:B0-----:R-:W-:Y:S05]  /*24f40*/  @!P0 NANOSLEEP.SYNCS 0x989680 ;  /* 0x009896800000895d */ /* 0x001fea0003900000 */
[----:B------:R-:W0:Y:S02]  /*24f50*/  @!P0 SYNCS.PHASECHK.TRANS64 P0, [R23+URZ+0x30860], R0 ;  /* 0x03086000170085a7 */ /* 0x000e24000800007f */
[----:B0-----:R-:W-:Y:S05]  /*24f60*/  @!P0 BRA `(.L_x_5149) ;  /* 0xfffffffc00f08947 */ /* 0x001fea000383ffff */
.L_x_5141:
[----:B------:R-:W-:Y:S05]  /*24f70*/  BSYNC B0 ;  /* 0x0000000000007941 */ /* 0x000fea0003800000 */
.L_x_5140:
[----:B------:R-:W-:Y:S05]  /*24f80*/  EXIT ;  /* 0x000000000000794d */ /* 0x000fea0003800000 */
.L_x_4834:
[----:B0-----:R0:W1:Y:S02]  /*24f90*/  SYNCS.PHASECHK.TRANS64.TRYWAIT P1, [R29+URZ+0x308b0], R4 ;  /* 0x0308b0041d0075a7 */ /* 0x001064000802017f */
[----:B-1----:R-:W-:Y:S05]  /*24fa0*/  @!P1 NANOSLEEP.SYNCS 0x989680 ;  /* 0x009896800000995d */ /* 0x002fea0003900000 */
[----:B------:R-:W1:Y:S02]  /*24fb0*/  @!P1 SYNCS.PHASECHK.TRANS64 P1, [R29+URZ+0x308b0], R4 ;  /* 0x0308b0041d0095a7 */ /* 0x000e64000802007f */
[----:B-1----:R-:W-:Y:S05]  /*24fc0*/  @!P1 BRA `(.L_x_4834) ;  /* 0xfffffffc00f09947 */ /* 0x002fea000383ffff */
[----:B------:R-:W-:Y:S05]  /*24fd0*/  BRA `(.L_x_5150) ;  /* 0xfffffdec00e87947 */ /* 0x000fea000383ffff */
.L_x_4835:
        /* <DEDUP_REMOVED lines=8> */
.L_x_5152:
[----:B------:R-:W-:Y:S05]  /*25060*/  BSYNC B0 ;  /* 0x0000000000007941 */ /* 0x000fea0003800000 */
.L_x_5151:
        /* <DEDUP_REMOVED lines=8> */
.L_x_5153:
[----:B------:R-:W-:Y:S05]  /*250f0*/  BRA `(.L_x_5154) ;  /* 0xfffffdf000287947 */ /* 0x000fea000383ffff */
.L_x_4838:
[----:B------:R-:W-:Y:S01]  /*25100*/  BSSY B0, `(.L_x_5155) ;  /* 0x0000008000007945 */ /* 0x000fe20003800000 */
[----:B-----5:R-:W-:Y:S02]  /*25110*/  IMAD.MOV.U32 R13, RZ, RZ, R5 ;  /* 0x000000ffff0d7224 */ /* 0x020fe400078e0005 */
[----:B------:R-:W-:Y:S02]  /*25120*/  IMAD.MOV.U32 R12, RZ, RZ, 0x1 ;  /* 0x00000001ff0c7424 */ /* 0x000fe400078e00ff */
[----:B------:R-:W-:Y:S02]  /*25130*/  IMAD.MOV.U32 R11, RZ, RZ, 0x1c1f ;  /* 0x00001c1fff0b7424 */ /* 0x000fe400078e00ff */
[----:B------:R-:W-:-:S07]  /*25140*/  IMAD.MOV.U32 R15, RZ, RZ, -0x1 ;  /* 0xffffffffff0f7424 */ /* 0x000fce00078e00ff */
[----:B0-2---:R-:W-:Y:S05]  /*25150*/  WARPSYNC.COLLECTIVE R15, `(.L_x_5156) ;  /* 0x000000000f087348 */ /* 0x005fea0003c00000 */
[----:B--2---:R1:W2:Y:S02]  /*25160*/  SHFL.IDX P6, R14, R13, R12, R11 ;  /* 0x0000000c0d0e7389 */ /* 0x0042a400000c000b */
[----:B012---:R-:W-:Y:S01]  /*25170*/  ENDCOLLECTIVE ;  /* 0x000000000000791b */ /* 0x007fe20003800000 */
.L_x_5156:
[----:B------:R-:W-:Y:S05]  /*25180*/  BSYNC B0 ;  /* 0x0000000000007941 */ /* 0x000fea0003800000 */
.L_x_5155:
        /* <DEDUP_REMOVED lines=8> */
.L_x_5157:
[----:B------:R-:W-:Y:S05]  /*25210*/  BRA `(.L_x_5158) ;  /* 0xfffffdf000e07947 */ /* 0x000fea000383ffff */
.L_x_4858:
[----:B------:R-:W-:Y:S02]  /*25220*/  IMAD.MOV.U32 R13, RZ, RZ, R0 ;  /* 0x000000ffff0d7224 */ /* 0x000fe400078e0000 */
[----:B------:R-:W-:Y:S02]  /*25230*/  IMAD.MOV.U32 R12, RZ, RZ, RZ ;  /* 0x000000ffff0c7224 */ /* 0x000fe400078e00ff */
[----:B------:R-:W-:Y:S02]  /*25240*/  IMAD.MOV.U32 R11, RZ, RZ, 0x1c1f ;  /* 0x00001c1fff0b7424 */ /* 0x000fe400078e00ff */
[----:B------:R-:W-:-:S07]  /*25250*/  IMAD.MOV.U32 R15, RZ, RZ, -0x1 ;  /* 0xffffffffff0f7424 */ /* 0x000fce00078e00ff */
[----:B0--3--:R-:W-:Y:S05]  /*25260*/  WARPSYNC.COLLECTIVE R15, `(.L_x_5159) ;  /* 0x000000000f087348 */ /* 0x009fea0003c00000 */
[----:B---3--:R1:W2:Y:S02]  /*25270*/  SHFL.IDX P6, R14, R13, R12, R11 ;  /* 0x0000000c0d0e7389 */ /* 0x0082a400000c000b */
[----:B012---:R-:W-:Y:S01]  /*25280*/  ENDCOLLECTIVE ;  /* 0x000000000000791b */ /* 0x007fe20003800000 */
.L_x_5159:
[----:B------:R-:W-:Y:S02]  /*25290*/  IMAD.MOV.U32 R13, RZ, RZ, R4 ;  /* 0x000000ffff0d7224 */ /* 0x000fe400078e0004 */
[----:B------:R-:W-:-:S07]  /*252a0*/  IMAD.MOV.U32 R3, RZ, RZ, R14 ;  /* 0x000000ffff037224 */ /* 0x000fce00078e000e */
[----:B------:R-:W-:Y:S05]  /*252b0*/  WARPSYNC.COLLECTIVE R15, `(.L_x_5160) ;  /* 0x000000000f087348 */ /* 0x000fea0003c00000 */
[----:B------:R0:W1:Y:S02]  /*252c0*/  SHFL.IDX P6, R14, R13, R12, R11 ;  /* 0x0000000c0d0e7389 */ /* 0x00006400000c000b */
[----:B01----:R-:W-:Y:S01]  /*252d0*/  ENDCOLLECTIVE ;  /* 0x000000000000791b */ /* 0x003fe20003800000 */
.L_x_5160:
[----:B------:R-:W-:Y:S02]  /*252e0*/  IMAD.MOV.U32 R13, RZ, RZ, R7 ;  /* 0x000000ffff0d7224 */ /* 0x000fe400078e0007 */
[----:B------:R-:W-:-:S07]  /*252f0*/  IMAD.MOV.U32 R2, RZ, RZ, R14 ;  /* 0x000000ffff027224 */ /* 0x000fce00078e000e */
[----:B------:R-:W-:Y:S05]  /*25300*/  WARPSYNC.COLLECTIVE R15, `(.L_x_5161) ;  /* 0x000000000f087348 */ /* 0x000fea0003c00000 */
[----:B------:R0:W1:Y:S02]  /*25310*/  SHFL.IDX P6, R14, R13, R12, R11 ;  /* 0x0000000c0d0e7389 */ /* 0x00006400000c000b */
[----:B01----:R-:W-:Y:S01]  /*25320*/  ENDCOLLECTIVE ;  /* 0x000000000000791b */ /* 0x003fe20003800000 */
.L_x_5161:
[----:B------:R-:W-:Y:S02]  /*25330*/  IMAD.MOV.U32 R13, RZ, RZ, R6 ;  /* 0x000000ffff0d7224 */ /* 0x000fe400078e0006 */
[----:B------:R-:W-:-:S07]  /*25340*/  IMAD.MOV.U32 R5, RZ, RZ, R14 ;  /* 0x000000ffff057224 */ /* 0x000fce00078e000e */
[----:B------:R-:W-:Y:S05]  /*25350*/  WARPSYNC.COLLECTIVE R15, `(.L_x_5162) ;  /* 0x000000000f087348 */ /* 0x000fea0003c00000 */
[----:B------:R0:W1:Y:S02]  /*25360*/  SHFL.IDX P6, R14, R13, R12, R11 ;  /* 0x0000000c0d0e7389 */ /* 0x00006400000c000b */
[----:B01----:R-:W-:Y:S01]  /*25370*/  ENDCOLLECTIVE ;  /* 0x000000000000791b */ /* 0x003fe20003800000 */
.L_x_5162:
[----:B------:R-:W-:Y:S05]  /*25380*/  BRA `(.L_x_5163) ;  /* 0xfffffe0800887947 */ /* 0x000fea000383ffff */
.L_x_4861:
[----:B------:R-:W-:Y:S01]  /*25390*/  BSSY B1, `(.L_x_5164) ;  /* 0x0000008000017945 */ /* 0x000fe20003800000 */
[----:B------:R-:W-:Y:S02]  /*253a0*/  IMAD.MOV.U32 R13, RZ, RZ, R0 ;  /* 0x000000ffff0d7224 */ /* 0x000fe400078e0000 */
[----:B------:R-:W-:Y:S02]  /*253b0*/  IMAD.MOV.U32 R12, RZ, RZ, 0x1 ;  /* 0x00000001ff0c7424 */ /* 0x000fe400078e00ff */
[----:B------:R-:W-:Y:S02]  /*253c0*/  IMAD.MOV.U32 R11, RZ, RZ, 0x1c1f ;  /* 0x00001c1fff0b7424 */ /* 0x000fe400078e00ff */
[----:B------:R-:W-:-:S07]  /*253d0*/  IMAD.MOV.U32 R15, RZ, RZ, -0x1 ;  /* 0xffffffffff0f7424 */ /* 0x000fce00078e00ff */
[----:B-1-3--:R-:W-:Y:S05]  /*253e0*/  WARPSYNC.COLLECTIVE R15, `(.L_x_5165) ;  /* 0x000000000f087348 */ /* 0x00afea0003c00000 */
[----:B---3--:R0:W2:Y:S02]  /*253f0*/  SHFL.IDX P6, R14, R13, R12, R11 ;  /* 0x0000000c0d0e7389 */ /* 0x0080a400000c000b */
[----:B012---:R-:W-:Y:S01]  /*25400*/  ENDCOLLECTIVE ;  /* 0x000000000000791b */ /* 0x007fe20003800000 */
.L_x_5165:
[----:B------:R-:W-:Y:S05]  /*25410*/  BSYNC B1 ;  /* 0x0000000000017941 */ /* 0x000fea0003800000 */
.L_x_5164:
        /* <DEDUP_REMOVED lines=8> */
.L_x_5166:
[----:B------:R-:W-:Y:S02]  /*254a0*/  IMAD.MOV.U32 R13, RZ, RZ, R7 ;  /* 0x000000ffff0d7224 */ /* 0x000fe400078e0007 */
[----:B------:R-:W-:-:S07]  /*254b0*/  IMAD.MOV.U32 R4, RZ, RZ, R14 ;  /* 0x000000ffff047224 */ /* 0x000fce00078e000e */
[----:B------:R-:W-:Y:S05]  /*254c0*/  WARPSYNC.COLLECTIVE R15, `(.L_x_5167) ;  /* 0x000000000f087348 */ /* 0x000fea0003c00000 */
[----:B------:R0:W1:Y:S02]  /*254d0*/  SHFL.IDX P6, R14, R13, R12, R11 ;  /* 0x0000000c0d0e7389 */ /* 0x00006400000c000b */
[----:B01----:R-:W-:Y:S01]  /*254e0*/  ENDCOLLECTIVE ;  /* 0x000000000000791b */ /* 0x003fe20003800000 */
.L_x_5167:
[----:B------:R-:W-:Y:S02]  /*254f0*/  IMAD.MOV.U32 R13, RZ, RZ, R6 ;  /* 0x000000ffff0d7224 */ /* 0x000fe400078e0006 */
[----:B------:R-:W-:-:S07]  /*25500*/  IMAD.MOV.U32 R7, RZ, RZ, R14 ;  /* 0x000000ffff077224 */ /* 0x000fce00078e000e */
[----:B------:R-:W-:Y:S05]  /*25510*/  WARPSYNC.COLLECTIVE R15, `(.L_x_5168) ;  /* 0x000000000f087348 */ /* 0x000fea0003c00000 */
[----:B------:R0:W1:Y:S02]  /*25520*/  SHFL.IDX P6, R14, R13, R12, R11 ;  /* 0x0000000c0d0e7389 */ /* 0x00006400000c000b */
[----:B01----:R-:W-:Y:S01]  /*25530*/  ENDCOLLECTIVE ;  /* 0x000000000000791b */ /* 0x003fe20003800000 */
.L_x_5168:
[----:B------:R-:W-:Y:S01]  /*25540*/  IMAD.MOV.U32 R6, RZ, RZ, R14 ;  /* 0x000000ffff067224 */ /* 0x000fe200078e000e */
[----:B------:R-:W-:Y:S06]  /*25550*/  BRA `(.L_x_5169) ;  /* 0xfffffe1000387947 */ /* 0x000fec000383ffff */
.L_x_4864:
[----:B0-----:R-:W-:-:S04]  /*25560*/  IMAD.U32 R5, RZ, RZ, UR39 ;  /* 0x00000027ff057e24 */ /* 0x001fc8000f8e00ff */
[----:B------:R0:W1:Y:S03]  /*25570*/  SYNCS.PHASECHK.TRANS64.TRYWAIT P0, [R5+URZ+0x30800], R4 ;  /* 0x03080004050075a7 */ /* 0x000066000800017f */
[----:B-1----:R-:W-:Y:S05]  /*25580*/  @!P0 NANOSLEEP.SYNCS 0x989680 ;  /* 0x009896800000895d */ /* 0x002fea0003900000 */
[----:B------:R-:W1:Y:S02]  /*25590*/  @!P0 SYNCS.PHASECHK.TRANS64 P0, [R5+URZ+0x30800], R4 ;  /* 0x03080004050085a7 */ /* 0x000e64000800007f */
[----:B-1----:R-:W-:Y:S05]  /*255a0*/  @!P0 BRA `(.L_x_4864) ;  /* 0xfffffffc00ec8947 */ /* 0x002fea000383ffff */
[----:B------:R-:W-:Y:S05]  /*255b0*/  BRA `(.L_x_5170) ;  /* 0xfffffe1800607947 */ /* 0x000fea000383ffff */
.L_x_4888:
[----:B------:R-:W-:Y:S02]  /*255c0*/  IMAD.MOV.U32 R13, RZ, RZ, R4 ;  /* 0x000000ffff0d7224 */ /* 0x000fe400078e0004 */
[----:B------:R-:W-:Y:S02]  /*255d0*/  IMAD.MOV.U32 R12, RZ, RZ, RZ ;  /* 0x000000ffff0c7224 */ /* 0x000fe400078e00ff */
[----:B------:R-:W-:Y:S02]  /*255e0*/  IMAD.MOV.U32 R11, RZ, RZ, 0x1c1f ;  /* 0x00001c1fff0b7424 */ /* 0x000fe400078e00ff */
[----:B------:R-:W-:-:S07]  /*255f0*/  IMAD.MOV.U32 R15, RZ, RZ, -0x1 ;  /* 0xffffffffff0f7424 */ /* 0x000fce00078e00ff */
[----:B0--3--:R-:W-:Y:S05]  /*25600*/  WARPSYNC.COLLECTIVE R15, `(.L_x_5171) ;  /* 0x000000000f087348 */ /* 0x009fea0003c00000 */
[----:B---3--:R1:W2:Y:S02]  /*25610*/  SHFL.IDX P6, R14, R13, R12, R11 ;  /* 0x0000000c0d0e7389 */ /* 0x0082a400000c000b */
[----:B012---:R-:W-:Y:S01]  /*25620*/  ENDCOLLECTIVE ;  /* 0x000000000000791b */ /* 0x007fe20003800000 */
.L_x_5171:
[----:B------:R-:W-:Y:S02]  /*25630*/  IMAD.MOV.U32 R13, RZ, RZ, R0 ;  /* 0x000000ffff0d7224 */ /* 0x000fe400078e0000 */
[----:B------:R-:W-:-:S07]  /*25640*/  IMAD.MOV.U32 R3, RZ, RZ, R14 ;  /* 0x000000ffff037224 */ /* 0x000fce00078e000e */
[----:B------:R-:W-:Y:S05]  /*25650*/  WARPSYNC.COLLECTIVE R15, `(.L_x_5172) ;  /* 0x000000000f087348 */ /* 0x000fea0003c00000 */
[----:B------:R0:W1:Y:S02]  /*25660*/  SHFL.IDX P6, R14, R13, R12, R11 ;  /* 0x0000000c0d0e7389 */ /* 0x00006400000c000b */
[----:B01----:R-:W-:Y:S01]  /*25670*/  ENDCOLLECTIVE ;  /* 0x000000000000791b */ /* 0x003fe20003800000 */
.L_x_5172:
[----:B------:R-:W-:Y:S02]  /*25680*/  IMAD.MOV.U32 R13, RZ, RZ, R9 ;  /* 0x000000ffff0d7224 */ /* 0x000fe400078e0009 */
[----:B------:R-:W-:-:S07]  /*25690*/  IMAD.MOV.U32 R2, RZ, RZ, R14 ;  /* 0x000000ffff027224 */ /* 0x000fce00078e000e */
[----:B------:R-:W-:Y:S05]  /*256a0*/  WARPSYNC.COLLECTIVE R15, `(.L_x_5173) ;  /* 0x000000000f087348 */ /* 0x000fea0003c00000 */
[----:B------:R0:W1:Y:S02]  /*256b0*/  SHFL.IDX P6, R14, R13, R12, R11 ;  /* 0x0000000c0d0e7389 */ /* 0x00006400000c000b */
[----:B01----:R-:W-:Y:S01]  /*256c0*/  ENDCOLLECTIVE ;  /* 0x000000000000791b */ /* 0x003fe20003800000 */
.L_x_5173:
[----:B------:R-:W-:Y:S02]  /*256d0*/  IMAD.MOV.U32 R13, RZ, RZ, R8 ;  /* 0x000000ffff0d7224 */ /* 0x000fe400078e0008 */
[----:B------:R-:W-:-:S07]  /*256e0*/  IMAD.MOV.U32 R5, RZ, RZ, R14 ;  /* 0x000000ffff057224 */ /* 0x000fce00078e000e */
[----:B------:R-:W-:Y:S05]  /*256f0*/  WARPSYNC.COLLECTIVE R15, `(.L_x_5174) ;  /* 0x000000000f087348 */ /* 0x000fea0003c00000 */
[----:B------:R0:W1:Y:S02]  /*25700*/  SHFL.IDX P6, R14, R13, R12, R11 ;  /* 0x0000000c0d0e7389 */ /* 0x00006400000c000b */
[----:B01----:R-:W-:Y:S01]  /*25710*/  ENDCOLLECTIVE ;  /* 0x000000000000791b */ /* 0x003fe20003800000 */
.L_x_5174:
[----:B------:R-:W-:Y:S02]  /*25720*/  IMAD.MOV.U32 R12, RZ, RZ, R2 ;  /* 0x000000ffff0c7224 */ /* 0x000fe400078e0002 */
[----:B------:R-:W-:Y:S01]  /*25730*/  IMAD.MOV.U32 R13, RZ, RZ, R3 ;  /* 0x000000ffff0d7224 */ /* 0x000fe200078e0003 */
[----:B------:R-:W-:Y:S06]  /*25740*/  BRA `(.L_x_5175) ;  /* 0xfffffe40002c7947 */ /* 0x000fec000383ffff */
.L_x_4891:
[----:B------:R-:W-:Y:S01]  /*25750*/  BSSY B1, `(.L_x_5176) ;  /* 0x0000008000017945 */ /* 0x000fe20003800000 */
[----:B------:R-:W-:Y:S02]  /*25760*/  IMAD.MOV.U32 R13, RZ, RZ, R4 ;  /* 0x000000ffff0d7224 */ /* 0x000fe400078e0004 */
[----:B------:R-:W-:Y:S02]  /*25770*/  IMAD.MOV.U32 R12, RZ, RZ, 0x1 ;  /* 0x00000001ff0c7424 */ /* 0x000fe400078e00ff */
[----:B------:R-:W-:Y:S02]  /*25780*/  IMAD.MOV.U32 R11, RZ, RZ, 0x1c1f ;  /* 0x00001c1fff0b7424 */ /* 0x000fe400078e00ff */
[----:B------:R-:W-:-:S07]  /*25790*/  IMAD.MOV.U32 R15, RZ, RZ, -0x1 ;  /* 0xffffffffff0f7424 */ /* 0x000fce00078e00ff */
[----:B------:R-:W-:Y:S05]  /*257a0*/  WARPSYNC.COLLECTIVE R15, `(.L_x_5177) ;  /* 0x000000000f087348 */ /* 0x000fea0003c00000 */
[----:B------:R0:W1:Y:S02]  /*257b0*/  SHFL.IDX P6, R14, R13, R12, R11 ;  /* 0x0000000c0d0e7389 */ /* 0x00006400000c000b */
[----:B01----:R-:W-:Y:S01]  /*257c0*/  ENDCOLLECTIVE ;  /* 0x000000000000791b */ /* 0x003fe20003800000 */
.L_x_5177:
[----:B------:R-:W-:Y:S05]  /*257d0*/  BSYNC B1 ;  /* 0x0000000000017941 */ /* 0x000fea0003800000 */
.L_x_5176:
        /* <DEDUP_REMOVED lines=8> */
.L_x_5178:
[----:B------:R-:W-:Y:S02]  /*25860*/  IMAD.MOV.U32 R63, RZ, RZ, R3 ;  /* 0x000000ffff3f7224 */ /* 0x000fe400078e0003 */
[----:B------:R-:W-:Y:S02]  /*25870*/  IMAD.MOV.U32 R13, RZ, RZ, R9 ;  /* 0x000000ffff0d7224 */ /* 0x000fe400078e0009 */
[----:B------:R-:W-:-:S07]  /*25880*/  IMAD.MOV.U32 R2, RZ, RZ, R14 ;  /* 0x000000ffff027224 */ /* 0x000fce00078e000e */
[----:B------:R-:W-:Y:S05]  /*25890*/  WARPSYNC.COLLECTIVE R15, `(.L_x_5179) ;  /* 0x000000000f087348 */ /* 0x000fea0003c00000 */
[----:B------:R0:W1:Y:S02]  /*258a0*/  SHFL.IDX P6, R14, R13, R12, R11 ;  /* 0x0000000c0d0e7389 */ /* 0x00006400000c000b */
[----:B01----:R-:W-:Y:S01]  /*258b0*/  ENDCOLLECTIVE ;  /* 0x000000000000791b */ /* 0x003fe20003800000 */
.L_x_5179:
[----:B------:R-:W-:Y:S02]  /*258c0*/  IMAD.MOV.U32 R62, RZ, RZ, R2 ;  /* 0x000000ffff3e7224 */ /* 0x000fe400078e0002 */
[----:B------:R-:W-:Y:S02]  /*258d0*/  IMAD.MOV.U32 R13, RZ, RZ, R8 ;  /* 0x000000ffff0d7224 */ /* 0x000fe400078e0008 */
[----:B------:R-:W-:-:S07]  /*258e0*/  IMAD.MOV.U32 R5, RZ, RZ, R14 ;  /* 0x000000ffff057224 */ /* 0x000fce00078e000e */
[----:B------:R-:W-:Y:S05]  /*258f0*/  WARPSYNC.COLLECTIVE R15, `(.L_x_5180) ;  /* 0x000000000f087348 */ /* 0x000fea0003c00000 */
[----:B------:R0:W1:Y:S02]  /*25900*/  SHFL.IDX P6, R14, R13, R12, R11 ;  /* 0x0000000c0d0e7389 */ /* 0x00006400000c000b */
[----:B01----:R-:W-:Y:S01]  /*25910*/  ENDCOLLECTIVE ;  /* 0x000000000000791b */ /* 0x003fe20003800000 */
.L_x_5180:
[----:B------:R-:W-:Y:S05]  /*25920*/  BRA `(.L_x_5181) ;  /* 0xfffffe4400647947 */ /* 0x000fea000383ffff */
.L_x_4894:
[----:B0-----:R-:W-:-:S04]  /*25930*/  IMAD.U32 R61, RZ, RZ, UR39 ;  /* 0x00000027ff3d7e24 */ /* 0x001fc8000f8e00ff */
[----:B------:R0:W1:Y:S03]  /*25940*/  SYNCS.PHASECHK.TRANS64.TRYWAIT P0, [R61+URZ+0x30800], R60 ;  /* 0x0308003c3d0075a7 */ /* 0x000066000800017f */
[----:B-1----:R-:W-:Y:S05]  /*25950*/  @!P0 NANOSLEEP.SYNCS 0x989680 ;  /* 0x009896800000895d */ /* 0x002fea0003900000 */
[----:B------:R-:W1:Y:S02]  /*25960*/  @!P0 SYNCS.PHASECHK.TRANS64 P0, [R61+URZ+0x30800], R60 ;  /* 0x0308003c3d0085a7 */ /* 0x000e64000800007f */
[----:B-1----:R-:W-:Y:S05]  /*25970*/  @!P0 BRA `(.L_x_4894) ;  /* 0xfffffffc00ec8947 */ /* 0x002fea000383ffff */
[----:B------:R-:W-:Y:S05]  /*25980*/  BRA `(.L_x_5182) ;  /* 0xfffffe4800f87947 */ /* 0x000fea000383ffff */
.L_x_4908:
[----:B-1----:R1:W3:Y:S02]  /*25990*/  SYNCS.PHASECHK.TRANS64.TRYWAIT P1, [R3+URZ+0x30830], R0 ;  /* 0x03083000030075a7 */ /* 0x0022e4000802017f */
[----:B---3--:R-:W-:Y:S05]  /*259a0*/  @!P1 NANOSLEEP.SYNCS 0x989680 ;  /* 0x009896800000995d */ /* 0x008fea0003900000 */
[----:B------:R-:W3:Y:S02]  /*259b0*/  @!P1 SYNCS.PHASECHK.TRANS64 P1, [R3+URZ+0x30830], R0 ;  /* 0x03083000030095a7 */ /* 0x000ee4000802007f */
[----:B---3--:R-:W-:Y:S05]  /*259c0*/  @!P1 BRA `(.L_x_4908) ;  /* 0xfffffffc00f09947 */ /* 0x008fea000383ffff */
[----:B------:R-:W-:Y:S05]  /*259d0*/  BRA `(.L_x_4907) ;  /* 0xfffffe7800347947 */ /* 0x000fea000383ffff */
.L_x_4925:
[----:B-1----:R-:W-:-:S04]  /*259e0*/  IMAD.U32 R12, RZ, RZ, UR6 ;  /* 0x00000006ff0c7e24 */ /* 0x002fc8000f8e00ff */
[----:B------:R1:W2:Y:S03]  /*259f0*/  SYNCS.PHASECHK.TRANS64.TRYWAIT P1, [R12+URZ+0x30830], R9 ;  /* 0x030830090c0075a7 */ /* 0x0002a6000802017f */
[----:B--2---:R-:W-:Y:S05]  /*25a00*/  @!P1 NANOSLEEP.SYNCS 0x989680 ;  /* 0x009896800000995d */ /* 0x004fea0003900000 */
[----:B------:R-:W2:Y:S02]  /*25a10*/  @!P1 SYNCS.PHASECHK.TRANS64 P1, [R12+URZ+0x30830], R9 ;  /* 0x030830090c0095a7 */ /* 0x000ea4000802007f */
[----:B--2---:R-:W-:Y:S05]  /*25a20*/  @!P1 BRA `(.L_x_4925) ;  /* 0xfffffffc00ec9947 */ /* 0x004fea000383ffff */
[----:B------:R-:W-:Y:S05]  /*25a30*/  BRA `(.L_x_4924) ;  /* 0xfffffea400507947 */ /* 0x000fea000383ffff */
.L_x_4929:
[----:B01----:R-:W-:-:S04]  /*25a40*/  IMAD.U32 R9, RZ, RZ, UR5 ;  /* 0x00000005ff097e24 */ /* 0x003fc8000f8e00ff */
[----:B------:R0:W1:Y:S03]  /*25a50*/  SYNCS.PHASECHK.TRANS64.TRYWAIT P1, [R9+URZ+0x30850], R0 ;  /* 0x03085000090075a7 */ /* 0x000066000802017f */
[----:B-1----:R-:W-:Y:S05]  /*25a60*/  @!P1 NANOSLEEP.SYNCS 0x989680 ;  /* 0x009896800000995d */ /* 0x002fea0003900000 */
[----:B------:R-:W1:Y:S02]  /*25a70*/  @!P1 SYNCS.PHASECHK.TRANS64 P1, [R9+URZ+0x30850], R0 ;  /* 0x03085000090095a7 */ /* 0x000e64000802007f */
[----:B-1----:R-:W-:Y:S05]  /*25a80*/  @!P1 BRA `(.L_x_4929) ;  /* 0xfffffffc00ec9947 */ /* 0x002fea000383ffff */
[----:B------:R-:W-:Y:S05]  /*25a90*/  BRA `(.L_x_4928) ;  /* 0xfffffeac00e07947 */ /* 0x000fea000383ffff */
.L_x_4948:
[----:B-1----:R-:W-:-:S04]  /*25aa0*/  IMAD.U32 R3, RZ, RZ, UR6 ;  /* 0x00000006ff037e24 */ /* 0x002fc8000f8e00ff */
[----:B------:R1:W2:Y:S03]  /*25ab0*/  SYNCS.PHASECHK.TRANS64.TRYWAIT P1, [R3+URZ+0x30830], R2 ;  /* 0x03083002030075a7 */ /* 0x0002a6000802017f */
[----:B--2---:R-:W-:Y:S05]  /*25ac0*/  @!P1 NANOSLEEP.SYNCS 0x989680 ;  /* 0x009896800000995d */ /* 0x004fea0003900000 */
[----:B------:R-:W2:Y:S02]  /*25ad0*/  @!P1 SYNCS.PHASECHK.TRANS64 P1, [R3+URZ+0x30830], R2 ;  /* 0x03083002030095a7 */ /* 0x000ea4000802007f */
[----:B--2---:R-:W-:Y:S05]  /*25ae0*/  @!P1 BRA `(.L_x_4948) ;  /* 0xfffffffc00ec9947 */ /* 0x004fea000383ffff */
[----:B------:R-:W-:Y:S05]  /*25af0*/  BRA `(.L_x_4947) ;  /* 0xfffffed800187947 */ /* 0x000fea000383ffff */
.L_x_4952:
[----:B01----:R-:W-:-:S04]  /*25b00*/  IMAD.U32 R2, RZ, RZ, UR5 ;  /* 0x00000005ff027e24 */ /* 0x003fc8000f8e00ff */
[----:B------:R0:W1:Y:S03]  /*25b10*/  SYNCS.PHASECHK.TRANS64.TRYWAIT P1, [R2+URZ+0x30850], R0 ;  /* 0x03085000020075a7 */ /* 0x000066000802017f */
[----:B-1----:R-:W-:Y:S05]  /*25b20*/  @!P1 NANOSLEEP.SYNCS 0x989680 ;  /* 0x009896800000995d */ /* 0x002fea0003900000 */
[----:B------:R-:W1:Y:S02]  /*25b30*/  @!P1 SYNCS.PHASECHK.TRANS64 P1, [R2+URZ+0x30850], R0 ;  /* 0x03085000020095a7 */ /* 0x000e64000802007f */
[----:B-1----:R-:W-:Y:S05]  /*25b40*/  @!P1 BRA `(.L_x_4952) ;  /* 0xfffffffc00ec9947 */ /* 0x002fea000383ffff */
[----:B------:R-:W-:Y:S05]  /*25b50*/  BRA `(.L_x_4951) ;  /* 0xfffffee000a87947 */ /* 0x000fea000383ffff */
.L_x_4960:
[----:B-1----:R-:W-:-:S04]  /*25b60*/  IMAD.U32 R3, RZ, RZ, UR6 ;  /* 0x00000006ff037e24 */ /* 0x002fc8000f8e00ff */
[----:B------:R1:W2:Y:S03]  /*25b70*/  SYNCS.PHASECHK.TRANS64.TRYWAIT P1, [R3+URZ+0x30830], R2 ;  /* 0x03083002030075a7 */ /* 0x0002a6000802017f */
[----:B--2---:R-:W-:Y:S05]  /*25b80*/  @!P1 NANOSLEEP.SYNCS 0x989680 ;  /* 0x009896800000995d */ /* 0x004fea0003900000 */
[----:B------:R-:W2:Y:S02]  /*25b90*/  @!P1 SYNCS.PHASECHK.TRANS64 P1, [R3+URZ+0x30830], R2 ;  /* 0x03083002030095a7 */ /* 0x000ea4000802007f */
[----:B--2---:R-:W-:Y:S05]  /*25ba0*/  @!P1 BRA `(.L_x_4960) ;  /* 0xfffffffc00ec9947 */ /* 0x004fea000383ffff */
[----:B------:R-:W-:Y:S05]  /*25bb0*/  BRA `(.L_x_4959) ;  /* 0xfffffef400747947 */ /* 0x000fea000383ffff */
.L_x_4964:
[----:B01----:R-:W-:-:S04]  /*25bc0*/  IMAD.U32 R2, RZ, RZ, UR5 ;  /* 0x00000005ff027e24 */ /* 0x003fc8000f8e00ff */
[----:B------:R0:W1:Y:S03]  /*25bd0*/  SYNCS.PHASECHK.TRANS64.TRYWAIT P1, [R2+URZ+0x30850], R0 ;  /* 0x03085000020075a7 */ /* 0x000066000802017f */
[----:B-1----:R-:W-:Y:S05]  /*25be0*/  @!P1 NANOSLEEP.SYNCS 0x989680 ;  /* 0x009896800000995d */ /* 0x002fea0003900000 */
[----:B------:R-:W1:Y:S02]  /*25bf0*/  @!P1 SYNCS.PHASECHK.TRANS64 P1, [R2+URZ+0x30850], R0 ;  /* 0x03085000020095a7 */ /* 0x000e64000802007f */
[----:B-1----:R-:W-:Y:S05]  /*25c00*/  @!P1 BRA `(.L_x_4964) ;  /* 0xfffffffc00ec9947 */ /* 0x002fea000383ffff */
[----:B------:R-:W-:Y:S05]  /*25c10*/  BRA `(.L_x_4963) ;  /* 0xffffff0000047947 */ /* 0x000fea000383ffff */
.L_x_4979:
[----:B-1----:R-:W-:-:S04]  /*25c20*/  IMAD.U32 R5, RZ, RZ, UR5 ;  /* 0x00000005ff057e24 */ /* 0x002fc8000f8e00ff */
[----:B------:R1:W2:Y:S03]  /*25c30*/  SYNCS.PHASECHK.TRANS64.TRYWAIT P1, [R5+URZ+0x30850], R0 ;  /* 0x03085000050075a7 */ /* 0x0002a6000802017f */
[----:B--2---:R-:W-:Y:S05]  /*25c40*/  @!P1 NANOSLEEP.SYNCS 0x989680 ;  /* 0x009896800000995d */ /* 0x004fea0003900000 */
[----:B------:R-:W2:Y:S02]  /*25c50*/  @!P1 SYNCS.PHASECHK.TRANS64 P1, [R5+URZ+0x30850], R0 ;  /* 0x03085000050095a7 */ /* 0x000ea4000802007f */
[----:B--2---:R-:W-:Y:S05]  /*25c60*/  @!P1 BRA `(.L_x_4979) ;  /* 0xfffffffc00ec9947 */ /* 0x004fea000383ffff */
[----:B------:R-:W-:Y:S05]  /*25c70*/  BRA `(.L_x_4978) ;  /* 0xffffff2800c87947 */ /* 0x000fea000383ffff */
.L_x_5029:
[----:B0-----:R-:W0:Y:S01]  /*25c80*/  S2R R12, SR_TID.X ;  /* 0x00000000000c7919 */ /* 0x001e220000002100 */
        /* <DEDUP_REMOVED lines=10> */
.L_x_5184:
[----:B------:R-:W-:Y:S05]  /*25d30*/  BSYNC B1 ;  /* 0x0000000000017941 */ /* 0x000fea0003800000 */
.L_x_5183:
[----:B------:R-:W-:Y:S05]  /*25d40*/  BRA `(.L_x_5185) ;  /* 0xffffff8c00747947 */ /* 0x000fea000383ffff */
.L_x_5031:
[----:B------:R-:W-:Y:S01]  /*25d50*/  BSSY B1, `(.L_x_5186) ;  /* 0x0000006000017945 */ /* 0x000fe20003800000 */
[----:B------:R-:W-:-:S07]  /*25d60*/  IMAD.MOV.U32 R15, RZ, RZ, -0x1 ;  /* 0xffffffffff0f7424 */ /* 0x000fce00078e00ff */
[----:B01----:R-:W-:Y:S05]  /*25d70*/  WARPSYNC.COLLECTIVE R15, `(.L_x_5187) ;  /* 0x000000000f0c7348 */ /* 0x003fea0003c00000 */
[----:B------:R-:W-:Y:S02]  /*25d80*/  ELECT P6, UR62, PT ;  /* 0x00000000003e782f */ /* 0x000fe400038c0000 */
[----:B------:R-:W-:Y:S01]  /*25d90*/  MOV R14, UR62 ;  /* 0x0000003e000e7c02 */ /* 0x000fe20008000f00 */
[----:B01----:R-:W-:Y:S10]  /*25da0*/  ENDCOLLECTIVE ;  /* 0x000000000000791b */ /* 0x003ff40003800000 */
.L_x_5187:
[----:B------:R-:W-:Y:S05]  /*25db0*/  BSYNC B1 ;  /* 0x0000000000017941 */ /* 0x000fea0003800000 */
.L_x_5186:
[----:B------:R-:W-:Y:S05]  /*25dc0*/  BRA `(.L_x_5030) ;  /* 0xffffff8c006c7947 */ /* 0x000fea000383ffff */
.L_x_5033:
[----:B-1----:R1:W2:Y:S02]  /*25dd0*/  SYNCS.PHASECHK.TRANS64.TRYWAIT P0, [R17+URZ+0x30820], R8 ;  /* 0x03082008110075a7 */ /* 0x0022a4000800017f */
[----:B--2---:R-:W-:Y:S05]  /*25de0*/  @!P0 NANOSLEEP.SYNCS 0x989680 ;  /* 0x009896800000895d */ /* 0x004fea0003900000 */
[----:B------:R-:W2:Y:S02]  /*25df0*/  @!P0 SYNCS.PHASECHK.TRANS64 P0, [R17+URZ+0x30820], R8 ;  /* 0x03082008110085a7 */ /* 0x000ea4000800007f */
[----:B--2---:R-:W-:Y:S05]  /*25e00*/  @!P0 BRA `(.L_x_5033) ;  /* 0xfffffffc00f08947 */ /* 0x004fea000383ffff */
[----:B------:R-:W-:Y:S05]  /*25e10*/  BRA `(.L_x_5188) ;  /* 0xffffff8c007c7947 */ /* 0x000fea000383ffff */
.L_x_5037:
[----:B0-----:R0:W2:Y:S02]  /*25e20*/  SYNCS.PHASECHK.TRANS64.TRYWAIT P0, [R12+URZ+0x308a0], R11 ;  /* 0x0308a00b0c0075a7 */ /* 0x0010a4000800017f */
[----:B--2---:R-:W-:Y:S05]  /*25e30*/  @!P0 NANOSLEEP.SYNCS 0x989680 ;  /* 0x009896800000895d */ /* 0x004fea0003900000 */
[----:B------:R-:W2:Y:S02]  /*25e40*/  @!P0 SYNCS.PHASECHK.TRANS64 P0, [R12+URZ+0x308a0], R11 ;  /* 0x0308a00b0c0085a7 */ /* 0x000ea4000800007f */
[----:B--2---:R-:W-:Y:S05]  /*25e50*/  @!P0 BRA `(.L_x_5037) ;  /* 0xfffffffc00f08947 */ /* 0x004fea000383ffff */
[----:B------:R-:W-:Y:S05]  /*25e60*/  BRA `(.L_x_5189) ;  /* 0xffffff8c00947947 */ /* 0x000fea000383ffff */
.L_x_5044:
[----:B-1----:R1:W2:Y:S02]  /*25e70*/  SYNCS.PHASECHK.TRANS64.TRYWAIT P0, [R12+URZ+0x308c0], R11 ;  /* 0x0308c00b0c0075a7 */ /* 0x0022a4000800017f */
[----:B--2---:R-:W-:Y:S05]  /*25e80*/  @!P0 NANOSLEEP.SYNCS 0x989680 ;  /* 0x009896800000895d */ /* 0x004fea0003900000 */
[----:B------:R-:W2:Y:S02]  /*25e90*/  @!P0 SYNCS.PHASECHK.TRANS64 P0, [R12+URZ+0x308c0], R11 ;  /* 0x0308c00b0c0085a7 */ /* 0x000ea4000800007f */
[----:B--2---:R-:W-:Y:S05]  /*25ea0*/  @!P0 BRA `(.L_x_5044) ;  /* 0xfffffffc00f08947 */ /* 0x004fea000383ffff */
[----:B------:R-:W-:Y:S05]  /*25eb0*/  BRA `(.L_x_5190) ;  /* 0xffffff9000907947 */ /* 0x000fea000383ffff */
.L_x_5053:
[----:B-1----:R1:W2:Y:S02]  /*25ec0*/  SYNCS.PHASECHK.TRANS64.TRYWAIT P1, [R7+URZ+0x308a0], R3 ;  /* 0x0308a003070075a7 */ /* 0x0022a4000802017f */
[----:B--2---:R-:W-:Y:S05]  /*25ed0*/  @!P1 NANOSLEEP.SYNCS 0x989680 ;  /* 0x009896800000995d */ /* 0x004fea0003900000 */
[----:B------:R-:W2:Y:S02]  /*25ee0*/  @!P1 SYNCS.PHASECHK.TRANS64 P1, [R7+URZ+0x308a0], R3 ;  /* 0x0308a003070095a7 */ /* 0x000ea4000802007f */
[----:B--2---:R-:W-:Y:S05]  /*25ef0*/  @!P1 BRA `(.L_x_5053) ;  /* 0xfffffffc00f09947 */ /* 0x004fea000383ffff */
[----:B------:R-:W-:Y:S05]  /*25f00*/  BRA `(.L_x_5191) ;  /* 0xffffff9400c47947 */ /* 0x000fea000383ffff */
.L_x_5060:
[----:B0-----:R0:W2:Y:S02]  /*25f10*/  SYNCS.PHASECHK.TRANS64.TRYWAIT P1, [R7+URZ+0x308c0], R3 ;  /* 0x0308c003070075a7 */ /* 0x0010a4000802017f */
[----:B--2---:R-:W-:Y:S05]  /*25f20*/  @!P1 NANOSLEEP.SYNCS 0x989680 ;  /* 0x009896800000995d */ /* 0x004fea0003900000 */
[----:B------:R-:W2:Y:S02]  /*25f30*/  @!P1 SYNCS.PHASECHK.TRANS64 P1, [R7+URZ+0x308c0], R3 ;  /* 0x0308c003070095a7 */ /* 0x000ea4000802007f */
[----:B--2---:R-:W-:Y:S05]  /*25f40*/  @!P1 BRA `(.L_x_5060) ;  /* 0xfffffffc00f09947 */ /* 0x004fea000383ffff */
[----:B------:R-:W-:Y:S05]  /*25f50*/  BRA `(.L_x_5192) ;  /* 0xffffff9800bc7947 */ /* 0x000fea000383ffff */
.L_x_5085:
        /* <DEDUP_REMOVED lines=11> */
.L_x_5194:
[----:B------:R-:W-:Y:S05]  /*26010*/  BSYNC B0 ;  /* 0x0000000000007941 */ /* 0x000fea0003800000 */
.L_x_5193:
[----:B------:R-:W-:Y:S05]  /*26020*/  BRA `(.L_x_5195) ;  /* 0xffffffac006c7947 */ /* 0x000fea000383ffff */
.L_x_5088:
[----:B0-----:R0:W1:Y:S02]  /*26030*/  SYNCS.PHASECHK.TRANS64.TRYWAIT P0, [R7+URZ+0x30840], R2 ;  /* 0x03084002070075a7 */ /* 0x001064000800017f */
[----:B-1----:R-:W-:Y:S05]  /*26040*/  @!P0 NANOSLEEP.SYNCS 0x989680 ;  /* 0x009896800000895d */ /* 0x002fea0003900000 */
[----:B------:R-:W1:Y:S02]  /*26050*/  @!P0 SYNCS.PHASECHK.TRANS64 P0, [R7+URZ+0x30840], R2 ;  /* 0x03084002070085a7 */ /* 0x000e64000800007f */
[----:B-1----:R-:W-:Y:S05]  /*26060*/  @!P0 BRA `(.L_x_5088) ;  /* 0xfffffffc00f08947 */ /* 0x002fea000383ffff */
[----:B------:R-:W-:Y:S05]  /*26070*/  BRA `(.L_x_5196) ;  /* 0xffffffac00bc7947 */ /* 0x000fea000383ffff */
.L_x_5089:
        /* <DEDUP_REMOVED lines=8> */
.L_x_5198:
[----:B------:R-:W-:Y:S05]  /*26100*/  BSYNC B0 ;  /* 0x0000000000007941 */ /* 0x000fea0003800000 */
.L_x_5197:
        /* <DEDUP_REMOVED lines=9> */
.L_x_5199:
[----:B------:R-:W-:Y:S02]  /*261a0*/  IMAD.MOV.U32 R13, RZ, RZ, R0 ;  /* 0x000000ffff0d7224 */ /* 0x000fe400078e0000 */
[----:B------:R-:W-:Y:S02]  /*261b0*/  IMAD.MOV.U32 R12, RZ, RZ, 0x1 ;  /* 0x00000001ff0c7424 */ /* 0x000fe400078e00ff */
[----:B------:R-:W-:-:S07]  /*261c0*/  IMAD.MOV.U32 R3, RZ, RZ, R14 ;  /* 0x000000ffff037224 */ /* 0x000fce00078e000e */
[----:B------:R-:W-:Y:S05]  /*261d0*/  WARPSYNC.COLLECTIVE R15, `(.L_x_5200) ;  /* 0x000000000f087348 */ /* 0x000fea0003c00000 */
[----:B------:R0:W1:Y:S02]  /*261e0*/  SHFL.IDX P6, R14, R13, R12, R11 ;  /* 0x0000000c0d0e7389 */ /* 0x00006400000c000b */
[----:B01----:R-:W-:Y:S01]  /*261f0*/  ENDCOLLECTIVE ;  /* 0x000000000000791b */ /* 0x003fe20003800000 */
.L_x_5200:
        /* <DEDUP_REMOVED lines=17> */
.L_x_5201:
[----:B------:R-:W-:Y:S02]  /*26310*/  @P1 IMAD R8, R5, 0x2, R17 ;  /* 0x0000000205081824 */ /* 0x000fe400078e0211 */
[----:B------:R-:W-:Y:S02]  /*26320*/  IMAD.MOV.U32 R13, RZ, RZ, R0 ;  /* 0x000000ffff0d7224 */ /* 0x000fe400078e0000 */
[----:B------:R-:W-:Y:S02]  /*26330*/  IMAD.MOV.U32 R12, RZ, RZ, 0x2 ;  /* 0x00000002ff0c7424 */ /* 0x000fe400078e00ff */
[----:B------:R-:W-:-:S07]  /*26340*/  IMAD.MOV.U32 R3, RZ, RZ, R14 ;  /* 0x000000ffff037224 */ /* 0x000fce00078e000e */
[----:B------:R-:W-:Y:S05]  /*26350*/  WARPSYNC.COLLECTIVE R15, `(.L_x_5202) ;  /* 0x000000000f087348 */ /* 0x000fea0003c00000 */
[----:B------:R0:W1:Y:S02]  /*26360*/  SHFL.IDX P6, R14, R13, R12, R11 ;  /* 0x0000000c0d0e7389 */ /* 0x00006400000c000b */
[----:B01----:R-:W-:Y:S01]  /*26370*/  ENDCOLLECTIVE ;  /* 0x000000000000791b */ /* 0x003fe20003800000 */
.L_x_5202:
        /* <DEDUP_REMOVED lines=17> */
.L_x_5203:
[----:B------:R-:W-:Y:S02]  /*26490*/  @P1 IMAD R8, R5, 0x2, R17 ;  /* 0x0000000205081824 */ /* 0x000fe400078e0211 */
[----:B------:R-:W-:Y:S02]  /*264a0*/  IMAD.MOV.U32 R13, RZ, RZ, R0 ;  /* 0x000000ffff0d7224 */ /* 0x000fe400078e0000 */
[----:B------:R-:W-:Y:S02]  /*264b0*/  IMAD.MOV.U32 R12, RZ, RZ, 0x3 ;  /* 0x00000003ff0c7424 */ /* 0x000fe400078e00ff */
[----:B------:R-:W-:-:S07]  /*264c0*/  IMAD.MOV.U32 R3, RZ, RZ, R14 ;  /* 0x000000ffff037224 */ /* 0x000fce00078e000e */
[----:B------:R-:W-:Y:S05]  /*264d0*/  WARPSYNC.COLLECTIVE R15, `(.L_x_5204) ;  /* 0x000000000f087348 */ /* 0x000fea0003c00000 */
[----:B------:R0:W1:Y:S02]  /*264e0*/  SHFL.IDX P6, R14, R13, R12, R11 ;  /* 0x0000000c0d0e7389 */ /* 0x00006400000c000b */
[----:B01----:R-:W-:Y:S01]  /*264f0*/  ENDCOLLECTIVE ;  /* 0x000000000000791b */ /* 0x003fe20003800000 */
.L_x_5204:
        /* <DEDUP_REMOVED lines=17> */
.L_x_5205:
[----:B------:R-:W-:Y:S02]  /*26610*/  @P1 IMAD R8, R5, 0x2, R17 ;  /* 0x0000000205081824 */ /* 0x000fe400078e0211 */
[----:B------:R-:W-:Y:S02]  /*26620*/  IMAD.MOV.U32 R13, RZ, RZ, R0 ;  /* 0x000000ffff0d7224 */ /* 0x000fe400078e0000 */
[----:B------:R-:W-:Y:S02]  /*26630*/  IMAD.MOV.U32 R12, RZ, RZ, 0x4 ;  /* 0x00000004ff0c7424 */ /* 0x000fe400078e00ff */
[----:B------:R-:W-:-:S07]  /*26640*/  IMAD.MOV.U32 R3, RZ, RZ, R14 ;  /* 0x000000ffff037224 */ /* 0x000fce00078e000e */
[----:B------:R-:W-:Y:S05]  /*26650*/  WARPSYNC.COLLECTIVE R15, `(.L_x_5206) ;  /* 0x000000000f087348 */ /* 0x000fea0003c00000 */
[----:B------:R0:W1:Y:S02]  /*26660*/  SHFL.IDX P6, R14, R13, R12, R11 ;  /* 0x0000000c0d0e7389 */ /* 0x00006400000c000b */
[----:B01----:R-:W-:Y:S01]  /*26670*/  ENDCOLLECTIVE ;  /* 0x000000000000791b */ /* 0x003fe20003800000 */
.L_x_5206:
        /* <DEDUP_REMOVED lines=17> */
.L_x_5207:
[----:B------:R-:W-:Y:S02]  /*26790*/  @P1 IMAD R8, R5, 0x2, R17 ;  /* 0x0000000205081824 */ /* 0x000fe400078e0211 */
[----:B------:R-:W-:Y:S02]  /*267a0*/  IMAD.MOV.U32 R13, RZ, RZ, R0 ;  /* 0x000000ffff0d7224 */ /* 0x000fe400078e0000 */
[----:B------:R-:W-:Y:S02]  /*267b0*/  IMAD.MOV.U32 R12, RZ, RZ, 0x5 ;  /* 0x00000005ff0c7424 */ /* 0x000fe400078e00ff */
[----:B------:R-:W-:-:S07]  /*267c0*/  IMAD.MOV.U32 R3, RZ, RZ, R14 ;  /* 0x000000ffff037224 */ /* 0x000fce00078e000e */
[----:B------:R-:W-:Y:S05]  /*267d0*/  WARPSYNC.COLLECTIVE R15, `(.L_x_5208) ;  /* 0x000000000f087348 */ /* 0x000fea0003c00000 */
[----:B------:R0:W1:Y:S02]  /*267e0*/  SHFL.IDX P6, R14, R13, R12, R11 ;  /* 0x0000000c0d0e7389 */ /* 0x00006400000c000b */
[----:B01----:R-:W-:Y:S01]  /*267f0*/  ENDCOLLECTIVE ;  /* 0x000000000000791b */ /* 0x003fe20003800000 */
.L_x_5208:
        /* <DEDUP_REMOVED lines=10> */
.L_x_5209:
        /* <DEDUP_REMOVED lines=8> */
.L_x_5094:
[----:B------:R-:W-:Y:S02]  /*26920*/  IMAD.MOV.U32 R13, RZ, RZ, R4 ;  /* 0x000000ffff0d7224 */ /* 0x000fe400078e0004 */
[----:B------:R-:W-:Y:S02]  /*26930*/  IMAD.MOV.U32 R12, RZ, RZ, RZ ;  /* 0x000000ffff0c7224 */ /* 0x000fe400078e00ff */
[----:B------:R-:W-:Y:S02]  /*26940*/  IMAD.MOV.U32 R11, RZ, RZ, 0x181f ;  /* 0x0000181fff0b7424 */ /* 0x000fe400078e00ff */
[----:B------:R-:W-:Y:S02]  /*26950*/  IMAD.MOV.U32 R15, RZ, RZ, -0x1 ;  /* 0xffffffffff0f7424 */ /* 0x000fe400078e00ff */
[----:B------:R-:W-:Y:S02]  /*26960*/  IMAD R31, R31, R7, RZ ;  /* 0x000000071f1f7224 */ /* 0x000fe400078e02ff */
[----:B------:R-:W-:-:S07]  /*26970*/  IMAD.IADD R25, R9, 0x1, R25 ;  /* 0x0000000109197824 */ /* 0x000fce00078e0219 */
[----:B-----5:R-:W-:Y:S05]  /*26980*/  WARPSYNC.COLLECTIVE R15, `(.L_x_5211) ;  /* 0x000000000f087348 */ /* 0x020fea0003c00000 */
[----:B------:R0:W1:Y:S02]  /*26990*/  SHFL.IDX P6, R14, R13, R12, R11 ;  /* 0x0000000c0d0e7389 */ /* 0x00006400000c000b */
[----:B01---5:R-:W-:Y:S01]  /*269a0*/  ENDCOLLECTIVE ;  /* 0x000000000000791b */ /* 0x023fe20003800000 */
.L_x_5211:
[C---:B------:R-:W-:Y:S01]  /*269b0*/  VIADD R6, R25.reuse, 0x10 ;  /* 0x0000001019067836 */ /* 0x040fe20000000000 */
[----:B------:R-:W-:Y:S01]  /*269c0*/  ISETP.GE.AND P1, PT, R25, R31, PT ;  /* 0x0000001f1900720c */ /* 0x000fe20003f26270 */
[----:B------:R-:W-:Y:S02]  /*269d0*/  IMAD.MOV.U32 R13, RZ, RZ, R0 ;  /* 0x000000ffff0d7224 */ /* 0x000fe400078e0000 */
[----:B------:R-:W-:-:S10]  /*269e0*/  IMAD.MOV.U32 R2, RZ, RZ, R14 ;  /* 0x000000ffff027224 */ /* 0x000fd400078e000e */
[----:B------:R-:W-:Y:S05]  /*269f0*/  WARPSYNC.COLLECTIVE R15, `(.L_x_5212) ;  /* 0x000000000f087348 */ /* 0x000fea0003c00000 */
[----:B------:R0:W1:Y:S02]  /*26a00*/  SHFL.IDX P6, R14, R13, R12, R11 ;  /* 0x0000000c0d0e7389 */ /* 0x00006400000c000b */
[----:B01----:R-:W-:Y:S01]  /*26a10*/  ENDCOLLECTIVE ;  /* 0x000000000000791b */ /* 0x003fe20003800000 */
.L_x_5212:
        /* <DEDUP_REMOVED lines=8> */
.L_x_5213:
        /* <DEDUP_REMOVED lines=13> */
.L_x_5214:
        /* <DEDUP_REMOVED lines=8> */
.L_x_5215:
        /* <DEDUP_REMOVED lines=14> */
.L_x_5216:
        /* <DEDUP_REMOVED lines=8> */
.L_x_5217:
        /* <DEDUP_REMOVED lines=14> */
.L_x_5218:
        /* <DEDUP_REMOVED lines=8> */
.L_x_5219:
        /* <DEDUP_REMOVED lines=14> */
.L_x_5220:
        /* <DEDUP_REMOVED lines=8> */
.L_x_5221:
        /* <DEDUP_REMOVED lines=14> */
.L_x_5222:
        /* <DEDUP_REMOVED lines=8> */
.L_x_5223:
        /* <DEDUP_REMOVED lines=13> */
.L_x_5224:
        /* <DEDUP_REMOVED lines=8> */
.L_x_5225:
        /* <DEDUP_REMOVED lines=12> */
.L_x_5226:
[----:B------:R-:W-:Y:S05]  /*27380*/  BRA `(.L_x_5227) ;  /* 0xffffffac006c7947 */ /* 0x000fea000383ffff */
.L_x_5099:
[----:B0-----:R0:W1:Y:S02]  /*27390*/  SYNCS.PHASECHK.TRANS64.TRYWAIT P0, [R17+URZ+0x30820], R0 ;  /* 0x03082000110075a7 */ /* 0x001064000800017f */
[----:B-1----:R-:W-:Y:S05]  /*273a0*/  @!P0 NANOSLEEP.SYNCS 0x989680 ;  /* 0x009896800000895d */ /* 0x002fea0003900000 */
[----:B------:R-:W1:Y:S02]  /*273b0*/  @!P0 SYNCS.PHASECHK.TRANS64 P0, [R17+URZ+0x30820], R0 ;  /* 0x03082000110085a7 */ /* 0x000e64000800007f */
[----:B-1----:R-:W-:Y:S05]  /*273c0*/  @!P0 BRA `(.L_x_5099) ;  /* 0xfffffffc00f08947 */ /* 0x002fea000383ffff */
[----:B------:R-:W-:Y:S05]  /*273d0*/  BRA `(.L_x_5228) ;  /* 0xffffffac00e47947 */ /* 0x000fea000383ffff */
.L_x_5104:
[----:B0-----:R0:W1:Y:S02]  /*273e0*/  SYNCS.PHASECHK.TRANS64.TRYWAIT P0, [R7+URZ+0x30840], R2 ;  /* 0x03084002070075a7 */ /* 0x001064000800017f */
[----:B-1----:R-:W-:Y:S05]  /*273f0*/  @!P0 NANOSLEEP.SYNCS 0x989680 ;  /* 0x009896800000895d */ /* 0x002fea0003900000 */
[----:B------:R-:W1:Y:S02]  /*27400*/  @!P0 SYNCS.PHASECHK.TRANS64 P0, [R7+URZ+0x30840], R2 ;  /* 0x03084002070085a7 */ /* 0x000e64000800007f */
[----:B-1----:R-:W-:Y:S05]  /*27410*/  @!P0 BRA `(.L_x_5104) ;  /* 0xfffffffc00f08947 */ /* 0x002fea000383ffff */
[----:B------:R-:W-:Y:S05]  /*27420*/  BRA `(.L_x_5229) ;  /* 0xffffffb000b87947 */ /* 0x000fea000383ffff */
.L_x_5105:
        /* <DEDUP_REMOVED lines=8> */
.L_x_5231:
[----:B------:R-:W-:Y:S05]  /*274b0*/  BSYNC B1 ;  /* 0x0000000000017941 */ /* 0x000fea0003800000 */
.L_x_5230:
        /* <DEDUP_REMOVED lines=12> */
.L_x_5232:
[----:B------:R-:W-:Y:S02]  /*27580*/  IMAD R5, R5, 0x2, R17 ;  /* 0x0000000205057824 */ /* 0x000fe400078e0211 */
[----:B------:R-:W-:Y:S02]  /*27590*/  IMAD.MOV.U32 R13, RZ, RZ, R6 ;  /* 0x000000ffff0d7224 */ /* 0x000fe400078e0006 */
[----:B------:R-:W-:Y:S02]  /*275a0*/  IMAD.MOV.U32 R12, RZ, RZ, 0x1 ;  /* 0x00000001ff0c7424 */ /* 0x000fe400078e00ff */
[----:B------:R-:W-:-:S07]  /*275b0*/  IMAD.MOV.U32 R2, RZ, RZ, R14 ;  /* 0x000000ffff027224 */ /* 0x000fce00078e000e */
[----:B------:R-:W-:Y:S05]  /*275c0*/  WARPSYNC.COLLECTIVE R15, `(.L_x_5233) ;  /* 0x000000000f087348 */ /* 0x000fea0003c00000 */
[----:B------:R0:W1:Y:S02]  /*275d0*/  SHFL.IDX P6, R14, R13, R12, R11 ;  /* 0x0000000c0d0e7389 */ /* 0x00006400000c000b */
[----:B01----:R-:W-:Y:S01]  /*275e0*/  ENDCOLLECTIVE ;  /* 0x000000000000791b */ /* 0x003fe20003800000 */
.L_x_5233:
        /* <DEDUP_REMOVED lines=13> */
.L_x_5234:
[----:B------:R-:W-:Y:S02]  /*276c0*/  IMAD.MOV.U32 R13, RZ, RZ, R6 ;  /* 0x000000ffff0d7224 */ /* 0x000fe400078e0006 */
[----:B------:R-:W-:Y:S02]  /*276d0*/  IMAD.MOV.U32 R12, RZ, RZ, 0x2 ;  /* 0x00000002ff0c7424 */ /* 0x000fe400078e00ff */
[----:B------:R-:W-:-:S07]  /*276e0*/  IMAD.MOV.U32 R2, RZ, RZ, R14 ;  /* 0x000000ffff027224 */ /* 0x000fce00078e000e */
[----:B------:R-:W-:Y:S05]  /*276f0*/  WARPSYNC.COLLECTIVE R15, `(.L_x_5235) ;  /* 0x000000000f087348 */ /* 0x000fea0003c00000 */
[----:B------:R0:W1:Y:S02]  /*27700*/  SHFL.IDX P6, R14, R13, R12, R11 ;  /* 0x0000000c0d0e7389 */ /* 0x00006400000c000b */
[----:B01----:R-:W-:Y:S01]  /*27710*/  ENDCOLLECTIVE ;  /* 0x000000000000791b */ /* 0x003fe20003800000 */
.L_x_5235:
        /* <DEDUP_REMOVED lines=13> */
.L_x_5236:
[----:B------:R-:W-:Y:S02]  /*277f0*/  IMAD.MOV.U32 R13, RZ, RZ, R6 ;  /* 0x000000ffff0d7224 */ /* 0x000fe400078e0006 */
[----:B------:R-:W-:Y:S02]  /*27800*/  IMAD.MOV.U32 R12, RZ, RZ, 0x3 ;  /* 0x00000003ff0c7424 */ /* 0x000fe400078e00ff */
[----:B------:R-:W-:-:S07]  /*27810*/  IMAD.MOV.U32 R2, RZ, RZ, R14 ;  /* 0x000000ffff027224 */ /* 0x000fce00078e000e */
[----:B------:R-:W-:Y:S05]  /*27820*/  WARPSYNC.COLLECTIVE R15, `(.L_x_5237) ;  /* 0x000000000f087348 */ /* 0x000fea0003c00000 */
[----:B------:R0:W1:Y:S02]  /*27830*/  SHFL.IDX P6, R14, R13, R12, R11 ;  /* 0x0000000c0d0e7389 */ /* 0x00006400000c000b */
[----:B01----:R-:W-:Y:S01]  /*27840*/  ENDCOLLECTIVE ;  /* 0x000000000000791b */ /* 0x003fe20003800000 */
.L_x_5237:
        /* <DEDUP_REMOVED lines=13> */
.L_x_5238:
[----:B------:R-:W-:Y:S02]  /*27920*/  IMAD.MOV.U32 R13, RZ, RZ, R6 ;  /* 0x000000ffff0d7224 */ /* 0x000fe400078e0006 */
[----:B------:R-:W-:Y:S02]  /*27930*/  IMAD.MOV.U32 R12, RZ, RZ, 0x4 ;  /* 0x00000004ff0c7424 */ /* 0x000fe400078e00ff */
[----:B------:R-:W-:-:S07]  /*27940*/  IMAD.MOV.U32 R2, RZ, RZ, R14 ;  /* 0x000000ffff027224 */ /* 0x000fce00078e000e */
[----:B------:R-:W-:Y:S05]  /*27950*/  WARPSYNC.COLLECTIVE R15, `(.L_x_5239) ;  /* 0x000000000f087348 */ /* 0x000fea0003c00000 */
[----:B------:R0:W1:Y:S02]  /*27960*/  SHFL.IDX P6, R14, R13, R12, R11 ;  /* 0x0000000c0d0e7389 */ /* 0x00006400000c000b */
[----:B01----:R-:W-:Y:S01]  /*27970*/  ENDCOLLECTIVE ;  /* 0x000000000000791b */ /* 0x003fe20003800000 */
.L_x_5239:
        /* <DEDUP_REMOVED lines=13> */
.L_x_5240:
[----:B------:R-:W-:Y:S02]  /*27a50*/  IMAD.MOV.U32 R13, RZ, RZ, R6 ;  /* 0x000000ffff0d7224 */ /* 0x000fe400078e0006 */
[----:B------:R-:W-:Y:S02]  /*27a60*/  IMAD.MOV.U32 R12, RZ, RZ, 0x5 ;  /* 0x00000005ff0c7424 */ /* 0x000fe400078e00ff */
[----:B------:R-:W-:-:S07]  /*27a70*/  IMAD.MOV.U32 R2, RZ, RZ, R14 ;  /* 0x000000ffff027224 */ /* 0x000fce00078e000e */
[----:B------:R-:W-:Y:S05]  /*27a80*/  WARPSYNC.COLLECTIVE R15, `(.L_x_5241) ;  /* 0x000000000f087348 */ /* 0x000fea0003c00000 */
[----:B------:R0:W1:Y:S02]  /*27a90*/  SHFL.IDX P6, R14, R13, R12, R11 ;  /* 0x0000000c0d0e7389 */ /* 0x00006400000c000b */
[----:B01----:R-:W-:Y:S01]  /*27aa0*/  ENDCOLLECTIVE ;  /* 0x000000000000791b */ /* 0x003fe20003800000 */
.L_x_5241:
        /* <DEDUP_REMOVED lines=14> */
.L_x_5242:
[----:B------:R-:W-:Y:S01]  /*27b90*/  IMAD.MOV.U32 R2, RZ, RZ, R14 ;  /* 0x000000ffff027224 */ /* 0x000fe200078e000e */
[----:B------:R-:W-:Y:S06]  /*27ba0*/  BRA `(.L_x_5243) ;  /* 0xffffffac00d87947 */ /* 0x000fec000383ffff */
.L_x_5110:
[----:B0-----:R0:W1:Y:S02]  /*27bb0*/  SYNCS.PHASECHK.TRANS64.TRYWAIT P0, [R6+URZ+0x30860], R2 ;  /* 0x03086002060075a7 */ /* 0x001064000800017f */
[----:B-1----:R-:W-:Y:S05]  /*27bc0*/  @!P0 NANOSLEEP.SYNCS 0x989680 ;  /* 0x009896800000895d */ /* 0x002fea0003900000 */
[----:B------:R-:W1:Y:S02]  /*27bd0*/  @!P0 SYNCS.PHASECHK.TRANS64 P0, [R6+URZ+0x30860], R2 ;  /* 0x03086002060085a7 */ /* 0x000e64000800007f */
[----:B-1----:R-:W-:Y:S05]  /*27be0*/  @!P0 BRA `(.L_x_5110) ;  /* 0xfffffffc00f08947 */ /* 0x002fea000383ffff */
[----:B------:R-:W-:Y:S05]  /*27bf0*/  BRA `(.L_x_5244) ;  /* 0xffffffb000387947 */ /* 0x000fea000383ffff */
.L_x_5111:
        /* <DEDUP_REMOVED lines=8> */
.L_x_5246:
[----:B------:R-:W-:Y:S05]  /*27c80*/  BSYNC B1 ;  /* 0x0000000000017941 */ /* 0x000fea0003800000 */
.L_x_5245:
        /* <DEDUP_REMOVED lines=9> */
.L_x_5247:
[----:B------:R-:W-:Y:S02]  /*27d20*/  IMAD.MOV.U32 R13, RZ, RZ, R19 ;  /* 0x000000ffff0d7224 */ /* 0x000fe400078e0013 */
[----:B------:R-:W-:Y:S02]  /*27d30*/  IMAD.MOV.U32 R12, RZ, RZ, 0x1 ;  /* 0x00000001ff0c7424 */ /* 0x000fe400078e00ff */
[----:B------:R-:W-:-:S07]  /*27d40*/  IMAD.MOV.U32 R2, RZ, RZ, R14 ;  /* 0x000000ffff027224 */ /* 0x000fce00078e000e */
[----:B------:R-:W-:Y:S05]  /*27d50*/  WARPSYNC.COLLECTIVE R15, `(.L_x_5248) ;  /* 0x000000000f087348 */ /* 0x000fea0003c00000 */
[----:B------:R0:W1:Y:S02]  /*27d60*/  SHFL.IDX P6, R14, R13, R12, R11 ;  /* 0x0000000c0d0e7389 */ /* 0x00006400000c000b */
[----:B01----:R-:W-:Y:S01]  /*27d70*/  ENDCOLLECTIVE ;  /* 0x000000000000791b */ /* 0x003fe20003800000 */
.L_x_5248:
        /* <DEDUP_REMOVED lines=16> */
.L_x_5249:
[----:B------:R-:W-:Y:S02]  /*27e80*/  IMAD.MOV.U32 R13, RZ, RZ, R19 ;  /* 0x000000ffff0d7224 */ /* 0x000fe400078e0013 */
[----:B------:R-:W-:Y:S02]  /*27e90*/  IMAD.MOV.U32 R12, RZ, RZ, 0x2 ;  /* 0x00000002ff0c7424 */ /* 0x000fe400078e00ff */
[----:B------:R-:W-:-:S07]  /*27ea0*/  IMAD.MOV.U32 R2, RZ, RZ, R14 ;  /* 0x000000ffff027224 */ /* 0x000fce00078e000e */
[----:B------:R-:W-:Y:S05]  /*27eb0*/  WARPSYNC.COLLECTIVE R15, `(.L_x_5250) ;  /* 0x000000000f087348 */ /* 0x000fea0003c00000 */
[----:B------:R0:W1:Y:S02]  /*27ec0*/  SHFL.IDX P6, R14, R13, R12, R11 ;  /* 0x0000000c0d0e7389 */ /* 0x00006400000c000b */
[----:B01----:R-:W-:Y:S01]  /*27ed0*/  ENDCOLLECTIVE ;  /* 0x000000000000791b */ /* 0x003fe20003800000 */
.L_x_5250:
        /* <DEDUP_REMOVED lines=16> */
.L_x_5251:
[----:B------:R-:W-:Y:S02]  /*27fe0*/  IMAD.MOV.U32 R13, RZ, RZ, R19 ;  /* 0x000000ffff0d7224 */ /* 0x000fe400078e0013 */
[----:B------:R-:W-:Y:S02]  /*27ff0*/  IMAD.MOV.U32 R12, RZ, RZ, 0x3 ;  /* 0x00000003ff0c7424 */ /* 0x000fe400078e00ff */
[----:B------:R-:W-:-:S07]  /*28000*/  IMAD.MOV.U32 R2, RZ, RZ, R14 ;  /* 0x000000ffff027224 */ /* 0x000fce00078e000e */
[----:B------:R-:W-:Y:S05]  /*28010*/  WARPSYNC.COLLECTIVE R15, `(.L_x_5252) ;  /* 0x000000000f087348 */ /* 0x000fea0003c00000 */
[----:B------:R0:W1:Y:S02]  /*28020*/  SHFL.IDX P6, R14, R13, R12, R11 ;  /* 0x0000000c0d0e7389 */ /* 0x00006400000c000b */
[----:B01----:R-:W-:Y:S01]  /*28030*/  ENDCOLLECTIVE ;  /* 0x000000000000791b */ /* 0x003fe20003800000 */
.L_x_5252:
        /* <DEDUP_REMOVED lines=16> */
.L_x_5253:
[----:B------:R-:W-:Y:S02]  /*28140*/  IMAD.MOV.U32 R13, RZ, RZ, R19 ;  /* 0x000000ffff0d7224 */ /* 0x000fe400078e0013 */
[----:B------:R-:W-:Y:S02]  /*28150*/  IMAD.MOV.U32 R12, RZ, RZ, 0x4 ;  /* 0x00000004ff0c7424 */ /* 0x000fe400078e00ff */
[----:B------:R-:W-:-:S07]  /*28160*/  IMAD.MOV.U32 R2, RZ, RZ, R14 ;  /* 0x000000ffff027224 */ /* 0x000fce00078e000e */
[----:B------:R-:W-:Y:S05]  /*28170*/  WARPSYNC.COLLECTIVE R15, `(.L_x_5254) ;  /* 0x000000000f087348 */ /* 0x000fea0003c00000 */
[----:B------:R0:W1:Y:S02]  /*28180*/  SHFL.IDX P6, R14, R13, R12, R11 ;  /* 0x0000000c0d0e7389 */ /* 0x00006400000c000b */
[----:B01----:R-:W-:Y:S01]  /*28190*/  ENDCOLLECTIVE ;  /* 0x000000000000791b */ /* 0x003fe20003800000 */
.L_x_5254:
        /* <DEDUP_REMOVED lines=16> */
.L_x_5255:
[----:B------:R-:W-:Y:S02]  /*282a0*/  IMAD.MOV.U32 R13, RZ, RZ, R19 ;  /* 0x000000ffff0d7224 */ /* 0x000fe400078e0013 */
[----:B------:R-:W-:Y:S02]  /*282b0*/  IMAD.MOV.U32 R12, RZ, RZ, 0x5 ;  /* 0x00000005ff0c7424 */ /* 0x000fe400078e00ff */
[----:B------:R-:W-:-:S07]  /*282c0*/  IMAD.MOV.U32 R2, RZ, RZ, R14 ;  /* 0x000000ffff027224 */ /* 0x000fce00078e000e */
[----:B------:R-:W-:Y:S05]  /*282d0*/  WARPSYNC.COLLECTIVE R15, `(.L_x_5256) ;  /* 0x000000000f087348 */ /* 0x000fea0003c00000 */
[----:B------:R0:W1:Y:S02]  /*282e0*/  SHFL.IDX P6, R14, R13, R12, R11 ;  /* 0x0000000c0d0e7389 */ /* 0x00006400000c000b */
[----:B01----:R-:W-:Y:S01]  /*282f0*/  ENDCOLLECTIVE ;  /* 0x000000000000791b */ /* 0x003fe20003800000 */
.L_x_5256:
        /* <DEDUP_REMOVED lines=13> */
.L_x_5257:
[----:B------:R-:W-:Y:S01]  /*283d0*/  @!PT LDS RZ, [RZ] ;  /* 0x00000000fffff984 */ /* 0x000fe20000000800 */
[----:B------:R-:W-:Y:S01]  /*283e0*/  @!PT LDS RZ, [RZ] ;  /* 0x00000000fffff984 */ /* 0x000fe20000000800 */
[----:B------:R-:W-:Y:S01]  /*283f0*/  @!PT LDS RZ, [RZ] ;  /* 0x00000000fffff984 */ /* 0x000fe20000000800 */
[----:B------:R0:W-:Y:S01]  /*28400*/  LDGSTS.E.BYPASS.LTC128B.128 [R5+0x5400], desc[UR36][R2.64+0x80], !P0 ;  /* 0x0540008002057fae */ /* 0x0001e2000c101d64 */
[----:B------:R-:W-:-:S13]  /*28410*/  ISETP.LT.OR P0, PT, R7, 0x41, P1 ;  /* 0x000000410700780c */ /* 0x000fda0000f01670 */
[----:B------:R0:W-:Y:S01]  /*28420*/  LDGSTS.E.BYPASS.LTC128B.128 [R5+0x8400], desc[UR36][R2.64+0x100], !P0 ;  /* 0x0840010002057fae */ /* 0x0001e2000c101d64 */
[----:B------:R-:W-:Y:S05]  /*28430*/  BRA `(.L_x_5258) ;  /* 0xffffffac00247947 */ /* 0x000fea000383ffff */
.L_x_5119:
[----:B0-----:R0:W1:Y:S02]  /*28440*/  SYNCS.PHASECHK.TRANS64.TRYWAIT P0, [R0+URZ+0x30860], R3 ;  /* 0x03086003000075a7 */ /* 0x001064000800017f */
[----:B-1----:R-:W-:Y:S05]  /*28450*/  @!P0 NANOSLEEP.SYNCS 0x989680 ;  /* 0x009896800000895d */ /* 0x002fea0003900000 */
[----:B------:R-:W1:Y:S02]  /*28460*/  @!P0 SYNCS.PHASECHK.TRANS64 P0, [R0+URZ+0x30860], R3 ;  /* 0x03086003000085a7 */ /* 0x000e64000800007f */
[----:B-1----:R-:W-:Y:S05]  /*28470*/  @!P0 BRA `(.L_x_5119) ;  /* 0xfffffffc00f08947 */ /* 0x002fea000383ffff */
[----:B------:R-:W-:Y:S05]  /*28480*/  BRA `(.L_x_5259) ;  /* 0xffffffb000407947 */ /* 0x000fea000383ffff */
.L_x_5120:
        /* <DEDUP_REMOVED lines=8> */
.L_x_5261:
[----:B------:R-:W-:Y:S05]  /*28510*/  BSYNC B0 ;  /* 0x0000000000007941 */ /* 0x000fea0003800000 */
.L_x_5260:
        /* <DEDUP_REMOVED lines=9> */
.L_x_5262:
        /* <DEDUP_REMOVED lines=14> */
.L_x_5263:
        /* <DEDUP_REMOVED lines=13> */
.L_x_5264:
[----:B------:R-:W-:Y:S02]  /*28760*/  IMAD.MOV.U32 R13, RZ, RZ, R19 ;  /* 0x000000ffff0d7224 */ /* 0x000fe400078e0013 */
[----:B------:R-:W-:Y:S01]  /*28770*/  IMAD.MOV.U32 R12, RZ, RZ, 0x2 ;  /* 0x00000002ff0c7424 */ /* 0x000fe200078e00ff */
[----:B------:R-:W-:-:S13]  /*28780*/  IADD3 R2, P4, R14, R5, RZ ;  /* 0x000000050e027210 */ /* 0x000fda0007f9e0ff */
[----:B------:R-:W-:Y:S05]  /*28790*/  WARPSYNC.COLLECTIVE R15, `(.L_x_5265) ;  /* 0x000000000f087348 */ /* 0x000fea0003c00000 */
[----:B------:R0:W1:Y:S02]  /*287a0*/  SHFL.IDX P6, R14, R13, R12, R11 ;  /* 0x0000000c0d0e7389 */ /* 0x00006400000c000b */
[----:B01----:R-:W-:Y:S01]  /*287b0*/  ENDCOLLECTIVE ;  /* 0x000000000000791b */ /* 0x003fe20003800000 */
.L_x_5265:
        /* <DEDUP_REMOVED lines=15> */
.L_x_5266:
[----:B------:R-:W-:Y:S02]  /*288b0*/  IMAD.MOV.U32 R13, RZ, RZ, R19 ;  /* 0x000000ffff0d7224 */ /* 0x000fe400078e0013 */
[----:B------:R-:W-:Y:S01]  /*288c0*/  IMAD.MOV.U32 R12, RZ, RZ, 0x3 ;  /* 0x00000003ff0c7424 */ /* 0x000fe200078e00ff */
[----:B------:R-:W-:-:S13]  /*288d0*/  IADD3 R2, P4, R14, R5, RZ ;  /* 0x000000050e027210 */ /* 0x000fda0007f9e0ff */
[----:B------:R-:W-:Y:S05]  /*288e0*/  WARPSYNC.COLLECTIVE R15, `(.L_x_5267) ;  /* 0x000000000f087348 */ /* 0x000fea0003c00000 */
[----:B------:R0:W1:Y:S02]  /*288f0*/  SHFL.IDX P6, R14, R13, R12, R11 ;  /* 0x0000000c0d0e7389 */ /* 0x00006400000c000b */
[----:B01----:R-:W-:Y:S01]  /*28900*/  ENDCOLLECTIVE ;  /* 0x000000000000791b */ /* 0x003fe20003800000 */
.L_x_5267:
        /* <DEDUP_REMOVED lines=15> */
.L_x_5268:
[----:B------:R-:W-:Y:S02]  /*28a00*/  IMAD.MOV.U32 R13, RZ, RZ, R19 ;  /* 0x000000ffff0d7224 */ /* 0x000fe400078e0013 */
[----:B------:R-:W-:Y:S01]  /*28a10*/  IMAD.MOV.U32 R12, RZ, RZ, 0x4 ;  /* 0x00000004ff0c7424 */ /* 0x000fe200078e00ff */
[----:B------:R-:W-:-:S13]  /*28a20*/  IADD3 R2, P4, R14, R5, RZ ;  /* 0x000000050e027210 */ /* 0x000fda0007f9e0ff */
[----:B------:R-:W-:Y:S05]  /*28a30*/  WARPSYNC.COLLECTIVE R15, `(.L_x_5269) ;  /* 0x000000000f087348 */ /* 0x000fea0003c00000 */
[----:B------:R0:W1:Y:S02]  /*28a40*/  SHFL.IDX P6, R14, R13, R12, R11 ;  /* 0x0000000c0d0e7389 */ /* 0x00006400000c000b */
[----:B01----:R-:W-:Y:S01]  /*28a50*/  ENDCOLLECTIVE ;  /* 0x000000000000791b */ /* 0x003fe20003800000 */
.L_x_5269:
        /* <DEDUP_REMOVED lines=15> */
.L_x_5270:
[----:B------:R-:W-:Y:S02]  /*28b50*/  IMAD.MOV.U32 R13, RZ, RZ, R19 ;  /* 0x000000ffff0d7224 */ /* 0x000fe400078e0013 */
[----:B------:R-:W-:Y:S01]  /*28b60*/  IMAD.MOV.U32 R12, RZ, RZ, 0x5 ;  /* 0x00000005ff0c7424 */ /* 0x000fe200078e00ff */
[----:B------:R-:W-:-:S13]  /*28b70*/  IADD3 R2, P4, R14, R5, RZ ;  /* 0x000000050e027210 */ /* 0x000fda0007f9e0ff */
[----:B------:R-:W-:Y:S05]  /*28b80*/  WARPSYNC.COLLECTIVE R15, `(.L_x_5271) ;  /* 0x000000000f087348 */ /* 0x000fea0003c00000 */
[----:B------:R0:W1:Y:S02]  /*28b90*/  SHFL.IDX P6, R14, R13, R12, R11 ;  /* 0x0000000c0d0e7389 */ /* 0x00006400000c000b */
[----:B01----:R-:W-:Y:S01]  /*28ba0*/  ENDCOLLECTIVE ;  /* 0x000000000000791b */ /* 0x003fe20003800000 */
.L_x_5271:
        /* <DEDUP_REMOVED lines=14> */
.L_x_5272:
[----:B------:R-:W-:Y:S05]  /*28c90*/  BRA `(.L_x_5273) ;  /* 0xffffffac00447947 */ /* 0x000fea000383ffff */
.L_x_5125:
[----:B------:R-:W-:Y:S01]  /*28ca0*/  BSSY B0, `(.L_x_5274) ;  /* 0x0000008000007945 */ /* 0x000fe20003800000 */
[----:B------:R-:W-:Y:S02]  /*28cb0*/  IMAD.MOV.U32 R13, RZ, RZ, R24 ;  /* 0x000000ffff0d7224 */ /* 0x000fe400078e0018 */
[----:B0-----:R-:W-:Y:S02]  /*28cc0*/  IMAD.MOV.U32 R12, RZ, RZ, RZ ;  /* 0x000000ffff0c7224 */ /* 0x001fe400078e00ff */
[----:B------:R-:W-:Y:S02]  /*28cd0*/  IMAD.MOV.U32 R11, RZ, RZ, 0x1f ;  /* 0x0000001fff0b7424 */ /* 0x000fe400078e00ff */
[----:B------:R-:W-:-:S07]  /*28ce0*/  IMAD.MOV.U32 R15, RZ, RZ, -0x1 ;  /* 0xffffffffff0f7424 */ /* 0x000fce00078e00ff */
[----:B-1----:R-:W-:Y:S05]  /*28cf0*/  WARPSYNC.COLLECTIVE R15, `(.L_x_5275) ;  /* 0x000000000f087348 */ /* 0x002fea0003c00000 */
[----:B------:R0:W2:Y:S02]  /*28d00*/  SHFL.IDX P6, R14, R13, R12, R11 ;  /* 0x0000000c0d0e7389 */ /* 0x0000a400000c000b */
[----:B012---:R-:W-:Y:S01]  /*28d10*/  ENDCOLLECTIVE ;  /* 0x000000000000791b */ /* 0x007fe20003800000 */
.L_x_5275:
[----:B------:R-:W-:Y:S05]  /*28d20*/  BSYNC B0 ;  /* 0x0000000000007941 */ /* 0x000fea0003800000 */
.L_x_5274:
        /* <DEDUP_REMOVED lines=9> */
.L_x_5276:
        /* <DEDUP_REMOVED lines=24> */
.L_x_5277:
[----:B------:R-:W-:Y:S01]  /*28f40*/  IMAD.MOV.U32 R12, RZ, RZ, 0x2 ;  /* 0x00000002ff0c7424 */ /* 0x000fe200078e00ff */
[----:B------:R-:W-:-:S05]  /*28f50*/  SEL R14, R14, RZ, P1 ;  /* 0x000000ff0e0e7207 */ /* 0x000fca0000800000 */
[----:B------:R-:W-:-:S04]  /*28f60*/  IMAD.IADD R5, R13, 0x1, R14 ;  /* 0x000000010d057824 */ /* 0x000fc800078e020e */
[----:B------:R-:W-:-:S07]  /*28f70*/  IMAD.MOV.U32 R13, RZ, RZ, R5 ;  /* 0x000000ffff0d7224 */ /* 0x000fce00078e0005 */
[----:B------:R-:W-:Y:S05]  /*28f80*/  WARPSYNC.COLLECTIVE R15, `(.L_x_5278) ;  /* 0x000000000f087348 */ /* 0x000fea0003c00000 */
[----:B------:R0:W1:Y:S02]  /*28f90*/  SHFL.UP P6, R14, R13, R12, R11 ;  /* 0x0400000c0d0e7389 */ /* 0x00006400000c000b */
[----:B01----:R-:W-:Y:S01]  /*28fa0*/  ENDCOLLECTIVE ;  /* 0x000000000000791b */ /* 0x003fe20003800000 */
.L_x_5278:
[----:B------:R-:W-:Y:S01]  /*28fb0*/  IMAD.MOV.U32 R12, RZ, RZ, 0x4 ;  /* 0x00000004ff0c7424 */ /* 0x000fe200078e00ff */
[----:B------:R-:W-:-:S05]  /*28fc0*/  SEL R2, R14, RZ, P2 ;  /* 0x000000ff0e027207 */ /* 0x000fca0001000000 */
[----:B------:R-:W-:-:S04]  /*28fd0*/  IMAD.IADD R2, R5, 0x1, R2 ;  /* 0x0000000105027824 */ /* 0x000fc800078e0202 */
[----:B------:R-:W-:-:S07]  /*28fe0*/  IMAD.MOV.U32 R13, RZ, RZ, R2 ;  /* 0x000000ffff0d7224 */ /* 0x000fce00078e0002 */
[----:B------:R-:W-:Y:S05]  /*28ff0*/  WARPSYNC.COLLECTIVE R15, `(.L_x_5279) ;  /* 0x000000000f087348 */ /* 0x000fea0003c00000 */
[----:B------:R0:W1:Y:S02]  /*29000*/  SHFL.UP P6, R14, R13, R12, R11 ;  /* 0x0400000c0d0e7389 */ /* 0x00006400000c000b */
[----:B01----:R-:W-:Y:S01]  /*29010*/  ENDCOLLECTIVE ;  /* 0x000000000000791b */ /* 0x003fe20003800000 */
.L_x_5279:
[----:B------:R-:W-:Y:S01]  /*29020*/  IMAD.MOV.U32 R12, RZ, RZ, 0x8 ;  /* 0x00000008ff0c7424 */ /* 0x000fe200078e00ff */
[----:B------:R-:W-:-:S05]  /*29030*/  SEL R3, R14, RZ, P3 ;  /* 0x000000ff0e037207 */ /* 0x000fca0001800000 */
[----:B------:R-:W-:-:S04]  /*29040*/  IMAD.IADD R3, R2, 0x1, R3 ;  /* 0x0000000102037824 */ /* 0x000fc800078e0203 */
[----:B------:R-:W-:-:S07]  /*29050*/  IMAD.MOV.U32 R13, RZ, RZ, R3 ;  /* 0x000000ffff0d7224 */ /* 0x000fce00078e0003 */
[----:B------:R-:W-:Y:S05]  /*29060*/  WARPSYNC.COLLECTIVE R15, `(.L_x_5280) ;  /* 0x000000000f087348 */ /* 0x000fea0003c00000 */
[----:B------:R0:W1:Y:S02]  /*29070*/  SHFL.UP P6, R14, R13, R12, R11 ;  /* 0x0400000c0d0e7389 */ /* 0x00006400000c000b */
[----:B01----:R-:W-:Y:S01]  /*29080*/  ENDCOLLECTIVE ;  /* 0x000000000000791b */ /* 0x003fe20003800000 */
.L_x_5280:
[----:B------:R-:W-:Y:S01]  /*29090*/  IMAD.MOV.U32 R12, RZ, RZ, 0x10 ;  /* 0x00000010ff0c7424 */ /* 0x000fe200078e00ff */
[----:B------:R-:W-:-:S05]  /*290a0*/  SEL R14, R14, RZ, P4 ;  /* 0x000000ff0e0e7207 */ /* 0x000fca0002000000 */
[----:B------:R-:W-:-:S04]  /*290b0*/  IMAD.IADD R5, R3, 0x1, R14 ;  /* 0x0000000103057824 */ /* 0x000fc800078e020e */
[----:B------:R-:W-:-:S07]  /*290c0*/  IMAD.MOV.U32 R13, RZ, RZ, R5 ;  /* 0x000000ffff0d7224 */ /* 0x000fce00078e0005 */
[----:B------:R-:W-:Y:S05]  /*290d0*/  WARPSYNC.COLLECTIVE R15, `(.L_x_5281) ;  /* 0x000000000f087348 */ /* 0x000fea0003c00000 */
[----:B------:R0:W1:Y:S02]  /*290e0*/  SHFL.UP P6, R14, R13, R12, R11 ;  /* 0x0400000c0d0e7389 */ /* 0x00006400000c000b */
[----:B01----:R-:W-:Y:S01]  /*290f0*/  ENDCOLLECTIVE ;  /* 0x000000000000791b */ /* 0x003fe20003800000 */
.L_x_5281:
        /* <DEDUP_REMOVED lines=8> */
.L_x_5282:
[----:B------:R-:W-:Y:S05]  /*29180*/  BRA `(.L_x_5283) ;  /* 0xffffffac00587947 */ /* 0x000fea000383ffff */
.L_x_5128:
[----:B------:R-:W-:Y:S01]  /*29190*/  BSSY B0, `(.L_x_5284) ;  /* 0x0000007000007945 */ /* 0x000fe20003800000 */
[----:B------:R-:W-:Y:S02]  /*291a0*/  IMAD.MOV.U32 R12, RZ, RZ, 0x1 ;  /* 0x00000001ff0c7424 */ /* 0x000fe400078e00ff */
[----:B------:R-:W-:Y:S02]  /*291b0*/  IMAD.MOV.U32 R11, RZ, RZ, RZ ;  /* 0x000000ffff0b7224 */ /* 0x000fe400078e00ff */
[----:B------:R-:W-:-:S07]  /*291c0*/  IMAD.MOV.U32 R15, RZ, RZ, -0x1 ;  /* 0xffffffffff0f7424 */ /* 0x000fce00078e00ff */
[----:B------:R-:W-:Y:S05]  /*291d0*/  WARPSYNC.COLLECTIVE R15, `(.L_x_5285) ;  /* 0x000000000f087348 */ /* 0x000fea0003c00000 */
[----:B------:R0:W1:Y:S02]  /*291e0*/  SHFL.UP P6, R14, R13, R12, R11 ;  /* 0x0400000c0d0e7389 */ /* 0x00006400000c000b */
[----:B01----:R-:W-:Y:S01]  /*291f0*/  ENDCOLLECTIVE ;  /* 0x000000000000791b */ /* 0x003fe20003800000 */
.L_x_5285:
[----:B------:R-:W-:Y:S05]  /*29200*/  BSYNC B0 ;  /* 0x0000000000007941 */ /* 0x000fea0003800000 */
.L_x_5284:
        /* <DEDUP_REMOVED lines=8> */
.L_x_5286:
[----:B------:R-:W-:Y:S01]  /*29290*/  IMAD.MOV.U32 R12, RZ, RZ, 0x4 ;  /* 0x00000004ff0c7424 */ /* 0x000fe200078e00ff */
[----:B------:R-:W-:-:S05]  /*292a0*/  SEL R2, R14, RZ, P2 ;  /* 0x000000ff0e027207 */ /* 0x000fca0001000000 */
[----:B------:R-:W-:-:S04]  /*292b0*/  IMAD.IADD R2, R13, 0x1, R2 ;  /* 0x000000010d027824 */ /* 0x000fc800078e0202 */
[----:B------:R-:W-:-:S07]  /*292c0*/  IMAD.MOV.U32 R13, RZ, RZ, R2 ;  /* 0x000000ffff0d7224 */ /* 0x000fce00078e0002 */
[----:B------:R-:W-:Y:S05]  /*292d0*/  WARPSYNC.COLLECTIVE R15, `(.L_x_5287) ;  /* 0x000000000f087348 */ /* 0x000fea0003c00000 */
[----:B------:R0:W1:Y:S02]  /*292e0*/  SHFL.UP P6, R14, R13, R12, R11 ;  /* 0x0400000c0d0e7389 */ /* 0x00006400000c000b */
[----:B01----:R-:W-:Y:S01]  /*292f0*/  ENDCOLLECTIVE ;  /* 0x000000000000791b */ /* 0x003fe20003800000 */
.L_x_5287:
[----:B------:R-:W-:Y:S01]  /*29300*/  IMAD.MOV.U32 R12, RZ, RZ, 0x8 ;  /* 0x00000008ff0c7424 */ /* 0x000fe200078e00ff */
[----:B------:R-:W-:-:S05]  /*29310*/  SEL R3, R14, RZ, P3 ;  /* 0x000000ff0e037207 */ /* 0x000fca0001800000 */
[----:B------:R-:W-:-:S04]  /*29320*/  IMAD.IADD R3, R2, 0x1, R3 ;  /* 0x0000000102037824 */ /* 0x000fc800078e0203 */
[----:B------:R-:W-:-:S07]  /*29330*/  IMAD.MOV.U32 R13, RZ, RZ, R3 ;  /* 0x000000ffff0d7224 */ /* 0x000fce00078e0003 */
[----:B------:R-:W-:Y:S05]  /*29340*/  WARPSYNC.COLLECTIVE R15, `(.L_x_5288) ;  /* 0x000000000f087348 */ /* 0x000fea0003c00000 */
[----:B------:R0:W1:Y:S02]  /*29350*/  SHFL.UP P6, R14, R13, R12, R11 ;  /* 0x0400000c0d0e7389 */ /* 0x00006400000c000b */
[----:B01----:R-:W-:Y:S01]  /*29360*/  ENDCOLLECTIVE ;  /* 0x000000000000791b */ /* 0x003fe20003800000 */
.L_x_5288:
[----:B------:R-:W-:Y:S01]  /*29370*/  IMAD.MOV.U32 R12, RZ, RZ, 0x10 ;  /* 0x00000010ff0c7424 */ /* 0x000fe200078e00ff */
[----:B------:R-:W-:-:S05]  /*29380*/  SEL R14, R14, RZ, P4 ;  /* 0x000000ff0e0e7207 */ /* 0x000fca0002000000 */
[----:B------:R-:W-:-:S04]  /*29390*/  IMAD.IADD R5, R3, 0x1, R14 ;  /* 0x0000000103057824 */ /* 0x000fc800078e020e */
[----:B------:R-:W-:-:S07]  /*293a0*/  IMAD.MOV.U32 R13, RZ, RZ, R5 ;  /* 0x000000ffff0d7224 */ /* 0x000fce00078e0005 */
[----:B------:R-:W-:Y:S05]  /*293b0*/  WARPSYNC.COLLECTIVE R15, `(.L_x_5289) ;  /* 0x000000000f087348 */ /* 0x000fea0003c00000 */
[----:B------:R0:W1:Y:S02]  /*293c0*/  SHFL.UP P6, R14, R13, R12, R11 ;  /* 0x0400000c0d0e7389 */ /* 0x00006400000c000b */
[----:B01----:R-:W-:Y:S01]  /*293d0*/  ENDCOLLECTIVE ;  /* 0x000000000000791b */ /* 0x003fe20003800000 */
.L_x_5289:
        /* <DEDUP_REMOVED lines=8> */
.L_x_5290:
[----:B------:R-:W-:Y:S05]  /*29460*/  BRA `(.L_x_5291) ;  /* 0xffffffac00447947 */ /* 0x000fea000383ffff */
.L_x_5130:
[----:B------:R-:W-:Y:S01]  /*29470*/  BSSY B0, `(.L_x_5292) ;  /* 0x0000006000007945 */ /* 0x000fe20003800000 */
[----:B------:R-:W-:Y:S01]  /*29480*/  PLOP3.LUT P6, PT, P6, PT, PT, 0x8, 0x0 ;  /* 0x000000000000781c */ /* 0x000fe200037ce170 */
[----:B------:R-:W-:-:S12]  /*29490*/  IMAD.MOV.U32 R15, RZ, RZ, -0x1 ;  /* 0xffffffffff0f7424 */ /* 0x000fd800078e00ff */
[----:B0-----:R-:W-:Y:S05]  /*294a0*/  WARPSYNC.COLLECTIVE R15, `(.L_x_5293) ;  /* 0x000000000f087348 */ /* 0x001fea0003c00000 */
[----:B------:R-:W-:Y:S01]  /*294b0*/  VOTE.ANY R14, PT, P6 ;  /* 0x00000000000e7806 */ /* 0x000fe200030e0100 */
[----:B0-----:R-:W-:Y:S06]  /*294c0*/  ENDCOLLECTIVE ;  /* 0x000000000000791b */ /* 0x001fec0003800000 */
.L_x_5293:
[----:B------:R-:W-:Y:S05]  /*294d0*/  BSYNC B0 ;  /* 0x0000000000007941 */ /* 0x000fea0003800000 */
.L_x_5292:
        /* <DEDUP_REMOVED lines=8> */
.L_x_5294:
[----:B------:R-:W-:Y:S02]  /*29560*/  IMAD.IADD R27, R12, 0x1, R27 ;  /* 0x000000010c1b7824 */ /* 0x000fe400078e021b */
[----:B------:R-:W-:Y:S02]  /*29570*/  IMAD.MOV.U32 R13, RZ, RZ, R4 ;  /* 0x000000ffff0d7224 */ /* 0x000fe400078e0004 */
[----:B------:R-:W-:-:S07]  /*29580*/  IMAD.MOV.U32 R25, RZ, RZ, R14 ;  /* 0x000000ffff197224 */ /* 0x000fce00078e000e */
[----:B------:R-:W-:Y:S05]  /*29590*/  WARPSYNC.COLLECTIVE R15, `(.L_x_5295) ;  /* 0x000000000f087348 */ /* 0x000fea0003c00000 */
[----:B------:R0:W1:Y:S02]  /*295a0*/  SHFL.IDX P6, R14, R13, R12, R11 ;  /* 0x0000000c0d0e7389 */ /* 0x00006400000c000b */
[----:B01----:R-:W-:Y:S01]  /*295b0*/  ENDCOLLECTIVE ;  /* 0x000000000000791b */ /* 0x003fe20003800000 */
.L_x_5295:
[----:B------:R-:W-:Y:S01]  /*295c0*/  IMAD.MOV.U32 R4, RZ, RZ, R14 ;  /* 0x000000ffff047224 */ /* 0x000fe200078e000e */
[----:B------:R-:W-:Y:S06]  /*295d0*/  BRA `(.L_x_5296) ;  /* 0xffffffac00287947 */ /* 0x000fec000383ffff */
.L_x_5132:
[----:B------:R-:W-:Y:S01]  /*295e0*/  BSSY B0, `(.L_x_5297) ;  /* 0x0000007000007945 */ /* 0x000fe20003800000 */
[----:B------:R-:W-:Y:S02]  /*295f0*/  IMAD.MOV.U32 R13, RZ, RZ, R2 ;  /* 0x000000ffff0d7224 */ /* 0x000fe400078e0002 */
[----:B------:R-:W-:Y:S02]  /*29600*/  IMAD.MOV.U32 R11, RZ, RZ, 0x1f ;  /* 0x0000001fff0b7424 */ /* 0x000fe400078e00ff */
[----:B------:R-:W-:-:S07]  /*29610*/  IMAD.MOV.U32 R15, RZ, RZ, -0x1 ;  /* 0xffffffffff0f7424 */ /* 0x000fce00078e00ff */
[----:B0-23--:R-:W-:Y:S05]  /*29620*/  WARPSYNC.COLLECTIVE R15, `(.L_x_5298) ;  /* 0x000000000f087348 */ /* 0x00dfea0003c00000 */
[----:B------:R1:W4:Y:S02]  /*29630*/  SHFL.IDX P6, R14, R13, R12, R11 ;  /* 0x0000000c0d0e7389 */ /* 0x00032400000c000b */
[----:B01234-:R-:W-:Y:S01]  /*29640*/  ENDCOLLECTIVE ;  /* 0x000000000000791b */ /* 0x01ffe20003800000 */
.L_x_5298:
[----:B------:R-:W-:Y:S05]  /*29650*/  BSYNC B0 ;  /* 0x0000000000007941 */ /* 0x000fea0003800000 */
.L_x_5297:
[----:B------:R-:W-:Y:S01]  /*29660*/  IMAD.MOV.U32 R6, RZ, RZ, R14 ;  /* 0x000000ffff067224 */ /* 0x000fe200078e000e */
[----:B------:R-:W-:Y:S06]  /*29670*/  BRA `(.L_x_5131) ;  /* 0xffffffac00187947 */ /* 0x000fec000383ffff */
.L_x_5138:
[----:B0-----:R0:W1:Y:S02]  /*29680*/  SYNCS.PHASECHK.TRANS64.TRYWAIT P0, [R5+URZ+0x30820], R0 ;  /* 0x03082000050075a7 */ /* 0x001064000800017f */
[----:B-1----:R-:W-:Y:S05]  /*29690*/  @!P0 NANOSLEEP.SYNCS 0x989680 ;  /* 0x009896800000895d */ /* 0x002fea0003900000 */
[----:B------:R-:W1:Y:S02]  /*296a0*/  @!P0 SYNCS.PHASECHK.TRANS64 P0, [R5+URZ+0x30820], R0 ;  /* 0x03082000050085a7 */ /* 0x000e64000800007f */
[----:B-1----:R-:W-:Y:S05]  /*296b0*/  @!P0 BRA `(.L_x_5138) ;  /* 0xfffffffc00f08947 */ /* 0x002fea000383ffff */
[----:B------:R-:W-:Y:S05]  /*296c0*/  BRA `(.L_x_5299) ;  /* 0xffffffb400707947 */ /* 0x000fea000383ffff */
.L_x_5139:
        /* <DEDUP_REMOVED lines=8> */
[----:B0-2-4-:R-:W-:Y:S05]  /*29750*/  WARPSYNC.COLLECTIVE R15, `(.L_x_5301) ;  /* 0x000000000f087348 */ /* 0x015fea0003c00000 */
[----:B------:R1:W3:Y:S02]  /*29760*/  SHFL.IDX P6, R14, R13, R12, R11 ;  /* 0x0000000c0d0e7389 */ /* 0x0002e400000c000b */
[----:B01234-:R-:W-:Y:S01]  /*29770*/  ENDCOLLECTIVE ;  /* 0x000000000000791b */ /* 0x01ffe20003800000 */
.L_x_5301:
[----:B------:R-:W-:Y:S05]  /*29780*/  BSYNC B0 ;  /* 0x0000000000007941 */ /* 0x000fea0003800000 */
.L_x_5300:
[----:B------:R-:W-:Y:S05]  /*29790*/  BRA `(.L_x_5302) ;  /* 0xffffffb400587947 */ /* 0x000fea000383ffff */
.L_x_5142:
[----:B------:R-:W-:Y:S01]  /*297a0*/  BSSY B1, `(.L_x_5303) ;  /* 0x0000006000017945 */ /* 0x000fe20003800000 */
[----:B------:R-:W-:-:S07]  /*297b0*/  IMAD.MOV.U32 R15, RZ, RZ, -0x1 ;  /* 0xffffffffff0f7424 */ /* 0x000fce00078e00ff */
[----:B0-2-4-:R-:W-:Y:S05]  /*297c0*/  WARPSYNC.COLLECTIVE R15, `(.L_x_5304) ;  /* 0x000000000f0c7348 */ /* 0x015fea0003c00000 */
[----:B------:R-:W-:Y:S02]  /*297d0*/  ELECT P6, UR62, PT ;  /* 0x00000000003e782f */ /* 0x000fe400038c0000 */
[----:B------:R-:W-:Y:S01]  /*297e0*/  MOV R14, UR62 ;  /* 0x0000003e000e7c02 */ /* 0x000fe20008000f00 */
[----:B0-2-4-:R-:W-:Y:S10]  /*297f0*/  ENDCOLLECTIVE ;  /* 0x000000000000791b */ /* 0x015ff40003800000 */
.L_x_5304:
[----:B------:R-:W-:Y:S05]  /*29800*/  BSYNC B1 ;  /* 0x0000000000017941 */ /* 0x000fea0003800000 */
.L_x_5303:
[----:B------:R-:W-:Y:S05]  /*29810*/  BRA `(.L_x_5305) ;  /* 0xffffffb400507947 */ /* 0x000fea000383ffff */
.L_x_5144:
[----:B0-----:R0:W1:Y:S02]  /*29820*/  SYNCS.PHASECHK.TRANS64.TRYWAIT P1, [R3+URZ+0x30840], R2 ;  /* 0x03084002030075a7 */ /* 0x001064000802017f */
[----:B-1----:R-:W-:Y:S05]  /*29830*/  @!P1 NANOSLEEP.SYNCS 0x989680 ;  /* 0x009896800000995d */ /* 0x002fea0003900000 */
[----:B------:R-:W1:Y:S02]  /*29840*/  @!P1 SYNCS.PHASECHK.TRANS64 P1, [R3+URZ+0x30840], R2 ;  /* 0x03084002030095a7 */ /* 0x000e64000802007f */
[----:B-1----:R-:W-:Y:S05]  /*29850*/  @!P1 BRA `(.L_x_5144) ;  /* 0xfffffffc00f09947 */ /* 0x002fea000383ffff */
[----:B------:R-:W-:Y:S05]  /*29860*/  BRA `(.L_x_5306) ;  /* 0xffffffb400787947 */ /* 0x000fea000383ffff */
.L_x_5146:
[----:B-1----:R1:W3:Y:S02]  /*29870*/  SYNCS.PHASECHK.TRANS64.TRYWAIT P1, [R23+URZ+0x30840], R0 ;  /* 0x03084000170075a7 */ /* 0x0022e4000802017f */
[----:B---3--:R-:W-:Y:S05]  /*29880*/  @!P1 NANOSLEEP.SYNCS 0x989680 ;  /* 0x009896800000995d */ /* 0x008fea0003900000 */
[----:B------:R-:W3:Y:S02]  /*29890*/  @!P1 SYNCS.PHASECHK.TRANS64 P1, [R23+URZ+0x30840], R0 ;  /* 0x03084000170095a7 */ /* 0x000ee4000802007f */
[----:B---3--:R-:W-:Y:S05]  /*298a0*/  @!P1 BRA `(.L_x_5146) ;  /* 0xfffffffc00f09947 */ /* 0x008fea000383ffff */
[----:B------:R-:W-:Y:S05]  /*298b0*/  BRA `(.L_x_5307) ;  /* 0xffffffb400847947 */ /* 0x000fea000383ffff */
.L_x_5148:
[----:B---3--:R3:W0:Y:S02]  /*298c0*/  SYNCS.PHASECHK.TRANS64.TRYWAIT P1, [R3+URZ+0x30860], R2 ;  /* 0x03086002030075a7 */ /* 0x008624000802017f */
[----:B0-----:R-:W-:Y:S05]  /*298d0*/  @!P1 NANOSLEEP.SYNCS 0x989680 ;  /* 0x009896800000995d */ /* 0x001fea0003900000 */
[----:B------:R-:W0:Y:S02]  /*298e0*/  @!P1 SYNCS.PHASECHK.TRANS64 P1, [R3+URZ+0x30860], R2 ;  /* 0x03086002030095a7 */ /* 0x000e24000802007f */
[----:B0-----:R-:W-:Y:S05]  /*298f0*/  @!P1 BRA `(.L_x_5148) ;  /* 0xfffffffc00f09947 */ /* 0x001fea000383ffff */
[----:B------:R-:W-:Y:S05]  /*29900*/  BRA `(.L_x_5308) ;  /* 0xffffffb400807947 */ /* 0x000fea000383ffff */
        .type           $_ZN7cutlass13device_kernelIN5flash11enable_sm90INS1_16FlashAttnFwdSm90INS1_25CollectiveMainloopFwdSm90ILi2EN4cute5tupleIJNS5_1CILi1EEES8_S8_EEENS6_IJNS7_ILi128EEENS7_ILi96EEENS7_ILi192EEEEEELi192ENS_10bfloat16_tEfNS_4arch4Sm90ELb0ELb1ELb0ELb1ELb1ELb1ELb0ELb1ELb1ELb1ELb1ELb0EEENS1_21CollectiveEpilogueFwdINS6_IJSA_SC_SB_EEES9_SE_SG_Li256ELb1ELb1ELb1ELb0EEENS1_36VarlenDynamicPersistentTileSchedulerILi128ELi96ELi256ELi128ELb1ELb1ELb1ELb1ELb0ELb1EEEEEEEEEvNT_6ParamsE$_ZZN5flash25CollectiveMainloopFwdSm90ILi2EN4cute5tupleIJNS1_1CILi1EEES4_S4_EEENS2_IJNS3_ILi128EEENS3_ILi96EEENS3_ILi192EEEEEELi192EN7cutlass10bfloat16_tEfNSA_4arch4Sm90ELb0ELb1ELb0ELb1ELb1ELb1ELb0ELb1ELb1ELb1ELb1ELb0EE12store_kv_newINS_16FlashAttnFwdSm90ISE_NS_21CollectiveEpilogueFwdINS2_IJS6_S8_S7_EEES5_SB_SD_Li256ELb1ELb1ELb1ELb0EEENS_36VarlenDynamicPersistentTileSchedulerILi128ELi96ELi256ELi128ELb1ELb1ELb1ELb1ELb0ELb1EEEE13SharedStorageEEEbRKNSE_6ParamsENSA_25PipelineTmaAsyncNoClusterILi2ENSA_16PipelineTmaAsyncILi2EEEEESU_RNSA_13PipelineStateILj2EEEiRT_RKNS_16SeqlenInfoQKNewKILb1ELb1EEENS2_IJiiiiEEEENKUliRKT_E_clISW_EEDaiS17_,@function
        .size           $_ZN7cutlass13device_kernelIN5flash11enable_sm90INS1_16FlashAttnFwdSm90INS1_25CollectiveMainloopFwdSm90ILi2EN4cute5tupleIJNS5_1CILi1EEES8_S8_EEENS6_IJNS7_ILi128EEENS7_ILi96EEENS7_ILi192EEEEEELi192ENS_10bfloat16_tEfNS_4arch4Sm90ELb0ELb1ELb0ELb1ELb1ELb1ELb0ELb1ELb1ELb1ELb1ELb0EEENS1_21CollectiveEpilogueFwdINS6_IJSA_SC_SB_EEES9_SE_SG_Li256ELb1ELb1ELb1ELb0EEENS1_36VarlenDynamicPersistentTileSchedulerILi128ELi96ELi256ELi128ELb1ELb1ELb1ELb1ELb0ELb1EEEEEEEEEvNT_6ParamsE$_ZZN5flash25CollectiveMainloopFwdSm90ILi2EN4cute5tupleIJNS1_1CILi1EEES4_S4_EEENS2_IJNS3_ILi128EEENS3_ILi96EEENS3_ILi192EEEEEELi192EN7cutlass10bfloat16_tEfNSA_4arch4Sm90ELb0ELb1ELb0ELb1ELb1ELb1ELb0ELb1ELb1ELb1ELb1ELb0EE12store_kv_newINS_16FlashAttnFwdSm90ISE_NS_21CollectiveEpilogueFwdINS2_IJS6_S8_S7_EEES5_SB_SD_Li256ELb1ELb1ELb1ELb0EEENS_36VarlenDynamicPersistentTileSchedulerILi128ELi96ELi256ELi128ELb1ELb1ELb1ELb1ELb0ELb1EEEE13SharedStorageEEEbRKNSE_6ParamsENSA_25PipelineTmaAsyncNoClusterILi2ENSA_16PipelineTmaAsyncILi2EEEEESU_RNSA_13PipelineStateILj2EEEiRT_RKNS_16SeqlenInfoQKNewKILb1ELb1EEENS2_IJiiiiEEEENKUliRKT_E_clISW_EEDaiS17_,(.L_x_15969 - $_ZN7cutlass13device_kernelIN5flash11enable_sm90INS1_16FlashAttnFwdSm90INS1_25CollectiveMainloopFwdSm90ILi2EN4cute5tupleIJNS5_1CILi1EEES8_S8_EEENS6_IJNS7_ILi128EEENS7_ILi96EEENS7_ILi192EEEEEELi192ENS_10bfloat16_tEfNS_4arch4Sm90ELb0ELb1ELb0ELb1ELb1ELb1ELb0ELb1ELb1ELb1ELb1ELb0EEENS1_21CollectiveEpilogueFwdINS6_IJSA_SC_SB_EEES9_SE_SG_Li256ELb1ELb1ELb1ELb0EEENS1_36VarlenDynamicPersistentTileSchedulerILi128ELi96ELi256ELi128ELb1ELb1ELb1ELb1ELb0ELb1EEEEEEEEEvNT_6ParamsE$_ZZN5flash25CollectiveMainloopFwdSm90ILi2EN4cute5tupleIJNS1_1CILi1EEES4_S4_EEENS2_IJNS3_ILi128EEENS3_ILi96EEENS3_ILi192EEEEEELi192EN7cutlass10bfloat16_tEfNSA_4arch4Sm90ELb0ELb1ELb0ELb1ELb1ELb1ELb0ELb1ELb1ELb1ELb1ELb0EE12store_kv_newINS_16FlashAttnFwdSm90ISE_NS_21CollectiveEpilogueFwdINS2_IJS6_S8_S7_EEES5_SB_SD_Li256ELb1ELb1ELb1ELb0EEENS_36VarlenDynamicPersistentTileSchedulerILi128ELi96ELi256ELi128ELb1ELb1ELb1ELb1ELb0ELb1EEEE13SharedStorageEEEbRKNSE_6ParamsENSA_25PipelineTmaAsyncNoClusterILi2ENSA_16PipelineTmaAsyncILi2EEEEESU_RNSA_13PipelineStateILj2EEEiRT_RKNS_16SeqlenInfoQKNewKILb1ELb1EEENS2_IJiiiiEEEENKUliRKT_E_clISW_EEDaiS17_)
$_ZN7cutlass13device_kernelIN5flash11enable_sm90INS1_16FlashAttnFwdSm90INS1_25CollectiveMainloopFwdSm90ILi2EN4cute5tupleIJNS5_1CILi1EEES8_S8_EEENS6_IJNS7_ILi128EEENS7_ILi96EEENS7_ILi192EEEEEELi192ENS_10bfloat16_tEfNS_4arch4Sm90ELb0ELb1ELb0ELb1ELb1ELb1ELb0ELb1ELb1ELb1ELb1ELb0EEENS1_21CollectiveEpilogueFwdINS6_IJSA_SC_SB_EEES9_SE_SG_Li256ELb1ELb1ELb1ELb0EEENS1_36VarlenDynamicPersistentTileSchedulerILi128ELi96ELi256ELi128ELb1ELb1ELb1ELb1ELb0ELb1EEEEEEEEEvNT_6ParamsE$_ZZN5flash25CollectiveMainloopFwdSm90ILi2EN4cute5tupleIJNS1_1CILi1EEES4_S4_EEENS2_IJNS3_ILi128EEENS3_ILi96EEENS3_ILi192EEEEEELi192EN7cutlass10bfloat16_tEfNSA_4arch4Sm90ELb0ELb1ELb0ELb1ELb1ELb1ELb0ELb1ELb1ELb1ELb1ELb0EE12store_kv_newINS_16FlashAttnFwdSm90ISE_NS_21CollectiveEpilogueFwdINS2_IJS6_S8_S7_EEES5_SB_SD_Li256ELb1ELb1ELb1ELb0EEENS_36VarlenDynamicPersistentTileSchedulerILi128ELi96ELi256ELi128ELb1ELb1ELb1ELb1ELb0ELb1EEEE13SharedStorageEEEbRKNSE_6ParamsENSA_25PipelineTmaAsyncNoClusterILi2ENSA_16PipelineTmaAsyncILi2EEEEESU_RNSA_13PipelineStateILj2EEEiRT_RKNS_16SeqlenInfoQKNewKILb1ELb1EEENS2_IJiiiiEEEENKUliRKT_E_clISW_EEDaiS17_:
[----:B------:R-:W-:Y:S05]  /*29910*/  YIELD ;  /* 0x0000000000007946 */ /* 0x000fea0003800000 */
[----:B------:R-:W-:Y:S02]  /*29920*/  ULDC UR4, c[0x0][0x20] ;  /* 0x0000080000047ab9 */ /* 0x000fe40000000800 */
[----:B------:R-:W-:-:S05]  /*29930*/  VIADD R71, R21, -UR4 ;  /* 0x8000000415477c36 */ /* 0x000fca0008000000 */
[----:B------:R-:W2:Y:S01]  /*29940*/  LDL.64 R4, [R71+0x8] ;  /* 0x0000080047047983 */ /* 0x000ea20000100a00 */
[----:B------:R-:W0:Y:S02]  /*29950*/  LDC.64 R74, c[0x0][0x208] ;  /* 0x00008200ff4a7b82 */ /* 0x000e240000000a00 */
[----:B0-----:R-:W-:Y:S02]  /*29960*/  R2UR UR6, R74 ;  /* 0x000000004a0672ca */ /* 0x001fe400000e0000 */
[----:B------:R-:W-:-:S13]  /*29970*/  R2UR UR7, R75 ;  /* 0x000000004b0772ca */ /* 0x000fda00000e0000 */
[----:B--2---:R-:W2:Y:S01]  /*29980*/  LD.E R6, desc[UR6][R4.64+0x174] ;  /* 0x0001740604067980 */ /* 0x004ea2000c101900 */
[----:B------:R-:W-:Y:S01]  /*29990*/  VIADD R72, R72, -UR4 ;  /* 0x8000000448487c36 */ /* 0x000fe20008000000 */
[----:B------:R-:W-:Y:S01]  /*299a0*/  BSSY B0, `(.L_x_5309) ;  /* 0x0000aa9000007945 */ /* 0x000fe20003800000 */
[----:B--2---:R-:W-:-:S13]  /*299b0*/  ISETP.GE.AND P1, PT, R6, 0x1, PT ;  /* 0x000000010600780c */ /* 0x004fda0003f26270 */
[----:B------:R-:W-:Y:S05]  /*299c0*/  @!P1 BRA `(.L_x_5310) ;  /* 0x0000009800e49947 */ /* 0x000fea0003800000 */
[----:B------:R-:W2:Y:S01]  /*299d0*/  LDL.64 R6, [R71+0x20] ;  /* 0x0000200047067983 */ /* 0x000ea20000100a00 */
[C---:B------:R-:W-:Y:S02]  /*299e0*/  R2UR UR4, R74.reuse ;  /* 0x000000004a0472ca */ /* 0x040fe400000e0000 */
[C---:B------:R-:W-:Y:S01]  /*299f0*/  R2UR UR5, R75.reuse ;  /* 0x000000004b0572ca */ /* 0x040fe200000e0000 */
[----:B------:R0:W5:Y:S01]  /*29a00*/  LDL.64 R8, [R71+0x30] ;  /* 0x0000300047087983 */ /* 0x0001620000100a00 */
[C---:B------:R-:W-:Y:S02]  /*29a10*/  R2UR UR6, R74.reuse ;  /* 0x000000004a0672ca */ /* 0x040fe400000e0000 */
[C---:B------:R-:W-:Y:S02]  /*29a20*/  R2UR UR7, R75.reuse ;  /* 0x000000004b0772ca */ /* 0x040fe400000e0000 */
[----:B------:R-:W-:Y:S02]  /*29a30*/  R2UR UR8, R74 ;  /* 0x000000004a0872ca */ /* 0x000fe400000e0000 */
[----:B------:R-:W-:-:S09]  /*29a40*/  R2UR UR9, R75 ;  /* 0x000000004b0972ca */ /* 0x000fd200000e0000 */
[----:B------:R-:W3:Y:S04]  /*29a50*/  LD.E.U8 R26, desc[UR6][R4.64+0x190] ;  /* 0x00019006041a7980 */ /* 0x000ee8000c101100 */
[----:B--2---:R-:W2:Y:S04]  /*29a60*/  LD.E.64 R28, desc[UR4][R6.64+0xa0] ;  /* 0x0000a004061c7980 */ /* 0x004ea8000c101b00 */
[----:B------:R-:W4:Y:S04]  /*29a70*/  LD.E.64 R10, desc[UR6][R6.64+0x58] ;  /* 0x00005806060a7980 */ /* 0x000f28000c101b00 */
[----:B------:R-:W4:Y:S04]  /*29a80*/  LD.E.64 R12, desc[UR8][R6.64+0x60] ;  /* 0x00006008060c7980 */ /* 0x000f28000c101b00 */
[----:B------:R-:W4:Y:S01]  /*29a90*/  LD.E.64 R14, desc[UR4][R6.64+0x68] ;  /* 0x00006804060e7980 */ /* 0x000f22000c101b00 */
[----:B---3--:R-:W-:-:S02]  /*29aa0*/  ISETP.NE.AND P1, PT, R26, RZ, PT ;  /* 0x000000ff1a00720c */ /* 0x008fc40003f25270 */
[----:B--2---:R-:W-:Y:S01]  /*29ab0*/  SHF.R.S32.HI R27, RZ, 0x1f, R29 ;  /* 0x0000001fff1b7819 */ /* 0x004fe2000001141d */
[-C--:B----4-:R-:W-:Y:S02]  /*29ac0*/  IMAD R11, R11, R29.reuse, RZ ;  /* 0x0000001d0b0b7224 */ /* 0x090fe400078e02ff */
[----:B------:R-:W-:-:S04]  /*29ad0*/  IMAD.WIDE.U32 R24, R10, R29, RZ ;  /* 0x0000001d0a187225 */ /* 0x000fc800078e00ff */
[----:B------:R-:W-:Y:S02]  /*29ae0*/  IMAD R11, R10, R27, R11 ;  /* 0x0000001b0a0b7224 */ /* 0x000fe400078e020b */
[-C--:B------:R-:W-:Y:S02]  /*29af0*/  IMAD R10, R13, R28.reuse, RZ ;  /* 0x0000001c0d0a7224 */ /* 0x080fe400078e02ff */
[----:B------:R-:W-:Y:S01]  /*29b00*/  IMAD.IADD R25, R25, 0x1, R11 ;  /* 0x0000000119197824 */ /* 0x000fe200078e020b */
[----:B------:R-:W-:Y:S01]  /*29b10*/  SHF.R.S32.HI R11, RZ, 0x1f, R28 ;  /* 0x0000001fff0b7819 */ /* 0x000fe2000001141c */
[----:B------:R-:W-:-:S04]  /*29b20*/  IMAD.WIDE.U32 R4, R12, R28, R24 ;  /* 0x0000001c0c047225 */ /* 0x000fc800078e0018 */
[----:B------:R-:W-:Y:S01]  /*29b30*/  IMAD R11, R12, R11, R10 ;  /* 0x0000000b0c0b7224 */ /* 0x000fe200078e020a */
[----:B------:R-:W-:-:S03]  /*29b40*/  LEA R86, P2, R4, R14, 0x1 ;  /* 0x0000000e04567211 */ /* 0x000fc600078408ff */
[----:B------:R-:W-:-:S05]  /*29b50*/  IMAD.IADD R77, R5, 0x1, R11 ;  /* 0x00000001054d7824 */ /* 0x000fca00078e020b */
[----:B------:R-:W-:Y:S01]  /*29b60*/  LEA.HI.X R77, R4, R15, R77, 0x1, P2 ;  /* 0x0000000f044d7211 */ /* 0x000fe200010f0c4d */
[----:B0-----:R-:W-:Y:S06]  /*29b70*/  @!P1 BRA `(.L_x_5311) ;  /* 0x0000004800809947 */ /* 0x001fec0003800000 */
[C---:B------:R-:W-:Y:S01]  /*29b80*/  R2UR UR8, R74.reuse ;  /* 0x000000004a0872ca */ /* 0x040fe200000e0000 */
[----:B------:R0:W5:Y:S01]  /*29b90*/  LDL.64 R30, [R71+0x10] ;  /* 0x00001000471e7983 */ /* 0x0001620000100a00 */
[C---:B------:R-:W-:Y:S02]  /*29ba0*/  R2UR UR9, R75.reuse ;  /* 0x000000004b0972ca */ /* 0x040fe400000e0000 */
[C---:B------:R-:W-:Y:S02]  /*29bb0*/  R2UR UR4, R74.reuse ;  /* 0x000000004a0472ca */ /* 0x040fe400000e0000 */
[C---:B------:R-:W-:Y:S02]  /*29bc0*/  R2UR UR5, R75.reuse ;  /* 0x000000004b0572ca */ /* 0x040fe400000e0000 */
[----:B------:R-:W-:Y:S02]  /*29bd0*/  R2UR UR6, R74 ;  /* 0x000000004a0672ca */ /* 0x000fe400000e0000 */
[----:B------:R-:W-:-:S05]  /*29be0*/  R2UR UR7, R75 ;  /* 0x000000004b0772ca */ /* 0x000fca00000e0000 */
[----:B-----5:R-:W2:Y:S04]  /*29bf0*/  LD.E R4, desc[UR8][R8.64+0x10] ;  /* 0x0000100808047980 */ /* 0x020ea8000c101900 */
[----:B------:R-:W3:Y:S04]  /*29c00*/  LD.E R11, desc[UR4][R8.64+0xc] ;  /* 0x00000c04080b7980 */ /* 0x000ee8000c101900 */
[----:B------:R-:W4:Y:S04]  /*29c10*/  LD.E.64 R12, desc[UR4][R8.64+0x60] ;  /* 0x00006004080c7980 */ /* 0x000f28000c101b00 */
[----:B------:R-:W4:Y:S01]  /*29c20*/  LD.E.64 R6, desc[UR6][R8.64+0x80] ;  /* 0x0000800608067980 */ /* 0x000f22000c101b00 */
[----:B------:R-:W-:-:S02]  /*29c30*/  R2UR UR10, R74 ;  /* 0x000000004a0a72ca */ /* 0x000fc400000e0000 */
[C---:B------:R-:W-:Y:S02]  /*29c40*/  R2UR UR11, R75.reuse ;  /* 0x000000004b0b72ca */ /* 0x040fe400000e0000 */
[----:B------:R-:W-:Y:S02]  /*29c50*/  R2UR UR12, R74 ;  /* 0x000000004a0c72ca */ /* 0x000fe400000e0000 */
[----:B------:R-:W-:Y:S02]  /*29c60*/  R2UR UR13, R75 ;  /* 0x000000004b0d72ca */ /* 0x000fe400000e0000 */
[----:B------:R-:W-:Y:S01]  /*29c70*/  SHF.R.S32.HI R15, RZ, 0x1f, R2 ;  /* 0x0000001fff0f7819 */ /* 0x000fe20000011402 */
[----:B------:R-:W-:Y:S01]  /*29c80*/  BSSY B2, `(.L_x_5312) ;  /* 0x000004e000027945 */ /* 0x000fe20003800000 */
[----:B------:R-:W-:Y:S02]  /*29c90*/  CS2R R24, SRZ ;  /* 0x0000000000187805 */ /* 0x000fe4000001ff00 */
[----:B------:R-:W-:-:S02]  /*29ca0*/  CS2R R54, SRZ ;  /* 0x0000000000367805 */ /* 0x000fc4000001ff00 */
[----:B------:R-:W-:Y:S01]  /*29cb0*/  CS2R R60, SRZ ;  /* 0x00000000003c7805 */ /* 0x000fe2000001ff00 */
[----:B------:R0:W5:Y:S01]  /*29cc0*/  LD.E.64 R32, desc[UR10][R8.64+0x88] ;  /* 0x0000880a08207980 */ /* 0x000162000c101b00 */
[----:B------:R-:W-:-:S03]  /*29cd0*/  CS2R R62, SRZ ;  /* 0x00000000003e7805 */ /* 0x000fc6000001ff00 */
[----:B------:R0:W5:Y:S01]  /*29ce0*/  LD.E.U8 R34, desc[UR12][R8.64+0x18] ;  /* 0x0000180c08227980 */ /* 0x000162000c101100 */
        /* <DEDUP_REMOVED lines=9> */
[----:B--2---:R-:W-:Y:S01]  /*29d80*/  SHF.R.S32.HI R5, RZ, 0x1f, R4 ;  /* 0x0000001fff057819 */ /* 0x004fe20000011404 */
[----:B---3--:R-:W-:-:S03]  /*29d90*/  IMAD R11, R2, -0x60, R11 ;  /* 0xffffffa0020b7824 */ /* 0x008fc600078e020b */
[----:B------:R-:W-:Y:S02]  /*29da0*/  LEA.HI R5, R5, R4, RZ, 0x2 ;  /* 0x0000000405057211 */ /* 0x000fe400078f10ff */
[----:B------:R-:W-:Y:S02]  /*29db0*/  VIMNMX R37, R11, 0x60, PT ;  /* 0x000000600b257848 */ /* 0x000fe40003fe0100 */
[----:B------:R-:W-:Y:S01]  /*29dc0*/  SHF.R.S32.HI R26, RZ, 0x2, R5 ;  /* 0x00000002ff1a7819 */ /* 0x000fe20000011405 */
[-C--:B----4-:R-:W-:Y:S01]  /*29dd0*/  IMAD R10, R13, R2.reuse, RZ ;  /* 0x000000020d0a7224 */ /* 0x090fe200078e02ff */
[----:B------:R0:W5:Y:S02]  /*29de0*/  LD.E.64 R4, desc[UR8][R8.64+0x78] ;  /* 0x0000780808047980 */ /* 0x000164000c101b00 */
[----:B------:R-:W-:Y:S01]  /*29df0*/  ISETP.GE.AND P1, PT, R26, R37, PT ;  /* 0x000000251a00720c */ /* 0x000fe20003f26270 */
[----:B------:R-:W-:Y:S02]  /*29e00*/  IMAD R7, R7, R2, RZ ;  /* 0x0000000207077224 */ /* 0x000fe400078e02ff */
[----:B------:R-:W-:-:S02]  /*29e10*/  IMAD R27, R12, R15, R10 ;  /* 0x0000000f0c1b7224 */ /* 0x000fc400078e020a */
[----:B------:R-:W-:Y:S01]  /*29e20*/  IMAD R29, R6, R15, R7 ;  /* 0x0000000f061d7224 */ /* 0x000fe200078e0207 */
[----:B------:R0:W5:Y:S01]  /*29e30*/  LD.E.64 R10, desc[UR6][R8.64+0x68] ;  /* 0x00006806080a7980 */ /* 0x000162000c101b00 */
[----:B------:R-:W-:-:S03]  /*29e40*/  IMAD.WIDE.U32 R12, R12, R2, RZ ;  /* 0x000000020c0c7225 */ /* 0x000fc600078e00ff */
[----:B------:R0:W5:Y:S01]  /*29e50*/  LD.E.64 R14, desc[UR4][R8.64+0x58] ;  /* 0x00005804080e7980 */ /* 0x000162000c101b00 */
[----:B------:R-:W-:-:S04]  /*29e60*/  IMAD.WIDE.U32 R6, R6, R2, RZ ;  /* 0x0000000206067225 */ /* 0x000fc800078e00ff */
[----:B------:R-:W-:Y:S02]  /*29e70*/  IMAD.IADD R35, R13, 0x1, R27 ;  /* 0x000000010d237824 */ /* 0x000fe400078e021b */
[----:B------:R-:W-:Y:S02]  /*29e80*/  VIADD R28, R26, 0x40 ;  /* 0x000000401a1c7836 */ /* 0x000fe40000000000 */
[----:B------:R-:W-:Y:S01]  /*29e90*/  IMAD.IADD R41, R7, 0x1, R29 ;  /* 0x0000000107297824 */ /* 0x000fe200078e021d */
[----:B0-----:R-:W-:Y:S06]  /*29ea0*/  @P1 BRA `(.L_x_5313) ;  /* 0x0000000000ac1947 */ /* 0x001fec0003800000 */
[----:B-----5:R-:W-:Y:S02]  /*29eb0*/  LOP3.LUT R9, R34, 0x1, RZ, 0xc0, !PT ;  /* 0x0000000122097812 */ /* 0x020fe400078ec0ff */
[----:B------:R-:W-:Y:S02]  /*29ec0*/  CS2R R84, SRZ ;  /* 0x0000000000547805 */ /* 0x000fe4000001ff00 */
[----:B------:R-:W-:Y:S02]  /*29ed0*/  LEA R8, P1, R12, R10, 0x1 ;  /* 0x0000000a0c087211 */ /* 0x000fe400078208ff */
[----:B------:R-:W-:Y:S02]  /*29ee0*/  CS2R R80, SRZ ;  /* 0x0000000000507805 */ /* 0x000fe4000001ff00 */
[----:B------:R-:W-:Y:S02]  /*29ef0*/  LEA R26, P2, R6, R32, 0x1 ;  /* 0x00000020061a7211 */ /* 0x000fe400078408ff */
[----:B------:R-:W-:-:S02]  /*29f00*/  CS2R R78, SRZ ;  /* 0x00000000004e7805 */ /* 0x000fc4000001ff00 */
[----:B------:R-:W-:Y:S02]  /*29f10*/  ISETP.NE.U32.AND P6, PT, R9, 0x1, PT ;  /* 0x000000010900780c */ /* 0x000fe40003fc5070 */
[----:B------:R-:W-:Y:S02]  /*29f20*/  CS2R R62, SRZ ;  /* 0x00000000003e7805 */ /* 0x000fe4000001ff00 */
[----:B------:R-:W-:Y:S02]  /*29f30*/  LEA.HI.X R9, R12, R11, R35, 0x1, P1 ;  /* 0x0000000b0c097211 */ /* 0x000fe400008f0c23 */
[----:B------:R-:W-:Y:S02]  /*29f40*/  CS2R R60, SRZ ;  /* 0x00000000003c7805 */ /* 0x000fe4000001ff00 */
[----:B------:R-:W-:Y:S02]  /*29f50*/  LEA.HI.X R27, R6, R33, R41, 0x1, P2 ;  /* 0x00000021061b7211 */ /* 0x000fe400010f0c29 */
[----:B------:R-:W-:-:S02]  /*29f60*/  CS2R R54, SRZ ;  /* 0x0000000000367805 */ /* 0x000fc4000001ff00 */
[----:B------:R-:W-:Y:S02]  /*29f70*/  R2P PR, R34, 0x3e ;  /* 0x0000003e22007804 */ /* 0x000fe40000000000 */
[----:B------:R-:W-:Y:S02]  /*29f80*/  @!P6 R2UR UR4, R74 ;  /* 0x000000004a04e2ca */ /* 0x000fe400000e0000 */
[----:B------:R-:W-:-:S09]  /*29f90*/  @!P6 R2UR UR5, R75 ;  /* 0x000000004b05e2ca */ /* 0x000fd200000e0000 */
[C---:B------:R-:W-:Y:S02]  /*29fa0*/  @P1 R2UR UR6, R74.reuse ;  /* 0x000000004a0612ca */ /* 0x040fe400000e0000 */
[C---:B------:R-:W-:Y:S02]  /*29fb0*/  @P1 R2UR UR7, R75.reuse ;  /* 0x000000004b0712ca */ /* 0x040fe400000e0000 */
[C---:B------:R-:W-:Y:S02]  /*29fc0*/  @P2 R2UR UR8, R74.reuse ;  /* 0x000000004a0822ca */ /* 0x040fe400000e0000 */
[----:B------:R-:W-:Y:S02]  /*29fd0*/  @P2 R2UR UR9, R75 ;  /* 0x000000004b0922ca */ /* 0x000fe400000e0000 */
[----:B------:R-:W-:Y:S02]  /*29fe0*/  @P3 R2UR UR10, R74 ;  /* 0x000000004a0a32ca */ /* 0x000fe400000e0000 */
[----:B------:R-:W-:-:S02]  /*29ff0*/  CS2R R88, SRZ ;  /* 0x0000000000587805 */ /* 0x000fc4000001ff00 */
[C---:B------:R-:W-:Y:S02]  /*2a000*/  @P3 R2UR UR11, R75.reuse ;  /* 0x000000004b0b32ca */ /* 0x040fe400000e0000 */
[----:B------:R-:W-:Y:S02]  /*2a010*/  CS2R R82, SRZ ;  /* 0x0000000000527805 */ /* 0x000fe4000001ff00 */
[----:B------:R-:W-:Y:S02]  /*2a020*/  @P4 R2UR UR12, R74 ;  /* 0x000000004a0c42ca */ /* 0x000fe400000e0000 */
[----:B------:R-:W-:Y:S02]  /*2a030*/  CS2R R66, SRZ ;  /* 0x0000000000427805 */ /* 0x000fe4000001ff00 */
[----:B------:R-:W-:Y:S02]  /*2a040*/  @P4 R2UR UR13, R75 ;  /* 0x000000004b0d42ca */ /* 0x000fe400000e0000 */
[----:B------:R-:W-:-:S02]  /*2a050*/  CS2R R64, SRZ ;  /* 0x0000000000407805 */ /* 0x000fc4000001ff00 */
[----:B------:R-:W-:Y:S02]  /*2a060*/  @P5 R2UR UR14, R74 ;  /* 0x000000004a0e52ca */ /* 0x000fe400000e0000 */
[----:B------:R-:W-:Y:S02]  /*2a070*/  CS2R R58, SRZ ;  /* 0x00000000003a7805 */ /* 0x000fe4000001ff00 */
[----:B------:R-:W-:Y:S02]  /*2a080*/  @P5 R2UR UR15, R75 ;  /* 0x000000004b0f52ca */ /* 0x000fe400000e0000 */
[----:B------:R-:W-:Y:S01]  /*2a090*/  CS2R R56, SRZ ;  /* 0x0000000000387805 */ /* 0x000fe2000001ff00 */
[----:B------:R0:W5:Y:S04]  /*2a0a0*/  @!P6 LD.E.64 R84, desc[UR4][R8.64] ;  /* 0x000000040854e980 */ /* 0x000168000c101b00 */
[----:B------:R0:W5:Y:S04]  /*2a0b0*/  @P1 LD.E.64 R80, desc[UR6][R8.64+0x20] ;  /* 0x0000200608501980 */ /* 0x000168000c101b00 */
[----:B------:R0:W5:Y:S04]  /*2a0c0*/  @P2 LD.E.64 R78, desc[UR8][R8.64+0x40] ;  /* 0x00004008084e2980 */ /* 0x000168000c101b00 */
[----:B------:R0:W5:Y:S04]  /*2a0d0*/  @P3 LD.E.64 R62, desc[UR10][R8.64+0x60] ;  /* 0x0000600a083e3980 */ /* 0x000168000c101b00 */
[----:B------:R0:W5:Y:S04]  /*2a0e0*/  @P4 LD.E.64 R60, desc[UR12][R8.64+0x80] ;  /* 0x0000800c083c4980 */ /* 0x000168000c101b00 */
[----:B------:R0:W5:Y:S04]  /*2a0f0*/  @P5 LD.E.64 R54, desc[UR14][R8.64+0xa0] ;  /* 0x0000a00e08365980 */ /* 0x000168000c101b00 */
[----:B------:R0:W5:Y:S04]  /*2a100*/  @!P6 LD.E.64 R88, desc[UR4][R26.64] ;  /* 0x000000041a58e980 */ /* 0x000168000c101b00 */
[----:B------:R0:W5:Y:S04]  /*2a110*/  @P1 LD.E.64 R82, desc[UR6][R26.64+0x20] ;  /* 0x000020061a521980 */ /* 0x000168000c101b00 */
[----:B------:R0:W5:Y:S04]  /*2a120*/  @P2 LD.E.64 R66, desc[UR8][R26.64+0x40] ;  /* 0x000040081a422980 */ /* 0x000168000c101b00 */
[----:B------:R0:W5:Y:S04]  /*2a130*/  @P3 LD.E.64 R64, desc[UR10][R26.64+0x60] ;  /* 0x0000600a1a403980 */ /* 0x000168000c101b00 */
[----:B------:R0:W5:Y:S04]  /*2a140*/  @P4 LD.E.64 R58, desc[UR12][R26.64+0x80] ;  /* 0x0000800c1a3a4980 */ /* 0x000168000c101b00 */
[----:B------:R0:W5:Y:S02]  /*2a150*/  @P5 LD.E.64 R56, desc[UR14][R26.64+0xa0] ;  /* 0x0000a00e1a385980 */ /* 0x000164000c101b00 */
.L_x_5313:
[----:B------:R-:W-:Y:S05]  /*2a160*/  BSYNC B2 ;  /* 0x0000000000027941 */ /* 0x000fea0003800000 */
.L_x_5312:
[----:B------:R-:W-:Y:S01]  /*2a170*/  ISETP.GE.AND P1, PT, R28, R37, PT ;  /* 0x000000251c00720c */ /* 0x000fe20003f26270 */
[----:B------:R-:W-:Y:S01]  /*2a180*/  BSSY B2, `(.L_x_5314) ;  /* 0x000003c000027945 */ /* 0x000fe20003800000 */
[----:B0-----:R-:W-:Y:S02]  /*2a190*/  CS2R R26, SRZ ;  /* 0x00000000001a7805 */ /* 0x001fe4000001ff00 */
        /* <DEDUP_REMOVED lines=10> */
[----:B------:R-:W-:Y:S06]  /*2a240*/  @P1 BRA `(.L_x_5315) ;  /* 0x0000000000bc1947 */ /* 0x000fec0003800000 */
[----:B-----5:R-:W-:Y:S02]  /*2a250*/  IADD3 R13, P1, R14, R12, RZ ;  /* 0x0000000c0e0d7210 */ /* 0x020fe40007f3e0ff */
[----:B------:R-:W-:Y:S02]  /*2a260*/  CS2R R50, SRZ ;  /* 0x0000000000327805 */ /* 0x000fe4000001ff00 */
[----:B------:R-:W-:Y:S02]  /*2a270*/  IADD3 R9, P2, R4, R6, RZ ;  /* 0x0000000604097210 */ /* 0x000fe40007f5e0ff */
[----:B------:R-:W-:Y:S02]  /*2a280*/  CS2R R46, SRZ ;  /* 0x00000000002e7805 */ /* 0x000fe4000001ff00 */
[----:B------:R-:W-:Y:S01]  /*2a290*/  LOP3.LUT R7, R34, 0x1, RZ, 0xc0, !PT ;  /* 0x0000000122077812 */ /* 0x000fe200078ec0ff */
[----:B------:R-:W-:Y:S01]  /*2a2a0*/  IMAD.X R14, R15, 0x1, R35, P1 ;  /* 0x000000010f0e7824 */ /* 0x000fe200008e0623 */
[----:B------:R-:W-:Y:S01]  /*2a2b0*/  LEA R6, P1, R13, R10, 0x1 ;  /* 0x0000000a0d067211 */ /* 0x000fe200078208ff */
[----:B------:R-:W-:Y:S01]  /*2a2c0*/  IMAD.X R5, R5, 0x1, R41, P2 ;  /* 0x0000000105057824 */ /* 0x000fe200010e0629 */
[----:B------:R-:W-:-:S02]  /*2a2d0*/  LEA R4, P2, R9, R32, 0x1 ;  /* 0x0000002009047211 */ /* 0x000fc400078408ff */
[----:B------:R-:W-:Y:S02]  /*2a2e0*/  CS2R R42, SRZ ;  /* 0x00000000002a7805 */ /* 0x000fe4000001ff00 */
[----:B------:R-:W-:Y:S02]  /*2a2f0*/  ISETP.NE.U32.AND P6, PT, R7, 0x1, PT ;  /* 0x000000010700780c */ /* 0x000fe40003fc5070 */
[----:B------:R-:W-:Y:S02]  /*2a300*/  CS2R R36, SRZ ;  /* 0x0000000000247805 */ /* 0x000fe4000001ff00 */
[----:B------:R-:W-:Y:S02]  /*2a310*/  LEA.HI.X R7, R13, R11, R14, 0x1, P1 ;  /* 0x0000000b0d077211 */ /* 0x000fe400008f0c0e */
[----:B------:R-:W-:Y:S02]  /*2a320*/  CS2R R26, SRZ ;  /* 0x00000000001a7805 */ /* 0x000fe4000001ff00 */
[----:B------:R-:W-:-:S02]  /*2a330*/  LEA.HI.X R5, R9, R33, R5, 0x1, P2 ;  /* 0x0000002109057211 */ /* 0x000fc400010f0c05 */
[----:B------:R-:W-:Y:S02]  /*2a340*/  CS2R R24, SRZ ;  /* 0x0000000000187805 */ /* 0x000fe4000001ff00 */
        /* <DEDUP_REMOVED lines=31> */
.L_x_5315:
[----:B------:R-:W-:Y:S05]  /*2a540*/  BSYNC B2 ;  /* 0x0000000000027941 */ /* 0x000fea0003800000 */
.L_x_5314:
[----:B------:R-:W-:Y:S01]  /*2a550*/  R2UR UR4, R74 ;  /* 0x000000004a0472ca */ /* 0x000fe200000e0000 */
[----:B0----5:R0:W5:Y:S01]  /*2a560*/  LDL R4, [R72] ;  /* 0x0000000048047983 */ /* 0x0211620000100800 */
[----:B------:R-:W-:-:S03]  /*2a570*/  R2UR UR5, R75 ;  /* 0x000000004b0572ca */ /* 0x000fc600000e0000 */
[----:B------:R0:W5:Y:S10]  /*2a580*/  LDL R5, [R72+0x4] ;  /* 0x0000040048057983 */ /* 0x0001740000100800 */
[----:B------:R-:W2:Y:S01]  /*2a590*/  LD.E R6, desc[UR4][R30.64+0x1c] ;  /* 0x00001c041e067980 */ /* 0x000ea2000c101900 */
[----:B------:R-:W-:-:S02]  /*2a5a0*/  IMAD.MOV.U32 R7, RZ, RZ, R54 ;  /* 0x000000ffff077224 */ /* 0x000fc400078e0036 */
        /* <DEDUP_REMOVED lines=89> */
[----:B------:R-:W-:Y:S01]  /*2ab40*/  BSSY B2, `(.L_x_5316) ;  /* 0x000000b000027945 */ /* 0x000fe20003800000 */
[----:B------:R-:W-:-:S02]  /*2ab50*/  PRMT R102, R12, 0x7610, R102 ;  /* 0x000076100c667816 */ /* 0x000fc40000000066 */
[----:B------:R-:W-:Y:S02]  /*2ab60*/  PRMT R112, R7, 0x7610, R112 ;  /* 0x0000761007707816 */ /* 0x000fe40000000070 */
[----:B------:R-:W-:Y:S02]  /*2ab70*/  PRMT R116, R10, 0x7610, R116 ;  /* 0x000076100a747816 */ /* 0x000fe40000000074 */
[----:B------:R-:W-:Y:S02]  /*2ab80*/  PRMT R117, R11, 0x7610, R117 ;  /* 0x000076100b757816 */ /* 0x000fe40000000075 */
[----:B--2---:R-:W-:-:S04]  /*2ab90*/  LOP3.LUT R6, R6, 0x1, RZ, 0xfc, !PT ;  /* 0x0000000106067812 */ /* 0x004fc800078efcff */
[----:B------:R-:W-:Y:S01]  /*2aba0*/  ISETP.NE.AND P1, PT, R6, 0x3, PT ;  /* 0x000000030600780c */ /* 0x000fe20003f25270 */
[----:B------:R-:W-:-:S05]  /*2abb0*/  IMAD.MOV.U32 R6, RZ, RZ, R48 ;  /* 0x000000ffff067224 */ /* 0x000fca00078e0030 */
[----:B------:R-:W-:-:S07]  /*2abc0*/  PRMT R111, R6, 0x7610, R111 ;  /* 0x00007610066f7816 */ /* 0x000fce000000006f */
[----:B0-----:R-:W-:Y:S05]  /*2abd0*/  @!P1 BRA `(.L_x_5317) ;  /* 0x0000000000049947 */ /* 0x001fea0003800000 */
[----:B------:R-:W-:Y:S01]  /*2abe0*/  BPT.TRAP 0x1 ;  /* 0x000000040000795c */ /* 0x000fe20000300000 */
.L_x_5317:
[----:B------:R-:W-:Y:S05]  /*2abf0*/  BSYNC B2 ;  /* 0x0000000000027941 */ /* 0x000fea0003800000 */
.L_x_5316:
[----:B------:R-:W-:Y:S02]  /*2ac00*/  R2UR UR4, R74 ;  /* 0x000000004a0472ca */ /* 0x000fe400000e0000 */
[----:B------:R-:W-:-:S13]  /*2ac10*/  R2UR UR5, R75 ;  /* 0x000000004b0572ca */ /* 0x000fda00000e0000 */
[----:B------:R-:W2:Y:S01]  /*2ac20*/  LD.E.64 R30, desc[UR4][R30.64+0x8] ;  /* 0x000008041e1e7980 */ /* 0x000ea2000c101b00 */
[----:B-----5:R-:W-:Y:S01]  /*2ac30*/  SHF.L.U32 R5, R5, 0x1f, RZ ;  /* 0x0000001f05057819 */ /* 0x020fe200000006ff */
[----:B------:R-:W-:Y:S01]  /*2ac40*/  BSSY B2, `(.L_x_5318) ;  /* 0x0000005000027945 */ /* 0x000fe20003800000 */
[----:B--2---:R-:W-:-:S05]  /*2ac50*/  MOV R7, R30 ;  /* 0x0000001e00077202 */ /* 0x004fca0000000f00 */
[----:B------:R-:W-:-:S04]  /*2ac60*/  IMAD R4, R4, 0x8, R7 ;  /* 0x0000000804047824 */ /* 0x000fc800078e0207 */
[----:B------:R-:W0:Y:S02]  /*2ac70*/  SYNCS.PHASECHK.TRANS64.TRYWAIT P1, [R4+URZ], R5 ;  /* 0x00000005040075a7 */ /* 0x000e24000802017f */
[----:B0-----:R-:W-:Y:S05]  /*2ac80*/  @!P1 BRA `(.L_x_5319) ;  /* 0x0000009800489947 */ /* 0x001fea0003800000 */
.L_x_5410:
[----:B------:R-:W-:Y:S05]  /*2ac90*/  BSYNC B2 ;  /* 0x0000000000027941 */ /* 0x000fea0003800000 */
.L_x_5318:
[----:B------:R-:W2:Y:S01]  /*2aca0*/  LDL.64 R30, [R71+0x30] ;  /* 0x00003000471e7983 */ /* 0x000ea20000100a00 */
[----:B------:R-:W-:Y:S02]  /*2acb0*/  R2UR UR4, R74 ;  /* 0x000000004a0472ca */ /* 0x000fe400000e0000 */
[----:B------:R-:W-:Y:S01]  /*2acc0*/  R2UR UR5, R75 ;  /* 0x000000004b0572ca */ /* 0x000fe200000e0000 */
[----:B0-----:R-:W3:Y:S04]  /*2acd0*/  LDL R4, [R72] ;  /* 0x0000000048047983 */ /* 0x001ee80000100800 */
[----:B------:R-:W4:Y:S04]  /*2ace0*/  LDL.64 R34, [R71+0x38] ;  /* 0x0000380047227983 */ /* 0x000f280000100a00 */
[----:B------:R0:W5:Y:S04]  /*2acf0*/  LDL.64 R32, [R71+0x40] ;  /* 0x0000400047207983 */ /* 0x0001680000100a00 */
[----:B--2---:R-:W2:Y:S01]  /*2ad00*/  LD.E R5, desc[UR4][R30.64+0x8] ;  /* 0x000008041e057980 */ /* 0x004ea2000c101900 */
[----:B---3--:R-:W-:-:S02]  /*2ad10*/  IMAD R4, R4, 0x4800, RZ ;  /* 0x0000480004047824 */ /* 0x008fc400078e02ff */
[----:B------:R-:W-:Y:S01]  /*2ad20*/  IMAD.MOV.U32 R90, RZ, RZ, 0x20 ;  /* 0x00000020ff5a7424 */ /* 0x000fe200078e00ff */
[----:B----4-:R-:W5:Y:S01]  /*2ad30*/  LD.E.64 R34, desc[UR4][R34.64] ;  /* 0x0000000422227980 */ /* 0x010f62000c101b00 */
[----:B------:R-:W-:Y:S01]  /*2ad40*/  UMOV UR4, 0xffffffff ;  /* 0xffffffff00047882 */ /* 0x000fe20000000000 */
[----:B--2---:R-:W-:-:S04]  /*2ad50*/  SHF.R.S32.HI R6, RZ, 0x1f, R5 ;  /* 0x0000001fff067819 */ /* 0x004fc80000011405 */
[----:B------:R-:W-:-:S04]  /*2ad60*/  LEA.HI R7, R6, R5, RZ, 0x2 ;  /* 0x0000000506077211 */ /* 0x000fc800078f10ff */
[--C-:B------:R-:W-:Y:S02]  /*2ad70*/  SHF.R.S32.HI R113, RZ, 0x2, R7.reuse ;  /* 0x00000002ff717819 */ /* 0x100fe40000011407 */
[----:B------:R-:W-:-:S04]  /*2ad80*/  SHF.R.S32.HI R10, RZ, 0x1f, R7 ;  /* 0x0000001fff0a7819 */ /* 0x000fc80000011407 */
[----:B------:R-:W-:-:S04]  /*2ad90*/  LEA.HI R10, R10, R113, RZ, 0x3 ;  /* 0x000000710a0a7211 */ /* 0x000fc800078f18ff */
[----:B------:R-:W-:Y:S02]  /*2ada0*/  LOP3.LUT R12, R10, 0xfffffff8, RZ, 0xc0, !PT ;  /* 0xfffffff80a0c7812 */ /* 0x000fe400078ec0ff */
[----:B------:R-:W-:-:S03]  /*2adb0*/  LOP3.LUT R10, R7, 0x1ffffffc, RZ, 0xc0, !PT ;  /* 0x1ffffffc070a7812 */ /* 0x000fc600078ec0ff */
[----:B------:R-:W-:Y:S02]  /*2adc0*/  IMAD.IADD R12, R113, 0x1, -R12 ;  /* 0x00000001710c7824 */ /* 0x000fe400078e0a0c */
[----:B------:R-:W-:Y:S02]  /*2add0*/  IMAD.IADD R10, R5, 0x1, -R10 ;  /* 0x00000001050a7824 */ /* 0x000fe400078e0a0a */
[----:B------:R-:W-:Y:S02]  /*2ade0*/  IMAD.SHL.U32 R7, R12, 0x40, RZ ;  /* 0x000000400c077824 */ /* 0x000fe400078e00ff */
[----:B------:R-:W-:-:S03]  /*2adf0*/  IMAD.SHL.U32 R87, R10, 0x8, RZ ;  /* 0x000000080a577824 */ /* 0x000fc600078e00ff */
[----:B------:R-:W-:Y:S02]  /*2ae00*/  LOP3.LUT R10, R7, 0x1c0, RZ, 0xc0, !PT ;  /* 0x000001c0070a7812 */ /* 0x000fe400078ec0ff */
[----:B------:R-:W-:Y:S02]  /*2ae10*/  LEA.HI R5, R6, R5, RZ, 0x5 ;  /* 0x0000000506057211 */ /* 0x000fe400078f28ff */
[----:B------:R-:W-:Y:S02]  /*2ae20*/  LOP3.LUT R7, R10, 0x18, R87, 0xf8, !PT ;  /* 0x000000180a077812 */ /* 0x000fe400078ef857 */
[----:B------:R-:W-:Y:S01]  /*2ae30*/  SHF.R.U32.HI R10, RZ, 0x3, R10 ;  /* 0x00000003ff0a7819 */ /* 0x000fe2000001160a */
[----:B------:R-:W-:-:S03]  /*2ae40*/  IMAD.SHL.U32 R5, R5, 0x10, RZ ;  /* 0x0000001005057824 */ /* 0x000fc600078e00ff */
[----:B------:R-:W-:-:S04]  /*2ae50*/  LOP3.LUT R10, R7, R10, RZ, 0x3c, !PT ;  /* 0x0000000a070a7212 */ /* 0x000fc800078e3cff */
[----:B------:R-:W-:Y:S02]  /*2ae60*/  LOP3.LUT R5, R10, 0xfffffe00, R5, 0xf8, !PT ;  /* 0xfffffe000a057812 */ /* 0x000fe400078ef805 */
[----:B------:R-:W-:Y:S02]  /*2ae70*/  LOP3.LUT P1, RZ, R12, 0x4, RZ, 0xc0, !PT ;  /* 0x000000040cff7812 */ /* 0x000fe4000782c0ff */
[----:B------:R-:W-:Y:S02]  /*2ae80*/  IADD3 R91, P2, R4, R5, RZ ;  /* 0x00000005045b7210 */ /* 0x000fe40007f5e0ff */
[----:B------:R-:W-:Y:S02]  /*2ae90*/  SEL R90, R90, 0xffffffe0, !P1 ;  /* 0xffffffe05a5a7807 */ /* 0x000fe40004800000 */
[----:B------:R-:W-:Y:S01]  /*2aea0*/  LEA.HI.X.SX32 R93, R4, RZ, 0x1, P2 ;  /* 0x000000ff045d7211 */ /* 0x000fe200010f0eff */
[----:B0-----:R-:W-:Y:S08]  /*2aeb0*/  BRA.DIV UR4, `(.L_x_5320) ;  /* 0x0000009604d07947 */ /* 0x001ff0000b800000 */
[----:B------:R0:W1:Y:S04]  /*2aec0*/  SHFL.IDX PT, R4, R77, RZ, 0x1c1f ;  /* 0x001c1fff4d047589 */ /* 0x00006800000e0000 */
[----:B------:R0:W2:Y:S02]  /*2aed0*/  SHFL.IDX PT, R10, R86, RZ, 0x1c1f ;  /* 0x001c1fff560a7589 */ /* 0x0000a400000e0000 */
.L_x_5414:
[----:B------:R-:W-:Y:S02]  /*2aee0*/  R2UR UR4, R74 ;  /* 0x000000004a0472ca */ /* 0x000fe400000e0000 */
[----:B------:R-:W-:-:S13]  /*2aef0*/  R2UR UR5, R75 ;  /* 0x000000004b0572ca */ /* 0x000fda00000e0000 */
[----:B------:R-:W3:Y:S01]  /*2af00*/  LD.E R5, desc[UR4][R30.64+0xc] ;  /* 0x00000c041e057980 */ /* 0x000ee2000c101900 */
[C---:B-----5:R-:W-:Y:S01]  /*2af10*/  LEA R40, P2, R91.reuse, R34, 0x1 ;  /* 0x000000225b287211 */ /* 0x060fe200078408ff */
[----:B------:R-:W-:Y:S01]  /*2af20*/  BSSY B2, `(.L_x_5321) ;  /* 0x00001ae000027945 */ /* 0x000fe20003800000 */
[----:B-1----:R-:W-:Y:S02]  /*2af30*/  IMAD.MOV.U32 R11, RZ, RZ, R4 ;  /* 0x000000ffff0b7224 */ /* 0x002fe400078e0004 */
[----:B------:R-:W-:Y:S01]  /*2af40*/  LEA.HI.X R41, R91, R35, R93, 0x1, P2 ;  /* 0x000000235b297211 */ /* 0x000fe200010f0c5d */
[----:B---3--:R-:W-:-:S05]  /*2af50*/  IMAD R5, R2, -0x60, R5 ;  /* 0xffffffa002057824 */ /* 0x008fca00078e0205 */
[----:B------:R-:W-:-:S04]  /*2af60*/  VIMNMX R6, R5, 0x60, PT ;  /* 0x0000006005067848 */ /* 0x000fc80003fe0100 */
[----:B------:R-:W-:-:S13]  /*2af70*/  ISETP.GE.AND P1, PT, R113, R6, PT ;  /* 0x000000067100720c */ /* 0x000fda0003f26270 */
[----:B------:R-:W-:Y:S05]  /*2af80*/  @P1 BRA `(.L_x_5322) ;  /* 0x00000018009c1947 */ /* 0x000fea0003800000 */
[----:B------:R-:W-:Y:S02]  /*2af90*/  R2UR UR4, R74 ;  /* 0x000000004a0472ca */ /* 0x000fe400000e0000 */
[----:B------:R-:W-:-:S13]  /*2afa0*/  R2UR UR5, R75 ;  /* 0x000000004b0572ca */ /* 0x000fda00000e0000 */
[----:B------:R-:W3:Y:S01]  /*2afb0*/  LD.E.U8 R14, desc[UR4][R32.64] ;  /* 0x00000004200e7980 */ /* 0x000ee2000c101100 */
[----:B------:R-:W-:Y:S01]  /*2afc0*/  BSSY B3, `(.L_x_5323) ;  /* 0x0000041000037945 */ /* 0x000fe20003800000 */
[----:B---3--:R-:W-:-:S04]  /*2afd0*/  LOP3.LUT R4, R14, 0x1, RZ, 0xc0, !PT ;  /* 0x000000010e047812 */ /* 0x008fc800078ec0ff */
[----:B------:R-:W-:-:S13]  /*2afe0*/  ISETP.NE.U32.AND P1, PT, R4, 0x1, PT ;  /* 0x000000010400780c */ /* 0x000fda0003f25070 */
[----:B------:R-:W-:Y:S05]  /*2aff0*/  @P1 BRA `(.L_x_5324) ;  /* 0x0000000000f41947 */ /* 0x000fea0003800000 */
[----:B------:R-:W-:Y:S02]  /*2b000*/  R2UR UR4, R74 ;  /* 0x000000004a0472ca */ /* 0x000fe400000e0000 */
[----:B------:R-:W-:-:S13]  /*2b010*/  R2UR UR5, R75 ;  /* 0x000000004b0572ca */ /* 0x000fda00000e0000 */
[----:B------:R-:W3:Y:S01]  /*2b020*/  LD.E.U8 R4, desc[UR4][R30.64+0x18] ;  /* 0x000018041e047980 */ /* 0x000ee2000c101100 */
[----:B------:R-:W-:Y:S01]  /*2b030*/  BSSY B4, `(.L_x_5325) ;  /* 0x0000032000047945 */ /* 0x000fe20003800000 */
[----:B---3--:R-:W-:-:S04]  /*2b040*/  LOP3.LUT R4, R4, 0x1, RZ, 0xc0, !PT ;  /* 0x0000000104047812 */ /* 0x008fc800078ec0ff */
[----:B------:R-:W-:Y:S02]  /*2b050*/  ISETP.NE.U32.AND P1, PT, R4, 0x1, PT ;  /* 0x000000010400780c */ /* 0x000fe40003f25070 */
[----:B------:R1:W5:Y:S11]  /*2b060*/  LD.E.128 R4, desc[UR4][R40.64] ;  /* 0x0000000428047980 */ /* 0x000376000c101d00 */
[----:B-1----:R-:W-:Y:S05]  /*2b070*/  @P1 BRA `(.L_x_5326) ;  /* 0x0000000000b41947 */ /* 0x002fea0003800000 */
[----:B------:R-:W-:Y:S01]  /*2b080*/  SHF.R.U64 R142, R84, 0x10, R85 ;  /* 0x00000010548e7819 */ /* 0x000fe20000001255 */
[----:B-----5:R-:W-:Y:S01]  /*2b090*/  IMAD.U32 R14, R6, 0x10000, RZ ;  /* 0x00010000060e7824 */ /* 0x020fe200078e00ff */
[--C-:B------:R-:W-:Y:S02]  /*2b0a0*/  SHF.R.U64 R84, R88, 0x10, R89.reuse ;  /* 0x0000001058547819 */ /* 0x100fe40000001259 */
[----:B------:R-:W-:Y:S02]  /*2b0b0*/  SHF.R.U32.HI R89, RZ, 0x10, R89 ;  /* 0x00000010ff597819 */ /* 0x000fe40000011659 */
[----:B------:R-:W-:Y:S02]  /*2b0c0*/  PRMT R139, R139, 0x5410, R84 ;  /* 0x000054108b8b7816 */ /* 0x000fe40000000054 */
[----:B------:R-:W-:Y:S02]  /*2b0d0*/  PRMT R141, R141, 0x5410, R142 ;  /* 0x000054108d8d7816 */ /* 0x000fe4000000008e */
[----:B------:R-:W-:-:S02]  /*2b0e0*/  SHF.R.U32.HI R85, RZ, 0x10, R85 ;  /* 0x00000010ff557819 */ /* 0x000fc40000011655 */
[----:B------:R-:W-:Y:S02]  /*2b0f0*/  LOP3.LUT R13, R5, 0xffff0000, RZ, 0xc0, !PT ;  /* 0xffff0000050d7812 */ /* 0x000fe400078ec0ff */
[C---:B------:R-:W-:Y:S01]  /*2b100*/  LOP3.LUT R88, R139.reuse, 0xffff0000, RZ, 0xc0, !PT ;  /* 0xffff00008b587812 */ /* 0x040fe200078ec0ff */
[----:B------:R-:W-:Y:S01]  /*2b110*/  IMAD.U32 R139, R139, 0x10000, RZ ;  /* 0x000100008b8b7824 */ /* 0x000fe200078e00ff */
[----:B------:R-:W-:Y:S02]  /*2b120*/  PRMT R138, R138, 0x5410, R89 ;  /* 0x000054108a8a7816 */ /* 0x000fe40000000059 */
[----:B------:R-:W-:Y:S01]  /*2b130*/  LOP3.LUT R84, R141, 0xffff0000, RZ, 0xc0, !PT ;  /* 0xffff00008d547812 */ /* 0x000fe200078ec0ff */
[----:B------:R-:W-:Y:S01]  /*2b140*/  FMUL.FTZ R142, R13, R88 ;  /* 0x000000580d8e7220 */ /* 0x000fe20000410000 */
[----:B------:R-:W-:Y:S01]  /*2b150*/  PRMT R140, R140, 0x5410, R85 ;  /* 0x000054108c8c7816 */ /* 0x000fe20000000055 */
[----:B------:R-:W-:Y:S01]  /*2b160*/  IMAD.U32 R89, R138, 0x10000, RZ ;  /* 0x000100008a597824 */ /* 0x000fe200078e00ff */
[----:B------:R-:W-:Y:S01]  /*2b170*/  LOP3.LUT R15, R6, 0xffff0000, RZ, 0xc0, !PT ;  /* 0xffff0000060f7812 */ /* 0x000fe200078ec0ff */
[C---:B------:R-:W-:Y:S01]  /*2b180*/  IMAD.U32 R6, R7.reuse, 0x10000, RZ ;  /* 0x0001000007067824 */ /* 0x040fe200078e00ff */
[----:B------:R-:W-:Y:S01]  /*2b190*/  LOP3.LUT R12, R7, 0xffff0000, RZ, 0xc0, !PT ;  /* 0xffff0000070c7812 */ /* 0x000fe200078ec0ff */
[----:B------:R-:W-:-:S02]  /*2b1a0*/  IMAD.U32 R7, R5, 0x10000, RZ ;  /* 0x0001000005077824 */ /* 0x000fc400078e00ff */
[-C--:B------:R-:W-:Y:S01]  /*2b1b0*/  FMUL.FTZ R13, R13, R84.reuse ;  /* 0x000000540d0d7220 */ /* 0x080fe20000410000 */
[----:B------:R-:W-:Y:S02]  /*2b1c0*/  IMAD.U32 R85, R140, 0x10000, RZ ;  /* 0x000100008c557824 */ /* 0x000fe400078e00ff */
[----:B------:R-:W-:Y:S01]  /*2b1d0*/  FMUL.FTZ R145, R15, R89 ;  /* 0x000000590f917220 */ /* 0x000fe20000410000 */
[C---:B------:R-:W-:Y:S01]  /*2b1e0*/  FFMA.FTZ R142, R7.reuse, R84, -R142 ;  /* 0x00000054078e7223 */ /* 0x040fe2000001088e */
[----:B------:R-:W-:Y:S01]  /*2b1f0*/  FFMA.FTZ R143, R7, R88, R13 ;  /* 0x00000058078f7223 */ /* 0x000fe2000001000d */
[----:B------:R-:W-:Y:S02]  /*2b200*/  IMAD.U32 R5, R4, 0x10000, RZ ;  /* 0x0001000004057824 */ /* 0x000fe400078e00ff */
[-C--:B------:R-:W-:Y:S01]  /*2b210*/  FMUL.FTZ R15, R15, R85.reuse ;  /* 0x000000550f0f7220 */ /* 0x080fe20000410000 */
[----:B------:R-:W-:Y:S01]  /*2b220*/  LOP3.LUT R13, R138, 0xffff0000, RZ, 0xc0, !PT ;  /* 0xffff00008a0d7812 */ /* 0x000fe200078ec0ff */
[----:B------:R-:W-:Y:S01]  /*2b230*/  FFMA.FTZ R145, R14, R85, -R145 ;  /* 0x000000550e917223 */ /* 0x000fe20000010891 */
[----:B------:R-:W-:Y:S01]  /*2b240*/  LOP3.LUT R7, R140, 0xffff0000, RZ, 0xc0, !PT ;  /* 0xffff00008c077812 */ /* 0x000fe200078ec0ff */
[----:B------:R-:W-:Y:S01]  /*2b250*/  IMAD.U32 R141, R141, 0x10000, RZ ;  /* 0x000100008d8d7824 */ /* 0x000fe200078e00ff */
[----:B------:R-:W-:Y:S01]  /*2b260*/  LOP3.LUT R4, R4, 0xffff0000, RZ, 0xc0, !PT ;  /* 0xffff000004047812 */ /* 0x000fe200078ec0ff */
[----:B------:R-:W-:Y:S01]  /*2b270*/  FFMA.FTZ R14, R14, R89, R15 ;  /* 0x000000590e0e7223 */ /* 0x000fe2000001000f */
[C---:B------:R-:W-:Y:S01]  /*2b280*/  FMUL.FTZ R15, R12.reuse, R13 ;  /* 0x0000000d0c0f7220 */ /* 0x040fe20000410000 */
[----:B------:R-:W-:Y:S01]  /*2b290*/  FMUL.FTZ R84, R12, R7 ;  /* 0x000000070c547220 */ /* 0x000fe20000410000 */
[----:B------:R-:W-:Y:S01]  /*2b2a0*/  F2FP.BF16.F32.PACK_AB R142, R143, R142 ;  /* 0x0000008e8f8e723e */ /* 0x000fe200000010ff */
        /* <DEDUP_REMOVED lines=8> */
[----:B------:R-:W-:Y:S01]  /*2b330*/  F2FP.BF16.F32.PACK_AB R4, R5, R12 ;  /* 0x0000000c0504723e */ /* 0x000fe200000010ff */
[----:B------:R-:W-:-:S07]  /*2b340*/  IMAD.MOV.U32 R5, RZ, RZ, R142 ;  /* 0x000000ffff057224 */ /* 0x000fce00078e008e */
.L_x_5326:
[----:B------:R-:W-:Y:S05]  /*2b350*/  BSYNC B4 ;  /* 0x0000000000047941 */ /* 0x000fea0003800000 */
.L_x_5325:
[C---:B------:R-:W-:Y:S01]  /*2b360*/  R2UR UR4, R74.reuse ;  /* 0x000000004a0472ca */ /* 0x040fe200000e0000 */
[----:B--2---:R-:W-:Y:S01]  /*2b370*/  IMAD.WIDE R12, R87, 0x2, R10 ;  /* 0x00000002570c7825 */ /* 0x004fe200078e020a */
[C---:B------:R-:W-:Y:S02]  /*2b380*/  R2UR UR5, R75.reuse ;  /* 0x000000004b0572ca */ /* 0x040fe400000e0000 */
[----:B------:R-:W-:Y:S02]  /*2b390*/  R2UR UR6, R74 ;  /* 0x000000004a0672ca */ /* 0x000fe400000e0000 */
[----:B------:R-:W-:-:S09]  /*2b3a0*/  R2UR UR7, R75 ;  /* 0x000000004b0772ca */ /* 0x000fd200000e0000 */
[----:B-----5:R1:W-:Y:S04]  /*2b3b0*/  ST.E.128 desc[UR4][R12.64], R4 ;  /* 0x000000040c007985 */ /* 0x0203e8000c101d04 */
[----:B------:R1:W5:Y:S02]  /*2b3c0*/  LD.E.U8 R14, desc[UR6][R32.64] ;  /* 0x00000006200e7980 */ /* 0x000364000c101100 */
.L_x_5324:
[----:B------:R-:W-:Y:S05]  /*2b3d0*/  BSYNC B3 ;  /* 0x0000000000037941 */ /* 0x000fea0003800000 */
.L_x_5323:
[----:B-----5:R-:W-:Y:S01]  /*2b3e0*/  LOP3.LUT P1, RZ, R14, 0x2, RZ, 0xc0, !PT ;  /* 0x000000020eff7812 */ /* 0x020fe2000782c0ff */
[----:B------:R-:W-:-:S12]  /*2b3f0*/  BSSY B3, `(.L_x_5327) ;  /* 0x0000047000037945 */ /* 0x000fd80003800000 */
[----:B------:R-:W-:Y:S05]  /*2b400*/  @!P1 BRA `(.L_x_5328) ;  /* 0x0000000400149947 */ /* 0x000fea0003800000 */
[----:B------:R-:W-:Y:S02]  /*2b410*/  R2UR UR4, R74 ;  /* 0x000000004a0472ca */ /* 0x000fe400000e0000 */
[----:B------:R-:W-:-:S13]  /*2b420*/  R2UR UR5, R75 ;  /* 0x000000004b0572ca */ /* 0x000fda00000e0000 */
[----:B-1----:R-:W3:Y:S01]  /*2b430*/  LD.E.U8 R7, desc[UR4][R30.64+0x18] ;  /* 0x000018041e077980 */ /* 0x002ee2000c101100 */
[----:B------:R-:W-:Y:S01]  /*2b440*/  IADD3 R5, P1, R90, R91, RZ ;  /* 0x0000005b5a057210 */ /* 0x000fe20007f3e0ff */
[----:B------:R-:W-:-:S03]  /*2b450*/  VIADD R12, R87, 0x20 ;  /* 0x00000020570c7836 */ /* 0x000fc60000000000 */
[----:B------:R-:W-:Y:S02]  /*2b460*/  LEA.HI.X.SX32 R6, R90, R93, 0x1, P1 ;  /* 0x0000005d5a067211 */ /* 0x000fe400008f0eff */
[----:B------:R-:W-:-:S04]  /*2b470*/  LEA R4, P2, R5, R34, 0x1 ;  /* 0x0000002205047211 */ /* 0x000fc800078408ff */
[----:B------:R-:W-:Y:S01]  /*2b480*/  LEA.HI.X R5, R5, R35, R6, 0x1, P2 ;  /* 0x0000002305057211 */ /* 0x000fe200010f0c06 */
[----:B------:R-:W-:Y:S01]  /*2b490*/  BSSY B4, `(.L_x_5329) ;  /* 0x0000034000047945 */ /* 0x000fe20003800000 */
[----:B---3--:R-:W-:Y:S02]  /*2b4a0*/  LOP3.LUT P1, RZ, R7, 0x2, RZ, 0xc0, !PT ;  /* 0x0000000207ff7812 */ /* 0x008fe4000782c0ff */
[----:B------:R-:W-:-:S04]  /*2b4b0*/  SHF.R.S32.HI R7, RZ, 0x1f, R12 ;  /* 0x0000001fff077819 */ /* 0x000fc8000001140c */
[----:B------:R-:W-:Y:S02]  /*2b4c0*/  LEA.HI R12, R7, R12, RZ, 0x3 ;  /* 0x0000000c070c7211 */ /* 0x000fe400078f18ff */
[----:B------:R-:W5:Y:S05]  /*2b4d0*/  LD.E.128 R4, desc[UR4][R4.64] ;  /* 0x0000000404047980 */ /* 0x000f6a000c101d00 */
[----:B------:R-:W-:Y:S05]  /*2b4e0*/  @!P1 BRA `(.L_x_5330) ;  /* 0x0000000000b89947 */ /* 0x000fea0003800000 */
[--C-:B------:R-:W-:Y:S01]  /*2b4f0*/  SHF.R.U64 R85, R80, 0x10, R81.reuse ;  /* 0x0000001050557819 */ /* 0x100fe20000001251 */
[----:B-----5:R-:W-:Y:S01]  /*2b500*/  IMAD.U32 R13, R6, 0x10000, RZ ;  /* 0x00010000060d7824 */ /* 0x020fe200078e00ff */
[----:B------:R-:W-:Y:S01]  /*2b510*/  SHF.R.U32.HI R84, RZ, 0x10, R81 ;  /* 0x00000010ff547819 */ /* 0x000fe20000011651 */
[----:B------:R-:W-:Y:S01]  /*2b520*/  IMAD.U32 R15, R7, 0x10000, RZ ;  /* 0x00010000070f7824 */ /* 0x000fe200078e00ff */
[--C-:B------:R-:W-:Y:S02]  /*2b530*/  SHF.R.U64 R81, R82, 0x10, R83.reuse ;  /* 0x0000001052517819 */ /* 0x100fe40000001253 */
[----:B------:R-:W-:Y:S02]  /*2b540*/  SHF.R.U32.HI R82, RZ, 0x10, R83 ;  /* 0x00000010ff527819 */ /* 0x000fe40000011653 */
[----:B------:R-:W-:Y:S02]  /*2b550*/  PRMT R135, R135, 0x5410, R84 ;  /* 0x0000541087877816 */ /* 0x000fe40000000054 */
[----:B------:R-:W-:-:S02]  /*2b560*/  PRMT R137, R137, 0x5410, R82 ;  /* 0x0000541089897816 */ /* 0x000fc40000000052 */
[----:B------:R-:W-:Y:S01]  /*2b570*/  LOP3.LUT R14, R6, 0xffff0000, RZ, 0xc0, !PT ;  /* 0xffff0000060e7812 */ /* 0x000fe200078ec0ff */
[----:B------:R-:W-:Y:S01]  /*2b580*/  IMAD.U32 R82, R135, 0x10000, RZ ;  /* 0x0001000087527824 */ /* 0x000fe200078e00ff */
[----:B------:R-:W-:Y:S01]  /*2b590*/  PRMT R134, R134, 0x5410, R85 ;  /* 0x0000541086867816 */ /* 0x000fe20000000055 */
[----:B------:R-:W-:Y:S01]  /*2b5a0*/  IMAD.U32 R84, R137, 0x10000, RZ ;  /* 0x0001000089547824 */ /* 0x000fe200078e00ff */
[----:B------:R-:W-:Y:S01]  /*2b5b0*/  PRMT R136, R136, 0x5410, R81 ;  /* 0x0000541088887816 */ /* 0x000fe20000000051 */
        /* <DEDUP_REMOVED lines=14> */
[----:B------:R-:W-:Y:S01]  /*2b6a0*/  LOP3.LUT R4, R4, 0xffff0000, RZ, 0xc0, !PT ;  /* 0xffff000004047812 */ /* 0x000fe200078ec0ff */
[----:B------:R-:W-:Y:S01]  /*2b6b0*/  FMUL.FTZ R14, R80, R137 ;  /* 0x00000089500e7220 */ /* 0x000fe20000410000 */
[----:B------:R-:W-:-:S02]  /*2b6c0*/  IMAD.U32 R136, R136, 0x10000, RZ ;  /* 0x0001000088887824 */ /* 0x000fc400078e00ff */
[----:B------:R-:W-:Y:S01]  /*2b6d0*/  FMUL.FTZ R80, R80, R135 ;  /* 0x0000008750507220 */ /* 0x000fe20000410000 */
[----:B------:R-:W-:Y:S02]  /*2b6e0*/  IMAD.U32 R134, R134, 0x10000, RZ ;  /* 0x0001000086867824 */ /* 0x000fe400078e00ff */
[C---:B------:R-:W-:Y:S01]  /*2b6f0*/  FFMA.FTZ R85, R6.reuse, R81, -R85 ;  /* 0x0000005106557223 */ /* 0x040fe20000010855 */
[----:B------:R-:W-:Y:S01]  /*2b700*/  FFMA.FTZ R88, R6, R83, R88 ;  /* 0x0000005306587223 */ /* 0x000fe20000010058 */
[C---:B------:R-:W-:Y:S01]  /*2b710*/  FFMA.FTZ R14, R15.reuse, R135, -R14 ;  /* 0x000000870f0e7223 */ /* 0x040fe2000001080e */
[C---:B------:R-:W-:Y:S01]  /*2b720*/  FMUL.FTZ R6, R4.reuse, R136 ;  /* 0x0000008804067220 */ /* 0x040fe20000410000 */
[----:B------:R-:W-:Y:S01]  /*2b730*/  FMUL.FTZ R7, R4, R134 ;  /* 0x0000008604077220 */ /* 0x000fe20000410000 */
[----:B------:R-:W-:Y:S01]  /*2b740*/  FFMA.FTZ R15, R15, R137, R80 ;  /* 0x000000890f0f7223 */ /* 0x000fe20000010050 */
[----:B------:R-:W-:Y:S01]  /*2b750*/  F2FP.BF16.F32.PACK_AB R13, R13, R138 ;  /* 0x0000008a0d0d723e */ /* 0x000fe200000010ff */
[C---:B------:R-:W-:Y:S01]  /*2b760*/  FFMA.FTZ R6, R5.reuse, R134, -R6 ;  /* 0x0000008605067223 */ /* 0x040fe20000010806 */
[----:B------:R-:W-:Y:S01]  /*2b770*/  FFMA.FTZ R7, R5, R136, R7 ;  /* 0x0000008805077223 */ /* 0x000fe20000010007 */
[----:B------:R-:W-:-:S02]  /*2b780*/  F2FP.BF16.F32.PACK_AB R5, R88, R85 ;  /* 0x000000555805723e */ /* 0x000fc400000010ff */
[----:B------:R-:W-:Y:S02]  /*2b790*/  F2FP.BF16.F32.PACK_AB R14, R15, R14 ;  /* 0x0000000e0f0e723e */ /* 0x000fe400000010ff */
[----:B------:R-:W-:Y:S01]  /*2b7a0*/  F2FP.BF16.F32.PACK_AB R4, R7, R6 ;  /* 0x000000060704723e */ /* 0x000fe200000010ff */
[----:B------:R-:W-:Y:S02]  /*2b7b0*/  IMAD.MOV.U32 R6, RZ, RZ, R13 ;  /* 0x000000ffff067224 */ /* 0x000fe400078e000d */
[----:B------:R-:W-:-:S07]  /*2b7c0*/  IMAD.MOV.U32 R7, RZ, RZ, R14 ;  /* 0x000000ffff077224 */ /* 0x000fce00078e000e */
.L_x_5330:
[----:B------:R-:W-:Y:S05]  /*2b7d0*/  BSYNC B4 ;  /* 0x0000000000047941 */ /* 0x000fea0003800000 */
.L_x_5329:
[C---:B------:R-:W-:Y:S02]  /*2b7e0*/  R2UR UR4, R74.reuse ;  /* 0x000000004a0472ca */ /* 0x040fe400000e0000 */
[C---:B------:R-:W-:Y:S02]  /*2b7f0*/  R2UR UR5, R75.reuse ;  /* 0x000000004b0572ca */ /* 0x040fe400000e0000 */
[----:B------:R-:W-:Y:S02]  /*2b800*/  R2UR UR6, R74 ;  /* 0x000000004a0672ca */ /* 0x000fe400000e0000 */
[----:B------:R-:W-:Y:S02]  /*2b810*/  R2UR UR7, R75 ;  /* 0x000000004b0772ca */ /* 0x000fe400000e0000 */
[----:B------:R-:W-:-:S05]  /*2b820*/  LOP3.LUT R13, R12, 0xfffffff8, RZ, 0xc0, !PT ;  /* 0xfffffff80c0d7812 */ /* 0x000fca00078ec0ff */
[----:B--2---:R-:W-:-:S05]  /*2b830*/  IMAD.WIDE R12, R13, 0x2, R10 ;  /* 0x000000020d0c7825 */ /* 0x004fca00078e020a */
[----:B-----5:R3:W-:Y:S04]  /*2b840*/  ST.E.128 desc[UR4][R12.64], R4 ;  /* 0x000000040c007985 */ /* 0x0207e8000c101d04 */
[----:B------:R3:W5:Y:S02]  /*2b850*/  LD.E.U8 R14, desc[UR6][R32.64] ;  /* 0x00000006200e7980 */ /* 0x000764000c101100 */
.L_x_5328:
[----:B------:R-:W-:Y:S05]  /*2b860*/  BSYNC B3 ;  /* 0x0000000000037941 */ /* 0x000fea0003800000 */
.L_x_5327:
[----:B-----5:R-:W-:Y:S01]  /*2b870*/  LOP3.LUT P1, RZ, R14, 0x4, RZ, 0xc0, !PT ;  /* 0x000000040eff7812 */ /* 0x020fe2000782c0ff */
[----:B------:R-:W-:-:S12]  /*2b880*/  BSSY B3, `(.L_x_5331) ;  /* 0x0000043000037945 */ /* 0x000fd80003800000 */
[----:B------:R-:W-:Y:S05]  /*2b890*/  @!P1 BRA `(.L_x_5332) ;  /* 0x0000000400049947 */ /* 0x000fea0003800000 */
[----:B------:R-:W-:Y:S02]  /*2b8a0*/  R2UR UR4, R74 ;  /* 0x000000004a0472ca */ /* 0x000fe400000e0000 */
[----:B------:R-:W-:-:S13]  /*2b8b0*/  R2UR UR5, R75 ;  /* 0x000000004b0572ca */ /* 0x000fda00000e0000 */
[----:B-1-3--:R-:W3:Y:S01]  /*2b8c0*/  LD.E.U8 R4, desc[UR4][R30.64+0x18] ;  /* 0x000018041e047980 */ /* 0x00aee2000c101100 */
[----:B------:R-:W-:-:S05]  /*2b8d0*/  VIADD R12, R87, 0x40 ;  /* 0x00000040570c7836 */ /* 0x000fca0000000000 */
[----:B------:R-:W-:Y:S01]  /*2b8e0*/  SHF.R.S32.HI R5, RZ, 0x1f, R12 ;  /* 0x0000001fff057819 */ /* 0x000fe2000001140c */
[----:B------:R-:W-:Y:S03]  /*2b8f0*/  BSSY B4, `(.L_x_5333) ;  /* 0x0000033000047945 */ /* 0x000fe60003800000 */
[----:B------:R-:W-:Y:S02]  /*2b900*/  LEA.HI R12, R5, R12, RZ, 0x3 ;  /* 0x0000000c050c7211 */ /* 0x000fe400078f18ff */
[----:B---3--:R-:W-:Y:S02]  /*2b910*/  LOP3.LUT P1, RZ, R4, 0x4, RZ, 0xc0, !PT ;  /* 0x0000000404ff7812 */ /* 0x008fe4000782c0ff */
[----:B------:R1:W5:Y:S11]  /*2b920*/  LD.E.128 R4, desc[UR4][R40.64+0x3000] ;  /* 0x0030000428047980 */ /* 0x000376000c101d00 */
[----:B-1----:R-:W-:Y:S05]  /*2b930*/  @!P1 BRA `(.L_x_5334) ;  /* 0x0000000000b89947 */ /* 0x002fea0003800000 */
[----:B------:R-:W-:Y:S01]  /*2b940*/  SHF.R.U64 R81, R78, 0x10, R79 ;  /* 0x000000104e517819 */ /* 0x000fe2000000124f */
[----:B-----5:R-:W-:Y:S01]  /*2b950*/  IMAD.U32 R13, R6, 0x10000, RZ ;  /* 0x00010000060d7824 */ /* 0x020fe200078e00ff */
[----:B------:R-:W-:Y:S01]  /*2b960*/  SHF.R.U32.HI R78, RZ, 0x10, R67 ;  /* 0x00000010ff4e7819 */ /* 0x000fe20000011643 */
[----:B------:R-:W-:Y:S01]  /*2b970*/  IMAD.U32 R15, R7, 0x10000, RZ ;  /* 0x00010000070f7824 */ /* 0x000fe200078e00ff */
[----:B------:R-:W-:Y:S02]  /*2b980*/  SHF.R.U32.HI R80, RZ, 0x10, R79 ;  /* 0x00000010ff507819 */ /* 0x000fe4000001164f */
[----:B------:R-:W-:Y:S02]  /*2b990*/  PRMT R133, R133, 0x5410, R78 ;  /* 0x0000541085857816 */ /* 0x000fe4000000004e */
[----:B------:R-:W-:Y:S02]  /*2b9a0*/  PRMT R131, R131, 0x5410, R80 ;  /* 0x0000541083837816 */ /* 0x000fe40000000050 */
[----:B------:R-:W-:Y:S01]  /*2b9b0*/  SHF.R.U64 R79, R66, 0x10, R67 ;  /* 0x00000010424f7819 */ /* 0x000fe20000001243 */
[----:B------:R-:W-:Y:S01]  /*2b9c0*/  IMAD.U32 R80, R133, 0x10000, RZ ;  /* 0x0001000085507824 */ /* 0x000fe200078e00ff */
[----:B------:R-:W-:Y:S01]  /*2b9d0*/  LOP3.LUT R14, R6, 0xffff0000, RZ, 0xc0, !PT ;  /* 0xffff0000060e7812 */ /* 0x000fe200078ec0ff */
[----:B------:R-:W-:Y:S01]  /*2b9e0*/  IMAD.U32 R78, R131, 0x10000, RZ ;  /* 0x00010000834e7824 */ /* 0x000fe200078e00ff */
[----:B------:R-:W-:Y:S01]  /*2b9f0*/  PRMT R130, R130, 0x5410, R81 ;  /* 0x0000541082827816 */ /* 0x000fe20000000051 */
[----:B------:R-:W-:Y:S01]  /*2ba00*/  IMAD.U32 R6, R5, 0x10000, RZ ;  /* 0x0001000005067824 */ /* 0x000fe200078e00ff */
[----:B------:R-:W-:Y:S01]  /*2ba10*/  PRMT R132, R132, 0x5410, R79 ;  /* 0x0000541084847816 */ /* 0x000fe2000000004f */
[C---:B------:R-:W-:Y:S01]  /*2ba20*/  FMUL.FTZ R84, R14.reuse, R80 ;  /* 0x000000500e547220 */ /* 0x040fe20000410000 */
[----:B------:R-:W-:Y:S01]  /*2ba30*/  LOP3.LUT R66, R7, 0xffff0000, RZ, 0xc0, !PT ;  /* 0xffff000007427812 */ /* 0x000fe200078ec0ff */
[-C--:B------:R-:W-:Y:S01]  /*2ba40*/  FMUL.FTZ R14, R14, R78.reuse ;  /* 0x0000004e0e0e7220 */ /* 0x080fe20000410000 */
[----:B------:R-:W-:Y:S01]  /*2ba50*/  LOP3.LUT R7, R5, 0xffff0000, RZ, 0xc0, !PT ;  /* 0xffff000005077812 */ /* 0x000fe200078ec0ff */
[C---:B------:R-:W-:Y:S01]  /*2ba60*/  FFMA.FTZ R84, R13.reuse, R78, -R84 ;  /* 0x0000004e0d547223 */ /* 0x040fe20000010854 */
[----:B------:R-:W-:Y:S01]  /*2ba70*/  LOP3.LUT R79, R132, 0xffff0000, RZ, 0xc0, !PT ;  /* 0xffff0000844f7812 */ /* 0x000fe200078ec0ff */
[----:B------:R-:W-:Y:S01]  /*2ba80*/  IMAD.U32 R5, R4, 0x10000, RZ ;  /* 0x0001000004057824 */ /* 0x000fe200078e00ff */
        /* <DEDUP_REMOVED lines=25> */
.L_x_5334:
[----:B------:R-:W-:Y:S05]  /*2bc20*/  BSYNC B4 ;  /* 0x0000000000047941 */ /* 0x000fea0003800000 */
.L_x_5333:
        /* <DEDUP_REMOVED lines=8> */
.L_x_5332:
[----:B------:R-:W-:Y:S05]  /*2bcb0*/  BSYNC B3 ;  /* 0x0000000000037941 */ /* 0x000fea0003800000 */
.L_x_5331:
[----:B-----5:R-:W-:Y:S01]  /*2bcc0*/  LOP3.LUT P1, RZ, R14, 0x8, RZ, 0xc0, !PT ;  /* 0x000000080eff7812 */ /* 0x020fe2000782c0ff */
[----:B------:R-:W-:-:S12]  /*2bcd0*/  BSSY B3, `(.L_x_5335) ;  /* 0x0000048000037945 */ /* 0x000fd80003800000 */
[----:B------:R-:W-:Y:S05]  /*2bce0*/  @!P1 BRA `(.L_x_5336) ;  /* 0x0000000400189947 */ /* 0x000fea0003800000 */
[----:B------:R-:W-:Y:S02]  /*2bcf0*/  R2UR UR4, R74 ;  /* 0x000000004a0472ca */ /* 0x000fe400000e0000 */
[----:B------:R-:W-:-:S13]  /*2bd00*/  R2UR UR5, R75 ;  /* 0x000000004b0572ca */ /* 0x000fda00000e0000 */
[----:B-1-34-:R-:W3:Y:S01]  /*2bd10*/  LD.E.U8 R12, desc[UR4][R30.64+0x18] ;  /* 0x000018041e0c7980 */ /* 0x01aee2000c101100 */
[----:B------:R-:W-:Y:S02]  /*2bd20*/  VIADD R4, R90, 0x1800 ;  /* 0x000018005a047836 */ /* 0x000fe40000000000 */
[----:B------:R-:W-:-:S03]  /*2bd30*/  VIADD R6, R87, 0x60 ;  /* 0x0000006057067836 */ /* 0x000fc60000000000 */
[----:B------:R-:W-:-:S04]  /*2bd40*/  IADD3 R5, P1, R4, R91, RZ ;  /* 0x0000005b04057210 */ /* 0x000fc80007f3e0ff */
[----:B------:R-:W-:Y:S02]  /*2bd50*/  LEA.HI.X.SX32 R7, R4, R93, 0x1, P1 ;  /* 0x0000005d04077211 */ /* 0x000fe400008f0eff */
[----:B------:R-:W-:-:S04]  /*2bd60*/  LEA R4, P2, R5, R34, 0x1 ;  /* 0x0000002205047211 */ /* 0x000fc800078408ff */
[----:B------:R-:W-:Y:S02]  /*2bd70*/  LEA.HI.X R5, R5, R35, R7, 0x1, P2 ;  /* 0x0000002305057211 */ /* 0x000fe400010f0c07 */
[----:B------:R-:W-:Y:S01]  /*2bd80*/  SHF.R.S32.HI R7, RZ, 0x1f, R6 ;  /* 0x0000001fff077819 */ /* 0x000fe20000011406 */
[----:B------:R-:W-:Y:S03]  /*2bd90*/  BSSY B4, `(.L_x_5337) ;  /* 0x0000033000047945 */ /* 0x000fe60003800000 */
[----:B------:R-:W-:Y:S02]  /*2bda0*/  LEA.HI R66, R7, R6, RZ, 0x3 ;  /* 0x0000000607427211 */ /* 0x000fe400078f18ff */
[----:B------:R-:W5:Y:S01]  /*2bdb0*/  LD.E.128 R4, desc[UR4][R4.64] ;  /* 0x0000000404047980 */ /* 0x000f62000c101d00 */
[----:B---3--:R-:W-:-:S13]  /*2bdc0*/  LOP3.LUT P1, RZ, R12, 0x8, RZ, 0xc0, !PT ;  /* 0x000000080cff7812 */ /* 0x008fda000782c0ff */
        /* <DEDUP_REMOVED lines=9> */
[----:B------:R-:W-:Y:S01]  /*2be60*/  PRMT R128, R128, 0x5410, R63 ;  /* 0x0000541080807816 */ /* 0x000fe2000000003f */
[----:B------:R-:W-:Y:S01]  /*2be70*/  IMAD.U32 R63, R127, 0x10000, RZ ;  /* 0x000100007f3f7824 */ /* 0x000fe200078e00ff */
[----:B------:R-:W-:Y:S01]  /*2be80*/  LOP3.LUT R13, R6, 0xffff0000, RZ, 0xc0, !PT ;  /* 0xffff0000060d7812 */ /* 0x000fe200078ec0ff */
[----:B------:R-:W-:Y:S01]  /*2be90*/  IMAD.U32 R65, R129, 0x10000, RZ ;  /* 0x0001000081417824 */ /* 0x000fe200078e00ff */
[----:B------:R-:W-:Y:S01]  /*2bea0*/  LOP3.LUT R15, R7, 0xffff0000, RZ, 0xc0, !PT ;  /* 0xffff0000070f7812 */ /* 0x000fe200078ec0ff */
[----:B------:R-:W-:Y:S01]  /*2beb0*/  IMAD.U32 R6, R5, 0x10000, RZ ;  /* 0x0001000005067824 */ /* 0x000fe200078e00ff */
[----:B------:R-:W-:Y:S01]  /*2bec0*/  PRMT R126, R126, 0x5410, R67 ;  /* 0x000054107e7e7816 */ /* 0x000fe20000000043 */
[----:B------:R-:W-:Y:S01]  /*2bed0*/  FMUL.FTZ R79, R13, R65 ;  /* 0x000000410d4f7220 */ /* 0x000fe20000410000 */
[----:B------:R-:W-:Y:S01]  /*2bee0*/  LOP3.LUT R7, R5, 0xffff0000, RZ, 0xc0, !PT ;  /* 0xffff000005077812 */ /* 0x000fe200078ec0ff */
[-C--:B------:R-:W-:Y:S01]  /*2bef0*/  FMUL.FTZ R13, R13, R63.reuse ;  /* 0x0000003f0d0d7220 */ /* 0x080fe20000410000 */
[----:B------:R-:W-:Y:S01]  /*2bf00*/  LOP3.LUT R64, R128, 0xffff0000, RZ, 0xc0, !PT ;  /* 0xffff000080407812 */ /* 0x000fe200078ec0ff */
[----:B------:R-:W-:Y:S01]  /*2bf10*/  IMAD.U32 R5, R4, 0x10000, RZ ;  /* 0x0001000004057824 */ /* 0x000fe200078e00ff */
[----:B------:R-:W-:Y:S01]  /*2bf20*/  LOP3.LUT R62, R126, 0xffff0000, RZ, 0xc0, !PT ;  /* 0xffff00007e3e7812 */ /* 0x000fe200078ec0ff */
[----:B------:R-:W-:Y:S01]  /*2bf30*/  FFMA.FTZ R79, R12, R63, -R79 ;  /* 0x0000003f0c4f7223 */ /* 0x000fe2000001084f */
[----:B------:R-:W-:Y:S01]  /*2bf40*/  LOP3.LUT R129, R129, 0xffff0000, RZ, 0xc0, !PT ;  /* 0xffff000081817812 */ /* 0x000fe200078ec0ff */
[----:B------:R-:W-:Y:S01]  /*2bf50*/  FMUL.FTZ R67, R7, R64 ;  /* 0x0000004007437220 */ /* 0x000fe20000410000 */
[----:B------:R-:W-:Y:S01]  /*2bf60*/  LOP3.LUT R127, R127, 0xffff0000, RZ, 0xc0, !PT ;  /* 0xffff00007f7f7812 */ /* 0x000fe200078ec0ff */
[-C--:B------:R-:W-:Y:S01]  /*2bf70*/  FMUL.FTZ R7, R7, R62.reuse ;  /* 0x0000003e07077220 */ /* 0x080fe20000410000 */
[----:B------:R-:W-:Y:S01]  /*2bf80*/  LOP3.LUT R4, R4, 0xffff0000, RZ, 0xc0, !PT ;  /* 0xffff000004047812 */ /* 0x000fe200078ec0ff */
[----:B------:R-:W-:Y:S01]  /*2bf90*/  FFMA.FTZ R67, R6, R62, -R67 ;  /* 0x0000003e06437223 */ /* 0x000fe20000010843 */
[----:B------:R-:W-:Y:S01]  /*2bfa0*/  FFMA.FTZ R12, R12, R65, R13 ;  /* 0x000000410c0c7223 */ /* 0x000fe2000001000d */
[----:B------:R-:W-:-:S02]  /*2bfb0*/  IMAD.U32 R128, R128, 0x10000, RZ ;  /* 0x0001000080807824 */ /* 0x000fc400078e00ff */
[C---:B------:R-:W-:Y:S01]  /*2bfc0*/  FMUL.FTZ R13, R15.reuse, R129 ;  /* 0x000000810f0d7220 */ /* 0x040fe20000410000 */
[----:B------:R-:W-:Y:S02]  /*2bfd0*/  IMAD.U32 R126, R126, 0x10000, RZ ;  /* 0x000100007e7e7824 */ /* 0x000fe400078e00ff */
[-C--:B------:R-:W-:Y:S01]  /*2bfe0*/  FMUL.FTZ R62, R15, R127.reuse ;  /* 0x0000007f0f3e7220 */ /* 0x080fe20000410000 */
[----:B------:R-:W-:Y:S01]  /*2bff0*/  FFMA.FTZ R64, R6, R64, R7 ;  /* 0x0000004006407223 */ /* 0x000fe20000010007 */
        /* <DEDUP_REMOVED lines=8> */
[----:B------:R-:W-:Y:S01]  /*2c080*/  F2FP.BF16.F32.PACK_AB R4, R7, R6 ;  /* 0x000000060704723e */ /* 0x000fe200000010ff */
[----:B------:R-:W-:Y:S01]  /*2c090*/  IMAD.MOV.U32 R6, RZ, RZ, R12 ;  /* 0x000000ffff067224 */ /* 0x000fe200078e000c */
[----:B------:R-:W-:Y:S01]  /*2c0a0*/  F2FP.BF16.F32.PACK_AB R5, R64, R67 ;  /* 0x000000434005723e */ /* 0x000fe200000010ff */
[----:B------:R-:W-:-:S07]  /*2c0b0*/  IMAD.MOV.U32 R7, RZ, RZ, R13 ;  /* 0x000000ffff077224 */ /* 0x000fce00078e000d */
.L_x_5338:
[----:B------:R-:W-:Y:S05]  /*2c0c0*/  BSYNC B4 ;  /* 0x0000000000047941 */ /* 0x000fea0003800000 */
.L_x_5337:
        /* <DEDUP_REMOVED lines=8> */
.L_x_5336:
[----:B------:R-:W-:Y:S05]  /*2c150*/  BSYNC B3 ;  /* 0x0000000000037941 */ /* 0x000fea0003800000 */
.L_x_5335:
[----:B-----5:R-:W-:Y:S01]  /*2c160*/  LOP3.LUT P1, RZ, R14, 0x10, RZ, 0xc0, !PT ;  /* 0x000000100eff7812 */ /* 0x020fe2000782c0ff */
[----:B------:R-:W-:-:S12]  /*2c170*/  BSSY B3, `(.L_x_5339) ;  /* 0x0000043000037945 */ /* 0x000fd80003800000 */
[----:B------:R-:W-:Y:S05]  /*2c180*/  @!P1 BRA `(.L_x_5340) ;  /* 0x0000000400049947 */ /* 0x000fea0003800000 */
[----:B------:R-:W-:Y:S02]  /*2c190*/  R2UR UR4, R74 ;  /* 0x000000004a0472ca */ /* 0x000fe400000e0000 */
[----:B------:R-:W-:-:S13]  /*2c1a0*/  R2UR UR5, R75 ;  /* 0x000000004b0572ca */ /* 0x000fda00000e0000 */
[----:B-1-34-:R-:W3:Y:S01]  /*2c1b0*/  LD.E.U8 R5, desc[UR4][R30.64+0x18] ;  /* 0x000018041e057980 */ /* 0x01aee2000c101100 */
[----:B------:R-:W-:Y:S01]  /*2c1c0*/  VIADD R4, R87, 0x80 ;  /* 0x0000008057047836 */ /* 0x000fe20000000000 */
[----:B------:R-:W-:Y:S01]  /*2c1d0*/  BSSY B4, `(.L_x_5341) ;  /* 0x0000034000047945 */ /* 0x000fe20003800000 */
[----:B---3--:R-:W-:-:S03]  /*2c1e0*/  LOP3.LUT P1, RZ, R5, 0x10, RZ, 0xc0, !PT ;  /* 0x0000001005ff7812 */ /* 0x008fc6000782c0ff */
[----:B------:R-:W-:-:S04]  /*2c1f0*/  SHF.R.S32.HI R5, RZ, 0x1f, R4 ;  /* 0x0000001fff057819 */ /* 0x000fc80000011404 */
[----:B------:R-:W-:Y:S02]  /*2c200*/  LEA.HI R62, R5, R4, RZ, 0x3 ;  /* 0x00000004053e7211 */ /* 0x000fe400078f18ff */
[----:B------:R1:W5:Y:S04]  /*2c210*/  LD.E.128 R4, desc[UR4][R40.64+0x6000] ;  /* 0x0060000428047980 */ /* 0x000368000c101d00 */
[----:B------:R-:W-:Y:S05]  /*2c220*/  @!P1 BRA `(.L_x_5342) ;  /* 0x0000000000b89947 */ /* 0x000fea0003800000 */
[----:B------:R-:W-:Y:S01]  /*2c230*/  SHF.R.U64 R58, R58, 0x10, R59 ;  /* 0x000000103a3a7819 */ /* 0x000fe2000000123b */
[----:B-----5:R-:W-:Y:S01]  /*2c240*/  IMAD.U32 R14, R7, 0x10000, RZ ;  /* 0x00010000070e7824 */ /* 0x020fe200078e00ff */
[----:B------:R-:W-:Y:S01]  /*2c250*/  SHF.R.U64 R60, R60, 0x10, R61 ;  /* 0x000000103c3c7819 */ /* 0x000fe2000000123d */
[----:B------:R-:W-:Y:S01]  /*2c260*/  IMAD.U32 R12, R6, 0x10000, RZ ;  /* 0x00010000060c7824 */ /* 0x000fe200078e00ff */
[----:B------:R-:W-:Y:S02]  /*2c270*/  SHF.R.U32.HI R59, RZ, 0x10, R59 ;  /* 0x00000010ff3b7819 */ /* 0x000fe4000001163b */
[----:B------:R-:W-:Y:S02]  /*2c280*/  SHF.R.U32.HI R61, RZ, 0x10, R61 ;  /* 0x00000010ff3d7819 */ /* 0x000fe4000001163d */
[----:B------:R-:W-:Y:S02]  /*2c290*/  PRMT R123, R123, 0x5410, R58 ;  /* 0x000054107b7b7816 */ /* 0x000fe4000000003a */
[----:B------:R-:W-:-:S02]  /*2c2a0*/  PRMT R125, R125, 0x5410, R60 ;  /* 0x000054107d7d7816 */ /* 0x000fc4000000003c */
[----:B------:R-:W-:Y:S02]  /*2c2b0*/  PRMT R122, R122, 0x5410, R59 ;  /* 0x000054107a7a7816 */ /* 0x000fe4000000003b */
[----:B------:R-:W-:Y:S02]  /*2c2c0*/  LOP3.LUT R15, R7, 0xffff0000, RZ, 0xc0, !PT ;  /* 0xffff0000070f7812 */ /* 0x000fe400078ec0ff */
[----:B------:R-:W-:Y:S01]  /*2c2d0*/  PRMT R124, R124, 0x5410, R61 ;  /* 0x000054107c7c7816 */ /* 0x000fe2000000003d */
[----:B------:R-:W-:Y:S01]  /*2c2e0*/  IMAD.U32 R61, R122, 0x10000, RZ ;  /* 0x000100007a3d7824 */ /* 0x000fe200078e00ff */
[----:B------:R-:W-:Y:S02]  /*2c2f0*/  LOP3.LUT R7, R5, 0xffff0000, RZ, 0xc0, !PT ;  /* 0xffff000005077812 */ /* 0x000fe400078ec0ff */
[----:B------:R-:W-:Y:S01]  /*2c300*/  LOP3.LUT R60, R123, 0xffff0000, RZ, 0xc0, !PT ;  /* 0xffff00007b3c7812 */ /* 0x000fe200078ec0ff */
[----:B------:R-:W-:Y:S01]  /*2c310*/  IMAD.U32 R59, R124, 0x10000, RZ ;  /* 0x000100007c3b7824 */ /* 0x000fe200078e00ff */
[----:B------:R-:W-:Y:S01]  /*2c320*/  LOP3.LUT R58, R125, 0xffff0000, RZ, 0xc0, !PT ;  /* 0xffff00007d3a7812 */ /* 0x000fe200078ec0ff */
[----:B------:R-:W-:Y:S01]  /*2c330*/  IMAD.U32 R123, R123, 0x10000, RZ ;  /* 0x000100007b7b7824 */ /* 0x000fe200078e00ff */
[----:B------:R-:W-:Y:S01]  /*2c340*/  LOP3.LUT R13, R6, 0xffff0000, RZ, 0xc0, !PT ;  /* 0xffff0000060d7812 */ /* 0x000fe200078ec0ff */
[----:B------:R-:W-:-:S02]  /*2c350*/  IMAD.U32 R6, R5, 0x10000, RZ ;  /* 0x0001000005067824 */ /* 0x000fc400078e00ff */
[C---:B------:R-:W-:Y:S01]  /*2c360*/  FMUL.FTZ R63, R7.reuse, R60 ;  /* 0x0000003c073f7220 */ /* 0x040fe20000410000 */
[C---:B------:R-:W-:Y:S02]  /*2c370*/  IMAD.U32 R5, R4.reuse, 0x10000, RZ ;  /* 0x0001000004057824 */ /* 0x040fe400078e00ff */
[-C--:B------:R-:W-:Y:S01]  /*2c380*/  FMUL.FTZ R7, R7, R58.reuse ;  /* 0x0000003a07077220 */ /* 0x080fe20000410000 */
[----:B------:R-:W-:Y:S01]  /*2c390*/  LOP3.LUT R4, R4, 0xffff0000, RZ, 0xc0, !PT ;  /* 0xffff000004047812 */ /* 0x000fe200078ec0ff */
[C---:B------:R-:W-:Y:S01]  /*2c3a0*/  FMUL.FTZ R65, R13.reuse, R61 ;  /* 0x0000003d0d417220 */ /* 0x040fe20000410000 */
[----:B------:R-:W-:Y:S01]  /*2c3b0*/  LOP3.LUT R122, R122, 0xffff0000, RZ, 0xc0, !PT ;  /* 0xffff00007a7a7812 */ /* 0x000fe200078ec0ff */
[-C--:B------:R-:W-:Y:S01]  /*2c3c0*/  FMUL.FTZ R13, R13, R59.reuse ;  /* 0x0000003b0d0d7220 */ /* 0x080fe20000410000 */
[----:B------:R-:W-:Y:S01]  /*2c3d0*/  LOP3.LUT R124, R124, 0xffff0000, RZ, 0xc0, !PT ;  /* 0xffff00007c7c7812 */ /* 0x000fe200078ec0ff */
[----:B------:R-:W-:Y:S02]  /*2c3e0*/  IMAD.U32 R125, R125, 0x10000, RZ ;  /* 0x000100007d7d7824 */ /* 0x000fe400078e00ff */
[C---:B------:R-:W-:Y:S01]  /*2c3f0*/  FFMA.FTZ R63, R6.reuse, R58, -R63 ;  /* 0x0000003a063f7223 */ /* 0x040fe2000001083f */
[----:B------:R-:W-:Y:S01]  /*2c400*/  FFMA.FTZ R60, R6, R60, R7 ;  /* 0x0000003c063c7223 */ /* 0x000fe20000010007 */
[----:B------:R-:W-:Y:S01]  /*2c410*/  FFMA.FTZ R65, R12, R59, -R65 ;  /* 0x0000003b0c417223 */ /* 0x000fe20000010841 */
[----:B------:R-:W-:Y:S01]  /*2c420*/  FMUL.FTZ R6, R4, R123 ;  /* 0x0000007b04067220 */ /* 0x000fe20000410000 */
[----:B------:R-:W-:Y:S01]  /*2c430*/  FFMA.FTZ R12, R12, R61, R13 ;  /* 0x0000003d0c0c7223 */ /* 0x000fe2000001000d */
        /* <DEDUP_REMOVED lines=13> */
.L_x_5342:
[----:B------:R-:W-:Y:S05]  /*2c510*/  BSYNC B4 ;  /* 0x0000000000047941 */ /* 0x000fea0003800000 */
.L_x_5341:
        /* <DEDUP_REMOVED lines=8> */
.L_x_5340:
[----:B------:R-:W-:Y:S05]  /*2c5a0*/  BSYNC B3 ;  /* 0x0000000000037941 */ /* 0x000fea0003800000 */
.L_x_5339:
[----:B-----5:R-:W-:-:S13]  /*2c5b0*/  LOP3.LUT P1, RZ, R14, 0x20, RZ, 0xc0, !PT ;  /* 0x000000200eff7812 */ /* 0x020fda000782c0ff */
[----:B------:R-:W-:Y:S05]  /*2c5c0*/  @!P1 BRA `(.L_x_5322) ;  /* 0x00000004000c9947 */ /* 0x000fea0003800000 */
[----:B------:R-:W-:Y:S02]  /*2c5d0*/  R2UR UR4, R74 ;  /* 0x000000004a0472ca */ /* 0x000fe400000e0000 */
[----:B------:R-:W-:-:S13]  /*2c5e0*/  R2UR UR5, R75 ;  /* 0x000000004b0572ca */ /* 0x000fda00000e0000 */
[----:B-1234-:R-:W2:Y:S01]  /*2c5f0*/  LD.E.U8 R13, desc[UR4][R30.64+0x18] ;  /* 0x000018041e0d7980 */ /* 0x01eea2000c101100 */
[----:B------:R-:W-:-:S05]  /*2c600*/  VIADD R4, R90, 0x3000 ;  /* 0x000030005a047836 */ /* 0x000fca0000000000 */
[----:B------:R-:W-:-:S04]  /*2c610*/  IADD3 R5, P1, R4, R91, RZ ;  /* 0x0000005b04057210 */ /* 0x000fc80007f3e0ff */
[----:B------:R-:W-:Y:S02]  /*2c620*/  LEA.HI.X.SX32 R6, R4, R93, 0x1, P1 ;  /* 0x0000005d04067211 */ /* 0x000fe400008f0eff */
[----:B------:R-:W-:-:S04]  /*2c630*/  LEA R4, P1, R5, R34, 0x1 ;  /* 0x0000002205047211 */ /* 0x000fc800078208ff */
[----:B------:R-:W-:Y:S01]  /*2c640*/  LEA.HI.X R5, R5, R35, R6, 0x1, P1 ;  /* 0x0000002305057211 */ /* 0x000fe200008f0c06 */
[----:B------:R-:W-:Y:S01]  /*2c650*/  VIADD R12, R87, 0xa0 ;  /* 0x000000a0570c7836 */ /* 0x000fe20000000000 */
[----:B------:R-:W-:Y:S04]  /*2c660*/  BSSY B3, `(.L_x_5343) ;  /* 0x0000034000037945 */ /* 0x000fe80003800000 */
[----:B------:R-:W5:Y:S01]  /*2c670*/  LD.E.128 R4, desc[UR4][R4.64] ;  /* 0x0000000404047980 */ /* 0x000f62000c101d00 */
[----:B--2---:R-:W-:Y:S02]  /*2c680*/  LOP3.LUT P1, RZ, R13, 0x20, RZ, 0xc0, !PT ;  /* 0x000000200dff7812 */ /* 0x004fe4000782c0ff */
[----:B------:R-:W-:-:S04]  /*2c690*/  SHF.R.S32.HI R13, RZ, 0x1f, R12 ;  /* 0x0000001fff0d7819 */ /* 0x000fc8000001140c */
[----:B------:R-:W-:-:S07]  /*2c6a0*/  LEA.HI R58, R13, R12, RZ, 0x3 ;  /* 0x0000000c0d3a7211 */ /* 0x000fce00078f18ff */
        /* <DEDUP_REMOVED lines=24> */
[C---:B------:R-:W-:Y:S01]  /*2c830*/  FMUL.FTZ R59, R7.reuse, R56 ;  /* 0x00000038073b7220 */ /* 0x040fe20000410000 */
[----:B------:R-:W-:Y:S01]  /*2c840*/  LOP3.LUT R118, R118, 0xffff0000, RZ, 0xc0, !PT ;  /* 0xffff000076767812 */ /* 0x000fe200078ec0ff */
[-C--:B------:R-:W-:Y:S01]  /*2c850*/  FMUL.FTZ R7, R7, R54.reuse ;  /* 0x0000003607077220 */ /* 0x080fe20000410000 */
[----:B------:R-:W-:Y:S01]  /*2c860*/  LOP3.LUT R4, R4, 0xffff0000, RZ, 0xc0, !PT ;  /* 0xffff000004047812 */ /* 0x000fe200078ec0ff */
[----:B------:R-:W-:Y:S01]  /*2c870*/  FFMA.FTZ R59, R6, R54, -R59 ;  /* 0x00000036063b7223 */ /* 0x000fe2000001083b */
[----:B------:R-:W-:Y:S01]  /*2c880*/  FFMA.FTZ R12, R12, R57, R13 ;  /* 0x000000390c0c7223 */ /* 0x000fe2000001000d */
[----:B------:R-:W-:-:S02]  /*2c890*/  IMAD.U32 R120, R120, 0x10000, RZ ;  /* 0x0001000078787824 */ /* 0x000fc400078e00ff */
[----:B------:R-:W-:Y:S01]  /*2c8a0*/  FMUL.FTZ R13, R15, R121 ;  /* 0x000000790f0d7220 */ /* 0x000fe20000410000 */
[----:B------:R-:W-:Y:S02]  /*2c8b0*/  IMAD.U32 R119, R119, 0x10000, RZ ;  /* 0x0001000077777824 */ /* 0x000fe400078e00ff */
[----:B------:R-:W-:Y:S01]  /*2c8c0*/  FMUL.FTZ R54, R15, R118 ;  /* 0x000000760f367220 */ /* 0x000fe20000410000 */
[----:B------:R-:W-:Y:S01]  /*2c8d0*/  FFMA.FTZ R56, R6, R56, R7 ;  /* 0x0000003806387223 */ /* 0x000fe20000010007 */
        /* <DEDUP_REMOVED lines=12> */
.L_x_5344:
[----:B------:R-:W-:Y:S05]  /*2c9a0*/  BSYNC B3 ;  /* 0x0000000000037941 */ /* 0x000fea0003800000 */
.L_x_5343:
[----:B------:R-:W-:Y:S02]  /*2c9b0*/  R2UR UR4, R74 ;  /* 0x000000004a0472ca */ /* 0x000fe400000e0000 */
[----:B------:R-:W-:Y:S02]  /*2c9c0*/  R2UR UR5, R75 ;  /* 0x000000004b0572ca */ /* 0x000fe400000e0000 */
[----:B------:R-:W-:-:S05]  /*2c9d0*/  LOP3.LUT R13, R58, 0xfffffff8, RZ, 0xc0, !PT ;  /* 0xfffffff83a0d7812 */ /* 0x000fca00078ec0ff */
[----:B------:R-:W-:-:S06]  /*2c9e0*/  IMAD.WIDE R10, R13, 0x2, R10 ;  /* 0x000000020d0a7825 */ /* 0x000fcc00078e020a */
[----:B-----5:R1:W-:Y:S02]  /*2c9f0*/  ST.E.128 desc[UR4][R10.64], R4 ;  /* 0x000000040a007985 */ /* 0x0203e4000c101d04 */
.L_x_5322:
[----:B------:R-:W-:Y:S05]  /*2ca00*/  BSYNC B2 ;  /* 0x0000000000027941 */ /* 0x000fea0003800000 */
.L_x_5321:
[----:B------:R-:W-:-:S03]  /*2ca10*/  UMOV UR4, 0xffffffff ;  /* 0xffffffff00047882 */ /* 0x000fc60000000000 */
[----:B------:R-:W-:Y:S05]  /*2ca20*/  BRA.DIV UR4, `(.L_x_5345) ;  /* 0x0000007e04407947 */ /* 0x000fea000b800000 */
[----:B0-----:R-:W0:Y:S04]  /*2ca30*/  SHFL.IDX PT, R77, R77, 0x1, 0x1c1f ;  /* 0x003c1f004d4d7f89 */ /* 0x001e2800000e0000 */
[----:B------:R0:W0:Y:S02]  /*2ca40*/  SHFL.IDX PT, R14, R86, 0x1, 0x1c1f ;  /* 0x003c1f00560e7f89 */ /* 0x00002400000e0000 */
.L_x_5418:
[----:B------:R-:W-:Y:S02]  /*2ca50*/  R2UR UR4, R74 ;  /* 0x000000004a0472ca */ /* 0x000fe400000e0000 */
[----:B------:R-:W-:-:S13]  /*2ca60*/  R2UR UR5, R75 ;  /* 0x000000004b0572ca */ /* 0x000fda00000e0000 */
[----:B-1234-:R-:W2:Y:S01]  /*2ca70*/  LD.E R5, desc[UR4][R30.64+0xc] ;  /* 0x00000c041e057980 */ /* 0x01eea2000c101900 */
[----:B------:R-:W-:Y:S02]  /*2ca80*/  VIADD R4, R113, 0x40 ;  /* 0x0000004071047836 */ /* 0x000fe40000000000 */
[----:B0-----:R-:W-:Y:S02]  /*2ca90*/  IMAD.MOV.U32 R15, RZ, RZ, R77 ;  /* 0x000000ffff0f7224 */ /* 0x001fe400078e004d */
[----:B--2---:R-:W-:-:S05]  /*2caa0*/  IMAD R5, R2, -0x60, R5 ;  /* 0xffffffa002057824 */ /* 0x004fca00078e0205 */
[----:B------:R-:W-:-:S04]  /*2cab0*/  VIMNMX R5, R5, 0x60, PT ;  /* 0x0000006005057848 */ /* 0x000fc80003fe0100 */
[----:B------:R-:W-:-:S13]  /*2cac0*/  ISETP.GE.AND P1, PT, R4, R5, PT ;  /* 0x000000050400720c */ /* 0x000fda0003f26270 */
[----:B------:R-:W-:Y:S05]  /*2cad0*/  @P1 BRA `(.L_x_5346) ;  /* 0x0000007800541947 */ /* 0x000fea0003800000 */
[----:B------:R-:W-:Y:S02]  /*2cae0*/  R2UR UR4, R74 ;  /* 0x000000004a0472ca */ /* 0x000fe400000e0000 */
[----:B------:R-:W-:-:S13]  /*2caf0*/  R2UR UR5, R75 ;  /* 0x000000004b0572ca */ /* 0x000fda00000e0000 */
[----:B------:R-:W2:Y:S01]  /*2cb00*/  LD.E.U8 R12, desc[UR4][R32.64] ;  /* 0x00000004200c7980 */ /* 0x000ea2000c101100 */
[----:B------:R-:W-:Y:S01]  /*2cb10*/  BSSY B2, `(.L_x_5347) ;  /* 0x0000042000027945 */ /* 0x000fe20003800000 */
[----:B--2---:R-:W-:-:S04]  /*2cb20*/  LOP3.LUT R4, R12, 0x1, RZ, 0xc0, !PT ;  /* 0x000000010c047812 */ /* 0x004fc800078ec0ff */
[----:B------:R-:W-:-:S13]  /*2cb30*/  ISETP.NE.U32.AND P1, PT, R4, 0x1, PT ;  /* 0x000000010400780c */ /* 0x000fda0003f25070 */
[----:B------:R-:W-:Y:S05]  /*2cb40*/  @P1 BRA `(.L_x_5348) ;  /* 0x0000000000f81947 */ /* 0x000fea0003800000 */
[----:B------:R-:W-:Y:S02]  /*2cb50*/  R2UR UR4, R74 ;  /* 0x000000004a0472ca */ /* 0x000fe400000e0000 */
[----:B------:R-:W-:-:S13]  /*2cb60*/  R2UR UR5, R75 ;  /* 0x000000004b0572ca */ /* 0x000fda00000e0000 */
[----:B------:R-:W2:Y:S01]  /*2cb70*/  LD.E.U8 R4, desc[UR4][R30.64+0x18] ;  /* 0x000018041e047980 */ /* 0x000ea2000c101100 */
[----:B------:R-:W-:Y:S01]  /*2cb80*/  BSSY B3, `(.L_x_5349) ;  /* 0x0000033000037945 */ /* 0x000fe20003800000 */
[----:B--2---:R-:W-:-:S04]  /*2cb90*/  LOP3.LUT R4, R4, 0x1, RZ, 0xc0, !PT ;  /* 0x0000000104047812 */ /* 0x004fc800078ec0ff */
[----:B------:R-:W-:Y:S02]  /*2cba0*/  ISETP.NE.U32.AND P1, PT, R4, 0x1, PT ;  /* 0x000000010400780c */ /* 0x000fe40003f25070 */
[----:B------:R0:W5:Y:S11]  /*2cbb0*/  LD.E.128 R4, desc[UR4][R40.64+0x2000] ;  /* 0x0020000428047980 */ /* 0x000176000c101d00 */
[----:B0-----:R-:W-:Y:S05]  /*2cbc0*/  @P1 BRA `(.L_x_5350) ;  /* 0x0000000000b81947 */ /* 0x001fea0003800000 */
        /* <DEDUP_REMOVED lines=46> */
.L_x_5350:
[----:B------:R-:W-:Y:S05]  /*2ceb0*/  BSYNC B3 ;  /* 0x0000000000037941 */ /* 0x000fea0003800000 */
.L_x_5349:
[C---:B------:R-:W-:Y:S01]  /*2cec0*/  R2UR UR4, R74.reuse ;  /* 0x000000004a0472ca */ /* 0x040fe200000e0000 */
[----:B------:R-:W-:Y:S01]  /*2ced0*/  IMAD.WIDE R10, R87, 0x2, R14 ;  /* 0x00000002570a7825 */ /* 0x000fe200078e020e */
[C---:B------:R-:W-:Y:S02]  /*2cee0*/  R2UR UR5, R75.reuse ;  /* 0x000000004b0572ca */ /* 0x040fe400000e0000 */
[----:B------:R-:W-:Y:S02]  /*2cef0*/  R2UR UR6, R74 ;  /* 0x000000004a0672ca */ /* 0x000fe400000e0000 */
[----:B------:R-:W-:-:S09]  /*2cf00*/  R2UR UR7, R75 ;  /* 0x000000004b0772ca */ /* 0x000fd200000e0000 */
[----:B-----5:R0:W-:Y:S04]  /*2cf10*/  ST.E.128 desc[UR4][R10.64], R4 ;  /* 0x000000040a007985 */ /* 0x0201e8000c101d04 */
[----:B------:R0:W5:Y:S02]  /*2cf20*/  LD.E.U8 R12, desc[UR6][R32.64] ;  /* 0x00000006200c7980 */ /* 0x000164000c101100 */
.L_x_5348:
[----:B------:R-:W-:Y:S05]  /*2cf30*/  BSYNC B2 ;  /* 0x0000000000027941 */ /* 0x000fea0003800000 */
.L_x_5347:
[----:B-----5:R-:W-:Y:S01]  /*2cf40*/  LOP3.LUT P1, RZ, R12, 0x2, RZ, 0xc0, !PT ;  /* 0x000000020cff7812 */ /* 0x020fe2000782c0ff */
[----:B------:R-:W-:-:S12]  /*2cf50*/  BSSY B2, `(.L_x_5351) ;  /* 0x0000048000027945 */ /* 0x000fd80003800000 */
[----:B------:R-:W-:Y:S05]  /*2cf60*/  @!P1 BRA `(.L_x_5352) ;  /* 0x0000000400189947 */ /* 0x000fea0003800000 */
[----:B------:R-:W-:Y:S02]  /*2cf70*/  R2UR UR4, R74 ;  /* 0x000000004a0472ca */ /* 0x000fe400000e0000 */
[----:B------:R-:W-:-:S13]  /*2cf80*/  R2UR UR5, R75 ;  /* 0x000000004b0572ca */ /* 0x000fda00000e0000 */
[----:B0-----:R-:W2:Y:S01]  /*2cf90*/  LD.E.U8 R10, desc[UR4][R30.64+0x18] ;  /* 0x000018041e0a7980 */ /* 0x001ea2000c101100 */
        /* <DEDUP_REMOVED lines=10> */
[----:B--2---:R-:W-:-:S13]  /*2d040*/  LOP3.LUT P1, RZ, R10, 0x2, RZ, 0xc0, !PT ;  /* 0x000000020aff7812 */ /* 0x004fda000782c0ff */
[----:B------:R-:W-:Y:S05]  /*2d050*/  @!P1 BRA `(.L_x_5354) ;  /* 0x0000000000b89947 */ /* 0x000fea0003800000 */
[----:B------:R-:W-:Y:S01]  /*2d060*/  SHF.R.U64 R50, R46, 0x10, R47 ;  /* 0x000000102e327819 */ /* 0x000fe2000000122f */
[----:B-----5:R-:W-:Y:S01]  /*2d070*/  IMAD.U32 R12, R7, 0x10000, RZ ;  /* 0x00010000070c7824 */ /* 0x020fe200078e00ff */
[--C-:B------:R-:W-:Y:S01]  /*2d080*/  SHF.R.U64 R46, R48, 0x10, R49.reuse ;  /* 0x00000010302e7819 */ /* 0x100fe20000001231 */
        /* <DEDUP_REMOVED lines=43> */
.L_x_5354:
[----:B------:R-:W-:Y:S05]  /*2d340*/  BSYNC B3 ;  /* 0x0000000000037941 */ /* 0x000fea0003800000 */
.L_x_5353:
[C---:B------:R-:W-:Y:S02]  /*2d350*/  R2UR UR4, R74.reuse ;  /* 0x000000004a0472ca */ /* 0x040fe400000e0000 */
[C---:B------:R-:W-:Y:S02]  /*2d360*/  R2UR UR5, R75.reuse ;  /* 0x000000004b0572ca */ /* 0x040fe400000e0000 */
[----:B------:R-:W-:Y:S02]  /*2d370*/  R2UR UR6, R74 ;  /* 0x000000004a0672ca */ /* 0x000fe400000e0000 */
[----:B------:R-:W-:Y:S02]  /*2d380*/  R2UR UR7, R75 ;  /* 0x000000004b0772ca */ /* 0x000fe400000e0000 */
[----:B------:R-:W-:-:S05]  /*2d390*/  LOP3.LUT R11, R52, 0xfffffff8, RZ, 0xc0, !PT ;  /* 0xfffffff8340b7812 */ /* 0x000fca00078ec0ff */
[----:B------:R-:W-:-:S05]  /*2d3a0*/  IMAD.WIDE R10, R11, 0x2, R14 ;  /* 0x000000020b0a7825 */ /* 0x000fca00078e020e */
[----:B-----5:R1:W-:Y:S04]  /*2d3b0*/  ST.E.128 desc[UR4][R10.64], R4 ;  /* 0x000000040a007985 */ /* 0x0203e8000c101d04 */
[----:B------:R1:W5:Y:S02]  /*2d3c0*/  LD.E.U8 R12, desc[UR6][R32.64] ;  /* 0x00000006200c7980 */ /* 0x000364000c101100 */
.L_x_5352:
[----:B------:R-:W-:Y:S05]  /*2d3d0*/  BSYNC B2 ;  /* 0x0000000000027941 */ /* 0x000fea0003800000 */
.L_x_5351:
[----:B-----5:R-:W-:Y:S01]  /*2d3e0*/  LOP3.LUT P1, RZ, R12, 0x4, RZ, 0xc0, !PT ;  /* 0x000000040cff7812 */ /* 0x020fe2000782c0ff */
[----:B------:R-:W-:-:S12]  /*2d3f0*/  BSSY B2, `(.L_x_5355) ;  /* 0x0000043000027945 */ /* 0x000fd80003800000 */
[----:B------:R-:W-:Y:S05]  /*2d400*/  @!P1 BRA `(.L_x_5356) ;  /* 0x0000000400049947 */ /* 0x000fea0003800000 */
[----:B------:R-:W-:Y:S02]  /*2d410*/  R2UR UR4, R74 ;  /* 0x000000004a0472ca */ /* 0x000fe400000e0000 */
[----:B------:R-:W-:-:S13]  /*2d420*/  R2UR UR5, R75 ;  /* 0x000000004b0572ca */ /* 0x000fda00000e0000 */
[----:B01----:R-:W2:Y:S01]  /*2d430*/  LD.E.U8 R5, desc[UR4][R30.64+0x18] ;  /* 0x000018041e057980 */ /* 0x003ea2000c101100 */
[----:B------:R-:W-:Y:S01]  /*2d440*/  VIADD R4, R87, 0x40 ;  /* 0x0000004057047836 */ /* 0x000fe20000000000 */
[----:B------:R-:W-:Y:S01]  /*2d450*/  BSSY B3, `(.L_x_5357) ;  /* 0x0000034000037945 */ /* 0x000fe20003800000 */
[----:B--2---:R-:W-:-:S03]  /*2d460*/  LOP3.LUT P1, RZ, R5, 0x4, RZ, 0xc0, !PT ;  /* 0x0000000405ff7812 */ /* 0x004fc6000782c0ff */
[----:B------:R-:W-:-:S04]  /*2d470*/  SHF.R.S32.HI R5, RZ, 0x1f, R4 ;  /* 0x0000001fff057819 */ /* 0x000fc80000011404 */
[----:B------:R-:W-:Y:S02]  /*2d480*/  LEA.HI R46, R5, R4, RZ, 0x3 ;  /* 0x00000004052e7211 */ /* 0x000fe400078f18ff */
[----:B------:R0:W5:Y:S04]  /*2d490*/  LD.E.128 R4, desc[UR4][R40.64+0x5000] ;  /* 0x0050000428047980 */ /* 0x000168000c101d00 */
        /* <DEDUP_REMOVED lines=47> */
.L_x_5358:
[----:B------:R-:W-:Y:S05]  /*2d790*/  BSYNC B3 ;  /* 0x0000000000037941 */ /* 0x000fea0003800000 */
.L_x_5357:
        /* <DEDUP_REMOVED lines=8> */
.L_x_5356:
[----:B------:R-:W-:Y:S05]  /*2d820*/  BSYNC B2 ;  /* 0x0000000000027941 */ /* 0x000fea0003800000 */
.L_x_5355:
[----:B-----5:R-:W-:Y:S01]  /*2d830*/  LOP3.LUT P1, RZ, R12, 0x8, RZ, 0xc0, !PT ;  /* 0x000000080cff7812 */ /* 0x020fe2000782c0ff */
[----:B------:R-:W-:-:S12]  /*2d840*/  BSSY B2, `(.L_x_5359) ;  /* 0x0000048000027945 */ /* 0x000fd80003800000 */
[----:B------:R-:W-:Y:S05]  /*2d850*/  @!P1 BRA `(.L_x_5360) ;  /* 0x0000000400189947 */ /* 0x000fea0003800000 */
[----:B------:R-:W-:Y:S02]  /*2d860*/  R2UR UR4, R74 ;  /* 0x000000004a0472ca */ /* 0x000fe400000e0000 */
[----:B------:R-:W-:-:S13]  /*2d870*/  R2UR UR5, R75 ;  /* 0x000000004b0572ca */ /* 0x000fda00000e0000 */
[----:B012---:R-:W2:Y:S01]  /*2d880*/  LD.E.U8 R10, desc[UR4][R30.64+0x18] ;  /* 0x000018041e0a7980 */ /* 0x007ea2000c101100 */
        /* <DEDUP_REMOVED lines=58> */
.L_x_5362:
[----:B------:R-:W-:Y:S05]  /*2dc30*/  BSYNC B3 ;  /* 0x0000000000037941 */ /* 0x000fea0003800000 */
.L_x_5361:
        /* <DEDUP_REMOVED lines=8> */
.L_x_5360:
[----:B------:R-:W-:Y:S05]  /*2dcc0*/  BSYNC B2 ;  /* 0x0000000000027941 */ /* 0x000fea0003800000 */
.L_x_5359:
[----:B-----5:R-:W-:Y:S01]  /*2dcd0*/  LOP3.LUT P1, RZ, R12, 0x10, RZ, 0xc0, !PT ;  /* 0x000000100cff7812 */ /* 0x020fe2000782c0ff */
[----:B------:R-:W-:-:S12]  /*2dce0*/  BSSY B2, `(.L_x_5363) ;  /* 0x0000043000027945 */ /* 0x000fd80003800000 */
[----:B------:R-:W-:Y:S05]  /*2dcf0*/  @!P1 BRA `(.L_x_5364) ;  /* 0x0000000400049947 */ /* 0x000fea0003800000 */
[----:B------:R-:W-:Y:S02]  /*2dd00*/  R2UR UR4, R74 ;  /* 0x000000004a0472ca */ /* 0x000fe400000e0000 */
[----:B------:R-:W-:-:S13]  /*2dd10*/  R2UR UR5, R75 ;  /* 0x000000004b0572ca */ /* 0x000fda00000e0000 */
[----:B0123--:R-:W2:Y:S01]  /*2dd20*/  LD.E.U8 R5, desc[UR4][R30.64+0x18] ;  /* 0x000018041e057980 */ /* 0x00fea2000c101100 */
[----:B------:R-:W-:Y:S01]  /*2dd30*/  VIADD R4, R87, 0x80 ;  /* 0x0000008057047836 */ /* 0x000fe20000000000 */
[----:B------:R-:W-:Y:S01]  /*2dd40*/  BSSY B3, `(.L_x_5365) ;  /* 0x0000034000037945 */ /* 0x000fe20003800000 */
[----:B--2---:R-:W-:-:S03]  /*2dd50*/  LOP3.LUT P1, RZ, R5, 0x10, RZ, 0xc0, !PT ;  /* 0x0000001005ff7812 */ /* 0x004fc6000782c0ff */
[----:B------:R-:W-:-:S04]  /*2dd60*/  SHF.R.S32.HI R5, RZ, 0x1f, R4 ;  /* 0x0000001fff057819 */ /* 0x000fc80000011404 */
[----:B------:R-:W-:Y:S02]  /*2dd70*/  LEA.HI R38, R5, R4, RZ, 0x3 ;  /* 0x0000000405267211 */ /* 0x000fe400078f18ff */
[----:B------:R0:W5:Y:S04]  /*2dd80*/  LD.E.128 R4, desc[UR4][R40.64+0x8000] ;  /* 0x0080000428047980 */ /* 0x000168000c101d00 */
        /* <DEDUP_REMOVED lines=47> */
.L_x_5366:
[----:B------:R-:W-:Y:S05]  /*2e080*/  BSYNC B3 ;  /* 0x0000000000037941 */ /* 0x000fea0003800000 */
.L_x_5365:
        /* <DEDUP_REMOVED lines=8> */
.L_x_5364:
[----:B------:R-:W-:Y:S05]  /*2e110*/  BSYNC B2 ;  /* 0x0000000000027941 */ /* 0x000fea0003800000 */
.L_x_5363:
[----:B-----5:R-:W-:-:S13]  /*2e120*/  LOP3.LUT P1, RZ, R12, 0x20, RZ, 0xc0, !PT ;  /* 0x000000200cff7812 */ /* 0x020fda000782c0ff */
[----:B------:R-:W-:Y:S05]  /*2e130*/  @!P1 BRA `(.L_x_5346) ;  /* 0x0000006000bc9947 */ /* 0x000fea0003800000 */
[----:B------:R-:W-:Y:S02]  /*2e140*/  R2UR UR4, R74 ;  /* 0x000000004a0472ca */ /* 0x000fe400000e0000 */
[----:B------:R-:W-:-:S13]  /*2e150*/  R2UR UR5, R75 ;  /* 0x000000004b0572ca */ /* 0x000fda00000e0000 */
[----:B------:R-:W2:Y:S01]  /*2e160*/  LD.E.U8 R30, desc[UR4][R30.64+0x18] ;  /* 0x000018041e1e7980 */ /* 0x000ea2000c101100 */
[----:B------:R-:W-:-:S05]  /*2e170*/  VIADD R90, R90, 0x4000 ;  /* 0x000040005a5a7836 */ /* 0x000fca0000000000 */
[----:B------:R-:W-:-:S04]  /*2e180*/  IADD3 R91, P1, R90, R91, RZ ;  /* 0x0000005b5a5b7210 */ /* 0x000fc80007f3e0ff */
[----:B------:R-:W-:Y:S02]  /*2e190*/  LEA.HI.X.SX32 R90, R90, R93, 0x1, P1 ;  /* 0x0000005d5a5a7211 */ /* 0x000fe400008f0eff */
[----:B01234-:R-:W-:-:S04]  /*2e1a0*/  LEA R4, P1, R91, R34, 0x1 ;  /* 0x000000225b047211 */ /* 0x01ffc800078208ff */
[----:B------:R-:W-:Y:S01]  /*2e1b0*/  LEA.HI.X R5, R91, R35, R90, 0x1, P1 ;  /* 0x000000235b057211 */ /* 0x000fe200008f0c5a */
[----:B------:R-:W-:Y:S01]  /*2e1c0*/  VIADD R87, R87, 0xa0 ;  /* 0x000000a057577836 */ /* 0x000fe20000000000 */
[----:B------:R-:W-:Y:S04]  /*2e1d0*/  BSSY B2, `(.L_x_5367) ;  /* 0x0000034000027945 */ /* 0x000fe80003800000 */
[----:B------:R-:W-:Y:S01]  /*2e1e0*/  SHF.R.S32.HI R10, RZ, 0x1f, R87 ;  /* 0x0000001fff0a7819 */ /* 0x000fe20000011457 */
[----:B------:R-:W5:Y:S03]  /*2e1f0*/  LD.E.128 R4, desc[UR4][R4.64] ;  /* 0x0000000404047980 */ /* 0x000f66000c101d00 */
[----:B------:R-:W-:-:S02]  /*2e200*/  LEA.HI R87, R10, R87, RZ, 0x3 ;  /* 0x000000570a577211 */ /* 0x000fc400078f18ff */
[----:B------:R-:W-:-:S13]  /*2e210*/  LOP3.LUT P1, RZ, R30, 0x20, RZ, 0xc0, !PT ;  /* 0x000000201eff7812 */ /* 0x000fda000782c0ff */
        /* <DEDUP_REMOVED lines=14> */
[C---:B------:R-:W-:Y:S01]  /*2e300*/  LOP3.LUT R24, R95.reuse, 0xffff0000, RZ, 0xc0, !PT ;  /* 0xffff00005f187812 */ /* 0x040fe200078ec0ff */
        /* <DEDUP_REMOVED lines=20> */
[----:B------:R-:W-:Y:S01]  /*2e450*/  FMUL.FTZ R4, R4, R94 ;  /* 0x0000005e04047220 */ /* 0x000fe20000410000 */
[----:B------:R-:W-:Y:S01]  /*2e460*/  FMUL.FTZ R11, R11, R92 ;  /* 0x0000005c0b0b7220 */ /* 0x000fe20000410000 */
        /* <DEDUP_REMOVED lines=10> */
.L_x_5368:
[----:B------:R-:W-:Y:S05]  /*2e510*/  BSYNC B2 ;  /* 0x0000000000027941 */ /* 0x000fea0003800000 */
.L_x_5367:
[----:B------:R-:W-:Y:S02]  /*2e520*/  R2UR UR4, R74 ;  /* 0x000000004a0472ca */ /* 0x000fe400000e0000 */
[----:B------:R-:W-:Y:S02]  /*2e530*/  R2UR UR5, R75 ;  /* 0x000000004b0572ca */ /* 0x000fe400000e0000 */
[----:B------:R-:W-:-:S05]  /*2e540*/  LOP3.LUT R87, R87, 0xfffffff8, RZ, 0xc0, !PT ;  /* 0xfffffff857577812 */ /* 0x000fca00078ec0ff */
[----:B------:R-:W-:-:S06]  /*2e550*/  IMAD.WIDE R14, R87, 0x2, R14 ;  /* 0x00000002570e7825 */ /* 0x000fcc00078e020e */
[----:B-----5:R0:W-:Y:S01]  /*2e560*/  ST.E.128 desc[UR4][R14.64], R4 ;  /* 0x000000040e007985 */ /* 0x0201e2000c101d04 */
[----:B------:R-:W-:Y:S05]  /*2e570*/  BRA `(.L_x_5346) ;  /* 0x0000005c00ac7947 */ /* 0x000fea0003800000 */
.L_x_5311:
[C---:B------:R-:W-:Y:S01]  /*2e580*/  R2UR UR8, R74.reuse ;  /* 0x000000004a0872ca */ /* 0x040fe200000e0000 */
[----:B------:R0:W5:Y:S01]  /*2e590*/  LDL.64 R10, [R71+0x10] ;  /* 0x00001000470a7983 */ /* 0x0001620000100a00 */
[C---:B------:R-:W-:Y:S02]  /*2e5a0*/  R2UR UR9, R75.reuse ;  /* 0x000000004b0972ca */ /* 0x040fe400000e0000 */
[C---:B------:R-:W-:Y:S02]  /*2e5b0*/  R2UR UR10, R74.reuse ;  /* 0x000000004a0a72ca */ /* 0x040fe400000e0000 */
[C---:B------:R-:W-:Y:S02]  /*2e5c0*/  R2UR UR11, R75.reuse ;  /* 0x000000004b0b72ca */ /* 0x040fe400000e0000 */
[----:B------:R-:W-:Y:S02]  /*2e5d0*/  R2UR UR4, R74 ;  /* 0x000000004a0472ca */ /* 0x000fe400000e0000 */
[----:B------:R-:W-:-:S02]  /*2e5e0*/  R2UR UR5, R75 ;  /* 0x000000004b0572ca */ /* 0x000fc400000e0000 */
[C---:B------:R-:W-:Y:S02]  /*2e5f0*/  R2UR UR6, R74.reuse ;  /* 0x000000004a0672ca */ /* 0x040fe400000e0000 */
[----:B------:R-:W-:Y:S01]  /*2e600*/  R2UR UR7, R75 ;  /* 0x000000004b0772ca */ /* 0x000fe200000e0000 */
[----:B-----5:R-:W2:Y:S04]  /*2e610*/  LD.E R4, desc[UR8][R8.64+0x14] ;  /* 0x0000140808047980 */ /* 0x020ea8000c101900 */
[----:B------:R-:W3:Y:S04]  /*2e620*/  LD.E R7, desc[UR10][R8.64+0xc] ;  /* 0x00000c0a08077980 */ /* 0x000ee8000c101900 */
[----:B------:R-:W4:Y:S04]  /*2e630*/  LD.E.64 R14, desc[UR4][R8.64+0xa0] ;  /* 0x0000a004080e7980 */ /* 0x000f28000c101b00 */
[----:B------:R-:W4:Y:S01]  /*2e640*/  LD.E.64 R78, desc[UR6][R8.64+0xc0] ;  /* 0x0000c006084e7980 */ /* 0x000f22000c101b00 */
[----:B------:R-:W-:-:S02]  /*2e650*/  R2UR UR12, R74 ;  /* 0x000000004a0c72ca */ /* 0x000fc400000e0000 */
[----:B------:R-:W-:Y:S01]  /*2e660*/  R2UR UR13, R75 ;  /* 0x000000004b0d72ca */ /* 0x000fe200000e0000 */
[----:B------:R0:W5:Y:S01]  /*2e670*/  LD.E.64 R80, desc[UR6][R8.64+0xa8] ;  /* 0x0000a80608507980 */ /* 0x000162000c101b00 */
[----:B------:R-:W-:Y:S01]  /*2e680*/  SHF.R.S32.HI R87, RZ, 0x1f, R2 ;  /* 0x0000001fff577819 */ /* 0x000fe20000011402 */
[----:B------:R-:W-:Y:S02]  /*2e690*/  BSSY B2, `(.L_x_5369) ;  /* 0x0000053000027945 */ /* 0x000fe40003800000 */
[----:B------:R0:W5:Y:S01]  /*2e6a0*/  LD.E.64 R82, desc[UR8][R8.64+0xb8] ;  /* 0x0000b80808527980 */ /* 0x000162000c101b00 */
[----:B------:R-:W-:Y:S02]  /*2e6b0*/  CS2R R46, SRZ ;  /* 0x00000000002e7805 */ /* 0x000fe4000001ff00 */
[----:B------:R-:W-:Y:S02]  /*2e6c0*/  CS2R R26, SRZ ;  /* 0x00000000001a7805 */ /* 0x000fe4000001ff00 */
[----:B------:R-:W-:-:S02]  /*2e6d0*/  CS2R R24, SRZ ;  /* 0x0000000000187805 */ /* 0x000fc4000001ff00 */
[----:B------:R-:W-:Y:S01]  /*2e6e0*/  CS2R R30, SRZ ;  /* 0x00000000001e7805 */ /* 0x000fe2000001ff00 */
[----:B------:R0:W5:Y:S01]  /*2e6f0*/  LD.E.U8 R90, desc[UR12][R8.64+0x19] ;  /* 0x0000190c085a7980 */ /* 0x000162000c101100 */
        /* <DEDUP_REMOVED lines=18> */
[----:B--2---:R-:W-:Y:S01]  /*2e820*/  SHF.R.S32.HI R5, RZ, 0x1f, R4 ;  /* 0x0000001fff057819 */ /* 0x004fe20000011404 */
[----:B---3--:R-:W-:-:S03]  /*2e830*/  IMAD R7, R2, -0x60, R7 ;  /* 0xffffffa002077824 */ /* 0x008fc600078e0207 */
[----:B------:R-:W-:-:S04]  /*2e840*/  LEA.HI R5, R5, R4, RZ, 0x2 ;  /* 0x0000000405057211 */ /* 0x000fc800078f10ff */
[----:B------:R-:W-:Y:S02]  /*2e850*/  SHF.R.S32.HI R5, RZ, 0x2, R5 ;  /* 0x00000002ff057819 */ /* 0x000fe40000011405 */
[----:B------:R-:W-:-:S04]  /*2e860*/  VIMNMX R7, R7, 0x60, PT ;  /* 0x0000006007077848 */ /* 0x000fc80003fe0100 */
[----:B------:R-:W-:Y:S01]  /*2e870*/  ISETP.GE.AND P1, PT, R5, R7, PT ;  /* 0x000000070500720c */ /* 0x000fe20003f26270 */
[-C--:B----4-:R-:W-:Y:S02]  /*2e880*/  IMAD R13, R15, R2.reuse, RZ ;  /* 0x000000020f0d7224 */ /* 0x090fe400078e02ff */
[-C--:B------:R-:W-:Y:S02]  /*2e890*/  IMAD R15, R79, R2.reuse, RZ ;  /* 0x000000024f0f7224 */ /* 0x080fe400078e02ff */
[----:B------:R-:W-:Y:S02]  /*2e8a0*/  VIADD R4, R5, 0x40 ;  /* 0x0000004005047836 */ /* 0x000fe40000000000 */
[-C--:B------:R-:W-:Y:S02]  /*2e8b0*/  IMAD R85, R14, R87.reuse, R13 ;  /* 0x000000570e557224 */ /* 0x080fe400078e020d */
[----:B------:R-:W-:Y:S01]  /*2e8c0*/  IMAD R87, R78, R87, R15 ;  /* 0x000000574e577224 */ /* 0x000fe200078e020f */
[----:B------:R0:W5:Y:S01]  /*2e8d0*/  LD.E.64 R12, desc[UR4][R8.64+0x98] ;  /* 0x00009804080c7980 */ /* 0x000162000c101b00 */
[----:B------:R-:W-:Y:S01]  /*2e8e0*/  IMAD.WIDE.U32 R14, R14, R2, RZ ;  /* 0x000000020e0e7225 */ /* 0x000fe200078e00ff */
[----:B------:R-:W-:-:S03]  /*2e8f0*/  ISETP.GE.AND P3, PT, R4, R7, PT ;  /* 0x000000070400720c */ /* 0x000fc60003f66270 */
[----:B------:R-:W-:Y:S01]  /*2e900*/  IMAD.WIDE.U32 R78, R78, R2, RZ ;  /* 0x000000024e4e7225 */ /* 0x000fe200078e00ff */
[----:B------:R-:W-:Y:S02]  /*2e910*/  CS2R R6, SRZ ;  /* 0x0000000000067805 */ /* 0x000fe4000001ff00 */
[----:B------:R-:W-:Y:S01]  /*2e920*/  CS2R R4, SRZ ;  /* 0x0000000000047805 */ /* 0x000fe2000001ff00 */
[----:B------:R-:W5:Y:S01]  /*2e930*/  LD.E.64 R8, desc[UR10][R8.64+0xc8] ;  /* 0x0000c80a08087980 */ /* 0x000f62000c101b00 */
[----:B------:R-:W-:Y:S02]  /*2e940*/  IMAD.IADD R91, R15, 0x1, R85 ;  /* 0x000000010f5b7824 */ /* 0x000fe400078e0255 */
[----:B------:R-:W-:Y:S01]  /*2e950*/  IMAD.IADD R87, R79, 0x1, R87 ;  /* 0x000000014f577824 */ /* 0x000fe200078e0257 */
[----:B0-----:R-:W-:Y:S06]  /*2e960*/  @P1 BRA `(.L_x_5370) ;  /* 0x0000000000941947 */ /* 0x001fec0003800000 */
[----:B-----5:R-:W-:Y:S02]  /*2e970*/  LOP3.LUT R4, R90, 0x1, RZ, 0xc0, !PT ;  /* 0x000000015a047812 */ /* 0x020fe400078ec0ff */
[----:B------:R-:W-:Y:S02]  /*2e980*/  CS2R R30, SRZ ;  /* 0x00000000001e7805 */ /* 0x000fe4000001ff00 */
[----:B------:R-:W-:Y:S02]  /*2e990*/  CS2R R28, SRZ ;  /* 0x00000000001c7805 */ /* 0x000fe4000001ff00 */
[----:B------:R-:W-:Y:S02]  /*2e9a0*/  CS2R R26, SRZ ;  /* 0x00000000001a7805 */ /* 0x000fe4000001ff00 */
[----:B------:R-:W-:Y:S02]  /*2e9b0*/  ISETP.NE.U32.AND P4, PT, R4, 0x1, PT ;  /* 0x000000010400780c */ /* 0x000fe40003f85070 */
[----:B------:R-:W-:-:S02]  /*2e9c0*/  CS2R R24, SRZ ;  /* 0x0000000000187805 */ /* 0x000fc4000001ff00 */
[----:B------:R-:W-:Y:S02]  /*2e9d0*/  CS2R R6, SRZ ;  /* 0x0000000000067805 */ /* 0x000fe4000001ff00 */
[----:B------:R-:W-:Y:S02]  /*2e9e0*/  CS2R R4, SRZ ;  /* 0x0000000000047805 */ /* 0x000fe4000001ff00 */
[----:B------:R-:W-:Y:S02]  /*2e9f0*/  R2P PR, R90, 0x6 ;  /* 0x000000065a007804 */ /* 0x000fe40000000000 */
[----:B------:R-:W-:Y:S02]  /*2ea00*/  CS2R R42, SRZ ;  /* 0x00000000002a7805 */ /* 0x000fe4000001ff00 */
[----:B------:R-:W-:Y:S02]  /*2ea10*/  LEA R84, P5, R14, R80, 0x1 ;  /* 0x000000500e547211 */ /* 0x000fe400078a08ff */
[----:B------:R-:W-:-:S02]  /*2ea20*/  CS2R R40, SRZ ;  /* 0x0000000000287805 */ /* 0x000fc4000001ff00 */
[----:B------:R-:W-:Y:S02]  /*2ea30*/  LEA R88, P6, R78, R8, 0x1 ;  /* 0x000000084e587211 */ /* 0x000fe400078c08ff */
[----:B------:R-:W-:Y:S02]  /*2ea40*/  CS2R R38, SRZ ;  /* 0x0000000000267805 */ /* 0x000fe4000001ff00 */
[----:B------:R-:W-:Y:S02]  /*2ea50*/  CS2R R36, SRZ ;  /* 0x0000000000247805 */ /* 0x000fe4000001ff00 */
[----:B------:R-:W-:Y:S02]  /*2ea60*/  CS2R R34, SRZ ;  /* 0x0000000000227805 */ /* 0x000fe4000001ff00 */
[----:B------:R-:W-:Y:S02]  /*2ea70*/  CS2R R32, SRZ ;  /* 0x0000000000207805 */ /* 0x000fe4000001ff00 */
[----:B------:R-:W-:-:S02]  /*2ea80*/  @!P4 R2UR UR4, R74 ;  /* 0x000000004a04c2ca */ /* 0x000fc400000e0000 */
[C---:B------:R-:W-:Y:S02]  /*2ea90*/  @!P4 R2UR UR5, R75.reuse ;  /* 0x000000004b05c2ca */ /* 0x040fe400000e0000 */
[C---:B------:R-:W-:Y:S02]  /*2eaa0*/  @P1 R2UR UR8, R74.reuse ;  /* 0x000000004a0812ca */ /* 0x040fe400000e0000 */
[C---:B------:R-:W-:Y:S02]  /*2eab0*/  @P1 R2UR UR9, R75.reuse ;  /* 0x000000004b0912ca */ /* 0x040fe400000e0000 */
[C---:B------:R-:W-:Y:S02]  /*2eac0*/  @P2 R2UR UR12, R74.reuse ;  /* 0x000000004a0c22ca */ /* 0x040fe400000e0000 */
[----:B------:R-:W-:Y:S02]  /*2ead0*/  @P2 R2UR UR13, R75 ;  /* 0x000000004b0d22ca */ /* 0x000fe400000e0000 */
[----:B------:R-:W-:-:S02]  /*2eae0*/  @!P4 R2UR UR6, R74 ;  /* 0x000000004a06c2ca */ /* 0x000fc400000e0000 */
[C---:B------:R-:W-:Y:S02]  /*2eaf0*/  @!P4 R2UR UR7, R75.reuse ;  /* 0x000000004b07c2ca */ /* 0x040fe400000e0000 */
[C---:B------:R-:W-:Y:S02]  /*2eb00*/  @P1 R2UR UR10, R74.reuse ;  /* 0x000000004a0a12ca */ /* 0x040fe400000e0000 */
[C---:B------:R-:W-:Y:S02]  /*2eb10*/  @P1 R2UR UR11, R75.reuse ;  /* 0x000000004b0b12ca */ /* 0x040fe400000e0000 */
[----:B------:R-:W-:Y:S02]  /*2eb20*/  @P2 R2UR UR14, R74 ;  /* 0x000000004a0e22ca */ /* 0x000fe400000e0000 */
[----:B------:R-:W-:Y:S02]  /*2eb30*/  @P2 R2UR UR15, R75 ;  /* 0x000000004b0f22ca */ /* 0x000fe400000e0000 */
[----:B------:R-:W-:-:S02]  /*2eb40*/  LEA.HI.X R85, R14, R81, R91, 0x1, P5 ;  /* 0x000000510e557211 */ /* 0x000fc400028f0c5b */
[----:B------:R-:W-:-:S03]  /*2eb50*/  LEA.HI.X R89, R78, R9, R87, 0x1, P6 ;  /* 0x000000094e597211 */ /* 0x000fc600030f0c57 */
[----:B------:R0:W5:Y:S04]  /*2eb60*/  @!P4 LD.E.128 R28, desc[UR4][R84.64] ;  /* 0x00000004541cc980 */ /* 0x000168000c101d00 */
[----:B------:R0:W5:Y:S04]  /*2eb70*/  @P1 LD.E.128 R24, desc[UR8][R84.64+0x40] ;  /* 0x0000400854181980 */ /* 0x000168000c101d00 */
[----:B------:R0:W5:Y:S04]  /*2eb80*/  @P2 LD.E.128 R4, desc[UR12][R84.64+0x80] ;  /* 0x0000800c54042980 */ /* 0x000168000c101d00 */
[----:B------:R0:W5:Y:S04]  /*2eb90*/  @!P4 LD.E.128 R40, desc[UR6][R88.64] ;  /* 0x000000065828c980 */ /* 0x000168000c101d00 */
[----:B------:R0:W5:Y:S04]  /*2eba0*/  @P1 LD.E.128 R36, desc[UR10][R88.64+0x40] ;  /* 0x0000400a58241980 */ /* 0x000168000c101d00 */
[----:B------:R0:W5:Y:S02]  /*2ebb0*/  @P2 LD.E.128 R32, desc[UR14][R88.64+0x80] ;  /* 0x0000800e58202980 */ /* 0x000164000c101d00 */
.L_x_5370:
[----:B------:R-:W-:Y:S05]  /*2ebc0*/  BSYNC B2 ;  /* 0x0000000000027941 */ /* 0x000fea0003800000 */
.L_x_5369:
[----:B------:R-:W-:Y:S04]  /*2ebd0*/  BSSY B2, `(.L_x_5371) ;  /* 0x000002b000027945 */ /* 0x000fe80003800000 */
[----:B------:R-:W-:Y:S05]  /*2ebe0*/  @P3 BRA `(.L_x_5372) ;  /* 0x0000000000a43947 */ /* 0x000fea0003800000 */
[----:B-----5:R-:W-:Y:S02]  /*2ebf0*/  IADD3 R15, P3, R12, R14, RZ ;  /* 0x0000000e0c0f7210 */ /* 0x020fe40007f7e0ff */
[----:B------:R-:W-:Y:S02]  /*2ec00*/  CS2R R54, SRZ ;  /* 0x0000000000367805 */ /* 0x000fe4000001ff00 */
[----:B------:R-:W-:Y:S02]  /*2ec10*/  IADD3 R79, P4, R82, R78, RZ ;  /* 0x0000004e524f7210 */ /* 0x000fe40007f9e0ff */
[----:B------:R-:W-:Y:S02]  /*2ec20*/  CS2R R52, SRZ ;  /* 0x0000000000347805 */ /* 0x000fe4000001ff00 */
[C---:B------:R-:W-:Y:S01]  /*2ec30*/  LOP3.LUT R12, R90.reuse, 0x1, RZ, 0xc0, !PT ;  /* 0x000000015a0c7812 */ /* 0x040fe200078ec0ff */
[----:B------:R-:W-:Y:S01]  /*2ec40*/  IMAD.X R13, R13, 0x1, R91, P3 ;  /* 0x000000010d0d7824 */ /* 0x000fe200018e065b */
[----:B------:R-:W-:Y:S01]  /*2ec50*/  R2P PR, R90, 0x6 ;  /* 0x000000065a007804 */ /* 0x000fe20000000000 */
[----:B------:R-:W-:Y:S01]  /*2ec60*/  IMAD.X R82, R83, 0x1, R87, P4 ;  /* 0x0000000153527824 */ /* 0x000fe200020e0657 */
[----:B------:R-:W-:-:S02]  /*2ec70*/  ISETP.NE.U32.AND P5, PT, R12, 0x1, PT ;  /* 0x000000010c00780c */ /* 0x000fc40003fa5070 */
[----:B------:R-:W-:Y:S02]  /*2ec80*/  CS2R R50, SRZ ;  /* 0x0000000000327805 */ /* 0x000fe4000001ff00 */
[----:B------:R-:W-:Y:S02]  /*2ec90*/  LEA R12, P3, R15, R80, 0x1 ;  /* 0x000000500f0c7211 */ /* 0x000fe400078608ff */
[----:B------:R-:W-:Y:S02]  /*2eca0*/  CS2R R48, SRZ ;  /* 0x0000000000307805 */ /* 0x000fe4000001ff00 */
[----:B------:R-:W-:Y:S02]  /*2ecb0*/  LEA R8, P4, R79, R8, 0x1 ;  /* 0x000000084f087211 */ /* 0x000fe400078808ff */
[----:B------:R-:W-:Y:S02]  /*2ecc0*/  CS2R R46, SRZ ;  /* 0x00000000002e7805 */ /* 0x000fe4000001ff00 */
[----:B------:R-:W-:-:S02]  /*2ecd0*/  CS2R R44, SRZ ;  /* 0x00000000002c7805 */ /* 0x000fc4000001ff00 */
[----:B------:R-:W-:Y:S02]  /*2ece0*/  CS2R R66, SRZ ;  /* 0x0000000000427805 */ /* 0x000fe4000001ff00 */
[----:B------:R-:W-:Y:S02]  /*2ecf0*/  CS2R R64, SRZ ;  /* 0x0000000000407805 */ /* 0x000fe4000001ff00 */
[----:B------:R-:W-:Y:S02]  /*2ed00*/  CS2R R62, SRZ ;  /* 0x00000000003e7805 */ /* 0x000fe4000001ff00 */
[----:B------:R-:W-:Y:S02]  /*2ed10*/  CS2R R60, SRZ ;  /* 0x00000000003c7805 */ /* 0x000fe4000001ff00 */
[----:B------:R-:W-:Y:S02]  /*2ed20*/  @P1 R2UR UR8, R74 ;  /* 0x000000004a0812ca */ /* 0x000fe400000e0000 */
[----:B------:R-:W-:-:S02]  /*2ed30*/  CS2R R58, SRZ ;  /* 0x00000000003a7805 */ /* 0x000fc4000001ff00 */
[C---:B------:R-:W-:Y:S02]  /*2ed40*/  @!P5 R2UR UR4, R74.reuse ;  /* 0x000000004a04d2ca */ /* 0x040fe400000e0000 */
[----:B------:R-:W-:Y:S02]  /*2ed50*/  CS2R R56, SRZ ;  /* 0x0000000000387805 */ /* 0x000fe4000001ff00 */
[C---:B------:R-:W-:Y:S02]  /*2ed60*/  @!P5 R2UR UR5, R75.reuse ;  /* 0x000000004b05d2ca */ /* 0x040fe400000e0000 */
[C---:B------:R-:W-:Y:S02]  /*2ed70*/  @P1 R2UR UR9, R75.reuse ;  /* 0x000000004b0912ca */ /* 0x040fe400000e0000 */
[----:B------:R-:W-:Y:S02]  /*2ed80*/  @P2 R2UR UR12, R74 ;  /* 0x000000004a0c22ca */ /* 0x000fe400000e0000 */
[----:B------:R-:W-:-:S02]  /*2ed90*/  @P2 R2UR UR13, R75 ;  /* 0x000000004b0d22ca */ /* 0x000fc400000e0000 */
[C---:B------:R-:W-:Y:S02]  /*2eda0*/  @!P5 R2UR UR6, R74.reuse ;  /* 0x000000004a06d2ca */ /* 0x040fe400000e0000 */
[C---:B------:R-:W-:Y:S02]  /*2edb0*/  @!P5 R2UR UR7, R75.reuse ;  /* 0x000000004b07d2ca */ /* 0x040fe400000e0000 */
[C---:B------:R-:W-:Y:S02]  /*2edc0*/  @P1 R2UR UR10, R74.reuse ;  /* 0x000000004a0a12ca */ /* 0x040fe400000e0000 */
[C---:B------:R-:W-:Y:S02]  /*2edd0*/  @P1 R2UR UR11, R75.reuse ;  /* 0x000000004b0b12ca */ /* 0x040fe400000e0000 */
[----:B------:R-:W-:Y:S02]  /*2ede0*/  @P2 R2UR UR14, R74 ;  /* 0x000000004a0e22ca */ /* 0x000fe400000e0000 */
[----:B------:R-:W-:-:S02]  /*2edf0*/  @P2 R2UR UR15, R75 ;  /* 0x000000004b0f22ca */ /* 0x000fc400000e0000 */
[----:B------:R-:W-:Y:S02]  /*2ee00*/  LEA.HI.X R13, R15, R81, R13, 0x1, P3 ;  /* 0x000000510f0d7211 */ /* 0x000fe400018f0c0d */
[----:B------:R-:W-:-:S03]  /*2ee10*/  LEA.HI.X R9, R79, R9, R82, 0x1, P4 ;  /* 0x000000094f097211 */ /* 0x000fc600020f0c52 */
[----:B------:R1:W5:Y:S04]  /*2ee20*/  @!P5 LD.E.128 R52, desc[UR4][R12.64] ;  /* 0x000000040c34d980 */ /* 0x000368000c101d00 */
[----:B------:R1:W5:Y:S04]  /*2ee30*/  @P1 LD.E.128 R48, desc[UR8][R12.64+0x40] ;  /* 0x000040080c301980 */ /* 0x000368000c101d00 */
[----:B------:R1:W5:Y:S04]  /*2ee40*/  @P2 LD.E.128 R44, desc[UR12][R12.64+0x80] ;  /* 0x0000800c0c2c2980 */ /* 0x000368000c101d00 */
[----:B------:R1:W5:Y:S04]  /*2ee50*/  @!P5 LD.E.128 R64, desc[UR6][R8.64] ;  /* 0x000000060840d980 */ /* 0x000368000c101d00 */
[----:B------:R1:W5:Y:S04]  /*2ee60*/  @P1 LD.E.128 R60, desc[UR10][R8.64+0x40] ;  /* 0x0000400a083c1980 */ /* 0x000368000c101d00 */
[----:B------:R1:W5:Y:S02]  /*2ee70*/  @P2 LD.E.128 R56, desc[UR14][R8.64+0x80] ;  /* 0x0000800e08382980 */ /* 0x000364000c101d00 */
.L_x_5372:
[----:B------:R-:W-:Y:S05]  /*2ee80*/  BSYNC B2 ;  /* 0x0000000000027941 */ /* 0x000fea0003800000 */
.L_x_5371:
[----:B------:R-:W-:Y:S01]  /*2ee90*/  R2UR UR4, R74 ;  /* 0x000000004a0472ca */ /* 0x000fe200000e0000 */
[----:B-1---5:R1:W5:Y:S01]  /*2eea0*/  LDL R8, [R72] ;  /* 0x0000000048087983 */ /* 0x0223620000100800 */
        /* <DEDUP_REMOVED lines=102> */
[----:B-1----:R-:W-:Y:S05]  /*2f510*/  @!P1 BRA `(.L_x_5374) ;  /* 0x0000000000049947 */ /* 0x002fea0003800000 */
[----:B------:R-:W-:Y:S01]  /*2f520*/  BPT.TRAP 0x1 ;  /* 0x000000040000795c */ /* 0x000fe20000300000 */
.L_x_5374:
[----:B------:R-:W-:Y:S05]  /*2f530*/  BSYNC B2 ;  /* 0x0000000000027941 */ /* 0x000fea0003800000 */
.L_x_5373:
[----:B------:R-:W-:Y:S02]  /*2f540*/  R2UR UR4, R74 ;  /* 0x000000004a0472ca */ /* 0x000fe400000e0000 */
[----:B------:R-:W-:-:S13]  /*2f550*/  R2UR UR5, R75 ;  /* 0x000000004b0572ca */ /* 0x000fda00000e0000 */
[----:B------:R-:W2:Y:S01]  /*2f560*/  LD.E.64 R10, desc[UR4][R10.64+0x8] ;  /* 0x000008040a0a7980 */ /* 0x000ea2000c101b00 */
[----:B-----5:R-:W-:Y:S01]  /*2f570*/  SHF.L.U32 R9, R9, 0x1f, RZ ;  /* 0x0000001f09097819 */ /* 0x020fe200000006ff */
[----:B------:R-:W-:Y:S01]  /*2f580*/  BSSY B2, `(.L_x_5375) ;  /* 0x0000005000027945 */ /* 0x000fe20003800000 */
[----:B--2---:R-:W-:-:S05]  /*2f590*/  MOV R13, R10 ;  /* 0x0000000a000d7202 */ /* 0x004fca0000000f00 */
[----:B------:R-:W-:-:S04]  /*2f5a0*/  IMAD R8, R8, 0x8, R13 ;  /* 0x0000000808087824 */ /* 0x000fc800078e020d */
[----:B------:R-:W1:Y:S02]  /*2f5b0*/  SYNCS.PHASECHK.TRANS64.TRYWAIT P1, [R8+URZ], R9 ;  /* 0x00000009080075a7 */ /* 0x000e64000802017f */
[----:B-1----:R-:W-:Y:S05]  /*2f5c0*/  @!P1 BRA `(.L_x_5376) ;  /* 0x0000005000a09947 */ /* 0x002fea0003800000 */
.L_x_5419:
[----:B------:R-:W-:Y:S05]  /*2f5d0*/  BSYNC B2 ;  /* 0x0000000000027941 */ /* 0x000fea0003800000 */
.L_x_5375:
[----:B------:R-:W2:Y:S01]  /*2f5e0*/  LDL.64 R78, [R71+0x30] ;  /* 0x00003000474e7983 */ /* 0x000ea20000100a00 */
[C---:B------:R-:W-:Y:S02]  /*2f5f0*/  R2UR UR4, R74.reuse ;  /* 0x000000004a0472ca */ /* 0x040fe400000e0000 */
[----:B------:R-:W-:Y:S01]  /*2f600*/  R2UR UR5, R75 ;  /* 0x000000004b0572ca */ /* 0x000fe200000e0000 */
[----:B------:R-:W3:Y:S04]  /*2f610*/  LDL.64 R82, [R71+0x38] ;  /* 0x0000380047527983 */ /* 0x000ee80000100a00 */
[----:B0-----:R-:W4:Y:S04]  /*2f620*/  LDL R89, [R72] ;  /* 0x0000000048597983 */ /* 0x001f280000100800 */
[----:B-1----:R-:W4:Y:S04]  /*2f630*/  LDL.64 R8, [R71+0x8] ;  /* 0x0000080047087983 */ /* 0x002f280000100a00 */
[----:B------:R0:W5:Y:S04]  /*2f640*/  LDL.64 R80, [R71+0x40] ;  /* 0x0000400047507983 */ /* 0x0001680000100a00 */
[----:B--2---:R-:W2:Y:S01]  /*2f650*/  LD.E R117, desc[UR4][R78.64+0x8] ;  /* 0x000008044e757980 */ /* 0x004ea2000c101900 */
[----:B------:R-:W-:-:S02]  /*2f660*/  R2UR UR8, R74 ;  /* 0x000000004a0872ca */ /* 0x000fc400000e0000 */
[C---:B------:R-:W-:Y:S01]  /*2f670*/  R2UR UR9, R75.reuse ;  /* 0x000000004b0972ca */ /* 0x040fe200000e0000 */
[----:B---3--:R-:W5:Y:S01]  /*2f680*/  LD.E.64 R82, desc[UR4][R82.64] ;  /* 0x0000000452527980 */ /* 0x008f62000c101b00 */
[----:B------:R-:W-:Y:S02]  /*2f690*/  R2UR UR6, R74 ;  /* 0x000000004a0672ca */ /* 0x000fe400000e0000 */
[----:B------:R-:W-:Y:S01]  /*2f6a0*/  R2UR UR7, R75 ;  /* 0x000000004b0772ca */ /* 0x000fe200000e0000 */
[----:B----4-:R-:W-:Y:S01]  /*2f6b0*/  IMAD R89, R89, 0x4800, RZ ;  /* 0x0000480059597824 */ /* 0x010fe200078e02ff */
[----:B------:R-:W-:-:S04]  /*2f6c0*/  UMOV UR4, 0xffffffff ;  /* 0xffffffff00047882 */ /* 0x000fc80000000000 */
[----:B------:R-:W-:-:S03]  /*2f6d0*/  SHF.R.S32.HI R90, RZ, 0x1f, R89 ;  /* 0x0000001fff5a7819 */ /* 0x000fc60000011459 */
[----:B------:R0:W5:Y:S04]  /*2f6e0*/  LD.E R87, desc[UR8][R8.64+0x74] ;  /* 0x0000740808577980 */ /* 0x000168000c101900 */
[----:B------:R0:W5:Y:S01]  /*2f6f0*/  LD.E R88, desc[UR6][R78.64+0x4] ;  /* 0x000004064e587980 */ /* 0x000162000c101900 */
[----:B--2---:R-:W-:-:S04]  /*2f700*/  SHF.R.S32.HI R126, RZ, 0x1f, R117 ;  /* 0x0000001fff7e7819 */ /* 0x004fc80000011475 */
[----:B------:R-:W-:-:S04]  /*2f710*/  LEA.HI R116, R126, R117, RZ, 0x2 ;  /* 0x000000757e747211 */ /* 0x000fc800078f10ff */
[----:B------:R-:W-:-:S05]  /*2f720*/  LOP3.LUT R10, R116, 0x1ffffffc, RZ, 0xc0, !PT ;  /* 0x1ffffffc740a7812 */ /* 0x000fca00078ec0ff */
[----:B------:R-:W-:Y:S01]  /*2f730*/  IMAD.IADD R10, R117, 0x1, -R10 ;  /* 0x00000001750a7824 */ /* 0x000fe200078e0a0a */
[----:B------:R-:W-:-:S03]  /*2f740*/  SHF.R.S32.HI R116, RZ, 0x2, R116 ;  /* 0x00000002ff747819 */ /* 0x000fc60000011474 */
[----:B------:R-:W-:Y:S01]  /*2f750*/  IMAD.SHL.U32 R91, R10, 0x8, RZ ;  /* 0x000000080a5b7824 */ /* 0x000fe200078e00ff */
[----:B0-----:R-:W-:Y:S06]  /*2f760*/  BRA.DIV UR4, `(.L_x_5377) ;  /* 0x00000052044c7947 */ /* 0x001fec000b800000 */
[----:B------:R0:W1:Y:S04]  /*2f770*/  SHFL.IDX PT, R85, R77, RZ, 0x1c1f ;  /* 0x001c1fff4d557589 */ /* 0x00006800000e0000 */
[----:B------:R0:W2:Y:S02]  /*2f780*/  SHFL.IDX PT, R84, R86, RZ, 0x1c1f ;  /* 0x001c1fff56547589 */ /* 0x0000a400000e0000 */
.L_x_5423:
[----:B------:R-:W-:Y:S02]  /*2f790*/  R2UR UR4, R74 ;  /* 0x000000004a0472ca */ /* 0x000fe400000e0000 */
[----:B------:R-:W-:-:S13]  /*2f7a0*/  R2UR UR5, R75 ;  /* 0x000000004b0572ca */ /* 0x000fda00000e0000 */
[----:B------:R-:W3:Y:S01]  /*2f7b0*/  LD.E R9, desc[UR4][R78.64+0xc] ;  /* 0x00000c044e097980 */ /* 0x000ee2000c101900 */
[----:B------:R-:W-:Y:S01]  /*2f7c0*/  BSSY B2, `(.L_x_5378) ;  /* 0x00001e7000027945 */ /* 0x000fe20003800000 */
[----:B---3--:R-:W-:-:S05]  /*2f7d0*/  IMAD R9, R2, -0x60, R9 ;  /* 0xffffffa002097824 */ /* 0x008fca00078e0209 */
[----:B------:R-:W-:-:S04]  /*2f7e0*/  VIMNMX R9, R9, 0x60, PT ;  /* 0x0000006009097848 */ /* 0x000fc80003fe0100 */
[----:B------:R-:W-:-:S13]  /*2f7f0*/  ISETP.GE.AND P1, PT, R116, R9, PT ;  /* 0x000000097400720c */ /* 0x000fda0003f26270 */
[----:B------:R-:W-:Y:S05]  /*2f800*/  @P1 BRA `(.L_x_5379) ;  /* 0x0000001c00881947 */ /* 0x000fea0003800000 */
[----:B------:R-:W-:Y:S02]  /*2f810*/  R2UR UR4, R74 ;  /* 0x000000004a0472ca */ /* 0x000fe400000e0000 */
[----:B------:R-:W-:-:S13]  /*2f820*/  R2UR UR5, R75 ;  /* 0x000000004b0572ca */ /* 0x000fda00000e0000 */
[----:B-----5:R-:W3:Y:S01]  /*2f830*/  LD.E.U8 R8, desc[UR4][R80.64] ;  /* 0x0000000450087980 */ /* 0x020ee2000c101100 */
[----:B------:R-:W-:Y:S01]  /*2f840*/  BSSY B3, `(.L_x_5380) ;  /* 0x000009e000037945 */ /* 0x000fe20003800000 */
[----:B---3--:R-:W-:-:S04]  /*2f850*/  LOP3.LUT R8, R8, 0x1, RZ, 0xc0, !PT ;  /* 0x0000000108087812 */ /* 0x008fc800078ec0ff */
[----:B------:R-:W-:-:S13]  /*2f860*/  ISETP.NE.U32.AND P1, PT, R8, 0x1, PT ;  /* 0x000000010800780c */ /* 0x000fda0003f25070 */
[----:B------:R-:W-:Y:S05]  /*2f870*/  @P1 BRA `(.L_x_5381) ;  /* 0x0000000800681947 */ /* 0x000fea0003800000 */
[----:B------:R-:W-:Y:S01]  /*2f880*/  LEA.HI R146, R88, R88, RZ, 0x1 ;  /* 0x0000005858927211 */ /* 0x000fe200078f08ff */
[----:B------:R-:W-:Y:S01]  /*2f890*/  IMAD.IADD R9, R87, 0x1, -R88 ;  /* 0x0000000157097824 */ /* 0x000fe200078e0a58 */
[----:B------:R-:W-:Y:S02]  /*2f8a0*/  LEA.HI R13, R126, R117, RZ, 0x5 ;  /* 0x000000757e0d7211 */ /* 0x000fe400078f28ff */
[----:B------:R-:W-:Y:S02]  /*2f8b0*/  SHF.R.S32.HI R146, RZ, 0x1, R146 ;  /* 0x00000001ff927819 */ /* 0x000fe40000011492 */
[----:B------:R-:W-:Y:S01]  /*2f8c0*/  R2UR UR4, R74 ;  /* 0x000000004a0472ca */ /* 0x000fe200000e0000 */
[----:B------:R-:W-:Y:S01]  /*2f8d0*/  IMAD.SHL.U32 R13, R13, 0x10, RZ ;  /* 0x000000100d0d7824 */ /* 0x000fe200078e00ff */
[----:B------:R-:W-:Y:S02]  /*2f8e0*/  ISETP.GE.AND P1, PT, R91, R146, PT ;  /* 0x000000925b00720c */ /* 0x000fe40003f26270 */
[----:B------:R-:W-:-:S02]  /*2f8f0*/  R2UR UR5, R75 ;  /* 0x000000004b0572ca */ /* 0x000fc400000e0000 */
[----:B------:R-:W-:Y:S02]  /*2f900*/  SEL R8, R146, RZ, P1 ;  /* 0x000000ff92087207 */ /* 0x000fe40000800000 */
[----:B------:R-:W-:Y:S02]  /*2f910*/  SEL R11, R88, R9, !P1 ;  /* 0x00000009580b7207 */ /* 0x000fe40004800000 */
[----:B------:R-:W-:Y:S01]  /*2f920*/  LOP3.LUT R13, R13, 0xfffffe00, RZ, 0xc0, !PT ;  /* 0xfffffe000d0d7812 */ /* 0x000fe200078ec0ff */
[----:B------:R-:W-:Y:S01]  /*2f930*/  IMAD.IADD R8, R91, 0x1, R8 ;  /* 0x000000015b087824 */ /* 0x000fe200078e0208 */
[----:B------:R-:W-:Y:S02]  /*2f940*/  SHF.R.S32.HI R12, RZ, 0x1f, R11 ;  /* 0x0000001fff0c7819 */ /* 0x000fe4000001140b */
[----:B------:R-:W-:Y:S02]  /*2f950*/  R2UR UR6, R74 ;  /* 0x000000004a0672ca */ /* 0x000fe400000e0000 */
[----:B------:R-:W-:-:S02]  /*2f960*/  SHF.R.S32.HI R9, RZ, 0x1f, R8 ;  /* 0x0000001fff097819 */ /* 0x000fc40000011408 */
[----:B------:R-:W-:Y:S01]  /*2f970*/  LEA.HI R11, R12, R11, RZ, 0x4 ;  /* 0x0000000b0c0b7211 */ /* 0x000fe200078f20ff */
[----:B------:R-:W-:Y:S01]  /*2f980*/  IMAD.SHL.U32 R12, R116, 0x40, RZ ;  /* 0x00000040740c7824 */ /* 0x000fe200078e00ff */
[CC--:B------:R-:W-:Y:S02]  /*2f990*/  LEA.HI R10, R9.reuse, R8.reuse, RZ, 0x3 ;  /* 0x00000008090a7211 */ /* 0x0c0fe400078f18ff */
[----:B------:R-:W-:Y:S02]  /*2f9a0*/  LEA.HI R8, R9, R8, RZ, 0x6 ;  /* 0x0000000809087211 */ /* 0x000fe400078f30ff */
[----:B------:R-:W-:Y:S02]  /*2f9b0*/  SHF.R.S32.HI R136, RZ, 0x3, R10 ;  /* 0x00000003ff887819 */ /* 0x000fe4000001140a */
[----:B------:R-:W-:Y:S02]  /*2f9c0*/  LOP3.LUT R12, R12, 0x1c0, RZ, 0xc0, !PT ;  /* 0x000001c00c0c7812 */ /* 0x000fe400078ec0ff */
[----:B------:R-:W-:-:S02]  /*2f9d0*/  LEA.HI.SX32 R11, R11, R136, 0x1c ;  /* 0x000000880b0b7211 */ /* 0x000fc400078fe2ff */
[----:B------:R-:W-:Y:S02]  /*2f9e0*/  SHF.R.U32.HI R9, RZ, 0x3, R12 ;  /* 0x00000003ff097819 */ /* 0x000fe4000001160c */
[----:B------:R-:W-:Y:S01]  /*2f9f0*/  SHF.R.S32.HI R14, RZ, 0x1f, R11 ;  /* 0x0000001fff0e7819 */ /* 0x000fe2000001140b */
[----:B------:R-:W-:Y:S01]  /*2fa00*/  IMAD.SHL.U32 R135, R11, 0x8, RZ ;  /* 0x000000080b877824 */ /* 0x000fe200078e00ff */
[----:B------:R-:W-:Y:S02]  /*2fa10*/  SHF.R.S32.HI R8, RZ, 0x6, R8 ;  /* 0x00000006ff087819 */ /* 0x000fe40000011408 */
[----:B------:R-:W-:Y:S02]  /*2fa20*/  LEA.HI R14, R14, R11, RZ, 0x3 ;  /* 0x0000000b0e0e7211 */ /* 0x000fe400078f18ff */
[----:B------:R-:W-:Y:S01]  /*2fa30*/  LOP3.LUT R10, R12, 0x38, R10, 0xf8, !PT ;  /* 0x000000380c0a7812 */ /* 0x000fe200078ef80a */
[----:B------:R-:W-:Y:S01]  /*2fa40*/  IMAD R8, R8, 0x1800, R13 ;  /* 0x0000180008087824 */ /* 0x000fe200078e020d */
[----:B------:R-:W-:-:S02]  /*2fa50*/  SHF.R.S32.HI R14, RZ, 0x3, R14 ;  /* 0x00000003ff0e7819 */ /* 0x000fc4000001140e */
[----:B------:R-:W-:Y:S02]  /*2fa60*/  LOP3.LUT R12, R12, 0x38, R135, 0xf8, !PT ;  /* 0x000000380c0c7812 */ /* 0x000fe400078ef887 */
[-C--:B------:R-:W-:Y:S01]  /*2fa70*/  LOP3.LUT R11, R10, R9.reuse, RZ, 0x3c, !PT ;  /* 0x000000090a0b7212 */ /* 0x080fe200078e3cff */
[----:B------:R-:W-:Y:S01]  /*2fa80*/  IMAD R14, R14, 0x1800, R13 ;  /* 0x000018000e0e7824 */ /* 0x000fe200078e020d */
[----:B------:R-:W-:Y:S02]  /*2fa90*/  LOP3.LUT R9, R12, R9, RZ, 0x3c, !PT ;  /* 0x000000090c097212 */ /* 0x000fe400078e3cff */
[----:B------:R-:W-:Y:S01]  /*2faa0*/  R2UR UR7, R75 ;  /* 0x000000004b0772ca */ /* 0x000fe200000e0000 */
[----:B------:R-:W-:Y:S02]  /*2fab0*/  IMAD.IADD R8, R8, 0x1, R11 ;  /* 0x0000000108087824 */ /* 0x000fe400078e020b */
[----:B------:R-:W-:-:S03]  /*2fac0*/  IMAD.IADD R14, R14, 0x1, R9 ;  /* 0x000000010e0e7824 */ /* 0x000fc600078e0209 */
[C---:B------:R-:W-:Y:S02]  /*2fad0*/  IADD3 R9, P1, R89.reuse, R8, RZ ;  /* 0x0000000859097210 */ /* 0x040fe40007f3e0ff */
[----:B------:R-:W-:-:S03]  /*2fae0*/  IADD3 R11, P2, R89, R14, RZ ;  /* 0x0000000e590b7210 */ /* 0x000fc60007f5e0ff */
[--C-:B------:R-:W-:Y:S01]  /*2faf0*/  IMAD.X R13, RZ, RZ, R90.reuse, P1 ;  /* 0x000000ffff0d7224 */ /* 0x100fe200008e065a */
[-C--:B------:R-:W-:Y:S01]  /*2fb00*/  LEA R8, P1, R9, R82.reuse, 0x1 ;  /* 0x0000005209087211 */ /* 0x080fe200078208ff */
[----:B------:R-:W-:Y:S01]  /*2fb10*/  IMAD.X R10, RZ, RZ, R90, P2 ;  /* 0x000000ffff0a7224 */ /* 0x000fe200010e065a */
[----:B------:R-:W-:Y:S02]  /*2fb20*/  LEA R12, P2, R11, R82, 0x1 ;  /* 0x000000520b0c7211 */ /* 0x000fe400078408ff */
[-C--:B------:R-:W-:Y:S02]  /*2fb30*/  LEA.HI.X R9, R9, R83.reuse, R13, 0x1, P1 ;  /* 0x0000005309097211 */ /* 0x080fe400008f0c0d */
[----:B------:R-:W-:Y:S02]  /*2fb40*/  ISETP.GE.AND P1, PT, R91, R146, PT ;  /* 0x000000925b00720c */ /* 0x000fe40003f26270 */
[----:B------:R-:W-:Y:S01]  /*2fb50*/  LEA.HI.X R13, R11, R83, R10, 0x1, P2 ;  /* 0x000000530b0d7211 */ /* 0x000fe200010f0c0a */
[----:B------:R-:W-:Y:S01]  /*2fb60*/  BSSY B4, `(.L_x_5382) ;  /* 0x0000062000047945 */ /* 0x000fe20003800000 */
[----:B------:R-:W5:Y:S01]  /*2fb70*/  LD.E.128 R8, desc[UR4][R8.64] ;  /* 0x0000000408087980 */ /* 0x000f62000c101d00 */
[----:B------:R-:W-:-:S03]  /*2fb80*/  ISETP.GE.AND P2, PT, R135, R87, PT ;  /* 0x000000578700720c */ /* 0x000fc60003f46270 */
[----:B------:R-:W5:Y:S05]  /*2fb90*/  LD.E.128 R12, desc[UR6][R12.64] ;  /* 0x000000060c0c7980 */ /* 0x000f6a000c101d00 */
[----:B------:R-:W-:Y:S05]  /*2fba0*/  @P1 BRA `(.L_x_5383) ;  /* 0x0000000400741947 */ /* 0x000fea0003800000 */
[----:B------:R-:W-:Y:S01]  /*2fbb0*/  SHF.R.U32.HI R153, RZ, 0x10, R41 ;  /* 0x00000010ff997819 */ /* 0x000fe20000011629 */
[----:B-----5:R-:W-:Y:S01]  /*2fbc0*/  IMAD.U32 R151, R13, 0x10000, RZ ;  /* 0x000100000d977824 */ /* 0x020fe200078e00ff */
[----:B------:R-:W-:Y:S01]  /*2fbd0*/  SHF.R.U32.HI R146, RZ, 0x10, R29 ;  /* 0x00000010ff927819 */ /* 0x000fe2000001161d */
[----:B------:R-:W-:Y:S01]  /*2fbe0*/  IMAD.U32 R149, R15, 0x10000, RZ ;  /* 0x000100000f957824 */ /* 0x000fe200078e00ff */
[----:B------:R-:W-:Y:S02]  /*2fbf0*/  PRMT R140, R140, 0x5410, R153 ;  /* 0x000054108c8c7816 */ /* 0x000fe40000000099 */
[----:B------:R-:W-:Y:S02]  /*2fc00*/  SHF.R.U64 R28, R28, 0x10, R29 ;  /* 0x000000101c1c7819 */ /* 0x000fe4000000121d */
[----:B------:R-:W-:Y:S01]  /*2fc10*/  PRMT R143, R143, 0x5410, R146 ;  /* 0x000054108f8f7816 */ /* 0x000fe20000000092 */
[----:B------:R-:W-:Y:S01]  /*2fc20*/  IMAD.U32 R146, R140, 0x10000, RZ ;  /* 0x000100008c927824 */ /* 0x000fe200078e00ff */
[----:B------:R-:W-:-:S02]  /*2fc30*/  SHF.R.U64 R29, R30, 0x10, R31 ;  /* 0x000000101e1d7819 */ /* 0x000fc4000000121f */
[----:B------:R-:W-:Y:S02]  /*2fc40*/  SHF.R.U32.HI R148, RZ, 0x10, R31 ;  /* 0x00000010ff947819 */ /* 0x000fe4000001161f */
[----:B------:R-:W-:Y:S02]  /*2fc50*/  SHF.R.U32.HI R150, RZ, 0x10, R43 ;  /* 0x00000010ff967819 */ /* 0x000fe4000001162b */
[----:B------:R-:W-:Y:S01]  /*2fc60*/  PRMT R141, R141, 0x5410, R28 ;  /* 0x000054108d8d7816 */ /* 0x000fe2000000001c */
[----:B------:R-:W-:Y:S01]  /*2fc70*/  IMAD.U32 R28, R143, 0x10000, RZ ;  /* 0x000100008f1c7824 */ /* 0x000fe200078e00ff */
[----:B------:R-:W-:Y:S01]  /*2fc80*/  SHF.R.U64 R31, R40, 0x10, R41 ;  /* 0x00000010281f7819 */ /* 0x000fe20000001229 */
[----:B------:R-:W-:Y:S01]  /*2fc90*/  IMAD.U32 R40, R10, 0x10000, RZ ;  /* 0x000100000a287824 */ /* 0x000fe200078e00ff */
[----:B------:R-:W-:Y:S01]  /*2fca0*/  SHF.R.U64 R145, R42, 0x10, R43 ;  /* 0x000000102a917819 */ /* 0x000fe2000000122b */
[----:B------:R-:W-:Y:S01]  /*2fcb0*/  IMAD.U32 R42, R9, 0x10000, RZ ;  /* 0x00010000092a7824 */ /* 0x000fe200078e00ff */
[----:B------:R-:W-:Y:S01]  /*2fcc0*/  PRMT R142, R142, 0x5410, R29 ;  /* 0x000054108e8e7816 */ /* 0x000fe2000000001d */
[----:B------:R-:W-:Y:S01]  /*2fcd0*/  FMUL.FTZ R29, R151, R146 ;  /* 0x00000092971d7220 */ /* 0x000fe20000410000 */
[----:B------:R-:W-:Y:S01]  /*2fce0*/  PRMT R139, R139, 0x5410, R150 ;  /* 0x000054108b8b7816 */ /* 0x000fe20000000096 */
[-C--:B------:R-:W-:Y:S01]  /*2fcf0*/  FMUL.FTZ R151, R151, R28.reuse ;  /* 0x0000001c97977220 */ /* 0x080fe20000410000 */
[----:B------:R-:W-:Y:S01]  /*2fd00*/  PRMT R144, R144, 0x5410, R31 ;  /* 0x0000541090907816 */ /* 0x000fe2000000001f */
[C---:B------:R-:W-:Y:S01]  /*2fd10*/  FFMA.FTZ R28, R42.reuse, R28, -R29 ;  /* 0x0000001c2a1c7223 */ /* 0x040fe2000001081d */
[----:B------:R-:W-:Y:S01]  /*2fd20*/  LOP3.LUT R147, R13, 0xffff0000, RZ, 0xc0, !PT ;  /* 0xffff00000d937812 */ /* 0x000fe200078ec0ff */
[----:B------:R-:W-:Y:S01]  /*2fd30*/  FFMA.FTZ R42, R42, R146, R151 ;  /* 0x000000922a2a7223 */ /* 0x000fe20000010097 */
[----:B------:R-:W-:Y:S01]  /*2fd40*/  LOP3.LUT R31, R140, 0xffff0000, RZ, 0xc0, !PT ;  /* 0xffff00008c1f7812 */ /* 0x000fe200078ec0ff */
[----:B------:R-:W-:Y:S01]  /*2fd50*/  IMAD.U32 R43, R11, 0x10000, RZ ;  /* 0x000100000b2b7824 */ /* 0x000fe200078e00ff */
[----:B------:R-:W-:Y:S01]  /*2fd60*/  LOP3.LUT R29, R143, 0xffff0000, RZ, 0xc0, !PT ;  /* 0xffff00008f1d7812 */ /* 0x000fe200078ec0ff */
[----:B------:R-:W-:Y:S01]  /*2fd70*/  IMAD.U32 R13, R12, 0x10000, RZ ;  /* 0x000100000c0d7824 */ /* 0x000fe200078e00ff */
[----:B------:R-:W-:Y:S01]  /*2fd80*/  PRMT R137, R137, 0x5410, R148 ;  /* 0x0000541089897816 */ /* 0x000fe20000000094 */
[----:B------:R-:W-:Y:S01]  /*2fd90*/  IMAD.U32 R148, R139, 0x10000, RZ ;  /* 0x000100008b947824 */ /* 0x000fe200078e00ff */
        /* <DEDUP_REMOVED lines=8> */
[-C--:B------:R-:W-:Y:S01]  /*2fe20*/  FFMA.FTZ R30, R43, R140.reuse, -R146 ;  /* 0x0000008c2b1e7223 */ /* 0x080fe20000010892 */
[----:B------:R-:W-:Y:S01]  /*2fe30*/  LOP3.LUT R150, R139, 0xffff0000, RZ, 0xc0, !PT ;  /* 0xffff00008b967812 */ /* 0x000fe200078ec0ff */
[----:B------:R-:W-:Y:S01]  /*2fe40*/  FMUL.FTZ R149, R149, R140 ;  /* 0x0000008c95957220 */ /* 0x000fe20000410000 */
[----:B------:R-:W-:Y:S01]  /*2fe50*/  LOP3.LUT R146, R137, 0xffff0000, RZ, 0xc0, !PT ;  /* 0xffff000089927812 */ /* 0x000fe200078ec0ff */
[----:B------:R-:W-:Y:S01]  /*2fe60*/  IMAD.U32 R140, R141, 0x10000, RZ ;  /* 0x000100008d8c7824 */ /* 0x000fe200078e00ff */
[----:B------:R-:W-:Y:S01]  /*2fe70*/  LOP3.LUT R11, R11, 0xffff0000, RZ, 0xc0, !PT ;  /* 0xffff00000b0b7812 */ /* 0x000fe200078ec0ff */
[----:B------:R-:W-:Y:S01]  /*2fe80*/  FFMA.FTZ R43, R43, R148, R149 ;  /* 0x000000942b2b7223 */ /* 0x000fe20000010095 */
[----:B------:R-:W-:Y:S01]  /*2fe90*/  LOP3.LUT R12, R12, 0xffff0000, RZ, 0xc0, !PT ;  /* 0xffff00000c0c7812 */ /* 0x000fe200078ec0ff */
[C---:B------:R-:W-:Y:S01]  /*2fea0*/  FMUL.FTZ R152, R15.reuse, R150 ;  /* 0x000000960f987220 */ /* 0x040fe20000410000 */
[-C--:B------:R-:W-:Y:S01]  /*2feb0*/  FMUL.FTZ R154, R15, R146.reuse ;  /* 0x000000920f9a7220 */ /* 0x080fe20000410000 */
[C---:B------:R-:W-:Y:S01]  /*2fec0*/  LOP3.LUT R137, R144.reuse, 0xffff0000, RZ, 0xc0, !PT ;  /* 0xffff000090897812 */ /* 0x040fe200078ec0ff */
[----:B------:R-:W-:Y:S01]  /*2fed0*/  IMAD.U32 R148, R144, 0x10000, RZ ;  /* 0x0001000090947824 */ /* 0x000fe200078e00ff */
[----:B------:R-:W-:Y:S01]  /*2fee0*/  LOP3.LUT R141, R141, 0xffff0000, RZ, 0xc0, !PT ;  /* 0xffff00008d8d7812 */ /* 0x000fe200078ec0ff */
[C---:B------:R-:W-:Y:S01]  /*2fef0*/  IMAD.U32 R9, R8.reuse, 0x10000, RZ ;  /* 0x0001000008097824 */ /* 0x040fe200078e00ff */
[----:B------:R-:W-:Y:S01]  /*2ff00*/  LOP3.LUT R8, R8, 0xffff0000, RZ, 0xc0, !PT ;  /* 0xffff000008087812 */ /* 0x000fe200078ec0ff */
[C---:B------:R-:W-:Y:S01]  /*2ff10*/  FFMA.FTZ R15, R11.reuse, R146, -R152 ;  /* 0x000000920b0f7223 */ /* 0x040fe20000010898 */
[----:B------:R-:W-:Y:S01]  /*2ff20*/  FFMA.FTZ R154, R11, R150, R154 ;  /* 0x000000960b9a7223 */ /* 0x000fe2000001009a */
[----:B------:R-:W-:Y:S01]  /*2ff30*/  PRMT R138, R138, 0x5410, R145 ;  /* 0x000054108a8a7816 */ /* 0x000fe20000000091 */
[C---:B------:R-:W-:Y:S01]  /*2ff40*/  FMUL.FTZ R144, R13.reuse, R148 ;  /* 0x000000940d907220 */ /* 0x040fe20000410000 */
[C---:B------:R-:W-:Y:S01]  /*2ff50*/  FMUL.FTZ R11, R12.reuse, R137 ;  /* 0x000000890c0b7220 */ /* 0x040fe20000410000 */
[----:B------:R-:W-:Y:S01]  /*2ff60*/  FMUL.FTZ R13, R13, R140 ;  /* 0x0000008c0d0d7220 */ /* 0x000fe20000410000 */
[-C--:B------:R-:W-:Y:S01]  /*2ff70*/  FMUL.FTZ R139, R12, R141.reuse ;  /* 0x0000008d0c8b7220 */ /* 0x080fe20000410000 */
[----:B------:R-:W-:Y:S01]  /*2ff80*/  LOP3.LUT R41, R10, 0xffff0000, RZ, 0xc0, !PT ;  /* 0xffff00000a297812 */ /* 0x000fe200078ec0ff */
[----:B------:R-:W-:Y:S01]  /*2ff90*/  FFMA.FTZ R141, R8, R141, -R11 ;  /* 0x0000008d088d7223 */ /* 0x000fe2000001080b */
[----:B------:R-:W-:-:S02]  /*2ffa0*/  IMAD.U32 R10, R14, 0x10000, RZ ;  /* 0x000100000e0a7824 */ /* 0x000fc400078e00ff */
[C---:B------:R-:W-:Y:S01]  /*2ffb0*/  FFMA.FTZ R144, R9.reuse, R140, -R144 ;  /* 0x0000008c09907223 */ /* 0x040fe20000010890 */
[----:B------:R-:W-:Y:S01]  /*2ffc0*/  FFMA.FTZ R13, R9, R148, R13 ;  /* 0x00000094090d7223 */ /* 0x000fe2000001000d */
[----:B------:R-:W-:Y:S01]  /*2ffd0*/  IMAD.U32 R11, R138, 0x10000, RZ ;  /* 0x000100008a0b7824 */ /* 0x000fe200078e00ff */
[----:B------:R-:W-:Y:S01]  /*2ffe0*/  LOP3.LUT R14, R14, 0xffff0000, RZ, 0xc0, !PT ;  /* 0xffff00000e0e7812 */ /* 0x000fe200078ec0ff */
[----:B------:R-:W-:Y:S01]  /*2fff0*/  IMAD.U32 R9, R142, 0x10000, RZ ;  /* 0x000100008e097824 */ /* 0x000fe200078e00ff */
[----:B------:R-:W-:Y:S01]  /*30000*/  LOP3.LUT R138, R138, 0xffff0000, RZ, 0xc0, !PT ;  /* 0xffff00008a8a7812 */ /* 0x000fe200078ec0ff */
[----:B------:R-:W-:Y:S01]  /*30010*/  FFMA.FTZ R8, R8, R137, R139 ;  /* 0x0000008908087223 */ /* 0x000fe2000001008b */
[----:B------:R-:W-:Y:S01]  /*30020*/  LOP3.LUT R142, R142, 0xffff0000, RZ, 0xc0, !PT ;  /* 0xffff00008e8e7812 */ /* 0x000fe200078ec0ff */
[C---:B------:R-:W-:Y:S01]  /*30030*/  FMUL.FTZ R137, R10.reuse, R11 ;  /* 0x0000000b0a897220 */ /* 0x040fe20000410000 */
[-C--:B------:R-:W-:Y:S01]  /*30040*/  FMUL.FTZ R10, R10, R9.reuse ;  /* 0x000000090a0a7220 */ /* 0x080fe20000410000 */
[C---:B------:R-:W-:Y:S01]  /*30050*/  FMUL.FTZ R12, R14.reuse, R138 ;  /* 0x0000008a0e0c7220 */ /* 0x040fe20000410000 */
        /* <DEDUP_REMOVED lines=15> */
[----:B------:R-:W-:-:S02]  /*30150*/  IMAD.MOV.U32 R8, RZ, RZ, R144 ;  /* 0x000000ffff087224 */ /* 0x000fc400078e0090 */
[----:B------:R-:W-:Y:S02]  /*30160*/  IMAD.MOV.U32 R12, RZ, RZ, R30 ;  /* 0x000000ffff0c7224 */ /* 0x000fe400078e001e */
[----:B------:R-:W-:-:S07]  /*30170*/  IMAD.MOV.U32 R14, RZ, RZ, R28 ;  /* 0x000000ffff0e7224 */ /* 0x000fce00078e001c */
.L_x_5383:
[----:B------:R-:W-:Y:S05]  /*30180*/  BSYNC B4 ;  /* 0x0000000000047941 */ /* 0x000fea0003800000 */
.L_x_5382:
[----:B------:R-:W-:Y:S01]  /*30190*/  R2UR UR4, R74 ;  /* 0x000000004a0472ca */ /* 0x000fe200000e0000 */
[----:B------:R-:W-:Y:S01]  /*301a0*/  IMAD.SHL.U32 R29, R136, 0x8, RZ ;  /* 0x00000008881d7824 */ /* 0x000fe200078e00ff */
[----:B------:R-:W-:Y:S01]  /*301b0*/  R2UR UR5, R75 ;  /* 0x000000004b0572ca */ /* 0x000fe200000e0000 */
[--C-:B-12---:R-:W-:Y:S01]  /*301c0*/  @!P2 IMAD.WIDE R30, R135, 0x2, R84.reuse ;  /* 0x00000002871ea825 */ /* 0x106fe200078e0254 */
[----:B------:R-:W-:Y:S02]  /*301d0*/  @!P2 R2UR UR6, R74 ;  /* 0x000000004a06a2ca */ /* 0x000fe400000e0000 */
[----:B------:R-:W-:Y:S01]  /*301e0*/  @!P2 R2UR UR7, R75 ;  /* 0x000000004b07a2ca */ /* 0x000fe200000e0000 */
[----:B------:R-:W-:-:S08]  /*301f0*/  IMAD.WIDE R28, R29, 0x2, R84 ;  /* 0x000000021d1c7825 */ /* 0x000fd000078e0254 */
[----:B-----5:R3:W-:Y:S04]  /*30200*/  ST.E.128 desc[UR4][R28.64], R8 ;  /* 0x000000081c007985 */ /* 0x0207e8000c101d04 */
[----:B------:R3:W-:Y:S02]  /*30210*/  @!P2 ST.E.128 desc[UR6][R30.64], R12 ;  /* 0x0000000c1e00a985 */ /* 0x0007e4000c101d06 */
.L_x_5381:
[----:B------:R-:W-:Y:S05]  /*30220*/  BSYNC B3 ;  /* 0x0000000000037941 */ /* 0x000fea0003800000 */
.L_x_5380:
[----:B------:R-:W-:Y:S02]  /*30230*/  R2UR UR4, R74 ;  /* 0x000000004a0472ca */ /* 0x000fe400000e0000 */
[----:B------:R-:W-:-:S13]  /*30240*/  R2UR UR5, R75 ;  /* 0x000000004b0572ca */ /* 0x000fda00000e0000 */
[----:B---3--:R-:W3:Y:S01]  /*30250*/  LD.E.U8 R8, desc[UR4][R80.64] ;  /* 0x0000000450087980 */ /* 0x008ee2000c101100 */
[----:B------:R-:W-:Y:S01]  /*30260*/  BSSY B3, `(.L_x_5384) ;  /* 0x000009b000037945 */ /* 0x000fe20003800000 */
[----:B---3--:R-:W-:-:S13]  /*30270*/  LOP3.LUT P1, RZ, R8, 0x2, RZ, 0xc0, !PT ;  /* 0x0000000208ff7812 */ /* 0x008fda000782c0ff */
[----:B------:R-:W-:Y:S05]  /*30280*/  @!P1 BRA `(.L_x_5385) ;  /* 0x0000000800609947 */ /* 0x000fea0003800000 */
[----:B------:R-:W-:Y:S02]  /*30290*/  R2UR UR4, R74 ;  /* 0x000000004a0472ca */ /* 0x000fe400000e0000 */
[----:B------:R-:W-:-:S13]  /*302a0*/  R2UR UR5, R75 ;  /* 0x000000004b0572ca */ /* 0x000fda00000e0000 */
[----:B------:R-:W3:Y:S01]  /*302b0*/  LD.E R8, desc[UR4][R78.64+0x4] ;  /* 0x000004044e087980 */ /* 0x000ee2000c101900 */
[----:B------:R-:W-:Y:S01]  /*302c0*/  VIADD R30, R91, 0x20 ;  /* 0x000000205b1e7836 */ /* 0x000fe20000000000 */
[----:B------:R-:W-:Y:S01]  /*302d0*/  LEA.HI R13, R126, R117, RZ, 0x5 ;  /* 0x000000757e0d7211 */ /* 0x000fe200078f28ff */
[----:B------:R-:W-:Y:S01]  /*302e0*/  IMAD.IADD R11, R87, 0x1, -R88 ;  /* 0x00000001570b7824 */ /* 0x000fe200078e0a58 */
[----:B------:R-:W-:Y:S02]  /*302f0*/  R2UR UR6, R74 ;  /* 0x000000004a0672ca */ /* 0x000fe400000e0000 */
[----:B------:R-:W-:Y:S01]  /*30300*/  R2UR UR7, R75 ;  /* 0x000000004b0772ca */ /* 0x000fe200000e0000 */
[----:B------:R-:W-:-:S05]  /*30310*/  IMAD.SHL.U32 R14, R13, 0x10, RZ ;  /* 0x000000100d0e7824 */ /* 0x000fca00078e00ff */
[----:B------:R-:W-:Y:S01]  /*30320*/  LOP3.LUT R15, R14, 0xfffffe00, RZ, 0xc0, !PT ;  /* 0xfffffe000e0f7812 */ /* 0x000fe200078ec0ff */
[----:B------:R-:W-:Y:S01]  /*30330*/  BSSY B4, `(.L_x_5386) ;  /* 0x0000084000047945 */ /* 0x000fe20003800000 */
[----:B---3--:R-:W-:-:S04]  /*30340*/  LEA.HI R31, R8, R8, RZ, 0x1 ;  /* 0x00000008081f7211 */ /* 0x008fc800078f08ff */
[----:B------:R-:W-:-:S04]  /*30350*/  SHF.R.S32.HI R31, RZ, 0x1, R31 ;  /* 0x00000001ff1f7819 */ /* 0x000fc8000001141f */
[----:B------:R-:W-:-:S04]  /*30360*/  ISETP.GE.AND P1, PT, R30, R31, PT ;  /* 0x0000001f1e00720c */ /* 0x000fc80003f26270 */
[----:B------:R-:W-:Y:S02]  /*30370*/  SEL R9, R31, RZ, P1 ;  /* 0x000000ff1f097207 */ /* 0x000fe40000800000 */
[----:B------:R-:W-:-:S03]  /*30380*/  SEL R11, R88, R11, !P1 ;  /* 0x0000000b580b7207 */ /* 0x000fc60004800000 */
[----:B------:R-:W-:Y:S01]  /*30390*/  IMAD.IADD R9, R30, 0x1, R9 ;  /* 0x000000011e097824 */ /* 0x000fe200078e0209 */
[----:B------:R-:W-:-:S04]  /*303a0*/  SHF.R.S32.HI R12, RZ, 0x1f, R11 ;  /* 0x0000001fff0c7819 */ /* 0x000fc8000001140b */
[----:B------:R-:W-:Y:S02]  /*303b0*/  SHF.R.S32.HI R8, RZ, 0x1f, R9 ;  /* 0x0000001fff087819 */ /* 0x000fe40000011409 */
[----:B------:R-:W-:Y:S01]  /*303c0*/  LEA.HI R11, R12, R11, RZ, 0x4 ;  /* 0x0000000b0c0b7211 */ /* 0x000fe200078f20ff */
[----:B------:R-:W-:Y:S01]  /*303d0*/  IMAD.SHL.U32 R12, R116, 0x40, RZ ;  /* 0x00000040740c7824 */ /* 0x000fe200078e00ff */
[CC--:B------:R-:W-:Y:S02]  /*303e0*/  LEA.HI R10, R8.reuse, R9.reuse, RZ, 0x3 ;  /* 0x00000009080a7211 */ /* 0x0c0fe400078f18ff */
[----:B------:R-:W-:Y:S02]  /*303f0*/  LEA.HI R8, R8, R9, RZ, 0x6 ;  /* 0x0000000908087211 */ /* 0x000fe400078f30ff */
[----:B------:R-:W-:Y:S02]  /*30400*/  SHF.R.S32.HI R28, RZ, 0x3, R10 ;  /* 0x00000003ff1c7819 */ /* 0x000fe4000001140a */
[----:B------:R-:W-:-:S02]  /*30410*/  LOP3.LUT R13, R12, 0x1c0, RZ, 0xc0, !PT ;  /* 0x000001c00c0d7812 */ /* 0x000fc400078ec0ff */
[----:B------:R-:W-:Y:S02]  /*30420*/  LEA.HI.SX32 R11, R11, R28, 0x1c ;  /* 0x0000001c0b0b7211 */ /* 0x000fe400078fe2ff */
[----:B------:R-:W-:Y:S02]  /*30430*/  SHF.R.U32.HI R14, RZ, 0x3, R13 ;  /* 0x00000003ff0e7819 */ /* 0x000fe4000001160d */
[----:B------:R-:W-:Y:S01]  /*30440*/  SHF.R.S32.HI R12, RZ, 0x1f, R11 ;  /* 0x0000001fff0c7819 */ /* 0x000fe2000001140b */
[----:B------:R-:W-:Y:S01]  /*30450*/  IMAD.SHL.U32 R29, R11, 0x8, RZ ;  /* 0x000000080b1d7824 */ /* 0x000fe200078e00ff */
[----:B------:R-:W-:Y:S02]  /*30460*/  SHF.R.S32.HI R8, RZ, 0x6, R8 ;  /* 0x00000006ff087819 */ /* 0x000fe40000011408 */
[----:B------:R-:W-:Y:S02]  /*30470*/  LOP3.LUT R10, R13, 0x38, R10, 0xf8, !PT ;  /* 0x000000380d0a7812 */ /* 0x000fe400078ef80a */
[----:B------:R-:W-:Y:S01]  /*30480*/  LEA.HI R12, R12, R11, RZ, 0x3 ;  /* 0x0000000b0c0c7211 */ /* 0x000fe200078f18ff */
[----:B------:R-:W-:Y:S01]  /*30490*/  IMAD R8, R8, 0x1800, R15 ;  /* 0x0000180008087824 */ /* 0x000fe200078e020f */
[----:B------:R-:W-:-:S02]  /*304a0*/  LOP3.LUT R9, R10, R14, RZ, 0x3c, !PT ;  /* 0x0000000e0a097212 */ /* 0x000fc400078e3cff */
[----:B------:R-:W-:Y:S02]  /*304b0*/  SHF.R.S32.HI R12, RZ, 0x3, R12 ;  /* 0x00000003ff0c7819 */ /* 0x000fe4000001140c */
[----:B------:R-:W-:Y:S01]  /*304c0*/  LOP3.LUT R11, R13, 0x38, R29, 0xf8, !PT ;  /* 0x000000380d0b7812 */ /* 0x000fe200078ef81d */
[----:B------:R-:W-:Y:S02]  /*304d0*/  IMAD.IADD R8, R8, 0x1, R9 ;  /* 0x0000000108087824 */ /* 0x000fe400078e0209 */
[----:B------:R-:W-:Y:S01]  /*304e0*/  IMAD R12, R12, 0x1800, R15 ;  /* 0x000018000c0c7824 */ /* 0x000fe200078e020f */
[----:B------:R-:W-:Y:S02]  /*304f0*/  LOP3.LUT R11, R11, R14, RZ, 0x3c, !PT ;  /* 0x0000000e0b0b7212 */ /* 0x000fe400078e3cff */
[----:B------:R-:W-:-:S03]  /*30500*/  IADD3 R9, P1, R89, R8, RZ ;  /* 0x0000000859097210 */ /* 0x000fc60007f3e0ff */
[----:B------:R-:W-:Y:S02]  /*30510*/  IMAD.IADD R12, R12, 0x1, R11 ;  /* 0x000000010c0c7824 */ /* 0x000fe400078e020b */
[--C-:B------:R-:W-:Y:S01]  /*30520*/  IMAD.X R13, RZ, RZ, R90.reuse, P1 ;  /* 0x000000ffff0d7224 */ /* 0x100fe200008e065a */
[----:B------:R-:W-:Y:S02]  /*30530*/  LEA R8, P1, R9, R82, 0x1 ;  /* 0x0000005209087211 */ /* 0x000fe400078208ff */
[----:B------:R-:W-:Y:S02]  /*30540*/  IADD3 R11, P2, R89, R12, RZ ;  /* 0x0000000c590b7210 */ /* 0x000fe40007f5e0ff */
[----:B------:R-:W-:Y:S02]  /*30550*/  LEA.HI.X R9, R9, R83, R13, 0x1, P1 ;  /* 0x0000005309097211 */ /* 0x000fe400008f0c0d */
[----:B------:R-:W-:Y:S01]  /*30560*/  ISETP.GE.AND P1, PT, R30, R31, PT ;  /* 0x0000001f1e00720c */ /* 0x000fe20003f26270 */
[----:B------:R-:W-:Y:S01]  /*30570*/  IMAD.X R10, RZ, RZ, R90, P2 ;  /* 0x000000ffff0a7224 */ /* 0x000fe200010e065a */
[----:B------:R-:W-:-:S04]  /*30580*/  LEA R12, P2, R11, R82, 0x1 ;  /* 0x000000520b0c7211 */ /* 0x000fc800078408ff */
[----:B------:R-:W-:Y:S02]  /*30590*/  LEA.HI.X R13, R11, R83, R10, 0x1, P2 ;  /* 0x000000530b0d7211 */ /* 0x000fe400010f0c0a */
[----:B------:R-:W5:Y:S01]  /*305a0*/  LD.E.128 R8, desc[UR4][R8.64] ;  /* 0x0000000408087980 */ /* 0x000f62000c101d00 */
[----:B------:R-:W-:-:S03]  /*305b0*/  ISETP.GE.AND P2, PT, R29, R87, PT ;  /* 0x000000571d00720c */ /* 0x000fc60003f46270 */
[----:B------:R-:W5:Y:S01]  /*305c0*/  LD.E.128 R12, desc[UR6][R12.64] ;  /* 0x000000060c0c7980 */ /* 0x000f62000c101d00 */
[----:B------:R-:W-:Y:S09]  /*305d0*/  @P1 BRA `(.L_x_5387) ;  /* 0x0000000400641947 */ /* 0x000ff20003800000 */
[----:B------:R-:W-:Y:S01]  /*305e0*/  SHF.R.U32.HI R137, RZ, 0x10, R25 ;  /* 0x00000010ff897819 */ /* 0x000fe20000011619 */
[----:B-----5:R-:W-:Y:S01]  /*305f0*/  IMAD.U32 R31, R11, 0x10000, RZ ;  /* 0x000100000b1f7824 */ /* 0x020fe200078e00ff */
[----:B------:R-:W-:Y:S02]  /*30600*/  SHF.R.U32.HI R43, RZ, 0x10, R37 ;  /* 0x00000010ff2b7819 */ /* 0x000fe40000011625 */
[----:B------:R-:W-:Y:S02]  /*30610*/  PRMT R130, R130, 0x5410, R137 ;  /* 0x0000541082827816 */ /* 0x000fe40000000089 */
[----:B------:R-:W-:Y:S02]  /*30620*/  PRMT R134, R134, 0x5410, R43 ;  /* 0x0000541086867816 */ /* 0x000fe4000000002b */
[--C-:B------:R-:W-:Y:S02]  /*30630*/  SHF.R.U64 R136, R26, 0x10, R27.reuse ;  /* 0x000000101a887819 */ /* 0x100fe4000000121b */
[----:B------:R-:W-:-:S02]  /*30640*/  SHF.R.U32.HI R135, RZ, 0x10, R27 ;  /* 0x00000010ff877819 */ /* 0x000fc4000001161b */
[----:B------:R-:W-:Y:S01]  /*30650*/  SHF.R.U64 R42, R36, 0x10, R37 ;  /* 0x00000010242a7819 */ /* 0x000fe20000001225 */
[----:B------:R-:W-:Y:S01]  /*30660*/  IMAD.U32 R37, R13, 0x10000, RZ ;  /* 0x000100000d257824 */ /* 0x000fe200078e00ff */
[--C-:B------:R-:W-:Y:S01]  /*30670*/  SHF.R.U64 R40, R38, 0x10, R39.reuse ;  /* 0x0000001026287819 */ /* 0x100fe20000001227 */
[----:B------:R-:W-:Y:S01]  /*30680*/  IMAD.U32 R36, R9, 0x10000, RZ ;  /* 0x0001000009247824 */ /* 0x000fe200078e00ff */
[----:B------:R-:W-:Y:S01]  /*30690*/  SHF.R.U32.HI R41, RZ, 0x10, R39 ;  /* 0x00000010ff297819 */ /* 0x000fe20000011627 */
[----:B------:R-:W-:Y:S01]  /*306a0*/  IMAD.U32 R39, R15, 0x10000, RZ ;  /* 0x000100000f277824 */ /* 0x000fe200078e00ff */
[----:B------:R-:W-:Y:S01]  /*306b0*/  LOP3.LUT R38, R13, 0xffff0000, RZ, 0xc0, !PT ;  /* 0xffff00000d267812 */ /* 0x000fe200078ec0ff */
[----:B------:R-:W-:Y:S01]  /*306c0*/  IMAD.U32 R13, R130, 0x10000, RZ ;  /* 0x00010000820d7824 */ /* 0x000fe200078e00ff */
[----:B------:R-:W-:Y:S01]  /*306d0*/  LOP3.LUT R27, R15, 0xffff0000, RZ, 0xc0, !PT ;  /* 0xffff00000f1b7812 */ /* 0x000fe200078ec0ff */
[----:B------:R-:W-:Y:S01]  /*306e0*/  IMAD.U32 R15, R134, 0x10000, RZ ;  /* 0x00010000860f7824 */ /* 0x000fe200078e00ff */
[----:B------:R-:W-:Y:S01]  /*306f0*/  PRMT R128, R128, 0x5410, R135 ;  /* 0x0000541080807816 */ /* 0x000fe20000000087 */
[C---:B------:R-:W-:Y:S01]  /*30700*/  FMUL.FTZ R135, R37.reuse, R13 ;  /* 0x0000000d25877220 */ /* 0x040fe20000410000 */
[----:B------:R-:W-:Y:S01]  /*30710*/  PRMT R132, R132, 0x5410, R41 ;  /* 0x0000541084847816 */ /* 0x000fe20000000029 */
[-C--:B------:R-:W-:Y:S01]  /*30720*/  FMUL.FTZ R43, R37, R15.reuse ;  /* 0x0000000f252b7220 */ /* 0x080fe20000410000 */
[----:B------:R-:W-:Y:S01]  /*30730*/  PRMT R131, R131, 0x5410, R40 ;  /* 0x0000541083837816 */ /* 0x000fe20000000028 */
[----:B------:R-:W-:Y:S01]  /*30740*/  FFMA.FTZ R15, R36, R15, R135 ;  /* 0x0000000f240f7223 */ /* 0x000fe20000010087 */
[----:B------:R-:W-:Y:S01]  /*30750*/  LOP3.LUT R41, R134, 0xffff0000, RZ, 0xc0, !PT ;  /* 0xffff000086297812 */ /* 0x000fe200078ec0ff */
[----:B------:R-:W-:Y:S01]  /*30760*/  FFMA.FTZ R13, R36, R13, -R43 ;  /* 0x0000000d240d7223 */ /* 0x000fe2000001082b */
[----:B------:R-:W-:Y:S01]  /*30770*/  LOP3.LUT R37, R130, 0xffff0000, RZ, 0xc0, !PT ;  /* 0xffff000082257812 */ /* 0x000fe200078ec0ff */
[----:B------:R-:W-:Y:S01]  /*30780*/  IMAD.U32 R40, R132, 0x10000, RZ ;  /* 0x0001000084287824 */ /* 0x000fe200078e00ff */
[----:B------:R-:W-:Y:S01]  /*30790*/  SHF.R.U64 R138, R24, 0x10, R25 ;  /* 0x00000010188a7819 */ /* 0x000fe20000001219 */
[----:B------:R-:W-:Y:S01]  /*307a0*/  IMAD.U32 R36, R128, 0x10000, RZ ;  /* 0x0001000080247824 */ /* 0x000fe200078e00ff */
[----:B------:R-:W-:Y:S01]  /*307b0*/  LOP3.LUT R30, R9, 0xffff0000, RZ, 0xc0, !PT ;  /* 0xffff0000091e7812 */ /* 0x000fe200078ec0ff */
[----:B------:R-:W-:Y:S01]  /*307c0*/  FMUL.FTZ R130, R39, R40 ;  /* 0x0000002827827220 */ /* 0x000fe20000410000 */
[----:B------:R-:W-:Y:S01]  /*307d0*/  PRMT R129, R129, 0x5410, R138 ;  /* 0x0000541081817816 */ /* 0x000fe2000000008a */
[C---:B------:R-:W-:Y:S01]  /*307e0*/  FMUL.FTZ R43, R38.reuse, R41 ;  /* 0x00000029262b7220 */ /* 0x040fe20000410000 */
[----:B------:R-:W-:Y:S01]  /*307f0*/  PRMT R133, R133, 0x5410, R42 ;  /* 0x0000541085857816 */ /* 0x000fe2000000002a */
[-C--:B------:R-:W-:Y:S01]  /*30800*/  FMUL.FTZ R135, R38, R37.reuse ;  /* 0x0000002526877220 */ /* 0x080fe20000410000 */
[-C--:B------:R-:W-:Y:S01]  /*30810*/  FMUL.FTZ R39, R39, R36.reuse ;  /* 0x0000002427277220 */ /* 0x080fe20000410000 */
[----:B------:R-:W-:Y:S01]  /*30820*/  LOP3.LUT R132, R132, 0xffff0000, RZ, 0xc0, !PT ;  /* 0xffff000084847812 */ /* 0x000fe200078ec0ff */
[----:B------:R-:W-:Y:S01]  /*30830*/  FFMA.FTZ R38, R30, R37, -R43 ;  /* 0x000000251e267223 */ /* 0x000fe2000001082b */
[----:B------:R-:W-:Y:S01]  /*30840*/  LOP3.LUT R128, R128, 0xffff0000, RZ, 0xc0, !PT ;  /* 0xffff000080807812 */ /* 0x000fe200078ec0ff */
[----:B------:R-:W-:Y:S01]  /*30850*/  FFMA.FTZ R42, R30, R41, R135 ;  /* 0x000000291e2a7223 */ /* 0x000fe20000010087 */
[C---:B------:R-:W-:Y:S01]  /*30860*/  FFMA.FTZ R130, R31.reuse, R36, -R130 ;  /* 0x000000241f827223 */ /* 0x040fe20000010882 */
[----:B------:R-:W-:Y:S01]  /*30870*/  FFMA.FTZ R39, R31, R40, R39 ;  /* 0x000000281f277223 */ /* 0x000fe20000010027 */
[----:B------:R-:W-:-:S02]  /*30880*/  IMAD.U32 R25, R12, 0x10000, RZ ;  /* 0x000100000c197824 */ /* 0x000fc400078e00ff */
[----:B------:R-:W-:Y:S01]  /*30890*/  FMUL.FTZ R37, R27, R132 ;  /* 0x000000841b257220 */ /* 0x000fe20000410000 */
[----:B------:R-:W-:Y:S02]  /*308a0*/  IMAD.U32 R30, R129, 0x10000, RZ ;  /* 0x00010000811e7824 */ /* 0x000fe400078e00ff */
[----:B------:R-:W-:Y:S01]  /*308b0*/  FMUL.FTZ R41, R27, R128 ;  /* 0x000000801b297220 */ /* 0x000fe20000410000 */
[C---:B------:R-:W-:Y:S01]  /*308c0*/  IMAD.U32 R31, R133.reuse, 0x10000, RZ ;  /* 0x00010000851f7824 */ /* 0x040fe200078e00ff */
[----:B------:R-:W-:Y:S01]  /*308d0*/  LOP3.LUT R12, R12, 0xffff0000, RZ, 0xc0, !PT ;  /* 0xffff00000c0c7812 */ /* 0x000fe200078ec0ff */
[----:B------:R-:W-:Y:S01]  /*308e0*/  IMAD.U32 R24, R8, 0x10000, RZ ;  /* 0x0001000008187824 */ /* 0x000fe200078e00ff */
[----:B------:R-:W-:Y:S01]  /*308f0*/  LOP3.LUT R133, R133, 0xffff0000, RZ, 0xc0, !PT ;  /* 0xffff000085857812 */ /* 0x000fe200078ec0ff */
[-C--:B------:R-:W-:Y:S01]  /*30900*/  FMUL.FTZ R27, R25, R31.reuse ;  /* 0x0000001f191b7220 */ /* 0x080fe20000410000 */
[----:B------:R-:W-:Y:S01]  /*30910*/  LOP3.LUT R129, R129, 0xffff0000, RZ, 0xc0, !PT ;  /* 0xffff000081817812 */ /* 0x000fe200078ec0ff */
[-C--:B------:R-:W-:Y:S01]  /*30920*/  FMUL.FTZ R36, R25, R30.reuse ;  /* 0x0000001e19247220 */ /* 0x080fe20000410000 */
[----:B------:R-:W-:Y:S01]  /*30930*/  PRMT R127, R127, 0x5410, R136 ;  /* 0x000054107f7f7816 */ /* 0x000fe20000000088 */
[----:B------:R-:W-:Y:S01]  /*30940*/  IMAD.U32 R9, R10, 0x10000, RZ ;  /* 0x000100000a097824 */ /* 0x000fe200078e00ff */
[----:B------:R-:W-:Y:S01]  /*30950*/  LOP3.LUT R26, R11, 0xffff0000, RZ, 0xc0, !PT ;  /* 0xffff00000b1a7812 */ /* 0x000fe200078ec0ff */
[----:B------:R-:W-:Y:S01]  /*30960*/  FFMA.FTZ R27, R24, R30, -R27 ;  /* 0x0000001e181b7223 */ /* 0x000fe2000001081b */
[----:B------:R-:W-:Y:S01]  /*30970*/  LOP3.LUT R8, R8, 0xffff0000, RZ, 0xc0, !PT ;  /* 0xffff000008087812 */ /* 0x000fe200078ec0ff */
[----:B------:R-:W-:Y:S01]  /*30980*/  FFMA.FTZ R36, R24, R31, R36 ;  /* 0x0000001f18247223 */ /* 0x000fe20000010024 */
[----:B------:R-:W-:Y:S01]  /*30990*/  LOP3.LUT R11, R10, 0xffff0000, RZ, 0xc0, !PT ;  /* 0xffff00000a0b7812 */ /* 0x000fe200078ec0ff */
[----:B------:R-:W-:-:S02]  /*309a0*/  IMAD.U32 R10, R14, 0x10000, RZ ;  /* 0x000100000e0a7824 */ /* 0x000fc400078e00ff */
[C---:B------:R-:W-:Y:S01]  /*309b0*/  FMUL.FTZ R25, R12.reuse, R133 ;  /* 0x000000850c197220 */ /* 0x040fe20000410000 */
        /* <DEDUP_REMOVED lines=21> */
[----:B------:R-:W-:Y:S01]  /*30b10*/  F2FP.BF16.F32.PACK_AB R10, R127, R8 ;  /* 0x000000087f0a723e */ /* 0x000fe200000010ff */
[----:B------:R-:W-:Y:S01]  /*30b20*/  IMAD.MOV.U32 R8, RZ, RZ, R26 ;  /* 0x000000ffff087224 */ /* 0x000fe200078e001a */
[----:B------:R-:W-:Y:S02]  /*30b30*/  F2FP.BF16.F32.PACK_AB R11, R37, R130 ;  /* 0x00000082250b723e */ /* 0x000fe400000010ff */
[----:B------:R-:W-:Y:S02]  /*30b40*/  F2FP.BF16.F32.PACK_AB R15, R132, R39 ;  /* 0x00000027840f723e */ /* 0x000fe400000010ff */
[----:B------:R-:W-:-:S02]  /*30b50*/  F2FP.BF16.F32.PACK_AB R12, R31, R36 ;  /* 0x000000241f0c723e */ /* 0x000fc400000010ff */
[----:B------:R-:W-:-:S07]  /*30b60*/  F2FP.BF16.F32.PACK_AB R14, R14, R25 ;  /* 0x000000190e0e723e */ /* 0x000fce00000010ff */
.L_x_5387:
[----:B------:R-:W-:Y:S05]  /*30b70*/  BSYNC B4 ;  /* 0x0000000000047941 */ /* 0x000fea0003800000 */
.L_x_5386:
        /* <DEDUP_REMOVED lines=9> */
.L_x_5385:
[----:B------:R-:W-:Y:S05]  /*30c10*/  BSYNC B3 ;  /* 0x0000000000037941 */ /* 0x000fea0003800000 */
.L_x_5384:
[----:B------:R-:W-:Y:S02]  /*30c20*/  R2UR UR4, R74 ;  /* 0x000000004a0472ca */ /* 0x000fe400000e0000 */
[----:B------:R-:W-:-:S13]  /*30c30*/  R2UR UR5, R75 ;  /* 0x000000004b0572ca */ /* 0x000fda00000e0000 */
[----:B---3--:R-:W3:Y:S02]  /*30c40*/  LD.E.U8 R8, desc[UR4][R80.64] ;  /* 0x0000000450087980 */ /* 0x008ee4000c101100 */
        /* <DEDUP_REMOVED lines=55> */
[--C-:B------:R-:W-:Y:S01]  /*30fc0*/  SHF.R.U64 R30, R32, 0x10, R33.reuse ;  /* 0x00000010201e7819 */ /* 0x100fe20000001221 */
        /* <DEDUP_REMOVED lines=8> */
[--C-:B------:R-:W-:Y:S01]  /*31050*/  SHF.R.U64 R36, R6, 0x10, R7.reuse ;  /* 0x0000001006247819 */ /* 0x100fe20000001207 */
[----:B------:R-:W-:Y:S01]  /*31060*/  IMAD.U32 R6, R8, 0x10000, RZ ;  /* 0x0001000008067824 */ /* 0x000fe200078e00ff */
[----:B------:R-:W-:Y:S01]  /*31070*/  PRMT R119, R119, 0x5410, R30 ;  /* 0x0000541077777816 */ /* 0x000fe2000000001e */
[----:B------:R-:W-:Y:S01]  /*31080*/  IMAD.U32 R30, R122, 0x10000, RZ ;  /* 0x000100007a1e7824 */ /* 0x000fe200078e00ff */
[----:B------:R-:W-:Y:S01]  /*31090*/  SHF.R.U32.HI R31, RZ, 0x10, R7 ;  /* 0x00000010ff1f7819 */ /* 0x000fe20000011607 */
[----:B------:R-:W-:Y:S01]  /*310a0*/  IMAD.U32 R7, R9, 0x10000, RZ ;  /* 0x0001000009077824 */ /* 0x000fe200078e00ff */
[----:B------:R-:W-:-:S02]  /*310b0*/  SHF.R.U32.HI R35, RZ, 0x10, R35 ;  /* 0x00000010ff237819 */ /* 0x000fc40000011623 */
[----:B------:R-:W-:Y:S01]  /*310c0*/  PRMT R121, R121, 0x5410, R34 ;  /* 0x0000541079797816 */ /* 0x000fe20000000022 */
[----:B------:R-:W-:Y:S01]  /*310d0*/  FMUL.FTZ R34, R27, R32 ;  /* 0x000000201b227220 */ /* 0x000fe20000410000 */
[----:B------:R-:W-:Y:S01]  /*310e0*/  LOP3.LUT R28, R13, 0xffff0000, RZ, 0xc0, !PT ;  /* 0xffff00000d1c7812 */ /* 0x000fe200078ec0ff */
[----:B------:R-:W-:Y:S01]  /*310f0*/  IMAD.U32 R13, R12, 0x10000, RZ ;  /* 0x000100000c0d7824 */ /* 0x000fe200078e00ff */
[----:B------:R-:W-:Y:S01]  /*31100*/  PRMT R125, R125, 0x5410, R36 ;  /* 0x000054107d7d7816 */ /* 0x000fe20000000024 */
[-C--:B------:R-:W-:Y:S01]  /*31110*/  FMUL.FTZ R36, R27, R30.reuse ;  /* 0x0000001e1b247220 */ /* 0x080fe20000410000 */
[----:B------:R-:W-:Y:S01]  /*31120*/  LOP3.LUT R118, R118, 0xffff0000, RZ, 0xc0, !PT ;  /* 0xffff000076767812 */ /* 0x000fe200078ec0ff */
[C---:B------:R-:W-:Y:S01]  /*31130*/  FFMA.FTZ R34, R7.reuse, R30, -R34 ;  /* 0x0000001e07227223 */ /* 0x040fe20000010822 */
[----:B------:R-:W-:Y:S01]  /*31140*/  PRMT R124, R124, 0x5410, R31 ;  /* 0x000054107c7c7816 */ /* 0x000fe2000000001f */
[----:B------:R-:W-:Y:S01]  /*31150*/  FFMA.FTZ R36, R7, R32, R36 ;  /* 0x0000002007247223 */ /* 0x000fe20000010024 */
[----:B------:R-:W-:Y:S01]  /*31160*/  PRMT R120, R120, 0x5410, R35 ;  /* 0x0000541078787816 */ /* 0x000fe20000000023 */
[----:B------:R-:W-:Y:S01]  /*31170*/  FMUL.FTZ R30, R28, R118 ;  /* 0x000000761c1e7220 */ /* 0x000fe20000410000 */
[----:B------:R-:W-:Y:S01]  /*31180*/  LOP3.LUT R9, R9, 0xffff0000, RZ, 0xc0, !PT ;  /* 0xffff000009097812 */ /* 0x000fe200078ec0ff */
[----:B------:R-:W-:Y:S01]  /*31190*/  IMAD.U32 R7, R124, 0x10000, RZ ;  /* 0x000100007c077824 */ /* 0x000fe200078e00ff */
[----:B------:R-:W-:Y:S01]  /*311a0*/  LOP3.LUT R122, R122, 0xffff0000, RZ, 0xc0, !PT ;  /* 0xffff00007a7a7812 */ /* 0x000fe200078ec0ff */
[----:B------:R-:W-:Y:S01]  /*311b0*/  IMAD.U32 R27, R120, 0x10000, RZ ;  /* 0x00010000781b7824 */ /* 0x000fe200078e00ff */
[----:B------:R-:W-:Y:S01]  /*311c0*/  SHF.R.U64 R38, R4, 0x10, R5 ;  /* 0x0000001004267819 */ /* 0x000fe20000001205 */
[----:B------:R-:W-:Y:S01]  /*311d0*/  IMAD.U32 R5, R14, 0x10000, RZ ;  /* 0x000100000e057824 */ /* 0x000fe200078e00ff */
[----:B------:R-:W-:Y:S01]  /*311e0*/  LOP3.LUT R26, R12, 0xffff0000, RZ, 0xc0, !PT ;  /* 0xffff00000c1a7812 */ /* 0x000fe200078ec0ff */
[-C--:B------:R-:W-:Y:S01]  /*311f0*/  FFMA.FTZ R31, R9, R122.reuse, -R30 ;  /* 0x0000007a091f7223 */ /* 0x080fe2000001081e */
[----:B------:R-:W-:Y:S01]  /*31200*/  IMAD.U32 R12, R11, 0x10000, RZ ;  /* 0x000100000b0c7824 */ /* 0x000fe200078e00ff */
[----:B------:R-:W-:Y:S01]  /*31210*/  LOP3.LUT R15, R15, 0xffff0000, RZ, 0xc0, !PT ;  /* 0xffff00000f0f7812 */ /* 0x000fe200078ec0ff */
[C---:B------:R-:W-:Y:S01]  /*31220*/  FMUL.FTZ R33, R29.reuse, R27 ;  /* 0x0000001b1d217220 */ /* 0x040fe20000410000 */
[----:B------:R-:W-:Y:S01]  /*31230*/  LOP3.LUT R120, R120, 0xffff0000, RZ, 0xc0, !PT ;  /* 0xffff000078787812 */ /* 0x000fe200078ec0ff */
[-C--:B------:R-:W-:Y:S01]  /*31240*/  FMUL.FTZ R30, R29, R7.reuse ;  /* 0x000000071d1e7220 */ /* 0x080fe20000410000 */
[----:B------:R-:W-:Y:S01]  /*31250*/  PRMT R123, R123, 0x5410, R38 ;  /* 0x000054107b7b7816 */ /* 0x000fe20000000026 */
[----:B------:R-:W-:Y:S01]  /*31260*/  FMUL.FTZ R28, R28, R122 ;  /* 0x0000007a1c1c7220 */ /* 0x000fe20000410000 */
[----:B------:R-:W-:Y:S01]  /*31270*/  LOP3.LUT R124, R124, 0xffff0000, RZ, 0xc0, !PT ;  /* 0xffff00007c7c7812 */ /* 0x000fe200078ec0ff */
[C---:B------:R-:W-:Y:S01]  /*31280*/  FFMA.FTZ R33, R12.reuse, R7, -R33 ;  /* 0x000000070c217223 */ /* 0x040fe20000010821 */
[----:B------:R-:W-:Y:S01]  /*31290*/  LOP3.LUT R11, R11, 0xffff0000, RZ, 0xc0, !PT ;  /* 0xffff00000b0b7812 */ /* 0x000fe200078ec0ff */
[----:B------:R-:W-:Y:S01]  /*312a0*/  FFMA.FTZ R30, R12, R27, R30 ;  /* 0x0000001b0c1e7223 */ /* 0x000fe2000001001e */
[----:B------:R-:W-:Y:S01]  /*312b0*/  FFMA.FTZ R29, R9, R118, R28 ;  /* 0x00000076091d7223 */ /* 0x000fe2000001001c */
[----:B------:R-:W-:Y:S01]  /*312c0*/  FMUL.FTZ R12, R15, R120 ;  /* 0x000000780f0c7220 */ /* 0x000fe20000410000 */
[----:B------:R-:W-:-:S02]  /*312d0*/  IMAD.U32 R7, R123, 0x10000, RZ ;  /* 0x000100007b077824 */ /* 0x000fc400078e00ff */
[-C--:B------:R-:W-:Y:S01]  /*312e0*/  FMUL.FTZ R28, R15, R124.reuse ;  /* 0x0000007c0f1c7220 */ /* 0x080fe20000410000 */
[----:B------:R-:W-:Y:S02]  /*312f0*/  IMAD.U32 R9, R119, 0x10000, RZ ;  /* 0x0001000077097824 */ /* 0x000fe400078e00ff */
[----:B------:R-:W-:Y:S01]  /*31300*/  FFMA.FTZ R124, R11, R124, -R12 ;  /* 0x0000007c0b7c7223 */ /* 0x000fe2000001080c */
[----:B------:R-:W-:Y:S01]  /*31310*/  LOP3.LUT R119, R119, 0xffff0000, RZ, 0xc0, !PT ;  /* 0xffff000077777812 */ /* 0x000fe200078ec0ff */
[----:B------:R-:W-:Y:S01]  /*31320*/  FMUL.FTZ R12, R13, R7 ;  /* 0x000000070d0c7220 */ /* 0x000fe20000410000 */
[----:B------:R-:W-:Y:S01]  /*31330*/  LOP3.LUT R123, R123, 0xffff0000, RZ, 0xc0, !PT ;  /* 0xffff00007b7b7812 */ /* 0x000fe200078ec0ff */
[-C--:B------:R-:W-:Y:S01]  /*31340*/  FMUL.FTZ R15, R13, R9.reuse ;  /* 0x000000090d0f7220 */ /* 0x080fe20000410000 */
[----:B------:R-:W-:Y:S01]  /*31350*/  LOP3.LUT R8, R8, 0xffff0000, RZ, 0xc0, !PT ;  /* 0xffff000008087812 */ /* 0x000fe200078ec0ff */
[----:B------:R-:W-:Y:S01]  /*31360*/  FFMA.FTZ R13, R11, R120, R28 ;  /* 0x000000780b0d7223 */ /* 0x000fe2000001001c */
[C---:B------:R-:W-:Y:S01]  /*31370*/  FFMA.FTZ R12, R6.reuse, R9, R12 ;  /* 0x00000009060c7223 */ /* 0x040fe2000001000c */
[----:B------:R-:W-:Y:S01]  /*31380*/  FFMA.FTZ R15, R6, R7, -R15 ;  /* 0x00000007060f7223 */ /* 0x000fe2000001080f */
[C---:B------:R-:W-:Y:S01]  /*31390*/  FMUL.FTZ R11, R26.reuse, R119 ;  /* 0x000000771a0b7220 */ /* 0x040fe20000410000 */
        /* <DEDUP_REMOVED lines=8> */
[----:B------:R-:W-:Y:S01]  /*31420*/  FFMA.FTZ R9, R8, R119, R9 ;  /* 0x0000007708097223 */ /* 0x000fe20000010009 */
[----:B------:R-:W-:Y:S01]  /*31430*/  LOP3.LUT R10, R10, 0xffff0000, RZ, 0xc0, !PT ;  /* 0xffff00000a0a7812 */ /* 0x000fe200078ec0ff */
        /* <DEDUP_REMOVED lines=18> */
[----:B------:R-:W-:Y:S01]  /*31560*/  F2FP.BF16.F32.PACK_AB R14, R121, R8 ;  /* 0x00000008790e723e */ /* 0x000fe200000010ff */
[----:B------:R-:W-:-:S02]  /*31570*/  IMAD.MOV.U32 R8, RZ, RZ, R30 ;  /* 0x000000ffff087224 */ /* 0x000fc400078e001e */
[----:B------:R-:W-:-:S07]  /*31580*/  IMAD.MOV.U32 R11, RZ, RZ, R33 ;  /* 0x000000ffff0b7224 */ /* 0x000fce00078e0021 */
.L_x_5389:
[----:B------:R-:W-:Y:S05]  /*31590*/  BSYNC B3 ;  /* 0x0000000000037941 */ /* 0x000fea0003800000 */
.L_x_5388:
[----:B------:R-:W-:Y:S01]  /*315a0*/  R2UR UR4, R74 ;  /* 0x000000004a0472ca */ /* 0x000fe200000e0000 */
[----:B------:R-:W-:Y:S01]  /*315b0*/  IMAD.SHL.U32 R5, R24, 0x8, RZ ;  /* 0x0000000818057824 */ /* 0x000fe200078e00ff */
[----:B------:R-:W-:Y:S02]  /*315c0*/  R2UR UR5, R75 ;  /* 0x000000004b0572ca */ /* 0x000fe400000e0000 */
[----:B------:R-:W-:Y:S01]  /*315d0*/  @!P2 R2UR UR6, R74 ;  /* 0x000000004a06a2ca */ /* 0x000fe200000e0000 */
[----:B-12---:R-:W-:Y:S01]  /*315e0*/  IMAD.WIDE R4, R5, 0x2, R84 ;  /* 0x0000000205047825 */ /* 0x006fe200078e0254 */
[----:B------:R-:W-:-:S03]  /*315f0*/  @!P2 R2UR UR7, R75 ;  /* 0x000000004b07a2ca */ /* 0x000fc600000e0000 */
[----:B------:R-:W-:-:S06]  /*31600*/  @!P2 IMAD.WIDE R84, R25, 0x2, R84 ;  /* 0x000000021954a825 */ /* 0x000fcc00078e0254 */
[----:B-----5:R3:W-:Y:S04]  /*31610*/  ST.E.128 desc[UR4][R4.64], R8 ;  /* 0x0000000804007985 */ /* 0x0207e8000c101d04 */
[----:B------:R3:W-:Y:S02]  /*31620*/  @!P2 ST.E.128 desc[UR6][R84.64], R12 ;  /* 0x0000000c5400a985 */ /* 0x0007e4000c101d06 */
.L_x_5379:
[----:B------:R-:W-:Y:S05]  /*31630*/  BSYNC B2 ;  /* 0x0000000000027941 */ /* 0x000fea0003800000 */
.L_x_5378:
[----:B------:R-:W-:-:S03]  /*31640*/  UMOV UR4, 0xffffffff ;  /* 0xffffffff00047882 */ /* 0x000fc60000000000 */
[----:B------:R-:W-:Y:S05]  /*31650*/  BRA.DIV UR4, `(.L_x_5390) ;  /* 0x0000003204dc7947 */ /* 0x000fea000b800000 */
[----:B0-----:R-:W0:Y:S04]  /*31660*/  SHFL.IDX PT, R77, R77, 0x1, 0x1c1f ;  /* 0x003c1f004d4d7f89 */ /* 0x001e2800000e0000 */
[----:B---3--:R3:W4:Y:S02]  /*31670*/  SHFL.IDX PT, R14, R86, 0x1, 0x1c1f ;  /* 0x003c1f00560e7f89 */ /* 0x00872400000e0000 */
.L_x_5427:
[----:B------:R-:W-:Y:S02]  /*31680*/  R2UR UR4, R74 ;  /* 0x000000004a0472ca */ /* 0x000fe400000e0000 */
[----:B------:R-:W-:-:S13]  /*31690*/  R2UR UR5, R75 ;  /* 0x000000004b0572ca */ /* 0x000fda00000e0000 */
[----:B------:R-:W2:Y:S01]  /*316a0*/  LD.E R5, desc[UR4][R78.64+0xc] ;  /* 0x00000c044e057980 */ /* 0x000ea2000c101900 */
[----:B------:R-:W-:Y:S02]  /*316b0*/  VIADD R116, R116, 0x40 ;  /* 0x0000004074747836 */ /* 0x000fe40000000000 */
[----:B----4-:R-:W-:Y:S02]  /*316c0*/  IMAD.MOV.U32 R12, RZ, RZ, R14 ;  /* 0x000000ffff0c7224 */ /* 0x010fe400078e000e */
[----:B0-----:R-:W-:Y:S02]  /*316d0*/  IMAD.MOV.U32 R13, RZ, RZ, R77 ;  /* 0x000000ffff0d7224 */ /* 0x001fe400078e004d */
[----:B--2---:R-:W-:-:S05]  /*316e0*/  IMAD R5, R2, -0x60, R5 ;  /* 0xffffffa002057824 */ /* 0x004fca00078e0205 */
[----:B------:R-:W-:-:S04]  /*316f0*/  VIMNMX R5, R5, 0x60, PT ;  /* 0x0000006005057848 */ /* 0x000fc80003fe0100 */
[----:B------:R-:W-:-:S13]  /*31700*/  ISETP.GE.AND P1, PT, R116, R5, PT ;  /* 0x000000057400720c */ /* 0x000fda0003f26270 */
[----:B------:R-:W-:Y:S05]  /*31710*/  @P1 BRA `(.L_x_5346) ;  /* 0x0000002c00441947 */ /* 0x000fea0003800000 */
[----:B------:R-:W-:Y:S02]  /*31720*/  R2UR UR4, R74 ;  /* 0x000000004a0472ca */ /* 0x000fe400000e0000 */
[----:B------:R-:W-:-:S13]  /*31730*/  R2UR UR5, R75 ;  /* 0x000000004b0572ca */ /* 0x000fda00000e0000 */
[----:B-----5:R-:W2:Y:S01]  /*31740*/  LD.E.U8 R4, desc[UR4][R80.64] ;  /* 0x0000000450047980 */ /* 0x020ea2000c101100 */
[----:B------:R-:W-:Y:S01]  /*31750*/  BSSY B2, `(.L_x_5391) ;  /* 0x000009f000027945 */ /* 0x000fe20003800000 */
[----:B--2---:R-:W-:-:S04]  /*31760*/  LOP3.LUT R4, R4, 0x1, RZ, 0xc0, !PT ;  /* 0x0000000104047812 */ /* 0x004fc800078ec0ff */
[----:B------:R-:W-:-:S13]  /*31770*/  ISETP.NE.U32.AND P1, PT, R4, 0x1, PT ;  /* 0x000000010400780c */ /* 0x000fda0003f25070 */
[----:B------:R-:W-:Y:S05]  /*31780*/  @P1 BRA `(.L_x_5392) ;  /* 0x00000008006c1947 */ /* 0x000fea0003800000 */
[----:B------:R-:W-:Y:S02]  /*31790*/  R2UR UR4, R74 ;  /* 0x000000004a0472ca */ /* 0x000fe400000e0000 */
[----:B------:R-:W-:-:S13]  /*317a0*/  R2UR UR5, R75 ;  /* 0x000000004b0572ca */ /* 0x000fda00000e0000 */
[----:B------:R-:W2:Y:S01]  /*317b0*/  LD.E R4, desc[UR4][R78.64+0x4] ;  /* 0x000004044e047980 */ /* 0x000ea2000c101900 */
[----:B------:R-:W-:Y:S01]  /*317c0*/  IMAD.IADD R7, R87, 0x1, -R88 ;  /* 0x0000000157077824 */ /* 0x000fe200078e0a58 */
[----:B------:R-:W-:Y:S02]  /*317d0*/  SHF.R.S32.HI R9, RZ, 0x1f, R116 ;  /* 0x0000001fff097819 */ /* 0x000fe40000011474 */
[----:B------:R-:W-:Y:S02]  /*317e0*/  R2UR UR6, R74 ;  /* 0x000000004a0672ca */ /* 0x000fe400000e0000 */
[----:B------:R-:W-:Y:S02]  /*317f0*/  LEA.HI R10, R9, R116, RZ, 0x3 ;  /* 0x00000074090a7211 */ /* 0x000fe400078f18ff */
[----:B------:R-:W-:-:S03]  /*31800*/  R2UR UR7, R75 ;  /* 0x000000004b0772ca */ /* 0x000fc600000e0000 */
[----:B------:R-:W-:-:S05]  /*31810*/  IMAD.SHL.U32 R10, R10, 0x40, RZ ;  /* 0x000000400a0a7824 */ /* 0x000fca00078e00ff */
[----:B------:R-:W-:Y:S01]  /*31820*/  LOP3.LUT R10, R10, 0xfffffe00, RZ, 0xc0, !PT ;  /* 0xfffffe000a0a7812 */ /* 0x000fe200078ec0ff */
[----:B------:R-:W-:Y:S01]  /*31830*/  BSSY B3, `(.L_x_5393) ;  /* 0x0000087000037945 */ /* 0x000fe20003800000 */
[----:B--2---:R-:W-:-:S04]  /*31840*/  LEA.HI R4, R4, R4, RZ, 0x1 ;  /* 0x0000000404047211 */ /* 0x004fc800078f08ff */
        /* <DEDUP_REMOVED lines=29> */
[----:B------:R-:W-:-:S03]  /*31a20*/  IMAD.X R9, RZ, RZ, R90, P1 ;  /* 0x000000ffff097224 */ /* 0x000fc600008e065a */
[----:B------:R-:W-:Y:S02]  /*31a30*/  IADD3 R7, P2, R89, R4, RZ ;  /* 0x0000000459077210 */ /* 0x000fe40007f5e0ff */
[----:B------:R-:W-:-:S03]  /*31a40*/  LEA R4, P1, R5, R82, 0x1 ;  /* 0x0000005205047211 */ /* 0x000fc600078208ff */
[----:B------:R-:W-:Y:S01]  /*31a50*/  IMAD.X R6, RZ, RZ, R90, P2 ;  /* 0x000000ffff067224 */ /* 0x000fe200010e065a */
[----:B------:R-:W-:Y:S02]  /*31a60*/  LEA.HI.X R5, R5, R83, R9, 0x1, P1 ;  /* 0x0000005305057211 */ /* 0x000fe400008f0c09 */
[----:B------:R-:W-:Y:S02]  /*31a70*/  ISETP.GE.AND P1, PT, R91, R26, PT ;  /* 0x0000001a5b00720c */ /* 0x000fe40003f26270 */
[----:B------:R-:W-:-:S04]  /*31a80*/  LEA R8, P2, R7, R82, 0x1 ;  /* 0x0000005207087211 */ /* 0x000fc800078408ff */
[----:B------:R-:W-:Y:S02]  /*31a90*/  LEA.HI.X R9, R7, R83, R6, 0x1, P2 ;  /* 0x0000005307097211 */ /* 0x000fe400010f0c06 */
[----:B------:R-:W5:Y:S01]  /*31aa0*/  LD.E.128 R4, desc[UR4][R4.64] ;  /* 0x0000000404047980 */ /* 0x000f62000c101d00 */
[----:B------:R-:W-:-:S03]  /*31ab0*/  ISETP.GE.AND P2, PT, R24, R87, PT ;  /* 0x000000571800720c */ /* 0x000fc60003f46270 */
[----:B------:R-:W5:Y:S01]  /*31ac0*/  LD.E.128 R8, desc[UR6][R8.64] ;  /* 0x0000000608087980 */ /* 0x000f62000c101d00 */
[----:B------:R-:W-:Y:S09]  /*31ad0*/  @P1 BRA `(.L_x_5394) ;  /* 0x0000000400701947 */ /* 0x000ff20003800000 */
[----:B------:R-:W-:Y:S01]  /*31ae0*/  SHF.R.U64 R32, R64, 0x10, R65 ;  /* 0x0000001040207819 */ /* 0x000fe20000001241 */
[----:B-----5:R-:W-:Y:S01]  /*31af0*/  IMAD.U32 R28, R9, 0x10000, RZ ;  /* 0x00010000091c7824 */ /* 0x020fe200078e00ff */
[----:B------:R-:W-:Y:S01]  /*31b00*/  SHF.R.U64 R38, R52, 0x10, R53 ;  /* 0x0000001034267819 */ /* 0x000fe20000001235 */
[----:B------:R-:W-:Y:S01]  /*31b10*/  IMAD.U32 R15, R5, 0x10000, RZ ;  /* 0x00010000050f7824 */ /* 0x000fe200078e00ff */
[----:B------:R-:W-:Y:S01]  /*31b20*/  SHF.R.U32.HI R65, RZ, 0x10, R65 ;  /* 0x00000010ff417819 */ /* 0x000fe20000011641 */
[----:B------:R-:W-:Y:S01]  /*31b30*/  IMAD.U32 R30, R11, 0x10000, RZ ;  /* 0x000100000b1e7824 */ /* 0x000fe200078e00ff */
[----:B------:R-:W-:Y:S01]  /*31b40*/  SHF.R.U32.HI R53, RZ, 0x10, R53 ;  /* 0x00000010ff357819 */ /* 0x000fe20000011635 */
[----:B------:R-:W-:Y:S01]  /*31b50*/  IMAD.U32 R26, R8, 0x10000, RZ ;  /* 0x00010000081a7824 */ /* 0x000fe200078e00ff */
[----:B------:R-:W-:Y:S02]  /*31b60*/  PRMT R108, R108, 0x5410, R65 ;  /* 0x000054106c6c7816 */ /* 0x000fe40000000041 */
[----:B------:R-:W-:-:S02]  /*31b70*/  PRMT R112, R112, 0x5410, R53 ;  /* 0x0000541070707816 */ /* 0x000fc40000000035 */
[----:B------:R-:W-:Y:S01]  /*31b80*/  SHF.R.U64 R34, R66, 0x10, R67 ;  /* 0x0000001042227819 */ /* 0x000fe20000001243 */
[----:B------:R-:W-:Y:S01]  /*31b90*/  IMAD.U32 R33, R108, 0x10000, RZ ;  /* 0x000100006c217824 */ /* 0x000fe200078e00ff */
[----:B------:R-:W-:Y:S02]  /*31ba0*/  SHF.R.U64 R36, R54, 0x10, R55 ;  /* 0x0000001036247819 */ /* 0x000fe40000001237 */
[----:B------:R-:W-:Y:S02]  /*31bb0*/  SHF.R.U32.HI R67, RZ, 0x10, R67 ;  /* 0x00000010ff437819 */ /* 0x000fe40000011643 */
[----:B------:R-:W-:Y:S01]  /*31bc0*/  PRMT R109, R109, 0x5410, R32 ;  /* 0x000054106d6d7816 */ /* 0x000fe20000000020 */
[----:B------:R-:W-:Y:S01]  /*31bd0*/  IMAD.U32 R32, R112, 0x10000, RZ ;  /* 0x0001000070207824 */ /* 0x000fe200078e00ff */
        /* <DEDUP_REMOVED lines=19> */
[----:B------:R-:W-:Y:S01]  /*31d10*/  LOP3.LUT R110, R110, 0xffff0000, RZ, 0xc0, !PT ;  /* 0xffff00006e6e7812 */ /* 0x000fe200078ec0ff */
[-C--:B------:R-:W-:Y:S01]  /*31d20*/  FMUL.FTZ R30, R30, R15.reuse ;  /* 0x0000000f1e1e7220 */ /* 0x080fe20000410000 */
[----:B------:R-:W-:Y:S01]  /*31d30*/  PRMT R113, R113, 0x5410, R38 ;  /* 0x0000541071717816 */ /* 0x000fe20000000026 */
[-C--:B------:R-:W-:Y:S01]  /*31d40*/  FMUL.FTZ R32, R29, R108.reuse ;  /* 0x0000006c1d207220 */ /* 0x080fe20000410000 */
[----:B------:R-:W-:Y:S01]  /*31d50*/  LOP3.LUT R114, R114, 0xffff0000, RZ, 0xc0, !PT ;  /* 0xffff000072727812 */ /* 0x000fe200078ec0ff */
[----:B------:R-:W-:Y:S01]  /*31d60*/  FFMA.FTZ R108, R25, R108, R28 ;  /* 0x0000006c196c7223 */ /* 0x000fe2000001001c */
[----:B------:R-:W-:Y:S01]  /*31d70*/  LOP3.LUT R9, R7, 0xffff0000, RZ, 0xc0, !PT ;  /* 0xffff000007097812 */ /* 0x000fe200078ec0ff */
[C---:B------:R-:W-:Y:S01]  /*31d80*/  FFMA.FTZ R37, R8.reuse, R15, -R37 ;  /* 0x0000000f08257223 */ /* 0x040fe20000010825 */
[----:B------:R-:W-:Y:S01]  /*31d90*/  FMUL.FTZ R28, R31, R110 ;  /* 0x0000006e1f1c7220 */ /* 0x000fe20000410000 */
[----:B------:R-:W-:Y:S01]  /*31da0*/  FFMA.FTZ R35, R8, R35, R30 ;  /* 0x0000002308237223 */ /* 0x000fe2000001001e */
[----:B------:R-:W-:-:S02]  /*31db0*/  IMAD.U32 R15, R109, 0x10000, RZ ;  /* 0x000100006d0f7824 */ /* 0x000fc400078e00ff */
[-C--:B------:R-:W-:Y:S01]  /*31dc0*/  FMUL.FTZ R30, R31, R114.reuse ;  /* 0x000000721f1e7220 */ /* 0x080fe20000410000 */
[----:B------:R-:W-:Y:S02]  /*31dd0*/  IMAD.U32 R8, R113, 0x10000, RZ ;  /* 0x0001000071087824 */ /* 0x000fe400078e00ff */
[----:B------:R-:W-:Y:S01]  /*31de0*/  FFMA.FTZ R114, R9, R114, -R28 ;  /* 0x0000007209727223 */ /* 0x000fe2000001081c */
[----:B------:R-:W-:Y:S02]  /*31df0*/  IMAD.U32 R5, R4, 0x10000, RZ ;  /* 0x0001000004057824 */ /* 0x000fe400078e00ff */
[CC--:B------:R-:W-:Y:S01]  /*31e00*/  FMUL.FTZ R28, R26.reuse, R15.reuse ;  /* 0x0000000f1a1c7220 */ /* 0x0c0fe20000410000 */
[-C--:B------:R-:W-:Y:S01]  /*31e10*/  FMUL.FTZ R26, R26, R8.reuse ;  /* 0x000000081a1a7220 */ /* 0x080fe20000410000 */
[----:B------:R-:W-:Y:S01]  /*31e20*/  PRMT R115, R115, 0x5410, R36 ;  /* 0x0000541073737816 */ /* 0x000fe20000000024 */
[C---:B------:R-:W-:Y:S01]  /*31e30*/  IMAD.U32 R11, R10.reuse, 0x10000, RZ ;  /* 0x000100000a0b7824 */ /* 0x040fe200078e00ff */
[----:B------:R-:W-:Y:S01]  /*31e40*/  LOP3.LUT R109, R109, 0xffff0000, RZ, 0xc0, !PT ;  /* 0xffff00006d6d7812 */ /* 0x000fe200078ec0ff */
        /* <DEDUP_REMOVED lines=10> */
[C---:B------:R-:W-:Y:S01]  /*31ef0*/  IMAD.U32 R7, R6.reuse, 0x10000, RZ ;  /* 0x0001000006077824 */ /* 0x040fe200078e00ff */
[----:B------:R-:W-:Y:S01]  /*31f00*/  LOP3.LUT R115, R115, 0xffff0000, RZ, 0xc0, !PT ;  /* 0xffff000073737812 */ /* 0x000fe200078ec0ff */
[----:B------:R-:W-:Y:S01]  /*31f10*/  FMUL.FTZ R30, R11, R26 ;  /* 0x0000001a0b1e7220 */ /* 0x000fe20000410000 */
[----:B------:R-:W-:Y:S01]  /*31f20*/  LOP3.LUT R6, R6, 0xffff0000, RZ, 0xc0, !PT ;  /* 0xffff000006067812 */ /* 0x000fe200078ec0ff */
[----:B------:R-:W-:Y:S01]  /*31f30*/  FMUL.FTZ R15, R10, R111 ;  /* 0x0000006f0a0f7220 */ /* 0x000fe20000410000 */
[----:B------:R-:W-:Y:S01]  /*31f40*/  FFMA.FTZ R29, R25, R112, -R32 ;  /* 0x00000070191d7223 */ /* 0x000fe20000010820 */
[-C--:B------:R-:W-:Y:S01]  /*31f50*/  FMUL.FTZ R27, R27, R113.reuse ;  /* 0x000000711b1b7220 */ /* 0x080fe20000410000 */
[----:B------:R-:W-:Y:S01]  /*31f60*/  FFMA.FTZ R9, R4, R113, -R9 ;  /* 0x0000007104097223 */ /* 0x000fe20000010809 */
[-C--:B------:R-:W-:Y:S01]  /*31f70*/  FMUL.FTZ R11, R11, R8.reuse ;  /* 0x000000080b0b7220 */ /* 0x080fe20000410000 */
[----:B------:R-:W-:Y:S01]  /*31f80*/  FMUL.FTZ R10, R10, R115 ;  /* 0x000000730a0a7220 */ /* 0x000fe20000410000 */
[----:B------:R-:W-:Y:S01]  /*31f90*/  FFMA.FTZ R4, R4, R109, R27 ;  /* 0x0000006d04047223 */ /* 0x000fe2000001001b */
[C---:B------:R-:W-:Y:S01]  /*31fa0*/  FFMA.FTZ R30, R7.reuse, R8, -R30 ;  /* 0x00000008071e7223 */ /* 0x040fe2000001081e */
[----:B------:R-:W-:Y:S01]  /*31fb0*/  FFMA.FTZ R11, R7, R26, R11 ;  /* 0x0000001a070b7223 */ /* 0x000fe2000001000b */
[C---:B------:R-:W-:Y:S01]  /*31fc0*/  FFMA.FTZ R10, R6.reuse, R111, R10 ;  /* 0x0000006f060a7223 */ /* 0x040fe2000001000a */
[----:B------:R-:W-:Y:S01]  /*31fd0*/  FFMA.FTZ R15, R6, R115, -R15 ;  /* 0x00000073060f7223 */ /* 0x000fe2000001080f */
        /* <DEDUP_REMOVED lines=12> */
.L_x_5394:
[----:B------:R-:W-:Y:S05]  /*320a0*/  BSYNC B3 ;  /* 0x0000000000037941 */ /* 0x000fea0003800000 */
.L_x_5393:
[----:B------:R-:W-:Y:S01]  /*320b0*/  R2UR UR4, R74 ;  /* 0x000000004a0472ca */ /* 0x000fe200000e0000 */
[----:B------:R-:W-:Y:S01]  /*320c0*/  IMAD.SHL.U32 R15, R14, 0x8, RZ ;  /* 0x000000080e0f7824 */ /* 0x000fe200078e00ff */
[C---:B------:R-:W-:Y:S01]  /*320d0*/  R2UR UR5, R75.reuse ;  /* 0x000000004b0572ca */ /* 0x040fe200000e0000 */
[--C-:B------:R-:W-:Y:S01]  /*320e0*/  @!P2 IMAD.WIDE R24, R24, 0x2, R12.reuse ;  /* 0x000000021818a825 */ /* 0x100fe200078e020c */
[----:B------:R-:W-:Y:S02]  /*320f0*/  @!P2 R2UR UR6, R74 ;  /* 0x000000004a06a2ca */ /* 0x000fe400000e0000 */
[----:B------:R-:W-:Y:S01]  /*32100*/  @!P2 R2UR UR7, R75 ;  /* 0x000000004b07a2ca */ /* 0x000fe200000e0000 */
[----:B------:R-:W-:-:S08]  /*32110*/  IMAD.WIDE R14, R15, 0x2, R12 ;  /* 0x000000020f0e7825 */ /* 0x000fd000078e020c */
[----:B-----5:R0:W-:Y:S04]  /*32120*/  ST.E.128 desc[UR4][R14.64], R4 ;  /* 0x000000040e007985 */ /* 0x0201e8000c101d04 */
[----:B------:R0:W-:Y:S02]  /*32130*/  @!P2 ST.E.128 desc[UR6][R24.64], R8 ;  /* 0x000000081800a985 */ /* 0x0001e4000c101d06 */
.L_x_5392:
[----:B------:R-:W-:Y:S05]  /*32140*/  BSYNC B2 ;  /* 0x0000000000027941 */ /* 0x000fea0003800000 */
.L_x_5391:
[----:B------:R-:W-:Y:S02]  /*32150*/  R2UR UR4, R74 ;  /* 0x000000004a0472ca */ /* 0x000fe400000e0000 */
[----:B------:R-:W-:-:S13]  /*32160*/  R2UR UR5, R75 ;  /* 0x000000004b0572ca */ /* 0x000fda00000e0000 */
[----:B0-----:R-:W2:Y:S01]  /*32170*/  LD.E.U8 R4, desc[UR4][R80.64] ;  /* 0x0000000450047980 */ /* 0x001ea2000c101100 */
[----:B------:R-:W-:Y:S01]  /*32180*/  BSSY B2, `(.L_x_5395) ;  /* 0x000009d000027945 */ /* 0x000fe20003800000 */
[----:B--2---:R-:W-:-:S13]  /*32190*/  LOP3.LUT P1, RZ, R4, 0x2, RZ, 0xc0, !PT ;  /* 0x0000000204ff7812 */ /* 0x004fda000782c0ff */
[----:B------:R-:W-:Y:S05]  /*321a0*/  @!P1 BRA `(.L_x_5396) ;  /* 0x0000000800689947 */ /* 0x000fea0003800000 */
[----:B------:R-:W-:Y:S02]  /*321b0*/  R2UR UR4, R74 ;  /* 0x000000004a0472ca */ /* 0x000fe400000e0000 */
[----:B------:R-:W-:-:S13]  /*321c0*/  R2UR UR5, R75 ;  /* 0x000000004b0572ca */ /* 0x000fda00000e0000 */
[----:B------:R-:W2:Y:S01]  /*321d0*/  LD.E R4, desc[UR4][R78.64+0x4] ;  /* 0x000004044e047980 */ /* 0x000ea2000c101900 */
[----:B------:R-:W-:Y:S01]  /*321e0*/  VIADD R25, R91, 0x20 ;  /* 0x000000205b197836 */ /* 0x000fe20000000000 */
[----:B------:R-:W-:Y:S01]  /*321f0*/  SHF.R.S32.HI R9, RZ, 0x1f, R116 ;  /* 0x0000001fff097819 */ /* 0x000fe20000011474 */
[----:B------:R-:W-:Y:S01]  /*32200*/  IMAD.IADD R7, R87, 0x1, -R88 ;  /* 0x0000000157077824 */ /* 0x000fe200078e0a58 */
        /* <DEDUP_REMOVED lines=56> */
[----:B------:R-:W-:Y:S02]  /*32590*/  SHF.R.U64 R35, R50, 0x10, R51 ;  /* 0x0000001032237819 */ /* 0x000fe40000001233 */
[----:B------:R-:W-:-:S02]  /*325a0*/  PRMT R103, R103, 0x5410, R48 ;  /* 0x0000541067677816 */ /* 0x000fc40000000030 */
[----:B------:R-:W-:Y:S02]  /*325b0*/  PRMT R107, R107, 0x5410, R60 ;  /* 0x000054106b6b7816 */ /* 0x000fe4000000003c */
[----:B------:R-:W-:Y:S02]  /*325c0*/  SHF.R.U64 R37, R62, 0x10, R63 ;  /* 0x000000103e257819 */ /* 0x000fe4000000123f */
[----:B------:R-:W-:Y:S01]  /*325d0*/  PRMT R100, R100, 0x5410, R35 ;  /* 0x0000541064647816 */ /* 0x000fe20000000023 */
[----:B------:R-:W-:Y:S01]  /*325e0*/  IMAD.U32 R35, R107, 0x10000, RZ ;  /* 0x000100006b237824 */ /* 0x000fe200078e00ff */
[----:B------:R-:W-:Y:S01]  /*325f0*/  PRMT R106, R106, 0x5410, R33 ;  /* 0x000054106a6a7816 */ /* 0x000fe20000000021 */
[----:B------:R-:W-:Y:S01]  /*32600*/  IMAD.U32 R33, R103, 0x10000, RZ ;  /* 0x0001000067217824 */ /* 0x000fe200078e00ff */
[----:B------:R-:W-:Y:S02]  /*32610*/  SHF.R.U32.HI R62, RZ, 0x10, R63 ;  /* 0x00000010ff3e7819 */ /* 0x000fe4000001163f */
[----:B------:R-:W-:-:S02]  /*32620*/  SHF.R.U32.HI R50, RZ, 0x10, R51 ;  /* 0x00000010ff327819 */ /* 0x000fc40000011633 */
[----:B------:R-:W-:Y:S01]  /*32630*/  PRMT R102, R102, 0x5410, R39 ;  /* 0x0000541066667816 */ /* 0x000fe20000000027 */
[----:B------:R-:W-:Y:S01]  /*32640*/  FMUL.FTZ R39, R28, R33 ;  /* 0x000000211c277220 */ /* 0x000fe20000410000 */
[----:B------:R-:W-:Y:S01]  /*32650*/  PRMT R104, R104, 0x5410, R37 ;  /* 0x0000541068687816 */ /* 0x000fe20000000025 */
[-C--:B------:R-:W-:Y:S01]  /*32660*/  FMUL.FTZ R37, R28, R35.reuse ;  /* 0x000000231c257220 */ /* 0x080fe20000410000 */
[----:B------:R-:W-:Y:S01]  /*32670*/  LOP3.LUT R29, R9, 0xffff0000, RZ, 0xc0, !PT ;  /* 0xffff0000091d7812 */ /* 0x000fe200078ec0ff */
[C---:B------:R-:W-:Y:S01]  /*32680*/  FFMA.FTZ R39, R24.reuse, R35, R39 ;  /* 0x0000002318277223 */ /* 0x040fe20000010027 */
[----:B------:R-:W-:Y:S01]  /*32690*/  PRMT R105, R105, 0x5410, R62 ;  /* 0x0000541069697816 */ /* 0x000fe2000000003e */
[----:B------:R-:W-:Y:S01]  /*326a0*/  FFMA.FTZ R34, R24, R33, -R37 ;  /* 0x0000002118227223 */ /* 0x000fe20000010825 */
[----:B------:R-:W-:Y:S02]  /*326b0*/  LOP3.LUT R32, R107, 0xffff0000, RZ, 0xc0, !PT ;  /* 0xffff00006b207812 */ /* 0x000fe400078ec0ff */
[----:B------:R-:W-:Y:S01]  /*326c0*/  PRMT R101, R101, 0x5410, R50 ;  /* 0x0000541065657816 */ /* 0x000fe20000000032 */
[----:B------:R-:W-:Y:S01]  /*326d0*/  IMAD.U32 R37, R105, 0x10000, RZ ;  /* 0x0001000069257824 */ /* 0x000fe200078e00ff */
[----:B------:R-:W-:Y:S01]  /*326e0*/  LOP3.LUT R28, R103, 0xffff0000, RZ, 0xc0, !PT ;  /* 0xffff0000671c7812 */ /* 0x000fe200078ec0ff */
[----:B------:R-:W-:Y:S01]  /*326f0*/  FMUL.FTZ R36, R29, R32 ;  /* 0x000000201d247220 */ /* 0x000fe20000410000 */
[----:B------:R-:W-:Y:S01]  /*32700*/  LOP3.LUT R25, R5, 0xffff0000, RZ, 0xc0, !PT ;  /* 0xffff000005197812 */ /* 0x000fe200078ec0ff */
[----:B------:R-:W-:Y:S01]  /*32710*/  IMAD.U32 R33, R101, 0x10000, RZ ;  /* 0x0001000065217824 */ /* 0x000fe200078e00ff */
[----:B------:R-:W-:Y:S01]  /*32720*/  LOP3.LUT R27, R8, 0xffff0000, RZ, 0xc0, !PT ;  /* 0xffff0000081b7812 */ /* 0x000fe200078ec0ff */
[-C--:B------:R-:W-:Y:S01]  /*32730*/  FMUL.FTZ R24, R29, R28.reuse ;  /* 0x0000001c1d187220 */ /* 0x080fe20000410000 */
[C---:B------:R-:W-:Y:S01]  /*32740*/  FMUL.FTZ R35, R30.reuse, R37 ;  /* 0x000000251e237220 */ /* 0x040fe20000410000 */
[----:B------:R-:W-:Y:S01]  /*32750*/  FFMA.FTZ R29, R25, R28, -R36 ;  /* 0x0000001c191d7223 */ /* 0x000fe20000010824 */
[----:B------:R-:W-:Y:S01]  /*32760*/  IMAD.U32 R8, R7, 0x10000, RZ ;  /* 0x0001000007087824 */ /* 0x000fe200078e00ff */
[----:B------:R-:W-:Y:S01]  /*32770*/  LOP3.LUT R31, R11, 0xffff0000, RZ, 0xc0, !PT ;  /* 0xffff00000b1f7812 */ /* 0x000fe200078ec0ff */
[----:B------:R-:W-:Y:S01]  /*32780*/  FMUL.FTZ R30, R30, R33 ;  /* 0x000000211e1e7220 */ /* 0x000fe20000410000 */
[----:B------:R-:W-:Y:S01]  /*32790*/  LOP3.LUT R28, R105, 0xffff0000, RZ, 0xc0, !PT ;  /* 0xffff0000691c7812 */ /* 0x000fe200078ec0ff */
[----:B------:R-:W-:Y:S01]  /*327a0*/  FFMA.FTZ R32, R25, R32, R24 ;  /* 0x0000002019207223 */ /* 0x000fe20000010018 */
[----:B------:R-:W-:Y:S01]  /*327b0*/  LOP3.LUT R24, R101, 0xffff0000, RZ, 0xc0, !PT ;  /* 0xffff000065187812 */ /* 0x000fe200078ec0ff */
[C---:B------:R-:W-:Y:S01]  /*327c0*/  FFMA.FTZ R37, R8.reuse, R37, R30 ;  /* 0x0000002508257223 */ /* 0x040fe2000001001e */
[----:B------:R-:W-:Y:S01]  /*327d0*/  LOP3.LUT R9, R7, 0xffff0000, RZ, 0xc0, !PT ;  /* 0xffff000007097812 */ /* 0x000fe200078ec0ff */
[----:B------:R-:W-:Y:S01]  /*327e0*/  FFMA.FTZ R35, R8, R33, -R35 ;  /* 0x0000002108237223 */ /* 0x000fe20000010823 */
[----:B------:R-:W-:Y:S01]  /*327f0*/  FMUL.FTZ R30, R31, R28 ;  /* 0x0000001c1f1e7220 */ /* 0x000fe20000410000 */
[----:B------:R-:W-:-:S02]  /*32800*/  IMAD.U32 R25, R106, 0x10000, RZ ;  /* 0x000100006a197824 */ /* 0x000fc400078e00ff */
[-C--:B------:R-:W-:Y:S01]  /*32810*/  FMUL.FTZ R38, R31, R24.reuse ;  /* 0x000000181f267220 */ /* 0x080fe20000410000 */
[----:B------:R-:W-:Y:S01]  /*32820*/  IMAD.U32 R8, R102, 0x10000, RZ ;  /* 0x0001000066087824 */ /* 0x000fe200078e00ff */
[----:B------:R-:W-:Y:S01]  /*32830*/  LOP3.LUT R106, R106, 0xffff0000, RZ, 0xc0, !PT ;  /* 0xffff00006a6a7812 */ /* 0x000fe200078ec0ff */
[C---:B------:R-:W-:Y:S02]  /*32840*/  IMAD.U32 R5, R4.reuse, 0x10000, RZ ;  /* 0x0001000004057824 */ /* 0x040fe400078e00ff */
[C---:B------:R-:W-:Y:S01]  /*32850*/  FFMA.FTZ R36, R9.reuse, R24, -R30 ;  /* 0x0000001809247223 */ /* 0x040fe2000001081e */
[----:B------:R-:W-:Y:S01]  /*32860*/  LOP3.LUT R4, R4, 0xffff0000, RZ, 0xc0, !PT ;  /* 0xffff000004047812 */ /* 0x000fe200078ec0ff */
[----:B------:R-:W-:Y:S01]  /*32870*/  FMUL.FTZ R30, R26, R8 ;  /* 0x000000081a1e7220 */ /* 0x000fe20000410000 */
[----:B------:R-:W-:Y:S01]  /*32880*/  LOP3.LUT R102, R102, 0xffff0000, RZ, 0xc0, !PT ;  /* 0xffff000066667812 */ /* 0x000fe200078ec0ff */
[----:B------:R-:W-:Y:S01]  /*32890*/  FFMA.FTZ R38, R9, R28, R38 ;  /* 0x0000001c09267223 */ /* 0x000fe20000010026 */
[----:B------:R-:W-:Y:S01]  /*328a0*/  FMUL.FTZ R9, R27, R106 ;  /* 0x0000006a1b097220 */ /* 0x000fe20000410000 */
[-C--:B------:R-:W-:Y:S01]  /*328b0*/  FMUL.FTZ R24, R26, R25.reuse ;  /* 0x000000191a187220 */ /* 0x080fe20000410000 */
[----:B------:R-:W-:Y:S01]  /*328c0*/  FFMA.FTZ R30, R5, R25, R30 ;  /* 0x00000019051e7223 */ /* 0x000fe2000001001e */
[----:B------:R-:W-:-:S02]  /*328d0*/  IMAD.U32 R11, R10, 0x10000, RZ ;  /* 0x000100000a0b7824 */ /* 0x000fc400078e00ff */
[----:B------:R-:W-:Y:S01]  /*328e0*/  FFMA.FTZ R25, R4, R102, -R9 ;  /* 0x0000006604197223 */ /* 0x000fe20000010809 */
[----:B------:R-:W-:Y:S01]  /*328f0*/  LOP3.LUT R10, R10, 0xffff0000, RZ, 0xc0, !PT ;  /* 0xffff00000a0a7812 */ /* 0x000fe200078ec0ff */
[----:B------:R-:W-:Y:S01]  /*32900*/  FFMA.FTZ R26, R5, R8, -R24 ;  /* 0x00000008051a7223 */ /* 0x000fe20000010818 */
[----:B------:R-:W-:Y:S01]  /*32910*/  FMUL.FTZ R27, R27, R102 ;  /* 0x000000661b1b7220 */ /* 0x000fe20000410000 */
[C---:B------:R-:W-:Y:S01]  /*32920*/  LOP3.LUT R9, R104.reuse, 0xffff0000, RZ, 0xc0, !PT ;  /* 0xffff000068097812 */ /* 0x040fe200078ec0ff */
[----:B------:R-:W-:Y:S01]  /*32930*/  IMAD.U32 R24, R104, 0x10000, RZ ;  /* 0x0001000068187824 */ /* 0x000fe200078e00ff */
[C---:B------:R-:W-:Y:S01]  /*32940*/  LOP3.LUT R5, R100.reuse, 0xffff0000, RZ, 0xc0, !PT ;  /* 0xffff000064057812 */ /* 0x040fe200078ec0ff */
[----:B------:R-:W-:Y:S02]  /*32950*/  IMAD.U32 R8, R100, 0x10000, RZ ;  /* 0x0001000064087824 */ /* 0x000fe400078e00ff */
[----:B------:R-:W-:Y:S01]  /*32960*/  FFMA.FTZ R27, R4, R106, R27 ;  /* 0x0000006a041b7223 */ /* 0x000fe2000001001b */
[C---:B------:R-:W-:Y:S01]  /*32970*/  IMAD.U32 R7, R6.reuse, 0x10000, RZ ;  /* 0x0001000006077824 */ /* 0x040fe200078e00ff */
[----:B------:R-:W-:Y:S01]  /*32980*/  LOP3.LUT R6, R6, 0xffff0000, RZ, 0xc0, !PT ;  /* 0xffff000006067812 */ /* 0x000fe200078ec0ff */
        /* <DEDUP_REMOVED lines=15> */
[----:B------:R-:W-:Y:S02]  /*32a80*/  F2FP.BF16.F32.PACK_AB R7, R36, R35 ;  /* 0x000000232407723e */ /* 0x000fe400000010ff */
[----:B------:R-:W-:-:S02]  /*32a90*/  F2FP.BF16.F32.PACK_AB R9, R32, R39 ;  /* 0x000000272009723e */ /* 0x000fc400000010ff */
[----:B------:R-:W-:-:S07]  /*32aa0*/  F2FP.BF16.F32.PACK_AB R8, R27, R30 ;  /* 0x0000001e1b08723e */ /* 0x000fce00000010ff */
.L_x_5398:
[----:B------:R-:W-:Y:S05]  /*32ab0*/  BSYNC B3 ;  /* 0x0000000000037941 */ /* 0x000fea0003800000 */
.L_x_5397:
[----:B------:R-:W-:Y:S01]  /*32ac0*/  R2UR UR4, R74 ;  /* 0x000000004a0472ca */ /* 0x000fe200000e0000 */
[----:B------:R-:W-:Y:S01]  /*32ad0*/  IMAD.SHL.U32 R25, R14, 0x8, RZ ;  /* 0x000000080e197824 */ /* 0x000fe200078e00ff */
[----:B------:R-:W-:Y:S01]  /*32ae0*/  R2UR UR5, R75 ;  /* 0x000000004b0572ca */ /* 0x000fe200000e0000 */
[--C-:B------:R-:W-:Y:S01]  /*32af0*/  @!P2 IMAD.WIDE R14, R15, 0x2, R12.reuse ;  /* 0x000000020f0ea825 */ /* 0x100fe200078e020c */
[----:B------:R-:W-:Y:S02]  /*32b00*/  @!P2 R2UR UR6, R74 ;  /* 0x000000004a06a2ca */ /* 0x000fe400000e0000 */
[----:B------:R-:W-:Y:S01]  /*32b10*/  @!P2 R2UR UR7, R75 ;  /* 0x000000004b07a2ca */ /* 0x000fe200000e0000 */
[----:B------:R-:W-:-:S08]  /*32b20*/  IMAD.WIDE R24, R25, 0x2, R12 ;  /* 0x0000000219187825 */ /* 0x000fd000078e020c */
[----:B-----5:R0:W-:Y:S04]  /*32b30*/  ST.E.128 desc[UR4][R24.64], R4 ;  /* 0x0000000418007985 */ /* 0x0201e8000c101d04 */
[----:B------:R0:W-:Y:S02]  /*32b40*/  @!P2 ST.E.128 desc[UR6][R14.64], R8 ;  /* 0x000000080e00a985 */ /* 0x0001e4000c101d06 */
.L_x_5396:
[----:B------:R-:W-:Y:S05]  /*32b50*/  BSYNC B2 ;  /* 0x0000000000027941 */ /* 0x000fea0003800000 */
.L_x_5395:
[----:B------:R-:W-:Y:S02]  /*32b60*/  R2UR UR4, R74 ;  /* 0x000000004a0472ca */ /* 0x000fe400000e0000 */
[----:B------:R-:W-:-:S13]  /*32b70*/  R2UR UR5, R75 ;  /* 0x000000004b0572ca */ /* 0x000fda00000e0000 */
[----:B------:R-:W2:Y:S02]  /*32b80*/  LD.E.U8 R80, desc[UR4][R80.64] ;  /* 0x0000000450507980 */ /* 0x000ea4000c101100 */
[----:B--2---:R-:W-:-:S13]  /*32b90*/  LOP3.LUT P1, RZ, R80, 0x4, RZ, 0xc0, !PT ;  /* 0x0000000450ff7812 */ /* 0x004fda000782c0ff */
[----:B------:R-:W-:Y:S05]  /*32ba0*/  @!P1 BRA `(.L_x_5346) ;  /* 0x0000001800209947 */ /* 0x000fea0003800000 */
[----:B------:R-:W-:Y:S02]  /*32bb0*/  R2UR UR4, R74 ;  /* 0x000000004a0472ca */ /* 0x000fe400000e0000 */
[----:B------:R-:W-:-:S13]  /*32bc0*/  R2UR UR5, R75 ;  /* 0x000000004b0572ca */ /* 0x000fda00000e0000 */
[----:B------:R-:W2:Y:S01]  /*32bd0*/  LD.E R78, desc[UR4][R78.64+0x4] ;  /* 0x000004044e4e7980 */ /* 0x000ea2000c101900 */
[----:B------:R-:W-:Y:S01]  /*32be0*/  VIADD R91, R91, 0x40 ;  /* 0x000000405b5b7836 */ /* 0x000fe20000000000 */
[----:B0-----:R-:W-:Y:S01]  /*32bf0*/  SHF.R.S32.HI R9, RZ, 0x1f, R116 ;  /* 0x0000001fff097819 */ /* 0x001fe20000011474 */
[----:B------:R-:W-:Y:S01]  /*32c00*/  IMAD.SHL.U32 R8, R116, 0x40, RZ ;  /* 0x0000004074087824 */ /* 0x000fe200078e00ff */
[----:B------:R-:W-:Y:S02]  /*32c10*/  R2UR UR6, R74 ;  /* 0x000000004a0672ca */ /* 0x000fe400000e0000 */
[----:B------:R-:W-:Y:S02]  /*32c20*/  LEA.HI R116, R9, R116, RZ, 0x3 ;  /* 0x0000007409747211 */ /* 0x000fe400078f18ff */
[----:B------:R-:W-:Y:S02]  /*32c30*/  LOP3.LUT R9, R8, 0x1c0, RZ, 0xc0, !PT ;  /* 0x000001c008097812 */ /* 0x000fe400078ec0ff */
[----:B------:R-:W-:Y:S01]  /*32c40*/  R2UR UR7, R75 ;  /* 0x000000004b0772ca */ /* 0x000fe200000e0000 */
[----:B------:R-:W-:Y:S01]  /*32c50*/  IMAD.SHL.U32 R116, R116, 0x40, RZ ;  /* 0x0000004074747824 */ /* 0x000fe200078e00ff */
[----:B------:R-:W-:-:S04]  /*32c60*/  SHF.R.U32.HI R10, RZ, 0x3, R9 ;  /* 0x00000003ff0a7819 */ /* 0x000fc80000011609 */
[----:B------:R-:W-:Y:S01]  /*32c70*/  LOP3.LUT R11, R116, 0xfffffe00, RZ, 0xc0, !PT ;  /* 0xfffffe00740b7812 */ /* 0x000fe200078ec0ff */
[----:B------:R-:W-:Y:S01]  /*32c80*/  BSSY B2, `(.L_x_5399) ;  /* 0x0000081000027945 */ /* 0x000fe20003800000 */
[----:B--2---:R-:W-:-:S04]  /*32c90*/  LEA.HI R4, R78, R78, RZ, 0x1 ;  /* 0x0000004e4e047211 */ /* 0x004fc800078f08ff */
[----:B------:R-:W-:-:S04]  /*32ca0*/  SHF.R.S32.HI R24, RZ, 0x1, R4 ;  /* 0x00000001ff187819 */ /* 0x000fc80000011404 */
[----:B------:R-:W-:-:S04]  /*32cb0*/  ISETP.GE.AND P1, PT, R91, R24, PT ;  /* 0x000000185b00720c */ /* 0x000fc80003f26270 */
[----:B------:R-:W-:-:S05]  /*32cc0*/  SEL R4, R24, RZ, P1 ;  /* 0x000000ff18047207 */ /* 0x000fca0000800000 */
[----:B------:R-:W-:-:S04]  /*32cd0*/  IMAD.IADD R4, R91, 0x1, R4 ;  /* 0x000000015b047824 */ /* 0x000fc800078e0204 */
[----:B------:R-:W-:Y:S01]  /*32ce0*/  @P1 IMAD.IADD R88, R87, 0x1, -R88 ;  /* 0x0000000157581824 */ /* 0x000fe200078e0a58 */
[----:B------:R-:W-:-:S04]  /*32cf0*/  SHF.R.S32.HI R5, RZ, 0x1f, R4 ;  /* 0x0000001fff057819 */ /* 0x000fc80000011404 */
[----:B------:R-:W-:Y:S02]  /*32d00*/  SHF.R.S32.HI R7, RZ, 0x1f, R88 ;  /* 0x0000001fff077819 */ /* 0x000fe40000011458 */
[----:B------:R-:W-:Y:S02]  /*32d10*/  LEA.HI R6, R5, R4, RZ, 0x3 ;  /* 0x0000000405067211 */ /* 0x000fe400078f18ff */
[----:B------:R-:W-:Y:S02]  /*32d20*/  LEA.HI R7, R7, R88, RZ, 0x4 ;  /* 0x0000005807077211 */ /* 0x000fe400078f20ff */
[----:B------:R-:W-:Y:S02]  /*32d30*/  SHF.R.S32.HI R14, RZ, 0x3, R6 ;  /* 0x00000003ff0e7819 */ /* 0x000fe40000011406 */
[----:B------:R-:W-:Y:S02]  /*32d40*/  LEA.HI R4, R5, R4, RZ, 0x6 ;  /* 0x0000000405047211 */ /* 0x000fe400078f30ff */
[----:B------:R-:W-:-:S02]  /*32d50*/  LEA.HI.SX32 R7, R7, R14, 0x1c ;  /* 0x0000000e07077211 */ /* 0x000fc400078fe2ff */
[----:B------:R-:W-:Y:S02]  /*32d60*/  SHF.R.S32.HI R4, RZ, 0x6, R4 ;  /* 0x00000006ff047819 */ /* 0x000fe40000011404 */
[----:B------:R-:W-:Y:S01]  /*32d70*/  SHF.R.S32.HI R8, RZ, 0x1f, R7 ;  /* 0x0000001fff087819 */ /* 0x000fe20000011407 */
[----:B------:R-:W-:Y:S01]  /*32d80*/  IMAD.SHL.U32 R15, R7, 0x8, RZ ;  /* 0x00000008070f7824 */ /* 0x000fe200078e00ff */
[----:B------:R-:W-:Y:S01]  /*32d90*/  LOP3.LUT R6, R9, 0x38, R6, 0xf8, !PT ;  /* 0x0000003809067812 */ /* 0x000fe200078ef806 */
[----:B------:R-:W-:Y:S01]  /*32da0*/  IMAD R4, R4, 0x1800, R11 ;  /* 0x0000180004047824 */ /* 0x000fe200078e020b */
[----:B------:R-:W-:Y:S02]  /*32db0*/  LEA.HI R8, R8, R7, RZ, 0x3 ;  /* 0x0000000708087211 */ /* 0x000fe400078f18ff */
[----:B------:R-:W-:Y:S02]  /*32dc0*/  LOP3.LUT R5, R6, R10, RZ, 0x3c, !PT ;  /* 0x0000000a06057212 */ /* 0x000fe400078e3cff */
[----:B------:R-:W-:-:S02]  /*32dd0*/  SHF.R.S32.HI R8, RZ, 0x3, R8 ;  /* 0x00000003ff087819 */ /* 0x000fc40000011408 */
[----:B------:R-:W-:Y:S01]  /*32de0*/  LOP3.LUT R7, R9, 0x38, R15, 0xf8, !PT ;  /* 0x0000003809077812 */ /* 0x000fe200078ef80f */
[----:B------:R-:W-:Y:S02]  /*32df0*/  IMAD.IADD R4, R4, 0x1, R5 ;  /* 0x0000000104047824 */ /* 0x000fe400078e0205 */
[----:B------:R-:W-:Y:S01]  /*32e00*/  IMAD R8, R8, 0x1800, R11 ;  /* 0x0000180008087824 */ /* 0x000fe200078e020b */
[----:B------:R-:W-:Y:S02]  /*32e10*/  LOP3.LUT R7, R7, R10, RZ, 0x3c, !PT ;  /* 0x0000000a07077212 */ /* 0x000fe400078e3cff */
[----:B------:R-:W-:-:S03]  /*32e20*/  IADD3 R5, P1, R89, R4, RZ ;  /* 0x0000000459057210 */ /* 0x000fc60007f3e0ff */
[----:B------:R-:W-:Y:S02]  /*32e30*/  IMAD.IADD R8, R8, 0x1, R7 ;  /* 0x0000000108087824 */ /* 0x000fe400078e0207 */
[----:B------:R-:W-:Y:S01]  /*32e40*/  IMAD.X R6, RZ, RZ, R90, P1 ;  /* 0x000000ffff067224 */ /* 0x000fe200008e065a */
[----:B------:R-:W-:Y:S02]  /*32e50*/  LEA R4, P1, R5, R82, 0x1 ;  /* 0x0000005205047211 */ /* 0x000fe400078208ff */
[----:B------:R-:W-:Y:S02]  /*32e60*/  IADD3 R89, P2, R89, R8, RZ ;  /* 0x0000000859597210 */ /* 0x000fe40007f5e0ff */
[----:B------:R-:W-:Y:S02]  /*32e70*/  LEA.HI.X R5, R5, R83, R6, 0x1, P1 ;  /* 0x0000005305057211 */ /* 0x000fe400008f0c06 */
[----:B------:R-:W-:Y:S01]  /*32e80*/  ISETP.GE.AND P1, PT, R91, R24, PT ;  /* 0x000000185b00720c */ /* 0x000fe20003f26270 */
[----:B------:R-:W-:Y:S01]  /*32e90*/  IMAD.X R90, RZ, RZ, R90, P2 ;  /* 0x000000ffff5a7224 */ /* 0x000fe200010e065a */
[----:B------:R-:W-:-:S02]  /*32ea0*/  LEA R8, P2, R89, R82, 0x1 ;  /* 0x0000005259087211 */ /* 0x000fc400078408ff */
[----:B------:R-:W5:Y:S02]  /*32eb0*/  LD.E.128 R4, desc[UR4][R4.64] ;  /* 0x0000000404047980 */ /* 0x000f64000c101d00 */
[----:B------:R-:W-:-:S06]  /*32ec0*/  LEA.HI.X R9, R89, R83, R90, 0x1, P2 ;  /* 0x0000005359097211 */ /* 0x000fcc00010f0c5a */
[----:B------:R-:W5:Y:S01]  /*32ed0*/  LD.E.128 R8, desc[UR6][R8.64] ;  /* 0x0000000608087980 */ /* 0x000f62000c101d00 */
[----:B------:R-:W-:Y:S05]  /*32ee0*/  @P1 BRA `(.L_x_5400) ;  /* 0x0000000400681947 */ /* 0x000fea0003800000 */
        /* <DEDUP_REMOVED lines=90> */
.L_x_5400:
[----:B------:R-:W-:Y:S05]  /*33490*/  BSYNC B2 ;  /* 0x0000000000027941 */ /* 0x000fea0003800000 */
.L_x_5399:
[----:B------:R-:W-:Y:S01]  /*334a0*/  R2UR UR4, R74 ;  /* 0x000000004a0472ca */ /* 0x000fe200000e0000 */
[----:B------:R-:W-:Y:S01]  /*334b0*/  IMAD.SHL.U32 R25, R14, 0x8, RZ ;  /* 0x000000080e197824 */ /* 0x000fe200078e00ff */
[----:B------:R-:W-:Y:S02]  /*334c0*/  R2UR UR5, R75 ;  /* 0x000000004b0572ca */ /* 0x000fe400000e0000 */
[----:B------:R-:W-:Y:S01]  /*334d0*/  ISETP.GE.AND P1, PT, R15, R87, PT ;  /* 0x000000570f00720c */ /* 0x000fe20003f26270 */
[----:B------:R-:W-:-:S10]  /*334e0*/  IMAD.WIDE R24, R25, 0x2, R12 ;  /* 0x0000000219187825 */ /* 0x000fd400078e020c */
[----:B-----5:R4:W-:Y:S02]  /*334f0*/  ST.E.128 desc[UR4][R24.64], R4 ;  /* 0x0000000418007985 */ /* 0x0209e4000c101d04 */
[----:B------:R-:W-:Y:S05]  /*33500*/  @P1 BRA `(.L_x_5346) ;  /* 0x0000000c00c81947 */ /* 0x000fea0003800000 */
[----:B------:R-:W-:Y:S01]  /*33510*/  R2UR UR4, R74 ;  /* 0x000000004a0472ca */ /* 0x000fe200000e0000 */
[----:B------:R-:W-:Y:S01]  /*33520*/  IMAD.WIDE R12, R15, 0x2, R12 ;  /* 0x000000020f0c7825 */ /* 0x000fe200078e020c */
[----:B------:R-:W-:-:S13]  /*33530*/  R2UR UR5, R75 ;  /* 0x000000004b0572ca */ /* 0x000fda00000e0000 */
[----:B------:R0:W-:Y:S01]  /*33540*/  ST.E.128 desc[UR4][R12.64], R8 ;  /* 0x000000080c007985 */ /* 0x0001e2000c101d04 */
[----:B------:R-:W-:Y:S05]  /*33550*/  BRA `(.L_x_5346) ;  /* 0x0000000c00b47947 */ /* 0x000fea0003800000 */
.L_x_5310:
[----:B------:R-:W2:Y:S01]  /*33560*/  LDL.64 R4, [R71+0x10] ;  /* 0x0000100047047983 */ /* 0x000ea20000100a00 */
[----:B------:R-:W-:Y:S02]  /*33570*/  R2UR UR4, R74 ;  /* 0x000000004a0472ca */ /* 0x000fe400000e0000 */
[----:B------:R-:W-:Y:S01]  /*33580*/  R2UR UR5, R75 ;  /* 0x000000004b0572ca */ /* 0x000fe200000e0000 */
[----:B------:R0:W5:Y:S04]  /*33590*/  LDL R6, [R72] ;  /* 0x0000000048067983 */ /* 0x0001680000100800 */
[----:B------:R0:W5:Y:S08]  /*335a0*/  LDL R7, [R72+0x4] ;  /* 0x0000040048077983 */ /* 0x0001700000100800 */
[----:B--2---:R-:W2:Y:S01]  /*335b0*/  LD.E R8, desc[UR4][R4.64+0x1c] ;  /* 0x00001c0404087980 */ /* 0x004ea2000c101900 */
[----:B------:R-:W-:Y:S01]  /*335c0*/  BSSY B2, `(.L_x_5401) ;  /* 0x0000005000027945 */ /* 0x000fe20003800000 */
[----:B--2---:R-:W-:-:S04]  /*335d0*/  LOP3.LUT R8, R8, 0x1, RZ, 0xfc, !PT ;  /* 0x0000000108087812 */ /* 0x004fc800078efcff */
[----:B------:R-:W-:-:S13]  /*335e0*/  ISETP.NE.AND P1, PT, R8, 0x3, PT ;  /* 0x000000030800780c */ /* 0x000fda0003f25270 */
[----:B0-----:R-:W-:Y:S05]  /*335f0*/  @!P1 BRA `(.L_x_5402) ;  /* 0x0000000000049947 */ /* 0x001fea0003800000 */
[----:B------:R-:W-:Y:S01]  /*33600*/  BPT.TRAP 0x1 ;  /* 0x000000040000795c */ /* 0x000fe20000300000 */
.L_x_5402:
[----:B------:R-:W-:Y:S05]  /*33610*/  BSYNC B2 ;  /* 0x0000000000027941 */ /* 0x000fea0003800000 */
.L_x_5401:
        /* <DEDUP_REMOVED lines=9> */
.L_x_5428:
[----:B------:R-:W-:Y:S05]  /*336b0*/  BSYNC B2 ;  /* 0x0000000000027941 */ /* 0x000fea0003800000 */
.L_x_5403:
[----:B------:R-:W2:Y:S01]  /*336c0*/  LDL.64 R24, [R71+0x20] ;  /* 0x0000200047187983 */ /* 0x000ea20000100a00 */
[C---:B------:R-:W-:Y:S02]  /*336d0*/  R2UR UR4, R74.reuse ;  /* 0x000000004a0472ca */ /* 0x040fe400000e0000 */
[C---:B------:R-:W-:Y:S01]  /*336e0*/  R2UR UR5, R75.reuse ;  /* 0x000000004b0572ca */ /* 0x040fe200000e0000 */
[----:B------:R-:W3:Y:S01]  /*336f0*/  LDL.64 R4, [R71+0x18] ;  /* 0x0000180047047983 */ /* 0x000ee20000100a00 */
[C---:B------:R-:W-:Y:S02]  /*33700*/  R2UR UR6, R74.reuse ;  /* 0x000000004a0672ca */ /* 0x040fe400000e0000 */
[C---:B------:R-:W-:Y:S01]  /*33710*/  R2UR UR7, R75.reuse ;  /* 0x000000004b0772ca */ /* 0x040fe200000e0000 */
[----:B------:R-:W4:Y:S01]  /*33720*/  LDL R12, [R72] ;  /* 0x00000000480c7983 */ /* 0x000f220000100800 */
[----:B------:R-:W-:Y:S02]  /*33730*/  R2UR UR10, R74 ;  /* 0x000000004a0a72ca */ /* 0x000fe400000e0000 */
[----:B------:R-:W-:-:S02]  /*33740*/  R2UR UR11, R75 ;  /* 0x000000004b0b72ca */ /* 0x000fc400000e0000 */
[C---:B------:R-:W-:Y:S02]  /*33750*/  R2UR UR12, R74.reuse ;  /* 0x000000004a0c72ca */ /* 0x040fe400000e0000 */
[C---:B------:R-:W-:Y:S02]  /*33760*/  R2UR UR13, R75.reuse ;  /* 0x000000004b0d72ca */ /* 0x040fe400000e0000 */
[----:B------:R-:W-:Y:S02]  /*33770*/  R2UR UR8, R74 ;  /* 0x000000004a0872ca */ /* 0x000fe400000e0000 */
[----:B------:R-:W-:Y:S01]  /*33780*/  R2UR UR9, R75 ;  /* 0x000000004b0972ca */ /* 0x000fe200000e0000 */
[----:B--2---:R-:W2:Y:S04]  /*33790*/  LD.E.64 R32, desc[UR4][R24.64+0xa0] ;  /* 0x0000a00418207980 */ /* 0x004ea8000c101b00 */
[----:B0-----:R-:W4:Y:S04]  /*337a0*/  LD.E.64 R6, desc[UR6][R24.64+0x58] ;  /* 0x0000580618067980 */ /* 0x001f28000c101b00 */
[----:B------:R-:W4:Y:S04]  /*337b0*/  LD.E R13, desc[UR10][R24.64+0x30] ;  /* 0x0000300a180d7980 */ /* 0x000f28000c101900 */
[----:B------:R-:W4:Y:S04]  /*337c0*/  LD.E R15, desc[UR12][R24.64+0x1c] ;  /* 0x00001c0c180f7980 */ /* 0x000f28000c101900 */
[----:B------:R-:W4:Y:S04]  /*337d0*/  LD.E.64 R8, desc[UR8][R24.64+0x60] ;  /* 0x0000600818087980 */ /* 0x000f28000c101b00 */
[----:B------:R-:W4:Y:S04]  /*337e0*/  LD.E.64 R28, desc[UR6][R24.64+0x68] ;  /* 0x00006806181c7980 */ /* 0x000f28000c101b00 */
[----:B---3--:R-:W5:Y:S04]  /*337f0*/  LD.E R30, desc[UR4][R4.64] ;  /* 0x00000004041e7980 */ /* 0x008f68000c101900 */
[----:B------:R0:W5:Y:S01]  /*33800*/  LD.E.64 R26, desc[UR6][R4.64+0x8] ;  /* 0x00000806041a7980 */ /* 0x000162000c101b00 */
[----:B------:R-:W-:Y:S01]  /*33810*/  UMOV UR4, 0xffffffff ;  /* 0xffffffff00047882 */ /* 0x000fe20000000000 */
[----:B--2---:R-:W-:Y:S01]  /*33820*/  SHF.R.S32.HI R31, RZ, 0x1f, R33 ;  /* 0x0000001fff1f7819 */ /* 0x004fe20000011421 */
[----:B----4-:R-:W-:-:S02]  /*33830*/  IMAD R7, R7, R33, RZ ;  /* 0x0000002107077224 */ /* 0x010fc400078e02ff */
[----:B------:R-:W-:-:S04]  /*33840*/  IMAD.WIDE.U32 R10, R6, R33, RZ ;  /* 0x00000021060a7225 */ /* 0x000fc800078e00ff */
[----:B------:R-:W-:Y:S01]  /*33850*/  IMAD R7, R6, R31, R7 ;  /* 0x0000001f06077224 */ /* 0x000fe200078e0207 */
[----:B------:R-:W-:Y:S01]  /*33860*/  SHF.R.S32.HI R6, RZ, 0x1f, R13 ;  /* 0x0000001fff067819 */ /* 0x000fe2000001140d */
[----:B------:R-:W-:Y:S02]  /*33870*/  IMAD R15, R2, -0x60, R15 ;  /* 0xffffffa0020f7824 */ /* 0x000fe400078e020f */
[----:B------:R-:W-:Y:S01]  /*33880*/  IMAD.IADD R11, R11, 0x1, R7 ;  /* 0x000000010b0b7824 */ /* 0x000fe200078e0207 */
[----:B------:R-:W-:Y:S01]  /*33890*/  SHF.R.S32.HI R7, RZ, 0x1f, R32 ;  /* 0x0000001fff077819 */ /* 0x000fe20000011420 */
[-C--:B------:R-:W-:Y:S01]  /*338a0*/  IMAD R9, R9, R32.reuse, RZ ;  /* 0x0000002009097224 */ /* 0x080fe200078e02ff */
[----:B------:R-:W-:Y:S02]  /*338b0*/  LEA.HI R6, R6, R13, RZ, 0x2 ;  /* 0x0000000d06067211 */ /* 0x000fe400078f10ff */
[----:B------:R-:W-:Y:S01]  /*338c0*/  VIMNMX R15, R15, 0x60, PT ;  /* 0x000000600f0f7848 */ /* 0x000fe20003fe0100 */
[C---:B0-----:R-:W-:Y:S01]  /*338d0*/  IMAD R5, R8.reuse, R7, R9 ;  /* 0x0000000708057224 */ /* 0x041fe200078e0209 */
[----:B------:R-:W-:Y:S01]  /*338e0*/  SHF.R.S32.HI R4, RZ, 0x2, R6 ;  /* 0x00000002ff047819 */ /* 0x000fe20000011406 */
[----:B------:R-:W-:Y:S01]  /*338f0*/  IMAD.WIDE.U32 R8, R8, R32, R10 ;  /* 0x0000002008087225 */ /* 0x000fe200078e000a */
[----:B------:R-:W-:-:S03]  /*33900*/  LOP3.LUT R6, R6, 0x1ffffffc, RZ, 0xc0, !PT ;  /* 0x1ffffffc06067812 */ /* 0x000fc600078ec0ff */
[----:B------:R-:W-:Y:S01]  /*33910*/  IMAD.IADD R5, R9, 0x1, R5 ;  /* 0x0000000109057824 */ /* 0x000fe200078e0205 */
[----:B------:R-:W-:Y:S01]  /*33920*/  LEA R10, P2, R8, R28, 0x1 ;  /* 0x0000001c080a7211 */ /* 0x000fe200078408ff */
[----:B------:R-:W-:Y:S02]  /*33930*/  IMAD.IADD R32, R15, 0x1, -R4 ;  /* 0x000000010f207824 */ /* 0x000fe400078e0a04 */
[----:B------:R-:W-:Y:S02]  /*33940*/  IMAD R7, R12, 0x4800, RZ ;  /* 0x000048000c077824 */ /* 0x000fe400078e02ff */
[----:B------:R-:W-:Y:S01]  /*33950*/  IMAD.IADD R6, R13, 0x1, -R6 ;  /* 0x000000010d067824 */ /* 0x000fe200078e0a06 */
[----:B------:R-:W-:Y:S02]  /*33960*/  LEA.HI.X R28, R8, R29, R5, 0x1, P2 ;  /* 0x0000001d081c7211 */ /* 0x000fe400010f0c05 */
[----:B------:R-:W-:Y:S01]  /*33970*/  ISETP.GE.AND P1, PT, R32, 0x1, PT ;  /* 0x000000012000780c */ /* 0x000fe20003f26270 */
[----:B------:R-:W-:Y:S01]  /*33980*/  IMAD.SHL.U32 R29, R6, 0x8, RZ ;  /* 0x00000008061d7824 */ /* 0x000fe200078e00ff */
[----:B------:R-:W-:Y:S01]  /*33990*/  SHF.R.S32.HI R9, RZ, 0x1f, R7 ;  /* 0x0000001fff097819 */ /* 0x000fe20000011407 */
[----:B------:R-:W-:Y:S10]  /*339a0*/  BRA.DIV UR4, `(.L_x_5405) ;  /* 0x0000001204647947 */ /* 0x000ff4000b800000 */
[----:B------:R0:W1:Y:S04]  /*339b0*/  SHFL.IDX PT, R5, R28, RZ, 0x1c1f ;  /* 0x001c1fff1c057589 */ /* 0x00006800000e0000 */
[----:B------:R0:W2:Y:S02]  /*339c0*/  SHFL.IDX PT, R14, R10, RZ, 0x1c1f ;  /* 0x001c1fff0a0e7589 */ /* 0x0000a400000e0000 */
.L_x_5432:
[C---:B-----5:R-:W-:Y:S01]  /*339d0*/  IADD3 R11, P2, R30.reuse, R7, RZ ;  /* 0x000000071e0b7210 */ /* 0x060fe20007f5e0ff */
[----:B------:R-:W-:Y:S01]  /*339e0*/  BSSY B2, `(.L_x_5406) ;  /* 0x0000052000027945 */ /* 0x000fe20003800000 */
[----:B-1----:R-:W-:Y:S02]  /*339f0*/  IMAD.MOV.U32 R15, RZ, RZ, R5 ;  /* 0x000000ffff0f7224 */ /* 0x002fe400078e0005 */
[----:B------:R-:W-:Y:S02]  /*33a00*/  LEA.HI.X.SX32 R9, R30, R9, 0x1, P2 ;  /* 0x000000091e097211 */ /* 0x000fe400010f0eff */
[----:B------:R-:W-:-:S04]  /*33a10*/  LEA R8, P2, R11, R26, 0x1 ;  /* 0x0000001a0b087211 */ /* 0x000fc800078408ff */
[----:B------:R-:W-:Y:S01]  /*33a20*/  LEA.HI.X R9, R11, R27, R9, 0x1, P2 ;  /* 0x0000001b0b097211 */ /* 0x000fe200010f0c09 */
[----:B------:R-:W-:Y:S01]  /*33a30*/  IMAD.WIDE R26, R7, 0x2, R26 ;  /* 0x00000002071a7825 */ /* 0x000fe200078e021a */
[----:B------:R-:W-:Y:S07]  /*33a40*/  @!P1 BRA `(.L_x_5407) ;  /* 0x00000004002c9947 */ /* 0x000fee0003800000 */
[----:B------:R-:W-:Y:S02]  /*33a50*/  R2UR UR4, R74 ;  /* 0x000000004a0472ca */ /* 0x000fe400000e0000 */
[----:B------:R-:W-:-:S13]  /*33a60*/  R2UR UR5, R75 ;  /* 0x000000004b0572ca */ /* 0x000fda00000e0000 */
[----:B------:R-:W3:Y:S02]  /*33a70*/  LD.E.U8 R11, desc[UR4][R24.64+0x98] ;  /* 0x00009804180b7980 */ /* 0x000ee4000c101100 */
[----:B---3--:R-:W-:-:S04]  /*33a80*/  LOP3.LUT R4, R11, 0x1, RZ, 0xc0, !PT ;  /* 0x000000010b047812 */ /* 0x008fc800078ec0ff */
[----:B------:R-:W-:-:S13]  /*33a90*/  ISETP.NE.U32.AND P1, PT, R4, 0x1, PT ;  /* 0x000000010400780c */ /* 0x000fda0003f25070 */
[----:B------:R-:W-:Y:S02]  /*33aa0*/  @!P1 R2UR UR4, R74 ;  /* 0x000000004a0492ca */ /* 0x000fe400000e0000 */
[----:B------:R-:W-:-:S13]  /*33ab0*/  @!P1 R2UR UR5, R75 ;  /* 0x000000004b0592ca */ /* 0x000fda00000e0000 */
[----:B------:R-:W3:Y:S01]  /*33ac0*/  @!P1 LD.E.128 R4, desc[UR4][R26.64] ;  /* 0x000000041a049980 */ /* 0x000ee2000c101d00 */
[----:B------:R-:W-:Y:S01]  /*33ad0*/  @!P1 R2UR UR6, R74 ;  /* 0x000000004a0692ca */ /* 0x000fe200000e0000 */
[----:B--2---:R-:W-:Y:S01]  /*33ae0*/  @!P1 IMAD.WIDE R12, R29, 0x2, R14 ;  /* 0x000000021d0c9825 */ /* 0x004fe200078e020e */
[----:B------:R-:W-:-:S04]  /*33af0*/  @!P1 R2UR UR7, R75 ;  /* 0x000000004b0792ca */ /* 0x000fc800000e0000 */
[----:B---3--:R1:W-:Y:S09]  /*33b00*/  @!P1 ST.E.128 desc[UR4][R12.64], R4 ;  /* 0x000000040c009985 */ /* 0x0083f2000c101d04 */
[----:B------:R-:W2:Y:S02]  /*33b10*/  @!P1 LD.E.U8 R11, desc[UR6][R24.64+0x98] ;  /* 0x00009806180b9980 */ /* 0x000ea4000c101100 */
[----:B--2---:R-:W-:-:S13]  /*33b20*/  LOP3.LUT P1, RZ, R11, 0x2, RZ, 0xc0, !PT ;  /* 0x000000020bff7812 */ /* 0x004fda000782c0ff */
[----:B------:R-:W-:Y:S02]  /*33b30*/  @P1 R2UR UR4, R74 ;  /* 0x000000004a0412ca */ /* 0x000fe400000e0000 */
[----:B------:R-:W-:-:S13]  /*33b40*/  @P1 R2UR UR5, R75 ;  /* 0x000000004b0512ca */ /* 0x000fda00000e0000 */
[----:B-1----:R-:W2:Y:S01]  /*33b50*/  @P1 LD.E.128 R4, desc[UR4][R8.64] ;  /* 0x0000000408041980 */ /* 0x002ea2000c101d00 */
[----:B------:R-:W-:Y:S01]  /*33b60*/  @P1 VIADD R30, R29, 0x20 ;  /* 0x000000201d1e1836 */ /* 0x000fe20000000000 */
[----:B------:R-:W-:Y:S02]  /*33b70*/  @P1 R2UR UR6, R74 ;  /* 0x000000004a0612ca */ /* 0x000fe400000e0000 */
[----:B------:R-:W-:Y:S02]  /*33b80*/  @P1 R2UR UR7, R75 ;  /* 0x000000004b0712ca */ /* 0x000fe400000e0000 */
[----:B------:R-:W-:-:S04]  /*33b90*/  @P1 SHF.R.S32.HI R31, RZ, 0x1f, R30 ;  /* 0x0000001fff1f1819 */ /* 0x000fc8000001141e */
[----:B------:R-:W-:-:S04]  /*33ba0*/  @P1 LEA.HI R31, R31, R30, RZ, 0x3 ;  /* 0x0000001e1f1f1211 */ /* 0x000fc800078f18ff */
[----:B------:R-:W-:-:S05]  /*33bb0*/  @P1 LOP3.LUT R31, R31, 0xfffffff8, RZ, 0xc0, !PT ;  /* 0xfffffff81f1f1812 */ /* 0x000fca00078ec0ff */
[----:B------:R-:W-:-:S05]  /*33bc0*/  @P1 IMAD.WIDE R12, R31, 0x2, R14 ;  /* 0x000000021f0c1825 */ /* 0x000fca00078e020e */
[----:B--2---:R1:W-:Y:S04]  /*33bd0*/  @P1 ST.E.128 desc[UR4][R12.64], R4 ;  /* 0x000000040c001985 */ /* 0x0043e8000c101d04 */
[----:B------:R-:W2:Y:S02]  /*33be0*/  @P1 LD.E.U8 R11, desc[UR6][R24.64+0x98] ;  /* 0x00009806180b1980 */ /* 0x000ea4000c101100 */
        /* <DEDUP_REMOVED lines=43> */
[----:B------:R-:W-:-:S05]  /*33ea0*/  @P1 VIADD R11, R29, 0xa0 ;  /* 0x000000a01d0b1836 */ /* 0x000fca0000000000 */
[----:B------:R-:W-:-:S04]  /*33eb0*/  @P1 SHF.R.S32.HI R30, RZ, 0x1f, R11 ;  /* 0x0000001fff1e1819 */ /* 0x000fc8000001140b */
[----:B------:R-:W-:-:S04]  /*33ec0*/  @P1 LEA.HI R30, R30, R11, RZ, 0x3 ;  /* 0x0000000b1e1e1211 */ /* 0x000fc800078f18ff */
[----:B------:R-:W-:-:S05]  /*33ed0*/  @P1 LOP3.LUT R11, R30, 0xfffffff8, RZ, 0xc0, !PT ;  /* 0xfffffff81e0b1812 */ /* 0x000fca00078ec0ff */
[----:B------:R-:W-:-:S05]  /*33ee0*/  @P1 IMAD.WIDE R14, R11, 0x2, R14 ;  /* 0x000000020b0e1825 */ /* 0x000fca00078e020e */
[----:B--2---:R1:W-:Y:S02]  /*33ef0*/  @P1 ST.E.128 desc[UR4][R14.64], R4 ;  /* 0x000000040e001985 */ /* 0x0043e4000c101d04 */
.L_x_5407:
[----:B------:R-:W-:Y:S05]  /*33f00*/  BSYNC B2 ;  /* 0x0000000000027941 */ /* 0x000fea0003800000 */
.L_x_5406:
[----:B------:R-:W-:-:S03]  /*33f10*/  UMOV UR4, 0xffffffff ;  /* 0xffffffff00047882 */ /* 0x000fc60000000000 */
[----:B------:R-:W-:Y:S05]  /*33f20*/  BRA.DIV UR4, `(.L_x_5408) ;  /* 0x0000000e044c7947 */ /* 0x000fea000b800000 */
[----:B-1----:R1:W3:Y:S04]  /*33f30*/  SHFL.IDX PT, R5, R28, 0x1, 0x1c1f ;  /* 0x003c1f001c057f89 */ /* 0x0022e800000e0000 */
[----:B--2---:R1:W2:Y:S02]  /*33f40*/  SHFL.IDX PT, R14, R10, 0x1, 0x1c1f ;  /* 0x003c1f000a0e7f89 */ /* 0x0042a400000e0000 */
.L_x_5436:
[----:B------:R-:W-:Y:S01]  /*33f50*/  ISETP.GE.AND P1, PT, R32, 0x41, PT ;  /* 0x000000412000780c */ /* 0x000fe20003f26270 */
[----:B---3--:R-:W-:-:S12]  /*33f60*/  IMAD.MOV.U32 R15, RZ, RZ, R5 ;  /* 0x000000ffff0f7224 */ /* 0x008fd800078e0005 */
[----:B------:R-:W-:Y:S05]  /*33f70*/  @!P1 BRA `(.L_x_5346) ;  /* 0x00000004002c9947 */ /* 0x000fea0003800000 */
        /* <DEDUP_REMOVED lines=9> */
[----:B012---:R-:W-:Y:S01]  /*34010*/  @!P1 IMAD.WIDE R10, R29, 0x2, R14 ;  /* 0x000000021d0a9825 */ /* 0x007fe200078e020e */
[----:B------:R-:W-:-:S04]  /*34020*/  @!P1 R2UR UR7, R75 ;  /* 0x000000004b0792ca */ /* 0x000fc800000e0000 */
[----:B---3--:R0:W-:Y:S09]  /*34030*/  @!P1 ST.E.128 desc[UR4][R10.64], R4 ;  /* 0x000000040a009985 */ /* 0x0081f2000c101d04 */
[----:B------:R-:W2:Y:S02]  /*34040*/  @!P1 LD.E.U8 R12, desc[UR6][R24.64+0x98] ;  /* 0x00009806180c9980 */ /* 0x000ea4000c101100 */
[----:B--2---:R-:W-:-:S13]  /*34050*/  LOP3.LUT P1, RZ, R12, 0x2, RZ, 0xc0, !PT ;  /* 0x000000020cff7812 */ /* 0x004fda000782c0ff */
[----:B------:R-:W-:Y:S02]  /*34060*/  @P1 R2UR UR4, R74 ;  /* 0x000000004a0412ca */ /* 0x000fe400000e0000 */
[----:B------:R-:W-:-:S13]  /*34070*/  @P1 R2UR UR5, R75 ;  /* 0x000000004b0512ca */ /* 0x000fda00000e0000 */
[----:B0-----:R-:W2:Y:S01]  /*34080*/  @P1 LD.E.128 R4, desc[UR4][R8.64+0x2000] ;  /* 0x0020000408041980 */ /* 0x001ea2000c101d00 */
        /* <DEDUP_REMOVED lines=52> */
[----:B------:R-:W-:-:S05]  /*343d0*/  @P1 VIADD R29, R29, 0xa0 ;  /* 0x000000a01d1d1836 */ /* 0x000fca0000000000 */
[----:B------:R-:W-:-:S04]  /*343e0*/  @P1 SHF.R.S32.HI R12, RZ, 0x1f, R29 ;  /* 0x0000001fff0c1819 */ /* 0x000fc8000001141d */
[----:B------:R-:W-:-:S04]  /*343f0*/  @P1 LEA.HI R12, R12, R29, RZ, 0x3 ;  /* 0x0000001d0c0c1211 */ /* 0x000fc800078f18ff */
[----:B------:R-:W-:-:S05]  /*34400*/  @P1 LOP3.LUT R13, R12, 0xfffffff8, RZ, 0xc0, !PT ;  /* 0xfffffff80c0d1812 */ /* 0x000fca00078ec0ff */
[----:B------:R-:W-:-:S05]  /*34410*/  @P1 IMAD.WIDE R14, R13, 0x2, R14 ;  /* 0x000000020d0e1825 */ /* 0x000fca00078e020e */
[----:B--2---:R3:W-:Y:S02]  /*34420*/  @P1 ST.E.128 desc[UR4][R14.64], R4 ;  /* 0x000000040e001985 */ /* 0x0047e4000c101d04 */
.L_x_5346:
[----:B------:R-:W-:Y:S05]  /*34430*/  BSYNC B0 ;  /* 0x0000000000007941 */ /* 0x000fea0003800000 */
.L_x_5309:
[----:B01234-:R-:W0:Y:S01]  /*34440*/  S2R R5, SR_TID.X ;  /* 0x0000000000057919 */ /* 0x01fe220000002100 */
[----:B------:R-:W-:Y:S01]  /*34450*/  @!PT LDS RZ, [RZ] ;  /* 0x00000000fffff984 */ /* 0x000fe20000000800 */
[----:B------:R-:W-:Y:S01]  /*34460*/  @!PT LDS RZ, [RZ] ;  /* 0x00000000fffff984 */ /* 0x000fe20000000800 */
[----:B------:R-:W-:Y:S01]  /*34470*/  @!PT LDS RZ, [RZ] ;  /* 0x00000000fffff984 */ /* 0x000fe20000000800 */
[----:B------:R-:W-:Y:S01]  /*34480*/  @!PT LDS RZ, [RZ] ;  /* 0x00000000fffff984 */ /* 0x000fe20000000800 */
[----:B------:R1:W-:Y:S06]  /*34490*/  MEMBAR.ALL.CTA ;  /* 0x0000000000007992 */ /* 0x0003ec0000008000 */
[----:B-1----:R-:W1:Y:S01]  /*344a0*/  FENCE.VIEW.ASYNC.S ;  /* 0x00000000000073c6 */ /* 0x002e620000000000 */
[----:B------:R-:W-:Y:S05]  /*344b0*/  WARPSYNC.ALL ;  /* 0x0000000000007948 */ /* 0x000fea0003800000 */
[----:B0-----:R-:W-:-:S02]  /*344c0*/  LOP3.LUT P1, RZ, R5, 0x7f, RZ, 0xc0, !PT ;  /* 0x0000007f05ff7812 */ /* 0x001fc4000782c0ff */
[----:B------:R-:W-:-:S05]  /*344d0*/  LEA.HI R4, R5, 0x8, RZ, 0x19 ;  /* 0x0000000805047811 */ /* 0x000fca00078fc8ff */
[----:B-1----:R0:W-:Y:S06]  /*344e0*/  BAR.SYNC.DEFER_BLOCKING R4, 0x80 ;  /* 0x000200040000751d */ /* 0x0021ec0000010000 */
[----:B------:R-:W-:Y:S05]  /*344f0*/  @P1 BRA `(.L_x_5409) ;  /* 0x0000000000241947 */ /* 0x000fea0003800000 */
[----:B0-----:R-:W2:Y:S01]  /*34500*/  LDL.64 R4, [R71+0x10] ;  /* 0x0000100047047983 */ /* 0x001ea20000100a00 */
[----:B------:R-:W-:Y:S02]  /*34510*/  R2UR UR4, R74 ;  /* 0x000000004a0472ca */ /* 0x000fe400000e0000 */
[----:B------:R-:W-:Y:S01]  /*34520*/  R2UR UR5, R75 ;  /* 0x000000004b0572ca */ /* 0x000fe200000e0000 */
[----:B------:R-:W3:-:S12]  /*34530*/  LDL R72, [R72] ;  /* 0x0000000048487983 */ /* 0x000ed80000100800 */
[----:B--2---:R-:W2:Y:S02]  /*34540*/  LD.E.64 R4, desc[UR4][R4.64+0x30] ;  /* 0x0000300404047980 */ /* 0x004ea4000c101b00 */
[----:B--2---:R-:W-:-:S05]  /*34550*/  MOV R7, R4 ;  /* 0x0000000400077202 */ /* 0x004fca0000000f00 */
[----:B---3--:R-:W-:-:S05]  /*34560*/  IMAD R6, R72, 0x8, R7 ;  /* 0x0000000848067824 */ /* 0x008fca00078e0207 */
[----:B------:R-:W-:-:S04]  /*34570*/  PRMT R6, RZ, 0x654, R6 ;  /* 0x00000654ff067816 */ /* 0x000fc80000000006 */
[----:B------:R1:W-:Y:S03]  /*34580*/  SYNCS.ARRIVE.TRANS64.RED.A1T0 RZ, [R6+URZ], RZ ;  /* 0x000000ff06ff79a7 */ /* 0x0003e6000810043f */
.L_x_5409:
[----:B------:R-:W-:-:S04]  /*34590*/  IMAD.MOV.U32 R77, RZ, RZ, 0x0 ;  /* 0x00000000ff4d7424 */ /* 0x000fc800078e00ff */
[----:B01---5:R-:W-:Y:S05]  /*345a0*/  RET.REL.NODEC R76 `(_ZN7cutlass13device_kernelIN5flash11enable_sm90INS1_16FlashAttnFwdSm90INS1_25CollectiveMainloopFwdSm90ILi2EN4cute5tupleIJNS5_1CILi1EEES8_S8_EEENS6_IJNS7_ILi128EEENS7_ILi96EEENS7_ILi192EEEEEELi192ENS_10bfloat16_tEfNS_4arch4Sm90ELb0ELb1ELb0ELb1ELb1ELb1ELb0ELb1ELb1ELb1ELb1ELb0EEENS1_21CollectiveEpilogueFwdINS6_IJSA_SC_SB_EEES9_SE_SG_Li256ELb1ELb1ELb1ELb0EEENS1_36VarlenDynamicPersistentTileSchedulerILi128ELi96ELi256ELi128ELb1ELb1ELb1ELb1ELb0ELb1EEEEEEEEEvNT_6ParamsE) ;  /* 0xfffffcb84c947950 */ /* 0x023fea0003c3ffff */
.L_x_5319:
[----:B0-----:R0:W1:Y:S02]  /*345b0*/  SYNCS.PHASECHK.TRANS64.TRYWAIT P1, [R4+URZ], R5 ;  /* 0x00000005040075a7 */ /* 0x001064000802017f */
[----:B-1----:R-:W-:Y:S05]  /*345c0*/  @!P1 NANOSLEEP.SYNCS 0x989680 ;  /* 0x009896800000995d */ /* 0x002fea0003900000 */
[----:B------:R-:W1:Y:S02]  /*345d0*/  @!P1 SYNCS.PHASECHK.TRANS64 P1, [R4+URZ], R5 ;  /* 0x00000005040095a7 */ /* 0x000e64000802007f */
[----:B-1----:R-:W-:Y:S05]  /*345e0*/  @!P1 BRA `(.L_x_5319) ;  /* 0xfffffffc00f09947 */ /* 0x002fea000383ffff */
[----:B------:R-:W-:Y:S05]  /*345f0*/  BRA `(.L_x_5410) ;  /* 0xffffff6400a47947 */ /* 0x000fea000383ffff */
.L_x_5320:
[----:B------:R-:W-:Y:S01]  /*34600*/  BSSY B2, `(.L_x_5411) ;  /* 0x0000008000027945 */ /* 0x000fe20003800000 */
[----:B------:R-:W-:Y:S02]  /*34610*/  IMAD.MOV.U32 R13, RZ, RZ, R77 ;  /* 0x000000ffff0d7224 */ /* 0x000fe400078e004d */
[----:B------:R-:W-:Y:S02]  /*34620*/  IMAD.MOV.U32 R12, RZ, RZ, RZ ;  /* 0x000000ffff0c7224 */ /* 0x000fe400078e00ff */
[----:B------:R-:W-:Y:S02]  /*34630*/  IMAD.MOV.U32 R11, RZ, RZ, 0x1c1f ;  /* 0x00001c1fff0b7424 */ /* 0x000fe400078e00ff */
[----:B------:R-:W-:-:S07]  /*34640*/  IMAD.MOV.U32 R15, RZ, RZ, -0x1 ;  /* 0xffffffffff0f7424 */ /* 0x000fce00078e00ff */
[----:B-----5:R-:W-:Y:S05]  /*34650*/  WARPSYNC.COLLECTIVE R15, `(.L_x_5412) ;  /* 0x000000000f087348 */ /* 0x020fea0003c00000 */
[----:B------:R0:W1:Y:S02]  /*34660*/  SHFL.IDX P6, R14, R13, R12, R11 ;  /* 0x0000000c0d0e7389 */ /* 0x00006400000c000b */
[----:B01---5:R-:W-:Y:S01]  /*34670*/  ENDCOLLECTIVE ;  /* 0x000000000000791b */ /* 0x023fe20003800000 */
.L_x_5412:
[----:B------:R-:W-:Y:S05]  /*34680*/  BSYNC B2 ;  /* 0x0000000000027941 */ /* 0x000fea0003800000 */
.L_x_5411:
        /* <DEDUP_REMOVED lines=8> */
.L_x_5413:
[----:B------:R-:W-:Y:S01]  /*34710*/  IMAD.MOV.U32 R10, RZ, RZ, R14 ;  /* 0x000000ffff0a7224 */ /* 0x000fe200078e000e */
[----:B------:R-:W-:Y:S06]  /*34720*/  BRA `(.L_x_5414) ;  /* 0xffffff6400ec7947 */ /* 0x000fec000383ffff */
.L_x_5345:
[----:B------:R-:W-:Y:S01]  /*34730*/  BSSY B2, `(.L_x_5415) ;  /* 0x0000008000027945 */ /* 0x000fe20003800000 */
[----:B-1234-:R-:W-:Y:S02]  /*34740*/  IMAD.MOV.U32 R13, RZ, RZ, R77 ;  /* 0x000000ffff0d7224 */ /* 0x01efe400078e004d */
[----:B------:R-:W-:Y:S02]  /*34750*/  IMAD.MOV.U32 R12, RZ, RZ, 0x1 ;  /* 0x00000001ff0c7424 */ /* 0x000fe400078e00ff */
[----:B------:R-:W-:Y:S02]  /*34760*/  IMAD.MOV.U32 R11, RZ, RZ, 0x1c1f ;  /* 0x00001c1fff0b7424 */ /* 0x000fe400078e00ff */
[----:B------:R-:W-:-:S07]  /*34770*/  IMAD.MOV.U32 R15, RZ, RZ, -0x1 ;  /* 0xffffffffff0f7424 */ /* 0x000fce00078e00ff */
[----:B0-----:R-:W-:Y:S05]  /*34780*/  WARPSYNC.COLLECTIVE R15, `(.L_x_5416) ;  /* 0x000000000f087348 */ /* 0x001fea0003c00000 */
[----:B------:R1:W2:Y:S02]  /*34790*/  SHFL.IDX P6, R14, R13, R12, R11 ;  /* 0x0000000c0d0e7389 */ /* 0x0002a400000c000b */
[----:B012---:R-:W-:Y:S01]  /*347a0*/  ENDCOLLECTIVE ;  /* 0x000000000000791b */ /* 0x007fe20003800000 */
.L_x_5416:
[----:B------:R-:W-:Y:S05]  /*347b0*/  BSYNC B2 ;  /* 0x0000000000027941 */ /* 0x000fea0003800000 */
.L_x_5415:
        /* <DEDUP_REMOVED lines=8> */
.L_x_5417:
[----:B------:R-:W-:Y:S05]  /*34840*/  BRA `(.L_x_5418) ;  /* 0xffffff8000807947 */ /* 0x000fea000383ffff */
.L_x_5376:
[----:B-1----:R1:W2:Y:S02]  /*34850*/  SYNCS.PHASECHK.TRANS64.TRYWAIT P1, [R8+URZ], R9 ;  /* 0x00000009080075a7 */ /* 0x0022a4000802017f */
[----:B--2---:R-:W-:Y:S05]  /*34860*/  @!P1 NANOSLEEP.SYNCS 0x989680 ;  /* 0x009896800000995d */ /* 0x004fea0003900000 */
[----:B------:R-:W2:Y:S02]  /*34870*/  @!P1 SYNCS.PHASECHK.TRANS64 P1, [R8+URZ], R9 ;  /* 0x00000009080095a7 */ /* 0x000ea4000802007f */
[----:B--2---:R-:W-:Y:S05]  /*34880*/  @!P1 BRA `(.L_x_5376) ;  /* 0xfffffffc00f09947 */ /* 0x004fea000383ffff */
[----:B------:R-:W-:Y:S05]  /*34890*/  BRA `(.L_x_5419) ;  /* 0xffffffac004c7947 */ /* 0x000fea000383ffff */
.L_x_5377:
        /* <DEDUP_REMOVED lines=8> */
.L_x_5421:
[----:B------:R-:W-:Y:S05]  /*34920*/  BSYNC B2 ;  /* 0x0000000000027941 */ /* 0x000fea0003800000 */
.L_x_5420:
        /* <DEDUP_REMOVED lines=8> */
.L_x_5422:
[----:B------:R-:W-:Y:S01]  /*349b0*/  IMAD.MOV.U32 R84, RZ, RZ, R14 ;  /* 0x000000ffff547224 */ /* 0x000fe200078e000e */
[----:B------:R-:W-:Y:S06]  /*349c0*/  BRA `(.L_x_5423) ;  /* 0xffffffac00707947 */ /* 0x000fec000383ffff */
.L_x_5390:
[----:B------:R-:W-:Y:S01]  /*349d0*/  BSSY B2, `(.L_x_5424) ;  /* 0x0000008000027945 */ /* 0x000fe20003800000 */
[----:B---3--:R-:W-:Y:S02]  /*349e0*/  IMAD.MOV.U32 R13, RZ, RZ, R77 ;  /* 0x000000ffff0d7224 */ /* 0x008fe400078e004d */
[----:B------:R-:W-:Y:S02]  /*349f0*/  IMAD.MOV.U32 R12, RZ, RZ, 0x1 ;  /* 0x00000001ff0c7424 */ /* 0x000fe400078e00ff */
[----:B------:R-:W-:Y:S02]  /*34a00*/  IMAD.MOV.U32 R11, RZ, RZ, 0x1c1f ;  /* 0x00001c1fff0b7424 */ /* 0x000fe400078e00ff */
[----:B------:R-:W-:-:S07]  /*34a10*/  IMAD.MOV.U32 R15, RZ, RZ, -0x1 ;  /* 0xffffffffff0f7424 */ /* 0x000fce00078e00ff */
[----:B012--5:R-:W-:Y:S05]  /*34a20*/  WARPSYNC.COLLECTIVE R15, `(.L_x_5425) ;  /* 0x000000000f087348 */ /* 0x027fea0003c00000 */
[----:B------:R3:W4:Y:S02]  /*34a30*/  SHFL.IDX P6, R14, R13, R12, R11 ;  /* 0x0000000c0d0e7389 */ /* 0x00072400000c000b */
[----:B012345:R-:W-:Y:S01]  /*34a40*/  ENDCOLLECTIVE ;  /* 0x000000000000791b */ /* 0x03ffe20003800000 */
.L_x_5425:
[----:B------:R-:W-:Y:S05]  /*34a50*/  BSYNC B2 ;  /* 0x0000000000027941 */ /* 0x000fea0003800000 */
.L_x_5424:
        /* <DEDUP_REMOVED lines=8> */
.L_x_5426:
[----:B------:R-:W-:Y:S05]  /*34ae0*/  BRA `(.L_x_5427) ;  /* 0xffffffc800e47947 */ /* 0x000fea000383ffff */
.L_x_5404:
[----:B0-----:R0:W1:Y:S02]  /*34af0*/  SYNCS.PHASECHK.TRANS64.TRYWAIT P1, [R6+URZ], R7 ;  /* 0x00000007060075a7 */ /* 0x001064000802017f */
[----:B-1----:R-:W-:Y:S05]  /*34b00*/  @!P1 NANOSLEEP.SYNCS 0x989680 ;  /* 0x009896800000995d */ /* 0x002fea0003900000 */
[----:B------:R-:W1:Y:S02]  /*34b10*/  @!P1 SYNCS.PHASECHK.TRANS64 P1, [R6+URZ], R7 ;  /* 0x00000007060095a7 */ /* 0x000e64000802007f */
[----:B-1----:R-:W-:Y:S05]  /*34b20*/  @!P1 BRA `(.L_x_5404) ;  /* 0xfffffffc00f09947 */ /* 0x002fea000383ffff */
[----:B------:R-:W-:Y:S05]  /*34b30*/  BRA `(.L_x_5428) ;  /* 0xffffffe800dc7947 */ /* 0x000fea000383ffff */
.L_x_5405:
        /* <DEDUP_REMOVED lines=8> */
.L_x_5430:
[----:B------:R-:W-:Y:S05]  /*34bc0*/  BSYNC B2 ;  /* 0x0000000000027941 */ /* 0x000fea0003800000 */
.L_x_5429:
        /* <DEDUP_REMOVED lines=8> */
.L_x_5431:
[----:B------:R-:W-:Y:S05]  /*34c50*/  BRA `(.L_x_5432) ;  /* 0xffffffec005c7947 */ /* 0x000fea000383ffff */
.L_x_5408:
[----:B------:R-:W-:Y:S01]  /*34c60*/  BSSY B2, `(.L_x_5433) ;  /* 0x0000008000027945 */ /* 0x000fe20003800000 */
[----:B------:R-:W-:Y:S02]  /*34c70*/  IMAD.MOV.U32 R13, RZ, RZ, R28 ;  /* 0x000000ffff0d7224 */ /* 0x000fe400078e001c */
[----:B------:R-:W-:Y:S02]  /*34c80*/  IMAD.MOV.U32 R12, RZ, RZ, 0x1 ;  /* 0x00000001ff0c7424 */ /* 0x000fe400078e00ff */
[----:B------:R-:W-:Y:S02]  /*34c90*/  IMAD.MOV.U32 R11, RZ, RZ, 0x1c1f ;  /* 0x00001c1fff0b7424 */ /* 0x000fe400078e00ff */
[----:B-1----:R-:W-:-:S07]  /*34ca0*/  IMAD.MOV.U32 R15, RZ, RZ, -0x1 ;  /* 0xffffffffff0f7424 */ /* 0x002fce00078e00ff */
[----:B0-2---:R-:W-:Y:S05]  /*34cb0*/  WARPSYNC.COLLECTIVE R15, `(.L_x_5434) ;  /* 0x000000000f087348 */ /* 0x005fea0003c00000 */
[----:B--2---:R1:W2:Y:S02]  /*34cc0*/  SHFL.IDX P6, R14, R13, R12, R11 ;  /* 0x0000000c0d0e7389 */ /* 0x0042a400000c000b */
[----:B012---:R-:W-:Y:S01]  /*34cd0*/  ENDCOLLECTIVE ;  /* 0x000000000000791b */ /* 0x007fe20003800000 */
.L_x_5434:
[----:B------:R-:W-:Y:S05]  /*34ce0*/  BSYNC B2 ;  /* 0x0000000000027941 */ /* 0x000fea0003800000 */
.L_x_5433:
        /* <DEDUP_REMOVED lines=8> */
.L_x_5435:
[----:B------:R-:W-:Y:S05]  /*34d70*/  BRA `(.L_x_5436) ;  /* 0xfffffff000747947 */ /* 0x000fea000383ffff */
.L_x_5437:
        /* <DEDUP_REMOVED lines=16> */
.L_x_15969:


//--------------------- .text._ZN7cutlass13device_kernelIN5flash11enable_sm90INS1_16FlashAttnFwdSm90INS1_25CollectiveMainloopFwdSm90ILi2EN4cute5tupleIJNS5_1CILi1EEES8_S8_EEENS6_IJNS7_ILi128EEENS7_ILi96EEENS7_ILi192EEEEEELi192ENS_10bfloat16_tEfNS_4arch4Sm90ELb1ELb0ELb0ELb0ELb1ELb0ELb0ELb1ELb1ELb1ELb1ELb0EEENS1_21CollectiveEpilogueFwdINS6_IJSA_SC_SB_EEES9_SE_SG_Li256ELb0ELb1ELb1ELb0EEENS1_19SingleTileSchedulerILb0ELb1ELb1ELi128EEEEEEEEEvNT_6ParamsE --------------------------
	.section	.text._ZN7cutlass13device_kernelIN5flash11enable_sm90INS1_16FlashAttnFwdSm90INS1_25CollectiveMainloopFwdSm90ILi2EN4cute5tupleIJNS5_1CILi1EEES8_S8_EEENS6_IJNS7_ILi128EEENS7_ILi96EEENS7_ILi192EEEEEELi192ENS_10bfloat16_tEfNS_4arch4Sm90ELb1ELb0ELb0ELb0ELb1ELb0ELb0ELb1ELb1ELb1ELb1ELb0EEENS1_21CollectiveEpilogueFwdINS6_IJSA_SC_SB_EEES9_SE_SG_Li256ELb0ELb1ELb1ELb0EEENS1_19SingleTileSchedulerILb0ELb1ELb1ELi128EEEEEEEEEvNT_6ParamsE,"ax",@progbits
	.align	128
.text._ZN7cutlass13device_kernelIN5flash11enable_sm90INS1_16FlashAttnFwdSm90INS1_25CollectiveMainloopFwdSm90ILi2EN4cute5tupleIJNS5_1CILi1EEES8_S8_EEENS6_IJNS7_ILi128EEENS7_ILi96EEENS7_ILi192EEEEEELi192ENS_10bfloat16_tEfNS_4arch4Sm90ELb1ELb0ELb0ELb0ELb1ELb0ELb0ELb1ELb1ELb1ELb1ELb0EEENS1_21CollectiveEpilogueFwdINS6_IJSA_SC_SB_EEES9_SE_SG_Li256ELb0ELb1ELb1ELb0EEENS1_19SingleTileSchedulerILb0ELb1ELb1ELi128EEEEEEEEEvNT_6ParamsE:
        .type           _ZN7cutlass13device_kernelIN5flash11enable_sm90INS1_16FlashAttnFwdSm90INS1_25CollectiveMainloopFwdSm90ILi2EN4cute5tupleIJNS5_1CILi1EEES8_S8_EEENS6_IJNS7_ILi128EEENS7_ILi96EEENS7_ILi192EEEEEELi192ENS_10bfloat16_tEfNS_4arch4Sm90ELb1ELb0ELb0ELb0ELb1ELb0ELb0ELb1ELb1ELb1ELb1ELb0EEENS1_21CollectiveEpilogueFwdINS6_IJSA_SC_SB_EEES9_SE_SG_Li256ELb0ELb1ELb1ELb0EEENS1_19SingleTileSchedulerILb0ELb1ELb1ELi128EEEEEEEEEvNT_6ParamsE,@function
        .size           _ZN7cutlass13device_kernelIN5flash11enable_sm90INS1_16FlashAttnFwdSm90INS1_25CollectiveMainloopFwdSm90ILi2EN4cute5tupleIJNS5_1CILi1EEES8_S8_EEENS6_IJNS7_ILi128EEENS7_ILi96EEENS7_ILi192EEEEEELi192ENS_10bfloat16_tEfNS_4arch4Sm90ELb1ELb0ELb0ELb0ELb1ELb0ELb0ELb1ELb1ELb1ELb1ELb0EEENS1_21CollectiveEpilogueFwdINS6_IJSA_SC_SB_EEES9_SE_SG_Li256ELb0ELb1ELb1ELb0EEENS1_19SingleTileSchedulerILb0ELb1ELb1ELi128EEEEEEEEEvNT_6ParamsE,(.L_x_15971 - _ZN7cutlass13device_kernelIN5flash11enable_sm90INS1_16FlashAttnFwdSm90INS1_25CollectiveMainloopFwdSm90ILi2EN4cute5tupleIJNS5_1CILi1EEES8_S8_EEENS6_IJNS7_ILi128EEENS7_ILi96EEENS7_ILi192EEEEEELi192ENS_10bfloat16_tEfNS_4arch4Sm90ELb1ELb0ELb0ELb0ELb1ELb0ELb0ELb1ELb1ELb1ELb1ELb0EEENS1_21CollectiveEpilogueFwdINS6_IJSA_SC_SB_EEES9_SE_SG_Li256ELb0ELb1ELb1ELb0EEENS1_19SingleTileSchedulerILb0ELb1ELb1ELi128EEEEEEEEEvNT_6ParamsE)
        .other          _ZN7cutlass13device_kernelIN5flash11enable_sm90INS1_16FlashAttnFwdSm90INS1_25CollectiveMainloopFwdSm90ILi2EN4cute5tupleIJNS5_1CILi1EEES8_S8_EEENS6_IJNS7_ILi128EEENS7_ILi96EEENS7_ILi192EEEEEELi192ENS_10bfloat16_tEfNS_4arch4Sm90ELb1ELb0ELb0ELb0ELb1ELb0ELb0ELb1ELb1ELb1ELb1ELb0EEENS1_21CollectiveEpilogueFwdINS6_IJSA_SC_SB_EEES9_SE_SG_Li256ELb0ELb1ELb1ELb0EEENS1_19SingleTileSchedulerILb0ELb1ELb1ELi128EEEEEEEEEvNT_6ParamsE,@"STO_CUDA_ENTRY STV_DEFAULT"
_ZN7cutlass13device_kernelIN5flash11enable_sm90INS1_16FlashAttnFwdSm90INS1_25CollectiveMainloopFwdSm90ILi2EN4cute5tupleIJNS5_1CILi1EEES8_S8_EEENS6_IJNS7_ILi128EEENS7_ILi96EEENS7_ILi192EEEEEELi192ENS_10bfloat16_tEfNS_4arch4Sm90ELb1ELb0ELb0ELb0ELb1ELb0ELb0ELb1ELb1ELb1ELb1ELb0EEENS1_21CollectiveEpilogueFwdINS6_IJSA_SC_SB_EEES9_SE_SG_Li256ELb0ELb1ELb1ELb0EEENS1_19SingleTileSchedulerILb0ELb1ELb1ELi128EEEEEEEEEvNT_6ParamsE:
        /* <DEDUP_REMOVED lines=45> */
.L_x_5438:
        /* <DEDUP_REMOVED lines=22> */
.L_x_5439:
        /* <DEDUP_REMOVED lines=18> */
.L_x_5440:
        /* <DEDUP_REMOVED lines=22> */
.L_x_5441:
        /* <DEDUP_REMOVED lines=23> */
.L_x_5442:
        /* <DEDUP_REMOVED lines=11> */
.L_x_5445:
        /* <DEDUP_REMOVED lines=31> */
[----:B------:R-:W-:Y:S01]  /*0ac0*/  MOV R17, UR4 ;  /* 0x0000000400117c02 */ /* 0x000fe20008000f00 */
[----:B------:R-:W-:Y:S01]  /*0ad0*/  USEL UR10, UR6, 0x1, UP0 ;  /* 0x00000001060a7887 */ /* 0x000fe20008000000 */
[----:B------:R-:W-:Y:S01]  /*0ae0*/  @UP1 ULDC UR9, c[0x0][0x450] ;  /* 0x0001140000091ab9 */ /* 0x000fe20000000800 */
[----:B------:R-:W-:Y:S02]  /*0af0*/  USHF.R.U32.HI UR11, URZ, 0x10, UR8 ;  /* 0x000000103f0b7899 */ /* 0x000fe40008011608 */
[----:B------:R-:W-:Y:S02]  /*0b00*/  UIMAD UR7, UR10, UR42, UR7 ;  /* 0x0000002a0a0772a4 */ /* 0x000fe4000f8e0207 */
[----:B------:R-:W-:Y:S01]  /*0b10*/  IMAD.U32 R16, RZ, RZ, UR10 ;  /* 0x0000000aff107e24 */ /* 0x000fe2000f8e00ff */
        /* <DEDUP_REMOVED lines=26> */
[----:B------:R-:W-:Y:S01]  /*0cc0*/  MOV R4, UR6 ;  /* 0x0000000600047c02 */ /* 0x000fe20008000f00 */
[----:B------:R-:W-:Y:S01]  /*0cd0*/  ULOP3.LUT UR6, UR6, UR11, URZ, 0x3c, !UPT ;  /* 0x0000000b06067292 */ /* 0x000fe2000f8e3c3f */
[----:B------:R-:W-:Y:S02]  /*0ce0*/  R2UR UR12, R0 ;  /* 0x00000000000c72ca */ /* 0x000fe400000e0000 */
[----:B------:R-:W-:Y:S02]  /*0cf0*/  IABS R4, R4 ;  /* 0x0000000400047213 */ /* 0x000fe40000000000 */
[----:B------:R-:W-:-:S03]  /*0d00*/  IABS R5, R3 ;  /* 0x0000000300057213 */ /* 0x000fc60000000000 */
        /* <DEDUP_REMOVED lines=24> */
.L_x_5447:
[----:B------:R-:W-:Y:S01]  /*0e90*/  UIMAD UR6, UR7, UR4, URZ ;  /* 0x00000004070672a4 */ /* 0x000fe2000f8e023f */
[----:B------:R-:W-:Y:S01]  /*0ea0*/  IMAD.U32 R0, RZ, RZ, UR10 ;  /* 0x0000000aff007e24 */ /* 0x000fe2000f8e00ff */
[----:B------:R-:W-:Y:S01]  /*0eb0*/  MOV R3, UR4 ;  /* 0x0000000400037c02 */ /* 0x000fe20008000f00 */
[----:B------:R-:W-:Y:S01]  /*0ec0*/  VIADD R22, R25, 0xffffff80 ;  /* 0xffffff8019167836 */ /* 0x000fe20000000000 */
[----:B------:R-:W-:Y:S02]  /*0ed0*/  R2UR UR5, R16 ;  /* 0x00000000100572ca */ /* 0x000fe400000e0000 */
[----:B------:R-:W-:Y:S02]  /*0ee0*/  CS2R R118, SRZ ;  /* 0x0000000000767805 */ /* 0x000fe4000001ff00 */
[----:B------:R-:W-:Y:S01]  /*0ef0*/  VIADDMNMX R0, R3, UR6, R0, PT ;  /* 0x0000000603007c46 */ /* 0x000fe2000b800100 */
[----:B------:R-:W-:Y:S01]  /*0f00*/  IMAD.U32 R18, RZ, RZ, UR6 ;  /* 0x00000006ff127e24 */ /* 0x000fe2000f8e00ff */
[----:B------:R-:W-:-:S02]  /*0f10*/  PLOP3.LUT P0, PT, PT, PT, PT, 0x80, 0x0 ;  /* 0x000000000000781c */ /* 0x000fc40003f0f070 */
[----:B------:R-:W-:Y:S02]  /*0f20*/  CS2R R116, SRZ ;  /* 0x0000000000747805 */ /* 0x000fe4000001ff00 */
[----:B------:R-:W-:Y:S01]  /*0f30*/  R2UR UR60, R0 ;  /* 0x00000000003c72ca */ /* 0x000fe200000e0000 */
[----:B------:R-:W-:Y:S01]  /*0f40*/  IMAD.MOV.U32 R0, RZ, RZ, RZ ;  /* 0x000000ffff007224 */ /* 0x000fe200078e00ff */
[----:B------:R-:W-:Y:S02]  /*0f50*/  MOV R3, RZ ;  /* 0x000000ff00037202 */ /* 0x000fe40000000f00 */
[----:B------:R-:W-:Y:S02]  /*0f60*/  CS2R R114, SRZ ;  /* 0x0000000000727805 */ /* 0x000fe4000001ff00 */
[----:B------:R-:W-:Y:S02]  /*0f70*/  CS2R R112, SRZ ;  /* 0x0000000000707805 */ /* 0x000fe4000001ff00 */
[----:B------:R-:W-:-:S02]  /*0f80*/  CS2R R110, SRZ ;  /* 0x00000000006e7805 */ /* 0x000fc4000001ff00 */
[----:B------:R-:W-:Y:S01]  /*0f90*/  CS2R R108, SRZ ;  /* 0x00000000006c7805 */ /* 0x000fe2000001ff00 */
[----:B------:R-:W-:Y:S01]  /*0fa0*/  UIMAD UR42, UR5, UR42, URZ ;  /* 0x0000002a052a72a4 */ /* 0x000fe2000f8e023f */
        /* <DEDUP_REMOVED lines=44> */
[----:B------:R-:W-:Y:S06]  /*1270*/  @!P1 BRA `(.L_x_5448) ;  /* 0x0000007800c89947 */ /* 0x000fec0003800000 */
[----:B------:R-:W-:Y:S01]  /*1280*/  SHF.R.S32.HI R23, RZ, 0x1f, R22 ;  /* 0x0000001fff177819 */ /* 0x000fe20000011416 */
[----:B------:R-:W1:Y:S01]  /*1290*/  S2UR UR6, SR_CgaCtaId ;  /* 0x00000000000679c3 */ /* 0x000e620000008800 */
[----:B------:R-:W-:Y:S02]  /*12a0*/  UMOV UR39, 0x400 ;  /* 0x0000040000277882 */ /* 0x000fe40000000000 */
[----:B------:R-:W-:-:S04]  /*12b0*/  LEA.HI R72, R23, R22, RZ, 0x7 ;  /* 0x0000001617487211 */ /* 0x000fc800078f38ff */
[----:B------:R-:W-:-:S05]  /*12c0*/  SHF.R.S32.HI R73, RZ, 0x7, R72 ;  /* 0x00000007ff497819 */ /* 0x000fca0000011448 */
[----:B------:R-:W2:Y:S01]  /*12d0*/  SHFL.IDX PT, R0, R73, RZ, 0x1f ;  /* 0x00001fff49007589 */ /* 0x000ea200000e0000 */
[----:B-1----:R-:W-:-:S04]  /*12e0*/  ULEA UR39, UR6, UR39, 0x18 ;  /* 0x0000002706277291 */ /* 0x002fc8000f8ec03f */
[----:B------:R-:W-:-:S04]  /*12f0*/  UIADD3 UR6, UR39, 0x12400, URZ ;  /* 0x0001240027067890 */ /* 0x000fc8000fffe03f */
[----:B------:R-:W-:Y:S01]  /*1300*/  ULOP3.LUT UP0, URZ, UR6, 0x1bf, URZ, 0xc0, !UPT ;  /* 0x000001bf063f7892 */ /* 0x000fe2000f80c03f */
[----:B--2---:R-:W-:-:S05]  /*1310*/  R2UR UR4, R0 ;  /* 0x00000000000472ca */ /* 0x004fca00000e0000 */
        /* <DEDUP_REMOVED lines=12> */
[----:B0-----:R0:W1:Y:S01]  /*13e0*/  LDC.64 R2, c[0x4][R0] ;  /* 0x0100000000027b82 */ /* 0x0010620000000a00 */
        /* <DEDUP_REMOVED lines=11> */
.L_x_5449:
[----:B------:R-:W-:-:S04]  /*14a0*/  SHF.L.U32 R0, RZ, 0x1f, RZ ;  /* 0x0000001fff007819 */ /* 0x000fc800000006ff */
[----:B------:R-:W1:Y:S02]  /*14b0*/  SYNCS.PHASECHK.TRANS64.TRYWAIT P0, [UR39+0x30800], R0 ;  /* 0x03080000ff0075a7 */ /* 0x000e640008000167 */
[----:B-1----:R-:W-:Y:S05]  /*14c0*/  @!P0 BRA `(.L_x_5450) ;  /* 0x000000d400248947 */ /* 0x002fea0003800000 */
.L_x_5535:
[----:B0-----:R-:W2:Y:S02]  /*14d0*/  LDL R2, [R1+0x4] ;  /* 0x0000040001027983 */ /* 0x001ea40000100800 */
[----:B--2---:R-:W-:-:S13]  /*14e0*/  R2UR UR4, R2 ;  /* 0x00000000020472ca */ /* 0x004fda00000e0000 */
[----:B------:R-:W-:-:S06]  /*14f0*/  ULOP3.LUT UR4, UR4, 0x1, URZ, 0xfc, !UPT ;  /* 0x0000000104047892 */ /* 0x000fcc000f8efc3f */
[----:B------:R-:W-:-:S05]  /*1500*/  IMAD.U32 R2, RZ, RZ, UR4 ;  /* 0x00000004ff027e24 */ /* 0x000fca000f8e00ff */
[----:B------:R-:W-:-:S13]  /*1510*/  ISETP.NE.AND P0, PT, R2, 0x3, PT ;  /* 0x000000030200780c */ /* 0x000fda0003f05270 */
[----:B------:R-:W-:Y:S05]  /*1520*/  @!P0 BRA `(.L_x_5451) ;  /* 0x0000000000048947 */ /* 0x000fea0003800000 */
[----:B------:R-:W-:Y:S01]  /*1530*/  BPT.TRAP 0x1 ;  /* 0x000000040000795c */ /* 0x000fe20000300000 */
.L_x_5451:
[----:B------:R0:W2:Y:S01]  /*1540*/  SYNCS.PHASECHK.TRANS64.TRYWAIT P1, [UR39+0x30830], R0 ;  /* 0x03083000ff0075a7 */ /* 0x0000a20008020167 */
[----:B------:R-:W-:Y:S05]  /*1550*/  @!P0 BRA `(.L_x_5452) ;  /* 0x0000000000048947 */ /* 0x000fea0003800000 */
[----:B------:R-:W-:Y:S01]  /*1560*/  BPT.TRAP 0x1 ;  /* 0x000000040000795c */ /* 0x000fe20000300000 */
.L_x_5452:
[----:B------:R-:W-:-:S05]  /*1570*/  IMAD.U32 R6, RZ, RZ, UR40 ;  /* 0x00000028ff067e24 */ /* 0x000fca000f8e00ff */
[----:B------:R-:W-:Y:S01]  /*1580*/  LOP3.LUT R6, R6, 0x10000, RZ, 0xfc, !PT ;  /* 0x0001000006067812 */ /* 0x000fe200078efcff */
[----:B--2---:R-:W-:Y:S06]  /*1590*/  @P1 BRA `(.L_x_5453) ;  /* 0x0000000000081947 */ /* 0x004fec0003800000 */
[----:B------:R-:W2:Y:S02]  /*15a0*/  SYNCS.PHASECHK.TRANS64.TRYWAIT P1, [UR39+0x30830], R0 ;  /* 0x03083000ff0075a7 */ /* 0x000ea40008020167 */
[----:B--2---:R-:W-:Y:S05]  /*15b0*/  @!P1 BRA `(.L_x_5454) ;  /* 0x000000d400009947 */ /* 0x004fea0003800000 */
.L_x_5453:
[----:B------:R-:W-:Y:S05]  /*15c0*/  WARPSYNC.ALL ;  /* 0x0000000000007948 */ /* 0x000fea0003800000 */
[----:B------:R-:W-:Y:S01]  /*15d0*/  MOV R7, 0x40000040 ;  /* 0x4000004000077802 */ /* 0x000fe20000000f00 */
[----:B------:R-:W-:Y:S01]  /*15e0*/  UIADD3 UR4, UR39, 0x1e400, URZ ;  /* 0x0001e40027047890 */ /* 0x000fe2000fffe03f */
        /* <DEDUP_REMOVED lines=14> */
[----:B------:R-:W-:Y:S01]  /*16d0*/  IMAD.U32 R10, RZ, RZ, UR18 ;  /* 0x00000012ff0a7e24 */ /* 0x000fe2000f8e00ff */
[----:B------:R-:W-:Y:S01]  /*16e0*/  UMOV UR10, UR18 ;  /* 0x00000012000a7c82 */ /* 0x000fe20008000000 */
[----:B------:R-:W-:Y:S01]  /*16f0*/  UMOV UR25, 0x40000040 ;  /* 0x4000004000197882 */ /* 0x000fe20000000000 */
[----:B------:R-:W-:Y:S01]  /*1700*/  HGMMA.64x96x16.F32.BF16 R24, gdesc[UR8], RZ, !UPT, gsb0 ;  /* 0x01600000081879f0 */ /* 0x000fe2000c0018ff */
[----:B------:R-:W-:Y:S01]  /*1710*/  R2UR UR10, R6 ;  /* 0x00000000060a72ca */ /* 0x000fe200000e0000 */
[----:B------:R-:W-:Y:S01]  /*1720*/  UMOV UR9, 0x40000040 ;  /* 0x4000004000097882 */ /* 0x000fe20000000000 */
[----:B------:R-:W-:Y:S01]  /*1730*/  UMOV UR29, 0x40000040 ;  /* 0x40000040001d7882 */ /* 0x000fe20000000000 */
[----:B------:R-:W-:Y:S01]  /*1740*/  UMOV UR5, UR9 ;  /* 0x0000000900057c82 */ /* 0x000fe20008000000 */
[----:B------:R-:W-:Y:S01]  /*1750*/  UMOV UR33, 0x40000040 ;  /* 0x4000004000217882 */ /* 0x000fe20000000000 */
[----:B------:R-:W-:Y:S01]  /*1760*/  UMOV UR41, 0x40000040 ;  /* 0x4000004000297882 */ /* 0x000fe20000000000 */
[----:B------:R-:W-:Y:S01]  /*1770*/  UMOV UR45, 0x40000040 ;  /* 0x40000040002d7882 */ /* 0x000fe20000000000 */
[----:B------:R-:W-:Y:S01]  /*1780*/  UMOV UR49, 0x40000040 ;  /* 0x4000004000317882 */ /* 0x000fe20000000000 */
[----:B------:R-:W-:-:S05]  /*1790*/  UMOV UR53, 0x40000040 ;  /* 0x4000004000357882 */ /* 0x000fca0000000000 */
        /* <DEDUP_REMOVED lines=8> */
[----:B------:R-:W-:Y:S02]  /*1820*/  UIADD3 UR40, UR10, 0x800, URZ ;  /* 0x000008000a287890 */ /* 0x000fe4000fffe03f */
[----:B------:R-:W-:Y:S02]  /*1830*/  UIADD3 UR44, UR10, 0x802, URZ ;  /* 0x000008020a2c7890 */ /* 0x000fe4000fffe03f */
[----:B------:R-:W-:Y:S02]  /*1840*/  UIADD3 UR48, UR10, 0x804, URZ ;  /* 0x000008040a307890 */ /* 0x000fe4000fffe03f */
[----:B------:R-:W-:Y:S01]  /*1850*/  UIADD3 UR52, UR10, 0x806, URZ ;  /* 0x000008060a347890 */ /* 0x000fe2000fffe03f */
        /* <DEDUP_REMOVED lines=72> */
.L_x_5455:
[----:B-1----:R-:W-:Y:S01]  /*1ce0*/  LOP3.LUT R3, R72, 0xffffff80, RZ, 0xc0, !PT ;  /* 0xffffff8048037812 */ /* 0x002fe200078ec0ff */
        /* <DEDUP_REMOVED lines=8> */
[----:B------:R-:W1:Y:S01]  /*1d70*/  S2UR UR14, SR_CgaCtaId ;  /* 0x00000000000e79c3 */ /* 0x000e620000008800 */
[----:B0-----:R-:W-:Y:S01]  /*1d80*/  SHF.R.S32.HI R0, RZ, 0x1f, R3 ;  /* 0x0000001fff007819 */ /* 0x001fe20000011403 */
[----:B------:R-:W-:Y:S01]  /*1d90*/  UIADD3 UR6, UR39, 0x30840, URZ ;  /* 0x0003084027067890 */ /* 0x000fe2000fffe03f */
[----:B------:R-:W-:Y:S01]  /*1da0*/  LOP3.LUT R8, R8, 0x3fffffe, RZ, 0xc0, !PT ;  /* 0x03fffffe08087812 */ /* 0x000fe200078ec0ff */
[----:B------:R-:W-:Y:S01]  /*1db0*/  IMAD.IADD R23, R22, 0x1, -R23 ;  /* 0x0000000116177824 */ /* 0x000fe200078e0a17 */
[CC--:B------:R-:W-:Y:S01]  /*1dc0*/  LEA.HI R2, R0.reuse, R3.reuse, RZ, 0x2 ;  /* 0x0000000300027211 */ /* 0x0c0fe200078f10ff */
[----:B------:R-:W-:Y:S01]  /*1dd0*/  UISETP.NE.AND UP0, UPT, UR4, URZ, UPT ;  /* 0x0000003f0400728c */ /* 0x000fe2000bf05270 */
[----:B------:R-:W-:-:S02]  /*1de0*/  LEA.HI R4, R0, R3, RZ, 0x5 ;  /* 0x0000000300047211 */ /* 0x000fc400078f28ff */
[----:B------:R-:W-:Y:S02]  /*1df0*/  CS2R R118, SRZ ;  /* 0x0000000000767805 */ /* 0x000fe4000001ff00 */
[--C-:B------:R-:W-:Y:S02]  /*1e00*/  SHF.R.S32.HI R0, RZ, 0x2, R2.reuse ;  /* 0x00000002ff007819 */ /* 0x100fe40000011402 */
[----:B------:R-:W-:Y:S02]  /*1e10*/  CS2R R116, SRZ ;  /* 0x0000000000747805 */ /* 0x000fe4000001ff00 */
[----:B------:R-:W-:Y:S02]  /*1e20*/  SHF.R.S32.HI R5, RZ, 0x1f, R2 ;  /* 0x0000001fff057819 */ /* 0x000fe40000011402 */
[----:B------:R-:W-:Y:S02]  /*1e30*/  CS2R R114, SRZ ;  /* 0x0000000000727805 */ /* 0x000fe4000001ff00 */
[----:B------:R-:W-:-:S02]  /*1e40*/  SHF.R.S32.HI R4, RZ, 0x5, R4 ;  /* 0x00000005ff047819 */ /* 0x000fc40000011404 */
[----:B------:R-:W-:Y:S02]  /*1e50*/  CS2R R112, SRZ ;  /* 0x0000000000707805 */ /* 0x000fe4000001ff00 */
[----:B------:R-:W-:Y:S02]  /*1e60*/  LEA.HI R5, R5, R0, RZ, 0x3 ;  /* 0x0000000005057211 */ /* 0x000fe400078f18ff */
[----:B------:R-:W-:Y:S02]  /*1e70*/  CS2R R110, SRZ ;  /* 0x00000000006e7805 */ /* 0x000fe4000001ff00 */
[----:B------:R-:W-:Y:S01]  /*1e80*/  LEA.HI R9, R23, R23, RZ, 0x1 ;  /* 0x0000001717097211 */ /* 0x000fe200078f08ff */
[----:B------:R-:W-:Y:S01]  /*1e90*/  @UP0 ULDC UR4, c[0x0][0x44c] ;  /* 0x0001130000040ab9 */ /* 0x000fe20000000800 */
[----:B------:R-:W-:Y:S01]  /*1ea0*/  LEA R11, R4, UR38, 0x4 ;  /* 0x00000026040b7c11 */ /* 0x000fe2000f8e20ff */
[----:B------:R-:W-:Y:S01]  /*1eb0*/  @UP0 ULDC UR10, c[0x0][0x450] ;  /* 0x00011400000a0ab9 */ /* 0x000fe20000000800 */
[----:B------:R-:W-:-:S02]  /*1ec0*/  LOP3.LUT R5, R5, 0xfffffff8, RZ, 0xc0, !PT ;  /* 0xfffffff805057812 */ /* 0x000fc400078ec0ff */
[----:B------:R-:W-:Y:S02]  /*1ed0*/  CS2R R108, SRZ ;  /* 0x00000000006c7805 */ /* 0x000fe4000001ff00 */
[----:B------:R-:W-:Y:S01]  /*1ee0*/  IADD3 R8, R73, -R8, RZ ;  /* 0x8000000849087210 */ /* 0x000fe20007ffe0ff */
[----:B-1----:R-:W-:Y:S01]  /*1ef0*/  UPRMT UR6, UR14, 0x654, UR6 ;  /* 0x000006540e067896 */ /* 0x002fe20008000006 */
[----:B------:R-:W-:Y:S02]  /*1f00*/  LOP3.LUT R4, R9, 0x1ffffffe, RZ, 0xc0, !PT ;  /* 0x1ffffffe09047812 */ /* 0x000fe400078ec0ff */
[----:B------:R-:W-:Y:S02]  /*1f10*/  CS2R R106, SRZ ;  /* 0x00000000006a7805 */ /* 0x000fe4000001ff00 */
[----:B------:R-:W-:Y:S02]  /*1f20*/  IADD3 R5, R11, R0, -R5 ;  /* 0x000000000b057210 */ /* 0x000fe40007ffe805 */
[----:B------:R-:W-:-:S02]  /*1f30*/  CS2R R104, SRZ ;  /* 0x0000000000687805 */ /* 0x000fc4000001ff00 */
[----:B------:R-:W-:Y:S01]  /*1f40*/  PLOP3.LUT P1, PT, PT, PT, UP0, 0x80, 0x0 ;  /* 0x000000000000781c */ /* 0x000fe20003f2f008 */
[----:B------:R-:W-:Y:S01]  /*1f50*/  IMAD.IADD R4, R23, 0x1, -R4 ;  /* 0x0000000117047824 */ /* 0x000fe200078e0a04 */
[----:B------:R-:W-:Y:S01]  /*1f60*/  PLOP3.LUT P2, PT, PT, PT, UP0, 0x80, 0x0 ;  /* 0x000000000000781c */ /* 0x000fe20003f4f008 */
[----:B------:R-:W-:Y:S01]  /*1f70*/  IMAD R5, R8, 0x40, R5 ;  /* 0x0000004008057824 */ /* 0x000fe200078e0205 */
[----:B------:R-:W-:Y:S01]  /*1f80*/  LOP3.LUT R12, R2, 0x7ffffffc, RZ, 0xc0, !PT ;  /* 0x7ffffffc020c7812 */ /* 0x000fe200078ec0ff */
[----:B------:R-:W-:Y:S01]  /*1f90*/  SYNCS.ARRIVE.TRANS64.RED.A1T0 RZ, [UR6], RZ ;  /* 0x000000ffffff79a7 */ /* 0x000fe20008100406 */
[----:B------:R-:W-:Y:S01]  /*1fa0*/  MOV R8, UR42 ;  /* 0x0000002a00087c02 */ /* 0x000fe20008000f00 */
[----:B------:R-:W-:Y:S01]  /*1fb0*/  IMAD R11, R4, 0x8, R5 ;  /* 0x00000008040b7824 */ /* 0x000fe200078e0205 */
[----:B------:R-:W-:Y:S01]  /*1fc0*/  R2UR UR11, R18 ;  /* 0x00000000120b72ca */ /* 0x000fe200000e0000 */
[----:B------:R-:W-:Y:S01]  /*1fd0*/  IMAD.IADD R12, R3, 0x1, -R12 ;  /* 0x00000001030c7824 */ /* 0x000fe200078e0a0c */
[----:B------:R-:W-:Y:S01]  /*1fe0*/  UMOV UR6, URZ ;  /* 0x0000003f00067c82 */ /* 0x000fe20008000000 */
[----:B------:R-:W-:Y:S01]  /*1ff0*/  IMAD.U32 R3, RZ, RZ, UR5 ;  /* 0x00000005ff037e24 */ /* 0x000fe2000f8e00ff */
[----:B------:R-:W-:Y:S01]  /*2000*/  MOV R0, R11 ;  /* 0x0000000b00007202 */ /* 0x000fe20000000f00 */
[----:B------:R-:W-:Y:S01]  /*2010*/  @P1 IMAD.HI.U32 R4, R11, UR4, RZ ;  /* 0x000000040b041c27 */ /* 0x000fe2000f8e00ff */
[----:B------:R-:W-:-:S03]  /*2020*/  @UP0 ULDC UR4, c[0x0][0x450] ;  /* 0x0001140000040ab9 */ /* 0x000fc60000000800 */
[----:B------:R-:W-:Y:S01]  /*2030*/  IMAD R3, R12, -0x2, R3 ;  /* 0xfffffffe0c037824 */ /* 0x000fe200078e0203 */
[----:B------:R-:W-:Y:S01]  /*2040*/  @P2 SHF.R.U32.HI R0, RZ, UR4, R4 ;  /* 0x00000004ff002c19 */ /* 0x000fe20008011604 */
[----:B------:R-:W-:Y:S02]  /*2050*/  UIMAD UR4, UR60, -0x60, UR42 ;  /* 0xffffffa03c0478a4 */ /* 0x000fe4000f8e022a */
[----:B------:R-:W-:Y:S01]  /*2060*/  UIADD3 UR60, UR60, -0x2, URZ ;  /* 0xfffffffe3c3c7890 */ /* 0x000fe2000fffe03f */
[----:B------:R-:W-:Y:S01]  /*2070*/  IADD3 R3, R3, -UR7, R8 ;  /* 0x8000000703037c10 */ /* 0x000fe2000fffe008 */
[----:B------:R-:W0:Y:S01]  /*2080*/  SHFL.IDX PT, R4, R0, 0x1, 0x1c1f ;  /* 0x003c1f0000047f89 */ /* 0x000e2200000e0000 */
[----:B------:R-:W-:-:S03]  /*2090*/  UIADD3 UR4, UR4, 0x60, URZ ;  /* 0x0000006004047890 */ /* 0x000fc6000fffe03f */
[----:B------:R-:W1:Y:S03]  /*20a0*/  SHFL.IDX PT, R0, R0, RZ, 0x1c1f ;  /* 0x001c1fff00007589 */ /* 0x000e6600000e0000 */
[----:B------:R-:W-:Y:S01]  /*20b0*/  IMAD.U32 R5, RZ, RZ, UR4 ;  /* 0x00000004ff057e24 */ /* 0x000fe2000f8e00ff */
[----:B------:R-:W-:-:S03]  /*20c0*/  ULDC UR4, c[0x0][0x988] ;  /* 0x0002620000047ab9 */ /* 0x000fc60000000800 */
[----:B------:R-:W-:-:S05]  /*20d0*/  IMAD R2, R12, -0x2, R5 ;  /* 0xfffffffe0c027824 */ /* 0x000fca00078e0205 */
        /* <DEDUP_REMOVED lines=9> */
[C---:B------:R-:W-:Y:S02]  /*2170*/  ISETP.GT.AND P2, PT, R4.reuse, 0x10, PT ;  /* 0x000000100400780c */ /* 0x040fe40003f44270 */
[----:B------:R-:W-:Y:S02]  /*2180*/  FSEL R75, R31, -INF , P1 ;  /* 0xff8000001f4b7808 */ /* 0x000fe40000800000 */
[----:B------:R-:W-:Y:S02]  /*2190*/  FMNMX.FTZ R8, R73, R8, !PT ;  /* 0x0000000849087209 */ /* 0x000fe40007810000 */
        /* <DEDUP_REMOVED lines=57> */
[----:B------:R-:W-:Y:S02]  /*2530*/  FSEL R71, R71, -INF , P1 ;  /* 0xff80000047477808 */ /* 0x000fe40000800000 */
[----:B------:R-:W-:Y:S02]  /*2540*/  FMNMX.FTZ R8, R103, R8, !PT ;  /* 0x0000000867087209 */ /* 0x000fe40007810000 */
[----:B-1----:R-:W-:Y:S01]  /*2550*/  VIADDMNMX R3, R0, R3, R2, PT ;  /* 0x0000000300037246 */ /* 0x002fe20003800102 */
[----:B------:R-:W-:Y:S01]  /*2560*/  IMAD.U32 R2, RZ, RZ, UR4 ;  /* 0x00000004ff027e24 */ /* 0x000fe2000f8e00ff */
[----:B------:R-:W-:Y:S01]  /*2570*/  FMNMX.FTZ R8, R71, R8, !PT ;  /* 0x0000000847087209 */ /* 0x000fe20007810000 */
[----:B------:R-:W-:Y:S01]  /*2580*/  @UP0 ULDC UR4, c[0x0][0x44c] ;  /* 0x0001130000040ab9 */ /* 0x000fe20000000800 */
[C---:B------:R-:W-:Y:S01]  /*2590*/  ISETP.GT.AND P1, PT, R3.reuse, RZ, PT ;  /* 0x000000ff0300720c */ /* 0x040fe20003f24270 */
[----:B------:R-:W-:Y:S01]  /*25a0*/  UIMAD.WIDE.U32 UR4, UR38, UR4, URZ ;  /* 0x00000004260472a5 */ /* 0x000fe2000f8e003f */
[C---:B------:R-:W-:Y:S01]  /*25b0*/  ISETP.GT.AND P2, PT, R3.reuse, 0x1, PT ;  /* 0x000000010300780c */ /* 0x040fe20003f44270 */
[----:B------:R-:W0:Y:S01]  /*25c0*/  SHFL.BFLY PT, R9, R8, 0x2, 0x1f ;  /* 0x0c401f0008097f89 */ /* 0x000e2200000e0000 */
[----:B------:R-:W-:Y:S01]  /*25d0*/  ISETP.GT.AND P3, PT, R3, 0x8, PT ;  /* 0x000000080300780c */ /* 0x000fe20003f64270 */
[----:B------:R-:W-:Y:S01]  /*25e0*/  @UP0 USHF.R.U32.HI UR38, URZ, UR10, UR5 ;  /* 0x0000000a3f260299 */ /* 0x000fe20008011605 */
[----:B------:R-:W-:-:S02]  /*25f0*/  FSEL R25, R25, -INF , P2 ;  /* 0xff80000019197808 */ /* 0x000fc40001000000 */
[----:B------:R-:W-:Y:S01]  /*2600*/  FSEL R13, R28, -INF , P3 ;  /* 0xff8000001c0d7808 */ /* 0x000fe20001800000 */
[----:B------:R-:W-:Y:S01]  /*2610*/  UIADD3 UR4, UR38, -UR7, UR42 ;  /* 0x8000000726047290 */ /* 0x000fe2000fffe02a */
[C---:B------:R-:W-:Y:S02]  /*2620*/  ISETP.GT.AND P2, PT, R3.reuse, 0x10, PT ;  /* 0x000000100300780c */ /* 0x040fe40003f44270 */
[----:B------:R-:W-:Y:S01]  /*2630*/  ISETP.GT.AND P3, PT, R3, 0x18, PT ;  /* 0x000000180300780c */ /* 0x000fe20003f64270 */
[----:B------:R-:W-:Y:S01]  /*2640*/  UIMAD.WIDE UR4, UR4, 0x2aaaaaab, URZ ;  /* 0x2aaaaaab040478a5 */ /* 0x000fe2000f8e023f */
[----:B------:R-:W-:Y:S02]  /*2650*/  FSEL R15, R32, -INF , P2 ;  /* 0xff800000200f7808 */ /* 0x000fe40001000000 */
[----:B------:R-:W-:Y:S01]  /*2660*/  FSEL R21, R36, -INF , P3 ;  /* 0xff80000024157808 */ /* 0x000fe20001800000 */
[----:B------:R-:W-:-:S04]  /*2670*/  USHF.R.U32.HI UR4, URZ, 0x1f, UR5 ;  /* 0x0000001f3f047899 */ /* 0x000fc80008011605 */
[----:B------:R-:W-:-:S04]  /*2680*/  ULEA.HI.SX32 UR4, UR5, UR4, 0x1c ;  /* 0x0000000405047291 */ /* 0x000fc8000f8fe23f */
[----:B------:R-:W-:Y:S01]  /*2690*/  UISETP.LT.AND UP0, UPT, UR11, UR4, UPT ;  /* 0x000000040b00728c */ /* 0x000fe2000bf01270 */
[----:B0-----:R-:W-:-:S03]  /*26a0*/  FMNMX.FTZ R14, R8, R9, !PT ;  /* 0x00000009080e7209 */ /* 0x001fc60007810000 */
[----:B------:R-:W-:Y:S02]  /*26b0*/  USEL UR61, UR11, UR4, !UP0 ;  /* 0x000000040b3d7287 */ /* 0x000fe4000c000000 */
[----:B------:R-:W0:Y:S02]  /*26c0*/  SHFL.BFLY PT, R9, R14, 0x1, 0x1f ;  /* 0x0c201f000e097f89 */ /* 0x000e2400000e0000 */
[----:B------:R-:W-:Y:S01]  /*26d0*/  UISETP.GE.AND UP0, UPT, UR60, UR61, UPT ;  /* 0x0000003d3c00728c */ /* 0x000fe2000bf06270 */
[----:B------:R-:W-:Y:S01]  /*26e0*/  UMOV UR4, URZ ;  /* 0x0000003f00047c82 */ /* 0x000fe20008000000 */
[----:B0-----:R-:W-:Y:S02]  /*26f0*/  FMNMX.FTZ R4, R14, R9, !PT ;  /* 0x000000090e047209 */ /* 0x001fe40007810000 */
[----:B------:R-:W-:Y:S02]  /*2700*/  FSEL R9, R24, -INF , P1 ;  /* 0xff80000018097808 */ /* 0x000fe40000800000 */
[----:B------:R-:W-:Y:S01]  /*2710*/  ISETP.GT.AND P1, PT, R3, 0x9, PT ;  /* 0x000000090300780c */ /* 0x000fe20003f24270 */
[----:B------:R-:W-:Y:S01]  /*2720*/  FMUL.FTZ R8, R4, R2 ;  /* 0x0000000204087220 */ /* 0x000fe20000410000 */
[----:B------:R-:W-:-:S02]  /*2730*/  FMNMX.FTZ R0, R9, R25, !PT ;  /* 0x0000001909007209 */ /* 0x000fc40007810000 */
[----:B------:R-:W-:Y:S02]  /*2740*/  FSEL R29, R29, -INF , P1 ;  /* 0xff8000001d1d7808 */ /* 0x000fe40000800000 */
[----:B------:R-:W-:Y:S02]  /*2750*/  FMNMX.FTZ R0, R13, R0, !PT ;  /* 0x000000000d007209 */ /* 0x000fe40007810000 */
[----:B------:R-:W-:Y:S02]  /*2760*/  ISETP.GT.AND P1, PT, R3, 0x11, PT ;  /* 0x000000110300780c */ /* 0x000fe40003f24270 */
[----:B------:R-:W-:Y:S02]  /*2770*/  FMNMX.FTZ R0, R29, R0, !PT ;  /* 0x000000001d007209 */ /* 0x000fe40007810000 */
[----:B------:R-:W-:Y:S02]  /*2780*/  FSEL R33, R33, -INF , P1 ;  /* 0xff80000021217808 */ /* 0x000fe40000800000 */
[----:B------:R-:W-:-:S02]  /*2790*/  FMNMX.FTZ R0, R15, R0, !PT ;  /* 0x000000000f007209 */ /* 0x000fc40007810000 */
[----:B------:R-:W-:Y:S02]  /*27a0*/  FSETP.NEU.FTZ.AND P2, PT, R4, -INF , PT ;  /* 0xff8000000400780b */ /* 0x000fe40003f5d000 */
[----:B------:R-:W-:Y:S02]  /*27b0*/  ISETP.GT.AND P1, PT, R3, 0x19, PT ;  /* 0x000000190300780c */ /* 0x000fe40003f24270 */
[----:B------:R-:W-:Y:S02]  /*27c0*/  FMNMX.FTZ R0, R33, R0, !PT ;  /* 0x0000000021007209 */ /* 0x000fe40007810000 */
[----:B------:R-:W-:Y:S02]  /*27d0*/  FSEL R14, R8, RZ, P2 ;  /* 0x000000ff080e7208 */ /* 0x000fe40001000000 */
[----:B------:R-:W-:Y:S02]  /*27e0*/  ISETP.GT.AND P2, PT, R3, 0x20, PT ;  /* 0x000000200300780c */ /* 0x000fe40003f44270 */
[----:B------:R-:W-:Y:S01]  /*27f0*/  FSEL R37, R37, -INF , P1 ;  /* 0xff80000025257808 */ /* 0x000fe20000800000 */
[--C-:B------:R-:W-:Y:S01]  /*2800*/  FFMA.FTZ R8, R27, R2, -R14.reuse ;  /* 0x000000021b087223 */ /* 0x100fe2000001080e */
[----:B------:R-:W-:Y:S01]  /*2810*/  FMNMX.FTZ R0, R21, R0, !PT ;  /* 0x0000000015007209 */ /* 0x000fe20007810000 */
[-CC-:B------:R-:W-:Y:S01]  /*2820*/  FFMA.FTZ R5, R5, R2.reuse, -R14.reuse ;  /* 0x0000000205057223 */ /* 0x180fe2000001080e */
[----:B------:R-:W-:Y:S01]  /*2830*/  ISETP.GT.AND P1, PT, R3, 0x21, PT ;  /* 0x000000210300780c */ /* 0x000fe20003f24270 */
[----:B------:R-:W-:Y:S01]  /*2840*/  MUFU.EX2 R20, R8 ;  /* 0x0000000800147308 */ /* 0x000fe20000000800 */
[----:B------:R-:W-:Y:S01]  /*2850*/  FSEL R23, R40, -INF , P2 ;  /* 0xff80000028177808 */ /* 0x000fe20001000000 */
[--C-:B------:R-:W-:Y:S01]  /*2860*/  FFMA.FTZ R73, R73, R2, -R14.reuse ;  /* 0x0000000249497223 */ /* 0x100fe2000001080e */
[----:B------:R-:W-:Y:S01]  /*2870*/  FMNMX.FTZ R0, R37, R0, !PT ;  /* 0x0000000025007209 */ /* 0x000fe20007810000 */
[-CC-:B------:R-:W-:Y:S01]  /*2880*/  FFMA.FTZ R75, R75, R2.reuse, -R14.reuse ;  /* 0x000000024b4b7223 */ /* 0x180fe2000001080e */
[----:B------:R-:W-:Y:S01]  /*2890*/  ISETP.GT.AND P2, PT, R3, 0x28, PT ;  /* 0x000000280300780c */ /* 0x000fe20003f44270 */
[--C-:B------:R-:W-:Y:S01]  /*28a0*/  FFMA.FTZ R77, R77, R2, -R14.reuse ;  /* 0x000000024d4d7223 */ /* 0x100fe2000001080e */
[----:B------:R-:W-:Y:S01]  /*28b0*/  FSEL R41, R41, -INF , P1 ;  /* 0xff80000029297808 */ /* 0x000fe20000800000 */
[----:B------:R-:W-:Y:S01]  /*28c0*/  MUFU.EX2 R189, R5 ;  /* 0x0000000500bd7308 */ /* 0x000fe20000000800 */
[----:B------:R-:W-:Y:S01]  /*28d0*/  FMNMX.FTZ R0, R23, R0, !PT ;  /* 0x0000000017007209 */ /* 0x000fe20007810000 */
[-CC-:B------:R-:W-:Y:S01]  /*28e0*/  FFMA.FTZ R79, R79, R2.reuse, -R14.reuse ;  /* 0x000000024f4f7223 */ /* 0x180fe2000001080e */
[----:B------:R-:W-:Y:S01]  /*28f0*/  ISETP.GT.AND P1, PT, R3, 0x29, PT ;  /* 0x000000290300780c */ /* 0x000fe20003f24270 */
[-CC-:B------:R-:W-:Y:S01]  /*2900*/  FFMA.FTZ R81, R81, R2.reuse, -R14.reuse ;  /* 0x0000000251517223 */ /* 0x180fe2000001080e */
[----:B------:R-:W-:Y:S01]  /*2910*/  FSEL R27, R44, -INF , P2 ;  /* 0xff8000002c1b7808 */ /* 0x000fe20001000000 */
[--C-:B------:R-:W-:Y:S01]  /*2920*/  FFMA.FTZ R83, R83, R2, -R14.reuse ;  /* 0x0000000253537223 */ /* 0x100fe2000001080e */
[----:B------:R-:W-:Y:S01]  /*2930*/  FMNMX.FTZ R0, R41, R0, !PT ;  /* 0x0000000029007209 */ /* 0x000fe20007810000 */
[----:B------:R-:W-:Y:S01]  /*2940*/  MUFU.EX2 R73, R73 ;  /* 0x0000004900497308 */ /* 0x000fe20000000800 */
[----:B------:R-:W-:Y:S01]  /*2950*/  ISETP.GT.AND P2, PT, R3, 0x30, PT ;  /* 0x000000300300780c */ /* 0x000fe20003f44270 */
[-CC-:B------:R-:W-:Y:S01]  /*2960*/  FFMA.FTZ R85, R85, R2.reuse, -R14.reuse ;  /* 0x0000000255557223 */ /* 0x180fe2000001080e */
[----:B------:R-:W-:Y:S01]  /*2970*/  FSEL R45, R45, -INF , P1 ;  /* 0xff8000002d2d7808 */ /* 0x000fe20000800000 */
[--C-:B------:R-:W-:Y:S01]  /*2980*/  FFMA.FTZ R87, R87, R2, -R14.reuse ;  /* 0x0000000257577223 */ /* 0x100fe2000001080e */
[----:B------:R-:W-:Y:S01]  /*2990*/  FMNMX.FTZ R0, R27, R0, !PT ;  /* 0x000000001b007209 */ /* 0x000fe20007810000 */
[-CC-:B------:R-:W-:Y:S01]  /*29a0*/  FFMA.FTZ R89, R89, R2.reuse, -R14.reuse ;  /* 0x0000000259597223 */ /* 0x180fe2000001080e */
[----:B------:R-:W-:Y:S01]  /*29b0*/  ISETP.GT.AND P1, PT, R3, 0x31, PT ;  /* 0x000000310300780c */ /* 0x000fe20003f24270 */
[----:B------:R-:W0:Y:S01]  /*29c0*/  MUFU.EX2 R22, R75 ;  /* 0x0000004b00167308 */ /* 0x000e220000000800 */
        /* <DEDUP_REMOVED lines=15> */
[----:B------:R1:W2:Y:S01]  /*2ac0*/  MUFU.EX2 R24, R79 ;  /* 0x0000004f00187308 */ /* 0x0002a20000000800 */
[----:B------:R-:W-:Y:S01]  /*2ad0*/  ISETP.GT.AND P2, PT, R3, 0x40, PT ;  /* 0x000000400300780c */ /* 0x000fe20003f44270 */
[-CC-:B------:R-:W-:Y:S01]  /*2ae0*/  FFMA.FTZ R59, R59, R2.reuse, -R14.reuse ;  /* 0x000000023b3b7223 */ /* 0x180fe2000001080e */
        /* <DEDUP_REMOVED lines=13> */
[----:B------:R3:W4:Y:S01]  /*2bc0*/  MUFU.EX2 R26, R83 ;  /* 0x00000053001a7308 */ /* 0x0007220000000800 */
[----:B------:R-:W-:Y:S01]  /*2bd0*/  FMNMX.FTZ R0, R39, R0, !PT ;  /* 0x0000000027007209 */ /* 0x000fe20007810000 */
[----:B------:R-:W-:Y:S01]  /*2be0*/  FFMA.FTZ R14, R71, R2, -R14 ;  /* 0x00000002470e7223 */ /* 0x000fe2000001080e */
[----:B------:R-:W-:-:S02]  /*2bf0*/  ISETP.GT.AND P1, PT, R3, 0x49, PT ;  /* 0x000000490300780c */ /* 0x000fc40003f24270 */
[----:B-1----:R-:W-:Y:S02]  /*2c00*/  CS2R R78, SRZ ;  /* 0x00000000004e7805 */ /* 0x002fe4000001ff00 */
[----:B------:R-:W-:Y:S02]  /*2c10*/  FSEL R43, R60, -INF , P2 ;  /* 0xff8000003c2b7808 */ /* 0x000fe40001000000 */
[----:B------:R-:W-:Y:S02]  /*2c20*/  CS2R R74, SRZ ;  /* 0x00000000004a7805 */ /* 0x000fe4000001ff00 */
[----:B------:R-:W-:Y:S01]  /*2c30*/  FMNMX.FTZ R0, R57, R0, !PT ;  /* 0x0000000039007209 */ /* 0x000fe20007810000 */
[----:B------:R-:W-:Y:S01]  /*2c40*/  MUFU.EX2 R85, R85 ;  /* 0x0000005500557308 */ /* 0x000fe20000000800 */
[----:B------:R-:W-:Y:S02]  /*2c50*/  ISETP.GT.AND P2, PT, R3, 0x50, PT ;  /* 0x000000500300780c */ /* 0x000fe40003f44270 */
[----:B---3--:R-:W-:-:S02]  /*2c60*/  CS2R R82, SRZ ;  /* 0x0000000000527805 */ /* 0x008fc4000001ff00 */
[----:B------:R-:W-:Y:S02]  /*2c70*/  FSEL R61, R61, -INF , P1 ;  /* 0xff8000003d3d7808 */ /* 0x000fe40000800000 */
[----:B------:R-:W-:Y:S02]  /*2c80*/  CS2R R70, SRZ ;  /* 0x0000000000467805 */ /* 0x000fe4000001ff00 */
[----:B------:R-:W-:Y:S02]  /*2c90*/  FMNMX.FTZ R0, R43, R0, !PT ;  /* 0x000000002b007209 */ /* 0x000fe40007810000 */
[----:B------:R-:W-:Y:S01]  /*2ca0*/  ISETP.GT.AND P1, PT, R3, 0x51, PT ;  /* 0x000000510300780c */ /* 0x000fe20003f24270 */
[----:B------:R1:W3:Y:S01]  /*2cb0*/  MUFU.EX2 R28, R87 ;  /* 0x00000057001c7308 */ /* 0x0002e20000000800 */
[----:B------:R-:W-:Y:S02]  /*2cc0*/  FSEL R47, R64, -INF , P2 ;  /* 0xff800000402f7808 */ /* 0x000fe40001000000 */
[----:B------:R-:W-:-:S02]  /*2cd0*/  FMNMX.FTZ R0, R61, R0, !PT ;  /* 0x000000003d007209 */ /* 0x000fc40007810000 */
[----:B------:R-:W-:Y:S02]  /*2ce0*/  ISETP.GT.AND P2, PT, R3, 0x58, PT ;  /* 0x000000580300780c */ /* 0x000fe40003f44270 */
[----:B------:R-:W-:Y:S01]  /*2cf0*/  FSEL R65, R65, -INF , P1 ;  /* 0xff80000041417808 */ /* 0x000fe20000800000 */
[----:B------:R-:W-:Y:S01]  /*2d00*/  MUFU.EX2 R89, R89 ;  /* 0x0000005900597308 */ /* 0x000fe20000000800 */
[----:B------:R-:W-:Y:S02]  /*2d10*/  FMNMX.FTZ R0, R47, R0, !PT ;  /* 0x000000002f007209 */ /* 0x000fe40007810000 */
[----:B-1----:R-:W-:Y:S02]  /*2d20*/  CS2R R86, SRZ ;  /* 0x0000000000567805 */ /* 0x002fe4000001ff00 */
[----:B------:R-:W-:Y:S02]  /*2d30*/  ISETP.GT.AND P1, PT, R3, 0x59, PT ;  /* 0x000000590300780c */ /* 0x000fe40003f24270 */
[----:B------:R-:W-:-:S02]  /*2d40*/  FSEL R3, R68, -INF , P2 ;  /* 0xff80000044037808 */ /* 0x000fc40001000000 */
[----:B------:R-:W-:Y:S01]  /*2d50*/  FMNMX.FTZ R0, R65, R0, !PT ;  /* 0x0000000041007209 */ /* 0x000fe20007810000 */
[----:B------:R1:W5:Y:S01]  /*2d60*/  MUFU.EX2 R30, R91 ;  /* 0x0000005b001e7308 */ /* 0x0003620000000800 */
[----:B------:R-:W-:Y:S02]  /*2d70*/  FSEL R69, R69, -INF , P1 ;  /* 0xff80000045457808 */ /* 0x000fe40000800000 */
[----:B------:R-:W-:Y:S02]  /*2d80*/  FMNMX.FTZ R0, R3, R0, !PT ;  /* 0x0000000003007209 */ /* 0x000fe40007810000 */
[----:B0-----:R-:W-:Y:S02]  /*2d90*/  F2FP.BF16.F32.PACK_AB R191, R22, R73 ;  /* 0x0000004916bf723e */ /* 0x001fe400000010ff */
[----:B------:R-:W-:Y:S01]  /*2da0*/  FMNMX.FTZ R0, R69, R0, !PT ;  /* 0x0000000045007209 */ /* 0x000fe20007810000 */
[----:B------:R-:W-:Y:S01]  /*2db0*/  MUFU.EX2 R93, R93 ;  /* 0x0000005d005d7308 */ /* 0x000fe20000000800 */
[----:B--2---:R-:W-:-:S02]  /*2dc0*/  F2FP.BF16.F32.PACK_AB R185, R24, R77 ;  /* 0x0000004d18b9723e */ /* 0x004fc400000010ff */
[----:B-1----:R-:W-:Y:S02]  /*2dd0*/  CS2R R90, SRZ ;  /* 0x00000000005a7805 */ /* 0x002fe4000001ff00 */
[----:B----4-:R-:W-:Y:S01]  /*2de0*/  F2FP.BF16.F32.PACK_AB R187, R26, R81 ;  /* 0x000000511abb723e */ /* 0x010fe200000010ff */
[----:B------:R-:W0:Y:S01]  /*2df0*/  SHFL.BFLY PT, R5, R0, 0x2, 0x1f ;  /* 0x0c401f0000057f89 */ /* 0x000e2200000e0000 */
[----:B---3--:R-:W-:Y:S01]  /*2e00*/  F2FP.BF16.F32.PACK_AB R181, R28, R85 ;  /* 0x000000551cb5723e */ /* 0x008fe200000010ff */
[----:B------:R1:W2:Y:S01]  /*2e10*/  MUFU.EX2 R32, R51 ;  /* 0x0000003300207308 */ /* 0x0002a20000000800 */
[----:B-----5:R-:W-:-:S07]  /*2e20*/  F2FP.BF16.F32.PACK_AB R183, R30, R89 ;  /* 0x000000591eb7723e */ /* 0x020fce00000010ff */
[----:B------:R-:W-:Y:S01]  /*2e30*/  MUFU.EX2 R95, R95 ;  /* 0x0000005f005f7308 */ /* 0x000fe20000000800 */
[----:B-1----:R-:W-:-:S07]  /*2e40*/  CS2R R50, SRZ ;  /* 0x0000000000327805 */ /* 0x002fce000001ff00 */
[----:B------:R1:W3:Y:S01]  /*2e50*/  MUFU.EX2 R34, R55 ;  /* 0x0000003700227308 */ /* 0x0002e20000000800 */
[----:B--2---:R-:W-:Y:S02]  /*2e60*/  F2FP.BF16.F32.PACK_AB R177, R32, R93 ;  /* 0x0000005d20b1723e */ /* 0x004fe400000010ff */
[----:B0-----:R-:W-:-:S05]  /*2e70*/  FMNMX.FTZ R8, R0, R5, !PT ;  /* 0x0000000500087209 */ /* 0x001fca0007810000 */
[----:B------:R-:W-:Y:S01]  /*2e80*/  MUFU.EX2 R97, R97 ;  /* 0x0000006100617308 */ /* 0x000fe20000000800 */
[----:B------:R-:W0:Y:S01]  /*2e90*/  SHFL.BFLY PT, R5, R8, 0x1, 0x1f ;  /* 0x0c201f0008057f89 */ /* 0x000e2200000e0000 */
[----:B-1----:R-:W-:-:S06]  /*2ea0*/  CS2R R54, SRZ ;  /* 0x0000000000367805 */ /* 0x002fcc000001ff00 */
[----:B------:R1:W2:Y:S01]  /*2eb0*/  MUFU.EX2 R36, R59 ;  /* 0x0000003b00247308 */ /* 0x0002a20000000800 */
[----:B---3--:R-:W-:-:S07]  /*2ec0*/  F2FP.BF16.F32.PACK_AB R179, R34, R95 ;  /* 0x0000005f22b3723e */ /* 0x008fce00000010ff */
[----:B------:R-:W-:Y:S01]  /*2ed0*/  MUFU.EX2 R99, R99 ;  /* 0x0000006300637308 */ /* 0x000fe20000000800 */
[----:B-1----:R-:W-:-:S07]  /*2ee0*/  CS2R R58, SRZ ;  /* 0x00000000003a7805 */ /* 0x002fce000001ff00 */
[----:B------:R1:W3:Y:S01]  /*2ef0*/  MUFU.EX2 R38, R63 ;  /* 0x0000003f00267308 */ /* 0x0002e20000000800 */
[----:B0-----:R-:W-:Y:S02]  /*2f00*/  FMNMX.FTZ R5, R8, R5, !PT ;  /* 0x0000000508057209 */ /* 0x001fe40007810000 */
[----:B--2---:R-:W-:Y:S02]  /*2f10*/  F2FP.BF16.F32.PACK_AB R173, R36, R97 ;  /* 0x0000006124ad723e */ /* 0x004fe400000010ff */
[C---:B------:R-:W-:Y:S01]  /*2f20*/  FSETP.NEU.FTZ.AND P1, PT, R5.reuse, -INF , PT ;  /* 0xff8000000500780b */ /* 0x040fe20003f3d000 */
[----:B------:R-:W-:Y:S02]  /*2f30*/  FMUL.FTZ R0, R5, R2 ;  /* 0x0000000205007220 */ /* 0x000fe40000410000 */
[----:B------:R-:W-:Y:S01]  /*2f40*/  MUFU.EX2 R101, R101 ;  /* 0x0000006500657308 */ /* 0x000fe20000000800 */
[----:B-1----:R-:W-:Y:S02]  /*2f50*/  CS2R R62, SRZ ;  /* 0x00000000003e7805 */ /* 0x002fe4000001ff00 */
[----:B------:R-:W-:-:S02]  /*2f60*/  FSEL R0, R0, RZ, P1 ;  /* 0x000000ff00007208 */ /* 0x000fc40000800000 */
[----:B------:R-:W-:-:S03]  /*2f70*/  PLOP3.LUT P1, PT, PT, PT, UP0, 0x80, 0x0 ;  /* 0x000000000000781c */ /* 0x000fc60003f2f008 */
        /* <DEDUP_REMOVED lines=26> */
[----:B------:R-:W-:Y:S01]  /*3120*/  FFMA.FTZ R0, R69, R2, -R0 ;  /* 0x0000000245007223 */ /* 0x000fe20000010800 */
[----:B---3--:R-:W-:-:S02]  /*3130*/  F2FP.BF16.F32.PACK_AB R175, R38, R99 ;  /* 0x0000006326af723e */ /* 0x008fc400000010ff */
[----:B------:R-:W-:Y:S01]  /*3140*/  CS2R R68, SRZ ;  /* 0x0000000000447805 */ /* 0x000fe2000001ff00 */
[----:B------:R-:W2:Y:S01]  /*3150*/  MUFU.EX2 R190, R29 ;  /* 0x0000001d00be7308 */ /* 0x000ea20000000800 */
[----:B0-----:R-:W-:Y:S01]  /*3160*/  FADD.FTZ R40, R9, R188 ;  /* 0x000000bc09287221 */ /* 0x001fe20000010000 */
[----:B------:R-:W-:-:S06]  /*3170*/  F2FP.BF16.F32.PACK_AB R188, R188, R9 ;  /* 0x00000009bcbc723e */ /* 0x000fcc00000010ff */
[----:B------:R-:W0:Y:S01]  /*3180*/  MUFU.EX2 R15, R15 ;  /* 0x0000000f000f7308 */ /* 0x000e220000000800 */
[----:B-1----:R-:W-:Y:S01]  /*3190*/  FADD.FTZ R25, R13, R40 ;  /* 0x000000280d197221 */ /* 0x002fe20000010000 */
[----:B------:R-:W-:Y:S01]  /*31a0*/  FADD.FTZ R40, R189, R20 ;  /* 0x00000014bd287221 */ /* 0x000fe20000010000 */
[----:B------:R-:W-:-:S05]  /*31b0*/  F2FP.BF16.F32.PACK_AB R189, R20, R189 ;  /* 0x000000bd14bd723e */ /* 0x000fca00000010ff */
[----:B------:R-:W1:Y:S01]  /*31c0*/  MUFU.EX2 R184, R33 ;  /* 0x0000002100b87308 */ /* 0x000e620000000800 */
[C---:B--2---:R-:W-:Y:S01]  /*31d0*/  FADD.FTZ R42, R190.reuse, R25 ;  /* 0x00000019be2a7221 */ /* 0x044fe20000010000 */
[----:B------:R-:W-:Y:S01]  /*31e0*/  FADD.FTZ R25, R73, R40 ;  /* 0x0000002849197221 */ /* 0x000fe20000010000 */
[----:B------:R-:W-:Y:S02]  /*31f0*/  F2FP.BF16.F32.PACK_AB R190, R190, R13 ;  /* 0x0000000dbebe723e */ /* 0x000fe400000010ff */
[----:B------:R-:W-:Y:S01]  /*3200*/  CS2R R72, SRZ ;  /* 0x0000000000487805 */ /* 0x000fe2000001ff00 */
[----:B------:R-:W-:Y:S02]  /*3210*/  FADD.FTZ R40, R22, R25 ;  /* 0x0000001916287221 */ /* 0x000fe40000010000 */
[----:B------:R-:W2:Y:S01]  /*3220*/  MUFU.EX2 R21, R21 ;  /* 0x0000001500157308 */ /* 0x000ea20000000800 */
[----:B0-----:R-:W-:Y:S01]  /*3230*/  FADD.FTZ R29, R15, R42 ;  /* 0x0000002a0f1d7221 */ /* 0x001fe20000010000 */
[----:B------:R-:W-:Y:S01]  /*3240*/  FADD.FTZ R25, R77, R40 ;  /* 0x000000284d197221 */ /* 0x000fe20000010000 */
[----:B------:R-:W-:-:S03]  /*3250*/  CS2R R76, SRZ ;  /* 0x00000000004c7805 */ /* 0x000fc6000001ff00 */
[----:B------:R-:W-:Y:S02]  /*3260*/  FADD.FTZ R40, R24, R25 ;  /* 0x0000001918287221 */ /* 0x000fe40000010000 */
[----:B------:R-:W0:Y:S01]  /*3270*/  MUFU.EX2 R186, R37 ;  /* 0x0000002500ba7308 */ /* 0x000e220000000800 */
[C---:B-1----:R-:W-:Y:S01]  /*3280*/  FADD.FTZ R42, R184.reuse, R29 ;  /* 0x0000001db82a7221 */ /* 0x042fe20000010000 */
[----:B------:R-:W-:Y:S01]  /*3290*/  FADD.FTZ R25, R81, R40 ;  /* 0x0000002851197221 */ /* 0x000fe20000010000 */
[----:B------:R-:W-:Y:S02]  /*32a0*/  F2FP.BF16.F32.PACK_AB R184, R184, R15 ;  /* 0x0000000fb8b8723e */ /* 0x000fe400000010ff */
[----:B------:R-:W-:Y:S01]  /*32b0*/  CS2R R80, SRZ ;  /* 0x0000000000507805 */ /* 0x000fe2000001ff00 */
[----:B------:R-:W-:Y:S02]  /*32c0*/  FADD.FTZ R40, R26, R25 ;  /* 0x000000191a287221 */ /* 0x000fe40000010000 */
[----:B------:R-:W1:Y:S01]  /*32d0*/  MUFU.EX2 R23, R23 ;  /* 0x0000001700177308 */ /* 0x000e620000000800 */
[----:B--2---:R-:W-:Y:S01]  /*32e0*/  FADD.FTZ R29, R21, R42 ;  /* 0x0000002a151d7221 */ /* 0x004fe20000010000 */
[----:B------:R-:W-:Y:S01]  /*32f0*/  FADD.FTZ R25, R85, R40 ;  /* 0x0000002855197221 */ /* 0x000fe20000010000 */
[----:B------:R-:W-:-:S03]  /*3300*/  CS2R R84, SRZ ;  /* 0x0000000000547805 */ /* 0x000fc6000001ff00 */
[----:B------:R-:W-:Y:S02]  /*3310*/  FADD.FTZ R20, R28, R25 ;  /* 0x000000191c147221 */ /* 0x000fe40000010000 */
[----:B------:R2:W3:Y:S01]  /*3320*/  MUFU.EX2 R180, R41 ;  /* 0x0000002900b47308 */ /* 0x0004e20000000800 */
[C---:B0-----:R-:W-:Y:S01]  /*3330*/  FADD.FTZ R42, R186.reuse, R29 ;  /* 0x0000001dba2a7221 */ /* 0x041fe20000010000 */
[----:B------:R-:W-:Y:S01]  /*3340*/  FADD.FTZ R25, R89, R20 ;  /* 0x0000001459197221 */ /* 0x000fe20000010000 */
[----:B------:R-:W-:Y:S02]  /*3350*/  F2FP.BF16.F32.PACK_AB R186, R186, R21 ;  /* 0x00000015baba723e */ /* 0x000fe400000010ff */
[----:B------:R-:W-:Y:S01]  /*3360*/  CS2R R88, SRZ ;  /* 0x0000000000587805 */ /* 0x000fe2000001ff00 */
[----:B------:R-:W-:Y:S01]  /*3370*/  FADD.FTZ R20, R30, R25 ;  /* 0x000000191e147221 */ /* 0x000fe20000010000 */
[----:B------:R-:W-:Y:S01]  /*3380*/  CS2R R24, SRZ ;  /* 0x0000000000187805 */ /* 0x000fe2000001ff00 */
[----:B------:R-:W0:Y:S01]  /*3390*/  MUFU.EX2 R27, R27 ;  /* 0x0000001b001b7308 */ /* 0x000e220000000800 */
[----:B-1----:R-:W-:Y:S01]  /*33a0*/  FADD.FTZ R29, R23, R42 ;  /* 0x0000002a171d7221 */ /* 0x002fe20000010000 */
[----:B------:R-:W-:Y:S01]  /*33b0*/  FADD.FTZ R9, R93, R20 ;  /* 0x000000145d097221 */ /* 0x000fe20000010000 */
[----:B------:R-:W-:-:S02]  /*33c0*/  CS2R R92, SRZ ;  /* 0x00000000005c7805 */ /* 0x000fc4000001ff00 */
[----:B--2---:R-:W-:Y:S01]  /*33d0*/  CS2R R40, SRZ ;  /* 0x0000000000287805 */ /* 0x004fe2000001ff00 */
[----:B------:R-:W-:Y:S01]  /*33e0*/  FADD.FTZ R20, R32, R9 ;  /* 0x0000000920147221 */ /* 0x000fe20000010000 */
[----:B------:R-:W-:Y:S01]  /*33f0*/  CS2R R32, SRZ ;  /* 0x0000000000207805 */ /* 0x000fe2000001ff00 */
[----:B------:R1:W2:Y:S01]  /*3400*/  MUFU.EX2 R182, R45 ;  /* 0x0000002d00b67308 */ /* 0x0002a20000000800 */
[C---:B---3--:R-:W-:Y:S01]  /*3410*/  FADD.FTZ R42, R180.reuse, R29 ;  /* 0x0000001db42a7221 */ /* 0x048fe20000010000 */
[----:B------:R-:W-:Y:S01]  /*3420*/  FADD.FTZ R9, R95, R20 ;  /* 0x000000145f097221 */ /* 0x000fe20000010000 */
[----:B------:R-:W-:Y:S02]  /*3430*/  F2FP.BF16.F32.PACK_AB R180, R180, R23 ;  /* 0x00000017b4b4723e */ /* 0x000fe400000010ff */
[----:B------:R-:W-:Y:S01]  /*3440*/  CS2R R94, SRZ ;  /* 0x00000000005e7805 */ /* 0x000fe2000001ff00 */
[----:B------:R-:W-:Y:S02]  /*3450*/  FADD.FTZ R20, R34, R9 ;  /* 0x0000000922147221 */ /* 0x000fe40000010000 */
[----:B------:R-:W3:Y:S01]  /*3460*/  MUFU.EX2 R31, R31 ;  /* 0x0000001f001f7308 */ /* 0x000ee20000000800 */
[----:B0-----:R-:W-:Y:S01]  /*3470*/  FADD.FTZ R29, R27, R42 ;  /* 0x0000002a1b1d7221 */ /* 0x001fe20000010000 */
[----:B------:R-:W-:Y:S01]  /*3480*/  FADD.FTZ R9, R97, R20 ;  /* 0x0000001461097221 */ /* 0x000fe20000010000 */
[----:B------:R-:W-:-:S02]  /*3490*/  CS2R R96, SRZ ;  /* 0x0000000000607805 */ /* 0x000fc4000001ff00 */
[----:B-1----:R-:W-:Y:S01]  /*34a0*/  CS2R R44, SRZ ;  /* 0x00000000002c7805 */ /* 0x002fe2000001ff00 */
[----:B------:R-:W-:Y:S01]  /*34b0*/  FADD.FTZ R20, R36, R9 ;  /* 0x0000000924147221 */ /* 0x000fe20000010000 */
[----:B------:R-:W-:Y:S01]  /*34c0*/  CS2R R36, SRZ ;  /* 0x0000000000247805 */ /* 0x000fe2000001ff00 */
[----:B------:R0:W1:Y:S01]  /*34d0*/  MUFU.EX2 R176, R49 ;  /* 0x0000003100b07308 */ /* 0x0000620000000800 */
[C---:B--2---:R-:W-:Y:S01]  /*34e0*/  FADD.FTZ R22, R182.reuse, R29 ;  /* 0x0000001db6167221 */ /* 0x044fe20000010000 */
[----:B------:R-:W-:Y:S01]  /*34f0*/  FADD.FTZ R9, R99, R20 ;  /* 0x0000001463097221 */ /* 0x000fe20000010000 */
[----:B------:R-:W-:Y:S02]  /*3500*/  F2FP.BF16.F32.PACK_AB R182, R182, R27 ;  /* 0x0000001bb6b6723e */ /* 0x000fe400000010ff */
[----:B------:R-:W-:Y:S02]  /*3510*/  CS2R R98, SRZ ;  /* 0x0000000000627805 */ /* 0x000fe4000001ff00 */
[----:B------:R-:W-:Y:S01]  /*3520*/  CS2R R26, SRZ ;  /* 0x00000000001a7805 */ /* 0x000fe2000001ff00 */
[----:B------:R-:W-:Y:S01]  /*3530*/  FADD.FTZ R20, R38, R9 ;  /* 0x0000000926147221 */ /* 0x000fe20000010000 */
[----:B------:R-:W2:Y:S01]  /*3540*/  MUFU.EX2 R35, R35 ;  /* 0x0000002300237308 */ /* 0x000ea20000000800 */
[----:B---3--:R-:W-:-:S02]  /*3550*/  FADD.FTZ R29, R31, R22 ;  /* 0x000000161f1d7221 */ /* 0x008fc40000010000 */
[----:B------:R-:W-:Y:S01]  /*3560*/  FADD.FTZ R9, R101, R20 ;  /* 0x0000001465097221 */ /* 0x000fe20000010000 */
[----:B0-----:R-:W-:-:S04]  /*3570*/  CS2R R48, SRZ ;  /* 0x0000000000307805 */ /* 0x001fc8000001ff00 */
[----:B------:R0:W3:Y:S01]  /*3580*/  MUFU.EX2 R178, R53 ;  /* 0x0000003500b27308 */ /* 0x0000e20000000800 */
[C---:B-1----:R-:W-:Y:S01]  /*3590*/  FADD.FTZ R22, R176.reuse, R29 ;  /* 0x0000001db0167221 */ /* 0x042fe20000010000 */
[----:B------:R-:W-:Y:S02]  /*35a0*/  F2FP.BF16.F32.PACK_AB R176, R176, R31 ;  /* 0x0000001fb0b0723e */ /* 0x000fe400000010ff */
[----:B------:R-:W-:Y:S02]  /*35b0*/  CS2R R30, SRZ ;  /* 0x00000000001e7805 */ /* 0x000fe4000001ff00 */
[----:B------:R-:W-:Y:S02]  /*35c0*/  CS2R R28, SRZ ;  /* 0x00000000001c7805 */ /* 0x000fe4000001ff00 */
[----:B------:R-:W1:Y:S01]  /*35d0*/  MUFU.EX2 R39, R39 ;  /* 0x0000002700277308 */ /* 0x000e620000000800 */
[----:B--2---:R-:W-:Y:S01]  /*35e0*/  FADD.FTZ R13, R35, R22 ;  /* 0x00000016230d7221 */ /* 0x004fe20000010000 */
[----:B0-----:R-:W-:-:S06]  /*35f0*/  CS2R R52, SRZ ;  /* 0x0000000000347805 */ /* 0x001fcc000001ff00 */
[----:B------:R0:W2:Y:S01]  /*3600*/  MUFU.EX2 R172, R57 ;  /* 0x0000003900ac7308 */ /* 0x0000a20000000800 */
[C---:B---3--:R-:W-:Y:S01]  /*3610*/  FADD.FTZ R22, R178.reuse, R13 ;  /* 0x0000000db2167221 */ /* 0x048fe20000010000 */
[----:B------:R-:W-:Y:S02]  /*3620*/  F2FP.BF16.F32.PACK_AB R178, R178, R35 ;  /* 0x00000023b2b2723e */ /* 0x000fe400000010ff */
[----:B------:R-:W-:-:S04]  /*3630*/  CS2R R34, SRZ ;  /* 0x0000000000227805 */ /* 0x000fc8000001ff00 */
[----:B------:R-:W3:Y:S01]  /*3640*/  MUFU.EX2 R43, R43 ;  /* 0x0000002b002b7308 */ /* 0x000ee20000000800 */
[----:B-1----:R-:W-:Y:S01]  /*3650*/  FADD.FTZ R13, R39, R22 ;  /* 0x00000016270d7221 */ /* 0x002fe20000010000 */
[----:B0-----:R-:W-:-:S06]  /*3660*/  CS2R R56, SRZ ;  /* 0x0000000000387805 */ /* 0x001fcc000001ff00 */
[----:B------:R0:W1:Y:S01]  /*3670*/  MUFU.EX2 R174, R61 ;  /* 0x0000003d00ae7308 */ /* 0x0000620000000800 */
[C---:B--2---:R-:W-:Y:S01]  /*3680*/  FADD.FTZ R22, R172.reuse, R13 ;  /* 0x0000000dac167221 */ /* 0x044fe20000010000 */
[----:B------:R-:W-:Y:S02]  /*3690*/  F2FP.BF16.F32.PACK_AB R172, R172, R39 ;  /* 0x00000027acac723e */ /* 0x000fe400000010ff */
[----:B------:R-:W-:-:S04]  /*36a0*/  CS2R R38, SRZ ;  /* 0x0000000000267805 */ /* 0x000fc8000001ff00 */
[----:B------:R-:W2:Y:S01]  /*36b0*/  MUFU.EX2 R47, R47 ;  /* 0x0000002f002f7308 */ /* 0x000ea20000000800 */
[----:B---3--:R-:W-:Y:S01]  /*36c0*/  FADD.FTZ R13, R43, R22 ;  /* 0x000000162b0d7221 */ /* 0x008fe20000010000 */
[----:B0-----:R-:W-:-:S06]  /*36d0*/  CS2R R60, SRZ ;  /* 0x00000000003c7805 */ /* 0x001fcc000001ff00 */
[----:B------:R0:W3:Y:S01]  /*36e0*/  MUFU.EX2 R168, R65 ;  /* 0x0000004100a87308 */ /* 0x0000e20000000800 */
[C---:B-1----:R-:W-:Y:S01]  /*36f0*/  FADD.FTZ R22, R174.reuse, R13 ;  /* 0x0000000dae167221 */ /* 0x042fe20000010000 */
[----:B------:R-:W-:Y:S02]  /*3700*/  F2FP.BF16.F32.PACK_AB R174, R174, R43 ;  /* 0x0000002baeae723e */ /* 0x000fe400000010ff */
[----:B------:R-:W-:-:S04]  /*3710*/  CS2R R42, SRZ ;  /* 0x00000000002a7805 */ /* 0x000fc8000001ff00 */
[----:B------:R1:W4:Y:S01]  /*3720*/  MUFU.EX2 R8, R67 ;  /* 0x0000004300087308 */ /* 0x0003220000000800 */
[----:B--2---:R-:W-:Y:S01]  /*3730*/  FADD.FTZ R13, R47, R22 ;  /* 0x000000162f0d7221 */ /* 0x004fe20000010000 */
[----:B0-----:R-:W-:-:S06]  /*3740*/  CS2R R64, SRZ ;  /* 0x0000000000407805 */ /* 0x001fcc000001ff00 */
[----:B------:R-:W0:Y:S01]  /*3750*/  MUFU.EX2 R3, R3 ;  /* 0x0000000300037308 */ /* 0x000e220000000800 */
[C---:B---3--:R-:W-:Y:S01]  /*3760*/  FADD.FTZ R22, R168.reuse, R13 ;  /* 0x0000000da8167221 */ /* 0x048fe20000010000 */
[----:B------:R-:W-:Y:S02]  /*3770*/  F2FP.BF16.F32.PACK_AB R168, R168, R47 ;  /* 0x0000002fa8a8723e */ /* 0x000fe400000010ff */
[----:B-1----:R-:W-:Y:S02]  /*3780*/  CS2R R66, SRZ ;  /* 0x0000000000427805 */ /* 0x002fe4000001ff00 */
[----:B------:R-:W-:Y:S02]  /*3790*/  CS2R R46, SRZ ;  /* 0x00000000002e7805 */ /* 0x000fe4000001ff00 */
[----:B------:R-:W1:Y:S01]  /*37a0*/  MUFU.EX2 R0, R0 ;  /* 0x0000000000007308 */ /* 0x000e620000000800 */
[C---:B----4-:R-:W-:Y:S01]  /*37b0*/  FADD.FTZ R20, R8.reuse, R9 ;  /* 0x0000000908147221 */ /* 0x050fe20000010000 */
[----:B------:R-:W-:-:S02]  /*37c0*/  F2FP.BF16.F32.PACK_AB R169, R8, R101 ;  /* 0x0000006508a9723e */ /* 0x000fc400000010ff */
[----:B------:R-:W-:-:S04]  /*37d0*/  CS2R R100, SRZ ;  /* 0x0000000000647805 */ /* 0x000fc8000001ff00 */
[----:B------:R-:W2:Y:S01]  /*37e0*/  MUFU.EX2 R103, R103 ;  /* 0x0000006700677308 */ /* 0x000ea20000000800 */
[----:B0-----:R-:W-:-:S07]  /*37f0*/  FADD.FTZ R13, R3, R22 ;  /* 0x00000016030d7221 */ /* 0x001fce0000010000 */
[----:B------:R-:W0:Y:S01]  /*3800*/  MUFU.EX2 R14, R14 ;  /* 0x0000000e000e7308 */ /* 0x000e220000000800 */
[C---:B-1----:R-:W-:Y:S01]  /*3810*/  F2FP.BF16.F32.PACK_AB R170, R0.reuse, R3 ;  /* 0x0000000300aa723e */ /* 0x042fe200000010ff */
[----:B------:R-:W-:Y:S01]  /*3820*/  FADD.FTZ R9, R0, R13 ;  /* 0x0000000d00097221 */ /* 0x000fe20000010000 */
[----:B------:R-:W-:Y:S02]  /*3830*/  IMAD.MOV.U32 R0, RZ, RZ, 0x3f800000 ;  /* 0x3f800000ff007424 */ /* 0x000fe400078e00ff */
[----:B--2---:R-:W-:-:S04]  /*3840*/  FADD.FTZ R3, R103, R20 ;  /* 0x0000001467037221 */ /* 0x004fc80000010000 */
[C---:B0-----:R-:W-:Y:S01]  /*3850*/  FADD.FTZ R8, R14.reuse, R3 ;  /* 0x000000030e087221 */ /* 0x041fe20000010000 */
[----:B------:R-:W-:Y:S01]  /*3860*/  F2FP.BF16.F32.PACK_AB R171, R14, R103 ;  /* 0x000000670eab723e */ /* 0x000fe200000010ff */
[----:B------:R-:W-:Y:S01]  /*3870*/  IMAD.MOV.U32 R3, RZ, RZ, 0x3f800000 ;  /* 0x3f800000ff037424 */ /* 0x000fe200078e00ff */
[----:B------:R-:W-:Y:S01]  /*3880*/  CS2R R102, SRZ ;  /* 0x0000000000667805 */ /* 0x000fe2000001ff00 */
[----:B------:R-:W-:Y:S06]  /*3890*/  @!P1 BRA `(.L_x_5456) ;  /* 0x0000002400789947 */ /* 0x000fec0003800000 */
[----:B------:R-:W-:Y:S01]  /*38a0*/  MOV R13, R4 ;  /* 0x00000004000d7202 */ /* 0x000fe20000000f00 */
[----:B------:R-:W-:Y:S01]  /*38b0*/  IMAD.MOV.U32 R14, RZ, RZ, R5 ;  /* 0x000000ffff0e7224 */ /* 0x000fe200078e0005 */
[----:B------:R-:W-:Y:S01]  /*38c0*/  UMOV UR5, URZ ;  /* 0x0000003f00057c82 */ /* 0x000fe20008000000 */
[----:B------:R-:W-:Y:S01]  /*38d0*/  IMAD.MOV.U32 R3, RZ, RZ, 0x3f800000 ;  /* 0x3f800000ff037424 */ /* 0x000fe200078e00ff */
[----:B------:R-:W-:Y:S01]  /*38e0*/  UMOV UR7, URZ ;  /* 0x0000003f00077c82 */ /* 0x000fe20008000000 */
[----:B------:R-:W-:-:S07]  /*38f0*/  IMAD.MOV.U32 R119, RZ, RZ, RZ ;  /* 0x000000ffff777224 */ /* 0x000fce00078e00ff */
.L_x_5467:
[----:B------:R-:W-:-:S04]  /*3900*/  UISETP.NE.AND UP0, UPT, UR7, 0x1, UPT ;  /* 0x000000010700788c */ /* 0x000fc8000bf05270 */
[----:B------:R-:W-:-:S04]  /*3910*/  USEL UR6, URZ, 0x1, UP0 ;  /* 0x000000013f067887 */ /* 0x000fc80008000000 */
[----:B------:R-:W-:Y:S01]  /*3920*/  ULOP3.LUT UR6, UR5, UR6, URZ, 0x3c, !UPT ;  /* 0x0000000605067292 */ /* 0x000fe2000f8e3c3f */
[----:B------:R-:W-:Y:S11]  /*3930*/  @!P0 BRA `(.L_x_5457) ;  /* 0x0000000000048947 */ /* 0x000ff60003800000 */
[----:B------:R-:W-:Y:S01]  /*3940*/  BPT.TRAP 0x1 ;  /* 0x000000040000795c */ /* 0x000fe20000300000 */
.L_x_5457:
[----:B------:R-:W-:Y:S01]  /*3950*/  UIADD3 UR4, UR7, 0x1, URZ ;  /* 0x0000000107047890 */ /* 0x000fe2000fffe03f */
[----:B------:R-:W-:-:S03]  /*3960*/  MOV R2, UR6 ;  /* 0x0000000600027c02 */ /* 0x000fc60008000f00 */
[----:B------:R-:W-:Y:S01]  /*3970*/  UISETP.NE.AND UP0, UPT, UR4, 0x2, UPT ;  /* 0x000000020400788c */ /* 0x000fe2000bf05270 */
[----:B------:R-:W-:-:S03]  /*3980*/  SHF.L.U32 R2, R2, 0x1f, RZ ;  /* 0x0000001f02027819 */ /* 0x000fc600000006ff */
[----:B------:R-:W-:-:S04]  /*3990*/  USEL UR4, UR4, URZ, UP0 ;  /* 0x0000003f04047287 */ /* 0x000fc80008000000 */
[----:B------:R-:W-:-:S09]  /*39a0*/  ULEA UR38, UR4, UR39, 0x3 ;  /* 0x0000002704267291 */ /* 0x000fd2000f8e183f */
[----:B------:R0:W1:Y:S01]  /*39b0*/  SYNCS.PHASECHK.TRANS64.TRYWAIT P1, [UR38+0x30830], R2 ;  /* 0x03083002ff0075a7 */ /* 0x0000620008020166 */
[----:B------:R-:W-:Y:S05]  /*39c0*/  @!P0 BRA `(.L_x_5458) ;  /* 0x0000000000048947 */ /* 0x000fea0003800000 */
[----:B------:R-:W-:Y:S01]  /*39d0*/  BPT.TRAP 0x1 ;  /* 0x000000040000795c */ /* 0x000fe20000300000 */
.L_x_5458:
[----:B-1----:R-:W-:Y:S05]  /*39e0*/  @P1 BRA `(.L_x_5459) ;  /* 0x0000000000081947 */ /* 0x002fea0003800000 */
[----:B------:R-:W1:Y:S02]  /*39f0*/  SYNCS.PHASECHK.TRANS64.TRYWAIT P1, [UR38+0x30830], R2 ;  /* 0x03083002ff0075a7 */ /* 0x000e640008020166 */
[----:B-1----:R-:W-:Y:S05]  /*3a00*/  @!P1 BRA `(.L_x_5460) ;  /* 0x000000b000049947 */ /* 0x002fea0003800000 */
.L_x_5459:
        /* <DEDUP_REMOVED lines=162> */
.L_x_5461:
[----:B------:R-:W-:Y:S01]  /*4430*/  ULEA UR14, UR7, UR39, 0x3 ;  /* 0x00000027070e7291 */ /* 0x000fe2000f8e183f */
[----:B------:R-:W-:-:S05]  /*4440*/  IMAD.U32 R0, RZ, RZ, UR5 ;  /* 0x00000005ff007e24 */ /* 0x000fca000f8e00ff */
[----:B------:R-:W-:-:S04]  /*4450*/  SHF.L.U32 R0, R0, 0x1f, RZ ;  /* 0x0000001f00007819 */ /* 0x000fc800000006ff */
[----:B------:R2:W3:Y:S01]  /*4460*/  SYNCS.PHASECHK.TRANS64.TRYWAIT P1, [UR14+0x30850], R0 ;  /* 0x03085000ff0075a7 */ /* 0x0004e2000802014e */
[----:B------:R-:W-:Y:S05]  /*4470*/  @!P0 BRA `(.L_x_5462) ;  /* 0x0000000000048947 */ /* 0x000fea0003800000 */
[----:B------:R-:W-:Y:S01]  /*4480*/  BPT.TRAP 0x1 ;  /* 0x000000040000795c */ /* 0x000fe20000300000 */
.L_x_5462:
[----:B---3--:R-:W-:Y:S05]  /*4490*/  @P1 BRA `(.L_x_5463) ;  /* 0x0000000000081947 */ /* 0x008fea0003800000 */
[----:B------:R-:W3:Y:S02]  /*44a0*/  SYNCS.PHASECHK.TRANS64.TRYWAIT P1, [UR14+0x30850], R0 ;  /* 0x03085000ff0075a7 */ /* 0x000ee4000802014e */
[----:B---3--:R-:W-:Y:S05]  /*44b0*/  @!P1 BRA `(.L_x_5464) ;  /* 0x000000a400709947 */ /* 0x008fea0003800000 */
.L_x_5463:
        /* <DEDUP_REMOVED lines=37> */
.L_x_5465:
[----:B------:R-:W-:Y:S01]  /*4710*/  R2UR UR5, R17 ;  /* 0x00000000110572ca */ /* 0x000fe200000e0000 */
[----:B--23--:R-:W-:Y:S01]  /*4720*/  IMAD.MOV.U32 R0, RZ, RZ, R11 ;  /* 0x000000ffff007224 */ /* 0x00cfe200078e000b */
[----:B------:R-:W-:Y:S01]  /*4730*/  R2UR UR10, R16 ;  /* 0x00000000100a72ca */ /* 0x000fe200000e0000 */
[----:B------:R-:W-:Y:S01]  /*4740*/  ULDC UR11, c[0x0][0x2f0] ;  /* 0x0000bc00000b7ab9 */ /* 0x000fe20000000800 */
[----:B------:R-:W-:Y:S01]  /*4750*/  ULDC UR7, c[0x0][0x288] ;  /* 0x0000a20000077ab9 */ /* 0x000fe20000000800 */
[----:B------:R-:W-:Y:S01]  /*4760*/  MOV R15, UR11 ;  /* 0x0000000b000f7c02 */ /* 0x000fe20008000f00 */
[----:B------:R-:W-:-:S07]  /*4770*/  UIADD3 UR38, UR38, 0x30840, URZ ;  /* 0x0003084026267890 */ /* 0x000fce000fffe03f */
[----:B------:R-:W-:-:S06]  /*4780*/  UISETP.NE.AND UP0, UPT, UR5, URZ, UPT ;  /* 0x0000003f0500728c */ /* 0x000fcc000bf05270 */
[----:B------:R-:W-:Y:S02]  /*4790*/  PLOP3.LUT P1, PT, PT, PT, UP0, 0x80, 0x0 ;  /* 0x000000000000781c */ /* 0x000fe40003f2f008 */
[----:B------:R-:W-:-:S03]  /*47a0*/  PLOP3.LUT P2, PT, PT, PT, UP0, 0x80, 0x0 ;  /* 0x000000000000781c */ /* 0x000fc60003f4f008 */
[----:B------:R-:W-:-:S08]  /*47b0*/  @UP0 ULDC UR5, c[0x0][0x44c] ;  /* 0x0001130000050ab9 */ /* 0x000fd00000000800 */
[----:B01----:R-:W-:Y:S01]  /*47c0*/  @P1 IMAD.HI.U32 R2, R11, UR5, RZ ;  /* 0x000000050b021c27 */ /* 0x003fe2000f8e00ff */
[----:B------:R-:W-:-:S04]  /*47d0*/  @UP0 ULDC UR5, c[0x0][0x450] ;  /* 0x0001140000050ab9 */ /* 0x000fc80000000800 */
[----:B------:R-:W-:Y:S01]  /*47e0*/  @P2 SHF.R.U32.HI R0, RZ, UR5, R2 ;  /* 0x00000005ff002c19 */ /* 0x000fe20008011602 */
[----:B------:R-:W-:Y:S02]  /*47f0*/  UMOV UR5, 0x1 ;  /* 0x0000000100057882 */ /* 0x000fe40000000000 */
[----:B------:R-:W-:Y:S02]  /*4800*/  UIMAD UR5, UR60, -0x60, UR5 ;  /* 0xffffffa03c0578a4 */ /* 0x000fe4000f8e0205 */
[----:B------:R-:W0:Y:S04]  /*4810*/  SHFL.IDX PT, R3, R0, RZ, 0x1c1f ;  /* 0x001c1fff00037589 */ /* 0x000e2800000e0000 */
[----:B------:R-:W-:-:S04]  /*4820*/  IMAD.U32 R5, RZ, RZ, UR5 ;  /* 0x00000005ff057e24 */ /* 0x000fc8000f8e00ff */
[----:B------:R-:W-:Y:S01]  /*4830*/  IMAD R2, R12, -0x2, R5 ;  /* 0xfffffffe0c027824 */ /* 0x000fe200078e0205 */
[----:B------:R-:W1:Y:S01]  /*4840*/  S2UR UR5, SR_CgaCtaId ;  /* 0x00000000000579c3 */ /* 0x000e620000008800 */
[----:B------:R-:W2:Y:S02]  /*4850*/  SHFL.IDX PT, R5, R0, 0x1, 0x1c1f ;  /* 0x003c1f0000057f89 */ /* 0x000ea400000e0000 */
[----:B------:R-:W-:-:S05]  /*4860*/  IMAD R4, R15, UR10, R2 ;  /* 0x0000000a0f047c24 */ /* 0x000fca000f8e0202 */
[----:B0-----:R-:W-:-:S04]  /*4870*/  IADD3 R2, R3, -UR7, R4 ;  /* 0x8000000703027c10 */ /* 0x001fc8000fffe004 */
[C---:B------:R-:W-:Y:S02]  /*4880*/  ISETP.GT.AND P1, PT, R2.reuse, RZ, PT ;  /* 0x000000ff0200720c */ /* 0x040fe40003f24270 */
[----:B------:R-:W-:Y:S02]  /*4890*/  ISETP.GT.AND P2, PT, R2, 0x1, PT ;  /* 0x000000010200780c */ /* 0x000fe40003f44270 */
[----:B------:R-:W-:Y:S01]  /*48a0*/  FSEL R15, R120, -INF , P1 ;  /* 0xff800000780f7808 */ /* 0x000fe20000800000 */
[----:B-1----:R-:W-:Y:S01]  /*48b0*/  UPRMT UR38, UR5, 0x654, UR38 ;  /* 0x0000065405267896 */ /* 0x002fe20008000026 */
[----:B------:R-:W-:Y:S02]  /*48c0*/  ISETP.GT.AND P1, PT, R2, 0x8, PT ;  /* 0x000000080200780c */ /* 0x000fe40003f24270 */
[----:B------:R-:W-:Y:S02]  /*48d0*/  FSEL R191, R121, -INF , P2 ;  /* 0xff80000079bf7808 */ /* 0x000fe40001000000 */
[----:B------:R-:W-:-:S02]  /*48e0*/  FMNMX.FTZ R20, R15, R14, !PT ;  /* 0x0000000e0f147209 */ /* 0x000fc40007810000 */
[----:B------:R-:W-:Y:S02]  /*48f0*/  ISETP.GT.AND P2, PT, R2, 0x9, PT ;  /* 0x000000090200780c */ /* 0x000fe40003f44270 */
[----:B------:R-:W-:Y:S01]  /*4900*/  FSEL R189, R124, -INF , P1 ;  /* 0xff8000007cbd7808 */ /* 0x000fe20000800000 */
[----:B------:R-:W-:Y:S01]  /*4910*/  SYNCS.ARRIVE.TRANS64.RED.A1T0 RZ, [UR38], RZ ;  /* 0x000000ffffff79a7 */ /* 0x000fe20008100426 */
        /* <DEDUP_REMOVED lines=59> */
[----:B------:R-:W-:Y:S01]  /*4cd0*/  FSEL R175, R164, -INF , P1 ;  /* 0xff800000a4af7808 */ /* 0x000fe20000800000 */
[----:B------:R-:W0:Y:S01]  /*4ce0*/  LDC R2, c[0x0][0x988] ;  /* 0x00026200ff027b82 */ /* 0x000e220000000800 */
[----:B------:R-:W-:Y:S02]  /*4cf0*/  FMNMX.FTZ R20, R161, R20, !PT ;  /* 0x00000014a1147209 */ /* 0x000fe40007810000 */
[----:B------:R-:W-:Y:S02]  /*4d00*/  FSEL R165, R165, -INF , P2 ;  /* 0xff800000a5a57808 */ /* 0x000fe40001000000 */
[----:B------:R-:W-:Y:S02]  /*4d10*/  FMNMX.FTZ R20, R175, R20, !PT ;  /* 0x00000014af147209 */ /* 0x000fe40007810000 */
[----:B--2---:R-:W-:-:S02]  /*4d20*/  IADD3 R4, R5, -UR7, R4 ;  /* 0x8000000705047c10 */ /* 0x004fc4000fffe004 */
[----:B------:R-:W-:Y:S02]  /*4d30*/  FMNMX.FTZ R20, R165, R20, !PT ;  /* 0x00000014a5147209 */ /* 0x000fe40007810000 */
[C---:B------:R-:W-:Y:S02]  /*4d40*/  ISETP.GT.AND P1, PT, R4.reuse, RZ, PT ;  /* 0x000000ff0400720c */ /* 0x040fe40003f24270 */
[----:B------:R-:W-:Y:S01]  /*4d50*/  ISETP.GT.AND P2, PT, R4, 0x1, PT ;  /* 0x000000010400780c */ /* 0x000fe20003f44270 */
[----:B------:R-:W1:Y:S01]  /*4d60*/  SHFL.BFLY PT, R179, R20, 0x2, 0x1f ;  /* 0x0c401f0014b37f89 */ /* 0x000e6200000e0000 */
[----:B------:R-:W-:Y:S02]  /*4d70*/  FSEL R122, R122, -INF , P1 ;  /* 0xff8000007a7a7808 */ /* 0x000fe40000800000 */
[----:B------:R-:W-:Y:S02]  /*4d80*/  ISETP.GT.AND P3, PT, R4, 0x8, PT ;  /* 0x000000080400780c */ /* 0x000fe40003f64270 */
[----:B------:R-:W-:-:S02]  /*4d90*/  FSEL R123, R123, -INF , P2 ;  /* 0xff8000007b7b7808 */ /* 0x000fc40001000000 */
[----:B------:R-:W-:Y:S02]  /*4da0*/  FMNMX.FTZ R0, R122, R13, !PT ;  /* 0x0000000d7a007209 */ /* 0x000fe40007810000 */
[C---:B------:R-:W-:Y:S02]  /*4db0*/  ISETP.GT.AND P4, PT, R4.reuse, 0x9, PT ;  /* 0x000000090400780c */ /* 0x040fe40003f84270 */
[----:B------:R-:W-:Y:S02]  /*4dc0*/  ISETP.GT.AND P2, PT, R4, 0x10, PT ;  /* 0x000000100400780c */ /* 0x000fe40003f44270 */
[----:B------:R-:W-:Y:S02]  /*4dd0*/  FSEL R127, R127, -INF , P4 ;  /* 0xff8000007f7f7808 */ /* 0x000fe40002000000 */
[----:B------:R-:W-:Y:S02]  /*4de0*/  FSEL R181, R130, -INF , P2 ;  /* 0xff80000082b57808 */ /* 0x000fe40001000000 */
[----:B------:R-:W-:-:S04]  /*4df0*/  ISETP.GT.AND P2, PT, R4, 0x18, PT ;  /* 0x000000180400780c */ /* 0x000fc80003f44270 */
[----:B------:R-:W-:Y:S02]  /*4e00*/  FSEL R187, R134, -INF , P2 ;  /* 0xff80000086bb7808 */ /* 0x000fe40001000000 */
[----:B------:R-:W-:Y:S02]  /*4e10*/  ISETP.GT.AND P2, PT, R4, 0x20, PT ;  /* 0x000000200400780c */ /* 0x000fe40003f44270 */
[----:B-1----:R-:W-:Y:S02]  /*4e20*/  FMNMX.FTZ R179, R20, R179, !PT ;  /* 0x000000b314b37209 */ /* 0x002fe40007810000 */
[----:B------:R-:W-:-:S03]  /*4e30*/  FMNMX.FTZ R20, R123, R0, !PT ;  /* 0x000000007b147209 */ /* 0x000fc60007810000 */
[----:B------:R-:W1:Y:S02]  /*4e40*/  SHFL.BFLY PT, R22, R179, 0x1, 0x1f ;  /* 0x0c201f00b3167f89 */ /* 0x000e6400000e0000 */
[----:B-1----:R-:W-:Y:S02]  /*4e50*/  FMNMX.FTZ R5, R179, R22, !PT ;  /* 0x00000016b3057209 */ /* 0x002fe40007810000 */
[----:B------:R-:W-:Y:S02]  /*4e60*/  FSEL R179, R126, -INF , P3 ;  /* 0xff8000007eb37808 */ /* 0x000fe40001800000 */
[----:B------:R-:W-:Y:S01]  /*4e70*/  ISETP.GT.AND P3, PT, R4, 0x11, PT ;  /* 0x000000110400780c */ /* 0x000fe20003f64270 */
[----:B0-----:R-:W-:Y:S01]  /*4e80*/  FMUL.FTZ R22, R5, R2 ;  /* 0x0000000205167220 */ /* 0x001fe20000410000 */
[----:B------:R-:W-:Y:S02]  /*4e90*/  FMNMX.FTZ R20, R179, R20, !PT ;  /* 0x00000014b3147209 */ /* 0x000fe40007810000 */
[----:B------:R-:W-:-:S02]  /*4ea0*/  FSEL R185, R131, -INF , P3 ;  /* 0xff80000083b97808 */ /* 0x000fc40001800000 */
[----:B------:R-:W-:Y:S02]  /*4eb0*/  FMNMX.FTZ R20, R127, R20, !PT ;  /* 0x000000147f147209 */ /* 0x000fe40007810000 */
[----:B------:R-:W-:Y:S02]  /*4ec0*/  FSETP.NEU.FTZ.AND P1, PT, R5, -INF , PT ;  /* 0xff8000000500780b */ /* 0x000fe40003f3d000 */
[----:B------:R-:W-:Y:S02]  /*4ed0*/  FMNMX.FTZ R20, R181, R20, !PT ;  /* 0x00000014b5147209 */ /* 0x000fe40007810000 */
[----:B------:R-:W-:Y:S02]  /*4ee0*/  ISETP.GT.AND P3, PT, R4, 0x19, PT ;  /* 0x000000190400780c */ /* 0x000fe40003f64270 */
[----:B------:R-:W-:Y:S02]  /*4ef0*/  FMNMX.FTZ R20, R185, R20, !PT ;  /* 0x00000014b9147209 */ /* 0x000fe40007810000 */
[----:B------:R-:W-:-:S02]  /*4f00*/  FSEL R0, R22, RZ, P1 ;  /* 0x000000ff16007208 */ /* 0x000fc40000800000 */
[----:B------:R-:W-:Y:S02]  /*4f10*/  FSEL R135, R135, -INF , P3 ;  /* 0xff80000087877808 */ /* 0x000fe40001800000 */
[----:B------:R-:W-:Y:S01]  /*4f20*/  FMNMX.FTZ R20, R187, R20, !PT ;  /* 0x00000014bb147209 */ /* 0x000fe20007810000 */
[-CC-:B------:R-:W-:Y:S01]  /*4f30*/  FFMA.FTZ R188, R191, R2.reuse, -R0.reuse ;  /* 0x00000002bfbc7223 */ /* 0x180fe20000010800 */
[----:B------:R-:W-:Y:S01]  /*4f40*/  ISETP.GT.AND P3, PT, R4, 0x21, PT ;  /* 0x000000210400780c */ /* 0x000fe20003f64270 */
[-CC-:B------:R-:W-:Y:S01]  /*4f50*/  FFMA.FTZ R190, R189, R2.reuse, -R0.reuse ;  /* 0x00000002bdbe7223 */ /* 0x180fe20000010800 */
[----:B------:R-:W-:Y:S01]  /*4f60*/  FSEL R191, R138, -INF , P2 ;  /* 0xff8000008abf7808 */ /* 0x000fe20001000000 */
[--C-:B------:R-:W-:Y:S01]  /*4f70*/  FFMA.FTZ R131, R183, R2, -R0.reuse ;  /* 0x00000002b7837223 */ /* 0x100fe20000010800 */
[----:B------:R-:W-:Y:S01]  /*4f80*/  FMNMX.FTZ R20, R135, R20, !PT ;  /* 0x0000001487147209 */ /* 0x000fe20007810000 */
[-CC-:B------:R-:W-:Y:S01]  /*4f90*/  FFMA.FTZ R184, R177, R2.reuse, -R0.reuse ;  /* 0x00000002b1b87223 */ /* 0x180fe20000010800 */
[C---:B------:R-:W-:Y:S01]  /*4fa0*/  ISETP.GT.AND P2, PT, R4.reuse, 0x28, PT ;  /* 0x000000280400780c */ /* 0x040fe20003f44270 */
[-CC-:B------:R-:W-:Y:S01]  /*4fb0*/  FFMA.FTZ R186, R121, R2.reuse, -R0.reuse ;  /* 0x0000000279ba7223 */ /* 0x180fe20000010800 */
[----:B------:R-:W-:Y:S01]  /*4fc0*/  FSEL R189, R139, -INF , P3 ;  /* 0xff8000008bbd7808 */ /* 0x000fe20001800000 */
[--C-:B------:R-:W-:Y:S01]  /*4fd0*/  FFMA.FTZ R139, R169, R2, -R0.reuse ;  /* 0x00000002a98b7223 */ /* 0x100fe20000010800 */
        /* <DEDUP_REMOVED lines=35> */
[----:B------:R-:W-:Y:S01]  /*5210*/  FFMA.FTZ R149, R165, R2, -R0 ;  /* 0x00000002a5957223 */ /* 0x000fe20000010800 */
[----:B------:R-:W-:Y:S01]  /*5220*/  FMNMX.FTZ R20, R177, R20, !PT ;  /* 0x00000014b1147209 */ /* 0x000fe20007810000 */
[----:B------:R-:W-:Y:S01]  /*5230*/  MUFU.EX2 R15, R15 ;  /* 0x0000000f000f7308 */ /* 0x000fe20000000800 */
[----:B------:R-:W-:-:S02]  /*5240*/  ISETP.GT.AND P3, PT, R4, 0x41, PT ;  /* 0x000000410400780c */ /* 0x000fc40003f64270 */
[----:B------:R-:W-:Y:S02]  /*5250*/  FSEL R169, R154, -INF , P2 ;  /* 0xff8000009aa97808 */ /* 0x000fe40001000000 */
[----:B------:R-:W-:Y:S02]  /*5260*/  FMNMX.FTZ R20, R151, R20, !PT ;  /* 0x0000001497147209 */ /* 0x000fe40007810000 */
[C---:B------:R-:W-:Y:S01]  /*5270*/  ISETP.GT.AND P2, PT, R4.reuse, 0x48, PT ;  /* 0x000000480400780c */ /* 0x040fe20003f44270 */
[----:B------:R-:W-:Y:S01]  /*5280*/  MUFU.EX2 R188, R188 ;  /* 0x000000bc00bc7308 */ /* 0x000fe20000000800 */
[----:B------:R-:W-:Y:S02]  /*5290*/  FSEL R155, R155, -INF , P3 ;  /* 0xff8000009b9b7808 */ /* 0x000fe40001800000 */
[----:B------:R-:W-:Y:S02]  /*52a0*/  FMNMX.FTZ R20, R169, R20, !PT ;  /* 0x00000014a9147209 */ /* 0x000fe40007810000 */
[----:B------:R-:W-:-:S02]  /*52b0*/  ISETP.GT.AND P3, PT, R4, 0x49, PT ;  /* 0x000000490400780c */ /* 0x000fc40003f64270 */
[----:B------:R-:W-:Y:S01]  /*52c0*/  FSEL R195, R158, -INF , P2 ;  /* 0xff8000009ec37808 */ /* 0x000fe20001000000 */
[----:B------:R-:W-:Y:S01]  /*52d0*/  MUFU.EX2 R190, R190 ;  /* 0x000000be00be7308 */ /* 0x000fe20000000800 */
[----:B------:R-:W-:Y:S02]  /*52e0*/  FMNMX.FTZ R20, R155, R20, !PT ;  /* 0x000000149b147209 */ /* 0x000fe40007810000 */
[C---:B------:R-:W-:Y:S02]  /*52f0*/  ISETP.GT.AND P2, PT, R4.reuse, 0x50, PT ;  /* 0x000000500400780c */ /* 0x040fe40003f44270 */
[----:B------:R-:W-:Y:S02]  /*5300*/  FSEL R159, R159, -INF , P3 ;  /* 0xff8000009f9f7808 */ /* 0x000fe40001800000 */
        /* <DEDUP_REMOVED lines=13> */
[----:B------:R-:W-:Y:S02]  /*53e0*/  FSEL R167, R167, -INF , P3 ;  /* 0xff800000a7a77808 */ /* 0x000fe40001800000 */
        /* <DEDUP_REMOVED lines=13> */
[----:B0-----:R-:W-:-:S02]  /*54c0*/  FMNMX.FTZ R4, R3, R4, !PT ;  /* 0x0000000403047209 */ /* 0x001fc40007810000 */
[----:B------:R-:W-:Y:S02]  /*54d0*/  FSEL R3, R5, RZ, P1 ;  /* 0x000000ff05037208 */ /* 0x000fe40000800000 */
[C---:B------:R-:W-:Y:S01]  /*54e0*/  FSETP.NEU.FTZ.AND P2, PT, R4.reuse, -INF , PT ;  /* 0xff8000000400780b */ /* 0x040fe20003f5d000 */
[CC--:B------:R-:W-:Y:S02]  /*54f0*/  FMUL.FTZ R20, R4.reuse, R2.reuse ;  /* 0x0000000204147220 */ /* 0x0c0fe40000410000 */
[----:B------:R-:W-:Y:S01]  /*5500*/  MUFU.EX2 R178, R178 ;  /* 0x000000b200b27308 */ /* 0x000fe20000000800 */
[----:B------:R-:W-:Y:S01]  /*5510*/  FADD.FTZ R3, -R3, R14 ;  /* 0x0000000e03037221 */ /* 0x000fe20000010100 */
[----:B------:R-:W-:Y:S02]  /*5520*/  FSEL R128, R4, RZ, P2 ;  /* 0x000000ff04807208 */ /* 0x000fe40001000000 */
[----:B------:R-:W-:Y:S01]  /*5530*/  FSEL R20, R20, RZ, P2 ;  /* 0x000000ff14147208 */ /* 0x000fe20001000000 */
[----:B------:R-:W-:-:S02]  /*5540*/  FMUL.FTZ R0, R3, R2 ;  /* 0x0000000203007220 */ /* 0x000fc40000410000 */
[----:B------:R-:W-:Y:S01]  /*5550*/  FADD.FTZ R3, -R128, R13 ;  /* 0x0000000d80037221 */ /* 0x000fe20000010100 */
[----:B------:R-:W-:Y:S01]  /*5560*/  MUFU.EX2 R125, R125 ;  /* 0x0000007d007d7308 */ /* 0x000fe20000000800 */
[-CC-:B------:R-:W-:Y:S01]  /*5570*/  FFMA.FTZ R22, R122, R2.reuse, -R20.reuse ;  /* 0x000000027a167223 */ /* 0x180fe20000010814 */
[-CC-:B------:R-:W-:Y:S01]  /*5580*/  FFMA.FTZ R123, R123, R2.reuse, -R20.reuse ;  /* 0x000000027b7b7223 */ /* 0x180fe20000010814 */
[-C--:B------:R-:W-:Y:S01]  /*5590*/  FMUL.FTZ R3, R3, R2.reuse ;  /* 0x0000000203037220 */ /* 0x080fe20000410000 */
        /* <DEDUP_REMOVED lines=21> */
[----:B0-----:R-:W-:Y:S01]  /*56f0*/  FFMA.FTZ R9, R0, R9, R15 ;  /* 0x0000000900097223 */ /* 0x001fe2000001000f */
[-CC-:B------:R-:W-:Y:S01]  /*5700*/  FFMA.FTZ R133, R133, R2.reuse, -R20.reuse ;  /* 0x0000000285857223 */ /* 0x180fe20000010814 */
[-CC-:B------:R-:W-:Y:S01]  /*5710*/  FFMA.FTZ R163, R163, R2.reuse, -R20.reuse ;  /* 0x00000002a3a37223 */ /* 0x180fe20000010814 */
[-CC-:B------:R-:W-:Y:S01]  /*5720*/  FFMA.FTZ R197, R197, R2.reuse, -R20.reuse ;  /* 0x00000002c5c57223 */ /* 0x180fe20000010814 */
[----:B------:R-:W-:Y:S01]  /*5730*/  FADD.FTZ R9, R188, R9 ;  /* 0x00000009bc097221 */ /* 0x000fe20000010000 */
[----:B------:R-:W-:-:S02]  /*5740*/  FFMA.FTZ R20, R167, R2, -R20 ;  /* 0x00000002a7147223 */ /* 0x000fc40000010814 */
[----:B------:R-:W0:Y:S08]  /*5750*/  MUFU.EX2 R123, R123 ;  /* 0x0000007b007b7308 */ /* 0x000e300000000800 */
        /* <DEDUP_REMOVED lines=14> */
[----:B0-----:R-:W-:Y:S01]  /*5840*/  FADD.FTZ R132, R122, R143 ;  /* 0x0000008f7a847221 */ /* 0x001fe20000010000 */
[----:B------:R-:W-:-:S06]  /*5850*/  FADD.FTZ R143, R121, R8 ;  /* 0x00000008798f7221 */ /* 0x000fcc0000010000 */
[----:B------:R-:W0:Y:S01]  /*5860*/  MUFU.EX2 R124, R124 ;  /* 0x0000007c007c7308 */ /* 0x000e220000000800 */
[----:B--2---:R-:W-:-:S07]  /*5870*/  FADD.FTZ R132, R185, R132 ;  /* 0x00000084b9847221 */ /* 0x004fce0000010000 */
[----:B------:R-:W2:Y:S01]  /*5880*/  MUFU.EX2 R181, R181 ;  /* 0x000000b500b57308 */ /* 0x000ea20000000800 */
[----:B-1----:R-:W-:Y:S01]  /*5890*/  FADD.FTZ R9, R187, R132 ;  /* 0x00000084bb097221 */ /* 0x002fe20000010000 */
[----:B------:R-:W-:-:S04]  /*58a0*/  FADD.FTZ R132, R180, R143 ;  /* 0x0000008fb4847221 */ /* 0x000fc80000010000 */
[----:B------:R-:W-:Y:S02]  /*58b0*/  FADD.FTZ R143, R21, R132 ;  /* 0x00000084158f7221 */ /* 0x000fe40000010000 */
[----:B------:R-:W1:Y:S01]  /*58c0*/  MUFU.EX2 R126, R126 ;  /* 0x0000007e007e7308 */ /* 0x000e620000000800 */
[----:B0-----:R-:W-:-:S07]  /*58d0*/  FADD.FTZ R8, R124, R9 ;  /* 0x000000097c087221 */ /* 0x001fce0000010000 */
[----:B------:R-:W0:Y:S01]  /*58e0*/  MUFU.EX2 R14, R14 ;  /* 0x0000000e000e7308 */ /* 0x000e220000000800 */
[----:B--2---:R-:W-:Y:S01]  /*58f0*/  FADD.FTZ R9, R181, R8 ;  /* 0x00000008b5097221 */ /* 0x004fe20000010000 */
[----:B------:R-:W-:-:S06]  /*5900*/  FADD.FTZ R8, R182, R143 ;  /* 0x0000008fb6087221 */ /* 0x000fcc0000010000 */
[----:B------:R-:W2:Y:S01]  /*5910*/  MUFU.EX2 R13, R13 ;  /* 0x0000000d000d7308 */ /* 0x000ea20000000800 */
[----:B-1----:R-:W-:-:S07]  /*5920*/  FADD.FTZ R9, R126, R9 ;  /* 0x000000097e097221 */ /* 0x002fce0000010000 */
        /* <DEDUP_REMOVED lines=49> */
.L_x_5466:
[----:B------:R-:W0:Y:S01]  /*5c40*/  S2UR UR5, SR_CgaCtaId ;  /* 0x00000000000579c3 */ /* 0x000e220000008800 */
        /* <DEDUP_REMOVED lines=35> */
.L_x_5456:
[----:B------:R-:W-:-:S13]  /*5e80*/  R2UR UR5, R18 ;  /* 0x00000000120572ca */ /* 0x000fda00000e0000 */
[----:B------:R-:W-:-:S06]  /*5e90*/  UISETP.GE.AND UP0, UPT, UR60, UR5, UPT ;  /* 0x000000053c00728c */ /* 0x000fcc000bf06270 */
[----:B------:R-:W-:-:S13]  /*5ea0*/  PLOP3.LUT P1, PT, PT, PT, UP0, 0x80, 0x0 ;  /* 0x000000000000781c */ /* 0x000fda0003f2f008 */
[----:B------:R-:W-:Y:S05]  /*5eb0*/  @!P1 BRA `(.L_x_5468) ;  /* 0x0000001c007c9947 */ /* 0x000fea0003800000 */
[----:B------:R-:W-:Y:S01]  /*5ec0*/  IMAD.MOV.U32 R13, RZ, RZ, R4 ;  /* 0x000000ffff0d7224 */ /* 0x000fe200078e0004 */
[----:B------:R-:W-:Y:S01]  /*5ed0*/  MOV R11, R5 ;  /* 0x00000005000b7202 */ /* 0x000fe20000000f00 */
[----:B------:R-:W-:Y:S01]  /*5ee0*/  UMOV UR61, UR6 ;  /* 0x00000006003d7c82 */ /* 0x000fe20008000000 */
[----:B------:R-:W-:-:S05]  /*5ef0*/  UMOV UR7, UR4 ;  /* 0x0000000400077c82 */ /* 0x000fca0008000000 */
.L_x_5479:
[----:B------:R-:W-:-:S04]  /*5f00*/  UIADD3 UR4, UR7, 0x1, URZ ;  /* 0x0000000107047890 */ /* 0x000fc8000fffe03f */
[----:B------:R-:W-:-:S04]  /*5f10*/  UISETP.NE.AND UP0, UPT, UR4, 0x2, UPT ;  /* 0x000000020400788c */ /* 0x000fc8000bf05270 */
[----:B------:R-:W-:Y:S02]  /*5f20*/  USEL UR6, URZ, 0x1, UP0 ;  /* 0x000000013f067887 */ /* 0x000fe40008000000 */
[----:B------:R-:W-:Y:S02]  /*5f30*/  USEL UR4, UR4, URZ, UP0 ;  /* 0x0000003f04047287 */ /* 0x000fe40008000000 */
[----:B------:R-:W-:Y:S01]  /*5f40*/  ULOP3.LUT UR6, UR61, UR6, URZ, 0x3c, !UPT ;  /* 0x000000063d067292 */ /* 0x000fe2000f8e3c3f */
[----:B------:R-:W-:Y:S11]  /*5f50*/  @!P0 BRA `(.L_x_5469) ;  /* 0x0000000000048947 */ /* 0x000ff60003800000 */
[----:B------:R-:W-:Y:S01]  /*5f60*/  BPT.TRAP 0x1 ;  /* 0x000000040000795c */ /* 0x000fe20000300000 */
.L_x_5469:
[----:B------:R-:W-:Y:S01]  /*5f70*/  ULEA UR38, UR4, UR39, 0x3 ;  /* 0x0000002704267291 */ /* 0x000fe2000f8e183f */
[----:B------:R-:W-:-:S05]  /*5f80*/  IMAD.U32 R2, RZ, RZ, UR6 ;  /* 0x00000006ff027e24 */ /* 0x000fca000f8e00ff */
[----:B------:R-:W-:-:S04]  /*5f90*/  SHF.L.U32 R2, R2, 0x1f, RZ ;  /* 0x0000001f02027819 */ /* 0x000fc800000006ff */
[----:B------:R0:W1:Y:S01]  /*5fa0*/  SYNCS.PHASECHK.TRANS64.TRYWAIT P1, [UR38+0x30830], R2 ;  /* 0x03083002ff0075a7 */ /* 0x0000620008020166 */
[----:B------:R-:W-:Y:S05]  /*5fb0*/  @!P0 BRA `(.L_x_5470) ;  /* 0x0000000000048947 */ /* 0x000fea0003800000 */
[----:B------:R-:W-:Y:S01]  /*5fc0*/  BPT.TRAP 0x1 ;  /* 0x000000040000795c */ /* 0x000fe20000300000 */
.L_x_5470:
[----:B-1----:R-:W-:Y:S05]  /*5fd0*/  @P1 BRA `(.L_x_5471) ;  /* 0x0000000000081947 */ /* 0x002fea0003800000 */
[----:B------:R-:W1:Y:S02]  /*5fe0*/  SYNCS.PHASECHK.TRANS64.TRYWAIT P1, [UR38+0x30830], R2 ;  /* 0x03083002ff0075a7 */ /* 0x000e640008020166 */
[----:B-1----:R-:W-:Y:S05]  /*5ff0*/  @!P1 BRA `(.L_x_5472) ;  /* 0x0000008800b89947 */ /* 0x002fea0003800000 */
.L_x_5471:
        /* <DEDUP_REMOVED lines=162> */
.L_x_5473:
[----:B------:R-:W-:Y:S01]  /*6a20*/  ULEA UR5, UR7, UR39, 0x3 ;  /* 0x0000002707057291 */ /* 0x000fe2000f8e183f */
[----:B------:R-:W-:-:S05]  /*6a30*/  IMAD.U32 R0, RZ, RZ, UR61 ;  /* 0x0000003dff007e24 */ /* 0x000fca000f8e00ff */
[----:B------:R-:W-:-:S04]  /*6a40*/  SHF.L.U32 R0, R0, 0x1f, RZ ;  /* 0x0000001f00007819 */ /* 0x000fc800000006ff */
[----:B------:R2:W3:Y:S01]  /*6a50*/  SYNCS.PHASECHK.TRANS64.TRYWAIT P1, [UR5+0x30850], R0 ;  /* 0x03085000ff0075a7 */ /* 0x0004e20008020145 */
[----:B------:R-:W-:Y:S05]  /*6a60*/  @!P0 BRA `(.L_x_5474) ;  /* 0x0000000000048947 */ /* 0x000fea0003800000 */
[----:B------:R-:W-:Y:S01]  /*6a70*/  BPT.TRAP 0x1 ;  /* 0x000000040000795c */ /* 0x000fe20000300000 */
.L_x_5474:
[----:B---3--:R-:W-:Y:S05]  /*6a80*/  @P1 BRA `(.L_x_5475) ;  /* 0x0000000000081947 */ /* 0x008fea0003800000 */
[----:B------:R-:W3:Y:S02]  /*6a90*/  SYNCS.PHASECHK.TRANS64.TRYWAIT P1, [UR5+0x30850], R0 ;  /* 0x03085000ff0075a7 */ /* 0x000ee40008020145 */
[----:B---3--:R-:W-:Y:S05]  /*6aa0*/  @!P1 BRA `(.L_x_5476) ;  /* 0x0000008000249947 */ /* 0x008fea0003800000 */
.L_x_5475:
        /* <DEDUP_REMOVED lines=36> */
.L_x_5477:
[----:B--23--:R-:W-:Y:S01]  /*6cf0*/  FMNMX.FTZ R0, R120, R11, !PT ;  /* 0x0000000b78007209 */ /* 0x00cfe20007810000 */
[----:B------:R-:W2:Y:S01]  /*6d00*/  S2UR UR7, SR_CgaCtaId ;  /* 0x00000000000779c3 */ /* 0x000ea20000008800 */
[----:B01----:R-:W-:Y:S01]  /*6d10*/  FMNMX.FTZ R2, R122, R13, !PT ;  /* 0x0000000d7a027209 */ /* 0x003fe20007810000 */
        /* <DEDUP_REMOVED lines=12> */
[----:B--2---:R-:W-:Y:S01]  /*6de0*/  UPRMT UR38, UR7, 0x654, UR38 ;  /* 0x0000065407267896 */ /* 0x004fe20008000026 */
        /* <DEDUP_REMOVED lines=40> */
[----:B------:R-:W0:Y:S01]  /*7070*/  SHFL.BFLY PT, R5, R12, 0x1, 0x1f ;  /* 0x0c201f000c057f89 */ /* 0x000e2200000e0000 */
[----:B------:R-:W1:Y:S03]  /*7080*/  LDC R2, c[0x0][0x988] ;  /* 0x00026200ff027b82 */ /* 0x000e660000000800 */
[----:B------:R-:W2:Y:S01]  /*7090*/  SHFL.BFLY PT, R15, R14, 0x1, 0x1f ;  /* 0x0c201f000e0f7f89 */ /* 0x000ea200000e0000 */
[----:B0-----:R-:W-:Y:S02]  /*70a0*/  FMNMX.FTZ R5, R12, R5, !PT ;  /* 0x000000050c057209 */ /* 0x001fe40007810000 */
[----:B--2---:R-:W-:-:S03]  /*70b0*/  FMNMX.FTZ R4, R14, R15, !PT ;  /* 0x0000000f0e047209 */ /* 0x004fc60007810000 */
[C---:B------:R-:W-:Y:S01]  /*70c0*/  FADD.FTZ R11, -R5.reuse, R11 ;  /* 0x0000000b050b7221 */ /* 0x040fe20000010100 */
[----:B-1----:R-:W-:-:S03]  /*70d0*/  FMUL.FTZ R169, R5, R2 ;  /* 0x0000000205a97220 */ /* 0x002fc60000410000 */
[-C--:B------:R-:W-:Y:S01]  /*70e0*/  FMUL.FTZ R15, R11, R2.reuse ;  /* 0x000000020b0f7220 */ /* 0x080fe20000410000 */
[C---:B------:R-:W-:Y:S01]  /*70f0*/  FADD.FTZ R11, -R4.reuse, R13 ;  /* 0x0000000d040b7221 */ /* 0x040fe20000010100 */
[-CC-:B------:R-:W-:Y:S01]  /*7100*/  FFMA.FTZ R188, R121, R2.reuse, -R169.reuse ;  /* 0x0000000279bc7223 */ /* 0x180fe200000108a9 */
[-CC-:B------:R-:W-:Y:S01]  /*7110*/  FFMA.FTZ R121, R145, R2.reuse, -R169.reuse ;  /* 0x0000000291797223 */ /* 0x180fe200000108a9 */
[-C--:B------:R-:W-:Y:S01]  /*7120*/  FMUL.FTZ R145, R4, R2.reuse ;  /* 0x0000000204917220 */ /* 0x080fe20000410000 */
[-C--:B------:R-:W-:Y:S01]  /*7130*/  FMUL.FTZ R3, R11, R2.reuse ;  /* 0x000000020b037220 */ /* 0x080fe20000410000 */
[-C--:B------:R-:W-:Y:S01]  /*7140*/  FFMA.FTZ R11, R120, R2.reuse, -R169 ;  /* 0x00000002780b7223 */ /* 0x080fe200000108a9 */
[----:B------:R0:W-:Y:S01]  /*7150*/  MUFU.EX2 R0, R15 ;  /* 0x0000000f00007308 */ /* 0x0001e20000000800 */
[-CC-:B------:R-:W-:Y:S01]  /*7160*/  FFMA.FTZ R12, R122, R2.reuse, -R145.reuse ;  /* 0x000000027a0c7223 */ /* 0x180fe20000010891 */
        /* <DEDUP_REMOVED lines=8> */
[-C--:B0-----:R-:W-:Y:S01]  /*71f0*/  FFMA.FTZ R15, R129, R2.reuse, -R169 ;  /* 0x00000002810f7223 */ /* 0x081fe200000108a9 */
        /* <DEDUP_REMOVED lines=9> */
[-C--:B------:R-:W-:Y:S01]  /*7290*/  FFMA.FTZ R22, R139, R2.reuse, -R145 ;  /* 0x000000028b167223 */ /* 0x080fe20000010891 */
[-C--:B------:R-:W-:Y:S01]  /*72a0*/  FFMA.FTZ R182, R140, R2.reuse, -R169 ;  /* 0x000000028cb67223 */ /* 0x080fe200000108a9 */
[-C--:B------:R-:W-:Y:S01]  /*72b0*/  FFMA.FTZ R183, R142, R2.reuse, -R145 ;  /* 0x000000028eb77223 */ /* 0x080fe20000010891 */
[-C--:B------:R-:W-:Y:S01]  /*72c0*/  FFMA.FTZ R23, R141, R2.reuse, -R169 ;  /* 0x000000028d177223 */ /* 0x080fe200000108a9 */
[----:B------:R-:W0:Y:S01]  /*72d0*/  MUFU.EX2 R12, R12 ;  /* 0x0000000c000c7308 */ /* 0x000e220000000800 */
[----:B-1----:R-:W-:Y:S01]  /*72e0*/  FFMA.FTZ R9, R0, R9, R11 ;  /* 0x0000000900097223 */ /* 0x002fe2000001000b */
[-C--:B------:R-:W-:Y:S01]  /*72f0*/  FFMA.FTZ R120, R143, R2.reuse, -R145 ;  /* 0x000000028f787223 */ /* 0x080fe20000010891 */
[-C--:B------:R-:W-:Y:S01]  /*7300*/  FFMA.FTZ R176, R144, R2.reuse, -R169 ;  /* 0x0000000290b07223 */ /* 0x080fe200000108a9 */
[-CC-:B------:R-:W-:Y:S01]  /*7310*/  FFMA.FTZ R177, R146, R2.reuse, -R145.reuse ;  /* 0x0000000292b17223 */ /* 0x180fe20000010891 */
        /* <DEDUP_REMOVED lines=23> */
[-C--:B------:R-:W-:Y:S01]  /*7490*/  FFMA.FTZ R166, R166, R2.reuse, -R145 ;  /* 0x00000002a6a67223 */ /* 0x080fe20000010891 */
[-C--:B------:R-:W-:Y:S01]  /*74a0*/  FFMA.FTZ R141, R165, R2.reuse, -R169 ;  /* 0x00000002a58d7223 */ /* 0x080fe200000108a9 */
[----:B------:R-:W-:-:S02]  /*74b0*/  FFMA.FTZ R145, R167, R2, -R145 ;  /* 0x00000002a7917223 */ /* 0x000fc40000010891 */
        /* <DEDUP_REMOVED lines=90> */
.L_x_5478:
[----:B------:R-:W0:Y:S01]  /*7a60*/  S2UR UR10, SR_CgaCtaId ;  /* 0x00000000000a79c3 */ /* 0x000e220000008800 */
[----:B------:R-:W-:Y:S01]  /*7a70*/  R2UR UR7, R18 ;  /* 0x00000000120772ca */ /* 0x000fe200000e0000 */
[----:B------:R-:W-:Y:S01]  /*7a80*/  UIADD3 UR5, UR5, 0x30860, URZ ;  /* 0x0003086005057890 */ /* 0x000fe2000fffe03f */
[----:B------:R-:W-:Y:S01]  /*7a90*/  F2FP.BF16.F32.PACK_AB R188, R188, R11 ;  /* 0x0000000bbcbc723e */ /* 0x000fe200000010ff */
[----:B------:R-:W-:Y:S01]  /*7aa0*/  UMOV UR61, UR6 ;  /* 0x00000006003d7c82 */ /* 0x000fe20008000000 */
[----:B------:R-:W-:Y:S01]  /*7ab0*/  F2FP.BF16.F32.PACK_AB R190, R13, R190 ;  /* 0x000000be0dbe723e */ /* 0x000fe200000010ff */
[----:B------:R-:W-:Y:S01]  /*7ac0*/  IMAD.MOV.U32 R13, RZ, RZ, R4 ;  /* 0x000000ffff0d7224 */ /* 0x000fe200078e0004 */
[----:B------:R-:W-:Y:S02]  /*7ad0*/  F2FP.BF16.F32.PACK_AB R189, R189, R12 ;  /* 0x0000000cbdbd723e */ /* 0x000fe400000010ff */
[----:B------:R-:W-:Y:S02]  /*7ae0*/  F2FP.BF16.F32.PACK_AB R191, R14, R191 ;  /* 0x000000bf0ebf723e */ /* 0x000fe400000010ff */
[----:B------:R-:W-:-:S02]  /*7af0*/  F2FP.BF16.F32.PACK_AB R184, R15, R184 ;  /* 0x000000b80fb8723e */ /* 0x000fc400000010ff */
[----:B------:R-:W-:Y:S01]  /*7b00*/  F2FP.BF16.F32.PACK_AB R185, R16, R185 ;  /* 0x000000b910b9723e */ /* 0x000fe200000010ff */
[----:B------:R-:W-:Y:S01]  /*7b10*/  UISETP.GT.AND UP0, UPT, UR60, UR7, UPT ;  /* 0x000000073c00728c */ /* 0x000fe2000bf04270 */
[----:B------:R-:W-:Y:S01]  /*7b20*/  F2FP.BF16.F32.PACK_AB R186, R17, R186 ;  /* 0x000000ba11ba723e */ /* 0x000fe200000010ff */
[----:B------:R-:W-:Y:S01]  /*7b30*/  UIADD3 UR60, UR60, -0x1, URZ ;  /* 0xffffffff3c3c7890 */ /* 0x000fe2000fffe03f */
[----:B------:R-:W-:Y:S01]  /*7b40*/  F2FP.BF16.F32.PACK_AB R187, R20, R187 ;  /* 0x000000bb14bb723e */ /* 0x000fe200000010ff */
[----:B------:R-:W-:Y:S01]  /*7b50*/  UMOV UR7, UR4 ;  /* 0x0000000400077c82 */ /* 0x000fe20008000000 */
        /* <DEDUP_REMOVED lines=19> */
[----:B------:R-:W-:Y:S01]  /*7c90*/  MOV R11, R5 ;  /* 0x00000005000b7202 */ /* 0x000fe20000000f00 */
[----:B------:R-:W-:Y:S06]  /*7ca0*/  @P1 BRA `(.L_x_5479) ;  /* 0xffffffe000941947 */ /* 0x000fec000383ffff */
.L_x_5468:
        /* <DEDUP_REMOVED lines=99> */
.L_x_5480:
[----:B------:R-:W-:Y:S01]  /*82e0*/  ULEA UR5, UR4, UR39, 0x3 ;  /* 0x0000002704057291 */ /* 0x000fe2000f8e183f */
[----:B------:R-:W-:-:S05]  /*82f0*/  IMAD.U32 R0, RZ, RZ, UR6 ;  /* 0x00000006ff007e24 */ /* 0x000fca000f8e00ff */
[----:B------:R-:W-:-:S04]  /*8300*/  SHF.L.U32 R0, R0, 0x1f, RZ ;  /* 0x0000001f00007819 */ /* 0x000fc800000006ff */
[----:B------:R0:W1:Y:S01]  /*8310*/  SYNCS.PHASECHK.TRANS64.TRYWAIT P1, [UR5+0x30850], R0 ;  /* 0x03085000ff0075a7 */ /* 0x0000620008020145 */
[----:B------:R-:W-:Y:S05]  /*8320*/  @!P0 BRA `(.L_x_5481) ;  /* 0x0000000000048947 */ /* 0x000fea0003800000 */
[----:B------:R-:W-:Y:S01]  /*8330*/  BPT.TRAP 0x1 ;  /* 0x000000040000795c */ /* 0x000fe20000300000 */
.L_x_5481:
[----:B-1----:R-:W-:Y:S05]  /*8340*/  @P1 BRA `(.L_x_5482) ;  /* 0x0000000000081947 */ /* 0x002fea0003800000 */
[----:B------:R-:W1:Y:S02]  /*8350*/  SYNCS.PHASECHK.TRANS64.TRYWAIT P1, [UR5+0x30850], R0 ;  /* 0x03085000ff0075a7 */ /* 0x000e640008020145 */
[----:B-1----:R-:W-:Y:S05]  /*8360*/  @!P1 BRA `(.L_x_5483) ;  /* 0x00000068000c9947 */ /* 0x002fea0003800000 */
.L_x_5482:
        /* <DEDUP_REMOVED lines=19> */
[----:B------:R-:W-:Y:S01]  /*84a0*/  MOV R3, 0xff800000 ;  /* 0xff80000000037802 */ /* 0x000fe20000000f00 */
[----:B------:R-:W-:-:S02]  /*84b0*/  IMAD.MOV.U32 R0, RZ, RZ, -0x800000 ;  /* 0xff800000ff007424 */ /* 0x000fc400078e00ff */
        /* <DEDUP_REMOVED lines=41> */
.L_x_5484:
        /* <DEDUP_REMOVED lines=101> */
.L_x_5448:
[----:B------:R-:W-:Y:S05]  /*8da0*/  @P0 BRA `(.L_x_5485) ;  /* 0x0000001800d00947 */ /* 0x000fea0003800000 */
[----:B0-----:R-:W0:Y:S01]  /*8db0*/  S2R R2, SR_TID.X ;  /* 0x0000000000027919 */ /* 0x001e220000002100 */
[----:B------:R-:W1:Y:S01]  /*8dc0*/  LDC R17, c[0x0][0xbe8] ;  /* 0x0002fa00ff117b82 */ /* 0x000e620000000800 */
[----:B------:R-:W-:Y:S01]  /*8dd0*/  R2UR UR13, R19 ;  /* 0x00000000130d72ca */ /* 0x000fe200000e0000 */
[----:B------:R-:W-:Y:S01]  /*8de0*/  ULDC.64 UR8, c[0x0][0xbd0] ;  /* 0x0002f40000087ab9 */ /* 0x000fe20000000a00 */
[----:B------:R-:W2:Y:S01]  /*8df0*/  S2R R21, SR_CTAID.X ;  /* 0x0000000000157919 */ /* 0x000ea20000002500 */
[----:B------:R-:W-:Y:S04]  /*8e00*/  BSSY B0, `(.L_x_5486) ;  /* 0x000011a000007945 */ /* 0x000fe80003800000 */
[----:B------:R-:W3:Y:S06]  /*8e10*/  S2UR UR12, SR_CTAID.Z ;  /* 0x00000000000c79c3 */ /* 0x000eec0000002700 */
[----:B------:R-:W-:-:S02]  /*8e20*/  USHF.R.S32.HI UR7, URZ, 0x1f, UR13 ;  /* 0x0000001f3f077899 */ /* 0x000fc4000801140d */
[----:B------:R-:W-:Y:S01]  /*8e30*/  IMAD R16, RZ, RZ, -UR13 ;  /* 0x8000000dff107e24 */ /* 0x000fe2000f8e02ff */
[----:B------:R-:W4:Y:S01]  /*8e40*/  S2UR UR11, SR_CTAID.Y ;  /* 0x00000000000b79c3 */ /* 0x000f220000002600 */
[----:B------:R-:W-:Y:S02]  /*8e50*/  UIMAD.WIDE.U32 UR4, UR13, UR8, URZ ;  /* 0x000000080d0472a5 */ /* 0x000fe4000f8e003f */
[----:B------:R-:W-:-:S04]  /*8e60*/  UIMAD UR6, UR7, UR8, URZ ;  /* 0x00000008070672a4 */ /* 0x000fc8000f8e023f */
[----:B------:R-:W-:Y:S01]  /*8e70*/  UIMAD UR6, UR13, UR9, UR6 ;  /* 0x000000090d0672a4 */ /* 0x000fe2000f8e0206 */
[----:B------:R-:W-:Y:S01]  /*8e80*/  BAR.SYNC.DEFER_BLOCKING 0x1, 0x100 ;  /* 0x0044000000007b1d */ /* 0x000fe20000010000 */
[----:B-1----:R-:W-:Y:S02]  /*8e90*/  ISETP.NE.AND P0, PT, R17, 0x1, PT ;  /* 0x000000011100780c */ /* 0x002fe40003f05270 */
[----:B------:R-:W-:-:S05]  /*8ea0*/  UIADD3 UR6, UR5, UR6, URZ ;  /* 0x0000000605067290 */ /* 0x000fca000fffe03f */
[----:B------:R-:W4:Y:S01]  /*8eb0*/  LDC R23, c[0x0][0xc50] ;  /* 0x00031400ff177b82 */ /* 0x000f220000000800 */
[----:B0-----:R-:W-:Y:S01]  /*8ec0*/  VIADD R4, R2, 0xffffff80 ;  /* 0xffffff8002047836 */ /* 0x001fe20000000000 */
[----:B---3--:R-:W-:Y:S01]  /*8ed0*/  USHF.R.S32.HI UR10, URZ, 0x1f, UR12 ;  /* 0x0000001f3f0a7899 */ /* 0x008fe2000801140c */
[----:B------:R-:W-:-:S03]  /*8ee0*/  ULDC.64 UR8, c[0x0][0xb38] ;  /* 0x0002ce0000087ab9 */ /* 0x000fc60000000a00 */
[----:B------:R-:W-:Y:S01]  /*8ef0*/  SHF.R.S32.HI R5, RZ, 0x1f, R4 ;  /* 0x0000001fff057819 */ /* 0x000fe20000011404 */
[----:B------:R-:W-:Y:S01]  /*8f00*/  UIMAD UR7, UR7, UR8, URZ ;  /* 0x00000008070772a4 */ /* 0x000fe2000f8e023f */
[----:B------:R-:W0:Y:S02]  /*8f10*/  LDC.64 R14, c[0x0][0xb40] ;  /* 0x0002d000ff0e7b82 */ /* 0x000e240000000a00 */
[CC--:B------:R-:W-:Y:S02]  /*8f20*/  LEA.HI R2, R5.reuse, R4.reuse, RZ, 0x7 ;  /* 0x0000000405027211 */ /* 0x0c0fe400078f38ff */
[----:B------:R-:W-:Y:S02]  /*8f30*/  LEA.HI R5, R5, R4, RZ, 0x2 ;  /* 0x0000000405057211 */ /* 0x000fe400078f10ff */
[----:B------:R-:W-:Y:S02]  /*8f40*/  LOP3.LUT R7, R2, 0xffffff80, RZ, 0xc0, !PT ;  /* 0xffffff8002077812 */ /* 0x000fe400078ec0ff */
[----:B------:R-:W-:Y:S01]  /*8f50*/  LOP3.LUT R5, R5, 0xfffffffc, RZ, 0xc0, !PT ;  /* 0xfffffffc05057812 */ /* 0x000fe200078ec0ff */
[----:B------:R-:W1:Y:S02]  /*8f60*/  @P0 LDC R13, c[0x0][0xbf0] ;  /* 0x0002fc00ff0d0b82 */ /* 0x000e640000000800 */
[----:B------:R-:W-:Y:S01]  /*8f70*/  IMAD.IADD R18, R4, 0x1, -R7 ;  /* 0x0000000104127824 */ /* 0x000fe200078e0a07 */
[----:B------:R-:W-:-:S02]  /*8f80*/  SHF.R.S32.HI R7, RZ, 0x7, R2 ;  /* 0x00000007ff077819 */ /* 0x000fc40000011402 */
[----:B------:R-:W-:Y:S02]  /*8f90*/  IADD3 R5, R4, -R5, RZ ;  /* 0x8000000504057210 */ /* 0x000fe40007ffe0ff */
[----:B------:R-:W-:Y:S01]  /*8fa0*/  SHF.R.S32.HI R9, RZ, 0x1f, R18 ;  /* 0x0000001fff097819 */ /* 0x000fe20000011412 */
[----:B------:R-:W3:Y:S01]  /*8fb0*/  @P0 LDC R123, c[0x0][0xbec] ;  /* 0x0002fb00ff7b0b82 */ /* 0x000ee20000000800 */
[----:B------:R-:W-:Y:S01]  /*8fc0*/  LEA.HI R2, R2, R7, RZ, 0x1 ;  /* 0x0000000702027211 */ /* 0x000fe200078f08ff */
[----:B----4-:R-:W-:Y:S01]  /*8fd0*/  IMAD R23, R23, R16, UR11 ;  /* 0x0000000b17177e24 */ /* 0x010fe2000f8e0210 */
[-C--:B------:R-:W-:Y:S02]  /*8fe0*/  LEA.HI R20, R9, R18.reuse, RZ, 0x2 ;  /* 0x0000001209147211 */ /* 0x080fe400078f10ff */
[----:B------:R-:W-:Y:S02]  /*8ff0*/  LOP3.LUT R2, R2, 0x3fffffe, RZ, 0xc0, !PT ;  /* 0x03fffffe02027812 */ /* 0x000fe400078ec0ff */
[--C-:B------:R-:W-:Y:S01]  /*9000*/  SHF.R.S32.HI R6, RZ, 0x2, R20.reuse ;  /* 0x00000002ff067819 */ /* 0x100fe20000011414 */
[----:B------:R-:W4:Y:S01]  /*9010*/  @P0 LDC R22, c[0x0][0xbf0] ;  /* 0x0002fc00ff160b82 */ /* 0x000f220000000800 */
[----:B------:R-:W-:Y:S01]  /*9020*/  SHF.R.S32.HI R11, RZ, 0x1f, R20 ;  /* 0x0000001fff0b7819 */ /* 0x000fe20000011414 */
[----:B------:R-:W-:Y:S01]  /*9030*/  IMAD.IADD R2, R7, 0x1, -R2 ;  /* 0x0000000107027824 */ /* 0x000fe200078e0a02 */
[----:B------:R-:W-:Y:S01]  /*9040*/  LEA.HI R9, R9, R18, RZ, 0x5 ;  /* 0x0000001209097211 */ /* 0x000fe200078f28ff */
[----:B0-----:R-:W-:Y:S01]  /*9050*/  IMAD R12, R14, UR10, RZ ;  /* 0x0000000a0e0c7c24 */ /* 0x001fe2000f8e02ff */
[----:B------:R-:W-:-:S02]  /*9060*/  LEA.HI R11, R11, R6, RZ, 0x3 ;  /* 0x000000060b0b7211 */ /* 0x000fc400078f18ff */
[----:B------:R-:W-:Y:S02]  /*9070*/  SHF.R.S32.HI R7, RZ, 0x5, R9 ;  /* 0x00000005ff077819 */ /* 0x000fe40000011409 */
[----:B------:R-:W-:Y:S01]  /*9080*/  LOP3.LUT R11, R11, 0xfffffff8, RZ, 0xc0, !PT ;  /* 0xfffffff80b0b7812 */ /* 0x000fe200078ec0ff */
[----:B------:R-:W0:Y:S04]  /*9090*/  @P0 LDC R9, c[0x0][0xbec] ;  /* 0x0002fb00ff090b82 */ /* 0x000e280000000800 */
[----:B------:R-:W-:Y:S01]  /*90a0*/  IMAD.IADD R4, R6, 0x1, -R11 ;  /* 0x0000000106047824 */ /* 0x000fe200078e0a0b */
[----:B------:R-:W-:-:S03]  /*90b0*/  LEA.HI R6, R5, R5, RZ, 0x1 ;  /* 0x0000000505067211 */ /* 0x000fc600078f08ff */
[----:B------:R-:W5:Y:S01]  /*90c0*/  LDC.64 R10, c[0x0][0xbd8] ;  /* 0x0002f600ff0a7b82 */ /* 0x000f620000000a00 */
[----:B------:R-:W-:Y:S02]  /*90d0*/  LOP3.LUT R6, R6, 0x1ffffffe, RZ, 0xc0, !PT ;  /* 0x1ffffffe06067812 */ /* 0x000fe400078ec0ff */
[----:B------:R-:W-:Y:S01]  /*90e0*/  LEA R7, R7, R4, 0x4 ;  /* 0x0000000407077211 */ /* 0x000fe200078e20ff */
[----:B------:R-:W-:Y:S02]  /*90f0*/  IMAD.U32 R4, RZ, RZ, UR4 ;  /* 0x00000004ff047e24 */ /* 0x000fe4000f8e00ff */
[----:B------:R-:W-:Y:S01]  /*9100*/  IMAD.IADD R121, R5, 0x1, -R6 ;  /* 0x0000000105797824 */ /* 0x000fe200078e0a06 */
[----:B------:R-:W-:Y:S01]  /*9110*/  LEA R2, R2, R7, 0x6 ;  /* 0x0000000702027211 */ /* 0x000fe200078e30ff */
[----:B------:R-:W-:Y:S01]  /*9120*/  IMAD.U32 R5, RZ, RZ, UR5 ;  /* 0x00000005ff057e24 */ /* 0x000fe2000f8e00ff */
[----:B------:R-:W-:Y:S01]  /*9130*/  UIMAD.WIDE.U32 UR4, UR13, UR8, URZ ;  /* 0x000000080d0472a5 */ /* 0x000fe2000f8e003f */
[----:B------:R-:W-:Y:S01]  /*9140*/  IMAD.U32 R5, RZ, RZ, UR6 ;  /* 0x00000006ff057e24 */ /* 0x000fe2000f8e00ff */
[----:B------:R-:W-:Y:S01]  /*9150*/  UIMAD UR6, UR13, UR9, UR7 ;  /* 0x000000090d0672a4 */ /* 0x000fe2000f8e0207 */
[----:B------:R-:W-:-:S02]  /*9160*/  IMAD R6, R121, 0x8, R2 ;  /* 0x0000000879067824 */ /* 0x000fc400078e0202 */
[----:B------:R-:W-:Y:S01]  /*9170*/  ULDC.64 UR8, c[0x0][0xb28] ;  /* 0x0002ca0000087ab9 */ /* 0x000fe20000000a00 */
[----:B------:R-:W-:Y:S02]  /*9180*/  UIADD3 UR6, UR5, UR6, URZ ;  /* 0x0000000605067290 */ /* 0x000fe4000fffe03f */
[----:B------:R-:W-:Y:S01]  /*9190*/  MOV R7, UR5 ;  /* 0x0000000500077c02 */ /* 0x000fe20008000f00 */
[----:B--2---:R-:W-:-:S03]  /*91a0*/  IMAD R2, R21, 0x80, R2 ;  /* 0x0000008015027824 */ /* 0x004fc600078e0202 */
[----:B------:R-:W-:Y:S01]  /*91b0*/  IMAD.U32 R7, RZ, RZ, UR6 ;  /* 0x00000006ff077e24 */ /* 0x000fe2000f8e00ff */
[----:B------:R-:W-:Y:S01]  /*91c0*/  ULDC.64 UR6, c[0x0][0xb48] ;  /* 0x0002d20000067ab9 */ /* 0x000fe20000000a00 */
[C---:B-----5:R-:W-:Y:S02]  /*91d0*/  IMAD R8, R10.reuse, UR10, RZ ;  /* 0x0000000a0a087c24 */ /* 0x060fe4000f8e02ff */
[----:B------:R-:W-:-:S04]  /*91e0*/  IMAD.WIDE.U32 R4, R10, UR12, R4 ;  /* 0x0000000c0a047c25 */ /* 0x000fc8000f8e0004 */
[----:B------:R-:W-:Y:S02]  /*91f0*/  IMAD R11, R11, UR12, R8 ;  /* 0x0000000c0b0b7c24 */ /* 0x000fe4000f8e0208 */
[----:B------:R-:W-:Y:S02]  /*9200*/  IMAD R8, R21, 0x80, R6 ;  /* 0x0000008015087824 */ /* 0x000fe400078e0206 */
[----:B------:R-:W-:Y:S01]  /*9210*/  IMAD.U32 R6, RZ, RZ, UR4 ;  /* 0x00000004ff067e24 */ /* 0x000fe2000f8e00ff */
[----:B------:R-:W-:Y:S01]  /*9220*/  IADD3 R5, R5, R11, RZ ;  /* 0x0000000b05057210 */ /* 0x000fe20007ffe0ff */
[----:B0-----:R-:W-:Y:S01]  /*9230*/  @P0 IMAD.HI.U32 R10, R8, R9, RZ ;  /* 0x00000009080a0227 */ /* 0x001fe200078e00ff */
[----:B------:R-:W-:-:S03]  /*9240*/  ULDC.64 UR4, c[0x0][0xbe0] ;  /* 0x0002f80000047ab9 */ /* 0x000fc60000000a00 */
[----:B------:R-:W-:Y:S01]  /*9250*/  IMAD.MOV.U32 R9, RZ, RZ, R8 ;  /* 0x000000ffff097224 */ /* 0x000fe200078e0008 */
[----:B-1----:R-:W-:Y:S01]  /*9260*/  @P0 SHF.R.U32.HI R9, RZ, R13, R10 ;  /* 0x0000000dff090219 */ /* 0x002fe2000001160a */
[----:B------:R-:W-:Y:S01]  /*9270*/  IMAD R13, R15, UR12, R12 ;  /* 0x0000000c0f0d7c24 */ /* 0x000fe2000f8e020c */
[----:B------:R-:W-:Y:S01]  /*9280*/  SHF.R.S32.HI R12, RZ, 0x1f, R23 ;  /* 0x0000001fff0c7819 */ /* 0x000fe20000011417 */
[----:B------:R-:W-:-:S04]  /*9290*/  IMAD.WIDE.U32 R6, R14, UR12, R6 ;  /* 0x0000000c0e067c25 */ /* 0x000fc8000f8e0006 */
[----:B---3--:R-:W-:-:S04]  /*92a0*/  @P0 IMAD.HI.U32 R123, R8, R123, RZ ;  /* 0x0000007b087b0227 */ /* 0x008fc800078e00ff */
[----:B------:R-:W-:Y:S02]  /*92b0*/  IMAD.IADD R7, R7, 0x1, R13 ;  /* 0x0000000107077824 */ /* 0x000fe400078e020d */
[----:B------:R-:W-:Y:S02]  /*92c0*/  IMAD R13, R12, UR6, RZ ;  /* 0x000000060c0d7c24 */ /* 0x000fe4000f8e02ff */
[----:B------:R-:W-:-:S04]  /*92d0*/  IMAD.WIDE.U32 R4, R23, UR4, R4 ;  /* 0x0000000417047c25 */ /* 0x000fc8000f8e0004 */
[----:B------:R-:W-:Y:S01]  /*92e0*/  IMAD.MOV.U32 R11, RZ, RZ, R8 ;  /* 0x000000ffff0b7224 */ /* 0x000fe200078e0008 */
[----:B----4-:R-:W-:Y:S01]  /*92f0*/  @P0 SHF.R.U32.HI R11, RZ, R22, R123 ;  /* 0x00000016ff0b0219 */ /* 0x010fe2000001167b */
[----:B------:R-:W-:Y:S01]  /*9300*/  IMAD R10, R12, UR4, RZ ;  /* 0x000000040c0a7c24 */ /* 0x000fe2000f8e02ff */
[----:B------:R-:W-:Y:S01]  /*9310*/  IADD3 R4, P0, R9, R4, RZ ;  /* 0x0000000409047210 */ /* 0x000fe20007f1e0ff */
[----:B------:R-:W-:Y:S01]  /*9320*/  IMAD R15, R23, UR7, R13 ;  /* 0x00000007170f7c24 */ /* 0x000fe2000f8e020d */
[--C-:B------:R-:W-:Y:S01]  /*9330*/  SHF.R.S32.HI R13, RZ, 0x1f, R9.reuse ;  /* 0x0000001fff0d7819 */ /* 0x100fe20000011409 */
[----:B------:R-:W-:Y:S01]  /*9340*/  IMAD.MOV R9, RZ, RZ, -R9 ;  /* 0x000000ffff097224 */ /* 0x000fe200078e0a09 */
[----:B------:R-:W-:Y:S01]  /*9350*/  IADD3 R14, -R11, RZ, RZ ;  /* 0x000000ff0b0e7210 */ /* 0x000fe20007ffe1ff */
[----:B------:R-:W-:Y:S01]  /*9360*/  IMAD R12, R23, UR5, R10 ;  /* 0x00000005170c7c24 */ /* 0x000fe2000f8e020a */
[----:B------:R-:W-:Y:S01]  /*9370*/  SHF.R.S32.HI R10, RZ, 0x1f, R11 ;  /* 0x0000001fff0a7819 */ /* 0x000fe2000001140b */
[----:B------:R-:W-:Y:S01]  /*9380*/  IMAD R9, R17, R9, R8 ;  /* 0x0000000911097224 */ /* 0x000fe200078e0208 */
[----:B------:R-:W-:Y:S01]  /*9390*/  ULDC.64 UR4, c[0x0][0xb30] ;  /* 0x0002cc0000047ab9 */ /* 0x000fe20000000a00 */
[----:B------:R-:W-:Y:S01]  /*93a0*/  IMAD.WIDE.U32 R6, R23, UR6, R6 ;  /* 0x0000000617067c25 */ /* 0x000fe2000f8e0006 */
[----:B------:R-:W-:Y:S01]  /*93b0*/  IADD3.X R5, R13, R5, R12, P0, !PT ;  /* 0x000000050d057210 */ /* 0x000fe200007fe40c */
[----:B------:R-:W-:-:S02]  /*93c0*/  ULDC.64 UR6, c[0x0][0xbc8] ;  /* 0x0002f20000067ab9 */ /* 0x000fc40000000a00 */
        /* <DEDUP_REMOVED lines=42> */
[----:B------:R-:W-:-:S05]  /*9670*/  IMAD.IADD R15, R18, 0x1, -R15 ;  /* 0x00000001120f7824 */ /* 0x000fca00078e0a0f */
[----:B------:R-:W-:Y:S01]  /*9680*/  SHF.L.U32 R2, R15, 0x1, RZ ;  /* 0x000000010f027819 */ /* 0x000fe200000006ff */
[----:B0-----:R3:W-:Y:S04]  /*9690*/  @!P1 ST.E desc[UR36][R10.64], R3 ;  /* 0x000000030a009985 */ /* 0x0017e8000c101924 */
[----:B--2---:R3:W-:Y:S01]  /*96a0*/  @!P0 ST.E desc[UR36][R12.64], R0 ;  /* 0x000000000c008985 */ /* 0x0047e2000c101924 */
[----:B------:R-:W-:Y:S05]  /*96b0*/  @P2 BRA `(.L_x_5487) ;  /* 0x0000000800382947 */ /* 0x000fea0003800000 */
[C---:B---3--:R-:W-:Y:S01]  /*96c0*/  VIADD R3, R2.reuse, 0x10 ;  /* 0x0000001002037836 */ /* 0x048fe20000000000 */
        /* <DEDUP_REMOVED lines=8> */
[C---:B------:R-:W-:Y:S01]  /*9750*/  IADD3 R17, R2.reuse, 0x20, RZ ;  /* 0x0000002002117810 */ /* 0x040fe20007ffe0ff */
[----:B------:R-:W-:Y:S01]  /*9760*/  VIADD R22, R2, 0x50 ;  /* 0x0000005002167836 */ /* 0x000fe20000000000 */
[----:B------:R-:W-:-:S02]  /*9770*/  ISETP.GE.AND P5, PT, R16, UR4, PT ;  /* 0x0000000410007c0c */ /* 0x000fc4000bfa6270 */
[----:B------:R-:W-:Y:S02]  /*9780*/  ISETP.GE.AND P6, PT, R17, UR4, PT ;  /* 0x0000000411007c0c */ /* 0x000fe4000bfc6270 */
[C---:B------:R-:W-:Y:S01]  /*9790*/  IADD3 R20, R2.reuse, 0x40, RZ ;  /* 0x0000004002147810 */ /* 0x040fe20007ffe0ff */
[----:B-1--4-:R-:W-:Y:S01]  /*97a0*/  @!P0 IMAD.WIDE R10, R2, 0x4, R4 ;  /* 0x00000004020a8825 */ /* 0x012fe200078e0204 */
[----:B------:R-:W-:Y:S02]  /*97b0*/  ISETP.GE.AND P3, PT, R18, UR4, PT ;  /* 0x0000000412007c0c */ /* 0x000fe4000bf66270 */
[----:B------:R-:W-:Y:S02]  /*97c0*/  @!P2 LEA.HI R3, R3, R3, RZ, 0x1 ;  /* 0x000000030303a211 */ /* 0x000fe400078f08ff */
[----:B------:R-:W-:Y:S01]  /*97d0*/  @!P1 LEA.HI R0, R0, R0, RZ, 0x1 ;  /* 0x0000000000009211 */ /* 0x000fe200078f08ff */
[----:B------:R0:W-:Y:S01]  /*97e0*/  @!P0 ST.E.64 desc[UR36][R10.64], R24 ;  /* 0x000000180a008985 */ /* 0x0001e2000c101b24 */
[----:B------:R-:W-:-:S02]  /*97f0*/  @!P2 LOP3.LUT R3, R3, 0xfffffffe, RZ, 0xc0, !PT ;  /* 0xfffffffe0303a812 */ /* 0x000fc400078ec0ff */
[----:B------:R-:W-:Y:S01]  /*9800*/  @!P1 LOP3.LUT R13, R0, 0xfffffffe, RZ, 0xc0, !PT ;  /* 0xfffffffe000d9812 */ /* 0x000fe200078ec0ff */
[----:B------:R-:W-:Y:S01]  /*9810*/  VIADD R0, R2, 0x28 ;  /* 0x0000002802007836 */ /* 0x000fe20000000000 */
[----:B------:R-:W-:Y:S01]  /*9820*/  @!P5 LEA.HI R16, R16, R16, RZ, 0x1 ;  /* 0x000000101010d211 */ /* 0x000fe200078f08ff */
[--C-:B------:R-:W-:Y:S01]  /*9830*/  @!P2 IMAD.WIDE R14, R3, 0x4, R4.reuse ;  /* 0x00000004030ea825 */ /* 0x100fe200078e0204 */
[----:B------:R-:W-:Y:S02]  /*9840*/  @!P6 LEA.HI R17, R17, R17, RZ, 0x1 ;  /* 0x000000111111e211 */ /* 0x000fe400078f08ff */
[----:B------:R-:W-:Y:S01]  /*9850*/  ISETP.GE.AND P0, PT, R0, UR4, PT ;  /* 0x0000000400007c0c */ /* 0x000fe2000bf06270 */
[----:B------:R-:W-:Y:S01]  /*9860*/  @!P1 IMAD.WIDE R12, R13, 0x4, R4 ;  /* 0x000000040d0c9825 */ /* 0x000fe200078e0204 */
[----:B------:R-:W-:-:S03]  /*9870*/  @!P3 LEA.HI R18, R18, R18, RZ, 0x1 ;  /* 0x000000121212b211 */ /* 0x000fc600078f08ff */
[C---:B------:R-:W-:Y:S01]  /*9880*/  VIADD R3, R2.reuse, 0x30 ;  /* 0x0000003002037836 */ /* 0x040fe20000000000 */
[----:B------:R1:W-:Y:S01]  /*9890*/  @!P1 ST.E.64 desc[UR36][R12.64], R28 ;  /* 0x0000001c0c009985 */ /* 0x0003e2000c101b24 */
[----:B------:R-:W-:Y:S01]  /*98a0*/  ISETP.GE.AND P1, PT, R21, UR4, PT ;  /* 0x0000000415007c0c */ /* 0x000fe2000bf26270 */
[----:B0-----:R-:W-:Y:S01]  /*98b0*/  VIADD R24, R2, 0x58 ;  /* 0x0000005802187836 */ /* 0x001fe20000000000 */
[----:B------:R-:W-:Y:S01]  /*98c0*/  @!P5 LOP3.LUT R11, R16, 0xfffffffe, RZ, 0xc0, !PT ;  /* 0xfffffffe100bd812 */ /* 0x000fe200078ec0ff */
[----:B------:R0:W-:Y:S01]  /*98d0*/  @!P2 ST.E.64 desc[UR36][R14.64], R32 ;  /* 0x000000200e00a985 */ /* 0x0001e2000c101b24 */
[----:B------:R-:W-:Y:S02]  /*98e0*/  ISETP.GE.AND P4, PT, R3, UR4, PT ;  /* 0x0000000403007c0c */ /* 0x000fe4000bf86270 */
[----:B------:R-:W-:Y:S01]  /*98f0*/  ISETP.GE.AND P2, PT, R20, UR4, PT ;  /* 0x0000000414007c0c */ /* 0x000fe2000bf46270 */
[----:B------:R-:W-:Y:S01]  /*9900*/  @!P5 IMAD.WIDE R10, R11, 0x4, R4 ;  /* 0x000000040b0ad825 */ /* 0x000fe200078e0204 */
[----:B------:R-:W-:-:S02]  /*9910*/  @!P0 LEA.HI R0, R0, R0, RZ, 0x1 ;  /* 0x0000000000008211 */ /* 0x000fc400078f08ff */
[----:B------:R-:W-:Y:S02]  /*9920*/  IADD3 R25, R2, 0x80, RZ ;  /* 0x0000008002197810 */ /* 0x000fe40007ffe0ff */
[----:B------:R2:W-:Y:S01]  /*9930*/  @!P5 ST.E.64 desc[UR36][R10.64], R36 ;  /* 0x000000240a00d985 */ /* 0x0005e2000c101b24 */
[----:B-1----:R-:W-:Y:S02]  /*9940*/  @!P6 LOP3.LUT R13, R17, 0xfffffffe, RZ, 0xc0, !PT ;  /* 0xfffffffe110de812 */ /* 0x002fe400078ec0ff */
[----:B------:R-:W-:Y:S02]  /*9950*/  @!P1 LEA.HI R16, R21, R21, RZ, 0x1 ;  /* 0x0000001515109211 */ /* 0x000fe400078f08ff */
[----:B0-----:R-:W-:Y:S01]  /*9960*/  @!P4 LEA.HI R14, R3, R3, RZ, 0x1 ;  /* 0x00000003030ec211 */ /* 0x001fe200078f08ff */
[----:B------:R-:W-:Y:S01]  /*9970*/  @!P6 IMAD.WIDE R12, R13, 0x4, R4 ;  /* 0x000000040d0ce825 */ /* 0x000fe200078e0204 */
[----:B------:R-:W-:Y:S02]  /*9980*/  @!P2 LEA.HI R20, R20, R20, RZ, 0x1 ;  /* 0x000000141414a211 */ /* 0x000fe400078f08ff */
[----:B------:R-:W-:-:S02]  /*9990*/  @!P0 LOP3.LUT R3, R0, 0xfffffffe, RZ, 0xc0, !PT ;  /* 0xfffffffe00038812 */ /* 0x000fc400078ec0ff */
[----:B------:R-:W-:Y:S01]  /*99a0*/  @!P4 LOP3.LUT R15, R14, 0xfffffffe, RZ, 0xc0, !PT ;  /* 0xfffffffe0e0fc812 */ /* 0x000fe200078ec0ff */
[----:B------:R0:W-:Y:S01]  /*99b0*/  @!P6 ST.E.64 desc[UR36][R12.64], R40 ;  /* 0x000000280c00e985 */ /* 0x0001e2000c101b24 */
[----:B------:R-:W-:Y:S01]  /*99c0*/  @!P3 LOP3.LUT R17, R18, 0xfffffffe, RZ, 0xc0, !PT ;  /* 0xfffffffe1211b812 */ /* 0x000fe200078ec0ff */
[----:B--2---:R-:W-:Y:S01]  /*99d0*/  @!P0 IMAD.WIDE R10, R3, 0x4, R4 ;  /* 0x00000004030a8825 */ /* 0x004fe200078e0204 */
[----:B------:R-:W-:Y:S02]  /*99e0*/  @!P2 LOP3.LUT R21, R20, 0xfffffffe, RZ, 0xc0, !PT ;  /* 0xfffffffe1415a812 */ /* 0x000fe400078ec0ff */
[----:B------:R-:W-:Y:S01]  /*99f0*/  @!P1 LOP3.LUT R23, R16, 0xfffffffe, RZ, 0xc0, !PT ;  /* 0xfffffffe10179812 */ /* 0x000fe200078ec0ff */
[----:B------:R-:W-:Y:S01]  /*9a00*/  VIADD R3, R2, 0x68 ;  /* 0x0000006802037836 */ /* 0x000fe20000000000 */
[----:B------:R-:W-:Y:S01]  /*9a10*/  ISETP.GE.AND P5, PT, R22, UR4, PT ;  /* 0x0000000416007c0c */ /* 0x000fe2000bfa6270 */
[----:B------:R1:W-:Y:S01]  /*9a20*/  @!P0 ST.E.64 desc[UR36][R10.64], R44 ;  /* 0x0000002c0a008985 */ /* 0x0003e2000c101b24 */
[C---:B------:R-:W-:Y:S01]  /*9a30*/  IADD3 R0, R2.reuse, 0x60, RZ ;  /* 0x0000006002007810 */ /* 0x040fe20007ffe0ff */
[----:B------:R-:W-:Y:S01]  /*9a40*/  VIADD R18, R2, 0x70 ;  /* 0x0000007002127836 */ /* 0x000fe20000000000 */
[----:B------:R-:W-:-:S02]  /*9a50*/  ISETP.GE.AND P6, PT, R24, UR4, PT ;  /* 0x0000000418007c0c */ /* 0x000fc4000bfc6270 */
[----:B------:R-:W-:Y:S01]  /*9a60*/  ISETP.GE.AND P0, PT, R0, UR4, PT ;  /* 0x0000000400007c0c */ /* 0x000fe2000bf06270 */
[----:B0-----:R-:W-:-:S04]  /*9a70*/  @!P4 IMAD.WIDE R12, R15, 0x4, R4 ;  /* 0x000000040f0cc825 */ /* 0x001fc800078e0204 */
[--C-:B------:R-:W-:Y:S01]  /*9a80*/  @!P3 IMAD.WIDE R14, R17, 0x4, R4.reuse ;  /* 0x00000004110eb825 */ /* 0x100fe200078e0204 */
[----:B------:R0:W-:Y:S01]  /*9a90*/  @!P4 ST.E.64 desc[UR36][R12.64], R48 ;  /* 0x000000300c00c985 */ /* 0x0001e2000c101b24 */
[----:B------:R-:W-:Y:S02]  /*9aa0*/  ISETP.GE.AND P4, PT, R25, UR4, PT ;  /* 0x0000000419007c0c */ /* 0x000fe4000bf86270 */
[--C-:B------:R-:W-:Y:S01]  /*9ab0*/  @!P2 IMAD.WIDE R16, R21, 0x4, R4.reuse ;  /* 0x000000041510a825 */ /* 0x100fe200078e0204 */
[----:B------:R2:W-:Y:S01]  /*9ac0*/  @!P3 ST.E.64 desc[UR36][R14.64], R52 ;  /* 0x000000340e00b985 */ /* 0x0005e2000c101b24 */
[----:B------:R-:W-:Y:S02]  /*9ad0*/  @!P5 LEA.HI R22, R22, R22, RZ, 0x1 ;  /* 0x000000161616d211 */ /* 0x000fe400078f08ff */
[----:B------:R-:W-:Y:S01]  /*9ae0*/  @!P1 IMAD.WIDE R20, R23, 0x4, R4 ;  /* 0x0000000417149825 */ /* 0x000fe200078e0204 */
[----:B------:R3:W-:Y:S01]  /*9af0*/  @!P2 ST.E.64 desc[UR36][R16.64], R56 ;  /* 0x000000381000a985 */ /* 0x0007e2000c101b24 */
[----:B------:R-:W-:-:S02]  /*9b00*/  ISETP.GE.AND P2, PT, R18, UR4, PT ;  /* 0x0000000412007c0c */ /* 0x000fc4000bf46270 */
[----:B------:R-:W-:Y:S01]  /*9b10*/  VIADD R23, R2, 0x78 ;  /* 0x0000007802177836 */ /* 0x000fe20000000000 */
[----:B------:R4:W-:Y:S01]  /*9b20*/  @!P1 ST.E.64 desc[UR36][R20.64], R60 ;  /* 0x0000003c14009985 */ /* 0x0009e2000c101b24 */
[----:B------:R-:W-:Y:S02]  /*9b30*/  ISETP.GE.AND P1, PT, R3, UR4, PT ;  /* 0x0000000403007c0c */ /* 0x000fe4000bf26270 */
[----:B------:R-:W-:Y:S02]  /*9b40*/  @!P6 LEA.HI R24, R24, R24, RZ, 0x1 ;  /* 0x000000181818e211 */ /* 0x000fe400078f08ff */
[----:B------:R-:W-:Y:S02]  /*9b50*/  ISETP.GE.AND P3, PT, R23, UR4, PT ;  /* 0x0000000417007c0c */ /* 0x000fe4000bf66270 */
[----:B-1----:R-:W-:Y:S02]  /*9b60*/  @!P5 LOP3.LUT R11, R22, 0xfffffffe, RZ, 0xc0, !PT ;  /* 0xfffffffe160bd812 */ /* 0x002fe400078ec0ff */
[----:B------:R-:W-:-:S02]  /*9b70*/  @!P0 LEA.HI R0, R0, R0, RZ, 0x1 ;  /* 0x0000000000008211 */ /* 0x000fc400078f08ff */
[----:B0-----:R-:W-:Y:S01]  /*9b80*/  @!P6 LOP3.LUT R13, R24, 0xfffffffe, RZ, 0xc0, !PT ;  /* 0xfffffffe180de812 */ /* 0x001fe200078ec0ff */
[--C-:B------:R-:W-:Y:S01]  /*9b90*/  @!P5 IMAD.WIDE R10, R11, 0x4, R4.reuse ;  /* 0x000000040b0ad825 */ /* 0x100fe200078e0204 */
[----:B--2---:R-:W-:Y:S02]  /*9ba0*/  @!P0 LOP3.LUT R15, R0, 0xfffffffe, RZ, 0xc0, !PT ;  /* 0xfffffffe000f8812 */ /* 0x004fe400078ec0ff */
[----:B------:R-:W-:Y:S01]  /*9bb0*/  @!P1 LEA.HI R3, R3, R3, RZ, 0x1 ;  /* 0x0000000303039211 */ /* 0x000fe200078f08ff */
[--C-:B------:R-:W-:Y:S01]  /*9bc0*/  @!P6 IMAD.WIDE R12, R13, 0x4, R4.reuse ;  /* 0x000000040d0ce825 */ /* 0x100fe200078e0204 */
[----:B------:R-:W-:Y:S01]  /*9bd0*/  @!P2 LEA.HI R18, R18, R18, RZ, 0x1 ;  /* 0x000000121212a211 */ /* 0x000fe200078f08ff */
[----:B------:R0:W-:Y:S01]  /*9be0*/  @!P5 ST.E.64 desc[UR36][R10.64], R64 ;  /* 0x000000400a00d985 */ /* 0x0001e2000c101b24 */
[----:B------:R-:W-:Y:S01]  /*9bf0*/  @!P1 LOP3.LUT R3, R3, 0xfffffffe, RZ, 0xc0, !PT ;  /* 0xfffffffe03039812 */ /* 0x000fe200078ec0ff */
[----:B------:R-:W-:Y:S01]  /*9c00*/  @!P0 IMAD.WIDE R14, R15, 0x4, R4 ;  /* 0x000000040f0e8825 */ /* 0x000fe200078e0204 */
[----:B------:R-:W-:Y:S01]  /*9c10*/  @!P3 LEA.HI R23, R23, R23, RZ, 0x1 ;  /* 0x000000171717b211 */ /* 0x000fe200078f08ff */
[----:B------:R1:W-:Y:S01]  /*9c20*/  @!P6 ST.E.64 desc[UR36][R12.64], R68 ;  /* 0x000000440c00e985 */ /* 0x0003e2000c101b24 */
[----:B------:R-:W-:Y:S01]  /*9c30*/  @!P4 LEA.HI R25, R25, R25, RZ, 0x1 ;  /* 0x000000191919c211 */ /* 0x000fe200078f08ff */
[----:B------:R-:W-:Y:S01]  /*9c40*/  VIADD R0, R2, 0x88 ;  /* 0x0000008802007836 */ /* 0x000fe20000000000 */
[----:B---3--:R-:W-:Y:S01]  /*9c50*/  @!P2 LOP3.LUT R17, R18, 0xfffffffe, RZ, 0xc0, !PT ;  /* 0xfffffffe1211a812 */ /* 0x008fe200078ec0ff */
[----:B------:R2:W-:Y:S01]  /*9c60*/  @!P0 ST.E.64 desc[UR36][R14.64], R72 ;  /* 0x000000480e008985 */ /* 0x0005e2000c101b24 */
[----:B------:R-:W-:Y:S01]  /*9c70*/  @!P3 LOP3.LUT R23, R23, 0xfffffffe, RZ, 0xc0, !PT ;  /* 0xfffffffe1717b812 */ /* 0x000fe200078ec0ff */
[----:B------:R-:W-:Y:S01]  /*9c80*/  VIADD R18, R2, 0x98 ;  /* 0x0000009802127836 */ /* 0x000fe20000000000 */
[----:B----4-:R-:W-:-:S02]  /*9c90*/  @!P4 LOP3.LUT R21, R25, 0xfffffffe, RZ, 0xc0, !PT ;  /* 0xfffffffe1915c812 */ /* 0x010fc400078ec0ff */
[----:B------:R-:W-:Y:S01]  /*9ca0*/  IADD3 R22, R2, 0xa0, RZ ;  /* 0x000000a002167810 */ /* 0x000fe20007ffe0ff */
[----:B0-----:R-:W-:Y:S01]  /*9cb0*/  @!P1 IMAD.WIDE R10, R3, 0x4, R4 ;  /* 0x00000004030a9825 */ /* 0x001fe200078e0204 */
[----:B------:R-:W-:-:S03]  /*9cc0*/  ISETP.GE.AND P0, PT, R0, UR4, PT ;  /* 0x0000000400007c0c */ /* 0x000fc6000bf06270 */
        /* <DEDUP_REMOVED lines=9> */
[----:B------:R-:W-:-:S02]  /*9d60*/  ISETP.GE.AND P3, PT, R22, UR4, PT ;  /* 0x0000000416007c0c */ /* 0x000fc4000bf66270 */
[C---:B--2---:R-:W-:Y:S01]  /*9d70*/  VIADD R14, R2.reuse, 0xa8 ;  /* 0x000000a8020e7836 */ /* 0x044fe20000000000 */
[----:B------:R2:W-:Y:S01]  /*9d80*/  @!P4 ST.E.64 desc[UR36][R20.64], R88 ;  /* 0x000000581400c985 */ /* 0x0005e2000c101b24 */
[----:B0-----:R-:W-:Y:S01]  /*9d90*/  VIADD R11, R2, 0xb8 ;  /* 0x000000b8020b7836 */ /* 0x001fe20000000000 */
[----:B------:R-:W-:Y:S01]  /*9da0*/  @!P0 LEA.HI R0, R0, R0, RZ, 0x1 ;  /* 0x0000000000008211 */ /* 0x000fe200078f08ff */
[----:B------:R-:W-:Y:S01]  /*9db0*/  VIADD R15, R2, 0xb0 ;  /* 0x000000b0020f7836 */ /* 0x000fe20000000000 */
[----:B------:R-:W-:Y:S02]  /*9dc0*/  ISETP.GE.AND P4, PT, R14, UR4, PT ;  /* 0x000000040e007c0c */ /* 0x000fe4000bf86270 */
[----:B------:R-:W-:Y:S02]  /*9dd0*/  ISETP.GE.AND P6, PT, R11, UR4, PT ;  /* 0x000000040b007c0c */ /* 0x000fe4000bfc6270 */
[----:B------:R-:W-:Y:S02]  /*9de0*/  ISETP.GE.AND P5, PT, R15, UR4, PT ;  /* 0x000000040f007c0c */ /* 0x000fe4000bfa6270 */
[----:B------:R-:W-:-:S02]  /*9df0*/  @!P1 LEA.HI R3, R3, R3, RZ, 0x1 ;  /* 0x0000000303039211 */ /* 0x000fc400078f08ff */
[----:B------:R-:W-:Y:S02]  /*9e00*/  @!P2 LEA.HI R18, R18, R18, RZ, 0x1 ;  /* 0x000000121212a211 */ /* 0x000fe400078f08ff */
[----:B------:R-:W-:Y:S02]  /*9e10*/  @!P3 LEA.HI R22, R22, R22, RZ, 0x1 ;  /* 0x000000161616b211 */ /* 0x000fe400078f08ff */
[----:B------:R-:W-:Y:S02]  /*9e20*/  @!P1 LOP3.LUT R3, R3, 0xfffffffe, RZ, 0xc0, !PT ;  /* 0xfffffffe03039812 */ /* 0x000fe400078ec0ff */
[----:B------:R-:W-:Y:S02]  /*9e30*/  @!P4 LEA.HI R14, R14, R14, RZ, 0x1 ;  /* 0x0000000e0e0ec211 */ /* 0x000fe400078f08ff */
[----:B-1----:R-:W-:Y:S02]  /*9e40*/  @!P6 LEA.HI R12, R11, R11, RZ, 0x1 ;  /* 0x0000000b0b0ce211 */ /* 0x002fe400078f08ff */
[----:B------:R-:W-:-:S02]  /*9e50*/  @!P5 LEA.HI R10, R15, R15, RZ, 0x1 ;  /* 0x0000000f0f0ad211 */ /* 0x000fc400078f08ff */
[----:B------:R-:W-:Y:S02]  /*9e60*/  @!P0 LOP3.LUT R11, R0, 0xfffffffe, RZ, 0xc0, !PT ;  /* 0xfffffffe000b8812 */ /* 0x000fe400078ec0ff */
[----:B------:R-:W-:Y:S02]  /*9e70*/  @!P2 LOP3.LUT R15, R18, 0xfffffffe, RZ, 0xc0, !PT ;  /* 0xfffffffe120fa812 */ /* 0x000fe400078ec0ff */
[----:B---3--:R-:W-:Y:S02]  /*9e80*/  @!P3 LOP3.LUT R17, R22, 0xfffffffe, RZ, 0xc0, !PT ;  /* 0xfffffffe1611b812 */ /* 0x008fe400078ec0ff */
[----:B--2---:R-:W-:Y:S01]  /*9e90*/  @!P4 LOP3.LUT R21, R14, 0xfffffffe, RZ, 0xc0, !PT ;  /* 0xfffffffe0e15c812 */ /* 0x004fe200078ec0ff */
        /* <DEDUP_REMOVED lines=16> */
.L_x_5487:
[----:B------:R-:W-:Y:S05]  /*9fa0*/  BSYNC B0 ;  /* 0x0000000000007941 */ /* 0x000fea0003800000 */
.L_x_5486:
[----:B------:R-:W-:Y:S01]  /*9fb0*/  ISETP.GE.AND P0, PT, R8, R7, PT ;  /* 0x000000070800720c */ /* 0x000fe20003f06270 */
[----:B01----:R2:W0:Y:S04]  /*9fc0*/  SHFL.IDX PT, R5, R9, 0x1, 0x1c1f ;  /* 0x003c1f0009057f89 */ /* 0x00342800000e0000 */
[----:B----4-:R2:W4:Y:S08]  /*9fd0*/  SHFL.IDX PT, R4, R6, 0x1, 0x1c1f ;  /* 0x003c1f0006047f89 */ /* 0x01053000000e0000 */
[----:B--2---:R-:W-:Y:S05]  /*9fe0*/  @P0 BRA `(.L_x_5446) ;  /* 0x0000004800540947 */ /* 0x004fea0003800000 */
[C---:B---3--:R-:W-:Y:S01]  /*9ff0*/  IADD3 R0, R2.reuse, 0x8, RZ ;  /* 0x0000000802007810 */ /* 0x048fe20007ffe0ff */
        /* <DEDUP_REMOVED lines=15> */
[----:B0---4-:R-:W-:Y:S01]  /*a0f0*/  @!P2 IMAD.WIDE R6, R2, 0x4, R4 ;  /* 0x000000040206a825 */ /* 0x011fe200078e0204 */
[----:B------:R-:W-:-:S02]  /*a100*/  ISETP.GE.AND P6, PT, R14, UR4, PT ;  /* 0x000000040e007c0c */ /* 0x000fc4000bfc6270 */
[----:B------:R-:W-:Y:S01]  /*a110*/  @!P3 LEA.HI R0, R0, R0, RZ, 0x1 ;  /* 0x000000000000b211 */ /* 0x000fe200078f08ff */
[----:B------:R-:W-:Y:S01]  /*a120*/  VIADD R21, R2, 0x78 ;  /* 0x0000007802157836 */ /* 0x000fe20000000000 */
[----:B------:R0:W-:Y:S01]  /*a130*/  @!P2 ST.E.64 desc[UR36][R6.64], R26 ;  /* 0x0000001a0600a985 */ /* 0x0001e2000c101b24 */
[----:B------:R-:W-:Y:S02]  /*a140*/  @!P0 LEA.HI R3, R3, R3, RZ, 0x1 ;  /* 0x0000000303038211 */ /* 0x000fe400078f08ff */
[----:B------:R-:W-:Y:S01]  /*a150*/  @!P3 LOP3.LUT R9, R0, 0xfffffffe, RZ, 0xc0, !PT ;  /* 0xfffffffe0009b812 */ /* 0x000fe200078ec0ff */
[----:B------:R-:W-:Y:S01]  /*a160*/  VIADD R0, R2, 0x20 ;  /* 0x0000002002007836 */ /* 0x000fe20000000000 */
[----:B------:R-:W-:Y:S02]  /*a170*/  @!P1 LEA.HI R10, R10, R10, RZ, 0x1 ;  /* 0x0000000a0a0a9211 */ /* 0x000fe400078f08ff */
[----:B------:R-:W-:Y:S01]  /*a180*/  @!P0 LOP3.LUT R3, R3, 0xfffffffe, RZ, 0xc0, !PT ;  /* 0xfffffffe03038812 */ /* 0x000fe200078ec0ff */
[----:B------:R-:W-:Y:S01]  /*a190*/  @!P3 IMAD.WIDE R8, R9, 0x4, R4 ;  /* 0x000000040908b825 */ /* 0x000fe200078e0204 */
[----:B------:R-:W-:-:S02]  /*a1a0*/  ISETP.GE.AND P2, PT, R0, UR4, PT ;  /* 0x0000000400007c0c */ /* 0x000fc4000bf46270 */
[----:B------:R-:W-:Y:S02]  /*a1b0*/  @!P4 LEA.HI R12, R12, R12, RZ, 0x1 ;  /* 0x0000000c0c0cc211 */ /* 0x000fe400078f08ff */
[----:B------:R1:W-:Y:S01]  /*a1c0*/  @!P3 ST.E.64 desc[UR36][R8.64], R30 ;  /* 0x0000001e0800b985 */ /* 0x0003e2000c101b24 */
[----:B------:R-:W-:Y:S01]  /*a1d0*/  ISETP.GE.AND P3, PT, R11, UR4, PT ;  /* 0x000000040b007c0c */ /* 0x000fe2000bf66270 */
[----:B0-----:R-:W-:Y:S01]  /*a1e0*/  @!P0 IMAD.WIDE R6, R3, 0x4, R4 ;  /* 0x0000000403068825 */ /* 0x001fe200078e0204 */
[----:B------:R-:W-:Y:S02]  /*a1f0*/  @!P6 LEA.HI R14, R14, R14, RZ, 0x1 ;  /* 0x0000000e0e0ee211 */ /* 0x000fe400078f08ff */
[----:B------:R-:W-:Y:S02]  /*a200*/  IADD3 R16, R2, 0x48, RZ ;  /* 0x0000004802107810 */ /* 0x000fe40007ffe0ff */
[----:B------:R0:W-:Y:S01]  /*a210*/  @!P0 ST.E.64 desc[UR36][R6.64], R34 ;  /* 0x0000002206008985 */ /* 0x0001e2000c101b24 */
[----:B------:R-:W-:-:S02]  /*a220*/  @!P6 LOP3.LUT R17, R14, 0xfffffffe, RZ, 0xc0, !PT ;  /* 0xfffffffe0e11e812 */ /* 0x000fc400078ec0ff */
[----:B------:R-:W-:Y:S02]  /*a230*/  @!P2 LEA.HI R0, R0, R0, RZ, 0x1 ;  /* 0x000000000000a211 */ /* 0x000fe400078f08ff */
[----:B------:R-:W-:Y:S02]  /*a240*/  ISETP.GE.AND P0, PT, R18, UR4, PT ;  /* 0x0000000412007c0c */ /* 0x000fe4000bf06270 */
[----:B-1----:R-:W-:Y:S02]  /*a250*/  @!P1 LOP3.LUT R9, R10, 0xfffffffe, RZ, 0xc0, !PT ;  /* 0xfffffffe0a099812 */ /* 0x002fe400078ec0ff */
[----:B------:R-:W-:Y:S02]  /*a260*/  @!P3 LEA.HI R11, R11, R11, RZ, 0x1 ;  /* 0x0000000b0b0bb211 */ /* 0x000fe400078f08ff */
[----:B------:R-:W-:Y:S01]  /*a270*/  @!P5 LEA.HI R10, R13, R13, RZ, 0x1 ;  /* 0x0000000d0d0ad211 */ /* 0x000fe200078f08ff */
[----:B------:R-:W-:Y:S01]  /*a280*/  @!P1 IMAD.WIDE R8, R9, 0x4, R4 ;  /* 0x0000000409089825 */ /* 0x000fe200078e0204 */
[----:B------:R-:W-:-:S02]  /*a290*/  @!P2 LOP3.LUT R3, R0, 0xfffffffe, RZ, 0xc0, !PT ;  /* 0xfffffffe0003a812 */ /* 0x000fc400078ec0ff */
[----:B------:R-:W-:Y:S01]  /*a2a0*/  @!P3 LOP3.LUT R11, R11, 0xfffffffe, RZ, 0xc0, !PT ;  /* 0xfffffffe0b0bb812 */ /* 0x000fe200078ec0ff */
[----:B------:R-:W-:Y:S01]  /*a2b0*/  VIADD R0, R2, 0x58 ;  /* 0x0000005802007836 */ /* 0x000fe20000000000 */
[----:B------:R-:W-:Y:S01]  /*a2c0*/  @!P4 LOP3.LUT R13, R12, 0xfffffffe, RZ, 0xc0, !PT ;  /* 0xfffffffe0c0dc812 */ /* 0x000fe200078ec0ff */
[----:B------:R1:W-:Y:S01]  /*a2d0*/  @!P1 ST.E.64 desc[UR36][R8.64], R38 ;  /* 0x0000002608009985 */ /* 0x0003e2000c101b24 */
[----:B------:R-:W-:Y:S01]  /*a2e0*/  @!P5 LOP3.LUT R15, R10, 0xfffffffe, RZ, 0xc0, !PT ;  /* 0xfffffffe0a0fd812 */ /* 0x000fe200078ec0ff */
[--C-:B0-----:R-:W-:Y:S01]  /*a2f0*/  @!P2 IMAD.WIDE R6, R3, 0x4, R4.reuse ;  /* 0x000000040306a825 */ /* 0x101fe200078e0204 */
[----:B------:R-:W-:Y:S02]  /*a300*/  ISETP.GE.AND P1, PT, R16, UR4, PT ;  /* 0x0000000410007c0c */ /* 0x000fe4000bf26270 */
[----:B------:R-:W-:Y:S01]  /*a310*/  @!P0 LEA.HI R18, R18, R18, RZ, 0x1 ;  /* 0x0000001212128211 */ /* 0x000fe200078f08ff */
[----:B------:R-:W-:Y:S01]  /*a320*/  VIADD R3, R2, 0x60 ;  /* 0x0000006002037836 */ /* 0x000fe20000000000 */
[----:B------:R0:W-:Y:S01]  /*a330*/  @!P2 ST.E.64 desc[UR36][R6.64], R42 ;  /* 0x0000002a0600a985 */ /* 0x0001e2000c101b24 */
[----:B------:R-:W-:Y:S01]  /*a340*/  ISETP.GE.AND P2, PT, R0, UR4, PT ;  /* 0x0000000400007c0c */ /* 0x000fe2000bf46270 */
[----:B-1----:R-:W-:-:S07]  /*a350*/  @!P3 IMAD.WIDE R8, R11, 0x4, R4 ;  /* 0x000000040b08b825 */ /* 0x002fce00078e0204 */
[----:B------:R-:W-:Y:S01]  /*a360*/  @!P1 LEA.HI R16, R16, R16, RZ, 0x1 ;  /* 0x0000001010109211 */ /* 0x000fe200078f08ff */
[--C-:B------:R-:W-:Y:S01]  /*a370*/  @!P4 IMAD.WIDE R10, R13, 0x4, R4.reuse ;  /* 0x000000040d0ac825 */ /* 0x100fe200078e0204 */
[----:B------:R1:W-:Y:S01]  /*a380*/  @!P3 ST.E.64 desc[UR36][R8.64], R46 ;  /* 0x0000002e0800b985 */ /* 0x0003e2000c101b24 */
[----:B------:R-:W-:Y:S02]  /*a390*/  ISETP.GE.AND P3, PT, R21, UR4, PT ;  /* 0x0000000415007c0c */ /* 0x000fe4000bf66270 */
[--C-:B------:R-:W-:Y:S01]  /*a3a0*/  @!P5 IMAD.WIDE R12, R15, 0x4, R4.reuse ;  /* 0x000000040f0cd825 */ /* 0x100fe200078e0204 */
[----:B------:R-:W-:Y:S01]  /*a3b0*/  @!P4 ST.E.64 desc[UR36][R10.64], R50 ;  /* 0x000000320a00c985 */ /* 0x000fe2000c101b24 */
[----:B------:R-:W-:Y:S02]  /*a3c0*/  ISETP.GE.AND P4, PT, R20, UR4, PT ;  /* 0x0000000414007c0c */ /* 0x000fe4000bf86270 */
[--C-:B------:R-:W-:Y:S01]  /*a3d0*/  @!P6 IMAD.WIDE R14, R17, 0x4, R4.reuse ;  /* 0x00000004110ee825 */ /* 0x100fe200078e0204 */
[----:B------:R-:W-:Y:S01]  /*a3e0*/  IADD3 R17, R2, 0x68, RZ ;  /* 0x0000006802117810 */ /* 0x000fe20007ffe0ff */
[----:B------:R2:W-:Y:S01]  /*a3f0*/  @!P5 ST.E.64 desc[UR36][R12.64], R54 ;  /* 0x000000360c00d985 */ /* 0x0005e2000c101b24 */
[----:B0-----:R-:W-:Y:S01]  /*a400*/  @!P1 LOP3.LUT R7, R16, 0xfffffffe, RZ, 0xc0, !PT ;  /* 0xfffffffe10079812 */ /* 0x001fe200078ec0ff */
[----:B------:R-:W-:Y:S01]  /*a410*/  VIADD R16, R2, 0x80 ;  /* 0x0000008002107836 */ /* 0x000fe20000000000 */
[----:B------:R-:W-:Y:S01]  /*a420*/  ISETP.GE.AND P5, PT, R17, UR4, PT ;  /* 0x0000000411007c0c */ /* 0x000fe2000bfa6270 */
[----:B------:R0:W-:Y:S01]  /*a430*/  @!P6 ST.E.64 desc[UR36][R14.64], R58 ;  /* 0x0000003a0e00e985 */ /* 0x0001e2000c101b24 */
[----:B------:R-:W-:Y:S01]  /*a440*/  ISETP.GE.AND P6, PT, R3, UR4, PT ;  /* 0x0000000403007c0c */ /* 0x000fe2000bfc6270 */
[----:B------:R-:W-:Y:S01]  /*a450*/  @!P1 IMAD.WIDE R6, R7, 0x4, R4 ;  /* 0x0000000407069825 */ /* 0x000fe200078e0204 */
[----:B-1----:R-:W-:-:S02]  /*a460*/  @!P0 LOP3.LUT R9, R18, 0xfffffffe, RZ, 0xc0, !PT ;  /* 0xfffffffe12098812 */ /* 0x002fc400078ec0ff */
[----:B------:R-:W-:Y:S02]  /*a470*/  @!P2 LEA.HI R0, R0, R0, RZ, 0x1 ;  /* 0x000000000000a211 */ /* 0x000fe400078f08ff */
[----:B------:R-:W-:Y:S01]  /*a480*/  @!P4 LEA.HI R20, R20, R20, RZ, 0x1 ;  /* 0x000000141414c211 */ /* 0x000fe200078f08ff */
[--C-:B------:R-:W-:Y:S01]  /*a490*/  @!P0 IMAD.WIDE R8, R9, 0x4, R4.reuse ;  /* 0x0000000409088825 */ /* 0x100fe200078e0204 */
[----:B------:R-:W-:Y:S01]  /*a4a0*/  @!P3 LEA.HI R21, R21, R21, RZ, 0x1 ;  /* 0x000000151515b211 */ /* 0x000fe200078f08ff */
[----:B------:R1:W-:Y:S01]  /*a4b0*/  @!P1 ST.E.64 desc[UR36][R6.64], R62 ;  /* 0x0000003e06009985 */ /* 0x0003e2000c101b24 */
[----:B--2---:R-:W-:Y:S02]  /*a4c0*/  @!P4 LOP3.LUT R13, R20, 0xfffffffe, RZ, 0xc0, !PT ;  /* 0xfffffffe140dc812 */ /* 0x004fe400078ec0ff */
[----:B------:R-:W-:Y:S01]  /*a4d0*/  @!P5 LEA.HI R17, R17, R17, RZ, 0x1 ;  /* 0x000000111111d211 */ /* 0x000fe200078f08ff */
[----:B------:R2:W-:Y:S01]  /*a4e0*/  @!P0 ST.E.64 desc[UR36][R8.64], R66 ;  /* 0x0000004208008985 */ /* 0x0005e2000c101b24 */
[----:B------:R-:W-:Y:S01]  /*a4f0*/  @!P6 LEA.HI R10, R3, R3, RZ, 0x1 ;  /* 0x00000003030ae211 */ /* 0x000fe200078f08ff */
[----:B------:R-:W-:Y:S01]  /*a500*/  @!P4 IMAD.WIDE R12, R13, 0x4, R4 ;  /* 0x000000040d0cc825 */ /* 0x000fe200078e0204 */
[----:B------:R-:W-:-:S02]  /*a510*/  @!P2 LOP3.LUT R3, R0, 0xfffffffe, RZ, 0xc0, !PT ;  /* 0xfffffffe0003a812 */ /* 0x000fc400078ec0ff */
[----:B------:R-:W-:Y:S01]  /*a520*/  @!P6 LOP3.LUT R11, R10, 0xfffffffe, RZ, 0xc0, !PT ;  /* 0xfffffffe0a0be812 */ /* 0x000fe200078ec0ff */
[C---:B------:R-:W-:Y:S01]  /*a530*/  VIADD R0, R2.reuse, 0x90 ;  /* 0x0000009002007836 */ /* 0x040fe20000000000 */
[----:B------:R-:W-:Y:S02]  /*a540*/  @!P5 LOP3.LUT R17, R17, 0xfffffffe, RZ, 0xc0, !PT ;  /* 0xfffffffe1111d812 */ /* 0x000fe400078ec0ff */
[----:B0-----:R-:W-:Y:S01]  /*a550*/  @!P3 LOP3.LUT R15, R21, 0xfffffffe, RZ, 0xc0, !PT ;  /* 0xfffffffe150fb812 */ /* 0x001fe200078ec0ff */
[--C-:B-1----:R-:W-:Y:S01]  /*a560*/  @!P2 IMAD.WIDE R6, R3, 0x4, R4.reuse ;  /* 0x000000040306a825 */ /* 0x102fe200078e0204 */
[----:B------:R-:W-:Y:S02]  /*a570*/  IADD3 R18, R2, 0x88, RZ ;  /* 0x0000008802127810 */ /* 0x000fe40007ffe0ff */
[----:B------:R-:W-:Y:S01]  /*a580*/  ISETP.GE.AND P0, PT, R16, UR4, PT ;  /* 0x0000000410007c0c */ /* 0x000fe2000bf06270 */
[--C-:B--2---:R-:W-:Y:S01]  /*a590*/  @!P6 IMAD.WIDE R8, R11, 0x4, R4.reuse ;  /* 0x000000040b08e825 */ /* 0x104fe200078e0204 */
[----:B------:R-:W-:Y:S01]  /*a5a0*/  ISETP.GE.AND P1, PT, R18, UR4, PT ;  /* 0x0000000412007c0c */ /* 0x000fe2000bf26270 */
[----:B------:R0:W-:Y:S01]  /*a5b0*/  @!P2 ST.E.64 desc[UR36][R6.64], R70 ;  /* 0x000000460600a985 */ /* 0x0001e2000c101b24 */
[----:B------:R-:W-:Y:S01]  /*a5c0*/  IADD3 R20, R2, 0xa8, RZ ;  /* 0x000000a802147810 */ /* 0x000fe20007ffe0ff */
[--C-:B------:R-:W-:Y:S01]  /*a5d0*/  @!P5 IMAD.WIDE R10, R17, 0x4, R4.reuse ;  /* 0x00000004110ad825 */ /* 0x100fe200078e0204 */
[----:B------:R-:W-:Y:S01]  /*a5e0*/  ISETP.GE.AND P2, PT, R0, UR4, PT ;  /* 0x0000000400007c0c */ /* 0x000fe2000bf46270 */
[----:B------:R1:W-:Y:S02]  /*a5f0*/  @!P6 ST.E.64 desc[UR36][R8.64], R74 ;  /* 0x0000004a0800e985 */ /* 0x0003e4000c101b24 */
[----:B------:R-:W-:-:S02]  /*a600*/  @!P3 IMAD.WIDE R14, R15, 0x4, R4 ;  /* 0x000000040f0eb825 */ /* 0x000fc400078e0204 */
[----:B------:R2:W-:Y:S01]  /*a610*/  @!P5 ST.E.64 desc[UR36][R10.64], R78 ;  /* 0x0000004e0a00d985 */ /* 0x0005e2000c101b24 */
[----:B------:R-:W-:Y:S01]  /*a620*/  ISETP.GE.AND P5, PT, R20, UR4, PT ;  /* 0x0000000414007c0c */ /* 0x000fe2000bfa6270 */
[----:B------:R-:W-:Y:S01]  /*a630*/  VIADD R3, R2, 0x98 ;  /* 0x0000009802037836 */ /* 0x000fe20000000000 */
[----:B------:R-:W-:Y:S01]  /*a640*/  @!P0 LEA.HI R16, R16, R16, RZ, 0x1 ;  /* 0x0000001010108211 */ /* 0x000fe200078f08ff */
[C---:B------:R-:W-:Y:S01]  /*a650*/  VIADD R17, R2.reuse, 0xa0 ;  /* 0x000000a002117836 */ /* 0x040fe20000000000 */
[----:B------:R3:W-:Y:S01]  /*a660*/  @!P4 ST.E.64 desc[UR36][R12.64], R82 ;  /* 0x000000520c00c985 */ /* 0x0007e2000c101b24 */
[----:B------:R-:W-:Y:S01]  /*a670*/  VIADD R21, R2, 0xb0 ;  /* 0x000000b002157836 */ /* 0x000fe20000000000 */
[----:B------:R-:W-:Y:S01]  /*a680*/  @!P1 LEA.HI R18, R18, R18, RZ, 0x1 ;  /* 0x0000001212129211 */ /* 0x000fe200078f08ff */
[----:B------:R-:W-:Y:S01]  /*a690*/  VIADD R2, R2, 0xb8 ;  /* 0x000000b802027836 */ /* 0x000fe20000000000 */
[----:B------:R4:W-:Y:S01]  /*a6a0*/  @!P3 ST.E.64 desc[UR36][R14.64], R86 ;  /* 0x000000560e00b985 */ /* 0x0009e2000c101b24 */
[----:B------:R-:W-:-:S02]  /*a6b0*/  ISETP.GE.AND P3, PT, R3, UR4, PT ;  /* 0x0000000403007c0c */ /* 0x000fc4000bf66270 */
[----:B------:R-:W-:Y:S02]  /*a6c0*/  ISETP.GE.AND P4, PT, R17, UR4, PT ;  /* 0x0000000411007c0c */ /* 0x000fe4000bf86270 */
[----:B------:R-:W-:Y:S02]  /*a6d0*/  ISETP.GE.AND P6, PT, R21, UR4, PT ;  /* 0x0000000415007c0c */ /* 0x000fe4000bfc6270 */
[----:B0-----:R-:W-:Y:S02]  /*a6e0*/  @!P0 LOP3.LUT R7, R16, 0xfffffffe, RZ, 0xc0, !PT ;  /* 0xfffffffe10078812 */ /* 0x001fe400078ec0ff */
[----:B-1----:R-:W-:Y:S02]  /*a6f0*/  @!P1 LOP3.LUT R9, R18, 0xfffffffe, RZ, 0xc0, !PT ;  /* 0xfffffffe12099812 */ /* 0x002fe400078ec0ff */
[----:B------:R-:W-:Y:S01]  /*a700*/  @!P2 LEA.HI R0, R0, R0, RZ, 0x1 ;  /* 0x000000000000a211 */ /* 0x000fe200078f08ff */
[----:B------:R-:W-:Y:S01]  /*a710*/  @!P0 IMAD.WIDE R6, R7, 0x4, R4 ;  /* 0x0000000407068825 */ /* 0x000fe200078e0204 */
[----:B------:R-:W-:-:S02]  /*a720*/  @!P5 LEA.HI R20, R20, R20, RZ, 0x1 ;  /* 0x000000141414d211 */ /* 0x000fc400078f08ff */
[----:B--2---:R-:W-:Y:S01]  /*a730*/  @!P3 LEA.HI R10, R3, R3, RZ, 0x1 ;  /* 0x00000003030ab211 */ /* 0x004fe200078f08ff */
[----:B------:R-:W-:Y:S01]  /*a740*/  @!P1 IMAD.WIDE R8, R9, 0x4, R4 ;  /* 0x0000000409089825 */ /* 0x000fe200078e0204 */
[----:B------:R-:W-:Y:S01]  /*a750*/  @!P4 LEA.HI R17, R17, R17, RZ, 0x1 ;  /* 0x000000111111c211 */ /* 0x000fe200078f08ff */
[----:B------:R0:W-:Y:S01]  /*a760*/  @!P0 ST.E.64 desc[UR36][R6.64], R90 ;  /* 0x0000005a06008985 */ /* 0x0001e2000c101b24 */
[----:B------:R-:W-:Y:S02]  /*a770*/  @!P6 LEA.HI R21, R21, R21, RZ, 0x1 ;  /* 0x000000151515e211 */ /* 0x000fe400078f08ff */
[----:B------:R-:W-:Y:S01]  /*a780*/  @!P2 LOP3.LUT R3, R0, 0xfffffffe, RZ, 0xc0, !PT ;  /* 0xfffffffe0003a812 */ /* 0x000fe200078ec0ff */
[----:B------:R1:W-:Y:S01]  /*a790*/  @!P1 ST.E.64 desc[UR36][R8.64], R94 ;  /* 0x0000005e08009985 */ /* 0x0003e2000c101b24 */
[----:B------:R-:W-:Y:S02]  /*a7a0*/  @!P3 LOP3.LUT R11, R10, 0xfffffffe, RZ, 0xc0, !PT ;  /* 0xfffffffe0a0bb812 */ /* 0x000fe400078ec0ff */
[----:B------:R-:W-:-:S02]  /*a7b0*/  @!P4 LOP3.LUT R17, R17, 0xfffffffe, RZ, 0xc0, !PT ;  /* 0xfffffffe1111c812 */ /* 0x000fc400078ec0ff */
        /* <DEDUP_REMOVED lines=19> */
.L_x_5485:
[----:B------:R-:W0:Y:S02]  /*a8f0*/  S2R R0, SR_TID.X ;  /* 0x0000000000007919 */ /* 0x000e240000002100 */
[----:B0-----:R-:W-:-:S05]  /*a900*/  VIADD R2, R0, 0xffffff80 ;  /* 0xffffff8000027836 */ /* 0x001fca0000000000 */
[----:B------:R-:W-:-:S13]  /*a910*/  ISETP.GT.AND P0, PT, R2, 0x7f, PT ;  /* 0x0000007f0200780c */ /* 0x000fda0003f04270 */
[----:B------:R-:W-:Y:S05]  /*a920*/  @P0 BRA `(.L_x_5446) ;  /* 0x0000004000040947 */ /* 0x000fea0003800000 */
[----:B------:R-:W0:Y:S01]  /*a930*/  S2R R3, SR_CTAID.X ;  /* 0x0000000000037919 */ /* 0x000e220000002500 */
[----:B------:R-:W1:Y:S01]  /*a940*/  LDC R6, c[0x0][0xbe8] ;  /* 0x0002fa00ff067b82 */ /* 0x000e620000000800 */
[----:B------:R-:W-:Y:S01]  /*a950*/  ULDC UR4, c[0x0][0xa88] ;  /* 0x0002a20000047ab9 */ /* 0x000fe20000000800 */
[----:B0-----:R-:W-:Y:S01]  /*a960*/  LEA R0, R3, R0, 0x7 ;  /* 0x0000000003007211 */ /* 0x001fe200078e38ff */
[----:B-1----:R-:W-:-:S04]  /*a970*/  IMAD R3, R6, UR4, RZ ;  /* 0x0000000406037c24 */ /* 0x002fc8000f8e02ff */
[----:B------:R-:W-:-:S05]  /*a980*/  VIADD R0, R0, 0xffffff80 ;  /* 0xffffff8000007836 */ /* 0x000fca0000000000 */
[----:B------:R-:W-:-:S13]  /*a990*/  ISETP.GE.AND P0, PT, R0, R3, PT ;  /* 0x000000030000720c */ /* 0x000fda0003f06270 */
[----:B------:R-:W-:Y:S05]  /*a9a0*/  @P0 BRA `(.L_x_5446) ;  /* 0x0000003c00e40947 */ /* 0x000fea0003800000 */
[----:B------:R-:W-:Y:S01]  /*a9b0*/  ISETP.NE.AND P0, PT, R6, 0x1, PT ;  /* 0x000000010600780c */ /* 0x000fe20003f05270 */
[----:B------:R-:W0:Y:S01]  /*a9c0*/  S2UR UR7, SR_CTAID.Z ;  /* 0x00000000000779c3 */ /* 0x000e220000002700 */
[----:B------:R-:W-:Y:S01]  /*a9d0*/  R2UR UR11, R19 ;  /* 0x00000000130b72ca */ /* 0x000fe200000e0000 */
[----:B------:R-:W-:Y:S01]  /*a9e0*/  ULDC.64 UR8, c[0x0][0xbd0] ;  /* 0x0002f40000087ab9 */ /* 0x000fe20000000a00 */
[----:B------:R-:W-:-:S05]  /*a9f0*/  IMAD.MOV.U32 R5, RZ, RZ, R0 ;  /* 0x000000ffff057224 */ /* 0x000fca00078e0000 */
        /* <DEDUP_REMOVED lines=44> */
.L_x_5444:
        /* <DEDUP_REMOVED lines=18> */
.L_x_5488:
[----:B------:R-:W-:Y:S01]  /*ade0*/  ULDC UR44, c[0x0][0xc50] ;  /* 0x00031400002c7ab9 */ /* 0x000fe20000000800 */
[----:B------:R-:W-:Y:S01]  /*adf0*/  UMOV UR41, UR6 ;  /* 0x0000000600297c82 */ /* 0x000fe20008000000 */
[----:B------:R-:W-:-:S11]  /*ae00*/  UISETP.NE.AND UP0, UPT, UR44, 0x1, UPT ;  /* 0x000000012c00788c */ /* 0x000fd6000bf05270 */
[----:B------:R-:W-:Y:S01]  /*ae10*/  @UP0 ULDC UR4, c[0x0][0xc54] ;  /* 0x0003150000040ab9 */ /* 0x000fe20000000800 */
[----:B------:R-:W-:Y:S01]  /*ae20*/  @UP0 ULDC UR7, c[0x0][0xc58] ;  /* 0x0003160000070ab9 */ /* 0x000fe20000000800 */
[----:B------:R-:W-:-:S04]  /*ae30*/  UIMAD.WIDE.U32 UR4, UR6, UR4, URZ ;  /* 0x00000004060472a5 */ /* 0x000fc8000f8e003f */
[----:B------:R-:W-:-:S12]  /*ae40*/  @UP0 USHF.R.U32.HI UR41, URZ, UR7, UR5 ;  /* 0x000000073f290299 */ /* 0x000fd80008011605 */
.L_x_5489:
[----:B------:R-:W-:Y:S01]  /*ae50*/  ISETP.GE.AND P0, PT, R26, RZ, PT ;  /* 0x000000ff1a00720c */ /* 0x000fe20003f06270 */
[----:B------:R-:W-:Y:S01]  /*ae60*/  UIADD3 UR4, -UR41, URZ, URZ ;  /* 0x0000003f29047290 */ /* 0x000fe2000fffe13f */
[----:B------:R-:W-:Y:S01]  /*ae70*/  IMAD.MOV.U32 R28, RZ, RZ, 0x1 ;  /* 0x00000001ff1c7424 */ /* 0x000fe200078e00ff */
[----:B------:R-:W-:Y:S01]  /*ae80*/  MOV R0, RZ ;  /* 0x000000ff00007202 */ /* 0x000fe20000000f00 */
[----:B------:R-:W-:Y:S01]  /*ae90*/  IMAD.MOV.U32 R6, RZ, RZ, 0x1 ;  /* 0x00000001ff067424 */ /* 0x000fe200078e00ff */
[----:B------:R-:W-:-:S08]  /*aea0*/  UIMAD UR44, UR44, UR4, UR6 ;  /* 0x000000042c2c72a4 */ /* 0x000fd0000f8e0206 */
[----:B------:R-:W-:Y:S05]  /*aeb0*/  @!P0 BRA `(.L_x_5490) ;  /* 0x0000003400d88947 */ /* 0x000fea0003800000 */
[----:B------:R-:W0:Y:S01]  /*aec0*/  LDC.64 R2, c[0x0][0xa28] ;  /* 0x00028a00ff027b82 */ /* 0x000e220000000a00 */
[----:B------:R-:W-:Y:S01]  /*aed0*/  ULDC UR4, c[0x0][0x448] ;  /* 0x0001120000047ab9 */ /* 0x000fe20000000800 */
[----:B------:R-:W-:Y:S01]  /*aee0*/  ULDC UR7, c[0x0][0x2f0] ;  /* 0x0000bc0000077ab9 */ /* 0x000fe20000000800 */
[----:B------:R-:W-:-:S05]  /*aef0*/  IMAD.MOV.U32 R22, RZ, RZ, RZ ;  /* 0x000000ffff167224 */ /* 0x000fca00078e00ff */
[----:B------:R-:W1:Y:S01]  /*af00*/  S2UR UR48, SR_CTAID.X ;  /* 0x00000000003079c3 */ /* 0x000e620000002500 */
[----:B------:R-:W-:Y:S01]  /*af10*/  UISETP.NE.AND UP1, UPT, UR4, 0x1, UPT ;  /* 0x000000010400788c */ /* 0x000fe2000bf25270 */
[----:B------:R-:W-:Y:S02]  /*af20*/  ULDC UR8, c[0x0][0x288] ;  /* 0x0000a20000087ab9 */ /* 0x000fe40000000800 */
[----:B------:R-:W-:Y:S02]  /*af30*/  ULDC.64 UR4, c[0x0][0x418] ;  /* 0x0001060000047ab9 */ /* 0x000fe40000000a00 */
[----:B------:R-:W-:-:S03]  /*af40*/  UISETP.NE.U32.AND UP0, UPT, UR4, URZ, UPT ;  /* 0x0000003f0400728c */ /* 0x000fc6000bf05070 */
[----:B------:R-:W-:Y:S01]  /*af50*/  ULDC UR4, c[0x0][0x424] ;  /* 0x0001090000047ab9 */ /* 0x000fe20000000800 */
[----:B------:R-:W-:-:S03]  /*af60*/  UISETP.NE.AND.EX UP0, UPT, UR5, URZ, UPT, UP0 ;  /* 0x0000003f0500728c */ /* 0x000fc6000bf05300 */
[----:B------:R-:W-:Y:S01]  /*af70*/  @UP1 ULDC UR5, c[0x0][0x44c] ;  /* 0x0001130000051ab9 */ /* 0x000fe20000000800 */
[----:B0-----:R-:W-:Y:S01]  /*af80*/  ISETP.NE.U32.AND P0, PT, R2, RZ, PT ;  /* 0x000000ff0200720c */ /* 0x001fe20003f05070 */
[----:B------:R-:W-:-:S03]  /*af90*/  USEL UR42, UR4, 0x1, UP0 ;  /* 0x00000001042a7887 */ /* 0x000fc60008000000 */
[----:B------:R-:W-:Y:S01]  /*afa0*/  ISETP.NE.AND.EX P0, PT, R3, RZ, PT, P0 ;  /* 0x000000ff0300720c */ /* 0x000fe20003f05300 */
[----:B-1----:R-:W-:Y:S02]  /*afb0*/  ULEA UR6, UR48, 0x7f, 0x7 ;  /* 0x0000007f30067891 */ /* 0x002fe4000f8e383f */
[----:B------:R-:W-:Y:S02]  /*afc0*/  UIMAD UR42, UR42, UR7, URZ ;  /* 0x000000072a2a72a4 */ /* 0x000fe4000f8e023f */
[----:B------:R-:W-:Y:S01]  /*afd0*/  UIMAD.WIDE.U32 UR4, UR6, UR5, URZ ;  /* 0x00000005060472a5 */ /* 0x000fe2000f8e003f */
[----:B------:R-:W-:-:S03]  /*afe0*/  @UP1 ULDC UR7, c[0x0][0x450] ;  /* 0x0001140000071ab9 */ /* 0x000fc60000000800 */
[----:B------:R-:W-:-:S04]  /*aff0*/  @UP1 USHF.R.U32.HI UR6, URZ, UR7, UR5 ;  /* 0x000000073f061299 */ /* 0x000fc80008011605 */
[----:B------:R-:W0:Y:S01]  /*b000*/  @P0 LDC.64 R2, c[0x0][0xa28] ;  /* 0x00028a00ff020b82 */ /* 0x000e220000000a00 */
[----:B------:R-:W-:Y:S02]  /*b010*/  UIADD3 UR5, UR42, 0x60, -UR8 ;  /* 0x000000602a057890 */ /* 0x000fe4000fffe808 */
[----:B------:R-:W-:Y:S02]  /*b020*/  UIADD3 UR4, UR42, 0x5f, URZ ;  /* 0x0000005f2a047890 */ /* 0x000fe4000fffe03f */
[----:B------:R-:W-:Y:S02]  /*b030*/  UIADD3 UR6, UR5, UR6, URZ ;  /* 0x0000000605067290 */ /* 0x000fe4000fffe03f */
[----:B------:R-:W-:Y:S02]  /*b040*/  UIMAD.WIDE UR4, UR4, 0x2aaaaaab, URZ ;  /* 0x2aaaaaab040478a5 */ /* 0x000fe4000f8e023f */
[----:B------:R-:W-:Y:S02]  /*b050*/  UIMAD.WIDE UR6, UR6, 0x2aaaaaab, URZ ;  /* 0x2aaaaaab060678a5 */ /* 0x000fe4000f8e023f */
[----:B------:R-:W-:-:S02]  /*b060*/  USHF.R.U32.HI UR43, URZ, 0x1f, UR5 ;  /* 0x0000001f3f2b7899 */ /* 0x000fc40008011605 */
[----:B------:R-:W-:Y:S02]  /*b070*/  USHF.R.U32.HI UR45, URZ, 0x1f, UR7 ;  /* 0x0000001f3f2d7899 */ /* 0x000fe40008011607 */
[----:B------:R-:W-:Y:S02]  /*b080*/  ULEA.HI.SX32 UR43, UR5, UR43, 0x1c ;  /* 0x0000002b052b7291 */ /* 0x000fe4000f8fe23f */
[----:B------:R-:W-:-:S04]  /*b090*/  ULEA.HI.SX32 UR45, UR7, UR45, 0x1c ;  /* 0x0000002d072d7291 */ /* 0x000fc8000f8fe23f */
[----:B------:R-:W-:Y:S02]  /*b0a0*/  UISETP.LT.AND UP0, UPT, UR43, UR45, UPT ;  /* 0x0000002d2b00728c */ /* 0x000fe4000bf01270 */
[----:B------:R-:W-:Y:S01]  /*b0b0*/  UP2UR UR49, UPR, URZ, 0x2 ;  /* 0x000000023f317883 */ /* 0x000fe20008000000 */
[----:B0-----:R-:W-:Y:S01]  /*b0c0*/  @P0 IMAD.WIDE R2, R26, 0x4, R2 ;  /* 0x000000041a020825 */ /* 0x001fe200078e0202 */
[----:B------:R-:W-:-:S04]  /*b0d0*/  USEL UR11, UR43, UR45, UP0 ;  /* 0x0000002d2b0b7287 */ /* 0x000fc80008000000 */
[----:B------:R-:W-:Y:S01]  /*b0e0*/  UISETP.GE.AND UP1, UPT, UR11, 0x1, UPT ;  /* 0x000000010b00788c */ /* 0x000fe2000bf26270 */
[----:B------:R0:W5:Y:S01]  /*b0f0*/  @P0 LDG.E R22, desc[UR36][R2.64] ;  /* 0x0000002402160981 */ /* 0x000162000c1e1900 */
[----:B------:R-:W-:Y:S02]  /*b100*/  USHF.R.U32.HI UR9, URZ, 0x10, UR44 ;  /* 0x000000103f097899 */ /* 0x000fe4000801162c */
[----:B------:R-:W-:Y:S02]  /*b110*/  ULOP3.LUT UR44, UR44, 0xffff, URZ, 0xc0, !UPT ;  /* 0x0000ffff2c2c7892 */ /* 0x000fe4000f8ec03f */
[----:B------:R-:W-:Y:S01]  /*b120*/  PLOP3.LUT P0, PT, PT, PT, UP1, 0x80, 0x0 ;  /* 0x000000000000781c */ /* 0x000fe20003f0f018 */
[----:B------:R-:W-:Y:S01]  /*b130*/  UISETP.NE.AND UP0, UPT, UR9, URZ, UPT ;  /* 0x0000003f0900728c */ /* 0x000fe2000bf05270 */
[----:B------:R-:W-:-:S10]  /*b140*/  UMOV UR40, URZ ;  /* 0x0000003f00287c82 */ /* 0x000fd40008000000 */
[----:B------:R-:W-:Y:S01]  /*b150*/  @!UP0 ULDC UR9, c[0x0][0x9f0] ;  /* 0x00027c0000098ab9 */ /* 0x000fe20000000800 */
        /* <DEDUP_REMOVED lines=31> */
.L_x_5491:
[----:B------:R-:W-:Y:S02]  /*b350*/  UIMAD UR50, UR44, UR40, URZ ;  /* 0x000000282c3272a4 */ /* 0x000fe4000f8e023f */
[----:B------:R-:W-:Y:S01]  /*b360*/  IMAD.U32 R0, RZ, RZ, UR40 ;  /* 0x00000028ff007e24 */ /* 0x000fe2000f8e00ff */
[----:B------:R-:W-:-:S03]  /*b370*/  MOV R6, 0x1 ;  /* 0x0000000100067802 */ /* 0x000fc60000000f00 */
        /* <DEDUP_REMOVED lines=28> */
.L_x_5492:
        /* <DEDUP_REMOVED lines=13> */
[----:B------:R-:W-:Y:S01]  /*b610*/  MOV R8, 0x70 ;  /* 0x0000007000087802 */ /* 0x000fe20000000f00 */
[----:B------:R-:W-:-:S02]  /*b620*/  IMAD.U32 R10, RZ, RZ, UR4 ;  /* 0x00000004ff0a7e24 */ /* 0x000fc4000f8e00ff */
[----:B------:R-:W-:Y:S02]  /*b630*/  IMAD.U32 R11, RZ, RZ, UR5 ;  /* 0x00000005ff0b7e24 */ /* 0x000fe4000f8e00ff */
[----:B------:R-:W-:Y:S02]  /*b640*/  IMAD.MOV.U32 R12, RZ, RZ, 0x1 ;  /* 0x00000001ff0c7424 */ /* 0x000fe400078e00ff */
[----:B0-----:R-:W-:-:S07]  /*b650*/  IMAD.MOV.U32 R13, RZ, RZ, RZ ;  /* 0x000000ffff0d7224 */ /* 0x001fce00078e00ff */
[----:B------:R-:W-:-:S07]  /*b660*/  LEPC R20, `(.L_x_5494) ;  /* 0x000000001014794e */ /* 0x000fce0000000000 */
[----:B-1---5:R-:W-:Y:S05]  /*b670*/  CALL.ABS.NOINC R2 ;  /* 0x0000000002007343 */ /* 0x022fea0003c00000 */
.L_x_5494:
[----:B------:R0:W1:Y:S01]  /*b680*/  LDC.64 R2, c[0x4][R16] ;  /* 0x0100000010027b82 */ /* 0x0000620000000a00 */
[----:B------:R-:W-:Y:S01]  /*b690*/  ULDC.64 UR4, c[0x4][0x138] ;  /* 0x01004e0000047ab9 */ /* 0x000fe20000000a00 */
[----:B------:R-:W-:Y:S01]  /*b6a0*/  ULDC.64 UR6, c[0x4][0x140] ;  /* 0x0100500000067ab9 */ /* 0x000fe20000000a00 */
[----:B------:R-:W-:Y:S01]  /*b6b0*/  IMAD.U32 R4, RZ, RZ, UR4 ;  /* 0x00000004ff047e24 */ /* 0x000fe2000f8e00ff */
[----:B------:R-:W-:Y:S01]  /*b6c0*/  MOV R5, UR5 ;  /* 0x0000000500057c02 */ /* 0x000fe20008000f00 */
        /* <DEDUP_REMOVED lines=10> */
.L_x_5493:
        /* <DEDUP_REMOVED lines=21> */
[----:B------:R-:W-:Y:S02]  /*b8c0*/  @P1 LOP3.LUT R16, R16, 0x20, RZ, 0xfc, !PT ;  /* 0x0000002010101812 */ /* 0x000fe400078efcff */
[----:B------:R-:W-:Y:S02]  /*b8d0*/  ISETP.GT.U32.OR P0, PT, R37, 0x5f, P0 ;  /* 0x0000005f2500780c */ /* 0x000fe40000704470 */
[----:B------:R-:W-:-:S03]  /*b8e0*/  MOV R9, R10 ;  /* 0x0000000a00097202 */ /* 0x000fc60000000f00 */
        /* <DEDUP_REMOVED lines=19> */
[----:B-1----:R-:W-:-:S04]  /*ba20*/  SHF.L.U32 R4, R25, 0x3, RZ ;  /* 0x0000000319047819 */ /* 0x002fc800000006ff */
        /* <DEDUP_REMOVED lines=12> */
.L_x_5537:
        /* <DEDUP_REMOVED lines=16> */
.L_x_5496:
[----:B------:R-:W-:Y:S01]  /*bbf0*/  SHF.R.S32.HI R6, RZ, 0x1f, R10 ;  /* 0x0000001fff067819 */ /* 0x000fe2000001140a */
[----:B------:R-:W-:Y:S01]  /*bc00*/  ULDC.64 UR4, c[0x0][0x328] ;  /* 0x0000ca0000047ab9 */ /* 0x000fe20000000a00 */
[----:B------:R-:W-:-:S03]  /*bc10*/  R2UR UR6, R35 ;  /* 0x00000000230672ca */ /* 0x000fc600000e0000 */
[----:B------:R-:W-:-:S04]  /*bc20*/  IMAD R3, R6, UR4, RZ ;  /* 0x0000000406037c24 */ /* 0x000fc8000f8e02ff */
[C---:B------:R-:W-:Y:S02]  /*bc30*/  IMAD R5, R10.reuse, UR5, R3 ;  /* 0x000000050a057c24 */ /* 0x040fe4000f8e0203 */
[----:B------:R-:W-:Y:S01]  /*bc40*/  IMAD.WIDE.U32 R2, R10, UR4, RZ ;  /* 0x000000040a027c25 */ /* 0x000fe2000f8e00ff */
[----:B------:R-:W-:-:S04]  /*bc50*/  ULDC.64 UR4, c[0x0][0x338] ;  /* 0x0000ce0000047ab9 */ /* 0x000fc80000000a00 */
[----:B------:R-:W-:Y:S02]  /*bc60*/  IADD3 R3, R3, R5, RZ ;  /* 0x0000000503037210 */ /* 0x000fe40007ffe0ff */
        /* <DEDUP_REMOVED lines=18> */
.L_x_5538:
        /* <DEDUP_REMOVED lines=26> */
[----:B------:R-:W-:Y:S01]  /*bf30*/  IADD3 R7, R3, UR4, RZ ;  /* 0x0000000403077c10 */ /* 0x000fe2000fffe0ff */
[----:B------:R-:W-:Y:S01]  /*bf40*/  UMOV UR4, 0xffffffff ;  /* 0xffffffff00047882 */ /* 0x000fe20000000000 */
[----:B------:R-:W-:Y:S02]  /*bf50*/  LOP3.LUT R3, R4, 0x1c0, RZ, 0xc0, !PT ;  /* 0x000001c004037812 */ /* 0x000fe400078ec0ff */
[----:B------:R-:W-:Y:S02]  /*bf60*/  LEA.HI.X R7, R2, UR7, R7, 0x1, P0 ;  /* 0x0000000702077c11 */ /* 0x000fe400080f0c07 */
[----:B------:R-:W-:Y:S02]  /*bf70*/  LOP3.LUT R4, R3, 0x38, R4, 0xf8, !PT ;  /* 0x0000003803047812 */ /* 0x000fe400078ef804 */
[----:B------:R-:W-:-:S02]  /*bf80*/  ISETP.GE.AND P0, PT, R6, 0x1, PT ;  /* 0x000000010600780c */ /* 0x000fc40003f06270 */
[----:B------:R-:W-:-:S04]  /*bf90*/  LOP3.LUT R25, R4, 0x38, R25, 0x78, !PT ;  /* 0x0000003804197812 */ /* 0x000fc800078e7819 */
[----:B------:R-:W-:Y:S01]  /*bfa0*/  LOP3.LUT R30, R25, 0x200, R30, 0xf8, !PT ;  /* 0x00000200191e7812 */ /* 0x000fe200078ef81e */
[----:B------:R-:W-:Y:S06]  /*bfb0*/  BRA.DIV UR4, `(.L_x_5498) ;  /* 0x0000002e04487947 */ /* 0x000fec000b800000 */
        /* <DEDUP_REMOVED lines=17> */
[----:B------:R-:W1:Y:S02]  /*c0d0*/  SHFL.IDX PT, R14, R0, 0x4, 0x181f ;  /* 0x00981f00000e7f89 */ /* 0x000e6400000e0000 */
[----:B--2---:R-:W-:Y:S02]  /*c0e0*/  IMAD.MOV.U32 R3, RZ, RZ, R8 ;  /* 0x000000ffff037224 */ /* 0x004fe400078e0008 */
[----:B------:R-:W-:Y:S04]  /*c0f0*/  @P0 LDGSTS.E.BYPASS.LTC128B.128 [R21+0x1ec00], desc[UR36][R4.64], !P3 ;  /* 0x1ec0000004150fae */ /* 0x000fe8000d901d64 */
[----:B------:R-:W-:Y:S04]  /*c100*/  @P0 LDGSTS.E.BYPASS.LTC128B.128 [R21+0x21c00], desc[UR36][R4.64+0x80], !P2 ;  /* 0x21c0008004150fae */ /* 0x000fe8000d101d64 */
[----:B------:R3:W-:Y:S01]  /*c110*/  @P0 LDGSTS.E.BYPASS.LTC128B.128 [R21+0x24c00], desc[UR36][R4.64+0x100], !P1 ;  /* 0x24c0010004150fae */ /* 0x0007e2000c901d64 */
[----:B------:R-:W-:-:S03]  /*c120*/  ISETP.GE.AND P0, PT, R6, 0x21, PT ;  /* 0x000000210600780c */ /* 0x000fc60003f06270 */
[----:B------:R-:W2:Y:S04]  /*c130*/  SHFL.IDX PT, R8, R7, 0x4, 0x181f ;  /* 0x00981f0007087f89 */ /* 0x000ea800000e0000 */
[----:B------:R-:W4:Y:S01]  /*c140*/  SHFL.IDX PT, R7, R7, 0x5, 0x181f ;  /* 0x00b81f0007077f89 */ /* 0x000f2200000e0000 */
        /* <DEDUP_REMOVED lines=9> */
[----:B--2---:R-:W-:-:S10]  /*c1e0*/  IMAD.MOV.U32 R3, RZ, RZ, R8 ;  /* 0x000000ffff037224 */ /* 0x004fd400078e0008 */
        /* <DEDUP_REMOVED lines=12> */
.L_x_5552:
        /* <DEDUP_REMOVED lines=18> */
.L_x_5499:
        /* <DEDUP_REMOVED lines=30> */
.L_x_5500:
[----:B------:R-:W-:Y:S01]  /*c5b0*/  UISETP.NE.AND UP0, UPT, UR49, URZ, UPT ;  /* 0x0000003f3100728c */ /* 0x000fe2000bf05270 */
[----:B------:R-:W-:Y:S01]  /*c5c0*/  IMAD.U32 R0, RZ, RZ, UR48 ;  /* 0x00000030ff007e24 */ /* 0x000fe2000f8e00ff */
[----:B------:R-:W-:Y:S01]  /*c5d0*/  MOV R4, UR38 ;  /* 0x0000002600047c02 */ /* 0x000fe20008000f00 */
[----:B------:R-:W-:Y:S01]  /*c5e0*/  IMAD.U32 R3, RZ, RZ, UR47 ;  /* 0x0000002fff037e24 */ /* 0x000fe2000f8e00ff */
[----:B------:R-:W-:Y:S01]  /*c5f0*/  ULDC.64 UR4, c[0x0][0x2e0] ;  /* 0x0000b80000047ab9 */ /* 0x000fe20000000a00 */
[----:B------:R-:W-:Y:S01]  /*c600*/  IMAD R7, R0, 0x80, R37 ;  /* 0x0000008000077824 */ /* 0x000fe200078e0225 */
[----:B------:R-:W-:Y:S01]  /*c610*/  PLOP3.LUT P0, PT, PT, PT, UP0, 0x80, 0x0 ;  /* 0x000000000000781c */ /* 0x000fe20003f0f008 */
[----:B------:R-:W0:Y:S01]  /*c620*/  LDC R0, c[0x0][0x448] ;  /* 0x00011200ff007b82 */ /* 0x000e220000000800 */
[----:B------:R-:W-:Y:S02]  /*c630*/  IMAD.MOV.U32 R2, RZ, RZ, R4 ;  /* 0x000000ffff027224 */ /* 0x000fe400078e0004 */
[----:B------:R-:W-:Y:S01]  /*c640*/  IMAD R25, R25, UR4, RZ ;  /* 0x0000000419197c24 */ /* 0x000fe2000f8e02ff */
[----:B------:R-:W-:Y:S01]  /*c650*/  @UP0 ULDC UR6, c[0x0][0x44c] ;  /* 0x0001130000060ab9 */ /* 0x000fe20000000800 */
[----:B------:R-:W-:Y:S01]  /*c660*/  IMAD.WIDE.U32 R2, R26, UR4, R2 ;  /* 0x000000041a027c25 */ /* 0x000fe2000f8e0002 */
[----:B------:R-:W-:-:S03]  /*c670*/  @UP0 ULDC UR4, c[0x0][0x450] ;  /* 0x0001140000040ab9 */ /* 0x000fc60000000800 */
[----:B------:R-:W-:Y:S02]  /*c680*/  IMAD.U32 R5, RZ, RZ, UR39 ;  /* 0x00000027ff057e24 */ /* 0x000fe4000f8e00ff */
[----:B------:R-:W-:Y:S02]  /*c690*/  IMAD.MOV.U32 R5, RZ, RZ, R7 ;  /* 0x000000ffff057224 */ /* 0x000fe400078e0007 */
[----:B------:R-:W-:Y:S01]  /*c6a0*/  @P0 IMAD.HI.U32 R6, R7, UR6, RZ ;  /* 0x0000000607060c27 */ /* 0x000fe2000f8e00ff */
[----:B------:R-:W-:-:S03]  /*c6b0*/  PLOP3.LUT P0, PT, PT, PT, UP0, 0x80, 0x0 ;  /* 0x000000000000781c */ /* 0x000fc60003f0f008 */
[----:B------:R-:W-:-:S05]  /*c6c0*/  IMAD R25, R26, UR5, R25 ;  /* 0x000000051a197c24 */ /* 0x000fca000f8e0219 */
[----:B------:R-:W-:-:S05]  /*c6d0*/  IADD3 R3, R3, R25, RZ ;  /* 0x0000001903037210 */ /* 0x000fca0007ffe0ff */
        /* <DEDUP_REMOVED lines=25> */
[----:B------:R-:W-:Y:S01]  /*c870*/  MOV R7, UR48 ;  /* 0x0000003000077c02 */ /* 0x000fe20008000f00 */
[----:B------:R-:W-:Y:S02]  /*c880*/  ULDC UR4, c[0x0][0x288] ;  /* 0x0000a20000047ab9 */ /* 0x000fe40000000800 */
        /* <DEDUP_REMOVED lines=12> */
[----:B------:R0:W-:Y:S01]  /*c950*/  @!P1 LDGSTS.E.BYPASS.LTC128B.128 [R9+0x1a400], desc[UR36][R2.64+0x100], !P0 ;  /* 0x1a40010002099fae */ /* 0x0001e2000c101d64 */
[----:B------:R-:W-:Y:S02]  /*c960*/  ISETP.GE.AND P1, PT, R11, R0, PT ;  /* 0x000000000b00720c */ /* 0x000fe40003f26270 */
        /* <DEDUP_REMOVED lines=51> */
.L_x_5569:
        /* <DEDUP_REMOVED lines=14> */
.L_x_5503:
[----:B------:R-:W-:Y:S05]  /*cd80*/  BSYNC B0 ;  /* 0x0000000000007941 */ /* 0x000fea0003800000 */
.L_x_5502:
[----:B------:R-:W-:Y:S01]  /*cd90*/  NOP ;  /* 0x0000000000007918 */ /* 0x000fe20000000000 */
[----:B------:R-:W-:Y:S01]  /*cda0*/  SYNCS.ARRIVE.TRANS64.RED.A0T1 RZ, [UR46+0x30800], RZ ;  /* 0x030800ffffff79a7 */ /* 0x000fe2000820042e */
[----:B------:R-:W-:Y:S01]  /*cdb0*/  IMAD.MOV.U32 R0, RZ, RZ, 0x1 ;  /* 0x00000001ff007424 */ /* 0x000fe200078e00ff */
[----:B------:R-:W-:Y:S04]  /*cdc0*/  ARRIVES.LDGSTSBAR.64.TRANSCNT [UR46+0x30800] ;  /* 0x03080000ff0079b0 */ /* 0x000fe80008000aae */
[----:B------:R-:W-:Y:S01]  /*cdd0*/  SHF.L.U32 R0, R0, 0x1f, RZ ;  /* 0x0000001f00007819 */ /* 0x000fe200000006ff */
[----:B------:R-:W-:Y:S01]  /*cde0*/  NOP ;  /* 0x0000000000007918 */ /* 0x000fe20000000000 */
[----:B------:R-:W-:Y:S01]  /*cdf0*/  SYNCS.ARRIVE.TRANS64.A1T0 RZ, [UR46+0x30800], RZ ;  /* 0x030800ffffff79a7 */ /* 0x000fe2000810002e */
[----:B------:R-:W-:Y:S01]  /*ce00*/  IADD3 R19, R19, -0x2, RZ ;  /* 0xfffffffe13137810 */ /* 0x000fe20007ffe0ff */
[----:B------:R-:W1:Y:S02]  /*ce10*/  SYNCS.PHASECHK.TRANS64.TRYWAIT P0, [UR46+0x30820], R0 ;  /* 0x03082000ff0075a7 */ /* 0x000e64000800016e */
[----:B-1----:R-:W-:Y:S05]  /*ce20*/  @!P0 BRA `(.L_x_5504) ;  /* 0x00000030001c8947 */ /* 0x002fea0003800000 */
.L_x_5570:
[----:B------:R-:W-:Y:S01]  /*ce30*/  ISETP.GE.AND P0, PT, R19, UR50, PT ;  /* 0x0000003213007c0c */ /* 0x000fe2000bf06270 */
[----:B------:R-:W-:Y:S02]  /*ce40*/  IMAD.MOV.U32 R28, RZ, RZ, 0x1 ;  /* 0x00000001ff1c7424 */ /* 0x000fe400078e00ff */
[----:B------:R-:W-:-:S10]  /*ce50*/  IMAD.MOV.U32 R26, RZ, RZ, RZ ;  /* 0x000000ffff1a7224 */ /* 0x000fd400078e00ff */
[----:B------:R-:W-:Y:S05]  /*ce60*/  @!P0 BRA `(.L_x_5505) ;  /* 0x0000001000388947 */ /* 0x000fea0003800000 */
[----:B0-----:R-:W0:Y:S01]  /*ce70*/  S2R R2, SR_TID.X ;  /* 0x0000000000027919 */ /* 0x001e220000002100 */
[----:B------:R-:W-:Y:S01]  /*ce80*/  UIADD3 UR4, UR44, 0x1, URZ ;  /* 0x000000012c047890 */ /* 0x000fe2000fffe03f */
[----:B------:R-:W-:Y:S01]  /*ce90*/  LOP3.LUT R0, RZ, UR43, RZ, 0x33, !PT ;  /* 0x0000002bff007c12 */ /* 0x000fe2000f8e33ff */
[----:B------:R-:W-:Y:S01]  /*cea0*/  ULOP3.LUT UR5, URZ, UR45, URZ, 0x33, !UPT ;  /* 0x0000002d3f057292 */ /* 0x000fe2000f8e333f */
[----:B------:R-:W-:Y:S01]  /*ceb0*/  BSSY B0, `(.L_x_5505) ;  /* 0x0000109000007945 */ /* 0x000fe20003800000 */
[----:B------:R-:W-:Y:S01]  /*cec0*/  UIMAD UR4, UR4, UR40, URZ ;  /* 0x00000028040472a4 */ /* 0x000fe2000f8e023f */
[----:B------:R-:W-:Y:S02]  /*ced0*/  IMAD.MOV.U32 R27, RZ, RZ, 0x1 ;  /* 0x00000001ff1b7424 */ /* 0x000fe400078e00ff */
[----:B------:R-:W-:-:S03]  /*cee0*/  IMAD.MOV.U32 R25, RZ, RZ, RZ ;  /* 0x000000ffff197224 */ /* 0x000fc600078e00ff */
[----:B------:R-:W-:Y:S01]  /*cef0*/  LOP3.LUT R3, RZ, UR4, RZ, 0x33, !PT ;  /* 0x00000004ff037c12 */ /* 0x000fe2000f8e33ff */
[----:B------:R-:W-:Y:S02]  /*cf00*/  ULDC UR4, c[0x0][0x2f4] ;  /* 0x0000bd0000047ab9 */ /* 0x000fe40000000800 */
[----:B------:R-:W-:Y:S02]  /*cf10*/  ISETP.GE.AND P3, PT, R23, UR4, PT ;  /* 0x0000000417007c0c */ /* 0x000fe4000bf66270 */
[----:B------:R-:W-:Y:S02]  /*cf20*/  VIMNMX3 R0, R0, UR5, R3, !PT ;  /* 0x0000000500007c0f */ /* 0x000fe4000f800103 */
[----:B------:R-:W-:Y:S02]  /*cf30*/  ISETP.GE.AND P2, PT, R34, UR4, PT ;  /* 0x0000000422007c0c */ /* 0x000fe4000bf46270 */
[----:B------:R-:W-:Y:S02]  /*cf40*/  IADD3 R31, -R0, -0x2, RZ ;  /* 0xfffffffe001f7810 */ /* 0x000fe40007ffe1ff */
[----:B------:R-:W-:-:S02]  /*cf50*/  ISETP.GE.AND P1, PT, R33, UR4, PT ;  /* 0x0000000421007c0c */ /* 0x000fc4000bf26270 */
[----:B0-----:R-:W-:-:S04]  /*cf60*/  LOP3.LUT R2, R2, 0x7f, RZ, 0xc0, !PT ;  /* 0x0000007f02027812 */ /* 0x001fc800078ec0ff */
[----:B------:R-:W-:-:S04]  /*cf70*/  SHF.R.U32.HI R2, RZ, 0x3, R2 ;  /* 0x00000003ff027819 */ /* 0x000fc80000011602 */
[----:B------:R-:W-:Y:S02]  /*cf80*/  IADD3 R22, R24, R22, R2 ;  /* 0x0000001618167210 */ /* 0x000fe40007ffe002 */
[----:B------:R-:W-:Y:S01]  /*cf90*/  IADD3 R5, -R2, UR42, RZ ;  /* 0x0000002a02057c10 */ /* 0x000fe2000fffe1ff */
[----:B------:R-:W-:Y:S01]  /*cfa0*/  IMAD.SHL.U32 R2, R23, 0x2, RZ ;  /* 0x0000000217027824 */ /* 0x000fe200078e00ff */
[----:B------:R-:W-:-:S03]  /*cfb0*/  IADD3 R3, R22, -0x120, RZ ;  /* 0xfffffee016037810 */ /* 0x000fc60007ffe0ff */
[C---:B------:R-:W-:Y:S02]  /*cfc0*/  IMAD R5, R0.reuse, 0x60, R5 ;  /* 0x0000006000057824 */ /* 0x040fe400078e0205 */
[----:B------:R-:W-:Y:S02]  /*cfd0*/  IMAD R20, R0, -0x60, R3 ;  /* 0xffffffa000147824 */ /* 0x000fe400078e0203 */
[----:B------:R-:W-:-:S07]  /*cfe0*/  VIADD R0, R5, 0xc0 ;  /* 0x000000c005007836 */ /* 0x000fce0000000000 */
.L_x_5518:
[----:B------:R-:W2:Y:S01]  /*cff0*/  LDL R8, [R1] ;  /* 0x0000000001087983 */ /* 0x000ea20000100800 */
[----:B------:R-:W0:Y:S01]  /*d000*/  LDC R2, c[0x0][0x430] ;  /* 0x00010c00ff027b82 */ /* 0x000e220000000800 */
[----:B------:R-:W-:-:S13]  /*d010*/  ISETP.GT.U32.AND P5, PT, R37, 0x5f, PT ;  /* 0x0000005f2500780c */ /* 0x000fda0003fa4070 */
[----:B------:R-:W2:Y:S01]  /*d020*/  @!P5 LDC.64 R4, c[0x0][0x428] ;  /* 0x00010a00ff04db82 */ /* 0x000ea20000000a00 */
[----:B0-----:R-:W-:-:S13]  /*d030*/  ISETP.NE.AND P0, PT, R2, 0x1, PT ;  /* 0x000000010200780c */ /* 0x001fda0003f05270 */
[----:B------:R-:W0:Y:S08]  /*d040*/  @P0 LDC R3, c[0x0][0x434] ;  /* 0x00010d00ff030b82 */ /* 0x000e300000000800 */
[----:B------:R-:W1:Y:S01]  /*d050*/  @P0 LDC R7, c[0x0][0x438] ;  /* 0x00010e00ff070b82 */ /* 0x000e620000000800 */
[----:B------:R-:W-:Y:S01]  /*d060*/  MOV R9, R20 ;  /* 0x0000001400097202 */ /* 0x000fe20000000f00 */
        /* <DEDUP_REMOVED lines=21> */
.L_x_5506:
[----:B------:R-:W-:Y:S01]  /*d1c0*/  LEA R19, R26, UR46, 0x3 ;  /* 0x0000002e1a137c11 */ /* 0x000fe2000f8e18ff */
[----:B------:R-:W-:Y:S01]  /*d1d0*/  BSSY B1, `(.L_x_5507) ;  /* 0x0000004000017945 */ /* 0x000fe20003800000 */
[----:B------:R-:W-:-:S04]  /*d1e0*/  SHF.L.U32 R2, R28, 0x1f, RZ ;  /* 0x0000001f1c027819 */ /* 0x000fc800000006ff */
[----:B------:R-:W0:Y:S02]  /*d1f0*/  SYNCS.PHASECHK.TRANS64.TRYWAIT P0, [R19+URZ+0x30840], R2 ;  /* 0x03084002130075a7 */ /* 0x000e24000800017f */
[----:B0-----:R-:W-:Y:S05]  /*d200*/  @!P0 BRA `(.L_x_5508) ;  /* 0x0000002c003c8947 */ /* 0x001fea0003800000 */
.L_x_5571:
[----:B------:R-:W-:Y:S05]  /*d210*/  BSYNC B1 ;  /* 0x0000000000017941 */ /* 0x000fea0003800000 */
.L_x_5507:
        /* <DEDUP_REMOVED lines=53> */
[----:B0-----:R-:W-:-:S02]  /*d570*/  IADD3.X R11, RZ, R7, RZ, P0, !PT ;  /* 0x00000007ff0b7210 */ /* 0x001fc400007fe4ff */
[-C--:B------:R-:W-:Y:S02]  /*d580*/  IADD3 R6, P0, R2, R12.reuse, RZ ;  /* 0x0000000c02067210 */ /* 0x080fe40007f1e0ff */
        /* <DEDUP_REMOVED lines=15> */
.L_x_5585:
        /* <DEDUP_REMOVED lines=12> */
.L_x_5510:
        /* <DEDUP_REMOVED lines=10> */
.L_x_5511:
[----:B------:R1:W-:Y:S01]  /*d7e0*/  SYNCS.ARRIVE.TRANS64.A1T0 RZ, [R19+URZ+0x30830], RZ ;  /* 0x030830ff13ff79a7 */ /* 0x0003e2000810003f */
[----:B------:R-:W-:Y:S05]  /*d7f0*/  @!P5 BRA `(.L_x_5512) ;  /* 0x000000000004d947 */ /* 0x000fea0003800000 */
[----:B------:R-:W-:Y:S01]  /*d800*/  BPT.TRAP 0x1 ;  /* 0x000000040000795c */ /* 0x000fe20000300000 */
.L_x_5512:
[----:B0-----:R-:W-:Y:S01]  /*d810*/  SHF.L.U32 R3, R27, 0x1f, RZ ;  /* 0x0000001f1b037819 */ /* 0x001fe200000006ff */
[----:B------:R-:W-:Y:S01]  /*d820*/  BSSY B1, `(.L_x_5513) ;  /* 0x0000004000017945 */ /* 0x000fe20003800000 */
[----:B------:R-:W-:-:S04]  /*d830*/  LEA R6, R25, UR46, 0x3 ;  /* 0x0000002e19067c11 */ /* 0x000fc8000f8e18ff */
[----:B------:R-:W0:Y:S02]  /*d840*/  SYNCS.PHASECHK.TRANS64.TRYWAIT P0, [R6+URZ+0x30860], R3 ;  /* 0x03086003060075a7 */ /* 0x000e24000800017f */
[----:B0-----:R-:W-:Y:S05]  /*d850*/  @!P0 BRA `(.L_x_5514) ;  /* 0x0000002c008c8947 */ /* 0x001fea0003800000 */
.L_x_5586:
[----:B------:R-:W-:Y:S05]  /*d860*/  BSYNC B1 ;  /* 0x0000000000017941 */ /* 0x000fea0003800000 */
.L_x_5513:
        /* <DEDUP_REMOVED lines=28> */
[----:B------:R-:W0:Y:S02]  /*da30*/  SHFL.IDX PT, R14, R17, 0x3, 0x181f ;  /* 0x00781f00110e7f89 */ /* 0x000e2400000e0000 */
[----:B--2---:R-:W-:Y:S02]  /*da40*/  IADD3.X R3, RZ, R8, RZ, P0, !PT ;  /* 0x00000008ff037210 */ /* 0x004fe400007fe4ff */
        /* <DEDUP_REMOVED lines=18> */
[----:B------:R3:W4:Y:S03]  /*db70*/  SHFL.IDX PT, R14, R17, 0x5, 0x181f ;  /* 0x00b81f00110e7f89 */ /* 0x00072600000e0000 */
[----:B--2---:R-:W-:Y:S01]  /*db80*/  IMAD.X R3, RZ, RZ, R8, P0 ;  /* 0x000000ffff037224 */ /* 0x004fe200000e0608 */
[----:B------:R-:W-:Y:S01]  /*db90*/  ISETP.LT.OR P0, PT, R0, 0x41, P3 ;  /* 0x000000410000780c */ /* 0x000fe20001f01670 */
[----:B------:R3:W2:-:S12]  /*dba0*/  SHFL.IDX PT, R8, R18, 0x5, 0x181f ;  /* 0x00b81f0012087f89 */ /* 0x00069800000e0000 */
[----:B------:R3:W-:Y:S01]  /*dbb0*/  LDGSTS.E.BYPASS.LTC128B.128 [R7+0x2400], desc[UR36][R2.64], !P0 ;  /* 0x0240000002077fae */ /* 0x0007e2000c101d64 */
[----:B------:R-:W-:-:S13]  /*dbc0*/  ISETP.LT.OR P0, PT, R0, 0x41, P2 ;  /* 0x000000410000780c */ /* 0x000fda0001701670 */
[----:B------:R3:W-:Y:S01]  /*dbd0*/  LDGSTS.E.BYPASS.LTC128B.128 [R7+0x5400], desc[UR36][R2.64+0x80], !P0 ;  /* 0x0540008002077fae */ /* 0x0007e2000c101d64 */
[----:B------:R-:W-:-:S13]  /*dbe0*/  ISETP.LT.OR P0, PT, R0, 0x41, P1 ;  /* 0x000000410000780c */ /* 0x000fda0000f01670 */
[----:B--2-4-:R3:W-:Y:S02]  /*dbf0*/  LDGSTS.E.BYPASS.LTC128B.128 [R7+0x8400], desc[UR36][R2.64+0x100], !P0 ;  /* 0x0840010002077fae */ /* 0x0147e4000c101d64 */
.L_x_5600:
[----:B0--3--:R-:W-:Y:S01]  /*dc00*/  IADD3 R2, P0, R14, R9, RZ ;  /* 0x000000090e027210 */ /* 0x009fe20007f1e0ff */
        /* <DEDUP_REMOVED lines=17> */
[----:B------:R-:W-:Y:S01]  /*dd20*/  IMAD R5, R32, UR4, RZ ;  /* 0x0000000420057c24 */ /* 0x000fe2000f8e02ff */
[----:B------:R-:W-:-:S03]  /*dd30*/  IADD3 R3, R3, R9, RZ ;  /* 0x0000000903037210 */ /* 0x000fc60007ffe0ff */
[C---:B------:R-:W-:Y:S02]  /*dd40*/  IMAD R5, R4.reuse, UR5, R5 ;  /* 0x0000000504057c24 */ /* 0x040fe4000f8e0205 */
[----:B------:R-:W-:-:S04]  /*dd50*/  IMAD.WIDE.U32 R2, R4, UR4, R2 ;  /* 0x0000000404027c25 */ /* 0x000fc8000f8e0002 */
[----:B-1----:R-:W-:-:S07]  /*dd60*/  IMAD.IADD R19, R3, 0x1, R5 ;  /* 0x0000000103137824 */ /* 0x002fce00078e0205 */
.L_x_5516:
        /* <DEDUP_REMOVED lines=10> */
.L_x_5517:
[----:B------:R-:W-:Y:S01]  /*de10*/  R2UR UR4, R35 ;  /* 0x00000000230472ca */ /* 0x000fe200000e0000 */
[----:B------:R-:W-:Y:S01]  /*de20*/  ULDC.64 UR6, c[0x0][0x330] ;  /* 0x0000cc0000067ab9 */ /* 0x000fe20000000a00 */
[----:B------:R-:W-:Y:S01]  /*de30*/  IMAD.MOV.U32 R18, RZ, RZ, R2 ;  /* 0x000000ffff127224 */ /* 0x000fe200078e0002 */
[----:B------:R0:W-:Y:S01]  /*de40*/  SYNCS.ARRIVE.TRANS64.A1T0 RZ, [R6+URZ+0x30850], RZ ;  /* 0x030850ff06ff79a7 */ /* 0x0001e2000810003f */
[----:B------:R-:W-:Y:S01]  /*de50*/  IMAD.U32 R3, RZ, RZ, UR6 ;  /* 0x00000006ff037e24 */ /* 0x000fe2000f8e00ff */
[----:B------:R-:W-:Y:S01]  /*de60*/  MOV R27, R28 ;  /* 0x0000001c001b7202 */ /* 0x000fe20000000f00 */
[----:B------:R-:W-:Y:S02]  /*de70*/  VIADD R31, R31, 0xffffffff ;  /* 0xffffffff1f1f7836 */ /* 0x000fe40000000000 */
[----:B------:R-:W-:-:S04]  /*de80*/  IMAD.WIDE.U32 R18, R3, UR41, R18 ;  /* 0x0000002903127c25 */ /* 0x000fc8000f8e0012 */
[----:B------:R-:W-:Y:S01]  /*de90*/  VIADD R0, R0, 0x60 ;  /* 0x0000006000007836 */ /* 0x000fe20000000000 */
[----:B------:R-:W-:Y:S01]  /*dea0*/  UIMAD UR4, UR4, UR6, URZ ;  /* 0x00000006040472a4 */ /* 0x000fe2000f8e023f */
[----:B------:R-:W-:Y:S02]  /*deb0*/  VIADD R20, R20, 0xffffffa0 ;  /* 0xffffffa014147836 */ /* 0x000fe40000000000 */
        /* <DEDUP_REMOVED lines=9> */
.L_x_5505:
[----:B------:R-:W-:-:S13]  /*df50*/  LOP3.LUT P0, RZ, R16, 0x10, RZ, 0xc0, !PT ;  /* 0x0000001010ff7812 */ /* 0x000fda000780c0ff */
[----:B------:R-:W-:Y:S05]  /*df60*/  @!P0 BRA `(.L_x_5519) ;  /* 0x0000000000048947 */ /* 0x000fea0003800000 */
[----:B------:R-:W-:Y:S01]  /*df70*/  BPT.TRAP 0x1 ;  /* 0x000000040000795c */ /* 0x000fe20000300000 */
.L_x_5519:
        /* <DEDUP_REMOVED lines=12> */
.L_x_5601:
[----:B------:R-:W-:Y:S05]  /*e040*/  BSYNC B0 ;  /* 0x0000000000007941 */ /* 0x000fea0003800000 */
.L_x_5520:
        /* <DEDUP_REMOVED lines=46> */
[----:B0-----:R-:W-:Y:S01]  /*e330*/  MOV R2, R14 ;  /* 0x0000000e00027202 */ /* 0x001fe20000000f00 */
[----:B-1----:R-:W-:Y:S02]  /*e340*/  IMAD.MOV.U32 R3, RZ, RZ, R6 ;  /* 0x000000ffff037224 */ /* 0x002fe400078e0006 */
[----:B------:R0:W1:Y:S01]  /*e350*/  SHFL.IDX PT, R14, R17, 0x5, 0x181f ;  /* 0x00b81f00110e7f89 */ /* 0x00006200000e0000 */
[----:B------:R-:W-:Y:S01]  /*e360*/  MOV R6, RZ ;  /* 0x000000ff00067202 */ /* 0x000fe20000000f00 */
        /* <DEDUP_REMOVED lines=13> */
.L_x_5615:
        /* <DEDUP_REMOVED lines=14> */
.L_x_5523:
        /* <DEDUP_REMOVED lines=10> */
.L_x_5524:
[----:B------:R1:W-:Y:S02]  /*e5c0*/  SYNCS.ARRIVE.TRANS64.A1T0 RZ, [R0+URZ+0x30850], RZ ;  /* 0x030850ff00ff79a7 */ /* 0x0003e4000810003f */
[----:B-1----:R-:W-:-:S05]  /*e5d0*/  VIADD R0, R26, 0x1 ;  /* 0x000000011a007836 */ /* 0x002fca0000000000 */
[----:B------:R-:W-:-:S04]  /*e5e0*/  ISETP.NE.AND P0, PT, R0, 0x2, PT ;  /* 0x000000020000780c */ /* 0x000fc80003f05270 */
[----:B0-----:R-:W-:Y:S02]  /*e5f0*/  SEL R3, RZ, 0x1, P0 ;  /* 0x00000001ff037807 */ /* 0x001fe40000000000 */
[----:B------:R-:W-:Y:S02]  /*e600*/  SEL R0, R0, RZ, P0 ;  /* 0x000000ff00007207 */ /* 0x000fe40000000000 */
[----:B------:R-:W-:-:S07]  /*e610*/  LOP3.LUT R28, R28, R3, RZ, 0x3c, !PT ;  /* 0x000000031c1c7212 */ /* 0x000fce00078e3cff */
.L_x_5490:
[----:B------:R-:W0:Y:S01]  /*e620*/  S2R R3, SR_CgaCtaId ;  /* 0x0000000000037919 */ /* 0x000e220000008800 */
[----:B------:R-:W-:Y:S02]  /*e630*/  MOV R2, 0x400 ;  /* 0x0000040000027802 */ /* 0x000fe40000000f00 */
[----:B------:R-:W-:Y:S02]  /*e640*/  SHF.L.U32 R6, R6, 0x1f, RZ ;  /* 0x0000001f06067819 */ /* 0x000fe400000006ff */
[----:B0-----:R-:W-:-:S04]  /*e650*/  LEA R7, R3, R2, 0x18 ;  /* 0x0000000203077211 */ /* 0x001fc800078ec0ff */
[----:B------:R-:W0:Y:S02]  /*e660*/  SYNCS.PHASECHK.TRANS64.TRYWAIT P0, [R7+URZ+0x30820], R6 ;  /* 0x03082006070075a7 */ /* 0x000e24000800017f */
[----:B0-----:R-:W-:Y:S05]  /*e670*/  @!P0 BRA `(.L_x_5525) ;  /* 0x0000003000748947 */ /* 0x001fea0003800000 */
.L_x_5616:
[----:B------:R-:W-:-:S03]  /*e680*/  UMOV UR4, 0xffffffff ;  /* 0xffffffff00047882 */ /* 0x000fc60000000000 */
[----:B------:R-:W-:Y:S05]  /*e690*/  BRA.DIV UR4, `(.L_x_5526) ;  /* 0x0000003204807947 */ /* 0x000fea000b800000 */
[----:B------:R-:W1:Y:S02]  /*e6a0*/  S2R R2, SR_TID.X ;  /* 0x0000000000027919 */ /* 0x000e640000002100 */
[----:B-1----:R-:W-:-:S04]  /*e6b0*/  SHF.R.U32.HI R2, RZ, 0x5, R2 ;  /* 0x00000005ff027819 */ /* 0x002fc80000011602 */
[----:B------:R-:W-:-:S05]  /*e6c0*/  LOP3.LUT R2, R2, 0x3, RZ, 0xc0, !PT ;  /* 0x0000000302027812 */ /* 0x000fca00078ec0ff */
[----:B------:R1:W2:Y:S02]  /*e6d0*/  SHFL.IDX PT, R14, R2, RZ, 0x1f ;  /* 0x00001fff020e7589 */ /* 0x0002a400000e0000 */
.L_x_5619:
[----:B--2---:R-:W-:-:S13]  /*e6e0*/  ISETP.NE.AND P0, PT, R14, RZ, PT ;  /* 0x000000ff0e00720c */ /* 0x004fda0003f05270 */
[----:B------:R-:W-:Y:S05]  /*e6f0*/  @P0 BRA `(.L_x_5446) ;  /* 0x0000000000900947 */ /* 0x000fea0003800000 */
[----:B------:R-:W-:-:S03]  /*e700*/  UMOV UR4, 0xffffffff ;  /* 0xffffffff00047882 */ /* 0x000fc60000000000 */
[----:B------:R-:W-:Y:S05]  /*e710*/  BRA.DIV UR4, `(.L_x_5527) ;  /* 0x0000003204947947 */ /* 0x000fea000b800000 */
[----:B------:R-:W-:-:S13]  /*e720*/  ELECT P6, URZ, PT ;  /* 0x00000000003f782f */ /* 0x000fda00038c0000 */
.L_x_5622:
        /* <DEDUP_REMOVED lines=8> */
.L_x_5528:
[----:B------:R-:W-:Y:S01]  /*e7b0*/  IMAD R5, R0, 0x8, R7 ;  /* 0x0000000800057824 */ /* 0x000fe200078e0207 */
[----:B------:R-:W-:Y:S01]  /*e7c0*/  SHF.L.U32 R2, R28, 0x1f, RZ ;  /* 0x0000001f1c027819 */ /* 0x000fe200000006ff */
[----:B------:R-:W-:-:S03]  /*e7d0*/  VIADD R0, R0, 0x1 ;  /* 0x0000000100007836 */ /* 0x000fc60000000000 */
[----:B------:R-:W1:Y:S02]  /*e7e0*/  SYNCS.PHASECHK.TRANS64.TRYWAIT P1, [R5+URZ+0x30840], R2 ;  /* 0x03084002050075a7 */ /* 0x000e64000802017f */
[----:B------:R-:W-:-:S04]  /*e7f0*/  ISETP.NE.AND P2, PT, R0, 0x2, PT ;  /* 0x000000020000780c */ /* 0x000fc80003f45270 */
[----:B------:R-:W-:Y:S01]  /*e800*/  SEL R3, RZ, 0x1, P2 ;  /* 0x00000001ff037807 */ /* 0x000fe20001000000 */
[----:B-1----:R-:W-:Y:S08]  /*e810*/  @!P1 BRA `(.L_x_5529) ;  /* 0x0000003000749947 */ /* 0x002ff00003800000 */
.L_x_5623:
[----:B------:R-:W-:Y:S02]  /*e820*/  SEL R0, R0, RZ, P2 ;  /* 0x000000ff00007207 */ /* 0x000fe40001000000 */
[----:B------:R-:W-:Y:S01]  /*e830*/  LOP3.LUT R3, R28, R3, RZ, 0x3c, !PT ;  /* 0x000000031c037212 */ /* 0x000fe200078e3cff */
[----:B------:R-:W-:Y:S06]  /*e840*/  @!P0 BRA `(.L_x_5530) ;  /* 0x0000000000048947 */ /* 0x000fec0003800000 */
[----:B------:R-:W-:Y:S01]  /*e850*/  BPT.TRAP 0x1 ;  /* 0x000000040000795c */ /* 0x000fe20000300000 */
.L_x_5530:
[----:B0-----:R-:W-:Y:S01]  /*e860*/  IMAD R7, R0, 0x8, R7 ;  /* 0x0000000800077824 */ /* 0x001fe200078e0207 */
[----:B------:R-:W-:-:S04]  /*e870*/  SHF.L.U32 R0, R3, 0x1f, RZ ;  /* 0x0000001f03007819 */ /* 0x000fc800000006ff */
[----:B------:R-:W0:Y:S02]  /*e880*/  SYNCS.PHASECHK.TRANS64.TRYWAIT P1, [R7+URZ+0x30840], R0 ;  /* 0x03084000070075a7 */ /* 0x000e24000802017f */
[----:B0-----:R-:W-:Y:S05]  /*e890*/  @!P1 BRA `(.L_x_5531) ;  /* 0x0000003000689947 */ /* 0x001fea0003800000 */
.L_x_5624:
[----:B------:R-:W-:Y:S05]  /*e8a0*/  @!P0 BRA `(.L_x_5532) ;  /* 0x0000000000048947 */ /* 0x000fea0003800000 */
[----:B------:R-:W-:Y:S01]  /*e8b0*/  BPT.TRAP 0x1 ;  /* 0x000000040000795c */ /* 0x000fe20000300000 */
.L_x_5532:
[----:B------:R-:W2:Y:S02]  /*e8c0*/  SYNCS.PHASECHK.TRANS64.TRYWAIT P1, [R5+URZ+0x30860], R2 ;  /* 0x03086002050075a7 */ /* 0x000ea4000802017f */
[----:B--2---:R-:W-:Y:S05]  /*e8d0*/  @!P1 BRA `(.L_x_5533) ;  /* 0x00000030006c9947 */ /* 0x004fea0003800000 */
.L_x_5625:
[----:B------:R-:W-:Y:S05]  /*e8e0*/  @!P0 BRA `(.L_x_5534) ;  /* 0x0000000000048947 */ /* 0x000fea0003800000 */
[----:B------:R-:W-:Y:S01]  /*e8f0*/  BPT.TRAP 0x1 ;  /* 0x000000040000795c */ /* 0x000fe20000300000 */
.L_x_5534:
[----:B---3--:R3:W4:Y:S02]  /*e900*/  SYNCS.PHASECHK.TRANS64.TRYWAIT P0, [R7+URZ+0x30860], R0 ;  /* 0x03086000070075a7 */ /* 0x008724000800017f */
[----:B----4-:R-:W-:Y:S05]  /*e910*/  @!P0 NANOSLEEP.SYNCS 0x989680 ;  /* 0x009896800000895d */ /* 0x010fea0003900000 */
[----:B------:R-:W4:Y:S02]  /*e920*/  @!P0 SYNCS.PHASECHK.TRANS64 P0, [R7+URZ+0x30860], R0 ;  /* 0x03086000070085a7 */ /* 0x000f24000800007f */
[----:B----4-:R-:W-:Y:S05]  /*e930*/  @!P0 BRA `(.L_x_5534) ;  /* 0xfffffffc00f08947 */ /* 0x010fea000383ffff */
.L_x_5446:
[----:B------:R-:W-:Y:S05]  /*e940*/  BSYNC B6 ;  /* 0x0000000000067941 */ /* 0x000fea0003800000 */
.L_x_5443:
[----:B------:R-:W-:Y:S05]  /*e950*/  EXIT ;  /* 0x000000000000794d */ /* 0x000fea0003800000 */
.L_x_5450:
[----:B-1----:R-:W-:-:S04]  /*e960*/  MOV R3, UR39 ;  /* 0x0000002700037c02 */ /* 0x002fc80008000f00 */
[----:B------:R1:W2:Y:S03]  /*e970*/  SYNCS.PHASECHK.TRANS64.TRYWAIT P0, [R3+URZ+0x30800], R0 ;  /* 0x03080000030075a7 */ /* 0x0002a6000800017f */
[----:B--2---:R-:W-:Y:S05]  /*e980*/  @!P0 NANOSLEEP.SYNCS 0x989680 ;  /* 0x009896800000895d */ /* 0x004fea0003900000 */
[----:B------:R-:W2:Y:S02]  /*e990*/  @!P0 SYNCS.PHASECHK.TRANS64 P0, [R3+URZ+0x30800], R0 ;  /* 0x03080000030085a7 */ /* 0x000ea4000800007f */
[----:B--2---:R-:W-:Y:S05]  /*e9a0*/  @!P0 BRA `(.L_x_5450) ;  /* 0xfffffffc00ec8947 */ /* 0x004fea000383ffff */
[----:B------:R-:W-:Y:S05]  /*e9b0*/  BRA `(.L_x_5535) ;  /* 0xffffff2800c47947 */ /* 0x000fea000383ffff */
.L_x_5454:
[----:B-1----:R-:W-:-:S04]  /*e9c0*/  IMAD.U32 R3, RZ, RZ, UR39 ;  /* 0x00000027ff037e24 */ /* 0x002fc8000f8e00ff */
[----:B------:R1:W2:Y:S03]  /*e9d0*/  SYNCS.PHASECHK.TRANS64.TRYWAIT P1, [R3+URZ+0x30830], R0 ;  /* 0x03083000030075a7 */ /* 0x0002a6000802017f */
[----:B--2---:R-:W-:Y:S05]  /*e9e0*/  @!P1 NANOSLEEP.SYNCS 0x989680 ;  /* 0x009896800000995d */ /* 0x004fea0003900000 */
[----:B------:R-:W2:Y:S02]  /*e9f0*/  @!P1 SYNCS.PHASECHK.TRANS64 P1, [R3+URZ+0x30830], R0 ;  /* 0x03083000030095a7 */ /* 0x000ea4000802007f */
[----:B--2---:R-:W-:Y:S05]  /*ea00*/  @!P1 BRA `(.L_x_5454) ;  /* 0xfffffffc00ec9947 */ /* 0x004fea000383ffff */
[----:B------:R-:W-:Y:S05]  /*ea10*/  BRA `(.L_x_5453) ;  /* 0xffffff2800e87947 */ /* 0x000fea000383ffff */
.L_x_5460:
[----:B-1----:R-:W-:-:S04]  /*ea20*/  IMAD.U32 R5, RZ, RZ, UR38 ;  /* 0x00000026ff057e24 */ /* 0x002fc8000f8e00ff */
[----:B------:R1:W2:Y:S03]  /*ea30*/  SYNCS.PHASECHK.TRANS64.TRYWAIT P1, [R5+URZ+0x30830], R2 ;  /* 0x03083002050075a7 */ /* 0x0002a6000802017f */
[----:B--2---:R-:W-:Y:S05]  /*ea40*/  @!P1 NANOSLEEP.SYNCS 0x989680 ;  /* 0x009896800000995d */ /* 0x004fea0003900000 */
[----:B------:R-:W2:Y:S02]  /*ea50*/  @!P1 SYNCS.PHASECHK.TRANS64 P1, [R5+URZ+0x30830], R2 ;  /* 0x03083002050095a7 */ /* 0x000ea4000802007f */
[----:B--2---:R-:W-:Y:S05]  /*ea60*/  @!P1 BRA `(.L_x_5460) ;  /* 0xfffffffc00ec9947 */ /* 0x004fea000383ffff */
[----:B------:R-:W-:Y:S05]  /*ea70*/  BRA `(.L_x_5459) ;  /* 0xffffff4c00e47947 */ /* 0x000fea000383ffff */
.L_x_5464:
[----:B---3--:R-:W-:-:S04]  /*ea80*/  IMAD.U32 R3, RZ, RZ, UR14 ;  /* 0x0000000eff037e24 */ /* 0x008fc8000f8e00ff */
[----:B------:R3:W4:Y:S03]  /*ea90*/  SYNCS.PHASECHK.TRANS64.TRYWAIT P1, [R3+URZ+0x30850], R0 ;  /* 0x03085000030075a7 */ /* 0x000726000802017f */
[----:B----4-:R-:W-:Y:S05]  /*eaa0*/  @!P1 NANOSLEEP.SYNCS 0x989680 ;  /* 0x009896800000995d */ /* 0x010fea0003900000 */
[----:B------:R-:W4:Y:S02]  /*eab0*/  @!P1 SYNCS.PHASECHK.TRANS64 P1, [R3+URZ+0x30850], R0 ;  /* 0x03085000030095a7 */ /* 0x000f24000802007f */
[----:B----4-:R-:W-:Y:S05]  /*eac0*/  @!P1 BRA `(.L_x_5464) ;  /* 0xfffffffc00ec9947 */ /* 0x010fea000383ffff */
[----:B------:R-:W-:Y:S05]  /*ead0*/  BRA `(.L_x_5463) ;  /* 0xffffff5800787947 */ /* 0x000fea000383ffff */
.L_x_5472:
[----:B-1----:R-:W-:-:S04]  /*eae0*/  MOV R5, UR38 ;  /* 0x0000002600057c02 */ /* 0x002fc80008000f00 */
[----:B------:R1:W2:Y:S03]  /*eaf0*/  SYNCS.PHASECHK.TRANS64.TRYWAIT P1, [R5+URZ+0x30830], R2 ;  /* 0x03083002050075a7 */ /* 0x0002a6000802017f */
[----:B--2---:R-:W-:Y:S05]  /*eb00*/  @!P1 NANOSLEEP.SYNCS 0x989680 ;  /* 0x009896800000995d */ /* 0x004fea0003900000 */
[----:B------:R-:W2:Y:S02]  /*eb10*/  @!P1 SYNCS.PHASECHK.TRANS64 P1, [R5+URZ+0x30830], R2 ;  /* 0x03083002050095a7 */ /* 0x000ea4000802007f */
[----:B--2---:R-:W-:Y:S05]  /*eb20*/  @!P1 BRA `(.L_x_5472) ;  /* 0xfffffffc00ec9947 */ /* 0x004fea000383ffff */
[----:B------:R-:W-:Y:S05]  /*eb30*/  BRA `(.L_x_5471) ;  /* 0xffffff7400307947 */ /* 0x000fea000383ffff */
.L_x_5476:
[----:B---3--:R-:W-:-:S04]  /*eb40*/  IMAD.U32 R3, RZ, RZ, UR5 ;  /* 0x00000005ff037e24 */ /* 0x008fc8000f8e00ff */
[----:B------:R3:W4:Y:S03]  /*eb50*/  SYNCS.PHASECHK.TRANS64.TRYWAIT P1, [R3+URZ+0x30850], R0 ;  /* 0x03085000030075a7 */ /* 0x000726000802017f */
[----:B----4-:R-:W-:Y:S05]  /*eb60*/  @!P1 NANOSLEEP.SYNCS 0x989680 ;  /* 0x009896800000995d */ /* 0x010fea0003900000 */
[----:B------:R-:W4:Y:S02]  /*eb70*/  @!P1 SYNCS.PHASECHK.TRANS64 P1, [R3+URZ+0x30850], R0 ;  /* 0x03085000030095a7 */ /* 0x000f24000802007f */
[----:B----4-:R-:W-:Y:S05]  /*eb80*/  @!P1 BRA `(.L_x_5476) ;  /* 0xfffffffc00ec9947 */ /* 0x010fea000383ffff */
[----:B------:R-:W-:Y:S05]  /*eb90*/  BRA `(.L_x_5475) ;  /* 0xffffff7c00c47947 */ /* 0x000fea000383ffff */
.L_x_5483:
[----:B-1----:R-:W-:-:S04]  /*eba0*/  IMAD.U32 R3, RZ, RZ, UR5 ;  /* 0x00000005ff037e24 */ /* 0x002fc8000f8e00ff */
[----:B------:R1:W2:Y:S03]  /*ebb0*/  SYNCS.PHASECHK.TRANS64.TRYWAIT P1, [R3+URZ+0x30850], R0 ;  /* 0x03085000030075a7 */ /* 0x0002a6000802017f */
[----:B--2---:R-:W-:Y:S05]  /*ebc0*/  @!P1 NANOSLEEP.SYNCS 0x989680 ;  /* 0x009896800000995d */ /* 0x004fea0003900000 */
[----:B------:R-:W2:Y:S02]  /*ebd0*/  @!P1 SYNCS.PHASECHK.TRANS64 P1, [R3+URZ+0x30850], R0 ;  /* 0x03085000030095a7 */ /* 0x000ea4000802007f */
[----:B--2---:R-:W-:Y:S05]  /*ebe0*/  @!P1 BRA `(.L_x_5483) ;  /* 0xfffffffc00ec9947 */ /* 0x004fea000383ffff */
[----:B------:R-:W-:Y:S05]  /*ebf0*/  BRA `(.L_x_5482) ;  /* 0xffffff9400dc7947 */ /* 0x000fea000383ffff */
.L_x_5495:
[----:B------:R-:W-:Y:S01]  /*ec00*/  IMAD.MOV.U32 R13, RZ, RZ, R18 ;  /* 0x000000ffff0d7224 */ /* 0x000fe200078e0012 */
[----:B------:R-:W-:Y:S01]  /*ec10*/  MOV R12, RZ ;  /* 0x000000ff000c7202 */ /* 0x000fe20000000f00 */
[----:B------:R-:W-:Y:S02]  /*ec20*/  IMAD.MOV.U32 R11, RZ, RZ, 0x1f ;  /* 0x0000001fff0b7424 */ /* 0x000fe400078e00ff */
[----:B------:R-:W-:-:S07]  /*ec30*/  IMAD.MOV.U32 R15, RZ, RZ, -0x1 ;  /* 0xffffffffff0f7424 */ /* 0x000fce00078e00ff */
[----:B-----5:R-:W-:Y:S05]  /*ec40*/  WARPSYNC.COLLECTIVE R15, `(.L_x_5536) ;  /* 0x000000000f087348 */ /* 0x020fea0003c00000 */
[----:B------:R0:W1:Y:S02]  /*ec50*/  SHFL.IDX P6, R14, R13, R12, R11 ;  /* 0x0000000c0d0e7389 */ /* 0x00006400000c000b */
[----:B01---5:R-:W-:Y:S01]  /*ec60*/  ENDCOLLECTIVE ;  /* 0x000000000000791b */ /* 0x023fe20003800000 */
.L_x_5536:
[----:B------:R-:W-:Y:S05]  /*ec70*/  BRA `(.L_x_5537) ;  /* 0xffffffcc009c7947 */ /* 0x000fea000383ffff */
.L_x_5497:
[----:B0-----:R-:W-:-:S04]  /*ec80*/  IMAD.U32 R3, RZ, RZ, UR46 ;  /* 0x0000002eff037e24 */ /* 0x001fc8000f8e00ff */
[----:B------:R0:W1:Y:S03]  /*ec90*/  SYNCS.PHASECHK.TRANS64.TRYWAIT P0, [R3+URZ+0x30840], R2 ;  /* 0x03084002030075a7 */ /* 0x000066000800017f */
[----:B-1----:R-:W-:Y:S05]  /*eca0*/  @!P0 NANOSLEEP.SYNCS 0x989680 ;  /* 0x009896800000895d */ /* 0x002fea0003900000 */
[----:B------:R-:W1:Y:S02]  /*ecb0*/  @!P0 SYNCS.PHASECHK.TRANS64 P0, [R3+URZ+0x30840], R2 ;  /* 0x03084002030085a7 */ /* 0x000e64000800007f */
[----:B-1----:R-:W-:Y:S05]  /*ecc0*/  @!P0 BRA `(.L_x_5497) ;  /* 0xfffffffc00ec8947 */ /* 0x002fea000383ffff */
[----:B------:R-:W-:Y:S05]  /*ecd0*/  BRA `(.L_x_5538) ;  /* 0xffffffd0002c7947 */ /* 0x000fea000383ffff */
.L_x_5498:
        /* <DEDUP_REMOVED lines=8> */
.L_x_5540:
[----:B------:R-:W-:Y:S05]  /*ed60*/  BSYNC B0 ;  /* 0x0000000000007941 */ /* 0x000fea0003800000 */
.L_x_5539:
[----:B------:R-:W-:Y:S01]  /*ed70*/  IMAD.MOV.U32 R13, RZ, RZ, R0 ;  /* 0x000000ffff0d7224 */ /* 0x000fe200078e0000 */
[----:B------:R-:W-:Y:S01]  /*ed80*/  MOV R15, 0xffffffff ;  /* 0xffffffff000f7802 */ /* 0x000fe20000000f00 */
[----:B------:R-:W-:Y:S01]  /*ed90*/  IMAD.MOV.U32 R12, RZ, RZ, RZ ;  /* 0x000000ffff0c7224 */ /* 0x000fe200078e00ff */
[----:B------:R-:W-:Y:S01]  /*eda0*/  MOV R3, R14 ;  /* 0x0000000e00037202 */ /* 0x000fe20000000f00 */
[----:B------:R-:W-:Y:S01]  /*edb0*/  IMAD.MOV.U32 R11, RZ, RZ, 0x181f ;  /* 0x0000181fff0b7424 */ /* 0x000fe200078e00ff */
[----:B------:R-:W-:-:S07]  /*edc0*/  @P0 LEA R9, R30, UR46, 0x1 ;  /* 0x0000002e1e090c11 */ /* 0x000fce000f8e08ff */
[----:B------:R-:W-:Y:S05]  /*edd0*/  WARPSYNC.COLLECTIVE R15, `(.L_x_5541) ;  /* 0x000000000f087348 */ /* 0x000fea0003c00000 */
[----:B------:R0:W1:Y:S02]  /*ede0*/  SHFL.IDX P6, R14, R13, R12, R11 ;  /* 0x0000000c0d0e7389 */ /* 0x00006400000c000b */
[----:B01----:R-:W-:Y:S01]  /*edf0*/  ENDCOLLECTIVE ;  /* 0x000000000000791b */ /* 0x003fe20003800000 */
.L_x_5541:
[----:B------:R-:W-:Y:S02]  /*ee00*/  IMAD.MOV.U32 R13, RZ, RZ, R7 ;  /* 0x000000ffff0d7224 */ /* 0x000fe400078e0007 */
[----:B------:R-:W-:Y:S02]  /*ee10*/  IMAD.MOV.U32 R12, RZ, RZ, 0x1 ;  /* 0x00000001ff0c7424 */ /* 0x000fe400078e00ff */
[----:B------:R-:W-:-:S07]  /*ee20*/  IMAD.MOV.U32 R2, RZ, RZ, R14 ;  /* 0x000000ffff027224 */ /* 0x000fce00078e000e */
[----:B------:R-:W-:Y:S05]  /*ee30*/  WARPSYNC.COLLECTIVE R15, `(.L_x_5542) ;  /* 0x000000000f087348 */ /* 0x000fea0003c00000 */
[----:B------:R0:W1:Y:S02]  /*ee40*/  SHFL.IDX P6, R14, R13, R12, R11 ;  /* 0x0000000c0d0e7389 */ /* 0x00006400000c000b */
[----:B01----:R-:W-:Y:S01]  /*ee50*/  ENDCOLLECTIVE ;  /* 0x000000000000791b */ /* 0x003fe20003800000 */
.L_x_5542:
        /* <DEDUP_REMOVED lines=13> */
.L_x_5543:
[----:B------:R-:W-:Y:S01]  /*ef30*/  @P0 LEA R21, R30, UR46, 0x1 ;  /* 0x0000002e1e150c11 */ /* 0x000fe2000f8e08ff */
[----:B------:R-:W-:Y:S01]  /*ef40*/  IMAD.MOV.U32 R13, RZ, RZ, R7 ;  /* 0x000000ffff0d7224 */ /* 0x000fe200078e0007 */
[----:B------:R-:W-:Y:S01]  /*ef50*/  MOV R12, 0x2 ;  /* 0x00000002000c7802 */ /* 0x000fe20000000f00 */
[----:B------:R-:W-:-:S07]  /*ef60*/  IMAD.MOV.U32 R4, RZ, RZ, R14 ;  /* 0x000000ffff047224 */ /* 0x000fce00078e000e */
[----:B------:R-:W-:Y:S05]  /*ef70*/  WARPSYNC.COLLECTIVE R15, `(.L_x_5544) ;  /* 0x000000000f087348 */ /* 0x000fea0003c00000 */
[----:B------:R0:W1:Y:S02]  /*ef80*/  SHFL.IDX P6, R14, R13, R12, R11 ;  /* 0x0000000c0d0e7389 */ /* 0x00006400000c000b */
[----:B01----:R-:W-:Y:S01]  /*ef90*/  ENDCOLLECTIVE ;  /* 0x000000000000791b */ /* 0x003fe20003800000 */
.L_x_5544:
        /* <DEDUP_REMOVED lines=13> */
.L_x_5545:
        /* <DEDUP_REMOVED lines=8> */
.L_x_5546:
[----:B------:R-:W-:-:S05]  /*f0f0*/  @P0 IMAD.WIDE.U32 R2, R23, 0x2, R2 ;  /* 0x0000000217020825 */ /* 0x000fca00078e0002 */
[----:B------:R-:W-:Y:S01]  /*f100*/  @!PT LDS RZ, [RZ] ;  /* 0x00000000fffff984 */ /* 0x000fe20000000800 */
[----:B------:R-:W-:Y:S01]  /*f110*/  @!PT LDS RZ, [RZ] ;  /* 0x00000000fffff984 */ /* 0x000fe20000000800 */
[----:B------:R-:W-:Y:S01]  /*f120*/  @!PT LDS RZ, [RZ] ;  /* 0x00000000fffff984 */ /* 0x000fe20000000800 */
[----:B------:R0:W-:Y:S04]  /*f130*/  @P0 LDGSTS.E.BYPASS.LTC128B.128 [R25+0x1f400], desc[UR36][R2.64], !P3 ;  /* 0x1f40000002190fae */ /* 0x0001e8000d901d64 */
[----:B------:R0:W-:Y:S01]  /*f140*/  @P0 LDGSTS.E.BYPASS.LTC128B.128 [R25+0x22400], desc[UR36][R2.64+0x80], !P2 ;  /* 0x2240008002190fae */ /* 0x0001e2000d101d64 */
[----:B------:R-:W-:-:S03]  /*f150*/  MOV R13, R0 ;  /* 0x00000000000d7202 */ /* 0x000fc60000000f00 */
[----:B------:R0:W-:Y:S01]  /*f160*/  @P0 LDGSTS.E.BYPASS.LTC128B.128 [R25+0x25400], desc[UR36][R2.64+0x100], !P1 ;  /* 0x2540010002190fae */ /* 0x0001e2000c901d64 */
[----:B------:R-:W-:Y:S01]  /*f170*/  ISETP.GE.AND P0, PT, R6, 0x31, PT ;  /* 0x000000310600780c */ /* 0x000fe20003f06270 */
[----:B------:R-:W-:-:S12]  /*f180*/  IMAD.MOV.U32 R9, RZ, RZ, R14 ;  /* 0x000000ffff097224 */ /* 0x000fd800078e000e */
[----:B0-----:R-:W-:Y:S05]  /*f190*/  WARPSYNC.COLLECTIVE R15, `(.L_x_5547) ;  /* 0x000000000f087348 */ /* 0x001fea0003c00000 */
[----:B------:R1:W2:Y:S02]  /*f1a0*/  SHFL.IDX P6, R14, R13, R12, R11 ;  /* 0x0000000c0d0e7389 */ /* 0x0002a400000c000b */
[----:B012---:R-:W-:Y:S01]  /*f1b0*/  ENDCOLLECTIVE ;  /* 0x000000000000791b */ /* 0x007fe20003800000 */
.L_x_5547:
[----:B------:R-:W-:Y:S01]  /*f1c0*/  IMAD.MOV.U32 R5, RZ, RZ, R9 ;  /* 0x000000ffff057224 */ /* 0x000fe200078e0009 */
[----:B------:R-:W-:Y:S02]  /*f1d0*/  @P0 LEA R9, R30, UR46, 0x1 ;  /* 0x0000002e1e090c11 */ /* 0x000fe4000f8e08ff */
[----:B------:R-:W-:Y:S01]  /*f1e0*/  MOV R13, R7 ;  /* 0x00000007000d7202 */ /* 0x000fe20000000f00 */
[----:B------:R-:W-:Y:S02]  /*f1f0*/  IMAD.MOV.U32 R12, RZ, RZ, 0x4 ;  /* 0x00000004ff0c7424 */ /* 0x000fe400078e00ff */
[----:B------:R-:W-:-:S07]  /*f200*/  IMAD.MOV.U32 R10, RZ, RZ, R14 ;  /* 0x000000ffff0a7224 */ /* 0x000fce00078e000e */
[----:B------:R-:W-:Y:S05]  /*f210*/  WARPSYNC.COLLECTIVE R15, `(.L_x_5548) ;  /* 0x000000000f087348 */ /* 0x000fea0003c00000 */
[----:B------:R0:W1:Y:S02]  /*f220*/  SHFL.IDX P6, R14, R13, R12, R11 ;  /* 0x0000000c0d0e7389 */ /* 0x00006400000c000b */
[----:B01----:R-:W-:Y:S01]  /*f230*/  ENDCOLLECTIVE ;  /* 0x000000000000791b */ /* 0x003fe20003800000 */
.L_x_5548:
        /* <DEDUP_REMOVED lines=14> */
.L_x_5549:
[----:B------:R-:W-:Y:S01]  /*f320*/  IMAD.MOV.U32 R3, RZ, RZ, R8 ;  /* 0x000000ffff037224 */ /* 0x000fe200078e0008 */
[----:B------:R-:W-:Y:S01]  /*f330*/  @P0 LEA R21, R30, UR46, 0x1 ;  /* 0x0000002e1e150c11 */ /* 0x000fe2000f8e08ff */
[----:B------:R-:W-:Y:S02]  /*f340*/  IMAD.MOV.U32 R13, RZ, RZ, R7 ;  /* 0x000000ffff0d7224 */ /* 0x000fe400078e0007 */
[----:B------:R-:W-:Y:S01]  /*f350*/  IMAD.MOV.U32 R12, RZ, RZ, 0x5 ;  /* 0x00000005ff0c7424 */ /* 0x000fe200078e00ff */
[----:B------:R-:W-:-:S07]  /*f360*/  MOV R2, R14 ;  /* 0x0000000e00027202 */ /* 0x000fce0000000f00 */
[----:B------:R-:W-:Y:S05]  /*f370*/  WARPSYNC.COLLECTIVE R15, `(.L_x_5550) ;  /* 0x000000000f087348 */ /* 0x000fea0003c00000 */
[----:B------:R0:W1:Y:S02]  /*f380*/  SHFL.IDX P6, R14, R13, R12, R11 ;  /* 0x0000000c0d0e7389 */ /* 0x00006400000c000b */
[----:B01----:R-:W-:Y:S01]  /*f390*/  ENDCOLLECTIVE ;  /* 0x000000000000791b */ /* 0x003fe20003800000 */
.L_x_5550:
        /* <DEDUP_REMOVED lines=8> */
[----:B------:R-:W-:-:S07]  /*f420*/  MOV R7, R14 ;  /* 0x0000000e00077202 */ /* 0x000fce0000000f00 */
[----:B0-----:R-:W-:Y:S05]  /*f430*/  WARPSYNC.COLLECTIVE R15, `(.L_x_5551) ;  /* 0x000000000f087348 */ /* 0x001fea0003c00000 */
[----:B------:R1:W2:Y:S02]  /*f440*/  SHFL.IDX P6, R14, R13, R12, R11 ;  /* 0x0000000c0d0e7389 */ /* 0x0002a400000c000b */
[----:B012---:R-:W-:Y:S01]  /*f450*/  ENDCOLLECTIVE ;  /* 0x000000000000791b */ /* 0x007fe20003800000 */
.L_x_5551:
[----:B------:R-:W-:Y:S05]  /*f460*/  BRA `(.L_x_5552) ;  /* 0xffffffcc00907947 */ /* 0x000fea000383ffff */
.L_x_5501:
[----:B------:R-:W-:Y:S01]  /*f470*/  IMAD.MOV.U32 R13, RZ, RZ, R8 ;  /* 0x000000ffff0d7224 */ /* 0x000fe200078e0008 */
[----:B------:R-:W-:Y:S01]  /*f480*/  MOV R11, 0x181f ;  /* 0x0000181f000b7802 */ /* 0x000fe20000000f00 */
[----:B------:R-:W-:Y:S02]  /*f490*/  IMAD.MOV.U32 R12, RZ, RZ, RZ ;  /* 0x000000ffff0c7224 */ /* 0x000fe400078e00ff */
[----:B------:R-:W-:Y:S02]  /*f4a0*/  IMAD.MOV.U32 R15, RZ, RZ, -0x1 ;  /* 0xffffffffff0f7424 */ /* 0x000fe400078e00ff */
[----:B------:R-:W-:-:S07]  /*f4b0*/  IMAD.U32 R7, RZ, RZ, UR48 ;  /* 0x00000030ff077e24 */ /* 0x000fce000f8e00ff */
[----:B------:R-:W-:Y:S05]  /*f4c0*/  WARPSYNC.COLLECTIVE R15, `(.L_x_5553) ;  /* 0x000000000f087348 */ /* 0x000fea0003c00000 */
[----:B------:R0:W1:Y:S02]  /*f4d0*/  SHFL.IDX P6, R14, R13, R12, R11 ;  /* 0x0000000c0d0e7389 */ /* 0x00006400000c000b */
[----:B01----:R-:W-:Y:S01]  /*f4e0*/  ENDCOLLECTIVE ;  /* 0x000000000000791b */ /* 0x003fe20003800000 */
.L_x_5553:
[----:B------:R-:W-:-:S04]  /*f4f0*/  IMAD R7, R7, 0x80, R27 ;  /* 0x0000008007077824 */ /* 0x000fc800078e021b */
[----:B------:R-:W-:Y:S02]  /*f500*/  VIADD R5, R7, 0x10 ;  /* 0x0000001007057836 */ /* 0x000fe40000000000 */
[----:B------:R-:W-:Y:S02]  /*f510*/  IMAD.MOV.U32 R13, RZ, RZ, R6 ;  /* 0x000000ffff0d7224 */ /* 0x000fe400078e0006 */
[----:B------:R-:W-:-:S07]  /*f520*/  IMAD.MOV.U32 R3, RZ, RZ, R14 ;  /* 0x000000ffff037224 */ /* 0x000fce00078e000e */
[----:B------:R-:W-:Y:S05]  /*f530*/  WARPSYNC.COLLECTIVE R15, `(.L_x_5554) ;  /* 0x000000000f087348 */ /* 0x000fea0003c00000 */
[----:B------:R0:W1:Y:S02]  /*f540*/  SHFL.IDX P6, R14, R13, R12, R11 ;  /* 0x0000000c0d0e7389 */ /* 0x00006400000c000b */
[----:B01----:R-:W-:Y:S01]  /*f550*/  ENDCOLLECTIVE ;  /* 0x000000000000791b */ /* 0x003fe20003800000 */
.L_x_5554:
        /* <DEDUP_REMOVED lines=10> */
.L_x_5555:
        /* <DEDUP_REMOVED lines=13> */
.L_x_5556:
        /* <DEDUP_REMOVED lines=8> */
.L_x_5557:
        /* <DEDUP_REMOVED lines=8> */
[----:B------:R-:W-:Y:S02]  /*f7d0*/  ISETP.GE.AND P1, PT, R3, R0, PT ;  /* 0x000000000300720c */ /* 0x000fe40003f26270 */
[----:B------:R-:W-:-:S11]  /*f7e0*/  MOV R3, R14 ;  /* 0x0000000e00037202 */ /* 0x000fd60000000f00 */
[----:B0-----:R-:W-:Y:S05]  /*f7f0*/  WARPSYNC.COLLECTIVE R15, `(.L_x_5558) ;  /* 0x000000000f087348 */ /* 0x001fea0003c00000 */
[----:B------:R1:W2:Y:S02]  /*f800*/  SHFL.IDX P6, R14, R13, R12, R11 ;  /* 0x0000000c0d0e7389 */ /* 0x0002a400000c000b */
[----:B012---:R-:W-:Y:S01]  /*f810*/  ENDCOLLECTIVE ;  /* 0x000000000000791b */ /* 0x007fe20003800000 */
.L_x_5558:
        /* <DEDUP_REMOVED lines=8> */
.L_x_5559:
        /* <DEDUP_REMOVED lines=13> */
.L_x_5560:
        /* <DEDUP_REMOVED lines=8> */
.L_x_5561:
        /* <DEDUP_REMOVED lines=13> */
.L_x_5562:
        /* <DEDUP_REMOVED lines=8> */
.L_x_5563:
        /* <DEDUP_REMOVED lines=13> */
.L_x_5564:
        /* <DEDUP_REMOVED lines=8> */
.L_x_5565:
        /* <DEDUP_REMOVED lines=13> */
.L_x_5566:
[----:B------:R-:W-:Y:S01]  /*fd60*/  @!P1 LEA R9, R30, UR46, 0x1 ;  /* 0x0000002e1e099c11 */ /* 0x000fe2000f8e08ff */
[----:B------:R-:W-:Y:S01]  /*fd70*/  IMAD.MOV.U32 R13, RZ, RZ, R8 ;  /* 0x000000ffff0d7224 */ /* 0x000fe200078e0008 */
[----:B------:R-:W-:Y:S01]  /*fd80*/  MOV R12, 0x7 ;  /* 0x00000007000c7802 */ /* 0x000fe20000000f00 */
[----:B------:R-:W-:-:S07]  /*fd90*/  IMAD.MOV.U32 R2, RZ, RZ, R14 ;  /* 0x000000ffff027224 */ /* 0x000fce00078e000e */
[----:B------:R-:W-:Y:S05]  /*fda0*/  WARPSYNC.COLLECTIVE R15, `(.L_x_5567) ;  /* 0x000000000f087348 */ /* 0x000fea0003c00000 */
[----:B------:R0:W1:Y:S02]  /*fdb0*/  SHFL.IDX P6, R14, R13, R12, R11 ;  /* 0x0000000c0d0e7389 */ /* 0x00006400000c000b */
[----:B01----:R-:W-:Y:S01]  /*fdc0*/  ENDCOLLECTIVE ;  /* 0x000000000000791b */ /* 0x003fe20003800000 */
.L_x_5567:
        /* <DEDUP_REMOVED lines=12> */
.L_x_5568:
[----:B------:R-:W-:Y:S05]  /*fe90*/  BRA `(.L_x_5569) ;  /* 0xffffffcc00807947 */ /* 0x000fea000383ffff */
.L_x_5504:
[----:B0-----:R-:W-:-:S04]  /*fea0*/  IMAD.U32 R3, RZ, RZ, UR46 ;  /* 0x0000002eff037e24 */ /* 0x001fc8000f8e00ff */
[----:B------:R0:W1:Y:S03]  /*feb0*/  SYNCS.PHASECHK.TRANS64.TRYWAIT P0, [R3+URZ+0x30820], R0 ;  /* 0x03082000030075a7 */ /* 0x000066000800017f */
[----:B-1----:R-:W-:Y:S05]  /*fec0*/  @!P0 NANOSLEEP.SYNCS 0x989680 ;  /* 0x009896800000895d */ /* 0x002fea0003900000 */
[----:B------:R-:W1:Y:S02]  /*fed0*/  @!P0 SYNCS.PHASECHK.TRANS64 P0, [R3+URZ+0x30820], R0 ;  /* 0x03082000030085a7 */ /* 0x000e64000800007f */
[----:B-1----:R-:W-:Y:S05]  /*fee0*/  @!P0 BRA `(.L_x_5504) ;  /* 0xfffffffc00ec8947 */ /* 0x002fea000383ffff */
[----:B------:R-:W-:Y:S05]  /*fef0*/  BRA `(.L_x_5570) ;  /* 0xffffffcc00cc7947 */ /* 0x000fea000383ffff */
.L_x_5508:
[----:B0-----:R0:W1:Y:S02]  /*ff00*/  SYNCS.PHASECHK.TRANS64.TRYWAIT P0, [R19+URZ+0x30840], R2 ;  /* 0x03084002130075a7 */ /* 0x001064000800017f */
[----:B-1----:R-:W-:Y:S05]  /*ff10*/  @!P0 NANOSLEEP.SYNCS 0x989680 ;  /* 0x009896800000895d */ /* 0x002fea0003900000 */
[----:B------:R-:W1:Y:S02]  /*ff20*/  @!P0 SYNCS.PHASECHK.TRANS64 P0, [R19+URZ+0x30840], R2 ;  /* 0x03084002130085a7 */ /* 0x000e64000800007f */
[----:B-1----:R-:W-:Y:S05]  /*ff30*/  @!P0 BRA `(.L_x_5508) ;  /* 0xfffffffc00f08947 */ /* 0x002fea000383ffff */
[----:B------:R-:W-:Y:S05]  /*ff40*/  BRA `(.L_x_5571) ;  /* 0xffffffd000b07947 */ /* 0x000fea000383ffff */
.L_x_5509:
        /* <DEDUP_REMOVED lines=8> */
.L_x_5573:
[----:B------:R-:W-:Y:S05]  /*ffd0*/  BSYNC B1 ;  /* 0x0000000000017941 */ /* 0x000fea0003800000 */
.L_x_5572:
[----:B------:R-:W-:Y:S01]  /*ffe0*/  IMAD.MOV.U32 R13, RZ, RZ, R21 ;  /* 0x000000ffff0d7224 */ /* 0x000fe200078e0015 */
[----:B------:R-:W-:Y:S01]  /*fff0*/  MOV R3, R14 ;  /* 0x0000000e00037202 */ /* 0x000fe20000000f00 */
[----:B------:R-:W-:Y:S01]  /*10000*/  IMAD.MOV.U32 R12, RZ, RZ, RZ ;  /* 0x000000ffff0c7224 */ /* 0x000fe200078e00ff */
[----:B------:R-:W-:Y:S01]  /*10010*/  SHF.L.U32 R8, R23, 0x1, RZ ;  /* 0x0000000117087819 */ /* 0x000fe200000006ff */
[----:B------:R-:W-:Y:S01]  /*10020*/  IMAD.MOV.U32 R11, RZ, RZ, 0x181f ;  /* 0x0000181fff0b7424 */ /* 0x000fe200078e00ff */
[----:B------:R-:W-:Y:S01]  /*10030*/  P2R R6, PR, RZ, 0x2 ;  /* 0x00000002ff067803 */ /* 0x000fe20000000000 */
[----:B------:R-:W-:Y:S01]  /*10040*/  IMAD.MOV.U32 R15, RZ, RZ, -0x1 ;  /* 0xffffffffff0f7424 */ /* 0x000fe200078e00ff */
[----:B------:R-:W-:Y:S02]  /*10050*/  LOP3.LUT P1, RZ, R16, 0x4, RZ, 0xc0, !PT ;  /* 0x0000000410ff7812 */ /* 0x000fe4000782c0ff */
[----:B------:R-:W-:-:S11]  /*10060*/  LEA R22, R22, UR46, 0x1 ;  /* 0x0000002e16167c11 */ /* 0x000fd6000f8e08ff */
[----:B------:R-:W-:Y:S05]  /*10070*/  WARPSYNC.COLLECTIVE R15, `(.L_x_5574) ;  /* 0x000000000f087348 */ /* 0x000fea0003c00000 */
[----:B------:R0:W1:Y:S02]  /*10080*/  SHFL.IDX P6, R14, R13, R12, R11 ;  /* 0x0000000c0d0e7389 */ /* 0x00006400000c000b */
[----:B01----:R-:W-:Y:S01]  /*10090*/  ENDCOLLECTIVE ;  /* 0x000000000000791b */ /* 0x003fe20003800000 */
.L_x_5574:
[----:B------:R-:W-:Y:S01]  /*100a0*/  IMAD.MOV.U32 R13, RZ, RZ, R24 ;  /* 0x000000ffff0d7224 */ /* 0x000fe200078e0018 */
[----:B------:R-:W-:Y:S02]  /*100b0*/  MOV R12, 0x1 ;  /* 0x00000001000c7802 */ /* 0x000fe40000000f00 */
[----:B------:R-:W-:-:S13]  /*100c0*/  IADD3 R2, P0, R14, R8, RZ ;  /* 0x000000080e027210 */ /* 0x000fda0007f1e0ff */
[----:B------:R-:W-:Y:S05]  /*100d0*/  WARPSYNC.COLLECTIVE R15, `(.L_x_5575) ;  /* 0x000000000f087348 */ /* 0x000fea0003c00000 */
[----:B------:R0:W1:Y:S02]  /*100e0*/  SHFL.IDX P6, R14, R13, R12, R11 ;  /* 0x0000000c0d0e7389 */ /* 0x00006400000c000b */
[----:B01----:R-:W-:Y:S01]  /*100f0*/  ENDCOLLECTIVE ;  /* 0x000000000000791b */ /* 0x003fe20003800000 */
.L_x_5575:
        /* <DEDUP_REMOVED lines=12> */
.L_x_5576:
[----:B------:R-:W-:Y:S01]  /*101c0*/  MOV R13, R24 ;  /* 0x00000018000d7202 */ /* 0x000fe20000000f00 */
[----:B------:R-:W-:Y:S01]  /*101d0*/  IMAD.MOV.U32 R12, RZ, RZ, 0x2 ;  /* 0x00000002ff0c7424 */ /* 0x000fe200078e00ff */
[----:B------:R-:W-:-:S13]  /*101e0*/  IADD3 R2, P0, R14, R8, RZ ;  /* 0x000000080e027210 */ /* 0x000fda0007f1e0ff */
[----:B------:R-:W-:Y:S05]  /*101f0*/  WARPSYNC.COLLECTIVE R15, `(.L_x_5577) ;  /* 0x000000000f087348 */ /* 0x000fea0003c00000 */
[----:B------:R0:W1:Y:S02]  /*10200*/  SHFL.IDX P6, R14, R13, R12, R11 ;  /* 0x0000000c0d0e7389 */ /* 0x00006400000c000b */
[----:B01----:R-:W-:Y:S01]  /*10210*/  ENDCOLLECTIVE ;  /* 0x000000000000791b */ /* 0x003fe20003800000 */
.L_x_5577:
        /* <DEDUP_REMOVED lines=12> */
.L_x_5578:
[----:B------:R-:W-:Y:S01]  /*102e0*/  IMAD.MOV.U32 R13, RZ, RZ, R24 ;  /* 0x000000ffff0d7224 */ /* 0x000fe200078e0018 */
[----:B------:R-:W-:Y:S02]  /*102f0*/  MOV R12, 0x3 ;  /* 0x00000003000c7802 */ /* 0x000fe40000000f00 */
[----:B------:R-:W-:-:S07]  /*10300*/  MOV R10, R14 ;  /* 0x0000000e000a7202 */ /* 0x000fce0000000f00 */
[----:B------:R-:W-:Y:S05]  /*10310*/  WARPSYNC.COLLECTIVE R15, `(.L_x_5579) ;  /* 0x000000000f087348 */ /* 0x000fea0003c00000 */
[----:B------:R0:W1:Y:S02]  /*10320*/  SHFL.IDX P6, R14, R13, R12, R11 ;  /* 0x0000000c0d0e7389 */ /* 0x00006400000c000b */
[----:B01----:R-:W-:Y:S01]  /*10330*/  ENDCOLLECTIVE ;  /* 0x000000000000791b */ /* 0x003fe20003800000 */
.L_x_5579:
        /* <DEDUP_REMOVED lines=13> */
.L_x_5580:
[----:B------:R-:W-:Y:S01]  /*10410*/  IMAD.MOV.U32 R13, RZ, RZ, R24 ;  /* 0x000000ffff0d7224 */ /* 0x000fe200078e0018 */
[----:B------:R-:W-:Y:S02]  /*10420*/  MOV R12, 0x4 ;  /* 0x00000004000c7802 */ /* 0x000fe40000000f00 */
[----:B------:R-:W-:-:S07]  /*10430*/  MOV R2, R14 ;  /* 0x0000000e00027202 */ /* 0x000fce0000000f00 */
[----:B------:R-:W-:Y:S05]  /*10440*/  WARPSYNC.COLLECTIVE R15, `(.L_x_5581) ;  /* 0x000000000f087348 */ /* 0x000fea0003c00000 */
[----:B------:R0:W1:Y:S02]  /*10450*/  SHFL.IDX P6, R14, R13, R12, R11 ;  /* 0x0000000c0d0e7389 */ /* 0x00006400000c000b */
[----:B01----:R-:W-:Y:S01]  /*10460*/  ENDCOLLECTIVE ;  /* 0x000000000000791b */ /* 0x003fe20003800000 */
.L_x_5581:
        /* <DEDUP_REMOVED lines=13> */
.L_x_5582:
[----:B------:R-:W-:Y:S01]  /*10540*/  IMAD.MOV.U32 R13, RZ, RZ, R24 ;  /* 0x000000ffff0d7224 */ /* 0x000fe200078e0018 */
[----:B------:R-:W-:Y:S02]  /*10550*/  MOV R12, 0x5 ;  /* 0x00000005000c7802 */ /* 0x000fe40000000f00 */
[----:B------:R-:W-:-:S07]  /*10560*/  MOV R2, R14 ;  /* 0x0000000e00027202 */ /* 0x000fce0000000f00 */
[----:B------:R-:W-:Y:S05]  /*10570*/  WARPSYNC.COLLECTIVE R15, `(.L_x_5583) ;  /* 0x000000000f087348 */ /* 0x000fea0003c00000 */
[----:B------:R0:W1:Y:S02]  /*10580*/  SHFL.IDX P6, R14, R13, R12, R11 ;  /* 0x0000000c0d0e7389 */ /* 0x00006400000c000b */
[----:B01----:R-:W-:Y:S01]  /*10590*/  ENDCOLLECTIVE ;  /* 0x000000000000791b */ /* 0x003fe20003800000 */
.L_x_5583:
        /* <DEDUP_REMOVED lines=14> */
.L_x_5584:
[----:B------:R-:W-:Y:S05]  /*10680*/  BRA `(.L_x_5585) ;  /* 0xffffffcc00fc7947 */ /* 0x000fea000383ffff */
.L_x_5514:
[----:B0-----:R0:W2:Y:S02]  /*10690*/  SYNCS.PHASECHK.TRANS64.TRYWAIT P0, [R6+URZ+0x30860], R3 ;  /* 0x03086003060075a7 */ /* 0x0010a4000800017f */
[----:B--2---:R-:W-:Y:S05]  /*106a0*/  @!P0 NANOSLEEP.SYNCS 0x989680 ;  /* 0x009896800000895d */ /* 0x004fea0003900000 */
[----:B------:R-:W2:Y:S02]  /*106b0*/  @!P0 SYNCS.PHASECHK.TRANS64 P0, [R6+URZ+0x30860], R3 ;  /* 0x03086003060085a7 */ /* 0x000ea4000800007f */
[----:B--2---:R-:W-:Y:S05]  /*106c0*/  @!P0 BRA `(.L_x_5514) ;  /* 0xfffffffc00f08947 */ /* 0x004fea000383ffff */
[----:B------:R-:W-:Y:S05]  /*106d0*/  BRA `(.L_x_5586) ;  /* 0xffffffd000607947 */ /* 0x000fea000383ffff */
.L_x_5515:
        /* <DEDUP_REMOVED lines=8> */
.L_x_5588:
[----:B------:R-:W-:Y:S05]  /*10760*/  BSYNC B1 ;  /* 0x0000000000017941 */ /* 0x000fea0003800000 */
.L_x_5587:
        /* <DEDUP_REMOVED lines=9> */
.L_x_5589:
[----:B------:R-:W-:Y:S02]  /*10800*/  IMAD.MOV.U32 R13, RZ, RZ, R18 ;  /* 0x000000ffff0d7224 */ /* 0x000fe400078e0012 */
[----:B------:R-:W-:Y:S01]  /*10810*/  IMAD.MOV.U32 R12, RZ, RZ, 0x1 ;  /* 0x00000001ff0c7424 */ /* 0x000fe200078e00ff */
[----:B------:R-:W-:-:S13]  /*10820*/  IADD3 R2, P0, R14, R9, RZ ;  /* 0x000000090e027210 */ /* 0x000fda0007f1e0ff */
[----:B------:R-:W-:Y:S05]  /*10830*/  WARPSYNC.COLLECTIVE R15, `(.L_x_5590) ;  /* 0x000000000f087348 */ /* 0x000fea0003c00000 */
[----:B------:R0:W1:Y:S02]  /*10840*/  SHFL.IDX P6, R14, R13, R12, R11 ;  /* 0x0000000c0d0e7389 */ /* 0x00006400000c000b */
[----:B01----:R-:W-:Y:S01]  /*10850*/  ENDCOLLECTIVE ;  /* 0x000000000000791b */ /* 0x003fe20003800000 */
.L_x_5590:
        /* <DEDUP_REMOVED lines=12> */
.L_x_5591:
        /* <DEDUP_REMOVED lines=12> */
.L_x_5592:
        /* <DEDUP_REMOVED lines=12> */
.L_x_5593:
        /* <DEDUP_REMOVED lines=12> */
.L_x_5594:
        /* <DEDUP_REMOVED lines=12> */
.L_x_5595:
        /* <DEDUP_REMOVED lines=12> */
.L_x_5596:
        /* <DEDUP_REMOVED lines=12> */
.L_x_5597:
        /* <DEDUP_REMOVED lines=12> */
.L_x_5598:
        /* <DEDUP_REMOVED lines=12> */
.L_x_5599:
[----:B------:R-:W-:Y:S01]  /*10f20*/  @!PT LDS RZ, [RZ] ;  /* 0x00000000fffff984 */ /* 0x000fe20000000800 */
[----:B------:R-:W-:Y:S01]  /*10f30*/  @!PT LDS RZ, [RZ] ;  /* 0x00000000fffff984 */ /* 0x000fe20000000800 */
[----:B------:R-:W-:Y:S01]  /*10f40*/  @!PT LDS RZ, [RZ] ;  /* 0x00000000fffff984 */ /* 0x000fe20000000800 */
[----:B------:R0:W-:Y:S01]  /*10f50*/  LDGSTS.E.BYPASS.LTC128B.128 [R7+0x5400], desc[UR36][R2.64+0x80], !P0 ;  /* 0x0540008002077fae */ /* 0x0001e2000c101d64 */
[----:B------:R-:W-:-:S13]  /*10f60*/  ISETP.LT.OR P0, PT, R0, 0x41, P1 ;  /* 0x000000410000780c */ /* 0x000fda0000f01670 */
[----:B------:R0:W-:Y:S01]  /*10f70*/  LDGSTS.E.BYPASS.LTC128B.128 [R7+0x8400], desc[UR36][R2.64+0x100], !P0 ;  /* 0x0840010002077fae */ /* 0x0001e2000c101d64 */
[----:B------:R-:W-:Y:S05]  /*10f80*/  BRA `(.L_x_5600) ;  /* 0xffffffcc001c7947 */ /* 0x000fea000383ffff */
.L_x_5521:
[----:B0-----:R0:W1:Y:S02]  /*10f90*/  SYNCS.PHASECHK.TRANS64.TRYWAIT P0, [R0+URZ+0x30860], R3 ;  /* 0x03086003000075a7 */ /* 0x001064000800017f */
[----:B-1----:R-:W-:Y:S05]  /*10fa0*/  @!P0 NANOSLEEP.SYNCS 0x989680 ;  /* 0x009896800000895d */ /* 0x002fea0003900000 */
[----:B------:R-:W1:Y:S02]  /*10fb0*/  @!P0 SYNCS.PHASECHK.TRANS64 P0, [R0+URZ+0x30860], R3 ;  /* 0x03086003000085a7 */ /* 0x000e64000800007f */
[----:B-1----:R-:W-:Y:S05]  /*10fc0*/  @!P0 BRA `(.L_x_5521) ;  /* 0xfffffffc00f08947 */ /* 0x002fea000383ffff */
[----:B------:R-:W-:Y:S05]  /*10fd0*/  BRA `(.L_x_5601) ;  /* 0xffffffd000187947 */ /* 0x000fea000383ffff */
.L_x_5522:
        /* <DEDUP_REMOVED lines=8> */
.L_x_5603:
[----:B------:R-:W-:Y:S05]  /*11060*/  BSYNC B0 ;  /* 0x0000000000007941 */ /* 0x000fea0003800000 */
.L_x_5602:
        /* <DEDUP_REMOVED lines=9> */
.L_x_5604:
        /* <DEDUP_REMOVED lines=13> */
.L_x_5605:
        /* <DEDUP_REMOVED lines=15> */
.L_x_5606:
[----:B------:R-:W-:Y:S02]  /*112c0*/  IMAD.MOV.U32 R3, RZ, RZ, R6 ;  /* 0x000000ffff037224 */ /* 0x000fe400078e0006 */
[----:B------:R-:W-:Y:S01]  /*112d0*/  IMAD.MOV.U32 R13, RZ, RZ, R18 ;  /* 0x000000ffff0d7224 */ /* 0x000fe200078e0012 */
[----:B------:R-:W-:Y:S02]  /*112e0*/  MOV R12, 0x2 ;  /* 0x00000002000c7802 */ /* 0x000fe40000000f00 */
[----:B------:R-:W-:-:S07]  /*112f0*/  MOV R2, R14 ;  /* 0x0000000e00027202 */ /* 0x000fce0000000f00 */
[----:B------:R-:W-:Y:S05]  /*11300*/  WARPSYNC.COLLECTIVE R15, `(.L_x_5607) ;  /* 0x000000000f087348 */ /* 0x000fea0003c00000 */
[----:B------:R0:W1:Y:S02]  /*11310*/  SHFL.IDX P6, R14, R13, R12, R11 ;  /* 0x0000000c0d0e7389 */ /* 0x00006400000c000b */
[----:B01----:R-:W-:Y:S01]  /*11320*/  ENDCOLLECTIVE ;  /* 0x000000000000791b */ /* 0x003fe20003800000 */
.L_x_5607:
        /* <DEDUP_REMOVED lines=15> */
.L_x_5608:
[----:B------:R-:W-:Y:S01]  /*11420*/  IMAD.MOV.U32 R3, RZ, RZ, R7 ;  /* 0x000000ffff037224 */ /* 0x000fe200078e0007 */
[----:B------:R-:W-:Y:S01]  /*11430*/  MOV R13, R18 ;  /* 0x00000012000d7202 */ /* 0x000fe20000000f00 */
[----:B------:R-:W-:Y:S01]  /*11440*/  IMAD.MOV.U32 R12, RZ, RZ, 0x3 ;  /* 0x00000003ff0c7424 */ /* 0x000fe200078e00ff */
[----:B------:R-:W-:-:S07]  /*11450*/  MOV R8, R14 ;  /* 0x0000000e00087202 */ /* 0x000fce0000000f00 */
[----:B------:R-:W-:Y:S05]  /*11460*/  WARPSYNC.COLLECTIVE R15, `(.L_x_5609) ;  /* 0x000000000f087348 */ /* 0x000fea0003c00000 */
[----:B------:R0:W1:Y:S02]  /*11470*/  SHFL.IDX P6, R14, R13, R12, R11 ;  /* 0x0000000c0d0e7389 */ /* 0x00006400000c000b */
[----:B01----:R-:W-:Y:S01]  /*11480*/  ENDCOLLECTIVE ;  /* 0x000000000000791b */ /* 0x003fe20003800000 */
.L_x_5609:
        /* <DEDUP_REMOVED lines=16> */
.L_x_5610:
        /* <DEDUP_REMOVED lines=8> */
.L_x_5611:
        /* <DEDUP_REMOVED lines=15> */
.L_x_5612:
[----:B------:R-:W-:Y:S01]  /*11700*/  MOV R3, R7 ;  /* 0x0000000700037202 */ /* 0x000fe20000000f00 */
[----:B------:R-:W-:Y:S02]  /*11710*/  IMAD.MOV.U32 R13, RZ, RZ, R18 ;  /* 0x000000ffff0d7224 */ /* 0x000fe400078e0012 */
[----:B------:R-:W-:Y:S02]  /*11720*/  IMAD.MOV.U32 R12, RZ, RZ, 0x5 ;  /* 0x00000005ff0c7424 */ /* 0x000fe400078e00ff */
[----:B------:R-:W-:-:S07]  /*11730*/  IMAD.MOV.U32 R8, RZ, RZ, R14 ;  /* 0x000000ffff087224 */ /* 0x000fce00078e000e */
[----:B------:R-:W-:Y:S05]  /*11740*/  WARPSYNC.COLLECTIVE R15, `(.L_x_5613) ;  /* 0x000000000f087348 */ /* 0x000fea0003c00000 */
[----:B------:R0:W1:Y:S02]  /*11750*/  SHFL.IDX P6, R14, R13, R12, R11 ;  /* 0x0000000c0d0e7389 */ /* 0x00006400000c000b */
[----:B01----:R-:W-:Y:S01]  /*11760*/  ENDCOLLECTIVE ;  /* 0x000000000000791b */ /* 0x003fe20003800000 */
.L_x_5613:
        /* <DEDUP_REMOVED lines=13> */
.L_x_5614:
[----:B------:R-:W-:Y:S05]  /*11840*/  BRA `(.L_x_5615) ;  /* 0xffffffc800fc7947 */ /* 0x000fea000383ffff */
.L_x_5525:
[----:B0-----:R0:W1:Y:S02]  /*11850*/  SYNCS.PHASECHK.TRANS64.TRYWAIT P0, [R7+URZ+0x30820], R6 ;  /* 0x03082006070075a7 */ /* 0x001064000800017f */
[----:B-1----:R-:W-:Y:S05]  /*11860*/  @!P0 NANOSLEEP.SYNCS 0x989680 ;  /* 0x009896800000895d */ /* 0x002fea0003900000 */
[----:B------:R-:W1:Y:S02]  /*11870*/  @!P0 SYNCS.PHASECHK.TRANS64 P0, [R7+URZ+0x30820], R6 ;  /* 0x03082006070085a7 */ /* 0x000e64000800007f */
[----:B-1----:R-:W-:Y:S05]  /*11880*/  @!P0 BRA `(.L_x_5525) ;  /* 0xfffffffc00f08947 */ /* 0x002fea000383ffff */
[----:B------:R-:W-:Y:S05]  /*11890*/  BRA `(.L_x_5616) ;  /* 0xffffffcc00787947 */ /* 0x000fea000383ffff */
.L_x_5526:
        /* <DEDUP_REMOVED lines=11> */
.L_x_5618:
[----:B------:R-:W-:Y:S05]  /*11950*/  BSYNC B0 ;  /* 0x0000000000007941 */ /* 0x000fea0003800000 */
.L_x_5617:
[----:B------:R-:W-:Y:S05]  /*11960*/  BRA `(.L_x_5619) ;  /* 0xffffffcc005c7947 */ /* 0x000fea000383ffff */
.L_x_5527:
[----:B------:R-:W-:Y:S01]  /*11970*/  BSSY B0, `(.L_x_5620) ;  /* 0x0000006000007945 */ /* 0x000fe20003800000 */
[----:B------:R-:W-:-:S07]  /*11980*/  IMAD.MOV.U32 R15, RZ, RZ, -0x1 ;  /* 0xffffffffff0f7424 */ /* 0x000fce00078e00ff */
[----:B01---5:R-:W-:Y:S05]  /*11990*/  WARPSYNC.COLLECTIVE R15, `(.L_x_5621) ;  /* 0x000000000f0c7348 */ /* 0x023fea0003c00000 */
[----:B------:R-:W-:Y:S02]  /*119a0*/  ELECT P6, UR62, PT ;  /* 0x00000000003e782f */ /* 0x000fe400038c0000 */
[----:B------:R-:W-:Y:S01]  /*119b0*/  MOV R14, UR62 ;  /* 0x0000003e000e7c02 */ /* 0x000fe20008000f00 */
[----:B01---5:R-:W-:Y:S10]  /*119c0*/  ENDCOLLECTIVE ;  /* 0x000000000000791b */ /* 0x023ff40003800000 */
.L_x_5621:
[----:B------:R-:W-:Y:S05]  /*119d0*/  BSYNC B0 ;  /* 0x0000000000007941 */ /* 0x000fea0003800000 */
.L_x_5620:
[----:B------:R-:W-:Y:S05]  /*119e0*/  BRA `(.L_x_5622) ;  /* 0xffffffcc00507947 */ /* 0x000fea000383ffff */
.L_x_5529:
[----:B-1----:R1:W2:Y:S02]  /*119f0*/  SYNCS.PHASECHK.TRANS64.TRYWAIT P1, [R5+URZ+0x30840], R2 ;  /* 0x03084002050075a7 */ /* 0x0022a4000802017f */
[----:B--2---:R-:W-:Y:S05]  /*11a00*/  @!P1 NANOSLEEP.SYNCS 0x989680 ;  /* 0x009896800000995d */ /* 0x004fea0003900000 */
[----:B------:R-:W2:Y:S02]  /*11a10*/  @!P1 SYNCS.PHASECHK.TRANS64 P1, [R5+URZ+0x30840], R2 ;  /* 0x03084002050095a7 */ /* 0x000ea4000802007f */
[----:B--2---:R-:W-:Y:S05]  /*11a20*/  @!P1 BRA `(.L_x_5529) ;  /* 0xfffffffc00f09947 */ /* 0x004fea000383ffff */
[----:B------:R-:W-:Y:S05]  /*11a30*/  BRA `(.L_x_5623) ;  /* 0xffffffcc00787947 */ /* 0x000fea000383ffff */
.L_x_5531:
[----:B0-----:R0:W2:Y:S02]  /*11a40*/  SYNCS.PHASECHK.TRANS64.TRYWAIT P1, [R7+URZ+0x30840], R0 ;  /* 0x03084000070075a7 */ /* 0x0010a4000802017f */
[----:B--2---:R-:W-:Y:S05]  /*11a50*/  @!P1 NANOSLEEP.SYNCS 0x989680 ;  /* 0x009896800000995d */ /* 0x004fea0003900000 */
[----:B------:R-:W2:Y:S02]  /*11a60*/  @!P1 SYNCS.PHASECHK.TRANS64 P1, [R7+URZ+0x30840], R0 ;  /* 0x03084000070095a7 */ /* 0x000ea4000802007f */
[----:B--2---:R-:W-:Y:S05]  /*11a70*/  @!P1 BRA `(.L_x_5531) ;  /* 0xfffffffc00f09947 */ /* 0x004fea000383ffff */
[----:B------:R-:W-:Y:S05]  /*11a80*/  BRA `(.L_x_5624) ;  /* 0xffffffcc00847947 */ /* 0x000fea000383ffff */
.L_x_5533:
[----:B--2---:R2:W3:Y:S02]  /*11a90*/  SYNCS.PHASECHK.TRANS64.TRYWAIT P1, [R5+URZ+0x30860], R2 ;  /* 0x03086002050075a7 */ /* 0x0044e4000802017f */
[----:B---3--:R-:W-:Y:S05]  /*11aa0*/  @!P1 NANOSLEEP.SYNCS 0x989680 ;  /* 0x009896800000995d */ /* 0x008fea0003900000 */
[----:B------:R-:W3:Y:S02]  /*11ab0*/  @!P1 SYNCS.PHASECHK.TRANS64 P1, [R5+URZ+0x30860], R2 ;  /* 0x03086002050095a7 */ /* 0x000ee4000802007f */
[----:B---3--:R-:W-:Y:S05]  /*11ac0*/  @!P1 BRA `(.L_x_5533) ;  /* 0xfffffffc00f09947 */ /* 0x008fea000383ffff */
[----:B------:R-:W-:Y:S05]  /*11ad0*/  BRA `(.L_x_5625) ;  /* 0xffffffcc00807947 */ /* 0x000fea000383ffff */
.L_x_5626:
        /* <DEDUP_REMOVED lines=10> */
.L_x_15971:


//--------------------- .text._ZN7cutlass13device_kernelIN5flash11enable_sm90INS1_16FlashAttnFwdSm90INS1_25CollectiveMainloopFwdSm90ILi2EN4cute5tupleIJNS5_1CILi1EEES8_S8_EEENS6_IJNS7_ILi128EEENS7_ILi96EEENS7_ILi192EEEEEELi192ENS_10bfloat16_tEfNS_4arch4Sm90ELb1ELb0ELb0ELb1ELb1ELb0ELb0ELb1ELb1ELb1ELb1ELb0EEENS1_21CollectiveEpilogueFwdINS6_IJSA_SC_SB_EEES9_SE_SG_Li256ELb1ELb1ELb1ELb0EEENS1_36VarlenDynamicPersistentTileSchedulerILi128ELi96ELi256ELi128ELb1ELb1ELb1ELb1ELb1ELb1EEEEEEEEEvNT_6ParamsE --------------------------
	.section	.text._ZN7cutlass13device_kernelIN5flash11enable_sm90INS1_16FlashAttnFwdSm90INS1_25CollectiveMainloopFwdSm90ILi2EN4cute5tupleIJNS5_1CILi1EEES8_S8_EEENS6_IJNS7_ILi128EEENS7_ILi96EEENS7_ILi192EEEEEELi192ENS_10bfloat16_tEfNS_4arch4Sm90ELb1ELb0ELb0ELb1ELb1ELb0ELb0ELb1ELb1ELb1ELb1ELb0EEENS1_21CollectiveEpilogueFwdINS6_IJSA_SC_SB_EEES9_SE_SG_Li256ELb1ELb1ELb1ELb0EEENS1_36VarlenDynamicPersistentTileSchedulerILi128ELi96ELi256ELi128ELb1ELb1ELb1ELb1ELb1ELb1EEEEEEEEEvNT_6ParamsE,"ax",@progbits
	.align	128
.text._ZN7cutlass13device_kernelIN5flash11enable_sm90INS1_16FlashAttnFwdSm90INS1_25CollectiveMainloopFwdSm90ILi2EN4cute5tupleIJNS5_1CILi1EEES8_S8_EEENS6_IJNS7_ILi128EEENS7_ILi96EEENS7_ILi192EEEEEELi192ENS_10bfloat16_tEfNS_4arch4Sm90ELb1ELb0ELb0ELb1ELb1ELb0ELb0ELb1ELb1ELb1ELb1ELb0EEENS1_21CollectiveEpilogueFwdINS6_IJSA_SC_SB_EEES9_SE_SG_Li256ELb1ELb1ELb1ELb0EEENS1_36VarlenDynamicPersistentTileSchedulerILi128ELi96ELi256ELi128ELb1ELb1ELb1ELb1ELb1ELb1EEEEEEEEEvNT_6ParamsE:
        .type           _ZN7cutlass13device_kernelIN5flash11enable_sm90INS1_16FlashAttnFwdSm90INS1_25CollectiveMainloopFwdSm90ILi2EN4cute5tupleIJNS5_1CILi1EEES8_S8_EEENS6_IJNS7_ILi128EEENS7_ILi96EEENS7_ILi192EEEEEELi192ENS_10bfloat16_tEfNS_4arch4Sm90ELb1ELb0ELb0ELb1ELb1ELb0ELb0ELb1ELb1ELb1ELb1ELb0EEENS1_21CollectiveEpilogueFwdINS6_IJSA_SC_SB_EEES9_SE_SG_Li256ELb1ELb1ELb1ELb0EEENS1_36VarlenDynamicPersistentTileSchedulerILi128ELi96ELi256ELi128ELb1ELb1ELb1ELb1ELb1ELb1EEEEEEEEEvNT_6ParamsE,@function
        .size           _ZN7cutlass13device_kernelIN5flash11enable_sm90INS1_16FlashAttnFwdSm90INS1_25CollectiveMainloopFwdSm90ILi2EN4cute5tupleIJNS5_1CILi1EEES8_S8_EEENS6_IJNS7_ILi128EEENS7_ILi96EEENS7_ILi192EEEEEELi192ENS_10bfloat16_tEfNS_4arch4Sm90ELb1ELb0ELb0ELb1ELb1ELb0ELb0ELb1ELb1ELb1ELb1ELb0EEENS1_21CollectiveEpilogueFwdINS6_IJSA_SC_SB_EEES9_SE_SG_Li256ELb1ELb1ELb1ELb0EEENS1_36VarlenDynamicPersistentTileSchedulerILi128ELi96ELi256ELi128ELb1ELb1ELb1ELb1ELb1ELb1EEEEEEEEEvNT_6ParamsE,(.L_x_15972 - _ZN7cutlass13device_kernelIN5flash11enable_sm90INS1_16FlashAttnFwdSm90INS1_25CollectiveMainloopFwdSm90ILi2EN4cute5tupleIJNS5_1CILi1EEES8_S8_EEENS6_IJNS7_ILi128EEENS7_ILi96EEENS7_ILi192EEEEEELi192ENS_10bfloat16_tEfNS_4arch4Sm90ELb1ELb0ELb0ELb1ELb1ELb0ELb0ELb1ELb1ELb1ELb1ELb0EEENS1_21CollectiveEpilogueFwdINS6_IJSA_SC_SB_EEES9_SE_SG_Li256ELb1ELb1ELb1ELb0EEENS1_36VarlenDynamicPersistentTileSchedulerILi128ELi96ELi256ELi128ELb1ELb1ELb1ELb1ELb1ELb1EEEEEEEEEvNT_6ParamsE)
        .other          _ZN7cutlass13device_kernelIN5flash11enable_sm90INS1_16FlashAttnFwdSm90INS1_25CollectiveMainloopFwdSm90ILi2EN4cute5tupleIJNS5_1CILi1EEES8_S8_EEENS6_IJNS7_ILi128EEENS7_ILi96EEENS7_ILi192EEEEEELi192ENS_10bfloat16_tEfNS_4arch4Sm90ELb1ELb0ELb0ELb1ELb1ELb0ELb0ELb1ELb1ELb1ELb1ELb0EEENS1_21CollectiveEpilogueFwdINS6_IJSA_SC_SB_EEES9_SE_SG_Li256ELb1ELb1ELb1ELb0EEENS1_36VarlenDynamicPersistentTileSchedulerILi128ELi96ELi256ELi128ELb1ELb1ELb1ELb1ELb1ELb1EEEEEEEEEvNT_6ParamsE,@"STO_CUDA_ENTRY STV_DEFAULT"
_ZN7cutlass13device_kernelIN5flash11enable_sm90INS1_16FlashAttnFwdSm90INS1_25CollectiveMainloopFwdSm90ILi2EN4cute5tupleIJNS5_1CILi1EEES8_S8_EEENS6_IJNS7_ILi128EEENS7_ILi96EEENS7_ILi192EEEEEELi192ENS_10bfloat16_tEfNS_4arch4Sm90ELb1ELb0ELb0ELb1ELb1ELb0ELb0ELb1ELb1ELb1ELb1ELb0EEENS1_21CollectiveEpilogueFwdINS6_IJSA_SC_SB_EEES9_SE_SG_Li256ELb1ELb1ELb1ELb0EEENS1_36VarlenDynamicPersistentTileSchedulerILi128ELi96ELi256ELi128ELb1ELb1ELb1ELb1ELb1ELb1EEEEEEEEEvNT_6ParamsE:
        /* <DEDUP_REMOVED lines=45> */
.L_x_5627:
        /* <DEDUP_REMOVED lines=22> */
.L_x_5628:
        /* <DEDUP_REMOVED lines=18> */
.L_x_5629:
        /* <DEDUP_REMOVED lines=22> */
.L_x_5630:
        /* <DEDUP_REMOVED lines=23> */
.L_x_5631:
        /* <DEDUP_REMOVED lines=10> */
.L_x_5633:
        /* <DEDUP_REMOVED lines=109> */
[----:B------:R-:W-:Y:S02]  /*0f90*/  VIADD R23, R17, 0x40 ;  /* 0x0000004011177836 */ /* 0x000fe40000000000 */
[----:B------:R-:W-:-:S07]  /*0fa0*/  IMAD R18, R4, 0x8, R5 ;  /* 0x0000000804127824 */ /* 0x000fce00078e0205 */
.L_x_5697:
        /* <DEDUP_REMOVED lines=26> */
[----:B------:R-:W-:Y:S02]  /*1150*/  ULDC UR4, c[0x0][0x424] ;  /* 0x0001090000047ab9 */ /* 0x000fe40000000800 */
[----:B----4-:R-:W-:Y:S01]  /*1160*/  IMAD.U32 R5, RZ, RZ, UR11 ;  /* 0x0000000bff057e24 */ /* 0x010fe2000f8e00ff */
[----:B------:R-:W2:Y:S01]  /*1170*/  @P0 LDG.E R2, desc[UR36][R2.64] ;  /* 0x0000002402020981 */ /* 0x000ea2000c1e1900 */
[----:B------:R-:W-:Y:S01]  /*1180*/  UISETP.NE.U32.AND UP0, UPT, UR8, URZ, UPT ;  /* 0x0000003f0800728c */ /* 0x000fe2000bf05070 */
[----:B------:R-:W-:Y:S02]  /*1190*/  ULDC.64 UR10, c[0x0][0xa20] ;  /* 0x00028800000a7ab9 */ /* 0x000fe40000000a00 */
[----:B------:R-:W3:Y:S01]  /*11a0*/  @P2 LDG.E R4, desc[UR36][R4.64] ;  /* 0x0000002404042981 */ /* 0x000ee2000c1e1900 */
[----:B------:R-:W-:Y:S01]  /*11b0*/  UISETP.NE.AND.EX UP0, UPT, UR9, URZ, UPT, UP0 ;  /* 0x0000003f0900728c */ /* 0x000fe2000bf05300 */
[----:B------:R-:W-:Y:S01]  /*11c0*/  ISETP.NE.U32.AND P1, PT, RZ, UR10, PT ;  /* 0x0000000aff007c0c */ /* 0x000fe2000bf25070 */
[----:B------:R-:W-:-:S02]  /*11d0*/  ULOP3.LUT UR8, UR5, 0xffff, URZ, 0xc0, !UPT ;  /* 0x0000ffff05087892 */ /* 0x000fc4000f8ec03f */
[----:B------:R-:W-:Y:S01]  /*11e0*/  USEL UR4, UR4, 0x1, UP0 ;  /* 0x0000000104047887 */ /* 0x000fe20008000000 */
[----:B------:R-:W-:Y:S01]  /*11f0*/  ISETP.NE.AND.EX P1, PT, RZ, UR11, PT, P1 ;  /* 0x0000000bff007c0c */ /* 0x000fe2000bf25310 */
[----:B------:R-:W-:Y:S02]  /*1200*/  UMOV UR60, URZ ;  /* 0x0000003f003c7c82 */ /* 0x000fe40008000000 */
[----:B------:R-:W-:Y:S01]  /*1210*/  IMAD.U32 R198, RZ, RZ, UR8 ;  /* 0x00000008ffc67e24 */ /* 0x000fe2000f8e00ff */
[----:B------:R-:W-:Y:S01]  /*1220*/  UIMAD UR4, UR4, UR7, URZ ;  /* 0x00000007040472a4 */ /* 0x000fe2000f8e023f */
[----:B--2---:R-:W-:Y:S02]  /*1230*/  @P0 R2UR UR60, R2 ;  /* 0x00000000023c02ca */ /* 0x004fe400000e0000 */
[----:B---3--:R-:W-:Y:S01]  /*1240*/  @P2 R2UR UR42, R4 ;  /* 0x00000000042a22ca */ /* 0x008fe200000e0000 */
[----:B-----5:R-:W-:-:S14]  /*1250*/  @P2 BRA `(.L_x_5634) ;  /* 0x00000000003c2947 */ /* 0x020fdc0003800000 */
[----:B------:R-:W-:Y:S01]  /*1260*/  ULDC.64 UR8, c[0x0][0xa00] ;  /* 0x0002800000087ab9 */ /* 0x000fe20000000a00 */
[----:B------:R-:W-:Y:S01]  /*1270*/  ULDC UR42, c[0x0][0x288] ;  /* 0x0000a200002a7ab9 */ /* 0x000fe20000000800 */
        /* <DEDUP_REMOVED lines=13> */
.L_x_5634:
        /* <DEDUP_REMOVED lines=10> */
.L_x_5635:
        /* <DEDUP_REMOVED lines=14> */
.L_x_5636:
[----:B------:R-:W-:Y:S01]  /*14d0*/  ULDC UR7, c[0x0][0x448] ;  /* 0x0001120000077ab9 */ /* 0x000fe20000000800 */
[----:B------:R-:W-:Y:S02]  /*14e0*/  USHF.L.U32 UR43, UR6, 0x7, URZ ;  /* 0x00000007062b7899 */ /* 0x000fe4000800063f */
[----:B------:R-:W-:Y:S02]  /*14f0*/  UISETP.NE.AND UP0, UPT, UR7, 0x1, UPT ;  /* 0x000000010700788c */ /* 0x000fe4000bf05270 */
[----:B------:R-:W-:Y:S02]  /*1500*/  UIADD3 UR8, UR43, 0x7f, URZ ;  /* 0x0000007f2b087890 */ /* 0x000fe4000fffe03f */
[----:B------:R-:W-:Y:S02]  /*1510*/  UIADD3 UR60, -UR60, UR4, URZ ;  /* 0x000000043c3c7290 */ /* 0x000fe4000fffe13f */
[----:B------:R-:W-:-:S05]  /*1520*/  UP2UR UR4, UPR, URZ, 0x1 ;  /* 0x000000013f047883 */ /* 0x000fca0008000000 */
[----:B------:R-:W-:Y:S01]  /*1530*/  @UP0 ULDC UR6, c[0x0][0x44c] ;  /* 0x0001130000060ab9 */ /* 0x000fe20000000800 */
[----:B------:R-:W-:Y:S01]  /*1540*/  @UP0 ULDC UR9, c[0x0][0x450] ;  /* 0x0001140000090ab9 */ /* 0x000fe20000000800 */
[----:B------:R-:W-:Y:S01]  /*1550*/  UIMAD.WIDE.U32 UR6, UR8, UR6, URZ ;  /* 0x00000006080672a5 */ /* 0x000fe2000f8e003f */
[----:B------:R-:W-:Y:S01]  /*1560*/  IMAD.U32 R16, RZ, RZ, UR4 ;  /* 0x00000004ff107e24 */ /* 0x000fe2000f8e00ff */
[----:B------:R-:W-:Y:S02]  /*1570*/  UIADD3 UR4, UR60, 0x60, -UR42 ;  /* 0x000000603c047890 */ /* 0x000fe4000fffe82a */
[----:B------:R-:W-:Y:S02]  /*1580*/  @UP0 USHF.R.U32.HI UR8, URZ, UR9, UR7 ;  /* 0x000000093f080299 */ /* 0x000fe40008011607 */
[----:B------:R-:W-:Y:S02]  /*1590*/  UIADD3 UR6, UR60, 0x5f, URZ ;  /* 0x0000005f3c067890 */ /* 0x000fe4000fffe03f */
[----:B------:R-:W-:-:S02]  /*15a0*/  UIADD3 UR8, UR4, UR8, URZ ;  /* 0x0000000804087290 */ /* 0x000fc4000fffe03f */
[----:B------:R-:W-:Y:S02]  /*15b0*/  UIMAD.WIDE UR6, UR6, 0x2aaaaaab, URZ ;  /* 0x2aaaaaab060678a5 */ /* 0x000fe4000f8e023f */
[----:B------:R-:W-:Y:S02]  /*15c0*/  UIMAD.WIDE UR8, UR8, 0x2aaaaaab, URZ ;  /* 0x2aaaaaab080878a5 */ /* 0x000fe4000f8e023f */
[----:B------:R-:W-:Y:S02]  /*15d0*/  USHF.R.U32.HI UR4, URZ, 0x1f, UR7 ;  /* 0x0000001f3f047899 */ /* 0x000fe40008011607 */
[----:B------:R-:W-:Y:S02]  /*15e0*/  USHF.R.U32.HI UR6, URZ, 0x1f, UR9 ;  /* 0x0000001f3f067899 */ /* 0x000fe40008011609 */
[----:B------:R-:W-:Y:S02]  /*15f0*/  ULEA.HI.SX32 UR7, UR7, UR4, 0x1c ;  /* 0x0000000407077291 */ /* 0x000fe4000f8fe23f */
[----:B------:R-:W-:-:S02]  /*1600*/  ULEA.HI.SX32 UR6, UR9, UR6, 0x1c ;  /* 0x0000000609067291 */ /* 0x000fc4000f8fe23f */
[----:B------:R-:W-:Y:S02]  /*1610*/  ULOP3.LUT UR4, UR5, 0xff000000, URZ, 0xc0, !UPT ;  /* 0xff00000005047892 */ /* 0x000fe4000f8ec03f */
[----:B------:R-:W-:Y:S02]  /*1620*/  UISETP.LT.AND UP0, UPT, UR7, UR6, UPT ;  /* 0x000000060700728c */ /* 0x000fe4000bf01270 */
[----:B------:R-:W-:Y:S02]  /*1630*/  ULOP3.LUT UR5, UR5, 0xff0000, URZ, 0xc0, !UPT ;  /* 0x00ff000005057892 */ /* 0x000fe4000f8ec03f */
[----:B------:R-:W-:Y:S02]  /*1640*/  USEL UR9, UR7, UR6, UP0 ;  /* 0x0000000607097287 */ /* 0x000fe40008000000 */
[----:B------:R-:W-:Y:S02]  /*1650*/  USHF.R.U32.HI UR4, URZ, 0x8, UR4 ;  /* 0x000000083f047899 */ /* 0x000fe40008011604 */
[----:B------:R-:W-:-:S02]  /*1660*/  UISETP.GE.AND UP0, UPT, UR9, 0x1, UPT ;  /* 0x000000010900788c */ /* 0x000fc4000bf06270 */
        /* <DEDUP_REMOVED lines=45> */
.L_x_5637:
        /* <DEDUP_REMOVED lines=20> */
[----:B------:R-:W-:Y:S01]  /*1a80*/  IMAD.MOV.U32 R0, RZ, RZ, RZ ;  /* 0x000000ffff007224 */ /* 0x000fe200078e00ff */
[----:B------:R-:W-:Y:S02]  /*1a90*/  CS2R R120, SRZ ;  /* 0x0000000000787805 */ /* 0x000fe4000001ff00 */
[----:B------:R-:W-:-:S02]  /*1aa0*/  CS2R R124, SRZ ;  /* 0x00000000007c7805 */ /* 0x000fc4000001ff00 */
[----:B------:R-:W-:Y:S02]  /*1ab0*/  R2UR UR5, R3 ;  /* 0x00000000030572ca */ /* 0x000fe400000e0000 */
        /* <DEDUP_REMOVED lines=12> */
[----:B------:R-:W-:Y:S02]  /*1b80*/  UISETP.GT.AND UP0, UPT, UR5, UR61, UPT ;  /* 0x0000003d0500728c */ /* 0x000fe4000bf04270 */
[----:B------:R-:W-:Y:S01]  /*1b90*/  IMAD.U32 R88, RZ, RZ, UR5 ;  /* 0x00000005ff587e24 */ /* 0x000fe2000f8e00ff */
        /* <DEDUP_REMOVED lines=59> */
.L_x_5639:
        /* <DEDUP_REMOVED lines=12> */
.L_x_5786:
[----:B------:R-:W-:Y:S05]  /*2010*/  @!P0 BRA `(.L_x_5641) ;  /* 0x0000000000048947 */ /* 0x000fea0003800000 */
[----:B------:R-:W-:Y:S01]  /*2020*/  BPT.TRAP 0x1 ;  /* 0x000000040000795c */ /* 0x000fe20000300000 */
.L_x_5641:
[----:B0-----:R-:W-:Y:S02]  /*2030*/  IMAD.U32 R0, RZ, RZ, UR39 ;  /* 0x00000027ff007e24 */ /* 0x001fe4000f8e00ff */
[----:B------:R-:W-:-:S03]  /*2040*/  IMAD.U32 R3, RZ, RZ, UR38 ;  /* 0x00000026ff037e24 */ /* 0x000fc6000f8e00ff */
[----:B------:R-:W-:Y:S02]  /*2050*/  LEA R0, R0, UR40, 0x3 ;  /* 0x0000002800007c11 */ /* 0x000fe4000f8e18ff */
[----:B------:R-:W-:-:S04]  /*2060*/  SHF.L.U32 R3, R3, 0x1f, RZ ;  /* 0x0000001f03037819 */ /* 0x000fc800000006ff */
[----:B------:R0:W1:Y:S01]  /*2070*/  SYNCS.PHASECHK.TRANS64.TRYWAIT P1, [R0+URZ+0x30830], R3 ;  /* 0x03083003000075a7 */ /* 0x000062000802017f */
[----:B------:R-:W-:Y:S05]  /*2080*/  @!P0 BRA `(.L_x_5642) ;  /* 0x0000000000048947 */ /* 0x000fea0003800000 */
[----:B------:R-:W-:Y:S01]  /*2090*/  BPT.TRAP 0x1 ;  /* 0x000000040000795c */ /* 0x000fe20000300000 */
.L_x_5642:
[----:B-1----:R-:W-:Y:S05]  /*20a0*/  @P1 BRA `(.L_x_5643) ;  /* 0x0000000000081947 */ /* 0x002fea0003800000 */
[----:B------:R-:W1:Y:S02]  /*20b0*/  SYNCS.PHASECHK.TRANS64.TRYWAIT P1, [R0+URZ+0x30830], R3 ;  /* 0x03083003000075a7 */ /* 0x000e64000802017f */
[----:B-1----:R-:W-:Y:S05]  /*20c0*/  @!P1 BRA `(.L_x_5644) ;  /* 0x0000011400f89947 */ /* 0x002fea0003800000 */
.L_x_5643:
        /* <DEDUP_REMOVED lines=99> */
.L_x_5645:
[----:B------:R-:W-:Y:S01]  /*2700*/  R2UR UR4, R16 ;  /* 0x00000000100472ca */ /* 0x000fe200000e0000 */
[----:B------:R-:W-:Y:S01]  /*2710*/  VIADD R2, R18, UR43 ;  /* 0x0000002b12027c36 */ /* 0x000fe20008000000 */
[----:B------:R-:W-:Y:S01]  /*2720*/  R2UR UR6, R88 ;  /* 0x00000000580672ca */ /* 0x000fe200000e0000 */
[----:B------:R-:W-:Y:S01]  /*2730*/  IMAD.U32 R11, RZ, RZ, UR42 ;  /* 0x0000002aff0b7e24 */ /* 0x000fe2000f8e00ff */
[----:B------:R-:W-:Y:S01]  /*2740*/  ULDC UR14, c[0x0][0x988] ;  /* 0x00026200000e7ab9 */ /* 0x000fe20000000800 */
[----:B------:R-:W-:Y:S01]  /*2750*/  R2UR UR10, R0 ;  /* 0x00000000000a72ca */ /* 0x000fe200000e0000 */
[----:B------:R-:W2:Y:S01]  /*2760*/  S2UR UR15, SR_CgaCtaId ;  /* 0x00000000000f79c3 */ /* 0x000ea20000008800 */
[----:B------:R-:W-:Y:S02]  /*2770*/  CS2R R118, SRZ ;  /* 0x0000000000767805 */ /* 0x000fe4000001ff00 */
[----:B------:R-:W-:Y:S02]  /*2780*/  CS2R R116, SRZ ;  /* 0x0000000000747805 */ /* 0x000fe4000001ff00 */
[----:B------:R-:W-:-:S02]  /*2790*/  CS2R R114, SRZ ;  /* 0x0000000000727805 */ /* 0x000fc4000001ff00 */
[----:B------:R-:W-:Y:S02]  /*27a0*/  CS2R R112, SRZ ;  /* 0x0000000000707805 */ /* 0x000fe4000001ff00 */
[----:B------:R-:W-:Y:S02]  /*27b0*/  CS2R R110, SRZ ;  /* 0x00000000006e7805 */ /* 0x000fe4000001ff00 */
[----:B------:R-:W-:Y:S01]  /*27c0*/  CS2R R108, SRZ ;  /* 0x00000000006c7805 */ /* 0x000fe2000001ff00 */
[----:B------:R-:W-:Y:S01]  /*27d0*/  UISETP.NE.AND UP0, UPT, UR4, URZ, UPT ;  /* 0x0000003f0400728c */ /* 0x000fe2000bf05270 */
[----:B------:R-:W-:Y:S01]  /*27e0*/  CS2R R106, SRZ ;  /* 0x00000000006a7805 */ /* 0x000fe2000001ff00 */
[----:B------:R-:W-:Y:S01]  /*27f0*/  UIMAD UR5, UR6, -0x60, UR60 ;  /* 0xffffffa0060578a4 */ /* 0x000fe2000f8e023c */
[----:B------:R-:W-:Y:S02]  /*2800*/  CS2R R104, SRZ ;  /* 0x0000000000687805 */ /* 0x000fe4000001ff00 */
[----:B------:R-:W-:-:S02]  /*2810*/  CS2R R102, SRZ ;  /* 0x0000000000667805 */ /* 0x000fc4000001ff00 */
[----:B------:R-:W-:Y:S02]  /*2820*/  CS2R R100, SRZ ;  /* 0x0000000000647805 */ /* 0x000fe4000001ff00 */
[----:B------:R-:W-:Y:S02]  /*2830*/  PLOP3.LUT P1, PT, PT, PT, UP0, 0x80, 0x0 ;  /* 0x000000000000781c */ /* 0x000fe40003f2f008 */
[----:B------:R-:W-:Y:S02]  /*2840*/  CS2R R98, SRZ ;  /* 0x0000000000627805 */ /* 0x000fe4000001ff00 */
[----:B------:R-:W-:Y:S01]  /*2850*/  PLOP3.LUT P2, PT, PT, PT, UP0, 0x80, 0x0 ;  /* 0x000000000000781c */ /* 0x000fe20003f4f008 */
[----:B------:R-:W-:Y:S01]  /*2860*/  IMAD.U32 R10, RZ, RZ, UR5 ;  /* 0x00000005ff0a7e24 */ /* 0x000fe2000f8e00ff */
[----:B------:R-:W-:Y:S01]  /*2870*/  UMOV UR5, UR43 ;  /* 0x0000002b00057c82 */ /* 0x000fe20008000000 */
[----:B------:R-:W-:Y:S01]  /*2880*/  @UP0 ULDC UR4, c[0x0][0x44c] ;  /* 0x0001130000040ab9 */ /* 0x000fe20000000800 */
[----:B------:R-:W-:Y:S01]  /*2890*/  @UP0 ULDC UR11, c[0x0][0x450] ;  /* 0x00011400000b0ab9 */ /* 0x000fe20000000800 */
[----:B------:R-:W-:-:S02]  /*28a0*/  CS2R R96, SRZ ;  /* 0x0000000000607805 */ /* 0x000fc4000001ff00 */
[----:B------:R-:W-:Y:S02]  /*28b0*/  CS2R R94, SRZ ;  /* 0x00000000005e7805 */ /* 0x000fe4000001ff00 */
[----:B------:R-:W-:Y:S02]  /*28c0*/  CS2R R92, SRZ ;  /* 0x00000000005c7805 */ /* 0x000fe4000001ff00 */
[----:B------:R-:W-:Y:S01]  /*28d0*/  CS2R R90, SRZ ;  /* 0x00000000005a7805 */ /* 0x000fe2000001ff00 */
[----:B01----:R-:W-:Y:S01]  /*28e0*/  @P1 IMAD.HI.U32 R3, R2, UR4, RZ ;  /* 0x0000000402031c27 */ /* 0x003fe2000f8e00ff */
[----:B------:R-:W-:-:S04]  /*28f0*/  @UP0 ULDC UR4, c[0x0][0x450] ;  /* 0x0001140000040ab9 */ /* 0x000fc80000000800 */
[----:B------:R-:W-:Y:S01]  /*2900*/  @P2 SHF.R.U32.HI R2, RZ, UR4, R3 ;  /* 0x00000004ff022c19 */ /* 0x000fe20008011603 */
[----:B------:R-:W-:Y:S01]  /*2910*/  UIMAD UR4, UR6, -0x60, URZ ;  /* 0xffffffa0060478a4 */ /* 0x000fe2000f8e023f */
[----:B------:R-:W-:-:S03]  /*2920*/  IADD3 R3, -R17, 0x60, R10 ;  /* 0x0000006011037810 */ /* 0x000fc60007ffe10a */
[----:B------:R-:W0:Y:S02]  /*2930*/  SHFL.IDX PT, R5, R2, 0x1, 0x1c1f ;  /* 0x003c1f0002057f89 */ /* 0x000e2400000e0000 */
[----:B------:R-:W-:Y:S01]  /*2940*/  IMAD.U32 R4, RZ, RZ, UR4 ;  /* 0x00000004ff047e24 */ /* 0x000fe2000f8e00ff */
[----:B------:R-:W-:Y:S01]  /*2950*/  UIADD3 UR4, UR6, -0x2, URZ ;  /* 0xfffffffe06047890 */ /* 0x000fe2000fffe03f */
[----:B------:R-:W1:Y:S02]  /*2960*/  SHFL.IDX PT, R2, R2, RZ, 0x1c1f ;  /* 0x001c1fff02027589 */ /* 0x000e6400000e0000 */
[----:B------:R-:W-:Y:S01]  /*2970*/  @UP0 ULDC UR6, c[0x0][0x44c] ;  /* 0x0001130000060ab9 */ /* 0x000fe20000000800 */
[----:B------:R-:W-:Y:S01]  /*2980*/  IADD3 R4, -R17, 0x61, R4 ;  /* 0x0000006111047810 */ /* 0x000fe20007ffe104 */
[----:B------:R-:W-:-:S03]  /*2990*/  UIMAD.WIDE.U32 UR6, UR43, UR6, URZ ;  /* 0x000000062b0672a5 */ /* 0x000fc6000f8e003f */
[----:B------:R-:W-:Y:S01]  /*29a0*/  IADD3 R4, -R11, UR60, R4 ;  /* 0x0000003c0b047c10 */ /* 0x000fe2000fffe104 */
[----:B------:R-:W-:-:S04]  /*29b0*/  @UP0 USHF.R.U32.HI UR5, URZ, UR11, UR7 ;  /* 0x0000000b3f050299 */ /* 0x000fc80008011607 */
[----:B------:R-:W-:Y:S02]  /*29c0*/  UIADD3 UR6, UR5, UR60, -UR42 ;  /* 0x0000003c05067290 */ /* 0x000fe4000fffe82a */
[----:B------:R-:W-:Y:S02]  /*29d0*/  UIADD3 UR5, UR10, 0x30840, URZ ;  /* 0x000308400a057890 */ /* 0x000fe4000fffe03f */
[----:B------:R-:W-:Y:S02]  /*29e0*/  UIMAD.WIDE UR6, UR6, 0x2aaaaaab, URZ ;  /* 0x2aaaaaab060678a5 */ /* 0x000fe4000f8e023f */
[----:B--2---:R-:W-:Y:S01]  /*29f0*/  UPRMT UR5, UR15, 0x654, UR5 ;  /* 0x000006540f057896 */ /* 0x004fe20008000005 */
[----:B0-----:R-:W-:Y:S01]  /*2a00*/  VIADDMNMX R5, R5, R4, R3, PT ;  /* 0x0000000405057246 */ /* 0x001fe20003800103 */
[----:B------:R-:W-:-:S03]  /*2a10*/  USHF.R.U32.HI UR6, URZ, 0x1f, UR7 ;  /* 0x0000001f3f067899 */ /* 0x000fc60008011607 */
[C---:B------:R-:W-:Y:S01]  /*2a20*/  ISETP.GT.AND P1, PT, R5.reuse, RZ, PT ;  /* 0x000000ff0500720c */ /* 0x040fe20003f24270 */
[----:B------:R-:W-:Y:S01]  /*2a30*/  ULEA.HI.SX32 UR6, UR7, UR6, 0x1c ;  /* 0x0000000607067291 */ /* 0x000fe2000f8fe23f */
[C---:B------:R-:W-:Y:S02]  /*2a40*/  ISETP.GT.AND P2, PT, R5.reuse, 0x1, PT ;  /* 0x000000010500780c */ /* 0x040fe40003f44270 */
[----:B------:R-:W-:Y:S01]  /*2a50*/  SYNCS.ARRIVE.TRANS64.RED.A1T0 RZ, [UR5], RZ ;  /* 0x000000ffffff79a7 */ /* 0x000fe20008100405 */
[----:B------:R-:W-:Y:S01]  /*2a60*/  ISETP.GT.AND P3, PT, R5, 0x8, PT ;  /* 0x000000080500780c */ /* 0x000fe20003f64270 */
[----:B------:R-:W-:Y:S01]  /*2a70*/  UISETP.LT.AND UP0, UPT, UR61, UR6, UPT ;  /* 0x000000063d00728c */ /* 0x000fe2000bf01270 */
[----:B------:R-:W-:Y:S02]  /*2a80*/  FSEL R13, R26, -INF , P1 ;  /* 0xff8000001a0d7808 */ /* 0x000fe40000800000 */
[----:B------:R-:W-:Y:S01]  /*2a90*/  FSEL R27, R27, -INF , P2 ;  /* 0xff8000001b1b7808 */ /* 0x000fe20001000000 */
[----:B------:R-:W-:Y:S01]  /*2aa0*/  USEL UR11, UR61, UR6, !UP0 ;  /* 0x000000063d0b7287 */ /* 0x000fe2000c000000 */
[----:B------:R-:W-:-:S02]  /*2ab0*/  ISETP.GT.AND P1, PT, R5, 0x9, PT ;  /* 0x000000090500780c */ /* 0x000fc40003f24270 */
[----:B------:R-:W-:Y:S01]  /*2ac0*/  FSEL R15, R30, -INF , P3 ;  /* 0xff8000001e0f7808 */ /* 0x000fe20001800000 */
[----:B------:R-:W-:Y:S01]  /*2ad0*/  UISETP.GE.AND UP0, UPT, UR4, UR11, UPT ;  /* 0x0000000b0400728c */ /* 0x000fe2000bf06270 */
        /* <DEDUP_REMOVED lines=68> */
[C---:B------:R-:W-:Y:S02]  /*2f20*/  ISETP.GT.AND P3, PT, R4.reuse, 0x8, PT ;  /* 0x000000080400780c */ /* 0x040fe40003f64270 */
[----:B------:R-:W-:Y:S02]  /*2f30*/  FSEL R34, R25, -INF , P2 ;  /* 0xff80000019227808 */ /* 0x000fe40001000000 */
[----:B------:R-:W-:-:S04]  /*2f40*/  ISETP.GT.AND P2, PT, R4, 0x10, PT ;  /* 0x000000100400780c */ /* 0x000fc80003f44270 */
[----:B------:R-:W-:Y:S02]  /*2f50*/  FSEL R32, R32, -INF , P2 ;  /* 0xff80000020207808 */ /* 0x000fe40001000000 */
[----:B0-----:R-:W-:Y:S02]  /*2f60*/  FMNMX.FTZ R12, R10, R5, !PT ;  /* 0x000000050a0c7209 */ /* 0x001fe40007810000 */
[----:B------:R-:W-:Y:S02]  /*2f70*/  FSEL R5, R24, -INF , P1 ;  /* 0xff80000018057808 */ /* 0x000fe40000800000 */
[----:B------:R-:W-:Y:S01]  /*2f80*/  ISETP.GT.AND P1, PT, R4, 0x9, PT ;  /* 0x000000090400780c */ /* 0x000fe20003f24270 */
[----:B------:R-:W0:Y:S01]  /*2f90*/  SHFL.BFLY PT, R11, R12, 0x1, 0x1f ;  /* 0x0c201f000c0b7f89 */ /* 0x000e2200000e0000 */
[----:B------:R-:W-:Y:S02]  /*2fa0*/  FMNMX.FTZ R2, R5, R34, !PT ;  /* 0x0000002205027209 */ /* 0x000fe40007810000 */
[----:B------:R-:W-:-:S02]  /*2fb0*/  FSEL R29, R29, -INF , P1 ;  /* 0xff8000001d1d7808 */ /* 0x000fc40000800000 */
[----:B------:R-:W-:-:S04]  /*2fc0*/  ISETP.GT.AND P1, PT, R4, 0x11, PT ;  /* 0x000000110400780c */ /* 0x000fc80003f24270 */
[----:B------:R-:W-:Y:S02]  /*2fd0*/  FSEL R33, R33, -INF , P1 ;  /* 0xff80000021217808 */ /* 0x000fe40000800000 */
[----:B------:R-:W-:-:S04]  /*2fe0*/  ISETP.GT.AND P1, PT, R4, 0x19, PT ;  /* 0x000000190400780c */ /* 0x000fc80003f24270 */
[----:B------:R-:W-:Y:S02]  /*2ff0*/  FSEL R37, R37, -INF , P1 ;  /* 0xff80000025257808 */ /* 0x000fe40000800000 */
[----:B------:R-:W-:-:S04]  /*3000*/  ISETP.GT.AND P1, PT, R4, 0x21, PT ;  /* 0x000000210400780c */ /* 0x000fc80003f24270 */
[----:B------:R-:W-:Y:S02]  /*3010*/  FSEL R41, R41, -INF , P1 ;  /* 0xff80000029297808 */ /* 0x000fe40000800000 */
[----:B------:R-:W-:Y:S02]  /*3020*/  ISETP.GT.AND P1, PT, R4, 0x29, PT ;  /* 0x000000290400780c */ /* 0x000fe40003f24270 */
[----:B0-----:R-:W-:Y:S02]  /*3030*/  FMNMX.FTZ R3, R12, R11, !PT ;  /* 0x0000000b0c037209 */ /* 0x001fe40007810000 */
[----:B------:R-:W-:Y:S02]  /*3040*/  FSEL R11, R28, -INF , P3 ;  /* 0xff8000001c0b7808 */ /* 0x000fe40001800000 */
[----:B------:R-:W-:Y:S02]  /*3050*/  ISETP.GT.AND P3, PT, R4, 0x18, PT ;  /* 0x000000180400780c */ /* 0x000fe40003f64270 */
[----:B------:R-:W-:-:S02]  /*3060*/  FMNMX.FTZ R2, R11, R2, !PT ;  /* 0x000000020b027209 */ /* 0x000fc40007810000 */
[----:B------:R-:W-:Y:S02]  /*3070*/  FSETP.NEU.FTZ.AND P2, PT, R3, -INF , PT ;  /* 0xff8000000300780b */ /* 0x000fe40003f5d000 */
[----:B------:R-:W-:Y:S01]  /*3080*/  FMNMX.FTZ R25, R29, R2, !PT ;  /* 0x000000021d197209 */ /* 0x000fe20007810000 */
[----:B------:R-:W-:Y:S01]  /*3090*/  FMUL.FTZ R2, R3, UR14 ;  /* 0x0000000e03027c20 */ /* 0x000fe20008410000 */
[----:B------:R-:W-:Y:S02]  /*30a0*/  FSEL R36, R36, -INF , P3 ;  /* 0xff80000024247808 */ /* 0x000fe40001800000 */
[----:B------:R-:W-:Y:S02]  /*30b0*/  FMNMX.FTZ R10, R32, R25, !PT ;  /* 0x00000019200a7209 */ /* 0x000fe40007810000 */
[----:B------:R-:W-:Y:S02]  /*30c0*/  FSEL R2, R2, RZ, P2 ;  /* 0x000000ff02027208 */ /* 0x000fe40001000000 */
[----:B------:R-:W-:-:S02]  /*30d0*/  FMNMX.FTZ R25, R33, R10, !PT ;  /* 0x0000000a21197209 */ /* 0x000fc40007810000 */
[----:B------:R-:W-:Y:S01]  /*30e0*/  ISETP.GT.AND P2, PT, R4, 0x20, PT ;  /* 0x000000200400780c */ /* 0x000fe20003f44270 */
[--C-:B------:R-:W-:Y:S01]  /*30f0*/  FFMA.FTZ R189, R13, UR14, -R2.reuse ;  /* 0x0000000e0dbd7c23 */ /* 0x100fe20008010802 */
[----:B------:R-:W-:Y:S01]  /*3100*/  FMNMX.FTZ R10, R36, R25, !PT ;  /* 0x00000019240a7209 */ /* 0x000fe20007810000 */
[--C-:B------:R-:W-:Y:S01]  /*3110*/  FFMA.FTZ R191, R15, UR14, -R2.reuse ;  /* 0x0000000e0fbf7c23 */ /* 0x100fe20008010802 */
[----:B------:R-:W-:Y:S01]  /*3120*/  FSEL R40, R40, -INF , P2 ;  /* 0xff80000028287808 */ /* 0x000fe20001000000 */
[--C-:B------:R-:W-:Y:S01]  /*3130*/  FFMA.FTZ R185, R21, UR14, -R2.reuse ;  /* 0x0000000e15b97c23 */ /* 0x100fe20008010802 */
[----:B------:R-:W-:Y:S01]  /*3140*/  FMNMX.FTZ R13, R37, R10, !PT ;  /* 0x0000000a250d7209 */ /* 0x000fe20007810000 */
[--C-:B------:R-:W-:Y:S01]  /*3150*/  FFMA.FTZ R10, R27, UR14, -R2.reuse ;  /* 0x0000000e1b0a7c23 */ /* 0x100fe20008010802 */
[----:B------:R-:W-:Y:S01]  /*3160*/  ISETP.GT.AND P2, PT, R4, 0x28, PT ;  /* 0x000000280400780c */ /* 0x000fe20003f44270 */
[----:B------:R-:W-:Y:S01]  /*3170*/  MUFU.EX2 R189, R189 ;  /* 0x000000bd00bd7308 */ /* 0x000fe20000000800 */
[----:B------:R-:W-:Y:S01]  /*3180*/  FMNMX.FTZ R12, R40, R13, !PT ;  /* 0x0000000d280c7209 */ /* 0x000fe20007810000 */
[--C-:B------:R-:W-:Y:S01]  /*3190*/  FFMA.FTZ R73, R73, UR14, -R2.reuse ;  /* 0x0000000e49497c23 */ /* 0x100fe20008010802 */
[----:B------:R-:W-:Y:S01]  /*31a0*/  FSEL R44, R44, -INF , P2 ;  /* 0xff8000002c2c7808 */ /* 0x000fe20001000000 */
[--C-:B------:R-:W-:Y:S01]  /*31b0*/  FFMA.FTZ R39, R39, UR14, -R2.reuse ;  /* 0x0000000e27277c23 */ /* 0x100fe20008010802 */
[----:B------:R-:W-:Y:S01]  /*31c0*/  FMNMX.FTZ R13, R41, R12, !PT ;  /* 0x0000000c290d7209 */ /* 0x000fe20007810000 */
[--C-:B------:R-:W-:Y:S01]  /*31d0*/  FFMA.FTZ R75, R75, UR14, -R2.reuse ;  /* 0x0000000e4b4b7c23 */ /* 0x100fe20008010802 */
[----:B------:R-:W-:Y:S01]  /*31e0*/  ISETP.GT.AND P2, PT, R4, 0x30, PT ;  /* 0x000000300400780c */ /* 0x000fe20003f44270 */
[----:B------:R-:W0:Y:S01]  /*31f0*/  MUFU.EX2 R10, R10 ;  /* 0x0000000a000a7308 */ /* 0x000e220000000800 */
[----:B------:R-:W-:Y:S01]  /*3200*/  FSEL R45, R45, -INF , P1 ;  /* 0xff8000002d2d7808 */ /* 0x000fe20000800000 */
[--C-:B------:R-:W-:Y:S01]  /*3210*/  FFMA.FTZ R43, R43, UR14, -R2.reuse ;  /* 0x0000000e2b2b7c23 */ /* 0x100fe20008010802 */
[----:B------:R-:W-:Y:S01]  /*3220*/  FMNMX.FTZ R12, R44, R13, !PT ;  /* 0x0000000d2c0c7209 */ /* 0x000fe20007810000 */
[--C-:B------:R-:W-:Y:S01]  /*3230*/  FFMA.FTZ R77, R77, UR14, -R2.reuse ;  /* 0x0000000e4d4d7c23 */ /* 0x100fe20008010802 */
[----:B------:R-:W-:Y:S01]  /*3240*/  ISETP.GT.AND P1, PT, R4, 0x31, PT ;  /* 0x000000310400780c */ /* 0x000fe20003f24270 */
[--C-:B------:R-:W-:Y:S01]  /*3250*/  FFMA.FTZ R47, R47, UR14, -R2.reuse ;  /* 0x0000000e2f2f7c23 */ /* 0x100fe20008010802 */
[----:B------:R-:W-:Y:S01]  /*3260*/  FSEL R48, R48, -INF , P2 ;  /* 0xff80000030307808 */ /* 0x000fe20001000000 */
[----:B------:R-:W1:Y:S01]  /*3270*/  MUFU.EX2 R191, R191 ;  /* 0x000000bf00bf7308 */ /* 0x000e620000000800 */
[----:B------:R-:W-:Y:S01]  /*3280*/  FMNMX.FTZ R13, R45, R12, !PT ;  /* 0x0000000c2d0d7209 */ /* 0x000fe20007810000 */
[--C-:B------:R-:W-:Y:S01]  /*3290*/  FFMA.FTZ R12, R31, UR14, -R2.reuse ;  /* 0x0000000e1f0c7c23 */ /* 0x100fe20008010802 */
[----:B------:R-:W-:Y:S01]  /*32a0*/  ISETP.GT.AND P2, PT, R4, 0x38, PT ;  /* 0x000000380400780c */ /* 0x000fe20003f44270 */
[--C-:B------:R-:W-:Y:S01]  /*32b0*/  FFMA.FTZ R177, R79, UR14, -R2.reuse ;  /* 0x0000000e4fb17c23 */ /* 0x100fe20008010802 */
[----:B------:R-:W-:Y:S01]  /*32c0*/  FSEL R49, R49, -INF , P1 ;  /* 0xff80000031317808 */ /* 0x000fe20000800000 */
[----:B------:R-:W-:Y:S01]  /*32d0*/  FFMA.FTZ R179, R81, UR14, -R2 ;  /* 0x0000000e51b37c23 */ /* 0x000fe20008010802 */
[----:B------:R-:W-:Y:S01]  /*32e0*/  FMNMX.FTZ R14, R48, R13, !PT ;  /* 0x0000000d300e7209 */ /* 0x000fe20007810000 */
[----:B------:R-:W-:Y:S01]  /*32f0*/  MUFU.EX2 R12, R12 ;  /* 0x0000000c000c7308 */ /* 0x000fe20000000800 */
[----:B------:R-:W-:Y:S01]  /*3300*/  ISETP.GT.AND P1, PT, R4, 0x39, PT ;  /* 0x000000390400780c */ /* 0x000fe20003f24270 */
[----:B0-----:R-:W-:Y:S01]  /*3310*/  FADD.FTZ R58, R189, R10 ;  /* 0x0000000abd3a7221 */ /* 0x001fe20000010000 */
[----:B------:R-:W-:Y:S01]  /*3320*/  FSEL R52, R52, -INF , P2 ;  /* 0xff80000034347808 */ /* 0x000fe20001000000 */
[--C-:B------:R-:W-:Y:S01]  /*3330*/  FFMA.FTZ R24, R55, UR14, -R2.reuse ;  /* 0x0000000e37187c23 */ /* 0x100fe20008010802 */
[----:B------:R-:W-:Y:S01]  /*3340*/  FMNMX.FTZ R13, R49, R14, !PT ;  /* 0x0000000e310d7209 */ /* 0x000fe20007810000 */
[----:B------:R-:W-:Y:S01]  /*3350*/  FFMA.FTZ R173, R83, UR14, -R2 ;  /* 0x0000000e53ad7c23 */ /* 0x000fe20008010802 */
[----:B------:R-:W-:Y:S01]  /*3360*/  ISETP.GT.AND P2, PT, R4, 0x40, PT ;  /* 0x000000400400780c */ /* 0x000fe20003f44270 */
[----:B------:R-:W-:Y:S01]  /*3370*/  MUFU.EX2 R185, R185 ;  /* 0x000000b900b97308 */ /* 0x000fe20000000800 */
[----:B------:R-:W-:Y:S01]  /*3380*/  FSEL R53, R53, -INF , P1 ;  /* 0xff80000035357808 */ /* 0x000fe20000800000 */
[----:B-1----:R-:W-:Y:S01]  /*3390*/  FADD.FTZ R15, R191, R58 ;  /* 0x0000003abf0f7221 */ /* 0x002fe20000010000 */
        /* <DEDUP_REMOVED lines=17> */
[----:B------:R-:W-:Y:S01]  /*34b0*/  FFMA.FTZ R171, R89, UR14, -R2 ;  /* 0x0000000e59ab7c23 */ /* 0x000fe20008010802 */
[----:B------:R-:W-:-:S02]  /*34c0*/  FMNMX.FTZ R13, R57, R20, !PT ;  /* 0x00000014390d7209 */ /* 0x000fc40007810000 */
[----:B------:R-:W-:Y:S02]  /*34d0*/  CS2R R88, SRZ ;  /* 0x0000000000587805 */ /* 0x000fe4000001ff00 */
[----:B------:R-:W-:Y:S01]  /*34e0*/  ISETP.GT.AND P2, PT, R4, 0x50, PT ;  /* 0x000000500400780c */ /* 0x000fe20003f44270 */
[----:B------:R-:W0:Y:S01]  /*34f0*/  MUFU.EX2 R42, R39 ;  /* 0x00000027002a7308 */ /* 0x000e220000000800 */
[----:B------:R-:W-:Y:S02]  /*3500*/  FSEL R61, R61, -INF , P1 ;  /* 0xff8000003d3d7808 */ /* 0x000fe40000800000 */
[----:B------:R-:W-:Y:S02]  /*3510*/  CS2R R86, SRZ ;  /* 0x0000000000567805 */ /* 0x000fe4000001ff00 */
[----:B------:R-:W-:Y:S02]  /*3520*/  FMNMX.FTZ R20, R60, R13, !PT ;  /* 0x0000000d3c147209 */ /* 0x000fe40007810000 */
[----:B------:R-:W-:-:S02]  /*3530*/  CS2R R84, SRZ ;  /* 0x0000000000547805 */ /* 0x000fc4000001ff00 */
[----:B------:R-:W-:Y:S02]  /*3540*/  ISETP.GT.AND P1, PT, R4, 0x51, PT ;  /* 0x000000510400780c */ /* 0x000fe40003f24270 */
[----:B------:R-:W-:Y:S02]  /*3550*/  CS2R R82, SRZ ;  /* 0x0000000000527805 */ /* 0x000fe4000001ff00 */
[----:B------:R-:W-:Y:S01]  /*3560*/  FSEL R64, R64, -INF , P2 ;  /* 0xff80000040407808 */ /* 0x000fe20001000000 */
[----:B------:R-:W-:Y:S01]  /*3570*/  MUFU.EX2 R75, R75 ;  /* 0x0000004b004b7308 */ /* 0x000fe20000000800 */
[----:B------:R-:W-:Y:S02]  /*3580*/  FMNMX.FTZ R13, R61, R20, !PT ;  /* 0x000000143d0d7209 */ /* 0x000fe40007810000 */
[----:B------:R-:W-:Y:S02]  /*3590*/  CS2R R80, SRZ ;  /* 0x0000000000507805 */ /* 0x000fe4000001ff00 */
[----:B------:R-:W-:-:S02]  /*35a0*/  ISETP.GT.AND P2, PT, R4, 0x58, PT ;  /* 0x000000580400780c */ /* 0x000fc40003f44270 */
[----:B------:R-:W-:Y:S02]  /*35b0*/  CS2R R78, SRZ ;  /* 0x00000000004e7805 */ /* 0x000fe4000001ff00 */
[----:B------:R-:W-:Y:S02]  /*35c0*/  FSEL R65, R65, -INF , P1 ;  /* 0xff80000041417808 */ /* 0x000fe40000800000 */
[----:B------:R-:W-:Y:S02]  /*35d0*/  CS2R R66, SRZ ;  /* 0x0000000000427805 */ /* 0x000fe4000001ff00 */
[----:B------:R-:W-:Y:S01]  /*35e0*/  FMNMX.FTZ R20, R64, R13, !PT ;  /* 0x0000000d40147209 */ /* 0x000fe20007810000 */
[----:B------:R-:W1:Y:S01]  /*35f0*/  MUFU.EX2 R46, R43 ;  /* 0x0000002b002e7308 */ /* 0x000e620000000800 */
[----:B------:R-:W-:Y:S02]  /*3600*/  ISETP.GT.AND P1, PT, R4, 0x59, PT ;  /* 0x000000590400780c */ /* 0x000fe40003f24270 */
[----:B------:R-:W-:-:S02]  /*3610*/  CS2R R62, SRZ ;  /* 0x00000000003e7805 */ /* 0x000fc4000001ff00 */
[----:B------:R-:W-:Y:S02]  /*3620*/  FSEL R68, R68, -INF , P2 ;  /* 0xff80000044447808 */ /* 0x000fe40001000000 */
[----:B------:R-:W-:Y:S02]  /*3630*/  CS2R R58, SRZ ;  /* 0x00000000003a7805 */ /* 0x000fe4000001ff00 */
[----:B------:R-:W-:Y:S01]  /*3640*/  FMNMX.FTZ R13, R65, R20, !PT ;  /* 0x00000014410d7209 */ /* 0x000fe20007810000 */
[--C-:B------:R-:W-:Y:S01]  /*3650*/  FFMA.FTZ R20, R51, UR14, -R2.reuse ;  /* 0x0000000e33147c23 */ /* 0x100fe20008010802 */
[----:B------:R-:W-:Y:S01]  /*3660*/  FSEL R69, R69, -INF , P1 ;  /* 0xff80000045457808 */ /* 0x000fe20000800000 */
[----:B------:R-:W-:Y:S01]  /*3670*/  MUFU.EX2 R77, R77 ;  /* 0x0000004d004d7308 */ /* 0x000fe20000000800 */
[----:B------:R-:W-:Y:S01]  /*3680*/  FMNMX.FTZ R4, R68, R13, !PT ;  /* 0x0000000d44047209 */ /* 0x000fe20007810000 */
[----:B------:R-:W-:Y:S01]  /*3690*/  FFMA.FTZ R2, R71, UR14, -R2 ;  /* 0x0000000e47027c23 */ /* 0x000fe20008010802 */
[----:B------:R-:W-:-:S02]  /*36a0*/  F2FP.BF16.F32.PACK_AB R189, R10, R189 ;  /* 0x000000bd0abd723e */ /* 0x000fc400000010ff */
[----:B------:R-:W-:Y:S02]  /*36b0*/  CS2R R70, SRZ ;  /* 0x0000000000467805 */ /* 0x000fe4000001ff00 */
[----:B------:R-:W-:Y:S02]  /*36c0*/  FMNMX.FTZ R4, R69, R4, !PT ;  /* 0x0000000445047209 */ /* 0x000fe40007810000 */
[----:B0-----:R-:W-:Y:S01]  /*36d0*/  F2FP.BF16.F32.PACK_AB R187, R42, R73 ;  /* 0x000000492abb723e */ /* 0x001fe200000010ff */
[----:B------:R-:W0:Y:S01]  /*36e0*/  MUFU.EX2 R50, R47 ;  /* 0x0000002f00327308 */ /* 0x000e220000000800 */
[----:B-1----:R-:W-:Y:S01]  /*36f0*/  F2FP.BF16.F32.PACK_AB R181, R46, R75 ;  /* 0x0000004b2eb5723e */ /* 0x002fe200000010ff */
[----:B------:R-:W1:Y:S01]  /*3700*/  SHFL.BFLY PT, R13, R4, 0x2, 0x1f ;  /* 0x0c401f00040d7f89 */ /* 0x000e6200000e0000 */
[----:B------:R-:W-:-:S05]  /*3710*/  F2FP.BF16.F32.PACK_AB R191, R12, R191 ;  /* 0x000000bf0cbf723e */ /* 0x000fca00000010ff */
[----:B------:R-:W-:Y:S08]  /*3720*/  MUFU.EX2 R177, R177 ;  /* 0x000000b100b17308 */ /* 0x000ff00000000800 */
[----:B------:R-:W-:Y:S01]  /*3730*/  MUFU.EX2 R20, R20 ;  /* 0x0000001400147308 */ /* 0x000fe20000000800 */
[----:B0-----:R-:W-:-:S07]  /*3740*/  F2FP.BF16.F32.PACK_AB R183, R50, R77 ;  /* 0x0000004d32b7723e */ /* 0x001fce00000010ff */
[----:B------:R-:W-:Y:S01]  /*3750*/  MUFU.EX2 R179, R179 ;  /* 0x000000b300b37308 */ /* 0x000fe20000000800 */
[----:B-1----:R-:W-:-:S05]  /*3760*/  FMNMX.FTZ R13, R4, R13, !PT ;  /* 0x0000000d040d7209 */ /* 0x002fca0007810000 */
[----:B------:R-:W0:Y:S02]  /*3770*/  SHFL.BFLY PT, R4, R13, 0x1, 0x1f ;  /* 0x0c201f000d047f89 */ /* 0x000e2400000e0000 */
[----:B------:R-:W-:Y:S08]  /*3780*/  MUFU.EX2 R24, R24 ;  /* 0x0000001800187308 */ /* 0x000ff00000000800 */
[----:B------:R-:W-:Y:S08]  /*3790*/  MUFU.EX2 R173, R173 ;  /* 0x000000ad00ad7308 */ /* 0x000ff00000000800 */
[----:B------:R-:W-:Y:S01]  /*37a0*/  MUFU.EX2 R26, R26 ;  /* 0x0000001a001a7308 */ /* 0x000fe20000000800 */
[----:B0-----:R-:W-:-:S07]  /*37b0*/  FMNMX.FTZ R4, R13, R4, !PT ;  /* 0x000000040d047209 */ /* 0x001fce0007810000 */
[----:B------:R-:W-:Y:S01]  /*37c0*/  MUFU.EX2 R175, R175 ;  /* 0x000000af00af7308 */ /* 0x000fe20000000800 */
[C---:B------:R-:W-:Y:S01]  /*37d0*/  FSETP.NEU.FTZ.AND P1, PT, R4.reuse, -INF , PT ;  /* 0xff8000000400780b */ /* 0x040fe20003f3d000 */
[----:B------:R-:W-:-:S06]  /*37e0*/  FMUL.FTZ R13, R4, UR14 ;  /* 0x0000000e040d7c20 */ /* 0x000fcc0008410000 */
[----:B------:R-:W-:Y:S01]  /*37f0*/  MUFU.EX2 R28, R28 ;  /* 0x0000001c001c7308 */ /* 0x000fe20000000800 */
[----:B------:R-:W-:Y:S02]  /*3800*/  FSEL R38, R13, RZ, P1 ;  /* 0x000000ff0d267208 */ /* 0x000fe40000800000 */
        /* <DEDUP_REMOVED lines=27> */
[----:B------:R-:W-:-:S04]  /*39c0*/  FFMA.FTZ R38, R69, UR14, -R38 ;  /* 0x0000000e45267c23 */ /* 0x000fc80008010826 */
[----:B------:R-:W2:Y:S01]  /*39d0*/  MUFU.EX2 R190, R29 ;  /* 0x0000001d00be7308 */ /* 0x000ea20000000800 */
[----:B0-----:R-:W-:Y:S01]  /*39e0*/  FADD.FTZ R54, R5, R34 ;  /* 0x0000002205367221 */ /* 0x001fe20000010000 */
[----:B------:R-:W-:Y:S02]  /*39f0*/  F2FP.BF16.F32.PACK_AB R188, R34, R5 ;  /* 0x0000000522bc723e */ /* 0x000fe400000010ff */
[----:B------:R-:W-:-:S04]  /*3a00*/  CS2R R34, SRZ ;  /* 0x0000000000227805 */ /* 0x000fc8000001ff00 */
[----:B------:R-:W0:Y:S01]  /*3a10*/  MUFU.EX2 R32, R32 ;  /* 0x0000002000207308 */ /* 0x000e220000000800 */
[----:B-1----:R-:W-:Y:S01]  /*3a20*/  FADD.FTZ R13, R11, R54 ;  /* 0x000000360b0d7221 */ /* 0x002fe20000010000 */
[----:B------:R-:W-:-:S06]  /*3a30*/  FADD.FTZ R54, R12, R15 ;  /* 0x0000000f0c367221 */ /* 0x000fcc0000010000 */
[----:B------:R-:W1:Y:S01]  /*3a40*/  MUFU.EX2 R33, R33 ;  /* 0x0000002100217308 */ /* 0x000e620000000800 */
[C---:B--2---:R-:W-:Y:S01]  /*3a50*/  FADD.FTZ R13, R190.reuse, R13 ;  /* 0x0000000dbe0d7221 */ /* 0x044fe20000010000 */
[----:B------:R-:W-:-:S06]  /*3a60*/  F2FP.BF16.F32.PACK_AB R190, R190, R11 ;  /* 0x0000000bbebe723e */ /* 0x000fcc00000010ff */
[----:B------:R-:W2:Y:S01]  /*3a70*/  MUFU.EX2 R36, R36 ;  /* 0x0000002400247308 */ /* 0x000ea20000000800 */
[----:B0-----:R-:W-:Y:S01]  /*3a80*/  FADD.FTZ R0, R32, R13 ;  /* 0x0000000d20007221 */ /* 0x001fe20000010000 */
[----:B------:R-:W-:Y:S01]  /*3a90*/  FADD.FTZ R13, R185, R54 ;  /* 0x00000036b90d7221 */ /* 0x000fe20000010000 */
[----:B------:R-:W-:-:S05]  /*3aa0*/  F2FP.BF16.F32.PACK_AB R185, R14, R185 ;  /* 0x000000b90eb9723e */ /* 0x000fca00000010ff */
        /* <DEDUP_REMOVED lines=24> */
[----:B------:R-:W-:-:S03]  /*3c30*/  CS2R R50, SRZ ;  /* 0x0000000000327805 */ /* 0x000fc6000001ff00 */
[----:B------:R-:W-:Y:S01]  /*3c40*/  FADD.FTZ R13, R177, R0 ;  /* 0x00000000b10d7221 */ /* 0x000fe20000010000 */
[C---:B------:R-:W-:Y:S01]  /*3c50*/  F2FP.BF16.F32.PACK_AB R177, R20.reuse, R177 ;  /* 0x000000b114b1723e */ /* 0x040fe200000010ff */
[----:B------:R-:W1:Y:S01]  /*3c60*/  MUFU.EX2 R45, R45 ;  /* 0x0000002d002d7308 */ /* 0x000e620000000800 */
[C---:B--2---:R-:W-:Y:S01]  /*3c70*/  FADD.FTZ R15, R41.reuse, R54 ;  /* 0x00000036290f7221 */ /* 0x044fe20000010000 */
[----:B------:R-:W-:Y:S01]  /*3c80*/  FADD.FTZ R0, R20, R13 ;  /* 0x0000000d14007221 */ /* 0x000fe20000010000 */
[----:B------:R-:W-:Y:S02]  /*3c90*/  F2FP.BF16.F32.PACK_AB R180, R41, R40 ;  /* 0x0000002829b4723e */ /* 0x000fe400000010ff */
[----:B------:R-:W-:Y:S02]  /*3ca0*/  CS2R R54, SRZ ;  /* 0x0000000000367805 */ /* 0x000fe4000001ff00 */
[----:B------:R-:W-:Y:S01]  /*3cb0*/  CS2R R40, SRZ ;  /* 0x0000000000287805 */ /* 0x000fe2000001ff00 */
[----:B------:R-:W-:Y:S01]  /*3cc0*/  FADD.FTZ R5, R179, R0 ;  /* 0x00000000b3057221 */ /* 0x000fe20000010000 */
[----:B------:R-:W-:Y:S01]  /*3cd0*/  F2FP.BF16.F32.PACK_AB R179, R24, R179 ;  /* 0x000000b318b3723e */ /* 0x000fe200000010ff */
[----:B------:R-:W2:Y:S01]  /*3ce0*/  MUFU.EX2 R48, R48 ;  /* 0x0000003000307308 */ /* 0x000ea20000000800 */
[----:B0-----:R-:W-:Y:S01]  /*3cf0*/  FADD.FTZ R10, R44, R15 ;  /* 0x0000000f2c0a7221 */ /* 0x001fe20000010000 */
[----:B------:R-:W-:Y:S01]  /*3d00*/  FADD.FTZ R0, R24, R5 ;  /* 0x0000000518007221 */ /* 0x000fe20000010000 */
[----:B------:R-:W-:-:S05]  /*3d10*/  CS2R R24, SRZ ;  /* 0x0000000000187805 */ /* 0x000fca000001ff00 */
[----:B------:R-:W0:Y:S01]  /*3d20*/  MUFU.EX2 R49, R49 ;  /* 0x0000003100317308 */ /* 0x000e220000000800 */
[C---:B-1----:R-:W-:Y:S01]  /*3d30*/  FADD.FTZ R15, R45.reuse, R10 ;  /* 0x0000000a2d0f7221 */ /* 0x042fe20000010000 */
[----:B------:R-:W-:Y:S02]  /*3d40*/  F2FP.BF16.F32.PACK_AB R182, R45, R44 ;  /* 0x0000002c2db6723e */ /* 0x000fe400000010ff */
[----:B------:R-:W-:-:S04]  /*3d50*/  CS2R R44, SRZ ;  /* 0x00000000002c7805 */ /* 0x000fc8000001ff00 */
[----:B------:R-:W1:Y:S01]  /*3d60*/  MUFU.EX2 R52, R52 ;  /* 0x0000003400347308 */ /* 0x000e620000000800 */
[----:B--2---:R-:W-:-:S07]  /*3d70*/  FADD.FTZ R10, R48, R15 ;  /* 0x0000000f300a7221 */ /* 0x004fce0000010000 */
[----:B------:R-:W2:Y:S01]  /*3d80*/  MUFU.EX2 R53, R53 ;  /* 0x0000003500357308 */ /* 0x000ea20000000800 */
[C---:B0-----:R-:W-:Y:S01]  /*3d90*/  FADD.FTZ R15, R49.reuse, R10 ;  /* 0x0000000a310f7221 */ /* 0x041fe20000010000 */
[----:B------:R-:W-:Y:S02]  /*3da0*/  F2FP.BF16.F32.PACK_AB R176, R49, R48 ;  /* 0x0000003031b0723e */ /* 0x000fe400000010ff */
[----:B------:R-:W-:-:S04]  /*3db0*/  CS2R R48, SRZ ;  /* 0x0000000000307805 */ /* 0x000fc8000001ff00 */
[----:B------:R-:W0:Y:S01]  /*3dc0*/  MUFU.EX2 R56, R56 ;  /* 0x0000003800387308 */ /* 0x000e220000000800 */
[----:B-1----:R-:W-:-:S07]  /*3dd0*/  FADD.FTZ R10, R52, R15 ;  /* 0x0000000f340a7221 */ /* 0x002fce0000010000 */
[----:B------:R-:W1:Y:S01]  /*3de0*/  MUFU.EX2 R57, R57 ;  /* 0x0000003900397308 */ /* 0x000e620000000800 */
[C---:B--2---:R-:W-:Y:S01]  /*3df0*/  FADD.FTZ R11, R53.reuse, R10 ;  /* 0x0000000a350b7221 */ /* 0x044fe20000010000 */
[----:B------:R-:W-:Y:S02]  /*3e00*/  F2FP.BF16.F32.PACK_AB R178, R53, R52 ;  /* 0x0000003435b2723e */ /* 0x000fe400000010ff */
[----:B------:R-:W-:-:S04]  /*3e10*/  CS2R R52, SRZ ;  /* 0x0000000000347805 */ /* 0x000fc8000001ff00 */
[----:B------:R-:W2:Y:S01]  /*3e20*/  MUFU.EX2 R60, R60 ;  /* 0x0000003c003c7308 */ /* 0x000ea20000000800 */
[----:B0-----:R-:W-:Y:S01]  /*3e30*/  FADD.FTZ R10, R56, R11 ;  /* 0x0000000b380a7221 */ /* 0x001fe20000010000 */
[----:B------:R-:W-:Y:S01]  /*3e40*/  FADD.FTZ R11, R173, R0 ;  /* 0x00000000ad0b7221 */ /* 0x000fe20000010000 */
[----:B------:R-:W-:-:S03]  /*3e50*/  F2FP.BF16.F32.PACK_AB R173, R26, R173 ;  /* 0x000000ad1aad723e */ /* 0x000fc600000010ff */
[----:B------:R-:W-:Y:S01]  /*3e60*/  FADD.FTZ R0, R26, R11 ;  /* 0x0000000b1a007221 */ /* 0x000fe20000010000 */
[----:B------:R-:W-:Y:S01]  /*3e70*/  CS2R R26, SRZ ;  /* 0x00000000001a7805 */ /* 0x000fe2000001ff00 */
[----:B------:R-:W0:Y:S01]  /*3e80*/  MUFU.EX2 R61, R61 ;  /* 0x0000003d003d7308 */ /* 0x000e220000000800 */
[----:B-1----:R-:W-:Y:S01]  /*3e90*/  FADD.FTZ R13, R57, R10 ;  /* 0x0000000a390d7221 */ /* 0x002fe20000010000 */
[----:B------:R-:W-:Y:S01]  /*3ea0*/  FADD.FTZ R11, R175, R0 ;  /* 0x00000000af0b7221 */ /* 0x000fe20000010000 */
[----:B------:R-:W-:Y:S02]  /*3eb0*/  F2FP.BF16.F32.PACK_AB R172, R57, R56 ;  /* 0x0000003839ac723e */ /* 0x000fe400000010ff */
[----:B------:R-:W-:Y:S02]  /*3ec0*/  CS2R R56, SRZ ;  /* 0x0000000000387805 */ /* 0x000fe4000001ff00 */
[C---:B------:R-:W-:Y:S01]  /*3ed0*/  F2FP.BF16.F32.PACK_AB R175, R28.reuse, R175 ;  /* 0x000000af1caf723e */ /* 0x040fe200000010ff */
[----:B------:R-:W-:Y:S01]  /*3ee0*/  FADD.FTZ R0, R28, R11 ;  /* 0x0000000b1c007221 */ /* 0x000fe20000010000 */
[----:B------:R-:W-:Y:S01]  /*3ef0*/  CS2R R28, SRZ ;  /* 0x00000000001c7805 */ /* 0x000fe2000001ff00 */
        /* <DEDUP_REMOVED lines=18> */
[----:B------:R1:W3:Y:S01]  /*4020*/  MUFU.EX2 R5, R38 ;  /* 0x0000002600057308 */ /* 0x0002e20000000800 */
[----:B--2---:R-:W-:-:S07]  /*4030*/  FADD.FTZ R10, R68, R13 ;  /* 0x0000000d440a7221 */ /* 0x004fce0000010000 */
[----:B------:R-:W2:Y:S01]  /*4040*/  MUFU.EX2 R2, R2 ;  /* 0x0000000200027308 */ /* 0x000ea20000000800 */
[----:B0-----:R-:W-:Y:S01]  /*4050*/  FADD.FTZ R11, R171, R0 ;  /* 0x00000000ab0b7221 */ /* 0x001fe20000010000 */
[----:B------:R-:W-:Y:S01]  /*4060*/  IMAD.MOV.U32 R0, RZ, RZ, 0x3f800000 ;  /* 0x3f800000ff007424 */ /* 0x000fe200078e00ff */
[----:B-1----:R-:W-:Y:S01]  /*4070*/  CS2R R38, SRZ ;  /* 0x0000000000267805 */ /* 0x002fe2000001ff00 */
[C---:B---3--:R-:W-:Y:S01]  /*4080*/  FADD.FTZ R10, R5.reuse, R10 ;  /* 0x0000000a050a7221 */ /* 0x048fe20000010000 */
[----:B------:R-:W-:Y:S02]  /*4090*/  F2FP.BF16.F32.PACK_AB R170, R5, R68 ;  /* 0x0000004405aa723e */ /* 0x000fe400000010ff */
[----:B------:R-:W-:Y:S01]  /*40a0*/  CS2R R68, SRZ ;  /* 0x0000000000447805 */ /* 0x000fe2000001ff00 */
[C---:B--2---:R-:W-:Y:S01]  /*40b0*/  FADD.FTZ R5, R2.reuse, R11 ;  /* 0x0000000b02057221 */ /* 0x044fe20000010000 */
[----:B------:R-:W-:Y:S01]  /*40c0*/  F2FP.BF16.F32.PACK_AB R171, R2, R171 ;  /* 0x000000ab02ab723e */ /* 0x000fe200000010ff */
[----:B------:R-:W-:Y:S01]  /*40d0*/  IMAD.MOV.U32 R2, RZ, RZ, 0x3f800000 ;  /* 0x3f800000ff027424 */ /* 0x000fe200078e00ff */
[----:B------:R-:W-:Y:S06]  /*40e0*/  @!P1 BRA `(.L_x_5646) ;  /* 0x0000002400a09947 */ /* 0x000fec0003800000 */
[----:B------:R-:W-:Y:S01]  /*40f0*/  IMAD.MOV.U32 R11, RZ, RZ, R3 ;  /* 0x000000ffff0b7224 */ /* 0x000fe200078e0003 */
[----:B------:R-:W-:Y:S01]  /*4100*/  MOV R12, R4 ;  /* 0x00000004000c7202 */ /* 0x000fe20000000f00 */
[----:B------:R-:W-:Y:S01]  /*4110*/  IMAD.MOV.U32 R2, RZ, RZ, 0x3f800000 ;  /* 0x3f800000ff027424 */ /* 0x000fe200078e00ff */
[----:B------:R-:W-:Y:S01]  /*4120*/  UMOV UR5, UR38 ;  /* 0x0000002600057c82 */ /* 0x000fe20008000000 */
[----:B------:R-:W-:Y:S01]  /*4130*/  IMAD.MOV.U32 R119, RZ, RZ, RZ ;  /* 0x000000ffff777224 */ /* 0x000fe200078e00ff */
[----:B------:R-:W-:Y:S01]  /*4140*/  UMOV UR6, UR39 ;  /* 0x0000002700067c82 */ /* 0x000fe20008000000 */
[----:B------:R-:W-:-:S05]  /*4150*/  ULDC UR34, c[0x0][0x988] ;  /* 0x0002620000227ab9 */ /* 0x000fca0000000800 */
.L_x_5657:
[----:B------:R-:W-:-:S04]  /*4160*/  UISETP.NE.AND UP0, UPT, UR6, 0x1, UPT ;  /* 0x000000010600788c */ /* 0x000fc8000bf05270 */
[----:B------:R-:W-:-:S04]  /*4170*/  USEL UR38, URZ, 0x1, UP0 ;  /* 0x000000013f267887 */ /* 0x000fc80008000000 */
[----:B------:R-:W-:Y:S01]  /*4180*/  ULOP3.LUT UR38, UR5, UR38, URZ, 0x3c, !UPT ;  /* 0x0000002605267292 */ /* 0x000fe2000f8e3c3f */
[----:B------:R-:W-:Y:S11]  /*4190*/  @!P0 BRA `(.L_x_5647) ;  /* 0x0000000000048947 */ /* 0x000ff60003800000 */
[----:B------:R-:W-:Y:S01]  /*41a0*/  BPT.TRAP 0x1 ;  /* 0x000000040000795c */ /* 0x000fe20000300000 */
.L_x_5647:
        /* <DEDUP_REMOVED lines=9> */
.L_x_5648:
[----:B-1----:R-:W-:Y:S05]  /*4240*/  @P1 BRA `(.L_x_5649) ;  /* 0x0000000000081947 */ /* 0x002fea0003800000 */
[----:B------:R-:W1:Y:S02]  /*4250*/  SYNCS.PHASECHK.TRANS64.TRYWAIT P1, [UR7+0x30830], R3 ;  /* 0x03083003ff0075a7 */ /* 0x000e640008020147 */
[----:B-1----:R-:W-:Y:S05]  /*4260*/  @!P1 BRA `(.L_x_5650) ;  /* 0x000000f400a49947 */ /* 0x002fea0003800000 */
.L_x_5649:
        /* <DEDUP_REMOVED lines=175> */
.L_x_5651:
[----:B------:R-:W-:Y:S01]  /*4d60*/  ULEA UR10, UR6, UR40, 0x3 ;  /* 0x00000028060a7291 */ /* 0x000fe2000f8e183f */
[----:B------:R-:W-:-:S05]  /*4d70*/  IMAD.U32 R0, RZ, RZ, UR5 ;  /* 0x00000005ff007e24 */ /* 0x000fca000f8e00ff */
[----:B------:R-:W-:-:S04]  /*4d80*/  SHF.L.U32 R0, R0, 0x1f, RZ ;  /* 0x0000001f00007819 */ /* 0x000fc800000006ff */
[----:B------:R2:W3:Y:S01]  /*4d90*/  SYNCS.PHASECHK.TRANS64.TRYWAIT P1, [UR10+0x30850], R0 ;  /* 0x03085000ff0075a7 */ /* 0x0004e2000802014a */
[----:B------:R-:W-:Y:S05]  /*4da0*/  @!P0 BRA `(.L_x_5652) ;  /* 0x0000000000048947 */ /* 0x000fea0003800000 */
[----:B------:R-:W-:Y:S01]  /*4db0*/  BPT.TRAP 0x1 ;  /* 0x000000040000795c */ /* 0x000fe20000300000 */
.L_x_5652:
[----:B---3--:R-:W-:Y:S05]  /*4dc0*/  @P1 BRA `(.L_x_5653) ;  /* 0x0000000000081947 */ /* 0x008fea0003800000 */
[----:B------:R-:W3:Y:S02]  /*4dd0*/  SYNCS.PHASECHK.TRANS64.TRYWAIT P1, [UR10+0x30850], R0 ;  /* 0x03085000ff0075a7 */ /* 0x000ee4000802014a */
[----:B---3--:R-:W-:Y:S05]  /*4de0*/  @!P1 BRA `(.L_x_5654) ;  /* 0x000000e800dc9947 */ /* 0x008fea0003800000 */
.L_x_5653:
        /* <DEDUP_REMOVED lines=37> */
.L_x_5655:
[----:B------:R-:W-:Y:S01]  /*5040*/  R2UR UR5, R16 ;  /* 0x00000000100572ca */ /* 0x000fe200000e0000 */
[----:B--23--:R-:W-:Y:S01]  /*5050*/  VIADD R0, R18, UR43 ;  /* 0x0000002b12007c36 */ /* 0x00cfe20008000000 */
[----:B------:R-:W-:Y:S01]  /*5060*/  UMOV UR14, UR34 ;  /* 0x00000022000e7c82 */ /* 0x000fe20008000000 */
[----:B------:R-:W-:Y:S01]  /*5070*/  IMAD.U32 R13, RZ, RZ, UR42 ;  /* 0x0000002aff0d7e24 */ /* 0x000fe2000f8e00ff */
[----:B------:R-:W2:Y:S01]  /*5080*/  S2UR UR6, SR_CgaCtaId ;  /* 0x00000000000679c3 */ /* 0x000ea20000008800 */
[----:B------:R-:W-:-:S08]  /*5090*/  UIADD3 UR7, UR7, 0x30840, URZ ;  /* 0x0003084007077890 */ /* 0x000fd0000fffe03f */
[----:B------:R-:W-:-:S06]  /*50a0*/  UISETP.NE.AND UP0, UPT, UR5, URZ, UPT ;  /* 0x0000003f0500728c */ /* 0x000fcc000bf05270 */
[----:B------:R-:W-:Y:S02]  /*50b0*/  PLOP3.LUT P1, PT, PT, PT, UP0, 0x80, 0x0 ;  /* 0x000000000000781c */ /* 0x000fe40003f2f008 */
[----:B------:R-:W-:-:S03]  /*50c0*/  PLOP3.LUT P2, PT, PT, PT, UP0, 0x80, 0x0 ;  /* 0x000000000000781c */ /* 0x000fc60003f4f008 */
[----:B------:R-:W-:Y:S01]  /*50d0*/  @UP0 ULDC UR5, c[0x0][0x44c] ;  /* 0x0001130000050ab9 */ /* 0x000fe20000000800 */
[----:B--2---:R-:W-:-:S07]  /*50e0*/  UPRMT UR7, UR6, 0x654, UR7 ;  /* 0x0000065406077896 */ /* 0x004fce0008000007 */
[----:B------:R-:W-:Y:S01]  /*50f0*/  @P1 IMAD.HI.U32 R2, R0, UR5, RZ ;  /* 0x0000000500021c27 */ /* 0x000fe2000f8e00ff */
[----:B------:R-:W-:-:S04]  /*5100*/  @UP0 ULDC UR5, c[0x0][0x450] ;  /* 0x0001140000050ab9 */ /* 0x000fc80000000800 */
[----:B------:R-:W-:Y:S01]  /*5110*/  @P2 SHF.R.U32.HI R0, RZ, UR5, R2 ;  /* 0x00000005ff002c19 */ /* 0x000fe20008011602 */
[----:B------:R-:W-:Y:S01]  /*5120*/  UIMAD UR5, UR4, -0x60, URZ ;  /* 0xffffffa0040578a4 */ /* 0x000fe2000f8e023f */
[----:B------:R-:W-:Y:S03]  /*5130*/  SYNCS.ARRIVE.TRANS64.RED.A1T0 RZ, [UR7], RZ ;  /* 0x000000ffffff79a7 */ /* 0x000fe60008100407 */
[----:B01----:R-:W0:Y:S02]  /*5140*/  SHFL.IDX PT, R3, R0, RZ, 0x1c1f ;  /* 0x001c1fff00037589 */ /* 0x003e2400000e0000 */
[----:B------:R-:W-:-:S05]  /*5150*/  IMAD.U32 R2, RZ, RZ, UR5 ;  /* 0x00000005ff027e24 */ /* 0x000fca000f8e00ff */
[----:B------:R-:W-:-:S04]  /*5160*/  IADD3 R2, -R17, 0x1, R2 ;  /* 0x0000000111027810 */ /* 0x000fc80007ffe102 */
[----:B------:R-:W-:-:S05]  /*5170*/  IADD3 R2, -R13, UR60, R2 ;  /* 0x0000003c0d027c10 */ /* 0x000fca000fffe102 */
[----:B0-----:R-:W-:-:S05]  /*5180*/  IMAD.IADD R3, R2, 0x1, R3 ;  /* 0x0000000102037824 */ /* 0x001fca00078e0203 */
[C---:B------:R-:W-:Y:S02]  /*5190*/  ISETP.GT.AND P1, PT, R3.reuse, RZ, PT ;  /* 0x000000ff0300720c */ /* 0x040fe40003f24270 */
[C---:B------:R-:W-:Y:S02]  /*51a0*/  ISETP.GT.AND P2, PT, R3.reuse, 0x1, PT ;  /* 0x000000010300780c */ /* 0x040fe40003f44270 */
        /* <DEDUP_REMOVED lines=71> */
[----:B------:R-:W1:Y:S01]  /*5620*/  SHFL.BFLY PT, R4, R13, 0x2, 0x1f ;  /* 0x0c401f000d047f89 */ /* 0x000e6200000e0000 */
[----:B0-----:R-:W-:-:S05]  /*5630*/  IMAD.IADD R2, R2, 0x1, R3 ;  /* 0x0000000102027824 */ /* 0x001fca00078e0203 */
[C---:B------:R-:W-:Y:S02]  /*5640*/  ISETP.GT.AND P1, PT, R2.reuse, RZ, PT ;  /* 0x000000ff0200720c */ /* 0x040fe40003f24270 */
[----:B-1----:R-:W-:Y:S02]  /*5650*/  FMNMX.FTZ R14, R13, R4, !PT ;  /* 0x000000040d0e7209 */ /* 0x002fe40007810000 */
[----:B------:R-:W-:Y:S02]  /*5660*/  ISETP.GT.AND P2, PT, R2, 0x1, PT ;  /* 0x000000010200780c */ /* 0x000fe40003f44270 */
[----:B------:R-:W-:Y:S01]  /*5670*/  FSEL R122, R122, -INF , P1 ;  /* 0xff8000007a7a7808 */ /* 0x000fe20000800000 */
[----:B------:R-:W0:Y:S01]  /*5680*/  SHFL.BFLY PT, R15, R14, 0x1, 0x1f ;  /* 0x0c201f000e0f7f89 */ /* 0x000e2200000e0000 */
        /* <DEDUP_REMOVED lines=8> */
[----:B------:R-:W-:Y:S02]  /*5710*/  ISETP.GT.AND P3, PT, R2, 0x11, PT ;  /* 0x000000110200780c */ /* 0x000fe40003f64270 */
[----:B------:R-:W-:Y:S02]  /*5720*/  FSEL R130, R130, -INF , P2 ;  /* 0xff80000082827808 */ /* 0x000fe40001000000 */
[----:B------:R-:W-:Y:S02]  /*5730*/  ISETP.GT.AND P2, PT, R2, 0x18, PT ;  /* 0x000000180200780c */ /* 0x000fe40003f44270 */
[----:B------:R-:W-:Y:S02]  /*5740*/  FSEL R131, R131, -INF , P3 ;  /* 0xff80000083837808 */ /* 0x000fe40001800000 */
[----:B0-----:R-:W-:Y:S02]  /*5750*/  FMNMX.FTZ R4, R14, R15, !PT ;  /* 0x0000000f0e047209 */ /* 0x001fe40007810000 */
[----:B------:R-:W-:-:S02]  /*5760*/  FMNMX.FTZ R14, R126, R3, !PT ;  /* 0x000000037e0e7209 */ /* 0x000fc40007810000 */
[----:B------:R-:W-:Y:S01]  /*5770*/  ISETP.GT.AND P3, PT, R2, 0x19, PT ;  /* 0x000000190200780c */ /* 0x000fe20003f64270 */
[----:B------:R-:W-:Y:S01]  /*5780*/  FMUL.FTZ R13, R4, UR14 ;  /* 0x0000000e040d7c20 */ /* 0x000fe20008410000 */
        /* <DEDUP_REMOVED lines=34> */
[----:B------:R-:W-:-:S02]  /*59b0*/  FSETP.NEU.FTZ.AND P1, PT, R4, -INF , PT ;  /* 0xff8000000400780b */ /* 0x000fc40003f3d000 */
[----:B------:R-:W-:Y:S02]  /*59c0*/  ISETP.GT.AND P2, PT, R2, 0x48, PT ;  /* 0x000000480200780c */ /* 0x000fe40003f44270 */
        /* <DEDUP_REMOVED lines=19> */
[----:B------:R0:W-:Y:S01]  /*5b00*/  MUFU.EX2 R14, R125 ;  /* 0x0000007d000e7308 */ /* 0x0001e20000000800 */
        /* <DEDUP_REMOVED lines=14> */
[----:B------:R-:W-:Y:S01]  /*5bf0*/  FMNMX.FTZ R2, R166, R3, !PT ;  /* 0x00000003a6027209 */ /* 0x000fe20007810000 */
[--C-:B0-----:R-:W-:Y:S01]  /*5c00*/  FFMA.FTZ R125, R145, UR14, -R0.reuse ;  /* 0x0000000e917d7c23 */ /* 0x101fe20008010800 */
[--C-:B------:R-:W-:Y:S01]  /*5c10*/  FFMA.FTZ R178, R148, UR14, -R0.reuse ;  /* 0x0000000e94b27c23 */ /* 0x100fe20008010800 */
[--C-:B------:R-:W-:Y:S01]  /*5c20*/  FFMA.FTZ R124, R149, UR14, -R0.reuse ;  /* 0x0000000e957c7c23 */ /* 0x100fe20008010800 */
[----:B------:R-:W-:Y:S01]  /*5c30*/  FMNMX.FTZ R2, R167, R2, !PT ;  /* 0x00000002a7027209 */ /* 0x000fe20007810000 */
[--C-:B------:R-:W-:Y:S01]  /*5c40*/  FFMA.FTZ R172, R152, UR14, -R0.reuse ;  /* 0x0000000e98ac7c23 */ /* 0x100fe20008010800 */
[--C-:B------:R-:W-:Y:S01]  /*5c50*/  FFMA.FTZ R121, R153, UR14, -R0.reuse ;  /* 0x0000000e99797c23 */ /* 0x100fe20008010800 */
[--C-:B------:R-:W-:Y:S01]  /*5c60*/  FFMA.FTZ R174, R156, UR14, -R0.reuse ;  /* 0x0000000e9cae7c23 */ /* 0x100fe20008010800 */
[--C-:B------:R-:W-:Y:S01]  /*5c70*/  FFMA.FTZ R120, R157, UR14, -R0.reuse ;  /* 0x0000000e9d787c23 */ /* 0x100fe20008010800 */
[----:B------:R-:W0:Y:S01]  /*5c80*/  SHFL.BFLY PT, R3, R2, 0x2, 0x1f ;  /* 0x0c401f0002037f89 */ /* 0x000e2200000e0000 */
[--C-:B------:R-:W-:Y:S01]  /*5c90*/  FFMA.FTZ R168, R160, UR14, -R0.reuse ;  /* 0x0000000ea0a87c23 */ /* 0x100fe20008010800 */
[--C-:B------:R-:W-:Y:S01]  /*5ca0*/  FFMA.FTZ R161, R161, UR14, -R0.reuse ;  /* 0x0000000ea1a17c23 */ /* 0x100fe20008010800 */
[--C-:B------:R-:W-:Y:S01]  /*5cb0*/  FFMA.FTZ R170, R164, UR14, -R0.reuse ;  /* 0x0000000ea4aa7c23 */ /* 0x100fe20008010800 */
[----:B------:R-:W-:Y:S01]  /*5cc0*/  FFMA.FTZ R132, R165, UR14, -R0 ;  /* 0x0000000ea5847c23 */ /* 0x000fe20008010800 */
[----:B------:R-:W-:Y:S08]  /*5cd0*/  MUFU.EX2 R188, R188 ;  /* 0x000000bc00bc7308 */ /* 0x000ff00000000800 */
[----:B------:R-:W-:Y:S08]  /*5ce0*/  MUFU.EX2 R13, R13 ;  /* 0x0000000d000d7308 */ /* 0x000ff00000000800 */
[----:B------:R-:W-:Y:S01]  /*5cf0*/  MUFU.EX2 R190, R190 ;  /* 0x000000be00be7308 */ /* 0x000fe20000000800 */
[----:B0-----:R-:W-:-:S05]  /*5d00*/  FMNMX.FTZ R21, R2, R3, !PT ;  /* 0x0000000302157209 */ /* 0x001fca0007810000 */
[----:B------:R-:W0:Y:S02]  /*5d10*/  SHFL.BFLY PT, R2, R21, 0x1, 0x1f ;  /* 0x0c201f0015027f89 */ /* 0x000e2400000e0000 */
[----:B------:R-:W-:Y:S08]  /*5d20*/  MUFU.EX2 R184, R184 ;  /* 0x000000b800b87308 */ /* 0x000ff00000000800 */
[----:B------:R-:W-:Y:S08]  /*5d30*/  MUFU.EX2 R15, R15 ;  /* 0x0000000f000f7308 */ /* 0x000ff00000000800 */
[----:B------:R-:W-:Y:S01]  /*5d40*/  MUFU.EX2 R186, R186 ;  /* 0x000000ba00ba7308 */ /* 0x000fe20000000800 */
[----:B0-----:R-:W-:-:S07]  /*5d50*/  FMNMX.FTZ R3, R21, R2, !PT ;  /* 0x0000000215037209 */ /* 0x001fce0007810000 */
[----:B------:R-:W-:Y:S01]  /*5d60*/  MUFU.EX2 R180, R180 ;  /* 0x000000b400b47308 */ /* 0x000fe20000000800 */
[C---:B------:R-:W-:Y:S01]  /*5d70*/  FSETP.NEU.FTZ.AND P2, PT, R3.reuse, -INF , PT ;  /* 0xff8000000300780b */ /* 0x040fe20003f5d000 */
[----:B------:R-:W-:-:S03]  /*5d80*/  FMUL.FTZ R133, R3, UR14 ;  /* 0x0000000e03857c20 */ /* 0x000fc60008410000 */
[----:B------:R-:W-:-:S03]  /*5d90*/  FSEL R0, R3, RZ, P2 ;  /* 0x000000ff03007208 */ /* 0x000fc60001000000 */
[----:B------:R-:W-:Y:S01]  /*5da0*/  MUFU.EX2 R129, R129 ;  /* 0x0000008100817308 */ /* 0x000fe20000000800 */
[----:B------:R-:W-:Y:S01]  /*5db0*/  FSEL R133, R133, RZ, P2 ;  /* 0x000000ff85857208 */ /* 0x000fe20001000000 */
[----:B------:R-:W-:-:S04]  /*5dc0*/  FADD.FTZ R2, -R0, R11 ;  /* 0x0000000b00027221 */ /* 0x000fc80000010100 */
[--C-:B------:R-:W-:Y:S01]  /*5dd0*/  FFMA.FTZ R191, R126, UR14, -R133.reuse ;  /* 0x0000000e7ebf7c23 */ /* 0x100fe20008010885 */
[--C-:B------:R-:W-:Y:S01]  /*5de0*/  FFMA.FTZ R126, R131, UR14, -R133.reuse ;  /* 0x0000000e837e7c23 */ /* 0x100fe20008010885 */
[----:B------:R-:W-:Y:S01]  /*5df0*/  FSEL R131, R4, RZ, P1 ;  /* 0x000000ff04837208 */ /* 0x000fe20000800000 */
[--C-:B------:R-:W-:Y:S01]  /*5e00*/  FFMA.FTZ R189, R122, UR14, -R133.reuse ;  /* 0x0000000e7abd7c23 */ /* 0x100fe20008010885 */
[----:B------:R-:W-:Y:S01]  /*5e10*/  FMUL.FTZ R2, R2, UR14 ;  /* 0x0000000e02027c20 */ /* 0x000fe20008410000 */
[--C-:B------:R-:W-:Y:S01]  /*5e20*/  FFMA.FTZ R136, R123, UR14, -R133.reuse ;  /* 0x0000000e7b887c23 */ /* 0x100fe20008010885 */
[--C-:B------:R-:W-:Y:S01]  /*5e30*/  FFMA.FTZ R127, R127, UR14, -R133.reuse ;  /* 0x0000000e7f7f7c23 */ /* 0x100fe20008010885 */
[----:B------:R-:W-:Y:S01]  /*5e40*/  FADD.FTZ R131, -R131, R12 ;  /* 0x0000000c83837221 */ /* 0x000fe20000010100 */
        /* <DEDUP_REMOVED lines=8> */
[----:B------:R0:W1:Y:S01]  /*5ed0*/  MUFU.EX2 R0, R131 ;  /* 0x0000008300007308 */ /* 0x0000620000000800 */
        /* <DEDUP_REMOVED lines=8> */
[--C-:B0-----:R-:W-:Y:S01]  /*5f60*/  FFMA.FTZ R131, R151, UR14, -R133.reuse ;  /* 0x0000000e97837c23 */ /* 0x101fe20008010885 */
[--C-:B------:R-:W-:Y:S01]  /*5f70*/  FFMA.FTZ R169, R162, UR14, -R133.reuse ;  /* 0x0000000ea2a97c23 */ /* 0x100fe20008010885 */
[----:B------:R-:W-:-:S05]  /*5f80*/  FFMA.FTZ R171, R166, UR14, -R133 ;  /* 0x0000000ea6ab7c23 */ /* 0x000fca0008010885 */
[----:B------:R-:W0:Y:S01]  /*5f90*/  MUFU.EX2 R2, R2 ;  /* 0x0000000200027308 */ /* 0x000e220000000800 */
[----:B-1----:R-:W-:-:S04]  /*5fa0*/  FFMA.FTZ R10, R0, R10, R188 ;  /* 0x0000000a000a7223 */ /* 0x002fc800000100bc */
[----:B------:R-:W-:-:S03]  /*5fb0*/  FADD.FTZ R11, R13, R10 ;  /* 0x0000000a0d0b7221 */ /* 0x000fc60000010000 */
        /* <DEDUP_REMOVED lines=9> */
[----:B------:R-:W-:-:S03]  /*6050*/  FADD.FTZ R11, R186, R11 ;  /* 0x0000000bba0b7221 */ /* 0x000fc60000010000 */
[----:B------:R-:W-:Y:S01]  /*6060*/  FADD.FTZ R10, R191, R10 ;  /* 0x0000000abf0a7221 */ /* 0x000fe20000010000 */
[----:B------:R-:W-:Y:S02]  /*6070*/  FADD.FTZ R11, R20, R11 ;  /* 0x0000000b140b7221 */ /* 0x000fe40000010000 */
[----:B------:R-:W1:Y:S01]  /*6080*/  MUFU.EX2 R126, R126 ;  /* 0x0000007e007e7308 */ /* 0x000e620000000800 */
[----:B--2---:R-:W-:Y:S01]  /*6090*/  FADD.FTZ R10, R127, R10 ;  /* 0x0000000a7f0a7221 */ /* 0x004fe20000010000 */
[----:B------:R-:W-:-:S04]  /*60a0*/  FADD.FTZ R12, R180, R11 ;  /* 0x0000000bb40c7221 */ /* 0x000fc80000010000 */
[----:B------:R-:W-:Y:S01]  /*60b0*/  FADD.FTZ R11, R129, R12 ;  /* 0x0000000c810b7221 */ /* 0x000fe20000010000 */
[----:B------:R-:W-:Y:S01]  /*60c0*/  FFMA.FTZ R12, R159, UR14, -R133 ;  /* 0x0000000e9f0c7c23 */ /* 0x000fe20008010885 */
        /* <DEDUP_REMOVED lines=22> */
[--C-:B------:R-:W-:Y:S01]  /*6230*/  FFMA.FTZ R11, R163, UR14, -R133.reuse ;  /* 0x0000000ea30b7c23 */ /* 0x100fe20008010885 */
[----:B------:R-:W-:-:S05]  /*6240*/  FFMA.FTZ R133, R167, UR14, -R133 ;  /* 0x0000000ea7857c23 */ /* 0x000fca0008010885 */
        /* <DEDUP_REMOVED lines=46> */
.L_x_5656:
        /* <DEDUP_REMOVED lines=36> */
.L_x_5646:
[----:B------:R-:W-:-:S06]  /*6770*/  UISETP.GE.AND UP0, UPT, UR4, UR61, UPT ;  /* 0x0000003d0400728c */ /* 0x000fcc000bf06270 */
[----:B------:R-:W-:-:S13]  /*6780*/  PLOP3.LUT P1, PT, PT, PT, UP0, 0x80, 0x0 ;  /* 0x000000000000781c */ /* 0x000fda0003f2f008 */
[----:B------:R-:W-:Y:S05]  /*6790*/  @!P1 BRA `(.L_x_5658) ;  /* 0x0000001c00bc9947 */ /* 0x000fea0003800000 */
[----:B------:R-:W-:Y:S01]  /*67a0*/  IMAD.MOV.U32 R11, RZ, RZ, R3 ;  /* 0x000000ffff0b7224 */ /* 0x000fe200078e0003 */
[----:B------:R-:W-:Y:S01]  /*67b0*/  UMOV UR5, UR38 ;  /* 0x0000002600057c82 */ /* 0x000fe20008000000 */
[----:B------:R-:W-:Y:S01]  /*67c0*/  IMAD.MOV.U32 R12, RZ, RZ, R4 ;  /* 0x000000ffff0c7224 */ /* 0x000fe200078e0004 */
[----:B------:R-:W-:Y:S01]  /*67d0*/  UMOV UR6, UR39 ;  /* 0x0000002700067c82 */ /* 0x000fe20008000000 */
[----:B------:R-:W-:-:S05]  /*67e0*/  ULDC UR11, c[0x0][0x988] ;  /* 0x00026200000b7ab9 */ /* 0x000fca0000000800 */
.L_x_5669:
        /* <DEDUP_REMOVED lines=8> */
.L_x_5659:
[----:B------:R-:W-:Y:S01]  /*6870*/  ULEA UR7, UR39, UR40, 0x3 ;  /* 0x0000002827077291 */ /* 0x000fe2000f8e183f */
[----:B------:R-:W-:-:S05]  /*6880*/  IMAD.U32 R3, RZ, RZ, UR38 ;  /* 0x00000026ff037e24 */ /* 0x000fca000f8e00ff */
[----:B------:R-:W-:-:S04]  /*6890*/  SHF.L.U32 R3, R3, 0x1f, RZ ;  /* 0x0000001f03037819 */ /* 0x000fc800000006ff */
[----:B------:R0:W1:Y:S01]  /*68a0*/  SYNCS.PHASECHK.TRANS64.TRYWAIT P1, [UR7+0x30830], R3 ;  /* 0x03083003ff0075a7 */ /* 0x0000620008020147 */
[----:B------:R-:W-:Y:S05]  /*68b0*/  @!P0 BRA `(.L_x_5660) ;  /* 0x0000000000048947 */ /* 0x000fea0003800000 */
[----:B------:R-:W-:Y:S01]  /*68c0*/  BPT.TRAP 0x1 ;  /* 0x000000040000795c */ /* 0x000fe20000300000 */
.L_x_5660:
[----:B-1----:R-:W-:Y:S05]  /*68d0*/  @P1 BRA `(.L_x_5661) ;  /* 0x0000000000081947 */ /* 0x002fea0003800000 */
[----:B------:R-:W1:Y:S02]  /*68e0*/  SYNCS.PHASECHK.TRANS64.TRYWAIT P1, [UR7+0x30830], R3 ;  /* 0x03083003ff0075a7 */ /* 0x000e640008020147 */
[----:B-1----:R-:W-:Y:S05]  /*68f0*/  @!P1 BRA `(.L_x_5662) ;  /* 0x000000d000309947 */ /* 0x002fea0003800000 */
.L_x_5661:
        /* <DEDUP_REMOVED lines=175> */
.L_x_5663:
[----:B------:R-:W-:Y:S01]  /*73f0*/  ULEA UR15, UR6, UR40, 0x3 ;  /* 0x00000028060f7291 */ /* 0x000fe2000f8e183f */
[----:B------:R-:W-:-:S05]  /*7400*/  IMAD.U32 R0, RZ, RZ, UR5 ;  /* 0x00000005ff007e24 */ /* 0x000fca000f8e00ff */
[----:B------:R-:W-:-:S04]  /*7410*/  SHF.L.U32 R0, R0, 0x1f, RZ ;  /* 0x0000001f00007819 */ /* 0x000fc800000006ff */
[----:B------:R2:W3:Y:S01]  /*7420*/  SYNCS.PHASECHK.TRANS64.TRYWAIT P1, [UR15+0x30850], R0 ;  /* 0x03085000ff0075a7 */ /* 0x0004e2000802014f */
[----:B------:R-:W-:Y:S05]  /*7430*/  @!P0 BRA `(.L_x_5664) ;  /* 0x0000000000048947 */ /* 0x000fea0003800000 */
[----:B------:R-:W-:Y:S01]  /*7440*/  BPT.TRAP 0x1 ;  /* 0x000000040000795c */ /* 0x000fe20000300000 */
.L_x_5664:
[----:B---3--:R-:W-:Y:S05]  /*7450*/  @P1 BRA `(.L_x_5665) ;  /* 0x0000000000081947 */ /* 0x008fea0003800000 */
[----:B------:R-:W3:Y:S02]  /*7460*/  SYNCS.PHASECHK.TRANS64.TRYWAIT P1, [UR15+0x30850], R0 ;  /* 0x03085000ff0075a7 */ /* 0x000ee4000802014f */
[----:B---3--:R-:W-:Y:S05]  /*7470*/  @!P1 BRA `(.L_x_5666) ;  /* 0x000000c400689947 */ /* 0x008fea0003800000 */
.L_x_5665:
        /* <DEDUP_REMOVED lines=37> */
.L_x_5667:
[----:B---3--:R-:W-:Y:S01]  /*76d0*/  FMNMX.FTZ R2, R122, R11, !PT ;  /* 0x0000000b7a027209 */ /* 0x008fe20007810000 */
[----:B------:R-:W-:Y:S01]  /*76e0*/  UMOV UR14, UR11 ;  /* 0x0000000b000e7c82 */ /* 0x000fe20008000000 */
[----:B--2---:R-:W-:Y:S01]  /*76f0*/  FMNMX.FTZ R0, R120, R12, !PT ;  /* 0x0000000c78007209 */ /* 0x004fe20007810000 */
[----:B------:R-:W2:Y:S01]  /*7700*/  S2UR UR6, SR_CgaCtaId ;  /* 0x00000000000679c3 */ /* 0x000ea20000008800 */
[----:B------:R-:W-:Y:S01]  /*7710*/  FMNMX.FTZ R13, R123, R2, !PT ;  /* 0x000000027b0d7209 */ /* 0x000fe20007810000 */
[----:B------:R-:W-:Y:S01]  /*7720*/  ULEA UR5, UR10, UR40, 0x3 ;  /* 0x000000280a057291 */ /* 0x000fe2000f8e183f */
[----:B01----:R-:W-:Y:S02]  /*7730*/  FMNMX.FTZ R3, R121, R0, !PT ;  /* 0x0000000079037209 */ /* 0x003fe40007810000 */
[----:B------:R-:W-:Y:S01]  /*7740*/  FMNMX.FTZ R2, R126, R13, !PT ;  /* 0x0000000d7e027209 */ /* 0x000fe20007810000 */
[----:B------:R-:W-:Y:S01]  /*7750*/  UIADD3 UR5, UR5, 0x30840, URZ ;  /* 0x0003084005057890 */ /* 0x000fe2000fffe03f */
        /* <DEDUP_REMOVED lines=55> */
[C---:B------:R-:W-:Y:S01]  /*7ad0*/  FMUL.FTZ R11, R4.reuse, UR14 ;  /* 0x0000000e040b7c20 */ /* 0x040fe20008410000 */
[----:B------:R-:W-:-:S03]  /*7ae0*/  FADD.FTZ R12, -R4, R12 ;  /* 0x0000000c040c7221 */ /* 0x000fc60000010100 */
[--C-:B------:R-:W-:Y:S01]  /*7af0*/  FFMA.FTZ R190, R124, UR14, -R11.reuse ;  /* 0x0000000e7cbe7c23 */ /* 0x100fe2000801080b */
[--C-:B------:R-:W-:Y:S01]  /*7b00*/  FFMA.FTZ R124, R125, UR14, -R11.reuse ;  /* 0x0000000e7d7c7c23 */ /* 0x100fe2000801080b */
[----:B------:R-:W-:Y:S01]  /*7b10*/  FMUL.FTZ R125, R3, UR14 ;  /* 0x0000000e037d7c20 */ /* 0x000fe20008410000 */
[--C-:B------:R-:W-:Y:S01]  /*7b20*/  FFMA.FTZ R188, R120, UR14, -R11.reuse ;  /* 0x0000000e78bc7c23 */ /* 0x100fe2000801080b */
[----:B------:R-:W-:Y:S01]  /*7b30*/  FMUL.FTZ R12, R12, UR14 ;  /* 0x0000000e0c0c7c20 */ /* 0x000fe20008410000 */
[----:B------:R-:W-:Y:S01]  /*7b40*/  FFMA.FTZ R169, R121, UR14, -R11 ;  /* 0x0000000e79a97c23 */ /* 0x000fe2000801080b */
[----:B------:R-:W-:Y:S01]  /*7b50*/  FFMA.FTZ R189, R122, UR14, -R125 ;  /* 0x0000000e7abd7c23 */ /* 0x000fe2000801087d */
[----:B------:R-:W-:Y:S01]  /*7b60*/  FFMA.FTZ R21, R137, UR14, -R11 ;  /* 0x0000000e89157c23 */ /* 0x000fe2000801080b */
[--C-:B------:R-:W-:Y:S01]  /*7b70*/  FFMA.FTZ R137, R123, UR14, -R125.reuse ;  /* 0x0000000e7b897c23 */ /* 0x100fe2000801087d */
[----:B------:R-:W-:Y:S01]  /*7b80*/  MUFU.EX2 R0, R12 ;  /* 0x0000000c00007308 */ /* 0x000fe20000000800 */
[----:B------:R-:W-:Y:S01]  /*7b90*/  FFMA.FTZ R191, R126, UR14, -R125 ;  /* 0x0000000e7ebf7c23 */ /* 0x000fe2000801087d */
[----:B------:R-:W-:Y:S01]  /*7ba0*/  FFMA.FTZ R180, R136, UR14, -R11 ;  /* 0x0000000e88b47c23 */ /* 0x000fe2000801080b */
[----:B------:R-:W-:Y:S01]  /*7bb0*/  FFMA.FTZ R136, R127, UR14, -R125 ;  /* 0x0000000e7f887c23 */ /* 0x000fe2000801087d */
[----:B------:R-:W-:Y:S01]  /*7bc0*/  FFMA.FTZ R184, R128, UR14, -R11 ;  /* 0x0000000e80b87c23 */ /* 0x000fe2000801080b */
[----:B------:R-:W-:Y:S01]  /*7bd0*/  FFMA.FTZ R185, R130, UR14, -R125 ;  /* 0x0000000e82b97c23 */ /* 0x000fe2000801087d */
[--C-:B------:R-:W-:Y:S01]  /*7be0*/  FFMA.FTZ R121, R129, UR14, -R11.reuse ;  /* 0x0000000e81797c23 */ /* 0x100fe2000801080b */
[----:B------:R-:W-:Y:S01]  /*7bf0*/  FFMA.FTZ R120, R133, UR14, -R11 ;  /* 0x0000000e85787c23 */ /* 0x000fe2000801080b */
[----:B------:R-:W0:Y:S01]  /*7c00*/  MUFU.EX2 R188, R188 ;  /* 0x000000bc00bc7308 */ /* 0x000e220000000800 */
[----:B------:R-:W-:Y:S01]  /*7c10*/  FFMA.FTZ R133, R131, UR14, -R125 ;  /* 0x0000000e83857c23 */ /* 0x000fe2000801087d */
[----:B------:R-:W-:Y:S01]  /*7c20*/  FFMA.FTZ R186, R132, UR14, -R11 ;  /* 0x0000000e84ba7c23 */ /* 0x000fe2000801080b */
[--C-:B------:R-:W-:Y:S01]  /*7c30*/  FFMA.FTZ R187, R134, UR14, -R125.reuse ;  /* 0x0000000e86bb7c23 */ /* 0x100fe2000801087d */
[--C-:B------:R-:W-:Y:S01]  /*7c40*/  FFMA.FTZ R132, R135, UR14, -R125.reuse ;  /* 0x0000000e87847c23 */ /* 0x100fe2000801087d */
[--C-:B------:R-:W-:Y:S01]  /*7c50*/  FFMA.FTZ R181, R138, UR14, -R125.reuse ;  /* 0x0000000e8ab57c23 */ /* 0x100fe2000801087d */
[----:B------:R-:W-:Y:S01]  /*7c60*/  FFMA.FTZ R131, R139, UR14, -R125 ;  /* 0x0000000e8b837c23 */ /* 0x000fe2000801087d */
[----:B------:R-:W-:Y:S01]  /*7c70*/  FFMA.FTZ R182, R140, UR14, -R11 ;  /* 0x0000000e8cb67c23 */ /* 0x000fe2000801080b */
        /* <DEDUP_REMOVED lines=26> */
[--C-:B------:R-:W-:Y:S01]  /*7e20*/  FFMA.FTZ R12, R161, UR14, -R11.reuse ;  /* 0x0000000ea10c7c23 */ /* 0x100fe2000801080b */
[----:B------:R-:W-:Y:S01]  /*7e30*/  FFMA.FTZ R170, R164, UR14, -R11 ;  /* 0x0000000ea4aa7c23 */ /* 0x000fe2000801080b */
[----:B------:R-:W-:Y:S01]  /*7e40*/  FFMA.FTZ R171, R166, UR14, -R125 ;  /* 0x0000000ea6ab7c23 */ /* 0x000fe2000801087d */
        /* <DEDUP_REMOVED lines=35> */
[----:B------:R-:W-:-:S06]  /*8080*/  FFMA.FTZ R122, R162, UR14, -R125 ;  /* 0x0000000ea27a7c23 */ /* 0x000fcc000801087d */
        /* <DEDUP_REMOVED lines=60> */
.L_x_5668:
        /* <DEDUP_REMOVED lines=36> */
.L_x_5658:
        /* <DEDUP_REMOVED lines=99> */
.L_x_5670:
[----:B------:R-:W-:Y:S01]  /*8cc0*/  ULEA UR5, UR39, UR40, 0x3 ;  /* 0x0000002827057291 */ /* 0x000fe2000f8e183f */
[----:B------:R-:W-:-:S05]  /*8cd0*/  IMAD.U32 R0, RZ, RZ, UR38 ;  /* 0x00000026ff007e24 */ /* 0x000fca000f8e00ff */
[----:B------:R-:W-:-:S04]  /*8ce0*/  SHF.L.U32 R0, R0, 0x1f, RZ ;  /* 0x0000001f00007819 */ /* 0x000fc800000006ff */
[----:B------:R0:W1:Y:S01]  /*8cf0*/  SYNCS.PHASECHK.TRANS64.TRYWAIT P1, [UR5+0x30850], R0 ;  /* 0x03085000ff0075a7 */ /* 0x0000620008020145 */
[----:B------:R-:W-:Y:S05]  /*8d00*/  @!P0 BRA `(.L_x_5671) ;  /* 0x0000000000048947 */ /* 0x000fea0003800000 */
[----:B------:R-:W-:Y:S01]  /*8d10*/  BPT.TRAP 0x1 ;  /* 0x000000040000795c */ /* 0x000fe20000300000 */
.L_x_5671:
[----:B-1----:R-:W-:Y:S05]  /*8d20*/  @P1 BRA `(.L_x_5672) ;  /* 0x0000000000081947 */ /* 0x002fea0003800000 */
[----:B------:R-:W1:Y:S02]  /*8d30*/  SYNCS.PHASECHK.TRANS64.TRYWAIT P1, [UR5+0x30850], R0 ;  /* 0x03085000ff0075a7 */ /* 0x000e640008020145 */
[----:B-1----:R-:W-:Y:S05]  /*8d40*/  @!P1 BRA `(.L_x_5673) ;  /* 0x000000ac004c9947 */ /* 0x002fea0003800000 */
.L_x_5672:
        /* <DEDUP_REMOVED lines=61> */
[----:B0-23--:R-:W-:Y:S05]  /*9120*/  @!P0 BRA `(.L_x_5674) ;  /* 0x0000000000048947 */ /* 0x00dfea0003800000 */
[----:B------:R-:W-:Y:S01]  /*9130*/  BPT.TRAP 0x1 ;  /* 0x000000040000795c */ /* 0x000fe20000300000 */
.L_x_5674:
        /* <DEDUP_REMOVED lines=109> */
.L_x_5638:
        /* <DEDUP_REMOVED lines=17> */
[----:B------:R-:W-:Y:S01]  /*9920*/  ULDC.64 UR12, c[0x0][0xc00] ;  /* 0x00030000000c7ab9 */ /* 0x000fe20000000a00 */
[----:B------:R-:W-:Y:S02]  /*9930*/  R2UR UR16, R215 ;  /* 0x00000000d71072ca */ /* 0x000fe400000e0000 */
[----:B------:R-:W-:Y:S02]  /*9940*/  R2UR UR17, R196 ;  /* 0x00000000c41172ca */ /* 0x000fe400000e0000 */
[----:B------:R-:W-:-:S07]  /*9950*/  R2UR UR23, R198 ;  /* 0x00000000c61772ca */ /* 0x000fce00000e0000 */
[----:B------:R-:W-:Y:S01]  /*9960*/  UIMAD.WIDE UR12, UR9, 0x4, UR12 ;  /* 0x00000004090c78a5 */ /* 0x000fe2000f8e020c */
[----:B------:R-:W-:Y:S01]  /*9970*/  UMOV UR10, UR8 ;  /* 0x00000008000a7c82 */ /* 0x000fe20008000000 */
[----:B0-----:R-:W-:Y:S01]  /*9980*/  UMOV UR11, UR4 ;  /* 0x00000004000b7c82 */ /* 0x001fe20008000000 */
[----:B------:R-:W-:Y:S01]  /*9990*/  BAR.SYNC.DEFER_BLOCKING 0x1, 0x100 ;  /* 0x0044000000007b1d */ /* 0x000fe20000010000 */
[----:B--2---:R-:W-:-:S03]  /*99a0*/  IMAD.WIDE R4, R3, R4, UR10 ;  /* 0x0000000a03047e25 */ /* 0x004fc6000f8e0204 */
[C---:B------:R-:W-:Y:S02]  /*99b0*/  IADD3 R8, P1, R4.reuse, 0x40, RZ ;  /* 0x0000004004087810 */ /* 0x040fe40007f3e0ff */
[C---:B------:R-:W-:Y:S02]  /*99c0*/  LOP3.LUT R3, R4.reuse, 0x380, RZ, 0xc0, !PT ;  /* 0x0000038004037812 */ /* 0x040fe400078ec0ff */
[C---:B------:R-:W-:Y:S01]  /*99d0*/  IADD3 R6, P2, R4.reuse, 0x20, RZ ;  /* 0x0000002004067810 */ /* 0x040fe20007f5e0ff */
[--C-:B------:R-:W-:Y:S01]  /*99e0*/  IMAD.X R15, RZ, RZ, R5.reuse, P1 ;  /* 0x000000ffff0f7224 */ /* 0x100fe200008e0605 */
[C---:B------:R-:W-:Y:S02]  /*99f0*/  IADD3 R133, P6, R4.reuse, 0x60, RZ ;  /* 0x0000006004857810 */ /* 0x040fe40007fde0ff */
[----:B------:R-:W-:Y:S01]  /*9a00*/  IADD3 R135, P5, R4, 0x4000, RZ ;  /* 0x0000400004877810 */ /* 0x000fe20007fbe0ff */
[--C-:B------:R-:W-:Y:S01]  /*9a10*/  IMAD.X R13, RZ, RZ, R5.reuse, P2 ;  /* 0x000000ffff0d7224 */ /* 0x100fe200010e0605 */
[----:B------:R-:W-:Y:S01]  /*9a20*/  LOP3.LUT R7, R8, 0x380, RZ, 0xc0, !PT ;  /* 0x0000038008077812 */ /* 0x000fe200078ec0ff */
[--C-:B------:R-:W-:Y:S01]  /*9a30*/  IMAD.X R89, RZ, RZ, R5.reuse, P6 ;  /* 0x000000ffff597224 */ /* 0x100fe200030e0605 */
[----:B------:R-:W-:Y:S01]  /*9a40*/  SHF.R.U64 R3, R3, 0x3, RZ ;  /* 0x0000000303037819 */ /* 0x000fe200000012ff */
[----:B------:R-:W-:Y:S01]  /*9a50*/  IMAD.X R91, RZ, RZ, R5, P5 ;  /* 0x000000ffff5b7224 */ /* 0x000fe200028e0605 */
[----:B------:R-:W-:-:S02]  /*9a60*/  IADD3 R22, P0, R4, 0x4020, RZ ;  /* 0x0000402004167810 */ /* 0x000fc40007f1e0ff */
[C---:B------:R-:W-:Y:S02]  /*9a70*/  IADD3 R137, P4, R4.reuse, 0x4040, RZ ;  /* 0x0000404004897810 */ /* 0x040fe40007f9e0ff */
        /* <DEDUP_REMOVED lines=10> */
[----:B------:R-:W-:Y:S01]  /*9b20*/  SHF.R.U64 R7, R7, 0x3, RZ ;  /* 0x0000000307077819 */ /* 0x000fe200000012ff */
[--C-:B------:R-:W-:Y:S01]  /*9b30*/  IMAD.X R9, RZ, RZ, R5.reuse, P6 ;  /* 0x000000ffff097224 */ /* 0x100fe200030e0605 */
[----:B------:R-:W-:Y:S01]  /*9b40*/  LOP3.LUT R4, R3, R4, RZ, 0x3c, !PT ;  /* 0x0000000403047212 */ /* 0x000fe200078e3cff */
[----:B------:R-:W-:Y:S01]  /*9b50*/  IMAD.X R11, RZ, RZ, R5, P5 ;  /* 0x000000ffff0b7224 */ /* 0x000fe200028e0605 */
[----:B------:R-:W-:-:S02]  /*9b60*/  LOP3.LUT R3, R6, 0x380, RZ, 0xc0, !PT ;  /* 0x0000038006037812 */ /* 0x000fc400078ec0ff */
[----:B------:R-:W-:Y:S02]  /*9b70*/  LOP3.LUT R14, R7, R8, RZ, 0x3c, !PT ;  /* 0x00000008070e7212 */ /* 0x000fe400078e3cff */
[----:B------:R-:W-:Y:S02]  /*9b80*/  LOP3.LUT R8, R139, 0x380, RZ, 0xc0, !PT ;  /* 0x000003808b087812 */ /* 0x000fe400078ec0ff */
[----:B------:R-:W-:Y:S02]  /*9b90*/  LOP3.LUT R10, R133, 0x380, RZ, 0xc0, !PT ;  /* 0x00000380850a7812 */ /* 0x000fe400078ec0ff */
[----:B------:R-:W-:Y:S02]  /*9ba0*/  SHF.R.U64 R3, R3, 0x3, RZ ;  /* 0x0000000303037819 */ /* 0x000fe400000012ff */
[----:B------:R-:W-:Y:S02]  /*9bb0*/  LOP3.LUT R16, R135, 0x380, RZ, 0xc0, !PT ;  /* 0x0000038087107812 */ /* 0x000fe400078ec0ff */
[----:B------:R-:W-:-:S02]  /*9bc0*/  SHF.R.U64 R8, R8, 0x3, RZ ;  /* 0x0000000308087819 */ /* 0x000fc400000012ff */
[----:B------:R-:W-:Y:S02]  /*9bd0*/  SHF.R.U64 R10, R10, 0x3, RZ ;  /* 0x000000030a0a7819 */ /* 0x000fe400000012ff */
[----:B------:R-:W-:Y:S02]  /*9be0*/  LOP3.LUT R12, R3, R6, RZ, 0x3c, !PT ;  /* 0x00000006030c7212 */ /* 0x000fe400078e3cff */
[----:B------:R-:W-:Y:S02]  /*9bf0*/  SHF.R.U64 R16, R16, 0x3, RZ ;  /* 0x0000000310107819 */ /* 0x000fe400000012ff */
[----:B------:R-:W-:Y:S02]  /*9c00*/  LOP3.LUT R3, R22, 0x380, RZ, 0xc0, !PT ;  /* 0x0000038016037812 */ /* 0x000fe400078ec0ff */
[----:B------:R-:W-:Y:S02]  /*9c10*/  LOP3.LUT R6, R137, 0x380, RZ, 0xc0, !PT ;  /* 0x0000038089067812 */ /* 0x000fe400078ec0ff */
[----:B------:R-:W-:-:S02]  /*9c20*/  LOP3.LUT R7, R96, 0x380, RZ, 0xc0, !PT ;  /* 0x0000038060077812 */ /* 0x000fc400078ec0ff */
[----:B------:R-:W-:Y:S02]  /*9c30*/  LOP3.LUT R98, R8, R139, RZ, 0x3c, !PT ;  /* 0x0000008b08627212 */ /* 0x000fe400078e3cff */
[----:B------:R-:W-:Y:S02]  /*9c40*/  LOP3.LUT R88, R10, R133, RZ, 0x3c, !PT ;  /* 0x000000850a587212 */ /* 0x000fe400078e3cff */
[----:B------:R-:W-:Y:S02]  /*9c50*/  LOP3.LUT R8, R141, 0x380, RZ, 0xc0, !PT ;  /* 0x000003808d087812 */ /* 0x000fe400078ec0ff */
[----:B------:R-:W-:Y:S02]  /*9c60*/  LOP3.LUT R90, R16, R135, RZ, 0x3c, !PT ;  /* 0x00000087105a7212 */ /* 0x000fe400078e3cff */
[----:B------:R-:W-:Y:S02]  /*9c70*/  SHF.R.U64 R3, R3, 0x3, RZ ;  /* 0x0000000303037819 */ /* 0x000fe400000012ff */
[----:B------:R-:W-:-:S02]  /*9c80*/  SHF.R.U64 R6, R6, 0x3, RZ ;  /* 0x0000000306067819 */ /* 0x000fc400000012ff */
[----:B------:R-:W-:Y:S02]  /*9c90*/  LOP3.LUT R10, R143, 0x380, RZ, 0xc0, !PT ;  /* 0x000003808f0a7812 */ /* 0x000fe400078ec0ff */
[----:B------:R-:W-:Y:S02]  /*9ca0*/  LOP3.LUT R16, R145, 0x380, RZ, 0xc0, !PT ;  /* 0x0000038091107812 */ /* 0x000fe400078ec0ff */
[----:B------:R-:W-:Y:S02]  /*9cb0*/  SHF.R.U64 R7, R7, 0x3, RZ ;  /* 0x0000000307077819 */ /* 0x000fe400000012ff */
[----:B------:R-:W-:Y:S02]  /*9cc0*/  SHF.R.U64 R8, R8, 0x3, RZ ;  /* 0x0000000308087819 */ /* 0x000fe400000012ff */
[----:B------:R-:W-:Y:S02]  /*9cd0*/  LOP3.LUT R92, R3, R22, RZ, 0x3c, !PT ;  /* 0x00000016035c7212 */ /* 0x000fe400078e3cff */
[----:B------:R-:W-:-:S02]  /*9ce0*/  LOP3.LUT R94, R6, R137, RZ, 0x3c, !PT ;  /* 0x00000089065e7212 */ /* 0x000fc400078e3cff */
[----:B------:R-:W-:Y:S02]  /*9cf0*/  SHF.R.U64 R10, R10, 0x3, RZ ;  /* 0x000000030a0a7819 */ /* 0x000fe400000012ff */
[----:B------:R-:W-:Y:S02]  /*9d00*/  SHF.R.U64 R16, R16, 0x3, RZ ;  /* 0x0000000310107819 */ /* 0x000fe400000012ff */
[----:B------:R-:W-:Y:S02]  /*9d10*/  LOP3.LUT R96, R7, R96, RZ, 0x3c, !PT ;  /* 0x0000006007607212 */ /* 0x000fe400078e3cff */
        /* <DEDUP_REMOVED lines=8> */
[----:B------:R-:W-:Y:S02]  /*9da0*/  MOV R135, R90 ;  /* 0x0000005a00877202 */ /* 0x000fe40000000f00 */
[----:B------:R-:W-:-:S02]  /*9db0*/  LOP3.LUT R8, R10, R143, RZ, 0x3c, !PT ;  /* 0x0000008f0a087212 */ /* 0x000fc400078e3cff */
[----:B------:R-:W-:Y:S02]  /*9dc0*/  MOV R13, R12 ;  /* 0x0000000c000d7202 */ /* 0x000fe40000000f00 */
[----:B------:R-:W-:Y:S02]  /*9dd0*/  MOV R134, R92 ;  /* 0x0000005c00867202 */ /* 0x000fe40000000f00 */
[----:B------:R-:W-:Y:S02]  /*9de0*/  MOV R133, R94 ;  /* 0x0000005e00857202 */ /* 0x000fe40000000f00 */
[----:B------:R-:W-:Y:S02]  /*9df0*/  F2FP.BF16.F32.PACK_AB R88, R33, R32 ;  /* 0x000000202158723e */ /* 0x000fe400000010ff */
[----:B------:R-:W-:Y:S02]  /*9e00*/  F2FP.BF16.F32.PACK_AB R89, R35, R34 ;  /* 0x000000222359723e */ /* 0x000fe400000010ff */
[----:B------:R-:W-:-:S02]  /*9e10*/  F2FP.BF16.F32.PACK_AB R90, R37, R36 ;  /* 0x00000024255a723e */ /* 0x000fc400000010ff */
[----:B------:R-:W-:Y:S02]  /*9e20*/  F2FP.BF16.F32.PACK_AB R91, R39, R38 ;  /* 0x00000026275b723e */ /* 0x000fe400000010ff */
[----:B------:R-:W-:Y:S02]  /*9e30*/  LOP3.LUT R10, R16, R145, RZ, 0x3c, !PT ;  /* 0x00000091100a7212 */ /* 0x000fe400078e3cff */
[----:B------:R-:W-:Y:S01]  /*9e40*/  MOV R14, R14 ;  /* 0x0000000e000e7202 */ /* 0x000fe20000000f00 */
[----:B------:R1:W-:Y:S01]  /*9e50*/  STSM.16.M88.4 [R13], R88 ;  /* 0x000000580d007844 */ /* 0x0003e20000000200 */
[----:B------:R-:W-:Y:S02]  /*9e60*/  F2FP.BF16.F32.PACK_AB R92, R41, R40 ;  /* 0x00000028295c723e */ /* 0x000fe400000010ff */
[----:B------:R-:W-:Y:S02]  /*9e70*/  F2FP.BF16.F32.PACK_AB R93, R43, R42 ;  /* 0x0000002a2b5d723e */ /* 0x000fe400000010ff */
[----:B------:R-:W-:-:S02]  /*9e80*/  F2FP.BF16.F32.PACK_AB R94, R45, R44 ;  /* 0x0000002c2d5e723e */ /* 0x000fc400000010ff */
[----:B------:R-:W-:Y:S02]  /*9e90*/  F2FP.BF16.F32.PACK_AB R95, R47, R46 ;  /* 0x0000002e2f5f723e */ /* 0x000fe400000010ff */
[----:B------:R-:W-:Y:S02]  /*9ea0*/  MOV R16, R8 ;  /* 0x0000000800107202 */ /* 0x000fe40000000f00 */
[----:B0-----:R-:W-:Y:S01]  /*9eb0*/  MOV R3, R10 ;  /* 0x0000000a00037202 */ /* 0x001fe20000000f00 */
[----:B------:R0:W-:Y:S01]  /*9ec0*/  STSM.16.M88.4 [R14], R92 ;  /* 0x0000005c0e007844 */ /* 0x0001e20000000200 */
[----:B------:R-:W-:Y:S02]  /*9ed0*/  F2FP.BF16.F32.PACK_AB R4, R49, R48 ;  /* 0x000000303104723e */ /* 0x000fe400000010ff */
[----:B------:R-:W-:Y:S02]  /*9ee0*/  F2FP.BF16.F32.PACK_AB R5, R51, R50 ;  /* 0x000000323305723e */ /* 0x000fe400000010ff */
[----:B------:R-:W-:-:S02]  /*9ef0*/  F2FP.BF16.F32.PACK_AB R6, R53, R52 ;  /* 0x000000343506723e */ /* 0x000fc400000010ff */
[----:B------:R-:W-:Y:S02]  /*9f00*/  F2FP.BF16.F32.PACK_AB R7, R55, R54 ;  /* 0x000000363707723e */ /* 0x000fe400000010ff */
[----:B------:R-:W-:Y:S02]  /*9f10*/  F2FP.BF16.F32.PACK_AB R8, R57, R56 ;  /* 0x000000383908723e */ /* 0x000fe400000010ff */
[----:B------:R-:W-:Y:S01]  /*9f20*/  F2FP.BF16.F32.PACK_AB R9, R59, R58 ;  /* 0x0000003a3b09723e */ /* 0x000fe200000010ff */
[----:B------:R-:W-:Y:S01]  /*9f30*/  STSM.16.M88.4 [R136], R4 ;  /* 0x0000000488007844 */ /* 0x000fe20000000200 */
[----:B------:R-:W-:Y:S02]  /*9f40*/  F2FP.BF16.F32.PACK_AB R10, R61, R60 ;  /* 0x0000003c3d0a723e */ /* 0x000fe400000010ff */
[----:B------:R-:W-:Y:S02]  /*9f50*/  F2FP.BF16.F32.PACK_AB R11, R63, R62 ;  /* 0x0000003e3f0b723e */ /* 0x000fe400000010ff */
[----:B------:R-:W-:-:S02]  /*9f60*/  F2FP.BF16.F32.PACK_AB R12, R65, R64 ;  /* 0x00000040410c723e */ /* 0x000fc400000010ff */
[----:B-1----:R-:W-:Y:S01]  /*9f70*/  F2FP.BF16.F32.PACK_AB R13, R67, R66 ;  /* 0x00000042430d723e */ /* 0x002fe200000010ff */
[----:B------:R-:W-:Y:S01]  /*9f80*/  STSM.16.M88.4 [R135], R8 ;  /* 0x0000000887007844 */ /* 0x000fe20000000200 */
[----:B0-----:R-:W-:Y:S02]  /*9f90*/  F2FP.BF16.F32.PACK_AB R14, R69, R68 ;  /* 0x00000044450e723e */ /* 0x001fe400000010ff */
[----:B------:R-:W-:Y:S02]  /*9fa0*/  F2FP.BF16.F32.PACK_AB R15, R71, R70 ;  /* 0x00000046470f723e */ /* 0x000fe400000010ff */
[----:B------:R-:W-:Y:S02]  /*9fb0*/  F2FP.BF16.F32.PACK_AB R88, R73, R72 ;  /* 0x000000484958723e */ /* 0x000fe400000010ff */
[----:B------:R-:W-:Y:S01]  /*9fc0*/  F2FP.BF16.F32.PACK_AB R89, R75, R74 ;  /* 0x0000004a4b59723e */ /* 0x000fe200000010ff */
[----:B------:R-:W-:Y:S01]  /*9fd0*/  STSM.16.M88.4 [R134], R12 ;  /* 0x0000000c86007844 */ /* 0x000fe20000000200 */
[----:B------:R-:W-:-:S02]  /*9fe0*/  F2FP.BF16.F32.PACK_AB R90, R77, R76 ;  /* 0x0000004c4d5a723e */ /* 0x000fc400000010ff */
[----:B------:R-:W-:Y:S02]  /*9ff0*/  F2FP.BF16.F32.PACK_AB R91, R79, R78 ;  /* 0x0000004e4f5b723e */ /* 0x000fe400000010ff */
[----:B------:R-:W-:Y:S02]  /*a000*/  MOV R22, R96 ;  /* 0x0000006000167202 */ /* 0x000fe40000000f00 */
[----:B------:R-:W-:Y:S01]  /*a010*/  MOV R132, R98 ;  /* 0x0000006200847202 */ /* 0x000fe20000000f00 */
        /* <DEDUP_REMOVED lines=9> */
[----:B------:R-:W-:Y:S01]  /*a0b0*/  F2FP.BF16.F32.PACK_AB R99, R127, R126 ;  /* 0x0000007e7f63723e */ /* 0x000fe200000010ff */
[----:B0-----:R-:W-:Y:S01]  /*a0c0*/  IMAD.U32 R88, RZ, RZ, UR12 ;  /* 0x0000000cff587e24 */ /* 0x001fe2000f8e00ff */
[----:B------:R-:W-:Y:S01]  /*a0d0*/  MOV R130, R130 ;  /* 0x0000008200827202 */ /* 0x000fe20000000f00 */
[----:B------:R-:W-:Y:S01]  /*a0e0*/  IMAD.U32 R89, RZ, RZ, UR13 ;  /* 0x0000000dff597e24 */ /* 0x000fe2000f8e00ff */
[----:B------:R-:W-:Y:S01]  /*a0f0*/  F2FP.BF16.F32.PACK_AB R4, R123, R122 ;  /* 0x0000007a7b04723e */ /* 0x000fe200000010ff */
[----:B------:R-:W-:Y:S01]  /*a100*/  STSM.16.M88.4 [R132], R96 ;  /* 0x0000006084007844 */ /* 0x000fe20000000200 */
[----:B------:R-:W-:Y:S01]  /*a110*/  F2FP.BF16.F32.PACK_AB R5, R129, R128 ;  /* 0x000000808105723e */ /* 0x000fe200000010ff */
[----:B------:R-:W-:Y:S01]  /*a120*/  ULDC.64 UR12, c[0x0][0xc08] ;  /* 0x00030200000c7ab9 */ /* 0x000fe20000000a00 */
        /* <DEDUP_REMOVED lines=9> */
[----:B------:R-:W-:Y:S01]  /*a1c0*/  STSM.16.M88.4 [R16], R8 ;  /* 0x0000000810007844 */ /* 0x000fe20000000200 */
[----:B------:R-:W-:Y:S02]  /*a1d0*/  F2FP.BF16.F32.PACK_AB R14, R117, R116 ;  /* 0x00000074750e723e */ /* 0x000fe400000010ff */
[----:B------:R-:W-:Y:S02]  /*a1e0*/  F2FP.BF16.F32.PACK_AB R15, R119, R118 ;  /* 0x00000076770f723e */ /* 0x000fe400000010ff */
[----:B------:R-:W-:-:S03]  /*a1f0*/  ISETP.NE.U32.AND P0, PT, RZ, UR14, PT ;  /* 0x0000000eff007c0c */ /* 0x000fc6000bf05070 */
[----:B------:R0:W-:Y:S01]  /*a200*/  STSM.16.M88.4 [R3], R12 ;  /* 0x0000000c03007844 */ /* 0x0001e20000000200 */
[----:B------:R-:W-:Y:S01]  /*a210*/  BAR.SYNC.DEFER_BLOCKING 0x1, 0x100 ;  /* 0x0044000000007b1d */ /* 0x000fe20000010000 */
[----:B------:R-:W-:-:S07]  /*a220*/  ISETP.NE.AND.EX P0, PT, RZ, UR15, PT, P0 ;  /* 0x0000000fff007c0c */ /* 0x000fce000bf05300 */
[----:B0-----:R-:W0:Y:S06]  /*a230*/  LDC R3, c[0x0][0xbe8] ;  /* 0x0002fa00ff037b82 */ /* 0x001e2c0000000800 */
[----:B------:R-:W2:Y:S01]  /*a240*/  @P0 LDG.E R22, desc[UR36][R88.64] ;  /* 0x0000002458160981 */ /* 0x000ea2000c1e1900 */
[----:B------:R-:W-:Y:S01]  /*a250*/  UISETP.NE.U32.AND UP0, UPT, UR12, URZ, UPT ;  /* 0x0000003f0c00728c */ /* 0x000fe2000bf05070 */
[----:B------:R-:W-:-:S03]  /*a260*/  ULDC UR4, c[0x0][0xa88] ;  /* 0x0002a20000047ab9 */ /* 0x000fc60000000800 */
[----:B------:R-:W-:Y:S01]  /*a270*/  UISETP.NE.AND.EX UP0, UPT, UR13, URZ, UPT, UP0 ;  /* 0x0000003f0d00728c */ /* 0x000fe2000bf05300 */
[----:B------:R-:W-:Y:S01]  /*a280*/  IMAD.U32 R16, RZ, RZ, UR4 ;  /* 0x00000004ff107e24 */ /* 0x000fe2000f8e00ff */
[----:B------:R-:W-:-:S04]  /*a290*/  ULDC UR4, c[0x0][0xad4] ;  /* 0x0002b50000047ab9 */ /* 0x000fc80000000800 */
[----:B------:R-:W-:Y:S02]  /*a2a0*/  PLOP3.LUT P4, PT, PT, PT, UP0, 0x80, 0x0 ;  /* 0x000000000000781c */ /* 0x000fe40003f8f008 */
[----:B0-----:R-:W-:-:S03]  /*a2b0*/  ISETP.NE.AND P1, PT, R3, 0x1, PT ;  /* 0x000000010300780c */ /* 0x001fc60003f25270 */
[----:B------:R-:W-:-:S04]  /*a2c0*/  @UP0 ULEA UR12, UP1, UR9, UR12, 0x2 ;  /* 0x0000000c090c0291 */ /* 0x000fc8000f82103f */
[----:B------:R-:W-:Y:S02]  /*a2d0*/  @UP0 ULEA.HI.X UR13, UR9, UR13, UR16, 0x2, UP1 ;  /* 0x0000000d090d0291 */ /* 0x000fe400088f1410 */
[----:B------:R-:W-:Y:S01]  /*a2e0*/  UISETP.NE.AND UP0, UPT, UR18, URZ, UPT ;  /* 0x0000003f1200728c */ /* 0x000fe2000bf05270 */
[----:B------:R-:W-:-:S03]  /*a2f0*/  IMAD.U32 R4, RZ, RZ, UR12 ;  /* 0x0000000cff047e24 */ /* 0x000fc6000f8e00ff */
[----:B------:R-:W0:Y:S01]  /*a300*/  @P1 LDC R6, c[0x0][0xbec] ;  /* 0x0002fb00ff061b82 */ /* 0x000e220000000800 */
[----:B------:R-:W-:Y:S01]  /*a310*/  USEL UR4, UR18, UR4, UP0 ;  /* 0x0000000412047287 */ /* 0x000fe20008000000 */
[----:B------:R-:W-:Y:S01]  /*a320*/  IMAD.U32 R5, RZ, RZ, UR13 ;  /* 0x0000000dff057e24 */ /* 0x000fe2000f8e00ff */
[----:B------:R-:W-:Y:S02]  /*a330*/  UMOV UR22, 0x9b8 ;  /* 0x000009b800167882 */ /* 0x000fe40000000000 */
[----:B------:R-:W-:-:S03]  /*a340*/  UISETP.GT.AND UP1, UPT, UR4, 0x1, UPT ;  /* 0x000000010400788c */ /* 0x000fc6000bf24270 */
[----:B------:R-:W1:Y:S01]  /*a350*/  @P1 LDC R9, c[0x0][0xbf0] ;  /* 0x0002fc00ff091b82 */ /* 0x000e620000000800 */
[----:B------:R-:W-:Y:S01]  /*a360*/  USEL UR22, UR22, 0x978, UP1 ;  /* 0x0000097816167887 */ /* 0x000fe20008800000 */
[----:B------:R-:W-:Y:S01]  /*a370*/  VIADD R13, R18, UR43 ;  /* 0x0000002b120d7c36 */ /* 0x000fe20008000000 */
[----:B------:R-:W-:Y:S01]  /*a380*/  UISETP.NE.U32.AND UP0, UPT, UR14, URZ, UPT ;  /* 0x0000003f0e00728c */ /* 0x000fe2000bf05070 */
[----:B------:R0:W5:Y:S01]  /*a390*/  @P4 LDG.E R16, desc[UR36][R4.64] ;  /* 0x0000002404104981 */ /* 0x000162000c1e1900 */
[----:B------:R-:W-:Y:S01]  /*a3a0*/  UMOV UR4, URZ ;  /* 0x0000003f00047c82 */ /* 0x000fe20008000000 */
[----:B------:R-:W-:Y:S01]  /*a3b0*/  USEL UR20, UR17, URZ, UP1 ;  /* 0x0000003f11147287 */ /* 0x000fe20008800000 */
[----:B------:R-:W-:Y:S01]  /*a3c0*/  IMAD.MOV.U32 R7, RZ, RZ, R13 ;  /* 0x000000ffff077224 */ /* 0x000fe200078e000d */
[----:B------:R-:W-:-:S04]  /*a3d0*/  UISETP.NE.AND.EX UP0, UPT, UR15, URZ, UPT, UP0 ;  /* 0x0000003f0f00728c */ /* 0x000fc8000bf05300 */
[----:B------:R-:W-:Y:S02]  /*a3e0*/  USEL UR9, UR9, URZ, !UP0 ;  /* 0x0000003f09097287 */ /* 0x000fe4000c000000 */
[----:B------:R-:W-:Y:S01]  /*a3f0*/  USEL UR21, UR16, URZ, !UP0 ;  /* 0x0000003f10157287 */ /* 0x000fe2000c000000 */
[----:B------:R-:W-:Y:S02]  /*a400*/  ULDC.64 UR12, c[0x0][UR22+0x218] ;  /* 0x00008600160c7abb */ /* 0x000fe40008000a00 */
[----:B------:R-:W-:Y:S01]  /*a410*/  ULDC.64 UR16, c[0x0][UR22+0x220] ;  /* 0x0000880016107abb */ /* 0x000fe20008000a00 */
[----:B------:R-:W-:Y:S01]  /*a420*/  ULDC.64 UR18, c[0x0][UR22+0x228] ;  /* 0x00008a0016127abb */ /* 0x000fe20008000a00 */
[----:B------:R-:W-:Y:S01]  /*a430*/  UIMAD.WIDE.U32 UR14, UR12, UR23, URZ ;  /* 0x000000170c0e72a5 */ /* 0x000fe2000f8e003f */
[----:B0-----:R-:W-:Y:S01]  /*a440*/  @P1 IMAD.HI.U32 R4, R13, R6, RZ ;  /* 0x000000060d041227 */ /* 0x001fe200078e00ff */
[----:B------:R-:W-:Y:S02]  /*a450*/  UIMAD UR23, UR13, UR23, URZ ;  /* 0x000000170d1772a4 */ /* 0x000fe4000f8e023f */
[----:B------:R-:W-:-:S02]  /*a460*/  UIMAD UR17, UR17, UR9, URZ ;  /* 0x00000009111172a4 */ /* 0x000fc4000f8e023f */
[----:B------:R-:W-:Y:S01]  /*a470*/  UIMAD.WIDE.U32 UR24, UR18, UR20, URZ ;  /* 0x00000014121872a5 */ /* 0x000fe2000f8e003f */
[----:B-1----:R-:W-:Y:S01]  /*a480*/  @P1 SHF.R.U32.HI R7, RZ, R9, R4 ;  /* 0x00000009ff071219 */ /* 0x002fe20000011604 */
[----:B------:R-:W-:Y:S02]  /*a490*/  UIMAD.WIDE.U32 UR12, UR16, UR9, URZ ;  /* 0x00000009100c72a5 */ /* 0x000fe4000f8e003f */
[----:B------:R-:W-:Y:S02]  /*a4a0*/  UIMAD UR18, UR19, UR20, URZ ;  /* 0x00000014131272a4 */ /* 0x000fe4000f8e023f */
[----:B------:R-:W-:Y:S01]  /*a4b0*/  UIMAD UR17, UR16, UR21, UR17 ;  /* 0x00000015101172a4 */ /* 0x000fe2000f8e0211 */
[----:B------:R-:W-:Y:S01]  /*a4c0*/  IMAD.U32 R4, RZ, RZ, UR24 ;  /* 0x00000018ff047e24 */ /* 0x000fe2000f8e00ff */
[----:B------:R-:W-:Y:S01]  /*a4d0*/  UIADD3 UR18, UR25, UR18, URZ ;  /* 0x0000001219127290 */ /* 0x000fe2000fffe03f */
[----:B------:R-:W-:Y:S01]  /*a4e0*/  IMAD.MOV R6, RZ, RZ, -R7 ;  /* 0x000000ffff067224 */ /* 0x000fe200078e0a07 */
[----:B------:R-:W-:Y:S01]  /*a4f0*/  UIADD3 UR23, UR15, UR23, URZ ;  /* 0x000000170f177290 */ /* 0x000fe2000fffe03f */
[----:B------:R-:W-:Y:S01]  /*a500*/  IMAD.U32 R5, RZ, RZ, UR25 ;  /* 0x00000019ff057e24 */ /* 0x000fe2000f8e00ff */
[----:B------:R-:W-:Y:S01]  /*a510*/  UIADD3 UR17, UR13, UR17, URZ ;  /* 0x000000110d117290 */ /* 0x000fe2000fffe03f */
[----:B------:R-:W-:Y:S01]  /*a520*/  IMAD R9, R3, R6, R13 ;  /* 0x0000000603097224 */ /* 0x000fe200078e020d */
[----:B------:R-:W-:Y:S01]  /*a530*/  SHF.R.S32.HI R5, RZ, 0x1f, R7 ;  /* 0x0000001fff057819 */ /* 0x000fe20000011407 */
[----:B------:R-:W-:-:S03]  /*a540*/  IMAD.U32 R8, RZ, RZ, UR18 ;  /* 0x00000012ff087e24 */ /* 0x000fc6000f8e00ff */
[----:B------:R-:W-:Y:S02]  /*a550*/  SHF.R.S32.HI R6, RZ, 0x1f, R9 ;  /* 0x0000001fff067819 */ /* 0x000fe40000011409 */
[----:B--2---:R-:W-:-:S13]  /*a560*/  @P0 R2UR UR4, R22 ;  /* 0x00000000160402ca */ /* 0x004fda00000e0000 */
[----:B------:R-:W-:Y:S02]  /*a570*/  UIADD3 UR14, UP0, UP2, UR12, UR14, UR4 ;  /* 0x0000000e0c0e7290 */ /* 0x000fe4000fa1e004 */
[----:B------:R-:W-:Y:S01]  /*a580*/  USHF.R.S32.HI UR16, URZ, 0x1f, UR4 ;  /* 0x0000001f3f107899 */ /* 0x000fe20008011404 */
[----:B------:R-:W-:-:S03]  /*a590*/  ULDC.64 UR12, c[0x0][UR22+0x210] ;  /* 0x00008400160c7abb */ /* 0x000fc60008000a00 */
[----:B------:R-:W-:Y:S01]  /*a5a0*/  IADD3 R4, P2, P3, R7, UR14, R4 ;  /* 0x0000000e07047c10 */ /* 0x000fe2000fb5e004 */
[----:B------:R-:W-:Y:S01]  /*a5b0*/  UIADD3.X UR14, UR17, UR23, UR16, UP0, UP2 ;  /* 0x00000017110e7290 */ /* 0x000fe200087e4410 */
[----:B------:R-:W-:-:S04]  /*a5c0*/  IMAD R7, R9, UR13, RZ ;  /* 0x0000000d09077c24 */ /* 0x000fc8000f8e02ff */
[----:B------:R-:W-:Y:S01]  /*a5d0*/  IMAD R7, R6, UR12, R7 ;  /* 0x0000000c06077c24 */ /* 0x000fe2000f8e0207 */
[----:B------:R-:W-:Y:S01]  /*a5e0*/  IADD3.X R5, R5, UR14, R8, P2, P3 ;  /* 0x0000000e05057c10 */ /* 0x000fe200097e6408 */
        /* <DEDUP_REMOVED lines=12> */
.L_x_5677:
[----:B------:R-:W2:Y:S01]  /*a6b0*/  LDL R9, [R1+0x18] ;  /* 0x0000180001097983 */ /* 0x000ea20000100800 */
[----:B-----5:R-:W-:Y:S01]  /*a6c0*/  IMAD R16, R16, R3, RZ ;  /* 0x0000000310107224 */ /* 0x020fe200078e02ff */
[----:B------:R-:W-:Y:S02]  /*a6d0*/  LOP3.LUT P0, RZ, R218, 0x3, RZ, 0xc0, !PT ;  /* 0x00000003daff7812 */ /* 0x000fe4000780c0ff */
[----:B------:R-:W-:Y:S01]  /*a6e0*/  SHFL.IDX PT, R4, R8, RZ, 0x1c1f ;  /* 0x001c1fff08047589 */ /* 0x000fe200000e0000 */
[----:B------:R-:W-:-:S03]  /*a6f0*/  PLOP3.LUT P3, PT, PT, PT, UP1, 0x80, 0x0 ;  /* 0x000000000000781c */ /* 0x000fc60003f6f018 */
[----:B------:R-:W0:Y:S04]  /*a700*/  SHFL.IDX PT, R5, R10, RZ, 0x1c1f ;  /* 0x001c1fff0a057589 */ /* 0x000e2800000e0000 */
[----:B------:R-:W-:Y:S04]  /*a710*/  SHFL.IDX PT, R6, R8, 0x1, 0x1c1f ;  /* 0x003c1f0008067f89 */ /* 0x000fe800000e0000 */
[----:B------:R-:W1:Y:S01]  /*a720*/  SHFL.IDX PT, R7, R10, 0x1, 0x1c1f ;  /* 0x003c1f000a077f89 */ /* 0x000e6200000e0000 */
[----:B--2---:R-:W-:-:S04]  /*a730*/  VIADD R11, R9, UR43 ;  /* 0x0000002b090b7c36 */ /* 0x004fc80008000000 */
        /* <DEDUP_REMOVED lines=8> */
[----:B------:R-:W-:Y:S01]  /*a7c0*/  IMAD.SHL.U32 R69, R19, 0x8, RZ ;  /* 0x0000000813457824 */ /* 0x000fe200078e00ff */
[----:B------:R-:W1:Y:S01]  /*a7d0*/  @P1 LDC R21, c[0x0][0xbec] ;  /* 0x0002fb00ff151b82 */ /* 0x000e620000000800 */
[----:B0-----:R-:W-:Y:S01]  /*a7e0*/  IMAD.MOV.U32 R5, RZ, RZ, 0x2 ;  /* 0x00000002ff057424 */ /* 0x001fe200078e00ff */
[----:B------:R-:W-:Y:S01]  /*a7f0*/  ULDC.64 UR14, c[0x0][0xaa0] ;  /* 0x0002a800000e7ab9 */ /* 0x000fe20000000a00 */
[----:B------:R-:W-:Y:S01]  /*a800*/  IMAD R4, R216, 0x40, R69 ;  /* 0x00000040d8047824 */ /* 0x000fe200078e0245 */
[----:B------:R-:W-:-:S03]  /*a810*/  R2UR UR17, R198 ;  /* 0x00000000c61172ca */ /* 0x000fc600000e0000 */
[----:B------:R-:W-:Y:S01]  /*a820*/  IMAD.WIDE R4, R4, R5, UR10 ;  /* 0x0000000a04047e25 */ /* 0x000fe2000f8e0205 */
[----:B------:R-:W0:Y:S02]  /*a830*/  @P1 LDC R63, c[0x0][0xbf0] ;  /* 0x0002fc00ff3f1b82 */ /* 0x000e240000000800 */
[C---:B------:R-:W-:Y:S01]  /*a840*/  IADD3 R33, P2, R4.reuse, 0x5000, RZ ;  /* 0x0000500004217810 */ /* 0x040fe20007f5e0ff */
[----:B------:R-:W-:Y:S01]  /*a850*/  UIMAD UR12, UR16, UR14, URZ ;  /* 0x0000000e100c72a4 */ /* 0x000fe2000f8e023f */
[C---:B------:R-:W-:Y:S02]  /*a860*/  IADD3 R9, P4, R4.reuse, 0x1000, RZ ;  /* 0x0000100004097810 */ /* 0x040fe40007f9e0ff */
[----:B------:R-:W-:Y:S02]  /*a870*/  LOP3.LUT R32, R33, 0x380, RZ, 0xc0, !PT ;  /* 0x0000038021207812 */ /* 0x000fe400078ec0ff */
[----:B------:R-:W-:Y:S02]  /*a880*/  IADD3 R13, P3, R4, 0x2000, RZ ;  /* 0x00002000040d7810 */ /* 0x000fe40007f7e0ff */
[----:B------:R-:W-:-:S02]  /*a890*/  SHF.R.U64 R32, R32, 0x3, RZ ;  /* 0x0000000320207819 */ /* 0x000fc400000012ff */
[----:B------:R-:W-:Y:S02]  /*a8a0*/  IADD3 R25, P6, R4, 0x3000, RZ ;  /* 0x0000300004197810 */ /* 0x000fe40007fde0ff */
[----:B------:R-:W-:Y:S01]  /*a8b0*/  LOP3.LUT R32, R32, R33, RZ, 0x3c, !PT ;  /* 0x0000002120207212 */ /* 0x000fe200078e3cff */
[--C-:B------:R-:W-:Y:S01]  /*a8c0*/  IMAD.X R33, RZ, RZ, R5.reuse, P2 ;  /* 0x000000ffff217224 */ /* 0x100fe200010e0605 */
[C---:B------:R-:W-:Y:S02]  /*a8d0*/  IADD3 R7, P2, R4.reuse, 0xb000, RZ ;  /* 0x0000b00004077810 */ /* 0x040fe40007f5e0ff */
        /* <DEDUP_REMOVED lines=10> */
[----:B------:R-:W-:Y:S01]  /*a980*/  LOP3.LUT R28, R29, 0x380, RZ, 0xc0, !PT ;  /* 0x000003801d1c7812 */ /* 0x000fe200078ec0ff */
[----:B------:R-:W-:Y:S01]  /*a990*/  UIADD3 UR11, UR11, UR12, URZ ;  /* 0x0000000c0b0b7290 */ /* 0x000fe2000fffe03f */
[----:B------:R-:W-:Y:S01]  /*a9a0*/  LOP3.LUT R56, R0, R7, RZ, 0x3c, !PT ;  /* 0x0000000700387212 */ /* 0x000fe200078e3cff */
[----:B------:R-:W-:Y:S01]  /*a9b0*/  IMAD R0, R19, 0x20, R216 ;  /* 0x0000002013007824 */ /* 0x000fe200078e02d8 */
[----:B------:R-:W-:Y:S01]  /*a9c0*/  SHF.R.U64 R8, R8, 0x3, RZ ;  /* 0x0000000308087819 */ /* 0x000fe200000012ff */
[----:B------:R-:W-:Y:S01]  /*a9d0*/  ULDC.64 UR12, c[0x0][0xae8] ;  /* 0x0002ba00000c7ab9 */ /* 0x000fe20000000a00 */
[----:B------:R-:W-:Y:S02]  /*a9e0*/  SHF.R.U64 R12, R12, 0x3, RZ ;  /* 0x000000030c0c7819 */ /* 0x000fe400000012ff */
[----:B------:R-:W-:Y:S02]  /*a9f0*/  SHF.R.U64 R24, R24, 0x3, RZ ;  /* 0x0000000318187819 */ /* 0x000fe400000012ff */
[----:B------:R-:W-:Y:S01]  /*aa00*/  SHF.R.U64 R28, R28, 0x3, RZ ;  /* 0x000000031c1c7819 */ /* 0x000fe200000012ff */
[----:B------:R-:W-:Y:S01]  /*aa10*/  UIMAD.WIDE.U32 UR10, UR17, UR12, UR10 ;  /* 0x0000000c110a72a5 */ /* 0x000fe2000f8e000a */
[----:B------:R-:W-:Y:S01]  /*aa20*/  LOP3.LUT R8, R8, R9, RZ, 0x3c, !PT ;  /* 0x0000000908087212 */ /* 0x000fe200078e3cff */
[----:B------:R-:W-:Y:S01]  /*aa30*/  VIADD R22, R0, UR43 ;  /* 0x0000002b00167c36 */ /* 0x000fe20008000000 */
        /* <DEDUP_REMOVED lines=9> */
[----:B------:R-:W-:Y:S01]  /*aad0*/  USHF.R.S32.HI UR4, URZ, 0x1f, UR9 ;  /* 0x0000001f3f047899 */ /* 0x000fe20008011409 */
[C---:B------:R-:W-:Y:S01]  /*aae0*/  IADD3 R45, P3, R4.reuse, 0x8000, RZ ;  /* 0x00008000042d7810 */ /* 0x040fe20007f7e0ff */
[----:B------:R-:W-:Y:S01]  /*aaf0*/  UIMAD UR11, UR17, UR13, UR11 ;  /* 0x0000000d110b72a4 */ /* 0x000fe2000f8e020b */
[----:B------:R-:W-:Y:S01]  /*ab00*/  IADD3 R49, P6, R4, 0x9000, RZ ;  /* 0x0000900004317810 */ /* 0x000fe20007fde0ff */
[----:B-1----:R-:W-:Y:S01]  /*ab10*/  @P1 IMAD.HI.U32 R0, R22, R21, RZ ;  /* 0x0000001516001227 */ /* 0x002fe200078e00ff */
[----:B------:R-:W-:Y:S01]  /*ab20*/  IADD3 R53, P5, R4, 0xa000, RZ ;  /* 0x0000a00004357810 */ /* 0x000fe20007fbe0ff */
[----:B------:R-:W-:Y:S01]  /*ab30*/  ULDC.64 UR12, c[0x0][0xaf0] ;  /* 0x0002bc00000c7ab9 */ /* 0x000fe20000000a00 */
[----:B------:R-:W-:Y:S01]  /*ab40*/  LOP3.LUT R36, R37, 0x380, RZ, 0xc0, !PT ;  /* 0x0000038025247812 */ /* 0x000fe200078ec0ff */
[----:B------:R-:W-:Y:S01]  /*ab50*/  UIMAD UR4, UR4, UR12, URZ ;  /* 0x0000000c040472a4 */ /* 0x000fe2000f8e023f */
[----:B------:R-:W-:Y:S01]  /*ab60*/  LOP3.LUT R40, R41, 0x380, RZ, 0xc0, !PT ;  /* 0x0000038029287812 */ /* 0x000fe200078ec0ff */
[----:B------:R-:W-:Y:S01]  /*ab70*/  IMAD.MOV.U32 R61, RZ, RZ, R22 ;  /* 0x000000ffff3d7224 */ /* 0x000fe200078e0016 */
[----:B------:R-:W-:Y:S01]  /*ab80*/  LOP3.LUT R44, R45, 0x380, RZ, 0xc0, !PT ;  /* 0x000003802d2c7812 */ /* 0x000fe200078ec0ff */
[----:B------:R-:W5:Y:S01]  /*ab90*/  LD.E.128 R12, desc[UR36][R12.64] ;  /* 0x000000240c0c7980 */ /* 0x000f62000c101d00 */
[----:B------:R-:W-:-:S02]  /*aba0*/  LOP3.LUT R48, R49, 0x380, RZ, 0xc0, !PT ;  /* 0x0000038031307812 */ /* 0x000fc400078ec0ff */
[----:B------:R-:W-:Y:S02]  /*abb0*/  LOP3.LUT R52, R53, 0x380, RZ, 0xc0, !PT ;  /* 0x0000038035347812 */ /* 0x000fe400078ec0ff */
[----:B------:R-:W-:Y:S01]  /*abc0*/  LOP3.LUT R11, R4, 0x380, RZ, 0xc0, !PT ;  /* 0x00000380040b7812 */ /* 0x000fe200078ec0ff */
[----:B------:R-:W-:Y:S01]  /*abd0*/  UIMAD UR4, UR9, UR13, UR4 ;  /* 0x0000000d090472a4 */ /* 0x000fe2000f8e0204 */
[----:B0-----:R-:W-:Y:S01]  /*abe0*/  @P1 SHF.R.U32.HI R61, RZ, R63, R0 ;  /* 0x0000003fff3d1219 */ /* 0x001fe20000011600 */
[----:B------:R-:W-:Y:S01]  /*abf0*/  UIMAD.WIDE.U32 UR10, UR9, UR12, UR10 ;  /* 0x0000000c090a72a5 */ /* 0x000fe2000f8e000a */
[----:B------:R-:W-:Y:S01]  /*ac00*/  SHF.R.U64 R36, R36, 0x3, RZ ;  /* 0x0000000324247819 */ /* 0x000fe200000012ff */
[----:B------:R-:W5:Y:S01]  /*ac10*/  LD.E.128 R24, desc[UR36][R24.64] ;  /* 0x0000002418187980 */ /* 0x000f62000c101d00 */
[----:B------:R-:W-:Y:S02]  /*ac20*/  SHF.R.U64 R40, R40, 0x3, RZ ;  /* 0x0000000328287819 */ /* 0x000fe400000012ff */
[----:B------:R-:W-:Y:S01]  /*ac30*/  SHF.R.U64 R44, R44, 0x3, RZ ;  /* 0x000000032c2c7819 */ /* 0x000fe200000012ff */
[----:B------:R-:W5:Y:S01]  /*ac40*/  LD.E.128 R28, desc[UR36][R28.64] ;  /* 0x000000241c1c7980 */ /* 0x000f62000c101d00 */
[----:B------:R-:W-:-:S02]  /*ac50*/  SHF.R.U64 R48, R48, 0x3, RZ ;  /* 0x0000000330307819 */ /* 0x000fc400000012ff */
[----:B------:R-:W-:Y:S01]  /*ac60*/  SHF.R.U64 R52, R52, 0x3, RZ ;  /* 0x0000000334347819 */ /* 0x000fe200000012ff */
[----:B------:R-:W5:Y:S01]  /*ac70*/  LD.E.128 R56, desc[UR36][R56.64] ;  /* 0x0000002438387980 */ /* 0x000f62000c101d00 */
[----:B------:R-:W-:Y:S01]  /*ac80*/  SHF.R.U64 R11, R11, 0x3, RZ ;  /* 0x000000030b0b7819 */ /* 0x000fe200000012ff */
[----:B------:R-:W-:Y:S01]  /*ac90*/  UIADD3 UR4, UR11, UR4, URZ ;  /* 0x000000040b047290 */ /* 0x000fe2000fffe03f */
[--C-:B------:R-:W-:Y:S01]  /*aca0*/  SHF.R.S32.HI R0, RZ, 0x1f, R61.reuse ;  /* 0x0000001fff007819 */ /* 0x100fe2000001143d */
        /* <DEDUP_REMOVED lines=11> */
[----:B------:R-:W-:Y:S01]  /*ad60*/  LOP3.LUT R4, R11, R4, RZ, 0x3c, !PT ;  /* 0x000000040b047212 */ /* 0x000fe200078e3cff */
[----:B------:R-:W-:Y:S01]  /*ad70*/  ULDC.64 UR12, c[0x0][0xae0] ;  /* 0x0002b800000c7ab9 */ /* 0x000fe20000000a00 */
[----:B------:R-:W-:Y:S01]  /*ad80*/  IMAD R63, R3, R2, R22 ;  /* 0x00000002033f7224 */ /* 0x000fe200078e0216 */
[----:B------:R-:W5:Y:S01]  /*ad90*/  LD.E.128 R8, desc[UR36][R8.64] ;  /* 0x0000002408087980 */ /* 0x000f62000c101d00 */
[----:B------:R-:W-:-:S02]  /*ada0*/  IMAD R0, R0, UR12, RZ ;  /* 0x0000000c00007c24 */ /* 0x000fc4000f8e02ff */
[----:B------:R-:W-:Y:S01]  /*adb0*/  IMAD.U32 R21, RZ, RZ, UR11 ;  /* 0x0000000bff157e24 */ /* 0x000fe2000f8e00ff */
[----:B------:R-:W5:Y:S01]  /*adc0*/  LD.E.128 R4, desc[UR36][R4.64] ;  /* 0x0000002404047980 */ /* 0x000f62000c101d00 */
[----:B------:R-:W-:Y:S01]  /*add0*/  IMAD.U32 R20, RZ, RZ, UR10 ;  /* 0x0000000aff147e24 */ /* 0x000fe2000f8e00ff */
[----:B------:R-:W-:Y:S01]  /*ade0*/  ULDC.64 UR10, c[0x0][0xad8] ;  /* 0x0002b600000a7ab9 */ /* 0x000fe20000000a00 */
[----:B------:R-:W-:Y:S01]  /*adf0*/  IMAD.U32 R21, RZ, RZ, UR4 ;  /* 0x00000004ff157e24 */ /* 0x000fe2000f8e00ff */
[----:B------:R-:W5:Y:S01]  /*ae00*/  LD.E.128 R36, desc[UR36][R36.64] ;  /* 0x0000002424247980 */ /* 0x000f62000c101d00 */
[C---:B------:R-:W-:Y:S01]  /*ae10*/  IMAD R65, R61.reuse, UR13, R0 ;  /* 0x0000000d3d417c24 */ /* 0x040fe2000f8e0200 */
[----:B------:R-:W-:Y:S02]  /*ae20*/  SHF.R.S32.HI R0, RZ, 0x1f, R63 ;  /* 0x0000001fff007819 */ /* 0x000fe4000001143f */
[----:B------:R-:W5:Y:S01]  /*ae30*/  LD.E.128 R40, desc[UR36][R40.64] ;  /* 0x0000002428287980 */ /* 0x000f62000c101d00 */
[----:B------:R-:W-:-:S03]  /*ae40*/  IMAD.WIDE.U32 R2, R61, UR12, R20 ;  /* 0x0000000c3d027c25 */ /* 0x000fc6000f8e0014 */
[----:B------:R-:W5:Y:S04]  /*ae50*/  LD.E.128 R44, desc[UR36][R44.64] ;  /* 0x000000242c2c7980 */ /* 0x000f68000c101d00 */
        /* <DEDUP_REMOVED lines=10> */
[----:B------:R-:W-:Y:S01]  /*af00*/  VIADD R67, R216, UR43 ;  /* 0x0000002bd8437c36 */ /* 0x000fe20008000000 */
[----:B------:R-:W-:Y:S01]  /*af10*/  UIADD3 UR8, UR8, 0x30820, URZ ;  /* 0x0003082008087890 */ /* 0x000fe2000fffe03f */
[C---:B------:R-:W-:Y:S02]  /*af20*/  IMAD R65, R63.reuse, UR11, R0 ;  /* 0x0000000b3f417c24 */ /* 0x040fe4000f8e0200 */
[----:B------:R-:W-:Y:S01]  /*af30*/  IMAD.WIDE.U32 R2, R63, UR10, R2 ;  /* 0x0000000a3f027c25 */ /* 0x000fe2000f8e0002 */
[----:B------:R-:W-:Y:S01]  /*af40*/  ISETP.GE.AND P2, PT, R67, R16, PT ;  /* 0x000000104300720c */ /* 0x000fe20003f46270 */
[----:B------:R-:W-:Y:S01]  /*af50*/  ULDC.64 UR10, c[0x0][0xa80] ;  /* 0x0002a000000a7ab9 */ /* 0x000fe20000000a00 */
[----:B------:R-:W-:Y:S01]  /*af60*/  UPRMT UR8, URZ, 0x654, UR8 ;  /* 0x000006543f087896 */ /* 0x000fe20008000008 */
[----:B------:R-:W-:Y:S01]  /*af70*/  IMAD.IADD R3, R3, 0x1, R65 ;  /* 0x0000000103037824 */ /* 0x000fe200078e0241 */
[----:B------:R-:W-:Y:S01]  /*af80*/  LEA R0, P3, R2, UR10, 0x1 ;  /* 0x0000000a02007c11 */ /* 0x000fe2000f8608ff */
[----:B------:R-:W-:-:S03]  /*af90*/  VIADD R61, R67, 0x40 ;  /* 0x00000040433d7836 */ /* 0x000fc60000000000 */
[----:B------:R-:W-:Y:S01]  /*afa0*/  LEA.HI.X R22, R2, UR11, R3, 0x1, P3 ;  /* 0x0000000b02167c11 */ /* 0x000fe200098f0c03 */
[----:B------:R-:W-:Y:S01]  /*afb0*/  VIADD R21, R67, 0x20 ;  /* 0x0000002043157836 */ /* 0x000fe20000000000 */
[-C--:B------:R-:W-:Y:S01]  /*afc0*/  ISETP.GE.AND P1, PT, R61, R16.reuse, PT ;  /* 0x000000103d00720c */ /* 0x080fe20003f26270 */
[C---:B------:R-:W-:Y:S02]  /*afd0*/  VIADD R63, R69.reuse, 0x40 ;  /* 0x00000040453f7836 */ /* 0x040fe40000000000 */
[----:B------:R-:W-:Y:S01]  /*afe0*/  VIADD R65, R69, 0x80 ;  /* 0x0000008045417836 */ /* 0x000fe20000000000 */
[----:B0-----:R-:W-:Y:S01]  /*aff0*/  SYNCS.ARRIVE.TRANS64.RED.A1T0 RZ, [UR8], RZ ;  /* 0x000000ffffff79a7 */ /* 0x001fe20008100408 */
[----:B------:R0:W1:Y:S01]  /*b000*/  SHFL.IDX PT, R60, R0, RZ, 0x181f ;  /* 0x00181fff003c7589 */ /* 0x00006200000e0000 */
[----:B------:R-:W-:Y:S03]  /*b010*/  BSSY B1, `(.L_x_5679) ;  /* 0x0000014000017945 */ /* 0x000fe60003800000 */
[----:B------:R0:W2:Y:S01]  /*b020*/  SHFL.IDX PT, R61, R22, RZ, 0x181f ;  /* 0x00181fff163d7589 */ /* 0x0000a200000e0000 */
[----:B------:R-:W-:-:S02]  /*b030*/  ISETP.GE.AND P0, PT, R21, R16, PT ;  /* 0x000000101500720c */ /* 0x000fc40003f06270 */
[----:B------:R-:W-:Y:S02]  /*b040*/  SHF.R.S32.HI R62, RZ, 0x1f, R69 ;  /* 0x0000001fff3e7819 */ /* 0x000fe40000011445 */
[----:B------:R-:W-:Y:S02]  /*b050*/  SHF.R.S32.HI R64, RZ, 0x1f, R63 ;  /* 0x0000001fff407819 */ /* 0x000fe4000001143f */
[----:B------:R-:W-:Y:S01]  /*b060*/  SHF.R.S32.HI R66, RZ, 0x1f, R65 ;  /* 0x0000001fff427819 */ /* 0x000fe20000011441 */
[----:B0-----:R-:W-:Y:S06]  /*b070*/  @P2 BRA `(.L_x_5680) ;  /* 0x0000000000342947 */ /* 0x001fec0003800000 */
[----:B------:R-:W-:Y:S02]  /*b080*/  ULDC UR4, c[0x0][0xac8] ;  /* 0x0002b20000047ab9 */ /* 0x000fe40000000800 */
[----:B------:R-:W-:Y:S02]  /*b090*/  ISETP.GE.AND P4, PT, R69, UR4, PT ;  /* 0x0000000445007c0c */ /* 0x000fe4000bf86270 */
[----:B------:R-:W-:Y:S02]  /*b0a0*/  ISETP.GE.AND P3, PT, R63, UR4, PT ;  /* 0x000000043f007c0c */ /* 0x000fe4000bf66270 */
[----:B------:R-:W-:-:S09]  /*b0b0*/  ISETP.GE.AND P2, PT, R65, UR4, PT ;  /* 0x0000000441007c0c */ /* 0x000fd2000bf46270 */
[-C--:B-1----:R-:W-:Y:S02]  /*b0c0*/  @!P4 LEA R2, P6, R69, R60.reuse, 0x1 ;  /* 0x0000003c4502c211 */ /* 0x082fe400078c08ff */
[-C--:B------:R-:W-:Y:S02]  /*b0d0*/  @!P3 LEA R20, P5, R63, R60.reuse, 0x1 ;  /* 0x0000003c3f14b211 */ /* 0x080fe400078a08ff */
[-C--:B--2---:R-:W-:Y:S02]  /*b0e0*/  @!P4 LEA.HI.X R3, R69, R61.reuse, R62, 0x1, P6 ;  /* 0x0000003d4503c211 */ /* 0x084fe400030f0c3e */
[----:B------:R-:W-:Y:S02]  /*b0f0*/  @!P2 LEA R60, P6, R65, R60, 0x1 ;  /* 0x0000003c413ca211 */ /* 0x000fe400078c08ff */
[-C--:B------:R-:W-:Y:S01]  /*b100*/  @!P3 LEA.HI.X R21, R63, R61.reuse, R64, 0x1, P5 ;  /* 0x0000003d3f15b211 */ /* 0x080fe200028f0c40 */
[----:B-----5:R0:W-:Y:S01]  /*b110*/  @!P4 ST.E.128 desc[UR36][R2.64], R4 ;  /* 0x000000040200c985 */ /* 0x0201e2000c101d24 */
[----:B------:R-:W-:-:S03]  /*b120*/  @!P2 LEA.HI.X R61, R65, R61, R66, 0x1, P6 ;  /* 0x0000003d413da211 */ /* 0x000fc600030f0c42 */
[----:B------:R0:W-:Y:S04]  /*b130*/  @!P3 ST.E.128 desc[UR36][R20.64], R28 ;  /* 0x0000001c1400b985 */ /* 0x0001e8000c101d24 */
[----:B------:R0:W-:Y:S02]  /*b140*/  @!P2 ST.E.128 desc[UR36][R60.64], R44 ;  /* 0x0000002c3c00a985 */ /* 0x0001e4000c101d24 */
.L_x_5680:
[----:B------:R-:W-:Y:S05]  /*b150*/  BSYNC B1 ;  /* 0x0000000000017941 */ /* 0x000fea0003800000 */
.L_x_5679:
[----:B0----5:R0:W3:Y:S01]  /*b160*/  SHFL.IDX PT, R7, R22, 0x1, 0x181f ;  /* 0x00381f0016077f89 */ /* 0x0210e200000e0000 */
[----:B------:R-:W-:Y:S03]  /*b170*/  BSSY B1, `(.L_x_5681) ;  /* 0x0000010000017945 */ /* 0x000fe60003800000 */
[----:B------:R0:W4:Y:S01]  /*b180*/  SHFL.IDX PT, R6, R0, 0x1, 0x181f ;  /* 0x00381f0000067f89 */ /* 0x00012200000e0000 */
[----:B------:R-:W-:Y:S05]  /*b190*/  @P0 BRA `(.L_x_5682) ;  /* 0x0000000000340947 */ /* 0x000fea0003800000 */
[----:B------:R-:W-:Y:S02]  /*b1a0*/  ULDC UR4, c[0x0][0xac8] ;  /* 0x0002b20000047ab9 */ /* 0x000fe40000000800 */
[----:B------:R-:W-:Y:S02]  /*b1b0*/  ISETP.GE.AND P4, PT, R69, UR4, PT ;  /* 0x0000000445007c0c */ /* 0x000fe4000bf86270 */
[----:B------:R-:W-:Y:S02]  /*b1c0*/  ISETP.GE.AND P5, PT, R63, UR4, PT ;  /* 0x000000043f007c0c */ /* 0x000fe4000bfa6270 */
[----:B------:R-:W-:-:S09]  /*b1d0*/  ISETP.GE.AND P6, PT, R65, UR4, PT ;  /* 0x0000000441007c0c */ /* 0x000fd2000bfc6270 */
[-C--:B----4-:R-:W-:Y:S02]  /*b1e0*/  @!P4 LEA R2, P0, R69, R6.reuse, 0x1 ;  /* 0x000000064502c211 */ /* 0x090fe400078008ff */
[-C--:B------:R-:W-:Y:S02]  /*b1f0*/  @!P5 LEA R4, P2, R63, R6.reuse, 0x1 ;  /* 0x000000063f04d211 */ /* 0x080fe400078408ff */
[----:B------:R-:W-:Y:S02]  /*b200*/  @!P6 LEA R6, P3, R65, R6, 0x1 ;  /* 0x000000064106e211 */ /* 0x000fe400078608ff */
[-C--:B---3--:R-:W-:Y:S02]  /*b210*/  @!P4 LEA.HI.X R3, R69, R7.reuse, R62, 0x1, P0 ;  /* 0x000000074503c211 */ /* 0x088fe400000f0c3e */
[-C--:B------:R-:W-:Y:S02]  /*b220*/  @!P5 LEA.HI.X R5, R63, R7.reuse, R64, 0x1, P2 ;  /* 0x000000073f05d211 */ /* 0x080fe400010f0c40 */
[----:B------:R-:W-:Y:S01]  /*b230*/  @!P6 LEA.HI.X R7, R65, R7, R66, 0x1, P3 ;  /* 0x000000074107e211 */ /* 0x000fe200018f0c42 */
[----:B------:R3:W-:Y:S04]  /*b240*/  @!P4 ST.E.128 desc[UR36][R2.64], R8 ;  /* 0x000000080200c985 */ /* 0x0007e8000c101d24 */
[----:B------:R3:W-:Y:S04]  /*b250*/  @!P5 ST.E.128 desc[UR36][R4.64], R32 ;  /* 0x000000200400d985 */ /* 0x0007e8000c101d24 */
[----:B------:R3:W-:Y:S02]  /*b260*/  @!P6 ST.E.128 desc[UR36][R6.64], R48 ;  /* 0x000000300600e985 */ /* 0x0007e4000c101d24 */
.L_x_5682:
[----:B------:R-:W-:Y:S05]  /*b270*/  BSYNC B1 ;  /* 0x0000000000017941 */ /* 0x000fea0003800000 */
.L_x_5681:
[----:B---3--:R3:W0:Y:S01]  /*b280*/  SHFL.IDX PT, R7, R22, 0x2, 0x181f ;  /* 0x00581f0016077f89 */ /* 0x00862200000e0000 */
[----:B------:R-:W-:Y:S03]  /*b290*/  BSSY B1, `(.L_x_5683) ;  /* 0x0000010000017945 */ /* 0x000fe60003800000 */
[----:B----4-:R3:W4:Y:S01]  /*b2a0*/  SHFL.IDX PT, R6, R0, 0x2, 0x181f ;  /* 0x00581f0000067f89 */ /* 0x01072200000e0000 */
        /* <DEDUP_REMOVED lines=14> */
.L_x_5684:
[----:B------:R-:W-:Y:S05]  /*b390*/  BSYNC B1 ;  /* 0x0000000000017941 */ /* 0x000fea0003800000 */
.L_x_5683:
        /* <DEDUP_REMOVED lines=20> */
.L_x_5678:
        /* <DEDUP_REMOVED lines=16> */
[----:B------:R-:W-:Y:S01]  /*b5e0*/  UIMAD.WIDE.U32 UR10, UR18, UR12, UR10 ;  /* 0x0000000c120a72a5 */ /* 0x000fe2000f8e000a */
[----:B------:R-:W-:Y:S01]  /*b5f0*/  SHF.R.S32.HI R88, RZ, 0x1f, R212 ;  /* 0x0000001fff587819 */ /* 0x000fe200000114d4 */
[----:B------:R-:W-:Y:S01]  /*b600*/  UPRMT UR8, URZ, 0x654, UR8 ;  /* 0x000006543f087896 */ /* 0x000fe20008000008 */
[----:B------:R-:W-:Y:S01]  /*b610*/  SHF.R.S32.HI R89, RZ, 0x1f, R213 ;  /* 0x0000001fff597819 */ /* 0x000fe200000114d5 */
[----:B------:R-:W-:Y:S01]  /*b620*/  UIMAD UR11, UR18, UR13, UR11 ;  /* 0x0000000d120b72a4 */ /* 0x000fe2000f8e020b */
[----:B------:R-:W-:-:S02]  /*b630*/  SHF.R.S32.HI R90, RZ, 0x1f, R214 ;  /* 0x0000001fff5a7819 */ /* 0x000fc400000114d6 */
        /* <DEDUP_REMOVED lines=12> */
[----:B------:R-:W-:-:S03]  /*b700*/  UIMAD UR4, UR17, UR13, UR11 ;  /* 0x0000000d110472a4 */ /* 0x000fc6000f8e020b */
[----:B------:R-:W-:Y:S01]  /*b710*/  ULDC.64 UR12, c[0x0][0xb30] ;  /* 0x0002cc00000c7ab9 */ /* 0x000fe20000000a00 */
[----:B------:R-:W-:Y:S02]  /*b720*/  IMAD R7, R3, R2, R13 ;  /* 0x0000000203077224 */ /* 0x000fe400078e020d */
[----:B------:R-:W-:Y:S02]  /*b730*/  IMAD R0, R0, UR12, RZ ;  /* 0x0000000c00007c24 */ /* 0x000fe4000f8e02ff */
[----:B------:R-:W-:Y:S01]  /*b740*/  IMAD.U32 R3, RZ, RZ, UR11 ;  /* 0x0000000bff037e24 */ /* 0x000fe2000f8e00ff */
[----:B------:R-:W-:Y:S01]  /*b750*/  MOV R3, UR4 ;  /* 0x0000000400037c02 */ /* 0x000fe20008000f00 */
[----:B------:R-:W-:Y:S01]  /*b760*/  IMAD.U32 R2, RZ, RZ, UR10 ;  /* 0x0000000aff027e24 */ /* 0x000fe2000f8e00ff */
        /* <DEDUP_REMOVED lines=22> */
[----:B------:R-:W-:-:S02]  /*b8d0*/  SHF.R.S32.HI R9, RZ, 0x1f, R195 ;  /* 0x0000001fff097819 */ /* 0x000fc400000114c3 */
[----:B------:R-:W-:Y:S02]  /*b8e0*/  SHF.R.S32.HI R12, RZ, 0x1f, R11 ;  /* 0x0000001fff0c7819 */ /* 0x000fe4000001140b */
[----:B------:R-:W-:Y:S01]  /*b8f0*/  SHF.R.S32.HI R15, RZ, 0x1f, R194 ;  /* 0x0000001fff0f7819 */ /* 0x000fe200000114c2 */
[----:B-12---:R-:W-:Y:S02]  /*b900*/  @!P4 IMAD.WIDE R4, R17, 0x4, R2 ;  /* 0x000000041104c825 */ /* 0x006fe400078e0202 */
[CC--:B------:R-:W-:Y:S02]  /*b910*/  @!P1 LEA R6, P5, R214.reuse, R2.reuse, 0x2 ;  /* 0x00000002d6069211 */ /* 0x0c0fe400078a10ff */
[----:B------:R-:W-:Y:S01]  /*b920*/  @!P2 LEA R8, P6, R195, R2, 0x2 ;  /* 0x00000002c308a211 */ /* 0x000fe200078c10ff */
[----:B------:R1:W-:Y:S01]  /*b930*/  @!P4 ST.E.64 desc[UR36][R4.64], R24 ;  /* 0x000000180400c985 */ /* 0x0003e2000c101b24 */
[----:B------:R-:W-:Y:S02]  /*b940*/  ISETP.GE.AND P4, PT, R13, UR4, PT ;  /* 0x000000040d007c0c */ /* 0x000fe4000bf86270 */
[----:B------:R-:W-:-:S02]  /*b950*/  @!P1 LEA.HI.X R7, R214, R3, R90, 0x2, P5 ;  /* 0x00000003d6079211 */ /* 0x000fc400028f145a */
[----:B------:R-:W-:Y:S02]  /*b960*/  ISETP.GE.AND P5, PT, R194, UR4, PT ;  /* 0x00000004c2007c0c */ /* 0x000fe4000bfa6270 */
[----:B------:R-:W-:Y:S01]  /*b970*/  @!P2 LEA.HI.X R9, R195, R3, R9, 0x2, P6 ;  /* 0x00000003c309a211 */ /* 0x000fe200030f1409 */
[----:B------:R2:W-:Y:S01]  /*b980*/  @!P1 ST.E.64 desc[UR36][R6.64], R28 ;  /* 0x0000001c06009985 */ /* 0x0005e2000c101b24 */
[----:B------:R-:W-:-:S03]  /*b990*/  @!P3 LEA R10, P6, R11, R2, 0x2 ;  /* 0x000000020b0ab211 */ /* 0x000fc600078c10ff */
[----:B------:R3:W-:Y:S01]  /*b9a0*/  @!P2 ST.E.64 desc[UR36][R8.64], R32 ;  /* 0x000000200800a985 */ /* 0x0007e2000c101b24 */
[----:B------:R-:W-:Y:S02]  /*b9b0*/  ISETP.GE.AND P2, PT, R193, UR4, PT ;  /* 0x00000004c1007c0c */ /* 0x000fe4000bf46270 */
[----:B-1----:R-:W-:Y:S02]  /*b9c0*/  SHF.R.S32.HI R5, RZ, 0x1f, R13 ;  /* 0x0000001fff057819 */ /* 0x002fe4000001140d */
[-C--:B------:R-:W-:Y:S02]  /*b9d0*/  @!P4 LEA R4, P1, R13, R2.reuse, 0x2 ;  /* 0x000000020d04c211 */ /* 0x080fe400078210ff */
[-C--:B------:R-:W-:Y:S02]  /*b9e0*/  @!P3 LEA.HI.X R11, R11, R3.reuse, R12, 0x2, P6 ;  /* 0x000000030b0bb211 */ /* 0x080fe400030f140c */
[----:B------:R-:W-:Y:S02]  /*b9f0*/  @!P4 LEA.HI.X R5, R13, R3, R5, 0x2, P1 ;  /* 0x000000030d05c211 */ /* 0x000fe400008f1405 */
[----:B------:R-:W-:Y:S01]  /*ba00*/  ISETP.GE.AND P1, PT, R192, UR4, PT ;  /* 0x00000004c0007c0c */ /* 0x000fe2000bf26270 */
[----:B------:R-:W-:Y:S01]  /*ba10*/  @!P3 ST.E.64 desc[UR36][R10.64], R36 ;  /* 0x000000240a00b985 */ /* 0x000fe2000c101b24 */
[----:B------:R-:W-:-:S02]  /*ba20*/  @!P5 LEA R12, P6, R194, R2, 0x2 ;  /* 0x00000002c20cd211 */ /* 0x000fc400078c10ff */
[----:B--2---:R-:W-:Y:S01]  /*ba30*/  SHF.R.S32.HI R7, RZ, 0x1f, R193 ;  /* 0x0000001fff077819 */ /* 0x004fe200000114c1 */
[----:B------:R1:W-:Y:S01]  /*ba40*/  @!P4 ST.E.64 desc[UR36][R4.64], R40 ;  /* 0x000000280400c985 */ /* 0x0003e2000c101b24 */
[----:B------:R-:W-:Y:S02]  /*ba50*/  @!P5 LEA.HI.X R13, R194, R3, R15, 0x2, P6 ;  /* 0x00000003c20dd211 */ /* 0x000fe400030f140f */
[----:B------:R-:W-:Y:S02]  /*ba60*/  ISETP.GE.AND P6, PT, R23, UR4, PT ;  /* 0x0000000417007c0c */ /* 0x000fe4000bfc6270 */
[----:B------:R-:W-:Y:S01]  /*ba70*/  @!P2 LEA R6, P4, R193, R2, 0x2 ;  /* 0x00000002c106a211 */ /* 0x000fe200078810ff */
[----:B------:R-:W-:Y:S01]  /*ba80*/  @!P5 ST.E.64 desc[UR36][R12.64], R44 ;  /* 0x0000002c0c00d985 */ /* 0x000fe2000c101b24 */
[----:B------:R-:W-:Y:S02]  /*ba90*/  ISETP.GE.AND P3, PT, R213, UR4, PT ;  /* 0x00000004d5007c0c */ /* 0x000fe4000bf66270 */
[----:B---3--:R-:W-:-:S02]  /*baa0*/  SHF.R.S32.HI R9, RZ, 0x1f, R192 ;  /* 0x0000001fff097819 */ /* 0x008fc400000114c0 */
[CC--:B------:R-:W-:Y:S02]  /*bab0*/  @!P1 LEA R8, P5, R192.reuse, R2.reuse, 0x2 ;  /* 0x00000002c0089211 */ /* 0x0c0fe400078a10ff */
[-C--:B------:R-:W-:Y:S02]  /*bac0*/  @!P2 LEA.HI.X R7, R193, R3.reuse, R7, 0x2, P4 ;  /* 0x00000003c107a211 */ /* 0x080fe400020f1407 */
[----:B------:R-:W-:Y:S02]  /*bad0*/  @!P1 LEA.HI.X R9, R192, R3, R9, 0x2, P5 ;  /* 0x00000003c0099211 */ /* 0x000fe400028f1409 */
[----:B------:R-:W-:Y:S01]  /*bae0*/  ISETP.GE.AND P4, PT, R212, UR4, PT ;  /* 0x00000004d4007c0c */ /* 0x000fe2000bf86270 */
[----:B------:R2:W-:Y:S01]  /*baf0*/  @!P2 ST.E.64 desc[UR36][R6.64], R48 ;  /* 0x000000300600a985 */ /* 0x0005e2000c101b24 */
[----:B-1----:R-:W-:Y:S02]  /*bb00*/  SHF.R.S32.HI R5, RZ, 0x1f, R23 ;  /* 0x0000001fff057819 */ /* 0x002fe40000011417 */
[----:B------:R-:W-:Y:S01]  /*bb10*/  @!P6 LEA R4, P2, R23, R2, 0x2 ;  /* 0x000000021704e211 */ /* 0x000fe200078410ff */
[----:B------:R1:W-:Y:S01]  /*bb20*/  @!P1 ST.E.64 desc[UR36][R8.64], R52 ;  /* 0x0000003408009985 */ /* 0x0003e2000c101b24 */
[----:B------:R-:W-:-:S02]  /*bb30*/  ISETP.GE.AND P5, PT, R211, UR4, PT ;  /* 0x00000004d3007c0c */ /* 0x000fc4000bfa6270 */
[-C--:B------:R-:W-:Y:S02]  /*bb40*/  @!P3 LEA R10, P1, R213, R2.reuse, 0x2 ;  /* 0x00000002d50ab211 */ /* 0x080fe400078210ff */
[-C--:B------:R-:W-:Y:S02]  /*bb50*/  @!P6 LEA.HI.X R5, R23, R3.reuse, R5, 0x2, P2 ;  /* 0x000000031705e211 */ /* 0x080fe400010f1405 */
[----:B------:R-:W-:Y:S02]  /*bb60*/  @!P3 LEA.HI.X R11, R213, R3, R89, 0x2, P1 ;  /* 0x00000003d50bb211 */ /* 0x000fe400008f1459 */
[----:B------:R-:W-:Y:S01]  /*bb70*/  ISETP.GE.AND P1, PT, R210, UR4, PT ;  /* 0x00000004d2007c0c */ /* 0x000fe2000bf26270 */
[----:B------:R3:W-:Y:S01]  /*bb80*/  @!P6 ST.E.64 desc[UR36][R4.64], R56 ;  /* 0x000000380400e985 */ /* 0x0007e2000c101b24 */
[-C--:B--2---:R-:W-:Y:S02]  /*bb90*/  @!P4 LEA R6, P6, R212, R2.reuse, 0x2 ;  /* 0x00000002d406c211 */ /* 0x084fe400078c10ff */
[----:B------:R-:W-:Y:S01]  /*bba0*/  ISETP.GE.AND P2, PT, R209, UR4, PT ;  /* 0x00000004d1007c0c */ /* 0x000fe2000bf46270 */
[----:B------:R2:W-:Y:S01]  /*bbb0*/  @!P3 ST.E.64 desc[UR36][R10.64], R60 ;  /* 0x0000003c0a00b985 */ /* 0x0005e2000c101b24 */
[----:B------:R-:W-:-:S02]  /*bbc0*/  @!P5 LEA R12, P3, R211, R2, 0x2 ;  /* 0x00000002d30cd211 */ /* 0x000fc400078610ff */
[-C--:B------:R-:W-:Y:S02]  /*bbd0*/  @!P4 LEA.HI.X R7, R212, R3.reuse, R88, 0x2, P6 ;  /* 0x00000003d407c211 */ /* 0x080fe400030f1458 */
[----:B------:R-:W-:-:S03]  /*bbe0*/  @!P5 LEA.HI.X R13, R211, R3, R22, 0x2, P3 ;  /* 0x00000003d30dd211 */ /* 0x000fc600018f1416 */
[----:B------:R4:W-:Y:S01]  /*bbf0*/  @!P4 ST.E.64 desc[UR36][R6.64], R64 ;  /* 0x000000400600c985 */ /* 0x0009e2000c101b24 */
[----:B------:R-:W-:Y:S02]  /*bc00*/  ISETP.GE.AND P4, PT, R208, UR4, PT ;  /* 0x00000004d0007c0c */ /* 0x000fe4000bf86270 */
[CC--:B-1----:R-:W-:Y:S01]  /*bc10*/  @!P1 LEA R8, P3, R210.reuse, R2.reuse, 0x2 ;  /* 0x00000002d2089211 */ /* 0x0c2fe200078610ff */
[----:B------:R1:W-:Y:S01]  /*bc20*/  @!P5 ST.E.64 desc[UR36][R12.64], R68 ;  /* 0x000000440c00d985 */ /* 0x0003e2000c101b24 */
[----:B------:R-:W-:Y:S02]  /*bc30*/  ISETP.GE.AND P5, PT, R207, UR4, PT ;  /* 0x00000004cf007c0c */ /* 0x000fe4000bfa6270 */
[----:B------:R-:W-:Y:S02]  /*bc40*/  @!P1 LEA.HI.X R9, R210, R3, R16, 0x2, P3 ;  /* 0x00000003d2099211 */ /* 0x000fe400018f1410 */
[----:B---3--:R-:W-:-:S03]  /*bc50*/  @!P2 LEA R4, P6, R209, R2, 0x2 ;  /* 0x00000002d104a211 */ /* 0x008fc600078c10ff */
[----:B------:R3:W-:Y:S01]  /*bc60*/  @!P1 ST.E.64 desc[UR36][R8.64], R72 ;  /* 0x0000004808009985 */ /* 0x0007e2000c101b24 */
[-C--:B------:R-:W-:Y:S02]  /*bc70*/  @!P2 LEA.HI.X R5, R209, R3.reuse, R229, 0x2, P6 ;  /* 0x00000003d105a211 */ /* 0x080fe400030f14e5 */
[----:B------:R-:W-:Y:S02]  /*bc80*/  ISETP.GE.AND P1, PT, R206, UR4, PT ;  /* 0x00000004ce007c0c */ /* 0x000fe4000bf26270 */
[CC--:B--2---:R-:W-:Y:S01]  /*bc90*/  @!P4 LEA R10, P3, R208.reuse, R2.reuse, 0x2 ;  /* 0x00000002d00ac211 */ /* 0x0c4fe200078610ff */
[----:B------:R2:W-:Y:S01]  /*bca0*/  @!P2 ST.E.64 desc[UR36][R4.64], R76 ;  /* 0x0000004c0400a985 */ /* 0x0005e2000c101b24 */
[----:B----4-:R-:W-:Y:S02]  /*bcb0*/  @!P5 LEA R6, P6, R207, R2, 0x2 ;  /* 0x00000002cf06d211 */ /* 0x010fe400078c10ff */
[----:B------:R-:W-:Y:S02]  /*bcc0*/  ISETP.GE.AND P2, PT, R205, UR4, PT ;  /* 0x00000004cd007c0c */ /* 0x000fe4000bf46270 */
[----:B------:R-:W-:-:S02]  /*bcd0*/  @!P4 LEA.HI.X R11, R208, R3, R228, 0x2, P3 ;  /* 0x00000003d00bc211 */ /* 0x000fc400018f14e4 */
[----:B------:R-:W-:Y:S02]  /*bce0*/  ISETP.GE.AND P3, PT, R204, UR4, PT ;  /* 0x00000004cc007c0c */ /* 0x000fe4000bf66270 */
[----:B------:R-:W-:Y:S01]  /*bcf0*/  @!P5 LEA.HI.X R7, R207, R3, R227, 0x2, P6 ;  /* 0x00000003cf07d211 */ /* 0x000fe200030f14e3 */
[----:B------:R-:W-:Y:S01]  /*bd00*/  @!P4 ST.E.64 desc[UR36][R10.64], R80 ;  /* 0x000000500a00c985 */ /* 0x000fe2000c101b24 */
[----:B-1----:R-:W-:-:S03]  /*bd10*/  @!P1 LEA R12, P4, R206, R2, 0x2 ;  /* 0x00000002ce0c9211 */ /* 0x002fc600078810ff */
[----:B------:R1:W-:Y:S01]  /*bd20*/  @!P5 ST.E.64 desc[UR36][R6.64], R84 ;  /* 0x000000540600d985 */ /* 0x0003e2000c101b24 */
[----:B------:R-:W-:Y:S02]  /*bd30*/  ISETP.GE.AND P5, PT, R203, UR4, PT ;  /* 0x00000004cb007c0c */ /* 0x000fe4000bfa6270 */
[-C--:B------:R-:W-:Y:S02]  /*bd40*/  @!P1 LEA.HI.X R13, R206, R3.reuse, R226, 0x2, P4 ;  /* 0x00000003ce0d9211 */ /* 0x080fe400020f14e2 */
[CC--:B---3--:R-:W-:Y:S02]  /*bd50*/  @!P2 LEA R8, P6, R205.reuse, R2.reuse, 0x2 ;  /* 0x00000002cd08a211 */ /* 0x0c8fe400078c10ff */
[----:B--2---:R-:W-:Y:S01]  /*bd60*/  @!P3 LEA R4, P4, R204, R2, 0x2 ;  /* 0x00000002cc04b211 */ /* 0x004fe200078810ff */
[----:B------:R2:W-:Y:S01]  /*bd70*/  @!P1 ST.E.64 desc[UR36][R12.64], R20 ;  /* 0x000000140c009985 */ /* 0x0005e2000c101b24 */
[----:B------:R-:W-:Y:S02]  /*bd80*/  @!P2 LEA.HI.X R9, R205, R3, R225, 0x2, P6 ;  /* 0x00000003cd09a211 */ /* 0x000fe400030f14e1 */
[----:B------:R-:W-:-:S02]  /*bd90*/  ISETP.GE.AND P1, PT, R202, UR4, PT ;  /* 0x00000004ca007c0c */ /* 0x000fc4000bf26270 */
[-C--:B------:R-:W-:Y:S01]  /*bda0*/  @!P3 LEA.HI.X R5, R204, R3.reuse, R224, 0x2, P4 ;  /* 0x00000003cc05b211 */ /* 0x080fe200020f14e0 */
[----:B------:R3:W-:Y:S01]  /*bdb0*/  @!P2 ST.E.64 desc[UR36][R8.64], R120 ;  /* 0x000000780800a985 */ /* 0x0007e2000c101b24 */
[----:B------:R-:W-:Y:S02]  /*bdc0*/  ISETP.GE.AND P4, PT, R201, UR4, PT ;  /* 0x00000004c9007c0c */ /* 0x000fe4000bf86270 */
[----:B-1----:R-:W-:Y:S01]  /*bdd0*/  @!P5 LEA R6, P6, R203, R2, 0x2 ;  /* 0x00000002cb06d211 */ /* 0x002fe200078c10ff */
[----:B------:R4:W-:Y:S01]  /*bde0*/  @!P3 ST.E.64 desc[UR36][R4.64], R122 ;  /* 0x0000007a0400b985 */ /* 0x0009e2000c101b24 */
[----:B------:R-:W-:Y:S02]  /*bdf0*/  ISETP.GE.AND P2, PT, R200, UR4, PT ;  /* 0x00000004c8007c0c */ /* 0x000fe4000bf46270 */
[----:B------:R-:W-:Y:S02]  /*be00*/  ISETP.GE.AND P3, PT, R199, UR4, PT ;  /* 0x00000004c7007c0c */ /* 0x000fe4000bf66270 */
[----:B------:R-:W-:-:S02]  /*be10*/  @!P5 LEA.HI.X R7, R203, R3, R223, 0x2, P6 ;  /* 0x00000003cb07d211 */ /* 0x000fc400030f14df */
[----:B------:R-:W-:-:S03]  /*be20*/  @!P1 LEA R10, P6, R202, R2, 0x2 ;  /* 0x00000002ca0a9211 */ /* 0x000fc600078c10ff */
[----:B------:R4:W-:Y:S01]  /*be30*/  @!P5 ST.E.64 desc[UR36][R6.64], R100 ;  /* 0x000000640600d985 */ /* 0x0009e2000c101b24 */
[CC--:B--2---:R-:W-:Y:S02]  /*be40*/  @!P4 LEA R12, P5, R201.reuse, R2.reuse, 0x2 ;  /* 0x00000002c90cc211 */ /* 0x0c4fe400078a10ff */
        /* <DEDUP_REMOVED lines=10> */
.L_x_5687:
[----:B------:R-:W-:Y:S05]  /*bef0*/  BSYNC B1 ;  /* 0x0000000000017941 */ /* 0x000fea0003800000 */
.L_x_5686:
        /* <DEDUP_REMOVED lines=15> */
[CC--:B------:R-:W-:Y:S02]  /*bff0*/  @!P4 LEA R6, P6, R214.reuse, R4.reuse, 0x2 ;  /* 0x00000004d606c211 */ /* 0x0c0fe400078c10ff */
[----:B------:R-:W-:Y:S01]  /*c000*/  @!P1 LEA R10, P5, R11, R4, 0x2 ;  /* 0x000000040b0a9211 */ /* 0x000fe200078a10ff */
[----:B------:R0:W-:Y:S01]  /*c010*/  @!P3 ST.E.64 desc[UR36][R2.64], R26 ;  /* 0x0000001a0200b985 */ /* 0x0001e2000c101b24 */
[----:B------:R-:W-:-:S02]  /*c020*/  @!P4 LEA.HI.X R7, R214, R5, R90, 0x2, P6 ;  /* 0x00000005d607c211 */ /* 0x000fc400030f145a */
[----:B------:R-:W-:Y:S02]  /*c030*/  ISETP.GE.AND P3, PT, R194, UR4, PT ;  /* 0x00000004c2007c0c */ /* 0x000fe4000bf66270 */
[-C--:B------:R-:W-:Y:S01]  /*c040*/  @!P2 LEA R12, P6, R9, R4.reuse, 0x2 ;  /* 0x00000004090ca211 */ /* 0x080fe200078c10ff */
[----:B------:R1:W-:Y:S01]  /*c050*/  @!P4 ST.E.64 desc[UR36][R6.64], R30 ;  /* 0x0000001e0600c985 */ /* 0x0003e2000c101b24 */
[-C--:B------:R-:W-:Y:S02]  /*c060*/  @!P1 LEA.HI.X R11, R11, R5.reuse, R0, 0x2, P5 ;  /* 0x000000050b0b9211 */ /* 0x080fe400028f1400 */
[----:B------:R-:W-:Y:S02]  /*c070*/  SHF.R.S32.HI R0, RZ, 0x1f, R195 ;  /* 0x0000001fff007819 */ /* 0x000fe400000114c3 */
[----:B------:R-:W-:Y:S02]  /*c080*/  @!P0 LEA R8, P5, R195, R4, 0x2 ;  /* 0x00000004c3088211 */ /* 0x000fe400078a10ff */
[----:B------:R-:W-:-:S02]  /*c090*/  @!P2 LEA.HI.X R13, R9, R5, R13, 0x2, P6 ;  /* 0x00000005090da211 */ /* 0x000fc400030f140d */
[----:B------:R-:W-:Y:S02]  /*c0a0*/  @!P0 LEA.HI.X R9, R195, R5, R0, 0x2, P5 ;  /* 0x00000005c3098211 */ /* 0x000fe400028f1400 */
[----:B------:R-:W-:Y:S02]  /*c0b0*/  ISETP.GE.AND P4, PT, R193, UR4, PT ;  /* 0x00000004c1007c0c */ /* 0x000fe4000bf86270 */
[----:B------:R-:W-:Y:S01]  /*c0c0*/  ISETP.GE.AND P5, PT, R192, UR4, PT ;  /* 0x00000004c0007c0c */ /* 0x000fe2000bfa6270 */
[----:B------:R-:W-:Y:S01]  /*c0d0*/  @!P0 ST.E.64 desc[UR36][R8.64], R34 ;  /* 0x0000002208008985 */ /* 0x000fe2000c101b24 */
[----:B------:R-:W-:Y:S02]  /*c0e0*/  SHF.R.S32.HI R0, RZ, 0x1f, R193 ;  /* 0x0000001fff007819 */ /* 0x000fe400000114c1 */
[----:B------:R-:W-:Y:S01]  /*c0f0*/  SHF.R.S32.HI R21, RZ, 0x1f, R192 ;  /* 0x0000001fff157819 */ /* 0x000fe200000114c0 */
[----:B------:R2:W-:Y:S01]  /*c100*/  @!P1 ST.E.64 desc[UR36][R10.64], R38 ;  /* 0x000000260a009985 */ /* 0x0005e2000c101b24 */
[----:B0-----:R-:W-:-:S03]  /*c110*/  @!P3 LEA R2, P1, R194, R4, 0x2 ;  /* 0x00000004c202b211 */ /* 0x001fc600078210ff */
[----:B------:R0:W-:Y:S01]  /*c120*/  @!P2 ST.E.64 desc[UR36][R12.64], R42 ;  /* 0x0000002a0c00a985 */ /* 0x0001e2000c101b24 */
[-C--:B------:R-:W-:Y:S02]  /*c130*/  @!P3 LEA.HI.X R3, R194, R5.reuse, R15, 0x2, P1 ;  /* 0x00000005c203b211 */ /* 0x080fe400008f140f */
[----:B------:R-:W-:Y:S02]  /*c140*/  ISETP.GE.AND P1, PT, R213, UR4, PT ;  /* 0x00000004d5007c0c */ /* 0x000fe4000bf26270 */
[----:B------:R-:W-:Y:S01]  /*c150*/  ISETP.GE.AND P2, PT, R23, UR4, PT ;  /* 0x0000000417007c0c */ /* 0x000fe2000bf46270 */
[----:B------:R3:W-:Y:S01]  /*c160*/  @!P3 ST.E.64 desc[UR36][R2.64], R46 ;  /* 0x0000002e0200b985 */ /* 0x0007e2000c101b24 */
[CC--:B-1----:R-:W-:Y:S02]  /*c170*/  @!P4 LEA R6, P0, R193.reuse, R4.reuse, 0x2 ;  /* 0x00000004c106c211 */ /* 0x0c2fe400078010ff */
[----:B------:R-:W-:Y:S02]  /*c180*/  @!P5 LEA R14, P6, R192, R4, 0x2 ;  /* 0x00000004c00ed211 */ /* 0x000fe400078c10ff */
[----:B------:R-:W-:-:S02]  /*c190*/  @!P4 LEA.HI.X R7, R193, R5, R0, 0x2, P0 ;  /* 0x00000005c107c211 */ /* 0x000fc400000f1400 */
[----:B------:R-:W-:Y:S02]  /*c1a0*/  ISETP.GE.AND P0, PT, R212, UR4, PT ;  /* 0x00000004d4007c0c */ /* 0x000fe4000bf06270 */
[----:B------:R-:W-:Y:S01]  /*c1b0*/  @!P5 LEA.HI.X R15, R192, R5, R21, 0x2, P6 ;  /* 0x00000005c00fd211 */ /* 0x000fe200030f1415 */
        /* <DEDUP_REMOVED lines=8> */
[----:B------:R-:W-:Y:S02]  /*c240*/  ISETP.GE.AND P3, PT, R209, UR4, PT ;  /* 0x00000004d1007c0c */ /* 0x000fe4000bf66270 */
[----:B------:R-:W-:Y:S02]  /*c250*/  @!P2 LEA.HI.X R9, R23, R5, R0, 0x2, P6 ;  /* 0x000000051709a211 */ /* 0x000fe400030f1400 */
[----:B0-----:R-:W-:-:S03]  /*c260*/  @!P0 LEA R12, P6, R212, R4, 0x2 ;  /* 0x00000004d40c8211 */ /* 0x001fc600078c10ff */
[----:B------:R0:W-:Y:S01]  /*c270*/  @!P2 ST.E.64 desc[UR36][R8.64], R58 ;  /* 0x0000003a0800a985 */ /* 0x0001e2000c101b24 */
[-C--:B------:R-:W-:Y:S02]  /*c280*/  @!P0 LEA.HI.X R13, R212, R5.reuse, R88, 0x2, P6 ;  /* 0x00000005d40d8211 */ /* 0x080fe400030f1458 */
[CC--:B---3--:R-:W-:Y:S01]  /*c290*/  @!P5 LEA R2, P6, R211.reuse, R4.reuse, 0x2 ;  /* 0x00000004d302d211 */ /* 0x0c8fe200078c10ff */
[----:B------:R3:W-:Y:S01]  /*c2a0*/  @!P1 ST.E.64 desc[UR36][R10.64], R62 ;  /* 0x0000003e0a009985 */ /* 0x0007e2000c101b24 */
[----:B------:R-:W-:Y:S02]  /*c2b0*/  ISETP.GE.AND P2, PT, R208, UR4, PT ;  /* 0x00000004d0007c0c */ /* 0x000fe4000bf46270 */
[----:B------:R-:W-:Y:S01]  /*c2c0*/  @!P5 LEA.HI.X R3, R211, R5, R22, 0x2, P6 ;  /* 0x00000005d303d211 */ /* 0x000fe200030f1416 */
[----:B------:R4:W-:Y:S01]  /*c2d0*/  @!P0 ST.E.64 desc[UR36][R12.64], R66 ;  /* 0x000000420c008985 */ /* 0x0009e2000c101b24 */
[-C--:B-1----:R-:W-:Y:S02]  /*c2e0*/  @!P4 LEA R6, P0, R210, R4.reuse, 0x2 ;  /* 0x00000004d206c211 */ /* 0x082fe400078010ff */
[----:B--2---:R-:W-:Y:S01]  /*c2f0*/  @!P3 LEA R14, P6, R209, R4, 0x2 ;  /* 0x00000004d10eb211 */ /* 0x004fe200078c10ff */
[----:B------:R1:W-:Y:S01]  /*c300*/  @!P5 ST.E.64 desc[UR36][R2.64], R70 ;  /* 0x000000460200d985 */ /* 0x0003e2000c101b24 */
[----:B------:R-:W-:-:S02]  /*c310*/  ISETP.GE.AND P1, PT, R207, UR4, PT ;  /* 0x00000004cf007c0c */ /* 0x000fc4000bf26270 */
[-C--:B------:R-:W-:Y:S02]  /*c320*/  @!P4 LEA.HI.X R7, R210, R5.reuse, R16, 0x2, P0 ;  /* 0x00000005d207c211 */ /* 0x080fe400000f1410 */
[----:B------:R-:W-:Y:S02]  /*c330*/  ISETP.GE.AND P0, PT, R206, UR4, PT ;  /* 0x00000004ce007c0c */ /* 0x000fe4000bf06270 */
[----:B------:R-:W-:Y:S01]  /*c340*/  @!P3 LEA.HI.X R15, R209, R5, R229, 0x2, P6 ;  /* 0x00000005d10fb211 */ /* 0x000fe200030f14e5 */
[----:B------:R2:W-:Y:S01]  /*c350*/  @!P4 ST.E.64 desc[UR36][R6.64], R74 ;  /* 0x0000004a0600c985 */ /* 0x0005e2000c101b24 */
[----:B0-----:R-:W-:-:S03]  /*c360*/  @!P2 LEA R8, P4, R208, R4, 0x2 ;  /* 0x00000004d008a211 */ /* 0x001fc600078810ff */
[----:B------:R-:W-:Y:S01]  /*c370*/  @!P3 ST.E.64 desc[UR36][R14.64], R78 ;  /* 0x0000004e0e00b985 */ /* 0x000fe2000c101b24 */
[----:B------:R-:W-:Y:S02]  /*c380*/  ISETP.GE.AND P3, PT, R205, UR4, PT ;  /* 0x00000004cd007c0c */ /* 0x000fe4000bf66270 */
[CC--:B---3--:R-:W-:Y:S02]  /*c390*/  @!P1 LEA R10, P5, R207.reuse, R4.reuse, 0x2 ;  /* 0x00000004cf0a9211 */ /* 0x0c8fe400078a10ff */
[-C--:B------:R-:W-:Y:S02]  /*c3a0*/  @!P2 LEA.HI.X R9, R208, R5.reuse, R228, 0x2, P4 ;  /* 0x00000005d009a211 */ /* 0x080fe400020f14e4 */
[----:B----4-:R-:W-:Y:S02]  /*c3b0*/  @!P0 LEA R12, P6, R206, R4, 0x2 ;  /* 0x00000004ce0c8211 */ /* 0x010fe400078c10ff */
[----:B------:R-:W-:Y:S01]  /*c3c0*/  ISETP.GE.AND P4, PT, R204, UR4, PT ;  /* 0x00000004cc007c0c */ /* 0x000fe2000bf86270 */
[----:B------:R0:W-:Y:S01]  /*c3d0*/  @!P2 ST.E.64 desc[UR36][R8.64], R82 ;  /* 0x000000520800a985 */ /* 0x0001e2000c101b24 */
[----:B------:R-:W-:-:S02]  /*c3e0*/  @!P1 LEA.HI.X R11, R207, R5, R227, 0x2, P5 ;  /* 0x00000005cf0b9211 */ /* 0x000fc400028f14e3 */
[-C--:B------:R-:W-:Y:S02]  /*c3f0*/  @!P0 LEA.HI.X R13, R206, R5.reuse, R226, 0x2, P6 ;  /* 0x00000005ce0d8211 */ /* 0x080fe400030f14e2 */
[----:B------:R-:W-:Y:S01]  /*c400*/  ISETP.GE.AND P2, PT, R203, UR4, PT ;  /* 0x00000004cb007c0c */ /* 0x000fe2000bf46270 */
[----:B------:R3:W-:Y:S01]  /*c410*/  @!P1 ST.E.64 desc[UR36][R10.64], R86 ;  /* 0x000000560a009985 */ /* 0x0007e2000c101b24 */
[----:B-1----:R-:W-:Y:S02]  /*c420*/  @!P3 LEA R2, P5, R205, R4, 0x2 ;  /* 0x00000004cd02b211 */ /* 0x002fe400078a10ff */
[----:B------:R-:W-:Y:S01]  /*c430*/  ISETP.GE.AND P1, PT, R202, UR4, PT ;  /* 0x00000004ca007c0c */ /* 0x000fe2000bf26270 */
[----:B------:R1:W-:Y:S01]  /*c440*/  @!P0 ST.E.64 desc[UR36][R12.64], R124 ;  /* 0x0000007c0c008985 */ /* 0x0003e2000c101b24 */
[----:B------:R-:W-:Y:S02]  /*c450*/  ISETP.GE.AND P0, PT, R201, UR4, PT ;  /* 0x00000004c9007c0c */ /* 0x000fe4000bf06270 */
[----:B------:R-:W-:-:S02]  /*c460*/  @!P3 LEA.HI.X R3, R205, R5, R225, 0x2, P5 ;  /* 0x00000005cd03b211 */ /* 0x000fc400028f14e1 */
[----:B------:R-:W-:Y:S02]  /*c470*/  ISETP.GE.AND P5, PT, R200, UR4, PT ;  /* 0x00000004c8007c0c */ /* 0x000fe4000bfa6270 */
[CC--:B--2---:R-:W-:Y:S01]  /*c480*/  @!P4 LEA R6, P6, R204.reuse, R4.reuse, 0x2 ;  /* 0x00000004cc06c211 */ /* 0x0c4fe200078c10ff */
[----:B------:R2:W-:Y:S01]  /*c490*/  @!P3 ST.E.64 desc[UR36][R2.64], R126 ;  /* 0x0000007e0200b985 */ /* 0x0005e2000c101b24 */
[CC--:B0-----:R-:W-:Y:S02]  /*c4a0*/  @!P2 LEA R8, P3, R203.reuse, R4.reuse, 0x2 ;  /* 0x00000004cb08a211 */ /* 0x0c1fe400078610ff */
[-C--:B------:R-:W-:Y:S02]  /*c4b0*/  @!P4 LEA.HI.X R7, R204, R5.reuse, R224, 0x2, P6 ;  /* 0x00000005cc07c211 */ /* 0x080fe400030f14e0 */
[-C--:B---3--:R-:W-:Y:S02]  /*c4c0*/  @!P1 LEA R10, P6, R202, R4.reuse, 0x2 ;  /* 0x00000004ca0a9211 */ /* 0x088fe400078c10ff */
[----:B------:R-:W-:Y:S01]  /*c4d0*/  @!P2 LEA.HI.X R9, R203, R5, R223, 0x2, P3 ;  /* 0x00000005cb09a211 */ /* 0x000fe200018f14df */
[----:B------:R2:W-:Y:S01]  /*c4e0*/  @!P4 ST.E.64 desc[UR36][R6.64], R128 ;  /* 0x000000800600c985 */ /* 0x0005e2000c101b24 */
[----:B-1----:R-:W-:-:S02]  /*c4f0*/  @!P0 LEA R12, P4, R201, R4, 0x2 ;  /* 0x00000004c90c8211 */ /* 0x002fc400078810ff */
[----:B------:R-:W-:Y:S01]  /*c500*/  @!P5 LEA R14, P3, R200, R4, 0x2 ;  /* 0x00000004c80ed211 */ /* 0x000fe200078610ff */
[----:B------:R2:W-:Y:S01]  /*c510*/  @!P2 ST.E.64 desc[UR36][R8.64], R102 ;  /* 0x000000660800a985 */ /* 0x0005e2000c101b24 */
[-C--:B------:R-:W-:Y:S02]  /*c520*/  @!P1 LEA.HI.X R11, R202, R5.reuse, R222, 0x2, P6 ;  /* 0x00000005ca0b9211 */ /* 0x080fe400030f14de */
        /* <DEDUP_REMOVED lines=11> */
.L_x_5676:
[----:B------:R-:W-:Y:S01]  /*c5e0*/  R2UR UR4, R197 ;  /* 0x00000000c50472ca */ /* 0x000fe200000e0000 */
[----:B------:R-:W-:Y:S01]  /*c5f0*/  ULDC.64 UR8, c[0x0][0xc00] ;  /* 0x0003000000087ab9 */ /* 0x000fe20000000a00 */
[----:B------:R-:W-:Y:S01]  /*c600*/  R2UR UR11, R215 ;  /* 0x00000000d70b72ca */ /* 0x000fe200000e0000 */
[----:B------:R-:W-:Y:S01]  /*c610*/  UISETP.NE.U32.AND UP0, UPT, UR8, URZ, UPT ;  /* 0x0000003f0800728c */ /* 0x000fe2000bf05070 */
[----:B------:R-:W-:-:S03]  /*c620*/  R2UR UR10, R22 ;  /* 0x00000000160a72ca */ /* 0x000fc600000e0000 */
        /* <DEDUP_REMOVED lines=32> */
.L_x_5688:
        /* <DEDUP_REMOVED lines=8> */
[----:B------:R-:W-:Y:S02]  /*c8b0*/  IMAD.U32 R3, RZ, RZ, UR43 ;  /* 0x0000002bff037e24 */ /* 0x000fe4000f8e00ff */
[----:B-1---5:R-:W-:-:S03]  /*c8c0*/  IMAD R2, R0, R9, RZ ;  /* 0x0000000900027224 */ /* 0x022fc600078e02ff */
        /* <DEDUP_REMOVED lines=52> */
.L_x_5690:
[----:B------:R-:W-:Y:S05]  /*cc10*/  BSYNC B1 ;  /* 0x0000000000017941 */ /* 0x000fea0003800000 */
.L_x_5689:
[----:B------:R-:W-:-:S13]  /*cc20*/  R2UR UR8, R22 ;  /* 0x00000000160872ca */ /* 0x000fda00000e0000 */
[----:B------:R-:W-:-:S06]  /*cc30*/  UISETP.GT.AND UP0, UPT, UR8, 0x1, UPT ;  /* 0x000000010800788c */ /* 0x000fcc000bf04270 */
[----:B------:R-:W-:-:S13]  /*cc40*/  PLOP3.LUT P0, PT, PT, PT, UP0, 0x80, 0x0 ;  /* 0x000000000000781c */ /* 0x000fda0003f0f008 */
[----:B------:R-:W-:Y:S05]  /*cc50*/  @P0 BRA `(.L_x_5685) ;  /* 0x0000000800000947 */ /* 0x000fea0003800000 */
[----:B------:R-:W1:Y:S01]  /*cc60*/  LDC R11, c[0x0][0xbe8] ;  /* 0x0002fa00ff0b7b82 */ /* 0x000e620000000800 */
[----:B------:R-:W-:Y:S01]  /*cc70*/  ULDC.64 UR14, c[0x0][0xaa0] ;  /* 0x0002a800000e7ab9 */ /* 0x000fe20000000a00 */
[----:B------:R-:W-:Y:S01]  /*cc80*/  R2UR UR16, R198 ;  /* 0x00000000c61072ca */ /* 0x000fe200000e0000 */
[----:B------:R-:W-:Y:S01]  /*cc90*/  UIMAD UR10, UR21, UR14, URZ ;  /* 0x0000000e150a72a4 */ /* 0x000fe2000f8e023f */
[----:B------:R-:W-:Y:S01]  /*cca0*/  IMAD R2, R19, 0x20, R216 ;  /* 0x0000002013027824 */ /* 0x000fe200078e02d8 */
[----:B------:R-:W-:Y:S01]  /*ccb0*/  UIMAD.WIDE.U32 UR8, UR4, UR14, URZ ;  /* 0x0000000e040872a5 */ /* 0x000fe2000f8e003f */
[----:B------:R-:W-:Y:S01]  /*ccc0*/  VIADD R8, R216, UR43 ;  /* 0x0000002bd8087c36 */ /* 0x000fe20008000000 */
[----:B------:R-:W-:Y:S01]  /*ccd0*/  UIMAD UR10, UR4, UR15, UR10 ;  /* 0x0000000f040a72a4 */ /* 0x000fe2000f8e020a */
[----:B------:R-:W-:Y:S01]  /*cce0*/  VIADD R6, R2, UR43 ;  /* 0x0000002b02067c36 */ /* 0x000fe20008000000 */
[----:B------:R-:W-:Y:S02]  /*ccf0*/  BSSY B1, `(.L_x_5691) ;  /* 0x0000040000017945 */ /* 0x000fe40003800000 */
[----:B------:R-:W-:Y:S01]  /*cd00*/  UIADD3 UR9, UR9, UR10, URZ ;  /* 0x0000000a09097290 */ /* 0x000fe2000fffe03f */
[----:B0-----:R-:W-:-:S02]  /*cd10*/  IMAD.MOV.U32 R5, RZ, RZ, R6 ;  /* 0x000000ffff057224 */ /* 0x001fc400078e0006 */
        /* <DEDUP_REMOVED lines=20> */
[----:B------:R-:W-:Y:S02]  /*ce60*/  IMAD.U32 R2, RZ, RZ, UR12 ;  /* 0x0000000cff027e24 */ /* 0x000fe4000f8e00ff */
[C---:B------:R-:W-:Y:S01]  /*ce70*/  IMAD R9, R5.reuse, UR9, R4 ;  /* 0x0000000905097c24 */ /* 0x040fe2000f8e0204 */
[----:B------:R-:W-:Y:S01]  /*ce80*/  SHF.R.S32.HI R4, RZ, 0x1f, R7 ;  /* 0x0000001fff047819 */ /* 0x000fe20000011407 */
[----:B------:R-:W-:Y:S01]  /*ce90*/  IMAD.WIDE.U32 R2, R5, UR8, R2 ;  /* 0x0000000805027c25 */ /* 0x000fe2000f8e0002 */
[----:B------:R-:W-:-:S03]  /*cea0*/  ULDC.64 UR8, c[0x0][0xad8] ;  /* 0x0002b60000087ab9 */ /* 0x000fc60000000a00 */
        /* <DEDUP_REMOVED lines=36> */
.L_x_5692:
[----:B------:R-:W-:Y:S05]  /*d0f0*/  BSYNC B1 ;  /* 0x0000000000017941 */ /* 0x000fea0003800000 */
.L_x_5691:
        /* <DEDUP_REMOVED lines=17> */
.L_x_5694:
[----:B------:R-:W-:Y:S05]  /*d210*/  BSYNC B1 ;  /* 0x0000000000017941 */ /* 0x000fea0003800000 */
.L_x_5693:
        /* <DEDUP_REMOVED lines=17> */
.L_x_5696:
[----:B------:R-:W-:Y:S05]  /*d330*/  BSYNC B1 ;  /* 0x0000000000017941 */ /* 0x000fea0003800000 */
.L_x_5695:
        /* <DEDUP_REMOVED lines=12> */
[-C--:B--2---:R-:W-:Y:S02]  /*d400*/  @!P3 LEA.HI.X R15, R7, R5.reuse, R12, 0x1, P0 ;  /* 0x00000005070fb211 */ /* 0x084fe400000f0c0c */
[-C--:B------:R-:W-:Y:S02]  /*d410*/  @!P4 LEA.HI.X R9, R9, R5.reuse, R6, 0x1, P1 ;  /* 0x000000050909c211 */ /* 0x080fe400008f0c06 */
[----:B------:R-:W-:Y:S01]  /*d420*/  @!P5 LEA.HI.X R3, R13, R5, R10, 0x1, P2 ;  /* 0x000000050d03d211 */ /* 0x000fe200010f0c0a */
[----:B------:R1:W-:Y:S04]  /*d430*/  @!P3 ST.E.128 desc[UR36][R14.64], RZ ;  /* 0x000000ff0e00b985 */ /* 0x0003e8000c101d24 */
[----:B------:R1:W-:Y:S04]  /*d440*/  @!P4 ST.E.128 desc[UR36][R8.64], RZ ;  /* 0x000000ff0800c985 */ /* 0x0003e8000c101d24 */
[----:B------:R1:W-:Y:S02]  /*d450*/  @!P5 ST.E.128 desc[UR36][R2.64], RZ ;  /* 0x000000ff0200d985 */ /* 0x0003e4000c101d24 */
.L_x_5685:
[----:B------:R-:W-:Y:S05]  /*d460*/  BSYNC B0 ;  /* 0x0000000000007941 */ /* 0x000fea0003800000 */
.L_x_5675:
[----:B------:R-:W-:Y:S02]  /*d470*/  ULDC UR4, c[0x0][0xc3c] ;  /* 0x00030f0000047ab9 */ /* 0x000fe40000000800 */
[----:B------:R-:W-:-:S06]  /*d480*/  UISETP.GE.AND UP0, UPT, UR7, UR4, UPT ;  /* 0x000000040700728c */ /* 0x000fcc000bf06270 */
[----:B------:R-:W-:-:S13]  /*d490*/  PLOP3.LUT P0, PT, PT, PT, UP0, 0x80, 0x0 ;  /* 0x000000000000781c */ /* 0x000fda0003f0f008 */
[----:B------:R-:W-:Y:S05]  /*d4a0*/  @!P0 BRA `(.L_x_5697) ;  /* 0xffffff3800c08947 */ /* 0x000fea000383ffff */
[----:B------:R-:W-:Y:S05]  /*d4b0*/  EXIT ;  /* 0x000000000000794d */ /* 0x000fea0003800000 */
.L_x_5632:
        /* <DEDUP_REMOVED lines=16> */
.L_x_5698:
        /* <DEDUP_REMOVED lines=43> */
.L_x_5702:
        /* <DEDUP_REMOVED lines=35> */
.L_x_5700:
        /* <DEDUP_REMOVED lines=13> */
.L_x_5703:
        /* <DEDUP_REMOVED lines=62> */
.L_x_5704:
        /* <DEDUP_REMOVED lines=12> */
[----:B0-----:R-:W-:-:S05]  /*e010*/  IADD3 R11, RZ, -R3, RZ ;  /* 0x80000003ff0b7210 */ /* 0x001fca0007ffe0ff */
        /* <DEDUP_REMOVED lines=48> */
.L_x_5705:
[----:B------:R-:W-:-:S05]  /*e320*/  LOP3.LUT R17, RZ, R2, RZ, 0x33, !PT ;  /* 0x00000002ff117212 */ /* 0x000fca00078e33ff */
[----:B------:R-:W-:Y:S01]  /*e330*/  IMAD.IADD R17, R6, 0x1, R17 ;  /* 0x0000000106117824 */ /* 0x000fe200078e0211 */
[----:B------:R-:W-:Y:S06]  /*e340*/  BRA `(.L_x_5706) ;  /* 0x0000000000147947 */ /* 0x000fec0003800000 */
.L_x_5701:
[----:B------:R-:W-:Y:S01]  /*e350*/  ULDC UR4, c[0x0][0xc3c] ;  /* 0x00030f0000047ab9 */ /* 0x000fe20000000800 */
[----:B------:R-:W-:Y:S02]  /*e360*/  IMAD.MOV.U32 R17, RZ, RZ, RZ ;  /* 0x000000ffff117224 */ /* 0x000fe400078e00ff */
[----:B------:R-:W-:Y:S02]  /*e370*/  IMAD.U32 R16, RZ, RZ, UR6 ;  /* 0x00000006ff107e24 */ /* 0x000fe4000f8e00ff */
[----:B------:R-:W-:Y:S02]  /*e380*/  IMAD.MOV.U32 R18, RZ, RZ, RZ ;  /* 0x000000ffff127224 */ /* 0x000fe400078e00ff */
[----:B------:R-:W-:-:S07]  /*e390*/  IMAD.U32 R19, RZ, RZ, UR4 ;  /* 0x00000004ff137e24 */ /* 0x000fce000f8e00ff */
.L_x_5706:
[----:B------:R-:W-:-:S13]  /*e3a0*/  ISETP.NE.AND P0, PT, R7, RZ, PT ;  /* 0x000000ff0700720c */ /* 0x000fda0003f05270 */
[----:B------:R-:W0:Y:S01]  /*e3b0*/  @!P0 S2R R3, SR_CgaCtaId ;  /* 0x0000000000038919 */ /* 0x000e220000008800 */
[----:B------:R-:W-:-:S04]  /*e3c0*/  @!P0 MOV R2, 0x400 ;  /* 0x0000040000028802 */ /* 0x000fc80000000f00 */
[----:B0-----:R-:W-:-:S05]  /*e3d0*/  @!P0 LEA R2, R3, R2, 0x18 ;  /* 0x0000000203028211 */ /* 0x001fca00078ec0ff */
[----:B------:R1:W-:Y:S01]  /*e3e0*/  @!P0 STS.128 [R2+0x308d0], R16 ;  /* 0x0308d01002008388 */ /* 0x0003e20000000c00 */
[----:B------:R-:W-:Y:S06]  /*e3f0*/  BAR.ARV 0x5, 0x180 ;  /* 0x0146000000007b1d */ /* 0x000fec0000002000 */
.L_x_5699:
        /* <DEDUP_REMOVED lines=30> */
.L_x_5772:
[----:B0-----:R-:W0:Y:S02]  /*e5e0*/  LDC.64 R2, c[0x0][0xc88] ;  /* 0x00032200ff027b82 */ /* 0x001e240000000a00 */
[----:B0-----:R-:W-:-:S05]  /*e5f0*/  IMAD.WIDE R2, R19, 0x4, R2 ;  /* 0x0000000413027825 */ /* 0x001fca00078e0202 */
[----:B------:R-:W2:Y:S01]  /*e600*/  LDG.E R29, desc[UR36][R2.64] ;  /* 0x00000024021d7981 */ /* 0x000ea2000c1e1900 */
        /* <DEDUP_REMOVED lines=14> */
[----:B-1----:R1:W2:Y:S01]  /*e6f0*/  @P0 LDG.E R6, desc[UR36][R2.64] ;  /* 0x0000002402060981 */ /* 0x0022a2000c1e1900 */
        /* <DEDUP_REMOVED lines=31> */
.L_x_5708:
        /* <DEDUP_REMOVED lines=9> */
.L_x_5709:
        /* <DEDUP_REMOVED lines=9> */
.L_x_5710:
[----:B------:R-:W4:Y:S01]  /*ea10*/  LDL R4, [R1+0xc] ;  /* 0x00000c0001047983 */ /* 0x000f220000100800 */
[----:B012---:R-:W0:Y:S01]  /*ea20*/  LDC R0, c[0x0][0x448] ;  /* 0x00011200ff007b82 */ /* 0x007e220000000800 */
[----:B-----5:R-:W-:Y:S01]  /*ea30*/  IMAD.IADD R37, R37, 0x1, -R6 ;  /* 0x0000000125257824 */ /* 0x020fe200078e0a06 */
[----:B------:R-:W-:Y:S01]  /*ea40*/  LOP3.LUT R23, R23, 0xffffff7f, RZ, 0xc0, !PT ;  /* 0xffffff7f17177812 */ /* 0x000fe200078ec0ff */
[----:B------:R-:W-:Y:S01]  /*ea50*/  BSSY B0, `(.L_x_5711) ;  /* 0x0000038000007945 */ /* 0x000fe20003800000 */
[----:B0-----:R-:W-:Y:S01]  /*ea60*/  ISETP.NE.AND P0, PT, R0, 0x1, PT ;  /* 0x000000010000780c */ /* 0x001fe20003f05270 */
[----:B------:R-:W-:-:S04]  /*ea70*/  IMAD.SHL.U32 R0, R17, 0x80, RZ ;  /* 0x0000008011007824 */ /* 0x000fc800078e00ff */
[----:B------:R-:W-:-:S08]  /*ea80*/  VIADD R0, R0, 0x7f ;  /* 0x0000007f00007836 */ /* 0x000fd00000000000 */
[----:B---3--:R-:W0:Y:S01]  /*ea90*/  @P0 LDC R3, c[0x0][0x44c] ;  /* 0x00011300ff030b82 */ /* 0x008e220000000800 */
[----:B------:R-:W-:-:S07]  /*eaa0*/  @P0 LOP3.LUT R23, R23, 0x80, RZ, 0xfc, !PT ;  /* 0x0000008017170812 */ /* 0x000fce00078efcff */
[----:B------:R-:W1:Y:S01]  /*eab0*/  @P0 LDC R5, c[0x0][0x450] ;  /* 0x00011400ff050b82 */ /* 0x000e620000000800 */
[----:B0-----:R-:W-:-:S05]  /*eac0*/  @P0 IMAD.HI.U32 R2, R0, R3, RZ ;  /* 0x0000000300020227 */ /* 0x001fca00078e00ff */
[----:B-1----:R-:W-:Y:S01]  /*ead0*/  @P0 SHF.R.U32.HI R0, RZ, R5, R2 ;  /* 0x00000005ff000219 */ /* 0x002fe20000011602 */
[----:B------:R-:W-:-:S04]  /*eae0*/  VIADD R2, R37, 0x5f ;  /* 0x0000005f25027836 */ /* 0x000fc80000000000 */
[----:B------:R-:W-:Y:S01]  /*eaf0*/  IMAD.HI R2, R2, 0x2aaaaaab, RZ ;  /* 0x2aaaaaab02027827 */ /* 0x000fe200078e02ff */
[----:B----4-:R-:W-:-:S05]  /*eb00*/  IADD3 R3, R37, 0x60, -R4 ;  /* 0x0000006025037810 */ /* 0x010fca0007ffe804 */
[----:B------:R-:W-:Y:S01]  /*eb10*/  IMAD.IADD R0, R3, 0x1, R0 ;  /* 0x0000000103007824 */ /* 0x000fe200078e0200 */
[----:B------:R-:W-:-:S03]  /*eb20*/  SHF.R.U32.HI R3, RZ, 0x1f, R2 ;  /* 0x0000001fff037819 */ /* 0x000fc60000011602 */
[----:B------:R-:W-:Y:S01]  /*eb30*/  IMAD.HI R4, R0, 0x2aaaaaab, RZ ;  /* 0x2aaaaaab00047827 */ /* 0x000fe200078e02ff */
[----:B------:R-:W-:Y:S02]  /*eb40*/  LEA.HI.SX32 R0, R2, R3, 0x1c ;  /* 0x0000000302007211 */ /* 0x000fe400078fe2ff */
[----:B------:R-:W-:Y:S02]  /*eb50*/  LOP3.LUT R2, R18, 0xff000000, RZ, 0xc0, !PT ;  /* 0xff00000012027812 */ /* 0x000fe400078ec0ff */
[----:B------:R-:W-:Y:S02]  /*eb60*/  SHF.R.U32.HI R3, RZ, 0x1f, R4 ;  /* 0x0000001fff037819 */ /* 0x000fe40000011604 */
[----:B------:R-:W-:Y:S02]  /*eb70*/  SHF.R.U32.HI R2, RZ, 0x8, R2 ;  /* 0x00000008ff027819 */ /* 0x000fe40000011602 */
[----:B------:R-:W-:-:S04]  /*eb80*/  LEA.HI.SX32 R3, R4, R3, 0x1c ;  /* 0x0000000304037211 */ /* 0x000fc800078fe2ff */
[----:B------:R-:W-:Y:S02]  /*eb90*/  VIMNMX R0, R0, R3, PT ;  /* 0x0000000300007248 */ /* 0x000fe40003fe0100 */
[----:B------:R-:W-:Y:S02]  /*eba0*/  LOP3.LUT R3, R18, 0xff0000, RZ, 0xc0, !PT ;  /* 0x00ff000012037812 */ /* 0x000fe400078ec0ff */
[----:B------:R-:W-:Y:S02]  /*ebb0*/  ISETP.GE.AND P0, PT, R0, 0x1, PT ;  /* 0x000000010000780c */ /* 0x000fe40003f06270 */
[----:B------:R-:W-:Y:S01]  /*ebc0*/  LEA.HI R2, R3, R2, RZ, 0x10 ;  /* 0x0000000203027211 */ /* 0x000fe200078f80ff */
[----:B------:R-:W-:-:S03]  /*ebd0*/  IMAD.MOV.U32 R3, RZ, RZ, RZ ;  /* 0x000000ffff037224 */ /* 0x000fc600078e00ff */
[----:B------:R-:W-:-:S07]  /*ebe0*/  LOP3.LUT R4, R2, 0xff, RZ, 0xc0, !PT ;  /* 0x000000ff02047812 */ /* 0x000fce00078ec0ff */
        /* <DEDUP_REMOVED lines=30> */
.L_x_5712:
[----:B------:R-:W-:Y:S05]  /*edd0*/  BSYNC B0 ;  /* 0x0000000000007941 */ /* 0x000fea0003800000 */
.L_x_5711:
        /* <DEDUP_REMOVED lines=24> */
.L_x_5714:
        /* <DEDUP_REMOVED lines=20> */
.L_x_5717:
[----:B------:R-:W-:Y:S05]  /*f0a0*/  BSYNC B6 ;  /* 0x0000000000067941 */ /* 0x000fea0003800000 */
.L_x_5716:
        /* <DEDUP_REMOVED lines=20> */
.L_x_5720:
        /* <DEDUP_REMOVED lines=15> */
.L_x_5719:
[----:B------:R-:W-:Y:S05]  /*f2e0*/  BSYNC B6 ;  /* 0x0000000000067941 */ /* 0x000fea0003800000 */
.L_x_5718:
        /* <DEDUP_REMOVED lines=22> */
[----:B------:R-:W-:Y:S02]  /*f450*/  LOP3.LUT R26, R18, 0xffff, RZ, 0xc0, !PT ;  /* 0x0000ffff121a7812 */ /* 0x000fe400078ec0ff */
[----:B--2---:R-:W-:Y:S02]  /*f460*/  IADD3 R25, R2, -0x1, RZ ;  /* 0xffffffff02197810 */ /* 0x004fe40007ffe0ff */
[----:B------:R-:W1:Y:S03]  /*f470*/  @P2 LDC R2, c[0x0][0x438] ;  /* 0x00010e00ff022b82 */ /* 0x000e660000000800 */
[----:B------:R-:W-:-:S05]  /*f480*/  IMAD R0, R25, 0x60, R20 ;  /* 0x0000006019007824 */ /* 0x000fca00078e0214 */
[C---:B------:R-:W-:Y:S01]  /*f490*/  ISETP.GE.AND P0, PT, R0.reuse, R37, PT ;  /* 0x000000250000720c */ /* 0x040fe20003f06270 */
[----:B---3--:R-:W-:-:S03]  /*f4a0*/  IMAD.IADD R0, R0, 0x1, R21 ;  /* 0x0000000100007824 */ /* 0x008fc600078e0215 */
[----:B------:R-:W-:Y:S01]  /*f4b0*/  ISETP.GT.U32.OR P0, PT, R20, 0x5f, P0 ;  /* 0x0000005f1400780c */ /* 0x000fe20000704470 */
[----:B0-----:R-:W-:-:S04]  /*f4c0*/  @P2 IMAD.HI.U32 R3, R0, R3, RZ ;  /* 0x0000000300032227 */ /* 0x001fc800078e00ff */
[----:B------:R-:W-:Y:S01]  /*f4d0*/  IMAD.MOV.U32 R4, RZ, RZ, R0 ;  /* 0x000000ffff047224 */ /* 0x000fe200078e0000 */
[----:B-1----:R-:W-:-:S07]  /*f4e0*/  @P2 SHF.R.U32.HI R4, RZ, R2, R3 ;  /* 0x00000002ff042219 */ /* 0x002fce0000011603 */
[----:B------:R-:W0:Y:S01]  /*f4f0*/  @!P0 LDC.64 R2, c[0x0][0x428] ;  /* 0x00010a00ff028b82 */ /* 0x000e220000000a00 */
[----:B------:R-:W-:-:S04]  /*f500*/  IMAD.MOV R5, RZ, RZ, -R4 ;  /* 0x000000ffff057224 */ /* 0x000fc800078e0a04 */
[----:B------:R-:W-:Y:S01]  /*f510*/  IMAD R0, R6, R5, R0 ;  /* 0x0000000506007224 */ /* 0x000fe200078e0200 */
[----:B----4-:R-:W-:Y:S02]  /*f520*/  SHF.R.S32.HI R6, RZ, 0x1f, R30 ;  /* 0x0000001fff067819 */ /* 0x010fe4000001141e */
[----:B------:R-:W-:-:S03]  /*f530*/  @!P0 SHF.R.S32.HI R5, RZ, 0x1f, R4 ;  /* 0x0000001fff058819 */ /* 0x000fc60000011404 */
[----:B------:R0:W-:Y:S02]  /*f540*/  STL [R1+0x8], R6 ;  /* 0x0000080601007387 */ /* 0x0001e40000100800 */
[-C--:B0-----:R-:W-:Y:S02]  /*f550*/  @!P0 IMAD R6, R6, R2.reuse, RZ ;  /* 0x0000000206068224 */ /* 0x081fe400078e02ff */
[----:B------:R-:W-:-:S04]  /*f560*/  @!P0 IMAD.WIDE.U32 R4, R30, R2, R4 ;  /* 0x000000021e048225 */ /* 0x000fc800078e0004 */
[----:B------:R-:W-:Y:S02]  /*f570*/  @!P0 IMAD R6, R30, R3, R6 ;  /* 0x000000031e068224 */ /* 0x000fe400078e0206 */
[----:B------:R-:W0:Y:S01]  /*f580*/  @!P0 LDC.64 R2, c[0x0][0x418] ;  /* 0x00010600ff028b82 */ /* 0x000e220000000a00 */
[----:B------:R-:W-:Y:S01]  /*f590*/  ISETP.GE.AND P2, PT, R31, UR4, PT ;  /* 0x000000041f007c0c */ /* 0x000fe2000bf46270 */
[----:B------:R-:W-:-:S12]  /*f5a0*/  @!P0 IMAD.IADD R6, R5, 0x1, R6 ;  /* 0x0000000105068824 */ /* 0x000fd800078e0206 */
[----:B------:R-:W-:Y:S02]  /*f5b0*/  @P2 LOP3.LUT R23, R23, 0x4, RZ, 0xfc, !PT ;  /* 0x0000000417172812 */ /* 0x000fe400078efcff */
[----:B0-----:R-:W-:-:S04]  /*f5c0*/  @!P0 LEA R2, P1, R4, R2, 0x2 ;  /* 0x0000000204028211 */ /* 0x001fc800078210ff */
[----:B------:R-:W-:Y:S01]  /*f5d0*/  @!P0 LEA.HI.X R3, R4, R3, R6, 0x2, P1 ;  /* 0x0000000304038211 */ /* 0x000fe200008f1406 */
[----:B------:R-:W-:Y:S01]  /*f5e0*/  IMAD.MOV.U32 R4, RZ, RZ, RZ ;  /* 0x000000ffff047224 */ /* 0x000fe200078e00ff */
[----:B------:R-:W-:Y:S02]  /*f5f0*/  ISETP.GE.AND P1, PT, R33, UR4, PT ;  /* 0x0000000421007c0c */ /* 0x000fe4000bf26270 */
[----:B------:R-:W-:-:S03]  /*f600*/  LOP3.LUT R23, R23, 0xfffffffd, RZ, 0xc0, !PT ;  /* 0xfffffffd17177812 */ /* 0x000fc600078ec0ff */
[----:B------:R0:W5:Y:S01]  /*f610*/  @!P0 LDG.E R4, desc[UR36][R2.64] ;  /* 0x0000002402048981 */ /* 0x000162000c1e1900 */
[----:B------:R-:W-:-:S07]  /*f620*/  ISETP.GE.AND P0, PT, R32, UR4, PT ;  /* 0x0000000420007c0c */ /* 0x000fce000bf06270 */
[----:B------:R-:W-:Y:S01]  /*f630*/  @P1 LOP3.LUT R23, R23, 0x2, RZ, 0xfc, !PT ;  /* 0x0000000217171812 */ /* 0x000fe200078efcff */
[----:B0-----:R-:W-:-:S03]  /*f640*/  IMAD.U32 R2, RZ, RZ, UR38 ;  /* 0x00000026ff027e24 */ /* 0x001fc6000f8e00ff */
[----:B------:R-:W-:-:S04]  /*f650*/  LOP3.LUT R23, R23, 0xfffffffe, RZ, 0xc0, !PT ;  /* 0xfffffffe17177812 */ /* 0x000fc800078ec0ff */
[----:B------:R-:W-:Y:S01]  /*f660*/  @P0 LOP3.LUT R23, R23, 0x1, RZ, 0xfc, !PT ;  /* 0x0000000117170812 */ /* 0x000fe200078efcff */
[----:B------:R-:W-:Y:S06]  /*f670*/  BRA.DIV UR5, `(.L_x_5721) ;  /* 0x0000004605187947 */ /* 0x000fec000b800000 */
.L_x_5789:
        /* <DEDUP_REMOVED lines=8> */
.L_x_5722:
        /* <DEDUP_REMOVED lines=23> */
.L_x_5790:
[----:B------:R-:W-:Y:S05]  /*f870*/  BSYNC B0 ;  /* 0x0000000000007941 */ /* 0x000fea0003800000 */
.L_x_5723:
        /* <DEDUP_REMOVED lines=90> */
.L_x_5804:
        /* <DEDUP_REMOVED lines=12> */
.L_x_5726:
        /* <DEDUP_REMOVED lines=10> */
.L_x_5727:
        /* <DEDUP_REMOVED lines=35> */
.L_x_5729:
[----:B------:R-:W-:Y:S05]  /*101b0*/  BSYNC B6 ;  /* 0x0000000000067941 */ /* 0x000fea0003800000 */
.L_x_5728:
[----:B------:R-:W3:Y:S01]  /*101c0*/  LDL.LU.64 R2, [R1+0x18] ;  /* 0x0000180001027983 */ /* 0x000ee20000300a00 */
[----:B------:R-:W0:Y:S01]  /*101d0*/  LDC R0, c[0x0][0x448] ;  /* 0x00011200ff007b82 */ /* 0x000e220000000800 */
[----:B------:R-:W-:Y:S02]  /*101e0*/  ULDC.64 UR4, c[0x0][0x2d8] ;  /* 0x0000b60000047ab9 */ /* 0x000fe40000000a00 */
[----:B------:R-:W4:Y:S04]  /*101f0*/  LDL.LU R20, [R1+0x10] ;  /* 0x0000100001147983 */ /* 0x000f280000300800 */
[----:B------:R1:W5:Y:S01]  /*10200*/  LDL R9, [R1+0xc] ;  /* 0x00000c0001097983 */ /* 0x0003620000100800 */
[----:B------:R-:W2:Y:S01]  /*10210*/  S2R R21, SR_TID.X ;  /* 0x0000000000157919 */ /* 0x000ea20000002100 */
[----:B0-----:R-:W-:-:S13]  /*10220*/  ISETP.NE.AND P6, PT, R0, 0x1, PT ;  /* 0x000000010000780c */ /* 0x001fda0003fc5270 */
[----:B------:R-:W0:Y:S01]  /*10230*/  @P6 LDC R4, c[0x0][0x44c] ;  /* 0x00011300ff046b82 */ /* 0x000e220000000800 */
[----:B--2---:R-:W-:-:S07]  /*10240*/  LOP3.LUT R21, R21, 0x7f, RZ, 0xc0, !PT ;  /* 0x0000007f15157812 */ /* 0x004fce00078ec0ff */
[----:B------:R-:W2:Y:S01]  /*10250*/  @P6 LDC R5, c[0x0][0x450] ;  /* 0x00011400ff056b82 */ /* 0x000ea20000000800 */
[----:B------:R-:W-:Y:S02]  /*10260*/  SHF.R.U32.HI R0, RZ, 0x3, R21 ;  /* 0x00000003ff007819 */ /* 0x000fe40000011615 */
[----:B------:R-:W1:Y:S02]  /*10270*/  S2R R21, SR_TID.X ;  /* 0x0000000000157919 */ /* 0x000e640000002100 */
[----:B-1----:R-:W-:-:S05]  /*10280*/  IMAD.SHL.U32 R21, R21, 0x10, RZ ;  /* 0x0000001015157824 */ /* 0x002fca00078e00ff */
[----:B------:R-:W-:-:S05]  /*10290*/  LOP3.LUT R21, R0, 0x70, R21, 0xf8, !PT ;  /* 0x0000007000157812 */ /* 0x000fca00078ef815 */
[----:B------:R-:W-:-:S04]  /*102a0*/  IMAD R0, R17, 0x80, R21 ;  /* 0x0000008011007824 */ /* 0x000fc800078e0215 */
[----:B0-----:R-:W-:-:S04]  /*102b0*/  @P6 IMAD.HI.U32 R6, R0, R4, RZ ;  /* 0x0000000400066227 */ /* 0x001fc800078e00ff */
[----:B------:R-:W-:Y:S01]  /*102c0*/  IMAD.MOV.U32 R4, RZ, RZ, R0 ;  /* 0x000000ffff047224 */ /* 0x000fe200078e0000 */
[----:B--2---:R-:W-:-:S05]  /*102d0*/  @P6 SHF.R.U32.HI R4, RZ, R5, R6 ;  /* 0x00000005ff046219 */ /* 0x004fca0000011606 */
[----:B------:R-:W-:Y:S02]  /*102e0*/  IMAD.MOV R6, RZ, RZ, -R4 ;  /* 0x000000ffff067224 */ /* 0x000fe400078e0a04 */
[----:B---3--:R-:W-:Y:S02]  /*102f0*/  IMAD.MOV.U32 R3, RZ, RZ, R35 ;  /* 0x000000ffff037224 */ /* 0x008fe400078e0023 */
[----:B------:R-:W-:-:S04]  /*10300*/  IMAD.WIDE.U32 R2, R26, UR4, R2 ;  /* 0x000000041a027c25 */ /* 0x000fc8000f8e0002 */
[----:B------:R-:W-:Y:S01]  /*10310*/  IMAD R3, R26, UR5, R3 ;  /* 0x000000051a037c24 */ /* 0x000fe2000f8e0203 */
[----:B------:R-:W-:Y:S02]  /*10320*/  ULDC.64 UR4, c[0x0][0x2e0] ;  /* 0x0000b80000047ab9 */ /* 0x000fe40000000a00 */
[----:B----4-:R-:W-:Y:S02]  /*10330*/  IMAD R5, R20, UR4, RZ ;  /* 0x0000000414057c24 */ /* 0x010fe4000f8e02ff */
[----:B------:R-:W-:-:S04]  /*10340*/  IMAD.WIDE.U32 R2, R29, UR4, R2 ;  /* 0x000000041d027c25 */ /* 0x000fc8000f8e0002 */
[----:B------:R-:W-:Y:S01]  /*10350*/  IMAD R5, R29, UR5, R5 ;  /* 0x000000051d057c24 */ /* 0x000fe2000f8e0205 */
[----:B------:R-:W0:Y:S01]  /*10360*/  S2R R20, SR_TID.X ;  /* 0x0000000000147919 */ /* 0x000e220000002100 */
[----:B------:R-:W-:Y:S02]  /*10370*/  ULDC.64 UR4, c[0x0][0x2d0] ;  /* 0x0000b40000047ab9 */ /* 0x000fe40000000a00 */
[----:B------:R-:W-:Y:S02]  /*10380*/  IMAD.IADD R3, R3, 0x1, R5 ;  /* 0x0000000103037824 */ /* 0x000fe400078e0205 */
[----:B------:R-:W1:Y:S01]  /*10390*/  LDC R5, c[0x0][0x448] ;  /* 0x00011200ff057b82 */ /* 0x000e620000000800 */
        /* <DEDUP_REMOVED lines=102> */
.L_x_5821:
        /* <DEDUP_REMOVED lines=12> */
.L_x_5732:
[----:B------:R-:W-:Y:S05]  /*10ac0*/  BSYNC B0 ;  /* 0x0000000000007941 */ /* 0x000fea0003800000 */
.L_x_5731:
[----:B------:R-:W-:Y:S01]  /*10ad0*/  NOP ;  /* 0x0000000000007918 */ /* 0x000fe20000000000 */
[----:B------:R-:W-:-:S13]  /*10ae0*/  PLOP3.LUT P0, PT, PT, PT, PT, 0x80, 0x0 ;  /* 0x000000000000781c */ /* 0x000fda0003f0f070 */
.L_x_5733:
        /* <DEDUP_REMOVED lines=20> */
.L_x_5822:
[----:B------:R-:W-:Y:S05]  /*10c30*/  BSYNC B0 ;  /* 0x0000000000007941 */ /* 0x000fea0003800000 */
.L_x_5734:
        /* <DEDUP_REMOVED lines=11> */
.L_x_5750:
        /* <DEDUP_REMOVED lines=26> */
[----:B------:R-:W-:Y:S02]  /*10e90*/  MOV R0, RZ ;  /* 0x000000ff00007202 */ /* 0x000fe40000000f00 */
[----:B--2---:R-:W-:-:S04]  /*10ea0*/  @!P5 LEA R4, P0, R2, R4, 0x2 ;  /* 0x000000040204d211 */ /* 0x004fc800078010ff */
        /* <DEDUP_REMOVED lines=15> */
.L_x_5738:
[----:B------:R-:W-:Y:S01]  /*10fa0*/  IMAD R6, R27, 0x8, R22 ;  /* 0x000000081b067824 */ /* 0x000fe200078e0216 */
[----:B------:R-:W-:Y:S01]  /*10fb0*/  SHF.L.U32 R3, R28, 0x1f, RZ ;  /* 0x0000001f1c037819 */ /* 0x000fe200000006ff */
[----:B------:R-:W-:Y:S03]  /*10fc0*/  BSSY B1, `(.L_x_5739) ;  /* 0x0000003000017945 */ /* 0x000fe60003800000 */
[----:B------:R-:W0:Y:S02]  /*10fd0*/  SYNCS.PHASECHK.TRANS64.TRYWAIT P0, [R6+URZ+0x30840], R3 ;  /* 0x03084003060075a7 */ /* 0x000e24000800017f */
[----:B0-----:R-:W-:Y:S05]  /*10fe0*/  @!P0 BRA `(.L_x_5740) ;  /* 0x0000003c00dc8947 */ /* 0x001fea0003800000 */
.L_x_5823:
[----:B------:R-:W-:Y:S05]  /*10ff0*/  BSYNC B1 ;  /* 0x0000000000017941 */ /* 0x000fea0003800000 */
.L_x_5739:
        /* <DEDUP_REMOVED lines=63> */
.L_x_5837:
        /* <DEDUP_REMOVED lines=11> */
.L_x_5742:
        /* <DEDUP_REMOVED lines=10> */
.L_x_5743:
[----:B------:R2:W-:Y:S01]  /*11540*/  SYNCS.ARRIVE.TRANS64.A1T0 RZ, [R6+URZ+0x30830], RZ ;  /* 0x030830ff06ff79a7 */ /* 0x0005e2000810003f */
[----:B------:R-:W-:Y:S05]  /*11550*/  @!P5 BRA `(.L_x_5744) ;  /* 0x000000000004d947 */ /* 0x000fea0003800000 */
[----:B------:R-:W-:Y:S01]  /*11560*/  BPT.TRAP 0x1 ;  /* 0x000000040000795c */ /* 0x000fe20000300000 */
.L_x_5744:
[----:B-1----:R-:W-:Y:S01]  /*11570*/  SHF.L.U32 R2, R17, 0x1f, RZ ;  /* 0x0000001f11027819 */ /* 0x002fe200000006ff */
[----:B--2---:R-:W-:Y:S01]  /*11580*/  IMAD R6, R10, 0x8, R22 ;  /* 0x000000080a067824 */ /* 0x004fe200078e0216 */
[----:B------:R-:W-:Y:S01]  /*11590*/  BSSY B1, `(.L_x_5745) ;  /* 0x0000004000017945 */ /* 0x000fe20003800000 */
[----:B0-----:R-:W-:Y:S02]  /*115a0*/  IMAD R7, R29, -0x60, R37 ;  /* 0xffffffa01d077824 */ /* 0x001fe400078e0225 */
[----:B------:R-:W0:Y:S02]  /*115b0*/  SYNCS.PHASECHK.TRANS64.TRYWAIT P0, [R6+URZ+0x30860], R2 ;  /* 0x03086002060075a7 */ /* 0x000e24000800017f */
[----:B0-----:R-:W-:Y:S05]  /*115c0*/  @!P0 BRA `(.L_x_5746) ;  /* 0x0000004000588947 */ /* 0x001fea0003800000 */
.L_x_5838:
[----:B------:R-:W-:Y:S05]  /*115d0*/  BSYNC B1 ;  /* 0x0000000000017941 */ /* 0x000fea0003800000 */
.L_x_5745:
        /* <DEDUP_REMOVED lines=60> */
.L_x_5852:
        /* <DEDUP_REMOVED lines=29> */
.L_x_5748:
        /* <DEDUP_REMOVED lines=10> */
.L_x_5749:
        /* <DEDUP_REMOVED lines=8> */
.L_x_5737:
[----:B------:R-:W-:Y:S05]  /*11c90*/  BSYNC B0 ;  /* 0x0000000000007941 */ /* 0x000fea0003800000 */
.L_x_5736:
        /* <DEDUP_REMOVED lines=17> */
.L_x_5752:
[----:B------:R-:W-:Y:S05]  /*11db0*/  BSYNC B0 ;  /* 0x0000000000007941 */ /* 0x000fea0003800000 */
.L_x_5751:
[----:B------:R-:W-:-:S13]  /*11dc0*/  LOP3.LUT P0, RZ, R23, 0x10, RZ, 0xc0, !PT ;  /* 0x0000001017ff7812 */ /* 0x000fda000780c0ff */
[----:B------:R-:W-:Y:S05]  /*11dd0*/  @!P0 BRA `(.L_x_5753) ;  /* 0x0000000000048947 */ /* 0x000fea0003800000 */
[----:B------:R-:W-:Y:S01]  /*11de0*/  BPT.TRAP 0x1 ;  /* 0x000000040000795c */ /* 0x000fe20000300000 */
.L_x_5753:
[----:B------:R-:W-:Y:S01]  /*11df0*/  IMAD R0, R27, 0x8, R22 ;  /* 0x000000081b007824 */ /* 0x000fe200078e0216 */
[----:B0-----:R-:W-:Y:S01]  /*11e00*/  SHF.L.U32 R3, R28, 0x1f, RZ ;  /* 0x0000001f1c037819 */ /* 0x001fe200000006ff */
[----:B------:R-:W-:Y:S01]  /*11e10*/  BSSY B0, `(.L_x_5754) ;  /* 0x0000004000007945 */ /* 0x000fe20003800000 */
[----:B------:R-:W-:Y:S02]  /*11e20*/  IMAD R6, R25, -0x60, R37 ;  /* 0xffffffa019067824 */ /* 0x000fe400078e0225 */
[----:B------:R-:W0:Y:S02]  /*11e30*/  SYNCS.PHASECHK.TRANS64.TRYWAIT P0, [R0+URZ+0x30860], R3 ;  /* 0x03086003000075a7 */ /* 0x000e24000800017f */
[----:B0-----:R-:W-:Y:S05]  /*11e40*/  @!P0 BRA `(.L_x_5755) ;  /* 0x00000040005c8947 */ /* 0x001fea0003800000 */
.L_x_5853:
[----:B------:R-:W-:Y:S05]  /*11e50*/  BSYNC B0 ;  /* 0x0000000000007941 */ /* 0x000fea0003800000 */
.L_x_5754:
        /* <DEDUP_REMOVED lines=65> */
.L_x_5867:
        /* <DEDUP_REMOVED lines=13> */
.L_x_5757:
        /* <DEDUP_REMOVED lines=10> */
.L_x_5758:
[----:B------:R1:W-:Y:S01]  /*123e0*/  SYNCS.ARRIVE.TRANS64.A1T0 RZ, [R0+URZ+0x30850], RZ ;  /* 0x030850ff00ff79a7 */ /* 0x0003e2000810003f */
[----:B------:R-:W-:-:S05]  /*123f0*/  VIADD R27, R27, 0x1 ;  /* 0x000000011b1b7836 */ /* 0x000fca0000000000 */
[----:B------:R-:W-:-:S04]  /*12400*/  ISETP.NE.AND P0, PT, R27, 0x2, PT ;  /* 0x000000021b00780c */ /* 0x000fc80003f05270 */
[----:B0-----:R-:W-:Y:S02]  /*12410*/  SEL R3, RZ, 0x1, P0 ;  /* 0x00000001ff037807 */ /* 0x001fe40000000000 */
[----:B------:R-:W-:Y:S02]  /*12420*/  SEL R27, R27, RZ, P0 ;  /* 0x000000ff1b1b7207 */ /* 0x000fe40000000000 */
[----:B-1----:R-:W-:-:S07]  /*12430*/  LOP3.LUT R28, R28, R3, RZ, 0x3c, !PT ;  /* 0x000000031c1c7212 */ /* 0x002fce00078e3cff */
.L_x_5715:
[----:B------:R-:W-:Y:S05]  /*12440*/  BSYNC B7 ;  /* 0x0000000000077941 */ /* 0x000fea0003800000 */
.L_x_5713:
        /* <DEDUP_REMOVED lines=8> */
[----:B------:R1:W2:Y:S01]  /*124d0*/  LDS.128 R16, [R22+0x308d0] ;  /* 0x0308d00016107984 */ /* 0x0002a20000000c00 */
[----:B------:R-:W-:Y:S06]  /*124e0*/  BAR.ARV 0x4, 0x180 ;  /* 0x0106000000007b1d */ /* 0x000fec0000002000 */
[----:B------:R-:W-:Y:S05]  /*124f0*/  BRA `(.L_x_5760) ;  /* 0x0000000c00d47947 */ /* 0x000fea0003800000 */
.L_x_5759:
        /* <DEDUP_REMOVED lines=43> */
.L_x_5877:
[----:B------:R-:W-:Y:S02]  /*127b0*/  ULDC UR4, c[0x0][0xc38] ;  /* 0x00030e0000047ab9 */ /* 0x000fe40000000800 */
[----:B------:R-:W-:-:S04]  /*127c0*/  IMAD.U32 R5, RZ, RZ, UR4 ;  /* 0x00000004ff057e24 */ /* 0x000fc8000f8e00ff */
[----:B-1----:R-:W-:-:S04]  /*127d0*/  IMAD R14, R14, R5, RZ ;  /* 0x000000050e0e7224 */ /* 0x002fc800078e02ff */
[----:B------:R-:W-:-:S05]  /*127e0*/  IMAD.IADD R7, R7, 0x1, R14 ;  /* 0x0000000107077824 */ /* 0x000fca00078e020e */
[----:B------:R-:W-:-:S13]  /*127f0*/  ISETP.GT.AND P6, PT, R7, R0, PT ;  /* 0x000000000700720c */ /* 0x000fda0003fc4270 */
[----:B------:R-:W-:Y:S05]  /*12800*/  @P6 BRA `(.L_x_5762) ;  /* 0x0000000000a46947 */ /* 0x000fea0003800000 */
.L_x_5765:
        /* <DEDUP_REMOVED lines=35> */
.L_x_5885:
[----:B------:R-:W-:Y:S02]  /*12a40*/  ULDC UR4, c[0x0][0xc38] ;  /* 0x00030e0000047ab9 */ /* 0x000fe40000000800 */
[----:B------:R-:W-:-:S04]  /*12a50*/  IMAD.U32 R5, RZ, RZ, UR4 ;  /* 0x00000004ff057e24 */ /* 0x000fc8000f8e00ff */
[----:B-1----:R-:W-:-:S04]  /*12a60*/  IMAD R14, R14, R5, RZ ;  /* 0x000000050e0e7224 */ /* 0x002fc800078e02ff */
[----:B------:R-:W-:-:S05]  /*12a70*/  IMAD.IADD R7, R14, 0x1, R7 ;  /* 0x000000010e077824 */ /* 0x000fca00078e0207 */
[----:B------:R-:W-:-:S13]  /*12a80*/  ISETP.GT.AND P6, PT, R7, R0, PT ;  /* 0x000000000700720c */ /* 0x000fda0003fc4270 */
[----:B------:R-:W-:Y:S05]  /*12a90*/  @!P6 BRA `(.L_x_5765) ;  /* 0xfffffffc005ce947 */ /* 0x000fea000383ffff */
.L_x_5762:
        /* <DEDUP_REMOVED lines=10> */
.L_x_5890:
[----:B------:R-:W-:-:S13]  /*12b40*/  ISETP.NE.AND P0, PT, R3, RZ, PT ;  /* 0x000000ff0300720c */ /* 0x000fda0003f05270 */
[----:B------:R-:W-:Y:S05]  /*12b50*/  @!P0 BRA `(.L_x_5767) ;  /* 0x0000000000108947 */ /* 0x000fea0003800000 */
[----:B------:R-:W-:Y:S01]  /*12b60*/  UMOV UR4, 0xffffffff ;  /* 0xffffffff00047882 */ /* 0x000fe20000000000 */
[----:B-1----:R-:W-:Y:S02]  /*12b70*/  VIADD R12, R12, 0xffffffff ;  /* 0xffffffff0c0c7836 */ /* 0x002fe40000000000 */
[----:B------:R-:W-:Y:S05]  /*12b80*/  BRA.DIV UR4, `(.L_x_5768) ;  /* 0x0000004604747947 */ /* 0x000fea000b800000 */
[----:B------:R4:W1:Y:S02]  /*12b90*/  SHFL.IDX PT, R6, R2, R12, 0x1f ;  /* 0x00001f0c02067589 */ /* 0x00086400000e0000 */
.L_x_5767:
        /* <DEDUP_REMOVED lines=53> */
[----:B------:R-:W-:-:S04]  /*12ef0*/  @!P1 LOP3.LUT R5, RZ, R8, RZ, 0x33, !PT ;  /* 0x00000008ff059212 */ /* 0x000fc800078e33ff */
[----:B------:R-:W-:Y:S01]  /*12f00*/  IADD3 R3, -R5, RZ, RZ ;  /* 0x000000ff05037210 */ /* 0x000fe20007ffe1ff */
[----:B------:R-:W-:-:S04]  /*12f10*/  IMAD R5, R8, 0x1000000, R5 ;  /* 0x0100000008057824 */ /* 0x000fc800078e0205 */
[----:B------:R-:W-:-:S04]  /*12f20*/  IMAD R8, R8, R3, R6 ;  /* 0x0000000308087224 */ /* 0x000fc800078e0206 */
[----:B------:R-:W-:Y:S01]  /*12f30*/  IMAD R18, R8, 0x10000, R5 ;  /* 0x0001000008127824 */ /* 0x000fe200078e0205 */
[----:B------:R-:W-:Y:S06]  /*12f40*/  BRA `(.L_x_5770) ;  /* 0x0000000000f07947 */ /* 0x000fec0003800000 */
.L_x_5769:
        /* <DEDUP_REMOVED lines=60> */
.L_x_5770:
[----:B------:R-:W-:-:S05]  /*13310*/  LOP3.LUT R2, RZ, R2, RZ, 0x33, !PT ;  /* 0x00000002ff027212 */ /* 0x000fca00078e33ff */
[----:B------:R-:W-:Y:S01]  /*13320*/  IMAD.IADD R17, R17, 0x1, R2 ;  /* 0x0000000111117824 */ /* 0x000fe200078e0202 */
[----:B------:R-:W-:Y:S06]  /*13330*/  BRA `(.L_x_5771) ;  /* 0x00000000001c7947 */ /* 0x000fec0003800000 */
.L_x_5763:
[----:B------:R-:W-:Y:S01]  /*13340*/  UMOV UR4, URZ ;  /* 0x0000003f00047c82 */ /* 0x000fe20008000000 */
[----:B------:R-:W-:Y:S01]  /*13350*/  UMOV UR5, URZ ;  /* 0x0000003f00057c82 */ /* 0x000fe20008000000 */
[----:B------:R-:W-:Y:S01]  /*13360*/  ULDC UR6, c[0x0][0xc3c] ;  /* 0x00030f0000067ab9 */ /* 0x000fe20000000800 */
[----:B------:R-:W-:Y:S02]  /*13370*/  IMAD.MOV.U32 R16, RZ, RZ, R0 ;  /* 0x000000ffff107224 */ /* 0x000fe400078e0000 */
[----:B------:R-:W-:Y:S02]  /*13380*/  IMAD.U32 R17, RZ, RZ, UR4 ;  /* 0x00000004ff117e24 */ /* 0x000fe4000f8e00ff */
[----:B------:R-:W-:Y:S02]  /*13390*/  IMAD.U32 R18, RZ, RZ, UR5 ;  /* 0x00000005ff127e24 */ /* 0x000fe4000f8e00ff */
[----:B------:R-:W-:-:S07]  /*133a0*/  IMAD.U32 R19, RZ, RZ, UR6 ;  /* 0x00000006ff137e24 */ /* 0x000fce000f8e00ff */
.L_x_5771:
        /* <DEDUP_REMOVED lines=10> */
.L_x_5760:
[----:B------:R-:W-:Y:S02]  /*13450*/  ULDC UR4, c[0x0][0xc3c] ;  /* 0x00030f0000047ab9 */ /* 0x000fe40000000800 */
[----:B--2---:R-:W-:-:S13]  /*13460*/  ISETP.GE.AND P0, PT, R19, UR4, PT ;  /* 0x0000000413007c0c */ /* 0x004fda000bf06270 */
[----:B------:R-:W-:Y:S05]  /*13470*/  @!P0 BRA `(.L_x_5772) ;  /* 0xffffffb000588947 */ /* 0x000fea000383ffff */
[----:B------:R-:W-:Y:S05]  /*13480*/  BSYNC B8 ;  /* 0x0000000000087941 */ /* 0x000fea0003800000 */
.L_x_5707:
[----:B------:R-:W2:Y:S01]  /*13490*/  LDL.LU R0, [R1+0x24] ;  /* 0x0000240001007983 */ /* 0x000ea20000300800 */
[----:B------:R-:W-:Y:S01]  /*134a0*/  BSSY B0, `(.L_x_5773) ;  /* 0x000000b000007945 */ /* 0x000fe20003800000 */
[----:B------:R-:W3:Y:S01]  /*134b0*/  S2R R5, SR_CgaCtaId ;  /* 0x0000000000057919 */ /* 0x000ee20000008800 */
[----:B--2---:R-:W-:-:S05]  /*134c0*/  VIADD R0, R0, 0x1 ;  /* 0x0000000100007836 */ /* 0x004fca0000000000 */
[----:B-1----:R-:W-:-:S04]  /*134d0*/  LEA.HI R2, R0, R0, RZ, 0x1 ;  /* 0x0000000000027211 */ /* 0x002fc800078f08ff */
[----:B------:R-:W-:Y:S02]  /*134e0*/  LOP3.LUT R3, R2, 0xfffffffe, RZ, 0xc0, !PT ;  /* 0xfffffffe02037812 */ /* 0x000fe400078ec0ff */
[----:B------:R-:W-:-:S03]  /*134f0*/  MOV R2, 0x400 ;  /* 0x0000040000027802 */ /* 0x000fc60000000f00 */
[----:B------:R-:W-:Y:S01]  /*13500*/  IMAD.IADD R0, R0, 0x1, -R3 ;  /* 0x0000000100007824 */ /* 0x000fe200078e0a03 */
[----:B---3--:R-:W-:-:S04]  /*13510*/  LEA R4, R5, R2, 0x18 ;  /* 0x0000000205047211 */ /* 0x008fc800078ec0ff */
[----:B------:R-:W-:-:S04]  /*13520*/  SHF.L.U32 R0, R0, 0x1f, RZ ;  /* 0x0000001f00007819 */ /* 0x000fc800000006ff */
[----:B------:R-:W1:Y:S02]  /*13530*/  SYNCS.PHASECHK.TRANS64.TRYWAIT P0, [R4+URZ+0x30820], R0 ;  /* 0x03082000040075a7 */ /* 0x000e64000800017f */
[----:B-1----:R-:W-:Y:S05]  /*13540*/  @!P0 BRA `(.L_x_5774) ;  /* 0x0000003c002c8947 */ /* 0x002fea0003800000 */
.L_x_5893:
[----:B------:R-:W-:Y:S05]  /*13550*/  BSYNC B0 ;  /* 0x0000000000007941 */ /* 0x000fea0003800000 */
.L_x_5773:
[----:B------:R-:W-:-:S03]  /*13560*/  UMOV UR4, 0xffffffff ;  /* 0xffffffff00047882 */ /* 0x000fc60000000000 */
[----:B------:R-:W-:Y:S05]  /*13570*/  BRA.DIV UR4, `(.L_x_5775) ;  /* 0x0000003e04347947 */ /* 0x000fea000b800000 */
[----:B-1----:R-:W1:Y:S02]  /*13580*/  S2R R0, SR_TID.X ;  /* 0x0000000000007919 */ /* 0x002e640000002100 */
[----:B-1----:R-:W-:-:S04]  /*13590*/  SHF.R.U32.HI R0, RZ, 0x5, R0 ;  /* 0x00000005ff007819 */ /* 0x002fc80000011600 */
[----:B------:R-:W-:-:S05]  /*135a0*/  LOP3.LUT R0, R0, 0x3, RZ, 0xc0, !PT ;  /* 0x0000000300007812 */ /* 0x000fca00078ec0ff */
[----:B------:R1:W2:Y:S02]  /*135b0*/  SHFL.IDX PT, R14, R0, RZ, 0x1f ;  /* 0x00001fff000e7589 */ /* 0x0002a400000e0000 */
.L_x_5896:
[----:B--2---:R-:W-:Y:S01]  /*135c0*/  ISETP.NE.AND P0, PT, R14, RZ, PT ;  /* 0x000000ff0e00720c */ /* 0x004fe20003f05270 */
[----:B------:R-:W-:-:S12]  /*135d0*/  BSSY B0, `(.L_x_5776) ;  /* 0x0000026000007945 */ /* 0x000fd80003800000 */
[----:B------:R-:W-:Y:S05]  /*135e0*/  @P0 BRA `(.L_x_5777) ;  /* 0x0000000000900947 */ /* 0x000fea0003800000 */
[----:B------:R-:W-:-:S03]  /*135f0*/  UMOV UR4, 0xffffffff ;  /* 0xffffffff00047882 */ /* 0x000fc60000000000 */
[----:B------:R-:W-:Y:S05]  /*13600*/  BRA.DIV UR4, `(.L_x_5778) ;  /* 0x0000003e04447947 */ /* 0x000fea000b800000 */
[----:B------:R-:W-:-:S13]  /*13610*/  ELECT P6, URZ, PT ;  /* 0x00000000003f782f */ /* 0x000fda00038c0000 */
.L_x_5899:
        /* <DEDUP_REMOVED lines=8> */
.L_x_5779:
[C---:B------:R-:W-:Y:S01]  /*136a0*/  IMAD R5, R27.reuse, 0x8, R4 ;  /* 0x000000081b057824 */ /* 0x040fe200078e0204 */
[----:B------:R-:W-:Y:S01]  /*136b0*/  SHF.L.U32 R0, R28, 0x1f, RZ ;  /* 0x0000001f1c007819 */ /* 0x000fe200000006ff */
[----:B------:R-:W-:-:S03]  /*136c0*/  VIADD R27, R27, 0x1 ;  /* 0x000000011b1b7836 */ /* 0x000fc60000000000 */
[----:B------:R-:W1:Y:S02]  /*136d0*/  SYNCS.PHASECHK.TRANS64.TRYWAIT P1, [R5+URZ+0x30840], R0 ;  /* 0x03084000050075a7 */ /* 0x000e64000802017f */
[----:B------:R-:W-:-:S04]  /*136e0*/  ISETP.NE.AND P2, PT, R27, 0x2, PT ;  /* 0x000000021b00780c */ /* 0x000fc80003f45270 */
[----:B------:R-:W-:Y:S01]  /*136f0*/  SEL R3, RZ, 0x1, P2 ;  /* 0x00000001ff037807 */ /* 0x000fe20001000000 */
[----:B-1----:R-:W-:Y:S08]  /*13700*/  @!P1 BRA `(.L_x_5780) ;  /* 0x0000003c00249947 */ /* 0x002ff00003800000 */
.L_x_5900:
[----:B------:R-:W-:Y:S02]  /*13710*/  SEL R27, R27, RZ, P2 ;  /* 0x000000ff1b1b7207 */ /* 0x000fe40001000000 */
[----:B------:R-:W-:Y:S01]  /*13720*/  LOP3.LUT R2, R28, R3, RZ, 0x3c, !PT ;  /* 0x000000031c027212 */ /* 0x000fe200078e3cff */
[----:B------:R-:W-:Y:S06]  /*13730*/  @!P0 BRA `(.L_x_5781) ;  /* 0x0000000000048947 */ /* 0x000fec0003800000 */
[----:B------:R-:W-:Y:S01]  /*13740*/  BPT.TRAP 0x1 ;  /* 0x000000040000795c */ /* 0x000fe20000300000 */
.L_x_5781:
[----:B------:R-:W-:Y:S01]  /*13750*/  IMAD R27, R27, 0x8, R4 ;  /* 0x000000081b1b7824 */ /* 0x000fe200078e0204 */
[----:B------:R-:W-:-:S04]  /*13760*/  SHF.L.U32 R2, R2, 0x1f, RZ ;  /* 0x0000001f02027819 */ /* 0x000fc800000006ff */
[----:B------:R-:W2:Y:S02]  /*13770*/  SYNCS.PHASECHK.TRANS64.TRYWAIT P1, [R27+URZ+0x30840], R2 ;  /* 0x030840021b0075a7 */ /* 0x000ea4000802017f */
[----:B--2---:R-:W-:Y:S05]  /*13780*/  @!P1 BRA `(.L_x_5782) ;  /* 0x0000003c00189947 */ /* 0x004fea0003800000 */
.L_x_5901:
[----:B------:R-:W-:Y:S05]  /*13790*/  @!P0 BRA `(.L_x_5783) ;  /* 0x0000000000048947 */ /* 0x000fea0003800000 */
[----:B------:R-:W-:Y:S01]  /*137a0*/  BPT.TRAP 0x1 ;  /* 0x000000040000795c */ /* 0x000fe20000300000 */
.L_x_5783:
[----:B------:R-:W3:Y:S02]  /*137b0*/  SYNCS.PHASECHK.TRANS64.TRYWAIT P1, [R5+URZ+0x30860], R0 ;  /* 0x03086000050075a7 */ /* 0x000ee4000802017f */
[----:B---3--:R-:W-:Y:S05]  /*137c0*/  @!P1 BRA `(.L_x_5784) ;  /* 0x0000003c001c9947 */ /* 0x008fea0003800000 */
.L_x_5902:
[----:B------:R-:W-:Y:S05]  /*137d0*/  @!P0 BRA `(.L_x_5785) ;  /* 0x0000000000048947 */ /* 0x000fea0003800000 */
[----:B------:R-:W-:Y:S01]  /*137e0*/  BPT.TRAP 0x1 ;  /* 0x000000040000795c */ /* 0x000fe20000300000 */
.L_x_5785:
[----:B----4-:R4:W0:Y:S02]  /*137f0*/  SYNCS.PHASECHK.TRANS64.TRYWAIT P0, [R27+URZ+0x30860], R2 ;  /* 0x030860021b0075a7 */ /* 0x010824000800017f */
[----:B0-----:R-:W-:Y:S05]  /*13800*/  @!P0 NANOSLEEP.SYNCS 0x989680 ;  /* 0x009896800000895d */ /* 0x001fea0003900000 */
[----:B------:R-:W0:Y:S02]  /*13810*/  @!P0 SYNCS.PHASECHK.TRANS64 P0, [R27+URZ+0x30860], R2 ;  /* 0x030860021b0085a7 */ /* 0x000e24000800007f */
[----:B0-----:R-:W-:Y:S05]  /*13820*/  @!P0 BRA `(.L_x_5785) ;  /* 0xfffffffc00f08947 */ /* 0x001fea000383ffff */
.L_x_5777:
[----:B------:R-:W-:Y:S05]  /*13830*/  BSYNC B0 ;  /* 0x0000000000007941 */ /* 0x000fea0003800000 */
.L_x_5776:
[----:B------:R-:W-:Y:S05]  /*13840*/  EXIT ;  /* 0x000000000000794d */ /* 0x000fea0003800000 */
.L_x_5640:
[----:B0-----:R-:W-:-:S04]  /*13850*/  IMAD.U32 R3, RZ, RZ, UR40 ;  /* 0x00000028ff037e24 */ /* 0x001fc8000f8e00ff */
[----:B------:R0:W1:Y:S03]  /*13860*/  SYNCS.PHASECHK.TRANS64.TRYWAIT P1, [R3+URZ+0x30800], R0 ;  /* 0x03080000030075a7 */ /* 0x000066000802017f */
[----:B-1----:R-:W-:Y:S05]  /*13870*/  @!P1 NANOSLEEP.SYNCS 0x989680 ;  /* 0x009896800000995d */ /* 0x002fea0003900000 */
[----:B------:R-:W1:Y:S02]  /*13880*/  @!P1 SYNCS.PHASECHK.TRANS64 P1, [R3+URZ+0x30800], R0 ;  /* 0x03080000030095a7 */ /* 0x000e64000802007f */
[----:B-1----:R-:W-:Y:S05]  /*13890*/  @!P1 BRA `(.L_x_5640) ;  /* 0xfffffffc00ec9947 */ /* 0x002fea000383ffff */
[----:B------:R-:W-:Y:S05]  /*138a0*/  BRA `(.L_x_5786) ;  /* 0xfffffee400d87947 */ /* 0x000fea000383ffff */
.L_x_5644:
[----:B-1----:R1:W2:Y:S02]  /*138b0*/  SYNCS.PHASECHK.TRANS64.TRYWAIT P1, [R0+URZ+0x30830], R3 ;  /* 0x03083003000075a7 */ /* 0x0022a4000802017f */
[----:B--2---:R-:W-:Y:S05]  /*138c0*/  @!P1 NANOSLEEP.SYNCS 0x989680 ;  /* 0x009896800000995d */ /* 0x004fea0003900000 */
[----:B------:R-:W2:Y:S02]  /*138d0*/  @!P1 SYNCS.PHASECHK.TRANS64 P1, [R0+URZ+0x30830], R3 ;  /* 0x03083003000095a7 */ /* 0x000ea4000802007f */
[----:B--2---:R-:W-:Y:S05]  /*138e0*/  @!P1 BRA `(.L_x_5644) ;  /* 0xfffffffc00f09947 */ /* 0x004fea000383ffff */
[----:B------:R-:W-:Y:S05]  /*138f0*/  BRA `(.L_x_5643) ;  /* 0xfffffee400f47947 */ /* 0x000fea000383ffff */
.L_x_5650:
[----:B-1----:R-:W-:-:S04]  /*13900*/  IMAD.U32 R4, RZ, RZ, UR7 ;  /* 0x00000007ff047e24 */ /* 0x002fc8000f8e00ff */
[----:B------:R1:W2:Y:S03]  /*13910*/  SYNCS.PHASECHK.TRANS64.TRYWAIT P1, [R4+URZ+0x30830], R3 ;  /* 0x03083003040075a7 */ /* 0x0002a6000802017f */
[----:B--2---:R-:W-:Y:S05]  /*13920*/  @!P1 NANOSLEEP.SYNCS 0x989680 ;  /* 0x009896800000995d */ /* 0x004fea0003900000 */
[----:B------:R-:W2:Y:S02]  /*13930*/  @!P1 SYNCS.PHASECHK.TRANS64 P1, [R4+URZ+0x30830], R3 ;  /* 0x03083003040095a7 */ /* 0x000ea4000802007f */
[----:B--2---:R-:W-:Y:S05]  /*13940*/  @!P1 BRA `(.L_x_5650) ;  /* 0xfffffffc00ec9947 */ /* 0x004fea000383ffff */
[----:B------:R-:W-:Y:S05]  /*13950*/  BRA `(.L_x_5649) ;  /* 0xffffff0800447947 */ /* 0x000fea000383ffff */
.L_x_5654:
[----:B---3--:R-:W-:-:S04]  /*13960*/  IMAD.U32 R2, RZ, RZ, UR10 ;  /* 0x0000000aff027e24 */ /* 0x008fc8000f8e00ff */
[----:B------:R3:W4:Y:S03]  /*13970*/  SYNCS.PHASECHK.TRANS64.TRYWAIT P1, [R2+URZ+0x30850], R0 ;  /* 0x03085000020075a7 */ /* 0x000726000802017f */
[----:B----4-:R-:W-:Y:S05]  /*13980*/  @!P1 NANOSLEEP.SYNCS 0x989680 ;  /* 0x009896800000995d */ /* 0x010fea0003900000 */
[----:B------:R-:W4:Y:S02]  /*13990*/  @!P1 SYNCS.PHASECHK.TRANS64 P1, [R2+URZ+0x30850], R0 ;  /* 0x03085000020095a7 */ /* 0x000f24000802007f */
[----:B----4-:R-:W-:Y:S05]  /*139a0*/  @!P1 BRA `(.L_x_5654) ;  /* 0xfffffffc00ec9947 */ /* 0x010fea000383ffff */
[----:B------:R-:W-:Y:S05]  /*139b0*/  BRA `(.L_x_5653) ;  /* 0xffffff14000c7947 */ /* 0x000fea000383ffff */
.L_x_5662:
[----:B-1----:R-:W-:-:S04]  /*139c0*/  IMAD.U32 R4, RZ, RZ, UR7 ;  /* 0x00000007ff047e24 */ /* 0x002fc8000f8e00ff */
[----:B------:R1:W2:Y:S03]  /*139d0*/  SYNCS.PHASECHK.TRANS64.TRYWAIT P1, [R4+URZ+0x30830], R3 ;  /* 0x03083003040075a7 */ /* 0x0002a6000802017f */
[----:B--2---:R-:W-:Y:S05]  /*139e0*/  @!P1 NANOSLEEP.SYNCS 0x989680 ;  /* 0x009896800000995d */ /* 0x004fea0003900000 */
[----:B------:R-:W2:Y:S02]  /*139f0*/  @!P1 SYNCS.PHASECHK.TRANS64 P1, [R4+URZ+0x30830], R3 ;  /* 0x03083003040095a7 */ /* 0x000ea4000802007f */
[----:B--2---:R-:W-:Y:S05]  /*13a00*/  @!P1 BRA `(.L_x_5662) ;  /* 0xfffffffc00ec9947 */ /* 0x004fea000383ffff */
[----:B------:R-:W-:Y:S05]  /*13a10*/  BRA `(.L_x_5661) ;  /* 0xffffff2c00b87947 */ /* 0x000fea000383ffff */
.L_x_5666:
[----:B---3--:R-:W-:-:S04]  /*13a20*/  IMAD.U32 R2, RZ, RZ, UR15 ;  /* 0x0000000fff027e24 */ /* 0x008fc8000f8e00ff */
[----:B------:R3:W4:Y:S03]  /*13a30*/  SYNCS.PHASECHK.TRANS64.TRYWAIT P1, [R2+URZ+0x30850], R0 ;  /* 0x03085000020075a7 */ /* 0x000726000802017f */
[----:B----4-:R-:W-:Y:S05]  /*13a40*/  @!P1 NANOSLEEP.SYNCS 0x989680 ;  /* 0x009896800000995d */ /* 0x010fea0003900000 */
[----:B------:R-:W4:Y:S02]  /*13a50*/  @!P1 SYNCS.PHASECHK.TRANS64 P1, [R2+URZ+0x30850], R0 ;  /* 0x03085000020095a7 */ /* 0x000f24000802007f */
[----:B----4-:R-:W-:Y:S05]  /*13a60*/  @!P1 BRA `(.L_x_5666) ;  /* 0xfffffffc00ec9947 */ /* 0x010fea000383ffff */
[----:B------:R-:W-:Y:S05]  /*13a70*/  BRA `(.L_x_5665) ;  /* 0xffffff3800807947 */ /* 0x000fea000383ffff */
.L_x_5673:
[----:B-1----:R-:W-:-:S04]  /*13a80*/  IMAD.U32 R7, RZ, RZ, UR5 ;  /* 0x00000005ff077e24 */ /* 0x002fc8000f8e00ff */
[----:B------:R1:W2:Y:S03]  /*13a90*/  SYNCS.PHASECHK.TRANS64.TRYWAIT P1, [R7+URZ+0x30850], R0 ;  /* 0x03085000070075a7 */ /* 0x0002a6000802017f */
[----:B--2---:R-:W-:Y:S05]  /*13aa0*/  @!P1 NANOSLEEP.SYNCS 0x989680 ;  /* 0x009896800000995d */ /* 0x004fea0003900000 */
[----:B------:R-:W2:Y:S02]  /*13ab0*/  @!P1 SYNCS.PHASECHK.TRANS64 P1, [R7+URZ+0x30850], R0 ;  /* 0x03085000070095a7 */ /* 0x000ea4000802007f */
[----:B--2---:R-:W-:Y:S05]  /*13ac0*/  @!P1 BRA `(.L_x_5673) ;  /* 0xfffffffc00ec9947 */ /* 0x004fea000383ffff */
[----:B------:R-:W-:Y:S05]  /*13ad0*/  BRA `(.L_x_5672) ;  /* 0xffffff50009c7947 */ /* 0x000fea000383ffff */
.L_x_5721:
        /* <DEDUP_REMOVED lines=11> */
.L_x_5788:
[----:B------:R-:W-:Y:S05]  /*13b90*/  BSYNC B0 ;  /* 0x0000000000007941 */ /* 0x000fea0003800000 */
.L_x_5787:
[----:B------:R-:W-:Y:S05]  /*13ba0*/  BRA `(.L_x_5789) ;  /* 0xffffffb800b47947 */ /* 0x000fea000383ffff */
.L_x_5724:
[----:B0-----:R0:W1:Y:S02]  /*13bb0*/  SYNCS.PHASECHK.TRANS64.TRYWAIT P0, [R7+URZ+0x30840], R2 ;  /* 0x03084002070075a7 */ /* 0x001064000800017f */
[----:B-1----:R-:W-:Y:S05]  /*13bc0*/  @!P0 NANOSLEEP.SYNCS 0x989680 ;  /* 0x009896800000895d */ /* 0x002fea0003900000 */
[----:B------:R-:W1:Y:S02]  /*13bd0*/  @!P0 SYNCS.PHASECHK.TRANS64 P0, [R7+URZ+0x30840], R2 ;  /* 0x03084002070085a7 */ /* 0x000e64000800007f */
[----:B-1----:R-:W-:Y:S05]  /*13be0*/  @!P0 BRA `(.L_x_5724) ;  /* 0xfffffffc00f08947 */ /* 0x002fea000383ffff */
[----:B------:R-:W-:Y:S05]  /*13bf0*/  BRA `(.L_x_5790) ;  /* 0xffffffbc001c7947 */ /* 0x000fea000383ffff */
.L_x_5725:
        /* <DEDUP_REMOVED lines=8> */
.L_x_5792:
[----:B------:R-:W-:Y:S05]  /*13c80*/  BSYNC B0 ;  /* 0x0000000000007941 */ /* 0x000fea0003800000 */
.L_x_5791:
        /* <DEDUP_REMOVED lines=9> */
.L_x_5793:
[----:B------:R-:W-:Y:S02]  /*13d20*/  IMAD.MOV.U32 R13, RZ, RZ, R0 ;  /* 0x000000ffff0d7224 */ /* 0x000fe400078e0000 */
[----:B------:R-:W-:Y:S02]  /*13d30*/  IMAD.MOV.U32 R12, RZ, RZ, 0x1 ;  /* 0x00000001ff0c7424 */ /* 0x000fe400078e00ff */
[----:B------:R-:W-:-:S07]  /*13d40*/  IMAD.MOV.U32 R3, RZ, RZ, R14 ;  /* 0x000000ffff037224 */ /* 0x000fce00078e000e */
[----:B------:R-:W-:Y:S05]  /*13d50*/  WARPSYNC.COLLECTIVE R15, `(.L_x_5794) ;  /* 0x000000000f087348 */ /* 0x000fea0003c00000 */
[----:B------:R0:W1:Y:S02]  /*13d60*/  SHFL.IDX P6, R14, R13, R12, R11 ;  /* 0x0000000c0d0e7389 */ /* 0x00006400000c000b */
[----:B01----:R-:W-:Y:S01]  /*13d70*/  ENDCOLLECTIVE ;  /* 0x000000000000791b */ /* 0x003fe20003800000 */
.L_x_5794:
        /* <DEDUP_REMOVED lines=17> */
.L_x_5795:
[----:B------:R-:W-:Y:S02]  /*13e90*/  @P1 IMAD R8, R5, 0x2, R22 ;  /* 0x0000000205081824 */ /* 0x000fe400078e0216 */
[----:B------:R-:W-:Y:S02]  /*13ea0*/  IMAD.MOV.U32 R13, RZ, RZ, R0 ;  /* 0x000000ffff0d7224 */ /* 0x000fe400078e0000 */
[----:B------:R-:W-:Y:S02]  /*13eb0*/  IMAD.MOV.U32 R12, RZ, RZ, 0x2 ;  /* 0x00000002ff0c7424 */ /* 0x000fe400078e00ff */
[----:B------:R-:W-:-:S07]  /*13ec0*/  IMAD.MOV.U32 R3, RZ, RZ, R14 ;  /* 0x000000ffff037224 */ /* 0x000fce00078e000e */
[----:B------:R-:W-:Y:S05]  /*13ed0*/  WARPSYNC.COLLECTIVE R15, `(.L_x_5796) ;  /* 0x000000000f087348 */ /* 0x000fea0003c00000 */
[----:B------:R0:W1:Y:S02]  /*13ee0*/  SHFL.IDX P6, R14, R13, R12, R11 ;  /* 0x0000000c0d0e7389 */ /* 0x00006400000c000b */
[----:B01----:R-:W-:Y:S01]  /*13ef0*/  ENDCOLLECTIVE ;  /* 0x000000000000791b */ /* 0x003fe20003800000 */
.L_x_5796:
        /* <DEDUP_REMOVED lines=17> */
.L_x_5797:
[----:B------:R-:W-:Y:S02]  /*14010*/  @P1 IMAD R8, R5, 0x2, R22 ;  /* 0x0000000205081824 */ /* 0x000fe400078e0216 */
[----:B------:R-:W-:Y:S02]  /*14020*/  IMAD.MOV.U32 R13, RZ, RZ, R0 ;  /* 0x000000ffff0d7224 */ /* 0x000fe400078e0000 */
[----:B------:R-:W-:Y:S02]  /*14030*/  IMAD.MOV.U32 R12, RZ, RZ, 0x3 ;  /* 0x00000003ff0c7424 */ /* 0x000fe400078e00ff */
[----:B------:R-:W-:-:S07]  /*14040*/  IMAD.MOV.U32 R3, RZ, RZ, R14 ;  /* 0x000000ffff037224 */ /* 0x000fce00078e000e */
[----:B------:R-:W-:Y:S05]  /*14050*/  WARPSYNC.COLLECTIVE R15, `(.L_x_5798) ;  /* 0x000000000f087348 */ /* 0x000fea0003c00000 */
[----:B------:R0:W1:Y:S02]  /*14060*/  SHFL.IDX P6, R14, R13, R12, R11 ;  /* 0x0000000c0d0e7389 */ /* 0x00006400000c000b */
[----:B01----:R-:W-:Y:S01]  /*14070*/  ENDCOLLECTIVE ;  /* 0x000000000000791b */ /* 0x003fe20003800000 */
.L_x_5798:
        /* <DEDUP_REMOVED lines=17> */
.L_x_5799:
[----:B------:R-:W-:Y:S02]  /*14190*/  @P1 IMAD R8, R5, 0x2, R22 ;  /* 0x0000000205081824 */ /* 0x000fe400078e0216 */
[----:B------:R-:W-:Y:S02]  /*141a0*/  IMAD.MOV.U32 R13, RZ, RZ, R0 ;  /* 0x000000ffff0d7224 */ /* 0x000fe400078e0000 */
[----:B------:R-:W-:Y:S02]  /*141b0*/  IMAD.MOV.U32 R12, RZ, RZ, 0x4 ;  /* 0x00000004ff0c7424 */ /* 0x000fe400078e00ff */
[----:B------:R-:W-:-:S07]  /*141c0*/  IMAD.MOV.U32 R3, RZ, RZ, R14 ;  /* 0x000000ffff037224 */ /* 0x000fce00078e000e */
[----:B------:R-:W-:Y:S05]  /*141d0*/  WARPSYNC.COLLECTIVE R15, `(.L_x_5800) ;  /* 0x000000000f087348 */ /* 0x000fea0003c00000 */
[----:B------:R0:W1:Y:S02]  /*141e0*/  SHFL.IDX P6, R14, R13, R12, R11 ;  /* 0x0000000c0d0e7389 */ /* 0x00006400000c000b */
[----:B01----:R-:W-:Y:S01]  /*141f0*/  ENDCOLLECTIVE ;  /* 0x000000000000791b */ /* 0x003fe20003800000 */
.L_x_5800:
        /* <DEDUP_REMOVED lines=17> */
.L_x_5801:
[----:B------:R-:W-:Y:S02]  /*14310*/  @P1 IMAD R8, R5, 0x2, R22 ;  /* 0x0000000205081824 */ /* 0x000fe400078e0216 */
[----:B------:R-:W-:Y:S01]  /*14320*/  IMAD.MOV.U32 R13, RZ, RZ, R0 ;  /* 0x000000ffff0d7224 */ /* 0x000fe200078e0000 */
[----:B------:R-:W-:Y:S01]  /*14330*/  MOV R12, 0x5 ;  /* 0x00000005000c7802 */ /* 0x000fe20000000f00 */
[----:B------:R-:W-:-:S07]  /*14340*/  IMAD.MOV.U32 R3, RZ, RZ, R14 ;  /* 0x000000ffff037224 */ /* 0x000fce00078e000e */
[----:B------:R-:W-:Y:S05]  /*14350*/  WARPSYNC.COLLECTIVE R15, `(.L_x_5802) ;  /* 0x000000000f087348 */ /* 0x000fea0003c00000 */
[----:B------:R0:W1:Y:S02]  /*14360*/  SHFL.IDX P6, R14, R13, R12, R11 ;  /* 0x0000000c0d0e7389 */ /* 0x00006400000c000b */
[----:B01----:R-:W-:Y:S01]  /*14370*/  ENDCOLLECTIVE ;  /* 0x000000000000791b */ /* 0x003fe20003800000 */
.L_x_5802:
        /* <DEDUP_REMOVED lines=10> */
.L_x_5803:
        /* <DEDUP_REMOVED lines=8> */
.L_x_5730:
        /* <DEDUP_REMOVED lines=9> */
.L_x_5805:
[C---:B------:R-:W-:Y:S01]  /*14530*/  VIADD R6, R17.reuse, 0x10 ;  /* 0x0000001011067836 */ /* 0x040fe20000000000 */
[----:B------:R-:W-:Y:S01]  /*14540*/  ISETP.GE.AND P1, PT, R17, R5, PT ;  /* 0x000000051100720c */ /* 0x000fe20003f26270 */
[----:B------:R-:W-:Y:S02]  /*14550*/  IMAD.MOV.U32 R13, RZ, RZ, R0 ;  /* 0x000000ffff0d7224 */ /* 0x000fe400078e0000 */
[----:B------:R-:W-:-:S10]  /*14560*/  IMAD.MOV.U32 R2, RZ, RZ, R14 ;  /* 0x000000ffff027224 */ /* 0x000fd400078e000e */
[----:B------:R-:W-:Y:S05]  /*14570*/  WARPSYNC.COLLECTIVE R15, `(.L_x_5806) ;  /* 0x000000000f087348 */ /* 0x000fea0003c00000 */
[----:B------:R0:W1:Y:S02]  /*14580*/  SHFL.IDX P6, R14, R13, R12, R11 ;  /* 0x0000000c0d0e7389 */ /* 0x00006400000c000b */
[----:B01----:R-:W-:Y:S01]  /*14590*/  ENDCOLLECTIVE ;  /* 0x000000000000791b */ /* 0x003fe20003800000 */
.L_x_5806:
        /* <DEDUP_REMOVED lines=8> */
.L_x_5807:
        /* <DEDUP_REMOVED lines=13> */
.L_x_5808:
        /* <DEDUP_REMOVED lines=8> */
.L_x_5809:
        /* <DEDUP_REMOVED lines=14> */
.L_x_5810:
        /* <DEDUP_REMOVED lines=8> */
.L_x_5811:
        /* <DEDUP_REMOVED lines=14> */
.L_x_5812:
        /* <DEDUP_REMOVED lines=8> */
.L_x_5813:
        /* <DEDUP_REMOVED lines=14> */
.L_x_5814:
        /* <DEDUP_REMOVED lines=8> */
.L_x_5815:
        /* <DEDUP_REMOVED lines=14> */
.L_x_5816:
        /* <DEDUP_REMOVED lines=8> */
.L_x_5817:
        /* <DEDUP_REMOVED lines=13> */
.L_x_5818:
        /* <DEDUP_REMOVED lines=8> */
.L_x_5819:
        /* <DEDUP_REMOVED lines=12> */
.L_x_5820:
[----:B------:R-:W-:Y:S05]  /*14f00*/  BRA `(.L_x_5821) ;  /* 0xffffffb800bc7947 */ /* 0x000fea000383ffff */
.L_x_5735:
[----:B0-----:R0:W1:Y:S02]  /*14f10*/  SYNCS.PHASECHK.TRANS64.TRYWAIT P0, [R22+URZ+0x30820], R3 ;  /* 0x03082003160075a7 */ /* 0x001064000800017f */
[----:B-1----:R-:W-:Y:S05]  /*14f20*/  @!P0 NANOSLEEP.SYNCS 0x989680 ;  /* 0x009896800000895d */ /* 0x002fea0003900000 */
[----:B------:R-:W1:Y:S02]  /*14f30*/  @!P0 SYNCS.PHASECHK.TRANS64 P0, [R22+URZ+0x30820], R3 ;  /* 0x03082003160085a7 */ /* 0x000e64000800007f */
[----:B-1----:R-:W-:Y:S05]  /*14f40*/  @!P0 BRA `(.L_x_5735) ;  /* 0xfffffffc00f08947 */ /* 0x002fea000383ffff */
[----:B------:R-:W-:Y:S05]  /*14f50*/  BRA `(.L_x_5822) ;  /* 0xffffffbc00347947 */ /* 0x000fea000383ffff */
.L_x_5740:
[----:B0-----:R0:W1:Y:S02]  /*14f60*/  SYNCS.PHASECHK.TRANS64.TRYWAIT P0, [R6+URZ+0x30840], R3 ;  /* 0x03084003060075a7 */ /* 0x001064000800017f */
[----:B-1----:R-:W-:Y:S05]  /*14f70*/  @!P0 NANOSLEEP.SYNCS 0x989680 ;  /* 0x009896800000895d */ /* 0x002fea0003900000 */
[----:B------:R-:W1:Y:S02]  /*14f80*/  @!P0 SYNCS.PHASECHK.TRANS64 P0, [R6+URZ+0x30840], R3 ;  /* 0x03084003060085a7 */ /* 0x000e64000800007f */
[----:B-1----:R-:W-:Y:S05]  /*14f90*/  @!P0 BRA `(.L_x_5740) ;  /* 0xfffffffc00f08947 */ /* 0x002fea000383ffff */
[----:B------:R-:W-:Y:S05]  /*14fa0*/  BRA `(.L_x_5823) ;  /* 0xffffffc000107947 */ /* 0x000fea000383ffff */
.L_x_5741:
        /* <DEDUP_REMOVED lines=8> */
.L_x_5825:
[----:B------:R-:W-:Y:S05]  /*15030*/  BSYNC B1 ;  /* 0x0000000000017941 */ /* 0x000fea0003800000 */
.L_x_5824:
        /* <DEDUP_REMOVED lines=12> */
.L_x_5826:
[----:B------:R-:W-:Y:S02]  /*15100*/  IMAD R5, R5, 0x2, R22 ;  /* 0x0000000205057824 */ /* 0x000fe400078e0216 */
[----:B------:R-:W-:Y:S02]  /*15110*/  IMAD.MOV.U32 R13, RZ, RZ, R8 ;  /* 0x000000ffff0d7224 */ /* 0x000fe400078e0008 */
[----:B------:R-:W-:Y:S02]  /*15120*/  IMAD.MOV.U32 R12, RZ, RZ, 0x1 ;  /* 0x00000001ff0c7424 */ /* 0x000fe400078e00ff */
[----:B------:R-:W-:-:S07]  /*15130*/  IMAD.MOV.U32 R2, RZ, RZ, R14 ;  /* 0x000000ffff027224 */ /* 0x000fce00078e000e */
[----:B------:R-:W-:Y:S05]  /*15140*/  WARPSYNC.COLLECTIVE R15, `(.L_x_5827) ;  /* 0x000000000f087348 */ /* 0x000fea0003c00000 */
[----:B------:R0:W1:Y:S02]  /*15150*/  SHFL.IDX P6, R14, R13, R12, R11 ;  /* 0x0000000c0d0e7389 */ /* 0x00006400000c000b */
[----:B01----:R-:W-:Y:S01]  /*15160*/  ENDCOLLECTIVE ;  /* 0x000000000000791b */ /* 0x003fe20003800000 */
.L_x_5827:
        /* <DEDUP_REMOVED lines=13> */
.L_x_5828:
[----:B------:R-:W-:Y:S01]  /*15240*/  IMAD.MOV.U32 R13, RZ, RZ, R8 ;  /* 0x000000ffff0d7224 */ /* 0x000fe200078e0008 */
[----:B------:R-:W-:Y:S01]  /*15250*/  MOV R12, 0x2 ;  /* 0x00000002000c7802 */ /* 0x000fe20000000f00 */
[----:B------:R-:W-:-:S07]  /*15260*/  IMAD.MOV.U32 R2, RZ, RZ, R14 ;  /* 0x000000ffff027224 */ /* 0x000fce00078e000e */
[----:B------:R-:W-:Y:S05]  /*15270*/  WARPSYNC.COLLECTIVE R15, `(.L_x_5829) ;  /* 0x000000000f087348 */ /* 0x000fea0003c00000 */
[----:B------:R0:W1:Y:S02]  /*15280*/  SHFL.IDX P6, R14, R13, R12, R11 ;  /* 0x0000000c0d0e7389 */ /* 0x00006400000c000b */
[----:B01----:R-:W-:Y:S01]  /*15290*/  ENDCOLLECTIVE ;  /* 0x000000000000791b */ /* 0x003fe20003800000 */
.L_x_5829:
        /* <DEDUP_REMOVED lines=13> */
.L_x_5830:
[----:B------:R-:W-:Y:S02]  /*15370*/  IMAD.MOV.U32 R13, RZ, RZ, R8 ;  /* 0x000000ffff0d7224 */ /* 0x000fe400078e0008 */
[----:B------:R-:W-:Y:S02]  /*15380*/  IMAD.MOV.U32 R12, RZ, RZ, 0x3 ;  /* 0x00000003ff0c7424 */ /* 0x000fe400078e00ff */
[----:B------:R-:W-:-:S07]  /*15390*/  IMAD.MOV.U32 R2, RZ, RZ, R14 ;  /* 0x000000ffff027224 */ /* 0x000fce00078e000e */
[----:B------:R-:W-:Y:S05]  /*153a0*/  WARPSYNC.COLLECTIVE R15, `(.L_x_5831) ;  /* 0x000000000f087348 */ /* 0x000fea0003c00000 */
[----:B------:R0:W1:Y:S02]  /*153b0*/  SHFL.IDX P6, R14, R13, R12, R11 ;  /* 0x0000000c0d0e7389 */ /* 0x00006400000c000b */
[----:B01----:R-:W-:Y:S01]  /*153c0*/  ENDCOLLECTIVE ;  /* 0x000000000000791b */ /* 0x003fe20003800000 */
.L_x_5831:
        /* <DEDUP_REMOVED lines=13> */
.L_x_5832:
[----:B------:R-:W-:Y:S02]  /*154a0*/  IMAD.MOV.U32 R13, RZ, RZ, R8 ;  /* 0x000000ffff0d7224 */ /* 0x000fe400078e0008 */
[----:B------:R-:W-:Y:S02]  /*154b0*/  IMAD.MOV.U32 R12, RZ, RZ, 0x4 ;  /* 0x00000004ff0c7424 */ /* 0x000fe400078e00ff */
[----:B------:R-:W-:-:S07]  /*154c0*/  IMAD.MOV.U32 R2, RZ, RZ, R14 ;  /* 0x000000ffff027224 */ /* 0x000fce00078e000e */
[----:B------:R-:W-:Y:S05]  /*154d0*/  WARPSYNC.COLLECTIVE R15, `(.L_x_5833) ;  /* 0x000000000f087348 */ /* 0x000fea0003c00000 */
[----:B------:R0:W1:Y:S02]  /*154e0*/  SHFL.IDX P6, R14, R13, R12, R11 ;  /* 0x0000000c0d0e7389 */ /* 0x00006400000c000b */
[----:B01----:R-:W-:Y:S01]  /*154f0*/  ENDCOLLECTIVE ;  /* 0x000000000000791b */ /* 0x003fe20003800000 */
.L_x_5833:
        /* <DEDUP_REMOVED lines=13> */
.L_x_5834:
[----:B------:R-:W-:Y:S02]  /*155d0*/  IMAD.MOV.U32 R13, RZ, RZ, R8 ;  /* 0x000000ffff0d7224 */ /* 0x000fe400078e0008 */
[----:B------:R-:W-:Y:S02]  /*155e0*/  IMAD.MOV.U32 R12, RZ, RZ, 0x5 ;  /* 0x00000005ff0c7424 */ /* 0x000fe400078e00ff */
[----:B------:R-:W-:-:S07]  /*155f0*/  IMAD.MOV.U32 R2, RZ, RZ, R14 ;  /* 0x000000ffff027224 */ /* 0x000fce00078e000e */
[----:B------:R-:W-:Y:S05]  /*15600*/  WARPSYNC.COLLECTIVE R15, `(.L_x_5835) ;  /* 0x000000000f087348 */ /* 0x000fea0003c00000 */
[----:B------:R0:W1:Y:S02]  /*15610*/  SHFL.IDX P6, R14, R13, R12, R11 ;  /* 0x0000000c0d0e7389 */ /* 0x00006400000c000b */
[----:B01----:R-:W-:Y:S01]  /*15620*/  ENDCOLLECTIVE ;  /* 0x000000000000791b */ /* 0x003fe20003800000 */
.L_x_5835:
        /* <DEDUP_REMOVED lines=14> */
.L_x_5836:
[----:B------:R-:W-:Y:S01]  /*15710*/  IMAD.MOV.U32 R2, RZ, RZ, R14 ;  /* 0x000000ffff027224 */ /* 0x000fe200078e000e */
[----:B------:R-:W-:Y:S06]  /*15720*/  BRA `(.L_x_5837) ;  /* 0xffffffbc00307947 */ /* 0x000fec000383ffff */
.L_x_5746:
[----:B0-----:R0:W1:Y:S02]  /*15730*/  SYNCS.PHASECHK.TRANS64.TRYWAIT P0, [R6+URZ+0x30860], R2 ;  /* 0x03086002060075a7 */ /* 0x001064000800017f */
[----:B-1----:R-:W-:Y:S05]  /*15740*/  @!P0 NANOSLEEP.SYNCS 0x989680 ;  /* 0x009896800000895d */ /* 0x002fea0003900000 */
[----:B------:R-:W1:Y:S02]  /*15750*/  @!P0 SYNCS.PHASECHK.TRANS64 P0, [R6+URZ+0x30860], R2 ;  /* 0x03086002060085a7 */ /* 0x000e64000800007f */
[----:B-1----:R-:W-:Y:S05]  /*15760*/  @!P0 BRA `(.L_x_5746) ;  /* 0xfffffffc00f08947 */ /* 0x002fea000383ffff */
[----:B------:R-:W-:Y:S05]  /*15770*/  BRA `(.L_x_5838) ;  /* 0xffffffbc00947947 */ /* 0x000fea000383ffff */
.L_x_5747:
        /* <DEDUP_REMOVED lines=8> */
.L_x_5840:
[----:B------:R-:W-:Y:S05]  /*15800*/  BSYNC B1 ;  /* 0x0000000000017941 */ /* 0x000fea0003800000 */
.L_x_5839:
        /* <DEDUP_REMOVED lines=9> */
.L_x_5841:
[----:B------:R-:W-:Y:S02]  /*158a0*/  IMAD.MOV.U32 R13, RZ, RZ, R24 ;  /* 0x000000ffff0d7224 */ /* 0x000fe400078e0018 */
[----:B------:R-:W-:Y:S02]  /*158b0*/  IMAD.MOV.U32 R12, RZ, RZ, 0x1 ;  /* 0x00000001ff0c7424 */ /* 0x000fe400078e00ff */
[----:B------:R-:W-:-:S07]  /*158c0*/  IMAD.MOV.U32 R2, RZ, RZ, R14 ;  /* 0x000000ffff027224 */ /* 0x000fce00078e000e */
[----:B------:R-:W-:Y:S05]  /*158d0*/  WARPSYNC.COLLECTIVE R15, `(.L_x_5842) ;  /* 0x000000000f087348 */ /* 0x000fea0003c00000 */
[----:B------:R0:W1:Y:S02]  /*158e0*/  SHFL.IDX P6, R14, R13, R12, R11 ;  /* 0x0000000c0d0e7389 */ /* 0x00006400000c000b */
[----:B01----:R-:W-:Y:S01]  /*158f0*/  ENDCOLLECTIVE ;  /* 0x000000000000791b */ /* 0x003fe20003800000 */
.L_x_5842:
        /* <DEDUP_REMOVED lines=16> */
.L_x_5843:
[----:B------:R-:W-:Y:S02]  /*15a00*/  IMAD.MOV.U32 R13, RZ, RZ, R24 ;  /* 0x000000ffff0d7224 */ /* 0x000fe400078e0018 */
[----:B------:R-:W-:Y:S02]  /*15a10*/  IMAD.MOV.U32 R12, RZ, RZ, 0x2 ;  /* 0x00000002ff0c7424 */ /* 0x000fe400078e00ff */
[----:B------:R-:W-:-:S07]  /*15a20*/  IMAD.MOV.U32 R2, RZ, RZ, R14 ;  /* 0x000000ffff027224 */ /* 0x000fce00078e000e */
[----:B------:R-:W-:Y:S05]  /*15a30*/  WARPSYNC.COLLECTIVE R15, `(.L_x_5844) ;  /* 0x000000000f087348 */ /* 0x000fea0003c00000 */
[----:B------:R0:W1:Y:S02]  /*15a40*/  SHFL.IDX P6, R14, R13, R12, R11 ;  /* 0x0000000c0d0e7389 */ /* 0x00006400000c000b */
[----:B01----:R-:W-:Y:S01]  /*15a50*/  ENDCOLLECTIVE ;  /* 0x000000000000791b */ /* 0x003fe20003800000 */
.L_x_5844:
        /* <DEDUP_REMOVED lines=16> */
.L_x_5845:
[----:B------:R-:W-:Y:S02]  /*15b60*/  IMAD.MOV.U32 R13, RZ, RZ, R24 ;  /* 0x000000ffff0d7224 */ /* 0x000fe400078e0018 */
[----:B------:R-:W-:Y:S02]  /*15b70*/  IMAD.MOV.U32 R12, RZ, RZ, 0x3 ;  /* 0x00000003ff0c7424 */ /* 0x000fe400078e00ff */
[----:B------:R-:W-:-:S07]  /*15b80*/  IMAD.MOV.U32 R2, RZ, RZ, R14 ;  /* 0x000000ffff027224 */ /* 0x000fce00078e000e */
[----:B------:R-:W-:Y:S05]  /*15b90*/  WARPSYNC.COLLECTIVE R15, `(.L_x_5846) ;  /* 0x000000000f087348 */ /* 0x000fea0003c00000 */
[----:B------:R0:W1:Y:S02]  /*15ba0*/  SHFL.IDX P6, R14, R13, R12, R11 ;  /* 0x0000000c0d0e7389 */ /* 0x00006400000c000b */
[----:B01----:R-:W-:Y:S01]  /*15bb0*/  ENDCOLLECTIVE ;  /* 0x000000000000791b */ /* 0x003fe20003800000 */
.L_x_5846:
        /* <DEDUP_REMOVED lines=16> */
.L_x_5847:
[----:B------:R-:W-:Y:S02]  /*15cc0*/  IMAD.MOV.U32 R13, RZ, RZ, R24 ;  /* 0x000000ffff0d7224 */ /* 0x000fe400078e0018 */
[----:B------:R-:W-:Y:S02]  /*15cd0*/  IMAD.MOV.U32 R12, RZ, RZ, 0x4 ;  /* 0x00000004ff0c7424 */ /* 0x000fe400078e00ff */
[----:B------:R-:W-:-:S07]  /*15ce0*/  IMAD.MOV.U32 R2, RZ, RZ, R14 ;  /* 0x000000ffff027224 */ /* 0x000fce00078e000e */
[----:B------:R-:W-:Y:S05]  /*15cf0*/  WARPSYNC.COLLECTIVE R15, `(.L_x_5848) ;  /* 0x000000000f087348 */ /* 0x000fea0003c00000 */
[----:B------:R0:W1:Y:S02]  /*15d00*/  SHFL.IDX P6, R14, R13, R12, R11 ;  /* 0x0000000c0d0e7389 */ /* 0x00006400000c000b */
[----:B01----:R-:W-:Y:S01]  /*15d10*/  ENDCOLLECTIVE ;  /* 0x000000000000791b */ /* 0x003fe20003800000 */
.L_x_5848:
        /* <DEDUP_REMOVED lines=16> */
.L_x_5849:
[----:B------:R-:W-:Y:S02]  /*15e20*/  IMAD.MOV.U32 R13, RZ, RZ, R24 ;  /* 0x000000ffff0d7224 */ /* 0x000fe400078e0018 */
[----:B------:R-:W-:Y:S02]  /*15e30*/  IMAD.MOV.U32 R12, RZ, RZ, 0x5 ;  /* 0x00000005ff0c7424 */ /* 0x000fe400078e00ff */
[----:B------:R-:W-:-:S07]  /*15e40*/  IMAD.MOV.U32 R2, RZ, RZ, R14 ;  /* 0x000000ffff027224 */ /* 0x000fce00078e000e */
[----:B------:R-:W-:Y:S05]  /*15e50*/  WARPSYNC.COLLECTIVE R15, `(.L_x_5850) ;  /* 0x000000000f087348 */ /* 0x000fea0003c00000 */
[----:B------:R0:W1:Y:S02]  /*15e60*/  SHFL.IDX P6, R14, R13, R12, R11 ;  /* 0x0000000c0d0e7389 */ /* 0x00006400000c000b */
[----:B01----:R-:W-:Y:S01]  /*15e70*/  ENDCOLLECTIVE ;  /* 0x000000000000791b */ /* 0x003fe20003800000 */
.L_x_5850:
        /* <DEDUP_REMOVED lines=13> */
.L_x_5851:
[----:B------:R-:W-:Y:S01]  /*15f50*/  @!PT LDS RZ, [RZ] ;  /* 0x00000000fffff984 */ /* 0x000fe20000000800 */
[----:B------:R-:W-:Y:S01]  /*15f60*/  @!PT LDS RZ, [RZ] ;  /* 0x00000000fffff984 */ /* 0x000fe20000000800 */
[----:B------:R-:W-:Y:S01]  /*15f70*/  @!PT LDS RZ, [RZ] ;  /* 0x00000000fffff984 */ /* 0x000fe20000000800 */
[----:B------:R1:W-:Y:S01]  /*15f80*/  LDGSTS.E.BYPASS.LTC128B.128 [R5+0x5400], desc[UR36][R2.64+0x80], !P0 ;  /* 0x0540008002057fae */ /* 0x0003e2000c101d64 */
[----:B------:R-:W-:-:S13]  /*15f90*/  ISETP.LT.OR P0, PT, R7, 0x41, P1 ;  /* 0x000000410700780c */ /* 0x000fda0000f01670 */
[----:B------:R1:W-:Y:S01]  /*15fa0*/  LDGSTS.E.BYPASS.LTC128B.128 [R5+0x8400], desc[UR36][R2.64+0x100], !P0 ;  /* 0x0840010002057fae */ /* 0x0003e2000c101d64 */
[----:B------:R-:W-:Y:S05]  /*15fb0*/  BRA `(.L_x_5852) ;  /* 0xffffffb800787947 */ /* 0x000fea000383ffff */
.L_x_5755:
[----:B0-----:R0:W1:Y:S02]  /*15fc0*/  SYNCS.PHASECHK.TRANS64.TRYWAIT P0, [R0+URZ+0x30860], R3 ;  /* 0x03086003000075a7 */ /* 0x001064000800017f */
[----:B-1----:R-:W-:Y:S05]  /*15fd0*/  @!P0 NANOSLEEP.SYNCS 0x989680 ;  /* 0x009896800000895d */ /* 0x002fea0003900000 */
[----:B------:R-:W1:Y:S02]  /*15fe0*/  @!P0 SYNCS.PHASECHK.TRANS64 P0, [R0+URZ+0x30860], R3 ;  /* 0x03086003000085a7 */ /* 0x000e64000800007f */
[----:B-1----:R-:W-:Y:S05]  /*15ff0*/  @!P0 BRA `(.L_x_5755) ;  /* 0xfffffffc00f08947 */ /* 0x002fea000383ffff */
[----:B------:R-:W-:Y:S05]  /*16000*/  BRA `(.L_x_5853) ;  /* 0xffffffbc00907947 */ /* 0x000fea000383ffff */
.L_x_5756:
        /* <DEDUP_REMOVED lines=8> */
.L_x_5855:
[----:B------:R-:W-:Y:S05]  /*16090*/  BSYNC B0 ;  /* 0x0000000000007941 */ /* 0x000fea0003800000 */
.L_x_5854:
        /* <DEDUP_REMOVED lines=9> */
.L_x_5856:
        /* <DEDUP_REMOVED lines=14> */
.L_x_5857:
        /* <DEDUP_REMOVED lines=13> */
.L_x_5858:
[----:B------:R-:W-:Y:S02]  /*162e0*/  IMAD.MOV.U32 R13, RZ, RZ, R24 ;  /* 0x000000ffff0d7224 */ /* 0x000fe400078e0018 */
[----:B------:R-:W-:Y:S01]  /*162f0*/  IMAD.MOV.U32 R12, RZ, RZ, 0x2 ;  /* 0x00000002ff0c7424 */ /* 0x000fe200078e00ff */
[----:B------:R-:W-:-:S13]  /*16300*/  IADD3 R2, P4, R14, R5, RZ ;  /* 0x000000050e027210 */ /* 0x000fda0007f9e0ff */
[----:B------:R-:W-:Y:S05]  /*16310*/  WARPSYNC.COLLECTIVE R15, `(.L_x_5859) ;  /* 0x000000000f087348 */ /* 0x000fea0003c00000 */
[----:B------:R0:W1:Y:S02]  /*16320*/  SHFL.IDX P6, R14, R13, R12, R11 ;  /* 0x0000000c0d0e7389 */ /* 0x00006400000c000b */
[----:B01----:R-:W-:Y:S01]  /*16330*/  ENDCOLLECTIVE ;  /* 0x000000000000791b */ /* 0x003fe20003800000 */
.L_x_5859:
        /* <DEDUP_REMOVED lines=15> */
.L_x_5860:
[----:B------:R-:W-:Y:S01]  /*16430*/  IMAD.MOV.U32 R13, RZ, RZ, R24 ;  /* 0x000000ffff0d7224 */ /* 0x000fe200078e0018 */
[----:B------:R-:W-:Y:S02]  /*16440*/  MOV R12, 0x3 ;  /* 0x00000003000c7802 */ /* 0x000fe40000000f00 */
[----:B------:R-:W-:-:S13]  /*16450*/  IADD3 R2, P4, R14, R5, RZ ;  /* 0x000000050e027210 */ /* 0x000fda0007f9e0ff */
[----:B------:R-:W-:Y:S05]  /*16460*/  WARPSYNC.COLLECTIVE R15, `(.L_x_5861) ;  /* 0x000000000f087348 */ /* 0x000fea0003c00000 */
[----:B------:R0:W1:Y:S02]  /*16470*/  SHFL.IDX P6, R14, R13, R12, R11 ;  /* 0x0000000c0d0e7389 */ /* 0x00006400000c000b */
[----:B01----:R-:W-:Y:S01]  /*16480*/  ENDCOLLECTIVE ;  /* 0x000000000000791b */ /* 0x003fe20003800000 */
.L_x_5861:
        /* <DEDUP_REMOVED lines=15> */
.L_x_5862:
[----:B------:R-:W-:Y:S02]  /*16580*/  IMAD.MOV.U32 R13, RZ, RZ, R24 ;  /* 0x000000ffff0d7224 */ /* 0x000fe400078e0018 */
[----:B------:R-:W-:Y:S01]  /*16590*/  IMAD.MOV.U32 R12, RZ, RZ, 0x4 ;  /* 0x00000004ff0c7424 */ /* 0x000fe200078e00ff */
[----:B------:R-:W-:-:S13]  /*165a0*/  IADD3 R2, P4, R14, R5, RZ ;  /* 0x000000050e027210 */ /* 0x000fda0007f9e0ff */
[----:B------:R-:W-:Y:S05]  /*165b0*/  WARPSYNC.COLLECTIVE R15, `(.L_x_5863) ;  /* 0x000000000f087348 */ /* 0x000fea0003c00000 */
[----:B------:R0:W1:Y:S02]  /*165c0*/  SHFL.IDX P6, R14, R13, R12, R11 ;  /* 0x0000000c0d0e7389 */ /* 0x00006400000c000b */
[----:B01----:R-:W-:Y:S01]  /*165d0*/  ENDCOLLECTIVE ;  /* 0x000000000000791b */ /* 0x003fe20003800000 */
.L_x_5863:
        /* <DEDUP_REMOVED lines=15> */
.L_x_5864:
[----:B------:R-:W-:Y:S02]  /*166d0*/  IMAD.MOV.U32 R13, RZ, RZ, R24 ;  /* 0x000000ffff0d7224 */ /* 0x000fe400078e0018 */
[----:B------:R-:W-:Y:S01]  /*166e0*/  IMAD.MOV.U32 R12, RZ, RZ, 0x5 ;  /* 0x00000005ff0c7424 */ /* 0x000fe200078e00ff */
[----:B------:R-:W-:-:S13]  /*166f0*/  IADD3 R2, P4, R14, R5, RZ ;  /* 0x000000050e027210 */ /* 0x000fda0007f9e0ff */
[----:B------:R-:W-:Y:S05]  /*16700*/  WARPSYNC.COLLECTIVE R15, `(.L_x_5865) ;  /* 0x000000000f087348 */ /* 0x000fea0003c00000 */
[----:B------:R0:W1:Y:S02]  /*16710*/  SHFL.IDX P6, R14, R13, R12, R11 ;  /* 0x0000000c0d0e7389 */ /* 0x00006400000c000b */
[----:B01----:R-:W-:Y:S01]  /*16720*/  ENDCOLLECTIVE ;  /* 0x000000000000791b */ /* 0x003fe20003800000 */
.L_x_5865:
        /* <DEDUP_REMOVED lines=14> */
.L_x_5866:
[----:B------:R-:W-:Y:S05]  /*16810*/  BRA `(.L_x_5867) ;  /* 0xffffffb800947947 */ /* 0x000fea000383ffff */
.L_x_5761:
        /* <DEDUP_REMOVED lines=8> */
.L_x_5869:
[----:B------:R-:W-:Y:S05]  /*168a0*/  BSYNC B0 ;  /* 0x0000000000007941 */ /* 0x000fea0003800000 */
.L_x_5868:
        /* <DEDUP_REMOVED lines=9> */
.L_x_5870:
        /* <DEDUP_REMOVED lines=23> */
.L_x_5871:
[----:B------:R-:W-:Y:S01]  /*16ab0*/  IMAD.MOV.U32 R12, RZ, RZ, 0x2 ;  /* 0x00000002ff0c7424 */ /* 0x000fe200078e00ff */
[----:B------:R-:W-:-:S05]  /*16ac0*/  SEL R6, R14, RZ, P1 ;  /* 0x000000ff0e067207 */ /* 0x000fca0000800000 */
[----:B------:R-:W-:-:S04]  /*16ad0*/  IMAD.IADD R6, R13, 0x1, R6 ;  /* 0x000000010d067824 */ /* 0x000fc800078e0206 */
[----:B------:R-:W-:-:S07]  /*16ae0*/  IMAD.MOV.U32 R13, RZ, RZ, R6 ;  /* 0x000000ffff0d7224 */ /* 0x000fce00078e0006 */
[----:B------:R-:W-:Y:S05]  /*16af0*/  WARPSYNC.COLLECTIVE R15, `(.L_x_5872) ;  /* 0x000000000f087348 */ /* 0x000fea0003c00000 */
[----:B------:R0:W1:Y:S02]  /*16b00*/  SHFL.UP P6, R14, R13, R12, R11 ;  /* 0x0400000c0d0e7389 */ /* 0x00006400000c000b */
[----:B01----:R-:W-:Y:S01]  /*16b10*/  ENDCOLLECTIVE ;  /* 0x000000000000791b */ /* 0x003fe20003800000 */
.L_x_5872:
        /* <DEDUP_REMOVED lines=8> */
.L_x_5873:
[----:B------:R-:W-:Y:S01]  /*16ba0*/  IMAD.MOV.U32 R12, RZ, RZ, 0x8 ;  /* 0x00000008ff0c7424 */ /* 0x000fe200078e00ff */
[----:B------:R-:W-:-:S05]  /*16bb0*/  SEL R3, R14, RZ, P3 ;  /* 0x000000ff0e037207 */ /* 0x000fca0001800000 */
[----:B------:R-:W-:-:S04]  /*16bc0*/  IMAD.IADD R3, R2, 0x1, R3 ;  /* 0x0000000102037824 */ /* 0x000fc800078e0203 */
[----:B------:R-:W-:-:S07]  /*16bd0*/  IMAD.MOV.U32 R13, RZ, RZ, R3 ;  /* 0x000000ffff0d7224 */ /* 0x000fce00078e0003 */
[----:B------:R-:W-:Y:S05]  /*16be0*/  WARPSYNC.COLLECTIVE R15, `(.L_x_5874) ;  /* 0x000000000f087348 */ /* 0x000fea0003c00000 */
[----:B------:R0:W1:Y:S02]  /*16bf0*/  SHFL.UP P6, R14, R13, R12, R11 ;  /* 0x0400000c0d0e7389 */ /* 0x00006400000c000b */
[----:B01----:R-:W-:Y:S01]  /*16c00*/  ENDCOLLECTIVE ;  /* 0x000000000000791b */ /* 0x003fe20003800000 */
.L_x_5874:
[----:B------:R-:W-:Y:S01]  /*16c10*/  IMAD.MOV.U32 R12, RZ, RZ, 0x10 ;  /* 0x00000010ff0c7424 */ /* 0x000fe200078e00ff */
[----:B------:R-:W-:-:S05]  /*16c20*/  SEL R4, R14, RZ, P4 ;  /* 0x000000ff0e047207 */ /* 0x000fca0002000000 */
[----:B------:R-:W-:-:S04]  /*16c30*/  IMAD.IADD R4, R3, 0x1, R4 ;  /* 0x0000000103047824 */ /* 0x000fc800078e0204 */
[----:B------:R-:W-:-:S07]  /*16c40*/  IMAD.MOV.U32 R13, RZ, RZ, R4 ;  /* 0x000000ffff0d7224 */ /* 0x000fce00078e0004 */
[----:B------:R-:W-:Y:S05]  /*16c50*/  WARPSYNC.COLLECTIVE R15, `(.L_x_5875) ;  /* 0x000000000f087348 */ /* 0x000fea0003c00000 */
[----:B------:R0:W1:Y:S02]  /*16c60*/  SHFL.UP P6, R14, R13, R12, R11 ;  /* 0x0400000c0d0e7389 */ /* 0x00006400000c000b */
[----:B01----:R-:W-:Y:S01]  /*16c70*/  ENDCOLLECTIVE ;  /* 0x000000000000791b */ /* 0x003fe20003800000 */
.L_x_5875:
        /* <DEDUP_REMOVED lines=8> */
.L_x_5876:
[----:B------:R-:W-:Y:S05]  /*16d00*/  BRA `(.L_x_5877) ;  /* 0xffffffb800a87947 */ /* 0x000fea000383ffff */
.L_x_5764:
[----:B------:R-:W-:Y:S01]  /*16d10*/  BSSY B0, `(.L_x_5878) ;  /* 0x0000007000007945 */ /* 0x000fe20003800000 */
[----:B------:R-:W-:Y:S02]  /*16d20*/  IMAD.MOV.U32 R12, RZ, RZ, 0x1 ;  /* 0x00000001ff0c7424 */ /* 0x000fe400078e00ff */
[----:B------:R-:W-:Y:S02]  /*16d30*/  IMAD.MOV.U32 R11, RZ, RZ, RZ ;  /* 0x000000ffff0b7224 */ /* 0x000fe400078e00ff */
[----:B------:R-:W-:-:S07]  /*16d40*/  IMAD.MOV.U32 R15, RZ, RZ, -0x1 ;  /* 0xffffffffff0f7424 */ /* 0x000fce00078e00ff */
[----:B------:R-:W-:Y:S05]  /*16d50*/  WARPSYNC.COLLECTIVE R15, `(.L_x_5879) ;  /* 0x000000000f087348 */ /* 0x000fea0003c00000 */
[----:B------:R0:W1:Y:S02]  /*16d60*/  SHFL.UP P6, R14, R13, R12, R11 ;  /* 0x0400000c0d0e7389 */ /* 0x00006400000c000b */
[----:B01----:R-:W-:Y:S01]  /*16d70*/  ENDCOLLECTIVE ;  /* 0x000000000000791b */ /* 0x003fe20003800000 */
.L_x_5879:
[----:B------:R-:W-:Y:S05]  /*16d80*/  BSYNC B0 ;  /* 0x0000000000007941 */ /* 0x000fea0003800000 */
.L_x_5878:
        /* <DEDUP_REMOVED lines=8> */
.L_x_5880:
[----:B------:R-:W-:Y:S01]  /*16e10*/  IMAD.MOV.U32 R12, RZ, RZ, 0x4 ;  /* 0x00000004ff0c7424 */ /* 0x000fe200078e00ff */
[----:B------:R-:W-:-:S05]  /*16e20*/  SEL R2, R14, RZ, P2 ;  /* 0x000000ff0e027207 */ /* 0x000fca0001000000 */
[----:B------:R-:W-:-:S04]  /*16e30*/  IMAD.IADD R2, R13, 0x1, R2 ;  /* 0x000000010d027824 */ /* 0x000fc800078e0202 */
[----:B------:R-:W-:-:S07]  /*16e40*/  IMAD.MOV.U32 R13, RZ, RZ, R2 ;  /* 0x000000ffff0d7224 */ /* 0x000fce00078e0002 */
[----:B------:R-:W-:Y:S05]  /*16e50*/  WARPSYNC.COLLECTIVE R15, `(.L_x_5881) ;  /* 0x000000000f087348 */ /* 0x000fea0003c00000 */
[----:B------:R0:W1:Y:S02]  /*16e60*/  SHFL.UP P6, R14, R13, R12, R11 ;  /* 0x0400000c0d0e7389 */ /* 0x00006400000c000b */
[----:B01----:R-:W-:Y:S01]  /*16e70*/  ENDCOLLECTIVE ;  /* 0x000000000000791b */ /* 0x003fe20003800000 */
.L_x_5881:
[----:B------:R-:W-:Y:S01]  /*16e80*/  IMAD.MOV.U32 R12, RZ, RZ, 0x8 ;  /* 0x00000008ff0c7424 */ /* 0x000fe200078e00ff */
[----:B------:R-:W-:-:S05]  /*16e90*/  SEL R3, R14, RZ, P3 ;  /* 0x000000ff0e037207 */ /* 0x000fca0001800000 */
[----:B------:R-:W-:-:S04]  /*16ea0*/  IMAD.IADD R3, R2, 0x1, R3 ;  /* 0x0000000102037824 */ /* 0x000fc800078e0203 */
[----:B------:R-:W-:-:S07]  /*16eb0*/  IMAD.MOV.U32 R13, RZ, RZ, R3 ;  /* 0x000000ffff0d7224 */ /* 0x000fce00078e0003 */
[----:B------:R-:W-:Y:S05]  /*16ec0*/  WARPSYNC.COLLECTIVE R15, `(.L_x_5882) ;  /* 0x000000000f087348 */ /* 0x000fea0003c00000 */
[----:B------:R0:W1:Y:S02]  /*16ed0*/  SHFL.UP P6, R14, R13, R12, R11 ;  /* 0x0400000c0d0e7389 */ /* 0x00006400000c000b */
[----:B01----:R-:W-:Y:S01]  /*16ee0*/  ENDCOLLECTIVE ;  /* 0x000000000000791b */ /* 0x003fe20003800000 */
.L_x_5882:
[----:B------:R-:W-:Y:S01]  /*16ef0*/  IMAD.MOV.U32 R12, RZ, RZ, 0x10 ;  /* 0x00000010ff0c7424 */ /* 0x000fe200078e00ff */
[----:B------:R-:W-:-:S05]  /*16f00*/  SEL R4, R14, RZ, P4 ;  /* 0x000000ff0e047207 */ /* 0x000fca0002000000 */
[----:B------:R-:W-:-:S04]  /*16f10*/  IMAD.IADD R4, R3, 0x1, R4 ;  /* 0x0000000103047824 */ /* 0x000fc800078e0204 */
[----:B------:R-:W-:-:S07]  /*16f20*/  IMAD.MOV.U32 R13, RZ, RZ, R4 ;  /* 0x000000ffff0d7224 */ /* 0x000fce00078e0004 */
[----:B------:R-:W-:Y:S05]  /*16f30*/  WARPSYNC.COLLECTIVE R15, `(.L_x_5883) ;  /* 0x000000000f087348 */ /* 0x000fea0003c00000 */
[----:B------:R0:W1:Y:S02]  /*16f40*/  SHFL.UP P6, R14, R13, R12, R11 ;  /* 0x0400000c0d0e7389 */ /* 0x00006400000c000b */
[----:B01----:R-:W-:Y:S01]  /*16f50*/  ENDCOLLECTIVE ;  /* 0x000000000000791b */ /* 0x003fe20003800000 */
.L_x_5883:
        /* <DEDUP_REMOVED lines=8> */
.L_x_5884:
[----:B------:R-:W-:Y:S05]  /*16fe0*/  BRA `(.L_x_5885) ;  /* 0xffffffb800947947 */ /* 0x000fea000383ffff */
.L_x_5766:
[----:B------:R-:W-:Y:S01]  /*16ff0*/  BSSY B0, `(.L_x_5886) ;  /* 0x0000006000007945 */ /* 0x000fe20003800000 */
[----:B------:R-:W-:Y:S01]  /*17000*/  PLOP3.LUT P6, PT, P6, PT, PT, 0x8, 0x0 ;  /* 0x000000000000781c */ /* 0x000fe200037ce170 */
[----:B------:R-:W-:-:S12]  /*17010*/  IMAD.MOV.U32 R15, RZ, RZ, -0x1 ;  /* 0xffffffffff0f7424 */ /* 0x000fd800078e00ff */
[----:B0-----:R-:W-:Y:S05]  /*17020*/  WARPSYNC.COLLECTIVE R15, `(.L_x_5887) ;  /* 0x000000000f087348 */ /* 0x001fea0003c00000 */
[----:B------:R-:W-:Y:S01]  /*17030*/  VOTE.ANY R14, PT, P6 ;  /* 0x00000000000e7806 */ /* 0x000fe200030e0100 */
[----:B0-----:R-:W-:Y:S06]  /*17040*/  ENDCOLLECTIVE ;  /* 0x000000000000791b */ /* 0x001fec0003800000 */
.L_x_5887:
[----:B------:R-:W-:Y:S05]  /*17050*/  BSYNC B0 ;  /* 0x0000000000007941 */ /* 0x000fea0003800000 */
.L_x_5886:
        /* <DEDUP_REMOVED lines=8> */
.L_x_5888:
[----:B------:R-:W-:Y:S02]  /*170e0*/  IMAD.IADD R19, R12, 0x1, R19 ;  /* 0x000000010c137824 */ /* 0x000fe400078e0213 */
[----:B------:R-:W-:Y:S02]  /*170f0*/  IMAD.MOV.U32 R13, RZ, RZ, R8 ;  /* 0x000000ffff0d7224 */ /* 0x000fe400078e0008 */
[----:B------:R-:W-:-:S07]  /*17100*/  IMAD.MOV.U32 R17, RZ, RZ, R14 ;  /* 0x000000ffff117224 */ /* 0x000fce00078e000e */
[----:B------:R-:W-:Y:S05]  /*17110*/  WARPSYNC.COLLECTIVE R15, `(.L_x_5889) ;  /* 0x000000000f087348 */ /* 0x000fea0003c00000 */
[----:B------:R0:W1:Y:S02]  /*17120*/  SHFL.IDX P6, R14, R13, R12, R11 ;  /* 0x0000000c0d0e7389 */ /* 0x00006400000c000b */
[----:B01----:R-:W-:Y:S01]  /*17130*/  ENDCOLLECTIVE ;  /* 0x000000000000791b */ /* 0x003fe20003800000 */
.L_x_5889:
[----:B------:R-:W-:Y:S01]  /*17140*/  IMAD.MOV.U32 R8, RZ, RZ, R14 ;  /* 0x000000ffff087224 */ /* 0x000fe200078e000e */
[----:B------:R-:W-:Y:S06]  /*17150*/  BRA `(.L_x_5890) ;  /* 0xffffffb800787947 */ /* 0x000fec000383ffff */
.L_x_5768:
[----:B------:R-:W-:Y:S01]  /*17160*/  BSSY B0, `(.L_x_5891) ;  /* 0x0000007000007945 */ /* 0x000fe20003800000 */
[----:B------:R-:W-:Y:S02]  /*17170*/  IMAD.MOV.U32 R13, RZ, RZ, R2 ;  /* 0x000000ffff0d7224 */ /* 0x000fe400078e0002 */
[----:B------:R-:W-:Y:S02]  /*17180*/  IMAD.MOV.U32 R11, RZ, RZ, 0x1f ;  /* 0x0000001fff0b7424 */ /* 0x000fe400078e00ff */
[----:B------:R-:W-:-:S07]  /*17190*/  IMAD.MOV.U32 R15, RZ, RZ, -0x1 ;  /* 0xffffffffff0f7424 */ /* 0x000fce00078e00ff */
[----:B0-23--:R-:W-:Y:S05]  /*171a0*/  WARPSYNC.COLLECTIVE R15, `(.L_x_5892) ;  /* 0x000000000f087348 */ /* 0x00dfea0003c00000 */
[----:B------:R1:W4:Y:S02]  /*171b0*/  SHFL.IDX P6, R14, R13, R12, R11 ;  /* 0x0000000c0d0e7389 */ /* 0x00032400000c000b */
[----:B01234-:R-:W-:Y:S01]  /*171c0*/  ENDCOLLECTIVE ;  /* 0x000000000000791b */ /* 0x01ffe20003800000 */
.L_x_5892:
[----:B------:R-:W-:Y:S05]  /*171d0*/  BSYNC B0 ;  /* 0x0000000000007941 */ /* 0x000fea0003800000 */
.L_x_5891:
[----:B------:R-:W-:Y:S01]  /*171e0*/  IMAD.MOV.U32 R6, RZ, RZ, R14 ;  /* 0x000000ffff067224 */ /* 0x000fe200078e000e */
[----:B------:R-:W-:Y:S06]  /*171f0*/  BRA `(.L_x_5767) ;  /* 0xffffffb800687947 */ /* 0x000fec000383ffff */
.L_x_5774:
[----:B-1----:R1:W2:Y:S02]  /*17200*/  SYNCS.PHASECHK.TRANS64.TRYWAIT P0, [R4+URZ+0x30820], R0 ;  /* 0x03082000040075a7 */ /* 0x0022a4000800017f */
[----:B--2---:R-:W-:Y:S05]  /*17210*/  @!P0 NANOSLEEP.SYNCS 0x989680 ;  /* 0x009896800000895d */ /* 0x004fea0003900000 */
[----:B------:R-:W2:Y:S02]  /*17220*/  @!P0 SYNCS.PHASECHK.TRANS64 P0, [R4+URZ+0x30820], R0 ;  /* 0x03082000040085a7 */ /* 0x000ea4000800007f */
[----:B--2---:R-:W-:Y:S05]  /*17230*/  @!P0 BRA `(.L_x_5774) ;  /* 0xfffffffc00f08947 */ /* 0x004fea000383ffff */
[----:B------:R-:W-:Y:S05]  /*17240*/  BRA `(.L_x_5893) ;  /* 0xffffffc000c07947 */ /* 0x000fea000383ffff */
.L_x_5775:
        /* <DEDUP_REMOVED lines=8> */
[----:B01----:R-:W-:Y:S05]  /*172d0*/  WARPSYNC.COLLECTIVE R15, `(.L_x_5895) ;  /* 0x000000000f087348 */ /* 0x003fea0003c00000 */
[----:B------:R2:W3:Y:S02]  /*172e0*/  SHFL.IDX P6, R14, R13, R12, R11 ;  /* 0x0000000c0d0e7389 */ /* 0x0004e400000c000b */
[----:B0123--:R-:W-:Y:S01]  /*172f0*/  ENDCOLLECTIVE ;  /* 0x000000000000791b */ /* 0x00ffe20003800000 */
.L_x_5895:
[----:B------:R-:W-:Y:S05]  /*17300*/  BSYNC B0 ;  /* 0x0000000000007941 */ /* 0x000fea0003800000 */
.L_x_5894:
[----:B------:R-:W-:Y:S05]  /*17310*/  BRA `(.L_x_5896) ;  /* 0xffffffc000a87947 */ /* 0x000fea000383ffff */
.L_x_5778:
[----:B------:R-:W-:Y:S01]  /*17320*/  BSSY B1, `(.L_x_5897) ;  /* 0x0000006000017945 */ /* 0x000fe20003800000 */
[----:B------:R-:W-:-:S07]  /*17330*/  IMAD.MOV.U32 R15, RZ, RZ, -0x1 ;  /* 0xffffffffff0f7424 */ /* 0x000fce00078e00ff */
[----:B01----:R-:W-:Y:S05]  /*17340*/  WARPSYNC.COLLECTIVE R15, `(.L_x_5898) ;  /* 0x000000000f0c7348 */ /* 0x003fea0003c00000 */
[----:B------:R-:W-:Y:S02]  /*17350*/  ELECT P6, UR62, PT ;  /* 0x00000000003e782f */ /* 0x000fe400038c0000 */
[----:B------:R-:W-:Y:S01]  /*17360*/  MOV R14, UR62 ;  /* 0x0000003e000e7c02 */ /* 0x000fe20008000f00 */
[----:B01----:R-:W-:Y:S10]  /*17370*/  ENDCOLLECTIVE ;  /* 0x000000000000791b */ /* 0x003ff40003800000 */
.L_x_5898:
[----:B------:R-:W-:Y:S05]  /*17380*/  BSYNC B1 ;  /* 0x0000000000017941 */ /* 0x000fea0003800000 */
.L_x_5897:
[----:B------:R-:W-:Y:S05]  /*17390*/  BRA `(.L_x_5899) ;  /* 0xffffffc000a07947 */ /* 0x000fea000383ffff */
.L_x_5780:
[----:B-1----:R1:W2:Y:S02]  /*173a0*/  SYNCS.PHASECHK.TRANS64.TRYWAIT P1, [R5+URZ+0x30840], R0 ;  /* 0x03084000050075a7 */ /* 0x0022a4000802017f */
[----:B--2---:R-:W-:Y:S05]  /*173b0*/  @!P1 NANOSLEEP.SYNCS 0x989680 ;  /* 0x009896800000995d */ /* 0x004fea0003900000 */
[----:B------:R-:W2:Y:S02]  /*173c0*/  @!P1 SYNCS.PHASECHK.TRANS64 P1, [R5+URZ+0x30840], R0 ;  /* 0x03084000050095a7 */ /* 0x000ea4000802007f */
[----:B--2---:R-:W-:Y:S05]  /*173d0*/  @!P1 BRA `(.L_x_5780) ;  /* 0xfffffffc00f09947 */ /* 0x004fea000383ffff */
[----:B------:R-:W-:Y:S05]  /*173e0*/  BRA `(.L_x_5900) ;  /* 0xffffffc000c87947 */ /* 0x000fea000383ffff */
.L_x_5782:
[----:B--2---:R2:W3:Y:S02]  /*173f0*/  SYNCS.PHASECHK.TRANS64.TRYWAIT P1, [R27+URZ+0x30840], R2 ;  /* 0x030840021b0075a7 */ /* 0x0044e4000802017f */
[----:B---3--:R-:W-:Y:S05]  /*17400*/  @!P1 NANOSLEEP.SYNCS 0x989680 ;  /* 0x009896800000995d */ /* 0x008fea0003900000 */
[----:B------:R-:W3:Y:S02]  /*17410*/  @!P1 SYNCS.PHASECHK.TRANS64 P1, [R27+URZ+0x30840], R2 ;  /* 0x030840021b0095a7 */ /* 0x000ee4000802007f */
[----:B---3--:R-:W-:Y:S05]  /*17420*/  @!P1 BRA `(.L_x_5782) ;  /* 0xfffffffc00f09947 */ /* 0x008fea000383ffff */
[----:B------:R-:W-:Y:S05]  /*17430*/  BRA `(.L_x_5901) ;  /* 0xffffffc000d47947 */ /* 0x000fea000383ffff */
.L_x_5784:
[----:B---3--:R3:W4:Y:S02]  /*17440*/  SYNCS.PHASECHK.TRANS64.TRYWAIT P1, [R5+URZ+0x30860], R0 ;  /* 0x03086000050075a7 */ /* 0x008724000802017f */
[----:B----4-:R-:W-:Y:S05]  /*17450*/  @!P1 NANOSLEEP.SYNCS 0x989680 ;  /* 0x009896800000995d */ /* 0x010fea0003900000 */
[----:B------:R-:W4:Y:S02]  /*17460*/  @!P1 SYNCS.PHASECHK.TRANS64 P1, [R5+URZ+0x30860], R0 ;  /* 0x03086000050095a7 */ /* 0x000f24000802007f */
[----:B----4-:R-:W-:Y:S05]  /*17470*/  @!P1 BRA `(.L_x_5784) ;  /* 0xfffffffc00f09947 */ /* 0x010fea000383ffff */
[----:B------:R-:W-:Y:S05]  /*17480*/  BRA `(.L_x_5902) ;  /* 0xffffffc000d07947 */ /* 0x000fea000383ffff */
.L_x_5903:
        /* <DEDUP_REMOVED lines=15> */
.L_x_15972:


//--------------------- .text._ZN7cutlass13device_kernelIN5flash11enable_sm90INS1_16FlashAttnFwdSm90INS1_25CollectiveMainloopFwdSm90ILi2EN4cute5tupleIJNS5_1CILi1EEES8_S8_EEENS6_IJNS7_ILi128EEENS7_ILi96EEENS7_ILi192EEEEEELi192ENS_10bfloat16_tEfNS_4arch4Sm90ELb1ELb0ELb0ELb1ELb1ELb1ELb0ELb1ELb1ELb1ELb1ELb0EEENS1_21CollectiveEpilogueFwdINS6_IJSA_SC_SB_EEES9_SE_SG_Li256ELb1ELb1ELb1ELb0EEENS1_36VarlenDynamicPersistentTileSchedulerILi128ELi96ELi256ELi128ELb1ELb1ELb1ELb1ELb1ELb1EEEEEEEEEvNT_6ParamsE --------------------------
	.section	.text._ZN7cutlass13device_kernelIN5flash11enable_sm90INS1_16FlashAttnFwdSm90INS1_25CollectiveMainloopFwdSm90ILi2EN4cute5tupleIJNS5_1CILi1EEES8_S8_EEENS6_IJNS7_ILi128EEENS7_ILi96EEENS7_ILi192EEEEEELi192ENS_10bfloat16_tEfNS_4arch4Sm90ELb1ELb0ELb0ELb1ELb1ELb1ELb0ELb1ELb1ELb1ELb1ELb0EEENS1_21CollectiveEpilogueFwdINS6_IJSA_SC_SB_EEES9_SE_SG_Li256ELb1ELb1ELb1ELb0EEENS1_36VarlenDynamicPersistentTileSchedulerILi128ELi96ELi256ELi128ELb1ELb1ELb1ELb1ELb1ELb1EEEEEEEEEvNT_6ParamsE,"ax",@progbits
	.align	128
.text._ZN7cutlass13device_kernelIN5flash11enable_sm90INS1_16FlashAttnFwdSm90INS1_25CollectiveMainloopFwdSm90ILi2EN4cute5tupleIJNS5_1CILi1EEES8_S8_EEENS6_IJNS7_ILi128EEENS7_ILi96EEENS7_ILi192EEEEEELi192ENS_10bfloat16_tEfNS_4arch4Sm90ELb1ELb0ELb0ELb1ELb1ELb1ELb0ELb1ELb1ELb1ELb1ELb0EEENS1_21CollectiveEpilogueFwdINS6_IJSA_SC_SB_EEES9_SE_SG_Li256ELb1ELb1ELb1ELb0EEENS1_36VarlenDynamicPersistentTileSchedulerILi128ELi96ELi256ELi128ELb1ELb1ELb1ELb1ELb1ELb1EEEEEEEEEvNT_6ParamsE:
        .type           _ZN7cutlass13device_kernelIN5flash11enable_sm90INS1_16FlashAttnFwdSm90INS1_25CollectiveMainloopFwdSm90ILi2EN4cute5tupleIJNS5_1CILi1EEES8_S8_EEENS6_IJNS7_ILi128EEENS7_ILi96EEENS7_ILi192EEEEEELi192ENS_10bfloat16_tEfNS_4arch4Sm90ELb1ELb0ELb0ELb1ELb1ELb1ELb0ELb1ELb1ELb1ELb1ELb0EEENS1_21CollectiveEpilogueFwdINS6_IJSA_SC_SB_EEES9_SE_SG_Li256ELb1ELb1ELb1ELb0EEENS1_36VarlenDynamicPersistentTileSchedulerILi128ELi96ELi256ELi128ELb1ELb1ELb1ELb1ELb1ELb1EEEEEEEEEvNT_6ParamsE,@function
        .size           _ZN7cutlass13device_kernelIN5flash11enable_sm90INS1_16FlashAttnFwdSm90INS1_25CollectiveMainloopFwdSm90ILi2EN4cute5tupleIJNS5_1CILi1EEES8_S8_EEENS6_IJNS7_ILi128EEENS7_ILi96EEENS7_ILi192EEEEEELi192ENS_10bfloat16_tEfNS_4arch4Sm90ELb1ELb0ELb0ELb1ELb1ELb1ELb0ELb1ELb1ELb1ELb1ELb0EEENS1_21CollectiveEpilogueFwdINS6_IJSA_SC_SB_EEES9_SE_SG_Li256ELb1ELb1ELb1ELb0EEENS1_36VarlenDynamicPersistentTileSchedulerILi128ELi96ELi256ELi128ELb1ELb1ELb1ELb1ELb1ELb1EEEEEEEEEvNT_6ParamsE,(.L_x_15973 - _ZN7cutlass13device_kernelIN5flash11enable_sm90INS1_16FlashAttnFwdSm90INS1_25CollectiveMainloopFwdSm90ILi2EN4cute5tupleIJNS5_1CILi1EEES8_S8_EEENS6_IJNS7_ILi128EEENS7_ILi96EEENS7_ILi192EEEEEELi192ENS_10bfloat16_tEfNS_4arch4Sm90ELb1ELb0ELb0ELb1ELb1ELb1ELb0ELb1ELb1ELb1ELb1ELb0EEENS1_21CollectiveEpilogueFwdINS6_IJSA_SC_SB_EEES9_SE_SG_Li256ELb1ELb1ELb1ELb0EEENS1_36VarlenDynamicPersistentTileSchedulerILi128ELi96ELi256ELi128ELb1ELb1ELb1ELb1ELb1ELb1EEEEEEEEEvNT_6ParamsE)
        .other          _ZN7cutlass13device_kernelIN5flash11enable_sm90INS1_16FlashAttnFwdSm90INS1_25CollectiveMainloopFwdSm90ILi2EN4cute5tupleIJNS5_1CILi1EEES8_S8_EEENS6_IJNS7_ILi128EEENS7_ILi96EEENS7_ILi192EEEEEELi192ENS_10bfloat16_tEfNS_4arch4Sm90ELb1ELb0ELb0ELb1ELb1ELb1ELb0ELb1ELb1ELb1ELb1ELb0EEENS1_21CollectiveEpilogueFwdINS6_IJSA_SC_SB_EEES9_SE_SG_Li256ELb1ELb1ELb1ELb0EEENS1_36VarlenDynamicPersistentTileSchedulerILi128ELi96ELi256ELi128ELb1ELb1ELb1ELb1ELb1ELb1EEEEEEEEEvNT_6ParamsE,@"STO_CUDA_ENTRY STV_DEFAULT"
_ZN7cutlass13device_kernelIN5flash11enable_sm90INS1_16FlashAttnFwdSm90INS1_25CollectiveMainloopFwdSm90ILi2EN4cute5tupleIJNS5_1CILi1EEES8_S8_EEENS6_IJNS7_ILi128EEENS7_ILi96EEENS7_ILi192EEEEEELi192ENS_10bfloat16_tEfNS_4arch4Sm90ELb1ELb0ELb0ELb1ELb1ELb1ELb0ELb1ELb1ELb1ELb1ELb0EEENS1_21CollectiveEpilogueFwdINS6_IJSA_SC_SB_EEES9_SE_SG_Li256ELb1ELb1ELb1ELb0EEENS1_36VarlenDynamicPersistentTileSchedulerILi128ELi96ELi256ELi128ELb1ELb1ELb1ELb1ELb1ELb1EEEEEEEEEvNT_6ParamsE:
        /* <DEDUP_REMOVED lines=18> */
.L_x_5905:
[----:B------:R-:W-:Y:S05]  /*0120*/  BSYNC B0 ;  /* 0x0000000000007941 */ /* 0x000fea0003800000 */
.L_x_5904:
        /* <DEDUP_REMOVED lines=41> */
.L_x_5906:
        /* <DEDUP_REMOVED lines=22> */
.L_x_5907:
        /* <DEDUP_REMOVED lines=18> */
.L_x_5908:
        /* <DEDUP_REMOVED lines=22> */
.L_x_5909:
        /* <DEDUP_REMOVED lines=22> */
.L_x_5910:
[----:B------:R-:W-:Y:S01]  /*0900*/  PLOP3.LUT P0, PT, PT, PT, UP0, 0x80, 0x0 ;  /* 0x000000000000781c */ /* 0x000fe20003f0f008 */
[----:B------:R-:W-:Y:S01]  /*0910*/  UMOV UR60, 0x1 ;  /* 0x00000001003c7882 */ /* 0x000fe20000000000 */
[----:B------:R-:W-:Y:S01]  /*0920*/  NOP ;  /* 0x0000000000007918 */ /* 0x000fe20000000000 */
[----:B------:R-:W-:Y:S01]  /*0930*/  USEL UR60, UR60, 0x2, !UP0 ;  /* 0x000000023c3c7887 */ /* 0x000fe2000c000000 */
[----:B------:R-:W-:Y:S01]  /*0940*/  BSSY B9, `(.L_x_5911) ;  /* 0x00026b2000097945 */ /* 0x000fe20003800000 */
[----:B012-4-:R-:W-:Y:S08]  /*0950*/  BAR.SYNC.DEFER_BLOCKING 0x0 ;  /* 0x0000000000007b1d */ /* 0x017ff00000010000 */
[----:B------:R-:W-:Y:S05]  /*0960*/  @!P0 BRA `(.L_x_5912) ;  /* 0x000001ec001c8947 */ /* 0x000fea0003800000 */
.L_x_5913:
        /* <DEDUP_REMOVED lines=42> */
[----:B------:R-:W-:-:S03]  /*0c10*/  LOP3.LUT R10, R10, 0x7ffffffc, RZ, 0xc0, !PT ;  /* 0x7ffffffc0a0a7812 */ /* 0x000fc600078ec0ff */
[----:B------:R-:W-:Y:S01]  /*0c20*/  IMAD.IADD R11, R8, 0x1, -R11 ;  /* 0x00000001080b7824 */ /* 0x000fe200078e0a0b */
[----:B------:R-:W-:Y:S01]  /*0c30*/  LEA.HI R8, R3, R0, RZ, 0x2 ;  /* 0x0000000003087211 */ /* 0x000fe200078f10ff */
[----:B------:R-:W-:Y:S01]  /*0c40*/  IMAD.IADD R10, R20, 0x1, -R10 ;  /* 0x00000001140a7824 */ /* 0x000fe200078e0a0a */
[----:B------:R-:W-:Y:S02]  /*0c50*/  LOP3.LUT R3, R4, 0x3fffff0, RZ, 0xc0, !PT ;  /* 0x03fffff004037812 */ /* 0x000fe400078ec0ff */
[----:B------:R-:W-:Y:S01]  /*0c60*/  LEA.HI R4, R2, R5, RZ, 0x1 ;  /* 0x0000000502047211 */ /* 0x000fe200078f08ff */
[----:B------:R-:W-:Y:S01]  /*0c70*/  IMAD.SHL.U32 R223, R10, 0x2, RZ ;  /* 0x000000020adf7824 */ /* 0x000fe200078e00ff */
[----:B------:R-:W-:Y:S01]  /*0c80*/  SHF.R.S32.HI R2, RZ, 0x5, R6 ;  /* 0x00000005ff027819 */ /* 0x000fe20000011406 */
[----:B------:R-:W-:Y:S01]  /*0c90*/  IMAD.IADD R3, R0, 0x1, -R3 ;  /* 0x0000000100037824 */ /* 0x000fe200078e0a03 */
[----:B------:R-:W-:Y:S01]  /*0ca0*/  LOP3.LUT R4, R4, 0x3fffffe, RZ, 0xc0, !PT ;  /* 0x03fffffe04047812 */ /* 0x000fe200078ec0ff */
[----:B------:R-:W-:Y:S01]  /*0cb0*/  VIADD R34, R223, 0x8 ;  /* 0x00000008df227836 */ /* 0x000fe20000000000 */
[----:B------:R-:W-:Y:S01]  /*0cc0*/  SHF.R.S32.HI R6, RZ, 0x5, R9 ;  /* 0x00000005ff067819 */ /* 0x000fe20000011409 */
[----:B------:R-:W-:Y:S01]  /*0cd0*/  IMAD R12, R2, 0x10, R3 ;  /* 0x00000010020c7824 */ /* 0x000fe200078e0203 */
[----:B------:R-:W-:Y:S01]  /*0ce0*/  LOP3.LUT R9, R8, 0xfffffffc, RZ, 0xc0, !PT ;  /* 0xfffffffc08097812 */ /* 0x000fe200078ec0ff */
[----:B------:R-:W-:Y:S01]  /*0cf0*/  IMAD.IADD R4, R5, 0x1, -R4 ;  /* 0x0000000105047824 */ /* 0x000fe200078e0a04 */
[--C-:B------:R-:W-:Y:S01]  /*0d00*/  SHF.R.S32.HI R206, RZ, 0x2, R8.reuse ;  /* 0x00000002ffce7819 */ /* 0x100fe20000011408 */
[----:B------:R-:W-:Y:S01]  /*0d10*/  IMAD R11, R6, 0x10, R11 ;  /* 0x00000010060b7824 */ /* 0x000fe200078e020b */
[----:B------:R-:W-:Y:S01]  /*0d20*/  SHF.R.S32.HI R3, RZ, 0x1f, R8 ;  /* 0x0000001fff037819 */ /* 0x000fe20000011408 */
[----:B------:R-:W-:-:S02]  /*0d30*/  IMAD.IADD R9, R0, 0x1, -R9 ;  /* 0x0000000100097824 */ /* 0x000fc400078e0a09 */
[----:B------:R-:W-:Y:S01]  /*0d40*/  IMAD R19, R4, 0x40, R11 ;  /* 0x0000004004137824 */ /* 0x000fe200078e020b */
[----:B------:R-:W-:Y:S01]  /*0d50*/  LEA.HI R3, R3, R206, RZ, 0x3 ;  /* 0x000000ce03037211 */ /* 0x000fe200078f18ff */
[----:B------:R-:W-:Y:S02]  /*0d60*/  VIADD R4, R206, 0x40 ;  /* 0x00000040ce047836 */ /* 0x000fe40000000000 */
[----:B------:R-:W-:Y:S01]  /*0d70*/  IMAD.SHL.U32 R196, R9, 0x4, RZ ;  /* 0x0000000409c47824 */ /* 0x000fe200078e00ff */
[----:B------:R-:W-:Y:S01]  /*0d80*/  LOP3.LUT R3, R3, 0xfffffff8, RZ, 0xc0, !PT ;  /* 0xfffffff803037812 */ /* 0x000fe200078ec0ff */
[----:B------:R-:W-:Y:S01]  /*0d90*/  IMAD.SHL.U32 R217, R2, 0x200, RZ ;  /* 0x0000020002d97824 */ /* 0x000fe200078e00ff */
[----:B------:R-:W-:Y:S01]  /*0da0*/  SHF.R.S32.HI R2, RZ, 0x1f, R4 ;  /* 0x0000001fff027819 */ /* 0x000fe20000011404 */
[----:B------:R-:W-:Y:S01]  /*0db0*/  IMAD R12, R12, 0x8, R7 ;  /* 0x000000080c0c7824 */ /* 0x000fe200078e0207 */
[----:B------:R-:W-:Y:S01]  /*0dc0*/  STL [R1+0x44], R19 ;  /* 0x0000441301007387 */ /* 0x000fe20000100800 */
[----:B------:R-:W-:Y:S01]  /*0dd0*/  IMAD.SHL.U32 R213, R4, 0x40, RZ ;  /* 0x0000004004d57824 */ /* 0x000fe200078e00ff */
[----:B------:R-:W-:Y:S01]  /*0de0*/  LEA.HI R2, R2, R4, RZ, 0x3 ;  /* 0x0000000402027211 */ /* 0x000fe200078f18ff */
[C---:B------:R-:W-:Y:S01]  /*0df0*/  VIADD R209, R196.reuse, 0x20 ;  /* 0x00000020c4d17836 */ /* 0x040fe20000000000 */
[----:B------:R-:W-:Y:S01]  /*0e00*/  STL [R1+0x30], RZ ;  /* 0x000030ff01007387 */ /* 0x000fe20000100800 */
[----:B------:R-:W-:Y:S01]  /*0e10*/  VIADD R208, R196, 0x40 ;  /* 0x00000040c4d07836 */ /* 0x000fe20000000000 */
[----:B------:R-:W-:Y:S01]  /*0e20*/  LOP3.LUT R213, R213, 0x1c0, RZ, 0xc0, !PT ;  /* 0x000001c0d5d57812 */ /* 0x000fe200078ec0ff */
[----:B------:R-:W-:-:S02]  /*0e30*/  IMAD.U32 R8, RZ, RZ, UR4 ;  /* 0x00000004ff087e24 */ /* 0x000fc4000f8e00ff */
[----:B------:R-:W-:Y:S02]  /*0e40*/  IMAD.IADD R224, R206, 0x1, -R3 ;  /* 0x00000001cee07824 */ /* 0x000fe400078e0a03 */
[----:B------:R-:W-:Y:S01]  /*0e50*/  IMAD.SHL.U32 R3, R12, 0x8, RZ ;  /* 0x000000080c037824 */ /* 0x000fe200078e00ff */
[----:B------:R-:W-:Y:S01]  /*0e60*/  STL [R1+0x38], R8 ;  /* 0x0000380801007387 */ /* 0x000fe20000100800 */
[C---:B------:R-:W-:Y:S02]  /*0e70*/  IMAD.IADD R195, R196.reuse, 0x1, R209 ;  /* 0x00000001c4c37824 */ /* 0x040fe400078e02d1 */
[----:B------:R-:W-:Y:S01]  /*0e80*/  IMAD.IADD R194, R196, 0x1, R208 ;  /* 0x00000001c4c27824 */ /* 0x000fe200078e02d0 */
[----:B------:R0:W-:Y:S01]  /*0e90*/  STL [R1+0x48], R3 ;  /* 0x0000480301007387 */ /* 0x0001e20000100800 */
[----:B------:R-:W-:Y:S01]  /*0ea0*/  IMAD.SHL.U32 R218, R2, 0x40, RZ ;  /* 0x0000004002da7824 */ /* 0x000fe200078e00ff */
[----:B------:R-:W-:Y:S01]  /*0eb0*/  SHF.R.U32.HI R2, RZ, 0x3, R213 ;  /* 0x00000003ff027819 */ /* 0x000fe200000116d5 */
[----:B------:R-:W-:Y:S01]  /*0ec0*/  IMAD.U32 R0, RZ, RZ, UR5 ;  /* 0x00000005ff007e24 */ /* 0x000fe2000f8e00ff */
[----:B------:R-:W-:Y:S01]  /*0ed0*/  SHF.R.S32.HI R2, RZ, 0x1f, R195 ;  /* 0x0000001fff027819 */ /* 0x000fe200000114c3 */
[----:B------:R-:W-:Y:S01]  /*0ee0*/  VIADD R33, R223, 0x10 ;  /* 0x00000010df217836 */ /* 0x000fe20000000000 */
[----:B------:R-:W-:Y:S01]  /*0ef0*/  LEA.HI R0, R9, R9, RZ, 0x1 ;  /* 0x0000000909007211 */ /* 0x000fe200078f08ff */
[C---:B------:R-:W-:Y:S01]  /*0f00*/  VIADD R32, R223.reuse, 0x18 ;  /* 0x00000018df207836 */ /* 0x040fe20000000000 */
[----:B------:R-:W-:Y:S01]  /*0f10*/  LEA.HI R2, R2, R195, RZ, 0x3 ;  /* 0x000000c302027211 */ /* 0x000fe200078f18ff */
[C---:B------:R-:W-:Y:S01]  /*0f20*/  VIADD R30, R223.reuse, 0x28 ;  /* 0x00000028df1e7836 */ /* 0x040fe20000000000 */
[----:B0-----:R-:W-:Y:S01]  /*0f30*/  SHF.R.S32.HI R3, RZ, 0x1f, R194 ;  /* 0x0000001fff037819 */ /* 0x001fe200000114c2 */
[----:B------:R-:W-:Y:S01]  /*0f40*/  VIADD R29, R223, 0x30 ;  /* 0x00000030df1d7836 */ /* 0x000fe20000000000 */
[----:B------:R-:W-:Y:S01]  /*0f50*/  LOP3.LUT R0, R0, 0x1ffffffe, RZ, 0xc0, !PT ;  /* 0x1ffffffe00007812 */ /* 0x000fe200078ec0ff */
[----:B------:R-:W-:Y:S01]  /*0f60*/  IMAD.SHL.U32 R16, R9, 0x8, RZ ;  /* 0x0000000809107824 */ /* 0x000fe200078e00ff */
[----:B------:R-:W-:Y:S01]  /*0f70*/  LEA.HI R3, R3, R194, RZ, 0x3 ;  /* 0x000000c203037211 */ /* 0x000fe200078f18ff */
[----:B------:R-:W-:Y:S01]  /*0f80*/  IMAD.SHL.U32 R215, R224, 0x40, RZ ;  /* 0x00000040e0d77824 */ /* 0x000fe200078e00ff */
[----:B------:R-:W-:Y:S01]  /*0f90*/  SHF.R.S32.HI R200, RZ, 0x3, R2 ;  /* 0x00000003ffc87819 */ /* 0x000fe20000011402 */
[C---:B------:R-:W-:Y:S01]  /*0fa0*/  VIADD R31, R223.reuse, 0x20 ;  /* 0x00000020df1f7836 */ /* 0x040fe20000000000 */
[----:B------:R-:W-:Y:S01]  /*0fb0*/  SHF.R.S32.HI R201, RZ, 0x3, R3 ;  /* 0x00000003ffc97819 */ /* 0x000fe20000011403 */
[C---:B------:R-:W-:Y:S01]  /*0fc0*/  VIADD R27, R223.reuse, 0x40 ;  /* 0x00000040df1b7836 */ /* 0x040fe20000000000 */
[----:B------:R-:W-:Y:S01]  /*0fd0*/  SHF.R.S32.HI R2, RZ, 0x1f, R34 ;  /* 0x0000001fff027819 */ /* 0x000fe20000011422 */
[----:B------:R-:W-:Y:S01]  /*0fe0*/  VIADD R26, R223, 0x48 ;  /* 0x00000048df1a7836 */ /* 0x000fe20000000000 */
[----:B------:R-:W-:Y:S01]  /*0ff0*/  SHF.R.S32.HI R2, RZ, 0x1f, R32 ;  /* 0x0000001fff027819 */ /* 0x000fe20000011420 */
[----:B------:R-:W-:Y:S01]  /*1000*/  IMAD.MOV.U32 R6, RZ, RZ, R14 ;  /* 0x000000ffff067224 */ /* 0x000fe200078e000e */
[----:B------:R-:W-:Y:S01]  /*1010*/  SHF.R.S32.HI R2, RZ, 0x1f, R29 ;  /* 0x0000001fff027819 */ /* 0x000fe2000001141d */
[----:B------:R-:W-:Y:S01]  /*1020*/  IMAD.MOV.U32 R7, RZ, RZ, R15 ;  /* 0x000000ffff077224 */ /* 0x000fe200078e000f */
[----:B------:R-:W-:Y:S01]  /*1030*/  LOP3.LUT R215, R215, 0x1c0, RZ, 0xc0, !PT ;  /* 0x000001c0d7d77812 */ /* 0x000fe200078ec0ff */
        /* <DEDUP_REMOVED lines=16> */
[----:B------:R-:W-:Y:S01]  /*1140*/  IMAD.IADD R0, R9, 0x1, -R0 ;  /* 0x0000000109007824 */ /* 0x000fe200078e0a00 */
        /* <DEDUP_REMOVED lines=20> */
[----:B------:R-:W-:Y:S01]  /*1290*/  LOP3.LUT R218, R218, 0xfffffe00, RZ, 0xc0, !PT ;  /* 0xfffffe00dada7812 */ /* 0x000fe200078ec0ff */
[C---:B------:R-:W-:Y:S01]  /*12a0*/  VIADD R211, R196.reuse, 0x10 ;  /* 0x00000010c4d37836 */ /* 0x040fe20000000000 */
[----:B------:R-:W-:Y:S01]  /*12b0*/  SHF.R.U32.HI R216, RZ, 0x3, R215 ;  /* 0x00000003ffd87819 */ /* 0x000fe200000116d7 */
[C---:B------:R-:W-:Y:S01]  /*12c0*/  VIADD R210, R196.reuse, 0x30 ;  /* 0x00000030c4d27836 */ /* 0x040fe20000000000 */
[----:B------:R-:W-:Y:S01]  /*12d0*/  SHF.R.S32.HI R10, RZ, 0x1f, R13 ;  /* 0x0000001fff0a7819 */ /* 0x000fe2000001140d */
[----:B------:R-:W-:Y:S01]  /*12e0*/  VIADD R212, R196, 0x50 ;  /* 0x00000050c4d47836 */ /* 0x000fe20000000000 */
[----:B------:R-:W-:Y:S01]  /*12f0*/  SHF.R.S32.HI R9, RZ, 0x1f, R9 ;  /* 0x0000001fff097819 */ /* 0x000fe20000011409 */
[----:B------:R-:W-:Y:S01]  /*1300*/  IMAD R225, R0, 0x8, R19 ;  /* 0x0000000800e17824 */ /* 0x000fe200078e0213 */
[----:B------:R-:W-:-:S02]  /*1310*/  SHF.R.S32.HI R3, RZ, 0x1f, R8 ;  /* 0x0000001fff037819 */ /* 0x000fc40000011408 */
[----:B------:R-:W-:-:S07]  /*1320*/  SHF.R.S32.HI R2, RZ, 0x1f, R4 ;  /* 0x0000001fff027819 */ /* 0x000fce0000011404 */
.L_x_6157:
[----:B01234-:R-:W0:Y:S01]  /*1330*/  LDC.64 R2, c[0x0][0xc88] ;  /* 0x00032200ff027b82 */ /* 0x01fe220000000a00 */
[----:B------:R-:W-:Y:S01]  /*1340*/  ULDC.64 UR10, c[0x0][0x208] ;  /* 0x00008200000a7ab9 */ /* 0x000fe20000000a00 */
        /* <DEDUP_REMOVED lines=13> */
[----:B------:R-:W-:-:S04]  /*1420*/  LOP3.LUT R4, R6, 0xff000000, RZ, 0xc0, !PT ;  /* 0xff00000006047812 */ /* 0x000fc800078ec0ff */
[----:B------:R-:W-:Y:S02]  /*1430*/  SHF.R.U32.HI R7, RZ, 0x8, R4 ;  /* 0x00000008ff077819 */ /* 0x000fe40000011604 */
[----:B------:R-:W-:Y:S02]  /*1440*/  LOP3.LUT R199, R6, 0xffff, RZ, 0xc0, !PT ;  /* 0x0000ffff06c77812 */ /* 0x000fe400078ec0ff */
[----:B--2---:R-:W-:Y:S01]  /*1450*/  SHF.R.S32.HI R0, RZ, 0x1f, R227 ;  /* 0x0000001fff007819 */ /* 0x004fe200000114e3 */
[C---:B------:R-:W-:Y:S01]  /*1460*/  IMAD.SHL.U32 R228, R227.reuse, 0x4, RZ ;  /* 0x00000004e3e47824 */ /* 0x040fe200078e00ff */
[C---:B------:R-:W-:Y:S01]  /*1470*/  @P2 LEA R8, P3, R227.reuse, UR4, 0x2 ;  /* 0x00000004e3082c11 */ /* 0x040fe2000f8610ff */
[----:B------:R-:W-:Y:S01]  /*1480*/  ULDC UR4, c[0x0][0x288] ;  /* 0x0000a20000047ab9 */ /* 0x000fe20000000800 */
[C-C-:B------:R-:W-:Y:S01]  /*1490*/  SHF.L.U64.HI R229, R227.reuse, 0x2, R0.reuse ;  /* 0x00000002e3e57819 */ /* 0x140fe20000010200 */
[----:B------:R-:W-:Y:S01]  /*14a0*/  IMAD.U32 R221, RZ, RZ, UR4 ;  /* 0x00000004ffdd7e24 */ /* 0x000fe2000f8e00ff */
[----:B------:R-:W-:Y:S01]  /*14b0*/  @P2 LEA.HI.X R9, R227, UR5, R0, 0x2, P3 ;  /* 0x00000005e3092c11 */ /* 0x000fe200098f1400 */
[----:B------:R-:W-:Y:S01]  /*14c0*/  ULDC.64 UR4, c[0x0][0x418] ;  /* 0x0001060000047ab9 */ /* 0x000fe20000000a00 */
[----:B------:R-:W-:Y:S01]  /*14d0*/  IADD3 R2, P4, R228, UR6, RZ ;  /* 0x00000006e4027c10 */ /* 0x000fe2000ff9e0ff */
[----:B------:R-:W-:Y:S01]  /*14e0*/  UISETP.NE.U32.AND UP0, UPT, UR4, URZ, UPT ;  /* 0x0000003f0400728c */ /* 0x000fe2000bf05070 */
[----:B------:R0:W-:Y:S02]  /*14f0*/  STL [R1+0x3c], R0 ;  /* 0x00003c0001007387 */ /* 0x0001e40000100800 */
[----:B------:R-:W-:-:S02]  /*1500*/  ULDC UR4, c[0x0][0x424] ;  /* 0x0001090000047ab9 */ /* 0x000fc40000000800 */
[----:B------:R1:W5:Y:S01]  /*1510*/  @P2 LDG.E R13, desc[UR10][R8.64] ;  /* 0x0000000a080d2981 */ /* 0x000362000c1e1900 */
[----:B------:R-:W-:Y:S01]  /*1520*/  @P1 IADD3 R10, P2, R228, UR8, RZ ;  /* 0x00000008e40a1c10 */ /* 0x000fe2000ff5e0ff */
[----:B------:R-:W-:Y:S01]  /*1530*/  UISETP.NE.AND.EX UP0, UPT, UR5, URZ, UPT, UP0 ;  /* 0x0000003f0500728c */ /* 0x000fe2000bf05300 */
[C---:B------:R-:W-:Y:S02]  /*1540*/  IADD3.X R3, R229.reuse, UR7, RZ, P4, !PT ;  /* 0x00000007e5037c10 */ /* 0x040fe4000a7fe4ff */
[----:B------:R-:W-:Y:S01]  /*1550*/  @P1 IADD3.X R11, R229, UR9, RZ, P2, !PT ;  /* 0x00000009e50b1c10 */ /* 0x000fe200097fe4ff */
[----:B------:R-:W-:Y:S01]  /*1560*/  ULDC.64 UR8, c[0x0][0xa20] ;  /* 0x0002880000087ab9 */ /* 0x000fe20000000a00 */
[----:B------:R-:W-:Y:S01]  /*1570*/  USEL UR4, UR4, 0x1, UP0 ;  /* 0x0000000104047887 */ /* 0x000fe20008000000 */
[----:B------:R-:W-:Y:S01]  /*1580*/  ISETP.NE.U32.AND P2, PT, RZ, UR8, PT ;  /* 0x00000008ff007c0c */ /* 0x000fe2000bf45070 */
[----:B------:R-:W-:Y:S01]  /*1590*/  ULDC UR5, c[0x0][0x2f0] ;  /* 0x0000bc0000057ab9 */ /* 0x000fe20000000800 */
[----:B0-----:R-:W-:Y:S01]  /*15a0*/  LOP3.LUT R0, R6, 0xff0000, RZ, 0xc0, !PT ;  /* 0x00ff000006007812 */ /* 0x001fe200078ec0ff */
[----:B------:R-:W-:Y:S01]  /*15b0*/  UIMAD UR4, UR4, UR5, URZ ;  /* 0x00000005040472a4 */ /* 0x000fe2000f8e023f */
[----:B------:R1:W5:Y:S01]  /*15c0*/  @P0 LDG.E R121, desc[UR10][R2.64] ;  /* 0x0000000a02790981 */ /* 0x000362000c1e1900 */
[----:B------:R-:W-:Y:S01]  /*15d0*/  ISETP.NE.AND.EX P2, PT, RZ, UR9, PT, P2 ;  /* 0x00000009ff007c0c */ /* 0x000fe2000bf45320 */
[----:B------:R-:W-:-:S02]  /*15e0*/  ULDC UR5, c[0x0][0x348] ;  /* 0x0000d20000057ab9 */ /* 0x000fc40000000800 */
[----:B------:R1:W5:Y:S01]  /*15f0*/  @P1 LDG.E R221, desc[UR10][R10.64] ;  /* 0x0000000a0add1981 */ /* 0x000362000c1e1900 */
[----:B------:R-:W-:Y:S01]  /*1600*/  LEA.HI R226, R0, R7, RZ, 0x10 ;  /* 0x0000000700e27211 */ /* 0x000fe200078f80ff */
[----:B------:R-:W-:Y:S08]  /*1610*/  @P1 BRA `(.L_x_5915) ;  /* 0x0000000000281947 */ /* 0x000ff00003800000 */
        /* <DEDUP_REMOVED lines=10> */
.L_x_5915:
        /* <DEDUP_REMOVED lines=8> */
.L_x_5916:
[----:B------:R-:W-:Y:S05]  /*1740*/  @!P0 BRA `(.L_x_5917) ;  /* 0x0000000000108947 */ /* 0x000fea0003800000 */
[----:B------:R-:W-:Y:S02]  /*1750*/  ULDC.64 UR4, c[0x0][0x208] ;  /* 0x0000820000047ab9 */ /* 0x000fe40000000a00 */
[----:B------:R-:W2:Y:S04]  /*1760*/  LDG.E R7, desc[UR4][R2.64] ;  /* 0x0000000402077981 */ /* 0x000ea8000c1e1900 */
[----:B------:R-:W2:Y:S02]  /*1770*/  LDG.E R26, desc[UR4][R2.64+0x4] ;  /* 0x00000404021a7981 */ /* 0x000ea4000c1e1900 */
[----:B--2---:R-:W-:-:S07]  /*1780*/  IMAD.IADD R26, R26, 0x1, -R7 ;  /* 0x000000011a1a7824 */ /* 0x004fce00078e0a07 */
.L_x_5917:
        /* <DEDUP_REMOVED lines=13> */
[----:B------:R-:W-:-:S04]  /*1860*/  @P1 IADD3 R6, P2, R228, UR4, RZ ;  /* 0x00000004e4061c10 */ /* 0x000fc8000ff5e0ff */
[----:B------:R-:W-:-:S05]  /*1870*/  @P1 IADD3.X R7, R229, UR5, RZ, P2, !PT ;  /* 0x00000005e5071c10 */ /* 0x000fca00097fe4ff */
[----:B------:R4:W5:Y:S01]  /*1880*/  @P1 LDG.E R133, desc[UR6][R6.64] ;  /* 0x0000000606851981 */ /* 0x000962000c1e1900 */
[----:B--2---:R-:W-:Y:S01]  /*1890*/  ISETP.NE.AND P1, PT, R4, 0x1, PT ;  /* 0x000000010400780c */ /* 0x004fe20003f25270 */
[----:B------:R-:W-:Y:S01]  /*18a0*/  IMAD.SHL.U32 R220, R5, 0x80, RZ ;  /* 0x0000008005dc7824 */ /* 0x000fe200078e00ff */
[----:B------:R-:W-:Y:S01]  /*18b0*/  LOP3.LUT R12, R226, 0xff, RZ, 0xc0, !PT ;  /* 0x000000ffe20c7812 */ /* 0x000fe200078ec0ff */
[----:B------:R-:W-:Y:S01]  /*18c0*/  IMAD.IADD R13, R26, 0x1, -R13 ;  /* 0x000000011a0d7824 */ /* 0x000fe200078e0a0d */
[----:B------:R-:W-:Y:S01]  /*18d0*/  BSSY B0, `(.L_x_5918) ;  /* 0x0000035000007945 */ /* 0x000fe20003800000 */
[----:B-1----:R-:W-:Y:S01]  /*18e0*/  VIADD R2, R220, 0x7f ;  /* 0x0000007fdc027836 */ /* 0x002fe20000000000 */
[----:B------:R-:W-:Y:S01]  /*18f0*/  SHF.R.U32.HI R226, RZ, 0x10, R226 ;  /* 0x00000010ffe27819 */ /* 0x000fe200000116e2 */
[----:B------:R1:W-:Y:S06]  /*1900*/  STL [R1+0x34], R12 ;  /* 0x0000340c01007387 */ /* 0x0003ec0000100800 */
[----:B------:R-:W2:Y:S08]  /*1910*/  @P1 LDC R11, c[0x0][0x44c] ;  /* 0x00011300ff0b1b82 */ /* 0x000eb00000000800 */
[----:B------:R-:W0:Y:S01]  /*1920*/  @P1 LDC R3, c[0x0][0x450] ;  /* 0x00011400ff031b82 */ /* 0x000e220000000800 */
[----:B---3--:R-:W-:-:S02]  /*1930*/  @P0 IMAD.IADD R24, R9, 0x1, -R0 ;  /* 0x0000000109180824 */ /* 0x008fc400078e0a00 */
[----:B--2---:R-:W-:-:S04]  /*1940*/  @P1 IMAD.HI.U32 R0, R2, R11, RZ ;  /* 0x0000000b02001227 */ /* 0x004fc800078e00ff */
[----:B------:R-:W-:Y:S01]  /*1950*/  IMAD.IADD R222, R13, 0x1, R24 ;  /* 0x000000010dde7824 */ /* 0x000fe200078e0218 */
[----:B0-----:R-:W-:-:S03]  /*1960*/  @P1 SHF.R.U32.HI R2, RZ, R3, R0 ;  /* 0x00000003ff021219 */ /* 0x001fc60000011600 */
[C---:B------:R-:W-:Y:S01]  /*1970*/  VIADD R0, R222.reuse, 0x5f ;  /* 0x0000005fde007836 */ /* 0x040fe20000000000 */
[----:B------:R-:W-:-:S03]  /*1980*/  IADD3 R134, R222, 0x60, -R221 ;  /* 0x00000060de867810 */ /* 0x000fc60007ffe8dd */
[----:B------:R-:W-:-:S04]  /*1990*/  IMAD.HI R0, R0, 0x2aaaaaab, RZ ;  /* 0x2aaaaaab00007827 */ /* 0x000fc800078e02ff */
[----:B------:R-:W-:Y:S01]  /*19a0*/  IMAD.IADD R2, R134, 0x1, R2 ;  /* 0x0000000186027824 */ /* 0x000fe200078e0202 */
[----:B------:R-:W-:-:S03]  /*19b0*/  SHF.R.U32.HI R135, RZ, 0x1f, R0 ;  /* 0x0000001fff877819 */ /* 0x000fc60000011600 */
[----:B------:R-:W-:Y:S01]  /*19c0*/  IMAD.HI R2, R2, 0x2aaaaaab, RZ ;  /* 0x2aaaaaab02027827 */ /* 0x000fe200078e02ff */
[----:B------:R-:W-:-:S03]  /*19d0*/  LEA.HI.SX32 R135, R0, R135, 0x1c ;  /* 0x0000008700877211 */ /* 0x000fc600078fe2ff */
[----:B------:R-:W-:Y:S01]  /*19e0*/  IMAD.MOV.U32 R0, RZ, RZ, RZ ;  /* 0x000000ffff007224 */ /* 0x000fe200078e00ff */
[----:B------:R-:W-:-:S04]  /*19f0*/  SHF.R.U32.HI R3, RZ, 0x1f, R2 ;  /* 0x0000001fff037819 */ /* 0x000fc80000011602 */
[----:B------:R-:W-:-:S04]  /*1a00*/  LEA.HI.SX32 R2, R2, R3, 0x1c ;  /* 0x0000000302027211 */ /* 0x000fc800078fe2ff */
[----:B----4-:R-:W-:-:S04]  /*1a10*/  VIMNMX R6, R135, R2, PT ;  /* 0x0000000287067248 */ /* 0x010fc80003fe0100 */
[----:B------:R-:W-:-:S13]  /*1a20*/  ISETP.GE.AND P0, PT, R6, 0x1, PT ;  /* 0x000000010600780c */ /* 0x000fda0003f06270 */
[----:B-1----:R-:W-:Y:S05]  /*1a30*/  @!P0 BRA `(.L_x_5919) ;  /* 0x0000000000788947 */ /* 0x002fea0003800000 */
        /* <DEDUP_REMOVED lines=30> */
.L_x_5919:
[----:B------:R-:W-:Y:S05]  /*1c20*/  BSYNC B0 ;  /* 0x0000000000007941 */ /* 0x000fea0003800000 */
.L_x_5918:
[----:B------:R-:W-:Y:S01]  /*1c30*/  IMAD R3, R12, R0, RZ ;  /* 0x000000000c037224 */ /* 0x000fe200078e02ff */
[----:B------:R-:W-:-:S04]  /*1c40*/  PLOP3.LUT P2, PT, PT, PT, PT, 0x80, 0x0 ;  /* 0x000000000000781c */ /* 0x000fc80003f4f070 */
        /* <DEDUP_REMOVED lines=35> */
.L_x_5922:
[----:B------:R-:W-:Y:S05]  /*1e80*/  BSYNC B6 ;  /* 0x0000000000067941 */ /* 0x000fea0003800000 */
.L_x_5921:
        /* <DEDUP_REMOVED lines=20> */
.L_x_5924:
[----:B------:R-:W-:Y:S05]  /*1fd0*/  BSYNC B6 ;  /* 0x0000000000067941 */ /* 0x000fea0003800000 */
.L_x_5923:
[----:B------:R-:W-:Y:S01]  /*1fe0*/  ULDC.64 UR4, c[0x0][0x9f8] ;  /* 0x00027e0000047ab9 */ /* 0x000fe20000000a00 */
[----:B------:R-:W-:Y:S01]  /*1ff0*/  IMAD.MOV.U32 R0, RZ, RZ, R227 ;  /* 0x000000ffff007224 */ /* 0x000fe200078e00e3 */
[----:B------:R-:W-:Y:S01]  /*2000*/  ISETP.NE.U32.AND P0, PT, RZ, UR4, PT ;  /* 0x00000004ff007c0c */ /* 0x000fe2000bf05070 */
[----:B------:R-:W-:Y:S01]  /*2010*/  ULDC.64 UR6, c[0x0][0x208] ;  /* 0x0000820000067ab9 */ /* 0x000fe20000000a00 */
[----:B------:R-:W0:Y:S01]  /*2020*/  S2R R8, SR_TID.X ;  /* 0x0000000000087919 */ /* 0x000e220000002100 */
[----:B------:R-:W1:Y:S01]  /*2030*/  LDC.64 R94, c[0x0][0x3f8] ;  /* 0x0000fe00ff5e7b82 */ /* 0x000e620000000a00 */
[----:B------:R-:W-:-:S07]  /*2040*/  ISETP.NE.AND.EX P0, PT, RZ, UR5, PT, P0 ;  /* 0x00000005ff007c0c */ /* 0x000fce000bf05300 */
[----:B------:R-:W2:Y:S06]  /*2050*/  LDC R15, c[0x0][0x3f4] ;  /* 0x0000fd00ff0f7b82 */ /* 0x000eac0000000800 */
[----:B------:R-:W-:Y:S01]  /*2060*/  @P0 IADD3 R4, P1, R228, UR4, RZ ;  /* 0x00000004e4040c10 */ /* 0x000fe2000ff3e0ff */
[----:B------:R-:W-:Y:S01]  /*2070*/  ULDC UR4, c[0x0][0x2f4] ;  /* 0x0000bd0000047ab9 */ /* 0x000fe20000000800 */
[----:B------:R-:W3:Y:S02]  /*2080*/  LDC.64 R88, c[0x0][0x408] ;  /* 0x00010200ff587b82 */ /* 0x000ee40000000a00 */
[----:B------:R-:W-:-:S05]  /*2090*/  @P0 IADD3.X R5, R229, UR5, RZ, P1, !PT ;  /* 0x00000005e5050c10 */ /* 0x000fca0008ffe4ff */
[----:B------:R4:W3:Y:S01]  /*20a0*/  @P0 LDG.E R0, desc[UR6][R4.64] ;  /* 0x0000000604000981 */ /* 0x0008e2000c1e1900 */
[----:B------:R-:W-:Y:S01]  /*20b0*/  ISETP.GE.AND P1, PT, R195, UR4, PT ;  /* 0x00000004c3007c0c */ /* 0x000fe2000bf26270 */
[----:B-1----:R-:W-:Y:S01]  /*20c0*/  IMAD.WIDE.U32 R96, R206, R94, R16 ;  /* 0x0000005ece607225 */ /* 0x002fe200078e0010 */
[----:B------:R-:W-:Y:S01]  /*20d0*/  ISETP.GE.AND P0, PT, R16, UR4, PT ;  /* 0x0000000410007c0c */ /* 0x000fe2000bf06270 */
[----:B------:R-:W1:Y:S01]  /*20e0*/  S2R R158, SR_TID.X ;  /* 0x00000000009e7919 */ /* 0x000e620000002100 */
[----:B------:R-:W-:Y:S01]  /*20f0*/  SEL R6, RZ, 0xffffffff, P1 ;  /* 0xffffffffff067807 */ /* 0x000fe20000800000 */
[----:B------:R-:W-:Y:S01]  /*2100*/  IMAD.SHL.U32 R102, R94, 0x40, RZ ;  /* 0x000000405e667824 */ /* 0x000fe200078e00ff */
[----:B------:R-:W-:Y:S01]  /*2110*/  SEL R3, RZ, 0x1, P0 ;  /* 0x00000001ff037807 */ /* 0x000fe20000000000 */
[----:B------:R-:W-:Y:S01]  /*2120*/  IMAD.IADD R121, R121, 0x1, R26 ;  /* 0x0000000179797824 */ /* 0x000fe200078e021a */
[----:B------:R-:W-:Y:S01]  /*2130*/  ISETP.GE.AND P0, PT, R194, UR4, PT ;  /* 0x00000004c2007c0c */ /* 0x000fe2000bf06270 */
[----:B------:R-:W-:Y:S01]  /*2140*/  IMAD.SHL.U32 R6, R6, 0x2, RZ ;  /* 0x0000000206067824 */ /* 0x000fe200078e00ff */
[----:B------:R-:W-:Y:S01]  /*2150*/  ISETP.GE.AND P1, PT, R192, UR4, PT ;  /* 0x00000004c0007c0c */ /* 0x000fe2000bf26270 */
[----:B--2---:R-:W-:Y:S01]  /*2160*/  IMAD.SHL.U32 R118, R15, 0x2, RZ ;  /* 0x000000020f767824 */ /* 0x004fe200078e00ff */
[----:B------:R-:W-:-:S02]  /*2170*/  SHF.R.S32.HI R7, RZ, 0x1f, R206 ;  /* 0x0000001fff077819 */ /* 0x000fc400000114ce */
[----:B------:R-:W-:Y:S01]  /*2180*/  LOP3.LUT R3, R6, 0x2, R3, 0xe2, !PT ;  /* 0x0000000206037812 */ /* 0x000fe200078ee203 */
[----:B0-----:R-:W-:Y:S01]  /*2190*/  VIADD R6, R8, 0xffffff80 ;  /* 0xffffff8008067836 */ /* 0x001fe20000000000 */
[----:B----4-:R-:W-:Y:S01]  /*21a0*/  SEL R4, RZ, 0x4, P0 ;  /* 0x00000004ff047807 */ /* 0x010fe20000000000 */
[----:B---3--:R-:W-:Y:S01]  /*21b0*/  IMAD.WIDE.U32 R90, R206, R88, R16 ;  /* 0x00000058ce5a7225 */ /* 0x008fe200078e0010 */
[----:B------:R-:W-:Y:S02]  /*21c0*/  SEL R5, RZ, 0x8, P1 ;  /* 0x00000008ff057807 */ /* 0x000fe40000800000 */
[----:B------:R-:W-:Y:S01]  /*21d0*/  ISETP.GE.AND P0, PT, R23, UR4, PT ;  /* 0x0000000417007c0c */ /* 0x000fe2000bf06270 */
[----:B------:R-:W-:Y:S01]  /*21e0*/  IMAD R123, R89, 0x60, RZ ;  /* 0x00000060597b7824 */ /* 0x000fe200078e02ff */
[----:B------:R-:W-:Y:S01]  /*21f0*/  SHF.R.S32.HI R197, RZ, 0x1f, R196 ;  /* 0x0000001fffc57819 */ /* 0x000fe200000114c4 */
[----:B------:R-:W-:Y:S01]  /*2200*/  IMAD.SHL.U32 R104, R88, 0x40, RZ ;  /* 0x0000004058687824 */ /* 0x000fe200078e00ff */
[----:B------:R-:W-:Y:S01]  /*2210*/  LOP3.LUT R3, R5, R3, R4, 0xfe, !PT ;  /* 0x0000000305037212 */ /* 0x000fe200078efe04 */
[-C--:B------:R-:W-:Y:S01]  /*2220*/  IMAD R4, R7, R94.reuse, RZ ;  /* 0x0000005e07047224 */ /* 0x080fe200078e02ff */
[----:B------:R-:W-:Y:S01]  /*2230*/  SEL R8, RZ, 0x10, P0 ;  /* 0x00000010ff087807 */ /* 0x000fe20000000000 */
[----:B------:R-:W-:Y:S01]  /*2240*/  IMAD.WIDE.U32 R98, R206, R94, R196 ;  /* 0x0000005ece627225 */ /* 0x000fe200078e00c4 */
[----:B------:R-:W-:-:S02]  /*2250*/  ISETP.GE.AND P0, PT, R16, R15, PT ;  /* 0x0000000f1000720c */ /* 0x000fc40003f06270 */
[----:B------:R-:W-:Y:S01]  /*2260*/  ISETP.GE.AND P1, PT, R195, R15, PT ;  /* 0x0000000fc300720c */ /* 0x000fe20003f26270 */
[C---:B------:R-:W-:Y:S01]  /*2270*/  IMAD R5, R206.reuse, R95, R4 ;  /* 0x0000005fce057224 */ /* 0x040fe200078e0204 */
[----:B------:R-:W-:Y:S01]  /*2280*/  LOP3.LUT R8, R3, R8, RZ, 0xfc, !PT ;  /* 0x0000000803087212 */ /* 0x000fe200078efcff */
[-C--:B------:R-:W-:Y:S01]  /*2290*/  IMAD R7, R7, R88.reuse, RZ ;  /* 0x0000005807077224 */ /* 0x080fe200078e02ff */
[----:B------:R-:W-:Y:S01]  /*22a0*/  SHF.R.S32.HI R9, RZ, 0x1f, R6 ;  /* 0x0000001fff097819 */ /* 0x000fe20000011406 */
[----:B------:R-:W-:Y:S01]  /*22b0*/  IMAD.IADD R99, R99, 0x1, R5 ;  /* 0x0000000163637824 */ /* 0x000fe200078e0205 */
[----:B------:R-:W-:Y:S01]  /*22c0*/  SEL R3, R15, RZ, P0 ;  /* 0x000000ff0f037207 */ /* 0x000fe20000000000 */
[----:B------:R-:W-:Y:S01]  /*22d0*/  IMAD.IADD R97, R5, 0x1, R97 ;  /* 0x0000000105617824 */ /* 0x000fe200078e0261 */
[----:B------:R-:W-:Y:S01]  /*22e0*/  SEL R4, R15, RZ, P1 ;  /* 0x000000ff0f047207 */ /* 0x000fe20000800000 */
[----:B------:R-:W-:Y:S01]  /*22f0*/  IMAD.WIDE.U32 R92, R206, R88, R196 ;  /* 0x00000058ce5c7225 */ /* 0x000fe200078e00c4 */
[----:B------:R-:W-:-:S02]  /*2300*/  LEA.HI R9, R9, R6, RZ, 0x2 ;  /* 0x0000000609097211 */ /* 0x000fc400078f10ff */
[----:B------:R-:W-:Y:S01]  /*2310*/  ISETP.GE.AND P2, PT, R194, R15, PT ;  /* 0x0000000fc200720c */ /* 0x000fe20003f46270 */
[----:B------:R-:W-:Y:S01]  /*2320*/  IMAD R5, R206, R89, R7 ;  /* 0x00000059ce057224 */ /* 0x000fe200078e0207 */
[----:B------:R-:W-:Y:S01]  /*2330*/  LOP3.LUT R9, R9, 0xfffffffc, RZ, 0xc0, !PT ;  /* 0xfffffffc09097812 */ /* 0x000fe200078ec0ff */
[----:B------:R-:W-:Y:S01]  /*2340*/  IMAD.IADD R3, R16, 0x1, R3 ;  /* 0x0000000110037824 */ /* 0x000fe200078e0203 */
[----:B------:R-:W-:Y:S01]  /*2350*/  SEL R7, R15, RZ, P2 ;  /* 0x000000ff0f077207 */ /* 0x000fe20001000000 */
[----:B------:R-:W-:Y:S01]  /*2360*/  IMAD.IADD R93, R93, 0x1, R5 ;  /* 0x000000015d5d7824 */ /* 0x000fe200078e0205 */
[----:B------:R-:W-:Y:S01]  /*2370*/  SHF.R.U32.HI R20, RZ, 0x3, R213 ;  /* 0x00000003ff147819 */ /* 0x000fe200000116d5 */
[----:B------:R-:W-:Y:S01]  /*2380*/  IMAD.IADD R91, R5, 0x1, R91 ;  /* 0x00000001055b7824 */ /* 0x000fe200078e025b */
[----:B-----5:R-:W-:Y:S01]  /*2390*/  SHF.R.S32.HI R13, RZ, 0x1f, R133 ;  /* 0x0000001fff0d7819 */ /* 0x020fe20000011485 */
[----:B------:R-:W-:Y:S01]  /*23a0*/  IMAD.IADD R5, R195, 0x1, R4 ;  /* 0x00000001c3057824 */ /* 0x000fe200078e0204 */
[----:B------:R-:W-:Y:S01]  /*23b0*/  SHF.R.S32.HI R4, RZ, 0x1f, R3 ;  /* 0x0000001fff047819 */ /* 0x000fe20000011403 */
[----:B------:R-:W-:Y:S01]  /*23c0*/  IMAD.IADD R21, R6, 0x1, -R9 ;  /* 0x0000000106157824 */ /* 0x000fe200078e0a09 */
[----:B------:R-:W-:Y:S01]  /*23d0*/  LOP3.LUT R19, R19, 0xfffffffe, RZ, 0xc0, !PT ;  /* 0xfffffffe13137812 */ /* 0x000fe200078ec0ff */
[----:B------:R-:W-:Y:S01]  /*23e0*/  IMAD.IADD R11, R194, 0x1, R7 ;  /* 0x00000001c20b7824 */ /* 0x000fe200078e0207 */
[----:B------:R-:W-:Y:S01]  /*23f0*/  SHF.R.S32.HI R10, RZ, 0x1f, R5 ;  /* 0x0000001fff0a7819 */ /* 0x000fe20000011405 */
[----:B------:R-:W-:Y:S01]  /*2400*/  IMAD.WIDE.U32 R98, R133, R94, R98 ;  /* 0x0000005e85627225 */ /* 0x000fe200078e0062 */
[----:B------:R-:W-:-:S02]  /*2410*/  LEA.HI R6, R4, R3, RZ, 0x3 ;  /* 0x0000000304067211 */ /* 0x000fc400078f18ff */
[----:B------:R-:W-:Y:S01]  /*2420*/  LEA.HI R3, R4, R3, RZ, 0x6 ;  /* 0x0000000304037211 */ /* 0x000fe200078f30ff */
[C---:B------:R-:W-:Y:S01]  /*2430*/  IMAD.WIDE.U32 R96, R133.reuse, R94, R96 ;  /* 0x0000005e85607225 */ /* 0x040fe200078e0060 */
[CC--:B------:R-:W-:Y:S02]  /*2440*/  LEA.HI R7, R10.reuse, R5.reuse, RZ, 0x6 ;  /* 0x000000050a077211 */ /* 0x0c0fe400078f30ff */
[----:B------:R-:W-:Y:S01]  /*2450*/  LEA.HI R10, R10, R5, RZ, 0x3 ;  /* 0x000000050a0a7211 */ /* 0x000fe200078f18ff */
[CC--:B------:R-:W-:Y:S01]  /*2460*/  IMAD.WIDE.U32 R92, R133.reuse, R88.reuse, R92 ;  /* 0x00000058855c7225 */ /* 0x0c0fe200078e005c */
[----:B------:R-:W-:Y:S02]  /*2470*/  SHF.R.S32.HI R4, RZ, 0x6, R3 ;  /* 0x00000006ff047819 */ /* 0x000fe40000011403 */
[----:B------:R-:W-:Y:S01]  /*2480*/  SHF.R.S32.HI R7, RZ, 0x6, R7 ;  /* 0x00000006ff077819 */ /* 0x000fe20000011407 */
[----:B------:R-:W-:Y:S01]  /*2490*/  IMAD.WIDE.U32 R90, R133, R88, R90 ;  /* 0x00000058855a7225 */ /* 0x000fe200078e005a */
[----:B------:R-:W-:-:S02]  /*24a0*/  LOP3.LUT R5, R215, 0x38, R10, 0xf8, !PT ;  /* 0x00000038d7057812 */ /* 0x000fc400078ef80a */
[--C-:B------:R-:W-:Y:S01]  /*24b0*/  LOP3.LUT R9, R213, 0x38, R6.reuse, 0xf8, !PT ;  /* 0x00000038d5097812 */ /* 0x100fe200078ef806 */
[C---:B------:R-:W-:Y:S01]  /*24c0*/  IMAD R130, R4.reuse, 0x1800, R217 ;  /* 0x0000180004827824 */ /* 0x040fe200078e02d9 */
[----:B------:R-:W-:Y:S01]  /*24d0*/  LOP3.LUT R3, R215, 0x38, R6, 0xf8, !PT ;  /* 0x00000038d7037812 */ /* 0x000fe200078ef806 */
[--C-:B------:R-:W-:Y:S01]  /*24e0*/  IMAD R128, R4, 0x1800, R218.reuse ;  /* 0x0000180004807824 */ /* 0x100fe200078e02da */
[----:B------:R-:W-:Y:S01]  /*24f0*/  SHF.R.S32.HI R12, RZ, 0x1f, R11 ;  /* 0x0000001fff0c7819 */ /* 0x000fe2000001140b */
[----:B------:R-:W-:Y:S01]  /*2500*/  IMAD R129, R7, 0x1800, R217 ;  /* 0x0000180007817824 */ /* 0x000fe200078e02d9 */
[----:B------:R-:W-:Y:S01]  /*2510*/  LOP3.LUT R4, R5, R216, RZ, 0x3c, !PT ;  /* 0x000000d805047212 */ /* 0x000fe200078e3cff */
[----:B------:R-:W-:Y:S01]  /*2520*/  IMAD R126, R7, 0x1800, R218 ;  /* 0x00001800077e7824 */ /* 0x000fe200078e02da */
[----:B------:R-:W-:Y:S01]  /*2530*/  LOP3.LUT R9, R9, R20, RZ, 0x3c, !PT ;  /* 0x0000001409097212 */ /* 0x000fe200078e3cff */
[----:B------:R-:W-:Y:S01]  /*2540*/  IMAD R108, R21, 0x40, R206 ;  /* 0x00000040156c7824 */ /* 0x000fe200078e02ce */
[----:B------:R-:W-:Y:S01]  /*2550*/  LOP3.LUT R3, R3, R216, RZ, 0x3c, !PT ;  /* 0x000000d803037212 */ /* 0x000fe200078e3cff */
[----:B------:R-:W-:Y:S01]  /*2560*/  IMAD.IADD R129, R129, 0x1, R4 ;  /* 0x0000000181817824 */ /* 0x000fe200078e0204 */
[-C--:B------:R-:W-:Y:S01]  /*2570*/  LEA.HI R14, R12, R11.reuse, RZ, 0x3 ;  /* 0x0000000b0c0e7211 */ /* 0x080fe200078f18ff */
[----:B------:R-:W-:Y:S01]  /*2580*/  IMAD.IADD R128, R128, 0x1, R9 ;  /* 0x0000000180807824 */ /* 0x000fe200078e0209 */
[----:B------:R-:W-:Y:S01]  /*2590*/  LEA.HI R11, R12, R11, RZ, 0x6 ;  /* 0x0000000b0c0b7211 */ /* 0x000fe200078f30ff */
[----:B------:R-:W-:Y:S01]  /*25a0*/  IMAD.IADD R130, R130, 0x1, R3 ;  /* 0x0000000182827824 */ /* 0x000fe200078e0203 */
[----:B------:R-:W-:-:S02]  /*25b0*/  LOP3.LUT R4, R213, 0x38, R10, 0xf8, !PT ;  /* 0x00000038d5047812 */ /* 0x000fc400078ef80a */
[--C-:B------:R-:W-:Y:S02]  /*25c0*/  LOP3.LUT R9, R213, 0x38, R14.reuse, 0xf8, !PT ;  /* 0x00000038d5097812 */ /* 0x100fe400078ef80e */
[----:B------:R-:W-:Y:S02]  /*25d0*/  SHF.R.S32.HI R11, RZ, 0x6, R11 ;  /* 0x00000006ff0b7819 */ /* 0x000fe4000001140b */
[----:B------:R-:W-:Y:S02]  /*25e0*/  LOP3.LUT R3, R215, 0x38, R14, 0xf8, !PT ;  /* 0x00000038d7037812 */ /* 0x000fe400078ef80e */
[-C--:B------:R-:W-:Y:S01]  /*25f0*/  LOP3.LUT R5, R4, R20.reuse, RZ, 0x3c, !PT ;  /* 0x0000001404057212 */ /* 0x080fe200078e3cff */
[----:B------:R-:W-:Y:S01]  /*2600*/  IMAD R127, R11, 0x1800, R217 ;  /* 0x000018000b7f7824 */ /* 0x000fe200078e02d9 */
[----:B------:R-:W-:Y:S01]  /*2610*/  LOP3.LUT R12, R9, R20, RZ, 0x3c, !PT ;  /* 0x00000014090c7212 */ /* 0x000fe200078e3cff */
[----:B------:R-:W-:Y:S01]  /*2620*/  IMAD R20, R13, R94, RZ ;  /* 0x0000005e0d147224 */ /* 0x000fe200078e02ff */
[----:B------:R-:W-:Y:S01]  /*2630*/  LOP3.LUT R4, R3, R216, RZ, 0x3c, !PT ;  /* 0x000000d803047212 */ /* 0x000fe200078e3cff */
[----:B------:R-:W-:Y:S01]  /*2640*/  IMAD.IADD R126, R126, 0x1, R5 ;  /* 0x000000017e7e7824 */ /* 0x000fe200078e0205 */
[----:B------:R-:W-:Y:S01]  /*2650*/  @P2 LOP3.LUT R19, R19, 0x1, RZ, 0xfc, !PT ;  /* 0x0000000113132812 */ /* 0x000fe200078efcff */
[----:B------:R-:W-:Y:S01]  /*2660*/  IMAD R5, R95, 0x60, RZ ;  /* 0x000000605f057824 */ /* 0x000fe200078e02ff */
[----:B------:R-:W-:Y:S01]  /*2670*/  LOP3.LUT P3, RZ, R224, 0x4, RZ, 0xc0, !PT ;  /* 0x00000004e0ff7812 */ /* 0x000fe2000786c0ff */
[----:B------:R-:W-:Y:S01]  /*2680*/  IMAD R7, R133, R95, R20 ;  /* 0x0000005f85077224 */ /* 0x000fe200078e0214 */
[----:B------:R-:W-:Y:S01]  /*2690*/  ISETP.GE.AND P2, PT, R193, UR4, PT ;  /* 0x00000004c1007c0c */ /* 0x000fe2000bf46270 */
[----:B------:R-:W-:Y:S01]  /*26a0*/  IMAD.IADD R127, R127, 0x1, R4 ;  /* 0x000000017f7f7824 */ /* 0x000fe200078e0204 */
[C---:B------:R-:W-:Y:S01]  /*26b0*/  SHF.L.U64.HI R101, R94.reuse, 0x6, R95 ;  /* 0x000000065e657819 */ /* 0x040fe2000001025f */
[----:B------:R-:W-:Y:S01]  /*26c0*/  IMAD.WIDE.U32 R94, R94, 0x60, RZ ;  /* 0x000000605e5e7825 */ /* 0x000fe200078e00ff */
[----:B------:R-:W-:-:S02]  /*26d0*/  LOP3.LUT R3, R215, 0x18, R16, 0xf8, !PT ;  /* 0x00000018d7037812 */ /* 0x000fc400078ef810 */
[----:B------:R-:W-:Y:S01]  /*26e0*/  SEL R9, RZ, 0x20, P2 ;  /* 0x00000020ff097807 */ /* 0x000fe20001000000 */
[----:B------:R-:W-:Y:S01]  /*26f0*/  IMAD R4, R13, R88, RZ ;  /* 0x000000580d047224 */ /* 0x000fe200078e02ff */
[----:B------:R-:W-:Y:S01]  /*2700*/  LOP3.LUT R124, R3, R216, RZ, 0x3c, !PT ;  /* 0x000000d8037c7212 */ /* 0x000fe200078e3cff */
[----:B------:R-:W-:Y:S01]  /*2710*/  IMAD R125, R11, 0x1800, R218 ;  /* 0x000018000b7d7824 */ /* 0x000fe200078e02da */
[----:B------:R-:W-:Y:S01]  /*2720*/  SHF.L.U64.HI R103, R88, 0x6, R89 ;  /* 0x0000000658677819 */ /* 0x000fe20000010259 */
[----:B------:R-:W-:Y:S01]  /*2730*/  IMAD.IADD R122, R95, 0x1, R5 ;  /* 0x000000015f7a7824 */ /* 0x000fe200078e0205 */
[----:B------:R-:W-:Y:S01]  /*2740*/  SHF.R.S32.HI R111, RZ, 0x3, R6 ;  /* 0x00000003ff6f7819 */ /* 0x000fe20000011406 */
[----:B------:R-:W-:Y:S01]  /*2750*/  IMAD R11, R133, R89, R4 ;  /* 0x00000059850b7224 */ /* 0x000fe200078e0204 */
[----:B------:R-:W-:Y:S01]  /*2760*/  LOP3.LUT R5, R6, 0xfffffff8, RZ, 0xc0, !PT ;  /* 0xfffffff806057812 */ /* 0x000fe200078ec0ff */
[----:B------:R-:W-:Y:S01]  /*2770*/  IMAD.IADD R100, R99, 0x1, R7 ;  /* 0x0000000163647824 */ /* 0x000fe200078e0207 */
[----:B------:R-:W-:Y:S01]  /*2780*/  LOP3.LUT R25, R8, R9, RZ, 0xfc, !PT ;  /* 0x0000000908197212 */ /* 0x000fe200078efcff */
[----:B------:R-:W-:Y:S01]  /*2790*/  IMAD.IADD R3, R7, 0x1, R97 ;  /* 0x0000000107037824 */ /* 0x000fe200078e0261 */
[----:B------:R-:W-:Y:S01]  /*27a0*/  LOP3.LUT R19, R19, 0xfffffffb, RZ, 0xc0, !PT ;  /* 0xfffffffb13137812 */ /* 0x000fe200078ec0ff */
[----:B------:R-:W-:Y:S01]  /*27b0*/  IMAD.WIDE.U32 R88, R88, 0x60, RZ ;  /* 0x0000006058587825 */ /* 0x000fe200078e00ff */
[----:B------:R-:W-:-:S02]  /*27c0*/  LOP3.LUT R6, R10, 0xfffffff8, RZ, 0xc0, !PT ;  /* 0xfffffff80a067812 */ /* 0x000fc400078ec0ff */
[----:B------:R-:W-:Y:S01]  /*27d0*/  LOP3.LUT R7, R14, 0xfffffff8, RZ, 0xc0, !PT ;  /* 0xfffffff80e077812 */ /* 0x000fe200078ec0ff */
[----:B------:R-:W-:Y:S01]  /*27e0*/  IMAD.IADD R125, R125, 0x1, R12 ;  /* 0x000000017d7d7824 */ /* 0x000fe200078e020c */
[----:B------:R-:W-:Y:S01]  /*27f0*/  SHF.R.S32.HI R110, RZ, 0x3, R10 ;  /* 0x00000003ff6e7819 */ /* 0x000fe2000001140a */
[----:B------:R-:W-:Y:S01]  /*2800*/  IMAD.IADD R124, R217, 0x1, R124 ;  /* 0x00000001d97c7824 */ /* 0x000fe200078e027c */
[----:B------:R-:W-:Y:S01]  /*2810*/  LOP3.LUT R9, R25, 0x2, RZ, 0xc0, !PT ;  /* 0x0000000219097812 */ /* 0x000fe200078ec0ff */
[----:B------:R-:W-:Y:S01]  /*2820*/  IMAD.IADD R123, R89, 0x1, R123 ;  /* 0x00000001597b7824 */ /* 0x000fe200078e027b */
[----:B------:R-:W-:Y:S01]  /*2830*/  LOP3.LUT R10, R25, 0x4, RZ, 0xc0, !PT ;  /* 0x00000004190a7812 */ /* 0x000fe200078ec0ff */
[----:B------:R-:W-:Y:S01]  /*2840*/  IMAD.IADD R87, R93, 0x1, R11 ;  /* 0x000000015d577824 */ /* 0x000fe200078e020b */
[----:B------:R-:W-:Y:S01]  /*2850*/  LOP3.LUT R20, R25, 0x8, RZ, 0xc0, !PT ;  /* 0x0000000819147812 */ /* 0x000fe200078ec0ff */
[----:B------:R-:W-:Y:S01]  /*2860*/  IMAD.IADD R4, R11, 0x1, R91 ;  /* 0x000000010b047824 */ /* 0x000fe200078e025b */
[----:B------:R-:W-:-:S02]  /*2870*/  LOP3.LUT R21, R25, 0x10, RZ, 0xc0, !PT ;  /* 0x0000001019157812 */ /* 0x000fc400078ec0ff */
[----:B------:R-:W-:Y:S02]  /*2880*/  @P3 LOP3.LUT R19, R19, 0x4, RZ, 0xfc, !PT ;  /* 0x0000000413133812 */ /* 0x000fe400078efcff */
[----:B-1----:R-:W-:Y:S02]  /*2890*/  LEA.HI R158, R158, 0x8, RZ, 0x19 ;  /* 0x000000089e9e7811 */ /* 0x002fe400078fc8ff */
[----:B------:R-:W-:Y:S02]  /*28a0*/  SHF.R.S32.HI R109, RZ, 0x3, R14 ;  /* 0x00000003ff6d7819 */ /* 0x000fe4000001140e */
[----:B------:R-:W-:Y:S02]  /*28b0*/  LOP3.LUT R8, R8, 0x1, RZ, 0xc0, !PT ;  /* 0x0000000108087812 */ /* 0x000fe400078ec0ff */
[----:B------:R-:W-:Y:S02]  /*28c0*/  SHF.R.S32.HI R107, RZ, 0x1f, R5 ;  /* 0x0000001fff6b7819 */ /* 0x000fe40000011405 */
[----:B------:R-:W-:-:S02]  /*28d0*/  SHF.R.S32.HI R106, RZ, 0x1f, R6 ;  /* 0x0000001fff6a7819 */ /* 0x000fc40000011406 */
[----:B------:R-:W-:Y:S02]  /*28e0*/  SHF.R.S32.HI R105, RZ, 0x1f, R7 ;  /* 0x0000001fff697819 */ /* 0x000fe40000011407 */
[----:B------:R-:W-:Y:S02]  /*28f0*/  LOP3.LUT R25, R25, 0x20, RZ, 0xc0, !PT ;  /* 0x0000002019197812 */ /* 0x000fe400078ec0ff */
[----:B------:R-:W-:-:S07]  /*2900*/  SHF.R.S32.HI R120, RZ, 0x1f, R0 ;  /* 0x0000001fff787819 */ /* 0x000fce0000011400 */
.L_x_6030:
[----:B------:R-:W0:Y:S01]  /*2910*/  LDC R28, c[0x0][0x430] ;  /* 0x00010c00ff1c7b82 */ /* 0x000e220000000800 */
[----:B------:R-:W-:Y:S01]  /*2920*/  VIADD R2, R2, 0xffffffff ;  /* 0xffffffff02027836 */ /* 0x000fe20000000000 */
[----:B------:R-:W-:-:S03]  /*2930*/  ULDC.64 UR4, c[0x0][0x208] ;  /* 0x0000820000047ab9 */ /* 0x000fc60000000a00 */
[----:B------:R-:W-:-:S03]  /*2940*/  IMAD R11, R2, 0x60, R108 ;  /* 0x00000060020b7824 */ /* 0x000fc600078e026c */
[----:B-1----:R-:W1:Y:S01]  /*2950*/  LDC R117, c[0x0][0x3f4] ;  /* 0x0000fd00ff757b82 */ /* 0x002e620000000800 */
[----:B--2---:R-:W-:Y:S01]  /*2960*/  IMAD.IADD R31, R121, 0x1, R11 ;  /* 0x00000001791f7824 */ /* 0x004fe200078e020b */
[----:B------:R-:W-:-:S03]  /*2970*/  ISETP.GE.AND P2, PT, R11, R24, PT ;  /* 0x000000180b00720c */ /* 0x000fc60003f46270 */
[----:B------:R-:W-:Y:S01]  /*2980*/  IMAD.MOV.U32 R11, RZ, RZ, R31 ;  /* 0x000000ffff0b7224 */ /* 0x000fe200078e001f */
[----:B------:R-:W-:Y:S02]  /*2990*/  ISETP.GT.OR P2, PT, R108, 0x5f, P2 ;  /* 0x0000005f6c00780c */ /* 0x000fe40001744670 */
[----:B0-----:R-:W-:-:S11]  /*29a0*/  ISETP.NE.AND P3, PT, R28, 0x1, PT ;  /* 0x000000011c00780c */ /* 0x001fd60003f65270 */
[----:B------:R-:W0:Y:S08]  /*29b0*/  @!P2 LDC.64 R14, c[0x0][0x428] ;  /* 0x00010a00ff0eab82 */ /* 0x000e300000000a00 */
[----:B------:R-:W2:Y:S08]  /*29c0*/  @!P2 LDC.64 R12, c[0x0][0x418] ;  /* 0x00010600ff0cab82 */ /* 0x000eb00000000a00 */
[----:B------:R-:W3:Y:S08]  /*29d0*/  @P3 LDC R26, c[0x0][0x434] ;  /* 0x00010d00ff1a3b82 */ /* 0x000ef00000000800 */
[----:B------:R-:W4:Y:S01]  /*29e0*/  @P3 LDC R27, c[0x0][0x438] ;  /* 0x00010e00ff1b3b82 */ /* 0x000f220000000800 */
[----:B---3--:R-:W-:-:S05]  /*29f0*/  @P3 IMAD.HI.U32 R26, R31, R26, RZ ;  /* 0x0000001a1f1a3227 */ /* 0x008fca00078e00ff */
[----:B----4-:R-:W-:Y:S01]  /*2a00*/  @P3 SHF.R.U32.HI R11, RZ, R27, R26 ;  /* 0x0000001bff0b3219 */ /* 0x010fe2000001161a */
[----:B0-----:R-:W-:-:S03]  /*2a10*/  @!P2 IMAD R26, R120, R14, RZ ;  /* 0x0000000e781aa224 */ /* 0x001fc600078e02ff */
[--C-:B------:R-:W-:Y:S01]  /*2a20*/  @!P2 SHF.R.S32.HI R27, RZ, 0x1f, R11.reuse ;  /* 0x0000001fff1ba819 */ /* 0x100fe2000001140b */
[----:B------:R-:W-:Y:S02]  /*2a30*/  @!P2 IMAD R29, R0, R15, R26 ;  /* 0x0000000f001da224 */ /* 0x000fe400078e021a */
[----:B------:R-:W-:-:S04]  /*2a40*/  @!P2 IMAD.MOV.U32 R26, RZ, RZ, R11 ;  /* 0x000000ffff1aa224 */ /* 0x000fc800078e000b */
[----:B------:R-:W-:-:S04]  /*2a50*/  @!P2 IMAD.WIDE.U32 R14, R0, R14, R26 ;  /* 0x0000000e000ea225 */ /* 0x000fc800078e001a */
[----:B------:R-:W-:Y:S01]  /*2a60*/  @!P2 IMAD.IADD R15, R15, 0x1, R29 ;  /* 0x000000010f0fa824 */ /* 0x000fe200078e021d */
[----:B--2---:R-:W-:Y:S01]  /*2a70*/  @!P2 LEA R12, P3, R14, R12, 0x2 ;  /* 0x0000000c0e0ca211 */ /* 0x004fe200078610ff */
[----:B------:R-:W-:-:S03]  /*2a80*/  IMAD.MOV.U32 R26, RZ, RZ, RZ ;  /* 0x000000ffff1a7224 */ /* 0x000fc600078e00ff */
[----:B------:R-:W-:-:S05]  /*2a90*/  @!P2 LEA.HI.X R13, R14, R13, R15, 0x2, P3 ;  /* 0x0000000d0e0da211 */ /* 0x000fca00018f140f */
[----:B------:R0:W5:Y:S01]  /*2aa0*/  @!P2 LDG.E R26, desc[UR4][R12.64] ;  /* 0x000000040c1aa981 */ /* 0x000162000c1e1900 */
[----:B------:R-:W-:Y:S01]  /*2ab0*/  ISETP.GT.AND P2, PT, R2, R119, PT ;  /* 0x000000770200720c */ /* 0x000fe20003f44270 */
[----:B------:R-:W-:Y:S01]  /*2ac0*/  IMAD R15, R22, 0x4800, R124 ;  /* 0x00004800160f7824 */ /* 0x000fe200078e027c */
[----:B------:R-:W-:Y:S01]  /*2ad0*/  LOP3.LUT R19, R19, 0xfffffffd, RZ, 0xc0, !PT ;  /* 0xfffffffd13137812 */ /* 0x000fe200078ec0ff */
[----:B------:R-:W-:Y:S01]  /*2ae0*/  IMAD.MOV R27, RZ, RZ, -R11 ;  /* 0x000000ffff1b7224 */ /* 0x000fe200078e0a0b */
[----:B------:R-:W-:Y:S01]  /*2af0*/  LOP3.LUT P4, RZ, R224, 0x4, RZ, 0xc0, !PT ;  /* 0x00000004e0ff7812 */ /* 0x000fe2000788c0ff */
[----:B------:R-:W-:Y:S01]  /*2b00*/  VIADD R81, R15, 0x20 ;  /* 0x000000200f517836 */ /* 0x000fe20000000000 */
[----:B------:R-:W-:Y:S05]  /*2b10*/  YIELD ;  /* 0x0000000000007946 */ /* 0x000fea0003800000 */
[----:B------:R-:W-:Y:S01]  /*2b20*/  BSSY B0, `(.L_x_5925) ;  /* 0x0000811000007945 */ /* 0x000fe20003800000 */
[----:B------:R-:W-:Y:S01]  /*2b30*/  IMAD R27, R28, R27, R31 ;  /* 0x0000001b1c1b7224 */ /* 0x000fe200078e021f */
[----:B------:R-:W-:Y:S01]  /*2b40*/  @P2 LOP3.LUT R19, R19, 0x2, RZ, 0xfc, !PT ;  /* 0x0000000213132812 */ /* 0x000fe200078efcff */
[----:B------:R-:W-:Y:S01]  /*2b50*/  IMAD R80, R15, 0x2, R112 ;  /* 0x000000020f507824 */ /* 0x000fe200078e0270 */
[----:B-1----:R-:W-:-:S02]  /*2b60*/  ISETP.GE.AND P2, PT, R117, 0x1, PT ;  /* 0x000000017500780c */ /* 0x002fc40003f46270 */
[----:B------:R-:W-:-:S04]  /*2b70*/  @P4 VIADD R81, R15, 0xffffffe0 ;  /* 0xffffffe00f514836 */ /* 0x000fc80000000000 */
[----:B------:R-:W-:-:S07]  /*2b80*/  IMAD R81, R81, 0x2, R112 ;  /* 0x0000000251517824 */ /* 0x000fce00078e0270 */
[----:B0-----:R-:W-:Y:S05]  /*2b90*/  @!P2 BRA `(.L_x_5926) ;  /* 0x00000078004ca947 */ /* 0x001fea0003800000 */
[----:B------:R-:W-:Y:S01]  /*2ba0*/  SHF.R.S32.HI R82, RZ, 0x1f, R27 ;  /* 0x0000001fff527819 */ /* 0x000fe2000001141b */
[----:B------:R-:W-:Y:S01]  /*2bb0*/  ULDC.64 UR4, c[0x0][0x300] ;  /* 0x0000c00000047ab9 */ /* 0x000fe20000000a00 */
[----:B-----5:R-:W-:Y:S01]  /*2bc0*/  SHF.R.S32.HI R83, RZ, 0x1f, R26 ;  /* 0x0000001fff537819 */ /* 0x020fe2000001141a */
[C---:B------:R-:W-:Y:S01]  /*2bd0*/  IMAD.WIDE.U32 R12, R27.reuse, UR4, RZ ;  /* 0x000000041b0c7c25 */ /* 0x040fe2000f8e00ff */
        /* <DEDUP_REMOVED lines=17> */
[----:B------:R-:W-:Y:S01]  /*2cf0*/  IMAD R113, R199, UR5, R29 ;  /* 0x00000005c7717c24 */ /* 0x000fe2000f8e021d */
[----:B------:R-:W-:Y:S01]  /*2d00*/  ULDC.64 UR4, c[0x0][0x2e8] ;  /* 0x0000ba0000047ab9 */ /* 0x000fe20000000a00 */
[C---:B------:R-:W-:Y:S01]  /*2d10*/  IMAD R31, R11.reuse, R94, R14 ;  /* 0x0000005e0b1f7224 */ /* 0x040fe200078e020e */
[----:B------:R-:W-:Y:S01]  /*2d20*/  LEA R116, P3, R28, UR4, 0x1 ;  /* 0x000000041c747c11 */ /* 0x000fe2000f8608ff */
[----:B------:R-:W-:Y:S02]  /*2d30*/  IMAD R33, R11, R88, R15 ;  /* 0x000000580b217224 */ /* 0x000fe400078e020f */
[----:B------:R-:W-:Y:S01]  /*2d40*/  IMAD.WIDE.U32 R14, R94, R2, RZ ;  /* 0x000000025e0e7225 */ /* 0x000fe200078e00ff */
[----:B------:R-:W-:-:S03]  /*2d50*/  LEA.HI.X R113, R28, UR5, R113, 0x1, P3 ;  /* 0x000000051c717c11 */ /* 0x000fc600098f0c71 */
[----:B------:R-:W-:-:S04]  /*2d60*/  IMAD.WIDE.U32 R12, R88, R2, RZ ;  /* 0x00000002580c7225 */ /* 0x000fc800078e00ff */
        /* <DEDUP_REMOVED lines=22> */
[----:B------:R-:W-:Y:S01]  /*2ed0*/  CS2R R74, SRZ ;  /* 0x00000000004a7805 */ /* 0x000fe2000001ff00 */
[----:B------:R-:W-:Y:S01]  /*2ee0*/  ULDC.64 UR6, c[0x0][0x208] ;  /* 0x0000820000067ab9 */ /* 0x000fe20000000a00 */
[----:B------:R-:W-:Y:S01]  /*2ef0*/  IMAD.X R32, R11, 0x1, R100, P2 ;  /* 0x000000010b207824 */ /* 0x000fe200010e0664 */
[----:B------:R-:W-:-:S04]  /*2f00*/  LEA R30, P2, R31, UR4, 0x1 ;  /* 0x000000041f1e7c11 */ /* 0x000fc8000f8408ff */
[----:B------:R-:W-:Y:S01]  /*2f10*/  LEA.HI.X R31, R31, UR5, R32, 0x1, P2 ;  /* 0x000000051f1f7c11 */ /* 0x000fe200090f0c20 */
[----:B------:R-:W-:Y:S01]  /*2f20*/  ULDC.64 UR4, c[0x0][0x400] ;  /* 0x0001000000047ab9 */ /* 0x000fe20000000a00 */
[----:B------:R-:W-:-:S05]  /*2f30*/  IADD3 R33, P2, R92, R12, RZ ;  /* 0x0000000c5c217210 */ /* 0x000fca0007f5e0ff */
[----:B------:R-:W-:Y:S01]  /*2f40*/  IMAD.X R34, R76, 0x1, R87, P2 ;  /* 0x000000014c227824 */ /* 0x000fe200010e0657 */
        /* <DEDUP_REMOVED lines=30> */
.L_x_5929:
[----:B------:R-:W-:Y:S05]  /*3130*/  BSYNC B1 ;  /* 0x0000000000017941 */ /* 0x000fea0003800000 */
.L_x_5928:
[----:B0-----:R-:W-:Y:S01]  /*3140*/  VIADD R30, R206, 0x40 ;  /* 0x00000040ce1e7836 */ /* 0x001fe20000000000 */
        /* <DEDUP_REMOVED lines=11> */
[----:B------:R-:W-:Y:S01]  /*3200*/  CS2R R46, SRZ ;  /* 0x00000000002e7805 */ /* 0x000fe2000001ff00 */
[----:B-----5:R-:W-:Y:S01]  /*3210*/  IMAD.MOV.U32 R77, RZ, RZ, R52 ;  /* 0x000000ffff4d7224 */ /* 0x020fe200078e0034 */
        /* <DEDUP_REMOVED lines=43> */
.L_x_5931:
[----:B------:R-:W-:Y:S05]  /*34d0*/  BSYNC B1 ;  /* 0x0000000000017941 */ /* 0x000fea0003800000 */
.L_x_5930:
[----:B0-----:R-:W-:Y:S01]  /*34e0*/  IMAD.MOV.U32 R12, RZ, RZ, R56 ;  /* 0x000000ffff0c7224 */ /* 0x001fe200078e0038 */
[----:B------:R-:W-:Y:S01]  /*34f0*/  ULOP3.LUT UR4, UR60, 0x1, URZ, 0xfc, !UPT ;  /* 0x000000013c047892 */ /* 0x000fe2000f8efc3f */
        /* <DEDUP_REMOVED lines=20> */
[----:B------:R-:W-:Y:S01]  /*3640*/  UISETP.NE.AND UP0, UPT, UR4, 0x3, UPT ;  /* 0x000000030400788c */ /* 0x000fe2000bf05270 */
[----:B------:R-:W-:Y:S01]  /*3650*/  IMAD.MOV.U32 R14, RZ, RZ, R73 ;  /* 0x000000ffff0e7224 */ /* 0x000fe200078e0049 */
[----:B------:R-:W-:Y:S01]  /*3660*/  PRMT R147, R12, 0x5410, R11 ;  /* 0x000054100c937816 */ /* 0x000fe2000000000b */
[----:B------:R-:W-:Y:S01]  /*3670*/  IMAD.MOV.U32 R12, RZ, RZ, R58 ;  /* 0x000000ffff0c7224 */ /* 0x000fe200078e003a */
[----:B------:R-:W-:Y:S01]  /*3680*/  PRMT R137, R137, 0x5410, R13 ;  /* 0x0000541089897816 */ /* 0x000fe2000000000d */
[----:B------:R-:W-:Y:S01]  /*3690*/  IMAD.MOV.U32 R11, RZ, RZ, R59 ;  /* 0x000000ffff0b7224 */ /* 0x000fe200078e003b */
[----:B------:R-:W-:-:S02]  /*36a0*/  PLOP3.LUT P2, PT, PT, PT, UP0, 0x80, 0x0 ;  /* 0x000000000000781c */ /* 0x000fc40003f4f008 */
[----:B------:R-:W-:Y:S01]  /*36b0*/  PRMT R149, R12, 0x7610, R149 ;  /* 0x000076100c957816 */ /* 0x000fe20000000095 */
[----:B------:R-:W-:Y:S01]  /*36c0*/  IMAD.MOV.U32 R12, RZ, RZ, R63 ;  /* 0x000000ffff0c7224 */ /* 0x000fe200078e003f */
[----:B------:R-:W-:Y:S01]  /*36d0*/  PRMT R148, R11, 0x7610, R148 ;  /* 0x000076100b947816 */ /* 0x000fe20000000094 */
        /* <DEDUP_REMOVED lines=45> */
[----:B------:R-:W-:-:S04]  /*39b0*/  PRMT R115, R12, 0x7610, R115 ;  /* 0x000076100c737816 */ /* 0x000fc80000000073 */
        /* <DEDUP_REMOVED lines=13> */
.L_x_5932:
[----:B------:R-:W-:Y:S01]  /*3a90*/  IMAD R85, R22, 0x8, R18 ;  /* 0x0000000816557824 */ /* 0x000fe200078e0212 */
[----:B------:R-:W-:Y:S01]  /*3aa0*/  SHF.L.U32 R86, R207, 0x1f, RZ ;  /* 0x0000001fcf567819 */ /* 0x000fe200000006ff */
[----:B------:R-:W-:Y:S03]  /*3ab0*/  BSSY B1, `(.L_x_5933) ;  /* 0x0000003000017945 */ /* 0x000fe60003800000 */
[----:B------:R-:W0:Y:S02]  /*3ac0*/  SYNCS.PHASECHK.TRANS64.TRYWAIT P5, [R85+URZ+0x30890], R86 ;  /* 0x03089056550075a7 */ /* 0x000e2400080a017f */
[----:B0-----:R-:W-:Y:S05]  /*3ad0*/  @!P5 BRA `(.L_x_5934) ;  /* 0x000002380068d947 */ /* 0x001fea0003800000 */
.L_x_6286:
[----:B------:R-:W-:Y:S05]  /*3ae0*/  BSYNC B1 ;  /* 0x0000000000017941 */ /* 0x000fea0003800000 */
.L_x_5933:
[----:B------:R-:W-:-:S03]  /*3af0*/  UMOV UR4, 0xffffffff ;  /* 0xffffffff00047882 */ /* 0x000fc60000000000 */
[----:B------:R-:W-:Y:S05]  /*3b00*/  BRA.DIV UR4, `(.L_x_5935) ;  /* 0x0000023a04707947 */ /* 0x000fea000b800000 */
[----:B------:R1:W2:Y:S04]  /*3b10*/  SHFL.IDX PT, R76, R113, RZ, 0x1c1f ;  /* 0x001c1fff714c7589 */ /* 0x0002a800000e0000 */
[----:B------:R1:W3:Y:S02]  /*3b20*/  SHFL.IDX PT, R11, R116, RZ, 0x1c1f ;  /* 0x001c1fff740b7589 */ /* 0x0002e400000e0000 */
.L_x_6290:
        /* <DEDUP_REMOVED lines=17> */
[C---:B0-----:R-:W-:Y:S01]  /*3c40*/  IMAD.U32 R137, R13.reuse, 0x10000, RZ ;  /* 0x000100000d897824 */ /* 0x041fe200078e00ff */
[----:B------:R-:W-:Y:S02]  /*3c50*/  LOP3.LUT R139, R13, 0xffff0000, RZ, 0xc0, !PT ;  /* 0xffff00000d8b7812 */ /* 0x000fe400078ec0ff */
[C---:B------:R-:W-:Y:S01]  /*3c60*/  LOP3.LUT R138, R75.reuse, 0xffff0000, RZ, 0xc0, !PT ;  /* 0xffff00004b8a7812 */ /* 0x040fe200078ec0ff */
[----:B------:R-:W-:Y:S01]  /*3c70*/  IMAD.U32 R75, R75, 0x10000, RZ ;  /* 0x000100004b4b7824 */ /* 0x000fe200078e00ff */
[C---:B------:R-:W-:Y:S01]  /*3c80*/  LOP3.LUT R13, R72.reuse, 0xffff0000, RZ, 0xc0, !PT ;  /* 0xffff0000480d7812 */ /* 0x040fe200078ec0ff */
[----:B------:R-:W-:Y:S02]  /*3c90*/  IMAD.U32 R72, R72, 0x10000, RZ ;  /* 0x0001000048487824 */ /* 0x000fe400078e00ff */
[----:B------:R-:W-:-:S04]  /*3ca0*/  FMUL.FTZ R74, R139, R138 ;  /* 0x0000008a8b4a7220 */ /* 0x000fc80000410000 */
        /* <DEDUP_REMOVED lines=32> */
.L_x_5941:
[----:B------:R-:W-:Y:S05]  /*3eb0*/  BSYNC B3 ;  /* 0x0000000000037941 */ /* 0x000fea0003800000 */
.L_x_5940:
[----:B---3--:R-:W-:Y:S01]  /*3ec0*/  LEA R72, P3, R16, R11, 0x1 ;  /* 0x0000000b10487211 */ /* 0x008fe200078608ff */
[----:B------:R-:W-:-:S03]  /*3ed0*/  ULDC.64 UR4, c[0x0][0x208] ;  /* 0x0000820000047ab9 */ /* 0x000fc60000000a00 */
[----:B--2---:R-:W-:-:S05]  /*3ee0*/  LEA.HI.X R73, R16, R76, R17, 0x1, P3 ;  /* 0x0000004c10497211 */ /* 0x004fca00018f0c11 */
[----:B0-----:R4:W-:Y:S04]  /*3ef0*/  ST.E.128 desc[UR4][R72.64], R12 ;  /* 0x0000000c48007985 */ /* 0x0019e8000c101d04 */
.L_x_5939:
[----:B------:R-:W-:Y:S05]  /*3f00*/  BSYNC B2 ;  /* 0x0000000000027941 */ /* 0x000fea0003800000 */
.L_x_5938:
        /* <DEDUP_REMOVED lines=54> */
.L_x_5945:
[----:B------:R-:W-:Y:S05]  /*4270*/  BSYNC B3 ;  /* 0x0000000000037941 */ /* 0x000fea0003800000 */
.L_x_5944:
[----:B------:R-:W-:Y:S01]  /*4280*/  IMAD.SHL.U32 R70, R200, 0x8, RZ ;  /* 0x00000008c8467824 */ /* 0x000fe200078e00ff */
[----:B------:R-:W-:Y:S01]  /*4290*/  ULDC.64 UR4, c[0x0][0x208] ;  /* 0x0000820000047ab9 */ /* 0x000fe20000000a00 */
[----:B---3--:R-:W-:Y:S02]  /*42a0*/  IMAD.MOV.U32 R68, RZ, RZ, R11 ;  /* 0x000000ffff447224 */ /* 0x008fe400078e000b */
[----:B--2---:R-:W-:Y:S02]  /*42b0*/  IMAD.MOV.U32 R69, RZ, RZ, R76 ;  /* 0x000000ffff457224 */ /* 0x004fe400078e004c */
[----:B------:R-:W-:-:S05]  /*42c0*/  IMAD.WIDE R68, R70, 0x2, R68 ;  /* 0x0000000246447825 */ /* 0x000fca00078e0244 */
[----:B0-----:R0:W-:Y:S02]  /*42d0*/  ST.E.128 desc[UR4][R68.64], R12 ;  /* 0x0000000c44007985 */ /* 0x0011e4000c101d04 */
.L_x_5943:
[----:B------:R-:W-:Y:S05]  /*42e0*/  BSYNC B2 ;  /* 0x0000000000027941 */ /* 0x000fea0003800000 */
.L_x_5942:
        /* <DEDUP_REMOVED lines=54> */
.L_x_5949:
[----:B------:R-:W-:Y:S05]  /*4650*/  BSYNC B3 ;  /* 0x0000000000037941 */ /* 0x000fea0003800000 */
.L_x_5948:
[----:B------:R-:W-:Y:S01]  /*4660*/  IMAD.SHL.U32 R66, R201, 0x8, RZ ;  /* 0x00000008c9427824 */ /* 0x000fe200078e00ff */
[----:B------:R-:W-:Y:S01]  /*4670*/  ULDC.64 UR4, c[0x0][0x208] ;  /* 0x0000820000047ab9 */ /* 0x000fe20000000a00 */
[----:B---3--:R-:W-:Y:S02]  /*4680*/  IMAD.MOV.U32 R64, RZ, RZ, R11 ;  /* 0x000000ffff407224 */ /* 0x008fe400078e000b */
[----:B--2---:R-:W-:Y:S02]  /*4690*/  IMAD.MOV.U32 R65, RZ, RZ, R76 ;  /* 0x000000ffff417224 */ /* 0x004fe400078e004c */
[----:B------:R-:W-:-:S05]  /*46a0*/  IMAD.WIDE R64, R66, 0x2, R64 ;  /* 0x0000000242407825 */ /* 0x000fca00078e0240 */
[----:B----4-:R0:W-:Y:S02]  /*46b0*/  ST.E.128 desc[UR4][R64.64], R12 ;  /* 0x0000000c40007985 */ /* 0x0101e4000c101d04 */
.L_x_5947:
[----:B------:R-:W-:Y:S05]  /*46c0*/  BSYNC B2 ;  /* 0x0000000000027941 */ /* 0x000fea0003800000 */
.L_x_5946:
[----:B------:R-:W-:Y:S01]  /*46d0*/  ISETP.NE.AND P3, PT, R20, RZ, PT ;  /* 0x000000ff1400720c */ /* 0x000fe20003f65270 */
[----:B------:R-:W-:-:S12]  /*46e0*/  BSSY B2, `(.L_x_5950) ;  /* 0x000003b000027945 */ /* 0x000fd80003800000 */
        /* <DEDUP_REMOVED lines=13> */
[C---:B------:R-:W-:Y:S01]  /*47c0*/  LOP3.LUT R66, R63.reuse, 0xffff0000, RZ, 0xc0, !PT ;  /* 0xffff00003f427812 */ /* 0x040fe200078ec0ff */
[----:B------:R-:W-:Y:S01]  /*47d0*/  IMAD.U32 R63, R63, 0x10000, RZ ;  /* 0x000100003f3f7824 */ /* 0x000fe200078e00ff */
[C---:B------:R-:W-:Y:S01]  /*47e0*/  LOP3.LUT R62, R60.reuse, 0xffff0000, RZ, 0xc0, !PT ;  /* 0xffff00003c3e7812 */ /* 0x040fe200078ec0ff */
[----:B------:R-:W-:Y:S02]  /*47f0*/  IMAD.U32 R60, R60, 0x10000, RZ ;  /* 0x000100003c3c7824 */ /* 0x000fe400078e00ff */
[C---:B------:R-:W-:Y:S02]  /*4800*/  FMUL.FTZ R67, R68.reuse, R66 ;  /* 0x0000004244437220 */ /* 0x040fe40000410000 */
[-C--:B------:R-:W-:Y:S02]  /*4810*/  FMUL.FTZ R13, R68, R62.reuse ;  /* 0x0000003e440d7220 */ /* 0x080fe40000410000 */
[----:B------:R-:W-:-:S02]  /*4820*/  FFMA.FTZ R62, R61, R62, -R67 ;  /* 0x0000003e3d3e7223 */ /* 0x000fc40000010843 */
[----:B------:R-:W-:Y:S01]  /*4830*/  FFMA.FTZ R61, R61, R66, R13 ;  /* 0x000000423d3d7223 */ /* 0x000fe2000001000d */
[C---:B------:R-:W-:Y:S02]  /*4840*/  PRMT R13, R150.reuse, 0x5432, R64 ;  /* 0x00005432960d7816 */ /* 0x040fe40000000040 */
[----:B------:R-:W-:Y:S02]  /*4850*/  PRMT R64, R150, 0x5410, R65 ;  /* 0x0000541096407816 */ /* 0x000fe40000000041 */
[----:B------:R-:W-:Y:S01]  /*4860*/  LOP3.LUT R66, R14, 0xffff0000, RZ, 0xc0, !PT ;  /* 0xffff00000e427812 */ /* 0x000fe200078ec0ff */
        /* <DEDUP_REMOVED lines=16> */
[C---:B------:R-:W-:Y:S01]  /*4970*/  LOP3.LUT R13, R12.reuse, 0xffff0000, RZ, 0xc0, !PT ;  /* 0xffff00000c0d7812 */ /* 0x040fe200078ec0ff */
[----:B------:R-:W-:Y:S01]  /*4980*/  FFMA.FTZ R14, R15, R64, R14 ;  /* 0x000000400f0e7223 */ /* 0x000fe2000001000e */
[----:B------:R-:W-:-:S03]  /*4990*/  IMAD.U32 R12, R12, 0x10000, RZ ;  /* 0x000100000c0c7824 */ /* 0x000fc600078e00ff */
[C---:B------:R-:W-:Y:S01]  /*49a0*/  FMUL.FTZ R15, R13.reuse, R63 ;  /* 0x0000003f0d0f7220 */ /* 0x040fe20000410000 */
[-C--:B------:R-:W-:Y:S01]  /*49b0*/  FMUL.FTZ R13, R13, R60.reuse ;  /* 0x0000003c0d0d7220 */ /* 0x080fe20000410000 */
[----:B------:R-:W-:Y:S02]  /*49c0*/  F2FP.BF16.F32.PACK_AB R14, R14, R65 ;  /* 0x000000410e0e723e */ /* 0x000fe400000010ff */
[C---:B------:R-:W-:Y:S01]  /*49d0*/  FFMA.FTZ R15, R12.reuse, R60, -R15 ;  /* 0x0000003c0c0f7223 */ /* 0x040fe2000001080f */
[----:B------:R-:W-:-:S05]  /*49e0*/  FFMA.FTZ R13, R12, R63, R13 ;  /* 0x0000003f0c0d7223 */ /* 0x000fca000001000d */
[----:B------:R-:W-:Y:S01]  /*49f0*/  F2FP.BF16.F32.PACK_AB R13, R13, R15 ;  /* 0x0000000f0d0d723e */ /* 0x000fe200000010ff */
[----:B------:R-:W-:Y:S02]  /*4a00*/  IMAD.MOV.U32 R15, RZ, RZ, R14 ;  /* 0x000000ffff0f7224 */ /* 0x000fe400078e000e */
[----:B------:R-:W-:Y:S02]  /*4a10*/  IMAD.MOV.U32 R14, RZ, RZ, R66 ;  /* 0x000000ffff0e7224 */ /* 0x000fe400078e0042 */
[----:B------:R-:W-:Y:S02]  /*4a20*/  IMAD.MOV.U32 R12, RZ, RZ, R13 ;  /* 0x000000ffff0c7224 */ /* 0x000fe400078e000d */
[----:B------:R-:W-:-:S07]  /*4a30*/  IMAD.MOV.U32 R13, RZ, RZ, R61 ;  /* 0x000000ffff0d7224 */ /* 0x000fce00078e003d */
.L_x_5953:
[----:B------:R-:W-:Y:S05]  /*4a40*/  BSYNC B3 ;  /* 0x0000000000037941 */ /* 0x000fea0003800000 */
.L_x_5952:
[----:B---3--:R-:W-:Y:S01]  /*4a50*/  LEA R60, P3, R192, R11, 0x1 ;  /* 0x0000000bc03c7211 */ /* 0x008fe200078608ff */
[----:B------:R-:W-:-:S03]  /*4a60*/  ULDC.64 UR4, c[0x0][0x208] ;  /* 0x0000820000047ab9 */ /* 0x000fc60000000a00 */
[----:B--2---:R-:W-:-:S05]  /*4a70*/  LEA.HI.X R61, R192, R76, R205, 0x1, P3 ;  /* 0x0000004cc03d7211 */ /* 0x004fca00018f0ccd */
[----:B----4-:R0:W-:Y:S04]  /*4a80*/  ST.E.128 desc[UR4][R60.64], R12 ;  /* 0x0000000c3c007985 */ /* 0x0101e8000c101d04 */
.L_x_5951:
[----:B------:R-:W-:Y:S05]  /*4a90*/  BSYNC B2 ;  /* 0x0000000000027941 */ /* 0x000fea0003800000 */
.L_x_5950:
[----:B------:R-:W-:Y:S01]  /*4aa0*/  ISETP.NE.AND P3, PT, R21, RZ, PT ;  /* 0x000000ff1500720c */ /* 0x000fe20003f65270 */
[----:B------:R-:W-:-:S12]  /*4ab0*/  BSSY B2, `(.L_x_5954) ;  /* 0x000003b000027945 */ /* 0x000fd80003800000 */
        /* <DEDUP_REMOVED lines=20> */
[-C--:B------:R-:W-:Y:S01]  /*4c00*/  FMUL.FTZ R13, R66, R58.reuse ;  /* 0x0000003a420d7220 */ /* 0x080fe20000410000 */
[C---:B------:R-:W-:Y:S01]  /*4c10*/  LOP3.LUT R66, R14.reuse, 0xffff0000, RZ, 0xc0, !PT ;  /* 0xffff00000e427812 */ /* 0x040fe200078ec0ff */
[----:B------:R-:W-:Y:S01]  /*4c20*/  FFMA.FTZ R58, R57, R58, -R65 ;  /* 0x0000003a393a7223 */ /* 0x000fe20000010841 */
[----:B------:R-:W-:-:S02]  /*4c30*/  IMAD.U32 R14, R14, 0x10000, RZ ;  /* 0x000100000e0e7824 */ /* 0x000fc400078e00ff */
[----:B------:R-:W-:Y:S01]  /*4c40*/  FFMA.FTZ R57, R57, R64, R13 ;  /* 0x0000004039397223 */ /* 0x000fe2000001000d */
[C---:B------:R-:W-:Y:S02]  /*4c50*/  PRMT R13, R148.reuse, 0x5432, R62 ;  /* 0x00005432940d7816 */ /* 0x040fe4000000003e */
[----:B------:R-:W-:Y:S02]  /*4c60*/  PRMT R62, R148, 0x5410, R63 ;  /* 0x00005410943e7816 */ /* 0x000fe4000000003f */
[----:B------:R-:W-:Y:S01]  /*4c70*/  F2FP.BF16.F32.PACK_AB R57, R57, R58 ;  /* 0x0000003a3939723e */ /* 0x000fe200000010ff */
[C---:B------:R-:W-:Y:S01]  /*4c80*/  IMAD.U32 R64, R13.reuse, 0x10000, RZ ;  /* 0x000100000d407824 */ /* 0x040fe200078e00ff */
[----:B------:R-:W-:Y:S01]  /*4c90*/  LOP3.LUT R13, R13, 0xffff0000, RZ, 0xc0, !PT ;  /* 0xffff00000d0d7812 */ /* 0x000fe200078ec0ff */
[C---:B------:R-:W-:Y:S01]  /*4ca0*/  IMAD.U32 R63, R62.reuse, 0x10000, RZ ;  /* 0x000100003e3f7824 */ /* 0x040fe200078e00ff */
[----:B------:R-:W-:-:S03]  /*4cb0*/  LOP3.LUT R62, R62, 0xffff0000, RZ, 0xc0, !PT ;  /* 0xffff00003e3e7812 */ /* 0x000fc600078ec0ff */
        /* <DEDUP_REMOVED lines=23> */
.L_x_5957:
[----:B------:R-:W-:Y:S05]  /*4e30*/  BSYNC B3 ;  /* 0x0000000000037941 */ /* 0x000fea0003800000 */
.L_x_5956:
[----:B------:R-:W-:Y:S02]  /*4e40*/  ULDC.64 UR4, c[0x0][0x208] ;  /* 0x0000820000047ab9 */ /* 0x000fe40000000a00 */
[----:B----4-:R0:W-:Y:S03]  /*4e50*/  ST.E.128 desc[UR4][R60.64], R12 ;  /* 0x0000000c3c007985 */ /* 0x0101e6000c101d04 */
.L_x_5955:
[----:B------:R-:W-:Y:S05]  /*4e60*/  BSYNC B2 ;  /* 0x0000000000027941 */ /* 0x000fea0003800000 */
.L_x_5954:
        /* <DEDUP_REMOVED lines=8> */
[----:B------:R-:W-:Y:S02]  /*4ef0*/  SHF.R.U64 R11, R54, 0x10, R55 ;  /* 0x00000010360b7819 */ /* 0x000fe40000001237 */
[----:B------:R-:W-:Y:S02]  /*4f00*/  SHF.R.U64 R52, R52, 0x10, R53 ;  /* 0x0000001034347819 */ /* 0x000fe40000001235 */
[----:B------:R-:W-:Y:S02]  /*4f10*/  PRMT R11, R147, 0x5410, R11 ;  /* 0x00005410930b7816 */ /* 0x000fe4000000000b */
        /* <DEDUP_REMOVED lines=44> */
.L_x_5959:
[----:B------:R-:W-:Y:S05]  /*51e0*/  BSYNC B2 ;  /* 0x0000000000027941 */ /* 0x000fea0003800000 */
.L_x_5958:
[----:B------:R-:W-:Y:S02]  /*51f0*/  ULDC.64 UR4, c[0x0][0x208] ;  /* 0x0000820000047ab9 */ /* 0x000fe40000000a00 */
[----:B----4-:R0:W-:Y:S03]  /*5200*/  ST.E.128 desc[UR4][R56.64], R12 ;  /* 0x0000000c38007985 */ /* 0x0101e6000c101d04 */
.L_x_5937:
[----:B------:R-:W-:Y:S05]  /*5210*/  BSYNC B1 ;  /* 0x0000000000017941 */ /* 0x000fea0003800000 */
.L_x_5936:
[----:B------:R-:W-:-:S03]  /*5220*/  UMOV UR4, 0xffffffff ;  /* 0xffffffff00047882 */ /* 0x000fc60000000000 */
[----:B------:R-:W-:Y:S05]  /*5230*/  BRA.DIV UR4, `(.L_x_5960) ;  /* 0x0000022204f07947 */ /* 0x000fea000b800000 */
[----:B-1----:R-:W1:Y:S04]  /*5240*/  SHFL.IDX PT, R113, R113, 0x1, 0x1c1f ;  /* 0x003c1f0071717f89 */ /* 0x002e6800000e0000 */
[----:B------:R-:W0:Y:S02]  /*5250*/  SHFL.IDX PT, R116, R116, 0x1, 0x1c1f ;  /* 0x003c1f0074747f89 */ /* 0x000e2400000e0000 */
.L_x_6294:
        /* <DEDUP_REMOVED lines=10> */
[----:B---3--:R-:W-:Y:S01]  /*5300*/  SHF.R.U64 R11, R48, 0x10, R49 ;  /* 0x00000010300b7819 */ /* 0x008fe20000001231 */
[----:B----4-:R-:W-:Y:S01]  /*5310*/  IMAD.U32 R56, R15, 0x10000, RZ ;  /* 0x000100000f387824 */ /* 0x010fe200078e00ff */
[--C-:B------:R-:W-:Y:S01]  /*5320*/  SHF.R.U64 R48, R50, 0x10, R51.reuse ;  /* 0x0000001032307819 */ /* 0x100fe20000001233 */
[----:B------:R-:W-:Y:S01]  /*5330*/  IMAD.U32 R54, R14, 0x10000, RZ ;  /* 0x000100000e367824 */ /* 0x000fe200078e00ff */
[----:B------:R-:W-:Y:S01]  /*5340*/  SHF.R.U32.HI R51, RZ, 0x10, R51 ;  /* 0x00000010ff337819 */ /* 0x000fe20000011633 */
[----:B------:R-:W-:Y:S01]  /*5350*/  IMAD.U32 R55, R12, 0x10000, RZ ;  /* 0x000100000c377824 */ /* 0x000fe200078e00ff */
[----:B------:R-:W-:Y:S02]  /*5360*/  PRMT R48, R145, 0x5410, R48 ;  /* 0x0000541091307816 */ /* 0x000fe40000000030 */
[----:B------:R-:W-:Y:S02]  /*5370*/  SHF.R.U32.HI R49, RZ, 0x10, R49 ;  /* 0x00000010ff317819 */ /* 0x000fe40000011631 */
[----:B------:R-:W-:Y:S01]  /*5380*/  LOP3.LUT R50, R15, 0xffff0000, RZ, 0xc0, !PT ;  /* 0xffff00000f327812 */ /* 0x000fe200078ec0ff */
[C---:B------:R-:W-:Y:S01]  /*5390*/  IMAD.U32 R15, R13.reuse, 0x10000, RZ ;  /* 0x000100000d0f7824 */ /* 0x040fe200078e00ff */
[----:B------:R-:W-:-:S02]  /*53a0*/  LOP3.LUT R13, R13, 0xffff0000, RZ, 0xc0, !PT ;  /* 0xffff00000d0d7812 */ /* 0x000fc400078ec0ff */
[C---:B------:R-:W-:Y:S01]  /*53b0*/  LOP3.LUT R57, R48.reuse, 0xffff0000, RZ, 0xc0, !PT ;  /* 0xffff000030397812 */ /* 0x040fe200078ec0ff */
[----:B------:R-:W-:Y:S01]  /*53c0*/  IMAD.U32 R48, R48, 0x10000, RZ ;  /* 0x0001000030307824 */ /* 0x000fe200078e00ff */
[C---:B------:R-:W-:Y:S02]  /*53d0*/  PRMT R11, R144.reuse, 0x5410, R11 ;  /* 0x00005410900b7816 */ /* 0x040fe4000000000b */
[----:B------:R-:W-:Y:S01]  /*53e0*/  PRMT R51, R145, 0x5432, R51 ;  /* 0x0000543291337816 */ /* 0x000fe20000000033 */
[----:B------:R-:W-:Y:S01]  /*53f0*/  FMUL.FTZ R58, R13, R57 ;  /* 0x000000390d3a7220 */ /* 0x000fe20000410000 */
[----:B------:R-:W-:Y:S02]  /*5400*/  PRMT R49, R144, 0x5432, R49 ;  /* 0x0000543290317816 */ /* 0x000fe40000000031 */
[----:B------:R-:W-:Y:S01]  /*5410*/  LOP3.LUT R60, R11, 0xffff0000, RZ, 0xc0, !PT ;  /* 0xffff00000b3c7812 */ /* 0x000fe200078ec0ff */
[----:B------:R-:W-:Y:S01]  /*5420*/  IMAD.U32 R59, R51, 0x10000, RZ ;  /* 0x00010000333b7824 */ /* 0x000fe200078e00ff */
[----:B------:R-:W-:Y:S01]  /*5430*/  LOP3.LUT R14, R14, 0xffff0000, RZ, 0xc0, !PT ;  /* 0xffff00000e0e7812 */ /* 0x000fe200078ec0ff */
[----:B------:R-:W-:Y:S01]  /*5440*/  IMAD.U32 R61, R49, 0x10000, RZ ;  /* 0x00010000313d7824 */ /* 0x000fe200078e00ff */
[----:B------:R-:W-:Y:S01]  /*5450*/  LOP3.LUT R51, R51, 0xffff0000, RZ, 0xc0, !PT ;  /* 0xffff000033337812 */ /* 0x000fe200078ec0ff */
[-C--:B------:R-:W-:Y:S01]  /*5460*/  FMUL.FTZ R13, R13, R60.reuse ;  /* 0x0000003c0d0d7220 */ /* 0x080fe20000410000 */
[----:B------:R-:W-:Y:S01]  /*5470*/  FFMA.FTZ R58, R15, R60, -R58 ;  /* 0x0000003c0f3a7223 */ /* 0x000fe2000001083a */
[C---:B------:R-:W-:Y:S01]  /*5480*/  FMUL.FTZ R60, R14.reuse, R59 ;  /* 0x0000003b0e3c7220 */ /* 0x040fe20000410000 */
[----:B------:R-:W-:Y:S01]  /*5490*/  FMUL.FTZ R14, R14, R61 ;  /* 0x0000003d0e0e7220 */ /* 0x000fe20000410000 */
[----:B------:R-:W-:Y:S01]  /*54a0*/  LOP3.LUT R49, R49, 0xffff0000, RZ, 0xc0, !PT ;  /* 0xffff000031317812 */ /* 0x000fe200078ec0ff */
[----:B------:R-:W-:Y:S01]  /*54b0*/  IMAD.U32 R11, R11, 0x10000, RZ ;  /* 0x000100000b0b7824 */ /* 0x000fe200078e00ff */
[----:B------:R-:W-:Y:S01]  /*54c0*/  LOP3.LUT R12, R12, 0xffff0000, RZ, 0xc0, !PT ;  /* 0xffff00000c0c7812 */ /* 0x000fe200078ec0ff */
[----:B------:R-:W-:Y:S01]  /*54d0*/  FFMA.FTZ R13, R15, R57, R13 ;  /* 0x000000390f0d7223 */ /* 0x000fe2000001000d */
[C---:B------:R-:W-:Y:S01]  /*54e0*/  FFMA.FTZ R60, R54.reuse, R61, -R60 ;  /* 0x0000003d363c7223 */ /* 0x040fe2000001083c */
[----:B------:R-:W-:Y:S01]  /*54f0*/  FFMA.FTZ R14, R54, R59, R14 ;  /* 0x0000003b360e7223 */ /* 0x000fe2000001000e */
[C---:B------:R-:W-:Y:S01]  /*5500*/  FMUL.FTZ R15, R50.reuse, R51 ;  /* 0x00000033320f7220 */ /* 0x040fe20000410000 */
[----:B------:R-:W-:Y:S01]  /*5510*/  FMUL.FTZ R54, R50, R49 ;  /* 0x0000003132367220 */ /* 0x000fe20000410000 */
[CC--:B------:R-:W-:Y:S01]  /*5520*/  FMUL.FTZ R50, R12.reuse, R48.reuse ;  /* 0x000000300c327220 */ /* 0x0c0fe20000410000 */
        /* <DEDUP_REMOVED lines=9> */
.L_x_5965:
[----:B------:R-:W-:Y:S05]  /*55c0*/  BSYNC B2 ;  /* 0x0000000000027941 */ /* 0x000fea0003800000 */
.L_x_5964:
[----:B------:R-:W-:Y:S02]  /*55d0*/  ULDC.64 UR4, c[0x0][0x208] ;  /* 0x0000820000047ab9 */ /* 0x000fe40000000a00 */
[----:B----4-:R0:W-:Y:S03]  /*55e0*/  ST.E.128 desc[UR4][R52.64], R12 ;  /* 0x0000000c34007985 */ /* 0x0101e6000c101d04 */
.L_x_5963:
[----:B------:R-:W-:Y:S05]  /*55f0*/  BSYNC B1 ;  /* 0x0000000000017941 */ /* 0x000fea0003800000 */
.L_x_5962:
        /* <DEDUP_REMOVED lines=16> */
[----:B------:R-:W-:Y:S02]  /*5700*/  PRMT R44, R143, 0x5410, R44 ;  /* 0x000054108f2c7816 */ /* 0x000fe4000000002c */
[----:B------:R-:W-:Y:S02]  /*5710*/  SHF.R.U32.HI R45, RZ, 0x10, R45 ;  /* 0x00000010ff2d7819 */ /* 0x000fe4000001162d */
[----:B------:R-:W-:-:S02]  /*5720*/  PRMT R11, R142, 0x5410, R11 ;  /* 0x000054108e0b7816 */ /* 0x000fc4000000000b */
[----:B------:R-:W-:Y:S01]  /*5730*/  PRMT R143, R143, 0x5432, R50 ;  /* 0x000054328f8f7816 */ /* 0x000fe20000000032 */
[C---:B------:R-:W-:Y:S01]  /*5740*/  IMAD.U32 R50, R13.reuse, 0x10000, RZ ;  /* 0x000100000d327824 */ /* 0x040fe200078e00ff */
[----:B------:R-:W-:Y:S02]  /*5750*/  LOP3.LUT R56, R13, 0xffff0000, RZ, 0xc0, !PT ;  /* 0xffff00000d387812 */ /* 0x000fe400078ec0ff */
[----:B------:R-:W-:Y:S01]  /*5760*/  LOP3.LUT R13, R44, 0xffff0000, RZ, 0xc0, !PT ;  /* 0xffff00002c0d7812 */ /* 0x000fe200078ec0ff */
[----:B------:R-:W-:Y:S01]  /*5770*/  IMAD.U32 R53, R143, 0x10000, RZ ;  /* 0x000100008f357824 */ /* 0x000fe200078e00ff */
[----:B------:R-:W-:Y:S02]  /*5780*/  PRMT R45, R142, 0x5432, R45 ;  /* 0x000054328e2d7816 */ /* 0x000fe4000000002d */
[----:B------:R-:W-:Y:S01]  /*5790*/  LOP3.LUT R51, R11, 0xffff0000, RZ, 0xc0, !PT ;  /* 0xffff00000b337812 */ /* 0x000fe200078ec0ff */
[----:B------:R-:W-:Y:S01]  /*57a0*/  FMUL.FTZ R55, R56, R13 ;  /* 0x0000000d38377220 */ /* 0x000fe20000410000 */
[----:B------:R-:W-:Y:S01]  /*57b0*/  LOP3.LUT R14, R14, 0xffff0000, RZ, 0xc0, !PT ;  /* 0xffff00000e0e7812 */ /* 0x000fe200078ec0ff */
[----:B------:R-:W-:Y:S01]  /*57c0*/  IMAD.U32 R54, R45, 0x10000, RZ ;  /* 0x000100002d367824 */ /* 0x000fe200078e00ff */
[----:B------:R-:W-:Y:S01]  /*57d0*/  LOP3.LUT R46, R15, 0xffff0000, RZ, 0xc0, !PT ;  /* 0xffff00000f2e7812 */ /* 0x000fe200078ec0ff */
[----:B------:R-:W-:Y:S01]  /*57e0*/  FMUL.FTZ R56, R56, R51 ;  /* 0x0000003338387220 */ /* 0x000fe20000410000 */
[----:B------:R-:W-:Y:S01]  /*57f0*/  LOP3.LUT R12, R12, 0xffff0000, RZ, 0xc0, !PT ;  /* 0xffff00000c0c7812 */ /* 0x000fe200078ec0ff */
[C---:B------:R-:W-:Y:S01]  /*5800*/  FMUL.FTZ R57, R14.reuse, R53 ;  /* 0x000000350e397220 */ /* 0x040fe20000410000 */
[----:B------:R-:W-:Y:S01]  /*5810*/  FMUL.FTZ R14, R14, R54 ;  /* 0x000000360e0e7220 */ /* 0x000fe20000410000 */
[----:B------:R-:W-:Y:S01]  /*5820*/  FFMA.FTZ R56, R50, R13, R56 ;  /* 0x0000000d32387223 */ /* 0x000fe20000010038 */
[----:B------:R-:W-:Y:S01]  /*5830*/  LOP3.LUT R143, R143, 0xffff0000, RZ, 0xc0, !PT ;  /* 0xffff00008f8f7812 */ /* 0x000fe200078ec0ff */
[----:B------:R-:W-:Y:S01]  /*5840*/  IMAD.U32 R13, R44, 0x10000, RZ ;  /* 0x000100002c0d7824 */ /* 0x000fe200078e00ff */
[----:B------:R-:W-:Y:S01]  /*5850*/  LOP3.LUT R45, R45, 0xffff0000, RZ, 0xc0, !PT ;  /* 0xffff00002d2d7812 */ /* 0x000fe200078ec0ff */
[----:B------:R-:W-:-:S02]  /*5860*/  IMAD.U32 R11, R11, 0x10000, RZ ;  /* 0x000100000b0b7824 */ /* 0x000fc400078e00ff */
[C---:B------:R-:W-:Y:S01]  /*5870*/  FFMA.FTZ R57, R47.reuse, R54, -R57 ;  /* 0x000000362f397223 */ /* 0x040fe20000010839 */
[----:B------:R-:W-:Y:S01]  /*5880*/  FFMA.FTZ R14, R47, R53, R14 ;  /* 0x000000352f0e7223 */ /* 0x000fe2000001000e */
[----:B------:R-:W-:Y:S02]  /*5890*/  IMAD.U32 R15, R15, 0x10000, RZ ;  /* 0x000100000f0f7824 */ /* 0x000fe400078e00ff */
[----:B------:R-:W-:Y:S01]  /*58a0*/  FMUL.FTZ R44, R46, R143 ;  /* 0x0000008f2e2c7220 */ /* 0x000fe20000410000 */
[----:B------:R-:W-:Y:S01]  /*58b0*/  FMUL.FTZ R47, R12, R13 ;  /* 0x0000000d0c2f7220 */ /* 0x000fe20000410000 */
[----:B------:R-:W-:Y:S01]  /*58c0*/  FMUL.FTZ R46, R46, R45 ;  /* 0x0000002d2e2e7220 */ /* 0x000fe20000410000 */
[----:B------:R-:W-:Y:S01]  /*58d0*/  FMUL.FTZ R12, R12, R11 ;  /* 0x0000000b0c0c7220 */ /* 0x000fe20000410000 */
[C---:B------:R-:W-:Y:S01]  /*58e0*/  FFMA.FTZ R44, R15.reuse, R45, -R44 ;  /* 0x0000002d0f2c7223 */ /* 0x040fe2000001082c */
[----:B------:R-:W-:Y:S01]  /*58f0*/  FFMA.FTZ R55, R50, R51, -R55 ;  /* 0x0000003332377223 */ /* 0x000fe20000010837 */
[----:B------:R-:W-:Y:S01]  /*5900*/  FFMA.FTZ R15, R15, R143, R46 ;  /* 0x0000008f0f0f7223 */ /* 0x000fe2000001002e */
[C---:B------:R-:W-:Y:S01]  /*5910*/  FFMA.FTZ R47, R52.reuse, R11, -R47 ;  /* 0x0000000b342f7223 */ /* 0x040fe2000001082f */
[----:B------:R-:W-:Y:S01]  /*5920*/  FFMA.FTZ R12, R52, R13, R12 ;  /* 0x0000000d340c7223 */ /* 0x000fe2000001000c */
[----:B------:R-:W-:-:S02]  /*5930*/  F2FP.BF16.F32.PACK_AB R14, R14, R57 ;  /* 0x000000390e0e723e */ /* 0x000fc400000010ff */
[----:B------:R-:W-:Y:S02]  /*5940*/  F2FP.BF16.F32.PACK_AB R13, R56, R55 ;  /* 0x00000037380d723e */ /* 0x000fe400000010ff */
[----:B------:R-:W-:Y:S02]  /*5950*/  F2FP.BF16.F32.PACK_AB R15, R15, R44 ;  /* 0x0000002c0f0f723e */ /* 0x000fe400000010ff */
[----:B------:R-:W-:-:S07]  /*5960*/  F2FP.BF16.F32.PACK_AB R12, R12, R47 ;  /* 0x0000002f0c0c723e */ /* 0x000fce00000010ff */
.L_x_5969:
[----:B------:R-:W-:Y:S05]  /*5970*/  BSYNC B2 ;  /* 0x0000000000027941 */ /* 0x000fea0003800000 */
.L_x_5968:
[----:B------:R-:W-:Y:S02]  /*5980*/  ULDC.64 UR4, c[0x0][0x208] ;  /* 0x0000820000047ab9 */ /* 0x000fe40000000a00 */
[----:B----4-:R0:W-:Y:S03]  /*5990*/  ST.E.128 desc[UR4][R48.64], R12 ;  /* 0x0000000c30007985 */ /* 0x0101e6000c101d04 */
.L_x_5967:
[----:B------:R-:W-:Y:S05]  /*59a0*/  BSYNC B1 ;  /* 0x0000000000017941 */ /* 0x000fea0003800000 */
.L_x_5966:
        /* <DEDUP_REMOVED lines=12> */
[--C-:B------:R-:W-:Y:S01]  /*5a70*/  SHF.R.U64 R49, R40, 0x10, R41.reuse ;  /* 0x0000001028317819 */ /* 0x100fe20000001229 */
[C---:B----4-:R-:W-:Y:S01]  /*5a80*/  IMAD.U32 R40, R14.reuse, 0x10000, RZ ;  /* 0x000100000e287824 */ /* 0x050fe200078e00ff */
[----:B------:R-:W-:Y:S02]  /*5a90*/  SHF.R.U32.HI R47, RZ, 0x10, R41 ;  /* 0x00000010ff2f7819 */ /* 0x000fe40000011629 */
[----:B------:R-:W-:Y:S02]  /*5aa0*/  SHF.R.U32.HI R42, RZ, 0x10, R43 ;  /* 0x00000010ff2a7819 */ /* 0x000fe4000001162b */
[----:B------:R-:W-:Y:S01]  /*5ab0*/  LOP3.LUT R41, R14, 0xffff0000, RZ, 0xc0, !PT ;  /* 0xffff00000e297812 */ /* 0x000fe200078ec0ff */
[C---:B------:R-:W-:Y:S01]  /*5ac0*/  IMAD.U32 R14, R15.reuse, 0x10000, RZ ;  /* 0x000100000f0e7824 */ /* 0x040fe200078e00ff */
[----:B------:R-:W-:-:S02]  /*5ad0*/  LOP3.LUT R11, R15, 0xffff0000, RZ, 0xc0, !PT ;  /* 0xffff00000f0b7812 */ /* 0x000fc400078ec0ff */
[----:B------:R-:W-:Y:S02]  /*5ae0*/  PRMT R43, R141, 0x5410, R46 ;  /* 0x000054108d2b7816 */ /* 0x000fe4000000002e */
[C---:B------:R-:W-:Y:S02]  /*5af0*/  PRMT R15, R132.reuse, 0x5410, R49 ;  /* 0x00005410840f7816 */ /* 0x040fe40000000031 */
        /* <DEDUP_REMOVED lines=10> */
[----:B------:R-:W-:Y:S01]  /*5ba0*/  IMAD.U32 R49, R132, 0x10000, RZ ;  /* 0x0001000084317824 */ /* 0x000fe200078e00ff */
[C---:B------:R-:W-:Y:S01]  /*5bb0*/  LOP3.LUT R46, R12.reuse, 0xffff0000, RZ, 0xc0, !PT ;  /* 0xffff00000c2e7812 */ /* 0x040fe200078ec0ff */
[C---:B------:R-:W-:Y:S01]  /*5bc0*/  IMAD.U32 R42, R141.reuse, 0x10000, RZ ;  /* 0x000100008d2a7824 */ /* 0x040fe200078e00ff */
[----:B------:R-:W-:Y:S01]  /*5bd0*/  LOP3.LUT R141, R141, 0xffff0000, RZ, 0xc0, !PT ;  /* 0xffff00008d8d7812 */ /* 0x000fe200078ec0ff */
[----:B------:R-:W-:-:S02]  /*5be0*/  IMAD.U32 R13, R12, 0x10000, RZ ;  /* 0x000100000c0d7824 */ /* 0x000fc400078e00ff */
[C---:B------:R-:W-:Y:S01]  /*5bf0*/  FFMA.FTZ R12, R47.reuse, R48, -R52 ;  /* 0x000000302f0c7223 */ /* 0x040fe20000010834 */
[----:B------:R-:W-:Y:S01]  /*5c00*/  FFMA.FTZ R47, R47, R50, R51 ;  /* 0x000000322f2f7223 */ /* 0x000fe20000010033 */
[CC--:B------:R-:W-:Y:S01]  /*5c10*/  FMUL.FTZ R53, R41.reuse, R42.reuse ;  /* 0x0000002a29357220 */ /* 0x0c0fe20000410000 */
[-C--:B------:R-:W-:Y:S01]  /*5c20*/  FMUL.FTZ R51, R41, R49.reuse ;  /* 0x0000003129337220 */ /* 0x080fe20000410000 */
[----:B------:R-:W-:Y:S02]  /*5c30*/  LOP3.LUT R132, R132, 0xffff0000, RZ, 0xc0, !PT ;  /* 0xffff000084847812 */ /* 0x000fe400078ec0ff */
[C---:B------:R-:W-:Y:S01]  /*5c40*/  FFMA.FTZ R41, R40.reuse, R49, -R53 ;  /* 0x0000003128297223 */ /* 0x040fe20000010835 */
[----:B------:R-:W-:Y:S01]  /*5c50*/  FFMA.FTZ R42, R40, R42, R51 ;  /* 0x0000002a282a7223 */ /* 0x000fe20000010033 */
[C---:B------:R-:W-:Y:S01]  /*5c60*/  FMUL.FTZ R40, R46.reuse, R43 ;  /* 0x0000002b2e287220 */ /* 0x040fe20000410000 */
[----:B------:R-:W-:Y:S01]  /*5c70*/  FMUL.FTZ R46, R46, R15 ;  /* 0x0000000f2e2e7220 */ /* 0x000fe20000410000 */
        /* <DEDUP_REMOVED lines=10> */
[----:B------:R-:W-:-:S07]  /*5d20*/  F2FP.BF16.F32.PACK_AB R14, R42, R41 ;  /* 0x000000292a0e723e */ /* 0x000fce00000010ff */
.L_x_5973:
[----:B------:R-:W-:Y:S05]  /*5d30*/  BSYNC B2 ;  /* 0x0000000000027941 */ /* 0x000fea0003800000 */
.L_x_5972:
[----:B------:R-:W-:Y:S02]  /*5d40*/  ULDC.64 UR4, c[0x0][0x208] ;  /* 0x0000820000047ab9 */ /* 0x000fe40000000a00 */
[----:B----4-:R0:W-:Y:S03]  /*5d50*/  ST.E.128 desc[UR4][R44.64], R12 ;  /* 0x0000000c2c007985 */ /* 0x0101e6000c101d04 */
.L_x_5971:
[----:B------:R-:W-:Y:S05]  /*5d60*/  BSYNC B1 ;  /* 0x0000000000017941 */ /* 0x000fea0003800000 */
.L_x_5970:
        /* <DEDUP_REMOVED lines=13> */
[----:B------:R-:W-:Y:S01]  /*5e40*/  SHF.R.U32.HI R44, RZ, 0x10, R37 ;  /* 0x00000010ff2c7819 */ /* 0x000fe20000011625 */
[----:B------:R-:W-:Y:S01]  /*5e50*/  IMAD.U32 R37, R13, 0x10000, RZ ;  /* 0x000100000d257824 */ /* 0x000fe200078e00ff */
[----:B------:R-:W-:Y:S01]  /*5e60*/  LOP3.LUT R39, R14, 0xffff0000, RZ, 0xc0, !PT ;  /* 0xffff00000e277812 */ /* 0x000fe200078ec0ff */
[C---:B------:R-:W-:Y:S01]  /*5e70*/  IMAD.U32 R14, R15.reuse, 0x10000, RZ ;  /* 0x000100000f0e7824 */ /* 0x040fe200078e00ff */
[----:B---3--:R-:W-:-:S02]  /*5e80*/  LOP3.LUT R11, R15, 0xffff0000, RZ, 0xc0, !PT ;  /* 0xffff00000f0b7812 */ /* 0x008fc400078ec0ff */
[C---:B------:R-:W-:Y:S02]  /*5e90*/  PRMT R15, R131.reuse, 0x5410, R46 ;  /* 0x00005410830f7816 */ /* 0x040fe4000000002e */
[----:B------:R-:W-:Y:S02]  /*5ea0*/  PRMT R131, R131, 0x5432, R38 ;  /* 0x0000543283837816 */ /* 0x000fe40000000026 */
[C---:B------:R-:W-:Y:S02]  /*5eb0*/  PRMT R43, R115.reuse, 0x5432, R44 ;  /* 0x00005432732b7816 */ /* 0x040fe4000000002c */
[----:B------:R-:W-:Y:S01]  /*5ec0*/  PRMT R115, R115, 0x5410, R42 ;  /* 0x0000541073737816 */ /* 0x000fe2000000002a */
[----:B------:R-:W-:Y:S01]  /*5ed0*/  IMAD.U32 R46, R131, 0x10000, RZ ;  /* 0x00010000832e7824 */ /* 0x000fe200078e00ff */
[----:B------:R-:W-:Y:S01]  /*5ee0*/  LOP3.LUT R38, R13, 0xffff0000, RZ, 0xc0, !PT ;  /* 0xffff00000d267812 */ /* 0x000fe200078ec0ff */
[----:B------:R-:W-:Y:S01]  /*5ef0*/  IMAD.U32 R44, R43, 0x10000, RZ ;  /* 0x000100002b2c7824 */ /* 0x000fe200078e00ff */
[----:B------:R-:W-:Y:S01]  /*5f00*/  LOP3.LUT R45, R115, 0xffff0000, RZ, 0xc0, !PT ;  /* 0xffff0000732d7812 */ /* 0x000fe200078ec0ff */
[C---:B------:R-:W-:Y:S01]  /*5f10*/  IMAD.U32 R13, R12.reuse, 0x10000, RZ ;  /* 0x000100000c0d7824 */ /* 0x040fe200078e00ff */
[----:B------:R-:W-:Y:S01]  /*5f20*/  LOP3.LUT R42, R15, 0xffff0000, RZ, 0xc0, !PT ;  /* 0xffff00000f2a7812 */ /* 0x000fe200078ec0ff */
[C---:B------:R-:W-:Y:S01]  /*5f30*/  FMUL.FTZ R47, R39.reuse, R46 ;  /* 0x0000002e272f7220 */ /* 0x040fe20000410000 */
[----:B------:R-:W-:Y:S01]  /*5f40*/  LOP3.LUT R12, R12, 0xffff0000, RZ, 0xc0, !PT ;  /* 0xffff00000c0c7812 */ /* 0x000fe200078ec0ff */
[----:B------:R-:W-:Y:S01]  /*5f50*/  FMUL.FTZ R39, R39, R44 ;  /* 0x0000002c27277220 */ /* 0x000fe20000410000 */
[----:B------:R-:W-:Y:S01]  /*5f60*/  FMUL.FTZ R48, R38, R45 ;  /* 0x0000002d26307220 */ /* 0x000fe20000410000 */
[----:B------:R-:W-:-:S02]  /*5f70*/  IMAD.U32 R115, R115, 0x10000, RZ ;  /* 0x0001000073737824 */ /* 0x000fc400078e00ff */
[----:B------:R-:W-:Y:S01]  /*5f80*/  FMUL.FTZ R38, R38, R42 ;  /* 0x0000002a26267220 */ /* 0x000fe20000410000 */
[----:B------:R-:W-:Y:S01]  /*5f90*/  LOP3.LUT R131, R131, 0xffff0000, RZ, 0xc0, !PT ;  /* 0xffff000083837812 */ /* 0x000fe200078ec0ff */
[----:B------:R-:W-:Y:S01]  /*5fa0*/  IMAD.U32 R15, R15, 0x10000, RZ ;  /* 0x000100000f0f7824 */ /* 0x000fe200078e00ff */
[----:B------:R-:W-:Y:S01]  /*5fb0*/  LOP3.LUT R43, R43, 0xffff0000, RZ, 0xc0, !PT ;  /* 0xffff00002b2b7812 */ /* 0x000fe200078ec0ff */
[C---:B------:R-:W-:Y:S01]  /*5fc0*/  FFMA.FTZ R47, R36.reuse, R44, -R47 ;  /* 0x0000002c242f7223 */ /* 0x040fe2000001082f */
[----:B------:R-:W-:Y:S01]  /*5fd0*/  FFMA.FTZ R46, R36, R46, R39 ;  /* 0x0000002e242e7223 */ /* 0x000fe20000010027 */
[C---:B------:R-:W-:Y:S01]  /*5fe0*/  FFMA.FTZ R48, R37.reuse, R42, -R48 ;  /* 0x0000002a25307223 */ /* 0x040fe20000010830 */
[C---:B------:R-:W-:Y:S01]  /*5ff0*/  FMUL.FTZ R36, R12.reuse, R115 ;  /* 0x000000730c247220 */ /* 0x040fe20000410000 */
[----:B------:R-:W-:Y:S01]  /*6000*/  FFMA.FTZ R37, R37, R45, R38 ;  /* 0x0000002d25257223 */ /* 0x000fe20000010026 */
        /* <DEDUP_REMOVED lines=12> */
.L_x_5977:
[----:B------:R-:W-:Y:S05]  /*60d0*/  BSYNC B2 ;  /* 0x0000000000027941 */ /* 0x000fea0003800000 */
.L_x_5976:
[----:B------:R-:W-:Y:S02]  /*60e0*/  ULDC.64 UR4, c[0x0][0x208] ;  /* 0x0000820000047ab9 */ /* 0x000fe40000000a00 */
[----:B----4-:R0:W-:Y:S03]  /*60f0*/  ST.E.128 desc[UR4][R40.64], R12 ;  /* 0x0000000c28007985 */ /* 0x0101e6000c101d04 */
.L_x_5975:
[----:B------:R-:W-:Y:S05]  /*6100*/  BSYNC B1 ;  /* 0x0000000000017941 */ /* 0x000fea0003800000 */
.L_x_5974:
        /* <DEDUP_REMOVED lines=12> */
[----:B---3--:R-:W-:Y:S02]  /*61d0*/  SHF.R.U32.HI R11, RZ, 0x10, R35 ;  /* 0x00000010ff0b7819 */ /* 0x008fe40000011623 */
[----:B------:R-:W-:Y:S02]  /*61e0*/  PRMT R35, R79, 0x5410, R40 ;  /* 0x000054104f237816 */ /* 0x000fe40000000028 */
[----:B------:R-:W-:Y:S02]  /*61f0*/  SHF.R.U32.HI R38, RZ, 0x10, R33 ;  /* 0x00000010ff267819 */ /* 0x000fe40000011621 */
[----:B------:R-:W-:-:S02]  /*6200*/  PRMT R40, R114, 0x5410, R39 ;  /* 0x0000541072287816 */ /* 0x000fc40000000027 */
[----:B------:R-:W-:Y:S01]  /*6210*/  LOP3.LUT R33, R14, 0xffff0000, RZ, 0xc0, !PT ;  /* 0xffff00000e217812 */ /* 0x000fe200078ec0ff */
[C---:B------:R-:W-:Y:S01]  /*6220*/  IMAD.U32 R14, R15.reuse, 0x10000, RZ ;  /* 0x000100000f0e7824 */ /* 0x040fe200078e00ff */
[----:B------:R-:W-:Y:S01]  /*6230*/  LOP3.LUT R34, R15, 0xffff0000, RZ, 0xc0, !PT ;  /* 0xffff00000f227812 */ /* 0x000fe200078ec0ff */
[----:B------:R-:W-:Y:S01]  /*6240*/  IMAD.U32 R15, R13, 0x10000, RZ ;  /* 0x000100000d0f7824 */ /* 0x000fe200078e00ff */
        /* <DEDUP_REMOVED lines=12> */
[----:B------:R-:W-:Y:S01]  /*6310*/  FFMA.FTZ R44, R15, R38, -R44 ;  /* 0x000000260f2c7223 */ /* 0x000fe2000001082c */
[C---:B------:R-:W-:Y:S01]  /*6320*/  FMUL.FTZ R45, R33.reuse, R41 ;  /* 0x00000029212d7220 */ /* 0x040fe20000410000 */
[----:B------:R-:W-:Y:S01]  /*6330*/  FMUL.FTZ R33, R33, R39 ;  /* 0x0000002721217220 */ /* 0x000fe20000410000 */
[----:B------:R-:W-:Y:S01]  /*6340*/  FFMA.FTZ R43, R15, R42, R13 ;  /* 0x0000002a0f2b7223 */ /* 0x000fe2000001000d */
[----:B------:R-:W-:Y:S01]  /*6350*/  LOP3.LUT R13, R114, 0xffff0000, RZ, 0xc0, !PT ;  /* 0xffff0000720d7812 */ /* 0x000fe200078ec0ff */
[----:B------:R-:W-:-:S02]  /*6360*/  IMAD.U32 R40, R40, 0x10000, RZ ;  /* 0x0001000028287824 */ /* 0x000fc400078e00ff */
[C---:B------:R-:W-:Y:S01]  /*6370*/  FFMA.FTZ R38, R32.reuse, R41, R33 ;  /* 0x0000002920267223 */ /* 0x040fe20000010021 */
[----:B------:R-:W-:Y:S02]  /*6380*/  IMAD.U32 R35, R35, 0x10000, RZ ;  /* 0x0001000023237824 */ /* 0x000fe400078e00ff */
[----:B------:R-:W-:Y:S01]  /*6390*/  FFMA.FTZ R45, R32, R39, -R45 ;  /* 0x00000027202d7223 */ /* 0x000fe2000001082d */
        /* <DEDUP_REMOVED lines=12> */
[----:B------:R-:W-:-:S07]  /*6460*/  IMAD.MOV.U32 R15, RZ, RZ, R33 ;  /* 0x000000ffff0f7224 */ /* 0x000fce00078e0021 */
.L_x_5981:
[----:B------:R-:W-:Y:S05]  /*6470*/  BSYNC B2 ;  /* 0x0000000000027941 */ /* 0x000fea0003800000 */
.L_x_5980:
[----:B------:R-:W-:Y:S02]  /*6480*/  ULDC.64 UR4, c[0x0][0x208] ;  /* 0x0000820000047ab9 */ /* 0x000fe40000000a00 */
[----:B----4-:R0:W-:Y:S03]  /*6490*/  ST.E.128 desc[UR4][R36.64], R12 ;  /* 0x0000000c24007985 */ /* 0x0101e6000c101d04 */
.L_x_5979:
[----:B------:R-:W-:Y:S05]  /*64a0*/  BSYNC B1 ;  /* 0x0000000000017941 */ /* 0x000fea0003800000 */
.L_x_5978:
        /* <DEDUP_REMOVED lines=12> */
[----:B------:R-:W-:Y:S02]  /*6570*/  SHF.R.U32.HI R34, RZ, 0x10, R29 ;  /* 0x00000010ff227819 */ /* 0x000fe4000001161d */
[----:B------:R-:W-:Y:S02]  /*6580*/  PRMT R31, R77, 0x5410, R36 ;  /* 0x000054104d1f7816 */ /* 0x000fe40000000024 */
[----:B------:R-:W-:-:S02]  /*6590*/  PRMT R36, R78, 0x5410, R35 ;  /* 0x000054104e247816 */ /* 0x000fc40000000023 */
[----:B------:R-:W-:Y:S01]  /*65a0*/  PRMT R78, R78, 0x5432, R11 ;  /* 0x000054324e4e7816 */ /* 0x000fe2000000000b */
[----:B------:R-:W-:Y:S01]  /*65b0*/  IMAD.U32 R11, R12, 0x10000, RZ ;  /* 0x000100000c0b7824 */ /* 0x000fe200078e00ff */
[----:B------:R-:W-:Y:S01]  /*65c0*/  LOP3.LUT R29, R14, 0xffff0000, RZ, 0xc0, !PT ;  /* 0xffff00000e1d7812 */ /* 0x000fe200078ec0ff */
[----:B------:R-:W-:Y:S01]  /*65d0*/  IMAD.U32 R14, R13, 0x10000, RZ ;  /* 0x000100000d0e7824 */ /* 0x000fe200078e00ff */
        /* <DEDUP_REMOVED lines=8> */
[----:B------:R-:W-:Y:S01]  /*6660*/  FMUL.FTZ R39, R13, R37 ;  /* 0x000000250d277220 */ /* 0x000fe20000410000 */
[----:B------:R-:W-:Y:S01]  /*6670*/  LOP3.LUT R30, R15, 0xffff0000, RZ, 0xc0, !PT ;  /* 0xffff00000f1e7812 */ /* 0x000fe200078ec0ff */
[----:B------:R-:W-:Y:S01]  /*6680*/  FMUL.FTZ R40, R13, R34 ;  /* 0x000000220d287220 */ /* 0x000fe20000410000 */
[C---:B------:R-:W-:Y:S01]  /*6690*/  FMUL.FTZ R13, R29.reuse, R38 ;  /* 0x000000261d0d7220 */ /* 0x040fe20000410000 */
[----:B------:R-:W-:Y:S01]  /*66a0*/  FMUL.FTZ R29, R29, R35 ;  /* 0x000000231d1d7220 */ /* 0x000fe20000410000 */
        /* <DEDUP_REMOVED lines=22> */
.L_x_5983:
[----:B------:R-:W-:Y:S05]  /*6810*/  BSYNC B1 ;  /* 0x0000000000017941 */ /* 0x000fea0003800000 */
.L_x_5982:
[----:B------:R-:W-:Y:S02]  /*6820*/  ULDC.64 UR4, c[0x0][0x208] ;  /* 0x0000820000047ab9 */ /* 0x000fe40000000a00 */
[----:B----4-:R0:W-:Y:S01]  /*6830*/  ST.E.128 desc[UR4][R32.64], R12 ;  /* 0x0000000c20007985 */ /* 0x0101e2000c101d04 */
[----:B------:R-:W-:Y:S05]  /*6840*/  BRA `(.L_x_5961) ;  /* 0x0000004000f87947 */ /* 0x000fea0003800000 */
.L_x_5927:
        /* <DEDUP_REMOVED lines=22> */
[C---:B------:R-:W-:Y:S02]  /*69b0*/  LEA R52, P2, R28.reuse, UR4, 0x1 ;  /* 0x000000041c347c11 */ /* 0x040fe4000f8408ff */
[----:B------:R-:W-:Y:S01]  /*69c0*/  CS2R R48, SRZ ;  /* 0x0000000000307805 */ /* 0x000fe2000001ff00 */
[----:B------:R-:W-:Y:S01]  /*69d0*/  ULDC.64 UR6, c[0x0][0x208] ;  /* 0x0000820000067ab9 */ /* 0x000fe20000000a00 */
        /* <DEDUP_REMOVED lines=23> */
.L_x_5985:
[----:B------:R-:W-:Y:S05]  /*6b50*/  BSYNC B1 ;  /* 0x0000000000017941 */ /* 0x000fea0003800000 */
.L_x_5984:
        /* <DEDUP_REMOVED lines=20> */
[----:B------:R-:W-:Y:S02]  /*6ca0*/  IADD3.X R13, R3, R11, R101, P2, P5 ;  /* 0x0000000b030d7210 */ /* 0x000fe400017ea465 */
[----:B------:R-:W-:Y:S02]  /*6cb0*/  CS2R R74, SRZ ;  /* 0x00000000004a7805 */ /* 0x000fe4000001ff00 */
[----:B------:R-:W-:-:S02]  /*6cc0*/  IADD3 R11, P2, P5, R90, R12, R104 ;  /* 0x0000000c5a0b7210 */ /* 0x000fc40007d5e068 */
[----:B------:R-:W-:Y:S01]  /*6cd0*/  CS2R R72, SRZ ;  /* 0x0000000000487805 */ /* 0x000fe2000001ff00 */
[----:B------:R-:W-:Y:S01]  /*6ce0*/  ULDC.64 UR6, c[0x0][0x208] ;  /* 0x0000820000067ab9 */ /* 0x000fe20000000a00 */
        /* <DEDUP_REMOVED lines=23> */
.L_x_5987:
[----:B------:R-:W-:Y:S05]  /*6e60*/  BSYNC B1 ;  /* 0x0000000000017941 */ /* 0x000fea0003800000 */
.L_x_5986:
[----:B0-----:R-:W-:Y:S01]  /*6e70*/  IMAD.MOV.U32 R12, RZ, RZ, R28 ;  /* 0x000000ffff0c7224 */ /* 0x001fe200078e001c */
[----:B------:R-:W-:Y:S01]  /*6e80*/  ULOP3.LUT UR4, UR60, 0x1, URZ, 0xfc, !UPT ;  /* 0x000000013c047892 */ /* 0x000fe2000f8efc3f */
[----:B------:R-:W-:Y:S02]  /*6e90*/  IMAD.MOV.U32 R11, RZ, RZ, R29 ;  /* 0x000000ffff0b7224 */ /* 0x000fe400078e001d */
[----:B------:R-:W-:Y:S01]  /*6ea0*/  IMAD.MOV.U32 R13, RZ, RZ, R31 ;  /* 0x000000ffff0d7224 */ /* 0x000fe200078e001f */
[----:B------:R-:W-:Y:S01]  /*6eb0*/  UISETP.NE.AND UP0, UPT, UR4, 0x3, UPT ;  /* 0x000000030400788c */ /* 0x000fe2000bf05270 */
[----:B------:R-:W-:Y:S01]  /*6ec0*/  IMAD.MOV.U32 R14, RZ, RZ, R34 ;  /* 0x000000ffff0e7224 */ /* 0x000fe200078e0022 */
[----:B------:R-:W-:Y:S01]  /*6ed0*/  PRMT R155, R12, 0x5410, R11 ;  /* 0x000054100c9b7816 */ /* 0x000fe2000000000b */
[----:B------:R-:W-:Y:S01]  /*6ee0*/  IMAD.MOV.U32 R11, RZ, RZ, R32 ;  /* 0x000000ffff0b7224 */ /* 0x000fe200078e0020 */
[----:B------:R-:W-:Y:S01]  /*6ef0*/  PRMT R154, R77, 0x5410, R13 ;  /* 0x000054104d9a7816 */ /* 0x000fe2000000000d */
[----:B------:R-:W-:Y:S01]  /*6f00*/  IMAD.MOV.U32 R12, RZ, RZ, R33 ;  /* 0x000000ffff0c7224 */ /* 0x000fe200078e0021 */
[----:B------:R-:W-:Y:S01]  /*6f10*/  PLOP3.LUT P2, PT, PT, PT, UP0, 0x80, 0x0 ;  /* 0x000000000000781c */ /* 0x000fe20003f4f008 */
        /* <DEDUP_REMOVED lines=73> */
.L_x_5988:
[----:B------:R-:W-:Y:S01]  /*73b0*/  IMAD R85, R22, 0x8, R18 ;  /* 0x0000000816557824 */ /* 0x000fe200078e0212 */
[----:B------:R-:W-:Y:S01]  /*73c0*/  SHF.L.U32 R86, R207, 0x1f, RZ ;  /* 0x0000001fcf567819 */ /* 0x000fe200000006ff */
[----:B------:R-:W-:Y:S03]  /*73d0*/  BSSY B1, `(.L_x_5989) ;  /* 0x0000003000017945 */ /* 0x000fe60003800000 */
[----:B------:R-:W0:Y:S02]  /*73e0*/  SYNCS.PHASECHK.TRANS64.TRYWAIT P5, [R85+URZ+0x30890], R86 ;  /* 0x03089056550075a7 */ /* 0x000e2400080a017f */
[----:B0-----:R-:W-:Y:S05]  /*73f0*/  @!P5 BRA `(.L_x_5990) ;  /* 0x0000020000ccd947 */ /* 0x001fea0003800000 */
.L_x_6295:
[----:B------:R-:W-:Y:S05]  /*7400*/  BSYNC B1 ;  /* 0x0000000000017941 */ /* 0x000fea0003800000 */
.L_x_5989:
[----:B------:R-:W1:Y:S01]  /*7410*/  LDC R131, c[0x0][0x2f4] ;  /* 0x0000bd00ff837b82 */ /* 0x000e620000000800 */
[----:B------:R-:W-:Y:S01]  /*7420*/  UMOV UR4, 0xffffffff ;  /* 0xffffffff00047882 */ /* 0x000fe20000000000 */
[----:B-1----:R-:W-:Y:S02]  /*7430*/  IMAD.IADD R132, R131, 0x1, -R118 ;  /* 0x0000000183847824 */ /* 0x002fe400078e0a76 */
[----:B------:R-:W-:Y:S05]  /*7440*/  BRA.DIV UR4, `(.L_x_5991) ;  /* 0x0000020204cc7947 */ /* 0x000fea000b800000 */
[----:B------:R1:W2:Y:S04]  /*7450*/  SHFL.IDX PT, R115, R113, RZ, 0x1c1f ;  /* 0x001c1fff71737589 */ /* 0x0002a800000e0000 */
[----:B------:R1:W3:Y:S02]  /*7460*/  SHFL.IDX PT, R11, R116, RZ, 0x1c1f ;  /* 0x001c1fff740b7589 */ /* 0x0002e400000e0000 */
.L_x_6299:
        /* <DEDUP_REMOVED lines=37> */
[----:B------:R-:W-:Y:S01]  /*76c0*/  IMAD.U32 R51, R37, 0x10000, RZ ;  /* 0x0001000025337824 */ /* 0x000fe200078e00ff */
[----:B------:R-:W-:Y:S02]  /*76d0*/  PRMT R146, R164, 0x5432, R146 ;  /* 0x00005432a4927816 */ /* 0x000fe40000000092 */
[----:B------:R-:W-:-:S02]  /*76e0*/  PRMT R39, R148, 0x5410, R39 ;  /* 0x0000541094277816 */ /* 0x000fc40000000027 */
[----:B------:R-:W-:Y:S01]  /*76f0*/  PRMT R48, R148, 0x5432, R48 ;  /* 0x0000543294307816 */ /* 0x000fe20000000030 */
[C---:B------:R-:W-:Y:S01]  /*7700*/  IMAD.U32 R148, R146.reuse, 0x10000, RZ ;  /* 0x0001000092947824 */ /* 0x040fe200078e00ff */
[----:B------:R-:W-:Y:S01]  /*7710*/  PRMT R50, R149, 0x5432, R50 ;  /* 0x0000543295327816 */ /* 0x000fe20000000032 */
[----:B---3--:R-:W-:Y:S01]  /*7720*/  IMAD.U32 R149, R77, 0x10000, RZ ;  /* 0x000100004d957824 */ /* 0x008fe200078e00ff */
[C---:B------:R-:W-:Y:S02]  /*7730*/  PRMT R49, R147.reuse, 0x5432, R38 ;  /* 0x0000543293317816 */ /* 0x040fe40000000026 */
[----:B------:R-:W-:Y:S01]  /*7740*/  PRMT R38, R147, 0x5410, R145 ;  /* 0x0000541093267816 */ /* 0x000fe20000000091 */
[----:B----4-:R-:W-:Y:S02]  /*7750*/  IMAD.U32 R147, R13, 0x10000, RZ ;  /* 0x000100000d937824 */ /* 0x010fe400078e00ff */
[----:B------:R-:W-:Y:S01]  /*7760*/  FMUL.FTZ R145, R149, R148 ;  /* 0x0000009495917220 */ /* 0x000fe20000410000 */
[----:B------:R-:W-:-:S02]  /*7770*/  LOP3.LUT R146, R146, 0xffff0000, RZ, 0xc0, !PT ;  /* 0xffff000092927812 */ /* 0x000fc400078ec0ff */
[----:B------:R-:W-:Y:S01]  /*7780*/  LOP3.LUT R77, R77, 0xffff0000, RZ, 0xc0, !PT ;  /* 0xffff00004d4d7812 */ /* 0x000fe200078ec0ff */
[-C--:B------:R-:W-:Y:S01]  /*7790*/  FFMA.FTZ R145, R147, R51.reuse, -R145 ;  /* 0x0000003393917223 */ /* 0x080fe20000010891 */
[----:B------:R-:W-:Y:S01]  /*77a0*/  FMUL.FTZ R51, R149, R51 ;  /* 0x0000003395337220 */ /* 0x000fe20000410000 */
[----:B------:R-:W-:Y:S01]  /*77b0*/  LOP3.LUT R37, R37, 0xffff0000, RZ, 0xc0, !PT ;  /* 0xffff000025257812 */ /* 0x000fe200078ec0ff */
[C---:B------:R-:W-:Y:S01]  /*77c0*/  IMAD.U32 R149, R79.reuse, 0x10000, RZ ;  /* 0x000100004f957824 */ /* 0x040fe200078e00ff */
[----:B------:R-:W-:Y:S01]  /*77d0*/  LOP3.LUT R79, R79, 0xffff0000, RZ, 0xc0, !PT ;  /* 0xffff00004f4f7812 */ /* 0x000fe200078ec0ff */
[----:B------:R-:W-:Y:S01]  /*77e0*/  FFMA.FTZ R51, R147, R148, R51 ;  /* 0x0000009493337223 */ /* 0x000fe20000010033 */
[----:B------:R-:W-:Y:S01]  /*77f0*/  LOP3.LUT R147, R13, 0xffff0000, RZ, 0xc0, !PT ;  /* 0xffff00000d937812 */ /* 0x000fe200078ec0ff */
[----:B------:R-:W-:Y:S01]  /*7800*/  FMUL.FTZ R13, R77, R146 ;  /* 0x000000924d0d7220 */ /* 0x000fe20000410000 */
[C---:B------:R-:W-:Y:S01]  /*7810*/  IMAD.U32 R148, R50.reuse, 0x10000, RZ ;  /* 0x0001000032947824 */ /* 0x040fe200078e00ff */
[----:B------:R-:W-:-:S02]  /*7820*/  LOP3.LUT R50, R50, 0xffff0000, RZ, 0xc0, !PT ;  /* 0xffff000032327812 */ /* 0x000fc400078ec0ff */
[-C--:B------:R-:W-:Y:S01]  /*7830*/  FFMA.FTZ R13, R147, R37.reuse, -R13 ;  /* 0x00000025930d7223 */ /* 0x080fe2000001080d */
[----:B------:R-:W-:Y:S01]  /*7840*/  FMUL.FTZ R37, R77, R37 ;  /* 0x000000254d257220 */ /* 0x000fe20000410000 */
[----:B------:R-:W-:-:S03]  /*7850*/  FMUL.FTZ R77, R149, R148 ;  /* 0x00000094954d7220 */ /* 0x000fc60000410000 */
[----:B------:R-:W-:Y:S01]  /*7860*/  FFMA.FTZ R37, R147, R146, R37 ;  /* 0x0000009293257223 */ /* 0x000fe20000010025 */
[C---:B------:R-:W-:Y:S01]  /*7870*/  IMAD.U32 R147, R15.reuse, 0x10000, RZ ;  /* 0x000100000f937824 */ /* 0x040fe200078e00ff */
[----:B------:R-:W-:Y:S01]  /*7880*/  LOP3.LUT R15, R15, 0xffff0000, RZ, 0xc0, !PT ;  /* 0xffff00000f0f7812 */ /* 0x000fe200078ec0ff */
[C---:B------:R-:W-:Y:S01]  /*7890*/  IMAD.U32 R146, R38.reuse, 0x10000, RZ ;  /* 0x0001000026927824 */ /* 0x040fe200078e00ff */
[----:B------:R-:W-:Y:S02]  /*78a0*/  LOP3.LUT R38, R38, 0xffff0000, RZ, 0xc0, !PT ;  /* 0xffff000026267812 */ /* 0x000fe400078ec0ff */
[----:B------:R-:W-:Y:S01]  /*78b0*/  F2FP.BF16.F32.PACK_AB R37, R37, R51 ;  /* 0x000000332525723e */ /* 0x000fe200000010ff */
[-C--:B------:R-:W-:Y:S01]  /*78c0*/  FFMA.FTZ R77, R147, R146.reuse, -R77 ;  /* 0x00000092934d7223 */ /* 0x080fe2000001084d */
[----:B------:R-:W-:Y:S01]  /*78d0*/  FMUL.FTZ R146, R149, R146 ;  /* 0x0000009295927220 */ /* 0x000fe20000410000 */
[----:B------:R-:W-:Y:S01]  /*78e0*/  IMAD.U32 R51, R76, 0x10000, RZ ;  /* 0x000100004c337824 */ /* 0x000fe200078e00ff */
[----:B------:R-:W-:-:S02]  /*78f0*/  F2FP.BF16.F32.PACK_AB R13, R13, R145 ;  /* 0x000000910d0d723e */ /* 0x000fc400000010ff */
        /* <DEDUP_REMOVED lines=12> */
[-C--:B------:R-:W-:Y:S01]  /*79c0*/  FMUL.FTZ R51, R51, R77.reuse ;  /* 0x0000004d33337220 */ /* 0x080fe20000410000 */
        /* <DEDUP_REMOVED lines=35> */
.L_x_5997:
[----:B------:R-:W-:Y:S05]  /*7c00*/  BSYNC B3 ;  /* 0x0000000000037941 */ /* 0x000fea0003800000 */
.L_x_5996:
[----:B------:R-:W-:Y:S01]  /*7c10*/  LEA R36, P3, R5, R11, 0x1 ;  /* 0x0000000b05247211 */ /* 0x000fe200078608ff */
[----:B------:R-:W-:-:S03]  /*7c20*/  ULDC.64 UR4, c[0x0][0x208] ;  /* 0x0000820000047ab9 */ /* 0x000fc60000000a00 */
[----:B--2---:R-:W-:Y:S02]  /*7c30*/  LEA.HI.X R37, R5, R115, R107, 0x1, P3 ;  /* 0x0000007305257211 */ /* 0x004fe400018f0c6b */
[----:B------:R-:W-:-:S03]  /*7c40*/  ISETP.GE.AND P3, PT, R140, R131, PT ;  /* 0x000000838c00720c */ /* 0x000fc60003f66270 */
[----:B----4-:R2:W-:Y:S10]  /*7c50*/  ST.E.128 desc[UR4][R36.64], R12 ;  /* 0x0000000c24007985 */ /* 0x0105f4000c101d04 */
[----:B--2---:R-:W-:-:S05]  /*7c60*/  @!P3 IMAD.WIDE R12, R140, 0x2, R114 ;  /* 0x000000028c0cb825 */ /* 0x004fca00078e0272 */
[----:B---3--:R3:W-:Y:S02]  /*7c70*/  @!P3 ST.E.128 desc[UR4][R12.64], R76 ;  /* 0x0000004c0c00b985 */ /* 0x0087e4000c101d04 */
.L_x_5995:
[----:B------:R-:W-:Y:S05]  /*7c80*/  BSYNC B2 ;  /* 0x0000000000027941 */ /* 0x000fea0003800000 */
.L_x_5994:
        /* <DEDUP_REMOVED lines=118> */
.L_x_6001:
[----:B------:R-:W-:Y:S05]  /*83f0*/  BSYNC B3 ;  /* 0x0000000000037941 */ /* 0x000fea0003800000 */
.L_x_6000:
[----:B------:R-:W-:Y:S01]  /*8400*/  LEA R32, P3, R6, R11, 0x1 ;  /* 0x0000000b06207211 */ /* 0x000fe200078608ff */
[----:B------:R-:W-:-:S03]  /*8410*/  ULDC.64 UR4, c[0x0][0x208] ;  /* 0x0000820000047ab9 */ /* 0x000fc60000000a00 */
[----:B--2---:R-:W-:Y:S02]  /*8420*/  LEA.HI.X R33, R6, R115, R106, 0x1, P3 ;  /* 0x0000007306217211 */ /* 0x004fe400018f0c6a */
[----:B------:R-:W-:-:S03]  /*8430*/  ISETP.GE.AND P3, PT, R48, R131, PT ;  /* 0x000000833000720c */ /* 0x000fc60003f66270 */
[----:B----4-:R2:W-:Y:S10]  /*8440*/  ST.E.128 desc[UR4][R32.64], R12 ;  /* 0x0000000c20007985 */ /* 0x0105f4000c101d04 */
[----:B--2---:R-:W-:-:S05]  /*8450*/  @!P3 IMAD.WIDE R12, R48, 0x2, R114 ;  /* 0x00000002300cb825 */ /* 0x004fca00078e0272 */
[----:B---3--:R4:W-:Y:S02]  /*8460*/  @!P3 ST.E.128 desc[UR4][R12.64], R36 ;  /* 0x000000240c00b985 */ /* 0x0089e4000c101d04 */
.L_x_5999:
[----:B------:R-:W-:Y:S05]  /*8470*/  BSYNC B2 ;  /* 0x0000000000027941 */ /* 0x000fea0003800000 */
.L_x_5998:
[----:B------:R-:W-:-:S13]  /*8480*/  ISETP.NE.AND P3, PT, R10, RZ, PT ;  /* 0x000000ff0a00720c */ /* 0x000fda0003f65270 */
[----:B------:R-:W-:Y:S05]  /*8490*/  @!P3 BRA `(.L_x_5993) ;  /* 0x0000000400f0b947 */ /* 0x000fea0003800000 */
[----:B------:R-:W-:Y:S01]  /*84a0*/  LOP3.LUT P5, RZ, R19, 0x1, RZ, 0xc0, !PT ;  /* 0x0000000113ff7812 */ /* 0x000fe200078ac0ff */
[----:B------:R-:W-:Y:S01]  /*84b0*/  BSSY B2, `(.L_x_6002) ;  /* 0x0000075000027945 */ /* 0x000fe20003800000 */
[C---:B----4-:R-:W-:Y:S02]  /*84c0*/  LEA R36, P3, R7.reuse, R11, 0x1 ;  /* 0x0000000b07247211 */ /* 0x050fe400078608ff */
[----:B------:R-:W-:Y:S02]  /*84d0*/  SEL R11, R118, R132, !P5 ;  /* 0x00000084760b7207 */ /* 0x000fe40006800000 */
[----:B--2---:R-:W-:Y:S02]  /*84e0*/  LEA.HI.X R37, R7, R115, R105, 0x1, P3 ;  /* 0x0000007307257211 */ /* 0x004fe400018f0c69 */
[----:B---3--:R-:W-:Y:S02]  /*84f0*/  SHF.R.S32.HI R12, RZ, 0x1f, R11 ;  /* 0x0000001fff0c7819 */ /* 0x008fe4000001140b */
[----:B------:R-:W-:-:S02]  /*8500*/  ISETP.GE.AND P3, PT, R194, R117, PT ;  /* 0x00000075c200720c */ /* 0x000fc40003f66270 */
        /* <DEDUP_REMOVED lines=14> */
[----:B------:R-:W2:Y:S04]  /*85f0*/  LDS.128 R32, [R32+0x1e400] ;  /* 0x01e4000020207984 */ /* 0x000ea80000000c00 */
[----:B------:R-:W3:Y:S01]  /*8600*/  LDS.128 R12, [R12+0x1e400] ;  /* 0x01e400000c0c7984 */ /* 0x000ee20000000c00 */
[----:B------:R-:W-:Y:S05]  /*8610*/  @P3 BRA `(.L_x_6003) ;  /* 0x0000000400783947 */ /* 0x000fea0003800000 */
[--C-:B------:R-:W-:Y:S01]  /*8620*/  SHF.R.U64 R28, R28, 0x10, R29.reuse ;  /* 0x000000101c1c7819 */ /* 0x100fe2000000121d */
[----:B--2---:R-:W-:Y:S01]  /*8630*/  IMAD.U32 R45, R35, 0x10000, RZ ;  /* 0x00010000232d7824 */ /* 0x004fe200078e00ff */
[----:B------:R-:W-:Y:S02]  /*8640*/  SHF.R.U32.HI R38, RZ, 0x10, R29 ;  /* 0x00000010ff267819 */ /* 0x000fe4000001161d */
[----:B------:R-:W-:Y:S02]  /*8650*/  SHF.R.U64 R29, R30, 0x10, R31 ;  /* 0x000000101e1d7819 */ /* 0x000fe4000000121f */
[--C-:B------:R-:W-:Y:S02]  /*8660*/  SHF.R.U64 R30, R40, 0x10, R41.reuse ;  /* 0x00000010281e7819 */ /* 0x100fe40000001229 */
[----:B------:R-:W-:Y:S02]  /*8670*/  SHF.R.U32.HI R40, RZ, 0x10, R41 ;  /* 0x00000010ff287819 */ /* 0x000fe40000011629 */
[----:B------:R-:W-:-:S02]  /*8680*/  SHF.R.U64 R39, R42, 0x10, R43 ;  /* 0x000000102a277819 */ /* 0x000fc4000000122b */
[----:B------:R-:W-:Y:S02]  /*8690*/  PRMT R30, R157, 0x5410, R30 ;  /* 0x000054109d1e7816 */ /* 0x000fe4000000001e */
[----:B------:R-:W-:Y:S01]  /*86a0*/  SHF.R.U32.HI R42, RZ, 0x10, R43 ;  /* 0x00000010ff2a7819 */ /* 0x000fe2000001162b */
[----:B------:R-:W-:Y:S01]  /*86b0*/  IMAD.U32 R43, R33, 0x10000, RZ ;  /* 0x00010000212b7824 */ /* 0x000fe200078e00ff */
[----:B------:R-:W-:Y:S01]  /*86c0*/  PRMT R157, R157, 0x5432, R40 ;  /* 0x000054329d9d7816 */ /* 0x000fe20000000028 */
[----:B---3--:R-:W-:Y:S01]  /*86d0*/  IMAD.U32 R40, R13, 0x10000, RZ ;  /* 0x000100000d287824 */ /* 0x008fe200078e00ff */
[----:B------:R-:W-:Y:S02]  /*86e0*/  PRMT R38, R155, 0x5432, R38 ;  /* 0x000054329b267816 */ /* 0x000fe40000000026 */
[C---:B------:R-:W-:Y:S02]  /*86f0*/  PRMT R39, R156.reuse, 0x5410, R39 ;  /* 0x000054109c277816 */ /* 0x040fe40000000027 */
[----:B------:R-:W-:Y:S01]  /*8700*/  PRMT R156, R156, 0x5432, R42 ;  /* 0x000054329c9c7816 */ /* 0x000fe2000000002a */
[C---:B------:R-:W-:Y:S01]  /*8710*/  IMAD.U32 R42, R157.reuse, 0x10000, RZ ;  /* 0x000100009d2a7824 */ /* 0x040fe200078e00ff */
[----:B------:R-:W-:Y:S01]  /*8720*/  LOP3.LUT R157, R157, 0xffff0000, RZ, 0xc0, !PT ;  /* 0xffff00009d9d7812 */ /* 0x000fe200078ec0ff */
[C---:B------:R-:W-:Y:S01]  /*8730*/  IMAD.U32 R41, R38.reuse, 0x10000, RZ ;  /* 0x0001000026297824 */ /* 0x040fe200078e00ff */
[----:B------:R-:W-:Y:S01]  /*8740*/  LOP3.LUT R38, R38, 0xffff0000, RZ, 0xc0, !PT ;  /* 0xffff000026267812 */ /* 0x000fe200078ec0ff */
[CC--:B------:R-:W-:Y:S01]  /*8750*/  FMUL.FTZ R44, R43.reuse, R42.reuse ;  /* 0x0000002a2b2c7220 */ /* 0x0c0fe20000410000 */
[----:B------:R-:W-:Y:S01]  /*8760*/  SHF.R.U32.HI R31, RZ, 0x10, R31 ;  /* 0x00000010ff1f7819 */ /* 0x000fe2000001161f */
[-C--:B------:R-:W-:Y:S01]  /*8770*/  FMUL.FTZ R43, R43, R41.reuse ;  /* 0x000000292b2b7220 */ /* 0x080fe20000410000 */
[----:B------:R-:W-:Y:S01]  /*8780*/  LOP3.LUT R13, R13, 0xffff0000, RZ, 0xc0, !PT ;  /* 0xffff00000d0d7812 */ /* 0x000fe200078ec0ff */
[----:B------:R-:W-:Y:S01]  /*8790*/  FFMA.FTZ R41, R40, R41, -R44 ;  /* 0x0000002928297223 */ /* 0x000fe2000001082c */
[----:B------:R-:W-:Y:S01]  /*87a0*/  PRMT R31, R154, 0x5432, R31 ;  /* 0x000054329a1f7816 */ /* 0x000fe2000000001f */
        /* <DEDUP_REMOVED lines=8> */
[----:B------:R-:W-:-:S02]  /*8830*/  LOP3.LUT R15, R15, 0xffff0000, RZ, 0xc0, !PT ;  /* 0xffff00000f0f7812 */ /* 0x000fc400078ec0ff */
[C---:B------:R-:W-:Y:S01]  /*8840*/  FFMA.FTZ R33, R13.reuse, R38, -R33 ;  /* 0x000000260d217223 */ /* 0x040fe20000010821 */
[----:B------:R-:W-:Y:S01]  /*8850*/  FFMA.FTZ R13, R13, R157, R42 ;  /* 0x0000009d0d0d7223 */ /* 0x000fe2000001002a */
[----:B------:R-:W-:Y:S02]  /*8860*/  IMAD.U32 R38, R31, 0x10000, RZ ;  /* 0x000100001f267824 */ /* 0x000fe400078e00ff */
[----:B------:R-:W-:Y:S01]  /*8870*/  FMUL.FTZ R42, R45, R44 ;  /* 0x0000002c2d2a7220 */ /* 0x000fe20000410000 */
[----:B------:R-:W-:Y:S02]  /*8880*/  PRMT R28, R155, 0x5410, R28 ;  /* 0x000054109b1c7816 */ /* 0x000fe4000000001c */
[----:B------:R-:W-:Y:S01]  /*8890*/  PRMT R29, R154, 0x5410, R29 ;  /* 0x000054109a1d7816 */ /* 0x000fe2000000001d */
[-C--:B------:R-:W-:Y:S01]  /*88a0*/  FFMA.FTZ R42, R43, R38.reuse, -R42 ;  /* 0x000000262b2a7223 */ /* 0x080fe2000001082a */
[----:B------:R-:W-:Y:S01]  /*88b0*/  FMUL.FTZ R38, R45, R38 ;  /* 0x000000262d267220 */ /* 0x000fe20000410000 */
[C---:B------:R-:W-:Y:S01]  /*88c0*/  IMAD.U32 R45, R28.reuse, 0x10000, RZ ;  /* 0x000100001c2d7824 */ /* 0x040fe200078e00ff */
[----:B------:R-:W-:-:S02]  /*88d0*/  LOP3.LUT R28, R28, 0xffff0000, RZ, 0xc0, !PT ;  /* 0xffff00001c1c7812 */ /* 0x000fc400078ec0ff */
[----:B------:R-:W-:Y:S01]  /*88e0*/  FFMA.FTZ R38, R43, R44, R38 ;  /* 0x0000002c2b267223 */ /* 0x000fe20000010026 */
[----:B------:R-:W-:Y:S01]  /*88f0*/  LOP3.LUT R43, R31, 0xffff0000, RZ, 0xc0, !PT ;  /* 0xffff00001f2b7812 */ /* 0x000fe200078ec0ff */
[-C--:B------:R-:W-:Y:S01]  /*8900*/  FMUL.FTZ R31, R35, R156.reuse ;  /* 0x0000009c231f7220 */ /* 0x080fe20000410000 */
[C---:B------:R-:W-:Y:S01]  /*8910*/  IMAD.U32 R44, R32.reuse, 0x10000, RZ ;  /* 0x00010000202c7824 */ /* 0x040fe200078e00ff */
[----:B------:R-:W-:Y:S02]  /*8920*/  LOP3.LUT R32, R32, 0xffff0000, RZ, 0xc0, !PT ;  /* 0xffff000020207812 */ /* 0x000fe400078ec0ff */
[-C--:B------:R-:W-:Y:S01]  /*8930*/  FFMA.FTZ R31, R15, R43.reuse, -R31 ;  /* 0x0000002b0f1f7223 */ /* 0x080fe2000001081f */
[----:B------:R-:W-:Y:S01]  /*8940*/  FMUL.FTZ R35, R35, R43 ;  /* 0x0000002b23237220 */ /* 0x000fe20000410000 */
[C---:B------:R-:W-:Y:S01]  /*8950*/  IMAD.U32 R43, R30.reuse, 0x10000, RZ ;  /* 0x000100001e2b7824 */ /* 0x040fe200078e00ff */
[----:B------:R-:W-:Y:S02]  /*8960*/  LOP3.LUT R30, R30, 0xffff0000, RZ, 0xc0, !PT ;  /* 0xffff00001e1e7812 */ /* 0x000fe400078ec0ff */
[----:B------:R-:W-:Y:S01]  /*8970*/  FFMA.FTZ R15, R15, R156, R35 ;  /* 0x0000009c0f0f7223 */ /* 0x000fe20000010023 */
[----:B------:R-:W-:Y:S01]  /*8980*/  FMUL.FTZ R46, R44, R43 ;  /* 0x0000002b2c2e7220 */ /* 0x000fe20000410000 */
[----:B------:R-:W-:-:S02]  /*8990*/  IMAD.U32 R35, R12, 0x10000, RZ ;  /* 0x000100000c237824 */ /* 0x000fc400078e00ff */
[----:B------:R-:W-:Y:S01]  /*89a0*/  FMUL.FTZ R44, R44, R45 ;  /* 0x0000002d2c2c7220 */ /* 0x000fe20000410000 */
[----:B------:R-:W-:Y:S01]  /*89b0*/  F2FP.BF16.F32.PACK_AB R33, R33, R41 ;  /* 0x000000292121723e */ /* 0x000fe200000010ff */
[C---:B------:R-:W-:Y:S02]  /*89c0*/  FFMA.FTZ R46, R35.reuse, R45, -R46 ;  /* 0x0000002d232e7223 */ /* 0x040fe4000001082e */
[----:B------:R-:W-:Y:S01]  /*89d0*/  FFMA.FTZ R44, R35, R43, R44 ;  /* 0x0000002b232c7223 */ /* 0x000fe2000001002c */
[----:B------:R-:W-:Y:S01]  /*89e0*/  LOP3.LUT R35, R12, 0xffff0000, RZ, 0xc0, !PT ;  /* 0xffff00000c237812 */ /* 0x000fe200078ec0ff */
[C---:B------:R-:W-:Y:S01]  /*89f0*/  FMUL.FTZ R12, R32.reuse, R30 ;  /* 0x0000001e200c7220 */ /* 0x040fe20000410000 */
[-C--:B------:R-:W-:Y:S01]  /*8a00*/  FMUL.FTZ R32, R32, R28.reuse ;  /* 0x0000001c20207220 */ /* 0x080fe20000410000 */
[C---:B------:R-:W-:Y:S01]  /*8a10*/  IMAD.U32 R43, R29.reuse, 0x10000, RZ ;  /* 0x000100001d2b7824 */ /* 0x040fe200078e00ff */
[----:B------:R-:W-:Y:S01]  /*8a20*/  LOP3.LUT R29, R29, 0xffff0000, RZ, 0xc0, !PT ;  /* 0xffff00001d1d7812 */ /* 0x000fe200078ec0ff */
        /* <DEDUP_REMOVED lines=8> */
[C---:B------:R-:W-:Y:S01]  /*8ab0*/  FMUL.FTZ R45, R35.reuse, R32 ;  /* 0x00000020232d7220 */ /* 0x040fe20000410000 */
[----:B------:R-:W-:Y:S01]  /*8ac0*/  FMUL.FTZ R35, R35, R43 ;  /* 0x0000002b23237220 */ /* 0x000fe20000410000 */
[----:B------:R-:W-:-:S02]  /*8ad0*/  F2FP.BF16.F32.PACK_AB R31, R31, R42 ;  /* 0x0000002a1f1f723e */ /* 0x000fc400000010ff */
[C---:B------:R-:W-:Y:S01]  /*8ae0*/  FFMA.FTZ R45, R30.reuse, R43, -R45 ;  /* 0x0000002b1e2d7223 */ /* 0x040fe2000001082d */
[----:B------:R-:W-:Y:S01]  /*8af0*/  FFMA.FTZ R35, R30, R32, R35 ;  /* 0x000000201e237223 */ /* 0x000fe20000010023 */
[C---:B------:R-:W-:Y:S01]  /*8b00*/  FMUL.FTZ R30, R34.reuse, R39 ;  /* 0x00000027221e7220 */ /* 0x040fe20000410000 */
[-C--:B------:R-:W-:Y:S01]  /*8b10*/  FMUL.FTZ R34, R34, R29.reuse ;  /* 0x0000001d22227220 */ /* 0x080fe20000410000 */
[----:B------:R-:W-:Y:S01]  /*8b20*/  F2FP.BF16.F32.PACK_AB R40, R13, R40 ;  /* 0x000000280d28723e */ /* 0x000fe200000010ff */
[----:B------:R-:W-:Y:S02]  /*8b30*/  IMAD.MOV.U32 R13, RZ, RZ, R33 ;  /* 0x000000ffff0d7224 */ /* 0x000fe400078e0021 */
        /* <DEDUP_REMOVED lines=10> */
[----:B------:R-:W-:Y:S02]  /*8be0*/  IMAD.MOV.U32 R14, RZ, RZ, R30 ;  /* 0x000000ffff0e7224 */ /* 0x000fe400078e001e */
[----:B------:R-:W-:-:S07]  /*8bf0*/  IMAD.MOV.U32 R35, RZ, RZ, R38 ;  /* 0x000000ffff237224 */ /* 0x000fce00078e0026 */
.L_x_6003:
[----:B------:R-:W-:Y:S05]  /*8c00*/  BSYNC B2 ;  /* 0x0000000000027941 */ /* 0x000fea0003800000 */
.L_x_6002:
[C---:B------:R-:W-:Y:S01]  /*8c10*/  ISETP.GE.AND P3, PT, R11.reuse, R131, PT ;  /* 0x000000830b00720c */ /* 0x040fe20003f66270 */
[----:B------:R-:W-:Y:S02]  /*8c20*/  ULDC.64 UR4, c[0x0][0x208] ;  /* 0x0000820000047ab9 */ /* 0x000fe40000000a00 */
[----:B---3--:R3:W-:Y:S10]  /*8c30*/  ST.E.128 desc[UR4][R36.64], R12 ;  /* 0x0000000c24007985 */ /* 0x0087f4000c101d04 */
[----:B------:R-:W-:-:S05]  /*8c40*/  @!P3 IMAD.WIDE R114, R11, 0x2, R114 ;  /* 0x000000020b72b825 */ /* 0x000fca00078e0272 */
[----:B--2---:R3:W-:Y:S02]  /*8c50*/  @!P3 ST.E.128 desc[UR4][R114.64], R32 ;  /* 0x000000207200b985 */ /* 0x0047e4000c101d04 */
.L_x_5993:
[----:B------:R-:W-:Y:S05]  /*8c60*/  BSYNC B1 ;  /* 0x0000000000017941 */ /* 0x000fea0003800000 */
.L_x_5992:
[----:B------:R-:W-:-:S03]  /*8c70*/  UMOV UR4, 0xffffffff ;  /* 0xffffffff00047882 */ /* 0x000fc60000000000 */
[----:B------:R-:W-:Y:S05]  /*8c80*/  BRA.DIV UR4, `(.L_x_6004) ;  /* 0x000001ee04087947 */ /* 0x000fea000b800000 */
[----:B-1----:R-:W1:Y:S04]  /*8c90*/  SHFL.IDX PT, R113, R113, 0x1, 0x1c1f ;  /* 0x003c1f0071717f89 */ /* 0x002e6800000e0000 */
[----:B------:R-:W0:Y:S02]  /*8ca0*/  SHFL.IDX PT, R116, R116, 0x1, 0x1c1f ;  /* 0x003c1f0074747f89 */ /* 0x000e2400000e0000 */
.L_x_6303:
[----:B------:R-:W-:Y:S05]  /*8cb0*/  @P4 BRA `(.L_x_5961) ;  /* 0x0000001c00dc4947 */ /* 0x000fea0003800000 */
[----:B------:R-:W-:Y:S01]  /*8cc0*/  ISETP.NE.AND P3, PT, R8, RZ, PT ;  /* 0x000000ff0800720c */ /* 0x000fe20003f65270 */
[----:B------:R-:W-:Y:S01]  /*8cd0*/  BSSY B1, `(.L_x_6005) ;  /* 0x000007f000017945 */ /* 0x000fe20003800000 */
[----:B0--3--:R-:W-:Y:S02]  /*8ce0*/  IMAD.MOV.U32 R32, RZ, RZ, R116 ;  /* 0x000000ffff207224 */ /* 0x009fe400078e0074 */
[----:B-1----:R-:W-:-:S09]  /*8cf0*/  IMAD.MOV.U32 R33, RZ, RZ, R113 ;  /* 0x000000ffff217224 */ /* 0x002fd200078e0071 */
[----:B------:R-:W-:Y:S05]  /*8d00*/  @!P3 BRA `(.L_x_6006) ;  /* 0x0000000400ecb947 */ /* 0x000fea0003800000 */
[----:B------:R-:W-:Y:S01]  /*8d10*/  SEL R11, R118, R132, !P0 ;  /* 0x00000084760b7207 */ /* 0x000fe20004000000 */
[----:B------:R-:W-:Y:S01]  /*8d20*/  BSSY B2, `(.L_x_6007) ;  /* 0x0000075000027945 */ /* 0x000fe20003800000 */
[----:B----4-:R-:W-:Y:S02]  /*8d30*/  SHF.R.U32.HI R13, RZ, 0x3, R213 ;  /* 0x00000003ff0d7819 */ /* 0x010fe400000116d5 */
[----:B------:R-:W-:Y:S02]  /*8d40*/  SHF.R.S32.HI R12, RZ, 0x1f, R11 ;  /* 0x0000001fff0c7819 */ /* 0x000fe4000001140b */
[----:B------:R-:W-:Y:S02]  /*8d50*/  ISETP.GE.AND P4, PT, R16, R117, PT ;  /* 0x000000751000720c */ /* 0x000fe40003f86270 */
[----:B------:R-:W-:Y:S02]  /*8d60*/  LEA.HI R12, R12, R11, RZ, 0x4 ;  /* 0x0000000b0c0c7211 */ /* 0x000fe400078f20ff */
[----:B------:R-:W-:-:S02]  /*8d70*/  LEA R34, P3, R5, R116, 0x1 ;  /* 0x0000007405227211 */ /* 0x000fc400078608ff */
[----:B------:R-:W-:Y:S02]  /*8d80*/  LEA.HI.SX32 R36, R12, R111, 0x1c ;  /* 0x0000006f0c247211 */ /* 0x000fe400078fe2ff */
[----:B------:R-:W-:Y:S02]  /*8d90*/  LEA.HI.X R35, R5, R113, R107, 0x1, P3 ;  /* 0x0000007105237211 */ /* 0x000fe400018f0c6b */
[----:B------:R-:W-:-:S04]  /*8da0*/  SHF.R.S32.HI R12, RZ, 0x1f, R36 ;  /* 0x0000001fff0c7819 */ /* 0x000fc80000011424 */
[----:B------:R-:W-:Y:S01]  /*8db0*/  LEA.HI R12, R12, R36, RZ, 0x3 ;  /* 0x000000240c0c7211 */ /* 0x000fe200078f18ff */
[----:B------:R-:W-:-:S03]  /*8dc0*/  IMAD.SHL.U32 R36, R36, 0x8, RZ ;  /* 0x0000000824247824 */ /* 0x000fc600078e00ff */
[----:B------:R-:W-:Y:S02]  /*8dd0*/  SHF.R.S32.HI R12, RZ, 0x3, R12 ;  /* 0x00000003ff0c7819 */ /* 0x000fe4000001140c */
[----:B------:R-:W-:Y:S02]  /*8de0*/  LOP3.LUT R11, R213, 0x38, R36, 0xf8, !PT ;  /* 0x00000038d50b7812 */ /* 0x000fe400078ef824 */
[----:B------:R-:W-:Y:S01]  /*8df0*/  ISETP.GE.AND P3, PT, R36, R131, PT ;  /* 0x000000832400720c */ /* 0x000fe20003f66270 */
        /* <DEDUP_REMOVED lines=27> */
[----:B------:R-:W-:Y:S01]  /*8fb0*/  FFMA.FTZ R38, R37, R38, -R42 ;  /* 0x0000002625267223 */ /* 0x000fe2000001082a */
        /* <DEDUP_REMOVED lines=46> */
[----:B------:R-:W-:Y:S01]  /*92a0*/  LOP3.LUT R30, R30, 0xffff0000, RZ, 0xc0, !PT ;  /* 0xffff00001e1e7812 */ /* 0x000fe200078ec0ff */
[----:B------:R-:W-:Y:S02]  /*92b0*/  IMAD.U32 R39, R62, 0x10000, RZ ;  /* 0x000100003e277824 */ /* 0x000fe400078e00ff */
[C---:B------:R-:W-:Y:S01]  /*92c0*/  FFMA.FTZ R15, R12.reuse, R60, -R15 ;  /* 0x0000003c0c0f7223 */ /* 0x040fe2000001080f */
        /* <DEDUP_REMOVED lines=26> */
.L_x_6008:
[----:B------:R-:W-:Y:S05]  /*9470*/  BSYNC B2 ;  /* 0x0000000000027941 */ /* 0x000fea0003800000 */
.L_x_6007:
[----:B------:R-:W-:Y:S01]  /*9480*/  @!P3 IMAD.WIDE R36, R36, 0x2, R32 ;  /* 0x000000022424b825 */ /* 0x000fe200078e0220 */
[----:B------:R-:W-:Y:S02]  /*9490*/  ULDC.64 UR4, c[0x0][0x208] ;  /* 0x0000820000047ab9 */ /* 0x000fe40000000a00 */
[----:B0-----:R0:W-:Y:S04]  /*94a0*/  ST.E.128 desc[UR4][R34.64], R12 ;  /* 0x0000000c22007985 */ /* 0x0011e8000c101d04 */
[----:B-1----:R0:W-:Y:S02]  /*94b0*/  @!P3 ST.E.128 desc[UR4][R36.64], R28 ;  /* 0x0000001c2400b985 */ /* 0x0021e4000c101d04 */
.L_x_6006:
[----:B------:R-:W-:Y:S05]  /*94c0*/  BSYNC B1 ;  /* 0x0000000000017941 */ /* 0x000fea0003800000 */
.L_x_6005:
[----:B------:R-:W-:Y:S01]  /*94d0*/  ISETP.NE.AND P3, PT, R9, RZ, PT ;  /* 0x000000ff0900720c */ /* 0x000fe20003f65270 */
[----:B------:R-:W-:-:S12]  /*94e0*/  BSSY B1, `(.L_x_6009) ;  /* 0x000007d000017945 */ /* 0x000fd80003800000 */
[----:B------:R-:W-:Y:S05]  /*94f0*/  @!P3 BRA `(.L_x_6010) ;  /* 0x0000000400ecb947 */ /* 0x000fea0003800000 */
[----:B------:R-:W-:Y:S01]  /*9500*/  SEL R11, R118, R132, !P1 ;  /* 0x00000084760b7207 */ /* 0x000fe20004800000 */
[----:B------:R-:W-:Y:S01]  /*9510*/  BSSY B2, `(.L_x_6011) ;  /* 0x0000076000027945 */ /* 0x000fe20003800000 */
[----:B0-----:R-:W-:Y:S02]  /*9520*/  SHF.R.U32.HI R14, RZ, 0x3, R213 ;  /* 0x00000003ff0e7819 */ /* 0x001fe400000116d5 */
[----:B----4-:R-:W-:Y:S02]  /*9530*/  SHF.R.S32.HI R12, RZ, 0x1f, R11 ;  /* 0x0000001fff0c7819 */ /* 0x010fe4000001140b */
[----:B------:R-:W-:Y:S02]  /*9540*/  LEA R34, P3, R6, R116, 0x1 ;  /* 0x0000007406227211 */ /* 0x000fe400078608ff */
[----:B------:R-:W-:Y:S02]  /*9550*/  LEA.HI R11, R12, R11, RZ, 0x4 ;  /* 0x0000000b0c0b7211 */ /* 0x000fe400078f20ff */
[----:B------:R-:W-:-:S02]  /*9560*/  ISETP.GE.AND P4, PT, R195, R117, PT ;  /* 0x00000075c300720c */ /* 0x000fc40003f86270 */
[----:B------:R-:W-:Y:S02]  /*9570*/  LEA.HI.SX32 R11, R11, R110, 0x1c ;  /* 0x0000006e0b0b7211 */ /* 0x000fe400078fe2ff */
[----:B------:R-:W-:Y:S02]  /*9580*/  LEA.HI.X R35, R6, R113, R106, 0x1, P3 ;  /* 0x0000007106237211 */ /* 0x000fe400018f0c6a */
[----:B------:R-:W-:Y:S01]  /*9590*/  SHF.R.S32.HI R12, RZ, 0x1f, R11 ;  /* 0x0000001fff0c7819 */ /* 0x000fe2000001140b */
[----:B------:R-:W-:-:S03]  /*95a0*/  IMAD.SHL.U32 R36, R11, 0x8, RZ ;  /* 0x000000080b247824 */ /* 0x000fc600078e00ff */
[----:B------:R-:W-:Y:S02]  /*95b0*/  LEA.HI R12, R12, R11, RZ, 0x3 ;  /* 0x0000000b0c0c7211 */ /* 0x000fe400078f18ff */
[----:B------:R-:W-:Y:S02]  /*95c0*/  LOP3.LUT R11, R213, 0x38, R36, 0xf8, !PT ;  /* 0x00000038d50b7812 */ /* 0x000fe400078ef824 */
[----:B------:R-:W-:Y:S02]  /*95d0*/  SHF.R.S32.HI R13, RZ, 0x3, R12 ;  /* 0x00000003ff0d7819 */ /* 0x000fe4000001140c */
[----:B------:R-:W-:Y:S02]  /*95e0*/  LOP3.LUT R11, R11, R14, RZ, 0x3c, !PT ;  /* 0x0000000e0b0b7212 */ /* 0x000fe400078e3cff */
[----:B------:R-:W-:Y:S01]  /*95f0*/  ISETP.GE.AND P3, PT, R36, R131, PT ;  /* 0x000000832400720c */ /* 0x000fe20003f66270 */
[----:B------:R-:W-:-:S04]  /*9600*/  IMAD R12, R13, 0x1800, R218 ;  /* 0x000018000d0c7824 */ /* 0x000fc800078e02da */
[----:B------:R-:W-:Y:S02]  /*9610*/  IMAD.IADD R13, R12, 0x1, R11 ;  /* 0x000000010c0d7824 */ /* 0x000fe400078e020b */
[C---:B------:R-:W-:Y:S02]  /*9620*/  IMAD R11, R22.reuse, 0x4800, R126 ;  /* 0x00004800160b7824 */ /* 0x040fe400078e027e */
[----:B------:R-:W-:Y:S02]  /*9630*/  IMAD R13, R22, 0x4800, R13 ;  /* 0x00004800160d7824 */ /* 0x000fe400078e020d */
[--C-:B------:R-:W-:Y:S02]  /*9640*/  IMAD R11, R11, 0x2, R18.reuse ;  /* 0x000000020b0b7824 */ /* 0x100fe400078e0212 */
[----:B------:R-:W-:Y:S02]  /*9650*/  IMAD R28, R13, 0x2, R18 ;  /* 0x000000020d1c7824 */ /* 0x000fe400078e0212 */
[----:B------:R-:W-:Y:S01]  /*9660*/  @!P3 IMAD.WIDE R36, R36, 0x2, R32 ;  /* 0x000000022424b825 */ /* 0x000fe200078e0220 */
[----:B------:R0:W1:Y:S04]  /*9670*/  LDS.128 R12, [R11+0x1e400] ;  /* 0x01e400000b0c7984 */ /* 0x0000680000000c00 */
[----:B------:R-:W3:Y:S01]  /*9680*/  LDS.128 R28, [R28+0x1e400] ;  /* 0x01e400001c1c7984 */ /* 0x000ee20000000c00 */
[----:B------:R-:W-:Y:S05]  /*9690*/  @P4 BRA `(.L_x_6012) ;  /* 0x0000000400744947 */ /* 0x000fea0003800000 */
[----:B------:R-:W-:Y:S01]  /*96a0*/  SHF.R.U64 R39, R68, 0x10, R69 ;  /* 0x0000001044277819 */ /* 0x000fe20000001245 */
[----:B---3--:R-:W-:Y:S01]  /*96b0*/  IMAD.U32 R43, R29, 0x10000, RZ ;  /* 0x000100001d2b7824 */ /* 0x008fe200078e00ff */
[----:B0-----:R-:W-:Y:S01]  /*96c0*/  SHF.R.U64 R11, R56, 0x10, R57 ;  /* 0x00000010380b7819 */ /* 0x001fe20000001239 */
[----:B-1----:R-:W-:Y:S01]  /*96d0*/  IMAD.U32 R41, R13, 0x10000, RZ ;  /* 0x000100000d297824 */ /* 0x002fe200078e00ff */
[----:B------:R-:W-:Y:S01]  /*96e0*/  SHF.R.U32.HI R68, RZ, 0x10, R69 ;  /* 0x00000010ff447819 */ /* 0x000fe20000011645 */
[----:B------:R-:W-:Y:S01]  /*96f0*/  IMAD.U32 R47, R31, 0x10000, RZ ;  /* 0x000100001f2f7824 */ /* 0x000fe200078e00ff */
[----:B------:R-:W-:Y:S01]  /*9700*/  SHF.R.U32.HI R56, RZ, 0x10, R57 ;  /* 0x00000010ff387819 */ /* 0x000fe20000011639 */
[----:B------:R-:W-:Y:S01]  /*9710*/  IMAD.U32 R46, R15, 0x10000, RZ ;  /* 0x000100000f2e7824 */ /* 0x000fe200078e00ff */
[----:B------:R-:W-:Y:S01]  /*9720*/  PRMT R68, R144, 0x5432, R68 ;  /* 0x0000543290447816 */ /* 0x000fe20000000044 */
[----:B------:R-:W-:Y:S01]  /*9730*/  IMAD.U32 R48, R30, 0x10000, RZ ;  /* 0x000100001e307824 */ /* 0x000fe200078e00ff */
[----:B------:R-:W-:Y:S01]  /*9740*/  PRMT R56, R142, 0x5432, R56 ;  /* 0x000054328e387816 */ /* 0x000fe20000000038 */
[----:B------:R-:W-:Y:S01]  /*9750*/  IMAD.U32 R45, R14, 0x10000, RZ ;  /* 0x000100000e2d7824 */ /* 0x000fe200078e00ff */
[----:B------:R-:W-:Y:S01]  /*9760*/  SHF.R.U64 R40, R70, 0x10, R71 ;  /* 0x0000001046287819 */ /* 0x000fe20000001247 */
[----:B------:R-:W-:Y:S01]  /*9770*/  IMAD.U32 R49, R68, 0x10000, RZ ;  /* 0x0001000044317824 */ /* 0x000fe200078e00ff */
[----:B------:R-:W-:Y:S01]  /*9780*/  SHF.R.U64 R38, R58, 0x10, R59 ;  /* 0x000000103a267819 */ /* 0x000fe2000000123b */
[----:B------:R-:W-:Y:S01]  /*9790*/  IMAD.U32 R50, R56, 0x10000, RZ ;  /* 0x0001000038327824 */ /* 0x000fe200078e00ff */
[----:B------:R-:W-:-:S02]  /*97a0*/  SHF.R.U32.HI R70, RZ, 0x10, R71 ;  /* 0x00000010ff467819 */ /* 0x000fc40000011647 */
[----:B------:R-:W-:Y:S02]  /*97b0*/  SHF.R.U32.HI R58, RZ, 0x10, R59 ;  /* 0x00000010ff3a7819 */ /* 0x000fe4000001163b */
[----:B------:R-:W-:Y:S01]  /*97c0*/  LOP3.LUT R44, R29, 0xffff0000, RZ, 0xc0, !PT ;  /* 0xffff00001d2c7812 */ /* 0x000fe200078ec0ff */
[----:B------:R-:W-:Y:S01]  /*97d0*/  IMAD.U32 R29, R28, 0x10000, RZ ;  /* 0x000100001c1d7824 */ /* 0x000fe200078e00ff */
[----:B------:R-:W-:Y:S01]  /*97e0*/  PRMT R51, R143, 0x5410, R40 ;  /* 0x000054108f337816 */ /* 0x000fe20000000028 */
[CC--:B------:R-:W-:Y:S01]  /*97f0*/  FMUL.FTZ R40, R43.reuse, R49.reuse ;  /* 0x000000312b287220 */ /* 0x0c0fe20000410000 */
[----:B------:R-:W-:Y:S01]  /*9800*/  LOP3.LUT R68, R68, 0xffff0000, RZ, 0xc0, !PT ;  /* 0xffff000044447812 */ /* 0x000fe200078ec0ff */
[-C--:B------:R-:W-:Y:S01]  /*9810*/  FMUL.FTZ R43, R43, R50.reuse ;  /* 0x000000322b2b7220 */ /* 0x080fe20000410000 */
[----:B------:R-:W-:Y:S01]  /*9820*/  PRMT R70, R143, 0x5432, R70 ;  /* 0x000054328f467816 */ /* 0x000fe20000000046 */
[----:B------:R-:W-:Y:S01]  /*9830*/  FFMA.FTZ R40, R41, R50, -R40 ;  /* 0x0000003229287223 */ /* 0x000fe20000010828 */
[----:B------:R-:W-:Y:S01]  /*9840*/  PRMT R58, R141, 0x5432, R58 ;  /* 0x000054328d3a7816 */ /* 0x000fe2000000003a */
[----:B------:R-:W-:Y:S01]  /*9850*/  FMUL.FTZ R57, R44, R68 ;  /* 0x000000442c397220 */ /* 0x000fe20000410000 */
[----:B------:R-:W-:Y:S01]  /*9860*/  LOP3.LUT R42, R13, 0xffff0000, RZ, 0xc0, !PT ;  /* 0xffff00000d2a7812 */ /* 0x000fe200078ec0ff */
[----:B------:R-:W-:Y:S01]  /*9870*/  IMAD.U32 R50, R70, 0x10000, RZ ;  /* 0x0001000046327824 */ /* 0x000fe200078e00ff */
[----:B------:R-:W-:Y:S01]  /*9880*/  LOP3.LUT R56, R56, 0xffff0000, RZ, 0xc0, !PT ;  /* 0xffff000038387812 */ /* 0x000fe200078ec0ff */
[----:B------:R-:W-:Y:S01]  /*9890*/  FFMA.FTZ R43, R41, R49, R43 ;  /* 0x00000031292b7223 */ /* 0x000fe2000001002b */
[----:B------:R-:W-:Y:S01]  /*98a0*/  IMAD.U32 R41, R58, 0x10000, RZ ;  /* 0x000100003a297824 */ /* 0x000fe200078e00ff */
[----:B------:R-:W-:Y:S01]  /*98b0*/  PRMT R39, R144, 0x5410, R39 ;  /* 0x0000541090277816 */ /* 0x000fe20000000027 */
[----:B------:R-:W-:-:S02]  /*98c0*/  IMAD.U32 R13, R12, 0x10000, RZ ;  /* 0x000100000c0d7824 */ /* 0x000fc400078e00ff */
[----:B------:R-:W-:Y:S01]  /*98d0*/  FFMA.FTZ R59, R42, R56, -R57 ;  /* 0x000000382a3b7223 */ /* 0x000fe20000010839 */
[C---:B------:R-:W-:Y:S01]  /*98e0*/  FMUL.FTZ R57, R47.reuse, R50 ;  /* 0x000000322f397220 */ /* 0x040fe20000410000 */
[-C--:B------:R-:W-:Y:S01]  /*98f0*/  FMUL.FTZ R47, R47, R41.reuse ;  /* 0x000000292f2f7220 */ /* 0x080fe20000410000 */
[----:B------:R-:W-:Y:S01]  /*9900*/  LOP3.LUT R31, R31, 0xffff0000, RZ, 0xc0, !PT ;  /* 0xffff00001f1f7812 */ /* 0x000fe200078ec0ff */
[----:B------:R-:W-:Y:S01]  /*9910*/  FMUL.FTZ R49, R44, R56 ;  /* 0x000000382c317220 */ /* 0x000fe20000410000 */
[----:B------:R-:W-:Y:S01]  /*9920*/  LOP3.LUT R70, R70, 0xffff0000, RZ, 0xc0, !PT ;  /* 0xffff000046467812 */ /* 0x000fe200078ec0ff */
[----:B------:R-:W-:Y:S01]  /*9930*/  FFMA.FTZ R57, R46, R41, -R57 ;  /* 0x000000292e397223 */ /* 0x000fe20000010839 */
[----:B------:R-:W-:Y:S01]  /*9940*/  LOP3.LUT R58, R58, 0xffff0000, RZ, 0xc0, !PT ;  /* 0xffff00003a3a7812 */ /* 0x000fe200078ec0ff */
[----:B------:R-:W-:Y:S01]  /*9950*/  FFMA.FTZ R47, R46, R50, R47 ;  /* 0x000000322e2f7223 */ /* 0x000fe2000001002f */
[----:B------:R-:W-:Y:S01]  /*9960*/  PRMT R11, R142, 0x5410, R11 ;  /* 0x000054108e0b7816 */ /* 0x000fe2000000000b */
[----:B------:R-:W-:Y:S01]  /*9970*/  IMAD.U32 R46, R39, 0x10000, RZ ;  /* 0x00010000272e7824 */ /* 0x000fe200078e00ff */
[----:B------:R-:W-:Y:S01]  /*9980*/  LOP3.LUT R15, R15, 0xffff0000, RZ, 0xc0, !PT ;  /* 0xffff00000f0f7812 */ /* 0x000fe200078ec0ff */
[C---:B------:R-:W-:Y:S01]  /*9990*/  FMUL.FTZ R56, R31.reuse, R70 ;  /* 0x000000461f387220 */ /* 0x040fe20000410000 */
[----:B------:R-:W-:Y:S01]  /*99a0*/  LOP3.LUT R28, R28, 0xffff0000, RZ, 0xc0, !PT ;  /* 0xffff00001c1c7812 */ /* 0x000fe200078ec0ff */
[-C--:B------:R-:W-:Y:S01]  /*99b0*/  FMUL.FTZ R50, R31, R58.reuse ;  /* 0x0000003a1f327220 */ /* 0x080fe20000410000 */
[----:B------:R-:W-:Y:S01]  /*99c0*/  LOP3.LUT R39, R39, 0xffff0000, RZ, 0xc0, !PT ;  /* 0xffff000027277812 */ /* 0x000fe200078ec0ff */
[C---:B------:R-:W-:Y:S01]  /*99d0*/  IMAD.U32 R44, R11.reuse, 0x10000, RZ ;  /* 0x000100000b2c7824 */ /* 0x040fe200078e00ff */
[----:B------:R-:W-:Y:S01]  /*99e0*/  LOP3.LUT R11, R11, 0xffff0000, RZ, 0xc0, !PT ;  /* 0xffff00000b0b7812 */ /* 0x000fe200078ec0ff */
[C---:B------:R-:W-:Y:S01]  /*99f0*/  FFMA.FTZ R58, R15.reuse, R58, -R56 ;  /* 0x0000003a0f3a7223 */ /* 0x040fe20000010838 */
[----:B------:R-:W-:Y:S01]  /*9a00*/  LOP3.LUT R12, R12, 0xffff0000, RZ, 0xc0, !PT ;  /* 0xffff00000c0c7812 */ /* 0x000fe200078ec0ff */
[----:B------:R-:W-:Y:S01]  /*9a10*/  FFMA.FTZ R50, R15, R70, R50 ;  /* 0x000000460f327223 */ /* 0x000fe20000010032 */
[C---:B------:R-:W-:Y:S01]  /*9a20*/  FMUL.FTZ R15, R28.reuse, R39 ;  /* 0x000000271c0f7220 */ /* 0x040fe20000410000 */
[C---:B------:R-:W-:Y:S01]  /*9a30*/  FMUL.FTZ R56, R29.reuse, R46 ;  /* 0x0000002e1d387220 */ /* 0x040fe20000410000 */
[-C--:B------:R-:W-:Y:S01]  /*9a40*/  FMUL.FTZ R29, R29, R44.reuse ;  /* 0x0000002c1d1d7220 */ /* 0x080fe20000410000 */
[----:B------:R-:W-:Y:S01]  /*9a50*/  PRMT R38, R141, 0x5410, R38 ;  /* 0x000054108d267816 */ /* 0x000fe20000000026 */
[-C--:B------:R-:W-:Y:S01]  /*9a60*/  FMUL.FTZ R31, R28, R11.reuse ;  /* 0x0000000b1c1f7220 */ /* 0x080fe20000410000 */
[----:B------:R-:W-:Y:S01]  /*9a70*/  FFMA.FTZ R11, R12, R11, -R15 ;  /* 0x0000000b0c0b7223 */ /* 0x000fe2000001080f */
[----:B------:R-:W-:Y:S01]  /*9a80*/  FFMA.FTZ R44, R13, R44, -R56 ;  /* 0x0000002c0d2c7223 */ /* 0x000fe20000010838 */
[----:B------:R-:W-:Y:S01]  /*9a90*/  IMAD.U32 R15, R51, 0x10000, RZ ;  /* 0x00010000330f7824 */ /* 0x000fe200078e00ff */
[----:B------:R-:W-:Y:S01]  /*9aa0*/  LOP3.LUT R30, R30, 0xffff0000, RZ, 0xc0, !PT ;  /* 0xffff00001e1e7812 */ /* 0x000fe200078ec0ff */
[----:B------:R-:W-:Y:S01]  /*9ab0*/  FFMA.FTZ R13, R13, R46, R29 ;  /* 0x0000002e0d0d7223 */ /* 0x000fe2000001001d */
[----:B------:R-:W-:Y:S01]  /*9ac0*/  LOP3.LUT R51, R51, 0xffff0000, RZ, 0xc0, !PT ;  /* 0xffff000033337812 */ /* 0x000fe200078ec0ff */
[C---:B------:R-:W-:Y:S01]  /*9ad0*/  IMAD.U32 R28, R38.reuse, 0x10000, RZ ;  /* 0x00010000261c7824 */ /* 0x040fe200078e00ff */
[----:B------:R-:W-:Y:S01]  /*9ae0*/  LOP3.LUT R29, R38, 0xffff0000, RZ, 0xc0, !PT ;  /* 0xffff0000261d7812 */ /* 0x000fe200078ec0ff */
[----:B------:R-:W-:Y:S01]  /*9af0*/  FFMA.FTZ R12, R12, R39, R31 ;  /* 0x000000270c0c7223 */ /* 0x000fe2000001001f */
[----:B------:R-:W-:Y:S01]  /*9b00*/  LOP3.LUT R14, R14, 0xffff0000, RZ, 0xc0, !PT ;  /* 0xffff00000e0e7812 */ /* 0x000fe200078ec0ff */
[----:B------:R-:W-:Y:S01]  /*9b10*/  FMUL.FTZ R38, R48, R15 ;  /* 0x0000000f30267220 */ /* 0x000fe20000410000 */
[----:B------:R-:W-:Y:S01]  /*9b20*/  FMUL.FTZ R31, R30, R51 ;  /* 0x000000331e1f7220 */ /* 0x000fe20000410000 */
[-C--:B------:R-:W-:Y:S01]  /*9b30*/  FMUL.FTZ R48, R48, R28.reuse ;  /* 0x0000001c30307220 */ /* 0x080fe20000410000 */
[-C--:B------:R-:W-:Y:S01]  /*9b40*/  FMUL.FTZ R30, R30, R29.reuse ;  /* 0x0000001d1e1e7220 */ /* 0x080fe20000410000 */
[C---:B------:R-:W-:Y:S01]  /*9b50*/  FFMA.FTZ R28, R45.reuse, R28, -R38 ;  /* 0x0000001c2d1c7223 */ /* 0x040fe20000010826 */
        /* <DEDUP_REMOVED lines=17> */
.L_x_6012:
[----:B------:R-:W-:Y:S05]  /*9c70*/  BSYNC B2 ;  /* 0x0000000000027941 */ /* 0x000fea0003800000 */
.L_x_6011:
[----:B------:R-:W-:Y:S02]  /*9c80*/  ULDC.64 UR4, c[0x0][0x208] ;  /* 0x0000820000047ab9 */ /* 0x000fe40000000a00 */
[----:B-1----:R1:W-:Y:S04]  /*9c90*/  ST.E.128 desc[UR4][R34.64], R12 ;  /* 0x0000000c22007985 */ /* 0x0023e8000c101d04 */
[----:B---3--:R1:W-:Y:S02]  /*9ca0*/  @!P3 ST.E.128 desc[UR4][R36.64], R28 ;  /* 0x0000001c2400b985 */ /* 0x0083e4000c101d04 */
.L_x_6010:
[----:B------:R-:W-:Y:S05]  /*9cb0*/  BSYNC B1 ;  /* 0x0000000000017941 */ /* 0x000fea0003800000 */
.L_x_6009:
[----:B------:R-:W-:-:S13]  /*9cc0*/  ISETP.NE.AND P3, PT, R10, RZ, PT ;  /* 0x000000ff0a00720c */ /* 0x000fda0003f65270 */
[----:B------:R-:W-:Y:S05]  /*9cd0*/  @!P3 BRA `(.L_x_5961) ;  /* 0x0000000c00d4b947 */ /* 0x000fea0003800000 */
[----:B------:R-:W-:Y:S01]  /*9ce0*/  LOP3.LUT P4, RZ, R19, 0x1, RZ, 0xc0, !PT ;  /* 0x0000000113ff7812 */ /* 0x000fe2000788c0ff */
[----:B------:R-:W-:Y:S01]  /*9cf0*/  BSSY B1, `(.L_x_6013) ;  /* 0x0000075000017945 */ /* 0x000fe20003800000 */
[----:B01----:R-:W-:Y:S02]  /*9d00*/  SHF.R.U32.HI R14, RZ, 0x3, R213 ;  /* 0x00000003ff0e7819 */ /* 0x003fe400000116d5 */
[----:B------:R-:W-:Y:S02]  /*9d10*/  SEL R132, R118, R132, !P4 ;  /* 0x0000008476847207 */ /* 0x000fe40006000000 */
[C---:B------:R-:W-:Y:S02]  /*9d20*/  LEA R34, P3, R7.reuse, R116, 0x1 ;  /* 0x0000007407227211 */ /* 0x040fe400078608ff */
[----:B------:R-:W-:Y:S02]  /*9d30*/  SHF.R.S32.HI R11, RZ, 0x1f, R132 ;  /* 0x0000001fff0b7819 */ /* 0x000fe40000011484 */
[----:B------:R-:W-:-:S02]  /*9d40*/  LEA.HI.X R35, R7, R113, R105, 0x1, P3 ;  /* 0x0000007107237211 */ /* 0x000fc400018f0c69 */
[----:B------:R-:W-:Y:S02]  /*9d50*/  LEA.HI R132, R11, R132, RZ, 0x4 ;  /* 0x000000840b847211 */ /* 0x000fe400078f20ff */
[----:B------:R-:W-:Y:S02]  /*9d60*/  ISETP.GE.AND P3, PT, R194, R117, PT ;  /* 0x00000075c200720c */ /* 0x000fe40003f66270 */
[----:B------:R-:W-:-:S04]  /*9d70*/  LEA.HI.SX32 R132, R132, R109, 0x1c ;  /* 0x0000006d84847211 */ /* 0x000fc800078fe2ff */
[----:B------:R-:W-:Y:S01]  /*9d80*/  SHF.R.S32.HI R11, RZ, 0x1f, R132 ;  /* 0x0000001fff0b7819 */ /* 0x000fe20000011484 */
[----:B----4-:R-:W-:-:S03]  /*9d90*/  IMAD.SHL.U32 R36, R132, 0x8, RZ ;  /* 0x0000000884247824 */ /* 0x010fc600078e00ff */
[----:B------:R-:W-:-:S04]  /*9da0*/  LEA.HI R11, R11, R132, RZ, 0x3 ;  /* 0x000000840b0b7211 */ /* 0x000fc800078f18ff */
        /* <DEDUP_REMOVED lines=8> */
[----:B------:R-:W-:-:S03]  /*9e30*/  IMAD R28, R13, 0x2, R18 ;  /* 0x000000020d1c7824 */ /* 0x000fc600078e0212 */
[----:B------:R0:W1:Y:S04]  /*9e40*/  LDS.128 R12, [R11+0x1e400] ;  /* 0x01e400000b0c7984 */ /* 0x0000680000000c00 */
[----:B------:R-:W3:Y:S01]  /*9e50*/  LDS.128 R28, [R28+0x1e400] ;  /* 0x01e400001c1c7984 */ /* 0x000ee20000000c00 */
[----:B------:R-:W-:Y:S05]  /*9e60*/  @P3 BRA `(.L_x_6014) ;  /* 0x0000000400743947 */ /* 0x000fea0003800000 */
[----:B------:R-:W-:Y:S01]  /*9e70*/  SHF.R.U64 R41, R52, 0x10, R53 ;  /* 0x0000001034297819 */ /* 0x000fe20000001235 */
[----:B---3--:R-:W-:Y:S01]  /*9e80*/  IMAD.U32 R47, R29, 0x10000, RZ ;  /* 0x000100001d2f7824 */ /* 0x008fe200078e00ff */
[----:B------:R-:W-:Y:S01]  /*9e90*/  SHF.R.U64 R48, R54, 0x10, R55 ;  /* 0x0000001036307819 */ /* 0x000fe20000001237 */
[----:B-1----:R-:W-:Y:S01]  /*9ea0*/  IMAD.U32 R42, R13, 0x10000, RZ ;  /* 0x000100000d2a7824 */ /* 0x002fe200078e00ff */
[--C-:B------:R-:W-:Y:S01]  /*9eb0*/  SHF.R.U64 R45, R64, 0x10, R65.reuse ;  /* 0x00000010402d7819 */ /* 0x100fe20000001241 */
[----:B------:R-:W-:Y:S01]  /*9ec0*/  IMAD.U32 R46, R31, 0x10000, RZ ;  /* 0x000100001f2e7824 */ /* 0x000fe200078e00ff */
[----:B------:R-:W-:Y:S01]  /*9ed0*/  SHF.R.U32.HI R65, RZ, 0x10, R65 ;  /* 0x00000010ff417819 */ /* 0x000fe20000011641 */
[----:B------:R-:W-:Y:S01]  /*9ee0*/  IMAD.U32 R39, R15, 0x10000, RZ ;  /* 0x000100000f277824 */ /* 0x000fe200078e00ff */
[----:B------:R-:W-:Y:S01]  /*9ef0*/  SHF.R.U32.HI R53, RZ, 0x10, R53 ;  /* 0x00000010ff357819 */ /* 0x000fe20000011635 */
[----:B0-----:R-:W-:Y:S01]  /*9f00*/  IMAD.U32 R11, R12, 0x10000, RZ ;  /* 0x000100000c0b7824 */ /* 0x001fe200078e00ff */
[----:B------:R-:W-:-:S02]  /*9f10*/  PRMT R40, R138, 0x5432, R41 ;  /* 0x000054328a287816 */ /* 0x000fc40000000029 */
[----:B------:R-:W-:Y:S02]  /*9f20*/  PRMT R41, R139, 0x5432, R48 ;  /* 0x000054328b297816 */ /* 0x000fe40000000030 */
[----:B------:R-:W-:Y:S02]  /*9f30*/  PRMT R48, R136, 0x5410, R65 ;  /* 0x0000541088307816 */ /* 0x000fe40000000041 */
[----:B------:R-:W-:Y:S02]  /*9f40*/  PRMT R138, R138, 0x5410, R53 ;  /* 0x000054108a8a7816 */ /* 0x000fe40000000035 */
[--C-:B------:R-:W-:Y:S01]  /*9f50*/  SHF.R.U64 R44, R66, 0x10, R67.reuse ;  /* 0x00000010422c7819 */ /* 0x100fe20000001243 */
[----:B------:R-:W-:Y:S01]  /*9f60*/  IMAD.U32 R49, R48, 0x10000, RZ ;  /* 0x0001000030317824 */ /* 0x000fe200078e00ff */
[----:B------:R-:W-:Y:S02]  /*9f70*/  SHF.R.U32.HI R66, RZ, 0x10, R67 ;  /* 0x00000010ff427819 */ /* 0x000fe40000011643 */
[----:B------:R-:W-:Y:S01]  /*9f80*/  PRMT R136, R136, 0x5432, R45 ;  /* 0x0000543288887816 */ /* 0x000fe2000000002d */
[----:B------:R-:W-:Y:S01]  /*9f90*/  IMAD.U32 R45, R138, 0x10000, RZ ;  /* 0x000100008a2d7824 */ /* 0x000fe200078e00ff */
[----:B------:R-:W-:Y:S01]  /*9fa0*/  SHF.R.U32.HI R54, RZ, 0x10, R55 ;  /* 0x00000010ff367819 */ /* 0x000fe20000011637 */
[----:B------:R-:W-:Y:S01]  /*9fb0*/  FMUL.FTZ R51, R47, R49 ;  /* 0x000000312f337220 */ /* 0x000fe20000410000 */
[----:B------:R-:W-:Y:S01]  /*9fc0*/  PRMT R44, R137, 0x5432, R44 ;  /* 0x00005432892c7816 */ /* 0x000fe2000000002c */
[-C--:B------:R-:W-:Y:S01]  /*9fd0*/  FMUL.FTZ R47, R47, R45.reuse ;  /* 0x0000002d2f2f7220 */ /* 0x080fe20000410000 */
[----:B------:R-:W-:Y:S01]  /*9fe0*/  LOP3.LUT R43, R29, 0xffff0000, RZ, 0xc0, !PT ;  /* 0xffff00001d2b7812 */ /* 0x000fe200078ec0ff */
[C---:B------:R-:W-:Y:S01]  /*9ff0*/  FFMA.FTZ R45, R42.reuse, R45, -R51 ;  /* 0x0000002d2a2d7223 */ /* 0x040fe20000010833 */
[----:B------:R-:W-:Y:S01]  /*a000*/  PRMT R137, R137, 0x5410, R66 ;  /* 0x0000541089897816 */ /* 0x000fe20000000042 */
[----:B------:R-:W-:Y:S01]  /*a010*/  FFMA.FTZ R42, R42, R49, R47 ;  /* 0x000000312a2a7223 */ /* 0x000fe2000001002f */
[----:B------:R-:W-:-:S02]  /*a020*/  LOP3.LUT R50, R48, 0xffff0000, RZ, 0xc0, !PT ;  /* 0xffff000030327812 */ /* 0x000fc400078ec0ff */
[----:B------:R-:W-:Y:S01]  /*a030*/  PRMT R139, R139, 0x5410, R54 ;  /* 0x000054108b8b7816 */ /* 0x000fe20000000036 */
[----:B------:R-:W-:Y:S01]  /*a040*/  IMAD.U32 R51, R137, 0x10000, RZ ;  /* 0x0001000089337824 */ /* 0x000fe200078e00ff */
[----:B------:R-:W-:Y:S01]  /*a050*/  LOP3.LUT R48, R138, 0xffff0000, RZ, 0xc0, !PT ;  /* 0xffff00008a307812 */ /* 0x000fe200078ec0ff */
[----:B------:R-:W-:Y:S01]  /*a060*/  FMUL.FTZ R53, R43, R50 ;  /* 0x000000322b357220 */ /* 0x000fe20000410000 */
[----:B------:R-:W-:Y:S01]  /*a070*/  LOP3.LUT R38, R13, 0xffff0000, RZ, 0xc0, !PT ;  /* 0xffff00000d267812 */ /* 0x000fe200078ec0ff */
[----:B------:R-:W-:Y:S02]  /*a080*/  IMAD.U32 R47, R139, 0x10000, RZ ;  /* 0x000100008b2f7824 */ /* 0x000fe400078e00ff */
[C---:B------:R-:W-:Y:S01]  /*a090*/  FMUL.FTZ R52, R46.reuse, R51 ;  /* 0x000000332e347220 */ /* 0x040fe20000410000 */
[----:B------:R-:W-:Y:S01]  /*a0a0*/  FMUL.FTZ R43, R43, R48 ;  /* 0x000000302b2b7220 */ /* 0x000fe20000410000 */
[----:B------:R-:W-:Y:S01]  /*a0b0*/  LOP3.LUT R31, R31, 0xffff0000, RZ, 0xc0, !PT ;  /* 0xffff00001f1f7812 */ /* 0x000fe200078ec0ff */
[-C--:B------:R-:W-:Y:S01]  /*a0c0*/  FMUL.FTZ R46, R46, R47.reuse ;  /* 0x0000002f2e2e7220 */ /* 0x080fe20000410000 */
[----:B------:R-:W-:Y:S01]  /*a0d0*/  LOP3.LUT R54, R137, 0xffff0000, RZ, 0xc0, !PT ;  /* 0xffff000089367812 */ /* 0x000fe200078ec0ff */
[C---:B------:R-:W-:Y:S01]  /*a0e0*/  FFMA.FTZ R43, R38.reuse, R50, R43 ;  /* 0x00000032262b7223 */ /* 0x040fe2000001002b */
[----:B------:R-:W-:Y:S01]  /*a0f0*/  LOP3.LUT R50, R139, 0xffff0000, RZ, 0xc0, !PT ;  /* 0xffff00008b327812 */ /* 0x000fe200078ec0ff */
[----:B------:R-:W-:Y:S01]  /*a100*/  FFMA.FTZ R48, R38, R48, -R53 ;  /* 0x0000003026307223 */ /* 0x000fe20000010835 */
[----:B------:R-:W-:Y:S01]  /*a110*/  FFMA.FTZ R38, R39, R47, -R52 ;  /* 0x0000002f27267223 */ /* 0x000fe20000010834 */
[----:B------:R-:W-:-:S02]  /*a120*/  IMAD.U32 R13, R28, 0x10000, RZ ;  /* 0x000100001c0d7824 */ /* 0x000fc400078e00ff */
[----:B------:R-:W-:Y:S01]  /*a130*/  FFMA.FTZ R39, R39, R51, R46 ;  /* 0x0000003327277223 */ /* 0x000fe2000001002e */
[----:B------:R-:W-:Y:S02]  /*a140*/  IMAD.U32 R52, R136, 0x10000, RZ ;  /* 0x0001000088347824 */ /* 0x000fe400078e00ff */
[C---:B------:R-:W-:Y:S01]  /*a150*/  FMUL.FTZ R56, R31.reuse, R54 ;  /* 0x000000361f387220 */ /* 0x040fe20000410000 */
[C---:B------:R-:W-:Y:S02]  /*a160*/  IMAD.U32 R46, R40.reuse, 0x10000, RZ ;  /* 0x00010000282e7824 */ /* 0x040fe400078e00ff */
        /* <DEDUP_REMOVED lines=8> */
[----:B------:R-:W-:Y:S01]  /*a1f0*/  FFMA.FTZ R52, R11, R52, R13 ;  /* 0x000000340b347223 */ /* 0x000fe2000001000d */
[----:B------:R-:W-:Y:S01]  /*a200*/  LOP3.LUT R37, R14, 0xffff0000, RZ, 0xc0, !PT ;  /* 0xffff00000e257812 */ /* 0x000fe200078ec0ff */
[----:B------:R-:W-:Y:S01]  /*a210*/  IMAD.U32 R14, R30, 0x10000, RZ ;  /* 0x000100001e0e7824 */ /* 0x000fe200078e00ff */
[----:B------:R-:W-:Y:S01]  /*a220*/  LOP3.LUT R12, R12, 0xffff0000, RZ, 0xc0, !PT ;  /* 0xffff00000c0c7812 */ /* 0x000fe200078ec0ff */
[C---:B------:R-:W-:Y:S01]  /*a230*/  FFMA.FTZ R51, R29.reuse, R50, -R56 ;  /* 0x000000321d337223 */ /* 0x040fe20000010838 */
[----:B------:R-:W-:Y:S01]  /*a240*/  FFMA.FTZ R58, R29, R54, R58 ;  /* 0x000000361d3a7223 */ /* 0x000fe2000001003a */
[----:B------:R-:W-:Y:S01]  /*a250*/  FFMA.FTZ R40, R11, R46, -R40 ;  /* 0x0000002e0b287223 */ /* 0x000fe20000010828 */
[----:B------:R-:W-:Y:S01]  /*a260*/  IMAD.U32 R13, R44, 0x10000, RZ ;  /* 0x000100002c0d7824 */ /* 0x000fe200078e00ff */
[----:B------:R-:W-:Y:S01]  /*a270*/  LOP3.LUT R30, R30, 0xffff0000, RZ, 0xc0, !PT ;  /* 0xffff00001e1e7812 */ /* 0x000fe200078ec0ff */
[C---:B------:R-:W-:Y:S01]  /*a280*/  FMUL.FTZ R29, R28.reuse, R47 ;  /* 0x0000002f1c1d7220 */ /* 0x040fe20000410000 */
[-C--:B------:R-:W-:Y:S01]  /*a290*/  FMUL.FTZ R49, R28, R31.reuse ;  /* 0x0000001f1c317220 */ /* 0x080fe20000410000 */
[C---:B------:R-:W-:Y:S01]  /*a2a0*/  IMAD.U32 R11, R41.reuse, 0x10000, RZ ;  /* 0x00010000290b7824 */ /* 0x040fe200078e00ff */
[----:B------:R-:W-:Y:S01]  /*a2b0*/  LOP3.LUT R44, R44, 0xffff0000, RZ, 0xc0, !PT ;  /* 0xffff00002c2c7812 */ /* 0x000fe200078ec0ff */
[C---:B------:R-:W-:Y:S01]  /*a2c0*/  FFMA.FTZ R29, R12.reuse, R31, -R29 ;  /* 0x0000001f0c1d7223 */ /* 0x040fe2000001081d */
[----:B------:R-:W-:Y:S01]  /*a2d0*/  LOP3.LUT R41, R41, 0xffff0000, RZ, 0xc0, !PT ;  /* 0xffff000029297812 */ /* 0x000fe200078ec0ff */
[----:B------:R-:W-:Y:S01]  /*a2e0*/  FFMA.FTZ R49, R12, R47, R49 ;  /* 0x0000002f0c317223 */ /* 0x000fe20000010031 */
[----:B------:R-:W-:Y:S01]  /*a2f0*/  FMUL.FTZ R12, R14, R13 ;  /* 0x0000000d0e0c7220 */ /* 0x000fe20000410000 */
        /* <DEDUP_REMOVED lines=20> */
.L_x_6014:
[----:B------:R-:W-:Y:S05]  /*a440*/  BSYNC B1 ;  /* 0x0000000000017941 */ /* 0x000fea0003800000 */
.L_x_6013:
[----:B------:R-:W-:Y:S01]  /*a450*/  ISETP.GE.AND P3, PT, R36, R131, PT ;  /* 0x000000832400720c */ /* 0x000fe20003f66270 */
[----:B------:R-:W-:Y:S02]  /*a460*/  ULDC.64 UR4, c[0x0][0x208] ;  /* 0x0000820000047ab9 */ /* 0x000fe40000000a00 */
[----:B-1----:R1:W-:Y:S10]  /*a470*/  ST.E.128 desc[UR4][R34.64], R12 ;  /* 0x0000000c22007985 */ /* 0x0023f4000c101d04 */
[----:B------:R-:W-:Y:S05]  /*a480*/  @P3 BRA `(.L_x_5961) ;  /* 0x0000000400e83947 */ /* 0x000fea0003800000 */
[----:B------:R-:W-:Y:S01]  /*a490*/  IMAD.WIDE R32, R36, 0x2, R32 ;  /* 0x0000000224207825 */ /* 0x000fe200078e0220 */
[----:B------:R-:W-:-:S04]  /*a4a0*/  ULDC.64 UR4, c[0x0][0x208] ;  /* 0x0000820000047ab9 */ /* 0x000fc80000000a00 */
[----:B---3--:R3:W-:Y:S01]  /*a4b0*/  ST.E.128 desc[UR4][R32.64], R28 ;  /* 0x0000001c20007985 */ /* 0x0087e2000c101d04 */
[----:B------:R-:W-:Y:S05]  /*a4c0*/  BRA `(.L_x_5961) ;  /* 0x0000000400d87947 */ /* 0x000fea0003800000 */
.L_x_5926:
[----:B------:R-:W-:-:S04]  /*a4d0*/  ULOP3.LUT UR4, UR60, 0x1, URZ, 0xfc, !UPT ;  /* 0x000000013c047892 */ /* 0x000fc8000f8efc3f */
[----:B------:R-:W-:-:S06]  /*a4e0*/  UISETP.NE.AND UP0, UPT, UR4, 0x3, UPT ;  /* 0x000000030400788c */ /* 0x000fcc000bf05270 */
[----:B------:R-:W-:-:S13]  /*a4f0*/  PLOP3.LUT P2, PT, PT, PT, UP0, 0x80, 0x0 ;  /* 0x000000000000781c */ /* 0x000fda0003f4f008 */
[----:B------:R-:W-:Y:S05]  /*a500*/  @!P2 BRA `(.L_x_6015) ;  /* 0x000000000004a947 */ /* 0x000fea0003800000 */
[----:B------:R-:W-:Y:S01]  /*a510*/  BPT.TRAP 0x1 ;  /* 0x000000040000795c */ /* 0x000fe20000300000 */
.L_x_6015:
[----:B------:R-:W-:Y:S01]  /*a520*/  IMAD R85, R22, 0x8, R18 ;  /* 0x0000000816557824 */ /* 0x000fe200078e0212 */
[----:B------:R-:W-:Y:S01]  /*a530*/  SHF.L.U32 R86, R207, 0x1f, RZ ;  /* 0x0000001fcf567819 */ /* 0x000fe200000006ff */
[----:B------:R-:W-:Y:S01]  /*a540*/  BSSY B1, `(.L_x_6016) ;  /* 0x0000004000017945 */ /* 0x000fe20003800000 */
[----:B------:R-:W-:Y:S02]  /*a550*/  SHF.R.S32.HI R82, RZ, 0x1f, R27 ;  /* 0x0000001fff527819 */ /* 0x000fe4000001141b */
[----:B------:R-:W0:Y:S02]  /*a560*/  SYNCS.PHASECHK.TRANS64.TRYWAIT P3, [R85+URZ+0x30890], R86 ;  /* 0x03089056550075a7 */ /* 0x000e24000806017f */
[----:B0-----:R-:W-:Y:S05]  /*a570*/  @!P3 BRA `(.L_x_6017) ;  /* 0x000001d40018b947 */ /* 0x001fea0003800000 */
.L_x_6304:
[----:B------:R-:W-:Y:S05]  /*a580*/  BSYNC B1 ;  /* 0x0000000000017941 */ /* 0x000fea0003800000 */
.L_x_6016:
        /* <DEDUP_REMOVED lines=25> */
.L_x_6308:
        /* <DEDUP_REMOVED lines=38> */
.L_x_6020:
[----:B------:R-:W-:Y:S05]  /*a980*/  BSYNC B1 ;  /* 0x0000000000017941 */ /* 0x000fea0003800000 */
.L_x_6019:
[----:B------:R-:W-:-:S03]  /*a990*/  UMOV UR4, 0xffffffff ;  /* 0xffffffff00047882 */ /* 0x000fc60000000000 */
[----:B------:R-:W-:Y:S05]  /*a9a0*/  BRA.DIV UR4, `(.L_x_6021) ;  /* 0x000001d2046c7947 */ /* 0x000fea000b800000 */
[----:B--2---:R2:W0:Y:S04]  /*a9b0*/  SHFL.IDX PT, R36, R37, 0x1, 0x1c1f ;  /* 0x003c1f0025247f89 */ /* 0x00442800000e0000 */
[----:B---3--:R2:W3:Y:S02]  /*a9c0*/  SHFL.IDX PT, R35, R34, 0x1, 0x1c1f ;  /* 0x003c1f0022237f89 */ /* 0x0084e400000e0000 */
.L_x_6312:
[----:B------:R-:W-:-:S13]  /*a9d0*/  ISETP.GE.AND P3, PT, R38, 0x41, PT ;  /* 0x000000412600780c */ /* 0x000fda0003f66270 */
        /* <DEDUP_REMOVED lines=17> */
[----:B0-----:R-:W-:Y:S02]  /*aaf0*/  @!P5 IMAD.MOV.U32 R32, RZ, RZ, R35 ;  /* 0x000000ffff20d224 */ /* 0x001fe400078e0023 */
[----:B------:R-:W-:Y:S02]  /*ab00*/  @!P5 IMAD.MOV.U32 R33, RZ, RZ, R36 ;  /* 0x000000ffff21d224 */ /* 0x000fe400078e0024 */
[----:B------:R-:W-:-:S05]  /*ab10*/  @!P5 IMAD.WIDE R32, R11, 0x2, R32 ;  /* 0x000000020b20d825 */ /* 0x000fca00078e0220 */
[----:B---3--:R0:W-:Y:S01]  /*ab20*/  @!P5 ST.E.128 desc[UR6][R32.64], R12 ;  /* 0x0000000c2000d985 */ /* 0x0081e2000c101d06 */
[----:B------:R-:W-:-:S13]  /*ab30*/  ISETP.GE.AND P5, PT, R194, UR4, PT ;  /* 0x00000004c2007c0c */ /* 0x000fda000bfa6270 */
[----:B------:R-:W3:Y:S01]  /*ab40*/  @!P5 LDS.128 R12, [R80+0x23000] ;  /* 0x02300000500cd984 */ /* 0x000ee20000000c00 */
[----:B------:R-:W-:Y:S02]  /*ab50*/  @!P5 IMAD.SHL.U32 R11, R201, 0x8, RZ ;  /* 0x00000008c90bd824 */ /* 0x000fe400078e00ff */
[----:B0-----:R-:W-:Y:S02]  /*ab60*/  @!P5 IMAD.MOV.U32 R32, RZ, RZ, R35 ;  /* 0x000000ffff20d224 */ /* 0x001fe400078e0023 */
[----:B------:R-:W-:Y:S02]  /*ab70*/  @!P5 IMAD.MOV.U32 R33, RZ, RZ, R36 ;  /* 0x000000ffff21d224 */ /* 0x000fe400078e0024 */
[----:B------:R-:W-:-:S05]  /*ab80*/  @!P5 IMAD.WIDE R32, R11, 0x2, R32 ;  /* 0x000000020b20d825 */ /* 0x000fca00078e0220 */
[----:B---3--:R0:W-:Y:S01]  /*ab90*/  @!P5 ST.E.128 desc[UR6][R32.64], R12 ;  /* 0x0000000c2000d985 */ /* 0x0081e2000c101d06 */
[----:B------:R-:W-:-:S03]  /*aba0*/  ISETP.GE.AND P5, PT, R193, UR4, PT ;  /* 0x00000004c1007c0c */ /* 0x000fc6000bfa6270 */
[----:B------:R-:W3:Y:S10]  /*abb0*/  @!P4 LDS.128 R12, [R81+0x23000] ;  /* 0x02300000510cc984 */ /* 0x000ef40000000c00 */
[----:B0-----:R-:W-:-:S04]  /*abc0*/  @!P5 LEA R32, P6, R193, R35, 0x1 ;  /* 0x00000023c120d211 */ /* 0x001fc800078c08ff */
[----:B------:R-:W-:Y:S01]  /*abd0*/  @!P5 LEA.HI.X R33, R193, R36, R203, 0x1, P6 ;  /* 0x00000024c121d211 */ /* 0x000fe200030f0ccb */
[----:B---3--:R-:W-:Y:S04]  /*abe0*/  @!P4 ST.E.128 desc[UR6][R30.64], R12 ;  /* 0x0000000c1e00c985 */ /* 0x008fe8000c101d06 */
[----:B------:R-:W0:Y:S04]  /*abf0*/  @!P3 LDS.128 R12, [R80+0x26000] ;  /* 0x02600000500cb984 */ /* 0x000e280000000c00 */
[----:B0-----:R-:W-:Y:S04]  /*ac00*/  @!P3 ST.E.128 desc[UR6][R28.64], R12 ;  /* 0x0000000c1c00b985 */ /* 0x001fe8000c101d06 */
[----:B------:R-:W0:Y:S04]  /*ac10*/  @!P5 LDS.128 R12, [R81+0x26000] ;  /* 0x02600000510cd984 */ /* 0x000e280000000c00 */
[----:B0-----:R0:W-:Y:S02]  /*ac20*/  @!P5 ST.E.128 desc[UR6][R32.64], R12 ;  /* 0x0000000c2000d985 */ /* 0x0011e4000c101d06 */
.L_x_5961:
[----:B------:R-:W-:Y:S05]  /*ac30*/  BSYNC B0 ;  /* 0x0000000000007941 */ /* 0x000fea0003800000 */
.L_x_5925:
        /* <DEDUP_REMOVED lines=17> */
.L_x_6023:
[----:B------:R-:W-:Y:S05]  /*ad50*/  BSYNC B0 ;  /* 0x0000000000007941 */ /* 0x000fea0003800000 */
.L_x_6022:
[----:B------:R-:W3:Y:S01]  /*ad60*/  SYNCS.PHASECHK.TRANS64.TRYWAIT P2, [R85+URZ+0x308b0], R86 ;  /* 0x0308b056550075a7 */ /* 0x000ee2000804017f */
[----:B------:R-:W-:Y:S01]  /*ad70*/  ULDC UR61, c[0x0][0x2f4] ;  /* 0x0000bd00003d7ab9 */ /* 0x000fe20000000800 */
[----:B------:R-:W-:Y:S04]  /*ad80*/  BSSY B0, `(.L_x_6024) ;  /* 0x0000002000007945 */ /* 0x000fe80003800000 */
[----:B---3--:R-:W-:Y:S05]  /*ad90*/  @!P2 BRA `(.L_x_6025) ;  /* 0x000001cc00bca947 */ /* 0x008fea0003800000 */
.L_x_6313:
[----:B------:R-:W-:Y:S05]  /*ada0*/  BSYNC B0 ;  /* 0x0000000000007941 */ /* 0x000fea0003800000 */
.L_x_6024:
[----:B------:R-:W-:Y:S01]  /*adb0*/  ULDC.64 UR4, c[0x0][0x328] ;  /* 0x0000ca0000047ab9 */ /* 0x000fe20000000a00 */
[----:B------:R-:W-:Y:S01]  /*adc0*/  ULDC.64 UR6, c[0x0][0x318] ;  /* 0x0000c60000067ab9 */ /* 0x000fe20000000a00 */
[----:B------:R-:W-:Y:S01]  /*add0*/  IMAD R82, R82, UR4, RZ ;  /* 0x0000000452527c24 */ /* 0x000fe2000f8e02ff */
[----:B------:R-:W-:Y:S01]  /*ade0*/  BSSY B0, `(.L_x_6026) ;  /* 0x0000034000007945 */ /* 0x000fe20003800000 */
[----:B-1--4-:R-:W-:-:S04]  /*adf0*/  IMAD.WIDE.U32 R12, R27, UR4, RZ ;  /* 0x000000041b0c7c25 */ /* 0x012fc8000f8e00ff */
[----:B------:R-:W-:Y:S01]  /*ae00*/  IMAD R27, R27, UR5, R82 ;  /* 0x000000051b1b7c24 */ /* 0x000fe2000f8e0252 */
[----:B------:R-:W-:Y:S01]  /*ae10*/  ULDC.64 UR4, c[0x0][0x338] ;  /* 0x0000ce0000047ab9 */ /* 0x000fe20000000a00 */
[----:B------:R-:W-:Y:S02]  /*ae20*/  IMAD.IADD R84, R84, 0x1, -R206 ;  /* 0x0000000154547824 */ /* 0x000fe400078e0ace */
[----:B------:R-:W-:Y:S02]  /*ae30*/  IMAD R83, R83, UR4, RZ ;  /* 0x0000000453537c24 */ /* 0x000fe4000f8e02ff */
[----:B------:R-:W-:Y:S02]  /*ae40*/  IMAD.IADD R13, R13, 0x1, R27 ;  /* 0x000000010d0d7824 */ /* 0x000fe400078e021b */
[C---:B------:R-:W-:Y:S02]  /*ae50*/  IMAD R83, R26.reuse, UR5, R83 ;  /* 0x000000051a537c24 */ /* 0x040fe4000f8e0253 */
[----:B------:R-:W-:Y:S01]  /*ae60*/  IMAD.WIDE.U32 R12, R26, UR4, R12 ;  /* 0x000000041a0c7c25 */ /* 0x000fe2000f8e000c */
[----:B------:R-:W-:-:S03]  /*ae70*/  ULDC.64 UR4, c[0x0][0x330] ;  /* 0x0000cc0000047ab9 */ /* 0x000fc60000000a00 */
[----:B------:R-:W-:Y:S02]  /*ae80*/  IMAD.IADD R13, R13, 0x1, R83 ;  /* 0x000000010d0d7824 */ /* 0x000fe400078e0253 */
[----:B------:R-:W-:-:S04]  /*ae90*/  IMAD.WIDE.U32 R12, R199, UR4, R12 ;  /* 0x00000004c70c7c25 */ /* 0x000fc8000f8e000c */
[----:B0-----:R-:W-:Y:S01]  /*aea0*/  IMAD R11, R199, UR5, R13 ;  /* 0x00000005c70b7c24 */ /* 0x001fe2000f8e020d */
[----:B--2---:R-:W-:-:S04]  /*aeb0*/  LEA R34, P2, R12, UR6, 0x1 ;  /* 0x000000060c227c11 */ /* 0x004fc8000f8408ff */
[----:B------:R-:W-:Y:S01]  /*aec0*/  LEA.HI.X R11, R12, UR7, R11, 0x1, P2 ;  /* 0x000000070c0b7c11 */ /* 0x000fe200090f0c0b */
[----:B------:R0:W1:Y:S01]  /*aed0*/  SHFL.IDX PT, R30, R34, RZ, 0x1c1f ;  /* 0x001c1fff221e7589 */ /* 0x00006200000e0000 */
[----:B------:R-:W-:-:S03]  /*aee0*/  ISETP.GE.AND P2, PT, R84, 0x1, PT ;  /* 0x000000015400780c */ /* 0x000fc60003f46270 */
[----:B------:R0:W2:Y:S10]  /*aef0*/  SHFL.IDX PT, R31, R11, RZ, 0x1c1f ;  /* 0x001c1fff0b1f7589 */ /* 0x0000b400000e0000 */
[----:B0-----:R-:W-:Y:S05]  /*af00*/  @!P2 BRA `(.L_x_6027) ;  /* 0x000000000084a947 */ /* 0x001fea0003800000 */
[----:B------:R-:W-:Y:S01]  /*af10*/  ISETP.GE.AND P5, PT, R16, UR61, PT ;  /* 0x0000003d10007c0c */ /* 0x000fe2000bfa6270 */
[----:B------:R-:W-:Y:S01]  /*af20*/  ULDC.64 UR4, c[0x0][0x208] ;  /* 0x0000820000047ab9 */ /* 0x000fe20000000a00 */
        /* <DEDUP_REMOVED lines=31> */
.L_x_6027:
[----:B------:R-:W-:Y:S05]  /*b120*/  BSYNC B0 ;  /* 0x0000000000007941 */ /* 0x000fea0003800000 */
.L_x_6026:
[----:B------:R-:W-:Y:S01]  /*b130*/  ISETP.GE.AND P2, PT, R84, 0x41, PT ;  /* 0x000000415400780c */ /* 0x000fe20003f46270 */
[----:B0-2---:R0:W2:Y:S01]  /*b140*/  SHFL.IDX PT, R31, R11, 0x1, 0x1c1f ;  /* 0x003c1f000b1f7f89 */ /* 0x0050a200000e0000 */
[----:B------:R-:W-:Y:S03]  /*b150*/  BSSY B0, `(.L_x_6028) ;  /* 0x0000024000007945 */ /* 0x000fe60003800000 */
[----:B-1----:R0:W1:Y:S08]  /*b160*/  SHFL.IDX PT, R30, R34, 0x1, 0x1c1f ;  /* 0x003c1f00221e7f89 */ /* 0x00207000000e0000 */
[----:B0-----:R-:W-:Y:S05]  /*b170*/  @!P2 BRA `(.L_x_6029) ;  /* 0x000000000084a947 */ /* 0x001fea0003800000 */
[----:B------:R-:W-:Y:S01]  /*b180*/  ISETP.GE.AND P5, PT, R16, UR61, PT ;  /* 0x0000003d10007c0c */ /* 0x000fe2000bfa6270 */
[----:B------:R-:W-:Y:S01]  /*b190*/  ULDC.64 UR4, c[0x0][0x208] ;  /* 0x0000820000047ab9 */ /* 0x000fe20000000a00 */
        /* <DEDUP_REMOVED lines=31> */
.L_x_6029:
[----:B------:R-:W-:Y:S05]  /*b390*/  BSYNC B0 ;  /* 0x0000000000007941 */ /* 0x000fea0003800000 */
.L_x_6028:
[----:B------:R-:W-:Y:S01]  /*b3a0*/  @!PT LDS RZ, [RZ] ;  /* 0x00000000fffff984 */ /* 0x000fe20000000800 */
[----:B------:R-:W-:Y:S01]  /*b3b0*/  @!PT LDS RZ, [RZ] ;  /* 0x00000000fffff984 */ /* 0x000fe20000000800 */
[----:B------:R-:W-:Y:S01]  /*b3c0*/  @!PT LDS RZ, [RZ] ;  /* 0x00000000fffff984 */ /* 0x000fe20000000800 */
[----:B------:R-:W-:Y:S01]  /*b3d0*/  @!PT LDS RZ, [RZ] ;  /* 0x00000000fffff984 */ /* 0x000fe20000000800 */
[----:B------:R4:W-:Y:S06]  /*b3e0*/  MEMBAR.ALL.CTA ;  /* 0x0000000000007992 */ /* 0x0009ec0000008000 */
[----:B----4-:R-:W4:Y:S01]  /*b3f0*/  FENCE.VIEW.ASYNC.S ;  /* 0x00000000000073c6 */ /* 0x010f220000000000 */
[----:B---3--:R-:W-:Y:S01]  /*b400*/  @!P3 VIADD R85, R85, 0x308c0 ;  /* 0x000308c05555b836 */ /* 0x008fe20000000000 */
[----:B----4-:R3:W-:Y:S01]  /*b410*/  BAR.SYNC.DEFER_BLOCKING R158, 0x80 ;  /* 0x0002009e0000751d */ /* 0x0107e20000010000 */
[----:B------:R-:W-:Y:S01]  /*b420*/  LOP3.LUT P4, RZ, R19, 0x2, RZ, 0xc0, !PT ;  /* 0x0000000213ff7812 */ /* 0x000fe2000788c0ff */
[----:B------:R-:W-:-:S02]  /*b430*/  VIADD R22, R22, 0x1 ;  /* 0x0000000116167836 */ /* 0x000fc40000000000 */
[----:B------:R-:W-:Y:S02]  /*b440*/  @!P3 PRMT R85, RZ, 0x654, R85 ;  /* 0x00000654ff55b816 */ /* 0x000fe40000000055 */
[----:B------:R-:W-:Y:S02]  /*b450*/  PLOP3.LUT P2, PT, PT, PT, PT, 0x8, 0x0 ;  /* 0x000000000000781c */ /* 0x000fe40003f4e170 */
[----:B------:R3:W-:Y:S01]  /*b460*/  @!P3 SYNCS.ARRIVE.TRANS64.RED.A1T0 RZ, [R85+URZ], RZ ;  /* 0x000000ff55ffb9a7 */ /* 0x0007e2000810043f */
[----:B------:R-:W-:-:S04]  /*b470*/  ISETP.NE.AND P3, PT, R22, 0x2, PT ;  /* 0x000000021600780c */ /* 0x000fc80003f65270 */
[----:B0-----:R-:W-:Y:S02]  /*b480*/  SEL R12, RZ, 0x1, P3 ;  /* 0x00000001ff0c7807 */ /* 0x001fe40001800000 */
[----:B------:R-:W-:Y:S02]  /*b490*/  SEL R22, R22, RZ, P3 ;  /* 0x000000ff16167207 */ /* 0x000fe40001800000 */
[----:B------:R-:W-:Y:S01]  /*b4a0*/  LOP3.LUT R207, R207, R12, RZ, 0x3c, !PT ;  /* 0x0000000ccfcf7212 */ /* 0x000fe200078e3cff */
[----:B---3--:R-:W-:Y:S06]  /*b4b0*/  @P4 BRA `(.L_x_6030) ;  /* 0xffffff7400144947 */ /* 0x008fec000383ffff */
.L_x_5920:
[----:B------:R-:W0:Y:S01]  /*b4c0*/  LDC R0, c[0x0][0x448] ;  /* 0x00011200ff007b82 */ /* 0x000e220000000800 */
[----:B------:R-:W-:Y:S01]  /*b4d0*/  VIADD R3, R220, 0x7f ;  /* 0x0000007fdc037836 */ /* 0x000fe20000000000 */
[----:B------:R-:W-:Y:S01]  /*b4e0*/  BSSY B0, `(.L_x_6031) ;  /* 0x0000010000007945 */ /* 0x000fe20003800000 */
[----:B------:R-:W-:Y:S01]  /*b4f0*/  IMAD.MOV.U32 R2, RZ, RZ, RZ ;  /* 0x000000ffff027224 */ /* 0x000fe200078e00ff */
[----:B0-----:R-:W-:-:S13]  /*b500*/  ISETP.NE.AND P0, PT, R0, 0x1, PT ;  /* 0x000000010000780c */ /* 0x001fda0003f05270 */
[----:B------:R-:W0:Y:S08]  /*b510*/  @P0 LDC R0, c[0x0][0x44c] ;  /* 0x00011300ff000b82 */ /* 0x000e300000000800 */
[----:B------:R-:W3:Y:S01]  /*b520*/  @P0 LDC R5, c[0x0][0x450] ;  /* 0x00011400ff050b82 */ /* 0x000ee20000000800 */
[----:B0-----:R-:W-:-:S05]  /*b530*/  @P0 IMAD.HI.U32 R0, R3, R0, RZ ;  /* 0x0000000003000227 */ /* 0x001fca00078e00ff */
[----:B---3--:R-:W-:-:S05]  /*b540*/  @P0 SHF.R.U32.HI R3, RZ, R5, R0 ;  /* 0x00000005ff030219 */ /* 0x008fca0000011600 */
[----:B------:R-:W-:-:S04]  /*b550*/  IMAD.IADD R3, R134, 0x1, R3 ;  /* 0x0000000186037824 */ /* 0x000fc800078e0203 */
[----:B------:R-:W-:-:S05]  /*b560*/  IMAD.HI R3, R3, 0x2aaaaaab, RZ ;  /* 0x2aaaaaab03037827 */ /* 0x000fca00078e02ff */
[----:B------:R-:W-:-:S04]  /*b570*/  SHF.R.U32.HI R0, RZ, 0x1f, R3 ;  /* 0x0000001fff007819 */ /* 0x000fc80000011603 */
[----:B------:R-:W-:-:S04]  /*b580*/  LEA.HI.SX32 R0, R3, R0, 0x1c ;  /* 0x0000000003007211 */ /* 0x000fc800078fe2ff */
[----:B------:R-:W-:-:S04]  /*b590*/  VIMNMX R135, R135, R0, PT ;  /* 0x0000000087877248 */ /* 0x000fc80003fe0100 */
[----:B------:R-:W-:Y:S01]  /*b5a0*/  ISETP.GE.AND P0, PT, R135, 0x1, PT ;  /* 0x000000018700780c */ /* 0x000fe20003f06270 */
[----:B------:R-:W-:-:S12]  /*b5b0*/  @P2 BRA `(.L_x_6032) ;  /* 0x0000000000082947 */ /* 0x000fd80003800000 */
[----:B------:R-:W0:Y:S02]  /*b5c0*/  FENCE.VIEW.ASYNC.G ;  /* 0x00000000000073c6 */ /* 0x000e240000000100 */
[----:B0-----:R-:W-:Y:S06]  /*b5d0*/  BAR.ARV 0xc, 0x180 ;  /* 0x0306000000007b1d */ /* 0x001fec0000002000 */
.L_x_6032:
[----:B------:R-:W-:Y:S05]  /*b5e0*/  BSYNC B0 ;  /* 0x0000000000007941 */ /* 0x000fea0003800000 */
.L_x_6031:
[----:B------:R-:W-:Y:S04]  /*b5f0*/  BSSY B0, `(.L_x_6033) ;  /* 0x0000020000007945 */ /* 0x000fe80003800000 */
[----:B------:R-:W-:Y:S05]  /*b600*/  @!P0 BRA `(.L_x_6034) ;  /* 0x0000000000788947 */ /* 0x000fea0003800000 */
        /* <DEDUP_REMOVED lines=12> */
[----:B------:R0:W3:Y:S01]  /*b6d0*/  F2I.FTZ.U32.TRUNC.NTZ R3, R2 ;  /* 0x0000000200037305 */ /* 0x0000e2000021f000 */
[----:B------:R-:W-:Y:S01]  /*b6e0*/  ISETP.GE.AND P2, PT, R0, RZ, PT ;  /* 0x000000ff0000720c */ /* 0x000fe20003f46270 */
[----:B0-----:R-:W-:Y:S02]  /*b6f0*/  IMAD.MOV.U32 R2, RZ, RZ, RZ ;  /* 0x000000ffff027224 */ /* 0x001fe400078e00ff */
        /* <DEDUP_REMOVED lines=15> */
.L_x_6034:
[----:B------:R-:W-:Y:S05]  /*b7f0*/  BSYNC B0 ;  /* 0x0000000000007941 */ /* 0x000fea0003800000 */
.L_x_6033:
        /* <DEDUP_REMOVED lines=47> */
[----:B-12---:R-:W-:Y:S02]  /*baf0*/  CS2R R30, SRZ ;  /* 0x00000000001e7805 */ /* 0x006fe4000001ff00 */
[----:B------:R-:W-:-:S02]  /*bb00*/  CS2R R28, SRZ ;  /* 0x00000000001c7805 */ /* 0x000fc4000001ff00 */
[----:B------:R-:W-:Y:S02]  /*bb10*/  CS2R R26, SRZ ;  /* 0x00000000001a7805 */ /* 0x000fe4000001ff00 */
[----:B------:R-:W-:Y:S01]  /*bb20*/  CS2R R24, SRZ ;  /* 0x0000000000187805 */ /* 0x000fe2000001ff00 */
[----:B---3--:R-:W-:-:S05]  /*bb30*/  IMAD R219, R0, R2, RZ ;  /* 0x0000000200db7224 */ /* 0x008fca00078e02ff */
[----:B------:R-:W-:-:S04]  /*bb40*/  VIADDMNMX R2, R219, R2, R135, PT ;  /* 0x00000002db027246 */ /* 0x000fc80003800187 */
[----:B------:R-:W-:-:S13]  /*bb50*/  ISETP.GT.AND P1, PT, R2, R219, PT ;  /* 0x000000db0200720c */ /* 0x000fda0003f24270 */
[----:B------:R-:W-:Y:S05]  /*bb60*/  @!P1 BRA `(.L_x_6035) ;  /* 0x000000f800f89947 */ /* 0x000fea0003800000 */
[----:B------:R-:W2:Y:S02]  /*bb70*/  LDL R0, [R1+0x38] ;  /* 0x0000380001007983 */ /* 0x000ea40000100800 */
[----:B--2---:R-:W-:Y:S02]  /*bb80*/  R2UR UR4, R0 ;  /* 0x00000000000472ca */ /* 0x004fe400000e0000 */
[----:B------:R-:W0:Y:S11]  /*bb90*/  S2R R0, SR_TID.X ;  /* 0x0000000000007919 */ /* 0x000e360000002100 */
[----:B------:R-:W-:-:S06]  /*bba0*/  ULOP3.LUT UP0, URZ, UR4, 0x1bf, URZ, 0xc0, !UPT ;  /* 0x000001bf043f7892 */ /* 0x000fcc000f80c03f */
[----:B------:R-:W-:Y:S01]  /*bbb0*/  PLOP3.LUT P0, PT, PT, PT, UP0, 0x80, 0x0 ;  /* 0x000000000000781c */ /* 0x000fe20003f0f008 */
[----:B0-----:R-:W-:-:S05]  /*bbc0*/  VIADD R30, R0, 0xffffff80 ;  /* 0xffffff80001e7836 */ /* 0x001fca0000000000 */
[----:B------:R-:W-:-:S04]  /*bbd0*/  SHF.R.S32.HI R33, RZ, 0x1f, R30 ;  /* 0x0000001fff217819 */ /* 0x000fc8000001141e */
[----:B------:R-:W-:-:S04]  /*bbe0*/  LEA.HI R0, R33, R30, RZ, 0x7 ;  /* 0x0000001e21007211 */ /* 0x000fc800078f38ff */
[----:B------:R-:W-:-:S06]  /*bbf0*/  SHF.R.S32.HI R0, RZ, 0x7, R0 ;  /* 0x00000007ff007819 */ /* 0x000fcc0000011400 */
[----:B------:R-:W0:Y:S02]  /*bc00*/  SHFL.IDX PT, R0, R0, RZ, 0x1f ;  /* 0x00001fff00007589 */ /* 0x000e2400000e0000 */
        /* <DEDUP_REMOVED lines=23> */
.L_x_6036:
        /* <DEDUP_REMOVED lines=13> */
.L_x_6040:
[----:B-1----:R1:W2:Y:S02]  /*be50*/  SYNCS.PHASECHK.TRANS64.TRYWAIT P0, [R18+URZ+0x30800], R3 ;  /* 0x03080003120075a7 */ /* 0x0022a4000800017f */
[----:B--2---:R-:W-:Y:S05]  /*be60*/  @!P0 NANOSLEEP.SYNCS 0x989680 ;  /* 0x009896800000895d */ /* 0x004fea0003900000 */
[----:B------:R-:W2:Y:S02]  /*be70*/  @!P0 SYNCS.PHASECHK.TRANS64 P0, [R18+URZ+0x30800], R3 ;  /* 0x03080003120085a7 */ /* 0x000ea4000800007f */
[----:B--2---:R-:W-:Y:S05]  /*be80*/  @!P0 BRA `(.L_x_6040) ;  /* 0xfffffffc00f08947 */ /* 0x004fea000383ffff */
.L_x_6039:
[----:B------:R-:W-:Y:S05]  /*be90*/  BSYNC B0 ;  /* 0x0000000000007941 */ /* 0x000fea0003800000 */
.L_x_6038:
[----:B------:R-:W-:Y:S05]  /*bea0*/  BRA `(.L_x_6041) ;  /* 0x00000078004c7947 */ /* 0x000fea0003800000 */
.L_x_6037:
[----:B------:R-:W2:Y:S01]  /*beb0*/  LDL R0, [R1+0x38] ;  /* 0x0000380001007983 */ /* 0x000ea20000100800 */
[----:B------:R-:W-:Y:S02]  /*bec0*/  ULDC.64 UR6, c[0x0][0x408] ;  /* 0x0001020000067ab9 */ /* 0x000fe40000000a00 */
[----:B-----5:R-:W-:Y:S01]  /*bed0*/  IMAD.WIDE.U32 R26, R133, UR6, RZ ;  /* 0x00000006851a7c25 */ /* 0x020fe2000f8e00ff */
[----:B--2---:R-:W-:Y:S02]  /*bee0*/  R2UR UR4, R0 ;  /* 0x00000000000472ca */ /* 0x004fe400000e0000 */
[----:B------:R-:W-:-:S11]  /*bef0*/  SHF.R.S32.HI R0, RZ, 0x1f, R133 ;  /* 0x0000001fff007819 */ /* 0x000fd60000011485 */
[----:B------:R-:W-:-:S03]  /*bf00*/  ULOP3.LUT UP0, URZ, UR4, 0x3ff, URZ, 0xc0, !UPT ;  /* 0x000003ff043f7892 */ /* 0x000fc6000f80c03f */
[----:B------:R-:W-:Y:S02]  /*bf10*/  ULDC.64 UR4, c[0x0][0x3f8] ;  /* 0x0000fe0000047ab9 */ /* 0x000fe40000000a00 */
[C---:B------:R-:W-:Y:S01]  /*bf20*/  IMAD R4, R0.reuse, UR4, RZ ;  /* 0x0000000400047c24 */ /* 0x040fe2000f8e02ff */
[----:B------:R-:W-:Y:S01]  /*bf30*/  PLOP3.LUT P0, PT, PT, PT, UP0, 0x80, 0x0 ;  /* 0x000000000000781c */ /* 0x000fe20003f0f008 */
[----:B------:R-:W-:Y:S02]  /*bf40*/  IMAD R0, R0, UR6, RZ ;  /* 0x0000000600007c24 */ /* 0x000fe4000f8e02ff */
[----:B------:R-:W-:-:S04]  /*bf50*/  IMAD.WIDE.U32 R24, R133, UR4, RZ ;  /* 0x0000000485187c25 */ /* 0x000fc8000f8e00ff */
[C---:B------:R-:W-:Y:S02]  /*bf60*/  IMAD R29, R133.reuse, UR5, R4 ;  /* 0x00000005851d7c24 */ /* 0x040fe4000f8e0204 */
[----:B------:R-:W-:Y:S02]  /*bf70*/  IMAD R31, R133, UR7, R0 ;  /* 0x00000007851f7c24 */ /* 0x000fe4000f8e0200 */
        /* <DEDUP_REMOVED lines=19> */
.L_x_6042:
[----:B------:R-:W-:Y:S01]  /*c0b0*/  ULDC.U8 UR4, c[0x0][0x410] ;  /* 0x0001040000047ab9 */ /* 0x000fe20000000000 */
[----:B------:R-:W-:Y:S01]  /*c0c0*/  BSSY B0, `(.L_x_6043) ;  /* 0x0000769000007945 */ /* 0x000fe20003800000 */
[----:B------:R-:W-:Y:S01]  /*c0d0*/  ISETP.NE.AND P0, PT, RZ, UR4, PT ;  /* 0x00000004ff007c0c */ /* 0x000fe2000bf05270 */
[----:B------:R-:W-:-:S12]  /*c0e0*/  IMAD.IADD R64, R206, 0x1, R220 ;  /* 0x00000001ce407824 */ /* 0x000fd800078e02dc */
[----:B------:R-:W-:Y:S05]  /*c0f0*/  @!P0 BRA `(.L_x_6044) ;  /* 0x0000003800b48947 */ /* 0x000fea0003800000 */
[----:B------:R-:W0:Y:S01]  /*c100*/  LDC R10, c[0x0][0x448] ;  /* 0x00011200ff0a7b82 */ /* 0x000e220000000800 */
[----:B------:R-:W-:Y:S01]  /*c110*/  LEA.HI R33, R33, R30, RZ, 0x2 ;  /* 0x0000001e21217211 */ /* 0x000fe200078f10ff */
[----:B------:R-:W-:Y:S01]  /*c120*/  ULDC.64 UR4, c[0x0][0x3f8] ;  /* 0x0000fe0000047ab9 */ /* 0x000fe20000000a00 */
[----:B------:R-:W-:Y:S01]  /*c130*/  ULDC.64 UR6, c[0x0][0x408] ;  /* 0x0001020000067ab9 */ /* 0x000fe20000000a00 */
[----:B------:R-:W-:Y:S01]  /*c140*/  IMAD.MOV.U32 R4, RZ, RZ, R24 ;  /* 0x000000ffff047224 */ /* 0x000fe200078e0018 */
[----:B------:R-:W-:Y:S01]  /*c150*/  LOP3.LUT R33, R33, 0xfffffffc, RZ, 0xc0, !PT ;  /* 0xfffffffc21217812 */ /* 0x000fe200078ec0ff */
[----:B------:R-:W-:Y:S02]  /*c160*/  IMAD.MOV.U32 R6, RZ, RZ, R26 ;  /* 0x000000ffff067224 */ /* 0x000fe400078e001a */
[----:B------:R-:W-:Y:S02]  /*c170*/  IMAD.MOV.U32 R7, RZ, RZ, R31 ;  /* 0x000000ffff077224 */ /* 0x000fe400078e001f */
[----:B------:R-:W-:-:S04]  /*c180*/  IMAD.IADD R33, R30, 0x1, -R33 ;  /* 0x000000011e217824 */ /* 0x000fc800078e0a21 */
[----:B------:R-:W-:Y:S01]  /*c190*/  IMAD R3, R33, 0x40, R64 ;  /* 0x0000004021037824 */ /* 0x000fe200078e0240 */
[----:B0-----:R-:W-:-:S13]  /*c1a0*/  ISETP.NE.AND P0, PT, R10, 0x1, PT ;  /* 0x000000010a00780c */ /* 0x001fda0003f05270 */
[----:B------:R-:W0:Y:S08]  /*c1b0*/  @P0 LDC R0, c[0x0][0x44c] ;  /* 0x00011300ff000b82 */ /* 0x000e300000000800 */
[----:B------:R-:W1:Y:S01]  /*c1c0*/  @P0 LDC R5, c[0x0][0x450] ;  /* 0x00011400ff050b82 */ /* 0x000e620000000800 */
[----:B0-----:R-:W-:-:S05]  /*c1d0*/  @P0 IMAD.HI.U32 R0, R3, R0, RZ ;  /* 0x0000000003000227 */ /* 0x001fca00078e00ff */
[----:B-1----:R-:W-:Y:S01]  /*c1e0*/  @P0 SHF.R.U32.HI R3, RZ, R5, R0 ;  /* 0x00000005ff030219 */ /* 0x002fe20000011600 */
        /* <DEDUP_REMOVED lines=22> */
.L_x_6319:
        /* <DEDUP_REMOVED lines=18> */
[----:B------:R-:W-:Y:S01]  /*c470*/  ISETP.GE.AND P3, PT, R211, UR4, PT ;  /* 0x00000004d3007c0c */ /* 0x000fe2000bf66270 */
[----:B------:R-:W-:Y:S01]  /*c480*/  ULDC.64 UR6, c[0x0][0x208] ;  /* 0x0000820000067ab9 */ /* 0x000fe20000000a00 */
[----:B------:R-:W-:Y:S02]  /*c490*/  ISETP.GE.AND P2, PT, R209, UR4, PT ;  /* 0x00000004d1007c0c */ /* 0x000fe4000bf46270 */
[----:B------:R-:W-:Y:S02]  /*c4a0*/  ISETP.GE.AND P1, PT, R210, UR4, PT ;  /* 0x00000004d2007c0c */ /* 0x000fe4000bf26270 */
[----:B------:R-:W-:Y:S02]  /*c4b0*/  SHF.R.S32.HI R12, RZ, 0x1f, R211 ;  /* 0x0000001fff0c7819 */ /* 0x000fe400000114d3 */
[----:B------:R-:W-:-:S05]  /*c4c0*/  ISETP.GE.AND P4, PT, R196, UR4, PT ;  /* 0x00000004c4007c0c */ /* 0x000fca000bf86270 */
[C---:B------:R-:W-:Y:S01]  /*c4d0*/  @!P3 IMAD.SHL.U32 R27, R211.reuse, 0x2, RZ ;  /* 0x00000002d31bb824 */ /* 0x040fe200078e00ff */
[----:B------:R-:W-:Y:S01]  /*c4e0*/  @!P3 SHF.L.U64.HI R12, R211, 0x1, R12 ;  /* 0x00000001d30cb819 */ /* 0x000fe2000001020c */
[C---:B------:R-:W-:Y:S01]  /*c4f0*/  @!P2 IMAD.SHL.U32 R21, R209.reuse, 0x2, RZ ;  /* 0x00000002d115a824 */ /* 0x040fe200078e00ff */
[----:B------:R-:W-:Y:S02]  /*c500*/  SHF.R.S32.HI R10, RZ, 0x1f, R209 ;  /* 0x0000001fff0a7819 */ /* 0x000fe400000114d1 */
[-C--:B--2---:R-:W-:Y:S01]  /*c510*/  @!P3 IADD3 R28, P6, R8, R27.reuse, RZ ;  /* 0x0000001b081cb210 */ /* 0x084fe20007fde0ff */
[----:B------:R-:W-:Y:S01]  /*c520*/  @!P1 IMAD.SHL.U32 R13, R210, 0x2, RZ ;  /* 0x00000002d20d9824 */ /* 0x000fe200078e00ff */
[----:B------:R-:W-:Y:S01]  /*c530*/  ISETP.GE.AND P0, PT, R208, UR4, PT ;  /* 0x00000004d0007c0c */ /* 0x000fe2000bf06270 */
[----:B------:R-:W-:Y:S01]  /*c540*/  @!P4 IMAD.MOV.U32 R4, RZ, RZ, R8 ;  /* 0x000000ffff04c224 */ /* 0x000fe200078e0008 */
[----:B------:R-:W-:Y:S01]  /*c550*/  @!P2 SHF.L.U64.HI R10, R209, 0x1, R10 ;  /* 0x00000001d10aa819 */ /* 0x000fe2000001020a */
[----:B-1----:R-:W-:Y:S01]  /*c560*/  @!P3 IMAD.X R29, R3, 0x1, R12, P6 ;  /* 0x00000001031db824 */ /* 0x002fe200030e060c */
[----:B----4-:R-:W-:Y:S01]  /*c570*/  @!P3 IADD3 R26, P5, R30, R27, RZ ;  /* 0x0000001b1e1ab210 */ /* 0x010fe20007fbe0ff */
[----:B------:R-:W-:Y:S01]  /*c580*/  @!P4 IMAD.MOV.U32 R5, RZ, RZ, R3 ;  /* 0x000000ffff05c224 */ /* 0x000fe200078e0003 */
[----:B------:R-:W-:-:S02]  /*c590*/  @!P2 IADD3 R24, P6, R8, R21, RZ ;  /* 0x000000150818a210 */ /* 0x000fc40007fde0ff */
[----:B------:R-:W-:Y:S01]  /*c5a0*/  SHF.R.S32.HI R7, RZ, 0x1f, R210 ;  /* 0x0000001fff077819 */ /* 0x000fe200000114d2 */
[----:B---3--:R-:W-:Y:S01]  /*c5b0*/  @!P3 IMAD.X R27, R9, 0x1, R12, P5 ;  /* 0x00000001091bb824 */ /* 0x008fe200028e060c */
[----:B------:R-:W-:Y:S01]  /*c5c0*/  @!P2 IADD3 R20, P5, R30, R21, RZ ;  /* 0x000000151e14a210 */ /* 0x000fe20007fbe0ff */
[----:B------:R-:W-:Y:S01]  /*c5d0*/  @!P2 IMAD.X R25, R3, 0x1, R10, P6 ;  /* 0x000000010319a824 */ /* 0x000fe200030e060a */
[----:B------:R-:W-:Y:S01]  /*c5e0*/  @!P1 SHF.L.U64.HI R6, R210, 0x1, R7 ;  /* 0x00000001d2069819 */ /* 0x000fe20000010207 */
[----:B------:R-:W-:Y:S01]  /*c5f0*/  @!P4 IMAD.WIDE R4, R196, 0x2, R4 ;  /* 0x00000002c404c825 */ /* 0x000fe200078e0204 */
[----:B------:R-:W-:-:S03]  /*c600*/  @!P1 IADD3 R14, P6, R8, R13, RZ ;  /* 0x0000000d080e9210 */ /* 0x000fc60007fde0ff */
[----:B------:R-:W-:Y:S01]  /*c610*/  @!P2 IMAD.X R21, R9, 0x1, R10, P5 ;  /* 0x000000010915a824 */ /* 0x000fe200028e060a */
[----:B------:R-:W-:Y:S01]  /*c620*/  ISETP.GE.AND P5, PT, R212, UR4, PT ;  /* 0x00000004d4007c0c */ /* 0x000fe2000bfa6270 */
[--C-:B------:R-:W-:Y:S01]  /*c630*/  @!P1 IMAD.X R15, R3, 0x1, R6.reuse, P6 ;  /* 0x00000001030f9824 */ /* 0x100fe200030e0606 */
[----:B------:R-:W-:Y:S01]  /*c640*/  @!P1 IADD3 R12, P6, R30, R13, RZ ;  /* 0x0000000d1e0c9210 */ /* 0x000fe20007fde0ff */
[----:B------:R1:W5:Y:S01]  /*c650*/  @!P4 LD.E.64 R58, desc[UR6][R4.64] ;  /* 0x00000006043ac980 */ /* 0x000362000c101b00 */
[----:B------:R-:W-:Y:S01]  /*c660*/  @!P0 IMAD.SHL.U32 R31, R208, 0x2, RZ ;  /* 0x00000002d01f8824 */ /* 0x000fe200078e00ff */
[----:B------:R-:W-:Y:S02]  /*c670*/  CS2R R60, SRZ ;  /* 0x00000000003c7805 */ /* 0x000fe4000001ff00 */
[----:B------:R-:W-:Y:S02]  /*c680*/  @!P1 IMAD.X R13, R9, 0x1, R6, P6 ;  /* 0x00000001090d9824 */ /* 0x000fe400030e0606 */
[----:B------:R-:W-:-:S02]  /*c690*/  @!P0 IADD3 R10, P6, R8, R31, RZ ;  /* 0x0000001f080a8210 */ /* 0x000fc40007fde0ff */
[----:B-1----:R-:W-:Y:S01]  /*c6a0*/  SHF.R.S32.HI R5, RZ, 0x1f, R208 ;  /* 0x0000001fff057819 */ /* 0x002fe200000114d0 */
[----:B------:R-:W-:-:S03]  /*c6b0*/  @!P4 IMAD.MOV.U32 R4, RZ, RZ, R30 ;  /* 0x000000ffff04c224 */ /* 0x000fc600078e001e */
[----:B------:R-:W-:Y:S01]  /*c6c0*/  @!P0 SHF.L.U64.HI R34, R208, 0x1, R5 ;  /* 0x00000001d0228819 */ /* 0x000fe20000010205 */
[----:B------:R-:W-:Y:S02]  /*c6d0*/  @!P4 IMAD.MOV.U32 R5, RZ, RZ, R9 ;  /* 0x000000ffff05c224 */ /* 0x000fe400078e0009 */
[----:B------:R-:W-:Y:S01]  /*c6e0*/  @!P4 IMAD.WIDE R6, R196, 0x2, R4 ;  /* 0x00000002c406c825 */ /* 0x000fe200078e0204 */
[----:B------:R-:W-:-:S03]  /*c6f0*/  SHF.R.S32.HI R5, RZ, 0x1f, R212 ;  /* 0x0000001fff057819 */ /* 0x000fc600000114d4 */
[--C-:B------:R-:W-:Y:S01]  /*c700*/  @!P0 IMAD.X R11, R3, 0x1, R34.reuse, P6 ;  /* 0x00000001030b8824 */ /* 0x100fe200030e0622 */
[----:B------:R-:W-:Y:S01]  /*c710*/  @!P0 IADD3 R4, P6, R30, R31, RZ ;  /* 0x0000001f1e048210 */ /* 0x000fe20007fde0ff */
[C---:B------:R-:W-:Y:S01]  /*c720*/  @!P5 IMAD.SHL.U32 R31, R212.reuse, 0x2, RZ ;  /* 0x00000002d41fd824 */ /* 0x040fe200078e00ff */
[----:B------:R1:W5:Y:S01]  /*c730*/  @!P4 LD.E.64 R60, desc[UR6][R6.64] ;  /* 0x00000006063cc980 */ /* 0x000362000c101b00 */
[----:B------:R-:W-:Y:S02]  /*c740*/  @!P5 SHF.L.U64.HI R32, R212, 0x1, R5 ;  /* 0x00000001d420d819 */ /* 0x000fe40000010205 */
[----:B------:R-:W-:Y:S01]  /*c750*/  CS2R R54, SRZ ;  /* 0x0000000000367805 */ /* 0x000fe2000001ff00 */
[----:B------:R-:W-:Y:S01]  /*c760*/  @!P0 IMAD.X R5, R9, 0x1, R34, P6 ;  /* 0x0000000109058824 */ /* 0x000fe200030e0622 */
[----:B------:R-:W-:Y:S02]  /*c770*/  CS2R R56, SRZ ;  /* 0x0000000000387805 */ /* 0x000fe4000001ff00 */
[----:B------:R-:W-:-:S02]  /*c780*/  CS2R R50, SRZ ;  /* 0x0000000000327805 */ /* 0x000fc4000001ff00 */
[-C--:B-1----:R-:W-:Y:S02]  /*c790*/  @!P5 IADD3 R6, P4, R8, R31.reuse, RZ ;  /* 0x0000001f0806d210 */ /* 0x082fe40007f9e0ff */
[----:B------:R-:W-:Y:S02]  /*c7a0*/  CS2R R52, SRZ ;  /* 0x0000000000347805 */ /* 0x000fe4000001ff00 */
[----:B------:R-:W-:Y:S02]  /*c7b0*/  @!P5 IADD3 R8, P6, R30, R31, RZ ;  /* 0x0000001f1e08d210 */ /* 0x000fe40007fde0ff */
[----:B------:R-:W-:Y:S02]  /*c7c0*/  CS2R R46, SRZ ;  /* 0x00000000002e7805 */ /* 0x000fe4000001ff00 */
[----:B------:R-:W-:Y:S02]  /*c7d0*/  CS2R R48, SRZ ;  /* 0x0000000000307805 */ /* 0x000fe4000001ff00 */
[----:B------:R-:W-:-:S02]  /*c7e0*/  CS2R R42, SRZ ;  /* 0x00000000002a7805 */ /* 0x000fc4000001ff00 */
[----:B------:R-:W-:Y:S02]  /*c7f0*/  CS2R R44, SRZ ;  /* 0x00000000002c7805 */ /* 0x000fe4000001ff00 */
[----:B------:R-:W-:Y:S02]  /*c800*/  CS2R R36, SRZ ;  /* 0x0000000000247805 */ /* 0x000fe4000001ff00 */
[----:B------:R-:W-:Y:S01]  /*c810*/  CS2R R34, SRZ ;  /* 0x0000000000227805 */ /* 0x000fe2000001ff00 */
[--C-:B------:R-:W-:Y:S01]  /*c820*/  @!P5 IMAD.X R7, R3, 0x1, R32.reuse, P4 ;  /* 0x000000010307d824 */ /* 0x100fe200020e0620 */
[----:B------:R1:W5:Y:S01]  /*c830*/  @!P3 LD.E.64 R54, desc[UR6][R28.64] ;  /* 0x000000061c36b980 */ /* 0x000362000c101b00 */
[----:B------:R-:W-:-:S03]  /*c840*/  @!P5 IMAD.X R9, R9, 0x1, R32, P6 ;  /* 0x000000010909d824 */ /* 0x000fc600030e0620 */
[----:B------:R1:W5:Y:S04]  /*c850*/  @!P3 LD.E.64 R56, desc[UR6][R26.64] ;  /* 0x000000061a38b980 */ /* 0x000368000c101b00 */
[----:B------:R1:W5:Y:S04]  /*c860*/  @!P2 LD.E.64 R50, desc[UR6][R24.64] ;  /* 0x000000061832a980 */ /* 0x000368000c101b00 */
[----:B------:R1:W5:Y:S04]  /*c870*/  @!P2 LD.E.64 R52, desc[UR6][R20.64] ;  /* 0x000000061434a980 */ /* 0x000368000c101b00 */
[----:B------:R1:W5:Y:S04]  /*c880*/  @!P1 LD.E.64 R46, desc[UR6][R14.64] ;  /* 0x000000060e2e9980 */ /* 0x000368000c101b00 */
[----:B------:R1:W5:Y:S04]  /*c890*/  @!P1 LD.E.64 R48, desc[UR6][R12.64] ;  /* 0x000000060c309980 */ /* 0x000368000c101b00 */
[----:B------:R1:W5:Y:S04]  /*c8a0*/  @!P0 LD.E.64 R42, desc[UR6][R10.64] ;  /* 0x000000060a2a8980 */ /* 0x000368000c101b00 */
[----:B------:R1:W5:Y:S04]  /*c8b0*/  @!P0 LD.E.64 R44, desc[UR6][R4.64] ;  /* 0x00000006042c8980 */ /* 0x000368000c101b00 */
[----:B------:R1:W5:Y:S04]  /*c8c0*/  @!P5 LD.E.64 R36, desc[UR6][R6.64] ;  /* 0x000000060624d980 */ /* 0x000368000c101b00 */
[----:B------:R1:W5:Y:S02]  /*c8d0*/  @!P5 LD.E.64 R34, desc[UR6][R8.64] ;  /* 0x000000060822d980 */ /* 0x000364000c101b00 */
.L_x_6047:
[----:B------:R-:W-:Y:S05]  /*c8e0*/  BSYNC B1 ;  /* 0x0000000000017941 */ /* 0x000fea0003800000 */
.L_x_6046:
[----:B-1---5:R-:W-:Y:S01]  /*c8f0*/  IMAD.MOV.U32 R3, RZ, RZ, R36 ;  /* 0x000000ffff037224 */ /* 0x022fe200078e0024 */
[----:B------:R-:W-:Y:S01]  /*c900*/  UMOV UR4, 0xffffffff ;  /* 0xffffffff00047882 */ /* 0x000fe20000000000 */
[----:B------:R-:W-:Y:S01]  /*c910*/  IMAD.MOV.U32 R4, RZ, RZ, R37 ;  /* 0x000000ffff047224 */ /* 0x000fe200078e0025 */
[----:B--23--:R-:W-:Y:S01]  /*c920*/  CS2R R8, SRZ ;  /* 0x0000000000087805 */ /* 0x00cfe2000001ff00 */
        /* <DEDUP_REMOVED lines=45> */
[----:B------:R-:W-:Y:S01]  /*cc00*/  PRMT R109, R6, 0x7610, R109 ;  /* 0x00007610066d7816 */ /* 0x000fe2000000006d */
[----:B------:R-:W-:Y:S06]  /*cc10*/  BRA.DIV UR4, `(.L_x_6048) ;  /* 0x000001b204a47947 */ /* 0x000fec000b800000 */
[----:B0-----:R-:W0:Y:S04]  /*cc20*/  SHFL.IDX PT, R0, R0, 0x1, 0x1c1f ;  /* 0x003c1f0000007f89 */ /* 0x001e2800000e0000 */
[----:B------:R-:W1:Y:S04]  /*cc30*/  SHFL.IDX PT, R65, R65, 0x1, 0x1c1f ;  /* 0x003c1f0041417f89 */ /* 0x000e6800000e0000 */
[----:B------:R-:W2:Y:S04]  /*cc40*/  SHFL.IDX PT, R63, R63, 0x1, 0x1c1f ;  /* 0x003c1f003f3f7f89 */ /* 0x000ea800000e0000 */
[----:B------:R-:W3:Y:S02]  /*cc50*/  SHFL.IDX PT, R62, R62, 0x1, 0x1c1f ;  /* 0x003c1f003e3e7f89 */ /* 0x000ee400000e0000 */
.L_x_6325:
[----:B------:R-:W-:Y:S01]  /*cc60*/  VIADD R64, R64, 0x40 ;  /* 0x0000004040407836 */ /* 0x000fe20000000000 */
[----:B------:R-:W-:Y:S01]  /*cc70*/  LOP3.LUT R3, R215, 0x18, R16, 0xf8, !PT ;  /* 0x00000018d7037812 */ /* 0x000fe200078ef810 */
[----:B------:R-:W-:Y:S01]  /*cc80*/  BSSY B1, `(.L_x_6049) ;  /* 0x000005b000017945 */ /* 0x000fe20003800000 */
[----:B------:R-:W-:Y:S02]  /*cc90*/  LOP3.LUT P0, RZ, R224, 0x4, RZ, 0xc0, !PT ;  /* 0x00000004e0ff7812 */ /* 0x000fe4000780c0ff */
[----:B------:R-:W-:Y:S02]  /*cca0*/  CS2R R12, SRZ ;  /* 0x00000000000c7805 */ /* 0x000fe4000001ff00 */
[----:B------:R-:W-:Y:S02]  /*ccb0*/  ISETP.GE.AND P1, PT, R64, R67, PT ;  /* 0x000000434000720c */ /* 0x000fe40003f26270 */
[----:B------:R-:W-:Y:S02]  /*ccc0*/  CS2R R20, SRZ ;  /* 0x0000000000147805 */ /* 0x000fe4000001ff00 */
[----:B------:R-:W-:-:S02]  /*ccd0*/  LOP3.LUT R4, R3, R216, RZ, 0x3c, !PT ;  /* 0x000000d803047212 */ /* 0x000fc400078e3cff */
[----:B------:R-:W-:Y:S02]  /*cce0*/  CS2R R26, SRZ ;  /* 0x00000000001a7805 */ /* 0x000fe4000001ff00 */
[----:B----4-:R-:W-:Y:S02]  /*ccf0*/  CS2R R30, SRZ ;  /* 0x00000000001e7805 */ /* 0x010fe4000001ff00 */
[----:B------:R-:W-:Y:S02]  /*cd00*/  CS2R R38, SRZ ;  /* 0x0000000000267805 */ /* 0x000fe4000001ff00 */
[----:B------:R-:W-:Y:S01]  /*cd10*/  CS2R R10, SRZ ;  /* 0x00000000000a7805 */ /* 0x000fe2000001ff00 */
[----:B------:R-:W-:Y:S01]  /*cd20*/  IMAD.IADD R3, R217, 0x1, R4 ;  /* 0x00000001d9037824 */ /* 0x000fe200078e0204 */
[----:B------:R-:W-:Y:S02]  /*cd30*/  CS2R R14, SRZ ;  /* 0x00000000000e7805 */ /* 0x000fe4000001ff00 */
[----:B------:R-:W-:-:S02]  /*cd40*/  CS2R R24, SRZ ;  /* 0x0000000000187805 */ /* 0x000fc4000001ff00 */
[----:B------:R-:W-:Y:S02]  /*cd50*/  CS2R R28, SRZ ;  /* 0x00000000001c7805 */ /* 0x000fe4000001ff00 */
[----:B------:R-:W-:Y:S01]  /*cd60*/  CS2R R32, SRZ ;  /* 0x0000000000207805 */ /* 0x000fe2000001ff00 */
[----:B------:R-:W-:Y:S01]  /*cd70*/  IMAD R3, R3, 0x2, R18 ;  /* 0x0000000203037824 */ /* 0x000fe200078e0212 */
[----:B------:R-:W-:Y:S01]  /*cd80*/  CS2R R40, SRZ ;  /* 0x0000000000287805 */ /* 0x000fe2000001ff00 */
[----:B------:R-:W-:Y:S06]  /*cd90*/  @P1 BRA `(.L_x_6050) ;  /* 0x0000000400241947 */ /* 0x000fec0003800000 */
[----:B------:R-:W-:Y:S01]  /*cda0*/  ULDC UR4, c[0x0][0x3f4] ;  /* 0x0000fd0000047ab9 */ /* 0x000fe20000000800 */
[----:B------:R-:W-:Y:S02]  /*cdb0*/  SHF.R.S32.HI R4, RZ, 0x1f, R211 ;  /* 0x0000001fff047819 */ /* 0x000fe400000114d3 */
[----:B------:R-:W-:Y:S02]  /*cdc0*/  CS2R R38, SRZ ;  /* 0x0000000000267805 */ /* 0x000fe4000001ff00 */
[----:B------:R-:W-:Y:S02]  /*cdd0*/  ISETP.GE.AND P4, PT, R211, UR4, PT ;  /* 0x00000004d3007c0c */ /* 0x000fe4000bf86270 */
[----:B------:R-:W-:Y:S02]  /*cde0*/  CS2R R40, SRZ ;  /* 0x0000000000287805 */ /* 0x000fe4000001ff00 */
[----:B------:R-:W-:Y:S01]  /*cdf0*/  ISETP.GE.AND P3, PT, R209, UR4, PT ;  /* 0x00000004d1007c0c */ /* 0x000fe2000bf66270 */
[----:B------:R-:W-:Y:S01]  /*ce00*/  ULDC.64 UR6, c[0x0][0x208] ;  /* 0x0000820000067ab9 */ /* 0x000fe20000000a00 */
[----:B------:R-:W-:-:S02]  /*ce10*/  ISETP.GE.AND P2, PT, R210, UR4, PT ;  /* 0x00000004d2007c0c */ /* 0x000fc4000bf46270 */
[----:B------:R-:W-:Y:S02]  /*ce20*/  ISETP.GE.AND P1, PT, R208, UR4, PT ;  /* 0x00000004d0007c0c */ /* 0x000fe4000bf26270 */
[----:B------:R-:W-:Y:S02]  /*ce30*/  SHF.R.S32.HI R6, RZ, 0x1f, R209 ;  /* 0x0000001fff067819 */ /* 0x000fe400000114d1 */
[----:B------:R-:W-:Y:S02]  /*ce40*/  SHF.R.S32.HI R7, RZ, 0x1f, R210 ;  /* 0x0000001fff077819 */ /* 0x000fe400000114d2 */
[----:B------:R-:W-:Y:S01]  /*ce50*/  SHF.R.S32.HI R9, RZ, 0x1f, R208 ;  /* 0x0000001fff097819 */ /* 0x000fe200000114d0 */
[C---:B------:R-:W-:Y:S01]  /*ce60*/  @!P4 IMAD.SHL.U32 R24, R211.reuse, 0x2, RZ ;  /* 0x00000002d318c824 */ /* 0x040fe200078e00ff */
[----:B------:R-:W-:Y:S01]  /*ce70*/  @!P4 SHF.L.U64.HI R4, R211, 0x1, R4 ;  /* 0x00000001d304c819 */ /* 0x000fe20000010204 */
[C---:B------:R-:W-:Y:S01]  /*ce80*/  @!P3 IMAD.SHL.U32 R14, R209.reuse, 0x2, RZ ;  /* 0x00000002d10eb824 */ /* 0x040fe200078e00ff */
[----:B------:R-:W-:Y:S01]  /*ce90*/  @!P3 SHF.L.U64.HI R5, R209, 0x1, R6 ;  /* 0x00000001d105b819 */ /* 0x000fe20000010206 */
[----:B------:R-:W-:Y:S01]  /*cea0*/  @!P2 IMAD.SHL.U32 R10, R210, 0x2, RZ ;  /* 0x00000002d20aa824 */ /* 0x000fe200078e00ff */
[----:B-1----:R-:W-:-:S02]  /*ceb0*/  @!P4 IADD3 R26, P5, R65, R24, RZ ;  /* 0x00000018411ac210 */ /* 0x002fc40007fbe0ff */
[----:B---3--:R-:W-:Y:S02]  /*cec0*/  @!P4 IADD3 R24, P6, R62, R24, RZ ;  /* 0x000000183e18c210 */ /* 0x008fe40007fde0ff */
[----:B------:R-:W-:Y:S01]  /*ced0*/  @!P2 SHF.L.U64.HI R6, R210, 0x1, R7 ;  /* 0x00000001d206a819 */ /* 0x000fe20000010207 */
[--C-:B0-----:R-:W-:Y:S01]  /*cee0*/  @!P4 IMAD.X R27, R0, 0x1, R4.reuse, P5 ;  /* 0x00000001001bc824 */ /* 0x101fe200028e0604 */
[-C--:B------:R-:W-:Y:S01]  /*cef0*/  @!P3 IADD3 R20, P5, R65, R14.reuse, RZ ;  /* 0x0000000e4114b210 */ /* 0x080fe20007fbe0ff */
[----:B--2---:R-:W-:Y:S01]  /*cf00*/  @!P4 IMAD.X R25, R63, 0x1, R4, P6 ;  /* 0x000000013f19c824 */ /* 0x004fe200030e0604 */
[----:B------:R-:W-:Y:S01]  /*cf10*/  @!P3 IADD3 R14, P6, R62, R14, RZ ;  /* 0x0000000e3e0eb210 */ /* 0x000fe20007fde0ff */
[C---:B------:R-:W-:Y:S01]  /*cf20*/  @!P1 IMAD.SHL.U32 R4, R208.reuse, 0x2, RZ ;  /* 0x00000002d0049824 */ /* 0x040fe200078e00ff */
[----:B------:R-:W-:Y:S01]  /*cf30*/  @!P1 SHF.L.U64.HI R7, R208, 0x1, R9 ;  /* 0x00000001d0079819 */ /* 0x000fe20000010209 */
[--C-:B------:R-:W-:Y:S01]  /*cf40*/  @!P3 IMAD.X R21, R0, 0x1, R5.reuse, P5 ;  /* 0x000000010015b824 */ /* 0x100fe200028e0605 */
[-C--:B------:R-:W-:Y:S01]  /*cf50*/  @!P2 IADD3 R12, P5, R65, R10.reuse, RZ ;  /* 0x0000000a410ca210 */ /* 0x080fe20007fbe0ff */
[----:B------:R-:W-:Y:S01]  /*cf60*/  @!P3 IMAD.X R15, R63, 0x1, R5, P6 ;  /* 0x000000013f0fb824 */ /* 0x000fe200030e0605 */
[----:B------:R-:W-:-:S02]  /*cf70*/  @!P2 IADD3 R10, P6, R62, R10, RZ ;  /* 0x0000000a3e0aa210 */ /* 0x000fc40007fde0ff */
[----:B------:R-:W-:Y:S01]  /*cf80*/  SHF.R.S32.HI R31, RZ, 0x1f, R212 ;  /* 0x0000001fff1f7819 */ /* 0x000fe200000114d4 */
        /* <DEDUP_REMOVED lines=8> */
[----:B------:R-:W-:Y:S02]  /*d010*/  @!P6 IMAD.MOV.U32 R28, RZ, RZ, R65 ;  /* 0x000000ffff1ce224 */ /* 0x000fe400078e0041 */
[----:B------:R-:W-:Y:S02]  /*d020*/  @!P6 IMAD.MOV.U32 R29, RZ, RZ, R0 ;  /* 0x000000ffff1de224 */ /* 0x000fe400078e0000 */
[----:B------:R-:W-:Y:S02]  /*d030*/  @!P6 IMAD.MOV.U32 R6, RZ, RZ, R62 ;  /* 0x000000ffff06e224 */ /* 0x000fe400078e003e */
[----:B------:R-:W-:Y:S02]  /*d040*/  @!P6 IMAD.MOV.U32 R7, RZ, RZ, R63 ;  /* 0x000000ffff07e224 */ /* 0x000fe400078e003f */
[----:B------:R-:W-:-:S04]  /*d050*/  @!P6 IMAD.WIDE R28, R196, 0x2, R28 ;  /* 0x00000002c41ce825 */ /* 0x000fc800078e021c */
[----:B------:R-:W-:Y:S01]  /*d060*/  @!P6 IMAD.WIDE R6, R196, 0x2, R6 ;  /* 0x00000002c406e825 */ /* 0x000fe200078e0206 */
[----:B------:R-:W5:Y:S03]  /*d070*/  @!P6 LD.E.64 R38, desc[UR6][R28.64] ;  /* 0x000000061c26e980 */ /* 0x000f66000c101b00 */
[C---:B------:R-:W-:Y:S01]  /*d080*/  @!P5 IMAD.SHL.U32 R30, R212.reuse, 0x2, RZ ;  /* 0x00000002d41ed824 */ /* 0x040fe200078e00ff */
[----:B------:R0:W5:Y:S01]  /*d090*/  @!P6 LD.E.64 R40, desc[UR6][R6.64] ;  /* 0x000000060628e980 */ /* 0x000162000c101b00 */
[----:B------:R-:W-:-:S03]  /*d0a0*/  @!P5 SHF.L.U64.HI R32, R212, 0x1, R31 ;  /* 0x00000001d420d819 */ /* 0x000fc6000001021f */
[----:B0-----:R-:W-:-:S05]  /*d0b0*/  @!P5 IADD3 R6, P6, R65, R30, RZ ;  /* 0x0000001e4106d210 */ /* 0x001fca0007fde0ff */
[----:B------:R-:W-:Y:S01]  /*d0c0*/  @!P5 IMAD.X R7, R0, 0x1, R32, P6 ;  /* 0x000000010007d824 */ /* 0x000fe200030e0620 */
[----:B------:R-:W-:Y:S02]  /*d0d0*/  @!P5 IADD3 R62, P6, R62, R30, RZ ;  /* 0x0000001e3e3ed210 */ /* 0x000fe40007fde0ff */
[----:B------:R-:W-:-:S06]  /*d0e0*/  CS2R R30, SRZ ;  /* 0x00000000001e7805 */ /* 0x000fcc000001ff00 */
[----:B------:R0:W5:Y:S01]  /*d0f0*/  @!P4 LD.E.64 R30, desc[UR6][R26.64] ;  /* 0x000000061a1ec980 */ /* 0x000162000c101b00 */
[----:B------:R-:W-:Y:S01]  /*d100*/  @!P5 IMAD.X R63, R63, 0x1, R32, P6 ;  /* 0x000000013f3fd824 */ /* 0x000fe200030e0620 */
[----:B------:R-:W-:Y:S02]  /*d110*/  CS2R R32, SRZ ;  /* 0x0000000000207805 */ /* 0x000fe4000001ff00 */
[----:B------:R-:W-:-:S04]  /*d120*/  CS2R R28, SRZ ;  /* 0x00000000001c7805 */ /* 0x000fc8000001ff00 */
[----:B------:R1:W5:Y:S01]  /*d130*/  @!P4 LD.E.64 R32, desc[UR6][R24.64] ;  /* 0x000000061820c980 */ /* 0x000362000c101b00 */
[----:B0-----:R-:W-:-:S03]  /*d140*/  CS2R R26, SRZ ;  /* 0x00000000001a7805 */ /* 0x001fc6000001ff00 */
[----:B------:R0:W5:Y:S04]  /*d150*/  @!P3 LD.E.64 R28, desc[UR6][R14.64] ;  /* 0x000000060e1cb980 */ /* 0x000168000c101b00 */
[----:B------:R2:W5:Y:S01]  /*d160*/  @!P3 LD.E.64 R26, desc[UR6][R20.64] ;  /* 0x00000006141ab980 */ /* 0x000562000c101b00 */
[----:B-1----:R-:W-:Y:S02]  /*d170*/  CS2R R24, SRZ ;  /* 0x0000000000187805 */ /* 0x002fe4000001ff00 */
[----:B0-----:R-:W-:-:S04]  /*d180*/  CS2R R14, SRZ ;  /* 0x00000000000e7805 */ /* 0x001fc8000001ff00 */
[----:B------:R0:W5:Y:S01]  /*d190*/  @!P2 LD.E.64 R24, desc[UR6][R10.64] ;  /* 0x000000060a18a980 */ /* 0x000162000c101b00 */
[----:B--2---:R-:W-:-:S03]  /*d1a0*/  CS2R R20, SRZ ;  /* 0x0000000000147805 */ /* 0x004fc6000001ff00 */
[----:B------:R-:W5:Y:S04]  /*d1b0*/  @!P1 LD.E.64 R14, desc[UR6][R4.64] ;  /* 0x00000006040e9980 */ /* 0x000f68000c101b00 */
[----:B------:R1:W5:Y:S01]  /*d1c0*/  @!P2 LD.E.64 R20, desc[UR6][R12.64] ;  /* 0x000000060c14a980 */ /* 0x000362000c101b00 */
[----:B0-----:R-:W-:-:S06]  /*d1d0*/  CS2R R10, SRZ ;  /* 0x00000000000a7805 */ /* 0x001fcc000001ff00 */
[----:B------:R-:W5:Y:S01]  /*d1e0*/  @!P5 LD.E.64 R10, desc[UR6][R62.64] ;  /* 0x000000063e0ad980 */ /* 0x000f62000c101b00 */
[----:B-1----:R-:W-:-:S06]  /*d1f0*/  CS2R R12, SRZ ;  /* 0x00000000000c7805 */ /* 0x002fcc000001ff00 */
[----:B------:R0:W5:Y:S02]  /*d200*/  @!P1 LD.E.64 R12, desc[UR6][R8.64] ;  /* 0x00000006080c9980 */ /* 0x000164000c101b00 */
[----:B0-----:R-:W-:-:S06]  /*d210*/  CS2R R8, SRZ ;  /* 0x0000000000087805 */ /* 0x001fcc000001ff00 */
[----:B------:R4:W5:Y:S02]  /*d220*/  @!P5 LD.E.64 R8, desc[UR6][R6.64] ;  /* 0x000000060608d980 */ /* 0x000964000c101b00 */
.L_x_6050:
[----:B------:R-:W-:Y:S05]  /*d230*/  BSYNC B1 ;  /* 0x0000000000017941 */ /* 0x000fea0003800000 */
.L_x_6049:
[----:B---3--:R-:W3:Y:S01]  /*d240*/  LDL R62, [R1+0x30] ;  /* 0x00003000013e7983 */ /* 0x008ee20000100800 */
[----:B-----5:R-:W-:Y:S01]  /*d250*/  IMAD.MOV.U32 R5, RZ, RZ, R8 ;  /* 0x000000ffff057224 */ /* 0x020fe200078e0008 */
[----:B------:R-:W-:Y:S01]  /*d260*/  VIADDMNMX R67, R67, -R220, 0x80, PT ;  /* 0x0000008043437446 */ /* 0x000fe200038009dc */
[C---:B----4-:R-:W-:Y:S01]  /*d270*/  VIADD R6, R3.reuse, 0x12400 ;  /* 0x0001240003067836 */ /* 0x050fe20000000000 */
[----:B------:R-:W-:Y:S01]  /*d280*/  BSSY B1, `(.L_x_6051) ;  /* 0x0000035000017945 */ /* 0x000fe20003800000 */
[----:B0-----:R-:W-:Y:S01]  /*d290*/  VIADD R0, R3, 0x12440 ;  /* 0x0001244003007836 */ /* 0x001fe20000000000 */
[----:B-1----:R-:W-:Y:S01]  /*d2a0*/  PRMT R65, R5, 0x7610, R65 ;  /* 0x0000761005417816 */ /* 0x002fe20000000041 */
[----:B------:R-:W-:Y:S01]  /*d2b0*/  IMAD.MOV.U32 R5, RZ, RZ, R9 ;  /* 0x000000ffff057224 */ /* 0x000fe200078e0009 */
[----:B------:R-:W-:Y:S01]  /*d2c0*/  ISETP.GE.AND P1, PT, R206, R67, PT ;  /* 0x00000043ce00720c */ /* 0x000fe20003f26270 */
[----:B------:R-:W-:Y:S02]  /*d2d0*/  @P0 VIADD R0, R6, 0xffffffc0 ;  /* 0xffffffc006000836 */ /* 0x000fe40000000000 */
[----:B------:R-:W-:Y:S01]  /*d2e0*/  IMAD.MOV.U32 R6, RZ, RZ, R12 ;  /* 0x000000ffff067224 */ /* 0x000fe200078e000c */
[----:B------:R-:W-:Y:S01]  /*d2f0*/  PRMT R64, R5, 0x7610, R64 ;  /* 0x0000761005407816 */ /* 0x000fe20000000040 */
[----:B------:R-:W-:-:S02]  /*d300*/  IMAD.MOV.U32 R7, RZ, RZ, R13 ;  /* 0x000000ffff077224 */ /* 0x000fc400078e000d */
[----:B------:R-:W-:Y:S01]  /*d310*/  IMAD.MOV.U32 R74, RZ, RZ, R14 ;  /* 0x000000ffff4a7224 */ /* 0x000fe200078e000e */
        /* <DEDUP_REMOVED lines=13> */
[----:B--2---:R-:W-:Y:S01]  /*d3f0*/  PRMT R63, R6, 0x7610, R63 ;  /* 0x00007610063f7816 */ /* 0x004fe2000000003f */
[----:B------:R-:W-:-:S05]  /*d400*/  IMAD.MOV.U32 R6, RZ, RZ, R24 ;  /* 0x000000ffff067224 */ /* 0x000fca00078e0018 */
[----:B------:R-:W-:Y:S01]  /*d410*/  PRMT R82, R6, 0x7610, R82 ;  /* 0x0000761006527816 */ /* 0x000fe20000000052 */
[----:B------:R-:W-:-:S05]  /*d420*/  IMAD.MOV.U32 R6, RZ, RZ, R29 ;  /* 0x000000ffff067224 */ /* 0x000fca00078e001d */
[----:B------:R-:W-:Y:S01]  /*d430*/  PRMT R91, R6, 0x7610, R91 ;  /* 0x00007610065b7816 */ /* 0x000fe2000000005b */
[----:B------:R-:W-:Y:S01]  /*d440*/  IMAD.MOV.U32 R6, RZ, RZ, R41 ;  /* 0x000000ffff067224 */ /* 0x000fe200078e0029 */
[----:B---3--:R-:W-:-:S04]  /*d450*/  LEA.HI R4, R62, R62, RZ, 0x1 ;  /* 0x0000003e3e047211 */ /* 0x008fc800078f08ff */
[----:B------:R-:W-:-:S05]  /*d460*/  LOP3.LUT R4, R4, 0xfffffffe, RZ, 0xc0, !PT ;  /* 0xfffffffe04047812 */ /* 0x000fca00078ec0ff */
[----:B------:R-:W-:Y:S02]  /*d470*/  IMAD.IADD R4, R62, 0x1, -R4 ;  /* 0x000000013e047824 */ /* 0x000fe400078e0a04 */
[----:B------:R-:W-:-:S03]  /*d480*/  IMAD.MOV.U32 R62, RZ, RZ, R26 ;  /* 0x000000ffff3e7224 */ /* 0x000fc600078e001a */
[----:B------:R-:W-:Y:S01]  /*d490*/  SHF.L.U32 R5, R4, 0x1f, RZ ;  /* 0x0000001f04057819 */ /* 0x000fe200000006ff */
[----:B------:R-:W-:Y:S01]  /*d4a0*/  IMAD.MOV.U32 R4, RZ, RZ, R27 ;  /* 0x000000ffff047224 */ /* 0x000fe200078e001b */
[----:B------:R-:W-:Y:S01]  /*d4b0*/  PRMT R88, R62, 0x7610, R88 ;  /* 0x000076103e587816 */ /* 0x000fe20000000058 */
[----:B------:R-:W-:Y:S01]  /*d4c0*/  IMAD.MOV.U32 R62, RZ, RZ, R38 ;  /* 0x000000ffff3e7224 */ /* 0x000fe200078e0026 */
[----:B------:R-:W0:Y:S02]  /*d4d0*/  SYNCS.PHASECHK.TRANS64.TRYWAIT P0, [R18+URZ+0x30800], R5 ;  /* 0x03080005120075a7 */ /* 0x000e24000800017f */
        /* <DEDUP_REMOVED lines=13> */
[----:B------:R-:W-:Y:S01]  /*d5b0*/  IMAD.MOV.U32 R4, RZ, RZ, R40 ;  /* 0x000000ffff047224 */ /* 0x000fe200078e0028 */
[----:B0-----:R-:W-:Y:S06]  /*d5c0*/  @!P0 BRA `(.L_x_6052) ;  /* 0x000001a800ac8947 */ /* 0x001fec0003800000 */
.L_x_6326:
[----:B------:R-:W-:Y:S05]  /*d5d0*/  BSYNC B1 ;  /* 0x0000000000017941 */ /* 0x000fea0003800000 */
.L_x_6051:
        /* <DEDUP_REMOVED lines=14> */
[----:B------:R-:W-:Y:S02]  /*d6c0*/  SHF.R.U32.HI R111, RZ, 0x10, R59 ;  /* 0x00000010ff6f7819 */ /* 0x000fe4000001163b */
[----:B------:R-:W-:Y:S02]  /*d6d0*/  SHF.R.U32.HI R110, RZ, 0x10, R61 ;  /* 0x00000010ff6e7819 */ /* 0x000fe4000001163d */
[----:B------:R-:W-:Y:S02]  /*d6e0*/  PRMT R111, R108, 0x5410, R111 ;  /* 0x000054106c6f7816 */ /* 0x000fe4000000006f */
[----:B------:R-:W-:Y:S02]  /*d6f0*/  SHF.R.U64 R113, R58, 0x10, R59 ;  /* 0x000000103a717819 */ /* 0x000fe4000000123b */
[----:B------:R-:W-:Y:S01]  /*d700*/  PRMT R108, R109, 0x5410, R110 ;  /* 0x000054106d6c7816 */ /* 0x000fe2000000006e */
[----:B------:R-:W-:Y:S01]  /*d710*/  IMAD.U32 R112, R111, 0x10000, RZ ;  /* 0x000100006f707824 */ /* 0x000fe200078e00ff */
[----:B------:R-:W-:-:S02]  /*d720*/  SHF.R.U64 R60, R60, 0x10, R61 ;  /* 0x000000103c3c7819 */ /* 0x000fc4000000123d */
[----:B------:R-:W-:Y:S01]  /*d730*/  PRMT R58, R66, 0x5432, R113 ;  /* 0x00005432423a7816 */ /* 0x000fe20000000071 */
[C---:B------:R-:W-:Y:S01]  /*d740*/  IMAD.U32 R113, R108.reuse, 0x10000, RZ ;  /* 0x000100006c717824 */ /* 0x040fe200078e00ff */
[----:B------:R-:W-:Y:S02]  /*d750*/  LOP3.LUT R114, R111, 0xffff0000, RZ, 0xc0, !PT ;  /* 0xffff00006f727812 */ /* 0x000fe400078ec0ff */
[----:B------:R-:W-:Y:S02]  /*d760*/  PRMT R60, R69, 0x5432, R60 ;  /* 0x00005432453c7816 */ /* 0x000fe4000000003c */
[----:B------:R-:W-:Y:S02]  /*d770*/  LOP3.LUT R108, R108, 0xffff0000, RZ, 0xc0, !PT ;  /* 0xffff00006c6c7812 */ /* 0x000fe400078ec0ff */
[C---:B0-----:R-:W-:Y:S01]  /*d780*/  LOP3.LUT R61, R6.reuse, 0xffff0000, RZ, 0xc0, !PT ;  /* 0xffff0000063d7812 */ /* 0x041fe200078ec0ff */
[----:B------:R-:W-:Y:S01]  /*d790*/  IMAD.U32 R110, R6, 0x10000, RZ ;  /* 0x00010000066e7824 */ /* 0x000fe200078e00ff */
[C---:B------:R-:W-:Y:S01]  /*d7a0*/  LOP3.LUT R109, R7.reuse, 0xffff0000, RZ, 0xc0, !PT ;  /* 0xffff0000076d7812 */ /* 0x040fe200078ec0ff */
[----:B------:R-:W-:Y:S01]  /*d7b0*/  IMAD.U32 R59, R7, 0x10000, RZ ;  /* 0x00010000073b7824 */ /* 0x000fe200078e00ff */
[C---:B------:R-:W-:Y:S01]  /*d7c0*/  LOP3.LUT R7, R4.reuse, 0xffff0000, RZ, 0xc0, !PT ;  /* 0xffff000004077812 */ /* 0x040fe200078ec0ff */
[----:B------:R-:W-:Y:S01]  /*d7d0*/  FMUL.FTZ R111, R61, R113 ;  /* 0x000000713d6f7220 */ /* 0x000fe20000410000 */
[----:B------:R-:W-:-:S02]  /*d7e0*/  IMAD.U32 R6, R4, 0x10000, RZ ;  /* 0x0001000004067824 */ /* 0x000fc400078e00ff */
[-C--:B------:R-:W-:Y:S01]  /*d7f0*/  FMUL.FTZ R116, R61, R112.reuse ;  /* 0x000000703d747220 */ /* 0x080fe20000410000 */
[C---:B------:R-:W-:Y:S01]  /*d800*/  IMAD.U32 R4, R5.reuse, 0x10000, RZ ;  /* 0x0001000005047824 */ /* 0x040fe200078e00ff */
[----:B------:R-:W-:Y:S01]  /*d810*/  LOP3.LUT R61, R5, 0xffff0000, RZ, 0xc0, !PT ;  /* 0xffff0000053d7812 */ /* 0x000fe200078ec0ff */
[----:B------:R-:W-:Y:S01]  /*d820*/  FFMA.FTZ R5, R110, R112, -R111 ;  /* 0x000000706e057223 */ /* 0x000fe2000001086f */
[C---:B------:R-:W-:Y:S01]  /*d830*/  FMUL.FTZ R118, R109.reuse, R108 ;  /* 0x0000006c6d767220 */ /* 0x040fe20000410000 */
[-C--:B------:R-:W-:Y:S01]  /*d840*/  FMUL.FTZ R112, R109, R114.reuse ;  /* 0x000000726d707220 */ /* 0x080fe20000410000 */
[C---:B------:R-:W-:Y:S01]  /*d850*/  IMAD.U32 R111, R60.reuse, 0x10000, RZ ;  /* 0x000100003c6f7824 */ /* 0x040fe200078e00ff */
[----:B------:R-:W-:Y:S01]  /*d860*/  LOP3.LUT R60, R60, 0xffff0000, RZ, 0xc0, !PT ;  /* 0xffff00003c3c7812 */ /* 0x000fe200078ec0ff */
[C---:B------:R-:W-:Y:S01]  /*d870*/  IMAD.U32 R109, R58.reuse, 0x10000, RZ ;  /* 0x000100003a6d7824 */ /* 0x040fe200078e00ff */
        /* <DEDUP_REMOVED lines=17> */
.L_x_6056:
[----:B------:R-:W-:Y:S05]  /*d990*/  BSYNC B2 ;  /* 0x0000000000027941 */ /* 0x000fea0003800000 */
.L_x_6055:
[----:B------:R-:W-:Y:S04]  /*d9a0*/  BSSY B2, `(.L_x_6057) ;  /* 0x0000030000027945 */ /* 0x000fe80003800000 */
[----:B------:R-:W-:Y:S05]  /*d9b0*/  @P1 BRA `(.L_x_6058) ;  /* 0x0000000000b81947 */ /* 0x000fea0003800000 */
[----:B0-----:R-:W0:Y:S01]  /*d9c0*/  LDS.128 R4, [R0] ;  /* 0x0000000000047984 */ /* 0x001e220000000c00 */
        /* <DEDUP_REMOVED lines=15> */
[----:B------:R-:W-:Y:S01]  /*dac0*/  IMAD.U32 R56, R7, 0x10000, RZ ;  /* 0x0001000007387824 */ /* 0x000fe200078e00ff */
[C---:B------:R-:W-:Y:S01]  /*dad0*/  LOP3.LUT R7, R4.reuse, 0xffff0000, RZ, 0xc0, !PT ;  /* 0xffff000004077812 */ /* 0x040fe200078ec0ff */
[C---:B------:R-:W-:Y:S01]  /*dae0*/  FMUL.FTZ R61, R55.reuse, R59 ;  /* 0x0000003b373d7220 */ /* 0x040fe20000410000 */
[----:B------:R-:W-:Y:S01]  /*daf0*/  FMUL.FTZ R60, R55, R58 ;  /* 0x0000003a373c7220 */ /* 0x000fe20000410000 */
[C---:B------:R-:W-:Y:S01]  /*db00*/  FMUL.FTZ R55, R57.reuse, R102 ;  /* 0x0000006639377220 */ /* 0x040fe20000410000 */
[----:B------:R-:W-:Y:S01]  /*db10*/  FMUL.FTZ R57, R57, R100 ;  /* 0x0000006439397220 */ /* 0x000fe20000410000 */
[----:B------:R-:W-:-:S02]  /*db20*/  IMAD.U32 R6, R4, 0x10000, RZ ;  /* 0x0001000004067824 */ /* 0x000fc400078e00ff */
[C---:B------:R-:W-:Y:S01]  /*db30*/  FFMA.FTZ R61, R54.reuse, R58, -R61 ;  /* 0x0000003a363d7223 */ /* 0x040fe2000001083d */
[----:B------:R-:W-:Y:S01]  /*db40*/  FFMA.FTZ R60, R54, R59, R60 ;  /* 0x0000003b363c7223 */ /* 0x000fe2000001003c */
[C---:B------:R-:W-:Y:S01]  /*db50*/  FFMA.FTZ R100, R56.reuse, R100, -R55 ;  /* 0x0000006438647223 */ /* 0x040fe20000010837 */
        /* <DEDUP_REMOVED lines=20> */
.L_x_6058:
[----:B------:R-:W-:Y:S05]  /*dca0*/  BSYNC B2 ;  /* 0x0000000000027941 */ /* 0x000fea0003800000 */
.L_x_6057:
        /* <DEDUP_REMOVED lines=48> */
.L_x_6060:
[----:B------:R-:W-:Y:S05]  /*dfb0*/  BSYNC B2 ;  /* 0x0000000000027941 */ /* 0x000fea0003800000 */
.L_x_6059:
        /* <DEDUP_REMOVED lines=10> */
[C---:B------:R-:W-:Y:S01]  /*e060*/  IMAD.U32 R50, R84.reuse, 0x10000, RZ ;  /* 0x0001000054327824 */ /* 0x040fe200078e00ff */
        /* <DEDUP_REMOVED lines=9> */
[----:B------:R-:W-:Y:S01]  /*e100*/  FMUL.FTZ R53, R47, R51 ;  /* 0x000000332f357220 */ /* 0x000fe20000410000 */
[C---:B------:R-:W-:Y:S01]  /*e110*/  FMUL.FTZ R47, R49.reuse, R87 ;  /* 0x00000057312f7220 */ /* 0x040fe20000410000 */
[----:B------:R-:W-:Y:S02]  /*e120*/  IMAD.U32 R6, R4, 0x10000, RZ ;  /* 0x0001000004067824 */ /* 0x000fe400078e00ff */
[C---:B------:R-:W-:Y:S01]  /*e130*/  FFMA.FTZ R55, R46.reuse, R51, R54 ;  /* 0x000000332e377223 */ /* 0x040fe20000010036 */
[----:B------:R-:W-:Y:S01]  /*e140*/  FMUL.FTZ R51, R49, R84 ;  /* 0x0000005431337220 */ /* 0x000fe20000410000 */
        /* <DEDUP_REMOVED lines=23> */
.L_x_6062:
[----:B------:R-:W-:Y:S05]  /*e2c0*/  BSYNC B2 ;  /* 0x0000000000027941 */ /* 0x000fea0003800000 */
.L_x_6061:
[----:B------:R-:W-:Y:S04]  /*e2d0*/  BSSY B2, `(.L_x_6063) ;  /* 0x0000030000027945 */ /* 0x000fe80003800000 */
[----:B------:R-:W-:Y:S05]  /*e2e0*/  @P4 BRA `(.L_x_6064) ;  /* 0x0000000000b84947 */ /* 0x000fea0003800000 */
[----:B0123--:R-:W0:Y:S01]  /*e2f0*/  LDS.128 R4, [R3+0x1a400] ;  /* 0x01a4000003047984 */ /* 0x00fe220000000c00 */
        /* <DEDUP_REMOVED lines=45> */
.L_x_6064:
[----:B------:R-:W-:Y:S05]  /*e5d0*/  BSYNC B2 ;  /* 0x0000000000027941 */ /* 0x000fea0003800000 */
.L_x_6063:
        /* <DEDUP_REMOVED lines=47> */
.L_x_6054:
[----:B------:R-:W-:Y:S05]  /*e8d0*/  BSYNC B1 ;  /* 0x0000000000017941 */ /* 0x000fea0003800000 */
.L_x_6053:
        /* <DEDUP_REMOVED lines=58> */
.L_x_6067:
[----:B------:R-:W-:Y:S05]  /*ec80*/  BSYNC B1 ;  /* 0x0000000000017941 */ /* 0x000fea0003800000 */
.L_x_6066:
[----:B------:R-:W-:Y:S04]  /*ec90*/  BSSY B1, `(.L_x_6068) ;  /* 0x0000030000017945 */ /* 0x000fe80003800000 */
[----:B------:R-:W-:Y:S05]  /*eca0*/  @P1 BRA `(.L_x_6069) ;  /* 0x0000000000b81947 */ /* 0x000fea0003800000 */
[----:B0-----:R-:W0:Y:S01]  /*ecb0*/  LDS.128 R4, [R0+0x2000] ;  /* 0x0020000000047984 */ /* 0x001e220000000c00 */
        /* <DEDUP_REMOVED lines=45> */
.L_x_6069:
[----:B------:R-:W-:Y:S05]  /*ef90*/  BSYNC B1 ;  /* 0x0000000000017941 */ /* 0x000fea0003800000 */
.L_x_6068:
        /* <DEDUP_REMOVED lines=48> */
.L_x_6071:
[----:B------:R-:W-:Y:S05]  /*f2a0*/  BSYNC B1 ;  /* 0x0000000000017941 */ /* 0x000fea0003800000 */
.L_x_6070:
        /* <DEDUP_REMOVED lines=48> */
.L_x_6073:
[----:B------:R-:W-:Y:S05]  /*f5b0*/  BSYNC B1 ;  /* 0x0000000000017941 */ /* 0x000fea0003800000 */
.L_x_6072:
        /* <DEDUP_REMOVED lines=48> */
.L_x_6075:
[----:B------:R-:W-:Y:S05]  /*f8c0*/  BSYNC B1 ;  /* 0x0000000000017941 */ /* 0x000fea0003800000 */
.L_x_6074:
        /* <DEDUP_REMOVED lines=9> */
[----:B------:R-:W-:Y:S01]  /*f960*/  IMAD.U32 R12, R62, 0x10000, RZ ;  /* 0x000100003e0c7824 */ /* 0x000fe200078e00ff */
[----:B------:R-:W-:Y:S01]  /*f970*/  PRMT R63, R63, 0x5410, R8 ;  /* 0x000054103f3f7816 */ /* 0x000fe20000000008 */
[----:B------:R-:W-:Y:S01]  /*f980*/  IMAD.U32 R11, R64, 0x10000, RZ ;  /* 0x00010000400b7824 */ /* 0x000fe200078e00ff */
[----:B------:R-:W-:Y:S02]  /*f990*/  LOP3.LUT R62, R62, 0xffff0000, RZ, 0xc0, !PT ;  /* 0xffff00003e3e7812 */ /* 0x000fe400078ec0ff */
[----:B------:R-:W-:Y:S02]  /*f9a0*/  LOP3.LUT R64, R64, 0xffff0000, RZ, 0xc0, !PT ;  /* 0xffff000040407812 */ /* 0x000fe400078ec0ff */
[C---:B0-----:R-:W-:Y:S01]  /*f9b0*/  LOP3.LUT R9, R6.reuse, 0xffff0000, RZ, 0xc0, !PT ;  /* 0xffff000006097812 */ /* 0x041fe200078ec0ff */
[C---:B------:R-:W-:Y:S01]  /*f9c0*/  IMAD.U32 R10, R7.reuse, 0x10000, RZ ;  /* 0x00010000070a7824 */ /* 0x040fe200078e00ff */
[----:B------:R-:W-:Y:S01]  /*f9d0*/  LOP3.LUT R7, R7, 0xffff0000, RZ, 0xc0, !PT ;  /* 0xffff000007077812 */ /* 0x000fe200078ec0ff */
[----:B------:R-:W-:-:S02]  /*f9e0*/  IMAD.U32 R8, R6, 0x10000, RZ ;  /* 0x0001000006087824 */ /* 0x000fc400078e00ff */
[C---:B------:R-:W-:Y:S01]  /*f9f0*/  FMUL.FTZ R13, R9.reuse, R12 ;  /* 0x0000000c090d7220 */ /* 0x040fe20000410000 */
[-C--:B------:R-:W-:Y:S01]  /*fa00*/  FMUL.FTZ R9, R9, R11.reuse ;  /* 0x0000000b09097220 */ /* 0x080fe20000410000 */
[C---:B------:R-:W-:Y:S01]  /*fa10*/  FMUL.FTZ R15, R7.reuse, R62 ;  /* 0x0000003e070f7220 */ /* 0x040fe20000410000 */
[----:B------:R-:W-:Y:S02]  /*fa20*/  IMAD.U32 R3, R4, 0x10000, RZ ;  /* 0x0001000004037824 */ /* 0x000fe400078e00ff */
        /* <DEDUP_REMOVED lines=26> */
.L_x_6044:
[----:B------:R-:W0:Y:S01]  /*fbd0*/  LDC R28, c[0x0][0x448] ;  /* 0x00011200ff1c7b82 */ /* 0x000e220000000800 */
[----:B------:R-:W-:Y:S01]  /*fbe0*/  LEA.HI R33, R33, R30, RZ, 0x2 ;  /* 0x0000001e21217211 */ /* 0x000fe200078f10ff */
[----:B------:R-:W-:Y:S01]  /*fbf0*/  ULDC.64 UR4, c[0x0][0x3f8] ;  /* 0x0000fe0000047ab9 */ /* 0x000fe20000000a00 */
[----:B------:R-:W-:Y:S01]  /*fc00*/  ULDC.64 UR6, c[0x0][0x408] ;  /* 0x0001020000067ab9 */ /* 0x000fe20000000a00 */
[----:B------:R-:W-:Y:S01]  /*fc10*/  IMAD.MOV.U32 R6, RZ, RZ, R26 ;  /* 0x000000ffff067224 */ /* 0x000fe200078e001a */
[----:B------:R-:W-:Y:S01]  /*fc20*/  LOP3.LUT R33, R33, 0xfffffffc, RZ, 0xc0, !PT ;  /* 0xfffffffc21217812 */ /* 0x000fe200078ec0ff */
[----:B------:R-:W-:-:S04]  /*fc30*/  IMAD.MOV.U32 R7, RZ, RZ, R31 ;  /* 0x000000ffff077224 */ /* 0x000fc800078e001f */
[----:B------:R-:W-:-:S04]  /*fc40*/  IMAD.IADD R0, R30, 0x1, -R33 ;  /* 0x000000011e007824 */ /* 0x000fc800078e0a21 */
[----:B------:R-:W-:Y:S01]  /*fc50*/  IMAD R3, R0, 0x40, R64 ;  /* 0x0000004000037824 */ /* 0x000fe200078e0240 */
        /* <DEDUP_REMOVED lines=11> */
[----:B------:R-:W-:-:S04]  /*fd10*/  IMAD.WIDE.U32 R4, R3, UR4, R4 ;  /* 0x0000000403047c25 */ /* 0x000fc8000f8e0004 */
[C---:B------:R-:W-:Y:S01]  /*fd20*/  IMAD R21, R3.reuse, UR5, R10 ;  /* 0x0000000503157c24 */ /* 0x040fe2000f8e020a */
[----:B------:R-:W-:Y:S01]  /*fd30*/  ULDC.64 UR4, c[0x0][0x3e8] ;  /* 0x0000fa0000047ab9 */ /* 0x000fe20000000a00 */
        /* <DEDUP_REMOVED lines=10> */
[----:B------:R0:W1:Y:S04]  /*fde0*/  SHFL.IDX PT, R5, R21, RZ, 0x1c1f ;  /* 0x001c1fff15057589 */ /* 0x00006800000e0000 */
[----:B------:R0:W2:Y:S04]  /*fdf0*/  SHFL.IDX PT, R4, R20, RZ, 0x1c1f ;  /* 0x001c1fff14047589 */ /* 0x0000a800000e0000 */
[----:B------:R0:W3:Y:S04]  /*fe00*/  SHFL.IDX PT, R7, R61, RZ, 0x1c1f ;  /* 0x001c1fff3d077589 */ /* 0x0000e800000e0000 */
[----:B------:R0:W4:Y:S02]  /*fe10*/  SHFL.IDX PT, R8, R3, RZ, 0x1c1f ;  /* 0x001c1fff03087589 */ /* 0x00012400000e0000 */
.L_x_6332:
        /* <DEDUP_REMOVED lines=17> */
[----:B--2---:R-:W-:Y:S01]  /*ff30*/  IMAD.MOV.U32 R12, RZ, RZ, R4 ;  /* 0x000000ffff0c7224 */ /* 0x004fe200078e0004 */
[----:B------:R-:W-:Y:S01]  /*ff40*/  ISETP.GE.AND P2, PT, R16, UR4, PT ;  /* 0x0000000410007c0c */ /* 0x000fe2000bf46270 */
[----:B-1----:R-:W-:Y:S01]  /*ff50*/  IMAD.MOV.U32 R13, RZ, RZ, R5 ;  /* 0x000000ffff0d7224 */ /* 0x002fe200078e0005 */
[----:B------:R-:W-:Y:S02]  /*ff60*/  ISETP.GE.AND P3, PT, R195, UR4, PT ;  /* 0x00000004c3007c0c */ /* 0x000fe4000bf66270 */
[----:B------:R-:W-:Y:S02]  /*ff70*/  CS2R R28, SRZ ;  /* 0x00000000001c7805 */ /* 0x000fe4000001ff00 */
[----:B------:R-:W-:Y:S02]  /*ff80*/  ISETP.GE.AND P4, PT, R194, UR4, PT ;  /* 0x00000004c2007c0c */ /* 0x000fe4000bf86270 */
[----:B------:R-:W-:-:S02]  /*ff90*/  CS2R R30, SRZ ;  /* 0x00000000001e7805 */ /* 0x000fc4000001ff00 */
[----:B------:R-:W-:Y:S02]  /*ffa0*/  CS2R R40, SRZ ;  /* 0x0000000000287805 */ /* 0x000fe4000001ff00 */
[----:B------:R-:W-:Y:S02]  /*ffb0*/  CS2R R42, SRZ ;  /* 0x00000000002a7805 */ /* 0x000fe4000001ff00 */
[----:B------:R-:W-:Y:S01]  /*ffc0*/  CS2R R26, SRZ ;  /* 0x00000000001a7805 */ /* 0x000fe2000001ff00 */
[----:B------:R-:W-:Y:S01]  /*ffd0*/  ULDC.64 UR6, c[0x0][0x208] ;  /* 0x0000820000067ab9 */ /* 0x000fe20000000a00 */
[C---:B------:R-:W-:Y:S01]  /*ffe0*/  @!P2 IMAD.SHL.U32 R9, R16.reuse, 0x2, RZ ;  /* 0x000000021009a824 */ /* 0x040fe200078e00ff */
[----:B------:R-:W-:Y:S01]  /*fff0*/  @!P2 SHF.L.U64.HI R32, R16, 0x1, R17 ;  /* 0x000000011020a819 */ /* 0x000fe20000010211 */
[----:B------:R-:W-:Y:S02]  /*10000*/  @!P3 IMAD.SHL.U32 R15, R200, 0x8, RZ ;  /* 0x00000008c80fb824 */ /* 0x000fe400078e00ff */
[----:B------:R-:W-:Y:S01]  /*10010*/  @!P4 IMAD.SHL.U32 R25, R201, 0x8, RZ ;  /* 0x00000008c919c824 */ /* 0x000fe200078e00ff */
[-C--:B------:R-:W-:Y:S01]  /*10020*/  @!P2 IADD3 R4, P0, R4, R9.reuse, RZ ;  /* 0x000000090404a210 */ /* 0x080fe20007f1e0ff */
[----:B------:R-:W-:Y:S01]  /*10030*/  @!P3 IMAD.WIDE R10, R15, 0x2, R12 ;  /* 0x000000020f0ab825 */ /* 0x000fe200078e020c */
[----:B----4-:R-:W-:-:S03]  /*10040*/  @!P2 IADD3 R6, P1, R8, R9, RZ ;  /* 0x000000090806a210 */ /* 0x010fc60007f3e0ff */
[----:B---3--:R-:W-:Y:S01]  /*10050*/  IMAD.MOV.U32 R9, RZ, RZ, R7 ;  /* 0x000000ffff097224 */ /* 0x008fe200078e0007 */
[----:B------:R-:W-:Y:S01]  /*10060*/  CS2R R36, SRZ ;  /* 0x0000000000247805 */ /* 0x000fe2000001ff00 */
[----:B------:R-:W-:Y:S01]  /*10070*/  @!P4 IMAD.WIDE R12, R25, 0x2, R12 ;  /* 0x00000002190cc825 */ /* 0x000fe200078e020c */
[----:B------:R-:W-:Y:S02]  /*10080*/  CS2R R38, SRZ ;  /* 0x0000000000267805 */ /* 0x000fe4000001ff00 */
[----:B------:R-:W-:Y:S02]  /*10090*/  CS2R R34, SRZ ;  /* 0x0000000000227805 */ /* 0x000fe4000001ff00 */
[----:B------:R-:W-:Y:S01]  /*100a0*/  CS2R R44, SRZ ;  /* 0x00000000002c7805 */ /* 0x000fe2000001ff00 */
[--C-:B------:R-:W-:Y:S01]  /*100b0*/  @!P3 IMAD.WIDE R14, R15, 0x2, R8.reuse ;  /* 0x000000020f0eb825 */ /* 0x100fe200078e0208 */
[----:B------:R-:W-:Y:S01]  /*100c0*/  CS2R R46, SRZ ;  /* 0x00000000002e7805 */ /* 0x000fe2000001ff00 */
[----:B------:R1:W5:Y:S02]  /*100d0*/  @!P3 LD.E.128 R28, desc[UR6][R10.64] ;  /* 0x000000060a1cb980 */ /* 0x000364000c101d00 */
[----:B------:R-:W-:Y:S01]  /*100e0*/  @!P4 IMAD.WIDE R8, R25, 0x2, R8 ;  /* 0x000000021908c825 */ /* 0x000fe200078e0208 */
[----:B------:R-:W-:Y:S01]  /*100f0*/  CS2R R24, SRZ ;  /* 0x0000000000187805 */ /* 0x000fe2000001ff00 */
[----:B------:R1:W5:Y:S02]  /*10100*/  @!P3 LD.E.128 R40, desc[UR6][R14.64] ;  /* 0x000000060e28b980 */ /* 0x000364000c101d00 */
[----:B------:R-:W-:-:S02]  /*10110*/  @!P2 IMAD.X R5, R5, 0x1, R32, P0 ;  /* 0x000000010505a824 */ /* 0x000fc400000e0620 */
[----:B------:R-:W-:Y:S01]  /*10120*/  @!P2 IMAD.X R7, R7, 0x1, R32, P1 ;  /* 0x000000010707a824 */ /* 0x000fe200008e0620 */
[----:B------:R-:W-:Y:S01]  /*10130*/  CS2R R32, SRZ ;  /* 0x0000000000207805 */ /* 0x000fe2000001ff00 */
[----:B------:R1:W5:Y:S04]  /*10140*/  @!P4 LD.E.128 R24, desc[UR6][R12.64] ;  /* 0x000000060c18c980 */ /* 0x000368000c101d00 */
[----:B------:R1:W5:Y:S04]  /*10150*/  @!P4 LD.E.128 R36, desc[UR6][R8.64] ;  /* 0x000000060824c980 */ /* 0x000368000c101d00 */
[----:B------:R1:W5:Y:S04]  /*10160*/  @!P2 LD.E.128 R32, desc[UR6][R4.64] ;  /* 0x000000060420a980 */ /* 0x000368000c101d00 */
[----:B------:R1:W5:Y:S02]  /*10170*/  @!P2 LD.E.128 R44, desc[UR6][R6.64] ;  /* 0x00000006062ca980 */ /* 0x000364000c101d00 */
.L_x_6078:
[----:B------:R-:W-:Y:S05]  /*10180*/  BSYNC B1 ;  /* 0x0000000000017941 */ /* 0x000fea0003800000 */
.L_x_6077:
[----:B-12--5:R-:W-:Y:S01]  /*10190*/  IMAD.MOV.U32 R4, RZ, RZ, R44 ;  /* 0x000000ffff047224 */ /* 0x026fe200078e002c */
[----:B------:R-:W-:Y:S01]  /*101a0*/  UMOV UR4, 0xffffffff ;  /* 0xffffffff00047882 */ /* 0x000fe20000000000 */
[----:B------:R-:W-:Y:S02]  /*101b0*/  IMAD.MOV.U32 R5, RZ, RZ, R45 ;  /* 0x000000ffff057224 */ /* 0x000fe400078e002d */
[----:B------:R-:W-:Y:S01]  /*101c0*/  IMAD.MOV.U32 R6, RZ, RZ, R46 ;  /* 0x000000ffff067224 */ /* 0x000fe200078e002e */
[----:B------:R-:W-:Y:S01]  /*101d0*/  PRMT R69, R69, 0x5410, R4 ;  /* 0x0000541045457816 */ /* 0x000fe20000000004 */
[----:B---3--:R-:W-:Y:S01]  /*101e0*/  IMAD.MOV.U32 R7, RZ, RZ, R47 ;  /* 0x000000ffff077224 */ /* 0x008fe200078e002f */
        /* <DEDUP_REMOVED lines=45> */
[----:B0-----:R-:W0:Y:S04]  /*104c0*/  SHFL.IDX PT, R21, R21, 0x1, 0x1c1f ;  /* 0x003c1f0015157f89 */ /* 0x001e2800000e0000 */
[----:B------:R-:W1:Y:S04]  /*104d0*/  SHFL.IDX PT, R20, R20, 0x1, 0x1c1f ;  /* 0x003c1f0014147f89 */ /* 0x000e6800000e0000 */
[----:B------:R-:W2:Y:S04]  /*104e0*/  SHFL.IDX PT, R61, R61, 0x1, 0x1c1f ;  /* 0x003c1f003d3d7f89 */ /* 0x000ea800000e0000 */
[----:B------:R3:W0:Y:S02]  /*104f0*/  SHFL.IDX PT, R62, R3, 0x1, 0x1c1f ;  /* 0x003c1f00033e7f89 */ /* 0x00062400000e0000 */
.L_x_6338:
[----:B------:R-:W-:Y:S01]  /*10500*/  VIADD R64, R64, 0x40 ;  /* 0x0000004040407836 */ /* 0x000fe20000000000 */
[----:B------:R-:W-:Y:S01]  /*10510*/  BSSY B1, `(.L_x_6080) ;  /* 0x0000035000017945 */ /* 0x000fe20003800000 */
[----:B------:R-:W-:Y:S02]  /*10520*/  CS2R R6, SRZ ;  /* 0x0000000000067805 */ /* 0x000fe4000001ff00 */
[----:B----4-:R-:W-:Y:S02]  /*10530*/  CS2R R8, SRZ ;  /* 0x0000000000087805 */ /* 0x010fe4000001ff00 */
        /* <DEDUP_REMOVED lines=11> */
[----:B------:R-:W-:Y:S01]  /*105f0*/  ULDC UR4, c[0x0][0x3f4] ;  /* 0x0000fd0000047ab9 */ /* 0x000fe20000000800 */
[----:B-1----:R-:W-:Y:S01]  /*10600*/  IMAD.MOV.U32 R6, RZ, RZ, R20 ;  /* 0x000000ffff067224 */ /* 0x002fe200078e0014 */
[----:B------:R-:W-:Y:S01]  /*10610*/  ISETP.GE.AND P2, PT, R16, UR4, PT ;  /* 0x0000000410007c0c */ /* 0x000fe2000bf46270 */
[----:B0-----:R-:W-:Y:S01]  /*10620*/  IMAD.MOV.U32 R7, RZ, RZ, R21 ;  /* 0x000000ffff077224 */ /* 0x001fe200078e0015 */
[----:B------:R-:W-:Y:S01]  /*10630*/  ISETP.GE.AND P3, PT, R195, UR4, PT ;  /* 0x00000004c3007c0c */ /* 0x000fe2000bf66270 */
[----:B------:R-:W-:Y:S01]  /*10640*/  IMAD.MOV.U32 R8, RZ, RZ, R62 ;  /* 0x000000ffff087224 */ /* 0x000fe200078e003e */
[----:B------:R-:W-:Y:S01]  /*10650*/  ISETP.GE.AND P4, PT, R194, UR4, PT ;  /* 0x00000004c2007c0c */ /* 0x000fe2000bf86270 */
[----:B--2---:R-:W-:Y:S01]  /*10660*/  IMAD.MOV.U32 R9, RZ, RZ, R61 ;  /* 0x000000ffff097224 */ /* 0x004fe200078e003d */
[----:B------:R-:W-:Y:S02]  /*10670*/  CS2R R52, SRZ ;  /* 0x0000000000347805 */ /* 0x000fe4000001ff00 */
[----:B------:R-:W-:-:S02]  /*10680*/  CS2R R54, SRZ ;  /* 0x0000000000367805 */ /* 0x000fc4000001ff00 */
[----:B------:R-:W-:Y:S02]  /*10690*/  CS2R R10, SRZ ;  /* 0x00000000000a7805 */ /* 0x000fe4000001ff00 */
[----:B------:R-:W-:Y:S02]  /*106a0*/  CS2R R56, SRZ ;  /* 0x0000000000387805 */ /* 0x000fe4000001ff00 */
[----:B------:R-:W-:Y:S01]  /*106b0*/  CS2R R58, SRZ ;  /* 0x00000000003a7805 */ /* 0x000fe2000001ff00 */
[----:B------:R-:W-:Y:S01]  /*106c0*/  ULDC.64 UR6, c[0x0][0x208] ;  /* 0x0000820000067ab9 */ /* 0x000fe20000000a00 */
[C---:B---3--:R-:W-:Y:S01]  /*106d0*/  @!P2 IMAD.SHL.U32 R3, R16.reuse, 0x2, RZ ;  /* 0x000000021003a824 */ /* 0x048fe200078e00ff */
[----:B------:R-:W-:Y:S01]  /*106e0*/  @!P2 SHF.L.U64.HI R14, R16, 0x1, R17 ;  /* 0x00000001100ea819 */ /* 0x000fe20000010211 */
[----:B------:R-:W-:Y:S02]  /*106f0*/  @!P3 IMAD.SHL.U32 R13, R200, 0x8, RZ ;  /* 0x00000008c80db824 */ /* 0x000fe400078e00ff */
[----:B------:R-:W-:Y:S01]  /*10700*/  @!P4 IMAD.SHL.U32 R63, R201, 0x8, RZ ;  /* 0x00000008c93fc824 */ /* 0x000fe200078e00ff */
[-C--:B------:R-:W-:Y:S01]  /*10710*/  @!P2 IADD3 R60, P1, R62, R3.reuse, RZ ;  /* 0x000000033e3ca210 */ /* 0x080fe20007f3e0ff */
[----:B------:R-:W-:Y:S01]  /*10720*/  @!P3 IMAD.WIDE R4, R13, 0x2, R6 ;  /* 0x000000020d04b825 */ /* 0x000fe200078e0206 */
[----:B------:R-:W-:-:S03]  /*10730*/  @!P2 IADD3 R20, P0, R20, R3, RZ ;  /* 0x000000031414a210 */ /* 0x000fc60007f1e0ff */
[----:B------:R-:W-:Y:S01]  /*10740*/  @!P4 IMAD.WIDE R6, R63, 0x2, R6 ;  /* 0x000000023f06c825 */ /* 0x000fe200078e0206 */
[----:B------:R0:W5:Y:S03]  /*10750*/  @!P3 LD.E.128 R52, desc[UR6][R4.64] ;  /* 0x000000060434b980 */ /* 0x000166000c101d00 */
[--C-:B------:R-:W-:Y:S01]  /*10760*/  @!P3 IMAD.WIDE R12, R13, 0x2, R8.reuse ;  /* 0x000000020d0cb825 */ /* 0x100fe200078e0208 */
[----:B------:R1:W5:Y:S03]  /*10770*/  @!P4 LD.E.128 R56, desc[UR6][R6.64] ;  /* 0x000000060638c980 */ /* 0x000366000c101d00 */
[----:B------:R-:W-:Y:S01]  /*10780*/  @!P4 IMAD.WIDE R62, R63, 0x2, R8 ;  /* 0x000000023f3ec825 */ /* 0x000fe200078e0208 */
[----:B------:R-:W-:Y:S02]  /*10790*/  CS2R R8, SRZ ;  /* 0x0000000000087805 */ /* 0x000fe4000001ff00 */
[----:B------:R-:W-:-:S02]  /*107a0*/  CS2R R48, SRZ ;  /* 0x0000000000307805 */ /* 0x000fc4000001ff00 */
[----:B------:R-:W-:Y:S01]  /*107b0*/  CS2R R50, SRZ ;  /* 0x0000000000327805 */ /* 0x000fe2000001ff00 */
[--C-:B------:R-:W-:Y:S01]  /*107c0*/  @!P2 IMAD.X R21, R21, 0x1, R14.reuse, P0 ;  /* 0x000000011515a824 */ /* 0x100fe200000e060e */
[----:B0-----:R-:W-:Y:S01]  /*107d0*/  CS2R R4, SRZ ;  /* 0x0000000000047805 */ /* 0x001fe2000001ff00 */
[----:B------:R-:W-:Y:S01]  /*107e0*/  @!P2 IMAD.X R61, R61, 0x1, R14, P1 ;  /* 0x000000013d3da824 */ /* 0x000fe200008e060e */
[----:B------:R0:W5:Y:S01]  /*107f0*/  @!P3 LD.E.128 R8, desc[UR6][R12.64] ;  /* 0x000000060c08b980 */ /* 0x000162000c101d00 */
[----:B------:R-:W-:Y:S02]  /*10800*/  CS2R R14, SRZ ;  /* 0x00000000000e7805 */ /* 0x000fe4000001ff00 */
[----:B-1----:R-:W-:Y:S01]  /*10810*/  CS2R R6, SRZ ;  /* 0x0000000000067805 */ /* 0x002fe2000001ff00 */
[----:B------:R4:W5:Y:S05]  /*10820*/  @!P2 LD.E.128 R48, desc[UR6][R20.64] ;  /* 0x000000061430a980 */ /* 0x00096a000c101d00 */
[----:B------:R4:W5:Y:S01]  /*10830*/  @!P2 LD.E.128 R4, desc[UR6][R60.64] ;  /* 0x000000063c04a980 */ /* 0x000962000c101d00 */
[----:B0-----:R-:W-:-:S06]  /*10840*/  CS2R R12, SRZ ;  /* 0x00000000000c7805 */ /* 0x001fcc000001ff00 */
[----:B------:R4:W5:Y:S02]  /*10850*/  @!P4 LD.E.128 R12, desc[UR6][R62.64] ;  /* 0x000000063e0cc980 */ /* 0x000964000c101d00 */
.L_x_6081:
[----:B------:R-:W-:Y:S05]  /*10860*/  BSYNC B1 ;  /* 0x0000000000017941 */ /* 0x000fea0003800000 */
.L_x_6080:
[----:B--2-4-:R-:W3:Y:S01]  /*10870*/  LDL R61, [R1+0x30] ;  /* 0x00003000013d7983 */ /* 0x014ee20000100800 */
[----:B0----5:R-:W-:Y:S01]  /*10880*/  IMAD.MOV.U32 R21, RZ, RZ, R5 ;  /* 0x000000ffff157224 */ /* 0x021fe200078e0005 */
[----:B------:R-:W-:Y:S01]  /*10890*/  BSSY B1, `(.L_x_6082) ;  /* 0x0000035000017945 */ /* 0x000fe20003800000 */
[----:B------:R-:W-:Y:S02]  /*108a0*/  IMAD.MOV.U32 R60, RZ, RZ, R7 ;  /* 0x000000ffff3c7224 */ /* 0x000fe400078e0007 */
[----:B-1----:R-:W-:Y:S01]  /*108b0*/  IMAD.MOV.U32 R20, RZ, RZ, R4 ;  /* 0x000000ffff147224 */ /* 0x002fe200078e0004 */
        /* <DEDUP_REMOVED lines=22> */
[----:B------:R-:W-:-:S04]  /*10a20*/  PRMT R73, R63, 0x7610, R73 ;  /* 0x000076103f497816 */ /* 0x000fc80000000049 */
        /* <DEDUP_REMOVED lines=15> */
[----:B------:R-:W-:Y:S01]  /*10b20*/  PRMT R70, R61, 0x7610, R70 ;  /* 0x000076103d467816 */ /* 0x000fe20000000046 */
[----:B------:R-:W-:-:S03]  /*10b30*/  IMAD.MOV.U32 R61, RZ, RZ, R49 ;  /* 0x000000ffff3d7224 */ /* 0x000fc600078e0031 */
[----:B------:R-:W-:Y:S02]  /*10b40*/  PRMT R71, R3, 0x7610, R71 ;  /* 0x0000761003477816 */ /* 0x000fe40000000047 */
[----:B------:R-:W-:Y:S01]  /*10b50*/  PRMT R104, R61, 0x7610, R104 ;  /* 0x000076103d687816 */ /* 0x000fe20000000068 */
[----:B------:R-:W-:Y:S01]  /*10b60*/  IMAD.MOV.U32 R61, RZ, RZ, R52 ;  /* 0x000000ffff3d7224 */ /* 0x000fe200078e0034 */
[----:B------:R-:W-:-:S04]  /*10b70*/  VIADDMNMX R3, R65, -R220, 0x80, PT ;  /* 0x0000008041037446 */ /* 0x000fc800038009dc */
[----:B------:R-:W-:Y:S01]  /*10b80*/  PRMT R82, R61, 0x7610, R82 ;  /* 0x000076103d527816 */ /* 0x000fe20000000052 */
[----:B------:R-:W-:Y:S01]  /*10b90*/  IMAD.MOV.U32 R61, RZ, RZ, R55 ;  /* 0x000000ffff3d7224 */ /* 0x000fe200078e0037 */
[----:B------:R-:W-:-:S04]  /*10ba0*/  ISETP.GE.AND P1, PT, R206, R3, PT ;  /* 0x00000003ce00720c */ /* 0x000fc80003f26270 */
[----:B------:R-:W-:Y:S01]  /*10bb0*/  PRMT R85, R61, 0x7610, R85 ;  /* 0x000076103d557816 */ /* 0x000fe20000000055 */
[----:B------:R-:W-:Y:S01]  /*10bc0*/  IMAD.MOV.U32 R61, RZ, RZ, R59 ;  /* 0x000000ffff3d7224 */ /* 0x000fe200078e003b */
[----:B0-----:R-:W-:Y:S07]  /*10bd0*/  @!P0 BRA `(.L_x_6083) ;  /* 0x0000017800248947 */ /* 0x001fee0003800000 */
.L_x_6339:
[----:B------:R-:W-:Y:S05]  /*10be0*/  BSYNC B1 ;  /* 0x0000000000017941 */ /* 0x000fea0003800000 */
.L_x_6082:
        /* <DEDUP_REMOVED lines=8> */
[----:B------:R-:W-:-:S09]  /*10c70*/  ISETP.GE.AND P2, PT, R194, R21, PT ;  /* 0x00000015c200720c */ /* 0x000fd20003f46270 */
[----:B------:R-:W-:Y:S05]  /*10c80*/  @P0 BRA `(.L_x_6087) ;  /* 0x0000000400a80947 */ /* 0x000fea0003800000 */
[----:B------:R-:W-:Y:S02]  /*10c90*/  LEA.HI R62, R21, R0, RZ, 0x1d ;  /* 0x00000000153e7211 */ /* 0x000fe400078fe8ff */
[----:B------:R-:W-:Y:S02]  /*10ca0*/  LOP3.LUT R61, R215, 0x38, R16, 0xf8, !PT ;  /* 0x00000038d73d7812 */ /* 0x000fe400078ef810 */
[----:B------:R-:W-:Y:S01]  /*10cb0*/  SHF.R.S32.HI R63, RZ, 0x1f, R62 ;  /* 0x0000001fff3f7819 */ /* 0x000fe2000001143e */
[----:B------:R-:W-:Y:S01]  /*10cc0*/  IMAD.SHL.U32 R64, R62, 0x8, RZ ;  /* 0x000000083e407824 */ /* 0x000fe200078e00ff */
[----:B------:R-:W-:Y:S02]  /*10cd0*/  LOP3.LUT R60, R61, R216, RZ, 0x3c, !PT ;  /* 0x000000d83d3c7212 */ /* 0x000fe400078e3cff */
[----:B------:R-:W-:Y:S02]  /*10ce0*/  LEA.HI R62, R63, R62, RZ, 0x3 ;  /* 0x0000003e3f3e7211 */ /* 0x000fe400078f18ff */
[----:B------:R-:W-:Y:S01]  /*10cf0*/  LOP3.LUT R63, R215, 0x38, R64, 0xf8, !PT ;  /* 0x00000038d73f7812 */ /* 0x000fe200078ef840 */
[----:B------:R-:W-:Y:S01]  /*10d00*/  IMAD.IADD R61, R217, 0x1, R60 ;  /* 0x00000001d93d7824 */ /* 0x000fe200078e023c */
[----:B------:R-:W-:Y:S01]  /*10d10*/  SHF.R.U64 R98, R34, 0x10, R35 ;  /* 0x0000001022627819 */ /* 0x000fe20000001223 */
[----:B------:R-:W-:Y:S01]  /*10d20*/  IMAD.SHL.U32 R62, R62, 0x400, RZ ;  /* 0x000004003e3e7824 */ /* 0x000fe200078e00ff */
[----:B------:R-:W-:Y:S01]  /*10d30*/  LOP3.LUT R63, R63, R216, RZ, 0x3c, !PT ;  /* 0x000000d83f3f7212 */ /* 0x000fe200078e3cff */
[----:B------:R-:W-:Y:S01]  /*10d40*/  IMAD R76, R61, 0x2, R18 ;  /* 0x000000023d4c7824 */ /* 0x000fe200078e0212 */
[----:B------:R-:W-:-:S02]  /*10d50*/  SHF.R.U64 R34, R44, 0x10, R45 ;  /* 0x000000102c227819 */ /* 0x000fc4000000122d */
[----:B------:R-:W-:Y:S02]  /*10d60*/  LOP3.LUT R62, R62, 0x7fffe000, RZ, 0xc0, !PT ;  /* 0x7fffe0003e3e7812 */ /* 0x000fe400078ec0ff */
[----:B------:R-:W-:Y:S02]  /*10d70*/  SHF.R.U64 R32, R32, 0x10, R33 ;  /* 0x0000001020207819 */ /* 0x000fe40000001221 */
[----:B------:R-:W-:Y:S02]  /*10d80*/  IADD3 R77, R63, R62, R217 ;  /* 0x0000003e3f4d7210 */ /* 0x000fe40007ffe0d9 */
[----:B------:R-:W0:Y:S01]  /*10d90*/  LDS.128 R60, [R76+0x12400] ;  /* 0x012400004c3c7984 */ /* 0x000e220000000c00 */
[----:B------:R-:W-:Y:S02]  /*10da0*/  SHF.R.U32.HI R45, RZ, 0x10, R45 ;  /* 0x00000010ff2d7819 */ /* 0x000fe4000001162d */
[----:B------:R-:W-:Y:S01]  /*10db0*/  IMAD R77, R77, 0x2, R18 ;  /* 0x000000024d4d7824 */ /* 0x000fe200078e0212 */
[----:B------:R-:W-:-:S02]  /*10dc0*/  SHF.R.U64 R96, R46, 0x10, R47 ;  /* 0x000000102e607819 */ /* 0x000fc4000000122f */
[----:B------:R-:W-:Y:S02]  /*10dd0*/  SHF.R.U32.HI R97, RZ, 0x10, R33 ;  /* 0x00000010ff617819 */ /* 0x000fe40000011621 */
[----:B------:R-:W1:Y:S01]  /*10de0*/  LDS.128 R64, [R77+0x12400] ;  /* 0x012400004d407984 */ /* 0x000e620000000c00 */
[----:B------:R-:W-:Y:S02]  /*10df0*/  SHF.R.U32.HI R95, RZ, 0x10, R35 ;  /* 0x00000010ff5f7819 */ /* 0x000fe40000011623 */
[----:B------:R-:W-:Y:S02]  /*10e00*/  PRMT R46, R69, 0x5432, R34 ;  /* 0x00005432452e7816 */ /* 0x000fe40000000022 */
[----:B------:R-:W-:Y:S02]  /*10e10*/  PRMT R35, R73, 0x5432, R32 ;  /* 0x0000543249237816 */ /* 0x000fe40000000020 */
[----:B------:R-:W-:Y:S01]  /*10e20*/  PRMT R34, R70, 0x5432, R45 ;  /* 0x0000543246227816 */ /* 0x000fe2000000002d */
[----:B------:R-:W-:Y:S01]  /*10e30*/  IMAD.U32 R121, R46, 0x10000, RZ ;  /* 0x000100002e797824 */ /* 0x000fe200078e00ff */
[----:B------:R-:W-:Y:S01]  /*10e40*/  SHF.R.U32.HI R33, RZ, 0x10, R47 ;  /* 0x00000010ff217819 */ /* 0x000fe2000001162f */
[----:B------:R-:W-:Y:S01]  /*10e50*/  IMAD.U32 R123, R35, 0x10000, RZ ;  /* 0x00010000237b7824 */ /* 0x000fe200078e00ff */
[----:B------:R-:W-:Y:S01]  /*10e60*/  PRMT R32, R74, 0x5432, R97 ;  /* 0x000054324a207816 */ /* 0x000fe20000000061 */
[----:B------:R-:W-:Y:S01]  /*10e70*/  IMAD.U32 R119, R34, 0x10000, RZ ;  /* 0x0001000022777824 */ /* 0x000fe200078e00ff */
[----:B------:R-:W-:-:S02]  /*10e80*/  PRMT R33, R72, 0x5432, R33 ;  /* 0x0000543248217816 */ /* 0x000fc40000000021 */
[----:B------:R-:W-:Y:S01]  /*10e90*/  PRMT R94, R94, 0x5410, R95 ;  /* 0x000054105e5e7816 */ /* 0x000fe2000000005f */
[----:B------:R-:W-:Y:S01]  /*10ea0*/  IMAD.U32 R122, R32, 0x10000, RZ ;  /* 0x00010000207a7824 */ /* 0x000fe200078e00ff */
[----:B------:R-:W-:Y:S02]  /*10eb0*/  PRMT R45, R71, 0x5432, R96 ;  /* 0x00005432472d7816 */ /* 0x000fe40000000060 */
[----:B------:R-:W-:Y:S01]  /*10ec0*/  PRMT R44, R75, 0x5432, R98 ;  /* 0x000054324b2c7816 */ /* 0x000fe20000000062 */
[C---:B------:R-:W-:Y:S01]  /*10ed0*/  IMAD.U32 R120, R94.reuse, 0x10000, RZ ;  /* 0x000100005e787824 */ /* 0x040fe200078e00ff */
[----:B------:R-:W-:Y:S01]  /*10ee0*/  LOP3.LUT R94, R94, 0xffff0000, RZ, 0xc0, !PT ;  /* 0xffff00005e5e7812 */ /* 0x000fe200078ec0ff */
[C---:B0-----:R-:W-:Y:S01]  /*10ef0*/  IMAD.U32 R47, R61.reuse, 0x10000, RZ ;  /* 0x000100003d2f7824 */ /* 0x041fe200078e00ff */
[----:B------:R-:W-:Y:S01]  /*10f00*/  LOP3.LUT R96, R61, 0xffff0000, RZ, 0xc0, !PT ;  /* 0xffff00003d607812 */ /* 0x000fe200078ec0ff */
[----:B------:R-:W-:Y:S01]  /*10f10*/  IMAD.U32 R98, R60, 0x10000, RZ ;  /* 0x000100003c627824 */ /* 0x000fe200078e00ff */
[C---:B------:R-:W-:Y:S01]  /*10f20*/  LOP3.LUT R61, R62.reuse, 0xffff0000, RZ, 0xc0, !PT ;  /* 0xffff00003e3d7812 */ /* 0x040fe200078ec0ff */
[----:B------:R-:W-:Y:S01]  /*10f30*/  IMAD.U32 R95, R62, 0x10000, RZ ;  /* 0x000100003e5f7824 */ /* 0x000fe200078e00ff */
        /* <DEDUP_REMOVED lines=10> */
[----:B------:R-:W-:Y:S01]  /*10fe0*/  IMAD.U32 R117, R67, 0x10000, RZ ;  /* 0x0001000043757824 */ /* 0x000fe200078e00ff */
[----:B------:R-:W-:Y:S01]  /*10ff0*/  LOP3.LUT R64, R66, 0xffff0000, RZ, 0xc0, !PT ;  /* 0xffff000042407812 */ /* 0x000fe200078ec0ff */
[----:B------:R-:W-:-:S02]  /*11000*/  IMAD.U32 R118, R33, 0x10000, RZ ;  /* 0x0001000021767824 */ /* 0x000fc400078e00ff */
[-C--:B------:R-:W-:Y:S01]  /*11010*/  FMUL.FTZ R126, R116, R122.reuse ;  /* 0x0000007a747e7220 */ /* 0x080fe20000410000 */
[----:B------:R-:W-:Y:S01]  /*11020*/  IMAD.U32 R65, R66, 0x10000, RZ ;  /* 0x0001000042417824 */ /* 0x000fe200078e00ff */
[----:B------:R-:W-:Y:S01]  /*11030*/  LOP3.LUT R66, R67, 0xffff0000, RZ, 0xc0, !PT ;  /* 0xffff000043427812 */ /* 0x000fe200078ec0ff */
[C---:B------:R-:W-:Y:S01]  /*11040*/  FFMA.FTZ R67, R98.reuse, R123, -R125 ;  /* 0x0000007b62437223 */ /* 0x040fe2000001087d */
[----:B------:R-:W-:Y:S01]  /*11050*/  FFMA.FTZ R116, R47, R122, -R124 ;  /* 0x0000007a2f747223 */ /* 0x000fe2000001087c */
[----:B------:R-:W-:Y:S01]  /*11060*/  FFMA.FTZ R98, R98, R121, R127 ;  /* 0x0000007962627223 */ /* 0x000fe2000001007f */
[C---:B------:R-:W-:Y:S01]  /*11070*/  FMUL.FTZ R122, R117.reuse, R118 ;  /* 0x00000076757a7220 */ /* 0x040fe20000410000 */
[----:B------:R-:W-:Y:S01]  /*11080*/  LOP3.LUT R121, R46, 0xffff0000, RZ, 0xc0, !PT ;  /* 0xffff00002e797812 */ /* 0x000fe200078ec0ff */
[-C--:B------:R-:W-:Y:S01]  /*11090*/  FMUL.FTZ R123, R117, R120.reuse ;  /* 0x00000078757b7220 */ /* 0x080fe20000410000 */
[----:B------:R-:W-:Y:S01]  /*110a0*/  FFMA.FTZ R119, R47, R119, R126 ;  /* 0x000000772f777223 */ /* 0x000fe2000001007e */
[----:B------:R-:W-:Y:S01]  /*110b0*/  FFMA.FTZ R47, R97, R120, -R122 ;  /* 0x00000078612f7223 */ /* 0x000fe2000001087a */
[----:B------:R-:W-:Y:S01]  /*110c0*/  LOP3.LUT R117, R35, 0xffff0000, RZ, 0xc0, !PT ;  /* 0xffff000023757812 */ /* 0x000fe200078ec0ff */
        /* <DEDUP_REMOVED lines=10> */
[----:B------:R-:W-:Y:S01]  /*11170*/  FFMA.FTZ R121, R60, R121, R125 ;  /* 0x000000793c797223 */ /* 0x000fe2000001007d */
[C---:B------:R-:W-:Y:S01]  /*11180*/  FMUL.FTZ R60, R65.reuse, R34 ;  /* 0x00000022413c7220 */ /* 0x040fe20000410000 */
[C---:B------:R-:W-:Y:S01]  /*11190*/  FFMA.FTZ R35, R96.reuse, R35, -R117 ;  /* 0x0000002360237223 */ /* 0x040fe20000010875 */
[----:B------:R-:W-:Y:S01]  /*111a0*/  FFMA.FTZ R46, R96, R46, R107 ;  /* 0x0000002e602e7223 */ /* 0x000fe2000001006b */
[-C--:B------:R-:W-:Y:S01]  /*111b0*/  FMUL.FTZ R96, R65, R62.reuse ;  /* 0x0000003e41607220 */ /* 0x080fe20000410000 */
[----:B------:R-:W-:Y:S01]  /*111c0*/  LOP3.LUT R45, R45, 0xffff0000, RZ, 0xc0, !PT ;  /* 0xffff00002d2d7812 */ /* 0x000fe200078ec0ff */
[----:B------:R-:W-:Y:S01]  /*111d0*/  FFMA.FTZ R62, R95, R62, -R60 ;  /* 0x0000003e5f3e7223 */ /* 0x000fe2000001083c */
[----:B------:R-:W-:Y:S01]  /*111e0*/  LOP3.LUT R33, R33, 0xffff0000, RZ, 0xc0, !PT ;  /* 0xffff000021217812 */ /* 0x000fe200078ec0ff */
[----:B------:R-:W-:Y:S01]  /*111f0*/  FFMA.FTZ R95, R95, R34, R96 ;  /* 0x000000225f5f7223 */ /* 0x000fe20000010060 */
[----:B------:R-:W-:Y:S01]  /*11200*/  LOP3.LUT R44, R44, 0xffff0000, RZ, 0xc0, !PT ;  /* 0xffff00002c2c7812 */ /* 0x000fe200078ec0ff */
[----:B------:R-:W-:Y:S01]  /*11210*/  FMUL.FTZ R34, R64, R45 ;  /* 0x0000002d40227220 */ /* 0x000fe20000410000 */
[----:B------:R-:W-:Y:S01]  /*11220*/  F2FP.BF16.F32.PACK_AB R32, R32, R67 ;  /* 0x000000432020723e */ /* 0x000fe200000010ff */
[CC--:B------:R-:W-:Y:S01]  /*11230*/  FMUL.FTZ R60, R66.reuse, R33.reuse ;  /* 0x00000021423c7220 */ /* 0x0c0fe20000410000 */
[----:B------:R-:W-:Y:S01]  /*11240*/  FMUL.FTZ R66, R66, R94 ;  /* 0x0000005e42427220 */ /* 0x000fe20000410000 */
[-C--:B------:R-:W-:Y:S01]  /*11250*/  FMUL.FTZ R64, R64, R44.reuse ;  /* 0x0000002c40407220 */ /* 0x080fe20000410000 */
[----:B------:R-:W-:Y:S01]  /*11260*/  FFMA.FTZ R65, R61, R44, -R34 ;  /* 0x0000002c3d417223 */ /* 0x000fe20000010822 */
        /* <DEDUP_REMOVED lines=12> */
.L_x_6087:
[----:B------:R-:W-:Y:S05]  /*11330*/  BSYNC B2 ;  /* 0x0000000000027941 */ /* 0x000fea0003800000 */
.L_x_6086:
[----:B------:R-:W-:Y:S04]  /*11340*/  BSSY B2, `(.L_x_6088) ;  /* 0x0000073000027945 */ /* 0x000fe80003800000 */
[----:B------:R-:W-:Y:S05]  /*11350*/  @P1 BRA `(.L_x_6089) ;  /* 0x0000000400c41947 */ /* 0x000fea0003800000 */
[----:B0-----:R-:W2:Y:S01]  /*11360*/  LDL R32, [R1+0x38] ;  /* 0x0000380001207983 */ /* 0x001ea20000100800 */
[----:B------:R-:W-:Y:S02]  /*11370*/  SHF.R.S32.HI R34, RZ, 0x1f, R195 ;  /* 0x0000001fff227819 */ /* 0x000fe400000114c3 */
[--C-:B------:R-:W-:Y:S02]  /*11380*/  SHF.R.U64 R63, R30, 0x10, R31.reuse ;  /* 0x000000101e3f7819 */ /* 0x100fe4000000121f */
[CC--:B------:R-:W-:Y:S02]  /*11390*/  LEA.HI R35, R34.reuse, R195.reuse, RZ, 0x6 ;  /* 0x000000c322237211 */ /* 0x0c0fe400078f30ff */
[----:B------:R-:W-:Y:S02]  /*113a0*/  LEA.HI R34, R34, R195, RZ, 0x3 ;  /* 0x000000c322227211 */ /* 0x000fe400078f18ff */
[----:B------:R-:W-:Y:S01]  /*113b0*/  SHF.R.U32.HI R30, RZ, 0x10, R31 ;  /* 0x00000010ff1e7819 */ /* 0x000fe2000001161f */
[----:B------:R-:W-:Y:S01]  /*113c0*/  IMAD.SHL.U32 R44, R35, 0x80, RZ ;  /* 0x00000080232c7824 */ /* 0x000fe200078e00ff */
[----:B------:R-:W-:-:S02]  /*113d0*/  LOP3.LUT R35, R215, 0x38, R34, 0xf8, !PT ;  /* 0x00000038d7237812 */ /* 0x000fc400078ef822 */
[----:B------:R-:W-:Y:S02]  /*113e0*/  SHF.R.U64 R65, R28, 0x10, R29 ;  /* 0x000000101c417819 */ /* 0x000fe4000000121d */
[----:B------:R-:W-:Y:S02]  /*113f0*/  LOP3.LUT R44, R44, 0xffffe000, RZ, 0xc0, !PT ;  /* 0xffffe0002c2c7812 */ /* 0x000fe400078ec0ff */
[----:B------:R-:W-:Y:S02]  /*11400*/  LOP3.LUT R35, R35, R216, RZ, 0x3c, !PT ;  /* 0x000000d823237212 */ /* 0x000fe400078e3cff */
[----:B------:R-:W-:Y:S02]  /*11410*/  SHF.R.U64 R31, R40, 0x10, R41 ;  /* 0x00000010281f7819 */ /* 0x000fe40000001229 */
[----:B------:R-:W-:Y:S02]  /*11420*/  IADD3 R35, R35, R44, R217 ;  /* 0x0000002c23237210 */ /* 0x000fe40007ffe0d9 */
[----:B------:R-:W-:-:S02]  /*11430*/  SHF.R.U32.HI R28, RZ, 0x10, R29 ;  /* 0x00000010ff1c7819 */ /* 0x000fc4000001161d */
[----:B------:R-:W-:Y:S02]  /*11440*/  SHF.R.U64 R29, R42, 0x10, R43 ;  /* 0x000000102a1d7819 */ /* 0x000fe4000000122b */
[----:B------:R-:W-:Y:S02]  /*11450*/  PRMT R108, R108, 0x5410, R31 ;  /* 0x000054106c6c7816 */ /* 0x000fe4000000001f */
[----:B------:R-:W-:Y:S02]  /*11460*/  PRMT R113, R113, 0x5410, R28 ;  /* 0x0000541071717816 */ /* 0x000fe4000000001c */
[----:B------:R-:W-:Y:S01]  /*11470*/  PRMT R110, R110, 0x5410, R29 ;  /* 0x000054106e6e7816 */ /* 0x000fe2000000001d */
[----:B------:R-:W-:Y:S01]  /*11480*/  IMAD.U32 R66, R108, 0x10000, RZ ;  /* 0x000100006c427824 */ /* 0x000fe200078e00ff */
[----:B------:R-:W-:Y:S02]  /*11490*/  SHF.R.U32.HI R40, RZ, 0x10, R41 ;  /* 0x00000010ff287819 */ /* 0x000fe40000011629 */
[----:B------:R-:W-:-:S02]  /*114a0*/  PRMT R112, R112, 0x5410, R65 ;  /* 0x0000541070707816 */ /* 0x000fc40000000041 */
[----:B------:R-:W-:Y:S02]  /*114b0*/  SHF.R.U32.HI R42, RZ, 0x10, R43 ;  /* 0x00000010ff2a7819 */ /* 0x000fe4000001162b */
[----:B------:R-:W-:Y:S01]  /*114c0*/  PRMT R109, R109, 0x5410, R40 ;  /* 0x000054106d6d7816 */ /* 0x000fe20000000028 */
[----:B------:R-:W-:Y:S01]  /*114d0*/  IMAD.U32 R64, R112, 0x10000, RZ ;  /* 0x0001000070407824 */ /* 0x000fe200078e00ff */
[----:B------:R-:W-:Y:S02]  /*114e0*/  PRMT R115, R115, 0x5410, R30 ;  /* 0x0000541073737816 */ /* 0x000fe4000000001e */
[----:B------:R-:W-:Y:S01]  /*114f0*/  PRMT R111, R111, 0x5410, R42 ;  /* 0x000054106f6f7816 */ /* 0x000fe2000000002a */
[----:B------:R-:W-:Y:S01]  /*11500*/  IMAD.U32 R67, R109, 0x10000, RZ ;  /* 0x000100006d437824 */ /* 0x000fe200078e00ff */
[----:B------:R-:W-:Y:S01]  /*11510*/  PRMT R114, R114, 0x5410, R63 ;  /* 0x0000541072727816 */ /* 0x000fe2000000003f */
[----:B------:R-:W-:Y:S01]  /*11520*/  IMAD.U32 R63, R115, 0x10000, RZ ;  /* 0x00010000733f7824 */ /* 0x000fe200078e00ff */
[----:B------:R-:W-:-:S02]  /*11530*/  LOP3.LUT R65, R108, 0xffff0000, RZ, 0xc0, !PT ;  /* 0xffff00006c417812 */ /* 0x000fc400078ec0ff */
[----:B------:R-:W-:Y:S02]  /*11540*/  LOP3.LUT R109, R109, 0xffff0000, RZ, 0xc0, !PT ;  /* 0xffff00006d6d7812 */ /* 0x000fe400078ec0ff */
[----:B------:R-:W-:Y:S02]  /*11550*/  LOP3.LUT R115, R115, 0xffff0000, RZ, 0xc0, !PT ;  /* 0xffff000073737812 */ /* 0x000fe400078ec0ff */
[----:B--2---:R-:W-:Y:S02]  /*11560*/  R2UR UR4, R32 ;  /* 0x00000000200472ca */ /* 0x004fe400000e0000 */
[----:B------:R-:W-:-:S04]  /*11570*/  LEA.HI R32, R21, R200, RZ, 0x1d ;  /* 0x000000c815207211 */ /* 0x000fc800078fe8ff */
[----:B------:R-:W-:-:S04]  /*11580*/  SHF.R.S32.HI R33, RZ, 0x1f, R32 ;  /* 0x0000001fff217819 */ /* 0x000fc80000011420 */
[----:B------:R-:W-:Y:S01]  /*11590*/  LEA.HI R34, R33, R32, RZ, 0x3 ;  /* 0x0000002021227211 */ /* 0x000fe200078f18ff */
[----:B------:R-:W-:Y:S02]  /*115a0*/  IMAD.SHL.U32 R32, R32, 0x8, RZ ;  /* 0x0000000820207824 */ /* 0x000fe400078e00ff */
[----:B------:R-:W-:Y:S02]  /*115b0*/  LEA R60, R35, UR4, 0x1 ;  /* 0x00000004233c7c11 */ /* 0x000fe4000f8e08ff */
[----:B------:R-:W-:Y:S01]  /*115c0*/  IMAD.SHL.U32 R34, R34, 0x400, RZ ;  /* 0x0000040022227824 */ /* 0x000fe200078e00ff */
[----:B------:R-:W-:-:S04]  /*115d0*/  LOP3.LUT R33, R215, 0x38, R32, 0xf8, !PT ;  /* 0x00000038d7217812 */ /* 0x000fc800078ef820 */
        /* <DEDUP_REMOVED lines=23> */
[-C--:B------:R-:W-:Y:S01]  /*11750*/  FMUL.FTZ R94, R35, R64.reuse ;  /* 0x00000040235e7220 */ /* 0x080fe20000410000 */
[----:B------:R-:W-:Y:S01]  /*11760*/  FFMA.FTZ R35, R41, R64, -R76 ;  /* 0x0000004029237223 */ /* 0x000fe2000001084c */
[----:B------:R-:W-:-:S02]  /*11770*/  IMAD.U32 R47, R113, 0x10000, RZ ;  /* 0x00010000712f7824 */ /* 0x000fc400078e00ff */
[C---:B------:R-:W-:Y:S01]  /*11780*/  FMUL.FTZ R76, R42.reuse, R67 ;  /* 0x000000432a4c7220 */ /* 0x040fe20000410000 */
[----:B------:R-:W-:Y:S02]  /*11790*/  IMAD.U32 R64, R111, 0x10000, RZ ;  /* 0x000100006f407824 */ /* 0x000fe400078e00ff */
[----:B------:R-:W-:Y:S01]  /*117a0*/  FFMA.FTZ R41, R41, R66, R94 ;  /* 0x0000004229297223 */ /* 0x000fe2000001005e */
[-C--:B------:R-:W-:Y:S01]  /*117b0*/  FMUL.FTZ R66, R42, R47.reuse ;  /* 0x0000002f2a427220 */ /* 0x080fe20000410000 */
[----:B------:R-:W-:Y:S01]  /*117c0*/  FFMA.FTZ R42, R43, R47, -R76 ;  /* 0x0000002f2b2a7223 */ /* 0x000fe2000001084c */
[CC--:B------:R-:W-:Y:S01]  /*117d0*/  FMUL.FTZ R77, R45.reuse, R64.reuse ;  /* 0x000000402d4d7220 */ /* 0x0c0fe20000410000 */
[----:B------:R-:W-:Y:S01]  /*117e0*/  FMUL.FTZ R45, R45, R63 ;  /* 0x0000003f2d2d7220 */ /* 0x000fe20000410000 */
[----:B------:R-:W-:Y:S01]  /*117f0*/  FFMA.FTZ R47, R43, R67, R66 ;  /* 0x000000432b2f7223 */ /* 0x000fe20000010042 */
[----:B------:R-:W-:Y:S01]  /*11800*/  FMUL.FTZ R67, R40, R65 ;  /* 0x0000004128437220 */ /* 0x000fe20000410000 */
[----:B------:R-:W-:Y:S01]  /*11810*/  FFMA.FTZ R43, R62, R63, -R77 ;  /* 0x0000003f3e2b7223 */ /* 0x000fe2000001084d */
[----:B------:R-:W-:Y:S01]  /*11820*/  LOP3.LUT R63, R112, 0xffff0000, RZ, 0xc0, !PT ;  /* 0xffff0000703f7812 */ /* 0x000fe200078ec0ff */
[----:B------:R-:W-:Y:S01]  /*11830*/  FFMA.FTZ R45, R62, R64, R45 ;  /* 0x000000403e2d7223 */ /* 0x000fe2000001002d */
[----:B------:R-:W-:Y:S01]  /*11840*/  LOP3.LUT R113, R113, 0xffff0000, RZ, 0xc0, !PT ;  /* 0xffff000071717812 */ /* 0x000fe200078ec0ff */
[C---:B------:R-:W-:Y:S01]  /*11850*/  IMAD.U32 R62, R110.reuse, 0x10000, RZ ;  /* 0x000100006e3e7824 */ /* 0x040fe200078e00ff */
[----:B------:R-:W-:Y:S01]  /*11860*/  LOP3.LUT R110, R110, 0xffff0000, RZ, 0xc0, !PT ;  /* 0xffff00006e6e7812 */ /* 0x000fe200078ec0ff */
[-C--:B------:R-:W-:Y:S01]  /*11870*/  FMUL.FTZ R77, R40, R63.reuse ;  /* 0x0000003f284d7220 */ /* 0x080fe20000410000 */
[----:B------:R-:W-:Y:S01]  /*11880*/  FFMA.FTZ R64, R30, R63, -R67 ;  /* 0x0000003f1e407223 */ /* 0x000fe20000010843 */
[C---:B------:R-:W-:Y:S01]  /*11890*/  FMUL.FTZ R63, R44.reuse, R109 ;  /* 0x0000006d2c3f7220 */ /* 0x040fe20000410000 */
[----:B------:R-:W-:Y:S01]  /*118a0*/  FMUL.FTZ R44, R44, R113 ;  /* 0x000000712c2c7220 */ /* 0x000fe20000410000 */
[----:B------:R-:W-:-:S02]  /*118b0*/  IMAD.U32 R40, R114, 0x10000, RZ ;  /* 0x0001000072287824 */ /* 0x000fc400078e00ff */
[C---:B------:R-:W-:Y:S01]  /*118c0*/  FMUL.FTZ R66, R33.reuse, R62 ;  /* 0x0000003e21427220 */ /* 0x040fe20000410000 */
[C---:B------:R-:W-:Y:S01]  /*118d0*/  FFMA.FTZ R63, R32.reuse, R113, -R63 ;  /* 0x00000071203f7223 */ /* 0x040fe2000001083f */
[----:B------:R-:W-:Y:S01]  /*118e0*/  FFMA.FTZ R44, R32, R109, R44 ;  /* 0x0000006d202c7223 */ /* 0x000fe2000001002c */
[-C--:B------:R-:W-:Y:S01]  /*118f0*/  FMUL.FTZ R32, R33, R40.reuse ;  /* 0x0000002821207220 */ /* 0x080fe20000410000 */
[----:B------:R-:W-:Y:S01]  /*11900*/  LOP3.LUT R111, R111, 0xffff0000, RZ, 0xc0, !PT ;  /* 0xffff00006f6f7812 */ /* 0x000fe200078ec0ff */
[C---:B------:R-:W-:Y:S01]  /*11910*/  FFMA.FTZ R66, R29.reuse, R40, -R66 ;  /* 0x000000281d427223 */ /* 0x040fe20000010842 */
[----:B------:R-:W-:Y:S01]  /*11920*/  LOP3.LUT R114, R114, 0xffff0000, RZ, 0xc0, !PT ;  /* 0xffff000072727812 */ /* 0x000fe200078ec0ff */
[----:B------:R-:W-:Y:S01]  /*11930*/  FFMA.FTZ R62, R29, R62, R32 ;  /* 0x0000003e1d3e7223 */ /* 0x000fe20000010020 */
[C---:B------:R-:W-:Y:S01]  /*11940*/  FMUL.FTZ R29, R31.reuse, R110 ;  /* 0x0000006e1f1d7220 */ /* 0x040fe20000410000 */
[C---:B------:R-:W-:Y:S01]  /*11950*/  FMUL.FTZ R67, R46.reuse, R111 ;  /* 0x0000006f2e437220 */ /* 0x040fe20000410000 */
[----:B------:R-:W-:Y:S01]  /*11960*/  FMUL.FTZ R46, R46, R115 ;  /* 0x000000732e2e7220 */ /* 0x000fe20000410000 */
[-C--:B------:R-:W-:Y:S01]  /*11970*/  FMUL.FTZ R33, R31, R114.reuse ;  /* 0x000000721f217220 */ /* 0x080fe20000410000 */
        /* <DEDUP_REMOVED lines=15> */
.L_x_6089:
[----:B------:R-:W-:Y:S05]  /*11a70*/  BSYNC B2 ;  /* 0x0000000000027941 */ /* 0x000fea0003800000 */
.L_x_6088:
[----:B------:R-:W-:Y:S05]  /*11a80*/  @P2 BRA `(.L_x_6085) ;  /* 0x0000000400c42947 */ /* 0x000fea0003800000 */
[----:B-1----:R-:W2:Y:S01]  /*11a90*/  LDL R28, [R1+0x38] ;  /* 0x00003800011c7983 */ /* 0x002ea20000100800 */
[----:B------:R-:W-:Y:S02]  /*11aa0*/  LEA.HI R21, R21, R201, RZ, 0x1d ;  /* 0x000000c915157211 */ /* 0x000fe400078fe8ff */
[----:B------:R-:W-:Y:S02]  /*11ab0*/  SHF.R.S32.HI R29, RZ, 0x1f, R194 ;  /* 0x0000001fff1d7819 */ /* 0x000fe400000114c2 */
[--C-:B------:R-:W-:Y:S02]  /*11ac0*/  SHF.R.U64 R41, R26, 0x10, R27.reuse ;  /* 0x000000101a297819 */ /* 0x100fe4000000121b */
[CC--:B------:R-:W-:Y:S02]  /*11ad0*/  LEA.HI R31, R29.reuse, R194.reuse, RZ, 0x6 ;  /* 0x000000c21d1f7211 */ /* 0x0c0fe400078f30ff */
[----:B------:R-:W-:Y:S02]  /*11ae0*/  LEA.HI R30, R29, R194, RZ, 0x3 ;  /* 0x000000c21d1e7211 */ /* 0x000fe400078f18ff */
[----:B------:R-:W-:Y:S01]  /*11af0*/  SHF.R.U32.HI R26, RZ, 0x10, R27 ;  /* 0x00000010ff1a7819 */ /* 0x000fe2000001161b */
[----:B0-----:R-:W-:Y:S01]  /*11b00*/  IMAD.SHL.U32 R32, R31, 0x80, RZ ;  /* 0x000000801f207824 */ /* 0x001fe200078e00ff */
[----:B------:R-:W-:-:S02]  /*11b10*/  LOP3.LUT R31, R215, 0x38, R30, 0xf8, !PT ;  /* 0x00000038d71f7812 */ /* 0x000fc400078ef81e */
[----:B------:R-:W-:Y:S02]  /*11b20*/  SHF.R.U64 R27, R36, 0x10, R37 ;  /* 0x00000010241b7819 */ /* 0x000fe40000001225 */
[----:B------:R-:W-:Y:S02]  /*11b30*/  LOP3.LUT R32, R32, 0xffffe000, RZ, 0xc0, !PT ;  /* 0xffffe00020207812 */ /* 0x000fe400078ec0ff */
[----:B------:R-:W-:Y:S02]  /*11b40*/  LOP3.LUT R31, R31, R216, RZ, 0x3c, !PT ;  /* 0x000000d81f1f7212 */ /* 0x000fe400078e3cff */
[----:B------:R-:W-:Y:S02]  /*11b50*/  SHF.R.U64 R43, R24, 0x10, R25 ;  /* 0x00000010182b7819 */ /* 0x000fe40000001219 */
[----:B------:R-:W-:Y:S02]  /*11b60*/  IADD3 R31, R31, R32, R217 ;  /* 0x000000201f1f7210 */ /* 0x000fe40007ffe0d9 */
[----:B------:R-:W-:-:S02]  /*11b70*/  PRMT R86, R86, 0x5410, R27 ;  /* 0x0000541056567816 */ /* 0x000fc4000000001b */
[----:B------:R-:W-:Y:S02]  /*11b80*/  SHF.R.U32.HI R36, RZ, 0x10, R37 ;  /* 0x00000010ff247819 */ /* 0x000fe40000011625 */
[----:B------:R-:W-:Y:S02]  /*11b90*/  SHF.R.U32.HI R24, RZ, 0x10, R25 ;  /* 0x00000010ff187819 */ /* 0x000fe40000011619 */
[----:B------:R-:W-:Y:S01]  /*11ba0*/  PRMT R90, R90, 0x5410, R43 ;  /* 0x000054105a5a7816 */ /* 0x000fe2000000002b */
[----:B------:R-:W-:Y:S01]  /*11bb0*/  IMAD.U32 R43, R86, 0x10000, RZ ;  /* 0x00010000562b7824 */ /* 0x000fe200078e00ff */
[--C-:B------:R-:W-:Y:S02]  /*11bc0*/  SHF.R.U64 R25, R38, 0x10, R39.reuse ;  /* 0x0000001026197819 */ /* 0x100fe40000001227 */
[----:B------:R-:W-:Y:S02]  /*11bd0*/  SHF.R.U32.HI R38, RZ, 0x10, R39 ;  /* 0x00000010ff267819 */ /* 0x000fe40000011627 */
[----:B------:R-:W-:-:S02]  /*11be0*/  PRMT R87, R87, 0x5410, R36 ;  /* 0x0000541057577816 */ /* 0x000fc40000000024 */
[----:B------:R-:W-:Y:S02]  /*11bf0*/  PRMT R89, R89, 0x5410, R38 ;  /* 0x0000541059597816 */ /* 0x000fe40000000026 */
[----:B------:R-:W-:Y:S01]  /*11c00*/  PRMT R91, R91, 0x5410, R24 ;  /* 0x000054105b5b7816 */ /* 0x000fe20000000018 */
[----:B------:R-:W-:Y:S01]  /*11c10*/  IMAD.U32 R44, R87, 0x10000, RZ ;  /* 0x00010000572c7824 */ /* 0x000fe200078e00ff */
[----:B------:R-:W-:Y:S02]  /*11c20*/  PRMT R88, R88, 0x5410, R25 ;  /* 0x0000541058587816 */ /* 0x000fe40000000019 */
[----:B------:R-:W-:Y:S02]  /*11c30*/  PRMT R92, R92, 0x5410, R41 ;  /* 0x000054105c5c7816 */ /* 0x000fe40000000029 */
[----:B------:R-:W-:Y:S02]  /*11c40*/  PRMT R93, R93, 0x5410, R26 ;  /* 0x000054105d5d7816 */ /* 0x000fe4000000001a */
[----:B------:R-:W-:-:S02]  /*11c50*/  LOP3.LUT R86, R86, 0xffff0000, RZ, 0xc0, !PT ;  /* 0xffff000056567812 */ /* 0x000fc400078ec0ff */
[----:B------:R-:W-:Y:S02]  /*11c60*/  LOP3.LUT R87, R87, 0xffff0000, RZ, 0xc0, !PT ;  /* 0xffff000057577812 */ /* 0x000fe400078ec0ff */
[----:B--2---:R-:W-:Y:S02]  /*11c70*/  R2UR UR4, R28 ;  /* 0x000000001c0472ca */ /* 0x004fe400000e0000 */
[----:B------:R-:W-:-:S04]  /*11c80*/  SHF.R.S32.HI R28, RZ, 0x1f, R21 ;  /* 0x0000001fff1c7819 */ /* 0x000fc80000011415 */
[----:B------:R-:W-:Y:S01]  /*11c90*/  LEA.HI R29, R28, R21, RZ, 0x3 ;  /* 0x000000151c1d7211 */ /* 0x000fe200078f18ff */
[----:B------:R-:W-:-:S04]  /*11ca0*/  IMAD.SHL.U32 R28, R21, 0x8, RZ ;  /* 0x00000008151c7824 */ /* 0x000fc800078e00ff */
[----:B------:R-:W-:Y:S01]  /*11cb0*/  IMAD.SHL.U32 R29, R29, 0x400, RZ ;  /* 0x000004001d1d7824 */ /* 0x000fe200078e00ff */
[----:B------:R-:W-:-:S04]  /*11cc0*/  LOP3.LUT R21, R215, 0x38, R28, 0xf8, !PT ;  /* 0x00000038d7157812 */ /* 0x000fc800078ef81c */
[----:B------:R-:W-:Y:S02]  /*11cd0*/  LOP3.LUT R30, R21, R216, RZ, 0x3c, !PT ;  /* 0x000000d8151e7212 */ /* 0x000fe400078e3cff */
[----:B------:R-:W-:Y:S02]  /*11ce0*/  LOP3.LUT R28, R29, 0x7fffe000, RZ, 0xc0, !PT ;  /* 0x7fffe0001d1c7812 */ /* 0x000fe400078ec0ff */
[----:B------:R-:W-:Y:S02]  /*11cf0*/  LEA R21, R31, UR4, 0x1 ;  /* 0x000000041f157c11 */ /* 0x000fe4000f8e08ff */
[----:B------:R-:W-:-:S03]  /*11d00*/  IADD3 R33, R30, R28, R217 ;  /* 0x0000001c1e217210 */ /* 0x000fc60007ffe0d9 */
[----:B------:R-:W0:Y:S02]  /*11d10*/  LDS.128 R28, [R21] ;  /* 0x00000000151c7984 */ /* 0x000e240000000c00 */
[----:B------:R-:W-:-:S05]  /*11d20*/  IMAD R40, R33, 0x2, R18 ;  /* 0x0000000221287824 */ /* 0x000fca00078e0212 */
[----:B------:R-:W1:Y:S01]  /*11d30*/  LDS.128 R32, [R40+0x12400] ;  /* 0x0124000028207984 */ /* 0x000e620000000c00 */
[C---:B0-----:R-:W-:Y:S01]  /*11d40*/  IMAD.U32 R36, R28.reuse, 0x10000, RZ ;  /* 0x000100001c247824 */ /* 0x041fe200078e00ff */
[----:B------:R-:W-:Y:S01]  /*11d50*/  LOP3.LUT R37, R28, 0xffff0000, RZ, 0xc0, !PT ;  /* 0xffff00001c257812 */ /* 0x000fe200078ec0ff */
[----:B------:R-:W-:Y:S01]  /*11d60*/  IMAD.U32 R28, R90, 0x10000, RZ ;  /* 0x000100005a1c7824 */ /* 0x000fe200078e00ff */
[C---:B------:R-:W-:Y:S01]  /*11d70*/  LOP3.LUT R24, R30.reuse, 0xffff0000, RZ, 0xc0, !PT ;  /* 0xffff00001e187812 */ /* 0x040fe200078ec0ff */
[----:B------:R-:W-:Y:S01]  /*11d80*/  IMAD.U32 R25, R30, 0x10000, RZ ;  /* 0x000100001e197824 */ /* 0x000fe200078e00ff */
[C---:B------:R-:W-:Y:S01]  /*11d90*/  LOP3.LUT R30, R31.reuse, 0xffff0000, RZ, 0xc0, !PT ;  /* 0xffff00001f1e7812 */ /* 0x040fe200078ec0ff */
[----:B------:R-:W-:Y:S01]  /*11da0*/  IMAD.U32 R39, R31, 0x10000, RZ ;  /* 0x000100001f277824 */ /* 0x000fe200078e00ff */
[C---:B-1----:R-:W-:Y:S01]  /*11db0*/  LOP3.LUT R31, R32.reuse, 0xffff0000, RZ, 0xc0, !PT ;  /* 0xffff0000201f7812 */ /* 0x042fe200078ec0ff */
[----:B------:R-:W-:Y:S01]  /*11dc0*/  IMAD.U32 R27, R32, 0x10000, RZ ;  /* 0x00010000201b7824 */ /* 0x000fe200078e00ff */
[C---:B------:R-:W-:Y:S01]  /*11dd0*/  LOP3.LUT R32, R33.reuse, 0xffff0000, RZ, 0xc0, !PT ;  /* 0xffff000021207812 */ /* 0x040fe200078ec0ff */
[----:B------:R-:W-:Y:S01]  /*11de0*/  IMAD.U32 R41, R33, 0x10000, RZ ;  /* 0x0001000021297824 */ /* 0x000fe200078e00ff */
        /* <DEDUP_REMOVED lines=8> */
[----:B------:R-:W-:Y:S01]  /*11e70*/  IMAD.U32 R33, R34, 0x10000, RZ ;  /* 0x0001000022217824 */ /* 0x000fe200078e00ff */
[----:B------:R-:W-:Y:S01]  /*11e80*/  LOP3.LUT R34, R35, 0xffff0000, RZ, 0xc0, !PT ;  /* 0xffff000023227812 */ /* 0x000fe200078ec0ff */
[----:B------:R-:W-:Y:S02]  /*11e90*/  IMAD.U32 R38, R29, 0x10000, RZ ;  /* 0x000100001d267824 */ /* 0x000fe400078e00ff */
[----:B------:R-:W-:Y:S01]  /*11ea0*/  FMUL.FTZ R46, R42, R45 ;  /* 0x0000002d2a2e7220 */ /* 0x000fe20000410000 */
[----:B------:R-:W-:Y:S01]  /*11eb0*/  IMAD.U32 R35, R91, 0x10000, RZ ;  /* 0x000100005b237824 */ /* 0x000fe200078e00ff */
[----:B------:R-:W-:Y:S01]  /*11ec0*/  LOP3.LUT R90, R90, 0xffff0000, RZ, 0xc0, !PT ;  /* 0xffff00005a5a7812 */ /* 0x000fe200078ec0ff */
[----:B------:R-:W-:Y:S01]  /*11ed0*/  IMAD.U32 R36, R93, 0x10000, RZ ;  /* 0x000100005d247824 */ /* 0x000fe200078e00ff */
[----:B------:R-:W-:Y:S01]  /*11ee0*/  LOP3.LUT R91, R91, 0xffff0000, RZ, 0xc0, !PT ;  /* 0xffff00005b5b7812 */ /* 0x000fe200078ec0ff */
[-C--:B------:R-:W-:Y:S01]  /*11ef0*/  FMUL.FTZ R41, R41, R35.reuse ;  /* 0x0000002329297220 */ /* 0x080fe20000410000 */
[----:B------:R-:W-:Y:S01]  /*11f00*/  FFMA.FTZ R61, R38, R35, -R61 ;  /* 0x00000023263d7223 */ /* 0x000fe2000001083d */
[-C--:B------:R-:W-:Y:S01]  /*11f10*/  FMUL.FTZ R42, R42, R36.reuse ;  /* 0x000000242a2a7220 */ /* 0x080fe20000410000 */
[----:B------:R-:W-:Y:S01]  /*11f20*/  FFMA.FTZ R35, R39, R36, -R46 ;  /* 0x0000002427237223 */ /* 0x000fe2000001082e */
[----:B------:R-:W-:Y:S01]  /*11f30*/  FMUL.FTZ R36, R31, R86 ;  /* 0x000000561f247220 */ /* 0x000fe20000410000 */
[----:B------:R-:W-:Y:S01]  /*11f40*/  FFMA.FTZ R41, R38, R44, R41 ;  /* 0x0000002c26297223 */ /* 0x000fe20000010029 */
[----:B------:R-:W-:Y:S01]  /*11f50*/  FFMA.FTZ R39, R39, R45, R42 ;  /* 0x0000002d27277223 */ /* 0x000fe2000001002a */
[-C--:B------:R-:W-:Y:S01]  /*11f60*/  FMUL.FTZ R42, R31, R90.reuse ;  /* 0x0000005a1f2a7220 */ /* 0x080fe20000410000 */
[----:B------:R-:W-:Y:S01]  /*11f70*/  LOP3.LUT R29, R29, 0xffff0000, RZ, 0xc0, !PT ;  /* 0xffff00001d1d7812 */ /* 0x000fe200078ec0ff */
[----:B------:R-:W-:Y:S01]  /*11f80*/  FFMA.FTZ R90, R37, R90, -R36 ;  /* 0x0000005a255a7223 */ /* 0x000fe20000010824 */
[----:B------:R-:W-:Y:S01]  /*11f90*/  FMUL.FTZ R44, R32, R87 ;  /* 0x00000057202c7220 */ /* 0x000fe20000410000 */
[----:B------:R-:W-:-:S02]  /*11fa0*/  IMAD.U32 R38, R88, 0x10000, RZ ;  /* 0x0001000058267824 */ /* 0x000fc400078e00ff */
[-C--:B------:R-:W-:Y:S01]  /*11fb0*/  FMUL.FTZ R32, R32, R91.reuse ;  /* 0x0000005b20207220 */ /* 0x080fe20000410000 */
[----:B------:R-:W-:Y:S02]  /*11fc0*/  IMAD.U32 R36, R92, 0x10000, RZ ;  /* 0x000100005c247824 */ /* 0x000fe400078e00ff */
[----:B------:R-:W-:Y:S01]  /*11fd0*/  FFMA.FTZ R37, R37, R86, R42 ;  /* 0x0000005625257223 */ /* 0x000fe2000001002a */
[----:B------:R-:W-:Y:S01]  /*11fe0*/  FMUL.FTZ R42, R33, R38 ;  /* 0x00000026212a7220 */ /* 0x000fe20000410000 */
[C---:B------:R-:W-:Y:S01]  /*11ff0*/  FFMA.FTZ R44, R29.reuse, R91, -R44 ;  /* 0x0000005b1d2c7223 */ /* 0x040fe2000001082c */
[----:B------:R-:W-:Y:S01]  /*12000*/  FFMA.FTZ R32, R29, R87, R32 ;  /* 0x000000571d207223 */ /* 0x000fe20000010020 */
[-C--:B------:R-:W-:Y:S01]  /*12010*/  FMUL.FTZ R46, R33, R36.reuse ;  /* 0x00000024212e7220 */ /* 0x080fe20000410000 */
[----:B------:R-:W-:Y:S01]  /*12020*/  LOP3.LUT R31, R88, 0xffff0000, RZ, 0xc0, !PT ;  /* 0xffff0000581f7812 */ /* 0x000fe200078ec0ff */
[C---:B------:R-:W-:Y:S01]  /*12030*/  FFMA.FTZ R42, R25.reuse, R36, -R42 ;  /* 0x00000024192a7223 */ /* 0x040fe2000001082a */
[----:B------:R-:W-:Y:S01]  /*12040*/  LOP3.LUT R29, R92, 0xffff0000, RZ, 0xc0, !PT ;  /* 0xffff00005c1d7812 */ /* 0x000fe200078ec0ff */
[----:B------:R-:W-:Y:S01]  /*12050*/  FFMA.FTZ R46, R25, R38, R46 ;  /* 0x00000026192e7223 */ /* 0x000fe2000001002e */
[----:B------:R-:W-:Y:S01]  /*12060*/  LOP3.LUT R89, R89, 0xffff0000, RZ, 0xc0, !PT ;  /* 0xffff000059597812 */ /* 0x000fe200078ec0ff */
[C---:B------:R-:W-:Y:S01]  /*12070*/  FMUL.FTZ R25, R26.reuse, R31 ;  /* 0x0000001f1a197220 */ /* 0x040fe20000410000 */
[----:B------:R-:W-:Y:S01]  /*12080*/  LOP3.LUT R93, R93, 0xffff0000, RZ, 0xc0, !PT ;  /* 0xffff00005d5d7812 */ /* 0x000fe200078ec0ff */
[----:B------:R-:W-:Y:S01]  /*12090*/  FMUL.FTZ R26, R26, R29 ;  /* 0x0000001d1a1a7220 */ /* 0x000fe20000410000 */
[----:B------:R-:W-:Y:S01]  /*120a0*/  F2FP.BF16.F32.PACK_AB R28, R37, R28 ;  /* 0x0000001c251c723e */ /* 0x000fe200000010ff */
[----:B------:R-:W-:Y:S01]  /*120b0*/  FMUL.FTZ R43, R34, R89 ;  /* 0x00000059222b7220 */ /* 0x000fe20000410000 */
[----:B------:R-:W-:Y:S01]  /*120c0*/  FFMA.FTZ R33, R24, R29, -R25 ;  /* 0x0000001d18217223 */ /* 0x000fe20000010819 */
[----:B------:R-:W-:Y:S01]  /*120d0*/  FMUL.FTZ R36, R34, R93 ;  /* 0x0000005d22247220 */ /* 0x000fe20000410000 */
        /* <DEDUP_REMOVED lines=12> */
.L_x_6085:
[----:B------:R-:W-:Y:S05]  /*121a0*/  BSYNC B1 ;  /* 0x0000000000017941 */ /* 0x000fea0003800000 */
.L_x_6084:
[----:B0-2---:R-:W-:-:S05]  /*121b0*/  VIADD R21, R206, 0x40 ;  /* 0x00000040ce157836 */ /* 0x005fca0000000000 */
[----:B------:R-:W-:-:S13]  /*121c0*/  ISETP.GE.AND P0, PT, R21, R3, PT ;  /* 0x000000031500720c */ /* 0x000fda0003f06270 */
[----:B------:R-:W-:Y:S05]  /*121d0*/  @P0 BRA `(.L_x_6065) ;  /* 0x00000014005c0947 */ /* 0x000fea0003800000 */
[----:B------:R0:W5:Y:S01]  /*121e0*/  LDL R44, [R1+0x38] ;  /* 0x00003800012c7983 */ /* 0x0001620000100800 */
[----:B------:R-:W2:Y:S01]  /*121f0*/  LDC R3, c[0x0][0x3f4] ;  /* 0x0000fd00ff037b82 */ /* 0x000ea20000000800 */
[----:B------:R-:W-:Y:S01]  /*12200*/  BSSY B1, `(.L_x_6090) ;  /* 0x0000070000017945 */ /* 0x000fe20003800000 */
[----:B------:R-:W-:Y:S02]  /*12210*/  SHF.R.U32.HI R42, RZ, 0x3, R213 ;  /* 0x00000003ff2a7819 */ /* 0x000fe400000116d5 */
[-C--:B--2---:R-:W-:Y:S02]  /*12220*/  ISETP.GE.AND P0, PT, R16, R3.reuse, PT ;  /* 0x000000031000720c */ /* 0x084fe40003f06270 */
[-C--:B------:R-:W-:Y:S02]  /*12230*/  ISETP.GE.AND P1, PT, R195, R3.reuse, PT ;  /* 0x00000003c300720c */ /* 0x080fe40003f26270 */
[----:B------:R-:W-:-:S09]  /*12240*/  ISETP.GE.AND P2, PT, R194, R3, PT ;  /* 0x00000003c200720c */ /* 0x000fd20003f46270 */
[----:B0-----:R-:W-:Y:S05]  /*12250*/  @P0 BRA `(.L_x_6091) ;  /* 0x0000000400a80947 */ /* 0x001fea0003800000 */
[----:B------:R-:W-:Y:S02]  /*12260*/  LEA.HI R0, R3, R0, RZ, 0x1d ;  /* 0x0000000003007211 */ /* 0x000fe400078fe8ff */
[----:B-----5:R-:W-:Y:S02]  /*12270*/  R2UR UR4, R44 ;  /* 0x000000002c0472ca */ /* 0x020fe400000e0000 */
        /* <DEDUP_REMOVED lines=10> */
[----:B-1----:R-:W-:Y:S02]  /*12320*/  SHF.R.U64 R32, R4, 0x10, R5 ;  /* 0x0000001004207819 */ /* 0x002fe40000001205 */
[----:B------:R-:W-:-:S02]  /*12330*/  IADD3 R21, R21, R24, R218 ;  /* 0x0000001815157210 */ /* 0x000fc40007ffe0da */
[----:B------:R-:W0:Y:S01]  /*12340*/  LDS.128 R24, [R0] ;  /* 0x0000000000187984 */ /* 0x000e220000000c00 */
[----:B------:R-:W-:Y:S02]  /*12350*/  SHF.R.U32.HI R5, RZ, 0x10, R5 ;  /* 0x00000010ff057819 */ /* 0x000fe40000011605 */
[----:B------:R-:W-:Y:S01]  /*12360*/  IMAD R21, R21, 0x2, R18 ;  /* 0x0000000215157824 */ /* 0x000fe200078e0212 */
[--C-:B------:R-:W-:Y:S02]  /*12370*/  SHF.R.U64 R4, R6, 0x10, R7.reuse ;  /* 0x0000001006047819 */ /* 0x100fe40000001207 */
[----:B------:R-:W-:Y:S02]  /*12380*/  SHF.R.U32.HI R7, RZ, 0x10, R7 ;  /* 0x00000010ff077819 */ /* 0x000fe40000011607 */
[----:B------:R-:W1:Y:S01]  /*12390*/  LDS.128 R28, [R21+0x12400] ;  /* 0x01240000151c7984 */ /* 0x000e620000000c00 */
[----:B------:R-:W-:Y:S02]  /*123a0*/  SHF.R.U64 R36, R48, 0x10, R49 ;  /* 0x0000001030247819 */ /* 0x000fe40000001231 */
[----:B------:R-:W-:-:S02]  /*123b0*/  PRMT R99, R99, 0x5410, R32 ;  /* 0x0000541063637816 */ /* 0x000fc40000000020 */
[----:B------:R-:W-:Y:S02]  /*123c0*/  PRMT R100, R100, 0x5410, R5 ;  /* 0x0000541064647816 */ /* 0x000fe40000000005 */
[----:B------:R-:W-:Y:S01]  /*123d0*/  PRMT R101, R101, 0x5410, R4 ;  /* 0x0000541065657816 */ /* 0x000fe20000000004 */
[----:B------:R-:W-:Y:S01]  /*123e0*/  IMAD.U32 R37, R99, 0x10000, RZ ;  /* 0x0001000063257824 */ /* 0x000fe200078e00ff */
[----:B------:R-:W-:Y:S01]  /*123f0*/  PRMT R102, R102, 0x5410, R7 ;  /* 0x0000541066667816 */ /* 0x000fe20000000007 */
[----:B------:R-:W-:Y:S01]  /*12400*/  IMAD.U32 R38, R100, 0x10000, RZ ;  /* 0x0001000064267824 */ /* 0x000fe200078e00ff */
[----:B------:R-:W-:Y:S02]  /*12410*/  PRMT R103, R103, 0x5410, R36 ;  /* 0x0000541067677816 */ /* 0x000fe40000000024 */
[----:B------:R-:W-:Y:S02]  /*12420*/  SHF.R.U32.HI R49, RZ, 0x10, R49 ;  /* 0x00000010ff317819 */ /* 0x000fe40000011631 */
[--C-:B------:R-:W-:Y:S01]  /*12430*/  SHF.R.U64 R34, R50, 0x10, R51.reuse ;  /* 0x0000001032227819 */ /* 0x100fe20000001233 */
[----:B------:R-:W-:Y:S01]  /*12440*/  IMAD.U32 R36, R103, 0x10000, RZ ;  /* 0x0001000067247824 */ /* 0x000fe200078e00ff */
[----:B------:R-:W-:-:S02]  /*12450*/  SHF.R.U32.HI R51, RZ, 0x10, R51 ;  /* 0x00000010ff337819 */ /* 0x000fc40000011633 */
[----:B------:R-:W-:Y:S02]  /*12460*/  PRMT R104, R104, 0x5410, R49 ;  /* 0x0000541068687816 */ /* 0x000fe40000000031 */
[----:B------:R-:W-:Y:S02]  /*12470*/  PRMT R106, R106, 0x5410, R51 ;  /* 0x000054106a6a7816 */ /* 0x000fe40000000033 */
[----:B------:R-:W-:Y:S02]  /*12480*/  LOP3.LUT R99, R99, 0xffff0000, RZ, 0xc0, !PT ;  /* 0xffff000063637812 */ /* 0x000fe400078ec0ff */
        /* <DEDUP_REMOVED lines=33> */
[----:B------:R-:W-:Y:S01]  /*126a0*/  FFMA.FTZ R37, R32, R36, R37 ;  /* 0x0000002420257223 */ /* 0x000fe20000010025 */
[-C--:B------:R-:W-:Y:S01]  /*126b0*/  FMUL.FTZ R32, R28, R103.reuse ;  /* 0x000000671c207220 */ /* 0x080fe20000410000 */
[----:B------:R-:W-:Y:S01]  /*126c0*/  FFMA.FTZ R28, R5, R103, -R4 ;  /* 0x00000067051c7223 */ /* 0x000fe20000010804 */
[----:B------:R-:W-:Y:S01]  /*126d0*/  LOP3.LUT R30, R30, 0xffff0000, RZ, 0xc0, !PT ;  /* 0xffff00001e1e7812 */ /* 0x000fe200078ec0ff */
[----:B------:R-:W-:Y:S01]  /*126e0*/  IMAD.U32 R4, R105, 0x10000, RZ ;  /* 0x0001000069047824 */ /* 0x000fe200078e00ff */
[----:B------:R-:W-:Y:S01]  /*126f0*/  LOP3.LUT R31, R31, 0xffff0000, RZ, 0xc0, !PT ;  /* 0xffff00001f1f7812 */ /* 0x000fe200078ec0ff */
        /* <DEDUP_REMOVED lines=8> */
[----:B------:R-:W-:Y:S01]  /*12780*/  FMUL.FTZ R27, R29, R100 ;  /* 0x000000641d1b7220 */ /* 0x000fe20000410000 */
[----:B------:R-:W-:Y:S01]  /*12790*/  LOP3.LUT R106, R106, 0xffff0000, RZ, 0xc0, !PT ;  /* 0xffff00006a6a7812 */ /* 0x000fe200078ec0ff */
[C---:B------:R-:W-:Y:S01]  /*127a0*/  FMUL.FTZ R4, R30.reuse, R101 ;  /* 0x000000651e047220 */ /* 0x040fe20000410000 */
[----:B------:R-:W-:Y:S01]  /*127b0*/  FMUL.FTZ R5, R31, R102 ;  /* 0x000000661f057220 */ /* 0x000fe20000410000 */
[----:B------:R-:W-:Y:S01]  /*127c0*/  FMUL.FTZ R29, R29, R104 ;  /* 0x000000681d1d7220 */ /* 0x000fe20000410000 */
[-C--:B------:R-:W-:Y:S01]  /*127d0*/  FMUL.FTZ R30, R30, R105.reuse ;  /* 0x000000691e1e7220 */ /* 0x080fe20000410000 */
[----:B------:R-:W-:Y:S01]  /*127e0*/  FMUL.FTZ R31, R31, R106 ;  /* 0x0000006a1f1f7220 */ /* 0x000fe20000410000 */
[----:B------:R-:W-:Y:S01]  /*127f0*/  FFMA.FTZ R104, R24, R104, -R27 ;  /* 0x0000006818687223 */ /* 0x000fe2000001081b */
[----:B------:R-:W-:Y:S01]  /*12800*/  FFMA.FTZ R105, R25, R105, -R4 ;  /* 0x0000006919697223 */ /* 0x000fe20000010804 */
[----:B------:R-:W-:Y:S01]  /*12810*/  FFMA.FTZ R106, R26, R106, -R5 ;  /* 0x0000006a1a6a7223 */ /* 0x000fe20000010805 */
[----:B------:R-:W-:Y:S01]  /*12820*/  FFMA.FTZ R100, R24, R100, R29 ;  /* 0x0000006418647223 */ /* 0x000fe2000001001d */
        /* <DEDUP_REMOVED lines=13> */
.L_x_6091:
[----:B------:R-:W-:Y:S05]  /*12900*/  BSYNC B1 ;  /* 0x0000000000017941 */ /* 0x000fea0003800000 */
.L_x_6090:
[----:B------:R-:W-:Y:S04]  /*12910*/  BSSY B1, `(.L_x_6092) ;  /* 0x0000072000017945 */ /* 0x000fe80003800000 */
[----:B------:R-:W-:Y:S05]  /*12920*/  @P1 BRA `(.L_x_6093) ;  /* 0x0000000400c01947 */ /* 0x000fea0003800000 */
[----:B0-----:R-:W-:Y:S02]  /*12930*/  SHF.R.S32.HI R4, RZ, 0x1f, R195 ;  /* 0x0000001fff047819 */ /* 0x001fe400000114c3 */
[----:B------:R-:W-:Y:S02]  /*12940*/  LEA.HI R0, R3, R200, RZ, 0x1d ;  /* 0x000000c803007211 */ /* 0x000fe400078fe8ff */
        /* <DEDUP_REMOVED lines=8> */
[-C--:B------:R-:W-:Y:S01]  /*129d0*/  LOP3.LUT R6, R4, R42.reuse, RZ, 0x3c, !PT ;  /* 0x0000002a04067212 */ /* 0x080fe200078e3cff */
[----:B------:R-:W-:Y:S01]  /*129e0*/  IMAD.SHL.U32 R4, R5, 0x400, RZ ;  /* 0x0000040005047824 */ /* 0x000fe200078e00ff */
[----:B------:R-:W-:Y:S02]  /*129f0*/  LOP3.LUT R0, R213, 0x38, R0, 0xf8, !PT ;  /* 0x00000038d5007812 */ /* 0x000fe400078ef800 */
[----:B-----5:R-:W-:Y:S02]  /*12a00*/  R2UR UR4, R44 ;  /* 0x000000002c0472ca */ /* 0x020fe400000e0000 */
[----:B------:R-:W-:-:S02]  /*12a10*/  LOP3.LUT R5, R0, R42, RZ, 0x3c, !PT ;  /* 0x0000002a00057212 */ /* 0x000fc400078e3cff */
[----:B------:R-:W-:Y:S02]  /*12a20*/  LOP3.LUT R4, R4, 0x7fffe000, RZ, 0xc0, !PT ;  /* 0x7fffe00004047812 */ /* 0x000fe400078ec0ff */
[--C-:B------:R-:W-:Y:S02]  /*12a30*/  IADD3 R6, R6, R7, R218.reuse ;  /* 0x0000000706067210 */ /* 0x100fe40007ffe0da */
[----:B------:R-:W-:Y:S02]  /*12a40*/  IADD3 R21, R5, R4, R218 ;  /* 0x0000000405157210 */ /* 0x000fe40007ffe0da */
[----:B-1----:R-:W-:Y:S02]  /*12a50*/  SHF.R.U64 R33, R52, 0x10, R53 ;  /* 0x0000001034217819 */ /* 0x002fe40000001235 */
[----:B------:R-:W-:Y:S01]  /*12a60*/  SHF.R.U64 R29, R8, 0x10, R9 ;  /* 0x00000010081d7819 */ /* 0x000fe20000001209 */
[----:B------:R-:W-:Y:S01]  /*12a70*/  IMAD R21, R21, 0x2, R18 ;  /* 0x0000000215157824 */ /* 0x000fe200078e0212 */
[----:B------:R-:W-:-:S02]  /*12a80*/  LEA R0, R6, UR4, 0x1 ;  /* 0x0000000406007c11 */ /* 0x000fc4000f8e08ff */
[----:B------:R-:W-:Y:S02]  /*12a90*/  SHF.R.U32.HI R8, RZ, 0x10, R9 ;  /* 0x00000010ff087819 */ /* 0x000fe40000011609 */
[----:B------:R-:W0:Y:S01]  /*12aa0*/  LDS.128 R24, [R21+0x12400] ;  /* 0x0124000015187984 */ /* 0x000e220000000c00 */
[----:B------:R-:W-:Y:S02]  /*12ab0*/  PRMT R82, R82, 0x5410, R33 ;  /* 0x0000541052527816 */ /* 0x000fe40000000021 */
[----:B------:R-:W-:Y:S01]  /*12ac0*/  PRMT R78, R78, 0x5410, R29 ;  /* 0x000054104e4e7816 */ /* 0x000fe2000000001d */
[----:B------:R-:W1:Y:S01]  /*12ad0*/  LDS.128 R4, [R0] ;  /* 0x0000000000047984 */ /* 0x000e620000000c00 */
[----:B------:R-:W-:Y:S01]  /*12ae0*/  SHF.R.U32.HI R52, RZ, 0x10, R53 ;  /* 0x00000010ff347819 */ /* 0x000fe20000011635 */
[----:B------:R-:W-:Y:S01]  /*12af0*/  IMAD.U32 R33, R82, 0x10000, RZ ;  /* 0x0001000052217824 */ /* 0x000fe200078e00ff */
[----:B------:R-:W-:Y:S01]  /*12b00*/  SHF.R.U64 R9, R10, 0x10, R11 ;  /* 0x000000100a097819 */ /* 0x000fe2000000120b */
[----:B------:R-:W-:Y:S01]  /*12b10*/  IMAD.U32 R35, R78, 0x10000, RZ ;  /* 0x000100004e237824 */ /* 0x000fe200078e00ff */
[----:B------:R-:W-:-:S02]  /*12b20*/  PRMT R79, R79, 0x5410, R8 ;  /* 0x000054104f4f7816 */ /* 0x000fc40000000008 */
[----:B------:R-:W-:Y:S02]  /*12b30*/  SHF.R.U64 R31, R54, 0x10, R55 ;  /* 0x00000010361f7819 */ /* 0x000fe40000001237 */
[----:B------:R-:W-:Y:S01]  /*12b40*/  SHF.R.U32.HI R10, RZ, 0x10, R11 ;  /* 0x00000010ff0a7819 */ /* 0x000fe2000001160b */
[----:B------:R-:W-:Y:S01]  /*12b50*/  IMAD.U32 R32, R79, 0x10000, RZ ;  /* 0x000100004f207824 */ /* 0x000fe200078e00ff */
[----:B------:R-:W-:Y:S02]  /*12b60*/  SHF.R.U32.HI R54, RZ, 0x10, R55 ;  /* 0x00000010ff367819 */ /* 0x000fe40000011637 */
[----:B------:R-:W-:Y:S02]  /*12b70*/  PRMT R83, R83, 0x5410, R52 ;  /* 0x0000541053537816 */ /* 0x000fe40000000034 */
[----:B------:R-:W-:Y:S02]  /*12b80*/  PRMT R81, R81, 0x5410, R10 ;  /* 0x0000541051517816 */ /* 0x000fe4000000000a */
[----:B------:R-:W-:-:S02]  /*12b90*/  PRMT R85, R85, 0x5410, R54 ;  /* 0x0000541055557816 */ /* 0x000fc40000000036 */
[----:B------:R-:W-:Y:S01]  /*12ba0*/  PRMT R80, R80, 0x5410, R9 ;  /* 0x0000541050507816 */ /* 0x000fe20000000009 */
[----:B------:R-:W-:Y:S01]  /*12bb0*/  IMAD.U32 R34, R81, 0x10000, RZ ;  /* 0x0001000051227824 */ /* 0x000fe200078e00ff */
[----:B------:R-:W-:Y:S01]  /*12bc0*/  PRMT R84, R84, 0x5410, R31 ;  /* 0x0000541054547816 */ /* 0x000fe2000000001f */
[C---:B0-----:R-:W-:Y:S01]  /*12bd0*/  IMAD.U32 R28, R24.reuse, 0x10000, RZ ;  /* 0x00010000181c7824 */ /* 0x041fe200078e00ff */
[----:B------:R-:W-:Y:S01]  /*12be0*/  LOP3.LUT R24, R24, 0xffff0000, RZ, 0xc0, !PT ;  /* 0xffff000018187812 */ /* 0x000fe200078ec0ff */
[C---:B------:R-:W-:Y:S01]  /*12bf0*/  IMAD.U32 R29, R25.reuse, 0x10000, RZ ;  /* 0x00010000191d7824 */ /* 0x040fe200078e00ff */
[----:B------:R-:W-:Y:S01]  /*12c00*/  LOP3.LUT R25, R25, 0xffff0000, RZ, 0xc0, !PT ;  /* 0xffff000019197812 */ /* 0x000fe200078ec0ff */
[----:B-1----:R-:W-:Y:S02]  /*12c10*/  IMAD.U32 R8, R4, 0x10000, RZ ;  /* 0x0001000004087824 */ /* 0x002fe400078e00ff */
[C---:B------:R-:W-:Y:S01]  /*12c20*/  FMUL.FTZ R37, R28.reuse, R35 ;  /* 0x000000231c257220 */ /* 0x040fe20000410000 */
[----:B------:R-:W-:Y:S01]  /*12c30*/  FMUL.FTZ R39, R28, R33 ;  /* 0x000000211c277220 */ /* 0x000fe20000410000 */
[----:B------:R-:W-:-:S02]  /*12c40*/  IMAD.U32 R9, R5, 0x10000, RZ ;  /* 0x0001000005097824 */ /* 0x000fc400078e00ff */
[----:B------:R-:W-:Y:S01]  /*12c50*/  FMUL.FTZ R36, R29, R32 ;  /* 0x000000201d247220 */ /* 0x000fe20000410000 */
[----:B------:R-:W-:Y:S02]  /*12c60*/  IMAD.U32 R28, R83, 0x10000, RZ ;  /* 0x00010000531c7824 */ /* 0x000fe400078e00ff */
[C---:B------:R-:W-:Y:S01]  /*12c70*/  FFMA.FTZ R37, R8.reuse, R33, -R37 ;  /* 0x0000002108257223 */ /* 0x040fe20000010825 */
        /* <DEDUP_REMOVED lines=12> */
[----:B------:R-:W-:Y:S01]  /*12d40*/  LOP3.LUT R4, R4, 0xffff0000, RZ, 0xc0, !PT ;  /* 0xffff000004047812 */ /* 0x000fe200078ec0ff */
[----:B------:R-:W-:Y:S01]  /*12d50*/  FFMA.FTZ R40, R11, R34, R31 ;  /* 0x000000220b287223 */ /* 0x000fe2000001001f */
[C---:B------:R-:W-:Y:S01]  /*12d60*/  FMUL.FTZ R11, R24.reuse, R29 ;  /* 0x0000001d180b7220 */ /* 0x040fe20000410000 */
[-C--:B------:R-:W-:Y:S01]  /*12d70*/  FMUL.FTZ R31, R24, R9.reuse ;  /* 0x00000009181f7220 */ /* 0x080fe20000410000 */
[----:B------:R-:W-:Y:S01]  /*12d80*/  IMAD.U32 R30, R26, 0x10000, RZ ;  /* 0x000100001a1e7824 */ /* 0x000fe200078e00ff */
[----:B------:R-:W-:Y:S01]  /*12d90*/  LOP3.LUT R8, R83, 0xffff0000, RZ, 0xc0, !PT ;  /* 0xffff000053087812 */ /* 0x000fe200078ec0ff */
[----:B------:R-:W-:Y:S01]  /*12da0*/  FFMA.FTZ R24, R4, R9, -R11 ;  /* 0x0000000904187223 */ /* 0x000fe2000001080b */
[----:B------:R-:W-:Y:S01]  /*12db0*/  LOP3.LUT R28, R79, 0xffff0000, RZ, 0xc0, !PT ;  /* 0xffff00004f1c7812 */ /* 0x000fe200078ec0ff */
[----:B------:R-:W-:-:S02]  /*12dc0*/  IMAD.U32 R11, R80, 0x10000, RZ ;  /* 0x00010000500b7824 */ /* 0x000fc400078e00ff */
[----:B------:R-:W-:Y:S01]  /*12dd0*/  FFMA.FTZ R32, R4, R29, R31 ;  /* 0x0000001d04207223 */ /* 0x000fe2000001001f */
[----:B------:R-:W-:Y:S01]  /*12de0*/  LOP3.LUT R5, R5, 0xffff0000, RZ, 0xc0, !PT ;  /* 0xffff000005057812 */ /* 0x000fe200078ec0ff */
[----:B------:R-:W-:Y:S02]  /*12df0*/  IMAD.U32 R10, R6, 0x10000, RZ ;  /* 0x00010000060a7824 */ /* 0x000fe400078e00ff */
[----:B------:R-:W-:Y:S01]  /*12e00*/  FMUL.FTZ R29, R30, R11 ;  /* 0x0000000b1e1d7220 */ /* 0x000fe20000410000 */
[----:B------:R-:W-:Y:S02]  /*12e10*/  IMAD.U32 R9, R84, 0x10000, RZ ;  /* 0x0001000054097824 */ /* 0x000fe400078e00ff */
[C---:B------:R-:W-:Y:S01]  /*12e20*/  FMUL.FTZ R34, R25.reuse, R28 ;  /* 0x0000001c19227220 */ /* 0x040fe20000410000 */
[-C--:B------:R-:W-:Y:S01]  /*12e30*/  FMUL.FTZ R33, R25, R8.reuse ;  /* 0x0000000819217220 */ /* 0x080fe20000410000 */
[----:B------:R-:W-:Y:S01]  /*12e40*/  LOP3.LUT R26, R26, 0xffff0000, RZ, 0xc0, !PT ;  /* 0xffff00001a1a7812 */ /* 0x000fe200078ec0ff */
[-C--:B------:R-:W-:Y:S01]  /*12e50*/  FMUL.FTZ R31, R30, R9.reuse ;  /* 0x000000091e1f7220 */ /* 0x080fe20000410000 */
[----:B------:R-:W-:Y:S01]  /*12e60*/  FFMA.FTZ R29, R10, R9, -R29 ;  /* 0x000000090a1d7223 */ /* 0x000fe2000001081d */
[C---:B------:R-:W-:Y:S01]  /*12e70*/  FFMA.FTZ R25, R5.reuse, R8, -R34 ;  /* 0x0000000805197223 */ /* 0x040fe20000010822 */
[----:B------:R-:W-:Y:S01]  /*12e80*/  FFMA.FTZ R33, R5, R28, R33 ;  /* 0x0000001c05217223 */ /* 0x000fe20000010021 */
[----:B------:R-:W-:Y:S01]  /*12e90*/  LOP3.LUT R9, R80, 0xffff0000, RZ, 0xc0, !PT ;  /* 0xffff000050097812 */ /* 0x000fe200078ec0ff */
[----:B------:R-:W-:Y:S01]  /*12ea0*/  FFMA.FTZ R10, R10, R11, R31 ;  /* 0x0000000b0a0a7223 */ /* 0x000fe2000001001f */
[----:B------:R-:W-:-:S02]  /*12eb0*/  LOP3.LUT R27, R27, 0xffff0000, RZ, 0xc0, !PT ;  /* 0xffff00001b1b7812 */ /* 0x000fc400078ec0ff */
[----:B------:R-:W-:Y:S01]  /*12ec0*/  LOP3.LUT R5, R84, 0xffff0000, RZ, 0xc0, !PT ;  /* 0xffff000054057812 */ /* 0x000fe200078ec0ff */
[C---:B------:R-:W-:Y:S01]  /*12ed0*/  FMUL.FTZ R11, R26.reuse, R9 ;  /* 0x000000091a0b7220 */ /* 0x040fe20000410000 */
[----:B------:R-:W-:Y:S02]  /*12ee0*/  LOP3.LUT R8, R81, 0xffff0000, RZ, 0xc0, !PT ;  /* 0xffff000051087812 */ /* 0x000fe400078ec0ff */
        /* <DEDUP_REMOVED lines=20> */
.L_x_6093:
[----:B------:R-:W-:Y:S05]  /*13030*/  BSYNC B1 ;  /* 0x0000000000017941 */ /* 0x000fea0003800000 */
.L_x_6092:
[----:B------:R-:W-:Y:S05]  /*13040*/  @P2 BRA `(.L_x_6065) ;  /* 0x0000000400c02947 */ /* 0x000fea0003800000 */
[----:B0-2---:R-:W-:Y:S02]  /*13050*/  SHF.R.S32.HI R5, RZ, 0x1f, R194 ;  /* 0x0000001fff057819 */ /* 0x005fe400000114c2 */
        /* <DEDUP_REMOVED lines=13> */
[----:B-----5:R-:W-:-:S02]  /*13130*/  R2UR UR4, R44 ;  /* 0x000000002c0472ca */ /* 0x020fc400000e0000 */
[----:B------:R-:W-:Y:S02]  /*13140*/  LOP3.LUT R3, R0, R42, RZ, 0x3c, !PT ;  /* 0x0000002a00037212 */ /* 0x000fe400078e3cff */
[----:B------:R-:W-:Y:S02]  /*13150*/  LOP3.LUT R4, R4, 0x7fffe000, RZ, 0xc0, !PT ;  /* 0x7fffe00004047812 */ /* 0x000fe400078ec0ff */
[----:B------:R-:W-:Y:S02]  /*13160*/  SHF.R.U64 R21, R12, 0x10, R13 ;  /* 0x000000100c157819 */ /* 0x000fe4000000120d */
[----:B------:R-:W-:Y:S02]  /*13170*/  IADD3 R3, R3, R4, R218 ;  /* 0x0000000403037210 */ /* 0x000fe40007ffe0da */
[----:B------:R-:W-:Y:S02]  /*13180*/  SHF.R.U64 R27, R56, 0x10, R57 ;  /* 0x00000010381b7819 */ /* 0x000fe40000001239 */
[----:B------:R-:W-:Y:S01]  /*13190*/  SHF.R.U32.HI R12, RZ, 0x10, R13 ;  /* 0x00000010ff0c7819 */ /* 0x000fe2000001160d */
[----:B------:R-:W-:Y:S01]  /*131a0*/  IMAD R3, R3, 0x2, R18 ;  /* 0x0000000203037824 */ /* 0x000fe200078e0212 */
[----:B-1----:R-:W-:-:S02]  /*131b0*/  LEA R32, R5, UR4, 0x1 ;  /* 0x0000000405207c11 */ /* 0x002fc4000f8e08ff */
[----:B------:R-:W-:Y:S02]  /*131c0*/  PRMT R26, R20, 0x5410, R21 ;  /* 0x00005410141a7816 */ /* 0x000fe40000000015 */
[----:B------:R-:W0:Y:S01]  /*131d0*/  LDS.128 R8, [R3+0x12400] ;  /* 0x0124000003087984 */ /* 0x000e220000000c00 */
[----:B------:R-:W-:Y:S02]  /*131e0*/  SHF.R.U64 R25, R58, 0x10, R59 ;  /* 0x000000103a197819 */ /* 0x000fe4000000123b */
[----:B------:R-:W-:Y:S01]  /*131f0*/  SHF.R.U64 R13, R14, 0x10, R15 ;  /* 0x000000100e0d7819 */ /* 0x000fe2000000120f */
[----:B------:R-:W1:Y:S01]  /*13200*/  LDS.128 R4, [R32] ;  /* 0x0000000020047984 */ /* 0x000e620000000c00 */
[----:B------:R-:W-:Y:S01]  /*13210*/  PRMT R72, R72, 0x5410, R27 ;  /* 0x0000541048487816 */ /* 0x000fe2000000001b */
[----:B------:R-:W-:Y:S01]  /*13220*/  IMAD.U32 R27, R26, 0x10000, RZ ;  /* 0x000100001a1b7824 */ /* 0x000fe200078e00ff */
[----:B------:R-:W-:Y:S02]  /*13230*/  SHF.R.U32.HI R56, RZ, 0x10, R57 ;  /* 0x00000010ff387819 */ /* 0x000fe40000011639 */
[----:B------:R-:W-:-:S02]  /*13240*/  SHF.R.U32.HI R14, RZ, 0x10, R15 ;  /* 0x00000010ff0e7819 */ /* 0x000fc4000001160f */
[----:B------:R-:W-:Y:S02]  /*13250*/  PRMT R69, R69, 0x5410, R12 ;  /* 0x0000541045457816 */ /* 0x000fe4000000000c */
[----:B------:R-:W-:Y:S01]  /*13260*/  PRMT R74, R74, 0x5410, R25 ;  /* 0x000054104a4a7816 */ /* 0x000fe20000000019 */
[----:B------:R-:W-:Y:S01]  /*13270*/  IMAD.U32 R25, R72, 0x10000, RZ ;  /* 0x0001000048197824 */ /* 0x000fe200078e00ff */
[----:B------:R-:W-:Y:S01]  /*13280*/  PRMT R73, R73, 0x5410, R56 ;  /* 0x0000541049497816 */ /* 0x000fe20000000038 */
[----:B------:R-:W-:Y:S01]  /*13290*/  IMAD.U32 R29, R69, 0x10000, RZ ;  /* 0x00010000451d7824 */ /* 0x000fe200078e00ff */
[----:B------:R-:W-:Y:S02]  /*132a0*/  SHF.R.U32.HI R58, RZ, 0x10, R59 ;  /* 0x00000010ff3a7819 */ /* 0x000fe4000001163b */
[----:B------:R-:W-:Y:S02]  /*132b0*/  PRMT R71, R71, 0x5410, R14 ;  /* 0x0000541047477816 */ /* 0x000fe4000000000e */
[----:B------:R-:W-:-:S02]  /*132c0*/  PRMT R75, R75, 0x5410, R58 ;  /* 0x000054104b4b7816 */ /* 0x000fc4000000003a */
        /* <DEDUP_REMOVED lines=8> */
[----:B------:R-:W-:Y:S02]  /*13350*/  IMAD.U32 R12, R5, 0x10000, RZ ;  /* 0x00010000050c7824 */ /* 0x000fe400078e00ff */
[----:B------:R-:W-:Y:S01]  /*13360*/  FMUL.FTZ R35, R20, R29 ;  /* 0x0000001d14237220 */ /* 0x000fe20000410000 */
[----:B------:R-:W-:Y:S01]  /*13370*/  FFMA.FTZ R28, R0, R25, -R31 ;  /* 0x00000019001c7223 */ /* 0x000fe2000001081f */
[----:B------:R-:W-:-:S02]  /*13380*/  IMAD.U32 R15, R73, 0x10000, RZ ;  /* 0x00010000490f7824 */ /* 0x000fc400078e00ff */
[----:B------:R-:W-:Y:S01]  /*13390*/  FFMA.FTZ R33, R0, R27, R33 ;  /* 0x0000001b00217223 */ /* 0x000fe20000010021 */
[----:B------:R-:W-:Y:S01]  /*133a0*/  IMAD.U32 R24, R11, 0x10000, RZ ;  /* 0x000100000b187824 */ /* 0x000fe200078e00ff */
[----:B------:R-:W-:Y:S01]  /*133b0*/  LOP3.LUT R27, R26, 0xffff0000, RZ, 0xc0, !PT ;  /* 0xffff00001a1b7812 */ /* 0x000fe200078ec0ff */
[----:B------:R-:W-:Y:S02]  /*133c0*/  IMAD.U32 R31, R71, 0x10000, RZ ;  /* 0x00010000471f7824 */ /* 0x000fe400078e00ff */
[-C--:B------:R-:W-:Y:S01]  /*133d0*/  FMUL.FTZ R37, R20, R15.reuse ;  /* 0x0000000f14257220 */ /* 0x080fe20000410000 */
[----:B------:R-:W-:Y:S01]  /*133e0*/  FFMA.FTZ R35, R12, R15, -R35 ;  /* 0x0000000f0c237223 */ /* 0x000fe20000010823 */
[----:B------:R-:W-:Y:S02]  /*133f0*/  IMAD.U32 R14, R7, 0x10000, RZ ;  /* 0x00010000070e7824 */ /* 0x000fe400078e00ff */
[----:B------:R-:W-:Y:S01]  /*13400*/  FMUL.FTZ R15, R24, R31 ;  /* 0x0000001f180f7220 */ /* 0x000fe20000410000 */
[----:B------:R-:W-:-:S02]  /*13410*/  IMAD.U32 R25, R75, 0x10000, RZ ;  /* 0x000100004b197824 */ /* 0x000fc400078e00ff */
[----:B------:R-:W-:Y:S01]  /*13420*/  FFMA.FTZ R37, R12, R29, R37 ;  /* 0x0000001d0c257223 */ /* 0x000fe20000010025 */
[----:B------:R-:W-:Y:S01]  /*13430*/  LOP3.LUT R12, R69, 0xffff0000, RZ, 0xc0, !PT ;  /* 0xffff0000450c7812 */ /* 0x000fe200078ec0ff */
[----:B------:R-:W-:Y:S02]  /*13440*/  IMAD.U32 R21, R10, 0x10000, RZ ;  /* 0x000100000a157824 */ /* 0x000fe400078e00ff */
[-C--:B------:R-:W-:Y:S01]  /*13450*/  FFMA.FTZ R30, R14, R25.reuse, -R15 ;  /* 0x000000190e1e7223 */ /* 0x080fe2000001080f */
[----:B------:R-:W-:Y:S01]  /*13460*/  LOP3.LUT R15, R72, 0xffff0000, RZ, 0xc0, !PT ;  /* 0xffff0000480f7812 */ /* 0x000fe200078ec0ff */
[----:B------:R-:W-:Y:S01]  /*13470*/  FMUL.FTZ R24, R24, R25 ;  /* 0x0000001918187220 */ /* 0x000fe20000410000 */
[----:B------:R-:W-:Y:S01]  /*13480*/  LOP3.LUT R4, R4, 0xffff0000, RZ, 0xc0, !PT ;  /* 0xffff000004047812 */ /* 0x000fe200078ec0ff */
[----:B------:R-:W-:Y:S01]  /*13490*/  FMUL.FTZ R25, R8, R27 ;  /* 0x0000001b08197220 */ /* 0x000fe20000410000 */
[----:B------:R-:W-:Y:S01]  /*134a0*/  LOP3.LUT R0, R73, 0xffff0000, RZ, 0xc0, !PT ;  /* 0xffff000049007812 */ /* 0x000fe200078ec0ff */
[----:B------:R-:W-:Y:S01]  /*134b0*/  FFMA.FTZ R31, R14, R31, R24 ;  /* 0x0000001f0e1f7223 */ /* 0x000fe20000010018 */
[-C--:B------:R-:W-:Y:S01]  /*134c0*/  FMUL.FTZ R29, R8, R15.reuse ;  /* 0x0000000f081d7220 */ /* 0x080fe20000410000 */
[----:B------:R-:W-:Y:S01]  /*134d0*/  IMAD.U32 R14, R70, 0x10000, RZ ;  /* 0x00010000460e7824 */ /* 0x000fe200078e00ff */
[----:B------:R-:W-:Y:S01]  /*134e0*/  LOP3.LUT R5, R5, 0xffff0000, RZ, 0xc0, !PT ;  /* 0xffff000005057812 */ /* 0x000fe200078ec0ff */
[C---:B------:R-:W-:Y:S01]  /*134f0*/  FMUL.FTZ R24, R9.reuse, R12 ;  /* 0x0000000c09187220 */ /* 0x040fe20000410000 */
[C---:B------:R-:W-:Y:S01]  /*13500*/  FFMA.FTZ R25, R4.reuse, R15, -R25 ;  /* 0x0000000f04197223 */ /* 0x040fe20000010819 */
[----:B------:R-:W-:Y:S01]  /*13510*/  FMUL.FTZ R9, R9, R0 ;  /* 0x0000000009097220 */ /* 0x000fe20000410000 */
[----:B------:R-:W-:Y:S01]  /*13520*/  FFMA.FTZ R20, R4, R27, R29 ;  /* 0x0000001b04147223 */ /* 0x000fe2000001001d */
[----:B------:R-:W-:-:S02]  /*13530*/  IMAD.U32 R13, R6, 0x10000, RZ ;  /* 0x00010000060d7824 */ /* 0x000fc400078e00ff */
[----:B------:R-:W-:Y:S01]  /*13540*/  FMUL.FTZ R4, R21, R14 ;  /* 0x0000000e15047220 */ /* 0x000fe20000410000 */
[----:B------:R-:W-:Y:S02]  /*13550*/  IMAD.U32 R8, R74, 0x10000, RZ ;  /* 0x000100004a087824 */ /* 0x000fe400078e00ff */
[C---:B------:R-:W-:Y:S01]  /*13560*/  FFMA.FTZ R12, R5.reuse, R12, R9 ;  /* 0x0000000c050c7223 */ /* 0x040fe20000010009 */
[----:B------:R-:W-:Y:S01]  /*13570*/  LOP3.LUT R10, R10, 0xffff0000, RZ, 0xc0, !PT ;  /* 0xffff00000a0a7812 */ /* 0x000fe200078ec0ff */
[----:B------:R-:W-:Y:S01]  /*13580*/  FFMA.FTZ R24, R5, R0, -R24 ;  /* 0x0000000005187223 */ /* 0x000fe20000010818 */
[-C--:B------:R-:W-:Y:S01]  /*13590*/  FMUL.FTZ R26, R21, R8.reuse ;  /* 0x00000008151a7220 */ /* 0x080fe20000410000 */
[----:B------:R-:W-:Y:S01]  /*135a0*/  FFMA.FTZ R15, R13, R8, -R4 ;  /* 0x000000080d0f7223 */ /* 0x000fe20000010804 */
[----:B------:R-:W-:Y:S02]  /*135b0*/  LOP3.LUT R9, R70, 0xffff0000, RZ, 0xc0, !PT ;  /* 0xffff000046097812 */ /* 0x000fe400078ec0ff */
[----:B------:R-:W-:Y:S01]  /*135c0*/  LOP3.LUT R11, R11, 0xffff0000, RZ, 0xc0, !PT ;  /* 0xffff00000b0b7812 */ /* 0x000fe200078ec0ff */
[----:B------:R-:W-:Y:S01]  /*135d0*/  FFMA.FTZ R26, R13, R14, R26 ;  /* 0x0000000e0d1a7223 */ /* 0x000fe2000001001a */
        /* <DEDUP_REMOVED lines=23> */
.L_x_6065:
[----:B------:R-:W-:Y:S05]  /*13750*/  BSYNC B0 ;  /* 0x0000000000007941 */ /* 0x000fea0003800000 */
.L_x_6043:
        /* <DEDUP_REMOVED lines=8> */
.L_x_6041:
[----:B------:R-:W-:-:S06]  /*137e0*/  ULOP3.LUT UR4, UR60, 0x1, URZ, 0xfc, !UPT ;  /* 0x000000013c047892 */ /* 0x000fcc000f8efc3f */
[----:B0-23--:R-:W-:-:S05]  /*137f0*/  IMAD.U32 R0, RZ, RZ, UR4 ;  /* 0x00000004ff007e24 */ /* 0x00dfca000f8e00ff */
[----:B------:R-:W-:-:S13]  /*13800*/  ISETP.NE.AND P0, PT, R0, 0x3, PT ;  /* 0x000000030000780c */ /* 0x000fda0003f05270 */
[----:B------:R-:W-:Y:S05]  /*13810*/  @!P0 BRA `(.L_x_6094) ;  /* 0x0000000000048947 */ /* 0x000fea0003800000 */
[----:B------:R-:W-:Y:S01]  /*13820*/  BPT.TRAP 0x1 ;  /* 0x000000040000795c */ /* 0x000fe20000300000 */
.L_x_6094:
[----:B------:R-:W-:Y:S01]  /*13830*/  IMAD R8, R198, 0x8, R18 ;  /* 0x00000008c6087824 */ /* 0x000fe200078e0212 */
[----:B-1--4-:R-:W-:-:S04]  /*13840*/  SHF.L.U32 R3, R202, 0x1f, RZ ;  /* 0x0000001fca037819 */ /* 0x012fc800000006ff */
[----:B------:R0:W1:Y:S01]  /*13850*/  SYNCS.PHASECHK.TRANS64.TRYWAIT P1, [R8+URZ+0x30830], R3 ;  /* 0x03083003080075a7 */ /* 0x000062000802017f */
[----:B------:R-:W-:Y:S05]  /*13860*/  @!P0 BRA `(.L_x_6095) ;  /* 0x0000000000048947 */ /* 0x000fea0003800000 */
[----:B------:R-:W-:Y:S01]  /*13870*/  BPT.TRAP 0x1 ;  /* 0x000000040000795c */ /* 0x000fe20000300000 */
.L_x_6095:
[----:B-1----:R-:W-:Y:S05]  /*13880*/  @P1 BRA `(.L_x_6096) ;  /* 0x0000000000081947 */ /* 0x002fea0003800000 */
[----:B------:R-:W1:Y:S02]  /*13890*/  SYNCS.PHASECHK.TRANS64.TRYWAIT P1, [R8+URZ+0x30830], R3 ;  /* 0x03083003080075a7 */ /* 0x000e64000802017f */
[----:B-1----:R-:W-:Y:S05]  /*138a0*/  @!P1 BRA `(.L_x_6097) ;  /* 0x0000014c00049947 */ /* 0x002fea0003800000 */
.L_x_6096:
[----:B------:R-:W-:Y:S05]  /*138b0*/  WARPSYNC.ALL ;  /* 0x0000000000007948 */ /* 0x000fea0003800000 */
[----:B------:R-:W-:Y:S01]  /*138c0*/  VIADD R0, R18, 0x1e400 ;  /* 0x0001e40012007836 */ /* 0x000fe20000000000 */
[----:B------:R-:W-:Y:S01]  /*138d0*/  R2UR UR4, R68 ;  /* 0x00000000440472ca */ /* 0x000fe200000e0000 */
[----:B------:R-:W-:Y:S01]  /*138e0*/  IMAD.MOV.U32 R5, RZ, RZ, 0x40000040 ;  /* 0x40000040ff057424 */ /* 0x000fe200078e00ff */
[----:B-----5:R-:W-:Y:S01]  /*138f0*/  WARPGROUP.ARRIVE ;  /* 0x00000000000079c5 */ /* 0x020fe20000000000 */
[----:B------:R-:W-:Y:S01]  /*13900*/  UMOV UR9, 0x40000040 ;  /* 0x4000004000097882 */ /* 0x000fe20000000000 */
        /* <DEDUP_REMOVED lines=33> */
[----:B------:R-:W-:Y:S01]  /*13b20*/  IMAD.MOV.U32 R7, RZ, RZ, 0x40000040 ;  /* 0x40000040ff077424 */ /* 0x000fe200078e00ff */
[----:B------:R-:W-:Y:S01]  /*13b30*/  UIADD3 UR36, UR4, 0x806, URZ ;  /* 0x0000080604247890 */ /* 0x000fe2000fffe03f */
[----:B--2---:R-:W-:Y:S01]  /*13b40*/  IMAD.U32 R10, RZ, RZ, UR8 ;  /* 0x00000008ff0a7e24 */ /* 0x004fe2000f8e00ff */
[----:B------:R-:W-:Y:S01]  /*13b50*/  UMOV UR37, 0x40000040 ;  /* 0x4000004000257882 */ /* 0x000fe20000000000 */
        /* <DEDUP_REMOVED lines=12> */
[----:B--2---:R-:W-:Y:S02]  /*13c20*/  IMAD.U32 R10, RZ, RZ, UR8 ;  /* 0x00000008ff0a7e24 */ /* 0x004fe4000f8e00ff */
        /* <DEDUP_REMOVED lines=37> */
[----:B--2---:R-:W-:Y:S01]  /*13e80*/  IMAD.U32 R10, RZ, RZ, UR8 ;  /* 0x00000008ff0a7e24 */ /* 0x004fe2000f8e00ff */
[----:B------:R-:W-:Y:S01]  /*13e90*/  R2UR UR58, R6 ;  /* 0x00000000063a72ca */ /* 0x000fe200000e0000 */
[----:B------:R-:W-:Y:S01]  /*13ea0*/  VIADD R6, R4, 0x306 ;  /* 0x0000030604067836 */ /* 0x000fe20000000000 */
[----:B------:R-:W-:Y:S01]  /*13eb0*/  R2UR UR59, R7 ;  /* 0x00000000073b72ca */ /* 0x000fe200000e0000 */
[----:B------:R-:W-:-:S02]  /*13ec0*/  IMAD.MOV.U32 R7, RZ, RZ, 0x40000040 ;  /* 0x40000040ff077424 */ /* 0x000fc400078e00ff */
[----:B------:R-:W-:Y:S01]  /*13ed0*/  IMAD.U32 R11, RZ, RZ, UR9 ;  /* 0x00000009ff0b7e24 */ /* 0x000fe2000f8e00ff */
[----:B------:R-:W-:Y:S01]  /*13ee0*/  R2UR UR54, R6 ;  /* 0x00000000063672ca */ /* 0x000fe200000e0000 */
[----:B------:R-:W-:Y:S01]  /*13ef0*/  VIADD R6, R4, 0x600 ;  /* 0x0000060004067836 */ /* 0x000fe20000000000 */
[----:B------:R-:W-:Y:S01]  /*13f00*/  R2UR UR55, R7 ;  /* 0x00000000073772ca */ /* 0x000fe200000e0000 */
[----:B------:R-:W-:Y:S01]  /*13f10*/  IMAD.MOV.U32 R7, RZ, RZ, 0x40000040 ;  /* 0x40000040ff077424 */ /* 0x000fe200078e00ff */
[----:B------:R2:W-:Y:S02]  /*13f20*/  STL.64 [R1], R10 ;  /* 0x0000000a01007387 */ /* 0x0005e40000100a00 */
        /* <DEDUP_REMOVED lines=34> */
[----:B--2---:R-:W-:Y:S05]  /*14150*/  @!P0 BRA `(.L_x_6098) ;  /* 0x0000000000048947 */ /* 0x004fea0003800000 */
[----:B------:R-:W-:Y:S01]  /*14160*/  BPT.TRAP 0x1 ;  /* 0x000000040000795c */ /* 0x000fe20000300000 */
.L_x_6098:
[----:B------:R-:W2:Y:S01]  /*14170*/  LDC R0, c[0x0][0x448] ;  /* 0x00011200ff007b82 */ /* 0x000ea20000000800 */
[----:B------:R-:W-:Y:S01]  /*14180*/  IMAD R6, R2, -0x60, R222 ;  /* 0xffffffa002067824 */ /* 0x000fe200078e02de */
[----:B------:R-:W-:Y:S01]  /*14190*/  ULDC UR4, c[0x0][0x988] ;  /* 0x0002620000047ab9 */ /* 0x000fe20000000800 */
[----:B------:R-:W-:Y:S01]  /*141a0*/  LOP3.LUT R19, R19, 0xffffffef, RZ, 0xc0, !PT ;  /* 0xffffffef13137812 */ /* 0x000fe200078ec0ff */
[----:B------:R-:W-:Y:S01]  /*141b0*/  BSSY B0, `(.L_x_6099) ;  /* 0x0000425000007945 */ /* 0x000fe20003800000 */
        /* <DEDUP_REMOVED lines=15> */
[----:B--2---:R-:W-:Y:S01]  /*142b0*/  ISETP.NE.AND P4, PT, R0, 0x1, PT ;  /* 0x000000010000780c */ /* 0x004fe20003f85270 */
[----:B------:R-:W-:-:S12]  /*142c0*/  IMAD.IADD R0, R225, 0x1, R220 ;  /* 0x00000001e1007824 */ /* 0x000fd800078e02dc */
[----:B01----:R-:W0:Y:S01]  /*142d0*/  @P4 LDC R3, c[0x0][0x44c] ;  /* 0x00011300ff034b82 */ /* 0x003e220000000800 */
[----:B------:R-:W-:-:S07]  /*142e0*/  @P4 LOP3.LUT R19, R19, 0x10, RZ, 0xfc, !PT ;  /* 0x0000001013134812 */ /* 0x000fce00078efcff */
[----:B------:R-:W1:Y:S01]  /*142f0*/  @P4 LDC R4, c[0x0][0x450] ;  /* 0x00011400ff044b82 */ /* 0x000e620000000800 */
[----:B0-----:R-:W-:-:S05]  /*14300*/  @P4 IMAD.HI.U32 R3, R0, R3, RZ ;  /* 0x0000000300034227 */ /* 0x001fca00078e00ff */
[----:B-1----:R-:W-:Y:S01]  /*14310*/  @P4 SHF.R.U32.HI R0, RZ, R4, R3 ;  /* 0x00000004ff004219 */ /* 0x002fe20000011603 */
[----:B------:R-:W-:Y:S01]  /*14320*/  IMAD R4, R2, -0x60, RZ ;  /* 0xffffffa002047824 */ /* 0x000fe200078e02ff */
[----:B------:R-:W-:-:S03]  /*14330*/  IADD3 R3, -R223, 0x60, R6 ;  /* 0x00000060df037810 */ /* 0x000fc60007ffe106 */
[----:B------:R-:W0:Y:S01]  /*14340*/  SHFL.IDX PT, R5, R0, 0x1, 0x1c1f ;  /* 0x003c1f0000057f89 */ /* 0x000e2200000e0000 */
[----:B------:R-:W-:-:S03]  /*14350*/  IADD3 R4, -R223, 0x61, R4 ;  /* 0x00000061df047810 */ /* 0x000fc60007ffe104 */
[----:B------:R-:W1:Y:S01]  /*14360*/  SHFL.IDX PT, R0, R0, RZ, 0x1c1f ;  /* 0x001c1fff00007589 */ /* 0x000e6200000e0000 */
[----:B------:R-:W-:-:S04]  /*14370*/  IADD3 R4, -R221, R4, R222 ;  /* 0x00000004dd047210 */ /* 0x000fc80007ffe1de */
        /* <DEDUP_REMOVED lines=89> */
[----:B0-----:R-:W-:Y:S02]  /*14910*/  FMNMX.FTZ R5, R86, R5, !PT ;  /* 0x0000000556057209 */ /* 0x001fe40007810000 */
[----:B------:R-:W-:Y:S02]  /*14920*/  CS2R R86, SRZ ;  /* 0x0000000000567805 */ /* 0x000fe4000001ff00 */
[----:B------:R-:W-:Y:S02]  /*14930*/  ISETP.GT.AND P3, PT, R3, 0x18, PT ;  /* 0x000000180300780c */ /* 0x000fe40003f64270 */
[----:B------:R-:W-:Y:S01]  /*14940*/  FSEL R33, R33, -INF , P1 ;  /* 0xff80000021217808 */ /* 0x000fe20000800000 */
[----:B------:R-:W0:Y:S01]  /*14950*/  SHFL.BFLY PT, R88, R5, 0x1, 0x1f ;  /* 0x0c201f0005587f89 */ /* 0x000e2200000e0000 */
[----:B------:R-:W-:-:S02]  /*14960*/  FMNMX.FTZ R24, R11, R24, !PT ;  /* 0x000000180b187209 */ /* 0x000fc40007810000 */
[----:B------:R-:W-:Y:S02]  /*14970*/  ISETP.GT.AND P1, PT, R3, 0x19, PT ;  /* 0x000000190300780c */ /* 0x000fe40003f24270 */
[----:B------:R-:W-:Y:S02]  /*14980*/  FSEL R13, R36, -INF , P3 ;  /* 0xff800000240d7808 */ /* 0x000fe40001800000 */
[----:B------:R-:W-:Y:S02]  /*14990*/  FMNMX.FTZ R24, R33, R24, !PT ;  /* 0x0000001821187209 */ /* 0x000fe40007810000 */
[----:B------:R-:W-:Y:S02]  /*149a0*/  FSEL R37, R37, -INF , P1 ;  /* 0xff80000025257808 */ /* 0x000fe40000800000 */
[----:B------:R-:W-:Y:S02]  /*149b0*/  FMNMX.FTZ R24, R13, R24, !PT ;  /* 0x000000180d187209 */ /* 0x000fe40007810000 */
[----:B------:R-:W-:-:S02]  /*149c0*/  ISETP.GT.AND P1, PT, R3, 0x21, PT ;  /* 0x000000210300780c */ /* 0x000fc40003f24270 */
[----:B------:R-:W-:Y:S02]  /*149d0*/  FMNMX.FTZ R24, R37, R24, !PT ;  /* 0x0000001825187209 */ /* 0x000fe40007810000 */
[----:B------:R-:W-:Y:S02]  /*149e0*/  FSEL R41, R41, -INF , P1 ;  /* 0xff80000029297808 */ /* 0x000fe40000800000 */
[----:B------:R-:W-:-:S04]  /*149f0*/  ISETP.GT.AND P1, PT, R3, 0x29, PT ;  /* 0x000000290300780c */ /* 0x000fc80003f24270 */
[----:B------:R-:W-:Y:S02]  /*14a00*/  FSEL R45, R45, -INF , P1 ;  /* 0xff8000002d2d7808 */ /* 0x000fe40000800000 */
[----:B0-----:R-:W-:Y:S02]  /*14a10*/  FMNMX.FTZ R4, R5, R88, !PT ;  /* 0x0000005805047209 */ /* 0x001fe40007810000 */
[----:B------:R-:W-:Y:S02]  /*14a20*/  CS2R R88, SRZ ;  /* 0x0000000000587805 */ /* 0x000fe4000001ff00 */
[----:B------:R-:W-:Y:S02]  /*14a30*/  ISETP.GT.AND P1, PT, R3, 0x31, PT ;  /* 0x000000310300780c */ /* 0x000fe40003f24270 */
[C---:B------:R-:W-:Y:S01]  /*14a40*/  FSETP.NEU.FTZ.AND P2, PT, R4.reuse, -INF , PT ;  /* 0xff8000000400780b */ /* 0x040fe20003f5d000 */
[----:B------:R-:W-:Y:S01]  /*14a50*/  FMUL.FTZ R5, R4, R0 ;  /* 0x0000000004057220 */ /* 0x000fe20000410000 */
[----:B------:R-:W-:-:S02]  /*14a60*/  FSEL R49, R49, -INF , P1 ;  /* 0xff80000031317808 */ /* 0x000fc40000800000 */
[----:B------:R-:W-:Y:S02]  /*14a70*/  ISETP.GT.AND P1, PT, R3, 0x39, PT ;  /* 0x000000390300780c */ /* 0x000fe40003f24270 */
[----:B------:R-:W-:Y:S02]  /*14a80*/  FSEL R5, R5, RZ, P2 ;  /* 0x000000ff05057208 */ /* 0x000fe40001000000 */
[----:B------:R-:W-:Y:S02]  /*14a90*/  ISETP.GT.AND P2, PT, R3, 0x20, PT ;  /* 0x000000200300780c */ /* 0x000fe40003f44270 */
[----:B------:R-:W-:Y:S01]  /*14aa0*/  FSEL R53, R53, -INF , P1 ;  /* 0xff80000035357808 */ /* 0x000fe20000800000 */
[-CC-:B------:R-:W-:Y:S01]  /*14ab0*/  FFMA.FTZ R32, R30, R0.reuse, -R5.reuse ;  /* 0x000000001e207223 */ /* 0x180fe20000010805 */
[----:B------:R-:W-:Y:S01]  /*14ac0*/  FSEL R15, R40, -INF , P2 ;  /* 0xff800000280f7808 */ /* 0x000fe20001000000 */
[--C-:B------:R-:W-:Y:S01]  /*14ad0*/  FFMA.FTZ R187, R38, R0, -R5.reuse ;  /* 0x0000000026bb7223 */ /* 0x100fe20000010805 */
[----:B------:R-:W-:Y:S01]  /*14ae0*/  ISETP.GT.AND P2, PT, R3, 0x28, PT ;  /* 0x000000280300780c */ /* 0x000fe20003f44270 */
[----:B------:R-:W0:Y:S01]  /*14af0*/  @P4 LDC R40, c[0x0][0x450] ;  /* 0x00011400ff284b82 */ /* 0x000e220000000800 */
[----:B------:R-:W-:Y:S01]  /*14b00*/  FMNMX.FTZ R28, R15, R24, !PT ;  /* 0x000000180f1c7209 */ /* 0x000fe20007810000 */
[-CC-:B------:R-:W-:Y:S01]  /*14b10*/  FFMA.FTZ R189, R84, R0.reuse, -R5.reuse ;  /* 0x0000000054bd7223 */ /* 0x180fe20000010805 */
[----:B------:R-:W-:Y:S01]  /*14b20*/  FSEL R21, R44, -INF , P2 ;  /* 0xff8000002c157808 */ /* 0x000fe20001000000 */
[--C-:B------:R-:W-:Y:S01]  /*14b30*/  FFMA.FTZ R82, R82, R0, -R5.reuse ;  /* 0x0000000052527223 */ /* 0x100fe20000010805 */
[----:B------:R-:W-:Y:S01]  /*14b40*/  FMNMX.FTZ R28, R41, R28, !PT ;  /* 0x0000001c291c7209 */ /* 0x000fe20007810000 */
[--C-:B------:R-:W-:Y:S01]  /*14b50*/  FFMA.FTZ R191, R80, R0, -R5.reuse ;  /* 0x0000000050bf7223 */ /* 0x100fe20000010805 */
[----:B------:R-:W-:Y:S01]  /*14b60*/  ISETP.GT.AND P2, PT, R3, 0x30, PT ;  /* 0x000000300300780c */ /* 0x000fe20003f44270 */
[----:B------:R-:W-:Y:S01]  /*14b70*/  MUFU.EX2 R189, R189 ;  /* 0x000000bd00bd7308 */ /* 0x000fe20000000800 */
[----:B------:R-:W-:Y:S01]  /*14b80*/  FMNMX.FTZ R28, R21, R28, !PT ;  /* 0x0000001c151c7209 */ /* 0x000fe20007810000 */
[-CC-:B------:R-:W-:Y:S01]  /*14b90*/  FFMA.FTZ R185, R34, R0.reuse, -R5.reuse ;  /* 0x0000000022b97223 */ /* 0x180fe20000010805 */
[----:B------:R-:W-:Y:S01]  /*14ba0*/  FSEL R27, R48, -INF , P2 ;  /* 0xff800000301b7808 */ /* 0x000fe20001000000 */
[--C-:B------:R-:W-:Y:S01]  /*14bb0*/  FFMA.FTZ R14, R14, R0, -R5.reuse ;  /* 0x000000000e0e7223 */ /* 0x100fe20000010805 */
[----:B------:R-:W-:Y:S01]  /*14bc0*/  FMNMX.FTZ R28, R45, R28, !PT ;  /* 0x0000001c2d1c7209 */ /* 0x000fe20007810000 */
[--C-:B------:R-:W-:Y:S01]  /*14bd0*/  FFMA.FTZ R10, R10, R0, -R5.reuse ;  /* 0x000000000a0a7223 */ /* 0x100fe20000010805 */
[----:B------:R-:W-:Y:S01]  /*14be0*/  ISETP.GT.AND P2, PT, R3, 0x38, PT ;  /* 0x000000380300780c */ /* 0x000fe20003f44270 */
[----:B------:R-:W1:Y:S01]  /*14bf0*/  MUFU.EX2 R24, R82 ;  /* 0x0000005200187308 */ /* 0x000e620000000800 */
[----:B------:R-:W-:Y:S01]  /*14c00*/  FMNMX.FTZ R30, R27, R28, !PT ;  /* 0x0000001c1b1e7209 */ /* 0x000fe20007810000 */
[-CC-:B------:R-:W-:Y:S01]  /*14c10*/  FFMA.FTZ R181, R42, R0.reuse, -R5.reuse ;  /* 0x000000002ab57223 */ /* 0x180fe20000010805 */
[----:B------:R-:W-:Y:S01]  /*14c20*/  FSEL R31, R52, -INF , P2 ;  /* 0xff800000341f7808 */ /* 0x000fe20001000000 */
[--C-:B------:R-:W-:Y:S01]  /*14c30*/  FFMA.FTZ R183, R46, R0, -R5.reuse ;  /* 0x000000002eb77223 */ /* 0x100fe20000010805 */
[----:B------:R-:W-:Y:S01]  /*14c40*/  FMNMX.FTZ R30, R49, R30, !PT ;  /* 0x0000001e311e7209 */ /* 0x000fe20007810000 */
[--C-:B------:R-:W-:Y:S01]  /*14c50*/  FFMA.FTZ R177, R50, R0, -R5.reuse ;  /* 0x0000000032b17223 */ /* 0x100fe20000010805 */
[----:B------:R-:W-:Y:S01]  /*14c60*/  ISETP.GT.AND P2, PT, R3, 0x40, PT ;  /* 0x000000400300780c */ /* 0x000fe20003f44270 */
[----:B------:R-:W2:Y:S01]  /*14c70*/  MUFU.EX2 R191, R191 ;  /* 0x000000bf00bf7308 */ /* 0x000ea20000000800 */
[----:B------:R-:W-:Y:S01]  /*14c80*/  FMNMX.FTZ R30, R31, R30, !PT ;  /* 0x0000001e1f1e7209 */ /* 0x000fe20007810000 */
[-CC-:B------:R-:W-:Y:S01]  /*14c90*/  FFMA.FTZ R34, R72, R0.reuse, -R5.reuse ;  /* 0x0000000048227223 */ /* 0x180fe20000010805 */
[----:B------:R-:W-:Y:S01]  /*14ca0*/  ISETP.GT.AND P1, PT, R3, 0x41, PT ;  /* 0x000000410300780c */ /* 0x000fe20003f24270 */
[-CC-:B------:R-:W-:Y:S01]  /*14cb0*/  FFMA.FTZ R179, R54, R0.reuse, -R5.reuse ;  /* 0x0000000036b37223 */ /* 0x180fe20000010805 */
[----:B------:R-:W-:Y:S01]  /*14cc0*/  FSEL R35, R56, -INF , P2 ;  /* 0xff80000038237808 */ /* 0x000fe20001000000 */
[--C-:B------:R-:W-:Y:S01]  /*14cd0*/  FFMA.FTZ R36, R78, R0, -R5.reuse ;  /* 0x000000004e247223 */ /* 0x100fe20000010805 */
[----:B------:R-:W-:Y:S01]  /*14ce0*/  FMNMX.FTZ R30, R53, R30, !PT ;  /* 0x0000001e351e7209 */ /* 0x000fe20007810000 */
[----:B------:R3:W4:Y:S01]  /*14cf0*/  MUFU.EX2 R28, R32 ;  /* 0x00000020001c7308 */ /* 0x0007220000000800 */
[----:B------:R-:W-:Y:S01]  /*14d00*/  ISETP.GT.AND P2, PT, R3, 0x48, PT ;  /* 0x000000480300780c */ /* 0x000fe20003f44270 */
[-CC-:B------:R-:W-:Y:S01]  /*14d10*/  FFMA.FTZ R173, R58, R0.reuse, -R5.reuse ;  /* 0x000000003aad7223 */ /* 0x180fe20000010805 */
[----:B------:R-:W-:Y:S01]  /*14d20*/  FSEL R57, R57, -INF , P1 ;  /* 0xff80000039397808 */ /* 0x000fe20000800000 */
[--C-:B------:R-:W-:Y:S01]  /*14d30*/  FFMA.FTZ R175, R62, R0, -R5.reuse ;  /* 0x000000003eaf7223 */ /* 0x100fe20000010805 */
[----:B------:R-:W-:Y:S01]  /*14d40*/  FMNMX.FTZ R30, R35, R30, !PT ;  /* 0x0000001e231e7209 */ /* 0x000fe20007810000 */
[-CC-:B------:R-:W-:Y:S01]  /*14d50*/  FFMA.FTZ R169, R66, R0.reuse, -R5.reuse ;  /* 0x0000000042a97223 */ /* 0x180fe20000010805 */
[----:B------:R-:W-:Y:S01]  /*14d60*/  ISETP.GT.AND P1, PT, R3, 0x49, PT ;  /* 0x000000490300780c */ /* 0x000fe20003f24270 */
[----:B------:R-:W5:Y:S01]  /*14d70*/  MUFU.EX2 R185, R185 ;  /* 0x000000b900b97308 */ /* 0x000f620000000800 */
[----:B------:R-:W-:Y:S01]  /*14d80*/  FSEL R39, R60, -INF , P2 ;  /* 0xff8000003c277808 */ /* 0x000fe20001000000 */
[--C-:B---3--:R-:W-:Y:S01]  /*14d90*/  FFMA.FTZ R32, R20, R0, -R5.reuse ;  /* 0x0000000014207223 */ /* 0x108fe20000010805 */
[----:B------:R-:W-:Y:S01]  /*14da0*/  FMNMX.FTZ R30, R57, R30, !PT ;  /* 0x0000001e391e7209 */ /* 0x000fe20007810000 */
[-CC-:B------:R-:W-:Y:S01]  /*14db0*/  FFMA.FTZ R20, R74, R0.reuse, -R5.reuse ;  /* 0x000000004a147223 */ /* 0x180fe20000010805 */
[----:B------:R-:W-:Y:S01]  /*14dc0*/  ISETP.GT.AND P2, PT, R3, 0x50, PT ;  /* 0x000000500300780c */ /* 0x000fe20003f44270 */
[--C-:B------:R-:W-:Y:S01]  /*14dd0*/  FFMA.FTZ R26, R26, R0, -R5.reuse ;  /* 0x000000001a1a7223 */ /* 0x100fe20000010805 */
[----:B------:R-:W-:Y:S01]  /*14de0*/  FSEL R61, R61, -INF , P1 ;  /* 0xff8000003d3d7808 */ /* 0x000fe20000800000 */
[----:B------:R-:W3:Y:S01]  /*14df0*/  MUFU.EX2 R14, R14 ;  /* 0x0000000e000e7308 */ /* 0x000ee20000000800 */
[----:B------:R-:W-:Y:S01]  /*14e00*/  FMNMX.FTZ R30, R39, R30, !PT ;  /* 0x0000001e271e7209 */ /* 0x000fe20007810000 */
[----:B------:R-:W-:Y:S01]  /*14e10*/  FFMA.FTZ R171, R70, R0, -R5 ;  /* 0x0000000046ab7223 */ /* 0x000fe20000010805 */
[----:B------:R-:W-:-:S02]  /*14e20*/  ISETP.GT.AND P1, PT, R3, 0x51, PT ;  /* 0x000000510300780c */ /* 0x000fc40003f24270 */
[----:B------:R-:W-:Y:S02]  /*14e30*/  CS2R R84, SRZ ;  /* 0x0000000000547805 */ /* 0x000fe4000001ff00 */
[----:B------:R-:W-:Y:S02]  /*14e40*/  FSEL R43, R64, -INF , P2 ;  /* 0xff800000402b7808 */ /* 0x000fe40001000000 */
[----:B------:R-:W-:Y:S02]  /*14e50*/  CS2R R82, SRZ ;  /* 0x0000000000527805 */ /* 0x000fe4000001ff00 */
[----:B------:R-:W-:Y:S01]  /*14e60*/  FMNMX.FTZ R30, R61, R30, !PT ;  /* 0x0000001e3d1e7209 */ /* 0x000fe20007810000 */
[----:B------:R-:W-:Y:S01]  /*14e70*/  MUFU.EX2 R187, R187 ;  /* 0x000000bb00bb7308 */ /* 0x000fe20000000800 */
[----:B------:R-:W-:Y:S02]  /*14e80*/  ISETP.GT.AND P2, PT, R3, 0x58, PT ;  /* 0x000000580300780c */ /* 0x000fe40003f44270 */
[----:B------:R-:W-:-:S02]  /*14e90*/  CS2R R80, SRZ ;  /* 0x0000000000507805 */ /* 0x000fc4000001ff00 */
[----:B------:R-:W-:Y:S02]  /*14ea0*/  FSEL R65, R65, -INF , P1 ;  /* 0xff80000041417808 */ /* 0x000fe40000800000 */
[----:B------:R-:W-:Y:S02]  /*14eb0*/  CS2R R78, SRZ ;  /* 0x00000000004e7805 */ /* 0x000fe4000001ff00 */
[----:B------:R-:W-:Y:S02]  /*14ec0*/  FMNMX.FTZ R30, R43, R30, !PT ;  /* 0x0000001e2b1e7209 */ /* 0x000fe40007810000 */
[----:B------:R-:W-:Y:S02]  /*14ed0*/  CS2R R74, SRZ ;  /* 0x00000000004a7805 */ /* 0x000fe4000001ff00 */
[----:B------:R-:W-:Y:S01]  /*14ee0*/  ISETP.GT.AND P1, PT, R3, 0x59, PT ;  /* 0x000000590300780c */ /* 0x000fe20003f24270 */
[----:B------:R-:W-:Y:S01]  /*14ef0*/  MUFU.EX2 R10, R10 ;  /* 0x0000000a000a7308 */ /* 0x000fe20000000800 */
[----:B------:R-:W-:-:S02]  /*14f00*/  FSEL R47, R68, -INF , P2 ;  /* 0xff800000442f7808 */ /* 0x000fc40001000000 */
[----:B------:R-:W-:Y:S02]  /*14f10*/  CS2R R72, SRZ ;  /* 0x0000000000487805 */ /* 0x000fe4000001ff00 */
[----:B------:R-:W-:Y:S02]  /*14f20*/  FMNMX.FTZ R30, R65, R30, !PT ;  /* 0x0000001e411e7209 */ /* 0x000fe40007810000 */
[----:B------:R-:W-:Y:S02]  /*14f30*/  CS2R R66, SRZ ;  /* 0x0000000000427805 */ /* 0x000fe4000001ff00 */
[----:B------:R-:W-:Y:S02]  /*14f40*/  FSEL R69, R69, -INF , P1 ;  /* 0xff80000045457808 */ /* 0x000fe40000800000 */
[----:B------:R-:W-:Y:S02]  /*14f50*/  CS2R R62, SRZ ;  /* 0x00000000003e7805 */ /* 0x000fe4000001ff00 */
[----:B------:R-:W-:Y:S01]  /*14f60*/  FMNMX.FTZ R30, R47, R30, !PT ;  /* 0x0000001e2f1e7209 */ /* 0x000fe20007810000 */
[----:B------:R-:W-:Y:S01]  /*14f70*/  MUFU.EX2 R181, R181 ;  /* 0x000000b500b57308 */ /* 0x000fe20000000800 */
[----:B------:R-:W-:-:S02]  /*14f80*/  CS2R R58, SRZ ;  /* 0x00000000003a7805 */ /* 0x000fc4000001ff00 */
[----:B------:R-:W-:Y:S02]  /*14f90*/  CS2R R54, SRZ ;  /* 0x0000000000367805 */ /* 0x000fe4000001ff00 */
[----:B------:R-:W-:Y:S01]  /*14fa0*/  FMNMX.FTZ R3, R69, R30, !PT ;  /* 0x0000001e45037209 */ /* 0x000fe20007810000 */
[----:B------:R-:W-:Y:S01]  /*14fb0*/  FFMA.FTZ R30, R6, R0, -R5 ;  /* 0x00000000061e7223 */ /* 0x000fe20000010805 */
[----:B------:R-:W-:-:S03]  /*14fc0*/  CS2R R50, SRZ ;  /* 0x0000000000327805 */ /* 0x000fc6000001ff00 */
[----:B------:R-:W1:Y:S01]  /*14fd0*/  SHFL.BFLY PT, R6, R3, 0x2, 0x1f ;  /* 0x0c401f0003067f89 */ /* 0x000e6200000e0000 */
[----:B------:R-:W-:Y:S08]  /*14fe0*/  MUFU.EX2 R183, R183 ;  /* 0x000000b700b77308 */ /* 0x000ff00000000800 */
[----:B------:R-:W-:Y:S08]  /*14ff0*/  MUFU.EX2 R30, R30 ;  /* 0x0000001e001e7308 */ /* 0x000ff00000000800 */
[----:B------:R-:W-:Y:S01]  /*15000*/  MUFU.EX2 R32, R32 ;  /* 0x0000002000207308 */ /* 0x000fe20000000800 */
[----:B-1----:R-:W-:-:S07]  /*15010*/  FMNMX.FTZ R38, R3, R6, !PT ;  /* 0x0000000603267209 */ /* 0x002fce0007810000 */
[----:B------:R-:W-:Y:S01]  /*15020*/  MUFU.EX2 R177, R177 ;  /* 0x000000b100b17308 */ /* 0x000fe20000000800 */
[-CC-:B------:R-:W-:Y:S01]  /*15030*/  FFMA.FTZ R6, R76, R0.reuse, -R5.reuse ;  /* 0x000000004c067223 */ /* 0x180fe20000010805 */
[----:B------:R-:W-:Y:S01]  /*15040*/  FFMA.FTZ R5, R71, R0, -R5 ;  /* 0x0000000047057223 */ /* 0x000fe20000010805 */
[----:B------:R-:W-:Y:S01]  /*15050*/  CS2R R76, SRZ ;  /* 0x00000000004c7805 */ /* 0x000fe2000001ff00 */
[----:B------:R-:W1:Y:S01]  /*15060*/  SHFL.BFLY PT, R3, R38, 0x1, 0x1f ;  /* 0x0c201f0026037f89 */ /* 0x000e6200000e0000 */
[----:B------:R-:W-:-:S03]  /*15070*/  CS2R R70, SRZ ;  /* 0x0000000000467805 */ /* 0x000fc6000001ff00 */
[----:B------:R-:W-:Y:S08]  /*15080*/  MUFU.EX2 R34, R34 ;  /* 0x0000002200227308 */ /* 0x000ff00000000800 */
[----:B------:R-:W-:Y:S08]  /*15090*/  MUFU.EX2 R179, R179 ;  /* 0x000000b300b37308 */ /* 0x000ff00000000800 */
[----:B------:R-:W-:Y:S01]  /*150a0*/  MUFU.EX2 R36, R36 ;  /* 0x0000002400247308 */ /* 0x000fe20000000800 */
[----:B-1----:R-:W-:-:S04]  /*150b0*/  FMNMX.FTZ R3, R38, R3, !PT ;  /* 0x0000000326037209 */ /* 0x002fc80007810000 */
        /* <DEDUP_REMOVED lines=8> */
[----:B------:R-:W1:Y:S01]  /*15140*/  @P4 LDC R29, c[0x0][0x44c] ;  /* 0x00011300ff1d4b82 */ /* 0x000e620000000800 */
[-CC-:B------:R-:W-:Y:S01]  /*15150*/  FFMA.FTZ R7, R25, R0.reuse, -R38.reuse ;  /* 0x0000000019077223 */ /* 0x180fe20000010826 */
[-CC-:B------:R-:W-:Y:S01]  /*15160*/  FFMA.FTZ R184, R11, R0.reuse, -R38.reuse ;  /* 0x000000000bb87223 */ /* 0x180fe20000010826 */
[-CC-:B------:R-:W-:Y:S01]  /*15170*/  FFMA.FTZ R11, R33, R0.reuse, -R38.reuse ;  /* 0x00000000210b7223 */ /* 0x180fe20000010826 */
[----:B------:R-:W-:Y:S01]  /*15180*/  MUFU.EX2 R190, R190 ;  /* 0x000000be00be7308 */ /* 0x000fe20000000800 */
[-CC-:B------:R-:W-:Y:S01]  /*15190*/  FFMA.FTZ R186, R13, R0.reuse, -R38.reuse ;  /* 0x000000000dba7223 */ /* 0x180fe20000010826 */
[----:B------:R-:W-:Y:S01]  /*151a0*/  FFMA.FTZ R176, R27, R0, -R38 ;  /* 0x000000001bb07223 */ /* 0x000fe20000010826 */
[----:B------:R-:W-:-:S02]  /*151b0*/  VIADD R27, R8, 0x30840 ;  /* 0x00030840081b7836 */ /* 0x000fc40000000000 */
[----:B------:R-:W-:Y:S01]  /*151c0*/  FADD.FTZ R8, R189, R24 ;  /* 0x00000018bd087221 */ /* 0x000fe20000010000 */
[----:B------:R-:W-:Y:S02]  /*151d0*/  IMAD.MOV.U32 R33, RZ, RZ, R220 ;  /* 0x000000ffff217224 */ /* 0x000fe400078e00dc */
[-CC-:B------:R-:W-:Y:S01]  /*151e0*/  FFMA.FTZ R13, R37, R0.reuse, -R38.reuse ;  /* 0x00000000250d7223 */ /* 0x180fe20000010826 */
[-C--:B------:R-:W-:Y:S01]  /*151f0*/  FFMA.FTZ R178, R31, R0.reuse, -R38 ;  /* 0x000000001fb27223 */ /* 0x080fe20000010826 */
[----:B------:R-:W-:Y:S01]  /*15200*/  MUFU.EX2 R188, R188 ;  /* 0x000000bc00bc7308 */ /* 0x000fe20000000800 */
[----:B--2---:R-:W-:Y:S01]  /*15210*/  FADD.FTZ R31, R191, R8 ;  /* 0x00000008bf1f7221 */ /* 0x004fe20000010000 */
[-CC-:B------:R-:W-:Y:S01]  /*15220*/  FFMA.FTZ R180, R15, R0.reuse, -R38.reuse ;  /* 0x000000000fb47223 */ /* 0x180fe20000010826 */
[-CC-:B------:R-:W-:Y:S01]  /*15230*/  FFMA.FTZ R15, R41, R0.reuse, -R38.reuse ;  /* 0x00000000290f7223 */ /* 0x180fe20000010826 */
[-CC-:B------:R-:W-:Y:S01]  /*15240*/  FFMA.FTZ R182, R21, R0.reuse, -R38.reuse ;  /* 0x0000000015b67223 */ /* 0x180fe20000010826 */
[-CC-:B------:R-:W-:Y:S01]  /*15250*/  FFMA.FTZ R21, R45, R0.reuse, -R38.reuse ;  /* 0x000000002d157223 */ /* 0x180fe20000010826 */
[-CC-:B------:R-:W-:Y:S01]  /*15260*/  FFMA.FTZ R25, R49, R0.reuse, -R38.reuse ;  /* 0x0000000031197223 */ /* 0x180fe20000010826 */
[----:B------:R-:W-:Y:S01]  /*15270*/  PRMT R27, R214, 0x654, R27 ;  /* 0x00000654d61b7816 */ /* 0x000fe2000000001b */
[----:B------:R-:W2:Y:S01]  /*15280*/  MUFU.EX2 R7, R7 ;  /* 0x0000000700077308 */ /* 0x000ea20000000800 */
[----:B------:R-:W-:Y:S01]  /*15290*/  FFMA.FTZ R172, R35, R0, -R38 ;  /* 0x0000000023ac7223 */ /* 0x000fe20000010826 */
[----:B------:R-:W-:Y:S01]  /*152a0*/  F2FP.BF16.F32.PACK_AB R189, R24, R189 ;  /* 0x000000bd18bd723e */ /* 0x000fe200000010ff */
[----:B------:R5:W-:Y:S01]  /*152b0*/  SYNCS.ARRIVE.TRANS64.RED.A1T0 RZ, [R27+URZ], RZ ;  /* 0x000000ff1bff79a7 */ /* 0x000be2000810043f */
[----:B-1----:R-:W-:-:S04]  /*152c0*/  @P4 IMAD.HI.U32 R29, R220, R29, RZ ;  /* 0x0000001ddc1d4227 */ /* 0x002fc800078e00ff */
[-CC-:B------:R-:W-:Y:S01]  /*152d0*/  FFMA.FTZ R57, R57, R0.reuse, -R38.reuse ;  /* 0x0000000039397223 */ /* 0x180fe20000010826 */
[-CC-:B------:R-:W-:Y:S01]  /*152e0*/  FFMA.FTZ R39, R39, R0.reuse, -R38.reuse ;  /* 0x0000000027277223 */ /* 0x180fe20000010826 */
[--C-:B------:R-:W-:Y:S01]  /*152f0*/  FFMA.FTZ R61, R61, R0, -R38.reuse ;  /* 0x000000003d3d7223 */ /* 0x100fe20000010826 */
[----:B------:R-:W1:Y:S01]  /*15300*/  MUFU.EX2 R9, R9 ;  /* 0x0000000900097308 */ /* 0x000e620000000800 */
[----:B0-----:R-:W-:Y:S01]  /*15310*/  @P4 SHF.R.U32.HI R33, RZ, R40, R29 ;  /* 0x00000028ff214219 */ /* 0x001fe2000001161d */
[----:B----4-:R-:W-:Y:S01]  /*15320*/  FADD.FTZ R40, R28, R31 ;  /* 0x0000001f1c287221 */ /* 0x010fe20000010000 */
[-CC-:B-----5:R-:W-:Y:S01]  /*15330*/  FFMA.FTZ R27, R53, R0.reuse, -R38.reuse ;  /* 0x00000000351b7223 */ /* 0x1a0fe20000010826 */
[-CC-:B------:R-:W-:Y:S01]  /*15340*/  FFMA.FTZ R43, R43, R0.reuse, -R38.reuse ;  /* 0x000000002b2b7223 */ /* 0x180fe20000010826 */
[----:B------:R-:W-:Y:S01]  /*15350*/  FFMA.FTZ R65, R65, R0, -R38 ;  /* 0x0000000041417223 */ /* 0x000fe20000010826 */
[----:B------:R-:W-:Y:S01]  /*15360*/  FADD.FTZ R31, R185, R40 ;  /* 0x00000028b91f7221 */ /* 0x000fe20000010000 */
[----:B---3--:R-:W-:Y:S01]  /*15370*/  F2FP.BF16.F32.PACK_AB R185, R14, R185 ;  /* 0x000000b90eb9723e */ /* 0x008fe200000010ff */
[----:B------:R-:W0:Y:S01]  /*15380*/  MUFU.EX2 R184, R184 ;  /* 0x000000b800b87308 */ /* 0x000e220000000800 */
[----:B--2---:R-:W-:Y:S01]  /*15390*/  FADD.FTZ R29, R188, R7 ;  /* 0x00000007bc1d7221 */ /* 0x004fe20000010000 */
[----:B------:R-:W-:Y:S01]  /*153a0*/  FADD.FTZ R40, R14, R31 ;  /* 0x0000001f0e287221 */ /* 0x000fe20000010000 */
[----:B------:R-:W-:Y:S01]  /*153b0*/  F2FP.BF16.F32.PACK_AB R188, R7, R188 ;  /* 0x000000bc07bc723e */ /* 0x000fe200000010ff */
[----:B------:R-:W-:Y:S01]  /*153c0*/  FFMA.FTZ R47, R47, R0, -R38 ;  /* 0x000000002f2f7223 */ /* 0x000fe20000010826 */
[----:B------:R-:W-:Y:S01]  /*153d0*/  FADD.FTZ R8, R190, R29 ;  /* 0x0000001dbe087221 */ /* 0x000fe20000010000 */
[----:B------:R-:W-:Y:S01]  /*153e0*/  FADD.FTZ R31, R187, R40 ;  /* 0x00000028bb1f7221 */ /* 0x000fe20000010000 */
[C---:B------:R-:W-:Y:S01]  /*153f0*/  F2FP.BF16.F32.PACK_AB R187, R10.reuse, R187 ;  /* 0x000000bb0abb723e */ /* 0x040fe200000010ff */
[----:B------:R-:W2:Y:S01]  /*15400*/  MUFU.EX2 R11, R11 ;  /* 0x0000000b000b7308 */ /* 0x000ea20000000800 */
[C---:B-1----:R-:W-:Y:S01]  /*15410*/  FADD.FTZ R29, R9.reuse, R8 ;  /* 0x00000008091d7221 */ /* 0x042fe20000010000 */
[----:B------:R-:W-:Y:S01]  /*15420*/  FADD.FTZ R40, R10, R31 ;  /* 0x0000001f0a287221 */ /* 0x000fe20000010000 */
[----:B------:R-:W-:Y:S01]  /*15430*/  F2FP.BF16.F32.PACK_AB R190, R9, R190 ;  /* 0x000000be09be723e */ /* 0x000fe200000010ff */
[----:B------:R-:W-:Y:S01]  /*15440*/  FFMA.FTZ R38, R69, R0, -R38 ;  /* 0x0000000045267223 */ /* 0x000fe20000010826 */
[----:B------:R-:W-:Y:S01]  /*15450*/  IADD3 R33, R33, R222, -R221 ;  /* 0x000000de21217210 */ /* 0x000fe20007ffe8dd */
[----:B------:R-:W-:Y:S01]  /*15460*/  FADD.FTZ R31, R181, R40 ;  /* 0x00000028b51f7221 */ /* 0x000fe20000010000 */
[----:B------:R-:W-:Y:S01]  /*15470*/  F2FP.BF16.F32.PACK_AB R191, R28, R191 ;  /* 0x000000bf1cbf723e */ /* 0x000fe200000010ff */
[----:B------:R-:W1:Y:S01]  /*15480*/  MUFU.EX2 R186, R186 ;  /* 0x000000ba00ba7308 */ /* 0x000e620000000800 */
[----:B0-----:R-:W-:Y:S01]  /*15490*/  FADD.FTZ R8, R184, R29 ;  /* 0x0000001db8087221 */ /* 0x001fe20000010000 */
[C---:B------:R-:W-:Y:S01]  /*154a0*/  FADD.FTZ R40, R30.reuse, R31 ;  /* 0x0000001f1e287221 */ /* 0x040fe20000010000 */
[----:B------:R-:W-:Y:S01]  /*154b0*/  IMAD.HI R33, R33, 0x2aaaaaab, RZ ;  /* 0x2aaaaaab21217827 */ /* 0x000fe200078e02ff */
[----:B------:R-:W-:-:S02]  /*154c0*/  F2FP.BF16.F32.PACK_AB R181, R30, R181 ;  /* 0x000000b51eb5723e */ /* 0x000fc400000010ff */
[----:B------:R-:W-:Y:S01]  /*154d0*/  CS2R R68, SRZ ;  /* 0x0000000000447805 */ /* 0x000fe2000001ff00 */
[----:B------:R-:W-:Y:S01]  /*154e0*/  FADD.FTZ R31, R183, R40 ;  /* 0x00000028b71f7221 */ /* 0x000fe20000010000 */
[C---:B------:R-:W-:Y:S01]  /*154f0*/  F2FP.BF16.F32.PACK_AB R183, R32.reuse, R183 ;  /* 0x000000b720b7723e */ /* 0x040fe200000010ff */
[----:B------:R-:W0:Y:S01]  /*15500*/  MUFU.EX2 R13, R13 ;  /* 0x0000000d000d7308 */ /* 0x000e220000000800 */
[C---:B--2---:R-:W-:Y:S01]  /*15510*/  FADD.FTZ R29, R11.reuse, R8 ;  /* 0x000000080b1d7221 */ /* 0x044fe20000010000 */
[----:B------:R-:W-:Y:S01]  /*15520*/  FADD.FTZ R24, R32, R31 ;  /* 0x0000001f20187221 */ /* 0x000fe20000010000 */
[----:B------:R-:W-:Y:S02]  /*15530*/  SHF.R.U32.HI R42, RZ, 0x1f, R33 ;  /* 0x0000001fff2a7819 */ /* 0x000fe40000011621 */
[----:B------:R-:W-:Y:S02]  /*15540*/  CS2R R52, SRZ ;  /* 0x0000000000347805 */ /* 0x000fe4000001ff00 */
[----:B------:R-:W-:Y:S01]  /*15550*/  F2FP.BF16.F32.PACK_AB R184, R11, R184 ;  /* 0x000000b80bb8723e */ /* 0x000fe200000010ff */
[----:B------:R-:W-:Y:S01]  /*15560*/  FADD.FTZ R31, R177, R24 ;  /* 0x00000018b11f7221 */ /* 0x000fe20000010000 */
[----:B------:R-:W-:Y:S01]  /*15570*/  F2FP.BF16.F32.PACK_AB R177, R34, R177 ;  /* 0x000000b122b1723e */ /* 0x000fe200000010ff */
[----:B------:R-:W2:Y:S01]  /*15580*/  MUFU.EX2 R180, R180 ;  /* 0x000000b400b47308 */ /* 0x000ea20000000800 */
[----:B-1----:R-:W-:Y:S01]  /*15590*/  FADD.FTZ R8, R186, R29 ;  /* 0x0000001dba087221 */ /* 0x002fe20000010000 */
[----:B------:R-:W-:Y:S01]  /*155a0*/  FADD.FTZ R10, R34, R31 ;  /* 0x0000001f220a7221 */ /* 0x000fe20000010000 */
[----:B------:R-:W-:-:S02]  /*155b0*/  CS2R R48, SRZ ;  /* 0x0000000000307805 */ /* 0x000fc4000001ff00 */
[----:B------:R-:W-:Y:S02]  /*155c0*/  CS2R R44, SRZ ;  /* 0x00000000002c7805 */ /* 0x000fe4000001ff00 */
[----:B------:R-:W-:Y:S01]  /*155d0*/  CS2R R34, SRZ ;  /* 0x0000000000227805 */ /* 0x000fe2000001ff00 */
[----:B------:R-:W-:Y:S01]  /*155e0*/  FADD.FTZ R31, R179, R10 ;  /* 0x0000000ab31f7221 */ /* 0x000fe20000010000 */
[----:B------:R-:W-:Y:S01]  /*155f0*/  F2FP.BF16.F32.PACK_AB R179, R36, R179 ;  /* 0x000000b324b3723e */ /* 0x000fe200000010ff */
[----:B------:R-:W1:Y:S01]  /*15600*/  MUFU.EX2 R15, R15 ;  /* 0x0000000f000f7308 */ /* 0x000e620000000800 */
[C---:B0-----:R-:W-:Y:S01]  /*15610*/  FADD.FTZ R29, R13.reuse, R8 ;  /* 0x000000080d1d7221 */ /* 0x041fe20000010000 */
[----:B------:R-:W-:-:S06]  /*15620*/  F2FP.BF16.F32.PACK_AB R186, R13, R186 ;  /* 0x000000ba0dba723e */ /* 0x000fcc00000010ff */
[----:B------:R-:W0:Y:S01]  /*15630*/  MUFU.EX2 R182, R182 ;  /* 0x000000b600b67308 */ /* 0x000e220000000800 */
[----:B--2---:R-:W-:-:S07]  /*15640*/  FADD.FTZ R8, R180, R29 ;  /* 0x0000001db4087221 */ /* 0x004fce0000010000 */
[----:B------:R-:W2:Y:S01]  /*15650*/  MUFU.EX2 R21, R21 ;  /* 0x0000001500157308 */ /* 0x000ea20000000800 */
[----:B-1----:R-:W-:Y:S01]  /*15660*/  FADD.FTZ R29, R15, R8 ;  /* 0x000000080f1d7221 */ /* 0x002fe20000010000 */
[----:B------:R-:W-:Y:S02]  /*15670*/  LEA.HI.SX32 R8, R33, R42, 0x1c ;  /* 0x0000002a21087211 */ /* 0x000fe400078fe2ff */
[----:B------:R-:W-:Y:S02]  /*15680*/  CS2R R32, SRZ ;  /* 0x0000000000207805 */ /* 0x000fe4000001ff00 */
[----:B------:R-:W-:Y:S02]  /*15690*/  F2FP.BF16.F32.PACK_AB R180, R15, R180 ;  /* 0x000000b40fb4723e */ /* 0x000fe400000010ff */
[----:B------:R-:W-:Y:S01]  /*156a0*/  VIMNMX R13, R219, R8, !PT ;  /* 0x00000008db0d7248 */ /* 0x000fe20007fe0100 */
[----:B------:R-:W1:Y:S01]  /*156b0*/  MUFU.EX2 R176, R176 ;  /* 0x000000b000b07308 */ /* 0x000e620000000800 */
[----:B0-----:R-:W-:-:S07]  /*156c0*/  FADD.FTZ R40, R182, R29 ;  /* 0x0000001db6287221 */ /* 0x001fce0000010000 */
[----:B------:R-:W0:Y:S01]  /*156d0*/  MUFU.EX2 R25, R25 ;  /* 0x0000001900197308 */ /* 0x000e220000000800 */
[C---:B--2---:R-:W-:Y:S01]  /*156e0*/  FADD.FTZ R29, R21.reuse, R40 ;  /* 0x00000028151d7221 */ /* 0x044fe20000010000 */
[----:B------:R-:W-:Y:S02]  /*156f0*/  F2FP.BF16.F32.PACK_AB R182, R21, R182 ;  /* 0x000000b615b6723e */ /* 0x000fe400000010ff */
[----:B------:R-:W-:-:S04]  /*15700*/  CS2R R40, SRZ ;  /* 0x0000000000287805 */ /* 0x000fc8000001ff00 */
[----:B------:R-:W2:Y:S01]  /*15710*/  MUFU.EX2 R178, R178 ;  /* 0x000000b200b27308 */ /* 0x000ea20000000800 */
[----:B-1----:R-:W-:-:S07]  /*15720*/  FADD.FTZ R14, R176, R29 ;  /* 0x0000001db00e7221 */ /* 0x002fce0000010000 */
[----:B------:R-:W1:Y:S01]  /*15730*/  MUFU.EX2 R27, R27 ;  /* 0x0000001b001b7308 */ /* 0x000e620000000800 */
[C---:B0-----:R-:W-:Y:S01]  /*15740*/  FADD.FTZ R29, R25.reuse, R14 ;  /* 0x0000000e191d7221 */ /* 0x041fe20000010000 */
[----:B------:R-:W-:Y:S01]  /*15750*/  FADD.FTZ R14, R36, R31 ;  /* 0x0000001f240e7221 */ /* 0x000fe20000010000 */
[----:B------:R-:W-:Y:S02]  /*15760*/  F2FP.BF16.F32.PACK_AB R176, R25, R176 ;  /* 0x000000b019b0723e */ /* 0x000fe400000010ff */
[----:B------:R-:W-:Y:S02]  /*15770*/  CS2R R36, SRZ ;  /* 0x0000000000247805 */ /* 0x000fe4000001ff00 */
[----:B------:R-:W-:Y:S01]  /*15780*/  CS2R R30, SRZ ;  /* 0x00000000001e7805 */ /* 0x000fe2000001ff00 */
[----:B------:R-:W-:Y:S01]  /*15790*/  FADD.FTZ R7, R173, R14 ;  /* 0x0000000ead077221 */ /* 0x000fe20000010000 */
[----:B------:R-:W-:Y:S01]  /*157a0*/  F2FP.BF16.F32.PACK_AB R173, R6, R173 ;  /* 0x000000ad06ad723e */ /* 0x000fe200000010ff */
[----:B------:R-:W0:Y:S01]  /*157b0*/  MUFU.EX2 R172, R172 ;  /* 0x000000ac00ac7308 */ /* 0x000e220000000800 */
[----:B--2---:R-:W-:Y:S01]  /*157c0*/  FADD.FTZ R10, R178, R29 ;  /* 0x0000001db20a7221 */ /* 0x004fe20000010000 */
[----:B------:R-:W-:-:S06]  /*157d0*/  FADD.FTZ R14, R6, R7 ;  /* 0x00000007060e7221 */ /* 0x000fcc0000010000 */
[----:B------:R-:W2:Y:S01]  /*157e0*/  MUFU.EX2 R57, R57 ;  /* 0x0000003900397308 */ /* 0x000ea20000000800 */
[C---:B-1----:R-:W-:Y:S01]  /*157f0*/  FADD.FTZ R29, R27.reuse, R10 ;  /* 0x0000000a1b1d7221 */ /* 0x042fe20000010000 */
[----:B------:R-:W-:-:S06]  /*15800*/  F2FP.BF16.F32.PACK_AB R178, R27, R178 ;  /* 0x000000b21bb2723e */ /* 0x000fcc00000010ff */
[----:B------:R-:W1:Y:S01]  /*15810*/  MUFU.EX2 R175, R175 ;  /* 0x000000af00af7308 */ /* 0x000e620000000800 */
[----:B0-----:R-:W-:Y:S01]  /*15820*/  FADD.FTZ R10, R172, R29 ;  /* 0x0000001dac0a7221 */ /* 0x001fe20000010000 */
[----:B------:R-:W-:-:S06]  /*15830*/  CS2R R28, SRZ ;  /* 0x00000000001c7805 */ /* 0x000fcc000001ff00 */
[----:B------:R-:W0:Y:S01]  /*15840*/  MUFU.EX2 R39, R39 ;  /* 0x0000002700277308 */ /* 0x000e220000000800 */
[C---:B--2---:R-:W-:Y:S01]  /*15850*/  FADD.FTZ R10, R57.reuse, R10 ;  /* 0x0000000a390a7221 */ /* 0x044fe20000010000 */
[----:B------:R-:W-:Y:S02]  /*15860*/  F2FP.BF16.F32.PACK_AB R172, R57, R172 ;  /* 0x000000ac39ac723e */ /* 0x000fe400000010ff */
[----:B------:R-:W-:-:S04]  /*15870*/  CS2R R56, SRZ ;  /* 0x0000000000387805 */ /* 0x000fc8000001ff00 */
[----:B------:R-:W2:Y:S01]  /*15880*/  MUFU.EX2 R20, R20 ;  /* 0x0000001400147308 */ /* 0x000ea20000000800 */
[----:B-1----:R-:W-:-:S07]  /*15890*/  FADD.FTZ R9, R175, R14 ;  /* 0x0000000eaf097221 */ /* 0x002fce0000010000 */
[----:B------:R1:W3:Y:S01]  /*158a0*/  MUFU.EX2 R174, R61 ;  /* 0x0000003d00ae7308 */ /* 0x0002e20000000800 */
[----:B0-----:R-:W-:-:S07]  /*158b0*/  FADD.FTZ R7, R39, R10 ;  /* 0x0000000a27077221 */ /* 0x001fce0000010000 */
[----:B------:R-:W0:Y:S01]  /*158c0*/  MUFU.EX2 R169, R169 ;  /* 0x000000a900a97308 */ /* 0x000e220000000800 */
[C---:B--2---:R-:W-:Y:S01]  /*158d0*/  FADD.FTZ R24, R20.reuse, R9 ;  /* 0x0000000914187221 */ /* 0x044fe20000010000 */
[----:B------:R-:W-:Y:S02]  /*158e0*/  F2FP.BF16.F32.PACK_AB R175, R20, R175 ;  /* 0x000000af14af723e */ /* 0x000fe400000010ff */
[----:B-1----:R-:W-:-:S04]  /*158f0*/  CS2R R60, SRZ ;  /* 0x00000000003c7805 */ /* 0x002fc8000001ff00 */
[----:B------:R-:W1:Y:S01]  /*15900*/  MUFU.EX2 R43, R43 ;  /* 0x0000002b002b7308 */ /* 0x000e620000000800 */
[C---:B---3--:R-:W-:Y:S01]  /*15910*/  FADD.FTZ R14, R174.reuse, R7 ;  /* 0x00000007ae0e7221 */ /* 0x048fe20000010000 */
[----:B------:R-:W-:-:S06]  /*15920*/  F2FP.BF16.F32.PACK_AB R174, R174, R39 ;  /* 0x00000027aeae723e */ /* 0x000fcc00000010ff */
[----:B------:R-:W2:Y:S01]  /*15930*/  MUFU.EX2 R26, R26 ;  /* 0x0000001a001a7308 */ /* 0x000ea20000000800 */
[----:B0-----:R-:W-:Y:S01]  /*15940*/  FADD.FTZ R9, R169, R24 ;  /* 0x00000018a9097221 */ /* 0x001fe20000010000 */
[----:B------:R-:W-:-:S06]  /*15950*/  CS2R R24, SRZ ;  /* 0x0000000000187805 */ /* 0x000fcc000001ff00 */
[----:B------:R0:W3:Y:S01]  /*15960*/  MUFU.EX2 R168, R65 ;  /* 0x0000004100a87308 */ /* 0x0000e20000000800 */
[----:B-1----:R-:W-:-:S07]  /*15970*/  FADD.FTZ R7, R43, R14 ;  /* 0x0000000e2b077221 */ /* 0x002fce0000010000 */
[----:B------:R-:W1:Y:S01]  /*15980*/  MUFU.EX2 R171, R171 ;  /* 0x000000ab00ab7308 */ /* 0x000e620000000800 */
[C---:B--2---:R-:W-:Y:S01]  /*15990*/  FADD.FTZ R14, R26.reuse, R9 ;  /* 0x000000091a0e7221 */ /* 0x044fe20000010000 */
[----:B------:R-:W-:Y:S02]  /*159a0*/  F2FP.BF16.F32.PACK_AB R169, R26, R169 ;  /* 0x000000a91aa9723e */ /* 0x000fe400000010ff */
[----:B0-----:R-:W-:Y:S02]  /*159b0*/  CS2R R64, SRZ ;  /* 0x0000000000407805 */ /* 0x001fe4000001ff00 */
[----:B------:R-:W-:Y:S02]  /*159c0*/  CS2R R26, SRZ ;  /* 0x00000000001a7805 */ /* 0x000fe4000001ff00 */
[----:B------:R-:W0:Y:S01]  /*159d0*/  MUFU.EX2 R47, R47 ;  /* 0x0000002f002f7308 */ /* 0x000e220000000800 */
[C---:B---3--:R-:W-:Y:S01]  /*159e0*/  FADD.FTZ R6, R168.reuse, R7 ;  /* 0x00000007a8067221 */ /* 0x048fe20000010000 */
[----:B------:R-:W-:-:S02]  /*159f0*/  F2FP.BF16.F32.PACK_AB R168, R168, R43 ;  /* 0x0000002ba8a8723e */ /* 0x000fc400000010ff */
[----:B------:R-:W-:-:S04]  /*15a00*/  CS2R R42, SRZ ;  /* 0x00000000002a7805 */ /* 0x000fc8000001ff00 */
[----:B------:R1:W2:Y:S08]  /*15a10*/  MUFU.EX2 R10, R5 ;  /* 0x00000005000a7308 */ /* 0x0002b00000000800 */
[----:B------:R-:W3:Y:S01]  /*15a20*/  MUFU.EX2 R38, R38 ;  /* 0x0000002600267308 */ /* 0x000ee20000000800 */
[----:B-1----:R-:W-:Y:S01]  /*15a30*/  FADD.FTZ R5, R171, R14 ;  /* 0x0000000eab057221 */ /* 0x002fe20000010000 */
[----:B0-----:R-:W-:-:S03]  /*15a40*/  FADD.FTZ R7, R47, R6 ;  /* 0x000000062f077221 */ /* 0x001fc60000010000 */
[C---:B--2---:R-:W-:Y:S01]  /*15a50*/  FADD.FTZ R6, R10.reuse, R5 ;  /* 0x000000050a067221 */ /* 0x044fe20000010000 */
[----:B------:R-:W-:Y:S01]  /*15a60*/  F2FP.BF16.F32.PACK_AB R171, R10, R171 ;  /* 0x000000ab0aab723e */ /* 0x000fe200000010ff */
[----:B------:R-:W-:Y:S02]  /*15a70*/  VIADD R10, R2, 0xfffffffe ;  /* 0xfffffffe020a7836 */ /* 0x000fe40000000000 */
[----:B------:R-:W-:Y:S02]  /*15a80*/  IMAD.MOV.U32 R2, RZ, RZ, 0x3f800000 ;  /* 0x3f800000ff027424 */ /* 0x000fe400078e00ff */
[----:B------:R-:W-:Y:S01]  /*15a90*/  IMAD.MOV.U32 R5, RZ, RZ, 0x3f800000 ;  /* 0x3f800000ff057424 */ /* 0x000fe200078e00ff */
[----:B------:R-:W-:Y:S01]  /*15aa0*/  ISETP.GE.AND P1, PT, R10, R13, PT ;  /* 0x0000000d0a00720c */ /* 0x000fe20003f26270 */
[C---:B---3--:R-:W-:Y:S01]  /*15ab0*/  FADD.FTZ R7, R38.reuse, R7 ;  /* 0x0000000726077221 */ /* 0x048fe20000010000 */
[----:B------:R-:W-:Y:S02]  /*15ac0*/  F2FP.BF16.F32.PACK_AB R170, R38, R47 ;  /* 0x0000002f26aa723e */ /* 0x000fe400000010ff */
[----:B------:R-:W-:-:S02]  /*15ad0*/  CS2R R46, SRZ ;  /* 0x00000000002e7805 */ /* 0x000fc4000001ff00 */
[----:B------:R-:W-:-:S07]  /*15ae0*/  CS2R R38, SRZ ;  /* 0x0000000000267805 */ /* 0x000fce000001ff00 */
[----:B------:R-:W-:Y:S05]  /*15af0*/  @!P1 BRA `(.L_x_6100) ;  /* 0x0000002800409947 */ /* 0x000fea0003800000 */
[----:B------:R-:W-:Y:S01]  /*15b00*/  BSSY B1, `(.L_x_6100) ;  /* 0x000028f000017945 */ /* 0x000fe20003800000 */
[----:B------:R-:W-:Y:S02]  /*15b10*/  IMAD.MOV.U32 R8, RZ, RZ, R4 ;  /* 0x000000ffff087224 */ /* 0x000fe400078e0004 */
[----:B------:R-:W-:Y:S02]  /*15b20*/  IMAD.MOV.U32 R9, RZ, RZ, R3 ;  /* 0x000000ffff097224 */ /* 0x000fe400078e0003 */
[----:B------:R-:W-:Y:S02]  /*15b30*/  IMAD.MOV.U32 R11, RZ, RZ, R202 ;  /* 0x000000ffff0b7224 */ /* 0x000fe400078e00ca */
[----:B------:R-:W-:Y:S02]  /*15b40*/  IMAD.MOV.U32 R14, RZ, RZ, R198 ;  /* 0x000000ffff0e7224 */ /* 0x000fe400078e00c6 */
[----:B------:R-:W-:Y:S02]  /*15b50*/  IMAD.MOV.U32 R2, RZ, RZ, 0x3f800000 ;  /* 0x3f800000ff027424 */ /* 0x000fe400078e00ff */
[----:B------:R-:W-:-:S07]  /*15b60*/  IMAD.MOV.U32 R119, RZ, RZ, RZ ;  /* 0x000000ffff777224 */ /* 0x000fce00078e00ff */
.L_x_6113:
[----:B------:R-:W-:-:S04]  /*15b70*/  ISETP.NE.AND P1, PT, R14, 0x1, PT ;  /* 0x000000010e00780c */ /* 0x000fc80003f25270 */
[----:B------:R-:W-:-:S04]  /*15b80*/  SEL R202, RZ, 0x1, P1 ;  /* 0x00000001ffca7807 */ /* 0x000fc80000800000 */
[----:B------:R-:W-:Y:S01]  /*15b90*/  LOP3.LUT R202, R11, R202, RZ, 0x3c, !PT ;  /* 0x000000ca0bca7212 */ /* 0x000fe200078e3cff */
[----:B------:R-:W-:Y:S06]  /*15ba0*/  @!P0 BRA `(.L_x_6101) ;  /* 0x0000000000048947 */ /* 0x000fec0003800000 */
[----:B------:R-:W-:Y:S01]  /*15bb0*/  BPT.TRAP 0x1 ;  /* 0x000000040000795c */ /* 0x000fe20000300000 */
.L_x_6101:
        /* <DEDUP_REMOVED lines=8> */
.L_x_6102:
[----:B------:R-:W-:Y:S01]  /*15c40*/  IMAD R3, R198, 0x900, R12 ;  /* 0x00000900c6037824 */ /* 0x000fe200078e020c */
[----:B------:R-:W-:Y:S03]  /*15c50*/  BSSY B2, `(.L_x_6103) ;  /* 0x0000006000027945 */ /* 0x000fe60003800000 */
[C---:B------:R-:W-:Y:S02]  /*15c60*/  VIADD R15, R3.reuse, 0x2 ;  /* 0x00000002030f7836 */ /* 0x040fe40000000000 */
[----:B------:R-:W-:Y:S01]  /*15c70*/  VIADD R4, R3, 0x4 ;  /* 0x0000000403047836 */ /* 0x000fe20000000000 */
[----:B-1----:R-:W-:Y:S06]  /*15c80*/  @P1 BRA `(.L_x_6104) ;  /* 0x0000000000081947 */ /* 0x002fec0003800000 */
[----:B------:R-:W1:Y:S02]  /*15c90*/  SYNCS.PHASECHK.TRANS64.TRYWAIT P1, [R0+URZ+0x30830], R20 ;  /* 0x03083014000075a7 */ /* 0x000e64000802017f */
[----:B-1----:R-:W-:Y:S05]  /*15ca0*/  @!P1 BRA `(.L_x_6105) ;  /* 0x0000012800189947 */ /* 0x002fea0003800000 */
.L_x_6104:
[----:B------:R-:W-:Y:S05]  /*15cb0*/  BSYNC B2 ;  /* 0x0000000000027941 */ /* 0x000fea0003800000 */
.L_x_6103:
[----:B------:R-:W2:Y:S04]  /*15cc0*/  LDL.64 R124, [R1+0x28] ;  /* 0x00002800017c7983 */ /* 0x000ea80000100a00 */
[----:B------:R3:W-:Y:S04]  /*15cd0*/  STL.64 [R1+0x58], R8 ;  /* 0x0000580801007387 */ /* 0x0007e80000100a00 */
[----:B---3--:R-:W3:Y:S04]  /*15ce0*/  LDL.64 R8, [R1+0x20] ;  /* 0x0000200001087983 */ /* 0x008ee80000100a00 */
[----:B------:R4:W-:Y:S04]  /*15cf0*/  STL.64 [R1+0x50], R6 ;  /* 0x0000500601007387 */ /* 0x0009e80000100a00 */
[----:B----4-:R-:W4:Y:S01]  /*15d00*/  LDL.64 R6, [R1+0x18] ;  /* 0x0000180001067983 */ /* 0x010f220000100a00 */
[----:B01----:R-:W-:-:S02]  /*15d10*/  IMAD.MOV.U32 R20, RZ, RZ, R3 ;  /* 0x000000ffff147224 */ /* 0x003fc400078e0003 */
[C---:B------:R-:W-:Y:S02]  /*15d20*/  VIADD R120, R3.reuse, 0x6 ;  /* 0x0000000603787836 */ /* 0x040fe40000000000 */
[C---:B------:R-:W-:Y:S01]  /*15d30*/  VIADD R122, R3.reuse, 0x304 ;  /* 0x00000304037a7836 */ /* 0x040fe20000000000 */
[----:B------:R-:W-:Y:S01]  /*15d40*/  R2UR UR26, R20 ;  /* 0x00000000141a72ca */ /* 0x000fe200000e0000 */
[----:B------:R-:W-:Y:S01]  /*15d50*/  IMAD.MOV.U32 R20, RZ, RZ, R15 ;  /* 0x000000ffff147224 */ /* 0x000fe200078e000f */
[----:B------:R-:W-:Y:S01]  /*15d60*/  R2UR UR14, R120 ;  /* 0x00000000780e72ca */ /* 0x000fe200000e0000 */
[C---:B------:R-:W-:Y:S01]  /*15d70*/  VIADD R120, R3.reuse, 0x302 ;  /* 0x0000030203787836 */ /* 0x040fe20000000000 */
[----:B------:R-:W-:Y:S01]  /*15d80*/  R2UR UR58, R122 ;  /* 0x000000007a3a72ca */ /* 0x000fe200000e0000 */
[----:B------:R-:W-:Y:S01]  /*15d90*/  IMAD.MOV.U32 R21, RZ, RZ, 0x40000040 ;  /* 0x40000040ff157424 */ /* 0x000fe200078e00ff */
[----:B------:R-:W-:Y:S01]  /*15da0*/  R2UR UR22, R20 ;  /* 0x00000000141672ca */ /* 0x000fe200000e0000 */
[----:B------:R-:W-:Y:S01]  /*15db0*/  IMAD.MOV.U32 R20, RZ, RZ, R4 ;  /* 0x000000ffff147224 */ /* 0x000fe200078e0004 */
[----:B------:R-:W-:Y:S01]  /*15dc0*/  R2UR UR6, R120 ;  /* 0x00000000780672ca */ /* 0x000fe200000e0000 */
[----:B------:R-:W-:-:S02]  /*15dd0*/  VIADD R120, R3, 0x600 ;  /* 0x0000060003787836 */ /* 0x000fc40000000000 */
[-C--:B------:R-:W-:Y:S01]  /*15de0*/  FMUL.FTZ R26, R26, R2.reuse ;  /* 0x000000021a1a7220 */ /* 0x080fe20000410000 */
[C---:B------:R-:W-:Y:S01]  /*15df0*/  VIADD R122, R3.reuse, 0x602 ;  /* 0x00000602037a7836 */ /* 0x040fe20000000000 */
[----:B------:R-:W-:Y:S01]  /*15e00*/  R2UR UR18, R20 ;  /* 0x00000000141272ca */ /* 0x000fe200000e0000 */
[C---:B------:R-:W-:Y:S01]  /*15e10*/  VIADD R20, R3.reuse, 0x300 ;  /* 0x0000030003147836 */ /* 0x040fe20000000000 */
[----:B------:R-:W-:Y:S01]  /*15e20*/  R2UR UR50, R120 ;  /* 0x00000000783272ca */ /* 0x000fe200000e0000 */
[----:B------:R-:W-:Y:S02]  /*15e30*/  VIADD R120, R3, 0x606 ;  /* 0x0000060603787836 */ /* 0x000fe40000000000 */
[-C--:B------:R-:W-:Y:S01]  /*15e40*/  FMUL.FTZ R27, R27, R2.reuse ;  /* 0x000000021b1b7220 */ /* 0x080fe20000410000 */
[----:B------:R-:W-:Y:S01]  /*15e50*/  FMUL.FTZ R30, R30, R2 ;  /* 0x000000021e1e7220 */ /* 0x000fe20000410000 */
[----:B------:R-:W-:Y:S01]  /*15e60*/  R2UR UR10, R20 ;  /* 0x00000000140a72ca */ /* 0x000fe200000e0000 */
[----:B------:R-:W-:-:S02]  /*15e70*/  VIADD R20, R3, 0x306 ;  /* 0x0000030603147836 */ /* 0x000fc40000000000 */
[-C--:B------:R-:W-:Y:S01]  /*15e80*/  FMUL.FTZ R31, R31, R2.reuse ;  /* 0x000000021f1f7220 */ /* 0x080fe20000410000 */
[-C--:B------:R-:W-:Y:S01]  /*15e90*/  FMUL.FTZ R34, R34, R2.reuse ;  /* 0x0000000222227220 */ /* 0x080fe20000410000 */
[-C--:B------:R-:W-:Y:S01]  /*15ea0*/  FMUL.FTZ R35, R35, R2.reuse ;  /* 0x0000000223237220 */ /* 0x080fe20000410000 */
[-C--:B------:R-:W-:Y:S01]  /*15eb0*/  FMUL.FTZ R38, R38, R2.reuse ;  /* 0x0000000226267220 */ /* 0x080fe20000410000 */
[----:B------:R-:W-:Y:S01]  /*15ec0*/  R2UR UR54, R20 ;  /* 0x00000000143672ca */ /* 0x000fe200000e0000 */
        /* <DEDUP_REMOVED lines=42> */
[----:B------:R-:W-:Y:S01]  /*16170*/  R2UR UR27, R21 ;  /* 0x00000000151b72ca */ /* 0x000fe200000e0000 */
[----:B------:R-:W4:Y:S01]  /*16180*/  LDL.64 R2, [R1+0x10] ;  /* 0x0000100001027983 */ /* 0x000f220000100a00 */
[----:B------:R-:W-:Y:S01]  /*16190*/  IMAD.MOV.U32 R121, RZ, RZ, 0x40000040 ;  /* 0x40000040ff797424 */ /* 0x000fe200078e00ff */
[----:B------:R-:W-:Y:S01]  /*161a0*/  R2UR UR46, R122 ;  /* 0x000000007a2e72ca */ /* 0x000fe200000e0000 */
[----:B------:R-:W-:Y:S01]  /*161b0*/  IMAD.MOV.U32 R123, RZ, RZ, 0x40000040 ;  /* 0x40000040ff7b7424 */ /* 0x000fe200078e00ff */
[----:B------:R-:W-:-:S02]  /*161c0*/  R2UR UR38, R120 ;  /* 0x00000000782672ca */ /* 0x000fc400000e0000 */
[C---:B------:R-:W-:Y:S02]  /*161d0*/  R2UR UR15, R121.reuse ;  /* 0x00000000790f72ca */ /* 0x040fe400000e0000 */
[----:B------:R-:W-:Y:S02]  /*161e0*/  R2UR UR7, R121 ;  /* 0x00000000790772ca */ /* 0x000fe400000e0000 */
[----:B------:R-:W-:Y:S02]  /*161f0*/  R2UR UR59, R123 ;  /* 0x000000007b3b72ca */ /* 0x000fe400000e0000 */
[----:B------:R-:W-:Y:S02]  /*16200*/  R2UR UR51, R121 ;  /* 0x00000000793372ca */ /* 0x000fe400000e0000 */
[----:B------:R-:W-:Y:S02]  /*16210*/  R2UR UR47, R123 ;  /* 0x000000007b2f72ca */ /* 0x000fe400000e0000 */
        /* <DEDUP_REMOVED lines=49> */
[C---:B------:R-:W-:Y:S01]  /*16530*/  R2UR UR23, R21.reuse ;  /* 0x00000000151772ca */ /* 0x040fe200000e0000 */
[----:B------:R-:W4:Y:S01]  /*16540*/  LDL.64 R4, [R1+0x8] ;  /* 0x0000080001047983 */ /* 0x000f220000100a00 */
[----:B------:R-:W-:-:S02]  /*16550*/  R2UR UR19, R21 ;  /* 0x00000000151372ca */ /* 0x000fc400000e0000 */
[C---:B------:R-:W-:Y:S02]  /*16560*/  R2UR UR11, R21.reuse ;  /* 0x00000000150b72ca */ /* 0x040fe400000e0000 */
[C---:B------:R-:W-:Y:S02]  /*16570*/  R2UR UR55, R21.reuse ;  /* 0x00000000153772ca */ /* 0x040fe400000e0000 */
[----:B------:R-:W-:Y:S02]  /*16580*/  R2UR UR42, R20 ;  /* 0x00000000142a72ca */ /* 0x000fe400000e0000 */
[----:B------:R-:W-:Y:S02]  /*16590*/  R2UR UR43, R21 ;  /* 0x00000000152b72ca */ /* 0x000fe400000e0000 */
[----:B------:R-:W4:Y:S01]  /*165a0*/  LDL.64 R20, [R1] ;  /* 0x0000000001147983 */ /* 0x000f220000100a00 */
[----:B--2---:R-:W-:Y:S02]  /*165b0*/  R2UR UR24, R124 ;  /* 0x000000007c1872ca */ /* 0x004fe400000e0000 */
[----:B------:R-:W-:-:S02]  /*165c0*/  R2UR UR25, R125 ;  /* 0x000000007d1972ca */ /* 0x000fc400000e0000 */
[----:B------:R-:W-:-:S11]  /*165d0*/  WARPGROUP.ARRIVE ;  /* 0x00000000000079c5 */ /* 0x000fd60000000000 */
        /* <DEDUP_REMOVED lines=10> */
[----:B------:R0:W5:Y:S01]  /*16680*/  LDL.LU.64 R6, [R1+0x50] ;  /* 0x0000500001067983 */ /* 0x0001620000300a00 */
        /* <DEDUP_REMOVED lines=38> */
.L_x_6106:
[----:B------:R-:W-:Y:S01]  /*168f0*/  SHF.L.U32 R2, R11, 0x1f, RZ ;  /* 0x0000001f0b027819 */ /* 0x000fe200000006ff */
[----:B------:R-:W-:-:S04]  /*16900*/  IMAD R11, R14, 0x8, R18 ;  /* 0x000000080e0b7824 */ /* 0x000fc800078e0212 */
[----:B------:R0:W1:Y:S01]  /*16910*/  SYNCS.PHASECHK.TRANS64.TRYWAIT P1, [R11+URZ+0x30850], R2 ;  /* 0x030850020b0075a7 */ /* 0x000062000802017f */
[----:B------:R-:W-:Y:S05]  /*16920*/  @!P0 BRA `(.L_x_6107) ;  /* 0x0000000000048947 */ /* 0x000fea0003800000 */
[----:B------:R-:W-:Y:S01]  /*16930*/  BPT.TRAP 0x1 ;  /* 0x000000040000795c */ /* 0x000fe20000300000 */
.L_x_6107:
[----:B------:R-:W-:Y:S04]  /*16940*/  BSSY B2, `(.L_x_6108) ;  /* 0x0000004000027945 */ /* 0x000fe80003800000 */
[----:B-1----:R-:W-:Y:S05]  /*16950*/  @P1 BRA `(.L_x_6109) ;  /* 0x0000000000081947 */ /* 0x002fea0003800000 */
[----:B------:R-:W1:Y:S02]  /*16960*/  SYNCS.PHASECHK.TRANS64.TRYWAIT P1, [R11+URZ+0x30850], R2 ;  /* 0x030850020b0075a7 */ /* 0x000e64000802017f */
[----:B-1----:R-:W-:Y:S05]  /*16970*/  @!P1 BRA `(.L_x_6110) ;  /* 0x0000011800f89947 */ /* 0x002fea0003800000 */
.L_x_6109:
[----:B------:R-:W-:Y:S05]  /*16980*/  BSYNC B2 ;  /* 0x0000000000027941 */ /* 0x000fea0003800000 */
.L_x_6108:
        /* <DEDUP_REMOVED lines=48> */
.L_x_6111:
[----:B------:R-:W0:Y:S01]  /*16c90*/  LDC R2, c[0x0][0x448] ;  /* 0x00011200ff027b82 */ /* 0x000e220000000800 */
[----:B------:R-:W-:Y:S01]  /*16ca0*/  VIADD R0, R0, 0x30840 ;  /* 0x0003084000007836 */ /* 0x000fe20000000000 */
[----:B------:R-:W-:Y:S01]  /*16cb0*/  LOP3.LUT R19, R19, 0xffffffbf, RZ, 0xc0, !PT ;  /* 0xffffffbf13137812 */ /* 0x000fe200078ec0ff */
[----:B------:R-:W-:-:S03]  /*16cc0*/  ULDC UR4, c[0x0][0x988] ;  /* 0x0002620000047ab9 */ /* 0x000fc60000000800 */
[----:B------:R-:W-:Y:S02]  /*16cd0*/  PRMT R0, R214, 0x654, R0 ;  /* 0x00000654d6007816 */ /* 0x000fe40000000000 */
[----:B------:R-:W-:Y:S02]  /*16ce0*/  @P0 LOP3.LUT R19, R19, 0x40, RZ, 0xfc, !PT ;  /* 0x0000004013130812 */ /* 0x000fe400078efcff */
[----:B------:R1:W-:Y:S02]  /*16cf0*/  SYNCS.ARRIVE.TRANS64.RED.A1T0 RZ, [R0+URZ], RZ ;  /* 0x000000ff00ff79a7 */ /* 0x0003e4000810043f */
[----:B------:R-:W-:Y:S02]  /*16d00*/  LOP3.LUT R19, R19, 0xffffff7f, RZ, 0xc0, !PT ;  /* 0xffffff7f13137812 */ /* 0x000fe400078ec0ff */
[----:B0-----:R-:W-:Y:S01]  /*16d10*/  ISETP.NE.AND P1, PT, R2, 0x1, PT ;  /* 0x000000010200780c */ /* 0x001fe20003f25270 */
[----:B------:R-:W-:-:S12]  /*16d20*/  IMAD.IADD R2, R225, 0x1, R220 ;  /* 0x00000001e1027824 */ /* 0x000fd800078e02dc */
[----:B------:R-:W0:Y:S08]  /*16d30*/  @P1 LDC R3, c[0x0][0x44c] ;  /* 0x00011300ff031b82 */ /* 0x000e300000000800 */
[----:B-1----:R-:W1:Y:S01]  /*16d40*/  @P1 LDC R0, c[0x0][0x450] ;  /* 0x00011400ff001b82 */ /* 0x002e620000000800 */
[----:B0-----:R-:W-:-:S05]  /*16d50*/  @P1 IMAD.HI.U32 R3, R2, R3, RZ ;  /* 0x0000000302031227 */ /* 0x001fca00078e00ff */
[----:B-1----:R-:W-:Y:S01]  /*16d60*/  @P1 SHF.R.U32.HI R2, RZ, R0, R3 ;  /* 0x00000000ff021219 */ /* 0x002fe20000011603 */
[----:B------:R-:W-:-:S04]  /*16d70*/  IMAD R3, R10, -0x60, RZ ;  /* 0xffffffa00a037824 */ /* 0x000fc800078e02ff */
[----:B------:R-:W0:Y:S01]  /*16d80*/  SHFL.IDX PT, R0, R2, RZ, 0x1c1f ;  /* 0x001c1fff02007589 */ /* 0x000e2200000e0000 */
[----:B------:R-:W-:-:S03]  /*16d90*/  IADD3 R3, -R223, 0x1, R3 ;  /* 0x00000001df037810 */ /* 0x000fc60007ffe103 */
[----:B------:R-:W1:Y:S01]  /*16da0*/  SHFL.IDX PT, R2, R2, 0x1, 0x1c1f ;  /* 0x003c1f0002027f89 */ /* 0x000e6200000e0000 */
[----:B------:R-:W-:-:S05]  /*16db0*/  IADD3 R3, -R221, R3, R222 ;  /* 0x00000003dd037210 */ /* 0x000fca0007ffe1de */
[C---:B0-----:R-:W-:Y:S02]  /*16dc0*/  IMAD.IADD R0, R3.reuse, 0x1, R0 ;  /* 0x0000000103007824 */ /* 0x041fe400078e0200 */
[----:B-1----:R-:W-:-:S03]  /*16dd0*/  IMAD.IADD R2, R3, 0x1, R2 ;  /* 0x0000000103027824 */ /* 0x002fc600078e0202 */
[C---:B------:R-:W-:Y:S02]  /*16de0*/  ISETP.GT.AND P4, PT, R0.reuse, RZ, PT ;  /* 0x000000ff0000720c */ /* 0x040fe40003f84270 */
[C---:B------:R-:W-:Y:S02]  /*16df0*/  ISETP.GT.AND P3, PT, R0.reuse, 0x1, PT ;  /* 0x000000010000780c */ /* 0x040fe40003f64270 */
[C---:B------:R-:W-:Y:S02]  /*16e00*/  ISETP.GT.AND P2, PT, R0.reuse, 0x8, PT ;  /* 0x000000080000780c */ /* 0x040fe40003f44270 */
[----:B------:R-:W-:Y:S02]  /*16e10*/  ISETP.GT.AND P1, PT, R0, 0x9, PT ;  /* 0x000000090000780c */ /* 0x000fe40003f24270 */
        /* <DEDUP_REMOVED lines=39> */
[----:B-----5:R-:W-:Y:S02]  /*17090*/  FMNMX.FTZ R0, R120, R9, !PT ;  /* 0x0000000978007209 */ /* 0x020fe40007810000 */
        /* <DEDUP_REMOVED lines=22> */
[----:B------:R-:W-:Y:S02]  /*17200*/  ISETP.GT.AND P5, PT, R2, RZ, PT ;  /* 0x000000ff0200720c */ /* 0x000fe40003fa4270 */
        /* <DEDUP_REMOVED lines=19> */
[----:B------:R-:W-:Y:S02]  /*17340*/  ISETP.GT.AND P5, PT, R2, 0x11, PT ;  /* 0x000000110200780c */ /* 0x000fe40003fa4270 */
[----:B------:R-:W-:Y:S02]  /*17350*/  FMNMX.FTZ R0, R164, R0, !PT ;  /* 0x00000000a4007209 */ /* 0x000fe40007810000 */
[----:B------:R-:W-:Y:S02]  /*17360*/  ISETP.GT.AND P4, PT, R2, 0x18, PT ;  /* 0x000000180200780c */ /* 0x000fe40003f84270 */
[----:B------:R-:W-:-:S02]  /*17370*/  FMNMX.FTZ R0, R165, R0, !PT ;  /* 0x00000000a5007209 */ /* 0x000fc40007810000 */
[C---:B------:R-:W-:Y:S02]  /*17380*/  ISETP.GT.AND P3, PT, R2.reuse, 0x19, PT ;  /* 0x000000190200780c */ /* 0x040fe40003f64270 */
[----:B------:R-:W-:Y:S01]  /*17390*/  ISETP.GT.AND P2, PT, R2, 0x20, PT ;  /* 0x000000200200780c */ /* 0x000fe20003f44270 */
[----:B------:R-:W0:Y:S01]  /*173a0*/  SHFL.BFLY PT, R3, R0, 0x2, 0x1f ;  /* 0x0c401f0000037f89 */ /* 0x000e2200000e0000 */
[----:B------:R-:W-:Y:S02]  /*173b0*/  @P0 LOP3.LUT R19, R19, 0x80, RZ, 0xfc, !PT ;  /* 0x0000008013130812 */ /* 0x000fe400078efcff */
[----:B------:R-:W-:Y:S02]  /*173c0*/  FSEL R131, R131, -INF , P5 ;  /* 0xff80000083837808 */ /* 0x000fe40002800000 */
[----:B------:R-:W-:Y:S02]  /*173d0*/  FSEL R134, R134, -INF , P4 ;  /* 0xff80000086867808 */ /* 0x000fe40002000000 */
[----:B------:R-:W-:-:S02]  /*173e0*/  FSEL R135, R135, -INF , P3 ;  /* 0xff80000087877808 */ /* 0x000fc40001800000 */
[----:B------:R-:W-:Y:S02]  /*173f0*/  FSEL R138, R138, -INF , P2 ;  /* 0xff8000008a8a7808 */ /* 0x000fe40001000000 */
[C---:B------:R-:W-:Y:S02]  /*17400*/  ISETP.GT.AND P5, PT, R2.reuse, 0x28, PT ;  /* 0x000000280200780c */ /* 0x040fe40003fa4270 */
[C---:B------:R-:W-:Y:S02]  /*17410*/  ISETP.GT.AND P4, PT, R2.reuse, 0x29, PT ;  /* 0x000000290200780c */ /* 0x040fe40003f84270 */
[C---:B------:R-:W-:Y:S02]  /*17420*/  ISETP.GT.AND P3, PT, R2.reuse, 0x30, PT ;  /* 0x000000300200780c */ /* 0x040fe40003f64270 */
[----:B------:R-:W-:Y:S02]  /*17430*/  ISETP.GT.AND P2, PT, R2, 0x31, PT ;  /* 0x000000310200780c */ /* 0x000fe40003f44270 */
[----:B------:R-:W-:-:S02]  /*17440*/  LOP3.LUT R19, R19, 0xfffffeff, RZ, 0xc0, !PT ;  /* 0xfffffeff13137812 */ /* 0x000fc400078ec0ff */
[----:B------:R-:W-:Y:S02]  /*17450*/  FSEL R142, R142, -INF , P5 ;  /* 0xff8000008e8e7808 */ /* 0x000fe40002800000 */
[----:B------:R-:W-:Y:S02]  /*17460*/  FSEL R143, R143, -INF , P4 ;  /* 0xff8000008f8f7808 */ /* 0x000fe40002000000 */
[----:B0-----:R-:W-:Y:S02]  /*17470*/  FMNMX.FTZ R3, R0, R3, !PT ;  /* 0x0000000300037209 */ /* 0x001fe40007810000 */
[----:B------:R-:W-:Y:S02]  /*17480*/  FSEL R146, R146, -INF , P3 ;  /* 0xff80000092927808 */ /* 0x000fe40001800000 */
[----:B------:R-:W-:Y:S01]  /*17490*/  FSEL R147, R147, -INF , P2 ;  /* 0xff80000093937808 */ /* 0x000fe20001000000 */
[----:B------:R-:W0:Y:S01]  /*174a0*/  SHFL.BFLY PT, R0, R3, 0x1, 0x1f ;  /* 0x0c201f0003007f89 */ /* 0x000e2200000e0000 */
[----:B------:R-:W-:-:S02]  /*174b0*/  @P1 LOP3.LUT R19, R19, 0x100, RZ, 0xfc, !PT ;  /* 0x0000010013131812 */ /* 0x000fc400078efcff */
[C---:B------:R-:W-:Y:S02]  /*174c0*/  ISETP.GT.AND P2, PT, R2.reuse, 0x50, PT ;  /* 0x000000500200780c */ /* 0x040fe40003f44270 */
[C---:B------:R-:W-:Y:S02]  /*174d0*/  ISETP.GT.AND P3, PT, R2.reuse, 0x51, PT ;  /* 0x000000510200780c */ /* 0x040fe40003f64270 */
[C---:B------:R-:W-:Y:S02]  /*174e0*/  ISETP.GT.AND P4, PT, R2.reuse, 0x58, PT ;  /* 0x000000580200780c */ /* 0x040fe40003f84270 */
[C---:B------:R-:W-:Y:S02]  /*174f0*/  ISETP.GT.AND P5, PT, R2.reuse, 0x59, PT ;  /* 0x000000590200780c */ /* 0x040fe40003fa4270 */
[C---:B------:R-:W-:Y:S02]  /*17500*/  ISETP.GT.AND P1, PT, R2.reuse, 0x39, PT ;  /* 0x000000390200780c */ /* 0x040fe40003f24270 */
[----:B------:R-:W-:-:S02]  /*17510*/  ISETP.GT.AND P0, PT, R2, 0x40, PT ;  /* 0x000000400200780c */ /* 0x000fc40003f04270 */
[----:B------:R-:W-:Y:S02]  /*17520*/  FSEL R151, R151, -INF , P1 ;  /* 0xff80000097977808 */ /* 0x000fe40000800000 */
[----:B------:R-:W-:Y:S02]  /*17530*/  FSEL R154, R154, -INF , P0 ;  /* 0xff8000009a9a7808 */ /* 0x000fe40000000000 */
[C---:B------:R-:W-:Y:S02]  /*17540*/  LOP3.LUT P0, RZ, R19.reuse, 0x80, RZ, 0xc0, !PT ;  /* 0x0000008013ff7812 */ /* 0x040fe4000780c0ff */
[----:B------:R-:W-:Y:S02]  /*17550*/  LOP3.LUT P1, RZ, R19, 0x100, RZ, 0xc0, !PT ;  /* 0x0000010013ff7812 */ /* 0x000fe4000782c0ff */
[----:B------:R-:W-:Y:S02]  /*17560*/  FSEL R155, R155, -INF , P0 ;  /* 0xff8000009b9b7808 */ /* 0x000fe40000000000 */
[----:B0-----:R-:W-:Y:S01]  /*17570*/  FMNMX.FTZ R3, R3, R0, !PT ;  /* 0x0000000003037209 */ /* 0x001fe20007810000 */
[----:B------:R-:W-:Y:S01]  /*17580*/  IMAD.U32 R0, RZ, RZ, UR4 ;  /* 0x00000004ff007e24 */ /* 0x000fe2000f8e00ff */
[----:B------:R-:W-:-:S02]  /*17590*/  FSEL R159, R159, -INF , P1 ;  /* 0xff8000009f9f7808 */ /* 0x000fc40000800000 */
[C---:B------:R-:W-:Y:S02]  /*175a0*/  FSETP.NEU.FTZ.AND P6, PT, R3.reuse, -INF , PT ;  /* 0xff8000000300780b */ /* 0x040fe40003fdd000 */
[----:B------:R-:W-:Y:S02]  /*175b0*/  FSEL R162, R162, -INF , P2 ;  /* 0xff800000a2a27808 */ /* 0x000fe40001000000 */
[----:B------:R-:W-:Y:S02]  /*175c0*/  FSEL R5, R3, RZ, P6 ;  /* 0x000000ff03057208 */ /* 0x000fe40003000000 */
[----:B------:R-:W-:Y:S02]  /*175d0*/  FSEL R163, R163, -INF , P3 ;  /* 0xff800000a3a37808 */ /* 0x000fe40001800000 */
[----:B------:R-:W-:Y:S01]  /*175e0*/  FSEL R166, R166, -INF , P4 ;  /* 0xff800000a6a67808 */ /* 0x000fe20002000000 */
[----:B------:R-:W-:Y:S01]  /*175f0*/  FADD.FTZ R5, -R5, R9 ;  /* 0x0000000905057221 */ /* 0x000fe20000010100 */
[----:B------:R-:W-:Y:S01]  /*17600*/  FMUL.FTZ R9, R3, R0 ;  /* 0x0000000003097220 */ /* 0x000fe20000410000 */
[----:B------:R-:W-:-:S02]  /*17610*/  FSEL R167, R167, -INF , P5 ;  /* 0xff800000a7a77808 */ /* 0x000fc40002800000 */
[----:B------:R-:W-:Y:S01]  /*17620*/  FMUL.FTZ R5, R5, R0 ;  /* 0x0000000005057220 */ /* 0x000fe20000410000 */
[----:B------:R-:W-:Y:S02]  /*17630*/  LOP3.LUT P0, RZ, R19, 0x40, RZ, 0xc0, !PT ;  /* 0x0000004013ff7812 */ /* 0x000fe4000780c0ff */
[----:B------:R-:W-:Y:S02]  /*17640*/  FSEL R9, R9, RZ, P6 ;  /* 0x000000ff09097208 */ /* 0x000fe40003000000 */
[----:B------:R-:W-:Y:S01]  /*17650*/  ISETP.GT.AND P6, PT, R2, 0x48, PT ;  /* 0x000000480200780c */ /* 0x000fe20003fc4270 */
[----:B------:R-:W-:Y:S01]  /*17660*/  MUFU.EX2 R5, R5 ;  /* 0x0000000500057308 */ /* 0x000fe20000000800 */
[----:B------:R-:W-:Y:S01]  /*17670*/  FMNMX.FTZ R2, R122, R8, !PT ;  /* 0x000000087a027209 */ /* 0x000fe20007810000 */
[-CC-:B------:R-:W-:Y:S01]  /*17680*/  FFMA.FTZ R120, R120, R0.reuse, -R9.reuse ;  /* 0x0000000078787223 */ /* 0x180fe20000010809 */
[----:B------:R-:W-:Y:S01]  /*17690*/  FSEL R158, R158, -INF , P6 ;  /* 0xff8000009e9e7808 */ /* 0x000fe20003000000 */
[--C-:B------:R-:W-:Y:S01]  /*176a0*/  FFMA.FTZ R121, R121, R0, -R9.reuse ;  /* 0x0000000079797223 */ /* 0x100fe20000010809 */
[----:B------:R-:W-:Y:S01]  /*176b0*/  FMNMX.FTZ R2, R123, R2, !PT ;  /* 0x000000027b027209 */ /* 0x000fe20007810000 */
[-CC-:B------:R-:W-:Y:S01]  /*176c0*/  FFMA.FTZ R124, R124, R0.reuse, -R9.reuse ;  /* 0x000000007c7c7223 */ /* 0x180fe20000010809 */
[--C-:B------:R-:W-:Y:S01]  /*176d0*/  FFMA.FTZ R125, R125, R0, -R9.reuse ;  /* 0x000000007d7d7223 */ /* 0x100fe20000010809 */
[----:B------:R-:W0:Y:S01]  /*176e0*/  MUFU.EX2 R120, R120 ;  /* 0x0000007800787308 */ /* 0x000e220000000800 */
[----:B------:R-:W-:Y:S01]  /*176f0*/  FMNMX.FTZ R2, R126, R2, !PT ;  /* 0x000000027e027209 */ /* 0x000fe20007810000 */
[-CC-:B------:R-:W-:Y:S01]  /*17700*/  FFMA.FTZ R128, R128, R0.reuse, -R9.reuse ;  /* 0x0000000080807223 */ /* 0x180fe20000010809 */
[-CC-:B------:R-:W-:Y:S01]  /*17710*/  FFMA.FTZ R129, R129, R0.reuse, -R9.reuse ;  /* 0x0000000081817223 */ /* 0x180fe20000010809 */
[--C-:B------:R-:W-:Y:S01]  /*17720*/  FFMA.FTZ R132, R132, R0, -R9.reuse ;  /* 0x0000000084847223 */ /* 0x100fe20000010809 */
[----:B------:R-:W-:Y:S01]  /*17730*/  FMNMX.FTZ R2, R127, R2, !PT ;  /* 0x000000027f027209 */ /* 0x000fe20007810000 */
[-CC-:B------:R-:W-:Y:S01]  /*17740*/  FFMA.FTZ R133, R133, R0.reuse, -R9.reuse ;  /* 0x0000000085857223 */ /* 0x180fe20000010809 */
[--C-:B------:R-:W-:Y:S01]  /*17750*/  FFMA.FTZ R136, R136, R0, -R9.reuse ;  /* 0x0000000088887223 */ /* 0x100fe20000010809 */
[----:B------:R-:W1:Y:S01]  /*17760*/  MUFU.EX2 R121, R121 ;  /* 0x0000007900797308 */ /* 0x000e620000000800 */
[----:B------:R-:W-:Y:S01]  /*17770*/  FMNMX.FTZ R2, R130, R2, !PT ;  /* 0x0000000282027209 */ /* 0x000fe20007810000 */
[-CC-:B------:R-:W-:Y:S01]  /*17780*/  FFMA.FTZ R137, R137, R0.reuse, -R9.reuse ;  /* 0x0000000089897223 */ /* 0x180fe20000010809 */
[-CC-:B------:R-:W-:Y:S01]  /*17790*/  FFMA.FTZ R140, R140, R0.reuse, -R9.reuse ;  /* 0x000000008c8c7223 */ /* 0x180fe20000010809 */
[--C-:B------:R-:W-:Y:S01]  /*177a0*/  FFMA.FTZ R141, R141, R0, -R9.reuse ;  /* 0x000000008d8d7223 */ /* 0x100fe20000010809 */
[----:B------:R-:W-:Y:S01]  /*177b0*/  FMNMX.FTZ R2, R131, R2, !PT ;  /* 0x0000000283027209 */ /* 0x000fe20007810000 */
[-CC-:B------:R-:W-:Y:S01]  /*177c0*/  FFMA.FTZ R144, R144, R0.reuse, -R9.reuse ;  /* 0x0000000090907223 */ /* 0x180fe20000010809 */
[--C-:B------:R-:W-:Y:S01]  /*177d0*/  FFMA.FTZ R145, R145, R0, -R9.reuse ;  /* 0x0000000091917223 */ /* 0x100fe20000010809 */
[----:B------:R-:W-:Y:S01]  /*177e0*/  MUFU.EX2 R124, R124 ;  /* 0x0000007c007c7308 */ /* 0x000fe20000000800 */
[----:B------:R-:W-:Y:S01]  /*177f0*/  FMNMX.FTZ R2, R134, R2, !PT ;  /* 0x0000000286027209 */ /* 0x000fe20007810000 */
[----:B0-----:R-:W-:Y:S01]  /*17800*/  FFMA.FTZ R7, R5, R7, R120 ;  /* 0x0000000705077223 */ /* 0x001fe20000010078 */
[-CC-:B------:R-:W-:Y:S01]  /*17810*/  FFMA.FTZ R148, R148, R0.reuse, -R9.reuse ;  /* 0x0000000094947223 */ /* 0x180fe20000010809 */
[--C-:B------:R-:W-:Y:S01]  /*17820*/  FFMA.FTZ R149, R149, R0, -R9.reuse ;  /* 0x0000000095957223 */ /* 0x100fe20000010809 */
[----:B------:R-:W-:Y:S01]  /*17830*/  FMNMX.FTZ R2, R135, R2, !PT ;  /* 0x0000000287027209 */ /* 0x000fe20007810000 */
[-CC-:B------:R-:W-:Y:S01]  /*17840*/  FFMA.FTZ R152, R152, R0.reuse, -R9.reuse ;  /* 0x0000000098987223 */ /* 0x180fe20000010809 */
[----:B------:R-:W-:Y:S01]  /*17850*/  FFMA.FTZ R153, R153, R0, -R9 ;  /* 0x0000000099997223 */ /* 0x000fe20000010809 */
[----:B------:R-:W-:Y:S01]  /*17860*/  MUFU.EX2 R125, R125 ;  /* 0x0000007d007d7308 */ /* 0x000fe20000000800 */
[----:B------:R-:W-:Y:S01]  /*17870*/  FMNMX.FTZ R2, R138, R2, !PT ;  /* 0x000000028a027209 */ /* 0x000fe20007810000 */
[----:B-1----:R-:W-:Y:S01]  /*17880*/  FADD.FTZ R7, R121, R7 ;  /* 0x0000000779077221 */ /* 0x002fe20000010000 */
[-CC-:B------:R-:W-:Y:S01]  /*17890*/  FFMA.FTZ R156, R156, R0.reuse, -R9.reuse ;  /* 0x000000009c9c7223 */ /* 0x180fe20000010809 */
[--C-:B------:R-:W-:Y:S01]  /*178a0*/  FFMA.FTZ R157, R157, R0, -R9.reuse ;  /* 0x000000009d9d7223 */ /* 0x100fe20000010809 */
[----:B------:R-:W-:Y:S01]  /*178b0*/  FMNMX.FTZ R2, R139, R2, !PT ;  /* 0x000000028b027209 */ /* 0x000fe20007810000 */
[-CC-:B------:R-:W-:Y:S01]  /*178c0*/  FFMA.FTZ R160, R160, R0.reuse, -R9.reuse ;  /* 0x00000000a0a07223 */ /* 0x180fe20000010809 */
[--C-:B------:R-:W-:Y:S01]  /*178d0*/  FFMA.FTZ R161, R161, R0, -R9.reuse ;  /* 0x00000000a1a17223 */ /* 0x100fe20000010809 */
[----:B------:R-:W-:Y:S01]  /*178e0*/  MUFU.EX2 R128, R128 ;  /* 0x0000008000807308 */ /* 0x000fe20000000800 */
[----:B------:R-:W-:Y:S01]  /*178f0*/  FMNMX.FTZ R2, R142, R2, !PT ;  /* 0x000000028e027209 */ /* 0x000fe20007810000 */
[-CC-:B------:R-:W-:Y:S01]  /*17900*/  FFMA.FTZ R164, R164, R0.reuse, -R9.reuse ;  /* 0x00000000a4a47223 */ /* 0x180fe20000010809 */
[----:B------:R-:W-:-:S02]  /*17910*/  FFMA.FTZ R9, R165, R0, -R9 ;  /* 0x00000000a5097223 */ /* 0x000fc40000010809 */
        /* <DEDUP_REMOVED lines=139> */
.L_x_6112:
[C---:B------:R-:W-:Y:S01]  /*181d0*/  ISETP.GT.AND P1, PT, R10.reuse, R13, PT ;  /* 0x0000000d0a00720c */ /* 0x040fe20003f24270 */
        /* <DEDUP_REMOVED lines=33> */
[----:B------:R-:W-:Y:S05]  /*183f0*/  BSYNC B1 ;  /* 0x0000000000017941 */ /* 0x000fea0003800000 */
.L_x_6100:
[----:B------:R-:W-:Y:S05]  /*18400*/  BSYNC B0 ;  /* 0x0000000000007941 */ /* 0x000fea0003800000 */
.L_x_6099:
[----:B------:R-:W-:Y:S01]  /*18410*/  ISETP.GE.AND P1, PT, R10, R219, PT ;  /* 0x000000db0a00720c */ /* 0x000fe20003f26270 */
[----:B------:R-:W-:-:S12]  /*18420*/  BSSY B0, `(.L_x_6114) ;  /* 0x0000210000007945 */ /* 0x000fd80003800000 */
[----:B------:R-:W-:Y:S05]  /*18430*/  @!P1 BRA `(.L_x_6115) ;  /* 0x0000002000389947 */ /* 0x000fea0003800000 */
[----:B------:R-:W-:Y:S02]  /*18440*/  IMAD.MOV.U32 R8, RZ, RZ, R4 ;  /* 0x000000ffff087224 */ /* 0x000fe400078e0004 */
[----:B------:R-:W-:Y:S02]  /*18450*/  IMAD.MOV.U32 R9, RZ, RZ, R3 ;  /* 0x000000ffff097224 */ /* 0x000fe400078e0003 */
[----:B------:R-:W-:Y:S02]  /*18460*/  IMAD.MOV.U32 R11, RZ, RZ, R202 ;  /* 0x000000ffff0b7224 */ /* 0x000fe400078e00ca */
[----:B------:R-:W-:-:S07]  /*18470*/  IMAD.MOV.U32 R13, RZ, RZ, R198 ;  /* 0x000000ffff0d7224 */ /* 0x000fce00078e00c6 */
.L_x_6128:
        /* <DEDUP_REMOVED lines=8> */
.L_x_6116:
[----:B------:R-:W-:Y:S01]  /*18500*/  IMAD R14, R198, 0x8, R18 ;  /* 0x00000008c60e7824 */ /* 0x000fe200078e0212 */
[----:B------:R-:W-:-:S04]  /*18510*/  SHF.L.U32 R15, R202, 0x1f, RZ ;  /* 0x0000001fca0f7819 */ /* 0x000fc800000006ff */
[----:B------:R0:W1:Y:S01]  /*18520*/  SYNCS.PHASECHK.TRANS64.TRYWAIT P1, [R14+URZ+0x30830], R15 ;  /* 0x0308300f0e0075a7 */ /* 0x000062000802017f */
[----:B------:R-:W-:Y:S05]  /*18530*/  @!P0 BRA `(.L_x_6117) ;  /* 0x0000000000048947 */ /* 0x000fea0003800000 */
[----:B------:R-:W-:Y:S01]  /*18540*/  BPT.TRAP 0x1 ;  /* 0x000000040000795c */ /* 0x000fe20000300000 */
.L_x_6117:
[----:B------:R-:W-:Y:S01]  /*18550*/  IMAD R3, R198, 0x900, R12 ;  /* 0x00000900c6037824 */ /* 0x000fe200078e020c */
[----:B------:R-:W-:Y:S03]  /*18560*/  BSSY B1, `(.L_x_6118) ;  /* 0x0000006000017945 */ /* 0x000fe60003800000 */
[C---:B------:R-:W-:Y:S02]  /*18570*/  VIADD R21, R3.reuse, 0x2 ;  /* 0x0000000203157836 */ /* 0x040fe40000000000 */
[----:B------:R-:W-:Y:S01]  /*18580*/  VIADD R4, R3, 0x4 ;  /* 0x0000000403047836 */ /* 0x000fe20000000000 */
[----:B-1----:R-:W-:Y:S06]  /*18590*/  @P1 BRA `(.L_x_6119) ;  /* 0x0000000000081947 */ /* 0x002fec0003800000 */
[----:B------:R-:W1:Y:S02]  /*185a0*/  SYNCS.PHASECHK.TRANS64.TRYWAIT P1, [R14+URZ+0x30830], R15 ;  /* 0x0308300f0e0075a7 */ /* 0x000e64000802017f */
[----:B-1----:R-:W-:Y:S05]  /*185b0*/  @!P1 BRA `(.L_x_6120) ;  /* 0x000000fc00fc9947 */ /* 0x002fea0003800000 */
.L_x_6119:
[----:B------:R-:W-:Y:S05]  /*185c0*/  BSYNC B1 ;  /* 0x0000000000017941 */ /* 0x000fea0003800000 */
.L_x_6118:
[----:B------:R-:W2:Y:S04]  /*185d0*/  LDL.64 R122, [R1+0x28] ;  /* 0x00002800017a7983 */ /* 0x000ea80000100a00 */
[----:B------:R3:W-:Y:S04]  /*185e0*/  STL.64 [R1+0x50], R6 ;  /* 0x0000500601007387 */ /* 0x0007e80000100a00 */
[----:B---3--:R-:W3:Y:S01]  /*185f0*/  LDL.64 R6, [R1+0x20] ;  /* 0x0000200001067983 */ /* 0x008ee20000100a00 */
[----:B01----:R-:W-:Y:S02]  /*18600*/  IMAD.MOV.U32 R14, RZ, RZ, R3 ;  /* 0x000000ffff0e7224 */ /* 0x003fe400078e0003 */
[----:B------:R-:W-:-:S02]  /*18610*/  VIADD R20, R3, 0x6 ;  /* 0x0000000603147836 */ /* 0x000fc40000000000 */
[C---:B------:R-:W-:Y:S01]  /*18620*/  VIADD R120, R3.reuse, 0x304 ;  /* 0x0000030403787836 */ /* 0x040fe20000000000 */
[----:B------:R-:W-:Y:S01]  /*18630*/  R2UR UR26, R14 ;  /* 0x000000000e1a72ca */ /* 0x000fe200000e0000 */
[----:B------:R-:W-:Y:S01]  /*18640*/  IMAD.MOV.U32 R14, RZ, RZ, R21 ;  /* 0x000000ffff0e7224 */ /* 0x000fe200078e0015 */
[----:B------:R-:W-:Y:S01]  /*18650*/  R2UR UR14, R20 ;  /* 0x00000000140e72ca */ /* 0x000fe200000e0000 */
[C---:B------:R-:W-:Y:S01]  /*18660*/  VIADD R20, R3.reuse, 0x302 ;  /* 0x0000030203147836 */ /* 0x040fe20000000000 */
[----:B------:R-:W-:Y:S01]  /*18670*/  R2UR UR58, R120 ;  /* 0x00000000783a72ca */ /* 0x000fe200000e0000 */
[C---:B------:R-:W-:Y:S01]  /*18680*/  VIADD R120, R3.reuse, 0x602 ;  /* 0x0000060203787836 */ /* 0x040fe20000000000 */
[----:B------:R-:W-:Y:S01]  /*18690*/  R2UR UR22, R14 ;  /* 0x000000000e1672ca */ /* 0x000fe200000e0000 */
[----:B------:R-:W-:Y:S01]  /*186a0*/  IMAD.MOV.U32 R14, RZ, RZ, R4 ;  /* 0x000000ffff0e7224 */ /* 0x000fe200078e0004 */
[----:B------:R-:W-:Y:S01]  /*186b0*/  R2UR UR6, R20 ;  /* 0x00000000140672ca */ /* 0x000fe200000e0000 */
[----:B------:R-:W-:-:S02]  /*186c0*/  VIADD R20, R3, 0x600 ;  /* 0x0000060003147836 */ /* 0x000fc40000000000 */
[-C--:B------:R-:W-:Y:S01]  /*186d0*/  FMUL.FTZ R26, R26, R2.reuse ;  /* 0x000000021a1a7220 */ /* 0x080fe20000410000 */
[-C--:B------:R-:W-:Y:S01]  /*186e0*/  FMUL.FTZ R27, R27, R2.reuse ;  /* 0x000000021b1b7220 */ /* 0x080fe20000410000 */
        /* <DEDUP_REMOVED lines=54> */
[----:B------:R-:W-:Y:S01]  /*18a50*/  IMAD.MOV.U32 R15, RZ, RZ, 0x40000040 ;  /* 0x40000040ff0f7424 */ /* 0x000fe200078e00ff */
        /* <DEDUP_REMOVED lines=57> */
[C---:B------:R-:W-:Y:S02]  /*18df0*/  R2UR UR15, R21.reuse ;  /* 0x00000000150f72ca */ /* 0x040fe400000e0000 */
[C---:B------:R-:W-:Y:S02]  /*18e00*/  R2UR UR7, R21.reuse ;  /* 0x00000000150772ca */ /* 0x040fe400000e0000 */
[C---:B------:R-:W-:Y:S02]  /*18e10*/  R2UR UR51, R21.reuse ;  /* 0x00000000153372ca */ /* 0x040fe400000e0000 */
[----:B------:R-:W-:-:S02]  /*18e20*/  R2UR UR39, R21 ;  /* 0x00000000152772ca */ /* 0x000fc400000e0000 */
[----:B------:R-:W4:Y:S01]  /*18e30*/  LDL.64 R20, [R1+0x8] ;  /* 0x0000080001147983 */ /* 0x000f220000100a00 */
[C---:B------:R-:W-:Y:S02]  /*18e40*/  R2UR UR23, R15.reuse ;  /* 0x000000000f1772ca */ /* 0x040fe400000e0000 */
[C---:B------:R-:W-:Y:S02]  /*18e50*/  R2UR UR19, R15.reuse ;  /* 0x000000000f1372ca */ /* 0x040fe400000e0000 */
[C---:B------:R-:W-:Y:S02]  /*18e60*/  R2UR UR11, R15.reuse ;  /* 0x000000000f0b72ca */ /* 0x040fe400000e0000 */
[C---:B------:R-:W-:Y:S02]  /*18e70*/  R2UR UR55, R15.reuse ;  /* 0x000000000f3772ca */ /* 0x040fe400000e0000 */
[----:B------:R-:W-:Y:S02]  /*18e80*/  R2UR UR42, R14 ;  /* 0x000000000e2a72ca */ /* 0x000fe400000e0000 */
[----:B------:R-:W-:-:S02]  /*18e90*/  R2UR UR43, R15 ;  /* 0x000000000f2b72ca */ /* 0x000fc400000e0000 */
[----:B------:R-:W4:Y:S01]  /*18ea0*/  LDL.64 R14, [R1] ;  /* 0x00000000010e7983 */ /* 0x000f220000100a00 */
[----:B--2---:R-:W-:Y:S02]  /*18eb0*/  R2UR UR24, R122 ;  /* 0x000000007a1872ca */ /* 0x004fe400000e0000 */
[----:B------:R-:W-:Y:S02]  /*18ec0*/  R2UR UR25, R123 ;  /* 0x000000007b1972ca */ /* 0x000fe400000e0000 */
        /* <DEDUP_REMOVED lines=9> */
[----:B------:R-:W-:Y:S01]  /*18f60*/  R2UR UR17, R3 ;  /* 0x00000000031172ca */ /* 0x000fe200000e0000 */
[----:B------:R-:W-:Y:S02]  /*18f70*/  WARPGROUP.DEPBAR.LE gsb0, 0x0 ;  /* 0x00008000000079c5 */ /* 0x000fe40000010000 */
[----:B------:R-:W-:-:S10]  /*18f80*/  WARPGROUP.ARRIVE ;  /* 0x00000000000079c5 */ /* 0x000fd40000000000 */
[----:B------:R-:W-:Y:S01]  /*18f90*/  HGMMA.64x96x16.F32.BF16 R120, gdesc[UR16], R120, gsb0 ;  /* 0x01600000107879f0 */ /* 0x000fe20008001878 */
[----:B------:R-:W-:Y:S02]  /*18fa0*/  R2UR UR12, R4 ;  /* 0x00000000040c72ca */ /* 0x000fe400000e0000 */
[----:B------:R-:W-:Y:S02]  /*18fb0*/  R2UR UR13, R5 ;  /* 0x00000000050d72ca */ /* 0x000fe400000e0000 */
        /* <DEDUP_REMOVED lines=34> */
.L_x_6121:
[----:B------:R-:W-:Y:S01]  /*191e0*/  SHF.L.U32 R2, R11, 0x1f, RZ ;  /* 0x0000001f0b027819 */ /* 0x000fe200000006ff */
[----:B------:R-:W-:-:S04]  /*191f0*/  IMAD R11, R13, 0x8, R18 ;  /* 0x000000080d0b7824 */ /* 0x000fc800078e0212 */
[----:B------:R0:W1:Y:S01]  /*19200*/  SYNCS.PHASECHK.TRANS64.TRYWAIT P1, [R11+URZ+0x30850], R2 ;  /* 0x030850020b0075a7 */ /* 0x000062000802017f */
[----:B------:R-:W-:Y:S05]  /*19210*/  @!P0 BRA `(.L_x_6122) ;  /* 0x0000000000048947 */ /* 0x000fea0003800000 */
[----:B------:R-:W-:Y:S01]  /*19220*/  BPT.TRAP 0x1 ;  /* 0x000000040000795c */ /* 0x000fe20000300000 */
.L_x_6122:
[----:B------:R-:W-:Y:S04]  /*19230*/  BSSY B1, `(.L_x_6123) ;  /* 0x0000004000017945 */ /* 0x000fe80003800000 */
[----:B-1----:R-:W-:Y:S05]  /*19240*/  @P1 BRA `(.L_x_6124) ;  /* 0x0000000000081947 */ /* 0x002fea0003800000 */
[----:B------:R-:W1:Y:S02]  /*19250*/  SYNCS.PHASECHK.TRANS64.TRYWAIT P1, [R11+URZ+0x30850], R2 ;  /* 0x030850020b0075a7 */ /* 0x000e64000802017f */
[----:B-1----:R-:W-:Y:S05]  /*19260*/  @!P1 BRA `(.L_x_6125) ;  /* 0x000000f000e49947 */ /* 0x002fea0003800000 */
.L_x_6124:
[----:B------:R-:W-:Y:S05]  /*19270*/  BSYNC B1 ;  /* 0x0000000000017941 */ /* 0x000fea0003800000 */
.L_x_6123:
        /* <DEDUP_REMOVED lines=48> */
.L_x_6126:
[----:B------:R-:W-:Y:S01]  /*19580*/  IMAD R0, R0, 0x8, R18 ;  /* 0x0000000800007824 */ /* 0x000fe200078e0212 */
[----:B------:R-:W-:-:S03]  /*19590*/  ULDC UR4, c[0x0][0x988] ;  /* 0x0002620000047ab9 */ /* 0x000fc60000000800 */
[----:B------:R-:W-:-:S05]  /*195a0*/  VIADD R0, R0, 0x30840 ;  /* 0x0003084000007836 */ /* 0x000fca0000000000 */
[----:B------:R-:W-:-:S04]  /*195b0*/  PRMT R0, R214, 0x654, R0 ;  /* 0x00000654d6007816 */ /* 0x000fc80000000000 */
[----:B------:R0:W-:Y:S02]  /*195c0*/  SYNCS.ARRIVE.TRANS64.RED.A1T0 RZ, [R0+URZ], RZ ;  /* 0x000000ff00ff79a7 */ /* 0x0001e4000810043f */
[----:B0-----:R-:W-:-:S04]  /*195d0*/  FMNMX.FTZ R0, R120, R9, !PT ;  /* 0x0000000978007209 */ /* 0x001fc80007810000 */
        /* <DEDUP_REMOVED lines=94> */
[----:B-1---5:R-:W-:Y:S01]  /*19bc0*/  FFMA.FTZ R7, R5, R7, R120 ;  /* 0x0000000705077223 */ /* 0x022fe20000010078 */
[-CC-:B------:R-:W-:Y:S01]  /*19bd0*/  FFMA.FTZ R134, R134, R0.reuse, -R9.reuse ;  /* 0x0000000086867223 */ /* 0x180fe20000010809 */
[-CC-:B------:R-:W-:Y:S01]  /*19be0*/  FFMA.FTZ R135, R135, R0.reuse, -R9.reuse ;  /* 0x0000000087877223 */ /* 0x180fe20000010809 */
[-C--:B------:R-:W-:Y:S01]  /*19bf0*/  FFMA.FTZ R138, R138, R0.reuse, -R9 ;  /* 0x000000008a8a7223 */ /* 0x080fe20000010809 */
[----:B0-----:R-:W-:Y:S01]  /*19c00*/  FADD.FTZ R7, R121, R7 ;  /* 0x0000000779077221 */ /* 0x001fe20000010000 */
        /* <DEDUP_REMOVED lines=14> */
[-C--:B------:R-:W-:Y:S01]  /*19cf0*/  FFMA.FTZ R163, R163, R0.reuse, -R9 ;  /* 0x00000000a3a37223 */ /* 0x080fe20000010809 */
[-C--:B------:R-:W-:Y:S01]  /*19d00*/  FFMA.FTZ R164, R164, R0.reuse, -R13 ;  /* 0x00000000a4a47223 */ /* 0x080fe2000001080d */
[----:B------:R-:W1:Y:S01]  /*19d10*/  MUFU.EX2 R123, R123 ;  /* 0x0000007b007b7308 */ /* 0x000e620000000800 */
[-C--:B------:R-:W-:Y:S01]  /*19d20*/  FFMA.FTZ R166, R166, R0.reuse, -R9 ;  /* 0x00000000a6a67223 */ /* 0x080fe20000010809 */
[-C--:B------:R-:W-:Y:S01]  /*19d30*/  FFMA.FTZ R13, R165, R0.reuse, -R13 ;  /* 0x00000000a50d7223 */ /* 0x080fe2000001080d */
[----:B------:R-:W-:-:S05]  /*19d40*/  FFMA.FTZ R171, R167, R0, -R9 ;  /* 0x00000000a7ab7223 */ /* 0x000fca0000010809 */
[----:B------:R-:W2:Y:S01]  /*19d50*/  MUFU.EX2 R126, R126 ;  /* 0x0000007e007e7308 */ /* 0x000ea20000000800 */
[----:B0-----:R-:W-:-:S07]  /*19d60*/  FFMA.FTZ R6, R2, R6, R122 ;  /* 0x0000000602067223 */ /* 0x001fce000001007a */
        /* <DEDUP_REMOVED lines=89> */
.L_x_6127:
        /* <DEDUP_REMOVED lines=34> */
.L_x_6115:
[----:B------:R-:W-:Y:S05]  /*1a520*/  BSYNC B0 ;  /* 0x0000000000007941 */ /* 0x000fea0003800000 */
.L_x_6114:
        /* <DEDUP_REMOVED lines=99> */
.L_x_6129:
[----:B------:R-:W-:Y:S01]  /*1ab60*/  IMAD R10, R198, 0x8, R18 ;  /* 0x00000008c60a7824 */ /* 0x000fe200078e0212 */
[----:B------:R-:W-:-:S04]  /*1ab70*/  SHF.L.U32 R5, R202, 0x1f, RZ ;  /* 0x0000001fca057819 */ /* 0x000fc800000006ff */
[----:B------:R0:W1:Y:S01]  /*1ab80*/  SYNCS.PHASECHK.TRANS64.TRYWAIT P1, [R10+URZ+0x30850], R5 ;  /* 0x030850050a0075a7 */ /* 0x000062000802017f */
[----:B------:R-:W-:Y:S05]  /*1ab90*/  @!P0 BRA `(.L_x_6130) ;  /* 0x0000000000048947 */ /* 0x000fea0003800000 */
[----:B------:R-:W-:Y:S01]  /*1aba0*/  BPT.TRAP 0x1 ;  /* 0x000000040000795c */ /* 0x000fe20000300000 */
.L_x_6130:
        /* <DEDUP_REMOVED lines=9> */
.L_x_6132:
[----:B------:R-:W-:Y:S05]  /*1ac40*/  BSYNC B0 ;  /* 0x0000000000007941 */ /* 0x000fea0003800000 */
.L_x_6131:
[----:B------:R-:W-:Y:S01]  /*1ac50*/  IMAD.MOV.U32 R8, RZ, RZ, R2 ;  /* 0x000000ffff087224 */ /* 0x000fe200078e0002 */
[----:B------:R-:W-:Y:S01]  /*1ac60*/  WARPGROUP.ARRIVE ;  /* 0x00000000000079c5 */ /* 0x000fe20000000000 */
[----:B------:R-:W-:Y:S01]  /*1ac70*/  IMAD.MOV.U32 R9, RZ, RZ, 0x40000040 ;  /* 0x40000040ff097424 */ /* 0x000fe200078e00ff */
[----:B01----:R-:W-:Y:S01]  /*1ac80*/  SHFL.BFLY PT, R5, R6, 0x2, 0x1f ;  /* 0x0c401f0006057f89 */ /* 0x003fe200000e0000 */
        /* <DEDUP_REMOVED lines=32> */
[----:B------:R-:W0:Y:S01]  /*1ae90*/  SHFL.BFLY PT, R2, R7, 0x2, 0x1f ;  /* 0x0c401f0007027f89 */ /* 0x000e2200000e0000 */
[----:B------:R-:W-:Y:S02]  /*1aea0*/  WARPGROUP.DEPBAR.LE gsb0, 0x0 ;  /* 0x00008000000079c5 */ /* 0x000fe40000010000 */
[----:B------:R-:W-:-:S12]  /*1aeb0*/  WARPGROUP.ARRIVE ;  /* 0x00000000000079c5 */ /* 0x000fd80000000000 */
[----:B------:R-:W-:Y:S01]  /*1aec0*/  HGMMA.64x192x16.F32.BF16 R24, R172, gdesc[UR4].tnspB, R24, gsb0 ;  /* 0x42e00004ac187df0 */ /* 0x000fe20008001818 */
[----:B------:R-:W-:Y:S01]  /*1aed0*/  R2UR UR6, R8 ;  /* 0x00000000080672ca */ /* 0x000fe200000e0000 */
[----:B0-----:R-:W-:Y:S01]  /*1aee0*/  FADD.FTZ R8, R2, R7 ;  /* 0x0000000702087221 */ /* 0x001fe20000010000 */
[----:B------:R-:W-:Y:S01]  /*1aef0*/  R2UR UR7, R9 ;  /* 0x00000000090772ca */ /* 0x000fe200000e0000 */
[----:B------:R-:W-:-:S03]  /*1af00*/  FADD.FTZ R9, R5, R6 ;  /* 0x0000000605097221 */ /* 0x000fc60000010000 */
[----:B------:R-:W0:Y:S04]  /*1af10*/  SHFL.BFLY PT, R5, R8, 0x1, 0x1f ;  /* 0x0c201f0008057f89 */ /* 0x000e2800000e0000 */
[----:B------:R-:W1:Y:S01]  /*1af20*/  SHFL.BFLY PT, R2, R9, 0x1, 0x1f ;  /* 0x0c201f0009027f89 */ /* 0x000e6200000e0000 */
[----:B0-----:R-:W-:Y:S01]  /*1af30*/  FADD.FTZ R12, R8, R5 ;  /* 0x00000005080c7221 */ /* 0x001fe20000010000 */
[----:B------:R-:W-:Y:S02]  /*1af40*/  IMAD.MOV.U32 R5, RZ, RZ, RZ ;  /* 0x000000ffff057224 */ /* 0x000fe400078e00ff */
[----:B-1----:R-:W-:Y:S02]  /*1af50*/  FADD.FTZ R13, R9, R2 ;  /* 0x00000002090d7221 */ /* 0x002fe40000010000 */
[----:B------:R-:W-:Y:S01]  /*1af60*/  FSETP.NE.FTZ.AND P1, PT, R12, RZ, PT ;  /* 0x000000ff0c00720b */ /* 0x000fe20003f35000 */
[----:B------:R-:W-:-:S02]  /*1af70*/  IMAD.MOV.U32 R2, RZ, RZ, RZ ;  /* 0x000000ffff027224 */ /* 0x000fc400078e00ff */
[----:B------:R-:W-:-:S10]  /*1af80*/  FSETP.NE.FTZ.AND P2, PT, R13, RZ, PT ;  /* 0x000000ff0d00720b */ /* 0x000fd40003f55000 */
[----:B------:R-:W0:Y:S01]  /*1af90*/  @P1 MUFU.LG2 R11, R12 ;  /* 0x0000000c000b1308 */ /* 0x000e220000000c00 */
[C---:B------:R-:W-:Y:S02]  /*1afa0*/  @P1 FMUL.FTZ R6, R0.reuse, 0.69314718246459960938 ;  /* 0x3f31721800061820 */ /* 0x040fe40000410000 */
        /* <DEDUP_REMOVED lines=14> */
.L_x_6134:
        /* <DEDUP_REMOVED lines=18> */
[----:B-1----:R-:W-:Y:S01]  /*1b1b0*/  SEL R3, RZ, 0x1, P1 ;  /* 0x00000001ff037807 */ /* 0x002fe20000800000 */
        /* <DEDUP_REMOVED lines=85> */
[----:B------:R-:W-:-:S02]  /*1b710*/  LOP3.LUT R202, R202, R3, RZ, 0x3c, !PT ;  /* 0x00000003caca7212 */ /* 0x000fc400078e3cff */
[----:B------:R-:W-:Y:S01]  /*1b720*/  SEL R198, R198, RZ, P1 ;  /* 0x000000ffc6c67207 */ /* 0x000fe20000800000 */
[----:B--2---:R-:W-:-:S05]  /*1b730*/  VIADD R0, R0, 0x1 ;  /* 0x0000000100007836 */ /* 0x004fca0000000000 */
[----:B------:R0:W-:Y:S02]  /*1b740*/  STL [R1+0x30], R0 ;  /* 0x0000300001007387 */ /* 0x0001e40000100800 */
.L_x_6035:
[----:B------:R-:W1:Y:S08]  /*1b750*/  S2UR UR4, SR_CgaCtaId ;  /* 0x00000000000479c3 */ /* 0x000e700000008800 */
[----:B------:R-:W-:Y:S01]  /*1b760*/  BAR.SYNC.DEFER_BLOCKING 0x5, 0x180 ;  /* 0x0146000000007b1d */ /* 0x000fe20000010000 */
[----:B------:R-:W-:-:S05]  /*1b770*/  MOV R3, 0x400 ;  /* 0x0000040000037802 */ /* 0x000fca0000000f00 */
[----:B------:R-:W-:Y:S01]  /*1b780*/  BSSY B0, `(.L_x_6135) ;  /* 0x00003e1000007945 */ /* 0x000fe20003800000 */
[----:B-1----:R-:W-:-:S05]  /*1b790*/  IMAD.U32 R214, RZ, RZ, UR4 ;  /* 0x00000004ffd67e24 */ /* 0x002fca000f8e00ff */
[----:B------:R-:W-:-:S05]  /*1b7a0*/  LEA R18, R214, R3, 0x18 ;  /* 0x00000003d6127211 */ /* 0x000fca00078ec0ff */
[----:B------:R1:W2:Y:S01]  /*1b7b0*/  LDS.128 R4, [R18+0x308d0] ;  /* 0x0308d00012047984 */ /* 0x0002a20000000c00 */
[----:B------:R-:W-:Y:S06]  /*1b7c0*/  BAR.ARV 0x4, 0x180 ;  /* 0x0106000000007b1d */ /* 0x000fec0000002000 */
[----:B------:R-:W-:Y:S05]  /*1b7d0*/  @P0 BRA `(.L_x_6136) ;  /* 0x0000002c00f80947 */ /* 0x000fea0003800000 */
[----:B0-----:R-:W3:Y:S01]  /*1b7e0*/  LDL R0, [R1+0x48] ;  /* 0x0000480001007983 */ /* 0x001ee20000100800 */
[----:B------:R-:W0:Y:S01]  /*1b7f0*/  S2R R9, SR_SWINHI ;  /* 0x0000000000097919 */ /* 0x000e220000002f00 */
[----:B------:R-:W-:Y:S01]  /*1b800*/  F2FP.BF16.F32.PACK_AB R10, R29, R28 ;  /* 0x0000001c1d0a723e */ /* 0x000fe200000010ff */
[----:B------:R-:W-:Y:S01]  /*1b810*/  ULDC.64 UR6, c[0x0][0xc00] ;  /* 0x0003000000067ab9 */ /* 0x000fe20000000a00 */
[----:B------:R-:W-:Y:S01]  /*1b820*/  F2FP.BF16.F32.PACK_AB R11, R31, R30 ;  /* 0x0000001e1f0b723e */ /* 0x000fe200000010ff */
[----:B------:R-:W4:Y:S01]  /*1b830*/  LDL.LU R139, [R1+0x3c] ;  /* 0x00003c00018b7983 */ /* 0x000f220000300800 */
[----:B------:R-:W-:Y:S01]  /*1b840*/  ULDC.64 UR8, c[0x0][0x208] ;  /* 0x0000820000087ab9 */ /* 0x000fe20000000a00 */
[----:B------:R-:W-:Y:S02]  /*1b850*/  ULDC.64 UR4, c[0x0][0xc08] ;  /* 0x0003020000047ab9 */ /* 0x000fe40000000a00 */
[----:B------:R-:W4:Y:S01]  /*1b860*/  LDL R138, [R1+0x34] ;  /* 0x00003400018a7983 */ /* 0x000f220000100800 */
[----:B------:R-:W-:-:S02]  /*1b870*/  MOV R2, R18 ;  /* 0x0000001200027202 */ /* 0x000fc40000000f00 */
[----:B0-----:R-:W-:Y:S01]  /*1b880*/  MOV R3, R9 ;  /* 0x0000000900037202 */ /* 0x001fe20000000f00 */
[----:B------:R-:W-:Y:S02]  /*1b890*/  BAR.SYNC.DEFER_BLOCKING 0x1, 0x100 ;  /* 0x0044000000007b1d */ /* 0x000fe40000010000 */
[----:B---3--:R-:W-:-:S03]  /*1b8a0*/  IMAD.WIDE R84, R0, 0x2, R2 ;  /* 0x0000000200547825 */ /* 0x008fc600078e0202 */
[C---:B------:R-:W-:Y:S02]  /*1b8b0*/  IADD3 R81, P0, R84.reuse, 0x20, RZ ;  /* 0x0000002054517810 */ /* 0x040fe40007f1e0ff */
[----:B------:R-:W-:Y:S02]  /*1b8c0*/  LOP3.LUT R9, R84, 0x380, RZ, 0xc0, !PT ;  /* 0x0000038054097812 */ /* 0x000fe400078ec0ff */
[----:B------:R-:W-:Y:S02]  /*1b8d0*/  LOP3.LUT R80, R81, 0x380, RZ, 0xc0, !PT ;  /* 0x0000038051507812 */ /* 0x000fe400078ec0ff */
[----:B------:R-:W-:Y:S02]  /*1b8e0*/  SHF.R.U64 R9, R9, 0x3, RZ ;  /* 0x0000000309097819 */ /* 0x000fe400000012ff */
[----:B------:R-:W-:Y:S02]  /*1b8f0*/  SHF.R.U64 R80, R80, 0x3, RZ ;  /* 0x0000000350507819 */ /* 0x000fe400000012ff */
[----:B------:R-:W-:Y:S01]  /*1b900*/  LOP3.LUT R8, R9, R84, RZ, 0x3c, !PT ;  /* 0x0000005409087212 */ /* 0x000fe200078e3cff */
[----:B------:R-:W-:Y:S01]  /*1b910*/  IMAD.MOV.U32 R9, RZ, RZ, R85 ;  /* 0x000000ffff097224 */ /* 0x000fe200078e0055 */
[----:B------:R-:W-:-:S02]  /*1b920*/  IADD3 R15, P1, R84, 0x40, RZ ;  /* 0x00000040540f7810 */ /* 0x000fc40007f3e0ff */
[----:B------:R-:W-:Y:S01]  /*1b930*/  LOP3.LUT R80, R80, R81, RZ, 0x3c, !PT ;  /* 0x0000005150507212 */ /* 0x000fe200078e3cff */
[----:B------:R-:W-:Y:S01]  /*1b940*/  IMAD.X R81, RZ, RZ, R85, P0 ;  /* 0x000000ffff517224 */ /* 0x000fe200000e0655 */
[----:B------:R-:W-:Y:S02]  /*1b950*/  LOP3.LUT R14, R15, 0x380, RZ, 0xc0, !PT ;  /* 0x000003800f0e7812 */ /* 0x000fe400078ec0ff */
[C---:B------:R-:W-:Y:S02]  /*1b960*/  IADD3 R12, P5, R84.reuse, 0x4000, RZ ;  /* 0x00004000540c7810 */ /* 0x040fe40007fbe0ff */
[----:B------:R-:W-:Y:S02]  /*1b970*/  MOV R0, R8 ;  /* 0x0000000800007202 */ /* 0x000fe40000000f00 */
[----:B------:R-:W-:Y:S02]  /*1b980*/  IADD3 R135, P6, R84, 0x60, RZ ;  /* 0x0000006054877810 */ /* 0x000fe40007fde0ff */
[----:B------:R-:W-:-:S02]  /*1b990*/  F2FP.BF16.F32.PACK_AB R8, R25, R24 ;  /* 0x000000181908723e */ /* 0x000fc400000010ff */
[----:B------:R-:W-:Y:S02]  /*1b9a0*/  F2FP.BF16.F32.PACK_AB R9, R27, R26 ;  /* 0x0000001a1b09723e */ /* 0x000fe400000010ff */
[----:B------:R-:W-:Y:S02]  /*1b9b0*/  SHF.R.U64 R14, R14, 0x3, RZ ;  /* 0x000000030e0e7819 */ /* 0x000fe400000012ff */
[----:B------:R-:W-:Y:S02]  /*1b9c0*/  IADD3 R82, P3, R84, 0x4060, RZ ;  /* 0x0000406054527810 */ /* 0x000fe40007f7e0ff */
[----:B------:R-:W-:Y:S02]  /*1b9d0*/  LOP3.LUT R13, R12, 0x380, RZ, 0xc0, !PT ;  /* 0x000003800c0d7812 */ /* 0x000fe400078ec0ff */
[----:B------:R-:W-:Y:S01]  /*1b9e0*/  MOV R81, R80 ;  /* 0x0000005000517202 */ /* 0x000fe20000000f00 */
[----:B------:R0:W-:Y:S01]  /*1b9f0*/  STSM.16.M88.4 [R0], R8 ;  /* 0x0000000800007844 */ /* 0x0001e20000000200 */
[----:B------:R-:W-:-:S02]  /*1ba00*/  LOP3.LUT R134, R135, 0x380, RZ, 0xc0, !PT ;  /* 0x0000038087867812 */ /* 0x000fc400078ec0ff */
[C---:B------:R-:W-:Y:S02]  /*1ba10*/  IADD3 R80, P4, R84.reuse, 0x4040, RZ ;  /* 0x0000404054507810 */ /* 0x040fe40007f9e0ff */
[----:B------:R-:W-:Y:S02]  /*1ba20*/  IADD3 R136, P0, R84, 0x4020, RZ ;  /* 0x0000402054887810 */ /* 0x000fe40007f1e0ff */
[----:B------:R-:W-:Y:S01]  /*1ba30*/  LOP3.LUT R14, R14, R15, RZ, 0x3c, !PT ;  /* 0x0000000f0e0e7212 */ /* 0x000fe200078e3cff */
[----:B------:R-:W-:Y:S01]  /*1ba40*/  IMAD.X R15, RZ, RZ, R85, P1 ;  /* 0x000000ffff0f7224 */ /* 0x000fe200008e0655 */
[----:B------:R-:W-:Y:S02]  /*1ba50*/  LOP3.LUT R83, R82, 0x380, RZ, 0xc0, !PT ;  /* 0x0000038052537812 */ /* 0x000fe400078ec0ff */
[----:B------:R-:W-:Y:S02]  /*1ba60*/  SHF.R.U64 R13, R13, 0x3, RZ ;  /* 0x000000030d0d7819 */ /* 0x000fe400000012ff */
[----:B------:R-:W-:-:S02]  /*1ba70*/  SHF.R.U64 R134, R134, 0x3, RZ ;  /* 0x0000000386867819 */ /* 0x000fc400000012ff */
[----:B0-----:R-:W-:Y:S02]  /*1ba80*/  F2FP.BF16.F32.PACK_AB R8, R33, R32 ;  /* 0x000000202108723e */ /* 0x001fe400000010ff */
[----:B------:R-:W-:Y:S02]  /*1ba90*/  F2FP.BF16.F32.PACK_AB R9, R35, R34 ;  /* 0x000000222309723e */ /* 0x000fe400000010ff */
[----:B------:R-:W-:Y:S02]  /*1baa0*/  F2FP.BF16.F32.PACK_AB R10, R37, R36 ;  /* 0x00000024250a723e */ /* 0x000fe400000010ff */
[----:B------:R-:W-:Y:S02]  /*1bab0*/  F2FP.BF16.F32.PACK_AB R11, R39, R38 ;  /* 0x00000026270b723e */ /* 0x000fe400000010ff */
[----:B--2---:R-:W-:Y:S02]  /*1bac0*/  LOP3.LUT R4, R80, 0x380, RZ, 0xc0, !PT ;  /* 0x0000038050047812 */ /* 0x004fe400078ec0ff */
[----:B------:R-:W-:Y:S01]  /*1bad0*/  LOP3.LUT R137, R136, 0x380, RZ, 0xc0, !PT ;  /* 0x0000038088897812 */ /* 0x000fe200078ec0ff */
[----:B------:R0:W-:Y:S01]  /*1bae0*/  STSM.16.M88.4 [R81], R8 ;  /* 0x0000000851007844 */ /* 0x0001e20000000200 */
[----:B------:R-:W-:-:S02]  /*1baf0*/  SHF.R.U64 R83, R83, 0x3, RZ ;  /* 0x0000000353537819 */ /* 0x000fc400000012ff */
[----:B------:R-:W-:Y:S01]  /*1bb00*/  LOP3.LUT R12, R13, R12, RZ, 0x3c, !PT ;  /* 0x0000000c0d0c7212 */ /* 0x000fe200078e3cff */
[--C-:B------:R-:W-:Y:S01]  /*1bb10*/  IMAD.X R13, RZ, RZ, R85.reuse, P5 ;  /* 0x000000ffff0d7224 */ /* 0x100fe200028e0655 */
[----:B------:R-:W-:Y:S02]  /*1bb20*/  IADD3 R86, P2, R84, 0x8000, RZ ;  /* 0x0000800054567810 */ /* 0x000fe40007f5e0ff */
[----:B------:R-:W-:Y:S01]  /*1bb30*/  LOP3.LUT R134, R134, R135, RZ, 0x3c, !PT ;  /* 0x0000008786867212 */ /* 0x000fe200078e3cff */
[----:B------:R-:W-:Y:S01]  /*1bb40*/  IMAD.X R135, RZ, RZ, R85, P6 ;  /* 0x000000ffff877224 */ /* 0x000fe200030e0655 */
[----:B------:R-:W-:Y:S02]  /*1bb50*/  SHF.R.U64 R0, R4, 0x3, RZ ;  /* 0x0000000304007819 */ /* 0x000fe400000012ff */
[----:B------:R-:W-:Y:S02]  /*1bb60*/  MOV R14, R14 ;  /* 0x0000000e000e7202 */ /* 0x000fe40000000f00 */
[----:B------:R-:W-:-:S02]  /*1bb70*/  SHF.R.U64 R137, R137, 0x3, RZ ;  /* 0x0000000389897819 */ /* 0x000fc400000012ff */
[C---:B------:R-:W-:Y:S02]  /*1bb80*/  IADD3 R132, P1, R84.reuse, 0x8020, RZ ;  /* 0x0000802054847810 */ /* 0x040fe40007f3e0ff */
[----:B0-----:R-:W-:Y:S02]  /*1bb90*/  F2FP.BF16.F32.PACK_AB R8, R41, R40 ;  /* 0x000000282908723e */ /* 0x001fe400000010ff */
[----:B------:R-:W-:Y:S02]  /*1bba0*/  F2FP.BF16.F32.PACK_AB R9, R43, R42 ;  /* 0x0000002a2b09723e */ /* 0x000fe400000010ff */
[----:B------:R-:W-:Y:S02]  /*1bbb0*/  F2FP.BF16.F32.PACK_AB R10, R45, R44 ;  /* 0x0000002c2d0a723e */ /* 0x000fe400000010ff */
[----:B------:R-:W-:Y:S01]  /*1bbc0*/  F2FP.BF16.F32.PACK_AB R11, R47, R46 ;  /* 0x0000002e2f0b723e */ /* 0x000fe200000010ff */
[--C-:B------:R-:W-:Y:S01]  /*1bbd0*/  IMAD.X R81, RZ, RZ, R85.reuse, P4 ;  /* 0x000000ffff517224 */ /* 0x100fe200020e0655 */
[----:B------:R-:W-:Y:S01]  /*1bbe0*/  LOP3.LUT R82, R83, R82, RZ, 0x3c, !PT ;  /* 0x0000005253527212 */ /* 0x000fe200078e3cff */
[----:B------:R-:W-:Y:S01]  /*1bbf0*/  IMAD.X R83, RZ, RZ, R85, P3 ;  /* 0x000000ffff537224 */ /* 0x000fe200018e0655 */
[----:B------:R-:W-:-:S02]  /*1bc00*/  IADD3 R128, P6, R84, 0x8040, RZ ;  /* 0x0000804054807810 */ /* 0x000fc40007fde0ff */
[----:B------:R-:W-:Y:S02]  /*1bc10*/  LOP3.LUT R87, R86, 0x380, RZ, 0xc0, !PT ;  /* 0x0000038056577812 */ /* 0x000fe400078ec0ff */
[----:B------:R-:W-:Y:S01]  /*1bc20*/  IADD3 R130, P5, R84, 0x8060, RZ ;  /* 0x0000806054827810 */ /* 0x000fe20007fbe0ff */
[----:B------:R0:W-:Y:S01]  /*1bc30*/  STSM.16.M88.4 [R14], R8 ;  /* 0x000000080e007844 */ /* 0x0001e20000000200 */
[----:B------:R-:W-:Y:S02]  /*1bc40*/  LOP3.LUT R80, R0, R80, RZ, 0x3c, !PT ;  /* 0x0000005000507212 */ /* 0x000fe400078e3cff */
[----:B------:R-:W-:Y:S01]  /*1bc50*/  LOP3.LUT R136, R137, R136, RZ, 0x3c, !PT ;  /* 0x0000008889887212 */ /* 0x000fe200078e3cff */
[----:B------:R-:W-:Y:S01]  /*1bc60*/  IMAD.X R137, RZ, RZ, R85, P0 ;  /* 0x000000ffff897224 */ /* 0x000fe200000e0655 */
[----:B-----5:R-:W-:Y:S02]  /*1bc70*/  LOP3.LUT R133, R132, 0x380, RZ, 0xc0, !PT ;  /* 0x0000038084857812 */ /* 0x020fe400078ec0ff */
[----:B------:R-:W-:-:S02]  /*1bc80*/  MOV R4, R12 ;  /* 0x0000000c00047202 */ /* 0x000fc40000000f00 */
[----:B------:R-:W-:Y:S02]  /*1bc90*/  LOP3.LUT R129, R128, 0x380, RZ, 0xc0, !PT ;  /* 0x0000038080817812 */ /* 0x000fe400078ec0ff */
[----:B------:R-:W-:Y:S02]  /*1bca0*/  MOV R134, R134 ;  /* 0x0000008600867202 */ /* 0x000fe40000000f00 */
[----:B------:R-:W-:Y:S02]  /*1bcb0*/  F2FP.BF16.F32.PACK_AB R12, R49, R48 ;  /* 0x00000030310c723e */ /* 0x000fe400000010ff */
[----:B------:R-:W-:Y:S02]  /*1bcc0*/  F2FP.BF16.F32.PACK_AB R13, R51, R50 ;  /* 0x00000032330d723e */ /* 0x000fe400000010ff */
[----:B0-----:R-:W-:Y:S02]  /*1bcd0*/  F2FP.BF16.F32.PACK_AB R14, R53, R52 ;  /* 0x00000034350e723e */ /* 0x001fe400000010ff */
[----:B------:R-:W-:-:S02]  /*1bce0*/  F2FP.BF16.F32.PACK_AB R15, R55, R54 ;  /* 0x00000036370f723e */ /* 0x000fc400000010ff */
[----:B------:R-:W-:Y:S02]  /*1bcf0*/  SHF.R.U64 R87, R87, 0x3, RZ ;  /* 0x0000000357577819 */ /* 0x000fe400000012ff */
[----:B------:R-:W-:Y:S02]  /*1bd00*/  LOP3.LUT R131, R130, 0x380, RZ, 0xc0, !PT ;  /* 0x0000038082837812 */ /* 0x000fe400078ec0ff */
[----:B------:R-:W-:Y:S02]  /*1bd10*/  MOV R84, R80 ;  /* 0x0000005000547202 */ /* 0x000fe40000000f00 */
[----:B------:R-:W-:Y:S02]  /*1bd20*/  MOV R0, R82 ;  /* 0x0000005200007202 */ /* 0x000fe40000000f00 */
[----:B------:R-:W-:Y:S02]  /*1bd30*/  SHF.R.U64 R133, R133, 0x3, RZ ;  /* 0x0000000385857819 */ /* 0x000fe400000012ff */
[----:B------:R-:W-:-:S02]  /*1bd40*/  F2FP.BF16.F32.PACK_AB R80, R57, R56 ;  /* 0x000000383950723e */ /* 0x000fc400000010ff */
[----:B------:R-:W-:Y:S02]  /*1bd50*/  F2FP.BF16.F32.PACK_AB R81, R59, R58 ;  /* 0x0000003a3b51723e */ /* 0x000fe400000010ff */
[----:B------:R-:W-:Y:S02]  /*1bd60*/  F2FP.BF16.F32.PACK_AB R82, R61, R60 ;  /* 0x0000003c3d52723e */ /* 0x000fe400000010ff */
[----:B------:R-:W-:Y:S01]  /*1bd70*/  F2FP.BF16.F32.PACK_AB R83, R63, R62 ;  /* 0x0000003e3f53723e */ /* 0x000fe200000010ff */
[----:B------:R0:W-:Y:S01]  /*1bd80*/  STSM.16.M88.4 [R134], R12 ;  /* 0x0000000c86007844 */ /* 0x0001e20000000200 */
[----:B------:R-:W-:Y:S02]  /*1bd90*/  SHF.R.U64 R129, R129, 0x3, RZ ;  /* 0x0000000381817819 */ /* 0x000fe400000012ff */
[----:B------:R-:W-:Y:S01]  /*1bda0*/  LOP3.LUT R86, R87, R86, RZ, 0x3c, !PT ;  /* 0x0000005657567212 */ /* 0x000fe200078e3cff */
[----:B------:R-:W-:Y:S01]  /*1bdb0*/  IMAD.X R87, RZ, RZ, R85, P2 ;  /* 0x000000ffff577224 */ /* 0x000fe200010e0655 */
[----:B------:R-:W-:-:S02]  /*1bdc0*/  SHF.R.U64 R131, R131, 0x3, RZ ;  /* 0x0000000383837819 */ /* 0x000fc400000012ff */
[----:B------:R-:W-:Y:S02]  /*1bdd0*/  MOV R136, R136 ;  /* 0x0000008800887202 */ /* 0x000fe40000000f00 */
[----:B------:R-:W-:Y:S02]  /*1bde0*/  F2FP.BF16.F32.PACK_AB R8, R65, R64 ;  /* 0x000000404108723e */ /* 0x000fe400000010ff */
[----:B------:R-:W-:Y:S02]  /*1bdf0*/  F2FP.BF16.F32.PACK_AB R9, R67, R66 ;  /* 0x000000424309723e */ /* 0x000fe400000010ff */
[----:B------:R-:W-:Y:S02]  /*1be00*/  F2FP.BF16.F32.PACK_AB R10, R69, R68 ;  /* 0x00000044450a723e */ /* 0x000fe400000010ff */
[----:B------:R-:W-:Y:S02]  /*1be10*/  F2FP.BF16.F32.PACK_AB R11, R71, R70 ;  /* 0x00000046470b723e */ /* 0x000fe400000010ff */
[----:B0-----:R-:W-:-:S02]  /*1be20*/  F2FP.BF16.F32.PACK_AB R12, R73, R72 ;  /* 0x00000048490c723e */ /* 0x001fc400000010ff */
[----:B------:R-:W-:Y:S02]  /*1be30*/  F2FP.BF16.F32.PACK_AB R13, R75, R74 ;  /* 0x0000004a4b0d723e */ /* 0x000fe400000010ff */
[----:B------:R-:W-:Y:S02]  /*1be40*/  F2FP.BF16.F32.PACK_AB R14, R77, R76 ;  /* 0x0000004c4d0e723e */ /* 0x000fe400000010ff */
[----:B------:R-:W-:Y:S01]  /*1be50*/  F2FP.BF16.F32.PACK_AB R15, R79, R78 ;  /* 0x0000004e4f0f723e */ /* 0x000fe200000010ff */
[----:B------:R0:W-:Y:S01]  /*1be60*/  STSM.16.M88.4 [R4], R80 ;  /* 0x0000005004007844 */ /* 0x0001e20000000200 */
[----:B------:R-:W-:Y:S01]  /*1be70*/  LOP3.LUT R132, R133, R132, RZ, 0x3c, !PT ;  /* 0x0000008485847212 */ /* 0x000fe200078e3cff */
[--C-:B------:R-:W-:Y:S01]  /*1be80*/  IMAD.X R133, RZ, RZ, R85.reuse, P1 ;  /* 0x000000ffff857224 */ /* 0x100fe200008e0655 */
[----:B------:R-:W-:Y:S01]  /*1be90*/  LOP3.LUT R128, R129, R128, RZ, 0x3c, !PT ;  /* 0x0000008081807212 */ /* 0x000fe200078e3cff */
[--C-:B------:R-:W-:Y:S01]  /*1bea0*/  IMAD.X R129, RZ, RZ, R85.reuse, P6 ;  /* 0x000000ffff817224 */ /* 0x100fe200030e0655 */
[----:B------:R-:W-:Y:S01]  /*1beb0*/  LOP3.LUT R130, R131, R130, RZ, 0x3c, !PT ;  /* 0x0000008283827212 */ /* 0x000fe200078e3cff */
[----:B------:R-:W-:Y:S01]  /*1bec0*/  IMAD.X R131, RZ, RZ, R85, P5 ;  /* 0x000000ffff837224 */ /* 0x000fe200028e0655 */
[----:B------:R-:W-:Y:S01]  /*1bed0*/  STSM.16.M88.4 [R136], R8 ;  /* 0x0000000888007844 */ /* 0x000fe20000000200 */
[----:B------:R-:W-:-:S02]  /*1bee0*/  MOV R134, R86 ;  /* 0x0000005600867202 */ /* 0x000fc40000000f00 */
[----:B------:R-:W-:Y:S01]  /*1bef0*/  F2FP.BF16.F32.PACK_AB R85, R91, R90 ;  /* 0x0000005a5b55723e */ /* 0x000fe200000010ff */
[----:B------:R2:W-:Y:S01]  /*1bf00*/  STSM.16.M88.4 [R84], R12 ;  /* 0x0000000c54007844 */ /* 0x0005e20000000200 */
[----:B------:R-:W-:Y:S02]  /*1bf10*/  F2FP.BF16.F32.PACK_AB R86, R93, R92 ;  /* 0x0000005c5d56723e */ /* 0x000fe400000010ff */
[----:B0-----:R-:W-:Y:S02]  /*1bf20*/  F2FP.BF16.F32.PACK_AB R80, R21, R20 ;  /* 0x000000141550723e */ /* 0x001fe400000010ff */
[----:B------:R-:W-:Y:S02]  /*1bf30*/  F2FP.BF16.F32.PACK_AB R81, R123, R122 ;  /* 0x0000007a7b51723e */ /* 0x000fe400000010ff */
[----:B------:R-:W-:Y:S02]  /*1bf40*/  F2FP.BF16.F32.PACK_AB R82, R121, R120 ;  /* 0x000000787952723e */ /* 0x000fe400000010ff */
[----:B------:R-:W-:-:S02]  /*1bf50*/  F2FP.BF16.F32.PACK_AB R83, R125, R124 ;  /* 0x0000007c7d53723e */ /* 0x000fc400000010ff */
[----:B------:R-:W-:Y:S02]  /*1bf60*/  F2FP.BF16.F32.PACK_AB R87, R95, R94 ;  /* 0x0000005e5f57723e */ /* 0x000fe400000010ff */
[----:B------:R-:W-:Y:S02]  /*1bf70*/  MOV R132, R132 ;  /* 0x0000008400847202 */ /* 0x000fe40000000f00 */
[----:B--2---:R-:W-:Y:S01]  /*1bf80*/  F2FP.BF16.F32.PACK_AB R84, R89, R88 ;  /* 0x000000585954723e */ /* 0x004fe200000010ff */
[----:B------:R0:W-:Y:S01]  /*1bf90*/  STSM.16.M88.4 [R0], R80 ;  /* 0x0000005000007844 */ /* 0x0001e20000000200 */
        /* <DEDUP_REMOVED lines=8> */
[----:B------:R-:W-:-:S02]  /*1c020*/  F2FP.BF16.F32.PACK_AB R15, R111, R110 ;  /* 0x0000006e6f0f723e */ /* 0x000fc400000010ff */
[----:B------:R-:W-:Y:S02]  /*1c030*/  MOV R130, R130 ;  /* 0x0000008200827202 */ /* 0x000fe40000000f00 */
[----:B0-----:R-:W-:Y:S02]  /*1c040*/  F2FP.BF16.F32.PACK_AB R80, R113, R112 ;  /* 0x000000707150723e */ /* 0x001fe400000010ff */
[----:B------:R-:W-:Y:S02]  /*1c050*/  F2FP.BF16.F32.PACK_AB R81, R115, R114 ;  /* 0x000000727351723e */ /* 0x000fe400000010ff */
[----:B------:R-:W-:Y:S02]  /*1c060*/  F2FP.BF16.F32.PACK_AB R82, R117, R116 ;  /* 0x000000747552723e */ /* 0x000fe400000010ff */
[----:B------:R-:W-:Y:S01]  /*1c070*/  F2FP.BF16.F32.PACK_AB R83, R119, R118 ;  /* 0x000000767753723e */ /* 0x000fe200000010ff */
[----:B------:R0:W-:Y:S04]  /*1c080*/  STSM.16.M88.4 [R134], R84 ;  /* 0x0000005486007844 */ /* 0x0001e80000000200 */
[----:B------:R-:W-:Y:S04]  /*1c090*/  STSM.16.M88.4 [R132], R8 ;  /* 0x0000000884007844 */ /* 0x000fe80000000200 */
[----:B------:R-:W-:Y:S04]  /*1c0a0*/  STSM.16.M88.4 [R128], R12 ;  /* 0x0000000c80007844 */ /* 0x000fe80000000200 */
[----:B------:R2:W-:Y:S01]  /*1c0b0*/  STSM.16.M88.4 [R130], R80 ;  /* 0x0000005082007844 */ /* 0x0005e20000000200 */
[----:B------:R-:W-:Y:S01]  /*1c0c0*/  BAR.SYNC.DEFER_BLOCKING 0x1, 0x100 ;  /* 0x0044000000007b1d */ /* 0x000fe20000010000 */
[----:B------:R-:W-:-:S04]  /*1c0d0*/  ISETP.NE.U32.AND P0, PT, RZ, UR6, PT ;  /* 0x00000006ff007c0c */ /* 0x000fc8000bf05070 */
[----:B------:R-:W-:Y:S01]  /*1c0e0*/  ISETP.NE.AND.EX P0, PT, RZ, UR7, PT, P0 ;  /* 0x00000007ff007c0c */ /* 0x000fe2000bf05300 */
[----:B------:R-:W-:Y:S01]  /*1c0f0*/  IMAD.MOV.U32 R0, RZ, RZ, RZ ;  /* 0x000000ffff007224 */ /* 0x000fe200078e00ff */
[----:B0-----:R-:W-:Y:S01]  /*1c100*/  IADD3 R84, P1, R228, UR6, RZ ;  /* 0x00000006e4547c10 */ /* 0x001fe2000ff3e0ff */
[----:B------:R-:W-:Y:S01]  /*1c110*/  IMAD.MOV.U32 R131, RZ, RZ, 0x9b8 ;  /* 0x000009b8ff837424 */ /* 0x000fe200078e00ff */
[----:B------:R-:W0:Y:S02]  /*1c120*/  LDC R86, c[0x0][0xbe8] ;  /* 0x0002fa00ff567b82 */ /* 0x000e240000000800 */
[----:B------:R-:W-:-:S06]  /*1c130*/  IADD3.X R85, R229, UR7, RZ, P1, !PT ;  /* 0x00000007e5557c10 */ /* 0x000fcc0008ffe4ff */
[----:B--2---:R-:W2:Y:S01]  /*1c140*/  LDC.64 R80, c[0x0][0xba8] ;  /* 0x0002ea00ff507b82 */ /* 0x004ea20000000a00 */
[----:B------:R-:W3:Y:S01]  /*1c150*/  @P0 LDG.E R0, desc[UR8][R84.64] ;  /* 0x0000000854000981 */ /* 0x000ee2000c1e1900 */
[----:B------:R-:W-:-:S04]  /*1c160*/  ISETP.NE.U32.AND P1, PT, RZ, UR4, PT ;  /* 0x00000004ff007c0c */ /* 0x000fc8000bf25070 */
[----:B------:R-:W-:-:S13]  /*1c170*/  ISETP.NE.AND.EX P1, PT, RZ, UR5, PT, P1 ;  /* 0x00000005ff007c0c */ /* 0x000fda000bf25310 */
[----:B------:R-:W-:Y:S01]  /*1c180*/  @P1 IADD3 R228, P2, R228, UR4, RZ ;  /* 0x00000004e4e41c10 */ /* 0x000fe2000ff5e0ff */
[----:B------:R-:W-:-:S03]  /*1c190*/  ULDC UR4, c[0x0][0xa88] ;  /* 0x0002a20000047ab9 */ /* 0x000fc60000000800 */
[----:B------:R-:W-:Y:S01]  /*1c1a0*/  @P1 IADD3.X R229, R229, UR5, RZ, P2, !PT ;  /* 0x00000005e5e51c10 */ /* 0x000fe200097fe4ff */
[----:B------:R-:W-:Y:S01]  /*1c1b0*/  IMAD.U32 R83, RZ, RZ, UR4 ;  /* 0x00000004ff537e24 */ /* 0x000fe2000f8e00ff */
[----:B------:R-:W-:Y:S01]  /*1c1c0*/  ISETP.NE.AND P2, PT, R226, RZ, PT ;  /* 0x000000ffe200720c */ /* 0x000fe20003f45270 */
[----:B------:R-:W-:-:S03]  /*1c1d0*/  ULDC UR4, c[0x0][0xad4] ;  /* 0x0002b50000047ab9 */ /* 0x000fc60000000800 */
[----:B------:R-:W-:Y:S01]  /*1c1e0*/  SEL R226, R226, UR4, P2 ;  /* 0x00000004e2e27c07 */ /* 0x000fe20009000000 */
[----:B------:R-:W-:Y:S01]  /*1c1f0*/  IMAD.IADD R82, R225, 0x1, R220 ;  /* 0x00000001e1527824 */ /* 0x000fe200078e02dc */
[----:B0-----:R-:W-:Y:S01]  /*1c200*/  ISETP.NE.AND P4, PT, R86, 0x1, PT ;  /* 0x000000015600780c */ /* 0x001fe20003f85270 */
[----:B------:R0:W5:Y:S01]  /*1c210*/  @P1 LDG.E R83, desc[UR8][R228.64] ;  /* 0x00000008e4531981 */ /* 0x000162000c1e1900 */
[----:B------:R-:W-:-:S04]  /*1c220*/  ISETP.GT.AND P3, PT, R226, 0x1, PT ;  /* 0x00000001e200780c */ /* 0x000fc80003f64270 */
[----:B------:R-:W-:-:S04]  /*1c230*/  SEL R131, R131, 0x978, P3 ;  /* 0x0000097883837807 */ /* 0x000fc80001800000 */
[----:B------:R-:W1:Y:S08]  /*1c240*/  LDC.64 R10, c[0x0][R131+0x220] ;  /* 0x00008800830a7b82 */ /* 0x000e700000000a00 */
[----:B------:R-:W0:Y:S08]  /*1c250*/  LDC.64 R12, c[0x0][R131+0x218] ;  /* 0x00008600830c7b82 */ /* 0x000e300000000a00 */
[----:B------:R-:W0:Y:S01]  /*1c260*/  LDC.64 R14, c[0x0][R131+0x228] ;  /* 0x00008a00830e7b82 */ /* 0x000e220000000a00 */
[----:B------:R-:W-:-:S07]  /*1c270*/  ISETP.NE.U32.AND P2, PT, RZ, UR6, PT ;  /* 0x00000006ff007c0c */ /* 0x000fce000bf45070 */
[----:B------:R-:W3:Y:S01]  /*1c280*/  LDC.64 R8, c[0x0][R131+0x210] ;  /* 0x0000840083087b82 */ /* 0x000ee20000000a00 */
[----:B------:R-:W-:-:S07]  /*1c290*/  ISETP.NE.AND.EX P2, PT, RZ, UR7, PT, P2 ;  /* 0x00000007ff007c0c */ /* 0x000fce000bf45320 */
[----:B------:R-:W3:Y:S01]  /*1c2a0*/  @P4 LDC R4, c[0x0][0xbec] ;  /* 0x0002fb00ff044b82 */ /* 0x000ee20000000800 */
[----:B------:R-:W-:-:S07]  /*1c2b0*/  SEL R227, R227, RZ, !P2 ;  /* 0x000000ffe3e37207 */ /* 0x000fce0005000000 */
[----:B------:R-:W3:Y:S01]  /*1c2c0*/  @P4 LDC R87, c[0x0][0xbf0] ;  /* 0x0002fc00ff574b82 */ /* 0x000ee20000000800 */
[----:B----4-:R-:W-:Y:S01]  /*1c2d0*/  SEL R129, R139, RZ, !P2 ;  /* 0x000000ff8b817207 */ /* 0x010fe20005000000 */
[----:B-1----:R-:W-:-:S06]  /*1c2e0*/  IMAD R128, R11, R227, RZ ;  /* 0x000000e30b807224 */ /* 0x002fcc00078e02ff */
[----:B--2---:R-:W1:Y:S01]  /*1c2f0*/  @!P3 LDC R80, c[0x0][0xb50] ;  /* 0x0002d400ff50bb82 */ /* 0x004e620000000800 */
[C---:B------:R-:W-:Y:S02]  /*1c300*/  IMAD R128, R10.reuse, R129, R128 ;  /* 0x000000810a807224 */ /* 0x040fe400078e0280 */
[----:B------:R-:W-:-:S05]  /*1c310*/  IMAD.WIDE.U32 R10, R10, R227, RZ ;  /* 0x000000e30a0a7225 */ /* 0x000fca00078e00ff */
[----:B------:R-:W2:Y:S01]  /*1c320*/  @!P3 LDC R81, c[0x0][0xb54] ;  /* 0x0002d500ff51bb82 */ /* 0x000ea20000000800 */
[-C--:B0-----:R-:W-:Y:S02]  /*1c330*/  IMAD R129, R13, R199.reuse, RZ ;  /* 0x000000c70d817224 */ /* 0x081fe400078e02ff */
[----:B------:R-:W-:Y:S01]  /*1c340*/  IMAD.WIDE.U32 R12, R12, R199, RZ ;  /* 0x000000c70c0c7225 */ /* 0x000fe200078e00ff */
[----:B------:R-:W-:-:S03]  /*1c350*/  SEL R130, R138, RZ, P3 ;  /* 0x000000ff8a827207 */ /* 0x000fc60001800000 */
[----:B------:R-:W-:Y:S02]  /*1c360*/  IMAD.IADD R128, R11, 0x1, R128 ;  /* 0x000000010b807824 */ /* 0x000fe400078e0280 */
[----:B------:R-:W-:Y:S02]  /*1c370*/  IMAD.MOV.U32 R11, RZ, RZ, R82 ;  /* 0x000000ffff0b7224 */ /* 0x000fe400078e0052 */
[----:B------:R-:W-:Y:S02]  /*1c380*/  IMAD.IADD R129, R13, 0x1, R129 ;  /* 0x000000010d817824 */ /* 0x000fe400078e0281 */
[-C--:B------:R-:W-:Y:S02]  /*1c390*/  IMAD R13, R15, R130.reuse, RZ ;  /* 0x000000820f0d7224 */ /* 0x080fe400078e02ff */
[----:B------:R-:W-:-:S04]  /*1c3a0*/  IMAD.WIDE.U32 R14, R14, R130, RZ ;  /* 0x000000820e0e7225 */ /* 0x000fc800078e00ff */
[----:B------:R-:W-:Y:S01]  /*1c3b0*/  IMAD.IADD R13, R15, 0x1, R13 ;  /* 0x000000010f0d7824 */ /* 0x000fe200078e020d */
[--C-:B---3--:R-:W-:Y:S01]  /*1c3c0*/  IADD3 R10, P2, P5, R10, R12, R0.reuse ;  /* 0x0000000c0a0a7210 */ /* 0x108fe20007d5e000 */
[----:B------:R-:W-:Y:S01]  /*1c3d0*/  @P4 IMAD.HI.U32 R12, R82, R4, RZ ;  /* 0x00000004520c4227 */ /* 0x000fe200078e00ff */
[----:B------:R-:W-:-:S04]  /*1c3e0*/  SHF.R.S32.HI R4, RZ, 0x1f, R0 ;  /* 0x0000001fff047819 */ /* 0x000fc80000011400 */
[----:B------:R-:W-:Y:S02]  /*1c3f0*/  @P4 SHF.R.U32.HI R11, RZ, R87, R12 ;  /* 0x00000057ff0b4219 */ /* 0x000fe4000001160c */
[----:B------:R-:W-:-:S03]  /*1c400*/  IADD3.X R129, R128, R129, R4, P2, P5 ;  /* 0x0000008180817210 */ /* 0x000fc600017ea404 */
[--C-:B------:R-:W-:Y:S01]  /*1c410*/  IMAD.MOV R87, RZ, RZ, -R11.reuse ;  /* 0x000000ffff577224 */ /* 0x100fe200078e0a0b */
[----:B------:R-:W-:Y:S02]  /*1c420*/  IADD3 R14, P2, P5, R11, R10, R14 ;  /* 0x0000000a0b0e7210 */ /* 0x000fe40007d5e00e */
[----:B------:R-:W-:Y:S01]  /*1c430*/  SHF.R.S32.HI R10, RZ, 0x1f, R11 ;  /* 0x0000001fff0a7819 */ /* 0x000fe2000001140b */
[----:B------:R-:W-:-:S03]  /*1c440*/  IMAD R11, R86, R87, R82 ;  /* 0x00000057560b7224 */ /* 0x000fc600078e0252 */
[----:B------:R-:W-:Y:S01]  /*1c450*/  IADD3.X R15, R10, R129, R13, P2, P5 ;  /* 0x000000810a0f7210 */ /* 0x000fe200017ea40d */
[-C--:B------:R-:W-:Y:S01]  /*1c460*/  IMAD R9, R9, R11.reuse, RZ ;  /* 0x0000000b09097224 */ /* 0x080fe200078e02ff */
[----:B------:R-:W-:Y:S01]  /*1c470*/  SHF.R.S32.HI R13, RZ, 0x1f, R11 ;  /* 0x0000001fff0d7819 */ /* 0x000fe2000001140b */
[----:B------:R-:W-:-:S04]  /*1c480*/  IMAD.WIDE.U32 R14, R8, R11, R14 ;  /* 0x0000000b080e7225 */ /* 0x000fc800078e000e */
[----:B------:R-:W-:Y:S01]  /*1c490*/  IMAD R9, R8, R13, R9 ;  /* 0x0000000d08097224 */ /* 0x000fe200078e0209 */
[----:B-1----:R-:W-:-:S03]  /*1c4a0*/  LEA R13, P2, R14, R80, 0x2 ;  /* 0x000000500e0d7211 */ /* 0x002fc600078410ff */
[----:B------:R-:W-:-:S05]  /*1c4b0*/  IMAD.IADD R8, R15, 0x1, R9 ;  /* 0x000000010f087824 */ /* 0x000fca00078e0209 */
[----:B--2---:R-:W-:Y:S01]  /*1c4c0*/  LEA.HI.X R81, R14, R81, R8, 0x2, P2 ;  /* 0x000000510e517211 */ /* 0x004fe200010f1408 */
[----:B------:R-:W-:Y:S06]  /*1c4d0*/  @P1 BRA `(.L_x_6137) ;  /* 0x0000000000141947 */ /* 0x000fec0003800000 */
[----:B------:R-:W-:Y:S05]  /*1c4e0*/  @!P0 BRA `(.L_x_6137) ;  /* 0x0000000000108947 */ /* 0x000fea0003800000 */
[----:B------:R-:W-:Y:S02]  /*1c4f0*/  ULDC.64 UR4, c[0x0][0x208] ;  /* 0x0000820000047ab9 */ /* 0x000fe40000000a00 */
[----:B------:R-:W2:Y:S04]  /*1c500*/  LDG.E R8, desc[UR4][R84.64] ;  /* 0x0000000454087981 */ /* 0x000ea8000c1e1900 */
[----:B-----5:R-:W2:Y:S02]  /*1c510*/  LDG.E R83, desc[UR4][R84.64+0x4] ;  /* 0x0000040454537981 */ /* 0x020ea4000c1e1900 */
[----:B--2---:R-:W-:-:S07]  /*1c520*/  IMAD.IADD R83, R83, 0x1, -R8 ;  /* 0x0000000153537824 */ /* 0x004fce00078e0a08 */
.L_x_6137:
[----:B------:R-:W2:Y:S04]  /*1c530*/  LDL R12, [R1+0x44] ;  /* 0x00004400010c7983 */ /* 0x000ea80000100800 */
[----:B------:R-:W3:Y:S01]  /*1c540*/  LDL R14, [R1+0x40] ;  /* 0x00004000010e7983 */ /* 0x000ee20000100800 */
[----:B-----5:R-:W-:Y:S01]  /*1c550*/  IMAD R80, R83, R86, RZ ;  /* 0x0000005653507224 */ /* 0x020fe200078e02ff */
[----:B------:R-:W-:Y:S02]  /*1c560*/  ULDC.64 UR4, c[0x0][0x208] ;  /* 0x0000820000047ab9 */ /* 0x000fe40000000a00 */
[----:B------:R-:W-:Y:S04]  /*1c570*/  SHFL.IDX PT, R8, R13, RZ, 0x1c1f ;  /* 0x001c1fff0d087589 */ /* 0x000fe800000e0000 */
[----:B------:R-:W0:Y:S04]  /*1c580*/  SHFL.IDX PT, R9, R81, RZ, 0x1c1f ;  /* 0x001c1fff51097589 */ /* 0x000e2800000e0000 */
[----:B------:R-:W-:Y:S04]  /*1c590*/  SHFL.IDX PT, R10, R13, 0x1, 0x1c1f ;  /* 0x003c1f000d0a7f89 */ /* 0x000fe800000e0000 */
[----:B------:R-:W1:Y:S01]  /*1c5a0*/  SHFL.IDX PT, R11, R81, 0x1, 0x1c1f ;  /* 0x003c1f00510b7f89 */ /* 0x000e6200000e0000 */
[----:B--2---:R-:W-:Y:S01]  /*1c5b0*/  IMAD.IADD R12, R12, 0x1, R220 ;  /* 0x000000010c0c7824 */ /* 0x004fe200078e02dc */
[----:B---3--:R-:W-:-:S03]  /*1c5c0*/  LOP3.LUT P0, RZ, R14, 0x3, RZ, 0xc0, !PT ;  /* 0x000000030eff7812 */ /* 0x008fc6000780c0ff */
[C---:B------:R-:W-:Y:S01]  /*1c5d0*/  VIADD R14, R12.reuse, 0x8 ;  /* 0x000000080c0e7836 */ /* 0x040fe20000000000 */
[----:B------:R-:W-:-:S04]  /*1c5e0*/  ISETP.GE.OR P1, PT, R12, R80, P0 ;  /* 0x000000500c00720c */ /* 0x000fc80000726670 */
[----:B------:R-:W-:-:S09]  /*1c5f0*/  ISETP.GE.OR P0, PT, R14, R80, P0 ;  /* 0x000000500e00720c */ /* 0x000fd20000706670 */
[----:B0-----:R0:W-:Y:S04]  /*1c600*/  @!P1 ST.E desc[UR4][R8.64], R126 ;  /* 0x0000007e08009985 */ /* 0x0011e8000c101904 */
[----:B-1----:R0:W-:Y:S01]  /*1c610*/  @!P0 ST.E desc[UR4][R10.64], R127 ;  /* 0x0000007f0a008985 */ /* 0x0021e2000c101904 */
[----:B------:R-:W-:Y:S05]  /*1c620*/  @P3 BRA `(.L_x_6138) ;  /* 0x0000000c00683947 */ /* 0x000fea0003800000 */
[----:B0-----:R-:W0:Y:S01]  /*1c630*/  S2R R8, SR_TID.X ;  /* 0x0000000000087919 */ /* 0x001e220000002100 */
[----:B------:R-:W1:Y:S01]  /*1c640*/  @P4 LDC R67, c[0x0][0xbec] ;  /* 0x0002fb00ff434b82 */ /* 0x000e620000000800 */
[----:B------:R-:W-:-:S07]  /*1c650*/  ULDC.64 UR4, c[0x0][0x208] ;  /* 0x0000820000047ab9 */ /* 0x000fce0000000a00 */
[----:B------:R-:W2:Y:S01]  /*1c660*/  @P4 LDC R69, c[0x0][0xbf0] ;  /* 0x0002fc00ff454b82 */ /* 0x000ea20000000800 */
[----:B0-----:R-:W-:-:S05]  /*1c670*/  VIADD R8, R8, 0xffffff80 ;  /* 0xffffff8008087836 */ /* 0x001fca0000000000 */
[----:B------:R-:W-:-:S04]  /*1c680*/  SHF.R.S32.HI R9, RZ, 0x1f, R8 ;  /* 0x0000001fff097819 */ /* 0x000fc80000011408 */
[----:B------:R-:W-:-:S04]  /*1c690*/  LEA.HI R9, R9, R8, RZ, 0x3 ;  /* 0x0000000809097211 */ /* 0x000fc800078f18ff */
[----:B------:R-:W-:Y:S02]  /*1c6a0*/  LOP3.LUT R11, R9, 0xfffffff8, RZ, 0xc0, !PT ;  /* 0xfffffff8090b7812 */ /* 0x000fe400078ec0ff */
[----:B------:R-:W-:-:S03]  /*1c6b0*/  SHF.R.S32.HI R21, RZ, 0x3, R9 ;  /* 0x00000003ff157819 */ /* 0x000fc60000011409 */
[----:B------:R-:W-:-:S04]  /*1c6c0*/  IMAD.IADD R20, R8, 0x1, -R11 ;  /* 0x0000000108147824 */ /* 0x000fc800078e0a0b */
[----:B------:R-:W-:-:S04]  /*1c6d0*/  IMAD.SHL.U32 R66, R20, 0x8, RZ ;  /* 0x0000000814427824 */ /* 0x000fc800078e00ff */
[----:B------:R-:W-:-:S04]  /*1c6e0*/  IMAD R9, R21, 0x40, R66 ;  /* 0x0000004015097824 */ /* 0x000fc800078e0242 */
[----:B------:R-:W-:-:S03]  /*1c6f0*/  IMAD.WIDE R2, R9, 0x2, R2 ;  /* 0x0000000209027825 */ /* 0x000fc600078e0202 */
        /* <DEDUP_REMOVED lines=41> */
[----:B------:R-:W-:Y:S02]  /*1c990*/  LOP3.LUT R56, R57, 0x380, RZ, 0xc0, !PT ;  /* 0x0000038039387812 */ /* 0x000fe400078ec0ff */
        /* <DEDUP_REMOVED lines=20> */
[----:B------:R-:W5:Y:S01]  /*1cae0*/  LD.E.128 R40, desc[UR4][R40.64] ;  /* 0x0000000428287980 */ /* 0x000f62000c101d00 */
[----:B------:R-:W-:-:S03]  /*1caf0*/  LOP3.LUT R2, R11, R2, RZ, 0x3c, !PT ;  /* 0x000000020b027212 */ /* 0x000fc600078e3cff */
[----:B------:R-:W5:Y:S04]  /*1cb00*/  LD.E.128 R44, desc[UR4][R44.64] ;  /* 0x000000042c2c7980 */ /* 0x000f68000c101d00 */
[----:B------:R0:W5:Y:S04]  /*1cb10*/  LD.E.128 R8, desc[UR4][R2.64] ;  /* 0x0000000402087980 */ /* 0x000168000c101d00 */
[----:B------:R-:W5:Y:S04]  /*1cb20*/  LD.E.128 R48, desc[UR4][R48.64] ;  /* 0x0000000430307980 */ /* 0x000f68000c101d00 */
[----:B------:R-:W5:Y:S04]  /*1cb30*/  LD.E.128 R52, desc[UR4][R52.64] ;  /* 0x0000000434347980 */ /* 0x000f68000c101d00 */
[----:B------:R-:W5:Y:S04]  /*1cb40*/  LD.E.128 R56, desc[UR4][R56.64] ;  /* 0x0000000438387980 */ /* 0x000f68000c101d00 */
[----:B------:R-:W5:Y:S01]  /*1cb50*/  LD.E.128 R60, desc[UR4][R60.64] ;  /* 0x000000043c3c7980 */ /* 0x000f62000c101d00 */
[----:B------:R-:W-:-:S02]  /*1cb60*/  ULDC.64 UR4, c[0x0][0xaa0] ;  /* 0x0002a80000047ab9 */ /* 0x000fc40000000a00 */
[----:B0-----:R-:W-:Y:S01]  /*1cb70*/  IMAD R3, R4, UR4, RZ ;  /* 0x0000000404037c24 */ /* 0x001fe2000f8e02ff */
[----:B------:R-:W-:Y:S01]  /*1cb80*/  @!PT LDS RZ, [RZ] ;  /* 0x00000000fffff984 */ /* 0x000fe20000000800 */
[----:B------:R-:W-:Y:S01]  /*1cb90*/  @!PT LDS RZ, [RZ] ;  /* 0x00000000fffff984 */ /* 0x000fe20000000800 */
[----:B------:R-:W-:Y:S01]  /*1cba0*/  @!PT LDS RZ, [RZ] ;  /* 0x00000000fffff984 */ /* 0x000fe20000000800 */
[----:B------:R-:W-:Y:S01]  /*1cbb0*/  @!PT LDS RZ, [RZ] ;  /* 0x00000000fffff984 */ /* 0x000fe20000000800 */
[----:B------:R0:W-:Y:S06]  /*1cbc0*/  MEMBAR.ALL.CTA ;  /* 0x0000000000007992 */ /* 0x0001ec0000008000 */
[----:B0-----:R-:W0:Y:S01]  /*1cbd0*/  FENCE.VIEW.ASYNC.S ;  /* 0x00000000000073c6 */ /* 0x001e220000000000 */
[C---:B------:R-:W-:Y:S02]  /*1cbe0*/  IMAD R65, R0.reuse, UR5, R3 ;  /* 0x0000000500417c24 */ /* 0x040fe4000f8e0203 */
[----:B------:R-:W-:Y:S01]  /*1cbf0*/  IMAD.WIDE.U32 R2, R0, UR4, RZ ;  /* 0x0000000400027c25 */ /* 0x000fe2000f8e00ff */
[----:B------:R-:W-:-:S03]  /*1cc00*/  ULDC.64 UR4, c[0x0][0xae8] ;  /* 0x0002ba0000047ab9 */ /* 0x000fc60000000a00 */
[----:B------:R-:W-:Y:S02]  /*1cc10*/  IMAD.IADD R3, R3, 0x1, R65 ;  /* 0x0000000103037824 */ /* 0x000fe400078e0241 */
[----:B------:R-:W-:Y:S02]  /*1cc20*/  IMAD R65, R20, 0x20, R21 ;  /* 0x0000002014417824 */ /* 0x000fe400078e0215 */
[----:B------:R-:W-:-:S04]  /*1cc30*/  IMAD.WIDE.U32 R2, R199, UR4, R2 ;  /* 0x00000004c7027c25 */ /* 0x000fc8000f8e0002 */
[----:B------:R-:W-:Y:S01]  /*1cc40*/  IMAD.IADD R20, R220, 0x1, R65 ;  /* 0x00000001dc147824 */ /* 0x000fe200078e0241 */
[----:B------:R-:W-:Y:S01]  /*1cc50*/  SHF.R.S32.HI R4, RZ, 0x1f, R227 ;  /* 0x0000001fff047819 */ /* 0x000fe200000114e3 */
[----:B------:R-:W-:Y:S01]  /*1cc60*/  IMAD R3, R199, UR5, R3 ;  /* 0x00000005c7037c24 */ /* 0x000fe2000f8e0203 */
[----:B------:R-:W-:Y:S01]  /*1cc70*/  ULDC.64 UR4, c[0x0][0xaf0] ;  /* 0x0002bc0000047ab9 */ /* 0x000fe20000000a00 */
[----:B-1----:R-:W-:-:S04]  /*1cc80*/  @P4 IMAD.HI.U32 R0, R20, R67, RZ ;  /* 0x0000004314004227 */ /* 0x002fc800078e00ff */
[----:B------:R-:W-:Y:S01]  /*1cc90*/  IMAD.MOV.U32 R65, RZ, RZ, R20 ;  /* 0x000000ffff417224 */ /* 0x000fe200078e0014 */
[----:B--2---:R-:W-:Y:S01]  /*1cca0*/  @P4 SHF.R.U32.HI R65, RZ, R69, R0 ;  /* 0x00000045ff414219 */ /* 0x004fe20000011600 */
        /* <DEDUP_REMOVED lines=17> */
[----:B------:R-:W-:Y:S01]  /*1cdc0*/  ULDC.64 UR4, c[0x0][0xa80] ;  /* 0x0002a00000047ab9 */ /* 0x000fe20000000a00 */
[----:B------:R-:W-:Y:S01]  /*1cdd0*/  IMAD.IADD R71, R21, 0x1, R220 ;  /* 0x0000000115477824 */ /* 0x000fe200078e02dc */
[----:B------:R-:W-:Y:S01]  /*1cde0*/  LEA R4, P2, R2, UR4, 0x1 ;  /* 0x0000000402047c11 */ /* 0x000fe2000f8408ff */
[----:B------:R-:W-:-:S05]  /*1cdf0*/  IMAD.IADD R3, R3, 0x1, R69 ;  /* 0x0000000103037824 */ /* 0x000fca00078e0245 */
[----:B------:R-:W-:Y:S02]  /*1ce00*/  LEA.HI.X R67, R2, UR5, R3, 0x1, P2 ;  /* 0x0000000502437c11 */ /* 0x000fe400090f0c03 */
[CC--:B------:R-:W-:Y:S01]  /*1ce10*/  ISETP.GE.AND P2, PT, R71.reuse, R80.reuse, PT ;  /* 0x000000504700720c */ /* 0x0c0fe20003f46270 */
[----:B------:R-:W-:Y:S02]  /*1ce20*/  VIADD R0, R18, 0x30820 ;  /* 0x0003082012007836 */ /* 0x000fe40000000000 */
[C---:B------:R-:W-:Y:S02]  /*1ce30*/  VIADD R21, R71.reuse, 0x20 ;  /* 0x0000002047157836 */ /* 0x040fe40000000000 */
[----:B------:R-:W-:Y:S01]  /*1ce40*/  VIADD R65, R71, 0x40 ;  /* 0x0000004047417836 */ /* 0x000fe20000000000 */
[----:B------:R-:W-:Y:S01]  /*1ce50*/  PRMT R0, RZ, 0x654, R0 ;  /* 0x00000654ff007816 */ /* 0x000fe20000000000 */
[C---:B------:R-:W-:Y:S01]  /*1ce60*/  VIADD R68, R66.reuse, 0x80 ;  /* 0x0000008042447836 */ /* 0x040fe20000000000 */
[-C--:B------:R-:W-:Y:S01]  /*1ce70*/  ISETP.GE.AND P1, PT, R21, R80.reuse, PT ;  /* 0x000000501500720c */ /* 0x080fe20003f26270 */
[----:B------:R-:W-:Y:S01]  /*1ce80*/  VIADD R70, R66, 0x40 ;  /* 0x0000004042467836 */ /* 0x000fe20000000000 */
[----:B------:R-:W-:Y:S01]  /*1ce90*/  ISETP.GE.AND P0, PT, R65, R80, PT ;  /* 0x000000504100720c */ /* 0x000fe20003f06270 */
[----:B0-----:R0:W-:Y:S01]  /*1cea0*/  SYNCS.ARRIVE.TRANS64.RED.A1T0 RZ, [R0+URZ], RZ ;  /* 0x000000ff00ff79a7 */ /* 0x0011e2000810043f */
[----:B------:R1:W2:Y:S01]  /*1ceb0*/  SHFL.IDX PT, R21, R4, RZ, 0x181f ;  /* 0x00181fff04157589 */ /* 0x0002a200000e0000 */
[----:B------:R-:W-:Y:S03]  /*1cec0*/  BSSY B1, `(.L_x_6139) ;  /* 0x0000014000017945 */ /* 0x000fe60003800000 */
[----:B------:R1:W3:Y:S01]  /*1ced0*/  SHFL.IDX PT, R65, R67, RZ, 0x181f ;  /* 0x00181fff43417589 */ /* 0x0002e200000e0000 */
[----:B------:R-:W-:-:S02]  /*1cee0*/  SHF.R.S32.HI R69, RZ, 0x1f, R66 ;  /* 0x0000001fff457819 */ /* 0x000fc40000011442 */
[----:B0-----:R-:W-:Y:S02]  /*1cef0*/  SHF.R.S32.HI R0, RZ, 0x1f, R68 ;  /* 0x0000001fff007819 */ /* 0x001fe40000011444 */
[----:B------:R-:W-:Y:S01]  /*1cf00*/  SHF.R.S32.HI R72, RZ, 0x1f, R70 ;  /* 0x0000001fff487819 */ /* 0x000fe20000011446 */
[----:B------:R-:W-:Y:S06]  /*1cf10*/  @P2 BRA `(.L_x_6140) ;  /* 0x0000000000382947 */ /* 0x000fec0003800000 */
[----:B------:R-:W-:Y:S01]  /*1cf20*/  ULDC UR4, c[0x0][0xac8] ;  /* 0x0002b20000047ab9 */ /* 0x000fe20000000800 */
[----:B------:R-:W-:Y:S01]  /*1cf30*/  ULDC.64 UR6, c[0x0][0x208] ;  /* 0x0000820000067ab9 */ /* 0x000fe20000000a00 */
[----:B------:R-:W-:Y:S02]  /*1cf40*/  ISETP.GE.AND P4, PT, R66, UR4, PT ;  /* 0x0000000442007c0c */ /* 0x000fe4000bf86270 */
[----:B------:R-:W-:Y:S02]  /*1cf50*/  ISETP.GE.AND P3, PT, R70, UR4, PT ;  /* 0x0000000446007c0c */ /* 0x000fe4000bf66270 */
[----:B------:R-:W-:-:S09]  /*1cf60*/  ISETP.GE.AND P2, PT, R68, UR4, PT ;  /* 0x0000000444007c0c */ /* 0x000fd2000bf46270 */
[-C--:B--2---:R-:W-:Y:S02]  /*1cf70*/  @!P4 LEA R2, P6, R66, R21.reuse, 0x1 ;  /* 0x000000154202c211 */ /* 0x084fe400078c08ff */
[----:B------:R-:W-:Y:S02]  /*1cf80*/  @!P3 LEA R20, P5, R70, R21, 0x1 ;  /* 0x000000154614b211 */ /* 0x000fe400078a08ff */
[----:B---3--:R-:W-:Y:S02]  /*1cf90*/  @!P4 LEA.HI.X R3, R66, R65, R69, 0x1, P6 ;  /* 0x000000414203c211 */ /* 0x008fe400030f0c45 */
[----:B------:R-:W-:Y:S02]  /*1cfa0*/  @!P2 LEA R64, P6, R68, R21, 0x1 ;  /* 0x000000154440a211 */ /* 0x000fe400078c08ff */
[-C--:B------:R-:W-:Y:S01]  /*1cfb0*/  @!P3 LEA.HI.X R21, R70, R65.reuse, R72, 0x1, P5 ;  /* 0x000000414615b211 */ /* 0x080fe200028f0c48 */
[----:B-----5:R0:W-:Y:S01]  /*1cfc0*/  @!P4 ST.E.128 desc[UR6][R2.64], R8 ;  /* 0x000000080200c985 */ /* 0x0201e2000c101d06 */
[----:B------:R-:W-:-:S03]  /*1cfd0*/  @!P2 LEA.HI.X R65, R68, R65, R0, 0x1, P6 ;  /* 0x000000414441a211 */ /* 0x000fc600030f0c00 */
[----:B------:R0:W-:Y:S04]  /*1cfe0*/  @!P3 ST.E.128 desc[UR6][R20.64], R32 ;  /* 0x000000201400b985 */ /* 0x0001e8000c101d06 */
[----:B------:R0:W-:Y:S02]  /*1cff0*/  @!P2 ST.E.128 desc[UR6][R64.64], R48 ;  /* 0x000000304000a985 */ /* 0x0001e4000c101d06 */
.L_x_6140:
[----:B------:R-:W-:Y:S05]  /*1d000*/  BSYNC B1 ;  /* 0x0000000000017941 */ /* 0x000fea0003800000 */
.L_x_6139:
[----:B0----5:R0:W4:Y:S01]  /*1d010*/  SHFL.IDX PT, R11, R67, 0x1, 0x181f ;  /* 0x00381f00430b7f89 */ /* 0x02112200000e0000 */
[----:B------:R-:W-:Y:S03]  /*1d020*/  BSSY B1, `(.L_x_6141) ;  /* 0x0000011000017945 */ /* 0x000fe60003800000 */
[----:B------:R0:W0:Y:S01]  /*1d030*/  SHFL.IDX PT, R3, R4, 0x1, 0x181f ;  /* 0x00381f0004037f89 */ /* 0x00002200000e0000 */
[----:B------:R-:W-:Y:S05]  /*1d040*/  @P1 BRA `(.L_x_6142) ;  /* 0x0000000000381947 */ /* 0x000fea0003800000 */
[----:B------:R-:W-:Y:S01]  /*1d050*/  ULDC UR4, c[0x0][0xac8] ;  /* 0x0002b20000047ab9 */ /* 0x000fe20000000800 */
[----:B------:R-:W-:Y:S01]  /*1d060*/  ULDC.64 UR6, c[0x0][0x208] ;  /* 0x0000820000067ab9 */ /* 0x000fe20000000a00 */
        /* <DEDUP_REMOVED lines=12> */
.L_x_6142:
[----:B------:R-:W-:Y:S05]  /*1d130*/  BSYNC B1 ;  /* 0x0000000000017941 */ /* 0x000fea0003800000 */
.L_x_6141:
        /* <DEDUP_REMOVED lines=18> */
.L_x_6144:
[----:B------:R-:W-:Y:S05]  /*1d260*/  BSYNC B1 ;  /* 0x0000000000017941 */ /* 0x000fea0003800000 */
.L_x_6143:
[----:B0-----:R-:W-:Y:S01]  /*1d270*/  VIADD R3, R71, 0x60 ;  /* 0x0000006047037836 */ /* 0x001fe20000000000 */
[----:B-1----:R-:W0:Y:S04]  /*1d280*/  SHFL.IDX PT, R67, R67, 0x3, 0x181f ;  /* 0x00781f0043437f89 */ /* 0x002e2800000e0000 */
[----:B------:R-:W-:Y:S01]  /*1d290*/  ISETP.GE.AND P0, PT, R3, R80, PT ;  /* 0x000000500300720c */ /* 0x000fe20003f06270 */
[----:B----4-:R4:W1:-:S12]  /*1d2a0*/  SHFL.IDX PT, R11, R4, 0x3, 0x181f ;  /* 0x00781f00040b7f89 */ /* 0x01085800000e0000 */
[----:B----4-:R-:W-:Y:S05]  /*1d2b0*/  @P0 BRA `(.L_x_6145) ;  /* 0x0000002000b40947 */ /* 0x010fea0003800000 */
[----:B------:R-:W-:Y:S01]  /*1d2c0*/  ULDC UR4, c[0x0][0xac8] ;  /* 0x0002b20000047ab9 */ /* 0x000fe20000000800 */
[----:B------:R-:W-:Y:S01]  /*1d2d0*/  ULDC.64 UR6, c[0x0][0x208] ;  /* 0x0000820000067ab9 */ /* 0x000fe20000000a00 */
[----:B------:R-:W-:Y:S02]  /*1d2e0*/  ISETP.GE.AND P2, PT, R66, UR4, PT ;  /* 0x0000000442007c0c */ /* 0x000fe4000bf46270 */
[----:B------:R-:W-:-:S11]  /*1d2f0*/  ISETP.GE.AND P3, PT, R70, UR4, PT ;  /* 0x0000000446007c0c */ /* 0x000fd6000bf66270 */
[-C--:B-1----:R-:W-:Y:S02]  /*1d300*/  @!P2 LEA R2, P0, R66, R11.reuse, 0x1 ;  /* 0x0000000b4202a211 */ /* 0x082fe400078008ff */
[----:B------:R-:W-:Y:S02]  /*1d310*/  @!P3 LEA R8, P1, R70, R11, 0x1 ;  /* 0x0000000b4608b211 */ /* 0x000fe400078208ff */
[-C--:B0-----:R-:W-:Y:S02]  /*1d320*/  @!P2 LEA.HI.X R3, R66, R67.reuse, R69, 0x1, P0 ;  /* 0x000000434203a211 */ /* 0x081fe400000f0c45 */
[----:B------:R-:W-:Y:S02]  /*1d330*/  ISETP.GE.AND P0, PT, R68, UR4, PT ;  /* 0x0000000444007c0c */ /* 0x000fe4000bf06270 */
[----:B------:R-:W-:Y:S01]  /*1d340*/  @!P3 LEA.HI.X R9, R70, R67, R72, 0x1, P1 ;  /* 0x000000434609b211 */ /* 0x000fe200008f0c48 */
[----:B------:R4:W-:Y:S04]  /*1d350*/  @!P2 ST.E.128 desc[UR6][R2.64], R28 ;  /* 0x0000001c0200a985 */ /* 0x0009e8000c101d06 */
[----:B------:R4:W-:Y:S06]  /*1d360*/  @!P3 ST.E.128 desc[UR6][R8.64], R44 ;  /* 0x0000002c0800b985 */ /* 0x0009ec000c101d06 */
[----:B------:R-:W-:Y:S05]  /*1d370*/  @P0 BRA `(.L_x_6145) ;  /* 0x0000002000840947 */ /* 0x000fea0003800000 */
[----:B----4-:R-:W-:Y:S01]  /*1d380*/  LEA R2, P0, R68, R11, 0x1 ;  /* 0x0000000b44027211 */ /* 0x010fe200078008ff */
[----:B------:R-:W-:-:S03]  /*1d390*/  ULDC.64 UR4, c[0x0][0x208] ;  /* 0x0000820000047ab9 */ /* 0x000fc60000000a00 */
[----:B------:R-:W-:-:S05]  /*1d3a0*/  LEA.HI.X R3, R68, R67, R0, 0x1, P0 ;  /* 0x0000004344037211 */ /* 0x000fca00000f0c00 */
[----:B------:R0:W-:Y:S01]  /*1d3b0*/  ST.E.128 desc[UR4][R2.64], R60 ;  /* 0x0000003c02007985 */ /* 0x0001e2000c101d04 */
[----:B------:R-:W-:Y:S05]  /*1d3c0*/  BRA `(.L_x_6145) ;  /* 0x0000002000707947 */ /* 0x000fea0003800000 */
.L_x_6138:
[----:B------:R-:W1:Y:S01]  /*1d3d0*/  @P4 LDC R13, c[0x0][0xbec] ;  /* 0x0002fb00ff0d4b82 */ /* 0x000e620000000800 */
[----:B------:R-:W-:Y:S01]  /*1d3e0*/  ULDC.64 UR4, c[0x0][0xb08] ;  /* 0x0002c20000047ab9 */ /* 0x000fe20000000a00 */
[----:B------:R-:W-:Y:S01]  /*1d3f0*/  ULDC.64 UR6, c[0x0][0xb30] ;  /* 0x0002cc0000067ab9 */ /* 0x000fe20000000a00 */
[----:B0-----:R-:W-:Y:S01]  /*1d400*/  IMAD R9, R4, UR4, RZ ;  /* 0x0000000404097c24 */ /* 0x001fe2000f8e02ff */
[----:B------:R-:W-:Y:S01]  /*1d410*/  ISETP.GE.AND P0, PT, R12, R80, PT ;  /* 0x000000500c00720c */ /* 0x000fe20003f06270 */
[C---:B------:R-:W-:Y:S01]  /*1d420*/  IMAD.WIDE.U32 R2, R0.reuse, UR4, RZ ;  /* 0x0000000400027c25 */ /* 0x040fe2000f8e00ff */
[----:B------:R-:W-:Y:S02]  /*1d430*/  BSSY B1, `(.L_x_6146) ;  /* 0x00000cd000017945 */ /* 0x000fe40003800000 */
[----:B------:R-:W0:Y:S01]  /*1d440*/  @P4 LDC R4, c[0x0][0xbf0] ;  /* 0x0002fc00ff044b82 */ /* 0x000e220000000800 */
[----:B------:R-:W-:Y:S01]  /*1d450*/  IMAD R9, R0, UR5, R9 ;  /* 0x0000000500097c24 */ /* 0x000fe2000f8e0209 */
[----:B------:R-:W-:Y:S01]  /*1d460*/  ULDC.64 UR4, c[0x0][0xb38] ;  /* 0x0002ce0000047ab9 */ /* 0x000fe20000000a00 */
[----:B------:R-:W-:Y:S01]  /*1d470*/  SHF.R.S32.HI R0, RZ, 0x1f, R227 ;  /* 0x0000001fff007819 */ /* 0x000fe200000114e3 */
[----:B------:R-:W-:-:S02]  /*1d480*/  VIADD R83, R223, 0xa8 ;  /* 0x000000a8df537836 */ /* 0x000fc40000000000 */
[----:B------:R-:W-:Y:S02]  /*1d490*/  IMAD.IADD R3, R3, 0x1, R9 ;  /* 0x0000000103037824 */ /* 0x000fe400078e0209 */
[----:B------:R-:W-:Y:S01]  /*1d4a0*/  IMAD.MOV.U32 R9, RZ, RZ, R82 ;  /* 0x000000ffff097224 */ /* 0x000fe200078e0052 */
[----:B------:R-:W-:Y:S01]  /*1d4b0*/  SHF.R.S32.HI R83, RZ, 0x1f, R83 ;  /* 0x0000001fff537819 */ /* 0x000fe20000011453 */
[----:B------:R-:W-:-:S04]  /*1d4c0*/  IMAD.WIDE.U32 R2, R199, UR4, R2 ;  /* 0x00000004c7027c25 */ /* 0x000fc8000f8e0002 */
[----:B------:R-:W-:Y:S01]  /*1d4d0*/  IMAD R3, R199, UR5, R3 ;  /* 0x00000005c7037c24 */ /* 0x000fe2000f8e0203 */
[----:B------:R-:W-:Y:S01]  /*1d4e0*/  ULDC.64 UR4, c[0x0][0xb40] ;  /* 0x0002d00000047ab9 */ /* 0x000fe20000000a00 */
[----:B-1----:R-:W-:-:S04]  /*1d4f0*/  @P4 IMAD.HI.U32 R13, R82, R13, RZ ;  /* 0x0000000d520d4227 */ /* 0x002fc800078e00ff */
[----:B------:R-:W-:Y:S02]  /*1d500*/  IMAD R0, R0, UR4, RZ ;  /* 0x0000000400007c24 */ /* 0x000fe4000f8e02ff */
[----:B------:R-:W-:Y:S01]  /*1d510*/  IMAD.WIDE.U32 R2, R227, UR4, R2 ;  /* 0x00000004e3027c25 */ /* 0x000fe2000f8e0002 */
[----:B0-----:R-:W-:-:S03]  /*1d520*/  @P4 SHF.R.U32.HI R9, RZ, R4, R13 ;  /* 0x00000004ff094219 */ /* 0x001fc6000001160d */
[----:B------:R-:W-:Y:S01]  /*1d530*/  IMAD R11, R227, UR5, R0 ;  /* 0x00000005e30b7c24 */ /* 0x000fe2000f8e0200 */
[----:B------:R-:W-:Y:S01]  /*1d540*/  ULDC.64 UR4, c[0x0][0xb48] ;  /* 0x0002d20000047ab9 */ /* 0x000fe20000000a00 */
[----:B------:R-:W-:Y:S01]  /*1d550*/  SHF.R.S32.HI R0, RZ, 0x1f, R9 ;  /* 0x0000001fff007819 */ /* 0x000fe20000011409 */
[----:B------:R-:W-:Y:S02]  /*1d560*/  VIADD R4, R18, 0x30820 ;  /* 0x0003082012047836 */ /* 0x000fe40000000000 */
[----:B------:R-:W-:Y:S02]  /*1d570*/  IMAD.IADD R3, R3, 0x1, R11 ;  /* 0x0000000103037824 */ /* 0x000fe400078e020b */
[----:B------:R-:W-:Y:S01]  /*1d580*/  IMAD.MOV R11, RZ, RZ, -R9 ;  /* 0x000000ffff0b7224 */ /* 0x000fe200078e0a09 */
[----:B------:R-:W-:Y:S01]  /*1d590*/  PRMT R8, RZ, 0x654, R4 ;  /* 0x00000654ff087816 */ /* 0x000fe20000000004 */
[----:B------:R-:W-:-:S03]  /*1d5a0*/  IMAD.WIDE.U32 R2, R138, UR4, R2 ;  /* 0x000000048a027c25 */ /* 0x000fc6000f8e0002 */
[----:B------:R0:W-:Y:S01]  /*1d5b0*/  SYNCS.ARRIVE.TRANS64.RED.A1T0 RZ, [R8+URZ], RZ ;  /* 0x000000ff08ff79a7 */ /* 0x0001e2000810043f */
        /* <DEDUP_REMOVED lines=13> */
[C---:B------:R-:W-:Y:S01]  /*1d690*/  LEA R0, P1, R2.reuse, UR4, 0x2 ;  /* 0x0000000402007c11 */ /* 0x040fe2000f8210ff */
[C---:B------:R-:W-:Y:S02]  /*1d6a0*/  VIADD R85, R223.reuse, 0xa0 ;  /* 0x000000a0df557836 */ /* 0x040fe40000000000 */
        /* <DEDUP_REMOVED lines=66> */
[----:B------:R-:W-:Y:S01]  /*1dad0*/  ULDC.64 UR6, c[0x0][0x208] ;  /* 0x0000820000067ab9 */ /* 0x000fe20000000a00 */
[C---:B------:R-:W-:Y:S01]  /*1dae0*/  ISETP.GE.AND P0, PT, R223.reuse, UR4, PT ;  /* 0x00000004df007c0c */ /* 0x040fe2000bf06270 */
[----:B------:R-:W-:Y:S01]  /*1daf0*/  VIADD R15, R223, 0xb8 ;  /* 0x000000b8df0f7836 */ /* 0x000fe20000000000 */
[----:B------:R-:W-:Y:S02]  /*1db00*/  ISETP.GE.AND P5, PT, R160, UR4, PT ;  /* 0x00000004a0007c0c */ /* 0x000fe4000bfa6270 */
[----:B------:R-:W-:Y:S02]  /*1db10*/  ISETP.GE.AND P4, PT, R158, UR4, PT ;  /* 0x000000049e007c0c */ /* 0x000fe4000bf86270 */
[----:B------:R-:W-:-:S07]  /*1db20*/  ISETP.GE.AND P3, PT, R156, UR4, PT ;  /* 0x000000049c007c0c */ /* 0x000fce000bf66270 */
[----:B------:R-:W-:-:S04]  /*1db30*/  @!P0 IMAD.WIDE R8, R223, 0x4, R2 ;  /* 0x00000004df088825 */ /* 0x000fc800078e0202 */
[-C--:B------:R-:W-:Y:S01]  /*1db40*/  @!P4 LEA R10, P2, R158, R2.reuse, 0x2 ;  /* 0x000000029e0ac211 */ /* 0x080fe200078410ff */
[----:B------:R0:W-:Y:S01]  /*1db50*/  @!P0 ST.E.64 desc[UR6][R8.64], R24 ;  /* 0x0000001808008985 */ /* 0x0001e2000c101b06 */
[----:B------:R-:W-:Y:S02]  /*1db60*/  ISETP.GE.AND P0, PT, R154, UR4, PT ;  /* 0x000000049a007c0c */ /* 0x000fe4000bf06270 */
[----:B------:R-:W-:Y:S02]  /*1db70*/  @!P3 LEA R12, P6, R156, R2, 0x2 ;  /* 0x000000029c0cb211 */ /* 0x000fe400078c10ff */
[-C--:B------:R-:W-:Y:S02]  /*1db80*/  @!P4 LEA.HI.X R11, R158, R3.reuse, R159, 0x2, P2 ;  /* 0x000000039e0bc211 */ /* 0x080fe400010f149f */
[----:B------:R-:W-:Y:S02]  /*1db90*/  ISETP.GE.AND P2, PT, R150, UR4, PT ;  /* 0x0000000496007c0c */ /* 0x000fe4000bf46270 */
[----:B------:R-:W-:-:S02]  /*1dba0*/  @!P3 LEA.HI.X R13, R156, R3, R157, 0x2, P6 ;  /* 0x000000039c0db211 */ /* 0x000fc400030f149d */
[C---:B0-----:R-:W-:Y:S02]  /*1dbb0*/  @!P5 LEA R8, P1, R160.reuse, R2, 0x2 ;  /* 0x00000002a008d211 */ /* 0x041fe400078210ff */
[----:B------:R-:W-:Y:S02]  /*1dbc0*/  SHF.R.S32.HI R25, RZ, 0x1f, R81 ;  /* 0x0000001fff197819 */ /* 0x000fe40000011451 */
[----:B------:R-:W-:Y:S02]  /*1dbd0*/  @!P5 LEA.HI.X R9, R160, R3, R161, 0x2, P1 ;  /* 0x00000003a009d211 */ /* 0x000fe400008f14a1 */
[----:B------:R-:W-:Y:S02]  /*1dbe0*/  ISETP.GE.AND P1, PT, R152, UR4, PT ;  /* 0x0000000498007c0c */ /* 0x000fe4000bf26270 */
[----:B------:R-:W-:Y:S01]  /*1dbf0*/  SHF.R.S32.HI R24, RZ, 0x1f, R15 ;  /* 0x0000001fff187819 */ /* 0x000fe2000001140f */
        /* <DEDUP_REMOVED lines=8> */
[----:B--2---:R-:W-:Y:S02]  /*1dc80*/  @!P2 LEA R12, P6, R150, R2, 0x2 ;  /* 0x00000002960ca211 */ /* 0x004fe400078c10ff */
[----:B------:R-:W-:Y:S01]  /*1dc90*/  @!P1 LEA.HI.X R11, R152, R3, R153, 0x2, P5 ;  /* 0x00000003980b9211 */ /* 0x000fe200028f1499 */
[----:B------:R0:W-:Y:S01]  /*1dca0*/  @!P0 ST.E.64 desc[UR6][R8.64], R40 ;  /* 0x0000002808008985 */ /* 0x0001e2000c101b06 */
[----:B------:R-:W-:-:S02]  /*1dcb0*/  ISETP.GE.AND P5, PT, R144, UR4, PT ;  /* 0x0000000490007c0c */ /* 0x000fc4000bfa6270 */
[-C--:B------:R-:W-:Y:S01]  /*1dcc0*/  @!P2 LEA.HI.X R13, R150, R3.reuse, R151, 0x2, P6 ;  /* 0x00000003960da211 */ /* 0x080fe200030f1497 */
[----:B------:R1:W-:Y:S01]  /*1dcd0*/  @!P1 ST.E.64 desc[UR6][R10.64], R44 ;  /* 0x0000002c0a009985 */ /* 0x0003e2000c101b06 */
[----:B------:R-:W-:Y:S02]  /*1dce0*/  ISETP.GE.AND P0, PT, R142, UR4, PT ;  /* 0x000000048e007c0c */ /* 0x000fe4000bf06270 */
[----:B------:R-:W-:Y:S01]  /*1dcf0*/  ISETP.GE.AND P1, PT, R140, UR4, PT ;  /* 0x000000048c007c0c */ /* 0x000fe2000bf26270 */
[----:B------:R2:W-:Y:S01]  /*1dd00*/  @!P2 ST.E.64 desc[UR6][R12.64], R48 ;  /* 0x000000300c00a985 */ /* 0x0005e2000c101b06 */
[-C--:B0-----:R-:W-:Y:S02]  /*1dd10*/  @!P3 LEA R8, P6, R148, R2.reuse, 0x2 ;  /* 0x000000029408b211 */ /* 0x081fe400078c10ff */
[----:B-1----:R-:W-:Y:S02]  /*1dd20*/  @!P4 LEA R10, P2, R146, R2, 0x2 ;  /* 0x00000002920ac211 */ /* 0x002fe400078410ff */
[----:B------:R-:W-:-:S02]  /*1dd30*/  @!P3 LEA.HI.X R9, R148, R3, R149, 0x2, P6 ;  /* 0x000000039409b211 */ /* 0x000fc400030f1495 */
[----:B--2---:R-:W-:Y:S02]  /*1dd40*/  @!P5 LEA R12, P6, R144, R2, 0x2 ;  /* 0x00000002900cd211 */ /* 0x004fe400078c10ff */
[-C--:B------:R-:W-:Y:S01]  /*1dd50*/  @!P4 LEA.HI.X R11, R146, R3.reuse, R147, 0x2, P2 ;  /* 0x00000003920bc211 */ /* 0x080fe200010f1493 */
[----:B------:R0:W-:Y:S01]  /*1dd60*/  @!P3 ST.E.64 desc[UR6][R8.64], R52 ;  /* 0x000000340800b985 */ /* 0x0001e2000c101b06 */
[----:B------:R-:W-:Y:S02]  /*1dd70*/  ISETP.GE.AND P2, PT, R138, UR4, PT ;  /* 0x000000048a007c0c */ /* 0x000fe4000bf46270 */
[----:B------:R-:W-:Y:S01]  /*1dd80*/  @!P5 LEA.HI.X R13, R144, R3, R145, 0x2, P6 ;  /* 0x00000003900dd211 */ /* 0x000fe200030f1491 */
[----:B------:R1:W-:Y:S01]  /*1dd90*/  @!P4 ST.E.64 desc[UR6][R10.64], R56 ;  /* 0x000000380a00c985 */ /* 0x0003e2000c101b06 */
[----:B------:R-:W-:-:S03]  /*1dda0*/  ISETP.GE.AND P3, PT, R136, UR4, PT ;  /* 0x0000000488007c0c */ /* 0x000fc6000bf66270 */
[----:B------:R2:W-:Y:S01]  /*1ddb0*/  @!P5 ST.E.64 desc[UR6][R12.64], R60 ;  /* 0x0000003c0c00d985 */ /* 0x0005e2000c101b06 */
[-C--:B0-----:R-:W-:Y:S02]  /*1ddc0*/  @!P0 LEA R8, P4, R142, R2.reuse, 0x2 ;  /* 0x000000028e088211 */ /* 0x081fe400078810ff */
[-C--:B-1----:R-:W-:Y:S02]  /*1ddd0*/  @!P1 LEA R10, P5, R140, R2.reuse, 0x2 ;  /* 0x000000028c0a9211 */ /* 0x082fe400078a10ff */
[-C--:B------:R-:W-:Y:S02]  /*1dde0*/  @!P0 LEA.HI.X R9, R142, R3.reuse, R143, 0x2, P4 ;  /* 0x000000038e098211 */ /* 0x080fe400020f148f */
[----:B--2---:R-:W-:Y:S02]  /*1ddf0*/  @!P2 LEA R12, P6, R138, R2, 0x2 ;  /* 0x000000028a0ca211 */ /* 0x004fe400078c10ff */
[----:B------:R-:W-:Y:S01]  /*1de00*/  ISETP.GE.AND P4, PT, R134, UR4, PT ;  /* 0x0000000486007c0c */ /* 0x000fe2000bf86270 */
[----:B------:R0:W-:Y:S01]  /*1de10*/  @!P0 ST.E.64 desc[UR6][R8.64], R64 ;  /* 0x0000004008008985 */ /* 0x0001e2000c101b06 */
[----:B------:R-:W-:-:S02]  /*1de20*/  @!P1 LEA.HI.X R11, R140, R3, R141, 0x2, P5 ;  /* 0x000000038c0b9211 */ /* 0x000fc400028f148d */
        /* <DEDUP_REMOVED lines=10> */
[----:B--2---:R-:W-:Y:S02]  /*1ded0*/  @!P5 LEA R12, P6, R132, R2, 0x2 ;  /* 0x00000002840cd211 */ /* 0x004fe400078c10ff */
[-C--:B------:R-:W-:Y:S02]  /*1dee0*/  @!P4 LEA.HI.X R11, R134, R3.reuse, R135, 0x2, P1 ;  /* 0x00000003860bc211 */ /* 0x080fe400008f1487 */
        /* <DEDUP_REMOVED lines=19> */
[-C--:B------:R-:W-:Y:S02]  /*1e020*/  @!P4 LEA R20, P1, R84, R2.reuse, 0x2 ;  /* 0x000000025414c211 */ /* 0x080fe400078210ff */
[-C--:B------:R-:W-:Y:S02]  /*1e030*/  @!P5 LEA.HI.X R9, R86, R3.reuse, R87, 0x2, P3 ;  /* 0x000000035609d211 */ /* 0x080fe400018f1457 */
[-C--:B------:R-:W-:Y:S02]  /*1e040*/  @!P4 LEA.HI.X R21, R84, R3.reuse, R85, 0x2, P1 ;  /* 0x000000035415c211 */ /* 0x080fe400008f1455 */
[CC--:B-1----:R-:W-:Y:S01]  /*1e050*/  @!P2 LEA R10, P1, R15.reuse, R2.reuse, 0x2 ;  /* 0x000000020f0aa211 */ /* 0x0c2fe200078210ff */
[----:B------:R1:W-:Y:S03]  /*1e060*/  @!P5 ST.E.64 desc[UR6][R8.64], R100 ;  /* 0x000000640800d985 */ /* 0x0003e6000c101b06 */
[----:B------:R-:W-:Y:S01]  /*1e070*/  @!P2 LEA.HI.X R11, R15, R3, R24, 0x2, P1 ;  /* 0x000000030f0ba211 */ /* 0x000fe200008f1418 */
[----:B------:R1:W-:Y:S01]  /*1e080*/  @!P4 ST.E.64 desc[UR6][R20.64], R104 ;  /* 0x000000681400c985 */ /* 0x0003e2000c101b06 */
[----:B0-----:R-:W-:-:S04]  /*1e090*/  @!P6 LEA R12, P3, R81, R2, 0x2 ;  /* 0x00000002510ce211 */ /* 0x001fc800078610ff */
[----:B------:R-:W-:Y:S02]  /*1e0a0*/  @!P6 LEA.HI.X R13, R81, R3, R25, 0x2, P3 ;  /* 0x00000003510de211 */ /* 0x000fe400018f1419 */
[----:B------:R-:W-:-:S04]  /*1e0b0*/  @!P0 LEA R2, P3, R82, R2, 0x2 ;  /* 0x0000000252028211 */ /* 0x000fc800078610ff */
[----:B------:R-:W-:-:S05]  /*1e0c0*/  @!P0 LEA.HI.X R3, R82, R3, R83, 0x2, P3 ;  /* 0x0000000352038211 */ /* 0x000fca00018f1453 */
[----:B------:R1:W-:Y:S04]  /*1e0d0*/  @!P0 ST.E.64 desc[UR6][R2.64], R108 ;  /* 0x0000006c02008985 */ /* 0x0003e8000c101b06 */
[----:B------:R1:W-:Y:S04]  /*1e0e0*/  @!P6 ST.E.64 desc[UR6][R12.64], R112 ;  /* 0x000000700c00e985 */ /* 0x0003e8000c101b06 */
[----:B------:R1:W-:Y:S02]  /*1e0f0*/  @!P2 ST.E.64 desc[UR6][R10.64], R116 ;  /* 0x000000740a00a985 */ /* 0x0003e4000c101b06 */
.L_x_6147:
[----:B------:R-:W-:Y:S05]  /*1e100*/  BSYNC B1 ;  /* 0x0000000000017941 */ /* 0x000fea0003800000 */
.L_x_6146:
[----:B------:R-:W-:Y:S01]  /*1e110*/  ISETP.GE.AND P0, PT, R14, R80, PT ;  /* 0x000000500e00720c */ /* 0x000fe20003f06270 */
[----:B-1----:R0:W1:Y:S04]  /*1e120*/  SHFL.IDX PT, R3, R4, 0x1, 0x1c1f ;  /* 0x003c1f0004037f89 */ /* 0x00206800000e0000 */
[----:B------:R0:W2:Y:S08]  /*1e130*/  SHFL.IDX PT, R2, R0, 0x1, 0x1c1f ;  /* 0x003c1f0000027f89 */ /* 0x0000b000000e0000 */
[----:B0-----:R-:W-:Y:S05]  /*1e140*/  @P0 BRA `(.L_x_6145) ;  /* 0x0000001400100947 */ /* 0x001fea0003800000 */
[----:B------:R-:W-:Y:S01]  /*1e150*/  ULDC UR4, c[0x0][0xac8] ;  /* 0x0002b20000047ab9 */ /* 0x000fe20000000800 */
[----:B------:R-:W-:Y:S01]  /*1e160*/  ULDC.64 UR6, c[0x0][0x208] ;  /* 0x0000820000067ab9 */ /* 0x000fe20000000a00 */
[----:B------:R-:W-:Y:S02]  /*1e170*/  ISETP.GE.AND P2, PT, R160, UR4, PT ;  /* 0x00000004a0007c0c */ /* 0x000fe4000bf46270 */
[----:B------:R-:W-:Y:S02]  /*1e180*/  ISETP.GE.AND P1, PT, R223, UR4, PT ;  /* 0x00000004df007c0c */ /* 0x000fe4000bf26270 */
[----:B------:R-:W-:Y:S02]  /*1e190*/  ISETP.GE.AND P5, PT, R158, UR4, PT ;  /* 0x000000049e007c0c */ /* 0x000fe4000bfa6270 */
[----:B------:R-:W-:Y:S02]  /*1e1a0*/  ISETP.GE.AND P4, PT, R156, UR4, PT ;  /* 0x000000049c007c0c */ /* 0x000fe4000bf86270 */
[----:B------:R-:W-:-:S05]  /*1e1b0*/  ISETP.GE.AND P3, PT, R154, UR4, PT ;  /* 0x000000049a007c0c */ /* 0x000fca000bf66270 */
[C---:B--2---:R-:W-:Y:S02]  /*1e1c0*/  @!P2 LEA R8, P0, R160.reuse, R2, 0x2 ;  /* 0x00000002a008a211 */ /* 0x044fe400078010ff */
[----:B-1----:R-:W-:Y:S02]  /*1e1d0*/  @!P1 IMAD.WIDE R10, R223, 0x4, R2 ;  /* 0x00000004df0a9825 */ /* 0x002fe400078e0202 */
[----:B------:R-:W-:Y:S02]  /*1e1e0*/  @!P2 LEA.HI.X R9, R160, R3, R161, 0x2, P0 ;  /* 0x00000003a009a211 */ /* 0x000fe400000f14a1 */
        /* <DEDUP_REMOVED lines=8> */
[----:B------:R-:W-:Y:S02]  /*1e270*/  @!P3 LEA R12, P6, R154, R2, 0x2 ;  /* 0x000000029a0cb211 */ /* 0x000fe400078c10ff */
[----:B------:R-:W-:Y:S01]  /*1e280*/  ISETP.GE.AND P2, PT, R148, UR4, PT ;  /* 0x0000000494007c0c */ /* 0x000fe2000bf46270 */
        /* <DEDUP_REMOVED lines=10> */
[----:B------:R-:W-:Y:S01]  /*1e330*/  @!P0 ST.E.64 desc[UR6][R8.64], R46 ;  /* 0x0000002e08008985 */ /* 0x000fe2000c101b06 */
[----:B--2---:R-:W-:Y:S02]  /*1e340*/  @!P2 LEA R12, P6, R148, R2, 0x2 ;  /* 0x00000002940ca211 */ /* 0x004fe400078c10ff */
[----:B------:R-:W-:Y:S01]  /*1e350*/  ISETP.GE.AND P5, PT, R142, UR4, PT ;  /* 0x000000048e007c0c */ /* 0x000fe2000bfa6270 */
[----:B------:R0:W-:Y:S01]  /*1e360*/  @!P1 ST.E.64 desc[UR6][R10.64], R50 ;  /* 0x000000320a009985 */ /* 0x0001e2000c101b06 */
[----:B------:R-:W-:Y:S02]  /*1e370*/  @!P2 LEA.HI.X R13, R148, R3, R149, 0x2, P6 ;  /* 0x00000003940da211 */ /* 0x000fe400030f1495 */
[----:B------:R-:W-:-:S02]  /*1e380*/  ISETP.GE.AND P1, PT, R138, UR4, PT ;  /* 0x000000048a007c0c */ /* 0x000fc4000bf26270 */
[-C--:B------:R-:W-:Y:S01]  /*1e390*/  @!P3 LEA R14, P6, R146, R2.reuse, 0x2 ;  /* 0x00000002920eb211 */ /* 0x080fe200078c10ff */
[----:B------:R1:W-:Y:S01]  /*1e3a0*/  @!P2 ST.E.64 desc[UR6][R12.64], R54 ;  /* 0x000000360c00a985 */ /* 0x0003e2000c101b06 */
[----:B------:R-:W-:Y:S02]  /*1e3b0*/  ISETP.GE.AND P2, PT, R140, UR4, PT ;  /* 0x000000048c007c0c */ /* 0x000fe4000bf46270 */
[-C--:B------:R-:W-:Y:S02]  /*1e3c0*/  @!P4 LEA R20, P0, R144, R2.reuse, 0x2 ;  /* 0x000000029014c211 */ /* 0x080fe400078010ff */
[-C--:B------:R-:W-:Y:S02]  /*1e3d0*/  @!P3 LEA.HI.X R15, R146, R3.reuse, R147, 0x2, P6 ;  /* 0x00000003920fb211 */ /* 0x080fe400030f1493 */
[----:B------:R-:W-:Y:S02]  /*1e3e0*/  @!P5 LEA R24, P6, R142, R2, 0x2 ;  /* 0x000000028e18d211 */ /* 0x000fe400078c10ff */
[----:B------:R-:W-:Y:S01]  /*1e3f0*/  @!P4 LEA.HI.X R21, R144, R3, R145, 0x2, P0 ;  /* 0x000000039015c211 */ /* 0x000fe200000f1491 */
[----:B------:R-:W-:Y:S01]  /*1e400*/  @!P3 ST.E.64 desc[UR6][R14.64], R58 ;  /* 0x0000003a0e00b985 */ /* 0x000fe2000c101b06 */
[----:B------:R-:W-:-:S02]  /*1e410*/  ISETP.GE.AND P0, PT, R136, UR4, PT ;  /* 0x0000000488007c0c */ /* 0x000fc4000bf06270 */
[-C--:B------:R-:W-:Y:S01]  /*1e420*/  @!P5 LEA.HI.X R25, R142, R3.reuse, R143, 0x2, P6 ;  /* 0x000000038e19d211 */ /* 0x080fe200030f148f */
[----:B------:R2:W-:Y:S01]  /*1e430*/  @!P4 ST.E.64 desc[UR6][R20.64], R62 ;  /* 0x0000003e1400c985 */ /* 0x0005e2000c101b06 */
[-C--:B0-----:R-:W-:Y:S02]  /*1e440*/  @!P1 LEA R10, P3, R138, R2.reuse, 0x2 ;  /* 0x000000028a0a9211 */ /* 0x081fe400078610ff */
[----:B------:R-:W-:Y:S01]  /*1e450*/  @!P2 LEA R8, P6, R140, R2, 0x2 ;  /* 0x000000028c08a211 */ /* 0x000fe200078c10ff */
[----:B------:R0:W-:Y:S01]  /*1e460*/  @!P5 ST.E.64 desc[UR6][R24.64], R66 ;  /* 0x000000421800d985 */ /* 0x0001e2000c101b06 */
[----:B------:R-:W-:Y:S02]  /*1e470*/  ISETP.GE.AND P5, PT, R134, UR4, PT ;  /* 0x0000000486007c0c */ /* 0x000fe4000bfa6270 */
[----:B------:R-:W-:Y:S02]  /*1e480*/  ISETP.GE.AND P4, PT, R132, UR4, PT ;  /* 0x0000000484007c0c */ /* 0x000fe4000bf86270 */
[----:B------:R-:W-:-:S02]  /*1e490*/  @!P1 LEA.HI.X R11, R138, R3, R139, 0x2, P3 ;  /* 0x000000038a0b9211 */ /* 0x000fc400018f148b */
[----:B------:R-:W-:Y:S02]  /*1e4a0*/  ISETP.GE.AND P3, PT, R130, UR4, PT ;  /* 0x0000000482007c0c */ /* 0x000fe4000bf66270 */
[----:B------:R-:W-:Y:S02]  /*1e4b0*/  @!P2 LEA.HI.X R9, R140, R3, R141, 0x2, P6 ;  /* 0x000000038c09a211 */ /* 0x000fe400030f148d */
[----:B-1----:R-:W-:-:S03]  /*1e4c0*/  @!P0 LEA R12, P6, R136, R2, 0x2 ;  /* 0x00000002880c8211 */ /* 0x002fc600078c10ff */
[----:B------:R1:W-:Y:S01]  /*1e4d0*/  @!P2 ST.E.64 desc[UR6][R8.64], R70 ;  /* 0x000000460800a985 */ /* 0x0003e2000c101b06 */
[-C--:B------:R-:W-:Y:S02]  /*1e4e0*/  @!P0 LEA.HI.X R13, R136, R3.reuse, R137, 0x2, P6 ;  /* 0x00000003880d8211 */ /* 0x080fe400030f1489 */
[-C--:B--2---:R-:W-:Y:S01]  /*1e4f0*/  @!P4 LEA R20, P2, R132, R2.reuse, 0x2 ;  /* 0x000000028414c211 */ /* 0x084fe200078410ff */
[----:B------:R2:W-:Y:S01]  /*1e500*/  @!P1 ST.E.64 desc[UR6][R10.64], R74 ;  /* 0x0000004a0a009985 */ /* 0x0005e2000c101b06 */
[-C--:B------:R-:W-:Y:S02]  /*1e510*/  @!P5 LEA R14, P1, R134, R2.reuse, 0x2 ;  /* 0x00000002860ed211 */ /* 0x080fe400078210ff */
[----:B0-----:R-:W-:Y:S01]  /*1e520*/  @!P3 LEA R24, P6, R130, R2, 0x2 ;  /* 0x000000028218b211 */ /* 0x001fe200078c10ff */
[----:B------:R0:W-:Y:S01]  /*1e530*/  @!P0 ST.E.64 desc[UR6][R12.64], R78 ;  /* 0x0000004e0c008985 */ /* 0x0001e2000c101b06 */
[----:B------:R-:W-:Y:S02]  /*1e540*/  ISETP.GE.AND P0, PT, R128, UR4, PT ;  /* 0x0000000480007c0c */ /* 0x000fe4000bf06270 */
[----:B------:R-:W-:-:S02]  /*1e550*/  @!P5 LEA.HI.X R15, R134, R3, R135, 0x2, P1 ;  /* 0x00000003860fd211 */ /* 0x000fc400008f1487 */
[-C--:B------:R-:W-:Y:S02]  /*1e560*/  @!P4 LEA.HI.X R21, R132, R3.reuse, R133, 0x2, P2 ;  /* 0x000000038415c211 */ /* 0x080fe400010f1485 */
[----:B------:R-:W-:Y:S01]  /*1e570*/  @!P3 LEA.HI.X R25, R130, R3, R131, 0x2, P6 ;  /* 0x000000038219b211 */ /* 0x000fe200030f1483 */
[----:B------:R-:W-:Y:S01]  /*1e580*/  @!P5 ST.E.64 desc[UR6][R14.64], R122 ;  /* 0x0000007a0e00d985 */ /* 0x000fe2000c101b06 */
[----:B------:R-:W-:Y:S02]  /*1e590*/  ISETP.GE.AND P1, PT, R126, UR4, PT ;  /* 0x000000047e007c0c */ /* 0x000fe4000bf26270 */
[----:B------:R-:W-:Y:S01]  /*1e5a0*/  ISETP.GE.AND P5, PT, R86, UR4, PT ;  /* 0x0000000456007c0c */ /* 0x000fe2000bfa6270 */
[----:B------:R3:W-:Y:S01]  /*1e5b0*/  @!P4 ST.E.64 desc[UR6][R20.64], R124 ;  /* 0x0000007c1400c985 */ /* 0x0007e2000c101b06 */
[----:B------:R-:W-:Y:S02]  /*1e5c0*/  ISETP.GE.AND P4, PT, R84, UR4, PT ;  /* 0x0000000454007c0c */ /* 0x000fe4000bf86270 */
[----:B-1----:R-:W-:Y:S01]  /*1e5d0*/  @!P0 LEA R8, P2, R128, R2, 0x2 ;  /* 0x0000000280088211 */ /* 0x002fe200078410ff */
[----:B------:R-:W-:Y:S01]  /*1e5e0*/  @!P3 ST.E.64 desc[UR6][R24.64], R90 ;  /* 0x0000005a1800b985 */ /* 0x000fe2000c101b06 */
[----:B------:R-:W-:-:S02]  /*1e5f0*/  ISETP.GE.AND P3, PT, R82, UR4, PT ;  /* 0x0000000452007c0c */ /* 0x000fc4000bf66270 */
[-C--:B------:R-:W-:Y:S02]  /*1e600*/  @!P0 LEA.HI.X R9, R128, R3.reuse, R129, 0x2, P2 ;  /* 0x0000000380098211 */ /* 0x080fe400010f1481 */
[----:B------:R-:W-:Y:S02]  /*1e610*/  ISETP.GE.AND P2, PT, R81, UR4, PT ;  /* 0x0000000451007c0c */ /* 0x000fe4000bf46270 */
[CC--:B--2---:R-:W-:Y:S01]  /*1e620*/  @!P1 LEA R10, P6, R126.reuse, R2.reuse, 0x2 ;  /* 0x000000027e0a9211 */ /* 0x0c4fe200078c10ff */
[----:B------:R1:W-:Y:S03]  /*1e630*/  @!P0 ST.E.64 desc[UR6][R8.64], R94 ;  /* 0x0000005e08008985 */ /* 0x0003e6000c101b06 */
[----:B------:R-:W-:Y:S02]  /*1e640*/  @!P1 LEA.HI.X R11, R126, R3, R127, 0x2, P6 ;  /* 0x000000037e0b9211 */ /* 0x000fe400030f147f */
[----:B0-----:R-:W-:-:S02]  /*1e650*/  @!P5 LEA R12, P6, R86, R2, 0x2 ;  /* 0x00000002560cd211 */ /* 0x001fc400078c10ff */
[-C--:B---3--:R-:W-:Y:S01]  /*1e660*/  @!P3 LEA R20, P0, R82, R2.reuse, 0x2 ;  /* 0x000000025214b211 */ /* 0x088fe200078010ff */
[----:B------:R0:W-:Y:S01]  /*1e670*/  @!P1 ST.E.64 desc[UR6][R10.64], R98 ;  /* 0x000000620a009985 */ /* 0x0001e2000c101b06 */
[-C--:B------:R-:W-:Y:S02]  /*1e680*/  @!P4 LEA R14, P1, R84, R2.reuse, 0x2 ;  /* 0x00000002540ec211 */ /* 0x080fe400078210ff */
[-C--:B------:R-:W-:Y:S02]  /*1e690*/  @!P3 LEA.HI.X R21, R82, R3.reuse, R83, 0x2, P0 ;  /* 0x000000035215b211 */ /* 0x080fe400000f1453 */
[----:B------:R-:W-:Y:S01]  /*1e6a0*/  @!P5 LEA.HI.X R13, R86, R3, R87, 0x2, P6 ;  /* 0x00000003560dd211 */ /* 0x000fe200030f1457 */
[----:B-1----:R-:W-:Y:S01]  /*1e6b0*/  VIADD R9, R223, 0xb8 ;  /* 0x000000b8df097836 */ /* 0x002fe20000000000 */
[----:B------:R-:W-:Y:S02]  /*1e6c0*/  SHF.R.S32.HI R25, RZ, 0x1f, R81 ;  /* 0x0000001fff197819 */ /* 0x000fe40000011451 */
[----:B------:R-:W-:Y:S01]  /*1e6d0*/  @!P2 LEA R24, P6, R81, R2, 0x2 ;  /* 0x000000025118a211 */ /* 0x000fe200078c10ff */
[----:B------:R0:W-:Y:S01]  /*1e6e0*/  @!P5 ST.E.64 desc[UR6][R12.64], R102 ;  /* 0x000000660c00d985 */ /* 0x0001e2000c101b06 */
[----:B------:R-:W-:-:S02]  /*1e6f0*/  ISETP.GE.AND P0, PT, R9, UR4, PT ;  /* 0x0000000409007c0c */ /* 0x000fc4000bf06270 */
[-C--:B------:R-:W-:Y:S02]  /*1e700*/  @!P4 LEA.HI.X R15, R84, R3.reuse, R85, 0x2, P1 ;  /* 0x00000003540fc211 */ /* 0x080fe400008f1455 */
[----:B------:R-:W-:-:S03]  /*1e710*/  @!P2 LEA.HI.X R25, R81, R3, R25, 0x2, P6 ;  /* 0x000000035119a211 */ /* 0x000fc600030f1419 */
[----:B------:R0:W-:Y:S04]  /*1e720*/  @!P4 ST.E.64 desc[UR6][R14.64], R106 ;  /* 0x0000006a0e00c985 */ /* 0x0001e8000c101b06 */
[----:B------:R0:W-:Y:S04]  /*1e730*/  @!P3 ST.E.64 desc[UR6][R20.64], R110 ;  /* 0x0000006e1400b985 */ /* 0x0001e8000c101b06 */
[----:B------:R0:W-:Y:S01]  /*1e740*/  @!P2 ST.E.64 desc[UR6][R24.64], R114 ;  /* 0x000000721800a985 */ /* 0x0001e2000c101b06 */
[----:B------:R-:W-:Y:S05]  /*1e750*/  @P0 BRA `(.L_x_6145) ;  /* 0x0000000c008c0947 */ /* 0x000fea0003800000 */
[----:B------:R-:W-:Y:S01]  /*1e760*/  LEA R2, P0, R9, R2, 0x2 ;  /* 0x0000000209027211 */ /* 0x000fe200078010ff */
[----:B------:R-:W-:Y:S01]  /*1e770*/  ULDC.64 UR4, c[0x0][0x208] ;  /* 0x0000820000047ab9 */ /* 0x000fe20000000a00 */
[----:B------:R-:W-:-:S04]  /*1e780*/  SHF.R.S32.HI R0, RZ, 0x1f, R9 ;  /* 0x0000001fff007819 */ /* 0x000fc80000011409 */
[----:B------:R-:W-:-:S05]  /*1e790*/  LEA.HI.X R3, R9, R3, R0, 0x2, P0 ;  /* 0x0000000309037211 */ /* 0x000fca00000f1400 */
[----:B------:R3:W-:Y:S01]  /*1e7a0*/  ST.E.64 desc[UR4][R2.64], R118 ;  /* 0x0000007602007985 */ /* 0x0007e2000c101b04 */
[----:B------:R-:W-:Y:S05]  /*1e7b0*/  BRA `(.L_x_6145) ;  /* 0x0000000c00747947 */ /* 0x000fea0003800000 */
.L_x_6136:
[----:B------:R-:W-:Y:S01]  /*1e7c0*/  ULDC.64 UR6, c[0x0][0xc08] ;  /* 0x0003020000067ab9 */ /* 0x000fe20000000a00 */
[----:B------:R-:W-:Y:S01]  /*1e7d0*/  ULDC.64 UR4, c[0x0][0xc00] ;  /* 0x0003000000047ab9 */ /* 0x000fe20000000a00 */
[----:B------:R-:W-:Y:S01]  /*1e7e0*/  ISETP.NE.U32.AND P1, PT, RZ, UR6, PT ;  /* 0x00000006ff007c0c */ /* 0x000fe2000bf25070 */
[----:B------:R-:W-:Y:S01]  /*1e7f0*/  IMAD.MOV.U32 R25, RZ, RZ, RZ ;  /* 0x000000ffff197224 */ /* 0x000fe200078e00ff */
[----:B------:R-:W-:Y:S01]  /*1e800*/  IADD3 R2, P2, R228, UR4, RZ ;  /* 0x00000004e4027c10 */ /* 0x000fe2000ff5e0ff */
[----:B------:R-:W-:Y:S01]  /*1e810*/  ULDC.64 UR8, c[0x0][0x208] ;  /* 0x0000820000087ab9 */ /* 0x000fe20000000a00 */
[----:B------:R-:W-:Y:S02]  /*1e820*/  ISETP.NE.AND.EX P1, PT, RZ, UR7, PT, P1 ;  /* 0x00000007ff007c0c */ /* 0x000fe4000bf25310 */
[----:B------:R-:W-:Y:S01]  /*1e830*/  IADD3.X R3, R229, UR5, RZ, P2, !PT ;  /* 0x00000005e5037c10 */ /* 0x000fe200097fe4ff */
[----:B------:R-:W2:Y:S01]  /*1e840*/  S2R R33, SR_TID.X ;  /* 0x0000000000217919 */ /* 0x000ea20000002100 */
[----:B------:R-:W-:-:S04]  /*1e850*/  ISETP.NE.U32.AND P0, PT, RZ, UR4, PT ;  /* 0x00000004ff007c0c */ /* 0x000fc8000bf05070 */
[----:B------:R-:W-:-:S05]  /*1e860*/  ISETP.NE.AND.EX P0, PT, RZ, UR5, PT, P0 ;  /* 0x00000005ff007c0c */ /* 0x000fca000bf05300 */
[----:B------:R-:W-:-:S04]  /*1e870*/  @P1 IADD3 R228, P2, R228, UR6, RZ ;  /* 0x00000006e4e41c10 */ /* 0x000fc8000ff5e0ff */
[----:B------:R-:W-:Y:S02]  /*1e880*/  @P1 IADD3.X R229, R229, UR7, RZ, P2, !PT ;  /* 0x00000007e5e51c10 */ /* 0x000fe400097fe4ff */
[----:B------:R-:W-:Y:S01]  /*1e890*/  ISETP.NE.AND P2, PT, R226, RZ, PT ;  /* 0x000000ffe200720c */ /* 0x000fe20003f45270 */
[----:B------:R-:W-:Y:S01]  /*1e8a0*/  ULDC UR4, c[0x0][0xa88] ;  /* 0x0002a20000047ab9 */ /* 0x000fe20000000800 */
[----:B------:R3:W5:Y:S01]  /*1e8b0*/  @P0 LDG.E R25, desc[UR8][R2.64] ;  /* 0x0000000802190981 */ /* 0x000762000c1e1900 */
[----:B0-----:R-:W-:-:S06]  /*1e8c0*/  IMAD.U32 R0, RZ, RZ, UR4 ;  /* 0x00000004ff007e24 */ /* 0x001fcc000f8e00ff */
[----:B------:R3:W5:Y:S04]  /*1e8d0*/  @P1 LDG.E R0, desc[UR8][R228.64] ;  /* 0x00000008e4001981 */ /* 0x000768000c1e1900 */
[----:B------:R-:W0:Y:S01]  /*1e8e0*/  @!P2 LDC R226, c[0x0][0xad4] ;  /* 0x0002b500ffe2ab82 */ /* 0x000e220000000800 */
[----:B--2---:R-:W-:-:S05]  /*1e8f0*/  VIADD R4, R33, 0xffffff80 ;  /* 0xffffff8021047836 */ /* 0x004fca0000000000 */
[----:B------:R-:W-:Y:S02]  /*1e900*/  ISETP.GT.AND P3, PT, R4, 0x7f, PT ;  /* 0x0000007f0400780c */ /* 0x000fe40003f64270 */
[----:B0-----:R-:W-:Y:S01]  /*1e910*/  ISETP.GT.AND P2, PT, R226, 0x1, PT ;  /* 0x00000001e200780c */ /* 0x001fe20003f44270 */
[----:B---3--:R-:W-:-:S12]  /*1e920*/  @P1 BRA `(.L_x_6148) ;  /* 0x0000000000141947 */ /* 0x008fd80003800000 */
[----:B------:R-:W-:Y:S05]  /*1e930*/  @!P0 BRA `(.L_x_6148) ;  /* 0x0000000000108947 */ /* 0x000fea0003800000 */
[----:B------:R-:W-:Y:S02]  /*1e940*/  ULDC.64 UR4, c[0x0][0x208] ;  /* 0x0000820000047ab9 */ /* 0x000fe40000000a00 */
[----:B------:R-:W2:Y:S04]  /*1e950*/  LDG.E R9, desc[UR4][R2.64] ;  /* 0x0000000402097981 */ /* 0x000ea8000c1e1900 */
[----:B-----5:R-:W2:Y:S02]  /*1e960*/  LDG.E R0, desc[UR4][R2.64+0x4] ;  /* 0x0000040402007981 */ /* 0x020ea4000c1e1900 */
[----:B--2---:R-:W-:-:S07]  /*1e970*/  IMAD.IADD R0, R0, 0x1, -R9 ;  /* 0x0000000100007824 */ /* 0x004fce00078e0a09 */
.L_x_6148:
[----:B------:R-:W2:Y:S01]  /*1e980*/  LDL.LU R2, [R1+0x3c] ;  /* 0x00003c0001027983 */ /* 0x000ea20000300800 */
[----:B------:R-:W-:Y:S01]  /*1e990*/  BSSY B1, `(.L_x_6149) ;  /* 0x0000037000017945 */ /* 0x000fe20003800000 */
[----:B------:R-:W-:Y:S02]  /*1e9a0*/  SEL R227, R227, RZ, !P0 ;  /* 0x000000ffe3e37207 */ /* 0x000fe40004000000 */
[----:B-----5:R-:W-:Y:S02]  /*1e9b0*/  SHF.R.S32.HI R26, RZ, 0x1f, R25 ;  /* 0x0000001fff1a7819 */ /* 0x020fe40000011419 */
[----:B--2---:R-:W-:Y:S01]  /*1e9c0*/  SEL R28, R2, RZ, !P0 ;  /* 0x000000ff021c7207 */ /* 0x004fe20004000000 */
[----:B------:R-:W-:Y:S06]  /*1e9d0*/  @P3 BRA `(.L_x_6150) ;  /* 0x0000000000c83947 */ /* 0x000fec0003800000 */
[----:B------:R-:W0:Y:S01]  /*1e9e0*/  LDC R35, c[0x0][0xbe8] ;  /* 0x0002fa00ff237b82 */ /* 0x000e220000000800 */
[----:B------:R-:W-:Y:S01]  /*1e9f0*/  IADD3 R33, R220, -0x80, R33 ;  /* 0xffffff80dc217810 */ /* 0x000fe20007ffe021 */
[----:B0-----:R-:W-:-:S05]  /*1ea00*/  IMAD R2, R0, R35, RZ ;  /* 0x0000002300027224 */ /* 0x001fca00078e02ff */
        /* <DEDUP_REMOVED lines=28> */
[----:B------:R-:W-:Y:S02]  /*1ebd0*/  IMAD.IADD R31, R13, 0x1, R31 ;  /* 0x000000010d1f7824 */ /* 0x000fe400078e021f */
[----:B------:R-:W-:-:S03]  /*1ebe0*/  IMAD R13, R35, R4, R33 ;  /* 0x00000004230d7224 */ /* 0x000fc600078e0221 */
[----:B------:R-:W-:Y:S02]  /*1ebf0*/  IADD3.X R4, R31, R29, R26, P1, P3 ;  /* 0x0000001d1f047210 */ /* 0x000fe40000fe641a */
[----:B--2---:R-:W-:-:S05]  /*1ec00*/  SEL R21, R30, RZ, P0 ;  /* 0x000000ff1e157207 */ /* 0x004fca0000000000 */
[-C--:B------:R-:W-:Y:S02]  /*1ec10*/  IMAD R15, R11, R21.reuse, RZ ;  /* 0x000000150b0f7224 */ /* 0x080fe400078e02ff */
[----:B------:R-:W-:-:S04]  /*1ec20*/  IMAD.WIDE.U32 R10, R10, R21, RZ ;  /* 0x000000150a0a7225 */ /* 0x000fc800078e00ff */
[----:B------:R-:W-:Y:S01]  /*1ec30*/  IMAD.IADD R15, R11, 0x1, R15 ;  /* 0x000000010b0f7824 */ /* 0x000fe200078e020f */
[----:B------:R-:W-:Y:S02]  /*1ec40*/  IADD3 R10, P0, P1, R27, R14, R10 ;  /* 0x0000000e1b0a7210 */ /* 0x000fe4000791e00a */
[----:B------:R-:W-:-:S04]  /*1ec50*/  SHF.R.S32.HI R27, RZ, 0x1f, R27 ;  /* 0x0000001fff1b7819 */ /* 0x000fc8000001141b */
[----:B------:R-:W-:Y:S01]  /*1ec60*/  IADD3.X R11, R27, R4, R15, P0, P1 ;  /* 0x000000041b0b7210 */ /* 0x000fe200007e240f */
[----:B------:R-:W-:Y:S01]  /*1ec70*/  IMAD R4, R9, R13, RZ ;  /* 0x0000000d09047224 */ /* 0x000fe200078e02ff */
[----:B------:R-:W-:-:S05]  /*1ec80*/  SHF.R.S32.HI R15, RZ, 0x1f, R13 ;  /* 0x0000001fff0f7819 */ /* 0x000fca000001140d */
[C---:B------:R-:W-:Y:S02]  /*1ec90*/  IMAD R15, R8.reuse, R15, R4 ;  /* 0x0000000f080f7224 */ /* 0x040fe400078e0204 */
[----:B------:R-:W-:-:S04]  /*1eca0*/  IMAD.WIDE.U32 R8, R8, R13, R10 ;  /* 0x0000000d08087225 */ /* 0x000fc800078e000a */
[----:B------:R-:W-:Y:S01]  /*1ecb0*/  IMAD.IADD R4, R9, 0x1, R15 ;  /* 0x0000000109047824 */ /* 0x000fe200078e020f */
[----:B0-----:R-:W-:Y:S01]  /*1ecc0*/  LEA R2, P0, R8, R2, 0x2 ;  /* 0x0000000208027211 */ /* 0x001fe200078010ff */
[----:B------:R-:W-:-:S03]  /*1ecd0*/  IMAD.MOV.U32 R9, RZ, RZ, -0x800000 ;  /* 0xff800000ff097424 */ /* 0x000fc600078e00ff */
[----:B-1----:R-:W-:-:S05]  /*1ece0*/  LEA.HI.X R3, R8, R3, R4, 0x2, P0 ;  /* 0x0000000308037211 */ /* 0x002fca00000f1404 */
[----:B------:R0:W-:Y:S04]  /*1ecf0*/  STG.E desc[UR4][R2.64], R9 ;  /* 0x0000000902007986 */ /* 0x0001e8000c101904 */
.L_x_6150:
[----:B------:R-:W-:Y:S05]  /*1ed00*/  BSYNC B1 ;  /* 0x0000000000017941 */ /* 0x000fea0003800000 */
.L_x_6149:
[----:B------:R-:W-:Y:S05]  /*1ed10*/  @P2 BRA `(.L_x_6145) ;  /* 0x00000008001c2947 */ /* 0x000fea0003800000 */
[----:B0-----:R-:W0:Y:S01]  /*1ed20*/  S2R R2, SR_TID.X ;  /* 0x0000000000027919 */ /* 0x001e220000002100 */
[----:B------:R-:W2:Y:S01]  /*1ed30*/  LDC R13, c[0x0][0xbe8] ;  /* 0x0002fa00ff0d7b82 */ /* 0x000ea20000000800 */
[----:B------:R-:W-:Y:S01]  /*1ed40*/  ULDC.64 UR4, c[0x0][0xaa0] ;  /* 0x0002a80000047ab9 */ /* 0x000fe20000000a00 */
[----:B------:R-:W-:Y:S01]  /*1ed50*/  BSSY B1, `(.L_x_6151) ;  /* 0x000004a000017945 */ /* 0x000fe20003800000 */
[----:B--2---:R-:W-:Y:S01]  /*1ed60*/  ISETP.NE.AND P0, PT, R13, 0x1, PT ;  /* 0x000000010d00780c */ /* 0x004fe20003f05270 */
[----:B0-----:R-:W-:Y:S02]  /*1ed70*/  VIADD R4, R2, 0xffffff80 ;  /* 0xffffff8002047836 */ /* 0x001fe40000000000 */
[----:B------:R-:W-:-:S03]  /*1ed80*/  IMAD R2, R26, UR4, RZ ;  /* 0x000000041a027c24 */ /* 0x000fc6000f8e02ff */
[----:B------:R-:W-:-:S07]  /*1ed90*/  SHF.R.S32.HI R3, RZ, 0x1f, R4 ;  /* 0x0000001fff037819 */ /* 0x000fce0000011404 */
[----:B------:R-:W0:Y:S01]  /*1eda0*/  @P0 LDC R11, c[0x0][0xbec] ;  /* 0x0002fb00ff0b0b82 */ /* 0x000e220000000800 */
[----:B------:R-:W-:Y:S01]  /*1edb0*/  IMAD R9, R25, UR5, R2 ;  /* 0x0000000519097c24 */ /* 0x000fe2000f8e0202 */
[----:B------:R-:W-:Y:S01]  /*1edc0*/  LEA.HI R8, R3, R4, RZ, 0x3 ;  /* 0x0000000403087211 */ /* 0x000fe200078f18ff */
[----:B------:R-:W-:Y:S01]  /*1edd0*/  IMAD.WIDE.U32 R2, R25, UR4, RZ ;  /* 0x0000000419027c25 */ /* 0x000fe2000f8e00ff */
[----:B------:R-:W-:Y:S02]  /*1ede0*/  ULDC.64 UR4, c[0x0][0xae8] ;  /* 0x0002ba0000047ab9 */ /* 0x000fe40000000a00 */
[----:B------:R-:W-:Y:S02]  /*1edf0*/  LOP3.LUT R21, R8, 0xfffffff8, RZ, 0xc0, !PT ;  /* 0xfffffff808157812 */ /* 0x000fe400078ec0ff */
[----:B------:R-:W2:Y:S01]  /*1ee00*/  @P0 LDC R15, c[0x0][0xbf0] ;  /* 0x0002fc00ff0f0b82 */ /* 0x000ea20000000800 */
[----:B------:R-:W-:Y:S01]  /*1ee10*/  SHF.R.S32.HI R12, RZ, 0x3, R8 ;  /* 0x00000003ff0c7819 */ /* 0x000fe20000011408 */
[----:B------:R-:W-:-:S02]  /*1ee20*/  IMAD.IADD R3, R3, 0x1, R9 ;  /* 0x0000000103037824 */ /* 0x000fc400078e0209 */
[----:B------:R-:W-:Y:S02]  /*1ee30*/  IMAD.IADD R21, R4, 0x1, -R21 ;  /* 0x0000000104157824 */ /* 0x000fe400078e0a15 */
[----:B------:R-:W-:-:S04]  /*1ee40*/  IMAD.WIDE.U32 R2, R199, UR4, R2 ;  /* 0x00000004c7027c25 */ /* 0x000fc8000f8e0002 */
[----:B------:R-:W-:Y:S02]  /*1ee50*/  IMAD R9, R21, 0x20, R12 ;  /* 0x0000002015097824 */ /* 0x000fe400078e020c */
[----:B------:R-:W-:Y:S01]  /*1ee60*/  IMAD R3, R199, UR5, R3 ;  /* 0x00000005c7037c24 */ /* 0x000fe2000f8e0203 */
[----:B------:R-:W-:Y:S01]  /*1ee70*/  ULDC.64 UR4, c[0x0][0xaf0] ;  /* 0x0002bc0000047ab9 */ /* 0x000fe20000000a00 */
[----:B------:R-:W-:Y:S02]  /*1ee80*/  IMAD.IADD R10, R220, 0x1, R9 ;  /* 0x00000001dc0a7824 */ /* 0x000fe400078e0209 */
[----:B------:R-:W-:Y:S02]  /*1ee90*/  IMAD R8, R28, UR4, RZ ;  /* 0x000000041c087c24 */ /* 0x000fe4000f8e02ff */
[----:B0-----:R-:W-:-:S04]  /*1eea0*/  @P0 IMAD.HI.U32 R4, R10, R11, RZ ;  /* 0x0000000b0a040227 */ /* 0x001fc800078e00ff */
[----:B------:R-:W-:Y:S02]  /*1eeb0*/  IMAD.MOV.U32 R9, RZ, RZ, R10 ;  /* 0x000000ffff097224 */ /* 0x000fe400078e000a */
[C---:B------:R-:W-:Y:S01]  /*1eec0*/  IMAD R11, R227.reuse, UR5, R8 ;  /* 0x00000005e30b7c24 */ /* 0x040fe2000f8e0208 */
[----:B--2---:R-:W-:Y:S01]  /*1eed0*/  @P0 SHF.R.U32.HI R9, RZ, R15, R4 ;  /* 0x0000000fff090219 */ /* 0x004fe20000011604 */
[----:B------:R-:W-:Y:S01]  /*1eee0*/  IMAD.WIDE.U32 R2, R227, UR4, R2 ;  /* 0x00000004e3027c25 */ /* 0x000fe2000f8e0002 */
[----:B------:R-:W-:Y:S02]  /*1eef0*/  ULDC.64 UR4, c[0x0][0xae0] ;  /* 0x0002b80000047ab9 */ /* 0x000fe40000000a00 */
[----:B------:R-:W-:Y:S01]  /*1ef00*/  SHF.R.S32.HI R4, RZ, 0x1f, R9 ;  /* 0x0000001fff047819 */ /* 0x000fe20000011409 */
[----:B------:R-:W-:Y:S02]  /*1ef10*/  IMAD.IADD R3, R3, 0x1, R11 ;  /* 0x0000000103037824 */ /* 0x000fe400078e020b */
[----:B------:R-:W-:-:S02]  /*1ef20*/  IMAD.MOV R11, RZ, RZ, -R9 ;  /* 0x000000ffff0b7224 */ /* 0x000fc400078e0a09 */
[----:B------:R-:W-:Y:S02]  /*1ef30*/  IMAD R4, R4, UR4, RZ ;  /* 0x0000000404047c24 */ /* 0x000fe4000f8e02ff */
[----:B------:R-:W-:Y:S02]  /*1ef40*/  IMAD R11, R13, R11, R10 ;  /* 0x0000000b0d0b7224 */ /* 0x000fe400078e020a */
[----:B------:R-:W-:-:S04]  /*1ef50*/  IMAD.WIDE.U32 R2, R9, UR4, R2 ;  /* 0x0000000409027c25 */ /* 0x000fc8000f8e0002 */
[----:B------:R-:W-:Y:S01]  /*1ef60*/  IMAD R9, R9, UR5, R4 ;  /* 0x0000000509097c24 */ /* 0x000fe2000f8e0204 */
[----:B------:R-:W-:Y:S01]  /*1ef70*/  SHF.R.S32.HI R4, RZ, 0x1f, R11 ;  /* 0x0000001fff047819 */ /* 0x000fe2000001140b */
[----:B------:R-:W-:Y:S01]  /*1ef80*/  ULDC.64 UR4, c[0x0][0xad8] ;  /* 0x0002b60000047ab9 */ /* 0x000fe20000000a00 */
[----:B------:R-:W-:Y:S02]  /*1ef90*/  IMAD.IADD R220, R12, 0x1, R220 ;  /* 0x000000010cdc7824 */ /* 0x000fe400078e02dc */
        /* <DEDUP_REMOVED lines=19> */
[----:B------:R0:W3:Y:S01]  /*1f0d0*/  SHFL.IDX PT, R0, R8, RZ, 0x181f ;  /* 0x00181fff08007589 */ /* 0x0000e200000e0000 */
[----:B------:R-:W-:Y:S02]  /*1f0e0*/  SHF.R.S32.HI R10, RZ, 0x1f, R11 ;  /* 0x0000001fff0a7819 */ /* 0x000fe4000001140b */
        /* <DEDUP_REMOVED lines=12> */
[----:B------:R4:W-:Y:S01]  /*1f1b0*/  @!P4 ST.E.128 desc[UR6][R24.64], RZ ;  /* 0x000000ff1800c985 */ /* 0x0009e2000c101d06 */
[----:B------:R-:W-:-:S03]  /*1f1c0*/  @!P2 LEA.HI.X R3, R11, R0, R10, 0x1, P6 ;  /* 0x000000000b03a211 */ /* 0x000fc600030f0c0a */
[----:B------:R4:W-:Y:S04]  /*1f1d0*/  @!P3 ST.E.128 desc[UR6][R26.64], RZ ;  /* 0x000000ff1a00b985 */ /* 0x0009e8000c101d06 */
[----:B------:R4:W-:Y:S02]  /*1f1e0*/  @!P2 ST.E.128 desc[UR6][R2.64], RZ ;  /* 0x000000ff0200a985 */ /* 0x0009e4000c101d06 */
.L_x_6152:
[----:B------:R-:W-:Y:S05]  /*1f1f0*/  BSYNC B1 ;  /* 0x0000000000017941 */ /* 0x000fea0003800000 */
.L_x_6151:
[----:B---3--:R3:W0:Y:S01]  /*1f200*/  SHFL.IDX PT, R0, R8, 0x1, 0x181f ;  /* 0x00381f0008007f89 */ /* 0x00862200000e0000 */
[----:B------:R-:W-:Y:S03]  /*1f210*/  BSSY B1, `(.L_x_6153) ;  /* 0x0000011000017945 */ /* 0x000fe60003800000 */
[----:B--2-4-:R3:W2:Y:S01]  /*1f220*/  SHFL.IDX PT, R2, R4, 0x1, 0x181f ;  /* 0x00381f0004027f89 */ /* 0x0146a200000e0000 */
[----:B------:R-:W-:Y:S05]  /*1f230*/  @P0 BRA `(.L_x_6154) ;  /* 0x0000000000380947 */ /* 0x000fea0003800000 */
[----:B------:R-:W-:Y:S01]  /*1f240*/  ULDC UR4, c[0x0][0xac8] ;  /* 0x0002b20000047ab9 */ /* 0x000fe20000000800 */
[----:B------:R-:W-:Y:S01]  /*1f250*/  ULDC.64 UR6, c[0x0][0x208] ;  /* 0x0000820000067ab9 */ /* 0x000fe20000000a00 */
        /* <DEDUP_REMOVED lines=12> */
.L_x_6154:
[----:B------:R-:W-:Y:S05]  /*1f320*/  BSYNC B1 ;  /* 0x0000000000017941 */ /* 0x000fea0003800000 */
.L_x_6153:
[----:B0-----:R0:W0:Y:S01]  /*1f330*/  SHFL.IDX PT, R0, R8, 0x2, 0x181f ;  /* 0x00581f0008007f89 */ /* 0x00102200000e0000 */
[----:B------:R-:W-:Y:S03]  /*1f340*/  BSSY B1, `(.L_x_6155) ;  /* 0x0000011000017945 */ /* 0x000fe60003800000 */
[----:B--2-4-:R2:W4:Y:S01]  /*1f350*/  SHFL.IDX PT, R2, R4, 0x2, 0x181f ;  /* 0x00581f0004027f89 */ /* 0x01452200000e0000 */
[----:B------:R-:W-:Y:S05]  /*1f360*/  @P1 BRA `(.L_x_6156) ;  /* 0x0000000000381947 */ /* 0x000fea0003800000 */
[----:B------:R-:W-:Y:S01]  /*1f370*/  ULDC UR4, c[0x0][0xac8] ;  /* 0x0002b20000047ab9 */ /* 0x000fe20000000800 */
[----:B------:R-:W-:Y:S01]  /*1f380*/  ULDC.64 UR6, c[0x0][0x208] ;  /* 0x0000820000067ab9 */ /* 0x000fe20000000a00 */
        /* <DEDUP_REMOVED lines=12> */
.L_x_6156:
[----:B------:R-:W-:Y:S05]  /*1f450*/  BSYNC B1 ;  /* 0x0000000000017941 */ /* 0x000fea0003800000 */
.L_x_6155:
[----:B0-----:R-:W-:Y:S01]  /*1f460*/  VIADD R0, R220, 0x60 ;  /* 0x00000060dc007836 */ /* 0x001fe20000000000 */
[----:B---3--:R-:W0:Y:S04]  /*1f470*/  SHFL.IDX PT, R8, R8, 0x3, 0x181f ;  /* 0x00781f0008087f89 */ /* 0x008e2800000e0000 */
[----:B------:R-:W-:Y:S01]  /*1f480*/  ISETP.GE.AND P0, PT, R0, R13, PT ;  /* 0x0000000d0000720c */ /* 0x000fe20003f06270 */
[----:B----4-:R3:W4:-:S12]  /*1f490*/  SHFL.IDX PT, R2, R4, 0x3, 0x181f ;  /* 0x00781f0004027f89 */ /* 0x01071800000e0000 */
[----:B---3--:R-:W-:Y:S05]  /*1f4a0*/  @P0 BRA `(.L_x_6145) ;  /* 0x0000000000380947 */ /* 0x008fea0003800000 */
        /* <DEDUP_REMOVED lines=14> */
.L_x_6145:
[----:B------:R-:W-:Y:S05]  /*1f590*/  BSYNC B0 ;  /* 0x0000000000007941 */ /* 0x000fea0003800000 */
.L_x_6135:
[----:B------:R-:W-:Y:S02]  /*1f5a0*/  ULDC UR4, c[0x0][0xc3c] ;  /* 0x00030f0000047ab9 */ /* 0x000fe40000000800 */
[----:B------:R-:W-:-:S13]  /*1f5b0*/  ISETP.GE.AND P0, PT, R7, UR4, PT ;  /* 0x0000000407007c0c */ /* 0x000fda000bf06270 */
[----:B------:R-:W-:Y:S05]  /*1f5c0*/  @!P0 BRA `(.L_x_6157) ;  /* 0xfffffe1c00588947 */ /* 0x000fea000383ffff */
[----:B------:R-:W-:Y:S05]  /*1f5d0*/  BRA `(.L_x_5914) ;  /* 0x0000007c00a07947 */ /* 0x000fea0003800000 */
.L_x_5912:
        /* <DEDUP_REMOVED lines=16> */
.L_x_6158:
        /* <DEDUP_REMOVED lines=44> */
.L_x_6162:
        /* <DEDUP_REMOVED lines=38> */
.L_x_6160:
        /* <DEDUP_REMOVED lines=13> */
.L_x_6163:
        /* <DEDUP_REMOVED lines=62> */
.L_x_6164:
        /* <DEDUP_REMOVED lines=62> */
.L_x_6165:
[----:B------:R-:W-:-:S05]  /*20490*/  LOP3.LUT R25, RZ, R2, RZ, 0x33, !PT ;  /* 0x00000002ff197212 */ /* 0x000fca00078e33ff */
[----:B------:R-:W-:Y:S01]  /*204a0*/  IMAD.IADD R25, R6, 0x1, R25 ;  /* 0x0000000106197824 */ /* 0x000fe200078e0219 */
[----:B------:R-:W-:Y:S06]  /*204b0*/  BRA `(.L_x_6166) ;  /* 0x00000000000c7947 */ /* 0x000fec0003800000 */
.L_x_6161:
[----:B------:R-:W-:Y:S02]  /*204c0*/  IMAD.MOV.U32 R25, RZ, RZ, RZ ;  /* 0x000000ffff197224 */ /* 0x000fe400078e00ff */
[----:B------:R-:W-:Y:S02]  /*204d0*/  IMAD.U32 R24, RZ, RZ, UR6 ;  /* 0x00000006ff187e24 */ /* 0x000fe4000f8e00ff */
[----:B------:R-:W-:-:S07]  /*204e0*/  IMAD.MOV.U32 R26, RZ, RZ, RZ ;  /* 0x000000ffff1a7224 */ /* 0x000fce00078e00ff */
.L_x_6166:
[----:B------:R-:W-:-:S13]  /*204f0*/  ISETP.NE.AND P0, PT, R7, RZ, PT ;  /* 0x000000ff0700720c */ /* 0x000fda0003f05270 */
[----:B------:R-:W0:Y:S01]  /*20500*/  @!P0 S2R R3, SR_CgaCtaId ;  /* 0x0000000000038919 */ /* 0x000e220000008800 */
[----:B------:R-:W-:-:S04]  /*20510*/  @!P0 MOV R2, 0x400 ;  /* 0x0000040000028802 */ /* 0x000fc80000000f00 */
[----:B0-----:R-:W-:-:S05]  /*20520*/  @!P0 LEA R2, R3, R2, 0x18 ;  /* 0x0000000203028211 */ /* 0x001fca00078ec0ff */
[----:B------:R1:W-:Y:S01]  /*20530*/  @!P0 STS.128 [R2+0x308d0], R24 ;  /* 0x0308d01802008388 */ /* 0x0003e20000000c00 */
[----:B------:R-:W-:Y:S06]  /*20540*/  BAR.ARV 0x5, 0x180 ;  /* 0x0146000000007b1d */ /* 0x000fec0000002000 */
.L_x_6159:
[----:B------:R2:W-:Y:S01]  /*20550*/  STL [R1+0x28], RZ ;  /* 0x000028ff01007387 */ /* 0x0005e20000100800 */
[----:B------:R-:W-:Y:S01]  /*20560*/  ULDC UR4, c[0x0][0xc3c] ;  /* 0x00030f0000047ab9 */ /* 0x000fe20000000800 */
[----:B------:R-:W-:Y:S01]  /*20570*/  IMAD.MOV.U32 R29, RZ, RZ, 0x1 ;  /* 0x00000001ff1d7424 */ /* 0x000fe200078e00ff */
[----:B0-----:R-:W-:Y:S01]  /*20580*/  ISETP.GE.AND P0, PT, R27, UR4, PT ;  /* 0x000000041b007c0c */ /* 0x001fe2000bf06270 */
[----:B------:R-:W-:-:S12]  /*20590*/  IMAD.MOV.U32 R23, RZ, RZ, RZ ;  /* 0x000000ffff177224 */ /* 0x000fd800078e00ff */
[----:B--2---:R-:W-:Y:S05]  /*205a0*/  @P0 BRA `(.L_x_6167) ;  /* 0x0000006800d00947 */ /* 0x004fea0003800000 */
[----:B------:R-:W0:Y:S01]  /*205b0*/  S2UR UR5, SR_CgaCtaId ;  /* 0x00000000000579c3 */ /* 0x000e220000008800 */
[C---:B------:R-:W-:Y:S01]  /*205c0*/  IMAD.SHL.U32 R33, R0.reuse, 0x8, RZ ;  /* 0x0000000800217824 */ /* 0x040fe200078e00ff */
[----:B------:R-:W-:Y:S01]  /*205d0*/  LOP3.LUT R4, R0, 0x7f, RZ, 0xc0, !PT ;  /* 0x0000007f00047812 */ /* 0x000fe200078ec0ff */
[----:B------:R-:W-:Y:S01]  /*205e0*/  UMOV UR4, 0x400 ;  /* 0x0000040000047882 */ /* 0x000fe20000000000 */
[----:B------:R2:W-:Y:S01]  /*205f0*/  STL [R1+0x28], RZ ;  /* 0x000028ff01007387 */ /* 0x0005e20000100800 */
[----:B------:R-:W-:Y:S01]  /*20600*/  BSSY B8, `(.L_x_6167) ;  /* 0x00006ae000087945 */ /* 0x000fe20003800000 */
[C---:B------:R-:W-:Y:S01]  /*20610*/  LOP3.LUT R3, R33.reuse, 0x1f8, RZ, 0xc0, !PT ;  /* 0x000001f821037812 */ /* 0x040fe200078ec0ff */
[----:B------:R-:W-:Y:S01]  /*20620*/  IMAD.SHL.U32 R37, R4, 0x8, RZ ;  /* 0x0000000804257824 */ /* 0x000fe200078e00ff */
[----:B------:R-:W-:Y:S01]  /*20630*/  LOP3.LUT R33, R33, 0x38, RZ, 0xc0, !PT ;  /* 0x0000003821217812 */ /* 0x000fe200078ec0ff */
[----:B------:R-:W-:Y:S01]  /*20640*/  IMAD.MOV.U32 R30, RZ, RZ, 0x1 ;  /* 0x00000001ff1e7424 */ /* 0x000fe200078e00ff */
[----:B-1----:R-:W-:Y:S01]  /*20650*/  LOP3.LUT R2, R3, 0x38, R0, 0x78, !PT ;  /* 0x0000003803027812 */ /* 0x002fe200078e7800 */
[----:B------:R-:W-:Y:S01]  /*20660*/  IMAD.SHL.U32 R0, R0, 0x10, RZ ;  /* 0x0000001000007824 */ /* 0x000fe200078e00ff */
[C---:B------:R-:W-:Y:S01]  /*20670*/  LOP3.LUT R36, R33.reuse, 0x40, RZ, 0xfc, !PT ;  /* 0x0000004021247812 */ /* 0x040fe200078efcff */
[----:B------:R-:W-:Y:S01]  /*20680*/  IMAD.MOV.U32 R28, RZ, RZ, RZ ;  /* 0x000000ffff1c7224 */ /* 0x000fe200078e00ff */
[----:B------:R-:W-:Y:S01]  /*20690*/  LOP3.LUT R37, R2, 0x200, R37, 0xf8, !PT ;  /* 0x0000020002257812 */ /* 0x000fe200078ef825 */
[----:B------:R-:W-:Y:S01]  /*206a0*/  IMAD.MOV.U32 R23, RZ, RZ, RZ ;  /* 0x000000ffff177224 */ /* 0x000fe200078e00ff */
[----:B------:R-:W-:Y:S01]  /*206b0*/  SHF.R.U32.HI R2, RZ, 0x3, R4 ;  /* 0x00000003ff027819 */ /* 0x000fe20000011604 */
[----:B------:R-:W-:Y:S01]  /*206c0*/  IMAD.MOV.U32 R29, RZ, RZ, 0x1 ;  /* 0x00000001ff1d7424 */ /* 0x000fe200078e00ff */
[----:B------:R-:W-:Y:S01]  /*206d0*/  LOP3.LUT R34, R33, 0x80, RZ, 0xfc, !PT ;  /* 0x0000008021227812 */ /* 0x000fe200078efcff */
[----:B------:R-:W-:Y:S01]  /*206e0*/  ULOP3.LUT UR37, UR60, 0x2, URZ, 0xfc, !UPT ;  /* 0x000000023c257892 */ /* 0x000fe2000f8efc3f */
[----:B------:R-:W-:Y:S01]  /*206f0*/  LOP3.LUT R0, R2, 0x70, R0, 0xf8, !PT ;  /* 0x0000007002007812 */ /* 0x000fe200078ef800 */
[----:B------:R-:W-:Y:S01]  /*20700*/  ULDC.64 UR38, c[0x0][0x198] ;  /* 0x0000660000267ab9 */ /* 0x000fe20000000a00 */
[----:B------:R-:W-:Y:S01]  /*20710*/  ULDC UR36, c[0x0][0xc] ;  /* 0x0000030000247ab9 */ /* 0x000fe20000000800 */
[----:B0-----:R-:W-:-:S06]  /*20720*/  ULEA UR4, UR5, UR4, 0x18 ;  /* 0x0000000405047291 */ /* 0x001fcc000f8ec03f */
[----:B------:R-:W-:-:S04]  /*20730*/  IMAD.U32 R16, RZ, RZ, UR4 ;  /* 0x00000004ff107e24 */ /* 0x000fc8000f8e00ff */
[----:B------:R-:W-:-:S05]  /*20740*/  IMAD R0, R37, 0x2, R16 ;  /* 0x0000000225007824 */ /* 0x000fca00078e0210 */
[----:B------:R2:W-:Y:S02]  /*20750*/  STL [R1], R0 ;  /* 0x0000000001007387 */ /* 0x0005e40000100800 */
.L_x_6274:
        /* <DEDUP_REMOVED lines=21> */
[----:B-1----:R1:W2:Y:S01]  /*208b0*/  @P0 LDG.E R13, desc[UR10][R2.64] ;  /* 0x0000000a020d0981 */ /* 0x0022a2000c1e1900 */
        /* <DEDUP_REMOVED lines=10> */
[C---:B------:R-:W-:Y:S02]  /*20960*/  IADD3.X R3, R18.reuse, UR5, RZ, P3, !PT ;  /* 0x0000000512037c10 */ /* 0x040fe40009ffe4ff */
        /* <DEDUP_REMOVED lines=16> */
[----:B---3--:R0:W-:Y:S01]  /*20a70*/  STL [R1+0x18], R8 ;  /* 0x0000180801007387 */ /* 0x0081e20000100800 */
[----:B------:R-:W-:-:S03]  /*20a80*/  IMAD.MOV.U32 R12, RZ, RZ, R8 ;  /* 0x000000ffff0c7224 */ /* 0x000fc600078e0008 */
[----:B--2---:R0:W-:Y:S01]  /*20a90*/  STL [R1+0xc], R13 ;  /* 0x00000c0d01007387 */ /* 0x0041e20000100800 */
[----:B------:R-:W-:Y:S05]  /*20aa0*/  @P2 BRA `(.L_x_6168) ;  /* 0x0000000000182947 */ /* 0x000fea0003800000 */
[----:B------:R-:W-:Y:S05]  /*20ab0*/  @!P0 BRA `(.L_x_6168) ;  /* 0x0000000000148947 */ /* 0x000fea0003800000 */
[----:B------:R-:W-:Y:S02]  /*20ac0*/  ULDC.64 UR4, c[0x0][0x208] ;  /* 0x0000820000047ab9 */ /* 0x000fe40000000a00 */
[----:B0-----:R-:W2:Y:S04]  /*20ad0*/  LDG.E R8, desc[UR4][R2.64] ;  /* 0x0000000402087981 */ /* 0x001ea8000c1e1900 */
[----:B------:R-:W2:Y:S02]  /*20ae0*/  LDG.E R7, desc[UR4][R2.64+0x4] ;  /* 0x0000040402077981 */ /* 0x000ea4000c1e1900 */
[----:B--2---:R-:W-:-:S05]  /*20af0*/  IMAD.IADD R12, R7, 0x1, -R8 ;  /* 0x00000001070c7824 */ /* 0x004fca00078e0a08 */
[----:B------:R1:W-:Y:S02]  /*20b00*/  STL [R1+0x18], R12 ;  /* 0x0000180c01007387 */ /* 0x0003e40000100800 */
.L_x_6168:
[----:B------:R-:W-:Y:S01]  /*20b10*/  ULDC.64 UR4, c[0x0][0xa20] ;  /* 0x0002880000047ab9 */ /* 0x000fe20000000a00 */
[C---:B------:R-:W-:Y:S01]  /*20b20*/  LOP3.LUT R2, R26.reuse, 0xff000000, RZ, 0xc0, !PT ;  /* 0xff0000001a027812 */ /* 0x040fe200078ec0ff */
        /* <DEDUP_REMOVED lines=13> */
.L_x_6169:
        /* <DEDUP_REMOVED lines=10> */
.L_x_6170:
[----:B------:R-:W-:Y:S01]  /*20ca0*/  ULDC.64 UR4, c[0x0][0x208] ;  /* 0x0000820000047ab9 */ /* 0x000fe20000000a00 */
[----:B0-----:R-:W0:Y:S01]  /*20cb0*/  LDC R3, c[0x0][0x448] ;  /* 0x00011200ff037b82 */ /* 0x001e220000000800 */
[----:B------:R-:W2:Y:S04]  /*20cc0*/  @P1 LDG.E R2, desc[UR4][R4.64] ;  /* 0x0000000404021981 */ /* 0x000ea8000c1e1900 */
[----:B------:R3:W2:Y:S01]  /*20cd0*/  @P1 LDG.E R11, desc[UR4][R4.64+0x4] ;  /* 0x00000404040b1981 */ /* 0x0006a2000c1e1900 */
[----:B-----5:R-:W-:Y:S01]  /*20ce0*/  IMAD.IADD R9, R9, 0x1, -R13 ;  /* 0x0000000109097824 */ /* 0x020fe200078e0a0d */
[----:B------:R-:W-:Y:S01]  /*20cf0*/  BSSY B0, `(.L_x_6171) ;  /* 0x0000037000007945 */ /* 0x000fe20003800000 */
[----:B------:R-:W-:Y:S02]  /*20d00*/  LOP3.LUT R20, R8, 0xff, RZ, 0xc0, !PT ;  /* 0x000000ff08147812 */ /* 0x000fe400078ec0ff */
[----:B---3--:R-:W-:-:S02]  /*20d10*/  SHF.R.U32.HI R4, RZ, 0x10, R8 ;  /* 0x00000010ff047819 */ /* 0x008fc40000011608 */
[----:B0-----:R-:W-:-:S13]  /*20d20*/  ISETP.NE.AND P0, PT, R3, 0x1, PT ;  /* 0x000000010300780c */ /* 0x001fda0003f05270 */
[----:B------:R-:W0:Y:S08]  /*20d30*/  @P0 LDC R7, c[0x0][0x44c] ;  /* 0x00011300ff070b82 */ /* 0x000e300000000800 */
[----:B------:R-:W3:Y:S01]  /*20d40*/  @P0 LDC R3, c[0x0][0x450] ;  /* 0x00011400ff030b82 */ /* 0x000ee20000000800 */
[----:B--2---:R-:W-:Y:S02]  /*20d50*/  @P1 IMAD.IADD R6, R11, 0x1, -R2 ;  /* 0x000000010b061824 */ /* 0x004fe400078e0a02 */
[----:B------:R-:W-:-:S04]  /*20d60*/  IMAD.SHL.U32 R2, R25, 0x80, RZ ;  /* 0x0000008019027824 */ /* 0x000fc800078e00ff */
[----:B------:R-:W-:-:S04]  /*20d70*/  VIADD R2, R2, 0x7f ;  /* 0x0000007f02027836 */ /* 0x000fc80000000000 */
[----:B0-----:R-:W-:-:S05]  /*20d80*/  @P0 IMAD.HI.U32 R10, R2, R7, RZ ;  /* 0x00000007020a0227 */ /* 0x001fca00078e00ff */
[----:B---3--:R-:W-:Y:S01]  /*20d90*/  @P0 SHF.R.U32.HI R2, RZ, R3, R10 ;  /* 0x00000003ff020219 */ /* 0x008fe2000001160a */
[----:B------:R-:W-:-:S04]  /*20da0*/  IMAD.IADD R3, R9, 0x1, R6 ;  /* 0x0000000109037824 */ /* 0x000fc800078e0206 */
[C---:B------:R-:W-:Y:S01]  /*20db0*/  VIADD R5, R3.reuse, 0x5f ;  /* 0x0000005f03057836 */ /* 0x040fe20000000000 */
[----:B------:R-:W-:Y:S01]  /*20dc0*/  IADD3 R7, R3, 0x60, -R12 ;  /* 0x0000006003077810 */ /* 0x000fe20007ffe80c */
[----:B------:R0:W-:Y:S02]  /*20dd0*/  STL [R1+0x4], R3 ;  /* 0x0000040301007387 */ /* 0x0001e40000100800 */
[----:B------:R-:W-:-:S04]  /*20de0*/  IMAD.HI R5, R5, 0x2aaaaaab, RZ ;  /* 0x2aaaaaab05057827 */ /* 0x000fc800078e02ff */
[----:B------:R-:W-:-:S04]  /*20df0*/  IMAD.IADD R2, R7, 0x1, R2 ;  /* 0x0000000107027824 */ /* 0x000fc800078e0202 */
[----:B------:R-:W-:Y:S01]  /*20e00*/  IMAD.HI R2, R2, 0x2aaaaaab, RZ ;  /* 0x2aaaaaab02027827 */ /* 0x000fe200078e02ff */
[----:B0-----:R-:W-:-:S04]  /*20e10*/  SHF.R.U32.HI R3, RZ, 0x1f, R5 ;  /* 0x0000001fff037819 */ /* 0x001fc80000011605 */
        /* <DEDUP_REMOVED lines=11> */
[----:B-1----:R-:W-:Y:S02]  /*20ed0*/  IADD3 R12, R8, -0x1, R10 ;  /* 0xffffffff080c7810 */ /* 0x002fe40007ffe00a */
        /* <DEDUP_REMOVED lines=24> */
.L_x_6172:
[----:B------:R-:W-:Y:S05]  /*21060*/  BSYNC B0 ;  /* 0x0000000000007941 */ /* 0x000fea0003800000 */
.L_x_6171:
        /* <DEDUP_REMOVED lines=24> */
[----:B------:R0:W2:Y:S02]  /*211f0*/  SHFL.IDX PT, R14, R8, RZ, 0x1f ;  /* 0x00001fff080e7589 */ /* 0x0000a400000e0000 */
.L_x_6342:
[----:B--2---:R-:W-:Y:S02]  /*21200*/  ISETP.NE.AND P0, PT, R14, RZ, PT ;  /* 0x000000ff0e00720c */ /* 0x004fe40003f05270 */
[----:B------:R-:W-:-:S11]  /*21210*/  PLOP3.LUT P6, PT, PT, PT, PT, 0x8, 0x0 ;  /* 0x000000000000781c */ /* 0x000fd60003fce170 */
[----:B------:R-:W-:Y:S05]  /*21220*/  @P0 BRA `(.L_x_6176) ;  /* 0x00000000000c0947 */ /* 0x000fea0003800000 */
[----:B------:R-:W-:-:S03]  /*21230*/  UMOV UR4, 0xffffffff ;  /* 0xffffffff00047882 */ /* 0x000fc60000000000 */
[----:B------:R-:W-:Y:S05]  /*21240*/  BRA.DIV UR4, `(.L_x_6177) ;  /* 0x0000007604487947 */ /* 0x000fea000b800000 */
[----:B------:R-:W-:-:S13]  /*21250*/  ELECT P6, URZ, PT ;  /* 0x00000000003f782f */ /* 0x000fda00038c0000 */
.L_x_6176:
        /* <DEDUP_REMOVED lines=9> */
.L_x_6345:
[----:B------:R-:W-:Y:S05]  /*212f0*/  BSYNC B1 ;  /* 0x0000000000017941 */ /* 0x000fea0003800000 */
.L_x_6178:
[----:B------:R-:W-:Y:S04]  /*21300*/  BSSY B1, `(.L_x_6180) ;  /* 0x000008c000017945 */ /* 0x000fe80003800000 */
[----:B------:R-:W-:Y:S05]  /*21310*/  @!P6 BRA `(.L_x_6181) ;  /* 0x000000080028e947 */ /* 0x000fea0003800000 */
[----:B-1----:R-:W-:Y:S01]  /*21320*/  IMAD R12, R28, 0x8, R16 ;  /* 0x000000081c0c7824 */ /* 0x002fe200078e0210 */
[----:B------:R-:W-:Y:S01]  /*21330*/  SHF.L.U32 R11, R30, 0x1f, RZ ;  /* 0x0000001f1e0b7819 */ /* 0x000fe200000006ff */
[----:B------:R-:W1:Y:S01]  /*21340*/  S2R R9, SR_TID.X ;  /* 0x0000000000097919 */ /* 0x000e620000002100 */
[----:B------:R-:W-:Y:S02]  /*21350*/  BSSY B2, `(.L_x_6182) ;  /* 0x0000005000027945 */ /* 0x000fe40003800000 */
[----:B------:R-:W2:Y:S01]  /*21360*/  SYNCS.PHASECHK.TRANS64.TRYWAIT P0, [R12+URZ+0x308a0], R11 ;  /* 0x0308a00b0c0075a7 */ /* 0x000ea2000800017f */
[----:B-1----:R-:W-:-:S04]  /*21370*/  LOP3.LUT R9, R9, 0x7f, RZ, 0xc0, !PT ;  /* 0x0000007f09097812 */ /* 0x002fc800078ec0ff */
[----:B------:R-:W-:Y:S01]  /*21380*/  ISETP.NE.AND P1, PT, R9, RZ, PT ;  /* 0x000000ff0900720c */ /* 0x000fe20003f25270 */
[----:B--2---:R-:W-:-:S12]  /*21390*/  @!P0 BRA `(.L_x_6183) ;  /* 0x0000007400288947 */ /* 0x004fd80003800000 */
.L_x_6346:
[----:B------:R-:W-:Y:S05]  /*213a0*/  BSYNC B2 ;  /* 0x0000000000027941 */ /* 0x000fea0003800000 */
.L_x_6182:
        /* <DEDUP_REMOVED lines=9> */
.L_x_6185:
[----:B------:R-:W-:Y:S05]  /*21440*/  BSYNC B2 ;  /* 0x0000000000027941 */ /* 0x000fea0003800000 */
.L_x_6184:
        /* <DEDUP_REMOVED lines=12> */
.L_x_6186:
        /* <DEDUP_REMOVED lines=16> */
.L_x_6187:
        /* <DEDUP_REMOVED lines=16> */
.L_x_6188:
        /* <DEDUP_REMOVED lines=13> */
.L_x_6347:
[----:B------:R-:W-:Y:S05]  /*217e0*/  BSYNC B2 ;  /* 0x0000000000027941 */ /* 0x000fea0003800000 */
.L_x_6189:
        /* <DEDUP_REMOVED lines=11> */
.L_x_6192:
[----:B------:R-:W-:Y:S05]  /*218a0*/  BSYNC B2 ;  /* 0x0000000000027941 */ /* 0x000fea0003800000 */
.L_x_6191:
        /* <DEDUP_REMOVED lines=9> */
.L_x_6193:
        /* <DEDUP_REMOVED lines=15> */
.L_x_6194:
        /* <DEDUP_REMOVED lines=15> */
.L_x_6195:
        /* <DEDUP_REMOVED lines=10> */
.L_x_6181:
[----:B------:R-:W-:Y:S05]  /*21bc0*/  BSYNC B1 ;  /* 0x0000000000017941 */ /* 0x000fea0003800000 */
.L_x_6180:
        /* <DEDUP_REMOVED lines=9> */
.L_x_6212:
        /* <DEDUP_REMOVED lines=11> */
.L_x_6348:
[----:B------:R-:W-:Y:S05]  /*21d10*/  BSYNC B2 ;  /* 0x0000000000027941 */ /* 0x000fea0003800000 */
.L_x_6198:
        /* <DEDUP_REMOVED lines=9> */
.L_x_6201:
[----:B------:R-:W-:Y:S05]  /*21db0*/  BSYNC B2 ;  /* 0x0000000000027941 */ /* 0x000fea0003800000 */
.L_x_6200:
        /* <DEDUP_REMOVED lines=11> */
.L_x_6202:
        /* <DEDUP_REMOVED lines=16> */
.L_x_6203:
        /* <DEDUP_REMOVED lines=16> */
.L_x_6204:
        /* <DEDUP_REMOVED lines=13> */
.L_x_6349:
[----:B------:R-:W-:Y:S05]  /*22140*/  BSYNC B2 ;  /* 0x0000000000027941 */ /* 0x000fea0003800000 */
.L_x_6205:
        /* <DEDUP_REMOVED lines=11> */
.L_x_6208:
[----:B------:R-:W-:Y:S05]  /*22200*/  BSYNC B2 ;  /* 0x0000000000027941 */ /* 0x000fea0003800000 */
.L_x_6207:
        /* <DEDUP_REMOVED lines=8> */
.L_x_6209:
        /* <DEDUP_REMOVED lines=16> */
.L_x_6210:
        /* <DEDUP_REMOVED lines=15> */
.L_x_6211:
        /* <DEDUP_REMOVED lines=10> */
.L_x_6197:
[----:B------:R-:W-:Y:S05]  /*22520*/  BSYNC B1 ;  /* 0x0000000000017941 */ /* 0x000fea0003800000 */
.L_x_6196:
        /* <DEDUP_REMOVED lines=8> */
.L_x_6174:
[----:B------:R-:W-:Y:S05]  /*225b0*/  BSYNC B0 ;  /* 0x0000000000007941 */ /* 0x000fea0003800000 */
.L_x_6173:
[----:B------:R-:W2:Y:S01]  /*225c0*/  LDC R0, c[0x0][0x448] ;  /* 0x00011200ff007b82 */ /* 0x000ea20000000800 */
[----:B------:R-:W-:Y:S01]  /*225d0*/  LEA R2, R25, 0x7f, 0x7 ;  /* 0x0000007f19027811 */ /* 0x000fe200078e38ff */
[----:B------:R-:W-:Y:S06]  /*225e0*/  @!P0 WARPSYNC.ALL ;  /* 0x0000000000008948 */ /* 0x000fec0003800000 */
[----:B------:R-:W-:Y:S01]  /*225f0*/  @!P0 BAR.SYNC.DEFER_BLOCKING 0xc, 0x180 ;  /* 0x0306000000008b1d */ /* 0x000fe20000010000 */
[----:B------:R-:W-:-:S05]  /*22600*/  ISETP.NE.AND P2, PT, R4, RZ, PT ;  /* 0x000000ff0400720c */ /* 0x000fca0003f45270 */
[----:B------:R-:W-:Y:S08]  /*22610*/  BSSY B0, `(.L_x_6213) ;  /* 0x0000029000007945 */ /* 0x000ff00003800000 */
[----:B------:R-:W3:Y:S01]  /*22620*/  @!P2 LDC R4, c[0x0][0x9f0] ;  /* 0x00027c00ff04ab82 */ /* 0x000ee20000000800 */
[----:B--2---:R-:W-:-:S13]  /*22630*/  ISETP.NE.AND P1, PT, R0, 0x1, PT ;  /* 0x000000010000780c */ /* 0x004fda0003f25270 */
[----:B------:R-:W2:Y:S08]  /*22640*/  @P1 LDC R9, c[0x0][0x44c] ;  /* 0x00011300ff091b82 */ /* 0x000eb00000000800 */
[----:B------:R-:W4:Y:S01]  /*22650*/  @P1 LDC R3, c[0x0][0x450] ;  /* 0x00011400ff031b82 */ /* 0x000f220000000800 */
[----:B--2---:R-:W-:-:S05]  /*22660*/  @P1 IMAD.HI.U32 R0, R2, R9, RZ ;  /* 0x0000000902001227 */ /* 0x004fca00078e00ff */
[----:B----4-:R-:W-:Y:S01]  /*22670*/  @P1 SHF.R.U32.HI R2, RZ, R3, R0 ;  /* 0x00000003ff021219 */ /* 0x010fe20000011600 */
[----:B------:R-:W-:-:S04]  /*22680*/  IMAD.MOV.U32 R0, RZ, RZ, RZ ;  /* 0x000000ffff007224 */ /* 0x000fc800078e00ff */
[----:B------:R-:W-:-:S04]  /*22690*/  IMAD.IADD R2, R7, 0x1, R2 ;  /* 0x0000000107027824 */ /* 0x000fc800078e0202 */
[----:B------:R-:W-:-:S05]  /*226a0*/  IMAD.HI R2, R2, 0x2aaaaaab, RZ ;  /* 0x2aaaaaab02027827 */ /* 0x000fca00078e02ff */
[----:B------:R-:W-:-:S04]  /*226b0*/  SHF.R.U32.HI R3, RZ, 0x1f, R2 ;  /* 0x0000001fff037819 */ /* 0x000fc80000011602 */
[----:B------:R-:W-:-:S04]  /*226c0*/  LEA.HI.SX32 R2, R2, R3, 0x1c ;  /* 0x0000000302027211 */ /* 0x000fc800078fe2ff */
[----:B------:R-:W-:-:S04]  /*226d0*/  VIMNMX R5, R5, R2, PT ;  /* 0x0000000205057248 */ /* 0x000fc80003fe0100 */
[----:B------:R-:W-:-:S13]  /*226e0*/  ISETP.GE.AND P1, PT, R5, 0x1, PT ;  /* 0x000000010500780c */ /* 0x000fda0003f26270 */
[----:B---3--:R-:W-:Y:S05]  /*226f0*/  @!P1 BRA `(.L_x_6214) ;  /* 0x0000000000689947 */ /* 0x008fea0003800000 */
[----:B------:R-:W-:Y:S01]  /*22700*/  IABS R0, R4 ;  /* 0x0000000400007213 */ /* 0x000fe20000000000 */
[----:B------:R-:W-:-:S03]  /*22710*/  IMAD.MOV.U32 R2, RZ, RZ, RZ ;  /* 0x000000ffff027224 */ /* 0x000fc600078e00ff */
[----:B0-----:R-:W0:Y:S08]  /*22720*/  I2F.RP R8, R0 ;  /* 0x0000000000087306 */ /* 0x001e300000209400 */
[----:B0-----:R-:W0:Y:S02]  /*22730*/  MUFU.RCP R8, R8 ;  /* 0x0000000800087308 */ /* 0x001e240000001000 */
[----:B0-----:R-:W-:-:S06]  /*22740*/  VIADD R9, R8, 0xffffffe ;  /* 0x0ffffffe08097836 */ /* 0x001fcc0000000000 */
[----:B------:R-:W0:Y:S02]  /*22750*/  F2I.FTZ.U32.TRUNC.NTZ R3, R9 ;  /* 0x0000000900037305 */ /* 0x000e24000021f000 */
[----:B0-----:R-:W-:-:S04]  /*22760*/  IMAD.MOV R7, RZ, RZ, -R3 ;  /* 0x000000ffff077224 */ /* 0x001fc800078e0a03 */
[----:B------:R-:W-:-:S04]  /*22770*/  IMAD R7, R7, R0, RZ ;  /* 0x0000000007077224 */ /* 0x000fc800078e02ff */
[----:B------:R-:W-:Y:S01]  /*22780*/  IMAD.HI.U32 R6, R3, R7, R2 ;  /* 0x0000000703067227 */ /* 0x000fe200078e0002 */
[----:B------:R-:W-:Y:S02]  /*22790*/  IADD3 R3, R4, -0x1, R5 ;  /* 0xffffffff04037810 */ /* 0x000fe40007ffe005 */
[-C--:B------:R-:W-:Y:S02]  /*227a0*/  IABS R7, R4.reuse ;  /* 0x0000000400077213 */ /* 0x080fe40000000000 */
[----:B------:R-:W-:Y:S02]  /*227b0*/  IABS R2, R3 ;  /* 0x0000000300027213 */ /* 0x000fe40000000000 */
[----:B------:R-:W-:Y:S01]  /*227c0*/  LOP3.LUT R3, R3, R4, RZ, 0x3c, !PT ;  /* 0x0000000403037212 */ /* 0x000fe200078e3cff */
[----:B------:R-:W-:Y:S02]  /*227d0*/  IMAD.MOV R7, RZ, RZ, -R7 ;  /* 0x000000ffff077224 */ /* 0x000fe400078e0a07 */
        /* <DEDUP_REMOVED lines=12> */
.L_x_6214:
[----:B------:R-:W-:Y:S05]  /*228a0*/  BSYNC B0 ;  /* 0x0000000000007941 */ /* 0x000fea0003800000 */
.L_x_6213:
[-C--:B------:R-:W-:Y:S01]  /*228b0*/  IMAD R3, R20, R0.reuse, RZ ;  /* 0x0000000014037224 */ /* 0x080fe200078e02ff */
        /* <DEDUP_REMOVED lines=13> */
[----:B------:R-:W2:Y:S01]  /*22990*/  FLO.U32 R0, UR4 ;  /* 0x0000000400007d00 */ /* 0x000ea200080e0000 */
[----:B------:R-:W-:Y:S01]  /*229a0*/  ULDC.64 UR6, c[0x0][0x208] ;  /* 0x0000820000067ab9 */ /* 0x000fe20000000a00 */
        /* <DEDUP_REMOVED lines=9> */
.L_x_6216:
        /* <DEDUP_REMOVED lines=11> */
[----:B------:R-:W-:Y:S02]  /*22af0*/  IMAD.U32 R6, RZ, RZ, UR8 ;  /* 0x00000008ff067e24 */ /* 0x000fe4000f8e00ff */
[----:B------:R-:W-:-:S02]  /*22b00*/  IMAD.U32 R7, RZ, RZ, UR9 ;  /* 0x00000009ff077e24 */ /* 0x000fc4000f8e00ff */
[----:B------:R-:W-:Y:S02]  /*22b10*/  IMAD.U32 R10, RZ, RZ, UR4 ;  /* 0x00000004ff0a7e24 */ /* 0x000fe4000f8e00ff */
[----:B------:R-:W-:Y:S02]  /*22b20*/  IMAD.U32 R11, RZ, RZ, UR5 ;  /* 0x00000005ff0b7e24 */ /* 0x000fe4000f8e00ff */
[----:B0-----:R-:W-:Y:S02]  /*22b30*/  IMAD.MOV.U32 R8, RZ, RZ, 0x70 ;  /* 0x00000070ff087424 */ /* 0x001fe400078e00ff */
[----:B-1----:R-:W-:Y:S02]  /*22b40*/  IMAD.MOV.U32 R12, RZ, RZ, 0x1 ;  /* 0x00000001ff0c7424 */ /* 0x002fe400078e00ff */
[----:B------:R-:W-:-:S07]  /*22b50*/  IMAD.MOV.U32 R13, RZ, RZ, RZ ;  /* 0x000000ffff0d7224 */ /* 0x000fce00078e00ff */
[----:B------:R-:W-:-:S07]  /*22b60*/  LEPC R20, `(.L_x_6219) ;  /* 0x000000001014794e */ /* 0x000fce0000000000 */
[----:B--2---:R-:W-:Y:S05]  /*22b70*/  CALL.ABS.NOINC R2 ;  /* 0x0000000002007343 */ /* 0x004fea0003c00000 */
.L_x_6219:
[----:B------:R-:W-:Y:S05]  /*22b80*/  BSYNC B6 ;  /* 0x0000000000067941 */ /* 0x000fea0003800000 */
.L_x_6218:
        /* <DEDUP_REMOVED lines=11> */
[----:B------:R-:W-:Y:S02]  /*22c40*/  IMAD.U32 R6, RZ, RZ, UR8 ;  /* 0x00000008ff067e24 */ /* 0x000fe4000f8e00ff */
[----:B------:R-:W-:-:S02]  /*22c50*/  IMAD.U32 R7, RZ, RZ, UR9 ;  /* 0x00000009ff077e24 */ /* 0x000fc4000f8e00ff */
[----:B------:R-:W-:Y:S02]  /*22c60*/  IMAD.U32 R10, RZ, RZ, UR4 ;  /* 0x00000004ff0a7e24 */ /* 0x000fe4000f8e00ff */
[----:B------:R-:W-:Y:S02]  /*22c70*/  IMAD.U32 R11, RZ, RZ, UR5 ;  /* 0x00000005ff0b7e24 */ /* 0x000fe4000f8e00ff */
[----:B0-----:R-:W-:Y:S02]  /*22c80*/  IMAD.MOV.U32 R8, RZ, RZ, 0x70 ;  /* 0x00000070ff087424 */ /* 0x001fe400078e00ff */
[----:B-1----:R-:W-:Y:S02]  /*22c90*/  IMAD.MOV.U32 R12, RZ, RZ, 0x1 ;  /* 0x00000001ff0c7424 */ /* 0x002fe400078e00ff */
[----:B--2---:R-:W-:-:S07]  /*22ca0*/  IMAD.MOV.U32 R13, RZ, RZ, RZ ;  /* 0x000000ffff0d7224 */ /* 0x004fce00078e00ff */
[----:B------:R-:W-:-:S07]  /*22cb0*/  LEPC R20, `(.L_x_6222) ;  /* 0x000000001014794e */ /* 0x000fce0000000000 */
[----:B---3--:R-:W-:Y:S05]  /*22cc0*/  CALL.ABS.NOINC R2 ;  /* 0x0000000002007343 */ /* 0x008fea0003c00000 */
.L_x_6222:
        /* <DEDUP_REMOVED lines=15> */
.L_x_6221:
[----:B------:R-:W-:Y:S05]  /*22dc0*/  BSYNC B6 ;  /* 0x0000000000067941 */ /* 0x000fea0003800000 */
.L_x_6220:
[----:B------:R-:W2:Y:S01]  /*22dd0*/  LDL R22, [R1+0x1c] ;  /* 0x00001c0001167983 */ /* 0x000ea20000100800 */
[----:B------:R-:W-:-:S03]  /*22de0*/  ULDC.64 UR4, c[0x0][0x9f8] ;  /* 0x00027e0000047ab9 */ /* 0x000fc60000000a00 */
[----:B------:R-:W3:Y:S01]  /*22df0*/  LDL R7, [R1+0x4] ;  /* 0x0000040001077983 */ /* 0x000ee20000100800 */
        /* <DEDUP_REMOVED lines=19> */
[----:B------:R-:W-:Y:S01]  /*22f30*/  ISETP.GE.AND P3, PT, R33, UR4, PT ;  /* 0x0000000421007c0c */ /* 0x000fe2000bf66270 */
[----:B------:R-:W-:Y:S01]  /*22f40*/  UMOV UR5, 0xffffffff ;  /* 0xffffffff00057882 */ /* 0x000fe20000000000 */
[----:B--2---:R-:W-:-:S04]  /*22f50*/  VIADD R22, R22, 0xffffffff ;  /* 0xffffffff16167836 */ /* 0x004fc80000000000 */
[----:B------:R-:W-:-:S05]  /*22f60*/  IMAD R5, R22, 0x60, R20 ;  /* 0x0000006016057824 */ /* 0x000fca00078e0214 */
[----:B---3--:R-:W-:-:S04]  /*22f70*/  ISETP.GE.AND P0, PT, R5, R7, PT ;  /* 0x000000070500720c */ /* 0x008fc80003f06270 */
        /* <DEDUP_REMOVED lines=22> */
[----:B------:R-:W-:-:S04]  /*230e0*/  @P0 LOP3.LUT R19, R19, 0x8, RZ, 0xfc, !PT ;  /* 0x0000000813130812 */ /* 0x000fc800078efcff */
[----:B------:R-:W-:-:S04]  /*230f0*/  LOP3.LUT R19, R19, 0xffffffef, RZ, 0xc0, !PT ;  /* 0xffffffef13137812 */ /* 0x000fc800078ec0ff */
[----:B------:R-:W-:Y:S01]  /*23100*/  @P2 LOP3.LUT R19, R19, 0x10, RZ, 0xfc, !PT ;  /* 0x0000001013132812 */ /* 0x000fe200078efcff */
[----:B------:R0:W-:Y:S03]  /*23110*/  STL [R1+0x10], R8 ;  /* 0x0000100801007387 */ /* 0x0001e60000100800 */
[----:B------:R-:W-:Y:S02]  /*23120*/  LOP3.LUT R19, R19, 0xfffffffb, RZ, 0xc0, !PT ;  /* 0xfffffffb13137812 */ /* 0x000fe400078ec0ff */
[----:B------:R-:W-:Y:S02]  /*23130*/  ISETP.GE.AND P1, PT, R36, UR4, PT ;  /* 0x0000000424007c0c */ /* 0x000fe4000bf26270 */
[----:B------:R-:W-:Y:S02]  /*23140*/  @P3 LOP3.LUT R19, R19, 0x4, RZ, 0xfc, !PT ;  /* 0x0000000413133812 */ /* 0x000fe400078efcff */
[----:B------:R-:W-:-:S02]  /*23150*/  ISETP.GE.AND P0, PT, R34, UR4, PT ;  /* 0x0000000422007c0c */ /* 0x000fc4000bf06270 */
[----:B------:R-:W-:-:S04]  /*23160*/  LOP3.LUT R19, R19, 0xfffffffe, RZ, 0xc0, !PT ;  /* 0xfffffffe13137812 */ /* 0x000fc800078ec0ff */
[----:B------:R-:W-:-:S04]  /*23170*/  LOP3.LUT R19, R19, 0xfffffffd, RZ, 0xc0, !PT ;  /* 0xfffffffd13137812 */ /* 0x000fc800078ec0ff */
[----:B------:R-:W-:-:S04]  /*23180*/  @P1 LOP3.LUT R19, R19, 0x2, RZ, 0xfc, !PT ;  /* 0x0000000213131812 */ /* 0x000fc800078efcff */
[----:B------:R-:W-:Y:S01]  /*23190*/  @P0 LOP3.LUT R19, R19, 0x1, RZ, 0xfc, !PT ;  /* 0x0000000113130812 */ /* 0x000fe200078efcff */
[----:B0-----:R-:W-:Y:S06]  /*231a0*/  BRA.DIV UR5, `(.L_x_6223) ;  /* 0x0000005605f47947 */ /* 0x001fec000b800000 */
.L_x_6352:
[----:B------:R-:W-:Y:S05]  /*231b0*/  @!P2 BRA `(.L_x_6224) ;  /* 0x000000000004a947 */ /* 0x000fea0003800000 */
[----:B------:R-:W-:Y:S01]  /*231c0*/  BPT.TRAP 0x1 ;  /* 0x000000040000795c */ /* 0x000fe20000300000 */
.L_x_6224:
        /* <DEDUP_REMOVED lines=23> */
.L_x_6353:
[----:B------:R-:W-:Y:S05]  /*23340*/  BSYNC B0 ;  /* 0x0000000000007941 */ /* 0x000fea0003800000 */
.L_x_6225:
[----:B------:R-:W2:Y:S01]  /*23350*/  LDL R9, [R1+0x4] ;  /* 0x0000040001097983 */ /* 0x000ea20000100800 */
        /* <DEDUP_REMOVED lines=29> */
[----:B------:R-:W-:Y:S01]  /*23530*/  @P0 IMAD R8, R5, 0x2, R16 ;  /* 0x0000000205080824 */ /* 0x000fe200078e0210 */
[----:B------:R-:W-:Y:S02]  /*23540*/  ULDC.64 UR4, c[0x0][0x208] ;  /* 0x0000820000047ab9 */ /* 0x000fe40000000a00 */
        /* <DEDUP_REMOVED lines=60> */
.L_x_6367:
[----:B------:R-:W-:Y:S01]  /*23910*/  ISETP.GE.AND P0, PT, R6, 0x51, PT ;  /* 0x000000510600780c */ /* 0x000fe20003f06270 */
[----:B------:R-:W-:-:S12]  /*23920*/  ULDC.64 UR4, c[0x0][0x208] ;  /* 0x0000820000047ab9 */ /* 0x000fd80000000a00 */
        /* <DEDUP_REMOVED lines=11> */
.L_x_6228:
        /* <DEDUP_REMOVED lines=11> */
.L_x_6229:
        /* <DEDUP_REMOVED lines=37> */
.L_x_6231:
[----:B------:R-:W-:Y:S05]  /*23ce0*/  BSYNC B6 ;  /* 0x0000000000067941 */ /* 0x000fea0003800000 */
.L_x_6230:
[----:B------:R-:W2:Y:S01]  /*23cf0*/  LDL.LU R20, [R1+0x2c] ;  /* 0x00002c0001147983 */ /* 0x000ea20000300800 */
[----:B------:R-:W-:Y:S01]  /*23d00*/  ULDC.64 UR4, c[0x0][0x2d8] ;  /* 0x0000b60000047ab9 */ /* 0x000fe20000000a00 */
[----:B-1----:R-:W1:Y:S02]  /*23d10*/  LDC R7, c[0x0][0x448] ;  /* 0x00011200ff077b82 */ /* 0x002e640000000800 */
[----:B0-----:R-:W3:Y:S04]  /*23d20*/  LDL.LU.64 R2, [R1+0x20] ;  /* 0x0000200001027983 */ /* 0x001ee80000300a00 */
[----:B------:R0:W5:Y:S04]  /*23d30*/  LDL R10, [R1+0x18] ;  /* 0x00001800010a7983 */ /* 0x0001680000100800 */
[----:B------:R0:W5:Y:S01]  /*23d40*/  LDL R8, [R1] ;  /* 0x0000000001087983 */ /* 0x0001620000100800 */
[----:B-1----:R-:W-:-:S13]  /*23d50*/  ISETP.NE.AND P0, PT, R7, 0x1, PT ;  /* 0x000000010700780c */ /* 0x002fda0003f05270 */
[----:B------:R-:W1:Y:S01]  /*23d60*/  @P0 LDC R6, c[0x0][0x44c] ;  /* 0x00011300ff060b82 */ /* 0x000e620000000800 */
[----:B---3--:R-:W-:Y:S02]  /*23d70*/  IMAD.MOV.U32 R3, RZ, RZ, R35 ;  /* 0x000000ffff037224 */ /* 0x008fe400078e0023 */
[----:B------:R-:W-:-:S04]  /*23d80*/  IMAD.WIDE.U32 R2, R26, UR4, R2 ;  /* 0x000000041a027c25 */ /* 0x000fc8000f8e0002 */
[----:B------:R-:W-:Y:S01]  /*23d90*/  IMAD R3, R26, UR5, R3 ;  /* 0x000000051a037c24 */ /* 0x000fe2000f8e0203 */
[----:B------:R-:W-:Y:S02]  /*23da0*/  ULDC.64 UR4, c[0x0][0x2e0] ;  /* 0x0000b80000047ab9 */ /* 0x000fe40000000a00 */
[----:B--2---:R-:W-:Y:S02]  /*23db0*/  IMAD R0, R20, UR4, RZ ;  /* 0x0000000414007c24 */ /* 0x004fe4000f8e02ff */
        /* <DEDUP_REMOVED lines=41> */
[----:B-----5:R-:W-:Y:S01]  /*24050*/  IMAD R5, R10, R7, RZ ;  /* 0x000000070a057224 */ /* 0x020fe200078e02ff */
[----:B------:R-:W-:Y:S01]  /*24060*/  ULDC.64 UR4, c[0x0][0x208] ;  /* 0x0000820000047ab9 */ /* 0x000fe20000000a00 */
        /* <DEDUP_REMOVED lines=77> */
.L_x_6384:
[----:B-1----:R-:W-:Y:S01]  /*24540*/  VIADD R0, R25, 0x70 ;  /* 0x0000007019007836 */ /* 0x002fe20000000000 */
[----:B------:R-:W-:Y:S04]  /*24550*/  BSSY B0, `(.L_x_6233) ;  /* 0x000000c000007945 */ /* 0x000fe80003800000 */
[----:B------:R-:W-:-:S13]  /*24560*/  ISETP.GE.AND P2, PT, R0, R5, PT ;  /* 0x000000050000720c */ /* 0x000fda0003f46270 */
[----:B------:R-:W-:Y:S05]  /*24570*/  @P2 BRA `(.L_x_6234) ;  /* 0x0000000000242947 */ /* 0x000fea0003800000 */
[----:B--2---:R-:W-:Y:S01]  /*24580*/  LEA R2, P2, R33, R14, 0x1 ;  /* 0x0000000e21027211 */ /* 0x004fe200078408ff */
[----:B------:R-:W-:-:S04]  /*24590*/  ULDC.64 UR4, c[0x0][0x208] ;  /* 0x0000820000047ab9 */ /* 0x000fc80000000a00 */
[----:B------:R-:W-:-:S05]  /*245a0*/  IMAD.X R3, RZ, RZ, R4, P2 ;  /* 0x000000ffff037224 */ /* 0x000fca00010e0604 */
[----:B------:R-:W-:Y:S01]  /*245b0*/  @!PT LDS RZ, [RZ] ;  /* 0x00000000fffff984 */ /* 0x000fe20000000800 */
[----:B------:R-:W-:Y:S01]  /*245c0*/  @!PT LDS RZ, [RZ] ;  /* 0x00000000fffff984 */ /* 0x000fe20000000800 */
[----:B------:R-:W-:Y:S01]  /*245d0*/  @!PT LDS RZ, [RZ] ;  /* 0x00000000fffff984 */ /* 0x000fe20000000800 */
[----:B------:R0:W-:Y:S04]  /*245e0*/  LDGSTS.E.BYPASS.LTC128B.128 [R8+0x15c00], desc[UR4][R2.64], !P3 ;  /* 0x15c0000002087fae */ /* 0x0001e8000d901d44 */
[----:B------:R0:W-:Y:S04]  /*245f0*/  LDGSTS.E.BYPASS.LTC128B.128 [R8+0x19c00], desc[UR4][R2.64+0x80], !P0 ;  /* 0x19c0008002087fae */ /* 0x0001e8000c101d44 */
[----:B------:R0:W-:Y:S02]  /*24600*/  LDGSTS.E.BYPASS.LTC128B.128 [R8+0x1dc00], desc[UR4][R2.64+0x100], !P1 ;  /* 0x1dc0010002087fae */ /* 0x0001e4000c901d44 */
.L_x_6234:
[----:B------:R-:W-:Y:S05]  /*24610*/  BSYNC B0 ;  /* 0x0000000000007941 */ /* 0x000fea0003800000 */
.L_x_6233:
[----:B------:R-:W-:Y:S01]  /*24620*/  NOP ;  /* 0x0000000000007918 */ /* 0x000fe20000000000 */
[----:B------:R-:W-:-:S13]  /*24630*/  PLOP3.LUT P0, PT, PT, PT, PT, 0x80, 0x0 ;  /* 0x000000000000781c */ /* 0x000fda0003f0f070 */
.L_x_6235:
        /* <DEDUP_REMOVED lines=20> */
.L_x_6385:
[----:B------:R-:W-:Y:S05]  /*24780*/  BSYNC B0 ;  /* 0x0000000000007941 */ /* 0x000fea0003800000 */
.L_x_6236:
        /* <DEDUP_REMOVED lines=11> */
.L_x_6252:
[----:B------:R-:W3:Y:S01]  /*24840*/  LDL R4, [R1+0xc] ;  /* 0x00000c0001047983 */ /* 0x000ee20000100800 */
[----:B------:R-:W1:Y:S03]  /*24850*/  LDC R7, c[0x0][0x430] ;  /* 0x00010c00ff077b82 */ /* 0x000e660000000800 */
[----:B------:R-:W4:Y:S01]  /*24860*/  LDL R8, [R1+0x10] ;  /* 0x0000100001087983 */ /* 0x000f220000100800 */
[----:B------:R-:W0:Y:S02]  /*24870*/  S2R R0, SR_TID.X ;  /* 0x0000000000007919 */ /* 0x000e240000002100 */
[----:B0-----:R-:W-:-:S04]  /*24880*/  LOP3.LUT R0, R0, 0x7f, RZ, 0xc0, !PT ;  /* 0x0000007f00007812 */ /* 0x001fc800078ec0ff */
[----:B------:R-:W-:Y:S02]  /*24890*/  SHF.R.U32.HI R2, RZ, 0x3, R0 ;  /* 0x00000003ff027819 */ /* 0x000fe40000011600 */
[----:B------:R-:W0:Y:S01]  /*248a0*/  S2R R0, SR_TID.X ;  /* 0x0000000000007919 */ /* 0x000e220000002100 */
[----:B-1----:R-:W-:-:S13]  /*248b0*/  ISETP.NE.AND P0, PT, R7, 0x1, PT ;  /* 0x000000010700780c */ /* 0x002fda0003f05270 */
[----:B------:R-:W1:Y:S01]  /*248c0*/  @P0 LDC R3, c[0x0][0x438] ;  /* 0x00010e00ff030b82 */ /* 0x000e620000000800 */
[----:B0-----:R-:W-:-:S05]  /*248d0*/  IMAD.SHL.U32 R0, R0, 0x10, RZ ;  /* 0x0000001000007824 */ /* 0x001fca00078e00ff */
[----:B------:R-:W-:Y:S02]  /*248e0*/  LOP3.LUT R0, R2, 0x70, R0, 0xf8, !PT ;  /* 0x0000007002007812 */ /* 0x000fe400078ef800 */
[----:B------:R-:W0:Y:S02]  /*248f0*/  @P0 LDC R2, c[0x0][0x434] ;  /* 0x00010d00ff020b82 */ /* 0x000e240000000800 */
[----:B------:R-:W-:Y:S01]  /*24900*/  ISETP.GT.U32.AND P4, PT, R0, 0x5f, PT ;  /* 0x0000005f0000780c */ /* 0x000fe20003f84070 */
[----:B------:R-:W-:Y:S01]  /*24910*/  IMAD.U32 R11, RZ, RZ, UR37 ;  /* 0x00000025ff0b7e24 */ /* 0x000fe2000f8e00ff */
[----:B------:R-:W-:Y:S01]  /*24920*/  ULDC.64 UR4, c[0x0][0x208] ;  /* 0x0000820000047ab9 */ /* 0x000fe20000000a00 */
[----:B------:R-:W-:Y:S02]  /*24930*/  VIADD R23, R10, 0x1 ;  /* 0x000000010a177836 */ /* 0x000fe40000000000 */
[----:B------:R-:W-:Y:S02]  /*24940*/  IMAD.MOV.U32 R22, RZ, RZ, R6 ;  /* 0x000000ffff167224 */ /* 0x000fe400078e0006 */
[----:B---3--:R-:W-:-:S06]  /*24950*/  IMAD R9, R6, 0x60, R4 ;  /* 0x0000006006097824 */ /* 0x008fcc00078e0204 */
        /* <DEDUP_REMOVED lines=18> */
[----:B------:R-:W-:Y:S02]  /*24a80*/  ISETP.NE.AND P4, PT, R11, 0x3, PT ;  /* 0x000000030b00780c */ /* 0x000fe40003f85270 */
[C---:B------:R-:W-:Y:S01]  /*24a90*/  ISETP.NE.AND P0, PT, R23.reuse, 0x2, PT ;  /* 0x000000021700780c */ /* 0x040fe20003f05270 */
[----:B------:R-:W-:Y:S05]  /*24aa0*/  YIELD ;  /* 0x0000000000007946 */ /* 0x000fea0003800000 */
[----:B------:R-:W-:Y:S02]  /*24ab0*/  SEL R29, RZ, 0x1, P0 ;  /* 0x00000001ff1d7807 */ /* 0x000fe40000000000 */
[----:B------:R-:W-:-:S02]  /*24ac0*/  SEL R23, R23, RZ, P0 ;  /* 0x000000ff17177207 */ /* 0x000fc40000000000 */
[----:B------:R-:W-:Y:S01]  /*24ad0*/  LOP3.LUT R29, R20, R29, RZ, 0x3c, !PT ;  /* 0x0000001d141d7212 */ /* 0x000fe200078e3cff */
[----:B0-----:R-:W-:Y:S06]  /*24ae0*/  @!P4 BRA `(.L_x_6240) ;  /* 0x000000000004c947 */ /* 0x001fec0003800000 */
[----:B------:R-:W-:Y:S01]  /*24af0*/  BPT.TRAP 0x1 ;  /* 0x000000040000795c */ /* 0x000fe20000300000 */
.L_x_6240:
[----:B------:R-:W-:Y:S01]  /*24b00*/  IMAD R7, R23, 0x8, R16 ;  /* 0x0000000817077824 */ /* 0x000fe200078e0210 */
[----:B------:R-:W-:Y:S01]  /*24b10*/  SHF.L.U32 R2, R29, 0x1f, RZ ;  /* 0x0000001f1d027819 */ /* 0x000fe200000006ff */
[----:B------:R-:W-:Y:S03]  /*24b20*/  BSSY B1, `(.L_x_6241) ;  /* 0x0000003000017945 */ /* 0x000fe60003800000 */
[----:B------:R-:W0:Y:S02]  /*24b30*/  SYNCS.PHASECHK.TRANS64.TRYWAIT P0, [R7+URZ+0x30840], R2 ;  /* 0x03084002070075a7 */ /* 0x000e24000800017f */
[----:B0-----:R-:W-:Y:S05]  /*24b40*/  @!P0 BRA `(.L_x_6242) ;  /* 0x0000005000dc8947 */ /* 0x001fea0003800000 */
.L_x_6386:
[----:B------:R-:W-:Y:S05]  /*24b50*/  BSYNC B1 ;  /* 0x0000000000017941 */ /* 0x000fea0003800000 */
.L_x_6241:
[----:B------:R-:W-:Y:S01]  /*24b60*/  SHF.R.S32.HI R21, RZ, 0x1f, R9 ;  /* 0x0000001fff157819 */ /* 0x000fe20000011409 */
[----:B------:R-:W-:Y:S01]  /*24b70*/  ULDC.64 UR4, c[0x0][0x300] ;  /* 0x0000c00000047ab9 */ /* 0x000fe20000000a00 */
[----:B-----5:R-:W-:Y:S01]  /*24b80*/  SHF.R.S32.HI R25, RZ, 0x1f, R0 ;  /* 0x0000001fff197819 */ /* 0x020fe20000011400 */
[----:B0-----:R-:W-:Y:S01]  /*24b90*/  IMAD.WIDE.U32 R2, R9, UR4, RZ ;  /* 0x0000000409027c25 */ /* 0x001fe2000f8e00ff */
[----:B------:R-:W-:Y:S01]  /*24ba0*/  ULDC.64 UR6, c[0x0][0x2e8] ;  /* 0x0000ba0000067ab9 */ /* 0x000fe20000000a00 */
[----:B------:R-:W-:Y:S02]  /*24bb0*/  LOP3.LUT P5, RZ, R19, 0x2, RZ, 0xc0, !PT ;  /* 0x0000000213ff7812 */ /* 0x000fe400078ac0ff */
        /* <DEDUP_REMOVED lines=21> */
[----:B------:R-:W1:Y:S01]  /*24d10*/  SHFL.IDX PT, R3, R6, RZ, 0x181f ;  /* 0x00181fff06037589 */ /* 0x000e6200000e0000 */
[----:B------:R-:W-:-:S03]  /*24d20*/  ULDC.64 UR4, c[0x0][0x208] ;  /* 0x0000820000047ab9 */ /* 0x000fc60000000a00 */
        /* <DEDUP_REMOVED lines=35> */
.L_x_6400:
[----:B------:R-:W-:Y:S01]  /*24f60*/  LOP3.LUT P6, RZ, R19, 0x4, RZ, 0xc0, !PT ;  /* 0x0000000413ff7812 */ /* 0x000fe200078cc0ff */
[----:B------:R-:W-:Y:S01]  /*24f70*/  ULDC.64 UR4, c[0x0][0x208] ;  /* 0x0000820000047ab9 */ /* 0x000fe20000000a00 */
        /* <DEDUP_REMOVED lines=10> */
.L_x_6244:
        /* <DEDUP_REMOVED lines=11> */
.L_x_6245:
[----:B------:R1:W-:Y:S01]  /*250d0*/  SYNCS.ARRIVE.TRANS64.A1T0 RZ, [R7+URZ+0x30830], RZ ;  /* 0x030830ff07ff79a7 */ /* 0x0003e2000810003f */
[----:B------:R-:W-:Y:S05]  /*250e0*/  @!P5 BRA `(.L_x_6246) ;  /* 0x000000000004d947 */ /* 0x000fea0003800000 */
[----:B------:R-:W-:Y:S01]  /*250f0*/  BPT.TRAP 0x1 ;  /* 0x000000040000795c */ /* 0x000fe20000300000 */
.L_x_6246:
[----:B------:R-:W-:Y:S01]  /*25100*/  SHF.L.U32 R2, R20, 0x1f, RZ ;  /* 0x0000001f14027819 */ /* 0x000fe200000006ff */
[----:B0-----:R-:W-:Y:S01]  /*25110*/  IMAD R6, R10, 0x8, R16 ;  /* 0x000000080a067824 */ /* 0x001fe200078e0210 */
[----:B------:R-:W-:Y:S03]  /*25120*/  BSSY B1, `(.L_x_6247) ;  /* 0x0000003000017945 */ /* 0x000fe60003800000 */
[----:B------:R-:W0:Y:S02]  /*25130*/  SYNCS.PHASECHK.TRANS64.TRYWAIT P0, [R6+URZ+0x30860], R2 ;  /* 0x03086002060075a7 */ /* 0x000e24000800017f */
[----:B0-----:R-:W-:Y:S05]  /*25140*/  @!P0 BRA `(.L_x_6248) ;  /* 0x0000005400648947 */ /* 0x001fea0003800000 */
.L_x_6401:
[----:B------:R-:W-:Y:S05]  /*25150*/  BSYNC B1 ;  /* 0x0000000000017941 */ /* 0x000fea0003800000 */
.L_x_6247:
[----:B------:R-:W1:Y:S01]  /*25160*/  LDL R5, [R1+0x4] ;  /* 0x0000040001057983 */ /* 0x000e620000100800 */
[----:B------:R-:W3:Y:S01]  /*25170*/  S2R R3, SR_TID.X ;  /* 0x0000000000037919 */ /* 0x000ee20000002100 */
[----:B------:R-:W-:Y:S01]  /*25180*/  UMOV UR4, 0xffffffff ;  /* 0xffffffff00047882 */ /* 0x000fe20000000000 */
[----:B---3--:R-:W-:-:S04]  /*25190*/  LOP3.LUT R3, R3, 0x7f, RZ, 0xc0, !PT ;  /* 0x0000007f03037812 */ /* 0x008fc800078ec0ff */
[----:B------:R-:W-:Y:S01]  /*251a0*/  SHF.R.U32.HI R3, RZ, 0x3, R3 ;  /* 0x00000003ff037819 */ /* 0x000fe20000011603 */
[----:B-1----:R-:W-:Y:S02]  /*251b0*/  IMAD R7, R31, -0x60, R5 ;  /* 0xffffffa01f077824 */ /* 0x002fe400078e0205 */
[----:B------:R-:W-:Y:S02]  /*251c0*/  IMAD R5, R10, 0x4800, R37 ;  /* 0x000048000a057824 */ /* 0x000fe400078e0225 */
[----:B------:R-:W-:Y:S01]  /*251d0*/  IMAD.IADD R7, R7, 0x1, -R3 ;  /* 0x0000000107077824 */ /* 0x000fe200078e0a03 */
[----:B------:R-:W-:Y:S06]  /*251e0*/  BRA.DIV UR4, `(.L_x_6249) ;  /* 0x0000005604507947 */ /* 0x000fec000b800000 */
[----:B0-----:R-:W0:Y:S01]  /*251f0*/  SHFL.IDX PT, R2, R17, RZ, 0x181f ;  /* 0x00181fff11027589 */ /* 0x001e2200000e0000 */
[----:B------:R-:W-:Y:S01]  /*25200*/  IMAD R5, R5, 0x2, R16 ;  /* 0x0000000205057824 */ /* 0x000fe200078e0210 */
[----:B------:R-:W-:Y:S02]  /*25210*/  ULDC.64 UR4, c[0x0][0x208] ;  /* 0x0000820000047ab9 */ /* 0x000fe40000000a00 */
        /* <DEDUP_REMOVED lines=51> */
.L_x_6415:
[----:B0-----:R-:W-:Y:S01]  /*25550*/  IADD3 R2, P0, R14, R4, RZ ;  /* 0x000000040e027210 */ /* 0x001fe20007f1e0ff */
        /* <DEDUP_REMOVED lines=12> */
[----:B------:R-:W-:Y:S02]  /*25620*/  ULDC.64 UR4, c[0x0][0x328] ;  /* 0x0000ca0000047ab9 */ /* 0x000fe40000000a00 */
[----:B------:R-:W-:-:S04]  /*25630*/  IMAD R4, R21, UR4, RZ ;  /* 0x0000000415047c24 */ /* 0x000fc8000f8e02ff */
[C---:B------:R-:W-:Y:S02]  /*25640*/  IMAD R7, R9.reuse, UR5, R4 ;  /* 0x0000000509077c24 */ /* 0x040fe4000f8e0204 */
        /* <DEDUP_REMOVED lines=14> */
.L_x_6250:
        /* <DEDUP_REMOVED lines=11> */
.L_x_6251:
        /* <DEDUP_REMOVED lines=8> */
.L_x_6239:
[----:B------:R-:W-:Y:S05]  /*25860*/  BSYNC B0 ;  /* 0x0000000000007941 */ /* 0x000fea0003800000 */
.L_x_6238:
        /* <DEDUP_REMOVED lines=8> */
[----:B------:R-:W1:Y:S01]  /*258f0*/  FLO.U32 R0, UR4 ;  /* 0x0000000400007d00 */ /* 0x000e6200080e0000 */
[----:B------:R-:W-:Y:S01]  /*25900*/  ULDC.64 UR6, c[0x0][0x208] ;  /* 0x0000820000067ab9 */ /* 0x000fe20000000a00 */
        /* <DEDUP_REMOVED lines=8> */
.L_x_6254:
[----:B------:R-:W-:Y:S05]  /*25990*/  BSYNC B0 ;  /* 0x0000000000007941 */ /* 0x000fea0003800000 */
.L_x_6253:
[----:B------:R-:W-:-:S05]  /*259a0*/  IMAD.U32 R0, RZ, RZ, UR37 ;  /* 0x00000025ff007e24 */ /* 0x000fca000f8e00ff */
[----:B------:R-:W-:-:S13]  /*259b0*/  ISETP.NE.AND P0, PT, R0, 0x3, PT ;  /* 0x000000030000780c */ /* 0x000fda0003f05270 */
[----:B------:R-:W-:Y:S05]  /*259c0*/  @!P0 BRA `(.L_x_6255) ;  /* 0x0000000000048947 */ /* 0x000fea0003800000 */
[----:B------:R-:W-:Y:S01]  /*259d0*/  BPT.TRAP 0x1 ;  /* 0x000000040000795c */ /* 0x000fe20000300000 */
.L_x_6255:
[----:B------:R-:W3:Y:S01]  /*259e0*/  LDL.LU R2, [R1+0x4] ;  /* 0x0000040001027983 */ /* 0x000ee20000300800 */
[----:B------:R-:W-:Y:S01]  /*259f0*/  IMAD R0, R23, 0x8, R16 ;  /* 0x0000000817007824 */ /* 0x000fe200078e0210 */
[----:B0-----:R-:W-:Y:S01]  /*25a00*/  SHF.L.U32 R3, R29, 0x1f, RZ ;  /* 0x0000001f1d037819 */ /* 0x001fe200000006ff */
[----:B------:R-:W-:Y:S03]  /*25a10*/  BSSY B0, `(.L_x_6256) ;  /* 0x0000004000007945 */ /* 0x000fe60003800000 */
[----:B------:R-:W0:Y:S01]  /*25a20*/  SYNCS.PHASECHK.TRANS64.TRYWAIT P0, [R0+URZ+0x30860], R3 ;  /* 0x03086003000075a7 */ /* 0x000e22000800017f */
[----:B---3--:R-:W-:Y:S01]  /*25a30*/  IMAD R6, R22, -0x60, R2 ;  /* 0xffffffa016067824 */ /* 0x008fe200078e0202 */
[----:B0-----:R-:W-:Y:S06]  /*25a40*/  @!P0 BRA `(.L_x_6257) ;  /* 0x0000005400508947 */ /* 0x001fec0003800000 */
.L_x_6416:
[----:B------:R-:W-:Y:S05]  /*25a50*/  BSYNC B0 ;  /* 0x0000000000007941 */ /* 0x000fea0003800000 */
.L_x_6256:
        /* <DEDUP_REMOVED lines=13> */
[----:B------:R-:W-:Y:S01]  /*25b30*/  ISETP.GE.AND P1, PT, R36, UR4, PT ;  /* 0x0000000424007c0c */ /* 0x000fe2000bf26270 */
[----:B------:R-:W-:Y:S01]  /*25b40*/  ULDC.64 UR6, c[0x0][0x208] ;  /* 0x0000820000067ab9 */ /* 0x000fe20000000a00 */
        /* <DEDUP_REMOVED lines=51> */
.L_x_6430:
[C---:B------:R-:W-:Y:S01]  /*25e80*/  ISETP.LT.OR P2, PT, R6.reuse, 0x51, P2 ;  /* 0x000000510600780c */ /* 0x040fe20001741670 */
[----:B------:R-:W-:Y:S01]  /*25e90*/  ULDC.64 UR4, c[0x0][0x208] ;  /* 0x0000820000047ab9 */ /* 0x000fe20000000a00 */
        /* <DEDUP_REMOVED lines=12> */
.L_x_6259:
        /* <DEDUP_REMOVED lines=11> */
.L_x_6260:
[----:B------:R-:W-:Y:S01]  /*26010*/  VIADD R23, R23, 0x1 ;  /* 0x0000000117177836 */ /* 0x000fe20000000000 */
[----:B------:R0:W-:Y:S04]  /*26020*/  SYNCS.ARRIVE.TRANS64.A1T0 RZ, [R0+URZ+0x30850], RZ ;  /* 0x030850ff00ff79a7 */ /* 0x0001e8000810003f */
[----:B------:R-:W-:-:S04]  /*26030*/  ISETP.NE.AND P0, PT, R23, 0x2, PT ;  /* 0x000000021700780c */ /* 0x000fc80003f05270 */
[----:B0-----:R-:W-:Y:S02]  /*26040*/  SEL R0, RZ, 0x1, P0 ;  /* 0x00000001ff007807 */ /* 0x001fe40000000000 */
[----:B------:R-:W-:Y:S02]  /*26050*/  SEL R23, R23, RZ, P0 ;  /* 0x000000ff17177207 */ /* 0x000fe40000000000 */
[----:B------:R-:W-:-:S07]  /*26060*/  LOP3.LUT R29, R29, R0, RZ, 0x3c, !PT ;  /* 0x000000001d1d7212 */ /* 0x000fce00078e3cff */
.L_x_6217:
[----:B------:R-:W-:Y:S05]  /*26070*/  BSYNC B7 ;  /* 0x0000000000077941 */ /* 0x000fea0003800000 */
.L_x_6215:
[----:B------:R-:W-:-:S13]  /*26080*/  LOP3.LUT P0, RZ, R19, 0x20, RZ, 0xc0, !PT ;  /* 0x0000002013ff7812 */ /* 0x000fda000780c0ff */
[----:B------:R-:W-:Y:S05]  /*26090*/  @!P0 BRA `(.L_x_6261) ;  /* 0x0000000000248947 */ /* 0x000fea0003800000 */
[----:B------:R-:W-:Y:S05]  /*260a0*/  WARPSYNC.ALL ;  /* 0x0000000000007948 */ /* 0x000fea0003800000 */
[----:B------:R-:W2:Y:S08]  /*260b0*/  S2UR UR5, SR_CgaCtaId ;  /* 0x00000000000579c3 */ /* 0x000eb00000008800 */
[----:B------:R-:W-:Y:S06]  /*260c0*/  BAR.SYNC.DEFER_BLOCKING 0x5, 0x180 ;  /* 0x0146000000007b1d */ /* 0x000fec0000010000 */
[----:B------:R-:W-:-:S02]  /*260d0*/  UMOV UR4, 0x400 ;  /* 0x0000040000047882 */ /* 0x000fc40000000000 */
[----:B--2---:R-:W-:-:S06]  /*260e0*/  ULEA UR4, UR5, UR4, 0x18 ;  /* 0x0000000405047291 */ /* 0x004fcc000f8ec03f */
[----:B0-----:R-:W-:-:S05]  /*260f0*/  IMAD.U32 R16, RZ, RZ, UR4 ;  /* 0x00000004ff107e24 */ /* 0x001fca000f8e00ff */
[----:B------:R2:W3:Y:S01]  /*26100*/  LDS.128 R24, [R16+0x308d0] ;  /* 0x0308d00010187984 */ /* 0x0004e20000000c00 */
[----:B------:R-:W-:Y:S06]  /*26110*/  BAR.ARV 0x4, 0x180 ;  /* 0x0106000000007b1d */ /* 0x000fec0000002000 */
[----:B------:R-:W-:Y:S05]  /*26120*/  BRA `(.L_x_6262) ;  /* 0x0000000c00e07947 */ /* 0x000fea0003800000 */
.L_x_6261:
[----:B0-----:R-:W0:Y:S01]  /*26130*/  S2R R8, SR_TID.X ;  /* 0x0000000000087919 */ /* 0x001e220000002100 */
[----:B------:R-:W-:Y:S01]  /*26140*/  UMOV UR4, 0xffffffff ;  /* 0xffffffff00047882 */ /* 0x000fe20000000000 */
[----:B0-----:R-:W-:-:S04]  /*26150*/  LOP3.LUT R8, R8, 0x1f, RZ, 0xc0, !PT ;  /* 0x0000001f08087812 */ /* 0x001fc800078ec0ff */
[----:B------:R-:W-:Y:S01]  /*26160*/  ISETP.NE.AND P0, PT, R8, 0x1f, PT ;  /* 0x0000001f0800780c */ /* 0x000fe20003f05270 */
[----:B------:R-:W-:-:S12]  /*26170*/  BRA.DIV UR4, `(.L_x_6263) ;  /* 0x0000005604b07947 */ /* 0x000fd8000b800000 */
[----:B------:R-:W-:Y:S01]  /*26180*/  IMAD.IADD R7, R27, 0x1, R8 ;  /* 0x000000011b077824 */ /* 0x000fe200078e0208 */
[----:B------:R-:W-:Y:S01]  /*26190*/  ULDC UR4, c[0x0][0xc3c] ;  /* 0x00030f0000047ab9 */ /* 0x000fe20000000800 */
[----:B------:R-:W-:-:S03]  /*261a0*/  ULDC.64 UR6, c[0x0][0x208] ;  /* 0x0000820000067ab9 */ /* 0x000fc60000000a00 */
[----:B------:R-:W-:-:S13]  /*261b0*/  ISETP.GE.OR P1, PT, R7, UR4, !P0 ;  /* 0x0000000407007c0c */ /* 0x000fda000c726670 */
[----:B------:R-:W0:Y:S08]  /*261c0*/  @!P1 LDC.64 R2, c[0x0][0xc80] ;  /* 0x00032000ff029b82 */ /* 0x000e300000000a00 */
[----:B------:R-:W2:Y:S01]  /*261d0*/  @!P1 LDC.64 R4, c[0x0][0xc78] ;  /* 0x00031e00ff049b82 */ /* 0x000ea20000000a00 */
[----:B0-----:R-:W-:-:S05]  /*261e0*/  @!P1 IMAD.WIDE R2, R7, 0x4, R2 ;  /* 0x0000000407029825 */ /* 0x001fca00078e0202 */
        /* <DEDUP_REMOVED lines=31> */
[----:B------:R0:W2:Y:S02]  /*263e0*/  SHFL.IDX PT, R14, R2, 0x1f, 0x1f ;  /* 0x03e01f00020e7f89 */ /* 0x0000a400000e0000 */
.L_x_6440:
[----:B------:R-:W-:Y:S02]  /*263f0*/  ULDC UR4, c[0x0][0xc38] ;  /* 0x00030e0000047ab9 */ /* 0x000fe40000000800 */
[----:B------:R-:W-:-:S04]  /*26400*/  IMAD.U32 R5, RZ, RZ, UR4 ;  /* 0x00000004ff057e24 */ /* 0x000fc8000f8e00ff */
[----:B--2---:R-:W-:-:S04]  /*26410*/  IMAD R14, R14, R5, RZ ;  /* 0x000000050e0e7224 */ /* 0x004fc800078e02ff */
[----:B------:R-:W-:-:S05]  /*26420*/  IMAD.IADD R7, R7, 0x1, R14 ;  /* 0x0000000107077824 */ /* 0x000fca00078e020e */
[----:B------:R-:W-:-:S13]  /*26430*/  ISETP.GT.AND P6, PT, R7, R0, PT ;  /* 0x000000000700720c */ /* 0x000fda0003fc4270 */
[----:B------:R-:W-:Y:S05]  /*26440*/  @P6 BRA `(.L_x_6264) ;  /* 0x0000000000a86947 */ /* 0x000fea0003800000 */
.L_x_6267:
        /* <DEDUP_REMOVED lines=11> */
[----:B------:R-:W2:Y:S01]  /*26500*/  @!P6 LDC.64 R4, c[0x0][0xc78] ;  /* 0x00031e00ff04eb82 */ /* 0x000ea20000000a00 */
[----:B0-----:R-:W-:-:S05]  /*26510*/  @!P6 IMAD.WIDE R2, R9, 0x4, R2 ;  /* 0x000000040902e825 */ /* 0x001fca00078e0202 */
[----:B------:R2:W3:Y:S02]  /*26520*/  @!P6 LDG.E R25, desc[UR4][R2.64] ;  /* 0x000000040219e981 */ /* 0x0004e4000c1e1900 */
[----:B--2---:R-:W-:-:S04]  /*26530*/  @!P6 IMAD.WIDE R2, R9, 0x4, R4 ;  /* 0x000000040902e825 */ /* 0x004fc800078e0204 */
[----:B------:R-:W-:-:S06]  /*26540*/  IMAD.MOV.U32 R4, RZ, RZ, RZ ;  /* 0x000000ffff047224 */ /* 0x000fcc00078e00ff */
[----:B------:R-:W3:Y:S01]  /*26550*/  @!P6 LDG.E R4, desc[UR4][R2.64] ;  /* 0x000000040204e981 */ /* 0x000ee2000c1e1900 */
[----:B------:R-:W-:Y:S01]  /*26560*/  UMOV UR4, 0xffffffff ;  /* 0xffffffff00047882 */ /* 0x000fe20000000000 */
[----:B---3--:R-:W-:Y:S02]  /*26570*/  IMAD R13, R4, R25, RZ ;  /* 0x00000019040d7224 */ /* 0x008fe400078e02ff */
        /* <DEDUP_REMOVED lines=17> */
.L_x_6448:
[----:B------:R-:W-:Y:S02]  /*26690*/  ULDC UR4, c[0x0][0xc38] ;  /* 0x00030e0000047ab9 */ /* 0x000fe40000000800 */
[----:B------:R-:W-:-:S04]  /*266a0*/  IMAD.U32 R5, RZ, RZ, UR4 ;  /* 0x00000004ff057e24 */ /* 0x000fc8000f8e00ff */
[----:B--2---:R-:W-:-:S04]  /*266b0*/  IMAD R14, R14, R5, RZ ;  /* 0x000000050e0e7224 */ /* 0x004fc800078e02ff */
[----:B------:R-:W-:-:S05]  /*266c0*/  IMAD.IADD R7, R14, 0x1, R7 ;  /* 0x000000010e077824 */ /* 0x000fca00078e0207 */
[----:B------:R-:W-:-:S13]  /*266d0*/  ISETP.GT.AND P6, PT, R7, R0, PT ;  /* 0x000000000700720c */ /* 0x000fda0003fc4270 */
[----:B------:R-:W-:Y:S05]  /*266e0*/  @!P6 BRA `(.L_x_6267) ;  /* 0xfffffffc0058e947 */ /* 0x000fea000383ffff */
.L_x_6264:
[----:B------:R-:W-:Y:S01]  /*266f0*/  IMAD.IADD R7, R7, 0x1, -R14 ;  /* 0x0000000107077824 */ /* 0x000fe200078e0a0e */
[----:B------:R-:W-:-:S03]  /*26700*/  UMOV UR4, 0xffffffff ;  /* 0xffffffff00047882 */ /* 0x000fc60000000000 */
[----:B------:R-:W-:-:S05]  /*26710*/  IMAD R3, R2, R5, R7 ;  /* 0x0000000502037224 */ /* 0x000fca00078e0207 */
[----:B------:R-:W-:Y:S01]  /*26720*/  ISETP.GT.AND P6, PT, R3, R0, PT ;  /* 0x000000000300720c */ /* 0x000fe20003fc4270 */
[----:B------:R-:W-:-:S12]  /*26730*/  BRA.DIV UR4, `(.L_x_6268) ;  /* 0x0000005a04387947 */ /* 0x000fd8000b800000 */
[----:B------:R-:W-:-:S04]  /*26740*/  VOTE.ANY R3, PT, !P6 ;  /* 0x0000000000037806 */ /* 0x000fc800070e0100 */
[----:B-1----:R-:W1:Y:S02]  /*26750*/  POPC R12, R3 ;  /* 0x00000003000c7309 */ /* 0x002e640000000000 */
[----:B-1----:R1:W2:Y:S01]  /*26760*/  SHFL.IDX PT, R25, R25, R12, 0x1f ;  /* 0x00001f0c19197589 */ /* 0x0022a200000e0000 */
[----:B------:R-:W-:-:S03]  /*26770*/  IMAD.IADD R27, R12, 0x1, R27 ;  /* 0x000000010c1b7824 */ /* 0x000fc600078e021b */
[----:B------:R1:W3:Y:S04]  /*26780*/  SHFL.IDX PT, R4, R4, R12, 0x1f ;  /* 0x00001f0c04047589 */ /* 0x0002e800000e0000 */
.L_x_6453:
[----:B------:R-:W-:-:S13]  /*26790*/  ISETP.NE.AND P0, PT, R3, RZ, PT ;  /* 0x000000ff0300720c */ /* 0x000fda0003f05270 */
[----:B------:R-:W-:Y:S05]  /*267a0*/  @!P0 BRA `(.L_x_6269) ;  /* 0x0000000000108947 */ /* 0x000fea0003800000 */
[----:B------:R-:W-:Y:S01]  /*267b0*/  UMOV UR4, 0xffffffff ;  /* 0xffffffff00047882 */ /* 0x000fe20000000000 */
[----:B-1----:R-:W-:Y:S02]  /*267c0*/  VIADD R12, R12, 0xffffffff ;  /* 0xffffffff0c0c7836 */ /* 0x002fe40000000000 */
[----:B------:R-:W-:Y:S05]  /*267d0*/  BRA.DIV UR4, `(.L_x_6270) ;  /* 0x0000005a046c7947 */ /* 0x000fea000b800000 */
[----:B------:R4:W1:Y:S02]  /*267e0*/  SHFL.IDX PT, R6, R2, R12, 0x1f ;  /* 0x00001f0c02067589 */ /* 0x00086400000e0000 */
.L_x_6269:
        /* <DEDUP_REMOVED lines=59> */
.L_x_6271:
[----:B0---4-:R-:W0:Y:S01]  /*26ba0*/  LDC.64 R2, c[0x0][0xc90] ;  /* 0x00032400ff027b82 */ /* 0x011e220000000a00 */
[----:B------:R-:W-:Y:S01]  /*26bb0*/  ULDC.64 UR4, c[0x0][0x208] ;  /* 0x0000820000047ab9 */ /* 0x000fe20000000a00 */
        /* <DEDUP_REMOVED lines=59> */
.L_x_6272:
[----:B------:R-:W-:-:S05]  /*26f70*/  LOP3.LUT R2, RZ, R2, RZ, 0x33, !PT ;  /* 0x00000002ff027212 */ /* 0x000fca00078e33ff */
[----:B------:R-:W-:Y:S01]  /*26f80*/  IMAD.IADD R25, R25, 0x1, R2 ;  /* 0x0000000119197824 */ /* 0x000fe200078e0202 */
[----:B------:R-:W-:Y:S06]  /*26f90*/  BRA `(.L_x_6273) ;  /* 0x00000000001c7947 */ /* 0x000fec0003800000 */
.L_x_6265:
[----:B------:R-:W-:Y:S01]  /*26fa0*/  UMOV UR4, URZ ;  /* 0x0000003f00047c82 */ /* 0x000fe20008000000 */
[----:B------:R-:W-:Y:S01]  /*26fb0*/  UMOV UR5, URZ ;  /* 0x0000003f00057c82 */ /* 0x000fe20008000000 */
[----:B------:R-:W-:Y:S01]  /*26fc0*/  ULDC UR6, c[0x0][0xc3c] ;  /* 0x00030f0000067ab9 */ /* 0x000fe20000000800 */
[----:B------:R-:W-:Y:S02]  /*26fd0*/  IMAD.MOV.U32 R24, RZ, RZ, R0 ;  /* 0x000000ffff187224 */ /* 0x000fe400078e0000 */
[----:B------:R-:W-:Y:S02]  /*26fe0*/  IMAD.U32 R25, RZ, RZ, UR4 ;  /* 0x00000004ff197e24 */ /* 0x000fe4000f8e00ff */
[----:B------:R-:W-:Y:S02]  /*26ff0*/  IMAD.U32 R26, RZ, RZ, UR5 ;  /* 0x00000005ff1a7e24 */ /* 0x000fe4000f8e00ff */
[----:B------:R-:W-:-:S07]  /*27000*/  IMAD.U32 R27, RZ, RZ, UR6 ;  /* 0x00000006ff1b7e24 */ /* 0x000fce000f8e00ff */
.L_x_6273:
        /* <DEDUP_REMOVED lines=10> */
.L_x_6262:
[----:B------:R-:W-:Y:S02]  /*270b0*/  ULDC UR4, c[0x0][0xc3c] ;  /* 0x00030f0000047ab9 */ /* 0x000fe40000000800 */
[----:B---3--:R-:W-:-:S13]  /*270c0*/  ISETP.GE.AND P0, PT, R27, UR4, PT ;  /* 0x000000041b007c0c */ /* 0x008fda000bf06270 */
[----:B------:R-:W-:Y:S05]  /*270d0*/  @!P0 BRA `(.L_x_6274) ;  /* 0xffffff9400a08947 */ /* 0x000fea000383ffff */
[----:B------:R-:W-:Y:S05]  /*270e0*/  BSYNC B8 ;  /* 0x0000000000087941 */ /* 0x000fea0003800000 */
.L_x_6167:
        /* <DEDUP_REMOVED lines=12> */
.L_x_6456:
[----:B------:R-:W-:Y:S05]  /*271b0*/  BSYNC B0 ;  /* 0x0000000000007941 */ /* 0x000fea0003800000 */
.L_x_6275:
[----:B------:R-:W-:-:S03]  /*271c0*/  UMOV UR4, 0xffffffff ;  /* 0xffffffff00047882 */ /* 0x000fc60000000000 */
[----:B------:R-:W-:Y:S05]  /*271d0*/  BRA.DIV UR4, `(.L_x_6277) ;  /* 0x0000005204287947 */ /* 0x000fea000b800000 */
[----:B-1----:R-:W1:Y:S02]  /*271e0*/  S2R R0, SR_TID.X ;  /* 0x0000000000007919 */ /* 0x002e640000002100 */
[----:B-1----:R-:W-:-:S04]  /*271f0*/  SHF.R.U32.HI R0, RZ, 0x5, R0 ;  /* 0x00000005ff007819 */ /* 0x002fc80000011600 */
[----:B------:R-:W-:-:S05]  /*27200*/  LOP3.LUT R0, R0, 0x3, RZ, 0xc0, !PT ;  /* 0x0000000300007812 */ /* 0x000fca00078ec0ff */
[----:B------:R1:W3:Y:S02]  /*27210*/  SHFL.IDX PT, R14, R0, RZ, 0x1f ;  /* 0x00001fff000e7589 */ /* 0x0002e400000e0000 */
.L_x_6459:
[----:B---3--:R-:W-:-:S13]  /*27220*/  ISETP.NE.AND P0, PT, R14, RZ, PT ;  /* 0x000000ff0e00720c */ /* 0x008fda0003f05270 */
[----:B------:R-:W-:Y:S05]  /*27230*/  @P0 BRA `(.L_x_5914) ;  /* 0x0000000000880947 */ /* 0x000fea0003800000 */
[----:B------:R-:W-:-:S03]  /*27240*/  UMOV UR4, 0xffffffff ;  /* 0xffffffff00047882 */ /* 0x000fc60000000000 */
[----:B------:R-:W-:Y:S05]  /*27250*/  BRA.DIV UR4, `(.L_x_6278) ;  /* 0x00000052043c7947 */ /* 0x000fea000b800000 */
[----:B------:R-:W-:-:S13]  /*27260*/  ELECT P6, URZ, PT ;  /* 0x00000000003f782f */ /* 0x000fda00038c0000 */
.L_x_6462:
[----:B------:R-:W-:Y:S05]  /*27270*/  @!P6 BRA `(.L_x_5914) ;  /* 0x000000000078e947 */ /* 0x000fea0003800000 */
[----:B------:R-:W-:-:S06]  /*27280*/  ULOP3.LUT UR4, UR60, 0x2, URZ, 0xfc, !UPT ;  /* 0x000000023c047892 */ /* 0x000fcc000f8efc3f */
[----:B-1----:R-:W-:-:S05]  /*27290*/  IMAD.U32 R0, RZ, RZ, UR4 ;  /* 0x00000004ff007e24 */ /* 0x002fca000f8e00ff */
[----:B------:R-:W-:-:S13]  /*272a0*/  ISETP.NE.AND P0, PT, R0, 0x3, PT ;  /* 0x000000030000780c */ /* 0x000fda0003f05270 */
[----:B------:R-:W-:Y:S05]  /*272b0*/  @!P0 BRA `(.L_x_6279) ;  /* 0x0000000000048947 */ /* 0x000fea0003800000 */
[----:B------:R-:W-:Y:S01]  /*272c0*/  BPT.TRAP 0x1 ;  /* 0x000000040000795c */ /* 0x000fe20000300000 */
.L_x_6279:
[----:B------:R-:W-:Y:S01]  /*272d0*/  IMAD R3, R23, 0x8, R5 ;  /* 0x0000000817037824 */ /* 0x000fe200078e0205 */
[----:B------:R-:W-:Y:S01]  /*272e0*/  SHF.L.U32 R2, R29, 0x1f, RZ ;  /* 0x0000001f1d027819 */ /* 0x000fe200000006ff */
[----:B------:R-:W-:-:S03]  /*272f0*/  VIADD R23, R23, 0x1 ;  /* 0x0000000117177836 */ /* 0x000fc60000000000 */
[----:B------:R-:W1:Y:S02]  /*27300*/  SYNCS.PHASECHK.TRANS64.TRYWAIT P1, [R3+URZ+0x30840], R2 ;  /* 0x03084002030075a7 */ /* 0x000e64000802017f */
[----:B------:R-:W-:-:S04]  /*27310*/  ISETP.NE.AND P2, PT, R23, 0x2, PT ;  /* 0x000000021700780c */ /* 0x000fc80003f45270 */
[----:B------:R-:W-:Y:S01]  /*27320*/  SEL R0, RZ, 0x1, P2 ;  /* 0x00000001ff007807 */ /* 0x000fe20001000000 */
[----:B-1----:R-:W-:Y:S08]  /*27330*/  @!P1 BRA `(.L_x_6280) ;  /* 0x0000005000249947 */ /* 0x002ff00003800000 */
.L_x_6463:
[----:B------:R-:W-:Y:S02]  /*27340*/  SEL R23, R23, RZ, P2 ;  /* 0x000000ff17177207 */ /* 0x000fe40001000000 */
[----:B------:R-:W-:Y:S01]  /*27350*/  LOP3.LUT R0, R29, R0, RZ, 0x3c, !PT ;  /* 0x000000001d007212 */ /* 0x000fe200078e3cff */
[----:B------:R-:W-:Y:S06]  /*27360*/  @!P0 BRA `(.L_x_6281) ;  /* 0x0000000000048947 */ /* 0x000fec0003800000 */
[----:B------:R-:W-:Y:S01]  /*27370*/  BPT.TRAP 0x1 ;  /* 0x000000040000795c */ /* 0x000fe20000300000 */
.L_x_6281:
[----:B------:R-:W-:Y:S01]  /*27380*/  IMAD R23, R23, 0x8, R5 ;  /* 0x0000000817177824 */ /* 0x000fe200078e0205 */
[----:B------:R-:W-:-:S04]  /*27390*/  SHF.L.U32 R0, R0, 0x1f, RZ ;  /* 0x0000001f00007819 */ /* 0x000fc800000006ff */
[----:B------:R-:W3:Y:S02]  /*273a0*/  SYNCS.PHASECHK.TRANS64.TRYWAIT P1, [R23+URZ+0x30840], R0 ;  /* 0x03084000170075a7 */ /* 0x000ee4000802017f */
[----:B---3--:R-:W-:Y:S05]  /*273b0*/  @!P1 BRA `(.L_x_6282) ;  /* 0x0000005000189947 */ /* 0x008fea0003800000 */
.L_x_6464:
[----:B------:R-:W-:Y:S05]  /*273c0*/  @!P0 BRA `(.L_x_6283) ;  /* 0x0000000000048947 */ /* 0x000fea0003800000 */
[----:B------:R-:W-:Y:S01]  /*273d0*/  BPT.TRAP 0x1 ;  /* 0x000000040000795c */ /* 0x000fe20000300000 */
.L_x_6283:
[----:B------:R-:W4:Y:S02]  /*273e0*/  SYNCS.PHASECHK.TRANS64.TRYWAIT P1, [R3+URZ+0x30860], R2 ;  /* 0x03086002030075a7 */ /* 0x000f24000802017f */
[----:B----4-:R-:W-:Y:S05]  /*273f0*/  @!P1 BRA `(.L_x_6284) ;  /* 0x00000050001c9947 */ /* 0x010fea0003800000 */
.L_x_6465:
[----:B------:R-:W-:Y:S05]  /*27400*/  @!P0 BRA `(.L_x_6285) ;  /* 0x0000000000048947 */ /* 0x000fea0003800000 */
[----:B------:R-:W-:Y:S01]  /*27410*/  BPT.TRAP 0x1 ;  /* 0x000000040000795c */ /* 0x000fe20000300000 */
.L_x_6285:
[----:B------:R0:W0:Y:S02]  /*27420*/  SYNCS.PHASECHK.TRANS64.TRYWAIT P0, [R23+URZ+0x30860], R0 ;  /* 0x03086000170075a7 */ /* 0x000024000800017f */
[----:B0-----:R-:W-:Y:S05]  /*27430*/  @!P0 NANOSLEEP.SYNCS 0x989680 ;  /* 0x009896800000895d */ /* 0x001fea0003900000 */
[----:B------:R-:W0:Y:S02]  /*27440*/  @!P0 SYNCS.PHASECHK.TRANS64 P0, [R23+URZ+0x30860], R0 ;  /* 0x03086000170085a7 */ /* 0x000e24000800007f */
[----:B0-----:R-:W-:Y:S05]  /*27450*/  @!P0 BRA `(.L_x_6285) ;  /* 0xfffffffc00f08947 */ /* 0x001fea000383ffff */
.L_x_5914:
[----:B------:R-:W-:Y:S05]  /*27460*/  BSYNC B9 ;  /* 0x0000000000097941 */ /* 0x000fea0003800000 */
.L_x_5911:
[----:B------:R-:W-:Y:S05]  /*27470*/  EXIT ;  /* 0x000000000000794d */ /* 0x000fea0003800000 */
.L_x_5934:
[----:B0-----:R0:W1:Y:S02]  /*27480*/  SYNCS.PHASECHK.TRANS64.TRYWAIT P5, [R85+URZ+0x30890], R86 ;  /* 0x03089056550075a7 */ /* 0x00106400080a017f */
[----:B-1----:R-:W-:Y:S05]  /*27490*/  @!P5 NANOSLEEP.SYNCS 0x989680 ;  /* 0x009896800000d95d */ /* 0x002fea0003900000 */
[----:B------:R-:W1:Y:S02]  /*274a0*/  @!P5 SYNCS.PHASECHK.TRANS64 P5, [R85+URZ+0x30890], R86 ;  /* 0x030890565500d5a7 */ /* 0x000e6400080a007f */
[----:B-1----:R-:W-:Y:S05]  /*274b0*/  @!P5 BRA `(.L_x_5934) ;  /* 0xfffffffc00f0d947 */ /* 0x002fea000383ffff */
[----:B------:R-:W-:Y:S05]  /*274c0*/  BRA `(.L_x_6286) ;  /* 0xfffffdc400847947 */ /* 0x000fea000383ffff */
.L_x_5935:
        /* <DEDUP_REMOVED lines=8> */
.L_x_6288:
[----:B------:R-:W-:Y:S05]  /*27550*/  BSYNC B1 ;  /* 0x0000000000017941 */ /* 0x000fea0003800000 */
.L_x_6287:
        /* <DEDUP_REMOVED lines=8> */
.L_x_6289:
[----:B------:R-:W-:Y:S01]  /*275e0*/  IMAD.MOV.U32 R11, RZ, RZ, R14 ;  /* 0x000000ffff0b7224 */ /* 0x000fe200078e000e */
[----:B------:R-:W-:Y:S06]  /*275f0*/  BRA `(.L_x_6290) ;  /* 0xfffffdc4004c7947 */ /* 0x000fec000383ffff */
.L_x_5960:
        /* <DEDUP_REMOVED lines=8> */
.L_x_6292:
[----:B------:R-:W-:Y:S05]  /*27680*/  BSYNC B1 ;  /* 0x0000000000017941 */ /* 0x000fea0003800000 */
.L_x_6291:
        /* <DEDUP_REMOVED lines=8> */
.L_x_6293:
[----:B------:R-:W-:Y:S01]  /*27710*/  IMAD.MOV.U32 R116, RZ, RZ, R14 ;  /* 0x000000ffff747224 */ /* 0x000fe200078e000e */
[----:B------:R-:W-:Y:S06]  /*27720*/  BRA `(.L_x_6294) ;  /* 0xfffffdd800cc7947 */ /* 0x000fec000383ffff */
.L_x_5990:
[----:B0-----:R0:W1:Y:S02]  /*27730*/  SYNCS.PHASECHK.TRANS64.TRYWAIT P5, [R85+URZ+0x30890], R86 ;  /* 0x03089056550075a7 */ /* 0x00106400080a017f */
[----:B-1----:R-:W-:Y:S05]  /*27740*/  @!P5 NANOSLEEP.SYNCS 0x989680 ;  /* 0x009896800000d95d */ /* 0x002fea0003900000 */
[----:B------:R-:W1:Y:S02]  /*27750*/  @!P5 SYNCS.PHASECHK.TRANS64 P5, [R85+URZ+0x30890], R86 ;  /* 0x030890565500d5a7 */ /* 0x000e6400080a007f */
[----:B-1----:R-:W-:Y:S05]  /*27760*/  @!P5 BRA `(.L_x_5990) ;  /* 0xfffffffc00f0d947 */ /* 0x002fea000383ffff */
[----:B------:R-:W-:Y:S05]  /*27770*/  BRA `(.L_x_6295) ;  /* 0xfffffdfc00207947 */ /* 0x000fea000383ffff */
.L_x_5991:
        /* <DEDUP_REMOVED lines=8> */
.L_x_6297:
[----:B------:R-:W-:Y:S05]  /*27800*/  BSYNC B1 ;  /* 0x0000000000017941 */ /* 0x000fea0003800000 */
.L_x_6296:
        /* <DEDUP_REMOVED lines=8> */
.L_x_6298:
[----:B------:R-:W-:Y:S01]  /*27890*/  IMAD.MOV.U32 R11, RZ, RZ, R14 ;  /* 0x000000ffff0b7224 */ /* 0x000fe200078e000e */
[----:B------:R-:W-:Y:S06]  /*278a0*/  BRA `(.L_x_6299) ;  /* 0xfffffdf800f07947 */ /* 0x000fec000383ffff */
.L_x_6004:
        /* <DEDUP_REMOVED lines=8> */
.L_x_6301:
[----:B------:R-:W-:Y:S05]  /*27930*/  BSYNC B1 ;  /* 0x0000000000017941 */ /* 0x000fea0003800000 */
.L_x_6300:
        /* <DEDUP_REMOVED lines=8> */
.L_x_6302:
[----:B------:R-:W-:Y:S01]  /*279c0*/  IMAD.MOV.U32 R116, RZ, RZ, R14 ;  /* 0x000000ffff747224 */ /* 0x000fe200078e000e */
[----:B------:R-:W-:Y:S06]  /*279d0*/  BRA `(.L_x_6303) ;  /* 0xfffffe1000b47947 */ /* 0x000fec000383ffff */
.L_x_6017:
[----:B0-----:R0:W1:Y:S02]  /*279e0*/  SYNCS.PHASECHK.TRANS64.TRYWAIT P3, [R85+URZ+0x30890], R86 ;  /* 0x03089056550075a7 */ /* 0x001064000806017f */
[----:B-1----:R-:W-:Y:S05]  /*279f0*/  @!P3 NANOSLEEP.SYNCS 0x989680 ;  /* 0x009896800000b95d */ /* 0x002fea0003900000 */
[----:B------:R-:W1:Y:S02]  /*27a00*/  @!P3 SYNCS.PHASECHK.TRANS64 P3, [R85+URZ+0x30890], R86 ;  /* 0x030890565500b5a7 */ /* 0x000e64000806007f */
[----:B-1----:R-:W-:Y:S05]  /*27a10*/  @!P3 BRA `(.L_x_6017) ;  /* 0xfffffffc00f0b947 */ /* 0x002fea000383ffff */
[----:B------:R-:W-:Y:S05]  /*27a20*/  BRA `(.L_x_6304) ;  /* 0xfffffe2800d47947 */ /* 0x000fea000383ffff */
.L_x_6018:
        /* <DEDUP_REMOVED lines=8> */
.L_x_6306:
[----:B------:R-:W-:Y:S05]  /*27ab0*/  BSYNC B1 ;  /* 0x0000000000017941 */ /* 0x000fea0003800000 */
.L_x_6305:
        /* <DEDUP_REMOVED lines=8> */
.L_x_6307:
[----:B------:R-:W-:Y:S01]  /*27b40*/  IMAD.MOV.U32 R35, RZ, RZ, R14 ;  /* 0x000000ffff237224 */ /* 0x000fe200078e000e */
[----:B------:R-:W-:Y:S06]  /*27b50*/  BRA `(.L_x_6308) ;  /* 0xfffffe2800f07947 */ /* 0x000fec000383ffff */
.L_x_6021:
        /* <DEDUP_REMOVED lines=8> */
.L_x_6310:
[----:B------:R-:W-:Y:S05]  /*27be0*/  BSYNC B1 ;  /* 0x0000000000017941 */ /* 0x000fea0003800000 */
.L_x_6309:
        /* <DEDUP_REMOVED lines=8> */
.L_x_6311:
[----:B------:R-:W-:Y:S01]  /*27c70*/  IMAD.MOV.U32 R35, RZ, RZ, R14 ;  /* 0x000000ffff237224 */ /* 0x000fe200078e000e */
[----:B------:R-:W-:Y:S06]  /*27c80*/  BRA `(.L_x_6312) ;  /* 0xfffffe2c00507947 */ /* 0x000fec000383ffff */
.L_x_6025:
[----:B---3--:R3:W0:Y:S02]  /*27c90*/  SYNCS.PHASECHK.TRANS64.TRYWAIT P2, [R85+URZ+0x308b0], R86 ;  /* 0x0308b056550075a7 */ /* 0x008624000804017f */
[----:B0-----:R-:W-:Y:S05]  /*27ca0*/  @!P2 NANOSLEEP.SYNCS 0x989680 ;  /* 0x009896800000a95d */ /* 0x001fea0003900000 */
[----:B------:R-:W0:Y:S02]  /*27cb0*/  @!P2 SYNCS.PHASECHK.TRANS64 P2, [R85+URZ+0x308b0], R86 ;  /* 0x0308b0565500a5a7 */ /* 0x000e24000804007f */
[----:B0-----:R-:W-:Y:S05]  /*27cc0*/  @!P2 BRA `(.L_x_6025) ;  /* 0xfffffffc00f0a947 */ /* 0x001fea000383ffff */
[----:B------:R-:W-:Y:S05]  /*27cd0*/  BRA `(.L_x_6313) ;  /* 0xfffffe3000307947 */ /* 0x000fea000383ffff */
.L_x_6045:
        /* <DEDUP_REMOVED lines=8> */
.L_x_6315:
[----:B------:R-:W-:Y:S05]  /*27d60*/  BSYNC B1 ;  /* 0x0000000000017941 */ /* 0x000fea0003800000 */
.L_x_6314:
        /* <DEDUP_REMOVED lines=8> */
.L_x_6316:
[----:B------:R-:W-:Y:S02]  /*27df0*/  IMAD.MOV.U32 R13, RZ, RZ, R63 ;  /* 0x000000ffff0d7224 */ /* 0x000fe400078e003f */
[----:B------:R-:W-:-:S07]  /*27e00*/  IMAD.MOV.U32 R8, RZ, RZ, R14 ;  /* 0x000000ffff087224 */ /* 0x000fce00078e000e */
[----:B------:R-:W-:Y:S05]  /*27e10*/  WARPSYNC.COLLECTIVE R15, `(.L_x_6317) ;  /* 0x000000000f087348 */ /* 0x000fea0003c00000 */
[----:B------:R0:W1:Y:S02]  /*27e20*/  SHFL.IDX P6, R14, R13, R12, R11 ;  /* 0x0000000c0d0e7389 */ /* 0x00006400000c000b */
[----:B01----:R-:W-:Y:S01]  /*27e30*/  ENDCOLLECTIVE ;  /* 0x000000000000791b */ /* 0x003fe20003800000 */
.L_x_6317:
[----:B------:R-:W-:Y:S02]  /*27e40*/  IMAD.MOV.U32 R13, RZ, RZ, R62 ;  /* 0x000000ffff0d7224 */ /* 0x000fe400078e003e */
[----:B------:R-:W-:-:S07]  /*27e50*/  IMAD.MOV.U32 R9, RZ, RZ, R14 ;  /* 0x000000ffff097224 */ /* 0x000fce00078e000e */
[----:B------:R-:W-:Y:S05]  /*27e60*/  WARPSYNC.COLLECTIVE R15, `(.L_x_6318) ;  /* 0x000000000f087348 */ /* 0x000fea0003c00000 */
[----:B------:R0:W1:Y:S02]  /*27e70*/  SHFL.IDX P6, R14, R13, R12, R11 ;  /* 0x0000000c0d0e7389 */ /* 0x00006400000c000b */
[----:B01----:R-:W-:Y:S01]  /*27e80*/  ENDCOLLECTIVE ;  /* 0x000000000000791b */ /* 0x003fe20003800000 */
.L_x_6318:
[----:B------:R-:W-:Y:S01]  /*27e90*/  IMAD.MOV.U32 R30, RZ, RZ, R14 ;  /* 0x000000ffff1e7224 */ /* 0x000fe200078e000e */
[----:B------:R-:W-:Y:S06]  /*27ea0*/  BRA `(.L_x_6319) ;  /* 0xfffffe4400287947 */ /* 0x000fec000383ffff */
.L_x_6048:
[----:B------:R-:W-:Y:S01]  /*27eb0*/  BSSY B1, `(.L_x_6320) ;  /* 0x0000008000017945 */ /* 0x000fe20003800000 */
[----:B------:R-:W-:Y:S02]  /*27ec0*/  IMAD.MOV.U32 R13, RZ, RZ, R0 ;  /* 0x000000ffff0d7224 */ /* 0x000fe400078e0000 */
[----:B------:R-:W-:Y:S02]  /*27ed0*/  IMAD.MOV.U32 R12, RZ, RZ, 0x1 ;  /* 0x00000001ff0c7424 */ /* 0x000fe400078e00ff */
[----:B------:R-:W-:Y:S02]  /*27ee0*/  IMAD.MOV.U32 R11, RZ, RZ, 0x1c1f ;  /* 0x00001c1fff0b7424 */ /* 0x000fe400078e00ff */
[----:B------:R-:W-:-:S07]  /*27ef0*/  IMAD.MOV.U32 R15, RZ, RZ, -0x1 ;  /* 0xffffffffff0f7424 */ /* 0x000fce00078e00ff */
[----:B0---4-:R-:W-:Y:S05]  /*27f00*/  WARPSYNC.COLLECTIVE R15, `(.L_x_6321) ;  /* 0x000000000f087348 */ /* 0x011fea0003c00000 */
[----:B------:R1:W2:Y:S02]  /*27f10*/  SHFL.IDX P6, R14, R13, R12, R11 ;  /* 0x0000000c0d0e7389 */ /* 0x0002a400000c000b */
[----:B012-4-:R-:W-:Y:S01]  /*27f20*/  ENDCOLLECTIVE ;  /* 0x000000000000791b */ /* 0x017fe20003800000 */
.L_x_6321:
[----:B------:R-:W-:Y:S05]  /*27f30*/  BSYNC B1 ;  /* 0x0000000000017941 */ /* 0x000fea0003800000 */
.L_x_6320:
        /* <DEDUP_REMOVED lines=8> */
.L_x_6322:
[----:B------:R-:W-:Y:S02]  /*27fc0*/  IMAD.MOV.U32 R13, RZ, RZ, R63 ;  /* 0x000000ffff0d7224 */ /* 0x000fe400078e003f */
[----:B------:R-:W-:-:S07]  /*27fd0*/  IMAD.MOV.U32 R65, RZ, RZ, R14 ;  /* 0x000000ffff417224 */ /* 0x000fce00078e000e */
[----:B------:R-:W-:Y:S05]  /*27fe0*/  WARPSYNC.COLLECTIVE R15, `(.L_x_6323) ;  /* 0x000000000f087348 */ /* 0x000fea0003c00000 */
[----:B------:R0:W1:Y:S02]  /*27ff0*/  SHFL.IDX P6, R14, R13, R12, R11 ;  /* 0x0000000c0d0e7389 */ /* 0x00006400000c000b */
[----:B01----:R-:W-:Y:S01]  /*28000*/  ENDCOLLECTIVE ;  /* 0x000000000000791b */ /* 0x003fe20003800000 */
.L_x_6323:
[----:B------:R-:W-:Y:S02]  /*28010*/  IMAD.MOV.U32 R13, RZ, RZ, R62 ;  /* 0x000000ffff0d7224 */ /* 0x000fe400078e003e */
[----:B------:R-:W-:-:S07]  /*28020*/  IMAD.MOV.U32 R63, RZ, RZ, R14 ;  /* 0x000000ffff3f7224 */ /* 0x000fce00078e000e */
[----:B------:R-:W-:Y:S05]  /*28030*/  WARPSYNC.COLLECTIVE R15, `(.L_x_6324) ;  /* 0x000000000f087348 */ /* 0x000fea0003c00000 */
[----:B------:R0:W1:Y:S02]  /*28040*/  SHFL.IDX P6, R14, R13, R12, R11 ;  /* 0x0000000c0d0e7389 */ /* 0x00006400000c000b */
[----:B01----:R-:W-:Y:S01]  /*28050*/  ENDCOLLECTIVE ;  /* 0x000000000000791b */ /* 0x003fe20003800000 */
.L_x_6324:
[----:B------:R-:W-:Y:S01]  /*28060*/  IMAD.MOV.U32 R62, RZ, RZ, R14 ;  /* 0x000000ffff3e7224 */ /* 0x000fe200078e000e */
[----:B------:R-:W-:Y:S06]  /*28070*/  BRA `(.L_x_6325) ;  /* 0xfffffe4800f87947 */ /* 0x000fec000383ffff */
.L_x_6052:
[----:B0-----:R0:W1:Y:S02]  /*28080*/  SYNCS.PHASECHK.TRANS64.TRYWAIT P0, [R18+URZ+0x30800], R5 ;  /* 0x03080005120075a7 */ /* 0x001064000800017f */
[----:B-1----:R-:W-:Y:S05]  /*28090*/  @!P0 NANOSLEEP.SYNCS 0x989680 ;  /* 0x009896800000895d */ /* 0x002fea0003900000 */
[----:B------:R-:W1:Y:S02]  /*280a0*/  @!P0 SYNCS.PHASECHK.TRANS64 P0, [R18+URZ+0x30800], R5 ;  /* 0x03080005120085a7 */ /* 0x000e64000800007f */
[----:B-1----:R-:W-:Y:S05]  /*280b0*/  @!P0 BRA `(.L_x_6052) ;  /* 0xfffffffc00f08947 */ /* 0x002fea000383ffff */
[----:B------:R-:W-:Y:S05]  /*280c0*/  BRA `(.L_x_6326) ;  /* 0xfffffe5400407947 */ /* 0x000fea000383ffff */
.L_x_6076:
        /* <DEDUP_REMOVED lines=8> */
.L_x_6328:
[----:B------:R-:W-:Y:S05]  /*28150*/  BSYNC B1 ;  /* 0x0000000000017941 */ /* 0x000fea0003800000 */
.L_x_6327:
        /* <DEDUP_REMOVED lines=8> */
.L_x_6329:
[----:B------:R-:W-:Y:S02]  /*281e0*/  IMAD.MOV.U32 R13, RZ, RZ, R61 ;  /* 0x000000ffff0d7224 */ /* 0x000fe400078e003d */
[----:B------:R-:W-:-:S07]  /*281f0*/  IMAD.MOV.U32 R4, RZ, RZ, R14 ;  /* 0x000000ffff047224 */ /* 0x000fce00078e000e */
[----:B------:R-:W-:Y:S05]  /*28200*/  WARPSYNC.COLLECTIVE R15, `(.L_x_6330) ;  /* 0x000000000f087348 */ /* 0x000fea0003c00000 */
[----:B------:R0:W1:Y:S02]  /*28210*/  SHFL.IDX P6, R14, R13, R12, R11 ;  /* 0x0000000c0d0e7389 */ /* 0x00006400000c000b */
[----:B01----:R-:W-:Y:S01]  /*28220*/  ENDCOLLECTIVE ;  /* 0x000000000000791b */ /* 0x003fe20003800000 */
.L_x_6330:
[----:B------:R-:W-:Y:S02]  /*28230*/  IMAD.MOV.U32 R13, RZ, RZ, R3 ;  /* 0x000000ffff0d7224 */ /* 0x000fe400078e0003 */
[----:B------:R-:W-:-:S07]  /*28240*/  IMAD.MOV.U32 R7, RZ, RZ, R14 ;  /* 0x000000ffff077224 */ /* 0x000fce00078e000e */
[----:B------:R-:W-:Y:S05]  /*28250*/  WARPSYNC.COLLECTIVE R15, `(.L_x_6331) ;  /* 0x000000000f087348 */ /* 0x000fea0003c00000 */
[----:B------:R0:W1:Y:S02]  /*28260*/  SHFL.IDX P6, R14, R13, R12, R11 ;  /* 0x0000000c0d0e7389 */ /* 0x00006400000c000b */
[----:B01----:R-:W-:Y:S01]  /*28270*/  ENDCOLLECTIVE ;  /* 0x000000000000791b */ /* 0x003fe20003800000 */
.L_x_6331:
[----:B------:R-:W-:Y:S01]  /*28280*/  IMAD.MOV.U32 R8, RZ, RZ, R14 ;  /* 0x000000ffff087224 */ /* 0x000fe200078e000e */
[----:B------:R-:W-:Y:S06]  /*28290*/  BRA `(.L_x_6332) ;  /* 0xfffffe7800e07947 */ /* 0x000fec000383ffff */
.L_x_6079:
        /* <DEDUP_REMOVED lines=8> */
.L_x_6334:
[----:B------:R-:W-:Y:S05]  /*28320*/  BSYNC B1 ;  /* 0x0000000000017941 */ /* 0x000fea0003800000 */
.L_x_6333:
        /* <DEDUP_REMOVED lines=8> */
.L_x_6335:
[----:B------:R-:W-:Y:S02]  /*283b0*/  IMAD.MOV.U32 R13, RZ, RZ, R61 ;  /* 0x000000ffff0d7224 */ /* 0x000fe400078e003d */
[----:B------:R-:W-:-:S07]  /*283c0*/  IMAD.MOV.U32 R20, RZ, RZ, R14 ;  /* 0x000000ffff147224 */ /* 0x000fce00078e000e */
[----:B------:R-:W-:Y:S05]  /*283d0*/  WARPSYNC.COLLECTIVE R15, `(.L_x_6336) ;  /* 0x000000000f087348 */ /* 0x000fea0003c00000 */
[----:B------:R0:W1:Y:S02]  /*283e0*/  SHFL.IDX P6, R14, R13, R12, R11 ;  /* 0x0000000c0d0e7389 */ /* 0x00006400000c000b */
[----:B01----:R-:W-:Y:S01]  /*283f0*/  ENDCOLLECTIVE ;  /* 0x000000000000791b */ /* 0x003fe20003800000 */
.L_x_6336:
[----:B------:R-:W-:Y:S02]  /*28400*/  IMAD.MOV.U32 R13, RZ, RZ, R3 ;  /* 0x000000ffff0d7224 */ /* 0x000fe400078e0003 */
[----:B------:R-:W-:-:S07]  /*28410*/  IMAD.MOV.U32 R61, RZ, RZ, R14 ;  /* 0x000000ffff3d7224 */ /* 0x000fce00078e000e */
[----:B------:R-:W-:Y:S05]  /*28420*/  WARPSYNC.COLLECTIVE R15, `(.L_x_6337) ;  /* 0x000000000f087348 */ /* 0x000fea0003c00000 */
[----:B------:R0:W1:Y:S02]  /*28430*/  SHFL.IDX P6, R14, R13, R12, R11 ;  /* 0x0000000c0d0e7389 */ /* 0x00006400000c000b */
[----:B01----:R-:W-:Y:S01]  /*28440*/  ENDCOLLECTIVE ;  /* 0x000000000000791b */ /* 0x003fe20003800000 */
.L_x_6337:
[----:B------:R-:W-:Y:S01]  /*28450*/  IMAD.MOV.U32 R62, RZ, RZ, R14 ;  /* 0x000000ffff3e7224 */ /* 0x000fe200078e000e */
[----:B------:R-:W-:Y:S06]  /*28460*/  BRA `(.L_x_6338) ;  /* 0xfffffe8000247947 */ /* 0x000fec000383ffff */
.L_x_6083:
[----:B0-----:R0:W1:Y:S02]  /*28470*/  SYNCS.PHASECHK.TRANS64.TRYWAIT P0, [R18+URZ+0x30800], R21 ;  /* 0x03080015120075a7 */ /* 0x001064000800017f */
[----:B-1----:R-:W-:Y:S05]  /*28480*/  @!P0 NANOSLEEP.SYNCS 0x989680 ;  /* 0x009896800000895d */ /* 0x002fea0003900000 */
[----:B------:R-:W1:Y:S02]  /*28490*/  @!P0 SYNCS.PHASECHK.TRANS64 P0, [R18+URZ+0x30800], R21 ;  /* 0x03080015120085a7 */ /* 0x000e64000800007f */
[----:B-1----:R-:W-:Y:S05]  /*284a0*/  @!P0 BRA `(.L_x_6083) ;  /* 0xfffffffc00f08947 */ /* 0x002fea000383ffff */
[----:B------:R-:W-:Y:S05]  /*284b0*/  BRA `(.L_x_6339) ;  /* 0xfffffe8400c87947 */ /* 0x000fea000383ffff */
.L_x_6097:
[----:B-1----:R1:W2:Y:S02]  /*284c0*/  SYNCS.PHASECHK.TRANS64.TRYWAIT P1, [R8+URZ+0x30830], R3 ;  /* 0x03083003080075a7 */ /* 0x0022a4000802017f */
[----:B--2---:R-:W-:Y:S05]  /*284d0*/  @!P1 NANOSLEEP.SYNCS 0x989680 ;  /* 0x009896800000995d */ /* 0x004fea0003900000 */
[----:B------:R-:W2:Y:S02]  /*284e0*/  @!P1 SYNCS.PHASECHK.TRANS64 P1, [R8+URZ+0x30830], R3 ;  /* 0x03083003080095a7 */ /* 0x000ea4000802007f */
[----:B--2---:R-:W-:Y:S05]  /*284f0*/  @!P1 BRA `(.L_x_6097) ;  /* 0xfffffffc00f09947 */ /* 0x004fea000383ffff */
[----:B------:R-:W-:Y:S05]  /*28500*/  BRA `(.L_x_6096) ;  /* 0xfffffeb000e87947 */ /* 0x000fea000383ffff */
.L_x_6105:
[----:B-1----:R1:W2:Y:S02]  /*28510*/  SYNCS.PHASECHK.TRANS64.TRYWAIT P1, [R0+URZ+0x30830], R20 ;  /* 0x03083014000075a7 */ /* 0x0022a4000802017f */
[----:B--2---:R-:W-:Y:S05]  /*28520*/  @!P1 NANOSLEEP.SYNCS 0x989680 ;  /* 0x009896800000995d */ /* 0x004fea0003900000 */
[----:B------:R-:W2:Y:S02]  /*28530*/  @!P1 SYNCS.PHASECHK.TRANS64 P1, [R0+URZ+0x30830], R20 ;  /* 0x03083014000095a7 */ /* 0x000ea4000802007f */
[----:B--2---:R-:W-:Y:S05]  /*28540*/  @!P1 BRA `(.L_x_6105) ;  /* 0xfffffffc00f09947 */ /* 0x004fea000383ffff */
[----:B------:R-:W-:Y:S05]  /*28550*/  BRA `(.L_x_6104) ;  /* 0xfffffed400d47947 */ /* 0x000fea000383ffff */
.L_x_6110:
[----:B-1----:R1:W2:Y:S02]  /*28560*/  SYNCS.PHASECHK.TRANS64.TRYWAIT P1, [R11+URZ+0x30850], R2 ;  /* 0x030850020b0075a7 */ /* 0x0022a4000802017f */
[----:B--2---:R-:W-:Y:S05]  /*28570*/  @!P1 NANOSLEEP.SYNCS 0x989680 ;  /* 0x009896800000995d */ /* 0x004fea0003900000 */
[----:B------:R-:W2:Y:S02]  /*28580*/  @!P1 SYNCS.PHASECHK.TRANS64 P1, [R11+URZ+0x30850], R2 ;  /* 0x030850020b0095a7 */ /* 0x000ea4000802007f */
[----:B--2---:R-:W-:Y:S05]  /*28590*/  @!P1 BRA `(.L_x_6110) ;  /* 0xfffffffc00f09947 */ /* 0x004fea000383ffff */
[----:B------:R-:W-:Y:S05]  /*285a0*/  BRA `(.L_x_6109) ;  /* 0xfffffee000f47947 */ /* 0x000fea000383ffff */
.L_x_6120:
[----:B-1----:R1:W2:Y:S02]  /*285b0*/  SYNCS.PHASECHK.TRANS64.TRYWAIT P1, [R14+URZ+0x30830], R15 ;  /* 0x0308300f0e0075a7 */ /* 0x0022a4000802017f */
[----:B--2---:R-:W-:Y:S05]  /*285c0*/  @!P1 NANOSLEEP.SYNCS 0x989680 ;  /* 0x009896800000995d */ /* 0x004fea0003900000 */
[----:B------:R-:W2:Y:S02]  /*285d0*/  @!P1 SYNCS.PHASECHK.TRANS64 P1, [R14+URZ+0x30830], R15 ;  /* 0x0308300f0e0095a7 */ /* 0x000ea4000802007f */
[----:B--2---:R-:W-:Y:S05]  /*285e0*/  @!P1 BRA `(.L_x_6120) ;  /* 0xfffffffc00f09947 */ /* 0x004fea000383ffff */
[----:B------:R-:W-:Y:S05]  /*285f0*/  BRA `(.L_x_6119) ;  /* 0xfffffefc00f07947 */ /* 0x000fea000383ffff */
.L_x_6125:
[----:B-1----:R1:W2:Y:S02]  /*28600*/  SYNCS.PHASECHK.TRANS64.TRYWAIT P1, [R11+URZ+0x30850], R2 ;  /* 0x030850020b0075a7 */ /* 0x0022a4000802017f */
[----:B--2---:R-:W-:Y:S05]  /*28610*/  @!P1 NANOSLEEP.SYNCS 0x989680 ;  /* 0x009896800000995d */ /* 0x004fea0003900000 */
[----:B------:R-:W2:Y:S02]  /*28620*/  @!P1 SYNCS.PHASECHK.TRANS64 P1, [R11+URZ+0x30850], R2 ;  /* 0x030850020b0095a7 */ /* 0x000ea4000802007f */
[----:B--2---:R-:W-:Y:S05]  /*28630*/  @!P1 BRA `(.L_x_6125) ;  /* 0xfffffffc00f09947 */ /* 0x004fea000383ffff */
[----:B------:R-:W-:Y:S05]  /*28640*/  BRA `(.L_x_6124) ;  /* 0xffffff0c00087947 */ /* 0x000fea000383ffff */
.L_x_6133:
[----:B-1----:R1:W2:Y:S02]  /*28650*/  SYNCS.PHASECHK.TRANS64.TRYWAIT P1, [R10+URZ+0x30850], R5 ;  /* 0x030850050a0075a7 */ /* 0x0022a4000802017f */
[----:B--2---:R-:W-:Y:S05]  /*28660*/  @!P1 NANOSLEEP.SYNCS 0x989680 ;  /* 0x009896800000995d */ /* 0x004fea0003900000 */
[----:B------:R-:W2:Y:S02]  /*28670*/  @!P1 SYNCS.PHASECHK.TRANS64 P1, [R10+URZ+0x30850], R5 ;  /* 0x030850050a0095a7 */ /* 0x000ea4000802007f */
[----:B--2---:R-:W-:Y:S05]  /*28680*/  @!P1 BRA `(.L_x_6133) ;  /* 0xfffffffc00f09947 */ /* 0x004fea000383ffff */
[----:B------:R-:W-:Y:S05]  /*28690*/  BRA `(.L_x_6132) ;  /* 0xffffff2400687947 */ /* 0x000fea000383ffff */
.L_x_6175:
[----:B------:R-:W0:Y:S01]  /*286a0*/  S2R R11, SR_TID.X ;  /* 0x00000000000b7919 */ /* 0x000e220000002100 */
[----:B------:R-:W-:Y:S01]  /*286b0*/  BSSY B1, `(.L_x_6340) ;  /* 0x000000a000017945 */ /* 0x000fe20003800000 */
[----:B-1----:R-:W-:Y:S02]  /*286c0*/  IMAD.MOV.U32 R12, RZ, RZ, RZ ;  /* 0x000000ffff0c7224 */ /* 0x002fe400078e00ff */
[----:B------:R-:W-:Y:S01]  /*286d0*/  IMAD.MOV.U32 R15, RZ, RZ, -0x1 ;  /* 0xffffffffff0f7424 */ /* 0x000fe200078e00ff */
[----:B0-----:R-:W-:-:S04]  /*286e0*/  SHF.R.U32.HI R11, RZ, 0x5, R11 ;  /* 0x00000005ff0b7819 */ /* 0x001fc8000001160b */
[----:B------:R-:W-:-:S05]  /*286f0*/  LOP3.LUT R11, R11, 0x3, RZ, 0xc0, !PT ;  /* 0x000000030b0b7812 */ /* 0x000fca00078ec0ff */
[----:B------:R-:W-:Y:S02]  /*28700*/  IMAD.MOV.U32 R13, RZ, RZ, R11 ;  /* 0x000000ffff0d7224 */ /* 0x000fe400078e000b */
[----:B------:R-:W-:-:S07]  /*28710*/  IMAD.MOV.U32 R11, RZ, RZ, 0x1f ;  /* 0x0000001fff0b7424 */ /* 0x000fce00078e00ff */
[----:B------:R-:W-:Y:S05]  /*28720*/  WARPSYNC.COLLECTIVE R15, `(.L_x_6341) ;  /* 0x000000000f087348 */ /* 0x000fea0003c00000 */
[----:B------:R0:W1:Y:S02]  /*28730*/  SHFL.IDX P6, R14, R13, R12, R11 ;  /* 0x0000000c0d0e7389 */ /* 0x00006400000c000b */
[----:B01----:R-:W-:Y:S01]  /*28740*/  ENDCOLLECTIVE ;  /* 0x000000000000791b */ /* 0x003fe20003800000 */
.L_x_6341:
[----:B------:R-:W-:Y:S05]  /*28750*/  BSYNC B1 ;  /* 0x0000000000017941 */ /* 0x000fea0003800000 */
.L_x_6340:
[----:B------:R-:W-:Y:S05]  /*28760*/  BRA `(.L_x_6342) ;  /* 0xffffff8800a47947 */ /* 0x000fea000383ffff */
.L_x_6177:
[----:B------:R-:W-:Y:S01]  /*28770*/  BSSY B1, `(.L_x_6343) ;  /* 0x0000006000017945 */ /* 0x000fe20003800000 */
[----:B------:R-:W-:-:S07]  /*28780*/  IMAD.MOV.U32 R15, RZ, RZ, -0x1 ;  /* 0xffffffffff0f7424 */ /* 0x000fce00078e00ff */
[----:B01----:R-:W-:Y:S05]  /*28790*/  WARPSYNC.COLLECTIVE R15, `(.L_x_6344) ;  /* 0x000000000f0c7348 */ /* 0x003fea0003c00000 */
[----:B------:R-:W-:Y:S02]  /*287a0*/  ELECT P6, UR62, PT ;  /* 0x00000000003e782f */ /* 0x000fe400038c0000 */
[----:B------:R-:W-:Y:S01]  /*287b0*/  MOV R14, UR62 ;  /* 0x0000003e000e7c02 */ /* 0x000fe20008000f00 */
[----:B01----:R-:W-:Y:S10]  /*287c0*/  ENDCOLLECTIVE ;  /* 0x000000000000791b */ /* 0x003ff40003800000 */
.L_x_6344:
[----:B------:R-:W-:Y:S05]  /*287d0*/  BSYNC B1 ;  /* 0x0000000000017941 */ /* 0x000fea0003800000 */
.L_x_6343:
[----:B------:R-:W-:Y:S05]  /*287e0*/  BRA `(.L_x_6176) ;  /* 0xffffff88009c7947 */ /* 0x000fea000383ffff */
.L_x_6179:
[----:B0-----:R0:W2:Y:S02]  /*287f0*/  SYNCS.PHASECHK.TRANS64.TRYWAIT P0, [R16+URZ+0x30820], R8 ;  /* 0x03082008100075a7 */ /* 0x0010a4000800017f */
[----:B--2---:R-:W-:Y:S05]  /*28800*/  @!P0 NANOSLEEP.SYNCS 0x989680 ;  /* 0x009896800000895d */ /* 0x004fea0003900000 */
[----:B------:R-:W2:Y:S02]  /*28810*/  @!P0 SYNCS.PHASECHK.TRANS64 P0, [R16+URZ+0x30820], R8 ;  /* 0x03082008100085a7 */ /* 0x000ea4000800007f */
[----:B--2---:R-:W-:Y:S05]  /*28820*/  @!P0 BRA `(.L_x_6179) ;  /* 0xfffffffc00f08947 */ /* 0x004fea000383ffff */
[----:B------:R-:W-:Y:S05]  /*28830*/  BRA `(.L_x_6345) ;  /* 0xffffff8800ac7947 */ /* 0x000fea000383ffff */
.L_x_6183:
[----:B-1----:R1:W2:Y:S02]  /*28840*/  SYNCS.PHASECHK.TRANS64.TRYWAIT P0, [R12+URZ+0x308a0], R11 ;  /* 0x0308a00b0c0075a7 */ /* 0x0022a4000800017f */
[----:B--2---:R-:W-:Y:S05]  /*28850*/  @!P0 NANOSLEEP.SYNCS 0x989680 ;  /* 0x009896800000895d */ /* 0x004fea0003900000 */
[----:B------:R-:W2:Y:S02]  /*28860*/  @!P0 SYNCS.PHASECHK.TRANS64 P0, [R12+URZ+0x308a0], R11 ;  /* 0x0308a00b0c0085a7 */ /* 0x000ea4000800007f */
[----:B--2---:R-:W-:Y:S05]  /*28870*/  @!P0 BRA `(.L_x_6183) ;  /* 0xfffffffc00f08947 */ /* 0x004fea000383ffff */
[----:B------:R-:W-:Y:S05]  /*28880*/  BRA `(.L_x_6346) ;  /* 0xffffff8800c47947 */ /* 0x000fea000383ffff */
.L_x_6190:
[----:B0-----:R0:W2:Y:S02]  /*28890*/  SYNCS.PHASECHK.TRANS64.TRYWAIT P0, [R12+URZ+0x308c0], R11 ;  /* 0x0308c00b0c0075a7 */ /* 0x0010a4000800017f */
[----:B--2---:R-:W-:Y:S05]  /*288a0*/  @!P0 NANOSLEEP.SYNCS 0x989680 ;  /* 0x009896800000895d */ /* 0x004fea0003900000 */
[----:B------:R-:W2:Y:S02]  /*288b0*/  @!P0 SYNCS.PHASECHK.TRANS64 P0, [R12+URZ+0x308c0], R11 ;  /* 0x0308c00b0c0085a7 */ /* 0x000ea4000800007f */
[----:B--2---:R-:W-:Y:S05]  /*288c0*/  @!P0 BRA `(.L_x_6190) ;  /* 0xfffffffc00f08947 */ /* 0x004fea000383ffff */
[----:B------:R-:W-:Y:S05]  /*288d0*/  BRA `(.L_x_6347) ;  /* 0xffffff8c00c07947 */ /* 0x000fea000383ffff */
.L_x_6199:
[----:B-1----:R1:W2:Y:S02]  /*288e0*/  SYNCS.PHASECHK.TRANS64.TRYWAIT P1, [R11+URZ+0x308a0], R10 ;  /* 0x0308a00a0b0075a7 */ /* 0x0022a4000802017f */
[----:B--2---:R-:W-:Y:S05]  /*288f0*/  @!P1 NANOSLEEP.SYNCS 0x989680 ;  /* 0x009896800000995d */ /* 0x004fea0003900000 */
[----:B------:R-:W2:Y:S02]  /*28900*/  @!P1 SYNCS.PHASECHK.TRANS64 P1, [R11+URZ+0x308a0], R10 ;  /* 0x0308a00a0b0095a7 */ /* 0x000ea4000802007f */
[----:B--2---:R-:W-:Y:S05]  /*28910*/  @!P1 BRA `(.L_x_6199) ;  /* 0xfffffffc00f09947 */ /* 0x004fea000383ffff */
[----:B------:R-:W-:Y:S05]  /*28920*/  BRA `(.L_x_6348) ;  /* 0xffffff9000f87947 */ /* 0x000fea000383ffff */
.L_x_6206:
[----:B0-----:R0:W2:Y:S02]  /*28930*/  SYNCS.PHASECHK.TRANS64.TRYWAIT P1, [R11+URZ+0x308c0], R10 ;  /* 0x0308c00a0b0075a7 */ /* 0x0010a4000802017f */
[----:B--2---:R-:W-:Y:S05]  /*28940*/  @!P1 NANOSLEEP.SYNCS 0x989680 ;  /* 0x009896800000995d */ /* 0x004fea0003900000 */
[----:B------:R-:W2:Y:S02]  /*28950*/  @!P1 SYNCS.PHASECHK.TRANS64 P1, [R11+URZ+0x308c0], R10 ;  /* 0x0308c00a0b0095a7 */ /* 0x000ea4000802007f */
[----:B--2---:R-:W-:Y:S05]  /*28960*/  @!P1 BRA `(.L_x_6206) ;  /* 0xfffffffc00f09947 */ /* 0x004fea000383ffff */
[----:B------:R-:W-:Y:S05]  /*28970*/  BRA `(.L_x_6349) ;  /* 0xffffff9400f07947 */ /* 0x000fea000383ffff */
.L_x_6223:
        /* <DEDUP_REMOVED lines=11> */
.L_x_6351:
[----:B------:R-:W-:Y:S05]  /*28a30*/  BSYNC B0 ;  /* 0x0000000000007941 */ /* 0x000fea0003800000 */
.L_x_6350:
[----:B------:R-:W-:Y:S05]  /*28a40*/  BRA `(.L_x_6352) ;  /* 0xffffffa400d87947 */ /* 0x000fea000383ffff */
.L_x_6226:
[----:B0-----:R0:W1:Y:S02]  /*28a50*/  SYNCS.PHASECHK.TRANS64.TRYWAIT P0, [R7+URZ+0x30840], R2 ;  /* 0x03084002070075a7 */ /* 0x001064000800017f */
[----:B-1----:R-:W-:Y:S05]  /*28a60*/  @!P0 NANOSLEEP.SYNCS 0x989680 ;  /* 0x009896800000895d */ /* 0x002fea0003900000 */
[----:B------:R-:W1:Y:S02]  /*28a70*/  @!P0 SYNCS.PHASECHK.TRANS64 P0, [R7+URZ+0x30840], R2 ;  /* 0x03084002070085a7 */ /* 0x000e64000800007f */
[----:B-1----:R-:W-:Y:S05]  /*28a80*/  @!P0 BRA `(.L_x_6226) ;  /* 0xfffffffc00f08947 */ /* 0x002fea000383ffff */
[----:B------:R-:W-:Y:S05]  /*28a90*/  BRA `(.L_x_6353) ;  /* 0xffffffa800287947 */ /* 0x000fea000383ffff */
.L_x_6227:
        /* <DEDUP_REMOVED lines=8> */
.L_x_6355:
[----:B------:R-:W-:Y:S05]  /*28b20*/  BSYNC B0 ;  /* 0x0000000000007941 */ /* 0x000fea0003800000 */
.L_x_6354:
        /* <DEDUP_REMOVED lines=9> */
.L_x_6356:
        /* <DEDUP_REMOVED lines=9> */
[----:B------:R-:W-:-:S05]  /*28c50*/  @P0 LOP3.LUT R3, R3, R2, RZ, 0x3c, !PT ;  /* 0x0000000203030212 */ /* 0x000fca00078e3cff */
[----:B------:R-:W-:Y:S01]  /*28c60*/  @!PT LDS RZ, [RZ] ;  /* 0x00000000fffff984 */ /* 0x000fe20000000800 */
[----:B------:R-:W-:Y:S01]  /*28c70*/  @!PT LDS RZ, [RZ] ;  /* 0x00000000fffff984 */ /* 0x000fe20000000800 */
[----:B------:R-:W-:Y:S01]  /*28c80*/  @!PT LDS RZ, [RZ] ;  /* 0x00000000fffff984 */ /* 0x000fe20000000800 */
[----:B------:R0:W-:Y:S04]  /*28c90*/  @P0 LDGSTS.E.BYPASS.LTC128B.128 [R8+0x1e400], desc[UR4][R2.64], !P4 ;  /* 0x1e40000002080fae */ /* 0x0001e8000e101d44 */
[----:B------:R0:W-:Y:S04]  /*28ca0*/  @P0 LDGSTS.E.BYPASS.LTC128B.128 [R8+0x21400], desc[UR4][R2.64+0x80], !P3 ;  /* 0x2140008002080fae */ /* 0x0001e8000d901d44 */
[----:B------:R0:W-:Y:S02]  /*28cb0*/  @P0 LDGSTS.E.BYPASS.LTC128B.128 [R8+0x24400], desc[UR4][R2.64+0x100], !P2 ;  /* 0x2440010002080fae */ /* 0x0001e4000d101d44 */
[----:B0-----:R-:W-:Y:S05]  /*28cc0*/  WARPSYNC.COLLECTIVE R15, `(.L_x_6357) ;  /* 0x000000000f087348 */ /* 0x001fea0003c00000 */
[----:B------:R1:W2:Y:S02]  /*28cd0*/  SHFL.IDX P6, R14, R13, R12, R11 ;  /* 0x0000000c0d0e7389 */ /* 0x0002a400000c000b */
[----:B012---:R-:W-:Y:S01]  /*28ce0*/  ENDCOLLECTIVE ;  /* 0x000000000000791b */ /* 0x007fe20003800000 */
.L_x_6357:
[----:B------:R-:W-:Y:S02]  /*28cf0*/  @P1 IMAD R8, R5, 0x2, R16 ;  /* 0x0000000205081824 */ /* 0x000fe400078e0210 */
[----:B------:R-:W-:Y:S02]  /*28d00*/  IMAD.MOV.U32 R13, RZ, RZ, R4 ;  /* 0x000000ffff0d7224 */ /* 0x000fe400078e0004 */
[----:B------:R-:W-:-:S07]  /*28d10*/  IMAD.MOV.U32 R2, RZ, RZ, R14 ;  /* 0x000000ffff027224 */ /* 0x000fce00078e000e */
[----:B------:R-:W-:Y:S05]  /*28d20*/  WARPSYNC.COLLECTIVE R15, `(.L_x_6358) ;  /* 0x000000000f087348 */ /* 0x000fea0003c00000 */
[----:B------:R0:W1:Y:S02]  /*28d30*/  SHFL.IDX P6, R14, R13, R12, R11 ;  /* 0x0000000c0d0e7389 */ /* 0x00006400000c000b */
[----:B01----:R-:W-:Y:S01]  /*28d40*/  ENDCOLLECTIVE ;  /* 0x000000000000791b */ /* 0x003fe20003800000 */
.L_x_6358:
[----:B------:R-:W-:Y:S01]  /*28d50*/  ULDC.64 UR4, c[0x0][0x208] ;  /* 0x0000820000047ab9 */ /* 0x000fe20000000a00 */
[----:B------:R-:W-:Y:S02]  /*28d60*/  IMAD.MOV.U32 R13, RZ, RZ, R0 ;  /* 0x000000ffff0d7224 */ /* 0x000fe400078e0000 */
[----:B------:R-:W-:Y:S02]  /*28d70*/  IMAD.MOV.U32 R12, RZ, RZ, 0x2 ;  /* 0x00000002ff0c7424 */ /* 0x000fe400078e00ff */
[----:B------:R-:W-:-:S05]  /*28d80*/  IMAD.MOV.U32 R3, RZ, RZ, R14 ;  /* 0x000000ffff037224 */ /* 0x000fca00078e000e */
[----:B------:R-:W-:-:S05]  /*28d90*/  @P1 LEA R3, P0, R33, R3, 0x1 ;  /* 0x0000000321031211 */ /* 0x000fca00078008ff */
[----:B------:R-:W-:-:S05]  /*28da0*/  @P1 IMAD.X R2, RZ, RZ, R2, P0 ;  /* 0x000000ffff021224 */ /* 0x000fca00000e0602 */
        /* <DEDUP_REMOVED lines=8> */
[----:B------:R0:W-:Y:S01]  /*28e30*/  @P1 LDGSTS.E.BYPASS.LTC128B.128 [R8+0x24c00], desc[UR4][R2.64+0x100], !P2 ;  /* 0x24c0010002081fae */ /* 0x0001e2000d101d44 */
[----:B------:R-:W-:-:S13]  /*28e40*/  ISETP.GE.AND P1, PT, R6, 0x21, PT ;  /* 0x000000210600780c */ /* 0x000fda0003f26270 */
[----:B0-----:R-:W-:Y:S05]  /*28e50*/  WARPSYNC.COLLECTIVE R15, `(.L_x_6359) ;  /* 0x000000000f087348 */ /* 0x001fea0003c00000 */
[----:B------:R1:W2:Y:S02]  /*28e60*/  SHFL.IDX P6, R14, R13, R12, R11 ;  /* 0x0000000c0d0e7389 */ /* 0x0002a400000c000b */
[----:B012---:R-:W-:Y:S01]  /*28e70*/  ENDCOLLECTIVE ;  /* 0x000000000000791b */ /* 0x007fe20003800000 */
.L_x_6359:
[----:B------:R-:W-:Y:S02]  /*28e80*/  @P1 IMAD R8, R5, 0x2, R16 ;  /* 0x0000000205081824 */ /* 0x000fe400078e0210 */
[----:B------:R-:W-:Y:S02]  /*28e90*/  IMAD.MOV.U32 R13, RZ, RZ, R4 ;  /* 0x000000ffff0d7224 */ /* 0x000fe400078e0004 */
[----:B------:R-:W-:-:S07]  /*28ea0*/  IMAD.MOV.U32 R2, RZ, RZ, R14 ;  /* 0x000000ffff027224 */ /* 0x000fce00078e000e */
[----:B------:R-:W-:Y:S05]  /*28eb0*/  WARPSYNC.COLLECTIVE R15, `(.L_x_6360) ;  /* 0x000000000f087348 */ /* 0x000fea0003c00000 */
[----:B------:R0:W1:Y:S02]  /*28ec0*/  SHFL.IDX P6, R14, R13, R12, R11 ;  /* 0x0000000c0d0e7389 */ /* 0x00006400000c000b */
[----:B01----:R-:W-:Y:S01]  /*28ed0*/  ENDCOLLECTIVE ;  /* 0x000000000000791b */ /* 0x003fe20003800000 */
.L_x_6360:
        /* <DEDUP_REMOVED lines=19> */
.L_x_6361:
[----:B------:R-:W-:Y:S02]  /*29010*/  @P1 IMAD R8, R5, 0x2, R16 ;  /* 0x0000000205081824 */ /* 0x000fe400078e0210 */
[----:B------:R-:W-:Y:S02]  /*29020*/  IMAD.MOV.U32 R13, RZ, RZ, R4 ;  /* 0x000000ffff0d7224 */ /* 0x000fe400078e0004 */
[----:B------:R-:W-:-:S07]  /*29030*/  IMAD.MOV.U32 R2, RZ, RZ, R14 ;  /* 0x000000ffff027224 */ /* 0x000fce00078e000e */
[----:B------:R-:W-:Y:S05]  /*29040*/  WARPSYNC.COLLECTIVE R15, `(.L_x_6362) ;  /* 0x000000000f087348 */ /* 0x000fea0003c00000 */
[----:B------:R0:W1:Y:S02]  /*29050*/  SHFL.IDX P6, R14, R13, R12, R11 ;  /* 0x0000000c0d0e7389 */ /* 0x00006400000c000b */
[----:B01----:R-:W-:Y:S01]  /*29060*/  ENDCOLLECTIVE ;  /* 0x000000000000791b */ /* 0x003fe20003800000 */
.L_x_6362:
        /* <DEDUP_REMOVED lines=19> */
.L_x_6363:
[----:B------:R-:W-:Y:S02]  /*291a0*/  @P1 IMAD R8, R5, 0x2, R16 ;  /* 0x0000000205081824 */ /* 0x000fe400078e0210 */
[----:B------:R-:W-:Y:S02]  /*291b0*/  IMAD.MOV.U32 R13, RZ, RZ, R4 ;  /* 0x000000ffff0d7224 */ /* 0x000fe400078e0004 */
[----:B------:R-:W-:-:S07]  /*291c0*/  IMAD.MOV.U32 R2, RZ, RZ, R14 ;  /* 0x000000ffff027224 */ /* 0x000fce00078e000e */
[----:B------:R-:W-:Y:S05]  /*291d0*/  WARPSYNC.COLLECTIVE R15, `(.L_x_6364) ;  /* 0x000000000f087348 */ /* 0x000fea0003c00000 */
[----:B------:R0:W1:Y:S02]  /*291e0*/  SHFL.IDX P6, R14, R13, R12, R11 ;  /* 0x0000000c0d0e7389 */ /* 0x00006400000c000b */
[----:B01----:R-:W-:Y:S01]  /*291f0*/  ENDCOLLECTIVE ;  /* 0x000000000000791b */ /* 0x003fe20003800000 */
.L_x_6364:
        /* <DEDUP_REMOVED lines=18> */
.L_x_6365:
[----:B------:R-:W-:Y:S02]  /*29320*/  IMAD.MOV.U32 R13, RZ, RZ, R4 ;  /* 0x000000ffff0d7224 */ /* 0x000fe400078e0004 */
[----:B------:R-:W-:-:S07]  /*29330*/  IMAD.MOV.U32 R0, RZ, RZ, R14 ;  /* 0x000000ffff007224 */ /* 0x000fce00078e000e */
[----:B------:R-:W-:Y:S05]  /*29340*/  WARPSYNC.COLLECTIVE R15, `(.L_x_6366) ;  /* 0x000000000f087348 */ /* 0x000fea0003c00000 */
[----:B------:R0:W1:Y:S02]  /*29350*/  SHFL.IDX P6, R14, R13, R12, R11 ;  /* 0x0000000c0d0e7389 */ /* 0x00006400000c000b */
[----:B01----:R-:W-:Y:S01]  /*29360*/  ENDCOLLECTIVE ;  /* 0x000000000000791b */ /* 0x003fe20003800000 */
.L_x_6366:
[----:B------:R-:W-:Y:S01]  /*29370*/  IMAD.MOV.U32 R2, RZ, RZ, R14 ;  /* 0x000000ffff027224 */ /* 0x000fe200078e000e */
[----:B------:R-:W-:Y:S06]  /*29380*/  BRA `(.L_x_6367) ;  /* 0xffffffa400607947 */ /* 0x000fec000383ffff */
.L_x_6232:
        /* <DEDUP_REMOVED lines=9> */
.L_x_6368:
[C---:B------:R-:W-:Y:S01]  /*29420*/  VIADD R6, R25.reuse, 0x10 ;  /* 0x0000001019067836 */ /* 0x040fe20000000000 */
[----:B------:R-:W-:Y:S01]  /*29430*/  ISETP.GE.AND P2, PT, R25, R5, PT ;  /* 0x000000051900720c */ /* 0x000fe20003f46270 */
[----:B------:R-:W-:Y:S02]  /*29440*/  IMAD.MOV.U32 R13, RZ, RZ, R0 ;  /* 0x000000ffff0d7224 */ /* 0x000fe400078e0000 */
[----:B------:R-:W-:-:S10]  /*29450*/  IMAD.MOV.U32 R2, RZ, RZ, R14 ;  /* 0x000000ffff027224 */ /* 0x000fd400078e000e */
[----:B------:R-:W-:Y:S05]  /*29460*/  WARPSYNC.COLLECTIVE R15, `(.L_x_6369) ;  /* 0x000000000f087348 */ /* 0x000fea0003c00000 */
[----:B------:R0:W1:Y:S02]  /*29470*/  SHFL.IDX P6, R14, R13, R12, R11 ;  /* 0x0000000c0d0e7389 */ /* 0x00006400000c000b */
[----:B01----:R-:W-:Y:S01]  /*29480*/  ENDCOLLECTIVE ;  /* 0x000000000000791b */ /* 0x003fe20003800000 */
.L_x_6369:
[----:B------:R-:W-:Y:S01]  /*29490*/  ULDC.64 UR4, c[0x0][0x208] ;  /* 0x0000820000047ab9 */ /* 0x000fe20000000a00 */
[----:B------:R-:W-:Y:S02]  /*294a0*/  IMAD.MOV.U32 R13, RZ, RZ, R4 ;  /* 0x000000ffff0d7224 */ /* 0x000fe400078e0004 */
[----:B------:R-:W-:Y:S01]  /*294b0*/  IMAD.MOV.U32 R12, RZ, RZ, 0x1 ;  /* 0x00000001ff0c7424 */ /* 0x000fe200078e00ff */
[----:B------:R-:W-:-:S05]  /*294c0*/  @!P2 LEA R14, P4, R33, R14, 0x1 ;  /* 0x0000000e210ea211 */ /* 0x000fca00078808ff */
[----:B------:R-:W-:Y:S02]  /*294d0*/  @!P2 IMAD.X R3, RZ, RZ, R2, P4 ;  /* 0x000000ffff03a224 */ /* 0x000fe400020e0602 */
[----:B------:R-:W-:-:S05]  /*294e0*/  @!P2 IMAD.MOV.U32 R2, RZ, RZ, R14 ;  /* 0x000000ffff02a224 */ /* 0x000fca00078e000e */
[----:B------:R-:W-:Y:S01]  /*294f0*/  @!PT LDS RZ, [RZ] ;  /* 0x00000000fffff984 */ /* 0x000fe20000000800 */
[----:B------:R-:W-:Y:S01]  /*29500*/  @!PT LDS RZ, [RZ] ;  /* 0x00000000fffff984 */ /* 0x000fe20000000800 */
[----:B------:R-:W-:Y:S01]  /*29510*/  @!PT LDS RZ, [RZ] ;  /* 0x00000000fffff984 */ /* 0x000fe20000000800 */
[----:B------:R0:W-:Y:S04]  /*29520*/  @!P2 LDGSTS.E.BYPASS.LTC128B.128 [R8+0x12400], desc[UR4][R2.64], !P3 ;  /* 0x124000000208afae */ /* 0x0001e8000d901d44 */
[----:B------:R0:W-:Y:S04]  /*29530*/  @!P2 LDGSTS.E.BYPASS.LTC128B.128 [R8+0x16400], desc[UR4][R2.64+0x80], !P0 ;  /* 0x164000800208afae */ /* 0x0001e8000c101d44 */
[----:B------:R0:W-:Y:S01]  /*29540*/  @!P2 LDGSTS.E.BYPASS.LTC128B.128 [R8+0x1a400], desc[UR4][R2.64+0x100], !P1 ;  /* 0x1a4001000208afae */ /* 0x0001e2000c901d44 */
[----:B------:R-:W-:Y:S01]  /*29550*/  ISETP.GE.AND P2, PT, R6, R5, PT ;  /* 0x000000050600720c */ /* 0x000fe20003f46270 */
[----:B------:R-:W-:-:S12]  /*29560*/  VIADD R6, R25, 0x20 ;  /* 0x0000002019067836 */ /* 0x000fd80000000000 */
[----:B0-----:R-:W-:Y:S05]  /*29570*/  WARPSYNC.COLLECTIVE R15, `(.L_x_6370) ;  /* 0x000000000f087348 */ /* 0x001fea0003c00000 */
[----:B------:R1:W2:Y:S02]  /*29580*/  SHFL.IDX P6, R14, R13, R12, R11 ;  /* 0x0000000c0d0e7389 */ /* 0x0002a400000c000b */
[----:B012---:R-:W-:Y:S01]  /*29590*/  ENDCOLLECTIVE ;  /* 0x000000000000791b */ /* 0x007fe20003800000 */
.L_x_6370:
[----:B------:R-:W-:Y:S02]  /*295a0*/  IMAD.MOV.U32 R13, RZ, RZ, R0 ;  /* 0x000000ffff0d7224 */ /* 0x000fe400078e0000 */
[----:B------:R-:W-:-:S07]  /*295b0*/  IMAD.MOV.U32 R2, RZ, RZ, R14 ;  /* 0x000000ffff027224 */ /* 0x000fce00078e000e */
[----:B------:R-:W-:Y:S05]  /*295c0*/  WARPSYNC.COLLECTIVE R15, `(.L_x_6371) ;  /* 0x000000000f087348 */ /* 0x000fea0003c00000 */
[----:B------:R0:W1:Y:S02]  /*295d0*/  SHFL.IDX P6, R14, R13, R12, R11 ;  /* 0x0000000c0d0e7389 */ /* 0x00006400000c000b */
[----:B01----:R-:W-:Y:S01]  /*295e0*/  ENDCOLLECTIVE ;  /* 0x000000000000791b */ /* 0x003fe20003800000 */
.L_x_6371:
[----:B------:R-:W-:Y:S01]  /*295f0*/  ULDC.64 UR4, c[0x0][0x208] ;  /* 0x0000820000047ab9 */ /* 0x000fe20000000a00 */
[----:B------:R-:W-:Y:S02]  /*29600*/  IMAD.MOV.U32 R13, RZ, RZ, R4 ;  /* 0x000000ffff0d7224 */ /* 0x000fe400078e0004 */
[----:B------:R-:W-:Y:S01]  /*29610*/  IMAD.MOV.U32 R12, RZ, RZ, 0x2 ;  /* 0x00000002ff0c7424 */ /* 0x000fe200078e00ff */
        /* <DEDUP_REMOVED lines=15> */
.L_x_6372:
[----:B------:R-:W-:Y:S02]  /*29710*/  IMAD.MOV.U32 R13, RZ, RZ, R0 ;  /* 0x000000ffff0d7224 */ /* 0x000fe400078e0000 */
[----:B------:R-:W-:-:S07]  /*29720*/  IMAD.MOV.U32 R2, RZ, RZ, R14 ;  /* 0x000000ffff027224 */ /* 0x000fce00078e000e */
[----:B------:R-:W-:Y:S05]  /*29730*/  WARPSYNC.COLLECTIVE R15, `(.L_x_6373) ;  /* 0x000000000f087348 */ /* 0x000fea0003c00000 */
[----:B------:R0:W1:Y:S02]  /*29740*/  SHFL.IDX P6, R14, R13, R12, R11 ;  /* 0x0000000c0d0e7389 */ /* 0x00006400000c000b */
[----:B01----:R-:W-:Y:S01]  /*29750*/  ENDCOLLECTIVE ;  /* 0x000000000000791b */ /* 0x003fe20003800000 */
.L_x_6373:
        /* <DEDUP_REMOVED lines=18> */
.L_x_6374:
[----:B------:R-:W-:Y:S02]  /*29880*/  IMAD.MOV.U32 R13, RZ, RZ, R0 ;  /* 0x000000ffff0d7224 */ /* 0x000fe400078e0000 */
[----:B------:R-:W-:-:S07]  /*29890*/  IMAD.MOV.U32 R2, RZ, RZ, R14 ;  /* 0x000000ffff027224 */ /* 0x000fce00078e000e */
[----:B------:R-:W-:Y:S05]  /*298a0*/  WARPSYNC.COLLECTIVE R15, `(.L_x_6375) ;  /* 0x000000000f087348 */ /* 0x000fea0003c00000 */
[----:B------:R0:W1:Y:S02]  /*298b0*/  SHFL.IDX P6, R14, R13, R12, R11 ;  /* 0x0000000c0d0e7389 */ /* 0x00006400000c000b */
[----:B01----:R-:W-:Y:S01]  /*298c0*/  ENDCOLLECTIVE ;  /* 0x000000000000791b */ /* 0x003fe20003800000 */
.L_x_6375:
        /* <DEDUP_REMOVED lines=18> */
.L_x_6376:
[----:B------:R-:W-:Y:S02]  /*299f0*/  IMAD.MOV.U32 R13, RZ, RZ, R0 ;  /* 0x000000ffff0d7224 */ /* 0x000fe400078e0000 */
[----:B------:R-:W-:-:S07]  /*29a00*/  IMAD.MOV.U32 R2, RZ, RZ, R14 ;  /* 0x000000ffff027224 */ /* 0x000fce00078e000e */
[----:B------:R-:W-:Y:S05]  /*29a10*/  WARPSYNC.COLLECTIVE R15, `(.L_x_6377) ;  /* 0x000000000f087348 */ /* 0x000fea0003c00000 */
[----:B------:R0:W1:Y:S02]  /*29a20*/  SHFL.IDX P6, R14, R13, R12, R11 ;  /* 0x0000000c0d0e7389 */ /* 0x00006400000c000b */
[----:B01----:R-:W-:Y:S01]  /*29a30*/  ENDCOLLECTIVE ;  /* 0x000000000000791b */ /* 0x003fe20003800000 */
.L_x_6377:
        /* <DEDUP_REMOVED lines=18> */
.L_x_6378:
[----:B------:R-:W-:Y:S02]  /*29b60*/  IMAD.MOV.U32 R13, RZ, RZ, R0 ;  /* 0x000000ffff0d7224 */ /* 0x000fe400078e0000 */
[----:B------:R-:W-:-:S07]  /*29b70*/  IMAD.MOV.U32 R2, RZ, RZ, R14 ;  /* 0x000000ffff027224 */ /* 0x000fce00078e000e */
[----:B------:R-:W-:Y:S05]  /*29b80*/  WARPSYNC.COLLECTIVE R15, `(.L_x_6379) ;  /* 0x000000000f087348 */ /* 0x000fea0003c00000 */
[----:B------:R0:W1:Y:S02]  /*29b90*/  SHFL.IDX P6, R14, R13, R12, R11 ;  /* 0x0000000c0d0e7389 */ /* 0x00006400000c000b */
[----:B01----:R-:W-:Y:S01]  /*29ba0*/  ENDCOLLECTIVE ;  /* 0x000000000000791b */ /* 0x003fe20003800000 */
.L_x_6379:
        /* <DEDUP_REMOVED lines=13> */
[----:B------:R-:W-:-:S13]  /*29c80*/  ISETP.GE.AND P2, PT, R6, R5, PT ;  /* 0x000000050600720c */ /* 0x000fda0003f46270 */
[----:B0-----:R-:W-:Y:S05]  /*29c90*/  WARPSYNC.COLLECTIVE R15, `(.L_x_6380) ;  /* 0x000000000f087348 */ /* 0x001fea0003c00000 */
[----:B------:R1:W2:Y:S02]  /*29ca0*/  SHFL.IDX P6, R14, R13, R12, R11 ;  /* 0x0000000c0d0e7389 */ /* 0x0002a400000c000b */
[----:B012---:R-:W-:Y:S01]  /*29cb0*/  ENDCOLLECTIVE ;  /* 0x000000000000791b */ /* 0x007fe20003800000 */
.L_x_6380:
[----:B------:R-:W-:Y:S02]  /*29cc0*/  IMAD.MOV.U32 R13, RZ, RZ, R0 ;  /* 0x000000ffff0d7224 */ /* 0x000fe400078e0000 */
[----:B------:R-:W-:-:S07]  /*29cd0*/  IMAD.MOV.U32 R2, RZ, RZ, R14 ;  /* 0x000000ffff027224 */ /* 0x000fce00078e000e */
[----:B------:R-:W-:Y:S05]  /*29ce0*/  WARPSYNC.COLLECTIVE R15, `(.L_x_6381) ;  /* 0x000000000f087348 */ /* 0x000fea0003c00000 */
[----:B------:R0:W1:Y:S02]  /*29cf0*/  SHFL.IDX P6, R14, R13, R12, R11 ;  /* 0x0000000c0d0e7389 */ /* 0x00006400000c000b */
[----:B01----:R-:W-:Y:S01]  /*29d00*/  ENDCOLLECTIVE ;  /* 0x000000000000791b */ /* 0x003fe20003800000 */
.L_x_6381:
        /* <DEDUP_REMOVED lines=12> */
[----:B------:R0:W-:Y:S02]  /*29dd0*/  @!P2 LDGSTS.E.BYPASS.LTC128B.128 [R8+0x1d400], desc[UR4][R2.64+0x100], !P1 ;  /* 0x1d4001000208afae */ /* 0x0001e4000c901d44 */
[----:B0-----:R-:W-:Y:S05]  /*29de0*/  WARPSYNC.COLLECTIVE R15, `(.L_x_6382) ;  /* 0x000000000f087348 */ /* 0x001fea0003c00000 */
[----:B------:R1:W2:Y:S02]  /*29df0*/  SHFL.IDX P6, R14, R13, R12, R11 ;  /* 0x0000000c0d0e7389 */ /* 0x0002a400000c000b */
[----:B012---:R-:W-:Y:S01]  /*29e00*/  ENDCOLLECTIVE ;  /* 0x000000000000791b */ /* 0x007fe20003800000 */
.L_x_6382:
[----:B------:R-:W-:Y:S02]  /*29e10*/  IMAD.MOV.U32 R13, RZ, RZ, R0 ;  /* 0x000000ffff0d7224 */ /* 0x000fe400078e0000 */
[----:B------:R-:W-:-:S07]  /*29e20*/  IMAD.MOV.U32 R4, RZ, RZ, R14 ;  /* 0x000000ffff047224 */ /* 0x000fce00078e000e */
[----:B------:R-:W-:Y:S05]  /*29e30*/  WARPSYNC.COLLECTIVE R15, `(.L_x_6383) ;  /* 0x000000000f087348 */ /* 0x000fea0003c00000 */
[----:B------:R0:W1:Y:S02]  /*29e40*/  SHFL.IDX P6, R14, R13, R12, R11 ;  /* 0x0000000c0d0e7389 */ /* 0x00006400000c000b */
[----:B01----:R-:W-:Y:S01]  /*29e50*/  ENDCOLLECTIVE ;  /* 0x000000000000791b */ /* 0x003fe20003800000 */
.L_x_6383:
[----:B------:R-:W-:Y:S05]  /*29e60*/  BRA `(.L_x_6384) ;  /* 0xffffffa400b47947 */ /* 0x000fea000383ffff */
.L_x_6237:
[----:B0-----:R0:W1:Y:S02]  /*29e70*/  SYNCS.PHASECHK.TRANS64.TRYWAIT P0, [R16+URZ+0x30820], R3 ;  /* 0x03082003100075a7 */ /* 0x001064000800017f */
[----:B-1----:R-:W-:Y:S05]  /*29e80*/  @!P0 NANOSLEEP.SYNCS 0x989680 ;  /* 0x009896800000895d */ /* 0x002fea0003900000 */
[----:B------:R-:W1:Y:S02]  /*29e90*/  @!P0 SYNCS.PHASECHK.TRANS64 P0, [R16+URZ+0x30820], R3 ;  /* 0x03082003100085a7 */ /* 0x000e64000800007f */
[----:B-1----:R-:W-:Y:S05]  /*29ea0*/  @!P0 BRA `(.L_x_6237) ;  /* 0xfffffffc00f08947 */ /* 0x002fea000383ffff */
[----:B------:R-:W-:Y:S05]  /*29eb0*/  BRA `(.L_x_6385) ;  /* 0xffffffa800307947 */ /* 0x000fea000383ffff */
.L_x_6242:
[----:B0-----:R0:W1:Y:S02]  /*29ec0*/  SYNCS.PHASECHK.TRANS64.TRYWAIT P0, [R7+URZ+0x30840], R2 ;  /* 0x03084002070075a7 */ /* 0x001064000800017f */
[----:B-1----:R-:W-:Y:S05]  /*29ed0*/  @!P0 NANOSLEEP.SYNCS 0x989680 ;  /* 0x009896800000895d */ /* 0x002fea0003900000 */
[----:B------:R-:W1:Y:S02]  /*29ee0*/  @!P0 SYNCS.PHASECHK.TRANS64 P0, [R7+URZ+0x30840], R2 ;  /* 0x03084002070085a7 */ /* 0x000e64000800007f */
[----:B-1----:R-:W-:Y:S05]  /*29ef0*/  @!P0 BRA `(.L_x_6242) ;  /* 0xfffffffc00f08947 */ /* 0x002fea000383ffff */
[----:B------:R-:W-:Y:S05]  /*29f00*/  BRA `(.L_x_6386) ;  /* 0xffffffac00107947 */ /* 0x000fea000383ffff */
.L_x_6243:
        /* <DEDUP_REMOVED lines=8> */
.L_x_6388:
[----:B------:R-:W-:Y:S05]  /*29f90*/  BSYNC B1 ;  /* 0x0000000000017941 */ /* 0x000fea0003800000 */
.L_x_6387:
        /* <DEDUP_REMOVED lines=12> */
.L_x_6389:
[----:B------:R-:W-:Y:S01]  /*2a060*/  IMAD R5, R5, 0x2, R16 ;  /* 0x0000000205057824 */ /* 0x000fe200078e0210 */
        /* <DEDUP_REMOVED lines=11> */
[----:B------:R0:W-:Y:S02]  /*2a120*/  LDGSTS.E.BYPASS.LTC128B.128 [R5+0x24400], desc[UR4][R2.64+0x100], !P4 ;  /* 0x2440010002057fae */ /* 0x0001e4000e101d44 */
[----:B0-----:R-:W-:Y:S05]  /*2a130*/  WARPSYNC.COLLECTIVE R15, `(.L_x_6390) ;  /* 0x000000000f087348 */ /* 0x001fea0003c00000 */
[----:B------:R1:W2:Y:S02]  /*2a140*/  SHFL.IDX P6, R14, R13, R12, R11 ;  /* 0x0000000c0d0e7389 */ /* 0x0002a400000c000b */
[----:B012---:R-:W-:Y:S01]  /*2a150*/  ENDCOLLECTIVE ;  /* 0x000000000000791b */ /* 0x007fe20003800000 */
.L_x_6390:
[----:B------:R-:W-:Y:S02]  /*2a160*/  IMAD.MOV.U32 R13, RZ, RZ, R8 ;  /* 0x000000ffff0d7224 */ /* 0x000fe400078e0008 */
[----:B------:R-:W-:-:S07]  /*2a170*/  IMAD.MOV.U32 R3, RZ, RZ, R14 ;  /* 0x000000ffff037224 */ /* 0x000fce00078e000e */
[----:B------:R-:W-:Y:S05]  /*2a180*/  WARPSYNC.COLLECTIVE R15, `(.L_x_6391) ;  /* 0x000000000f087348 */ /* 0x000fea0003c00000 */
[----:B------:R0:W1:Y:S02]  /*2a190*/  SHFL.IDX P6, R14, R13, R12, R11 ;  /* 0x0000000c0d0e7389 */ /* 0x00006400000c000b */
[----:B01----:R-:W-:Y:S01]  /*2a1a0*/  ENDCOLLECTIVE ;  /* 0x000000000000791b */ /* 0x003fe20003800000 */
.L_x_6391:
        /* <DEDUP_REMOVED lines=15> */
.L_x_6392:
[----:B------:R-:W-:Y:S02]  /*2a2a0*/  IMAD.MOV.U32 R13, RZ, RZ, R8 ;  /* 0x000000ffff0d7224 */ /* 0x000fe400078e0008 */
[----:B------:R-:W-:-:S07]  /*2a2b0*/  IMAD.MOV.U32 R35, RZ, RZ, R14 ;  /* 0x000000ffff237224 */ /* 0x000fce00078e000e */
[----:B------:R-:W-:Y:S05]  /*2a2c0*/  WARPSYNC.COLLECTIVE R15, `(.L_x_6393) ;  /* 0x000000000f087348 */ /* 0x000fea0003c00000 */
[----:B------:R0:W1:Y:S02]  /*2a2d0*/  SHFL.IDX P6, R14, R13, R12, R11 ;  /* 0x0000000c0d0e7389 */ /* 0x00006400000c000b */
[----:B01----:R-:W-:Y:S01]  /*2a2e0*/  ENDCOLLECTIVE ;  /* 0x000000000000791b */ /* 0x003fe20003800000 */
.L_x_6393:
        /* <DEDUP_REMOVED lines=15> */
.L_x_6394:
[----:B------:R-:W-:Y:S02]  /*2a3e0*/  IMAD.MOV.U32 R13, RZ, RZ, R8 ;  /* 0x000000ffff0d7224 */ /* 0x000fe400078e0008 */
[----:B------:R-:W-:-:S07]  /*2a3f0*/  IMAD.MOV.U32 R35, RZ, RZ, R14 ;  /* 0x000000ffff237224 */ /* 0x000fce00078e000e */
[----:B------:R-:W-:Y:S05]  /*2a400*/  WARPSYNC.COLLECTIVE R15, `(.L_x_6395) ;  /* 0x000000000f087348 */ /* 0x000fea0003c00000 */
[----:B------:R0:W1:Y:S02]  /*2a410*/  SHFL.IDX P6, R14, R13, R12, R11 ;  /* 0x0000000c0d0e7389 */ /* 0x00006400000c000b */
[----:B01----:R-:W-:Y:S01]  /*2a420*/  ENDCOLLECTIVE ;  /* 0x000000000000791b */ /* 0x003fe20003800000 */
.L_x_6395:
        /* <DEDUP_REMOVED lines=15> */
.L_x_6396:
[----:B------:R-:W-:Y:S02]  /*2a520*/  IMAD.MOV.U32 R13, RZ, RZ, R8 ;  /* 0x000000ffff0d7224 */ /* 0x000fe400078e0008 */
[----:B------:R-:W-:-:S07]  /*2a530*/  IMAD.MOV.U32 R35, RZ, RZ, R14 ;  /* 0x000000ffff237224 */ /* 0x000fce00078e000e */
[----:B------:R-:W-:Y:S05]  /*2a540*/  WARPSYNC.COLLECTIVE R15, `(.L_x_6397) ;  /* 0x000000000f087348 */ /* 0x000fea0003c00000 */
[----:B------:R0:W1:Y:S02]  /*2a550*/  SHFL.IDX P6, R14, R13, R12, R11 ;  /* 0x0000000c0d0e7389 */ /* 0x00006400000c000b */
[----:B01----:R-:W-:Y:S01]  /*2a560*/  ENDCOLLECTIVE ;  /* 0x000000000000791b */ /* 0x003fe20003800000 */
.L_x_6397:
        /* <DEDUP_REMOVED lines=11> */
[----:B------:R0:W-:Y:S04]  /*2a620*/  LDGSTS.E.BYPASS.LTC128B.128 [R5+0x23400], desc[UR4][R2.64+0x80], !P5 ;  /* 0x2340008002057fae */ /* 0x0001e8000e901d44 */
[----:B------:R0:W-:Y:S06]  /*2a630*/  LDGSTS.E.BYPASS.LTC128B.128 [R5+0x26400], desc[UR4][R2.64+0x100], !P4 ;  /* 0x2640010002057fae */ /* 0x0001ec000e101d44 */
[----:B0-----:R-:W-:Y:S05]  /*2a640*/  WARPSYNC.COLLECTIVE R15, `(.L_x_6398) ;  /* 0x000000000f087348 */ /* 0x001fea0003c00000 */
[----:B------:R1:W2:Y:S02]  /*2a650*/  SHFL.IDX P6, R14, R13, R12, R11 ;  /* 0x0000000c0d0e7389 */ /* 0x0002a400000c000b */
[----:B012---:R-:W-:Y:S01]  /*2a660*/  ENDCOLLECTIVE ;  /* 0x000000000000791b */ /* 0x007fe20003800000 */
.L_x_6398:
[----:B------:R-:W-:Y:S02]  /*2a670*/  IMAD.MOV.U32 R13, RZ, RZ, R8 ;  /* 0x000000ffff0d7224 */ /* 0x000fe400078e0008 */
[----:B------:R-:W-:-:S07]  /*2a680*/  IMAD.MOV.U32 R35, RZ, RZ, R14 ;  /* 0x000000ffff237224 */ /* 0x000fce00078e000e */
[----:B------:R-:W-:Y:S05]  /*2a690*/  WARPSYNC.COLLECTIVE R15, `(.L_x_6399) ;  /* 0x000000000f087348 */ /* 0x000fea0003c00000 */
[----:B------:R0:W1:Y:S02]  /*2a6a0*/  SHFL.IDX P6, R14, R13, R12, R11 ;  /* 0x0000000c0d0e7389 */ /* 0x00006400000c000b */
[----:B01----:R-:W-:Y:S01]  /*2a6b0*/  ENDCOLLECTIVE ;  /* 0x000000000000791b */ /* 0x003fe20003800000 */
.L_x_6399:
[----:B------:R-:W-:Y:S01]  /*2a6c0*/  IMAD.MOV.U32 R2, RZ, RZ, R14 ;  /* 0x000000ffff027224 */ /* 0x000fe200078e000e */
[----:B------:R-:W-:Y:S06]  /*2a6d0*/  BRA `(.L_x_6400) ;  /* 0xffffffa800207947 */ /* 0x000fec000383ffff */
.L_x_6248:
[----:B0-----:R0:W3:Y:S02]  /*2a6e0*/  SYNCS.PHASECHK.TRANS64.TRYWAIT P0, [R6+URZ+0x30860], R2 ;  /* 0x03086002060075a7 */ /* 0x0010e4000800017f */
[----:B---3--:R-:W-:Y:S05]  /*2a6f0*/  @!P0 NANOSLEEP.SYNCS 0x989680 ;  /* 0x009896800000895d */ /* 0x008fea0003900000 */
[----:B------:R-:W3:Y:S02]  /*2a700*/  @!P0 SYNCS.PHASECHK.TRANS64 P0, [R6+URZ+0x30860], R2 ;  /* 0x03086002060085a7 */ /* 0x000ee4000800007f */
[----:B---3--:R-:W-:Y:S05]  /*2a710*/  @!P0 BRA `(.L_x_6248) ;  /* 0xfffffffc00f08947 */ /* 0x008fea000383ffff */
[----:B------:R-:W-:Y:S05]  /*2a720*/  BRA `(.L_x_6401) ;  /* 0xffffffa800887947 */ /* 0x000fea000383ffff */
.L_x_6249:
        /* <DEDUP_REMOVED lines=8> */
.L_x_6403:
[----:B------:R-:W-:Y:S05]  /*2a7b0*/  BSYNC B1 ;  /* 0x0000000000017941 */ /* 0x000fea0003800000 */
.L_x_6402:
        /* <DEDUP_REMOVED lines=9> */
.L_x_6404:
        /* <DEDUP_REMOVED lines=18> */
.L_x_6405:
[----:B------:R-:W-:Y:S02]  /*2a970*/  IMAD.MOV.U32 R13, RZ, RZ, R17 ;  /* 0x000000ffff0d7224 */ /* 0x000fe400078e0011 */
[----:B------:R-:W-:-:S07]  /*2a980*/  IMAD.MOV.U32 R3, RZ, RZ, R14 ;  /* 0x000000ffff037224 */ /* 0x000fce00078e000e */
[----:B------:R-:W-:Y:S05]  /*2a990*/  WARPSYNC.COLLECTIVE R15, `(.L_x_6406) ;  /* 0x000000000f087348 */ /* 0x000fea0003c00000 */
[----:B------:R0:W1:Y:S02]  /*2a9a0*/  SHFL.IDX P6, R14, R13, R12, R11 ;  /* 0x0000000c0d0e7389 */ /* 0x00006400000c000b */
[----:B01----:R-:W-:Y:S01]  /*2a9b0*/  ENDCOLLECTIVE ;  /* 0x000000000000791b */ /* 0x003fe20003800000 */
.L_x_6406:
        /* <DEDUP_REMOVED lines=18> */
.L_x_6407:
[----:B------:R-:W-:Y:S02]  /*2aae0*/  IMAD.MOV.U32 R13, RZ, RZ, R17 ;  /* 0x000000ffff0d7224 */ /* 0x000fe400078e0011 */
[----:B------:R-:W-:-:S07]  /*2aaf0*/  IMAD.MOV.U32 R3, RZ, RZ, R14 ;  /* 0x000000ffff037224 */ /* 0x000fce00078e000e */
[----:B------:R-:W-:Y:S05]  /*2ab00*/  WARPSYNC.COLLECTIVE R15, `(.L_x_6408) ;  /* 0x000000000f087348 */ /* 0x000fea0003c00000 */
[----:B------:R0:W1:Y:S02]  /*2ab10*/  SHFL.IDX P6, R14, R13, R12, R11 ;  /* 0x0000000c0d0e7389 */ /* 0x00006400000c000b */
[----:B01----:R-:W-:Y:S01]  /*2ab20*/  ENDCOLLECTIVE ;  /* 0x000000000000791b */ /* 0x003fe20003800000 */
.L_x_6408:
        /* <DEDUP_REMOVED lines=18> */
.L_x_6409:
[----:B------:R-:W-:Y:S02]  /*2ac50*/  IMAD.MOV.U32 R13, RZ, RZ, R17 ;  /* 0x000000ffff0d7224 */ /* 0x000fe400078e0011 */
[----:B------:R-:W-:-:S07]  /*2ac60*/  IMAD.MOV.U32 R3, RZ, RZ, R14 ;  /* 0x000000ffff037224 */ /* 0x000fce00078e000e */
[----:B------:R-:W-:Y:S05]  /*2ac70*/  WARPSYNC.COLLECTIVE R15, `(.L_x_6410) ;  /* 0x000000000f087348 */ /* 0x000fea0003c00000 */
[----:B------:R0:W1:Y:S02]  /*2ac80*/  SHFL.IDX P6, R14, R13, R12, R11 ;  /* 0x0000000c0d0e7389 */ /* 0x00006400000c000b */
[----:B01----:R-:W-:Y:S01]  /*2ac90*/  ENDCOLLECTIVE ;  /* 0x000000000000791b */ /* 0x003fe20003800000 */
.L_x_6410:
        /* <DEDUP_REMOVED lines=18> */
.L_x_6411:
[----:B------:R-:W-:Y:S02]  /*2adc0*/  IMAD.MOV.U32 R13, RZ, RZ, R17 ;  /* 0x000000ffff0d7224 */ /* 0x000fe400078e0011 */
[----:B------:R-:W-:-:S07]  /*2add0*/  IMAD.MOV.U32 R3, RZ, RZ, R14 ;  /* 0x000000ffff037224 */ /* 0x000fce00078e000e */
[----:B------:R-:W-:Y:S05]  /*2ade0*/  WARPSYNC.COLLECTIVE R15, `(.L_x_6412) ;  /* 0x000000000f087348 */ /* 0x000fea0003c00000 */
[----:B------:R0:W1:Y:S02]  /*2adf0*/  SHFL.IDX P6, R14, R13, R12, R11 ;  /* 0x0000000c0d0e7389 */ /* 0x00006400000c000b */
[----:B01----:R-:W-:Y:S01]  /*2ae00*/  ENDCOLLECTIVE ;  /* 0x000000000000791b */ /* 0x003fe20003800000 */
.L_x_6412:
        /* <DEDUP_REMOVED lines=18> */
.L_x_6413:
[----:B------:R-:W-:Y:S02]  /*2af30*/  IMAD.MOV.U32 R13, RZ, RZ, R17 ;  /* 0x000000ffff0d7224 */ /* 0x000fe400078e0011 */
[----:B------:R-:W-:-:S07]  /*2af40*/  IMAD.MOV.U32 R18, RZ, RZ, R14 ;  /* 0x000000ffff127224 */ /* 0x000fce00078e000e */
[----:B------:R-:W-:Y:S05]  /*2af50*/  WARPSYNC.COLLECTIVE R15, `(.L_x_6414) ;  /* 0x000000000f087348 */ /* 0x000fea0003c00000 */
[----:B------:R0:W1:Y:S02]  /*2af60*/  SHFL.IDX P6, R14, R13, R12, R11 ;  /* 0x0000000c0d0e7389 */ /* 0x00006400000c000b */
[----:B01----:R-:W-:Y:S01]  /*2af70*/  ENDCOLLECTIVE ;  /* 0x000000000000791b */ /* 0x003fe20003800000 */
.L_x_6414:
[----:B------:R-:W-:Y:S05]  /*2af80*/  BRA `(.L_x_6415) ;  /* 0xffffffa400707947 */ /* 0x000fea000383ffff */
.L_x_6257:
[----:B0-----:R0:W1:Y:S02]  /*2af90*/  SYNCS.PHASECHK.TRANS64.TRYWAIT P0, [R0+URZ+0x30860], R3 ;  /* 0x03086003000075a7 */ /* 0x001064000800017f */
[----:B-1----:R-:W-:Y:S05]  /*2afa0*/  @!P0 NANOSLEEP.SYNCS 0x989680 ;  /* 0x009896800000895d */ /* 0x002fea0003900000 */
[----:B------:R-:W1:Y:S02]  /*2afb0*/  @!P0 SYNCS.PHASECHK.TRANS64 P0, [R0+URZ+0x30860], R3 ;  /* 0x03086003000085a7 */ /* 0x000e64000800007f */
[----:B-1----:R-:W-:Y:S05]  /*2afc0*/  @!P0 BRA `(.L_x_6257) ;  /* 0xfffffffc00f08947 */ /* 0x002fea000383ffff */
[----:B------:R-:W-:Y:S05]  /*2afd0*/  BRA `(.L_x_6416) ;  /* 0xffffffa8009c7947 */ /* 0x000fea000383ffff */
.L_x_6258:
        /* <DEDUP_REMOVED lines=8> */
.L_x_6418:
[----:B------:R-:W-:Y:S05]  /*2b060*/  BSYNC B0 ;  /* 0x0000000000007941 */ /* 0x000fea0003800000 */
.L_x_6417:
        /* <DEDUP_REMOVED lines=9> */
.L_x_6419:
[----:B------:R-:W-:Y:S01]  /*2b100*/  ULDC UR4, c[0x0][0x2f4] ;  /* 0x0000bd0000047ab9 */ /* 0x000fe20000000800 */
[----:B------:R-:W-:Y:S01]  /*2b110*/  IMAD R4, R7, 0x2, R16 ;  /* 0x0000000207047824 */ /* 0x000fe200078e0210 */
[----:B------:R-:W-:Y:S01]  /*2b120*/  ISETP.GE.AND P2, PT, R33, UR4, PT ;  /* 0x0000000421007c0c */ /* 0x000fe2000bf46270 */
[----:B------:R-:W-:Y:S01]  /*2b130*/  ULDC.64 UR6, c[0x0][0x208] ;  /* 0x0000820000067ab9 */ /* 0x000fe20000000a00 */
[----:B------:R-:W-:Y:S02]  /*2b140*/  ISETP.GE.AND P1, PT, R36, UR4, PT ;  /* 0x0000000424007c0c */ /* 0x000fe4000bf26270 */
[C---:B------:R-:W-:Y:S02]  /*2b150*/  ISETP.LT.OR P3, PT, R6.reuse, 0x1, P2 ;  /* 0x000000010600780c */ /* 0x040fe40001761670 */
[----:B------:R-:W-:Y:S01]  /*2b160*/  ISETP.LT.OR P4, PT, R6, 0x1, P1 ;  /* 0x000000010600780c */ /* 0x000fe20000f81670 */
[----:B------:R-:W-:Y:S02]  /*2b170*/  IMAD.MOV.U32 R13, RZ, RZ, R18 ;  /* 0x000000ffff0d7224 */ /* 0x000fe400078e0012 */
[----:B------:R-:W-:Y:S01]  /*2b180*/  IMAD.MOV.U32 R12, RZ, RZ, 0x1 ;  /* 0x00000001ff0c7424 */ /* 0x000fe200078e00ff */
[----:B------:R-:W-:-:S05]  /*2b190*/  IADD3 R2, P0, R14, R5, RZ ;  /* 0x000000050e027210 */ /* 0x000fca0007f1e0ff */
[----:B------:R-:W-:Y:S01]  /*2b1a0*/  IMAD.X R3, RZ, RZ, R3, P0 ;  /* 0x000000ffff037224 */ /* 0x000fe200000e0603 */
[----:B------:R-:W-:-:S04]  /*2b1b0*/  ISETP.GE.AND P0, PT, R34, UR4, PT ;  /* 0x0000000422007c0c */ /* 0x000fc8000bf06270 */
[----:B------:R-:W-:Y:S01]  /*2b1c0*/  @!PT LDS RZ, [RZ] ;  /* 0x00000000fffff984 */ /* 0x000fe20000000800 */
[----:B------:R-:W-:Y:S01]  /*2b1d0*/  @!PT LDS RZ, [RZ] ;  /* 0x00000000fffff984 */ /* 0x000fe20000000800 */
[----:B------:R-:W-:Y:S01]  /*2b1e0*/  @!PT LDS RZ, [RZ] ;  /* 0x00000000fffff984 */ /* 0x000fe20000000800 */
[----:B------:R0:W-:Y:S01]  /*2b1f0*/  LDGSTS.E.BYPASS.LTC128B.128 [R4+0x400], desc[UR6][R2.64], !P3 ;  /* 0x0040000002047fae */ /* 0x0001e2000d901d46 */
[----:B------:R-:W-:-:S03]  /*2b200*/  ISETP.LT.OR P3, PT, R6, 0x1, P0 ;  /* 0x000000010600780c */ /* 0x000fc60000761670 */
[----:B------:R0:W-:Y:S10]  /*2b210*/  LDGSTS.E.BYPASS.LTC128B.128 [R4+0x3400], desc[UR6][R2.64+0x80], !P4 ;  /* 0x0340008002047fae */ /* 0x0001f4000e101d46 */
[----:B------:R0:W-:Y:S01]  /*2b220*/  LDGSTS.E.BYPASS.LTC128B.128 [R4+0x6400], desc[UR6][R2.64+0x100], !P3 ;  /* 0x0640010002047fae */ /* 0x0001e2000d901d46 */
[----:B------:R-:W-:-:S13]  /*2b230*/  ISETP.LT.OR P3, PT, R6, 0x11, P2 ;  /* 0x000000110600780c */ /* 0x000fda0001761670 */
[----:B0-----:R-:W-:Y:S05]  /*2b240*/  WARPSYNC.COLLECTIVE R15, `(.L_x_6420) ;  /* 0x000000000f087348 */ /* 0x001fea0003c00000 */
[----:B------:R1:W2:Y:S02]  /*2b250*/  SHFL.IDX P6, R14, R13, R12, R11 ;  /* 0x0000000c0d0e7389 */ /* 0x0002a400000c000b */
[----:B012---:R-:W-:Y:S01]  /*2b260*/  ENDCOLLECTIVE ;  /* 0x000000000000791b */ /* 0x007fe20003800000 */
.L_x_6420:
[----:B------:R-:W-:Y:S02]  /*2b270*/  IMAD.MOV.U32 R13, RZ, RZ, R17 ;  /* 0x000000ffff0d7224 */ /* 0x000fe400078e0011 */
[----:B------:R-:W-:-:S07]  /*2b280*/  IMAD.MOV.U32 R7, RZ, RZ, R14 ;  /* 0x000000ffff077224 */ /* 0x000fce00078e000e */
[----:B------:R-:W-:Y:S05]  /*2b290*/  WARPSYNC.COLLECTIVE R15, `(.L_x_6421) ;  /* 0x000000000f087348 */ /* 0x000fea0003c00000 */
[----:B------:R0:W1:Y:S02]  /*2b2a0*/  SHFL.IDX P6, R14, R13, R12, R11 ;  /* 0x0000000c0d0e7389 */ /* 0x00006400000c000b */
[----:B01----:R-:W-:Y:S01]  /*2b2b0*/  ENDCOLLECTIVE ;  /* 0x000000000000791b */ /* 0x003fe20003800000 */
.L_x_6421:
[----:B------:R-:W-:Y:S01]  /*2b2c0*/  ULDC.64 UR4, c[0x0][0x208] ;  /* 0x0000820000047ab9 */ /* 0x000fe20000000a00 */
        /* <DEDUP_REMOVED lines=10> */
[----:B------:R0:W-:Y:S05]  /*2b370*/  LDGSTS.E.BYPASS.LTC128B.128 [R4+0x3c00], desc[UR4][R2.64+0x80], !P4 ;  /* 0x03c0008002047fae */ /* 0x0001ea000e101d44 */
[----:B------:R0:W-:Y:S01]  /*2b380*/  LDGSTS.E.BYPASS.LTC128B.128 [R4+0x6c00], desc[UR4][R2.64+0x100], !P3 ;  /* 0x06c0010002047fae */ /* 0x0001e2000d901d44 */
[----:B------:R-:W-:-:S13]  /*2b390*/  ISETP.LT.OR P3, PT, R6, 0x21, P2 ;  /* 0x000000210600780c */ /* 0x000fda0001761670 */
[----:B0-----:R-:W-:Y:S05]  /*2b3a0*/  WARPSYNC.COLLECTIVE R15, `(.L_x_6422) ;  /* 0x000000000f087348 */ /* 0x001fea0003c00000 */
[----:B------:R1:W2:Y:S02]  /*2b3b0*/  SHFL.IDX P6, R14, R13, R12, R11 ;  /* 0x0000000c0d0e7389 */ /* 0x0002a400000c000b */
[----:B012---:R-:W-:Y:S01]  /*2b3c0*/  ENDCOLLECTIVE ;  /* 0x000000000000791b */ /* 0x007fe20003800000 */
.L_x_6422:
[----:B------:R-:W-:Y:S02]  /*2b3d0*/  IMAD.MOV.U32 R13, RZ, RZ, R17 ;  /* 0x000000ffff0d7224 */ /* 0x000fe400078e0011 */
[----:B------:R-:W-:-:S07]  /*2b3e0*/  IMAD.MOV.U32 R7, RZ, RZ, R14 ;  /* 0x000000ffff077224 */ /* 0x000fce00078e000e */
[----:B------:R-:W-:Y:S05]  /*2b3f0*/  WARPSYNC.COLLECTIVE R15, `(.L_x_6423) ;  /* 0x000000000f087348 */ /* 0x000fea0003c00000 */
[----:B------:R0:W1:Y:S02]  /*2b400*/  SHFL.IDX P6, R14, R13, R12, R11 ;  /* 0x0000000c0d0e7389 */ /* 0x00006400000c000b */
[----:B01----:R-:W-:Y:S01]  /*2b410*/  ENDCOLLECTIVE ;  /* 0x000000000000791b */ /* 0x003fe20003800000 */
.L_x_6423:
        /* <DEDUP_REMOVED lines=17> */
.L_x_6424:
[----:B------:R-:W-:Y:S02]  /*2b530*/  IMAD.MOV.U32 R13, RZ, RZ, R17 ;  /* 0x000000ffff0d7224 */ /* 0x000fe400078e0011 */
[----:B------:R-:W-:-:S07]  /*2b540*/  IMAD.MOV.U32 R7, RZ, RZ, R14 ;  /* 0x000000ffff077224 */ /* 0x000fce00078e000e */
[----:B------:R-:W-:Y:S05]  /*2b550*/  WARPSYNC.COLLECTIVE R15, `(.L_x_6425) ;  /* 0x000000000f087348 */ /* 0x000fea0003c00000 */
[----:B------:R0:W1:Y:S02]  /*2b560*/  SHFL.IDX P6, R14, R13, R12, R11 ;  /* 0x0000000c0d0e7389 */ /* 0x00006400000c000b */
[----:B01----:R-:W-:Y:S01]  /*2b570*/  ENDCOLLECTIVE ;  /* 0x000000000000791b */ /* 0x003fe20003800000 */
.L_x_6425:
        /* <DEDUP_REMOVED lines=17> */
.L_x_6426:
[----:B------:R-:W-:Y:S02]  /*2b690*/  IMAD.MOV.U32 R13, RZ, RZ, R17 ;  /* 0x000000ffff0d7224 */ /* 0x000fe400078e0011 */
[----:B------:R-:W-:-:S07]  /*2b6a0*/  IMAD.MOV.U32 R7, RZ, RZ, R14 ;  /* 0x000000ffff077224 */ /* 0x000fce00078e000e */
[----:B------:R-:W-:Y:S05]  /*2b6b0*/  WARPSYNC.COLLECTIVE R15, `(.L_x_6427) ;  /* 0x000000000f087348 */ /* 0x000fea0003c00000 */
[----:B------:R0:W1:Y:S02]  /*2b6c0*/  SHFL.IDX P6, R14, R13, R12, R11 ;  /* 0x0000000c0d0e7389 */ /* 0x00006400000c000b */
[----:B01----:R-:W-:Y:S01]  /*2b6d0*/  ENDCOLLECTIVE ;  /* 0x000000000000791b */ /* 0x003fe20003800000 */
.L_x_6427:
        /* <DEDUP_REMOVED lines=12> */
[----:B------:R0:W-:Y:S02]  /*2b7a0*/  LDGSTS.E.BYPASS.LTC128B.128 [R4+0x8400], desc[UR4][R2.64+0x100], !P3 ;  /* 0x0840010002047fae */ /* 0x0001e4000d901d44 */
[----:B0-----:R-:W-:Y:S05]  /*2b7b0*/  WARPSYNC.COLLECTIVE R15, `(.L_x_6428) ;  /* 0x000000000f087348 */ /* 0x001fea0003c00000 */
[----:B------:R1:W2:Y:S02]  /*2b7c0*/  SHFL.IDX P6, R14, R13, R12, R11 ;  /* 0x0000000c0d0e7389 */ /* 0x0002a400000c000b */
[----:B012---:R-:W-:Y:S01]  /*2b7d0*/  ENDCOLLECTIVE ;  /* 0x000000000000791b */ /* 0x007fe20003800000 */
.L_x_6428:
[----:B------:R-:W-:Y:S02]  /*2b7e0*/  IMAD.MOV.U32 R13, RZ, RZ, R17 ;  /* 0x000000ffff0d7224 */ /* 0x000fe400078e0011 */
[----:B------:R-:W-:-:S07]  /*2b7f0*/  IMAD.MOV.U32 R18, RZ, RZ, R14 ;  /* 0x000000ffff127224 */ /* 0x000fce00078e000e */
[----:B------:R-:W-:Y:S05]  /*2b800*/  WARPSYNC.COLLECTIVE R15, `(.L_x_6429) ;  /* 0x000000000f087348 */ /* 0x000fea0003c00000 */
[----:B------:R0:W1:Y:S02]  /*2b810*/  SHFL.IDX P6, R14, R13, R12, R11 ;  /* 0x0000000c0d0e7389 */ /* 0x00006400000c000b */
[----:B01----:R-:W-:Y:S01]  /*2b820*/  ENDCOLLECTIVE ;  /* 0x000000000000791b */ /* 0x003fe20003800000 */
.L_x_6429:
[----:B------:R-:W-:Y:S05]  /*2b830*/  BRA `(.L_x_6430) ;  /* 0xffffffa400907947 */ /* 0x000fea000383ffff */
.L_x_6263:
[----:B------:R-:W-:Y:S01]  /*2b840*/  BSSY B0, `(.L_x_6431) ;  /* 0x0000008000007945 */ /* 0x000fe20003800000 */
[----:B------:R-:W-:Y:S02]  /*2b850*/  IMAD.MOV.U32 R13, RZ, RZ, R24 ;  /* 0x000000ffff0d7224 */ /* 0x000fe400078e0018 */
[----:B-1----:R-:W-:Y:S02]  /*2b860*/  IMAD.MOV.U32 R12, RZ, RZ, RZ ;  /* 0x000000ffff0c7224 */ /* 0x002fe400078e00ff */
[----:B------:R-:W-:Y:S02]  /*2b870*/  IMAD.MOV.U32 R11, RZ, RZ, 0x1f ;  /* 0x0000001fff0b7424 */ /* 0x000fe400078e00ff */
[----:B------:R-:W-:-:S07]  /*2b880*/  IMAD.MOV.U32 R15, RZ, RZ, -0x1 ;  /* 0xffffffffff0f7424 */ /* 0x000fce00078e00ff */
[----:B------:R-:W-:Y:S05]  /*2b890*/  WARPSYNC.COLLECTIVE R15, `(.L_x_6432) ;  /* 0x000000000f087348 */ /* 0x000fea0003c00000 */
[----:B------:R0:W1:Y:S02]  /*2b8a0*/  SHFL.IDX P6, R14, R13, R12, R11 ;  /* 0x0000000c0d0e7389 */ /* 0x00006400000c000b */
[----:B01----:R-:W-:Y:S01]  /*2b8b0*/  ENDCOLLECTIVE ;  /* 0x000000000000791b */ /* 0x003fe20003800000 */
.L_x_6432:
[----:B------:R-:W-:Y:S05]  /*2b8c0*/  BSYNC B0 ;  /* 0x0000000000007941 */ /* 0x000fea0003800000 */
.L_x_6431:
        /* <DEDUP_REMOVED lines=9> */
.L_x_6433:
        /* <DEDUP_REMOVED lines=25> */
.L_x_6434:
[----:B------:R-:W-:Y:S01]  /*2baf0*/  IMAD.MOV.U32 R12, RZ, RZ, 0x2 ;  /* 0x00000002ff0c7424 */ /* 0x000fe200078e00ff */
[----:B------:R-:W-:-:S05]  /*2bb00*/  SEL R14, R14, RZ, P1 ;  /* 0x000000ff0e0e7207 */ /* 0x000fca0000800000 */
[----:B------:R-:W-:-:S04]  /*2bb10*/  IMAD.IADD R5, R13, 0x1, R14 ;  /* 0x000000010d057824 */ /* 0x000fc800078e020e */
[----:B------:R-:W-:-:S07]  /*2bb20*/  IMAD.MOV.U32 R13, RZ, RZ, R5 ;  /* 0x000000ffff0d7224 */ /* 0x000fce00078e0005 */
[----:B------:R-:W-:Y:S05]  /*2bb30*/  WARPSYNC.COLLECTIVE R15, `(.L_x_6435) ;  /* 0x000000000f087348 */ /* 0x000fea0003c00000 */
[----:B------:R0:W1:Y:S02]  /*2bb40*/  SHFL.UP P6, R14, R13, R12, R11 ;  /* 0x0400000c0d0e7389 */ /* 0x00006400000c000b */
[----:B01----:R-:W-:Y:S01]  /*2bb50*/  ENDCOLLECTIVE ;  /* 0x000000000000791b */ /* 0x003fe20003800000 */
.L_x_6435:
[----:B------:R-:W-:Y:S01]  /*2bb60*/  IMAD.MOV.U32 R12, RZ, RZ, 0x4 ;  /* 0x00000004ff0c7424 */ /* 0x000fe200078e00ff */
[----:B------:R-:W-:-:S05]  /*2bb70*/  SEL R2, R14, RZ, P2 ;  /* 0x000000ff0e027207 */ /* 0x000fca0001000000 */
[----:B------:R-:W-:-:S04]  /*2bb80*/  IMAD.IADD R2, R5, 0x1, R2 ;  /* 0x0000000105027824 */ /* 0x000fc800078e0202 */
[----:B------:R-:W-:-:S07]  /*2bb90*/  IMAD.MOV.U32 R13, RZ, RZ, R2 ;  /* 0x000000ffff0d7224 */ /* 0x000fce00078e0002 */
[----:B------:R-:W-:Y:S05]  /*2bba0*/  WARPSYNC.COLLECTIVE R15, `(.L_x_6436) ;  /* 0x000000000f087348 */ /* 0x000fea0003c00000 */
[----:B------:R0:W1:Y:S02]  /*2bbb0*/  SHFL.UP P6, R14, R13, R12, R11 ;  /* 0x0400000c0d0e7389 */ /* 0x00006400000c000b */
[----:B01----:R-:W-:Y:S01]  /*2bbc0*/  ENDCOLLECTIVE ;  /* 0x000000000000791b */ /* 0x003fe20003800000 */
.L_x_6436:
[----:B------:R-:W-:Y:S01]  /*2bbd0*/  IMAD.MOV.U32 R12, RZ, RZ, 0x8 ;  /* 0x00000008ff0c7424 */ /* 0x000fe200078e00ff */
[----:B------:R-:W-:-:S05]  /*2bbe0*/  SEL R3, R14, RZ, P3 ;  /* 0x000000ff0e037207 */ /* 0x000fca0001800000 */
[----:B------:R-:W-:-:S04]  /*2bbf0*/  IMAD.IADD R3, R2, 0x1, R3 ;  /* 0x0000000102037824 */ /* 0x000fc800078e0203 */
[----:B------:R-:W-:-:S07]  /*2bc00*/  IMAD.MOV.U32 R13, RZ, RZ, R3 ;  /* 0x000000ffff0d7224 */ /* 0x000fce00078e0003 */
[----:B------:R-:W-:Y:S05]  /*2bc10*/  WARPSYNC.COLLECTIVE R15, `(.L_x_6437) ;  /* 0x000000000f087348 */ /* 0x000fea0003c00000 */
[----:B------:R0:W1:Y:S02]  /*2bc20*/  SHFL.UP P6, R14, R13, R12, R11 ;  /* 0x0400000c0d0e7389 */ /* 0x00006400000c000b */
[----:B01----:R-:W-:Y:S01]  /*2bc30*/  ENDCOLLECTIVE ;  /* 0x000000000000791b */ /* 0x003fe20003800000 */
.L_x_6437:
[----:B------:R-:W-:Y:S01]  /*2bc40*/  IMAD.MOV.U32 R12, RZ, RZ, 0x10 ;  /* 0x00000010ff0c7424 */ /* 0x000fe200078e00ff */
[----:B------:R-:W-:-:S05]  /*2bc50*/  SEL R14, R14, RZ, P4 ;  /* 0x000000ff0e0e7207 */ /* 0x000fca0002000000 */
[----:B------:R-:W-:-:S04]  /*2bc60*/  IMAD.IADD R5, R3, 0x1, R14 ;  /* 0x0000000103057824 */ /* 0x000fc800078e020e */
[----:B------:R-:W-:-:S07]  /*2bc70*/  IMAD.MOV.U32 R13, RZ, RZ, R5 ;  /* 0x000000ffff0d7224 */ /* 0x000fce00078e0005 */
[----:B------:R-:W-:Y:S05]  /*2bc80*/  WARPSYNC.COLLECTIVE R15, `(.L_x_6438) ;  /* 0x000000000f087348 */ /* 0x000fea0003c00000 */
[----:B------:R0:W1:Y:S02]  /*2bc90*/  SHFL.UP P6, R14, R13, R12, R11 ;  /* 0x0400000c0d0e7389 */ /* 0x00006400000c000b */
[----:B01----:R-:W-:Y:S01]  /*2bca0*/  ENDCOLLECTIVE ;  /* 0x000000000000791b */ /* 0x003fe20003800000 */
.L_x_6438:
        /* <DEDUP_REMOVED lines=8> */
.L_x_6439:
[----:B------:R-:W-:Y:S05]  /*2bd30*/  BRA `(.L_x_6440) ;  /* 0xffffffa400ac7947 */ /* 0x000fea000383ffff */
.L_x_6266:
[----:B------:R-:W-:Y:S01]  /*2bd40*/  BSSY B0, `(.L_x_6441) ;  /* 0x0000007000007945 */ /* 0x000fe20003800000 */
[----:B-1----:R-:W-:Y:S02]  /*2bd50*/  IMAD.MOV.U32 R12, RZ, RZ, 0x1 ;  /* 0x00000001ff0c7424 */ /* 0x002fe400078e00ff */
[----:B------:R-:W-:Y:S02]  /*2bd60*/  IMAD.MOV.U32 R11, RZ, RZ, RZ ;  /* 0x000000ffff0b7224 */ /* 0x000fe400078e00ff */
[----:B------:R-:W-:-:S07]  /*2bd70*/  IMAD.MOV.U32 R15, RZ, RZ, -0x1 ;  /* 0xffffffffff0f7424 */ /* 0x000fce00078e00ff */
[----:B------:R-:W-:Y:S05]  /*2bd80*/  WARPSYNC.COLLECTIVE R15, `(.L_x_6442) ;  /* 0x000000000f087348 */ /* 0x000fea0003c00000 */
[----:B------:R0:W1:Y:S02]  /*2bd90*/  SHFL.UP P6, R14, R13, R12, R11 ;  /* 0x0400000c0d0e7389 */ /* 0x00006400000c000b */
[----:B01----:R-:W-:Y:S01]  /*2bda0*/  ENDCOLLECTIVE ;  /* 0x000000000000791b */ /* 0x003fe20003800000 */
.L_x_6442:
[----:B------:R-:W-:Y:S05]  /*2bdb0*/  BSYNC B0 ;  /* 0x0000000000007941 */ /* 0x000fea0003800000 */
.L_x_6441:
        /* <DEDUP_REMOVED lines=8> */
.L_x_6443:
[----:B------:R-:W-:Y:S01]  /*2be40*/  IMAD.MOV.U32 R12, RZ, RZ, 0x4 ;  /* 0x00000004ff0c7424 */ /* 0x000fe200078e00ff */
[----:B------:R-:W-:-:S05]  /*2be50*/  SEL R2, R14, RZ, P2 ;  /* 0x000000ff0e027207 */ /* 0x000fca0001000000 */
[----:B------:R-:W-:-:S04]  /*2be60*/  IMAD.IADD R2, R13, 0x1, R2 ;  /* 0x000000010d027824 */ /* 0x000fc800078e0202 */
[----:B------:R-:W-:-:S07]  /*2be70*/  IMAD.MOV.U32 R13, RZ, RZ, R2 ;  /* 0x000000ffff0d7224 */ /* 0x000fce00078e0002 */
[----:B------:R-:W-:Y:S05]  /*2be80*/  WARPSYNC.COLLECTIVE R15, `(.L_x_6444) ;  /* 0x000000000f087348 */ /* 0x000fea0003c00000 */
[----:B------:R0:W1:Y:S02]  /*2be90*/  SHFL.UP P6, R14, R13, R12, R11 ;  /* 0x0400000c0d0e7389 */ /* 0x00006400000c000b */
[----:B01----:R-:W-:Y:S01]  /*2bea0*/  ENDCOLLECTIVE ;  /* 0x000000000000791b */ /* 0x003fe20003800000 */
.L_x_6444:
[----:B------:R-:W-:Y:S01]  /*2beb0*/  IMAD.MOV.U32 R12, RZ, RZ, 0x8 ;  /* 0x00000008ff0c7424 */ /* 0x000fe200078e00ff */
[----:B------:R-:W-:-:S05]  /*2bec0*/  SEL R3, R14, RZ, P3 ;  /* 0x000000ff0e037207 */ /* 0x000fca0001800000 */
[----:B------:R-:W-:-:S04]  /*2bed0*/  IMAD.IADD R3, R2, 0x1, R3 ;  /* 0x0000000102037824 */ /* 0x000fc800078e0203 */
[----:B------:R-:W-:-:S07]  /*2bee0*/  IMAD.MOV.U32 R13, RZ, RZ, R3 ;  /* 0x000000ffff0d7224 */ /* 0x000fce00078e0003 */
[----:B------:R-:W-:Y:S05]  /*2bef0*/  WARPSYNC.COLLECTIVE R15, `(.L_x_6445) ;  /* 0x000000000f087348 */ /* 0x000fea0003c00000 */
[----:B------:R0:W1:Y:S02]  /*2bf00*/  SHFL.UP P6, R14, R13, R12, R11 ;  /* 0x0400000c0d0e7389 */ /* 0x00006400000c000b */
[----:B01----:R-:W-:Y:S01]  /*2bf10*/  ENDCOLLECTIVE ;  /* 0x000000000000791b */ /* 0x003fe20003800000 */
.L_x_6445:
[----:B------:R-:W-:Y:S01]  /*2bf20*/  IMAD.MOV.U32 R12, RZ, RZ, 0x10 ;  /* 0x00000010ff0c7424 */ /* 0x000fe200078e00ff */
[----:B------:R-:W-:-:S05]  /*2bf30*/  SEL R14, R14, RZ, P4 ;  /* 0x000000ff0e0e7207 */ /* 0x000fca0002000000 */
[----:B------:R-:W-:-:S04]  /*2bf40*/  IMAD.IADD R5, R3, 0x1, R14 ;  /* 0x0000000103057824 */ /* 0x000fc800078e020e */
[----:B------:R-:W-:-:S07]  /*2bf50*/  IMAD.MOV.U32 R13, RZ, RZ, R5 ;  /* 0x000000ffff0d7224 */ /* 0x000fce00078e0005 */
[----:B------:R-:W-:Y:S05]  /*2bf60*/  WARPSYNC.COLLECTIVE R15, `(.L_x_6446) ;  /* 0x000000000f087348 */ /* 0x000fea0003c00000 */
[----:B------:R0:W1:Y:S02]  /*2bf70*/  SHFL.UP P6, R14, R13, R12, R11 ;  /* 0x0400000c0d0e7389 */ /* 0x00006400000c000b */
[----:B01----:R-:W-:Y:S01]  /*2bf80*/  ENDCOLLECTIVE ;  /* 0x000000000000791b */ /* 0x003fe20003800000 */
.L_x_6446:
        /* <DEDUP_REMOVED lines=8> */
.L_x_6447:
[----:B------:R-:W-:Y:S05]  /*2c010*/  BRA `(.L_x_6448) ;  /* 0xffffffa4009c7947 */ /* 0x000fea000383ffff */
.L_x_6268:
[----:B------:R-:W-:Y:S01]  /*2c020*/  BSSY B0, `(.L_x_6449) ;  /* 0x0000006000007945 */ /* 0x000fe20003800000 */
[----:B------:R-:W-:Y:S01]  /*2c030*/  PLOP3.LUT P6, PT, P6, PT, PT, 0x8, 0x0 ;  /* 0x000000000000781c */ /* 0x000fe200037ce170 */
[----:B------:R-:W-:-:S12]  /*2c040*/  IMAD.MOV.U32 R15, RZ, RZ, -0x1 ;  /* 0xffffffffff0f7424 */ /* 0x000fd800078e00ff */
[----:B01----:R-:W-:Y:S05]  /*2c050*/  WARPSYNC.COLLECTIVE R15, `(.L_x_6450) ;  /* 0x000000000f087348 */ /* 0x003fea0003c00000 */
[----:B------:R-:W-:Y:S01]  /*2c060*/  VOTE.ANY R14, PT, P6 ;  /* 0x00000000000e7806 */ /* 0x000fe200030e0100 */
[----:B01----:R-:W-:Y:S06]  /*2c070*/  ENDCOLLECTIVE ;  /* 0x000000000000791b */ /* 0x003fec0003800000 */
.L_x_6450:
[----:B------:R-:W-:Y:S05]  /*2c080*/  BSYNC B0 ;  /* 0x0000000000007941 */ /* 0x000fea0003800000 */
.L_x_6449:
        /* <DEDUP_REMOVED lines=8> */
.L_x_6451:
[----:B------:R-:W-:Y:S02]  /*2c110*/  IMAD.IADD R27, R12, 0x1, R27 ;  /* 0x000000010c1b7824 */ /* 0x000fe400078e021b */
[----:B------:R-:W-:Y:S02]  /*2c120*/  IMAD.MOV.U32 R13, RZ, RZ, R4 ;  /* 0x000000ffff0d7224 */ /* 0x000fe400078e0004 */
[----:B------:R-:W-:-:S07]  /*2c130*/  IMAD.MOV.U32 R25, RZ, RZ, R14 ;  /* 0x000000ffff197224 */ /* 0x000fce00078e000e */
[----:B------:R-:W-:Y:S05]  /*2c140*/  WARPSYNC.COLLECTIVE R15, `(.L_x_6452) ;  /* 0x000000000f087348 */ /* 0x000fea0003c00000 */
[----:B------:R0:W1:Y:S02]  /*2c150*/  SHFL.IDX P6, R14, R13, R12, R11 ;  /* 0x0000000c0d0e7389 */ /* 0x00006400000c000b */
[----:B01----:R-:W-:Y:S01]  /*2c160*/  ENDCOLLECTIVE ;  /* 0x000000000000791b */ /* 0x003fe20003800000 */
.L_x_6452:
[----:B------:R-:W-:Y:S01]  /*2c170*/  IMAD.MOV.U32 R4, RZ, RZ, R14 ;  /* 0x000000ffff047224 */ /* 0x000fe200078e000e */
[----:B------:R-:W-:Y:S06]  /*2c180*/  BRA `(.L_x_6453) ;  /* 0xffffffa400807947 */ /* 0x000fec000383ffff */
.L_x_6270:
[----:B------:R-:W-:Y:S01]  /*2c190*/  BSSY B0, `(.L_x_6454) ;  /* 0x0000007000007945 */ /* 0x000fe20003800000 */
[----:B------:R-:W-:Y:S02]  /*2c1a0*/  IMAD.MOV.U32 R13, RZ, RZ, R2 ;  /* 0x000000ffff0d7224 */ /* 0x000fe400078e0002 */
[----:B------:R-:W-:Y:S02]  /*2c1b0*/  IMAD.MOV.U32 R11, RZ, RZ, 0x1f ;  /* 0x0000001fff0b7424 */ /* 0x000fe400078e00ff */
[----:B------:R-:W-:-:S07]  /*2c1c0*/  IMAD.MOV.U32 R15, RZ, RZ, -0x1 ;  /* 0xffffffffff0f7424 */ /* 0x000fce00078e00ff */
[----:B0-23--:R-:W-:Y:S05]  /*2c1d0*/  WARPSYNC.COLLECTIVE R15, `(.L_x_6455) ;  /* 0x000000000f087348 */ /* 0x00dfea0003c00000 */
[----:B------:R1:W4:Y:S02]  /*2c1e0*/  SHFL.IDX P6, R14, R13, R12, R11 ;  /* 0x0000000c0d0e7389 */ /* 0x00032400000c000b */
[----:B01234-:R-:W-:Y:S01]  /*2c1f0*/  ENDCOLLECTIVE ;  /* 0x000000000000791b */ /* 0x01ffe20003800000 */
.L_x_6455:
[----:B------:R-:W-:Y:S05]  /*2c200*/  BSYNC B0 ;  /* 0x0000000000007941 */ /* 0x000fea0003800000 */
.L_x_6454:
[----:B------:R-:W-:Y:S01]  /*2c210*/  IMAD.MOV.U32 R6, RZ, RZ, R14 ;  /* 0x000000ffff067224 */ /* 0x000fe200078e000e */
[----:B------:R-:W-:Y:S06]  /*2c220*/  BRA `(.L_x_6269) ;  /* 0xffffffa400707947 */ /* 0x000fec000383ffff */
.L_x_6276:
[----:B-1----:R1:W3:Y:S02]  /*2c230*/  SYNCS.PHASECHK.TRANS64.TRYWAIT P0, [R5+URZ+0x30820], R0 ;  /* 0x03082000050075a7 */ /* 0x0022e4000800017f */
[----:B---3--:R-:W-:Y:S05]  /*2c240*/  @!P0 NANOSLEEP.SYNCS 0x989680 ;  /* 0x009896800000895d */ /* 0x008fea0003900000 */
[----:B------:R-:W3:Y:S02]  /*2c250*/  @!P0 SYNCS.PHASECHK.TRANS64 P0, [R5+URZ+0x30820], R0 ;  /* 0x03082000050085a7 */ /* 0x000ee4000800007f */
[----:B---3--:R-:W-:Y:S05]  /*2c260*/  @!P0 BRA `(.L_x_6276) ;  /* 0xfffffffc00f08947 */ /* 0x008fea000383ffff */
[----:B------:R-:W-:Y:S05]  /*2c270*/  BRA `(.L_x_6456) ;  /* 0xffffffac00cc7947 */ /* 0x000fea000383ffff */
.L_x_6277:
        /* <DEDUP_REMOVED lines=11> */
.L_x_6458:
[----:B------:R-:W-:Y:S05]  /*2c330*/  BSYNC B0 ;  /* 0x0000000000007941 */ /* 0x000fea0003800000 */
.L_x_6457:
[----:B------:R-:W-:Y:S05]  /*2c340*/  BRA `(.L_x_6459) ;  /* 0xffffffac00b47947 */ /* 0x000fea000383ffff */
.L_x_6278:
[----:B------:R-:W-:Y:S01]  /*2c350*/  BSSY B0, `(.L_x_6460) ;  /* 0x0000006000007945 */ /* 0x000fe20003800000 */
[----:B------:R-:W-:-:S07]  /*2c360*/  IMAD.MOV.U32 R15, RZ, RZ, -0x1 ;  /* 0xffffffffff0f7424 */ /* 0x000fce00078e00ff */
[----:B012---:R-:W-:Y:S05]  /*2c370*/  WARPSYNC.COLLECTIVE R15, `(.L_x_6461) ;  /* 0x000000000f0c7348 */ /* 0x007fea0003c00000 */
[----:B------:R-:W-:Y:S02]  /*2c380*/  ELECT P6, UR62, PT ;  /* 0x00000000003e782f */ /* 0x000fe400038c0000 */
[----:B------:R-:W-:Y:S01]  /*2c390*/  MOV R14, UR62 ;  /* 0x0000003e000e7c02 */ /* 0x000fe20008000f00 */
[----:B012---:R-:W-:Y:S10]  /*2c3a0*/  ENDCOLLECTIVE ;  /* 0x000000000000791b */ /* 0x007ff40003800000 */
.L_x_6461:
[----:B------:R-:W-:Y:S05]  /*2c3b0*/  BSYNC B0 ;  /* 0x0000000000007941 */ /* 0x000fea0003800000 */
.L_x_6460:
[----:B------:R-:W-:Y:S05]  /*2c3c0*/  BRA `(.L_x_6462) ;  /* 0xffffffac00a87947 */ /* 0x000fea000383ffff */
.L_x_6280:
[----:B-1----:R1:W3:Y:S02]  /*2c3d0*/  SYNCS.PHASECHK.TRANS64.TRYWAIT P1, [R3+URZ+0x30840], R2 ;  /* 0x03084002030075a7 */ /* 0x0022e4000802017f */
[----:B---3--:R-:W-:Y:S05]  /*2c3e0*/  @!P1 NANOSLEEP.SYNCS 0x989680 ;  /* 0x009896800000995d */ /* 0x008fea0003900000 */
[----:B------:R-:W3:Y:S02]  /*2c3f0*/  @!P1 SYNCS.PHASECHK.TRANS64 P1, [R3+URZ+0x30840], R2 ;  /* 0x03084002030095a7 */ /* 0x000ee4000802007f */
[----:B---3--:R-:W-:Y:S05]  /*2c400*/  @!P1 BRA `(.L_x_6280) ;  /* 0xfffffffc00f09947 */ /* 0x008fea000383ffff */
[----:B------:R-:W-:Y:S05]  /*2c410*/  BRA `(.L_x_6463) ;  /* 0xffffffac00c87947 */ /* 0x000fea000383ffff */
.L_x_6282:
[----:B---3--:R3:W4:Y:S02]  /*2c420*/  SYNCS.PHASECHK.TRANS64.TRYWAIT P1, [R23+URZ+0x30840], R0 ;  /* 0x03084000170075a7 */ /* 0x008724000802017f */
[----:B----4-:R-:W-:Y:S05]  /*2c430*/  @!P1 NANOSLEEP.SYNCS 0x989680 ;  /* 0x009896800000995d */ /* 0x010fea0003900000 */
[----:B------:R-:W4:Y:S02]  /*2c440*/  @!P1 SYNCS.PHASECHK.TRANS64 P1, [R23+URZ+0x30840], R0 ;  /* 0x03084000170095a7 */ /* 0x000f24000802007f */
[----:B----4-:R-:W-:Y:S05]  /*2c450*/  @!P1 BRA `(.L_x_6282) ;  /* 0xfffffffc00f09947 */ /* 0x010fea000383ffff */
[----:B------:R-:W-:Y:S05]  /*2c460*/  BRA `(.L_x_6464) ;  /* 0xffffffac00d47947 */ /* 0x000fea000383ffff */
.L_x_6284:
[----:B----4-:R4:W0:Y:S02]  /*2c470*/  SYNCS.PHASECHK.TRANS64.TRYWAIT P1, [R3+URZ+0x30860], R2 ;  /* 0x03086002030075a7 */ /* 0x010824000802017f */
[----:B0-----:R-:W-:Y:S05]  /*2c480*/  @!P1 NANOSLEEP.SYNCS 0x989680 ;  /* 0x009896800000995d */ /* 0x001fea0003900000 */
[----:B------:R-:W0:Y:S02]  /*2c490*/  @!P1 SYNCS.PHASECHK.TRANS64 P1, [R3+URZ+0x30860], R2 ;  /* 0x03086002030095a7 */ /* 0x000e24000802007f */
[----:B0-----:R-:W-:Y:S05]  /*2c4a0*/  @!P1 BRA `(.L_x_6284) ;  /* 0xfffffffc00f09947 */ /* 0x001fea000383ffff */
[----:B------:R-:W-:Y:S05]  /*2c4b0*/  BRA `(.L_x_6465) ;  /* 0xffffffac00d07947 */ /* 0x000fea000383ffff */
.L_x_6466:
        /* <DEDUP_REMOVED lines=12> */
.L_x_15973:


//--------------------- .text._ZN7cutlass13device_kernelIN5flash11enable_sm90INS1_16FlashAttnFwdSm90INS1_25CollectiveMainloopFwdSm90ILi2EN4cute5tupleIJNS5_1CILi1EEES8_S8_EEENS6_IJNS7_ILi128EEESA_SA_EEELi128ENS_10bfloat16_tEfNS_4arch4Sm90ELb0ELb0ELb0ELb0ELb1ELb0ELb0ELb1ELb1ELb1ELb1ELb0EEENS1_21CollectiveEpilogueFwdISB_S9_SC_SE_Li256ELb0ELb1ELb1ELb0EEENS1_19SingleTileSchedulerILb0ELb1ELb1ELi128EEEEEEEEEvNT_6ParamsE --------------------------
	.section	.text._ZN7cutlass13device_kernelIN5flash11enable_sm90INS1_16FlashAttnFwdSm90INS1_25CollectiveMainloopFwdSm90ILi2EN4cute5tupleIJNS5_1CILi1EEES8_S8_EEENS6_IJNS7_ILi128EEESA_SA_EEELi128ENS_10bfloat16_tEfNS_4arch4Sm90ELb0ELb0ELb0ELb0ELb1ELb0ELb0ELb1ELb1ELb1ELb1ELb0EEENS1_21CollectiveEpilogueFwdISB_S9_SC_SE_Li256ELb0ELb1ELb1ELb0EEENS1_19SingleTileSchedulerILb0ELb1ELb1ELi128EEEEEEEEEvNT_6ParamsE,"ax",@progbits
	.align	128
.text._ZN7cutlass13device_kernelIN5flash11enable_sm90INS1_16FlashAttnFwdSm90INS1_25CollectiveMainloopFwdSm90ILi2EN4cute5tupleIJNS5_1CILi1EEES8_S8_EEENS6_IJNS7_ILi128EEESA_SA_EEELi128ENS_10bfloat16_tEfNS_4arch4Sm90ELb0ELb0ELb0ELb0ELb1ELb0ELb0ELb1ELb1ELb1ELb1ELb0EEENS1_21CollectiveEpilogueFwdISB_S9_SC_SE_Li256ELb0ELb1ELb1ELb0EEENS1_19SingleTileSchedulerILb0ELb1ELb1ELi128EEEEEEEEEvNT_6ParamsE:
        .type           _ZN7cutlass13device_kernelIN5flash11enable_sm90INS1_16FlashAttnFwdSm90INS1_25CollectiveMainloopFwdSm90ILi2EN4cute5tupleIJNS5_1CILi1EEES8_S8_EEENS6_IJNS7_ILi128EEESA_SA_EEELi128ENS_10bfloat16_tEfNS_4arch4Sm90ELb0ELb0ELb0ELb0ELb1ELb0ELb0ELb1ELb1ELb1ELb1ELb0EEENS1_21CollectiveEpilogueFwdISB_S9_SC_SE_Li256ELb0ELb1ELb1ELb0EEENS1_19SingleTileSchedulerILb0ELb1ELb1ELi128EEEEEEEEEvNT_6ParamsE,@function
        .size           _ZN7cutlass13device_kernelIN5flash11enable_sm90INS1_16FlashAttnFwdSm90INS1_25CollectiveMainloopFwdSm90ILi2EN4cute5tupleIJNS5_1CILi1EEES8_S8_EEENS6_IJNS7_ILi128EEESA_SA_EEELi128ENS_10bfloat16_tEfNS_4arch4Sm90ELb0ELb0ELb0ELb0ELb1ELb0ELb0ELb1ELb1ELb1ELb1ELb0EEENS1_21CollectiveEpilogueFwdISB_S9_SC_SE_Li256ELb0ELb1ELb1ELb0EEENS1_19SingleTileSchedulerILb0ELb1ELb1ELi128EEEEEEEEEvNT_6ParamsE,(.L_x_15974 - _ZN7cutlass13device_kernelIN5flash11enable_sm90INS1_16FlashAttnFwdSm90INS1_25CollectiveMainloopFwdSm90ILi2EN4cute5tupleIJNS5_1CILi1EEES8_S8_EEENS6_IJNS7_ILi128EEESA_SA_EEELi128ENS_10bfloat16_tEfNS_4arch4Sm90ELb0ELb0ELb0ELb0ELb1ELb0ELb0ELb1ELb1ELb1ELb1ELb0EEENS1_21CollectiveEpilogueFwdISB_S9_SC_SE_Li256ELb0ELb1ELb1ELb0EEENS1_19SingleTileSchedulerILb0ELb1ELb1ELi128EEEEEEEEEvNT_6ParamsE)
        .other          _ZN7cutlass13device_kernelIN5flash11enable_sm90INS1_16FlashAttnFwdSm90INS1_25CollectiveMainloopFwdSm90ILi2EN4cute5tupleIJNS5_1CILi1EEES8_S8_EEENS6_IJNS7_ILi128EEESA_SA_EEELi128ENS_10bfloat16_tEfNS_4arch4Sm90ELb0ELb0ELb0ELb0ELb1ELb0ELb0ELb1ELb1ELb1ELb1ELb0EEENS1_21CollectiveEpilogueFwdISB_S9_SC_SE_Li256ELb0ELb1ELb1ELb0EEENS1_19SingleTileSchedulerILb0ELb1ELb1ELi128EEEEEEEEEvNT_6ParamsE,@"STO_CUDA_ENTRY STV_DEFAULT"
_ZN7cutlass13device_kernelIN5flash11enable_sm90INS1_16FlashAttnFwdSm90INS1_25CollectiveMainloopFwdSm90ILi2EN4cute5tupleIJNS5_1CILi1EEES8_S8_EEENS6_IJNS7_ILi128EEESA_SA_EEELi128ENS_10bfloat16_tEfNS_4arch4Sm90ELb0ELb0ELb0ELb0ELb1ELb0ELb0ELb1ELb1ELb1ELb1ELb0EEENS1_21CollectiveEpilogueFwdISB_S9_SC_SE_Li256ELb0ELb1ELb1ELb0EEENS1_19SingleTileSchedulerILb0ELb1ELb1ELi128EEEEEEEEEvNT_6ParamsE:
[----:B------:R-:W0:Y:S01]  /*0000*/  LDC R1, c[0x0][0x28] ;  /* 0x00000a00ff017b82 */ /* 0x000e220000000800 */
[----:B------:R-:W1:Y:S01]  /*0010*/  S2R R19, SR_TID.X ;  /* 0x0000000000137919 */ /* 0x000e620000002100 */
[----:B------:R-:W-:Y:S01]  /*0020*/  ELECT P0, URZ, PT ;  /* 0x00000000003f782f */ /* 0x000fe20003800000 */
[----:B------:R-:W-:Y:S01]  /*0030*/  UMOV UR4, 0x80 ;  /* 0x0000008000047882 */ /* 0x000fe20000000000 */
[----:B------:R-:W-:Y:S01]  /*0040*/  UMOV UR7, 0x100 ;  /* 0x0000010000077882 */ /* 0x000fe20000000000 */
[--C-:B-1----:R-:W-:Y:S02]  /*0050*/  SHF.R.U32.HI R17, RZ, 0x5, R19.reuse ;  /* 0x00000005ff117819 */ /* 0x102fe40000011613 */
[----:B------:R-:W-:-:S03]  /*0060*/  SHF.R.U32.HI R2, RZ, 0x7, R19 ;  /* 0x00000007ff027819 */ /* 0x000fc60000011613 */
[----:B------:R-:W1:Y:S04]  /*0070*/  SHFL.IDX PT, R0, R17, RZ, 0x1f ;  /* 0x00001fff11007589 */ /* 0x000e6800000e0000 */
[----:B------:R2:W3:Y:S01]  /*0080*/  SHFL.IDX PT, R3, R2, RZ, 0x1f ;  /* 0x00001fff02037589 */ /* 0x0004e200000e0000 */
[C---:B-1----:R-:W-:Y:S02]  /*0090*/  ISETP.NE.OR P0, PT, R0.reuse, RZ, !P0 ;  /* 0x000000ff0000720c */ /* 0x042fe40004705670 */
[----:B------:R-:W-:-:S11]  /*00a0*/  ISETP.NE.AND P1, PT, R0, RZ, PT ;  /* 0x000000ff0000720c */ /* 0x000fd60003f25270 */
        /* <DEDUP_REMOVED lines=12> */
[----:B------:R2:W1:Y:S06]  /*0170*/  @!UP0 SYNCS.EXCH.64 URZ, [UR8+0x28800], UR4 ;  /* 0x02880004083f85b2 */ /* 0x00046c0008000100 */
[----:B------:R2:W4:Y:S02]  /*0180*/  @!UP1 SYNCS.EXCH.64 URZ, [UR8+0x28820], UR6 ;  /* 0x02882006083f95b2 */ /* 0x0005240008000100 */
[----:B0-23--:R-:W-:Y:S05]  /*0190*/  @P1 BRA `(.L_x_6467) ;  /* 0x0000000000481947 */ /* 0x00dfea0003800000 */
        /* <DEDUP_REMOVED lines=13> */
[----:B0-----:R0:W2:Y:S08]  /*0270*/  SYNCS.EXCH.64 URZ, [UR8+0x28830], UR4 ;  /* 0x02883004083f75b2 */ /* 0x0010b00008000100 */
[----:B------:R0:W3:Y:S01]  /*0280*/  SYNCS.EXCH.64 URZ, [UR8+0x28840], UR6 ;  /* 0x02884006083f75b2 */ /* 0x0000e20008000100 */
[----:B------:R0:W0:Y:S01]  /*0290*/  SYNCS.EXCH.64 URZ, [UR8+0x28838], UR4 ;  /* 0x02883804083f75b2 */ /* 0x0000220008000100 */
[----:B------:R0:W0:Y:S01]  /*02a0*/  SYNCS.EXCH.64 URZ, [UR8+0x28848], UR6 ;  /* 0x02884806083f75b2 */ /* 0x0000220008000100 */
[----:B------:R-:W-:Y:S01]  /*02b0*/  NOP ;  /* 0x0000000000007918 */ /* 0x000fe20000000000 */
.L_x_6467:
        /* <DEDUP_REMOVED lines=22> */
.L_x_6468:
        /* <DEDUP_REMOVED lines=18> */
.L_x_6469:
        /* <DEDUP_REMOVED lines=22> */
.L_x_6470:
        /* <DEDUP_REMOVED lines=23> */
.L_x_6471:
[----:B------:R-:W-:Y:S01]  /*0810*/  UISETP.NE.AND UP0, UPT, UR9, URZ, UPT ;  /* 0x0000003f0900728c */ /* 0x000fe2000bf05270 */
[----:B------:R-:W-:Y:S01]  /*0820*/  NOP ;  /* 0x0000000000007918 */ /* 0x000fe20000000000 */
[----:B------:R-:W-:Y:S01]  /*0830*/  UMOV UR40, 0x1 ;  /* 0x0000000100287882 */ /* 0x000fe20000000000 */
[----:B------:R-:W-:Y:S01]  /*0840*/  ULDC.64 UR38, c[0x0][0x208] ;  /* 0x0000820000267ab9 */ /* 0x000fe20000000a00 */
[----:B------:R-:W-:Y:S01]  /*0850*/  USEL UR40, UR40, 0x2, !UP0 ;  /* 0x0000000228287887 */ /* 0x000fe2000c000000 */
[----:B------:R-:W-:Y:S01]  /*0860*/  BSSY B6, `(.L_x_6472) ;  /* 0x0000adf000067945 */ /* 0x000fe20003800000 */
[----:B01234-:R-:W-:Y:S01]  /*0870*/  BAR.SYNC.DEFER_BLOCKING 0x0 ;  /* 0x0000000000007b1d */ /* 0x01ffe20000010000 */
[----:B------:R-:W-:-:S13]  /*0880*/  PLOP3.LUT P0, PT, PT, PT, UP0, 0x80, 0x0 ;  /* 0x000000000000781c */ /* 0x000fda0003f0f008 */
[----:B------:R-:W-:Y:S05]  /*0890*/  @!P0 BRA `(.L_x_6473) ;  /* 0x00000070009c8947 */ /* 0x000fea0003800000 */
.L_x_6474:
[----:B------:R-:W-:-:S08]  /*08a0*/  NOP ;  /* 0x0000000000007918 */ /* 0x000fd00000000000 */
[----:B------:R-:W0:Y:S02]  /*08b0*/  USETMAXREG.TRY_ALLOC.CTAPOOL UP0, 0xe8 ;  /* 0x000000e8000079c8 */ /* 0x000e240008000600 */
[----:B0-----:R-:W-:-:S13]  /*08c0*/  PLOP3.LUT P0, PT, PT, PT, UP0, 0x80, 0x0 ;  /* 0x000000000000781c */ /* 0x001fda0003f0f008 */
[----:B------:R-:W-:Y:S05]  /*08d0*/  @!P0 BRA `(.L_x_6474) ;  /* 0xfffffffc00f08947 */ /* 0x000fea000383ffff */
[----:B------:R-:W0:Y:S01]  /*08e0*/  S2UR UR6, SR_CTAID.Y ;  /* 0x00000000000679c3 */ /* 0x000e220000002600 */
[----:B------:R-:W-:Y:S01]  /*08f0*/  LOP3.LUT R0, R19, 0xffffff80, RZ, 0xc0, !PT ;  /* 0xffffff8013007812 */ /* 0x000fe200078ec0ff */
[----:B------:R-:W-:Y:S02]  /*0900*/  ULDC UR7, c[0x0][0xc50] ;  /* 0x0003140000077ab9 */ /* 0x000fe40000000800 */
[----:B------:R-:W-:-:S04]  /*0910*/  UISETP.NE.AND UP0, UPT, UR7, 0x1, UPT ;  /* 0x000000010700788c */ /* 0x000fc8000bf05270 */
[----:B------:R-:W-:Y:S08]  /*0920*/  BAR.ARV 0x8, 0x180 ;  /* 0x0206000000007b1d */ /* 0x000ff00000002000 */
[----:B------:R-:W1:Y:S01]  /*0930*/  S2UR UR8, SR_CTAID.Z ;  /* 0x00000000000879c3 */ /* 0x000e620000002700 */
[----:B------:R-:W-:Y:S01]  /*0940*/  ISETP.NE.AND P0, PT, R0, 0x80, PT ;  /* 0x000000800000780c */ /* 0x000fe20003f05270 */
[----:B------:R-:W-:Y:S01]  /*0950*/  @UP0 ULDC UR4, c[0x0][0xc54] ;  /* 0x0003150000040ab9 */ /* 0x000fe20000000800 */
[----:B------:R-:W-:Y:S01]  /*0960*/  @UP0 ULDC UR9, c[0x0][0xc58] ;  /* 0x0003160000090ab9 */ /* 0x000fe20000000800 */
[----:B0-----:R-:W-:-:S10]  /*0970*/  UIMAD.WIDE.U32 UR4, UR6, UR4, URZ ;  /* 0x00000004060472a5 */ /* 0x001fd4000f8e003f */
[----:B------:R-:W-:Y:S06]  /*0980*/  @!P0 BAR.ARV 0x9, 0x100 ;  /* 0x0244000000008b1d */ /* 0x000fec0000002000 */
[----:B------:R-:W-:Y:S01]  /*0990*/  UMOV UR37, UR6 ;  /* 0x0000000600257c82 */ /* 0x000fe20008000000 */
[----:B------:R-:W-:Y:S01]  /*09a0*/  @UP0 USHF.R.U32.HI UR37, URZ, UR9, UR5 ;  /* 0x000000093f250299 */ /* 0x000fe20008011605 */
[----:B-1----:R-:W-:-:S03]  /*09b0*/  ISETP.LE.AND P0, PT, RZ, UR8, PT ;  /* 0x00000008ff007c0c */ /* 0x002fc6000bf03270 */
[----:B------:R-:W-:-:S04]  /*09c0*/  UIADD3 UR4, -UR37, URZ, URZ ;  /* 0x0000003f25047290 */ /* 0x000fc8000fffe13f */
[----:B------:R-:W-:-:S06]  /*09d0*/  UIMAD UR7, UR7, UR4, UR6 ;  /* 0x00000004070772a4 */ /* 0x000fcc000f8e0206 */
[----:B------:R-:W-:Y:S06]  /*09e0*/  @!P0 BRA `(.L_x_6475) ;  /* 0x000000ac00188947 */ /* 0x000fec0003800000 */
[----:B------:R-:W-:Y:S01]  /*09f0*/  ULDC.64 UR4, c[0x0][0x418] ;  /* 0x0001060000047ab9 */ /* 0x000fe20000000a00 */
[----:B------:R-:W-:Y:S01]  /*0a00*/  ULDC UR43, c[0x0][0x424] ;  /* 0x00010900002b7ab9 */ /* 0x000fe20000000800 */
[----:B------:R-:W-:Y:S01]  /*0a10*/  UISETP.NE.U32.AND UP0, UPT, UR4, URZ, UPT ;  /* 0x0000003f0400728c */ /* 0x000fe2000bf05070 */
[----:B------:R-:W-:Y:S01]  /*0a20*/  IMAD.MOV.U32 R3, RZ, RZ, RZ ;  /* 0x000000ffff037224 */ /* 0x000fe200078e00ff */
        /* <DEDUP_REMOVED lines=8> */
[----:B------:R-:W-:-:S04]  /*0ab0*/  USHF.R.S32.HI UR5, URZ, 0x1f, UR4 ;  /* 0x0000001f3f057899 */ /* 0x000fc80008011404 */
[----:B------:R-:W-:-:S04]  /*0ac0*/  ULEA.HI UR5, UR5, UR4, URZ, 0x7 ;  /* 0x0000000405057291 */ /* 0x000fc8000f8f383f */
[----:B------:R-:W-:-:S04]  /*0ad0*/  USHF.R.S32.HI UR5, URZ, 0x7, UR5 ;  /* 0x000000073f057899 */ /* 0x000fc80008011405 */
[----:B------:R-:W-:Y:S08]  /*0ae0*/  @!P0 BRA `(.L_x_6476) ;  /* 0x0000000000808947 */ /* 0x000ff00003800000 */
[----:B------:R-:W-:-:S04]  /*0af0*/  USHF.R.U32.HI UR4, URZ, 0x10, UR7 ;  /* 0x000000103f047899 */ /* 0x000fc80008011607 */
[----:B------:R-:W-:-:S11]  /*0b00*/  UISETP.NE.AND UP0, UPT, UR4, URZ, UPT ;  /* 0x0000003f0400728c */ /* 0x000fd6000bf05270 */
[----:B------:R-:W-:Y:S02]  /*0b10*/  @!UP0 ULDC UR4, c[0x0][0x9f0] ;  /* 0x00027c0000048ab9 */ /* 0x000fe40000000800 */
[----:B------:R-:W-:Y:S01]  /*0b20*/  IMAD.U32 R6, RZ, RZ, UR4 ;  /* 0x00000004ff067e24 */ /* 0x000fe2000f8e00ff */
[----:B------:R-:W-:-:S04]  /*0b30*/  UIADD3 UR6, UR5, -0x1, UR4 ;  /* 0xffffffff05067890 */ /* 0x000fc8000fffe004 */
[-C--:B------:R-:W-:Y:S02]  /*0b40*/  IABS R3, R6.reuse ;  /* 0x0000000600037213 */ /* 0x080fe40000000000 */
[----:B------:R-:W-:Y:S01]  /*0b50*/  IABS R6, R6 ;  /* 0x0000000600067213 */ /* 0x000fe20000000000 */
[----:B------:R-:W-:Y:S01]  /*0b60*/  IMAD.U32 R8, RZ, RZ, UR6 ;  /* 0x00000006ff087e24 */ /* 0x000fe2000f8e00ff */
[----:B------:R-:W0:Y:S01]  /*0b70*/  I2F.RP R0, R3 ;  /* 0x0000000300007306 */ /* 0x000e220000209400 */
[----:B------:R-:W-:Y:S02]  /*0b80*/  ULOP3.LUT UR6, UR6, UR4, URZ, 0x3c, !UPT ;  /* 0x0000000406067292 */ /* 0x000fe4000f8e3c3f */
[----:B------:R-:W-:-:S04]  /*0b90*/  IMAD.MOV R6, RZ, RZ, -R6 ;  /* 0x000000ffff067224 */ /* 0x000fc800078e0a06 */
[----:B------:R-:W-:Y:S01]  /*0ba0*/  ISETP.LE.AND P2, PT, RZ, UR6, PT ;  /* 0x00000006ff007c0c */ /* 0x000fe2000bf43270 */
[----:B0-----:R-:W0:Y:S02]  /*0bb0*/  MUFU.RCP R0, R0 ;  /* 0x0000000000007308 */ /* 0x001e240000001000 */
[----:B0-----:R-:W-:Y:S01]  /*0bc0*/  VIADD R4, R0, 0xffffffe ;  /* 0x0ffffffe00047836 */ /* 0x001fe20000000000 */
[----:B------:R-:W-:-:S05]  /*0bd0*/  IABS R0, R8 ;  /* 0x0000000800007213 */ /* 0x000fca0000000000 */
[----:B------:R0:W1:Y:S02]  /*0be0*/  F2I.FTZ.U32.TRUNC.NTZ R5, R4 ;  /* 0x0000000400057305 */ /* 0x000064000021f000 */
[----:B0-----:R-:W-:Y:S01]  /*0bf0*/  IMAD.MOV.U32 R4, RZ, RZ, RZ ;  /* 0x000000ffff047224 */ /* 0x001fe200078e00ff */
[----:B-1----:R-:W-:-:S05]  /*0c00*/  IADD3 R10, RZ, -R5, RZ ;  /* 0x80000005ff0a7210 */ /* 0x002fca0007ffe0ff */
[----:B------:R-:W-:-:S04]  /*0c10*/  IMAD R7, R10, R3, RZ ;  /* 0x000000030a077224 */ /* 0x000fc800078e02ff */
[----:B------:R-:W-:Y:S01]  /*0c20*/  IMAD.HI.U32 R5, R5, R7, R4 ;  /* 0x0000000705057227 */ /* 0x000fe200078e0004 */
[----:B------:R-:W-:-:S05]  /*0c30*/  MOV R4, R6 ;  /* 0x0000000600047202 */ /* 0x000fca0000000f00 */
[----:B------:R-:W-:-:S04]  /*0c40*/  IMAD.HI.U32 R5, R5, R0, RZ ;  /* 0x0000000005057227 */ /* 0x000fc800078e00ff */
[----:B------:R-:W-:-:S05]  /*0c50*/  IMAD R0, R5, R4, R0 ;  /* 0x0000000405007224 */ /* 0x000fca00078e0200 */
[----:B------:R-:W-:-:S13]  /*0c60*/  ISETP.GT.U32.AND P1, PT, R3, R0, PT ;  /* 0x000000000300720c */ /* 0x000fda0003f24070 */
[----:B------:R-:W-:Y:S02]  /*0c70*/  @!P1 IMAD.IADD R0, R0, 0x1, -R3 ;  /* 0x0000000100009824 */ /* 0x000fe400078e0a03 */
[----:B------:R-:W-:Y:S01]  /*0c80*/  @!P1 VIADD R5, R5, 0x1 ;  /* 0x0000000105059836 */ /* 0x000fe20000000000 */
[----:B------:R-:W-:Y:S02]  /*0c90*/  ISETP.NE.AND P1, PT, RZ, UR4, PT ;  /* 0x00000004ff007c0c */ /* 0x000fe4000bf25270 */
[----:B------:R-:W-:-:S13]  /*0ca0*/  ISETP.GE.U32.AND P0, PT, R0, R3, PT ;  /* 0x000000030000720c */ /* 0x000fda0003f06070 */
[----:B------:R-:W-:-:S05]  /*0cb0*/  @P0 VIADD R5, R5, 0x1 ;  /* 0x0000000105050836 */ /* 0x000fca0000000000 */
[----:B------:R-:W-:-:S05]  /*0cc0*/  MOV R3, R5 ;  /* 0x0000000500037202 */ /* 0x000fca0000000f00 */
[----:B------:R-:W-:Y:S01]  /*0cd0*/  @!P2 IMAD.MOV R3, RZ, RZ, -R3 ;  /* 0x000000ffff03a224 */ /* 0x000fe200078e0a03 */
[----:B------:R-:W-:-:S07]  /*0ce0*/  @!P1 LOP3.LUT R3, RZ, UR4, RZ, 0x33, !PT ;  /* 0x00000004ff039c12 */ /* 0x000fce000f8e33ff */
.L_x_6476:
[----:B------:R-:W-:Y:S01]  /*0cf0*/  IMAD R16, R3, UR8, RZ ;  /* 0x0000000803107c24 */ /* 0x000fe2000f8e02ff */
[----:B------:R-:W-:Y:S01]  /*0d00*/  PLOP3.LUT P0, PT, PT, PT, PT, 0x80, 0x0 ;  /* 0x000000000000781c */ /* 0x000fe20003f0f070 */
[----:B------:R-:W-:Y:S01]  /*0d10*/  VIADD R88, R19, 0xffffff80 ;  /* 0xffffff8013587836 */ /* 0x000fe20000000000 */
[----:B------:R-:W-:Y:S01]  /*0d20*/  MOV R17, RZ ;  /* 0x000000ff00117202 */ /* 0x000fe20000000f00 */
[----:B------:R-:W-:Y:S01]  /*0d30*/  IMAD.MOV.U32 R0, RZ, RZ, RZ ;  /* 0x000000ffff007224 */ /* 0x000fe200078e00ff */
[----:B------:R-:W-:Y:S02]  /*0d40*/  VIADDMNMX R3, R16, R3, UR5, PT ;  /* 0x0000000510037e46 */ /* 0x000fe4000b800103 */
[----:B------:R-:W-:Y:S02]  /*0d50*/  CS2R R150, SRZ ;  /* 0x0000000000967805 */ /* 0x000fe4000001ff00 */
        /* <DEDUP_REMOVED lines=15> */
[----:B------:R-:W-:Y:S02]  /*0e50*/  ISETP.LT.AND P1, PT, R16, UR42, PT ;  /* 0x0000002a10007c0c */ /* 0x000fe4000bf21270 */
        /* <DEDUP_REMOVED lines=52> */
.L_x_6478:
[----:B------:R-:W-:-:S04]  /*11a0*/  SHF.L.U32 R3, RZ, 0x1f, RZ ;  /* 0x0000001fff037819 */ /* 0x000fc800000006ff */
[----:B------:R-:W0:Y:S02]  /*11b0*/  SYNCS.PHASECHK.TRANS64.TRYWAIT P0, [UR36+0x28800], R3 ;  /* 0x02880003ff0075a7 */ /* 0x000e240008000164 */
[----:B0-----:R-:W-:Y:S05]  /*11c0*/  @!P0 BRA `(.L_x_6479) ;  /* 0x000000a400288947 */ /* 0x001fea0003800000 */
.L_x_6552:
[----:B------:R-:W-:-:S06]  /*11d0*/  ULOP3.LUT UR4, UR40, 0x1, URZ, 0xfc, !UPT ;  /* 0x0000000128047892 */ /* 0x000fcc000f8efc3f */
[----:B0-----:R-:W-:-:S05]  /*11e0*/  IMAD.U32 R0, RZ, RZ, UR4 ;  /* 0x00000004ff007e24 */ /* 0x001fca000f8e00ff */
[----:B------:R-:W-:-:S13]  /*11f0*/  ISETP.NE.AND P0, PT, R0, 0x3, PT ;  /* 0x000000030000780c */ /* 0x000fda0003f05270 */
[----:B------:R-:W-:Y:S05]  /*1200*/  @!P0 BRA `(.L_x_6480) ;  /* 0x0000000000048947 */ /* 0x000fea0003800000 */
[----:B------:R-:W-:Y:S01]  /*1210*/  BPT.TRAP 0x1 ;  /* 0x000000040000795c */ /* 0x000fe20000300000 */
.L_x_6480:
[----:B------:R0:W1:Y:S01]  /*1220*/  SYNCS.PHASECHK.TRANS64.TRYWAIT P1, [UR36+0x28830], R3 ;  /* 0x02883003ff0075a7 */ /* 0x0000620008020164 */
[----:B------:R-:W-:Y:S05]  /*1230*/  @!P0 BRA `(.L_x_6481) ;  /* 0x0000000000048947 */ /* 0x000fea0003800000 */
[----:B------:R-:W-:Y:S01]  /*1240*/  BPT.TRAP 0x1 ;  /* 0x000000040000795c */ /* 0x000fe20000300000 */
.L_x_6481:
[----:B------:R-:W-:Y:S01]  /*1250*/  IMAD.U32 R5, RZ, RZ, UR44 ;  /* 0x0000002cff057e24 */ /* 0x000fe2000f8e00ff */
[----:B------:R-:W-:Y:S01]  /*1260*/  MOV R0, RZ ;  /* 0x000000ff00007202 */ /* 0x000fe20000000f00 */
[----:B-1----:R-:W-:Y:S06]  /*1270*/  @P1 BRA `(.L_x_6482) ;  /* 0x0000000000081947 */ /* 0x002fec0003800000 */
[----:B------:R-:W1:Y:S02]  /*1280*/  SYNCS.PHASECHK.TRANS64.TRYWAIT P1, [UR36+0x28830], R3 ;  /* 0x02883003ff0075a7 */ /* 0x000e640008020164 */
[----:B-1----:R-:W-:Y:S05]  /*1290*/  @!P1 BRA `(.L_x_6483) ;  /* 0x000000a4000c9947 */ /* 0x002fea0003800000 */
.L_x_6482:
[----:B------:R-:W-:Y:S05]  /*12a0*/  WARPSYNC.ALL ;  /* 0x0000000000007948 */ /* 0x000fea0003800000 */
[----:B-1----:R-:W-:Y:S01]  /*12b0*/  LOP3.LUT R4, R5, 0x10000, RZ, 0xfc, !PT ;  /* 0x0001000005047812 */ /* 0x002fe200078efcff */
[----:B------:R-:W-:Y:S02]  /*12c0*/  IMAD.MOV.U32 R151, RZ, RZ, RZ ;  /* 0x000000ffff977224 */ /* 0x000fe400078e00ff */
[----:B------:R-:W-:Y:S01]  /*12d0*/  IMAD.MOV.U32 R5, RZ, RZ, 0x40000040 ;  /* 0x40000040ff057424 */ /* 0x000fe200078e00ff */
[----:B------:R-:W-:Y:S01]  /*12e0*/  UIADD3 UR4, UR36, 0x18400, URZ ;  /* 0x0001840024047890 */ /* 0x000fe2000fffe03f */
[----:B------:R-:W-:Y:S01]  /*12f0*/  R2UR UR8, R4 ;  /* 0x00000000040872ca */ /* 0x000fe200000e0000 */
[----:B------:R-:W-:-:S02]  /*1300*/  WARPGROUP.ARRIVE ;  /* 0x00000000000079c5 */ /* 0x000fc40000000000 */
[----:B------:R-:W-:Y:S01]  /*1310*/  R2UR UR9, R5 ;  /* 0x00000000050972ca */ /* 0x000fe200000e0000 */
[----:B------:R-:W-:Y:S01]  /*1320*/  USHF.R.U32.HI UR4, URZ, 0x4, UR4 ;  /* 0x000000043f047899 */ /* 0x000fe20008011604 */
[----:B------:R-:W-:Y:S01]  /*1330*/  R2UR UR32, R4 ;  /* 0x00000000042072ca */ /* 0x000fe200000e0000 */
[----:B------:R-:W-:Y:S01]  /*1340*/  UMOV UR11, 0x40000040 ;  /* 0x40000040000b7882 */ /* 0x000fe20000000000 */
[----:B------:R-:W-:Y:S01]  /*1350*/  UMOV UR13, 0x40000040 ;  /* 0x40000040000d7882 */ /* 0x000fe20000000000 */
[----:B------:R-:W-:Y:S01]  /*1360*/  ULOP3.LUT UR4, UR4, 0x3fff, URZ, 0xc0, !UPT ;  /* 0x00003fff04047892 */ /* 0x000fe2000f8ec03f */
[----:B------:R-:W1:Y:S01]  /*1370*/  S2UR UR7, SR_CgaCtaId ;  /* 0x00000000000779c3 */ /* 0x000e620000008800 */
[----:B------:R-:W-:Y:S01]  /*1380*/  UMOV UR15, 0x40000040 ;  /* 0x40000040000f7882 */ /* 0x000fe20000000000 */
[----:B------:R-:W-:Y:S01]  /*1390*/  UMOV UR17, 0x40000040 ;  /* 0x4000004000117882 */ /* 0x000fe20000000000 */
[----:B------:R-:W-:Y:S01]  /*13a0*/  ULOP3.LUT UR48, UR4, 0x10000, URZ, 0xfc, !UPT ;  /* 0x0001000004307892 */ /* 0x000fe2000f8efc3f */
[----:B------:R-:W-:Y:S01]  /*13b0*/  UMOV UR19, 0x40000040 ;  /* 0x4000004000137882 */ /* 0x000fe20000000000 */
[----:B------:R-:W-:-:S02]  /*13c0*/  UMOV UR21, 0x40000040 ;  /* 0x4000004000157882 */ /* 0x000fc40000000000 */
[----:B------:R-:W-:Y:S02]  /*13d0*/  UIADD3 UR14, UR48, 0x4, URZ ;  /* 0x00000004300e7890 */ /* 0x000fe4000fffe03f */
[----:B------:R-:W-:Y:S01]  /*13e0*/  UIADD3 UR12, UR32, 0x4, URZ ;  /* 0x00000004200c7890 */ /* 0x000fe2000fffe03f */
[----:B------:R-:W-:Y:S01]  /*13f0*/  UMOV UR10, UR48 ;  /* 0x00000030000a7c82 */ /* 0x000fe20008000000 */
[----:B------:R-:W-:Y:S01]  /*1400*/  UIADD3 UR16, UR32, 0x6, URZ ;  /* 0x0000000620107890 */ /* 0x000fe2000fffe03f */
[----:B------:R-:W-:Y:S01]  /*1410*/  HGMMA.64x128x16.F32.BF16 R24, gdesc[UR8], RZ, !UPT, gsb0 ;  /* 0x01e00000081879f0 */ /* 0x000fe2000c0018ff */
[----:B------:R-:W-:Y:S02]  /*1420*/  UIADD3 UR8, UR32, 0x2, URZ ;  /* 0x0000000220087890 */ /* 0x000fe4000fffe03f */
[----:B------:R-:W-:Y:S01]  /*1430*/  UIADD3 UR10, UR48, 0x2, URZ ;  /* 0x00000002300a7890 */ /* 0x000fe2000fffe03f */
[----:B------:R-:W-:Y:S01]  /*1440*/  UMOV UR9, 0x40000040 ;  /* 0x4000004000097882 */ /* 0x000fe20000000000 */
[----:B------:R-:W-:Y:S01]  /*1450*/  UMOV UR11, 0x40000040 ;  /* 0x40000040000b7882 */ /* 0x000fe20000000000 */
[----:B------:R-:W-:-:S02]  /*1460*/  UIADD3 UR18, UR48, 0x6, URZ ;  /* 0x0000000630127890 */ /* 0x000fc4000fffe03f */
[----:B------:R-:W-:Y:S02]  /*1470*/  UIADD3 UR20, UR32, 0x400, URZ ;  /* 0x0000040020147890 */ /* 0x000fe4000fffe03f */
[----:B------:R-:W-:Y:S01]  /*1480*/  UIADD3 UR22, UR48, 0x400, URZ ;  /* 0x0000040030167890 */ /* 0x000fe2000fffe03f */
        /* <DEDUP_REMOVED lines=15> */
[----:B------:R-:W-:Y:S03]  /*1580*/  HGMMA.64x128x16.F32.BF16 R24, gdesc[UR8], R24, gsb0 ;  /* 0x01e00000081879f0 */ /* 0x000fe60008001818 */
[----:B------:R-:W-:Y:S02]  /*1590*/  WARPGROUP.DEPBAR.LE gsb0, 0x0 ;  /* 0x00008000000079c5 */ /* 0x000fe40000010000 */
[----:B------:R-:W-:-:S07]  /*15a0*/  WARPGROUP.ARRIVE ;  /* 0x00000000000079c5 */ /* 0x000fce0000000000 */
        /* <DEDUP_REMOVED lines=17> */
[----:B-1----:R-:W-:Y:S05]  /*16c0*/  @!P0 BRA `(.L_x_6484) ;  /* 0x0000000000048947 */ /* 0x002fea0003800000 */
[----:B------:R-:W-:Y:S01]  /*16d0*/  BPT.TRAP 0x1 ;  /* 0x000000040000795c */ /* 0x000fe20000300000 */
.L_x_6484:
[----:B------:R-:W-:Y:S01]  /*16e0*/  LOP3.LUT R17, R17, 0xffffff80, RZ, 0xc0, !PT ;  /* 0xffffff8011117812 */ /* 0x000fe200078ec0ff */
[----:B------:R-:W-:Y:S01]  /*16f0*/  IMAD.U32 R7, RZ, RZ, UR42 ;  /* 0x0000002aff077e24 */ /* 0x000fe2000f8e00ff */
[----:B0-----:R-:W-:Y:S01]  /*1700*/  MOV R3, 0xfffffffe ;  /* 0xfffffffe00037802 */ /* 0x001fe20000000f00 */
[----:B------:R-:W-:Y:S01]  /*1710*/  ULDC UR4, c[0x0][0x988] ;  /* 0x0002620000047ab9 */ /* 0x000fe20000000800 */
[----:B------:R-:W-:Y:S01]  /*1720*/  P2R R23, PR, RZ, 0x1 ;  /* 0x00000001ff177803 */ /* 0x000fe20000000000 */
[----:B------:R-:W-:Y:S01]  /*1730*/  IMAD.IADD R17, R88, 0x1, -R17 ;  /* 0x0000000158117824 */ /* 0x000fe200078e0a11 */
[----:B------:R-:W-:Y:S01]  /*1740*/  UIADD3 UR42, UR42, -0x2, URZ ;  /* 0xfffffffe2a2a7890 */ /* 0x000fe2000fffe03f */
[--C-:B------:R-:W-:Y:S01]  /*1750*/  IMAD.MOV.U32 R150, RZ, RZ, R151.reuse ;  /* 0x000000ffff967224 */ /* 0x100fe200078e0097 */
[-C--:B------:R-:W-:Y:S01]  /*1760*/  MOV R147, R151.reuse ;  /* 0x0000009700937202 */ /* 0x080fe20000000f00 */
[----:B------:R-:W-:Y:S01]  /*1770*/  IMAD.MOV.U32 R149, RZ, RZ, R151 ;  /* 0x000000ffff957224 */ /* 0x000fe200078e0097 */
[----:B------:R-:W-:Y:S01]  /*1780*/  SHF.R.S32.HI R6, RZ, 0x1f, R17 ;  /* 0x0000001fff067819 */ /* 0x000fe20000011411 */
[--C-:B------:R-:W-:Y:S01]  /*1790*/  IMAD.MOV.U32 R148, RZ, RZ, R151.reuse ;  /* 0x000000ffff947224 */ /* 0x100fe200078e0097 */
[----:B------:R-:W-:Y:S01]  /*17a0*/  MOV R143, R151 ;  /* 0x00000097008f7202 */ /* 0x000fe20000000f00 */
        /* <DEDUP_REMOVED lines=8> */
[--C-:B------:R-:W-:Y:S01]  /*1830*/  IMAD.MOV.U32 R129, RZ, RZ, R151.reuse ;  /* 0x000000ffff817224 */ /* 0x100fe200078e0097 */
[-C--:B------:R-:W-:Y:S01]  /*1840*/  MOV R131, R151.reuse ;  /* 0x0000009700837202 */ /* 0x080fe20000000f00 */
[----:B------:R-:W-:Y:S01]  /*1850*/  IMAD.IADD R6, R17, 0x1, -R6 ;  /* 0x0000000111067824 */ /* 0x000fe200078e0a06 */
[-C--:B------:R-:W-:Y:S01]  /*1860*/  MOV R127, R151.reuse ;  /* 0x00000097007f7202 */ /* 0x080fe20000000f00 */
[--C-:B------:R-:W-:Y:S01]  /*1870*/  IMAD.MOV.U32 R125, RZ, RZ, R151.reuse ;  /* 0x000000ffff7d7224 */ /* 0x100fe200078e0097 */
[----:B------:R-:W-:Y:S01]  /*1880*/  MOV R123, R151 ;  /* 0x00000097007b7202 */ /* 0x000fe20000000f00 */
[----:B------:R-:W-:Y:S01]  /*1890*/  IMAD R6, R6, R3, 0x80 ;  /* 0x0000008006067424 */ /* 0x000fe200078e0203 */
[-C--:B------:R-:W-:Y:S01]  /*18a0*/  MOV R119, R151.reuse ;  /* 0x0000009700777202 */ /* 0x080fe20000000f00 */
[--C-:B------:R-:W-:Y:S01]  /*18b0*/  IMAD.MOV.U32 R121, RZ, RZ, R151.reuse ;  /* 0x000000ffff797224 */ /* 0x100fe200078e0097 */
[-C--:B------:R-:W-:Y:S01]  /*18c0*/  MOV R115, R151.reuse ;  /* 0x0000009700737202 */ /* 0x080fe20000000f00 */
[----:B------:R-:W-:Y:S01]  /*18d0*/  VIADD R6, R6, UR43 ;  /* 0x0000002b06067c36 */ /* 0x000fe20008000000 */
[-C--:B------:R-:W-:Y:S01]  /*18e0*/  MOV R111, R151.reuse ;  /* 0x00000097006f7202 */ /* 0x080fe20000000f00 */
[--C-:B------:R-:W-:Y:S01]  /*18f0*/  IMAD.MOV.U32 R117, RZ, RZ, R151.reuse ;  /* 0x000000ffff757224 */ /* 0x100fe200078e0097 */
[-C--:B------:R-:W-:Y:S01]  /*1900*/  MOV R107, R151.reuse ;  /* 0x00000097006b7202 */ /* 0x080fe20000000f00 */
[----:B------:R-:W-:Y:S01]  /*1910*/  IMAD R7, R7, -0x80, R6 ;  /* 0xffffff8007077824 */ /* 0x000fe200078e0206 */
[-C--:B------:R-:W-:Y:S01]  /*1920*/  MOV R103, R151.reuse ;  /* 0x0000009700677202 */ /* 0x080fe20000000f00 */
[--C-:B------:R-:W-:Y:S01]  /*1930*/  IMAD.MOV.U32 R113, RZ, RZ, R151.reuse ;  /* 0x000000ffff717224 */ /* 0x100fe200078e0097 */
[----:B------:R-:W-:Y:S01]  /*1940*/  MOV R99, R151 ;  /* 0x0000009700637202 */ /* 0x000fe20000000f00 */
        /* <DEDUP_REMOVED lines=10> */
[----:B------:R-:W-:Y:S01]  /*19f0*/  IMAD.MOV.U32 R89, RZ, RZ, R151 ;  /* 0x000000ffff597224 */ /* 0x000fe200078e0097 */
        /* <DEDUP_REMOVED lines=77> */
[----:B------:R-:W-:Y:S02]  /*1ed0*/  ISETP.GT.AND P0, PT, R7, 0x59, PT ;  /* 0x000000590700780c */ /* 0x000fe40003f04270 */
[----:B------:R-:W-:-:S02]  /*1ee0*/  FSEL R128, R70, -INF , P6 ;  /* 0xff80000046807808 */ /* 0x000fc40003000000 */
[----:B------:R-:W-:Y:S02]  /*1ef0*/  FMNMX.FTZ R3, R126, R3, !PT ;  /* 0x000000037e037209 */ /* 0x000fe40007810000 */
[----:B------:R-:W-:Y:S02]  /*1f00*/  FSEL R30, R57, -INF , P5 ;  /* 0xff800000391e7808 */ /* 0x000fe40002800000 */
[----:B------:R-:W-:Y:S02]  /*1f10*/  FSEL R130, R71, -INF , P0 ;  /* 0xff80000047827808 */ /* 0x000fe40000000000 */
[----:B------:R-:W-:Y:S02]  /*1f20*/  FSEL R64, R64, -INF , P1 ;  /* 0xff80000040407808 */ /* 0x000fe40000800000 */
[----:B------:R-:W-:Y:S02]  /*1f30*/  FSEL R38, R65, -INF , P2 ;  /* 0xff80000041267808 */ /* 0x000fe40001000000 */
[----:B------:R-:W-:-:S02]  /*1f40*/  ISETP.GT.AND P5, PT, R7, 0x60, PT ;  /* 0x000000600700780c */ /* 0x000fc40003fa4270 */
[C---:B------:R-:W-:Y:S02]  /*1f50*/  ISETP.GT.AND P0, PT, R7.reuse, 0x61, PT ;  /* 0x000000610700780c */ /* 0x040fe40003f04270 */
[C---:B------:R-:W-:Y:S02]  /*1f60*/  ISETP.GT.AND P1, PT, R7.reuse, 0x68, PT ;  /* 0x000000680700780c */ /* 0x040fe40003f24270 */
[----:B------:R-:W-:Y:S02]  /*1f70*/  ISETP.GT.AND P2, PT, R7, 0x69, PT ;  /* 0x000000690700780c */ /* 0x000fe40003f44270 */
[----:B------:R-:W-:Y:S02]  /*1f80*/  FMNMX.FTZ R3, R128, R3, !PT ;  /* 0x0000000380037209 */ /* 0x000fe40007810000 */
[----:B------:R-:W-:Y:S02]  /*1f90*/  FSEL R60, R60, -INF , P4 ;  /* 0xff8000003c3c7808 */ /* 0x000fe40002000000 */
[----:B------:R-:W-:-:S02]  /*1fa0*/  FSEL R34, R61, -INF , P3 ;  /* 0xff8000003d227808 */ /* 0x000fc40001800000 */
[----:B------:R-:W-:Y:S02]  /*1fb0*/  FSEL R132, R74, -INF , P5 ;  /* 0xff8000004a847808 */ /* 0x000fe40002800000 */
[----:B------:R-:W-:Y:S02]  /*1fc0*/  FSEL R134, R75, -INF , P0 ;  /* 0xff8000004b867808 */ /* 0x000fe40000000000 */
[----:B------:R-:W-:Y:S02]  /*1fd0*/  P2R R21, PR, RZ, 0x1 ;  /* 0x00000001ff157803 */ /* 0x000fe40000000000 */
[----:B------:R-:W-:Y:S02]  /*1fe0*/  FSEL R136, R78, -INF , P1 ;  /* 0xff8000004e887808 */ /* 0x000fe40000800000 */
[----:B------:R-:W-:Y:S02]  /*1ff0*/  P2R R19, PR, RZ, 0x2 ;  /* 0x00000002ff137803 */ /* 0x000fe40000000000 */
[----:B------:R-:W-:-:S02]  /*2000*/  FSEL R138, R79, -INF , P2 ;  /* 0xff8000004f8a7808 */ /* 0x000fc40001000000 */
[----:B------:R-:W-:Y:S02]  /*2010*/  P2R R17, PR, RZ, 0x4 ;  /* 0x00000004ff117803 */ /* 0x000fe40000000000 */
[----:B------:R-:W-:Y:S02]  /*2020*/  FMNMX.FTZ R3, R130, R3, !PT ;  /* 0x0000000382037209 */ /* 0x000fe40007810000 */
[C---:B------:R-:W-:Y:S02]  /*2030*/  ISETP.GT.AND P3, PT, R7.reuse, 0x70, PT ;  /* 0x000000700700780c */ /* 0x040fe40003f64270 */
[C---:B------:R-:W-:Y:S02]  /*2040*/  ISETP.GT.AND P4, PT, R7.reuse, 0x71, PT ;  /* 0x000000710700780c */ /* 0x040fe40003f84270 */
[C---:B------:R-:W-:Y:S02]  /*2050*/  ISETP.GT.AND P5, PT, R7.reuse, 0x78, PT ;  /* 0x000000780700780c */ /* 0x040fe40003fa4270 */
[----:B------:R-:W-:-:S02]  /*2060*/  ISETP.GT.AND P6, PT, R7, 0x79, PT ;  /* 0x000000790700780c */ /* 0x000fc40003fc4270 */
[C---:B------:R-:W-:Y:S02]  /*2070*/  ISETP.GT.AND P2, PT, R7.reuse, 0x58, PT ;  /* 0x000000580700780c */ /* 0x040fe40003f44270 */
[C---:B------:R-:W-:Y:S02]  /*2080*/  ISETP.GT.AND P1, PT, R7.reuse, 0x59, PT ;  /* 0x000000590700780c */ /* 0x040fe40003f24270 */
[----:B------:R-:W-:Y:S02]  /*2090*/  ISETP.GT.AND P0, PT, R7, 0x60, PT ;  /* 0x000000600700780c */ /* 0x000fe40003f04270 */
[----:B------:R-:W-:Y:S02]  /*20a0*/  FMNMX.FTZ R7, R24, R25, !PT ;  /* 0x0000001918077209 */ /* 0x000fe40007810000 */
[----:B------:R-:W-:Y:S02]  /*20b0*/  FMNMX.FTZ R3, R132, R3, !PT ;  /* 0x0000000384037209 */ /* 0x000fe40007810000 */
[----:B------:R-:W-:-:S02]  /*20c0*/  FMNMX.FTZ R7, R28, R7, !PT ;  /* 0x000000071c077209 */ /* 0x000fc40007810000 */
[----:B------:R-:W-:Y:S02]  /*20d0*/  FMNMX.FTZ R3, R134, R3, !PT ;  /* 0x0000000386037209 */ /* 0x000fe40007810000 */
[----:B------:R-:W-:Y:S02]  /*20e0*/  FMNMX.FTZ R7, R10, R7, !PT ;  /* 0x000000070a077209 */ /* 0x000fe40007810000 */
[----:B------:R-:W-:Y:S02]  /*20f0*/  FMNMX.FTZ R3, R136, R3, !PT ;  /* 0x0000000388037209 */ /* 0x000fe40007810000 */
[----:B------:R-:W-:Y:S02]  /*2100*/  FMNMX.FTZ R7, R32, R7, !PT ;  /* 0x0000000720077209 */ /* 0x000fe40007810000 */
[----:B------:R-:W-:Y:S02]  /*2110*/  FSEL R140, R82, -INF , P3 ;  /* 0xff800000528c7808 */ /* 0x000fe40001800000 */
[----:B------:R-:W-:-:S02]  /*2120*/  FMNMX.FTZ R3, R138, R3, !PT ;  /* 0x000000038a037209 */ /* 0x000fc40007810000 */
[----:B------:R-:W-:Y:S02]  /*2130*/  FMNMX.FTZ R7, R12, R7, !PT ;  /* 0x000000070c077209 */ /* 0x000fe40007810000 */
[----:B------:R-:W-:Y:S02]  /*2140*/  FSEL R142, R83, -INF , P4 ;  /* 0xff800000538e7808 */ /* 0x000fe40002000000 */
        /* <DEDUP_REMOVED lines=8> */
[----:B------:R-:W-:Y:S02]  /*21d0*/  FMNMX.FTZ R9, R146, R3, !PT ;  /* 0x0000000392097209 */ /* 0x000fe40007810000 */
[----:B------:R-:W-:-:S02]  /*21e0*/  FMNMX.FTZ R7, R18, R7, !PT ;  /* 0x0000000712077209 */ /* 0x000fc40007810000 */
[----:B------:R-:W-:Y:S01]  /*21f0*/  FSEL R68, R68, -INF , P2 ;  /* 0xff80000044447808 */ /* 0x000fe20001000000 */
[----:B------:R-:W0:Y:S01]  /*2200*/  SHFL.BFLY PT, R6, R9, 0x2, 0x1f ;  /* 0x0c401f0009067f89 */ /* 0x000e2200000e0000 */
[----:B------:R-:W-:Y:S02]  /*2210*/  FMNMX.FTZ R7, R44, R7, !PT ;  /* 0x000000072c077209 */ /* 0x000fe40007810000 */
[----:B------:R-:W-:Y:S02]  /*2220*/  FSEL R54, R69, -INF , P1 ;  /* 0xff80000045367808 */ /* 0x000fe40000800000 */
[----:B------:R-:W-:Y:S02]  /*2230*/  FMNMX.FTZ R7, R20, R7, !PT ;  /* 0x0000000714077209 */ /* 0x000fe40007810000 */
[----:B------:R-:W-:Y:S02]  /*2240*/  FSEL R72, R72, -INF , P0 ;  /* 0xff80000048487808 */ /* 0x000fe40000000000 */
[----:B------:R-:W-:-:S02]  /*2250*/  FMNMX.FTZ R7, R48, R7, !PT ;  /* 0x0000000730077209 */ /* 0x000fc40007810000 */
[----:B------:R-:W-:Y:S02]  /*2260*/  ISETP.NE.AND P0, PT, R21, RZ, PT ;  /* 0x000000ff1500720c */ /* 0x000fe40003f05270 */
[----:B------:R-:W-:Y:S02]  /*2270*/  FMNMX.FTZ R7, R22, R7, !PT ;  /* 0x0000000716077209 */ /* 0x000fe40007810000 */
[----:B------:R-:W-:Y:S01]  /*2280*/  MOV R3, UR4 ;  /* 0x0000000400037c02 */ /* 0x000fe20008000f00 */
[----:B------:R-:W-:Y:S01]  /*2290*/  UIADD3 UR4, UR36, 0x28840, URZ ;  /* 0x0002884024047890 */ /* 0x000fe2000fffe03f */
[----:B------:R-:W-:Y:S02]  /*22a0*/  FMNMX.FTZ R7, R52, R7, !PT ;  /* 0x0000000734077209 */ /* 0x000fe40007810000 */
[----:B------:R-:W-:Y:S01]  /*22b0*/  ISETP.NE.AND P1, PT, R19, RZ, PT ;  /* 0x000000ff1300720c */ /* 0x000fe20003f25270 */
[----:B------:R-:W-:Y:S01]  /*22c0*/  UPRMT UR4, UR7, 0x654, UR4 ;  /* 0x0000065407047896 */ /* 0x000fe20008000004 */
[----:B------:R-:W-:-:S02]  /*22d0*/  FMNMX.FTZ R7, R26, R7, !PT ;  /* 0x000000071a077209 */ /* 0x000fc40007810000 */
[----:B------:R-:W-:Y:S02]  /*22e0*/  FSEL R50, R73, -INF , P0 ;  /* 0xff80000049327808 */ /* 0x000fe40000000000 */
[----:B0-----:R-:W-:Y:S02]  /*22f0*/  FMNMX.FTZ R11, R9, R6, !PT ;  /* 0x00000006090b7209 */ /* 0x001fe40007810000 */
[----:B------:R-:W-:Y:S02]  /*2300*/  FMNMX.FTZ R7, R56, R7, !PT ;  /* 0x0000000738077209 */ /* 0x000fe40007810000 */
[----:B------:R-:W-:Y:S01]  /*2310*/  P2R R15, PR, RZ, 0x8 ;  /* 0x00000008ff0f7803 */ /* 0x000fe20000000000 */
[----:B------:R-:W0:Y:S01]  /*2320*/  SHFL.BFLY PT, R6, R11, 0x1, 0x1f ;  /* 0x0c201f000b067f89 */ /* 0x000e2200000e0000 */
[----:B------:R-:W-:Y:S01]  /*2330*/  FMNMX.FTZ R7, R30, R7, !PT ;  /* 0x000000071e077209 */ /* 0x000fe20007810000 */
[----:B------:R-:W-:Y:S01]  /*2340*/  SYNCS.ARRIVE.TRANS64.RED.A1T0 RZ, [UR4], RZ ;  /* 0x000000ffffff79a7 */ /* 0x000fe20008100404 */
[----:B------:R-:W-:Y:S01]  /*2350*/  ISETP.NE.AND P2, PT, R17, RZ, PT ;  /* 0x000000ff1100720c */ /* 0x000fe20003f45270 */
[----:B------:R-:W-:Y:S01]  /*2360*/  UMOV UR4, URZ ;  /* 0x0000003f00047c82 */ /* 0x000fe20008000000 */
        /* <DEDUP_REMOVED lines=9> */
[----:B------:R-:W-:Y:S02]  /*2400*/  ISETP.NE.AND P0, PT, R23, RZ, PT ;  /* 0x000000ff1700720c */ /* 0x000fe40003f05270 */
[----:B------:R-:W-:Y:S02]  /*2410*/  FMNMX.FTZ R7, R54, R7, !PT ;  /* 0x0000000736077209 */ /* 0x000fe40007810000 */
[----:B0-----:R-:W-:Y:S02]  /*2420*/  FMNMX.FTZ R6, R11, R6, !PT ;  /* 0x000000060b067209 */ /* 0x001fe40007810000 */
[----:B------:R-:W-:-:S02]  /*2430*/  FMNMX.FTZ R7, R72, R7, !PT ;  /* 0x0000000748077209 */ /* 0x000fc40007810000 */
[C---:B------:R-:W-:Y:S01]  /*2440*/  FSETP.NEU.FTZ.AND P3, PT, R6.reuse, -INF , PT ;  /* 0xff8000000600780b */ /* 0x040fe20003f7d000 */
[----:B------:R-:W-:Y:S01]  /*2450*/  FMUL.FTZ R13, R6, R3 ;  /* 0x00000003060d7220 */ /* 0x000fe20000410000 */
[----:B------:R-:W-:Y:S02]  /*2460*/  FMNMX.FTZ R7, R50, R7, !PT ;  /* 0x0000000732077209 */ /* 0x000fe40007810000 */
[----:B------:R-:W-:Y:S02]  /*2470*/  MOV R95, R151 ;  /* 0x00000097005f7202 */ /* 0x000fe40000000f00 */
[----:B------:R-:W-:Y:S02]  /*2480*/  FSEL R13, R13, RZ, P3 ;  /* 0x000000ff0d0d7208 */ /* 0x000fe40001800000 */
[----:B------:R-:W-:Y:S02]  /*2490*/  ISETP.NE.AND P3, PT, R15, RZ, PT ;  /* 0x000000ff0f00720c */ /* 0x000fe40003f65270 */
        /* <DEDUP_REMOVED lines=9> */
[----:B------:R-:W-:Y:S01]  /*2530*/  MUFU.EX2 R153, R153 ;  /* 0x0000009900997308 */ /* 0x000fe20000000800 */
[-CC-:B------:R-:W-:Y:S01]  /*2540*/  FFMA.FTZ R157, R92, R3.reuse, -R13.reuse ;  /* 0x000000035c9d7223 */ /* 0x180fe2000001080d */
[--C-:B------:R-:W-:Y:S01]  /*2550*/  FFMA.FTZ R58, R94, R3, -R13.reuse ;  /* 0x000000035e3a7223 */ /* 0x100fe2000001080d */
[----:B------:R-:W-:Y:S01]  /*2560*/  FMNMX.FTZ R7, R86, R7, !PT ;  /* 0x0000000756077209 */ /* 0x000fe20007810000 */
[-CC-:B------:R-:W-:Y:S01]  /*2570*/  FFMA.FTZ R159, R96, R3.reuse, -R13.reuse ;  /* 0x00000003609f7223 */ /* 0x180fe2000001080d */
[-CC-:B------:R-:W-:Y:S01]  /*2580*/  FFMA.FTZ R62, R98, R3.reuse, -R13.reuse ;  /* 0x00000003623e7223 */ /* 0x180fe2000001080d */
[--C-:B------:R-:W-:Y:S01]  /*2590*/  FFMA.FTZ R161, R100, R3, -R13.reuse ;  /* 0x0000000364a17223 */ /* 0x100fe2000001080d */
[----:B------:R-:W-:Y:S01]  /*25a0*/  FMNMX.FTZ R7, R84, R7, !PT ;  /* 0x0000000754077209 */ /* 0x000fe20007810000 */
[----:B------:R-:W0:Y:S01]  /*25b0*/  MUFU.EX2 R42, R42 ;  /* 0x0000002a002a7308 */ /* 0x000e220000000800 */
[-CC-:B------:R-:W-:Y:S01]  /*25c0*/  FFMA.FTZ R66, R102, R3.reuse, -R13.reuse ;  /* 0x0000000366427223 */ /* 0x180fe2000001080d */
[--C-:B------:R-:W-:Y:S01]  /*25d0*/  FFMA.FTZ R163, R104, R3, -R13.reuse ;  /* 0x0000000368a37223 */ /* 0x100fe2000001080d */
[----:B------:R-:W-:Y:S01]  /*25e0*/  FMNMX.FTZ R7, R88, R7, !PT ;  /* 0x0000000758077209 */ /* 0x000fe20007810000 */
[-CC-:B------:R-:W-:Y:S01]  /*25f0*/  FFMA.FTZ R70, R106, R3.reuse, -R13.reuse ;  /* 0x000000036a467223 */ /* 0x180fe2000001080d */
[-CC-:B------:R-:W-:Y:S01]  /*2600*/  FFMA.FTZ R165, R108, R3.reuse, -R13.reuse ;  /* 0x000000036ca57223 */ /* 0x180fe2000001080d */
[-CC-:B------:R-:W-:Y:S01]  /*2610*/  FFMA.FTZ R74, R110, R3.reuse, -R13.reuse ;  /* 0x000000036e4a7223 */ /* 0x180fe2000001080d */
[-CC-:B------:R-:W-:Y:S01]  /*2620*/  FFMA.FTZ R167, R112, R3.reuse, -R13.reuse ;  /* 0x0000000370a77223 */ /* 0x180fe2000001080d */
[----:B------:R-:W1:Y:S01]  /*2630*/  SHFL.BFLY PT, R8, R7, 0x2, 0x1f ;  /* 0x0c401f0007087f89 */ /* 0x000e6200000e0000 */
[----:B------:R-:W2:Y:S01]  /*2640*/  MUFU.EX2 R155, R155 ;  /* 0x0000009b009b7308 */ /* 0x000ea20000000800 */
[-CC-:B------:R-:W-:Y:S01]  /*2650*/  FFMA.FTZ R76, R114, R3.reuse, -R13.reuse ;  /* 0x00000003724c7223 */ /* 0x180fe2000001080d */
[-CC-:B------:R-:W-:Y:S01]  /*2660*/  FFMA.FTZ R181, R116, R3.reuse, -R13.reuse ;  /* 0x0000000374b57223 */ /* 0x180fe2000001080d */
[-CC-:B------:R-:W-:Y:S01]  /*2670*/  FFMA.FTZ R118, R118, R3.reuse, -R13.reuse ;  /* 0x0000000376767223 */ /* 0x180fe2000001080d */
[-CC-:B------:R-:W-:Y:S01]  /*2680*/  FFMA.FTZ R120, R120, R3.reuse, -R13.reuse ;  /* 0x0000000378787223 */ /* 0x180fe2000001080d */
[-CC-:B------:R-:W-:Y:S01]  /*2690*/  FFMA.FTZ R122, R122, R3.reuse, -R13.reuse ;  /* 0x000000037a7a7223 */ /* 0x180fe2000001080d */
[-CC-:B------:R-:W-:Y:S01]  /*26a0*/  FFMA.FTZ R124, R124, R3.reuse, -R13.reuse ;  /* 0x000000037c7c7223 */ /* 0x180fe2000001080d */
[-CC-:B------:R-:W-:Y:S01]  /*26b0*/  FFMA.FTZ R126, R126, R3.reuse, -R13.reuse ;  /* 0x000000037e7e7223 */ /* 0x180fe2000001080d */
[----:B------:R-:W3:Y:S01]  /*26c0*/  MUFU.EX2 R46, R46 ;  /* 0x0000002e002e7308 */ /* 0x000ee20000000800 */
[-CC-:B------:R-:W-:Y:S01]  /*26d0*/  FFMA.FTZ R128, R128, R3.reuse, -R13.reuse ;  /* 0x0000000380807223 */ /* 0x180fe2000001080d */
[-CC-:B------:R-:W-:Y:S01]  /*26e0*/  FFMA.FTZ R130, R130, R3.reuse, -R13.reuse ;  /* 0x0000000382827223 */ /* 0x180fe2000001080d */
[-CC-:B------:R-:W-:Y:S01]  /*26f0*/  FFMA.FTZ R132, R132, R3.reuse, -R13.reuse ;  /* 0x0000000384847223 */ /* 0x180fe2000001080d */
[-CC-:B------:R-:W-:Y:S01]  /*2700*/  FFMA.FTZ R134, R134, R3.reuse, -R13.reuse ;  /* 0x0000000386867223 */ /* 0x180fe2000001080d */
[-CC-:B------:R-:W-:Y:S01]  /*2710*/  FFMA.FTZ R136, R136, R3.reuse, -R13.reuse ;  /* 0x0000000388887223 */ /* 0x180fe2000001080d */
[-CC-:B------:R-:W-:Y:S01]  /*2720*/  FFMA.FTZ R138, R138, R3.reuse, -R13.reuse ;  /* 0x000000038a8a7223 */ /* 0x180fe2000001080d */
[-CC-:B------:R-:W-:Y:S01]  /*2730*/  FFMA.FTZ R140, R140, R3.reuse, -R13.reuse ;  /* 0x000000038c8c7223 */ /* 0x180fe2000001080d */
[----:B------:R-:W4:Y:S01]  /*2740*/  MUFU.EX2 R157, R157 ;  /* 0x0000009d009d7308 */ /* 0x000f220000000800 */
[-CC-:B------:R-:W-:Y:S01]  /*2750*/  FFMA.FTZ R142, R142, R3.reuse, -R13.reuse ;  /* 0x000000038e8e7223 */ /* 0x180fe2000001080d */
[-CC-:B------:R-:W-:Y:S01]  /*2760*/  FFMA.FTZ R144, R144, R3.reuse, -R13.reuse ;  /* 0x0000000390907223 */ /* 0x180fe2000001080d */
[----:B------:R-:W-:Y:S01]  /*2770*/  FFMA.FTZ R13, R146, R3, -R13 ;  /* 0x00000003920d7223 */ /* 0x000fe2000001080d */
[--C-:B------:R-:W-:Y:S01]  /*2780*/  IMAD.MOV.U32 R146, RZ, RZ, R151.reuse ;  /* 0x000000ffff927224 */ /* 0x100fe200078e0097 */
[----:B------:R-:W-:Y:S01]  /*2790*/  MOV R91, R151 ;  /* 0x00000097005b7202 */ /* 0x000fe20000000f00 */
[--C-:B------:R-:W-:Y:S01]  /*27a0*/  IMAD.MOV.U32 R116, RZ, RZ, R151.reuse ;  /* 0x000000ffff747224 */ /* 0x100fe200078e0097 */
[----:B-1----:R-:W-:Y:S01]  /*27b0*/  FMNMX.FTZ R9, R7, R8, !PT ;  /* 0x0000000807097209 */ /* 0x002fe20007810000 */
[----:B------:R-:W1:Y:S01]  /*27c0*/  MUFU.EX2 R58, R58 ;  /* 0x0000003a003a7308 */ /* 0x000e620000000800 */
[----:B------:R-:W-:-:S02]  /*27d0*/  IMAD.MOV.U32 R114, RZ, RZ, R151 ;  /* 0x000000ffff727224 */ /* 0x000fc400078e0097 */
[--C-:B------:R-:W-:Y:S01]  /*27e0*/  IMAD.MOV.U32 R112, RZ, RZ, R151.reuse ;  /* 0x000000ffff707224 */ /* 0x100fe200078e0097 */
[----:B------:R-:W5:Y:S01]  /*27f0*/  SHFL.BFLY PT, R8, R9, 0x1, 0x1f ;  /* 0x0c201f0009087f89 */ /* 0x000f6200000e0000 */
[--C-:B------:R-:W-:Y:S02]  /*2800*/  IMAD.MOV.U32 R110, RZ, RZ, R151.reuse ;  /* 0x000000ffff6e7224 */ /* 0x100fe400078e0097 */
[--C-:B------:R-:W-:Y:S01]  /*2810*/  IMAD.MOV.U32 R108, RZ, RZ, R151.reuse ;  /* 0x000000ffff6c7224 */ /* 0x100fe200078e0097 */
[----:B------:R-:W1:Y:S01]  /*2820*/  MUFU.EX2 R159, R159 ;  /* 0x0000009f009f7308 */ /* 0x000e620000000800 */
[--C-:B------:R-:W-:Y:S02]  /*2830*/  IMAD.MOV.U32 R106, RZ, RZ, R151.reuse ;  /* 0x000000ffff6a7224 */ /* 0x100fe400078e0097 */
[--C-:B------:R-:W-:Y:S02]  /*2840*/  IMAD.MOV.U32 R104, RZ, RZ, R151.reuse ;  /* 0x000000ffff687224 */ /* 0x100fe400078e0097 */
[----:B------:R-:W-:-:S02]  /*2850*/  IMAD.MOV.U32 R102, RZ, RZ, R151 ;  /* 0x000000ffff667224 */ /* 0x000fc400078e0097 */
[--C-:B------:R-:W-:Y:S01]  /*2860*/  IMAD.MOV.U32 R100, RZ, RZ, R151.reuse ;  /* 0x000000ffff647224 */ /* 0x100fe200078e0097 */
[----:B------:R-:W-:Y:S01]  /*2870*/  MUFU.EX2 R62, R62 ;  /* 0x0000003e003e7308 */ /* 0x000fe20000000800 */
[--C-:B------:R-:W-:Y:S02]  /*2880*/  IMAD.MOV.U32 R98, RZ, RZ, R151.reuse ;  /* 0x000000ffff627224 */ /* 0x100fe400078e0097 */
[--C-:B------:R-:W-:Y:S02]  /*2890*/  IMAD.MOV.U32 R96, RZ, RZ, R151.reuse ;  /* 0x000000ffff607224 */ /* 0x100fe400078e0097 */
[--C-:B------:R-:W-:Y:S02]  /*28a0*/  IMAD.MOV.U32 R94, RZ, RZ, R151.reuse ;  /* 0x000000ffff5e7224 */ /* 0x100fe400078e0097 */
[--C-:B------:R-:W-:Y:S01]  /*28b0*/  IMAD.MOV.U32 R92, RZ, RZ, R151.reuse ;  /* 0x000000ffff5c7224 */ /* 0x100fe200078e0097 */
[----:B------:R-:W-:Y:S01]  /*28c0*/  MUFU.EX2 R161, R161 ;  /* 0x000000a100a17308 */ /* 0x000fe20000000800 */
[----:B------:R-:W-:Y:S01]  /*28d0*/  IMAD.MOV.U32 R90, RZ, RZ, R151 ;  /* 0x000000ffff5a7224 */ /* 0x000fe200078e0097 */
[----:B-----5:R-:W-:-:S04]  /*28e0*/  FMNMX.FTZ R8, R9, R8, !PT ;  /* 0x0000000809087209 */ /* 0x020fc80007810000 */
[C---:B------:R-:W-:Y:S01]  /*28f0*/  FSETP.NEU.FTZ.AND P1, PT, R8.reuse, -INF , PT ;  /* 0xff8000000800780b */ /* 0x040fe20003f3d000 */
[-C--:B------:R-:W-:Y:S01]  /*2900*/  FMUL.FTZ R7, R8, R3.reuse ;  /* 0x0000000308077220 */ /* 0x080fe20000410000 */
[----:B------:R-:W-:Y:S04]  /*2910*/  MUFU.EX2 R66, R66 ;  /* 0x0000004200427308 */ /* 0x000fe80000000800 */
[----:B------:R-:W-:Y:S02]  /*2920*/  FSEL R7, R7, RZ, P1 ;  /* 0x000000ff07077208 */ /* 0x000fe40000800000 */
[----:B------:R-:W-:Y:S02]  /*2930*/  ISETP.LE.AND P1, PT, R16, UR42, PT ;  /* 0x0000002a10007c0c */ /* 0x000fe4000bf23270 */
        /* <DEDUP_REMOVED lines=21> */
[----:B--2---:R-:W-:Y:S01]  /*2a90*/  FADD.FTZ R23, R155, R10 ;  /* 0x0000000a9b177221 */ /* 0x004fe20000010000 */
[-CC-:B------:R-:W-:Y:S01]  /*2aa0*/  FFMA.FTZ R30, R30, R3.reuse, -R7.reuse ;  /* 0x000000031e1e7223 */ /* 0x180fe20000010807 */
[-C--:B------:R-:W-:Y:S01]  /*2ab0*/  FFMA.FTZ R60, R60, R3.reuse, -R7 ;  /* 0x000000033c3c7223 */ /* 0x080fe20000010807 */
[----:B------:R-:W0:Y:S01]  /*2ac0*/  MUFU.EX2 R25, R25 ;  /* 0x0000001900197308 */ /* 0x000e220000000800 */
[----:B---3--:R-:W-:Y:S01]  /*2ad0*/  FADD.FTZ R10, R46, R23 ;  /* 0x000000172e0a7221 */ /* 0x008fe20000010000 */
[-CC-:B------:R-:W-:Y:S01]  /*2ae0*/  FFMA.FTZ R34, R34, R3.reuse, -R7.reuse ;  /* 0x0000000322227223 */ /* 0x180fe20000010807 */
[-CC-:B------:R-:W-:Y:S01]  /*2af0*/  FFMA.FTZ R64, R64, R3.reuse, -R7.reuse ;  /* 0x0000000340407223 */ /* 0x180fe20000010807 */
[-CC-:B------:R-:W-:Y:S01]  /*2b00*/  FFMA.FTZ R38, R38, R3.reuse, -R7.reuse ;  /* 0x0000000326267223 */ /* 0x180fe20000010807 */
[----:B----4-:R-:W-:Y:S01]  /*2b10*/  FADD.FTZ R27, R157, R10 ;  /* 0x0000000a9d1b7221 */ /* 0x010fe20000010000 */
[-CC-:B------:R-:W-:Y:S01]  /*2b20*/  FFMA.FTZ R68, R68, R3.reuse, -R7.reuse ;  /* 0x0000000344447223 */ /* 0x180fe20000010807 */
[-C--:B------:R-:W-:Y:S01]  /*2b30*/  FFMA.FTZ R54, R54, R3.reuse, -R7 ;  /* 0x0000000336367223 */ /* 0x080fe20000010807 */
[----:B------:R-:W2:Y:S01]  /*2b40*/  MUFU.EX2 R28, R28 ;  /* 0x0000001c001c7308 */ /* 0x000ea20000000800 */
[----:B-1----:R-:W-:Y:S01]  /*2b50*/  FADD.FTZ R10, R58, R27 ;  /* 0x0000001b3a0a7221 */ /* 0x002fe20000010000 */
[-CC-:B------:R-:W-:Y:S01]  /*2b60*/  FFMA.FTZ R72, R72, R3.reuse, -R7.reuse ;  /* 0x0000000348487223 */ /* 0x180fe20000010807 */
[-CC-:B------:R-:W-:Y:S01]  /*2b70*/  FFMA.FTZ R50, R50, R3.reuse, -R7.reuse ;  /* 0x0000000332327223 */ /* 0x180fe20000010807 */
[-CC-:B------:R-:W-:Y:S01]  /*2b80*/  FFMA.FTZ R78, R78, R3.reuse, -R7.reuse ;  /* 0x000000034e4e7223 */ /* 0x180fe20000010807 */
[----:B------:R-:W-:Y:S01]  /*2b90*/  FADD.FTZ R29, R159, R10 ;  /* 0x0000000a9f1d7221 */ /* 0x000fe20000010000 */
[-CC-:B------:R-:W-:Y:S01]  /*2ba0*/  FFMA.FTZ R82, R82, R3.reuse, -R7.reuse ;  /* 0x0000000352527223 */ /* 0x180fe20000010807 */
[-C--:B------:R-:W-:Y:S01]  /*2bb0*/  FFMA.FTZ R80, R80, R3.reuse, -R7 ;  /* 0x0000000350507223 */ /* 0x080fe20000010807 */
[----:B------:R-:W1:Y:S01]  /*2bc0*/  MUFU.EX2 R32, R32 ;  /* 0x0000002000207308 */ /* 0x000e620000000800 */
[----:B0-----:R-:W-:Y:S01]  /*2bd0*/  FADD.FTZ R27, R24, R25 ;  /* 0x00000019181b7221 */ /* 0x001fe20000010000 */
[-CC-:B------:R-:W-:Y:S01]  /*2be0*/  FFMA.FTZ R86, R86, R3.reuse, -R7.reuse ;  /* 0x0000000356567223 */ /* 0x180fe20000010807 */
[-CC-:B------:R-:W-:Y:S01]  /*2bf0*/  FFMA.FTZ R84, R84, R3.reuse, -R7.reuse ;  /* 0x0000000354547223 */ /* 0x180fe20000010807 */
[----:B------:R-:W-:Y:S01]  /*2c00*/  FFMA.FTZ R88, R88, R3, -R7 ;  /* 0x0000000358587223 */ /* 0x000fe20000010807 */
[----:B------:R-:W-:-:S02]  /*2c10*/  F2FP.BF16.F32.PACK_AB R153, R42, R153 ;  /* 0x000000992a99723e */ /* 0x000fc400000010ff */
[----:B------:R-:W-:Y:S01]  /*2c20*/  F2FP.BF16.F32.PACK_AB R155, R46, R155 ;  /* 0x0000009b2e9b723e */ /* 0x000fe200000010ff */
[----:B------:R0:W3:Y:S01]  /*2c30*/  MUFU.EX2 R11, R12 ;  /* 0x0000000c000b7308 */ /* 0x0000e20000000800 */
[----:B--2---:R-:W-:Y:S01]  /*2c40*/  FADD.FTZ R10, R28, R27 ;  /* 0x0000001b1c0a7221 */ /* 0x004fe20000010000 */
[C---:B------:R-:W-:Y:S02]  /*2c50*/  F2FP.BF16.F32.PACK_AB R154, R9.reuse, R28 ;  /* 0x0000001c099a723e */ /* 0x040fe400000010ff */
[----:B------:R-:W-:Y:S02]  /*2c60*/  F2FP.BF16.F32.PACK_AB R157, R58, R157 ;  /* 0x0000009d3a9d723e */ /* 0x000fe400000010ff */
[C---:B------:R-:W-:Y:S02]  /*2c70*/  F2FP.BF16.F32.PACK_AB R159, R62.reuse, R159 ;  /* 0x0000009f3e9f723e */ /* 0x040fe400000010ff */
[----:B------:R-:W2:Y:S01]  /*2c80*/  MUFU.EX2 R70, R70 ;  /* 0x0000004600467308 */ /* 0x000ea20000000800 */
[----:B0-----:R-:W-:Y:S01]  /*2c90*/  FADD.FTZ R12, R62, R29 ;  /* 0x0000001d3e0c7221 */ /* 0x001fe20000010000 */
[----:B------:R-:W-:Y:S01]  /*2ca0*/  FADD.FTZ R29, R9, R10 ;  /* 0x0000000a091d7221 */ /* 0x000fe20000010000 */
[----:B------:R-:W-:-:S02]  /*2cb0*/  F2FP.BF16.F32.PACK_AB R152, R25, R24 ;  /* 0x000000181998723e */ /* 0x000fc400000010ff */
[----:B------:R-:W-:Y:S01]  /*2cc0*/  FADD.FTZ R31, R161, R12 ;  /* 0x0000000ca11f7221 */ /* 0x000fe20000010000 */
[----:B-1----:R-:W-:Y:S01]  /*2cd0*/  FADD.FTZ R10, R32, R29 ;  /* 0x0000001d200a7221 */ /* 0x002fe20000010000 */
[C---:B------:R-:W-:Y:S01]  /*2ce0*/  F2FP.BF16.F32.PACK_AB R161, R66.reuse, R161 ;  /* 0x000000a142a1723e */ /* 0x040fe200000010ff */
[----:B------:R-:W0:Y:S01]  /*2cf0*/  MUFU.EX2 R36, R36 ;  /* 0x0000002400247308 */ /* 0x000e220000000800 */
[----:B------:R-:W-:Y:S01]  /*2d00*/  FADD.FTZ R12, R66, R31 ;  /* 0x0000001f420c7221 */ /* 0x000fe20000010000 */
[C---:B---3--:R-:W-:Y:S01]  /*2d10*/  FADD.FTZ R29, R11.reuse, R10 ;  /* 0x0000000a0b1d7221 */ /* 0x048fe20000010000 */
[----:B------:R-:W-:Y:S02]  /*2d20*/  F2FP.BF16.F32.PACK_AB R156, R11, R32 ;  /* 0x000000200b9c723e */ /* 0x000fe400000010ff */
[----:B------:R-:W-:-:S03]  /*2d30*/  FADD.FTZ R31, R163, R12 ;  /* 0x0000000ca31f7221 */ /* 0x000fc60000010000 */
[----:B------:R-:W1:Y:S01]  /*2d40*/  MUFU.EX2 R165, R165 ;  /* 0x000000a500a57308 */ /* 0x000e620000000800 */
[C---:B--2---:R-:W-:Y:S01]  /*2d50*/  FADD.FTZ R12, R70.reuse, R31 ;  /* 0x0000001f460c7221 */ /* 0x044fe20000010000 */
[----:B------:R-:W-:-:S06]  /*2d60*/  F2FP.BF16.F32.PACK_AB R163, R70, R163 ;  /* 0x000000a346a3723e */ /* 0x000fcc00000010ff */
[----:B------:R-:W-:Y:S01]  /*2d70*/  MUFU.EX2 R171, R13 ;  /* 0x0000000d00ab7308 */ /* 0x000fe20000000800 */
[----:B0-----:R-:W-:-:S07]  /*2d80*/  FADD.FTZ R10, R36, R29 ;  /* 0x0000001d240a7221 */ /* 0x001fce0000010000 */
[----:B------:R-:W0:Y:S01]  /*2d90*/  MUFU.EX2 R13, R14 ;  /* 0x0000000e000d7308 */ /* 0x000e220000000800 */
[----:B-1----:R-:W-:-:S07]  /*2da0*/  FADD.FTZ R33, R165, R12 ;  /* 0x0000000ca5217221 */ /* 0x002fce0000010000 */
[----:B------:R-:W1:Y:S08]  /*2db0*/  MUFU.EX2 R74, R74 ;  /* 0x0000004a004a7308 */ /* 0x000e700000000800 */
        /* <DEDUP_REMOVED lines=25> */
[----:B------:R-:W-:Y:S01]  /*2f50*/  F2FP.BF16.F32.PACK_AB R181, R118, R181 ;  /* 0x000000b576b5723e */ /* 0x000fe200000010ff */
[----:B------:R-:W-:-:S05]  /*2f60*/  IMAD.MOV.U32 R118, RZ, RZ, R151 ;  /* 0x000000ffff767224 */ /* 0x000fca00078e0097 */
[----:B------:R-:W0:Y:S01]  /*2f70*/  MUFU.EX2 R19, R22 ;  /* 0x0000001600137308 */ /* 0x000e220000000800 */
[----:B-1----:R-:W-:-:S07]  /*2f80*/  FADD.FTZ R10, R48, R33 ;  /* 0x00000021300a7221 */ /* 0x002fce0000010000 */
[----:B------:R1:W3:Y:S01]  /*2f90*/  MUFU.EX2 R183, R122 ;  /* 0x0000007a00b77308 */ /* 0x0002e20000000800 */
[----:B--2---:R-:W-:-:S07]  /*2fa0*/  FADD.FTZ R12, R120, R35 ;  /* 0x00000023780c7221 */ /* 0x004fce0000010000 */
[----:B------:R-:W2:Y:S01]  /*2fb0*/  MUFU.EX2 R52, R52 ;  /* 0x0000003400347308 */ /* 0x000ea20000000800 */
[C---:B0-----:R-:W-:Y:S01]  /*2fc0*/  FADD.FTZ R33, R19.reuse, R10 ;  /* 0x0000000a13217221 */ /* 0x041fe20000010000 */
[----:B------:R-:W-:Y:S01]  /*2fd0*/  F2FP.BF16.F32.PACK_AB R164, R19, R48 ;  /* 0x0000003013a4723e */ /* 0x000fe200000010ff */
[----:B-1----:R-:W-:-:S05]  /*2fe0*/  IMAD.MOV.U32 R122, RZ, RZ, R151 ;  /* 0x000000ffff7a7224 */ /* 0x002fca00078e0097 */
[----:B------:R-:W0:Y:S01]  /*2ff0*/  MUFU.EX2 R124, R124 ;  /* 0x0000007c007c7308 */ /* 0x000e220000000800 */
[C---:B---3--:R-:W-:Y:S01]  /*3000*/  FADD.FTZ R35, R183.reuse, R12 ;  /* 0x0000000cb7237221 */ /* 0x048fe20000010000 */
[----:B------:R-:W-:Y:S01]  /*3010*/  F2FP.BF16.F32.PACK_AB R183, R183, R120 ;  /* 0x00000078b7b7723e */ /* 0x000fe200000010ff */
[----:B------:R-:W-:-:S05]  /*3020*/  IMAD.MOV.U32 R120, RZ, RZ, R151 ;  /* 0x000000ffff787224 */ /* 0x000fca00078e0097 */
[----:B------:R-:W1:Y:S01]  /*3030*/  MUFU.EX2 R21, R26 ;  /* 0x0000001a00157308 */ /* 0x000e620000000800 */
[----:B--2---:R-:W-:-:S07]  /*3040*/  FADD.FTZ R10, R52, R33 ;  /* 0x00000021340a7221 */ /* 0x004fce0000010000 */
[----:B------:R2:W3:Y:S01]  /*3050*/  MUFU.EX2 R177, R126 ;  /* 0x0000007e00b17308 */ /* 0x0004e20000000800 */
[----:B0-----:R-:W-:-:S07]  /*3060*/  FADD.FTZ R12, R124, R35 ;  /* 0x000000237c0c7221 */ /* 0x001fce0000010000 */
[----:B------:R-:W0:Y:S01]  /*3070*/  MUFU.EX2 R56, R56 ;  /* 0x0000003800387308 */ /* 0x000e220000000800 */
[C---:B-1----:R-:W-:Y:S01]  /*3080*/  FADD.FTZ R7, R21.reuse, R10 ;  /* 0x0000000a15077221 */ /* 0x042fe20000010000 */
[----:B------:R-:W-:Y:S01]  /*3090*/  F2FP.BF16.F32.PACK_AB R166, R21, R52 ;  /* 0x0000003415a6723e */ /* 0x000fe200000010ff */
[----:B--2---:R-:W-:-:S05]  /*30a0*/  IMAD.MOV.U32 R126, RZ, RZ, R151 ;  /* 0x000000ffff7e7224 */ /* 0x004fca00078e0097 */
[----:B------:R-:W1:Y:S01]  /*30b0*/  MUFU.EX2 R128, R128 ;  /* 0x0000008000807308 */ /* 0x000e620000000800 */
[C---:B---3--:R-:W-:Y:S01]  /*30c0*/  FADD.FTZ R35, R177.reuse, R12 ;  /* 0x0000000cb1237221 */ /* 0x048fe20000010000 */
        /* <DEDUP_REMOVED lines=9> */
[----:B0-----:R-:W-:-:S05]  /*3160*/  IMAD.MOV.U32 R130, RZ, RZ, R151 ;  /* 0x000000ffff827224 */ /* 0x001fca00078e0097 */
        /* <DEDUP_REMOVED lines=11> */
[----:B-1----:R-:W-:-:S05]  /*3220*/  IMAD.MOV.U32 R134, RZ, RZ, R151 ;  /* 0x000000ffff867224 */ /* 0x002fca00078e0097 */
        /* <DEDUP_REMOVED lines=30> */
[----:B------:R-:W0:Y:S01]  /*3410*/  MUFU.EX2 R78, R78 ;  /* 0x0000004e004e7308 */ /* 0x000e220000000800 */
[----:B-1----:R-:W-:-:S04]  /*3420*/  FADD.FTZ R12, R144, R39 ;  /* 0x00000027900c7221 */ /* 0x002fc80000010000 */
[C---:B------:R-:W-:Y:S01]  /*3430*/  FADD.FTZ R7, R171.reuse, R12 ;  /* 0x0000000cab077221 */ /* 0x040fe20000010000 */
[----:B------:R-:W-:Y:S01]  /*3440*/  F2FP.BF16.F32.PACK_AB R171, R171, R144 ;  /* 0x00000090abab723e */ /* 0x000fe200000010ff */
[----:B------:R-:W-:Y:S01]  /*3450*/  IMAD.MOV.U32 R144, RZ, RZ, R151 ;  /* 0x000000ffff907224 */ /* 0x000fe200078e0097 */
        /* <DEDUP_REMOVED lines=10> */
[----:B------:R2:W3:Y:S01]  /*3500*/  MUFU.EX2 R11, R88 ;  /* 0x00000058000b7308 */ /* 0x0004e20000000800 */
[C---:B0-----:R-:W-:Y:S01]  /*3510*/  FADD.FTZ R9, R37.reuse, R10 ;  /* 0x0000000a25097221 */ /* 0x041fe20000010000 */
[----:B------:R-:W-:-:S03]  /*3520*/  F2FP.BF16.F32.PACK_AB R168, R37, R80 ;  /* 0x0000005025a8723e */ /* 0x000fc600000010ff */
[----:B-1----:R-:W-:Y:S01]  /*3530*/  FADD.FTZ R10, R84, R9 ;  /* 0x00000009540a7221 */ /* 0x002fe20000010000 */
[----:B--2---:R-:W-:-:S03]  /*3540*/  IMAD.MOV.U32 R88, RZ, RZ, R151 ;  /* 0x000000ffff587224 */ /* 0x004fc600078e0097 */
[C---:B---3--:R-:W-:Y:S01]  /*3550*/  FADD.FTZ R9, R11.reuse, R10 ;  /* 0x0000000a0b097221 */ /* 0x048fe20000010000 */
[----:B------:R-:W-:Y:S01]  /*3560*/  F2FP.BF16.F32.PACK_AB R170, R11, R84 ;  /* 0x000000540baa723e */ /* 0x000fe200000010ff */
[----:B------:R-:W-:Y:S06]  /*3570*/  @!P1 BRA `(.L_x_6485) ;  /* 0x0000002000a49947 */ /* 0x000fec0003800000 */
[----:B------:R-:W-:Y:S01]  /*3580*/  MOV R13, R6 ;  /* 0x00000006000d7202 */ /* 0x000fe20000000f00 */
        /* <DEDUP_REMOVED lines=33> */
[----:B------:R-:W-:Y:S01]  /*37a0*/  UMOV UR6, URZ ;  /* 0x0000003f00067c82 */ /* 0x000fe20008000000 */
[----:B------:R-:W-:-:S05]  /*37b0*/  UMOV UR5, URZ ;  /* 0x0000003f00057c82 */ /* 0x000fca0008000000 */
.L_x_6496:
[----:B------:R-:W-:Y:S01]  /*37c0*/  ISETP.NE.AND P2, PT, RZ, UR41, PT ;  /* 0x00000029ff007c0c */ /* 0x000fe2000bf45270 */
[----:B------:R-:W-:-:S04]  /*37d0*/  UISETP.NE.AND UP0, UPT, UR5, 0x1, UPT ;  /* 0x000000010500788c */ /* 0x000fc8000bf05270 */
[----:B------:R-:W-:-:S04]  /*37e0*/  USEL UR4, URZ, 0x1, UP0 ;  /* 0x000000013f047887 */ /* 0x000fc80008000000 */
[----:B------:R-:W-:-:S04]  /*37f0*/  ULOP3.LUT UR4, UR6, UR4, URZ, 0x3c, !UPT ;  /* 0x0000000406047292 */ /* 0x000fc8000f8e3c3f */
[----:B------:R-:W-:Y:S08]  /*3800*/  @P2 BRA `(.L_x_6486) ;  /* 0x0000000000382947 */ /* 0x000ff00003800000 */
[----:B------:R-:W-:Y:S05]  /*3810*/  @!P0 BRA `(.L_x_6487) ;  /* 0x0000000000048947 */ /* 0x000fea0003800000 */
[----:B------:R-:W-:Y:S01]  /*3820*/  BPT.TRAP 0x1 ;  /* 0x000000040000795c */ /* 0x000fe20000300000 */
.L_x_6487:
        /* <DEDUP_REMOVED lines=9> */
.L_x_6488:
[----:B-1----:R-:W-:Y:S05]  /*38c0*/  @P1 BRA `(.L_x_6486) ;  /* 0x0000000000081947 */ /* 0x002fea0003800000 */
[----:B------:R-:W1:Y:S02]  /*38d0*/  SYNCS.PHASECHK.TRANS64.TRYWAIT P1, [UR10+0x28830], R0 ;  /* 0x02883000ff0075a7 */ /* 0x000e64000802014a */
[----:B-1----:R-:W-:Y:S05]  /*38e0*/  @!P1 BRA `(.L_x_6489) ;  /* 0x0000007c00909947 */ /* 0x002fea0003800000 */
.L_x_6486:
[----:B01----:R-:W-:Y:S01]  /*38f0*/  VIADD R0, R2, 0x8 ;  /* 0x0000000802007836 */ /* 0x003fe20000000000 */
[----:B------:R-:W-:Y:S01]  /*3900*/  UIADD3 UR10, UR5, 0x1, URZ ;  /* 0x00000001050a7890 */ /* 0x000fe2000fffe03f */
[----:B------:R-:W-:Y:S01]  /*3910*/  R2UR UR44, R4 ;  /* 0x00000000042c72ca */ /* 0x000fe200000e0000 */
[----:B------:R-:W-:Y:S01]  /*3920*/  UMOV UR47, 0x40000040 ;  /* 0x40000040002f7882 */ /* 0x000fe20000000000 */
[----:B------:R-:W-:Y:S01]  /*3930*/  R2UR UR45, R5 ;  /* 0x00000000052d72ca */ /* 0x000fe200000e0000 */
[----:B------:R0:W-:Y:S01]  /*3940*/  BAR.SYNC.DEFER_BLOCKING R0, 0x100 ;  /* 0x000400000000751d */ /* 0x0001e20000010000 */
[----:B------:R-:W-:-:S04]  /*3950*/  UISETP.NE.AND UP0, UPT, UR10, 0x2, UPT ;  /* 0x000000020a00788c */ /* 0x000fc8000bf05270 */
[----:B------:R-:W-:Y:S01]  /*3960*/  USEL UR43, UR10, URZ, UP0 ;  /* 0x0000003f0a2b7287 */ /* 0x000fe20008000000 */
[----:B------:R-:W-:Y:S01]  /*3970*/  UMOV UR11, 0x40000040 ;  /* 0x40000040000b7882 */ /* 0x000fe20000000000 */
[----:B------:R-:W-:Y:S02]  /*3980*/  UMOV UR15, 0x40000040 ;  /* 0x40000040000f7882 */ /* 0x000fe40000000000 */
[----:B------:R-:W-:Y:S01]  /*3990*/  ULEA UR46, UR43, UR48, 0xb ;  /* 0x000000302b2e7291 */ /* 0x000fe2000f8e583f */
[----:B------:R-:W-:Y:S01]  /*39a0*/  UMOV UR19, 0x40000040 ;  /* 0x4000004000137882 */ /* 0x000fe20000000000 */
[----:B------:R-:W-:Y:S02]  /*39b0*/  UMOV UR23, 0x40000040 ;  /* 0x4000004000177882 */ /* 0x000fe40000000000 */
[----:B------:R-:W-:Y:S01]  /*39c0*/  UIADD3 UR10, UR46, 0x2, URZ ;  /* 0x000000022e0a7890 */ /* 0x000fe2000fffe03f */
[----:B0-----:R-:W-:Y:S01]  /*39d0*/  MOV R0, UR43 ;  /* 0x0000002b00007c02 */ /* 0x001fe20008000f00 */
[----:B------:R-:W-:-:S02]  /*39e0*/  UIADD3 UR14, UR46, 0x4, URZ ;  /* 0x000000042e0e7890 */ /* 0x000fc4000fffe03f */
[----:B------:R-:W-:Y:S02]  /*39f0*/  UIADD3 UR18, UR46, 0x6, URZ ;  /* 0x000000062e127890 */ /* 0x000fe4000fffe03f */
[----:B------:R-:W-:Y:S02]  /*3a00*/  UIADD3 UR22, UR46, 0x400, URZ ;  /* 0x000004002e167890 */ /* 0x000fe4000fffe03f */
[----:B------:R-:W-:Y:S01]  /*3a10*/  UIADD3 UR26, UR46, 0x402, URZ ;  /* 0x000004022e1a7890 */ /* 0x000fe2000fffe03f */
[----:B------:R-:W-:Y:S01]  /*3a20*/  UMOV UR27, 0x40000040 ;  /* 0x40000040001b7882 */ /* 0x000fe20000000000 */
[----:B------:R-:W-:Y:S01]  /*3a30*/  WARPGROUP.ARRIVE ;  /* 0x00000000000079c5 */ /* 0x000fe20000000000 */
[----:B------:R-:W-:Y:S01]  /*3a40*/  UIADD3 UR30, UR46, 0x404, URZ ;  /* 0x000004042e1e7890 */ /* 0x000fe2000fffe03f */
[----:B------:R-:W-:Y:S01]  /*3a50*/  UMOV UR31, 0x40000040 ;  /* 0x40000040001f7882 */ /* 0x000fe20000000000 */
[----:B------:R-:W-:-:S03]  /*3a60*/  UIADD3 UR34, UR46, 0x406, URZ ;  /* 0x000004062e227890 */ /* 0x000fc6000fffe03f */
[----:B------:R-:W-:Y:S01]  /*3a70*/  HGMMA.64x128x16.F32.BF16 R24, gdesc[UR44], RZ, !UPT, gsb0 ;  /* 0x01e000002c1879f0 */ /* 0x000fe2000c0018ff */
[----:B------:R-:W-:Y:S02]  /*3a80*/  UMOV UR35, 0x40000040 ;  /* 0x4000004000237882 */ /* 0x000fe40000000000 */
        /* <DEDUP_REMOVED lines=22> */
[----:B------:R-:W-:Y:S05]  /*3bf0*/  @P2 BRA `(.L_x_6490) ;  /* 0x00000000002c2947 */ /* 0x000fea0003800000 */
[----:B------:R-:W-:Y:S05]  /*3c00*/  @!P0 BRA `(.L_x_6491) ;  /* 0x0000000000048947 */ /* 0x000fea0003800000 */
[----:B------:R-:W-:Y:S01]  /*3c10*/  BPT.TRAP 0x1 ;  /* 0x000000040000795c */ /* 0x000fe20000300000 */
.L_x_6491:
[----:B------:R-:W-:Y:S01]  /*3c20*/  ULEA UR10, UR5, UR36, 0x3 ;  /* 0x00000024050a7291 */ /* 0x000fe2000f8e183f */
[----:B------:R-:W-:-:S05]  /*3c30*/  IMAD.U32 R3, RZ, RZ, UR6 ;  /* 0x00000006ff037e24 */ /* 0x000fca000f8e00ff */
[----:B------:R-:W-:-:S04]  /*3c40*/  SHF.L.U32 R3, R3, 0x1f, RZ ;  /* 0x0000001f03037819 */ /* 0x000fc800000006ff */
[----:B------:R0:W1:Y:S01]  /*3c50*/  SYNCS.PHASECHK.TRANS64.TRYWAIT P1, [UR10+0x28850], R3 ;  /* 0x02885003ff0075a7 */ /* 0x000062000802014a */
[----:B------:R-:W-:Y:S05]  /*3c60*/  @!P0 BRA `(.L_x_6492) ;  /* 0x0000000000048947 */ /* 0x000fea0003800000 */
[----:B------:R-:W-:Y:S01]  /*3c70*/  BPT.TRAP 0x1 ;  /* 0x000000040000795c */ /* 0x000fe20000300000 */
.L_x_6492:
[----:B-1----:R-:W-:Y:S05]  /*3c80*/  @P1 BRA `(.L_x_6490) ;  /* 0x0000000000081947 */ /* 0x002fea0003800000 */
[----:B------:R-:W1:Y:S02]  /*3c90*/  SYNCS.PHASECHK.TRANS64.TRYWAIT P1, [UR10+0x28850], R3 ;  /* 0x02885003ff0075a7 */ /* 0x000e64000802014a */
[----:B-1----:R-:W-:Y:S05]  /*3ca0*/  @!P1 BRA `(.L_x_6493) ;  /* 0x0000007800b89947 */ /* 0x002fea0003800000 */
.L_x_6490:
[----:B------:R-:W-:Y:S01]  /*3cb0*/  UIADD3 UR6, UR36, 0x400, URZ ;  /* 0x0000040024067890 */ /* 0x000fe2000fffe03f */
[----:B------:R-:W-:Y:S01]  /*3cc0*/  WARPGROUP.ARRIVE ;  /* 0x00000000000079c5 */ /* 0x000fe20000000000 */
[----:B------:R-:W-:Y:S01]  /*3cd0*/  UMOV UR11, 0x40000040 ;  /* 0x40000040000b7882 */ /* 0x000fe20000000000 */
[----:B01----:R-:W-:Y:S01]  /*3ce0*/  IADD3 R3, -R2, 0xb, RZ ;  /* 0x0000000b02037810 */ /* 0x003fe20007ffe1ff */
[----:B------:R-:W-:-:S04]  /*3cf0*/  USHF.R.U32.HI UR6, URZ, 0x4, UR6 ;  /* 0x000000043f067899 */ /* 0x000fc80008011606 */
[----:B------:R-:W-:-:S04]  /*3d00*/  ULOP3.LUT UR6, UR6, 0x3fff, URZ, 0xc0, !UPT ;  /* 0x00003fff06067892 */ /* 0x000fc8000f8ec03f */
[----:B------:R-:W-:-:S04]  /*3d10*/  ULOP3.LUT UR6, UR6, 0x4000000, URZ, 0xfc, !UPT ;  /* 0x0400000006067892 */ /* 0x000fc8000f8efc3f */
[----:B------:R-:W-:-:S07]  /*3d20*/  ULEA UR6, UR5, UR6, 0xb ;  /* 0x0000000605067291 */ /* 0x000fce000f8e583f */
[----:B------:R-:W-:Y:S02]  /*3d30*/  UMOV UR10, UR6 ;  /* 0x00000006000a7c82 */ /* 0x000fe40008000000 */
[----:B------:R-:W-:Y:S01]  /*3d40*/  HGMMA.64x128x16.F32.BF16 R88, R152, gdesc[UR8].tnspB, R88, gsb0 ;  /* 0x41e0000898587df0 */ /* 0x000fe20008001858 */
[----:B------:R-:W-:Y:S01]  /*3d50*/  UIADD3 UR10, UR6, 0x80, URZ ;  /* 0x00000080060a7890 */ /* 0x000fe2000fffe03f */
[----:B------:R-:W-:Y:S01]  /*3d60*/  UMOV UR11, 0x40000040 ;  /* 0x40000040000b7882 */ /* 0x000fe20000000000 */
[----:B------:R-:W-:Y:S02]  /*3d70*/  WARPGROUP.DEPBAR.LE gsb0, 0x0 ;  /* 0x00008000000079c5 */ /* 0x000fe40000010000 */
[----:B------:R-:W-:-:S07]  /*3d80*/  WARPGROUP.ARRIVE ;  /* 0x00000000000079c5 */ /* 0x000fce0000000000 */
        /* <DEDUP_REMOVED lines=23> */
[----:B------:R-:W-:Y:S01]  /*3f00*/  UIADD3 UR6, UR6, 0x380, URZ ;  /* 0x0000038006067890 */ /* 0x000fe2000fffe03f */
[----:B------:R-:W-:Y:S02]  /*3f10*/  WARPGROUP.DEPBAR.LE gsb0, 0x0 ;  /* 0x00008000000079c5 */ /* 0x000fe40000010000 */
[----:B------:R-:W-:-:S06]  /*3f20*/  WARPGROUP.ARRIVE ;  /* 0x00000000000079c5 */ /* 0x000fcc0000000000 */
[----:B------:R-:W-:Y:S01]  /*3f30*/  HGMMA.64x128x16.F32.BF16 R88, R172, gdesc[UR8].tnspB, R88, gsb0 ;  /* 0x41e00008ac587df0 */ /* 0x000fe20008001858 */
[----:B------:R-:W-:Y:S01]  /*3f40*/  UMOV UR10, UR6 ;  /* 0x00000006000a7c82 */ /* 0x000fe20008000000 */
[----:B------:R-:W-:Y:S01]  /*3f50*/  UMOV UR11, 0x40000040 ;  /* 0x40000040000b7882 */ /* 0x000fe20000000000 */
[----:B------:R-:W-:Y:S02]  /*3f60*/  WARPGROUP.DEPBAR.LE gsb0, 0x0 ;  /* 0x00008000000079c5 */ /* 0x000fe40000010000 */
[----:B------:R-:W-:-:S07]  /*3f70*/  WARPGROUP.ARRIVE ;  /* 0x00000000000079c5 */ /* 0x000fce0000000000 */
[----:B------:R-:W-:Y:S03]  /*3f80*/  HGMMA.64x128x16.F32.BF16 R88, R168, gdesc[UR8].tnspB, R88, gsb0 ;  /* 0x41e00008a8587df0 */ /* 0x000fe60008001858 */
[----:B------:R-:W-:Y:S02]  /*3f90*/  WARPGROUP.DEPBAR.LE gsb0, 0x0 ;  /* 0x00008000000079c5 */ /* 0x000fe40000010000 */
[----:B------:R0:W-:Y:S06]  /*3fa0*/  BAR.ARV R3, 0x100 ;  /* 0x000400030000751d */ /* 0x0001ec0000002000 */
[----:B------:R-:W-:Y:S05]  /*3fb0*/  @!P0 BRA `(.L_x_6494) ;  /* 0x0000000000048947 */ /* 0x000fea0003800000 */
[----:B------:R-:W-:Y:S01]  /*3fc0*/  BPT.TRAP 0x1 ;  /* 0x000000040000795c */ /* 0x000fe20000300000 */
.L_x_6494:
[----:B------:R-:W-:Y:S02]  /*3fd0*/  FMNMX.FTZ R8, R26, R13, !PT ;  /* 0x0000000d1a087209 */ /* 0x000fe40007810000 */
[----:B------:R-:W-:Y:S02]  /*3fe0*/  FMNMX.FTZ R6, R24, R11, !PT ;  /* 0x0000000b18067209 */ /* 0x000fe40007810000 */
[----:B------:R-:W-:Y:S02]  /*3ff0*/  FMNMX.FTZ R15, R27, R8, !PT ;  /* 0x000000081b0f7209 */ /* 0x000fe40007810000 */
[----:B0-----:R-:W-:Y:S02]  /*4000*/  FMNMX.FTZ R3, R25, R6, !PT ;  /* 0x0000000619037209 */ /* 0x001fe40007810000 */
        /* <DEDUP_REMOVED lines=61> */
[----:B------:R-:W0:Y:S04]  /*43e0*/  SHFL.BFLY PT, R15, R12, 0x2, 0x1f ;  /* 0x0c401f000c0f7f89 */ /* 0x000e2800000e0000 */
[----:B------:R-:W1:Y:S08]  /*43f0*/  SHFL.BFLY PT, R3, R10, 0x2, 0x1f ;  /* 0x0c401f000a037f89 */ /* 0x000e7000000e0000 */
[----:B------:R-:W-:-:S04]  /*4400*/  ULEA UR6, UR6, UR36, 0x3 ;  /* 0x0000002406067291 */ /* 0x000fc8000f8e183f */
[----:B------:R-:W-:-:S04]  /*4410*/  UIADD3 UR6, UR6, 0x28840, URZ ;  /* 0x0002884006067890 */ /* 0x000fc8000fffe03f */
[----:B------:R-:W-:Y:S01]  /*4420*/  UPRMT UR6, UR7, 0x654, UR6 ;  /* 0x0000065407067896 */ /* 0x000fe20008000006 */
[----:B0-----:R-:W-:Y:S02]  /*4430*/  FMNMX.FTZ R17, R12, R15, !PT ;  /* 0x0000000f0c117209 */ /* 0x001fe40007810000 */
[----:B-1----:R-:W-:-:S03]  /*4440*/  FMNMX.FTZ R14, R10, R3, !PT ;  /* 0x000000030a0e7209 */ /* 0x002fc60007810000 */
[----:B------:R-:W0:Y:S01]  /*4450*/  SHFL.BFLY PT, R6, R17, 0x1, 0x1f ;  /* 0x0c201f0011067f89 */ /* 0x000e2200000e0000 */
[----:B------:R-:W1:Y:S03]  /*4460*/  LDC R3, c[0x0][0x988] ;  /* 0x00026200ff037b82 */ /* 0x000e660000000800 */
[----:B------:R-:W2:Y:S01]  /*4470*/  SHFL.BFLY PT, R15, R14, 0x1, 0x1f ;  /* 0x0c201f000e0f7f89 */ /* 0x000ea200000e0000 */
[----:B------:R-:W-:Y:S01]  /*4480*/  SYNCS.ARRIVE.TRANS64.RED.A1T0 RZ, [UR6], RZ ;  /* 0x000000ffffff79a7 */ /* 0x000fe20008100406 */
[----:B0-----:R-:W-:Y:S02]  /*4490*/  FMNMX.FTZ R6, R17, R6, !PT ;  /* 0x0000000611067209 */ /* 0x001fe40007810000 */
[----:B--2---:R-:W-:-:S03]  /*44a0*/  FMNMX.FTZ R8, R14, R15, !PT ;  /* 0x0000000f0e087209 */ /* 0x004fc60007810000 */
[C---:B------:R-:W-:Y:S01]  /*44b0*/  FADD.FTZ R20, -R6.reuse, R13 ;  /* 0x0000000d06147221 */ /* 0x040fe20000010100 */
[----:B-1----:R-:W-:-:S03]  /*44c0*/  FMUL.FTZ R14, R6, R3 ;  /* 0x00000003060e7220 */ /* 0x002fc60000410000 */
[-C--:B------:R-:W-:Y:S01]  /*44d0*/  FMUL.FTZ R12, R20, R3.reuse ;  /* 0x00000003140c7220 */ /* 0x080fe20000410000 */
[C---:B------:R-:W-:Y:S01]  /*44e0*/  FADD.FTZ R18, -R8.reuse, R11 ;  /* 0x0000000b08127221 */ /* 0x040fe20000010100 */
[-C--:B------:R-:W-:Y:S01]  /*44f0*/  FMUL.FTZ R20, R8, R3.reuse ;  /* 0x0000000308147220 */ /* 0x080fe20000410000 */
[-CC-:B------:R-:W-:Y:S01]  /*4500*/  FFMA.FTZ R153, R26, R3.reuse, -R14.reuse ;  /* 0x000000031a997223 */ /* 0x180fe2000001080e */
[-C--:B------:R-:W-:Y:S01]  /*4510*/  FFMA.FTZ R155, R30, R3.reuse, -R14 ;  /* 0x000000031e9b7223 */ /* 0x080fe2000001080e */
[-C--:B------:R-:W-:Y:S01]  /*4520*/  FMUL.FTZ R18, R18, R3.reuse ;  /* 0x0000000312127220 */ /* 0x080fe20000410000 */
        /* <DEDUP_REMOVED lines=17> */
[-C--:B------:R-:W-:Y:S01]  /*4640*/  FFMA.FTZ R164, R48, R3.reuse, -R20 ;  /* 0x0000000330a47223 */ /* 0x080fe20000010814 */
[----:B------:R-:W1:Y:S01]  /*4650*/  MUFU.EX2 R11, R11 ;  /* 0x0000000b000b7308 */ /* 0x000e620000000800 */
[-C--:B0-----:R-:W-:Y:S01]  /*4660*/  FFMA.FTZ R18, R27, R3.reuse, -R14 ;  /* 0x000000031b127223 */ /* 0x081fe2000001080e */
        /* <DEDUP_REMOVED lines=14> */
[----:B------:R-:W2:Y:S01]  /*4750*/  MUFU.EX2 R152, R152 ;  /* 0x0000009800987308 */ /* 0x000ea20000000800 */
[-CC-:B------:R-:W-:Y:S01]  /*4760*/  FFMA.FTZ R53, R81, R3.reuse, -R20.reuse ;  /* 0x0000000351357223 */ /* 0x180fe20000010814 */
[-CC-:B------:R-:W-:Y:S01]  /*4770*/  FFMA.FTZ R170, R84, R3.reuse, -R20.reuse ;  /* 0x0000000354aa7223 */ /* 0x180fe20000010814 */
[-C--:B------:R-:W-:Y:S01]  /*4780*/  FFMA.FTZ R57, R85, R3.reuse, -R20 ;  /* 0x0000000355397223 */ /* 0x080fe20000010814 */
[-CC-:B------:R-:W-:Y:S01]  /*4790*/  FFMA.FTZ R20, R31, R3.reuse, -R14.reuse ;  /* 0x000000031f147223 */ /* 0x180fe2000001080e */
[-CC-:B------:R-:W-:Y:S01]  /*47a0*/  FFMA.FTZ R157, R34, R3.reuse, -R14.reuse ;  /* 0x00000003229d7223 */ /* 0x180fe2000001080e */
[--C-:B------:R-:W-:Y:S01]  /*47b0*/  FFMA.FTZ R22, R35, R3, -R14.reuse ;  /* 0x0000000323167223 */ /* 0x100fe2000001080e */
[----:B-1----:R-:W-:Y:S01]  /*47c0*/  FFMA.FTZ R9, R10, R9, R11 ;  /* 0x000000090a097223 */ /* 0x002fe2000001000b */
[----:B------:R-:W1:Y:S01]  /*47d0*/  MUFU.EX2 R18, R18 ;  /* 0x0000001200127308 */ /* 0x000e620000000800 */
[----:B0-----:R-:W-:Y:S01]  /*47e0*/  FFMA.FTZ R7, R12, R7, R153 ;  /* 0x000000070c077223 */ /* 0x001fe20000010099 */
[-CC-:B------:R-:W-:Y:S01]  /*47f0*/  FFMA.FTZ R159, R38, R3.reuse, -R14.reuse ;  /* 0x00000003269f7223 */ /* 0x180fe2000001080e */
[-CC-:B------:R-:W-:Y:S01]  /*4800*/  FFMA.FTZ R24, R39, R3.reuse, -R14.reuse ;  /* 0x0000000327187223 */ /* 0x180fe2000001080e */
[-CC-:B------:R-:W-:Y:S01]  /*4810*/  FFMA.FTZ R161, R42, R3.reuse, -R14.reuse ;  /* 0x000000032aa17223 */ /* 0x180fe2000001080e */
[-CC-:B------:R-:W-:Y:S01]  /*4820*/  FFMA.FTZ R26, R43, R3.reuse, -R14.reuse ;  /* 0x000000032b1a7223 */ /* 0x180fe2000001080e */
[-CC-:B------:R-:W-:Y:S01]  /*4830*/  FFMA.FTZ R163, R46, R3.reuse, -R14.reuse ;  /* 0x000000032ea37223 */ /* 0x180fe2000001080e */
[-CC-:B------:R-:W-:Y:S01]  /*4840*/  FFMA.FTZ R28, R47, R3.reuse, -R14.reuse ;  /* 0x000000032f1c7223 */ /* 0x180fe2000001080e */
[----:B------:R-:W0:Y:S01]  /*4850*/  MUFU.EX2 R154, R154 ;  /* 0x0000009a009a7308 */ /* 0x000e220000000800 */
[----:B--2---:R-:W-:Y:S01]  /*4860*/  FADD.FTZ R9, R152, R9 ;  /* 0x0000000998097221 */ /* 0x004fe20000010000 */
[-CC-:B------:R-:W-:Y:S01]  /*4870*/  FFMA.FTZ R165, R50, R3.reuse, -R14.reuse ;  /* 0x0000000332a57223 */ /* 0x180fe2000001080e */
[-CC-:B------:R-:W-:Y:S01]  /*4880*/  FFMA.FTZ R30, R51, R3.reuse, -R14.reuse ;  /* 0x00000003331e7223 */ /* 0x180fe2000001080e */
[-CC-:B------:R-:W-:Y:S01]  /*4890*/  FFMA.FTZ R167, R54, R3.reuse, -R14.reuse ;  /* 0x0000000336a77223 */ /* 0x180fe2000001080e */
[-CC-:B------:R-:W-:Y:S01]  /*48a0*/  FFMA.FTZ R32, R55, R3.reuse, -R14.reuse ;  /* 0x0000000337207223 */ /* 0x180fe2000001080e */
[-CC-:B------:R-:W-:Y:S01]  /*48b0*/  FFMA.FTZ R181, R58, R3.reuse, -R14.reuse ;  /* 0x000000033ab57223 */ /* 0x180fe2000001080e */
[-CC-:B------:R-:W-:Y:S01]  /*48c0*/  FFMA.FTZ R34, R59, R3.reuse, -R14.reuse ;  /* 0x000000033b227223 */ /* 0x180fe2000001080e */
[----:B------:R-:W2:Y:S01]  /*48d0*/  MUFU.EX2 R155, R155 ;  /* 0x0000009b009b7308 */ /* 0x000ea20000000800 */
[----:B-1----:R-:W-:Y:S01]  /*48e0*/  FADD.FTZ R38, R18, R7 ;  /* 0x0000000712267221 */ /* 0x002fe20000010000 */
[-CC-:B------:R-:W-:Y:S01]  /*48f0*/  FFMA.FTZ R183, R62, R3.reuse, -R14.reuse ;  /* 0x000000033eb77223 */ /* 0x180fe2000001080e */
[-CC-:B------:R-:W-:Y:S01]  /*4900*/  FFMA.FTZ R36, R63, R3.reuse, -R14.reuse ;  /* 0x000000033f247223 */ /* 0x180fe2000001080e */
[-CC-:B------:R-:W-:Y:S01]  /*4910*/  FFMA.FTZ R177, R66, R3.reuse, -R14.reuse ;  /* 0x0000000342b17223 */ /* 0x180fe2000001080e */
[-CC-:B------:R-:W-:Y:S01]  /*4920*/  FFMA.FTZ R70, R70, R3.reuse, -R14.reuse ;  /* 0x0000000346467223 */ /* 0x180fe2000001080e */
[-CC-:B------:R-:W-:Y:S01]  /*4930*/  FFMA.FTZ R71, R71, R3.reuse, -R14.reuse ;  /* 0x0000000347477223 */ /* 0x180fe2000001080e */
[-CC-:B------:R-:W-:Y:S01]  /*4940*/  FFMA.FTZ R74, R74, R3.reuse, -R14.reuse ;  /* 0x000000034a4a7223 */ /* 0x180fe2000001080e */
[----:B------:R-:W1:Y:S01]  /*4950*/  MUFU.EX2 R13, R13 ;  /* 0x0000000d000d7308 */ /* 0x000e620000000800 */
[----:B0-----:R-:W-:Y:S01]  /*4960*/  FADD.FTZ R40, R154, R9 ;  /* 0x000000099a287221 */ /* 0x001fe20000010000 */
[-CC-:B------:R-:W-:Y:S01]  /*4970*/  FFMA.FTZ R75, R75, R3.reuse, -R14.reuse ;  /* 0x000000034b4b7223 */ /* 0x180fe2000001080e */
[-CC-:B------:R-:W-:Y:S01]  /*4980*/  FFMA.FTZ R78, R78, R3.reuse, -R14.reuse ;  /* 0x000000034e4e7223 */ /* 0x180fe2000001080e */
[-CC-:B------:R-:W-:Y:S01]  /*4990*/  FFMA.FTZ R79, R79, R3.reuse, -R14.reuse ;  /* 0x000000034f4f7223 */ /* 0x180fe2000001080e */
[-CC-:B------:R-:W-:Y:S01]  /*49a0*/  FFMA.FTZ R82, R82, R3.reuse, -R14.reuse ;  /* 0x0000000352527223 */ /* 0x180fe2000001080e */
[-CC-:B------:R-:W-:Y:S01]  /*49b0*/  FFMA.FTZ R83, R83, R3.reuse, -R14.reuse ;  /* 0x0000000353537223 */ /* 0x180fe2000001080e */
[----:B------:R-:W-:Y:S01]  /*49c0*/  FFMA.FTZ R86, R86, R3, -R14 ;  /* 0x0000000356567223 */ /* 0x000fe2000001080e */
        /* <DEDUP_REMOVED lines=10> */
[-CC-:B------:R-:W-:Y:S01]  /*4a70*/  FFMA.FTZ R38, R67, R3.reuse, -R14.reuse ;  /* 0x0000000343267223 */ /* 0x180fe2000001080e */
[----:B------:R-:W-:-:S05]  /*4a80*/  FFMA.FTZ R14, R87, R3, -R14 ;  /* 0x00000003570e7223 */ /* 0x000fca000001080e */
        /* <DEDUP_REMOVED lines=108> */
.L_x_6495:
[----:B------:R-:W-:Y:S01]  /*5150*/  ULEA UR5, UR5, UR36, 0x3 ;  /* 0x0000002405057291 */ /* 0x000fe2000f8e183f */
[----:B------:R-:W-:Y:S01]  /*5160*/  ISETP.LT.AND P1, PT, R16, UR42, PT ;  /* 0x0000002a10007c0c */ /* 0x000fe2000bf21270 */
[----:B------:R-:W-:Y:S01]  /*5170*/  UIADD3 UR10, UR42, -0x1, URZ ;  /* 0xffffffff2a0a7890 */ /* 0x000fe2000fffe03f */
[----:B------:R-:W-:Y:S01]  /*5180*/  F2FP.BF16.F32.PACK_AB R152, R152, R11 ;  /* 0x0000000b9898723e */ /* 0x000fe200000010ff */
[----:B------:R-:W-:Y:S01]  /*5190*/  UIADD3 UR5, UR5, 0x28860, URZ ;  /* 0x0002886005057890 */ /* 0x000fe2000fffe03f */
[----:B------:R-:W-:Y:S01]  /*51a0*/  F2FP.BF16.F32.PACK_AB R154, R13, R154 ;  /* 0x0000009a0d9a723e */ /* 0x000fe200000010ff */
[----:B------:R-:W-:Y:S01]  /*51b0*/  UMOV UR6, UR4 ;  /* 0x0000000400067c82 */ /* 0x000fe20008000000 */
[----:B------:R-:W-:Y:S01]  /*51c0*/  F2FP.BF16.F32.PACK_AB R153, R18, R153 ;  /* 0x000000991299723e */ /* 0x000fe200000010ff */
[----:B------:R-:W-:Y:S01]  /*51d0*/  UPRMT UR5, UR7, 0x654, UR5 ;  /* 0x0000065407057896 */ /* 0x000fe20008000005 */
[----:B------:R-:W-:Y:S01]  /*51e0*/  F2FP.BF16.F32.PACK_AB R155, R20, R155 ;  /* 0x0000009b149b723e */ /* 0x000fe200000010ff */
[----:B------:R-:W-:Y:S01]  /*51f0*/  UMOV UR42, UR10 ;  /* 0x0000000a002a7c82 */ /* 0x000fe20008000000 */
[----:B------:R-:W-:Y:S01]  /*5200*/  F2FP.BF16.F32.PACK_AB R156, R15, R156 ;  /* 0x0000009c0f9c723e */ /* 0x000fe200000010ff */
[-C--:B------:R-:W-:Y:S01]  /*5210*/  FMUL.FTZ R88, R88, R10.reuse ;  /* 0x0000000a58587220 */ /* 0x080fe20000410000 */
[----:B------:R-:W-:Y:S01]  /*5220*/  F2FP.BF16.F32.PACK_AB R157, R22, R157 ;  /* 0x0000009d169d723e */ /* 0x000fe200000010ff */
[----:B------:R-:W-:Y:S01]  /*5230*/  FMUL.FTZ R89, R89, R10 ;  /* 0x0000000a59597220 */ /* 0x000fe20000410000 */
[----:B------:R-:W-:Y:S01]  /*5240*/  F2FP.BF16.F32.PACK_AB R158, R17, R158 ;  /* 0x0000009e119e723e */ /* 0x000fe200000010ff */
[-C--:B------:R-:W-:Y:S01]  /*5250*/  FMUL.FTZ R92, R92, R10.reuse ;  /* 0x0000000a5c5c7220 */ /* 0x080fe20000410000 */
[----:B------:R-:W-:Y:S01]  /*5260*/  SYNCS.ARRIVE.TRANS64.RED.A1T0 RZ, [UR5], RZ ;  /* 0x000000ffffff79a7 */ /* 0x000fe20008100405 */
[----:B------:R-:W-:Y:S01]  /*5270*/  R2UR UR5, R0 ;  /* 0x00000000000572ca */ /* 0x000fe200000e0000 */
[-C--:B------:R-:W-:Y:S01]  /*5280*/  FMUL.FTZ R93, R93, R10.reuse ;  /* 0x0000000a5d5d7220 */ /* 0x080fe20000410000 */
[----:B------:R-:W-:Y:S01]  /*5290*/  F2FP.BF16.F32.PACK_AB R159, R24, R159 ;  /* 0x0000009f189f723e */ /* 0x000fe200000010ff */
[----:B------:R-:W-:Y:S01]  /*52a0*/  FMUL.FTZ R96, R96, R10 ;  /* 0x0000000a60607220 */ /* 0x000fe20000410000 */
[----:B------:R-:W-:Y:S01]  /*52b0*/  F2FP.BF16.F32.PACK_AB R160, R19, R160 ;  /* 0x000000a013a0723e */ /* 0x000fe200000010ff */
        /* <DEDUP_REMOVED lines=82> */
[----:B------:R-:W-:-:S02]  /*57e0*/  IMAD.MOV.U32 R13, RZ, RZ, R6 ;  /* 0x000000ffff0d7224 */ /* 0x000fc400078e0006 */
[----:B------:R-:W-:Y:S01]  /*57f0*/  IMAD.MOV.U32 R11, RZ, RZ, R8 ;  /* 0x000000ffff0b7224 */ /* 0x000fe200078e0008 */
[----:B------:R-:W-:Y:S06]  /*5800*/  @P1 BRA `(.L_x_6496) ;  /* 0xffffffdc00ec1947 */ /* 0x000fec000383ffff */
.L_x_6485:
[----:B------:R-:W-:Y:S06]  /*5810*/  BAR.ARV 0x8, 0x180 ;  /* 0x0206000000007b1d */ /* 0x000fec0000002000 */
[----:B------:R-:W-:Y:S05]  /*5820*/  @!P0 BRA `(.L_x_6497) ;  /* 0x0000000000048947 */ /* 0x000fea0003800000 */
[----:B------:R-:W-:Y:S01]  /*5830*/  BPT.TRAP 0x1 ;  /* 0x000000040000795c */ /* 0x000fe20000300000 */
.L_x_6497:
[----:B------:R-:W-:Y:S02]  /*5840*/  R2UR UR5, R0 ;  /* 0x00000000000572ca */ /* 0x000fe400000e0000 */
[----:B------:R-:W-:-:S04]  /*5850*/  MOV R2, UR4 ;  /* 0x0000000400027c02 */ /* 0x000fc80008000f00 */
[----:B------:R-:W-:-:S07]  /*5860*/  SHF.L.U32 R2, R2, 0x1f, RZ ;  /* 0x0000001f02027819 */ /* 0x000fce00000006ff */
[----:B------:R-:W-:-:S09]  /*5870*/  ULEA UR5, UR5, UR36, 0x3 ;  /* 0x0000002405057291 */ /* 0x000fd2000f8e183f */
[----:B------:R0:W1:Y:S01]  /*5880*/  SYNCS.PHASECHK.TRANS64.TRYWAIT P1, [UR5+0x28850], R2 ;  /* 0x02885002ff0075a7 */ /* 0x0000620008020145 */
[----:B------:R-:W-:Y:S05]  /*5890*/  @!P0 BRA `(.L_x_6498) ;  /* 0x0000000000048947 */ /* 0x000fea0003800000 */
[----:B------:R-:W-:Y:S01]  /*58a0*/  BPT.TRAP 0x1 ;  /* 0x000000040000795c */ /* 0x000fe20000300000 */
.L_x_6498:
[----:B-1----:R-:W-:Y:S05]  /*58b0*/  @P1 BRA `(.L_x_6499) ;  /* 0x0000000000081947 */ /* 0x002fea0003800000 */
[----:B------:R-:W1:Y:S02]  /*58c0*/  SYNCS.PHASECHK.TRANS64.TRYWAIT P1, [UR5+0x28850], R2 ;  /* 0x02885002ff0075a7 */ /* 0x000e640008020145 */
[----:B-1----:R-:W-:Y:S05]  /*58d0*/  @!P1 BRA `(.L_x_6500) ;  /* 0x0000005c00c49947 */ /* 0x002fea0003800000 */
.L_x_6499:
[----:B------:R-:W-:Y:S01]  /*58e0*/  UIADD3 UR36, UR36, 0x400, URZ ;  /* 0x0000040024247890 */ /* 0x000fe2000fffe03f */
[----:B------:R-:W-:Y:S01]  /*58f0*/  R2UR UR6, R0 ;  /* 0x00000000000672ca */ /* 0x000fe200000e0000 */
[----:B------:R-:W-:Y:S01]  /*5900*/  WARPGROUP.ARRIVE ;  /* 0x00000000000079c5 */ /* 0x000fe20000000000 */
[----:B------:R-:W-:Y:S01]  /*5910*/  UMOV UR11, 0x40000040 ;  /* 0x40000040000b7882 */ /* 0x000fe20000000000 */
[----:B------:R-:W-:Y:S01]  /*5920*/  USHF.R.U32.HI UR36, URZ, 0x4, UR36 ;  /* 0x000000043f247899 */ /* 0x000fe20008011624 */
[----:B------:R-:W2:Y:S01]  /*5930*/  SHFL.BFLY PT, R0, R9, 0x2, 0x1f ;  /* 0x0c401f0009007f89 */ /* 0x000ea200000e0000 */
[----:B------:R-:W-:Y:S02]  /*5940*/  IMAD.MOV.U32 R67, RZ, RZ, RZ ;  /* 0x000000ffff437224 */ /* 0x000fe400078e00ff */
[----:B------:R-:W-:Y:S01]  /*5950*/  ULOP3.LUT UR36, UR36, 0x3fff, URZ, 0xc0, !UPT ;  /* 0x00003fff24247892 */ /* 0x000fe2000f8ec03f */
[----:B01----:R-:W0:Y:S01]  /*5960*/  SHFL.BFLY PT, R2, R7, 0x2, 0x1f ;  /* 0x0c401f0007027f89 */ /* 0x003e2200000e0000 */
[----:B------:R-:W-:-:S02]  /*5970*/  IMAD.MOV.U32 R16, RZ, RZ, RZ ;  /* 0x000000ffff107224 */ /* 0x000fc400078e00ff */
[----:B------:R-:W-:Y:S01]  /*5980*/  ULOP3.LUT UR4, UR36, 0x4000000, URZ, 0xfc, !UPT ;  /* 0x0400000024047892 */ /* 0x000fe2000f8efc3f */
[----:B------:R-:W-:-:S03]  /*5990*/  IMAD.MOV.U32 R17, RZ, RZ, -0x800000 ;  /* 0xff800000ff117424 */ /* 0x000fc600078e00ff */
[----:B------:R-:W-:-:S04]  /*59a0*/  ULEA UR4, UR6, UR4, 0xb ;  /* 0x0000000406047291 */ /* 0x000fc8000f8e583f */
[----:B------:R-:W-:-:S03]  /*59b0*/  UIADD3 UR6, UR4, 0x80, URZ ;  /* 0x0000008004067890 */ /* 0x000fc6000fffe03f */
[----:B------:R-:W-:Y:S02]  /*59c0*/  UMOV UR10, UR4 ;  /* 0x00000004000a7c82 */ /* 0x000fe40008000000 */
[----:B------:R-:W-:Y:S01]  /*59d0*/  HGMMA.64x128x16.F32.BF16 R88, R152, gdesc[UR8].tnspB, R88, gsb0 ;  /* 0x41e0000898587df0 */ /* 0x000fe20008001858 */
[----:B------:R-:W-:Y:S01]  /*59e0*/  UMOV UR11, 0x40000040 ;  /* 0x40000040000b7882 */ /* 0x000fe20000000000 */
[----:B------:R-:W-:Y:S01]  /*59f0*/  UMOV UR10, UR6 ;  /* 0x00000006000a7c82 */ /* 0x000fe20008000000 */
[----:B------:R-:W-:Y:S01]  /*5a00*/  UIADD3 UR6, UR4, 0x100, URZ ;  /* 0x0000010004067890 */ /* 0x000fe2000fffe03f */
[----:B--2---:R-:W-:Y:S01]  /*5a10*/  FADD.FTZ R0, R0, R9 ;  /* 0x0000000900007221 */ /* 0x004fe20000010000 */
[----:B0-----:R-:W-:-:S04]  /*5a20*/  FADD.FTZ R2, R2, R7 ;  /* 0x0000000702027221 */ /* 0x001fc80000010000 */
[----:B------:R-:W0:Y:S04]  /*5a30*/  SHFL.BFLY PT, R5, R0, 0x1, 0x1f ;  /* 0x0c201f0000057f89 */ /* 0x000e2800000e0000 */
[----:B------:R-:W1:Y:S01]  /*5a40*/  SHFL.BFLY PT, R11, R2, 0x1, 0x1f ;  /* 0x0c201f00020b7f89 */ /* 0x000e6200000e0000 */
[----:B0-----:R-:W-:Y:S01]  /*5a50*/  FADD.FTZ R10, R0, R5 ;  /* 0x00000005000a7221 */ /* 0x001fe20000010000 */
[----:B------:R-:W-:Y:S01]  /*5a60*/  MOV R0, 0xff800000 ;  /* 0xff80000000007802 */ /* 0x000fe20000000f00 */
[----:B-1----:R-:W-:-:S03]  /*5a70*/  FADD.FTZ R11, R2, R11 ;  /* 0x0000000b020b7221 */ /* 0x002fc60000010000 */
[----:B------:R-:W-:Y:S02]  /*5a80*/  FSETP.NE.FTZ.AND P1, PT, R10, RZ, PT ;  /* 0x000000ff0a00720b */ /* 0x000fe40003f35000 */
[----:B------:R-:W-:-:S11]  /*5a90*/  FSETP.NE.FTZ.AND P2, PT, R11, RZ, PT ;  /* 0x000000ff0b00720b */ /* 0x000fd60003f55000 */
[----:B------:R-:W0:Y:S01]  /*5aa0*/  @P1 MUFU.LG2 R4, R10 ;  /* 0x0000000a00041308 */ /* 0x000e220000000c00 */
[C---:B------:R-:W-:Y:S01]  /*5ab0*/  @P1 FMUL.FTZ R5, R3.reuse, 0.69314718246459960938 ;  /* 0x3f31721803051820 */ /* 0x040fe20000410000 */
[----:B------:R-:W-:-:S06]  /*5ac0*/  @P2 FMUL.FTZ R2, R3, 0.69314718246459960938 ;  /* 0x3f31721803022820 */ /* 0x000fcc0000410000 */
        /* <DEDUP_REMOVED lines=9> */
[----:B------:R-:W-:Y:S01]  /*5b60*/  HGMMA.64x128x16.F32.BF16 R88, R156, gdesc[UR8].tnspB, R88, gsb0 ;  /* 0x41e000089c587df0 */ /* 0x000fe20008001858 */
[----:B------:R-:W-:Y:S01]  /*5b70*/  UMOV UR10, UR6 ;  /* 0x00000006000a7c82 */ /* 0x000fe20008000000 */
[----:B------:R-:W-:Y:S01]  /*5b80*/  UMOV UR11, 0x40000040 ;  /* 0x40000040000b7882 */ /* 0x000fe20000000000 */
[----:B------:R-:W-:Y:S01]  /*5b90*/  UIADD3 UR6, UR4, 0x180, URZ ;  /* 0x0000018004067890 */ /* 0x000fe2000fffe03f */
        /* <DEDUP_REMOVED lines=17> */
[----:B------:R-:W-:Y:S02]  /*5cb0*/  UIADD3 UR6, UR4, 0x300, URZ ;  /* 0x0000030004067890 */ /* 0x000fe4000fffe03f */
        /* <DEDUP_REMOVED lines=8> */
[----:B------:R-:W-:Y:S01]  /*5d40*/  HGMMA.64x128x16.F32.BF16 R88, R172, gdesc[UR8].tnspB, R88, gsb0 ;  /* 0x41e00008ac587df0 */ /* 0x000fe20008001858 */
[----:B------:R-:W-:Y:S01]  /*5d50*/  UMOV UR10, UR4 ;  /* 0x00000004000a7c82 */ /* 0x000fe20008000000 */
[----:B------:R-:W-:Y:S01]  /*5d60*/  UMOV UR11, 0x40000040 ;  /* 0x40000040000b7882 */ /* 0x000fe20000000000 */
[----:B------:R-:W-:Y:S02]  /*5d70*/  WARPGROUP.DEPBAR.LE gsb0, 0x0 ;  /* 0x00008000000079c5 */ /* 0x000fe40000010000 */
[----:B------:R-:W-:-:S07]  /*5d80*/  WARPGROUP.ARRIVE ;  /* 0x00000000000079c5 */ /* 0x000fce0000000000 */
[----:B------:R-:W-:Y:S03]  /*5d90*/  HGMMA.64x128x16.F32.BF16 R88, R168, gdesc[UR8].tnspB, R88, gsb0 ;  /* 0x41e00008a8587df0 */ /* 0x000fe60008001858 */
[----:B------:R-:W-:Y:S02]  /*5da0*/  WARPGROUP.DEPBAR.LE gsb0, 0x0 ;  /* 0x00008000000079c5 */ /* 0x000fe40000010000 */
[----:B0-23--:R-:W-:Y:S05]  /*5db0*/  @!P0 BRA `(.L_x_6501) ;  /* 0x0000000000048947 */ /* 0x00dfea0003800000 */
[----:B------:R-:W-:Y:S01]  /*5dc0*/  BPT.TRAP 0x1 ;  /* 0x000000040000795c */ /* 0x000fe20000300000 */
.L_x_6501:
[----:B------:R-:W-:Y:S01]  /*5dd0*/  UIADD3 UR4, UR5, 0x28860, URZ ;  /* 0x0002886005047890 */ /* 0x000fe2000fffe03f */
[-C--:B------:R-:W-:Y:S01]  /*5de0*/  FMUL.FTZ R48, R88, R67.reuse ;  /* 0x0000004358307220 */ /* 0x080fe20000410000 */
[-C--:B------:R-:W-:Y:S01]  /*5df0*/  FMUL.FTZ R49, R89, R67.reuse ;  /* 0x0000004359317220 */ /* 0x080fe20000410000 */
[-C--:B------:R-:W-:Y:S01]  /*5e00*/  FMUL.FTZ R52, R92, R67.reuse ;  /* 0x000000435c347220 */ /* 0x080fe20000410000 */
[----:B------:R-:W-:Y:S01]  /*5e10*/  UPRMT UR4, UR7, 0x654, UR4 ;  /* 0x0000065407047896 */ /* 0x000fe20008000004 */
        /* <DEDUP_REMOVED lines=63> */
.L_x_6477:
[----:B------:R-:W-:Y:S05]  /*6210*/  @P0 BRA `(.L_x_6502) ;  /* 0x00000014004c0947 */ /* 0x000fea0003800000 */
[----:B------:R-:W0:Y:S01]  /*6220*/  S2R R2, SR_TID.X ;  /* 0x0000000000027919 */ /* 0x000e220000002100 */
[----:B------:R-:W1:Y:S01]  /*6230*/  LDC R78, c[0x0][0xbe8] ;  /* 0x0002fa00ff4e7b82 */ /* 0x000e620000000800 */
[----:B------:R-:W-:Y:S02]  /*6240*/  USHF.R.S32.HI UR7, URZ, 0x1f, UR37 ;  /* 0x0000001f3f077899 */ /* 0x000fe40008011425 */
[----:B------:R-:W-:Y:S01]  /*6250*/  IMAD R76, RZ, RZ, -UR37 ;  /* 0x80000025ff4c7e24 */ /* 0x000fe2000f8e02ff */
[----:B------:R-:W2:Y:S01]  /*6260*/  S2R R72, SR_CTAID.X ;  /* 0x0000000000487919 */ /* 0x000ea20000002500 */
[----:B------:R-:W-:Y:S01]  /*6270*/  ULDC.64 UR8, c[0x0][0xbd0] ;  /* 0x0002f40000087ab9 */ /* 0x000fe20000000a00 */
[----:B------:R-:W-:Y:S01]  /*6280*/  BSSY B0, `(.L_x_6503) ;  /* 0x00000e8000007945 */ /* 0x000fe20003800000 */
[----:B------:R-:W-:Y:S01]  /*6290*/  UIMAD UR6, UR7, UR8, URZ ;  /* 0x00000008070672a4 */ /* 0x000fe2000f8e023f */
[----:B------:R-:W3:Y:S01]  /*62a0*/  S2UR UR12, SR_CTAID.Z ;  /* 0x00000000000c79c3 */ /* 0x000ee20000002700 */
[----:B------:R-:W-:-:S02]  /*62b0*/  UIMAD.WIDE.U32 UR4, UR37, UR8, URZ ;  /* 0x00000008250472a5 */ /* 0x000fc4000f8e003f */
[----:B------:R-:W-:-:S03]  /*62c0*/  UIMAD UR6, UR37, UR9, UR6 ;  /* 0x00000009250672a4 */ /* 0x000fc6000f8e0206 */
[----:B------:R-:W-:Y:S01]  /*62d0*/  ULDC.64 UR8, c[0x0][0xb38] ;  /* 0x0002ce0000087ab9 */ /* 0x000fe20000000a00 */
[----:B------:R-:W-:Y:S01]  /*62e0*/  UIADD3 UR6, UR5, UR6, URZ ;  /* 0x0000000605067290 */ /* 0x000fe2000fffe03f */
[----:B------:R-:W4:Y:S01]  /*62f0*/  LDC.64 R74, c[0x0][0xbd8] ;  /* 0x0002f600ff4a7b82 */ /* 0x000f220000000a00 */
[----:B------:R-:W-:-:S07]  /*6300*/  UIMAD UR7, UR7, UR8, URZ ;  /* 0x00000008070772a4 */ /* 0x000fce000f8e023f */
[----:B------:R-:W-:Y:S01]  /*6310*/  BAR.SYNC.DEFER_BLOCKING 0x1, 0x100 ;  /* 0x0044000000007b1d */ /* 0x000fe20000010000 */
[----:B-1----:R-:W-:-:S07]  /*6320*/  ISETP.NE.AND P0, PT, R78, 0x1, PT ;  /* 0x000000014e00780c */ /* 0x002fce0003f05270 */
[----:B------:R-:W1:Y:S01]  /*6330*/  S2UR UR11, SR_CTAID.Y ;  /* 0x00000000000b79c3 */ /* 0x000e620000002600 */
[----:B0-----:R-:W-:Y:S01]  /*6340*/  VIADD R70, R2, 0xffffff80 ;  /* 0xffffff8002467836 */ /* 0x001fe20000000000 */
[----:B---3--:R-:W-:-:S06]  /*6350*/  USHF.R.S32.HI UR10, URZ, 0x1f, UR12 ;  /* 0x0000001f3f0a7899 */ /* 0x008fcc000801140c */
[----:B------:R-:W1:Y:S01]  /*6360*/  LDC R79, c[0x0][0xc50] ;  /* 0x00031400ff4f7b82 */ /* 0x000e620000000800 */
[----:B------:R-:W-:-:S04]  /*6370*/  SHF.R.S32.HI R69, RZ, 0x1f, R70 ;  /* 0x0000001fff457819 */ /* 0x000fc80000011446 */
[----:B------:R-:W-:-:S03]  /*6380*/  LEA.HI R2, R69, R70, RZ, 0x7 ;  /* 0x0000004645027211 */ /* 0x000fc600078f38ff */
[----:B------:R-:W0:Y:S01]  /*6390*/  LDC.64 R80, c[0x0][0xb40] ;  /* 0x0002d000ff507b82 */ /* 0x000e220000000a00 */
[----:B------:R-:W-:Y:S02]  /*63a0*/  LEA.HI R68, R69, R70, RZ, 0x2 ;  /* 0x0000004645447211 */ /* 0x000fe400078f10ff */
[----:B------:R-:W-:Y:S02]  /*63b0*/  LOP3.LUT R3, R2, 0xffffff80, RZ, 0xc0, !PT ;  /* 0xffffff8002037812 */ /* 0x000fe400078ec0ff */
[----:B------:R-:W-:Y:S02]  /*63c0*/  SHF.R.S32.HI R71, RZ, 0x7, R2 ;  /* 0x00000007ff477819 */ /* 0x000fe40000011402 */
[----:B------:R-:W-:Y:S01]  /*63d0*/  LOP3.LUT R69, R68, 0xfffffffc, RZ, 0xc0, !PT ;  /* 0xfffffffc44457812 */ /* 0x000fe200078ec0ff */
[----:B------:R-:W-:Y:S01]  /*63e0*/  IMAD.IADD R82, R70, 0x1, -R3 ;  /* 0x0000000146527824 */ /* 0x000fe200078e0a03 */
[----:B------:R-:W-:Y:S01]  /*63f0*/  LEA.HI R2, R2, R71, RZ, 0x1 ;  /* 0x0000004702027211 */ /* 0x000fe200078f08ff */
[----:B------:R-:W3:Y:S02]  /*6400*/  @P0 LDC R86, c[0x0][0xbec] ;  /* 0x0002fb00ff560b82 */ /* 0x000ee40000000800 */
[----:B------:R-:W-:Y:S01]  /*6410*/  IMAD.IADD R69, R70, 0x1, -R69 ;  /* 0x0000000146457824 */ /* 0x000fe200078e0a45 */
[----:B------:R-:W-:-:S02]  /*6420*/  SHF.R.S32.HI R73, RZ, 0x1f, R82 ;  /* 0x0000001fff497819 */ /* 0x000fc40000011452 */
[----:B------:R-:W-:Y:S01]  /*6430*/  LOP3.LUT R2, R2, 0x3fffffe, RZ, 0xc0, !PT ;  /* 0x03fffffe02027812 */ /* 0x000fe200078ec0ff */
[----:B-1----:R-:W-:Y:S01]  /*6440*/  IMAD R83, R79, R76, UR11 ;  /* 0x0000000b4f537e24 */ /* 0x002fe2000f8e024c */
[----:B------:R-:W-:Y:S01]  /*6450*/  LEA.HI R84, R73, R82, RZ, 0x2 ;  /* 0x0000005249547211 */ /* 0x000fe200078f10ff */
[----:B------:R-:W1:Y:S03]  /*6460*/  @P0 LDC R70, c[0x0][0xbec] ;  /* 0x0002fb00ff460b82 */ /* 0x000e660000000800 */
[--C-:B------:R-:W-:Y:S02]  /*6470*/  SHF.R.S32.HI R3, RZ, 0x2, R84.reuse ;  /* 0x00000002ff037819 */ /* 0x100fe40000011454 */
[----:B------:R-:W-:Y:S02]  /*6480*/  SHF.R.S32.HI R16, RZ, 0x1f, R84 ;  /* 0x0000001fff107819 */ /* 0x000fe40000011454 */
[----:B------:R-:W-:Y:S01]  /*6490*/  SHF.R.S32.HI R76, RZ, 0x1f, R83 ;  /* 0x0000001fff4c7819 */ /* 0x000fe20000011453 */
[----:B------:R-:W5:Y:S01]  /*64a0*/  @P0 LDC R77, c[0x0][0xbf0] ;  /* 0x0002fc00ff4d0b82 */ /* 0x000f620000000800 */
[----:B------:R-:W-:-:S04]  /*64b0*/  LEA.HI R16, R16, R3, RZ, 0x3 ;  /* 0x0000000310107211 */ /* 0x000fc800078f18ff */
[----:B------:R-:W-:Y:S02]  /*64c0*/  LOP3.LUT R68, R16, 0xfffffff8, RZ, 0xc0, !PT ;  /* 0xfffffff810447812 */ /* 0x000fe400078ec0ff */
[----:B------:R-:W-:Y:S01]  /*64d0*/  IADD3 R16, R71, -R2, RZ ;  /* 0x8000000247107210 */ /* 0x000fe20007ffe0ff */
[----:B------:R-:W5:Y:S01]  /*64e0*/  @P0 LDC R85, c[0x0][0xbf0] ;  /* 0x0002fc00ff550b82 */ /* 0x000f620000000800 */
[----:B------:R-:W-:Y:S01]  /*64f0*/  LEA.HI R2, R73, R82, RZ, 0x5 ;  /* 0x0000005249027211 */ /* 0x000fe200078f28ff */
[----:B------:R-:W-:Y:S01]  /*6500*/  IMAD.IADD R3, R3, 0x1, -R68 ;  /* 0x0000000103037824 */ /* 0x000fe200078e0a44 */
[----:B------:R-:W-:Y:S02]  /*6510*/  LEA.HI R68, R69, R69, RZ, 0x1 ;  /* 0x0000004545447211 */ /* 0x000fe400078f08ff */
[----:B------:R-:W-:Y:S02]  /*6520*/  SHF.R.S32.HI R2, RZ, 0x5, R2 ;  /* 0x00000005ff027819 */ /* 0x000fe40000011402 */
[----:B------:R-:W-:-:S05]  /*6530*/  LOP3.LUT R68, R68, 0x1ffffffe, RZ, 0xc0, !PT ;  /* 0x1ffffffe44447812 */ /* 0x000fca00078ec0ff */
        /* <DEDUP_REMOVED lines=8> */
[C---:B----4-:R-:W-:Y:S01]  /*65c0*/  IMAD R68, R74.reuse, UR10, RZ ;  /* 0x0000000a4a447c24 */ /* 0x050fe2000f8e02ff */
[-C--:B------:R-:W-:Y:S01]  /*65d0*/  LEA R71, R71, R16.reuse, 0x3 ;  /* 0x0000001047477211 */ /* 0x080fe200078e18ff */
[----:B------:R-:W-:Y:S01]  /*65e0*/  IMAD.WIDE.U32 R2, R74, UR12, R2 ;  /* 0x0000000c4a027c25 */ /* 0x000fe2000f8e0002 */
[----:B------:R-:W-:Y:S01]  /*65f0*/  UIADD3 UR6, UR5, UR6, URZ ;  /* 0x0000000605067290 */ /* 0x000fe2000fffe03f */
[C---:B--2---:R-:W-:Y:S01]  /*6600*/  LEA R16, R72.reuse, R16, 0x7 ;  /* 0x0000001048107211 */ /* 0x044fe200078e38ff */
[----:B------:R-:W-:Y:S01]  /*6610*/  ULDC.64 UR8, c[0x0][0xb28] ;  /* 0x0002ca0000087ab9 */ /* 0x000fe20000000a00 */
[----:B------:R-:W-:-:S02]  /*6620*/  IMAD R71, R72, 0x80, R71 ;  /* 0x0000008048477824 */ /* 0x000fc400078e0247 */
[----:B------:R-:W-:Y:S02]  /*6630*/  IMAD R75, R75, UR12, R68 ;  /* 0x0000000c4b4b7c24 */ /* 0x000fe4000f8e0244 */
[----:B------:R-:W-:Y:S01]  /*6640*/  IMAD.U32 R69, RZ, RZ, UR5 ;  /* 0x00000005ff457e24 */ /* 0x000fe2000f8e00ff */
[----:B------:R-:W-:Y:S01]  /*6650*/  MOV R69, UR6 ;  /* 0x0000000600457c02 */ /* 0x000fe20008000f00 */
[----:B-1----:R-:W-:Y:S01]  /*6660*/  @P0 IMAD.HI.U32 R70, R71, R70, RZ ;  /* 0x0000004647460227 */ /* 0x002fe200078e00ff */
[----:B------:R-:W-:-:S03]  /*6670*/  ULDC.64 UR6, c[0x0][0xb48] ;  /* 0x0002d20000067ab9 */ /* 0x000fc60000000a00 */
[----:B------:R-:W-:Y:S01]  /*6680*/  IMAD.U32 R68, RZ, RZ, UR4 ;  /* 0x00000004ff447e24 */ /* 0x000fe2000f8e00ff */
[----:B------:R-:W-:Y:S01]  /*6690*/  ULDC.64 UR4, c[0x0][0xbe0] ;  /* 0x0002f80000047ab9 */ /* 0x000fe20000000a00 */
[----:B------:R-:W-:Y:S01]  /*66a0*/  IMAD.IADD R3, R3, 0x1, R75 ;  /* 0x0000000103037824 */ /* 0x000fe200078e024b */
[----:B------:R-:W-:Y:S01]  /*66b0*/  MOV R75, R71 ;  /* 0x00000047004b7202 */ /* 0x000fe20000000f00 */
[----:B0-----:R-:W-:Y:S02]  /*66c0*/  IMAD R74, R80, UR10, RZ ;  /* 0x0000000a504a7c24 */ /* 0x001fe4000f8e02ff */
[----:B---3--:R-:W-:-:S04]  /*66d0*/  @P0 IMAD.HI.U32 R86, R71, R86, RZ ;  /* 0x0000005647560227 */ /* 0x008fc800078e00ff */
[----:B------:R-:W-:Y:S01]  /*66e0*/  IMAD.MOV.U32 R73, RZ, RZ, R71 ;  /* 0x000000ffff497224 */ /* 0x000fe200078e0047 */
[----:B-----5:R-:W-:Y:S01]  /*66f0*/  @P0 SHF.R.U32.HI R73, RZ, R77, R70 ;  /* 0x0000004dff490219 */ /* 0x020fe20000011646 */
[----:B------:R-:W-:Y:S01]  /*6700*/  IMAD R77, R81, UR12, R74 ;  /* 0x0000000c514d7c24 */ /* 0x000fe2000f8e024a */
[----:B------:R-:W-:Y:S01]  /*6710*/  @P0 SHF.R.U32.HI R75, RZ, R85, R86 ;  /* 0x00000055ff4b0219 */ /* 0x000fe20000011656 */
[----:B------:R-:W-:-:S04]  /*6720*/  IMAD.WIDE.U32 R68, R80, UR12, R68 ;  /* 0x0000000c50447c25 */ /* 0x000fc8000f8e0044 */
[----:B------:R-:W-:Y:S02]  /*6730*/  IMAD R70, R76, UR4, RZ ;  /* 0x000000044c467c24 */ /* 0x000fe4000f8e02ff */
[----:B------:R-:W-:-:S04]  /*6740*/  IMAD.WIDE.U32 R2, R83, UR4, R2 ;  /* 0x0000000453027c25 */ /* 0x000fc8000f8e0002 */
[----:B------:R-:W-:Y:S01]  /*6750*/  IMAD.IADD R69, R69, 0x1, R77 ;  /* 0x0000000145457824 */ /* 0x000fe200078e024d */
[----:B------:R-:W-:Y:S01]  /*6760*/  SHF.R.S32.HI R77, RZ, 0x1f, R73 ;  /* 0x0000001fff4d7819 */ /* 0x000fe20000011449 */
[----:B------:R-:W-:Y:S01]  /*6770*/  IMAD R76, R76, UR6, RZ ;  /* 0x000000064c4c7c24 */ /* 0x000fe2000f8e02ff */
[----:B------:R-:W-:Y:S01]  /*6780*/  IADD3 R2, P0, R73, R2, RZ ;  /* 0x0000000249027210 */ /* 0x000fe20007f1e0ff */
[C---:B------:R-:W-:Y:S01]  /*6790*/  IMAD R74, R83.reuse, UR5, R70 ;  /* 0x00000005534a7c24 */ /* 0x040fe2000f8e0246 */
[----:B------:R-:W-:Y:S01]  /*67a0*/  SHF.R.S32.HI R70, RZ, 0x1f, R75 ;  /* 0x0000001fff467819 */ /* 0x000fe2000001144b */
[----:B------:R-:W-:Y:S01]  /*67b0*/  IMAD.MOV R73, RZ, RZ, -R73 ;  /* 0x000000ffff497224 */ /* 0x000fe200078e0a49 */
[----:B------:R-:W-:Y:S01]  /*67c0*/  ULDC.64 UR4, c[0x0][0xb30] ;  /* 0x0002cc0000047ab9 */ /* 0x000fe20000000a00 */
[----:B------:R-:W-:Y:S01]  /*67d0*/  IMAD R79, R83, UR7, R76 ;  /* 0x00000007534f7c24 */ /* 0x000fe2000f8e024c */
[----:B------:R-:W-:Y:S01]  /*67e0*/  IADD3.X R3, R77, R3, R74, P0, !PT ;  /* 0x000000034d037210 */ /* 0x000fe200007fe44a */
[----:B------:R-:W-:Y:S01]  /*67f0*/  IMAD.WIDE.U32 R68, R83, UR6, R68 ;  /* 0x0000000653447c25 */ /* 0x000fe2000f8e0044 */
[----:B------:R-:W-:-:S03]  /*6800*/  ULDC.64 UR6, c[0x0][0xbc8] ;  /* 0x0002f20000067ab9 */ /* 0x000fc60000000a00 */
        /* <DEDUP_REMOVED lines=25> */
[----:B0-----:R-:W-:Y:S02]  /*69a0*/  ULEA UR4, UR5, UR4, 0x18 ;  /* 0x0000000405047291 */ /* 0x001fe4000f8ec03f */
[----:B------:R-:W-:Y:S01]  /*69b0*/  LEA.HI.X R75, R2, UR7, R71, 0x2, P0 ;  /* 0x00000007024b7c11 */ /* 0x000fe200080f1447 */
[----:B------:R-:W-:Y:S01]  /*69c0*/  IMAD R73, R78, UR6, RZ ;  /* 0x000000064e497c24 */ /* 0x000fe2000f8e02ff */
[----:B------:R-:W-:Y:S01]  /*69d0*/  LEA.HI.X R80, R68, UR9, R3, 0x2, P1 ;  /* 0x0000000944507c11 */ /* 0x000fe200088f1403 */
[----:B------:R-:W-:Y:S01]  /*69e0*/  SHFL.IDX PT, R2, R74, RZ, 0x1c1f ;  /* 0x001c1fff4a027589 */ /* 0x000fe200000e0000 */
[----:B------:R-:W-:Y:S01]  /*69f0*/  LOP3.LUT P0, RZ, R82, 0x3, RZ, 0xc0, !PT ;  /* 0x0000000352ff7812 */ /* 0x000fe2000780c0ff */
[C---:B------:R-:W-:Y:S01]  /*6a00*/  VIADD R72, R16.reuse, 0x8 ;  /* 0x0000000810487836 */ /* 0x040fe20000000000 */
[----:B------:R-:W-:Y:S01]  /*6a10*/  UIADD3 UR4, UR4, 0x28820, URZ ;  /* 0x0002882004047890 */ /* 0x000fe2000fffe03f */
[----:B------:R-:W0:Y:S01]  /*6a20*/  SHFL.IDX PT, R3, R75, RZ, 0x1c1f ;  /* 0x001c1fff4b037589 */ /* 0x000e2200000e0000 */
[----:B------:R-:W-:-:S02]  /*6a30*/  ISETP.GE.OR P1, PT, R16, R73, P0 ;  /* 0x000000491000720c */ /* 0x000fc40000726670 */
[-C--:B------:R-:W-:Y:S01]  /*6a40*/  ISETP.GE.OR P0, PT, R72, R73.reuse, P0 ;  /* 0x000000494800720c */ /* 0x080fe20000706670 */
[----:B------:R-:W-:Y:S01]  /*6a50*/  SHFL.IDX PT, R68, R74, 0x1, 0x1c1f ;  /* 0x003c1f004a447f89 */ /* 0x000fe200000e0000 */
[----:B------:R-:W-:Y:S01]  /*6a60*/  UPRMT UR4, URZ, 0x654, UR4 ;  /* 0x000006543f047896 */ /* 0x000fe20008000004 */
[----:B------:R-:W-:Y:S02]  /*6a70*/  ISETP.GE.AND P2, PT, R16, R73, PT ;  /* 0x000000491000720c */ /* 0x000fe40003f46270 */
[----:B------:R1:W2:Y:S04]  /*6a80*/  SHFL.IDX PT, R69, R75, 0x1, 0x1c1f ;  /* 0x003c1f004b457f89 */ /* 0x0002a800000e0000 */
[----:B------:R3:W4:Y:S02]  /*6a90*/  SHFL.IDX PT, R70, R79, RZ, 0x1c1f ;  /* 0x001c1fff4f467589 */ /* 0x00072400000e0000 */
[----:B------:R-:W-:Y:S01]  /*6aa0*/  SYNCS.ARRIVE.TRANS64.RED.A1T0 RZ, [UR4], RZ ;  /* 0x000000ffffff79a7 */ /* 0x000fe20008100404 */
[----:B-1----:R-:W-:Y:S01]  /*6ab0*/  LOP3.LUT R75, R84, 0x7ffffffc, RZ, 0xc0, !PT ;  /* 0x7ffffffc544b7812 */ /* 0x002fe200078ec0ff */
[----:B------:R3:W1:Y:S04]  /*6ac0*/  SHFL.IDX PT, R71, R80, RZ, 0x1c1f ;  /* 0x001c1fff50477589 */ /* 0x00066800000e0000 */
[----:B------:R-:W-:Y:S01]  /*6ad0*/  IMAD.IADD R75, R82, 0x1, -R75 ;  /* 0x00000001524b7824 */ /* 0x000fe200078e0a4b */
[----:B0-----:R3:W-:Y:S03]  /*6ae0*/  @!P1 ST.E desc[UR38][R2.64], R17 ;  /* 0x0000001102009985 */ /* 0x0017e6000c101926 */
[----:B------:R-:W-:Y:S01]  /*6af0*/  IMAD.SHL.U32 R75, R75, 0x2, RZ ;  /* 0x000000024b4b7824 */ /* 0x000fe200078e00ff */
[----:B--2---:R3:W-:Y:S01]  /*6b00*/  @!P0 ST.E desc[UR38][R68.64], R0 ;  /* 0x0000000044008985 */ /* 0x0047e2000c101926 */
[----:B------:R-:W-:Y:S05]  /*6b10*/  @P2 BRA `(.L_x_6504) ;  /* 0x0000000400782947 */ /* 0x000fea0003800000 */
[C---:B---3--:R-:W-:Y:S01]  /*6b20*/  IADD3 R0, R75.reuse, 0x8, RZ ;  /* 0x000000084b007810 */ /* 0x048fe20007ffe0ff */
        /* <DEDUP_REMOVED lines=12> */
[----:B------:R-:W-:Y:S01]  /*6bf0*/  ISETP.GE.AND P5, PT, R77, UR4, PT ;  /* 0x000000044d007c0c */ /* 0x000fe2000bfa6270 */
[C---:B-1--4-:R-:W-:Y:S01]  /*6c00*/  @!P2 IMAD.WIDE R2, R75.reuse, 0x4, R70 ;  /* 0x000000044b02a825 */ /* 0x052fe200078e0246 */
[----:B------:R-:W-:Y:S02]  /*6c10*/  ISETP.GE.AND P6, PT, R78, UR4, PT ;  /* 0x000000044e007c0c */ /* 0x000fe4000bfc6270 */
[----:B------:R-:W-:Y:S02]  /*6c20*/  @!P3 LEA.HI R0, R0, R0, RZ, 0x1 ;  /* 0x000000000000b211 */ /* 0x000fe400078f08ff */
[----:B------:R0:W-:Y:S01]  /*6c30*/  @!P2 ST.E.64 desc[UR38][R2.64], R48 ;  /* 0x000000300200a985 */ /* 0x0001e2000c101b26 */
[----:B------:R-:W-:Y:S02]  /*6c40*/  @!P0 LEA.HI R68, R68, R68, RZ, 0x1 ;  /* 0x0000004444448211 */ /* 0x000fe400078f08ff */
[----:B------:R-:W-:Y:S01]  /*6c50*/  @!P3 LOP3.LUT R17, R0, 0xfffffffe, RZ, 0xc0, !PT ;  /* 0xfffffffe0011b812 */ /* 0x000fe200078ec0ff */
[----:B------:R-:W-:Y:S01]  /*6c60*/  VIADD R0, R75, 0x20 ;  /* 0x000000204b007836 */ /* 0x000fe20000000000 */
[----:B------:R-:W-:-:S02]  /*6c70*/  @!P1 LEA.HI R69, R69, R69, RZ, 0x1 ;  /* 0x0000004545459211 */ /* 0x000fc400078f08ff */
[----:B------:R-:W-:Y:S01]  /*6c80*/  @!P4 LEA.HI R76, R76, R76, RZ, 0x1 ;  /* 0x0000004c4c4cc211 */ /* 0x000fe200078f08ff */
[----:B------:R-:W-:Y:S01]  /*6c90*/  @!P3 IMAD.WIDE R16, R17, 0x4, R70 ;  /* 0x000000041110b825 */ /* 0x000fe200078e0246 */
[----:B------:R-:W-:Y:S02]  /*6ca0*/  ISETP.GE.AND P2, PT, R0, UR4, PT ;  /* 0x0000000400007c0c */ /* 0x000fe4000bf46270 */
[----:B------:R-:W-:Y:S02]  /*6cb0*/  @!P5 LEA.HI R77, R77, R77, RZ, 0x1 ;  /* 0x0000004d4d4dd211 */ /* 0x000fe400078f08ff */
[----:B------:R1:W-:Y:S01]  /*6cc0*/  @!P3 ST.E.64 desc[UR38][R16.64], R52 ;  /* 0x000000341000b985 */ /* 0x0003e2000c101b26 */
[----:B------:R-:W-:Y:S02]  /*6cd0*/  ISETP.GE.AND P3, PT, R74, UR4, PT ;  /* 0x000000044a007c0c */ /* 0x000fe4000bf66270 */
[----:B0-----:R-:W-:Y:S01]  /*6ce0*/  @!P0 LOP3.LUT R3, R68, 0xfffffffe, RZ, 0xc0, !PT ;  /* 0xfffffffe44038812 */ /* 0x001fe200078ec0ff */
[----:B------:R-:W-:Y:S01]  /*6cf0*/  VIADD R68, R75, 0x60 ;  /* 0x000000604b447836 */ /* 0x000fe20000000000 */
[----:B------:R-:W-:-:S03]  /*6d00*/  @!P6 LEA.HI R78, R78, R78, RZ, 0x1 ;  /* 0x0000004e4e4ee211 */ /* 0x000fc600078f08ff */
[----:B------:R-:W-:Y:S01]  /*6d10*/  @!P0 IMAD.WIDE R2, R3, 0x4, R70 ;  /* 0x0000000403028825 */ /* 0x000fe200078e0246 */
[----:B------:R-:W-:-:S04]  /*6d20*/  @!P2 LEA.HI R0, R0, R0, RZ, 0x1 ;  /* 0x000000000000a211 */ /* 0x000fc800078f08ff */
[----:B------:R-:W-:Y:S01]  /*6d30*/  @!P2 LOP3.LUT R49, R0, 0xfffffffe, RZ, 0xc0, !PT ;  /* 0xfffffffe0031a812 */ /* 0x000fe200078ec0ff */
[----:B------:R0:W-:Y:S01]  /*6d40*/  @!P0 ST.E.64 desc[UR38][R2.64], R44 ;  /* 0x0000002c02008985 */ /* 0x0001e2000c101b26 */
[----:B------:R-:W-:Y:S02]  /*6d50*/  @!P3 LEA.HI R74, R74, R74, RZ, 0x1 ;  /* 0x0000004a4a4ab211 */ /* 0x000fe400078f08ff */
[----:B-1----:R-:W-:Y:S01]  /*6d60*/  @!P1 LOP3.LUT R17, R69, 0xfffffffe, RZ, 0xc0, !PT ;  /* 0xfffffffe45119812 */ /* 0x002fe200078ec0ff */
[--C-:B------:R-:W-:Y:S01]  /*6d70*/  @!P2 IMAD.WIDE R48, R49, 0x4, R70.reuse ;  /* 0x000000043130a825 */ /* 0x100fe200078e0246 */
[----:B------:R-:W-:Y:S02]  /*6d80*/  @!P3 LOP3.LUT R53, R74, 0xfffffffe, RZ, 0xc0, !PT ;  /* 0xfffffffe4a35b812 */ /* 0x000fe400078ec0ff */
[----:B------:R-:W-:Y:S01]  /*6d90*/  @!P4 LOP3.LUT R69, R76, 0xfffffffe, RZ, 0xc0, !PT ;  /* 0xfffffffe4c45c812 */ /* 0x000fe200078ec0ff */
[----:B------:R-:W-:Y:S01]  /*6da0*/  @!P1 IMAD.WIDE R16, R17, 0x4, R70 ;  /* 0x0000000411109825 */ /* 0x000fe200078e0246 */
[----:B------:R-:W-:-:S04]  /*6db0*/  IADD3 R0, R75, 0x48, RZ ;  /* 0x000000484b007810 */ /* 0x000fc80007ffe0ff */
[----:B------:R1:W-:Y:S01]  /*6dc0*/  @!P1 ST.E.64 desc[UR38][R16.64], R56 ;  /* 0x0000003810009985 */ /* 0x0003e2000c101b26 */
[----:B0-----:R-:W-:Y:S01]  /*6dd0*/  @!P5 LOP3.LUT R45, R77, 0xfffffffe, RZ, 0xc0, !PT ;  /* 0xfffffffe4d2dd812 */ /* 0x001fe200078ec0ff */
[--C-:B------:R-:W-:Y:S01]  /*6de0*/  @!P3 IMAD.WIDE R2, R53, 0x4, R70.reuse ;  /* 0x000000043502b825 */ /* 0x100fe200078e0246 */
[----:B------:R-:W-:Y:S01]  /*6df0*/  @!P6 LOP3.LUT R53, R78, 0xfffffffe, RZ, 0xc0, !PT ;  /* 0xfffffffe4e35e812 */ /* 0x000fe200078ec0ff */
[----:B------:R0:W-:Y:S01]  /*6e00*/  @!P2 ST.E.64 desc[UR38][R48.64], R32 ;  /* 0x000000203000a985 */ /* 0x0001e2000c101b26 */
[----:B------:R-:W-:Y:S01]  /*6e10*/  ISETP.GE.AND P0, PT, R0, UR4, PT ;  /* 0x0000000400007c0c */ /* 0x000fe2000bf06270 */
[--C-:B------:R-:W-:Y:S02]  /*6e20*/  @!P5 IMAD.WIDE R44, R45, 0x4, R70.reuse ;  /* 0x000000042d2cd825 */ /* 0x100fe400078e0246 */
[----:B------:R2:W-:Y:S01]  /*6e30*/  @!P3 ST.E.64 desc[UR38][R2.64], R30 ;  /* 0x0000001e0200b985 */ /* 0x0005e2000c101b26 */
[----:B------:R-:W-:Y:S01]  /*6e40*/  ISETP.GE.AND P3, PT, R68, UR4, PT ;  /* 0x0000000444007c0c */ /* 0x000fe2000bf66270 */
[----:B------:R-:W-:-:S04]  /*6e50*/  @!P6 IMAD.WIDE R52, R53, 0x4, R70 ;  /* 0x000000043534e825 */ /* 0x000fc800078e0246 */
[----:B-1----:R-:W-:-:S04]  /*6e60*/  @!P4 IMAD.WIDE R16, R69, 0x4, R70 ;  /* 0x000000044510c825 */ /* 0x002fc800078e0246 */
[C---:B------:R-:W-:Y:S01]  /*6e70*/  VIADD R56, R75.reuse, 0x50 ;  /* 0x000000504b387836 */ /* 0x040fe20000000000 */
[----:B------:R1:W-:Y:S01]  /*6e80*/  @!P4 ST.E.64 desc[UR38][R16.64], R26 ;  /* 0x0000001a1000c985 */ /* 0x0003e2000c101b26 */
[C---:B------:R-:W-:Y:S01]  /*6e90*/  VIADD R57, R75.reuse, 0x58 ;  /* 0x000000584b397836 */ /* 0x040fe20000000000 */
[C---:B0-----:R-:W-:Y:S01]  /*6ea0*/  IADD3 R32, R75.reuse, 0x68, RZ ;  /* 0x000000684b207810 */ /* 0x041fe20007ffe0ff */
[C---:B--2---:R-:W-:Y:S01]  /*6eb0*/  VIADD R3, R75.reuse, 0x78 ;  /* 0x000000784b037836 */ /* 0x044fe20000000000 */
[----:B------:R0:W-:Y:S01]  /*6ec0*/  @!P5 ST.E.64 desc[UR38][R44.64], R40 ;  /* 0x000000282c00d985 */ /* 0x0001e2000c101b26 */
[----:B------:R-:W-:Y:S01]  /*6ed0*/  VIADD R33, R75, 0x70 ;  /* 0x000000704b217836 */ /* 0x000fe20000000000 */
[----:B------:R-:W-:Y:S02]  /*6ee0*/  ISETP.GE.AND P1, PT, R56, UR4, PT ;  /* 0x0000000438007c0c */ /* 0x000fe4000bf26270 */
[----:B------:R2:W-:Y:S01]  /*6ef0*/  @!P6 ST.E.64 desc[UR38][R52.64], R60 ;  /* 0x0000003c3400e985 */ /* 0x0005e2000c101b26 */
[----:B------:R-:W-:-:S02]  /*6f00*/  ISETP.GE.AND P2, PT, R57, UR4, PT ;  /* 0x0000000439007c0c */ /* 0x000fc4000bf46270 */
[----:B------:R-:W-:Y:S02]  /*6f10*/  ISETP.GE.AND P6, PT, R3, UR4, PT ;  /* 0x0000000403007c0c */ /* 0x000fe4000bfc6270 */
[----:B------:R-:W-:Y:S02]  /*6f20*/  ISETP.GE.AND P4, PT, R32, UR4, PT ;  /* 0x0000000420007c0c */ /* 0x000fe4000bf86270 */
[----:B------:R-:W-:Y:S02]  /*6f30*/  ISETP.GE.AND P5, PT, R33, UR4, PT ;  /* 0x0000000421007c0c */ /* 0x000fe4000bfa6270 */
[----:B------:R-:W-:Y:S02]  /*6f40*/  @!P0 LEA.HI R0, R0, R0, RZ, 0x1 ;  /* 0x0000000000008211 */ /* 0x000fe400078f08ff */
[----:B------:R-:W-:Y:S02]  /*6f50*/  @!P1 LEA.HI R56, R56, R56, RZ, 0x1 ;  /* 0x0000003838389211 */ /* 0x000fe400078f08ff */
[----:B------:R-:W-:-:S02]  /*6f60*/  @!P3 LEA.HI R68, R68, R68, RZ, 0x1 ;  /* 0x000000444444b211 */ /* 0x000fc400078f08ff */
[----:B------:R-:W-:Y:S02]  /*6f70*/  @!P2 LEA.HI R57, R57, R57, RZ, 0x1 ;  /* 0x000000393939a211 */ /* 0x000fe400078f08ff */
[----:B-1----:R-:W-:Y:S02]  /*6f80*/  @!P6 LEA.HI R16, R3, R3, RZ, 0x1 ;  /* 0x000000030310e211 */ /* 0x002fe400078f08ff */
[----:B------:R-:W-:Y:S02]  /*6f90*/  @!P4 LEA.HI R32, R32, R32, RZ, 0x1 ;  /* 0x000000202020c211 */ /* 0x000fe400078f08ff */
[----:B------:R-:W-:Y:S02]  /*6fa0*/  @!P5 LEA.HI R2, R33, R33, RZ, 0x1 ;  /* 0x000000212102d211 */ /* 0x000fe400078f08ff */
[----:B------:R-:W-:Y:S02]  /*6fb0*/  @!P0 LOP3.LUT R3, R0, 0xfffffffe, RZ, 0xc0, !PT ;  /* 0xfffffffe00038812 */ /* 0x000fe400078ec0ff */
[----:B------:R-:W-:-:S02]  /*6fc0*/  @!P1 LOP3.LUT R17, R56, 0xfffffffe, RZ, 0xc0, !PT ;  /* 0xfffffffe38119812 */ /* 0x000fc400078ec0ff */
[----:B------:R-:W-:Y:S02]  /*6fd0*/  @!P2 LOP3.LUT R27, R57, 0xfffffffe, RZ, 0xc0, !PT ;  /* 0xfffffffe391ba812 */ /* 0x000fe400078ec0ff */
[----:B------:R-:W-:Y:S02]  /*6fe0*/  @!P3 LOP3.LUT R31, R68, 0xfffffffe, RZ, 0xc0, !PT ;  /* 0xfffffffe441fb812 */ /* 0x000fe400078ec0ff */
[----:B------:R-:W-:Y:S01]  /*6ff0*/  @!P4 LOP3.LUT R33, R32, 0xfffffffe, RZ, 0xc0, !PT ;  /* 0xfffffffe2021c812 */ /* 0x000fe200078ec0ff */
[--C-:B------:R-:W-:Y:S01]  /*7000*/  @!P2 IMAD.WIDE R26, R27, 0x4, R70.reuse ;  /* 0x000000041b1aa825 */ /* 0x100fe200078e0246 */
[----:B0-----:R-:W-:Y:S02]  /*7010*/  @!P5 LOP3.LUT R41, R2, 0xfffffffe, RZ, 0xc0, !PT ;  /* 0xfffffffe0229d812 */ /* 0x001fe400078ec0ff */
        /* <DEDUP_REMOVED lines=14> */
.L_x_6504:
[----:B------:R-:W-:Y:S05]  /*7100*/  BSYNC B0 ;  /* 0x0000000000007941 */ /* 0x000fea0003800000 */
.L_x_6503:
[----:B------:R-:W-:Y:S01]  /*7110*/  ISETP.GE.AND P0, PT, R72, R73, PT ;  /* 0x000000494800720c */ /* 0x000fe20003f06270 */
[----:B--23--:R2:W3:Y:S04]  /*7120*/  SHFL.IDX PT, R17, R80, 0x1, 0x1c1f ;  /* 0x003c1f0050117f89 */ /* 0x00c4e800000e0000 */
[----:B------:R2:W0:Y:S08]  /*7130*/  SHFL.IDX PT, R16, R79, 0x1, 0x1c1f ;  /* 0x003c1f004f107f89 */ /* 0x00043000000e0000 */
[----:B--2---:R-:W-:Y:S05]  /*7140*/  @P0 BRA `(.L_x_6475) ;  /* 0x0000004400400947 */ /* 0x004fea0003800000 */
[----:B------:R-:W-:Y:S01]  /*7150*/  ULDC UR4, c[0x0][0xac8] ;  /* 0x0002b20000047ab9 */ /* 0x000fe20000000800 */
[C---:B------:R-:W-:Y:S01]  /*7160*/  VIADD R0, R75.reuse, 0x8 ;  /* 0x000000084b007836 */ /* 0x040fe20000000000 */
[C---:B------:R-:W-:Y:S01]  /*7170*/  ISETP.GE.AND P0, PT, R75.reuse, UR4, PT ;  /* 0x000000044b007c0c */ /* 0x040fe2000bf06270 */
[C---:B------:R-:W-:Y:S01]  /*7180*/  VIADD R6, R75.reuse, 0x18 ;  /* 0x000000184b067836 */ /* 0x040fe20000000000 */
[C---:B------:R-:W-:Y:S01]  /*7190*/  IADD3 R4, R75.reuse, 0x10, RZ ;  /* 0x000000104b047810 */ /* 0x040fe20007ffe0ff */
[C---:B------:R-:W-:Y:S01]  /*71a0*/  VIADD R8, R75.reuse, 0x20 ;  /* 0x000000204b087836 */ /* 0x040fe20000000000 */
[----:B------:R-:W-:Y:S01]  /*71b0*/  ISETP.GE.AND P5, PT, R0, UR4, PT ;  /* 0x0000000400007c0c */ /* 0x000fe2000bfa6270 */
[C---:B------:R-:W-:Y:S01]  /*71c0*/  VIADD R9, R75.reuse, 0x28 ;  /* 0x000000284b097836 */ /* 0x040fe20000000000 */
[----:B------:R-:W-:Y:S01]  /*71d0*/  ISETP.GE.AND P6, PT, R4, UR4, PT ;  /* 0x0000000404007c0c */ /* 0x000fe2000bfc6270 */
[C---:B------:R-:W-:Y:S01]  /*71e0*/  VIADD R15, R75.reuse, 0x38 ;  /* 0x000000384b0f7836 */ /* 0x040fe20000000000 */
[C---:B------:R-:W-:Y:S01]  /*71f0*/  IADD3 R14, R75.reuse, 0x30, RZ ;  /* 0x000000304b0e7810 */ /* 0x040fe20007ffe0ff */
[C---:B------:R-:W-:Y:S01]  /*7200*/  VIADD R26, R75.reuse, 0x40 ;  /* 0x000000404b1a7836 */ /* 0x040fe20000000000 */
[----:B------:R-:W-:Y:S01]  /*7210*/  ISETP.GE.AND P4, PT, R8, UR4, PT ;  /* 0x0000000408007c0c */ /* 0x000fe2000bf86270 */
[----:B------:R-:W-:Y:S01]  /*7220*/  VIADD R30, R75, 0x48 ;  /* 0x000000484b1e7836 */ /* 0x000fe20000000000 */
[----:B------:R-:W-:Y:S01]  /*7230*/  ISETP.GE.AND P3, PT, R9, UR4, PT ;  /* 0x0000000409007c0c */ /* 0x000fe2000bf66270 */
[----:B0--3--:R-:W-:Y:S01]  /*7240*/  @!P0 IMAD.WIDE R2, R75, 0x4, R16 ;  /* 0x000000044b028825 */ /* 0x009fe200078e0210 */
[----:B------:R-:W-:-:S02]  /*7250*/  ISETP.GE.AND P2, PT, R14, UR4, PT ;  /* 0x000000040e007c0c */ /* 0x000fc4000bf46270 */
[----:B------:R-:W-:Y:S02]  /*7260*/  ISETP.GE.AND P1, PT, R15, UR4, PT ;  /* 0x000000040f007c0c */ /* 0x000fe4000bf26270 */
[----:B------:R0:W-:Y:S01]  /*7270*/  @!P0 ST.E.64 desc[UR38][R2.64], R50 ;  /* 0x0000003202008985 */ /* 0x0001e2000c101b26 */
[----:B------:R-:W-:Y:S02]  /*7280*/  ISETP.GE.AND P0, PT, R6, UR4, PT ;  /* 0x0000000406007c0c */ /* 0x000fe4000bf06270 */
[----:B------:R-:W-:Y:S02]  /*7290*/  @!P5 LEA.HI R0, R0, R0, RZ, 0x1 ;  /* 0x000000000000d211 */ /* 0x000fe400078f08ff */
[----:B------:R-:W-:Y:S02]  /*72a0*/  @!P6 LEA.HI R4, R4, R4, RZ, 0x1 ;  /* 0x000000040404e211 */ /* 0x000fe400078f08ff */
[----:B------:R-:W-:Y:S02]  /*72b0*/  @!P5 LOP3.LUT R5, R0, 0xfffffffe, RZ, 0xc0, !PT ;  /* 0xfffffffe0005d812 */ /* 0x000fe400078ec0ff */
[----:B------:R-:W-:-:S02]  /*72c0*/  @!P6 LOP3.LUT R7, R4, 0xfffffffe, RZ, 0xc0, !PT ;  /* 0xfffffffe0407e812 */ /* 0x000fc400078ec0ff */
[----:B------:R-:W-:Y:S02]  /*72d0*/  @!P4 LEA.HI R8, R8, R8, RZ, 0x1 ;  /* 0x000000080808c211 */ /* 0x000fe400078f08ff */
[----:B------:R-:W-:Y:S01]  /*72e0*/  @!P3 LEA.HI R0, R9, R9, RZ, 0x1 ;  /* 0x000000090900b211 */ /* 0x000fe200078f08ff */
[--C-:B0-----:R-:W-:Y:S01]  /*72f0*/  @!P5 IMAD.WIDE R2, R5, 0x4, R16.reuse ;  /* 0x000000040502d825 */ /* 0x101fe200078e0210 */
[----:B------:R-:W-:Y:S02]  /*7300*/  @!P0 LEA.HI R6, R6, R6, RZ, 0x1 ;  /* 0x0000000606068211 */ /* 0x000fe400078f08ff */
[----:B------:R-:W-:Y:S01]  /*7310*/  @!P2 LEA.HI R14, R14, R14, RZ, 0x1 ;  /* 0x0000000e0e0ea211 */ /* 0x000fe200078f08ff */
[----:B------:R-:W-:Y:S01]  /*7320*/  @!P6 IMAD.WIDE R4, R7, 0x4, R16 ;  /* 0x000000040704e825 */ /* 0x000fe200078e0210 */
[----:B------:R-:W-:Y:S01]  /*7330*/  @!P1 LEA.HI R22, R15, R15, RZ, 0x1 ;  /* 0x0000000f0f169211 */ /* 0x000fe200078f08ff */
[----:B------:R0:W-:Y:S01]  /*7340*/  @!P5 ST.E.64 desc[UR38][R2.64], R46 ;  /* 0x0000002e0200d985 */ /* 0x0001e2000c101b26 */
[----:B------:R-:W-:-:S02]  /*7350*/  @!P0 LOP3.LUT R7, R6, 0xfffffffe, RZ, 0xc0, !PT ;  /* 0xfffffffe06078812 */ /* 0x000fc400078ec0ff */
[----:B------:R-:W-:Y:S01]  /*7360*/  @!P4 LOP3.LUT R9, R8, 0xfffffffe, RZ, 0xc0, !PT ;  /* 0xfffffffe0809c812 */ /* 0x000fe200078ec0ff */
[----:B------:R2:W-:Y:S01]  /*7370*/  @!P6 ST.E.64 desc[UR38][R4.64], R54 ;  /* 0x000000360400e985 */ /* 0x0005e2000c101b26 */
[----:B------:R-:W-:Y:S02]  /*7380*/  @!P3 LOP3.LUT R15, R0, 0xfffffffe, RZ, 0xc0, !PT ;  /* 0xfffffffe000fb812 */ /* 0x000fe400078ec0ff */
[----:B------:R-:W-:Y:S02]  /*7390*/  @!P2 LOP3.LUT R23, R14, 0xfffffffe, RZ, 0xc0, !PT ;  /* 0xfffffffe0e17a812 */ /* 0x000fe400078ec0ff */
[----:B------:R-:W-:Y:S01]  /*73a0*/  @!P1 LOP3.LUT R27, R22, 0xfffffffe, RZ, 0xc0, !PT ;  /* 0xfffffffe161b9812 */ /* 0x000fe200078ec0ff */
[----:B------:R-:W-:Y:S01]  /*73b0*/  VIADD R22, R75, 0x58 ;  /* 0x000000584b167836 */ /* 0x000fe20000000000 */
[----:B------:R-:W-:Y:S02]  /*73c0*/  ISETP.GE.AND P5, PT, R26, UR4, PT ;  /* 0x000000041a007c0c */ /* 0x000fe4000bfa6270 */
[----:B------:R-:W-:Y:S01]  /*73d0*/  ISETP.GE.AND P6, PT, R30, UR4, PT ;  /* 0x000000041e007c0c */ /* 0x000fe2000bfc6270 */
[----:B0-----:R-:W-:Y:S01]  /*73e0*/  @!P0 IMAD.WIDE R2, R7, 0x4, R16 ;  /* 0x0000000407028825 */ /* 0x001fe200078e0210 */
[----:B------:R-:W-:-:S02]  /*73f0*/  IADD3 R0, R75, 0x50, RZ ;  /* 0x000000504b007810 */ /* 0x000fc40007ffe0ff */
[----:B------:R-:W-:Y:S01]  /*7400*/  IADD3 R31, R75, 0x70, RZ ;  /* 0x000000704b1f7810 */ /* 0x000fe20007ffe0ff */
[--C-:B--2---:R-:W-:Y:S01]  /*7410*/  @!P4 IMAD.WIDE R4, R9, 0x4, R16.reuse ;  /* 0x000000040904c825 */ /* 0x104fe200078e0210 */
        /* <DEDUP_REMOVED lines=10> */
[----:B------:R-:W-:Y:S02]  /*74c0*/  @!P6 LEA.HI R30, R30, R30, RZ, 0x1 ;  /* 0x0000001e1e1ee211 */ /* 0x000fe400078f08ff */
[C---:B------:R-:W-:Y:S01]  /*74d0*/  VIADD R23, R75.reuse, 0x60 ;  /* 0x000000604b177836 */ /* 0x040fe20000000000 */
[----:B------:R-:W-:Y:S01]  /*74e0*/  @!P1 ST.E.64 desc[UR38][R14.64], R58 ;  /* 0x0000003a0e009985 */ /* 0x000fe2000c101b26 */
[C---:B------:R-:W-:Y:S01]  /*74f0*/  VIADD R27, R75.reuse, 0x68 ;  /* 0x000000684b1b7836 */ /* 0x040fe20000000000 */
[----:B------:R-:W-:Y:S01]  /*7500*/  ISETP.GE.AND P1, PT, R22, UR4, PT ;  /* 0x0000000416007c0c */ /* 0x000fe2000bf26270 */
[----:B------:R-:W-:Y:S01]  /*7510*/  VIADD R75, R75, 0x78 ;  /* 0x000000784b4b7836 */ /* 0x000fe20000000000 */
[----:B------:R-:W-:Y:S02]  /*7520*/  ISETP.GE.AND P2, PT, R23, UR4, PT ;  /* 0x0000000417007c0c */ /* 0x000fe4000bf46270 */
[----:B------:R-:W-:-:S02]  /*7530*/  ISETP.GE.AND P3, PT, R27, UR4, PT ;  /* 0x000000041b007c0c */ /* 0x000fc4000bf66270 */
[----:B0-----:R-:W-:Y:S02]  /*7540*/  @!P5 LOP3.LUT R3, R26, 0xfffffffe, RZ, 0xc0, !PT ;  /* 0xfffffffe1a03d812 */ /* 0x001fe400078ec0ff */
[----:B--2---:R-:W-:Y:S02]  /*7550*/  @!P6 LOP3.LUT R5, R30, 0xfffffffe, RZ, 0xc0, !PT ;  /* 0xfffffffe1e05e812 */ /* 0x004fe400078ec0ff */
        /* <DEDUP_REMOVED lines=8> */
[----:B---3--:R-:W-:Y:S01]  /*75e0*/  @!P0 LOP3.LUT R7, R0, 0xfffffffe, RZ, 0xc0, !PT ;  /* 0xfffffffe00078812 */ /* 0x008fe200078ec0ff */
[----:B------:R2:W-:Y:S01]  /*75f0*/  @!P6 ST.E.64 desc[UR38][R4.64], R62 ;  /* 0x0000003e0400e985 */ /* 0x0005e2000c101b26 */
[----:B-----5:R-:W-:Y:S02]  /*7600*/  @!P1 LOP3.LUT R9, R22, 0xfffffffe, RZ, 0xc0, !PT ;  /* 0xfffffffe16099812 */ /* 0x020fe400078ec0ff */
[----:B------:R-:W-:Y:S02]  /*7610*/  @!P2 LOP3.LUT R23, R23, 0xfffffffe, RZ, 0xc0, !PT ;  /* 0xfffffffe1717a812 */ /* 0x000fe400078ec0ff */
[----:B------:R-:W-:Y:S02]  /*7620*/  @!P3 LOP3.LUT R27, R27, 0xfffffffe, RZ, 0xc0, !PT ;  /* 0xfffffffe1b1bb812 */ /* 0x000fe400078ec0ff */
[----:B------:R-:W-:Y:S01]  /*7630*/  @!P4 LOP3.LUT R13, R31, 0xfffffffe, RZ, 0xc0, !PT ;  /* 0xfffffffe1f0dc812 */ /* 0x000fe200078ec0ff */
[----:B0-----:R-:W-:-:S04]  /*7640*/  @!P0 IMAD.WIDE R2, R7, 0x4, R16 ;  /* 0x0000000407028825 */ /* 0x001fc800078e0210 */
[--C-:B--2---:R-:W-:Y:S01]  /*7650*/  @!P1 IMAD.WIDE R4, R9, 0x4, R16.reuse ;  /* 0x0000000409049825 */ /* 0x104fe200078e0210 */
        /* <DEDUP_REMOVED lines=11> */
[----:B--2---:R-:W-:-:S05]  /*7710*/  LOP3.LUT R3, R75, 0xfffffffe, RZ, 0xc0, !PT ;  /* 0xfffffffe4b037812 */ /* 0x004fca00078ec0ff */
[----:B------:R-:W-:-:S05]  /*7720*/  IMAD.WIDE R2, R3, 0x4, R16 ;  /* 0x0000000403027825 */ /* 0x000fca00078e0210 */
[----:B------:R0:W-:Y:S01]  /*7730*/  ST.E.64 desc[UR38][R2.64], R150 ;  /* 0x0000009602007985 */ /* 0x0001e2000c101b26 */
[----:B------:R-:W-:Y:S05]  /*7740*/  BRA `(.L_x_6475) ;  /* 0x0000003c00c07947 */ /* 0x000fea0003800000 */
.L_x_6502:
        /* <DEDUP_REMOVED lines=14> */
[----:B------:R-:W-:Y:S01]  /*7830*/  USHF.R.S32.HI UR6, URZ, 0x1f, UR37 ;  /* 0x0000001f3f067899 */ /* 0x000fe20008011425 */
[----:B------:R-:W-:Y:S01]  /*7840*/  IMAD.MOV.U32 R5, RZ, RZ, R0 ;  /* 0x000000ffff057224 */ /* 0x000fe200078e0000 */
[----:B------:R-:W-:Y:S02]  /*7850*/  ULDC.64 UR8, c[0x0][0xbd0] ;  /* 0x0002f40000087ab9 */ /* 0x000fe40000000a00 */
[----:B------:R-:W-:Y:S02]  /*7860*/  UIMAD UR6, UR6, UR8, URZ ;  /* 0x00000008060672a4 */ /* 0x000fe4000f8e023f */
[----:B------:R-:W-:Y:S01]  /*7870*/  UIMAD.WIDE.U32 UR4, UR37, UR8, URZ ;  /* 0x00000008250472a5 */ /* 0x000fe2000f8e003f */
[----:B------:R-:W1:Y:S01]  /*7880*/  LDC.64 R10, c[0x0][0xbd8] ;  /* 0x0002f600ff0a7b82 */ /* 0x000e620000000a00 */
[----:B------:R-:W-:-:S04]  /*7890*/  UIMAD UR6, UR37, UR9, UR6 ;  /* 0x00000009250672a4 */ /* 0x000fc8000f8e0206 */
[----:B------:R-:W-:Y:S02]  /*78a0*/  UIADD3 UR6, UR5, UR6, URZ ;  /* 0x0000000605067290 */ /* 0x000fe4000fffe03f */
[----:B------:R-:W-:Y:S01]  /*78b0*/  IMAD.U32 R3, RZ, RZ, UR5 ;  /* 0x00000005ff037e24 */ /* 0x000fe2000f8e00ff */
[----:B------:R-:W2:Y:S01]  /*78c0*/  @P0 LDC R7, c[0x0][0xbec] ;  /* 0x0002fb00ff070b82 */ /* 0x000ea20000000800 */
[----:B------:R-:W-:Y:S01]  /*78d0*/  IMAD.U32 R2, RZ, RZ, UR4 ;  /* 0x00000004ff027e24 */ /* 0x000fe2000f8e00ff */
[----:B------:R-:W-:Y:S01]  /*78e0*/  ULDC.64 UR4, c[0x0][0xbe0] ;  /* 0x0002f80000047ab9 */ /* 0x000fe20000000a00 */
[----:B------:R-:W-:-:S05]  /*78f0*/  MOV R3, UR6 ;  /* 0x0000000600037c02 */ /* 0x000fca0008000f00 */
[----:B------:R-:W3:Y:S01]  /*7900*/  @P0 LDC R9, c[0x0][0xbf0] ;  /* 0x0002fc00ff090b82 */ /* 0x000ee20000000800 */
[----:B0-----:R-:W-:-:S07]  /*7910*/  USHF.R.S32.HI UR8, URZ, 0x1f, UR7 ;  /* 0x0000001f3f087899 */ /* 0x001fce0008011407 */
[----:B------:R-:W0:Y:S01]  /*7920*/  S2UR UR10, SR_CTAID.Y ;  /* 0x00000000000a79c3 */ /* 0x000e220000002600 */
[C---:B-1----:R-:W-:Y:S02]  /*7930*/  IMAD R12, R10.reuse, UR8, RZ ;  /* 0x000000080a0c7c24 */ /* 0x042fe4000f8e02ff */
[----:B------:R-:W-:-:S04]  /*7940*/  IMAD.WIDE.U32 R2, R10, UR7, R2 ;  /* 0x000000070a027c25 */ /* 0x000fc8000f8e0002 */
[----:B------:R-:W-:Y:S01]  /*7950*/  IMAD R11, R11, UR7, R12 ;  /* 0x000000070b0b7c24 */ /* 0x000fe2000f8e020c */
[----:B------:R-:W0:Y:S01]  /*7960*/  LDC R8, c[0x0][0xc50] ;  /* 0x00031400ff087b82 */ /* 0x000e220000000800 */
[----:B--2---:R-:W-:-:S04]  /*7970*/  @P0 IMAD.HI.U32 R4, R0, R7, RZ ;  /* 0x0000000700040227 */ /* 0x004fc800078e00ff */
[----:B------:R-:W-:Y:S02]  /*7980*/  IMAD R7, RZ, RZ, -UR37 ;  /* 0x80000025ff077e24 */ /* 0x000fe4000f8e02ff */
[----:B------:R-:W-:Y:S01]  /*7990*/  IMAD.IADD R3, R11, 0x1, R3 ;  /* 0x000000010b037824 */ /* 0x000fe200078e0203 */
[----:B---3--:R-:W-:Y:S01]  /*79a0*/  @P0 SHF.R.U32.HI R5, RZ, R9, R4 ;  /* 0x00000009ff050219 */ /* 0x008fe20000011604 */
[----:B0-----:R-:W-:-:S04]  /*79b0*/  IMAD R9, R8, R7, UR10 ;  /* 0x0000000a08097e24 */ /* 0x001fc8000f8e0207 */
        /* <DEDUP_REMOVED lines=21> */
.L_x_6473:
[----:B------:R-:W-:-:S08]  /*7b10*/  NOP ;  /* 0x0000000000007918 */ /* 0x000fd00000000000 */
[----:B------:R-:W0:-:S00]  /*7b20*/  USETMAXREG.DEALLOC.CTAPOOL 0x28 ;  /* 0x00000028000079c8 */ /* 0x000e0000080e0500 */
        /* <DEDUP_REMOVED lines=16> */
.L_x_6505:
[----:B------:R-:W-:Y:S01]  /*7c30*/  ULDC UR7, c[0x0][0xc50] ;  /* 0x0003140000077ab9 */ /* 0x000fe20000000800 */
[----:B------:R-:W-:Y:S01]  /*7c40*/  UMOV UR42, UR6 ;  /* 0x00000006002a7c82 */ /* 0x000fe20008000000 */
[----:B------:R-:W-:-:S11]  /*7c50*/  UISETP.NE.AND UP0, UPT, UR7, 0x1, UPT ;  /* 0x000000010700788c */ /* 0x000fd6000bf05270 */
[----:B------:R-:W-:Y:S01]  /*7c60*/  @UP0 ULDC UR4, c[0x0][0xc54] ;  /* 0x0003150000040ab9 */ /* 0x000fe20000000800 */
[----:B------:R-:W-:Y:S01]  /*7c70*/  @UP0 ULDC UR8, c[0x0][0xc58] ;  /* 0x0003160000080ab9 */ /* 0x000fe20000000800 */
[----:B------:R-:W-:-:S04]  /*7c80*/  UIMAD.WIDE.U32 UR4, UR6, UR4, URZ ;  /* 0x00000004060472a5 */ /* 0x000fc8000f8e003f */
[----:B------:R-:W-:-:S12]  /*7c90*/  @UP0 USHF.R.U32.HI UR42, URZ, UR8, UR5 ;  /* 0x000000083f2a0299 */ /* 0x000fd80008011605 */
.L_x_6506:
        /* <DEDUP_REMOVED lines=8> */
[----:B------:R-:W-:Y:S01]  /*7d20*/  ULDC.64 UR6, c[0x0][0x418] ;  /* 0x0001060000067ab9 */ /* 0x000fe20000000a00 */
[----:B------:R-:W-:Y:S01]  /*7d30*/  ULDC UR5, c[0x0][0x424] ;  /* 0x0001090000057ab9 */ /* 0x000fe20000000800 */
[----:B------:R-:W-:Y:S01]  /*7d40*/  ULDC UR43, c[0x0][0x2f0] ;  /* 0x0000bc00002b7ab9 */ /* 0x000fe20000000800 */
[----:B------:R-:W-:Y:S01]  /*7d50*/  IMAD.MOV.U32 R31, RZ, RZ, RZ ;  /* 0x000000ffff1f7224 */ /* 0x000fe200078e00ff */
[----:B0-----:R-:W-:-:S04]  /*7d60*/  ISETP.NE.U32.AND P0, PT, R2, RZ, PT ;  /* 0x000000ff0200720c */ /* 0x001fc80003f05070 */
[----:B------:R-:W-:Y:S01]  /*7d70*/  ISETP.NE.AND.EX P0, PT, R3, RZ, PT, P0 ;  /* 0x000000ff0300720c */ /* 0x000fe20003f05300 */
[----:B------:R-:W-:-:S12]  /*7d80*/  UISETP.NE.U32.AND UP0, UPT, UR6, URZ, UPT ;  /* 0x0000003f0600728c */ /* 0x000fd8000bf05070 */
        /* <DEDUP_REMOVED lines=10> */
[----:B------:R-:W-:Y:S02]  /*7e30*/  USHF.R.S32.HI UR6, URZ, 0x1f, UR5 ;  /* 0x0000001f3f067899 */ /* 0x000fe40008011405 */
[----:B------:R-:W-:Y:S02]  /*7e40*/  ULOP3.LUT UR47, UR4, 0xffff, URZ, 0xc0, !UPT ;  /* 0x0000ffff042f7892 */ /* 0x000fe4000f8ec03f */
[----:B------:R-:W-:Y:S01]  /*7e50*/  ULEA.HI UR6, UR6, UR5, URZ, 0x7 ;  /* 0x0000000506067291 */ /* 0x000fe2000f8f383f */
[----:B------:R-:W-:-:S03]  /*7e60*/  UMOV UR41, URZ ;  /* 0x0000003f00297c82 */ /* 0x000fc60008000000 */
[----:B------:R-:W-:-:S04]  /*7e70*/  USHF.R.S32.HI UR44, URZ, 0x7, UR6 ;  /* 0x000000073f2c7899 */ /* 0x000fc80008011406 */
[----:B01----:R-:W-:Y:S08]  /*7e80*/  @!P0 BRA `(.L_x_6508) ;  /* 0x0000000000848947 */ /* 0x003ff00003800000 */
[----:B------:R-:W-:-:S03]  /*7e90*/  USHF.R.U32.HI UR6, URZ, 0x10, UR4 ;  /* 0x000000103f067899 */ /* 0x000fc60008011604 */
[----:B------:R-:W-:Y:S01]  /*7ea0*/  UMOV UR4, URZ ;  /* 0x0000003f00047c82 */ /* 0x000fe20008000000 */
        /* <DEDUP_REMOVED lines=31> */
.L_x_6508:
        /* <DEDUP_REMOVED lines=33> */
.L_x_6509:
        /* <DEDUP_REMOVED lines=20> */
.L_x_6511:
        /* <DEDUP_REMOVED lines=15> */
.L_x_6510:
[----:B------:R-:W0:Y:S01]  /*84e0*/  LDC.64 R2, c[0x0][0x9f8] ;  /* 0x00027e00ff027b82 */ /* 0x000e220000000a00 */
[----:B------:R-:W-:-:S07]  /*84f0*/  IMAD.MOV.U32 R30, RZ, RZ, R34 ;  /* 0x000000ffff1e7224 */ /* 0x000fce00078e0022 */
[----:B------:R-:W1:Y:S01]  /*8500*/  LDC R29, c[0x0][0x430] ;  /* 0x00010c00ff1d7b82 */ /* 0x000e620000000800 */
[----:B------:R-:W-:Y:S02]  /*8510*/  MOV R22, UR49 ;  /* 0x0000003100167c02 */ /* 0x000fe40008000f00 */
[C---:B------:R-:W-:Y:S01]  /*8520*/  LOP3.LUT R0, R19.reuse, 0x7f, RZ, 0xc0, !PT ;  /* 0x0000007f13007812 */ /* 0x040fe200078ec0ff */
[----:B------:R-:W-:Y:S01]  /*8530*/  IMAD.SHL.U32 R33, R19, 0x10, RZ ;  /* 0x0000001013217824 */ /* 0x000fe200078e00ff */
[----:B------:R-:W-:Y:S01]  /*8540*/  LOP3.LUT R23, R23, 0xfffffff7, RZ, 0xc0, !PT ;  /* 0xfffffff717177812 */ /* 0x000fe200078ec0ff */
[----:B------:R-:W-:Y:S01]  /*8550*/  ULDC UR4, c[0x0][0x2f4] ;  /* 0x0000bd0000047ab9 */ /* 0x000fe20000000800 */
[----:B0-----:R-:W-:-:S04]  /*8560*/  ISETP.NE.U32.AND P0, PT, R2, RZ, PT ;  /* 0x000000ff0200720c */ /* 0x001fc80003f05070 */
[----:B------:R-:W-:-:S13]  /*8570*/  ISETP.NE.AND.EX P0, PT, R3, RZ, PT, P0 ;  /* 0x000000ff0300720c */ /* 0x000fda0003f05300 */
[----:B------:R-:W0:Y:S02]  /*8580*/  @P0 LDC.64 R2, c[0x0][0x9f8] ;  /* 0x00027e00ff020b82 */ /* 0x000e240000000a00 */
[----:B0-----:R-:W-:-:S05]  /*8590*/  @P0 IMAD.WIDE R2, R34, 0x4, R2 ;  /* 0x0000000422020825 */ /* 0x001fca00078e0202 */
[----:B------:R0:W2:Y:S01]  /*85a0*/  @P0 LDG.E R30, desc[UR38][R2.64] ;  /* 0x00000026021e0981 */ /* 0x0000a2000c1e1900 */
[----:B------:R-:W-:Y:S01]  /*85b0*/  SHF.R.U32.HI R28, RZ, 0x3, R0 ;  /* 0x00000003ff1c7819 */ /* 0x000fe20000011600 */
[----:B------:R-:W-:Y:S01]  /*85c0*/  VIADD R22, R22, 0xffffffff ;  /* 0xffffffff16167836 */ /* 0x000fe20000000000 */
[----:B------:R-:W-:Y:S02]  /*85d0*/  LOP3.LUT R33, R33, 0x70, RZ, 0xc0, !PT ;  /* 0x0000007021217812 */ /* 0x000fe400078ec0ff */
[----:B-1----:R-:W-:Y:S01]  /*85e0*/  ISETP.NE.AND P1, PT, R29, 0x1, PT ;  /* 0x000000011d00780c */ /* 0x002fe20003f25270 */
[----:B------:R-:W-:-:S05]  /*85f0*/  IMAD R4, R22, 0x80, R28 ;  /* 0x0000008016047824 */ /* 0x000fca00078e021c */
[----:B------:R-:W-:-:S04]  /*8600*/  IADD3 R8, R33, R4, RZ ;  /* 0x0000000421087210 */ /* 0x000fc80007ffe0ff */
[C---:B------:R-:W-:Y:S01]  /*8610*/  ISETP.GE.AND P0, PT, R8.reuse, UR43, PT ;  /* 0x0000002b08007c0c */ /* 0x040fe2000bf06270 */
[----:B-----5:R-:W-:Y:S02]  /*8620*/  IMAD.IADD R8, R8, 0x1, R31 ;  /* 0x0000000108087824 */ /* 0x020fe400078e021f */
[----:B0-----:R-:W0:Y:S01]  /*8630*/  @P1 LDC R3, c[0x0][0x434] ;  /* 0x00010d00ff031b82 */ /* 0x001e220000000800 */
[----:B------:R-:W-:Y:S01]  /*8640*/  @P1 LOP3.LUT R23, R23, 0x8, RZ, 0xfc, !PT ;  /* 0x0000000817171812 */ /* 0x000fe200078efcff */
[----:B------:R-:W-:-:S06]  /*8650*/  IMAD.MOV.U32 R9, RZ, RZ, R8 ;  /* 0x000000ffff097224 */ /* 0x000fcc00078e0008 */
[----:B------:R-:W1:Y:S08]  /*8660*/  @P1 LDC R11, c[0x0][0x438] ;  /* 0x00010e00ff0b1b82 */ /* 0x000e700000000800 */
[----:B------:R-:W3:Y:S08]  /*8670*/  @!P0 LDC.64 R4, c[0x0][0x428] ;  /* 0x00010a00ff048b82 */ /* 0x000ef00000000a00 */
[----:B------:R-:W4:Y:S01]  /*8680*/  @!P0 LDC.64 R6, c[0x0][0x418] ;  /* 0x00010600ff068b82 */ /* 0x000f220000000a00 */
[----:B0-----:R-:W-:-:S05]  /*8690*/  @P1 IMAD.HI.U32 R2, R8, R3, RZ ;  /* 0x0000000308021227 */ /* 0x001fca00078e00ff */
[----:B-1----:R-:W-:-:S04]  /*86a0*/  @P1 SHF.R.U32.HI R9, RZ, R11, R2 ;  /* 0x0000000bff091219 */ /* 0x002fc80000011602 */
[----:B------:R-:W-:Y:S02]  /*86b0*/  @!P0 SHF.R.S32.HI R3, RZ, 0x1f, R9 ;  /* 0x0000001fff038819 */ /* 0x000fe40000011409 */
[----:B------:R-:W-:Y:S01]  /*86c0*/  LOP3.LUT R23, R23, 0xfffffffe, RZ, 0xc0, !PT ;  /* 0xfffffffe17177812 */ /* 0x000fe200078ec0ff */
[----:B------:R-:W-:-:S03]  /*86d0*/  UMOV UR5, 0xffffffff ;  /* 0xffffffff00057882 */ /* 0x000fc60000000000 */
[----:B------:R-:W-:Y:S02]  /*86e0*/  LOP3.LUT R23, R23, 0xfffffffd, RZ, 0xc0, !PT ;  /* 0xfffffffd17177812 */ /* 0x000fe400078ec0ff */
[----:B--2---:R-:W-:-:S05]  /*86f0*/  SHF.R.S32.HI R27, RZ, 0x1f, R30 ;  /* 0x0000001fff1b7819 */ /* 0x004fca000001141e */
[----:B---3--:R-:W-:-:S04]  /*8700*/  @!P0 IMAD R2, R27, R4, RZ ;  /* 0x000000041b028224 */ /* 0x008fc800078e02ff */
[----:B------:R-:W-:Y:S02]  /*8710*/  @!P0 IMAD R11, R30, R5, R2 ;  /* 0x000000051e0b8224 */ /* 0x000fe400078e0202 */
[----:B------:R-:W-:-:S04]  /*8720*/  @!P0 IMAD.MOV.U32 R2, RZ, RZ, R9 ;  /* 0x000000ffff028224 */ /* 0x000fc800078e0009 */
[----:B------:R-:W-:-:S03]  /*8730*/  @!P0 IMAD.WIDE.U32 R4, R30, R4, R2 ;  /* 0x000000041e048225 */ /* 0x000fc600078e0002 */
[----:B----4-:R-:W-:Y:S01]  /*8740*/  @!P0 LEA R2, P1, R4, R6, 0x2 ;  /* 0x0000000604028211 */ /* 0x010fe200078210ff */
[----:B------:R-:W-:Y:S01]  /*8750*/  IMAD.SHL.U32 R6, R19, 0x8, RZ ;  /* 0x0000000813067824 */ /* 0x000fe200078e00ff */
[----:B------:R-:W-:-:S04]  /*8760*/  @!P0 IADD3 R3, R5, R11, RZ ;  /* 0x0000000b05038210 */ /* 0x000fc80007ffe0ff */
[----:B------:R-:W-:Y:S01]  /*8770*/  @!P0 LEA.HI.X R3, R4, R7, R3, 0x2, P1 ;  /* 0x0000000704038211 */ /* 0x000fe200008f1403 */
[----:B------:R-:W-:Y:S01]  /*8780*/  IMAD.MOV.U32 R7, RZ, RZ, RZ ;  /* 0x000000ffff077224 */ /* 0x000fe200078e00ff */
[----:B------:R-:W-:-:S04]  /*8790*/  LOP3.LUT R26, R6, 0x38, RZ, 0xc0, !PT ;  /* 0x00000038061a7812 */ /* 0x000fc800078ec0ff */
[C---:B------:R-:W-:Y:S01]  /*87a0*/  LOP3.LUT R25, R26.reuse, 0x40, RZ, 0xfc, !PT ;  /* 0x000000401a197812 */ /* 0x040fe200078efcff */
[----:B------:R0:W5:Y:S01]  /*87b0*/  @!P0 LDG.E R7, desc[UR38][R2.64] ;  /* 0x0000002602078981 */ /* 0x000162000c1e1900 */
[----:B------:R-:W-:Y:S02]  /*87c0*/  ISETP.GE.AND P1, PT, R26, UR4, PT ;  /* 0x000000041a007c0c */ /* 0x000fe4000bf26270 */
[----:B------:R-:W-:-:S11]  /*87d0*/  ISETP.GE.AND P0, PT, R25, UR4, PT ;  /* 0x0000000419007c0c */ /* 0x000fd6000bf06270 */
[----:B------:R-:W-:-:S04]  /*87e0*/  @P1 LOP3.LUT R23, R23, 0x2, RZ, 0xfc, !PT ;  /* 0x0000000217171812 */ /* 0x000fc800078efcff */
[----:B------:R-:W-:Y:S01]  /*87f0*/  @P0 LOP3.LUT R23, R23, 0x1, RZ, 0xfc, !PT ;  /* 0x0000000117170812 */ /* 0x000fe200078efcff */
[----:B0-----:R-:W-:Y:S06]  /*8800*/  BRA.DIV UR5, `(.L_x_6512) ;  /* 0x0000003205107947 */ /* 0x001fec000b800000 */
.L_x_6554:
[----:B------:R-:W-:Y:S01]  /*8810*/  ULOP3.LUT UR4, UR40, 0x2, URZ, 0xfc, !UPT ;  /* 0x0000000228047892 */ /* 0x000fe2000f8efc3f */
[----:B------:R-:W-:Y:S01]  /*8820*/  IADD3 R4, -R9, RZ, RZ ;  /* 0x000000ff09047210 */ /* 0x000fe20007ffe1ff */
[----:B------:R-:W-:Y:S01]  /*8830*/  IMAD.U32 R24, RZ, RZ, UR42 ;  /* 0x0000002aff187e24 */ /* 0x000fe2000f8e00ff */
[----:B------:R-:W-:-:S03]  /*8840*/  LOP3.LUT R23, R23, 0xfffffffb, RZ, 0xc0, !PT ;  /* 0xfffffffb17177812 */ /* 0x000fc600078ec0ff */
[----:B------:R-:W-:Y:S01]  /*8850*/  IMAD.U32 R18, RZ, RZ, UR4 ;  /* 0x00000004ff127e24 */ /* 0x000fe2000f8e00ff */
[----:B------:R-:W-:Y:S01]  /*8860*/  SHF.R.S32.HI R24, RZ, 0x1f, R24 ;  /* 0x0000001fff187819 */ /* 0x000fe20000011418 */
[----:B------:R-:W-:-:S03]  /*8870*/  IMAD R4, R29, R4, R8 ;  /* 0x000000041d047224 */ /* 0x000fc600078e0208 */
[----:B------:R-:W-:-:S13]  /*8880*/  ISETP.NE.AND P0, PT, R18, 0x3, PT ;  /* 0x000000031200780c */ /* 0x000fda0003f05270 */
[----:B------:R-:W-:Y:S01]  /*8890*/  @P0 LOP3.LUT R23, R23, 0x4, RZ, 0xfc, !PT ;  /* 0x0000000417170812 */ /* 0x000fe200078efcff */
[----:B------:R-:W-:Y:S06]  /*88a0*/  @!P0 BRA `(.L_x_6513) ;  /* 0x0000000000048947 */ /* 0x000fec0003800000 */
[----:B------:R-:W-:Y:S01]  /*88b0*/  BPT.TRAP 0x1 ;  /* 0x000000040000795c */ /* 0x000fe20000300000 */
.L_x_6513:
        /* <DEDUP_REMOVED lines=9> */
[----:B------:R-:W-:Y:S02]  /*8950*/  IMAD.MOV.U32 R9, RZ, RZ, 0x1 ;  /* 0x00000001ff097424 */ /* 0x000fe400078e00ff */
[----:B------:R-:W-:Y:S02]  /*8960*/  IMAD R10, R8, UR4, RZ ;  /* 0x00000004080a7c24 */ /* 0x000fe4000f8e02ff */
[----:B------:R-:W-:Y:S01]  /*8970*/  IMAD.WIDE.U32 R2, R7, UR4, R2 ;  /* 0x0000000407027c25 */ /* 0x000fe2000f8e0002 */
[----:B------:R-:W-:-:S03]  /*8980*/  SHF.L.U32 R9, R9, 0x1f, RZ ;  /* 0x0000001f09097819 */ /* 0x000fc600000006ff */
[----:B------:R-:W-:Y:S01]  /*8990*/  IMAD R11, R7, UR5, R10 ;  /* 0x00000005070b7c24 */ /* 0x000fe2000f8e020a */
[----:B------:R-:W0:Y:S01]  /*89a0*/  SYNCS.PHASECHK.TRANS64.TRYWAIT P0, [UR45+0x28840], R9 ;  /* 0x02884009ff0075a7 */ /* 0x000e22000800016d */
[----:B------:R-:W-:-:S03]  /*89b0*/  ULDC.64 UR4, c[0x0][0x330] ;  /* 0x0000cc0000047ab9 */ /* 0x000fc60000000a00 */
        /* <DEDUP_REMOVED lines=9> */
[----:B0-----:R-:W-:Y:S06]  /*8a50*/  @!P0 BRA `(.L_x_6514) ;  /* 0x0000002c009c8947 */ /* 0x001fec0003800000 */
.L_x_6555:
[----:B------:R-:W-:Y:S01]  /*8a60*/  ULDC.64 UR4, c[0x0][0x300] ;  /* 0x0000c00000047ab9 */ /* 0x000fe20000000a00 */
[----:B------:R-:W-:Y:S01]  /*8a70*/  R2UR UR6, R24 ;  /* 0x00000000180672ca */ /* 0x000fe200000e0000 */
[----:B------:R-:W-:Y:S01]  /*8a80*/  IMAD R5, R5, UR4, RZ ;  /* 0x0000000405057c24 */ /* 0x000fe2000f8e02ff */
[C---:B------:R-:W-:Y:S02]  /*8a90*/  LOP3.LUT P3, RZ, R23.reuse, 0x2, RZ, 0xc0, !PT ;  /* 0x0000000217ff7812 */ /* 0x040fe4000786c0ff */
[----:B------:R-:W-:Y:S01]  /*8aa0*/  LOP3.LUT P2, RZ, R23, 0x1, RZ, 0xc0, !PT ;  /* 0x0000000117ff7812 */ /* 0x000fe2000784c0ff */
[C---:B------:R-:W-:Y:S02]  /*8ab0*/  IMAD R3, R4.reuse, UR5, R5 ;  /* 0x0000000504037c24 */ /* 0x040fe4000f8e0205 */
[----:B------:R-:W-:Y:S01]  /*8ac0*/  IMAD.WIDE.U32 R4, R4, UR4, RZ ;  /* 0x0000000404047c25 */ /* 0x000fe2000f8e00ff */
[----:B------:R-:W-:-:S03]  /*8ad0*/  ULDC.64 UR4, c[0x0][0x310] ;  /* 0x0000c40000047ab9 */ /* 0x000fc60000000a00 */
[----:B------:R-:W-:Y:S01]  /*8ae0*/  IMAD.IADD R5, R5, 0x1, R3 ;  /* 0x0000000105057824 */ /* 0x000fe200078e0203 */
[----:B------:R-:W-:Y:S01]  /*8af0*/  LOP3.LUT R3, R6, 0x1c0, RZ, 0xc0, !PT ;  /* 0x000001c006037812 */ /* 0x000fe200078ec0ff */
[----:B------:R-:W-:Y:S02]  /*8b00*/  IMAD R8, R8, UR4, RZ ;  /* 0x0000000408087c24 */ /* 0x000fe4000f8e02ff */
[----:B------:R-:W-:Y:S01]  /*8b10*/  IMAD.WIDE.U32 R4, R7, UR4, R4 ;  /* 0x0000000407047c25 */ /* 0x000fe2000f8e0004 */
[----:B------:R-:W-:-:S03]  /*8b20*/  LOP3.LUT R6, R3, 0x38, R6, 0xf8, !PT ;  /* 0x0000003803067812 */ /* 0x000fc600078ef806 */
[----:B0-----:R-:W-:Y:S01]  /*8b30*/  IMAD R9, R7, UR5, R8 ;  /* 0x0000000507097c24 */ /* 0x001fe2000f8e0208 */
[----:B------:R-:W-:Y:S01]  /*8b40*/  ULDC.64 UR4, c[0x0][0x308] ;  /* 0x0000c20000047ab9 */ /* 0x000fe20000000a00 */
[----:B------:R-:W-:Y:S01]  /*8b50*/  IMAD.MOV.U32 R3, RZ, RZ, -0x80 ;  /* 0xffffff80ff037424 */ /* 0x000fe200078e00ff */
[----:B------:R-:W-:Y:S01]  /*8b60*/  LOP3.LUT R8, R6, 0x38, R19, 0x78, !PT ;  /* 0x0000003806087812 */ /* 0x000fe200078e7813 */
[----:B------:R-:W-:Y:S01]  /*8b70*/  IMAD.U32 R7, RZ, RZ, UR4 ;  /* 0x00000004ff077e24 */ /* 0x000fe2000f8e00ff */
[----:B------:R-:W-:Y:S01]  /*8b80*/  UIMAD UR4, UR6, UR4, URZ ;  /* 0x00000004060472a4 */ /* 0x000fe2000f8e023f */
[----:B------:R-:W-:Y:S01]  /*8b90*/  IADD3 R5, R5, R9, RZ ;  /* 0x0000000905057210 */ /* 0x000fe20007ffe0ff */
[----:B------:R-:W-:Y:S01]  /*8ba0*/  IMAD R3, R22, R3, UR43 ;  /* 0x0000002b16037e24 */ /* 0x000fe2000f8e0203 */
[----:B------:R-:W-:Y:S01]  /*8bb0*/  ULDC.64 UR6, c[0x0][0x2e8] ;  /* 0x0000ba0000067ab9 */ /* 0x000fe20000000a00 */
[----:B------:R-:W-:Y:S01]  /*8bc0*/  UIMAD UR4, UR42, UR5, UR4 ;  /* 0x000000052a0472a4 */ /* 0x000fe2000f8e0204 */
[----:B------:R-:W-:Y:S01]  /*8bd0*/  SHF.L.U32 R19, R0, 0x3, RZ ;  /* 0x0000000300137819 */ /* 0x000fe200000006ff */
[----:B------:R-:W-:-:S03]  /*8be0*/  IMAD.WIDE.U32 R4, R7, UR42, R4 ;  /* 0x0000002a07047c25 */ /* 0x000fc6000f8e0004 */
[----:B------:R-:W-:Y:S01]  /*8bf0*/  LOP3.LUT R19, R8, 0x200, R19, 0xf8, !PT ;  /* 0x0000020008137812 */ /* 0x000fe200078ef813 */
[----:B------:R-:W-:Y:S01]  /*8c00*/  IMAD.IADD R6, R3, 0x1, -R28 ;  /* 0x0000000103067824 */ /* 0x000fe200078e0a1c */
[----:B------:R-:W-:Y:S01]  /*8c10*/  LEA R0, P1, R4, UR6, 0x1 ;  /* 0x0000000604007c11 */ /* 0x000fe2000f8208ff */
[----:B------:R-:W-:Y:S01]  /*8c20*/  VIADD R3, R5, UR4 ;  /* 0x0000000405037c36 */ /* 0x000fe20008000000 */
[----:B------:R-:W-:Y:S02]  /*8c30*/  UMOV UR4, 0xffffffff ;  /* 0xffffffff00047882 */ /* 0x000fe40000000000 */
[----:B------:R-:W-:Y:S02]  /*8c40*/  ISETP.GE.AND P0, PT, R6, 0x1, PT ;  /* 0x000000010600780c */ /* 0x000fe40003f06270 */
[----:B------:R-:W-:Y:S01]  /*8c50*/  LEA.HI.X R3, R4, UR7, R3, 0x1, P1 ;  /* 0x0000000704037c11 */ /* 0x000fe200088f0c03 */
[----:B------:R-:W-:Y:S10]  /*8c60*/  BRA.DIV UR4, `(.L_x_6515) ;  /* 0x0000002e04307947 */ /* 0x000ff4000b800000 */
[----:B------:R-:W-:Y:S01]  /*8c70*/  SHFL.IDX PT, R5, R3, RZ, 0x181f ;  /* 0x00181fff03057589 */ /* 0x000fe200000e0000 */
[----:B------:R-:W-:Y:S02]  /*8c80*/  @P0 LEA R9, R19, UR45, 0x1 ;  /* 0x0000002d13090c11 */ /* 0x000fe4000f8e08ff */
[----:B------:R-:W-:Y:S01]  /*8c90*/  ISETP.GE.AND P1, PT, R6, 0x21, PT ;  /* 0x000000210600780c */ /* 0x000fe20003f26270 */
[----:B------:R-:W0:Y:S04]  /*8ca0*/  SHFL.IDX PT, R4, R0, RZ, 0x181f ;  /* 0x00181fff00047589 */ /* 0x000e2800000e0000 */
[----:B------:R-:W-:Y:S04]  /*8cb0*/  SHFL.IDX PT, R8, R3, 0x1, 0x181f ;  /* 0x00381f0003087f89 */ /* 0x000fe800000e0000 */
[----:B------:R-:W1:Y:S04]  /*8cc0*/  SHFL.IDX PT, R14, R0, 0x1, 0x181f ;  /* 0x00381f00000e7f89 */ /* 0x000e6800000e0000 */
[----:B------:R-:W2:Y:S04]  /*8cd0*/  SHFL.IDX PT, R37, R0, 0x2, 0x181f ;  /* 0x00581f0000257f89 */ /* 0x000ea800000e0000 */
[----:B------:R-:W3:Y:S04]  /*8ce0*/  SHFL.IDX PT, R10, R3, 0x2, 0x181f ;  /* 0x00581f00030a7f89 */ /* 0x000ee800000e0000 */
[----:B------:R-:W-:Y:S01]  /*8cf0*/  SHFL.IDX PT, R7, R3, 0x3, 0x181f ;  /* 0x00781f0003077f89 */ /* 0x000fe200000e0000 */
[----:B0-----:R-:W-:-:S03]  /*8d00*/  @P0 IMAD.WIDE.U32 R4, R26, 0x2, R4 ;  /* 0x000000021a040825 */ /* 0x001fc600078e0004 */
[----:B------:R-:W0:Y:S04]  /*8d10*/  SHFL.IDX PT, R32, R0, 0x3, 0x181f ;  /* 0x00781f0000207f89 */ /* 0x000e2800000e0000 */
[----:B------:R-:W-:Y:S04]  /*8d20*/  @P0 LDGSTS.E.BYPASS.LTC128B.128 [R9+0x18400], desc[UR38][R4.64], !P3 ;  /* 0x1840000004090fae */ /* 0x000fe8000d901d66 */
[----:B------:R1:W-:Y:S01]  /*8d30*/  @P0 LDGSTS.E.BYPASS.LTC128B.128 [R9+0x1c400], desc[UR38][R4.64+0x80], !P2 ;  /* 0x1c40008004090fae */ /* 0x0003e2000d101d66 */
[----:B------:R-:W-:Y:S01]  /*8d40*/  ISETP.GE.AND P0, PT, R6, 0x11, PT ;  /* 0x000000110600780c */ /* 0x000fe20003f06270 */
[----:B-1----:R-:W-:-:S02]  /*8d50*/  IMAD.MOV.U32 R4, RZ, RZ, R14 ;  /* 0x000000ffff047224 */ /* 0x002fc400078e000e */
[----:B------:R-:W-:-:S10]  /*8d60*/  IMAD.MOV.U32 R5, RZ, RZ, R8 ;  /* 0x000000ffff057224 */ /* 0x000fd400078e0008 */
[C---:B------:R-:W-:Y:S01]  /*8d70*/  @P0 LEA R36, R19.reuse, UR45, 0x1 ;  /* 0x0000002d13240c11 */ /* 0x040fe2000f8e08ff */
[----:B------:R-:W1:Y:S01]  /*8d80*/  SHFL.IDX PT, R14, R0, 0x4, 0x181f ;  /* 0x00981f00000e7f89 */ /* 0x000e6200000e0000 */
[C---:B------:R-:W-:Y:S01]  /*8d90*/  @P0 IMAD.WIDE.U32 R20, R26.reuse, 0x2, R4 ;  /* 0x000000021a140825 */ /* 0x040fe200078e0004 */
[----:B--2---:R-:W-:Y:S02]  /*8da0*/  MOV R4, R37 ;  /* 0x0000002500047202 */ /* 0x004fe40000000f00 */
[----:B------:R-:W-:Y:S01]  /*8db0*/  @P1 LEA R37, R19, UR45, 0x1 ;  /* 0x0000002d13251c11 */ /* 0x000fe2000f8e08ff */
[----:B---3--:R-:W-:Y:S01]  /*8dc0*/  IMAD.MOV.U32 R5, RZ, RZ, R10 ;  /* 0x000000ffff057224 */ /* 0x008fe200078e000a */
[----:B------:R-:W-:Y:S01]  /*8dd0*/  @P0 LDGSTS.E.BYPASS.LTC128B.128 [R36+0x18c00], desc[UR38][R20.64], !P3 ;  /* 0x18c0000014240fae */ /* 0x000fe2000d901d66 */
[----:B------:R-:W-:-:S03]  /*8de0*/  @P1 IMAD.WIDE.U32 R8, R26, 0x2, R4 ;  /* 0x000000021a081825 */ /* 0x000fc600078e0004 */
[----:B------:R-:W-:Y:S01]  /*8df0*/  @P0 LDGSTS.E.BYPASS.LTC128B.128 [R36+0x1cc00], desc[UR38][R20.64+0x80], !P2 ;  /* 0x1cc0008014240fae */ /* 0x000fe2000d101d66 */
[----:B------:R-:W-:Y:S01]  /*8e00*/  ISETP.GE.AND P0, PT, R6, 0x31, PT ;  /* 0x000000310600780c */ /* 0x000fe20003f06270 */
[----:B0-----:R-:W-:Y:S02]  /*8e10*/  IMAD.MOV.U32 R4, RZ, RZ, R32 ;  /* 0x000000ffff047224 */ /* 0x001fe400078e0020 */
[----:B------:R-:W0:Y:S01]  /*8e20*/  SHFL.IDX PT, R10, R3, 0x4, 0x181f ;  /* 0x00981f00030a7f89 */ /* 0x000e2200000e0000 */
[----:B------:R-:W-:-:S03]  /*8e30*/  IMAD.MOV.U32 R5, RZ, RZ, R7 ;  /* 0x000000ffff057224 */ /* 0x000fc600078e0007 */
[----:B------:R-:W-:Y:S04]  /*8e40*/  @P1 LDGSTS.E.BYPASS.LTC128B.128 [R37+0x19400], desc[UR38][R8.64], !P3 ;  /* 0x1940000008251fae */ /* 0x000fe8000d901d66 */
[----:B------:R2:W-:Y:S01]  /*8e50*/  @P1 LDGSTS.E.BYPASS.LTC128B.128 [R37+0x1d400], desc[UR38][R8.64+0x80], !P2 ;  /* 0x1d40008008251fae */ /* 0x0005e2000d101d66 */
[----:B------:R-:W-:Y:S01]  /*8e60*/  ISETP.GE.AND P1, PT, R6, 0x51, PT ;  /* 0x000000510600780c */ /* 0x000fe20003f26270 */
[----:B------:R-:W-:Y:S01]  /*8e70*/  @P0 IMAD.WIDE.U32 R4, R26, 0x2, R4 ;  /* 0x000000021a040825 */ /* 0x000fe200078e0004 */
[----:B------:R-:W-:Y:S01]  /*8e80*/  @P0 LEA R7, R19, UR45, 0x1 ;  /* 0x0000002d13070c11 */ /* 0x000fe2000f8e08ff */
[----:B------:R-:W3:Y:S04]  /*8e90*/  SHFL.IDX PT, R32, R3, 0x5, 0x181f ;  /* 0x00b81f0003207f89 */ /* 0x000ee800000e0000 */
[----:B------:R-:W-:Y:S04]  /*8ea0*/  @P0 LDGSTS.E.BYPASS.LTC128B.128 [R7+0x19c00], desc[UR38][R4.64], !P3 ;  /* 0x19c0000004070fae */ /* 0x000fe8000d901d66 */
[----:B------:R4:W-:Y:S01]  /*8eb0*/  @P0 LDGSTS.E.BYPASS.LTC128B.128 [R7+0x1dc00], desc[UR38][R4.64+0x80], !P2 ;  /* 0x1dc0008004070fae */ /* 0x0009e2000d101d66 */
[----:B------:R-:W-:-:S03]  /*8ec0*/  ISETP.GE.AND P0, PT, R6, 0x41, PT ;  /* 0x000000410600780c */ /* 0x000fc60003f06270 */
[----:B--2---:R-:W2:Y:S04]  /*8ed0*/  SHFL.IDX PT, R37, R0, 0x5, 0x181f ;  /* 0x00b81f0000257f89 */ /* 0x004ea800000e0000 */
[----:B------:R-:W5:Y:S04]  /*8ee0*/  SHFL.IDX PT, R36, R0, 0x6, 0x181f ;  /* 0x00d81f0000247f89 */ /* 0x000f6800000e0000 */
[----:B----4-:R-:W4:Y:S01]  /*8ef0*/  SHFL.IDX PT, R7, R3, 0x6, 0x181f ;  /* 0x00d81f0003077f89 */ /* 0x010f2200000e0000 */
[----:B-1----:R-:W-:Y:S01]  /*8f00*/  MOV R4, R14 ;  /* 0x0000000e00047202 */ /* 0x002fe20000000f00 */
[----:B0-----:R-:W-:Y:S01]  /*8f10*/  IMAD.MOV.U32 R5, RZ, RZ, R10 ;  /* 0x000000ffff057224 */ /* 0x001fe200078e000a */
[----:B------:R-:W-:Y:S01]  /*8f20*/  @P0 LEA R10, R19, UR45, 0x1 ;  /* 0x0000002d130a0c11 */ /* 0x000fe2000f8e08ff */
[----:B------:R-:W0:Y:S02]  /*8f30*/  SHFL.IDX PT, R3, R3, 0x7, 0x181f ;  /* 0x00f81f0003037f89 */ /* 0x000e2400000e0000 */
[----:B------:R-:W-:-:S02]  /*8f40*/  @P0 IMAD.WIDE.U32 R20, R26, 0x2, R4 ;  /* 0x000000021a140825 */ /* 0x000fc400078e0004 */
[----:B------:R1:W0:Y:S02]  /*8f50*/  SHFL.IDX PT, R14, R0, 0x7, 0x181f ;  /* 0x00f81f00000e7f89 */ /* 0x00022400000e0000 */
[----:B---3--:R-:W-:Y:S02]  /*8f60*/  IMAD.MOV.U32 R5, RZ, RZ, R32 ;  /* 0x000000ffff057224 */ /* 0x008fe400078e0020 */
[----:B------:R1:W-:Y:S04]  /*8f70*/  @P0 LDGSTS.E.BYPASS.LTC128B.128 [R10+0x1a400], desc[UR38][R20.64], !P3 ;  /* 0x1a400000140a0fae */ /* 0x0003e8000d901d66 */
[----:B------:R1:W-:Y:S01]  /*8f80*/  @P0 LDGSTS.E.BYPASS.LTC128B.128 [R10+0x1e400], desc[UR38][R20.64+0x80], !P2 ;  /* 0x1e400080140a0fae */ /* 0x0003e2000d101d66 */
[----:B------:R-:W-:Y:S01]  /*8f90*/  ISETP.GE.AND P0, PT, R6, 0x61, PT ;  /* 0x000000610600780c */ /* 0x000fe20003f06270 */
[----:B--2---:R-:W-:Y:S01]  /*8fa0*/  IMAD.MOV.U32 R4, RZ, RZ, R37 ;  /* 0x000000ffff047224 */ /* 0x004fe200078e0025 */
[----:B------:R-:W-:-:S03]  /*8fb0*/  @P1 LEA R37, R19, UR45, 0x1 ;  /* 0x0000002d13251c11 */ /* 0x000fc6000f8e08ff */
[----:B------:R-:W-:Y:S01]  /*8fc0*/  @P1 IMAD.WIDE.U32 R8, R26, 0x2, R4 ;  /* 0x000000021a081825 */ /* 0x000fe200078e0004 */
[----:B-----5:R-:W-:-:S03]  /*8fd0*/  MOV R4, R36 ;  /* 0x0000002400047202 */ /* 0x020fc60000000f00 */
[----:B----4-:R-:W-:Y:S01]  /*8fe0*/  IMAD.MOV.U32 R5, RZ, RZ, R7 ;  /* 0x000000ffff057224 */ /* 0x010fe200078e0007 */
[----:B------:R1:W-:Y:S03]  /*8ff0*/  @P1 LDGSTS.E.BYPASS.LTC128B.128 [R37+0x1ac00], desc[UR38][R8.64], !P3 ;  /* 0x1ac0000008251fae */ /* 0x0003e6000d901d66 */
[----:B------:R-:W-:Y:S01]  /*9000*/  @P0 IMAD.WIDE.U32 R4, R26, 0x2, R4 ;  /* 0x000000021a040825 */ /* 0x000fe200078e0004 */
[----:B------:R-:W-:Y:S01]  /*9010*/  @P0 LEA R7, R19, UR45, 0x1 ;  /* 0x0000002d13070c11 */ /* 0x000fe2000f8e08ff */
[----:B------:R1:W-:Y:S04]  /*9020*/  @P1 LDGSTS.E.BYPASS.LTC128B.128 [R37+0x1ec00], desc[UR38][R8.64+0x80], !P2 ;  /* 0x1ec0008008251fae */ /* 0x0003e8000d101d66 */
[----:B------:R1:W-:Y:S04]  /*9030*/  @P0 LDGSTS.E.BYPASS.LTC128B.128 [R7+0x1b400], desc[UR38][R4.64], !P3 ;  /* 0x1b40000004070fae */ /* 0x0003e8000d901d66 */
[----:B0-----:R1:W-:Y:S02]  /*9040*/  @P0 LDGSTS.E.BYPASS.LTC128B.128 [R7+0x1f400], desc[UR38][R4.64+0x80], !P2 ;  /* 0x1f40008004070fae */ /* 0x0013e4000d101d66 */
.L_x_6573:
[----:B------:R-:W-:Y:S01]  /*9050*/  ISETP.GE.AND P0, PT, R6, 0x71, PT ;  /* 0x000000710600780c */ /* 0x000fe20003f06270 */
[----:B-1----:R-:W-:Y:S02]  /*9060*/  IMAD.MOV.U32 R4, RZ, RZ, R14 ;  /* 0x000000ffff047224 */ /* 0x002fe400078e000e */
[----:B------:R-:W-:-:S10]  /*9070*/  IMAD.MOV.U32 R5, RZ, RZ, R3 ;  /* 0x000000ffff057224 */ /* 0x000fd400078e0003 */
[----:B------:R-:W-:Y:S01]  /*9080*/  @P0 IMAD.WIDE.U32 R4, R26, 0x2, R4 ;  /* 0x000000021a040825 */ /* 0x000fe200078e0004 */
[----:B------:R-:W-:-:S05]  /*9090*/  @P0 LEA R3, R19, UR45, 0x1 ;  /* 0x0000002d13030c11 */ /* 0x000fca000f8e08ff */
[----:B------:R-:W-:Y:S01]  /*90a0*/  @!PT LDS RZ, [RZ] ;  /* 0x00000000fffff984 */ /* 0x000fe20000000800 */
[----:B------:R-:W-:Y:S01]  /*90b0*/  @!PT LDS RZ, [RZ] ;  /* 0x00000000fffff984 */ /* 0x000fe20000000800 */
[----:B------:R-:W-:Y:S01]  /*90c0*/  @!PT LDS RZ, [RZ] ;  /* 0x00000000fffff984 */ /* 0x000fe20000000800 */
[----:B------:R0:W-:Y:S04]  /*90d0*/  @P0 LDGSTS.E.BYPASS.LTC128B.128 [R3+0x1bc00], desc[UR38][R4.64], !P3 ;  /* 0x1bc0000004030fae */ /* 0x0001e8000d901d66 */
[----:B------:R0:W-:Y:S01]  /*90e0*/  @P0 LDGSTS.E.BYPASS.LTC128B.128 [R3+0x1fc00], desc[UR38][R4.64+0x80], !P2 ;  /* 0x1fc0008004030fae */ /* 0x0001e2000d101d66 */
[----:B------:R-:W-:Y:S01]  /*90f0*/  NOP ;  /* 0x0000000000007918 */ /* 0x000fe20000000000 */
[----:B------:R-:W-:Y:S02]  /*9100*/  SYNCS.ARRIVE.TRANS64.RED.A0T1 RZ, [UR45+0x28830], RZ ;  /* 0x028830ffffff79a7 */ /* 0x000fe4000820042d */
[----:B------:R-:W-:Y:S01]  /*9110*/  ARRIVES.LDGSTSBAR.64.TRANSCNT [UR45+0x28830] ;  /* 0x02883000ff0079b0 */ /* 0x000fe20008000aad */
[----:B------:R-:W-:Y:S01]  /*9120*/  NOP ;  /* 0x0000000000007918 */ /* 0x000fe20000000000 */
[----:B------:R-:W-:-:S13]  /*9130*/  ISETP.NE.AND P1, PT, R18, 0x3, PT ;  /* 0x000000031200780c */ /* 0x000fda0003f25270 */
[----:B0-----:R-:W-:Y:S05]  /*9140*/  @!P1 BRA `(.L_x_6516) ;  /* 0x0000000000049947 */ /* 0x001fea0003800000 */
[----:B------:R-:W-:Y:S01]  /*9150*/  BPT.TRAP 0x1 ;  /* 0x000000040000795c */ /* 0x000fe20000300000 */
.L_x_6516:
        /* <DEDUP_REMOVED lines=30> */
.L_x_6517:
[----:B------:R-:W0:Y:S01]  /*9340*/  LDC R0, c[0x0][0x448] ;  /* 0x00011200ff007b82 */ /* 0x000e220000000800 */
[----:B------:R-:W-:Y:S01]  /*9350*/  IMAD.IADD R4, R33, 0x1, R28 ;  /* 0x0000000121047824 */ /* 0x000fe200078e021c */
[----:B------:R-:W-:Y:S01]  /*9360*/  ULDC.64 UR4, c[0x0][0x2e0] ;  /* 0x0000b80000047ab9 */ /* 0x000fe20000000a00 */
[----:B------:R-:W-:Y:S01]  /*9370*/  IMAD.U32 R7, RZ, RZ, UR46 ;  /* 0x0000002eff077e24 */ /* 0x000fe2000f8e00ff */
[----:B------:R-:W-:Y:S01]  /*9380*/  ULDC.64 UR6, c[0x0][0x2c8] ;  /* 0x0000b20000067ab9 */ /* 0x000fe20000000a00 */
[----:B------:R-:W-:Y:S01]  /*9390*/  IMAD R3, R35, 0x80, R4 ;  /* 0x0000008023037824 */ /* 0x000fe200078e0204 */
[----:B------:R-:W-:Y:S01]  /*93a0*/  MOV R4, UR36 ;  /* 0x0000002400047c02 */ /* 0x000fe20008000f00 */
[----:B------:R-:W-:Y:S02]  /*93b0*/  IMAD R9, R32, UR4, RZ ;  /* 0x0000000420097c24 */ /* 0x000fe4000f8e02ff */
[----:B------:R-:W-:Y:S02]  /*93c0*/  IMAD.U32 R5, RZ, RZ, UR37 ;  /* 0x00000025ff057e24 */ /* 0x000fe4000f8e00ff */
[----:B------:R-:W-:-:S02]  /*93d0*/  IMAD.MOV.U32 R6, RZ, RZ, R4 ;  /* 0x000000ffff067224 */ /* 0x000fc400078e0004 */
[C---:B------:R-:W-:Y:S02]  /*93e0*/  IMAD R5, R34.reuse, UR5, R9 ;  /* 0x0000000522057c24 */ /* 0x040fe4000f8e0209 */
[----:B------:R-:W-:Y:S02]  /*93f0*/  IMAD.MOV.U32 R9, RZ, RZ, R3 ;  /* 0x000000ffff097224 */ /* 0x000fe400078e0003 */
[----:B------:R-:W-:Y:S01]  /*9400*/  IMAD.WIDE.U32 R6, R34, UR4, R6 ;  /* 0x0000000422067c25 */ /* 0x000fe2000f8e0006 */
[----:B------:R-:W-:-:S04]  /*9410*/  ULDC.64 UR4, c[0x0][0x2d0] ;  /* 0x0000b40000047ab9 */ /* 0x000fc80000000a00 */
[----:B------:R-:W-:Y:S02]  /*9420*/  IADD3 R7, R7, R5, RZ ;  /* 0x0000000507077210 */ /* 0x000fe40007ffe0ff */
[----:B0-----:R-:W-:-:S13]  /*9430*/  ISETP.NE.AND P0, PT, R0, 0x1, PT ;  /* 0x000000010000780c */ /* 0x001fda0003f05270 */
[----:B------:R-:W0:Y:S08]  /*9440*/  @P0 LDC R8, c[0x0][0x44c] ;  /* 0x00011300ff080b82 */ /* 0x000e300000000800 */
[----:B------:R-:W1:Y:S01]  /*9450*/  @P0 LDC R11, c[0x0][0x450] ;  /* 0x00011400ff0b0b82 */ /* 0x000e620000000800 */
[----:B0-----:R-:W-:-:S05]  /*9460*/  @P0 IMAD.HI.U32 R4, R3, R8, RZ ;  /* 0x0000000803040227 */ /* 0x001fca00078e00ff */
[----:B-1----:R-:W-:-:S04]  /*9470*/  @P0 SHF.R.U32.HI R9, RZ, R11, R4 ;  /* 0x0000000bff090219 */ /* 0x002fc80000011604 */
[----:B------:R-:W-:-:S05]  /*9480*/  SHF.R.S32.HI R4, RZ, 0x1f, R9 ;  /* 0x0000001fff047819 */ /* 0x000fca0000011409 */
[----:B------:R-:W-:Y:S02]  /*9490*/  IMAD R8, R4, UR4, RZ ;  /* 0x0000000404087c24 */ /* 0x000fe4000f8e02ff */
[----:B------:R-:W-:Y:S01]  /*94a0*/  IMAD.WIDE.U32 R4, R9, UR4, R6 ;  /* 0x0000000409047c25 */ /* 0x000fe2000f8e0006 */
[----:B------:R-:W-:Y:S02]  /*94b0*/  ULDC UR4, c[0x0][0x2b8] ;  /* 0x0000ae0000047ab9 */ /* 0x000fe40000000800 */
[----:B------:R-:W-:Y:S01]  /*94c0*/  ISETP.GE.AND P0, PT, R26, UR4, PT ;  /* 0x000000041a007c0c */ /* 0x000fe2000bf06270 */
[----:B------:R-:W-:Y:S01]  /*94d0*/  IMAD.MOV R6, RZ, RZ, -R9 ;  /* 0x000000ffff067224 */ /* 0x000fe200078e0a09 */
[----:B------:R-:W-:Y:S01]  /*94e0*/  ISETP.GE.AND P1, PT, R25, UR4, PT ;  /* 0x0000000419007c0c */ /* 0x000fe2000bf26270 */
[----:B------:R-:W-:Y:S01]  /*94f0*/  IMAD R7, R9, UR5, R8 ;  /* 0x0000000509077c24 */ /* 0x000fe2000f8e0208 */
[----:B------:R-:W-:Y:S01]  /*9500*/  UMOV UR4, 0xffffffff ;  /* 0xffffffff00047882 */ /* 0x000fe20000000000 */
[----:B------:R-:W-:-:S02]  /*9510*/  IMAD R3, R0, R6, R3 ;  /* 0x0000000600037224 */ /* 0x000fc400078e0203 */
[----:B------:R-:W-:-:S03]  /*9520*/  IMAD.IADD R5, R5, 0x1, R7 ;  /* 0x0000000105057824 */ /* 0x000fc600078e0207 */
[----:B------:R-:W-:Y:S01]  /*9530*/  SHF.R.S32.HI R6, RZ, 0x1f, R3 ;  /* 0x0000001fff067819 */ /* 0x000fe20000011403 */
[----:B------:R-:W-:-:S04]  /*9540*/  IMAD.WIDE.U32 R4, R3, UR6, R4 ;  /* 0x0000000603047c25 */ /* 0x000fc8000f8e0004 */
[----:B------:R-:W-:-:S04]  /*9550*/  IMAD R6, R6, UR6, RZ ;  /* 0x0000000606067c24 */ /* 0x000fc8000f8e02ff */
[----:B------:R-:W-:Y:S01]  /*9560*/  IMAD R3, R3, UR7, R6 ;  /* 0x0000000703037c24 */ /* 0x000fe2000f8e0206 */
[----:B------:R-:W-:Y:S02]  /*9570*/  ULDC.64 UR6, c[0x0][0x280] ;  /* 0x0000a00000067ab9 */ /* 0x000fe40000000a00 */
[----:B------:R-:W-:Y:S01]  /*9580*/  LEA R6, P2, R4, UR6, 0x1 ;  /* 0x0000000604067c11 */ /* 0x000fe2000f8408ff */
[----:B------:R-:W-:-:S05]  /*9590*/  IMAD.IADD R3, R5, 0x1, R3 ;  /* 0x0000000105037824 */ /* 0x000fca00078e0203 */
[----:B------:R-:W-:Y:S01]  /*95a0*/  LEA.HI.X R3, R4, UR7, R3, 0x1, P2 ;  /* 0x0000000704037c11 */ /* 0x000fe200090f0c03 */
[----:B------:R-:W-:Y:S06]  /*95b0*/  BRA.DIV UR4, `(.L_x_6518) ;  /* 0x0000002e045c7947 */ /* 0x000fec000b800000 */
[----:B------:R-:W-:Y:S01]  /*95c0*/  SHFL.IDX PT, R5, R3, RZ, 0x181f ;  /* 0x00181fff03057589 */ /* 0x000fe200000e0000 */
[----:B------:R-:W-:Y:S01]  /*95d0*/  ULDC UR4, c[0x0][0x288] ;  /* 0x0000a20000047ab9 */ /* 0x000fe20000000800 */
[----:B------:R-:W-:Y:S01]  /*95e0*/  LEA R35, R35, R28, 0x7 ;  /* 0x0000001c23237211 */ /* 0x000fe200078e38ff */
[----:B------:R-:W-:Y:S01]  /*95f0*/  IMAD R0, R0, UR4, RZ ;  /* 0x0000000400007c24 */ /* 0x000fe2000f8e02ff */
[----:B------:R-:W0:Y:S02]  /*9600*/  SHFL.IDX PT, R4, R6, RZ, 0x181f ;  /* 0x00181fff06047589 */ /* 0x000e2400000e0000 */
[C---:B------:R-:W-:Y:S01]  /*9610*/  IADD3 R11, R35.reuse, 0x20, RZ ;  /* 0x00000020230b7810 */ /* 0x040fe20007ffe0ff */
[C---:B------:R-:W-:Y:S01]  /*9620*/  VIADD R9, R35.reuse, 0x10 ;  /* 0x0000001023097836 */ /* 0x040fe20000000000 */
[----:B------:R-:W-:Y:S01]  /*9630*/  SHFL.IDX PT, R7, R3, 0x1, 0x181f ;  /* 0x00381f0003077f89 */ /* 0x000fe200000e0000 */
[----:B------:R-:W-:-:S03]  /*9640*/  ISETP.GE.AND P2, PT, R35, R0, PT ;  /* 0x000000002300720c */ /* 0x000fc60003f46270 */
[----:B------:R-:W1:Y:S10]  /*9650*/  SHFL.IDX PT, R14, R6, 0x1, 0x181f ;  /* 0x00381f00060e7f89 */ /* 0x000e7400000e0000 */
[----:B------:R-:W-:Y:S01]  /*9660*/  @!P2 LEA R21, R19, UR45, 0x1 ;  /* 0x0000002d1315ac11 */ /* 0x000fe2000f8e08ff */
[----:B0-----:R-:W-:-:S05]  /*9670*/  @!P2 IMAD.WIDE.U32 R4, R26, 0x2, R4 ;  /* 0x000000021a04a825 */ /* 0x001fca00078e0004 */
[----:B------:R-:W-:Y:S04]  /*9680*/  @!P2 LDGSTS.E.BYPASS.LTC128B.128 [R21+0x10400], desc[UR38][R4.64], !P0 ;  /* 0x104000000415afae */ /* 0x000fe8000c101d66 */
[----:B------:R1:W-:Y:S01]  /*9690*/  @!P2 LDGSTS.E.BYPASS.LTC128B.128 [R21+0x14400], desc[UR38][R4.64+0x80], !P1 ;  /* 0x144000800415afae */ /* 0x0003e2000c901d66 */
[-C--:B------:R-:W-:Y:S01]  /*96a0*/  ISETP.GE.AND P2, PT, R9, R0.reuse, PT ;  /* 0x000000000900720c */ /* 0x080fe20003f46270 */
[----:B-1----:R-:W-:Y:S02]  /*96b0*/  IMAD.MOV.U32 R4, RZ, RZ, R14 ;  /* 0x000000ffff047224 */ /* 0x002fe400078e000e */
[----:B------:R-:W-:Y:S01]  /*96c0*/  IMAD.MOV.U32 R5, RZ, RZ, R7 ;  /* 0x000000ffff057224 */ /* 0x000fe200078e0007 */
[----:B------:R-:W0:Y:S09]  /*96d0*/  SHFL.IDX PT, R14, R6, 0x2, 0x181f ;  /* 0x00581f00060e7f89 */ /* 0x000e3200000e0000 */
[----:B------:R-:W-:Y:S01]  /*96e0*/  @!P2 LEA R37, R19, UR45, 0x1 ;  /* 0x0000002d1325ac11 */ /* 0x000fe2000f8e08ff */
[----:B------:R-:W-:Y:S01]  /*96f0*/  @!P2 IMAD.WIDE.U32 R8, R26, 0x2, R4 ;  /* 0x000000021a08a825 */ /* 0x000fe200078e0004 */
[----:B------:R-:W1:Y:S04]  /*9700*/  SHFL.IDX PT, R7, R3, 0x2, 0x181f ;  /* 0x00581f0003077f89 */ /* 0x000e6800000e0000 */
[----:B------:R-:W-:Y:S04]  /*9710*/  @!P2 LDGSTS.E.BYPASS.LTC128B.128 [R37+0x10c00], desc[UR38][R8.64], !P0 ;  /* 0x10c000000825afae */ /* 0x000fe8000c101d66 */
[----:B------:R-:W-:Y:S01]  /*9720*/  @!P2 LDGSTS.E.BYPASS.LTC128B.128 [R37+0x14c00], desc[UR38][R8.64+0x80], !P1 ;  /* 0x14c000800825afae */ /* 0x000fe2000c901d66 */
[----:B------:R-:W-:Y:S01]  /*9730*/  ISETP.GE.AND P2, PT, R11, R0, PT ;  /* 0x000000000b00720c */ /* 0x000fe20003f46270 */
[----:B------:R-:W-:-:S02]  /*9740*/  VIADD R11, R35, 0x30 ;  /* 0x00000030230b7836 */ /* 0x000fc40000000000 */
[----:B0-----:R-:W-:Y:S02]  /*9750*/  IMAD.MOV.U32 R4, RZ, RZ, R14 ;  /* 0x000000ffff047224 */ /* 0x001fe400078e000e */
[----:B------:R-:W0:Y:S08]  /*9760*/  SHFL.IDX PT, R14, R6, 0x3, 0x181f ;  /* 0x00781f00060e7f89 */ /* 0x000e3000000e0000 */
[----:B------:R-:W-:Y:S01]  /*9770*/  @!P2 LEA R21, R19, UR45, 0x1 ;  /* 0x0000002d1315ac11 */ /* 0x000fe2000f8e08ff */
[----:B-1----:R-:W-:-:S02]  /*9780*/  IMAD.MOV.U32 R5, RZ, RZ, R7 ;  /* 0x000000ffff057224 */ /* 0x002fc400078e0007 */
[----:B------:R-:W1:Y:S01]  /*9790*/  SHFL.IDX PT, R7, R3, 0x3, 0x181f ;  /* 0x00781f0003077f89 */ /* 0x000e6200000e0000 */
[----:B------:R-:W-:-:S05]  /*97a0*/  @!P2 IMAD.WIDE.U32 R4, R26, 0x2, R4 ;  /* 0x000000021a04a825 */ /* 0x000fca00078e0004 */
[----:B------:R-:W-:Y:S04]  /*97b0*/  @!P2 LDGSTS.E.BYPASS.LTC128B.128 [R21+0x11400], desc[UR38][R4.64], !P0 ;  /* 0x114000000415afae */ /* 0x000fe8000c101d66 */
[----:B------:R0:W-:Y:S01]  /*97c0*/  @!P2 LDGSTS.E.BYPASS.LTC128B.128 [R21+0x15400], desc[UR38][R4.64+0x80], !P1 ;  /* 0x154000800415afae */ /* 0x0001e2000c901d66 */
[----:B------:R-:W-:Y:S01]  /*97d0*/  ISETP.GE.AND P2, PT, R11, R0, PT ;  /* 0x000000000b00720c */ /* 0x000fe20003f46270 */
[----:B------:R-:W-:Y:S01]  /*97e0*/  VIADD R11, R35, 0x40 ;  /* 0x00000040230b7836 */ /* 0x000fe20000000000 */
[----:B0-----:R-:W-:Y:S01]  /*97f0*/  MOV R4, R14 ;  /* 0x0000000e00047202 */ /* 0x001fe20000000f00 */
[----:B-1----:R-:W-:Y:S01]  /*9800*/  IMAD.MOV.U32 R5, RZ, RZ, R7 ;  /* 0x000000ffff057224 */ /* 0x002fe200078e0007 */
        /* <DEDUP_REMOVED lines=10> */
[----:B------:R-:W-:-:S02]  /*98b0*/  @!P2 LEA R21, R19, UR45, 0x1 ;  /* 0x0000002d1315ac11 */ /* 0x000fc4000f8e08ff */
[----:B-1----:R-:W-:Y:S02]  /*98c0*/  MOV R5, R7 ;  /* 0x0000000700057202 */ /* 0x002fe40000000f00 */
[----:B------:R-:W1:Y:S01]  /*98d0*/  SHFL.IDX PT, R7, R3, 0x5, 0x181f ;  /* 0x00b81f0003077f89 */ /* 0x000e6200000e0000 */
[----:B------:R-:W-:-:S05]  /*98e0*/  @!P2 IMAD.WIDE.U32 R4, R26, 0x2, R4 ;  /* 0x000000021a04a825 */ /* 0x000fca00078e0004 */
[----:B------:R-:W-:Y:S04]  /*98f0*/  @!P2 LDGSTS.E.BYPASS.LTC128B.128 [R21+0x12400], desc[UR38][R4.64], !P0 ;  /* 0x124000000415afae */ /* 0x000fe8000c101d66 */
[----:B------:R0:W-:Y:S01]  /*9900*/  @!P2 LDGSTS.E.BYPASS.LTC128B.128 [R21+0x16400], desc[UR38][R4.64+0x80], !P1 ;  /* 0x164000800415afae */ /* 0x0001e2000c901d66 */
[-C--:B------:R-:W-:Y:S02]  /*9910*/  ISETP.GE.AND P2, PT, R11, R0.reuse, PT ;  /* 0x000000000b00720c */ /* 0x080fe40003f46270 */
[----:B------:R-:W-:Y:S01]  /*9920*/  IADD3 R11, R35, 0x60, RZ ;  /* 0x00000060230b7810 */ /* 0x000fe20007ffe0ff */
[----:B0-----:R-:W-:Y:S02]  /*9930*/  IMAD.MOV.U32 R4, RZ, RZ, R14 ;  /* 0x000000ffff047224 */ /* 0x001fe400078e000e */
[----:B-1----:R-:W-:Y:S01]  /*9940*/  IMAD.MOV.U32 R5, RZ, RZ, R7 ;  /* 0x000000ffff057224 */ /* 0x002fe200078e0007 */
[----:B------:R-:W0:Y:S07]  /*9950*/  SHFL.IDX PT, R14, R6, 0x6, 0x181f ;  /* 0x00d81f00060e7f89 */ /* 0x000e2e00000e0000 */
[----:B------:R-:W-:Y:S01]  /*9960*/  @!P2 LEA R37, R19, UR45, 0x1 ;  /* 0x0000002d1325ac11 */ /* 0x000fe2000f8e08ff */
[----:B------:R-:W-:Y:S01]  /*9970*/  @!P2 IMAD.WIDE.U32 R8, R26, 0x2, R4 ;  /* 0x000000021a08a825 */ /* 0x000fe200078e0004 */
[----:B------:R-:W1:Y:S04]  /*9980*/  SHFL.IDX PT, R7, R3, 0x6, 0x181f ;  /* 0x00d81f0003077f89 */ /* 0x000e6800000e0000 */
[----:B------:R2:W-:Y:S04]  /*9990*/  @!P2 LDGSTS.E.BYPASS.LTC128B.128 [R37+0x12c00], desc[UR38][R8.64], !P0 ;  /* 0x12c000000825afae */ /* 0x0005e8000c101d66 */
[----:B------:R2:W-:Y:S01]  /*99a0*/  @!P2 LDGSTS.E.BYPASS.LTC128B.128 [R37+0x16c00], desc[UR38][R8.64+0x80], !P1 ;  /* 0x16c000800825afae */ /* 0x0005e2000c901d66 */
[----:B------:R-:W-:-:S03]  /*99b0*/  ISETP.GE.AND P2, PT, R11, R0, PT ;  /* 0x000000000b00720c */ /* 0x000fc60003f46270 */
[----:B------:R-:W3:Y:S01]  /*99c0*/  SHFL.IDX PT, R3, R3, 0x7, 0x181f ;  /* 0x00f81f0003037f89 */ /* 0x000ee200000e0000 */
[----:B0-----:R-:W-:-:S03]  /*99d0*/  IMAD.MOV.U32 R4, RZ, RZ, R14 ;  /* 0x000000ffff047224 */ /* 0x001fc600078e000e */
[----:B------:R2:W0:Y:S01]  /*99e0*/  SHFL.IDX PT, R14, R6, 0x7, 0x181f ;  /* 0x00f81f00060e7f89 */ /* 0x00042200000e0000 */
[----:B-1----:R-:W-:-:S05]  /*99f0*/  IMAD.MOV.U32 R5, RZ, RZ, R7 ;  /* 0x000000ffff057224 */ /* 0x002fca00078e0007 */
[----:B------:R-:W-:Y:S01]  /*9a00*/  @!P2 LEA R7, R19, UR45, 0x1 ;  /* 0x0000002d1307ac11 */ /* 0x000fe2000f8e08ff */
[----:B------:R-:W-:-:S05]  /*9a10*/  @!P2 IMAD.WIDE.U32 R4, R26, 0x2, R4 ;  /* 0x000000021a04a825 */ /* 0x000fca00078e0004 */
[----:B------:R2:W-:Y:S04]  /*9a20*/  @!P2 LDGSTS.E.BYPASS.LTC128B.128 [R7+0x13400], desc[UR38][R4.64], !P0 ;  /* 0x134000000407afae */ /* 0x0005e8000c101d66 */
[----:B---3--:R2:W-:Y:S02]  /*9a30*/  @!P2 LDGSTS.E.BYPASS.LTC128B.128 [R7+0x17400], desc[UR38][R4.64+0x80], !P1 ;  /* 0x174000800407afae */ /* 0x0085e4000c901d66 */
.L_x_6590:
[----:B------:R-:W-:Y:S01]  /*9a40*/  VIADD R35, R35, 0x70 ;  /* 0x0000007023237836 */ /* 0x000fe20000000000 */
[----:B------:R-:W-:Y:S01]  /*9a50*/  BSSY B0, `(.L_x_6519) ;  /* 0x000000e000007945 */ /* 0x000fe20003800000 */
[----:B0-2---:R-:W-:Y:S02]  /*9a60*/  IMAD.MOV.U32 R4, RZ, RZ, R14 ;  /* 0x000000ffff047224 */ /* 0x005fe400078e000e */
[----:B------:R-:W-:Y:S01]  /*9a70*/  IMAD.MOV.U32 R5, RZ, RZ, R3 ;  /* 0x000000ffff057224 */ /* 0x000fe200078e0003 */
[----:B------:R-:W-:Y:S02]  /*9a80*/  ISETP.GE.AND P2, PT, R35, R0, PT ;  /* 0x000000002300720c */ /* 0x000fe40003f46270 */
[----:B------:R-:W-:-:S04]  /*9a90*/  MOV R0, 0x1 ;  /* 0x0000000100007802 */ /* 0x000fc80000000f00 */
[----:B------:R-:W-:-:S07]  /*9aa0*/  SHF.L.U32 R0, R0, 0x1f, RZ ;  /* 0x0000001f00007819 */ /* 0x000fce00000006ff */
[----:B------:R-:W-:Y:S05]  /*9ab0*/  @P2 BRA `(.L_x_6520) ;  /* 0x00000000001c2947 */ /* 0x000fea0003800000 */
[----:B------:R-:W-:Y:S01]  /*9ac0*/  IMAD.WIDE.U32 R4, R26, 0x2, R4 ;  /* 0x000000021a047825 */ /* 0x000fe200078e0004 */
[----:B------:R-:W-:-:S05]  /*9ad0*/  LEA R3, R19, UR45, 0x1 ;  /* 0x0000002d13037c11 */ /* 0x000fca000f8e08ff */
[----:B------:R-:W-:Y:S01]  /*9ae0*/  @!PT LDS RZ, [RZ] ;  /* 0x00000000fffff984 */ /* 0x000fe20000000800 */
[----:B------:R-:W-:Y:S01]  /*9af0*/  @!PT LDS RZ, [RZ] ;  /* 0x00000000fffff984 */ /* 0x000fe20000000800 */
[----:B------:R-:W-:Y:S01]  /*9b00*/  @!PT LDS RZ, [RZ] ;  /* 0x00000000fffff984 */ /* 0x000fe20000000800 */
[----:B------:R0:W-:Y:S04]  /*9b10*/  LDGSTS.E.BYPASS.LTC128B.128 [R3+0x13c00], desc[UR38][R4.64], !P0 ;  /* 0x13c0000004037fae */ /* 0x0001e8000c101d66 */
[----:B------:R0:W-:Y:S02]  /*9b20*/  LDGSTS.E.BYPASS.LTC128B.128 [R3+0x17c00], desc[UR38][R4.64+0x80], !P1 ;  /* 0x17c0008004037fae */ /* 0x0001e4000c901d66 */
.L_x_6520:
[----:B------:R-:W-:Y:S05]  /*9b30*/  BSYNC B0 ;  /* 0x0000000000007941 */ /* 0x000fea0003800000 */
.L_x_6519:
[----:B------:R-:W-:Y:S01]  /*9b40*/  NOP ;  /* 0x0000000000007918 */ /* 0x000fe20000000000 */
[----:B------:R-:W-:Y:S01]  /*9b50*/  SYNCS.ARRIVE.TRANS64.RED.A0T1 RZ, [UR45+0x28800], RZ ;  /* 0x028800ffffff79a7 */ /* 0x000fe2000820042d */
[----:B------:R-:W-:Y:S01]  /*9b60*/  ARRIVES.LDGSTSBAR.64.TRANSCNT [UR45+0x28800] ;  /* 0x02880000ff0079b0 */ /* 0x000fe20008000aad */
[----:B------:R-:W-:Y:S01]  /*9b70*/  NOP ;  /* 0x0000000000007918 */ /* 0x000fe20000000000 */
[----:B------:R-:W-:Y:S01]  /*9b80*/  SYNCS.ARRIVE.TRANS64.A1T0 RZ, [UR45+0x28800], RZ ;  /* 0x028800ffffff79a7 */ /* 0x000fe2000810002d */
[----:B------:R-:W1:Y:S02]  /*9b90*/  SYNCS.PHASECHK.TRANS64.TRYWAIT P0, [UR45+0x28820], R0 ;  /* 0x02882000ff0075a7 */ /* 0x000e64000800016d */
[----:B-1----:R-:W-:Y:S05]  /*9ba0*/  @!P0 BRA `(.L_x_6521) ;  /* 0x0000003000648947 */ /* 0x002fea0003800000 */
.L_x_6591:
[----:B------:R-:W-:Y:S01]  /*9bb0*/  UIADD3 UR4, UR49, -0x2, URZ ;  /* 0xfffffffe31047890 */ /* 0x000fe2000fffe03f */
[----:B------:R-:W-:Y:S01]  /*9bc0*/  IMAD.MOV.U32 R8, RZ, RZ, 0x1 ;  /* 0x00000001ff087424 */ /* 0x000fe200078e00ff */
[----:B------:R-:W-:Y:S02]  /*9bd0*/  MOV R10, RZ ;  /* 0x000000ff000a7202 */ /* 0x000fe40000000f00 */
[----:B------:R-:W-:-:S06]  /*9be0*/  UISETP.GE.AND UP0, UPT, UR4, UR48, UPT ;  /* 0x000000300400728c */ /* 0x000fcc000bf06270 */
[----:B------:R-:W-:-:S13]  /*9bf0*/  PLOP3.LUT P0, PT, PT, PT, UP0, 0x80, 0x0 ;  /* 0x000000000000781c */ /* 0x000fda0003f0f008 */
[----:B------:R-:W-:Y:S05]  /*9c00*/  @!P0 BRA `(.L_x_6522) ;  /* 0x0000001000288947 */ /* 0x000fea0003800000 */
[----:B------:R-:W-:Y:S01]  /*9c10*/  UIADD3 UR4, UR47, 0x1, URZ ;  /* 0x000000012f047890 */ /* 0x000fe2000fffe03f */
[----:B0-----:R-:W-:Y:S01]  /*9c20*/  LOP3.LUT R3, RZ, UR44, RZ, 0x33, !PT ;  /* 0x0000002cff037c12 */ /* 0x001fe2000f8e33ff */
[----:B------:R-:W-:Y:S01]  /*9c30*/  BSSY B0, `(.L_x_6522) ;  /* 0x0000107000007945 */ /* 0x000fe20003800000 */
[----:B------:R-:W-:Y:S01]  /*9c40*/  IADD3 R31, R33, R31, R28 ;  /* 0x0000001f211f7210 */ /* 0x000fe20007ffe01c */
[----:B------:R-:W-:Y:S01]  /*9c50*/  UIMAD UR4, UR4, UR41, URZ ;  /* 0x00000029040472a4 */ /* 0x000fe2000f8e023f */
[----:B------:R-:W-:Y:S01]  /*9c60*/  IMAD.MOV.U32 R9, RZ, RZ, 0x1 ;  /* 0x00000001ff097424 */ /* 0x000fe200078e00ff */
[----:B------:R-:W-:Y:S02]  /*9c70*/  MOV R20, RZ ;  /* 0x000000ff00147202 */ /* 0x000fe40000000f00 */
[----:B------:R-:W-:Y:S02]  /*9c80*/  VIADD R31, R31, 0xfffffe80 ;  /* 0xfffffe801f1f7836 */ /* 0x000fe40000000000 */
[----:B------:R-:W-:Y:S01]  /*9c90*/  LOP3.LUT R0, RZ, UR4, RZ, 0x33, !PT ;  /* 0x00000004ff007c12 */ /* 0x000fe2000f8e33ff */
[----:B------:R-:W-:-:S02]  /*9ca0*/  ULDC UR4, c[0x0][0x2f4] ;  /* 0x0000bd0000047ab9 */ /* 0x000fc40000000800 */
[----:B------:R-:W-:Y:S02]  /*9cb0*/  ISETP.GE.AND P2, PT, R26, UR4, PT ;  /* 0x000000041a007c0c */ /* 0x000fe4000bf46270 */
[----:B------:R-:W-:Y:S02]  /*9cc0*/  VIMNMX R0, R0, R3, !PT ;  /* 0x0000000300007248 */ /* 0x000fe40007fe0100 */
[----:B------:R-:W-:Y:S02]  /*9cd0*/  IADD3 R3, -R28, UR43, RZ ;  /* 0x0000002b1c037c10 */ /* 0x000fe4000fffe1ff */
[----:B------:R-:W-:Y:S01]  /*9ce0*/  ISETP.GE.AND P1, PT, R25, UR4, PT ;  /* 0x0000000419007c0c */ /* 0x000fe2000bf26270 */
[C---:B------:R-:W-:Y:S01]  /*9cf0*/  IMAD R21, R0.reuse, -0x80, R31 ;  /* 0xffffff8000157824 */ /* 0x040fe200078e021f */
[C---:B------:R-:W-:Y:S01]  /*9d00*/  IADD3 R22, -R0.reuse, -0x2, RZ ;  /* 0xfffffffe00167810 */ /* 0x040fe20007ffe1ff */
[----:B------:R-:W-:-:S04]  /*9d10*/  IMAD R3, R0, 0x80, R3 ;  /* 0x0000008000037824 */ /* 0x000fc800078e0203 */
[----:B------:R-:W-:-:S07]  /*9d20*/  VIADD R31, R3, 0x100 ;  /* 0x00000100031f7836 */ /* 0x000fce0000000000 */
.L_x_6535:
[----:B------:R-:W-:Y:S01]  /*9d30*/  ISETP.NE.AND P0, PT, R29, 0x1, PT ;  /* 0x000000011d00780c */ /* 0x000fe20003f05270 */
[----:B------:R-:W-:-:S12]  /*9d40*/  ULDC.64 UR4, c[0x0][0x428] ;  /* 0x00010a0000047ab9 */ /* 0x000fd80000000a00 */
[----:B------:R-:W0:Y:S08]  /*9d50*/  @P0 LDC R0, c[0x0][0x434] ;  /* 0x00010d00ff000b82 */ /* 0x000e300000000800 */
[----:B------:R-:W1:Y:S01]  /*9d60*/  @P0 LDC R4, c[0x0][0x438] ;  /* 0x00010e00ff040b82 */ /* 0x000e620000000800 */
[----:B0-----:R-:W-:-:S04]  /*9d70*/  @P0 IMAD.HI.U32 R3, R21, R0, RZ ;  /* 0x0000000015030227 */ /* 0x001fc800078e00ff */
[----:B------:R-:W-:Y:S01]  /*9d80*/  IMAD.MOV.U32 R0, RZ, RZ, R21 ;  /* 0x000000ffff007224 */ /* 0x000fe200078e0015 */
[----:B-1----:R-:W-:Y:S01]  /*9d90*/  @P0 SHF.R.U32.HI R0, RZ, R4, R3 ;  /* 0x00000004ff000219 */ /* 0x002fe20000011603 */
[----:B------:R-:W-:-:S03]  /*9da0*/  IMAD R3, R27, UR4, RZ ;  /* 0x000000041b037c24 */ /* 0x000fc6000f8e02ff */
[--C-:B------:R-:W-:Y:S01]  /*9db0*/  SHF.R.S32.HI R5, RZ, 0x1f, R0.reuse ;  /* 0x0000001fff057819 */ /* 0x100fe20000011400 */
[----:B------:R-:W-:Y:S02]  /*9dc0*/  IMAD.MOV.U32 R4, RZ, RZ, R0 ;  /* 0x000000ffff047224 */ /* 0x000fe400078e0000 */
[C---:B------:R-:W-:Y:S02]  /*9dd0*/  IMAD R3, R30.reuse, UR5, R3 ;  /* 0x000000051e037c24 */ /* 0x040fe4000f8e0203 */
[----:B------:R-:W-:Y:S01]  /*9de0*/  IMAD.WIDE.U32 R6, R30, UR4, R4 ;  /* 0x000000041e067c25 */ /* 0x000fe2000f8e0004 */
[----:B------:R-:W-:-:S04]  /*9df0*/  ULDC.64 UR4, c[0x0][0x418] ;  /* 0x0001060000047ab9 */ /* 0x000fc80000000a00 */
[----:B------:R-:W-:Y:S02]  /*9e00*/  IADD3 R3, R3, R7, RZ ;  /* 0x0000000703037210 */ /* 0x000fe40007ffe0ff */
[----:B------:R-:W-:-:S04]  /*9e10*/  LEA R4, P0, R6, UR4, 0x2 ;  /* 0x0000000406047c11 */ /* 0x000fc8000f8010ff */
[----:B------:R-:W-:-:S05]  /*9e20*/  LEA.HI.X R5, R6, UR5, R3, 0x2, P0 ;  /* 0x0000000506057c11 */ /* 0x000fca00080f1403 */
[----:B--2---:R-:W2:Y:S01]  /*9e30*/  LDG.E R32, desc[UR38][R4.64] ;  /* 0x0000002604207981 */ /* 0x004ea2000c1e1900 */
[----:B------:R-:W-:Y:S01]  /*9e40*/  ISETP.NE.AND P3, PT, R18, 0x3, PT ;  /* 0x000000031200780c */ /* 0x000fe20003f65270 */
[----:B------:R-:W-:-:S05]  /*9e50*/  VIADD R10, R20, 0x1 ;  /* 0x00000001140a7836 */ /* 0x000fca0000000000 */
[----:B------:R-:W-:-:S04]  /*9e60*/  ISETP.NE.AND P0, PT, R10, 0x2, PT ;  /* 0x000000020a00780c */ /* 0x000fc80003f05270 */
[----:B------:R-:W-:Y:S02]  /*9e70*/  SEL R8, RZ, 0x1, P0 ;  /* 0x00000001ff087807 */ /* 0x000fe40000000000 */
[----:B------:R-:W-:Y:S02]  /*9e80*/  SEL R10, R10, RZ, P0 ;  /* 0x000000ff0a0a7207 */ /* 0x000fe40000000000 */
[----:B------:R-:W-:Y:S02]  /*9e90*/  LOP3.LUT R8, R9, R8, RZ, 0x3c, !PT ;  /* 0x0000000809087212 */ /* 0x000fe400078e3cff */
[----:B--2---:R-:W-:Y:S01]  /*9ea0*/  SHF.R.S32.HI R33, RZ, 0x1f, R32 ;  /* 0x0000001fff217819 */ /* 0x004fe20000011420 */
[----:B------:R-:W-:Y:S06]  /*9eb0*/  @!P3 BRA `(.L_x_6523) ;  /* 0x000000000004b947 */ /* 0x000fec0003800000 */
[----:B------:R-:W-:Y:S01]  /*9ec0*/  BPT.TRAP 0x1 ;  /* 0x000000040000795c */ /* 0x000fe20000300000 */
.L_x_6523:
[----:B------:R-:W-:Y:S01]  /*9ed0*/  LEA R34, R10, UR45, 0x3 ;  /* 0x0000002d0a227c11 */ /* 0x000fe2000f8e18ff */
[----:B------:R-:W-:Y:S01]  /*9ee0*/  BSSY B1, `(.L_x_6524) ;  /* 0x0000004000017945 */ /* 0x000fe20003800000 */
[----:B------:R-:W-:-:S04]  /*9ef0*/  SHF.L.U32 R3, R8, 0x1f, RZ ;  /* 0x0000001f08037819 */ /* 0x000fc800000006ff */
[----:B------:R-:W0:Y:S02]  /*9f00*/  SYNCS.PHASECHK.TRANS64.TRYWAIT P0, [R34+URZ+0x28840], R3 ;  /* 0x02884003220075a7 */ /* 0x000e24000800017f */
[----:B0-----:R-:W-:Y:S05]  /*9f10*/  @!P0 BRA `(.L_x_6525) ;  /* 0x0000002c00a08947 */ /* 0x001fea0003800000 */
.L_x_6592:
[----:B------:R-:W-:Y:S05]  /*9f20*/  BSYNC B1 ;  /* 0x0000000000017941 */ /* 0x000fea0003800000 */
.L_x_6524:
[----:B------:R-:W-:Y:S01]  /*9f30*/  ULDC UR4, c[0x0][0x430] ;  /* 0x00010c0000047ab9 */ /* 0x000fe20000000800 */
[----:B------:R-:W-:Y:S01]  /*9f40*/  R2UR UR6, R24 ;  /* 0x00000000180672ca */ /* 0x000fe200000e0000 */
[----:B------:R-:W-:Y:S01]  /*9f50*/  UIADD3 UR4, -UR4, URZ, URZ ;  /* 0x0000003f04047290 */ /* 0x000fe2000fffe13f */
[C---:B------:R-:W-:Y:S02]  /*9f60*/  LOP3.LUT P4, RZ, R23.reuse, 0x2, RZ, 0xc0, !PT ;  /* 0x0000000217ff7812 */ /* 0x040fe4000788c0ff */
[----:B------:R-:W-:-:S03]  /*9f70*/  LOP3.LUT P3, RZ, R23, 0x1, RZ, 0xc0, !PT ;  /* 0x0000000117ff7812 */ /* 0x000fc6000786c0ff */
[----:B------:R-:W-:Y:S01]  /*9f80*/  IMAD R35, R0, UR4, R21 ;  /* 0x0000000400237c24 */ /* 0x000fe2000f8e0215 */
[----:B------:R-:W-:-:S03]  /*9f90*/  ULDC.64 UR4, c[0x0][0x300] ;  /* 0x0000c00000047ab9 */ /* 0x000fc60000000a00 */
[----:B------:R-:W-:Y:S01]  /*9fa0*/  IMAD.WIDE.U32 R4, R35, UR4, RZ ;  /* 0x0000000423047c25 */ /* 0x000fe2000f8e00ff */
[----:B------:R-:W-:-:S05]  /*9fb0*/  SHF.R.S32.HI R36, RZ, 0x1f, R35 ;  /* 0x0000001fff247819 */ /* 0x000fca0000011423 */
[----:B------:R-:W-:-:S04]  /*9fc0*/  IMAD R0, R36, UR4, RZ ;  /* 0x0000000424007c24 */ /* 0x000fc8000f8e02ff */
[----:B0-----:R-:W-:Y:S01]  /*9fd0*/  IMAD R3, R35, UR5, R0 ;  /* 0x0000000523037c24 */ /* 0x001fe2000f8e0200 */
        /* <DEDUP_REMOVED lines=16> */
[----:B------:R-:W-:Y:S01]  /*a0e0*/  IMAD R4, R10, 0x4000, R19 ;  /* 0x000040000a047824 */ /* 0x000fe200078e0213 */
[----:B------:R-:W-:Y:S07]  /*a0f0*/  BRA.DIV UR4, `(.L_x_6526) ;  /* 0x0000002e043c7947 */ /* 0x000fee000b800000 */
[----:B------:R-:W0:Y:S01]  /*a100*/  SHFL.IDX PT, R14, R6, RZ, 0x181f ;  /* 0x00181fff060e7589 */ /* 0x000e2200000e0000 */
[----:B------:R-:W-:Y:S01]  /*a110*/  IMAD.SHL.U32 R3, R26, 0x2, RZ ;  /* 0x000000021a037824 */ /* 0x000fe200078e00ff */
[----:B------:R-:W-:Y:S02]  /*a120*/  LEA R4, R4, UR45, 0x1 ;  /* 0x0000002d04047c11 */ /* 0x000fe4000f8e08ff */
[----:B------:R-:W1:Y:S04]  /*a130*/  SHFL.IDX PT, R0, R5, RZ, 0x181f ;  /* 0x00181fff05007589 */ /* 0x000e6800000e0000 */
[----:B------:R-:W2:Y:S04]  /*a140*/  SHFL.IDX PT, R37, R6, 0x1, 0x181f ;  /* 0x00381f0006257f89 */ /* 0x000ea800000e0000 */
[----:B------:R-:W-:Y:S01]  /*a150*/  SHFL.IDX PT, R7, R5, 0x2, 0x181f ;  /* 0x00581f0005077f89 */ /* 0x000fe200000e0000 */
[----:B0-----:R-:W-:-:S04]  /*a160*/  IADD3 R14, P0, R14, R3, RZ ;  /* 0x000000030e0e7210 */ /* 0x001fc80007f1e0ff */
[----:B-1----:R-:W-:Y:S02]  /*a170*/  IADD3.X R15, RZ, R0, RZ, P0, !PT ;  /* 0x00000000ff0f7210 */ /* 0x002fe400007fe4ff */
[----:B------:R-:W0:Y:S01]  /*a180*/  SHFL.IDX PT, R0, R5, 0x1, 0x181f ;  /* 0x00381f0005007f89 */ /* 0x000e2200000e0000 */
[----:B--2---:R-:W-:-:S03]  /*a190*/  IADD3 R12, P0, R37, R3, RZ ;  /* 0x00000003250c7210 */ /* 0x004fc60007f1e0ff */
[----:B------:R-:W-:Y:S04]  /*a1a0*/  LDGSTS.E.BYPASS.LTC128B.128 [R4+0x18400], desc[UR38][R14.64], !P4 ;  /* 0x184000000e047fae */ /* 0x000fe8000e101d66 */
[----:B------:R1:W-:Y:S04]  /*a1b0*/  LDGSTS.E.BYPASS.LTC128B.128 [R4+0x1c400], desc[UR38][R14.64+0x80], !P3 ;  /* 0x1c4000800e047fae */ /* 0x0003e8000d901d66 */
[----:B------:R-:W-:Y:S04]  /*a1c0*/  SHFL.IDX PT, R37, R6, 0x3, 0x181f ;  /* 0x00781f0006257f89 */ /* 0x000fe800000e0000 */
[----:B-1----:R-:W1:Y:S01]  /*a1d0*/  SHFL.IDX PT, R14, R6, 0x2, 0x181f ;  /* 0x00581f00060e7f89 */ /* 0x002e6200000e0000 */
[----:B0-----:R-:W-:-:S03]  /*a1e0*/  IMAD.X R13, RZ, RZ, R0, P0 ;  /* 0x000000ffff0d7224 */ /* 0x001fc600000e0600 */
[----:B------:R-:W0:Y:S04]  /*a1f0*/  SHFL.IDX PT, R0, R5, 0x3, 0x181f ;  /* 0x00781f0005007f89 */ /* 0x000e2800000e0000 */
[----:B------:R-:W-:Y:S04]  /*a200*/  LDGSTS.E.BYPASS.LTC128B.128 [R4+0x18c00], desc[UR38][R12.64], !P4 ;  /* 0x18c000000c047fae */ /* 0x000fe8000e101d66 */
[----:B------:R1:W-:Y:S02]  /*a210*/  LDGSTS.E.BYPASS.LTC128B.128 [R4+0x1cc00], desc[UR38][R12.64+0x80], !P3 ;  /* 0x1cc000800c047fae */ /* 0x0003e4000d901d66 */
[----:B-1----:R-:W-:-:S05]  /*a220*/  IADD3 R12, P0, R14, R3, RZ ;  /* 0x000000030e0c7210 */ /* 0x002fca0007f1e0ff */
[----:B------:R-:W-:Y:S01]  /*a230*/  IMAD.X R13, RZ, RZ, R7, P0 ;  /* 0x000000ffff0d7224 */ /* 0x000fe200000e0607 */
[----:B------:R-:W-:Y:S01]  /*a240*/  IADD3 R14, P0, R37, R3, RZ ;  /* 0x00000003250e7210 */ /* 0x000fe20007f1e0ff */
[----:B------:R-:W-:Y:S04]  /*a250*/  SHFL.IDX PT, R7, R5, 0x5, 0x181f ;  /* 0x00b81f0005077f89 */ /* 0x000fe800000e0000 */
[----:B------:R-:W1:Y:S01]  /*a260*/  SHFL.IDX PT, R37, R6, 0x4, 0x181f ;  /* 0x00981f0006257f89 */ /* 0x000e6200000e0000 */
[----:B0-----:R-:W-:-:S03]  /*a270*/  IMAD.X R15, RZ, RZ, R0, P0 ;  /* 0x000000ffff0f7224 */ /* 0x001fc600000e0600 */
[----:B------:R-:W0:Y:S04]  /*a280*/  SHFL.IDX PT, R0, R5, 0x4, 0x181f ;  /* 0x00981f0005007f89 */ /* 0x000e2800000e0000 */
[----:B------:R-:W-:Y:S04]  /*a290*/  LDGSTS.E.BYPASS.LTC128B.128 [R4+0x19400], desc[UR38][R12.64], !P4 ;  /* 0x194000000c047fae */ /* 0x000fe8000e101d66 */
[----:B------:R1:W-:Y:S04]  /*a2a0*/  LDGSTS.E.BYPASS.LTC128B.128 [R4+0x1d400], desc[UR38][R12.64+0x80], !P3 ;  /* 0x1d4000800c047fae */ /* 0x0003e8000d901d66 */
[----:B------:R-:W-:Y:S04]  /*a2b0*/  LDGSTS.E.BYPASS.LTC128B.128 [R4+0x19c00], desc[UR38][R14.64], !P4 ;  /* 0x19c000000e047fae */ /* 0x000fe8000e101d66 */
[----:B------:R2:W-:Y:S01]  /*a2c0*/  LDGSTS.E.BYPASS.LTC128B.128 [R4+0x1dc00], desc[UR38][R14.64+0x80], !P3 ;  /* 0x1dc000800e047fae */ /* 0x0005e2000d901d66 */
[----:B-1----:R-:W-:-:S03]  /*a2d0*/  IADD3 R12, P0, R37, R3, RZ ;  /* 0x00000003250c7210 */ /* 0x002fc60007f1e0ff */
[----:B------:R-:W-:Y:S01]  /*a2e0*/  SHFL.IDX PT, R37, R6, 0x6, 0x181f ;  /* 0x00d81f0006257f89 */ /* 0x000fe200000e0000 */
[----:B0-----:R-:W-:-:S03]  /*a2f0*/  IADD3.X R13, RZ, R0, RZ, P0, !PT ;  /* 0x00000000ff0d7210 */ /* 0x001fc600007fe4ff */
[----:B------:R-:W-:Y:S04]  /*a300*/  SHFL.IDX PT, R0, R5, 0x6, 0x181f ;  /* 0x00d81f0005007f89 */ /* 0x000fe800000e0000 */
[----:B--2---:R-:W0:Y:S04]  /*a310*/  SHFL.IDX PT, R14, R6, 0x5, 0x181f ;  /* 0x00b81f00060e7f89 */ /* 0x004e2800000e0000 */
[----:B------:R-:W-:Y:S04]  /*a320*/  LDGSTS.E.BYPASS.LTC128B.128 [R4+0x1a400], desc[UR38][R12.64], !P4 ;  /* 0x1a4000000c047fae */ /* 0x000fe8000e101d66 */
[----:B------:R1:W-:Y:S04]  /*a330*/  LDGSTS.E.BYPASS.LTC128B.128 [R4+0x1e400], desc[UR38][R12.64+0x80], !P3 ;  /* 0x1e4000800c047fae */ /* 0x0003e8000d901d66 */
[----:B------:R-:W2:Y:S04]  /*a340*/  SHFL.IDX PT, R6, R6, 0x7, 0x181f ;  /* 0x00f81f0006067f89 */ /* 0x000ea800000e0000 */
[----:B------:R-:W3:Y:S01]  /*a350*/  SHFL.IDX PT, R5, R5, 0x7, 0x181f ;  /* 0x00f81f0005057f89 */ /* 0x000ee200000e0000 */
[----:B0-----:R-:W-:-:S05]  /*a360*/  IADD3 R14, P0, R14, R3, RZ ;  /* 0x000000030e0e7210 */ /* 0x001fca0007f1e0ff */
[----:B------:R-:W-:Y:S01]  /*a370*/  IMAD.X R15, RZ, RZ, R7, P0 ;  /* 0x000000ffff0f7224 */ /* 0x000fe200000e0607 */
[----:B-1----:R-:W-:-:S04]  /*a380*/  IADD3 R12, P0, R37, R3, RZ ;  /* 0x00000003250c7210 */ /* 0x002fc80007f1e0ff */
[----:B------:R0:W-:Y:S01]  /*a390*/  LDGSTS.E.BYPASS.LTC128B.128 [R4+0x1ac00], desc[UR38][R14.64], !P4 ;  /* 0x1ac000000e047fae */ /* 0x0001e2000e101d66 */
[----:B------:R-:W-:-:S03]  /*a3a0*/  IMAD.X R13, RZ, RZ, R0, P0 ;  /* 0x000000ffff0d7224 */ /* 0x000fc600000e0600 */
[----:B------:R0:W-:Y:S04]  /*a3b0*/  LDGSTS.E.BYPASS.LTC128B.128 [R4+0x1ec00], desc[UR38][R14.64+0x80], !P3 ;  /* 0x1ec000800e047fae */ /* 0x0001e8000d901d66 */
[----:B------:R0:W-:Y:S04]  /*a3c0*/  LDGSTS.E.BYPASS.LTC128B.128 [R4+0x1b400], desc[UR38][R12.64], !P4 ;  /* 0x1b4000000c047fae */ /* 0x0001e8000e101d66 */
[----:B--23--:R0:W-:Y:S02]  /*a3d0*/  LDGSTS.E.BYPASS.LTC128B.128 [R4+0x1f400], desc[UR38][R12.64+0x80], !P3 ;  /* 0x1f4000800c047fae */ /* 0x00c1e4000d901d66 */
.L_x_6610:
[----:B------:R-:W-:-:S05]  /*a3e0*/  IADD3 R6, P0, R6, R3, RZ ;  /* 0x0000000306067210 */ /* 0x000fca0007f1e0ff */
[----:B------:R-:W-:Y:S01]  /*a3f0*/  IMAD.X R7, RZ, RZ, R5, P0 ;  /* 0x000000ffff077224 */ /* 0x000fe200000e0605 */
[----:B------:R-:W-:-:S04]  /*a400*/  PLOP3.LUT P0, PT, PT, PT, PT, 0x80, 0x0 ;  /* 0x000000000000781c */ /* 0x000fc80003f0f070 */
[----:B------:R-:W-:Y:S01]  /*a410*/  @!PT LDS RZ, [RZ] ;  /* 0x00000000fffff984 */ /* 0x000fe20000000800 */
[----:B------:R-:W-:Y:S01]  /*a420*/  @!PT LDS RZ, [RZ] ;  /* 0x00000000fffff984 */ /* 0x000fe20000000800 */
[----:B------:R-:W-:Y:S01]  /*a430*/  @!PT LDS RZ, [RZ] ;  /* 0x00000000fffff984 */ /* 0x000fe20000000800 */
[----:B------:R1:W-:Y:S04]  /*a440*/  LDGSTS.E.BYPASS.LTC128B.128 [R4+0x1bc00], desc[UR38][R6.64], !P4 ;  /* 0x1bc0000006047fae */ /* 0x0003e8000e101d66 */
[----:B------:R1:W-:Y:S01]  /*a450*/  LDGSTS.E.BYPASS.LTC128B.128 [R4+0x1fc00], desc[UR38][R6.64+0x80], !P3 ;  /* 0x1fc0008006047fae */ /* 0x0003e2000d901d66 */
[----:B------:R-:W-:-:S04]  /*a460*/  NOP ;  /* 0x0000000000007918 */ /* 0x000fc80000000000 */
.L_x_6527:
[----:B------:R-:W-:Y:S02]  /*a470*/  PLOP3.LUT P3, PT, P3, P0, PT, 0xa2, 0x0 ;  /* 0x000000000000781c */ /* 0x000fe40001f61472 */
[----:B------:R-:W-:-:S08]  /*a480*/  @P0 R2UR P3, UR4, R34 ;  /* 0x00000000220402ca */ /* 0x000fd00000060000 */
[----:B------:R-:W-:-:S05]  /*a490*/  @P0 PLOP3.LUT P0, PT, P3, PT, PT, 0x80, 0x0 ;  /* 0x000000000000081c */ /* 0x000fca0001f0f070 */
[----:B------:R-:W-:Y:S01]  /*a4a0*/  @!P3 SYNCS.ARRIVE.TRANS64.RED.A0T1 RZ, [UR4+0x28830], RZ ;  /* 0x028830ffffffb9a7 */ /* 0x000fe20008200404 */
[----:B------:R-:W-:Y:S07]  /*a4b0*/  @!P3 ARRIVES.LDGSTSBAR.64.TRANSCNT [UR4+0x28830] ;  /* 0x02883000ff00b9b0 */ /* 0x000fee0008000a84 */
[----:B------:R-:W-:Y:S05]  /*a4c0*/  @P0 BRA.U.ANY `(.L_x_6527) ;  /* 0xfffffffd00e80947 */ /* 0x000fea000393ffff */
[----:B------:R-:W-:Y:S01]  /*a4d0*/  NOP ;  /* 0x0000000000007918 */ /* 0x000fe20000000000 */
[----:B------:R-:W-:-:S13]  /*a4e0*/  ISETP.NE.AND P4, PT, R18, 0x3, PT ;  /* 0x000000031200780c */ /* 0x000fda0003f85270 */
[----:B------:R-:W-:Y:S05]  /*a4f0*/  @!P4 BRA `(.L_x_6528) ;  /* 0x000000000004c947 */ /* 0x000fea0003800000 */
[----:B------:R-:W-:Y:S01]  /*a500*/  BPT.TRAP 0x1 ;  /* 0x000000040000795c */ /* 0x000fe20000300000 */
.L_x_6528:
[----:B------:R2:W-:Y:S01]  /*a510*/  SYNCS.ARRIVE.TRANS64.A1T0 RZ, [R34+URZ+0x28830], RZ ;  /* 0x028830ff22ff79a7 */ /* 0x0005e2000810003f */
[----:B------:R-:W-:Y:S05]  /*a520*/  @!P4 BRA `(.L_x_6529) ;  /* 0x000000000004c947 */ /* 0x000fea0003800000 */
[----:B------:R-:W-:Y:S01]  /*a530*/  BPT.TRAP 0x1 ;  /* 0x000000040000795c */ /* 0x000fe20000300000 */
.L_x_6529:
[----:B------:R-:W-:Y:S01]  /*a540*/  SHF.L.U32 R5, R9, 0x1f, RZ ;  /* 0x0000001f09057819 */ /* 0x000fe200000006ff */
[----:B------:R-:W-:Y:S01]  /*a550*/  BSSY B1, `(.L_x_6530) ;  /* 0x0000004000017945 */ /* 0x000fe20003800000 */
[----:B------:R-:W-:-:S04]  /*a560*/  LEA R0, R20, UR45, 0x3 ;  /* 0x0000002d14007c11 */ /* 0x000fc8000f8e18ff */
[----:B------:R-:W3:Y:S02]  /*a570*/  SYNCS.PHASECHK.TRANS64.TRYWAIT P0, [R0+URZ+0x28860], R5 ;  /* 0x02886005000075a7 */ /* 0x000ee4000800017f */
[----:B---3--:R-:W-:Y:S05]  /*a580*/  @!P0 BRA `(.L_x_6531) ;  /* 0x0000003000748947 */ /* 0x008fea0003800000 */
.L_x_6611:
[----:B------:R-:W-:Y:S05]  /*a590*/  BSYNC B1 ;  /* 0x0000000000017941 */ /* 0x000fea0003800000 */
.L_x_6530:
[----:B------:R-:W-:Y:S01]  /*a5a0*/  UMOV UR4, 0xffffffff ;  /* 0xffffffff00047882 */ /* 0x000fe20000000000 */
[----:B-1----:R-:W-:Y:S02]  /*a5b0*/  LEA R7, R20, R19, 0xe ;  /* 0x0000001314077211 */ /* 0x002fe400078e70ff */
[----:B------:R-:W-:Y:S05]  /*a5c0*/  BRA.DIV UR4, `(.L_x_6532) ;  /* 0x0000003204787947 */ /* 0x000fea000b800000 */
[----:B0-----:R-:W0:Y:S01]  /*a5d0*/  SHFL.IDX PT, R14, R16, RZ, 0x181f ;  /* 0x00181fff100e7589 */ /* 0x001e2200000e0000 */
[----:B------:R-:W-:-:S03]  /*a5e0*/  LEA R7, R7, UR45, 0x1 ;  /* 0x0000002d07077c11 */ /* 0x000fc6000f8e08ff */
[----:B---3--:R-:W1:Y:S04]  /*a5f0*/  SHFL.IDX PT, R5, R2, RZ, 0x181f ;  /* 0x00181fff02057589 */ /* 0x008e6800000e0000 */
[----:B------:R-:W-:Y:S01]  /*a600*/  SHFL.IDX PT, R6, R2, 0x1, 0x181f ;  /* 0x00381f0002067f89 */ /* 0x000fe200000e0000 */
[----:B0-----:R-:W-:-:S03]  /*a610*/  IADD3 R4, P0, R14, R3, RZ ;  /* 0x000000030e047210 */ /* 0x001fc60007f1e0ff */
[----:B------:R-:W0:Y:S02]  /*a620*/  SHFL.IDX PT, R14, R16, 0x1, 0x181f ;  /* 0x00381f00100e7f89 */ /* 0x000e2400000e0000 */
[----:B-1----:R-:W-:Y:S01]  /*a630*/  IMAD.X R5, RZ, RZ, R5, P0 ;  /* 0x000000ffff057224 */ /* 0x002fe200000e0605 */
[----:B------:R-:W-:-:S13]  /*a640*/  ISETP.LT.OR P0, PT, R31, 0x1, P2 ;  /* 0x000000011f00780c */ /* 0x000fda0001701670 */
[----:B------:R-:W-:Y:S01]  /*a650*/  LDGSTS.E.BYPASS.LTC128B.128 [R7+0x400], desc[UR38][R4.64], !P0 ;  /* 0x0040000004077fae */ /* 0x000fe2000c101d66 */
[----:B------:R-:W-:-:S13]  /*a660*/  ISETP.LT.OR P0, PT, R31, 0x1, P1 ;  /* 0x000000011f00780c */ /* 0x000fda0000f01670 */
[----:B------:R1:W-:Y:S01]  /*a670*/  LDGSTS.E.BYPASS.LTC128B.128 [R7+0x4400], desc[UR38][R4.64+0x80], !P0 ;  /* 0x0440008004077fae */ /* 0x0003e2000c101d66 */
[----:B0-----:R-:W-:-:S03]  /*a680*/  IADD3 R12, P0, R14, R3, RZ ;  /* 0x000000030e0c7210 */ /* 0x001fc60007f1e0ff */
[----:B------:R-:W1:Y:S02]  /*a690*/  SHFL.IDX PT, R14, R16, 0x2, 0x181f ;  /* 0x00581f00100e7f89 */ /* 0x000e6400000e0000 */
[----:B------:R-:W-:Y:S01]  /*a6a0*/  IMAD.X R13, RZ, RZ, R6, P0 ;  /* 0x000000ffff0d7224 */ /* 0x000fe200000e0606 */
[----:B------:R-:W-:Y:S01]  /*a6b0*/  ISETP.LT.OR P0, PT, R31, 0x11, P2 ;  /* 0x000000111f00780c */ /* 0x000fe20001701670 */
[----:B------:R-:W0:-:S12]  /*a6c0*/  SHFL.IDX PT, R6, R2, 0x2, 0x181f ;  /* 0x00581f0002067f89 */ /* 0x000e1800000e0000 */
[----:B------:R-:W-:Y:S01]  /*a6d0*/  LDGSTS.E.BYPASS.LTC128B.128 [R7+0xc00], desc[UR38][R12.64], !P0 ;  /* 0x00c000000c077fae */ /* 0x000fe2000c101d66 */
[----:B------:R-:W-:-:S13]  /*a6e0*/  ISETP.LT.OR P0, PT, R31, 0x11, P1 ;  /* 0x000000111f00780c */ /* 0x000fda0000f01670 */
[----:B------:R3:W-:Y:S01]  /*a6f0*/  LDGSTS.E.BYPASS.LTC128B.128 [R7+0x4c00], desc[UR38][R12.64+0x80], !P0 ;  /* 0x04c000800c077fae */ /* 0x0007e2000c101d66 */
[----:B-1----:R-:W-:-:S03]  /*a700*/  IADD3 R4, P0, R14, R3, RZ ;  /* 0x000000030e047210 */ /* 0x002fc60007f1e0ff */
[----:B------:R-:W3:Y:S02]  /*a710*/  SHFL.IDX PT, R14, R16, 0x3, 0x181f ;  /* 0x00781f00100e7f89 */ /* 0x000ee400000e0000 */
[----:B0-----:R-:W-:Y:S01]  /*a720*/  IMAD.X R5, RZ, RZ, R6, P0 ;  /* 0x000000ffff057224 */ /* 0x001fe200000e0606 */
[----:B------:R-:W-:Y:S01]  /*a730*/  ISETP.LT.OR P0, PT, R31, 0x21, P2 ;  /* 0x000000211f00780c */ /* 0x000fe20001701670 */
[----:B------:R-:W0:-:S12]  /*a740*/  SHFL.IDX PT, R6, R2, 0x3, 0x181f ;  /* 0x00781f0002067f89 */ /* 0x000e1800000e0000 */
[----:B------:R-:W-:Y:S01]  /*a750*/  LDGSTS.E.BYPASS.LTC128B.128 [R7+0x1400], desc[UR38][R4.64], !P0 ;  /* 0x0140000004077fae */ /* 0x000fe2000c101d66 */
[----:B------:R-:W-:-:S13]  /*a760*/  ISETP.LT.OR P0, PT, R31, 0x21, P1 ;  /* 0x000000211f00780c */ /* 0x000fda0000f01670 */
[----:B------:R1:W-:Y:S01]  /*a770*/  LDGSTS.E.BYPASS.LTC128B.128 [R7+0x5400], desc[UR38][R4.64+0x80], !P0 ;  /* 0x0540008004077fae */ /* 0x0003e2000c101d66 */
[----:B---3--:R-:W-:-:S03]  /*a780*/  IADD3 R12, P0, R14, R3, RZ ;  /* 0x000000030e0c7210 */ /* 0x008fc60007f1e0ff */
[----:B------:R-:W1:Y:S01]  /*a790*/  SHFL.IDX PT, R14, R16, 0x4, 0x181f ;  /* 0x00981f00100e7f89 */ /* 0x000e6200000e0000 */
[----:B0-----:R-:W-:Y:S02]  /*a7a0*/  IADD3.X R13, RZ, R6, RZ, P0, !PT ;  /* 0x00000006ff0d7210 */ /* 0x001fe400007fe4ff */
        /* <DEDUP_REMOVED lines=14> */
[----:B------:R-:W1:Y:S02]  /*a890*/  SHFL.IDX PT, R14, R16, 0x6, 0x181f ;  /* 0x00d81f00100e7f89 */ /* 0x000e6400000e0000 */
[----:B0-----:R-:W-:Y:S01]  /*a8a0*/  IMAD.X R13, RZ, RZ, R6, P0 ;  /* 0x000000ffff0d7224 */ /* 0x001fe200000e0606 */
[----:B------:R-:W-:Y:S01]  /*a8b0*/  ISETP.LT.OR P0, PT, R31, 0x51, P2 ;  /* 0x000000511f00780c */ /* 0x000fe20001701670 */
[----:B------:R-:W0:-:S12]  /*a8c0*/  SHFL.IDX PT, R6, R2, 0x6, 0x181f ;  /* 0x00d81f0002067f89 */ /* 0x000e1800000e0000 */
[----:B------:R3:W-:Y:S01]  /*a8d0*/  LDGSTS.E.BYPASS.LTC128B.128 [R7+0x2c00], desc[UR38][R12.64], !P0 ;  /* 0x02c000000c077fae */ /* 0x0007e2000c101d66 */
[----:B------:R-:W-:-:S13]  /*a8e0*/  ISETP.LT.OR P0, PT, R31, 0x51, P1 ;  /* 0x000000511f00780c */ /* 0x000fda0000f01670 */
[----:B------:R3:W-:Y:S01]  /*a8f0*/  LDGSTS.E.BYPASS.LTC128B.128 [R7+0x6c00], desc[UR38][R12.64+0x80], !P0 ;  /* 0x06c000800c077fae */ /* 0x0007e2000c101d66 */
[----:B-1----:R-:W-:-:S03]  /*a900*/  IADD3 R4, P0, R14, R3, RZ ;  /* 0x000000030e047210 */ /* 0x002fc60007f1e0ff */
[----:B------:R3:W1:Y:S02]  /*a910*/  SHFL.IDX PT, R14, R16, 0x7, 0x181f ;  /* 0x00f81f00100e7f89 */ /* 0x00066400000e0000 */
[----:B0-----:R-:W-:Y:S01]  /*a920*/  IMAD.X R5, RZ, RZ, R6, P0 ;  /* 0x000000ffff057224 */ /* 0x001fe200000e0606 */
[----:B------:R-:W-:Y:S01]  /*a930*/  ISETP.LT.OR P0, PT, R31, 0x61, P2 ;  /* 0x000000611f00780c */ /* 0x000fe20001701670 */
[----:B------:R3:W4:-:S12]  /*a940*/  SHFL.IDX PT, R6, R2, 0x7, 0x181f ;  /* 0x00f81f0002067f89 */ /* 0x00071800000e0000 */
[----:B------:R3:W-:Y:S01]  /*a950*/  LDGSTS.E.BYPASS.LTC128B.128 [R7+0x3400], desc[UR38][R4.64], !P0 ;  /* 0x0340000004077fae */ /* 0x0007e2000c101d66 */
[----:B------:R-:W-:-:S13]  /*a960*/  ISETP.LT.OR P0, PT, R31, 0x61, P1 ;  /* 0x000000611f00780c */ /* 0x000fda0000f01670 */
[----:B-1--4-:R3:W-:Y:S02]  /*a970*/  LDGSTS.E.BYPASS.LTC128B.128 [R7+0x7400], desc[UR38][R4.64+0x80], !P0 ;  /* 0x0740008004077fae */ /* 0x0127e4000c101d66 */
.L_x_6629:
[----:B---3--:R-:W-:Y:S01]  /*a980*/  IADD3 R2, P0, R14, R3, RZ ;  /* 0x000000030e027210 */ /* 0x008fe20007f1e0ff */
[----:B------:R-:W-:Y:S02]  /*a990*/  ULDC.64 UR4, c[0x0][0x328] ;  /* 0x0000ca0000047ab9 */ /* 0x000fe40000000a00 */
[----:B------:R-:W-:Y:S01]  /*a9a0*/  IMAD R36, R36, UR4, RZ ;  /* 0x0000000424247c24 */ /* 0x000fe2000f8e02ff */
[----:B------:R-:W-:Y:S01]  /*a9b0*/  IADD3.X R3, RZ, R6, RZ, P0, !PT ;  /* 0x00000006ff037210 */ /* 0x000fe200007fe4ff */
[----:B0-----:R-:W-:Y:S01]  /*a9c0*/  IMAD.WIDE.U32 R4, R35, UR4, RZ ;  /* 0x0000000423047c25 */ /* 0x001fe2000f8e00ff */
[----:B------:R-:W-:-:S03]  /*a9d0*/  ISETP.LT.OR P0, PT, R31, 0x71, P2 ;  /* 0x000000711f00780c */ /* 0x000fc60001701670 */
[----:B------:R-:W-:Y:S01]  /*a9e0*/  IMAD R9, R35, UR5, R36 ;  /* 0x0000000523097c24 */ /* 0x000fe2000f8e0224 */
[----:B------:R-:W-:Y:S02]  /*a9f0*/  ULDC.64 UR4, c[0x0][0x338] ;  /* 0x0000ce0000047ab9 */ /* 0x000fe40000000a00 */
[----:B------:R-:W-:Y:S02]  /*aa00*/  IMAD R33, R33, UR4, RZ ;  /* 0x0000000421217c24 */ /* 0x000fe4000f8e02ff */
[----:B------:R-:W-:Y:S02]  /*aa10*/  IMAD.IADD R5, R5, 0x1, R9 ;  /* 0x0000000105057824 */ /* 0x000fe400078e0209 */
[C---:B------:R-:W-:Y:S02]  /*aa20*/  IMAD R33, R32.reuse, UR5, R33 ;  /* 0x0000000520217c24 */ /* 0x040fe4000f8e0221 */
[----:B------:R-:W-:Y:S01]  /*aa30*/  IMAD.WIDE.U32 R4, R32, UR4, R4 ;  /* 0x0000000420047c25 */ /* 0x000fe2000f8e0004 */
[----:B------:R-:W-:Y:S01]  /*aa40*/  @!PT LDS RZ, [RZ] ;  /* 0x00000000fffff984 */ /* 0x000fe20000000800 */
[----:B------:R-:W-:Y:S01]  /*aa50*/  @!PT LDS RZ, [RZ] ;  /* 0x00000000fffff984 */ /* 0x000fe20000000800 */
[----:B------:R-:W-:Y:S01]  /*aa60*/  @!PT LDS RZ, [RZ] ;  /* 0x00000000fffff984 */ /* 0x000fe20000000800 */
[----:B------:R0:W-:Y:S01]  /*aa70*/  LDGSTS.E.BYPASS.LTC128B.128 [R7+0x3c00], desc[UR38][R2.64], !P0 ;  /* 0x03c0000002077fae */ /* 0x0001e2000c101d66 */
[----:B------:R-:W-:-:S02]  /*aa80*/  ISETP.LT.OR P0, PT, R31, 0x71, P1 ;  /* 0x000000711f00780c */ /* 0x000fc40000f01670 */
[----:B------:R-:W-:-:S11]  /*aa90*/  IMAD.IADD R33, R5, 0x1, R33 ;  /* 0x0000000105217824 */ /* 0x000fd600078e0221 */
[----:B------:R0:W-:Y:S01]  /*aaa0*/  LDGSTS.E.BYPASS.LTC128B.128 [R7+0x7c00], desc[UR38][R2.64+0x80], !P0 ;  /* 0x07c0008002077fae */ /* 0x0001e2000c101d66 */
[----:B------:R-:W-:Y:S01]  /*aab0*/  PLOP3.LUT P0, PT, PT, PT, PT, 0x80, 0x0 ;  /* 0x000000000000781c */ /* 0x000fe20003f0f070 */
[----:B------:R-:W-:-:S12]  /*aac0*/  NOP ;  /* 0x0000000000007918 */ /* 0x000fd80000000000 */
.L_x_6533:
        /* <DEDUP_REMOVED lines=10> */
.L_x_6534:
[----:B------:R-:W-:Y:S01]  /*ab70*/  R2UR UR4, R24 ;  /* 0x00000000180472ca */ /* 0x000fe200000e0000 */
[----:B------:R-:W-:Y:S01]  /*ab80*/  ULDC.64 UR6, c[0x0][0x330] ;  /* 0x0000cc0000067ab9 */ /* 0x000fe20000000a00 */
[----:B------:R-:W-:Y:S01]  /*ab90*/  MOV R5, R33 ;  /* 0x0000002100057202 */ /* 0x000fe20000000f00 */
[----:B0-----:R-:W-:Y:S01]  /*aba0*/  IMAD.U32 R3, RZ, RZ, UR6 ;  /* 0x00000006ff037e24 */ /* 0x001fe2000f8e00ff */
        /* <DEDUP_REMOVED lines=16> */
.L_x_6522:
[----:B------:R-:W-:-:S13]  /*acb0*/  ISETP.NE.AND P0, PT, R18, 0x3, PT ;  /* 0x000000031200780c */ /* 0x000fda0003f05270 */
[----:B------:R-:W-:Y:S05]  /*acc0*/  @!P0 BRA `(.L_x_6536) ;  /* 0x0000000000048947 */ /* 0x000fea0003800000 */
[----:B------:R-:W-:Y:S01]  /*acd0*/  BPT.TRAP 0x1 ;  /* 0x000000040000795c */ /* 0x000fe20000300000 */
.L_x_6536:
[----:B0-----:R-:W-:Y:S01]  /*ace0*/  LEA R0, R10, UR45, 0x3 ;  /* 0x0000002d0a007c11 */ /* 0x001fe2000f8e18ff */
[----:B------:R-:W-:Y:S01]  /*acf0*/  IMAD.MOV.U32 R3, RZ, RZ, -0x80 ;  /* 0xffffff80ff037424 */ /* 0x000fe200078e00ff */
[----:B------:R-:W-:Y:S01]  /*ad00*/  SHF.L.U32 R5, R8, 0x1f, RZ ;  /* 0x0000001f08057819 */ /* 0x000fe200000006ff */
[----:B------:R-:W-:Y:S01]  /*ad10*/  BSSY B0, `(.L_x_6537) ;  /* 0x0000006000007945 */ /* 0x000fe20003800000 */
[----:B------:R-:W-:Y:S01]  /*ad20*/  LEA R6, R10, R19, 0xe ;  /* 0x000000130a067211 */ /* 0x000fe200078e70ff */
[----:B------:R-:W-:Y:S01]  /*ad30*/  IMAD R3, R22, R3, UR43 ;  /* 0x0000002b16037e24 */ /* 0x000fe2000f8e0203 */
[----:B------:R-:W0:Y:S03]  /*ad40*/  SYNCS.PHASECHK.TRANS64.TRYWAIT P0, [R0+URZ+0x28860], R5 ;  /* 0x02886005000075a7 */ /* 0x000e26000800017f */
[----:B------:R-:W-:Y:S01]  /*ad50*/  IMAD.IADD R28, R3, 0x1, -R28 ;  /* 0x00000001031c7824 */ /* 0x000fe200078e0a1c */
[----:B0-----:R-:W-:Y:S06]  /*ad60*/  @!P0 BRA `(.L_x_6538) ;  /* 0x0000003400448947 */ /* 0x001fec0003800000 */
.L_x_6630:
[----:B------:R-:W-:Y:S05]  /*ad70*/  BSYNC B0 ;  /* 0x0000000000007941 */ /* 0x000fea0003800000 */
.L_x_6537:
[----:B------:R-:W-:-:S03]  /*ad80*/  UMOV UR4, 0xffffffff ;  /* 0xffffffff00047882 */ /* 0x000fc60000000000 */
[----:B------:R-:W-:Y:S05]  /*ad90*/  BRA.DIV UR4, `(.L_x_6539) ;  /* 0x00000036044c7947 */ /* 0x000fea000b800000 */
[----:B0-----:R-:W0:Y:S01]  /*ada0*/  SHFL.IDX PT, R5, R2, RZ, 0x181f ;  /* 0x00181fff02057589 */ /* 0x001e2200000e0000 */
[----:B------:R-:W-:Y:S01]  /*adb0*/  ULDC UR4, c[0x0][0x2f4] ;  /* 0x0000bd0000047ab9 */ /* 0x000fe20000000800 */
[----:B------:R-:W-:Y:S02]  /*adc0*/  LEA R3, R6, UR45, 0x1 ;  /* 0x0000002d06037c11 */ /* 0x000fe4000f8e08ff */
[----:B------:R-:W1:Y:S01]  /*add0*/  SHFL.IDX PT, R4, R16, RZ, 0x181f ;  /* 0x00181fff10047589 */ /* 0x000e6200000e0000 */
[----:B------:R-:W-:Y:S02]  /*ade0*/  ISETP.GE.AND P1, PT, R26, UR4, PT ;  /* 0x000000041a007c0c */ /* 0x000fe4000bf26270 */
[----:B------:R-:W-:Y:S01]  /*adf0*/  ISETP.GE.AND P0, PT, R25, UR4, PT ;  /* 0x0000000419007c0c */ /* 0x000fe2000bf06270 */
[----:B------:R-:W3:Y:S01]  /*ae00*/  SHFL.IDX PT, R14, R16, 0x1, 0x181f ;  /* 0x00381f00100e7f89 */ /* 0x000ee200000e0000 */
[C---:B------:R-:W-:Y:S02]  /*ae10*/  ISETP.LT.OR P4, PT, R28.reuse, 0x1, P1 ;  /* 0x000000011c00780c */ /* 0x040fe40000f81670 */
[C---:B------:R-:W-:Y:S01]  /*ae20*/  ISETP.LT.OR P5, PT, R28.reuse, 0x1, P0 ;  /* 0x000000011c00780c */ /* 0x040fe200007a1670 */
[----:B------:R-:W4:Y:S01]  /*ae30*/  SHFL.IDX PT, R19, R2, 0x1, 0x181f ;  /* 0x00381f0002137f89 */ /* 0x000f2200000e0000 */
[----:B------:R-:W-:-:S02]  /*ae40*/  ISETP.LT.OR P2, PT, R28, 0x11, P1 ;  /* 0x000000111c00780c */ /* 0x000fc40000f41670 */
[----:B------:R-:W-:Y:S01]  /*ae50*/  ISETP.LT.OR P3, PT, R28, 0x11, P0 ;  /* 0x000000111c00780c */ /* 0x000fe20000761670 */
[----:B------:R-:W-:Y:S04]  /*ae60*/  SHFL.IDX PT, R23, R2, 0x2, 0x181f ;  /* 0x00581f0002177f89 */ /* 0x000fe800000e0000 */
[----:B------:R-:W5:Y:S01]  /*ae70*/  SHFL.IDX PT, R22, R16, 0x2, 0x181f ;  /* 0x00581f0010167f89 */ /* 0x000f6200000e0000 */
[----:B0-----:R-:W-:-:S03]  /*ae80*/  IMAD.MOV.U32 R7, RZ, RZ, R5 ;  /* 0x000000ffff077224 */ /* 0x001fc600078e0005 */
[----:B------:R-:W0:Y:S01]  /*ae90*/  SHFL.IDX PT, R9, R2, 0x4, 0x181f ;  /* 0x00981f0002097f89 */ /* 0x000e2200000e0000 */
[----:B-1----:R-:W-:-:S03]  /*aea0*/  IMAD.MOV.U32 R6, RZ, RZ, R4 ;  /* 0x000000ffff067224 */ /* 0x002fc600078e0004 */
[----:B------:R-:W1:Y:S01]  /*aeb0*/  SHFL.IDX PT, R24, R16, 0x4, 0x181f ;  /* 0x00981f0010187f89 */ /* 0x000e6200000e0000 */
[----:B------:R-:W-:-:S03]  /*aec0*/  IMAD.WIDE.U32 R6, R26, 0x2, R6 ;  /* 0x000000021a067825 */ /* 0x000fc600078e0006 */
[----:B------:R-:W-:Y:S01]  /*aed0*/  SHFL.IDX PT, R21, R2, 0x3, 0x181f ;  /* 0x00781f0002157f89 */ /* 0x000fe200000e0000 */
[----:B---3--:R-:W-:Y:S01]  /*aee0*/  MOV R4, R14 ;  /* 0x0000000e00047202 */ /* 0x008fe20000000f00 */
[----:B----4-:R-:W-:Y:S02]  /*aef0*/  IMAD.MOV.U32 R5, RZ, RZ, R19 ;  /* 0x000000ffff057224 */ /* 0x010fe400078e0013 */
[----:B------:R-:W3:Y:S02]  /*af00*/  SHFL.IDX PT, R20, R16, 0x3, 0x181f ;  /* 0x00781f0010147f89 */ /* 0x000ee400000e0000 */
[----:B------:R-:W-:Y:S02]  /*af10*/  IMAD.WIDE.U32 R4, R26, 0x2, R4 ;  /* 0x000000021a047825 */ /* 0x000fe400078e0004 */
[----:B------:R-:W-:Y:S01]  /*af20*/  LDGSTS.E.BYPASS.LTC128B.128 [R3+0x400], desc[UR38][R6.64], !P4 ;  /* 0x0040000006037fae */ /* 0x000fe2000e101d66 */
[----:B------:R-:W-:Y:S01]  /*af30*/  ISETP.LT.OR P4, PT, R28, 0x21, P1 ;  /* 0x000000211c00780c */ /* 0x000fe20000f81670 */
[----:B-----5:R-:W-:-:S02]  /*af40*/  IMAD.WIDE.U32 R22, R26, 0x2, R22 ;  /* 0x000000021a167825 */ /* 0x020fc400078e0016 */
[----:B------:R4:W-:Y:S01]  /*af50*/  LDGSTS.E.BYPASS.LTC128B.128 [R3+0x4400], desc[UR38][R6.64+0x80], !P5 ;  /* 0x0440008006037fae */ /* 0x0009e2000e901d66 */
[----:B------:R-:W-:-:S03]  /*af60*/  ISETP.LT.OR P5, PT, R28, 0x21, P0 ;  /* 0x000000211c00780c */ /* 0x000fc600007a1670 */
[----:B------:R-:W4:Y:S01]  /*af70*/  SHFL.IDX PT, R14, R16, 0x5, 0x181f ;  /* 0x00b81f00100e7f89 */ /* 0x000f2200000e0000 */
[----:B0-----:R-:W-:Y:S01]  /*af80*/  IMAD.MOV.U32 R13, RZ, RZ, R9 ;  /* 0x000000ffff0d7224 */ /* 0x001fe200078e0009 */
[----:B------:R-:W-:Y:S02]  /*af90*/  MOV R9, RZ ;  /* 0x000000ff00097202 */ /* 0x000fe40000000f00 */
[----:B------:R-:W0:Y:S01]  /*afa0*/  SHFL.IDX PT, R19, R2, 0x5, 0x181f ;  /* 0x00b81f0002137f89 */ /* 0x000e2200000e0000 */
[----:B-1----:R-:W-:-:S03]  /*afb0*/  IMAD.MOV.U32 R12, RZ, RZ, R24 ;  /* 0x000000ffff0c7224 */ /* 0x002fc600078e0018 */
[----:B------:R-:W1:Y:S01]  /*afc0*/  SHFL.IDX PT, R25, R2, 0x6, 0x181f ;  /* 0x00d81f0002197f89 */ /* 0x000e6200000e0000 */
[----:B------:R-:W-:-:S03]  /*afd0*/  IMAD.WIDE.U32 R12, R26, 0x2, R12 ;  /* 0x000000021a0c7825 */ /* 0x000fc600078e000c */
[----:B------:R-:W5:Y:S01]  /*afe0*/  SHFL.IDX PT, R30, R16, 0x6, 0x181f ;  /* 0x00d81f00101e7f89 */ /* 0x000f6200000e0000 */
[----:B---3--:R-:W-:-:S03]  /*aff0*/  IMAD.WIDE.U32 R20, R26, 0x2, R20 ;  /* 0x000000021a147825 */ /* 0x008fc600078e0014 */
[----:B------:R-:W-:Y:S01]  /*b000*/  LDGSTS.E.BYPASS.LTC128B.128 [R3+0xc00], desc[UR38][R4.64], !P2 ;  /* 0x00c0000004037fae */ /* 0x000fe2000d101d66 */
[----:B------:R-:W-:-:S03]  /*b010*/  ISETP.LT.OR P2, PT, R28, 0x31, P1 ;  /* 0x000000311c00780c */ /* 0x000fc60000f41670 */
[----:B------:R1:W-:Y:S01]  /*b020*/  LDGSTS.E.BYPASS.LTC128B.128 [R3+0x4c00], desc[UR38][R4.64+0x80], !P3 ;  /* 0x04c0008004037fae */ /* 0x0003e2000d901d66 */
[----:B------:R-:W-:-:S03]  /*b030*/  ISETP.LT.OR P3, PT, R28, 0x31, P0 ;  /* 0x000000311c00780c */ /* 0x000fc60000761670 */
[----:B------:R3:W-:Y:S01]  /*b040*/  LDGSTS.E.BYPASS.LTC128B.128 [R3+0x1400], desc[UR38][R22.64], !P4 ;  /* 0x0140000016037fae */ /* 0x0007e2000e101d66 */
[C---:B------:R-:W-:Y:S02]  /*b050*/  ISETP.LT.OR P4, PT, R28.reuse, 0x41, P1 ;  /* 0x000000411c00780c */ /* 0x040fe40000f81670 */
[----:B----4-:R-:W-:Y:S01]  /*b060*/  MOV R6, R14 ;  /* 0x0000000e00067202 */ /* 0x010fe20000000f00 */
[----:B------:R3:W-:Y:S01]  /*b070*/  LDGSTS.E.BYPASS.LTC128B.128 [R3+0x5400], desc[UR38][R22.64+0x80], !P5 ;  /* 0x0540008016037fae */ /* 0x0007e2000e901d66 */
[C---:B------:R-:W-:Y:S01]  /*b080*/  ISETP.LT.OR P5, PT, R28.reuse, 0x41, P0 ;  /* 0x000000411c00780c */ /* 0x040fe200007a1670 */
[----:B0-----:R-:W-:Y:S02]  /*b090*/  IMAD.MOV.U32 R7, RZ, RZ, R19 ;  /* 0x000000ffff077224 */ /* 0x001fe400078e0013 */
[----:B------:R3:W-:Y:S01]  /*b0a0*/  LDGSTS.E.BYPASS.LTC128B.128 [R3+0x1c00], desc[UR38][R20.64], !P2 ;  /* 0x01c0000014037fae */ /* 0x0007e2000d101d66 */
[----:B------:R-:W-:Y:S01]  /*b0b0*/  ISETP.LT.OR P2, PT, R28, 0x51, P1 ;  /* 0x000000511c00780c */ /* 0x000fe20000f41670 */
[----:B-1----:R-:W-:-:S02]  /*b0c0*/  IMAD.MOV.U32 R5, RZ, RZ, R25 ;  /* 0x000000ffff057224 */ /* 0x002fc400078e0019 */
[----:B------:R3:W-:Y:S01]  /*b0d0*/  LDGSTS.E.BYPASS.LTC128B.128 [R3+0x5c00], desc[UR38][R20.64+0x80], !P3 ;  /* 0x05c0008014037fae */ /* 0x0007e2000d901d66 */
[C---:B------:R-:W-:Y:S01]  /*b0e0*/  ISETP.LT.OR P3, PT, R28.reuse, 0x51, P0 ;  /* 0x000000511c00780c */ /* 0x040fe20000761670 */
[----:B-----5:R-:W-:Y:S02]  /*b0f0*/  IMAD.MOV.U32 R4, RZ, RZ, R30 ;  /* 0x000000ffff047224 */ /* 0x020fe400078e001e */
[----:B------:R3:W-:Y:S01]  /*b100*/  LDGSTS.E.BYPASS.LTC128B.128 [R3+0x2400], desc[UR38][R12.64], !P4 ;  /* 0x024000000c037fae */ /* 0x0007e2000e101d66 */
[----:B------:R-:W-:Y:S01]  /*b110*/  ISETP.LT.OR P4, PT, R28, 0x61, P1 ;  /* 0x000000611c00780c */ /* 0x000fe20000f81670 */
[----:B------:R-:W-:Y:S02]  /*b120*/  IMAD.WIDE.U32 R6, R26, 0x2, R6 ;  /* 0x000000021a067825 */ /* 0x000fe400078e0006 */
[----:B------:R3:W-:Y:S01]  /*b130*/  LDGSTS.E.BYPASS.LTC128B.128 [R3+0x6400], desc[UR38][R12.64+0x80], !P5 ;  /* 0x064000800c037fae */ /* 0x0007e2000e901d66 */
[----:B------:R-:W-:Y:S01]  /*b140*/  ISETP.LT.OR P5, PT, R28, 0x61, P0 ;  /* 0x000000611c00780c */ /* 0x000fe200007a1670 */
[----:B------:R-:W-:-:S02]  /*b150*/  IMAD.WIDE.U32 R4, R26, 0x2, R4 ;  /* 0x000000021a047825 */ /* 0x000fc400078e0004 */
[----:B------:R3:W-:Y:S04]  /*b160*/  LDGSTS.E.BYPASS.LTC128B.128 [R3+0x2c00], desc[UR38][R6.64], !P2 ;  /* 0x02c0000006037fae */ /* 0x0007e8000d101d66 */
[----:B------:R3:W-:Y:S04]  /*b170*/  LDGSTS.E.BYPASS.LTC128B.128 [R3+0x6c00], desc[UR38][R6.64+0x80], !P3 ;  /* 0x06c0008006037fae */ /* 0x0007e8000d901d66 */
[----:B------:R3:W-:Y:S04]  /*b180*/  LDGSTS.E.BYPASS.LTC128B.128 [R3+0x3400], desc[UR38][R4.64], !P4 ;  /* 0x0340000004037fae */ /* 0x0007e8000e101d66 */
[----:B------:R-:W0:Y:S04]  /*b190*/  SHFL.IDX PT, R2, R2, 0x7, 0x181f ;  /* 0x00f81f0002027f89 */ /* 0x000e2800000e0000 */
[----:B------:R3:W1:Y:S04]  /*b1a0*/  SHFL.IDX PT, R14, R16, 0x7, 0x181f ;  /* 0x00f81f00100e7f89 */ /* 0x00066800000e0000 */
[----:B------:R3:W-:Y:S02]  /*b1b0*/  LDGSTS.E.BYPASS.LTC128B.128 [R3+0x7400], desc[UR38][R4.64+0x80], !P5 ;  /* 0x0740008004037fae */ /* 0x0007e4000e901d66 */
.L_x_6648:
[C---:B------:R-:W-:Y:S01]  /*b1c0*/  ISETP.LT.OR P1, PT, R28.reuse, 0x71, P1 ;  /* 0x000000711c00780c */ /* 0x040fe20000f21670 */
[----:B-1-3--:R-:W-:Y:S01]  /*b1d0*/  IMAD.MOV.U32 R4, RZ, RZ, R14 ;  /* 0x000000ffff047224 */ /* 0x00afe200078e000e */
[----:B------:R-:W-:Y:S01]  /*b1e0*/  ISETP.LT.OR P0, PT, R28, 0x71, P0 ;  /* 0x000000711c00780c */ /* 0x000fe20000701670 */
[----:B0-----:R-:W-:Y:S02]  /*b1f0*/  IMAD.MOV.U32 R5, RZ, RZ, R2 ;  /* 0x000000ffff057224 */ /* 0x001fe400078e0002 */
[----:B------:R-:W-:-:S08]  /*b200*/  IMAD.WIDE.U32 R4, R26, 0x2, R4 ;  /* 0x000000021a047825 */ /* 0x000fd000078e0004 */
[----:B------:R-:W-:Y:S01]  /*b210*/  @!PT LDS RZ, [RZ] ;  /* 0x00000000fffff984 */ /* 0x000fe20000000800 */
[----:B------:R-:W-:Y:S01]  /*b220*/  @!PT LDS RZ, [RZ] ;  /* 0x00000000fffff984 */ /* 0x000fe20000000800 */
[----:B------:R-:W-:Y:S01]  /*b230*/  @!PT LDS RZ, [RZ] ;  /* 0x00000000fffff984 */ /* 0x000fe20000000800 */
[----:B------:R0:W-:Y:S04]  /*b240*/  LDGSTS.E.BYPASS.LTC128B.128 [R3+0x3c00], desc[UR38][R4.64], !P1 ;  /* 0x03c0000004037fae */ /* 0x0001e8000c901d66 */
[----:B------:R0:W-:Y:S01]  /*b250*/  LDGSTS.E.BYPASS.LTC128B.128 [R3+0x7c00], desc[UR38][R4.64+0x80], !P0 ;  /* 0x07c0008004037fae */ /* 0x0001e2000c101d66 */
[----:B------:R-:W-:Y:S01]  /*b260*/  PLOP3.LUT P0, PT, PT, PT, PT, 0x80, 0x0 ;  /* 0x000000000000781c */ /* 0x000fe20003f0f070 */
[----:B------:R-:W-:-:S12]  /*b270*/  NOP ;  /* 0x0000000000007918 */ /* 0x000fd80000000000 */
.L_x_6540:
        /* <DEDUP_REMOVED lines=10> */
.L_x_6541:
[----:B------:R1:W-:Y:S02]  /*b320*/  SYNCS.ARRIVE.TRANS64.A1T0 RZ, [R0+URZ+0x28850], RZ ;  /* 0x028850ff00ff79a7 */ /* 0x0003e4000810003f */
[----:B-1----:R-:W-:-:S05]  /*b330*/  VIADD R0, R10, 0x1 ;  /* 0x000000010a007836 */ /* 0x002fca0000000000 */
[----:B------:R-:W-:-:S04]  /*b340*/  ISETP.NE.AND P0, PT, R0, 0x2, PT ;  /* 0x000000020000780c */ /* 0x000fc80003f05270 */
[----:B0-----:R-:W-:Y:S02]  /*b350*/  SEL R3, RZ, 0x1, P0 ;  /* 0x00000001ff037807 */ /* 0x001fe40000000000 */
[----:B------:R-:W-:Y:S02]  /*b360*/  SEL R0, R0, RZ, P0 ;  /* 0x000000ff00007207 */ /* 0x000fe40000000000 */
[----:B------:R-:W-:-:S07]  /*b370*/  LOP3.LUT R8, R8, R3, RZ, 0x3c, !PT ;  /* 0x0000000308087212 */ /* 0x000fce00078e3cff */
.L_x_6507:
[----:B------:R-:W0:Y:S01]  /*b380*/  S2R R3, SR_CgaCtaId ;  /* 0x0000000000037919 */ /* 0x000e220000008800 */
[----:B------:R-:W-:Y:S02]  /*b390*/  MOV R2, 0x400 ;  /* 0x0000040000027802 */ /* 0x000fe40000000f00 */
[----:B------:R-:W-:Y:S02]  /*b3a0*/  SHF.L.U32 R9, R9, 0x1f, RZ ;  /* 0x0000001f09097819 */ /* 0x000fe400000006ff */
[----:B0-----:R-:W-:-:S04]  /*b3b0*/  LEA R7, R3, R2, 0x18 ;  /* 0x0000000203077211 */ /* 0x001fc800078ec0ff */
[----:B------:R-:W0:Y:S02]  /*b3c0*/  SYNCS.PHASECHK.TRANS64.TRYWAIT P0, [R7+URZ+0x28820], R9 ;  /* 0x02882009070075a7 */ /* 0x000e24000800017f */
[----:B0-----:R-:W-:Y:S05]  /*b3d0*/  @!P0 BRA `(.L_x_6542) ;  /* 0x0000003800548947 */ /* 0x001fea0003800000 */
.L_x_6649:
[----:B------:R-:W-:-:S03]  /*b3e0*/  UMOV UR4, 0xffffffff ;  /* 0xffffffff00047882 */ /* 0x000fc60000000000 */
[----:B------:R-:W-:Y:S05]  /*b3f0*/  BRA.DIV UR4, `(.L_x_6543) ;  /* 0x0000003a04607947 */ /* 0x000fea000b800000 */
[----:B------:R1:W3:Y:S02]  /*b400*/  SHFL.IDX PT, R14, R17, RZ, 0x1f ;  /* 0x00001fff110e7589 */ /* 0x0002e400000e0000 */
.L_x_6652:
[----:B---3--:R-:W-:-:S13]  /*b410*/  ISETP.NE.AND P0, PT, R14, RZ, PT ;  /* 0x000000ff0e00720c */ /* 0x008fda0003f05270 */
[----:B------:R-:W-:Y:S05]  /*b420*/  @P0 BRA `(.L_x_6475) ;  /* 0x0000000000880947 */ /* 0x000fea0003800000 */
[----:B------:R-:W-:-:S03]  /*b430*/  UMOV UR4, 0xffffffff ;  /* 0xffffffff00047882 */ /* 0x000fc60000000000 */
[----:B------:R-:W-:Y:S05]  /*b440*/  BRA.DIV UR4, `(.L_x_6544) ;  /* 0x0000003a04747947 */ /* 0x000fea000b800000 */
[----:B------:R-:W-:-:S13]  /*b450*/  ELECT P6, URZ, PT ;  /* 0x00000000003f782f */ /* 0x000fda00038c0000 */
.L_x_6655:
[----:B------:R-:W-:Y:S05]  /*b460*/  @!P6 BRA `(.L_x_6475) ;  /* 0x000000000078e947 */ /* 0x000fea0003800000 */
[----:B------:R-:W-:-:S06]  /*b470*/  ULOP3.LUT UR4, UR40, 0x2, URZ, 0xfc, !UPT ;  /* 0x0000000228047892 */ /* 0x000fcc000f8efc3f */
[----:B------:R-:W-:-:S04]  /*b480*/  MOV R2, UR4 ;  /* 0x0000000400027c02 */ /* 0x000fc80008000f00 */
[----:B------:R-:W-:-:S13]  /*b490*/  ISETP.NE.AND P0, PT, R2, 0x3, PT ;  /* 0x000000030200780c */ /* 0x000fda0003f05270 */
[----:B------:R-:W-:Y:S05]  /*b4a0*/  @!P0 BRA `(.L_x_6545) ;  /* 0x0000000000048947 */ /* 0x000fea0003800000 */
[----:B------:R-:W-:Y:S01]  /*b4b0*/  BPT.TRAP 0x1 ;  /* 0x000000040000795c */ /* 0x000fe20000300000 */
.L_x_6545:
[----:B------:R-:W-:Y:S01]  /*b4c0*/  IMAD R5, R0, 0x8, R7 ;  /* 0x0000000800057824 */ /* 0x000fe200078e0207 */
[----:B------:R-:W-:Y:S01]  /*b4d0*/  SHF.L.U32 R2, R8, 0x1f, RZ ;  /* 0x0000001f08027819 */ /* 0x000fe200000006ff */
[----:B------:R-:W-:-:S03]  /*b4e0*/  VIADD R0, R0, 0x1 ;  /* 0x0000000100007836 */ /* 0x000fc60000000000 */
[----:B------:R-:W3:Y:S02]  /*b4f0*/  SYNCS.PHASECHK.TRANS64.TRYWAIT P1, [R5+URZ+0x28840], R2 ;  /* 0x02884002050075a7 */ /* 0x000ee4000802017f */
[----:B------:R-:W-:-:S04]  /*b500*/  ISETP.NE.AND P2, PT, R0, 0x2, PT ;  /* 0x000000020000780c */ /* 0x000fc80003f45270 */
[----:B------:R-:W-:Y:S01]  /*b510*/  SEL R3, RZ, 0x1, P2 ;  /* 0x00000001ff037807 */ /* 0x000fe20001000000 */
[----:B---3--:R-:W-:Y:S08]  /*b520*/  @!P1 BRA `(.L_x_6546) ;  /* 0x00000038005c9947 */ /* 0x008ff00003800000 */
.L_x_6656:
[----:B------:R-:W-:Y:S02]  /*b530*/  SEL R0, R0, RZ, P2 ;  /* 0x000000ff00007207 */ /* 0x000fe40001000000 */
[----:B------:R-:W-:Y:S01]  /*b540*/  LOP3.LUT R3, R8, R3, RZ, 0x3c, !PT ;  /* 0x0000000308037212 */ /* 0x000fe200078e3cff */
[----:B------:R-:W-:Y:S06]  /*b550*/  @!P0 BRA `(.L_x_6547) ;  /* 0x0000000000048947 */ /* 0x000fec0003800000 */
[----:B------:R-:W-:Y:S01]  /*b560*/  BPT.TRAP 0x1 ;  /* 0x000000040000795c */ /* 0x000fe20000300000 */
.L_x_6547:
[----:B0-----:R-:W-:Y:S01]  /*b570*/  IMAD R7, R0, 0x8, R7 ;  /* 0x0000000800077824 */ /* 0x001fe200078e0207 */
[----:B------:R-:W-:-:S04]  /*b580*/  SHF.L.U32 R0, R3, 0x1f, RZ ;  /* 0x0000001f03007819 */ /* 0x000fc800000006ff */
[----:B------:R-:W0:Y:S02]  /*b590*/  SYNCS.PHASECHK.TRANS64.TRYWAIT P1, [R7+URZ+0x28840], R0 ;  /* 0x02884000070075a7 */ /* 0x000e24000802017f */
[----:B0-----:R-:W-:Y:S05]  /*b5a0*/  @!P1 BRA `(.L_x_6548) ;  /* 0x0000003800509947 */ /* 0x001fea0003800000 */
.L_x_6657:
[----:B------:R-:W-:Y:S05]  /*b5b0*/  @!P0 BRA `(.L_x_6549) ;  /* 0x0000000000048947 */ /* 0x000fea0003800000 */
[----:B------:R-:W-:Y:S01]  /*b5c0*/  BPT.TRAP 0x1 ;  /* 0x000000040000795c */ /* 0x000fe20000300000 */
.L_x_6549:
[----:B------:R-:W4:Y:S02]  /*b5d0*/  SYNCS.PHASECHK.TRANS64.TRYWAIT P1, [R5+URZ+0x28860], R2 ;  /* 0x02886002050075a7 */ /* 0x000f24000802017f */
[----:B----4-:R-:W-:Y:S05]  /*b5e0*/  @!P1 BRA `(.L_x_6550) ;  /* 0x0000003800549947 */ /* 0x010fea0003800000 */
.L_x_6658:
[----:B------:R-:W-:Y:S05]  /*b5f0*/  @!P0 BRA `(.L_x_6551) ;  /* 0x0000000000048947 */ /* 0x000fea0003800000 */
[----:B------:R-:W-:Y:S01]  /*b600*/  BPT.TRAP 0x1 ;  /* 0x000000040000795c */ /* 0x000fe20000300000 */
.L_x_6551:
[----:B------:R0:W0:Y:S02]  /*b610*/  SYNCS.PHASECHK.TRANS64.TRYWAIT P0, [R7+URZ+0x28860], R0 ;  /* 0x02886000070075a7 */ /* 0x000024000800017f */
[----:B0-----:R-:W-:Y:S05]  /*b620*/  @!P0 NANOSLEEP.SYNCS 0x989680 ;  /* 0x009896800000895d */ /* 0x001fea0003900000 */
[----:B------:R-:W0:Y:S02]  /*b630*/  @!P0 SYNCS.PHASECHK.TRANS64 P0, [R7+URZ+0x28860], R0 ;  /* 0x02886000070085a7 */ /* 0x000e24000800007f */
[----:B0-----:R-:W-:Y:S05]  /*b640*/  @!P0 BRA `(.L_x_6551) ;  /* 0xfffffffc00f08947 */ /* 0x001fea000383ffff */
.L_x_6475:
[----:B------:R-:W-:Y:S05]  /*b650*/  BSYNC B6 ;  /* 0x0000000000067941 */ /* 0x000fea0003800000 */
.L_x_6472:
[----:B------:R-:W-:Y:S05]  /*b660*/  EXIT ;  /* 0x000000000000794d */ /* 0x000fea0003800000 */
.L_x_6479:
[----:B0-----:R-:W-:-:S04]  /*b670*/  MOV R0, UR36 ;  /* 0x0000002400007c02 */ /* 0x001fc80008000f00 */
[----:B------:R0:W1:Y:S03]  /*b680*/  SYNCS.PHASECHK.TRANS64.TRYWAIT P0, [R0+URZ+0x28800], R3 ;  /* 0x02880003000075a7 */ /* 0x000066000800017f */
[----:B-1----:R-:W-:Y:S05]  /*b690*/  @!P0 NANOSLEEP.SYNCS 0x989680 ;  /* 0x009896800000895d */ /* 0x002fea0003900000 */
[----:B------:R-:W1:Y:S02]  /*b6a0*/  @!P0 SYNCS.PHASECHK.TRANS64 P0, [R0+URZ+0x28800], R3 ;  /* 0x02880003000085a7 */ /* 0x000e64000800007f */
[----:B-1----:R-:W-:Y:S05]  /*b6b0*/  @!P0 BRA `(.L_x_6479) ;  /* 0xfffffffc00ec8947 */ /* 0x002fea000383ffff */
[----:B------:R-:W-:Y:S05]  /*b6c0*/  BRA `(.L_x_6552) ;  /* 0xffffff5800c07947 */ /* 0x000fea000383ffff */
.L_x_6483:
[----:B-1----:R-:W-:-:S04]  /*b6d0*/  IMAD.U32 R4, RZ, RZ, UR36 ;  /* 0x00000024ff047e24 */ /* 0x002fc8000f8e00ff */
[----:B------:R1:W2:Y:S03]  /*b6e0*/  SYNCS.PHASECHK.TRANS64.TRYWAIT P1, [R4+URZ+0x28830], R3 ;  /* 0x02883003040075a7 */ /* 0x0002a6000802017f */
[----:B--2---:R-:W-:Y:S05]  /*b6f0*/  @!P1 NANOSLEEP.SYNCS 0x989680 ;  /* 0x009896800000995d */ /* 0x004fea0003900000 */
[----:B------:R-:W2:Y:S02]  /*b700*/  @!P1 SYNCS.PHASECHK.TRANS64 P1, [R4+URZ+0x28830], R3 ;  /* 0x02883003040095a7 */ /* 0x000ea4000802007f */
[----:B--2---:R-:W-:Y:S05]  /*b710*/  @!P1 BRA `(.L_x_6483) ;  /* 0xfffffffc00ec9947 */ /* 0x004fea000383ffff */
[----:B------:R-:W-:Y:S05]  /*b720*/  BRA `(.L_x_6482) ;  /* 0xffffff5800dc7947 */ /* 0x000fea000383ffff */
.L_x_6489:
[----:B-1----:R-:W-:-:S04]  /*b730*/  IMAD.U32 R3, RZ, RZ, UR10 ;  /* 0x0000000aff037e24 */ /* 0x002fc8000f8e00ff */
[----:B------:R1:W2:Y:S03]  /*b740*/  SYNCS.PHASECHK.TRANS64.TRYWAIT P1, [R3+URZ+0x28830], R0 ;  /* 0x02883000030075a7 */ /* 0x0002a6000802017f */
[----:B--2---:R-:W-:Y:S05]  /*b750*/  @!P1 NANOSLEEP.SYNCS 0x989680 ;  /* 0x009896800000995d */ /* 0x004fea0003900000 */
[----:B------:R-:W2:Y:S02]  /*b760*/  @!P1 SYNCS.PHASECHK.TRANS64 P1, [R3+URZ+0x28830], R0 ;  /* 0x02883000030095a7 */ /* 0x000ea4000802007f */
[----:B--2---:R-:W-:Y:S05]  /*b770*/  @!P1 BRA `(.L_x_6489) ;  /* 0xfffffffc00ec9947 */ /* 0x004fea000383ffff */
[----:B------:R-:W-:Y:S05]  /*b780*/  BRA `(.L_x_6486) ;  /* 0xffffff8000587947 */ /* 0x000fea000383ffff */
.L_x_6493:
[----:B-1----:R-:W-:-:S04]  /*b790*/  IMAD.U32 R6, RZ, RZ, UR10 ;  /* 0x0000000aff067e24 */ /* 0x002fc8000f8e00ff */
[----:B------:R1:W2:Y:S03]  /*b7a0*/  SYNCS.PHASECHK.TRANS64.TRYWAIT P1, [R6+URZ+0x28850], R3 ;  /* 0x02885003060075a7 */ /* 0x0002a6000802017f */
[----:B--2---:R-:W-:Y:S05]  /*b7b0*/  @!P1 NANOSLEEP.SYNCS 0x989680 ;  /* 0x009896800000995d */ /* 0x004fea0003900000 */
[----:B------:R-:W2:Y:S02]  /*b7c0*/  @!P1 SYNCS.PHASECHK.TRANS64 P1, [R6+URZ+0x28850], R3 ;  /* 0x02885003060095a7 */ /* 0x000ea4000802007f */
[----:B--2---:R-:W-:Y:S05]  /*b7d0*/  @!P1 BRA `(.L_x_6493) ;  /* 0xfffffffc00ec9947 */ /* 0x004fea000383ffff */
[----:B------:R-:W-:Y:S05]  /*b7e0*/  BRA `(.L_x_6490) ;  /* 0xffffff8400307947 */ /* 0x000fea000383ffff */
.L_x_6500:
[----:B-1----:R-:W-:-:S04]  /*b7f0*/  MOV R5, UR5 ;  /* 0x0000000500057c02 */ /* 0x002fc80008000f00 */
[----:B------:R1:W2:Y:S03]  /*b800*/  SYNCS.PHASECHK.TRANS64.TRYWAIT P1, [R5+URZ+0x28850], R2 ;  /* 0x02885002050075a7 */ /* 0x0002a6000802017f */
[----:B--2---:R-:W-:Y:S05]  /*b810*/  @!P1 NANOSLEEP.SYNCS 0x989680 ;  /* 0x009896800000995d */ /* 0x004fea0003900000 */
[----:B------:R-:W2:Y:S02]  /*b820*/  @!P1 SYNCS.PHASECHK.TRANS64 P1, [R5+URZ+0x28850], R2 ;  /* 0x02885002050095a7 */ /* 0x000ea4000802007f */
[----:B--2---:R-:W-:Y:S05]  /*b830*/  @!P1 BRA `(.L_x_6500) ;  /* 0xfffffffc00ec9947 */ /* 0x004fea000383ffff */
[----:B------:R-:W-:Y:S05]  /*b840*/  BRA `(.L_x_6499) ;  /* 0xffffffa000247947 */ /* 0x000fea000383ffff */
.L_x_6512:
[----:B------:R-:W-:Y:S01]  /*b850*/  IMAD.MOV.U32 R13, RZ, RZ, R17 ;  /* 0x000000ffff0d7224 */ /* 0x000fe200078e0011 */
[----:B------:R-:W-:Y:S01]  /*b860*/  MOV R15, 0xffffffff ;  /* 0xffffffff000f7802 */ /* 0x000fe20000000f00 */
[----:B------:R-:W-:Y:S02]  /*b870*/  IMAD.MOV.U32 R12, RZ, RZ, RZ ;  /* 0x000000ffff0c7224 */ /* 0x000fe400078e00ff */
[----:B------:R-:W-:-:S07]  /*b880*/  IMAD.MOV.U32 R11, RZ, RZ, 0x1f ;  /* 0x0000001fff0b7424 */ /* 0x000fce00078e00ff */
[----:B-----5:R-:W-:Y:S05]  /*b890*/  WARPSYNC.COLLECTIVE R15, `(.L_x_6553) ;  /* 0x000000000f087348 */ /* 0x020fea0003c00000 */
[----:B------:R0:W1:Y:S02]  /*b8a0*/  SHFL.IDX P6, R14, R13, R12, R11 ;  /* 0x0000000c0d0e7389 */ /* 0x00006400000c000b */
[----:B01---5:R-:W-:Y:S01]  /*b8b0*/  ENDCOLLECTIVE ;  /* 0x000000000000791b */ /* 0x023fe20003800000 */
.L_x_6553:
[----:B------:R-:W-:Y:S05]  /*b8c0*/  BRA `(.L_x_6554) ;  /* 0xffffffcc00d07947 */ /* 0x000fea000383ffff */
.L_x_6514:
[----:B0-----:R-:W-:-:S04]  /*b8d0*/  IMAD.U32 R10, RZ, RZ, UR45 ;  /* 0x0000002dff0a7e24 */ /* 0x001fc8000f8e00ff */
[----:B------:R0:W1:Y:S03]  /*b8e0*/  SYNCS.PHASECHK.TRANS64.TRYWAIT P0, [R10+URZ+0x28840], R9 ;  /* 0x028840090a0075a7 */ /* 0x000066000800017f */
[----:B-1----:R-:W-:Y:S05]  /*b8f0*/  @!P0 NANOSLEEP.SYNCS 0x989680 ;  /* 0x009896800000895d */ /* 0x002fea0003900000 */
[----:B------:R-:W1:Y:S02]  /*b900*/  @!P0 SYNCS.PHASECHK.TRANS64 P0, [R10+URZ+0x28840], R9 ;  /* 0x028840090a0085a7 */ /* 0x000e64000800007f */
[----:B-1----:R-:W-:Y:S05]  /*b910*/  @!P0 BRA `(.L_x_6514) ;  /* 0xfffffffc00ec8947 */ /* 0x002fea000383ffff */
[----:B------:R-:W-:Y:S05]  /*b920*/  BRA `(.L_x_6555) ;  /* 0xffffffd0004c7947 */ /* 0x000fea000383ffff */
.L_x_6515:
        /* <DEDUP_REMOVED lines=8> */
.L_x_6557:
[----:B------:R-:W-:Y:S05]  /*b9b0*/  BSYNC B0 ;  /* 0x0000000000007941 */ /* 0x000fea0003800000 */
.L_x_6556:
[----:B------:R-:W-:Y:S01]  /*b9c0*/  IMAD.MOV.U32 R13, RZ, RZ, R0 ;  /* 0x000000ffff0d7224 */ /* 0x000fe200078e0000 */
[----:B------:R-:W-:Y:S01]  /*b9d0*/  MOV R12, RZ ;  /* 0x000000ff000c7202 */ /* 0x000fe20000000f00 */
[----:B------:R-:W-:Y:S01]  /*b9e0*/  IMAD.MOV.U32 R11, RZ, RZ, 0x181f ;  /* 0x0000181fff0b7424 */ /* 0x000fe200078e00ff */
[----:B------:R-:W-:Y:S01]  /*b9f0*/  @P0 LEA R9, R19, UR45, 0x1 ;  /* 0x0000002d13090c11 */ /* 0x000fe2000f8e08ff */
[----:B------:R-:W-:Y:S02]  /*ba00*/  IMAD.MOV.U32 R15, RZ, RZ, -0x1 ;  /* 0xffffffffff0f7424 */ /* 0x000fe400078e00ff */
[----:B------:R-:W-:-:S07]  /*ba10*/  IMAD.MOV.U32 R5, RZ, RZ, R14 ;  /* 0x000000ffff057224 */ /* 0x000fce00078e000e */
[----:B------:R-:W-:Y:S05]  /*ba20*/  WARPSYNC.COLLECTIVE R15, `(.L_x_6558) ;  /* 0x000000000f087348 */ /* 0x000fea0003c00000 */
[----:B------:R0:W1:Y:S02]  /*ba30*/  SHFL.IDX P6, R14, R13, R12, R11 ;  /* 0x0000000c0d0e7389 */ /* 0x00006400000c000b */
[----:B01----:R-:W-:Y:S01]  /*ba40*/  ENDCOLLECTIVE ;  /* 0x000000000000791b */ /* 0x003fe20003800000 */
.L_x_6558:
[----:B------:R-:W-:Y:S01]  /*ba50*/  MOV R13, R3 ;  /* 0x00000003000d7202 */ /* 0x000fe20000000f00 */
[----:B------:R-:W-:Y:S02]  /*ba60*/  IMAD.MOV.U32 R12, RZ, RZ, 0x1 ;  /* 0x00000001ff0c7424 */ /* 0x000fe400078e00ff */
[----:B------:R-:W-:-:S07]  /*ba70*/  IMAD.MOV.U32 R4, RZ, RZ, R14 ;  /* 0x000000ffff047224 */ /* 0x000fce00078e000e */
[----:B------:R-:W-:Y:S05]  /*ba80*/  WARPSYNC.COLLECTIVE R15, `(.L_x_6559) ;  /* 0x000000000f087348 */ /* 0x000fea0003c00000 */
[----:B------:R0:W1:Y:S02]  /*ba90*/  SHFL.IDX P6, R14, R13, R12, R11 ;  /* 0x0000000c0d0e7389 */ /* 0x00006400000c000b */
[----:B01----:R-:W-:Y:S01]  /*baa0*/  ENDCOLLECTIVE ;  /* 0x000000000000791b */ /* 0x003fe20003800000 */
.L_x_6559:
[----:B------:R-:W-:-:S05]  /*bab0*/  @P0 IMAD.WIDE.U32 R4, R26, 0x2, R4 ;  /* 0x000000021a040825 */ /* 0x000fca00078e0004 */
[----:B------:R-:W-:Y:S01]  /*bac0*/  @!PT LDS RZ, [RZ] ;  /* 0x00000000fffff984 */ /* 0x000fe20000000800 */
[----:B------:R-:W-:Y:S01]  /*bad0*/  @!PT LDS RZ, [RZ] ;  /* 0x00000000fffff984 */ /* 0x000fe20000000800 */
[----:B------:R-:W-:Y:S01]  /*bae0*/  @!PT LDS RZ, [RZ] ;  /* 0x00000000fffff984 */ /* 0x000fe20000000800 */
[----:B------:R0:W-:Y:S04]  /*baf0*/  @P0 LDGSTS.E.BYPASS.LTC128B.128 [R9+0x18400], desc[UR38][R4.64], !P3 ;  /* 0x1840000004090fae */ /* 0x0001e8000d901d66 */
[----:B------:R0:W-:Y:S01]  /*bb00*/  @P0 LDGSTS.E.BYPASS.LTC128B.128 [R9+0x1c400], desc[UR38][R4.64+0x80], !P2 ;  /* 0x1c40008004090fae */ /* 0x0001e2000d101d66 */
[----:B------:R-:W-:Y:S01]  /*bb10*/  ISETP.GE.AND P0, PT, R6, 0x11, PT ;  /* 0x000000110600780c */ /* 0x000fe20003f06270 */
[----:B------:R-:W-:Y:S02]  /*bb20*/  IMAD.MOV.U32 R13, RZ, RZ, R0 ;  /* 0x000000ffff0d7224 */ /* 0x000fe400078e0000 */
[----:B------:R-:W-:-:S10]  /*bb30*/  IMAD.MOV.U32 R8, RZ, RZ, R14 ;  /* 0x000000ffff087224 */ /* 0x000fd400078e000e */
[----:B0-----:R-:W-:-:S07]  /*bb40*/  @P0 LEA R36, R19, UR45, 0x1 ;  /* 0x0000002d13240c11 */ /* 0x001fce000f8e08ff */
[----:B------:R-:W-:Y:S05]  /*bb50*/  WARPSYNC.COLLECTIVE R15, `(.L_x_6560) ;  /* 0x000000000f087348 */ /* 0x000fea0003c00000 */
[----:B------:R0:W1:Y:S02]  /*bb60*/  SHFL.IDX P6, R14, R13, R12, R11 ;  /* 0x0000000c0d0e7389 */ /* 0x00006400000c000b */
[----:B01----:R-:W-:Y:S01]  /*bb70*/  ENDCOLLECTIVE ;  /* 0x000000000000791b */ /* 0x003fe20003800000 */
.L_x_6560:
[----:B------:R-:W-:Y:S02]  /*bb80*/  IMAD.MOV.U32 R5, RZ, RZ, R8 ;  /* 0x000000ffff057224 */ /* 0x000fe400078e0008 */
[----:B------:R-:W-:Y:S02]  /*bb90*/  IMAD.MOV.U32 R13, RZ, RZ, R3 ;  /* 0x000000ffff0d7224 */ /* 0x000fe400078e0003 */
[----:B------:R-:W-:Y:S01]  /*bba0*/  IMAD.MOV.U32 R12, RZ, RZ, 0x2 ;  /* 0x00000002ff0c7424 */ /* 0x000fe200078e00ff */
[----:B------:R-:W-:-:S07]  /*bbb0*/  MOV R4, R14 ;  /* 0x0000000e00047202 */ /* 0x000fce0000000f00 */
[----:B------:R-:W-:Y:S05]  /*bbc0*/  WARPSYNC.COLLECTIVE R15, `(.L_x_6561) ;  /* 0x000000000f087348 */ /* 0x000fea0003c00000 */
[----:B------:R0:W1:Y:S02]  /*bbd0*/  SHFL.IDX P6, R14, R13, R12, R11 ;  /* 0x0000000c0d0e7389 */ /* 0x00006400000c000b */
[----:B01----:R-:W-:Y:S01]  /*bbe0*/  ENDCOLLECTIVE ;  /* 0x000000000000791b */ /* 0x003fe20003800000 */
.L_x_6561:
[----:B------:R-:W-:-:S05]  /*bbf0*/  @P0 IMAD.WIDE.U32 R20, R26, 0x2, R4 ;  /* 0x000000021a140825 */ /* 0x000fca00078e0004 */
[----:B------:R-:W-:Y:S01]  /*bc00*/  @!PT LDS RZ, [RZ] ;  /* 0x00000000fffff984 */ /* 0x000fe20000000800 */
[----:B------:R-:W-:Y:S01]  /*bc10*/  @!PT LDS RZ, [RZ] ;  /* 0x00000000fffff984 */ /* 0x000fe20000000800 */
[----:B------:R-:W-:Y:S01]  /*bc20*/  @!PT LDS RZ, [RZ] ;  /* 0x00000000fffff984 */ /* 0x000fe20000000800 */
[----:B------:R0:W-:Y:S04]  /*bc30*/  @P0 LDGSTS.E.BYPASS.LTC128B.128 [R36+0x18c00], desc[UR38][R20.64], !P3 ;  /* 0x18c0000014240fae */ /* 0x0001e8000d901d66 */
[----:B------:R0:W-:Y:S01]  /*bc40*/  @P0 LDGSTS.E.BYPASS.LTC128B.128 [R36+0x1cc00], desc[UR38][R20.64+0x80], !P2 ;  /* 0x1cc0008014240fae */ /* 0x0001e2000d101d66 */
[----:B------:R-:W-:Y:S01]  /*bc50*/  ISETP.GE.AND P0, PT, R6, 0x21, PT ;  /* 0x000000210600780c */ /* 0x000fe20003f06270 */
[----:B------:R-:W-:Y:S01]  /*bc60*/  IMAD.MOV.U32 R13, RZ, RZ, R0 ;  /* 0x000000ffff0d7224 */ /* 0x000fe200078e0000 */
[----:B------:R-:W-:-:S11]  /*bc70*/  MOV R10, R14 ;  /* 0x0000000e000a7202 */ /* 0x000fd60000000f00 */
[----:B0-----:R-:W-:Y:S05]  /*bc80*/  WARPSYNC.COLLECTIVE R15, `(.L_x_6562) ;  /* 0x000000000f087348 */ /* 0x001fea0003c00000 */
[----:B------:R1:W2:Y:S02]  /*bc90*/  SHFL.IDX P6, R14, R13, R12, R11 ;  /* 0x0000000c0d0e7389 */ /* 0x0002a400000c000b */
[----:B012---:R-:W-:Y:S01]  /*bca0*/  ENDCOLLECTIVE ;  /* 0x000000000000791b */ /* 0x007fe20003800000 */
.L_x_6562:
[----:B------:R-:W-:Y:S01]  /*bcb0*/  MOV R5, R10 ;  /* 0x0000000a00057202 */ /* 0x000fe20000000f00 */
[----:B------:R-:W-:Y:S02]  /*bcc0*/  IMAD.MOV.U32 R13, RZ, RZ, R3 ;  /* 0x000000ffff0d7224 */ /* 0x000fe400078e0003 */
[----:B------:R-:W-:Y:S02]  /*bcd0*/  IMAD.MOV.U32 R12, RZ, RZ, 0x3 ;  /* 0x00000003ff0c7424 */ /* 0x000fe400078e00ff */
[----:B------:R-:W-:-:S07]  /*bce0*/  IMAD.MOV.U32 R37, RZ, RZ, R14 ;  /* 0x000000ffff257224 */ /* 0x000fce00078e000e */
[----:B------:R-:W-:Y:S05]  /*bcf0*/  WARPSYNC.COLLECTIVE R15, `(.L_x_6563) ;  /* 0x000000000f087348 */ /* 0x000fea0003c00000 */
[----:B------:R0:W1:Y:S02]  /*bd00*/  SHFL.IDX P6, R14, R13, R12, R11 ;  /* 0x0000000c0d0e7389 */ /* 0x00006400000c000b */
[----:B01----:R-:W-:Y:S01]  /*bd10*/  ENDCOLLECTIVE ;  /* 0x000000000000791b */ /* 0x003fe20003800000 */
.L_x_6563:
[----:B------:R-:W-:Y:S01]  /*bd20*/  IMAD.MOV.U32 R4, RZ, RZ, R37 ;  /* 0x000000ffff047224 */ /* 0x000fe200078e0025 */
[----:B------:R-:W-:-:S03]  /*bd30*/  @P0 LEA R37, R19, UR45, 0x1 ;  /* 0x0000002d13250c11 */ /* 0x000fc6000f8e08ff */
[----:B------:R-:W-:-:S05]  /*bd40*/  @P0 IMAD.WIDE.U32 R8, R26, 0x2, R4 ;  /* 0x000000021a080825 */ /* 0x000fca00078e0004 */
[----:B------:R-:W-:Y:S01]  /*bd50*/  @!PT LDS RZ, [RZ] ;  /* 0x00000000fffff984 */ /* 0x000fe20000000800 */
[----:B------:R-:W-:Y:S01]  /*bd60*/  @!PT LDS RZ, [RZ] ;  /* 0x00000000fffff984 */ /* 0x000fe20000000800 */
[----:B------:R-:W-:Y:S01]  /*bd70*/  @!PT LDS RZ, [RZ] ;  /* 0x00000000fffff984 */ /* 0x000fe20000000800 */
        /* <DEDUP_REMOVED lines=8> */
.L_x_6564:
        /* <DEDUP_REMOVED lines=8> */
.L_x_6565:
[----:B------:R-:W-:-:S04]  /*be80*/  IMAD.MOV.U32 R4, RZ, RZ, R32 ;  /* 0x000000ffff047224 */ /* 0x000fc800078e0020 */
[----:B------:R-:W-:-:S05]  /*be90*/  @P0 IMAD.WIDE.U32 R4, R26, 0x2, R4 ;  /* 0x000000021a040825 */ /* 0x000fca00078e0004 */
[----:B------:R-:W-:Y:S01]  /*bea0*/  @!PT LDS RZ, [RZ] ;  /* 0x00000000fffff984 */ /* 0x000fe20000000800 */
[----:B------:R-:W-:Y:S01]  /*beb0*/  @!PT LDS RZ, [RZ] ;  /* 0x00000000fffff984 */ /* 0x000fe20000000800 */
[----:B------:R-:W-:Y:S01]  /*bec0*/  @!PT LDS RZ, [RZ] ;  /* 0x00000000fffff984 */ /* 0x000fe20000000800 */
        /* <DEDUP_REMOVED lines=8> */
.L_x_6566:
        /* <DEDUP_REMOVED lines=8> */
.L_x_6567:
        /* <DEDUP_REMOVED lines=12> */
.L_x_6568:
[----:B------:R-:W-:Y:S01]  /*c090*/  MOV R5, R32 ;  /* 0x0000002000057202 */ /* 0x000fe20000000f00 */
[----:B------:R-:W-:Y:S02]  /*c0a0*/  IMAD.MOV.U32 R13, RZ, RZ, R3 ;  /* 0x000000ffff0d7224 */ /* 0x000fe400078e0003 */
[----:B------:R-:W-:Y:S02]  /*c0b0*/  IMAD.MOV.U32 R12, RZ, RZ, 0x6 ;  /* 0x00000006ff0c7424 */ /* 0x000fe400078e00ff */
[----:B------:R-:W-:-:S07]  /*c0c0*/  IMAD.MOV.U32 R37, RZ, RZ, R14 ;  /* 0x000000ffff257224 */ /* 0x000fce00078e000e */
[----:B------:R-:W-:Y:S05]  /*c0d0*/  WARPSYNC.COLLECTIVE R15, `(.L_x_6569) ;  /* 0x000000000f087348 */ /* 0x000fea0003c00000 */
[----:B------:R0:W1:Y:S02]  /*c0e0*/  SHFL.IDX P6, R14, R13, R12, R11 ;  /* 0x0000000c0d0e7389 */ /* 0x00006400000c000b */
[----:B01----:R-:W-:Y:S01]  /*c0f0*/  ENDCOLLECTIVE ;  /* 0x000000000000791b */ /* 0x003fe20003800000 */
.L_x_6569:
        /* <DEDUP_REMOVED lines=14> */
.L_x_6570:
        /* <DEDUP_REMOVED lines=8> */
.L_x_6571:
        /* <DEDUP_REMOVED lines=8> */
[----:B------:R-:W-:-:S07]  /*c2e0*/  IMAD.MOV.U32 R3, RZ, RZ, R14 ;  /* 0x000000ffff037224 */ /* 0x000fce00078e000e */
[----:B0-----:R-:W-:Y:S05]  /*c2f0*/  WARPSYNC.COLLECTIVE R15, `(.L_x_6572) ;  /* 0x000000000f087348 */ /* 0x001fea0003c00000 */
[----:B------:R1:W2:Y:S02]  /*c300*/  SHFL.IDX P6, R14, R13, R12, R11 ;  /* 0x0000000c0d0e7389 */ /* 0x0002a400000c000b */
[----:B012---:R-:W-:Y:S01]  /*c310*/  ENDCOLLECTIVE ;  /* 0x000000000000791b */ /* 0x007fe20003800000 */
.L_x_6572:
[----:B------:R-:W-:Y:S05]  /*c320*/  BRA `(.L_x_6573) ;  /* 0xffffffcc00487947 */ /* 0x000fea000383ffff */
.L_x_6518:
[----:B------:R-:W-:Y:S01]  /*c330*/  MOV R13, R3 ;  /* 0x00000003000d7202 */ /* 0x000fe20000000f00 */
[----:B------:R-:W-:Y:S02]  /*c340*/  IMAD.MOV.U32 R12, RZ, RZ, RZ ;  /* 0x000000ffff0c7224 */ /* 0x000fe400078e00ff */
[----:B------:R-:W-:Y:S02]  /*c350*/  IMAD.MOV.U32 R11, RZ, RZ, 0x181f ;  /* 0x0000181fff0b7424 */ /* 0x000fe400078e00ff */
[----:B------:R-:W-:Y:S02]  /*c360*/  IMAD.MOV.U32 R15, RZ, RZ, -0x1 ;  /* 0xffffffffff0f7424 */ /* 0x000fe400078e00ff */
[----:B------:R-:W-:-:S07]  /*c370*/  IMAD R35, R35, 0x80, R28 ;  /* 0x0000008023237824 */ /* 0x000fce00078e021c */
[----:B------:R-:W-:Y:S05]  /*c380*/  WARPSYNC.COLLECTIVE R15, `(.L_x_6574) ;  /* 0x000000000f087348 */ /* 0x000fea0003c00000 */
[----:B------:R0:W1:Y:S02]  /*c390*/  SHFL.IDX P6, R14, R13, R12, R11 ;  /* 0x0000000c0d0e7389 */ /* 0x00006400000c000b */
[----:B01----:R-:W-:Y:S01]  /*c3a0*/  ENDCOLLECTIVE ;  /* 0x000000000000791b */ /* 0x003fe20003800000 */
.L_x_6574:
[----:B------:R-:W-:Y:S01]  /*c3b0*/  IADD3 R7, R35, 0x10, RZ ;  /* 0x0000001023077810 */ /* 0x000fe20007ffe0ff */
[----:B------:R-:W-:Y:S01]  /*c3c0*/  IMAD.MOV.U32 R13, RZ, RZ, R6 ;  /* 0x000000ffff0d7224 */ /* 0x000fe200078e0006 */
[----:B------:R-:W-:-:S07]  /*c3d0*/  MOV R5, R14 ;  /* 0x0000000e00057202 */ /* 0x000fce0000000f00 */
[----:B------:R-:W-:Y:S05]  /*c3e0*/  WARPSYNC.COLLECTIVE R15, `(.L_x_6575) ;  /* 0x000000000f087348 */ /* 0x000fea0003c00000 */
[----:B------:R0:W1:Y:S02]  /*c3f0*/  SHFL.IDX P6, R14, R13, R12, R11 ;  /* 0x0000000c0d0e7389 */ /* 0x00006400000c000b */
[----:B01----:R-:W-:Y:S01]  /*c400*/  ENDCOLLECTIVE ;  /* 0x000000000000791b */ /* 0x003fe20003800000 */
.L_x_6575:
        /* <DEDUP_REMOVED lines=10> */
.L_x_6576:
[----:B------:R-:W-:-:S05]  /*c4b0*/  @!P2 IMAD.WIDE.U32 R4, R26, 0x2, R4 ;  /* 0x000000021a04a825 */ /* 0x000fca00078e0004 */
[----:B------:R-:W-:Y:S01]  /*c4c0*/  @!PT LDS RZ, [RZ] ;  /* 0x00000000fffff984 */ /* 0x000fe20000000800 */
[----:B------:R-:W-:Y:S01]  /*c4d0*/  @!PT LDS RZ, [RZ] ;  /* 0x00000000fffff984 */ /* 0x000fe20000000800 */
[----:B------:R-:W-:Y:S01]  /*c4e0*/  @!PT LDS RZ, [RZ] ;  /* 0x00000000fffff984 */ /* 0x000fe20000000800 */
[----:B------:R0:W-:Y:S04]  /*c4f0*/  @!P2 LDGSTS.E.BYPASS.LTC128B.128 [R21+0x10400], desc[UR38][R4.64], !P0 ;  /* 0x104000000415afae */ /* 0x0001e8000c101d66 */
[----:B------:R0:W-:Y:S01]  /*c500*/  @!P2 LDGSTS.E.BYPASS.LTC128B.128 [R21+0x14400], desc[UR38][R4.64+0x80], !P1 ;  /* 0x144000800415afae */ /* 0x0001e2000c901d66 */
[----:B------:R-:W-:Y:S02]  /*c510*/  ISETP.GE.AND P2, PT, R7, R0, PT ;  /* 0x000000000700720c */ /* 0x000fe40003f46270 */
[----:B------:R-:W-:Y:S01]  /*c520*/  MOV R13, R6 ;  /* 0x00000006000d7202 */ /* 0x000fe20000000f00 */
[----:B------:R-:W-:-:S10]  /*c530*/  IMAD.MOV.U32 R7, RZ, RZ, R14 ;  /* 0x000000ffff077224 */ /* 0x000fd400078e000e */
[----:B0-----:R-:W-:-:S07]  /*c540*/  @!P2 LEA R37, R19, UR45, 0x1 ;  /* 0x0000002d1325ac11 */ /* 0x001fce000f8e08ff */
[----:B------:R-:W-:Y:S05]  /*c550*/  WARPSYNC.COLLECTIVE R15, `(.L_x_6577) ;  /* 0x000000000f087348 */ /* 0x000fea0003c00000 */
[----:B------:R0:W1:Y:S02]  /*c560*/  SHFL.IDX P6, R14, R13, R12, R11 ;  /* 0x0000000c0d0e7389 */ /* 0x00006400000c000b */
[----:B01----:R-:W-:Y:S01]  /*c570*/  ENDCOLLECTIVE ;  /* 0x000000000000791b */ /* 0x003fe20003800000 */
.L_x_6577:
[----:B------:R-:W-:Y:S01]  /*c580*/  IMAD.MOV.U32 R5, RZ, RZ, R7 ;  /* 0x000000ffff057224 */ /* 0x000fe200078e0007 */
[----:B------:R-:W-:Y:S01]  /*c590*/  MOV R13, R3 ;  /* 0x00000003000d7202 */ /* 0x000fe20000000f00 */
[----:B------:R-:W-:Y:S02]  /*c5a0*/  IMAD.MOV.U32 R12, RZ, RZ, 0x2 ;  /* 0x00000002ff0c7424 */ /* 0x000fe400078e00ff */
[----:B------:R-:W-:-:S07]  /*c5b0*/  IMAD.MOV.U32 R4, RZ, RZ, R14 ;  /* 0x000000ffff047224 */ /* 0x000fce00078e000e */
[----:B------:R-:W-:Y:S05]  /*c5c0*/  WARPSYNC.COLLECTIVE R15, `(.L_x_6578) ;  /* 0x000000000f087348 */ /* 0x000fea0003c00000 */
[----:B------:R0:W1:Y:S02]  /*c5d0*/  SHFL.IDX P6, R14, R13, R12, R11 ;  /* 0x0000000c0d0e7389 */ /* 0x00006400000c000b */
[----:B01----:R-:W-:Y:S01]  /*c5e0*/  ENDCOLLECTIVE ;  /* 0x000000000000791b */ /* 0x003fe20003800000 */
.L_x_6578:
[----:B------:R-:W-:-:S04]  /*c5f0*/  @!P2 IMAD.WIDE.U32 R8, R26, 0x2, R4 ;  /* 0x000000021a08a825 */ /* 0x000fc800078e0004 */
[----:B------:R-:W-:Y:S01]  /*c600*/  VIADD R5, R35, 0x20 ;  /* 0x0000002023057836 */ /* 0x000fe20000000000 */
[----:B------:R-:W-:Y:S01]  /*c610*/  @!PT LDS RZ, [RZ] ;  /* 0x00000000fffff984 */ /* 0x000fe20000000800 */
[----:B------:R-:W-:Y:S01]  /*c620*/  @!PT LDS RZ, [RZ] ;  /* 0x00000000fffff984 */ /* 0x000fe20000000800 */
[----:B------:R-:W-:Y:S01]  /*c630*/  @!PT LDS RZ, [RZ] ;  /* 0x00000000fffff984 */ /* 0x000fe20000000800 */
[----:B------:R0:W-:Y:S04]  /*c640*/  @!P2 LDGSTS.E.BYPASS.LTC128B.128 [R37+0x10c00], desc[UR38][R8.64], !P0 ;  /* 0x10c000000825afae */ /* 0x0001e8000c101d66 */
[----:B------:R0:W-:Y:S01]  /*c650*/  @!P2 LDGSTS.E.BYPASS.LTC128B.128 [R37+0x14c00], desc[UR38][R8.64+0x80], !P1 ;  /* 0x14c000800825afae */ /* 0x0001e2000c901d66 */
[----:B------:R-:W-:Y:S01]  /*c660*/  ISETP.GE.AND P2, PT, R5, R0, PT ;  /* 0x000000000500720c */ /* 0x000fe20003f46270 */
[----:B------:R-:W-:Y:S02]  /*c670*/  IMAD.MOV.U32 R13, RZ, RZ, R6 ;  /* 0x000000ffff0d7224 */ /* 0x000fe400078e0006 */
[----:B------:R-:W-:-:S10]  /*c680*/  IMAD.MOV.U32 R7, RZ, RZ, R14 ;  /* 0x000000ffff077224 */ /* 0x000fd400078e000e */
[----:B0-----:R-:W-:-:S07]  /*c690*/  @!P2 LEA R21, R19, UR45, 0x1 ;  /* 0x0000002d1315ac11 */ /* 0x001fce000f8e08ff */
[----:B------:R-:W-:Y:S05]  /*c6a0*/  WARPSYNC.COLLECTIVE R15, `(.L_x_6579) ;  /* 0x000000000f087348 */ /* 0x000fea0003c00000 */
[----:B------:R0:W1:Y:S02]  /*c6b0*/  SHFL.IDX P6, R14, R13, R12, R11 ;  /* 0x0000000c0d0e7389 */ /* 0x00006400000c000b */
[----:B01----:R-:W-:Y:S01]  /*c6c0*/  ENDCOLLECTIVE ;  /* 0x000000000000791b */ /* 0x003fe20003800000 */
.L_x_6579:
[----:B------:R-:W-:Y:S02]  /*c6d0*/  IMAD.MOV.U32 R5, RZ, RZ, R7 ;  /* 0x000000ffff057224 */ /* 0x000fe400078e0007 */
[----:B------:R-:W-:Y:S02]  /*c6e0*/  VIADD R7, R35, 0x30 ;  /* 0x0000003023077836 */ /* 0x000fe40000000000 */
[----:B------:R-:W-:Y:S01]  /*c6f0*/  IMAD.MOV.U32 R13, RZ, RZ, R3 ;  /* 0x000000ffff0d7224 */ /* 0x000fe200078e0003 */
[----:B------:R-:W-:Y:S02]  /*c700*/  MOV R12, 0x3 ;  /* 0x00000003000c7802 */ /* 0x000fe40000000f00 */
[----:B------:R-:W-:-:S07]  /*c710*/  MOV R4, R14 ;  /* 0x0000000e00047202 */ /* 0x000fce0000000f00 */
[----:B------:R-:W-:Y:S05]  /*c720*/  WARPSYNC.COLLECTIVE R15, `(.L_x_6580) ;  /* 0x000000000f087348 */ /* 0x000fea0003c00000 */
[----:B------:R0:W1:Y:S02]  /*c730*/  SHFL.IDX P6, R14, R13, R12, R11 ;  /* 0x0000000c0d0e7389 */ /* 0x00006400000c000b */
[----:B01----:R-:W-:Y:S01]  /*c740*/  ENDCOLLECTIVE ;  /* 0x000000000000791b */ /* 0x003fe20003800000 */
.L_x_6580:
[----:B------:R-:W-:-:S05]  /*c750*/  @!P2 IMAD.WIDE.U32 R4, R26, 0x2, R4 ;  /* 0x000000021a04a825 */ /* 0x000fca00078e0004 */
        /* <DEDUP_REMOVED lines=8> */
[----:B0-----:R-:W-:Y:S05]  /*c7e0*/  WARPSYNC.COLLECTIVE R15, `(.L_x_6581) ;  /* 0x000000000f087348 */ /* 0x001fea0003c00000 */
[----:B------:R1:W2:Y:S02]  /*c7f0*/  SHFL.IDX P6, R14, R13, R12, R11 ;  /* 0x0000000c0d0e7389 */ /* 0x0002a400000c000b */
[----:B012---:R-:W-:Y:S01]  /*c800*/  ENDCOLLECTIVE ;  /* 0x000000000000791b */ /* 0x007fe20003800000 */
.L_x_6581:
[----:B------:R-:W-:Y:S02]  /*c810*/  @!P2 LEA R37, R19, UR45, 0x1 ;  /* 0x0000002d1325ac11 */ /* 0x000fe4000f8e08ff */
[----:B------:R-:W-:Y:S01]  /*c820*/  MOV R5, R7 ;  /* 0x0000000700057202 */ /* 0x000fe20000000f00 */
[----:B------:R-:W-:Y:S02]  /*c830*/  IMAD.MOV.U32 R13, RZ, RZ, R3 ;  /* 0x000000ffff0d7224 */ /* 0x000fe400078e0003 */
[----:B------:R-:W-:Y:S02]  /*c840*/  IMAD.MOV.U32 R12, RZ, RZ, 0x4 ;  /* 0x00000004ff0c7424 */ /* 0x000fe400078e00ff */
[----:B------:R-:W-:-:S07]  /*c850*/  IMAD.MOV.U32 R4, RZ, RZ, R14 ;  /* 0x000000ffff047224 */ /* 0x000fce00078e000e */
[----:B------:R-:W-:Y:S05]  /*c860*/  WARPSYNC.COLLECTIVE R15, `(.L_x_6582) ;  /* 0x000000000f087348 */ /* 0x000fea0003c00000 */
[----:B------:R0:W1:Y:S02]  /*c870*/  SHFL.IDX P6, R14, R13, R12, R11 ;  /* 0x0000000c0d0e7389 */ /* 0x00006400000c000b */
[----:B01----:R-:W-:Y:S01]  /*c880*/  ENDCOLLECTIVE ;  /* 0x000000000000791b */ /* 0x003fe20003800000 */
.L_x_6582:
        /* <DEDUP_REMOVED lines=8> */
[----:B------:R-:W-:Y:S01]  /*c910*/  IMAD.MOV.U32 R13, RZ, RZ, R6 ;  /* 0x000000ffff0d7224 */ /* 0x000fe200078e0006 */
[----:B------:R-:W-:-:S11]  /*c920*/  MOV R7, R14 ;  /* 0x0000000e00077202 */ /* 0x000fd60000000f00 */
[----:B0-----:R-:W-:Y:S05]  /*c930*/  WARPSYNC.COLLECTIVE R15, `(.L_x_6583) ;  /* 0x000000000f087348 */ /* 0x001fea0003c00000 */
[----:B------:R1:W2:Y:S02]  /*c940*/  SHFL.IDX P6, R14, R13, R12, R11 ;  /* 0x0000000c0d0e7389 */ /* 0x0002a400000c000b */
[----:B012---:R-:W-:Y:S01]  /*c950*/  ENDCOLLECTIVE ;  /* 0x000000000000791b */ /* 0x007fe20003800000 */
.L_x_6583:
[----:B------:R-:W-:Y:S01]  /*c960*/  @!P2 LEA R21, R19, UR45, 0x1 ;  /* 0x0000002d1315ac11 */ /* 0x000fe2000f8e08ff */
[----:B------:R-:W-:Y:S01]  /*c970*/  IMAD.MOV.U32 R5, RZ, RZ, R7 ;  /* 0x000000ffff057224 */ /* 0x000fe200078e0007 */
[----:B------:R-:W-:Y:S01]  /*c980*/  IADD3 R7, R35, 0x50, RZ ;  /* 0x0000005023077810 */ /* 0x000fe20007ffe0ff */
[----:B------:R-:W-:Y:S02]  /*c990*/  IMAD.MOV.U32 R13, RZ, RZ, R3 ;  /* 0x000000ffff0d7224 */ /* 0x000fe400078e0003 */
[----:B------:R-:W-:Y:S02]  /*c9a0*/  IMAD.MOV.U32 R12, RZ, RZ, 0x5 ;  /* 0x00000005ff0c7424 */ /* 0x000fe400078e00ff */
[----:B------:R-:W-:-:S07]  /*c9b0*/  IMAD.MOV.U32 R4, RZ, RZ, R14 ;  /* 0x000000ffff047224 */ /* 0x000fce00078e000e */
[----:B------:R-:W-:Y:S05]  /*c9c0*/  WARPSYNC.COLLECTIVE R15, `(.L_x_6584) ;  /* 0x000000000f087348 */ /* 0x000fea0003c00000 */
[----:B------:R0:W1:Y:S02]  /*c9d0*/  SHFL.IDX P6, R14, R13, R12, R11 ;  /* 0x0000000c0d0e7389 */ /* 0x00006400000c000b */
[----:B01----:R-:W-:Y:S01]  /*c9e0*/  ENDCOLLECTIVE ;  /* 0x000000000000791b */ /* 0x003fe20003800000 */
.L_x_6584:
        /* <DEDUP_REMOVED lines=13> */
.L_x_6585:
[----:B------:R-:W-:Y:S01]  /*cac0*/  IMAD.MOV.U32 R5, RZ, RZ, R7 ;  /* 0x000000ffff057224 */ /* 0x000fe200078e0007 */
[----:B------:R-:W-:Y:S01]  /*cad0*/  MOV R13, R3 ;  /* 0x00000003000d7202 */ /* 0x000fe20000000f00 */
[----:B------:R-:W-:Y:S02]  /*cae0*/  IMAD.MOV.U32 R12, RZ, RZ, 0x6 ;  /* 0x00000006ff0c7424 */ /* 0x000fe400078e00ff */
[----:B------:R-:W-:-:S07]  /*caf0*/  IMAD.MOV.U32 R4, RZ, RZ, R14 ;  /* 0x000000ffff047224 */ /* 0x000fce00078e000e */
[----:B------:R-:W-:Y:S05]  /*cb00*/  WARPSYNC.COLLECTIVE R15, `(.L_x_6586) ;  /* 0x000000000f087348 */ /* 0x000fea0003c00000 */
[----:B------:R0:W1:Y:S02]  /*cb10*/  SHFL.IDX P6, R14, R13, R12, R11 ;  /* 0x0000000c0d0e7389 */ /* 0x00006400000c000b */
[----:B01----:R-:W-:Y:S01]  /*cb20*/  ENDCOLLECTIVE ;  /* 0x000000000000791b */ /* 0x003fe20003800000 */
.L_x_6586:
        /* <DEDUP_REMOVED lines=13> */
.L_x_6587:
[----:B------:R-:W-:Y:S01]  /*cc00*/  IMAD.MOV.U32 R5, RZ, RZ, R7 ;  /* 0x000000ffff057224 */ /* 0x000fe200078e0007 */
[----:B------:R-:W-:Y:S01]  /*cc10*/  @!P2 LEA R7, R19, UR45, 0x1 ;  /* 0x0000002d1307ac11 */ /* 0x000fe2000f8e08ff */
[----:B------:R-:W-:Y:S02]  /*cc20*/  IMAD.MOV.U32 R13, RZ, RZ, R3 ;  /* 0x000000ffff0d7224 */ /* 0x000fe400078e0003 */
[----:B------:R-:W-:Y:S01]  /*cc30*/  IMAD.MOV.U32 R12, RZ, RZ, 0x7 ;  /* 0x00000007ff0c7424 */ /* 0x000fe200078e00ff */
[----:B------:R-:W-:-:S07]  /*cc40*/  MOV R4, R14 ;  /* 0x0000000e00047202 */ /* 0x000fce0000000f00 */
[----:B------:R-:W-:Y:S05]  /*cc50*/  WARPSYNC.COLLECTIVE R15, `(.L_x_6588) ;  /* 0x000000000f087348 */ /* 0x000fea0003c00000 */
[----:B------:R0:W1:Y:S02]  /*cc60*/  SHFL.IDX P6, R14, R13, R12, R11 ;  /* 0x0000000c0d0e7389 */ /* 0x00006400000c000b */
[----:B01----:R-:W-:Y:S01]  /*cc70*/  ENDCOLLECTIVE ;  /* 0x000000000000791b */ /* 0x003fe20003800000 */
.L_x_6588:
[----:B------:R-:W-:-:S05]  /*cc80*/  @!P2 IMAD.WIDE.U32 R4, R26, 0x2, R4 ;  /* 0x000000021a04a825 */ /* 0x000fca00078e0004 */
[----:B------:R-:W-:Y:S01]  /*cc90*/  @!PT LDS RZ, [RZ] ;  /* 0x00000000fffff984 */ /* 0x000fe20000000800 */
[----:B------:R-:W-:Y:S01]  /*cca0*/  @!PT LDS RZ, [RZ] ;  /* 0x00000000fffff984 */ /* 0x000fe20000000800 */
[----:B------:R-:W-:Y:S01]  /*ccb0*/  @!PT LDS RZ, [RZ] ;  /* 0x00000000fffff984 */ /* 0x000fe20000000800 */
[----:B------:R0:W-:Y:S04]  /*ccc0*/  @!P2 LDGSTS.E.BYPASS.LTC128B.128 [R7+0x13400], desc[UR38][R4.64], !P0 ;  /* 0x134000000407afae */ /* 0x0001e8000c101d66 */
[----:B------:R0:W-:Y:S01]  /*ccd0*/  @!P2 LDGSTS.E.BYPASS.LTC128B.128 [R7+0x17400], desc[UR38][R4.64+0x80], !P1 ;  /* 0x174000800407afae */ /* 0x0001e2000c901d66 */
[----:B------:R-:W-:Y:S01]  /*cce0*/  IMAD.MOV.U32 R13, RZ, RZ, R6 ;  /* 0x000000ffff0d7224 */ /* 0x000fe200078e0006 */
[----:B------:R-:W-:-:S07]  /*ccf0*/  MOV R3, R14 ;  /* 0x0000000e00037202 */ /* 0x000fce0000000f00 */
[----:B0-----:R-:W-:Y:S05]  /*cd00*/  WARPSYNC.COLLECTIVE R15, `(.L_x_6589) ;  /* 0x000000000f087348 */ /* 0x001fea0003c00000 */
[----:B------:R1:W2:Y:S02]  /*cd10*/  SHFL.IDX P6, R14, R13, R12, R11 ;  /* 0x0000000c0d0e7389 */ /* 0x0002a400000c000b */
[----:B012---:R-:W-:Y:S01]  /*cd20*/  ENDCOLLECTIVE ;  /* 0x000000000000791b */ /* 0x007fe20003800000 */
.L_x_6589:
[----:B------:R-:W-:Y:S05]  /*cd30*/  BRA `(.L_x_6590) ;  /* 0xffffffcc00407947 */ /* 0x000fea000383ffff */
.L_x_6521:
[----:B0-----:R-:W-:-:S04]  /*cd40*/  IMAD.U32 R3, RZ, RZ, UR45 ;  /* 0x0000002dff037e24 */ /* 0x001fc8000f8e00ff */
[----:B------:R0:W1:Y:S03]  /*cd50*/  SYNCS.PHASECHK.TRANS64.TRYWAIT P0, [R3+URZ+0x28820], R0 ;  /* 0x02882000030075a7 */ /* 0x000066000800017f */
[----:B-1----:R-:W-:Y:S05]  /*cd60*/  @!P0 NANOSLEEP.SYNCS 0x989680 ;  /* 0x009896800000895d */ /* 0x002fea0003900000 */
[----:B------:R-:W1:Y:S02]  /*cd70*/  @!P0 SYNCS.PHASECHK.TRANS64 P0, [R3+URZ+0x28820], R0 ;  /* 0x02882000030085a7 */ /* 0x000e64000800007f */
[----:B-1----:R-:W-:Y:S05]  /*cd80*/  @!P0 BRA `(.L_x_6521) ;  /* 0xfffffffc00ec8947 */ /* 0x002fea000383ffff */
[----:B------:R-:W-:Y:S05]  /*cd90*/  BRA `(.L_x_6591) ;  /* 0xffffffcc00847947 */ /* 0x000fea000383ffff */
.L_x_6525:
[----:B0-----:R0:W1:Y:S02]  /*cda0*/  SYNCS.PHASECHK.TRANS64.TRYWAIT P0, [R34+URZ+0x28840], R3 ;  /* 0x02884003220075a7 */ /* 0x001064000800017f */
[----:B-1----:R-:W-:Y:S05]  /*cdb0*/  @!P0 NANOSLEEP.SYNCS 0x989680 ;  /* 0x009896800000895d */ /* 0x002fea0003900000 */
[----:B------:R-:W1:Y:S02]  /*cdc0*/  @!P0 SYNCS.PHASECHK.TRANS64 P0, [R34+URZ+0x28840], R3 ;  /* 0x02884003220085a7 */ /* 0x000e64000800007f */
[----:B-1----:R-:W-:Y:S05]  /*cdd0*/  @!P0 BRA `(.L_x_6525) ;  /* 0xfffffffc00f08947 */ /* 0x002fea000383ffff */
[----:B------:R-:W-:Y:S05]  /*cde0*/  BRA `(.L_x_6592) ;  /* 0xffffffd0004c7947 */ /* 0x000fea000383ffff */
.L_x_6526:
[----:B------:R-:W-:Y:S01]  /*cdf0*/  BSSY B1, `(.L_x_6593) ;  /* 0x0000008000017945 */ /* 0x000fe20003800000 */
[----:B------:R-:W-:Y:S01]  /*ce00*/  IMAD.MOV.U32 R13, RZ, RZ, R5 ;  /* 0x000000ffff0d7224 */ /* 0x000fe200078e0005 */
[----:B------:R-:W-:Y:S01]  /*ce10*/  MOV R12, RZ ;  /* 0x000000ff000c7202 */ /* 0x000fe20000000f00 */
[----:B------:R-:W-:Y:S02]  /*ce20*/  IMAD.MOV.U32 R11, RZ, RZ, 0x181f ;  /* 0x0000181fff0b7424 */ /* 0x000fe400078e00ff */
[----:B------:R-:W-:-:S07]  /*ce30*/  IMAD.MOV.U32 R15, RZ, RZ, -0x1 ;  /* 0xffffffffff0f7424 */ /* 0x000fce00078e00ff */
[----:B------:R-:W-:Y:S05]  /*ce40*/  WARPSYNC.COLLECTIVE R15, `(.L_x_6594) ;  /* 0x000000000f087348 */ /* 0x000fea0003c00000 */
[----:B------:R0:W1:Y:S02]  /*ce50*/  SHFL.IDX P6, R14, R13, R12, R11 ;  /* 0x0000000c0d0e7389 */ /* 0x00006400000c000b */
[----:B01----:R-:W-:Y:S01]  /*ce60*/  ENDCOLLECTIVE ;  /* 0x000000000000791b */ /* 0x003fe20003800000 */
.L_x_6594:
[----:B------:R-:W-:Y:S05]  /*ce70*/  BSYNC B1 ;  /* 0x0000000000017941 */ /* 0x000fea0003800000 */
.L_x_6593:
[----:B------:R-:W-:Y:S01]  /*ce80*/  MOV R13, R6 ;  /* 0x00000006000d7202 */ /* 0x000fe20000000f00 */
[----:B------:R-:W-:Y:S01]  /*ce90*/  IMAD.MOV.U32 R12, RZ, RZ, RZ ;  /* 0x000000ffff0c7224 */ /* 0x000fe200078e00ff */
[----:B------:R-:W-:Y:S01]  /*cea0*/  SHF.L.U32 R3, R26, 0x1, RZ ;  /* 0x000000011a037819 */ /* 0x000fe200000006ff */
[----:B------:R-:W-:Y:S01]  /*ceb0*/  IMAD.MOV.U32 R11, RZ, RZ, 0x181f ;  /* 0x0000181fff0b7424 */ /* 0x000fe200078e00ff */
[----:B------:R-:W-:Y:S01]  /*cec0*/  LEA R4, R4, UR45, 0x1 ;  /* 0x0000002d04047c11 */ /* 0x000fe2000f8e08ff */
[----:B------:R-:W-:Y:S02]  /*ced0*/  IMAD.MOV.U32 R15, RZ, RZ, -0x1 ;  /* 0xffffffffff0f7424 */ /* 0x000fe400078e00ff */
[----:B------:R-:W-:-:S07]  /*cee0*/  IMAD.MOV.U32 R0, RZ, RZ, R14 ;  /* 0x000000ffff007224 */ /* 0x000fce00078e000e */
[----:B------:R-:W-:Y:S05]  /*cef0*/  WARPSYNC.COLLECTIVE R15, `(.L_x_6595) ;  /* 0x000000000f087348 */ /* 0x000fea0003c00000 */
[----:B------:R0:W1:Y:S02]  /*cf00*/  SHFL.IDX P6, R14, R13, R12, R11 ;  /* 0x0000000c0d0e7389 */ /* 0x00006400000c000b */
[----:B01----:R-:W-:Y:S01]  /*cf10*/  ENDCOLLECTIVE ;  /* 0x000000000000791b */ /* 0x003fe20003800000 */
.L_x_6595:
[----:B------:R-:W-:Y:S02]  /*cf20*/  IMAD.MOV.U32 R13, RZ, RZ, R5 ;  /* 0x000000ffff0d7224 */ /* 0x000fe400078e0005 */
[----:B------:R-:W-:Y:S01]  /*cf30*/  IMAD.MOV.U32 R12, RZ, RZ, 0x1 ;  /* 0x00000001ff0c7424 */ /* 0x000fe200078e00ff */
[----:B------:R-:W-:-:S05]  /*cf40*/  IADD3 R14, P0, R14, R3, RZ ;  /* 0x000000030e0e7210 */ /* 0x000fca0007f1e0ff */
[----:B------:R-:W-:-:S05]  /*cf50*/  IMAD.X R15, RZ, RZ, R0, P0 ;  /* 0x000000ffff0f7224 */ /* 0x000fca00000e0600 */
[----:B------:R-:W-:Y:S01]  /*cf60*/  @!PT LDS RZ, [RZ] ;  /* 0x00000000fffff984 */ /* 0x000fe20000000800 */
[----:B------:R-:W-:Y:S01]  /*cf70*/  @!PT LDS RZ, [RZ] ;  /* 0x00000000fffff984 */ /* 0x000fe20000000800 */
[----:B------:R-:W-:Y:S01]  /*cf80*/  @!PT LDS RZ, [RZ] ;  /* 0x00000000fffff984 */ /* 0x000fe20000000800 */
[----:B------:R-:W-:Y:S04]  /*cf90*/  LDGSTS.E.BYPASS.LTC128B.128 [R4+0x18400], desc[UR38][R14.64], !P4 ;  /* 0x184000000e047fae */ /* 0x000fe8000e101d66 */
[----:B------:R0:W-:Y:S02]  /*cfa0*/  LDGSTS.E.BYPASS.LTC128B.128 [R4+0x1c400], desc[UR38][R14.64+0x80], !P3 ;  /* 0x1c4000800e047fae */ /* 0x0001e4000d901d66 */
[----:B0-----:R-:W-:-:S07]  /*cfb0*/  MOV R15, 0xffffffff ;  /* 0xffffffff000f7802 */ /* 0x001fce0000000f00 */
[----:B------:R-:W-:Y:S05]  /*cfc0*/  WARPSYNC.COLLECTIVE R15, `(.L_x_6596) ;  /* 0x000000000f087348 */ /* 0x000fea0003c00000 */
[----:B------:R0:W1:Y:S02]  /*cfd0*/  SHFL.IDX P6, R14, R13, R12, R11 ;  /* 0x0000000c0d0e7389 */ /* 0x00006400000c000b */
[----:B01----:R-:W-:Y:S01]  /*cfe0*/  ENDCOLLECTIVE ;  /* 0x000000000000791b */ /* 0x003fe20003800000 */
.L_x_6596:
[----:B------:R-:W-:Y:S02]  /*cff0*/  IMAD.MOV.U32 R13, RZ, RZ, R6 ;  /* 0x000000ffff0d7224 */ /* 0x000fe400078e0006 */
[----:B------:R-:W-:-:S07]  /*d000*/  IMAD.MOV.U32 R0, RZ, RZ, R14 ;  /* 0x000000ffff007224 */ /* 0x000fce00078e000e */
[----:B------:R-:W-:Y:S05]  /*d010*/  WARPSYNC.COLLECTIVE R15, `(.L_x_6597) ;  /* 0x000000000f087348 */ /* 0x000fea0003c00000 */
[----:B------:R0:W1:Y:S02]  /*d020*/  SHFL.IDX P6, R14, R13, R12, R11 ;  /* 0x0000000c0d0e7389 */ /* 0x00006400000c000b */
[----:B01----:R-:W-:Y:S01]  /*d030*/  ENDCOLLECTIVE ;  /* 0x000000000000791b */ /* 0x003fe20003800000 */
.L_x_6597:
[----:B------:R-:W-:Y:S02]  /*d040*/  IMAD.MOV.U32 R13, RZ, RZ, R5 ;  /* 0x000000ffff0d7224 */ /* 0x000fe400078e0005 */
[----:B------:R-:W-:Y:S02]  /*d050*/  IMAD.MOV.U32 R12, RZ, RZ, 0x2 ;  /* 0x00000002ff0c7424 */ /* 0x000fe400078e00ff */
[----:B------:R-:W-:-:S05]  /*d060*/  IMAD.MOV.U32 R37, RZ, RZ, R14 ;  /* 0x000000ffff257224 */ /* 0x000fca00078e000e */
[----:B------:R-:W-:-:S04]  /*d070*/  IADD3 R14, P0, R37, R3, RZ ;  /* 0x00000003250e7210 */ /* 0x000fc80007f1e0ff */
[----:B------:R-:W-:-:S05]  /*d080*/  IADD3.X R15, RZ, R0, RZ, P0, !PT ;  /* 0x00000000ff0f7210 */ /* 0x000fca00007fe4ff */
[----:B------:R-:W-:Y:S01]  /*d090*/  @!PT LDS RZ, [RZ] ;  /* 0x00000000fffff984 */ /* 0x000fe20000000800 */
[----:B------:R-:W-:Y:S01]  /*d0a0*/  @!PT LDS RZ, [RZ] ;  /* 0x00000000fffff984 */ /* 0x000fe20000000800 */
[----:B------:R-:W-:Y:S01]  /*d0b0*/  @!PT LDS RZ, [RZ] ;  /* 0x00000000fffff984 */ /* 0x000fe20000000800 */
[----:B------:R-:W-:Y:S04]  /*d0c0*/  LDGSTS.E.BYPASS.LTC128B.128 [R4+0x18c00], desc[UR38][R14.64], !P4 ;  /* 0x18c000000e047fae */ /* 0x000fe8000e101d66 */
[----:B------:R0:W-:Y:S02]  /*d0d0*/  LDGSTS.E.BYPASS.LTC128B.128 [R4+0x1cc00], desc[UR38][R14.64+0x80], !P3 ;  /* 0x1cc000800e047fae */ /* 0x0001e4000d901d66 */
[----:B0-----:R-:W-:-:S07]  /*d0e0*/  IMAD.MOV.U32 R15, RZ, RZ, -0x1 ;  /* 0xffffffffff0f7424 */ /* 0x001fce00078e00ff */
[----:B------:R-:W-:Y:S05]  /*d0f0*/  WARPSYNC.COLLECTIVE R15, `(.L_x_6598) ;  /* 0x000000000f087348 */ /* 0x000fea0003c00000 */
[----:B------:R0:W1:Y:S02]  /*d100*/  SHFL.IDX P6, R14, R13, R12, R11 ;  /* 0x0000000c0d0e7389 */ /* 0x00006400000c000b */
[----:B01----:R-:W-:Y:S01]  /*d110*/  ENDCOLLECTIVE ;  /* 0x000000000000791b */ /* 0x003fe20003800000 */
.L_x_6598:
[----:B------:R-:W-:Y:S01]  /*d120*/  IMAD.MOV.U32 R13, RZ, RZ, R6 ;  /* 0x000000ffff0d7224 */ /* 0x000fe200078e0006 */
[----:B------:R-:W-:-:S07]  /*d130*/  MOV R7, R14 ;  /* 0x0000000e00077202 */ /* 0x000fce0000000f00 */
[----:B------:R-:W-:Y:S05]  /*d140*/  WARPSYNC.COLLECTIVE R15, `(.L_x_6599) ;  /* 0x000000000f087348 */ /* 0x000fea0003c00000 */
[----:B------:R0:W1:Y:S02]  /*d150*/  SHFL.IDX P6, R14, R13, R12, R11 ;  /* 0x0000000c0d0e7389 */ /* 0x00006400000c000b */
[----:B01----:R-:W-:Y:S01]  /*d160*/  ENDCOLLECTIVE ;  /* 0x000000000000791b */ /* 0x003fe20003800000 */
.L_x_6599:
[----:B------:R-:W-:Y:S01]  /*d170*/  IMAD.MOV.U32 R13, RZ, RZ, R5 ;  /* 0x000000ffff0d7224 */ /* 0x000fe200078e0005 */
[----:B------:R-:W-:Y:S02]  /*d180*/  MOV R12, 0x3 ;  /* 0x00000003000c7802 */ /* 0x000fe40000000f00 */
[----:B------:R-:W-:-:S05]  /*d190*/  IADD3 R14, P0, R14, R3, RZ ;  /* 0x000000030e0e7210 */ /* 0x000fca0007f1e0ff */
[----:B------:R-:W-:-:S05]  /*d1a0*/  IMAD.X R15, RZ, RZ, R7, P0 ;  /* 0x000000ffff0f7224 */ /* 0x000fca00000e0607 */
        /* <DEDUP_REMOVED lines=9> */
.L_x_6600:
[----:B------:R-:W-:Y:S02]  /*d240*/  IMAD.MOV.U32 R13, RZ, RZ, R6 ;  /* 0x000000ffff0d7224 */ /* 0x000fe400078e0006 */
[----:B------:R-:W-:-:S07]  /*d250*/  IMAD.MOV.U32 R0, RZ, RZ, R14 ;  /* 0x000000ffff007224 */ /* 0x000fce00078e000e */
[----:B------:R-:W-:Y:S05]  /*d260*/  WARPSYNC.COLLECTIVE R15, `(.L_x_6601) ;  /* 0x000000000f087348 */ /* 0x000fea0003c00000 */
[----:B------:R0:W1:Y:S02]  /*d270*/  SHFL.IDX P6, R14, R13, R12, R11 ;  /* 0x0000000c0d0e7389 */ /* 0x00006400000c000b */
[----:B01----:R-:W-:Y:S01]  /*d280*/  ENDCOLLECTIVE ;  /* 0x000000000000791b */ /* 0x003fe20003800000 */
.L_x_6601:
[----:B------:R-:W-:Y:S02]  /*d290*/  IMAD.MOV.U32 R13, RZ, RZ, R5 ;  /* 0x000000ffff0d7224 */ /* 0x000fe400078e0005 */
[----:B------:R-:W-:Y:S01]  /*d2a0*/  IMAD.MOV.U32 R12, RZ, RZ, 0x4 ;  /* 0x00000004ff0c7424 */ /* 0x000fe200078e00ff */
[----:B------:R-:W-:-:S04]  /*d2b0*/  MOV R37, R14 ;  /* 0x0000000e00257202 */ /* 0x000fc80000000f00 */
        /* <DEDUP_REMOVED lines=11> */
.L_x_6602:
[----:B------:R-:W-:Y:S02]  /*d370*/  IMAD.MOV.U32 R13, RZ, RZ, R6 ;  /* 0x000000ffff0d7224 */ /* 0x000fe400078e0006 */
[----:B------:R-:W-:-:S07]  /*d380*/  IMAD.MOV.U32 R0, RZ, RZ, R14 ;  /* 0x000000ffff007224 */ /* 0x000fce00078e000e */
[----:B------:R-:W-:Y:S05]  /*d390*/  WARPSYNC.COLLECTIVE R15, `(.L_x_6603) ;  /* 0x000000000f087348 */ /* 0x000fea0003c00000 */
[----:B------:R0:W1:Y:S02]  /*d3a0*/  SHFL.IDX P6, R14, R13, R12, R11 ;  /* 0x0000000c0d0e7389 */ /* 0x00006400000c000b */
[----:B01----:R-:W-:Y:S01]  /*d3b0*/  ENDCOLLECTIVE ;  /* 0x000000000000791b */ /* 0x003fe20003800000 */
.L_x_6603:
[----:B------:R-:W-:Y:S01]  /*d3c0*/  IMAD.MOV.U32 R13, RZ, RZ, R5 ;  /* 0x000000ffff0d7224 */ /* 0x000fe200078e0005 */
[----:B------:R-:W-:Y:S02]  /*d3d0*/  MOV R12, 0x5 ;  /* 0x00000005000c7802 */ /* 0x000fe40000000f00 */
        /* <DEDUP_REMOVED lines=12> */
.L_x_6604:
[----:B------:R-:W-:Y:S01]  /*d4a0*/  MOV R13, R6 ;  /* 0x00000006000d7202 */ /* 0x000fe20000000f00 */
[----:B------:R-:W-:-:S07]  /*d4b0*/  IMAD.MOV.U32 R7, RZ, RZ, R14 ;  /* 0x000000ffff077224 */ /* 0x000fce00078e000e */
[----:B------:R-:W-:Y:S05]  /*d4c0*/  WARPSYNC.COLLECTIVE R15, `(.L_x_6605) ;  /* 0x000000000f087348 */ /* 0x000fea0003c00000 */
[----:B------:R0:W1:Y:S02]  /*d4d0*/  SHFL.IDX P6, R14, R13, R12, R11 ;  /* 0x0000000c0d0e7389 */ /* 0x00006400000c000b */
[----:B01----:R-:W-:Y:S01]  /*d4e0*/  ENDCOLLECTIVE ;  /* 0x000000000000791b */ /* 0x003fe20003800000 */
.L_x_6605:
        /* <DEDUP_REMOVED lines=13> */
.L_x_6606:
[----:B------:R-:W-:Y:S01]  /*d5c0*/  MOV R13, R6 ;  /* 0x00000006000d7202 */ /* 0x000fe20000000f00 */
[----:B------:R-:W-:-:S07]  /*d5d0*/  IMAD.MOV.U32 R0, RZ, RZ, R14 ;  /* 0x000000ffff007224 */ /* 0x000fce00078e000e */
[----:B------:R-:W-:Y:S05]  /*d5e0*/  WARPSYNC.COLLECTIVE R15, `(.L_x_6607) ;  /* 0x000000000f087348 */ /* 0x000fea0003c00000 */
[----:B------:R0:W1:Y:S02]  /*d5f0*/  SHFL.IDX P6, R14, R13, R12, R11 ;  /* 0x0000000c0d0e7389 */ /* 0x00006400000c000b */
[----:B01----:R-:W-:Y:S01]  /*d600*/  ENDCOLLECTIVE ;  /* 0x000000000000791b */ /* 0x003fe20003800000 */
.L_x_6607:
        /* <DEDUP_REMOVED lines=14> */
.L_x_6608:
[----:B------:R-:W-:Y:S01]  /*d6f0*/  IMAD.MOV.U32 R13, RZ, RZ, R6 ;  /* 0x000000ffff0d7224 */ /* 0x000fe200078e0006 */
[----:B------:R-:W-:-:S07]  /*d700*/  MOV R5, R14 ;  /* 0x0000000e00057202 */ /* 0x000fce0000000f00 */
[----:B------:R-:W-:Y:S05]  /*d710*/  WARPSYNC.COLLECTIVE R15, `(.L_x_6609) ;  /* 0x000000000f087348 */ /* 0x000fea0003c00000 */
[----:B------:R0:W1:Y:S02]  /*d720*/  SHFL.IDX P6, R14, R13, R12, R11 ;  /* 0x0000000c0d0e7389 */ /* 0x00006400000c000b */
[----:B01----:R-:W-:Y:S01]  /*d730*/  ENDCOLLECTIVE ;  /* 0x000000000000791b */ /* 0x003fe20003800000 */
.L_x_6609:
[----:B------:R-:W-:Y:S01]  /*d740*/  IMAD.MOV.U32 R6, RZ, RZ, R14 ;  /* 0x000000ffff067224 */ /* 0x000fe200078e000e */
[----:B------:R-:W-:Y:S06]  /*d750*/  BRA `(.L_x_6610) ;  /* 0xffffffcc00207947 */ /* 0x000fec000383ffff */
.L_x_6531:
[----:B---3--:R3:W4:Y:S02]  /*d760*/  SYNCS.PHASECHK.TRANS64.TRYWAIT P0, [R0+URZ+0x28860], R5 ;  /* 0x02886005000075a7 */ /* 0x008724000800017f */
[----:B----4-:R-:W-:Y:S05]  /*d770*/  @!P0 NANOSLEEP.SYNCS 0x989680 ;  /* 0x009896800000895d */ /* 0x010fea0003900000 */
[----:B------:R-:W4:Y:S02]  /*d780*/  @!P0 SYNCS.PHASECHK.TRANS64 P0, [R0+URZ+0x28860], R5 ;  /* 0x02886005000085a7 */ /* 0x000f24000800007f */
[----:B----4-:R-:W-:Y:S05]  /*d790*/  @!P0 BRA `(.L_x_6531) ;  /* 0xfffffffc00f08947 */ /* 0x010fea000383ffff */
[----:B------:R-:W-:Y:S05]  /*d7a0*/  BRA `(.L_x_6611) ;  /* 0xffffffcc00787947 */ /* 0x000fea000383ffff */
.L_x_6532:
[----:B------:R-:W-:Y:S01]  /*d7b0*/  BSSY B1, `(.L_x_6612) ;  /* 0x0000008000017945 */ /* 0x000fe20003800000 */
[----:B0-----:R-:W-:Y:S01]  /*d7c0*/  MOV R13, R2 ;  /* 0x00000002000d7202 */ /* 0x001fe20000000f00 */
[----:B------:R-:W-:Y:S01]  /*d7d0*/  IMAD.MOV.U32 R12, RZ, RZ, RZ ;  /* 0x000000ffff0c7224 */ /* 0x000fe200078e00ff */
[----:B------:R-:W-:Y:S01]  /*d7e0*/  MOV R15, 0xffffffff ;  /* 0xffffffff000f7802 */ /* 0x000fe20000000f00 */
[----:B------:R-:W-:-:S07]  /*d7f0*/  IMAD.MOV.U32 R11, RZ, RZ, 0x181f ;  /* 0x0000181fff0b7424 */ /* 0x000fce00078e00ff */
[----:B--23--:R-:W-:Y:S05]  /*d800*/  WARPSYNC.COLLECTIVE R15, `(.L_x_6613) ;  /* 0x000000000f087348 */ /* 0x00cfea0003c00000 */
[----:B------:R0:W1:Y:S02]  /*d810*/  SHFL.IDX P6, R14, R13, R12, R11 ;  /* 0x0000000c0d0e7389 */ /* 0x00006400000c000b */
[----:B0123--:R-:W-:Y:S01]  /*d820*/  ENDCOLLECTIVE ;  /* 0x000000000000791b */ /* 0x00ffe20003800000 */
.L_x_6613:
[----:B------:R-:W-:Y:S05]  /*d830*/  BSYNC B1 ;  /* 0x0000000000017941 */ /* 0x000fea0003800000 */
.L_x_6612:
        /* <DEDUP_REMOVED lines=9> */
.L_x_6614:
[----:B------:R-:W-:Y:S02]  /*d8d0*/  IMAD.MOV.U32 R13, RZ, RZ, R2 ;  /* 0x000000ffff0d7224 */ /* 0x000fe400078e0002 */
[----:B------:R-:W-:Y:S01]  /*d8e0*/  IMAD.MOV.U32 R12, RZ, RZ, 0x1 ;  /* 0x00000001ff0c7424 */ /* 0x000fe200078e00ff */
[----:B------:R-:W-:-:S13]  /*d8f0*/  IADD3 R4, P0, R14, R3, RZ ;  /* 0x000000030e047210 */ /* 0x000fda0007f1e0ff */
[----:B------:R-:W-:Y:S05]  /*d900*/  WARPSYNC.COLLECTIVE R15, `(.L_x_6615) ;  /* 0x000000000f087348 */ /* 0x000fea0003c00000 */
[----:B------:R0:W1:Y:S02]  /*d910*/  SHFL.IDX P6, R14, R13, R12, R11 ;  /* 0x0000000c0d0e7389 */ /* 0x00006400000c000b */
[----:B01----:R-:W-:Y:S01]  /*d920*/  ENDCOLLECTIVE ;  /* 0x000000000000791b */ /* 0x003fe20003800000 */
.L_x_6615:
        /* <DEDUP_REMOVED lines=12> */
.L_x_6616:
[----:B------:R-:W-:Y:S01]  /*d9f0*/  @!PT LDS RZ, [RZ] ;  /* 0x00000000fffff984 */ /* 0x000fe20000000800 */
[----:B------:R-:W-:Y:S01]  /*da00*/  @!PT LDS RZ, [RZ] ;  /* 0x00000000fffff984 */ /* 0x000fe20000000800 */
[----:B------:R-:W-:Y:S01]  /*da10*/  @!PT LDS RZ, [RZ] ;  /* 0x00000000fffff984 */ /* 0x000fe20000000800 */
[----:B------:R0:W-:Y:S01]  /*da20*/  LDGSTS.E.BYPASS.LTC128B.128 [R7+0x4400], desc[UR38][R4.64+0x80], !P0 ;  /* 0x0440008004077fae */ /* 0x0001e2000c101d66 */
[----:B------:R-:W-:Y:S01]  /*da30*/  MOV R13, R2 ;  /* 0x00000002000d7202 */ /* 0x000fe20000000f00 */
[----:B------:R-:W-:Y:S01]  /*da40*/  IMAD.MOV.U32 R12, RZ, RZ, 0x2 ;  /* 0x00000002ff0c7424 */ /* 0x000fe200078e00ff */
[----:B0-----:R-:W-:-:S13]  /*da50*/  IADD3 R4, P0, R14, R3, RZ ;  /* 0x000000030e047210 */ /* 0x001fda0007f1e0ff */
[----:B------:R-:W-:Y:S05]  /*da60*/  WARPSYNC.COLLECTIVE R15, `(.L_x_6617) ;  /* 0x000000000f087348 */ /* 0x000fea0003c00000 */
[----:B------:R0:W1:Y:S02]  /*da70*/  SHFL.IDX P6, R14, R13, R12, R11 ;  /* 0x0000000c0d0e7389 */ /* 0x00006400000c000b */
[----:B01----:R-:W-:Y:S01]  /*da80*/  ENDCOLLECTIVE ;  /* 0x000000000000791b */ /* 0x003fe20003800000 */
.L_x_6617:
        /* <DEDUP_REMOVED lines=12> */
.L_x_6618:
[----:B------:R-:W-:Y:S01]  /*db50*/  @!PT LDS RZ, [RZ] ;  /* 0x00000000fffff984 */ /* 0x000fe20000000800 */
[----:B------:R-:W-:Y:S01]  /*db60*/  @!PT LDS RZ, [RZ] ;  /* 0x00000000fffff984 */ /* 0x000fe20000000800 */
[----:B------:R-:W-:Y:S01]  /*db70*/  @!PT LDS RZ, [RZ] ;  /* 0x00000000fffff984 */ /* 0x000fe20000000800 */
[----:B------:R0:W-:Y:S01]  /*db80*/  LDGSTS.E.BYPASS.LTC128B.128 [R7+0x4c00], desc[UR38][R4.64+0x80], !P0 ;  /* 0x04c0008004077fae */ /* 0x0001e2000c101d66 */
[----:B------:R-:W-:Y:S01]  /*db90*/  IMAD.MOV.U32 R13, RZ, RZ, R2 ;  /* 0x000000ffff0d7224 */ /* 0x000fe200078e0002 */
[----:B------:R-:W-:Y:S02]  /*dba0*/  MOV R12, 0x3 ;  /* 0x00000003000c7802 */ /* 0x000fe40000000f00 */
[----:B0-----:R-:W-:-:S13]  /*dbb0*/  IADD3 R4, P0, R14, R3, RZ ;  /* 0x000000030e047210 */ /* 0x001fda0007f1e0ff */
[----:B------:R-:W-:Y:S05]  /*dbc0*/  WARPSYNC.COLLECTIVE R15, `(.L_x_6619) ;  /* 0x000000000f087348 */ /* 0x000fea0003c00000 */
[----:B------:R0:W1:Y:S02]  /*dbd0*/  SHFL.IDX P6, R14, R13, R12, R11 ;  /* 0x0000000c0d0e7389 */ /* 0x00006400000c000b */
[----:B01----:R-:W-:Y:S01]  /*dbe0*/  ENDCOLLECTIVE ;  /* 0x000000000000791b */ /* 0x003fe20003800000 */
.L_x_6619:
        /* <DEDUP_REMOVED lines=12> */
.L_x_6620:
[----:B------:R-:W-:Y:S01]  /*dcb0*/  @!PT LDS RZ, [RZ] ;  /* 0x00000000fffff984 */ /* 0x000fe20000000800 */
[----:B------:R-:W-:Y:S01]  /*dcc0*/  @!PT LDS RZ, [RZ] ;  /* 0x00000000fffff984 */ /* 0x000fe20000000800 */
[----:B------:R-:W-:Y:S01]  /*dcd0*/  @!PT LDS RZ, [RZ] ;  /* 0x00000000fffff984 */ /* 0x000fe20000000800 */
[----:B------:R0:W-:Y:S01]  /*dce0*/  LDGSTS.E.BYPASS.LTC128B.128 [R7+0x5400], desc[UR38][R4.64+0x80], !P0 ;  /* 0x0540008004077fae */ /* 0x0001e2000c101d66 */
[----:B------:R-:W-:Y:S02]  /*dcf0*/  IMAD.MOV.U32 R13, RZ, RZ, R2 ;  /* 0x000000ffff0d7224 */ /* 0x000fe400078e0002 */
[----:B------:R-:W-:Y:S01]  /*dd00*/  IMAD.MOV.U32 R12, RZ, RZ, 0x4 ;  /* 0x00000004ff0c7424 */ /* 0x000fe200078e00ff */
[----:B0-----:R-:W-:-:S13]  /*dd10*/  IADD3 R4, P0, R14, R3, RZ ;  /* 0x000000030e047210 */ /* 0x001fda0007f1e0ff */
[----:B------:R-:W-:Y:S05]  /*dd20*/  WARPSYNC.COLLECTIVE R15, `(.L_x_6621) ;  /* 0x000000000f087348 */ /* 0x000fea0003c00000 */
[----:B------:R0:W1:Y:S02]  /*dd30*/  SHFL.IDX P6, R14, R13, R12, R11 ;  /* 0x0000000c0d0e7389 */ /* 0x00006400000c000b */
[----:B01----:R-:W-:Y:S01]  /*dd40*/  ENDCOLLECTIVE ;  /* 0x000000000000791b */ /* 0x003fe20003800000 */
.L_x_6621:
        /* <DEDUP_REMOVED lines=12> */
.L_x_6622:
        /* <DEDUP_REMOVED lines=10> */
.L_x_6623:
        /* <DEDUP_REMOVED lines=12> */
.L_x_6624:
        /* <DEDUP_REMOVED lines=10> */
.L_x_6625:
        /* <DEDUP_REMOVED lines=12> */
.L_x_6626:
        /* <DEDUP_REMOVED lines=10> */
.L_x_6627:
        /* <DEDUP_REMOVED lines=12> */
.L_x_6628:
[----:B------:R-:W-:Y:S01]  /*e230*/  @!PT LDS RZ, [RZ] ;  /* 0x00000000fffff984 */ /* 0x000fe20000000800 */
[----:B------:R-:W-:Y:S01]  /*e240*/  @!PT LDS RZ, [RZ] ;  /* 0x00000000fffff984 */ /* 0x000fe20000000800 */
[----:B------:R-:W-:Y:S01]  /*e250*/  @!PT LDS RZ, [RZ] ;  /* 0x00000000fffff984 */ /* 0x000fe20000000800 */
[----:B------:R0:W-:Y:S01]  /*e260*/  LDGSTS.E.BYPASS.LTC128B.128 [R7+0x7400], desc[UR38][R4.64+0x80], !P0 ;  /* 0x0740008004077fae */ /* 0x0001e2000c101d66 */
[----:B------:R-:W-:Y:S05]  /*e270*/  BRA `(.L_x_6629) ;  /* 0xffffffc400c07947 */ /* 0x000fea000383ffff */
.L_x_6538:
[----:B0-----:R0:W1:Y:S02]  /*e280*/  SYNCS.PHASECHK.TRANS64.TRYWAIT P0, [R0+URZ+0x28860], R5 ;  /* 0x02886005000075a7 */ /* 0x001064000800017f */
[----:B-1----:R-:W-:Y:S05]  /*e290*/  @!P0 NANOSLEEP.SYNCS 0x989680 ;  /* 0x009896800000895d */ /* 0x002fea0003900000 */
[----:B------:R-:W1:Y:S02]  /*e2a0*/  @!P0 SYNCS.PHASECHK.TRANS64 P0, [R0+URZ+0x28860], R5 ;  /* 0x02886005000085a7 */ /* 0x000e64000800007f */
[----:B-1----:R-:W-:Y:S05]  /*e2b0*/  @!P0 BRA `(.L_x_6538) ;  /* 0xfffffffc00f08947 */ /* 0x002fea000383ffff */
[----:B------:R-:W-:Y:S05]  /*e2c0*/  BRA `(.L_x_6630) ;  /* 0xffffffc800a87947 */ /* 0x000fea000383ffff */
.L_x_6539:
[----:B------:R-:W-:Y:S01]  /*e2d0*/  BSSY B0, `(.L_x_6631) ;  /* 0x0000008000007945 */ /* 0x000fe20003800000 */
[----:B------:R-:W-:Y:S01]  /*e2e0*/  IMAD.MOV.U32 R13, RZ, RZ, R2 ;  /* 0x000000ffff0d7224 */ /* 0x000fe200078e0002 */
[----:B------:R-:W-:Y:S01]  /*e2f0*/  MOV R12, RZ ;  /* 0x000000ff000c7202 */ /* 0x000fe20000000f00 */
[----:B------:R-:W-:Y:S02]  /*e300*/  IMAD.MOV.U32 R11, RZ, RZ, 0x181f ;  /* 0x0000181fff0b7424 */ /* 0x000fe400078e00ff */
[----:B------:R-:W-:-:S07]  /*e310*/  IMAD.MOV.U32 R15, RZ, RZ, -0x1 ;  /* 0xffffffffff0f7424 */ /* 0x000fce00078e00ff */
[----:B0-2---:R-:W-:Y:S05]  /*e320*/  WARPSYNC.COLLECTIVE R15, `(.L_x_6632) ;  /* 0x000000000f087348 */ /* 0x005fea0003c00000 */
[----:B------:R1:W3:Y:S02]  /*e330*/  SHFL.IDX P6, R14, R13, R12, R11 ;  /* 0x0000000c0d0e7389 */ /* 0x0002e400000c000b */
[----:B0123--:R-:W-:Y:S01]  /*e340*/  ENDCOLLECTIVE ;  /* 0x000000000000791b */ /* 0x00ffe20003800000 */
.L_x_6632:
[----:B------:R-:W-:Y:S05]  /*e350*/  BSYNC B0 ;  /* 0x0000000000007941 */ /* 0x000fea0003800000 */
.L_x_6631:
[----:B------:R-:W-:Y:S01]  /*e360*/  IMAD.MOV.U32 R13, RZ, RZ, R16 ;  /* 0x000000ffff0d7224 */ /* 0x000fe200078e0010 */
[----:B------:R-:W-:Y:S01]  /*e370*/  MOV R11, 0x181f ;  /* 0x0000181f000b7802 */ /* 0x000fe20000000f00 */
[----:B------:R-:W-:Y:S01]  /*e380*/  IMAD.MOV.U32 R12, RZ, RZ, RZ ;  /* 0x000000ffff0c7224 */ /* 0x000fe200078e00ff */
[----:B------:R-:W-:Y:S01]  /*e390*/  MOV R5, R14 ;  /* 0x0000000e00057202 */ /* 0x000fe20000000f00 */
[----:B------:R-:W-:Y:S01]  /*e3a0*/  IMAD.MOV.U32 R15, RZ, RZ, -0x1 ;  /* 0xffffffffff0f7424 */ /* 0x000fe200078e00ff */
[----:B------:R-:W-:-:S07]  /*e3b0*/  LEA R3, R6, UR45, 0x1 ;  /* 0x0000002d06037c11 */ /* 0x000fce000f8e08ff */
[----:B------:R-:W-:Y:S05]  /*e3c0*/  WARPSYNC.COLLECTIVE R15, `(.L_x_6633) ;  /* 0x000000000f087348 */ /* 0x000fea0003c00000 */
[----:B------:R0:W1:Y:S02]  /*e3d0*/  SHFL.IDX P6, R14, R13, R12, R11 ;  /* 0x0000000c0d0e7389 */ /* 0x00006400000c000b */
[----:B01----:R-:W-:Y:S01]  /*e3e0*/  ENDCOLLECTIVE ;  /* 0x000000000000791b */ /* 0x003fe20003800000 */
.L_x_6633:
[----:B------:R-:W-:Y:S02]  /*e3f0*/  ULDC UR4, c[0x0][0x2f4] ;  /* 0x0000bd0000047ab9 */ /* 0x000fe40000000800 */
[----:B------:R-:W-:Y:S02]  /*e400*/  ISETP.GE.AND P0, PT, R25, UR4, PT ;  /* 0x0000000419007c0c */ /* 0x000fe4000bf06270 */
[----:B------:R-:W-:Y:S02]  /*e410*/  ISETP.GE.AND P1, PT, R26, UR4, PT ;  /* 0x000000041a007c0c */ /* 0x000fe4000bf26270 */
[C---:B------:R-:W-:Y:S02]  /*e420*/  ISETP.LT.OR P3, PT, R28.reuse, 0x1, P0 ;  /* 0x000000011c00780c */ /* 0x040fe40000761670 */
[----:B------:R-:W-:Y:S02]  /*e430*/  ISETP.LT.OR P2, PT, R28, 0x1, P1 ;  /* 0x000000011c00780c */ /* 0x000fe40000f41670 */
[----:B------:R-:W-:Y:S01]  /*e440*/  MOV R13, R2 ;  /* 0x00000002000d7202 */ /* 0x000fe20000000f00 */
[----:B------:R-:W-:-:S02]  /*e450*/  IMAD.MOV.U32 R12, RZ, RZ, 0x1 ;  /* 0x00000001ff0c7424 */ /* 0x000fc400078e00ff */
[----:B------:R-:W-:-:S08]  /*e460*/  IMAD.MOV.U32 R4, RZ, RZ, R14 ;  /* 0x000000ffff047224 */ /* 0x000fd000078e000e */
[----:B------:R-:W-:Y:S05]  /*e470*/  WARPSYNC.COLLECTIVE R15, `(.L_x_6634) ;  /* 0x000000000f087348 */ /* 0x000fea0003c00000 */
[----:B------:R0:W1:Y:S02]  /*e480*/  SHFL.IDX P6, R14, R13, R12, R11 ;  /* 0x0000000c0d0e7389 */ /* 0x00006400000c000b */
[----:B01----:R-:W-:Y:S01]  /*e490*/  ENDCOLLECTIVE ;  /* 0x000000000000791b */ /* 0x003fe20003800000 */
.L_x_6634:
        /* <DEDUP_REMOVED lines=8> */
[----:B------:R-:W-:Y:S01]  /*e520*/  MOV R13, R16 ;  /* 0x00000010000d7202 */ /* 0x000fe20000000f00 */
[----:B------:R-:W-:-:S10]  /*e530*/  IMAD.MOV.U32 R19, RZ, RZ, R14 ;  /* 0x000000ffff137224 */ /* 0x000fd400078e000e */
[----:B0-----:R-:W-:Y:S05]  /*e540*/  WARPSYNC.COLLECTIVE R15, `(.L_x_6635) ;  /* 0x000000000f087348 */ /* 0x001fea0003c00000 */
[----:B------:R1:W2:Y:S02]  /*e550*/  SHFL.IDX P6, R14, R13, R12, R11 ;  /* 0x0000000c0d0e7389 */ /* 0x0002a400000c000b */
[----:B012---:R-:W-:Y:S01]  /*e560*/  ENDCOLLECTIVE ;  /* 0x000000000000791b */ /* 0x007fe20003800000 */
.L_x_6635:
[----:B------:R-:W-:Y:S01]  /*e570*/  IMAD.MOV.U32 R5, RZ, RZ, R19 ;  /* 0x000000ffff057224 */ /* 0x000fe200078e0013 */
[----:B------:R-:W-:Y:S01]  /*e580*/  MOV R13, R2 ;  /* 0x00000002000d7202 */ /* 0x000fe20000000f00 */
[----:B------:R-:W-:Y:S02]  /*e590*/  IMAD.MOV.U32 R12, RZ, RZ, 0x2 ;  /* 0x00000002ff0c7424 */ /* 0x000fe400078e00ff */
[----:B------:R-:W-:-:S07]  /*e5a0*/  IMAD.MOV.U32 R4, RZ, RZ, R14 ;  /* 0x000000ffff047224 */ /* 0x000fce00078e000e */
[----:B------:R-:W-:Y:S05]  /*e5b0*/  WARPSYNC.COLLECTIVE R15, `(.L_x_6636) ;  /* 0x000000000f087348 */ /* 0x000fea0003c00000 */
[----:B------:R0:W1:Y:S02]  /*e5c0*/  SHFL.IDX P6, R14, R13, R12, R11 ;  /* 0x0000000c0d0e7389 */ /* 0x00006400000c000b */
[----:B01----:R-:W-:Y:S01]  /*e5d0*/  ENDCOLLECTIVE ;  /* 0x000000000000791b */ /* 0x003fe20003800000 */
.L_x_6636:
        /* <DEDUP_REMOVED lines=13> */
.L_x_6637:
[----:B------:R-:W-:Y:S01]  /*e6b0*/  MOV R5, R23 ;  /* 0x0000001700057202 */ /* 0x000fe20000000f00 */
[----:B------:R-:W-:Y:S02]  /*e6c0*/  IMAD.MOV.U32 R13, RZ, RZ, R2 ;  /* 0x000000ffff0d7224 */ /* 0x000fe400078e0002 */
[----:B------:R-:W-:Y:S02]  /*e6d0*/  IMAD.MOV.U32 R12, RZ, RZ, 0x3 ;  /* 0x00000003ff0c7424 */ /* 0x000fe400078e00ff */
[----:B------:R-:W-:-:S07]  /*e6e0*/  IMAD.MOV.U32 R22, RZ, RZ, R14 ;  /* 0x000000ffff167224 */ /* 0x000fce00078e000e */
[----:B------:R-:W-:Y:S05]  /*e6f0*/  WARPSYNC.COLLECTIVE R15, `(.L_x_6638) ;  /* 0x000000000f087348 */ /* 0x000fea0003c00000 */
[----:B------:R0:W1:Y:S02]  /*e700*/  SHFL.IDX P6, R14, R13, R12, R11 ;  /* 0x0000000c0d0e7389 */ /* 0x00006400000c000b */
[----:B01----:R-:W-:Y:S01]  /*e710*/  ENDCOLLECTIVE ;  /* 0x000000000000791b */ /* 0x003fe20003800000 */
.L_x_6638:
        /* <DEDUP_REMOVED lines=9> */
[----:B------:R-:W-:Y:S02]  /*e7b0*/  ISETP.LT.OR P3, PT, R28, 0x31, P0 ;  /* 0x000000311c00780c */ /* 0x000fe40000761670 */
[----:B------:R-:W-:-:S11]  /*e7c0*/  MOV R21, R14 ;  /* 0x0000000e00157202 */ /* 0x000fd60000000f00 */
[----:B0-----:R-:W-:Y:S05]  /*e7d0*/  WARPSYNC.COLLECTIVE R15, `(.L_x_6639) ;  /* 0x000000000f087348 */ /* 0x001fea0003c00000 */
[----:B------:R1:W2:Y:S02]  /*e7e0*/  SHFL.IDX P6, R14, R13, R12, R11 ;  /* 0x0000000c0d0e7389 */ /* 0x0002a400000c000b */
[----:B012---:R-:W-:Y:S01]  /*e7f0*/  ENDCOLLECTIVE ;  /* 0x000000000000791b */ /* 0x007fe20003800000 */
.L_x_6639:
[----:B------:R-:W-:Y:S02]  /*e800*/  IMAD.MOV.U32 R5, RZ, RZ, R21 ;  /* 0x000000ffff057224 */ /* 0x000fe400078e0015 */
[----:B------:R-:W-:Y:S01]  /*e810*/  IMAD.MOV.U32 R13, RZ, RZ, R2 ;  /* 0x000000ffff0d7224 */ /* 0x000fe200078e0002 */
[----:B------:R-:W-:Y:S01]  /*e820*/  MOV R12, 0x4 ;  /* 0x00000004000c7802 */ /* 0x000fe20000000f00 */
[----:B------:R-:W-:-:S07]  /*e830*/  IMAD.MOV.U32 R20, RZ, RZ, R14 ;  /* 0x000000ffff147224 */ /* 0x000fce00078e000e */
[----:B------:R-:W-:Y:S05]  /*e840*/  WARPSYNC.COLLECTIVE R15, `(.L_x_6640) ;  /* 0x000000000f087348 */ /* 0x000fea0003c00000 */
[----:B------:R0:W1:Y:S02]  /*e850*/  SHFL.IDX P6, R14, R13, R12, R11 ;  /* 0x0000000c0d0e7389 */ /* 0x00006400000c000b */
[----:B01----:R-:W-:Y:S01]  /*e860*/  ENDCOLLECTIVE ;  /* 0x000000000000791b */ /* 0x003fe20003800000 */
.L_x_6640:
[----:B------:R-:W-:-:S05]  /*e870*/  MOV R4, R20 ;  /* 0x0000001400047202 */ /* 0x000fca0000000f00 */
[----:B------:R-:W-:-:S05]  /*e880*/  IMAD.WIDE.U32 R4, R26, 0x2, R4 ;  /* 0x000000021a047825 */ /* 0x000fca00078e0004 */
[----:B------:R-:W-:Y:S01]  /*e890*/  @!PT LDS RZ, [RZ] ;  /* 0x00000000fffff984 */ /* 0x000fe20000000800 */
[----:B------:R-:W-:Y:S01]  /*e8a0*/  @!PT LDS RZ, [RZ] ;  /* 0x00000000fffff984 */ /* 0x000fe20000000800 */
[----:B------:R-:W-:Y:S01]  /*e8b0*/  @!PT LDS RZ, [RZ] ;  /* 0x00000000fffff984 */ /* 0x000fe20000000800 */
[----:B------:R0:W-:Y:S01]  /*e8c0*/  LDGSTS.E.BYPASS.LTC128B.128 [R3+0x1c00], desc[UR38][R4.64], !P2 ;  /* 0x01c0000004037fae */ /* 0x0001e2000d101d66 */
[----:B------:R-:W-:Y:S01]  /*e8d0*/  IMAD.MOV.U32 R13, RZ, RZ, R16 ;  /* 0x000000ffff0d7224 */ /* 0x000fe200078e0010 */
[C---:B------:R-:W-:Y:S02]  /*e8e0*/  ISETP.LT.OR P2, PT, R28.reuse, 0x41, P1 ;  /* 0x000000411c00780c */ /* 0x040fe40000f41670 */
[----:B------:R0:W-:Y:S01]  /*e8f0*/  LDGSTS.E.BYPASS.LTC128B.128 [R3+0x5c00], desc[UR38][R4.64+0x80], !P3 ;  /* 0x05c0008004037fae */ /* 0x0001e2000d901d66 */
[----:B------:R-:W-:Y:S01]  /*e900*/  ISETP.LT.OR P3, PT, R28, 0x41, P0 ;  /* 0x000000411c00780c */ /* 0x000fe20000761670 */
[----:B------:R-:W-:-:S12]  /*e910*/  IMAD.MOV.U32 R9, RZ, RZ, R14 ;  /* 0x000000ffff097224 */ /* 0x000fd800078e000e */
[----:B0-----:R-:W-:Y:S05]  /*e920*/  WARPSYNC.COLLECTIVE R15, `(.L_x_6641) ;  /* 0x000000000f087348 */ /* 0x001fea0003c00000 */
[----:B------:R1:W2:Y:S02]  /*e930*/  SHFL.IDX P6, R14, R13, R12, R11 ;  /* 0x0000000c0d0e7389 */ /* 0x0002a400000c000b */
[----:B012---:R-:W-:Y:S01]  /*e940*/  ENDCOLLECTIVE ;  /* 0x000000000000791b */ /* 0x007fe20003800000 */
.L_x_6641:
[----:B------:R-:W-:Y:S02]  /*e950*/  IMAD.MOV.U32 R5, RZ, RZ, R9 ;  /* 0x000000ffff057224 */ /* 0x000fe400078e0009 */
[----:B------:R-:W-:Y:S01]  /*e960*/  IMAD.MOV.U32 R9, RZ, RZ, RZ ;  /* 0x000000ffff097224 */ /* 0x000fe200078e00ff */
[----:B------:R-:W-:Y:S01]  /*e970*/  MOV R13, R2 ;  /* 0x00000002000d7202 */ /* 0x000fe20000000f00 */
[----:B------:R-:W-:Y:S01]  /*e980*/  IMAD.MOV.U32 R12, RZ, RZ, 0x5 ;  /* 0x00000005ff0c7424 */ /* 0x000fe200078e00ff */
[----:B------:R-:W-:-:S07]  /*e990*/  MOV R24, R14 ;  /* 0x0000000e00187202 */ /* 0x000fce0000000f00 */
[----:B------:R-:W-:Y:S05]  /*e9a0*/  WARPSYNC.COLLECTIVE R15, `(.L_x_6642) ;  /* 0x000000000f087348 */ /* 0x000fea0003c00000 */
[----:B------:R0:W1:Y:S02]  /*e9b0*/  SHFL.IDX P6, R14, R13, R12, R11 ;  /* 0x0000000c0d0e7389 */ /* 0x00006400000c000b */
[----:B01----:R-:W-:Y:S01]  /*e9c0*/  ENDCOLLECTIVE ;  /* 0x000000000000791b */ /* 0x003fe20003800000 */
.L_x_6642:
        /* <DEDUP_REMOVED lines=14> */
.L_x_6643:
[----:B------:R-:W-:Y:S01]  /*eab0*/  IMAD.MOV.U32 R5, RZ, RZ, R19 ;  /* 0x000000ffff057224 */ /* 0x000fe200078e0013 */
[----:B------:R-:W-:Y:S01]  /*eac0*/  MOV R13, R2 ;  /* 0x00000002000d7202 */ /* 0x000fe20000000f00 */
[----:B------:R-:W-:Y:S02]  /*ead0*/  IMAD.MOV.U32 R12, RZ, RZ, 0x6 ;  /* 0x00000006ff0c7424 */ /* 0x000fe400078e00ff */
[----:B------:R-:W-:-:S07]  /*eae0*/  IMAD.MOV.U32 R4, RZ, RZ, R14 ;  /* 0x000000ffff047224 */ /* 0x000fce00078e000e */
[----:B------:R-:W-:Y:S05]  /*eaf0*/  WARPSYNC.COLLECTIVE R15, `(.L_x_6644) ;  /* 0x000000000f087348 */ /* 0x000fea0003c00000 */
[----:B------:R0:W1:Y:S02]  /*eb00*/  SHFL.IDX P6, R14, R13, R12, R11 ;  /* 0x0000000c0d0e7389 */ /* 0x00006400000c000b */
[----:B01----:R-:W-:Y:S01]  /*eb10*/  ENDCOLLECTIVE ;  /* 0x000000000000791b */ /* 0x003fe20003800000 */
.L_x_6644:
        /* <DEDUP_REMOVED lines=13> */
.L_x_6645:
[----:B------:R-:W-:Y:S01]  /*ebf0*/  MOV R5, R25 ;  /* 0x0000001900057202 */ /* 0x000fe20000000f00 */
[----:B------:R-:W-:Y:S02]  /*ec00*/  IMAD.MOV.U32 R13, RZ, RZ, R2 ;  /* 0x000000ffff0d7224 */ /* 0x000fe400078e0002 */
[----:B------:R-:W-:Y:S02]  /*ec10*/  IMAD.MOV.U32 R12, RZ, RZ, 0x7 ;  /* 0x00000007ff0c7424 */ /* 0x000fe400078e00ff */
[----:B------:R-:W-:-:S07]  /*ec20*/  IMAD.MOV.U32 R30, RZ, RZ, R14 ;  /* 0x000000ffff1e7224 */ /* 0x000fce00078e000e */
[----:B------:R-:W-:Y:S05]  /*ec30*/  WARPSYNC.COLLECTIVE R15, `(.L_x_6646) ;  /* 0x000000000f087348 */ /* 0x000fea0003c00000 */
[----:B------:R0:W1:Y:S02]  /*ec40*/  SHFL.IDX P6, R14, R13, R12, R11 ;  /* 0x0000000c0d0e7389 */ /* 0x00006400000c000b */
[----:B01----:R-:W-:Y:S01]  /*ec50*/  ENDCOLLECTIVE ;  /* 0x000000000000791b */ /* 0x003fe20003800000 */
.L_x_6646:
[----:B------:R-:W-:-:S04]  /*ec60*/  IMAD.MOV.U32 R4, RZ, RZ, R30 ;  /* 0x000000ffff047224 */ /* 0x000fc800078e001e */
[----:B------:R-:W-:-:S05]  /*ec70*/  IMAD.WIDE.U32 R4, R26, 0x2, R4 ;  /* 0x000000021a047825 */ /* 0x000fca00078e0004 */
[----:B------:R-:W-:Y:S01]  /*ec80*/  @!PT LDS RZ, [RZ] ;  /* 0x00000000fffff984 */ /* 0x000fe20000000800 */
[----:B------:R-:W-:Y:S01]  /*ec90*/  @!PT LDS RZ, [RZ] ;  /* 0x00000000fffff984 */ /* 0x000fe20000000800 */
[----:B------:R-:W-:Y:S01]  /*eca0*/  @!PT LDS RZ, [RZ] ;  /* 0x00000000fffff984 */ /* 0x000fe20000000800 */
[----:B------:R0:W-:Y:S01]  /*ecb0*/  LDGSTS.E.BYPASS.LTC128B.128 [R3+0x3400], desc[UR38][R4.64], !P2 ;  /* 0x0340000004037fae */ /* 0x0001e2000d101d66 */
[----:B------:R-:W-:-:S03]  /*ecc0*/  IMAD.MOV.U32 R13, RZ, RZ, R16 ;  /* 0x000000ffff0d7224 */ /* 0x000fc600078e0010 */
[----:B------:R0:W-:Y:S01]  /*ecd0*/  LDGSTS.E.BYPASS.LTC128B.128 [R3+0x7400], desc[UR38][R4.64+0x80], !P3 ;  /* 0x0740008004037fae */ /* 0x0001e2000d901d66 */
[----:B------:R-:W-:-:S07]  /*ece0*/  MOV R2, R14 ;  /* 0x0000000e00027202 */ /* 0x000fce0000000f00 */
[----:B0-----:R-:W-:Y:S05]  /*ecf0*/  WARPSYNC.COLLECTIVE R15, `(.L_x_6647) ;  /* 0x000000000f087348 */ /* 0x001fea0003c00000 */
[----:B------:R1:W2:Y:S02]  /*ed00*/  SHFL.IDX P6, R14, R13, R12, R11 ;  /* 0x0000000c0d0e7389 */ /* 0x0002a400000c000b */
[----:B012---:R-:W-:Y:S01]  /*ed10*/  ENDCOLLECTIVE ;  /* 0x000000000000791b */ /* 0x007fe20003800000 */
.L_x_6647:
[----:B------:R-:W-:Y:S05]  /*ed20*/  BRA `(.L_x_6648) ;  /* 0xffffffc400247947 */ /* 0x000fea000383ffff */
.L_x_6542:
[----:B0-----:R0:W1:Y:S02]  /*ed30*/  SYNCS.PHASECHK.TRANS64.TRYWAIT P0, [R7+URZ+0x28820], R9 ;  /* 0x02882009070075a7 */ /* 0x001064000800017f */
[----:B-1----:R-:W-:Y:S05]  /*ed40*/  @!P0 NANOSLEEP.SYNCS 0x989680 ;  /* 0x009896800000895d */ /* 0x002fea0003900000 */
[----:B------:R-:W1:Y:S02]  /*ed50*/  @!P0 SYNCS.PHASECHK.TRANS64 P0, [R7+URZ+0x28820], R9 ;  /* 0x02882009070085a7 */ /* 0x000e64000800007f */
[----:B-1----:R-:W-:Y:S05]  /*ed60*/  @!P0 BRA `(.L_x_6542) ;  /* 0xfffffffc00f08947 */ /* 0x002fea000383ffff */
[----:B------:R-:W-:Y:S05]  /*ed70*/  BRA `(.L_x_6649) ;  /* 0xffffffc400987947 */ /* 0x000fea000383ffff */
.L_x_6543:
[----:B------:R-:W-:Y:S01]  /*ed80*/  BSSY B0, `(.L_x_6650) ;  /* 0x0000008000007945 */ /* 0x000fe20003800000 */
[----:B------:R-:W-:Y:S01]  /*ed90*/  MOV R13, R17 ;  /* 0x00000011000d7202 */ /* 0x000fe20000000f00 */
[----:B------:R-:W-:Y:S01]  /*eda0*/  IMAD.MOV.U32 R12, RZ, RZ, RZ ;  /* 0x000000ffff0c7224 */ /* 0x000fe200078e00ff */
[----:B------:R-:W-:Y:S01]  /*edb0*/  MOV R15, 0xffffffff ;  /* 0xffffffff000f7802 */ /* 0x000fe20000000f00 */
[----:B------:R-:W-:-:S07]  /*edc0*/  IMAD.MOV.U32 R11, RZ, RZ, 0x1f ;  /* 0x0000001fff0b7424 */ /* 0x000fce00078e00ff */
[----:B0-2--5:R-:W-:Y:S05]  /*edd0*/  WARPSYNC.COLLECTIVE R15, `(.L_x_6651) ;  /* 0x000000000f087348 */ /* 0x025fea0003c00000 */
[----:B------:R1:W3:Y:S02]  /*ede0*/  SHFL.IDX P6, R14, R13, R12, R11 ;  /* 0x0000000c0d0e7389 */ /* 0x0002e400000c000b */
[----:B0123-5:R-:W-:Y:S01]  /*edf0*/  ENDCOLLECTIVE ;  /* 0x000000000000791b */ /* 0x02ffe20003800000 */
.L_x_6651:
[----:B------:R-:W-:Y:S05]  /*ee00*/  BSYNC B0 ;  /* 0x0000000000007941 */ /* 0x000fea0003800000 */
.L_x_6650:
[----:B------:R-:W-:Y:S05]  /*ee10*/  BRA `(.L_x_6652) ;  /* 0xffffffc4007c7947 */ /* 0x000fea000383ffff */
.L_x_6544:
[----:B------:R-:W-:Y:S01]  /*ee20*/  BSSY B0, `(.L_x_6653) ;  /* 0x0000006000007945 */ /* 0x000fe20003800000 */
[----:B------:R-:W-:-:S07]  /*ee30*/  IMAD.MOV.U32 R15, RZ, RZ, -0x1 ;  /* 0xffffffffff0f7424 */ /* 0x000fce00078e00ff */
[----:B012--5:R-:W-:Y:S05]  /*ee40*/  WARPSYNC.COLLECTIVE R15, `(.L_x_6654) ;  /* 0x000000000f0c7348 */ /* 0x027fea0003c00000 */
[----:B------:R-:W-:Y:S02]  /*ee50*/  ELECT P6, UR62, PT ;  /* 0x00000000003e782f */ /* 0x000fe400038c0000 */
[----:B------:R-:W-:Y:S01]  /*ee60*/  MOV R14, UR62 ;  /* 0x0000003e000e7c02 */ /* 0x000fe20008000f00 */
[----:B012--5:R-:W-:Y:S10]  /*ee70*/  ENDCOLLECTIVE ;  /* 0x000000000000791b */ /* 0x027ff40003800000 */
.L_x_6654:
[----:B------:R-:W-:Y:S05]  /*ee80*/  BSYNC B0 ;  /* 0x0000000000007941 */ /* 0x000fea0003800000 */
.L_x_6653:
[----:B------:R-:W-:Y:S05]  /*ee90*/  BRA `(.L_x_6655) ;  /* 0xffffffc400707947 */ /* 0x000fea000383ffff */
.L_x_6546:
[----:B---3--:R3:W4:Y:S02]  /*eea0*/  SYNCS.PHASECHK.TRANS64.TRYWAIT P1, [R5+URZ+0x28840], R2 ;  /* 0x02884002050075a7 */ /* 0x008724000802017f */
[----:B----4-:R-:W-:Y:S05]  /*eeb0*/  @!P1 NANOSLEEP.SYNCS 0x989680 ;  /* 0x009896800000995d */ /* 0x010fea0003900000 */
[----:B------:R-:W4:Y:S02]  /*eec0*/  @!P1 SYNCS.PHASECHK.TRANS64 P1, [R5+URZ+0x28840], R2 ;  /* 0x02884002050095a7 */ /* 0x000f24000802007f */
[----:B----4-:R-:W-:Y:S05]  /*eed0*/  @!P1 BRA `(.L_x_6546) ;  /* 0xfffffffc00f09947 */ /* 0x010fea000383ffff */
[----:B------:R-:W-:Y:S05]  /*eee0*/  BRA `(.L_x_6656) ;  /* 0xffffffc400907947 */ /* 0x000fea000383ffff */
.L_x_6548:
[----:B0-----:R0:W4:Y:S02]  /*eef0*/  SYNCS.PHASECHK.TRANS64.TRYWAIT P1, [R7+URZ+0x28840], R0 ;  /* 0x02884000070075a7 */ /* 0x001124000802017f */
[----:B----4-:R-:W-:Y:S05]  /*ef00*/  @!P1 NANOSLEEP.SYNCS 0x989680 ;  /* 0x009896800000995d */ /* 0x010fea0003900000 */
[----:B------:R-:W4:Y:S02]  /*ef10*/  @!P1 SYNCS.PHASECHK.TRANS64 P1, [R7+URZ+0x28840], R0 ;  /* 0x02884000070095a7 */ /* 0x000f24000802007f */
[----:B----4-:R-:W-:Y:S05]  /*ef20*/  @!P1 BRA `(.L_x_6548) ;  /* 0xfffffffc00f09947 */ /* 0x010fea000383ffff */
[----:B------:R-:W-:Y:S05]  /*ef30*/  BRA `(.L_x_6657) ;  /* 0xffffffc4009c7947 */ /* 0x000fea000383ffff */
.L_x_6550:
[----:B----4-:R4:W0:Y:S02]  /*ef40*/  SYNCS.PHASECHK.TRANS64.TRYWAIT P1, [R5+URZ+0x28860], R2 ;  /* 0x02886002050075a7 */ /* 0x010824000802017f */
[----:B0-----:R-:W-:Y:S05]  /*ef50*/  @!P1 NANOSLEEP.SYNCS 0x989680 ;  /* 0x009896800000995d */ /* 0x001fea0003900000 */
[----:B------:R-:W0:Y:S02]  /*ef60*/  @!P1 SYNCS.PHASECHK.TRANS64 P1, [R5+URZ+0x28860], R2 ;  /* 0x02886002050095a7 */ /* 0x000e24000802007f */
[----:B0-----:R-:W-:Y:S05]  /*ef70*/  @!P1 BRA `(.L_x_6550) ;  /* 0xfffffffc00f09947 */ /* 0x001fea000383ffff */
[----:B------:R-:W-:Y:S05]  /*ef80*/  BRA `(.L_x_6658) ;  /* 0xffffffc400987947 */ /* 0x000fea000383ffff */
.L_x_6659:
        /* <DEDUP_REMOVED lines=15> */
.L_x_15974:


//--------------------- .text._ZN7cutlass13device_kernelIN5flash11enable_sm90INS1_16FlashAttnFwdSm90INS1_25CollectiveMainloopFwdSm90ILi2EN4cute5tupleIJNS5_1CILi1EEES8_S8_EEENS6_IJNS7_ILi128EEESA_SA_EEELi128ENS_10bfloat16_tEfNS_4arch4Sm90ELb0ELb0ELb0ELb1ELb1ELb0ELb0ELb1ELb1ELb1ELb1ELb0EEENS1_21CollectiveEpilogueFwdISB_S9_SC_SE_Li256ELb1ELb1ELb1ELb0EEENS1_36VarlenDynamicPersistentTileSchedulerILi128ELi128ELi256ELi128ELb1ELb1ELb1ELb0ELb1ELb1EEEEEEEEEvNT_6ParamsE --------------------------
	.section	.text._ZN7cutlass13device_kernelIN5flash11enable_sm90INS1_16FlashAttnFwdSm90INS1_25CollectiveMainloopFwdSm90ILi2EN4cute5tupleIJNS5_1CILi1EEES8_S8_EEENS6_IJNS7_ILi128EEESA_SA_EEELi128ENS_10bfloat16_tEfNS_4arch4Sm90ELb0ELb0ELb0ELb1ELb1ELb0ELb0ELb1ELb1ELb1ELb1ELb0EEENS1_21CollectiveEpilogueFwdISB_S9_SC_SE_Li256ELb1ELb1ELb1ELb0EEENS1_36VarlenDynamicPersistentTileSchedulerILi128ELi128ELi256ELi128ELb1ELb1ELb1ELb0ELb1ELb1EEEEEEEEEvNT_6ParamsE,"ax",@progbits
	.align	128
.text._ZN7cutlass13device_kernelIN5flash11enable_sm90INS1_16FlashAttnFwdSm90INS1_25CollectiveMainloopFwdSm90ILi2EN4cute5tupleIJNS5_1CILi1EEES8_S8_EEENS6_IJNS7_ILi128EEESA_SA_EEELi128ENS_10bfloat16_tEfNS_4arch4Sm90ELb0ELb0ELb0ELb1ELb1ELb0ELb0ELb1ELb1ELb1ELb1ELb0EEENS1_21CollectiveEpilogueFwdISB_S9_SC_SE_Li256ELb1ELb1ELb1ELb0EEENS1_36VarlenDynamicPersistentTileSchedulerILi128ELi128ELi256ELi128ELb1ELb1ELb1ELb0ELb1ELb1EEEEEEEEEvNT_6ParamsE:
        .type           _ZN7cutlass13device_kernelIN5flash11enable_sm90INS1_16FlashAttnFwdSm90INS1_25CollectiveMainloopFwdSm90ILi2EN4cute5tupleIJNS5_1CILi1EEES8_S8_EEENS6_IJNS7_ILi128EEESA_SA_EEELi128ENS_10bfloat16_tEfNS_4arch4Sm90ELb0ELb0ELb0ELb1ELb1ELb0ELb0ELb1ELb1ELb1ELb1ELb0EEENS1_21CollectiveEpilogueFwdISB_S9_SC_SE_Li256ELb1ELb1ELb1ELb0EEENS1_36VarlenDynamicPersistentTileSchedulerILi128ELi128ELi256ELi128ELb1ELb1ELb1ELb0ELb1ELb1EEEEEEEEEvNT_6ParamsE,@function
        .size           _ZN7cutlass13device_kernelIN5flash11enable_sm90INS1_16FlashAttnFwdSm90INS1_25CollectiveMainloopFwdSm90ILi2EN4cute5tupleIJNS5_1CILi1EEES8_S8_EEENS6_IJNS7_ILi128EEESA_SA_EEELi128ENS_10bfloat16_tEfNS_4arch4Sm90ELb0ELb0ELb0ELb1ELb1ELb0ELb0ELb1ELb1ELb1ELb1ELb0EEENS1_21CollectiveEpilogueFwdISB_S9_SC_SE_Li256ELb1ELb1ELb1ELb0EEENS1_36VarlenDynamicPersistentTileSchedulerILi128ELi128ELi256ELi128ELb1ELb1ELb1ELb0ELb1ELb1EEEEEEEEEvNT_6ParamsE,(.L_x_15975 - _ZN7cutlass13device_kernelIN5flash11enable_sm90INS1_16FlashAttnFwdSm90INS1_25CollectiveMainloopFwdSm90ILi2EN4cute5tupleIJNS5_1CILi1EEES8_S8_EEENS6_IJNS7_ILi128EEESA_SA_EEELi128ENS_10bfloat16_tEfNS_4arch4Sm90ELb0ELb0ELb0ELb1ELb1ELb0ELb0ELb1ELb1ELb1ELb1ELb0EEENS1_21CollectiveEpilogueFwdISB_S9_SC_SE_Li256ELb1ELb1ELb1ELb0EEENS1_36VarlenDynamicPersistentTileSchedulerILi128ELi128ELi256ELi128ELb1ELb1ELb1ELb0ELb1ELb1EEEEEEEEEvNT_6ParamsE)
        .other          _ZN7cutlass13device_kernelIN5flash11enable_sm90INS1_16FlashAttnFwdSm90INS1_25CollectiveMainloopFwdSm90ILi2EN4cute5tupleIJNS5_1CILi1EEES8_S8_EEENS6_IJNS7_ILi128EEESA_SA_EEELi128ENS_10bfloat16_tEfNS_4arch4Sm90ELb0ELb0ELb0ELb1ELb1ELb0ELb0ELb1ELb1ELb1ELb1ELb0EEENS1_21CollectiveEpilogueFwdISB_S9_SC_SE_Li256ELb1ELb1ELb1ELb0EEENS1_36VarlenDynamicPersistentTileSchedulerILi128ELi128ELi256ELi128ELb1ELb1ELb1ELb0ELb1ELb1EEEEEEEEEvNT_6ParamsE,@"STO_CUDA_ENTRY STV_DEFAULT"
_ZN7cutlass13device_kernelIN5flash11enable_sm90INS1_16FlashAttnFwdSm90INS1_25CollectiveMainloopFwdSm90ILi2EN4cute5tupleIJNS5_1CILi1EEES8_S8_EEENS6_IJNS7_ILi128EEESA_SA_EEELi128ENS_10bfloat16_tEfNS_4arch4Sm90ELb0ELb0ELb0ELb1ELb1ELb0ELb0ELb1ELb1ELb1ELb1ELb0EEENS1_21CollectiveEpilogueFwdISB_S9_SC_SE_Li256ELb1ELb1ELb1ELb0EEENS1_36VarlenDynamicPersistentTileSchedulerILi128ELi128ELi256ELi128ELb1ELb1ELb1ELb0ELb1ELb1EEEEEEEEEvNT_6ParamsE:
[----:B------:R-:W0:Y:S02]  /*0000*/  LDC R1, c[0x0][0x28] ;  /* 0x00000a00ff017b82 */ /* 0x000e240000000800 */
[----:B0-----:R-:W-:Y:S01]  /*0010*/  VIADD R1, R1, 0xffffffd8 ;  /* 0xffffffd801017836 */ /* 0x001fe20000000000 */
[----:B------:R-:W0:Y:S01]  /*0020*/  S2R R3, SR_TID.X ;  /* 0x0000000000037919 */ /* 0x000e220000002100 */
[----:B------:R-:W-:Y:S01]  /*0030*/  ELECT P0, URZ, PT ;  /* 0x00000000003f782f */ /* 0x000fe20003800000 */
[----:B------:R-:W-:Y:S01]  /*0040*/  UMOV UR4, 0x80 ;  /* 0x0000008000047882 */ /* 0x000fe20000000000 */
[----:B------:R-:W-:Y:S01]  /*0050*/  UMOV UR7, 0x100 ;  /* 0x0000010000077882 */ /* 0x000fe20000000000 */
[--C-:B0-----:R-:W-:Y:S02]  /*0060*/  SHF.R.U32.HI R0, RZ, 0x5, R3.reuse ;  /* 0x00000005ff007819 */ /* 0x101fe40000011603 */
[----:B------:R-:W-:-:S03]  /*0070*/  SHF.R.U32.HI R3, RZ, 0x7, R3 ;  /* 0x00000007ff037819 */ /* 0x000fc60000011603 */
[----:B------:R-:W0:Y:S02]  /*0080*/  SHFL.IDX PT, R2, R0, RZ, 0x1f ;  /* 0x00001fff00027589 */ /* 0x000e2400000e0000 */
[C---:B0-----:R-:W-:Y:S02]  /*0090*/  ISETP.NE.OR P0, PT, R2.reuse, RZ, !P0 ;  /* 0x000000ff0200720c */ /* 0x041fe40004705670 */
[----:B------:R-:W-:Y:S02]  /*00a0*/  ISETP.NE.AND P1, PT, R2, RZ, PT ;  /* 0x000000ff0200720c */ /* 0x000fe40003f25270 */
[----:B------:R0:W1:Y:S09]  /*00b0*/  SHFL.IDX PT, R2, R3, RZ, 0x1f ;  /* 0x00001fff03027589 */ /* 0x00007200000e0000 */
[----:B------:R-:W-:Y:S01]  /*00c0*/  VOTEU.ALL UP0, P0 ;  /* 0x00000000003f7886 */ /* 0x000fe20000000000 */
[----:B------:R-:W-:-:S04]  /*00d0*/  VOTEU.ALL UP1, P0 ;  /* 0x00000000003f7886 */ /* 0x000fc80000020000 */
[----:B------:R-:W2:Y:S01]  /*00e0*/  @!UP0 S2UR UR8, SR_CgaCtaId ;  /* 0x00000000000889c3 */ /* 0x000ea20000008800 */
[----:B------:R-:W-:Y:S01]  /*00f0*/  @!UP0 UMOV UR6, 0x400 ;  /* 0x0000040000068882 */ /* 0x000fe20000000000 */
[----:B------:R-:W-:-:S04]  /*0100*/  @!UP0 UIADD3 UR4, -UR4, 0x100000, URZ ;  /* 0x0010000004048890 */ /* 0x000fc8000fffe13f */
[----:B------:R-:W-:Y:S02]  /*0110*/  @!UP0 USHF.L.U32 UR5, UR4, 0xb, URZ ;  /* 0x0000000b04058899 */ /* 0x000fe4000800063f */
[----:B------:R-:W-:Y:S02]  /*0120*/  @!UP0 USHF.L.U32 UR4, UR4, 0x1, URZ ;  /* 0x0000000104048899 */ /* 0x000fe4000800063f */
[----:B--2---:R-:W-:Y:S02]  /*0130*/  @!UP0 ULEA UR8, UR8, UR6, 0x18 ;  /* 0x0000000608088291 */ /* 0x004fe4000f8ec03f */
        /* <DEDUP_REMOVED lines=25> */
.L_x_6660:
        /* <DEDUP_REMOVED lines=22> */
.L_x_6661:
        /* <DEDUP_REMOVED lines=18> */
.L_x_6662:
        /* <DEDUP_REMOVED lines=22> */
.L_x_6663:
        /* <DEDUP_REMOVED lines=22> */
.L_x_6664:
[----:B------:R-:W-:Y:S01]  /*0810*/  ISETP.NE.AND P0, PT, R2, RZ, PT ;  /* 0x000000ff0200720c */ /* 0x000fe20003f05270 */
[----:B------:R-:W-:Y:S01]  /*0820*/  IMAD.MOV.U32 R2, RZ, RZ, 0x1 ;  /* 0x00000001ff027424 */ /* 0x000fe200078e00ff */
[----:B------:R-:W-:Y:S01]  /*0830*/  NOP ;  /* 0x0000000000007918 */ /* 0x000fe20000000000 */
[----:B------:R-:W-:-:S03]  /*0840*/  ULDC.64 UR36, c[0x0][0x208] ;  /* 0x0000820000247ab9 */ /* 0x000fc60000000a00 */
[----:B------:R-:W-:-:S05]  /*0850*/  SEL R2, R2, 0x2, !P0 ;  /* 0x0000000202027807 */ /* 0x000fca0004000000 */
[----:B------:R0:W-:Y:S02]  /*0860*/  STL [R1+0x4], R2 ;  /* 0x0000040201007387 */ /* 0x0001e40000100800 */
[----:B01234-:R-:W-:Y:S06]  /*0870*/  BAR.SYNC.DEFER_BLOCKING 0x0 ;  /* 0x0000000000007b1d */ /* 0x01ffec0000010000 */
[----:B------:R-:W-:Y:S05]  /*0880*/  @!P0 BRA `(.L_x_6665) ;  /* 0x0000008c00588947 */ /* 0x000fea0003800000 */
.L_x_6666:
[----:B------:R-:W-:-:S08]  /*0890*/  NOP ;  /* 0x0000000000007918 */ /* 0x000fd00000000000 */
[----:B------:R-:W0:Y:S02]  /*08a0*/  USETMAXREG.TRY_ALLOC.CTAPOOL UP0, 0xe8 ;  /* 0x000000e8000079c8 */ /* 0x000e240008000600 */
[----:B0-----:R-:W-:-:S13]  /*08b0*/  PLOP3.LUT P0, PT, PT, PT, UP0, 0x80, 0x0 ;  /* 0x000000000000781c */ /* 0x001fda0003f0f008 */
[----:B------:R-:W-:Y:S05]  /*08c0*/  @!P0 BRA `(.L_x_6666) ;  /* 0xfffffffc00f08947 */ /* 0x000fea000383ffff */
[----:B------:R-:W0:Y:S01]  /*08d0*/  S2R R2, SR_TID.X ;  /* 0x0000000000027919 */ /* 0x000e220000002100 */
[----:B------:R-:W1:Y:S01]  /*08e0*/  S2UR UR5, SR_CgaCtaId ;  /* 0x00000000000579c3 */ /* 0x000e620000008800 */
[----:B------:R-:W-:-:S07]  /*08f0*/  UMOV UR4, 0x400 ;  /* 0x0000040000047882 */ /* 0x000fce0000000000 */
[----:B------:R-:W-:Y:S06]  /*0900*/  BAR.ARV 0x8, 0x180 ;  /* 0x0206000000007b1d */ /* 0x000fec0000002000 */
[----:B-1----:R-:W-:Y:S01]  /*0910*/  ULEA UR4, UR5, UR4, 0x18 ;  /* 0x0000000405047291 */ /* 0x002fe2000f8ec03f */
[----:B0-----:R-:W-:-:S04]  /*0920*/  LOP3.LUT R0, R2, 0xffffff80, RZ, 0xc0, !PT ;  /* 0xffffff8002007812 */ /* 0x001fc800078ec0ff */
[----:B------:R-:W-:-:S13]  /*0930*/  ISETP.NE.AND P0, PT, R0, 0x80, PT ;  /* 0x000000800000780c */ /* 0x000fda0003f05270 */
[----:B------:R-:W-:Y:S08]  /*0940*/  @!P0 BAR.ARV 0x9, 0x100 ;  /* 0x0244000000008b1d */ /* 0x000ff00000002000 */
[----:B------:R-:W-:Y:S06]  /*0950*/  BAR.SYNC.DEFER_BLOCKING 0x5, 0x180 ;  /* 0x0146000000007b1d */ /* 0x000fec0000010000 */
[----:B------:R-:W0:Y:S01]  /*0960*/  LDS.128 R16, [UR4+0x288d0] ;  /* 0x0288d004ff107984 */ /* 0x000e220008000c00 */
[----:B------:R-:W-:Y:S01]  /*0970*/  ULDC UR4, c[0x0][0xc3c] ;  /* 0x00030f0000047ab9 */ /* 0x000fe20000000800 */
[----:B------:R-:W-:Y:S06]  /*0980*/  BAR.ARV 0x4, 0x180 ;  /* 0x0106000000007b1d */ /* 0x000fec0000002000 */
[----:B0-----:R-:W-:-:S13]  /*0990*/  ISETP.GE.AND P0, PT, R19, UR4, PT ;  /* 0x0000000413007c0c */ /* 0x001fda000bf06270 */
[----:B------:R-:W-:Y:S05]  /*09a0*/  @P0 EXIT ;  /* 0x000000000000094d */ /* 0x000fea0003800000 */
[----:B------:R-:W2:Y:S01]  /*09b0*/  LDL.LU R10, [R1+0x4] ;  /* 0x00000400010a7983 */ /* 0x000ea20000300800 */
[----:B------:R-:W-:-:S05]  /*09c0*/  VIADD R228, R2, 0xffffff80 ;  /* 0xffffff8002e47836 */ /* 0x000fca0000000000 */
[----:B------:R-:W-:-:S04]  /*09d0*/  SHF.R.S32.HI R3, RZ, 0x1f, R228 ;  /* 0x0000001fff037819 */ /* 0x000fc800000114e4 */
[----:B------:R-:W-:-:S04]  /*09e0*/  LEA.HI R5, R3, R228, RZ, 0x7 ;  /* 0x000000e403057211 */ /* 0x000fc800078f38ff */
[----:B------:R-:W-:-:S05]  /*09f0*/  LOP3.LUT R7, R5, 0xffffff80, RZ, 0xc0, !PT ;  /* 0xffffff8005077812 */ /* 0x000fca00078ec0ff */
[----:B------:R-:W-:-:S05]  /*0a00*/  IMAD.IADD R206, R228, 0x1, -R7 ;  /* 0x00000001e4ce7824 */ /* 0x000fca00078e0a07 */
[----:B------:R-:W-:-:S04]  /*0a10*/  SHF.R.S32.HI R11, RZ, 0x1f, R206 ;  /* 0x0000001fff0b7819 */ /* 0x000fc800000114ce */
[----:B------:R-:W-:-:S04]  /*0a20*/  LEA.HI R4, R11, R206, RZ, 0x2 ;  /* 0x000000ce0b047211 */ /* 0x000fc800078f10ff */
[--C-:B------:R-:W-:Y:S02]  /*0a30*/  SHF.R.S32.HI R6, RZ, 0x2, R4.reuse ;  /* 0x00000002ff067819 */ /* 0x100fe40000011404 */
[----:B------:R-:W-:Y:S02]  /*0a40*/  SHF.R.S32.HI R9, RZ, 0x1f, R4 ;  /* 0x0000001fff097819 */ /* 0x000fe40000011404 */
[----:B------:R-:W-:Y:S02]  /*0a50*/  LEA.HI R0, R3, R228, RZ, 0x4 ;  /* 0x000000e403007211 */ /* 0x000fe400078f20ff */
[----:B------:R-:W-:Y:S02]  /*0a60*/  LEA.HI R9, R9, R6, RZ, 0x3 ;  /* 0x0000000609097211 */ /* 0x000fe400078f18ff */
[----:B------:R-:W-:Y:S02]  /*0a70*/  LEA.HI R2, R3, R228, RZ, 0x5 ;  /* 0x000000e403027211 */ /* 0x000fe400078f28ff */
[----:B------:R-:W-:-:S02]  /*0a80*/  LOP3.LUT R13, R9, 0xfffffff8, RZ, 0xc0, !PT ;  /* 0xfffffff8090d7812 */ /* 0x000fc400078ec0ff */
[----:B------:R-:W-:Y:S01]  /*0a90*/  SHF.R.S32.HI R9, RZ, 0x4, R0 ;  /* 0x00000004ff097819 */ /* 0x000fe20000011400 */
[----:B------:R-:W-:Y:S01]  /*0aa0*/  IMAD.SHL.U32 R2, R2, 0x20, RZ ;  /* 0x0000002002027824 */ /* 0x000fe200078e00ff */
[C---:B------:R-:W-:Y:S02]  /*0ab0*/  LOP3.LUT R7, R0.reuse, 0x3fffff0, RZ, 0xc0, !PT ;  /* 0x03fffff000077812 */ /* 0x040fe400078ec0ff */
[----:B------:R-:W-:Y:S02]  /*0ac0*/  LEA.HI R0, R0, R9, RZ, 0x1 ;  /* 0x0000000900007211 */ /* 0x000fe400078f08ff */
[----:B------:R-:W-:Y:S01]  /*0ad0*/  LOP3.LUT R2, R2, 0xfffffc00, RZ, 0xc0, !PT ;  /* 0xfffffc0002027812 */ /* 0x000fe200078ec0ff */
[----:B------:R-:W-:Y:S01]  /*0ae0*/  IMAD.IADD R7, R228, 0x1, -R7 ;  /* 0x00000001e4077824 */ /* 0x000fe200078e0a07 */
[----:B------:R-:W-:Y:S02]  /*0af0*/  LOP3.LUT R0, R0, 0x1ffffffe, RZ, 0xc0, !PT ;  /* 0x1ffffffe00007812 */ /* 0x000fe400078ec0ff */
[CC--:B------:R-:W-:Y:S01]  /*0b00*/  LEA.HI R8, R3.reuse, R228.reuse, RZ, 0x2 ;  /* 0x000000e403087211 */ /* 0x0c0fe200078f10ff */
[----:B------:R-:W-:Y:S01]  /*0b10*/  IMAD.IADD R6, R6, 0x1, -R13 ;  /* 0x0000000106067824 */ /* 0x000fe200078e0a0d */
[----:B------:R-:W-:Y:S01]  /*0b20*/  LEA.HI R3, R3, R228, RZ, 0x3 ;  /* 0x000000e403037211 */ /* 0x000fe200078f18ff */
[----:B------:R-:W-:Y:S01]  /*0b30*/  IMAD R7, R7, 0x40, R2 ;  /* 0x0000004007077824 */ /* 0x000fe200078e0202 */
[----:B------:R-:W-:Y:S01]  /*0b40*/  LOP3.LUT R13, R8, 0xfffffffc, RZ, 0xc0, !PT ;  /* 0xfffffffc080d7812 */ /* 0x000fe200078ec0ff */
[----:B------:R-:W-:Y:S01]  /*0b50*/  IMAD.IADD R0, R9, 0x1, -R0 ;  /* 0x0000000109007824 */ /* 0x000fe200078e0a00 */
[----:B------:R-:W-:-:S02]  /*0b60*/  SHF.R.S32.HI R222, RZ, 0x7, R5 ;  /* 0x00000007ffde7819 */ /* 0x000fc40000011405 */
[----:B------:R-:W-:Y:S01]  /*0b70*/  LOP3.LUT R9, R4, 0x7ffffffc, RZ, 0xc0, !PT ;  /* 0x7ffffffc04097812 */ /* 0x000fe200078ec0ff */
[----:B------:R-:W-:Y:S01]  /*0b80*/  IMAD R225, R0, 0x8, R7 ;  /* 0x0000000800e17824 */ /* 0x000fe200078e0207 */
[----:B------:R-:W-:Y:S01]  /*0b90*/  LOP3.LUT R7, R3, 0xfffffff8, RZ, 0xc0, !PT ;  /* 0xfffffff803077812 */ /* 0x000fe200078ec0ff */
[----:B------:R-:W-:Y:S01]  /*0ba0*/  IMAD.IADD R13, R228, 0x1, -R13 ;  /* 0x00000001e40d7824 */ /* 0x000fe200078e0a0d */
[----:B------:R-:W-:Y:S02]  /*0bb0*/  LEA.HI R11, R11, R206, RZ, 0x5 ;  /* 0x000000ce0b0b7211 */ /* 0x000fe400078f28ff */
[----:B------:R-:W-:Y:S01]  /*0bc0*/  LEA.HI R5, R5, R222, RZ, 0x1 ;  /* 0x000000de05057211 */ /* 0x000fe200078f08ff */
[----:B------:R-:W-:Y:S01]  /*0bd0*/  IMAD.IADD R9, R206, 0x1, -R9 ;  /* 0x00000001ce097824 */ /* 0x000fe200078e0a09 */
[----:B------:R-:W-:Y:S02]  /*0be0*/  IADD3 R154, R228, -R7, RZ ;  /* 0x80000007e49a7210 */ /* 0x000fe40007ffe0ff */
[----:B------:R-:W-:-:S02]  /*0bf0*/  SHF.R.S32.HI R11, RZ, 0x5, R11 ;  /* 0x00000005ff0b7819 */ /* 0x000fc4000001140b */
[----:B------:R-:W-:Y:S02]  /*0c00*/  LEA.HI R2, R13, R13, RZ, 0x1 ;  /* 0x0000000d0d027211 */ /* 0x000fe400078f08ff */
[----:B------:R-:W-:Y:S01]  /*0c10*/  LOP3.LUT R5, R5, 0x3fffffe, RZ, 0xc0, !PT ;  /* 0x03fffffe05057812 */ /* 0x000fe200078ec0ff */
[----:B------:R-:W-:Y:S01]  /*0c20*/  IMAD.SHL.U32 R153, R154, 0x8, RZ ;  /* 0x000000089a997824 */ /* 0x000fe200078e00ff */
[----:B------:R-:W-:Y:S01]  /*0c30*/  LOP3.LUT R2, R2, 0x1ffffffe, RZ, 0xc0, !PT ;  /* 0x1ffffffe02027812 */ /* 0x000fe200078ec0ff */
[----:B------:R-:W-:Y:S02]  /*0c40*/  IMAD.SHL.U32 R203, R9, 0x2, RZ ;  /* 0x0000000209cb7824 */ /* 0x000fe400078e00ff */
[----:B------:R-:W-:Y:S02]  /*0c50*/  IMAD R6, R11, 0x10, R6 ;  /* 0x000000100b067824 */ /* 0x000fe400078e0206 */
[----:B------:R-:W-:Y:S01]  /*0c60*/  IMAD.IADD R5, R222, 0x1, -R5 ;  /* 0x00000001de057824 */ /* 0x000fe200078e0a05 */
[----:B------:R-:W-:Y:S01]  /*0c70*/  IADD3 R192, R203, 0x50, RZ ;  /* 0x00000050cbc07810 */ /* 0x000fe20007ffe0ff */
        /* <DEDUP_REMOVED lines=15> */
[----:B------:R-:W-:Y:S02]  /*0d70*/  IMAD.IADD R2, R13, 0x1, -R2 ;  /* 0x000000010d027824 */ /* 0x000fe400078e0a02 */
[----:B------:R-:W-:Y:S01]  /*0d80*/  IMAD R223, R5, 0x40, R6 ;  /* 0x0000004005df7824 */ /* 0x000fe200078e0206 */
[----:B------:R-:W-:Y:S01]  /*0d90*/  SHF.R.S32.HI R204, RZ, 0x3, R3 ;  /* 0x00000003ffcc7819 */ /* 0x000fe20000011403 */
[----:B------:R-:W-:Y:S01]  /*0da0*/  IMAD.MOV.U32 R5, RZ, RZ, R17 ;  /* 0x000000ffff057224 */ /* 0x000fe200078e0011 */
[----:B------:R-:W-:Y:S01]  /*0db0*/  SHF.R.S32.HI R227, RZ, 0x1f, R153 ;  /* 0x0000001fffe37819 */ /* 0x000fe20000011499 */
[----:B------:R-:W-:Y:S01]  /*0dc0*/  IMAD.MOV.U32 R6, RZ, RZ, R18 ;  /* 0x000000ffff067224 */ /* 0x000fe200078e0012 */
[----:B------:R-:W-:Y:S01]  /*0dd0*/  SHF.R.S32.HI R226, RZ, 0x1f, R23 ;  /* 0x0000001fffe27819 */ /* 0x000fe20000011417 */
[----:B------:R-:W-:Y:S01]  /*0de0*/  IMAD.MOV.U32 R7, RZ, RZ, R19 ;  /* 0x000000ffff077224 */ /* 0x000fe200078e0013 */
[----:B------:R-:W-:Y:S01]  /*0df0*/  SHF.R.S32.HI R221, RZ, 0x1f, R201 ;  /* 0x0000001fffdd7819 */ /* 0x000fe200000114c9 */
[----:B------:R-:W-:Y:S01]  /*0e00*/  IMAD.MOV.U32 R205, RZ, RZ, RZ ;  /* 0x000000ffffcd7224 */ /* 0x000fe200078e00ff */
        /* <DEDUP_REMOVED lines=11> */
[----:B------:R-:W-:Y:S02]  /*0ec0*/  SHF.R.S32.HI R210, RZ, 0x1f, R190 ;  /* 0x0000001fffd27819 */ /* 0x000fe400000114be */
[----:B------:R-:W-:Y:S02]  /*0ed0*/  SHF.R.S32.HI R209, RZ, 0x1f, R189 ;  /* 0x0000001fffd17819 */ /* 0x000fe400000114bd */
[----:B------:R-:W-:Y:S02]  /*0ee0*/  SHF.R.S32.HI R208, RZ, 0x1f, R188 ;  /* 0x0000001fffd07819 */ /* 0x000fe400000114bc */
[----:B------:R-:W-:Y:S01]  /*0ef0*/  SHF.R.S32.HI R207, RZ, 0x1f, R155 ;  /* 0x0000001fffcf7819 */ /* 0x000fe2000001149b */
[----:B------:R-:W-:Y:S01]  /*0f00*/  UMOV UR38, URZ ;  /* 0x0000003f00267c82 */ /* 0x000fe20008000000 */
[----:B------:R-:W-:Y:S01]  /*0f10*/  UMOV UR39, URZ ;  /* 0x0000003f00277c82 */ /* 0x000fe20008000000 */
[----:B--2---:R-:W-:-:S07]  /*0f20*/  LOP3.LUT R152, R10, 0x1, RZ, 0xfc, !PT ;  /* 0x000000010a987812 */ /* 0x004fce00078efcff */
.L_x_6716:
[----:B0-2-4-:R-:W0:Y:S01]  /*0f30*/  LDC.64 R2, c[0x0][0xc88] ;  /* 0x00032200ff027b82 */ /* 0x015e220000000a00 */
[----:B------:R-:W-:-:S07]  /*0f40*/  ULDC.64 UR4, c[0x0][0xa28] ;  /* 0x00028a0000047ab9 */ /* 0x000fce0000000a00 */
[----:B------:R-:W1:Y:S08]  /*0f50*/  LDC.64 R10, c[0x0][0x418] ;  /* 0x00010600ff0a7b82 */ /* 0x000e700000000a00 */
[----:B------:R-:W2:Y:S01]  /*0f60*/  LDC R0, c[0x0][0x424] ;  /* 0x00010900ff007b82 */ /* 0x000ea20000000800 */
[----:B0-----:R-:W-:-:S07]  /*0f70*/  IMAD.WIDE R2, R7, 0x4, R2 ;  /* 0x0000000407027825 */ /* 0x001fce00078e0202 */
[----:B------:R-:W0:Y:S01]  /*0f80*/  LDC R13, c[0x0][0x2f0] ;  /* 0x0000bc00ff0d7b82 */ /* 0x000e220000000800 */
[----:B---3--:R-:W3:Y:S01]  /*0f90*/  LDG.E R22, desc[UR36][R2.64] ;  /* 0x0000002402167981 */ /* 0x008ee2000c1e1900 */
[----:B------:R-:W-:Y:S01]  /*0fa0*/  ISETP.NE.U32.AND P0, PT, RZ, UR4, PT ;  /* 0x00000004ff007c0c */ /* 0x000fe2000bf05070 */
[----:B------:R-:W-:-:S03]  /*0fb0*/  IMAD.MOV.U32 R7, RZ, RZ, RZ ;  /* 0x000000ffff077224 */ /* 0x000fc600078e00ff */
[----:B------:R-:W-:Y:S02]  /*0fc0*/  ISETP.NE.AND.EX P0, PT, RZ, UR5, PT, P0 ;  /* 0x00000005ff007c0c */ /* 0x000fe4000bf05300 */
[----:B---3--:R-:W-:-:S11]  /*0fd0*/  SHF.R.S32.HI R19, RZ, 0x1f, R22 ;  /* 0x0000001fff137819 */ /* 0x008fd60000011416 */
[----:B------:R-:W-:-:S04]  /*0fe0*/  @P0 LEA R8, P1, R22, UR4, 0x2 ;  /* 0x0000000416080c11 */ /* 0x000fc8000f8210ff */
[----:B------:R-:W-:Y:S01]  /*0ff0*/  @P0 LEA.HI.X R9, R22, UR5, R19, 0x2, P1 ;  /* 0x0000000516090c11 */ /* 0x000fe200088f1413 */
[----:B------:R-:W-:Y:S02]  /*1000*/  ULDC.64 UR4, c[0x0][0xa20] ;  /* 0x0002880000047ab9 */ /* 0x000fe40000000a00 */
[----:B------:R-:W-:Y:S02]  /*1010*/  ISETP.NE.U32.AND P1, PT, RZ, UR4, PT ;  /* 0x00000004ff007c0c */ /* 0x000fe4000bf25070 */
[----:B------:R3:W5:Y:S01]  /*1020*/  @P0 LDG.E R7, desc[UR36][R8.64] ;  /* 0x0000002408070981 */ /* 0x000762000c1e1900 */
[----:B-1----:R-:W-:Y:S02]  /*1030*/  ISETP.NE.U32.AND P0, PT, R10, RZ, PT ;  /* 0x000000ff0a00720c */ /* 0x002fe40003f05070 */
[----:B------:R-:W-:Y:S02]  /*1040*/  ISETP.NE.AND.EX P1, PT, RZ, UR5, PT, P1 ;  /* 0x00000005ff007c0c */ /* 0x000fe4000bf25310 */
[----:B------:R-:W-:-:S04]  /*1050*/  ISETP.NE.AND.EX P0, PT, R11, RZ, PT, P0 ;  /* 0x000000ff0b00720c */ /* 0x000fc80003f05300 */
[----:B--2---:R-:W-:-:S05]  /*1060*/  SEL R0, R0, 0x1, P0 ;  /* 0x0000000100007807 */ /* 0x004fca0000000000 */
[----:B0-----:R-:W-:Y:S02]  /*1070*/  IMAD R98, R0, R13, RZ ;  /* 0x0000000d00627224 */ /* 0x001fe400078e02ff */
[----:B------:R-:W-:-:S04]  /*1080*/  @P1 LEA R2, P2, R22, UR4, 0x2 ;  /* 0x0000000416021c11 */ /* 0x000fc8000f8410ff */
[----:B------:R-:W-:-:S05]  /*1090*/  @P1 LEA.HI.X R3, R22, UR5, R19, 0x2, P2 ;  /* 0x0000000516031c11 */ /* 0x000fca00090f1413 */
[----:B------:R3:W5:Y:S01]  /*10a0*/  @P1 LDG.E R98, desc[UR36][R2.64] ;  /* 0x0000002402621981 */ /* 0x000762000c1e1900 */
[----:B------:R-:W-:Y:S05]  /*10b0*/  @P1 BRA `(.L_x_6667) ;  /* 0x0000000000241947 */ /* 0x000fea0003800000 */
[----:B------:R-:W-:Y:S02]  /*10c0*/  ULDC.64 UR4, c[0x0][0xa08] ;  /* 0x0002820000047ab9 */ /* 0x000fe40000000a00 */
[----:B------:R-:W-:-:S04]  /*10d0*/  ISETP.NE.U32.AND P0, PT, RZ, UR4, PT ;  /* 0x00000004ff007c0c */ /* 0x000fc8000bf05070 */
[----:B------:R-:W-:-:S13]  /*10e0*/  ISETP.NE.AND.EX P0, PT, RZ, UR5, PT, P0 ;  /* 0x00000005ff007c0c */ /* 0x000fda000bf05300 */
[----:B------:R-:W-:Y:S05]  /*10f0*/  @!P0 BRA `(.L_x_6667) ;  /* 0x0000000000148947 */ /* 0x000fea0003800000 */
[----:B---3--:R-:W0:Y:S02]  /*1100*/  LDC.64 R2, c[0x0][0xa08] ;  /* 0x00028200ff027b82 */ /* 0x008e240000000a00 */
[----:B0-----:R-:W-:-:S05]  /*1110*/  IMAD.WIDE R2, R22, 0x4, R2 ;  /* 0x0000000416027825 */ /* 0x001fca00078e0202 */
[----:B-----5:R-:W2:Y:S04]  /*1120*/  LDG.E R98, desc[UR36][R2.64] ;  /* 0x0000002402627981 */ /* 0x020ea8000c1e1900 */
[----:B------:R-:W2:Y:S02]  /*1130*/  LDG.E R9, desc[UR36][R2.64+0x4] ;  /* 0x0000042402097981 */ /* 0x000ea4000c1e1900 */
[----:B--2---:R-:W-:-:S07]  /*1140*/  IMAD.IADD R98, R9, 0x1, -R98 ;  /* 0x0000000109627824 */ /* 0x004fce00078e0a62 */
.L_x_6667:
[----:B-----5:R-:W-:Y:S01]  /*1150*/  IMAD.IADD R98, R98, 0x1, -R7 ;  /* 0x0000000162627824 */ /* 0x020fe200078e0a07 */
[C---:B---3--:R-:W-:Y:S01]  /*1160*/  LOP3.LUT R2, R6.reuse, 0xff000000, RZ, 0xc0, !PT ;  /* 0xff00000006027812 */ /* 0x048fe200078ec0ff */
[----:B------:R-:W-:Y:S01]  /*1170*/  IMAD.MOV.U32 R88, RZ, RZ, RZ ;  /* 0x000000ffff587224 */ /* 0x000fe200078e00ff */
[----:B------:R-:W-:Y:S01]  /*1180*/  LOP3.LUT R0, R6, 0xff0000, RZ, 0xc0, !PT ;  /* 0x00ff000006007812 */ /* 0x000fe200078ec0ff */
[C---:B------:R-:W-:Y:S01]  /*1190*/  VIADD R4, R98.reuse, 0x7f ;  /* 0x0000007f62047836 */ /* 0x040fe20000000000 */
[----:B------:R-:W-:Y:S02]  /*11a0*/  ISETP.GE.AND P0, PT, R98, 0x1, PT ;  /* 0x000000016200780c */ /* 0x000fe40003f06270 */
[----:B------:R-:W-:Y:S02]  /*11b0*/  SHF.R.U32.HI R3, RZ, 0x8, R2 ;  /* 0x00000008ff037819 */ /* 0x000fe40000011602 */
[----:B------:R-:W-:Y:S02]  /*11c0*/  SHF.R.S32.HI R7, RZ, 0x1f, R4 ;  /* 0x0000001fff077819 */ /* 0x000fe40000011404 */
[----:B------:R-:W-:-:S02]  /*11d0*/  LEA.HI R0, R0, R3, RZ, 0x10 ;  /* 0x0000000300007211 */ /* 0x000fc400078f80ff */
[----:B------:R-:W-:Y:S02]  /*11e0*/  LEA.HI R7, R7, R4, RZ, 0x7 ;  /* 0x0000000407077211 */ /* 0x000fe400078f38ff */
[----:B------:R-:W-:Y:S02]  /*11f0*/  LOP3.LUT R202, R0, 0xff, RZ, 0xc0, !PT ;  /* 0x000000ff00ca7812 */ /* 0x000fe400078ec0ff */
[----:B------:R-:W-:Y:S02]  /*1200*/  SHF.R.U32.HI R18, RZ, 0x10, R0 ;  /* 0x00000010ff127819 */ /* 0x000fe40000011600 */
[----:B------:R-:W-:Y:S01]  /*1210*/  SHF.R.S32.HI R8, RZ, 0x7, R7 ;  /* 0x00000007ff087819 */ /* 0x000fe20000011407 */
[----:B------:R-:W-:Y:S06]  /*1220*/  @!P0 BRA `(.L_x_6668) ;  /* 0x0000000000788947 */ /* 0x000fec0003800000 */
[----:B------:R-:W0:Y:S01]  /*1230*/  LDC R3, c[0x0][0x9f0] ;  /* 0x00027c00ff037b82 */ /* 0x000e220000000800 */
[----:B------:R-:W-:-:S04]  /*1240*/  ISETP.NE.AND P0, PT, R18, RZ, PT ;  /* 0x000000ff1200720c */ /* 0x000fc80003f05270 */
[----:B0-----:R-:W-:-:S04]  /*1250*/  SEL R11, R18, R3, P0 ;  /* 0x00000003120b7207 */ /* 0x001fc80000000000 */
        /* <DEDUP_REMOVED lines=19> */
[-C--:B------:R-:W-:Y:S01]  /*1390*/  @!P1 IADD3 R2, R2, -R7.reuse, RZ ;  /* 0x8000000702029210 */ /* 0x080fe20007ffe0ff */
[----:B------:R-:W-:Y:S01]  /*13a0*/  @!P1 VIADD R3, R3, 0x1 ;  /* 0x0000000103039836 */ /* 0x000fe20000000000 */
[----:B------:R-:W-:Y:S02]  /*13b0*/  ISETP.NE.AND P1, PT, R11, RZ, PT ;  /* 0x000000ff0b00720c */ /* 0x000fe40003f25270 */
[----:B------:R-:W-:-:S13]  /*13c0*/  ISETP.GE.U32.AND P0, PT, R2, R7, PT ;  /* 0x000000070200720c */ /* 0x000fda0003f06070 */
[----:B------:R-:W-:-:S04]  /*13d0*/  @P0 VIADD R3, R3, 0x1 ;  /* 0x0000000103030836 */ /* 0x000fc80000000000 */
[----:B------:R-:W-:Y:S01]  /*13e0*/  @!P2 IMAD.MOV R3, RZ, RZ, -R3 ;  /* 0x000000ffff03a224 */ /* 0x000fe200078e0a03 */
[----:B------:R-:W-:-:S05]  /*13f0*/  @!P1 LOP3.LUT R3, RZ, R11, RZ, 0x33, !PT ;  /* 0x0000000bff039212 */ /* 0x000fca00078e33ff */
[----:B------:R-:W-:-:S07]  /*1400*/  IMAD.MOV.U32 R88, RZ, RZ, R3 ;  /* 0x000000ffff587224 */ /* 0x000fce00078e0003 */
.L_x_6668:
[-C--:B------:R-:W-:Y:S01]  /*1410*/  IMAD R17, R202, R88.reuse, RZ ;  /* 0x00000058ca117224 */ /* 0x080fe200078e02ff */
[----:B------:R-:W-:Y:S01]  /*1420*/  LOP3.LUT R2, R6, 0xffff, RZ, 0xc0, !PT ;  /* 0x0000ffff06027812 */ /* 0x000fe200078ec0ff */
[----:B------:R-:W-:Y:S01]  /*1430*/  IMAD.MOV.U32 R16, RZ, RZ, R5 ;  /* 0x000000ffff107224 */ /* 0x000fe200078e0005 */
[----:B------:R-:W-:Y:S02]  /*1440*/  PLOP3.LUT P0, PT, PT, PT, PT, 0x80, 0x0 ;  /* 0x000000000000781c */ /* 0x000fe40003f0f070 */
[----:B------:R-:W-:Y:S02]  /*1450*/  CS2R R156, SRZ ;  /* 0x00000000009c7805 */ /* 0x000fe4000001ff00 */
[----:B------:R-:W-:Y:S02]  /*1460*/  VIADDMNMX R88, R17, R88, R8, PT ;  /* 0x0000005811587246 */ /* 0x000fe40003800108 */
[----:B------:R-:W-:Y:S02]  /*1470*/  CS2R R150, SRZ ;  /* 0x0000000000967805 */ /* 0x000fe4000001ff00 */
[----:B------:R-:W-:-:S02]  /*1480*/  CS2R R64, SRZ ;  /* 0x0000000000407805 */ /* 0x000fc4000001ff00 */
[----:B------:R-:W-:Y:S02]  /*1490*/  CS2R R96, SRZ ;  /* 0x0000000000607805 */ /* 0x000fe4000001ff00 */
[----:B------:R-:W-:Y:S02]  /*14a0*/  ISETP.GT.AND P1, PT, R88, R17, PT ;  /* 0x000000115800720c */ /* 0x000fe40003f24270 */
        /* <DEDUP_REMOVED lines=30> */
[----:B------:R-:W0:Y:S01]  /*1690*/  SHFL.IDX PT, R0, R222, RZ, 0x1f ;  /* 0x00001fffde007589 */ /* 0x000e2200000e0000 */
[----:B------:R-:W1:Y:S01]  /*16a0*/  S2UR UR40, SR_CgaCtaId ;  /* 0x00000000002879c3 */ /* 0x000e620000008800 */
[----:B------:R-:W-:Y:S01]  /*16b0*/  UMOV UR5, 0x400 ;  /* 0x0000040000057882 */ /* 0x000fe20000000000 */
[----:B0-----:R-:W-:Y:S01]  /*16c0*/  R2UR UR41, R0 ;  /* 0x00000000002972ca */ /* 0x001fe200000e0000 */
[----:B-1----:R-:W-:-:S04]  /*16d0*/  ULEA UR42, UR40, UR5, 0x18 ;  /* 0x00000005282a7291 */ /* 0x002fc8000f8ec03f */
[----:B------:R-:W-:-:S04]  /*16e0*/  UIADD3 UR5, UR42, 0x10400, URZ ;  /* 0x000104002a057890 */ /* 0x000fc8000fffe03f */
[----:B------:R-:W-:-:S04]  /*16f0*/  ULOP3.LUT UP0, URZ, UR5, 0x3ff, URZ, 0xc0, !UPT ;  /* 0x000003ff053f7892 */ /* 0x000fc8000f80c03f */
[----:B------:R-:W-:Y:S02]  /*1700*/  ULEA.HI UR4, UR41, UR41, URZ, 0x1 ;  /* 0x0000002929047291 */ /* 0x000fe4000f8f083f */
[----:B------:R-:W-:Y:S02]  /*1710*/  PLOP3.LUT P0, PT, PT, PT, UP0, 0x80, 0x0 ;  /* 0x000000000000781c */ /* 0x000fe40003f0f008 */
        /* <DEDUP_REMOVED lines=22> */
.L_x_6670:
[----:B------:R-:W-:Y:S02]  /*1880*/  LEA.HI R0, R205, R205, RZ, 0x1 ;  /* 0x000000cdcd007211 */ /* 0x000fe400078f08ff */
[----:B------:R-:W-:Y:S02]  /*1890*/  ISETP.NE.AND P0, PT, R152, 0x3, PT ;  /* 0x000000039800780c */ /* 0x000fe40003f05270 */
[----:B------:R-:W-:-:S05]  /*18a0*/  LOP3.LUT R0, R0, 0xfffffffe, RZ, 0xc0, !PT ;  /* 0xfffffffe00007812 */ /* 0x000fca00078ec0ff */
[----:B------:R-:W-:-:S05]  /*18b0*/  IMAD.IADD R0, R205, 0x1, -R0 ;  /* 0x00000001cd007824 */ /* 0x000fca00078e0a00 */
[----:B------:R-:W-:-:S04]  /*18c0*/  SHF.L.U32 R0, R0, 0x1f, RZ ;  /* 0x0000001f00007819 */ /* 0x000fc800000006ff */
[----:B------:R-:W0:Y:S02]  /*18d0*/  SYNCS.PHASECHK.TRANS64.TRYWAIT P1, [UR42+0x28800], R0 ;  /* 0x02880000ff0075a7 */ /* 0x000e24000802016a */
[----:B0-----:R-:W-:Y:S05]  /*18e0*/  @!P1 BRA `(.L_x_6671) ;  /* 0x000000d400e49947 */ /* 0x001fea0003800000 */
.L_x_6801:
[----:B------:R-:W-:Y:S05]  /*18f0*/  @!P0 BRA `(.L_x_6672) ;  /* 0x0000000000048947 */ /* 0x000fea0003800000 */
[----:B------:R-:W-:Y:S01]  /*1900*/  BPT.TRAP 0x1 ;  /* 0x000000040000795c */ /* 0x000fe20000300000 */
.L_x_6672:
[----:B------:R-:W-:Y:S01]  /*1910*/  IMAD.U32 R4, RZ, RZ, UR39 ;  /* 0x00000027ff047e24 */ /* 0x000fe2000f8e00ff */
[----:B0-----:R-:W-:-:S04]  /*1920*/  MOV R3, UR38 ;  /* 0x0000002600037c02 */ /* 0x001fc80008000f00 */
[----:B------:R-:W-:Y:S02]  /*1930*/  LEA R4, R4, UR42, 0x3 ;  /* 0x0000002a04047c11 */ /* 0x000fe4000f8e18ff */
[----:B------:R-:W-:-:S04]  /*1940*/  SHF.L.U32 R3, R3, 0x1f, RZ ;  /* 0x0000001f03037819 */ /* 0x000fc800000006ff */
[----:B------:R0:W1:Y:S01]  /*1950*/  SYNCS.PHASECHK.TRANS64.TRYWAIT P1, [R4+URZ+0x28830], R3 ;  /* 0x02883003040075a7 */ /* 0x000062000802017f */
[----:B------:R-:W-:Y:S05]  /*1960*/  @!P0 BRA `(.L_x_6673) ;  /* 0x0000000000048947 */ /* 0x000fea0003800000 */
[----:B------:R-:W-:Y:S01]  /*1970*/  BPT.TRAP 0x1 ;  /* 0x000000040000795c */ /* 0x000fe20000300000 */
.L_x_6673:
[----:B------:R-:W-:Y:S01]  /*1980*/  IMAD.MOV.U32 R151, RZ, RZ, RZ ;  /* 0x000000ffff977224 */ /* 0x000fe200078e00ff */
[----:B-1----:R-:W-:Y:S06]  /*1990*/  @P1 BRA `(.L_x_6674) ;  /* 0x0000000000081947 */ /* 0x002fec0003800000 */
[----:B------:R-:W1:Y:S02]  /*19a0*/  SYNCS.PHASECHK.TRANS64.TRYWAIT P1, [R4+URZ+0x28830], R3 ;  /* 0x02883003040075a7 */ /* 0x000e64000802017f */
[----:B-1----:R-:W-:Y:S05]  /*19b0*/  @!P1 BRA `(.L_x_6675) ;  /* 0x000000d400c89947 */ /* 0x002fea0003800000 */
.L_x_6674:
[----:B------:R-:W-:Y:S05]  /*19c0*/  WARPSYNC.ALL ;  /* 0x0000000000007948 */ /* 0x000fea0003800000 */
[----:B------:R-:W-:Y:S01]  /*19d0*/  UIADD3 UR4, UR42, 0x18400, URZ ;  /* 0x000184002a047890 */ /* 0x000fe2000fffe03f */
[----:B------:R-:W-:Y:S01]  /*19e0*/  WARPGROUP.ARRIVE ;  /* 0x00000000000079c5 */ /* 0x000fe20000000000 */
[----:B------:R-:W-:Y:S02]  /*19f0*/  ULOP3.LUT UR32, UR43, 0x10000, URZ, 0xfc, !UPT ;  /* 0x000100002b207892 */ /* 0x000fe4000f8efc3f */
[----:B------:R-:W-:Y:S01]  /*1a00*/  USHF.R.U32.HI UR4, URZ, 0x4, UR4 ;  /* 0x000000043f047899 */ /* 0x000fe20008011604 */
[----:B------:R-:W-:Y:S01]  /*1a10*/  UMOV UR33, 0x40000040 ;  /* 0x4000004000217882 */ /* 0x000fe20000000000 */
[----:B------:R-:W-:-:S02]  /*1a20*/  UMOV UR35, 0x40000040 ;  /* 0x4000004000237882 */ /* 0x000fc40000000000 */
[----:B------:R-:W-:Y:S01]  /*1a30*/  ULOP3.LUT UR4, UR4, 0x3fff, URZ, 0xc0, !UPT ;  /* 0x00003fff04047892 */ /* 0x000fe2000f8ec03f */
[----:B------:R-:W-:Y:S01]  /*1a40*/  UMOV UR5, 0x40000040 ;  /* 0x4000004000057882 */ /* 0x000fe20000000000 */
[----:B------:R-:W-:Y:S02]  /*1a50*/  UMOV UR7, 0x40000040 ;  /* 0x4000004000077882 */ /* 0x000fe40000000000 */
[----:B------:R-:W-:Y:S02]  /*1a60*/  ULOP3.LUT UR42, UR4, 0x10000, URZ, 0xfc, !UPT ;  /* 0x00010000042a7892 */ /* 0x000fe4000f8efc3f */
[----:B------:R-:W-:Y:S02]  /*1a70*/  UIADD3 UR4, UR32, 0x2, URZ ;  /* 0x0000000220047890 */ /* 0x000fe4000fffe03f */
[----:B------:R-:W-:Y:S02]  /*1a80*/  ULEA UR34, UR39, UR42, 0xb ;  /* 0x0000002a27227291 */ /* 0x000fe4000f8e583f */
[----:B------:R-:W-:-:S02]  /*1a90*/  UIADD3 UR8, UR32, 0x4, URZ ;  /* 0x0000000420087890 */ /* 0x000fc4000fffe03f */
[----:B------:R-:W-:Y:S02]  /*1aa0*/  UIADD3 UR6, UR34, 0x2, URZ ;  /* 0x0000000222067890 */ /* 0x000fe4000fffe03f */
[----:B------:R-:W-:Y:S01]  /*1ab0*/  UIADD3 UR10, UR34, 0x4, URZ ;  /* 0x00000004220a7890 */ /* 0x000fe2000fffe03f */
[----:B------:R-:W-:Y:S02]  /*1ac0*/  UMOV UR9, 0x40000040 ;  /* 0x4000004000097882 */ /* 0x000fe40000000000 */
[----:B------:R-:W-:Y:S01]  /*1ad0*/  HGMMA.64x128x16.F32.BF16 R24, gdesc[UR32], RZ, !UPT, gsb0 ;  /* 0x01e00000201879f0 */ /* 0x000fe2000c0018ff */
        /* <DEDUP_REMOVED lines=43> */
[----:B------:R-:W-:Y:S05]  /*1d90*/  @!P0 BRA `(.L_x_6676) ;  /* 0x0000000000048947 */ /* 0x000fea0003800000 */
[----:B------:R-:W-:Y:S01]  /*1da0*/  BPT.TRAP 0x1 ;  /* 0x000000040000795c */ /* 0x000fe20000300000 */
.L_x_6676:
[----:B01----:R-:W-:Y:S01]  /*1db0*/  IADD3 R3, R98, 0x80, -R203 ;  /* 0x0000008062037810 */ /* 0x003fe20007ffe8cb */
[----:B------:R-:W-:Y:S01]  /*1dc0*/  ULDC UR6, c[0x0][0x988] ;  /* 0x0002620000067ab9 */ /* 0x000fe20000000800 */
[----:B------:R-:W-:Y:S01]  /*1dd0*/  P2R R90, PR, RZ, 0x1 ;  /* 0x00000001ff5a7803 */ /* 0x000fe20000000000 */
[----:B------:R-:W-:Y:S01]  /*1de0*/  IMAD.MOV.U32 R150, RZ, RZ, R151 ;  /* 0x000000ffff967224 */ /* 0x000fe200078e0097 */
[-C--:B------:R-:W-:Y:S01]  /*1df0*/  MOV R137, R151.reuse ;  /* 0x0000009700897202 */ /* 0x080fe20000000f00 */
[----:B------:R-:W-:Y:S01]  /*1e00*/  IMAD R6, R88, -0x80, R3 ;  /* 0xffffff8058067824 */ /* 0x000fe200078e0203 */
[----:B------:R-:W-:Y:S01]  /*1e10*/  MOV R120, R151 ;  /* 0x0000009700787202 */ /* 0x000fe20000000f00 */
[--C-:B------:R-:W-:Y:S02]  /*1e20*/  IMAD.MOV.U32 R149, RZ, RZ, R151.reuse ;  /* 0x000000ffff957224 */ /* 0x100fe400078e0097 */
        /* <DEDUP_REMOVED lines=72> */
[C---:B------:R-:W-:Y:S02]  /*22b0*/  ISETP.GT.AND P4, PT, R6.reuse, 0x30, PT ;  /* 0x000000300600780c */ /* 0x040fe40003f84270 */
        /* <DEDUP_REMOVED lines=61> */
[----:B------:R-:W-:Y:S02]  /*2690*/  FSEL R105, R77, -INF , P2 ;  /* 0xff8000004d697808 */ /* 0x000fe40001000000 */
[----:B------:R-:W-:Y:S02]  /*26a0*/  FMNMX.FTZ R0, R103, R0, !PT ;  /* 0x0000000067007209 */ /* 0x000fe40007810000 */
[----:B------:R-:W-:Y:S02]  /*26b0*/  ISETP.GT.AND P3, PT, R6, 0x70, PT ;  /* 0x000000700600780c */ /* 0x000fe40003f64270 */
[----:B------:R-:W-:-:S02]  /*26c0*/  FSEL R37, R62, -INF , P4 ;  /* 0xff8000003e257808 */ /* 0x000fc40002000000 */
[----:B------:R-:W-:Y:S02]  /*26d0*/  FSEL R107, R80, -INF , P3 ;  /* 0xff800000506b7808 */ /* 0x000fe40001800000 */
[----:B------:R-:W-:Y:S02]  /*26e0*/  FMNMX.FTZ R0, R105, R0, !PT ;  /* 0x0000000069007209 */ /* 0x000fe40007810000 */
[C---:B------:R-:W-:Y:S02]  /*26f0*/  ISETP.GT.AND P4, PT, R6.reuse, 0x71, PT ;  /* 0x000000710600780c */ /* 0x040fe40003f84270 */
[----:B------:R-:W-:Y:S02]  /*2700*/  FMNMX.FTZ R0, R107, R0, !PT ;  /* 0x000000006b007209 */ /* 0x000fe40007810000 */
[----:B------:R-:W-:Y:S02]  /*2710*/  FSEL R111, R81, -INF , P4 ;  /* 0xff800000516f7808 */ /* 0x000fe40002000000 */
[----:B------:R-:W-:-:S02]  /*2720*/  ISETP.GT.AND P5, PT, R6, 0x78, PT ;  /* 0x000000780600780c */ /* 0x000fc40003fa4270 */
[----:B------:R-:W-:Y:S02]  /*2730*/  FMNMX.FTZ R0, R111, R0, !PT ;  /* 0x000000006f007209 */ /* 0x000fe40007810000 */
[----:B------:R-:W-:Y:S02]  /*2740*/  FSEL R109, R84, -INF , P5 ;  /* 0xff800000546d7808 */ /* 0x000fe40002800000 */
[----:B------:R-:W-:Y:S02]  /*2750*/  ISETP.GT.AND P6, PT, R6, 0x79, PT ;  /* 0x000000790600780c */ /* 0x000fe40003fc4270 */
[----:B------:R-:W-:Y:S02]  /*2760*/  FMNMX.FTZ R0, R109, R0, !PT ;  /* 0x000000006d007209 */ /* 0x000fe40007810000 */
[----:B------:R-:W-:Y:S02]  /*2770*/  FSEL R85, R85, -INF , P6 ;  /* 0xff80000055557808 */ /* 0x000fe40003000000 */
[----:B------:R-:W-:-:S02]  /*2780*/  P2R R20, PR, RZ, 0x4 ;  /* 0x00000004ff147803 */ /* 0x000fc40000000000 */
[----:B------:R-:W-:Y:S01]  /*2790*/  FMNMX.FTZ R8, R85, R0, !PT ;  /* 0x0000000055087209 */ /* 0x000fe20007810000 */
[----:B------:R-:W-:Y:S01]  /*27a0*/  IMAD.U32 R0, RZ, RZ, UR6 ;  /* 0x00000006ff007e24 */ /* 0x000fe2000f8e00ff */
[C---:B------:R-:W-:Y:S02]  /*27b0*/  ISETP.GT.AND P2, PT, R6.reuse, 0x58, PT ;  /* 0x000000580600780c */ /* 0x040fe40003f44270 */
[----:B------:R-:W-:Y:S01]  /*27c0*/  P2R R24, PR, RZ, 0x2 ;  /* 0x00000002ff187803 */ /* 0x000fe20000000000 */
[----:B------:R-:W0:Y:S01]  /*27d0*/  SHFL.BFLY PT, R3, R8, 0x2, 0x1f ;  /* 0x0c401f0008037f89 */ /* 0x000e2200000e0000 */
[----:B------:R-:W-:Y:S02]  /*27e0*/  ISETP.GT.AND P1, PT, R6, 0x59, PT ;  /* 0x000000590600780c */ /* 0x000fe40003f24270 */
[----:B------:R-:W-:Y:S02]  /*27f0*/  FSEL R69, R70, -INF , P2 ;  /* 0xff80000046457808 */ /* 0x000fe40001000000 */
[----:B------:R-:W-:-:S02]  /*2800*/  P2R R26, PR, RZ, 0x1 ;  /* 0x00000001ff1a7803 */ /* 0x000fc40000000000 */
[----:B------:R-:W-:Y:S02]  /*2810*/  ISETP.GT.AND P0, PT, R6, 0x60, PT ;  /* 0x000000600600780c */ /* 0x000fe40003f04270 */
[----:B------:R-:W-:Y:S02]  /*2820*/  FSEL R71, R71, -INF , P1 ;  /* 0xff80000047477808 */ /* 0x000fe40000800000 */
[----:B------:R-:W-:Y:S02]  /*2830*/  P2R R14, PR, RZ, 0x8 ;  /* 0x00000008ff0e7803 */ /* 0x000fe40000000000 */
[----:B------:R-:W-:Y:S02]  /*2840*/  FSEL R73, R74, -INF , P0 ;  /* 0xff8000004a497808 */ /* 0x000fe40000000000 */
[----:B------:R-:W-:Y:S02]  /*2850*/  ISETP.NE.AND P0, PT, R26, RZ, PT ;  /* 0x000000ff1a00720c */ /* 0x000fe40003f05270 */
[----:B------:R-:W-:-:S02]  /*2860*/  ISETP.NE.AND P1, PT, R24, RZ, PT ;  /* 0x000000ff1800720c */ /* 0x000fc40003f25270 */
[----:B------:R-:W-:Y:S02]  /*2870*/  FSEL R75, R75, -INF , P0 ;  /* 0xff8000004b4b7808 */ /* 0x000fe40000000000 */
[----:B------:R-:W-:Y:S02]  /*2880*/  ISETP.NE.AND P2, PT, R20, RZ, PT ;  /* 0x000000ff1400720c */ /* 0x000fe40003f45270 */
[----:B------:R-:W-:Y:S02]  /*2890*/  FSEL R83, R83, -INF , P4 ;  /* 0xff80000053537808 */ /* 0x000fe40002000000 */
[----:B0-----:R-:W-:Y:S02]  /*28a0*/  FMNMX.FTZ R10, R8, R3, !PT ;  /* 0x00000003080a7209 */ /* 0x001fe40007810000 */
[----:B------:R-:W-:Y:S02]  /*28b0*/  FMNMX.FTZ R8, R5, R27, !PT ;  /* 0x0000001b05087209 */ /* 0x000fe40007810000 */
[----:B------:R-:W-:Y:S01]  /*28c0*/  FSEL R79, R79, -INF , P2 ;  /* 0xff8000004f4f7808 */ /* 0x000fe20001000000 */
[----:B------:R-:W0:Y:S01]  /*28d0*/  SHFL.BFLY PT, R3, R10, 0x1, 0x1f ;  /* 0x0c201f000a037f89 */ /* 0x000e2200000e0000 */
[----:B------:R-:W-:-:S02]  /*28e0*/  FMNMX.FTZ R8, R9, R8, !PT ;  /* 0x0000000809087209 */ /* 0x000fc40007810000 */
[----:B------:R-:W-:Y:S02]  /*28f0*/  FSEL R87, R87, -INF , P6 ;  /* 0xff80000057577808 */ /* 0x000fe40003000000 */
[----:B------:R-:W-:Y:S02]  /*2900*/  FMNMX.FTZ R8, R31, R8, !PT ;  /* 0x000000081f087209 */ /* 0x000fe40007810000 */
[----:B------:R-:W-:Y:S02]  /*2910*/  R2UR UR6, R4 ;  /* 0x00000000040672ca */ /* 0x000fe400000e0000 */
[----:B------:R-:W-:Y:S02]  /*2920*/  FMNMX.FTZ R8, R11, R8, !PT ;  /* 0x000000080b087209 */ /* 0x000fe40007810000 */
[----:B------:R-:W-:Y:S01]  /*2930*/  ISETP.NE.AND P0, PT, R90, RZ, PT ;  /* 0x000000ff5a00720c */ /* 0x000fe20003f05270 */
[----:B------:R-:W-:Y:S01]  /*2940*/  IMAD.MOV.U32 R90, RZ, RZ, R151 ;  /* 0x000000ffff5a7224 */ /* 0x000fe200078e0097 */
[----:B------:R-:W-:-:S04]  /*2950*/  FMNMX.FTZ R8, R35, R8, !PT ;  /* 0x0000000823087209 */ /* 0x000fc80007810000 */
[----:B------:R-:W-:-:S03]  /*2960*/  FMNMX.FTZ R8, R13, R8, !PT ;  /* 0x000000080d087209 */ /* 0x000fc60007810000 */
[----:B------:R-:W-:Y:S01]  /*2970*/  UIADD3 UR6, UR6, 0x28840, URZ ;  /* 0x0002884006067890 */ /* 0x000fe2000fffe03f */
[----:B------:R-:W-:Y:S02]  /*2980*/  FMNMX.FTZ R8, R39, R8, !PT ;  /* 0x0000000827087209 */ /* 0x000fe40007810000 */
[----:B0-----:R-:W-:Y:S01]  /*2990*/  FMNMX.FTZ R3, R10, R3, !PT ;  /* 0x000000030a037209 */ /* 0x001fe20007810000 */
[----:B------:R-:W-:Y:S01]  /*29a0*/  UPRMT UR6, UR40, 0x654, UR6 ;  /* 0x0000065428067896 */ /* 0x000fe20008000006 */
[----:B------:R-:W-:Y:S02]  /*29b0*/  FMNMX.FTZ R8, R15, R8, !PT ;  /* 0x000000080f087209 */ /* 0x000fe40007810000 */
[C---:B------:R-:W-:Y:S01]  /*29c0*/  FSETP.NEU.FTZ.AND P3, PT, R3.reuse, -INF , PT ;  /* 0xff8000000300780b */ /* 0x040fe20003f7d000 */
[----:B------:R-:W-:Y:S01]  /*29d0*/  FMUL.FTZ R12, R3, R0 ;  /* 0x00000000030c7220 */ /* 0x000fe20000410000 */
[----:B------:R-:W-:-:S04]  /*29e0*/  FMNMX.FTZ R8, R43, R8, !PT ;  /* 0x000000082b087209 */ /* 0x000fc80007810000 */
[----:B------:R-:W-:Y:S01]  /*29f0*/  FMNMX.FTZ R8, R21, R8, !PT ;  /* 0x0000000815087209 */ /* 0x000fe20007810000 */
[----:B------:R-:W-:Y:S01]  /*2a00*/  SYNCS.ARRIVE.TRANS64.RED.A1T0 RZ, [UR6], RZ ;  /* 0x000000ffffff79a7 */ /* 0x000fe20008100406 */
[----:B------:R-:W-:Y:S02]  /*2a10*/  FSEL R6, R12, RZ, P3 ;  /* 0x000000ff0c067208 */ /* 0x000fe40001800000 */
[----:B------:R-:W-:Y:S02]  /*2a20*/  FMNMX.FTZ R8, R47, R8, !PT ;  /* 0x000000082f087209 */ /* 0x000fe40007810000 */
[----:B------:R-:W-:Y:S01]  /*2a30*/  ISETP.NE.AND P3, PT, R14, RZ, PT ;  /* 0x000000ff0e00720c */ /* 0x000fe20003f65270 */
        /* <DEDUP_REMOVED lines=28> */
[--C-:B------:R-:W-:Y:S01]  /*2c00*/  FFMA.FTZ R113, R133, R0, -R6.reuse ;  /* 0x0000000085717223 */ /* 0x100fe20000010806 */
[----:B------:R-:W-:Y:S01]  /*2c10*/  FMNMX.FTZ R8, R63, R8, !PT ;  /* 0x000000083f087209 */ /* 0x000fe20007810000 */
[----:B------:R-:W1:Y:S01]  /*2c20*/  MUFU.EX2 R158, R158 ;  /* 0x0000009e009e7308 */ /* 0x000e620000000800 */
[-CC-:B------:R-:W-:Y:S01]  /*2c30*/  FFMA.FTZ R162, R135, R0.reuse, -R6.reuse ;  /* 0x0000000087a27223 */ /* 0x180fe20000010806 */
[--C-:B------:R-:W-:Y:S01]  /*2c40*/  FFMA.FTZ R115, R115, R0, -R6.reuse ;  /* 0x0000000073737223 */ /* 0x100fe20000010806 */
[----:B------:R-:W-:Y:S01]  /*2c50*/  FMNMX.FTZ R8, R41, R8, !PT ;  /* 0x0000000829087209 */ /* 0x000fe20007810000 */
[-CC-:B------:R-:W-:Y:S01]  /*2c60*/  FFMA.FTZ R164, R123, R0.reuse, -R6.reuse ;  /* 0x000000007ba47223 */ /* 0x180fe20000010806 */
[-CC-:B------:R-:W-:Y:S01]  /*2c70*/  FFMA.FTZ R117, R117, R0.reuse, -R6.reuse ;  /* 0x0000000075757223 */ /* 0x180fe20000010806 */
[--C-:B------:R-:W-:Y:S01]  /*2c80*/  FFMA.FTZ R119, R119, R0, -R6.reuse ;  /* 0x0000000077777223 */ /* 0x100fe20000010806 */
[----:B------:R-:W-:Y:S01]  /*2c90*/  FMNMX.FTZ R8, R67, R8, !PT ;  /* 0x0000000843087209 */ /* 0x000fe20007810000 */
[----:B------:R-:W2:Y:S01]  /*2ca0*/  MUFU.EX2 R81, R81 ;  /* 0x0000005100517308 */ /* 0x000ea20000000800 */
[-CC-:B------:R-:W-:Y:S01]  /*2cb0*/  FFMA.FTZ R91, R91, R0.reuse, -R6.reuse ;  /* 0x000000005b5b7223 */ /* 0x180fe20000010806 */
[--C-:B------:R-:W-:Y:S01]  /*2cc0*/  FFMA.FTZ R53, R53, R0, -R6.reuse ;  /* 0x0000000035357223 */ /* 0x100fe20000010806 */
[----:B------:R-:W-:Y:S01]  /*2cd0*/  FMNMX.FTZ R8, R69, R8, !PT ;  /* 0x0000000845087209 */ /* 0x000fe20007810000 */
[-CC-:B------:R-:W-:Y:S01]  /*2ce0*/  FFMA.FTZ R180, R99, R0.reuse, -R6.reuse ;  /* 0x0000000063b47223 */ /* 0x180fe20000010806 */
        /* <DEDUP_REMOVED lines=8> */
[----:B------:R-:W-:Y:S01]  /*2d70*/  FFMA.FTZ R85, R85, R0, -R6 ;  /* 0x0000000055557223 */ /* 0x000fe20000010806 */
[----:B------:R-:W3:Y:S01]  /*2d80*/  MUFU.EX2 R160, R160 ;  /* 0x000000a000a07308 */ /* 0x000ee20000000800 */
[----:B------:R-:W-:Y:S01]  /*2d90*/  FMNMX.FTZ R8, R75, R8, !PT ;  /* 0x000000084b087209 */ /* 0x000fe20007810000 */
[--C-:B------:R-:W-:Y:S01]  /*2da0*/  IMAD.MOV.U32 R135, RZ, RZ, R151.reuse ;  /* 0x000000ffff877224 */ /* 0x100fe200078e0097 */
[----:B------:R-:W-:Y:S01]  /*2db0*/  MOV R103, R151 ;  /* 0x0000009700677202 */ /* 0x000fe20000000f00 */
[--C-:B------:R-:W-:Y:S01]  /*2dc0*/  IMAD.MOV.U32 R133, RZ, RZ, R151.reuse ;  /* 0x000000ffff857224 */ /* 0x100fe200078e0097 */
[----:B------:R-:W-:Y:S01]  /*2dd0*/  FMNMX.FTZ R8, R93, R8, !PT ;  /* 0x000000085d087209 */ /* 0x000fe20007810000 */
[----:B------:R-:W-:-:S02]  /*2de0*/  IMAD.MOV.U32 R131, RZ, RZ, R151 ;  /* 0x000000ffff837224 */ /* 0x000fc400078e0097 */
[----:B------:R-:W4:Y:S01]  /*2df0*/  MUFU.EX2 R113, R113 ;  /* 0x0000007100717308 */ /* 0x000f220000000800 */
[----:B------:R-:W-:Y:S01]  /*2e00*/  FMNMX.FTZ R8, R79, R8, !PT ;  /* 0x000000084f087209 */ /* 0x000fe20007810000 */
[--C-:B------:R-:W-:Y:S02]  /*2e10*/  IMAD.MOV.U32 R129, RZ, RZ, R151.reuse ;  /* 0x000000ffff817224 */ /* 0x100fe400078e0097 */
[--C-:B------:R-:W-:Y:S01]  /*2e20*/  IMAD.MOV.U32 R127, RZ, RZ, R151.reuse ;  /* 0x000000ffff7f7224 */ /* 0x100fe200078e0097 */
[----:B------:R-:W-:Y:S01]  /*2e30*/  FMNMX.FTZ R8, R95, R8, !PT ;  /* 0x000000085f087209 */ /* 0x000fe20007810000 */
[--C-:B------:R-:W-:Y:S02]  /*2e40*/  IMAD.MOV.U32 R125, RZ, RZ, R151.reuse ;  /* 0x000000ffff7d7224 */ /* 0x100fe400078e0097 */
[----:B------:R-:W5:Y:S01]  /*2e50*/  MUFU.EX2 R162, R162 ;  /* 0x000000a200a27308 */ /* 0x000f620000000800 */
[----:B------:R-:W-:Y:S01]  /*2e60*/  FMNMX.FTZ R8, R83, R8, !PT ;  /* 0x0000000853087209 */ /* 0x000fe20007810000 */
[----:B------:R-:W-:-:S02]  /*2e70*/  IMAD.MOV.U32 R123, RZ, RZ, R151 ;  /* 0x000000ffff7b7224 */ /* 0x000fc400078e0097 */
[--C-:B------:R-:W-:Y:S01]  /*2e80*/  IMAD.MOV.U32 R111, RZ, RZ, R151.reuse ;  /* 0x000000ffff6f7224 */ /* 0x100fe200078e0097 */
[----:B------:R-:W-:Y:S01]  /*2e90*/  FMNMX.FTZ R8, R121, R8, !PT ;  /* 0x0000000879087209 */ /* 0x000fe20007810000 */
[--C-:B------:R-:W-:Y:S02]  /*2ea0*/  IMAD.MOV.U32 R109, RZ, RZ, R151.reuse ;  /* 0x000000ffff6d7224 */ /* 0x100fe400078e0097 */
[----:B------:R-:W5:Y:S01]  /*2eb0*/  MUFU.EX2 R115, R115 ;  /* 0x0000007300737308 */ /* 0x000f620000000800 */
[----:B------:R-:W-:Y:S01]  /*2ec0*/  FMNMX.FTZ R8, R87, R8, !PT ;  /* 0x0000000857087209 */ /* 0x000fe20007810000 */
[--C-:B------:R-:W-:Y:S02]  /*2ed0*/  IMAD.MOV.U32 R107, RZ, RZ, R151.reuse ;  /* 0x000000ffff6b7224 */ /* 0x100fe400078e0097 */
[--C-:B------:R-:W-:Y:S02]  /*2ee0*/  IMAD.MOV.U32 R105, RZ, RZ, R151.reuse ;  /* 0x000000ffff697224 */ /* 0x100fe400078e0097 */
[----:B------:R-:W0:Y:S01]  /*2ef0*/  SHFL.BFLY PT, R7, R8, 0x2, 0x1f ;  /* 0x0c401f0008077f89 */ /* 0x000e2200000e0000 */
[--C-:B------:R-:W-:Y:S01]  /*2f00*/  IMAD.MOV.U32 R101, RZ, RZ, R151.reuse ;  /* 0x000000ffff657224 */ /* 0x100fe200078e0097 */
[----:B------:R-:W-:Y:S01]  /*2f10*/  MUFU.EX2 R164, R164 ;  /* 0x000000a400a47308 */ /* 0x000fe20000000800 */
[----:B------:R-:W-:-:S07]  /*2f20*/  IMAD.MOV.U32 R99, RZ, RZ, R151 ;  /* 0x000000ffff637224 */ /* 0x000fce00078e0097 */
        /* <DEDUP_REMOVED lines=17> */
[----:B------:R-:W-:Y:S01]  /*3040*/  FADD.FTZ R5, R156, R77 ;  /* 0x0000004d9c057221 */ /* 0x000fe20000010000 */
[-CC-:B------:R-:W-:Y:S01]  /*3050*/  FFMA.FTZ R8, R31, R0.reuse, -R30.reuse ;  /* 0x000000001f087223 */ /* 0x180fe2000001081e */
[-CC-:B------:R-:W-:Y:S01]  /*3060*/  FFMA.FTZ R161, R11, R0.reuse, -R30.reuse ;  /* 0x000000000ba17223 */ /* 0x180fe2000001081e */
[-CC-:B------:R-:W-:Y:S01]  /*3070*/  FFMA.FTZ R10, R35, R0.reuse, -R30.reuse ;  /* 0x00000000230a7223 */ /* 0x180fe2000001081e */
[----:B------:R-:W-:Y:S01]  /*3080*/  MUFU.EX2 R157, R157 ;  /* 0x0000009d009d7308 */ /* 0x000fe20000000800 */
[----:B-1----:R-:W-:Y:S01]  /*3090*/  FADD.FTZ R28, R158, R5 ;  /* 0x000000059e1c7221 */ /* 0x002fe20000010000 */
[-CC-:B------:R-:W-:Y:S01]  /*30a0*/  FFMA.FTZ R163, R13, R0.reuse, -R30.reuse ;  /* 0x000000000da37223 */ /* 0x180fe2000001081e */
[-CC-:B------:R-:W-:Y:S01]  /*30b0*/  FFMA.FTZ R12, R39, R0.reuse, -R30.reuse ;  /* 0x00000000270c7223 */ /* 0x180fe2000001081e */
[-C--:B------:R-:W-:Y:S01]  /*30c0*/  FFMA.FTZ R165, R15, R0.reuse, -R30 ;  /* 0x000000000fa57223 */ /* 0x080fe2000001081e */
[----:B--2---:R-:W-:Y:S01]  /*30d0*/  FADD.FTZ R5, R81, R28 ;  /* 0x0000001c51057221 */ /* 0x004fe20000010000 */
[-CC-:B------:R-:W-:Y:S01]  /*30e0*/  FFMA.FTZ R14, R43, R0.reuse, -R30.reuse ;  /* 0x000000002b0e7223 */ /* 0x180fe2000001081e */
[-CC-:B------:R-:W-:Y:S01]  /*30f0*/  FFMA.FTZ R167, R21, R0.reuse, -R30.reuse ;  /* 0x0000000015a77223 */ /* 0x180fe2000001081e */
[----:B------:R-:W0:Y:S01]  /*3100*/  MUFU.EX2 R6, R6 ;  /* 0x0000000600067308 */ /* 0x000e220000000800 */
[----:B---3--:R-:W-:Y:S01]  /*3110*/  FADD.FTZ R32, R160, R5 ;  /* 0x00000005a0207221 */ /* 0x008fe20000010000 */
[-CC-:B------:R-:W-:Y:S01]  /*3120*/  FFMA.FTZ R20, R47, R0.reuse, -R30.reuse ;  /* 0x000000002f147223 */ /* 0x180fe2000001081e */
[-CC-:B------:R-:W-:Y:S01]  /*3130*/  FFMA.FTZ R169, R25, R0.reuse, -R30.reuse ;  /* 0x0000000019a97223 */ /* 0x180fe2000001081e */
[-C--:B------:R-:W-:Y:S01]  /*3140*/  FFMA.FTZ R24, R51, R0.reuse, -R30 ;  /* 0x0000000033187223 */ /* 0x080fe2000001081e */
[----:B----4-:R-:W-:Y:S01]  /*3150*/  FADD.FTZ R5, R113, R32 ;  /* 0x0000002071057221 */ /* 0x010fe20000010000 */
[-CC-:B------:R-:W-:Y:S01]  /*3160*/  FFMA.FTZ R171, R29, R0.reuse, -R30.reuse ;  /* 0x000000001dab7223 */ /* 0x180fe2000001081e */
[-CC-:B------:R-:W-:Y:S01]  /*3170*/  FFMA.FTZ R26, R55, R0.reuse, -R30.reuse ;  /* 0x00000000371a7223 */ /* 0x180fe2000001081e */
[----:B------:R-:W1:Y:S01]  /*3180*/  MUFU.EX2 R159, R159 ;  /* 0x0000009f009f7308 */ /* 0x000e620000000800 */
[----:B-----5:R-:W-:Y:S01]  /*3190*/  FADD.FTZ R34, R162, R5 ;  /* 0x00000005a2227221 */ /* 0x020fe20000010000 */
[-CC-:B------:R-:W-:Y:S01]  /*31a0*/  FFMA.FTZ R173, R33, R0.reuse, -R30.reuse ;  /* 0x0000000021ad7223 */ /* 0x180fe2000001081e */
[-CC-:B------:R-:W-:Y:S01]  /*31b0*/  FFMA.FTZ R28, R59, R0.reuse, -R30.reuse ;  /* 0x000000003b1c7223 */ /* 0x180fe2000001081e */
[-C--:B------:R-:W-:Y:S01]  /*31c0*/  FFMA.FTZ R175, R37, R0.reuse, -R30 ;  /* 0x0000000025af7223 */ /* 0x080fe2000001081e */
[----:B------:R-:W-:Y:S01]  /*31d0*/  FADD.FTZ R9, R115, R34 ;  /* 0x0000002273097221 */ /* 0x000fe20000010000 */
[-CC-:B------:R-:W-:Y:S01]  /*31e0*/  FFMA.FTZ R63, R63, R0.reuse, -R30.reuse ;  /* 0x000000003f3f7223 */ /* 0x180fe2000001081e */
[-C--:B------:R-:W-:Y:S01]  /*31f0*/  FFMA.FTZ R41, R41, R0.reuse, -R30 ;  /* 0x0000000029297223 */ /* 0x080fe2000001081e */
[----:B------:R-:W2:Y:S01]  /*3200*/  MUFU.EX2 R8, R8 ;  /* 0x0000000800087308 */ /* 0x000ea20000000800 */
[----:B0-----:R-:W-:Y:S01]  /*3210*/  FADD.FTZ R32, R157, R6 ;  /* 0x000000069d207221 */ /* 0x001fe20000010000 */
[----:B------:R-:W-:Y:S01]  /*3220*/  FADD.FTZ R36, R164, R9 ;  /* 0x00000009a4247221 */ /* 0x000fe20000010000 */
[-CC-:B------:R-:W-:Y:S01]  /*3230*/  FFMA.FTZ R67, R67, R0.reuse, -R30.reuse ;  /* 0x0000000043437223 */ /* 0x180fe2000001081e */
[-CC-:B------:R-:W-:Y:S01]  /*3240*/  FFMA.FTZ R69, R69, R0.reuse, -R30.reuse ;  /* 0x0000000045457223 */ /* 0x180fe2000001081e */
[-C--:B------:R-:W-:Y:S01]  /*3250*/  FFMA.FTZ R71, R71, R0.reuse, -R30 ;  /* 0x0000000047477223 */ /* 0x080fe2000001081e */
[----:B------:R-:W-:Y:S01]  /*3260*/  FADD.FTZ R9, R117, R36 ;  /* 0x0000002475097221 */ /* 0x000fe20000010000 */
[-C--:B------:R-:W-:Y:S01]  /*3270*/  FFMA.FTZ R73, R73, R0.reuse, -R30 ;  /* 0x0000000049497223 */ /* 0x080fe2000001081e */
[----:B------:R-:W0:Y:S01]  /*3280*/  MUFU.EX2 R161, R161 ;  /* 0x000000a100a17308 */ /* 0x000e220000000800 */
[----:B-1----:R-:W-:Y:S01]  /*3290*/  FADD.FTZ R5, R159, R32 ;  /* 0x000000209f057221 */ /* 0x002fe20000010000 */
[----:B------:R-:W-:Y:S01]  /*32a0*/  FADD.FTZ R36, R166, R9 ;  /* 0x00000009a6247221 */ /* 0x000fe20000010000 */
[-CC-:B------:R-:W-:Y:S01]  /*32b0*/  FFMA.FTZ R75, R75, R0.reuse, -R30.reuse ;  /* 0x000000004b4b7223 */ /* 0x180fe2000001081e */
[-CC-:B------:R-:W-:Y:S01]  /*32c0*/  FFMA.FTZ R93, R93, R0.reuse, -R30.reuse ;  /* 0x000000005d5d7223 */ /* 0x180fe2000001081e */
[-C--:B------:R-:W-:Y:S01]  /*32d0*/  FFMA.FTZ R79, R79, R0.reuse, -R30 ;  /* 0x000000004f4f7223 */ /* 0x080fe2000001081e */
[----:B------:R-:W-:Y:S01]  /*32e0*/  FADD.FTZ R9, R119, R36 ;  /* 0x0000002477097221 */ /* 0x000fe20000010000 */
[-CC-:B------:R-:W-:Y:S01]  /*32f0*/  FFMA.FTZ R95, R95, R0.reuse, -R30.reuse ;  /* 0x000000005f5f7223 */ /* 0x180fe2000001081e */
[----:B------:R-:W1:Y:S01]  /*3300*/  MUFU.EX2 R10, R10 ;  /* 0x0000000a000a7308 */ /* 0x000e620000000800 */
[----:B--2---:R-:W-:Y:S01]  /*3310*/  FADD.FTZ R34, R8, R5 ;  /* 0x0000000508227221 */ /* 0x004fe20000010000 */
[----:B------:R-:W-:Y:S01]  /*3320*/  FADD.FTZ R38, R168, R9 ;  /* 0x00000009a8267221 */ /* 0x000fe20000010000 */
[-CC-:B------:R-:W-:Y:S01]  /*3330*/  FFMA.FTZ R83, R83, R0.reuse, -R30.reuse ;  /* 0x0000000053537223 */ /* 0x180fe2000001081e */
[-CC-:B------:R-:W-:Y:S01]  /*3340*/  FFMA.FTZ R121, R121, R0.reuse, -R30.reuse ;  /* 0x0000000079797223 */ /* 0x180fe2000001081e */
[----:B------:R-:W-:Y:S01]  /*3350*/  FFMA.FTZ R87, R87, R0, -R30 ;  /* 0x0000000057577223 */ /* 0x000fe2000001081e */
[----:B------:R-:W-:Y:S01]  /*3360*/  FADD.FTZ R9, R91, R38 ;  /* 0x000000265b097221 */ /* 0x000fe20000010000 */
[----:B------:R-:W-:Y:S01]  /*3370*/  F2FP.BF16.F32.PACK_AB R159, R8, R159 ;  /* 0x0000009f089f723e */ /* 0x000fe200000010ff */
[----:B------:R-:W2:Y:S01]  /*3380*/  MUFU.EX2 R163, R163 ;  /* 0x000000a300a37308 */ /* 0x000ea20000000800 */
[----:B0-----:R-:W-:Y:S01]  /*3390*/  FADD.FTZ R5, R161, R34 ;  /* 0x00000022a1057221 */ /* 0x001fe20000010000 */
[----:B------:R-:W-:-:S02]  /*33a0*/  F2FP.BF16.F32.PACK_AB R157, R6, R157 ;  /* 0x0000009d069d723e */ /* 0x000fc400000010ff */
[----:B------:R-:W-:Y:S01]  /*33b0*/  F2FP.BF16.F32.PACK_AB R160, R113, R160 ;  /* 0x000000a071a0723e */ /* 0x000fe200000010ff */
[--C-:B------:R-:W-:Y:S01]  /*33c0*/  IMAD.MOV.U32 R113, RZ, RZ, R151.reuse ;  /* 0x000000ffff717224 */ /* 0x100fe200078e0097 */
[----:B------:R-:W-:Y:S01]  /*33d0*/  F2FP.BF16.F32.PACK_AB R162, R115, R162 ;  /* 0x000000a273a2723e */ /* 0x000fe200000010ff */
[----:B------:R-:W-:Y:S01]  /*33e0*/  IMAD.MOV.U32 R115, RZ, RZ, R151 ;  /* 0x000000ffff737224 */ /* 0x000fe200078e0097 */
        /* <DEDUP_REMOVED lines=9> */
[----:B--2---:R-:W-:Y:S01]  /*3480*/  FADD.FTZ R5, R163, R34 ;  /* 0x00000022a3057221 */ /* 0x004fe20000010000 */
[----:B------:R-:W-:-:S02]  /*3490*/  F2FP.BF16.F32.PACK_AB R156, R77, R156 ;  /* 0x0000009c4d9c723e */ /* 0x000fc400000010ff */
[----:B------:R-:W-:Y:S02]  /*34a0*/  F2FP.BF16.F32.PACK_AB R158, R81, R158 ;  /* 0x0000009e519e723e */ /* 0x000fe400000010ff */
[----:B------:R-:W-:Y:S02]  /*34b0*/  F2FP.BF16.F32.PACK_AB R161, R10, R161 ;  /* 0x000000a10aa1723e */ /* 0x000fe400000010ff */
[----:B------:R-:W2:Y:S01]  /*34c0*/  MUFU.EX2 R14, R14 ;  /* 0x0000000e000e7308 */ /* 0x000ea20000000800 */
[C---:B0-----:R-:W-:Y:S01]  /*34d0*/  FADD.FTZ R36, R12.reuse, R5 ;  /* 0x000000050c247221 */ /* 0x041fe20000010000 */
[----:B------:R-:W-:-:S06]  /*34e0*/  F2FP.BF16.F32.PACK_AB R163, R12, R163 ;  /* 0x000000a30ca3723e */ /* 0x000fcc00000010ff */
[----:B------:R-:W0:Y:S01]  /*34f0*/  MUFU.EX2 R167, R167 ;  /* 0x000000a700a77308 */ /* 0x000e220000000800 */
[----:B-1----:R-:W-:Y:S01]  /*3500*/  FADD.FTZ R5, R165, R36 ;  /* 0x00000024a5057221 */ /* 0x002fe20000010000 */
[----:B------:R-:W-:Y:S01]  /*3510*/  FADD.FTZ R36, R170, R9 ;  /* 0x00000009aa247221 */ /* 0x000fe20000010000 */
[----:B------:R-:W-:-:S03]  /*3520*/  F2FP.BF16.F32.PACK_AB R170, R53, R170 ;  /* 0x000000aa35aa723e */ /* 0x000fc600000010ff */
[----:B------:R-:W-:Y:S02]  /*3530*/  FADD.FTZ R9, R53, R36 ;  /* 0x0000002435097221 */ /* 0x000fe40000010000 */
[----:B------:R-:W1:Y:S01]  /*3540*/  MUFU.EX2 R20, R20 ;  /* 0x0000001400147308 */ /* 0x000e620000000800 */
[----:B--2---:R-:W-:Y:S01]  /*3550*/  FADD.FTZ R4, R14, R5 ;  /* 0x000000050e047221 */ /* 0x004fe20000010000 */
[----:B------:R-:W-:Y:S01]  /*3560*/  FADD.FTZ R38, R172, R9 ;  /* 0x00000009ac267221 */ /* 0x000fe20000010000 */
[----:B------:R-:W-:-:S05]  /*3570*/  F2FP.BF16.F32.PACK_AB R165, R14, R165 ;  /* 0x000000a50ea5723e */ /* 0x000fca00000010ff */
        /* <DEDUP_REMOVED lines=59> */
[----:B------:R-:W-:Y:S01]  /*3930*/  F2FP.BF16.F32.PACK_AB R182, R89, R182 ;  /* 0x000000b659b6723e */ /* 0x000fe200000010ff */
[----:B------:R-:W-:-:S05]  /*3940*/  IMAD.MOV.U32 R89, RZ, RZ, R151 ;  /* 0x000000ffff597224 */ /* 0x000fca00078e0097 */
        /* <DEDUP_REMOVED lines=9> */
[----:B------:R-:W-:Y:S01]  /*39e0*/  F2FP.BF16.F32.PACK_AB R184, R97, R184 ;  /* 0x000000b861b8723e */ /* 0x000fe200000010ff */
[----:B------:R-:W-:-:S05]  /*39f0*/  IMAD.MOV.U32 R97, RZ, RZ, R151 ;  /* 0x000000ffff617224 */ /* 0x000fca00078e0097 */
        /* <DEDUP_REMOVED lines=9> */
[----:B------:R-:W-:Y:S01]  /*3a90*/  F2FP.BF16.F32.PACK_AB R183, R36, R93 ;  /* 0x0000005d24b7723e */ /* 0x000fe200000010ff */
[----:B------:R-:W-:-:S05]  /*3aa0*/  IMAD.MOV.U32 R93, RZ, RZ, R151 ;  /* 0x000000ffff5d7224 */ /* 0x000fca00078e0097 */
[----:B------:R-:W1:Y:S01]  /*3ab0*/  MUFU.EX2 R121, R121 ;  /* 0x0000007900797308 */ /* 0x000e620000000800 */
[----:B--2---:R-:W-:-:S07]  /*3ac0*/  FADD.FTZ R9, R95, R8 ;  /* 0x000000085f097221 */ /* 0x004fce0000010000 */
[----:B------:R-:W2:Y:S01]  /*3ad0*/  MUFU.EX2 R6, R87 ;  /* 0x0000005700067308 */ /* 0x000ea20000000800 */
[C---:B0-----:R-:W-:Y:S01]  /*3ae0*/  FADD.FTZ R8, R38.reuse, R9 ;  /* 0x0000000926087221 */ /* 0x041fe20000010000 */
[----:B------:R-:W-:Y:S01]  /*3af0*/  F2FP.BF16.F32.PACK_AB R185, R38, R95 ;  /* 0x0000005f26b9723e */ /* 0x000fe200000010ff */
[----:B------:R-:W-:-:S05]  /*3b00*/  IMAD.MOV.U32 R95, RZ, RZ, R151 ;  /* 0x000000ffff5f7224 */ /* 0x000fca00078e0097 */
[----:B------:R-:W0:Y:S01]  /*3b10*/  MUFU.EX2 R85, R85 ;  /* 0x0000005500557308 */ /* 0x000e220000000800 */
[----:B-1----:R-:W-:Y:S01]  /*3b20*/  FADD.FTZ R9, R121, R8 ;  /* 0x0000000879097221 */ /* 0x002fe20000010000 */
[----:B------:R-:W-:Y:S02]  /*3b30*/  VIADD R8, R88, 0xfffffffe ;  /* 0xfffffffe58087836 */ /* 0x000fe40000000000 */
[----:B------:R-:W-:-:S03]  /*3b40*/  IMAD.MOV.U32 R88, RZ, RZ, R151 ;  /* 0x000000ffff587224 */ /* 0x000fc600078e0097 */
[----:B------:R-:W-:Y:S02]  /*3b50*/  ISETP.GE.AND P1, PT, R8, R17, PT ;  /* 0x000000110800720c */ /* 0x000fe40003f26270 */
[C---:B--2---:R-:W-:Y:S01]  /*3b60*/  F2FP.BF16.F32.PACK_AB R187, R6.reuse, R121 ;  /* 0x0000007906bb723e */ /* 0x044fe200000010ff */
[----:B------:R-:W-:Y:S01]  /*3b70*/  FADD.FTZ R4, R6, R9 ;  /* 0x0000000906047221 */ /* 0x000fe20000010000 */
[----:B------:R-:W-:Y:S02]  /*3b80*/  IMAD.MOV.U32 R121, RZ, RZ, R151 ;  /* 0x000000ffff797224 */ /* 0x000fe400078e0097 */
[C---:B0-----:R-:W-:Y:S01]  /*3b90*/  FADD.FTZ R5, R85.reuse, R42 ;  /* 0x0000002a55057221 */ /* 0x041fe20000010000 */
[----:B------:R-:W-:-:S06]  /*3ba0*/  F2FP.BF16.F32.PACK_AB R186, R85, R186 ;  /* 0x000000ba55ba723e */ /* 0x000fcc00000010ff */
[----:B------:R-:W-:Y:S05]  /*3bb0*/  @!P1 BRA `(.L_x_6677) ;  /* 0x0000002000c49947 */ /* 0x000fea0003800000 */
[----:B------:R-:W-:Y:S01]  /*3bc0*/  IMAD.MOV.U32 R9, RZ, RZ, R7 ;  /* 0x000000ffff097224 */ /* 0x000fe200078e0007 */
[----:B------:R-:W-:Y:S02]  /*3bd0*/  MOV R6, R3 ;  /* 0x0000000300067202 */ /* 0x000fe40000000f00 */
        /* <DEDUP_REMOVED lines=32> */
[----:B------:R-:W-:Y:S01]  /*3de0*/  UMOV UR43, UR38 ;  /* 0x00000026002b7c82 */ /* 0x000fe20008000000 */
[----:B------:R-:W-:-:S05]  /*3df0*/  UMOV UR40, UR39 ;  /* 0x0000002700287c82 */ /* 0x000fca0008000000 */
.L_x_6688:
[----:B------:R-:W-:Y:S01]  /*3e00*/  ISETP.NE.AND P2, PT, RZ, UR41, PT ;  /* 0x00000029ff007c0c */ /* 0x000fe2000bf45270 */
[----:B------:R-:W-:-:S04]  /*3e10*/  UISETP.NE.AND UP0, UPT, UR40, 0x1, UPT ;  /* 0x000000012800788c */ /* 0x000fc8000bf05270 */
[----:B------:R-:W-:-:S04]  /*3e20*/  USEL UR38, URZ, 0x1, UP0 ;  /* 0x000000013f267887 */ /* 0x000fc80008000000 */
[----:B------:R-:W-:-:S04]  /*3e30*/  ULOP3.LUT UR38, UR43, UR38, URZ, 0x3c, !UPT ;  /* 0x000000262b267292 */ /* 0x000fc8000f8e3c3f */
[----:B------:R-:W-:Y:S08]  /*3e40*/  @P2 BRA `(.L_x_6678) ;  /* 0x0000000000442947 */ /* 0x000ff00003800000 */
[----:B------:R-:W-:Y:S05]  /*3e50*/  @!P0 BRA `(.L_x_6679) ;  /* 0x0000000000048947 */ /* 0x000fea0003800000 */
[----:B------:R-:W-:Y:S01]  /*3e60*/  BPT.TRAP 0x1 ;  /* 0x000000040000795c */ /* 0x000fe20000300000 */
.L_x_6679:
[----:B------:R-:W0:Y:S01]  /*3e70*/  S2UR UR10, SR_CgaCtaId ;  /* 0x00000000000a79c3 */ /* 0x000e220000008800 */
[----:B------:R-:W-:Y:S01]  /*3e80*/  UIADD3 UR6, UR40, 0x1, URZ ;  /* 0x0000000128067890 */ /* 0x000fe2000fffe03f */
[----:B------:R-:W-:Y:S01]  /*3e90*/  IMAD.U32 R0, RZ, RZ, UR38 ;  /* 0x00000026ff007e24 */ /* 0x000fe2000f8e00ff */
[----:B------:R-:W-:Y:S02]  /*3ea0*/  UMOV UR7, 0x400 ;  /* 0x0000040000077882 */ /* 0x000fe40000000000 */
[----:B------:R-:W-:Y:S02]  /*3eb0*/  UISETP.NE.AND UP0, UPT, UR6, 0x2, UPT ;  /* 0x000000020600788c */ /* 0x000fe4000bf05270 */
[----:B------:R-:W-:Y:S02]  /*3ec0*/  SHF.L.U32 R0, R0, 0x1f, RZ ;  /* 0x0000001f00007819 */ /* 0x000fe400000006ff */
[----:B------:R-:W-:Y:S02]  /*3ed0*/  USEL UR6, UR6, URZ, UP0 ;  /* 0x0000003f06067287 */ /* 0x000fe40008000000 */
[----:B0-----:R-:W-:-:S04]  /*3ee0*/  ULEA UR7, UR10, UR7, 0x18 ;  /* 0x000000070a077291 */ /* 0x001fc8000f8ec03f */
[----:B------:R-:W-:-:S09]  /*3ef0*/  ULEA UR6, UR6, UR7, 0x3 ;  /* 0x0000000706067291 */ /* 0x000fd2000f8e183f */
[----:B------:R0:W1:Y:S01]  /*3f00*/  SYNCS.PHASECHK.TRANS64.TRYWAIT P1, [UR6+0x28830], R0 ;  /* 0x02883000ff0075a7 */ /* 0x0000620008020146 */
[----:B------:R-:W-:Y:S05]  /*3f10*/  @!P0 BRA `(.L_x_6680) ;  /* 0x0000000000048947 */ /* 0x000fea0003800000 */
[----:B------:R-:W-:Y:S01]  /*3f20*/  BPT.TRAP 0x1 ;  /* 0x000000040000795c */ /* 0x000fe20000300000 */
.L_x_6680:
[----:B-1----:R-:W-:Y:S05]  /*3f30*/  @P1 BRA `(.L_x_6678) ;  /* 0x0000000000081947 */ /* 0x002fea0003800000 */
[----:B------:R-:W1:Y:S02]  /*3f40*/  SYNCS.PHASECHK.TRANS64.TRYWAIT P1, [UR6+0x28830], R0 ;  /* 0x02883000ff0075a7 */ /* 0x000e640008020146 */
[----:B-1----:R-:W-:Y:S05]  /*3f50*/  @!P1 BRA `(.L_x_6681) ;  /* 0x000000b000749947 */ /* 0x002fea0003800000 */
.L_x_6678:
[----:B-1----:R-:W1:Y:S01]  /*3f60*/  S2R R3, SR_TID.X ;  /* 0x0000000000037919 */ /* 0x002e620000002100 */
[----:B------:R-:W-:Y:S01]  /*3f70*/  UIADD3 UR39, UR40, 0x1, URZ ;  /* 0x0000000128277890 */ /* 0x000fe2000fffe03f */
[----:B------:R-:W-:Y:S01]  /*3f80*/  UMOV UR35, 0x40000040 ;  /* 0x4000004000237882 */ /* 0x000fe20000000000 */
[----:B------:R-:W-:Y:S02]  /*3f90*/  UMOV UR7, 0x40000040 ;  /* 0x4000004000077882 */ /* 0x000fe40000000000 */
[----:B------:R-:W-:Y:S01]  /*3fa0*/  UISETP.NE.AND UP0, UPT, UR39, 0x2, UPT ;  /* 0x000000022700788c */ /* 0x000fe2000bf05270 */
[----:B------:R-:W-:Y:S01]  /*3fb0*/  UMOV UR11, 0x40000040 ;  /* 0x40000040000b7882 */ /* 0x000fe20000000000 */
[----:B------:R-:W-:Y:S02]  /*3fc0*/  UMOV UR15, 0x40000040 ;  /* 0x40000040000f7882 */ /* 0x000fe40000000000 */
[----:B------:R-:W-:Y:S01]  /*3fd0*/  USEL UR39, UR39, URZ, UP0 ;  /* 0x0000003f27277287 */ /* 0x000fe20008000000 */
[----:B------:R-:W-:Y:S01]  /*3fe0*/  UMOV UR19, 0x40000040 ;  /* 0x4000004000137882 */ /* 0x000fe20000000000 */
[----:B------:R-:W-:-:S02]  /*3ff0*/  UMOV UR23, 0x40000040 ;  /* 0x4000004000177882 */ /* 0x000fc40000000000 */
[----:B------:R-:W-:Y:S01]  /*4000*/  ULEA UR34, UR39, UR42, 0xb ;  /* 0x0000002a27227291 */ /* 0x000fe2000f8e583f */
[----:B------:R-:W-:Y:S01]  /*4010*/  UMOV UR27, 0x40000040 ;  /* 0x40000040001b7882 */ /* 0x000fe20000000000 */
[----:B------:R-:W-:Y:S02]  /*4020*/  UMOV UR31, 0x40000040 ;  /* 0x40000040001f7882 */ /* 0x000fe40000000000 */
[----:B------:R-:W-:Y:S02]  /*4030*/  UIADD3 UR6, UR34, 0x2, URZ ;  /* 0x0000000222067890 */ /* 0x000fe4000fffe03f */
[----:B------:R-:W-:Y:S02]  /*4040*/  UIADD3 UR10, UR34, 0x4, URZ ;  /* 0x00000004220a7890 */ /* 0x000fe4000fffe03f */
[----:B------:R-:W-:Y:S02]  /*4050*/  UIADD3 UR14, UR34, 0x6, URZ ;  /* 0x00000006220e7890 */ /* 0x000fe4000fffe03f */
[----:B------:R-:W-:-:S02]  /*4060*/  UIADD3 UR18, UR34, 0x400, URZ ;  /* 0x0000040022127890 */ /* 0x000fc4000fffe03f */
[----:B------:R-:W-:Y:S02]  /*4070*/  UIADD3 UR22, UR34, 0x402, URZ ;  /* 0x0000040222167890 */ /* 0x000fe4000fffe03f */
[----:B------:R-:W-:Y:S02]  /*4080*/  UIADD3 UR26, UR34, 0x404, URZ ;  /* 0x00000404221a7890 */ /* 0x000fe4000fffe03f */
[----:B------:R-:W-:Y:S01]  /*4090*/  UIADD3 UR30, UR34, 0x406, URZ ;  /* 0x00000406221e7890 */ /* 0x000fe2000fffe03f */
[----:B-1----:R-:W-:-:S05]  /*40a0*/  SHF.R.U32.HI R3, RZ, 0x7, R3 ;  /* 0x00000007ff037819 */ /* 0x002fca0000011603 */
[----:B0-----:R-:W-:-:S05]  /*40b0*/  VIADD R0, R3, 0x8 ;  /* 0x0000000803007836 */ /* 0x001fca0000000000 */
[----:B------:R0:W-:Y:S06]  /*40c0*/  BAR.SYNC.DEFER_BLOCKING R0, 0x100 ;  /* 0x000400000000751d */ /* 0x0001ec0000010000 */
[----:B------:R-:W-:-:S06]  /*40d0*/  WARPGROUP.ARRIVE ;  /* 0x00000000000079c5 */ /* 0x000fcc0000000000 */
[----:B------:R-:W-:Y:S03]  /*40e0*/  HGMMA.64x128x16.F32.BF16 R24, gdesc[UR32], RZ, !UPT, gsb0 ;  /* 0x01e00000201879f0 */ /* 0x000fe6000c0018ff */
        /* <DEDUP_REMOVED lines=22> */
[----:B0-----:R-:W-:Y:S05]  /*4250*/  @P2 BRA `(.L_x_6682) ;  /* 0x0000000000382947 */ /* 0x001fea0003800000 */
[----:B------:R-:W-:Y:S05]  /*4260*/  @!P0 BRA `(.L_x_6683) ;  /* 0x0000000000048947 */ /* 0x000fea0003800000 */
[----:B------:R-:W-:Y:S01]  /*4270*/  BPT.TRAP 0x1 ;  /* 0x000000040000795c */ /* 0x000fe20000300000 */
.L_x_6683:
[----:B------:R-:W0:Y:S01]  /*4280*/  S2UR UR7, SR_CgaCtaId ;  /* 0x00000000000779c3 */ /* 0x000e220000008800 */
[----:B------:R-:W-:Y:S01]  /*4290*/  UMOV UR6, 0x400 ;  /* 0x0000040000067882 */ /* 0x000fe20000000000 */
[----:B------:R-:W-:-:S05]  /*42a0*/  IMAD.U32 R0, RZ, RZ, UR43 ;  /* 0x0000002bff007e24 */ /* 0x000fca000f8e00ff */
[----:B------:R-:W-:Y:S01]  /*42b0*/  SHF.L.U32 R0, R0, 0x1f, RZ ;  /* 0x0000001f00007819 */ /* 0x000fe200000006ff */
[----:B0-----:R-:W-:-:S04]  /*42c0*/  ULEA UR6, UR7, UR6, 0x18 ;  /* 0x0000000607067291 */ /* 0x001fc8000f8ec03f */
[----:B------:R-:W-:-:S09]  /*42d0*/  ULEA UR6, UR40, UR6, 0x3 ;  /* 0x0000000628067291 */ /* 0x000fd2000f8e183f */
[----:B------:R0:W1:Y:S01]  /*42e0*/  SYNCS.PHASECHK.TRANS64.TRYWAIT P1, [UR6+0x28850], R0 ;  /* 0x02885000ff0075a7 */ /* 0x0000620008020146 */
[----:B------:R-:W-:Y:S05]  /*42f0*/  @!P0 BRA `(.L_x_6684) ;  /* 0x0000000000048947 */ /* 0x000fea0003800000 */
[----:B------:R-:W-:Y:S01]  /*4300*/  BPT.TRAP 0x1 ;  /* 0x000000040000795c */ /* 0x000fe20000300000 */
.L_x_6684:
[----:B-1----:R-:W-:Y:S05]  /*4310*/  @P1 BRA `(.L_x_6682) ;  /* 0x0000000000081947 */ /* 0x002fea0003800000 */
[----:B------:R-:W1:Y:S02]  /*4320*/  SYNCS.PHASECHK.TRANS64.TRYWAIT P1, [UR6+0x28850], R0 ;  /* 0x02885000ff0075a7 */ /* 0x000e640008020146 */
[----:B-1----:R-:W-:Y:S05]  /*4330*/  @!P1 BRA `(.L_x_6685) ;  /* 0x000000ac00949947 */ /* 0x002fea0003800000 */
.L_x_6682:
[----:B------:R-:W2:Y:S01]  /*4340*/  S2UR UR6, SR_CgaCtaId ;  /* 0x00000000000679c3 */ /* 0x000ea20000008800 */
[----:B------:R-:W-:Y:S01]  /*4350*/  UMOV UR7, 0x400 ;  /* 0x0000040000077882 */ /* 0x000fe20000000000 */
[----:B------:R-:W-:Y:S01]  /*4360*/  WARPGROUP.ARRIVE ;  /* 0x00000000000079c5 */ /* 0x000fe20000000000 */
[----:B------:R-:W-:-:S05]  /*4370*/  UMOV UR15, 0x40000040 ;  /* 0x40000040000f7882 */ /* 0x000fca0000000000 */
[----:B-1----:R-:W1:Y:S01]  /*4380*/  S2R R3, SR_TID.X ;  /* 0x0000000000037919 */ /* 0x002e620000002100 */
[----:B--2---:R-:W-:-:S04]  /*4390*/  ULEA UR11, UR6, UR7, 0x18 ;  /* 0x00000007060b7291 */ /* 0x004fc8000f8ec03f */
[----:B------:R-:W-:-:S04]  /*43a0*/  UIADD3 UR7, UR11, 0x400, URZ ;  /* 0x000004000b077890 */ /* 0x000fc8000fffe03f */
[----:B------:R-:W-:-:S04]  /*43b0*/  USHF.R.U32.HI UR7, URZ, 0x4, UR7 ;  /* 0x000000043f077899 */ /* 0x000fc80008011607 */
[----:B------:R-:W-:Y:S01]  /*43c0*/  ULOP3.LUT UR7, UR7, 0x3fff, URZ, 0xc0, !UPT ;  /* 0x00003fff07077892 */ /* 0x000fe2000f8ec03f */
[----:B-1----:R-:W-:-:S03]  /*43d0*/  SHF.R.U32.HI R3, RZ, 0x7, R3 ;  /* 0x00000007ff037819 */ /* 0x002fc60000011603 */
[----:B------:R-:W-:Y:S01]  /*43e0*/  ULOP3.LUT UR7, UR7, 0x4000000, URZ, 0xfc, !UPT ;  /* 0x0400000007077892 */ /* 0x000fe2000f8efc3f */
[----:B0-----:R-:W-:-:S03]  /*43f0*/  IADD3 R0, -R3, 0xb, RZ ;  /* 0x0000000b03007810 */ /* 0x001fc60007ffe1ff */
        /* <DEDUP_REMOVED lines=43> */
.L_x_6686:
[----:B0-----:R-:W-:Y:S01]  /*46b0*/  FMNMX.FTZ R0, R24, R6, !PT ;  /* 0x0000000618007209 */ /* 0x001fe20007810000 */
[----:B------:R-:W-:Y:S01]  /*46c0*/  ULEA UR7, UR39, UR11, 0x3 ;  /* 0x0000000b27077291 */ /* 0x000fe2000f8e183f */
[----:B------:R-:W-:Y:S02]  /*46d0*/  FMNMX.FTZ R10, R26, R9, !PT ;  /* 0x000000091a0a7209 */ /* 0x000fe40007810000 */
[----:B------:R-:W-:Y:S01]  /*46e0*/  FMNMX.FTZ R3, R25, R0, !PT ;  /* 0x0000000019037209 */ /* 0x000fe20007810000 */
[----:B------:R-:W-:Y:S01]  /*46f0*/  UIADD3 UR7, UR7, 0x28840, URZ ;  /* 0x0002884007077890 */ /* 0x000fe2000fffe03f */
[----:B------:R-:W-:Y:S02]  /*4700*/  FMNMX.FTZ R7, R27, R10, !PT ;  /* 0x0000000a1b077209 */ /* 0x000fe40007810000 */
[----:B------:R-:W-:Y:S01]  /*4710*/  FMNMX.FTZ R0, R28, R3, !PT ;  /* 0x000000031c007209 */ /* 0x000fe20007810000 */
[----:B------:R-:W-:Y:S01]  /*4720*/  UPRMT UR7, UR6, 0x654, UR7 ;  /* 0x0000065406077896 */ /* 0x000fe20008000007 */
[----:B------:R-:W-:-:S02]  /*4730*/  FMNMX.FTZ R10, R30, R7, !PT ;  /* 0x000000071e0a7209 */ /* 0x000fc40007810000 */
        /* <DEDUP_REMOVED lines=71> */
[-C--:B------:R-:W-:Y:S01]  /*4bb0*/  FFMA.FTZ R41, R53, R0.reuse, -R157 ;  /* 0x0000000035297223 */ /* 0x080fe2000001089d */
[C---:B------:R-:W-:Y:S01]  /*4bc0*/  FADD.FTZ R9, -R7.reuse, R9 ;  /* 0x0000000907097221 */ /* 0x040fe20000010100 */
[-C--:B------:R-:W-:Y:S01]  /*4bd0*/  FMUL.FTZ R53, R7, R0.reuse ;  /* 0x0000000007357220 */ /* 0x080fe20000410000 */
[-C--:B------:R-:W-:Y:S01]  /*4be0*/  FMUL.FTZ R6, R15, R0.reuse ;  /* 0x000000000f067220 */ /* 0x080fe20000410000 */
[-C--:B------:R-:W-:Y:S01]  /*4bf0*/  FFMA.FTZ R11, R24, R0.reuse, -R157 ;  /* 0x00000000180b7223 */ /* 0x080fe2000001089d */
[-C--:B------:R-:W-:Y:S01]  /*4c00*/  FMUL.FTZ R9, R9, R0.reuse ;  /* 0x0000000009097220 */ /* 0x080fe20000410000 */
[-C--:B------:R-:W-:Y:S01]  /*4c10*/  FFMA.FTZ R10, R26, R0.reuse, -R53 ;  /* 0x000000001a0a7223 */ /* 0x080fe20000010835 */
        /* <DEDUP_REMOVED lines=55> */
[----:B0-----:R-:W-:Y:S01]  /*4f90*/  FFMA.FTZ R5, R6, R5, R11 ;  /* 0x0000000506057223 */ /* 0x001fe2000001000b */
[-CC-:B------:R-:W-:Y:S01]  /*4fa0*/  FFMA.FTZ R183, R78, R0.reuse, -R53.reuse ;  /* 0x000000004eb77223 */ /* 0x180fe20000010835 */
[-CC-:B------:R-:W-:Y:S01]  /*4fb0*/  FFMA.FTZ R185, R82, R0.reuse, -R53.reuse ;  /* 0x0000000052b97223 */ /* 0x180fe20000010835 */
[----:B------:R-:W-:-:S04]  /*4fc0*/  FFMA.FTZ R187, R86, R0, -R53 ;  /* 0x0000000056bb7223 */ /* 0x000fc80000010835 */
        /* <DEDUP_REMOVED lines=23> */
[----:B------:R-:W-:-:S06]  /*5140*/  FFMA.FTZ R36, R67, R0, -R53 ;  /* 0x0000000043247223 */ /* 0x000fcc0000010835 */
        /* <DEDUP_REMOVED lines=16> */
[----:B------:R-:W-:-:S06]  /*5250*/  FFMA.FTZ R38, R71, R0, -R53 ;  /* 0x0000000047267223 */ /* 0x000fcc0000010835 */
        /* <DEDUP_REMOVED lines=48> */
[----:B------:R-:W-:-:S06]  /*5560*/  FFMA.FTZ R44, R83, R0, -R53 ;  /* 0x00000000532c7223 */ /* 0x000fcc0000010835 */
        /* <DEDUP_REMOVED lines=39> */
[----:B0-----:R-:W-:-:S03]  /*57e0*/  FADD.FTZ R5, R49, R48 ;  /* 0x0000003031057221 */ /* 0x001fc60000010000 */
[----:B--2---:R-:W-:Y:S01]  /*57f0*/  FADD.FTZ R4, R46, R47 ;  /* 0x0000002f2e047221 */ /* 0x004fe20000010000 */
[----:B------:R-:W-:Y:S06]  /*5800*/  @!P0 BRA `(.L_x_6687) ;  /* 0x0000000000048947 */ /* 0x000fec0003800000 */
[----:B------:R-:W-:Y:S01]  /*5810*/  BPT.TRAP 0x1 ;  /* 0x000000040000795c */ /* 0x000fe20000300000 */
.L_x_6687:
[----:B------:R-:W-:Y:S01]  /*5820*/  ULEA UR7, UR40, UR11, 0x3 ;  /* 0x0000000b28077291 */ /* 0x000fe2000f8e183f */
[----:B------:R-:W-:Y:S01]  /*5830*/  ISETP.GT.AND P1, PT, R8, R17, PT ;  /* 0x000000110800720c */ /* 0x000fe20003f24270 */
[----:B------:R-:W-:Y:S01]  /*5840*/  UMOV UR43, UR38 ;  /* 0x00000026002b7c82 */ /* 0x000fe20008000000 */
[----:B------:R-:W-:Y:S01]  /*5850*/  UMOV UR40, UR39 ;  /* 0x0000002700287c82 */ /* 0x000fe20008000000 */
[----:B------:R-:W-:Y:S01]  /*5860*/  UIADD3 UR7, UR7, 0x28860, URZ ;  /* 0x0002886007077890 */ /* 0x000fe2000fffe03f */
[----:B------:R-:W-:Y:S01]  /*5870*/  F2FP.BF16.F32.PACK_AB R158, R159, R158 ;  /* 0x0000009e9f9e723e */ /* 0x000fe200000010ff */
[----:B------:R-:W-:Y:S01]  /*5880*/  FMUL.FTZ R88, R88, R6 ;  /* 0x0000000658587220 */ /* 0x000fe20000410000 */
[----:B------:R-:W-:Y:S01]  /*5890*/  F2FP.BF16.F32.PACK_AB R160, R161, R160 ;  /* 0x000000a0a1a0723e */ /* 0x000fe200000010ff */
[----:B------:R-:W-:Y:S01]  /*58a0*/  UPRMT UR7, UR6, 0x654, UR7 ;  /* 0x0000065406077896 */ /* 0x000fe20008000007 */
        /* <DEDUP_REMOVED lines=96> */
[----:B------:R-:W-:Y:S01]  /*5eb0*/  F2FP.BF16.F32.PACK_AB R187, R46, R187 ;  /* 0x000000bb2ebb723e */ /* 0x000fe200000010ff */
[----:B------:R-:W-:Y:S06]  /*5ec0*/  @P1 BRA `(.L_x_6688) ;  /* 0xffffffdc00cc1947 */ /* 0x000fec000383ffff */
.L_x_6677:
[----:B------:R-:W-:Y:S06]  /*5ed0*/  BAR.ARV 0x8, 0x180 ;  /* 0x0206000000007b1d */ /* 0x000fec0000002000 */
[----:B------:R-:W-:Y:S05]  /*5ee0*/  @!P0 BRA `(.L_x_6689) ;  /* 0x0000000000048947 */ /* 0x000fea0003800000 */
[----:B------:R-:W-:Y:S01]  /*5ef0*/  BPT.TRAP 0x1 ;  /* 0x000000040000795c */ /* 0x000fe20000300000 */
.L_x_6689:
        /* <DEDUP_REMOVED lines=9> */
.L_x_6690:
[----:B-1----:R-:W-:Y:S05]  /*5f90*/  @P1 BRA `(.L_x_6691) ;  /* 0x0000000000081947 */ /* 0x002fea0003800000 */
[----:B------:R-:W1:Y:S02]  /*5fa0*/  SYNCS.PHASECHK.TRANS64.TRYWAIT P1, [UR5+0x28850], R6 ;  /* 0x02885006ff0075a7 */ /* 0x000e640008020145 */
[----:B-1----:R-:W-:Y:S05]  /*5fb0*/  @!P1 BRA `(.L_x_6692) ;  /* 0x00000090008c9947 */ /* 0x002fea0003800000 */
.L_x_6691:
[----:B------:R-:W-:Y:S01]  /*5fc0*/  UIADD3 UR4, UR4, 0x400, URZ ;  /* 0x0000040004047890 */ /* 0x000fe2000fffe03f */
[----:B------:R-:W-:Y:S01]  /*5fd0*/  WARPGROUP.ARRIVE ;  /* 0x00000000000079c5 */ /* 0x000fe20000000000 */
[----:B------:R-:W-:Y:S01]  /*5fe0*/  UMOV UR11, 0x40000040 ;  /* 0x40000040000b7882 */ /* 0x000fe20000000000 */
[----:B01----:R-:W0:Y:S01]  /*5ff0*/  SHFL.BFLY PT, R6, R5, 0x2, 0x1f ;  /* 0x0c401f0005067f89 */ /* 0x003e2200000e0000 */
[----:B------:R-:W-:Y:S01]  /*6000*/  USHF.R.U32.HI UR4, URZ, 0x4, UR4 ;  /* 0x000000043f047899 */ /* 0x000fe20008011604 */
[----:B------:R-:W-:Y:S02]  /*6010*/  IMAD.MOV.U32 R65, RZ, RZ, RZ ;  /* 0x000000ffff417224 */ /* 0x000fe400078e00ff */
[----:B------:R-:W1:Y:S01]  /*6020*/  SHFL.BFLY PT, R9, R4, 0x2, 0x1f ;  /* 0x0c401f0004097f89 */ /* 0x000e6200000e0000 */
[----:B------:R-:W-:-:S04]  /*6030*/  ULOP3.LUT UR4, UR4, 0x3fff, URZ, 0xc0, !UPT ;  /* 0x00003fff04047892 */ /* 0x000fc8000f8ec03f */
[----:B------:R-:W-:-:S04]  /*6040*/  ULOP3.LUT UR4, UR4, 0x4000000, URZ, 0xfc, !UPT ;  /* 0x0400000004047892 */ /* 0x000fc8000f8efc3f */
[----:B------:R-:W-:-:S04]  /*6050*/  ULEA UR4, UR39, UR4, 0xb ;  /* 0x0000000427047291 */ /* 0x000fc8000f8e583f */
[----:B------:R-:W-:-:S03]  /*6060*/  UIADD3 UR6, UR4, 0x80, URZ ;  /* 0x0000008004067890 */ /* 0x000fc6000fffe03f */
[----:B------:R-:W-:Y:S02]  /*6070*/  UMOV UR10, UR4 ;  /* 0x00000004000a7c82 */ /* 0x000fe40008000000 */
[----:B------:R-:W-:Y:S01]  /*6080*/  HGMMA.64x128x16.F32.BF16 R88, R156, gdesc[UR8].tnspB, R88, gsb0 ;  /* 0x41e000089c587df0 */ /* 0x000fe20008001858 */
[----:B------:R-:W-:Y:S01]  /*6090*/  UMOV UR11, 0x40000040 ;  /* 0x40000040000b7882 */ /* 0x000fe20000000000 */
[----:B------:R-:W-:Y:S01]  /*60a0*/  UMOV UR10, UR6 ;  /* 0x00000006000a7c82 */ /* 0x000fe20008000000 */
[----:B------:R-:W-:Y:S01]  /*60b0*/  UIADD3 UR6, UR4, 0x100, URZ ;  /* 0x0000010004067890 */ /* 0x000fe2000fffe03f */
[----:B0-----:R-:W-:Y:S01]  /*60c0*/  FADD.FTZ R6, R6, R5 ;  /* 0x0000000506067221 */ /* 0x001fe20000010000 */
[----:B-1----:R-:W-:-:S04]  /*60d0*/  FADD.FTZ R8, R9, R4 ;  /* 0x0000000409087221 */ /* 0x002fc80000010000 */
[----:B------:R-:W0:Y:S04]  /*60e0*/  SHFL.BFLY PT, R9, R6, 0x1, 0x1f ;  /* 0x0c201f0006097f89 */ /* 0x000e2800000e0000 */
[----:B------:R-:W1:Y:S01]  /*60f0*/  SHFL.BFLY PT, R11, R8, 0x1, 0x1f ;  /* 0x0c201f00080b7f89 */ /* 0x000e6200000e0000 */
[----:B0-----:R-:W-:Y:S01]  /*6100*/  FADD.FTZ R12, R6, R9 ;  /* 0x00000009060c7221 */ /* 0x001fe20000010000 */
[----:B------:R-:W-:Y:S02]  /*6110*/  IMAD.MOV.U32 R9, RZ, RZ, RZ ;  /* 0x000000ffff097224 */ /* 0x000fe400078e00ff */
[----:B-1----:R-:W-:Y:S02]  /*6120*/  FADD.FTZ R11, R8, R11 ;  /* 0x0000000b080b7221 */ /* 0x002fe40000010000 */
[----:B------:R-:W-:-:S03]  /*6130*/  FSETP.NE.FTZ.AND P1, PT, R12, RZ, PT ;  /* 0x000000ff0c00720b */ /* 0x000fc60003f35000 */
[----:B------:R-:W-:-:S10]  /*6140*/  FSETP.NE.FTZ.AND P2, PT, R11, RZ, PT ;  /* 0x000000ff0b00720b */ /* 0x000fd40003f55000 */
[----:B------:R-:W0:Y:S01]  /*6150*/  @P1 MUFU.LG2 R5, R12 ;  /* 0x0000000c00051308 */ /* 0x000e220000000c00 */
[C---:B------:R-:W-:Y:S02]  /*6160*/  @P1 FMUL.FTZ R4, R0.reuse, 0.69314718246459960938 ;  /* 0x3f31721800041820 */ /* 0x040fe40000410000 */
[----:B------:R-:W-:-:S05]  /*6170*/  @P2 FMUL.FTZ R13, R0, 0.69314718246459960938 ;  /* 0x3f317218000d2820 */ /* 0x000fca0000410000 */
[----:B------:R-:W1:Y:S08]  /*6180*/  @P2 MUFU.LG2 R10, R11 ;  /* 0x0000000b000a2308 */ /* 0x000e700000000c00 */
[----:B------:R2:W3:Y:S01]  /*6190*/  @P1 MUFU.RCP R65, R12 ;  /* 0x0000000c00411308 */ /* 0x0004e20000001000 */
[----:B0-----:R-:W-:-:S07]  /*61a0*/  @P1 FMUL.FTZ R5, R5, 0.69314718246459960938 ;  /* 0x3f31721805051820 */ /* 0x001fce0000410000 */
[----:B------:R2:W0:Y:S01]  /*61b0*/  @P2 MUFU.RCP R9, R11 ;  /* 0x0000000b00092308 */ /* 0x0004220000001000 */
[----:B-1----:R-:W-:Y:S01]  /*61c0*/  @P2 FMUL.FTZ R10, R10, 0.69314718246459960938 ;  /* 0x3f3172180a0a2820 */ /* 0x002fe20000410000 */
[----:B------:R-:W-:Y:S02]  /*61d0*/  WARPGROUP.DEPBAR.LE gsb0, 0x0 ;  /* 0x00008000000079c5 */ /* 0x000fe40000010000 */
[----:B------:R-:W-:Y:S01]  /*61e0*/  WARPGROUP.ARRIVE ;  /* 0x00000000000079c5 */ /* 0x000fe20000000000 */
[----:B------:R-:W-:Y:S02]  /*61f0*/  IMAD.MOV.U32 R156, RZ, RZ, -0x800000 ;  /* 0xff800000ff9c7424 */ /* 0x000fe400078e00ff */
[----:B------:R-:W-:Y:S01]  /*6200*/  @P1 FFMA.FTZ R156, R4, R3, R5 ;  /* 0x00000003049c1223 */ /* 0x000fe20000010005 */
[----:B------:R-:W-:Y:S02]  /*6210*/  IMAD.MOV.U32 R157, RZ, RZ, -0x800000 ;  /* 0xff800000ff9d7424 */ /* 0x000fe400078e00ff */
[----:B------:R-:W-:Y:S01]  /*6220*/  @P2 FFMA.FTZ R157, R13, R7, R10 ;  /* 0x000000070d9d2223 */ /* 0x000fe2000001000a */
[----:B------:R-:W-:Y:S01]  /*6230*/  HGMMA.64x128x16.F32.BF16 R88, R160, gdesc[UR8].tnspB, R88, gsb0 ;  /* 0x41e00008a0587df0 */ /* 0x000fe20008001858 */
[----:B------:R-:W-:Y:S01]  /*6240*/  UMOV UR10, UR6 ;  /* 0x00000006000a7c82 */ /* 0x000fe20008000000 */
[----:B------:R-:W-:Y:S01]  /*6250*/  UMOV UR11, 0x40000040 ;  /* 0x40000040000b7882 */ /* 0x000fe20000000000 */
[----:B------:R-:W-:Y:S01]  /*6260*/  UIADD3 UR6, UR4, 0x180, URZ ;  /* 0x0000018004067890 */ /* 0x000fe2000fffe03f */
[----:B------:R-:W-:-:S02]  /*6270*/  WARPGROUP.DEPBAR.LE gsb0, 0x0 ;  /* 0x00008000000079c5 */ /* 0x000fc40000010000 */
        /* <DEDUP_REMOVED lines=34> */
.L_x_6693:
        /* <DEDUP_REMOVED lines=39> */
[----:B------:R-:W-:Y:S01]  /*6710*/  FMUL.FTZ R69, R95, R9 ;  /* 0x000000095f457220 */ /* 0x000fe20000410000 */
[----:B------:R-:W-:Y:S01]  /*6720*/  USEL UR4, URZ, 0x1, UP0 ;  /* 0x000000013f047887 */ /* 0x000fe20008000000 */
        /* <DEDUP_REMOVED lines=30> */
[----:B------:R-:W-:Y:S01]  /*6910*/  VIADD R205, R205, 0x1 ;  /* 0x00000001cdcd7836 */ /* 0x000fe20000000000 */
[----:B------:R-:W-:-:S02]  /*6920*/  USEL UR39, UR39, URZ, UP0 ;  /* 0x0000003f27277287 */ /* 0x000fc40008000000 */
[----:B------:R-:W-:-:S12]  /*6930*/  ULOP3.LUT UR38, UR38, UR4, URZ, 0x3c, !UPT ;  /* 0x0000000426267292 */ /* 0x000fd8000f8e3c3f */
.L_x_6669:
[----:B------:R-:W0:Y:S01]  /*6940*/  S2R R3, SR_CgaCtaId ;  /* 0x0000000000037919 */ /* 0x000e220000008800 */
[----:B------:R-:W-:Y:S01]  /*6950*/  MOV R0, 0x400 ;  /* 0x0000040000007802 */ /* 0x000fe20000000f00 */
[----:B------:R-:W-:Y:S01]  /*6960*/  BSSY B0, `(.L_x_6694) ;  /* 0x00002c4000007945 */ /* 0x000fe20003800000 */
[----:B------:R-:W-:Y:S02]  /*6970*/  BAR.SYNC.DEFER_BLOCKING 0x5, 0x180 ;  /* 0x0146000000007b1d */ /* 0x000fe40000010000 */
[----:B0-----:R-:W-:-:S05]  /*6980*/  LEA R0, R3, R0, 0x18 ;  /* 0x0000000003007211 */ /* 0x001fca00078ec0ff */
[----:B------:R0:W1:Y:S01]  /*6990*/  LDS.128 R4, [R0+0x288d0] ;  /* 0x0288d00000047984 */ /* 0x0000620000000c00 */
[----:B------:R-:W-:Y:S06]  /*69a0*/  BAR.ARV 0x4, 0x180 ;  /* 0x0106000000007b1d */ /* 0x000fec0000002000 */
[----:B------:R-:W-:Y:S05]  /*69b0*/  @P0 BRA `(.L_x_6695) ;  /* 0x00000020001c0947 */ /* 0x000fea0003800000 */
[----:B------:R-:W2:Y:S01]  /*69c0*/  S2R R3, SR_SWINHI ;  /* 0x0000000000037919 */ /* 0x000ea20000002f00 */
[C---:B------:R-:W-:Y:S01]  /*69d0*/  IMAD.SHL.U32 R105, R22.reuse, 0x4, RZ ;  /* 0x0000000416697824 */ /* 0x040fe200078e00ff */
[----:B------:R-:W-:Y:S01]  /*69e0*/  SHF.L.U64.HI R104, R22, 0x2, R19 ;  /* 0x0000000216687819 */ /* 0x000fe20000010213 */
[----:B------:R-:W-:Y:S01]  /*69f0*/  ULDC.64 UR4, c[0x0][0xc08] ;  /* 0x0003020000047ab9 */ /* 0x000fe20000000a00 */
[----:B------:R-:W-:Y:S02]  /*6a00*/  MOV R88, R0 ;  /* 0x0000000000587202 */ /* 0x000fe40000000f00 */
[----:B--2---:R-:W-:-:S03]  /*6a10*/  MOV R89, R3 ;  /* 0x0000000300597202 */ /* 0x004fc60000000f00 */
[----:B------:R-:W-:-:S03]  /*6a20*/  IMAD.WIDE R12, R225, 0x2, R88 ;  /* 0x00000002e10c7825 */ /* 0x000fc600078e0258 */
[C---:B------:R-:W-:Y:S02]  /*6a30*/  LOP3.LUT R3, R12.reuse, 0x380, RZ, 0xc0, !PT ;  /* 0x000003800c037812 */ /* 0x040fe400078ec0ff */
[C---:B------:R-:W-:Y:S02]  /*6a40*/  IADD3 R15, P2, R12.reuse, 0x4020, RZ ;  /* 0x000040200c0f7810 */ /* 0x040fe40007f5e0ff */
[----:B------:R-:W-:Y:S02]  /*6a50*/  SHF.R.U64 R3, R3, 0x3, RZ ;  /* 0x0000000303037819 */ /* 0x000fe400000012ff */
[C---:B------:R-:W-:Y:S01]  /*6a60*/  IADD3 R8, P3, R12.reuse, 0x4000, RZ ;  /* 0x000040000c087810 */ /* 0x040fe20007f7e0ff */
[--C-:B------:R-:W-:Y:S01]  /*6a70*/  IMAD.X R33, RZ, RZ, R13.reuse, P2 ;  /* 0x000000ffff217224 */ /* 0x100fe200010e060d */
[----:B------:R-:W-:Y:S01]  /*6a80*/  BAR.SYNC.DEFER_BLOCKING 0x1, 0x100 ;  /* 0x0044000000007b1d */ /* 0x000fe20000010000 */
[C---:B------:R-:W-:Y:S02]  /*6a90*/  IADD3 R101, P0, R12.reuse, 0x4060, RZ ;  /* 0x000040600c657810 */ /* 0x040fe40007f1e0ff */
[C---:B------:R-:W-:Y:S01]  /*6aa0*/  IADD3 R99, P1, R12.reuse, 0x4040, RZ ;  /* 0x000040400c637810 */ /* 0x040fe20007f3e0ff */
[--C-:B------:R-:W-:Y:S01]  /*6ab0*/  IMAD.X R29, RZ, RZ, R13.reuse, P3 ;  /* 0x000000ffff1d7224 */ /* 0x100fe200018e060d */
[C---:B-1----:R-:W-:Y:S01]  /*6ac0*/  IADD3 R4, P6, R12.reuse, 0x20, RZ ;  /* 0x000000200c047810 */ /* 0x042fe20007fde0ff */
[--C-:B------:R-:W-:Y:S01]  /*6ad0*/  IMAD.X R31, RZ, RZ, R13.reuse, P0 ;  /* 0x000000ffff1f7224 */ /* 0x100fe200000e060d */
[C---:B------:R-:W-:Y:S01]  /*6ae0*/  IADD3 R35, P4, R12.reuse, 0x60, RZ ;  /* 0x000000600c237810 */ /* 0x040fe20007f9e0ff */
[----:B------:R-:W-:Y:S01]  /*6af0*/  IMAD.X R27, RZ, RZ, R13, P1 ;  /* 0x000000ffff1b7224 */ /* 0x000fe200008e060d */
[----:B------:R-:W-:-:S02]  /*6b00*/  IADD3 R17, P5, R12, 0x40, RZ ;  /* 0x000000400c117810 */ /* 0x000fc40007fbe0ff */
[----:B------:R-:W-:Y:S01]  /*6b10*/  LOP3.LUT R12, R3, R12, RZ, 0x3c, !PT ;  /* 0x0000000c030c7212 */ /* 0x000fe200078e3cff */
[--C-:B------:R-:W-:Y:S01]  /*6b20*/  IMAD.X R11, RZ, RZ, R13.reuse, P4 ;  /* 0x000000ffff0b7224 */ /* 0x100fe200020e060d */
[----:B------:R-:W-:Y:S01]  /*6b30*/  LOP3.LUT R10, R15, 0x380, RZ, 0xc0, !PT ;  /* 0x000003800f0a7812 */ /* 0x000fe200078ec0ff */
[----:B------:R-:W-:Y:S01]  /*6b40*/  IMAD.X R9, RZ, RZ, R13, P5 ;  /* 0x000000ffff097224 */ /* 0x000fe200028e060d */
[----:B------:R-:W-:Y:S02]  /*6b50*/  LOP3.LUT R3, R8, 0x380, RZ, 0xc0, !PT ;  /* 0x0000038008037812 */ /* 0x000fe400078ec0ff */
[----:B------:R-:W-:Y:S02]  /*6b60*/  SHF.R.U64 R10, R10, 0x3, RZ ;  /* 0x000000030a0a7819 */ /* 0x000fe400000012ff */
[----:B------:R-:W-:Y:S02]  /*6b70*/  SHF.R.U64 R3, R3, 0x3, RZ ;  /* 0x0000000303037819 */ /* 0x000fe400000012ff */
[----:B------:R-:W-:-:S02]  /*6b80*/  LOP3.LUT R14, R99, 0x380, RZ, 0xc0, !PT ;  /* 0x00000380630e7812 */ /* 0x000fc400078ec0ff */
[----:B------:R-:W-:Y:S02]  /*6b90*/  LOP3.LUT R32, R10, R15, RZ, 0x3c, !PT ;  /* 0x0000000f0a207212 */ /* 0x000fe400078e3cff */
[----:B------:R-:W-:Y:S02]  /*6ba0*/  LOP3.LUT R28, R3, R8, RZ, 0x3c, !PT ;  /* 0x00000008031c7212 */ /* 0x000fe400078e3cff */
[----:B------:R-:W-:Y:S02]  /*6bb0*/  LOP3.LUT R24, R101, 0x380, RZ, 0xc0, !PT ;  /* 0x0000038065187812 */ /* 0x000fe400078ec0ff */
[----:B------:R-:W-:Y:S02]  /*6bc0*/  LOP3.LUT R10, R35, 0x380, RZ, 0xc0, !PT ;  /* 0x00000380230a7812 */ /* 0x000fe400078ec0ff */
[----:B------:R-:W-:Y:S02]  /*6bd0*/  LOP3.LUT R8, R17, 0x380, RZ, 0xc0, !PT ;  /* 0x0000038011087812 */ /* 0x000fe400078ec0ff */
[----:B------:R-:W-:-:S02]  /*6be0*/  LOP3.LUT R3, R4, 0x380, RZ, 0xc0, !PT ;  /* 0x0000038004037812 */ /* 0x000fc400078ec0ff */
[----:B------:R-:W-:Y:S02]  /*6bf0*/  SHF.R.U64 R14, R14, 0x3, RZ ;  /* 0x000000030e0e7819 */ /* 0x000fe400000012ff */
[----:B------:R-:W-:Y:S02]  /*6c00*/  SHF.R.U64 R24, R24, 0x3, RZ ;  /* 0x0000000318187819 */ /* 0x000fe400000012ff */
[----:B------:R-:W-:Y:S02]  /*6c10*/  SHF.R.U64 R10, R10, 0x3, RZ ;  /* 0x000000030a0a7819 */ /* 0x000fe400000012ff */
[----:B------:R-:W-:Y:S02]  /*6c20*/  SHF.R.U64 R8, R8, 0x3, RZ ;  /* 0x0000000308087819 */ /* 0x000fe400000012ff */
[----:B------:R-:W-:Y:S02]  /*6c30*/  SHF.R.U64 R3, R3, 0x3, RZ ;  /* 0x0000000303037819 */ /* 0x000fe400000012ff */
[----:B------:R-:W-:-:S02]  /*6c40*/  IADD3.X R25, RZ, R13, RZ, P6, !PT ;  /* 0x0000000dff197210 */ /* 0x000fc400037fe4ff */
[----:B------:R-:W-:Y:S02]  /*6c50*/  LOP3.LUT R26, R14, R99, RZ, 0x3c, !PT ;  /* 0x000000630e1a7212 */ /* 0x000fe400078e3cff */
[----:B------:R-:W-:Y:S01]  /*6c60*/  MOV R34, R12 ;  /* 0x0000000c00227202 */ /* 0x000fe20000000f00 */
[----:B------:R-:W1:Y:S01]  /*6c70*/  LDC.64 R98, c[0x0][0xc00] ;  /* 0x00030000ff627b82 */ /* 0x000e620000000a00 */
[----:B------:R-:W-:Y:S02]  /*6c80*/  LOP3.LUT R30, R24, R101, RZ, 0x3c, !PT ;  /* 0x00000065181e7212 */ /* 0x000fe400078e3cff */
[----:B------:R-:W-:Y:S02]  /*6c90*/  F2FP.BF16.F32.PACK_AB R12, R21, R20 ;  /* 0x00000014150c723e */ /* 0x000fe400000010ff */
[----:B------:R-:W-:Y:S02]  /*6ca0*/  F2FP.BF16.F32.PACK_AB R13, R67, R66 ;  /* 0x00000042430d723e */ /* 0x000fe400000010ff */
[----:B------:R-:W-:-:S02]  /*6cb0*/  F2FP.BF16.F32.PACK_AB R14, R37, R36 ;  /* 0x00000024250e723e */ /* 0x000fc400000010ff */
[----:B------:R-:W-:Y:S02]  /*6cc0*/  F2FP.BF16.F32.PACK_AB R15, R69, R68 ;  /* 0x00000044450f723e */ /* 0x000fe400000010ff */
[----:B------:R-:W-:Y:S02]  /*6cd0*/  LOP3.LUT R10, R10, R35, RZ, 0x3c, !PT ;  /* 0x000000230a0a7212 */ /* 0x000fe400078e3cff */
[----:B------:R-:W-:Y:S01]  /*6ce0*/  LOP3.LUT R8, R8, R17, RZ, 0x3c, !PT ;  /* 0x0000001108087212 */ /* 0x000fe200078e3cff */
[----:B------:R2:W-:Y:S01]  /*6cf0*/  STSM.16.M88.4 [R34], R12 ;  /* 0x0000000c22007844 */ /* 0x0005e20000000200 */
[----:B------:R-:W-:Y:S02]  /*6d00*/  LOP3.LUT R24, R3, R4, RZ, 0x3c, !PT ;  /* 0x0000000403187212 */ /* 0x000fe400078e3cff */
[----:B------:R-:W-:Y:S02]  /*6d10*/  MOV R101, R10 ;  /* 0x0000000a00657202 */ /* 0x000fe40000000f00 */
[----:B------:R-:W-:-:S02]  /*6d20*/  MOV R102, R8 ;  /* 0x0000000800667202 */ /* 0x000fc40000000f00 */
[----:B------:R-:W-:Y:S02]  /*6d30*/  MOV R103, R24 ;  /* 0x0000001800677202 */ /* 0x000fe40000000f00 */
[----:B------:R-:W-:Y:S02]  /*6d40*/  F2FP.BF16.F32.PACK_AB R8, R39, R38 ;  /* 0x000000262708723e */ /* 0x000fe400000010ff */
[----:B------:R-:W-:Y:S02]  /*6d50*/  F2FP.BF16.F32.PACK_AB R9, R71, R70 ;  /* 0x000000464709723e */ /* 0x000fe400000010ff */
[----:B------:R-:W-:Y:S02]  /*6d60*/  F2FP.BF16.F32.PACK_AB R10, R41, R40 ;  /* 0x00000028290a723e */ /* 0x000fe400000010ff */
[----:B------:R-:W-:Y:S02]  /*6d70*/  F2FP.BF16.F32.PACK_AB R11, R73, R72 ;  /* 0x00000048490b723e */ /* 0x000fe400000010ff */
[----:B--2---:R-:W-:-:S02]  /*6d80*/  F2FP.BF16.F32.PACK_AB R12, R43, R42 ;  /* 0x0000002a2b0c723e */ /* 0x004fc400000010ff */
[----:B------:R-:W-:Y:S01]  /*6d90*/  F2FP.BF16.F32.PACK_AB R13, R75, R74 ;  /* 0x0000004a4b0d723e */ /* 0x000fe200000010ff */
[----:B------:R2:W-:Y:S01]  /*6da0*/  STSM.16.M88.4 [R103], R8 ;  /* 0x0000000867007844 */ /* 0x0005e20000000200 */
[----:B------:R-:W-:Y:S02]  /*6db0*/  F2FP.BF16.F32.PACK_AB R14, R45, R44 ;  /* 0x0000002c2d0e723e */ /* 0x000fe400000010ff */
[----:B------:R-:W-:Y:S02]  /*6dc0*/  F2FP.BF16.F32.PACK_AB R15, R77, R76 ;  /* 0x0000004c4d0f723e */ /* 0x000fe400000010ff */
[----:B------:R-:W-:Y:S02]  /*6dd0*/  MOV R17, R26 ;  /* 0x0000001a00117202 */ /* 0x000fe40000000f00 */
[----:B------:R-:W-:Y:S01]  /*6de0*/  MOV R3, R30 ;  /* 0x0000001e00037202 */ /* 0x000fe20000000f00 */
[----:B------:R3:W-:Y:S01]  /*6df0*/  STSM.16.M88.4 [R102], R12 ;  /* 0x0000000c66007844 */ /* 0x0007e20000000200 */
[----:B------:R-:W-:-:S02]  /*6e00*/  MOV R4, R28 ;  /* 0x0000001c00047202 */ /* 0x000fc40000000f00 */
[----:B------:R-:W-:Y:S02]  /*6e10*/  F2FP.BF16.F32.PACK_AB R24, R47, R46 ;  /* 0x0000002e2f18723e */ /* 0x000fe400000010ff */
        /* <DEDUP_REMOVED lines=8> */
[----:B------:R-:W-:Y:S02]  /*6ea0*/  MOV R100, R32 ;  /* 0x0000002000647202 */ /* 0x000fe40000000f00 */
[----:B------:R-:W-:Y:S01]  /*6eb0*/  F2FP.BF16.F32.PACK_AB R32, R55, R54 ;  /* 0x000000363720723e */ /* 0x000fe200000010ff */
[----:B------:R4:W-:Y:S01]  /*6ec0*/  STSM.16.M88.4 [R4], R28 ;  /* 0x0000001c04007844 */ /* 0x0009e20000000200 */
[----:B------:R-:W-:Y:S02]  /*6ed0*/  F2FP.BF16.F32.PACK_AB R33, R87, R86 ;  /* 0x000000565721723e */ /* 0x000fe400000010ff */
[----:B------:R-:W-:Y:S02]  /*6ee0*/  F2FP.BF16.F32.PACK_AB R34, R57, R56 ;  /* 0x000000383922723e */ /* 0x000fe400000010ff */
[----:B------:R-:W-:-:S02]  /*6ef0*/  F2FP.BF16.F32.PACK_AB R35, R91, R90 ;  /* 0x0000005a5b23723e */ /* 0x000fc400000010ff */
[----:B--2---:R-:W-:Y:S02]  /*6f00*/  F2FP.BF16.F32.PACK_AB R8, R59, R58 ;  /* 0x0000003a3b08723e */ /* 0x004fe400000010ff */
[----:B------:R-:W-:Y:S01]  /*6f10*/  F2FP.BF16.F32.PACK_AB R9, R93, R92 ;  /* 0x0000005c5d09723e */ /* 0x000fe200000010ff */
[----:B------:R-:W-:Y:S01]  /*6f20*/  STSM.16.M88.4 [R100], R32 ;  /* 0x0000002064007844 */ /* 0x000fe20000000200 */
[----:B------:R-:W-:Y:S02]  /*6f30*/  F2FP.BF16.F32.PACK_AB R10, R61, R60 ;  /* 0x0000003c3d0a723e */ /* 0x000fe400000010ff */
[----:B------:R-:W-:Y:S02]  /*6f40*/  F2FP.BF16.F32.PACK_AB R11, R95, R94 ;  /* 0x0000005e5f0b723e */ /* 0x000fe400000010ff */
[----:B---3--:R-:W-:Y:S01]  /*6f50*/  F2FP.BF16.F32.PACK_AB R12, R63, R62 ;  /* 0x0000003e3f0c723e */ /* 0x008fe200000010ff */
[----:B----4-:R-:W-:Y:S01]  /*6f60*/  IMAD.MOV.U32 R4, RZ, RZ, RZ ;  /* 0x000000ffff047224 */ /* 0x010fe200078e00ff */
[----:B------:R-:W-:Y:S01]  /*6f70*/  F2FP.BF16.F32.PACK_AB R13, R97, R96 ;  /* 0x00000060610d723e */ /* 0x000fe200000010ff */
[----:B------:R2:W-:Y:S01]  /*6f80*/  STSM.16.M88.4 [R17], R8 ;  /* 0x0000000811007844 */ /* 0x0005e20000000200 */
[----:B------:R-:W-:-:S02]  /*6f90*/  F2FP.BF16.F32.PACK_AB R14, R65, R64 ;  /* 0x00000040410e723e */ /* 0x000fc400000010ff */
[----:B------:R-:W-:Y:S02]  /*6fa0*/  F2FP.BF16.F32.PACK_AB R15, R151, R150 ;  /* 0x00000096970f723e */ /* 0x000fe400000010ff */
[----:B-1----:R-:W-:Y:S02]  /*6fb0*/  ISETP.NE.U32.AND P0, PT, R98, RZ, PT ;  /* 0x000000ff6200720c */ /* 0x002fe40003f05070 */
[----:B------:R-:W-:Y:S01]  /*6fc0*/  IADD3 R24, P1, R105, R98, RZ ;  /* 0x0000006269187210 */ /* 0x000fe20007f3e0ff */
[----:B------:R1:W-:Y:S01]  /*6fd0*/  STSM.16.M88.4 [R3], R12 ;  /* 0x0000000c03007844 */ /* 0x0003e20000000200 */
[----:B------:R-:W-:Y:S01]  /*6fe0*/  BAR.SYNC.DEFER_BLOCKING 0x1, 0x100 ;  /* 0x0044000000007b1d */ /* 0x000fe20000010000 */
[----:B------:R-:W-:Y:S02]  /*6ff0*/  ISETP.NE.AND.EX P0, PT, R99, RZ, PT, P0 ;  /* 0x000000ff6300720c */ /* 0x000fe40003f05300 */
[----:B------:R-:W-:-:S05]  /*7000*/  IMAD.X R25, R104, 0x1, R99, P1 ;  /* 0x0000000168197824 */ /* 0x000fca00008e0663 */
[----:B--2---:R-:W2:Y:S08]  /*7010*/  LDC R9, c[0x0][0xad4] ;  /* 0x0002b500ff097b82 */ /* 0x004eb00000000800 */
[----:B-1----:R-:W1:Y:S01]  /*7020*/  LDC R3, c[0x0][0xbe8] ;  /* 0x0002fa00ff037b82 */ /* 0x002e620000000800 */
[----:B------:R-:W3:Y:S01]  /*7030*/  @P0 LDG.E R4, desc[UR36][R24.64] ;  /* 0x0000002418040981 */ /* 0x000ee2000c1e1900 */
[----:B------:R-:W-:-:S04]  /*7040*/  ISETP.NE.U32.AND P1, PT, RZ, UR4, PT ;  /* 0x00000004ff007c0c */ /* 0x000fc8000bf25070 */
[----:B------:R-:W-:Y:S01]  /*7050*/  ISETP.NE.AND.EX P1, PT, RZ, UR5, PT, P1 ;  /* 0x00000005ff007c0c */ /* 0x000fe2000bf25310 */
[----:B------:R-:W-:-:S12]  /*7060*/  IMAD.MOV.U32 R29, RZ, RZ, 0x9b8 ;  /* 0x000009b8ff1d7424 */ /* 0x000fd800078e00ff */
[----:B------:R-:W-:Y:S01]  /*7070*/  @P1 IADD3 R26, P2, R105, UR4, RZ ;  /* 0x00000004691a1c10 */ /* 0x000fe2000ff5e0ff */
[----:B------:R-:W-:Y:S01]  /*7080*/  ULDC UR4, c[0x0][0xa88] ;  /* 0x0002a20000047ab9 */ /* 0x000fe20000000800 */
[----:B-1----:R-:W-:Y:S01]  /*7090*/  ISETP.NE.AND P4, PT, R3, 0x1, PT ;  /* 0x000000010300780c */ /* 0x002fe20003f85270 */
[----:B------:R-:W-:Y:S01]  /*70a0*/  IMAD.U32 R28, RZ, RZ, UR4 ;  /* 0x00000004ff1c7e24 */ /* 0x000fe2000f8e00ff */
[----:B------:R-:W-:Y:S02]  /*70b0*/  @P1 IADD3.X R27, R104, UR5, RZ, P2, !PT ;  /* 0x00000005681b1c10 */ /* 0x000fe400097fe4ff */
[----:B------:R-:W-:-:S03]  /*70c0*/  ISETP.NE.AND P2, PT, R18, RZ, PT ;  /* 0x000000ff1200720c */ /* 0x000fc60003f45270 */
[----:B------:R1:W5:Y:S01]  /*70d0*/  @P1 LDG.E R28, desc[UR36][R26.64] ;  /* 0x000000241a1c1981 */ /* 0x000362000c1e1900 */
[----:B--2---:R-:W-:Y:S02]  /*70e0*/  SEL R9, R18, R9, P2 ;  /* 0x0000000912097207 */ /* 0x004fe40001000000 */
[----:B------:R-:W-:Y:S02]  /*70f0*/  ISETP.NE.U32.AND P2, PT, R98, RZ, PT ;  /* 0x000000ff6200720c */ /* 0x000fe40003f45070 */
[----:B------:R-:W-:Y:S01]  /*7100*/  ISETP.GT.AND P3, PT, R9, 0x1, PT ;  /* 0x000000010900780c */ /* 0x000fe20003f64270 */
[----:B------:R-:W2:Y:S01]  /*7110*/  @P4 LDC R33, c[0x0][0xbf0] ;  /* 0x0002fc00ff214b82 */ /* 0x000ea20000000800 */
[----:B------:R-:W-:Y:S01]  /*7120*/  ISETP.NE.AND.EX P2, PT, R99, RZ, PT, P2 ;  /* 0x000000ff6300720c */ /* 0x000fe20003f45320 */
[----:B------:R-:W-:Y:S01]  /*7130*/  IMAD R99, R16, 0x80, R224 ;  /* 0x0000008010637824 */ /* 0x000fe200078e02e0 */
[----:B------:R-:W-:Y:S02]  /*7140*/  SEL R29, R29, 0x978, P3 ;  /* 0x000009781d1d7807 */ /* 0x000fe40001800000 */
[----:B------:R-:W-:-:S02]  /*7150*/  SEL R22, R22, RZ, !P2 ;  /* 0x000000ff16167207 */ /* 0x000fc40005000000 */
[----:B------:R-:W-:Y:S01]  /*7160*/  SEL R19, R19, RZ, !P2 ;  /* 0x000000ff13137207 */ /* 0x000fe20005000000 */
[----:B------:R-:W4:Y:S01]  /*7170*/  LDC.64 R14, c[0x0][R29+0x220] ;  /* 0x000088001d0e7b82 */ /* 0x000f220000000a00 */
[----:B------:R-:W-:-:S07]  /*7180*/  SEL R17, R202, RZ, P3 ;  /* 0x000000ffca117207 */ /* 0x000fce0001800000 */
[----:B------:R-:W0:Y:S08]  /*7190*/  LDC.64 R10, c[0x0][R29+0x218] ;  /* 0x000086001d0a7b82 */ /* 0x000e300000000a00 */
[----:B-1----:R-:W1:Y:S08]  /*71a0*/  @P4 LDC R26, c[0x0][0xbec] ;  /* 0x0002fb00ff1a4b82 */ /* 0x002e700000000800 */
[----:B------:R-:W2:Y:S01]  /*71b0*/  LDC.64 R8, c[0x0][0xba8] ;  /* 0x0002ea00ff087b82 */ /* 0x000ea20000000a00 */
[----:B----4-:R-:W-:-:S04]  /*71c0*/  IMAD R15, R15, R22, RZ ;  /* 0x000000160f0f7224 */ /* 0x010fc800078e02ff */
[C---:B------:R-:W-:Y:S02]  /*71d0*/  IMAD R31, R14.reuse, R19, R15 ;  /* 0x000000130e1f7224 */ /* 0x040fe400078e020f */
[----:B------:R-:W-:Y:S01]  /*71e0*/  IMAD.WIDE.U32 R14, R14, R22, RZ ;  /* 0x000000160e0e7225 */ /* 0x000fe200078e00ff */
[----:B------:R-:W4:Y:S03]  /*71f0*/  LDC.64 R12, c[0x0][R29+0x228] ;  /* 0x00008a001d0c7b82 */ /* 0x000f260000000a00 */
[-C--:B0-----:R-:W-:Y:S02]  /*7200*/  IMAD R27, R11, R2.reuse, RZ ;  /* 0x000000020b1b7224 */ /* 0x081fe400078e02ff */
[----:B------:R-:W-:-:S03]  /*7210*/  IMAD.WIDE.U32 R18, R10, R2, RZ ;  /* 0x000000020a127225 */ /* 0x000fc600078e00ff */
[----:B------:R-:W0:Y:S01]  /*7220*/  LDC.64 R10, c[0x0][R29+0x210] ;  /* 0x000084001d0a7b82 */ /* 0x000e220000000a00 */
[----:B------:R-:W-:Y:S02]  /*7230*/  IMAD.IADD R35, R19, 0x1, R27 ;  /* 0x0000000113237824 */ /* 0x000fe400078e021b */
[----:B------:R-:W-:Y:S02]  /*7240*/  IMAD.IADD R31, R15, 0x1, R31 ;  /* 0x000000010f1f7824 */ /* 0x000fe400078e021f */
[----:B------:R-:W-:-:S03]  /*7250*/  IMAD.MOV.U32 R15, RZ, RZ, R99 ;  /* 0x000000ffff0f7224 */ /* 0x000fc600078e0063 */
[----:B--2---:R-:W2:Y:S01]  /*7260*/  @!P3 LDC R8, c[0x0][0xb50] ;  /* 0x0002d400ff08bb82 */ /* 0x004ea20000000800 */
[----:B----4-:R-:W-:-:S07]  /*7270*/  IMAD R27, R13, R17, RZ ;  /* 0x000000110d1b7224 */ /* 0x010fce00078e02ff */
[----:B------:R-:W4:Y:S01]  /*7280*/  @!P3 LDC R9, c[0x0][0xb54] ;  /* 0x0002d500ff09bb82 */ /* 0x000f220000000800 */
[----:B------:R-:W-:-:S04]  /*7290*/  IMAD.WIDE.U32 R12, R12, R17, RZ ;  /* 0x000000110c0c7225 */ /* 0x000fc800078e00ff */
[----:B------:R-:W-:Y:S01]  /*72a0*/  IMAD.IADD R27, R13, 0x1, R27 ;  /* 0x000000010d1b7824 */ /* 0x000fe200078e021b */
[--C-:B---3--:R-:W-:Y:S01]  /*72b0*/  IADD3 R19, P2, P5, R14, R18, R4.reuse ;  /* 0x000000120e137210 */ /* 0x108fe20007d5e004 */
[----:B-1----:R-:W-:Y:S01]  /*72c0*/  @P4 IMAD.HI.U32 R14, R99, R26, RZ ;  /* 0x0000001a630e4227 */ /* 0x002fe200078e00ff */
        /* <DEDUP_REMOVED lines=8> */
[----:B0-----:R-:W-:Y:S01]  /*7350*/  IMAD R11, R11, R15, RZ ;  /* 0x0000000f0b0b7224 */ /* 0x001fe200078e02ff */
[----:B------:R-:W-:-:S05]  /*7360*/  SHF.R.S32.HI R17, RZ, 0x1f, R15 ;  /* 0x0000001fff117819 */ /* 0x000fca000001140f */
[C---:B------:R-:W-:Y:S02]  /*7370*/  IMAD R17, R10.reuse, R17, R11 ;  /* 0x000000110a117224 */ /* 0x040fe400078e020b */
[----:B------:R-:W-:-:S04]  /*7380*/  IMAD.WIDE.U32 R10, R10, R15, R12 ;  /* 0x0000000f0a0a7225 */ /* 0x000fc800078e000c */
[----:B------:R-:W-:Y:S01]  /*7390*/  IMAD.IADD R11, R11, 0x1, R17 ;  /* 0x000000010b0b7824 */ /* 0x000fe200078e0211 */
[----:B--2---:R-:W-:-:S04]  /*73a0*/  LEA R13, P2, R10, R8, 0x2 ;  /* 0x000000080a0d7211 */ /* 0x004fc800078410ff */
[----:B----4-:R-:W-:Y:S01]  /*73b0*/  LEA.HI.X R14, R10, R9, R11, 0x2, P2 ;  /* 0x000000090a0e7211 */ /* 0x010fe200010f140b */
[----:B------:R-:W-:Y:S08]  /*73c0*/  @P1 BRA `(.L_x_6696) ;  /* 0x0000000000101947 */ /* 0x000ff00003800000 */
[----:B------:R-:W-:Y:S05]  /*73d0*/  @!P0 BRA `(.L_x_6696) ;  /* 0x00000000000c8947 */ /* 0x000fea0003800000 */
[----:B------:R-:W2:Y:S04]  /*73e0*/  LDG.E R9, desc[UR36][R24.64] ;  /* 0x0000002418097981 */ /* 0x000ea8000c1e1900 */
[----:B-----5:R-:W2:Y:S02]  /*73f0*/  LDG.E R28, desc[UR36][R24.64+0x4] ;  /* 0x00000424181c7981 */ /* 0x020ea4000c1e1900 */
[----:B--2---:R-:W-:-:S07]  /*7400*/  IMAD.IADD R28, R28, 0x1, -R9 ;  /* 0x000000011c1c7824 */ /* 0x004fce00078e0a09 */
.L_x_6696:
[----:B------:R-:W-:Y:S01]  /*7410*/  SHFL.IDX PT, R8, R13, RZ, 0x1c1f ;  /* 0x001c1fff0d087589 */ /* 0x000fe200000e0000 */
[----:B------:R-:W-:Y:S01]  /*7420*/  IMAD R24, R16, 0x80, R223 ;  /* 0x0000008010187824 */ /* 0x000fe200078e02df */
[----:B------:R-:W-:Y:S01]  /*7430*/  LOP3.LUT P0, RZ, R206, 0x3, RZ, 0xc0, !PT ;  /* 0x00000003ceff7812 */ /* 0x000fe2000780c0ff */
[----:B-----5:R-:W-:Y:S01]  /*7440*/  IMAD R17, R28, R3, RZ ;  /* 0x000000031c117224 */ /* 0x020fe200078e02ff */
[----:B------:R-:W0:Y:S02]  /*7450*/  SHFL.IDX PT, R9, R14, RZ, 0x1c1f ;  /* 0x001c1fff0e097589 */ /* 0x000e2400000e0000 */
[C---:B------:R-:W-:Y:S02]  /*7460*/  IADD3 R12, R24.reuse, 0x8, RZ ;  /* 0x00000008180c7810 */ /* 0x040fe40007ffe0ff */
[----:B------:R-:W-:Y:S01]  /*7470*/  SHFL.IDX PT, R10, R13, 0x1, 0x1c1f ;  /* 0x003c1f000d0a7f89 */ /* 0x000fe200000e0000 */
[-C--:B------:R-:W-:Y:S02]  /*7480*/  ISETP.GE.OR P1, PT, R24, R17.reuse, P0 ;  /* 0x000000111800720c */ /* 0x080fe40000726670 */
[-C--:B------:R-:W-:Y:S01]  /*7490*/  ISETP.GE.OR P0, PT, R12, R17.reuse, P0 ;  /* 0x000000110c00720c */ /* 0x080fe20000706670 */
[----:B------:R-:W1:Y:S01]  /*74a0*/  SHFL.IDX PT, R11, R14, 0x1, 0x1c1f ;  /* 0x003c1f000e0b7f89 */ /* 0x000e6200000e0000 */
[----:B------:R-:W-:-:S09]  /*74b0*/  ISETP.GE.AND P2, PT, R24, R17, PT ;  /* 0x000000111800720c */ /* 0x000fd20003f46270 */
[----:B0-----:R0:W-:Y:S04]  /*74c0*/  @!P1 ST.E desc[UR36][R8.64], R156 ;  /* 0x0000009c08009985 */ /* 0x0011e8000c101924 */
[----:B-1----:R0:W-:Y:S01]  /*74d0*/  @!P0 ST.E desc[UR36][R10.64], R157 ;  /* 0x0000009d0a008985 */ /* 0x0021e2000c101924 */
[----:B------:R-:W-:Y:S01]  /*74e0*/  ISETP.GE.AND P0, PT, R12, R17, PT ;  /* 0x000000110c00720c */ /* 0x000fe20003f06270 */
[----:B------:R-:W-:-:S12]  /*74f0*/  @P3 BRA `(.L_x_6697) ;  /* 0x00000008007c3947 */ /* 0x000fd80003800000 */
[----:B0-----:R-:W-:Y:S01]  /*7500*/  IMAD R9, R204, 0x40, R153 ;  /* 0x00000040cc097824 */ /* 0x001fe200078e0299 */
[----:B------:R-:W0:Y:S01]  /*7510*/  @P4 LDC R51, c[0x0][0xbec] ;  /* 0x0002fb00ff334b82 */ /* 0x000e220000000800 */
[----:B------:R-:W-:Y:S02]  /*7520*/  ULDC.64 UR4, c[0x0][0xaa0] ;  /* 0x0002a80000047ab9 */ /* 0x000fe40000000a00 */
[----:B------:R-:W-:-:S04]  /*7530*/  IMAD.WIDE R88, R9, 0x2, R88 ;  /* 0x0000000209587825 */ /* 0x000fc800078e0258 */
[----:B------:R-:W-:Y:S01]  /*7540*/  IMAD R19, R18, UR4, RZ ;  /* 0x0000000412137c24 */ /* 0x000fe2000f8e02ff */
[----:B------:R-:W1:Y:S01]  /*7550*/  @P4 LDC R53, c[0x0][0xbf0] ;  /* 0x0002fc00ff354b82 */ /* 0x000e620000000800 */
[----:B------:R-:W-:Y:S02]  /*7560*/  IADD3 R13, P6, R88, 0x1000, RZ ;  /* 0x00001000580d7810 */ /* 0x000fe40007fde0ff */
[----:B------:R-:W-:Y:S01]  /*7570*/  IMAD R21, R4, UR5, R19 ;  /* 0x0000000504157c24 */ /* 0x000fe2000f8e0213 */
[----:B------:R-:W-:Y:S01]  /*7580*/  IADD3 R25, P5, R88, 0x2000, RZ ;  /* 0x0000200058197810 */ /* 0x000fe20007fbe0ff */
[----:B------:R-:W-:Y:S01]  /*7590*/  IMAD.WIDE.U32 R18, R4, UR4, RZ ;  /* 0x0000000404127c25 */ /* 0x000fe2000f8e00ff */
[----:B------:R-:W-:Y:S01]  /*75a0*/  LOP3.LUT R12, R13, 0x380, RZ, 0xc0, !PT ;  /* 0x000003800d0c7812 */ /* 0x000fe200078ec0ff */
[----:B------:R-:W-:Y:S01]  /*75b0*/  ULDC.64 UR4, c[0x0][0xae8] ;  /* 0x0002ba0000047ab9 */ /* 0x000fe20000000a00 */
[----:B------:R-:W-:Y:S01]  /*75c0*/  IADD3 R29, P3, R88, 0x3000, RZ ;  /* 0x00003000581d7810 */ /* 0x000fe20007f7e0ff */
[----:B------:R-:W-:Y:S01]  /*75d0*/  IMAD.IADD R19, R19, 0x1, R21 ;  /* 0x0000000113137824 */ /* 0x000fe200078e0215 */
[----:B------:R-:W-:Y:S01]  /*75e0*/  SHF.R.U64 R12, R12, 0x3, RZ ;  /* 0x000000030c0c7819 */ /* 0x000fe200000012ff */
[----:B------:R-:W-:Y:S01]  /*75f0*/  IMAD R21, R154, 0x20, R204 ;  /* 0x000000209a157824 */ /* 0x000fe200078e02cc */
[----:B------:R-:W-:Y:S01]  /*7600*/  IADD3 R33, P2, R88, 0x4000, RZ ;  /* 0x0000400058217810 */ /* 0x000fe20007f5e0ff */
[----:B------:R-:W-:Y:S01]  /*7610*/  IMAD.WIDE.U32 R18, R2, UR4, R18 ;  /* 0x0000000402127c25 */ /* 0x000fe2000f8e0012 */
[----:B------:R-:W-:-:S02]  /*7620*/  LOP3.LUT R12, R12, R13, RZ, 0x3c, !PT ;  /* 0x0000000d0c0c7212 */ /* 0x000fc400078e3cff */
[----:B------:R-:W-:Y:S01]  /*7630*/  IADD3 R37, P1, R88, 0x5000, RZ ;  /* 0x0000500058257810 */ /* 0x000fe20007f3e0ff */
[----:B------:R-:W-:Y:S01]  /*7640*/  IMAD R20, R16, 0x80, R21 ;  /* 0x0000008010147824 */ /* 0x000fe200078e0215 */
[C---:B------:R-:W-:Y:S01]  /*7650*/  IADD3 R41, P0, R88.reuse, 0x6000, RZ ;  /* 0x0000600058297810 */ /* 0x040fe20007f1e0ff */
[----:B------:R-:W-:Y:S01]  /*7660*/  IMAD.X R13, RZ, RZ, R89, P6 ;  /* 0x000000ffff0d7224 */ /* 0x000fe200030e0659 */
[----:B------:R-:W-:Y:S01]  /*7670*/  IADD3 R9, P6, R88, 0x7000, RZ ;  /* 0x0000700058097810 */ /* 0x000fe20007fde0ff */
[----:B------:R-:W-:Y:S01]  /*7680*/  IMAD R19, R2, UR5, R19 ;  /* 0x0000000502137c24 */ /* 0x000fe2000f8e0213 */
[----:B------:R-:W-:Y:S01]  /*7690*/  SHF.R.S32.HI R49, RZ, 0x1f, R22 ;  /* 0x0000001fff317819 */ /* 0x000fe20000011416 */
[----:B0-----:R-:W-:Y:S01]  /*76a0*/  @P4 IMAD.HI.U32 R2, R20, R51, RZ ;  /* 0x0000003314024227 */ /* 0x001fe200078e00ff */
[----:B------:R-:W-:Y:S01]  /*76b0*/  LOP3.LUT R24, R25, 0x380, RZ, 0xc0, !PT ;  /* 0x0000038019187812 */ /* 0x000fe200078ec0ff */
[----:B------:R-:W-:Y:S01]  /*76c0*/  ULDC.64 UR4, c[0x0][0xaf0] ;  /* 0x0002bc0000047ab9 */ /* 0x000fe20000000a00 */
[----:B------:R-:W-:-:S02]  /*76d0*/  LOP3.LUT R28, R29, 0x380, RZ, 0xc0, !PT ;  /* 0x000003801d1c7812 */ /* 0x000fc400078ec0ff */
[----:B------:R-:W-:Y:S02]  /*76e0*/  LOP3.LUT R32, R33, 0x380, RZ, 0xc0, !PT ;  /* 0x0000038021207812 */ /* 0x000fe400078ec0ff */
[----:B------:R-:W-:Y:S01]  /*76f0*/  LOP3.LUT R36, R37, 0x380, RZ, 0xc0, !PT ;  /* 0x0000038025247812 */ /* 0x000fe200078ec0ff */
[----:B------:R-:W-:Y:S01]  /*7700*/  IMAD.MOV.U32 R21, RZ, RZ, R20 ;  /* 0x000000ffff157224 */ /* 0x000fe200078e0014 */
[----:B------:R-:W-:Y:S01]  /*7710*/  LOP3.LUT R40, R41, 0x380, RZ, 0xc0, !PT ;  /* 0x0000038029287812 */ /* 0x000fe200078ec0ff */
[----:B------:R-:W-:Y:S01]  /*7720*/  IMAD.X R45, RZ, RZ, R89, P6 ;  /* 0x000000ffff2d7224 */ /* 0x000fe200030e0659 */
[----:B------:R-:W-:Y:S02]  /*7730*/  LOP3.LUT R8, R9, 0x380, RZ, 0xc0, !PT ;  /* 0x0000038009087812 */ /* 0x000fe400078ec0ff */
[----:B------:R-:W-:Y:S01]  /*7740*/  LOP3.LUT R11, R88, 0x380, RZ, 0xc0, !PT ;  /* 0x00000380580b7812 */ /* 0x000fe200078ec0ff */
[----:B------:R-:W-:Y:S01]  /*7750*/  IMAD R49, R49, UR4, RZ ;  /* 0x0000000431317c24 */ /* 0x000fe2000f8e02ff */
[----:B------:R-:W-:Y:S01]  /*7760*/  SHF.R.U64 R24, R24, 0x3, RZ ;  /* 0x0000000318187819 */ /* 0x000fe200000012ff */
[----:B------:R-:W5:Y:S01]  /*7770*/  LD.E.128 R12, desc[UR36][R12.64] ;  /* 0x000000240c0c7980 */ /* 0x000f62000c101d00 */
[----:B------:R-:W-:-:S02]  /*7780*/  SHF.R.U64 R28, R28, 0x3, RZ ;  /* 0x000000031c1c7819 */ /* 0x000fc400000012ff */
[----:B------:R-:W-:Y:S02]  /*7790*/  SHF.R.U64 R32, R32, 0x3, RZ ;  /* 0x0000000320207819 */ /* 0x000fe400000012ff */
[----:B------:R-:W-:Y:S02]  /*77a0*/  SHF.R.U64 R36, R36, 0x3, RZ ;  /* 0x0000000324247819 */ /* 0x000fe400000012ff */
[----:B------:R-:W-:Y:S02]  /*77b0*/  SHF.R.U64 R40, R40, 0x3, RZ ;  /* 0x0000000328287819 */ /* 0x000fe400000012ff */
[----:B-1----:R-:W-:Y:S02]  /*77c0*/  @P4 SHF.R.U32.HI R21, RZ, R53, R2 ;  /* 0x00000035ff154219 */ /* 0x002fe40000011602 */
[----:B------:R-:W-:Y:S02]  /*77d0*/  SHF.R.U64 R8, R8, 0x3, RZ ;  /* 0x0000000308087819 */ /* 0x000fe400000012ff */
[----:B------:R-:W-:Y:S01]  /*77e0*/  SHF.R.U64 R11, R11, 0x3, RZ ;  /* 0x000000030b0b7819 */ /* 0x000fe200000012ff */
[----:B------:R-:W-:Y:S01]  /*77f0*/  IMAD R49, R22, UR5, R49 ;  /* 0x0000000516317c24 */ /* 0x000fe2000f8e0231 */
[----:B------:R-:W-:Y:S01]  /*7800*/  LOP3.LUT R24, R24, R25, RZ, 0x3c, !PT ;  /* 0x0000001918187212 */ /* 0x000fe200078e3cff */
[----:B------:R-:W-:Y:S01]  /*7810*/  IMAD.WIDE.U32 R18, R22, UR4, R18 ;  /* 0x0000000416127c25 */ /* 0x000fe2000f8e0012 */
        /* <DEDUP_REMOVED lines=10> */
[----:B------:R-:W-:Y:S01]  /*78c0*/  SHF.R.S32.HI R2, RZ, 0x1f, R21 ;  /* 0x0000001fff027819 */ /* 0x000fe20000011415 */
[----:B------:R-:W-:Y:S01]  /*78d0*/  IMAD.X R41, RZ, RZ, R89, P0 ;  /* 0x000000ffff297224 */ /* 0x000fe200000e0659 */
[----:B------:R-:W-:Y:S01]  /*78e0*/  LOP3.LUT R88, R11, R88, RZ, 0x3c, !PT ;  /* 0x000000580b587212 */ /* 0x000fe200078e3cff */
[----:B------:R-:W-:Y:S01]  /*78f0*/  IMAD.MOV R4, RZ, RZ, -R21 ;  /* 0x000000ffff047224 */ /* 0x000fe200078e0a15 */
[----:B------:R-:W5:Y:S01]  /*7900*/  LD.E.128 R24, desc[UR36][R24.64] ;  /* 0x0000002418187980 */ /* 0x000f62000c101d00 */
[----:B------:R-:W-:-:S02]  /*7910*/  IMAD.IADD R19, R19, 0x1, R49 ;  /* 0x0000000113137824 */ /* 0x000fc400078e0231 */
[----:B------:R-:W-:Y:S01]  /*7920*/  IMAD R49, R3, R4, R20 ;  /* 0x0000000403317224 */ /* 0x000fe200078e0214 */
[----:B------:R0:W5:Y:S01]  /*7930*/  LD.E.128 R8, desc[UR36][R88.64] ;  /* 0x0000002458087980 */ /* 0x000162000c101d00 */
[----:B------:R-:W-:-:S03]  /*7940*/  IMAD R2, R2, UR4, RZ ;  /* 0x0000000402027c24 */ /* 0x000fc6000f8e02ff */
[----:B------:R-:W5:Y:S01]  /*7950*/  LD.E.128 R28, desc[UR36][R28.64] ;  /* 0x000000241c1c7980 */ /* 0x000f62000c101d00 */
[----:B------:R-:W-:-:S03]  /*7960*/  IMAD R51, R21, UR5, R2 ;  /* 0x0000000515337c24 */ /* 0x000fc6000f8e0202 */
[----:B------:R-:W5:Y:S01]  /*7970*/  LD.E.128 R32, desc[UR36][R32.64] ;  /* 0x0000002420207980 */ /* 0x000f62000c101d00 */
[----:B------:R-:W-:-:S03]  /*7980*/  SHF.R.S32.HI R4, RZ, 0x1f, R49 ;  /* 0x0000001fff047819 */ /* 0x000fc60000011431 */
[----:B------:R-:W5:Y:S04]  /*7990*/  LD.E.128 R36, desc[UR36][R36.64] ;  /* 0x0000002424247980 */ /* 0x000f68000c101d00 */
[----:B------:R-:W5:Y:S04]  /*79a0*/  LD.E.128 R40, desc[UR36][R40.64] ;  /* 0x0000002428287980 */ /* 0x000f68000c101d00 */
[----:B------:R-:W5:Y:S01]  /*79b0*/  LD.E.128 R44, desc[UR36][R44.64] ;  /* 0x000000242c2c7980 */ /* 0x000f62000c101d00 */
[----:B------:R-:W-:Y:S01]  /*79c0*/  IMAD.WIDE.U32 R2, R21, UR4, R18 ;  /* 0x0000000415027c25 */ /* 0x000fe2000f8e0012 */
[----:B------:R-:W-:Y:S01]  /*79d0*/  ULDC.64 UR4, c[0x0][0xad8] ;  /* 0x0002b60000047ab9 */ /* 0x000fe20000000a00 */
[----:B------:R-:W-:Y:S01]  /*79e0*/  @!PT LDS RZ, [RZ] ;  /* 0x00000000fffff984 */ /* 0x000fe20000000800 */
[----:B------:R-:W-:Y:S01]  /*79f0*/  @!PT LDS RZ, [RZ] ;  /* 0x00000000fffff984 */ /* 0x000fe20000000800 */
[----:B------:R-:W-:Y:S01]  /*7a00*/  @!PT LDS RZ, [RZ] ;  /* 0x00000000fffff984 */ /* 0x000fe20000000800 */
[----:B------:R-:W-:Y:S01]  /*7a10*/  @!PT LDS RZ, [RZ] ;  /* 0x00000000fffff984 */ /* 0x000fe20000000800 */
[----:B------:R1:W-:Y:S06]  /*7a20*/  MEMBAR.ALL.CTA ;  /* 0x0000000000007992 */ /* 0x0003ec0000008000 */
[----:B-1----:R-:W1:Y:S01]  /*7a30*/  FENCE.VIEW.ASYNC.S ;  /* 0x00000000000073c6 */ /* 0x002e620000000000 */
[----:B------:R-:W-:-:S02]  /*7a40*/  IMAD R20, R16, 0x80, R204 ;  /* 0x0000008010147824 */ /* 0x000fc400078e02cc */
[----:B------:R-:W-:Y:S02]  /*7a50*/  IMAD.IADD R3, R3, 0x1, R51 ;  /* 0x0000000103037824 */ /* 0x000fe400078e0233 */
[----:B------:R-:W-:Y:S01]  /*7a60*/  IMAD R16, R4, UR4, RZ ;  /* 0x0000000404107c24 */ /* 0x000fe2000f8e02ff */
[C---:B------:R-:W-:Y:S01]  /*7a70*/  IADD3 R4, R20.reuse, 0x20, RZ ;  /* 0x0000002014047810 */ /* 0x040fe20007ffe0ff */
[----:B------:R-:W-:Y:S01]  /*7a80*/  IMAD.WIDE.U32 R2, R49, UR4, R2 ;  /* 0x0000000431027c25 */ /* 0x000fe2000f8e0002 */
[----:B------:R-:W-:-:S03]  /*7a90*/  ISETP.GE.AND P2, PT, R20, R17, PT ;  /* 0x000000111400720c */ /* 0x000fc60003f46270 */
[----:B------:R-:W-:Y:S01]  /*7aa0*/  IMAD R19, R49, UR5, R16 ;  /* 0x0000000531137c24 */ /* 0x000fe2000f8e0210 */
[-C--:B------:R-:W-:Y:S01]  /*7ab0*/  ISETP.GE.AND P0, PT, R4, R17.reuse, PT ;  /* 0x000000110400720c */ /* 0x080fe20003f06270 */
[----:B------:R-:W-:Y:S01]  /*7ac0*/  VIADD R0, R0, 0x28820 ;  /* 0x0002882000007836 */ /* 0x000fe20000000000 */
[----:B------:R-:W-:Y:S01]  /*7ad0*/  ULDC.64 UR4, c[0x0][0xa80] ;  /* 0x0002a00000047ab9 */ /* 0x000fe20000000a00 */
[----:B------:R-:W-:Y:S01]  /*7ae0*/  VIADD R4, R20, 0x40 ;  /* 0x0000004014047836 */ /* 0x000fe20000000000 */
[----:B------:R-:W-:Y:S01]  /*7af0*/  LEA R16, P3, R2, UR4, 0x1 ;  /* 0x0000000402107c11 */ /* 0x000fe2000f8608ff */
[----:B------:R-:W-:Y:S01]  /*7b00*/  IMAD.IADD R3, R3, 0x1, R19 ;  /* 0x0000000103037824 */ /* 0x000fe200078e0213 */
[----:B------:R-:W-:Y:S02]  /*7b10*/  PRMT R0, RZ, 0x654, R0 ;  /* 0x00000654ff007816 */ /* 0x000fe40000000000 */
[----:B------:R-:W-:Y:S02]  /*7b20*/  ISETP.GE.AND P1, PT, R4, R17, PT ;  /* 0x000000110400720c */ /* 0x000fe40003f26270 */
[----:B------:R-:W-:Y:S01]  /*7b30*/  LEA.HI.X R4, R2, UR5, R3, 0x1, P3 ;  /* 0x0000000502047c11 */ /* 0x000fe200098f0c03 */
[----:B-1----:R0:W1:Y:S01]  /*7b40*/  SHFL.IDX PT, R18, R16, RZ, 0x181f ;  /* 0x00181fff10127589 */ /* 0x00206200000e0000 */
[----:B------:R2:W-:Y:S01]  /*7b50*/  SYNCS.ARRIVE.TRANS64.RED.A1T0 RZ, [R0+URZ], RZ ;  /* 0x000000ff00ff79a7 */ /* 0x0005e2000810043f */
[----:B------:R-:W-:Y:S02]  /*7b60*/  BSSY B1, `(.L_x_6698) ;  /* 0x000000c000017945 */ /* 0x000fe40003800000 */
[----:B--2---:R0:W2:Y:S02]  /*7b70*/  SHFL.IDX PT, R0, R4, RZ, 0x181f ;  /* 0x00181fff04007589 */ /* 0x0040a400000e0000 */
[----:B------:R-:W-:Y:S05]  /*7b80*/  @P2 BRA `(.L_x_6699) ;  /* 0x0000000000242947 */ /* 0x000fea0003800000 */
[----:B------:R-:W-:Y:S02]  /*7b90*/  ULDC UR4, c[0x0][0xac8] ;  /* 0x0002b20000047ab9 */ /* 0x000fe40000000800 */
[----:B------:R-:W-:Y:S02]  /*7ba0*/  ISETP.GE.AND P2, PT, R153, UR4, PT ;  /* 0x0000000499007c0c */ /* 0x000fe4000bf46270 */
[----:B------:R-:W-:-:S11]  /*7bb0*/  ISETP.GE.AND P3, PT, R23, UR4, PT ;  /* 0x0000000417007c0c */ /* 0x000fd6000bf66270 */
[-C--:B-1----:R-:W-:Y:S02]  /*7bc0*/  @!P2 LEA R2, P4, R153, R18.reuse, 0x1 ;  /* 0x000000129902a211 */ /* 0x082fe400078808ff */
[----:B------:R-:W-:Y:S02]  /*7bd0*/  @!P3 LEA R18, P5, R23, R18, 0x1 ;  /* 0x000000121712b211 */ /* 0x000fe400078a08ff */
[-C--:B--2---:R-:W-:Y:S02]  /*7be0*/  @!P2 LEA.HI.X R3, R153, R0.reuse, R227, 0x1, P4 ;  /* 0x000000009903a211 */ /* 0x084fe400020f0ce3 */
[----:B------:R-:W-:-:S03]  /*7bf0*/  @!P3 LEA.HI.X R19, R23, R0, R226, 0x1, P5 ;  /* 0x000000001713b211 */ /* 0x000fc600028f0ce2 */
[----:B-----5:R3:W-:Y:S04]  /*7c00*/  @!P2 ST.E.128 desc[UR36][R2.64], R8 ;  /* 0x000000080200a985 */ /* 0x0207e8000c101d24 */
[----:B------:R3:W-:Y:S02]  /*7c10*/  @!P3 ST.E.128 desc[UR36][R18.64], R32 ;  /* 0x000000201200b985 */ /* 0x0007e4000c101d24 */
.L_x_6699:
[----:B------:R-:W-:Y:S05]  /*7c20*/  BSYNC B1 ;  /* 0x0000000000017941 */ /* 0x000fea0003800000 */
.L_x_6698:
[----:B--2---:R2:W4:Y:S01]  /*7c30*/  SHFL.IDX PT, R0, R4, 0x1, 0x181f ;  /* 0x00381f0004007f89 */ /* 0x00452200000e0000 */
[----:B------:R-:W-:Y:S03]  /*7c40*/  BSSY B1, `(.L_x_6700) ;  /* 0x000000c000017945 */ /* 0x000fe60003800000 */
[----:B---3-5:R2:W3:Y:S01]  /*7c50*/  SHFL.IDX PT, R8, R16, 0x1, 0x181f ;  /* 0x00381f0010087f89 */ /* 0x0284e200000e0000 */
[----:B------:R-:W-:Y:S05]  /*7c60*/  @P0 BRA `(.L_x_6701) ;  /* 0x0000000000240947 */ /* 0x000fea0003800000 */
[----:B------:R-:W-:Y:S02]  /*7c70*/  ULDC UR4, c[0x0][0xac8] ;  /* 0x0002b20000047ab9 */ /* 0x000fe40000000800 */
[----:B------:R-:W-:Y:S02]  /*7c80*/  ISETP.GE.AND P3, PT, R153, UR4, PT ;  /* 0x0000000499007c0c */ /* 0x000fe4000bf66270 */
[----:B------:R-:W-:-:S11]  /*7c90*/  ISETP.GE.AND P4, PT, R23, UR4, PT ;  /* 0x0000000417007c0c */ /* 0x000fd6000bf86270 */
[-C--:B---3--:R-:W-:Y:S02]  /*7ca0*/  @!P3 LEA R2, P0, R153, R8.reuse, 0x1 ;  /* 0x000000089902b211 */ /* 0x088fe400078008ff */
[----:B------:R-:W-:Y:S02]  /*7cb0*/  @!P4 LEA R8, P2, R23, R8, 0x1 ;  /* 0x000000081708c211 */ /* 0x000fe400078408ff */
[-C--:B----4-:R-:W-:Y:S02]  /*7cc0*/  @!P3 LEA.HI.X R3, R153, R0.reuse, R227, 0x1, P0 ;  /* 0x000000009903b211 */ /* 0x090fe400000f0ce3 */
[----:B------:R-:W-:-:S03]  /*7cd0*/  @!P4 LEA.HI.X R9, R23, R0, R226, 0x1, P2 ;  /* 0x000000001709c211 */ /* 0x000fc600010f0ce2 */
[----:B------:R3:W-:Y:S04]  /*7ce0*/  @!P3 ST.E.128 desc[UR36][R2.64], R12 ;  /* 0x0000000c0200b985 */ /* 0x0007e8000c101d24 */
[----:B------:R3:W-:Y:S02]  /*7cf0*/  @!P4 ST.E.128 desc[UR36][R8.64], R36 ;  /* 0x000000240800c985 */ /* 0x0007e4000c101d24 */
.L_x_6701:
[----:B------:R-:W-:Y:S05]  /*7d00*/  BSYNC B1 ;  /* 0x0000000000017941 */ /* 0x000fea0003800000 */
.L_x_6700:
[----:B----4-:R4:W0:Y:S01]  /*7d10*/  SHFL.IDX PT, R0, R4, 0x2, 0x181f ;  /* 0x00581f0004007f89 */ /* 0x01082200000e0000 */
[----:B------:R-:W-:Y:S03]  /*7d20*/  BSSY B1, `(.L_x_6702) ;  /* 0x000000c000017945 */ /* 0x000fe60003800000 */
[----:B---3--:R4:W3:Y:S01]  /*7d30*/  SHFL.IDX PT, R8, R16, 0x2, 0x181f ;  /* 0x00581f0010087f89 */ /* 0x0088e200000e0000 */
[----:B------:R-:W-:Y:S05]  /*7d40*/  @P1 BRA `(.L_x_6703) ;  /* 0x0000000000241947 */ /* 0x000fea0003800000 */
[----:B------:R-:W-:Y:S02]  /*7d50*/  ULDC UR4, c[0x0][0xac8] ;  /* 0x0002b20000047ab9 */ /* 0x000fe40000000800 */
[----:B------:R-:W-:Y:S02]  /*7d60*/  ISETP.GE.AND P2, PT, R153, UR4, PT ;  /* 0x0000000499007c0c */ /* 0x000fe4000bf46270 */
[----:B------:R-:W-:-:S11]  /*7d70*/  ISETP.GE.AND P3, PT, R23, UR4, PT ;  /* 0x0000000417007c0c */ /* 0x000fd6000bf66270 */
[-C--:B---3--:R-:W-:Y:S02]  /*7d80*/  @!P2 LEA R2, P0, R153, R8.reuse, 0x1 ;  /* 0x000000089902a211 */ /* 0x088fe400078008ff */
[----:B------:R-:W-:Y:S02]  /*7d90*/  @!P3 LEA R8, P1, R23, R8, 0x1 ;  /* 0x000000081708b211 */ /* 0x000fe400078208ff */
[-C--:B0-----:R-:W-:Y:S02]  /*7da0*/  @!P2 LEA.HI.X R3, R153, R0.reuse, R227, 0x1, P0 ;  /* 0x000000009903a211 */ /* 0x081fe400000f0ce3 */
[----:B------:R-:W-:-:S03]  /*7db0*/  @!P3 LEA.HI.X R9, R23, R0, R226, 0x1, P1 ;  /* 0x000000001709b211 */ /* 0x000fc600008f0ce2 */
[----:B------:R0:W-:Y:S04]  /*7dc0*/  @!P2 ST.E.128 desc[UR36][R2.64], R24 ;  /* 0x000000180200a985 */ /* 0x0001e8000c101d24 */
[----:B------:R0:W-:Y:S02]  /*7dd0*/  @!P3 ST.E.128 desc[UR36][R8.64], R40 ;  /* 0x000000280800b985 */ /* 0x0001e4000c101d24 */
.L_x_6703:
[----:B------:R-:W-:Y:S05]  /*7de0*/  BSYNC B1 ;  /* 0x0000000000017941 */ /* 0x000fea0003800000 */
.L_x_6702:
[----:B0-----:R-:W-:Y:S01]  /*7df0*/  VIADD R0, R20, 0x60 ;  /* 0x0000006014007836 */ /* 0x001fe20000000000 */
[----:B--2-4-:R-:W0:Y:S04]  /*7e00*/  SHFL.IDX PT, R4, R4, 0x3, 0x181f ;  /* 0x00781f0004047f89 */ /* 0x014e2800000e0000 */
[----:B------:R-:W-:Y:S01]  /*7e10*/  ISETP.GE.AND P0, PT, R0, R17, PT ;  /* 0x000000110000720c */ /* 0x000fe20003f06270 */
[----:B------:R-:W2:-:S12]  /*7e20*/  SHFL.IDX PT, R16, R16, 0x3, 0x181f ;  /* 0x00781f0010107f89 */ /* 0x000e9800000e0000 */
[----:B------:R-:W-:Y:S05]  /*7e30*/  @P0 BRA `(.L_x_6704) ;  /* 0x0000001400d80947 */ /* 0x000fea0003800000 */
[----:B------:R-:W-:Y:S02]  /*7e40*/  ULDC UR4, c[0x0][0xac8] ;  /* 0x0002b20000047ab9 */ /* 0x000fe40000000800 */
[----:B------:R-:W-:-:S13]  /*7e50*/  ISETP.GE.AND P1, PT, R153, UR4, PT ;  /* 0x0000000499007c0c */ /* 0x000fda000bf26270 */
[----:B--2---:R-:W-:-:S04]  /*7e60*/  @!P1 LEA R2, P0, R153, R16, 0x1 ;  /* 0x0000001099029211 */ /* 0x004fc800078008ff */
[----:B0-----:R-:W-:Y:S02]  /*7e70*/  @!P1 LEA.HI.X R3, R153, R4, R227, 0x1, P0 ;  /* 0x0000000499039211 */ /* 0x001fe400000f0ce3 */
[----:B------:R-:W-:-:S03]  /*7e80*/  ISETP.GE.AND P0, PT, R23, UR4, PT ;  /* 0x0000000417007c0c */ /* 0x000fc6000bf06270 */
[----:B------:R0:W-:Y:S10]  /*7e90*/  @!P1 ST.E.128 desc[UR36][R2.64], R28 ;  /* 0x0000001c02009985 */ /* 0x0001f4000c101d24 */
[----:B------:R-:W-:Y:S05]  /*7ea0*/  @P0 BRA `(.L_x_6704) ;  /* 0x0000001400bc0947 */ /* 0x000fea0003800000 */
[----:B0-----:R-:W-:-:S04]  /*7eb0*/  LEA R2, P0, R23, R16, 0x1 ;  /* 0x0000001017027211 */ /* 0x001fc800078008ff */
[----:B------:R-:W-:-:S05]  /*7ec0*/  LEA.HI.X R3, R23, R4, R226, 0x1, P0 ;  /* 0x0000000417037211 */ /* 0x000fca00000f0ce2 */
[----:B------:R0:W-:Y:S01]  /*7ed0*/  ST.E.128 desc[UR36][R2.64], R44 ;  /* 0x0000002c02007985 */ /* 0x0001e2000c101d24 */
[----:B------:R-:W-:Y:S05]  /*7ee0*/  BRA `(.L_x_6704) ;  /* 0x0000001400ac7947 */ /* 0x000fea0003800000 */
.L_x_6697:
[----:B0-----:R-:W0:Y:S01]  /*7ef0*/  @P4 LDC R10, c[0x0][0xbec] ;  /* 0x0002fb00ff0a4b82 */ /* 0x001e220000000800 */
[----:B------:R-:W-:Y:S01]  /*7f00*/  ULDC.64 UR4, c[0x0][0xb08] ;  /* 0x0002c20000047ab9 */ /* 0x000fe20000000a00 */
[----:B------:R-:W-:Y:S01]  /*7f10*/  ULDC.64 UR6, c[0x0][0xb30] ;  /* 0x0002cc0000067ab9 */ /* 0x000fe20000000a00 */
[----:B------:R-:W-:Y:S01]  /*7f20*/  IMAD R11, R18, UR4, RZ ;  /* 0x00000004120b7c24 */ /* 0x000fe2000f8e02ff */
[----:B------:R-:W-:Y:S01]  /*7f30*/  BSSY B1, `(.L_x_6705) ;  /* 0x000006a000017945 */ /* 0x000fe20003800000 */
[----:B------:R-:W-:-:S03]  /*7f40*/  IMAD.WIDE.U32 R8, R4, UR4, RZ ;  /* 0x0000000404087c25 */ /* 0x000fc6000f8e00ff */
[----:B------:R-:W1:Y:S01]  /*7f50*/  @P4 LDC R15, c[0x0][0xbf0] ;  /* 0x0002fc00ff0f4b82 */ /* 0x000e620000000800 */
[----:B------:R-:W-:Y:S01]  /*7f60*/  IMAD R11, R4, UR5, R11 ;  /* 0x00000005040b7c24 */ /* 0x000fe2000f8e020b */
[----:B------:R-:W-:-:S03]  /*7f70*/  ULDC.64 UR4, c[0x0][0xb38] ;  /* 0x0002ce0000047ab9 */ /* 0x000fc60000000a00 */
[----:B------:R-:W-:Y:S01]  /*7f80*/  IMAD.IADD R9, R9, 0x1, R11 ;  /* 0x0000000109097824 */ /* 0x000fe200078e020b */
[----:B------:R-:W-:Y:S01]  /*7f90*/  SHF.R.S32.HI R11, RZ, 0x1f, R22 ;  /* 0x0000001fff0b7819 */ /* 0x000fe20000011416 */
[----:B------:R-:W-:-:S04]  /*7fa0*/  IMAD.WIDE.U32 R8, R2, UR4, R8 ;  /* 0x0000000402087c25 */ /* 0x000fc8000f8e0008 */
[----:B------:R-:W-:Y:S01]  /*7fb0*/  IMAD R9, R2, UR5, R9 ;  /* 0x0000000502097c24 */ /* 0x000fe2000f8e0209 */
[----:B------:R-:W-:Y:S02]  /*7fc0*/  ULDC.64 UR4, c[0x0][0xb40] ;  /* 0x0002d00000047ab9 */ /* 0x000fe40000000a00 */
[----:B------:R-:W-:Y:S02]  /*7fd0*/  IMAD R11, R11, UR4, RZ ;  /* 0x000000040b0b7c24 */ /* 0x000fe4000f8e02ff */
[----:B0-----:R-:W-:-:S04]  /*7fe0*/  @P4 IMAD.HI.U32 R10, R99, R10, RZ ;  /* 0x0000000a630a4227 */ /* 0x001fc800078e00ff */
[C---:B------:R-:W-:Y:S02]  /*7ff0*/  IMAD R13, R22.reuse, UR5, R11 ;  /* 0x00000005160d7c24 */ /* 0x040fe4000f8e020b */
[----:B------:R-:W-:Y:S01]  /*8000*/  IMAD.WIDE.U32 R8, R22, UR4, R8 ;  /* 0x0000000416087c25 */ /* 0x000fe2000f8e0008 */
[----:B------:R-:W-:-:S03]  /*8010*/  ULDC.64 UR4, c[0x0][0xb48] ;  /* 0x0002d20000047ab9 */ /* 0x000fc60000000a00 */
[----:B------:R-:W-:Y:S01]  /*8020*/  IMAD.MOV.U32 R11, RZ, RZ, R99 ;  /* 0x000000ffff0b7224 */ /* 0x000fe200078e0063 */
[----:B-1----:R-:W-:Y:S01]  /*8030*/  @P4 SHF.R.U32.HI R11, RZ, R15, R10 ;  /* 0x0000000fff0b4219 */ /* 0x002fe2000001160a */
[----:B------:R-:W-:-:S03]  /*8040*/  IMAD.IADD R9, R9, 0x1, R13 ;  /* 0x0000000109097824 */ /* 0x000fc600078e020d */
[--C-:B------:R-:W-:Y:S01]  /*8050*/  SHF.R.S32.HI R2, RZ, 0x1f, R11.reuse ;  /* 0x0000001fff027819 */ /* 0x100fe2000001140b */
[----:B------:R-:W-:Y:S02]  /*8060*/  IMAD.MOV R4, RZ, RZ, -R11 ;  /* 0x000000ffff047224 */ /* 0x000fe400078e0a0b */
[----:B------:R-:W-:-:S04]  /*8070*/  IMAD.WIDE.U32 R8, R202, UR4, R8 ;  /* 0x00000004ca087c25 */ /* 0x000fc8000f8e0008 */
[----:B------:R-:W-:Y:S02]  /*8080*/  IMAD R13, R3, R4, R99 ;  /* 0x00000004030d7224 */ /* 0x000fe400078e0263 */
[----:B------:R-:W-:Y:S02]  /*8090*/  IMAD R2, R2, UR6, RZ ;  /* 0x0000000602027c24 */ /* 0x000fe4000f8e02ff */
[----:B------:R-:W-:Y:S01]  /*80a0*/  IMAD R9, R202, UR5, R9 ;  /* 0x00000005ca097c24 */ /* 0x000fe2000f8e0209 */
[----:B------:R-:W-:Y:S01]  /*80b0*/  SHF.R.S32.HI R4, RZ, 0x1f, R13 ;  /* 0x0000001fff047819 */ /* 0x000fe2000001140d */
[C---:B------:R-:W-:Y:S01]  /*80c0*/  IMAD R15, R11.reuse, UR7, R2 ;  /* 0x000000070b0f7c24 */ /* 0x040fe2000f8e0202 */
[----:B------:R-:W-:Y:S01]  /*80d0*/  ULDC.64 UR4, c[0x0][0xb28] ;  /* 0x0002ca0000047ab9 */ /* 0x000fe20000000a00 */
[----:B------:R-:W-:-:S04]  /*80e0*/  IMAD.WIDE.U32 R2, R11, UR6, R8 ;  /* 0x000000060b027c25 */ /* 0x000fc8000f8e0008 */
[----:B------:R-:W-:Y:S02]  /*80f0*/  IMAD R4, R4, UR4, RZ ;  /* 0x0000000404047c24 */ /* 0x000fe4000f8e02ff */
[----:B------:R-:W-:Y:S02]  /*8100*/  IMAD.IADD R3, R3, 0x1, R15 ;  /* 0x0000000103037824 */ /* 0x000fe400078e020f */
[C---:B------:R-:W-:Y:S02]  /*8110*/  IMAD R9, R13.reuse, UR5, R4 ;  /* 0x000000050d097c24 */ /* 0x040fe4000f8e0204 */
[----:B------:R-:W-:Y:S01]  /*8120*/  IMAD.WIDE.U32 R2, R13, UR4, R2 ;  /* 0x000000040d027c25 */ /* 0x000fe2000f8e0002 */
[----:B------:R-:W-:-:S03]  /*8130*/  ULDC.64 UR4, c[0x0][0xb00] ;  /* 0x0002c00000047ab9 */ /* 0x000fc60000000a00 */
[----:B------:R-:W-:Y:S01]  /*8140*/  VIADD R4, R0, 0x28820 ;  /* 0x0002882000047836 */ /* 0x000fe20000000000 */
[----:B------:R-:W-:Y:S01]  /*8150*/  LEA R0, P1, R2, UR4, 0x2 ;  /* 0x0000000402007c11 */ /* 0x000fe2000f8210ff */
[----:B------:R-:W-:-:S03]  /*8160*/  IMAD.IADD R3, R3, 0x1, R9 ;  /* 0x0000000103037824 */ /* 0x000fc600078e0209 */
[----:B------:R-:W-:Y:S02]  /*8170*/  PRMT R8, RZ, 0x654, R4 ;  /* 0x00000654ff087816 */ /* 0x000fe40000000004 */
[----:B------:R-:W-:Y:S02]  /*8180*/  LEA.HI.X R4, R2, UR5, R3, 0x2, P1 ;  /* 0x0000000502047c11 */ /* 0x000fe400088f1403 */
[----:B------:R0:W-:Y:S03]  /*8190*/  SYNCS.ARRIVE.TRANS64.RED.A1T0 RZ, [R8+URZ], RZ ;  /* 0x000000ff08ff79a7 */ /* 0x0001e6000810043f */
[----:B------:R1:W2:Y:S04]  /*81a0*/  SHFL.IDX PT, R9, R4, RZ, 0x1c1f ;  /* 0x001c1fff04097589 */ /* 0x0002a800000e0000 */
[----:B0-----:R1:W0:Y:S01]  /*81b0*/  SHFL.IDX PT, R8, R0, RZ, 0x1c1f ;  /* 0x001c1fff00087589 */ /* 0x00122200000e0000 */
[----:B------:R-:W-:Y:S05]  /*81c0*/  @P2 BRA `(.L_x_6706) ;  /* 0x0000000400002947 */ /* 0x000fea0003800000 */
[----:B------:R-:W-:Y:S02]  /*81d0*/  ULDC UR4, c[0x0][0xac8] ;  /* 0x0002b20000047ab9 */ /* 0x000fe40000000800 */
[----:B------:R-:W-:Y:S02]  /*81e0*/  ISETP.GE.AND P3, PT, R201, UR4, PT ;  /* 0x00000004c9007c0c */ /* 0x000fe4000bf66270 */
[----:B------:R-:W-:Y:S02]  /*81f0*/  ISETP.GE.AND P1, PT, R203, UR4, PT ;  /* 0x00000004cb007c0c */ /* 0x000fe4000bf26270 */
[----:B------:R-:W-:Y:S02]  /*8200*/  ISETP.GE.AND P4, PT, R200, UR4, PT ;  /* 0x00000004c8007c0c */ /* 0x000fe4000bf86270 */
[----:B------:R-:W-:-:S07]  /*8210*/  ISETP.GE.AND P2, PT, R199, UR4, PT ;  /* 0x00000004c7007c0c */ /* 0x000fce000bf46270 */
[-C--:B0-----:R-:W-:Y:S02]  /*8220*/  @!P3 LEA R10, P5, R201, R8.reuse, 0x2 ;  /* 0x00000008c90ab211 */ /* 0x081fe400078a10ff */
[----:B--2---:R-:W-:Y:S02]  /*8230*/  @!P1 IMAD.WIDE R2, R203, 0x4, R8 ;  /* 0x00000004cb029825 */ /* 0x004fe400078e0208 */
[----:B------:R-:W-:Y:S02]  /*8240*/  @!P3 LEA.HI.X R11, R201, R9, R221, 0x2, P5 ;  /* 0x00000009c90bb211 */ /* 0x000fe400028f14dd */
[-C--:B------:R-:W-:Y:S01]  /*8250*/  @!P4 LEA R12, P5, R200, R8.reuse, 0x2 ;  /* 0x00000008c80cc211 */ /* 0x080fe200078a10ff */
[----:B------:R0:W-:Y:S01]  /*8260*/  @!P1 ST.E.64 desc[UR36][R2.64], R20 ;  /* 0x0000001402009985 */ /* 0x0001e2000c101b24 */
[----:B------:R-:W-:Y:S02]  /*8270*/  ISETP.GE.AND P1, PT, R198, UR4, PT ;  /* 0x00000004c6007c0c */ /* 0x000fe4000bf26270 */
[----:B------:R-:W-:Y:S01]  /*8280*/  @!P2 LEA R14, P6, R199, R8, 0x2 ;  /* 0x00000008c70ea211 */ /* 0x000fe200078c10ff */
[----:B------:R2:W-:Y:S01]  /*8290*/  @!P3 ST.E.64 desc[UR36][R10.64], R36 ;  /* 0x000000240a00b985 */ /* 0x0005e2000c101b24 */
[----:B------:R-:W-:-:S02]  /*82a0*/  ISETP.GE.AND P3, PT, R197, UR4, PT ;  /* 0x00000004c5007c0c */ /* 0x000fc4000bf66270 */
[-C--:B------:R-:W-:Y:S02]  /*82b0*/  @!P4 LEA.HI.X R13, R200, R9.reuse, R220, 0x2, P5 ;  /* 0x00000009c80dc211 */ /* 0x080fe400028f14dc */
[----:B------:R-:W-:Y:S02]  /*82c0*/  @!P2 LEA.HI.X R15, R199, R9, R219, 0x2, P6 ;  /* 0x00000009c70fa211 */ /* 0x000fe400030f14db */
[----:B------:R-:W-:Y:S01]  /*82d0*/  ISETP.GE.AND P5, PT, R196, UR4, PT ;  /* 0x00000004c4007c0c */ /* 0x000fe2000bfa6270 */
[----:B------:R3:W-:Y:S02]  /*82e0*/  @!P4 ST.E.64 desc[UR36][R12.64], R38 ;  /* 0x000000260c00c985 */ /* 0x0007e4000c101b24 */
[----:B------:R-:W-:Y:S02]  /*82f0*/  @!P1 LEA R16, P4, R198, R8, 0x2 ;  /* 0x00000008c6109211 */ /* 0x000fe400078810ff */
[----:B------:R4:W-:Y:S01]  /*8300*/  @!P2 ST.E.64 desc[UR36][R14.64], R40 ;  /* 0x000000280e00a985 */ /* 0x0009e2000c101b24 */
[----:B------:R-:W-:-:S02]  /*8310*/  ISETP.GE.AND P2, PT, R195, UR4, PT ;  /* 0x00000004c3007c0c */ /* 0x000fc4000bf46270 */
[CC--:B0-----:R-:W-:Y:S02]  /*8320*/  @!P3 LEA R2, P6, R197.reuse, R8.reuse, 0x2 ;  /* 0x00000008c502b211 */ /* 0x0c1fe400078c10ff */
[-C--:B------:R-:W-:Y:S02]  /*8330*/  @!P1 LEA.HI.X R17, R198, R9.reuse, R218, 0x2, P4 ;  /* 0x00000009c6119211 */ /* 0x080fe400020f14da */
[----:B------:R-:W-:Y:S02]  /*8340*/  @!P3 LEA.HI.X R3, R197, R9, R217, 0x2, P6 ;  /* 0x00000009c503b211 */ /* 0x000fe400030f14d9 */
[----:B------:R-:W-:Y:S01]  /*8350*/  ISETP.GE.AND P4, PT, R194, UR4, PT ;  /* 0x00000004c2007c0c */ /* 0x000fe2000bf86270 */
[----:B------:R0:W-:Y:S01]  /*8360*/  @!P1 ST.E.64 desc[UR36][R16.64], R42 ;  /* 0x0000002a10009985 */ /* 0x0001e2000c101b24 */
[----:B--2---:R-:W-:-:S03]  /*8370*/  @!P5 LEA R10, P1, R196, R8, 0x2 ;  /* 0x00000008c40ad211 */ /* 0x004fc600078210ff */
[----:B------:R2:W-:Y:S01]  /*8380*/  @!P3 ST.E.64 desc[UR36][R2.64], R44 ;  /* 0x0000002c0200b985 */ /* 0x0005e2000c101b24 */
[-C--:B---3--:R-:W-:Y:S02]  /*8390*/  @!P2 LEA R12, P6, R195, R8.reuse, 0x2 ;  /* 0x00000008c30ca211 */ /* 0x088fe400078c10ff */
[----:B------:R-:W-:Y:S02]  /*83a0*/  ISETP.GE.AND P3, PT, R193, UR4, PT ;  /* 0x00000004c1007c0c */ /* 0x000fe4000bf66270 */
[-C--:B------:R-:W-:Y:S02]  /*83b0*/  @!P5 LEA.HI.X R11, R196, R9.reuse, R216, 0x2, P1 ;  /* 0x00000009c40bd211 */ /* 0x080fe400008f14d8 */
[----:B------:R-:W-:Y:S02]  /*83c0*/  ISETP.GE.AND P1, PT, R192, UR4, PT ;  /* 0x00000004c0007c0c */ /* 0x000fe4000bf26270 */
[----:B------:R-:W-:Y:S01]  /*83d0*/  @!P2 LEA.HI.X R13, R195, R9, R215, 0x2, P6 ;  /* 0x00000009c30da211 */ /* 0x000fe200030f14d7 */
[----:B------:R3:W-:Y:S01]  /*83e0*/  @!P5 ST.E.64 desc[UR36][R10.64], R46 ;  /* 0x0000002e0a00d985 */ /* 0x0007e2000c101b24 */
[----:B----4-:R-:W-:-:S03]  /*83f0*/  @!P4 LEA R14, P6, R194, R8, 0x2 ;  /* 0x00000008c20ec211 */ /* 0x010fc600078c10ff */
[----:B------:R4:W-:Y:S01]  /*8400*/  @!P2 ST.E.64 desc[UR36][R12.64], R48 ;  /* 0x000000300c00a985 */ /* 0x0009e2000c101b24 */
[----:B------:R-:W-:Y:S02]  /*8410*/  ISETP.GE.AND P2, PT, R191, UR4, PT ;  /* 0x00000004bf007c0c */ /* 0x000fe4000bf46270 */
[-C--:B------:R-:W-:Y:S02]  /*8420*/  @!P4 LEA.HI.X R15, R194, R9.reuse, R214, 0x2, P6 ;  /* 0x00000009c20fc211 */ /* 0x080fe400030f14d6 */
[CC--:B0-----:R-:W-:Y:S02]  /*8430*/  @!P3 LEA R16, P5, R193.reuse, R8.reuse, 0x2 ;  /* 0x00000008c110b211 */ /* 0x0c1fe400078a10ff */
[----:B--2---:R-:W-:Y:S01]  /*8440*/  @!P1 LEA R2, P6, R192, R8, 0x2 ;  /* 0x00000008c0029211 */ /* 0x004fe200078c10ff */
[----:B------:R0:W-:Y:S01]  /*8450*/  @!P4 ST.E.64 desc[UR36][R14.64], R50 ;  /* 0x000000320e00c985 */ /* 0x0001e2000c101b24 */
[----:B------:R-:W-:Y:S02]  /*8460*/  @!P3 LEA.HI.X R17, R193, R9, R213, 0x2, P5 ;  /* 0x00000009c111b211 */ /* 0x000fe400028f14d5 */
[----:B------:R-:W-:-:S02]  /*8470*/  ISETP.GE.AND P4, PT, R190, UR4, PT ;  /* 0x00000004be007c0c */ /* 0x000fc4000bf86270 */
[-C--:B------:R-:W-:Y:S01]  /*8480*/  @!P1 LEA.HI.X R3, R192, R9.reuse, R212, 0x2, P6 ;  /* 0x00000009c0039211 */ /* 0x080fe200030f14d4 */
[----:B------:R2:W-:Y:S01]  /*8490*/  @!P3 ST.E.64 desc[UR36][R16.64], R52 ;  /* 0x000000341000b985 */ /* 0x0005e2000c101b24 */
[----:B------:R-:W-:Y:S02]  /*84a0*/  ISETP.GE.AND P5, PT, R189, UR4, PT ;  /* 0x00000004bd007c0c */ /* 0x000fe4000bfa6270 */
[----:B---3--:R-:W-:Y:S01]  /*84b0*/  @!P2 LEA R10, P6, R191, R8, 0x2 ;  /* 0x00000008bf0aa211 */ /* 0x008fe200078c10ff */
[----:B------:R3:W-:Y:S01]  /*84c0*/  @!P1 ST.E.64 desc[UR36][R2.64], R54 ;  /* 0x0000003602009985 */ /* 0x0007e2000c101b24 */
[----:B------:R-:W-:Y:S02]  /*84d0*/  ISETP.GE.AND P3, PT, R188, UR4, PT ;  /* 0x00000004bc007c0c */ /* 0x000fe4000bf66270 */
[----:B------:R-:W-:Y:S02]  /*84e0*/  ISETP.GE.AND P1, PT, R155, UR4, PT ;  /* 0x000000049b007c0c */ /* 0x000fe4000bf26270 */
[----:B------:R-:W-:-:S02]  /*84f0*/  @!P2 LEA.HI.X R11, R191, R9, R211, 0x2, P6 ;  /* 0x00000009bf0ba211 */ /* 0x000fc400030f14d3 */
[----:B----4-:R-:W-:-:S03]  /*8500*/  @!P4 LEA R12, P6, R190, R8, 0x2 ;  /* 0x00000008be0cc211 */ /* 0x010fc600078c10ff */
[----:B------:R3:W-:Y:S01]  /*8510*/  @!P2 ST.E.64 desc[UR36][R10.64], R56 ;  /* 0x000000380a00a985 */ /* 0x0007e2000c101b24 */
[CC--:B0-----:R-:W-:Y:S02]  /*8520*/  @!P5 LEA R14, P2, R189.reuse, R8.reuse, 0x2 ;  /* 0x00000008bd0ed211 */ /* 0x0c1fe400078410ff */
[-C--:B------:R-:W-:Y:S02]  /*8530*/  @!P4 LEA.HI.X R13, R190, R9.reuse, R210, 0x2, P6 ;  /* 0x00000009be0dc211 */ /* 0x080fe400030f14d2 */
[CC--:B--2---:R-:W-:Y:S02]  /*8540*/  @!P3 LEA R16, P6, R188.reuse, R8.reuse, 0x2 ;  /* 0x00000008bc10b211 */ /* 0x0c4fe400078c10ff */
        /* <DEDUP_REMOVED lines=8> */
.L_x_6706:
[----:B------:R-:W-:Y:S05]  /*85d0*/  BSYNC B1 ;  /* 0x0000000000017941 */ /* 0x000fea0003800000 */
.L_x_6705:
[----:B--23--:R2:W3:Y:S04]  /*85e0*/  SHFL.IDX PT, R9, R4, 0x1, 0x1c1f ;  /* 0x003c1f0004097f89 */ /* 0x00c4e800000e0000 */
[----:B0-----:R2:W0:Y:S01]  /*85f0*/  SHFL.IDX PT, R8, R0, 0x1, 0x1c1f ;  /* 0x003c1f0000087f89 */ /* 0x00142200000e0000 */
[----:B------:R-:W-:Y:S05]  /*8600*/  @P0 BRA `(.L_x_6704) ;  /* 0x0000000c00e40947 */ /* 0x000fea0003800000 */
[----:B------:R-:W-:Y:S02]  /*8610*/  ULDC UR4, c[0x0][0xac8] ;  /* 0x0002b20000047ab9 */ /* 0x000fe40000000800 */
[----:B------:R-:W-:Y:S02]  /*8620*/  ISETP.GE.AND P1, PT, R201, UR4, PT ;  /* 0x00000004c9007c0c */ /* 0x000fe4000bf26270 */
[----:B------:R-:W-:Y:S02]  /*8630*/  ISETP.GE.AND P0, PT, R200, UR4, PT ;  /* 0x00000004c8007c0c */ /* 0x000fe4000bf06270 */
[----:B------:R-:W-:Y:S02]  /*8640*/  ISETP.GE.AND P2, PT, R203, UR4, PT ;  /* 0x00000004cb007c0c */ /* 0x000fe4000bf46270 */
[----:B------:R-:W-:Y:S02]  /*8650*/  ISETP.GE.AND P4, PT, R198, UR4, PT ;  /* 0x00000004c6007c0c */ /* 0x000fe4000bf86270 */
[----:B------:R-:W-:-:S05]  /*8660*/  ISETP.GE.AND P3, PT, R199, UR4, PT ;  /* 0x00000004c7007c0c */ /* 0x000fca000bf66270 */
[CC--:B0-----:R-:W-:Y:S02]  /*8670*/  @!P1 LEA R10, P5, R201.reuse, R8.reuse, 0x2 ;  /* 0x00000008c90a9211 */ /* 0x0c1fe400078a10ff */
[CC--:B------:R-:W-:Y:S02]  /*8680*/  @!P0 LEA R12, P6, R200.reuse, R8.reuse, 0x2 ;  /* 0x00000008c80c8211 */ /* 0x0c0fe400078c10ff */
[-C--:B---3--:R-:W-:Y:S01]  /*8690*/  @!P1 LEA.HI.X R11, R201, R9.reuse, R221, 0x2, P5 ;  /* 0x00000009c90b9211 */ /* 0x088fe200028f14dd */
[----:B------:R-:W-:Y:S01]  /*86a0*/  @!P2 IMAD.WIDE R2, R203, 0x4, R8 ;  /* 0x00000004cb02a825 */ /* 0x000fe200078e0208 */
[----:B------:R-:W-:Y:S02]  /*86b0*/  ISETP.GE.AND P5, PT, R197, UR4, PT ;  /* 0x00000004c5007c0c */ /* 0x000fe4000bfa6270 */
[----:B------:R-:W-:Y:S02]  /*86c0*/  @!P0 LEA.HI.X R13, R200, R9, R220, 0x2, P6 ;  /* 0x00000009c80d8211 */ /* 0x000fe400030f14dc */
[----:B------:R0:W-:Y:S01]  /*86d0*/  @!P2 ST.E.64 desc[UR36][R2.64], R66 ;  /* 0x000000420200a985 */ /* 0x0001e2000c101b24 */
[----:B------:R-:W-:-:S02]  /*86e0*/  @!P4 LEA R16, P2, R198, R8, 0x2 ;  /* 0x00000008c610c211 */ /* 0x000fc400078410ff */
[----:B------:R-:W-:Y:S01]  /*86f0*/  @!P3 LEA R14, P6, R199, R8, 0x2 ;  /* 0x00000008c70eb211 */ /* 0x000fe200078c10ff */
[----:B------:R-:W-:Y:S01]  /*8700*/  @!P1 ST.E.64 desc[UR36][R10.64], R68 ;  /* 0x000000440a009985 */ /* 0x000fe2000c101b24 */
        /* <DEDUP_REMOVED lines=12> */
[-C--:B---3--:R-:W-:Y:S01]  /*87d0*/  @!P2 LEA R12, P6, R194, R8.reuse, 0x2 ;  /* 0x00000008c20ca211 */ /* 0x088fe200078c10ff */
[----:B------:R-:W-:Y:S01]  /*87e0*/  @!P5 ST.E.64 desc[UR36][R18.64], R76 ;  /* 0x0000004c1200d985 */ /* 0x000fe2000c101b24 */
[----:B------:R-:W-:Y:S02]  /*87f0*/  @!P1 LEA R10, P5, R195, R8, 0x2 ;  /* 0x00000008c30a9211 */ /* 0x000fe400078a10ff */
[----:B------:R-:W-:-:S02]  /*8800*/  @!P0 LEA.HI.X R3, R196, R9, R216, 0x2, P4 ;  /* 0x00000009c4038211 */ /* 0x000fc400020f14d8 */
[-C--:B------:R-:W-:Y:S02]  /*8810*/  @!P1 LEA.HI.X R11, R195, R9.reuse, R215, 0x2, P5 ;  /* 0x00000009c30b9211 */ /* 0x080fe400028f14d7 */
[----:B------:R-:W-:Y:S01]  /*8820*/  ISETP.GE.AND P4, PT, R192, UR4, PT ;  /* 0x00000004c0007c0c */ /* 0x000fe2000bf86270 */
[----:B------:R-:W-:Y:S01]  /*8830*/  @!P0 ST.E.64 desc[UR36][R2.64], R78 ;  /* 0x0000004e02008985 */ /* 0x000fe2000c101b24 */
[----:B------:R-:W-:Y:S02]  /*8840*/  @!P2 LEA.HI.X R13, R194, R9, R214, 0x2, P6 ;  /* 0x00000009c20da211 */ /* 0x000fe400030f14d6 */
[----:B----4-:R-:W-:Y:S01]  /*8850*/  @!P3 LEA R14, P5, R193, R8, 0x2 ;  /* 0x00000008c10eb211 */ /* 0x010fe200078a10ff */
[----:B------:R0:W-:Y:S01]  /*8860*/  @!P1 ST.E.64 desc[UR36][R10.64], R80 ;  /* 0x000000500a009985 */ /* 0x0001e2000c101b24 */
[----:B------:R-:W-:Y:S02]  /*8870*/  ISETP.GE.AND P1, PT, R190, UR4, PT ;  /* 0x00000004be007c0c */ /* 0x000fe4000bf26270 */
[----:B------:R-:W-:Y:S01]  /*8880*/  ISETP.GE.AND P0, PT, R189, UR4, PT ;  /* 0x00000004bd007c0c */ /* 0x000fe2000bf06270 */
[----:B------:R3:W-:Y:S01]  /*8890*/  @!P2 ST.E.64 desc[UR36][R12.64], R82 ;  /* 0x000000520c00a985 */ /* 0x0007e2000c101b24 */
[----:B------:R-:W-:-:S02]  /*88a0*/  ISETP.GE.AND P2, PT, R191, UR4, PT ;  /* 0x00000004bf007c0c */ /* 0x000fc4000bf46270 */
[-C--:B------:R-:W-:Y:S02]  /*88b0*/  @!P3 LEA.HI.X R15, R193, R9.reuse, R213, 0x2, P5 ;  /* 0x00000009c10fb211 */ /* 0x080fe400028f14d5 */
[----:B------:R-:W-:Y:S02]  /*88c0*/  ISETP.GE.AND P5, PT, R188, UR4, PT ;  /* 0x00000004bc007c0c */ /* 0x000fe4000bfa6270 */
[CC--:B-----5:R-:W-:Y:S01]  /*88d0*/  @!P4 LEA R16, P6, R192.reuse, R8.reuse, 0x2 ;  /* 0x00000008c010c211 */ /* 0x0e0fe200078c10ff */
[----:B------:R4:W-:Y:S03]  /*88e0*/  @!P3 ST.E.64 desc[UR36][R14.64], R84 ;  /* 0x000000540e00b985 */ /* 0x0009e6000c101b24 */
[----:B------:R-:W-:Y:S02]  /*88f0*/  @!P4 LEA.HI.X R17, R192, R9, R212, 0x2, P6 ;  /* 0x00000009c011c211 */ /* 0x000fe400030f14d4 */
[----:B0-----:R-:W-:-:S02]  /*8900*/  @!P1 LEA R10, P6, R190, R8, 0x2 ;  /* 0x00000008be0a9211 */ /* 0x001fc400078c10ff */
[-C--:B------:R-:W-:Y:S01]  /*8910*/  @!P2 LEA R2, P3, R191, R8.reuse, 0x2 ;  /* 0x00000008bf02a211 */ /* 0x080fe200078610ff */
[----:B------:R4:W-:Y:S01]  /*8920*/  @!P4 ST.E.64 desc[UR36][R16.64], R86 ;  /* 0x000000561000c985 */ /* 0x0009e2000c101b24 */
[-C--:B---3--:R-:W-:Y:S02]  /*8930*/  @!P0 LEA R12, P4, R189, R8.reuse, 0x2 ;  /* 0x00000008bd0c8211 */ /* 0x088fe400078810ff */
[-C--:B------:R-:W-:Y:S02]  /*8940*/  @!P2 LEA.HI.X R3, R191, R9.reuse, R211, 0x2, P3 ;  /* 0x00000009bf03a211 */ /* 0x080fe400018f14d3 */
[----:B------:R-:W-:Y:S02]  /*8950*/  @!P5 LEA R18, P3, R188, R8, 0x2 ;  /* 0x00000008bc12d211 */ /* 0x000fe400078610ff */
[-C--:B------:R-:W-:Y:S01]  /*8960*/  @!P1 LEA.HI.X R11, R190, R9.reuse, R210, 0x2, P6 ;  /* 0x00000009be0b9211 */ /* 0x080fe200030f14d2 */
[----:B------:R4:W-:Y:S01]  /*8970*/  @!P2 ST.E.64 desc[UR36][R2.64], R90 ;  /* 0x0000005a0200a985 */ /* 0x0009e2000c101b24 */
[----:B------:R-:W-:-:S02]  /*8980*/  @!P0 LEA.HI.X R13, R189, R9, R209, 0x2, P4 ;  /* 0x00000009bd0d8211 */ /* 0x000fc400020f14d1 */
[----:B------:R-:W-:Y:S01]  /*8990*/  @!P5 LEA.HI.X R19, R188, R9, R208, 0x2, P3 ;  /* 0x00000009bc13d211 */ /* 0x000fe200018f14d0 */
[----:B------:R4:W-:Y:S04]  /*89a0*/  @!P1 ST.E.64 desc[UR36][R10.64], R92 ;  /* 0x0000005c0a009985 */ /* 0x0009e8000c101b24 */
[----:B------:R4:W-:Y:S01]  /*89b0*/  @!P0 ST.E.64 desc[UR36][R12.64], R94 ;  /* 0x0000005e0c008985 */ /* 0x0009e2000c101b24 */
[----:B------:R-:W-:-:S03]  /*89c0*/  ISETP.GE.AND P0, PT, R155, UR4, PT ;  /* 0x000000049b007c0c */ /* 0x000fc6000bf06270 */
[----:B------:R4:W-:Y:S10]  /*89d0*/  @!P5 ST.E.64 desc[UR36][R18.64], R96 ;  /* 0x000000601200d985 */ /* 0x0009f4000c101b24 */
[----:B------:R-:W-:Y:S05]  /*89e0*/  @P0 BRA `(.L_x_6704) ;  /* 0x0000000800ec0947 */ /* 0x000fea0003800000 */
[----:B----4-:R-:W-:-:S04]  /*89f0*/  LEA R2, P0, R155, R8, 0x2 ;  /* 0x000000089b027211 */ /* 0x010fc800078010ff */
[----:B------:R-:W-:-:S05]  /*8a00*/  LEA.HI.X R3, R155, R9, R207, 0x2, P0 ;  /* 0x000000099b037211 */ /* 0x000fca00000f14cf */
[----:B------:R0:W-:Y:S01]  /*8a10*/  ST.E.64 desc[UR36][R2.64], R150 ;  /* 0x0000009602007985 */ /* 0x0001e2000c101b24 */
[----:B------:R-:W-:Y:S05]  /*8a20*/  BRA `(.L_x_6704) ;  /* 0x0000000800dc7947 */ /* 0x000fea0003800000 */
.L_x_6695:
[----:B------:R-:W2:Y:S01]  /*8a30*/  LDC.64 R10, c[0x0][0xc00] ;  /* 0x00030000ff0a7b82 */ /* 0x000ea20000000a00 */
[----:B------:R-:W-:Y:S01]  /*8a40*/  ULDC.64 UR4, c[0x0][0xc08] ;  /* 0x0003020000047ab9 */ /* 0x000fe20000000a00 */
[----:B------:R-:W-:Y:S01]  /*8a50*/  IMAD.MOV.U32 R3, RZ, RZ, RZ ;  /* 0x000000ffff037224 */ /* 0x000fe200078e00ff */
[----:B------:R-:W-:-:S04]  /*8a60*/  ISETP.NE.U32.AND P1, PT, RZ, UR4, PT ;  /* 0x00000004ff007c0c */ /* 0x000fc8000bf25070 */
[----:B------:R-:W-:Y:S01]  /*8a70*/  ISETP.NE.AND.EX P1, PT, RZ, UR5, PT, P1 ;  /* 0x00000005ff007c0c */ /* 0x000fe2000bf25310 */
[----:B------:R-:W3:Y:S01]  /*8a80*/  LDC.64 R8, c[0x0][0xc00] ;  /* 0x00030000ff087b82 */ /* 0x000ee20000000a00 */
[----:B--2---:R-:W-:-:S04]  /*8a90*/  ISETP.NE.U32.AND P0, PT, R10, RZ, PT ;  /* 0x000000ff0a00720c */ /* 0x004fc80003f05070 */
[----:B------:R-:W-:Y:S01]  /*8aa0*/  ISETP.NE.AND.EX P0, PT, R11, RZ, PT, P0 ;  /* 0x000000ff0b00720c */ /* 0x000fe20003f05300 */
[----:B---3--:R-:W-:-:S06]  /*8ab0*/  IMAD.WIDE R10, R22, 0x4, R8 ;  /* 0x00000004160a7825 */ /* 0x008fcc00078e0208 */
[C---:B------:R-:W-:Y:S01]  /*8ac0*/  @P1 LEA R8, P2, R22.reuse, UR4, 0x2 ;  /* 0x0000000416081c11 */ /* 0x040fe2000f8410ff */
[----:B------:R-:W-:Y:S02]  /*8ad0*/  ULDC UR4, c[0x0][0xa88] ;  /* 0x0002a20000047ab9 */ /* 0x000fe40000000800 */
[----:B0-----:R-:W-:Y:S01]  /*8ae0*/  IMAD.U32 R0, RZ, RZ, UR4 ;  /* 0x00000004ff007e24 */ /* 0x001fe2000f8e00ff */
[----:B------:R-:W-:Y:S02]  /*8af0*/  @P1 LEA.HI.X R9, R22, UR5, R19, 0x2, P2 ;  /* 0x0000000516091c11 */ /* 0x000fe400090f1413 */
[----:B------:R0:W5:Y:S04]  /*8b00*/  @P0 LDG.E R3, desc[UR36][R10.64] ;  /* 0x000000240a030981 */ /* 0x000168000c1e1900 */
[----:B------:R0:W5:Y:S01]  /*8b10*/  @P1 LDG.E R0, desc[UR36][R8.64] ;  /* 0x0000002408001981 */ /* 0x000162000c1e1900 */
[----:B------:R-:W-:-:S02]  /*8b20*/  ISETP.NE.AND P2, PT, R18, RZ, PT ;  /* 0x000000ff1200720c */ /* 0x000fc40003f45270 */
[----:B------:R-:W-:-:S11]  /*8b30*/  ISETP.GT.AND P3, PT, R228, 0x7f, PT ;  /* 0x0000007fe400780c */ /* 0x000fd60003f64270 */
[----:B------:R-:W2:Y:S02]  /*8b40*/  @!P2 LDC R18, c[0x0][0xad4] ;  /* 0x0002b500ff12ab82 */ /* 0x000ea40000000800 */
[----:B--2---:R-:W-:Y:S01]  /*8b50*/  ISETP.GT.AND P2, PT, R18, 0x1, PT ;  /* 0x000000011200780c */ /* 0x004fe20003f44270 */
[----:B0-----:R-:W-:-:S12]  /*8b60*/  @P1 BRA `(.L_x_6707) ;  /* 0x0000000000101947 */ /* 0x001fd80003800000 */
[----:B------:R-:W-:Y:S05]  /*8b70*/  @!P0 BRA `(.L_x_6707) ;  /* 0x00000000000c8947 */ /* 0x000fea0003800000 */
[----:B------:R-:W2:Y:S04]  /*8b80*/  LDG.E R9, desc[UR36][R10.64] ;  /* 0x000000240a097981 */ /* 0x000ea8000c1e1900 */
[----:B-----5:R-:W2:Y:S02]  /*8b90*/  LDG.E R0, desc[UR36][R10.64+0x4] ;  /* 0x000004240a007981 */ /* 0x020ea4000c1e1900 */
[----:B--2---:R-:W-:-:S07]  /*8ba0*/  IMAD.IADD R0, R0, 0x1, -R9 ;  /* 0x0000000100007824 */ /* 0x004fce00078e0a09 */
.L_x_6707:
[----:B------:R-:W-:Y:S01]  /*8bb0*/  BSSY B1, `(.L_x_6708) ;  /* 0x0000037000017945 */ /* 0x000fe20003800000 */
[----:B------:R-:W-:Y:S02]  /*8bc0*/  SEL R27, R22, RZ, !P0 ;  /* 0x000000ff161b7207 */ /* 0x000fe40004000000 */
[----:B------:R-:W-:Y:S02]  /*8bd0*/  SEL R24, R19, RZ, !P0 ;  /* 0x000000ff13187207 */ /* 0x000fe40004000000 */
[----:B-----5:R-:W-:Y:S01]  /*8be0*/  SHF.R.S32.HI R22, RZ, 0x1f, R3 ;  /* 0x0000001fff167819 */ /* 0x020fe20000011403 */
[----:B------:R-:W-:Y:S06]  /*8bf0*/  @P3 BRA `(.L_x_6709) ;  /* 0x0000000000c83947 */ /* 0x000fec0003800000 */
[----:B-1----:R-:W0:Y:S01]  /*8c00*/  S2R R4, SR_TID.X ;  /* 0x0000000000047919 */ /* 0x002e220000002100 */
[----:B------:R-:W1:Y:S02]  /*8c10*/  LDC R33, c[0x0][0xbe8] ;  /* 0x0002fa00ff217b82 */ /* 0x000e640000000800 */
[----:B-1----:R-:W-:Y:S02]  /*8c20*/  IMAD R8, R0, R33, RZ ;  /* 0x0000002100087224 */ /* 0x002fe400078e02ff */
[----:B0-----:R-:W-:-:S04]  /*8c30*/  IMAD R4, R16, 0x80, R4 ;  /* 0x0000008010047824 */ /* 0x001fc800078e0204 */
[----:B------:R-:W-:-:S05]  /*8c40*/  VIADD R29, R4, 0xffffff80 ;  /* 0xffffff80041d7836 */ /* 0x000fca0000000000 */
[----:B------:R-:W-:-:S13]  /*8c50*/  ISETP.GE.AND P0, PT, R29, R8, PT ;  /* 0x000000081d00720c */ /* 0x000fda0003f06270 */
[----:B------:R-:W-:Y:S05]  /*8c60*/  @P0 BRA `(.L_x_6709) ;  /* 0x0000000000ac0947 */ /* 0x000fea0003800000 */
[----:B------:R-:W-:Y:S01]  /*8c70*/  ISETP.NE.AND P1, PT, R33, 0x1, PT ;  /* 0x000000012100780c */ /* 0x000fe20003f25270 */
[----:B------:R-:W0:Y:S01]  /*8c80*/  LDC.64 R30, c[0x0][0xba8] ;  /* 0x0002ea00ff1e7b82 */ /* 0x000e220000000a00 */
[----:B------:R-:W-:Y:S01]  /*8c90*/  ISETP.GT.AND P0, PT, R18, 0x1, PT ;  /* 0x000000011200780c */ /* 0x000fe20003f04270 */
[----:B------:R-:W-:Y:S01]  /*8ca0*/  IMAD.MOV.U32 R17, RZ, RZ, R29 ;  /* 0x000000ffff117224 */ /* 0x000fe200078e001d */
[----:B------:R-:W-:-:S04]  /*8cb0*/  MOV R20, 0x9b8 ;  /* 0x000009b800147802 */ /* 0x000fc80000000f00 */
[----:B------:R-:W-:-:S04]  /*8cc0*/  SEL R20, R20, 0x978, P0 ;  /* 0x0000097814147807 */ /* 0x000fc80000000000 */
[----:B------:R-:W1:Y:S08]  /*8cd0*/  LDC.64 R10, c[0x0][R20+0x220] ;  /* 0x00008800140a7b82 */ /* 0x000e700000000a00 */
[----:B------:R-:W2:Y:S08]  /*8ce0*/  @P1 LDC R4, c[0x0][0xbec] ;  /* 0x0002fb00ff041b82 */ /* 0x000eb00000000800 */
[----:B------:R-:W3:Y:S08]  /*8cf0*/  LDC.64 R8, c[0x0][R20+0x218] ;  /* 0x0000860014087b82 */ /* 0x000ef00000000a00 */
[----:B------:R-:W4:Y:S01]  /*8d00*/  @P1 LDC R25, c[0x0][0xbf0] ;  /* 0x0002fc00ff191b82 */ /* 0x000f220000000800 */
[----:B-1----:R-:W-:-:S02]  /*8d10*/  IMAD R11, R11, R27, RZ ;  /* 0x0000001b0b0b7224 */ /* 0x002fc400078e02ff */
[----:B------:R-:W-:-:S05]  /*8d20*/  IMAD.WIDE.U32 R18, R10, R27, RZ ;  /* 0x0000001b0a127225 */ /* 0x000fca00078e00ff */
[----:B------:R-:W1:Y:S01]  /*8d30*/  LDC.64 R12, c[0x0][R20+0x228] ;  /* 0x00008a00140c7b82 */ /* 0x000e620000000a00 */
[----:B--2---:R-:W-:-:S07]  /*8d40*/  @P1 IMAD.HI.U32 R4, R29, R4, RZ ;  /* 0x000000041d041227 */ /* 0x004fce00078e00ff */
[----:B------:R-:W2:Y:S01]  /*8d50*/  LDC.64 R14, c[0x0][R20+0x210] ;  /* 0x00008400140e7b82 */ /* 0x000ea20000000a00 */
[-C--:B---3--:R-:W-:Y:S02]  /*8d60*/  IMAD R21, R9, R2.reuse, RZ ;  /* 0x0000000209157224 */ /* 0x088fe400078e02ff */
[----:B------:R-:W-:-:S04]  /*8d70*/  IMAD.WIDE.U32 R8, R8, R2, RZ ;  /* 0x0000000208087225 */ /* 0x000fc800078e00ff */
[----:B------:R-:W-:Y:S01]  /*8d80*/  IMAD.IADD R21, R9, 0x1, R21 ;  /* 0x0000000109157824 */ /* 0x000fe200078e0215 */
[----:B----4-:R-:W-:Y:S01]  /*8d90*/  @P1 SHF.R.U32.HI R17, RZ, R25, R4 ;  /* 0x00000019ff111219 */ /* 0x010fe20000011604 */
[----:B------:R-:W-:Y:S01]  /*8da0*/  IMAD R25, R10, R24, R11 ;  /* 0x000000180a197224 */ /* 0x000fe200078e020b */
[----:B------:R-:W-:Y:S01]  /*8db0*/  SEL R11, R202, RZ, P0 ;  /* 0x000000ffca0b7207 */ /* 0x000fe20000000000 */
[----:B0-----:R-:W0:Y:S01]  /*8dc0*/  @!P0 LDC R30, c[0x0][0xb50] ;  /* 0x0002d400ff1e8b82 */ /* 0x001e220000000800 */
[----:B------:R-:W-:Y:S01]  /*8dd0*/  IADD3 R4, P1, P3, R18, R8, R3 ;  /* 0x0000000812047210 */ /* 0x000fe20007b3e003 */
[----:B------:R-:W-:Y:S02]  /*8de0*/  IMAD.MOV R10, RZ, RZ, -R17 ;  /* 0x000000ffff0a7224 */ /* 0x000fe400078e0a11 */
[----:B------:R-:W-:Y:S02]  /*8df0*/  IMAD.IADD R25, R19, 0x1, R25 ;  /* 0x0000000113197824 */ /* 0x000fe400078e0219 */
[----:B-1----:R-:W-:-:S02]  /*8e00*/  IMAD.WIDE.U32 R8, R12, R11, RZ ;  /* 0x0000000b0c087225 */ /* 0x002fc400078e00ff */
[----:B------:R-:W1:Y:S02]  /*8e10*/  @!P0 LDC R31, c[0x0][0xb54] ;  /* 0x0002d500ff1f8b82 */ /* 0x000e640000000800 */
[----:B------:R-:W-:Y:S02]  /*8e20*/  IMAD R13, R13, R11, RZ ;  /* 0x0000000b0d0d7224 */ /* 0x000fe400078e02ff */
[----:B------:R-:W-:Y:S01]  /*8e30*/  IMAD R11, R33, R10, R29 ;  /* 0x0000000a210b7224 */ /* 0x000fe200078e021d */
[----:B------:R-:W-:Y:S01]  /*8e40*/  IADD3.X R10, R25, R21, R22, P1, P3 ;  /* 0x00000015190a7210 */ /* 0x000fe20000fe6416 */
[----:B------:R-:W-:Y:S01]  /*8e50*/  IMAD.IADD R13, R9, 0x1, R13 ;  /* 0x00000001090d7824 */ /* 0x000fe200078e020d */
[----:B------:R-:W-:Y:S01]  /*8e60*/  IADD3 R8, P0, P1, R17, R4, R8 ;  /* 0x0000000411087210 */ /* 0x000fe2000791e008 */
[----:B--2---:R-:W-:Y:S01]  /*8e70*/  IMAD R4, R15, R11, RZ ;  /* 0x0000000b0f047224 */ /* 0x004fe200078e02ff */
[----:B------:R-:W-:-:S04]  /*8e80*/  SHF.R.S32.HI R17, RZ, 0x1f, R17 ;  /* 0x0000001fff117819 */ /* 0x000fc80000011411 */
[----:B------:R-:W-:Y:S02]  /*8e90*/  IADD3.X R9, R17, R10, R13, P0, P1 ;  /* 0x0000000a11097210 */ /* 0x000fe400007e240d */
[----:B------:R-:W-:Y:S01]  /*8ea0*/  SHF.R.S32.HI R13, RZ, 0x1f, R11 ;  /* 0x0000001fff0d7819 */ /* 0x000fe2000001140b */
[----:B------:R-:W-:-:S04]  /*8eb0*/  IMAD.WIDE.U32 R8, R14, R11, R8 ;  /* 0x0000000b0e087225 */ /* 0x000fc800078e0008 */
[----:B------:R-:W-:Y:S01]  /*8ec0*/  IMAD R13, R14, R13, R4 ;  /* 0x0000000d0e0d7224 */ /* 0x000fe200078e0204 */
[----:B0-----:R-:W-:-:S03]  /*8ed0*/  LEA R10, P0, R8, R30, 0x2 ;  /* 0x0000001e080a7211 */ /* 0x001fc600078010ff */
[----:B------:R-:W-:Y:S02]  /*8ee0*/  IMAD.IADD R4, R9, 0x1, R13 ;  /* 0x0000000109047824 */ /* 0x000fe400078e020d */
[----:B------:R-:W-:-:S03]  /*8ef0*/  IMAD.MOV.U32 R9, RZ, RZ, -0x800000 ;  /* 0xff800000ff097424 */ /* 0x000fc600078e00ff */
[----:B-1----:R-:W-:-:S05]  /*8f00*/  LEA.HI.X R11, R8, R31, R4, 0x2, P0 ;  /* 0x0000001f080b7211 */ /* 0x002fca00000f1404 */
[----:B------:R0:W-:Y:S02]  /*8f10*/  STG.E desc[UR36][R10.64], R9 ;  /* 0x000000090a007986 */ /* 0x0001e4000c101924 */
.L_x_6709:
[----:B------:R-:W-:Y:S05]  /*8f20*/  BSYNC B1 ;  /* 0x0000000000017941 */ /* 0x000fea0003800000 */
.L_x_6708:
[----:B------:R-:W-:Y:S05]  /*8f30*/  @P2 BRA `(.L_x_6704) ;  /* 0x0000000400982947 */ /* 0x000fea0003800000 */
[----:B------:R-:W2:Y:S01]  /*8f40*/  LDC R15, c[0x0][0xbe8] ;  /* 0x0002fa00ff0f7b82 */ /* 0x000ea20000000800 */
[----:B------:R-:W-:Y:S01]  /*8f50*/  ULDC.64 UR4, c[0x0][0xaa0] ;  /* 0x0002a80000047ab9 */ /* 0x000fe20000000a00 */
[----:B------:R-:W-:Y:S01]  /*8f60*/  ULDC.64 UR6, c[0x0][0xaf0] ;  /* 0x0002bc0000067ab9 */ /* 0x000fe20000000a00 */
[----:B-1----:R-:W-:Y:S01]  /*8f70*/  IMAD R4, R22, UR4, RZ ;  /* 0x0000000416047c24 */ /* 0x002fe2000f8e02ff */
[----:B------:R-:W-:Y:S01]  /*8f80*/  BSSY B1, `(.L_x_6710) ;  /* 0x0000037000017945 */ /* 0x000fe20003800000 */
[----:B0-----:R-:W-:-:S04]  /*8f90*/  IMAD.WIDE.U32 R8, R3, UR4, RZ ;  /* 0x0000000403087c25 */ /* 0x001fc8000f8e00ff */
[----:B------:R-:W-:Y:S01]  /*8fa0*/  IMAD R11, R3, UR5, R4 ;  /* 0x00000005030b7c24 */ /* 0x000fe2000f8e0204 */
[----:B------:R-:W-:Y:S01]  /*8fb0*/  ULDC.64 UR4, c[0x0][0xae8] ;  /* 0x0002ba0000047ab9 */ /* 0x000fe20000000a00 */
[----:B------:R-:W-:Y:S02]  /*8fc0*/  IMAD R3, R154, 0x20, R204 ;  /* 0x000000209a037824 */ /* 0x000fe400078e02cc */
[----:B------:R-:W-:Y:S02]  /*8fd0*/  IMAD.IADD R9, R9, 0x1, R11 ;  /* 0x0000000109097824 */ /* 0x000fe400078e020b */
[----:B------:R-:W-:Y:S02]  /*8fe0*/  IMAD R10, R16, 0x80, R3 ;  /* 0x00000080100a7824 */ /* 0x000fe400078e0203 */
[----:B------:R-:W-:-:S04]  /*8ff0*/  IMAD.WIDE.U32 R8, R2, UR4, R8 ;  /* 0x0000000402087c25 */ /* 0x000fc8000f8e0008 */
[----:B------:R-:W-:Y:S02]  /*9000*/  IMAD.MOV.U32 R11, RZ, RZ, R10 ;  /* 0x000000ffff0b7224 */ /* 0x000fe400078e000a */
[----:B------:R-:W-:Y:S01]  /*9010*/  IMAD R4, R24, UR6, RZ ;  /* 0x0000000618047c24 */ /* 0x000fe2000f8e02ff */
[----:B--2---:R-:W-:Y:S01]  /*9020*/  ISETP.NE.AND P0, PT, R15, 0x1, PT ;  /* 0x000000010f00780c */ /* 0x004fe20003f05270 */
[----:B------:R-:W-:Y:S01]  /*9030*/  IMAD R9, R2, UR5, R9 ;  /* 0x0000000502097c24 */ /* 0x000fe2000f8e0209 */
[----:B------:R-:W-:-:S11]  /*9040*/  ULDC.64 UR4, c[0x0][0xae0] ;  /* 0x0002b80000047ab9 */ /* 0x000fd60000000a00 */
[----:B------:R-:W0:Y:S08]  /*9050*/  @P0 LDC R13, c[0x0][0xbec] ;  /* 0x0002fb00ff0d0b82 */ /* 0x000e300000000800 */
[----:B------:R-:W1:Y:S01]  /*9060*/  @P0 LDC R12, c[0x0][0xbf0] ;  /* 0x0002fc00ff0c0b82 */ /* 0x000e620000000800 */
[----:B0-----:R-:W-:-:S04]  /*9070*/  @P0 IMAD.HI.U32 R3, R10, R13, RZ ;  /* 0x0000000d0a030227 */ /* 0x001fc800078e00ff */
[C---:B------:R-:W-:Y:S01]  /*9080*/  IMAD R13, R27.reuse, UR7, R4 ;  /* 0x000000071b0d7c24 */ /* 0x040fe2000f8e0204 */
[----:B-1----:R-:W-:Y:S01]  /*9090*/  @P0 SHF.R.U32.HI R11, RZ, R12, R3 ;  /* 0x0000000cff0b0219 */ /* 0x002fe20000011603 */
[----:B------:R-:W-:-:S03]  /*90a0*/  IMAD.WIDE.U32 R2, R27, UR6, R8 ;  /* 0x000000061b027c25 */ /* 0x000fc6000f8e0008 */
[--C-:B------:R-:W-:Y:S01]  /*90b0*/  SHF.R.S32.HI R4, RZ, 0x1f, R11.reuse ;  /* 0x0000001fff047819 */ /* 0x100fe2000001140b */
        /* <DEDUP_REMOVED lines=10> */
[----:B------:R-:W-:Y:S02]  /*9160*/  IMAD R10, R16, 0x80, R204 ;  /* 0x00000080100a7824 */ /* 0x000fe400078e02cc */
[----:B------:R-:W-:Y:S02]  /*9170*/  IMAD R15, R0, R15, RZ ;  /* 0x0000000f000f7224 */ /* 0x000fe400078e02ff */
[C---:B------:R-:W-:Y:S02]  /*9180*/  IMAD R11, R9.reuse, UR5, R4 ;  /* 0x00000005090b7c24 */ /* 0x040fe4000f8e0204 */
[----:B------:R-:W-:Y:S01]  /*9190*/  IMAD.WIDE.U32 R2, R9, UR4, R2 ;  /* 0x0000000409027c25 */ /* 0x000fe2000f8e0002 */
[----:B------:R-:W-:Y:S01]  /*91a0*/  ISETP.GE.AND P2, PT, R10, R15, PT ;  /* 0x0000000f0a00720c */ /* 0x000fe20003f46270 */
[----:B------:R-:W-:-:S02]  /*91b0*/  ULDC.64 UR4, c[0x0][0xa80] ;  /* 0x0002a00000047ab9 */ /* 0x000fc40000000a00 */
[----:B------:R-:W-:Y:S01]  /*91c0*/  VIADD R0, R10, 0x20 ;  /* 0x000000200a007836 */ /* 0x000fe20000000000 */
[----:B------:R-:W-:Y:S01]  /*91d0*/  LEA R4, P3, R2, UR4, 0x1 ;  /* 0x0000000402047c11 */ /* 0x000fe2000f8608ff */
[----:B------:R-:W-:-:S03]  /*91e0*/  IMAD.IADD R3, R3, 0x1, R11 ;  /* 0x0000000103037824 */ /* 0x000fc600078e020b */
[-C--:B------:R-:W-:Y:S02]  /*91f0*/  ISETP.GE.AND P1, PT, R0, R15.reuse, PT ;  /* 0x0000000f0000720c */ /* 0x080fe40003f26270 */
[----:B------:R-:W-:Y:S02]  /*9200*/  IADD3 R0, R10, 0x40, RZ ;  /* 0x000000400a007810 */ /* 0x000fe40007ffe0ff */
[----:B------:R-:W-:Y:S02]  /*9210*/  LEA.HI.X R8, R2, UR5, R3, 0x1, P3 ;  /* 0x0000000502087c11 */ /* 0x000fe400098f0c03 */
[----:B------:R-:W-:Y:S01]  /*9220*/  ISETP.GE.AND P0, PT, R0, R15, PT ;  /* 0x0000000f0000720c */ /* 0x000fe20003f06270 */
[----:B------:R0:W1:Y:S04]  /*9230*/  SHFL.IDX PT, R2, R4, RZ, 0x181f ;  /* 0x00181fff04027589 */ /* 0x00006800000e0000 */
[----:B------:R0:W2:Y:S01]  /*9240*/  SHFL.IDX PT, R0, R8, RZ, 0x181f ;  /* 0x00181fff08007589 */ /* 0x0000a200000e0000 */
[----:B------:R-:W-:Y:S07]  /*9250*/  @P2 BRA `(.L_x_6711) ;  /* 0x0000000000242947 */ /* 0x000fee0003800000 */
[----:B------:R-:W-:Y:S02]  /*9260*/  ULDC UR4, c[0x0][0xac8] ;  /* 0x0002b20000047ab9 */ /* 0x000fe40000000800 */
[----:B------:R-:W-:Y:S02]  /*9270*/  ISETP.GE.AND P4, PT, R153, UR4, PT ;  /* 0x0000000499007c0c */ /* 0x000fe4000bf86270 */
[----:B------:R-:W-:-:S11]  /*9280*/  ISETP.GE.AND P5, PT, R23, UR4, PT ;  /* 0x0000000417007c0c */ /* 0x000fd6000bfa6270 */
[-C--:B-1----:R-:W-:Y:S02]  /*9290*/  @!P4 LEA R12, P2, R153, R2.reuse, 0x1 ;  /* 0x00000002990cc211 */ /* 0x082fe400078408ff */
[----:B------:R-:W-:Y:S02]  /*92a0*/  @!P5 LEA R2, P3, R23, R2, 0x1 ;  /* 0x000000021702d211 */ /* 0x000fe400078608ff */
[-C--:B--2---:R-:W-:Y:S02]  /*92b0*/  @!P4 LEA.HI.X R13, R153, R0.reuse, R227, 0x1, P2 ;  /* 0x00000000990dc211 */ /* 0x084fe400010f0ce3 */
[----:B------:R-:W-:-:S03]  /*92c0*/  @!P5 LEA.HI.X R3, R23, R0, R226, 0x1, P3 ;  /* 0x000000001703d211 */ /* 0x000fc600018f0ce2 */
[----:B------:R3:W-:Y:S04]  /*92d0*/  @!P4 ST.E.128 desc[UR36][R12.64], RZ ;  /* 0x000000ff0c00c985 */ /* 0x0007e8000c101d24 */
[----:B------:R3:W-:Y:S02]  /*92e0*/  @!P5 ST.E.128 desc[UR36][R2.64], RZ ;  /* 0x000000ff0200d985 */ /* 0x0007e4000c101d24 */
.L_x_6711:
[----:B------:R-:W-:Y:S05]  /*92f0*/  BSYNC B1 ;  /* 0x0000000000017941 */ /* 0x000fea0003800000 */
.L_x_6710:
[----:B--2---:R2:W4:Y:S01]  /*9300*/  SHFL.IDX PT, R0, R8, 0x1, 0x181f ;  /* 0x00381f0008007f89 */ /* 0x00452200000e0000 */
[----:B------:R-:W-:Y:S03]  /*9310*/  BSSY B1, `(.L_x_6712) ;  /* 0x000000c000017945 */ /* 0x000fe60003800000 */
[----:B-1-3--:R2:W1:Y:S01]  /*9320*/  SHFL.IDX PT, R2, R4, 0x1, 0x181f ;  /* 0x00381f0004027f89 */ /* 0x00a46200000e0000 */
[----:B------:R-:W-:Y:S05]  /*9330*/  @P1 BRA `(.L_x_6713) ;  /* 0x0000000000241947 */ /* 0x000fea0003800000 */
[----:B------:R-:W-:Y:S02]  /*9340*/  ULDC UR4, c[0x0][0xac8] ;  /* 0x0002b20000047ab9 */ /* 0x000fe40000000800 */
[----:B------:R-:W-:Y:S02]  /*9350*/  ISETP.GE.AND P3, PT, R153, UR4, PT ;  /* 0x0000000499007c0c */ /* 0x000fe4000bf66270 */
[----:B------:R-:W-:-:S11]  /*9360*/  ISETP.GE.AND P4, PT, R23, UR4, PT ;  /* 0x0000000417007c0c */ /* 0x000fd6000bf86270 */
[-C--:B-1----:R-:W-:Y:S02]  /*9370*/  @!P3 LEA R12, P1, R153, R2.reuse, 0x1 ;  /* 0x00000002990cb211 */ /* 0x082fe400078208ff */
[----:B------:R-:W-:Y:S02]  /*9380*/  @!P4 LEA R2, P2, R23, R2, 0x1 ;  /* 0x000000021702c211 */ /* 0x000fe400078408ff */
[-C--:B----4-:R-:W-:Y:S02]  /*9390*/  @!P3 LEA.HI.X R13, R153, R0.reuse, R227, 0x1, P1 ;  /* 0x00000000990db211 */ /* 0x090fe400008f0ce3 */
[----:B------:R-:W-:-:S03]  /*93a0*/  @!P4 LEA.HI.X R3, R23, R0, R226, 0x1, P2 ;  /* 0x000000001703c211 */ /* 0x000fc600010f0ce2 */
[----:B------:R3:W-:Y:S04]  /*93b0*/  @!P3 ST.E.128 desc[UR36][R12.64], RZ ;  /* 0x000000ff0c00b985 */ /* 0x0007e8000c101d24 */
[----:B------:R3:W-:Y:S02]  /*93c0*/  @!P4 ST.E.128 desc[UR36][R2.64], RZ ;  /* 0x000000ff0200c985 */ /* 0x0007e4000c101d24 */
.L_x_6713:
[----:B------:R-:W-:Y:S05]  /*93d0*/  BSYNC B1 ;  /* 0x0000000000017941 */ /* 0x000fea0003800000 */
.L_x_6712:
[----:B----4-:R4:W0:Y:S01]  /*93e0*/  SHFL.IDX PT, R0, R8, 0x2, 0x181f ;  /* 0x00581f0008007f89 */ /* 0x01082200000e0000 */
        /* <DEDUP_REMOVED lines=8> */
[-C--:B0-----:R-:W-:Y:S02]  /*9470*/  @!P2 LEA.HI.X R13, R153, R0.reuse, R227, 0x1, P0 ;  /* 0x00000000990da211 */ /* 0x081fe400000f0ce3 */
[----:B------:R-:W-:-:S03]  /*9480*/  @!P3 LEA.HI.X R3, R23, R0, R226, 0x1, P1 ;  /* 0x000000001703b211 */ /* 0x000fc600008f0ce2 */
[----:B------:R3:W-:Y:S04]  /*9490*/  @!P2 ST.E.128 desc[UR36][R12.64], RZ ;  /* 0x000000ff0c00a985 */ /* 0x0007e8000c101d24 */
[----:B------:R3:W-:Y:S02]  /*94a0*/  @!P3 ST.E.128 desc[UR36][R2.64], RZ ;  /* 0x000000ff0200b985 */ /* 0x0007e4000c101d24 */
.L_x_6715:
[----:B------:R-:W-:Y:S05]  /*94b0*/  BSYNC B1 ;  /* 0x0000000000017941 */ /* 0x000fea0003800000 */
.L_x_6714:
[----:B0-----:R-:W-:Y:S01]  /*94c0*/  VIADD R0, R10, 0x60 ;  /* 0x000000600a007836 */ /* 0x001fe20000000000 */
[----:B--2-4-:R-:W0:Y:S04]  /*94d0*/  SHFL.IDX PT, R8, R8, 0x3, 0x181f ;  /* 0x00781f0008087f89 */ /* 0x014e2800000e0000 */
[----:B------:R-:W-:Y:S01]  /*94e0*/  ISETP.GE.AND P0, PT, R0, R15, PT ;  /* 0x0000000f0000720c */ /* 0x000fe20003f06270 */
[----:B-1-3--:R1:W2:-:S12]  /*94f0*/  SHFL.IDX PT, R2, R4, 0x3, 0x181f ;  /* 0x00781f0004027f89 */ /* 0x00a29800000e0000 */
[----:B-1----:R-:W-:Y:S05]  /*9500*/  @P0 BRA `(.L_x_6704) ;  /* 0x0000000000240947 */ /* 0x002fea0003800000 */
[----:B------:R-:W-:Y:S02]  /*9510*/  ULDC UR4, c[0x0][0xac8] ;  /* 0x0002b20000047ab9 */ /* 0x000fe40000000800 */
[----:B------:R-:W-:Y:S02]  /*9520*/  ISETP.GE.AND P2, PT, R153, UR4, PT ;  /* 0x0000000499007c0c */ /* 0x000fe4000bf46270 */
[----:B------:R-:W-:-:S11]  /*9530*/  ISETP.GE.AND P3, PT, R23, UR4, PT ;  /* 0x0000000417007c0c */ /* 0x000fd6000bf66270 */
[-C--:B--2---:R-:W-:Y:S02]  /*9540*/  @!P2 LEA R10, P0, R153, R2.reuse, 0x1 ;  /* 0x00000002990aa211 */ /* 0x084fe400078008ff */
[----:B------:R-:W-:Y:S02]  /*9550*/  @!P3 LEA R2, P1, R23, R2, 0x1 ;  /* 0x000000021702b211 */ /* 0x000fe400078208ff */
[-C--:B0-----:R-:W-:Y:S02]  /*9560*/  @!P2 LEA.HI.X R11, R153, R8.reuse, R227, 0x1, P0 ;  /* 0x00000008990ba211 */ /* 0x081fe400000f0ce3 */
[----:B------:R-:W-:-:S03]  /*9570*/  @!P3 LEA.HI.X R3, R23, R8, R226, 0x1, P1 ;  /* 0x000000081703b211 */ /* 0x000fc600008f0ce2 */
[----:B------:R0:W-:Y:S04]  /*9580*/  @!P2 ST.E.128 desc[UR36][R10.64], RZ ;  /* 0x000000ff0a00a985 */ /* 0x0001e8000c101d24 */
[----:B------:R0:W-:Y:S02]  /*9590*/  @!P3 ST.E.128 desc[UR36][R2.64], RZ ;  /* 0x000000ff0200b985 */ /* 0x0001e4000c101d24 */
.L_x_6704:
[----:B------:R-:W-:Y:S05]  /*95a0*/  BSYNC B0 ;  /* 0x0000000000007941 */ /* 0x000fea0003800000 */
.L_x_6694:
[----:B------:R-:W-:Y:S02]  /*95b0*/  ULDC UR4, c[0x0][0xc3c] ;  /* 0x00030f0000047ab9 */ /* 0x000fe40000000800 */
[----:B-1----:R-:W-:-:S13]  /*95c0*/  ISETP.GE.AND P0, PT, R7, UR4, PT ;  /* 0x0000000407007c0c */ /* 0x002fda000bf06270 */
[----:B------:R-:W-:Y:S05]  /*95d0*/  @!P0 BRA `(.L_x_6716) ;  /* 0xffffff7800548947 */ /* 0x000fea000383ffff */
[----:B------:R-:W-:Y:S05]  /*95e0*/  EXIT ;  /* 0x000000000000794d */ /* 0x000fea0003800000 */
.L_x_6665:
[----:B------:R-:W-:-:S08]  /*95f0*/  NOP ;  /* 0x0000000000007918 */ /* 0x000fd00000000000 */
[----:B------:R-:W0:-:S00]  /*9600*/  USETMAXREG.DEALLOC.CTAPOOL 0x28 ;  /* 0x00000028000079c8 */ /* 0x000e0000080e0500 */
[----:B0-----:R-:W-:Y:S02]  /*9610*/  LOP3.LUT R0, R0, 0x3, RZ, 0xc0, !PT ;  /* 0x0000000300007812 */ /* 0x001fe400078ec0ff */
[----:B------:R-:W-:-:S04]  /*9620*/  LOP3.LUT R27, R27, 0xffffffdf, RZ, 0xc0, !PT ;  /* 0xffffffdf1b1b7812 */ /* 0x000fc800078ec0ff */
[----:B------:R-:W0:Y:S02]  /*9630*/  SHFL.IDX PT, R0, R0, RZ, 0x1f ;  /* 0x00001fff00007589 */ /* 0x000e2400000e0000 */
[----:B0-----:R-:W-:Y:S01]  /*9640*/  ISETP.NE.AND P0, PT, R0, RZ, PT ;  /* 0x000000ff0000720c */ /* 0x001fe20003f05270 */
[----:B------:R-:W-:-:S12]  /*9650*/  IMAD.MOV.U32 R0, RZ, RZ, RZ ;  /* 0x000000ffff007224 */ /* 0x000fd800078e00ff */
        /* <DEDUP_REMOVED lines=9> */
.L_x_6717:
        /* <DEDUP_REMOVED lines=44> */
.L_x_6721:
[----:B------:R-:W0:Y:S01]  /*99b0*/  LDC R0, c[0x0][0xc3c] ;  /* 0x00030f00ff007b82 */ /* 0x000e220000000800 */
[----:B------:R-:W-:-:S06]  /*99c0*/  UIADD3 UR4, UR4, 0x1f, URZ ;  /* 0x0000001f04047890 */ /* 0x000fcc000fffe03f */
[----:B0-----:R-:W-:-:S13]  /*99d0*/  ISETP.LE.AND P6, PT, R0, UR4, PT ;  /* 0x0000000400007c0c */ /* 0x001fda000bfc3270 */
[----:B------:R-:W-:Y:S05]  /*99e0*/  @P6 BRA `(.L_x_6720) ;  /* 0x0000000400a86947 */ /* 0x000fea0003800000 */
[----:B------:R-:W-:-:S05]  /*99f0*/  VIADD R9, R7, UR4 ;  /* 0x0000000407097c36 */ /* 0x000fca0008000000 */
[----:B------:R-:W-:Y:S01]  /*9a00*/  ISETP.GE.OR P6, PT, R9, R0, !P0 ;  /* 0x000000000900720c */ /* 0x000fe200047c6670 */
[----:B------:R-:W-:-:S12]  /*9a10*/  IMAD.MOV.U32 R0, RZ, RZ, RZ ;  /* 0x000000ffff007224 */ /* 0x000fd800078e00ff */
        /* <DEDUP_REMOVED lines=28> */
.L_x_6719:
        /* <DEDUP_REMOVED lines=18> */
.L_x_6722:
[----:B-1----:R-:W-:Y:S01]  /*9d00*/  IMAD R16, R16, UR5, R10 ;  /* 0x0000000510107c24 */ /* 0x002fe2000f8e020a */
[----:B------:R-:W-:Y:S01]  /*9d10*/  IABS R10, R0 ;  /* 0x00000000000a7213 */ /* 0x000fe20000000000 */
[----:B------:R-:W-:Y:S01]  /*9d20*/  IMAD R11, R11, R4, RZ ;  /* 0x000000040b0b7224 */ /* 0x000fe200078e02ff */
[----:B0-----:R-:W-:Y:S01]  /*9d30*/  IABS R5, R9 ;  /* 0x0000000900057213 */ /* 0x001fe20000000000 */
[----:B------:R-:W-:Y:S01]  /*9d40*/  IMAD.MOV.U32 R2, RZ, RZ, RZ ;  /* 0x000000ffff027224 */ /* 0x000fe200078e00ff */
[----:B------:R-:W-:Y:S01]  /*9d50*/  IADD3 R17, -R16, UR6, RZ ;  /* 0x0000000610117c10 */ /* 0x000fe2000fffe1ff */
[----:B------:R-:W-:Y:S01]  /*9d60*/  IMAD.MOV R10, RZ, RZ, -R10 ;  /* 0x000000ffff0a7224 */ /* 0x000fe200078e0a0a */
[----:B------:R-:W0:Y:S01]  /*9d70*/  I2F.RP R6, R5 ;  /* 0x0000000500067306 */ /* 0x000e220000209400 */
[----:B------:R-:W-:Y:S01]  /*9d80*/  IMAD.HI.U32 R2, R3, R11, R2 ;  /* 0x0000000b03027227 */ /* 0x000fe200078e0002 */
[----:B------:R-:W-:-:S03]  /*9d90*/  IABS R8, R17 ;  /* 0x0000001100087213 */ /* 0x000fc60000000000 */
[----:B------:R-:W-:Y:S02]  /*9da0*/  VIADD R19, R19, UR4 ;  /* 0x0000000413137c36 */ /* 0x000fe40008000000 */
[----:B------:R-:W-:Y:S02]  /*9db0*/  IMAD.MOV.U32 R3, RZ, RZ, R8 ;  /* 0x000000ffff037224 */ /* 0x000fe400078e0008 */
[----:B------:R-:W-:Y:S02]  /*9dc0*/  IMAD.MOV.U32 R8, RZ, RZ, R10 ;  /* 0x000000ffff087224 */ /* 0x000fe400078e000a */
[----:B------:R-:W-:-:S04]  /*9dd0*/  IMAD.HI.U32 R2, R2, R3, RZ ;  /* 0x0000000302027227 */ /* 0x000fc800078e00ff */
[----:B------:R-:W-:Y:S01]  /*9de0*/  IMAD R3, R2, R8, R3 ;  /* 0x0000000802037224 */ /* 0x000fe200078e0203 */
[----:B0-----:R-:W0:Y:S04]  /*9df0*/  MUFU.RCP R6, R6 ;  /* 0x0000000600067308 */ /* 0x001e280000001000 */
        /* <DEDUP_REMOVED lines=10> */
[----:B------:R-:W-:Y:S02]  /*9ea0*/  @P0 VIADD R2, R2, 0x1 ;  /* 0x0000000102020836 */ /* 0x000fe40000000000 */
[----:B------:R-:W-:-:S03]  /*9eb0*/  IMAD.MOV R8, RZ, RZ, -R8 ;  /* 0x000000ffff087224 */ /* 0x000fc600078e0a08 */
[----:B------:R-:W-:Y:S01]  /*9ec0*/  MOV R6, R2 ;  /* 0x0000000200067202 */ /* 0x000fe20000000f00 */
[----:B-1----:R-:W-:-:S04]  /*9ed0*/  IMAD.MOV R2, RZ, RZ, -R3 ;  /* 0x000000ffff027224 */ /* 0x002fc800078e0a03 */
[----:B------:R-:W-:Y:S01]  /*9ee0*/  @!P2 IMAD.MOV R6, RZ, RZ, -R6 ;  /* 0x000000ffff06a224 */ /* 0x000fe200078e0a06 */
[----:B------:R-:W-:Y:S01]  /*9ef0*/  @!P1 LOP3.LUT R6, RZ, R0, RZ, 0x33, !PT ;  /* 0x00000000ff069212 */ /* 0x000fe200078e33ff */
[----:B------:R-:W-:Y:S02]  /*9f00*/  IMAD R11, R2, R5, RZ ;  /* 0x00000005020b7224 */ /* 0x000fe400078e02ff */
[----:B------:R-:W-:Y:S01]  /*9f10*/  IMAD.MOV.U32 R2, RZ, RZ, RZ ;  /* 0x000000ffff027224 */ /* 0x000fe200078e00ff */
[-C--:B------:R-:W-:Y:S01]  /*9f20*/  IABS R4, R6.reuse ;  /* 0x0000000600047213 */ /* 0x080fe20000000000 */
[----:B------:R-:W-:Y:S02]  /*9f30*/  IMAD R0, R0, R6, RZ ;  /* 0x0000000600007224 */ /* 0x000fe400078e02ff */
        /* <DEDUP_REMOVED lines=21> */
.L_x_6720:
[----:B------:R-:W-:Y:S01]  /*a090*/  ULDC UR4, c[0x0][0xc3c] ;  /* 0x00030f0000047ab9 */ /* 0x000fe20000000800 */
[----:B------:R-:W-:Y:S01]  /*a0a0*/  IMAD.MOV.U32 R17, RZ, RZ, RZ ;  /* 0x000000ffff117224 */ /* 0x000fe200078e00ff */
[----:B------:R-:W-:Y:S01]  /*a0b0*/  MOV R16, UR6 ;  /* 0x0000000600107c02 */ /* 0x000fe20008000f00 */
[----:B------:R-:W-:Y:S02]  /*a0c0*/  IMAD.MOV.U32 R18, RZ, RZ, RZ ;  /* 0x000000ffff127224 */ /* 0x000fe400078e00ff */
[----:B------:R-:W-:-:S07]  /*a0d0*/  IMAD.U32 R19, RZ, RZ, UR4 ;  /* 0x00000004ff137e24 */ /* 0x000fce000f8e00ff */
.L_x_6723:
[----:B------:R-:W-:-:S13]  /*a0e0*/  ISETP.NE.AND P0, PT, R7, RZ, PT ;  /* 0x000000ff0700720c */ /* 0x000fda0003f05270 */
[----:B------:R-:W0:Y:S01]  /*a0f0*/  @!P0 S2R R3, SR_CgaCtaId ;  /* 0x0000000000038919 */ /* 0x000e220000008800 */
[----:B------:R-:W-:-:S04]  /*a100*/  @!P0 MOV R0, 0x400 ;  /* 0x0000040000008802 */ /* 0x000fc80000000f00 */
[----:B0-----:R-:W-:-:S05]  /*a110*/  @!P0 LEA R0, R3, R0, 0x18 ;  /* 0x0000000003008211 */ /* 0x001fca00078ec0ff */
[----:B------:R0:W-:Y:S01]  /*a120*/  @!P0 STS.128 [R0+0x288d0], R16 ;  /* 0x0288d01000008388 */ /* 0x0001e20000000c00 */
[----:B------:R-:W-:Y:S06]  /*a130*/  BAR.ARV 0x5, 0x180 ;  /* 0x0146000000007b1d */ /* 0x000fec0000002000 */
.L_x_6718:
[----:B------:R2:W-:Y:S01]  /*a140*/  STL [R1+0x20], RZ ;  /* 0x000020ff01007387 */ /* 0x0005e20000100800 */
[----:B------:R-:W-:Y:S01]  /*a150*/  ULDC UR4, c[0x0][0xc3c] ;  /* 0x00030f0000047ab9 */ /* 0x000fe20000000800 */
[----:B------:R-:W-:Y:S01]  /*a160*/  IMAD.MOV.U32 R28, RZ, RZ, 0x1 ;  /* 0x00000001ff1c7424 */ /* 0x000fe200078e00ff */
[----:B-1----:R-:W-:Y:S01]  /*a170*/  ISETP.GE.AND P0, PT, R19, UR4, PT ;  /* 0x0000000413007c0c */ /* 0x002fe2000bf06270 */
[----:B------:R-:W-:-:S12]  /*a180*/  IMAD.MOV.U32 R25, RZ, RZ, RZ ;  /* 0x000000ffff197224 */ /* 0x000fd800078e00ff */
[----:B--2---:R-:W-:Y:S05]  /*a190*/  @P0 BRA `(.L_x_6724) ;  /* 0x0000004800d00947 */ /* 0x004fea0003800000 */
[----:B------:R-:W2:Y:S01]  /*a1a0*/  LDL R3, [R1+0x4] ;  /* 0x0000040001037983 */ /* 0x000ea20000100800 */
[----:B------:R-:W1:Y:S01]  /*a1b0*/  S2R R4, SR_TID.X ;  /* 0x0000000000047919 */ /* 0x000e620000002100 */
[----:B------:R-:W3:Y:S01]  /*a1c0*/  S2UR UR5, SR_CgaCtaId ;  /* 0x00000000000579c3 */ /* 0x000ee20000008800 */
[----:B------:R-:W-:Y:S01]  /*a1d0*/  UMOV UR4, 0x400 ;  /* 0x0000040000047882 */ /* 0x000fe20000000000 */
[----:B-1----:R-:W-:Y:S01]  /*a1e0*/  IMAD.SHL.U32 R30, R4, 0x8, RZ ;  /* 0x00000008041e7824 */ /* 0x002fe200078e00ff */
[----:B---3--:R-:W-:-:S04]  /*a1f0*/  ULEA UR4, UR5, UR4, 0x18 ;  /* 0x0000000405047291 */ /* 0x008fc8000f8ec03f */
[----:B0-----:R-:W-:-:S04]  /*a200*/  LOP3.LUT R0, R30, 0x1f8, RZ, 0xc0, !PT ;  /* 0x000001f81e007812 */ /* 0x001fc800078ec0ff */
[----:B------:R-:W-:Y:S01]  /*a210*/  LOP3.LUT R33, R0, 0x38, R4, 0x78, !PT ;  /* 0x0000003800217812 */ /* 0x000fe200078e7804 */
[----:B------:R-:W-:-:S03]  /*a220*/  IMAD.U32 R22, RZ, RZ, UR4 ;  /* 0x00000004ff167e24 */ /* 0x000fc6000f8e00ff */
[----:B------:R-:W-:Y:S02]  /*a230*/  LOP3.LUT R33, R33, 0x200, R30, 0xf8, !PT ;  /* 0x0000020021217812 */ /* 0x000fe400078ef81e */
[----:B------:R-:W-:Y:S01]  /*a240*/  LOP3.LUT R30, R30, 0x38, RZ, 0xc0, !PT ;  /* 0x000000381e1e7812 */ /* 0x000fe200078ec0ff */
[----:B------:R-:W-:Y:S01]  /*a250*/  BSSY B8, `(.L_x_6724) ;  /* 0x00004a8000087945 */ /* 0x000fe20003800000 */
[----:B------:R-:W-:Y:S02]  /*a260*/  IMAD.MOV.U32 R28, RZ, RZ, 0x1 ;  /* 0x00000001ff1c7424 */ /* 0x000fe400078e00ff */
[----:B------:R-:W-:Y:S01]  /*a270*/  IMAD.MOV.U32 R25, RZ, RZ, RZ ;  /* 0x000000ffff197224 */ /* 0x000fe200078e00ff */
[----:B------:R-:W-:Y:S01]  /*a280*/  LOP3.LUT R29, R30, 0x40, RZ, 0xfc, !PT ;  /* 0x000000401e1d7812 */ /* 0x000fe200078efcff */
[----:B------:R-:W-:Y:S01]  /*a290*/  ULDC UR38, c[0x0][0xc] ;  /* 0x0000030000267ab9 */ /* 0x000fe20000000800 */
[----:B--2---:R-:W-:-:S05]  /*a2a0*/  LOP3.LUT R0, R3, 0x2, RZ, 0xfc, !PT ;  /* 0x0000000203007812 */ /* 0x004fca00078efcff */
[----:B------:R0:W-:Y:S04]  /*a2b0*/  STL [R1+0x24], R0 ;  /* 0x0000240001007387 */ /* 0x0001e80000100800 */
[----:B------:R1:W-:Y:S01]  /*a2c0*/  STL [R1+0x20], RZ ;  /* 0x000020ff01007387 */ /* 0x0003e20000100800 */
[----:B0-----:R-:W-:-:S05]  /*a2d0*/  IMAD R0, R33, 0x2, R22 ;  /* 0x0000000221007824 */ /* 0x001fca00078e0216 */
[----:B------:R1:W-:Y:S02]  /*a2e0*/  STL [R1], R0 ;  /* 0x0000000001007387 */ /* 0x0003e40000100800 */
.L_x_6787:
[----:B0-----:R-:W0:Y:S02]  /*a2f0*/  LDC.64 R2, c[0x0][0xc88] ;  /* 0x00032200ff027b82 */ /* 0x001e240000000a00 */
[----:B0-----:R-:W-:-:S05]  /*a300*/  IMAD.WIDE R2, R19, 0x4, R2 ;  /* 0x0000000413027825 */ /* 0x001fca00078e0202 */
[----:B-1----:R-:W1:Y:S01]  /*a310*/  LDG.E R31, desc[UR36][R2.64] ;  /* 0x00000024021f7981 */ /* 0x002e62000c1e1900 */
[----:B------:R-:W-:Y:S05]  /*a320*/  YIELD ;  /* 0x0000000000007946 */ /* 0x000fea0003800000 */
[----:B------:R-:W-:Y:S01]  /*a330*/  ULDC.64 UR4, c[0x0][0xa28] ;  /* 0x00028a0000047ab9 */ /* 0x000fe20000000a00 */
[----:B------:R-:W-:Y:S01]  /*a340*/  IMAD.MOV.U32 R36, RZ, RZ, RZ ;  /* 0x000000ffff247224 */ /* 0x000fe200078e00ff */
[----:B------:R-:W-:Y:S01]  /*a350*/  ISETP.NE.U32.AND P0, PT, RZ, UR4, PT ;  /* 0x00000004ff007c0c */ /* 0x000fe2000bf05070 */
[----:B------:R-:W-:-:S03]  /*a360*/  ULDC.64 UR6, c[0x0][0xa18] ;  /* 0x0002860000067ab9 */ /* 0x000fc60000000a00 */
[----:B------:R-:W-:Y:S02]  /*a370*/  ISETP.NE.AND.EX P0, PT, RZ, UR5, PT, P0 ;  /* 0x00000005ff007c0c */ /* 0x000fe4000bf05300 */
[----:B-1----:R-:W-:-:S11]  /*a380*/  SHF.R.S32.HI R0, RZ, 0x1f, R31 ;  /* 0x0000001fff007819 */ /* 0x002fd6000001141f */
[C---:B------:R-:W-:Y:S01]  /*a390*/  @P0 LEA R2, P1, R31.reuse, UR4, 0x2 ;  /* 0x000000041f020c11 */ /* 0x040fe2000f8210ff */
[C---:B------:R-:W-:Y:S01]  /*a3a0*/  IMAD.SHL.U32 R23, R31.reuse, 0x4, RZ ;  /* 0x000000041f177824 */ /* 0x040fe200078e00ff */
[C-C-:B------:R-:W-:Y:S01]  /*a3b0*/  SHF.L.U64.HI R24, R31.reuse, 0x2, R0.reuse ;  /* 0x000000021f187819 */ /* 0x140fe20000010200 */
[----:B------:R0:W-:Y:S01]  /*a3c0*/  STL [R1+0x10], R0 ;  /* 0x0000100001007387 */ /* 0x0001e20000100800 */
[----:B------:R-:W-:Y:S01]  /*a3d0*/  @P0 LEA.HI.X R3, R31, UR5, R0, 0x2, P1 ;  /* 0x000000051f030c11 */ /* 0x000fe200088f1400 */
[----:B------:R-:W-:-:S04]  /*a3e0*/  ULDC.64 UR4, c[0x0][0xa00] ;  /* 0x0002800000047ab9 */ /* 0x000fc80000000a00 */
[----:B------:R1:W5:Y:S01]  /*a3f0*/  @P0 LDG.E R36, desc[UR36][R2.64] ;  /* 0x0000002402240981 */ /* 0x000362000c1e1900 */
[----:B------:R-:W-:Y:S02]  /*a400*/  ISETP.NE.U32.AND P0, PT, RZ, UR4, PT ;  /* 0x00000004ff007c0c */ /* 0x000fe4000bf05070 */
[----:B------:R-:W-:Y:S01]  /*a410*/  LOP3.LUT R27, R27, 0xffffffef, RZ, 0xc0, !PT ;  /* 0xffffffef1b1b7812 */ /* 0x000fe200078ec0ff */
[----:B0-----:R-:W-:Y:S01]  /*a420*/  IMAD.MOV.U32 R0, RZ, RZ, RZ ;  /* 0x000000ffff007224 */ /* 0x001fe200078e00ff */
[----:B------:R-:W-:Y:S02]  /*a430*/  ISETP.NE.AND.EX P2, PT, RZ, UR5, PT, P0 ;  /* 0x00000005ff007c0c */ /* 0x000fe4000bf45300 */
[----:B------:R-:W-:Y:S02]  /*a440*/  ISETP.NE.U32.AND P0, PT, RZ, UR6, PT ;  /* 0x00000006ff007c0c */ /* 0x000fe4000bf05070 */
[----:B-1----:R-:W-:Y:S02]  /*a450*/  IADD3 R2, P1, R23, UR4, RZ ;  /* 0x0000000417027c10 */ /* 0x002fe4000ff3e0ff */
[----:B------:R-:W-:-:S02]  /*a460*/  ISETP.NE.AND.EX P0, PT, RZ, UR7, PT, P0 ;  /* 0x00000007ff007c0c */ /* 0x000fc4000bf05300 */
[----:B------:R-:W-:Y:S01]  /*a470*/  IADD3.X R3, R24, UR5, RZ, P1, !PT ;  /* 0x0000000518037c10 */ /* 0x000fe20008ffe4ff */
[----:B------:R-:W-:-:S04]  /*a480*/  ULDC.64 UR4, c[0x0][0x418] ;  /* 0x0001060000047ab9 */ /* 0x000fc80000000a00 */
[----:B------:R-:W-:Y:S01]  /*a490*/  @P2 LOP3.LUT R27, R27, 0x10, RZ, 0xfc, !PT ;  /* 0x000000101b1b2812 */ /* 0x000fe200078efcff */
[----:B--2---:R-:W2:Y:S05]  /*a4a0*/  @P2 LDG.E R0, desc[UR36][R2.64] ;  /* 0x0000002402002981 */ /* 0x004eaa000c1e1900 */
[----:B------:R-:W-:-:S04]  /*a4b0*/  @P0 IADD3 R4, P1, R23, UR6, RZ ;  /* 0x0000000617040c10 */ /* 0x000fc8000ff3e0ff */
[----:B------:R-:W-:Y:S01]  /*a4c0*/  @P0 IADD3.X R5, R24, UR7, RZ, P1, !PT ;  /* 0x0000000718050c10 */ /* 0x000fe20008ffe4ff */
[----:B--2---:R0:W-:Y:S04]  /*a4d0*/  STL [R1+0x8], R0 ;  /* 0x0000080001007387 */ /* 0x0041e80000100800 */
[----:B0-----:R-:W2:Y:S01]  /*a4e0*/  @P0 LDG.E R0, desc[UR36][R4.64] ;  /* 0x0000002404000981 */ /* 0x001ea2000c1e1900 */
[----:B------:R-:W-:-:S03]  /*a4f0*/  UISETP.NE.U32.AND UP0, UPT, UR4, URZ, UPT ;  /* 0x0000003f0400728c */ /* 0x000fc6000bf05070 */
[----:B------:R-:W-:Y:S01]  /*a500*/  ULDC UR4, c[0x0][0x424] ;  /* 0x0001090000047ab9 */ /* 0x000fe20000000800 */
[----:B------:R-:W-:-:S03]  /*a510*/  UISETP.NE.AND.EX UP0, UPT, UR5, URZ, UPT, UP0 ;  /* 0x0000003f0500728c */ /* 0x000fc6000bf05300 */
[----:B------:R-:W-:Y:S01]  /*a520*/  ULDC UR5, c[0x0][0x2f0] ;  /* 0x0000bc0000057ab9 */ /* 0x000fe20000000800 */
[----:B------:R-:W-:-:S04]  /*a530*/  USEL UR4, UR4, 0x1, UP0 ;  /* 0x0000000104047887 */ /* 0x000fc80008000000 */
[----:B------:R-:W-:-:S06]  /*a540*/  UIMAD UR4, UR4, UR5, URZ ;  /* 0x00000005040472a4 */ /* 0x000fcc000f8e023f */
[----:B------:R-:W-:Y:S01]  /*a550*/  IMAD.U32 R7, RZ, RZ, UR4 ;  /* 0x00000004ff077e24 */ /* 0x000fe2000f8e00ff */
[----:B--2---:R0:W-:Y:S01]  /*a560*/  @P0 STL [R1+0x14], R0 ;  /* 0x0000140001000387 */ /* 0x0041e20000100800 */
[----:B------:R-:W-:Y:S05]  /*a570*/  @P0 BRA `(.L_x_6725) ;  /* 0x0000000000200947 */ /* 0x000fea0003800000 */
[----:B------:R-:W-:Y:S02]  /*a580*/  ULDC UR4, c[0x0][0x288] ;  /* 0x0000a20000047ab9 */ /* 0x000fe40000000800 */
[----:B0-----:R-:W-:-:S05]  /*a590*/  IMAD.U32 R0, RZ, RZ, UR4 ;  /* 0x00000004ff007e24 */ /* 0x001fca000f8e00ff */
[----:B------:R1:W-:Y:S01]  /*a5a0*/  STL [R1+0x14], R0 ;  /* 0x0000140001007387 */ /* 0x0003e20000100800 */
[----:B------:R-:W-:Y:S05]  /*a5b0*/  @!P2 BRA `(.L_x_6725) ;  /* 0x000000000010a947 */ /* 0x000fea0003800000 */
[----:B------:R-:W2:Y:S04]  /*a5c0*/  LDG.E R5, desc[UR36][R2.64] ;  /* 0x0000002402057981 */ /* 0x000ea8000c1e1900 */
[----:B-1----:R-:W2:Y:S02]  /*a5d0*/  LDG.E R0, desc[UR36][R2.64+0x4] ;  /* 0x0000042402007981 */ /* 0x002ea4000c1e1900 */
[----:B--2---:R-:W-:-:S05]  /*a5e0*/  IMAD.IADD R0, R0, 0x1, -R5 ;  /* 0x0000000100007824 */ /* 0x004fca00078e0a05 */
[----:B------:R2:W-:Y:S02]  /*a5f0*/  STL [R1+0x14], R0 ;  /* 0x0000140001007387 */ /* 0x0005e40000100800 */
.L_x_6725:
[----:B------:R-:W-:Y:S01]  /*a600*/  ULDC.64 UR4, c[0x0][0xa20] ;  /* 0x0002880000047ab9 */ /* 0x000fe20000000a00 */
[----:B------:R-:W-:Y:S01]  /*a610*/  IMAD.MOV.U32 R32, RZ, RZ, R31 ;  /* 0x000000ffff207224 */ /* 0x000fe200078e001f */
[----:B------:R-:W-:-:S04]  /*a620*/  ISETP.NE.U32.AND P0, PT, RZ, UR4, PT ;  /* 0x00000004ff007c0c */ /* 0x000fc8000bf05070 */
[----:B------:R-:W-:-:S13]  /*a630*/  ISETP.NE.AND.EX P0, PT, RZ, UR5, PT, P0 ;  /* 0x00000005ff007c0c */ /* 0x000fda000bf05300 */
[----:B------:R-:W-:Y:S05]  /*a640*/  @!P0 BRA `(.L_x_6726) ;  /* 0x0000000000108947 */ /* 0x000fea0003800000 */
[----:B------:R-:W-:-:S04]  /*a650*/  IADD3 R2, P0, R23, UR4, RZ ;  /* 0x0000000417027c10 */ /* 0x000fc8000ff1e0ff */
[----:B------:R-:W-:-:S05]  /*a660*/  IADD3.X R3, R24, UR5, RZ, P0, !PT ;  /* 0x0000000518037c10 */ /* 0x000fca00087fe4ff */
[----:B------:R3:W5:Y:S01]  /*a670*/  LDG.E R7, desc[UR36][R2.64] ;  /* 0x0000002402077981 */ /* 0x000762000c1e1900 */
[----:B------:R-:W-:Y:S05]  /*a680*/  BRA `(.L_x_6727) ;  /* 0x0000000000247947 */ /* 0x000fea0003800000 */
.L_x_6726:
[----:B------:R-:W-:Y:S02]  /*a690*/  ULDC.64 UR4, c[0x0][0xa08] ;  /* 0x0002820000047ab9 */ /* 0x000fe40000000a00 */
[----:B------:R-:W-:-:S04]  /*a6a0*/  ISETP.NE.U32.AND P0, PT, RZ, UR4, PT ;  /* 0x00000004ff007c0c */ /* 0x000fc8000bf05070 */
[----:B------:R-:W-:-:S13]  /*a6b0*/  ISETP.NE.AND.EX P0, PT, RZ, UR5, PT, P0 ;  /* 0x00000005ff007c0c */ /* 0x000fda000bf05300 */
[----:B------:R-:W-:Y:S05]  /*a6c0*/  @!P0 BRA `(.L_x_6727) ;  /* 0x0000000000148947 */ /* 0x000fea0003800000 */
[----:B------:R-:W3:Y:S02]  /*a6d0*/  LDC.64 R2, c[0x0][0xa08] ;  /* 0x00028200ff027b82 */ /* 0x000ee40000000a00 */
[----:B---3--:R-:W-:-:S05]  /*a6e0*/  IMAD.WIDE R2, R32, 0x4, R2 ;  /* 0x0000000420027825 */ /* 0x008fca00078e0202 */
[----:B------:R-:W3:Y:S04]  /*a6f0*/  LDG.E R7, desc[UR36][R2.64] ;  /* 0x0000002402077981 */ /* 0x000ee8000c1e1900 */
[----:B012---:R-:W3:Y:S02]  /*a700*/  LDG.E R0, desc[UR36][R2.64+0x4] ;  /* 0x0000042402007981 */ /* 0x007ee4000c1e1900 */
[----:B---3--:R-:W-:-:S07]  /*a710*/  IADD3 R7, -R7, R0, RZ ;  /* 0x0000000007077210 */ /* 0x008fce0007ffe1ff */
.L_x_6727:
[----:B-----5:R-:W-:Y:S01]  /*a720*/  IMAD.IADD R34, R7, 0x1, -R36 ;  /* 0x0000000107227824 */ /* 0x020fe200078e0a24 */
[----:B------:R-:W-:Y:S03]  /*a730*/  BSSY B0, `(.L_x_6728) ;  /* 0x0000029000007945 */ /* 0x000fe60003800000 */
[C---:B012---:R-:W-:Y:S01]  /*a740*/  VIADD R0, R34.reuse, 0x7f ;  /* 0x0000007f22007836 */ /* 0x047fe20000000000 */
[----:B------:R-:W-:-:S04]  /*a750*/  ISETP.GE.AND P0, PT, R34, 0x1, PT ;  /* 0x000000012200780c */ /* 0x000fc80003f06270 */
[----:B---3--:R-:W-:-:S04]  /*a760*/  SHF.R.S32.HI R3, RZ, 0x1f, R0 ;  /* 0x0000001fff037819 */ /* 0x008fc80000011400 */
[----:B------:R-:W-:Y:S02]  /*a770*/  LEA.HI R2, R3, R0, RZ, 0x7 ;  /* 0x0000000003027211 */ /* 0x000fe400078f38ff */
[----:B------:R-:W-:-:S04]  /*a780*/  LOP3.LUT R0, R18, 0xff000000, RZ, 0xc0, !PT ;  /* 0xff00000012007812 */ /* 0x000fc800078ec0ff */
[----:B------:R-:W-:Y:S02]  /*a790*/  SHF.R.U32.HI R3, RZ, 0x8, R0 ;  /* 0x00000008ff037819 */ /* 0x000fe40000011600 */
[----:B------:R-:W-:-:S04]  /*a7a0*/  LOP3.LUT R0, R18, 0xff0000, RZ, 0xc0, !PT ;  /* 0x00ff000012007812 */ /* 0x000fc800078ec0ff */
[----:B------:R-:W-:Y:S02]  /*a7b0*/  LEA.HI R3, R0, R3, RZ, 0x10 ;  /* 0x0000000300037211 */ /* 0x000fe400078f80ff */
[----:B------:R-:W-:Y:S01]  /*a7c0*/  SHF.R.S32.HI R0, RZ, 0x7, R2 ;  /* 0x00000007ff007819 */ /* 0x000fe20000011402 */
[----:B------:R-:W-:Y:S01]  /*a7d0*/  IMAD.MOV.U32 R2, RZ, RZ, RZ ;  /* 0x000000ffff027224 */ /* 0x000fe200078e00ff */
[----:B------:R-:W-:Y:S01]  /*a7e0*/  LOP3.LUT R35, R3, 0xff, RZ, 0xc0, !PT ;  /* 0x000000ff03237812 */ /* 0x000fe200078ec0ff */
        /* <DEDUP_REMOVED lines=29> */
.L_x_6729:
[----:B------:R-:W-:Y:S05]  /*a9c0*/  BSYNC B0 ;  /* 0x0000000000007941 */ /* 0x000fea0003800000 */
.L_x_6728:
[-C--:B------:R-:W-:Y:S01]  /*a9d0*/  IMAD R35, R35, R2.reuse, RZ ;  /* 0x0000000223237224 */ /* 0x080fe200078e02ff */
[----:B------:R-:W-:Y:S04]  /*a9e0*/  BSSY B7, `(.L_x_6730) ;  /* 0x000036c000077945 */ /* 0x000fe80003800000 */
[----:B------:R-:W-:-:S04]  /*a9f0*/  VIADDMNMX R0, R35, R2, R0, PT ;  /* 0x0000000223007246 */ /* 0x000fc80003800100 */
        /* <DEDUP_REMOVED lines=20> */
.L_x_6731:
        /* <DEDUP_REMOVED lines=20> */
.L_x_6734:
[----:B------:R-:W-:Y:S05]  /*ac80*/  BSYNC B6 ;  /* 0x0000000000067941 */ /* 0x000fea0003800000 */
.L_x_6733:
        /* <DEDUP_REMOVED lines=20> */
.L_x_6737:
[----:B------:R0:W1:Y:S01]  /*add0*/  LDC.64 R2, c[0x4][R26] ;  /* 0x010000001a027b82 */ /* 0x0000620000000a00 */
[----:B------:R-:W-:Y:S01]  /*ade0*/  ULDC.64 UR6, c[0x4][0x138] ;  /* 0x01004e0000067ab9 */ /* 0x000fe20000000a00 */
[----:B------:R-:W-:Y:S01]  /*adf0*/  ULDC.64 UR8, c[0x4][0x140] ;  /* 0x0100500000087ab9 */ /* 0x000fe20000000a00 */
[----:B------:R-:W-:Y:S01]  /*ae00*/  ULDC.64 UR4, c[0x4][0x60] ;  /* 0x0100180000047ab9 */ /* 0x000fe20000000a00 */
[----:B------:R-:W-:Y:S01]  /*ae10*/  MOV R4, UR6 ;  /* 0x0000000600047c02 */ /* 0x000fe20008000f00 */
[----:B------:R-:W-:Y:S02]  /*ae20*/  IMAD.U32 R5, RZ, RZ, UR7 ;  /* 0x00000007ff057e24 */ /* 0x000fe4000f8e00ff */
        /* <DEDUP_REMOVED lines=9> */
.L_x_6736:
[----:B------:R-:W-:Y:S05]  /*aec0*/  BSYNC B6 ;  /* 0x0000000000067941 */ /* 0x000fea0003800000 */
.L_x_6735:
[----:B------:R-:W2:Y:S01]  /*aed0*/  LDL R26, [R1+0x18] ;  /* 0x00001800011a7983 */ /* 0x000ea20000100800 */
[----:B------:R-:W-:Y:S01]  /*aee0*/  ULDC.64 UR4, c[0x0][0x9f8] ;  /* 0x00027e0000047ab9 */ /* 0x000fe20000000a00 */
[----:B------:R-:W0:Y:S01]  /*aef0*/  LDC R10, c[0x0][0x430] ;  /* 0x00010c00ff0a7b82 */ /* 0x000e220000000800 */
[----:B------:R-:W-:Y:S01]  /*af00*/  ISETP.NE.U32.AND P0, PT, RZ, UR4, PT ;  /* 0x00000004ff007c0c */ /* 0x000fe2000bf05070 */
[----:B------:R-:W3:Y:S03]  /*af10*/  LDL R20, [R1+0x24] ;  /* 0x0000240001147983 */ /* 0x000ee60000100800 */
[----:B------:R-:W-:-:S13]  /*af20*/  ISETP.NE.AND.EX P0, PT, RZ, UR5, PT, P0 ;  /* 0x00000005ff007c0c */ /* 0x000fda000bf05300 */
[----:B------:R-:W-:Y:S01]  /*af30*/  @P0 IADD3 R2, P1, R23, UR4, RZ ;  /* 0x0000000417020c10 */ /* 0x000fe2000ff3e0ff */
[----:B------:R-:W1:Y:S01]  /*af40*/  S2R R0, SR_TID.X ;  /* 0x0000000000007919 */ /* 0x000e620000002100 */
[----:B------:R-:W4:Y:S02]  /*af50*/  S2R R21, SR_TID.X ;  /* 0x0000000000157919 */ /* 0x000f240000002100 */
[----:B------:R-:W-:Y:S01]  /*af60*/  @P0 IADD3.X R3, R24, UR5, RZ, P1, !PT ;  /* 0x0000000518030c10 */ /* 0x000fe20008ffe4ff */
[----:B------:R-:W-:-:S04]  /*af70*/  ULDC UR4, c[0x0][0x2f4] ;  /* 0x0000bd0000047ab9 */ /* 0x000fc80000000800 */
[----:B------:R2:W3:Y:S01]  /*af80*/  @P0 LDG.E R32, desc[UR36][R2.64] ;  /* 0x0000002402200981 */ /* 0x0004e2000c1e1900 */
[----:B0-----:R-:W-:Y:S02]  /*af90*/  ISETP.NE.AND P2, PT, R10, 0x1, PT ;  /* 0x000000010a00780c */ /* 0x001fe40003f45270 */
[----:B------:R-:W-:-:S11]  /*afa0*/  LOP3.LUT R27, R27, 0xfffffff7, RZ, 0xc0, !PT ;  /* 0xfffffff71b1b7812 */ /* 0x000fd600078ec0ff */
[----:B------:R-:W0:Y:S01]  /*afb0*/  @P2 LDC R7, c[0x0][0x434] ;  /* 0x00010d00ff072b82 */ /* 0x000e220000000800 */
[----:B------:R-:W-:Y:S01]  /*afc0*/  @P2 LOP3.LUT R27, R27, 0x8, RZ, 0xfc, !PT ;  /* 0x000000081b1b2812 */ /* 0x000fe200078efcff */
[----:B-1----:R-:W-:-:S06]  /*afd0*/  IMAD.SHL.U32 R0, R0, 0x10, RZ ;  /* 0x0000001000007824 */ /* 0x002fcc00078e00ff */
[----:B------:R-:W1:Y:S01]  /*afe0*/  @P2 LDC R5, c[0x0][0x438] ;  /* 0x00010e00ff052b82 */ /* 0x000e620000000800 */
[----:B----4-:R-:W-:Y:S02]  /*aff0*/  LOP3.LUT R21, R21, 0x7f, RZ, 0xc0, !PT ;  /* 0x0000007f15157812 */ /* 0x010fe400078ec0ff */
[----:B------:R-:W-:Y:S02]  /*b000*/  LOP3.LUT R0, R0, 0x70, RZ, 0xc0, !PT ;  /* 0x0000007000007812 */ /* 0x000fe400078ec0ff */
[----:B------:R-:W-:Y:S02]  /*b010*/  SHF.R.U32.HI R21, RZ, 0x3, R21 ;  /* 0x00000003ff157819 */ /* 0x000fe40000011615 */
[----:B------:R-:W-:Y:S01]  /*b020*/  LOP3.LUT R27, R27, 0xfffffffb, RZ, 0xc0, !PT ;  /* 0xfffffffb1b1b7812 */ /* 0x000fe200078ec0ff */
[----:B------:R-:W-:Y:S01]  /*b030*/  UMOV UR5, 0xffffffff ;  /* 0xffffffff00057882 */ /* 0x000fe20000000000 */
[----:B--2---:R-:W-:-:S04]  /*b040*/  VIADD R26, R26, 0xffffffff ;  /* 0xffffffff1a1a7836 */ /* 0x004fc80000000000 */
[----:B------:R-:W-:-:S05]  /*b050*/  IMAD.SHL.U32 R8, R26, 0x80, RZ ;  /* 0x000000801a087824 */ /* 0x000fca00078e00ff */
[----:B------:R-:W-:-:S04]  /*b060*/  LOP3.LUT R9, R8, R21, R0, 0xfe, !PT ;  /* 0x0000001508097212 */ /* 0x000fc800078efe00 */
[C---:B------:R-:W-:Y:S01]  /*b070*/  ISETP.GE.AND P0, PT, R9.reuse, R34, PT ;  /* 0x000000220900720c */ /* 0x040fe20003f06270 */
[----:B------:R-:W-:-:S04]  /*b080*/  IMAD.IADD R0, R9, 0x1, R36 ;  /* 0x0000000109007824 */ /* 0x000fc800078e0224 */
[----:B0-----:R-:W-:-:S04]  /*b090*/  @P2 IMAD.HI.U32 R6, R0, R7, RZ ;  /* 0x0000000700062227 */ /* 0x001fc800078e00ff */
[----:B------:R-:W-:Y:S01]  /*b0a0*/  IMAD.MOV.U32 R4, RZ, RZ, R0 ;  /* 0x000000ffff047224 */ /* 0x000fe200078e0000 */
[----:B-1----:R-:W-:-:S03]  /*b0b0*/  @P2 SHF.R.U32.HI R4, RZ, R5, R6 ;  /* 0x00000005ff042219 */ /* 0x002fc60000011606 */
[----:B------:R-:W0:Y:S02]  /*b0c0*/  @!P0 LDC.64 R2, c[0x0][0x428] ;  /* 0x00010a00ff028b82 */ /* 0x000e240000000a00 */
[----:B------:R-:W-:Y:S01]  /*b0d0*/  IMAD.MOV R5, RZ, RZ, -R4 ;  /* 0x000000ffff057224 */ /* 0x000fe200078e0a04 */
[----:B---3--:R-:W-:-:S03]  /*b0e0*/  SHF.R.S32.HI R37, RZ, 0x1f, R32 ;  /* 0x0000001fff257819 */ /* 0x008fc60000011420 */
[----:B------:R-:W-:Y:S01]  /*b0f0*/  IMAD R0, R10, R5, R0 ;  /* 0x000000050a007224 */ /* 0x000fe200078e0200 */
[--C-:B------:R-:W-:Y:S01]  /*b100*/  @!P0 SHF.R.S32.HI R5, RZ, 0x1f, R4.reuse ;  /* 0x0000001fff058819 */ /* 0x100fe20000011404 */
[-C--:B0-----:R-:W-:Y:S02]  /*b110*/  @!P0 IMAD R6, R37, R2.reuse, RZ ;  /* 0x0000000225068224 */ /* 0x081fe400078e02ff */
[----:B------:R-:W-:-:S04]  /*b120*/  @!P0 IMAD.WIDE.U32 R4, R32, R2, R4 ;  /* 0x0000000220048225 */ /* 0x000fc800078e0004 */
[----:B------:R-:W-:Y:S02]  /*b130*/  @!P0 IMAD R6, R32, R3, R6 ;  /* 0x0000000320068224 */ /* 0x000fe400078e0206 */
[----:B------:R-:W0:Y:S02]  /*b140*/  @!P0 LDC.64 R2, c[0x0][0x418] ;  /* 0x00010600ff028b82 */ /* 0x000e240000000a00 */
[----:B------:R-:W-:Y:S01]  /*b150*/  @!P0 IMAD.IADD R6, R5, 0x1, R6 ;  /* 0x0000000105068824 */ /* 0x000fe200078e0206 */
[----:B------:R-:W-:Y:S02]  /*b160*/  ISETP.NE.AND P2, PT, R20, 0x3, PT ;  /* 0x000000031400780c */ /* 0x000fe40003f45270 */
[----:B0-----:R-:W-:-:S04]  /*b170*/  @!P0 LEA R2, P1, R4, R2, 0x2 ;  /* 0x0000000204028211 */ /* 0x001fc800078210ff */
[----:B------:R-:W-:Y:S02]  /*b180*/  @!P0 LEA.HI.X R3, R4, R3, R6, 0x2, P1 ;  /* 0x0000000304038211 */ /* 0x000fe400008f1406 */
[----:B------:R-:W-:-:S06]  /*b190*/  MOV R4, RZ ;  /* 0x000000ff00047202 */ /* 0x000fcc0000000f00 */
[----:B------:R0:W5:Y:S01]  /*b1a0*/  @!P0 LDG.E R4, desc[UR36][R2.64] ;  /* 0x0000002402048981 */ /* 0x000162000c1e1900 */
[----:B------:R-:W-:Y:S02]  /*b1b0*/  ISETP.GE.AND P0, PT, R30, UR4, PT ;  /* 0x000000041e007c0c */ /* 0x000fe4000bf06270 */
[----:B------:R-:W-:-:S04]  /*b1c0*/  @P2 LOP3.LUT R27, R27, 0x4, RZ, 0xfc, !PT ;  /* 0x000000041b1b2812 */ /* 0x000fc800078efcff */
[----:B------:R-:W-:-:S07]  /*b1d0*/  LOP3.LUT R27, R27, 0xfffffffd, RZ, 0xc0, !PT ;  /* 0xfffffffd1b1b7812 */ /* 0x000fce00078ec0ff */
[----:B------:R-:W-:Y:S02]  /*b1e0*/  @P0 LOP3.LUT R27, R27, 0x2, RZ, 0xfc, !PT ;  /* 0x000000021b1b0812 */ /* 0x000fe400078efcff */
[----:B------:R-:W-:Y:S02]  /*b1f0*/  ISETP.GE.AND P0, PT, R29, UR4, PT ;  /* 0x000000041d007c0c */ /* 0x000fe4000bf06270 */
[----:B------:R-:W-:-:S11]  /*b200*/  LOP3.LUT R27, R27, 0xfffffffe, RZ, 0xc0, !PT ;  /* 0xfffffffe1b1b7812 */ /* 0x000fd600078ec0ff */
[----:B------:R-:W-:Y:S01]  /*b210*/  @P0 LOP3.LUT R27, R27, 0x1, RZ, 0xfc, !PT ;  /* 0x000000011b1b0812 */ /* 0x000fe200078efcff */
[----:B0-----:R-:W-:Y:S06]  /*b220*/  BRA.DIV UR5, `(.L_x_6738) ;  /* 0x0000004205087947 */ /* 0x001fec000b800000 */
.L_x_6804:
[----:B------:R-:W-:Y:S01]  /*b230*/  LOP3.LUT R24, R18, 0xffff, RZ, 0xc0, !PT ;  /* 0x0000ffff12187812 */ /* 0x000fe200078ec0ff */
[----:B------:R-:W-:Y:S06]  /*b240*/  @!P2 BRA `(.L_x_6739) ;  /* 0x000000000004a947 */ /* 0x000fec0003800000 */
[----:B------:R-:W-:Y:S01]  /*b250*/  BPT.TRAP 0x1 ;  /* 0x000000040000795c */ /* 0x000fe20000300000 */
.L_x_6739:
        /* <DEDUP_REMOVED lines=23> */
.L_x_6805:
[----:B------:R-:W-:Y:S05]  /*b3d0*/  BSYNC B0 ;  /* 0x0000000000007941 */ /* 0x000fea0003800000 */
.L_x_6740:
[----:B------:R-:W1:Y:S01]  /*b3e0*/  S2R R9, SR_TID.X ;  /* 0x0000000000097919 */ /* 0x000e620000002100 */
[----:B------:R-:W-:Y:S01]  /*b3f0*/  ULDC.64 UR4, c[0x0][0x300] ;  /* 0x0000c00000047ab9 */ /* 0x000fe20000000a00 */
[----:B------:R-:W-:Y:S01]  /*b400*/  ULDC.64 UR6, c[0x0][0x2e8] ;  /* 0x0000ba0000067ab9 */ /* 0x000fe20000000a00 */
[----:B------:R-:W-:Y:S01]  /*b410*/  IMAD R5, R5, UR4, RZ ;  /* 0x0000000405057c24 */ /* 0x000fe2000f8e02ff */
[C---:B------:R-:W-:Y:S01]  /*b420*/  LOP3.LUT P3, RZ, R27.reuse, 0x2, RZ, 0xc0, !PT ;  /* 0x000000021bff7812 */ /* 0x040fe2000786c0ff */
[----:B0-----:R-:W-:Y:S01]  /*b430*/  IMAD.WIDE.U32 R2, R0, UR4, RZ ;  /* 0x0000000400027c25 */ /* 0x001fe2000f8e00ff */
[----:B------:R-:W-:-:S03]  /*b440*/  LOP3.LUT P2, RZ, R27, 0x1, RZ, 0xc0, !PT ;  /* 0x000000011bff7812 */ /* 0x000fc6000784c0ff */
        /* <DEDUP_REMOVED lines=12> */
[C---:B------:R-:W-:Y:S02]  /*b510*/  LEA R4, P0, R2.reuse, UR6, 0x1 ;  /* 0x0000000602047c11 */ /* 0x040fe4000f8008ff */
[----:B-1----:R-:W-:Y:S02]  /*b520*/  LOP3.LUT R9, R9, 0x7f, RZ, 0xc0, !PT ;  /* 0x0000007f09097812 */ /* 0x002fe400078ec0ff */
[----:B------:R-:W-:Y:S02]  /*b530*/  LEA.HI.X R0, R2, UR7, R0, 0x1, P0 ;  /* 0x0000000702007c11 */ /* 0x000fe400080f0c00 */
[----:B------:R-:W-:-:S04]  /*b540*/  SHF.R.U32.HI R9, RZ, 0x3, R9 ;  /* 0x00000003ff097819 */ /* 0x000fc80000011609 */
[----:B------:R-:W-:-:S04]  /*b550*/  IADD3 R6, -R9, R34, -R8 ;  /* 0x0000002209067210 */ /* 0x000fc80007ffe908 */
        /* <DEDUP_REMOVED lines=48> */
[----:B------:R-:W-:Y:S01]  /*b860*/  @P1 LEA R8, R5, R22, 0x1 ;  /* 0x0000001605081211 */ /* 0x000fe200078e08ff */
        /* <DEDUP_REMOVED lines=30> */
[----:B------:R0:W-:Y:S04]  /*ba50*/  @P1 LDGSTS.E.BYPASS.LTC128B.128 [R8+0x1f400], desc[UR36][R2.64+0x80], !P2 ;  /* 0x1f40008002081fae */ /* 0x0001e8000d101d64 */
[----:B0-2---:R0:W1:Y:S02]  /*ba60*/  SHFL.IDX PT, R2, R4, 0x7, 0x181f ;  /* 0x00f81f0004027f89 */ /* 0x00506400000e0000 */
.L_x_6823:
        /* <DEDUP_REMOVED lines=8> */
[----:B------:R1:W-:Y:S01]  /*baf0*/  @P0 LDGSTS.E.BYPASS.LTC128B.128 [R5+0x1fc00], desc[UR36][R2.64+0x80], !P2 ;  /* 0x1fc0008002050fae */ /* 0x0003e2000d101d64 */
[----:B------:R-:W-:Y:S01]  /*bb00*/  PLOP3.LUT P0, PT, PT, PT, PT, 0x80, 0x0 ;  /* 0x000000000000781c */ /* 0x000fe20003f0f070 */
[----:B------:R-:W-:-:S12]  /*bb10*/  NOP ;  /* 0x0000000000007918 */ /* 0x000fd80000000000 */
.L_x_6743:
        /* <DEDUP_REMOVED lines=11> */
.L_x_6744:
[----:B-1----:R1:W5:Y:S01]  /*bbd0*/  LDL.LU R3, [R1+0x8] ;  /* 0x0000080001037983 */ /* 0x0023620000300800 */
[----:B------:R1:W-:Y:S03]  /*bbe0*/  SYNCS.ARRIVE.TRANS64.A1T0 RZ, [R7+URZ+0x28830], RZ ;  /* 0x028830ff07ff79a7 */ /* 0x0003e6000810003f */
[----:B0-----:R1:W5:Y:S02]  /*bbf0*/  LDL.LU R4, [R1+0x10] ;  /* 0x0000100001047983 */ /* 0x0013640000300800 */
[----:B------:R-:W-:Y:S05]  /*bc00*/  WARPSYNC.ALL ;  /* 0x0000000000007948 */ /* 0x000fea0003800000 */
[----:B------:R-:W-:Y:S01]  /*bc10*/  ULDC.64 UR4, c[0x0][0x298] ;  /* 0x0000a60000047ab9 */ /* 0x000fe20000000a00 */
[----:B------:R-:W-:Y:S01]  /*bc20*/  VIADD R2, R22, 0x10400 ;  /* 0x0001040016027836 */ /* 0x000fe20000000000 */
[----:B------:R-:W-:Y:S01]  /*bc30*/  BAR.SYNC.DEFER_BLOCKING 0x8, 0x180 ;  /* 0x0206000000007b1d */ /* 0x000fe20000010000 */
[----:B------:R-:W-:-:S03]  /*bc40*/  LOP3.LUT P1, RZ, R27, 0x10, RZ, 0xc0, !PT ;  /* 0x000000101bff7812 */ /* 0x000fc6000782c0ff */
[----:B------:R-:W-:Y:S02]  /*bc50*/  LOP3.LUT P0, RZ, R2, 0x3ff, RZ, 0xc0, !PT ;  /* 0x000003ff02ff7812 */ /* 0x000fe4000780c0ff */
[----:B------:R-:W-:Y:S01]  /*bc60*/  BSSY B6, `(.L_x_6745) ;  /* 0x000001c000067945 */ /* 0x000fe20003800000 */
[----:B------:R-:W-:Y:S02]  /*bc70*/  SEL R31, R31, RZ, !P1 ;  /* 0x000000ff1f1f7207 */ /* 0x000fe40004800000 */
[----:B-----5:R-:W-:Y:S02]  /*bc80*/  SHF.R.S32.HI R0, RZ, 0x1f, R3 ;  /* 0x0000001fff007819 */ /* 0x020fe40000011403 */
[----:B------:R-:W-:-:S03]  /*bc90*/  SEL R4, R4, RZ, !P1 ;  /* 0x000000ff04047207 */ /* 0x000fc60004800000 */
[----:B------:R-:W-:-:S04]  /*bca0*/  IMAD R0, R0, UR4, RZ ;  /* 0x0000000400007c24 */ /* 0x000fc8000f8e02ff */
[C---:B------:R-:W-:Y:S02]  /*bcb0*/  IMAD R0, R3.reuse, UR5, R0 ;  /* 0x0000000503007c24 */ /* 0x040fe4000f8e0200 */
[----:B------:R-:W-:-:S04]  /*bcc0*/  IMAD.WIDE.U32 R2, R3, UR4, RZ ;  /* 0x0000000403027c25 */ /* 0x000fc8000f8e00ff */
[----:B------:R-:W-:Y:S01]  /*bcd0*/  IMAD.IADD R0, R3, 0x1, R0 ;  /* 0x0000000103007824 */ /* 0x000fe200078e0200 */
[----:B------:R0:W-:Y:S04]  /*bce0*/  STL.64 [R1+0x8], R2 ;  /* 0x0000080201007387 */ /* 0x0001e80000100a00 */
[----:B------:R0:W-:Y:S04]  /*bcf0*/  STL [R1+0x1c], R4 ;  /* 0x00001c0401007387 */ /* 0x0001e80000100800 */
[----:B------:R0:W-:Y:S01]  /*bd00*/  STL [R1+0x10], R0 ;  /* 0x0000100001007387 */ /* 0x0001e20000100800 */
[----:B------:R-:W-:Y:S05]  /*bd10*/  @!P0 BRA `(.L_x_6746) ;  /* 0x0000000000408947 */ /* 0x000fea0003800000 */
[----:B0-----:R-:W-:Y:S01]  /*bd20*/  MOV R2, 0x0 ;  /* 0x0000000000027802 */ /* 0x001fe20000000f00 */
[----:B------:R-:W-:Y:S01]  /*bd30*/  ULDC.64 UR4, c[0x4][0x138] ;  /* 0x01004e0000047ab9 */ /* 0x000fe20000000a00 */
[----:B------:R-:W-:Y:S01]  /*bd40*/  ULDC.64 UR6, c[0x4][0x140] ;  /* 0x0100500000067ab9 */ /* 0x000fe20000000a00 */
[----:B------:R-:W-:Y:S01]  /*bd50*/  ULDC.64 UR8, c[0x4][0x68] ;  /* 0x01001a0000087ab9 */ /* 0x000fe20000000a00 */
[----:B------:R-:W-:Y:S01]  /*bd60*/  IMAD.U32 R4, RZ, RZ, UR4 ;  /* 0x00000004ff047e24 */ /* 0x000fe2000f8e00ff */
[----:B------:R-:W-:Y:S01]  /*bd70*/  MOV R12, 0x1 ;  /* 0x00000001000c7802 */ /* 0x000fe20000000f00 */
[----:B------:R-:W0:Y:S01]  /*bd80*/  LDC.64 R2, c[0x4][R2] ;  /* 0x0100000002027b82 */ /* 0x000e220000000a00 */
[----:B------:R-:W-:Y:S02]  /*bd90*/  IMAD.U32 R5, RZ, RZ, UR5 ;  /* 0x00000005ff057e24 */ /* 0x000fe4000f8e00ff */
[----:B------:R-:W-:Y:S02]  /*bda0*/  IMAD.U32 R6, RZ, RZ, UR6 ;  /* 0x00000006ff067e24 */ /* 0x000fe4000f8e00ff */
[----:B-1----:R-:W-:-:S02]  /*bdb0*/  IMAD.U32 R7, RZ, RZ, UR7 ;  /* 0x00000007ff077e24 */ /* 0x002fc4000f8e00ff */
[----:B------:R-:W-:Y:S02]  /*bdc0*/  IMAD.U32 R10, RZ, RZ, UR8 ;  /* 0x00000008ff0a7e24 */ /* 0x000fe4000f8e00ff */
[----:B------:R-:W-:Y:S02]  /*bdd0*/  IMAD.U32 R11, RZ, RZ, UR9 ;  /* 0x00000009ff0b7e24 */ /* 0x000fe4000f8e00ff */
[----:B------:R-:W-:Y:S02]  /*bde0*/  IMAD.MOV.U32 R8, RZ, RZ, 0x70 ;  /* 0x00000070ff087424 */ /* 0x000fe400078e00ff */
[----:B------:R-:W-:-:S07]  /*bdf0*/  IMAD.MOV.U32 R13, RZ, RZ, RZ ;  /* 0x000000ffff0d7224 */ /* 0x000fce00078e00ff */
[----:B------:R-:W-:-:S07]  /*be00*/  LEPC R20, `(.L_x_6746) ;  /* 0x000000001014794e */ /* 0x000fce0000000000 */
[----:B0-----:R-:W-:Y:S05]  /*be10*/  CALL.ABS.NOINC R2 ;  /* 0x0000000002007343 */ /* 0x001fea0003c00000 */
.L_x_6746:
[----:B------:R-:W-:Y:S05]  /*be20*/  BSYNC B6 ;  /* 0x0000000000067941 */ /* 0x000fea0003800000 */
.L_x_6745:
[----:B------:R-:W2:Y:S01]  /*be30*/  LDL.LU R20, [R1+0x1c] ;  /* 0x00001c0001147983 */ /* 0x000ea20000300800 */
[----:B------:R-:W-:Y:S01]  /*be40*/  ULDC.64 UR4, c[0x0][0x2d8] ;  /* 0x0000b60000047ab9 */ /* 0x000fe20000000a00 */
[----:B------:R-:W3:Y:S02]  /*be50*/  LDC R6, c[0x0][0x448] ;  /* 0x00011200ff067b82 */ /* 0x000ee40000000800 */
[----:B------:R-:W4:Y:S04]  /*be60*/  LDL.LU R21, [R1+0x10] ;  /* 0x0000100001157983 */ /* 0x000f280000300800 */
[----:B0-----:R-:W4:Y:S04]  /*be70*/  LDL.LU.64 R2, [R1+0x8] ;  /* 0x0000080001027983 */ /* 0x001f280000300a00 */
[----:B------:R0:W5:Y:S01]  /*be80*/  LDL R9, [R1] ;  /* 0x0000000001097983 */ /* 0x0001620000100800 */
[----:B---3--:R-:W-:Y:S01]  /*be90*/  ISETP.NE.AND P0, PT, R6, 0x1, PT ;  /* 0x000000010600780c */ /* 0x008fe20003f05270 */
[----:B------:R-:W-:-:S12]  /*bea0*/  IMAD.SHL.U32 R4, R17, 0x80, RZ ;  /* 0x0000008011047824 */ /* 0x000fd800078e00ff */
[----:B-1----:R-:W1:Y:S01]  /*beb0*/  @P0 LDC R7, c[0x0][0x450] ;  /* 0x00011400ff070b82 */ /* 0x002e620000000800 */
[----:B----4-:R-:W-:Y:S02]  /*bec0*/  IMAD.MOV.U32 R3, RZ, RZ, R21 ;  /* 0x000000ffff037224 */ /* 0x010fe400078e0015 */
[----:B------:R-:W3:Y:S01]  /*bed0*/  S2R R21, SR_TID.X ;  /* 0x0000000000157919 */ /* 0x000ee20000002100 */
        /* <DEDUP_REMOVED lines=9> */
[----:B------:R-:W4:Y:S01]  /*bf70*/  @P0 LDC R0, c[0x0][0x44c] ;  /* 0x00011300ff000b82 */ /* 0x000f220000000800 */
[----:B--2---:R-:W-:-:S04]  /*bf80*/  LOP3.LUT R20, R20, 0x7f, RZ, 0xc0, !PT ;  /* 0x0000007f14147812 */ /* 0x004fc800078ec0ff */
[----:B------:R-:W-:Y:S02]  /*bf90*/  SHF.R.U32.HI R10, RZ, 0x3, R20 ;  /* 0x00000003ff0a7819 */ /* 0x000fe40000011614 */
[----:B------:R0:W5:Y:S01]  /*bfa0*/  LDL R20, [R1+0x14] ;  /* 0x0000140001147983 */ /* 0x0001620000100800 */
[----:B---3--:R-:W-:-:S05]  /*bfb0*/  IMAD.SHL.U32 R5, R21, 0x10, RZ ;  /* 0x0000001015057824 */ /* 0x008fca00078e00ff */
[----:B------:R-:W-:-:S04]  /*bfc0*/  LOP3.LUT R5, R5, 0x70, RZ, 0xc0, !PT ;  /* 0x0000007005057812 */ /* 0x000fc800078ec0ff */
[----:B------:R-:W-:-:S05]  /*bfd0*/  LOP3.LUT R8, R4, R10, R5, 0xfe, !PT ;  /* 0x0000000a04087212 */ /* 0x000fca00078efe05 */
[----:B----4-:R-:W-:-:S04]  /*bfe0*/  @P0 IMAD.HI.U32 R0, R8, R0, RZ ;  /* 0x0000000008000227 */ /* 0x010fc800078e00ff */
[----:B------:R-:W-:Y:S01]  /*bff0*/  IMAD.MOV.U32 R5, RZ, RZ, R8 ;  /* 0x000000ffff057224 */ /* 0x000fe200078e0008 */
[----:B-1----:R-:W-:-:S05]  /*c000*/  @P0 SHF.R.U32.HI R5, RZ, R7, R0 ;  /* 0x00000007ff050219 */ /* 0x002fca0000011600 */
        /* <DEDUP_REMOVED lines=17> */
[----:B------:R-:W-:Y:S02]  /*c120*/  LEA.HI.X R5, R2, UR5, R5, 0x1, P0 ;  /* 0x0000000502057c11 */ /* 0x000fe400080f0c05 */
[----:B------:R-:W-:Y:S01]  /*c130*/  ISETP.GE.AND P0, PT, R30, UR4, PT ;  /* 0x000000041e007c0c */ /* 0x000fe2000bf06270 */
[----:B------:R-:W-:-:S03]  /*c140*/  UMOV UR4, 0xffffffff ;  /* 0xffffffff00047882 */ /* 0x000fc60000000000 */
[----:B0-----:R-:W-:Y:S09]  /*c150*/  BRA.DIV UR4, `(.L_x_6747) ;  /* 0x0000003e04507947 */ /* 0x001ff2000b800000 */
        /* <DEDUP_REMOVED lines=11> */
[----:B------:R1:W-:Y:S01]  /*c210*/  @!P2 LDGSTS.E.BYPASS.LTC128B.128 [R9+0x14400], desc[UR36][R2.64+0x80], !P1 ;  /* 0x144000800209afae */ /* 0x0003e2000c901d64 */
[----:B------:R-:W-:-:S03]  /*c220*/  ISETP.GE.AND P2, PT, R7, R6, PT ;  /* 0x000000060700720c */ /* 0x000fc60003f46270 */
[----:B-1----:R-:W1:Y:S10]  /*c230*/  SHFL.IDX PT, R2, R5, 0x1, 0x181f ;  /* 0x00381f0005027f89 */ /* 0x002e7400000e0000 */
[----:B0-----:R-:W-:-:S05]  /*c240*/  @!P2 LEA R14, P3, R30, R14, 0x1 ;  /* 0x0000000e1e0ea211 */ /* 0x001fca00078608ff */
[----:B-1----:R-:W-:Y:S02]  /*c250*/  @!P2 IMAD.X R7, RZ, RZ, R2, P3 ;  /* 0x000000ffff07a224 */ /* 0x002fe400018e0602 */
[----:B------:R-:W-:Y:S02]  /*c260*/  @!P2 IMAD.MOV.U32 R2, RZ, RZ, R14 ;  /* 0x000000ffff02a224 */ /* 0x000fe400078e000e */
[----:B------:R-:W0:Y:S01]  /*c270*/  SHFL.IDX PT, R14, R0, 0x2, 0x181f ;  /* 0x00581f00000e7f89 */ /* 0x000e2200000e0000 */
[----:B------:R-:W-:Y:S01]  /*c280*/  @!P2 MOV R3, R7 ;  /* 0x000000070003a202 */ /* 0x000fe20000000f00 */
[----:B------:R-:W-:-:S04]  /*c290*/  VIADD R7, R4, 0x20 ;  /* 0x0000002004077836 */ /* 0x000fc80000000000 */
        /* <DEDUP_REMOVED lines=51> */
[----:B0-----:R1:W-:Y:S02]  /*c5d0*/  @!P2 LDGSTS.E.BYPASS.LTC128B.128 [R9+0x17400], desc[UR36][R2.64+0x80], !P1 ;  /* 0x174000800209afae */ /* 0x0013e4000c901d64 */
.L_x_6840:
        /* <DEDUP_REMOVED lines=10> */
[----:B------:R0:W-:Y:S02]  /*c680*/  LDGSTS.E.BYPASS.LTC128B.128 [R9+0x17c00], desc[UR36][R2.64+0x80], !P1 ;  /* 0x17c0008002097fae */ /* 0x0001e4000c901d64 */
.L_x_6749:
[----:B------:R-:W-:Y:S05]  /*c690*/  BSYNC B0 ;  /* 0x0000000000007941 */ /* 0x000fea0003800000 */
.L_x_6748:
[----:B------:R-:W-:Y:S01]  /*c6a0*/  NOP ;  /* 0x0000000000007918 */ /* 0x000fe20000000000 */
[----:B------:R-:W-:-:S13]  /*c6b0*/  PLOP3.LUT P0, PT, PT, PT, PT, 0x80, 0x0 ;  /* 0x000000000000781c */ /* 0x000fda0003f0f070 */
.L_x_6750:
        /* <DEDUP_REMOVED lines=18> */
[----:B---3--:R-:W-:-:S05]  /*c7e0*/  VIADD R6, R2, 0xfffffffe ;  /* 0xfffffffe02067836 */ /* 0x008fca0000000000 */
[----:B------:R-:W-:Y:S01]  /*c7f0*/  ISETP.GE.AND P0, PT, R6, R35, PT ;  /* 0x000000230600720c */ /* 0x000fe20003f06270 */
[----:B01----:R-:W-:-:S12]  /*c800*/  @!P1 BRA `(.L_x_6752) ;  /* 0x0000004000249947 */ /* 0x003fd80003800000 */
.L_x_6841:
[----:B------:R-:W-:Y:S05]  /*c810*/  BSYNC B0 ;  /* 0x0000000000007941 */ /* 0x000fea0003800000 */
.L_x_6751:
[----:B------:R-:W-:Y:S04]  /*c820*/  BSSY B0, `(.L_x_6753) ;  /* 0x0000108000007945 */ /* 0x000fe80003800000 */
[----:B------:R-:W-:Y:S05]  /*c830*/  @!P0 BRA `(.L_x_6754) ;  /* 0x0000001000188947 */ /* 0x000fea0003800000 */
[----:B------:R-:W-:Y:S01]  /*c840*/  ULDC UR4, c[0x0][0x2f4] ;  /* 0x0000bd0000047ab9 */ /* 0x000fe20000000800 */
[----:B------:R-:W-:Y:S01]  /*c850*/  IMAD.MOV.U32 R10, RZ, RZ, R25 ;  /* 0x000000ffff0a7224 */ /* 0x000fe200078e0019 */
[----:B------:R-:W-:Y:S01]  /*c860*/  ISETP.GE.AND P2, PT, R30, UR4, PT ;  /* 0x000000041e007c0c */ /* 0x000fe2000bf46270 */
[----:B------:R-:W-:Y:S01]  /*c870*/  IMAD.MOV.U32 R17, RZ, RZ, R28 ;  /* 0x000000ffff117224 */ /* 0x000fe200078e001c */
[----:B------:R-:W-:Y:S01]  /*c880*/  ISETP.GE.AND P1, PT, R29, UR4, PT ;  /* 0x000000041d007c0c */ /* 0x000fe2000bf26270 */
[----:B------:R-:W-:-:S12]  /*c890*/  IMAD.MOV.U32 R31, RZ, RZ, R26 ;  /* 0x000000ffff1f7224 */ /* 0x000fd800078e001a */
.L_x_6767:
[----:B0-----:R-:W0:Y:S01]  /*c8a0*/  S2R R3, SR_TID.X ;  /* 0x0000000000037919 */ /* 0x001e220000002100 */
[----:B------:R-:W1:Y:S01]  /*c8b0*/  LDC R4, c[0x0][0x430] ;  /* 0x00010c00ff047b82 */ /* 0x000e620000000800 */
[----:B------:R-:W3:Y:S01]  /*c8c0*/  LDL R9, [R1+0x24] ;  /* 0x0000240001097983 */ /* 0x000ee20000100800 */
[----:B-1----:R-:W-:Y:S02]  /*c8d0*/  ISETP.NE.AND P0, PT, R4, 0x1, PT ;  /* 0x000000010400780c */ /* 0x002fe40003f05270 */
[----:B0-----:R-:W-:-:S04]  /*c8e0*/  LOP3.LUT R0, R3, 0x7f, RZ, 0xc0, !PT ;  /* 0x0000007f03007812 */ /* 0x001fc800078ec0ff */
[----:B------:R-:W-:-:S07]  /*c8f0*/  SHF.R.U32.HI R5, RZ, 0x3, R0 ;  /* 0x00000003ff057819 */ /* 0x000fce0000011600 */
[----:B------:R-:W0:Y:S01]  /*c900*/  @P0 LDC R0, c[0x0][0x434] ;  /* 0x00010d00ff000b82 */ /* 0x000e220000000800 */
[----:B------:R-:W-:-:S07]  /*c910*/  IMAD.SHL.U32 R4, R3, 0x10, RZ ;  /* 0x0000001003047824 */ /* 0x000fce00078e00ff */
[----:B------:R-:W1:Y:S01]  /*c920*/  @P0 LDC R3, c[0x0][0x438] ;  /* 0x00010e00ff030b82 */ /* 0x000e620000000800 */
[----:B------:R-:W-:Y:S01]  /*c930*/  IMAD R7, R6, 0x80, R5 ;  /* 0x0000008006077824 */ /* 0x000fe200078e0205 */
[----:B------:R-:W-:-:S04]  /*c940*/  LOP3.LUT R4, R4, 0x70, RZ, 0xc0, !PT ;  /* 0x0000007004047812 */ /* 0x000fc800078ec0ff */
[----:B------:R-:W-:Y:S01]  /*c950*/  IADD3 R7, R4, R7, R36 ;  /* 0x0000000704077210 */ /* 0x000fe20007ffe024 */
[----:B------:R-:W-:Y:S05]  /*c960*/  YIELD ;  /* 0x0000000000007946 */ /* 0x000fea0003800000 */
[----:B------:R-:W-:Y:S01]  /*c970*/  IMAD.MOV.U32 R8, RZ, RZ, R7 ;  /* 0x000000ffff087224 */ /* 0x000fe200078e0007 */
[----:B------:R-:W-:Y:S01]  /*c980*/  ULDC.64 UR4, c[0x0][0x428] ;  /* 0x00010a0000047ab9 */ /* 0x000fe20000000a00 */
[----:B0-----:R-:W-:-:S05]  /*c990*/  @P0 IMAD.HI.U32 R0, R7, R0, RZ ;  /* 0x0000000007000227 */ /* 0x001fca00078e00ff */
[----:B-1----:R-:W-:Y:S01]  /*c9a0*/  @P0 SHF.R.U32.HI R8, RZ, R3, R0 ;  /* 0x00000003ff080219 */ /* 0x002fe20000011600 */
[----:B------:R-:W-:-:S03]  /*c9b0*/  IMAD R5, R37, UR4, RZ ;  /* 0x0000000425057c24 */ /* 0x000fc6000f8e02ff */
[----:B------:R-:W-:Y:S02]  /*c9c0*/  SHF.R.S32.HI R3, RZ, 0x1f, R8 ;  /* 0x0000001fff037819 */ /* 0x000fe40000011408 */
[----:B------:R-:W-:Y:S01]  /*c9d0*/  MOV R2, R8 ;  /* 0x0000000800027202 */ /* 0x000fe20000000f00 */
[----:B------:R-:W-:-:S04]  /*c9e0*/  IMAD R5, R32, UR5, R5 ;  /* 0x0000000520057c24 */ /* 0x000fc8000f8e0205 */
[----:B------:R-:W-:Y:S01]  /*c9f0*/  IMAD.WIDE.U32 R2, R32, UR4, R2 ;  /* 0x0000000420027c25 */ /* 0x000fe2000f8e0002 */
[----:B------:R-:W-:-:S03]  /*ca00*/  ULDC.64 UR4, c[0x0][0x418] ;  /* 0x0001060000047ab9 */ /* 0x000fc60000000a00 */
[----:B------:R-:W-:Y:S01]  /*ca10*/  IMAD.IADD R3, R5, 0x1, R3 ;  /* 0x0000000105037824 */ /* 0x000fe200078e0203 */
[----:B------:R-:W-:Y:S01]  /*ca20*/  LEA R4, P0, R2, UR4, 0x2 ;  /* 0x0000000402047c11 */ /* 0x000fe2000f8010ff */
[----:B------:R-:W-:Y:S01]  /*ca30*/  VIADD R25, R10, 0x1 ;  /* 0x000000010a197836 */ /* 0x000fe20000000000 */
[----:B------:R-:W-:Y:S02]  /*ca40*/  ULDC UR4, c[0x0][0x430] ;  /* 0x00010c0000047ab9 */ /* 0x000fe40000000800 */
[----:B------:R-:W-:-:S05]  /*ca50*/  LEA.HI.X R5, R2, UR5, R3, 0x2, P0 ;  /* 0x0000000502057c11 */ /* 0x000fca00080f1403 */
[----:B------:R0:W4:Y:S01]  /*ca60*/  LDG.E R0, desc[UR36][R4.64] ;  /* 0x0000002404007981 */ /* 0x000122000c1e1900 */
[----:B------:R-:W-:Y:S01]  /*ca70*/  ISETP.NE.AND P0, PT, R25, 0x2, PT ;  /* 0x000000021900780c */ /* 0x000fe20003f05270 */
[----:B------:R-:W-:-:S03]  /*ca80*/  IMAD.MOV R2, RZ, RZ, -R8 ;  /* 0x000000ffff027224 */ /* 0x000fc600078e0a08 */
[----:B------:R-:W-:Y:S01]  /*ca90*/  SEL R28, RZ, 0x1, P0 ;  /* 0x00000001ff1c7807 */ /* 0x000fe20000000000 */
[----:B------:R-:W-:Y:S01]  /*caa0*/  IMAD.MOV.U32 R26, RZ, RZ, R6 ;  /* 0x000000ffff1a7224 */ /* 0x000fe200078e0006 */
[----:B------:R-:W-:Y:S01]  /*cab0*/  SEL R25, R25, RZ, P0 ;  /* 0x000000ff19197207 */ /* 0x000fe20000000000 */
[----:B0-----:R-:W-:Y:S01]  /*cac0*/  IMAD R4, R2, UR4, R7 ;  /* 0x0000000402047c24 */ /* 0x001fe2000f8e0207 */
[----:B------:R-:W-:Y:S02]  /*cad0*/  LOP3.LUT R28, R17, R28, RZ, 0x3c, !PT ;  /* 0x0000001c111c7212 */ /* 0x000fe400078e3cff */
[----:B---3--:R-:W-:Y:S02]  /*cae0*/  ISETP.NE.AND P3, PT, R9, 0x3, PT ;  /* 0x000000030900780c */ /* 0x008fe40003f65270 */
[----:B----4-:R-:W-:-:S11]  /*caf0*/  SHF.R.S32.HI R21, RZ, 0x1f, R0 ;  /* 0x0000001fff157819 */ /* 0x010fd60000011400 */
[----:B------:R-:W-:Y:S05]  /*cb00*/  @!P3 BRA `(.L_x_6755) ;  /* 0x000000000004b947 */ /* 0x000fea0003800000 */
[----:B------:R-:W-:Y:S01]  /*cb10*/  BPT.TRAP 0x1 ;  /* 0x000000040000795c */ /* 0x000fe20000300000 */
.L_x_6755:
[----:B------:R-:W-:Y:S01]  /*cb20*/  IMAD R6, R25, 0x8, R22 ;  /* 0x0000000819067824 */ /* 0x000fe200078e0216 */
[----:B------:R-:W-:Y:S01]  /*cb30*/  SHF.L.U32 R3, R28, 0x1f, RZ ;  /* 0x0000001f1c037819 */ /* 0x000fe200000006ff */
[----:B------:R-:W-:Y:S03]  /*cb40*/  BSSY B1, `(.L_x_6756) ;  /* 0x0000003000017945 */ /* 0x000fe60003800000 */
[----:B------:R-:W0:Y:S02]  /*cb50*/  SYNCS.PHASECHK.TRANS64.TRYWAIT P0, [R6+URZ+0x28840], R3 ;  /* 0x02884003060075a7 */ /* 0x000e24000800017f */
[----:B0-----:R-:W-:Y:S05]  /*cb60*/  @!P0 BRA `(.L_x_6757) ;  /* 0x0000003c00608947 */ /* 0x001fea0003800000 */
.L_x_6842:
[----:B------:R-:W-:Y:S05]  /*cb70*/  BSYNC B1 ;  /* 0x0000000000017941 */ /* 0x000fea0003800000 */
.L_x_6756:
[----:B------:R-:W-:Y:S01]  /*cb80*/  SHF.R.S32.HI R20, RZ, 0x1f, R4 ;  /* 0x0000001fff147819 */ /* 0x000fe20000011404 */
[----:B------:R-:W-:Y:S01]  /*cb90*/  ULDC.64 UR4, c[0x0][0x300] ;  /* 0x0000c00000047ab9 */ /* 0x000fe20000000a00 */
[----:B------:R-:W-:Y:S01]  /*cba0*/  ULDC.64 UR6, c[0x0][0x2e8] ;  /* 0x0000ba0000067ab9 */ /* 0x000fe20000000a00 */
[----:B0-----:R-:W-:Y:S01]  /*cbb0*/  IMAD.WIDE.U32 R2, R4, UR4, RZ ;  /* 0x0000000404027c25 */ /* 0x001fe2000f8e00ff */
[C---:B------:R-:W-:Y:S02]  /*cbc0*/  LOP3.LUT P4, RZ, R27.reuse, 0x2, RZ, 0xc0, !PT ;  /* 0x000000021bff7812 */ /* 0x040fe4000788c0ff */
[----:B------:R-:W-:Y:S01]  /*cbd0*/  LOP3.LUT P3, RZ, R27, 0x1, RZ, 0xc0, !PT ;  /* 0x000000011bff7812 */ /* 0x000fe2000786c0ff */
        /* <DEDUP_REMOVED lines=17> */
[----:B------:R-:W-:Y:S02]  /*ccf0*/  IMAD.SHL.U32 R5, R30, 0x2, RZ ;  /* 0x000000021e057824 */ /* 0x000fe400078e00ff */
[----:B------:R-:W-:Y:S01]  /*cd00*/  IMAD R7, R7, 0x2, R22 ;  /* 0x0000000207077824 */ /* 0x000fe200078e0216 */
[----:B------:R-:W1:Y:S02]  /*cd10*/  SHFL.IDX PT, R3, R9, RZ, 0x181f ;  /* 0x00181fff09037589 */ /* 0x000e6400000e0000 */
[----:B0-----:R-:W-:-:S05]  /*cd20*/  IADD3 R2, P0, R2, R5, RZ ;  /* 0x0000000502027210 */ /* 0x001fca0007f1e0ff */
[----:B-1----:R-:W-:-:S05]  /*cd30*/  IMAD.X R3, RZ, RZ, R3, P0 ;  /* 0x000000ffff037224 */ /* 0x002fca00000e0603 */
[----:B------:R-:W-:Y:S01]  /*cd40*/  @!PT LDS RZ, [RZ] ;  /* 0x00000000fffff984 */ /* 0x000fe20000000800 */
[----:B------:R-:W-:Y:S04]  /*cd50*/  LDGSTS.E.BYPASS.LTC128B.128 [R7+0x18400], desc[UR36][R2.64], !P4 ;  /* 0x1840000002077fae */ /* 0x000fe8000e101d64 */
[----:B------:R0:W-:Y:S04]  /*cd60*/  LDGSTS.E.BYPASS.LTC128B.128 [R7+0x1c400], desc[UR36][R2.64+0x80], !P3 ;  /* 0x1c40008002077fae */ /* 0x0001e8000d901d64 */
[----:B0-----:R-:W0:Y:S04]  /*cd70*/  SHFL.IDX PT, R2, R8, 0x1, 0x181f ;  /* 0x00381f0008027f89 */ /* 0x001e2800000e0000 */
[----:B------:R-:W1:Y:S01]  /*cd80*/  SHFL.IDX PT, R3, R9, 0x1, 0x181f ;  /* 0x00381f0009037f89 */ /* 0x000e6200000e0000 */
[----:B0-----:R-:W-:-:S05]  /*cd90*/  IADD3 R2, P0, R2, R5, RZ ;  /* 0x0000000502027210 */ /* 0x001fca0007f1e0ff */
[----:B-1----:R-:W-:-:S05]  /*cda0*/  IMAD.X R3, RZ, RZ, R3, P0 ;  /* 0x000000ffff037224 */ /* 0x002fca00000e0603 */
        /* <DEDUP_REMOVED lines=22> */
[----:B0-----:R-:W-:-:S04]  /*cf10*/  IADD3 R2, P0, R2, R5, RZ ;  /* 0x0000000502027210 */ /* 0x001fc80007f1e0ff */
[----:B-1----:R-:W-:-:S05]  /*cf20*/  IADD3.X R3, RZ, R3, RZ, P0, !PT ;  /* 0x00000003ff037210 */ /* 0x002fca00007fe4ff */
[----:B------:R-:W-:Y:S04]  /*cf30*/  LDGSTS.E.BYPASS.LTC128B.128 [R7+0x1ac00], desc[UR36][R2.64], !P4 ;  /* 0x1ac0000002077fae */ /* 0x000fe8000e101d64 */
[----:B------:R0:W-:Y:S04]  /*cf40*/  LDGSTS.E.BYPASS.LTC128B.128 [R7+0x1ec00], desc[UR36][R2.64+0x80], !P3 ;  /* 0x1ec0008002077fae */ /* 0x0001e8000d901d64 */
[----:B0-----:R-:W0:Y:S04]  /*cf50*/  SHFL.IDX PT, R2, R8, 0x6, 0x181f ;  /* 0x00d81f0008027f89 */ /* 0x001e2800000e0000 */
[----:B------:R-:W1:Y:S04]  /*cf60*/  SHFL.IDX PT, R3, R9, 0x6, 0x181f ;  /* 0x00d81f0009037f89 */ /* 0x000e6800000e0000 */
[----:B------:R-:W3:Y:S01]  /*cf70*/  SHFL.IDX PT, R9, R9, 0x7, 0x181f ;  /* 0x00f81f0009097f89 */ /* 0x000ee200000e0000 */
[----:B0-----:R-:W-:-:S05]  /*cf80*/  IADD3 R2, P0, R2, R5, RZ ;  /* 0x0000000502027210 */ /* 0x001fca0007f1e0ff */
[----:B-1----:R-:W-:-:S05]  /*cf90*/  IMAD.X R3, RZ, RZ, R3, P0 ;  /* 0x000000ffff037224 */ /* 0x002fca00000e0603 */
[----:B------:R-:W-:Y:S04]  /*cfa0*/  LDGSTS.E.BYPASS.LTC128B.128 [R7+0x1b400], desc[UR36][R2.64], !P4 ;  /* 0x1b40000002077fae */ /* 0x000fe8000e101d64 */
[----:B------:R0:W-:Y:S04]  /*cfb0*/  LDGSTS.E.BYPASS.LTC128B.128 [R7+0x1f400], desc[UR36][R2.64+0x80], !P3 ;  /* 0x1f40008002077fae */ /* 0x0001e8000d901d64 */
[----:B0--3--:R0:W1:Y:S02]  /*cfc0*/  SHFL.IDX PT, R2, R8, 0x7, 0x181f ;  /* 0x00f81f0008027f89 */ /* 0x00906400000e0000 */
.L_x_6860:
[----:B-1----:R-:W-:-:S05]  /*cfd0*/  IADD3 R2, P0, R2, R5, RZ ;  /* 0x0000000502027210 */ /* 0x002fca0007f1e0ff */
        /* <DEDUP_REMOVED lines=8> */
.L_x_6759:
[----:B------:R-:W-:Y:S02]  /*d060*/  PLOP3.LUT P3, PT, P3, P0, PT, 0xa2, 0x0 ;  /* 0x000000000000781c */ /* 0x000fe40001f61472 */
[----:B------:R-:W-:-:S08]  /*d070*/  @P0 R2UR P3, UR4, R6 ;  /* 0x00000000060402ca */ /* 0x000fd00000060000 */
[----:B------:R-:W-:-:S05]  /*d080*/  @P0 PLOP3.LUT P0, PT, P3, PT, PT, 0x80, 0x0 ;  /* 0x000000000000081c */ /* 0x000fca0001f0f070 */
[----:B------:R-:W-:Y:S01]  /*d090*/  @!P3 SYNCS.ARRIVE.TRANS64.RED.A0T1 RZ, [UR4+0x28830], RZ ;  /* 0x028830ffffffb9a7 */ /* 0x000fe20008200404 */
[----:B------:R-:W-:Y:S07]  /*d0a0*/  @!P3 ARRIVES.LDGSTSBAR.64.TRANSCNT [UR4+0x28830] ;  /* 0x02883000ff00b9b0 */ /* 0x000fee0008000a84 */
[----:B------:R-:W-:Y:S05]  /*d0b0*/  @P0 BRA.U.ANY `(.L_x_6759) ;  /* 0xfffffffd00e80947 */ /* 0x000fea000393ffff */
[----:B------:R-:W-:Y:S01]  /*d0c0*/  NOP ;  /* 0x0000000000007918 */ /* 0x000fe20000000000 */
[----:B-1----:R-:W3:Y:S02]  /*d0d0*/  LDL R2, [R1+0x24] ;  /* 0x0000240001027983 */ /* 0x002ee40000100800 */
[----:B---3--:R-:W-:-:S13]  /*d0e0*/  ISETP.NE.AND P4, PT, R2, 0x3, PT ;  /* 0x000000030200780c */ /* 0x008fda0003f85270 */
[----:B------:R-:W-:Y:S05]  /*d0f0*/  @!P4 BRA `(.L_x_6760) ;  /* 0x000000000004c947 */ /* 0x000fea0003800000 */
[----:B------:R-:W-:Y:S01]  /*d100*/  BPT.TRAP 0x1 ;  /* 0x000000040000795c */ /* 0x000fe20000300000 */
.L_x_6760:
[----:B------:R1:W-:Y:S01]  /*d110*/  SYNCS.ARRIVE.TRANS64.A1T0 RZ, [R6+URZ+0x28830], RZ ;  /* 0x028830ff06ff79a7 */ /* 0x0003e2000810003f */
[----:B------:R-:W-:Y:S05]  /*d120*/  @!P4 BRA `(.L_x_6761) ;  /* 0x000000000004c947 */ /* 0x000fea0003800000 */
[----:B------:R-:W-:Y:S01]  /*d130*/  BPT.TRAP 0x1 ;  /* 0x000000040000795c */ /* 0x000fe20000300000 */
.L_x_6761:
[----:B------:R-:W-:Y:S01]  /*d140*/  SHF.L.U32 R3, R17, 0x1f, RZ ;  /* 0x0000001f11037819 */ /* 0x000fe200000006ff */
[----:B-1----:R-:W-:Y:S01]  /*d150*/  IMAD R6, R10, 0x8, R22 ;  /* 0x000000080a067824 */ /* 0x002fe200078e0216 */
[----:B------:R-:W-:Y:S03]  /*d160*/  BSSY B1, `(.L_x_6762) ;  /* 0x0000003000017945 */ /* 0x000fe60003800000 */
[----:B------:R-:W1:Y:S02]  /*d170*/  SYNCS.PHASECHK.TRANS64.TRYWAIT P0, [R6+URZ+0x28860], R3 ;  /* 0x02886003060075a7 */ /* 0x000e64000800017f */
[----:B-1----:R-:W-:Y:S05]  /*d180*/  @!P0 BRA `(.L_x_6763) ;  /* 0x0000004000388947 */ /* 0x002fea0003800000 */
.L_x_6861:
[----:B------:R-:W-:Y:S05]  /*d190*/  BSYNC B1 ;  /* 0x0000000000017941 */ /* 0x000fea0003800000 */
.L_x_6762:
[----:B------:R-:W3:Y:S01]  /*d1a0*/  S2R R2, SR_TID.X ;  /* 0x0000000000027919 */ /* 0x000ee20000002100 */
[----:B------:R-:W-:Y:S01]  /*d1b0*/  UMOV UR4, 0xffffffff ;  /* 0xffffffff00047882 */ /* 0x000fe20000000000 */
[----:B0-----:R-:W-:Y:S02]  /*d1c0*/  IMAD R8, R31, -0x80, R34 ;  /* 0xffffff801f087824 */ /* 0x001fe400078e0222 */
[----:B------:R-:W-:Y:S01]  /*d1d0*/  IMAD R7, R10, 0x4000, R33 ;  /* 0x000040000a077824 */ /* 0x000fe200078e0221 */
[----:B---3--:R-:W-:-:S04]  /*d1e0*/  LOP3.LUT R2, R2, 0x7f, RZ, 0xc0, !PT ;  /* 0x0000007f02027812 */ /* 0x008fc800078ec0ff */
[----:B------:R-:W-:-:S05]  /*d1f0*/  SHF.R.U32.HI R2, RZ, 0x3, R2 ;  /* 0x00000003ff027819 */ /* 0x000fca0000011602 */
[----:B------:R-:W-:Y:S01]  /*d200*/  IMAD.IADD R8, R8, 0x1, -R2 ;  /* 0x0000000108087824 */ /* 0x000fe200078e0a02 */
[----:B------:R-:W-:Y:S06]  /*d210*/  BRA.DIV UR4, `(.L_x_6764) ;  /* 0x0000004204287947 */ /* 0x000fec000b800000 */
[----:B------:R-:W0:Y:S01]  /*d220*/  SHFL.IDX PT, R2, R18, RZ, 0x181f ;  /* 0x00181fff12027589 */ /* 0x000e2200000e0000 */
[----:B------:R-:W-:-:S03]  /*d230*/  IMAD R7, R7, 0x2, R22 ;  /* 0x0000000207077824 */ /* 0x000fc600078e0216 */
[----:B-1----:R-:W1:Y:S04]  /*d240*/  SHFL.IDX PT, R3, R23, RZ, 0x181f ;  /* 0x00181fff17037589 */ /* 0x002e6800000e0000 */
[----:B--2---:R-:W-:Y:S01]  /*d250*/  SHFL.IDX PT, R14, R18, 0x7, 0x181f ;  /* 0x00f81f00120e7f89 */ /* 0x004fe200000e0000 */
[----:B0-----:R-:W-:-:S05]  /*d260*/  IADD3 R2, P0, R2, R5, RZ ;  /* 0x0000000502027210 */ /* 0x001fca0007f1e0ff */
[----:B-1----:R-:W-:Y:S01]  /*d270*/  IMAD.X R3, RZ, RZ, R3, P0 ;  /* 0x000000ffff037224 */ /* 0x002fe200000e0603 */
        /* <DEDUP_REMOVED lines=52> */
[----:B--2---:R1:W-:Y:S02]  /*d5c0*/  LDGSTS.E.BYPASS.LTC128B.128 [R7+0x7400], desc[UR36][R2.64+0x80], !P0 ;  /* 0x0740008002077fae */ /* 0x0043e4000c101d64 */
.L_x_6879:
        /* <DEDUP_REMOVED lines=20> */
[----:B------:R-:W-:-:S03]  /*d710*/  NOP ;  /* 0x0000000000007918 */ /* 0x000fc60000000000 */
[----:B------:R-:W-:-:S03]  /*d720*/  IADD3 R3, R3, R21, RZ ;  /* 0x0000001503037210 */ /* 0x000fc60007ffe0ff */
[----:B------:R-:W-:-:S04]  /*d730*/  IMAD.WIDE.U32 R2, R24, UR4, R2 ;  /* 0x0000000418027c25 */ /* 0x000fc8000f8e0002 */
[----:B------:R-:W-:Y:S01]  /*d740*/  IMAD R3, R24, UR5, R3 ;  /* 0x0000000518037c24 */ /* 0x000fe2000f8e0203 */
[----:B------:R-:W-:-:S04]  /*d750*/  LEA R18, P0, R2, UR6, 0x1 ;  /* 0x0000000602127c11 */ /* 0x000fc8000f8008ff */
[----:B------:R-:W-:Y:S02]  /*d760*/  LEA.HI.X R23, R2, UR7, R3, 0x1, P0 ;  /* 0x0000000702177c11 */ /* 0x000fe400080f0c03 */
[----:B------:R-:W-:-:S13]  /*d770*/  PLOP3.LUT P0, PT, PT, PT, PT, 0x80, 0x0 ;  /* 0x000000000000781c */ /* 0x000fda0003f0f070 */
.L_x_6765:
        /* <DEDUP_REMOVED lines=11> */
.L_x_6766:
[C---:B------:R-:W-:Y:S01]  /*d830*/  ISETP.GT.AND P0, PT, R26.reuse, R35, PT ;  /* 0x000000231a00720c */ /* 0x040fe20003f04270 */
[----:B------:R0:W-:Y:S01]  /*d840*/  SYNCS.ARRIVE.TRANS64.A1T0 RZ, [R6+URZ+0x28850], RZ ;  /* 0x028850ff06ff79a7 */ /* 0x0001e2000810003f */
[----:B------:R-:W-:Y:S02]  /*d850*/  IMAD.MOV.U32 R10, RZ, RZ, R25 ;  /* 0x000000ffff0a7224 */ /* 0x000fe400078e0019 */
[----:B------:R-:W-:Y:S02]  /*d860*/  IMAD.MOV.U32 R17, RZ, RZ, R28 ;  /* 0x000000ffff117224 */ /* 0x000fe400078e001c */
[----:B------:R-:W-:Y:S02]  /*d870*/  IMAD.MOV.U32 R31, RZ, RZ, R26 ;  /* 0x000000ffff1f7224 */ /* 0x000fe400078e001a */
[----:B0-----:R-:W-:-:S05]  /*d880*/  VIADD R6, R26, 0xffffffff ;  /* 0xffffffff1a067836 */ /* 0x001fca0000000000 */
[----:B------:R-:W-:Y:S05]  /*d890*/  @P0 BRA `(.L_x_6767) ;  /* 0xfffffff000000947 */ /* 0x000fea000383ffff */
.L_x_6754:
[----:B------:R-:W-:Y:S05]  /*d8a0*/  BSYNC B0 ;  /* 0x0000000000007941 */ /* 0x000fea0003800000 */
.L_x_6753:
        /* <DEDUP_REMOVED lines=17> */
.L_x_6769:
[----:B------:R-:W-:Y:S05]  /*d9c0*/  BSYNC B0 ;  /* 0x0000000000007941 */ /* 0x000fea0003800000 */
.L_x_6768:
[----:B------:R-:W3:Y:S02]  /*d9d0*/  LDL R0, [R1+0x24] ;  /* 0x0000240001007983 */ /* 0x000ee40000100800 */
[----:B---3--:R-:W-:-:S13]  /*d9e0*/  ISETP.NE.AND P0, PT, R0, 0x3, PT ;  /* 0x000000030000780c */ /* 0x008fda0003f05270 */
[----:B------:R-:W-:Y:S05]  /*d9f0*/  @!P0 BRA `(.L_x_6770) ;  /* 0x0000000000048947 */ /* 0x000fea0003800000 */
[----:B------:R-:W-:Y:S01]  /*da00*/  BPT.TRAP 0x1 ;  /* 0x000000040000795c */ /* 0x000fe20000300000 */
.L_x_6770:
[----:B------:R-:W-:Y:S01]  /*da10*/  IMAD R0, R25, 0x8, R22 ;  /* 0x0000000819007824 */ /* 0x000fe200078e0216 */
[----:B0-----:R-:W-:Y:S01]  /*da20*/  SHF.L.U32 R3, R28, 0x1f, RZ ;  /* 0x0000001f1c037819 */ /* 0x001fe200000006ff */
[----:B------:R-:W-:Y:S01]  /*da30*/  BSSY B0, `(.L_x_6771) ;  /* 0x0000004000007945 */ /* 0x000fe20003800000 */
[----:B------:R-:W-:Y:S02]  /*da40*/  IMAD R6, R26, -0x80, R34 ;  /* 0xffffff801a067824 */ /* 0x000fe400078e0222 */
[----:B------:R-:W0:Y:S02]  /*da50*/  SYNCS.PHASECHK.TRANS64.TRYWAIT P0, [R0+URZ+0x28860], R3 ;  /* 0x02886003000075a7 */ /* 0x000e24000800017f */
[----:B0-----:R-:W-:Y:S05]  /*da60*/  @!P0 BRA `(.L_x_6772) ;  /* 0x00000040009c8947 */ /* 0x001fea0003800000 */
.L_x_6880:
[----:B------:R-:W-:Y:S05]  /*da70*/  BSYNC B0 ;  /* 0x0000000000007941 */ /* 0x000fea0003800000 */
.L_x_6771:
        /* <DEDUP_REMOVED lines=12> */
[----:B------:R-:W-:Y:S01]  /*db40*/  ISETP.GE.AND P0, PT, R29, UR4, PT ;  /* 0x000000041d007c0c */ /* 0x000fe2000bf06270 */
[----:B------:R-:W-:Y:S01]  /*db50*/  IMAD R4, R9, 0x2, R22 ;  /* 0x0000000209047824 */ /* 0x000fe200078e0216 */
[C---:B------:R-:W-:Y:S01]  /*db60*/  ISETP.LT.OR P2, PT, R6.reuse, 0x1, P1 ;  /* 0x000000010600780c */ /* 0x040fe20000f41670 */
[----:B------:R-:W2:Y:S01]  /*db70*/  SHFL.IDX PT, R10, R18, 0x1, 0x181f ;  /* 0x00381f00120a7f89 */ /* 0x000ea200000e0000 */
[----:B------:R-:W-:-:S03]  /*db80*/  ISETP.LT.OR P3, PT, R6, 0x1, P0 ;  /* 0x000000010600780c */ /* 0x000fc60000761670 */
[----:B------:R-:W3:Y:S04]  /*db90*/  SHFL.IDX PT, R7, R23, 0x1, 0x181f ;  /* 0x00381f0017077f89 */ /* 0x000ee800000e0000 */
[----:B------:R-:W-:Y:S01]  /*dba0*/  SHFL.IDX PT, R8, R23, 0x2, 0x181f ;  /* 0x00581f0017087f89 */ /* 0x000fe200000e0000 */
[----:B-1----:R-:W-:-:S03]  /*dbb0*/  IADD3 R2, P4, R14, R5, RZ ;  /* 0x000000050e027210 */ /* 0x002fc60007f9e0ff */
[----:B------:R-:W1:Y:S02]  /*dbc0*/  SHFL.IDX PT, R14, R18, 0x2, 0x181f ;  /* 0x00581f00120e7f89 */ /* 0x000e6400000e0000 */
[----:B0-----:R-:W-:-:S05]  /*dbd0*/  IMAD.X R3, RZ, RZ, R3, P4 ;  /* 0x000000ffff037224 */ /* 0x001fca00020e0603 */
[----:B------:R-:W-:Y:S01]  /*dbe0*/  LDGSTS.E.BYPASS.LTC128B.128 [R4+0x400], desc[UR36][R2.64], !P2 ;  /* 0x0040000002047fae */ /* 0x000fe2000d101d64 */
[----:B------:R-:W-:-:S03]  /*dbf0*/  ISETP.LT.OR P2, PT, R6, 0x11, P1 ;  /* 0x000000110600780c */ /* 0x000fc60000f41670 */
[----:B------:R2:W-:Y:S01]  /*dc00*/  LDGSTS.E.BYPASS.LTC128B.128 [R4+0x4400], desc[UR36][R2.64+0x80], !P3 ;  /* 0x0440008002047fae */ /* 0x0005e2000d901d64 */
[----:B------:R-:W-:Y:S02]  /*dc10*/  ISETP.LT.OR P3, PT, R6, 0x11, P0 ;  /* 0x000000110600780c */ /* 0x000fe40000761670 */
[----:B--2---:R-:W-:Y:S02]  /*dc20*/  IADD3 R2, P4, R10, R5, RZ ;  /* 0x000000050a027210 */ /* 0x004fe40007f9e0ff */
[----:B------:R-:W-:Y:S03]  /*dc30*/  SHFL.IDX PT, R10, R18, 0x4, 0x181f ;  /* 0x00981f00120a7f89 */ /* 0x000fe600000e0000 */
[----:B---3--:R-:W-:Y:S02]  /*dc40*/  IMAD.X R3, RZ, RZ, R7, P4 ;  /* 0x000000ffff037224 */ /* 0x008fe400020e0607 */
[----:B------:R-:W-:Y:S04]  /*dc50*/  SHFL.IDX PT, R7, R23, 0x3, 0x181f ;  /* 0x00781f0017077f89 */ /* 0x000fe800000e0000 */
[----:B------:R-:W-:Y:S01]  /*dc60*/  LDGSTS.E.BYPASS.LTC128B.128 [R4+0xc00], desc[UR36][R2.64], !P2 ;  /* 0x00c0000002047fae */ /* 0x000fe2000d101d64 */
[----:B------:R-:W-:-:S03]  /*dc70*/  ISETP.LT.OR P2, PT, R6, 0x21, P1 ;  /* 0x000000210600780c */ /* 0x000fc60000f41670 */
[----:B------:R1:W-:Y:S01]  /*dc80*/  LDGSTS.E.BYPASS.LTC128B.128 [R4+0x4c00], desc[UR36][R2.64+0x80], !P3 ;  /* 0x04c0008002047fae */ /* 0x0003e2000d901d64 */
[----:B------:R-:W-:Y:S02]  /*dc90*/  ISETP.LT.OR P3, PT, R6, 0x21, P0 ;  /* 0x000000210600780c */ /* 0x000fe40000761670 */
[----:B-1----:R-:W-:Y:S02]  /*dca0*/  IADD3 R2, P4, R14, R5, RZ ;  /* 0x000000050e027210 */ /* 0x002fe40007f9e0ff */
[----:B------:R-:W0:Y:S03]  /*dcb0*/  SHFL.IDX PT, R14, R18, 0x3, 0x181f ;  /* 0x00781f00120e7f89 */ /* 0x000e2600000e0000 */
[----:B------:R-:W-:Y:S02]  /*dcc0*/  IMAD.X R3, RZ, RZ, R8, P4 ;  /* 0x000000ffff037224 */ /* 0x000fe400020e0608 */
[----:B------:R-:W1:Y:S04]  /*dcd0*/  SHFL.IDX PT, R8, R23, 0x4, 0x181f ;  /* 0x00981f0017087f89 */ /* 0x000e6800000e0000 */
[----:B------:R-:W-:Y:S01]  /*dce0*/  LDGSTS.E.BYPASS.LTC128B.128 [R4+0x1400], desc[UR36][R2.64], !P2 ;  /* 0x0140000002047fae */ /* 0x000fe2000d101d64 */
[----:B------:R-:W-:-:S03]  /*dcf0*/  ISETP.LT.OR P2, PT, R6, 0x31, P1 ;  /* 0x000000310600780c */ /* 0x000fc60000f41670 */
[----:B------:R0:W-:Y:S01]  /*dd00*/  LDGSTS.E.BYPASS.LTC128B.128 [R4+0x5400], desc[UR36][R2.64+0x80], !P3 ;  /* 0x0540008002047fae */ /* 0x0001e2000d901d64 */
[----:B------:R-:W-:Y:S02]  /*dd10*/  ISETP.LT.OR P3, PT, R6, 0x31, P0 ;  /* 0x000000310600780c */ /* 0x000fe40000761670 */
[----:B0-----:R-:W-:Y:S02]  /*dd20*/  IADD3 R2, P4, R14, R5, RZ ;  /* 0x000000050e027210 */ /* 0x001fe40007f9e0ff */
[----:B------:R-:W0:Y:S03]  /*dd30*/  SHFL.IDX PT, R14, R18, 0x5, 0x181f ;  /* 0x00b81f00120e7f89 */ /* 0x000e2600000e0000 */
[----:B------:R-:W-:Y:S02]  /*dd40*/  IMAD.X R3, RZ, RZ, R7, P4 ;  /* 0x000000ffff037224 */ /* 0x000fe400020e0607 */
[----:B------:R-:W2:Y:S04]  /*dd50*/  SHFL.IDX PT, R7, R23, 0x5, 0x181f ;  /* 0x00b81f0017077f89 */ /* 0x000ea800000e0000 */
[----:B------:R-:W-:Y:S01]  /*dd60*/  LDGSTS.E.BYPASS.LTC128B.128 [R4+0x1c00], desc[UR36][R2.64], !P2 ;  /* 0x01c0000002047fae */ /* 0x000fe2000d101d64 */
[----:B------:R-:W-:-:S03]  /*dd70*/  ISETP.LT.OR P2, PT, R6, 0x41, P1 ;  /* 0x000000410600780c */ /* 0x000fc60000f41670 */
[----:B------:R3:W-:Y:S01]  /*dd80*/  LDGSTS.E.BYPASS.LTC128B.128 [R4+0x5c00], desc[UR36][R2.64+0x80], !P3 ;  /* 0x05c0008002047fae */ /* 0x0007e2000d901d64 */
[----:B------:R-:W-:Y:S02]  /*dd90*/  ISETP.LT.OR P3, PT, R6, 0x41, P0 ;  /* 0x000000410600780c */ /* 0x000fe40000761670 */
[----:B---3--:R-:W-:Y:S02]  /*dda0*/  IADD3 R2, P4, R10, R5, RZ ;  /* 0x000000050a027210 */ /* 0x008fe40007f9e0ff */
[----:B------:R-:W3:Y:S03]  /*ddb0*/  SHFL.IDX PT, R10, R18, 0x6, 0x181f ;  /* 0x00d81f00120a7f89 */ /* 0x000ee600000e0000 */
[----:B-1----:R-:W-:Y:S02]  /*ddc0*/  IMAD.X R3, RZ, RZ, R8, P4 ;  /* 0x000000ffff037224 */ /* 0x002fe400020e0608 */
[----:B------:R-:W1:Y:S04]  /*ddd0*/  SHFL.IDX PT, R8, R23, 0x6, 0x181f ;  /* 0x00d81f0017087f89 */ /* 0x000e6800000e0000 */
[----:B------:R-:W-:Y:S01]  /*dde0*/  LDGSTS.E.BYPASS.LTC128B.128 [R4+0x2400], desc[UR36][R2.64], !P2 ;  /* 0x0240000002047fae */ /* 0x000fe2000d101d64 */
[----:B------:R-:W-:-:S03]  /*ddf0*/  ISETP.LT.OR P2, PT, R6, 0x51, P1 ;  /* 0x000000510600780c */ /* 0x000fc60000f41670 */
[----:B------:R0:W-:Y:S01]  /*de00*/  LDGSTS.E.BYPASS.LTC128B.128 [R4+0x6400], desc[UR36][R2.64+0x80], !P3 ;  /* 0x0640008002047fae */ /* 0x0001e2000d901d64 */
[----:B------:R-:W-:-:S03]  /*de10*/  ISETP.LT.OR P3, PT, R6, 0x51, P0 ;  /* 0x000000510600780c */ /* 0x000fc60000761670 */
[----:B------:R-:W4:Y:S01]  /*de20*/  SHFL.IDX PT, R23, R23, 0x7, 0x181f ;  /* 0x00f81f0017177f89 */ /* 0x000f2200000e0000 */
[----:B0-----:R-:W-:-:S03]  /*de30*/  IADD3 R2, P4, R14, R5, RZ ;  /* 0x000000050e027210 */ /* 0x001fc60007f9e0ff */
[----:B------:R0:W0:Y:S02]  /*de40*/  SHFL.IDX PT, R14, R18, 0x7, 0x181f ;  /* 0x00f81f00120e7f89 */ /* 0x00002400000e0000 */
[----:B--2---:R-:W-:-:S05]  /*de50*/  IMAD.X R3, RZ, RZ, R7, P4 ;  /* 0x000000ffff037224 */ /* 0x004fca00020e0607 */
[----:B------:R-:W-:Y:S01]  /*de60*/  LDGSTS.E.BYPASS.LTC128B.128 [R4+0x2c00], desc[UR36][R2.64], !P2 ;  /* 0x02c0000002047fae */ /* 0x000fe2000d101d64 */
[----:B------:R-:W-:-:S03]  /*de70*/  ISETP.LT.OR P2, PT, R6, 0x61, P1 ;  /* 0x000000610600780c */ /* 0x000fc60000f41670 */
[----:B------:R3:W-:Y:S01]  /*de80*/  LDGSTS.E.BYPASS.LTC128B.128 [R4+0x6c00], desc[UR36][R2.64+0x80], !P3 ;  /* 0x06c0008002047fae */ /* 0x0007e2000d901d64 */
[----:B------:R-:W-:Y:S02]  /*de90*/  ISETP.LT.OR P3, PT, R6, 0x61, P0 ;  /* 0x000000610600780c */ /* 0x000fe40000761670 */
[----:B---3--:R-:W-:-:S04]  /*dea0*/  IADD3 R2, P4, R10, R5, RZ ;  /* 0x000000050a027210 */ /* 0x008fc80007f9e0ff */
[----:B-1----:R-:W-:-:S05]  /*deb0*/  IADD3.X R3, RZ, R8, RZ, P4, !PT ;  /* 0x00000008ff037210 */ /* 0x002fca00027fe4ff */
[----:B------:R1:W-:Y:S04]  /*dec0*/  LDGSTS.E.BYPASS.LTC128B.128 [R4+0x3400], desc[UR36][R2.64], !P2 ;  /* 0x0340000002047fae */ /* 0x0003e8000d101d64 */
[----:B0---4-:R1:W-:Y:S02]  /*ded0*/  LDGSTS.E.BYPASS.LTC128B.128 [R4+0x7400], desc[UR36][R2.64+0x80], !P3 ;  /* 0x0740008002047fae */ /* 0x0113e4000d901d64 */
.L_x_6898:
[C---:B------:R-:W-:Y:S02]  /*dee0*/  ISETP.LT.OR P1, PT, R6.reuse, 0x71, P1 ;  /* 0x000000710600780c */ /* 0x040fe40000f21670 */
[----:B------:R-:W-:Y:S02]  /*def0*/  ISETP.LT.OR P0, PT, R6, 0x71, P0 ;  /* 0x000000710600780c */ /* 0x000fe40000701670 */
[----:B-1----:R-:W-:-:S05]  /*df00*/  IADD3 R2, P2, R14, R5, RZ ;  /* 0x000000050e027210 */ /* 0x002fca0007f5e0ff */
[----:B------:R-:W-:-:S05]  /*df10*/  IMAD.X R3, RZ, RZ, R23, P2 ;  /* 0x000000ffff037224 */ /* 0x000fca00010e0617 */
[----:B------:R-:W-:Y:S01]  /*df20*/  @!PT LDS RZ, [RZ] ;  /* 0x00000000fffff984 */ /* 0x000fe20000000800 */
[----:B------:R-:W-:Y:S01]  /*df30*/  @!PT LDS RZ, [RZ] ;  /* 0x00000000fffff984 */ /* 0x000fe20000000800 */
[----:B------:R-:W-:Y:S01]  /*df40*/  @!PT LDS RZ, [RZ] ;  /* 0x00000000fffff984 */ /* 0x000fe20000000800 */
[----:B------:R0:W-:Y:S04]  /*df50*/  LDGSTS.E.BYPASS.LTC128B.128 [R4+0x3c00], desc[UR36][R2.64], !P1 ;  /* 0x03c0000002047fae */ /* 0x0001e8000c901d64 */
[----:B------:R0:W-:Y:S01]  /*df60*/  LDGSTS.E.BYPASS.LTC128B.128 [R4+0x7c00], desc[UR36][R2.64+0x80], !P0 ;  /* 0x07c0008002047fae */ /* 0x0001e2000c101d64 */
[----:B------:R-:W-:Y:S01]  /*df70*/  PLOP3.LUT P0, PT, PT, PT, PT, 0x80, 0x0 ;  /* 0x000000000000781c */ /* 0x000fe20003f0f070 */
[----:B------:R-:W-:-:S12]  /*df80*/  NOP ;  /* 0x0000000000007918 */ /* 0x000fd80000000000 */
.L_x_6774:
        /* <DEDUP_REMOVED lines=11> */
.L_x_6775:
[----:B------:R0:W-:Y:S01]  /*e040*/  SYNCS.ARRIVE.TRANS64.A1T0 RZ, [R0+URZ+0x28850], RZ ;  /* 0x028850ff00ff79a7 */ /* 0x0001e2000810003f */
[----:B------:R-:W-:-:S05]  /*e050*/  VIADD R25, R25, 0x1 ;  /* 0x0000000119197836 */ /* 0x000fca0000000000 */
[----:B------:R-:W-:-:S04]  /*e060*/  ISETP.NE.AND P0, PT, R25, 0x2, PT ;  /* 0x000000021900780c */ /* 0x000fc80003f05270 */
[----:B------:R-:W-:Y:S02]  /*e070*/  SEL R3, RZ, 0x1, P0 ;  /* 0x00000001ff037807 */ /* 0x000fe40000000000 */
[----:B------:R-:W-:Y:S02]  /*e080*/  SEL R25, R25, RZ, P0 ;  /* 0x000000ff19197207 */ /* 0x000fe40000000000 */
[----:B0-----:R-:W-:-:S07]  /*e090*/  LOP3.LUT R28, R28, R3, RZ, 0x3c, !PT ;  /* 0x000000031c1c7212 */ /* 0x001fce00078e3cff */
.L_x_6732:
[----:B------:R-:W-:Y:S05]  /*e0a0*/  BSYNC B7 ;  /* 0x0000000000077941 */ /* 0x000fea0003800000 */
.L_x_6730:
        /* <DEDUP_REMOVED lines=8> */
[----:B------:R2:W3:Y:S01]  /*e130*/  LDS.128 R16, [R22+0x288d0] ;  /* 0x0288d00016107984 */ /* 0x0004e20000000c00 */
[----:B------:R-:W-:Y:S06]  /*e140*/  BAR.ARV 0x4, 0x180 ;  /* 0x0106000000007b1d */ /* 0x000fec0000002000 */
[----:B------:R-:W-:Y:S05]  /*e150*/  BRA `(.L_x_6777) ;  /* 0x0000000800d07947 */ /* 0x000fea0003800000 */
.L_x_6776:
        /* <DEDUP_REMOVED lines=43> */
.L_x_6908:
[----:B------:R-:W-:Y:S02]  /*e410*/  ULDC UR4, c[0x0][0xc38] ;  /* 0x00030e0000047ab9 */ /* 0x000fe40000000800 */
[----:B------:R-:W-:-:S04]  /*e420*/  IMAD.U32 R5, RZ, RZ, UR4 ;  /* 0x00000004ff057e24 */ /* 0x000fc8000f8e00ff */
[----:B-1----:R-:W-:-:S05]  /*e430*/  IMAD R14, R14, R5, RZ ;  /* 0x000000050e0e7224 */ /* 0x002fca00078e02ff */
[----:B------:R-:W-:-:S04]  /*e440*/  IADD3 R9, R8, R14, RZ ;  /* 0x0000000e08097210 */ /* 0x000fc80007ffe0ff */
[----:B------:R-:W-:-:S13]  /*e450*/  ISETP.GT.AND P6, PT, R9, R0, PT ;  /* 0x000000000900720c */ /* 0x000fda0003fc4270 */
[----:B------:R-:W-:Y:S05]  /*e460*/  @P6 BRA `(.L_x_6779) ;  /* 0x0000000000a46947 */ /* 0x000fea0003800000 */
.L_x_6782:
        /* <DEDUP_REMOVED lines=35> */
.L_x_6916:
[----:B------:R-:W-:Y:S02]  /*e6a0*/  ULDC UR4, c[0x0][0xc38] ;  /* 0x00030e0000047ab9 */ /* 0x000fe40000000800 */
[----:B------:R-:W-:-:S04]  /*e6b0*/  IMAD.U32 R5, RZ, RZ, UR4 ;  /* 0x00000004ff057e24 */ /* 0x000fc8000f8e00ff */
[----:B-1----:R-:W-:-:S04]  /*e6c0*/  IMAD R14, R14, R5, RZ ;  /* 0x000000050e0e7224 */ /* 0x002fc800078e02ff */
[----:B------:R-:W-:-:S05]  /*e6d0*/  IMAD.IADD R9, R14, 0x1, R9 ;  /* 0x000000010e097824 */ /* 0x000fca00078e0209 */
[----:B------:R-:W-:-:S13]  /*e6e0*/  ISETP.GT.AND P6, PT, R9, R0, PT ;  /* 0x000000000900720c */ /* 0x000fda0003fc4270 */
[----:B------:R-:W-:Y:S05]  /*e6f0*/  @!P6 BRA `(.L_x_6782) ;  /* 0xfffffffc005ce947 */ /* 0x000fea000383ffff */
.L_x_6779:
        /* <DEDUP_REMOVED lines=9> */
.L_x_6921:
[----:B------:R-:W-:-:S13]  /*e790*/  ISETP.NE.AND P0, PT, R3, RZ, PT ;  /* 0x000000ff0300720c */ /* 0x000fda0003f05270 */
[----:B------:R-:W-:Y:S05]  /*e7a0*/  @!P0 BRA `(.L_x_6784) ;  /* 0x0000000000108947 */ /* 0x000fea0003800000 */
[----:B------:R-:W-:Y:S01]  /*e7b0*/  UMOV UR4, 0xffffffff ;  /* 0xffffffff00047882 */ /* 0x000fe20000000000 */
[----:B------:R-:W-:Y:S02]  /*e7c0*/  VIADD R12, R8, 0xffffffff ;  /* 0xffffffff080c7836 */ /* 0x000fe40000000000 */
[----:B------:R-:W-:Y:S05]  /*e7d0*/  BRA.DIV UR4, `(.L_x_6785) ;  /* 0x0000004a04207947 */ /* 0x000fea000b800000 */
[----:B------:R4:W0:Y:S02]  /*e7e0*/  SHFL.IDX PT, R6, R2, R12, 0x1f ;  /* 0x00001f0c02067589 */ /* 0x00082400000e0000 */
.L_x_6784:
        /* <DEDUP_REMOVED lines=11> */
[----:B0-----:R-:W-:Y:S01]  /*e8a0*/  MOV R2, RZ ;  /* 0x000000ff00027202 */ /* 0x001fe20000000f00 */
        /* <DEDUP_REMOVED lines=41> */
[----:B------:R-:W-:Y:S01]  /*eb40*/  IMAD.MOV R3, RZ, RZ, -R9 ;  /* 0x000000ffff037224 */ /* 0x000fe200078e0a09 */
[----:B------:R-:W-:-:S03]  /*eb50*/  LEA R9, R4, R9, 0x18 ;  /* 0x0000000904097211 */ /* 0x000fc600078ec0ff */
[----:B------:R-:W-:-:S04]  /*eb60*/  IMAD R18, R4, R3, R6 ;  /* 0x0000000304127224 */ /* 0x000fc800078e0206 */
[----:B------:R-:W-:Y:S01]  /*eb70*/  IMAD R18, R18, 0x10000, R9 ;  /* 0x0001000012127824 */ /* 0x000fe200078e0209 */
[----:B------:R-:W-:Y:S06]  /*eb80*/  BRA `(.L_x_6786) ;  /* 0x00000000001c7947 */ /* 0x000fec0003800000 */
.L_x_6780:
[----:B------:R-:W-:Y:S01]  /*eb90*/  UMOV UR4, URZ ;  /* 0x0000003f00047c82 */ /* 0x000fe20008000000 */
[----:B------:R-:W-:Y:S01]  /*eba0*/  UMOV UR5, URZ ;  /* 0x0000003f00057c82 */ /* 0x000fe20008000000 */
[----:B------:R-:W-:Y:S01]  /*ebb0*/  ULDC UR6, c[0x0][0xc3c] ;  /* 0x00030f0000067ab9 */ /* 0x000fe20000000800 */
[----:B------:R-:W-:Y:S02]  /*ebc0*/  IMAD.MOV.U32 R16, RZ, RZ, R0 ;  /* 0x000000ffff107224 */ /* 0x000fe400078e0000 */
[----:B------:R-:W-:Y:S02]  /*ebd0*/  IMAD.U32 R17, RZ, RZ, UR4 ;  /* 0x00000004ff117e24 */ /* 0x000fe4000f8e00ff */
[----:B------:R-:W-:Y:S02]  /*ebe0*/  IMAD.U32 R18, RZ, RZ, UR5 ;  /* 0x00000005ff127e24 */ /* 0x000fe4000f8e00ff */
[----:B------:R-:W-:-:S07]  /*ebf0*/  IMAD.U32 R19, RZ, RZ, UR6 ;  /* 0x00000006ff137e24 */ /* 0x000fce000f8e00ff */
.L_x_6786:
        /* <DEDUP_REMOVED lines=10> */
.L_x_6777:
[----:B------:R-:W-:Y:S02]  /*eca0*/  ULDC UR4, c[0x0][0xc3c] ;  /* 0x00030f0000047ab9 */ /* 0x000fe40000000800 */
[----:B---3--:R-:W-:-:S13]  /*ecb0*/  ISETP.GE.AND P0, PT, R19, UR4, PT ;  /* 0x0000000413007c0c */ /* 0x008fda000bf06270 */
[----:B------:R-:W-:Y:S05]  /*ecc0*/  @!P0 BRA `(.L_x_6787) ;  /* 0xffffffb400888947 */ /* 0x000fea000383ffff */
[----:B------:R-:W-:Y:S05]  /*ecd0*/  BSYNC B8 ;  /* 0x0000000000087941 */ /* 0x000fea0003800000 */
.L_x_6724:
[----:B0-----:R-:W3:Y:S01]  /*ece0*/  LDL.LU R0, [R1+0x20] ;  /* 0x0000200001007983 */ /* 0x001ee20000300800 */
[----:B------:R-:W-:Y:S01]  /*ecf0*/  BSSY B0, `(.L_x_6788) ;  /* 0x000000b000007945 */ /* 0x000fe20003800000 */
[----:B------:R-:W0:Y:S01]  /*ed00*/  S2R R5, SR_CgaCtaId ;  /* 0x0000000000057919 */ /* 0x000e220000008800 */
[----:B---3--:R-:W-:-:S05]  /*ed10*/  VIADD R0, R0, 0x1 ;  /* 0x0000000100007836 */ /* 0x008fca0000000000 */
[----:B------:R-:W-:-:S04]  /*ed20*/  LEA.HI R2, R0, R0, RZ, 0x1 ;  /* 0x0000000000027211 */ /* 0x000fc800078f08ff */
[----:B------:R-:W-:Y:S02]  /*ed30*/  LOP3.LUT R3, R2, 0xfffffffe, RZ, 0xc0, !PT ;  /* 0xfffffffe02037812 */ /* 0x000fe400078ec0ff */
[----:B------:R-:W-:-:S03]  /*ed40*/  MOV R2, 0x400 ;  /* 0x0000040000027802 */ /* 0x000fc60000000f00 */
[----:B------:R-:W-:Y:S01]  /*ed50*/  IMAD.IADD R0, R0, 0x1, -R3 ;  /* 0x0000000100007824 */ /* 0x000fe200078e0a03 */
[----:B0-----:R-:W-:-:S04]  /*ed60*/  LEA R4, R5, R2, 0x18 ;  /* 0x0000000205047211 */ /* 0x001fc800078ec0ff */
[----:B------:R-:W-:-:S04]  /*ed70*/  SHF.L.U32 R0, R0, 0x1f, RZ ;  /* 0x0000001f00007819 */ /* 0x000fc800000006ff */
[----:B------:R-:W0:Y:S02]  /*ed80*/  SYNCS.PHASECHK.TRANS64.TRYWAIT P0, [R4+URZ+0x28820], R0 ;  /* 0x02882000040075a7 */ /* 0x000e24000800017f */
[----:B0-----:R-:W-:Y:S05]  /*ed90*/  @!P0 BRA `(.L_x_6789) ;  /* 0x0000004000d88947 */ /* 0x001fea0003800000 */
.L_x_6924:
[----:B------:R-:W-:Y:S05]  /*eda0*/  BSYNC B0 ;  /* 0x0000000000007941 */ /* 0x000fea0003800000 */
.L_x_6788:
[----:B------:R-:W-:-:S03]  /*edb0*/  UMOV UR4, 0xffffffff ;  /* 0xffffffff00047882 */ /* 0x000fc60000000000 */
[----:B------:R-:W-:Y:S05]  /*edc0*/  BRA.DIV UR4, `(.L_x_6790) ;  /* 0x0000004204e07947 */ /* 0x000fea000b800000 */
[----:B0-----:R-:W0:Y:S02]  /*edd0*/  S2R R0, SR_TID.X ;  /* 0x0000000000007919 */ /* 0x001e240000002100 */
[----:B0-----:R-:W-:-:S04]  /*ede0*/  SHF.R.U32.HI R0, RZ, 0x5, R0 ;  /* 0x00000005ff007819 */ /* 0x001fc80000011600 */
[----:B------:R-:W-:-:S05]  /*edf0*/  LOP3.LUT R0, R0, 0x3, RZ, 0xc0, !PT ;  /* 0x0000000300007812 */ /* 0x000fca00078ec0ff */
[----:B------:R0:W3:Y:S02]  /*ee00*/  SHFL.IDX PT, R14, R0, RZ, 0x1f ;  /* 0x00001fff000e7589 */ /* 0x0000e400000e0000 */
.L_x_6927:
[----:B---3--:R-:W-:Y:S01]  /*ee10*/  ISETP.NE.AND P0, PT, R14, RZ, PT ;  /* 0x000000ff0e00720c */ /* 0x008fe20003f05270 */
[----:B------:R-:W-:-:S12]  /*ee20*/  BSSY B0, `(.L_x_6791) ;  /* 0x0000024000007945 */ /* 0x000fd80003800000 */
[----:B------:R-:W-:Y:S05]  /*ee30*/  @P0 BRA `(.L_x_6792) ;  /* 0x0000000000880947 */ /* 0x000fea0003800000 */
[----:B------:R-:W-:-:S03]  /*ee40*/  UMOV UR4, 0xffffffff ;  /* 0xffffffff00047882 */ /* 0x000fc60000000000 */
[----:B------:R-:W-:Y:S05]  /*ee50*/  BRA.DIV UR4, `(.L_x_6793) ;  /* 0x0000004204f07947 */ /* 0x000fea000b800000 */
[----:B------:R-:W-:-:S13]  /*ee60*/  ELECT P6, URZ, PT ;  /* 0x00000000003f782f */ /* 0x000fda00038c0000 */
.L_x_6930:
[----:B------:R-:W-:Y:S05]  /*ee70*/  @!P6 BRA `(.L_x_6792) ;  /* 0x000000000078e947 */ /* 0x000fea0003800000 */
[----:B0-----:R-:W3:Y:S02]  /*ee80*/  LDL.LU R0, [R1+0x4] ;  /* 0x0000040001007983 */ /* 0x001ee40000300800 */
[----:B---3--:R-:W-:-:S04]  /*ee90*/  LOP3.LUT R0, R0, 0x2, RZ, 0xfc, !PT ;  /* 0x0000000200007812 */ /* 0x008fc800078efcff */
[----:B------:R-:W-:-:S13]  /*eea0*/  ISETP.NE.AND P0, PT, R0, 0x3, PT ;  /* 0x000000030000780c */ /* 0x000fda0003f05270 */
[----:B------:R-:W-:Y:S05]  /*eeb0*/  @!P0 BRA `(.L_x_6794) ;  /* 0x0000000000048947 */ /* 0x000fea0003800000 */
[----:B------:R-:W-:Y:S01]  /*eec0*/  BPT.TRAP 0x1 ;  /* 0x000000040000795c */ /* 0x000fe20000300000 */
.L_x_6794:
[C---:B------:R-:W-:Y:S01]  /*eed0*/  IMAD R5, R25.reuse, 0x8, R4 ;  /* 0x0000000819057824 */ /* 0x040fe200078e0204 */
[----:B------:R-:W-:Y:S01]  /*eee0*/  SHF.L.U32 R0, R28, 0x1f, RZ ;  /* 0x0000001f1c007819 */ /* 0x000fe200000006ff */
[----:B------:R-:W-:-:S03]  /*eef0*/  VIADD R25, R25, 0x1 ;  /* 0x0000000119197836 */ /* 0x000fc60000000000 */
[----:B------:R-:W0:Y:S02]  /*ef00*/  SYNCS.PHASECHK.TRANS64.TRYWAIT P1, [R5+URZ+0x28840], R0 ;  /* 0x02884000050075a7 */ /* 0x000e24000802017f */
[----:B------:R-:W-:-:S04]  /*ef10*/  ISETP.NE.AND P2, PT, R25, 0x2, PT ;  /* 0x000000021900780c */ /* 0x000fc80003f45270 */
[----:B------:R-:W-:Y:S01]  /*ef20*/  SEL R3, RZ, 0x1, P2 ;  /* 0x00000001ff037807 */ /* 0x000fe20001000000 */
[----:B0-----:R-:W-:Y:S08]  /*ef30*/  @!P1 BRA `(.L_x_6795) ;  /* 0x0000004000d89947 */ /* 0x001ff00003800000 */
.L_x_6931:
[----:B------:R-:W-:Y:S02]  /*ef40*/  SEL R25, R25, RZ, P2 ;  /* 0x000000ff19197207 */ /* 0x000fe40001000000 */
[----:B------:R-:W-:Y:S01]  /*ef50*/  LOP3.LUT R2, R28, R3, RZ, 0x3c, !PT ;  /* 0x000000031c027212 */ /* 0x000fe200078e3cff */
[----:B------:R-:W-:Y:S06]  /*ef60*/  @!P0 BRA `(.L_x_6796) ;  /* 0x0000000000048947 */ /* 0x000fec0003800000 */
[----:B------:R-:W-:Y:S01]  /*ef70*/  BPT.TRAP 0x1 ;  /* 0x000000040000795c */ /* 0x000fe20000300000 */
.L_x_6796:
[----:B------:R-:W-:Y:S01]  /*ef80*/  IMAD R25, R25, 0x8, R4 ;  /* 0x0000000819197824 */ /* 0x000fe200078e0204 */
[----:B------:R-:W-:-:S04]  /*ef90*/  SHF.L.U32 R2, R2, 0x1f, RZ ;  /* 0x0000001f02027819 */ /* 0x000fc800000006ff */
[----:B------:R-:W3:Y:S02]  /*efa0*/  SYNCS.PHASECHK.TRANS64.TRYWAIT P1, [R25+URZ+0x28840], R2 ;  /* 0x02884002190075a7 */ /* 0x000ee4000802017f */
[----:B---3--:R-:W-:Y:S05]  /*efb0*/  @!P1 BRA `(.L_x_6797) ;  /* 0x0000004000cc9947 */ /* 0x008fea0003800000 */
.L_x_6932:
[----:B------:R-:W-:Y:S05]  /*efc0*/  @!P0 BRA `(.L_x_6798) ;  /* 0x0000000000048947 */ /* 0x000fea0003800000 */
[----:B------:R-:W-:Y:S01]  /*efd0*/  BPT.TRAP 0x1 ;  /* 0x000000040000795c */ /* 0x000fe20000300000 */
.L_x_6798:
[----:B------:R-:W4:Y:S02]  /*efe0*/  SYNCS.PHASECHK.TRANS64.TRYWAIT P1, [R5+URZ+0x28860], R0 ;  /* 0x02886000050075a7 */ /* 0x000f24000802017f */
[----:B----4-:R-:W-:Y:S05]  /*eff0*/  @!P1 BRA `(.L_x_6799) ;  /* 0x0000004000d09947 */ /* 0x010fea0003800000 */
.L_x_6933:
[----:B------:R-:W-:Y:S05]  /*f000*/  @!P0 BRA `(.L_x_6800) ;  /* 0x0000000000048947 */ /* 0x000fea0003800000 */
[----:B------:R-:W-:Y:S01]  /*f010*/  BPT.TRAP 0x1 ;  /* 0x000000040000795c */ /* 0x000fe20000300000 */
.L_x_6800:
[----:B------:R0:W0:Y:S02]  /*f020*/  SYNCS.PHASECHK.TRANS64.TRYWAIT P0, [R25+URZ+0x28860], R2 ;  /* 0x02886002190075a7 */ /* 0x000024000800017f */
[----:B0-----:R-:W-:Y:S05]  /*f030*/  @!P0 NANOSLEEP.SYNCS 0x989680 ;  /* 0x009896800000895d */ /* 0x001fea0003900000 */
[----:B------:R-:W0:Y:S02]  /*f040*/  @!P0 SYNCS.PHASECHK.TRANS64 P0, [R25+URZ+0x28860], R2 ;  /* 0x02886002190085a7 */ /* 0x000e24000800007f */
[----:B0-----:R-:W-:Y:S05]  /*f050*/  @!P0 BRA `(.L_x_6800) ;  /* 0xfffffffc00f08947 */ /* 0x001fea000383ffff */
.L_x_6792:
[----:B------:R-:W-:Y:S05]  /*f060*/  BSYNC B0 ;  /* 0x0000000000007941 */ /* 0x000fea0003800000 */
.L_x_6791:
[----:B------:R-:W-:Y:S05]  /*f070*/  EXIT ;  /* 0x000000000000794d */ /* 0x000fea0003800000 */
.L_x_6671:
[----:B0-----:R-:W-:-:S04]  /*f080*/  IMAD.U32 R3, RZ, RZ, UR42 ;  /* 0x0000002aff037e24 */ /* 0x001fc8000f8e00ff */
[----:B------:R0:W1:Y:S03]  /*f090*/  SYNCS.PHASECHK.TRANS64.TRYWAIT P1, [R3+URZ+0x28800], R0 ;  /* 0x02880000030075a7 */ /* 0x000066000802017f */
[----:B-1----:R-:W-:Y:S05]  /*f0a0*/  @!P1 NANOSLEEP.SYNCS 0x989680 ;  /* 0x009896800000995d */ /* 0x002fea0003900000 */
[----:B------:R-:W1:Y:S02]  /*f0b0*/  @!P1 SYNCS.PHASECHK.TRANS64 P1, [R3+URZ+0x28800], R0 ;  /* 0x02880000030095a7 */ /* 0x000e64000802007f */
[----:B-1----:R-:W-:Y:S05]  /*f0c0*/  @!P1 BRA `(.L_x_6671) ;  /* 0xfffffffc00ec9947 */ /* 0x002fea000383ffff */
[----:B------:R-:W-:Y:S05]  /*f0d0*/  BRA `(.L_x_6801) ;  /* 0xffffff2800047947 */ /* 0x000fea000383ffff */
.L_x_6675:
[----:B-1----:R1:W2:Y:S02]  /*f0e0*/  SYNCS.PHASECHK.TRANS64.TRYWAIT P1, [R4+URZ+0x28830], R3 ;  /* 0x02883003040075a7 */ /* 0x0022a4000802017f */
[----:B--2---:R-:W-:Y:S05]  /*f0f0*/  @!P1 NANOSLEEP.SYNCS 0x989680 ;  /* 0x009896800000995d */ /* 0x004fea0003900000 */
[----:B------:R-:W2:Y:S02]  /*f100*/  @!P1 SYNCS.PHASECHK.TRANS64 P1, [R4+URZ+0x28830], R3 ;  /* 0x02883003040095a7 */ /* 0x000ea4000802007f */
[----:B--2---:R-:W-:Y:S05]  /*f110*/  @!P1 BRA `(.L_x_6675) ;  /* 0xfffffffc00f09947 */ /* 0x004fea000383ffff */
[----:B------:R-:W-:Y:S05]  /*f120*/  BRA `(.L_x_6674) ;  /* 0xffffff2800247947 */ /* 0x000fea000383ffff */
.L_x_6681:
[----:B-1----:R-:W-:-:S04]  /*f130*/  IMAD.U32 R3, RZ, RZ, UR6 ;  /* 0x00000006ff037e24 */ /* 0x002fc8000f8e00ff */
[----:B------:R1:W2:Y:S03]  /*f140*/  SYNCS.PHASECHK.TRANS64.TRYWAIT P1, [R3+URZ+0x28830], R0 ;  /* 0x02883000030075a7 */ /* 0x0002a6000802017f */
[----:B--2---:R-:W-:Y:S05]  /*f150*/  @!P1 NANOSLEEP.SYNCS 0x989680 ;  /* 0x009896800000995d */ /* 0x004fea0003900000 */
[----:B------:R-:W2:Y:S02]  /*f160*/  @!P1 SYNCS.PHASECHK.TRANS64 P1, [R3+URZ+0x28830], R0 ;  /* 0x02883000030095a7 */ /* 0x000ea4000802007f */
[----:B--2---:R-:W-:Y:S05]  /*f170*/  @!P1 BRA `(.L_x_6681) ;  /* 0xfffffffc00ec9947 */ /* 0x004fea000383ffff */
[----:B------:R-:W-:Y:S05]  /*f180*/  BRA `(.L_x_6678) ;  /* 0xffffff4c00747947 */ /* 0x000fea000383ffff */
.L_x_6685:
[----:B-1----:R-:W-:-:S04]  /*f190*/  IMAD.U32 R3, RZ, RZ, UR6 ;  /* 0x00000006ff037e24 */ /* 0x002fc8000f8e00ff */
[----:B------:R1:W2:Y:S03]  /*f1a0*/  SYNCS.PHASECHK.TRANS64.TRYWAIT P1, [R3+URZ+0x28850], R0 ;  /* 0x02885000030075a7 */ /* 0x0002a6000802017f */
[----:B--2---:R-:W-:Y:S05]  /*f1b0*/  @!P1 NANOSLEEP.SYNCS 0x989680 ;  /* 0x009896800000995d */ /* 0x004fea0003900000 */
[----:B------:R-:W2:Y:S02]  /*f1c0*/  @!P1 SYNCS.PHASECHK.TRANS64 P1, [R3+URZ+0x28850], R0 ;  /* 0x02885000030095a7 */ /* 0x000ea4000802007f */
[----:B--2---:R-:W-:Y:S05]  /*f1d0*/  @!P1 BRA `(.L_x_6685) ;  /* 0xfffffffc00ec9947 */ /* 0x004fea000383ffff */
[----:B------:R-:W-:Y:S05]  /*f1e0*/  BRA `(.L_x_6682) ;  /* 0xffffff5000547947 */ /* 0x000fea000383ffff */
.L_x_6692:
[----:B-1----:R-:W-:-:S04]  /*f1f0*/  MOV R9, UR5 ;  /* 0x0000000500097c02 */ /* 0x002fc80008000f00 */
[----:B------:R1:W2:Y:S03]  /*f200*/  SYNCS.PHASECHK.TRANS64.TRYWAIT P1, [R9+URZ+0x28850], R6 ;  /* 0x02885006090075a7 */ /* 0x0002a6000802017f */
[----:B--2---:R-:W-:Y:S05]  /*f210*/  @!P1 NANOSLEEP.SYNCS 0x989680 ;  /* 0x009896800000995d */ /* 0x004fea0003900000 */
[----:B------:R-:W2:Y:S02]  /*f220*/  @!P1 SYNCS.PHASECHK.TRANS64 P1, [R9+URZ+0x28850], R6 ;  /* 0x02885006090095a7 */ /* 0x000ea4000802007f */
[----:B--2---:R-:W-:Y:S05]  /*f230*/  @!P1 BRA `(.L_x_6692) ;  /* 0xfffffffc00ec9947 */ /* 0x004fea000383ffff */
[----:B------:R-:W-:Y:S05]  /*f240*/  BRA `(.L_x_6691) ;  /* 0xffffff6c005c7947 */ /* 0x000fea000383ffff */
.L_x_6738:
        /* <DEDUP_REMOVED lines=11> */
.L_x_6803:
[----:B------:R-:W-:Y:S05]  /*f300*/  BSYNC B0 ;  /* 0x0000000000007941 */ /* 0x000fea0003800000 */
.L_x_6802:
[----:B------:R-:W-:Y:S05]  /*f310*/  BRA `(.L_x_6804) ;  /* 0xffffffbc00c47947 */ /* 0x000fea000383ffff */
.L_x_6741:
[----:B0-----:R0:W1:Y:S02]  /*f320*/  SYNCS.PHASECHK.TRANS64.TRYWAIT P0, [R7+URZ+0x28840], R2 ;  /* 0x02884002070075a7 */ /* 0x001064000800017f */
[----:B-1----:R-:W-:Y:S05]  /*f330*/  @!P0 NANOSLEEP.SYNCS 0x989680 ;  /* 0x009896800000895d */ /* 0x002fea0003900000 */
[----:B------:R-:W1:Y:S02]  /*f340*/  @!P0 SYNCS.PHASECHK.TRANS64 P0, [R7+URZ+0x28840], R2 ;  /* 0x02884002070085a7 */ /* 0x000e64000800007f */
[----:B-1----:R-:W-:Y:S05]  /*f350*/  @!P0 BRA `(.L_x_6741) ;  /* 0xfffffffc00f08947 */ /* 0x002fea000383ffff */
[----:B------:R-:W-:Y:S05]  /*f360*/  BRA `(.L_x_6805) ;  /* 0xffffffc000187947 */ /* 0x000fea000383ffff */
.L_x_6742:
        /* <DEDUP_REMOVED lines=8> */
.L_x_6807:
[----:B------:R-:W-:Y:S05]  /*f3f0*/  BSYNC B0 ;  /* 0x0000000000007941 */ /* 0x000fea0003800000 */
.L_x_6806:
[----:B------:R-:W-:Y:S01]  /*f400*/  IMAD.MOV.U32 R13, RZ, RZ, R4 ;  /* 0x000000ffff0d7224 */ /* 0x000fe200078e0004 */
[----:B------:R-:W-:Y:S01]  /*f410*/  @P0 LEA R8, R5, R22, 0x1 ;  /* 0x0000001605080211 */ /* 0x000fe200078e08ff */
[----:B------:R-:W-:Y:S02]  /*f420*/  IMAD.MOV.U32 R12, RZ, RZ, RZ ;  /* 0x000000ffff0c7224 */ /* 0x000fe400078e00ff */
[----:B------:R-:W-:Y:S02]  /*f430*/  IMAD.MOV.U32 R11, RZ, RZ, 0x181f ;  /* 0x0000181fff0b7424 */ /* 0x000fe400078e00ff */
[----:B------:R-:W-:Y:S02]  /*f440*/  IMAD.MOV.U32 R15, RZ, RZ, -0x1 ;  /* 0xffffffffff0f7424 */ /* 0x000fe400078e00ff */
[----:B------:R-:W-:-:S07]  /*f450*/  IMAD.MOV.U32 R2, RZ, RZ, R14 ;  /* 0x000000ffff027224 */ /* 0x000fce00078e000e */
[----:B------:R-:W-:Y:S05]  /*f460*/  WARPSYNC.COLLECTIVE R15, `(.L_x_6808) ;  /* 0x000000000f087348 */ /* 0x000fea0003c00000 */
[----:B------:R0:W1:Y:S02]  /*f470*/  SHFL.IDX P6, R14, R13, R12, R11 ;  /* 0x0000000c0d0e7389 */ /* 0x00006400000c000b */
[----:B01----:R-:W-:Y:S01]  /*f480*/  ENDCOLLECTIVE ;  /* 0x000000000000791b */ /* 0x003fe20003800000 */
.L_x_6808:
[----:B------:R-:W-:Y:S02]  /*f490*/  IMAD.MOV.U32 R13, RZ, RZ, R0 ;  /* 0x000000ffff0d7224 */ /* 0x000fe400078e0000 */
[----:B------:R-:W-:Y:S02]  /*f4a0*/  IMAD.MOV.U32 R12, RZ, RZ, 0x1 ;  /* 0x00000001ff0c7424 */ /* 0x000fe400078e00ff */
[----:B------:R-:W-:-:S07]  /*f4b0*/  IMAD.MOV.U32 R3, RZ, RZ, R14 ;  /* 0x000000ffff037224 */ /* 0x000fce00078e000e */
[----:B------:R-:W-:Y:S05]  /*f4c0*/  WARPSYNC.COLLECTIVE R15, `(.L_x_6809) ;  /* 0x000000000f087348 */ /* 0x000fea0003c00000 */
[----:B------:R0:W1:Y:S02]  /*f4d0*/  SHFL.IDX P6, R14, R13, R12, R11 ;  /* 0x0000000c0d0e7389 */ /* 0x00006400000c000b */
[----:B01----:R-:W-:Y:S01]  /*f4e0*/  ENDCOLLECTIVE ;  /* 0x000000000000791b */ /* 0x003fe20003800000 */
.L_x_6809:
        /* <DEDUP_REMOVED lines=11> */
[----:B------:R0:W-:Y:S02]  /*f5a0*/  @P0 LDGSTS.E.BYPASS.LTC128B.128 [R8+0x1c400], desc[UR36][R2.64+0x80], !P2 ;  /* 0x1c40008002080fae */ /* 0x0001e4000d101d64 */
[----:B0-----:R-:W-:-:S07]  /*f5b0*/  IMAD.MOV.U32 R2, RZ, RZ, R14 ;  /* 0x000000ffff027224 */ /* 0x001fce00078e000e */
[----:B------:R-:W-:Y:S05]  /*f5c0*/  WARPSYNC.COLLECTIVE R15, `(.L_x_6810) ;  /* 0x000000000f087348 */ /* 0x000fea0003c00000 */
[----:B------:R0:W1:Y:S02]  /*f5d0*/  SHFL.IDX P6, R14, R13, R12, R11 ;  /* 0x0000000c0d0e7389 */ /* 0x00006400000c000b */
[----:B01----:R-:W-:Y:S01]  /*f5e0*/  ENDCOLLECTIVE ;  /* 0x000000000000791b */ /* 0x003fe20003800000 */
.L_x_6810:
[----:B------:R-:W-:Y:S02]  /*f5f0*/  @P1 IMAD R8, R5, 0x2, R22 ;  /* 0x0000000205081824 */ /* 0x000fe400078e0216 */
[----:B------:R-:W-:Y:S02]  /*f600*/  IMAD.MOV.U32 R13, RZ, RZ, R0 ;  /* 0x000000ffff0d7224 */ /* 0x000fe400078e0000 */
[----:B------:R-:W-:Y:S02]  /*f610*/  IMAD.MOV.U32 R12, RZ, RZ, 0x2 ;  /* 0x00000002ff0c7424 */ /* 0x000fe400078e00ff */
[----:B------:R-:W-:-:S07]  /*f620*/  IMAD.MOV.U32 R3, RZ, RZ, R14 ;  /* 0x000000ffff037224 */ /* 0x000fce00078e000e */
[----:B------:R-:W-:Y:S05]  /*f630*/  WARPSYNC.COLLECTIVE R15, `(.L_x_6811) ;  /* 0x000000000f087348 */ /* 0x000fea0003c00000 */
[----:B------:R0:W1:Y:S02]  /*f640*/  SHFL.IDX P6, R14, R13, R12, R11 ;  /* 0x0000000c0d0e7389 */ /* 0x00006400000c000b */
[----:B01----:R-:W-:Y:S01]  /*f650*/  ENDCOLLECTIVE ;  /* 0x000000000000791b */ /* 0x003fe20003800000 */
.L_x_6811:
        /* <DEDUP_REMOVED lines=10> */
[----:B------:R0:W-:Y:S01]  /*f700*/  @P1 LDGSTS.E.BYPASS.LTC128B.128 [R8+0x1cc00], desc[UR36][R2.64+0x80], !P2 ;  /* 0x1cc0008002081fae */ /* 0x0001e2000d101d64 */
[----:B------:R-:W-:Y:S01]  /*f710*/  ISETP.GE.AND P1, PT, R6, 0x21, PT ;  /* 0x000000210600780c */ /* 0x000fe20003f26270 */
[----:B0-----:R-:W-:-:S12]  /*f720*/  IMAD.MOV.U32 R2, RZ, RZ, R14 ;  /* 0x000000ffff027224 */ /* 0x001fd800078e000e */
[----:B------:R-:W-:Y:S05]  /*f730*/  WARPSYNC.COLLECTIVE R15, `(.L_x_6812) ;  /* 0x000000000f087348 */ /* 0x000fea0003c00000 */
[----:B------:R0:W1:Y:S02]  /*f740*/  SHFL.IDX P6, R14, R13, R12, R11 ;  /* 0x0000000c0d0e7389 */ /* 0x00006400000c000b */
[----:B01----:R-:W-:Y:S01]  /*f750*/  ENDCOLLECTIVE ;  /* 0x000000000000791b */ /* 0x003fe20003800000 */
.L_x_6812:
[----:B------:R-:W-:Y:S02]  /*f760*/  @P1 IMAD R8, R5, 0x2, R22 ;  /* 0x0000000205081824 */ /* 0x000fe400078e0216 */
[----:B------:R-:W-:Y:S01]  /*f770*/  IMAD.MOV.U32 R13, RZ, RZ, R0 ;  /* 0x000000ffff0d7224 */ /* 0x000fe200078e0000 */
[----:B------:R-:W-:Y:S01]  /*f780*/  MOV R12, 0x3 ;  /* 0x00000003000c7802 */ /* 0x000fe20000000f00 */
[----:B------:R-:W-:-:S07]  /*f790*/  IMAD.MOV.U32 R3, RZ, RZ, R14 ;  /* 0x000000ffff037224 */ /* 0x000fce00078e000e */
[----:B------:R-:W-:Y:S05]  /*f7a0*/  WARPSYNC.COLLECTIVE R15, `(.L_x_6813) ;  /* 0x000000000f087348 */ /* 0x000fea0003c00000 */
[----:B------:R0:W1:Y:S02]  /*f7b0*/  SHFL.IDX P6, R14, R13, R12, R11 ;  /* 0x0000000c0d0e7389 */ /* 0x00006400000c000b */
[----:B01----:R-:W-:Y:S01]  /*f7c0*/  ENDCOLLECTIVE ;  /* 0x000000000000791b */ /* 0x003fe20003800000 */
.L_x_6813:
        /* <DEDUP_REMOVED lines=16> */
.L_x_6814:
[----:B------:R-:W-:Y:S02]  /*f8d0*/  @P1 IMAD R8, R5, 0x2, R22 ;  /* 0x0000000205081824 */ /* 0x000fe400078e0216 */
[----:B------:R-:W-:Y:S02]  /*f8e0*/  IMAD.MOV.U32 R13, RZ, RZ, R0 ;  /* 0x000000ffff0d7224 */ /* 0x000fe400078e0000 */
[----:B------:R-:W-:Y:S02]  /*f8f0*/  IMAD.MOV.U32 R12, RZ, RZ, 0x4 ;  /* 0x00000004ff0c7424 */ /* 0x000fe400078e00ff */
[----:B------:R-:W-:-:S07]  /*f900*/  IMAD.MOV.U32 R3, RZ, RZ, R14 ;  /* 0x000000ffff037224 */ /* 0x000fce00078e000e */
[----:B------:R-:W-:Y:S05]  /*f910*/  WARPSYNC.COLLECTIVE R15, `(.L_x_6815) ;  /* 0x000000000f087348 */ /* 0x000fea0003c00000 */
[----:B------:R0:W1:Y:S02]  /*f920*/  SHFL.IDX P6, R14, R13, R12, R11 ;  /* 0x0000000c0d0e7389 */ /* 0x00006400000c000b */
[----:B01----:R-:W-:Y:S01]  /*f930*/  ENDCOLLECTIVE ;  /* 0x000000000000791b */ /* 0x003fe20003800000 */
.L_x_6815:
        /* <DEDUP_REMOVED lines=16> */
.L_x_6816:
[----:B------:R-:W-:Y:S02]  /*fa40*/  @P1 IMAD R8, R5, 0x2, R22 ;  /* 0x0000000205081824 */ /* 0x000fe400078e0216 */
[----:B------:R-:W-:Y:S02]  /*fa50*/  IMAD.MOV.U32 R13, RZ, RZ, R0 ;  /* 0x000000ffff0d7224 */ /* 0x000fe400078e0000 */
[----:B------:R-:W-:Y:S02]  /*fa60*/  IMAD.MOV.U32 R12, RZ, RZ, 0x5 ;  /* 0x00000005ff0c7424 */ /* 0x000fe400078e00ff */
[----:B------:R-:W-:-:S07]  /*fa70*/  IMAD.MOV.U32 R3, RZ, RZ, R14 ;  /* 0x000000ffff037224 */ /* 0x000fce00078e000e */
[----:B------:R-:W-:Y:S05]  /*fa80*/  WARPSYNC.COLLECTIVE R15, `(.L_x_6817) ;  /* 0x000000000f087348 */ /* 0x000fea0003c00000 */
[----:B------:R0:W1:Y:S02]  /*fa90*/  SHFL.IDX P6, R14, R13, R12, R11 ;  /* 0x0000000c0d0e7389 */ /* 0x00006400000c000b */
[----:B01----:R-:W-:Y:S01]  /*faa0*/  ENDCOLLECTIVE ;  /* 0x000000000000791b */ /* 0x003fe20003800000 */
.L_x_6817:
        /* <DEDUP_REMOVED lines=16> */
.L_x_6818:
[----:B------:R-:W-:Y:S02]  /*fbb0*/  @P1 IMAD R8, R5, 0x2, R22 ;  /* 0x0000000205081824 */ /* 0x000fe400078e0216 */
[----:B------:R-:W-:Y:S02]  /*fbc0*/  IMAD.MOV.U32 R13, RZ, RZ, R0 ;  /* 0x000000ffff0d7224 */ /* 0x000fe400078e0000 */
[----:B------:R-:W-:Y:S02]  /*fbd0*/  IMAD.MOV.U32 R12, RZ, RZ, 0x6 ;  /* 0x00000006ff0c7424 */ /* 0x000fe400078e00ff */
[----:B------:R-:W-:-:S07]  /*fbe0*/  IMAD.MOV.U32 R3, RZ, RZ, R14 ;  /* 0x000000ffff037224 */ /* 0x000fce00078e000e */
[----:B------:R-:W-:Y:S05]  /*fbf0*/  WARPSYNC.COLLECTIVE R15, `(.L_x_6819) ;  /* 0x000000000f087348 */ /* 0x000fea0003c00000 */
[----:B------:R0:W1:Y:S02]  /*fc00*/  SHFL.IDX P6, R14, R13, R12, R11 ;  /* 0x0000000c0d0e7389 */ /* 0x00006400000c000b */
[----:B01----:R-:W-:Y:S01]  /*fc10*/  ENDCOLLECTIVE ;  /* 0x000000000000791b */ /* 0x003fe20003800000 */
.L_x_6819:
        /* <DEDUP_REMOVED lines=16> */
.L_x_6820:
[----:B------:R-:W-:Y:S02]  /*fd20*/  @P1 IMAD R8, R5, 0x2, R22 ;  /* 0x0000000205081824 */ /* 0x000fe400078e0216 */
[----:B------:R-:W-:Y:S02]  /*fd30*/  IMAD.MOV.U32 R13, RZ, RZ, R0 ;  /* 0x000000ffff0d7224 */ /* 0x000fe400078e0000 */
[----:B------:R-:W-:Y:S02]  /*fd40*/  IMAD.MOV.U32 R12, RZ, RZ, 0x7 ;  /* 0x00000007ff0c7424 */ /* 0x000fe400078e00ff */
[----:B------:R-:W-:-:S07]  /*fd50*/  IMAD.MOV.U32 R3, RZ, RZ, R14 ;  /* 0x000000ffff037224 */ /* 0x000fce00078e000e */
[----:B------:R-:W-:Y:S05]  /*fd60*/  WARPSYNC.COLLECTIVE R15, `(.L_x_6821) ;  /* 0x000000000f087348 */ /* 0x000fea0003c00000 */
[----:B------:R0:W1:Y:S02]  /*fd70*/  SHFL.IDX P6, R14, R13, R12, R11 ;  /* 0x0000000c0d0e7389 */ /* 0x00006400000c000b */
[----:B01----:R-:W-:Y:S01]  /*fd80*/  ENDCOLLECTIVE ;  /* 0x000000000000791b */ /* 0x003fe20003800000 */
.L_x_6821:
        /* <DEDUP_REMOVED lines=10> */
.L_x_6822:
[----:B------:R-:W-:Y:S01]  /*fe30*/  @!PT LDS RZ, [RZ] ;  /* 0x00000000fffff984 */ /* 0x000fe20000000800 */
[----:B------:R-:W-:Y:S01]  /*fe40*/  @!PT LDS RZ, [RZ] ;  /* 0x00000000fffff984 */ /* 0x000fe20000000800 */
[----:B------:R-:W-:Y:S01]  /*fe50*/  @!PT LDS RZ, [RZ] ;  /* 0x00000000fffff984 */ /* 0x000fe20000000800 */
[----:B------:R-:W-:Y:S04]  /*fe60*/  @P1 LDGSTS.E.BYPASS.LTC128B.128 [R8+0x1b400], desc[UR36][R2.64], !P3 ;  /* 0x1b40000002081fae */ /* 0x000fe8000d901d64 */
[----:B------:R0:W-:Y:S02]  /*fe70*/  @P1 LDGSTS.E.BYPASS.LTC128B.128 [R8+0x1f400], desc[UR36][R2.64+0x80], !P2 ;  /* 0x1f40008002081fae */ /* 0x0001e4000d101d64 */
[----:B0-----:R-:W-:Y:S01]  /*fe80*/  IMAD.MOV.U32 R2, RZ, RZ, R14 ;  /* 0x000000ffff027224 */ /* 0x001fe200078e000e */
[----:B------:R-:W-:Y:S06]  /*fe90*/  BRA `(.L_x_6823) ;  /* 0xffffffb800f47947 */ /* 0x000fec000383ffff */
.L_x_6747:
[----:B------:R-:W-:Y:S01]  /*fea0*/  MOV R13, R5 ;  /* 0x00000005000d7202 */ /* 0x000fe20000000f00 */
        /* <DEDUP_REMOVED lines=8> */
.L_x_6824:
[C---:B------:R-:W-:Y:S01]  /*ff30*/  VIADD R7, R4.reuse, 0x10 ;  /* 0x0000001004077836 */ /* 0x040fe20000000000 */
[----:B------:R-:W-:Y:S01]  /*ff40*/  ISETP.GE.AND P2, PT, R4, R6, PT ;  /* 0x000000060400720c */ /* 0x000fe20003f46270 */
[----:B------:R-:W-:Y:S02]  /*ff50*/  IMAD.MOV.U32 R13, RZ, RZ, R0 ;  /* 0x000000ffff0d7224 */ /* 0x000fe400078e0000 */
[----:B------:R-:W-:-:S10]  /*ff60*/  IMAD.MOV.U32 R2, RZ, RZ, R14 ;  /* 0x000000ffff027224 */ /* 0x000fd400078e000e */
[----:B------:R-:W-:Y:S05]  /*ff70*/  WARPSYNC.COLLECTIVE R15, `(.L_x_6825) ;  /* 0x000000000f087348 */ /* 0x000fea0003c00000 */
[----:B------:R0:W1:Y:S02]  /*ff80*/  SHFL.IDX P6, R14, R13, R12, R11 ;  /* 0x0000000c0d0e7389 */ /* 0x00006400000c000b */
[----:B01----:R-:W-:Y:S01]  /*ff90*/  ENDCOLLECTIVE ;  /* 0x000000000000791b */ /* 0x003fe20003800000 */
.L_x_6825:
        /* <DEDUP_REMOVED lines=8> */
.L_x_6826:
[----:B------:R-:W-:Y:S01]  /*10020*/  @!PT LDS RZ, [RZ] ;  /* 0x00000000fffff984 */ /* 0x000fe20000000800 */
[----:B------:R-:W-:Y:S01]  /*10030*/  @!PT LDS RZ, [RZ] ;  /* 0x00000000fffff984 */ /* 0x000fe20000000800 */
[----:B------:R-:W-:Y:S01]  /*10040*/  @!PT LDS RZ, [RZ] ;  /* 0x00000000fffff984 */ /* 0x000fe20000000800 */
[----:B------:R-:W-:Y:S04]  /*10050*/  @!P2 LDGSTS.E.BYPASS.LTC128B.128 [R9+0x10400], desc[UR36][R2.64], !P0 ;  /* 0x104000000209afae */ /* 0x000fe8000c101d64 */
[----:B------:R0:W-:Y:S01]  /*10060*/  @!P2 LDGSTS.E.BYPASS.LTC128B.128 [R9+0x14400], desc[UR36][R2.64+0x80], !P1 ;  /* 0x144000800209afae */ /* 0x0001e2000c901d64 */
[----:B------:R-:W-:Y:S01]  /*10070*/  ISETP.GE.AND P2, PT, R7, R6, PT ;  /* 0x000000060700720c */ /* 0x000fe20003f46270 */
[----:B------:R-:W-:Y:S02]  /*10080*/  IMAD.MOV.U32 R13, RZ, RZ, R0 ;  /* 0x000000ffff0d7224 */ /* 0x000fe400078e0000 */
[----:B0-----:R-:W-:-:S10]  /*10090*/  IMAD.MOV.U32 R2, RZ, RZ, R14 ;  /* 0x000000ffff027224 */ /* 0x001fd400078e000e */
[----:B------:R-:W-:Y:S05]  /*100a0*/  WARPSYNC.COLLECTIVE R15, `(.L_x_6827) ;  /* 0x000000000f087348 */ /* 0x000fea0003c00000 */
[----:B------:R0:W1:Y:S02]  /*100b0*/  SHFL.IDX P6, R14, R13, R12, R11 ;  /* 0x0000000c0d0e7389 */ /* 0x00006400000c000b */
[----:B01----:R-:W-:Y:S01]  /*100c0*/  ENDCOLLECTIVE ;  /* 0x000000000000791b */ /* 0x003fe20003800000 */
.L_x_6827:
        /* <DEDUP_REMOVED lines=8> */
.L_x_6828:
[----:B------:R-:W-:Y:S01]  /*10150*/  @!P2 MOV R3, R7 ;  /* 0x000000070003a202 */ /* 0x000fe20000000f00 */
[----:B------:R-:W-:-:S04]  /*10160*/  VIADD R7, R4, 0x20 ;  /* 0x0000002004077836 */ /* 0x000fc80000000000 */
        /* <DEDUP_REMOVED lines=11> */
.L_x_6829:
        /* <DEDUP_REMOVED lines=8> */
.L_x_6830:
[----:B------:R-:W-:Y:S02]  /*102a0*/  @!P2 IMAD.MOV.U32 R3, RZ, RZ, R7 ;  /* 0x000000ffff03a224 */ /* 0x000fe400078e0007 */
[----:B------:R-:W-:-:S03]  /*102b0*/  VIADD R7, R4, 0x30 ;  /* 0x0000003004077836 */ /* 0x000fc60000000000 */
        /* <DEDUP_REMOVED lines=11> */
.L_x_6831:
        /* <DEDUP_REMOVED lines=8> */
.L_x_6832:
        /* <DEDUP_REMOVED lines=13> */
.L_x_6833:
        /* <DEDUP_REMOVED lines=8> */
.L_x_6834:
        /* <DEDUP_REMOVED lines=13> */
.L_x_6835:
        /* <DEDUP_REMOVED lines=8> */
.L_x_6836:
        /* <DEDUP_REMOVED lines=13> */
.L_x_6837:
        /* <DEDUP_REMOVED lines=8> */
.L_x_6838:
[----:B------:R-:W-:-:S05]  /*107e0*/  @!P2 IMAD.MOV.U32 R3, RZ, RZ, R7 ;  /* 0x000000ffff03a224 */ /* 0x000fca00078e0007 */
[----:B------:R-:W-:Y:S01]  /*107f0*/  @!PT LDS RZ, [RZ] ;  /* 0x00000000fffff984 */ /* 0x000fe20000000800 */
[----:B------:R-:W-:Y:S01]  /*10800*/  @!PT LDS RZ, [RZ] ;  /* 0x00000000fffff984 */ /* 0x000fe20000000800 */
[----:B------:R-:W-:Y:S01]  /*10810*/  @!PT LDS RZ, [RZ] ;  /* 0x00000000fffff984 */ /* 0x000fe20000000800 */
[----:B------:R0:W-:Y:S04]  /*10820*/  @!P2 LDGSTS.E.BYPASS.LTC128B.128 [R9+0x13400], desc[UR36][R2.64], !P0 ;  /* 0x134000000209afae */ /* 0x0001e8000c101d64 */
[----:B------:R0:W-:Y:S01]  /*10830*/  @!P2 LDGSTS.E.BYPASS.LTC128B.128 [R9+0x17400], desc[UR36][R2.64+0x80], !P1 ;  /* 0x174000800209afae */ /* 0x0001e2000c901d64 */
[----:B------:R-:W-:Y:S02]  /*10840*/  IMAD.MOV.U32 R13, RZ, RZ, R0 ;  /* 0x000000ffff0d7224 */ /* 0x000fe400078e0000 */
[----:B------:R-:W-:-:S07]  /*10850*/  IMAD.MOV.U32 R5, RZ, RZ, R14 ;  /* 0x000000ffff057224 */ /* 0x000fce00078e000e */
[----:B0-----:R-:W-:Y:S05]  /*10860*/  WARPSYNC.COLLECTIVE R15, `(.L_x_6839) ;  /* 0x000000000f087348 */ /* 0x001fea0003c00000 */
[----:B------:R1:W2:Y:S02]  /*10870*/  SHFL.IDX P6, R14, R13, R12, R11 ;  /* 0x0000000c0d0e7389 */ /* 0x0002a400000c000b */
[----:B012---:R-:W-:Y:S01]  /*10880*/  ENDCOLLECTIVE ;  /* 0x000000000000791b */ /* 0x007fe20003800000 */
.L_x_6839:
[----:B------:R-:W-:Y:S05]  /*10890*/  BRA `(.L_x_6840) ;  /* 0xffffffbc00507947 */ /* 0x000fea000383ffff */
.L_x_6752:
[----:B0-----:R0:W1:Y:S02]  /*108a0*/  SYNCS.PHASECHK.TRANS64.TRYWAIT P1, [R22+URZ+0x28820], R3 ;  /* 0x02882003160075a7 */ /* 0x001064000802017f */
[----:B-1----:R-:W-:Y:S05]  /*108b0*/  @!P1 NANOSLEEP.SYNCS 0x989680 ;  /* 0x009896800000995d */ /* 0x002fea0003900000 */
[----:B------:R-:W1:Y:S02]  /*108c0*/  @!P1 SYNCS.PHASECHK.TRANS64 P1, [R22+URZ+0x28820], R3 ;  /* 0x02882003160095a7 */ /* 0x000e64000802007f */
[----:B-1----:R-:W-:Y:S05]  /*108d0*/  @!P1 BRA `(.L_x_6752) ;  /* 0xfffffffc00f09947 */ /* 0x002fea000383ffff */
[----:B------:R-:W-:Y:S05]  /*108e0*/  BRA `(.L_x_6841) ;  /* 0xffffffbc00c87947 */ /* 0x000fea000383ffff */
.L_x_6757:
[----:B0-----:R0:W1:Y:S02]  /*108f0*/  SYNCS.PHASECHK.TRANS64.TRYWAIT P0, [R6+URZ+0x28840], R3 ;  /* 0x02884003060075a7 */ /* 0x001064000800017f */
[----:B-1----:R-:W-:Y:S05]  /*10900*/  @!P0 NANOSLEEP.SYNCS 0x989680 ;  /* 0x009896800000895d */ /* 0x002fea0003900000 */
[----:B------:R-:W1:Y:S02]  /*10910*/  @!P0 SYNCS.PHASECHK.TRANS64 P0, [R6+URZ+0x28840], R3 ;  /* 0x02884003060085a7 */ /* 0x000e64000800007f */
[----:B-1----:R-:W-:Y:S05]  /*10920*/  @!P0 BRA `(.L_x_6757) ;  /* 0xfffffffc00f08947 */ /* 0x002fea000383ffff */
[----:B------:R-:W-:Y:S05]  /*10930*/  BRA `(.L_x_6842) ;  /* 0xffffffc0008c7947 */ /* 0x000fea000383ffff */
.L_x_6758:
[----:B------:R-:W-:Y:S01]  /*10940*/  BSSY B1, `(.L_x_6843) ;  /* 0x0000008000017945 */ /* 0x000fe20003800000 */
[----:B------:R-:W-:Y:S01]  /*10950*/  IMAD.MOV.U32 R13, RZ, RZ, R9 ;  /* 0x000000ffff0d7224 */ /* 0x000fe200078e0009 */
[----:B------:R-:W-:Y:S01]  /*10960*/  MOV R15, 0xffffffff ;  /* 0xffffffff000f7802 */ /* 0x000fe20000000f00 */
[----:B------:R-:W-:Y:S02]  /*10970*/  IMAD.MOV.U32 R12, RZ, RZ, RZ ;  /* 0x000000ffff0c7224 */ /* 0x000fe400078e00ff */
[----:B------:R-:W-:-:S07]  /*10980*/  IMAD.MOV.U32 R11, RZ, RZ, 0x181f ;  /* 0x0000181fff0b7424 */ /* 0x000fce00078e00ff */
[----:B--2---:R-:W-:Y:S05]  /*10990*/  WARPSYNC.COLLECTIVE R15, `(.L_x_6844) ;  /* 0x000000000f087348 */ /* 0x004fea0003c00000 */
[----:B--2---:R0:W1:Y:S02]  /*109a0*/  SHFL.IDX P6, R14, R13, R12, R11 ;  /* 0x0000000c0d0e7389 */ /* 0x00406400000c000b */
[----:B01----:R-:W-:Y:S01]  /*109b0*/  ENDCOLLECTIVE ;  /* 0x000000000000791b */ /* 0x003fe20003800000 */
.L_x_6844:
[----:B------:R-:W-:Y:S05]  /*109c0*/  BSYNC B1 ;  /* 0x0000000000017941 */ /* 0x000fea0003800000 */
.L_x_6843:
        /* <DEDUP_REMOVED lines=9> */
.L_x_6845:
[----:B------:R-:W-:Y:S02]  /*10a60*/  IMAD R7, R7, 0x2, R22 ;  /* 0x0000000207077824 */ /* 0x000fe400078e0216 */
[----:B------:R-:W-:Y:S02]  /*10a70*/  IMAD.MOV.U32 R13, RZ, RZ, R9 ;  /* 0x000000ffff0d7224 */ /* 0x000fe400078e0009 */
[----:B------:R-:W-:Y:S02]  /*10a80*/  IMAD.MOV.U32 R12, RZ, RZ, 0x1 ;  /* 0x00000001ff0c7424 */ /* 0x000fe400078e00ff */
[----:B------:R-:W-:-:S07]  /*10a90*/  IMAD.MOV.U32 R2, RZ, RZ, R14 ;  /* 0x000000ffff027224 */ /* 0x000fce00078e000e */
[----:B------:R-:W-:Y:S05]  /*10aa0*/  WARPSYNC.COLLECTIVE R15, `(.L_x_6846) ;  /* 0x000000000f087348 */ /* 0x000fea0003c00000 */
[----:B------:R0:W1:Y:S02]  /*10ab0*/  SHFL.IDX P6, R14, R13, R12, R11 ;  /* 0x0000000c0d0e7389 */ /* 0x00006400000c000b */
[----:B01----:R-:W-:Y:S01]  /*10ac0*/  ENDCOLLECTIVE ;  /* 0x000000000000791b */ /* 0x003fe20003800000 */
.L_x_6846:
[----:B------:R-:W-:-:S05]  /*10ad0*/  IADD3 R2, P0, R2, R5, RZ ;  /* 0x0000000502027210 */ /* 0x000fca0007f1e0ff */
[----:B------:R-:W-:-:S05]  /*10ae0*/  IMAD.X R3, RZ, RZ, R3, P0 ;  /* 0x000000ffff037224 */ /* 0x000fca00000e0603 */
[----:B------:R-:W-:Y:S01]  /*10af0*/  @!PT LDS RZ, [RZ] ;  /* 0x00000000fffff984 */ /* 0x000fe20000000800 */
[----:B------:R-:W-:Y:S01]  /*10b00*/  @!PT LDS RZ, [RZ] ;  /* 0x00000000fffff984 */ /* 0x000fe20000000800 */
[----:B------:R-:W-:Y:S01]  /*10b10*/  @!PT LDS RZ, [RZ] ;  /* 0x00000000fffff984 */ /* 0x000fe20000000800 */
[----:B------:R-:W-:Y:S01]  /*10b20*/  LDGSTS.E.BYPASS.LTC128B.128 [R7+0x18400], desc[UR36][R2.64], !P4 ;  /* 0x1840000002077fae */ /* 0x000fe2000e101d64 */
[----:B------:R-:W-:-:S03]  /*10b30*/  IMAD.MOV.U32 R13, RZ, RZ, R8 ;  /* 0x000000ffff0d7224 */ /* 0x000fc600078e0008 */
[----:B------:R0:W-:Y:S02]  /*10b40*/  LDGSTS.E.BYPASS.LTC128B.128 [R7+0x1c400], desc[UR36][R2.64+0x80], !P3 ;  /* 0x1c40008002077fae */ /* 0x0001e4000d901d64 */
[----:B0-----:R-:W-:-:S07]  /*10b50*/  IMAD.MOV.U32 R3, RZ, RZ, R14 ;  /* 0x000000ffff037224 */ /* 0x001fce00078e000e */
[----:B------:R-:W-:Y:S05]  /*10b60*/  WARPSYNC.COLLECTIVE R15, `(.L_x_6847) ;  /* 0x000000000f087348 */ /* 0x000fea0003c00000 */
[----:B------:R0:W1:Y:S02]  /*10b70*/  SHFL.IDX P6, R14, R13, R12, R11 ;  /* 0x0000000c0d0e7389 */ /* 0x00006400000c000b */
[----:B01----:R-:W-:Y:S01]  /*10b80*/  ENDCOLLECTIVE ;  /* 0x000000000000791b */ /* 0x003fe20003800000 */
.L_x_6847:
[----:B------:R-:W-:Y:S01]  /*10b90*/  MOV R13, R9 ;  /* 0x00000009000d7202 */ /* 0x000fe20000000f00 */
[----:B------:R-:W-:Y:S02]  /*10ba0*/  IMAD.MOV.U32 R12, RZ, RZ, 0x2 ;  /* 0x00000002ff0c7424 */ /* 0x000fe400078e00ff */
[----:B------:R-:W-:-:S07]  /*10bb0*/  IMAD.MOV.U32 R2, RZ, RZ, R14 ;  /* 0x000000ffff027224 */ /* 0x000fce00078e000e */
[----:B------:R-:W-:Y:S05]  /*10bc0*/  WARPSYNC.COLLECTIVE R15, `(.L_x_6848) ;  /* 0x000000000f087348 */ /* 0x000fea0003c00000 */
[----:B------:R0:W1:Y:S02]  /*10bd0*/  SHFL.IDX P6, R14, R13, R12, R11 ;  /* 0x0000000c0d0e7389 */ /* 0x00006400000c000b */
[----:B01----:R-:W-:Y:S01]  /*10be0*/  ENDCOLLECTIVE ;  /* 0x000000000000791b */ /* 0x003fe20003800000 */
.L_x_6848:
        /* <DEDUP_REMOVED lines=12> */
.L_x_6849:
[----:B------:R-:W-:Y:S02]  /*10cb0*/  IMAD.MOV.U32 R13, RZ, RZ, R9 ;  /* 0x000000ffff0d7224 */ /* 0x000fe400078e0009 */
[----:B------:R-:W-:Y:S02]  /*10cc0*/  IMAD.MOV.U32 R12, RZ, RZ, 0x3 ;  /* 0x00000003ff0c7424 */ /* 0x000fe400078e00ff */
[----:B------:R-:W-:-:S07]  /*10cd0*/  IMAD.MOV.U32 R2, RZ, RZ, R14 ;  /* 0x000000ffff027224 */ /* 0x000fce00078e000e */
[----:B------:R-:W-:Y:S05]  /*10ce0*/  WARPSYNC.COLLECTIVE R15, `(.L_x_6850) ;  /* 0x000000000f087348 */ /* 0x000fea0003c00000 */
[----:B------:R0:W1:Y:S02]  /*10cf0*/  SHFL.IDX P6, R14, R13, R12, R11 ;  /* 0x0000000c0d0e7389 */ /* 0x00006400000c000b */
[----:B01----:R-:W-:Y:S01]  /*10d00*/  ENDCOLLECTIVE ;  /* 0x000000000000791b */ /* 0x003fe20003800000 */
.L_x_6850:
        /* <DEDUP_REMOVED lines=12> */
.L_x_6851:
[----:B------:R-:W-:Y:S02]  /*10dd0*/  IMAD.MOV.U32 R13, RZ, RZ, R9 ;  /* 0x000000ffff0d7224 */ /* 0x000fe400078e0009 */
[----:B------:R-:W-:Y:S02]  /*10de0*/  IMAD.MOV.U32 R12, RZ, RZ, 0x4 ;  /* 0x00000004ff0c7424 */ /* 0x000fe400078e00ff */
[----:B------:R-:W-:-:S07]  /*10df0*/  IMAD.MOV.U32 R2, RZ, RZ, R14 ;  /* 0x000000ffff027224 */ /* 0x000fce00078e000e */
[----:B------:R-:W-:Y:S05]  /*10e00*/  WARPSYNC.COLLECTIVE R15, `(.L_x_6852) ;  /* 0x000000000f087348 */ /* 0x000fea0003c00000 */
[----:B------:R0:W1:Y:S02]  /*10e10*/  SHFL.IDX P6, R14, R13, R12, R11 ;  /* 0x0000000c0d0e7389 */ /* 0x00006400000c000b */
[----:B01----:R-:W-:Y:S01]  /*10e20*/  ENDCOLLECTIVE ;  /* 0x000000000000791b */ /* 0x003fe20003800000 */
.L_x_6852:
        /* <DEDUP_REMOVED lines=12> */
.L_x_6853:
[----:B------:R-:W-:Y:S02]  /*10ef0*/  IMAD.MOV.U32 R13, RZ, RZ, R9 ;  /* 0x000000ffff0d7224 */ /* 0x000fe400078e0009 */
[----:B------:R-:W-:Y:S01]  /*10f00*/  IMAD.MOV.U32 R12, RZ, RZ, 0x5 ;  /* 0x00000005ff0c7424 */ /* 0x000fe200078e00ff */
[----:B------:R-:W-:-:S07]  /*10f10*/  MOV R2, R14 ;  /* 0x0000000e00027202 */ /* 0x000fce0000000f00 */
[----:B------:R-:W-:Y:S05]  /*10f20*/  WARPSYNC.COLLECTIVE R15, `(.L_x_6854) ;  /* 0x000000000f087348 */ /* 0x000fea0003c00000 */
[----:B------:R0:W1:Y:S02]  /*10f30*/  SHFL.IDX P6, R14, R13, R12, R11 ;  /* 0x0000000c0d0e7389 */ /* 0x00006400000c000b */
[----:B01----:R-:W-:Y:S01]  /*10f40*/  ENDCOLLECTIVE ;  /* 0x000000000000791b */ /* 0x003fe20003800000 */
.L_x_6854:
        /* <DEDUP_REMOVED lines=12> */
.L_x_6855:
[----:B------:R-:W-:Y:S02]  /*11010*/  IMAD.MOV.U32 R13, RZ, RZ, R9 ;  /* 0x000000ffff0d7224 */ /* 0x000fe400078e0009 */
[----:B------:R-:W-:Y:S02]  /*11020*/  IMAD.MOV.U32 R12, RZ, RZ, 0x6 ;  /* 0x00000006ff0c7424 */ /* 0x000fe400078e00ff */
[----:B------:R-:W-:-:S07]  /*11030*/  IMAD.MOV.U32 R2, RZ, RZ, R14 ;  /* 0x000000ffff027224 */ /* 0x000fce00078e000e */
[----:B------:R-:W-:Y:S05]  /*11040*/  WARPSYNC.COLLECTIVE R15, `(.L_x_6856) ;  /* 0x000000000f087348 */ /* 0x000fea0003c00000 */
[----:B------:R0:W1:Y:S02]  /*11050*/  SHFL.IDX P6, R14, R13, R12, R11 ;  /* 0x0000000c0d0e7389 */ /* 0x00006400000c000b */
[----:B01----:R-:W-:Y:S01]  /*11060*/  ENDCOLLECTIVE ;  /* 0x000000000000791b */ /* 0x003fe20003800000 */
.L_x_6856:
        /* <DEDUP_REMOVED lines=12> */
.L_x_6857:
[----:B------:R-:W-:Y:S02]  /*11130*/  IMAD.MOV.U32 R13, RZ, RZ, R9 ;  /* 0x000000ffff0d7224 */ /* 0x000fe400078e0009 */
[----:B------:R-:W-:Y:S02]  /*11140*/  IMAD.MOV.U32 R12, RZ, RZ, 0x7 ;  /* 0x00000007ff0c7424 */ /* 0x000fe400078e00ff */
[----:B------:R-:W-:-:S07]  /*11150*/  IMAD.MOV.U32 R2, RZ, RZ, R14 ;  /* 0x000000ffff027224 */ /* 0x000fce00078e000e */
[----:B------:R-:W-:Y:S05]  /*11160*/  WARPSYNC.COLLECTIVE R15, `(.L_x_6858) ;  /* 0x000000000f087348 */ /* 0x000fea0003c00000 */
[----:B------:R0:W1:Y:S02]  /*11170*/  SHFL.IDX P6, R14, R13, R12, R11 ;  /* 0x0000000c0d0e7389 */ /* 0x00006400000c000b */
[----:B01----:R-:W-:Y:S01]  /*11180*/  ENDCOLLECTIVE ;  /* 0x000000000000791b */ /* 0x003fe20003800000 */
.L_x_6858:
[----:B------:R-:W-:-:S05]  /*11190*/  IADD3 R2, P0, R2, R5, RZ ;  /* 0x0000000502027210 */ /* 0x000fca0007f1e0ff */
[----:B------:R-:W-:-:S05]  /*111a0*/  IMAD.X R3, RZ, RZ, R3, P0 ;  /* 0x000000ffff037224 */ /* 0x000fca00000e0603 */
        /* <DEDUP_REMOVED lines=10> */
.L_x_6859:
[----:B------:R-:W-:Y:S01]  /*11250*/  IMAD.MOV.U32 R2, RZ, RZ, R14 ;  /* 0x000000ffff027224 */ /* 0x000fe200078e000e */
[----:B------:R-:W-:Y:S06]  /*11260*/  BRA `(.L_x_6860) ;  /* 0xffffffbc00587947 */ /* 0x000fec000383ffff */
.L_x_6763:
[----:B-1----:R1:W3:Y:S02]  /*11270*/  SYNCS.PHASECHK.TRANS64.TRYWAIT P0, [R6+URZ+0x28860], R3 ;  /* 0x02886003060075a7 */ /* 0x0022e4000800017f */
[----:B---3--:R-:W-:Y:S05]  /*11280*/  @!P0 NANOSLEEP.SYNCS 0x989680 ;  /* 0x009896800000895d */ /* 0x008fea0003900000 */
[----:B------:R-:W3:Y:S02]  /*11290*/  @!P0 SYNCS.PHASECHK.TRANS64 P0, [R6+URZ+0x28860], R3 ;  /* 0x02886003060085a7 */ /* 0x000ee4000800007f */
[----:B---3--:R-:W-:Y:S05]  /*112a0*/  @!P0 BRA `(.L_x_6763) ;  /* 0xfffffffc00f08947 */ /* 0x008fea000383ffff */
[----:B------:R-:W-:Y:S05]  /*112b0*/  BRA `(.L_x_6861) ;  /* 0xffffffbc00b47947 */ /* 0x000fea000383ffff */
.L_x_6764:
[----:B------:R-:W-:Y:S01]  /*112c0*/  BSSY B1, `(.L_x_6862) ;  /* 0x0000008000017945 */ /* 0x000fe20003800000 */
[----:B------:R-:W-:Y:S02]  /*112d0*/  IMAD.MOV.U32 R13, RZ, RZ, R23 ;  /* 0x000000ffff0d7224 */ /* 0x000fe400078e0017 */
[----:B------:R-:W-:Y:S02]  /*112e0*/  IMAD.MOV.U32 R12, RZ, RZ, RZ ;  /* 0x000000ffff0c7224 */ /* 0x000fe400078e00ff */
[----:B------:R-:W-:Y:S02]  /*112f0*/  IMAD.MOV.U32 R11, RZ, RZ, 0x181f ;  /* 0x0000181fff0b7424 */ /* 0x000fe400078e00ff */
[----:B------:R-:W-:-:S07]  /*11300*/  IMAD.MOV.U32 R15, RZ, RZ, -0x1 ;  /* 0xffffffffff0f7424 */ /* 0x000fce00078e00ff */
[----:B-12---:R-:W-:Y:S05]  /*11310*/  WARPSYNC.COLLECTIVE R15, `(.L_x_6863) ;  /* 0x000000000f087348 */ /* 0x006fea0003c00000 */
[----:B--2---:R0:W2:Y:S02]  /*11320*/  SHFL.IDX P6, R14, R13, R12, R11 ;  /* 0x0000000c0d0e7389 */ /* 0x0040a400000c000b */
[----:B012---:R-:W-:Y:S01]  /*11330*/  ENDCOLLECTIVE ;  /* 0x000000000000791b */ /* 0x007fe20003800000 */
.L_x_6863:
[----:B------:R-:W-:Y:S05]  /*11340*/  BSYNC B1 ;  /* 0x0000000000017941 */ /* 0x000fea0003800000 */
.L_x_6862:
        /* <DEDUP_REMOVED lines=9> */
.L_x_6864:
[----:B------:R-:W-:Y:S01]  /*113e0*/  IMAD.MOV.U32 R13, RZ, RZ, R23 ;  /* 0x000000ffff0d7224 */ /* 0x000fe200078e0017 */
[----:B------:R-:W-:Y:S01]  /*113f0*/  MOV R12, 0x1 ;  /* 0x00000001000c7802 */ /* 0x000fe20000000f00 */
[----:B------:R-:W-:-:S07]  /*11400*/  IMAD.MOV.U32 R2, RZ, RZ, R14 ;  /* 0x000000ffff027224 */ /* 0x000fce00078e000e */
[----:B------:R-:W-:Y:S05]  /*11410*/  WARPSYNC.COLLECTIVE R15, `(.L_x_6865) ;  /* 0x000000000f087348 */ /* 0x000fea0003c00000 */
[----:B------:R0:W1:Y:S02]  /*11420*/  SHFL.IDX P6, R14, R13, R12, R11 ;  /* 0x0000000c0d0e7389 */ /* 0x00006400000c000b */
[----:B01----:R-:W-:Y:S01]  /*11430*/  ENDCOLLECTIVE ;  /* 0x000000000000791b */ /* 0x003fe20003800000 */
.L_x_6865:
        /* <DEDUP_REMOVED lines=9> */
[----:B------:R0:W-:Y:S02]  /*114d0*/  LDGSTS.E.BYPASS.LTC128B.128 [R7+0x4400], desc[UR36][R2.64+0x80], !P0 ;  /* 0x0440008002077fae */ /* 0x0001e4000c101d64 */
[----:B0-----:R-:W-:-:S07]  /*114e0*/  IMAD.MOV.U32 R3, RZ, RZ, R14 ;  /* 0x000000ffff037224 */ /* 0x001fce00078e000e */
[----:B------:R-:W-:Y:S05]  /*114f0*/  WARPSYNC.COLLECTIVE R15, `(.L_x_6866) ;  /* 0x000000000f087348 */ /* 0x000fea0003c00000 */
[----:B------:R0:W1:Y:S02]  /*11500*/  SHFL.IDX P6, R14, R13, R12, R11 ;  /* 0x0000000c0d0e7389 */ /* 0x00006400000c000b */
[----:B01----:R-:W-:Y:S01]  /*11510*/  ENDCOLLECTIVE ;  /* 0x000000000000791b */ /* 0x003fe20003800000 */
.L_x_6866:
[----:B------:R-:W-:Y:S02]  /*11520*/  IMAD.MOV.U32 R13, RZ, RZ, R23 ;  /* 0x000000ffff0d7224 */ /* 0x000fe400078e0017 */
[----:B------:R-:W-:Y:S02]  /*11530*/  IMAD.MOV.U32 R12, RZ, RZ, 0x2 ;  /* 0x00000002ff0c7424 */ /* 0x000fe400078e00ff */
[----:B------:R-:W-:-:S07]  /*11540*/  IMAD.MOV.U32 R2, RZ, RZ, R14 ;  /* 0x000000ffff027224 */ /* 0x000fce00078e000e */
[----:B------:R-:W-:Y:S05]  /*11550*/  WARPSYNC.COLLECTIVE R15, `(.L_x_6867) ;  /* 0x000000000f087348 */ /* 0x000fea0003c00000 */
[----:B------:R0:W1:Y:S02]  /*11560*/  SHFL.IDX P6, R14, R13, R12, R11 ;  /* 0x0000000c0d0e7389 */ /* 0x00006400000c000b */
[----:B01----:R-:W-:Y:S01]  /*11570*/  ENDCOLLECTIVE ;  /* 0x000000000000791b */ /* 0x003fe20003800000 */
.L_x_6867:
        /* <DEDUP_REMOVED lines=14> */
.L_x_6868:
[----:B------:R-:W-:Y:S02]  /*11660*/  IMAD.MOV.U32 R13, RZ, RZ, R23 ;  /* 0x000000ffff0d7224 */ /* 0x000fe400078e0017 */
[----:B------:R-:W-:Y:S02]  /*11670*/  IMAD.MOV.U32 R12, RZ, RZ, 0x3 ;  /* 0x00000003ff0c7424 */ /* 0x000fe400078e00ff */
[----:B------:R-:W-:-:S07]  /*11680*/  IMAD.MOV.U32 R2, RZ, RZ, R14 ;  /* 0x000000ffff027224 */ /* 0x000fce00078e000e */
[----:B------:R-:W-:Y:S05]  /*11690*/  WARPSYNC.COLLECTIVE R15, `(.L_x_6869) ;  /* 0x000000000f087348 */ /* 0x000fea0003c00000 */
[----:B------:R0:W1:Y:S02]  /*116a0*/  SHFL.IDX P6, R14, R13, R12, R11 ;  /* 0x0000000c0d0e7389 */ /* 0x00006400000c000b */
[----:B01----:R-:W-:Y:S01]  /*116b0*/  ENDCOLLECTIVE ;  /* 0x000000000000791b */ /* 0x003fe20003800000 */
.L_x_6869:
        /* <DEDUP_REMOVED lines=14> */
.L_x_6870:
[----:B------:R-:W-:Y:S02]  /*117a0*/  IMAD.MOV.U32 R13, RZ, RZ, R23 ;  /* 0x000000ffff0d7224 */ /* 0x000fe400078e0017 */
[----:B------:R-:W-:Y:S02]  /*117b0*/  IMAD.MOV.U32 R12, RZ, RZ, 0x4 ;  /* 0x00000004ff0c7424 */ /* 0x000fe400078e00ff */
[----:B------:R-:W-:-:S07]  /*117c0*/  IMAD.MOV.U32 R2, RZ, RZ, R14 ;  /* 0x000000ffff027224 */ /* 0x000fce00078e000e */
[----:B------:R-:W-:Y:S05]  /*117d0*/  WARPSYNC.COLLECTIVE R15, `(.L_x_6871) ;  /* 0x000000000f087348 */ /* 0x000fea0003c00000 */
[----:B------:R0:W1:Y:S02]  /*117e0*/  SHFL.IDX P6, R14, R13, R12, R11 ;  /* 0x0000000c0d0e7389 */ /* 0x00006400000c000b */
[----:B01----:R-:W-:Y:S01]  /*117f0*/  ENDCOLLECTIVE ;  /* 0x000000000000791b */ /* 0x003fe20003800000 */
.L_x_6871:
        /* <DEDUP_REMOVED lines=14> */
.L_x_6872:
[----:B------:R-:W-:Y:S02]  /*118e0*/  IMAD.MOV.U32 R13, RZ, RZ, R23 ;  /* 0x000000ffff0d7224 */ /* 0x000fe400078e0017 */
[----:B------:R-:W-:Y:S02]  /*118f0*/  IMAD.MOV.U32 R12, RZ, RZ, 0x5 ;  /* 0x00000005ff0c7424 */ /* 0x000fe400078e00ff */
[----:B------:R-:W-:-:S07]  /*11900*/  IMAD.MOV.U32 R2, RZ, RZ, R14 ;  /* 0x000000ffff027224 */ /* 0x000fce00078e000e */
[----:B------:R-:W-:Y:S05]  /*11910*/  WARPSYNC.COLLECTIVE R15, `(.L_x_6873) ;  /* 0x000000000f087348 */ /* 0x000fea0003c00000 */
[----:B------:R0:W1:Y:S02]  /*11920*/  SHFL.IDX P6, R14, R13, R12, R11 ;  /* 0x0000000c0d0e7389 */ /* 0x00006400000c000b */
[----:B01----:R-:W-:Y:S01]  /*11930*/  ENDCOLLECTIVE ;  /* 0x000000000000791b */ /* 0x003fe20003800000 */
.L_x_6873:
        /* <DEDUP_REMOVED lines=14> */
.L_x_6874:
[----:B------:R-:W-:Y:S02]  /*11a20*/  IMAD.MOV.U32 R13, RZ, RZ, R23 ;  /* 0x000000ffff0d7224 */ /* 0x000fe400078e0017 */
[----:B------:R-:W-:Y:S02]  /*11a30*/  IMAD.MOV.U32 R12, RZ, RZ, 0x6 ;  /* 0x00000006ff0c7424 */ /* 0x000fe400078e00ff */
[----:B------:R-:W-:-:S07]  /*11a40*/  IMAD.MOV.U32 R2, RZ, RZ, R14 ;  /* 0x000000ffff027224 */ /* 0x000fce00078e000e */
[----:B------:R-:W-:Y:S05]  /*11a50*/  WARPSYNC.COLLECTIVE R15, `(.L_x_6875) ;  /* 0x000000000f087348 */ /* 0x000fea0003c00000 */
[----:B------:R0:W1:Y:S02]  /*11a60*/  SHFL.IDX P6, R14, R13, R12, R11 ;  /* 0x0000000c0d0e7389 */ /* 0x00006400000c000b */
[----:B01----:R-:W-:Y:S01]  /*11a70*/  ENDCOLLECTIVE ;  /* 0x000000000000791b */ /* 0x003fe20003800000 */
.L_x_6875:
[----:B------:R-:W-:-:S05]  /*11a80*/  IADD3 R2, P0, R2, R5, RZ ;  /* 0x0000000502027210 */ /* 0x000fca0007f1e0ff */
[----:B------:R-:W-:Y:S01]  /*11a90*/  IMAD.X R3, RZ, RZ, R3, P0 ;  /* 0x000000ffff037224 */ /* 0x000fe200000e0603 */
[----:B------:R-:W-:Y:S02]  /*11aa0*/  ISETP.LT.OR P0, PT, R8, 0x51, P2 ;  /* 0x000000510800780c */ /* 0x000fe40001701670 */
[----:B------:R-:W-:-:S11]  /*11ab0*/  MOV R13, R18 ;  /* 0x00000012000d7202 */ /* 0x000fd60000000f00 */
        /* <DEDUP_REMOVED lines=10> */
.L_x_6876:
[----:B------:R-:W-:Y:S02]  /*11b60*/  IMAD.MOV.U32 R13, RZ, RZ, R23 ;  /* 0x000000ffff0d7224 */ /* 0x000fe400078e0017 */
[----:B------:R-:W-:Y:S02]  /*11b70*/  IMAD.MOV.U32 R12, RZ, RZ, 0x7 ;  /* 0x00000007ff0c7424 */ /* 0x000fe400078e00ff */
[----:B------:R-:W-:-:S07]  /*11b80*/  IMAD.MOV.U32 R2, RZ, RZ, R14 ;  /* 0x000000ffff027224 */ /* 0x000fce00078e000e */
[----:B------:R-:W-:Y:S05]  /*11b90*/  WARPSYNC.COLLECTIVE R15, `(.L_x_6877) ;  /* 0x000000000f087348 */ /* 0x000fea0003c00000 */
[----:B------:R0:W1:Y:S02]  /*11ba0*/  SHFL.IDX P6, R14, R13, R12, R11 ;  /* 0x0000000c0d0e7389 */ /* 0x00006400000c000b */
[----:B01----:R-:W-:Y:S01]  /*11bb0*/  ENDCOLLECTIVE ;  /* 0x000000000000791b */ /* 0x003fe20003800000 */
.L_x_6877:
        /* <DEDUP_REMOVED lines=13> */
.L_x_6878:
[----:B------:R-:W-:Y:S01]  /*11c90*/  @!PT LDS RZ, [RZ] ;  /* 0x00000000fffff984 */ /* 0x000fe20000000800 */
[----:B------:R-:W-:Y:S01]  /*11ca0*/  @!PT LDS RZ, [RZ] ;  /* 0x00000000fffff984 */ /* 0x000fe20000000800 */
[----:B------:R-:W-:Y:S01]  /*11cb0*/  @!PT LDS RZ, [RZ] ;  /* 0x00000000fffff984 */ /* 0x000fe20000000800 */
[----:B------:R0:W-:Y:S01]  /*11cc0*/  LDGSTS.E.BYPASS.LTC128B.128 [R7+0x7400], desc[UR36][R2.64+0x80], !P0 ;  /* 0x0740008002077fae */ /* 0x0001e2000c101d64 */
[----:B------:R-:W-:Y:S05]  /*11cd0*/  BRA `(.L_x_6879) ;  /* 0xffffffb8003c7947 */ /* 0x000fea000383ffff */
.L_x_6772:
[----:B0-----:R0:W1:Y:S02]  /*11ce0*/  SYNCS.PHASECHK.TRANS64.TRYWAIT P0, [R0+URZ+0x28860], R3 ;  /* 0x02886003000075a7 */ /* 0x001064000800017f */
[----:B-1----:R-:W-:Y:S05]  /*11cf0*/  @!P0 NANOSLEEP.SYNCS 0x989680 ;  /* 0x009896800000895d */ /* 0x002fea0003900000 */
[----:B------:R-:W1:Y:S02]  /*11d00*/  @!P0 SYNCS.PHASECHK.TRANS64 P0, [R0+URZ+0x28860], R3 ;  /* 0x02886003000085a7 */ /* 0x000e64000800007f */
[----:B-1----:R-:W-:Y:S05]  /*11d10*/  @!P0 BRA `(.L_x_6772) ;  /* 0xfffffffc00f08947 */ /* 0x002fea000383ffff */
[----:B------:R-:W-:Y:S05]  /*11d20*/  BRA `(.L_x_6880) ;  /* 0xffffffbc00507947 */ /* 0x000fea000383ffff */
.L_x_6773:
        /* <DEDUP_REMOVED lines=8> */
.L_x_6882:
[----:B------:R-:W-:Y:S05]  /*11db0*/  BSYNC B0 ;  /* 0x0000000000007941 */ /* 0x000fea0003800000 */
.L_x_6881:
[----:B------:R-:W-:Y:S01]  /*11dc0*/  IMAD.MOV.U32 R13, RZ, RZ, R18 ;  /* 0x000000ffff0d7224 */ /* 0x000fe200078e0012 */
[----:B------:R-:W-:Y:S01]  /*11dd0*/  SHF.L.U32 R5, R30, 0x1, RZ ;  /* 0x000000011e057819 */ /* 0x000fe200000006ff */
        /* <DEDUP_REMOVED lines=8> */
.L_x_6883:
[----:B------:R-:W-:Y:S02]  /*11e60*/  ULDC UR4, c[0x0][0x2f4] ;  /* 0x0000bd0000047ab9 */ /* 0x000fe40000000800 */
[----:B------:R-:W-:Y:S02]  /*11e70*/  ISETP.GE.AND P1, PT, R30, UR4, PT ;  /* 0x000000041e007c0c */ /* 0x000fe4000bf26270 */
[----:B------:R-:W-:Y:S02]  /*11e80*/  ISETP.GE.AND P0, PT, R29, UR4, PT ;  /* 0x000000041d007c0c */ /* 0x000fe4000bf06270 */
[C---:B------:R-:W-:Y:S02]  /*11e90*/  ISETP.LT.OR P3, PT, R6.reuse, 0x1, P1 ;  /* 0x000000010600780c */ /* 0x040fe40000f61670 */
[----:B------:R-:W-:Y:S01]  /*11ea0*/  ISETP.LT.OR P4, PT, R6, 0x1, P0 ;  /* 0x000000010600780c */ /* 0x000fe20000781670 */
[----:B------:R-:W-:Y:S02]  /*11eb0*/  IMAD.MOV.U32 R13, RZ, RZ, R23 ;  /* 0x000000ffff0d7224 */ /* 0x000fe400078e0017 */
[----:B------:R-:W-:Y:S01]  /*11ec0*/  IMAD.MOV.U32 R12, RZ, RZ, 0x1 ;  /* 0x00000001ff0c7424 */ /* 0x000fe200078e00ff */
[----:B------:R-:W-:-:S13]  /*11ed0*/  IADD3 R2, P2, R14, R5, RZ ;  /* 0x000000050e027210 */ /* 0x000fda0007f5e0ff */
[----:B------:R-:W-:Y:S05]  /*11ee0*/  WARPSYNC.COLLECTIVE R15, `(.L_x_6884) ;  /* 0x000000000f087348 */ /* 0x000fea0003c00000 */
[----:B------:R0:W1:Y:S02]  /*11ef0*/  SHFL.IDX P6, R14, R13, R12, R11 ;  /* 0x0000000c0d0e7389 */ /* 0x00006400000c000b */
[----:B01----:R-:W-:Y:S01]  /*11f00*/  ENDCOLLECTIVE ;  /* 0x000000000000791b */ /* 0x003fe20003800000 */
.L_x_6884:
[----:B------:R-:W-:-:S05]  /*11f10*/  IMAD.X R3, RZ, RZ, R3, P2 ;  /* 0x000000ffff037224 */ /* 0x000fca00010e0603 */
[----:B------:R-:W-:Y:S01]  /*11f20*/  @!PT LDS RZ, [RZ] ;  /* 0x00000000fffff984 */ /* 0x000fe20000000800 */
[----:B------:R-:W-:Y:S01]  /*11f30*/  @!PT LDS RZ, [RZ] ;  /* 0x00000000fffff984 */ /* 0x000fe20000000800 */
[----:B------:R-:W-:Y:S01]  /*11f40*/  @!PT LDS RZ, [RZ] ;  /* 0x00000000fffff984 */ /* 0x000fe20000000800 */
[----:B------:R0:W-:Y:S01]  /*11f50*/  LDGSTS.E.BYPASS.LTC128B.128 [R4+0x400], desc[UR36][R2.64], !P3 ;  /* 0x0040000002047fae */ /* 0x0001e2000d901d64 */
[----:B------:R-:W-:-:S03]  /*11f60*/  ISETP.LT.OR P3, PT, R6, 0x11, P1 ;  /* 0x000000110600780c */ /* 0x000fc60000f61670 */
[----:B------:R0:W-:Y:S01]  /*11f70*/  LDGSTS.E.BYPASS.LTC128B.128 [R4+0x4400], desc[UR36][R2.64+0x80], !P4 ;  /* 0x0440008002047fae */ /* 0x0001e2000e101d64 */
[----:B------:R-:W-:Y:S01]  /*11f80*/  ISETP.LT.OR P4, PT, R6, 0x11, P0 ;  /* 0x000000110600780c */ /* 0x000fe20000781670 */
[----:B------:R-:W-:Y:S02]  /*11f90*/  IMAD.MOV.U32 R13, RZ, RZ, R18 ;  /* 0x000000ffff0d7224 */ /* 0x000fe400078e0012 */
[----:B------:R-:W-:-:S10]  /*11fa0*/  IMAD.MOV.U32 R7, RZ, RZ, R14 ;  /* 0x000000ffff077224 */ /* 0x000fd400078e000e */
[----:B0-----:R-:W-:Y:S05]  /*11fb0*/  WARPSYNC.COLLECTIVE R15, `(.L_x_6885) ;  /* 0x000000000f087348 */ /* 0x001fea0003c00000 */
[----:B------:R1:W2:Y:S02]  /*11fc0*/  SHFL.IDX P6, R14, R13, R12, R11 ;  /* 0x0000000c0d0e7389 */ /* 0x0002a400000c000b */
[----:B012---:R-:W-:Y:S01]  /*11fd0*/  ENDCOLLECTIVE ;  /* 0x000000000000791b */ /* 0x007fe20003800000 */
.L_x_6885:
[----:B------:R-:W-:Y:S02]  /*11fe0*/  IMAD.MOV.U32 R13, RZ, RZ, R23 ;  /* 0x000000ffff0d7224 */ /* 0x000fe400078e0017 */
[----:B------:R-:W-:Y:S02]  /*11ff0*/  IMAD.MOV.U32 R12, RZ, RZ, 0x2 ;  /* 0x00000002ff0c7424 */ /* 0x000fe400078e00ff */
[----:B------:R-:W-:-:S07]  /*12000*/  IMAD.MOV.U32 R10, RZ, RZ, R14 ;  /* 0x000000ffff0a7224 */ /* 0x000fce00078e000e */
[----:B------:R-:W-:Y:S05]  /*12010*/  WARPSYNC.COLLECTIVE R15, `(.L_x_6886) ;  /* 0x000000000f087348 */ /* 0x000fea0003c00000 */
[----:B------:R0:W1:Y:S02]  /*12020*/  SHFL.IDX P6, R14, R13, R12, R11 ;  /* 0x0000000c0d0e7389 */ /* 0x00006400000c000b */
[----:B01----:R-:W-:Y:S01]  /*12030*/  ENDCOLLECTIVE ;  /* 0x000000000000791b */ /* 0x003fe20003800000 */
.L_x_6886:
[----:B------:R-:W-:-:S05]  /*12040*/  IADD3 R2, P2, R10, R5, RZ ;  /* 0x000000050a027210 */ /* 0x000fca0007f5e0ff */
[----:B------:R-:W-:-:S05]  /*12050*/  IMAD.X R3, RZ, RZ, R7, P2 ;  /* 0x000000ffff037224 */ /* 0x000fca00010e0607 */
        /* <DEDUP_REMOVED lines=12> */
.L_x_6887:
[----:B------:R-:W-:Y:S02]  /*12120*/  IMAD.MOV.U32 R13, RZ, RZ, R23 ;  /* 0x000000ffff0d7224 */ /* 0x000fe400078e0017 */
[----:B------:R-:W-:Y:S01]  /*12130*/  IMAD.MOV.U32 R12, RZ, RZ, 0x3 ;  /* 0x00000003ff0c7424 */ /* 0x000fe200078e00ff */
[----:B------:R-:W-:-:S13]  /*12140*/  IADD3 R2, P2, R14, R5, RZ ;  /* 0x000000050e027210 */ /* 0x000fda0007f5e0ff */
[----:B------:R-:W-:Y:S05]  /*12150*/  WARPSYNC.COLLECTIVE R15, `(.L_x_6888) ;  /* 0x000000000f087348 */ /* 0x000fea0003c00000 */
[----:B------:R0:W1:Y:S02]  /*12160*/  SHFL.IDX P6, R14, R13, R12, R11 ;  /* 0x0000000c0d0e7389 */ /* 0x00006400000c000b */
[----:B01----:R-:W-:Y:S01]  /*12170*/  ENDCOLLECTIVE ;  /* 0x000000000000791b */ /* 0x003fe20003800000 */
.L_x_6888:
        /* <DEDUP_REMOVED lines=8> */
[----:B------:R-:W-:Y:S01]  /*12200*/  IMAD.MOV.U32 R13, RZ, RZ, R18 ;  /* 0x000000ffff0d7224 */ /* 0x000fe200078e0012 */
[----:B------:R-:W-:-:S11]  /*12210*/  MOV R7, R14 ;  /* 0x0000000e00077202 */ /* 0x000fd60000000f00 */
[----:B0-----:R-:W-:Y:S05]  /*12220*/  WARPSYNC.COLLECTIVE R15, `(.L_x_6889) ;  /* 0x000000000f087348 */ /* 0x001fea0003c00000 */
[----:B------:R1:W2:Y:S02]  /*12230*/  SHFL.IDX P6, R14, R13, R12, R11 ;  /* 0x0000000c0d0e7389 */ /* 0x0002a400000c000b */
[----:B012---:R-:W-:Y:S01]  /*12240*/  ENDCOLLECTIVE ;  /* 0x000000000000791b */ /* 0x007fe20003800000 */
.L_x_6889:
[----:B------:R-:W-:Y:S02]  /*12250*/  IMAD.MOV.U32 R13, RZ, RZ, R23 ;  /* 0x000000ffff0d7224 */ /* 0x000fe400078e0017 */
[----:B------:R-:W-:Y:S01]  /*12260*/  IMAD.MOV.U32 R12, RZ, RZ, 0x4 ;  /* 0x00000004ff0c7424 */ /* 0x000fe200078e00ff */
[----:B------:R-:W-:-:S13]  /*12270*/  IADD3 R2, P2, R14, R5, RZ ;  /* 0x000000050e027210 */ /* 0x000fda0007f5e0ff */
[----:B------:R-:W-:Y:S05]  /*12280*/  WARPSYNC.COLLECTIVE R15, `(.L_x_6890) ;  /* 0x000000000f087348 */ /* 0x000fea0003c00000 */
[----:B------:R0:W1:Y:S02]  /*12290*/  SHFL.IDX P6, R14, R13, R12, R11 ;  /* 0x0000000c0d0e7389 */ /* 0x00006400000c000b */
[----:B01----:R-:W-:Y:S01]  /*122a0*/  ENDCOLLECTIVE ;  /* 0x000000000000791b */ /* 0x003fe20003800000 */
.L_x_6890:
        /* <DEDUP_REMOVED lines=13> */
.L_x_6891:
[----:B------:R-:W-:Y:S02]  /*12380*/  IMAD.MOV.U32 R13, RZ, RZ, R23 ;  /* 0x000000ffff0d7224 */ /* 0x000fe400078e0017 */
[----:B------:R-:W-:Y:S02]  /*12390*/  IMAD.MOV.U32 R12, RZ, RZ, 0x5 ;  /* 0x00000005ff0c7424 */ /* 0x000fe400078e00ff */
[----:B------:R-:W-:-:S07]  /*123a0*/  IMAD.MOV.U32 R10, RZ, RZ, R14 ;  /* 0x000000ffff0a7224 */ /* 0x000fce00078e000e */
[----:B------:R-:W-:Y:S05]  /*123b0*/  WARPSYNC.COLLECTIVE R15, `(.L_x_6892) ;  /* 0x000000000f087348 */ /* 0x000fea0003c00000 */
[----:B------:R0:W1:Y:S02]  /*123c0*/  SHFL.IDX P6, R14, R13, R12, R11 ;  /* 0x0000000c0d0e7389 */ /* 0x00006400000c000b */
[----:B01----:R-:W-:Y:S01]  /*123d0*/  ENDCOLLECTIVE ;  /* 0x000000000000791b */ /* 0x003fe20003800000 */
.L_x_6892:
        /* <DEDUP_REMOVED lines=14> */
.L_x_6893:
[----:B------:R-:W-:Y:S02]  /*124c0*/  IMAD.MOV.U32 R13, RZ, RZ, R23 ;  /* 0x000000ffff0d7224 */ /* 0x000fe400078e0017 */
[----:B------:R-:W-:Y:S01]  /*124d0*/  IMAD.MOV.U32 R12, RZ, RZ, 0x6 ;  /* 0x00000006ff0c7424 */ /* 0x000fe200078e00ff */
[----:B------:R-:W-:-:S13]  /*124e0*/  IADD3 R2, P2, R14, R5, RZ ;  /* 0x000000050e027210 */ /* 0x000fda0007f5e0ff */
[----:B------:R-:W-:Y:S05]  /*124f0*/  WARPSYNC.COLLECTIVE R15, `(.L_x_6894) ;  /* 0x000000000f087348 */ /* 0x000fea0003c00000 */
[----:B------:R0:W1:Y:S02]  /*12500*/  SHFL.IDX P6, R14, R13, R12, R11 ;  /* 0x0000000c0d0e7389 */ /* 0x00006400000c000b */
[----:B01----:R-:W-:Y:S01]  /*12510*/  ENDCOLLECTIVE ;  /* 0x000000000000791b */ /* 0x003fe20003800000 */
.L_x_6894:
        /* <DEDUP_REMOVED lines=13> */
.L_x_6895:
[----:B------:R-:W-:Y:S02]  /*125f0*/  IMAD.MOV.U32 R13, RZ, RZ, R23 ;  /* 0x000000ffff0d7224 */ /* 0x000fe400078e0017 */
[----:B------:R-:W-:Y:S02]  /*12600*/  IMAD.MOV.U32 R12, RZ, RZ, 0x7 ;  /* 0x00000007ff0c7424 */ /* 0x000fe400078e00ff */
[----:B------:R-:W-:-:S07]  /*12610*/  IMAD.MOV.U32 R10, RZ, RZ, R14 ;  /* 0x000000ffff0a7224 */ /* 0x000fce00078e000e */
[----:B------:R-:W-:Y:S05]  /*12620*/  WARPSYNC.COLLECTIVE R15, `(.L_x_6896) ;  /* 0x000000000f087348 */ /* 0x000fea0003c00000 */
[----:B------:R0:W1:Y:S02]  /*12630*/  SHFL.IDX P6, R14, R13, R12, R11 ;  /* 0x0000000c0d0e7389 */ /* 0x00006400000c000b */
[----:B01----:R-:W-:Y:S01]  /*12640*/  ENDCOLLECTIVE ;  /* 0x000000000000791b */ /* 0x003fe20003800000 */
.L_x_6896:
        /* <DEDUP_REMOVED lines=8> */
[----:B------:R-:W-:-:S07]  /*126d0*/  IMAD.MOV.U32 R23, RZ, RZ, R14 ;  /* 0x000000ffff177224 */ /* 0x000fce00078e000e */
[----:B0-----:R-:W-:Y:S05]  /*126e0*/  WARPSYNC.COLLECTIVE R15, `(.L_x_6897) ;  /* 0x000000000f087348 */ /* 0x001fea0003c00000 */
[----:B------:R1:W2:Y:S02]  /*126f0*/  SHFL.IDX P6, R14, R13, R12, R11 ;  /* 0x0000000c0d0e7389 */ /* 0x0002a400000c000b */
[----:B012---:R-:W-:Y:S01]  /*12700*/  ENDCOLLECTIVE ;  /* 0x000000000000791b */ /* 0x007fe20003800000 */
.L_x_6897:
[----:B------:R-:W-:Y:S05]  /*12710*/  BRA `(.L_x_6898) ;  /* 0xffffffb400f07947 */ /* 0x000fea000383ffff */
.L_x_6778:
        /* <DEDUP_REMOVED lines=8> */
.L_x_6900:
[----:B------:R-:W-:Y:S05]  /*127a0*/  BSYNC B0 ;  /* 0x0000000000007941 */ /* 0x000fea0003800000 */
.L_x_6899:
[----:B------:R-:W-:Y:S01]  /*127b0*/  IMAD.MOV.U32 R13, RZ, RZ, R16 ;  /* 0x000000ffff0d7224 */ /* 0x000fe200078e0010 */
[----:B------:R-:W-:Y:S01]  /*127c0*/  MOV R15, 0xffffffff ;  /* 0xffffffff000f7802 */ /* 0x000fe20000000f00 */
[----:B------:R-:W-:Y:S02]  /*127d0*/  IMAD.MOV.U32 R12, RZ, RZ, 0x1 ;  /* 0x00000001ff0c7424 */ /* 0x000fe400078e00ff */
[----:B------:R-:W-:Y:S02]  /*127e0*/  IMAD.MOV.U32 R11, RZ, RZ, 0x1f ;  /* 0x0000001fff0b7424 */ /* 0x000fe400078e00ff */
[----:B------:R-:W-:Y:S02]  /*127f0*/  IMAD.IADD R7, R19, 0x1, R9 ;  /* 0x0000000113077824 */ /* 0x000fe400078e0209 */
[----:B------:R-:W-:-:S07]  /*12800*/  IMAD.MOV.U32 R0, RZ, RZ, R14 ;  /* 0x000000ffff007224 */ /* 0x000fce00078e000e */
[----:B------:R-:W-:Y:S05]  /*12810*/  WARPSYNC.COLLECTIVE R15, `(.L_x_6901) ;  /* 0x000000000f087348 */ /* 0x000fea0003c00000 */
[----:B------:R0:W1:Y:S02]  /*12820*/  SHFL.IDX P6, R14, R13, R12, R11 ;  /* 0x0000000c0d0e7389 */ /* 0x00006400000c000b */
[----:B01----:R-:W-:Y:S01]  /*12830*/  ENDCOLLECTIVE ;  /* 0x000000000000791b */ /* 0x003fe20003800000 */
.L_x_6901:
        /* <DEDUP_REMOVED lines=24> */
.L_x_6902:
[----:B------:R-:W-:Y:S01]  /*129c0*/  IMAD.MOV.U32 R12, RZ, RZ, 0x2 ;  /* 0x00000002ff0c7424 */ /* 0x000fe200078e00ff */
[----:B------:R-:W-:-:S05]  /*129d0*/  SEL R14, R14, RZ, P1 ;  /* 0x000000ff0e0e7207 */ /* 0x000fca0000800000 */
[----:B------:R-:W-:-:S04]  /*129e0*/  IMAD.IADD R5, R13, 0x1, R14 ;  /* 0x000000010d057824 */ /* 0x000fc800078e020e */
[----:B------:R-:W-:-:S07]  /*129f0*/  IMAD.MOV.U32 R13, RZ, RZ, R5 ;  /* 0x000000ffff0d7224 */ /* 0x000fce00078e0005 */
[----:B------:R-:W-:Y:S05]  /*12a00*/  WARPSYNC.COLLECTIVE R15, `(.L_x_6903) ;  /* 0x000000000f087348 */ /* 0x000fea0003c00000 */
[----:B------:R0:W1:Y:S02]  /*12a10*/  SHFL.UP P6, R14, R13, R12, R11 ;  /* 0x0400000c0d0e7389 */ /* 0x00006400000c000b */
[----:B01----:R-:W-:Y:S01]  /*12a20*/  ENDCOLLECTIVE ;  /* 0x000000000000791b */ /* 0x003fe20003800000 */
.L_x_6903:
[----:B------:R-:W-:Y:S01]  /*12a30*/  IMAD.MOV.U32 R12, RZ, RZ, 0x4 ;  /* 0x00000004ff0c7424 */ /* 0x000fe200078e00ff */
[----:B------:R-:W-:-:S05]  /*12a40*/  SEL R2, R14, RZ, P2 ;  /* 0x000000ff0e027207 */ /* 0x000fca0001000000 */
[----:B------:R-:W-:-:S04]  /*12a50*/  IMAD.IADD R2, R5, 0x1, R2 ;  /* 0x0000000105027824 */ /* 0x000fc800078e0202 */
[----:B------:R-:W-:-:S07]  /*12a60*/  IMAD.MOV.U32 R13, RZ, RZ, R2 ;  /* 0x000000ffff0d7224 */ /* 0x000fce00078e0002 */
[----:B------:R-:W-:Y:S05]  /*12a70*/  WARPSYNC.COLLECTIVE R15, `(.L_x_6904) ;  /* 0x000000000f087348 */ /* 0x000fea0003c00000 */
[----:B------:R0:W1:Y:S02]  /*12a80*/  SHFL.UP P6, R14, R13, R12, R11 ;  /* 0x0400000c0d0e7389 */ /* 0x00006400000c000b */
[----:B01----:R-:W-:Y:S01]  /*12a90*/  ENDCOLLECTIVE ;  /* 0x000000000000791b */ /* 0x003fe20003800000 */
.L_x_6904:
[----:B------:R-:W-:Y:S02]  /*12aa0*/  MOV R12, 0x8 ;  /* 0x00000008000c7802 */ /* 0x000fe40000000f00 */
[----:B------:R-:W-:-:S05]  /*12ab0*/  SEL R3, R14, RZ, P3 ;  /* 0x000000ff0e037207 */ /* 0x000fca0001800000 */
[----:B------:R-:W-:-:S04]  /*12ac0*/  IMAD.IADD R3, R2, 0x1, R3 ;  /* 0x0000000102037824 */ /* 0x000fc800078e0203 */
[----:B------:R-:W-:-:S07]  /*12ad0*/  IMAD.MOV.U32 R13, RZ, RZ, R3 ;  /* 0x000000ffff0d7224 */ /* 0x000fce00078e0003 */
[----:B------:R-:W-:Y:S05]  /*12ae0*/  WARPSYNC.COLLECTIVE R15, `(.L_x_6905) ;  /* 0x000000000f087348 */ /* 0x000fea0003c00000 */
[----:B------:R0:W1:Y:S02]  /*12af0*/  SHFL.UP P6, R14, R13, R12, R11 ;  /* 0x0400000c0d0e7389 */ /* 0x00006400000c000b */
[----:B01----:R-:W-:Y:S01]  /*12b00*/  ENDCOLLECTIVE ;  /* 0x000000000000791b */ /* 0x003fe20003800000 */
.L_x_6905:
[----:B------:R-:W-:Y:S01]  /*12b10*/  IMAD.MOV.U32 R12, RZ, RZ, 0x10 ;  /* 0x00000010ff0c7424 */ /* 0x000fe200078e00ff */
[----:B------:R-:W-:-:S05]  /*12b20*/  SEL R14, R14, RZ, P4 ;  /* 0x000000ff0e0e7207 */ /* 0x000fca0002000000 */
[----:B------:R-:W-:-:S04]  /*12b30*/  IMAD.IADD R5, R3, 0x1, R14 ;  /* 0x0000000103057824 */ /* 0x000fc800078e020e */
[----:B------:R-:W-:-:S07]  /*12b40*/  IMAD.MOV.U32 R13, RZ, RZ, R5 ;  /* 0x000000ffff0d7224 */ /* 0x000fce00078e0005 */
[----:B------:R-:W-:Y:S05]  /*12b50*/  WARPSYNC.COLLECTIVE R15, `(.L_x_6906) ;  /* 0x000000000f087348 */ /* 0x000fea0003c00000 */
[----:B------:R0:W1:Y:S02]  /*12b60*/  SHFL.UP P6, R14, R13, R12, R11 ;  /* 0x0400000c0d0e7389 */ /* 0x00006400000c000b */
[----:B01----:R-:W-:Y:S01]  /*12b70*/  ENDCOLLECTIVE ;  /* 0x000000000000791b */ /* 0x003fe20003800000 */
.L_x_6906:
        /* <DEDUP_REMOVED lines=8> */
.L_x_6907:
[----:B------:R-:W-:Y:S05]  /*12c00*/  BRA `(.L_x_6908) ;  /* 0xffffffb800007947 */ /* 0x000fea000383ffff */
.L_x_6781:
[----:B------:R-:W-:Y:S01]  /*12c10*/  BSSY B0, `(.L_x_6909) ;  /* 0x0000007000007945 */ /* 0x000fe20003800000 */
[----:B------:R-:W-:Y:S02]  /*12c20*/  IMAD.MOV.U32 R12, RZ, RZ, 0x1 ;  /* 0x00000001ff0c7424 */ /* 0x000fe400078e00ff */
[----:B------:R-:W-:Y:S02]  /*12c30*/  IMAD.MOV.U32 R11, RZ, RZ, RZ ;  /* 0x000000ffff0b7224 */ /* 0x000fe400078e00ff */
[----:B------:R-:W-:-:S07]  /*12c40*/  IMAD.MOV.U32 R15, RZ, RZ, -0x1 ;  /* 0xffffffffff0f7424 */ /* 0x000fce00078e00ff */
[----:B------:R-:W-:Y:S05]  /*12c50*/  WARPSYNC.COLLECTIVE R15, `(.L_x_6910) ;  /* 0x000000000f087348 */ /* 0x000fea0003c00000 */
[----:B------:R0:W1:Y:S02]  /*12c60*/  SHFL.UP P6, R14, R13, R12, R11 ;  /* 0x0400000c0d0e7389 */ /* 0x00006400000c000b */
[----:B01----:R-:W-:Y:S01]  /*12c70*/  ENDCOLLECTIVE ;  /* 0x000000000000791b */ /* 0x003fe20003800000 */
.L_x_6910:
[----:B------:R-:W-:Y:S05]  /*12c80*/  BSYNC B0 ;  /* 0x0000000000007941 */ /* 0x000fea0003800000 */
.L_x_6909:
        /* <DEDUP_REMOVED lines=8> */
.L_x_6911:
[----:B------:R-:W-:Y:S01]  /*12d10*/  IMAD.MOV.U32 R12, RZ, RZ, 0x4 ;  /* 0x00000004ff0c7424 */ /* 0x000fe200078e00ff */
[----:B------:R-:W-:-:S04]  /*12d20*/  SEL R2, R14, RZ, P2 ;  /* 0x000000ff0e027207 */ /* 0x000fc80001000000 */
[----:B------:R-:W-:-:S05]  /*12d30*/  IADD3 R2, R13, R2, RZ ;  /* 0x000000020d027210 */ /* 0x000fca0007ffe0ff */
[----:B------:R-:W-:-:S07]  /*12d40*/  IMAD.MOV.U32 R13, RZ, RZ, R2 ;  /* 0x000000ffff0d7224 */ /* 0x000fce00078e0002 */
[----:B------:R-:W-:Y:S05]  /*12d50*/  WARPSYNC.COLLECTIVE R15, `(.L_x_6912) ;  /* 0x000000000f087348 */ /* 0x000fea0003c00000 */
[----:B------:R0:W1:Y:S02]  /*12d60*/  SHFL.UP P6, R14, R13, R12, R11 ;  /* 0x0400000c0d0e7389 */ /* 0x00006400000c000b */
[----:B01----:R-:W-:Y:S01]  /*12d70*/  ENDCOLLECTIVE ;  /* 0x000000000000791b */ /* 0x003fe20003800000 */
.L_x_6912:
[----:B------:R-:W-:Y:S01]  /*12d80*/  IMAD.MOV.U32 R12, RZ, RZ, 0x8 ;  /* 0x00000008ff0c7424 */ /* 0x000fe200078e00ff */
[----:B------:R-:W-:-:S05]  /*12d90*/  SEL R3, R14, RZ, P3 ;  /* 0x000000ff0e037207 */ /* 0x000fca0001800000 */
[----:B------:R-:W-:-:S04]  /*12da0*/  IMAD.IADD R3, R2, 0x1, R3 ;  /* 0x0000000102037824 */ /* 0x000fc800078e0203 */
[----:B------:R-:W-:-:S07]  /*12db0*/  IMAD.MOV.U32 R13, RZ, RZ, R3 ;  /* 0x000000ffff0d7224 */ /* 0x000fce00078e0003 */
[----:B------:R-:W-:Y:S05]  /*12dc0*/  WARPSYNC.COLLECTIVE R15, `(.L_x_6913) ;  /* 0x000000000f087348 */ /* 0x000fea0003c00000 */
[----:B------:R0:W1:Y:S02]  /*12dd0*/  SHFL.UP P6, R14, R13, R12, R11 ;  /* 0x0400000c0d0e7389 */ /* 0x00006400000c000b */
[----:B01----:R-:W-:Y:S01]  /*12de0*/  ENDCOLLECTIVE ;  /* 0x000000000000791b */ /* 0x003fe20003800000 */
.L_x_6913:
[----:B------:R-:W-:Y:S01]  /*12df0*/  IMAD.MOV.U32 R12, RZ, RZ, 0x10 ;  /* 0x00000010ff0c7424 */ /* 0x000fe200078e00ff */
[----:B------:R-:W-:-:S05]  /*12e00*/  SEL R14, R14, RZ, P4 ;  /* 0x000000ff0e0e7207 */ /* 0x000fca0002000000 */
[----:B------:R-:W-:-:S04]  /*12e10*/  IMAD.IADD R5, R3, 0x1, R14 ;  /* 0x0000000103057824 */ /* 0x000fc800078e020e */
[----:B------:R-:W-:-:S07]  /*12e20*/  IMAD.MOV.U32 R13, RZ, RZ, R5 ;  /* 0x000000ffff0d7224 */ /* 0x000fce00078e0005 */
[----:B------:R-:W-:Y:S05]  /*12e30*/  WARPSYNC.COLLECTIVE R15, `(.L_x_6914) ;  /* 0x000000000f087348 */ /* 0x000fea0003c00000 */
[----:B------:R0:W1:Y:S02]  /*12e40*/  SHFL.UP P6, R14, R13, R12, R11 ;  /* 0x0400000c0d0e7389 */ /* 0x00006400000c000b */
[----:B01----:R-:W-:Y:S01]  /*12e50*/  ENDCOLLECTIVE ;  /* 0x000000000000791b */ /* 0x003fe20003800000 */
.L_x_6914:
        /* <DEDUP_REMOVED lines=8> */
.L_x_6915:
[----:B------:R-:W-:Y:S05]  /*12ee0*/  BRA `(.L_x_6916) ;  /* 0xffffffb400ec7947 */ /* 0x000fea000383ffff */
.L_x_6783:
[----:B------:R-:W-:Y:S01]  /*12ef0*/  BSSY B0, `(.L_x_6917) ;  /* 0x0000006000007945 */ /* 0x000fe20003800000 */
[----:B------:R-:W-:Y:S01]  /*12f00*/  PLOP3.LUT P6, PT, P6, PT, PT, 0x8, 0x0 ;  /* 0x000000000000781c */ /* 0x000fe200037ce170 */
[----:B------:R-:W-:-:S12]  /*12f10*/  IMAD.MOV.U32 R15, RZ, RZ, -0x1 ;  /* 0xffffffffff0f7424 */ /* 0x000fd800078e00ff */
[----:B0-----:R-:W-:Y:S05]  /*12f20*/  WARPSYNC.COLLECTIVE R15, `(.L_x_6918) ;  /* 0x000000000f087348 */ /* 0x001fea0003c00000 */
[----:B------:R-:W-:Y:S01]  /*12f30*/  VOTE.ANY R14, PT, P6 ;  /* 0x00000000000e7806 */ /* 0x000fe200030e0100 */
[----:B0-----:R-:W-:Y:S06]  /*12f40*/  ENDCOLLECTIVE ;  /* 0x000000000000791b */ /* 0x001fec0003800000 */
.L_x_6918:
[----:B------:R-:W-:Y:S05]  /*12f50*/  BSYNC B0 ;  /* 0x0000000000007941 */ /* 0x000fea0003800000 */
.L_x_6917:
        /* <DEDUP_REMOVED lines=9> */
.L_x_6919:
[----:B------:R-:W-:Y:S02]  /*12ff0*/  IMAD.MOV.U32 R13, RZ, RZ, R4 ;  /* 0x000000ffff0d7224 */ /* 0x000fe400078e0004 */
[----:B------:R-:W-:-:S07]  /*13000*/  IMAD.MOV.U32 R7, RZ, RZ, R14 ;  /* 0x000000ffff077224 */ /* 0x000fce00078e000e */
[----:B------:R-:W-:Y:S05]  /*13010*/  WARPSYNC.COLLECTIVE R15, `(.L_x_6920) ;  /* 0x000000000f087348 */ /* 0x000fea0003c00000 */
[----:B------:R0:W1:Y:S02]  /*13020*/  SHFL.IDX P6, R14, R13, R12, R11 ;  /* 0x0000000c0d0e7389 */ /* 0x00006400000c000b */
[----:B01----:R-:W-:Y:S01]  /*13030*/  ENDCOLLECTIVE ;  /* 0x000000000000791b */ /* 0x003fe20003800000 */
.L_x_6920:
[----:B------:R-:W-:Y:S01]  /*13040*/  IMAD.MOV.U32 R4, RZ, RZ, R14 ;  /* 0x000000ffff047224 */ /* 0x000fe200078e000e */
[----:B------:R-:W-:Y:S06]  /*13050*/  BRA `(.L_x_6921) ;  /* 0xffffffb400cc7947 */ /* 0x000fec000383ffff */
.L_x_6785:
[----:B------:R-:W-:Y:S01]  /*13060*/  BSSY B0, `(.L_x_6922) ;  /* 0x0000007000007945 */ /* 0x000fe20003800000 */
[----:B------:R-:W-:Y:S02]  /*13070*/  IMAD.MOV.U32 R13, RZ, RZ, R2 ;  /* 0x000000ffff0d7224 */ /* 0x000fe400078e0002 */
[----:B------:R-:W-:Y:S02]  /*13080*/  IMAD.MOV.U32 R11, RZ, RZ, 0x1f ;  /* 0x0000001fff0b7424 */ /* 0x000fe400078e00ff */
[----:B------:R-:W-:-:S07]  /*13090*/  IMAD.MOV.U32 R15, RZ, RZ, -0x1 ;  /* 0xffffffffff0f7424 */ /* 0x000fce00078e00ff */
[----:B0123--:R-:W-:Y:S05]  /*130a0*/  WARPSYNC.COLLECTIVE R15, `(.L_x_6923) ;  /* 0x000000000f087348 */ /* 0x00ffea0003c00000 */
[----:B------:R4:W0:Y:S02]  /*130b0*/  SHFL.IDX P6, R14, R13, R12, R11 ;  /* 0x0000000c0d0e7389 */ /* 0x00082400000c000b */
[----:B01234-:R-:W-:Y:S01]  /*130c0*/  ENDCOLLECTIVE ;  /* 0x000000000000791b */ /* 0x01ffe20003800000 */
.L_x_6923:
[----:B------:R-:W-:Y:S05]  /*130d0*/  BSYNC B0 ;  /* 0x0000000000007941 */ /* 0x000fea0003800000 */
.L_x_6922:
[----:B------:R-:W-:Y:S01]  /*130e0*/  IMAD.MOV.U32 R6, RZ, RZ, R14 ;  /* 0x000000ffff067224 */ /* 0x000fe200078e000e */
[----:B------:R-:W-:Y:S06]  /*130f0*/  BRA `(.L_x_6784) ;  /* 0xffffffb400bc7947 */ /* 0x000fec000383ffff */
.L_x_6789:
[----:B0-----:R0:W3:Y:S02]  /*13100*/  SYNCS.PHASECHK.TRANS64.TRYWAIT P0, [R4+URZ+0x28820], R0 ;  /* 0x02882000040075a7 */ /* 0x0010e4000800017f */
[----:B---3--:R-:W-:Y:S05]  /*13110*/  @!P0 NANOSLEEP.SYNCS 0x989680 ;  /* 0x009896800000895d */ /* 0x008fea0003900000 */
[----:B------:R-:W3:Y:S02]  /*13120*/  @!P0 SYNCS.PHASECHK.TRANS64 P0, [R4+URZ+0x28820], R0 ;  /* 0x02882000040085a7 */ /* 0x000ee4000800007f */
[----:B---3--:R-:W-:Y:S05]  /*13130*/  @!P0 BRA `(.L_x_6789) ;  /* 0xfffffffc00f08947 */ /* 0x008fea000383ffff */
[----:B------:R-:W-:Y:S05]  /*13140*/  BRA `(.L_x_6924) ;  /* 0xffffffbc00147947 */ /* 0x000fea000383ffff */
.L_x_6790:
        /* <DEDUP_REMOVED lines=11> */
.L_x_6926:
[----:B------:R-:W-:Y:S05]  /*13200*/  BSYNC B0 ;  /* 0x0000000000007941 */ /* 0x000fea0003800000 */
.L_x_6925:
[----:B------:R-:W-:Y:S05]  /*13210*/  BRA `(.L_x_6927) ;  /* 0xffffffb800fc7947 */ /* 0x000fea000383ffff */
.L_x_6793:
[----:B------:R-:W-:Y:S01]  /*13220*/  BSSY B1, `(.L_x_6928) ;  /* 0x0000006000017945 */ /* 0x000fe20003800000 */
[----:B------:R-:W-:-:S07]  /*13230*/  IMAD.MOV.U32 R15, RZ, RZ, -0x1 ;  /* 0xffffffffff0f7424 */ /* 0x000fce00078e00ff */
[----:B012---:R-:W-:Y:S05]  /*13240*/  WARPSYNC.COLLECTIVE R15, `(.L_x_6929) ;  /* 0x000000000f0c7348 */ /* 0x007fea0003c00000 */
[----:B------:R-:W-:Y:S02]  /*13250*/  ELECT P6, UR62, PT ;  /* 0x00000000003e782f */ /* 0x000fe400038c0000 */
[----:B------:R-:W-:Y:S01]  /*13260*/  MOV R14, UR62 ;  /* 0x0000003e000e7c02 */ /* 0x000fe20008000f00 */
[----:B012---:R-:W-:Y:S10]  /*13270*/  ENDCOLLECTIVE ;  /* 0x000000000000791b */ /* 0x007ff40003800000 */
.L_x_6929:
[----:B------:R-:W-:Y:S05]  /*13280*/  BSYNC B1 ;  /* 0x0000000000017941 */ /* 0x000fea0003800000 */
.L_x_6928:
[----:B------:R-:W-:Y:S05]  /*13290*/  BRA `(.L_x_6930) ;  /* 0xffffffb800f47947 */ /* 0x000fea000383ffff */
.L_x_6795:
[----:B0-----:R0:W3:Y:S02]  /*132a0*/  SYNCS.PHASECHK.TRANS64.TRYWAIT P1, [R5+URZ+0x28840], R0 ;  /* 0x02884000050075a7 */ /* 0x0010e4000802017f */
[----:B---3--:R-:W-:Y:S05]  /*132b0*/  @!P1 NANOSLEEP.SYNCS 0x989680 ;  /* 0x009896800000995d */ /* 0x008fea0003900000 */
[----:B------:R-:W3:Y:S02]  /*132c0*/  @!P1 SYNCS.PHASECHK.TRANS64 P1, [R5+URZ+0x28840], R0 ;  /* 0x02884000050095a7 */ /* 0x000ee4000802007f */
[----:B---3--:R-:W-:Y:S05]  /*132d0*/  @!P1 BRA `(.L_x_6795) ;  /* 0xfffffffc00f09947 */ /* 0x008fea000383ffff */
[----:B------:R-:W-:Y:S05]  /*132e0*/  BRA `(.L_x_6931) ;  /* 0xffffffbc00147947 */ /* 0x000fea000383ffff */
.L_x_6797:
[----:B---3--:R3:W4:Y:S02]  /*132f0*/  SYNCS.PHASECHK.TRANS64.TRYWAIT P1, [R25+URZ+0x28840], R2 ;  /* 0x02884002190075a7 */ /* 0x008724000802017f */
[----:B----4-:R-:W-:Y:S05]  /*13300*/  @!P1 NANOSLEEP.SYNCS 0x989680 ;  /* 0x009896800000995d */ /* 0x010fea0003900000 */
[----:B------:R-:W4:Y:S02]  /*13310*/  @!P1 SYNCS.PHASECHK.TRANS64 P1, [R25+URZ+0x28840], R2 ;  /* 0x02884002190095a7 */ /* 0x000f24000802007f */
[----:B----4-:R-:W-:Y:S05]  /*13320*/  @!P1 BRA `(.L_x_6797) ;  /* 0xfffffffc00f09947 */ /* 0x010fea000383ffff */
[----:B------:R-:W-:Y:S05]  /*13330*/  BRA `(.L_x_6932) ;  /* 0xffffffbc00207947 */ /* 0x000fea000383ffff */
.L_x_6799:
[----:B----4-:R4:W0:Y:S02]  /*13340*/  SYNCS.PHASECHK.TRANS64.TRYWAIT P1, [R5+URZ+0x28860], R0 ;  /* 0x02886000050075a7 */ /* 0x010824000802017f */
[----:B0-----:R-:W-:Y:S05]  /*13350*/  @!P1 NANOSLEEP.SYNCS 0x989680 ;  /* 0x009896800000995d */ /* 0x001fea0003900000 */
[----:B------:R-:W0:Y:S02]  /*13360*/  @!P1 SYNCS.PHASECHK.TRANS64 P1, [R5+URZ+0x28860], R0 ;  /* 0x02886000050095a7 */ /* 0x000e24000802007f */
[----:B0-----:R-:W-:Y:S05]  /*13370*/  @!P1 BRA `(.L_x_6799) ;  /* 0xfffffffc00f09947 */ /* 0x001fea000383ffff */
[----:B------:R-:W-:Y:S05]  /*13380*/  BRA `(.L_x_6933) ;  /* 0xffffffbc001c7947 */ /* 0x000fea000383ffff */
.L_x_6934:
        /* <DEDUP_REMOVED lines=15> */
.L_x_15975:


//--------------------- .text._ZN7cutlass13device_kernelIN5flash11enable_sm90INS1_16FlashAttnFwdSm90INS1_25CollectiveMainloopFwdSm90ILi2EN4cute5tupleIJNS5_1CILi1EEES8_S8_EEENS6_IJNS7_ILi128EEESA_SA_EEELi128ENS_10bfloat16_tEfNS_4arch4Sm90ELb0ELb0ELb0ELb1ELb1ELb1ELb0ELb1ELb1ELb1ELb1ELb0EEENS1_21CollectiveEpilogueFwdISB_S9_SC_SE_Li256ELb1ELb1ELb1ELb0EEENS1_36VarlenDynamicPersistentTileSchedulerILi128ELi128ELi256ELi128ELb1ELb1ELb1ELb0ELb1ELb1EEEEEEEEEvNT_6ParamsE --------------------------
	.section	.text._ZN7cutlass13device_kernelIN5flash11enable_sm90INS1_16FlashAttnFwdSm90INS1_25CollectiveMainloopFwdSm90ILi2EN4cute5tupleIJNS5_1CILi1EEES8_S8_EEENS6_IJNS7_ILi128EEESA_SA_EEELi128ENS_10bfloat16_tEfNS_4arch4Sm90ELb0ELb0ELb0ELb1ELb1ELb1ELb0ELb1ELb1ELb1ELb1ELb0EEENS1_21CollectiveEpilogueFwdISB_S9_SC_SE_Li256ELb1ELb1ELb1ELb0EEENS1_36VarlenDynamicPersistentTileSchedulerILi128ELi128ELi256ELi128ELb1ELb1ELb1ELb0ELb1ELb1EEEEEEEEEvNT_6ParamsE,"ax",@progbits
	.align	128
.text._ZN7cutlass13device_kernelIN5flash11enable_sm90INS1_16FlashAttnFwdSm90INS1_25CollectiveMainloopFwdSm90ILi2EN4cute5tupleIJNS5_1CILi1EEES8_S8_EEENS6_IJNS7_ILi128EEESA_SA_EEELi128ENS_10bfloat16_tEfNS_4arch4Sm90ELb0ELb0ELb0ELb1ELb1ELb1ELb0ELb1ELb1ELb1ELb1ELb0EEENS1_21CollectiveEpilogueFwdISB_S9_SC_SE_Li256ELb1ELb1ELb1ELb0EEENS1_36VarlenDynamicPersistentTileSchedulerILi128ELi128ELi256ELi128ELb1ELb1ELb1ELb0ELb1ELb1EEEEEEEEEvNT_6ParamsE:
        .type           _ZN7cutlass13device_kernelIN5flash11enable_sm90INS1_16FlashAttnFwdSm90INS1_25CollectiveMainloopFwdSm90ILi2EN4cute5tupleIJNS5_1CILi1EEES8_S8_EEENS6_IJNS7_ILi128EEESA_SA_EEELi128ENS_10bfloat16_tEfNS_4arch4Sm90ELb0ELb0ELb0ELb1ELb1ELb1ELb0ELb1ELb1ELb1ELb1ELb0EEENS1_21CollectiveEpilogueFwdISB_S9_SC_SE_Li256ELb1ELb1ELb1ELb0EEENS1_36VarlenDynamicPersistentTileSchedulerILi128ELi128ELi256ELi128ELb1ELb1ELb1ELb0ELb1ELb1EEEEEEEEEvNT_6ParamsE,@function
        .size           _ZN7cutlass13device_kernelIN5flash11enable_sm90INS1_16FlashAttnFwdSm90INS1_25CollectiveMainloopFwdSm90ILi2EN4cute5tupleIJNS5_1CILi1EEES8_S8_EEENS6_IJNS7_ILi128EEESA_SA_EEELi128ENS_10bfloat16_tEfNS_4arch4Sm90ELb0ELb0ELb0ELb1ELb1ELb1ELb0ELb1ELb1ELb1ELb1ELb0EEENS1_21CollectiveEpilogueFwdISB_S9_SC_SE_Li256ELb1ELb1ELb1ELb0EEENS1_36VarlenDynamicPersistentTileSchedulerILi128ELi128ELi256ELi128ELb1ELb1ELb1ELb0ELb1ELb1EEEEEEEEEvNT_6ParamsE,(.L_x_15976 - _ZN7cutlass13device_kernelIN5flash11enable_sm90INS1_16FlashAttnFwdSm90INS1_25CollectiveMainloopFwdSm90ILi2EN4cute5tupleIJNS5_1CILi1EEES8_S8_EEENS6_IJNS7_ILi128EEESA_SA_EEELi128ENS_10bfloat16_tEfNS_4arch4Sm90ELb0ELb0ELb0ELb1ELb1ELb1ELb0ELb1ELb1ELb1ELb1ELb0EEENS1_21CollectiveEpilogueFwdISB_S9_SC_SE_Li256ELb1ELb1ELb1ELb0EEENS1_36VarlenDynamicPersistentTileSchedulerILi128ELi128ELi256ELi128ELb1ELb1ELb1ELb0ELb1ELb1EEEEEEEEEvNT_6ParamsE)
        .other          _ZN7cutlass13device_kernelIN5flash11enable_sm90INS1_16FlashAttnFwdSm90INS1_25CollectiveMainloopFwdSm90ILi2EN4cute5tupleIJNS5_1CILi1EEES8_S8_EEENS6_IJNS7_ILi128EEESA_SA_EEELi128ENS_10bfloat16_tEfNS_4arch4Sm90ELb0ELb0ELb0ELb1ELb1ELb1ELb0ELb1ELb1ELb1ELb1ELb0EEENS1_21CollectiveEpilogueFwdISB_S9_SC_SE_Li256ELb1ELb1ELb1ELb0EEENS1_36VarlenDynamicPersistentTileSchedulerILi128ELi128ELi256ELi128ELb1ELb1ELb1ELb0ELb1ELb1EEEEEEEEEvNT_6ParamsE,@"STO_CUDA_ENTRY STV_DEFAULT"
_ZN7cutlass13device_kernelIN5flash11enable_sm90INS1_16FlashAttnFwdSm90INS1_25CollectiveMainloopFwdSm90ILi2EN4cute5tupleIJNS5_1CILi1EEES8_S8_EEENS6_IJNS7_ILi128EEESA_SA_EEELi128ENS_10bfloat16_tEfNS_4arch4Sm90ELb0ELb0ELb0ELb1ELb1ELb1ELb0ELb1ELb1ELb1ELb1ELb0EEENS1_21CollectiveEpilogueFwdISB_S9_SC_SE_Li256ELb1ELb1ELb1ELb0EEENS1_36VarlenDynamicPersistentTileSchedulerILi128ELi128ELi256ELi128ELb1ELb1ELb1ELb0ELb1ELb1EEEEEEEEEvNT_6ParamsE:
[----:B------:R-:W0:Y:S02]  /*0000*/  LDC R1, c[0x0][0x28] ;  /* 0x00000a00ff017b82 */ /* 0x000e240000000800 */
[----:B0-----:R-:W-:Y:S01]  /*0010*/  VIADD R1, R1, 0xffffffd8 ;  /* 0xffffffd801017836 */ /* 0x001fe20000000000 */
[----:B------:R-:W0:Y:S01]  /*0020*/  S2R R0, SR_TID.X ;  /* 0x0000000000007919 */ /* 0x000e220000002100 */
[----:B------:R-:W-:Y:S01]  /*0030*/  ELECT P0, URZ, PT ;  /* 0x00000000003f782f */ /* 0x000fe20003800000 */
[----:B------:R-:W-:Y:S01]  /*0040*/  BSSY B0, `(.L_x_6935) ;  /* 0x000000e000007945 */ /* 0x000fe20003800000 */
[--C-:B0-----:R-:W-:Y:S02]  /*0050*/  SHF.R.U32.HI R2, RZ, 0x5, R0.reuse ;  /* 0x00000005ff027819 */ /* 0x101fe40000011600 */
[----:B------:R-:W-:-:S03]  /*0060*/  SHF.R.U32.HI R4, RZ, 0x7, R0 ;  /* 0x00000007ff047819 */ /* 0x000fc60000011600 */
        /* <DEDUP_REMOVED lines=11> */
.L_x_6936:
[----:B------:R-:W-:Y:S05]  /*0120*/  BSYNC B0 ;  /* 0x0000000000007941 */ /* 0x000fea0003800000 */
.L_x_6935:
        /* <DEDUP_REMOVED lines=41> */
.L_x_6937:
        /* <DEDUP_REMOVED lines=22> */
.L_x_6938:
        /* <DEDUP_REMOVED lines=18> */
.L_x_6939:
        /* <DEDUP_REMOVED lines=22> */
.L_x_6940:
        /* <DEDUP_REMOVED lines=22> */
.L_x_6941:
[----:B------:R-:W-:Y:S01]  /*0900*/  PLOP3.LUT P0, PT, PT, PT, UP0, 0x80, 0x0 ;  /* 0x000000000000781c */ /* 0x000fe20003f0f008 */
[----:B------:R-:W-:Y:S01]  /*0910*/  UMOV UR36, 0x1 ;  /* 0x0000000100247882 */ /* 0x000fe20000000000 */
[----:B------:R-:W-:Y:S01]  /*0920*/  NOP ;  /* 0x0000000000007918 */ /* 0x000fe20000000000 */
[----:B------:R-:W-:Y:S01]  /*0930*/  USEL UR36, UR36, 0x2, !UP0 ;  /* 0x0000000224247887 */ /* 0x000fe2000c000000 */
[----:B------:R-:W-:Y:S01]  /*0940*/  BSSY B9, `(.L_x_6942) ;  /* 0x0001b45000097945 */ /* 0x000fe20003800000 */
[----:B------:R-:W-:Y:S01]  /*0950*/  ULDC.64 UR42, c[0x0][0x208] ;  /* 0x00008200002a7ab9 */ /* 0x000fe20000000a00 */
[----:B012-4-:R-:W-:Y:S07]  /*0960*/  BAR.SYNC.DEFER_BLOCKING 0x0 ;  /* 0x0000000000007b1d */ /* 0x017fee0000010000 */
[----:B------:R-:W-:Y:S05]  /*0970*/  @!P0 BRA `(.L_x_6943) ;  /* 0x0000014400348947 */ /* 0x000fea0003800000 */
.L_x_6944:
[----:B------:R-:W-:-:S08]  /*0980*/  NOP ;  /* 0x0000000000007918 */ /* 0x000fd00000000000 */
[----:B------:R-:W0:Y:S02]  /*0990*/  USETMAXREG.TRY_ALLOC.CTAPOOL UP0, 0xe8 ;  /* 0x000000e8000079c8 */ /* 0x000e240008000600 */
[----:B0-----:R-:W-:-:S13]  /*09a0*/  PLOP3.LUT P0, PT, PT, PT, UP0, 0x80, 0x0 ;  /* 0x000000000000781c */ /* 0x001fda0003f0f008 */
[----:B------:R-:W-:Y:S05]  /*09b0*/  @!P0 BRA `(.L_x_6944) ;  /* 0xfffffffc00f08947 */ /* 0x000fea000383ffff */
[----:B------:R-:W2:Y:S01]  /*09c0*/  LDL.LU R2, [R1] ;  /* 0x0000000001027983 */ /* 0x000ea20000300800 */
[----:B------:R-:W-:Y:S01]  /*09d0*/  SHF.R.U32.HI R3, RZ, 0x7, R0 ;  /* 0x00000007ff037819 */ /* 0x000fe20000011600 */
[----:B------:R-:W0:Y:S01]  /*09e0*/  S2UR UR38, SR_CgaCtaId ;  /* 0x00000000002679c3 */ /* 0x000e220000008800 */
[----:B------:R-:W-:-:S07]  /*09f0*/  UMOV UR4, 0x400 ;  /* 0x0000040000047882 */ /* 0x000fce0000000000 */
[----:B------:R-:W-:Y:S06]  /*0a00*/  BAR.ARV 0x8, 0x180 ;  /* 0x0206000000007b1d */ /* 0x000fec0000002000 */
[----:B------:R-:W-:-:S13]  /*0a10*/  ISETP.NE.AND P0, PT, R3, 0x1, PT ;  /* 0x000000010300780c */ /* 0x000fda0003f05270 */
[----:B------:R-:W-:Y:S06]  /*0a20*/  @!P0 BAR.ARV 0x9, 0x100 ;  /* 0x0244000000008b1d */ /* 0x000fec0000002000 */
[----:B0-----:R-:W-:Y:S02]  /*0a30*/  ULEA UR4, UR38, UR4, 0x18 ;  /* 0x0000000426047291 */ /* 0x001fe4000f8ec03f */
[----:B------:R-:W-:Y:S04]  /*0a40*/  BAR.SYNC.DEFER_BLOCKING 0x5, 0x180 ;  /* 0x0146000000007b1d */ /* 0x000fe80000010000 */
[----:B------:R-:W-:-:S02]  /*0a50*/  IMAD.U32 R156, RZ, RZ, UR4 ;  /* 0x00000004ff9c7e24 */ /* 0x000fc4000f8e00ff */
[----:B------:R-:W-:-:S03]  /*0a60*/  ULDC UR4, c[0x0][0xc3c] ;  /* 0x00030f0000047ab9 */ /* 0x000fc60000000800 */
[----:B------:R-:W0:Y:S01]  /*0a70*/  LDS.128 R28, [R156+0x288d0] ;  /* 0x0288d0009c1c7984 */ /* 0x000e220000000c00 */
[----:B------:R-:W-:Y:S06]  /*0a80*/  BAR.ARV 0x4, 0x180 ;  /* 0x0106000000007b1d */ /* 0x000fec0000002000 */
[----:B--2---:R-:W-:-:S04]  /*0a90*/  LOP3.LUT R2, R2, 0xffffffef, RZ, 0xc0, !PT ;  /* 0xffffffef02027812 */ /* 0x004fc800078ec0ff */
[----:B------:R-:W-:Y:S02]  /*0aa0*/  @P0 LOP3.LUT R2, R2, 0x10, RZ, 0xfc, !PT ;  /* 0x0000001002020812 */ /* 0x000fe400078efcff */
[----:B0-----:R-:W-:-:S03]  /*0ab0*/  ISETP.GE.AND P0, PT, R31, UR4, PT ;  /* 0x000000041f007c0c */ /* 0x001fc6000bf06270 */
[----:B------:R0:W-:Y:S10]  /*0ac0*/  STL [R1], R2 ;  /* 0x0000000201007387 */ /* 0x0001f40000100800 */
[----:B0-----:R-:W-:Y:S05]  /*0ad0*/  @P0 BRA `(.L_x_6945) ;  /* 0x000001b000ac0947 */ /* 0x001fea0003800000 */
[----:B------:R-:W-:Y:S01]  /*0ae0*/  VIADD R12, R0, 0xffffff80 ;  /* 0xffffff80000c7836 */ /* 0x000fe20000000000 */
[----:B------:R-:W-:Y:S02]  /*0af0*/  R2UR UR40, R156 ;  /* 0x000000009c2872ca */ /* 0x000fe400000e0000 */
[----:B------:R-:W-:Y:S01]  /*0b00*/  CS2R R154, SRZ ;  /* 0x00000000009a7805 */ /* 0x000fe2000001ff00 */
[----:B------:R-:W-:Y:S01]  /*0b10*/  IMAD.MOV.U32 R158, RZ, RZ, RZ ;  /* 0x000000ffff9e7224 */ /* 0x000fe200078e00ff */
[----:B------:R-:W-:Y:S01]  /*0b20*/  ULOP3.LUT UR41, UR36, 0x1, URZ, 0xfc, !UPT ;  /* 0x0000000124297892 */ /* 0x000fe2000f8efc3f */
[----:B------:R-:W-:Y:S01]  /*0b30*/  SHF.R.S32.HI R0, RZ, 0x1f, R12 ;  /* 0x0000001fff007819 */ /* 0x000fe2000001140c */
[----:B------:R-:W-:Y:S01]  /*0b40*/  IMAD.MOV.U32 R157, RZ, RZ, RZ ;  /* 0x000000ffff9d7224 */ /* 0x000fe200078e00ff */
[----:B------:R-:W-:Y:S02]  /*0b50*/  UMOV UR39, URZ ;  /* 0x0000003f00277c82 */ /* 0x000fe40008000000 */
[----:B------:R-:W-:-:S02]  /*0b60*/  LEA.HI R2, R0, R12, RZ, 0x7 ;  /* 0x0000000c00027211 */ /* 0x000fc400078f38ff */
[-C--:B------:R-:W-:Y:S02]  /*0b70*/  LEA.HI R4, R0, R12.reuse, RZ, 0x5 ;  /* 0x0000000c00047211 */ /* 0x080fe400078f28ff */
[----:B------:R-:W-:Y:S01]  /*0b80*/  LOP3.LUT R218, R2, 0xffffff80, RZ, 0xc0, !PT ;  /* 0xffffff8002da7812 */ /* 0x000fe200078ec0ff */
[----:B------:R-:W-:Y:S01]  /*0b90*/  UIADD3 UR40, UR40, 0x10400, URZ ;  /* 0x0001040028287890 */ /* 0x000fe2000fffe03f */
[-C--:B------:R-:W-:Y:S01]  /*0ba0*/  LEA.HI R3, R0, R12.reuse, RZ, 0x4 ;  /* 0x0000000c00037211 */ /* 0x080fe200078f20ff */
[----:B------:R-:W-:Y:S01]  /*0bb0*/  IMAD.SHL.U32 R5, R4, 0x20, RZ ;  /* 0x0000002004057824 */ /* 0x000fe200078e00ff */
[----:B------:R-:W-:Y:S01]  /*0bc0*/  LEA.HI R153, R0, R12, RZ, 0x3 ;  /* 0x0000000c00997211 */ /* 0x000fe200078f18ff */
[----:B------:R-:W-:Y:S01]  /*0bd0*/  IMAD.IADD R218, R12, 0x1, -R218 ;  /* 0x000000010cda7824 */ /* 0x000fe200078e0ada */
[----:B------:R-:W-:Y:S02]  /*0be0*/  LOP3.LUT R4, R3, 0x3fffff0, RZ, 0xc0, !PT ;  /* 0x03fffff003047812 */ /* 0x000fe400078ec0ff */
[----:B------:R-:W-:-:S02]  /*0bf0*/  LOP3.LUT R5, R5, 0xfffffc00, RZ, 0xc0, !PT ;  /* 0xfffffc0005057812 */ /* 0x000fc400078ec0ff */
[----:B------:R-:W-:Y:S01]  /*0c00*/  SHF.R.S32.HI R7, RZ, 0x1f, R218 ;  /* 0x0000001fff077819 */ /* 0x000fe200000114da */
[----:B------:R-:W-:Y:S01]  /*0c10*/  IMAD.IADD R4, R12, 0x1, -R4 ;  /* 0x000000010c047824 */ /* 0x000fe200078e0a04 */
[----:B------:R-:W-:Y:S02]  /*0c20*/  LEA.HI R11, R0, R12, RZ, 0x2 ;  /* 0x0000000c000b7211 */ /* 0x000fe400078f10ff */
[CC--:B------:R-:W-:Y:S02]  /*0c30*/  LEA.HI R8, R7.reuse, R218.reuse, RZ, 0x2 ;  /* 0x000000da07087211 */ /* 0x0c0fe400078f10ff */
[----:B------:R-:W-:Y:S02]  /*0c40*/  LEA.HI R7, R7, R218, RZ, 0x5 ;  /* 0x000000da07077211 */ /* 0x000fe400078f28ff */
[--C-:B------:R-:W-:Y:S02]  /*0c50*/  SHF.R.S32.HI R9, RZ, 0x2, R8.reuse ;  /* 0x00000002ff097819 */ /* 0x100fe40000011408 */
[----:B------:R-:W-:-:S02]  /*0c60*/  SHF.R.S32.HI R6, RZ, 0x1f, R8 ;  /* 0x0000001fff067819 */ /* 0x000fc40000011408 */
[----:B------:R-:W-:Y:S02]  /*0c70*/  SHF.R.S32.HI R7, RZ, 0x5, R7 ;  /* 0x00000005ff077819 */ /* 0x000fe40000011407 */
[----:B------:R-:W-:Y:S02]  /*0c80*/  LEA.HI R6, R6, R9, RZ, 0x3 ;  /* 0x0000000906067211 */ /* 0x000fe400078f18ff */
[----:B------:R-:W-:Y:S02]  /*0c90*/  LEA.HI R0, R0, R12, RZ, 0x6 ;  /* 0x0000000c00007211 */ /* 0x000fe400078f30ff */
[----:B------:R-:W-:Y:S01]  /*0ca0*/  LOP3.LUT R10, R6, 0xfffffff8, RZ, 0xc0, !PT ;  /* 0xfffffff8060a7812 */ /* 0x000fe200078ec0ff */
[----:B------:R-:W-:Y:S01]  /*0cb0*/  IMAD R6, R4, 0x40, R5 ;  /* 0x0000004004067824 */ /* 0x000fe200078e0205 */
[----:B------:R-:W-:Y:S01]  /*0cc0*/  LOP3.LUT R203, R153, 0xfffffff8, RZ, 0xc0, !PT ;  /* 0xfffffff899cb7812 */ /* 0x000fe200078ec0ff */
[----:B------:R-:W-:Y:S01]  /*0cd0*/  IMAD.SHL.U32 R0, R0, 0x8, RZ ;  /* 0x0000000800007824 */ /* 0x000fe200078e00ff */
[----:B------:R-:W-:Y:S01]  /*0ce0*/  SHF.R.S32.HI R153, RZ, 0x3, R153 ;  /* 0x00000003ff997819 */ /* 0x000fe20000011499 */
[----:B------:R-:W-:Y:S01]  /*0cf0*/  IMAD.IADD R10, R9, 0x1, -R10 ;  /* 0x00000001090a7824 */ /* 0x000fe200078e0a0a */
[----:B------:R-:W-:Y:S01]  /*0d00*/  SHF.R.S32.HI R4, RZ, 0x4, R3 ;  /* 0x00000004ff047819 */ /* 0x000fe20000011403 */
[C---:B------:R-:W-:Y:S01]  /*0d10*/  IMAD.IADD R203, R12.reuse, 0x1, -R203 ;  /* 0x000000010ccb7824 */ /* 0x040fe200078e0acb */
[----:B------:R-:W-:Y:S01]  /*0d20*/  LOP3.LUT R11, R11, 0xfffffffc, RZ, 0xc0, !PT ;  /* 0xfffffffc0b0b7812 */ /* 0x000fe200078ec0ff */
[----:B------:R-:W-:Y:S01]  /*0d30*/  IMAD R7, R7, 0x10, R10 ;  /* 0x0000001007077824 */ /* 0x000fe200078e020a */
[----:B------:R-:W-:Y:S01]  /*0d40*/  SHF.R.S32.HI R13, RZ, 0x7, R2 ;  /* 0x00000007ff0d7819 */ /* 0x000fe20000011402 */
[----:B------:R-:W-:Y:S01]  /*0d50*/  VIADD R10, R153, 0x20 ;  /* 0x00000020990a7836 */ /* 0x000fe20000000000 */
[----:B------:R-:W-:Y:S01]  /*0d60*/  LEA.HI R3, R3, R4, RZ, 0x1 ;  /* 0x0000000403037211 */ /* 0x000fe200078f08ff */
[----:B------:R-:W-:Y:S01]  /*0d70*/  IMAD.IADD R11, R12, 0x1, -R11 ;  /* 0x000000010c0b7824 */ /* 0x000fe200078e0a0b */
[----:B------:R-:W-:Y:S01]  /*0d80*/  LEA.HI R2, R2, R13, RZ, 0x1 ;  /* 0x0000000d02027211 */ /* 0x000fe200078f08ff */
[----:B------:R-:W-:Y:S01]  /*0d90*/  IMAD.SHL.U32 R16, R203, 0x8, RZ ;  /* 0x00000008cb107824 */ /* 0x000fe200078e00ff */
[----:B------:R-:W-:Y:S01]  /*0da0*/  LOP3.LUT R201, R0, 0xfffffe00, RZ, 0xc0, !PT ;  /* 0xfffffe0000c97812 */ /* 0x000fe200078ec0ff */
[----:B------:R-:W-:Y:S01]  /*0db0*/  IMAD.SHL.U32 R193, R10, 0x40, RZ ;  /* 0x000000400ac17824 */ /* 0x000fe200078e00ff */
[----:B------:R-:W-:Y:S01]  /*0dc0*/  LOP3.LUT R3, R3, 0x1ffffffe, RZ, 0xc0, !PT ;  /* 0x1ffffffe03037812 */ /* 0x000fe200078ec0ff */
[----:B------:R-:W-:Y:S01]  /*0dd0*/  VIADD R23, R16, 0x40 ;  /* 0x0000004010177836 */ /* 0x000fe20000000000 */
[----:B------:R-:W-:-:S02]  /*0de0*/  SHF.R.S32.HI R0, RZ, 0x1f, R10 ;  /* 0x0000001fff007819 */ /* 0x000fc4000001140a */
[----:B------:R-:W-:Y:S01]  /*0df0*/  LEA.HI R5, R11, R11, RZ, 0x1 ;  /* 0x0000000b0b057211 */ /* 0x000fe200078f08ff */
[----:B------:R-:W-:Y:S01]  /*0e00*/  IMAD.IADD R3, R4, 0x1, -R3 ;  /* 0x0000000104037824 */ /* 0x000fe200078e0a03 */
[----:B------:R-:W-:Y:S02]  /*0e10*/  LOP3.LUT R2, R2, 0x3fffffe, RZ, 0xc0, !PT ;  /* 0x03fffffe02027812 */ /* 0x000fe400078ec0ff */
[----:B------:R-:W-:Y:S01]  /*0e20*/  LEA.HI R0, R0, R10, RZ, 0x3 ;  /* 0x0000000a00007211 */ /* 0x000fe200078f18ff */
[----:B------:R-:W-:Y:S01]  /*0e30*/  IMAD R3, R3, 0x8, R6 ;  /* 0x0000000803037824 */ /* 0x000fe200078e0206 */
[----:B------:R-:W-:Y:S01]  /*0e40*/  LOP3.LUT R4, R5, 0x1ffffffe, RZ, 0xc0, !PT ;  /* 0x1ffffffe05047812 */ /* 0x000fe200078ec0ff */
[----:B------:R-:W-:Y:S01]  /*0e50*/  IMAD.IADD R2, R13, 0x1, -R2 ;  /* 0x000000010d027824 */ /* 0x000fe200078e0a02 */
[----:B------:R-:W-:Y:S01]  /*0e60*/  SHF.L.U32 R18, R203, 0x2, RZ ;  /* 0x00000002cb127819 */ /* 0x000fe200000006ff */
[----:B------:R-:W-:Y:S01]  /*0e70*/  IMAD.SHL.U32 R0, R0, 0x40, RZ ;  /* 0x0000004000007824 */ /* 0x000fe200078e00ff */
[----:B------:R-:W-:Y:S01]  /*0e80*/  IADD3 R4, R11, -R4, RZ ;  /* 0x800000040b047210 */ /* 0x000fe20007ffe0ff */
[----:B------:R-:W-:Y:S01]  /*0e90*/  IMAD R9, R2, 0x40, R7 ;  /* 0x0000004002097824 */ /* 0x000fe200078e0207 */
[----:B------:R0:W-:Y:S01]  /*0ea0*/  STL [R1+0x20], R3 ;  /* 0x0000200301007387 */ /* 0x0001e20000100800 */
[C---:B------:R-:W-:Y:S01]  /*0eb0*/  IMAD.SHL.U32 R2, R153.reuse, 0x40, RZ ;  /* 0x0000004099027824 */ /* 0x040fe200078e00ff */
[----:B------:R-:W-:Y:S01]  /*0ec0*/  LOP3.LUT R199, R0, 0xfffffe00, RZ, 0xc0, !PT ;  /* 0xfffffe0000c77812 */ /* 0x000fe200078ec0ff */
[C---:B------:R-:W-:Y:S01]  /*0ed0*/  VIADD R7, R153.reuse, 0x40 ;  /* 0x0000004099077836 */ /* 0x040fe20000000000 */
[----:B------:R1:W-:Y:S01]  /*0ee0*/  STL [R1+0x18], R9 ;  /* 0x0000180901007387 */ /* 0x0003e20000100800 */
[----:B------:R-:W-:Y:S01]  /*0ef0*/  VIADD R6, R153, 0x60 ;  /* 0x0000006099067836 */ /* 0x000fe20000000000 */
[----:B------:R-:W-:Y:S01]  /*0f00*/  LOP3.LUT R193, R193, 0x1c0, RZ, 0xc0, !PT ;  /* 0x000001c0c1c17812 */ /* 0x000fe200078ec0ff */
[----:B------:R-:W-:Y:S01]  /*0f10*/  IMAD R0, R4, 0x8, R9 ;  /* 0x0000000804007824 */ /* 0x000fe200078e0209 */
[----:B------:R-:W-:Y:S01]  /*0f20*/  SHF.R.S32.HI R19, RZ, 0x1f, R18 ;  /* 0x0000001fff137819 */ /* 0x000fe20000011412 */
[----:B------:R-:W-:Y:S01]  /*0f30*/  IMAD.SHL.U32 R192, R7, 0x40, RZ ;  /* 0x0000004007c07824 */ /* 0x000fe200078e00ff */
[----:B0-----:R-:W-:Y:S01]  /*0f40*/  LOP3.LUT R3, R2, 0x1c0, RZ, 0xc0, !PT ;  /* 0x000001c002037812 */ /* 0x001fe200078ec0ff */
[----:B------:R-:W-:Y:S01]  /*0f50*/  IMAD.SHL.U32 R159, R6, 0x40, RZ ;  /* 0x00000040069f7824 */ /* 0x000fe200078e00ff */
[----:B------:R-:W-:Y:S01]  /*0f60*/  SHF.R.S32.HI R2, RZ, 0x1f, R7 ;  /* 0x0000001fff027819 */ /* 0x000fe20000011407 */
[----:B------:R1:W-:Y:S01]  /*0f70*/  STL [R1+0x1c], R0 ;  /* 0x00001c0001007387 */ /* 0x0003e20000100800 */
[----:B------:R-:W-:Y:S01]  /*0f80*/  SHF.R.S32.HI R5, RZ, 0x1f, R6 ;  /* 0x0000001fff057819 */ /* 0x000fe20000011406 */
[----:B------:R-:W-:Y:S01]  /*0f90*/  VIADD R152, R18, 0x20 ;  /* 0x0000002012987836 */ /* 0x000fe20000000000 */
[----:B------:R-:W-:-:S02]  /*0fa0*/  SHF.R.U32.HI R200, RZ, 0x3, R3 ;  /* 0x00000003ffc87819 */ /* 0x000fc40000011603 */
[----:B------:R-:W-:Y:S01]  /*0fb0*/  LOP3.LUT R196, R3, 0x38, R16, 0xf8, !PT ;  /* 0x0000003803c47812 */ /* 0x000fe200078ef810 */
[----:B------:R-:W-:Y:S01]  /*0fc0*/  IMAD.SHL.U32 R220, R152, 0x2, RZ ;  /* 0x0000000298dc7824 */ /* 0x000fe200078e00ff */
[----:B------:R-:W-:Y:S02]  /*0fd0*/  LEA.HI R2, R2, R7, RZ, 0x3 ;  /* 0x0000000702027211 */ /* 0x000fe400078f18ff */
[----:B------:R-:W-:Y:S02]  /*0fe0*/  LEA.HI R5, R5, R6, RZ, 0x3 ;  /* 0x0000000605057211 */ /* 0x000fe400078f18ff */
[----:B------:R-:W-:Y:S01]  /*0ff0*/  LOP3.LUT R3, R8, 0x7ffffffc, RZ, 0xc0, !PT ;  /* 0x7ffffffc08037812 */ /* 0x000fe200078ec0ff */
[----:B------:R-:W-:Y:S01]  /*1000*/  IMAD.SHL.U32 R2, R2, 0x40, RZ ;  /* 0x0000004002027824 */ /* 0x000fe200078e00ff */
[----:B------:R-:W-:Y:S01]  /*1010*/  LOP3.LUT R192, R192, 0x1c0, RZ, 0xc0, !PT ;  /* 0x000001c0c0c07812 */ /* 0x000fe200078ec0ff */
[----:B------:R-:W-:Y:S01]  /*1020*/  IMAD.SHL.U32 R5, R5, 0x40, RZ ;  /* 0x0000004005057824 */ /* 0x000fe200078e00ff */
[----:B------:R-:W-:Y:S01]  /*1030*/  LOP3.LUT R159, R159, 0x1c0, RZ, 0xc0, !PT ;  /* 0x000001c09f9f7812 */ /* 0x000fe200078ec0ff */
[----:B------:R-:W-:Y:S01]  /*1040*/  IMAD.IADD R3, R218, 0x1, -R3 ;  /* 0x00000001da037824 */ /* 0x000fe200078e0a03 */
[----:B------:R-:W-:-:S02]  /*1050*/  SHF.R.U32.HI R12, RZ, 0x3, R193 ;  /* 0x00000003ff0c7819 */ /* 0x000fc400000116c1 */
[----:B------:R-:W-:Y:S01]  /*1060*/  LOP3.LUT R6, R193, 0x38, R16, 0xf8, !PT ;  /* 0x00000038c1067812 */ /* 0x000fe200078ef810 */
[----:B------:R-:W-:Y:S01]  /*1070*/  IMAD.SHL.U32 R202, R3, 0x2, RZ ;  /* 0x0000000203ca7824 */ /* 0x000fe200078e00ff */
[----:B------:R-:W-:Y:S02]  /*1080*/  SHF.R.U32.HI R11, RZ, 0x3, R192 ;  /* 0x00000003ff0b7819 */ /* 0x000fe400000116c0 */
[--C-:B------:R-:W-:Y:S01]  /*1090*/  LOP3.LUT R7, R192, 0x38, R16.reuse, 0xf8, !PT ;  /* 0x00000038c0077812 */ /* 0x100fe200078ef810 */
[C---:B------:R-:W-:Y:S01]  /*10a0*/  VIADD R216, R202.reuse, 0x50 ;  /* 0x00000050cad87836 */ /* 0x040fe20000000000 */
[----:B------:R-:W-:Y:S01]  /*10b0*/  SHF.R.U32.HI R10, RZ, 0x3, R159 ;  /* 0x00000003ff0a7819 */ /* 0x000fe2000001169f */
[C---:B------:R-:W-:Y:S01]  /*10c0*/  VIADD R215, R202.reuse, 0x58 ;  /* 0x00000058cad77836 */ /* 0x040fe20000000000 */
[----:B------:R-:W-:Y:S01]  /*10d0*/  LOP3.LUT R8, R159, 0x38, R16, 0xf8, !PT ;  /* 0x000000389f087812 */ /* 0x000fe200078ef810 */
[----:B------:R-:W-:Y:S01]  /*10e0*/  VIADD R214, R202, 0x60 ;  /* 0x00000060cad67836 */ /* 0x000fe20000000000 */
[----:B------:R-:W-:Y:S01]  /*10f0*/  LOP3.LUT R198, R2, 0xfffffe00, RZ, 0xc0, !PT ;  /* 0xfffffe0002c67812 */ /* 0x000fe200078ec0ff */
[C---:B------:R-:W-:Y:S01]  /*1100*/  VIADD R213, R202.reuse, 0x68 ;  /* 0x00000068cad57836 */ /* 0x040fe20000000000 */
[----:B------:R-:W-:Y:S01]  /*1110*/  LOP3.LUT R197, R5, 0xfffffe00, RZ, 0xc0, !PT ;  /* 0xfffffe0005c57812 */ /* 0x000fe200078ec0ff */
[C---:B------:R-:W-:Y:S01]  /*1120*/  VIADD R211, R202.reuse, 0x78 ;  /* 0x00000078cad37836 */ /* 0x040fe20000000000 */
[----:B------:R-:W-:Y:S01]  /*1130*/  SHF.R.S32.HI R219, RZ, 0x1f, R152 ;  /* 0x0000001fffdb7819 */ /* 0x000fe20000011498 */
[----:B------:R-:W-:Y:S01]  /*1140*/  VIADD R210, R202, 0x48 ;  /* 0x00000048cad27836 */ /* 0x000fe20000000000 */
[----:B------:R-:W-:-:S02]  /*1150*/  LOP3.LUT R6, R199, R6, R12, 0xf6, !PT ;  /* 0x00000006c7067212 */ /* 0x000fc400078ef60c */
[----:B------:R-:W-:Y:S02]  /*1160*/  LOP3.LUT R7, R198, R7, R11, 0xf6, !PT ;  /* 0x00000007c6077212 */ /* 0x000fe400078ef60b */
[----:B------:R-:W-:Y:S02]  /*1170*/  LOP3.LUT R8, R197, R8, R10, 0xf6, !PT ;  /* 0x00000008c5087212 */ /* 0x000fe400078ef60a */
[----:B------:R-:W-:Y:S02]  /*1180*/  IADD3 R212, R202, 0x70, RZ ;  /* 0x00000070cad47810 */ /* 0x000fe40007ffe0ff */
[----:B------:R-:W-:Y:S02]  /*1190*/  SHF.R.S32.HI R17, RZ, 0x1f, R16 ;  /* 0x0000001fff117819 */ /* 0x000fe40000011410 */
[----:B------:R-:W-:Y:S02]  /*11a0*/  LOP3.LUT R196, R201, R196, R200, 0xf6, !PT ;  /* 0x000000c4c9c47212 */ /* 0x000fe400078ef6c8 */
[----:B------:R-:W-:-:S02]  /*11b0*/  SHF.R.S32.HI R22, RZ, 0x1f, R23 ;  /* 0x0000001fff167819 */ /* 0x000fc40000011417 */
[----:B------:R-:W-:Y:S02]  /*11c0*/  SHF.L.U64.HI R219, R152, 0x1, R219 ;  /* 0x0000000198db7819 */ /* 0x000fe400000102db */
[----:B------:R-:W-:Y:S02]  /*11d0*/  LEA R229, R6, UR40, 0x1 ;  /* 0x0000002806e57c11 */ /* 0x000fe4000f8e08ff */
[----:B------:R-:W-:Y:S02]  /*11e0*/  LEA R228, R7, UR40, 0x1 ;  /* 0x0000002807e47c11 */ /* 0x000fe4000f8e08ff */
[----:B------:R-:W-:Y:S02]  /*11f0*/  LEA R227, R8, UR40, 0x1 ;  /* 0x0000002808e37c11 */ /* 0x000fe4000f8e08ff */
[----:B------:R-:W-:Y:S02]  /*1200*/  SHF.R.S32.HI R226, RZ, 0x1f, R216 ;  /* 0x0000001fffe27819 */ /* 0x000fe400000114d8 */
[----:B------:R-:W-:-:S02]  /*1210*/  SHF.R.S32.HI R225, RZ, 0x1f, R215 ;  /* 0x0000001fffe17819 */ /* 0x000fc400000114d7 */
[----:B------:R-:W-:Y:S02]  /*1220*/  SHF.R.S32.HI R224, RZ, 0x1f, R214 ;  /* 0x0000001fffe07819 */ /* 0x000fe400000114d6 */
[----:B------:R-:W-:Y:S02]  /*1230*/  SHF.R.S32.HI R223, RZ, 0x1f, R213 ;  /* 0x0000001fffdf7819 */ /* 0x000fe400000114d5 */
[----:B------:R-:W-:Y:S02]  /*1240*/  SHF.R.S32.HI R222, RZ, 0x1f, R212 ;  /* 0x0000001fffde7819 */ /* 0x000fe400000114d4 */
[----:B-1----:R-:W-:-:S07]  /*1250*/  SHF.R.S32.HI R221, RZ, 0x1f, R211 ;  /* 0x0000001fffdd7819 */ /* 0x002fce00000114d3 */
.L_x_7154:
[----:B01--4-:R-:W0:Y:S02]  /*1260*/  LDC.64 R2, c[0x0][0xc88] ;  /* 0x00032200ff027b82 */ /* 0x013e240000000a00 */
[----:B0-----:R-:W-:-:S05]  /*1270*/  IMAD.WIDE R2, R31, 0x4, R2 ;  /* 0x000000041f027825 */ /* 0x001fca00078e0202 */
[----:B--2---:R-:W2:Y:S01]  /*1280*/  LDG.E R205, desc[UR42][R2.64] ;  /* 0x0000002a02cd7981 */ /* 0x004ea2000c1e1900 */
[----:B------:R-:W-:Y:S05]  /*1290*/  YIELD ;  /* 0x0000000000007946 */ /* 0x000fea0003800000 */
[----:B------:R-:W-:Y:S01]  /*12a0*/  ULDC.64 UR4, c[0x0][0xa28] ;  /* 0x00028a0000047ab9 */ /* 0x000fe20000000a00 */
[----:B------:R-:W-:Y:S01]  /*12b0*/  ULDC.64 UR8, c[0x0][0xa18] ;  /* 0x0002860000087ab9 */ /* 0x000fe20000000a00 */
[----:B------:R-:W-:Y:S01]  /*12c0*/  ISETP.NE.U32.AND P1, PT, RZ, UR4, PT ;  /* 0x00000004ff007c0c */ /* 0x000fe2000bf25070 */
[----:B------:R-:W-:Y:S01]  /*12d0*/  ULDC.64 UR6, c[0x0][0xa08] ;  /* 0x0002820000067ab9 */ /* 0x000fe20000000a00 */
[----:B------:R-:W-:Y:S01]  /*12e0*/  IMAD.MOV.U32 R9, RZ, RZ, RZ ;  /* 0x000000ffff097224 */ /* 0x000fe200078e00ff */
[----:B------:R-:W-:Y:S01]  /*12f0*/  ISETP.NE.U32.AND P0, PT, RZ, UR6, PT ;  /* 0x00000006ff007c0c */ /* 0x000fe2000bf05070 */
[----:B------:R-:W-:Y:S01]  /*1300*/  IMAD.MOV.U32 R31, RZ, RZ, RZ ;  /* 0x000000ffff1f7224 */ /* 0x000fe200078e00ff */
[----:B------:R-:W-:-:S02]  /*1310*/  ISETP.NE.AND.EX P1, PT, RZ, UR5, PT, P1 ;  /* 0x00000005ff007c0c */ /* 0x000fc4000bf25310 */
[----:B------:R-:W-:Y:S02]  /*1320*/  ISETP.NE.AND.EX P0, PT, RZ, UR7, PT, P0 ;  /* 0x00000007ff007c0c */ /* 0x000fe4000bf05300 */
[----:B--2---:R-:W-:Y:S01]  /*1330*/  SHF.R.S32.HI R217, RZ, 0x1f, R205 ;  /* 0x0000001fffd97819 */ /* 0x004fe200000114cd */
[----:B------:R-:W-:-:S08]  /*1340*/  IMAD.SHL.U32 R206, R205, 0x4, RZ ;  /* 0x00000004cdce7824 */ /* 0x000fd000078e00ff */
[C---:B------:R-:W-:Y:S02]  /*1350*/  @P1 LEA R4, P2, R205.reuse, UR4, 0x2 ;  /* 0x00000004cd041c11 */ /* 0x040fe4000f8410ff */
[C-C-:B------:R-:W-:Y:S02]  /*1360*/  SHF.L.U64.HI R207, R205.reuse, 0x2, R217.reuse ;  /* 0x00000002cdcf7819 */ /* 0x140fe400000102d9 */
[----:B------:R-:W-:Y:S02]  /*1370*/  @P1 LEA.HI.X R5, R205, UR5, R217, 0x2, P2 ;  /* 0x00000005cd051c11 */ /* 0x000fe400090f14d9 */
[----:B------:R-:W-:Y:S01]  /*1380*/  ISETP.NE.U32.AND P2, PT, RZ, UR8, PT ;  /* 0x00000008ff007c0c */ /* 0x000fe2000bf45070 */
[----:B------:R-:W-:Y:S01]  /*1390*/  ULDC UR4, c[0x0][0x288] ;  /* 0x0000a20000047ab9 */ /* 0x000fe20000000800 */
[----:B------:R-:W-:Y:S01]  /*13a0*/  IADD3 R6, P3, R206, UR6, RZ ;  /* 0x00000006ce067c10 */ /* 0x000fe2000ff7e0ff */
[----:B------:R0:W5:Y:S01]  /*13b0*/  @P1 LDG.E R9, desc[UR42][R4.64] ;  /* 0x0000002a04091981 */ /* 0x000162000c1e1900 */
[----:B------:R-:W-:Y:S01]  /*13c0*/  ISETP.NE.AND.EX P2, PT, RZ, UR9, PT, P2 ;  /* 0x00000009ff007c0c */ /* 0x000fe2000bf45320 */
[----:B------:R-:W-:Y:S01]  /*13d0*/  IMAD.U32 R93, RZ, RZ, UR4 ;  /* 0x00000004ff5d7e24 */ /* 0x000fe2000f8e00ff */
[----:B------:R-:W-:Y:S01]  /*13e0*/  IADD3.X R7, R207, UR7, RZ, P3, !PT ;  /* 0x00000007cf077c10 */ /* 0x000fe20009ffe4ff */
[----:B------:R-:W-:-:S04]  /*13f0*/  ULDC.64 UR4, c[0x0][0x418] ;  /* 0x0001060000047ab9 */ /* 0x000fc80000000a00 */
[----:B------:R0:W5:Y:S06]  /*1400*/  @P0 LDG.E R31, desc[UR42][R6.64] ;  /* 0x0000002a061f0981 */ /* 0x00016c000c1e1900 */
[----:B------:R-:W-:-:S04]  /*1410*/  @P2 IADD3 R2, P1, R206, UR8, RZ ;  /* 0x00000008ce022c10 */ /* 0x000fc8000ff3e0ff */
[----:B------:R-:W-:-:S05]  /*1420*/  @P2 IADD3.X R3, R207, UR9, RZ, P1, !PT ;  /* 0x00000009cf032c10 */ /* 0x000fca0008ffe4ff */
[----:B------:R0:W5:Y:S01]  /*1430*/  @P2 LDG.E R93, desc[UR42][R2.64] ;  /* 0x0000002a025d2981 */ /* 0x000162000c1e1900 */
[----:B------:R-:W-:-:S03]  /*1440*/  UISETP.NE.U32.AND UP0, UPT, UR4, URZ, UPT ;  /* 0x0000003f0400728c */ /* 0x000fc6000bf05070 */
[----:B------:R-:W-:Y:S01]  /*1450*/  ULDC UR4, c[0x0][0x424] ;  /* 0x0001090000047ab9 */ /* 0x000fe20000000800 */
[----:B------:R-:W-:-:S03]  /*1460*/  UISETP.NE.AND.EX UP0, UPT, UR5, URZ, UPT, UP0 ;  /* 0x0000003f0500728c */ /* 0x000fc6000bf05300 */
[----:B------:R-:W-:Y:S01]  /*1470*/  ULDC UR5, c[0x0][0x2f0] ;  /* 0x0000bc0000057ab9 */ /* 0x000fe20000000800 */
[----:B------:R-:W-:-:S04]  /*1480*/  USEL UR4, UR4, 0x1, UP0 ;  /* 0x0000000104047887 */ /* 0x000fc80008000000 */
[----:B------:R-:W-:-:S03]  /*1490*/  UIMAD UR4, UR4, UR5, URZ ;  /* 0x00000005040472a4 */ /* 0x000fc6000f8e023f */
[----:B------:R-:W-:Y:S02]  /*14a0*/  ULDC UR5, c[0x0][0x348] ;  /* 0x0000d20000057ab9 */ /* 0x000fe40000000800 */
[----:B------:R-:W-:Y:S02]  /*14b0*/  IMAD.U32 R25, RZ, RZ, UR5 ;  /* 0x00000005ff197e24 */ /* 0x000fe4000f8e00ff */
[----:B------:R-:W-:Y:S01]  /*14c0*/  IMAD.U32 R28, RZ, RZ, UR4 ;  /* 0x00000004ff1c7e24 */ /* 0x000fe2000f8e00ff */
[----:B0-----:R-:W-:Y:S06]  /*14d0*/  @P2 BRA `(.L_x_6946) ;  /* 0x0000000000242947 */ /* 0x001fec0003800000 */
        /* <DEDUP_REMOVED lines=9> */
.L_x_6946:
[----:B------:R-:W-:Y:S01]  /*1570*/  ULDC.64 UR4, c[0x0][0xa20] ;  /* 0x0002880000047ab9 */ /* 0x000fe20000000a00 */
[C---:B------:R-:W-:Y:S01]  /*1580*/  LOP3.LUT R2, R30.reuse, 0xff000000, RZ, 0xc0, !PT ;  /* 0xff0000001e027812 */ /* 0x040fe200078ec0ff */
[----:B------:R-:W-:Y:S01]  /*1590*/  IMAD.MOV.U32 R208, RZ, RZ, R29 ;  /* 0x000000ffffd07224 */ /* 0x000fe200078e001d */
[----:B------:R-:W-:Y:S02]  /*15a0*/  ISETP.NE.U32.AND P1, PT, RZ, UR4, PT ;  /* 0x00000004ff007c0c */ /* 0x000fe4000bf25070 */
[C---:B------:R-:W-:Y:S02]  /*15b0*/  LOP3.LUT R0, R30.reuse, 0xff0000, RZ, 0xc0, !PT ;  /* 0x00ff00001e007812 */ /* 0x040fe400078ec0ff */
[----:B------:R-:W-:Y:S02]  /*15c0*/  ISETP.NE.AND.EX P1, PT, RZ, UR5, PT, P1 ;  /* 0x00000005ff007c0c */ /* 0x000fe4000bf25310 */
[----:B------:R-:W-:Y:S02]  /*15d0*/  SHF.R.U32.HI R3, RZ, 0x8, R2 ;  /* 0x00000008ff037819 */ /* 0x000fe40000011602 */
[----:B------:R-:W-:-:S02]  /*15e0*/  LOP3.LUT R2, R30, 0xffff, RZ, 0xc0, !PT ;  /* 0x0000ffff1e027812 */ /* 0x000fc400078ec0ff */
[----:B------:R-:W-:-:S07]  /*15f0*/  LEA.HI R204, R0, R3, RZ, 0x10 ;  /* 0x0000000300cc7211 */ /* 0x000fce00078f80ff */
[----:B------:R-:W-:Y:S05]  /*1600*/  @!P1 BRA `(.L_x_6947) ;  /* 0x0000000000109947 */ /* 0x000fea0003800000 */
[----:B------:R-:W-:-:S04]  /*1610*/  IADD3 R4, P0, R206, UR4, RZ ;  /* 0x00000004ce047c10 */ /* 0x000fc8000ff1e0ff */
[----:B------:R-:W-:-:S05]  /*1620*/  IADD3.X R5, R207, UR5, RZ, P0, !PT ;  /* 0x00000005cf057c10 */ /* 0x000fca00087fe4ff */
[----:B------:R0:W5:Y:S01]  /*1630*/  LDG.E R28, desc[UR42][R4.64] ;  /* 0x0000002a041c7981 */ /* 0x000162000c1e1900 */
[----:B------:R-:W-:Y:S05]  /*1640*/  BRA `(.L_x_6948) ;  /* 0x0000000000107947 */ /* 0x000fea0003800000 */
.L_x_6947:
[----:B------:R-:W-:Y:S05]  /*1650*/  @!P0 BRA `(.L_x_6948) ;  /* 0x00000000000c8947 */ /* 0x000fea0003800000 */
[----:B------:R-:W2:Y:S04]  /*1660*/  LDG.E R3, desc[UR42][R6.64] ;  /* 0x0000002a06037981 */ /* 0x000ea8000c1e1900 */
[----:B------:R-:W2:Y:S02]  /*1670*/  LDG.E R28, desc[UR42][R6.64+0x4] ;  /* 0x0000042a061c7981 */ /* 0x000ea4000c1e1900 */
[----:B--2---:R-:W-:-:S07]  /*1680*/  IMAD.IADD R28, R28, 0x1, -R3 ;  /* 0x000000011c1c7824 */ /* 0x004fce00078e0a03 */
.L_x_6948:
[----:B------:R-:W-:Y:S01]  /*1690*/  ULDC.64 UR4, c[0x0][0xa10] ;  /* 0x0002840000047ab9 */ /* 0x000fe20000000a00 */
[----:B------:R-:W2:Y:S01]  /*16a0*/  LDL.LU R8, [R1] ;  /* 0x0000000001087983 */ /* 0x000ea20000300800 */
[----:B------:R-:W-:-:S04]  /*16b0*/  ISETP.NE.U32.AND P0, PT, RZ, UR4, PT ;  /* 0x00000004ff007c0c */ /* 0x000fc8000bf05070 */
[----:B------:R-:W-:Y:S01]  /*16c0*/  ISETP.NE.AND.EX P0, PT, RZ, UR5, PT, P0 ;  /* 0x00000005ff007c0c */ /* 0x000fe2000bf05300 */
[----:B------:R-:W-:Y:S02]  /*16d0*/  ULDC.64 UR4, c[0x0][0xa30] ;  /* 0x00028c0000047ab9 */ /* 0x000fe40000000a00 */
[----:B------:R-:W-:-:S10]  /*16e0*/  ISETP.NE.U32.AND P1, PT, RZ, UR4, PT ;  /* 0x00000004ff007c0c */ /* 0x000fd4000bf25070 */
[----:B0-----:R-:W0:Y:S02]  /*16f0*/  @P0 LDC.64 R4, c[0x0][0xa10] ;  /* 0x00028400ff040b82 */ /* 0x001e240000000a00 */
[----:B0-----:R-:W-:-:S05]  /*1700*/  @P0 IMAD.WIDE R4, R205, 0x4, R4 ;  /* 0x00000004cd040825 */ /* 0x001fca00078e0204 */
[----:B------:R-:W3:Y:S04]  /*1710*/  @P0 LDG.E R0, desc[UR42][R4.64] ;  /* 0x0000002a04000981 */ /* 0x000ee8000c1e1900 */
[----:B------:R-:W3:Y:S01]  /*1720*/  @P0 LDG.E R3, desc[UR42][R4.64+0x4] ;  /* 0x0000042a04030981 */ /* 0x000ee2000c1e1900 */
[----:B------:R-:W-:Y:S01]  /*1730*/  ISETP.NE.AND.EX P1, PT, RZ, UR5, PT, P1 ;  /* 0x00000005ff007c0c */ /* 0x000fe2000bf25310 */
[----:B-----5:R-:W-:-:S12]  /*1740*/  IMAD.MOV.U32 R24, RZ, RZ, R28 ;  /* 0x000000ffff187224 */ /* 0x020fd800078e001c */
[----:B------:R-:W-:-:S04]  /*1750*/  @P1 IADD3 R6, P2, R206, UR4, RZ ;  /* 0x00000004ce061c10 */ /* 0x000fc8000ff5e0ff */
[----:B------:R-:W-:-:S05]  /*1760*/  @P1 IADD3.X R7, R207, UR5, RZ, P2, !PT ;  /* 0x00000005cf071c10 */ /* 0x000fca00097fe4ff */
[----:B------:R0:W5:Y:S01]  /*1770*/  @P1 LDG.E R24, desc[UR42][R6.64] ;  /* 0x0000002a06181981 */ /* 0x000162000c1e1900 */
[----:B------:R-:W-:Y:S01]  /*1780*/  IMAD.IADD R10, R28, 0x1, -R9 ;  /* 0x000000011c0a7824 */ /* 0x000fe200078e0a09 */
[----:B------:R-:W-:Y:S01]  /*1790*/  BSSY B0, `(.L_x_6949) ;  /* 0x000002c000007945 */ /* 0x000fe20003800000 */
[----:B------:R-:W-:Y:S02]  /*17a0*/  LOP3.LUT R209, R204, 0xff, RZ, 0xc0, !PT ;  /* 0x000000ffccd17812 */ /* 0x000fe400078ec0ff */
[----:B------:R-:W-:Y:S02]  /*17b0*/  SHF.R.U32.HI R204, RZ, 0x10, R204 ;  /* 0x00000010ffcc7819 */ /* 0x000fe400000116cc */
[----:B--2---:R-:W-:Y:S02]  /*17c0*/  LOP3.LUT R8, R8, 0xfffffff7, RZ, 0xc0, !PT ;  /* 0xfffffff708087812 */ /* 0x004fe400078ec0ff */
[----:B---3--:R-:W-:-:S05]  /*17d0*/  @P0 IADD3 R25, -R0, R3, RZ ;  /* 0x0000000300190210 */ /* 0x008fca0007ffe1ff */
[----:B------:R-:W-:-:S04]  /*17e0*/  IMAD.IADD R95, R10, 0x1, R25 ;  /* 0x000000010a5f7824 */ /* 0x000fc800078e0219 */
[C---:B------:R-:W-:Y:S01]  /*17f0*/  VIADD R0, R95.reuse, 0x7f ;  /* 0x0000007f5f007836 */ /* 0x040fe20000000000 */
[----:B------:R-:W-:-:S04]  /*1800*/  ISETP.GE.AND P3, PT, R95, 0x1, PT ;  /* 0x000000015f00780c */ /* 0x000fc80003f66270 */
[----:B------:R-:W-:-:S04]  /*1810*/  SHF.R.S32.HI R3, RZ, 0x1f, R0 ;  /* 0x0000001fff037819 */ /* 0x000fc80000011400 */
[----:B------:R-:W-:Y:S01]  /*1820*/  LEA.HI R3, R3, R0, RZ, 0x7 ;  /* 0x0000000003037211 */ /* 0x000fe200078f38ff */
[----:B------:R-:W-:-:S03]  /*1830*/  IMAD.MOV.U32 R0, RZ, RZ, RZ ;  /* 0x000000ffff007224 */ /* 0x000fc600078e00ff */
[----:B------:R-:W-:Y:S02]  /*1840*/  SHF.R.S32.HI R92, RZ, 0x7, R3 ;  /* 0x00000007ff5c7819 */ /* 0x000fe40000011403 */
        /* <DEDUP_REMOVED lines=9> */
[-C--:B------:R-:W-:Y:S02]  /*18e0*/  IABS R11, R9.reuse ;  /* 0x00000009000b7213 */ /* 0x080fe40000000000 */
        /* <DEDUP_REMOVED lines=10> */
[----:B------:R-:W-:-:S06]  /*1990*/  IMAD.HI.U32 R5, R5, R7, R4 ;  /* 0x0000000705057227 */ /* 0x000fcc00078e0004 */
        /* <DEDUP_REMOVED lines=11> */
.L_x_6950:
[----:B------:R-:W-:Y:S05]  /*1a50*/  BSYNC B0 ;  /* 0x0000000000007941 */ /* 0x000fea0003800000 */
.L_x_6949:
[----:B------:R-:W-:-:S05]  /*1a60*/  IMAD R3, R209, R0, RZ ;  /* 0x00000000d1037224 */ /* 0x000fca00078e02ff */
[C---:B------:R-:W-:Y:S01]  /*1a70*/  VIADDMNMX R0, R3.reuse, R0, R92, PT ;  /* 0x0000000003007246 */ /* 0x040fe2000380015c */
[----:B------:R-:W-:-:S03]  /*1a80*/  IMAD R3, R3, 0x80, -R10 ;  /* 0x0000008003037824 */ /* 0x000fc600078e0a0a */
[----:B------:R-:W-:Y:S02]  /*1a90*/  LEA R0, R0, -R10, 0x7 ;  /* 0x8000000a00007211 */ /* 0x000fe400078e38ff */
[----:B------:R-:W-:Y:S02]  /*1aa0*/  VIMNMX R3, RZ, R3, !PT ;  /* 0x00000003ff037248 */ /* 0x000fe40007fe0100 */
        /* <DEDUP_REMOVED lines=23> */
[----:B0-----:R-:W-:Y:S02]  /*1c20*/  IMAD.U32 R6, RZ, RZ, UR4 ;  /* 0x00000004ff067e24 */ /* 0x001fe4000f8e00ff */
[----:B------:R-:W-:-:S02]  /*1c30*/  IMAD.U32 R7, RZ, RZ, UR5 ;  /* 0x00000005ff077e24 */ /* 0x000fc4000f8e00ff */
[----:B------:R-:W-:Y:S02]  /*1c40*/  IMAD.U32 R11, RZ, RZ, UR7 ;  /* 0x00000007ff0b7e24 */ /* 0x000fe4000f8e00ff */
[----:B------:R-:W-:Y:S02]  /*1c50*/  IMAD.MOV.U32 R8, RZ, RZ, 0x70 ;  /* 0x00000070ff087424 */ /* 0x000fe400078e00ff */
[----:B------:R-:W-:Y:S02]  /*1c60*/  IMAD.MOV.U32 R12, RZ, RZ, 0x1 ;  /* 0x00000001ff0c7424 */ /* 0x000fe400078e00ff */
[----:B-1----:R-:W-:-:S07]  /*1c70*/  IMAD.MOV.U32 R13, RZ, RZ, RZ ;  /* 0x000000ffff0d7224 */ /* 0x002fce00078e00ff */
[----:B------:R-:W-:-:S07]  /*1c80*/  LEPC R20, `(.L_x_6953) ;  /* 0x000000001014794e */ /* 0x000fce0000000000 */
[----:B--2--5:R-:W-:Y:S05]  /*1c90*/  CALL.ABS.NOINC R14 ;  /* 0x000000000e007343 */ /* 0x024fea0003c00000 */
.L_x_6953:
[----:B------:R-:W-:Y:S05]  /*1ca0*/  BSYNC B6 ;  /* 0x0000000000067941 */ /* 0x000fea0003800000 */
.L_x_6952:
[----:B------:R-:W-:Y:S01]  /*1cb0*/  VIADD R0, R156, 0x400 ;  /* 0x000004009c007836 */ /* 0x000fe20000000000 */
[----:B------:R-:W-:Y:S04]  /*1cc0*/  BSSY B6, `(.L_x_6954) ;  /* 0x0000013000067945 */ /* 0x000fe80003800000 */
[----:B------:R-:W-:-:S13]  /*1cd0*/  LOP3.LUT P0, RZ, R0, 0x3ff, RZ, 0xc0, !PT ;  /* 0x000003ff00ff7812 */ /* 0x000fda000780c0ff */
[----:B------:R-:W-:Y:S05]  /*1ce0*/  @!P0 BRA `(.L_x_6955) ;  /* 0x0000000000408947 */ /* 0x000fea0003800000 */
[----:B------:R-:W-:Y:S01]  /*1cf0*/  MOV R0, 0x0 ;  /* 0x0000000000007802 */ /* 0x000fe20000000f00 */
[----:B------:R-:W-:Y:S01]  /*1d00*/  ULDC.64 UR4, c[0x4][0x138] ;  /* 0x01004e0000047ab9 */ /* 0x000fe20000000a00 */
[----:B------:R-:W-:Y:S01]  /*1d10*/  ULDC.64 UR6, c[0x4][0x60] ;  /* 0x0100180000067ab9 */ /* 0x000fe20000000a00 */
[----:B------:R-:W-:Y:S01]  /*1d20*/  MOV R4, UR4 ;  /* 0x0000000400047c02 */ /* 0x000fe20008000f00 */
        /* <DEDUP_REMOVED lines=12> */
.L_x_6955:
[----:B------:R-:W-:Y:S05]  /*1df0*/  BSYNC B6 ;  /* 0x0000000000067941 */ /* 0x000fea0003800000 */
.L_x_6954:
[----:B------:R-:W-:Y:S01]  /*1e00*/  ULDC.64 UR4, c[0x0][0x9f8] ;  /* 0x00027e0000047ab9 */ /* 0x000fe20000000a00 */
[----:B------:R-:W-:Y:S01]  /*1e10*/  IMAD.MOV.U32 R0, RZ, RZ, R205 ;  /* 0x000000ffff007224 */ /* 0x000fe200078e00cd */
[----:B------:R-:W-:Y:S01]  /*1e20*/  ISETP.NE.U32.AND P0, PT, RZ, UR4, PT ;  /* 0x00000004ff007c0c */ /* 0x000fe2000bf05070 */
[----:B------:R-:W1:Y:S03]  /*1e30*/  LDC R37, c[0x0][0x3f4] ;  /* 0x0000fd00ff257b82 */ /* 0x000e660000000800 */
[----:B------:R-:W-:-:S05]  /*1e40*/  ISETP.NE.AND.EX P0, PT, RZ, UR5, PT, P0 ;  /* 0x00000005ff007c0c */ /* 0x000fca000bf05300 */
[----:B------:R-:W0:Y:S08]  /*1e50*/  LDC.64 R14, c[0x0][0x3f8] ;  /* 0x0000fe00ff0e7b82 */ /* 0x000e300000000a00 */
[----:B------:R-:W-:Y:S01]  /*1e60*/  @P0 IADD3 R4, P1, R206, UR4, RZ ;  /* 0x00000004ce040c10 */ /* 0x000fe2000ff3e0ff */
[----:B------:R-:W2:Y:S03]  /*1e70*/  LDC.64 R12, c[0x0][0x408] ;  /* 0x00010200ff0c7b82 */ /* 0x000ea60000000a00 */
[----:B------:R-:W-:-:S05]  /*1e80*/  @P0 IADD3.X R5, R207, UR5, RZ, P1, !PT ;  /* 0x00000005cf050c10 */ /* 0x000fca0008ffe4ff */
[----:B------:R3:W4:Y:S01]  /*1e90*/  @P0 LDG.E R0, desc[UR42][R4.64] ;  /* 0x0000002a04000981 */ /* 0x000722000c1e1900 */
[----:B-1----:R-:W-:Y:S01]  /*1ea0*/  ISETP.GE.AND P0, PT, R16, R37, PT ;  /* 0x000000251000720c */ /* 0x002fe20003f06270 */
[----:B------:R-:W-:Y:S01]  /*1eb0*/  IMAD.SHL.U32 R33, R153, 0x40, RZ ;  /* 0x0000004099217824 */ /* 0x000fe200078e00ff */
[----:B------:R-:W-:Y:S01]  /*1ec0*/  SHF.R.S32.HI R9, RZ, 0x1f, R153 ;  /* 0x0000001fff097819 */ /* 0x000fe20000011499 */
[----:B------:R-:W1:Y:S01]  /*1ed0*/  S2R R38, SR_TID.X ;  /* 0x0000000000267919 */ /* 0x000e620000002100 */
[----:B-----5:R-:W-:Y:S01]  /*1ee0*/  SHF.R.S32.HI R11, RZ, 0x1f, R24 ;  /* 0x0000001fff0b7819 */ /* 0x020fe20000011418 */
[----:B------:R-:W-:Y:S01]  /*1ef0*/  IMAD.IADD R3, R31, 0x1, R28 ;  /* 0x000000011f037824 */ /* 0x000fe200078e021c */
[----:B------:R-:W-:Y:S01]  /*1f00*/  SHF.R.U32.HI R32, RZ, 0x3, R193 ;  /* 0x00000003ff207819 */ /* 0x000fe200000116c1 */
[-C--:B0-----:R-:W-:Y:S01]  /*1f10*/  IMAD R6, R9, R14.reuse, RZ ;  /* 0x0000000e09067224 */ /* 0x081fe200078e02ff */
[----:B------:R-:W-:Y:S01]  /*1f20*/  SHF.R.U32.HI R30, RZ, 0x3, R192 ;  /* 0x00000003ff1e7819 */ /* 0x000fe200000116c0 */
[----:B------:R-:W-:Y:S01]  /*1f30*/  IMAD.WIDE.U32 R80, R153, R14, R18 ;  /* 0x0000000e99507225 */ /* 0x000fe200078e0012 */
[----:B---3--:R-:W-:-:S02]  /*1f40*/  SEL R5, R37, RZ, P0 ;  /* 0x000000ff25057207 */ /* 0x008fc40000000000 */
[----:B------:R-:W-:Y:S01]  /*1f50*/  SHF.R.U32.HI R21, RZ, 0x3, R159 ;  /* 0x00000003ff157819 */ /* 0x000fe2000001169f */
[----:B------:R-:W-:Y:S02]  /*1f60*/  IMAD R83, R153, R15, R6 ;  /* 0x0000000f99537224 */ /* 0x000fe400078e0206 */
[----:B--2---:R-:W-:Y:S01]  /*1f70*/  IMAD R4, R9, R12, RZ ;  /* 0x0000000c09047224 */ /* 0x004fe200078e02ff */
[----:B------:R-:W-:Y:S01]  /*1f80*/  SHF.L.U64.HI R31, R12, 0x6, R13 ;  /* 0x000000060c1f7819 */ /* 0x000fe2000001020d */
[----:B------:R-:W-:Y:S02]  /*1f90*/  IMAD.IADD R5, R16, 0x1, R5 ;  /* 0x0000000110057824 */ /* 0x000fe400078e0205 */
[C---:B------:R-:W-:Y:S02]  /*1fa0*/  IMAD R9, R153.reuse, R13, R4 ;  /* 0x0000000d99097224 */ /* 0x040fe400078e0204 */
[----:B------:R-:W-:Y:S01]  /*1fb0*/  IMAD.WIDE.U32 R6, R153, R14, R16 ;  /* 0x0000000e99067225 */ /* 0x000fe200078e0010 */
[----:B------:R-:W-:-:S03]  /*1fc0*/  SHF.R.S32.HI R4, RZ, 0x1f, R5 ;  /* 0x0000001fff047819 */ /* 0x000fc60000011405 */
[----:B------:R-:W-:Y:S01]  /*1fd0*/  IMAD.MOV.U32 R82, RZ, RZ, R6 ;  /* 0x000000ffff527224 */ /* 0x000fe200078e0006 */
[CC--:B------:R-:W-:Y:S01]  /*1fe0*/  LEA.HI R40, R4.reuse, R5.reuse, RZ, 0x3 ;  /* 0x0000000504287211 */ /* 0x0c0fe200078f18ff */
[CC--:B------:R-:W-:Y:S01]  /*1ff0*/  IMAD.WIDE.U32 R84, R153.reuse, R12.reuse, R18 ;  /* 0x0000000c99547225 */ /* 0x0c0fe200078e0012 */
[----:B------:R-:W-:Y:S02]  /*2000*/  LEA.HI R6, R4, R5, RZ, 0x6 ;  /* 0x0000000504067211 */ /* 0x000fe400078f30ff */
[----:B------:R-:W-:Y:S01]  /*2010*/  LOP3.LUT R4, R40, 0x38, RZ, 0xc0, !PT ;  /* 0x0000003828047812 */ /* 0x000fe200078ec0ff */
[----:B------:R-:W-:Y:S01]  /*2020*/  IMAD.WIDE.U32 R86, R153, R12, R16 ;  /* 0x0000000c99567225 */ /* 0x000fe200078e0010 */
[----:B------:R-:W-:Y:S02]  /*2030*/  IADD3 R85, R85, R9, RZ ;  /* 0x0000000955557210 */ /* 0x000fe40007ffe0ff */
[----:B------:R-:W-:Y:S01]  /*2040*/  LOP3.LUT R10, R159, 0x38, R40, 0xf8, !PT ;  /* 0x000000389f0a7812 */ /* 0x000fe200078ef828 */
[----:B------:R-:W-:Y:S01]  /*2050*/  IMAD.IADD R81, R81, 0x1, R83 ;  /* 0x0000000151517824 */ /* 0x000fe200078e0253 */
[----:B-1----:R-:W-:Y:S01]  /*2060*/  SHF.R.U32.HI R38, RZ, 0x7, R38 ;  /* 0x00000007ff267819 */ /* 0x002fe20000011626 */
[----:B------:R-:W-:Y:S01]  /*2070*/  IMAD.IADD R83, R83, 0x1, R7 ;  /* 0x0000000153537824 */ /* 0x000fe200078e0207 */
[--C-:B------:R-:W-:Y:S01]  /*2080*/  LOP3.LUT R7, R193, 0x38, R40.reuse, 0xf8, !PT ;  /* 0x00000038c1077812 */ /* 0x100fe200078ef828 */
[----:B------:R-:W-:Y:S01]  /*2090*/  IMAD.SHL.U32 R6, R6, 0x80, RZ ;  /* 0x0000008006067824 */ /* 0x000fe200078e00ff */
[----:B------:R-:W-:Y:S01]  /*20a0*/  ISETP.NE.AND P6, PT, R38, 0x1, PT ;  /* 0x000000012600780c */ /* 0x000fe20003fc5270 */
[----:B------:R-:W-:Y:S01]  /*20b0*/  IMAD.IADD R87, R9, 0x1, R87 ;  /* 0x0000000109577824 */ /* 0x000fe200078e0257 */
[----:B------:R-:W-:Y:S01]  /*20c0*/  LOP3.LUT R9, R192, 0x38, R40, 0xf8, !PT ;  /* 0x00000038c0097812 */ /* 0x000fe200078ef828 */
[C---:B------:R-:W-:Y:S01]  /*20d0*/  IMAD R20, R11.reuse, R14, RZ ;  /* 0x0000000e0b147224 */ /* 0x040fe200078e02ff */
[----:B------:R-:W-:Y:S01]  /*20e0*/  LOP3.LUT R5, R4, 0x1c0, R33, 0xf8, !PT ;  /* 0x000001c004057812 */ /* 0x000fe200078ef821 */
[----:B------:R-:W-:Y:S01]  /*20f0*/  IMAD R11, R11, R12, RZ ;  /* 0x0000000c0b0b7224 */ /* 0x000fe200078e02ff */
[----:B------:R-:W-:Y:S01]  /*2100*/  LOP3.LUT R8, R6, 0xffffe000, RZ, 0xc0, !PT ;  /* 0xffffe00006087812 */ /* 0x000fe200078ec0ff */
[C---:B------:R-:W-:Y:S01]  /*2110*/  IMAD R39, R24.reuse, R15, R20 ;  /* 0x0000000f18277224 */ /* 0x040fe200078e0214 */
[----:B------:R-:W-:Y:S01]  /*2120*/  LOP3.LUT R4, R7, R32, RZ, 0x3c, !PT ;  /* 0x0000002007047212 */ /* 0x000fe200078e3cff */
[----:B------:R-:W-:Y:S01]  /*2130*/  IMAD.WIDE.U32 R80, R24, R14, R80 ;  /* 0x0000000e18507225 */ /* 0x000fe200078e0050 */
[----:B------:R-:W-:-:S02]  /*2140*/  LOP3.LUT R9, R9, R30, RZ, 0x3c, !PT ;  /* 0x0000001e09097212 */ /* 0x000fc400078e3cff */
[----:B------:R-:W-:Y:S01]  /*2150*/  LOP3.LUT R6, R10, R21, RZ, 0x3c, !PT ;  /* 0x000000150a067212 */ /* 0x000fe200078e3cff */
[----:B------:R-:W-:Y:S05]  /*2160*/  @!P6 WARPSYNC.ALL ;  /* 0x000000000000e948 */ /* 0x000fea0003800000 */
[----:B------:R-:W-:Y:S01]  /*2170*/  LOP3.LUT R7, R5, R200, RZ, 0x3c, !PT ;  /* 0x000000c805077212 */ /* 0x000fe200078e3cff */
[----:B------:R-:W-:Y:S01]  /*2180*/  IMAD.WIDE.U32 R82, R24, R14, R82 ;  /* 0x0000000e18527225 */ /* 0x000fe200078e0052 */
[----:B------:R-:W-:Y:S01]  /*2190*/  LOP3.LUT R77, R40, 0xfffffff8, RZ, 0xc0, !PT ;  /* 0xfffffff8284d7812 */ /* 0x000fe200078ec0ff */
[----:B------:R-:W-:Y:S01]  /*21a0*/  ULDC UR4, c[0x0][0x2f4] ;  /* 0x0000bd0000047ab9 */ /* 0x000fe20000000800 */
[-C--:B------:R-:W-:Y:S01]  /*21b0*/  IADD3 R4, R4, R8.reuse, R199 ;  /* 0x0000000804047210 */ /* 0x080fe20007ffe0c7 */
[C---:B------:R-:W-:Y:S01]  /*21c0*/  IMAD R11, R24.reuse, R13, R11 ;  /* 0x0000000d180b7224 */ /* 0x040fe200078e020b */
[----:B------:R-:W-:Y:S01]  /*21d0*/  IADD3 R5, R9, R8, R198 ;  /* 0x0000000809057210 */ /* 0x000fe20007ffe0c6 */
[----:B------:R-:W-:Y:S01]  /*21e0*/  IMAD.WIDE.U32 R84, R24, R12, R84 ;  /* 0x0000000c18547225 */ /* 0x000fe200078e0054 */
[----:B------:R-:W-:-:S02]  /*21f0*/  IADD3 R6, R6, R8, R197 ;  /* 0x0000000806067210 */ /* 0x000fc40007ffe0c5 */
[----:B------:R-:W-:Y:S01]  /*2200*/  IADD3 R7, R7, R8, R201 ;  /* 0x0000000807077210 */ /* 0x000fe20007ffe0c9 */
[----:B------:R-:W-:Y:S01]  /*2210*/  IMAD.WIDE.U32 R86, R24, R12, R86 ;  /* 0x0000000c18567225 */ /* 0x000fe200078e0056 */
[C-C-:B------:R-:W-:Y:S02]  /*2220*/  SHF.L.U64.HI R8, R14.reuse, 0x5, R15.reuse ;  /* 0x000000050e087819 */ /* 0x140fe4000001020f */
[--C-:B------:R-:W-:Y:S01]  /*2230*/  SHF.L.U64.HI R9, R14, 0x6, R15.reuse ;  /* 0x000000060e097819 */ /* 0x100fe2000001020f */
[----:B------:R-:W-:Y:S01]  /*2240*/  VIADD R94, R38, 0x8 ;  /* 0x00000008265e7836 */ /* 0x000fe20000000000 */
[----:B------:R-:W-:Y:S01]  /*2250*/  IADD3 R38, R81, R39, RZ ;  /* 0x0000002751267210 */ /* 0x000fe20007ffe0ff */
[C---:B------:R-:W-:Y:S01]  /*2260*/  IMAD.SHL.U32 R20, R14.reuse, 0x20, RZ ;  /* 0x000000200e147824 */ /* 0x040fe200078e00ff */
[C---:B------:R-:W-:Y:S01]  /*2270*/  SHF.L.U64.HI R10, R14.reuse, 0x7, R15 ;  /* 0x000000070e0a7819 */ /* 0x040fe2000001020f */
[----:B------:R-:W-:Y:S01]  /*2280*/  IMAD.SHL.U32 R21, R14, 0x40, RZ ;  /* 0x000000400e157824 */ /* 0x000fe200078e00ff */
[--C-:B------:R-:W-:Y:S01]  /*2290*/  SHF.L.U64.HI R30, R12, 0x5, R13.reuse ;  /* 0x000000050c1e7819 */ /* 0x100fe2000001020d */
[----:B------:R-:W-:Y:S01]  /*22a0*/  IMAD.SHL.U32 R28, R14, 0x80, RZ ;  /* 0x000000800e1c7824 */ /* 0x000fe200078e00ff */
[C---:B------:R-:W-:Y:S01]  /*22b0*/  SHF.L.U64.HI R32, R12.reuse, 0x7, R13 ;  /* 0x000000070c207819 */ /* 0x040fe2000001020d */
[----:B------:R-:W-:Y:S01]  /*22c0*/  IMAD.SHL.U32 R33, R12, 0x20, RZ ;  /* 0x000000200c217824 */ /* 0x000fe200078e00ff */
[----:B------:R-:W-:Y:S01]  /*22d0*/  ISETP.GE.AND P1, PT, R16, UR4, PT ;  /* 0x0000000410007c0c */ /* 0x000fe2000bf26270 */
[C---:B------:R-:W-:Y:S01]  /*22e0*/  IMAD.SHL.U32 R34, R12.reuse, 0x40, RZ ;  /* 0x000000400c227824 */ /* 0x040fe200078e00ff */
[----:B------:R-:W-:Y:S01]  /*22f0*/  ISETP.GE.AND P2, PT, R23, UR4, PT ;  /* 0x0000000417007c0c */ /* 0x000fe2000bf46270 */
[----:B------:R-:W-:Y:S01]  /*2300*/  IMAD.SHL.U32 R35, R12, 0x80, RZ ;  /* 0x000000800c237824 */ /* 0x000fe200078e00ff */
[----:B------:R-:W-:Y:S01]  /*2310*/  SHF.R.S32.HI R79, RZ, 0x3, R40 ;  /* 0x00000003ff4f7819 */ /* 0x000fe20000011428 */
[----:B------:R-:W-:Y:S01]  /*2320*/  IMAD R36, R203, 0x20, R153 ;  /* 0x00000020cb247824 */ /* 0x000fe200078e0299 */
[----:B------:R-:W-:Y:S01]  /*2330*/  SHF.R.S32.HI R89, RZ, 0x1f, R77 ;  /* 0x0000001fff597819 */ /* 0x000fe2000001144d */
[----:B------:R-:W-:-:S02]  /*2340*/  IMAD.SHL.U32 R37, R37, 0x2, RZ ;  /* 0x0000000225257824 */ /* 0x000fc400078e00ff */
[----:B------:R-:W-:Y:S02]  /*2350*/  IMAD.IADD R39, R39, 0x1, R83 ;  /* 0x0000000127277824 */ /* 0x000fe400078e0253 */
[----:B------:R-:W-:Y:S02]  /*2360*/  IMAD.IADD R76, R85, 0x1, R11 ;  /* 0x00000001554c7824 */ /* 0x000fe400078e020b */
[----:B------:R-:W-:Y:S01]  /*2370*/  IMAD.IADD R78, R11, 0x1, R87 ;  /* 0x000000010b4e7824 */ /* 0x000fe200078e0257 */
[----:B------:R-:W-:Y:S01]  /*2380*/  @!P6 BAR.SYNC.DEFER_BLOCKING 0x9, 0x100 ;  /* 0x024400000000eb1d */ /* 0x000fe20000010000 */
[----:B----4-:R-:W-:-:S07]  /*2390*/  SHF.R.S32.HI R88, RZ, 0x1f, R0 ;  /* 0x0000001fff587819 */ /* 0x010fce0000011400 */
.L_x_7053:
[----:B--2-4-:R-:W2:Y:S01]  /*23a0*/  LDL.LU R43, [R1] ;  /* 0x00000000012b7983 */ /* 0x014ea20000300800 */
[----:B------:R-:W0:Y:S01]  /*23b0*/  LDC R99, c[0x0][0x430] ;  /* 0x00010c00ff637b82 */ /* 0x000e220000000800 */
[----:B------:R-:W-:Y:S02]  /*23c0*/  VIADD R27, R27, 0xffffffff ;  /* 0xffffffff1b1b7836 */ /* 0x000fe40000000000 */
[----:B------:R-:W-:Y:S02]  /*23d0*/  IMAD.MOV.U32 R100, RZ, RZ, RZ ;  /* 0x000000ffff647224 */ /* 0x000fe400078e00ff */
[----:B------:R-:W-:-:S03]  /*23e0*/  IMAD R12, R27, 0x80, R36 ;  /* 0x000000801b0c7824 */ /* 0x000fc600078e0224 */
[----:B-1----:R-:W1:Y:S01]  /*23f0*/  LDC R102, c[0x0][0x3f4] ;  /* 0x0000fd00ff667b82 */ /* 0x002e620000000800 */
        /* <DEDUP_REMOVED lines=22> */
[----:B------:R-:W-:Y:S05]  /*2560*/  YIELD ;  /* 0x0000000000007946 */ /* 0x000fea0003800000 */
[----:B------:R-:W-:Y:S01]  /*2570*/  IMAD R91, R155, 0x4000, R196 ;  /* 0x000040009b5b7824 */ /* 0x000fe200078e02c4 */
[----:B------:R-:W-:Y:S01]  /*2580*/  BSSY B0, `(.L_x_6956) ;  /* 0x00005d8000007945 */ /* 0x000fe20003800000 */
[----:B------:R-:W-:-:S02]  /*2590*/  IMAD R99, R99, R14, R44 ;  /* 0x0000000e63637224 */ /* 0x000fc400078e022c */
[----:B------:R-:W-:Y:S01]  /*25a0*/  IMAD R91, R91, 0x2, R156 ;  /* 0x000000025b5b7824 */ /* 0x000fe200078e029c */
[----:B--2---:R-:W-:-:S04]  /*25b0*/  LOP3.LUT R43, R43, 0xfffffffb, RZ, 0xc0, !PT ;  /* 0xfffffffb2b2b7812 */ /* 0x004fc800078ec0ff */
[----:B------:R-:W-:-:S05]  /*25c0*/  @P4 LOP3.LUT R43, R43, 0x4, RZ, 0xfc, !PT ;  /* 0x000000042b2b4812 */ /* 0x000fca00078efcff */
[----:B------:R0:W-:Y:S01]  /*25d0*/  STL [R1], R43 ;  /* 0x0000002b01007387 */ /* 0x0001e20000100800 */
[----:B------:R-:W-:Y:S05]  /*25e0*/  @!P3 BRA `(.L_x_6957) ;  /* 0x0000005400a0b947 */ /* 0x000fea0003800000 */
[----:B------:R-:W-:Y:S01]  /*25f0*/  SHF.R.S32.HI R98, RZ, 0x1f, R99 ;  /* 0x0000001fff627819 */ /* 0x000fe20000011463 */
[----:B------:R-:W-:Y:S01]  /*2600*/  ULDC.64 UR4, c[0x0][0x300] ;  /* 0x0000c00000047ab9 */ /* 0x000fe20000000a00 */
[----:B-----5:R-:W-:Y:S01]  /*2610*/  SHF.R.S32.HI R97, RZ, 0x1f, R100 ;  /* 0x0000001fff617819 */ /* 0x020fe20000011464 */
[----:B0-----:R-:W-:-:S04]  /*2620*/  IMAD.WIDE.U32 R12, R99, UR4, RZ ;  /* 0x00000004630c7c25 */ /* 0x001fc8000f8e00ff */
[----:B------:R-:W-:Y:S02]  /*2630*/  IMAD R14, R98, UR4, RZ ;  /* 0x00000004620e7c24 */ /* 0x000fe4000f8e02ff */
[----:B------:R-:W-:Y:S02]  /*2640*/  IMAD R96, R27, -0x80, R25 ;  /* 0xffffff801b607824 */ /* 0x000fe400078e0219 */
[----:B------:R-:W-:Y:S01]  /*2650*/  IMAD R11, R99, UR5, R14 ;  /* 0x00000005630b7c24 */ /* 0x000fe2000f8e020e */
[----:B------:R-:W-:Y:S01]  /*2660*/  ULDC.64 UR4, c[0x0][0x310] ;  /* 0x0000c40000047ab9 */ /* 0x000fe20000000a00 */
[----:B------:R-:W-:Y:S01]  /*2670*/  IMAD R14, R32, R27, RZ ;  /* 0x0000001b200e7224 */ /* 0x000fe200078e02ff */
[----:B------:R-:W-:Y:S01]  /*2680*/  VIMNMX R96, R96, 0x80, PT ;  /* 0x0000008060607848 */ /* 0x000fe20003fe0100 */
[----:B------:R-:W-:Y:S02]  /*2690*/  IMAD R15, R97, UR4, RZ ;  /* 0x00000004610f7c24 */ /* 0x000fe4000f8e02ff */
[----:B------:R-:W-:Y:S01]  /*26a0*/  IMAD.IADD R13, R13, 0x1, R11 ;  /* 0x000000010d0d7824 */ /* 0x000fe200078e020b */
[----:B------:R-:W-:Y:S01]  /*26b0*/  SHF.R.S32.HI R11, RZ, 0x1f, R27 ;  /* 0x0000001fff0b7819 */ /* 0x000fe2000001141b */
[----:B------:R-:W-:-:S02]  /*26c0*/  IMAD R15, R100, UR5, R15 ;  /* 0x00000005640f7c24 */ /* 0x000fc4000f8e020f */
[----:B------:R-:W-:Y:S01]  /*26d0*/  IMAD.WIDE.U32 R12, R100, UR4, R12 ;  /* 0x00000004640c7c25 */ /* 0x000fe2000f8e000c */
[----:B------:R-:W-:-:S04]  /*26e0*/  ULDC.64 UR4, c[0x0][0x308] ;  /* 0x0000c20000047ab9 */ /* 0x000fc80000000a00 */
[----:B------:R-:W-:-:S03]  /*26f0*/  IADD3 R13, R13, R15, RZ ;  /* 0x0000000f0d0d7210 */ /* 0x000fc60007ffe0ff */
[----:B------:R-:W-:-:S04]  /*2700*/  IMAD.WIDE.U32 R106, R2, UR4, R12 ;  /* 0x00000004026a7c25 */ /* 0x000fc8000f8e000c */
[----:B------:R-:W-:Y:S01]  /*2710*/  IMAD R13, R2, UR5, R107 ;  /* 0x00000005020d7c24 */ /* 0x000fe2000f8e026b */
[----:B------:R-:W-:Y:S01]  /*2720*/  ULDC.64 UR4, c[0x0][0x2e8] ;  /* 0x0000ba0000047ab9 */ /* 0x000fe20000000a00 */
[----:B------:R-:W-:Y:S01]  /*2730*/  IMAD R12, R10, R27, RZ ;  /* 0x0000001b0a0c7224 */ /* 0x000fe200078e02ff */
[C---:B------:R-:W-:Y:S01]  /*2740*/  LEA R107, P3, R106.reuse, UR4, 0x1 ;  /* 0x000000046a6b7c11 */ /* 0x040fe2000f8608ff */
[----:B------:R-:W-:Y:S02]  /*2750*/  ULDC.U8 UR4, c[0x0][0x410] ;  /* 0x0001040000047ab9 */ /* 0x000fe40000000000 */
[C---:B------:R-:W-:Y:S01]  /*2760*/  IMAD R41, R11.reuse, R28, R12 ;  /* 0x0000001c0b297224 */ /* 0x040fe200078e020c */
        /* <DEDUP_REMOVED lines=13> */
[----:B------:R-:W-:Y:S02]  /*2840*/  P2R R138, PR, RZ, 0x8 ;  /* 0x00000008ff8a7803 */ /* 0x000fe40000000000 */
        /* <DEDUP_REMOVED lines=23> */
.L_x_6960:
[----:B------:R-:W-:Y:S05]  /*29c0*/  BSYNC B1 ;  /* 0x0000000000017941 */ /* 0x000fea0003800000 */
.L_x_6959:
[----:B------:R-:W-:Y:S01]  /*29d0*/  VIADD R44, R153, 0x20 ;  /* 0x00000020992c7836 */ /* 0x000fe20000000000 */
[----:B------:R-:W-:Y:S01]  /*29e0*/  BSSY B1, `(.L_x_6961) ;  /* 0x000002b000017945 */ /* 0x000fe20003800000 */
[----:B0----5:R-:W-:Y:S01]  /*29f0*/  IMAD.MOV.U32 R40, RZ, RZ, R64 ;  /* 0x000000ffff287224 */ /* 0x021fe200078e0040 */
[----:B------:R-:W-:Y:S01]  /*2a00*/  CS2R R60, SRZ ;  /* 0x00000000003c7805 */ /* 0x000fe2000001ff00 */
[----:B------:R-:W-:Y:S01]  /*2a10*/  IMAD.MOV.U32 R41, RZ, RZ, R65 ;  /* 0x000000ffff297224 */ /* 0x000fe200078e0041 */
[----:B------:R-:W-:Y:S01]  /*2a20*/  ISETP.GE.AND P3, PT, R44, R96, PT ;  /* 0x000000602c00720c */ /* 0x000fe20003f66270 */
        /* <DEDUP_REMOVED lines=14> */
[----:B------:R-:W-:Y:S02]  /*2b10*/  CS2R R62, SRZ ;  /* 0x00000000003e7805 */ /* 0x000fe4000001ff00 */
[----:B------:R-:W-:Y:S02]  /*2b20*/  PRMT R134, R43, 0x7610, R134 ;  /* 0x000076102b867816 */ /* 0x000fe40000000086 */
[----:B------:R-:W-:Y:S01]  /*2b30*/  P2R R128, PR, RZ, 0x8 ;  /* 0x00000008ff807803 */ /* 0x000fe20000000000 */
[----:B------:R-:W-:Y:S06]  /*2b40*/  @P3 BRA `(.L_x_6962) ;  /* 0x0000000000503947 */ /* 0x000fec0003800000 */
        /* <DEDUP_REMOVED lines=20> */
.L_x_6962:
[----:B------:R-:W-:Y:S05]  /*2c90*/  BSYNC B1 ;  /* 0x0000000000017941 */ /* 0x000fea0003800000 */
.L_x_6961:
[----:B------:R-:W-:Y:S01]  /*2ca0*/  VIADD R72, R153, 0x40 ;  /* 0x0000004099487836 */ /* 0x000fe20000000000 */
[----:B0----5:R-:W-:Y:S01]  /*2cb0*/  MOV R40, R56 ;  /* 0x0000003800287202 */ /* 0x021fe20000000f00 */
[----:B------:R-:W-:Y:S01]  /*2cc0*/  IMAD.MOV.U32 R41, RZ, RZ, R57 ;  /* 0x000000ffff297224 */ /* 0x000fe200078e0039 */
[----:B------:R-:W-:Y:S01]  /*2cd0*/  BSSY B1, `(.L_x_6963) ;  /* 0x000002d000017945 */ /* 0x000fe20003800000 */
        /* <DEDUP_REMOVED lines=16> */
[----:B------:R-:W-:Y:S02]  /*2de0*/  CS2R R52, SRZ ;  /* 0x0000000000347805 */ /* 0x000fe4000001ff00 */
[----:B------:R-:W-:-:S02]  /*2df0*/  PRMT R120, R43, 0x7610, R120 ;  /* 0x000076102b787816 */ /* 0x000fc40000000078 */
[----:B------:R-:W-:Y:S02]  /*2e00*/  CS2R R50, SRZ ;  /* 0x0000000000327805 */ /* 0x000fe4000001ff00 */
[----:B------:R-:W-:Y:S02]  /*2e10*/  CS2R R54, SRZ ;  /* 0x0000000000367805 */ /* 0x000fe4000001ff00 */
[----:B------:R-:W-:Y:S02]  /*2e20*/  CS2R R44, SRZ ;  /* 0x00000000002c7805 */ /* 0x000fe4000001ff00 */
[----:B------:R-:W-:Y:S02]  /*2e30*/  CS2R R42, SRZ ;  /* 0x00000000002a7805 */ /* 0x000fe4000001ff00 */
[----:B------:R-:W-:Y:S01]  /*2e40*/  CS2R R46, SRZ ;  /* 0x00000000002e7805 */ /* 0x000fe2000001ff00 */
        /* <DEDUP_REMOVED lines=21> */
.L_x_6964:
[----:B------:R-:W-:Y:S05]  /*2fa0*/  BSYNC B1 ;  /* 0x0000000000017941 */ /* 0x000fea0003800000 */
.L_x_6963:
[----:B0-----:R-:W-:Y:S01]  /*2fb0*/  VIADD R72, R153, 0x60 ;  /* 0x0000006099487836 */ /* 0x001fe20000000000 */
[----:B------:R-:W-:Y:S04]  /*2fc0*/  BSSY B1, `(.L_x_6965) ;  /* 0x000001f000017945 */ /* 0x000fe80003800000 */
[----:B------:R-:W-:-:S13]  /*2fd0*/  ISETP.GE.AND P4, PT, R72, R96, PT ;  /* 0x000000604800720c */ /* 0x000fda0003f86270 */
[----:B------:R-:W-:Y:S05]  /*2fe0*/  @P4 BRA `(.L_x_6966) ;  /* 0x0000000000704947 */ /* 0x000fea0003800000 */
[----:B------:R-:W0:Y:S01]  /*2ff0*/  LDC.64 R40, c[0x0][0x3f8] ;  /* 0x0000fe00ff287b82 */ /* 0x000e220000000a00 */
[----:B------:R-:W-:Y:S01]  /*3000*/  IMAD.MOV.U32 R15, RZ, RZ, R90 ;  /* 0x000000ffff0f7224 */ /* 0x000fe200078e005a */
[----:B------:R-:W-:Y:S01]  /*3010*/  ULDC.64 UR4, c[0x0][0x3e8] ;  /* 0x0000fa0000047ab9 */ /* 0x000fe20000000a00 */
[----:B------:R-:W-:Y:S02]  /*3020*/  CS2R R44, SRZ ;  /* 0x00000000002c7805 */ /* 0x000fe4000001ff00 */
[----:B------:R-:W-:Y:S01]  /*3030*/  CS2R R46, SRZ ;  /* 0x00000000002e7805 */ /* 0x000fe2000001ff00 */
[----:B0-----:R-:W-:-:S04]  /*3040*/  IMAD.WIDE.U32 R14, R40, 0x60, R14 ;  /* 0x00000060280e7825 */ /* 0x001fc800078e000e */
[----:B------:R-:W-:Y:S01]  /*3050*/  IMAD R13, R41, 0x60, RZ ;  /* 0x00000060290d7824 */ /* 0x000fe200078e02ff */
[----:B------:R-:W-:-:S04]  /*3060*/  IADD3 R41, P5, R80, R14, RZ ;  /* 0x0000000e50297210 */ /* 0x000fc80007fbe0ff */
[----:B------:R-:W-:Y:S01]  /*3070*/  IADD3.X R42, R38, R15, R13, P5, !PT ;  /* 0x0000000f262a7210 */ /* 0x000fe20002ffe40d */
[----:B------:R-:W-:Y:S01]  /*3080*/  IMAD.MOV.U32 R13, RZ, RZ, R11 ;  /* 0x000000ffff0d7224 */ /* 0x000fe200078e000b */
[----:B------:R-:W0:Y:S02]  /*3090*/  LDC.64 R14, c[0x0][0x408] ;  /* 0x00010200ff0e7b82 */ /* 0x000e240000000a00 */
[----:B0-----:R-:W-:-:S04]  /*30a0*/  IMAD.WIDE.U32 R12, R14, 0x60, R12 ;  /* 0x000000600e0c7825 */ /* 0x001fc800078e000c */
[----:B------:R-:W-:Y:S01]  /*30b0*/  IMAD R15, R15, 0x60, RZ ;  /* 0x000000600f0f7824 */ /* 0x000fe200078e02ff */
[----:B------:R-:W-:-:S04]  /*30c0*/  IADD3 R11, P5, R84, R12, RZ ;  /* 0x0000000c540b7210 */ /* 0x000fc80007fbe0ff */
[----:B------:R-:W-:Y:S02]  /*30d0*/  IADD3.X R40, R76, R13, R15, P5, !PT ;  /* 0x0000000d4c287210 */ /* 0x000fe40002ffe40f */
        /* <DEDUP_REMOVED lines=13> */
.L_x_6966:
[----:B------:R-:W-:Y:S05]  /*31b0*/  BSYNC B1 ;  /* 0x0000000000017941 */ /* 0x000fea0003800000 */
.L_x_6965:
[----:B-----5:R-:W-:Y:S01]  /*31c0*/  IMAD.MOV.U32 R11, RZ, RZ, R48 ;  /* 0x000000ffff0b7224 */ /* 0x020fe200078e0030 */
[----:B0-----:R-:W-:Y:S01]  /*31d0*/  MOV R13, R52 ;  /* 0x00000034000d7202 */ /* 0x001fe20000000f00 */
[----:B------:R-:W-:Y:S01]  /*31e0*/  IMAD.MOV.U32 R12, RZ, RZ, R49 ;  /* 0x000000ffff0c7224 */ /* 0x000fe200078e0031 */
[----:B------:R-:W-:Y:S01]  /*31f0*/  UISETP.NE.AND UP0, UPT, UR41, 0x3, UPT ;  /* 0x000000032900788c */ /* 0x000fe2000bf05270 */
        /* <DEDUP_REMOVED lines=28> */
[----:B------:R-:W-:Y:S02]  /*33c0*/  PRMT R115, R13, 0x7610, R115 ;  /* 0x000076100d737816 */ /* 0x000fe40000000073 */
[----:B------:R-:W-:Y:S01]  /*33d0*/  PRMT R116, R14, 0x7610, R116 ;  /* 0x000076100e747816 */ /* 0x000fe20000000074 */
[----:B------:R-:W-:Y:S06]  /*33e0*/  @!P5 BRA `(.L_x_6967) ;  /* 0x000000000004d947 */ /* 0x000fec0003800000 */
[----:B------:R-:W-:Y:S01]  /*33f0*/  BPT.TRAP 0x1 ;  /* 0x000000040000795c */ /* 0x000fe20000300000 */
.L_x_6967:
[----:B------:R-:W-:Y:S01]  /*3400*/  LEA R90, R155, R156, 0x3 ;  /* 0x0000009c9b5a7211 */ /* 0x000fe200078e18ff */
[----:B------:R-:W-:Y:S01]  /*3410*/  BSSY B1, `(.L_x_6968) ;  /* 0x0000004000017945 */ /* 0x000fe20003800000 */
[----:B------:R-:W-:-:S04]  /*3420*/  SHF.L.U32 R101, R154, 0x1f, RZ ;  /* 0x0000001f9a657819 */ /* 0x000fc800000006ff */
[----:B------:R-:W0:Y:S02]  /*3430*/  SYNCS.PHASECHK.TRANS64.TRYWAIT P6, [R90+URZ+0x28890], R101 ;  /* 0x028890655a0075a7 */ /* 0x000e2400080c017f */
[----:B0-----:R-:W-:Y:S05]  /*3440*/  @!P6 BRA `(.L_x_6969) ;  /* 0x000001880058e947 */ /* 0x001fea0003800000 */
.L_x_7275:
[----:B------:R-:W-:Y:S05]  /*3450*/  BSYNC B1 ;  /* 0x0000000000017941 */ /* 0x000fea0003800000 */
.L_x_6968:
[----:B------:R-:W-:-:S03]  /*3460*/  UMOV UR4, 0xffffffff ;  /* 0xffffffff00047882 */ /* 0x000fc60000000000 */
[----:B------:R-:W-:Y:S05]  /*3470*/  BRA.DIV UR4, `(.L_x_6970) ;  /* 0x0000018a04607947 */ /* 0x000fea000b800000 */
[----:B------:R1:W2:Y:S04]  /*3480*/  SHFL.IDX PT, R75, R106, RZ, 0x181f ;  /* 0x00181fff6a4b7589 */ /* 0x0002a800000e0000 */
[----:B------:R1:W3:Y:S02]  /*3490*/  SHFL.IDX PT, R74, R107, RZ, 0x181f ;  /* 0x00181fff6b4a7589 */ /* 0x0002e400000e0000 */
.L_x_7279:
[----:B------:R-:W-:Y:S01]  /*34a0*/  ISETP.NE.AND P6, PT, R138, RZ, PT ;  /* 0x000000ff8a00720c */ /* 0x000fe20003fc5270 */
[----:B------:R-:W-:-:S12]  /*34b0*/  BSSY B1, `(.L_x_6971) ;  /* 0x0000071000017945 */ /* 0x000fd80003800000 */
[----:B------:R-:W-:Y:S05]  /*34c0*/  @P6 BRA `(.L_x_6972) ;  /* 0x0000000400bc6947 */ /* 0x000fea0003800000 */
[----:B------:R-:W-:Y:S04]  /*34d0*/  BSSY B2, `(.L_x_6973) ;  /* 0x0000037000027945 */ /* 0x000fe80003800000 */
[----:B------:R-:W-:Y:S05]  /*34e0*/  @P1 BRA `(.L_x_6974) ;  /* 0x0000000000d41947 */ /* 0x000fea0003800000 */
[----:B------:R4:W0:Y:S01]  /*34f0*/  LDS.128 R12, [R91+0x18400] ;  /* 0x018400005b0c7984 */ /* 0x0008220000000c00 */
[C---:B---3--:R-:W-:Y:S01]  /*3500*/  LEA R72, P6, R16.reuse, R74, 0x1 ;  /* 0x0000004a10487211 */ /* 0x048fe200078c08ff */
[----:B------:R-:W-:Y:S03]  /*3510*/  BSSY B3, `(.L_x_6975) ;  /* 0x0000031000037945 */ /* 0x000fe60003800000 */
[----:B--2---:R-:W-:Y:S02]  /*3520*/  LEA.HI.X R73, R16, R75, R17, 0x1, P6 ;  /* 0x0000004b10497211 */ /* 0x004fe400030f0c11 */
[----:B------:R-:W-:-:S13]  /*3530*/  ISETP.GE.AND P6, PT, R18, R102, PT ;  /* 0x000000661200720c */ /* 0x000fda0003fc6270 */
[----:B----4-:R-:W-:Y:S05]  /*3540*/  @P6 BRA `(.L_x_6976) ;  /* 0x0000000000b46947 */ /* 0x010fea0003800000 */
[----:B------:R-:W-:Y:S02]  /*3550*/  SHF.R.U64 R138, R70, 0x10, R71 ;  /* 0x00000010468a7819 */ /* 0x000fe40000001247 */
[----:B------:R-:W-:Y:S01]  /*3560*/  SHF.R.U64 R140, R68, 0x10, R69 ;  /* 0x00000010448c7819 */ /* 0x000fe20000001245 */
[----:B0-----:R-:W-:Y:S01]  /*3570*/  IMAD.U32 R68, R14, 0x10000, RZ ;  /* 0x000100000e447824 */ /* 0x001fe200078e00ff */
[----:B------:R-:W-:Y:S02]  /*3580*/  SHF.R.U32.HI R139, RZ, 0x10, R71 ;  /* 0x00000010ff8b7819 */ /* 0x000fe40000011647 */
[----:B------:R-:W-:Y:S02]  /*3590*/  SHF.R.U32.HI R11, RZ, 0x10, R69 ;  /* 0x00000010ff0b7819 */ /* 0x000fe40000011645 */
[----:B------:R-:W-:Y:S02]  /*35a0*/  PRMT R135, R135, 0x5410, R138 ;  /* 0x0000541087877816 */ /* 0x000fe4000000008a */
[----:B------:R-:W-:-:S02]  /*35b0*/  PRMT R137, R137, 0x5410, R140 ;  /* 0x0000541089897816 */ /* 0x000fc4000000008c */
[----:B------:R-:W-:Y:S01]  /*35c0*/  LOP3.LUT R69, R14, 0xffff0000, RZ, 0xc0, !PT ;  /* 0xffff00000e457812 */ /* 0x000fe200078ec0ff */
[C---:B------:R-:W-:Y:S01]  /*35d0*/  IMAD.U32 R14, R13.reuse, 0x10000, RZ ;  /* 0x000100000d0e7824 */ /* 0x040fe200078e00ff */
[----:B------:R-:W-:Y:S02]  /*35e0*/  PRMT R139, R134, 0x5410, R139 ;  /* 0x00005410868b7816 */ /* 0x000fe4000000008b */
[----:B------:R-:W-:Y:S01]  /*35f0*/  PRMT R136, R136, 0x5410, R11 ;  /* 0x0000541088887816 */ /* 0x000fe2000000000b */
[----:B------:R-:W-:Y:S01]  /*3600*/  IMAD.U32 R11, R12, 0x10000, RZ ;  /* 0x000100000c0b7824 */ /* 0x000fe200078e00ff */
        /* <DEDUP_REMOVED lines=11> */
[----:B------:R-:W-:-:S02]  /*36c0*/  IMAD.U32 R135, R135, 0x10000, RZ ;  /* 0x0001000087877824 */ /* 0x000fc400078e00ff */
[----:B------:R-:W-:Y:S01]  /*36d0*/  FMUL.FTZ R69, R69, R134 ;  /* 0x0000008645457220 */ /* 0x000fe20000410000 */
[----:B------:R-:W-:Y:S01]  /*36e0*/  LOP3.LUT R136, R136, 0xffff0000, RZ, 0xc0, !PT ;  /* 0xffff000088887812 */ /* 0x000fe200078ec0ff */
[----:B------:R-:W-:Y:S02]  /*36f0*/  IMAD.U32 R137, R137, 0x10000, RZ ;  /* 0x0001000089897824 */ /* 0x000fe400078e00ff */
[C---:B------:R-:W-:Y:S01]  /*3700*/  FFMA.FTZ R141, R14.reuse, R71, -R141 ;  /* 0x000000470e8d7223 */ /* 0x040fe2000001088d */
[----:B------:R-:W-:Y:S01]  /*3710*/  FFMA.FTZ R138, R14, R138, R13 ;  /* 0x0000008a0e8a7223 */ /* 0x000fe2000001000d */
[----:B------:R-:W-:Y:S01]  /*3720*/  FFMA.FTZ R143, R68, R134, -R143 ;  /* 0x00000086448f7223 */ /* 0x000fe2000001088f */
[----:B------:R-:W-:Y:S01]  /*3730*/  FMUL.FTZ R14, R12, R135 ;  /* 0x000000870c0e7220 */ /* 0x000fe20000410000 */
[----:B------:R-:W-:Y:S02]  /*3740*/  IMAD.U32 R15, R15, 0x10000, RZ ;  /* 0x000100000f0f7824 */ /* 0x000fe400078e00ff */
[----:B------:R-:W-:Y:S01]  /*3750*/  FFMA.FTZ R68, R68, R140, R69 ;  /* 0x0000008c44447223 */ /* 0x000fe20000010045 */
[----:B------:R-:W-:Y:S01]  /*3760*/  FMUL.FTZ R134, R70, R139 ;  /* 0x0000008b46867220 */ /* 0x000fe20000410000 */
[-C--:B------:R-:W-:Y:S01]  /*3770*/  FMUL.FTZ R12, R12, R137.reuse ;  /* 0x000000890c0c7220 */ /* 0x080fe20000410000 */
[-C--:B------:R-:W-:Y:S01]  /*3780*/  FMUL.FTZ R70, R70, R136.reuse ;  /* 0x0000008846467220 */ /* 0x080fe20000410000 */
[----:B------:R-:W-:Y:S01]  /*3790*/  FFMA.FTZ R14, R11, R137, -R14 ;  /* 0x000000890b0e7223 */ /* 0x000fe2000001080e */
[----:B------:R-:W-:Y:S01]  /*37a0*/  FFMA.FTZ R134, R15, R136, -R134 ;  /* 0x000000880f867223 */ /* 0x000fe20000010886 */
[----:B------:R-:W-:Y:S01]  /*37b0*/  FFMA.FTZ R11, R11, R135, R12 ;  /* 0x000000870b0b7223 */ /* 0x000fe2000001000c */
[----:B------:R-:W-:Y:S01]  /*37c0*/  FFMA.FTZ R15, R15, R139, R70 ;  /* 0x0000008b0f0f7223 */ /* 0x000fe20000010046 */
[----:B------:R-:W-:-:S02]  /*37d0*/  F2FP.BF16.F32.PACK_AB R68, R68, R143 ;  /* 0x0000008f4444723e */ /* 0x000fc400000010ff */
[----:B------:R-:W-:Y:S02]  /*37e0*/  F2FP.BF16.F32.PACK_AB R13, R138, R141 ;  /* 0x0000008d8a0d723e */ /* 0x000fe400000010ff */
[----:B------:R-:W-:Y:S01]  /*37f0*/  F2FP.BF16.F32.PACK_AB R12, R11, R14 ;  /* 0x0000000e0b0c723e */ /* 0x000fe200000010ff */
[----:B------:R-:W-:Y:S01]  /*3800*/  IMAD.MOV.U32 R14, RZ, RZ, R68 ;  /* 0x000000ffff0e7224 */ /* 0x000fe200078e0044 */
[----:B------:R-:W-:-:S07]  /*3810*/  F2FP.BF16.F32.PACK_AB R15, R15, R134 ;  /* 0x000000860f0f723e */ /* 0x000fce00000010ff */
.L_x_6976:
[----:B------:R-:W-:Y:S05]  /*3820*/  BSYNC B3 ;  /* 0x0000000000037941 */ /* 0x000fea0003800000 */
.L_x_6975:
[----:B0-----:R4:W-:Y:S02]  /*3830*/  ST.E.128 desc[UR42][R72.64], R12 ;  /* 0x0000000c48007985 */ /* 0x0019e4000c101d2a */
.L_x_6974:
[----:B------:R-:W-:Y:S05]  /*3840*/  BSYNC B2 ;  /* 0x0000000000027941 */ /* 0x000fea0003800000 */
.L_x_6973:
[----:B------:R-:W-:Y:S05]  /*3850*/  @P2 BRA `(.L_x_6972) ;  /* 0x0000000000d82947 */ /* 0x000fea0003800000 */
[----:B----4-:R4:W0:Y:S01]  /*3860*/  LDS.128 R12, [R91+0x1c400] ;  /* 0x01c400005b0c7984 */ /* 0x0108220000000c00 */
[C---:B---3--:R-:W-:Y:S01]  /*3870*/  LEA R68, P6, R23.reuse, R74, 0x1 ;  /* 0x0000004a17447211 */ /* 0x048fe200078c08ff */
[----:B------:R-:W-:Y:S03]  /*3880*/  BSSY B2, `(.L_x_6977) ;  /* 0x0000032000027945 */ /* 0x000fe60003800000 */
[----:B--2---:R-:W-:Y:S02]  /*3890*/  LEA.HI.X R69, R23, R75, R22, 0x1, P6 ;  /* 0x0000004b17457211 */ /* 0x004fe400030f0c16 */
[----:B------:R-:W-:-:S13]  /*38a0*/  ISETP.GE.AND P6, PT, R152, R102, PT ;  /* 0x000000669800720c */ /* 0x000fda0003fc6270 */
[----:B----4-:R-:W-:Y:S05]  /*38b0*/  @P6 BRA `(.L_x_6978) ;  /* 0x0000000000b86947 */ /* 0x010fea0003800000 */
[----:B------:R-:W-:Y:S01]  /*38c0*/  SHF.R.U64 R72, R64, 0x10, R65 ;  /* 0x0000001040487819 */ /* 0x000fe20000001241 */
[----:B0-----:R-:W-:Y:S01]  /*38d0*/  IMAD.U32 R64, R14, 0x10000, RZ ;  /* 0x000100000e407824 */ /* 0x001fe200078e00ff */
        /* <DEDUP_REMOVED lines=10> */
[----:B------:R-:W-:Y:S02]  /*3980*/  LOP3.LUT R13, R13, 0xffff0000, RZ, 0xc0, !PT ;  /* 0xffff00000d0d7812 */ /* 0x000fe400078ec0ff */
[----:B------:R-:W-:Y:S01]  /*3990*/  LOP3.LUT R71, R123, 0xffff0000, RZ, 0xc0, !PT ;  /* 0xffff00007b477812 */ /* 0x000fe200078ec0ff */
[----:B------:R-:W-:Y:S01]  /*39a0*/  IMAD.U32 R70, R122, 0x10000, RZ ;  /* 0x000100007a467824 */ /* 0x000fe200078e00ff */
[----:B------:R-:W-:Y:S01]  /*39b0*/  LOP3.LUT R67, R121, 0xffff0000, RZ, 0xc0, !PT ;  /* 0xffff000079437812 */ /* 0x000fe200078ec0ff */
[----:B------:R-:W-:Y:S01]  /*39c0*/  IMAD.U32 R123, R123, 0x10000, RZ ;  /* 0x000100007b7b7824 */ /* 0x000fe200078e00ff */
[----:B------:R-:W-:Y:S01]  /*39d0*/  SHF.L.U32 R72, R124, 0x10, RZ ;  /* 0x000000107c487819 */ /* 0x000fe200000006ff */
[C---:B------:R-:W-:Y:S01]  /*39e0*/  FMUL.FTZ R73, R13.reuse, R71 ;  /* 0x000000470d497220 */ /* 0x040fe20000410000 */
[----:B------:R-:W-:Y:S01]  /*39f0*/  LOP3.LUT R12, R12, 0xffff0000, RZ, 0xc0, !PT ;  /* 0xffff00000c0c7812 */ /* 0x000fe200078ec0ff */
[-C--:B------:R-:W-:Y:S01]  /*3a00*/  FMUL.FTZ R74, R13, R67.reuse ;  /* 0x000000430d4a7220 */ /* 0x080fe20000410000 */
[----:B------:R-:W-:Y:S01]  /*3a10*/  LOP3.LUT R66, R15, 0xffff0000, RZ, 0xc0, !PT ;  /* 0xffff00000f427812 */ /* 0x000fe200078ec0ff */
        /* <DEDUP_REMOVED lines=13> */
[-C--:B------:R-:W-:Y:S01]  /*3af0*/  FMUL.FTZ R65, R66, R122.reuse ;  /* 0x0000007a42417220 */ /* 0x080fe20000410000 */
        /* <DEDUP_REMOVED lines=10> */
.L_x_6978:
[----:B------:R-:W-:Y:S05]  /*3ba0*/  BSYNC B2 ;  /* 0x0000000000027941 */ /* 0x000fea0003800000 */
.L_x_6977:
[----:B0-----:R0:W-:Y:S02]  /*3bb0*/  ST.E.128 desc[UR42][R68.64], R12 ;  /* 0x0000000c44007985 */ /* 0x0011e4000c101d2a */
.L_x_6972:
[----:B------:R-:W-:Y:S05]  /*3bc0*/  BSYNC B1 ;  /* 0x0000000000017941 */ /* 0x000fea0003800000 */
.L_x_6971:
[----:B------:R-:W-:-:S03]  /*3bd0*/  UMOV UR4, 0xffffffff ;  /* 0xffffffff00047882 */ /* 0x000fc60000000000 */
[----:B------:R-:W-:Y:S05]  /*3be0*/  BRA.DIV UR4, `(.L_x_6979) ;  /* 0x0000018204d07947 */ /* 0x000fea000b800000 */
[----:B------:R0:W0:Y:S04]  /*3bf0*/  SHFL.IDX PT, R67, R106, 0x1, 0x181f ;  /* 0x00381f006a437f89 */ /* 0x00002800000e0000 */
[----:B------:R0:W0:Y:S02]  /*3c00*/  SHFL.IDX PT, R66, R107, 0x1, 0x181f ;  /* 0x00381f006b427f89 */ /* 0x00002400000e0000 */
.L_x_7283:
[----:B------:R-:W-:Y:S01]  /*3c10*/  ISETP.NE.AND P6, PT, R128, RZ, PT ;  /* 0x000000ff8000720c */ /* 0x000fe20003fc5270 */
[----:B------:R-:W-:-:S12]  /*3c20*/  BSSY B1, `(.L_x_6980) ;  /* 0x0000072000017945 */ /* 0x000fd80003800000 */
[----:B------:R-:W-:Y:S05]  /*3c30*/  @P6 BRA `(.L_x_6981) ;  /* 0x0000000400c06947 */ /* 0x000fea0003800000 */
[----:B------:R-:W-:Y:S04]  /*3c40*/  BSSY B2, `(.L_x_6982) ;  /* 0x0000038000027945 */ /* 0x000fe80003800000 */
[----:B------:R-:W-:Y:S05]  /*3c50*/  @P1 BRA `(.L_x_6983) ;  /* 0x0000000000d81947 */ /* 0x000fea0003800000 */
[----:B0---4-:R0:W4:Y:S01]  /*3c60*/  LDS.128 R12, [R91+0x19400] ;  /* 0x019400005b0c7984 */ /* 0x0111220000000c00 */
[C---:B------:R-:W-:Y:S01]  /*3c70*/  LEA R64, P6, R16.reuse, R66, 0x1 ;  /* 0x0000004210407211 */ /* 0x040fe200078c08ff */
[----:B------:R-:W-:Y:S03]  /*3c80*/  BSSY B3, `(.L_x_6984) ;  /* 0x0000032000037945 */ /* 0x000fe60003800000 */
[----:B------:R-:W-:Y:S02]  /*3c90*/  LEA.HI.X R65, R16, R67, R17, 0x1, P6 ;  /* 0x0000004310417211 */ /* 0x000fe400030f0c11 */
[----:B------:R-:W-:-:S13]  /*3ca0*/  ISETP.GE.AND P6, PT, R18, R102, PT ;  /* 0x000000661200720c */ /* 0x000fda0003fc6270 */
[----:B0-----:R-:W-:Y:S05]  /*3cb0*/  @P6 BRA `(.L_x_6985) ;  /* 0x0000000000b86947 */ /* 0x001fea0003800000 */
[----:B------:R-:W-:Y:S01]  /*3cc0*/  SHF.R.U64 R70, R60, 0x10, R61 ;  /* 0x000000103c467819 */ /* 0x000fe2000000123d */
[----:B----4-:R-:W-:Y:S01]  /*3cd0*/  IMAD.U32 R60, R14, 0x10000, RZ ;  /* 0x000100000e3c7824 */ /* 0x010fe200078e00ff */
        /* <DEDUP_REMOVED lines=42> */
[----:B------:R-:W-:-:S02]  /*3f80*/  F2FP.BF16.F32.PACK_AB R15, R61, R68 ;  /* 0x000000443d0f723e */ /* 0x000fc400000010ff */
[----:B------:R-:W-:-:S07]  /*3f90*/  MOV R14, R60 ;  /* 0x0000003c000e7202 */ /* 0x000fce0000000f00 */
.L_x_6985:
[----:B------:R-:W-:Y:S05]  /*3fa0*/  BSYNC B3 ;  /* 0x0000000000037941 */ /* 0x000fea0003800000 */
.L_x_6984:
[----:B----4-:R0:W-:Y:S02]  /*3fb0*/  ST.E.128 desc[UR42][R64.64], R12 ;  /* 0x0000000c40007985 */ /* 0x0101e4000c101d2a */
.L_x_6983:
[----:B------:R-:W-:Y:S05]  /*3fc0*/  BSYNC B2 ;  /* 0x0000000000027941 */ /* 0x000fea0003800000 */
.L_x_6982:
        /* <DEDUP_REMOVED lines=53> */
.L_x_6987:
[----:B------:R-:W-:Y:S05]  /*4320*/  BSYNC B2 ;  /* 0x0000000000027941 */ /* 0x000fea0003800000 */
.L_x_6986:
[----:B----4-:R0:W-:Y:S02]  /*4330*/  ST.E.128 desc[UR42][R60.64], R12 ;  /* 0x0000000c3c007985 */ /* 0x0101e4000c101d2a */
.L_x_6981:
[----:B------:R-:W-:Y:S05]  /*4340*/  BSYNC B1 ;  /* 0x0000000000017941 */ /* 0x000fea0003800000 */
.L_x_6980:
[----:B------:R-:W-:-:S03]  /*4350*/  UMOV UR4, 0xffffffff ;  /* 0xffffffff00047882 */ /* 0x000fc60000000000 */
[----:B------:R-:W-:Y:S05]  /*4360*/  BRA.DIV UR4, `(.L_x_6988) ;  /* 0x0000017e043c7947 */ /* 0x000fea000b800000 */
[----:B------:R0:W0:Y:S04]  /*4370*/  SHFL.IDX PT, R59, R106, 0x2, 0x181f ;  /* 0x00581f006a3b7f89 */ /* 0x00002800000e0000 */
[----:B------:R0:W0:Y:S02]  /*4380*/  SHFL.IDX PT, R58, R107, 0x2, 0x181f ;  /* 0x00581f006b3a7f89 */ /* 0x00002400000e0000 */
.L_x_7287:
[----:B------:R-:W-:Y:S04]  /*4390*/  BSSY B1, `(.L_x_6989) ;  /* 0x0000072000017945 */ /* 0x000fe80003800000 */
        /* <DEDUP_REMOVED lines=15> */
[----:B------:R-:W-:Y:S01]  /*4490*/  PRMT R132, R132, 0x5410, R11 ;  /* 0x0000541084847816 */ /* 0x000fe2000000000b */
[----:B------:R-:W-:Y:S01]  /*44a0*/  IMAD.U32 R11, R12, 0x10000, RZ ;  /* 0x000100000c0b7824 */ /* 0x000fe200078e00ff */
[----:B------:R-:W-:-:S02]  /*44b0*/  PRMT R133, R133, 0x5410, R60 ;  /* 0x0000541085857816 */ /* 0x000fc4000000003c */
[----:B------:R-:W-:Y:S02]  /*44c0*/  LOP3.LUT R53, R14, 0xffff0000, RZ, 0xc0, !PT ;  /* 0xffff00000e357812 */ /* 0x000fe400078ec0ff */
[----:B------:R-:W-:Y:S01]  /*44d0*/  PRMT R131, R131, 0x5410, R62 ;  /* 0x0000541083837816 */ /* 0x000fe2000000003e */
[----:B------:R-:W-:Y:S01]  /*44e0*/  IMAD.U32 R62, R133, 0x10000, RZ ;  /* 0x00010000853e7824 */ /* 0x000fe200078e00ff */
[C---:B------:R-:W-:Y:S02]  /*44f0*/  SHF.L.U32 R14, R13.reuse, 0x10, RZ ;  /* 0x000000100d0e7819 */ /* 0x040fe400000006ff */
[----:B------:R-:W-:Y:S01]  /*4500*/  LOP3.LUT R13, R13, 0xffff0000, RZ, 0xc0, !PT ;  /* 0xffff00000d0d7812 */ /* 0x000fe200078ec0ff */
[----:B------:R-:W-:Y:S01]  /*4510*/  IMAD.U32 R60, R131, 0x10000, RZ ;  /* 0x00010000833c7824 */ /* 0x000fe200078e00ff */
[C---:B------:R-:W-:Y:S01]  /*4520*/  LOP3.LUT R61, R132.reuse, 0xffff0000, RZ, 0xc0, !PT ;  /* 0xffff0000843d7812 */ /* 0x040fe200078ec0ff */
[----:B------:R-:W-:Y:S01]  /*4530*/  IMAD.U32 R132, R132, 0x10000, RZ ;  /* 0x0001000084847824 */ /* 0x000fe200078e00ff */
[C---:B------:R-:W-:Y:S01]  /*4540*/  LOP3.LUT R55, R130.reuse, 0xffff0000, RZ, 0xc0, !PT ;  /* 0xffff000082377812 */ /* 0x040fe200078ec0ff */
[----:B------:R-:W-:Y:S01]  /*4550*/  IMAD.U32 R130, R130, 0x10000, RZ ;  /* 0x0001000082827824 */ /* 0x000fe200078e00ff */
[----:B------:R-:W-:Y:S01]  /*4560*/  LOP3.LUT R54, R15, 0xffff0000, RZ, 0xc0, !PT ;  /* 0xffff00000f367812 */ /* 0x000fe200078ec0ff */
[C---:B------:R-:W-:Y:S01]  /*4570*/  FMUL.FTZ R63, R13.reuse, R61 ;  /* 0x0000003d0d3f7220 */ /* 0x040fe20000410000 */
[----:B------:R-:W-:Y:S01]  /*4580*/  LOP3.LUT R12, R12, 0xffff0000, RZ, 0xc0, !PT ;  /* 0xffff00000c0c7812 */ /* 0x000fe200078ec0ff */
[-C--:B------:R-:W-:Y:S01]  /*4590*/  FMUL.FTZ R64, R13, R55.reuse ;  /* 0x000000370d407220 */ /* 0x080fe20000410000 */
[C---:B------:R-:W-:Y:S01]  /*45a0*/  FMUL.FTZ R13, R53.reuse, R62 ;  /* 0x0000003e350d7220 */ /* 0x040fe20000410000 */
[-C--:B------:R-:W-:Y:S01]  /*45b0*/  FMUL.FTZ R53, R53, R60.reuse ;  /* 0x0000003c35357220 */ /* 0x080fe20000410000 */
[----:B------:R-:W-:Y:S01]  /*45c0*/  LOP3.LUT R133, R133, 0xffff0000, RZ, 0xc0, !PT ;  /* 0xffff000085857812 */ /* 0x000fe200078ec0ff */
[C---:B------:R-:W-:Y:S01]  /*45d0*/  FFMA.FTZ R63, R14.reuse, R55, -R63 ;  /* 0x000000370e3f7223 */ /* 0x040fe2000001083f */
[----:B------:R-:W-:Y:S01]  /*45e0*/  LOP3.LUT R131, R131, 0xffff0000, RZ, 0xc0, !PT ;  /* 0xffff000083837812 */ /* 0x000fe200078ec0ff */
[----:B------:R-:W-:Y:S01]  /*45f0*/  FFMA.FTZ R64, R14, R61, R64 ;  /* 0x0000003d0e407223 */ /* 0x000fe20000010040 */
[C---:B------:R-:W-:Y:S01]  /*4600*/  FFMA.FTZ R60, R52.reuse, R60, -R13 ;  /* 0x0000003c343c7223 */ /* 0x040fe2000001080d */
[----:B------:R-:W-:Y:S01]  /*4610*/  FFMA.FTZ R53, R52, R62, R53 ;  /* 0x0000003e34357223 */ /* 0x000fe20000010035 */
[----:B------:R-:W-:-:S02]  /*4620*/  IMAD.U32 R15, R15, 0x10000, RZ ;  /* 0x000100000f0f7824 */ /* 0x000fc400078e00ff */
        /* <DEDUP_REMOVED lines=8> */
[----:B------:R-:W-:Y:S02]  /*46b0*/  F2FP.BF16.F32.PACK_AB R63, R64, R63 ;  /* 0x0000003f403f723e */ /* 0x000fe400000010ff */
[----:B------:R-:W-:-:S02]  /*46c0*/  F2FP.BF16.F32.PACK_AB R60, R53, R60 ;  /* 0x0000003c353c723e */ /* 0x000fc400000010ff */
[----:B------:R-:W-:Y:S01]  /*46d0*/  F2FP.BF16.F32.PACK_AB R12, R13, R14 ;  /* 0x0000000e0d0c723e */ /* 0x000fe200000010ff */
[----:B------:R-:W-:Y:S01]  /*46e0*/  IMAD.MOV.U32 R13, RZ, RZ, R63 ;  /* 0x000000ffff0d7224 */ /* 0x000fe200078e003f */
[----:B------:R-:W-:Y:S01]  /*46f0*/  F2FP.BF16.F32.PACK_AB R15, R15, R52 ;  /* 0x000000340f0f723e */ /* 0x000fe200000010ff */
[----:B------:R-:W-:-:S07]  /*4700*/  IMAD.MOV.U32 R14, RZ, RZ, R60 ;  /* 0x000000ffff0e7224 */ /* 0x000fce00078e003c */
.L_x_6994:
[----:B------:R-:W-:Y:S05]  /*4710*/  BSYNC B3 ;  /* 0x0000000000037941 */ /* 0x000fea0003800000 */
.L_x_6993:
[----:B----4-:R0:W-:Y:S02]  /*4720*/  ST.E.128 desc[UR42][R56.64], R12 ;  /* 0x0000000c38007985 */ /* 0x0101e4000c101d2a */
.L_x_6992:
[----:B------:R-:W-:Y:S05]  /*4730*/  BSYNC B2 ;  /* 0x0000000000027941 */ /* 0x000fea0003800000 */
.L_x_6991:
        /* <DEDUP_REMOVED lines=23> */
[C---:B------:R-:W-:Y:S01]  /*48b0*/  LOP3.LUT R51, R125.reuse, 0xffff0000, RZ, 0xc0, !PT ;  /* 0xffff00007d337812 */ /* 0x040fe200078ec0ff */
[----:B------:R-:W-:Y:S01]  /*48c0*/  IMAD.U32 R125, R125, 0x10000, RZ ;  /* 0x000100007d7d7824 */ /* 0x000fe200078e00ff */
[----:B------:R-:W-:Y:S01]  /*48d0*/  LOP3.LUT R12, R12, 0xffff0000, RZ, 0xc0, !PT ;  /* 0xffff00000c0c7812 */ /* 0x000fe200078ec0ff */
[----:B------:R-:W-:Y:S01]  /*48e0*/  FMUL.FTZ R57, R13, R55 ;  /* 0x000000370d397220 */ /* 0x000fe20000410000 */
[----:B------:R-:W-:Y:S01]  /*48f0*/  SHF.L.U32 R127, R127, 0x10, RZ ;  /* 0x000000107f7f7819 */ /* 0x000fe200000006ff */
[-C--:B------:R-:W-:Y:S01]  /*4900*/  FMUL.FTZ R58, R13, R51.reuse ;  /* 0x000000330d3a7220 */ /* 0x080fe20000410000 */
[----:B------:R-:W-:Y:S01]  /*4910*/  LOP3.LUT R50, R15, 0xffff0000, RZ, 0xc0, !PT ;  /* 0xffff00000f327812 */ /* 0x000fe200078ec0ff */
[----:B------:R-:W-:Y:S01]  /*4920*/  FMUL.FTZ R13, R49, R56 ;  /* 0x00000038310d7220 */ /* 0x000fe20000410000 */
[----:B------:R-:W-:Y:S01]  /*4930*/  LOP3.LUT R129, R129, 0xffff0000, RZ, 0xc0, !PT ;  /* 0xffff000081817812 */ /* 0x000fe200078ec0ff */
[-C--:B------:R-:W-:Y:S01]  /*4940*/  FMUL.FTZ R49, R49, R54.reuse ;  /* 0x0000003631317220 */ /* 0x080fe20000410000 */
[----:B------:R-:W-:Y:S01]  /*4950*/  LOP3.LUT R126, R126, 0xffff0000, RZ, 0xc0, !PT ;  /* 0xffff00007e7e7812 */ /* 0x000fe200078ec0ff */
[C---:B------:R-:W-:Y:S01]  /*4960*/  FFMA.FTZ R57, R14.reuse, R51, -R57 ;  /* 0x000000330e397223 */ /* 0x040fe20000010839 */
[----:B------:R-:W-:Y:S01]  /*4970*/  FFMA.FTZ R58, R14, R55, R58 ;  /* 0x000000370e3a7223 */ /* 0x000fe2000001003a */
[----:B------:R-:W-:Y:S01]  /*4980*/  FFMA.FTZ R13, R48, R54, -R13 ;  /* 0x00000036300d7223 */ /* 0x000fe2000001080d */
[----:B------:R-:W-:Y:S01]  /*4990*/  FMUL.FTZ R14, R12, R127 ;  /* 0x0000007f0c0e7220 */ /* 0x000fe20000410000 */
[----:B------:R-:W-:-:S02]  /*49a0*/  IMAD.U32 R15, R15, 0x10000, RZ ;  /* 0x000100000f0f7824 */ /* 0x000fc400078e00ff */
        /* <DEDUP_REMOVED lines=14> */
.L_x_6996:
[----:B------:R-:W-:Y:S05]  /*4a90*/  BSYNC B2 ;  /* 0x0000000000027941 */ /* 0x000fea0003800000 */
.L_x_6995:
[----:B----4-:R0:W-:Y:S02]  /*4aa0*/  ST.E.128 desc[UR42][R52.64], R12 ;  /* 0x0000000c34007985 */ /* 0x0101e4000c101d2a */
.L_x_6990:
[----:B------:R-:W-:Y:S05]  /*4ab0*/  BSYNC B1 ;  /* 0x0000000000017941 */ /* 0x000fea0003800000 */
.L_x_6989:
[----:B------:R-:W-:-:S03]  /*4ac0*/  UMOV UR4, 0xffffffff ;  /* 0xffffffff00047882 */ /* 0x000fc60000000000 */
[----:B------:R-:W-:Y:S05]  /*4ad0*/  BRA.DIV UR4, `(.L_x_6997) ;  /* 0x0000017604ac7947 */ /* 0x000fea000b800000 */
[----:B------:R2:W2:Y:S04]  /*4ae0*/  SHFL.IDX PT, R51, R106, 0x3, 0x181f ;  /* 0x00781f006a337f89 */ /* 0x0004a800000e0000 */
[----:B01----:R-:W0:Y:S02]  /*4af0*/  SHFL.IDX PT, R107, R107, 0x3, 0x181f ;  /* 0x00781f006b6b7f89 */ /* 0x003e2400000e0000 */
.L_x_7291:
[----:B------:R-:W-:Y:S05]  /*4b00*/  @P4 BRA `(.L_x_6998) ;  /* 0x0000003400fc4947 */ /* 0x000fea0003800000 */
[----:B------:R-:W-:Y:S04]  /*4b10*/  BSSY B1, `(.L_x_6999) ;  /* 0x0000038000017945 */ /* 0x000fe80003800000 */
[----:B------:R-:W-:Y:S05]  /*4b20*/  @P1 BRA `(.L_x_7000) ;  /* 0x0000000000d81947 */ /* 0x000fea0003800000 */
[----:B----4-:R1:W4:Y:S01]  /*4b30*/  LDS.128 R12, [R91+0x1b400] ;  /* 0x01b400005b0c7984 */ /* 0x0103220000000c00 */
[C---:B0-----:R-:W-:Y:S01]  /*4b40*/  LEA R48, P3, R16.reuse, R107, 0x1 ;  /* 0x0000006b10307211 */ /* 0x041fe200078608ff */
[----:B------:R-:W-:Y:S03]  /*4b50*/  BSSY B2, `(.L_x_7001) ;  /* 0x0000032000027945 */ /* 0x000fe60003800000 */
[----:B--2---:R-:W-:Y:S02]  /*4b60*/  LEA.HI.X R49, R16, R51, R17, 0x1, P3 ;  /* 0x0000003310317211 */ /* 0x004fe400018f0c11 */
[----:B------:R-:W-:-:S13]  /*4b70*/  ISETP.GE.AND P3, PT, R18, R102, PT ;  /* 0x000000661200720c */ /* 0x000fda0003f66270 */
[----:B-1----:R-:W-:Y:S05]  /*4b80*/  @P3 BRA `(.L_x_7002) ;  /* 0x0000000000b83947 */ /* 0x002fea0003800000 */
[----:B------:R-:W-:Y:S02]  /*4b90*/  SHF.R.U64 R50, R46, 0x10, R47 ;  /* 0x000000102e327819 */ /* 0x000fe4000000122f */
[----:B------:R-:W-:Y:S01]  /*4ba0*/  SHF.R.U64 R52, R44, 0x10, R45 ;  /* 0x000000102c347819 */ /* 0x000fe2000000122d */
[----:B----4-:R-:W-:Y:S01]  /*4bb0*/  IMAD.U32 R44, R14, 0x10000, RZ ;  /* 0x000100000e2c7824 */ /* 0x010fe200078e00ff */
        /* <DEDUP_REMOVED lines=22> */
[----:B------:R-:W-:Y:S01]  /*4d20*/  FMUL.FTZ R45, R45, R50 ;  /* 0x000000322d2d7220 */ /* 0x000fe20000410000 */
[----:B------:R-:W-:-:S02]  /*4d30*/  IMAD.U32 R113, R113, 0x10000, RZ ;  /* 0x0001000071717824 */ /* 0x000fc400078e00ff */
[C---:B------:R-:W-:Y:S01]  /*4d40*/  FFMA.FTZ R55, R14.reuse, R47, -R55 ;  /* 0x0000002f0e377223 */ /* 0x040fe20000010837 */
[----:B------:R-:W-:Y:S01]  /*4d50*/  FFMA.FTZ R52, R14, R52, R13 ;  /* 0x000000340e347223 */ /* 0x000fe2000001000d */
[----:B------:R-:W-:Y:S01]  /*4d60*/  FFMA.FTZ R57, R44, R50, -R57 ;  /* 0x000000322c397223 */ /* 0x000fe20000010839 */
[----:B------:R-:W-:Y:S01]  /*4d70*/  FMUL.FTZ R14, R12, R115 ;  /* 0x000000730c0e7220 */ /* 0x000fe20000410000 */
[----:B------:R-:W-:Y:S02]  /*4d80*/  IMAD.U32 R15, R15, 0x10000, RZ ;  /* 0x000100000f0f7824 */ /* 0x000fe400078e00ff */
[----:B------:R-:W-:Y:S01]  /*4d90*/  FFMA.FTZ R44, R44, R53, R45 ;  /* 0x000000352c2c7223 */ /* 0x000fe2000001002d */
        /* <DEDUP_REMOVED lines=13> */
.L_x_7002:
[----:B------:R-:W-:Y:S05]  /*4e70*/  BSYNC B2 ;  /* 0x0000000000027941 */ /* 0x000fea0003800000 */
.L_x_7001:
[----:B----4-:R1:W-:Y:S02]  /*4e80*/  ST.E.128 desc[UR42][R48.64], R12 ;  /* 0x0000000c30007985 */ /* 0x0103e4000c101d2a */
.L_x_7000:
[----:B------:R-:W-:Y:S05]  /*4e90*/  BSYNC B1 ;  /* 0x0000000000017941 */ /* 0x000fea0003800000 */
.L_x_6999:
[----:B------:R-:W-:Y:S05]  /*4ea0*/  @P2 BRA `(.L_x_6998) ;  /* 0x0000003400142947 */ /* 0x000fea0003800000 */
[----:B-1--4-:R1:W4:Y:S01]  /*4eb0*/  LDS.128 R12, [R91+0x1f400] ;  /* 0x01f400005b0c7984 */ /* 0x0123220000000c00 */
[C---:B0-----:R-:W-:Y:S01]  /*4ec0*/  LEA R44, P3, R23.reuse, R107, 0x1 ;  /* 0x0000006b172c7211 */ /* 0x041fe200078608ff */
[----:B------:R-:W-:Y:S03]  /*4ed0*/  BSSY B1, `(.L_x_7003) ;  /* 0x0000032000017945 */ /* 0x000fe60003800000 */
[----:B--2---:R-:W-:Y:S02]  /*4ee0*/  LEA.HI.X R45, R23, R51, R22, 0x1, P3 ;  /* 0x00000033172d7211 */ /* 0x004fe400018f0c16 */
[----:B------:R-:W-:-:S13]  /*4ef0*/  ISETP.GE.AND P3, PT, R152, R102, PT ;  /* 0x000000669800720c */ /* 0x000fda0003f66270 */
[----:B-1----:R-:W-:Y:S05]  /*4f00*/  @P3 BRA `(.L_x_7004) ;  /* 0x0000000000b83947 */ /* 0x002fea0003800000 */
[----:B------:R-:W-:Y:S02]  /*4f10*/  SHF.R.U64 R48, R40, 0x10, R41 ;  /* 0x0000001028307819 */ /* 0x000fe40000001229 */
[--C-:B------:R-:W-:Y:S02]  /*4f20*/  SHF.R.U64 R46, R42, 0x10, R43.reuse ;  /* 0x000000102a2e7819 */ /* 0x100fe4000000122b */
[----:B------:R-:W-:Y:S02]  /*4f30*/  SHF.R.U32.HI R43, RZ, 0x10, R43 ;  /* 0x00000010ff2b7819 */ /* 0x000fe4000001162b */
[----:B------:R-:W-:Y:S02]  /*4f40*/  SHF.R.U32.HI R11, RZ, 0x10, R41 ;  /* 0x00000010ff0b7819 */ /* 0x000fe40000011629 */
[----:B------:R-:W-:Y:S02]  /*4f50*/  PRMT R103, R103, 0x5410, R48 ;  /* 0x0000541067677816 */ /* 0x000fe40000000030 */
[----:B------:R-:W-:-:S02]  /*4f60*/  PRMT R105, R105, 0x5410, R46 ;  /* 0x0000541069697816 */ /* 0x000fc4000000002e */
[----:B------:R-:W-:Y:S02]  /*4f70*/  PRMT R108, R108, 0x5410, R43 ;  /* 0x000054106c6c7816 */ /* 0x000fe4000000002b */
[C---:B----4-:R-:W-:Y:S02]  /*4f80*/  SHF.L.U32 R40, R14.reuse, 0x10, RZ ;  /* 0x000000100e287819 */ /* 0x050fe400000006ff */
        /* <DEDUP_REMOVED lines=38> */
.L_x_7004:
[----:B------:R-:W-:Y:S05]  /*51f0*/  BSYNC B1 ;  /* 0x0000000000017941 */ /* 0x000fea0003800000 */
.L_x_7003:
[----:B----4-:R0:W-:Y:S01]  /*5200*/  ST.E.128 desc[UR42][R44.64], R12 ;  /* 0x0000000c2c007985 */ /* 0x0101e2000c101d2a */
[----:B------:R-:W-:Y:S05]  /*5210*/  BRA `(.L_x_6998) ;  /* 0x0000003000387947 */ /* 0x000fea0003800000 */
.L_x_6958:
[----:B------:R-:W-:-:S05]  /*5220*/  VIADD R40, R153, 0x20 ;  /* 0x0000002099287836 */ /* 0x000fca0000000000 */
[----:B------:R-:W-:Y:S01]  /*5230*/  ISETP.GE.AND P4, PT, R40, R96, PT ;  /* 0x000000602800720c */ /* 0x000fe20003f86270 */
[----:B------:R-:W-:-:S03]  /*5240*/  VIADD R40, R153, 0x40 ;  /* 0x0000004099287836 */ /* 0x000fc60000000000 */
[----:B------:R-:W-:-:S13]  /*5250*/  ISETP.GE.OR P4, PT, R16, R102, P4 ;  /* 0x000000661000720c */ /* 0x000fda0002786670 */
[----:B------:R-:W-:Y:S01]  /*5260*/  @!P4 IADD3 R46, P3, P5, R82, R14, R20 ;  /* 0x0000000e522ec210 */ /* 0x000fe20007d7e014 */
[----:B------:R-:W0:Y:S03]  /*5270*/  @!P4 LDC.64 R56, c[0x0][0x3e8] ;  /* 0x0000fa00ff38cb82 */ /* 0x000e260000000a00 */
[----:B------:R-:W-:Y:S02]  /*5280*/  @!P4 IADD3.X R47, R39, R90, R8, P3, P5 ;  /* 0x0000005a272fc210 */ /* 0x000fe40001fea408 */
[----:B------:R-:W-:-:S03]  /*5290*/  @!P4 IADD3 R44, P3, P5, R86, R12, R33 ;  /* 0x0000000c562cc210 */ /* 0x000fc60007d7e021 */
[----:B------:R-:W1:Y:S01]  /*52a0*/  @!P4 LDC.64 R58, c[0x0][0x400] ;  /* 0x00010000ff3acb82 */ /* 0x000e620000000a00 */
[----:B------:R-:W-:Y:S02]  /*52b0*/  @!P4 IADD3.X R45, R78, R11, R30, P3, P5 ;  /* 0x0000000b4e2dc210 */ /* 0x000fe40001fea41e */
[----:B------:R-:W-:-:S04]  /*52c0*/  ISETP.GE.AND P3, PT, R40, R96, PT ;  /* 0x000000602800720c */ /* 0x000fc80003f66270 */
[----:B------:R-:W-:-:S13]  /*52d0*/  ISETP.GE.OR P3, PT, R16, R102, P3 ;  /* 0x000000661000720c */ /* 0x000fda0001f66670 */
[----:B------:R-:W-:Y:S01]  /*52e0*/  @!P3 IADD3 R42, P5, P6, R82, R21, R14 ;  /* 0x00000015522ab210 */ /* 0x000fe20007ebe00e */
[----:B------:R-:W2:Y:S03]  /*52f0*/  @!P3 LDC.64 R64, c[0x0][0x3e8] ;  /* 0x0000fa00ff40bb82 */ /* 0x000ea60000000a00 */
[----:B------:R-:W-:Y:S02]  /*5300*/  @!P3 IADD3.X R43, R39, R9, R90, P5, P6 ;  /* 0x00000009272bb210 */ /* 0x000fe40002fec45a */
[----:B------:R-:W-:-:S03]  /*5310*/  @!P3 IADD3 R40, P5, P6, R86, R34, R12 ;  /* 0x000000225628b210 */ /* 0x000fc60007ebe00c */
[----:B------:R-:W3:Y:S01]  /*5320*/  @!P3 LDC.64 R66, c[0x0][0x400] ;  /* 0x00010000ff42bb82 */ /* 0x000ee20000000a00 */
[----:B------:R-:W-:Y:S02]  /*5330*/  @!P3 IADD3.X R41, R78, R31, R11, P5, P6 ;  /* 0x0000001f4e29b210 */ /* 0x000fe40002fec40b */
[----:B------:R-:W-:-:S04]  /*5340*/  ISETP.GE.AND P5, PT, R153, R96, PT ;  /* 0x000000609900720c */ /* 0x000fc80003fa6270 */
[----:B------:R-:W-:-:S13]  /*5350*/  ISETP.GE.OR P5, PT, R16, R102, P5 ;  /* 0x000000661000720c */ /* 0x000fda0002fa6670 */
[----:B------:R-:W4:Y:S01]  /*5360*/  @!P5 LDC.64 R48, c[0x0][0x3e8] ;  /* 0x0000fa00ff30db82 */ /* 0x000f220000000a00 */
[----:B------:R-:W-:-:S05]  /*5370*/  @!P5 IADD3 R50, P6, R82, R14, RZ ;  /* 0x0000000e5232d210 */ /* 0x000fca0007fde0ff */
[----:B------:R-:W-:Y:S01]  /*5380*/  @!P5 IMAD.X R51, R90, 0x1, R39, P6 ;  /* 0x000000015a33d824 */ /* 0x000fe200030e0627 */
[----:B----4-:R-:W-:-:S04]  /*5390*/  @!P5 LEA R48, P6, R50, R48, 0x1 ;  /* 0x000000303230d211 */ /* 0x010fc800078c08ff */
[----:B------:R-:W-:Y:S02]  /*53a0*/  @!P5 LEA.HI.X R49, R50, R49, R51, 0x1, P6 ;  /* 0x000000313231d211 */ /* 0x000fe400030f0c33 */
[----:B------:R-:W4:Y:S01]  /*53b0*/  @!P5 LDC.64 R50, c[0x0][0x400] ;  /* 0x00010000ff32db82 */ /* 0x000f220000000a00 */
[----:B------:R-:W-:-:S05]  /*53c0*/  @!P5 IADD3 R52, P6, R86, R12, RZ ;  /* 0x0000000c5634d210 */ /* 0x000fca0007fde0ff */
[----:B------:R-:W-:Y:S01]  /*53d0*/  @!P5 IMAD.X R53, R11, 0x1, R78, P6 ;  /* 0x000000010b35d824 */ /* 0x000fe200030e064e */
[----:B----4-:R-:W-:-:S04]  /*53e0*/  @!P5 LEA R50, P6, R52, R50, 0x1 ;  /* 0x000000323432d211 */ /* 0x010fc800078c08ff */
[----:B------:R-:W-:Y:S02]  /*53f0*/  @!P5 LEA.HI.X R51, R52, R51, R53, 0x1, P6 ;  /* 0x000000333433d211 */ /* 0x000fe400030f0c35 */
[----:B0-----:R-:W-:-:S04]  /*5400*/  @!P4 LEA R56, P6, R46, R56, 0x1 ;  /* 0x000000382e38c211 */ /* 0x001fc800078c08ff */
[----:B------:R-:W-:Y:S02]  /*5410*/  @!P4 LEA.HI.X R57, R46, R57, R47, 0x1, P6 ;  /* 0x000000392e39c211 */ /* 0x000fe400030f0c2f */
[----:B------:R-:W-:Y:S02]  /*5420*/  CS2R R46, SRZ ;  /* 0x00000000002e7805 */ /* 0x000fe4000001ff00 */
[----:B-1----:R-:W-:-:S04]  /*5430*/  @!P4 LEA R58, P6, R44, R58, 0x1 ;  /* 0x0000003a2c3ac211 */ /* 0x002fc800078c08ff */
[----:B------:R-:W-:Y:S02]  /*5440*/  @!P4 LEA.HI.X R59, R44, R59, R45, 0x1, P6 ;  /* 0x0000003b2c3bc211 */ /* 0x000fe400030f0c2d */
[----:B------:R-:W-:Y:S02]  /*5450*/  CS2R R44, SRZ ;  /* 0x00000000002c7805 */ /* 0x000fe4000001ff00 */
[----:B--2---:R-:W-:-:S04]  /*5460*/  @!P3 LEA R64, P6, R42, R64, 0x1 ;  /* 0x000000402a40b211 */ /* 0x004fc800078c08ff */
[----:B------:R-:W-:Y:S02]  /*5470*/  @!P3 LEA.HI.X R65, R42, R65, R43, 0x1, P6 ;  /* 0x000000412a41b211 */ /* 0x000fe400030f0c2b */
[----:B------:R-:W-:Y:S02]  /*5480*/  CS2R R42, SRZ ;  /* 0x00000000002a7805 */ /* 0x000fe4000001ff00 */
[C---:B---3--:R-:W-:Y:S01]  /*5490*/  @!P3 LEA R66, P6, R40.reuse, R66, 0x1 ;  /* 0x000000422842b211 */ /* 0x048fe200078c08ff */
[----:B------:R0:W5:Y:S03]  /*54a0*/  @!P5 LDG.E.128 R44, desc[UR42][R50.64] ;  /* 0x0000002a322cd981 */ /* 0x000166000c1e1d00 */
[----:B------:R-:W-:Y:S02]  /*54b0*/  @!P3 LEA.HI.X R67, R40, R67, R41, 0x1, P6 ;  /* 0x000000432843b211 */ /* 0x000fe400030f0c29 */
[----:B------:R-:W-:-:S02]  /*54c0*/  CS2R R40, SRZ ;  /* 0x0000000000287805 */ /* 0x000fc4000001ff00 */
[----:B------:R-:W-:Y:S02]  /*54d0*/  CS2R R54, SRZ ;  /* 0x0000000000367805 */ /* 0x000fe4000001ff00 */
[----:B------:R-:W-:Y:S02]  /*54e0*/  CS2R R52, SRZ ;  /* 0x0000000000347805 */ /* 0x000fe4000001ff00 */
[----:B------:R1:W5:Y:S01]  /*54f0*/  @!P5 LDG.E.128 R40, desc[UR42][R48.64] ;  /* 0x0000002a3028d981 */ /* 0x000362000c1e1d00 */
[----:B0-----:R-:W-:Y:S02]  /*5500*/  CS2R R50, SRZ ;  /* 0x0000000000327805 */ /* 0x001fe4000001ff00 */
[----:B------:R-:W-:Y:S01]  /*5510*/  IADD3 R68, R153, 0x60, RZ ;  /* 0x0000006099447810 */ /* 0x000fe20007ffe0ff */
[----:B------:R0:W5:Y:S01]  /*5520*/  @!P4 LDG.E.128 R52, desc[UR42][R58.64] ;  /* 0x0000002a3a34c981 */ /* 0x000162000c1e1d00 */
[----:B-1----:R-:W-:-:S06]  /*5530*/  CS2R R48, SRZ ;  /* 0x0000000000307805 */ /* 0x002fcc000001ff00 */
[----:B------:R1:W5:Y:S01]  /*5540*/  @!P4 LDG.E.128 R48, desc[UR42][R56.64] ;  /* 0x0000002a3830c981 */ /* 0x000362000c1e1d00 */
[----:B------:R-:W-:-:S04]  /*5550*/  ISETP.GE.AND P4, PT, R68, R96, PT ;  /* 0x000000604400720c */ /* 0x000fc80003f86270 */
[----:B------:R-:W-:Y:S02]  /*5560*/  ISETP.GE.OR P4, PT, R16, R102, P4 ;  /* 0x000000661000720c */ /* 0x000fe40002786670 */
[----:B0-----:R-:W-:Y:S02]  /*5570*/  CS2R R58, SRZ ;  /* 0x00000000003a7805 */ /* 0x001fe4000001ff00 */
[----:B------:R-:W-:Y:S02]  /*5580*/  CS2R R62, SRZ ;  /* 0x00000000003e7805 */ /* 0x000fe4000001ff00 */
[----:B------:R-:W-:Y:S02]  /*5590*/  CS2R R60, SRZ ;  /* 0x00000000003c7805 */ /* 0x000fe4000001ff00 */
[----:B-1----:R-:W-:Y:S01]  /*55a0*/  CS2R R56, SRZ ;  /* 0x0000000000387805 */ /* 0x002fe2000001ff00 */
[----:B------:R-:W-:Y:S01]  /*55b0*/  BSSY B1, `(.L_x_7005) ;  /* 0x000001d000017945 */ /* 0x000fe20003800000 */
[----:B------:R-:W-:-:S02]  /*55c0*/  CS2R R70, SRZ ;  /* 0x0000000000467805 */ /* 0x000fc4000001ff00 */
[----:B------:R-:W-:Y:S01]  /*55d0*/  CS2R R68, SRZ ;  /* 0x0000000000447805 */ /* 0x000fe2000001ff00 */
[----:B------:R0:W5:Y:S04]  /*55e0*/  @!P3 LDG.E.128 R60, desc[UR42][R66.64] ;  /* 0x0000002a423cb981 */ /* 0x000168000c1e1d00 */
[----:B------:R1:W5:Y:S01]  /*55f0*/  @!P3 LDG.E.128 R56, desc[UR42][R64.64] ;  /* 0x0000002a4038b981 */ /* 0x000362000c1e1d00 */
[----:B------:R-:W-:Y:S02]  /*5600*/  ISETP.GE.AND P3, PT, R16, R102, PT ;  /* 0x000000661000720c */ /* 0x000fe40003f66270 */
[----:B0-----:R-:W-:Y:S02]  /*5610*/  CS2R R66, SRZ ;  /* 0x0000000000427805 */ /* 0x001fe4000001ff00 */
[----:B-1----:R-:W-:Y:S01]  /*5620*/  CS2R R64, SRZ ;  /* 0x0000000000407805 */ /* 0x002fe2000001ff00 */
[----:B------:R-:W-:Y:S08]  /*5630*/  @P4 BRA `(.L_x_7006) ;  /* 0x0000000000504947 */ /* 0x000ff00003800000 */
[----:B------:R-:W0:Y:S01]  /*5640*/  LDC.64 R64, c[0x0][0x3f8] ;  /* 0x0000fe00ff407b82 */ /* 0x000e220000000a00 */
[----:B------:R-:W-:Y:S01]  /*5650*/  IMAD.MOV.U32 R15, RZ, RZ, R90 ;  /* 0x000000ffff0f7224 */ /* 0x000fe200078e005a */
[----:B------:R-:W-:Y:S01]  /*5660*/  ULDC.64 UR4, c[0x0][0x3e8] ;  /* 0x0000fa0000047ab9 */ /* 0x000fe20000000a00 */
[----:B------:R-:W-:Y:S02]  /*5670*/  IMAD.MOV.U32 R13, RZ, RZ, R11 ;  /* 0x000000ffff0d7224 */ /* 0x000fe400078e000b */
[----:B0-----:R-:W-:-:S04]  /*5680*/  IMAD.WIDE.U32 R14, R64, 0x60, R14 ;  /* 0x00000060400e7825 */ /* 0x001fc800078e000e */
[----:B------:R-:W-:Y:S01]  /*5690*/  IMAD R66, R65, 0x60, RZ ;  /* 0x0000006041427824 */ /* 0x000fe200078e02ff */
[----:B------:R-:W-:-:S04]  /*56a0*/  IADD3 R65, P4, R82, R14, RZ ;  /* 0x0000000e52417210 */ /* 0x000fc80007f9e0ff */
[----:B------:R-:W-:Y:S02]  /*56b0*/  IADD3.X R66, R39, R15, R66, P4, !PT ;  /* 0x0000000f27427210 */ /* 0x000fe400027fe442 */
        /* <DEDUP_REMOVED lines=8> */
[----:B------:R-:W-:-:S03]  /*5740*/  LEA R68, P4, R11, UR4, 0x1 ;  /* 0x000000040b447c11 */ /* 0x000fc6000f8808ff */
[----:B------:R-:W5:Y:S01]  /*5750*/  LDG.E.128 R64, desc[UR42][R64.64] ;  /* 0x0000002a40407981 */ /* 0x000f62000c1e1d00 */
[----:B------:R-:W-:-:S06]  /*5760*/  LEA.HI.X R69, R11, UR5, R12, 0x1, P4 ;  /* 0x000000050b457c11 */ /* 0x000fcc000a0f0c0c */
[----:B------:R-:W5:Y:S03]  /*5770*/  LDG.E.128 R68, desc[UR42][R68.64] ;  /* 0x0000002a44447981 */ /* 0x000f66000c1e1d00 */
.L_x_7006:
[----:B------:R-:W-:Y:S05]  /*5780*/  BSYNC B1 ;  /* 0x0000000000017941 */ /* 0x000fea0003800000 */
.L_x_7005:
[----:B-----5:R-:W-:Y:S01]  /*5790*/  IMAD.MOV.U32 R11, RZ, RZ, R66 ;  /* 0x000000ffff0b7224 */ /* 0x020fe200078e0042 */
[----:B------:R-:W-:Y:S01]  /*57a0*/  UISETP.NE.AND UP0, UPT, UR41, 0x3, UPT ;  /* 0x000000032900788c */ /* 0x000fe2000bf05270 */
        /* <DEDUP_REMOVED lines=50> */
[----:B------:R-:W-:Y:S02]  /*5ad0*/  PRMT R128, R12, 0x7610, R128 ;  /* 0x000076100c807816 */ /* 0x000fe40000000080 */
[----:B------:R-:W-:Y:S02]  /*5ae0*/  MOV R12, R59 ;  /* 0x0000003b000c7202 */ /* 0x000fe40000000f00 */
        /* <DEDUP_REMOVED lines=14> */
.L_x_7007:
[----:B------:R-:W-:Y:S01]  /*5bd0*/  IMAD R90, R155, 0x8, R156 ;  /* 0x000000089b5a7824 */ /* 0x000fe200078e029c */
[----:B------:R-:W-:Y:S01]  /*5be0*/  SHF.L.U32 R101, R154, 0x1f, RZ ;  /* 0x0000001f9a657819 */ /* 0x000fe200000006ff */
[----:B------:R-:W0:Y:S01]  /*5bf0*/  LDC R108, c[0x0][0x2f4] ;  /* 0x0000bd00ff6c7b82 */ /* 0x000e220000000800 */
[----:B------:R-:W-:Y:S02]  /*5c00*/  BSSY B1, `(.L_x_7008) ;  /* 0x0000003000017945 */ /* 0x000fe40003800000 */
[----:B------:R-:W1:Y:S02]  /*5c10*/  SYNCS.PHASECHK.TRANS64.TRYWAIT P4, [R90+URZ+0x28890], R101 ;  /* 0x028890655a0075a7 */ /* 0x000e64000808017f */
[----:B-1----:R-:W-:Y:S05]  /*5c20*/  @!P4 BRA `(.L_x_7009) ;  /* 0x0000016400a4c947 */ /* 0x002fea0003800000 */
.L_x_7292:
[----:B------:R-:W-:Y:S05]  /*5c30*/  BSYNC B1 ;  /* 0x0000000000017941 */ /* 0x000fea0003800000 */
.L_x_7008:
[----:B------:R-:W-:Y:S01]  /*5c40*/  UMOV UR4, 0xffffffff ;  /* 0xffffffff00047882 */ /* 0x000fe20000000000 */
[----:B0-----:R-:W-:Y:S02]  /*5c50*/  IMAD.IADD R110, R108, 0x1, -R37 ;  /* 0x000000016c6e7824 */ /* 0x001fe400078e0a25 */
[----:B------:R-:W-:Y:S05]  /*5c60*/  BRA.DIV UR4, `(.L_x_7010) ;  /* 0x0000016604a87947 */ /* 0x000fea000b800000 */
[----:B------:R0:W2:Y:S04]  /*5c70*/  SHFL.IDX PT, R105, R106, RZ, 0x181f ;  /* 0x00181fff6a697589 */ /* 0x0000a800000e0000 */
[----:B------:R0:W3:Y:S02]  /*5c80*/  SHFL.IDX PT, R104, R107, RZ, 0x181f ;  /* 0x00181fff6b687589 */ /* 0x0000e400000e0000 */
.L_x_7296:
[----:B------:R-:W-:Y:S01]  /*5c90*/  ISETP.GE.OR P4, PT, R153, R96, P1 ;  /* 0x000000609900720c */ /* 0x000fe20000f86670 */
[----:B------:R-:W-:-:S12]  /*5ca0*/  BSSY B1, `(.L_x_7011) ;  /* 0x000007a000017945 */ /* 0x000fd80003800000 */
[----:B------:R-:W-:Y:S05]  /*5cb0*/  @P4 BRA `(.L_x_7012) ;  /* 0x0000000400e04947 */ /* 0x000fea0003800000 */
[----:B------:R-:W-:Y:S01]  /*5cc0*/  SEL R11, R37, R110, !P0 ;  /* 0x0000006e250b7207 */ /* 0x000fe20004000000 */
[----:B------:R-:W-:Y:S01]  /*5cd0*/  IMAD.SHL.U32 R15, R153, 0x40, RZ ;  /* 0x00000040990f7824 */ /* 0x000fe200078e00ff */
[C---:B---3--:R-:W-:Y:S01]  /*5ce0*/  LEA R102, P4, R77.reuse, R104, 0x1 ;  /* 0x000000684d667211 */ /* 0x048fe200078808ff */
[----:B------:R-:W-:Y:S01]  /*5cf0*/  BSSY B2, `(.L_x_7013) ;  /* 0x0000070000027945 */ /* 0x000fe20003800000 */
[----:B------:R-:W-:Y:S02]  /*5d00*/  SHF.R.S32.HI R12, RZ, 0x1f, R11 ;  /* 0x0000001fff0c7819 */ /* 0x000fe4000001140b */
[----:B--2---:R-:W-:Y:S02]  /*5d10*/  LEA.HI.X R103, R77, R105, R89, 0x1, P4 ;  /* 0x000000694d677211 */ /* 0x004fe400020f0c59 */
[----:B------:R-:W-:-:S04]  /*5d20*/  LEA.HI R12, R12, R11, RZ, 0x4 ;  /* 0x0000000b0c0c7211 */ /* 0x000fc800078f20ff */
[----:B------:R-:W-:-:S04]  /*5d30*/  LEA.HI.SX32 R12, R12, R79, 0x1c ;  /* 0x0000004f0c0c7211 */ /* 0x000fc800078fe2ff */
[----:B------:R-:W-:Y:S01]  /*5d40*/  SHF.R.S32.HI R13, RZ, 0x1f, R12 ;  /* 0x0000001fff0d7819 */ /* 0x000fe2000001140c */
[----:B------:R-:W-:-:S03]  /*5d50*/  IMAD.SHL.U32 R11, R12, 0x8, RZ ;  /* 0x000000080c0b7824 */ /* 0x000fc600078e00ff */
[----:B------:R-:W-:Y:S02]  /*5d60*/  LEA.HI R13, R13, R12, RZ, 0x3 ;  /* 0x0000000c0d0d7211 */ /* 0x000fe400078f18ff */
[----:B------:R-:W-:-:S03]  /*5d70*/  LOP3.LUT R12, R11, 0x38, RZ, 0xc0, !PT ;  /* 0x000000380b0c7812 */ /* 0x000fc600078ec0ff */
[----:B------:R-:W-:Y:S01]  /*5d80*/  IMAD.SHL.U32 R14, R13, 0x400, RZ ;  /* 0x000004000d0e7824 */ /* 0x000fe200078e00ff */
[----:B------:R-:W-:-:S04]  /*5d90*/  LOP3.LUT R13, R12, 0x1c0, R15, 0xf8, !PT ;  /* 0x000001c00c0d7812 */ /* 0x000fc800078ef80f */
[----:B------:R-:W-:Y:S02]  /*5da0*/  LOP3.LUT R14, R14, 0x7fffe000, RZ, 0xc0, !PT ;  /* 0x7fffe0000e0e7812 */ /* 0x000fe400078ec0ff */
[----:B------:R-:W-:-:S04]  /*5db0*/  LOP3.LUT R13, R13, R200, RZ, 0x3c, !PT ;  /* 0x000000c80d0d7212 */ /* 0x000fc800078e3cff */
[----:B------:R-:W-:Y:S01]  /*5dc0*/  IADD3 R14, R13, R14, R201 ;  /* 0x0000000e0d0e7210 */ /* 0x000fe20007ffe0c9 */
[----:B------:R-:W-:-:S04]  /*5dd0*/  IMAD R13, R155, 0x4000, R7 ;  /* 0x000040009b0d7824 */ /* 0x000fc800078e0207 */
[----:B------:R-:W-:Y:S01]  /*5de0*/  IMAD R15, R155, 0x4000, R14 ;  /* 0x000040009b0f7824 */ /* 0x000fe200078e020e */
[----:B------:R-:W-:-:S03]  /*5df0*/  LEA R13, R13, R156, 0x1 ;  /* 0x0000009c0d0d7211 */ /* 0x000fc600078e08ff */
[----:B------:R-:W-:-:S03]  /*5e00*/  IMAD R72, R15, 0x2, R156 ;  /* 0x000000020f487824 */ /* 0x000fc600078e029c */
[----:B------:R-:W2:Y:S04]  /*5e10*/  LDS.128 R12, [R13+0x18400] ;  /* 0x018400000d0c7984 */ /* 0x000ea80000000c00 */
[----:B------:R-:W3:Y:S01]  /*5e20*/  LDS.128 R72, [R72+0x18400] ;  /* 0x0184000048487984 */ /* 0x000ee20000000c00 */
[----:B------:R-:W-:Y:S05]  /*5e30*/  @P3 BRA `(.L_x_7014) ;  /* 0x00000004006c3947 */ /* 0x000fea0003800000 */
[----:B------:R-:W-:Y:S01]  /*5e40*/  SHF.R.U32.HI R143, RZ, 0x10, R45 ;  /* 0x00000010ff8f7819 */ /* 0x000fe2000001162d */
[----:B---3--:R-:W-:Y:S01]  /*5e50*/  IMAD.U32 R141, R75, 0x10000, RZ ;  /* 0x000100004b8d7824 */ /* 0x008fe200078e00ff */
[----:B------:R-:W-:Y:S02]  /*5e60*/  SHF.R.U32.HI R148, RZ, 0x10, R41 ;  /* 0x00000010ff947819 */ /* 0x000fe40000011629 */
[----:B------:R-:W-:Y:S02]  /*5e70*/  SHF.R.U64 R144, R42, 0x10, R43 ;  /* 0x000000102a907819 */ /* 0x000fe4000000122b */
[----:B------:R-:W-:Y:S02]  /*5e80*/  PRMT R143, R138, 0x5410, R143 ;  /* 0x000054108a8f7816 */ /* 0x000fe4000000008f */
[----:B------:R-:W-:Y:S02]  /*5e90*/  SHF.R.U32.HI R142, RZ, 0x10, R43 ;  /* 0x00000010ff8e7819 */ /* 0x000fe4000001162b */
[----:B------:R-:W-:Y:S01]  /*5ea0*/  SHF.R.U64 R147, R44, 0x10, R45 ;  /* 0x000000102c937819 */ /* 0x000fe2000000122d */
[----:B------:R-:W-:Y:S01]  /*5eb0*/  IMAD.U32 R45, R73, 0x10000, RZ ;  /* 0x00010000492d7824 */ /* 0x000fe200078e00ff */
[----:B------:R-:W-:-:S02]  /*5ec0*/  PRMT R139, R139, 0x5410, R148 ;  /* 0x000054108b8b7816 */ /* 0x000fc40000000094 */
[----:B------:R-:W-:Y:S02]  /*5ed0*/  SHF.R.U32.HI R145, RZ, 0x10, R47 ;  /* 0x00000010ff917819 */ /* 0x000fe4000001162f */
[----:B------:R-:W-:Y:S01]  /*5ee0*/  PRMT R43, R109, 0x5432, R144 ;  /* 0x000054326d2b7816 */ /* 0x000fe20000000090 */
[----:B------:R-:W-:Y:S01]  /*5ef0*/  IMAD.U32 R144, R143, 0x10000, RZ ;  /* 0x000100008f907824 */ /* 0x000fe200078e00ff */
[----:B------:R-:W-:Y:S02]  /*5f00*/  PRMT R138, R137, 0x5410, R142 ;  /* 0x00005410898a7816 */ /* 0x000fe4000000008e */
[----:B------:R-:W-:Y:S01]  /*5f10*/  PRMT R142, R136, 0x5410, R147 ;  /* 0x00005410888e7816 */ /* 0x000fe20000000093 */
[----:B------:R-:W-:Y:S01]  /*5f20*/  IMAD.U32 R136, R139, 0x10000, RZ ;  /* 0x000100008b887824 */ /* 0x000fe200078e00ff */
[----:B------:R-:W-:Y:S01]  /*5f30*/  SHF.R.U64 R146, R46, 0x10, R47 ;  /* 0x000000102e927819 */ /* 0x000fe2000000122f */
[----:B--2---:R-:W-:Y:S01]  /*5f40*/  IMAD.U32 R46, R13, 0x10000, RZ ;  /* 0x000100000d2e7824 */ /* 0x004fe200078e00ff */
[----:B------:R-:W-:Y:S01]  /*5f50*/  PRMT R145, R134, 0x5410, R145 ;  /* 0x0000541086917816 */ /* 0x000fe20000000091 */
[----:B------:R-:W-:Y:S01]  /*5f60*/  FMUL.FTZ R147, R45, R144 ;  /* 0x000000902d937220 */ /* 0x000fe20000410000 */
[----:B------:R-:W-:Y:S01]  /*5f70*/  LOP3.LUT R137, R143, 0xffff0000, RZ, 0xc0, !PT ;  /* 0xffff00008f897812 */ /* 0x000fe200078ec0ff */
[-C--:B------:R-:W-:Y:S01]  /*5f80*/  FMUL.FTZ R143, R45, R136.reuse ;  /* 0x000000882d8f7220 */ /* 0x080fe20000410000 */
[----:B------:R-:W-:Y:S01]  /*5f90*/  LOP3.LUT R140, R73, 0xffff0000, RZ, 0xc0, !PT ;  /* 0xffff0000498c7812 */ /* 0x000fe200078ec0ff */
[----:B------:R-:W-:Y:S01]  /*5fa0*/  FFMA.FTZ R45, R46, R136, -R147 ;  /* 0x000000882e2d7223 */ /* 0x000fe20000010893 */
[----:B------:R-:W-:Y:S01]  /*5fb0*/  LOP3.LUT R139, R139, 0xffff0000, RZ, 0xc0, !PT ;  /* 0xffff00008b8b7812 */ /* 0x000fe200078ec0ff */
[----:B------:R-:W-:Y:S01]  /*5fc0*/  IMAD.U32 R136, R138, 0x10000, RZ ;  /* 0x000100008a887824 */ /* 0x000fe200078e00ff */
[----:B------:R-:W-:Y:S01]  /*5fd0*/  PRMT R135, R135, 0x5410, R146 ;  /* 0x0000541087877816 */ /* 0x000fe20000000092 */
[----:B------:R-:W-:-:S02]  /*5fe0*/  IMAD.U32 R146, R145, 0x10000, RZ ;  /* 0x0001000091927824 */ /* 0x000fc400078e00ff */
[----:B------:R-:W-:Y:S01]  /*5ff0*/  FFMA.FTZ R46, R46, R144, R143 ;  /* 0x000000902e2e7223 */ /* 0x000fe2000001008f */
[----:B------:R-:W-:Y:S01]  /*6000*/  SHF.R.U64 R150, R40, 0x10, R41 ;  /* 0x0000001028967819 */ /* 0x000fe20000001229 */
[C---:B------:R-:W-:Y:S01]  /*6010*/  FMUL.FTZ R147, R140.reuse, R137 ;  /* 0x000000898c937220 */ /* 0x040fe20000410000 */
[----:B------:R-:W-:Y:S01]  /*6020*/  LOP3.LUT R44, R13, 0xffff0000, RZ, 0xc0, !PT ;  /* 0xffff00000d2c7812 */ /* 0x000fe200078ec0ff */
[-C--:B------:R-:W-:Y:S01]  /*6030*/  FMUL.FTZ R143, R140, R139.reuse ;  /* 0x0000008b8c8f7220 */ /* 0x080fe20000410000 */
[----:B------:R-:W-:Y:S01]  /*6040*/  FMUL.FTZ R140, R141, R146 ;  /* 0x000000928d8c7220 */ /* 0x000fe20000410000 */
[----:B------:R-:W-:Y:S01]  /*6050*/  IMAD.U32 R73, R15, 0x10000, RZ ;  /* 0x000100000f497824 */ /* 0x000fe200078e00ff */
[----:B------:R-:W-:Y:S01]  /*6060*/  LOP3.LUT R47, R75, 0xffff0000, RZ, 0xc0, !PT ;  /* 0xffff00004b2f7812 */ /* 0x000fe200078ec0ff */
[-C--:B------:R-:W-:Y:S01]  /*6070*/  FMUL.FTZ R141, R141, R136.reuse ;  /* 0x000000888d8d7220 */ /* 0x080fe20000410000 */
[----:B------:R-:W-:Y:S01]  /*6080*/  LOP3.LUT R145, R145, 0xffff0000, RZ, 0xc0, !PT ;  /* 0xffff000091917812 */ /* 0x000fe200078ec0ff */
[C---:B------:R-:W-:Y:S01]  /*6090*/  FFMA.FTZ R134, R44.reuse, R139, -R147 ;  /* 0x0000008b2c867223 */ /* 0x040fe20000010893 */
[----:B------:R-:W-:Y:S01]  /*60a0*/  PRMT R75, R111, 0x5432, R150 ;  /* 0x000054326f4b7816 */ /* 0x000fe20000000096 */
[----:B------:R-:W-:Y:S01]  /*60b0*/  FFMA.FTZ R137, R44, R137, R143 ;  /* 0x000000892c897223 */ /* 0x000fe2000001008f */
[----:B------:R-:W-:Y:S01]  /*60c0*/  LOP3.LUT R42, R15, 0xffff0000, RZ, 0xc0, !PT ;  /* 0xffff00000f2a7812 */ /* 0x000fe200078ec0ff */
[C---:B------:R-:W-:Y:S01]  /*60d0*/  FFMA.FTZ R44, R73.reuse, R136, -R140 ;  /* 0x00000088492c7223 */ /* 0x040fe2000001088c */
[----:B------:R-:W-:Y:S01]  /*60e0*/  LOP3.LUT R138, R138, 0xffff0000, RZ, 0xc0, !PT ;  /* 0xffff00008a8a7812 */ /* 0x000fe200078ec0ff */
[----:B------:R-:W-:Y:S01]  /*60f0*/  FFMA.FTZ R141, R73, R146, R141 ;  /* 0x00000092498d7223 */ /* 0x000fe2000001008d */
[----:B------:R-:W-:Y:S01]  /*6100*/  FMUL.FTZ R73, R47, R145 ;  /* 0x000000912f497220 */ /* 0x000fe20000410000 */
[----:B------:R-:W-:Y:S01]  /*6110*/  IMAD.U32 R41, R72, 0x10000, RZ ;  /* 0x0001000048297824 */ /* 0x000fe200078e00ff */
[----:B------:R-:W-:Y:S01]  /*6120*/  SHF.L.U32 R136, R75, 0x10, RZ ;  /* 0x000000104b887819 */ /* 0x000fe200000006ff */
[----:B------:R-:W-:-:S02]  /*6130*/  IMAD.U32 R140, R142, 0x10000, RZ ;  /* 0x000100008e8c7824 */ /* 0x000fc400078e00ff */
[-C--:B------:R-:W-:Y:S01]  /*6140*/  FMUL.FTZ R139, R47, R138.reuse ;  /* 0x0000008a2f8b7220 */ /* 0x080fe20000410000 */
[----:B------:R-:W-:Y:S01]  /*6150*/  FFMA.FTZ R143, R42, R138, -R73 ;  /* 0x0000008a2a8f7223 */ /* 0x000fe20000010849 */
[----:B------:R-:W-:Y:S02]  /*6160*/  IMAD.U32 R13, R12, 0x10000, RZ ;  /* 0x000100000c0d7824 */ /* 0x000fe400078e00ff */
[C---:B------:R-:W-:Y:S01]  /*6170*/  FMUL.FTZ R138, R41.reuse, R140 ;  /* 0x0000008c298a7220 */ /* 0x040fe20000410000 */
[----:B------:R-:W-:Y:S01]  /*6180*/  FMUL.FTZ R41, R41, R136 ;  /* 0x0000008829297220 */ /* 0x000fe20000410000 */
[----:B------:R-:W-:Y:S01]  /*6190*/  LOP3.LUT R72, R72, 0xffff0000, RZ, 0xc0, !PT ;  /* 0xffff000048487812 */ /* 0x000fe200078ec0ff */
[----:B------:R-:W-:Y:S01]  /*61a0*/  IMAD.U32 R15, R14, 0x10000, RZ ;  /* 0x000100000e0f7824 */ /* 0x000fe200078e00ff */
[----:B------:R-:W-:Y:S01]  /*61b0*/  LOP3.LUT R47, R142, 0xffff0000, RZ, 0xc0, !PT ;  /* 0xffff00008e2f7812 */ /* 0x000fe200078ec0ff */
[----:B------:R-:W-:Y:S01]  /*61c0*/  FFMA.FTZ R140, R13, R140, R41 ;  /* 0x0000008c0d8c7223 */ /* 0x000fe20000010029 */
[----:B------:R-:W-:Y:S01]  /*61d0*/  LOP3.LUT R75, R75, 0xffff0000, RZ, 0xc0, !PT ;  /* 0xffff00004b4b7812 */ /* 0x000fe200078ec0ff */
[----:B------:R-:W-:Y:S01]  /*61e0*/  FFMA.FTZ R42, R42, R145, R139 ;  /* 0x000000912a2a7223 */ /* 0x000fe2000001008b */
[----:B------:R-:W-:Y:S01]  /*61f0*/  LOP3.LUT R40, R14, 0xffff0000, RZ, 0xc0, !PT ;  /* 0xffff00000e287812 */ /* 0x000fe200078ec0ff */
[----:B------:R-:W-:Y:S01]  /*6200*/  IMAD.U32 R14, R74, 0x10000, RZ ;  /* 0x000100004a0e7824 */ /* 0x000fe200078e00ff */
[----:B------:R-:W-:Y:S01]  /*6210*/  LOP3.LUT R12, R12, 0xffff0000, RZ, 0xc0, !PT ;  /* 0xffff00000c0c7812 */ /* 0x000fe200078ec0ff */
[C---:B------:R-:W-:Y:S01]  /*6220*/  IMAD.U32 R41, R135.reuse, 0x10000, RZ ;  /* 0x0001000087297824 */ /* 0x040fe200078e00ff */
[----:B------:R-:W-:Y:S01]  /*6230*/  LOP3.LUT R74, R74, 0xffff0000, RZ, 0xc0, !PT ;  /* 0xffff00004a4a7812 */ /* 0x000fe200078ec0ff */
[C---:B------:R-:W-:Y:S01]  /*6240*/  FMUL.FTZ R73, R72.reuse, R47 ;  /* 0x0000002f48497220 */ /* 0x040fe20000410000 */
[----:B------:R-:W-:Y:S01]  /*6250*/  FMUL.FTZ R139, R72, R75 ;  /* 0x0000004b488b7220 */ /* 0x000fe20000410000 */
[----:B------:R-:W-:Y:S01]  /*6260*/  LOP3.LUT R135, R135, 0xffff0000, RZ, 0xc0, !PT ;  /* 0xffff000087877812 */ /* 0x000fe200078ec0ff */
[----:B------:R-:W-:Y:S01]  /*6270*/  FFMA.FTZ R138, R13, R136, -R138 ;  /* 0x000000880d8a7223 */ /* 0x000fe2000001088a */
[----:B------:R-:W-:-:S02]  /*6280*/  IMAD.U32 R13, R43, 0x10000, RZ ;  /* 0x000100002b0d7824 */ /* 0x000fc400078e00ff */
[C---:B------:R-:W-:Y:S01]  /*6290*/  FFMA.FTZ R73, R12.reuse, R75, -R73 ;  /* 0x0000004b0c497223 */ /* 0x040fe20000010849 */
[----:B------:R-:W-:Y:S01]  /*62a0*/  LOP3.LUT R43, R43, 0xffff0000, RZ, 0xc0, !PT ;  /* 0xffff00002b2b7812 */ /* 0x000fe200078ec0ff */
[----:B------:R-:W-:Y:S01]  /*62b0*/  FFMA.FTZ R139, R12, R47, R139 ;  /* 0x0000002f0c8b7223 */ /* 0x000fe2000001008b */
[----:B------:R-:W-:Y:S01]  /*62c0*/  FMUL.FTZ R12, R14, R41 ;  /* 0x000000290e0c7220 */ /* 0x000fe20000410000 */
[----:B------:R-:W-:Y:S01]  /*62d0*/  FMUL.FTZ R47, R74, R135 ;  /* 0x000000874a2f7220 */ /* 0x000fe20000410000 */
        /* <DEDUP_REMOVED lines=11> */
[----:B------:R-:W-:Y:S01]  /*6390*/  IMAD.MOV.U32 R12, RZ, RZ, R138 ;  /* 0x000000ffff0c7224 */ /* 0x000fe200078e008a */
[----:B------:R-:W-:Y:S01]  /*63a0*/  F2FP.BF16.F32.PACK_AB R13, R134, R45 ;  /* 0x0000002d860d723e */ /* 0x000fe200000010ff */
[----:B------:R-:W-:Y:S01]  /*63b0*/  IMAD.MOV.U32 R14, RZ, RZ, R40 ;  /* 0x000000ffff0e7224 */ /* 0x000fe200078e0028 */
[----:B------:R-:W-:Y:S02]  /*63c0*/  F2FP.BF16.F32.PACK_AB R15, R143, R44 ;  /* 0x0000002c8f0f723e */ /* 0x000fe400000010ff */
[----:B------:R-:W-:-:S02]  /*63d0*/  F2FP.BF16.F32.PACK_AB R75, R42, R141 ;  /* 0x0000008d2a4b723e */ /* 0x000fc400000010ff */
[----:B------:R-:W-:-:S07]  /*63e0*/  F2FP.BF16.F32.PACK_AB R72, R139, R140 ;  /* 0x0000008c8b48723e */ /* 0x000fce00000010ff */
.L_x_7014:
[----:B------:R-:W-:Y:S05]  /*63f0*/  BSYNC B2 ;  /* 0x0000000000027941 */ /* 0x000fea0003800000 */
.L_x_7013:
[----:B------:R-:W-:Y:S01]  /*6400*/  ISETP.GE.AND P4, PT, R11, R108, PT ;  /* 0x0000006c0b00720c */ /* 0x000fe20003f86270 */
[----:B--2---:R4:W-:-:S12]  /*6410*/  ST.E.128 desc[UR42][R102.64], R12 ;  /* 0x0000000c66007985 */ /* 0x0049d8000c101d2a */
[----:B------:R-:W-:-:S05]  /*6420*/  @!P4 IMAD.WIDE R104, R11, 0x2, R104 ;  /* 0x000000020b68c825 */ /* 0x000fca00078e0268 */
[----:B---3--:R4:W-:Y:S02]  /*6430*/  @!P4 ST.E.128 desc[UR42][R104.64], R72 ;  /* 0x000000486800c985 */ /* 0x0089e4000c101d2a */
.L_x_7012:
[----:B------:R-:W-:Y:S05]  /*6440*/  BSYNC B1 ;  /* 0x0000000000017941 */ /* 0x000fea0003800000 */
.L_x_7011:
[----:B------:R-:W-:-:S03]  /*6450*/  UMOV UR4, 0xffffffff ;  /* 0xffffffff00047882 */ /* 0x000fc60000000000 */
[----:B------:R-:W-:Y:S05]  /*6460*/  BRA.DIV UR4, `(.L_x_7015) ;  /* 0x0000015e04f47947 */ /* 0x000fea000b800000 */
[----:B------:R0:W0:Y:S04]  /*6470*/  SHFL.IDX PT, R47, R106, 0x1, 0x181f ;  /* 0x00381f006a2f7f89 */ /* 0x00002800000e0000 */
[----:B------:R0:W0:Y:S02]  /*6480*/  SHFL.IDX PT, R46, R107, 0x1, 0x181f ;  /* 0x00381f006b2e7f89 */ /* 0x00002400000e0000 */
.L_x_7300:
[----:B------:R-:W-:Y:S01]  /*6490*/  VIADD R11, R153, 0x20 ;  /* 0x00000020990b7836 */ /* 0x000fe20000000000 */
[----:B------:R-:W-:Y:S04]  /*64a0*/  BSSY B1, `(.L_x_7016) ;  /* 0x000007a000017945 */ /* 0x000fe80003800000 */
[----:B------:R-:W-:-:S13]  /*64b0*/  ISETP.GE.OR P4, PT, R11, R96, P1 ;  /* 0x000000600b00720c */ /* 0x000fda0000f86670 */
[----:B------:R-:W-:Y:S05]  /*64c0*/  @P4 BRA `(.L_x_7017) ;  /* 0x0000000400dc4947 */ /* 0x000fea0003800000 */
[----:B------:R-:W-:Y:S01]  /*64d0*/  SEL R11, R37, R110, !P0 ;  /* 0x0000006e250b7207 */ /* 0x000fe20004000000 */
[----:B------:R-:W-:Y:S01]  /*64e0*/  BSSY B2, `(.L_x_7018) ;  /* 0x0000071000027945 */ /* 0x000fe20003800000 */
[----:B----4-:R-:W-:Y:S02]  /*64f0*/  SHF.R.U32.HI R14, RZ, 0x3, R193 ;  /* 0x00000003ff0e7819 */ /* 0x010fe400000116c1 */
[----:B------:R-:W-:Y:S02]  /*6500*/  SHF.R.S32.HI R12, RZ, 0x1f, R11 ;  /* 0x0000001fff0c7819 */ /* 0x000fe4000001140b */
[C---:B0-----:R-:W-:Y:S02]  /*6510*/  LEA R44, P4, R77.reuse, R46, 0x1 ;  /* 0x0000002e4d2c7211 */ /* 0x041fe400078808ff */
[----:B------:R-:W-:Y:S02]  /*6520*/  LEA.HI R12, R12, R11, RZ, 0x4 ;  /* 0x0000000b0c0c7211 */ /* 0x000fe400078f20ff */
[----:B------:R-:W-:-:S02]  /*6530*/  LEA.HI.X R45, R77, R47, R89, 0x1, P4 ;  /* 0x0000002f4d2d7211 */ /* 0x000fc400020f0c59 */
[----:B------:R-:W-:-:S04]  /*6540*/  LEA.HI.SX32 R12, R12, R79, 0x1c ;  /* 0x0000004f0c0c7211 */ /* 0x000fc800078fe2ff */
[----:B------:R-:W-:Y:S01]  /*6550*/  SHF.R.S32.HI R13, RZ, 0x1f, R12 ;  /* 0x0000001fff0d7819 */ /* 0x000fe2000001140c */
[----:B------:R-:W-:-:S03]  /*6560*/  IMAD.SHL.U32 R11, R12, 0x8, RZ ;  /* 0x000000080c0b7824 */ /* 0x000fc600078e00ff */
[----:B------:R-:W-:Y:S02]  /*6570*/  LEA.HI R13, R13, R12, RZ, 0x3 ;  /* 0x0000000c0d0d7211 */ /* 0x000fe400078f18ff */
[----:B------:R-:W-:-:S03]  /*6580*/  LOP3.LUT R12, R193, 0x38, R11, 0xf8, !PT ;  /* 0x00000038c10c7812 */ /* 0x000fc600078ef80b */
[----:B------:R-:W-:Y:S01]  /*6590*/  IMAD.SHL.U32 R13, R13, 0x400, RZ ;  /* 0x000004000d0d7824 */ /* 0x000fe200078e00ff */
[----:B------:R-:W-:-:S04]  /*65a0*/  LOP3.LUT R12, R12, R14, RZ, 0x3c, !PT ;  /* 0x0000000e0c0c7212 */ /* 0x000fc800078e3cff */
[----:B------:R-:W-:-:S04]  /*65b0*/  LOP3.LUT R13, R13, 0x7fffe000, RZ, 0xc0, !PT ;  /* 0x7fffe0000d0d7812 */ /* 0x000fc800078ec0ff */
[----:B------:R-:W-:Y:S01]  /*65c0*/  IADD3 R12, R12, R13, R199 ;  /* 0x0000000d0c0c7210 */ /* 0x000fe20007ffe0c7 */
[----:B------:R-:W-:-:S04]  /*65d0*/  IMAD R13, R155, 0x4000, R4 ;  /* 0x000040009b0d7824 */ /* 0x000fc800078e0204 */
[----:B------:R-:W-:Y:S02]  /*65e0*/  IMAD R15, R155, 0x4000, R12 ;  /* 0x000040009b0f7824 */ /* 0x000fe400078e020c */
[--C-:B------:R-:W-:Y:S02]  /*65f0*/  IMAD R13, R13, 0x2, R156.reuse ;  /* 0x000000020d0d7824 */ /* 0x100fe400078e029c */
[----:B------:R-:W-:-:S04]  /*6600*/  IMAD R40, R15, 0x2, R156 ;  /* 0x000000020f287824 */ /* 0x000fc800078e029c */
[----:B------:R-:W0:Y:S04]  /*6610*/  LDS.128 R12, [R13+0x18400] ;  /* 0x018400000d0c7984 */ /* 0x000e280000000c00 */
[----:B------:R-:W4:Y:S01]  /*6620*/  LDS.128 R40, [R40+0x18400] ;  /* 0x0184000028287984 */ /* 0x000f220000000c00 */
[----:B------:R-:W-:Y:S05]  /*6630*/  @P3 BRA `(.L_x_7019) ;  /* 0x00000004006c3947 */ /* 0x000fea0003800000 */
[----:B--2---:R-:W-:Y:S02]  /*6640*/  SHF.R.U32.HI R105, RZ, 0x10, R49 ;  /* 0x00000010ff697819 */ /* 0x004fe40000011631 */
[--C-:B------:R-:W-:Y:S02]  /*6650*/  SHF.R.U32.HI R73, RZ, 0x10, R53.reuse ;  /* 0x00000010ff497819 */ /* 0x100fe40000011635 */
[----:B------:R-:W-:Y:S01]  /*6660*/  SHF.R.U64 R72, R52, 0x10, R53 ;  /* 0x0000001034487819 */ /* 0x000fe20000001235 */
[----:B----4-:R-:W-:Y:S01]  /*6670*/  IMAD.U32 R53, R41, 0x10000, RZ ;  /* 0x0001000029357824 */ /* 0x010fe200078e00ff */
[----:B------:R-:W-:Y:S01]  /*6680*/  PRMT R132, R132, 0x5410, R105 ;  /* 0x0000541084847816 */ /* 0x000fe20000000069 */
[----:B0-----:R-:W-:Y:S01]  /*6690*/  IMAD.U32 R52, R15, 0x10000, RZ ;  /* 0x000100000f347824 */ /* 0x001fe200078e00ff */
[----:B------:R-:W-:Y:S02]  /*66a0*/  PRMT R130, R130, 0x5410, R73 ;  /* 0x0000541082827816 */ /* 0x000fe40000000049 */
[----:B------:R-:W-:-:S02]  /*66b0*/  SHF.R.U32.HI R75, RZ, 0x10, R51 ;  /* 0x00000010ff4b7819 */ /* 0x000fc40000011633 */
[----:B------:R-:W-:Y:S01]  /*66c0*/  SHF.R.U32.HI R103, RZ, 0x10, R55 ;  /* 0x00000010ff677819 */ /* 0x000fe20000011637 */
[----:B------:R-:W-:Y:S01]  /*66d0*/  IMAD.U32 R73, R130, 0x10000, RZ ;  /* 0x0001000082497824 */ /* 0x000fe200078e00ff */
[----:B------:R-:W-:Y:S01]  /*66e0*/  PRMT R129, R129, 0x5410, R72 ;  /* 0x0000541081817816 */ /* 0x000fe20000000048 */
[----:B------:R-:W-:Y:S01]  /*66f0*/  IMAD.U32 R72, R132, 0x10000, RZ ;  /* 0x0001000084487824 */ /* 0x000fe200078e00ff */
[----:B------:R-:W-:Y:S02]  /*6700*/  SHF.R.U64 R102, R50, 0x10, R51 ;  /* 0x0000001032667819 */ /* 0x000fe40000001233 */
[----:B------:R-:W-:Y:S02]  /*6710*/  SHF.L.U32 R50, R13, 0x10, RZ ;  /* 0x000000100d327819 */ /* 0x000fe400000006ff */
[----:B------:R-:W-:Y:S01]  /*6720*/  PRMT R126, R126, 0x5410, R75 ;  /* 0x000054107e7e7816 */ /* 0x000fe2000000004b */
[CC--:B------:R-:W-:Y:S01]  /*6730*/  FMUL.FTZ R75, R53.reuse, R73.reuse ;  /* 0x00000049354b7220 */ /* 0x0c0fe20000410000 */
[----:B------:R-:W-:Y:S01]  /*6740*/  PRMT R128, R128, 0x5410, R103 ;  /* 0x0000541080807816 */ /* 0x000fe20000000067 */
[-C--:B------:R-:W-:Y:S01]  /*6750*/  FMUL.FTZ R103, R53, R72.reuse ;  /* 0x0000004835677220 */ /* 0x080fe20000410000 */
[----:B------:R-:W-:Y:S01]  /*6760*/  SHF.R.U64 R74, R54, 0x10, R55 ;  /* 0x00000010364a7819 */ /* 0x000fe20000001237 */
[C---:B------:R-:W-:Y:S01]  /*6770*/  FFMA.FTZ R75, R50.reuse, R72, -R75 ;  /* 0x00000048324b7223 */ /* 0x040fe2000001084b */
[----:B------:R-:W-:Y:S01]  /*6780*/  LOP3.LUT R54, R41, 0xffff0000, RZ, 0xc0, !PT ;  /* 0xffff000029367812 */ /* 0x000fe200078ec0ff */
[----:B------:R-:W-:Y:S01]  /*6790*/  FFMA.FTZ R103, R50, R73, R103 ;  /* 0x0000004932677223 */ /* 0x000fe20000010067 */
[----:B------:R-:W-:Y:S01]  /*67a0*/  LOP3.LUT R130, R130, 0xffff0000, RZ, 0xc0, !PT ;  /* 0xffff000082827812 */ /* 0x000fe200078ec0ff */
[----:B------:R-:W-:Y:S01]  /*67b0*/  IMAD.U32 R55, R43, 0x10000, RZ ;  /* 0x000100002b377824 */ /* 0x000fe200078e00ff */
[----:B------:R-:W-:Y:S01]  /*67c0*/  LOP3.LUT R132, R132, 0xffff0000, RZ, 0xc0, !PT ;  /* 0xffff000084847812 */ /* 0x000fe200078ec0ff */
[----:B------:R-:W-:Y:S01]  /*67d0*/  IMAD.U32 R53, R128, 0x10000, RZ ;  /* 0x0001000080357824 */ /* 0x000fe200078e00ff */
[----:B---3--:R-:W-:Y:S01]  /*67e0*/  SHF.R.U64 R104, R48, 0x10, R49 ;  /* 0x0000001030687819 */ /* 0x008fe20000001231 */
[----:B------:R-:W-:Y:S01]  /*67f0*/  IMAD.U32 R50, R126, 0x10000, RZ ;  /* 0x000100007e327824 */ /* 0x000fe200078e00ff */
[----:B------:R-:W-:Y:S01]  /*6800*/  PRMT R127, R127, 0x5410, R74 ;  /* 0x000054107f7f7816 */ /* 0x000fe2000000004a */
[----:B------:R-:W-:Y:S01]  /*6810*/  FMUL.FTZ R72, R54, R130 ;  /* 0x0000008236487220 */ /* 0x000fe20000410000 */
[----:B------:R-:W-:Y:S01]  /*6820*/  LOP3.LUT R51, R13, 0xffff0000, RZ, 0xc0, !PT ;  /* 0xffff00000d337812 */ /* 0x000fe200078ec0ff */
[-C--:B------:R-:W-:Y:S01]  /*6830*/  FMUL.FTZ R73, R55, R53.reuse ;  /* 0x0000003537497220 */ /* 0x080fe20000410000 */
[----:B------:R-:W-:Y:S01]  /*6840*/  LOP3.LUT R43, R43, 0xffff0000, RZ, 0xc0, !PT ;  /* 0xffff00002b2b7812 */ /* 0x000fe200078ec0ff */
[----:B------:R-:W-:Y:S01]  /*6850*/  FMUL.FTZ R74, R55, R50 ;  /* 0x00000032374a7220 */ /* 0x000fe20000410000 */
[----:B------:R-:W-:Y:S01]  /*6860*/  LOP3.LUT R128, R128, 0xffff0000, RZ, 0xc0, !PT ;  /* 0xffff000080807812 */ /* 0x000fe200078ec0ff */
[----:B------:R-:W-:Y:S01]  /*6870*/  FMUL.FTZ R54, R54, R132 ;  /* 0x0000008436367220 */ /* 0x000fe20000410000 */
[----:B------:R-:W-:Y:S01]  /*6880*/  PRMT R133, R133, 0x5410, R104 ;  /* 0x0000541085857816 */ /* 0x000fe20000000068 */
[----:B------:R-:W-:Y:S01]  /*6890*/  FFMA.FTZ R73, R52, R50, -R73 ;  /* 0x0000003234497223 */ /* 0x000fe20000010849 */
[----:B------:R-:W-:Y:S01]  /*68a0*/  LOP3.LUT R126, R126, 0xffff0000, RZ, 0xc0, !PT ;  /* 0xffff00007e7e7812 */ /* 0x000fe200078ec0ff */
[----:B------:R-:W-:Y:S01]  /*68b0*/  FFMA.FTZ R74, R52, R53, R74 ;  /* 0x00000035344a7223 */ /* 0x000fe2000001004a */
[----:B------:R-:W-:Y:S01]  /*68c0*/  LOP3.LUT R49, R15, 0xffff0000, RZ, 0xc0, !PT ;  /* 0xffff00000f317812 */ /* 0x000fe200078ec0ff */
[C---:B------:R-:W-:Y:S01]  /*68d0*/  FFMA.FTZ R72, R51.reuse, R132, -R72 ;  /* 0x0000008433487223 */ /* 0x040fe20000010848 */
        /* <DEDUP_REMOVED lines=9> */
[C---:B------:R-:W-:Y:S01]  /*6970*/  IMAD.U32 R48, R12.reuse, 0x10000, RZ ;  /* 0x000100000c307824 */ /* 0x040fe200078e00ff */
[----:B------:R-:W-:Y:S01]  /*6980*/  LOP3.LUT R133, R133, 0xffff0000, RZ, 0xc0, !PT ;  /* 0xffff000085857812 */ /* 0x000fe200078ec0ff */
[C---:B------:R-:W-:Y:S01]  /*6990*/  FMUL.FTZ R43, R41.reuse, R51 ;  /* 0x00000033292b7220 */ /* 0x040fe20000410000 */
[----:B------:R-:W-:Y:S01]  /*69a0*/  FMUL.FTZ R52, R41, R50 ;  /* 0x0000003229347220 */ /* 0x000fe20000410000 */
[----:B------:R-:W-:Y:S01]  /*69b0*/  PRMT R131, R131, 0x5410, R102 ;  /* 0x0000541083837816 */ /* 0x000fe20000000066 */
[----:B------:R-:W-:Y:S01]  /*69c0*/  FFMA.FTZ R53, R49, R128, R54 ;  /* 0x0000008031357223 */ /* 0x000fe20000010036 */
[----:B------:R-:W-:Y:S01]  /*69d0*/  LOP3.LUT R13, R12, 0xffff0000, RZ, 0xc0, !PT ;  /* 0xffff00000c0d7812 */ /* 0x000fe200078ec0ff */
[----:B------:R-:W-:Y:S01]  /*69e0*/  FMUL.FTZ R54, R40, R129 ;  /* 0x0000008128367220 */ /* 0x000fe20000410000 */
[C---:B------:R-:W-:Y:S01]  /*69f0*/  FFMA.FTZ R43, R48.reuse, R50, -R43 ;  /* 0x00000032302b7223 */ /* 0x040fe2000001082b */
[----:B------:R-:W-:Y:S01]  /*6a00*/  FFMA.FTZ R52, R48, R51, R52 ;  /* 0x0000003330347223 */ /* 0x000fe20000010034 */
[----:B------:R-:W-:-:S02]  /*6a10*/  IMAD.U32 R15, R42, 0x10000, RZ ;  /* 0x000100002a0f7824 */ /* 0x000fc400078e00ff */
[-C--:B------:R-:W-:Y:S01]  /*6a20*/  FMUL.FTZ R48, R40, R133.reuse ;  /* 0x0000008528307220 */ /* 0x080fe20000410000 */
[----:B------:R-:W-:Y:S01]  /*6a30*/  SHF.L.U32 R41, R127, 0x10, RZ ;  /* 0x000000107f297819 */ /* 0x000fe200000006ff */
        /* <DEDUP_REMOVED lines=14> */
[----:B------:R-:W-:Y:S01]  /*6b20*/  FFMA.FTZ R12, R14, R131, -R15 ;  /* 0x000000830e0c7223 */ /* 0x000fe2000001080f */
[----:B------:R-:W-:Y:S01]  /*6b30*/  F2FP.BF16.F32.PACK_AB R43, R54, R43 ;  /* 0x0000002b362b723e */ /* 0x000fe200000010ff */
        /* <DEDUP_REMOVED lines=10> */
[----:B------:R-:W-:-:S07]  /*6be0*/  F2FP.BF16.F32.PACK_AB R42, R127, R48 ;  /* 0x000000307f2a723e */ /* 0x000fce00000010ff */
.L_x_7019:
[----:B------:R-:W-:Y:S05]  /*6bf0*/  BSYNC B2 ;  /* 0x0000000000027941 */ /* 0x000fea0003800000 */
.L_x_7018:
[----:B------:R-:W-:Y:S01]  /*6c00*/  ISETP.GE.AND P4, PT, R11, R108, PT ;  /* 0x0000006c0b00720c */ /* 0x000fe20003f86270 */
[----:B0-----:R0:W-:-:S12]  /*6c10*/  ST.E.128 desc[UR42][R44.64], R12 ;  /* 0x0000000c2c007985 */ /* 0x0011d8000c101d2a */
[----:B------:R-:W-:-:S05]  /*6c20*/  @!P4 IMAD.WIDE R46, R11, 0x2, R46 ;  /* 0x000000020b2ec825 */ /* 0x000fca00078e022e */
[----:B----4-:R0:W-:Y:S02]  /*6c30*/  @!P4 ST.E.128 desc[UR42][R46.64], R40 ;  /* 0x000000282e00c985 */ /* 0x0101e4000c101d2a */
.L_x_7017:
[----:B------:R-:W-:Y:S05]  /*6c40*/  BSYNC B1 ;  /* 0x0000000000017941 */ /* 0x000fea0003800000 */
.L_x_7016:
[----:B------:R-:W-:-:S03]  /*6c50*/  UMOV UR4, 0xffffffff ;  /* 0xffffffff00047882 */ /* 0x000fc60000000000 */
[----:B------:R-:W-:Y:S05]  /*6c60*/  BRA.DIV UR4, `(.L_x_7020) ;  /* 0x0000015a04407947 */ /* 0x000fea000b800000 */
[----:B0-----:R0:W0:Y:S04]  /*6c70*/  SHFL.IDX PT, R47, R106, 0x2, 0x181f ;  /* 0x00581f006a2f7f89 */ /* 0x00102800000e0000 */
[----:B------:R0:W0:Y:S02]  /*6c80*/  SHFL.IDX PT, R46, R107, 0x2, 0x181f ;  /* 0x00581f006b2e7f89 */ /* 0x00002400000e0000 */
.L_x_7304:
        /* <DEDUP_REMOVED lines=27> */
[----:B------:R-:W-:Y:S01]  /*6e40*/  SHF.R.U64 R73, R60, 0x10, R61 ;  /* 0x000000103c497819 */ /* 0x000fe2000000123d */
[----:B0-----:R-:W-:Y:S01]  /*6e50*/  IMAD.U32 R49, R13, 0x10000, RZ ;  /* 0x000100000d317824 */ /* 0x001fe200078e00ff */
[----:B------:R-:W-:Y:S01]  /*6e60*/  SHF.R.U64 R75, R56, 0x10, R57 ;  /* 0x00000010384b7819 */ /* 0x000fe20000001239 */
[----:B----4-:R-:W-:Y:S01]  /*6e70*/  IMAD.U32 R54, R43, 0x10000, RZ ;  /* 0x000100002b367824 */ /* 0x010fe200078e00ff */
[----:B------:R-:W-:Y:S02]  /*6e80*/  SHF.R.U32.HI R60, RZ, 0x10, R61 ;  /* 0x00000010ff3c7819 */ /* 0x000fe4000001163d */
[----:B------:R-:W-:Y:S02]  /*6e90*/  SHF.R.U32.HI R56, RZ, 0x10, R57 ;  /* 0x00000010ff387819 */ /* 0x000fe40000011639 */
[----:B------:R-:W-:Y:S02]  /*6ea0*/  SHF.R.U64 R57, R58, 0x10, R59 ;  /* 0x000000103a397819 */ /* 0x000fe4000000123b */
[----:B------:R-:W-:-:S02]  /*6eb0*/  PRMT R125, R125, 0x5410, R60 ;  /* 0x000054107d7d7816 */ /* 0x000fc4000000003c */
[----:B------:R-:W-:Y:S02]  /*6ec0*/  PRMT R121, R121, 0x5410, R56 ;  /* 0x0000541079797816 */ /* 0x000fe40000000038 */
[----:B------:R-:W-:Y:S02]  /*6ed0*/  SHF.R.U32.HI R58, RZ, 0x10, R59 ;  /* 0x00000010ff3a7819 */ /* 0x000fe4000001163b */
[----:B------:R-:W-:Y:S01]  /*6ee0*/  SHF.L.U32 R52, R41, 0x10, RZ ;  /* 0x0000001029347819 */ /* 0x000fe200000006ff */
[----:B------:R-:W-:Y:S01]  /*6ef0*/  IMAD.U32 R56, R121, 0x10000, RZ ;  /* 0x0001000079387824 */ /* 0x000fe200078e00ff */
[----:B------:R-:W-:Y:S01]  /*6f00*/  PRMT R118, R118, 0x5410, R57 ;  /* 0x0000541076767816 */ /* 0x000fe20000000039 */
[----:B------:R-:W-:Y:S01]  /*6f10*/  IMAD.U32 R57, R125, 0x10000, RZ ;  /* 0x000100007d397824 */ /* 0x000fe200078e00ff */
[--C-:B------:R-:W-:Y:S02]  /*6f20*/  SHF.R.U64 R59, R62, 0x10, R63.reuse ;  /* 0x000000103e3b7819 */ /* 0x100fe4000000123f */
[----:B------:R-:W-:-:S02]  /*6f30*/  SHF.R.U32.HI R62, RZ, 0x10, R63 ;  /* 0x00000010ff3e7819 */ /* 0x000fc4000001163f */
[----:B------:R-:W-:Y:S01]  /*6f40*/  PRMT R119, R119, 0x5410, R58 ;  /* 0x0000541077777816 */ /* 0x000fe2000000003a */
[CC--:B------:R-:W-:Y:S01]  /*6f50*/  FMUL.FTZ R58, R52.reuse, R57.reuse ;  /* 0x00000039343a7220 */ /* 0x0c0fe20000410000 */
[----:B------:R-:W-:Y:S01]  /*6f60*/  LOP3.LUT R53, R41, 0xffff0000, RZ, 0xc0, !PT ;  /* 0xffff000029357812 */ /* 0x000fe200078ec0ff */
[-C--:B------:R-:W-:Y:S01]  /*6f70*/  FMUL.FTZ R52, R52, R56.reuse ;  /* 0x0000003834347220 */ /* 0x080fe20000410000 */
[----:B------:R-:W-:Y:S01]  /*6f80*/  PRMT R123, R123, 0x5410, R62 ;  /* 0x000054107b7b7816 */ /* 0x000fe2000000003e */
[----:B------:R-:W-:Y:S01]  /*6f90*/  FFMA.FTZ R58, R49, R56, -R58 ;  /* 0x00000038313a7223 */ /* 0x000fe2000001083a */
[----:B------:R-:W-:Y:S01]  /*6fa0*/  LOP3.LUT R125, R125, 0xffff0000, RZ, 0xc0, !PT ;  /* 0xffff00007d7d7812 */ /* 0x000fe200078ec0ff */
[----:B------:R-:W-:Y:S01]  /*6fb0*/  FFMA.FTZ R57, R49, R57, R52 ;  /* 0x0000003931397223 */ /* 0x000fe20000010034 */
[----:B------:R-:W-:Y:S01]  /*6fc0*/  LOP3.LUT R121, R121, 0xffff0000, RZ, 0xc0, !PT ;  /* 0xffff000079797812 */ /* 0x000fe200078ec0ff */
[----:B------:R-:W-:Y:S01]  /*6fd0*/  IMAD.U32 R49, R119, 0x10000, RZ ;  /* 0x0001000077317824 */ /* 0x000fe200078e00ff */
[----:B------:R-:W-:Y:S01]  /*6fe0*/  PRMT R122, R122, 0x5410, R59 ;  /* 0x000054107a7a7816 */ /* 0x000fe2000000003b */
[----:B------:R-:W-:Y:S01]  /*6ff0*/  IMAD.U32 R59, R123, 0x10000, RZ ;  /* 0x000100007b3b7824 */ /* 0x000fe200078e00ff */
[----:B------:R-:W-:Y:S01]  /*7000*/  LOP3.LUT R50, R13, 0xffff0000, RZ, 0xc0, !PT ;  /* 0xffff00000d327812 */ /* 0x000fe200078ec0ff */
[C---:B------:R-:W-:Y:S01]  /*7010*/  FMUL.FTZ R61, R53.reuse, R125 ;  /* 0x0000007d353d7220 */ /* 0x040fe20000410000 */
[----:B------:R-:W-:Y:S01]  /*7020*/  FMUL.FTZ R53, R53, R121 ;  /* 0x0000007935357220 */ /* 0x000fe20000410000 */
[C---:B------:R-:W-:Y:S01]  /*7030*/  IMAD.U32 R41, R40.reuse, 0x10000, RZ ;  /* 0x0001000028297824 */ /* 0x040fe200078e00ff */
[----:B------:R-:W-:Y:S01]  /*7040*/  LOP3.LUT R51, R40, 0xffff0000, RZ, 0xc0, !PT ;  /* 0xffff000028337812 */ /* 0x000fe200078ec0ff */
[C---:B------:R-:W-:Y:S01]  /*7050*/  FMUL.FTZ R63, R54.reuse, R59 ;  /* 0x0000003b363f7220 */ /* 0x040fe20000410000 */
[----:B------:R-:W-:Y:S01]  /*7060*/  LOP3.LUT R55, R43, 0xffff0000, RZ, 0xc0, !PT ;  /* 0xffff00002b377812 */ /* 0x000fe200078ec0ff */
[----:B------:R-:W-:Y:S01]  /*7070*/  FMUL.FTZ R52, R54, R49 ;  /* 0x0000003136347220 */ /* 0x000fe20000410000 */
[----:B------:R-:W-:Y:S01]  /*7080*/  LOP3.LUT R56, R123, 0xffff0000, RZ, 0xc0, !PT ;  /* 0xffff00007b387812 */ /* 0x000fe200078ec0ff */
[----:B------:R-:W-:Y:S01]  /*7090*/  IMAD.U32 R40, R15, 0x10000, RZ ;  /* 0x000100000f287824 */ /* 0x000fe200078e00ff */
[----:B------:R-:W-:Y:S01]  /*70a0*/  PRMT R124, R124, 0x5410, R73 ;  /* 0x000054107c7c7816 */ /* 0x000fe20000000049 */
[C---:B------:R-:W-:Y:S01]  /*70b0*/  FFMA.FTZ R61, R50.reuse, R121, -R61 ;  /* 0x00000079323d7223 */ /* 0x040fe2000001083d */
[----:B------:R-:W-:Y:S01]  /*70c0*/  FFMA.FTZ R54, R50, R125, R53 ;  /* 0x0000007d32367223 */ /* 0x000fe20000010035 */
[----:B------:R-:W-:Y:S01]  /*70d0*/  PRMT R120, R120, 0x5410, R75 ;  /* 0x0000541078787816 */ /* 0x000fe2000000004b */
[C---:B------:R-:W-:Y:S01]  /*70e0*/  FFMA.FTZ R59, R40.reuse, R59, R52 ;  /* 0x0000003b283b7223 */ /* 0x040fe20000010034 */
[----:B------:R-:W-:Y:S01]  /*70f0*/  LOP3.LUT R50, R119, 0xffff0000, RZ, 0xc0, !PT ;  /* 0xffff000077327812 */ /* 0x000fe200078ec0ff */
[----:B------:R-:W-:Y:S01]  /*7100*/  FMUL.FTZ R60, R55, R56 ;  /* 0x00000038373c7220 */ /* 0x000fe20000410000 */
[----:B------:R-:W-:Y:S01]  /*7110*/  LOP3.LUT R15, R15, 0xffff0000, RZ, 0xc0, !PT ;  /* 0xffff00000f0f7812 */ /* 0x000fe200078ec0ff */
[----:B------:R-:W-:Y:S01]  /*7120*/  FFMA.FTZ R63, R40, R49, -R63 ;  /* 0x00000031283f7223 */ /* 0x000fe2000001083f */
[----:B------:R-:W-:-:S02]  /*7130*/  IMAD.U32 R52, R124, 0x10000, RZ ;  /* 0x000100007c347824 */ /* 0x000fc400078e00ff */
[-C--:B------:R-:W-:Y:S01]  /*7140*/  FMUL.FTZ R62, R55, R50.reuse ;  /* 0x00000032373e7220 */ /* 0x080fe20000410000 */
[----:B------:R-:W-:Y:S01]  /*7150*/  IMAD.U32 R40, R120, 0x10000, RZ ;  /* 0x0001000078287824 */ /* 0x000fe200078e00ff */
[----:B------:R-:W-:Y:S01]  /*7160*/  LOP3.LUT R124, R124, 0xffff0000, RZ, 0xc0, !PT ;  /* 0xffff00007c7c7812 */ /* 0x000fe200078ec0ff */
[----:B------:R-:W-:Y:S01]  /*7170*/  FFMA.FTZ R60, R15, R50, -R60 ;  /* 0x000000320f3c7223 */ /* 0x000fe2000001083c */
[C---:B------:R-:W-:Y:S01]  /*7180*/  FMUL.FTZ R50, R41.reuse, R52 ;  /* 0x0000003429327220 */ /* 0x040fe20000410000 */
[C---:B------:R-:W-:Y:S01]  /*7190*/  IMAD.U32 R13, R12.reuse, 0x10000, RZ ;  /* 0x000100000c0d7824 */ /* 0x040fe200078e00ff */
[----:B------:R-:W-:Y:S01]  /*71a0*/  LOP3.LUT R48, R12, 0xffff0000, RZ, 0xc0, !PT ;  /* 0xffff00000c307812 */ /* 0x000fe200078ec0ff */
[----:B------:R-:W-:Y:S01]  /*71b0*/  FMUL.FTZ R41, R41, R40 ;  /* 0x0000002829297220 */ /* 0x000fe20000410000 */
[----:B------:R-:W-:Y:S01]  /*71c0*/  LOP3.LUT R120, R120, 0xffff0000, RZ, 0xc0, !PT ;  /* 0xffff000078787812 */ /* 0x000fe200078ec0ff */
[----:B------:R-:W-:Y:S01]  /*71d0*/  FFMA.FTZ R62, R15, R56, R62 ;  /* 0x000000380f3e7223 */ /* 0x000fe2000001003e */
[----:B------:R-:W-:Y:S01]  /*71e0*/  FMUL.FTZ R15, R51, R124 ;  /* 0x0000007c330f7220 */ /* 0x000fe20000410000 */
[----:B------:R-:W-:-:S02]  /*71f0*/  IMAD.U32 R43, R42, 0x10000, RZ ;  /* 0x000100002a2b7824 */ /* 0x000fc400078e00ff */
[C---:B------:R-:W-:Y:S01]  /*7200*/  FFMA.FTZ R50, R13.reuse, R40, -R50 ;  /* 0x000000280d327223 */ /* 0x040fe20000010832 */
[----:B------:R-:W-:Y:S01]  /*7210*/  FFMA.FTZ R52, R13, R52, R41 ;  /* 0x000000340d347223 */ /* 0x000fe20000010029 */
[----:B------:R-:W-:Y:S01]  /*7220*/  LOP3.LUT R42, R42, 0xffff0000, RZ, 0xc0, !PT ;  /* 0xffff00002a2a7812 */ /* 0x000fe200078ec0ff */
[----:B------:R-:W-:Y:S01]  /*7230*/  FFMA.FTZ R49, R48, R120, -R15 ;  /* 0x0000007830317223 */ /* 0x000fe2000001080f */
[C---:B------:R-:W-:Y:S01]  /*7240*/  IMAD.U32 R40, R122.reuse, 0x10000, RZ ;  /* 0x000100007a287824 */ /* 0x040fe200078e00ff */
[----:B------:R-:W-:Y:S01]  /*7250*/  LOP3.LUT R41, R122, 0xffff0000, RZ, 0xc0, !PT ;  /* 0xffff00007a297812 */ /* 0x000fe200078ec0ff */
[C---:B------:R-:W-:Y:S01]  /*7260*/  IMAD.U32 R13, R118.reuse, 0x10000, RZ ;  /* 0x00010000760d7824 */ /* 0x040fe200078e00ff */
[----:B------:R-:W-:Y:S01]  /*7270*/  LOP3.LUT R15, R118, 0xffff0000, RZ, 0xc0, !PT ;  /* 0xffff0000760f7812 */ /* 0x000fe200078ec0ff */
[C---:B------:R-:W-:Y:S02]  /*7280*/  IMAD.U32 R12, R14.reuse, 0x10000, RZ ;  /* 0x000100000e0c7824 */ /* 0x040fe400078e00ff */
[C---:B------:R-:W-:Y:S01]  /*7290*/  FMUL.FTZ R53, R43.reuse, R40 ;  /* 0x000000282b357220 */ /* 0x040fe20000410000 */
[----:B------:R-:W-:Y:S01]  /*72a0*/  LOP3.LUT R14, R14, 0xffff0000, RZ, 0xc0, !PT ;  /* 0xffff00000e0e7812 */ /* 0x000fe200078ec0ff */
[----:B------:R-:W-:Y:S01]  /*72b0*/  FMUL.FTZ R43, R43, R13 ;  /* 0x0000000d2b2b7220 */ /* 0x000fe20000410000 */
[C---:B------:R-:W-:Y:S01]  /*72c0*/  FMUL.FTZ R55, R42.reuse, R41 ;  /* 0x000000292a377220 */ /* 0x040fe20000410000 */
[----:B------:R-:W-:Y:S01]  /*72d0*/  FMUL.FTZ R42, R42, R15 ;  /* 0x0000000f2a2a7220 */ /* 0x000fe20000410000 */
[----:B------:R-:W-:Y:S01]  /*72e0*/  FMUL.FTZ R51, R51, R120 ;  /* 0x0000007833337220 */ /* 0x000fe20000410000 */
[C---:B------:R-:W-:Y:S01]  /*72f0*/  FFMA.FTZ R53, R12.reuse, R13, -R53 ;  /* 0x0000000d0c357223 */ /* 0x040fe20000010835 */
[----:B------:R-:W-:Y:S01]  /*7300*/  FFMA.FTZ R43, R12, R40, R43 ;  /* 0x000000280c2b7223 */ /* 0x000fe2000001002b */
        /* <DEDUP_REMOVED lines=11> */
[----:B------:R-:W-:Y:S02]  /*73c0*/  F2FP.BF16.F32.PACK_AB R40, R51, R52 ;  /* 0x000000343328723e */ /* 0x000fe400000010ff */
[----:B------:R-:W-:-:S07]  /*73d0*/  MOV R12, R50 ;  /* 0x00000032000c7202 */ /* 0x000fce0000000f00 */
.L_x_7024:
[----:B------:R-:W-:Y:S05]  /*73e0*/  BSYNC B2 ;  /* 0x0000000000027941 */ /* 0x000fea0003800000 */
.L_x_7023:
[----:B------:R-:W-:Y:S01]  /*73f0*/  ISETP.GE.AND P4, PT, R11, R108, PT ;  /* 0x0000006c0b00720c */ /* 0x000fe20003f86270 */
[----:B0-----:R0:W-:-:S12]  /*7400*/  ST.E.128 desc[UR42][R44.64], R12 ;  /* 0x0000000c2c007985 */ /* 0x0011d8000c101d2a */
[----:B------:R-:W-:-:S05]  /*7410*/  @!P4 IMAD.WIDE R46, R11, 0x2, R46 ;  /* 0x000000020b2ec825 */ /* 0x000fca00078e022e */
[----:B----4-:R0:W-:Y:S02]  /*7420*/  @!P4 ST.E.128 desc[UR42][R46.64], R40 ;  /* 0x000000282e00c985 */ /* 0x0101e4000c101d2a */
.L_x_7022:
[----:B------:R-:W-:Y:S05]  /*7430*/  BSYNC B1 ;  /* 0x0000000000017941 */ /* 0x000fea0003800000 */
.L_x_7021:
[----:B------:R-:W-:-:S03]  /*7440*/  UMOV UR4, 0xffffffff ;  /* 0xffffffff00047882 */ /* 0x000fc60000000000 */
[----:B------:R-:W-:Y:S05]  /*7450*/  BRA.DIV UR4, `(.L_x_7025) ;  /* 0x0000015204907947 */ /* 0x000fea000b800000 */
[----:B0-----:R-:W0:Y:S04]  /*7460*/  SHFL.IDX PT, R106, R106, 0x3, 0x181f ;  /* 0x00781f006a6a7f89 */ /* 0x001e2800000e0000 */
[----:B------:R-:W0:Y:S02]  /*7470*/  SHFL.IDX PT, R107, R107, 0x3, 0x181f ;  /* 0x00781f006b6b7f89 */ /* 0x000e2400000e0000 */
.L_x_7308:
[----:B------:R-:W-:-:S05]  /*7480*/  VIADD R11, R153, 0x60 ;  /* 0x00000060990b7836 */ /* 0x000fca0000000000 */
[----:B------:R-:W-:-:S13]  /*7490*/  ISETP.GE.OR P4, PT, R11, R96, P1 ;  /* 0x000000600b00720c */ /* 0x000fda0000f86670 */
[----:B------:R-:W-:Y:S05]  /*74a0*/  @P4 BRA `(.L_x_6998) ;  /* 0x0000000c00944947 */ /* 0x000fea0003800000 */
[----:B------:R-:W-:Y:S01]  /*74b0*/  SEL R110, R37, R110, !P0 ;  /* 0x0000006e256e7207 */ /* 0x000fe20004000000 */
[----:B------:R-:W-:Y:S01]  /*74c0*/  BSSY B1, `(.L_x_7026) ;  /* 0x0000072000017945 */ /* 0x000fe20003800000 */
[----:B----4-:R-:W-:Y:S02]  /*74d0*/  SHF.R.U32.HI R14, RZ, 0x3, R159 ;  /* 0x00000003ff0e7819 */ /* 0x010fe4000001169f */
[----:B------:R-:W-:Y:S02]  /*74e0*/  SHF.R.S32.HI R11, RZ, 0x1f, R110 ;  /* 0x0000001fff0b7819 */ /* 0x000fe4000001146e */
[----:B0-----:R-:W-:Y:S02]  /*74f0*/  LEA R44, P4, R77, R107, 0x1 ;  /* 0x0000006b4d2c7211 */ /* 0x001fe400078808ff */
        /* <DEDUP_REMOVED lines=18> */
[--C-:B------:R-:W-:Y:S01]  /*7620*/  SHF.R.U64 R56, R68, 0x10, R69.reuse ;  /* 0x0000001044387819 */ /* 0x100fe20000001245 */
[----:B----4-:R-:W-:Y:S01]  /*7630*/  IMAD.U32 R50, R41, 0x10000, RZ ;  /* 0x0001000029327824 */ /* 0x010fe200078e00ff */
[----:B------:R-:W-:Y:S01]  /*7640*/  SHF.R.U32.HI R68, RZ, 0x10, R69 ;  /* 0x00000010ff447819 */ /* 0x000fe20000011645 */
[----:B0-----:R-:W-:Y:S01]  /*7650*/  IMAD.U32 R46, R13, 0x10000, RZ ;  /* 0x000100000d2e7824 */ /* 0x001fe200078e00ff */
[--C-:B------:R-:W-:Y:S01]  /*7660*/  SHF.R.U64 R60, R64, 0x10, R65.reuse ;  /* 0x00000010403c7819 */ /* 0x100fe20000001241 */
[----:B------:R-:W-:Y:S01]  /*7670*/  IMAD.U32 R52, R43, 0x10000, RZ ;  /* 0x000100002b347824 */ /* 0x000fe200078e00ff */
[----:B------:R-:W-:Y:S01]  /*7680*/  SHF.R.U32.HI R65, RZ, 0x10, R65 ;  /* 0x00000010ff417819 */ /* 0x000fe20000011641 */
[----:B------:R-:W-:Y:S01]  /*7690*/  IMAD.U32 R48, R40, 0x10000, RZ ;  /* 0x0001000028307824 */ /* 0x000fe200078e00ff */
[----:B------:R-:W-:Y:S02]  /*76a0*/  PRMT R109, R109, 0x5410, R68 ;  /* 0x000054106d6d7816 */ /* 0x000fe40000000044 */
[----:B------:R-:W-:-:S02]  /*76b0*/  SHF.R.U64 R54, R70, 0x10, R71 ;  /* 0x0000001046367819 */ /* 0x000fc40000001247 */
[----:B------:R-:W-:Y:S01]  /*76c0*/  PRMT R114, R114, 0x5410, R65 ;  /* 0x0000541072727816 */ /* 0x000fe20000000041 */
[----:B------:R-:W-:Y:S01]  /*76d0*/  IMAD.U32 R57, R109, 0x10000, RZ ;  /* 0x000100006d397824 */ /* 0x000fe200078e00ff */
[----:B------:R-:W-:Y:S02]  /*76e0*/  SHF.R.U64 R58, R66, 0x10, R67 ;  /* 0x00000010423a7819 */ /* 0x000fe40000001243 */
[----:B------:R-:W-:Y:S01]  /*76f0*/  SHF.R.U32.HI R71, RZ, 0x10, R71 ;  /* 0x00000010ff477819 */ /* 0x000fe20000011647 */
[----:B------:R-:W-:Y:S01]  /*7700*/  IMAD.U32 R55, R114, 0x10000, RZ ;  /* 0x0001000072377824 */ /* 0x000fe200078e00ff */
[----:B------:R-:W-:Y:S01]  /*7710*/  SHF.R.U32.HI R67, RZ, 0x10, R67 ;  /* 0x00000010ff437819 */ /* 0x000fe20000011643 */
[----:B------:R-:W-:Y:S01]  /*7720*/  FMUL.FTZ R59, R50, R57 ;  /* 0x00000039323b7220 */ /* 0x000fe20000410000 */
[----:B------:R-:W-:Y:S01]  /*7730*/  PRMT R112, R112, 0x5410, R71 ;  /* 0x0000541070707816 */ /* 0x000fe20000000047 */
[----:B------:R-:W-:Y:S01]  /*7740*/  FMUL.FTZ R61, R50, R55 ;  /* 0x00000037323d7220 */ /* 0x000fe20000410000 */
[----:B------:R-:W-:-:S02]  /*7750*/  PRMT R116, R116, 0x5410, R67 ;  /* 0x0000541074747816 */ /* 0x000fc40000000043 */
[----:B------:R-:W-:Y:S01]  /*7760*/  PRMT R111, R111, 0x5410, R56 ;  /* 0x000054106f6f7816 */ /* 0x000fe20000000038 */
[----:B------:R-:W-:Y:S01]  /*7770*/  FFMA.FTZ R56, R46, R55, -R59 ;  /* 0x000000372e387223 */ /* 0x000fe2000001083b */
[----:B------:R-:W-:Y:S01]  /*7780*/  PRMT R113, R113, 0x5410, R54 ;  /* 0x0000541071717816 */ /* 0x000fe20000000036 */
        /* <DEDUP_REMOVED lines=10> */
[----:B------:R-:W-:Y:S01]  /*7830*/  IMAD.U32 R40, R15, 0x10000, RZ ;  /* 0x000100000f287824 */ /* 0x000fe200078e00ff */
[----:B------:R-:W-:Y:S01]  /*7840*/  LOP3.LUT R53, R43, 0xffff0000, RZ, 0xc0, !PT ;  /* 0xffff00002b357812 */ /* 0x000fe200078ec0ff */
[-C--:B------:R-:W-:Y:S01]  /*7850*/  FMUL.FTZ R52, R52, R55.reuse ;  /* 0x0000003734347220 */ /* 0x080fe20000410000 */
[----:B------:R-:W-:Y:S01]  /*7860*/  PRMT R115, R115, 0x5410, R60 ;  /* 0x0000541073737816 */ /* 0x000fe2000000003c */
[-C--:B------:R-:W-:Y:S01]  /*7870*/  FMUL.FTZ R46, R51, R114.reuse ;  /* 0x00000072332e7220 */ /* 0x080fe20000410000 */
[----:B------:R-:W-:Y:S01]  /*7880*/  LOP3.LUT R112, R112, 0xffff0000, RZ, 0xc0, !PT ;  /* 0xffff000070707812 */ /* 0x000fe200078ec0ff */
[----:B------:R-:W-:Y:S01]  /*7890*/  FFMA.FTZ R51, R47, R114, -R50 ;  /* 0x000000722f337223 */ /* 0x000fe20000010832 */
[----:B------:R-:W-:Y:S01]  /*78a0*/  LOP3.LUT R116, R116, 0xffff0000, RZ, 0xc0, !PT ;  /* 0xffff000074747812 */ /* 0x000fe200078ec0ff */
[C---:B------:R-:W-:Y:S01]  /*78b0*/  FFMA.FTZ R57, R40.reuse, R55, -R57 ;  /* 0x0000003728397223 */ /* 0x040fe20000010839 */
[----:B------:R-:W-:Y:S01]  /*78c0*/  LOP3.LUT R41, R15, 0xffff0000, RZ, 0xc0, !PT ;  /* 0xffff00000f297812 */ /* 0x000fe200078ec0ff */
[----:B------:R-:W-:Y:S01]  /*78d0*/  FFMA.FTZ R52, R40, R59, R52 ;  /* 0x0000003b28347223 */ /* 0x000fe20000010034 */
[----:B------:R-:W-:Y:S01]  /*78e0*/  FFMA.FTZ R54, R47, R54, R46 ;  /* 0x000000362f367223 */ /* 0x000fe2000001002e */
[----:B------:R-:W-:Y:S01]  /*78f0*/  FMUL.FTZ R50, R53, R112 ;  /* 0x0000007035327220 */ /* 0x000fe20000410000 */
[----:B------:R-:W-:Y:S01]  /*7900*/  IMAD.U32 R40, R115, 0x10000, RZ ;  /* 0x0001000073287824 */ /* 0x000fe200078e00ff */
[----:B------:R-:W-:Y:S01]  /*7910*/  PRMT R117, R117, 0x5410, R58 ;  /* 0x0000541075757816 */ /* 0x000fe2000000003a */
[----:B------:R-:W-:-:S02]  /*7920*/  IMAD.U32 R46, R111, 0x10000, RZ ;  /* 0x000100006f2e7824 */ /* 0x000fc400078e00ff */
[-C--:B------:R-:W-:Y:S01]  /*7930*/  FMUL.FTZ R58, R53, R116.reuse ;  /* 0x00000074353a7220 */ /* 0x080fe20000410000 */
[----:B------:R-:W-:Y:S02]  /*7940*/  IMAD.U32 R13, R12, 0x10000, RZ ;  /* 0x000100000c0d7824 */ /* 0x000fe400078e00ff */
[----:B------:R-:W-:Y:S01]  /*7950*/  FFMA.FTZ R116, R41, R116, -R50 ;  /* 0x0000007429747223 */ /* 0x000fe20000010832 */
[C---:B------:R-:W-:Y:S01]  /*7960*/  FMUL.FTZ R47, R48.reuse, R40 ;  /* 0x00000028302f7220 */ /* 0x040fe20000410000 */
[-C--:B------:R-:W-:Y:S01]  /*7970*/  FMUL.FTZ R50, R48, R46.reuse ;  /* 0x0000002e30327220 */ /* 0x080fe20000410000 */
[----:B------:R-:W-:Y:S01]  /*7980*/  LOP3.LUT R111, R111, 0xffff0000, RZ, 0xc0, !PT ;  /* 0xffff00006f6f7812 */ /* 0x000fe200078ec0ff */
[C---:B------:R-:W-:Y:S02]  /*7990*/  IMAD.U32 R43, R42.reuse, 0x10000, RZ ;  /* 0x000100002a2b7824 */ /* 0x040fe400078e00ff */
[C---:B------:R-:W-:Y:S01]  /*79a0*/  FFMA.FTZ R47, R13.reuse, R46, R47 ;  /* 0x0000002e0d2f7223 */ /* 0x040fe2000001002f */
        /* <DEDUP_REMOVED lines=12> */
[C---:B------:R-:W-:Y:S01]  /*7a70*/  SHF.L.U32 R15, R14.reuse, 0x10, RZ ;  /* 0x000000100e0f7819 */ /* 0x040fe200000006ff */
[-C--:B------:R-:W-:Y:S01]  /*7a80*/  FMUL.FTZ R49, R49, R115.reuse ;  /* 0x0000007331317220 */ /* 0x080fe20000410000 */
[----:B------:R-:W-:Y:S01]  /*7a90*/  LOP3.LUT R14, R14, 0xffff0000, RZ, 0xc0, !PT ;  /* 0xffff00000e0e7812 */ /* 0x000fe200078ec0ff */
[----:B------:R-:W-:Y:S01]  /*7aa0*/  FFMA.FTZ R41, R12, R115, -R41 ;  /* 0x000000730c297223 */ /* 0x000fe20000010829 */
[-C--:B------:R-:W-:Y:S01]  /*7ab0*/  FMUL.FTZ R43, R43, R40.reuse ;  /* 0x000000282b2b7220 */ /* 0x080fe20000410000 */
[----:B------:R-:W-:Y:S01]  /*7ac0*/  FMUL.FTZ R42, R42, R117 ;  /* 0x000000752a2a7220 */ /* 0x000fe20000410000 */
        /* <DEDUP_REMOVED lines=17> */
.L_x_7027:
[----:B------:R-:W-:Y:S05]  /*7be0*/  BSYNC B1 ;  /* 0x0000000000017941 */ /* 0x000fea0003800000 */
.L_x_7026:
[----:B------:R-:W-:Y:S01]  /*7bf0*/  ISETP.GE.AND P3, PT, R11, R108, PT ;  /* 0x0000006c0b00720c */ /* 0x000fe20003f66270 */
[----:B0-----:R0:W-:Y:S02]  /*7c00*/  ST.E.128 desc[UR42][R44.64], R12 ;  /* 0x0000000c2c007985 */ /* 0x0011e4000c101d2a */
[----:B0-----:R-:W-:Y:S02]  /*7c10*/  IMAD.MOV.U32 R12, RZ, RZ, R107 ;  /* 0x000000ffff0c7224 */ /* 0x001fe400078e006b */
[----:B------:R-:W-:-:S08]  /*7c20*/  IMAD.MOV.U32 R13, RZ, RZ, R106 ;  /* 0x000000ffff0d7224 */ /* 0x000fd000078e006a */
[----:B------:R-:W-:Y:S05]  /*7c30*/  @P3 BRA `(.L_x_6998) ;  /* 0x0000000400b03947 */ /* 0x000fea0003800000 */
[----:B------:R-:W-:-:S05]  /*7c40*/  IMAD.WIDE R12, R11, 0x2, R12 ;  /* 0x000000020b0c7825 */ /* 0x000fca00078e020c */
[----:B----4-:R0:W-:Y:S01]  /*7c50*/  ST.E.128 desc[UR42][R12.64], R40 ;  /* 0x000000280c007985 */ /* 0x0101e2000c101d2a */
[----:B------:R-:W-:Y:S05]  /*7c60*/  BRA `(.L_x_6998) ;  /* 0x0000000400a47947 */ /* 0x000fea0003800000 */
.L_x_6957:
[----:B------:R-:W-:-:S06]  /*7c70*/  UISETP.NE.AND UP0, UPT, UR41, 0x3, UPT ;  /* 0x000000032900788c */ /* 0x000fcc000bf05270 */
[----:B------:R-:W-:-:S13]  /*7c80*/  PLOP3.LUT P5, PT, PT, PT, UP0, 0x80, 0x0 ;  /* 0x000000000000781c */ /* 0x000fda0003faf008 */
[----:B------:R-:W-:Y:S05]  /*7c90*/  @!P5 BRA `(.L_x_7028) ;  /* 0x000000000004d947 */ /* 0x000fea0003800000 */
[----:B------:R-:W-:Y:S01]  /*7ca0*/  BPT.TRAP 0x1 ;  /* 0x000000040000795c */ /* 0x000fe20000300000 */
.L_x_7028:
[----:B------:R-:W-:Y:S01]  /*7cb0*/  IMAD R90, R155, 0x8, R156 ;  /* 0x000000089b5a7824 */ /* 0x000fe200078e029c */
[----:B------:R-:W-:Y:S01]  /*7cc0*/  SHF.L.U32 R101, R154, 0x1f, RZ ;  /* 0x0000001f9a657819 */ /* 0x000fe200000006ff */
[----:B------:R-:W-:Y:S01]  /*7cd0*/  BSSY B1, `(.L_x_7029) ;  /* 0x0000004000017945 */ /* 0x000fe20003800000 */
[----:B------:R-:W-:Y:S02]  /*7ce0*/  SHF.R.S32.HI R98, RZ, 0x1f, R99 ;  /* 0x0000001fff627819 */ /* 0x000fe40000011463 */
[----:B------:R-:W1:Y:S02]  /*7cf0*/  SYNCS.PHASECHK.TRANS64.TRYWAIT P3, [R90+URZ+0x28890], R101 ;  /* 0x028890655a0075a7 */ /* 0x000e64000806017f */
[----:B-1----:R-:W-:Y:S05]  /*7d00*/  @!P3 BRA `(.L_x_7030) ;  /* 0x0000014800b0b947 */ /* 0x002fea0003800000 */
.L_x_7309:
[----:B------:R-:W-:Y:S05]  /*7d10*/  BSYNC B1 ;  /* 0x0000000000017941 */ /* 0x000fea0003800000 */
.L_x_7029:
[----:B------:R-:W-:Y:S01]  /*7d20*/  ULDC.64 UR4, c[0x0][0x300] ;  /* 0x0000c00000047ab9 */ /* 0x000fe20000000a00 */
[----:B-----5:R-:W-:Y:S01]  /*7d30*/  SHF.R.S32.HI R97, RZ, 0x1f, R100 ;  /* 0x0000001fff617819 */ /* 0x020fe20000011464 */
[----:B------:R-:W-:Y:S01]  /*7d40*/  IMAD R14, R98, UR4, RZ ;  /* 0x00000004620e7c24 */ /* 0x000fe2000f8e02ff */
[----:B------:R-:W-:Y:S01]  /*7d50*/  ULDC.64 UR6, c[0x0][0x2e8] ;  /* 0x0000ba0000067ab9 */ /* 0x000fe20000000a00 */
[----:B0-----:R-:W-:-:S04]  /*7d60*/  IMAD.WIDE.U32 R12, R99, UR4, RZ ;  /* 0x00000004630c7c25 */ /* 0x001fc8000f8e00ff */
        /* <DEDUP_REMOVED lines=20> */
.L_x_7313:
[----:B------:R-:W-:Y:S04]  /*7eb0*/  BSSY B1, `(.L_x_7032) ;  /* 0x000000d000017945 */ /* 0x000fe80003800000 */
[----:B------:R-:W-:Y:S05]  /*7ec0*/  @!P3 BRA `(.L_x_7033) ;  /* 0x00000000002cb947 */ /* 0x000fea0003800000 */
[----:B------:R-:W-:Y:S02]  /*7ed0*/  ULDC UR4, c[0x0][0x2f4] ;  /* 0x0000bd0000047ab9 */ /* 0x000fe40000000800 */
[----:B------:R-:W-:-:S13]  /*7ee0*/  ISETP.GE.AND P3, PT, R16, UR4, PT ;  /* 0x0000000410007c0c */ /* 0x000fda000bf66270 */
[----:B---3--:R-:W-:-:S04]  /*7ef0*/  @!P3 LEA R42, P4, R16, R14, 0x1 ;  /* 0x0000000e102ab211 */ /* 0x008fc800078808ff */
[----:B--2---:R-:W-:Y:S02]  /*7f00*/  @!P3 LEA.HI.X R43, R16, R41, R17, 0x1, P4 ;  /* 0x00000029102bb211 */ /* 0x004fe400020f0c11 */
[----:B------:R-:W-:-:S13]  /*7f10*/  ISETP.GE.AND P4, PT, R23, UR4, PT ;  /* 0x0000000417007c0c */ /* 0x000fda000bf86270 */
[C---:B------:R-:W-:Y:S02]  /*7f20*/  @!P4 LEA R40, P6, R23.reuse, R14, 0x1 ;  /* 0x0000000e1728c211 */ /* 0x040fe400078c08ff */
[----:B------:R-:W2:Y:S02]  /*7f30*/  @!P3 LDS.128 R12, [R91+0x18400] ;  /* 0x018400005b0cb984 */ /* 0x000ea40000000c00 */
[----:B------:R-:W-:Y:S02]  /*7f40*/  @!P4 LEA.HI.X R41, R23, R41, R22, 0x1, P6 ;  /* 0x000000291729c211 */ /* 0x000fe400030f0c16 */
[----:B--2---:R-:W-:Y:S04]  /*7f50*/  @!P3 ST.E.128 desc[UR42][R42.64], R12 ;  /* 0x0000000c2a00b985 */ /* 0x004fe8000c101d2a */
[----:B------:R-:W2:Y:S04]  /*7f60*/  @!P4 LDS.128 R12, [R91+0x1c400] ;  /* 0x01c400005b0cc984 */ /* 0x000ea80000000c00 */
[----:B--2---:R4:W-:Y:S02]  /*7f70*/  @!P4 ST.E.128 desc[UR42][R40.64], R12 ;  /* 0x0000000c2800c985 */ /* 0x0049e4000c101d2a */
.L_x_7033:
[----:B------:R-:W-:Y:S05]  /*7f80*/  BSYNC B1 ;  /* 0x0000000000017941 */ /* 0x000fea0003800000 */
.L_x_7032:
[----:B------:R-:W-:-:S03]  /*7f90*/  UMOV UR4, 0xffffffff ;  /* 0xffffffff00047882 */ /* 0x000fc60000000000 */
[----:B------:R-:W-:Y:S05]  /*7fa0*/  BRA.DIV UR4, `(.L_x_7034) ;  /* 0x0000014a04647947 */ /* 0x000fea000b800000 */
[----:B--2-4-:R2:W4:Y:S04]  /*7fb0*/  SHFL.IDX PT, R41, R45, 0x1, 0x181f ;  /* 0x00381f002d297f89 */ /* 0x01452800000e0000 */
[----:B---3--:R2:W3:Y:S02]  /*7fc0*/  SHFL.IDX PT, R14, R44, 0x1, 0x181f ;  /* 0x00381f002c0e7f89 */ /* 0x0084e400000e0000 */
.L_x_7317:
[----:B------:R-:W-:Y:S01]  /*7fd0*/  ISETP.GE.AND P3, PT, R46, 0x21, PT ;  /* 0x000000212e00780c */ /* 0x000fe20003f66270 */
[----:B------:R-:W-:-:S12]  /*7fe0*/  BSSY B1, `(.L_x_7035) ;  /* 0x000000d000017945 */ /* 0x000fd80003800000 */
[----:B------:R-:W-:Y:S05]  /*7ff0*/  @!P3 BRA `(.L_x_7036) ;  /* 0x00000000002cb947 */ /* 0x000fea0003800000 */
[----:B------:R-:W-:Y:S02]  /*8000*/  ULDC UR4, c[0x0][0x2f4] ;  /* 0x0000bd0000047ab9 */ /* 0x000fe40000000800 */
[----:B------:R-:W-:-:S13]  /*8010*/  ISETP.GE.AND P3, PT, R16, UR4, PT ;  /* 0x0000000410007c0c */ /* 0x000fda000bf66270 */
[----:B---3--:R-:W-:-:S04]  /*8020*/  @!P3 LEA R42, P4, R16, R14, 0x1 ;  /* 0x0000000e102ab211 */ /* 0x008fc800078808ff */
[----:B----4-:R-:W-:Y:S02]  /*8030*/  @!P3 LEA.HI.X R43, R16, R41, R17, 0x1, P4 ;  /* 0x00000029102bb211 */ /* 0x010fe400020f0c11 */
[----:B------:R-:W-:-:S13]  /*8040*/  ISETP.GE.AND P4, PT, R23, UR4, PT ;  /* 0x0000000417007c0c */ /* 0x000fda000bf86270 */
[C---:B------:R-:W-:Y:S02]  /*8050*/  @!P4 LEA R40, P6, R23.reuse, R14, 0x1 ;  /* 0x0000000e1728c211 */ /* 0x040fe400078c08ff */
[----:B------:R-:W3:Y:S02]  /*8060*/  @!P3 LDS.128 R12, [R91+0x19400] ;  /* 0x019400005b0cb984 */ /* 0x000ee40000000c00 */
[----:B------:R-:W-:Y:S02]  /*8070*/  @!P4 LEA.HI.X R41, R23, R41, R22, 0x1, P6 ;  /* 0x000000291729c211 */ /* 0x000fe400030f0c16 */
[----:B---3--:R-:W-:Y:S04]  /*8080*/  @!P3 ST.E.128 desc[UR42][R42.64], R12 ;  /* 0x0000000c2a00b985 */ /* 0x008fe8000c101d2a */
[----:B------:R-:W3:Y:S04]  /*8090*/  @!P4 LDS.128 R12, [R91+0x1d400] ;  /* 0x01d400005b0cc984 */ /* 0x000ee80000000c00 */
[----:B---3--:R3:W-:Y:S02]  /*80a0*/  @!P4 ST.E.128 desc[UR42][R40.64], R12 ;  /* 0x0000000c2800c985 */ /* 0x0087e4000c101d2a */
.L_x_7036:
[----:B------:R-:W-:Y:S05]  /*80b0*/  BSYNC B1 ;  /* 0x0000000000017941 */ /* 0x000fea0003800000 */
.L_x_7035:
[----:B------:R-:W-:-:S03]  /*80c0*/  UMOV UR4, 0xffffffff ;  /* 0xffffffff00047882 */ /* 0x000fc60000000000 */
[----:B------:R-:W-:Y:S05]  /*80d0*/  BRA.DIV UR4, `(.L_x_7037) ;  /* 0x0000014a04607947 */ /* 0x000fea000b800000 */
[----:B---34-:R3:W4:Y:S04]  /*80e0*/  SHFL.IDX PT, R41, R45, 0x2, 0x181f ;  /* 0x00581f002d297f89 */ /* 0x01872800000e0000 */
[----:B------:R3:W0:Y:S02]  /*80f0*/  SHFL.IDX PT, R14, R44, 0x2, 0x181f ;  /* 0x00581f002c0e7f89 */ /* 0x00062400000e0000 */
.L_x_7321:
[----:B------:R-:W-:Y:S01]  /*8100*/  ISETP.GE.AND P3, PT, R46, 0x41, PT ;  /* 0x000000412e00780c */ /* 0x000fe20003f66270 */
[----:B------:R-:W-:-:S12]  /*8110*/  BSSY B1, `(.L_x_7038) ;  /* 0x000000d000017945 */ /* 0x000fd80003800000 */
[----:B------:R-:W-:Y:S05]  /*8120*/  @!P3 BRA `(.L_x_7039) ;  /* 0x00000000002cb947 */ /* 0x000fea0003800000 */
[----:B------:R-:W-:Y:S02]  /*8130*/  ULDC UR4, c[0x0][0x2f4] ;  /* 0x0000bd0000047ab9 */ /* 0x000fe40000000800 */
[----:B------:R-:W-:-:S13]  /*8140*/  ISETP.GE.AND P3, PT, R16, UR4, PT ;  /* 0x0000000410007c0c */ /* 0x000fda000bf66270 */
[----:B0-----:R-:W-:-:S04]  /*8150*/  @!P3 LEA R42, P4, R16, R14, 0x1 ;  /* 0x0000000e102ab211 */ /* 0x001fc800078808ff */
[----:B----4-:R-:W-:Y:S02]  /*8160*/  @!P3 LEA.HI.X R43, R16, R41, R17, 0x1, P4 ;  /* 0x00000029102bb211 */ /* 0x010fe400020f0c11 */
[----:B------:R-:W-:-:S13]  /*8170*/  ISETP.GE.AND P4, PT, R23, UR4, PT ;  /* 0x0000000417007c0c */ /* 0x000fda000bf86270 */
[C---:B------:R-:W-:Y:S02]  /*8180*/  @!P4 LEA R40, P6, R23.reuse, R14, 0x1 ;  /* 0x0000000e1728c211 */ /* 0x040fe400078c08ff */
[----:B------:R-:W0:Y:S02]  /*8190*/  @!P3 LDS.128 R12, [R91+0x1a400] ;  /* 0x01a400005b0cb984 */ /* 0x000e240000000c00 */
[----:B------:R-:W-:Y:S02]  /*81a0*/  @!P4 LEA.HI.X R41, R23, R41, R22, 0x1, P6 ;  /* 0x000000291729c211 */ /* 0x000fe400030f0c16 */
[----:B0-----:R-:W-:Y:S04]  /*81b0*/  @!P3 ST.E.128 desc[UR42][R42.64], R12 ;  /* 0x0000000c2a00b985 */ /* 0x001fe8000c101d2a */
[----:B------:R-:W0:Y:S04]  /*81c0*/  @!P4 LDS.128 R12, [R91+0x1e400] ;  /* 0x01e400005b0cc984 */ /* 0x000e280000000c00 */
[----:B0-----:R0:W-:Y:S02]  /*81d0*/  @!P4 ST.E.128 desc[UR42][R40.64], R12 ;  /* 0x0000000c2800c985 */ /* 0x0011e4000c101d2a */
.L_x_7039:
[----:B------:R-:W-:Y:S05]  /*81e0*/  BSYNC B1 ;  /* 0x0000000000017941 */ /* 0x000fea0003800000 */
.L_x_7038:
[----:B------:R-:W-:-:S03]  /*81f0*/  UMOV UR4, 0xffffffff ;  /* 0xffffffff00047882 */ /* 0x000fc60000000000 */
[----:B------:R-:W-:Y:S05]  /*8200*/  BRA.DIV UR4, `(.L_x_7040) ;  /* 0x0000014a045c7947 */ /* 0x000fea000b800000 */
[----:B0---4-:R0:W4:Y:S04]  /*8210*/  SHFL.IDX PT, R41, R45, 0x3, 0x181f ;  /* 0x00781f002d297f89 */ /* 0x01112800000e0000 */
[----:B------:R0:W0:Y:S02]  /*8220*/  SHFL.IDX PT, R14, R44, 0x3, 0x181f ;  /* 0x00781f002c0e7f89 */ /* 0x00002400000e0000 */
.L_x_7325:
[----:B------:R-:W-:-:S13]  /*8230*/  ISETP.GE.AND P3, PT, R46, 0x61, PT ;  /* 0x000000612e00780c */ /* 0x000fda0003f66270 */
        /* <DEDUP_REMOVED lines=12> */
.L_x_6998:
[----:B------:R-:W-:Y:S05]  /*8300*/  BSYNC B0 ;  /* 0x0000000000007941 */ /* 0x000fea0003800000 */
.L_x_6956:
[----:B------:R-:W5:Y:S01]  /*8310*/  S2R R11, SR_TID.X ;  /* 0x00000000000b7919 */ /* 0x000f620000002100 */
        /* <DEDUP_REMOVED lines=8> */
[----:B-----5:R-:W-:Y:S01]  /*83a0*/  LOP3.LUT R11, R11, 0x7f, RZ, 0xc0, !PT ;  /* 0x0000007f0b0b7812 */ /* 0x020fe200078ec0ff */
[----:B---3--:R3:W-:Y:S03]  /*83b0*/  BAR.SYNC.DEFER_BLOCKING R94, 0x80 ;  /* 0x0002005e0000751d */ /* 0x0087e60000010000 */
[----:B------:R-:W-:-:S13]  /*83c0*/  ISETP.NE.AND P3, PT, R11, RZ, PT ;  /* 0x000000ff0b00720c */ /* 0x000fda0003f65270 */
[----:B------:R-:W-:-:S05]  /*83d0*/  @!P3 VIADD R11, R90, 0x288a0 ;  /* 0x000288a05a0bb836 */ /* 0x000fca0000000000 */
[----:B------:R-:W-:-:S04]  /*83e0*/  @!P3 PRMT R11, RZ, 0x654, R11 ;  /* 0x00000654ff0bb816 */ /* 0x000fc8000000000b */
[----:B------:R3:W-:Y:S01]  /*83f0*/  @!P3 SYNCS.ARRIVE.TRANS64.RED.A1T0 RZ, [R11+URZ], RZ ;  /* 0x000000ff0bffb9a7 */ /* 0x0007e2000810043f */
[----:B------:R-:W-:Y:S05]  /*8400*/  @!P5 BRA `(.L_x_7042) ;  /* 0x000000000004d947 */ /* 0x000fea0003800000 */
[----:B------:R-:W-:Y:S01]  /*8410*/  BPT.TRAP 0x1 ;  /* 0x000000040000795c */ /* 0x000fe20000300000 */
.L_x_7042:
[----:B------:R-:W-:Y:S05]  /*8420*/  BSYNC B0 ;  /* 0x0000000000007941 */ /* 0x000fea0003800000 */
.L_x_7041:
[----:B------:R-:W5:Y:S01]  /*8430*/  SYNCS.PHASECHK.TRANS64.TRYWAIT P4, [R90+URZ+0x288b0], R101 ;  /* 0x0288b0655a0075a7 */ /* 0x000f62000808017f */
[----:B------:R-:W-:Y:S01]  /*8440*/  ULDC UR37, c[0x0][0x2f4] ;  /* 0x0000bd0000257ab9 */ /* 0x000fe20000000800 */
[----:B------:R-:W-:Y:S04]  /*8450*/  BSSY B0, `(.L_x_7043) ;  /* 0x0000002000007945 */ /* 0x000fe80003800000 */
[----:B-----5:R-:W-:Y:S05]  /*8460*/  @!P4 BRA `(.L_x_7044) ;  /* 0x00000148000cc947 */ /* 0x020fea0003800000 */
.L_x_7326:
[----:B------:R-:W-:Y:S05]  /*8470*/  BSYNC B0 ;  /* 0x0000000000007941 */ /* 0x000fea0003800000 */
.L_x_7043:
[----:B------:R-:W-:Y:S01]  /*8480*/  ULDC.64 UR4, c[0x0][0x328] ;  /* 0x0000ca0000047ab9 */ /* 0x000fe20000000a00 */
[----:B------:R-:W-:Y:S01]  /*8490*/  ULDC.64 UR6, c[0x0][0x318] ;  /* 0x0000c60000067ab9 */ /* 0x000fe20000000a00 */
[----:B------:R-:W-:Y:S01]  /*84a0*/  IMAD R98, R98, UR4, RZ ;  /* 0x0000000462627c24 */ /* 0x000fe2000f8e02ff */
[----:B------:R-:W-:Y:S01]  /*84b0*/  BSSY B0, `(.L_x_7045) ;  /* 0x000001d000007945 */ /* 0x000fe20003800000 */
[----:B01--4-:R-:W-:-:S04]  /*84c0*/  IMAD.WIDE.U32 R12, R99, UR4, RZ ;  /* 0x00000004630c7c25 */ /* 0x013fc8000f8e00ff */
        /* <DEDUP_REMOVED lines=10> */
[----:B---3--:R-:W-:Y:S01]  /*8570*/  IMAD R11, R2, UR5, R13 ;  /* 0x00000005020b7c24 */ /* 0x008fe2000f8e020d */
[----:B--2---:R-:W-:-:S04]  /*8580*/  LEA R44, P4, R12, UR6, 0x1 ;  /* 0x000000060c2c7c11 */ /* 0x004fc8000f8808ff */
[----:B------:R-:W-:Y:S01]  /*8590*/  LEA.HI.X R11, R12, UR7, R11, 0x1, P4 ;  /* 0x000000070c0b7c11 */ /* 0x000fe2000a0f0c0b */
[----:B------:R0:W1:Y:S01]  /*85a0*/  SHFL.IDX PT, R40, R44, RZ, 0x181f ;  /* 0x00181fff2c287589 */ /* 0x00006200000e0000 */
[----:B------:R-:W-:-:S03]  /*85b0*/  ISETP.GE.AND P4, PT, R96, 0x1, PT ;  /* 0x000000016000780c */ /* 0x000fc60003f86270 */
[----:B------:R0:W2:Y:S10]  /*85c0*/  SHFL.IDX PT, R13, R11, RZ, 0x181f ;  /* 0x00181fff0b0d7589 */ /* 0x0000b400000e0000 */
[----:B0-----:R-:W-:Y:S05]  /*85d0*/  @!P4 BRA `(.L_x_7046) ;  /* 0x000000000028c947 */ /* 0x001fea0003800000 */
[----:B------:R-:W-:-:S13]  /*85e0*/  ISETP.GE.AND P4, PT, R16, UR37, PT ;  /* 0x0000002510007c0c */ /* 0x000fda000bf86270 */
[----:B-1----:R-:W-:-:S04]  /*85f0*/  @!P4 LEA R42, P5, R16, R40, 0x1 ;  /* 0x00000028102ac211 */ /* 0x002fc800078a08ff */
[----:B--2---:R-:W-:Y:S02]  /*8600*/  @!P4 LEA.HI.X R43, R16, R13, R17, 0x1, P5 ;  /* 0x0000000d102bc211 */ /* 0x004fe400028f0c11 */
[----:B------:R-:W-:-:S13]  /*8610*/  ISETP.GE.AND P5, PT, R23, UR37, PT ;  /* 0x0000002517007c0c */ /* 0x000fda000bfa6270 */
[----:B------:R-:W-:-:S04]  /*8620*/  @!P5 LEA R40, P6, R23, R40, 0x1 ;  /* 0x000000281728d211 */ /* 0x000fc800078c08ff */
[----:B------:R-:W-:Y:S02]  /*8630*/  @!P5 LEA.HI.X R41, R23, R13, R22, 0x1, P6 ;  /* 0x0000000d1729d211 */ /* 0x000fe400030f0c16 */
[----:B------:R-:W0:Y:S04]  /*8640*/  @!P4 LDS.128 R12, [R91+0x400] ;  /* 0x000400005b0cc984 */ /* 0x000e280000000c00 */
[----:B0-----:R-:W-:Y:S04]  /*8650*/  @!P4 ST.E.128 desc[UR42][R42.64], R12 ;  /* 0x0000000c2a00c985 */ /* 0x001fe8000c101d2a */
[----:B------:R-:W0:Y:S04]  /*8660*/  @!P5 LDS.128 R12, [R91+0x4400] ;  /* 0x004400005b0cd984 */ /* 0x000e280000000c00 */
[----:B0-----:R0:W-:Y:S02]  /*8670*/  @!P5 ST.E.128 desc[UR42][R40.64], R12 ;  /* 0x0000000c2800d985 */ /* 0x0011e4000c101d2a */
.L_x_7046:
[----:B------:R-:W-:Y:S05]  /*8680*/  BSYNC B0 ;  /* 0x0000000000007941 */ /* 0x000fea0003800000 */
.L_x_7045:
[----:B------:R-:W-:Y:S01]  /*8690*/  ISETP.GE.AND P4, PT, R96, 0x21, PT ;  /* 0x000000216000780c */ /* 0x000fe20003f86270 */
[----:B0-2---:R0:W2:Y:S01]  /*86a0*/  SHFL.IDX PT, R13, R11, 0x1, 0x181f ;  /* 0x00381f000b0d7f89 */ /* 0x0050a200000e0000 */
[----:B------:R-:W-:Y:S03]  /*86b0*/  BSSY B0, `(.L_x_7047) ;  /* 0x000000d000007945 */ /* 0x000fe60003800000 */
[----:B-1----:R0:W1:Y:S08]  /*86c0*/  SHFL.IDX PT, R40, R44, 0x1, 0x181f ;  /* 0x00381f002c287f89 */ /* 0x00207000000e0000 */
        /* <DEDUP_REMOVED lines=11> */
.L_x_7048:
[----:B------:R-:W-:Y:S05]  /*8780*/  BSYNC B0 ;  /* 0x0000000000007941 */ /* 0x000fea0003800000 */
.L_x_7047:
        /* <DEDUP_REMOVED lines=15> */
.L_x_7050:
[----:B------:R-:W-:Y:S05]  /*8880*/  BSYNC B0 ;  /* 0x0000000000007941 */ /* 0x000fea0003800000 */
.L_x_7049:
[----:B------:R-:W-:Y:S01]  /*8890*/  ISETP.GE.AND P4, PT, R96, 0x61, PT ;  /* 0x000000616000780c */ /* 0x000fe20003f86270 */
[----:B------:R-:W3:Y:S01]  /*88a0*/  SHFL.IDX PT, R11, R11, 0x3, 0x181f ;  /* 0x00781f000b0b7f89 */ /* 0x000ee200000e0000 */
[----:B------:R-:W-:Y:S03]  /*88b0*/  BSSY B0, `(.L_x_7051) ;  /* 0x000000d000007945 */ /* 0x000fe60003800000 */
[----:B------:R4:W0:Y:S08]  /*88c0*/  SHFL.IDX PT, R42, R44, 0x3, 0x181f ;  /* 0x00781f002c2a7f89 */ /* 0x00083000000e0000 */
[----:B----4-:R-:W-:Y:S05]  /*88d0*/  @!P4 BRA `(.L_x_7052) ;  /* 0x000000000028c947 */ /* 0x010fea0003800000 */
[----:B------:R-:W-:-:S13]  /*88e0*/  ISETP.GE.AND P4, PT, R16, UR37, PT ;  /* 0x0000002510007c0c */ /* 0x000fda000bf86270 */
[----:B0-2---:R-:W0:Y:S01]  /*88f0*/  @!P4 LDS.128 R12, [R91+0x3400] ;  /* 0x003400005b0cc984 */ /* 0x005e220000000c00 */
[----:B-1----:R-:W-:-:S04]  /*8900*/  @!P4 LEA R40, P5, R16, R42, 0x1 ;  /* 0x0000002a1028c211 */ /* 0x002fc800078a08ff */
[----:B---3--:R-:W-:Y:S02]  /*8910*/  @!P4 LEA.HI.X R41, R16, R11, R17, 0x1, P5 ;  /* 0x0000000b1029c211 */ /* 0x008fe400028f0c11 */
[----:B------:R-:W-:-:S13]  /*8920*/  ISETP.GE.AND P5, PT, R23, UR37, PT ;  /* 0x0000002517007c0c */ /* 0x000fda000bfa6270 */
[----:B------:R-:W-:-:S04]  /*8930*/  @!P5 LEA R42, P6, R23, R42, 0x1 ;  /* 0x0000002a172ad211 */ /* 0x000fc800078c08ff */
[----:B------:R-:W-:Y:S01]  /*8940*/  @!P5 LEA.HI.X R43, R23, R11, R22, 0x1, P6 ;  /* 0x0000000b172bd211 */ /* 0x000fe200030f0c16 */
[----:B0-----:R-:W-:Y:S04]  /*8950*/  @!P4 ST.E.128 desc[UR42][R40.64], R12 ;  /* 0x0000000c2800c985 */ /* 0x001fe8000c101d2a */
[----:B------:R-:W0:Y:S04]  /*8960*/  @!P5 LDS.128 R12, [R91+0x7400] ;  /* 0x007400005b0cd984 */ /* 0x000e280000000c00 */
[----:B0-----:R4:W-:Y:S02]  /*8970*/  @!P5 ST.E.128 desc[UR42][R42.64], R12 ;  /* 0x0000000c2a00d985 */ /* 0x0019e4000c101d2a */
.L_x_7052:
[----:B------:R-:W-:Y:S05]  /*8980*/  BSYNC B0 ;  /* 0x0000000000007941 */ /* 0x000fea0003800000 */
.L_x_7051:
[----:B---3--:R-:W3:Y:S01]  /*8990*/  LDL R11, [R1] ;  /* 0x00000000010b7983 */ /* 0x008ee20000100800 */
[----:B------:R-:W-:Y:S02]  /*89a0*/  @!P3 VIADD R90, R90, 0x288c0 ;  /* 0x000288c05a5ab836 */ /* 0x000fe40000000000 */
[----:B------:R-:W-:Y:S01]  /*89b0*/  VIADD R155, R155, 0x1 ;  /* 0x000000019b9b7836 */ /* 0x000fe20000000000 */
[----:B------:R-:W-:Y:S01]  /*89c0*/  @!PT LDS RZ, [RZ] ;  /* 0x00000000fffff984 */ /* 0x000fe20000000800 */
[----:B------:R-:W-:Y:S01]  /*89d0*/  @!PT LDS RZ, [RZ] ;  /* 0x00000000fffff984 */ /* 0x000fe20000000800 */
[----:B------:R-:W-:Y:S01]  /*89e0*/  @!PT LDS RZ, [RZ] ;  /* 0x00000000fffff984 */ /* 0x000fe20000000800 */
[----:B------:R-:W-:Y:S01]  /*89f0*/  @!PT LDS RZ, [RZ] ;  /* 0x00000000fffff984 */ /* 0x000fe20000000800 */
[----:B------:R5:W-:Y:S06]  /*8a00*/  MEMBAR.ALL.CTA ;  /* 0x0000000000007992 */ /* 0x000bec0000008000 */
[----:B-----5:R-:W5:Y:S01]  /*8a10*/  FENCE.VIEW.ASYNC.S ;  /* 0x00000000000073c6 */ /* 0x020f620000000000 */
[----:B------:R-:W-:Y:S01]  /*8a20*/  @!P3 PRMT R90, RZ, 0x654, R90 ;  /* 0x00000654ff5ab816 */ /* 0x000fe2000000005a */
[----:B-----5:R0:W-:Y:S06]  /*8a30*/  BAR.SYNC.DEFER_BLOCKING R94, 0x80 ;  /* 0x0002005e0000751d */ /* 0x0201ec0000010000 */
[----:B------:R0:W-:Y:S01]  /*8a40*/  @!P3 SYNCS.ARRIVE.TRANS64.RED.A1T0 RZ, [R90+URZ], RZ ;  /* 0x000000ff5affb9a7 */ /* 0x0001e2000810043f */
[----:B------:R-:W-:-:S04]  /*8a50*/  ISETP.NE.AND P3, PT, R155, 0x2, PT ;  /* 0x000000029b00780c */ /* 0x000fc80003f65270 */
[----:B------:R-:W-:Y:S02]  /*8a60*/  SEL R155, R155, RZ, P3 ;  /* 0x000000ff9b9b7207 */ /* 0x000fe40001800000 */
[----:B---3--:R-:W-:Y:S02]  /*8a70*/  LOP3.LUT P4, RZ, R11, 0x4, RZ, 0xc0, !PT ;  /* 0x000000040bff7812 */ /* 0x008fe4000788c0ff */
[----:B------:R-:W-:-:S04]  /*8a80*/  SEL R11, RZ, 0x1, P3 ;  /* 0x00000001ff0b7807 */ /* 0x000fc80001800000 */
[----:B------:R-:W-:-:S07]  /*8a90*/  LOP3.LUT R154, R154, R11, RZ, 0x3c, !PT ;  /* 0x0000000b9a9a7212 */ /* 0x000fce00078e3cff */
[----:B0-----:R-:W-:Y:S05]  /*8aa0*/  @P4 BRA `(.L_x_7053) ;  /* 0xffffff98003c4947 */ /* 0x001fea000383ffff */
[----:B----4-:R-:W0:Y:S01]  /*8ab0*/  S2R R12, SR_TID.X ;  /* 0x00000000000c7919 */ /* 0x010e220000002100 */
[----:B------:R-:W-:Y:S02]  /*8ac0*/  PLOP3.LUT P0, PT, PT, PT, PT, 0x8, 0x0 ;  /* 0x000000000000781c */ /* 0x000fe40003f0e170 */
[----:B0-----:R-:W-:-:S04]  /*8ad0*/  SHF.R.U32.HI R12, RZ, 0x7, R12 ;  /* 0x00000007ff0c7819 */ /* 0x001fc8000001160c */
[----:B------:R-:W-:-:S13]  /*8ae0*/  ISETP.NE.AND P4, PT, R12, 0x1, PT ;  /* 0x000000010c00780c */ /* 0x000fda0003f85270 */
[----:B------:R-:W-:Y:S06]  /*8af0*/  @!P4 BAR.ARV 0x9, 0x100 ;  /* 0x024400000000cb1d */ /* 0x000fec0000002000 */
.L_x_6951:
[----:B------:R-:W-:Y:S01]  /*8b00*/  IMAD.MOV.U32 R3, RZ, RZ, RZ ;  /* 0x000000ffff037224 */ /* 0x000fe200078e00ff */
[----:B------:R-:W-:Y:S06]  /*8b10*/  @P0 BRA `(.L_x_7054) ;  /* 0x00000000000c0947 */ /* 0x000fec0003800000 */
[----:B------:R-:W3:Y:S01]  /*8b20*/  FENCE.VIEW.ASYNC.G ;  /* 0x00000000000073c6 */ /* 0x000ee20000000100 */
[----:B------:R-:W-:Y:S05]  /*8b30*/  WARPSYNC.ALL ;  /* 0x0000000000007948 */ /* 0x000fea0003800000 */
[----:B---3--:R-:W-:Y:S06]  /*8b40*/  BAR.ARV 0xc, 0x180 ;  /* 0x0306000000007b1d */ /* 0x008fec0000002000 */
.L_x_7054:
[----:B------:R-:W3:Y:S01]  /*8b50*/  LDL R0, [R1] ;  /* 0x0000000001007983 */ /* 0x000ee20000100800 */
[----:B------:R-:W-:Y:S01]  /*8b60*/  BSSY B0, `(.L_x_7055) ;  /* 0x0000020000007945 */ /* 0x000fe20003800000 */
[----:B---3--:R-:W-:-:S13]  /*8b70*/  LOP3.LUT P0, RZ, R0, 0x8, RZ, 0xc0, !PT ;  /* 0x0000000800ff7812 */ /* 0x008fda000780c0ff */
        /* <DEDUP_REMOVED lines=12> */
[----:B0-----:R-:W-:Y:S01]  /*8c40*/  IADD3 R4, R3, 0xffffffe, RZ ;  /* 0x0ffffffe03047810 */ /* 0x001fe20007ffe0ff */
[----:B------:R-:W-:-:S05]  /*8c50*/  IMAD.MOV R3, RZ, RZ, -R10 ;  /* 0x000000ffff037224 */ /* 0x000fca00078e0a0a */
[----:B------:R0:W3:Y:S02]  /*8c60*/  F2I.FTZ.U32.TRUNC.NTZ R5, R4 ;  /* 0x0000000400057305 */ /* 0x0000e4000021f000 */
[----:B0-----:R-:W-:Y:S02]  /*8c70*/  IMAD.MOV.U32 R4, RZ, RZ, RZ ;  /* 0x000000ffff047224 */ /* 0x001fe400078e00ff */
[----:B---3--:R-:W-:-:S04]  /*8c80*/  IMAD.MOV R7, RZ, RZ, -R5 ;  /* 0x000000ffff077224 */ /* 0x008fc800078e0a05 */
        /* <DEDUP_REMOVED lines=13> */
.L_x_7056:
[----:B------:R-:W-:Y:S05]  /*8d60*/  BSYNC B0 ;  /* 0x0000000000007941 */ /* 0x000fea0003800000 */
.L_x_7055:
[-C--:B------:R-:W-:Y:S01]  /*8d70*/  IMAD R194, R209, R3.reuse, RZ ;  /* 0x00000003d1c27224 */ /* 0x080fe200078e02ff */
[----:B------:R-:W-:Y:S01]  /*8d80*/  PLOP3.LUT P0, PT, PT, PT, PT, 0x80, 0x0 ;  /* 0x000000000000781c */ /* 0x000fe20003f0f070 */
[----:B------:R-:W-:Y:S01]  /*8d90*/  IMAD.MOV.U32 R0, RZ, RZ, RZ ;  /* 0x000000ffff007224 */ /* 0x000fe200078e00ff */
[----:B------:R-:W-:Y:S02]  /*8da0*/  CS2R R150, SRZ ;  /* 0x0000000000967805 */ /* 0x000fe4000001ff00 */
[----:B------:R-:W-:Y:S02]  /*8db0*/  CS2R R68, SRZ ;  /* 0x0000000000447805 */ /* 0x000fe4000001ff00 */
[----:B------:R-:W-:Y:S01]  /*8dc0*/  VIADDMNMX R92, R194, R3, R92, PT ;  /* 0x00000003c25c7246 */ /* 0x000fe2000380015c */
[----:B------:R-:W-:Y:S01]  /*8dd0*/  IMAD.MOV.U32 R3, RZ, RZ, RZ ;  /* 0x000000ffff037224 */ /* 0x000fe200078e00ff */
[----:B------:R-:W-:Y:S02]  /*8de0*/  CS2R R102, SRZ ;  /* 0x0000000000667805 */ /* 0x000fe4000001ff00 */
[----:B------:R-:W-:-:S02]  /*8df0*/  CS2R R66, SRZ ;  /* 0x0000000000427805 */ /* 0x000fc4000001ff00 */
[----:B------:R-:W-:Y:S02]  /*8e00*/  ISETP.GT.AND P1, PT, R92, R194, PT ;  /* 0x000000c25c00720c */ /* 0x000fe40003f24270 */
        /* <DEDUP_REMOVED lines=25> */
[----:B-1----:R-:W-:Y:S02]  /*8fa0*/  CS2R R40, SRZ ;  /* 0x0000000000287805 */ /* 0x002fe4000001ff00 */
[----:B------:R-:W-:Y:S02]  /*8fb0*/  CS2R R70, SRZ ;  /* 0x0000000000467805 */ /* 0x000fe4000001ff00 */
[----:B------:R-:W-:Y:S01]  /*8fc0*/  CS2R R20, SRZ ;  /* 0x0000000000147805 */ /* 0x000fe2000001ff00 */
[----:B------:R-:W-:Y:S06]  /*8fd0*/  @!P1 BRA `(.L_x_7057) ;  /* 0x0000008c00b89947 */ /* 0x000fec0003800000 */
[----:B------:R-:W-:-:S03]  /*8fe0*/  UMOV UR4, 0xffffffff ;  /* 0xffffffff00047882 */ /* 0x000fc60000000000 */
[----:B------:R-:W-:Y:S05]  /*8ff0*/  BRA.DIV UR4, `(.L_x_7058) ;  /* 0x0000013e043c7947 */ /* 0x000fea000b800000 */
[----:B------:R-:W1:Y:S02]  /*9000*/  S2R R3, SR_TID.X ;  /* 0x0000000000037919 */ /* 0x000e640000002100 */
[----:B-1----:R-:W-:-:S05]  /*9010*/  VIADD R3, R3, 0xffffff80 ;  /* 0xffffff8003037836 */ /* 0x002fca0000000000 */
[----:B------:R-:W-:-:S04]  /*9020*/  SHF.R.S32.HI R0, RZ, 0x1f, R3 ;  /* 0x0000001fff007819 */ /* 0x000fc80000011403 */
[----:B------:R-:W-:-:S04]  /*9030*/  LEA.HI R0, R0, R3, RZ, 0x7 ;  /* 0x0000000300007211 */ /* 0x000fc800078f38ff */
[----:B------:R-:W-:-:S05]  /*9040*/  SHF.R.S32.HI R0, RZ, 0x7, R0 ;  /* 0x00000007ff007819 */ /* 0x000fca0000011400 */
[----:B------:R1:W3:Y:S02]  /*9050*/  SHFL.IDX PT, R195, R0, RZ, 0x1f ;  /* 0x00001fff00c37589 */ /* 0x0002e400000e0000 */
.L_x_7329:
[----:B-1-3--:R-:W-:Y:S01]  /*9060*/  LEA.HI R0, R195, R195, RZ, 0x1 ;  /* 0x000000c3c3007211 */ /* 0x00afe200078f08ff */
[----:B------:R-:W-:-:S03]  /*9070*/  IMAD.U32 R3, RZ, RZ, UR40 ;  /* 0x00000028ff037e24 */ /* 0x000fc6000f8e00ff */
[----:B------:R-:W-:Y:S02]  /*9080*/  LOP3.LUT R0, R0, 0x1e, RZ, 0xc0, !PT ;  /* 0x0000001e00007812 */ /* 0x000fe400078ec0ff */
[----:B------:R-:W-:-:S03]  /*9090*/  LOP3.LUT P0, RZ, R3, 0x3ff, RZ, 0xc0, !PT ;  /* 0x000003ff03ff7812 */ /* 0x000fc6000780c0ff */
[----:B------:R-:W-:Y:S01]  /*90a0*/  IMAD.IADD R0, R195, 0x1, -R0 ;  /* 0x00000001c3007824 */ /* 0x000fe200078e0a00 */
[----:B------:R-:W-:-:S04]  /*90b0*/  P2R R26, PR, RZ, 0x1 ;  /* 0x00000001ff1a7803 */ /* 0x000fc80000000000 */
[----:B------:R-:W-:-:S04]  /*90c0*/  LEA R0, R0, UR40, 0xd ;  /* 0x0000002800007c11 */ /* 0x000fc8000f8e68ff */
[----:B------:R-:W-:-:S04]  /*90d0*/  SHF.R.U32.HI R0, RZ, 0x4, R0 ;  /* 0x00000004ff007819 */ /* 0x000fc80000011600 */
[----:B------:R-:W-:Y:S01]  /*90e0*/  LOP3.LUT R25, R0, 0x3fff, RZ, 0xc0, !PT ;  /* 0x00003fff00197812 */ /* 0x000fe200078ec0ff */
[----:B------:R-:W-:Y:S06]  /*90f0*/  @!P0 BRA `(.L_x_7059) ;  /* 0x0000000000408947 */ /* 0x000fec0003800000 */
[----:B------:R-:W-:Y:S01]  /*9100*/  MOV R0, 0x0 ;  /* 0x0000000000007802 */ /* 0x000fe20000000f00 */
[----:B------:R-:W-:Y:S01]  /*9110*/  ULDC.64 UR4, c[0x4][0x138] ;  /* 0x01004e0000047ab9 */ /* 0x000fe20000000a00 */
[----:B------:R-:W-:Y:S01]  /*9120*/  ULDC.64 UR6, c[0x4][0x140] ;  /* 0x0100500000067ab9 */ /* 0x000fe20000000a00 */
[----:B------:R-:W-:Y:S01]  /*9130*/  MOV R4, UR4 ;  /* 0x0000000400047c02 */ /* 0x000fe20008000f00 */
[----:B------:R1:W3:Y:S01]  /*9140*/  LDC.64 R14, c[0x4][R0] ;  /* 0x01000000000e7b82 */ /* 0x0002e20000000a00 */
[----:B------:R-:W-:Y:S01]  /*9150*/  IMAD.U32 R5, RZ, RZ, UR5 ;  /* 0x00000005ff057e24 */ /* 0x000fe2000f8e00ff */
[----:B------:R-:W-:Y:S01]  /*9160*/  ULDC.64 UR4, c[0x4][0x68] ;  /* 0x01001a0000047ab9 */ /* 0x000fe20000000a00 */
[----:B0-----:R-:W-:Y:S02]  /*9170*/  IMAD.U32 R6, RZ, RZ, UR6 ;  /* 0x00000006ff067e24 */ /* 0x001fe4000f8e00ff */
[----:B------:R-:W-:Y:S02]  /*9180*/  IMAD.U32 R7, RZ, RZ, UR7 ;  /* 0x00000007ff077e24 */ /* 0x000fe4000f8e00ff */
[----:B------:R-:W-:-:S02]  /*9190*/  IMAD.U32 R10, RZ, RZ, UR4 ;  /* 0x00000004ff0a7e24 */ /* 0x000fc4000f8e00ff */
[----:B------:R-:W-:Y:S02]  /*91a0*/  IMAD.U32 R11, RZ, RZ, UR5 ;  /* 0x00000005ff0b7e24 */ /* 0x000fe4000f8e00ff */
[----:B------:R-:W-:Y:S02]  /*91b0*/  IMAD.MOV.U32 R8, RZ, RZ, 0x70 ;  /* 0x00000070ff087424 */ /* 0x000fe400078e00ff */
[----:B------:R-:W-:Y:S02]  /*91c0*/  IMAD.MOV.U32 R12, RZ, RZ, 0x1 ;  /* 0x00000001ff0c7424 */ /* 0x000fe400078e00ff */
[----:B-12---:R-:W-:-:S07]  /*91d0*/  IMAD.MOV.U32 R13, RZ, RZ, RZ ;  /* 0x000000ffff0d7224 */ /* 0x006fce00078e00ff */
[----:B------:R-:W-:-:S07]  /*91e0*/  LEPC R20, `(.L_x_7059) ;  /* 0x000000001014794e */ /* 0x000fce0000000000 */
[----:B---3-5:R-:W-:Y:S05]  /*91f0*/  CALL.ABS.NOINC R14 ;  /* 0x000000000e007343 */ /* 0x028fea0003c00000 */
.L_x_7059:
[----:B------:R-:W-:Y:S02]  /*9200*/  ULDC UR4, c[0x0][0x3f4] ;  /* 0x0000fd0000047ab9 */ /* 0x000fe40000000800 */
[----:B------:R-:W-:-:S13]  /*9210*/  ISETP.LT.AND P0, PT, RZ, UR4, PT ;  /* 0x00000004ff007c0c */ /* 0x000fda000bf01270 */
[----:B------:R-:W-:Y:S05]  /*9220*/  @P0 BRA `(.L_x_7060) ;  /* 0x0000000000400947 */ /* 0x000fea0003800000 */
[----:B------:R-:W-:-:S04]  /*9230*/  ULEA.HI UR4, UR39, UR39, URZ, 0x1 ;  /* 0x0000002727047291 */ /* 0x000fc8000f8f083f */
[----:B------:R-:W-:-:S04]  /*9240*/  ULOP3.LUT UR4, UR4, 0xfffffffe, URZ, 0xc0, !UPT ;  /* 0xfffffffe04047892 */ /* 0x000fc8000f8ec03f */
[----:B------:R-:W-:-:S06]  /*9250*/  UIADD3 UR4, UR39, -UR4, URZ ;  /* 0x8000000427047290 */ /* 0x000fcc000fffe03f */
[----:B------:R-:W-:-:S05]  /*9260*/  IMAD.U32 R3, RZ, RZ, UR4 ;  /* 0x00000004ff037e24 */ /* 0x000fca000f8e00ff */
[----:B------:R-:W-:-:S04]  /*9270*/  SHF.L.U32 R3, R3, 0x1f, RZ ;  /* 0x0000001f03037819 */ /* 0x000fc800000006ff */
[----:B------:R1:W3:Y:S03]  /*9280*/  SYNCS.PHASECHK.TRANS64.TRYWAIT P0, [R156+URZ+0x28800], R3 ;  /* 0x028800039c0075a7 */ /* 0x0002e6000800017f */
[----:B---3--:R-:W-:Y:S05]  /*9290*/  @!P0 NANOSLEEP.SYNCS 0x989680 ;  /* 0x009896800000895d */ /* 0x008fea0003900000 */
[----:B------:R-:W3:Y:S01]  /*92a0*/  @!P0 SYNCS.PHASECHK.TRANS64 P0, [R156+URZ+0x28800], R3 ;  /* 0x028800039c0085a7 */ /* 0x000ee2000800007f */
[----:B------:R-:W-:Y:S04]  /*92b0*/  BSSY B0, `(.L_x_7061) ;  /* 0x0000006000007945 */ /* 0x000fe80003800000 */
[----:B---3--:R-:W-:Y:S05]  /*92c0*/  @P0 BRA `(.L_x_7062) ;  /* 0x0000000000100947 */ /* 0x008fea0003800000 */
.L_x_7063:
[----:B---3--:R3:W4:Y:S02]  /*92d0*/  SYNCS.PHASECHK.TRANS64.TRYWAIT P0, [R156+URZ+0x28800], R3 ;  /* 0x028800039c0075a7 */ /* 0x008724000800017f */
[----:B----4-:R-:W-:Y:S05]  /*92e0*/  @!P0 NANOSLEEP.SYNCS 0x989680 ;  /* 0x009896800000895d */ /* 0x010fea0003900000 */
[----:B------:R-:W4:Y:S02]  /*92f0*/  @!P0 SYNCS.PHASECHK.TRANS64 P0, [R156+URZ+0x28800], R3 ;  /* 0x028800039c0085a7 */ /* 0x000f24000800007f */
[----:B----4-:R-:W-:Y:S05]  /*9300*/  @!P0 BRA `(.L_x_7063) ;  /* 0xfffffffc00f08947 */ /* 0x010fea000383ffff */
.L_x_7062:
[----:B------:R-:W-:Y:S05]  /*9310*/  BSYNC B0 ;  /* 0x0000000000007941 */ /* 0x000fea0003800000 */
.L_x_7061:
[----:B------:R-:W-:Y:S05]  /*9320*/  BRA `(.L_x_7064) ;  /* 0x00000038001c7947 */ /* 0x000fea0003800000 */
.L_x_7060:
[----:B-----5:R-:W-:Y:S01]  /*9330*/  SHF.R.S32.HI R0, RZ, 0x1f, R24 ;  /* 0x0000001fff007819 */ /* 0x020fe20000011418 */
[----:B------:R-:W-:Y:S01]  /*9340*/  ULDC.64 UR4, c[0x0][0x3f8] ;  /* 0x0000fe0000047ab9 */ /* 0x000fe20000000a00 */
[----:B------:R-:W-:Y:S01]  /*9350*/  ULDC.64 UR6, c[0x0][0x408] ;  /* 0x0001020000067ab9 */ /* 0x000fe20000000a00 */
[----:B------:R-:W-:Y:S01]  /*9360*/  ISETP.NE.AND P2, PT, R26, RZ, PT ;  /* 0x000000ff1a00720c */ /* 0x000fe20003f45270 */
[----:B------:R-:W-:-:S04]  /*9370*/  IMAD.WIDE.U32 R4, R24, UR4, RZ ;  /* 0x0000000418047c25 */ /* 0x000fc8000f8e00ff */
[C---:B------:R-:W-:Y:S02]  /*9380*/  IMAD R3, R0.reuse, UR4, RZ ;  /* 0x0000000400037c24 */ /* 0x040fe4000f8e02ff */
[----:B------:R-:W-:Y:S02]  /*9390*/  IMAD R9, R0, UR6, RZ ;  /* 0x0000000600097c24 */ /* 0x000fe4000f8e02ff */
[C---:B------:R-:W-:Y:S01]  /*93a0*/  IMAD R3, R24.reuse, UR5, R3 ;  /* 0x0000000518037c24 */ /* 0x040fe2000f8e0203 */
[----:B------:R-:W-:Y:S01]  /*93b0*/  ULDC.64 UR4, c[0x0][0x3e8] ;  /* 0x0000fa0000047ab9 */ /* 0x000fe20000000a00 */
[----:B0-----:R-:W-:-:S04]  /*93c0*/  IMAD.WIDE.U32 R6, R24, UR6, RZ ;  /* 0x0000000618067c25 */ /* 0x001fc8000f8e00ff */
[----:B------:R-:W-:Y:S01]  /*93d0*/  IMAD R9, R24, UR7, R9 ;  /* 0x0000000718097c24 */ /* 0x000fe2000f8e0209 */
[----:B------:R-:W-:Y:S01]  /*93e0*/  ULDC.64 UR6, c[0x0][0x400] ;  /* 0x0001000000067ab9 */ /* 0x000fe20000000a00 */
[----:B------:R-:W-:Y:S01]  /*93f0*/  IMAD.IADD R5, R3, 0x1, R5 ;  /* 0x0000000103057824 */ /* 0x000fe200078e0205 */
[----:B------:R-:W-:Y:S01]  /*9400*/  LEA R24, P0, R4, UR4, 0x1 ;  /* 0x0000000404187c11 */ /* 0x000fe2000f8008ff */
[----:B------:R-:W-:Y:S01]  /*9410*/  IMAD.IADD R3, R9, 0x1, R7 ;  /* 0x0000000109037824 */ /* 0x000fe200078e0207 */
[----:B------:R-:W-:Y:S02]  /*9420*/  LEA R27, P1, R6, UR6, 0x1 ;  /* 0x00000006061b7c11 */ /* 0x000fe4000f8208ff */
[----:B------:R-:W-:Y:S02]  /*9430*/  LEA.HI.X R26, R4, UR5, R5, 0x1, P0 ;  /* 0x00000005041a7c11 */ /* 0x000fe400080f0c05 */
[----:B------:R-:W-:Y:S01]  /*9440*/  LEA.HI.X R28, R6, UR7, R3, 0x1, P1 ;  /* 0x00000007061c7c11 */ /* 0x000fe200088f0c03 */
[----:B------:R-:W-:Y:S08]  /*9450*/  @!P2 BRA `(.L_x_7065) ;  /* 0x000000000040a947 */ /* 0x000ff00003800000 */
        /* <DEDUP_REMOVED lines=13> */
[----:B0-2---:R-:W-:-:S07]  /*9530*/  IMAD.MOV.U32 R13, RZ, RZ, RZ ;  /* 0x000000ffff0d7224 */ /* 0x005fce00078e00ff */
[----:B------:R-:W-:-:S07]  /*9540*/  LEPC R20, `(.L_x_7065) ;  /* 0x000000001014794e */ /* 0x000fce0000000000 */
[----:B-1----:R-:W-:Y:S05]  /*9550*/  CALL.ABS.NOINC R14 ;  /* 0x000000000e007343 */ /* 0x002fea0003c00000 */
.L_x_7065:
[----:B------:R-:W-:Y:S01]  /*9560*/  ULDC.U8 UR4, c[0x0][0x410] ;  /* 0x0001040000047ab9 */ /* 0x000fe20000000000 */
[----:B------:R-:W-:Y:S01]  /*9570*/  BSSY B0, `(.L_x_7066) ;  /* 0x000035a000007945 */ /* 0x000fe20003800000 */
[----:B------:R-:W-:Y:S01]  /*9580*/  ISETP.NE.AND P0, PT, RZ, UR4, PT ;  /* 0x00000004ff007c0c */ /* 0x000fe2000bf05270 */
[----:B------:R-:W-:Y:S01]  /*9590*/  IMAD R5, R29, 0x80, R153 ;  /* 0x000000801d057824 */ /* 0x000fe200078e0299 */
[----:B------:R-:W-:-:S11]  /*95a0*/  LEA R21, R196, UR40, 0x1 ;  /* 0x00000028c4157c11 */ /* 0x000fd6000f8e08ff */
[----:B------:R-:W-:Y:S05]  /*95b0*/  @!P0 BRA `(.L_x_7067) ;  /* 0x0000001800988947 */ /* 0x000fea0003800000 */
[----:B------:R-:W-:-:S03]  /*95c0*/  UMOV UR4, 0xffffffff ;  /* 0xffffffff00047882 */ /* 0x000fc60000000000 */
[----:B------:R-:W-:Y:S05]  /*95d0*/  BRA.DIV UR4, `(.L_x_7068) ;  /* 0x0000013a04047947 */ /* 0x000fea000b800000 */
[----:B------:R0:W1:Y:S04]  /*95e0*/  SHFL.IDX PT, R0, R26, RZ, 0x181f ;  /* 0x00181fff1a007589 */ /* 0x00006800000e0000 */
[----:B------:R0:W3:Y:S04]  /*95f0*/  SHFL.IDX PT, R3, R24, RZ, 0x181f ;  /* 0x00181fff18037589 */ /* 0x0000e800000e0000 */
[----:B------:R0:W4:Y:S04]  /*9600*/  SHFL.IDX PT, R4, R28, RZ, 0x181f ;  /* 0x00181fff1c047589 */ /* 0x00012800000e0000 */
[----:B------:R0:W0:Y:S02]  /*9610*/  SHFL.IDX PT, R14, R27, RZ, 0x181f ;  /* 0x00181fff1b0e7589 */ /* 0x00002400000e0000 */
.L_x_7335:
[----:B------:R-:W-:Y:S01]  /*9620*/  ULDC UR4, c[0x0][0x448] ;  /* 0x0001120000047ab9 */ /* 0x000fe20000000800 */
[----:B------:R-:W-:Y:S01]  /*9630*/  BSSY B1, `(.L_x_7069) ;  /* 0x000001d000017945 */ /* 0x000fe20003800000 */
[----:B------:R-:W-:Y:S01]  /*9640*/  IMAD R20, R93, UR4, RZ ;  /* 0x000000045d147c24 */ /* 0x000fe2000f8e02ff */
[----:B------:R-:W-:Y:S02]  /*9650*/  CS2R R6, SRZ ;  /* 0x0000000000067805 */ /* 0x000fe4000001ff00 */
[----:B------:R-:W-:Y:S02]  /*9660*/  CS2R R8, SRZ ;  /* 0x0000000000087805 */ /* 0x000fe4000001ff00 */
[----:B------:R-:W-:Y:S02]  /*9670*/  CS2R R10, SRZ ;  /* 0x00000000000a7805 */ /* 0x000fe4000001ff00 */
[----:B--2---:R-:W-:Y:S02]  /*9680*/  CS2R R12, SRZ ;  /* 0x00000000000c7805 */ /* 0x004fe4000001ff00 */
[----:B------:R-:W-:-:S13]  /*9690*/  ISETP.GE.AND P0, PT, R5, R20, PT ;  /* 0x000000140500720c */ /* 0x000fda0003f06270 */
[----:B------:R-:W-:Y:S05]  /*96a0*/  @P0 BRA `(.L_x_7070) ;  /* 0x0000000000540947 */ /* 0x000fea0003800000 */
[----:B------:R-:W-:Y:S01]  /*96b0*/  ULDC UR4, c[0x0][0x3f4] ;  /* 0x0000fd0000047ab9 */ /* 0x000fe20000000800 */
[----:B------:R-:W-:Y:S02]  /*96c0*/  CS2R R12, SRZ ;  /* 0x00000000000c7805 */ /* 0x000fe4000001ff00 */
[----:B------:R-:W-:Y:S02]  /*96d0*/  ISETP.GE.AND P4, PT, R18, UR4, PT ;  /* 0x0000000412007c0c */ /* 0x000fe4000bf86270 */
[----:B------:R-:W-:Y:S02]  /*96e0*/  CS2R R8, SRZ ;  /* 0x0000000000087805 */ /* 0x000fe4000001ff00 */
[----:B------:R-:W-:-:S09]  /*96f0*/  ISETP.GE.AND P5, PT, R152, UR4, PT ;  /* 0x0000000498007c0c */ /* 0x000fd2000bfa6270 */
[C---:B------:R-:W-:Y:S01]  /*9700*/  @!P4 IMAD.SHL.U32 R30, R18.reuse, 0x2, RZ ;  /* 0x00000002121ec824 */ /* 0x040fe200078e00ff */
[----:B------:R-:W-:-:S03]  /*9710*/  @!P4 SHF.L.U64.HI R5, R18, 0x1, R19 ;  /* 0x000000011205c819 */ /* 0x000fc60000010213 */
[C---:B---3--:R-:W-:Y:S02]  /*9720*/  @!P5 IADD3 R32, P2, R3.reuse, R220, RZ ;  /* 0x000000dc0320d210 */ /* 0x048fe40007f5e0ff */
[-C--:B0-----:R-:W-:Y:S02]  /*9730*/  @!P4 IADD3 R26, P0, R3, R30.reuse, RZ ;  /* 0x0000001e031ac210 */ /* 0x081fe40007f1e0ff */
[C---:B------:R-:W-:Y:S02]  /*9740*/  @!P4 IADD3 R30, P1, R14.reuse, R30, RZ ;  /* 0x0000001e0e1ec210 */ /* 0x040fe40007f3e0ff */
[----:B------:R-:W-:Y:S02]  /*9750*/  CS2R R10, SRZ ;  /* 0x00000000000a7805 */ /* 0x000fe4000001ff00 */
[----:B------:R-:W-:Y:S02]  /*9760*/  @!P5 IADD3 R14, P3, R14, R220, RZ ;  /* 0x000000dc0e0ed210 */ /* 0x000fe40007f7e0ff */
[----:B------:R-:W-:Y:S01]  /*9770*/  CS2R R6, SRZ ;  /* 0x0000000000067805 */ /* 0x000fe2000001ff00 */
[----:B-1----:R-:W-:-:S02]  /*9780*/  @!P5 IMAD.X R33, R0, 0x1, R219, P2 ;  /* 0x000000010021d824 */ /* 0x002fc400010e06db */
[--C-:B------:R-:W-:Y:S02]  /*9790*/  @!P4 IMAD.X R27, R0, 0x1, R5.reuse, P0 ;  /* 0x00000001001bc824 */ /* 0x100fe400000e0605 */
[C---:B----4-:R-:W-:Y:S01]  /*97a0*/  @!P4 IMAD.X R31, R4.reuse, 0x1, R5, P1 ;  /* 0x00000001041fc824 */ /* 0x050fe200008e0605 */
[----:B------:R2:W5:Y:S01]  /*97b0*/  @!P5 LD.E.64 R12, desc[UR42][R32.64] ;  /* 0x0000002a200cd980 */ /* 0x000562000c101b00 */
[----:B------:R-:W-:-:S03]  /*97c0*/  @!P5 IMAD.X R15, R4, 0x1, R219, P3 ;  /* 0x00000001040fd824 */ /* 0x000fc600018e06db */
[----:B------:R2:W5:Y:S04]  /*97d0*/  @!P4 LD.E.64 R10, desc[UR42][R26.64] ;  /* 0x0000002a1a0ac980 */ /* 0x000568000c101b00 */
[----:B------:R2:W5:Y:S04]  /*97e0*/  @!P5 LD.E.64 R8, desc[UR42][R14.64] ;  /* 0x0000002a0e08d980 */ /* 0x000568000c101b00 */
[----:B------:R2:W5:Y:S02]  /*97f0*/  @!P4 LD.E.64 R6, desc[UR42][R30.64] ;  /* 0x0000002a1e06c980 */ /* 0x000564000c101b00 */
.L_x_7070:
[----:B------:R-:W-:Y:S05]  /*9800*/  BSYNC B1 ;  /* 0x0000000000017941 */ /* 0x000fea0003800000 */
.L_x_7069:
[----:B------:R-:W-:Y:S01]  /*9810*/  ULEA.HI UR4, UR39, UR39, URZ, 0x1 ;  /* 0x0000002727047291 */ /* 0x000fe2000f8f083f */
[----:B-1----:R-:W-:Y:S01]  /*9820*/  IMAD R0, R29, -0x80, R20 ;  /* 0xffffff801d007824 */ /* 0x002fe200078e0214 */
[----:B---3-5:R-:W-:Y:S01]  /*9830*/  MOV R3, R10 ;  /* 0x0000000a00037202 */ /* 0x028fe20000000f00 */
[--C-:B--2---:R-:W-:Y:S01]  /*9840*/  IMAD.MOV.U32 R15, RZ, RZ, R11.reuse ;  /* 0x000000ffff0f7224 */ /* 0x104fe200078e000b */
[----:B------:R-:W-:Y:S01]  /*9850*/  ULOP3.LUT UR4, UR4, 0xfffffffe, URZ, 0xc0, !UPT ;  /* 0xfffffffe04047892 */ /* 0x000fe2000f8ec03f */
[--C-:B------:R-:W-:Y:S01]  /*9860*/  SHF.R.U64 R30, R10, 0x10, R11.reuse ;  /* 0x000000100a1e7819 */ /* 0x100fe2000000120b */
[----:B------:R-:W-:Y:S01]  /*9870*/  IMAD.MOV.U32 R20, RZ, RZ, R12 ;  /* 0x000000ffff147224 */ /* 0x000fe200078e000c */
[----:B0-----:R-:W-:Y:S01]  /*9880*/  SHF.R.U32.HI R28, RZ, 0x10, R11 ;  /* 0x00000010ff1c7819 */ /* 0x001fe2000001160b */
[----:B------:R-:W-:Y:S01]  /*9890*/  UIADD3 UR4, UR39, -UR4, URZ ;  /* 0x8000000427047290 */ /* 0x000fe2000fffe03f */
[--C-:B------:R-:W-:Y:S01]  /*98a0*/  IMAD.MOV.U32 R24, RZ, RZ, R13.reuse ;  /* 0x000000ffff187224 */ /* 0x100fe200078e000d */
[--C-:B------:R-:W-:Y:S01]  /*98b0*/  SHF.R.U64 R31, R12, 0x10, R13.reuse ;  /* 0x000000100c1f7819 */ /* 0x100fe2000000120d */
[----:B------:R-:W-:Y:S01]  /*98c0*/  BSSY B1, `(.L_x_7071) ;  /* 0x0000014000017945 */ /* 0x000fe20003800000 */
[----:B------:R-:W-:Y:S01]  /*98d0*/  SHF.R.U32.HI R29, RZ, 0x10, R13 ;  /* 0x00000010ff1d7819 */ /* 0x000fe2000001160d */
[----:B------:R-:W-:Y:S01]  /*98e0*/  IMAD.MOV.U32 R13, RZ, RZ, R6 ;  /* 0x000000ffff0d7224 */ /* 0x000fe200078e0006 */
[----:B------:R-:W-:Y:S01]  /*98f0*/  VIMNMX R10, R0, 0x80, PT ;  /* 0x00000080000a7848 */ /* 0x000fe20003fe0100 */
[----:B------:R-:W-:Y:S01]  /*9900*/  IMAD.U32 R5, RZ, RZ, UR4 ;  /* 0x00000004ff057e24 */ /* 0x000fe2000f8e00ff */
[--C-:B------:R-:W-:Y:S01]  /*9910*/  SHF.R.U64 R26, R6, 0x10, R7.reuse ;  /* 0x00000010061a7819 */ /* 0x100fe20000001207 */
[--C-:B------:R-:W-:Y:S01]  /*9920*/  IMAD.MOV.U32 R14, RZ, RZ, R7.reuse ;  /* 0x000000ffff0e7224 */ /* 0x100fe200078e0007 */
[----:B------:R-:W-:Y:S01]  /*9930*/  SHF.R.U32.HI R27, RZ, 0x10, R7 ;  /* 0x00000010ff1b7819 */ /* 0x000fe20000011607 */
[--C-:B------:R-:W-:Y:S01]  /*9940*/  IMAD.MOV.U32 R6, RZ, RZ, R9.reuse ;  /* 0x000000ffff067224 */ /* 0x100fe200078e0009 */
[----:B------:R-:W-:Y:S01]  /*9950*/  SHF.L.U32 R5, R5, 0x1f, RZ ;  /* 0x0000001f05057819 */ /* 0x000fe200000006ff */
[----:B----4-:R-:W-:Y:S01]  /*9960*/  IMAD.MOV.U32 R4, RZ, RZ, R8 ;  /* 0x000000ffff047224 */ /* 0x010fe200078e0008 */
[----:B------:R-:W-:-:S02]  /*9970*/  SHF.R.U64 R7, R8, 0x10, R9 ;  /* 0x0000001008077819 */ /* 0x000fc40000001209 */
[----:B------:R-:W0:Y:S01]  /*9980*/  SYNCS.PHASECHK.TRANS64.TRYWAIT P0, [R156+URZ+0x28800], R5 ;  /* 0x028800059c0075a7 */ /* 0x000e22000800017f */
[----:B------:R-:W-:Y:S02]  /*9990*/  PRMT R11, R3, 0x5410, R30 ;  /* 0x00005410030b7816 */ /* 0x000fe4000000001e */
[----:B------:R-:W-:Y:S02]  /*99a0*/  ISETP.GE.AND P1, PT, R153, R10, PT ;  /* 0x0000000a9900720c */ /* 0x000fe40003f26270 */
[----:B------:R-:W-:Y:S02]  /*99b0*/  SHF.R.U32.HI R9, RZ, 0x10, R9 ;  /* 0x00000010ff097819 */ /* 0x000fe40000011609 */
[----:B------:R-:W-:Y:S02]  /*99c0*/  PRMT R12, R15, 0x5410, R28 ;  /* 0x000054100f0c7816 */ /* 0x000fe4000000001c */
[----:B------:R-:W-:Y:S02]  /*99d0*/  PRMT R0, R20, 0x5410, R31 ;  /* 0x0000541014007816 */ /* 0x000fe4000000001f */
[----:B------:R-:W-:Y:S01]  /*99e0*/  PRMT R3, R24, 0x5410, R29 ;  /* 0x0000541018037816 */ /* 0x000fe2000000001d */
[----:B0-----:R-:W-:Y:S06]  /*99f0*/  @!P0 BRA `(.L_x_7072) ;  /* 0x00000134006c8947 */ /* 0x001fec0003800000 */
.L_x_7336:
[----:B------:R-:W-:Y:S05]  /*9a00*/  BSYNC B1 ;  /* 0x0000000000017941 */ /* 0x000fea0003800000 */
.L_x_7071:
[----:B------:R-:W-:Y:S01]  /*9a10*/  BSSY B1, `(.L_x_7073) ;  /* 0x0000059000017945 */ /* 0x000fe20003800000 */
[----:B------:R-:W-:Y:S02]  /*9a20*/  PRMT R13, R13, 0x5410, R26 ;  /* 0x000054100d0d7816 */ /* 0x000fe4000000001a */
[----:B------:R-:W-:Y:S02]  /*9a30*/  PRMT R14, R14, 0x5410, R27 ;  /* 0x000054100e0e7816 */ /* 0x000fe4000000001b */
[----:B------:R-:W-:Y:S02]  /*9a40*/  PRMT R8, R4, 0x5410, R7 ;  /* 0x0000541004087816 */ /* 0x000fe40000000007 */
[----:B------:R-:W-:Y:S01]  /*9a50*/  PRMT R9, R6, 0x5410, R9 ;  /* 0x0000541006097816 */ /* 0x000fe20000000009 */
[----:B------:R-:W-:Y:S06]  /*9a60*/  @P1 BRA `(.L_x_7074) ;  /* 0x00000004004c1947 */ /* 0x000fec0003800000 */
[----:B0-----:R-:W0:Y:S01]  /*9a70*/  LDC R5, c[0x0][0x3f4] ;  /* 0x0000fd00ff057b82 */ /* 0x001e220000000800 */
[----:B------:R-:W-:Y:S01]  /*9a80*/  BSSY B2, `(.L_x_7075) ;  /* 0x000002a000027945 */ /* 0x000fe20003800000 */
[-C--:B0-----:R-:W-:Y:S02]  /*9a90*/  ISETP.GE.AND P0, PT, R18, R5.reuse, PT ;  /* 0x000000051200720c */ /* 0x081fe40003f06270 */
[----:B------:R-:W-:-:S11]  /*9aa0*/  ISETP.GE.AND P1, PT, R152, R5, PT ;  /* 0x000000059800720c */ /* 0x000fd60003f26270 */
[----:B------:R-:W-:Y:S05]  /*9ab0*/  @P0 BRA `(.L_x_7076) ;  /* 0x0000000000980947 */ /* 0x000fea0003800000 */
[----:B------:R-:W0:Y:S01]  /*9ac0*/  LDS.128 R4, [R21] ;  /* 0x0000000015047984 */ /* 0x000e220000000c00 */
        /* <DEDUP_REMOVED lines=37> */
.L_x_7076:
[----:B------:R-:W-:Y:S05]  /*9d20*/  BSYNC B2 ;  /* 0x0000000000027941 */ /* 0x000fea0003800000 */
.L_x_7075:
[----:B------:R-:W-:Y:S05]  /*9d30*/  @P1 BRA `(.L_x_7074) ;  /* 0x0000000000981947 */ /* 0x000fea0003800000 */
[----:B0-----:R-:W0:Y:S01]  /*9d40*/  LDS.128 R4, [R21+0x4000] ;  /* 0x0040000015047984 */ /* 0x001e220000000c00 */
        /* <DEDUP_REMOVED lines=37> */
.L_x_7074:
[----:B------:R-:W-:Y:S05]  /*9fa0*/  BSYNC B1 ;  /* 0x0000000000017941 */ /* 0x000fea0003800000 */
.L_x_7073:
[----:B01----:R-:W-:Y:S01]  /*9fb0*/  VIADD R4, R153, 0x20 ;  /* 0x0000002099047836 */ /* 0x003fe20000000000 */
[----:B------:R-:W-:Y:S04]  /*9fc0*/  BSSY B1, `(.L_x_7077) ;  /* 0x0000056000017945 */ /* 0x000fe80003800000 */
[----:B------:R-:W-:-:S13]  /*9fd0*/  ISETP.GE.AND P0, PT, R4, R10, PT ;  /* 0x0000000a0400720c */ /* 0x000fda0003f06270 */
[----:B------:R-:W-:Y:S05]  /*9fe0*/  @P0 BRA `(.L_x_7078) ;  /* 0x00000004004c0947 */ /* 0x000fea0003800000 */
[----:B------:R-:W0:Y:S01]  /*9ff0*/  LDC R5, c[0x0][0x3f4] ;  /* 0x0000fd00ff057b82 */ /* 0x000e220000000800 */
[----:B------:R-:W-:Y:S01]  /*a000*/  BSSY B2, `(.L_x_7079) ;  /* 0x000002a000027945 */ /* 0x000fe20003800000 */
[-C--:B0-----:R-:W-:Y:S02]  /*a010*/  ISETP.GE.AND P0, PT, R18, R5.reuse, PT ;  /* 0x000000051200720c */ /* 0x081fe40003f06270 */
[----:B------:R-:W-:-:S11]  /*a020*/  ISETP.GE.AND P1, PT, R152, R5, PT ;  /* 0x000000059800720c */ /* 0x000fd60003f26270 */
[----:B------:R-:W-:Y:S05]  /*a030*/  @P0 BRA `(.L_x_7080) ;  /* 0x0000000000980947 */ /* 0x000fea0003800000 */
[----:B------:R-:W0:Y:S01]  /*a040*/  LDS.128 R4, [R21+0x1000] ;  /* 0x0010000015047984 */ /* 0x000e220000000c00 */
[----:B------:R-:W-:Y:S01]  /*a050*/  SHF.L.U32 R31, R13, 0x10, RZ ;  /* 0x000000100d1f7819 */ /* 0x000fe200000006ff */
[----:B------:R-:W-:Y:S01]  /*a060*/  IMAD.U32 R29, R11, 0x10000, RZ ;  /* 0x000100000b1d7824 */ /* 0x000fe200078e00ff */
        /* <DEDUP_REMOVED lines=35> */
.L_x_7080:
[----:B------:R-:W-:Y:S05]  /*a2a0*/  BSYNC B2 ;  /* 0x0000000000027941 */ /* 0x000fea0003800000 */
.L_x_7079:
[----:B------:R-:W-:Y:S05]  /*a2b0*/  @P1 BRA `(.L_x_7078) ;  /* 0x0000000000981947 */ /* 0x000fea0003800000 */
[----:B0-----:R-:W0:Y:S01]  /*a2c0*/  LDS.128 R4, [R21+0x5000] ;  /* 0x0050000015047984 */ /* 0x001e220000000c00 */
        /* <DEDUP_REMOVED lines=37> */
.L_x_7078:
[----:B------:R-:W-:Y:S05]  /*a520*/  BSYNC B1 ;  /* 0x0000000000017941 */ /* 0x000fea0003800000 */
.L_x_7077:
        /* <DEDUP_REMOVED lines=10> */
[C---:B------:R-:W-:Y:S01]  /*a5d0*/  IMAD.U32 R31, R13.reuse, 0x10000, RZ ;  /* 0x000100000d1f7824 */ /* 0x040fe200078e00ff */
[----:B------:R-:W-:Y:S01]  /*a5e0*/  LOP3.LUT R34, R13, 0xffff0000, RZ, 0xc0, !PT ;  /* 0xffff00000d227812 */ /* 0x000fe200078ec0ff */
[C---:B------:R-:W-:Y:S01]  /*a5f0*/  IMAD.U32 R29, R11.reuse, 0x10000, RZ ;  /* 0x000100000b1d7824 */ /* 0x040fe200078e00ff */
[----:B------:R-:W-:Y:S02]  /*a600*/  LOP3.LUT R32, R11, 0xffff0000, RZ, 0xc0, !PT ;  /* 0xffff00000b207812 */ /* 0x000fe400078ec0ff */
[----:B------:R-:W-:Y:S02]  /*a610*/  LOP3.LUT R36, R14, 0xffff0000, RZ, 0xc0, !PT ;  /* 0xffff00000e247812 */ /* 0x000fe400078ec0ff */
[C---:B0-----:R-:W-:Y:S01]  /*a620*/  SHF.L.U32 R15, R4.reuse, 0x10, RZ ;  /* 0x00000010040f7819 */ /* 0x041fe200000006ff */
[----:B------:R-:W-:Y:S01]  /*a630*/  IMAD.U32 R20, R5, 0x10000, RZ ;  /* 0x0001000005147824 */ /* 0x000fe200078e00ff */
[----:B------:R-:W-:Y:S01]  /*a640*/  LOP3.LUT R4, R4, 0xffff0000, RZ, 0xc0, !PT ;  /* 0xffff000004047812 */ /* 0x000fe200078ec0ff */
[----:B------:R-:W-:Y:S01]  /*a650*/  IMAD.U32 R26, R7, 0x10000, RZ ;  /* 0x00010000071a7824 */ /* 0x000fe200078e00ff */
[----:B------:R-:W-:Y:S01]  /*a660*/  LOP3.LUT R5, R5, 0xffff0000, RZ, 0xc0, !PT ;  /* 0xffff000005057812 */ /* 0x000fe200078ec0ff */
[----:B------:R-:W-:Y:S01]  /*a670*/  IMAD.U32 R24, R6, 0x10000, RZ ;  /* 0x0001000006187824 */ /* 0x000fe200078e00ff */
[----:B------:R-:W-:Y:S01]  /*a680*/  LOP3.LUT R7, R7, 0xffff0000, RZ, 0xc0, !PT ;  /* 0xffff000007077812 */ /* 0x000fe200078ec0ff */
[-C--:B------:R-:W-:Y:S01]  /*a690*/  FMUL.FTZ R28, R31, R4.reuse ;  /* 0x000000041f1c7220 */ /* 0x080fe20000410000 */
[C---:B------:R-:W-:Y:S01]  /*a6a0*/  FMUL.FTZ R30, R29.reuse, R4 ;  /* 0x000000041d1e7220 */ /* 0x040fe20000410000 */
[----:B------:R-:W-:Y:S01]  /*a6b0*/  FMUL.FTZ R27, R34, R5 ;  /* 0x00000005221b7220 */ /* 0x000fe20000410000 */
[----:B------:R-:W-:Y:S01]  /*a6c0*/  LOP3.LUT R6, R6, 0xffff0000, RZ, 0xc0, !PT ;  /* 0xffff000006067812 */ /* 0x000fe200078ec0ff */
[-C--:B------:R-:W-:Y:S01]  /*a6d0*/  FFMA.FTZ R4, R29, R15.reuse, -R28 ;  /* 0x0000000f1d047223 */ /* 0x080fe2000001081c */
[----:B------:R-:W-:Y:S01]  /*a6e0*/  FFMA.FTZ R15, R31, R15, R30 ;  /* 0x0000000f1f0f7223 */ /* 0x000fe2000001001e */
[C---:B------:R-:W-:Y:S01]  /*a6f0*/  FMUL.FTZ R29, R32.reuse, R5 ;  /* 0x00000005201d7220 */ /* 0x040fe20000410000 */
[----:B------:R-:W-:Y:S01]  /*a700*/  FFMA.FTZ R5, R32, R20, -R27 ;  /* 0x0000001420057223 */ /* 0x000fe2000001081b */
[----:B------:R-:W-:Y:S01]  /*a710*/  LOP3.LUT R30, R12, 0xffff0000, RZ, 0xc0, !PT ;  /* 0xffff00000c1e7812 */ /* 0x000fe200078ec0ff */
[----:B------:R-:W-:-:S02]  /*a720*/  IMAD.U32 R32, R14, 0x10000, RZ ;  /* 0x000100000e207824 */ /* 0x000fc400078e00ff */
        /* <DEDUP_REMOVED lines=15> */
.L_x_7084:
[----:B------:R-:W-:Y:S05]  /*a820*/  BSYNC B2 ;  /* 0x0000000000027941 */ /* 0x000fea0003800000 */
.L_x_7083:
        /* <DEDUP_REMOVED lines=17> */
[----:B------:R-:W-:Y:S01]  /*a940*/  FFMA.FTZ R4, R29, R15, -R28 ;  /* 0x0000000f1d047223 */ /* 0x000fe2000001081c */
[C---:B------:R-:W-:Y:S01]  /*a950*/  FMUL.FTZ R29, R32.reuse, R5 ;  /* 0x00000005201d7220 */ /* 0x040fe20000410000 */
[----:B------:R-:W-:Y:S01]  /*a960*/  FFMA.FTZ R15, R31, R15, R30 ;  /* 0x0000000f1f0f7223 */ /* 0x000fe2000001001e */
        /* <DEDUP_REMOVED lines=19> */
.L_x_7082:
[----:B------:R-:W-:Y:S05]  /*aaa0*/  BSYNC B1 ;  /* 0x0000000000017941 */ /* 0x000fea0003800000 */
.L_x_7081:
[----:B01----:R-:W-:-:S05]  /*aab0*/  VIADD R4, R153, 0x60 ;  /* 0x0000006099047836 */ /* 0x003fca0000000000 */
        /* <DEDUP_REMOVED lines=8> */
[----:B------:R-:W-:Y:S01]  /*ab40*/  IMAD.U32 R24, R11, 0x10000, RZ ;  /* 0x000100000b187824 */ /* 0x000fe200078e00ff */
[C---:B------:R-:W-:Y:S01]  /*ab50*/  LOP3.LUT R33, R13.reuse, 0xffff0000, RZ, 0xc0, !PT ;  /* 0xffff00000d217812 */ /* 0x040fe200078ec0ff */
[----:B------:R-:W-:Y:S01]  /*ab60*/  IMAD.U32 R26, R13, 0x10000, RZ ;  /* 0x000100000d1a7824 */ /* 0x000fe200078e00ff */
        /* <DEDUP_REMOVED lines=18> */
[C---:B------:R-:W-:Y:S01]  /*ac90*/  IMAD.U32 R27, R12.reuse, 0x10000, RZ ;  /* 0x000100000c1b7824 */ /* 0x040fe200078e00ff */
[----:B------:R-:W-:Y:S01]  /*aca0*/  LOP3.LUT R31, R12, 0xffff0000, RZ, 0xc0, !PT ;  /* 0xffff00000c1f7812 */ /* 0x000fe200078ec0ff */
[-C--:B------:R-:W-:Y:S01]  /*acb0*/  FMUL.FTZ R12, R35, R6.reuse ;  /* 0x00000006230c7220 */ /* 0x080fe20000410000 */
[----:B------:R-:W-:Y:S01]  /*acc0*/  FFMA.FTZ R10, R33, R15, R10 ;  /* 0x0000000f210a7223 */ /* 0x000fe2000001000a */
[----:B------:R-:W-:Y:S01]  /*acd0*/  FMUL.FTZ R14, R27, R6 ;  /* 0x000000061b0e7220 */ /* 0x000fe20000410000 */
[-C--:B------:R-:W-:Y:S01]  /*ace0*/  FMUL.FTZ R20, R37, R7.reuse ;  /* 0x0000000725147220 */ /* 0x080fe20000410000 */
[----:B------:R-:W-:Y:S01]  /*acf0*/  FMUL.FTZ R24, R31, R7 ;  /* 0x000000071f187220 */ /* 0x000fe20000410000 */
[-C--:B------:R-:W-:Y:S01]  /*ad00*/  FFMA.FTZ R6, R27, R11.reuse, -R12 ;  /* 0x0000000b1b067223 */ /* 0x080fe2000001080c */
[----:B------:R-:W-:Y:S01]  /*ad10*/  FFMA.FTZ R11, R35, R11, R14 ;  /* 0x0000000b230b7223 */ /* 0x000fe2000001000e */
[-C--:B------:R-:W-:Y:S01]  /*ad20*/  FFMA.FTZ R7, R31, R13.reuse, -R20 ;  /* 0x0000000d1f077223 */ /* 0x080fe20000010814 */
[----:B------:R-:W-:Y:S01]  /*ad30*/  FFMA.FTZ R24, R37, R13, R24 ;  /* 0x0000000d25187223 */ /* 0x000fe20000010018 */
[----:B------:R-:W-:-:S02]  /*ad40*/  F2FP.BF16.F32.PACK_AB R4, R29, R4 ;  /* 0x000000041d04723e */ /* 0x000fc400000010ff */
[----:B------:R-:W-:Y:S02]  /*ad50*/  F2FP.BF16.F32.PACK_AB R5, R10, R5 ;  /* 0x000000050a05723e */ /* 0x000fe400000010ff */
[----:B------:R-:W-:Y:S02]  /*ad60*/  F2FP.BF16.F32.PACK_AB R6, R11, R6 ;  /* 0x000000060b06723e */ /* 0x000fe400000010ff */
[----:B------:R-:W-:-:S05]  /*ad70*/  F2FP.BF16.F32.PACK_AB R7, R24, R7 ;  /* 0x000000071807723e */ /* 0x000fca00000010ff */
[----:B------:R0:W-:Y:S02]  /*ad80*/  STS.128 [R21+0x3000], R4 ;  /* 0x0030000415007388 */ /* 0x0001e40000000c00 */
.L_x_7087:
[----:B------:R-:W-:Y:S05]  /*ad90*/  BSYNC B1 ;  /* 0x0000000000017941 */ /* 0x000fea0003800000 */
.L_x_7086:
[----:B------:R-:W-:Y:S05]  /*ada0*/  @P1 BRA `(.L_x_7085) ;  /* 0x0000001c00581947 */ /* 0x000fea0003800000 */
[----:B0-----:R-:W0:Y:S01]  /*adb0*/  LDS.128 R4, [R21+0x7000] ;  /* 0x0070000015047984 */ /* 0x001e220000000c00 */
        /* <DEDUP_REMOVED lines=38> */
.L_x_7067:
[----:B------:R-:W-:-:S03]  /*b020*/  UMOV UR4, 0xffffffff ;  /* 0xffffffff00047882 */ /* 0x000fc60000000000 */
[----:B------:R-:W-:Y:S05]  /*b030*/  BRA.DIV UR4, `(.L_x_7088) ;  /* 0x0000011e04f07947 */ /* 0x000fea000b800000 */
[----:B------:R0:W1:Y:S04]  /*b040*/  SHFL.IDX PT, R0, R26, RZ, 0x181f ;  /* 0x00181fff1a007589 */ /* 0x00006800000e0000 */
[----:B------:R0:W3:Y:S04]  /*b050*/  SHFL.IDX PT, R3, R24, RZ, 0x181f ;  /* 0x00181fff18037589 */ /* 0x0000e800000e0000 */
[----:B------:R0:W4:Y:S04]  /*b060*/  SHFL.IDX PT, R20, R28, RZ, 0x181f ;  /* 0x00181fff1c147589 */ /* 0x00012800000e0000 */
[----:B------:R0:W0:Y:S02]  /*b070*/  SHFL.IDX PT, R14, R27, RZ, 0x181f ;  /* 0x00181fff1b0e7589 */ /* 0x00002400000e0000 */
.L_x_7342:
[----:B------:R-:W-:Y:S01]  /*b080*/  ULDC UR4, c[0x0][0x448] ;  /* 0x0001120000047ab9 */ /* 0x000fe20000000800 */
[----:B------:R-:W-:Y:S01]  /*b090*/  BSSY B1, `(.L_x_7089) ;  /* 0x0000014000017945 */ /* 0x000fe20003800000 */
[----:B0-----:R-:W-:Y:S01]  /*b0a0*/  IMAD R24, R93, UR4, RZ ;  /* 0x000000045d187c24 */ /* 0x001fe2000f8e02ff */
[----:B------:R-:W-:Y:S02]  /*b0b0*/  CS2R R6, SRZ ;  /* 0x0000000000067805 */ /* 0x000fe4000001ff00 */
[----:B------:R-:W-:Y:S02]  /*b0c0*/  CS2R R8, SRZ ;  /* 0x0000000000087805 */ /* 0x000fe4000001ff00 */
[----:B------:R-:W-:Y:S02]  /*b0d0*/  CS2R R10, SRZ ;  /* 0x00000000000a7805 */ /* 0x000fe4000001ff00 */
[----:B------:R-:W-:Y:S02]  /*b0e0*/  ISETP.GE.AND P0, PT, R5, R24, PT ;  /* 0x000000180500720c */ /* 0x000fe40003f06270 */
[----:B------:R-:W-:-:S11]  /*b0f0*/  CS2R R4, SRZ ;  /* 0x0000000000047805 */ /* 0x000fd6000001ff00 */
[----:B------:R-:W-:Y:S05]  /*b100*/  @P0 BRA `(.L_x_7090) ;  /* 0x0000000000300947 */ /* 0x000fea0003800000 */
[----:B------:R-:W-:Y:S01]  /*b110*/  ULDC UR4, c[0x0][0x3f4] ;  /* 0x0000fd0000047ab9 */ /* 0x000fe20000000800 */
[C---:B------:R-:W-:Y:S01]  /*b120*/  IMAD.SHL.U32 R15, R16.reuse, 0x2, RZ ;  /* 0x00000002100f7824 */ /* 0x040fe200078e00ff */
[C---:B------:R-:W-:Y:S02]  /*b130*/  ISETP.GE.AND P2, PT, R16.reuse, UR4, PT ;  /* 0x0000000410007c0c */ /* 0x040fe4000bf46270 */
[----:B------:R-:W-:Y:S02]  /*b140*/  SHF.L.U64.HI R5, R16, 0x1, R17 ;  /* 0x0000000110057819 */ /* 0x000fe40000010211 */
[-C--:B---3--:R-:W-:Y:S02]  /*b150*/  IADD3 R12, P0, R3, R15.reuse, RZ ;  /* 0x0000000f030c7210 */ /* 0x088fe40007f1e0ff */
[----:B------:R-:W-:-:S03]  /*b160*/  IADD3 R14, P1, R14, R15, RZ ;  /* 0x0000000f0e0e7210 */ /* 0x000fc60007f3e0ff */
[--C-:B-12---:R-:W-:Y:S02]  /*b170*/  IMAD.X R13, R0, 0x1, R5.reuse, P0 ;  /* 0x00000001000d7824 */ /* 0x106fe400000e0605 */
[----:B----4-:R-:W-:Y:S01]  /*b180*/  IMAD.X R15, R20, 0x1, R5, P1 ;  /* 0x00000001140f7824 */ /* 0x010fe200008e0605 */
[----:B------:R-:W-:Y:S01]  /*b190*/  CS2R R4, SRZ ;  /* 0x0000000000047805 */ /* 0x000fe2000001ff00 */
[----:B------:R-:W-:Y:S06]  /*b1a0*/  @P2 BRA `(.L_x_7090) ;  /* 0x0000000000082947 */ /* 0x000fec0003800000 */
[----:B------:R0:W5:Y:S04]  /*b1b0*/  LD.E.128 R4, desc[UR42][R12.64] ;  /* 0x0000002a0c047980 */ /* 0x000168000c101d00 */
[----:B------:R0:W5:Y:S02]  /*b1c0*/  LD.E.128 R8, desc[UR42][R14.64] ;  /* 0x0000002a0e087980 */ /* 0x000164000c101d00 */
.L_x_7090:
[----:B------:R-:W-:Y:S05]  /*b1d0*/  BSYNC B1 ;  /* 0x0000000000017941 */ /* 0x000fea0003800000 */
.L_x_7089:
[----:B------:R-:W-:Y:S01]  /*b1e0*/  ULEA.HI UR4, UR39, UR39, URZ, 0x1 ;  /* 0x0000002727047291 */ /* 0x000fe2000f8f083f */
[----:B-1----:R-:W1:Y:S01]  /*b1f0*/  LDC R0, c[0x0][0x3f4] ;  /* 0x0000fd00ff007b82 */ /* 0x002e620000000800 */
[----:B---3--:R-:W-:Y:S01]  /*b200*/  IMAD R3, R29, -0x80, R24 ;  /* 0xffffff801d037824 */ /* 0x008fe200078e0218 */
[----:B-----5:R-:W-:Y:S01]  /*b210*/  SHF.R.U64 R33, R4, 0x10, R5 ;  /* 0x0000001004217819 */ /* 0x020fe20000001205 */
[----:B------:R-:W-:Y:S01]  /*b220*/  ULOP3.LUT UR4, UR4, 0xfffffffe, URZ, 0xc0, !UPT ;  /* 0xfffffffe04047892 */ /* 0x000fe2000f8ec03f */
[----:B0-----:R-:W-:Y:S01]  /*b230*/  IMAD.MOV.U32 R12, RZ, RZ, R4 ;  /* 0x000000ffff0c7224 */ /* 0x001fe200078e0004 */
[----:B------:R-:W-:Y:S01]  /*b240*/  SHF.R.U64 R31, R6, 0x10, R7 ;  /* 0x00000010061f7819 */ /* 0x000fe20000001207 */
[----:B------:R-:W-:Y:S01]  /*b250*/  IMAD.MOV.U32 R4, RZ, RZ, R6 ;  /* 0x000000ffff047224 */ /* 0x000fe200078e0006 */
[----:B------:R-:W-:Y:S01]  /*b260*/  UIADD3 UR4, UR39, -UR4, URZ ;  /* 0x8000000427047290 */ /* 0x000fe2000fffe03f */
[----:B--2---:R-:W-:Y:S01]  /*b270*/  IMAD.MOV.U32 R13, RZ, RZ, R5 ;  /* 0x000000ffff0d7224 */ /* 0x004fe200078e0005 */
[----:B------:R-:W-:Y:S01]  /*b280*/  SHF.R.U64 R6, R8, 0x10, R9 ;  /* 0x0000001008067819 */ /* 0x000fe20000001209 */
[----:B------:R-:W-:Y:S01]  /*b290*/  IMAD.MOV.U32 R15, RZ, RZ, R8 ;  /* 0x000000ffff0f7224 */ /* 0x000fe200078e0008 */
[----:B------:R-:W-:Y:S01]  /*b2a0*/  SHF.R.U32.HI R28, RZ, 0x10, R5 ;  /* 0x00000010ff1c7819 */ /* 0x000fe20000011605 */
[C---:B------:R-:W-:Y:S01]  /*b2b0*/  VIADD R34, R153.reuse, 0x20 ;  /* 0x0000002099227836 */ /* 0x040fe20000000000 */
[--C-:B------:R-:W-:Y:S01]  /*b2c0*/  SHF.R.U32.HI R29, RZ, 0x10, R7.reuse ;  /* 0x00000010ff1d7819 */ /* 0x100fe20000011607 */
[----:B------:R-:W-:Y:S01]  /*b2d0*/  IMAD.U32 R27, RZ, RZ, UR4 ;  /* 0x00000004ff1b7e24 */ /* 0x000fe2000f8e00ff */
[----:B----4-:R-:W-:Y:S01]  /*b2e0*/  MOV R20, R9 ;  /* 0x0000000900147202 */ /* 0x010fe20000000f00 */
[----:B------:R-:W-:Y:S01]  /*b2f0*/  VIADD R32, R153, 0x40 ;  /* 0x0000004099207836 */ /* 0x000fe20000000000 */
[----:B------:R-:W-:Y:S01]  /*b300*/  VIMNMX R8, R3, 0x80, PT ;  /* 0x0000008003087848 */ /* 0x000fe20003fe0100 */
[----:B------:R-:W-:Y:S01]  /*b310*/  IMAD.MOV.U32 R14, RZ, RZ, R7 ;  /* 0x000000ffff0e7224 */ /* 0x000fe200078e0007 */
[----:B------:R-:W-:Y:S01]  /*b320*/  SHF.L.U32 R27, R27, 0x1f, RZ ;  /* 0x0000001f1b1b7819 */ /* 0x000fe200000006ff */
[----:B------:R-:W-:Y:S01]  /*b330*/  IMAD.MOV.U32 R24, RZ, RZ, R10 ;  /* 0x000000ffff187224 */ /* 0x000fe200078e000a */
[----:B------:R-:W-:Y:S01]  /*b340*/  SHF.R.U32.HI R9, RZ, 0x10, R9 ;  /* 0x00000010ff097819 */ /* 0x000fe20000011609 */
[--C-:B------:R-:W-:Y:S01]  /*b350*/  IMAD.MOV.U32 R26, RZ, RZ, R11.reuse ;  /* 0x000000ffff1a7224 */ /* 0x100fe200078e000b */
[----:B------:R-:W0:Y:S01]  /*b360*/  SYNCS.PHASECHK.TRANS64.TRYWAIT P4, [R156+URZ+0x28800], R27 ;  /* 0x0288001b9c0075a7 */ /* 0x000e22000808017f */
[----:B-1----:R-:W-:Y:S01]  /*b370*/  ISETP.GE.AND P0, PT, R16, R0, PT ;  /* 0x000000001000720c */ /* 0x002fe20003f06270 */
[----:B------:R-:W-:Y:S01]  /*b380*/  VIADD R30, R153, 0x60 ;  /* 0x00000060991e7836 */ /* 0x000fe20000000000 */
[--C-:B------:R-:W-:Y:S01]  /*b390*/  SHF.R.U64 R7, R10, 0x10, R11.reuse ;  /* 0x000000100a077819 */ /* 0x100fe2000000120b */
[----:B------:R-:W-:Y:S01]  /*b3a0*/  BSSY B1, `(.L_x_7091) ;  /* 0x000000f000017945 */ /* 0x000fe20003800000 */
[----:B------:R-:W-:-:S02]  /*b3b0*/  SHF.R.U32.HI R5, RZ, 0x10, R11 ;  /* 0x00000010ff057819 */ /* 0x000fc4000001160b */
[----:B------:R-:W-:Y:S02]  /*b3c0*/  PRMT R3, R12, 0x5410, R33 ;  /* 0x000054100c037816 */ /* 0x000fe40000000021 */
[-C--:B------:R-:W-:Y:S02]  /*b3d0*/  ISETP.GE.OR P3, PT, R153, R8.reuse, P0 ;  /* 0x000000089900720c */ /* 0x080fe40000766670 */
[-C--:B------:R-:W-:Y:S02]  /*b3e0*/  ISETP.GE.OR P2, PT, R34, R8.reuse, P0 ;  /* 0x000000082200720c */ /* 0x080fe40000746670 */
[-C--:B------:R-:W-:Y:S02]  /*b3f0*/  ISETP.GE.OR P1, PT, R32, R8.reuse, P0 ;  /* 0x000000082000720c */ /* 0x080fe40000726670 */
[----:B------:R-:W-:Y:S02]  /*b400*/  PRMT R12, R13, 0x5410, R28 ;  /* 0x000054100d0c7816 */ /* 0x000fe4000000001c */
[----:B------:R-:W-:-:S02]  /*b410*/  ISETP.GE.OR P0, PT, R30, R8, P0 ;  /* 0x000000081e00720c */ /* 0x000fc40000706670 */
[----:B------:R-:W-:Y:S02]  /*b420*/  PRMT R13, R4, 0x5410, R31 ;  /* 0x00005410040d7816 */ /* 0x000fe4000000001f */
[----:B------:R-:W-:Y:S02]  /*b430*/  PRMT R14, R14, 0x5410, R29 ;  /* 0x000054100e0e7816 */ /* 0x000fe4000000001d */
[----:B------:R-:W-:Y:S02]  /*b440*/  PRMT R15, R15, 0x5410, R6 ;  /* 0x000054100f0f7816 */ /* 0x000fe40000000006 */
[----:B------:R-:W-:Y:S02]  /*b450*/  PRMT R20, R20, 0x5410, R9 ;  /* 0x0000541014147816 */ /* 0x000fe40000000009 */
[----:B------:R-:W-:Y:S02]  /*b460*/  PRMT R24, R24, 0x5410, R7 ;  /* 0x0000541018187816 */ /* 0x000fe40000000007 */
[----:B------:R-:W-:Y:S01]  /*b470*/  PRMT R26, R26, 0x5410, R5 ;  /* 0x000054101a1a7816 */ /* 0x000fe20000000005 */
[----:B0-----:R-:W-:Y:S06]  /*b480*/  @!P4 BRA `(.L_x_7092) ;  /* 0x0000011c004cc947 */ /* 0x001fec0003800000 */
.L_x_7343:
[----:B------:R-:W-:Y:S05]  /*b490*/  BSYNC B1 ;  /* 0x0000000000017941 */ /* 0x000fea0003800000 */
.L_x_7091:
[----:B------:R-:W-:Y:S04]  /*b4a0*/  BSSY B1, `(.L_x_7093) ;  /* 0x000005a000017945 */ /* 0x000fe80003800000 */
[----:B------:R-:W-:Y:S05]  /*b4b0*/  @P3 BRA `(.L_x_7094) ;  /* 0x0000000400603947 */ /* 0x000fea0003800000 */
[----:B------:R-:W-:Y:S01]  /*b4c0*/  LEA.HI R4, R0, R203, RZ, 0x1d ;  /* 0x000000cb00047211 */ /* 0x000fe200078fe8ff */
[----:B------:R-:W-:Y:S01]  /*b4d0*/  IMAD.SHL.U32 R6, R153, 0x40, RZ ;  /* 0x0000004099067824 */ /* 0x000fe200078e00ff */
[C---:B------:R-:W-:Y:S01]  /*b4e0*/  LOP3.LUT R41, R15.reuse, 0xffff0000, RZ, 0xc0, !PT ;  /* 0xffff00000f297812 */ /* 0x040fe200078ec0ff */
[----:B------:R-:W-:Y:S01]  /*b4f0*/  IMAD.U32 R39, R15, 0x10000, RZ ;  /* 0x000100000f277824 */ /* 0x000fe200078e00ff */
[----:B------:R-:W-:Y:S01]  /*b500*/  SHF.R.S32.HI R7, RZ, 0x1f, R4 ;  /* 0x0000001fff077819 */ /* 0x000fe20000011404 */
[----:B------:R-:W-:Y:S02]  /*b510*/  IMAD.SHL.U32 R5, R4, 0x8, RZ ;  /* 0x0000000804057824 */ /* 0x000fe400078e00ff */
[----:B------:R-:W-:Y:S01]  /*b520*/  IMAD.U32 R37, R3, 0x10000, RZ ;  /* 0x0001000003257824 */ /* 0x000fe200078e00ff */
[----:B------:R-:W-:Y:S02]  /*b530*/  LEA.HI R7, R7, R4, RZ, 0x3 ;  /* 0x0000000407077211 */ /* 0x000fe400078f18ff */
[----:B------:R-:W-:-:S03]  /*b540*/  LOP3.LUT R5, R5, 0x38, RZ, 0xc0, !PT ;  /* 0x0000003805057812 */ /* 0x000fc600078ec0ff */
[----:B------:R-:W-:Y:S01]  /*b550*/  IMAD.SHL.U32 R7, R7, 0x400, RZ ;  /* 0x0000040007077824 */ /* 0x000fe200078e00ff */
[----:B------:R-:W-:-:S04]  /*b560*/  LOP3.LUT R5, R5, 0x1c0, R6, 0xf8, !PT ;  /* 0x000001c005057812 */ /* 0x000fc800078ef806 */
[----:B------:R-:W-:Y:S02]  /*b570*/  LOP3.LUT R5, R5, R200, RZ, 0x3c, !PT ;  /* 0x000000c805057212 */ /* 0x000fe400078e3cff */
[----:B------:R-:W-:-:S04]  /*b580*/  LOP3.LUT R4, R7, 0x7fffe000, RZ, 0xc0, !PT ;  /* 0x7fffe00007047812 */ /* 0x000fc800078ec0ff */
[----:B------:R-:W-:Y:S02]  /*b590*/  IADD3 R9, R5, R4, R201 ;  /* 0x0000000405097210 */ /* 0x000fe40007ffe0c9 */
[----:B------:R-:W1:Y:S03]  /*b5a0*/  LDS.128 R4, [R21] ;  /* 0x0000000015047984 */ /* 0x000e660000000c00 */
[----:B0-----:R-:W-:-:S05]  /*b5b0*/  IMAD R27, R9, 0x2, R156 ;  /* 0x00000002091b7824 */ /* 0x001fca00078e029c */
[----:B------:R-:W0:Y:S01]  /*b5c0*/  LDS.128 R8, [R27+0x10400] ;  /* 0x010400001b087984 */ /* 0x000e220000000c00 */
[C---:B-1----:R-:W-:Y:S01]  /*b5d0*/  IMAD.U32 R28, R4.reuse, 0x10000, RZ ;  /* 0x00010000041c7824 */ /* 0x042fe200078e00ff */
[----:B------:R-:W-:Y:S01]  /*b5e0*/  LOP3.LUT R4, R4, 0xffff0000, RZ, 0xc0, !PT ;  /* 0xffff000004047812 */ /* 0x000fe200078ec0ff */
[C---:B------:R-:W-:Y:S01]  /*b5f0*/  IMAD.U32 R29, R5.reuse, 0x10000, RZ ;  /* 0x00010000051d7824 */ /* 0x040fe200078e00ff */
[----:B------:R-:W-:Y:S01]  /*b600*/  LOP3.LUT R5, R5, 0xffff0000, RZ, 0xc0, !PT ;  /* 0xffff000005057812 */ /* 0x000fe200078ec0ff */
[C---:B------:R-:W-:Y:S01]  /*b610*/  IMAD.U32 R30, R6.reuse, 0x10000, RZ ;  /* 0x00010000061e7824 */ /* 0x040fe200078e00ff */
[----:B------:R-:W-:Y:S01]  /*b620*/  LOP3.LUT R6, R6, 0xffff0000, RZ, 0xc0, !PT ;  /* 0xffff000006067812 */ /* 0x000fe200078ec0ff */
[C---:B------:R-:W-:Y:S01]  /*b630*/  IMAD.U32 R31, R7.reuse, 0x10000, RZ ;  /* 0x00010000071f7824 */ /* 0x040fe200078e00ff */
[----:B------:R-:W-:Y:S01]  /*b640*/  LOP3.LUT R7, R7, 0xffff0000, RZ, 0xc0, !PT ;  /* 0xffff000007077812 */ /* 0x000fe200078ec0ff */
[----:B0-----:R-:W-:Y:S01]  /*b650*/  IMAD.U32 R33, R9, 0x10000, RZ ;  /* 0x0001000009217824 */ /* 0x001fe200078e00ff */
[----:B------:R-:W-:Y:S01]  /*b660*/  SHF.L.U32 R32, R8, 0x10, RZ ;  /* 0x0000001008207819 */ /* 0x000fe200000006ff */
[----:B------:R-:W-:Y:S01]  /*b670*/  IMAD.U32 R34, R10, 0x10000, RZ ;  /* 0x000100000a227824 */ /* 0x000fe200078e00ff */
[----:B------:R-:W-:Y:S01]  /*b680*/  LOP3.LUT R8, R8, 0xffff0000, RZ, 0xc0, !PT ;  /* 0xffff000008087812 */ /* 0x000fe200078ec0ff */
[----:B------:R-:W-:Y:S01]  /*b690*/  IMAD.U32 R35, R11, 0x10000, RZ ;  /* 0x000100000b237824 */ /* 0x000fe200078e00ff */
[----:B------:R-:W-:Y:S01]  /*b6a0*/  LOP3.LUT R10, R10, 0xffff0000, RZ, 0xc0, !PT ;  /* 0xffff00000a0a7812 */ /* 0x000fe200078ec0ff */
[C---:B------:R-:W-:Y:S01]  /*b6b0*/  FMUL.FTZ R43, R32.reuse, R39 ;  /* 0x00000027202b7220 */ /* 0x040fe20000410000 */
[----:B------:R-:W-:Y:S01]  /*b6c0*/  FMUL.FTZ R45, R32, R37 ;  /* 0x00000025202d7220 */ /* 0x000fe20000410000 */
[----:B------:R-:W-:Y:S01]  /*b6d0*/  FMUL.FTZ R47, R8, R41 ;  /* 0x00000029082f7220 */ /* 0x000fe20000410000 */
[----:B------:R-:W-:-:S02]  /*b6e0*/  IMAD.U32 R32, R20, 0x10000, RZ ;  /* 0x0001000014207824 */ /* 0x000fc400078e00ff */
[C---:B------:R-:W-:Y:S01]  /*b6f0*/  FFMA.FTZ R43, R28.reuse, R37, -R43 ;  /* 0x000000251c2b7223 */ /* 0x040fe2000001082b */
[----:B------:R-:W-:Y:S01]  /*b700*/  LOP3.LUT R37, R3, 0xffff0000, RZ, 0xc0, !PT ;  /* 0xffff000003257812 */ /* 0x000fe200078ec0ff */
[----:B------:R-:W-:Y:S01]  /*b710*/  FFMA.FTZ R45, R28, R39, R45 ;  /* 0x000000271c2d7223 */ /* 0x000fe2000001002d */
[----:B------:R-:W-:Y:S01]  /*b720*/  IMAD.U32 R28, R12, 0x10000, RZ ;  /* 0x000100000c1c7824 */ /* 0x000fe200078e00ff */
[----:B------:R-:W-:Y:S02]  /*b730*/  LOP3.LUT R9, R9, 0xffff0000, RZ, 0xc0, !PT ;  /* 0xffff000009097812 */ /* 0x000fe400078ec0ff */
[-C--:B------:R-:W-:Y:S01]  /*b740*/  FMUL.FTZ R39, R8, R37.reuse ;  /* 0x0000002508277220 */ /* 0x080fe20000410000 */
[----:B------:R-:W-:Y:S01]  /*b750*/  FFMA.FTZ R36, R4, R37, -R47 ;  /* 0x0000002504247223 */ /* 0x000fe2000001082f */
[C---:B------:R-:W-:Y:S01]  /*b760*/  FMUL.FTZ R8, R33.reuse, R32 ;  /* 0x0000002021087220 */ /* 0x040fe20000410000 */
[----:B------:R-:W-:Y:S02]  /*b770*/  IMAD.U32 R37, R24, 0x10000, RZ ;  /* 0x0001000018257824 */ /* 0x000fe400078e00ff */
[-C--:B------:R-:W-:Y:S01]  /*b780*/  FMUL.FTZ R47, R33, R28.reuse ;  /* 0x0000001c212f7220 */ /* 0x080fe20000410000 */
[----:B------:R-:W-:Y:S01]  /*b790*/  FFMA.FTZ R38, R4, R41, R39 ;  /* 0x0000002904267223 */ /* 0x000fe20000010027 */
[----:B------:R-:W-:Y:S01]  /*b7a0*/  FFMA.FTZ R40, R29, R28, -R8 ;  /* 0x0000001c1d287223 */ /* 0x000fe20000010808 */
[----:B------:R-:W-:-:S02]  /*b7b0*/  IMAD.U32 R33, R13, 0x10000, RZ ;  /* 0x000100000d217824 */ /* 0x000fc400078e00ff */
        /* <DEDUP_REMOVED lines=40> */
.L_x_7094:
[----:B------:R-:W-:Y:S05]  /*ba40*/  BSYNC B1 ;  /* 0x0000000000017941 */ /* 0x000fea0003800000 */
.L_x_7093:
[----:B------:R-:W-:Y:S04]  /*ba50*/  BSSY B1, `(.L_x_7095) ;  /* 0x0000059000017945 */ /* 0x000fe80003800000 */
[----:B------:R-:W-:Y:S05]  /*ba60*/  @P2 BRA `(.L_x_7096) ;  /* 0x00000004005c2947 */ /* 0x000fea0003800000 */
[----:B-1----:R-:W-:Y:S01]  /*ba70*/  LEA.HI R4, R0, R203, RZ, 0x1d ;  /* 0x000000cb00047211 */ /* 0x002fe200078fe8ff */
[----:B------:R-:W-:Y:S01]  /*ba80*/  IMAD.U32 R37, R15, 0x10000, RZ ;  /* 0x000100000f257824 */ /* 0x000fe200078e00ff */
[----:B------:R-:W-:Y:S01]  /*ba90*/  SHF.R.U32.HI R7, RZ, 0x3, R193 ;  /* 0x00000003ff077819 */ /* 0x000fe200000116c1 */
[----:B------:R-:W-:Y:S01]  /*baa0*/  IMAD.U32 R35, R3, 0x10000, RZ ;  /* 0x0001000003237824 */ /* 0x000fe200078e00ff */
[----:B------:R-:W-:Y:S01]  /*bab0*/  SHF.R.S32.HI R5, RZ, 0x1f, R4 ;  /* 0x0000001fff057819 */ /* 0x000fe20000011404 */
[----:B------:R-:W-:Y:S01]  /*bac0*/  IMAD.SHL.U32 R6, R4, 0x8, RZ ;  /* 0x0000000804067824 */ /* 0x000fe200078e00ff */
[----:B------:R-:W-:Y:S01]  /*bad0*/  LOP3.LUT R44, R15, 0xffff0000, RZ, 0xc0, !PT ;  /* 0xffff00000f2c7812 */ /* 0x000fe200078ec0ff */
[----:B------:R-:W-:Y:S01]  /*bae0*/  IMAD.U32 R46, R20, 0x10000, RZ ;  /* 0x00010000142e7824 */ /* 0x000fe200078e00ff */
[----:B------:R-:W-:Y:S01]  /*baf0*/  LEA.HI R5, R5, R4, RZ, 0x3 ;  /* 0x0000000405057211 */ /* 0x000fe200078f18ff */
[----:B------:R-:W-:Y:S01]  /*bb00*/  IMAD.U32 R42, R12, 0x10000, RZ ;  /* 0x000100000c2a7824 */ /* 0x000fe200078e00ff */
[----:B------:R-:W-:Y:S01]  /*bb10*/  LOP3.LUT R4, R193, 0x38, R6, 0xf8, !PT ;  /* 0x00000038c1047812 */ /* 0x000fe200078ef806 */
[----:B------:R-:W-:Y:S01]  /*bb20*/  IMAD.U32 R41, R24, 0x10000, RZ ;  /* 0x0001000018297824 */ /* 0x000fe200078e00ff */
[----:B------:R-:W-:Y:S01]  /*bb30*/  LOP3.LUT R40, R3, 0xffff0000, RZ, 0xc0, !PT ;  /* 0xffff000003287812 */ /* 0x000fe200078ec0ff */
[----:B------:R-:W-:Y:S01]  /*bb40*/  IMAD.SHL.U32 R5, R5, 0x400, RZ ;  /* 0x0000040005057824 */ /* 0x000fe200078e00ff */
[----:B------:R-:W-:-:S02]  /*bb50*/  LOP3.LUT R4, R4, R7, RZ, 0x3c, !PT ;  /* 0x0000000704047212 */ /* 0x000fc400078e3cff */
[----:B------:R-:W-:Y:S02]  /*bb60*/  SHF.L.U32 R39, R13, 0x10, RZ ;  /* 0x000000100d277819 */ /* 0x000fe400000006ff */
[----:B------:R-:W-:Y:S02]  /*bb70*/  LOP3.LUT R5, R5, 0x7fffe000, RZ, 0xc0, !PT ;  /* 0x7fffe00005057812 */ /* 0x000fe400078ec0ff */
[----:B------:R-:W-:Y:S02]  /*bb80*/  LOP3.LUT R47, R20, 0xffff0000, RZ, 0xc0, !PT ;  /* 0xffff0000142f7812 */ /* 0x000fe400078ec0ff */
[----:B------:R-:W-:Y:S02]  /*bb90*/  IADD3 R9, R4, R5, R199 ;  /* 0x0000000504097210 */ /* 0x000fe40007ffe0c7 */
[----:B------:R-:W0:Y:S01]  /*bba0*/  LDS.128 R4, [R229] ;  /* 0x00000000e5047984 */ /* 0x000e220000000c00 */
[----:B------:R-:W-:Y:S02]  /*bbb0*/  LOP3.LUT R49, R26, 0xffff0000, RZ, 0xc0, !PT ;  /* 0xffff00001a317812 */ /* 0x000fe400078ec0ff */
[----:B------:R-:W-:-:S02]  /*bbc0*/  LEA R21, R9, R156, 0x1 ;  /* 0x0000009c09157211 */ /* 0x000fc400078e08ff */
[----:B------:R-:W-:Y:S02]  /*bbd0*/  LOP3.LUT R43, R12, 0xffff0000, RZ, 0xc0, !PT ;  /* 0xffff00000c2b7812 */ /* 0x000fe400078ec0ff */
[----:B------:R-:W-:Y:S01]  /*bbe0*/  LOP3.LUT R45, R14, 0xffff0000, RZ, 0xc0, !PT ;  /* 0xffff00000e2d7812 */ /* 0x000fe200078ec0ff */
        /* <DEDUP_REMOVED lines=20> */
[-C--:B------:R-:W-:Y:S01]  /*bd30*/  FMUL.FTZ R35, R46, R32.reuse ;  /* 0x000000202e237220 */ /* 0x080fe20000410000 */
[----:B------:R-:W-:Y:S01]  /*bd40*/  FMUL.FTZ R37, R42, R32 ;  /* 0x000000202a257220 */ /* 0x000fe20000410000 */
[-C--:B------:R-:W-:Y:S01]  /*bd50*/  FFMA.FTZ R31, R40, R4.reuse, -R31 ;  /* 0x00000004281f7223 */ /* 0x080fe2000001081f */
[----:B------:R-:W-:Y:S01]  /*bd60*/  FFMA.FTZ R27, R44, R4, R27 ;  /* 0x000000042c1b7223 */ /* 0x000fe2000001001b */
[----:B------:R-:W-:Y:S01]  /*bd70*/  LOP3.LUT R10, R10, 0xffff0000, RZ, 0xc0, !PT ;  /* 0xffff00000a0a7812 */ /* 0x000fe200078ec0ff */
[-C--:B------:R-:W-:Y:S01]  /*bd80*/  FMUL.FTZ R4, R41, R33.reuse ;  /* 0x0000002129047220 */ /* 0x080fe20000410000 */
[----:B------:R-:W-:Y:S01]  /*bd90*/  LOP3.LUT R32, R13, 0xffff0000, RZ, 0xc0, !PT ;  /* 0xffff00000d207812 */ /* 0x000fe200078ec0ff */
[-C--:B------:R-:W-:Y:S01]  /*bda0*/  FFMA.FTZ R35, R42, R28.reuse, -R35 ;  /* 0x0000001c2a237223 */ /* 0x080fe20000010823 */
[----:B------:R-:W-:Y:S01]  /*bdb0*/  LOP3.LUT R40, R24, 0xffff0000, RZ, 0xc0, !PT ;  /* 0xffff000018287812 */ /* 0x000fe200078ec0ff */
[----:B------:R-:W-:Y:S01]  /*bdc0*/  FFMA.FTZ R37, R46, R28, R37 ;  /* 0x0000001c2e257223 */ /* 0x000fe20000010025 */
[----:B------:R-:W-:Y:S01]  /*bdd0*/  FMUL.FTZ R28, R39, R33 ;  /* 0x00000021271c7220 */ /* 0x000fe20000410000 */
[----:B------:R-:W-:-:S02]  /*bde0*/  IMAD.U32 R34, R11, 0x10000, RZ ;  /* 0x000100000b227824 */ /* 0x000fc400078e00ff */
[-C--:B------:R-:W-:Y:S01]  /*bdf0*/  FFMA.FTZ R8, R39, R29.reuse, -R4 ;  /* 0x0000001d27087223 */ /* 0x080fe20000010804 */
[----:B------:R-:W-:Y:S02]  /*be00*/  IMAD.U32 R42, R26, 0x10000, RZ ;  /* 0x000100001a2a7824 */ /* 0x000fe400078e00ff */
[-C--:B------:R-:W-:Y:S01]  /*be10*/  FMUL.FTZ R33, R40, R10.reuse ;  /* 0x0000000a28217220 */ /* 0x080fe20000410000 */
[----:B------:R-:W-:Y:S01]  /*be20*/  FMUL.FTZ R39, R32, R10 ;  /* 0x0000000a20277220 */ /* 0x000fe20000410000 */
[----:B------:R-:W-:Y:S01]  /*be30*/  FFMA.FTZ R10, R41, R29, R28 ;  /* 0x0000001d290a7223 */ /* 0x000fe2000001001c */
[----:B------:R-:W-:Y:S01]  /*be40*/  LOP3.LUT R11, R11, 0xffff0000, RZ, 0xc0, !PT ;  /* 0xffff00000b0b7812 */ /* 0x000fe200078ec0ff */
[----:B------:R-:W-:Y:S02]  /*be50*/  IMAD.U32 R4, R14, 0x10000, RZ ;  /* 0x000100000e047824 */ /* 0x000fe400078e00ff */
[----:B------:R-:W-:Y:S01]  /*be60*/  FMUL.FTZ R29, R42, R34 ;  /* 0x000000222a1d7220 */ /* 0x000fe20000410000 */
        /* <DEDUP_REMOVED lines=23> */
.L_x_7096:
[----:B------:R-:W-:Y:S05]  /*bfe0*/  BSYNC B1 ;  /* 0x0000000000017941 */ /* 0x000fea0003800000 */
.L_x_7095:
[----:B------:R-:W-:Y:S04]  /*bff0*/  BSSY B1, `(.L_x_7097) ;  /* 0x0000059000017945 */ /* 0x000fe80003800000 */
[----:B------:R-:W-:Y:S05]  /*c000*/  @P1 BRA `(.L_x_7098) ;  /* 0x00000004005c1947 */ /* 0x000fea0003800000 */
[----:B-12---:R-:W-:Y:S01]  /*c010*/  LEA.HI R4, R0, R203, RZ, 0x1d ;  /* 0x000000cb00047211 */ /* 0x006fe200078fe8ff */
        /* <DEDUP_REMOVED lines=13> */
[----:B------:R-:W-:Y:S01]  /*c0f0*/  LOP3.LUT R5, R4, R6, RZ, 0x3c, !PT ;  /* 0x0000000604057212 */ /* 0x000fe200078e3cff */
[----:B------:R-:W-:Y:S01]  /*c100*/  IMAD.U32 R39, R13, 0x10000, RZ ;  /* 0x000100000d277824 */ /* 0x000fe200078e00ff */
[----:B------:R-:W-:-:S02]  /*c110*/  LOP3.LUT R47, R20, 0xffff0000, RZ, 0xc0, !PT ;  /* 0xffff0000142f7812 */ /* 0x000fc400078ec0ff */
[----:B------:R-:W-:Y:S02]  /*c120*/  LOP3.LUT R7, R7, 0x7fffe000, RZ, 0xc0, !PT ;  /* 0x7fffe00007077812 */ /* 0x000fe400078ec0ff */
[----:B------:R-:W-:Y:S02]  /*c130*/  LOP3.LUT R49, R26, 0xffff0000, RZ, 0xc0, !PT ;  /* 0xffff00001a317812 */ /* 0x000fe400078ec0ff */
[----:B------:R-:W-:Y:S02]  /*c140*/  IADD3 R9, R5, R7, R198 ;  /* 0x0000000705097210 */ /* 0x000fe40007ffe0c6 */
        /* <DEDUP_REMOVED lines=18> */
[C---:B------:R-:W-:Y:S01]  /*c270*/  FMUL.FTZ R38, R35.reuse, R31 ;  /* 0x0000001f23267220 */ /* 0x040fe20000410000 */
[-C--:B------:R-:W-:Y:S01]  /*c280*/  FMUL.FTZ R31, R44, R8.reuse ;  /* 0x000000082c1f7220 */ /* 0x080fe20000410000 */
[----:B------:R-:W-:Y:S01]  /*c290*/  LOP3.LUT R10, R10, 0xffff0000, RZ, 0xc0, !PT ;  /* 0xffff00000a0a7812 */ /* 0x000fe200078ec0ff */
[-C--:B------:R-:W-:Y:S01]  /*c2a0*/  FFMA.FTZ R36, R35, R27.reuse, -R36 ;  /* 0x0000001b23247223 */ /* 0x080fe20000010824 */
[----:B------:R-:W-:Y:S01]  /*c2b0*/  FFMA.FTZ R38, R37, R27, R38 ;  /* 0x0000001b25267223 */ /* 0x000fe20000010026 */
[----:B------:R-:W-:Y:S01]  /*c2c0*/  FMUL.FTZ R27, R40, R8 ;  /* 0x00000008281b7220 */ /* 0x000fe20000410000 */
[-C--:B------:R-:W-:Y:S01]  /*c2d0*/  FMUL.FTZ R35, R46, R32.reuse ;  /* 0x000000202e237220 */ /* 0x080fe20000410000 */
[----:B------:R-:W-:Y:S01]  /*c2e0*/  FMUL.FTZ R37, R42, R32 ;  /* 0x000000202a257220 */ /* 0x000fe20000410000 */
[-C--:B------:R-:W-:Y:S01]  /*c2f0*/  FFMA.FTZ R31, R40, R4.reuse, -R31 ;  /* 0x00000004281f7223 */ /* 0x080fe2000001081f */
[----:B------:R-:W-:Y:S01]  /*c300*/  FFMA.FTZ R27, R44, R4, R27 ;  /* 0x000000042c1b7223 */ /* 0x000fe2000001001b */
        /* <DEDUP_REMOVED lines=13> */
[----:B------:R-:W-:Y:S01]  /*c3e0*/  IMAD.U32 R4, R14, 0x10000, RZ ;  /* 0x000100000e047824 */ /* 0x000fe200078e00ff */
[----:B------:R-:W-:Y:S01]  /*c3f0*/  LOP3.LUT R11, R11, 0xffff0000, RZ, 0xc0, !PT ;  /* 0xffff00000b0b7812 */ /* 0x000fe200078ec0ff */
[----:B------:R-:W-:Y:S01]  /*c400*/  FMUL.FTZ R29, R42, R34 ;  /* 0x000000222a1d7220 */ /* 0x000fe20000410000 */
[----:B------:R-:W-:Y:S01]  /*c410*/  FFMA.FTZ R33, R32, R6, -R33 ;  /* 0x0000000620217223 */ /* 0x000fe20000010821 */
[----:B------:R-:W-:Y:S01]  /*c420*/  FMUL.FTZ R41, R4, R34 ;  /* 0x0000002204297220 */ /* 0x000fe20000410000 */
[----:B------:R-:W-:Y:S01]  /*c430*/  FFMA.FTZ R39, R40, R6, R39 ;  /* 0x0000000628277223 */ /* 0x000fe20000010027 */
        /* <DEDUP_REMOVED lines=20> */
.L_x_7098:
[----:B------:R-:W-:Y:S05]  /*c580*/  BSYNC B1 ;  /* 0x0000000000017941 */ /* 0x000fea0003800000 */
.L_x_7097:
[----:B------:R-:W-:Y:S05]  /*c590*/  @P0 BRA `(.L_x_7085) ;  /* 0x00000004005c0947 */ /* 0x000fea0003800000 */
[----:B------:R-:W-:Y:S01]  /*c5a0*/  LEA.HI R0, R0, R203, RZ, 0x1d ;  /* 0x000000cb00007211 */ /* 0x000fe200078fe8ff */
[----:B------:R-:W-:Y:S01]  /*c5b0*/  IMAD.U32 R37, R15, 0x10000, RZ ;  /* 0x000100000f257824 */ /* 0x000fe200078e00ff */
[----:B-123--:R-:W-:Y:S01]  /*c5c0*/  SHF.R.U32.HI R6, RZ, 0x3, R159 ;  /* 0x00000003ff067819 */ /* 0x00efe2000001169f */
[----:B------:R-:W-:Y:S01]  /*c5d0*/  IMAD.U32 R35, R3, 0x10000, RZ ;  /* 0x0001000003237824 */ /* 0x000fe200078e00ff */
[----:B------:R-:W-:Y:S01]  /*c5e0*/  SHF.R.S32.HI R5, RZ, 0x1f, R0 ;  /* 0x0000001fff057819 */ /* 0x000fe20000011400 */
[----:B------:R-:W-:Y:S01]  /*c5f0*/  IMAD.SHL.U32 R4, R0, 0x8, RZ ;  /* 0x0000000800047824 */ /* 0x000fe200078e00ff */
[----:B------:R-:W-:Y:S01]  /*c600*/  LOP3.LUT R38, R15, 0xffff0000, RZ, 0xc0, !PT ;  /* 0xffff00000f267812 */ /* 0x000fe200078ec0ff */
[----:B------:R-:W-:Y:S01]  /*c610*/  IMAD.U32 R40, R24, 0x10000, RZ ;  /* 0x0001000018287824 */ /* 0x000fe200078e00ff */
[----:B------:R-:W-:Y:S01]  /*c620*/  LEA.HI R5, R5, R0, RZ, 0x3 ;  /* 0x0000000005057211 */ /* 0x000fe200078f18ff */
[----:B------:R-:W-:Y:S01]  /*c630*/  IMAD.U32 R39, R26, 0x10000, RZ ;  /* 0x000100001a277824 */ /* 0x000fe200078e00ff */
[----:B------:R-:W-:-:S02]  /*c640*/  LOP3.LUT R0, R159, 0x38, R4, 0xf8, !PT ;  /* 0x000000389f007812 */ /* 0x000fc400078ef804 */
[----:B------:R-:W-:Y:S01]  /*c650*/  LOP3.LUT R36, R3, 0xffff0000, RZ, 0xc0, !PT ;  /* 0xffff000003247812 */ /* 0x000fe200078ec0ff */
[----:B------:R-:W-:Y:S01]  /*c660*/  IMAD.SHL.U32 R5, R5, 0x400, RZ ;  /* 0x0000040005057824 */ /* 0x000fe200078e00ff */
[----:B------:R-:W-:Y:S02]  /*c670*/  LOP3.LUT R0, R0, R6, RZ, 0x3c, !PT ;  /* 0x0000000600007212 */ /* 0x000fe400078e3cff */
[----:B------:R-:W-:Y:S02]  /*c680*/  LOP3.LUT R24, R24, 0xffff0000, RZ, 0xc0, !PT ;  /* 0xffff000018187812 */ /* 0x000fe400078ec0ff */
[----:B------:R-:W-:Y:S02]  /*c690*/  LOP3.LUT R5, R5, 0x7fffe000, RZ, 0xc0, !PT ;  /* 0x7fffe00005057812 */ /* 0x000fe400078ec0ff */
[----:B------:R-:W-:Y:S02]  /*c6a0*/  LOP3.LUT R41, R26, 0xffff0000, RZ, 0xc0, !PT ;  /* 0xffff00001a297812 */ /* 0x000fe400078ec0ff */
[----:B------:R-:W-:-:S02]  /*c6b0*/  IADD3 R9, R0, R5, R197 ;  /* 0x0000000500097210 */ /* 0x000fc40007ffe0c5 */
[----:B------:R-:W1:Y:S03]  /*c6c0*/  LDS.128 R4, [R227] ;  /* 0x00000000e3047984 */ /* 0x000e660000000c00 */
[----:B------:R-:W-:-:S05]  /*c6d0*/  IMAD R0, R9, 0x2, R156 ;  /* 0x0000000209007824 */ /* 0x000fca00078e029c */
[----:B------:R-:W2:Y:S01]  /*c6e0*/  LDS.128 R8, [R0+0x10400] ;  /* 0x0104000000087984 */ /* 0x000ea20000000c00 */
[C---:B-1----:R-:W-:Y:S01]  /*c6f0*/  IMAD.U32 R21, R4.reuse, 0x10000, RZ ;  /* 0x0001000004157824 */ /* 0x042fe200078e00ff */
[----:B------:R-:W-:Y:S01]  /*c700*/  LOP3.LUT R4, R4, 0xffff0000, RZ, 0xc0, !PT ;  /* 0xffff000004047812 */ /* 0x000fe200078ec0ff */
[----:B0-----:R-:W-:Y:S01]  /*c710*/  IMAD.U32 R27, R5, 0x10000, RZ ;  /* 0x00010000051b7824 */ /* 0x001fe200078e00ff */
[----:B------:R-:W-:Y:S01]  /*c720*/  SHF.L.U32 R29, R7, 0x10, RZ ;  /* 0x00000010071d7819 */ /* 0x000fe200000006ff */
[C---:B------:R-:W-:Y:S01]  /*c730*/  IMAD.U32 R28, R6.reuse, 0x10000, RZ ;  /* 0x00010000061c7824 */ /* 0x040fe200078e00ff */
[----:B------:R-:W-:Y:S02]  /*c740*/  LOP3.LUT R6, R6, 0xffff0000, RZ, 0xc0, !PT ;  /* 0xffff000006067812 */ /* 0x000fe400078ec0ff */
[----:B------:R-:W-:Y:S01]  /*c750*/  LOP3.LUT R5, R5, 0xffff0000, RZ, 0xc0, !PT ;  /* 0xffff000005057812 */ /* 0x000fe200078ec0ff */
[C---:B--2---:R-:W-:Y:S01]  /*c760*/  IMAD.U32 R30, R8.reuse, 0x10000, RZ ;  /* 0x00010000081e7824 */ /* 0x044fe200078e00ff */
[----:B------:R-:W-:Y:S01]  /*c770*/  LOP3.LUT R8, R8, 0xffff0000, RZ, 0xc0, !PT ;  /* 0xffff000008087812 */ /* 0x000fe200078ec0ff */
[C---:B------:R-:W-:Y:S01]  /*c780*/  IMAD.U32 R31, R9.reuse, 0x10000, RZ ;  /* 0x00010000091f7824 */ /* 0x040fe200078e00ff */
[----:B------:R-:W-:Y:S01]  /*c790*/  LOP3.LUT R9, R9, 0xffff0000, RZ, 0xc0, !PT ;  /* 0xffff000009097812 */ /* 0x000fe200078ec0ff */
[-C--:B------:R-:W-:Y:S01]  /*c7a0*/  FMUL.FTZ R34, R37, R30.reuse ;  /* 0x0000001e25227220 */ /* 0x080fe20000410000 */
[C---:B------:R-:W-:Y:S01]  /*c7b0*/  FMUL.FTZ R30, R35.reuse, R30 ;  /* 0x0000001e231e7220 */ /* 0x040fe20000410000 */
[-C--:B------:R-:W-:Y:S01]  /*c7c0*/  FMUL.FTZ R3, R38, R8.reuse ;  /* 0x0000000826037220 */ /* 0x080fe20000410000 */
[----:B------:R-:W-:Y:S01]  /*c7d0*/  FMUL.FTZ R15, R36, R8 ;  /* 0x00000008240f7220 */ /* 0x000fe20000410000 */
[----:B------:R-:W-:Y:S01]  /*c7e0*/  FFMA.FTZ R34, R35, R21, -R34 ;  /* 0x0000001523227223 */ /* 0x000fe20000010822 */
[----:B------:R-:W-:-:S02]  /*c7f0*/  IMAD.U32 R35, R20, 0x10000, RZ ;  /* 0x0001000014237824 */ /* 0x000fc400078e00ff */
[----:B------:R-:W-:Y:S01]  /*c800*/  FFMA.FTZ R30, R37, R21, R30 ;  /* 0x00000015251e7223 */ /* 0x000fe2000001001e */
[----:B------:R-:W-:Y:S02]  /*c810*/  IMAD.U32 R21, R12, 0x10000, RZ ;  /* 0x000100000c157824 */ /* 0x000fe400078e00ff */
[-C--:B------:R-:W-:Y:S01]  /*c820*/  FFMA.FTZ R3, R36, R4.reuse, -R3 ;  /* 0x0000000424037223 */ /* 0x080fe20000010803 */
[-C--:B------:R-:W-:Y:S01]  /*c830*/  FMUL.FTZ R8, R35, R31.reuse ;  /* 0x0000001f23087220 */ /* 0x080fe20000410000 */
[C---:B------:R-:W-:Y:S02]  /*c840*/  IMAD.U32 R32, R10.reuse, 0x10000, RZ ;  /* 0x000100000a207824 */ /* 0x040fe400078e00ff */
[C---:B------:R-:W-:Y:S01]  /*c850*/  FMUL.FTZ R36, R21.reuse, R31 ;  /* 0x0000001f15247220 */ /* 0x040fe20000410000 */
[----:B------:R-:W-:Y:S01]  /*c860*/  LOP3.LUT R10, R10, 0xffff0000, RZ, 0xc0, !PT ;  /* 0xffff00000a0a7812 */ /* 0x000fe200078ec0ff */
[-C--:B------:R-:W-:Y:S01]  /*c870*/  FFMA.FTZ R21, R21, R27.reuse, -R8 ;  /* 0x0000001b15157223 */ /* 0x080fe20000010808 */
[----:B------:R-:W-:Y:S01]  /*c880*/  FFMA.FTZ R15, R38, R4, R15 ;  /* 0x00000004260f7223 */ /* 0x000fe2000001000f */
[----:B------:R-:W-:Y:S01]  /*c890*/  FFMA.FTZ R36, R35, R27, R36 ;  /* 0x0000001b23247223 */ /* 0x000fe20000010024 */
[C---:B------:R-:W-:Y:S01]  /*c8a0*/  LOP3.LUT R8, R13.reuse, 0xffff0000, RZ, 0xc0, !PT ;  /* 0xffff00000d087812 */ /* 0x040fe200078ec0ff */
[----:B------:R-:W-:-:S02]  /*c8b0*/  IMAD.U32 R4, R13, 0x10000, RZ ;  /* 0x000100000d047824 */ /* 0x000fc400078e00ff */
[----:B------:R-:W-:Y:S01]  /*c8c0*/  FMUL.FTZ R27, R40, R32 ;  /* 0x00000020281b7220 */ /* 0x000fe20000410000 */
[----:B------:R-:W-:Y:S02]  /*c8d0*/  IMAD.U32 R33, R11, 0x10000, RZ ;  /* 0x000100000b217824 */ /* 0x000fe400078e00ff */
[----:B------:R-:W-:Y:S01]  /*c8e0*/  FMUL.FTZ R31, R24, R10 ;  /* 0x0000000a181f7220 */ /* 0x000fe20000410000 */
[C---:B------:R-:W-:Y:S01]  /*c8f0*/  FMUL.FTZ R13, R4.reuse, R32 ;  /* 0x00000020040d7220 */ /* 0x040fe20000410000 */
[----:B------:R-:W-:Y:S01]  /*c900*/  FFMA.FTZ R27, R4, R28, -R27 ;  /* 0x0000001c041b7223 */ /* 0x000fe2000001081b */
        /* <DEDUP_REMOVED lines=11> */
[----:B------:R-:W-:Y:S02]  /*c9c0*/  LOP3.LUT R31, R12, 0xffff0000, RZ, 0xc0, !PT ;  /* 0xffff00000c1f7812 */ /* 0x000fe400078ec0ff */
        /* <DEDUP_REMOVED lines=20> */
.L_x_7085:
[----:B------:R-:W-:Y:S05]  /*cb10*/  BSYNC B0 ;  /* 0x0000000000007941 */ /* 0x000fea0003800000 */
.L_x_7066:
        /* <DEDUP_REMOVED lines=8> */
.L_x_7064:
[----:B----4-:R-:W-:-:S05]  /*cba0*/  IMAD.U32 R0, RZ, RZ, UR41 ;  /* 0x00000029ff007e24 */ /* 0x010fca000f8e00ff */
[----:B------:R-:W-:-:S13]  /*cbb0*/  ISETP.NE.AND P0, PT, R0, 0x3, PT ;  /* 0x000000030000780c */ /* 0x000fda0003f05270 */
[----:B------:R-:W-:Y:S05]  /*cbc0*/  @!P0 BRA `(.L_x_7099) ;  /* 0x0000000000048947 */ /* 0x000fea0003800000 */
[----:B------:R-:W-:Y:S01]  /*cbd0*/  BPT.TRAP 0x1 ;  /* 0x000000040000795c */ /* 0x000fe20000300000 */
.L_x_7099:
[----:B-1-3--:R-:W-:Y:S02]  /*cbe0*/  LEA R3, R157, R156, 0x3 ;  /* 0x0000009c9d037211 */ /* 0x00afe400078e18ff */
[----:B------:R-:W-:-:S04]  /*cbf0*/  SHF.L.U32 R0, R158, 0x1f, RZ ;  /* 0x0000001f9e007819 */ /* 0x000fc800000006ff */
[----:B------:R1:W3:Y:S01]  /*cc00*/  SYNCS.PHASECHK.TRANS64.TRYWAIT P1, [R3+URZ+0x28830], R0 ;  /* 0x02883000030075a7 */ /* 0x0002e2000802017f */
[----:B------:R-:W-:Y:S05]  /*cc10*/  @!P0 BRA `(.L_x_7100) ;  /* 0x0000000000048947 */ /* 0x000fea0003800000 */
[----:B------:R-:W-:Y:S01]  /*cc20*/  BPT.TRAP 0x1 ;  /* 0x000000040000795c */ /* 0x000fe20000300000 */
.L_x_7100:
[----:B------:R-:W-:Y:S01]  /*cc30*/  IMAD.MOV.U32 R151, RZ, RZ, RZ ;  /* 0x000000ffff977224 */ /* 0x000fe200078e00ff */
[----:B---3--:R-:W-:Y:S06]  /*cc40*/  @P1 BRA `(.L_x_7101) ;  /* 0x0000000000081947 */ /* 0x008fec0003800000 */
[----:B------:R-:W3:Y:S02]  /*cc50*/  SYNCS.PHASECHK.TRANS64.TRYWAIT P1, [R3+URZ+0x28830], R0 ;  /* 0x02883000030075a7 */ /* 0x000ee4000802017f */
[----:B---3--:R-:W-:Y:S05]  /*cc60*/  @!P1 BRA `(.L_x_7102) ;  /* 0x0000010400689947 */ /* 0x008fea0003800000 */
.L_x_7101:
[----:B------:R-:W-:Y:S05]  /*cc70*/  WARPSYNC.ALL ;  /* 0x0000000000007948 */ /* 0x000fea0003800000 */
[----:B-1-3--:R-:W-:Y:S01]  /*cc80*/  VIADD R0, R156, 0x18400 ;  /* 0x000184009c007836 */ /* 0x00afe20000000000 */
[----:B------:R-:W-:Y:S01]  /*cc90*/  R2UR UR4, R25 ;  /* 0x00000000190472ca */ /* 0x000fe200000e0000 */
[----:B0-2---:R-:W-:Y:S01]  /*cca0*/  IMAD.MOV.U32 R5, RZ, RZ, 0x40000040 ;  /* 0x40000040ff057424 */ /* 0x005fe200078e00ff */
[----:B-----5:R-:W-:Y:S01]  /*ccb0*/  WARPGROUP.ARRIVE ;  /* 0x00000000000079c5 */ /* 0x020fe20000000000 */
[----:B------:R-:W-:Y:S01]  /*ccc0*/  UMOV UR5, 0x40000040 ;  /* 0x4000004000057882 */ /* 0x000fe20000000000 */
[----:B------:R-:W-:Y:S01]  /*ccd0*/  SHF.R.U32.HI R0, RZ, 0x4, R0 ;  /* 0x00000004ff007819 */ /* 0x000fe20000011600 */
[----:B------:R-:W-:Y:S01]  /*cce0*/  IMAD.MOV.U32 R7, RZ, RZ, 0x40000040 ;  /* 0x40000040ff077424 */ /* 0x000fe200078e00ff */
[----:B------:R-:W-:Y:S01]  /*ccf0*/  R2UR UR7, R5 ;  /* 0x00000000050772ca */ /* 0x000fe200000e0000 */
[----:B------:R-:W-:Y:S01]  /*cd00*/  UMOV UR9, 0x40000040 ;  /* 0x4000004000097882 */ /* 0x000fe20000000000 */
[----:B------:R-:W-:Y:S01]  /*cd10*/  LOP3.LUT R0, R0, 0x3fff, RZ, 0xc0, !PT ;  /* 0x00003fff00007812 */ /* 0x000fe200078ec0ff */
[----:B------:R-:W-:Y:S01]  /*cd20*/  UMOV UR13, 0x40000040 ;  /* 0x40000040000d7882 */ /* 0x000fe20000000000 */
[----:B------:R-:W-:Y:S01]  /*cd30*/  R2UR UR11, R7 ;  /* 0x00000000070b72ca */ /* 0x000fe200000e0000 */
[----:B------:R-:W-:Y:S01]  /*cd40*/  IMAD.MOV.U32 R7, RZ, RZ, 0x40000040 ;  /* 0x40000040ff077424 */ /* 0x000fe200078e00ff */
[----:B------:R-:W-:Y:S01]  /*cd50*/  LOP3.LUT R0, R0, 0x10000, RZ, 0xfc, !PT ;  /* 0x0001000000007812 */ /* 0x000fe200078efcff */
[----:B------:R-:W-:Y:S01]  /*cd60*/  ULOP3.LUT UR4, UR4, 0x10000, URZ, 0xfc, !UPT ;  /* 0x0001000004047892 */ /* 0x000fe2000f8efc3f */
[----:B------:R-:W-:Y:S01]  /*cd70*/  IMAD.MOV.U32 R5, RZ, RZ, 0x40000040 ;  /* 0x40000040ff057424 */ /* 0x000fe200078e00ff */
[----:B------:R-:W-:Y:S01]  /*cd80*/  UMOV UR17, 0x40000040 ;  /* 0x4000004000117882 */ /* 0x000fe20000000000 */
[----:B------:R-:W-:Y:S01]  /*cd90*/  R2UR UR15, R7 ;  /* 0x00000000070f72ca */ /* 0x000fe200000e0000 */
[----:B------:R-:W-:Y:S01]  /*cda0*/  IMAD R4, R157, 0x800, R0 ;  /* 0x000008009d047824 */ /* 0x000fe200078e0200 */
[----:B------:R-:W-:Y:S01]  /*cdb0*/  UIADD3 UR8, UR4, 0x2, URZ ;  /* 0x0000000204087890 */ /* 0x000fe2000fffe03f */
[----:B------:R-:W-:Y:S01]  /*cdc0*/  IMAD.MOV.U32 R7, RZ, RZ, 0x40000040 ;  /* 0x40000040ff077424 */ /* 0x000fe200078e00ff */
[----:B------:R-:W-:Y:S01]  /*cdd0*/  UIADD3 UR12, UR4, 0x4, URZ ;  /* 0x00000004040c7890 */ /* 0x000fe2000fffe03f */
[C---:B------:R-:W-:Y:S01]  /*cde0*/  VIADD R6, R4.reuse, 0x2 ;  /* 0x0000000204067836 */ /* 0x040fe20000000000 */
[----:B------:R-:W-:Y:S01]  /*cdf0*/  R2UR UR6, R4 ;  /* 0x00000000040672ca */ /* 0x000fe200000e0000 */
[----:B------:R-:W-:Y:S01]  /*ce00*/  UIADD3 UR16, UR4, 0x6, URZ ;  /* 0x0000000604107890 */ /* 0x000fe2000fffe03f */
[----:B------:R-:W-:Y:S01]  /*ce10*/  R2UR UR19, R7 ;  /* 0x00000000071372ca */ /* 0x000fe200000e0000 */
[----:B------:R-:W-:Y:S01]  /*ce20*/  IMAD.MOV.U32 R7, RZ, RZ, 0x40000040 ;  /* 0x40000040ff077424 */ /* 0x000fe200078e00ff */
[----:B------:R-:W-:Y:S01]  /*ce30*/  R2UR UR10, R6 ;  /* 0x00000000060a72ca */ /* 0x000fe200000e0000 */
[----:B------:R-:W-:Y:S01]  /*ce40*/  VIADD R6, R4, 0x4 ;  /* 0x0000000404067836 */ /* 0x000fe20000000000 */
[----:B------:R-:W-:Y:S01]  /*ce50*/  UIADD3 UR20, UR4, 0x400, URZ ;  /* 0x0000040004147890 */ /* 0x000fe2000fffe03f */
[----:B------:R-:W-:Y:S01]  /*ce60*/  R2UR UR35, R5 ;  /* 0x00000000052372ca */ /* 0x000fe200000e0000 */
[----:B------:R-:W-:Y:S01]  /*ce70*/  UMOV UR21, 0x40000040 ;  /* 0x4000004000157882 */ /* 0x000fe20000000000 */
[----:B------:R-:W-:Y:S01]  /*ce80*/  R2UR UR23, R7 ;  /* 0x00000000071772ca */ /* 0x000fe200000e0000 */
[----:B------:R-:W-:Y:S01]  /*ce90*/  UIADD3 UR24, UR4, 0x402, URZ ;  /* 0x0000040204187890 */ /* 0x000fe2000fffe03f */
[----:B------:R-:W-:Y:S01]  /*cea0*/  R2UR UR14, R6 ;  /* 0x00000000060e72ca */ /* 0x000fe200000e0000 */
[----:B------:R-:W-:Y:S01]  /*ceb0*/  VIADD R6, R4, 0x6 ;  /* 0x0000000604067836 */ /* 0x000fe20000000000 */
[----:B------:R-:W-:Y:S01]  /*cec0*/  HGMMA.64x128x16.F32.BF16 R24, gdesc[UR4], RZ, !UPT, gsb0 ;  /* 0x01e00000041879f0 */ /* 0x000fe2000c0018ff */
[----:B------:R-:W-:Y:S01]  /*ced0*/  MOV R7, 0x40000040 ;  /* 0x4000004000077802 */ /* 0x000fe20000000f00 */
[----:B------:R-:W-:Y:S01]  /*cee0*/  UMOV UR25, 0x40000040 ;  /* 0x4000004000197882 */ /* 0x000fe20000000000 */
[----:B------:R-:W-:Y:S01]  /*cef0*/  UIADD3 UR28, UR4, 0x404, URZ ;  /* 0x00000404041c7890 */ /* 0x000fe2000fffe03f */
[----:B------:R-:W-:Y:S01]  /*cf00*/  R2UR UR18, R6 ;  /* 0x00000000061272ca */ /* 0x000fe200000e0000 */
[----:B------:R-:W-:Y:S01]  /*cf10*/  VIADD R6, R4, 0x400 ;  /* 0x0000040004067836 */ /* 0x000fe20000000000 */
[----:B------:R-:W-:Y:S01]  /*cf20*/  R2UR UR27, R7 ;  /* 0x00000000071b72ca */ /* 0x000fe200000e0000 */
[----:B------:R-:W-:Y:S01]  /*cf30*/  IMAD.MOV.U32 R7, RZ, RZ, 0x40000040 ;  /* 0x40000040ff077424 */ /* 0x000fe200078e00ff */
[----:B------:R-:W-:Y:S01]  /*cf40*/  UMOV UR29, 0x40000040 ;  /* 0x40000040001d7882 */ /* 0x000fe20000000000 */
[----:B------:R-:W-:Y:S01]  /*cf50*/  UIADD3 UR32, UR4, 0x406, URZ ;  /* 0x0000040604207890 */ /* 0x000fe2000fffe03f */
[----:B------:R-:W-:Y:S01]  /*cf60*/  R2UR UR22, R6 ;  /* 0x00000000061672ca */ /* 0x000fe200000e0000 */
[----:B------:R-:W-:Y:S01]  /*cf70*/  VIADD R6, R4, 0x402 ;  /* 0x0000040204067836 */ /* 0x000fe20000000000 */
[----:B------:R-:W-:Y:S01]  /*cf80*/  R2UR UR31, R7 ;  /* 0x00000000071f72ca */ /* 0x000fe200000e0000 */
[----:B------:R-:W-:-:S03]  /*cf90*/  UMOV UR33, 0x40000040 ;  /* 0x4000004000217882 */ /* 0x000fc60000000000 */
[----:B------:R-:W-:Y:S01]  /*cfa0*/  R2UR UR26, R6 ;  /* 0x00000000061a72ca */ /* 0x000fe200000e0000 */
[C---:B------:R-:W-:Y:S02]  /*cfb0*/  VIADD R6, R4.reuse, 0x404 ;  /* 0x0000040404067836 */ /* 0x040fe40000000000 */
[----:B------:R-:W-:-:S03]  /*cfc0*/  VIADD R4, R4, 0x406 ;  /* 0x0000040604047836 */ /* 0x000fc60000000000 */
[----:B------:R-:W-:Y:S02]  /*cfd0*/  R2UR UR30, R6 ;  /* 0x00000000061e72ca */ /* 0x000fe400000e0000 */
[----:B------:R-:W-:Y:S01]  /*cfe0*/  R2UR UR34, R4 ;  /* 0x00000000042272ca */ /* 0x000fe200000e0000 */
        /* <DEDUP_REMOVED lines=24> */
.L_x_7103:
[----:B------:R-:W-:Y:S01]  /*d170*/  IADD3 R5, R95, 0x80, -R202 ;  /* 0x000000805f057810 */ /* 0x000fe20007ffe8ca */
[----:B------:R-:W-:Y:S01]  /*d180*/  ULDC UR45, c[0x0][0x988] ;  /* 0x00026200002d7ab9 */ /* 0x000fe20000000800 */
[----:B------:R-:W-:Y:S01]  /*d190*/  P2R R6, PR, RZ, 0x1 ;  /* 0x00000001ff067803 */ /* 0x000fe20000000000 */
[----:B------:R-:W-:Y:S01]  /*d1a0*/  VIADD R3, R3, 0x28840 ;  /* 0x0002884003037836 */ /* 0x000fe20000000000 */
[----:B------:R-:W-:Y:S01]  /*d1b0*/  ULDC UR44, c[0x0][0x988] ;  /* 0x00026200002c7ab9 */ /* 0x000fe20000000800 */
        /* <DEDUP_REMOVED lines=114> */
[----:B------:R-:W-:Y:S01]  /*d8e0*/  IMAD.MOV.U32 R89, RZ, RZ, R151 ;  /* 0x000000ffff597224 */ /* 0x000fe200078e0097 */
        /* <DEDUP_REMOVED lines=46> */
[----:B------:R-:W-:Y:S02]  /*dbd0*/  FSEL R77, R77, -INF , P2 ;  /* 0xff8000004d4d7808 */ /* 0x000fe40001000000 */
[----:B------:R-:W-:Y:S02]  /*dbe0*/  FMNMX.FTZ R4, R76, R7, !PT ;  /* 0x000000074c047209 */ /* 0x000fe40007810000 */
[----:B------:R-:W-:-:S02]  /*dbf0*/  ISETP.GT.AND P3, PT, R5, 0x70, PT ;  /* 0x000000700500780c */ /* 0x000fc40003f64270 */
[----:B------:R-:W-:Y:S02]  /*dc00*/  FSEL R63, R63, -INF , P4 ;  /* 0xff8000003f3f7808 */ /* 0x000fe40002000000 */
[----:B------:R-:W-:Y:S02]  /*dc10*/  FSEL R80, R80, -INF , P3 ;  /* 0xff80000050507808 */ /* 0x000fe40001800000 */
[----:B------:R-:W-:Y:S02]  /*dc20*/  FMNMX.FTZ R7, R77, R4, !PT ;  /* 0x000000044d077209 */ /* 0x000fe40007810000 */
[----:B------:R-:W-:Y:S02]  /*dc30*/  ISETP.GT.AND P4, PT, R5, 0x71, PT ;  /* 0x000000710500780c */ /* 0x000fe40003f84270 */
[----:B------:R-:W-:Y:S02]  /*dc40*/  FSEL R62, R62, -INF , P5 ;  /* 0xff8000003e3e7808 */ /* 0x000fe40002800000 */
[----:B------:R-:W-:-:S02]  /*dc50*/  FSEL R81, R81, -INF , P4 ;  /* 0xff80000051517808 */ /* 0x000fc40002000000 */
[----:B------:R-:W-:Y:S02]  /*dc60*/  FMNMX.FTZ R4, R80, R7, !PT ;  /* 0x0000000750047209 */ /* 0x000fe40007810000 */
[----:B------:R-:W-:Y:S02]  /*dc70*/  ISETP.GT.AND P5, PT, R5, 0x78, PT ;  /* 0x000000780500780c */ /* 0x000fe40003fa4270 */
[----:B------:R-:W-:Y:S02]  /*dc80*/  FMNMX.FTZ R7, R81, R4, !PT ;  /* 0x0000000451077209 */ /* 0x000fe40007810000 */
[----:B------:R-:W-:Y:S02]  /*dc90*/  FSEL R84, R84, -INF , P5 ;  /* 0xff80000054547808 */ /* 0x000fe40002800000 */
[----:B------:R-:W-:Y:S02]  /*dca0*/  ISETP.GT.AND P6, PT, R5, 0x79, PT ;  /* 0x000000790500780c */ /* 0x000fe40003fc4270 */
[----:B------:R-:W-:-:S02]  /*dcb0*/  FMNMX.FTZ R4, R84, R7, !PT ;  /* 0x0000000754047209 */ /* 0x000fc40007810000 */
[----:B------:R-:W-:Y:S02]  /*dcc0*/  FSEL R85, R85, -INF , P6 ;  /* 0xff80000055557808 */ /* 0x000fe40003000000 */
[----:B------:R-:W-:Y:S02]  /*dcd0*/  P2R R12, PR, RZ, 0x1 ;  /* 0x00000001ff0c7803 */ /* 0x000fe40000000000 */
[----:B------:R-:W-:Y:S02]  /*dce0*/  FMNMX.FTZ R7, R85, R4, !PT ;  /* 0x0000000455077209 */ /* 0x000fe40007810000 */
[----:B------:R-:W-:Y:S02]  /*dcf0*/  ISETP.GT.AND P0, PT, R5, 0x60, PT ;  /* 0x000000600500780c */ /* 0x000fe40003f04270 */
[----:B------:R-:W-:Y:S01]  /*dd00*/  P2R R11, PR, RZ, 0x2 ;  /* 0x00000002ff0b7803 */ /* 0x000fe20000000000 */
[----:B------:R-:W0:Y:S01]  /*dd10*/  SHFL.BFLY PT, R4, R7, 0x2, 0x1f ;  /* 0x0c401f0007047f89 */ /* 0x000e2200000e0000 */
[----:B------:R-:W-:-:S02]  /*dd20*/  FSEL R74, R74, -INF , P0 ;  /* 0xff8000004a4a7808 */ /* 0x000fc40000000000 */
[----:B------:R-:W-:Y:S02]  /*dd30*/  ISETP.NE.AND P0, PT, R12, RZ, PT ;  /* 0x000000ff0c00720c */ /* 0x000fe40003f05270 */
[----:B------:R-:W-:Y:S02]  /*dd40*/  ISETP.GT.AND P1, PT, R5, 0x59, PT ;  /* 0x000000590500780c */ /* 0x000fe40003f24270 */
[----:B------:R-:W-:Y:S02]  /*dd50*/  FSEL R75, R75, -INF , P0 ;  /* 0xff8000004b4b7808 */ /* 0x000fe40000000000 */
[----:B------:R-:W-:Y:S02]  /*dd60*/  ISETP.NE.AND P0, PT, R6, RZ, PT ;  /* 0x000000ff0600720c */ /* 0x000fe40003f05270 */
[----:B------:R-:W-:Y:S02]  /*dd70*/  FSEL R71, R71, -INF , P1 ;  /* 0xff80000047477808 */ /* 0x000fe40000800000 */
[----:B------:R-:W-:-:S02]  /*dd80*/  ISETP.NE.AND P1, PT, R11, RZ, PT ;  /* 0x000000ff0b00720c */ /* 0x000fc40003f25270 */
[----:B------:R-:W-:Y:S02]  /*dd90*/  P2R R10, PR, RZ, 0x4 ;  /* 0x00000004ff0a7803 */ /* 0x000fe40000000000 */
[----:B------:R-:W-:Y:S02]  /*dda0*/  FSEL R78, R78, -INF , P1 ;  /* 0xff8000004e4e7808 */ /* 0x000fe40000800000 */
[----:B------:R-:W-:Y:S02]  /*ddb0*/  FSEL R82, R82, -INF , P3 ;  /* 0xff80000052527808 */ /* 0x000fe40001800000 */
[----:B------:R-:W-:Y:S02]  /*ddc0*/  FSEL R83, R83, -INF , P4 ;  /* 0xff80000053537808 */ /* 0x000fe40002000000 */
[----:B------:R-:W-:Y:S02]  /*ddd0*/  FSEL R86, R86, -INF , P5 ;  /* 0xff80000056567808 */ /* 0x000fe40002800000 */
[----:B0-----:R-:W-:-:S02]  /*dde0*/  FMNMX.FTZ R9, R7, R4, !PT ;  /* 0x0000000407097209 */ /* 0x001fc40007810000 */
[----:B------:R-:W-:Y:S02]  /*ddf0*/  FSEL R87, R87, -INF , P6 ;  /* 0xff80000057577808 */ /* 0x000fe40003000000 */
[-C--:B------:R-:W-:Y:S01]  /*de00*/  MOV R116, R151.reuse ;  /* 0x0000009700747202 */ /* 0x080fe20000000f00 */
[----:B------:R-:W0:Y:S01]  /*de10*/  SHFL.BFLY PT, R4, R9, 0x1, 0x1f ;  /* 0x0c201f0009047f89 */ /* 0x000e2200000e0000 */
[-C--:B------:R-:W-:Y:S02]  /*de20*/  MOV R102, R151.reuse ;  /* 0x0000009700667202 */ /* 0x080fe40000000f00 */
[----:B------:R-:W-:Y:S02]  /*de30*/  MOV R88, R151 ;  /* 0x0000009700587202 */ /* 0x000fe40000000f00 */
[----:B0-----:R-:W-:Y:S02]  /*de40*/  FMNMX.FTZ R4, R9, R4, !PT ;  /* 0x0000000409047209 */ /* 0x001fe40007810000 */
[----:B------:R-:W-:-:S02]  /*de50*/  FMNMX.FTZ R9, R26, R27, !PT ;  /* 0x0000001b1a097209 */ /* 0x000fc40007810000 */
[C---:B------:R-:W-:Y:S01]  /*de60*/  FSETP.NEU.FTZ.AND P2, PT, R4.reuse, -INF , PT ;  /* 0xff8000000400780b */ /* 0x040fe20003f5d000 */
[----:B------:R-:W-:Y:S01]  /*de70*/  FMUL.FTZ R8, R4, UR45 ;  /* 0x0000002d04087c20 */ /* 0x000fe20008410000 */
[----:B------:R-:W-:-:S04]  /*de80*/  FMNMX.FTZ R6, R30, R9, !PT ;  /* 0x000000091e067209 */ /* 0x000fc80007810000 */
[----:B------:R-:W-:Y:S02]  /*de90*/  FMNMX.FTZ R9, R31, R6, !PT ;  /* 0x000000061f097209 */ /* 0x000fe40007810000 */
[----:B------:R-:W-:Y:S02]  /*dea0*/  FSEL R8, R8, RZ, P2 ;  /* 0x000000ff08087208 */ /* 0x000fe40001000000 */
[----:B------:R-:W-:Y:S02]  /*deb0*/  FMNMX.FTZ R6, R34, R9, !PT ;  /* 0x0000000922067209 */ /* 0x000fe40007810000 */
[----:B------:R-:W-:Y:S01]  /*dec0*/  ISETP.NE.AND P2, PT, R10, RZ, PT ;  /* 0x000000ff0a00720c */ /* 0x000fe20003f45270 */
[--C-:B------:R-:W-:Y:S01]  /*ded0*/  FFMA.FTZ R5, R25, UR45, -R8.reuse ;  /* 0x0000002d19057c23 */ /* 0x100fe20008010808 */
[----:B------:R-:W-:Y:S01]  /*dee0*/  FMNMX.FTZ R11, R35, R6, !PT ;  /* 0x00000006230b7209 */ /* 0x000fe20007810000 */
[--C-:B------:R-:W-:Y:S01]  /*def0*/  FFMA.FTZ R7, R29, UR45, -R8.reuse ;  /* 0x0000002d1d077c23 */ /* 0x100fe20008010808 */
[----:B------:R-:W-:Y:S01]  /*df00*/  FSEL R79, R79, -INF , P2 ;  /* 0xff8000004f4f7808 */ /* 0x000fe20001000000 */
        /* <DEDUP_REMOVED lines=12> */
[----:B------:R-:W0:Y:S01]  /*dfd0*/  MUFU.EX2 R160, R160 ;  /* 0x000000a000a07308 */ /* 0x000e220000000800 */
        /* <DEDUP_REMOVED lines=11> */
[--C-:B------:R-:W-:Y:S01]  /*e090*/  FFMA.FTZ R184, R72, UR45, -R8.reuse ;  /* 0x0000002d48b87c23 */ /* 0x100fe20008010808 */
[----:B------:R-:W-:Y:S01]  /*e0a0*/  FMNMX.FTZ R6, R50, R13, !PT ;  /* 0x0000000d32067209 */ /* 0x000fe20007810000 */
[--C-:B------:R-:W-:Y:S01]  /*e0b0*/  FFMA.FTZ R13, R41, UR45, -R8.reuse ;  /* 0x0000002d290d7c23 */ /* 0x100fe20008010808 */
[--C-:B------:R-:W-:Y:S01]  /*e0c0*/  FFMA.FTZ R41, R69, UR45, -R8.reuse ;  /* 0x0000002d45297c23 */ /* 0x100fe20008010808 */
[----:B------:R-:W2:Y:S01]  /*e0d0*/  MUFU.EX2 R7, R7 ;  /* 0x0000000700077308 */ /* 0x000ea20000000800 */
[----:B------:R-:W-:Y:S01]  /*e0e0*/  FMNMX.FTZ R15, R51, R6, !PT ;  /* 0x00000006330f7209 */ /* 0x000fe20007810000 */
[--C-:B------:R-:W-:Y:S01]  /*e0f0*/  FFMA.FTZ R186, R76, UR45, -R8.reuse ;  /* 0x0000002d4cba7c23 */ /* 0x100fe20008010808 */
[--C-:B------:R-:W-:Y:S01]  /*e100*/  FFMA.FTZ R188, R80, UR45, -R8.reuse ;  /* 0x0000002d50bc7c23 */ /* 0x100fe20008010808 */
[--C-:B------:R-:W-:Y:S01]  /*e110*/  FFMA.FTZ R81, R81, UR45, -R8.reuse ;  /* 0x0000002d51517c23 */ /* 0x100fe20008010808 */
[----:B------:R-:W-:Y:S01]  /*e120*/  FMNMX.FTZ R6, R54, R15, !PT ;  /* 0x0000000f36067209 */ /* 0x000fe20007810000 */
[----:B------:R-:W-:-:S02]  /*e130*/  FFMA.FTZ R190, R84, UR45, -R8 ;  /* 0x0000002d54be7c23 */ /* 0x000fc40008010808 */
[----:B------:R-:W3:Y:S01]  /*e140*/  MUFU.EX2 R164, R164 ;  /* 0x000000a400a47308 */ /* 0x000ee20000000800 */
[----:B------:R-:W-:-:S04]  /*e150*/  FMNMX.FTZ R15, R55, R6, !PT ;  /* 0x00000006370f7209 */ /* 0x000fc80007810000 */
[----:B------:R-:W-:Y:S01]  /*e160*/  FMNMX.FTZ R6, R58, R15, !PT ;  /* 0x0000000f3a067209 */ /* 0x000fe20007810000 */
[----:B------:R-:W-:Y:S02]  /*e170*/  FFMA.FTZ R15, R45, UR45, -R8 ;  /* 0x0000002d2d0f7c23 */ /* 0x000fe40008010808 */
[----:B------:R-:W4:Y:S01]  /*e180*/  MUFU.EX2 R9, R9 ;  /* 0x0000000900097308 */ /* 0x000f220000000800 */
[----:B------:R-:W-:-:S04]  /*e190*/  FMNMX.FTZ R21, R59, R6, !PT ;  /* 0x000000063b157209 */ /* 0x000fc80007810000 */
[----:B------:R-:W-:-:S03]  /*e1a0*/  FMNMX.FTZ R6, R62, R21, !PT ;  /* 0x000000153e067209 */ /* 0x000fc60007810000 */
[----:B------:R-:W5:Y:S01]  /*e1b0*/  MUFU.EX2 R166, R166 ;  /* 0x000000a600a67308 */ /* 0x000f620000000800 */
[----:B------:R-:W-:-:S04]  /*e1c0*/  FMNMX.FTZ R21, R63, R6, !PT ;  /* 0x000000063f157209 */ /* 0x000fc80007810000 */
[----:B------:R-:W-:Y:S01]  /*e1d0*/  FMNMX.FTZ R6, R66, R21, !PT ;  /* 0x0000001542067209 */ /* 0x000fe20007810000 */
[--C-:B------:R-:W-:Y:S01]  /*e1e0*/  FFMA.FTZ R21, R49, UR45, -R8.reuse ;  /* 0x0000002d31157c23 */ /* 0x100fe20008010808 */
[----:B------:R-:W-:Y:S01]  /*e1f0*/  FFMA.FTZ R49, R77, UR45, -R8 ;  /* 0x0000002d4d317c23 */ /* 0x000fe20008010808 */
[----:B------:R-:W5:Y:S01]  /*e200*/  MUFU.EX2 R11, R11 ;  /* 0x0000000b000b7308 */ /* 0x000f620000000800 */
[----:B------:R-:W-:-:S04]  /*e210*/  FMNMX.FTZ R25, R67, R6, !PT ;  /* 0x0000000643197209 */ /* 0x000fc80007810000 */
[----:B------:R-:W-:-:S03]  /*e220*/  FMNMX.FTZ R6, R70, R25, !PT ;  /* 0x0000001946067209 */ /* 0x000fc60007810000 */
[----:B------:R-:W5:Y:S01]  /*e230*/  MUFU.EX2 R168, R168 ;  /* 0x000000a800a87308 */ /* 0x000f620000000800 */
[----:B------:R-:W-:-:S04]  /*e240*/  FMNMX.FTZ R25, R71, R6, !PT ;  /* 0x0000000647197209 */ /* 0x000fc80007810000 */
[----:B------:R-:W-:Y:S01]  /*e250*/  FMNMX.FTZ R6, R74, R25, !PT ;  /* 0x000000194a067209 */ /* 0x000fe20007810000 */
[----:B------:R-:W-:Y:S02]  /*e260*/  FFMA.FTZ R25, R53, UR45, -R8 ;  /* 0x0000002d35197c23 */ /* 0x000fe40008010808 */
[----:B------:R-:W-:Y:S01]  /*e270*/  MUFU.EX2 R13, R13 ;  /* 0x0000000d000d7308 */ /* 0x000fe20000000800 */
[----:B------:R-:W-:-:S04]  /*e280*/  FMNMX.FTZ R29, R75, R6, !PT ;  /* 0x000000064b1d7209 */ /* 0x000fc80007810000 */
[----:B------:R-:W-:-:S03]  /*e290*/  FMNMX.FTZ R6, R78, R29, !PT ;  /* 0x0000001d4e067209 */ /* 0x000fc60007810000 */
[----:B------:R-:W-:Y:S01]  /*e2a0*/  MUFU.EX2 R170, R170 ;  /* 0x000000aa00aa7308 */ /* 0x000fe20000000800 */
[----:B------:R-:W-:-:S04]  /*e2b0*/  FMNMX.FTZ R29, R79, R6, !PT ;  /* 0x000000064f1d7209 */ /* 0x000fc80007810000 */
[----:B------:R-:W-:Y:S01]  /*e2c0*/  FMNMX.FTZ R6, R82, R29, !PT ;  /* 0x0000001d52067209 */ /* 0x000fe20007810000 */
[--C-:B------:R-:W-:Y:S01]  /*e2d0*/  FFMA.FTZ R29, R57, UR45, -R8.reuse ;  /* 0x0000002d391d7c23 */ /* 0x100fe20008010808 */
[----:B------:R-:W-:Y:S01]  /*e2e0*/  FFMA.FTZ R57, R85, UR45, -R8 ;  /* 0x0000002d55397c23 */ /* 0x000fe20008010808 */
[----:B------:R-:W-:Y:S01]  /*e2f0*/  MUFU.EX2 R15, R15 ;  /* 0x0000000f000f7308 */ /* 0x000fe20000000800 */
[----:B------:R-:W-:-:S04]  /*e300*/  FMNMX.FTZ R33, R83, R6, !PT ;  /* 0x0000000653217209 */ /* 0x000fc80007810000 */
[----:B------:R-:W-:Y:S01]  /*e310*/  FMNMX.FTZ R6, R86, R33, !PT ;  /* 0x0000002156067209 */ /* 0x000fe20007810000 */
[----:B------:R-:W-:Y:S02]  /*e320*/  FFMA.FTZ R33, R61, UR45, -R8 ;  /* 0x0000002d3d217c23 */ /* 0x000fe40008010808 */
[----:B------:R-:W-:Y:S01]  /*e330*/  MUFU.EX2 R172, R172 ;  /* 0x000000ac00ac7308 */ /* 0x000fe20000000800 */
[----:B------:R-:W-:-:S05]  /*e340*/  FMNMX.FTZ R6, R87, R6, !PT ;  /* 0x0000000657067209 */ /* 0x000fca0007810000 */
[----:B------:R-:W0:Y:S02]  /*e350*/  SHFL.BFLY PT, R45, R6, 0x2, 0x1f ;  /* 0x0c401f00062d7f89 */ /* 0x000e2400000e0000 */
[----:B------:R-:W-:Y:S08]  /*e360*/  MUFU.EX2 R21, R21 ;  /* 0x0000001500157308 */ /* 0x000ff00000000800 */
[----:B------:R-:W-:Y:S08]  /*e370*/  MUFU.EX2 R174, R174 ;  /* 0x000000ae00ae7308 */ /* 0x000ff00000000800 */
[----:B------:R-:W-:Y:S01]  /*e380*/  MUFU.EX2 R25, R25 ;  /* 0x0000001900197308 */ /* 0x000fe20000000800 */
[----:B0-----:R-:W-:Y:S01]  /*e390*/  FMNMX.FTZ R10, R6, R45, !PT ;  /* 0x0000002d060a7209 */ /* 0x001fe20007810000 */
[----:B------:R-:W-:-:S06]  /*e3a0*/  FFMA.FTZ R45, R73, UR45, -R8 ;  /* 0x0000002d492d7c23 */ /* 0x000fcc0008010808 */
[----:B------:R-:W-:Y:S01]  /*e3b0*/  MUFU.EX2 R176, R176 ;  /* 0x000000b000b07308 */ /* 0x000fe20000000800 */
[----:B------:R-:W0:Y:S07]  /*e3c0*/  SHFL.BFLY PT, R53, R10, 0x1, 0x1f ;  /* 0x0c201f000a357f89 */ /* 0x000e2e00000e0000 */
[----:B------:R-:W-:Y:S08]  /*e3d0*/  MUFU.EX2 R29, R29 ;  /* 0x0000001d001d7308 */ /* 0x000ff00000000800 */
[----:B------:R-:W-:Y:S08]  /*e3e0*/  MUFU.EX2 R178, R178 ;  /* 0x000000b200b27308 */ /* 0x000ff00000000800 */
[----:B------:R-:W-:Y:S01]  /*e3f0*/  MUFU.EX2 R33, R33 ;  /* 0x0000002100217308 */ /* 0x000fe20000000800 */
[----:B0-----:R-:W-:-:S04]  /*e400*/  FMNMX.FTZ R6, R10, R53, !PT ;  /* 0x000000350a067209 */ /* 0x001fc80007810000 */
[C---:B------:R-:W-:Y:S01]  /*e410*/  FSETP.NEU.FTZ.AND P1, PT, R6.reuse, -INF , PT ;  /* 0xff8000000600780b */ /* 0x040fe20003f3d000 */
[----:B------:R-:W-:Y:S02]  /*e420*/  FMUL.FTZ R32, R6, UR45 ;  /* 0x0000002d06207c20 */ /* 0x000fe40008410000 */
[----:B------:R-:W-:Y:S03]  /*e430*/  MUFU.EX2 R180, R180 ;  /* 0x000000b400b47308 */ /* 0x000fe60000000800 */
[----:B------:R-:W-:-:S05]  /*e440*/  FSEL R32, R32, RZ, P1 ;  /* 0x000000ff20207208 */ /* 0x000fca0000800000 */
[----:B------:R-:W-:Y:S01]  /*e450*/  MUFU.EX2 R37, R37 ;  /* 0x0000002500257308 */ /* 0x000fe20000000800 */
[--C-:B------:R-:W-:Y:S01]  /*e460*/  FFMA.FTZ R161, R26, UR45, -R32.reuse ;  /* 0x0000002d1aa17c23 */ /* 0x100fe20008010820 */
[--C-:B------:R-:W-:Y:S01]  /*e470*/  FFMA.FTZ R8, R27, UR45, -R32.reuse ;  /* 0x0000002d1b087c23 */ /* 0x100fe20008010820 */
[----:B------:R-:W-:Y:S01]  /*e480*/  FADD.FTZ R27, R160, R5 ;  /* 0x00000005a01b7221 */ /* 0x000fe20000010000 */
[--C-:B------:R-:W-:Y:S01]  /*e490*/  FFMA.FTZ R163, R30, UR45, -R32.reuse ;  /* 0x0000002d1ea37c23 */ /* 0x100fe20008010820 */
[--C-:B------:R-:W-:Y:S01]  /*e4a0*/  FFMA.FTZ R10, R31, UR45, -R32.reuse ;  /* 0x0000002d1f0a7c23 */ /* 0x100fe20008010820 */
[--C-:B------:R-:W-:Y:S01]  /*e4b0*/  FFMA.FTZ R165, R34, UR45, -R32.reuse ;  /* 0x0000002d22a57c23 */ /* 0x100fe20008010820 */
[----:B-1----:R-:W-:Y:S01]  /*e4c0*/  FADD.FTZ R30, R162, R27 ;  /* 0x0000001ba21e7221 */ /* 0x002fe20000010000 */
[----:B------:R-:W-:Y:S01]  /*e4d0*/  MUFU.EX2 R161, R161 ;  /* 0x000000a100a17308 */ /* 0x000fe20000000800 */
[--C-:B------:R-:W-:Y:S01]  /*e4e0*/  FFMA.FTZ R12, R35, UR45, -R32.reuse ;  /* 0x0000002d230c7c23 */ /* 0x100fe20008010820 */
[----:B------:R-:W-:Y:S01]  /*e4f0*/  FFMA.FTZ R167, R38, UR45, -R32 ;  /* 0x0000002d26a77c23 */ /* 0x000fe20008010820 */
[----:B--2---:R-:W-:Y:S01]  /*e500*/  FADD.FTZ R27, R7, R30 ;  /* 0x0000001e071b7221 */ /* 0x004fe20000010000 */
[--C-:B------:R-:W-:Y:S01]  /*e510*/  FFMA.FTZ R14, R39, UR45, -R32.reuse ;  /* 0x0000002d270e7c23 */ /* 0x100fe20008010820 */
[--C-:B------:R-:W-:Y:S01]  /*e520*/  FFMA.FTZ R169, R42, UR45, -R32.reuse ;  /* 0x0000002d2aa97c23 */ /* 0x100fe20008010820 */
[--C-:B------:R-:W-:Y:S01]  /*e530*/  FFMA.FTZ R20, R43, UR45, -R32.reuse ;  /* 0x0000002d2b147c23 */ /* 0x100fe20008010820 */
[----:B---3--:R-:W-:Y:S01]  /*e540*/  FADD.FTZ R34, R164, R27 ;  /* 0x0000001ba4227221 */ /* 0x008fe20000010000 */
[----:B------:R-:W0:Y:S01]  /*e550*/  MUFU.EX2 R8, R8 ;  /* 0x0000000800087308 */ /* 0x000e220000000800 */
[--C-:B------:R-:W-:Y:S01]  /*e560*/  FFMA.FTZ R171, R46, UR45, -R32.reuse ;  /* 0x0000002d2eab7c23 */ /* 0x100fe20008010820 */
[----:B------:R-:W-:Y:S01]  /*e570*/  FFMA.FTZ R24, R47, UR45, -R32 ;  /* 0x0000002d2f187c23 */ /* 0x000fe20008010820 */
[----:B----4-:R-:W-:Y:S01]  /*e580*/  FADD.FTZ R27, R9, R34 ;  /* 0x00000022091b7221 */ /* 0x010fe20000010000 */
[--C-:B------:R-:W-:Y:S01]  /*e590*/  FFMA.FTZ R173, R50, UR45, -R32.reuse ;  /* 0x0000002d32ad7c23 */ /* 0x100fe20008010820 */
[----:B------:R-:W-:Y:S01]  /*e5a0*/  FFMA.FTZ R26, R51, UR45, -R32 ;  /* 0x0000002d331a7c23 */ /* 0x000fe20008010820 */
[----:B------:R-:W-:-:S02]  /*e5b0*/  IMAD.U32 R42, RZ, RZ, UR38 ;  /* 0x00000026ff2a7e24 */ /* 0x000fc4000f8e00ff */
[----:B-----5:R-:W-:Y:S01]  /*e5c0*/  FADD.FTZ R34, R166, R27 ;  /* 0x0000001ba6227221 */ /* 0x020fe20000010000 */
[----:B------:R-:W1:Y:S01]  /*e5d0*/  MUFU.EX2 R163, R163 ;  /* 0x000000a300a37308 */ /* 0x000e620000000800 */
[--C-:B------:R-:W-:Y:S01]  /*e5e0*/  FFMA.FTZ R175, R54, UR45, -R32.reuse ;  /* 0x0000002d36af7c23 */ /* 0x100fe20008010820 */
[----:B------:R-:W-:Y:S01]  /*e5f0*/  FFMA.FTZ R28, R55, UR45, -R32 ;  /* 0x0000002d371c7c23 */ /* 0x000fe20008010820 */
[----:B------:R-:W-:Y:S01]  /*e600*/  FADD.FTZ R31, R11, R34 ;  /* 0x000000220b1f7221 */ /* 0x000fe20000010000 */
[----:B------:R-:W-:Y:S01]  /*e610*/  PRMT R3, R42, 0x654, R3 ;  /* 0x000006542a037816 */ /* 0x000fe20000000003 */
[--C-:B------:R-:W-:Y:S01]  /*e620*/  FFMA.FTZ R177, R58, UR45, -R32.reuse ;  /* 0x0000002d3ab17c23 */ /* 0x100fe20008010820 */
[----:B------:R-:W-:Y:S01]  /*e630*/  FFMA.FTZ R30, R59, UR45, -R32 ;  /* 0x0000002d3b1e7c23 */ /* 0x000fe20008010820 */
[----:B------:R-:W-:Y:S01]  /*e640*/  FADD.FTZ R38, R168, R31 ;  /* 0x0000001fa8267221 */ /* 0x000fe20000010000 */
[----:B------:R-:W2:Y:S01]  /*e650*/  MUFU.EX2 R10, R10 ;  /* 0x0000000a000a7308 */ /* 0x000ea20000000800 */
[----:B0-----:R-:W-:Y:S01]  /*e660*/  FADD.FTZ R36, R161, R8 ;  /* 0x00000008a1247221 */ /* 0x001fe20000010000 */
[----:B------:R0:W-:Y:S01]  /*e670*/  SYNCS.ARRIVE.TRANS64.RED.A1T0 RZ, [R3+URZ], RZ ;  /* 0x000000ff03ff79a7 */ /* 0x0001e2000810043f */
[----:B------:R-:W-:Y:S01]  /*e680*/  FADD.FTZ R31, R13, R38 ;  /* 0x000000260d1f7221 */ /* 0x000fe20000010000 */
[--C-:B------:R-:W-:Y:S01]  /*e690*/  FFMA.FTZ R179, R62, UR45, -R32.reuse ;  /* 0x0000002d3eb37c23 */ /* 0x100fe20008010820 */
[--C-:B------:R-:W-:Y:S01]  /*e6a0*/  FFMA.FTZ R34, R63, UR45, -R32.reuse ;  /* 0x0000002d3f227c23 */ /* 0x100fe20008010820 */
[--C-:B------:R-:W-:Y:S01]  /*e6b0*/  FFMA.FTZ R181, R66, UR45, -R32.reuse ;  /* 0x0000002d42b57c23 */ /* 0x100fe20008010820 */
[----:B------:R-:W-:Y:S01]  /*e6c0*/  FFMA.FTZ R70, R70, UR45, -R32 ;  /* 0x0000002d46467c23 */ /* 0x000fe20008010820 */
[----:B------:R-:W3:Y:S01]  /*e6d0*/  MUFU.EX2 R165, R165 ;  /* 0x000000a500a57308 */ /* 0x000ee20000000800 */
[----:B-1----:R-:W-:Y:S01]  /*e6e0*/  FADD.FTZ R27, R163, R36 ;  /* 0x00000024a31b7221 */ /* 0x002fe20000010000 */
[--C-:B------:R-:W-:Y:S01]  /*e6f0*/  FFMA.FTZ R71, R71, UR45, -R32.reuse ;  /* 0x0000002d47477c23 */ /* 0x100fe20008010820 */
[----:B------:R-:W-:Y:S01]  /*e700*/  F2FP.BF16.F32.PACK_AB R160, R5, R160 ;  /* 0x000000a005a0723e */ /* 0x000fe200000010ff */
        /* <DEDUP_REMOVED lines=8> */
[----:B------:R-:W-:Y:S01]  /*e790*/  FFMA.FTZ R86, R86, UR45, -R32 ;  /* 0x0000002d56567c23 */ /* 0x000fe20008010820 */
[----:B------:R-:W-:-:S02]  /*e7a0*/  F2FP.BF16.F32.PACK_AB R161, R8, R161 ;  /* 0x000000a108a1723e */ /* 0x000fc400000010ff */
[----:B------:R-:W-:Y:S01]  /*e7b0*/  F2FP.BF16.F32.PACK_AB R164, R9, R164 ;  /* 0x000000a409a4723e */ /* 0x000fe200000010ff */
[----:B------:R-:W2:Y:S01]  /*e7c0*/  MUFU.EX2 R167, R167 ;  /* 0x000000a700a77308 */ /* 0x000ea20000000800 */
[----:B---3--:R-:W-:Y:S01]  /*e7d0*/  FADD.FTZ R27, R165, R36 ;  /* 0x00000024a51b7221 */ /* 0x008fe20000010000 */
[----:B------:R-:W-:Y:S01]  /*e7e0*/  FADD.FTZ R36, R170, R31 ;  /* 0x0000001faa247221 */ /* 0x000fe20000010000 */
[----:B------:R-:W-:Y:S01]  /*e7f0*/  VIADD R9, R92, 0xfffffffe ;  /* 0xfffffffe5c097836 */ /* 0x000fe20000000000 */
[----:B------:R-:W-:Y:S01]  /*e800*/  F2FP.BF16.F32.PACK_AB R162, R7, R162 ;  /* 0x000000a207a2723e */ /* 0x000fe200000010ff */
[----:B------:R-:W-:Y:S02]  /*e810*/  IMAD.MOV.U32 R92, RZ, RZ, R151 ;  /* 0x000000ffff5c7224 */ /* 0x000fe400078e0097 */
[----:B------:R-:W-:Y:S01]  /*e820*/  FADD.FTZ R31, R15, R36 ;  /* 0x000000240f1f7221 */ /* 0x000fe20000010000 */
[--C-:B------:R-:W-:Y:S01]  /*e830*/  FFMA.FTZ R36, R67, UR45, -R32.reuse ;  /* 0x0000002d43247c23 */ /* 0x100fe20008010820 */
[----:B------:R-:W3:Y:S01]  /*e840*/  MUFU.EX2 R14, R14 ;  /* 0x0000000e000e7308 */ /* 0x000ee20000000800 */
[----:B-1----:R-:W-:Y:S01]  /*e850*/  FADD.FTZ R38, R12, R27 ;  /* 0x0000001b0c267221 */ /* 0x002fe20000010000 */
[----:B------:R-:W-:Y:S01]  /*e860*/  FADD.FTZ R40, R172, R31 ;  /* 0x0000001fac287221 */ /* 0x000fe20000010000 */
[----:B------:R-:W-:Y:S01]  /*e870*/  FFMA.FTZ R32, R87, UR45, -R32 ;  /* 0x0000002d57207c23 */ /* 0x000fe20008010820 */
[----:B------:R-:W-:-:S02]  /*e880*/  ISETP.GE.AND P1, PT, R9, R194, PT ;  /* 0x000000c20900720c */ /* 0x000fc40003f26270 */
[----:B------:R-:W-:Y:S01]  /*e890*/  FADD.FTZ R31, R21, R40 ;  /* 0x00000028151f7221 */ /* 0x000fe20000010000 */
[----:B------:R-:W-:Y:S01]  /*e8a0*/  F2FP.BF16.F32.PACK_AB R166, R11, R166 ;  /* 0x000000a60ba6723e */ /* 0x000fe200000010ff */
[----:B------:R-:W1:Y:S01]  /*e8b0*/  MUFU.EX2 R169, R169 ;  /* 0x000000a900a97308 */ /* 0x000e620000000800 */
[----:B--2---:R-:W-:Y:S01]  /*e8c0*/  FADD.FTZ R27, R167, R38 ;  /* 0x00000026a71b7221 */ /* 0x004fe20000010000 */
[----:B------:R-:W-:Y:S01]  /*e8d0*/  FADD.FTZ R40, R174, R31 ;  /* 0x0000001fae287221 */ /* 0x000fe20000010000 */
[----:B------:R-:W-:Y:S02]  /*e8e0*/  F2FP.BF16.F32.PACK_AB R168, R13, R168 ;  /* 0x000000a80da8723e */ /* 0x000fe400000010ff */
[----:B------:R-:W-:Y:S02]  /*e8f0*/  F2FP.BF16.F32.PACK_AB R170, R15, R170 ;  /* 0x000000aa0faa723e */ /* 0x000fe400000010ff */
[----:B------:R-:W-:Y:S01]  /*e900*/  F2FP.BF16.F32.PACK_AB R172, R21, R172 ;  /* 0x000000ac15ac723e */ /* 0x000fe200000010ff */
[----:B------:R-:W2:Y:S01]  /*e910*/  MUFU.EX2 R20, R20 ;  /* 0x0000001400147308 */ /* 0x000ea20000000800 */
[----:B---3--:R-:W-:Y:S01]  /*e920*/  FADD.FTZ R38, R14, R27 ;  /* 0x0000001b0e267221 */ /* 0x008fe20000010000 */
[----:B------:R-:W-:-:S02]  /*e930*/  F2FP.BF16.F32.PACK_AB R174, R25, R174 ;  /* 0x000000ae19ae723e */ /* 0x000fc400000010ff */
[----:B------:R-:W-:Y:S02]  /*e940*/  F2FP.BF16.F32.PACK_AB R163, R10, R163 ;  /* 0x000000a30aa3723e */ /* 0x000fe400000010ff */
[----:B------:R-:W-:Y:S02]  /*e950*/  F2FP.BF16.F32.PACK_AB R165, R12, R165 ;  /* 0x000000a50ca5723e */ /* 0x000fe400000010ff */
[----:B------:R-:W0:Y:S01]  /*e960*/  MUFU.EX2 R171, R171 ;  /* 0x000000ab00ab7308 */ /* 0x000e220000000800 */
[----:B-1----:R-:W-:Y:S01]  /*e970*/  FADD.FTZ R27, R169, R38 ;  /* 0x00000026a91b7221 */ /* 0x002fe20000010000 */
[----:B------:R-:W-:-:S06]  /*e980*/  F2FP.BF16.F32.PACK_AB R167, R14, R167 ;  /* 0x000000a70ea7723e */ /* 0x000fcc00000010ff */
[----:B------:R-:W1:Y:S01]  /*e990*/  MUFU.EX2 R24, R24 ;  /* 0x0000001800187308 */ /* 0x000e620000000800 */
[C---:B--2---:R-:W-:Y:S01]  /*e9a0*/  FADD.FTZ R38, R20.reuse, R27 ;  /* 0x0000001b14267221 */ /* 0x044fe20000010000 */
[----:B------:R-:W-:Y:S01]  /*e9b0*/  FADD.FTZ R27, R25, R40 ;  /* 0x00000028191b7221 */ /* 0x000fe20000010000 */
[----:B------:R-:W-:-:S03]  /*e9c0*/  F2FP.BF16.F32.PACK_AB R169, R20, R169 ;  /* 0x000000a914a9723e */ /* 0x000fc600000010ff */
[----:B------:R-:W-:Y:S01]  /*e9d0*/  FADD.FTZ R40, R176, R27 ;  /* 0x0000001bb0287221 */ /* 0x000fe20000010000 */
[----:B------:R-:W-:Y:S01]  /*e9e0*/  F2FP.BF16.F32.PACK_AB R176, R29, R176 ;  /* 0x000000b01db0723e */ /* 0x000fe200000010ff */
[----:B------:R-:W2:Y:S01]  /*e9f0*/  MUFU.EX2 R173, R173 ;  /* 0x000000ad00ad7308 */ /* 0x000ea20000000800 */
[----:B0-----:R-:W-:Y:S01]  /*ea00*/  FADD.FTZ R3, R171, R38 ;  /* 0x00000026ab037221 */ /* 0x001fe20000010000 */
[----:B------:R-:W-:-:S04]  /*ea10*/  FADD.FTZ R27, R29, R40 ;  /* 0x000000281d1b7221 */ /* 0x000fc80000010000 */
[----:B------:R-:W-:Y:S01]  /*ea20*/  FADD.FTZ R40, R178, R27 ;  /* 0x0000001bb2287221 */ /* 0x000fe20000010000 */
[C---:B------:R-:W-:Y:S01]  /*ea30*/  F2FP.BF16.F32.PACK_AB R178, R33.reuse, R178 ;  /* 0x000000b221b2723e */ /* 0x040fe200000010ff */
[----:B------:R-:W0:Y:S01]  /*ea40*/  MUFU.EX2 R26, R26 ;  /* 0x0000001a001a7308 */ /* 0x000e220000000800 */
[C---:B-1----:R-:W-:Y:S01]  /*ea50*/  FADD.FTZ R38, R24.reuse, R3 ;  /* 0x0000000318267221 */ /* 0x042fe20000010000 */
[----:B------:R-:W-:Y:S01]  /*ea60*/  FADD.FTZ R27, R33, R40 ;  /* 0x00000028211b7221 */ /* 0x000fe20000010000 */
[----:B------:R-:W-:-:S03]  /*ea70*/  F2FP.BF16.F32.PACK_AB R171, R24, R171 ;  /* 0x000000ab18ab723e */ /* 0x000fc600000010ff */
[----:B------:R-:W-:Y:S01]  /*ea80*/  FADD.FTZ R40, R180, R27 ;  /* 0x0000001bb4287221 */ /* 0x000fe20000010000 */
[----:B------:R-:W-:Y:S01]  /*ea90*/  F2FP.BF16.F32.PACK_AB R180, R37, R180 ;  /* 0x000000b425b4723e */ /* 0x000fe200000010ff */
[----:B------:R-:W1:Y:S01]  /*eaa0*/  MUFU.EX2 R175, R175 ;  /* 0x000000af00af7308 */ /* 0x000e620000000800 */
[----:B--2---:R-:W-:Y:S01]  /*eab0*/  FADD.FTZ R3, R173, R38 ;  /* 0x00000026ad037221 */ /* 0x004fe20000010000 */
[----:B------:R-:W-:-:S06]  /*eac0*/  FADD.FTZ R27, R37, R40 ;  /* 0x00000028251b7221 */ /* 0x000fcc0000010000 */
        /* <DEDUP_REMOVED lines=66> */
[----:B--2---:R-:W-:-:S04]  /*eef0*/  FADD.FTZ R8, R86, R5 ;  /* 0x0000000556087221 */ /* 0x004fc80000010000 */
[C---:B0-----:R-:W-:Y:S01]  /*ef00*/  FADD.FTZ R8, R191.reuse, R8 ;  /* 0x00000008bf087221 */ /* 0x041fe20000010000 */
[----:B------:R-:W-:Y:S01]  /*ef10*/  F2FP.BF16.F32.PACK_AB R191, R191, R86 ;  /* 0x00000056bfbf723e */ /* 0x000fe200000010ff */
[C---:B-1----:R-:W-:Y:S01]  /*ef20*/  FADD.FTZ R3, R57.reuse, R40 ;  /* 0x0000002839037221 */ /* 0x042fe20000010000 */
[----:B------:R-:W-:Y:S01]  /*ef30*/  F2FP.BF16.F32.PACK_AB R190, R57, R190 ;  /* 0x000000be39be723e */ /* 0x000fe200000010ff */
        /* <DEDUP_REMOVED lines=36> */
[----:B------:R-:W-:-:S07]  /*f180*/  CS2R R88, SRZ ;  /* 0x0000000000587805 */ /* 0x000fce000001ff00 */
.L_x_7116:
[----:B------:R-:W-:Y:S01]  /*f190*/  ISETP.NE.AND P1, PT, R12, 0x1, PT ;  /* 0x000000010c00780c */ /* 0x000fe20003f25270 */
[----:B------:R-:W-:Y:S05]  /*f1a0*/  YIELD ;  /* 0x0000000000007946 */ /* 0x000fea0003800000 */
[----:B------:R-:W-:Y:S02]  /*f1b0*/  SEL R158, RZ, 0x1, P1 ;  /* 0x00000001ff9e7807 */ /* 0x000fe40000800000 */
[----:B------:R-:W-:Y:S02]  /*f1c0*/  ISETP.NE.AND P1, PT, R195, RZ, PT ;  /* 0x000000ffc300720c */ /* 0x000fe40003f25270 */
[----:B------:R-:W-:-:S11]  /*f1d0*/  LOP3.LUT R158, R5, R158, RZ, 0x3c, !PT ;  /* 0x0000009e059e7212 */ /* 0x000fd600078e3cff */
[----:B------:R-:W-:Y:S05]  /*f1e0*/  @P1 BRA `(.L_x_7105) ;  /* 0x00000000003c1947 */ /* 0x000fea0003800000 */
[----:B------:R-:W-:Y:S05]  /*f1f0*/  @!P0 BRA `(.L_x_7106) ;  /* 0x0000000000048947 */ /* 0x000fea0003800000 */
[----:B------:R-:W-:Y:S01]  /*f200*/  BPT.TRAP 0x1 ;  /* 0x000000040000795c */ /* 0x000fe20000300000 */
.L_x_7106:
[----:B------:R-:W-:-:S05]  /*f210*/  VIADD R4, R12, 0x1 ;  /* 0x000000010c047836 */ /* 0x000fca0000000000 */
[----:B------:R-:W-:-:S04]  /*f220*/  ISETP.NE.AND P2, PT, R4, 0x2, PT ;  /* 0x000000020400780c */ /* 0x000fc80003f45270 */
[----:B------:R-:W-:Y:S02]  /*f230*/  SEL R7, R4, RZ, P2 ;  /* 0x000000ff04077207 */ /* 0x000fe40001000000 */
[----:B------:R-:W-:-:S03]  /*f240*/  SHF.L.U32 R4, R158, 0x1f, RZ ;  /* 0x0000001f9e047819 */ /* 0x000fc600000006ff */
[----:B------:R-:W-:-:S04]  /*f250*/  IMAD R7, R7, 0x8, R156 ;  /* 0x0000000807077824 */ /* 0x000fc800078e029c */
[----:B------:R0:W1:Y:S01]  /*f260*/  SYNCS.PHASECHK.TRANS64.TRYWAIT P2, [R7+URZ+0x28830], R4 ;  /* 0x02883004070075a7 */ /* 0x000062000804017f */
[----:B------:R-:W-:Y:S05]  /*f270*/  @!P0 BRA `(.L_x_7107) ;  /* 0x0000000000048947 */ /* 0x000fea0003800000 */
[----:B------:R-:W-:Y:S01]  /*f280*/  BPT.TRAP 0x1 ;  /* 0x000000040000795c */ /* 0x000fe20000300000 */
.L_x_7107:
[----:B------:R-:W-:Y:S04]  /*f290*/  BSSY B0, `(.L_x_7105) ;  /* 0x0000004000007945 */ /* 0x000fe80003800000 */
[----:B-1----:R-:W-:Y:S05]  /*f2a0*/  @P2 BRA `(.L_x_7108) ;  /* 0x0000000000082947 */ /* 0x002fea0003800000 */
[----:B------:R-:W1:Y:S02]  /*f2b0*/  SYNCS.PHASECHK.TRANS64.TRYWAIT P2, [R7+URZ+0x28830], R4 ;  /* 0x02883004070075a7 */ /* 0x000e64000804017f */
[----:B-1----:R-:W-:Y:S05]  /*f2c0*/  @!P2 BRA `(.L_x_7109) ;  /* 0x000000dc00e4a947 */ /* 0x002fea0003800000 */
.L_x_7108:
[----:B------:R-:W-:Y:S05]  /*f2d0*/  BSYNC B0 ;  /* 0x0000000000007941 */ /* 0x000fea0003800000 */
.L_x_7105:
[----:B01----:R-:W0:Y:S01]  /*f2e0*/  S2R R4, SR_TID.X ;  /* 0x0000000000047919 */ /* 0x003e220000002100 */
[----:B------:R-:W-:Y:S01]  /*f2f0*/  VIADD R157, R12, 0x1 ;  /* 0x000000010c9d7836 */ /* 0x000fe20000000000 */
[----:B------:R-:W-:Y:S05]  /*f300*/  WARPSYNC.ALL ;  /* 0x0000000000007948 */ /* 0x000fea0003800000 */
[C---:B------:R-:W-:Y:S01]  /*f310*/  ISETP.NE.AND P2, PT, R157.reuse, 0x2, PT ;  /* 0x000000029d00780c */ /* 0x040fe20003f45270 */
[----:B------:R-:W-:Y:S01]  /*f320*/  IMAD.MOV.U32 R7, RZ, RZ, 0x40000040 ;  /* 0x40000040ff077424 */ /* 0x000fe200078e00ff */
[----:B------:R-:W-:Y:S01]  /*f330*/  MOV R21, 0x40000040 ;  /* 0x4000004000157802 */ /* 0x000fe20000000f00 */
[----:B------:R-:W-:Y:S01]  /*f340*/  IMAD.MOV.U32 R25, RZ, RZ, 0x40000040 ;  /* 0x40000040ff197424 */ /* 0x000fe200078e00ff */
[----:B------:R-:W-:Y:S01]  /*f350*/  SEL R157, R157, RZ, P2 ;  /* 0x000000ff9d9d7207 */ /* 0x000fe20001000000 */
[----:B------:R-:W-:Y:S01]  /*f360*/  IMAD.MOV.U32 R15, RZ, RZ, 0x40000040 ;  /* 0x40000040ff0f7424 */ /* 0x000fe200078e00ff */
[----:B------:R-:W-:-:S02]  /*f370*/  R2UR UR7, R7 ;  /* 0x00000000070772ca */ /* 0x000fc400000e0000 */
[----:B------:R-:W-:Y:S01]  /*f380*/  R2UR UR15, R25 ;  /* 0x00000000190f72ca */ /* 0x000fe200000e0000 */
[----:B------:R-:W-:Y:S01]  /*f390*/  IMAD R6, R157, 0x800, R0 ;  /* 0x000008009d067824 */ /* 0x000fe200078e0200 */
[----:B------:R-:W-:Y:S02]  /*f3a0*/  R2UR UR31, R25 ;  /* 0x00000000191f72ca */ /* 0x000fe400000e0000 */
[----:B------:R-:W-:Y:S01]  /*f3b0*/  R2UR UR11, R21 ;  /* 0x00000000150b72ca */ /* 0x000fe200000e0000 */
[C---:B------:R-:W-:Y:S01]  /*f3c0*/  VIADD R24, R6.reuse, 0x4 ;  /* 0x0000000406187836 */ /* 0x040fe20000000000 */
[C---:B------:R-:W-:Y:S01]  /*f3d0*/  R2UR UR6, R6.reuse ;  /* 0x00000000060672ca */ /* 0x040fe200000e0000 */
[C---:B------:R-:W-:Y:S01]  /*f3e0*/  VIADD R20, R6.reuse, 0x2 ;  /* 0x0000000206147836 */ /* 0x040fe20000000000 */
        /* <DEDUP_REMOVED lines=10> */
[----:B0-----:R-:W-:-:S02]  /*f490*/  SHF.R.U32.HI R4, RZ, 0x7, R4 ;  /* 0x00000007ff047819 */ /* 0x001fc40000011604 */
[----:B------:R-:W-:Y:S02]  /*f4a0*/  R2UR UR22, R20 ;  /* 0x00000000141672ca */ /* 0x000fe400000e0000 */
[----:B------:R-:W-:Y:S01]  /*f4b0*/  R2UR UR23, R21 ;  /* 0x00000000151772ca */ /* 0x000fe200000e0000 */
[----:B------:R-:W-:Y:S01]  /*f4c0*/  VIADD R4, R4, 0x8 ;  /* 0x0000000804047836 */ /* 0x000fe20000000000 */
[----:B------:R-:W-:Y:S02]  /*f4d0*/  R2UR UR26, R14 ;  /* 0x000000000e1a72ca */ /* 0x000fe400000e0000 */
[----:B------:R-:W-:Y:S02]  /*f4e0*/  R2UR UR27, R15 ;  /* 0x000000000f1b72ca */ /* 0x000fe400000e0000 */
[----:B------:R0:W-:Y:S01]  /*f4f0*/  BAR.SYNC.DEFER_BLOCKING R4, 0x100 ;  /* 0x000400040000751d */ /* 0x0001e20000010000 */
[----:B------:R-:W-:Y:S02]  /*f500*/  R2UR UR34, R6 ;  /* 0x00000000062272ca */ /* 0x000fe400000e0000 */
[----:B------:R-:W-:-:S03]  /*f510*/  R2UR UR35, R7 ;  /* 0x00000000072372ca */ /* 0x000fc600000e0000 */
        /* <DEDUP_REMOVED lines=27> */
.L_x_7111:
[----:B------:R-:W-:Y:S01]  /*f6d0*/  SHF.L.U32 R4, R5, 0x1f, RZ ;  /* 0x0000001f05047819 */ /* 0x000fe200000006ff */
[----:B------:R-:W-:-:S04]  /*f6e0*/  IMAD R5, R12, 0x8, R156 ;  /* 0x000000080c057824 */ /* 0x000fc800078e029c */
[----:B------:R0:W1:Y:S01]  /*f6f0*/  SYNCS.PHASECHK.TRANS64.TRYWAIT P1, [R5+URZ+0x28850], R4 ;  /* 0x02885004050075a7 */ /* 0x000062000802017f */
[----:B------:R-:W-:Y:S05]  /*f700*/  @!P0 BRA `(.L_x_7112) ;  /* 0x0000000000048947 */ /* 0x000fea0003800000 */
[----:B------:R-:W-:Y:S01]  /*f710*/  BPT.TRAP 0x1 ;  /* 0x000000040000795c */ /* 0x000fe20000300000 */
.L_x_7112:
[----:B-1----:R-:W-:Y:S05]  /*f720*/  @P1 BRA `(.L_x_7110) ;  /* 0x0000000000081947 */ /* 0x002fea0003800000 */
[----:B------:R-:W1:Y:S02]  /*f730*/  SYNCS.PHASECHK.TRANS64.TRYWAIT P1, [R5+URZ+0x28850], R4 ;  /* 0x02885004050075a7 */ /* 0x000e64000802017f */
[----:B-1----:R-:W-:Y:S05]  /*f740*/  @!P1 BRA `(.L_x_7113) ;  /* 0x000000d800d89947 */ /* 0x002fea0003800000 */
.L_x_7110:
[----:B01----:R-:W-:Y:S01]  /*f750*/  VIADD R4, R156, 0x400 ;  /* 0x000004009c047836 */ /* 0x003fe20000000000 */
[----:B------:R-:W-:Y:S05]  /*f760*/  WARPSYNC.ALL ;  /* 0x0000000000007948 */ /* 0x000fea0003800000 */
[----:B------:R-:W-:Y:S01]  /*f770*/  SHF.R.U32.HI R4, RZ, 0x4, R4 ;  /* 0x00000004ff047819 */ /* 0x000fe20000011604 */
[----:B------:R-:W-:Y:S01]  /*f780*/  IMAD.MOV.U32 R5, RZ, RZ, 0x40000040 ;  /* 0x40000040ff057424 */ /* 0x000fe200078e00ff */
[----:B------:R-:W-:Y:S01]  /*f790*/  WARPGROUP.ARRIVE ;  /* 0x00000000000079c5 */ /* 0x000fe20000000000 */
[----:B------:R-:W-:Y:S01]  /*f7a0*/  IMAD.MOV.U32 R7, RZ, RZ, 0x40000040 ;  /* 0x40000040ff077424 */ /* 0x000fe200078e00ff */
[----:B------:R-:W-:-:S04]  /*f7b0*/  LOP3.LUT R4, R4, 0x3fff, RZ, 0xc0, !PT ;  /* 0x00003fff04047812 */ /* 0x000fc800078ec0ff */
[----:B------:R-:W0:Y:S01]  /*f7c0*/  S2R R13, SR_TID.X ;  /* 0x00000000000d7919 */ /* 0x000e220000002100 */
[----:B------:R-:W-:Y:S01]  /*f7d0*/  R2UR UR7, R5 ;  /* 0x00000000050772ca */ /* 0x000fe200000e0000 */
[----:B------:R-:W-:Y:S01]  /*f7e0*/  IMAD.MOV.U32 R5, RZ, RZ, 0x40000040 ;  /* 0x40000040ff057424 */ /* 0x000fe200078e00ff */
[----:B------:R-:W-:-:S05]  /*f7f0*/  LOP3.LUT R4, R4, 0x4000000, RZ, 0xfc, !PT ;  /* 0x0400000004047812 */ /* 0x000fca00078efcff */
[----:B------:R-:W-:-:S04]  /*f800*/  IMAD R4, R12, 0x800, R4 ;  /* 0x000008000c047824 */ /* 0x000fc800078e0204 */
[C---:B------:R-:W-:Y:S01]  /*f810*/  VIADD R6, R4.reuse, 0x80 ;  /* 0x0000008004067836 */ /* 0x040fe20000000000 */
[----:B------:R-:W-:-:S13]  /*f820*/  R2UR UR6, R4 ;  /* 0x00000000040672ca */ /* 0x000fda00000e0000 */
[----:B------:R-:W-:Y:S01]  /*f830*/  HGMMA.64x128x16.F32.BF16 R88, R160, gdesc[UR4].tnspB, R88, gsb0 ;  /* 0x41e00004a0587df0 */ /* 0x000fe20008001858 */
[----:B------:R-:W-:Y:S01]  /*f840*/  R2UR UR6, R6 ;  /* 0x00000000060672ca */ /* 0x000fe200000e0000 */
[----:B------:R-:W-:Y:S01]  /*f850*/  VIADD R6, R4, 0x100 ;  /* 0x0000010004067836 */ /* 0x000fe20000000000 */
[----:B------:R-:W-:Y:S02]  /*f860*/  R2UR UR7, R7 ;  /* 0x00000000070772ca */ /* 0x000fe400000e0000 */
[----:B------:R-:W-:Y:S02]  /*f870*/  MOV R7, 0x40000040 ;  /* 0x4000004000077802 */ /* 0x000fe40000000f00 */
[----:B0-----:R-:W-:Y:S01]  /*f880*/  SHF.R.U32.HI R13, RZ, 0x7, R13 ;  /* 0x00000007ff0d7819 */ /* 0x001fe2000001160d */
[----:B------:R-:W-:Y:S02]  /*f890*/  WARPGROUP.DEPBAR.LE gsb0, 0x0 ;  /* 0x00008000000079c5 */ /* 0x000fe40000010000 */
[----:B------:R-:W-:-:S06]  /*f8a0*/  WARPGROUP.ARRIVE ;  /* 0x00000000000079c5 */ /* 0x000fcc0000000000 */
[----:B------:R-:W-:Y:S01]  /*f8b0*/  HGMMA.64x128x16.F32.BF16 R88, R164, gdesc[UR4].tnspB, R88, gsb0 ;  /* 0x41e00004a4587df0 */ /* 0x000fe20008001858 */
[----:B------:R-:W-:Y:S01]  /*f8c0*/  R2UR UR6, R6 ;  /* 0x00000000060672ca */ /* 0x000fe200000e0000 */
[----:B------:R-:W-:Y:S01]  /*f8d0*/  VIADD R6, R4, 0x180 ;  /* 0x0000018004067836 */ /* 0x000fe20000000000 */
[----:B------:R-:W-:Y:S01]  /*f8e0*/  R2UR UR7, R7 ;  /* 0x00000000070772ca */ /* 0x000fe200000e0000 */
[----:B------:R-:W-:Y:S01]  /*f8f0*/  IMAD.MOV.U32 R7, RZ, RZ, 0x40000040 ;  /* 0x40000040ff077424 */ /* 0x000fe200078e00ff */
[----:B------:R-:W-:Y:S02]  /*f900*/  WARPGROUP.DEPBAR.LE gsb0, 0x0 ;  /* 0x00008000000079c5 */ /* 0x000fe40000010000 */
[----:B------:R-:W-:-:S09]  /*f910*/  WARPGROUP.ARRIVE ;  /* 0x00000000000079c5 */ /* 0x000fd20000000000 */
        /* <DEDUP_REMOVED lines=16> */
[C---:B------:R-:W-:Y:S01]  /*fa20*/  VIADD R6, R4.reuse, 0x300 ;  /* 0x0000030004067836 */ /* 0x040fe20000000000 */
[----:B------:R-:W-:Y:S01]  /*fa30*/  R2UR UR7, R7 ;  /* 0x00000000070772ca */ /* 0x000fe200000e0000 */
[----:B------:R-:W-:Y:S02]  /*fa40*/  IMAD.MOV.U32 R7, RZ, RZ, 0x40000040 ;  /* 0x40000040ff077424 */ /* 0x000fe400078e00ff */
[----:B------:R-:W-:Y:S01]  /*fa50*/  VIADD R4, R4, 0x380 ;  /* 0x0000038004047836 */ /* 0x000fe20000000000 */
[----:B------:R-:W-:Y:S02]  /*fa60*/  WARPGROUP.DEPBAR.LE gsb0, 0x0 ;  /* 0x00008000000079c5 */ /* 0x000fe40000010000 */
[----:B------:R-:W-:-:S07]  /*fa70*/  WARPGROUP.ARRIVE ;  /* 0x00000000000079c5 */ /* 0x000fce0000000000 */
[----:B------:R-:W-:Y:S01]  /*fa80*/  HGMMA.64x128x16.F32.BF16 R88, R180, gdesc[UR4].tnspB, R88, gsb0 ;  /* 0x41e00004b4587df0 */ /* 0x000fe20008001858 */
[----:B------:R-:W-:Y:S02]  /*fa90*/  R2UR UR6, R6 ;  /* 0x00000000060672ca */ /* 0x000fe400000e0000 */
[----:B------:R-:W-:Y:S01]  /*faa0*/  R2UR UR7, R7 ;  /* 0x00000000070772ca */ /* 0x000fe200000e0000 */
[----:B------:R-:W-:Y:S02]  /*fab0*/  WARPGROUP.DEPBAR.LE gsb0, 0x0 ;  /* 0x00008000000079c5 */ /* 0x000fe40000010000 */
[----:B------:R-:W-:-:S10]  /*fac0*/  WARPGROUP.ARRIVE ;  /* 0x00000000000079c5 */ /* 0x000fd40000000000 */
[----:B------:R-:W-:Y:S01]  /*fad0*/  HGMMA.64x128x16.F32.BF16 R88, R184, gdesc[UR4].tnspB, R88, gsb0 ;  /* 0x41e00004b8587df0 */ /* 0x000fe20008001858 */
[----:B------:R-:W-:Y:S02]  /*fae0*/  R2UR UR6, R4 ;  /* 0x00000000040672ca */ /* 0x000fe400000e0000 */
[----:B------:R-:W-:Y:S02]  /*faf0*/  R2UR UR7, R5 ;  /* 0x00000000050772ca */ /* 0x000fe400000e0000 */
[----:B------:R-:W-:Y:S01]  /*fb00*/  IADD3 R4, -R13, 0xb, RZ ;  /* 0x0000000b0d047810 */ /* 0x000fe20007ffe1ff */
[----:B------:R-:W-:Y:S02]  /*fb10*/  WARPGROUP.DEPBAR.LE gsb0, 0x0 ;  /* 0x00008000000079c5 */ /* 0x000fe40000010000 */
[----:B------:R-:W-:-:S08]  /*fb20*/  WARPGROUP.ARRIVE ;  /* 0x00000000000079c5 */ /* 0x000fd00000000000 */
[----:B------:R-:W-:Y:S03]  /*fb30*/  HGMMA.64x128x16.F32.BF16 R88, R188, gdesc[UR4].tnspB, R88, gsb0 ;  /* 0x41e00004bc587df0 */ /* 0x000fe60008001858 */
[----:B------:R-:W-:Y:S02]  /*fb40*/  WARPGROUP.DEPBAR.LE gsb0, 0x0 ;  /* 0x00008000000079c5 */ /* 0x000fe40000010000 */
[----:B------:R0:W-:Y:S06]  /*fb50*/  BAR.ARV R4, 0x100 ;  /* 0x000400040000751d */ /* 0x0001ec0000002000 */
[----:B------:R-:W-:Y:S05]  /*fb60*/  @!P0 BRA `(.L_x_7114) ;  /* 0x0000000000048947 */ /* 0x000fea0003800000 */
[----:B------:R-:W-:Y:S01]  /*fb70*/  BPT.TRAP 0x1 ;  /* 0x000000040000795c */ /* 0x000fe20000300000 */
.L_x_7114:
[----:B------:R-:W-:Y:S01]  /*fb80*/  FMNMX.FTZ R6, R26, R10, !PT ;  /* 0x0000000a1a067209 */ /* 0x000fe20007810000 */
[----:B------:R-:W-:Y:S01]  /*fb90*/  UMOV UR45, UR44 ;  /* 0x0000002c002d7c82 */ /* 0x000fe20008000000 */
[----:B0-----:R-:W-:Y:S02]  /*fba0*/  FMNMX.FTZ R4, R24, R11, !PT ;  /* 0x0000000b18047209 */ /* 0x001fe40007810000 */
        /* <DEDUP_REMOVED lines=75> */
[----:B------:R-:W-:Y:S01]  /*10060*/  FMUL.FTZ R36, R6, UR45 ;  /* 0x0000002d06247c20 */ /* 0x000fe20008410000 */
[--C-:B------:R-:W-:Y:S01]  /*10070*/  FFMA.FTZ R160, R24, UR45, -R10.reuse ;  /* 0x0000002d18a07c23 */ /* 0x100fe2000801080a */
[----:B------:R-:W-:Y:S01]  /*10080*/  FMUL.FTZ R11, R11, UR45 ;  /* 0x0000002d0b0b7c20 */ /* 0x000fe20008410000 */
[----:B------:R-:W-:Y:S01]  /*10090*/  FFMA.FTZ R161, R25, UR45, -R10 ;  /* 0x0000002d19a17c23 */ /* 0x000fe2000801080a */
[----:B------:R-:W-:Y:S01]  /*100a0*/  FFMA.FTZ R26, R26, UR45, -R36 ;  /* 0x0000002d1a1a7c23 */ /* 0x000fe20008010824 */
[----:B------:R-:W-:Y:S01]  /*100b0*/  FFMA.FTZ R174, R52, UR45, -R10 ;  /* 0x0000002d34ae7c23 */ /* 0x000fe2000801080a */
[----:B------:R-:W-:Y:S01]  /*100c0*/  FFMA.FTZ R52, R27, UR45, -R36 ;  /* 0x0000002d1b347c23 */ /* 0x000fe20008010824 */
[----:B------:R-:W-:Y:S01]  /*100d0*/  MUFU.EX2 R5, R11 ;  /* 0x0000000b00057308 */ /* 0x000fe20000000800 */
[----:B------:R-:W-:Y:S01]  /*100e0*/  FFMA.FTZ R162, R28, UR45, -R10 ;  /* 0x0000002d1ca27c23 */ /* 0x000fe2000801080a */
[----:B------:R-:W-:Y:S01]  /*100f0*/  FFMA.FTZ R27, R30, UR45, -R36 ;  /* 0x0000002d1e1b7c23 */ /* 0x000fe20008010824 */
[--C-:B------:R-:W-:Y:S01]  /*10100*/  FFMA.FTZ R163, R29, UR45, -R10.reuse ;  /* 0x0000002d1da37c23 */ /* 0x100fe2000801080a */
[----:B------:R-:W-:Y:S01]  /*10110*/  FFMA.FTZ R28, R49, UR45, -R10 ;  /* 0x0000002d311c7c23 */ /* 0x000fe2000801080a */
[----:B------:R-:W-:Y:S01]  /*10120*/  FFMA.FTZ R49, R31, UR45, -R36 ;  /* 0x0000002d1f317c23 */ /* 0x000fe20008010824 */
[----:B------:R-:W-:Y:S01]  /*10130*/  FFMA.FTZ R164, R32, UR45, -R10 ;  /* 0x0000002d20a47c23 */ /* 0x000fe2000801080a */
[----:B------:R-:W-:Y:S01]  /*10140*/  FFMA.FTZ R30, R34, UR45, -R36 ;  /* 0x0000002d221e7c23 */ /* 0x000fe20008010824 */
[----:B------:R-:W0:Y:S01]  /*10150*/  MUFU.EX2 R160, R160 ;  /* 0x000000a000a07308 */ /* 0x000e220000000800 */
[--C-:B------:R-:W-:Y:S01]  /*10160*/  FFMA.FTZ R165, R33, UR45, -R10.reuse ;  /* 0x0000002d21a57c23 */ /* 0x100fe2000801080a */
[----:B------:R-:W-:Y:S01]  /*10170*/  FFMA.FTZ R172, R48, UR45, -R10 ;  /* 0x0000002d30ac7c23 */ /* 0x000fe2000801080a */
[--C-:B------:R-:W-:Y:S01]  /*10180*/  FFMA.FTZ R48, R35, UR45, -R36.reuse ;  /* 0x0000002d23307c23 */ /* 0x100fe20008010824 */
[----:B------:R-:W-:Y:S01]  /*10190*/  FFMA.FTZ R167, R38, UR45, -R36 ;  /* 0x0000002d26a77c23 */ /* 0x000fe20008010824 */
[--C-:B------:R-:W-:Y:S01]  /*101a0*/  FFMA.FTZ R33, R37, UR45, -R10.reuse ;  /* 0x0000002d25217c23 */ /* 0x100fe2000801080a */
[----:B------:R-:W-:Y:S01]  /*101b0*/  FFMA.FTZ R29, R45, UR45, -R10 ;  /* 0x0000002d2d1d7c23 */ /* 0x000fe2000801080a */
[----:B------:R-:W-:Y:S01]  /*101c0*/  FFMA.FTZ R45, R39, UR45, -R36 ;  /* 0x0000002d272d7c23 */ /* 0x000fe20008010824 */
[----:B------:R-:W-:Y:S01]  /*101d0*/  MUFU.EX2 R7, R7 ;  /* 0x0000000700077308 */ /* 0x000fe20000000800 */
[----:B------:R-:W-:Y:S01]  /*101e0*/  FFMA.FTZ R168, R40, UR45, -R10 ;  /* 0x0000002d28a87c23 */ /* 0x000fe2000801080a */
[----:B------:R-:W-:Y:S01]  /*101f0*/  FFMA.FTZ R169, R42, UR45, -R36 ;  /* 0x0000002d2aa97c23 */ /* 0x000fe20008010824 */
[--C-:B------:R-:W-:Y:S01]  /*10200*/  FFMA.FTZ R32, R41, UR45, -R10.reuse ;  /* 0x0000002d29207c23 */ /* 0x100fe2000801080a */
[----:B------:R-:W-:Y:S01]  /*10210*/  FFMA.FTZ R170, R44, UR45, -R10 ;  /* 0x0000002d2caa7c23 */ /* 0x000fe2000801080a */
[--C-:B------:R-:W-:Y:S01]  /*10220*/  FFMA.FTZ R44, R43, UR45, -R36.reuse ;  /* 0x0000002d2b2c7c23 */ /* 0x100fe20008010824 */
[--C-:B------:R-:W-:Y:S01]  /*10230*/  FFMA.FTZ R171, R46, UR45, -R36.reuse ;  /* 0x0000002d2eab7c23 */ /* 0x100fe20008010824 */
[----:B------:R-:W-:Y:S01]  /*10240*/  FFMA.FTZ R43, R47, UR45, -R36 ;  /* 0x0000002d2f2b7c23 */ /* 0x000fe20008010824 */
[----:B------:R-:W1:Y:S01]  /*10250*/  MUFU.EX2 R26, R26 ;  /* 0x0000001a001a7308 */ /* 0x000e620000000800 */
[----:B0-----:R-:W-:Y:S01]  /*10260*/  FFMA.FTZ R34, R5, R3, R160 ;  /* 0x0000000305227223 */ /* 0x001fe200000100a0 */
[--C-:B------:R-:W-:Y:S01]  /*10270*/  FFMA.FTZ R173, R50, UR45, -R36.reuse ;  /* 0x0000002d32ad7c23 */ /* 0x100fe20008010824 */
[--C-:B------:R-:W-:Y:S01]  /*10280*/  FFMA.FTZ R42, R51, UR45, -R36.reuse ;  /* 0x0000002d332a7c23 */ /* 0x100fe20008010824 */
        /* <DEDUP_REMOVED lines=31> */
[----:B------:R-:W-:Y:S01]  /*10480*/  FFMA.FTZ R187, R78, UR45, -R36 ;  /* 0x0000002d4ebb7c23 */ /* 0x000fe20008010824 */
[--C-:B------:R-:W-:Y:S01]  /*10490*/  FFMA.FTZ R13, R77, UR45, -R10.reuse ;  /* 0x0000002d4d0d7c23 */ /* 0x100fe2000801080a */
[----:B------:R-:W-:Y:S01]  /*104a0*/  FFMA.FTZ R188, R80, UR45, -R10 ;  /* 0x0000002d50bc7c23 */ /* 0x000fe2000801080a */
[----:B------:R-:W-:Y:S01]  /*104b0*/  FFMA.FTZ R189, R82, UR45, -R36 ;  /* 0x0000002d52bd7c23 */ /* 0x000fe20008010824 */
[----:B------:R-:W-:Y:S01]  /*104c0*/  FFMA.FTZ R11, R81, UR45, -R10 ;  /* 0x0000002d510b7c23 */ /* 0x000fe2000801080a */
[----:B------:R-:W2:Y:S01]  /*104d0*/  MUFU.EX2 R163, R163 ;  /* 0x000000a300a37308 */ /* 0x000ea20000000800 */
[----:B-1----:R-:W-:Y:S01]  /*104e0*/  FADD.FTZ R34, R162, R31 ;  /* 0x0000001fa2227221 */ /* 0x002fe20000010000 */
[----:B------:R-:W-:-:S02]  /*104f0*/  IMAD R50, R157, 0x8, R156 ;  /* 0x000000089d327824 */ /* 0x000fc400078e029c */
[----:B------:R-:W-:Y:S01]  /*10500*/  FFMA.FTZ R190, R84, UR45, -R10 ;  /* 0x0000002d54be7c23 */ /* 0x000fe2000801080a */
[----:B------:R-:W-:Y:S01]  /*10510*/  FFMA.FTZ R191, R86, UR45, -R36 ;  /* 0x0000002d56bf7c23 */ /* 0x000fe20008010824 */
[----:B------:R-:W-:Y:S02]  /*10520*/  FFMA.FTZ R10, R85, UR45, -R10 ;  /* 0x0000002d550a7c23 */ /* 0x000fe4000801080a */
        /* <DEDUP_REMOVED lines=79> */
[--C-:B------:R-:W-:Y:S01]  /*10a20*/  FFMA.FTZ R31, R83, UR45, -R36.reuse ;  /* 0x0000002d531f7c23 */ /* 0x100fe20008010824 */
[----:B------:R-:W-:-:S05]  /*10a30*/  FFMA.FTZ R36, R87, UR45, -R36 ;  /* 0x0000002d57247c23 */ /* 0x000fca0008010824 */
[----:B------:R-:W1:Y:S01]  /*10a40*/  MUFU.EX2 R15, R15 ;  /* 0x0000000f000f7308 */ /* 0x000e620000000800 */
[----:B0-----:R-:W-:-:S07]  /*10a50*/  FADD.FTZ R46, R182, R3 ;  /* 0x00000003b62e7221 */ /* 0x001fce0000010000 */
[----:B------:R-:W0:Y:S01]  /*10a60*/  MUFU.EX2 R37, R37 ;  /* 0x0000002500257308 */ /* 0x000e220000000800 */
[----:B--2---:R-:W-:-:S07]  /*10a70*/  FADD.FTZ R8, R183, R8 ;  /* 0x00000008b7087221 */ /* 0x004fce0000010000 */
[----:B------:R-:W2:Y:S01]  /*10a80*/  MUFU.EX2 R184, R184 ;  /* 0x000000b800b87308 */ /* 0x000ea20000000800 */
[----:B-1----:R-:W-:Y:S01]  /*10a90*/  FADD.FTZ R3, R15, R46 ;  /* 0x0000002e0f037221 */ /* 0x002fe20000010000 */
[----:B------:R-:W-:-:S06]  /*10aa0*/  IMAD.U32 R46, RZ, RZ, UR38 ;  /* 0x00000026ff2e7e24 */ /* 0x000fcc000f8e00ff */
[----:B------:R-:W1:Y:S01]  /*10ab0*/  MUFU.EX2 R185, R185 ;  /* 0x000000b900b97308 */ /* 0x000e620000000800 */
[----:B0-----:R-:W-:-:S07]  /*10ac0*/  FADD.FTZ R8, R37, R8 ;  /* 0x0000000825087221 */ /* 0x001fce0000010000 */
[----:B------:R-:W0:Y:S01]  /*10ad0*/  MUFU.EX2 R14, R14 ;  /* 0x0000000e000e7308 */ /* 0x000e220000000800 */
[----:B--2---:R-:W-:Y:S01]  /*10ae0*/  FADD.FTZ R47, R184, R3 ;  /* 0x00000003b82f7221 */ /* 0x004fe20000010000 */
[----:B------:R-:W-:-:S05]  /*10af0*/  VIADD R3, R50, 0x28840 ;  /* 0x0002884032037836 */ /* 0x000fca0000000000 */
[----:B------:R-:W-:Y:S01]  /*10b00*/  PRMT R3, R46, 0x654, R3 ;  /* 0x000006542e037816 */ /* 0x000fe20000000003 */
[----:B------:R-:W2:Y:S01]  /*10b10*/  MUFU.EX2 R35, R35 ;  /* 0x0000002300237308 */ /* 0x000ea20000000800 */
[----:B-1----:R-:W-:Y:S02]  /*10b20*/  FADD.FTZ R8, R185, R8 ;  /* 0x00000008b9087221 */ /* 0x002fe40000010000 */
[----:B------:R1:W-:Y:S05]  /*10b30*/  SYNCS.ARRIVE.TRANS64.RED.A1T0 RZ, [R3+URZ], RZ ;  /* 0x000000ff03ff79a7 */ /* 0x0003ea000810043f */
[----:B------:R-:W3:Y:S01]  /*10b40*/  MUFU.EX2 R186, R186 ;  /* 0x000000ba00ba7308 */ /* 0x000ee20000000800 */
[----:B0-----:R-:W-:-:S07]  /*10b50*/  FADD.FTZ R47, R14, R47 ;  /* 0x0000002f0e2f7221 */ /* 0x001fce0000010000 */
[----:B------:R-:W0:Y:S01]  /*10b60*/  MUFU.EX2 R187, R187 ;  /* 0x000000bb00bb7308 */ /* 0x000e220000000800 */
[----:B--2---:R-:W-:-:S07]  /*10b70*/  FADD.FTZ R8, R35, R8 ;  /* 0x0000000823087221 */ /* 0x004fce0000010000 */
[----:B------:R-:W1:Y:S01]  /*10b80*/  MUFU.EX2 R13, R13 ;  /* 0x0000000d000d7308 */ /* 0x000e620000000800 */
[----:B---3--:R-:W-:-:S07]  /*10b90*/  FADD.FTZ R46, R186, R47 ;  /* 0x0000002fba2e7221 */ /* 0x008fce0000010000 */
        /* <DEDUP_REMOVED lines=22> */
.L_x_7115:
[----:B------:R-:W-:Y:S01]  /*10d00*/  LEA R12, R12, R156, 0x3 ;  /* 0x0000009c0c0c7211 */ /* 0x000fe200078e18ff */
[----:B------:R-:W-:Y:S01]  /*10d10*/  IMAD.U32 R47, RZ, RZ, UR38 ;  /* 0x00000026ff2f7e24 */ /* 0x000fe2000f8e00ff */
[----:B------:R-:W-:Y:S01]  /*10d20*/  ISETP.GT.AND P1, PT, R9, R194, PT ;  /* 0x000000c20900720c */ /* 0x000fe20003f24270 */
[-C--:B------:R-:W-:Y:S01]  /*10d30*/  FMUL.FTZ R88, R88, R5.reuse ;  /* 0x0000000558587220 */ /* 0x080fe20000410000 */
[----:B------:R-:W-:Y:S01]  /*10d40*/  F2FP.BF16.F32.PACK_AB R160, R161, R160 ;  /* 0x000000a0a1a0723e */ /* 0x000fe200000010ff */
[----:B------:R-:W-:Y:S01]  /*10d50*/  VIADD R12, R12, 0x28860 ;  /* 0x000288600c0c7836 */ /* 0x000fe20000000000 */
[----:B------:R-:W-:Y:S01]  /*10d60*/  F2FP.BF16.F32.PACK_AB R162, R163, R162 ;  /* 0x000000a2a3a2723e */ /* 0x000fe200000010ff */
[-C--:B------:R-:W-:Y:S01]  /*10d70*/  FMUL.FTZ R89, R89, R5.reuse ;  /* 0x0000000559597220 */ /* 0x080fe20000410000 */
[----:B------:R-:W-:Y:S01]  /*10d80*/  F2FP.BF16.F32.PACK_AB R164, R165, R164 ;  /* 0x000000a4a5a4723e */ /* 0x000fe200000010ff */
[-C--:B------:R-:W-:Y:S01]  /*10d90*/  FMUL.FTZ R92, R92, R5.reuse ;  /* 0x000000055c5c7220 */ /* 0x080fe20000410000 */
[----:B------:R-:W-:Y:S01]  /*10da0*/  PRMT R12, R47, 0x654, R12 ;  /* 0x000006542f0c7816 */ /* 0x000fe2000000000c */
[-C--:B------:R-:W-:Y:S01]  /*10db0*/  FMUL.FTZ R93, R93, R5.reuse ;  /* 0x000000055d5d7220 */ /* 0x080fe20000410000 */
[----:B------:R-:W-:Y:S01]  /*10dc0*/  F2FP.BF16.F32.PACK_AB R188, R11, R188 ;  /* 0x000000bc0bbc723e */ /* 0x000fe200000010ff */
[-C--:B------:R-:W-:Y:S01]  /*10dd0*/  FMUL.FTZ R96, R96, R5.reuse ;  /* 0x0000000560607220 */ /* 0x080fe20000410000 */
[----:B------:R0:W-:Y:S01]  /*10de0*/  SYNCS.ARRIVE.TRANS64.RED.A1T0 RZ, [R12+URZ], RZ ;  /* 0x000000ff0cff79a7 */ /* 0x0001e2000810043f */
[----:B------:R-:W-:Y:S01]  /*10df0*/  F2FP.BF16.F32.PACK_AB R190, R10, R190 ;  /* 0x000000be0abe723e */ /* 0x000fe200000010ff */
        /* <DEDUP_REMOVED lines=28> */
[----:B------:R-:W-:Y:S01]  /*10fc0*/  FMUL.FTZ R90, R90, R7 ;  /* 0x000000075a5a7220 */ /* 0x000fe20000410000 */
[----:B------:R-:W-:Y:S01]  /*10fd0*/  F2FP.BF16.F32.PACK_AB R163, R49, R27 ;  /* 0x0000001b31a3723e */ /* 0x000fe200000010ff */
[-C--:B------:R-:W-:Y:S01]  /*10fe0*/  FMUL.FTZ R91, R91, R7.reuse ;  /* 0x000000075b5b7220 */ /* 0x080fe20000410000 */
        /* <DEDUP_REMOVED lines=52> */
[-C--:B------:R-:W-:Y:S01]  /*11330*/  FMUL.FTZ R147, R147, R7.reuse ;  /* 0x0000000793937220 */ /* 0x080fe20000410000 */
[-C--:B------:R-:W-:Y:S01]  /*11340*/  FMUL.FTZ R150, R150, R7.reuse ;  /* 0x0000000796967220 */ /* 0x080fe20000410000 */
[----:B------:R-:W-:Y:S01]  /*11350*/  FMUL.FTZ R151, R151, R7 ;  /* 0x0000000797977220 */ /* 0x000fe20000410000 */
[----:B------:R-:W-:-:S02]  /*11360*/  VIADD R9, R9, 0xffffffff ;  /* 0xffffffff09097836 */ /* 0x000fc40000000000 */
[----:B------:R-:W-:Y:S02]  /*11370*/  IMAD.MOV.U32 R10, RZ, RZ, R6 ;  /* 0x000000ffff0a7224 */ /* 0x000fe400078e0006 */
[----:B------:R-:W-:Y:S02]  /*11380*/  IMAD.MOV.U32 R11, RZ, RZ, R4 ;  /* 0x000000ffff0b7224 */ /* 0x000fe400078e0004 */
[----:B------:R-:W-:Y:S02]  /*11390*/  IMAD.MOV.U32 R5, RZ, RZ, R158 ;  /* 0x000000ffff057224 */ /* 0x000fe400078e009e */
[----:B0-----:R-:W-:Y:S01]  /*113a0*/  IMAD.MOV.U32 R12, RZ, RZ, R157 ;  /* 0x000000ffff0c7224 */ /* 0x001fe200078e009d */
[----:B------:R-:W-:Y:S06]  /*113b0*/  @P1 BRA `(.L_x_7116) ;  /* 0xffffffdc00741947 */ /* 0x000fec000383ffff */
.L_x_7104:
[----:B------:R-:W-:Y:S05]  /*113c0*/  WARPSYNC.ALL ;  /* 0x0000000000007948 */ /* 0x000fea0003800000 */
[----:B------:R-:W-:Y:S06]  /*113d0*/  BAR.ARV 0x8, 0x180 ;  /* 0x0206000000007b1d */ /* 0x000fec0000002000 */
[----:B------:R-:W-:Y:S05]  /*113e0*/  @!P0 BRA `(.L_x_7117) ;  /* 0x0000000000048947 */ /* 0x000fea0003800000 */
[----:B------:R-:W-:Y:S01]  /*113f0*/  BPT.TRAP 0x1 ;  /* 0x000000040000795c */ /* 0x000fe20000300000 */
.L_x_7117:
[----:B------:R-:W-:Y:S01]  /*11400*/  IMAD R15, R157, 0x8, R156 ;  /* 0x000000089d0f7824 */ /* 0x000fe200078e029c */
[----:B------:R-:W-:-:S04]  /*11410*/  SHF.L.U32 R0, R158, 0x1f, RZ ;  /* 0x0000001f9e007819 */ /* 0x000fc800000006ff */
[----:B------:R0:W1:Y:S01]  /*11420*/  SYNCS.PHASECHK.TRANS64.TRYWAIT P1, [R15+URZ+0x28850], R0 ;  /* 0x028850000f0075a7 */ /* 0x000062000802017f */
[----:B------:R-:W-:Y:S05]  /*11430*/  @!P0 BRA `(.L_x_7118) ;  /* 0x0000000000048947 */ /* 0x000fea0003800000 */
[----:B------:R-:W-:Y:S01]  /*11440*/  BPT.TRAP 0x1 ;  /* 0x000000040000795c */ /* 0x000fe20000300000 */
.L_x_7118:
[----:B------:R-:W-:-:S05]  /*11450*/  VIADD R156, R156, 0x400 ;  /* 0x000004009c9c7836 */ /* 0x000fca0000000000 */
[----:B------:R-:W-:-:S04]  /*11460*/  SHF.R.U32.HI R156, RZ, 0x4, R156 ;  /* 0x00000004ff9c7819 */ /* 0x000fc8000001169c */
[----:B------:R-:W-:-:S04]  /*11470*/  LOP3.LUT R156, R156, 0x3fff, RZ, 0xc0, !PT ;  /* 0x00003fff9c9c7812 */ /* 0x000fc800078ec0ff */
[----:B------:R-:W-:Y:S01]  /*11480*/  LOP3.LUT R156, R156, 0x4000000, RZ, 0xfc, !PT ;  /* 0x040000009c9c7812 */ /* 0x000fe200078efcff */
[----:B-1----:R-:W-:Y:S06]  /*11490*/  @P1 BRA `(.L_x_7119) ;  /* 0x0000000000081947 */ /* 0x002fec0003800000 */
[----:B------:R-:W1:Y:S02]  /*114a0*/  SYNCS.PHASECHK.TRANS64.TRYWAIT P1, [R15+URZ+0x28850], R0 ;  /* 0x028850000f0075a7 */ /* 0x000e64000802017f */
[----:B-1----:R-:W-:Y:S05]  /*114b0*/  @!P1 BRA `(.L_x_7120) ;  /* 0x000000bc00909947 */ /* 0x002fea0003800000 */
.L_x_7119:
        /* <DEDUP_REMOVED lines=9> */
[----:B------:R-:W-:Y:S01]  /*11550*/  IMAD.MOV.U32 R11, RZ, RZ, 0x40000040 ;  /* 0x40000040ff0b7424 */ /* 0x000fe200078e00ff */
[----:B------:R-:W1:Y:S01]  /*11560*/  SHFL.BFLY PT, R5, R8, 0x2, 0x1f ;  /* 0x0c401f0008057f89 */ /* 0x000e6200000e0000 */
[----:B------:R-:W-:Y:S02]  /*11570*/  IMAD.MOV.U32 R69, RZ, RZ, RZ ;  /* 0x000000ffff457224 */ /* 0x000fe400078e00ff */
[----:B------:R-:W-:-:S06]  /*11580*/  IMAD.U32 R14, RZ, RZ, UR45 ;  /* 0x0000002dff0e7e24 */ /* 0x000fcc000f8e00ff */
[----:B------:R-:W-:Y:S01]  /*11590*/  HGMMA.64x128x16.F32.BF16 R88, R160, gdesc[UR4].tnspB, R88, gsb0 ;  /* 0x41e00004a0587df0 */ /* 0x000fe20008001858 */
[----:B------:R-:W-:Y:S02]  /*115a0*/  R2UR UR6, R12 ;  /* 0x000000000c0672ca */ /* 0x000fe400000e0000 */
[----:B------:R-:W-:Y:S01]  /*115b0*/  R2UR UR7, R13 ;  /* 0x000000000d0772ca */ /* 0x000fe200000e0000 */
[----:B------:R-:W-:Y:S01]  /*115c0*/  IMAD.MOV.U32 R13, RZ, RZ, 0x40000040 ;  /* 0x40000040ff0d7424 */ /* 0x000fe200078e00ff */
[----:B------:R-:W-:Y:S01]  /*115d0*/  IADD3 R12, R10, 0x100, RZ ;  /* 0x000001000a0c7810 */ /* 0x000fe20007ffe0ff */
[----:B0-----:R-:W-:Y:S01]  /*115e0*/  FADD.FTZ R0, R0, R3 ;  /* 0x0000000300007221 */ /* 0x001fe20000010000 */
[----:B------:R-:W-:Y:S02]  /*115f0*/  IMAD.MOV.U32 R3, RZ, RZ, -0x800000 ;  /* 0xff800000ff037424 */ /* 0x000fe400078e00ff */
[----:B-1----:R-:W-:Y:S02]  /*11600*/  FADD.FTZ R7, R5, R8 ;  /* 0x0000000805077221 */ /* 0x002fe40000010000 */
[----:B------:R-:W0:Y:S01]  /*11610*/  SHFL.BFLY PT, R5, R0, 0x1, 0x1f ;  /* 0x0c201f0000057f89 */ /* 0x000e2200000e0000 */
[----:B------:R-:W-:-:S02]  /*11620*/  WARPGROUP.DEPBAR.LE gsb0, 0x0 ;  /* 0x00008000000079c5 */ /* 0x000fc40000010000 */
        /* <DEDUP_REMOVED lines=31> */
[----:B------:R-:W-:Y:S01]  /*11820*/  R2UR UR6, R12 ;  /* 0x000000000c0672ca */ /* 0x000fe200000e0000 */
[----:B0-----:R-:W-:Y:S01]  /*11830*/  FADD.FTZ R12, R0, R5 ;  /* 0x00000005000c7221 */ /* 0x001fe20000010000 */
[----:B------:R-:W-:Y:S01]  /*11840*/  R2UR UR7, R13 ;  /* 0x000000000d0772ca */ /* 0x000fe200000e0000 */
[----:B------:R-:W-:Y:S01]  /*11850*/  IMAD.MOV.U32 R0, RZ, RZ, -0x800000 ;  /* 0xff800000ff007424 */ /* 0x000fe200078e00ff */
[----:B------:R-:W-:Y:S02]  /*11860*/  MOV R5, UR45 ;  /* 0x0000002d00057c02 */ /* 0x000fe40008000f00 */
[----:B------:R-:W-:-:S13]  /*11870*/  FSETP.NE.FTZ.AND P1, PT, R12, RZ, PT ;  /* 0x000000ff0c00720b */ /* 0x000fda0003f35000 */
[----:B------:R-:W0:Y:S01]  /*11880*/  @P1 MUFU.LG2 R9, R12 ;  /* 0x0000000c00091308 */ /* 0x000e220000000c00 */
[----:B------:R-:W-:-:S07]  /*11890*/  @P1 FMUL.FTZ R5, R5, 0.69314718246459960938 ;  /* 0x3f31721805051820 */ /* 0x000fce0000410000 */
[----:B------:R-:W-:Y:S01]  /*118a0*/  @P1 MUFU.RCP R69, R12 ;  /* 0x0000000c00451308 */ /* 0x000fe20000001000 */
[----:B0-----:R-:W-:-:S04]  /*118b0*/  @P1 FMUL.FTZ R8, R9, 0.69314718246459960938 ;  /* 0x3f31721809081820 */ /* 0x001fc80000410000 */
[----:B------:R-:W-:Y:S01]  /*118c0*/  @P1 FFMA.FTZ R3, R5, R4, R8 ;  /* 0x0000000405031223 */ /* 0x000fe20000010008 */
[----:B------:R-:W-:Y:S02]  /*118d0*/  WARPGROUP.DEPBAR.LE gsb0, 0x0 ;  /* 0x00008000000079c5 */ /* 0x000fe40000010000 */
[----:B------:R-:W-:-:S06]  /*118e0*/  WARPGROUP.ARRIVE ;  /* 0x00000000000079c5 */ /* 0x000fcc0000000000 */
[----:B------:R-:W-:Y:S01]  /*118f0*/  HGMMA.64x128x16.F32.BF16 R88, R184, gdesc[UR4].tnspB, R88, gsb0 ;  /* 0x41e00004b8587df0 */ /* 0x000fe20008001858 */
[----:B------:R-:W-:Y:S02]  /*11900*/  R2UR UR6, R10 ;  /* 0x000000000a0672ca */ /* 0x000fe400000e0000 */
[----:B------:R-:W-:Y:S01]  /*11910*/  R2UR UR7, R11 ;  /* 0x000000000b0772ca */ /* 0x000fe200000e0000 */
[----:B------:R-:W0:Y:S02]  /*11920*/  SHFL.BFLY PT, R10, R7, 0x1, 0x1f ;  /* 0x0c201f00070a7f89 */ /* 0x000e2400000e0000 */
[----:B0-----:R-:W-:Y:S01]  /*11930*/  FADD.FTZ R13, R7, R10 ;  /* 0x0000000a070d7221 */ /* 0x001fe20000010000 */
[----:B------:R-:W-:-:S04]  /*11940*/  IMAD.MOV.U32 R10, RZ, RZ, RZ ;  /* 0x000000ffff0a7224 */ /* 0x000fc800078e00ff */
[----:B------:R-:W-:-:S13]  /*11950*/  FSETP.NE.FTZ.AND P2, PT, R13, RZ, PT ;  /* 0x000000ff0d00720b */ /* 0x000fda0003f55000 */
[----:B------:R-:W0:Y:S01]  /*11960*/  @P2 MUFU.LG2 R11, R13 ;  /* 0x0000000d000b2308 */ /* 0x000e220000000c00 */
[----:B------:R-:W-:-:S07]  /*11970*/  @P2 FMUL.FTZ R14, R14, 0.69314718246459960938 ;  /* 0x3f3172180e0e2820 */ /* 0x000fce0000410000 */
[----:B------:R1:W2:Y:S01]  /*11980*/  @P2 MUFU.RCP R10, R13 ;  /* 0x0000000d000a2308 */ /* 0x0002a20000001000 */
[----:B0-----:R-:W-:-:S04]  /*11990*/  @P2 FMUL.FTZ R11, R11, 0.69314718246459960938 ;  /* 0x3f3172180b0b2820 */ /* 0x001fc80000410000 */
[----:B------:R-:W-:Y:S01]  /*119a0*/  @P2 FFMA.FTZ R0, R14, R6, R11 ;  /* 0x000000060e002223 */ /* 0x000fe2000001000b */
[----:B------:R-:W-:Y:S02]  /*119b0*/  WARPGROUP.DEPBAR.LE gsb0, 0x0 ;  /* 0x00008000000079c5 */ /* 0x000fe40000010000 */
[----:B------:R-:W-:-:S06]  /*119c0*/  WARPGROUP.ARRIVE ;  /* 0x00000000000079c5 */ /* 0x000fcc0000000000 */
[----:B------:R-:W-:Y:S03]  /*119d0*/  HGMMA.64x128x16.F32.BF16 R88, R188, gdesc[UR4].tnspB, R88, gsb0 ;  /* 0x41e00004bc587df0 */ /* 0x000fe60008001858 */
[----:B------:R-:W-:Y:S02]  /*119e0*/  WARPGROUP.DEPBAR.LE gsb0, 0x0 ;  /* 0x00008000000079c5 */ /* 0x000fe40000010000 */
[----:B-12---:R-:W-:Y:S05]  /*119f0*/  @!P0 BRA `(.L_x_7121) ;  /* 0x0000000000048947 */ /* 0x006fea0003800000 */
[----:B------:R-:W-:Y:S01]  /*11a00*/  BPT.TRAP 0x1 ;  /* 0x000000040000795c */ /* 0x000fe20000300000 */
.L_x_7121:
[----:B------:R-:W-:Y:S02]  /*11a10*/  VIADD R4, R15, 0x28860 ;  /* 0x000288600f047836 */ /* 0x000fe40000000000 */
[-C--:B------:R-:W-:Y:S01]  /*11a20*/  FMUL.FTZ R20, R88, R69.reuse ;  /* 0x0000004558147220 */ /* 0x080fe20000410000 */
[----:B------:R-:W-:Y:S02]  /*11a30*/  IMAD.U32 R5, RZ, RZ, UR38 ;  /* 0x00000026ff057e24 */ /* 0x000fe4000f8e00ff */
        /* <DEDUP_REMOVED lines=70> */
[----:B------:R-:W-:Y:S01]  /*11ea0*/  UIADD3 UR39, UR39, 0x1, URZ ;  /* 0x0000000127277890 */ /* 0x000fe2000fffe03f */
[----:B-1----:R-:W-:-:S11]  /*11eb0*/  SEL R157, R157, RZ, P1 ;  /* 0x000000ff9d9d7207 */ /* 0x002fd60000800000 */
.L_x_7057:
[----:B------:R-:W-:Y:S05]  /*11ec0*/  WARPSYNC.ALL ;  /* 0x0000000000007948 */ /* 0x000fea0003800000 */
[----:B------:R-:W1:Y:S08]  /*11ed0*/  S2UR UR38, SR_CgaCtaId ;  /* 0x00000000002679c3 */ /* 0x000e700000008800 */
[----:B------:R-:W-:Y:S06]  /*11ee0*/  BAR.SYNC.DEFER_BLOCKING 0x5, 0x180 ;  /* 0x0146000000007b1d */ /* 0x000fec0000010000 */
[----:B------:R-:W-:Y:S01]  /*11ef0*/  UMOV UR4, 0x400 ;  /* 0x0000040000047882 */ /* 0x000fe20000000000 */
[----:B------:R-:W-:Y:S01]  /*11f00*/  BSSY B0, `(.L_x_7122) ;  /* 0x00002f0000007945 */ /* 0x000fe20003800000 */
[----:B-1----:R-:W-:-:S06]  /*11f10*/  ULEA UR4, UR38, UR4, 0x18 ;  /* 0x0000000426047291 */ /* 0x002fcc000f8ec03f */
[----:B------:R-:W-:-:S05]  /*11f20*/  IMAD.U32 R156, RZ, RZ, UR4 ;  /* 0x00000004ff9c7e24 */ /* 0x000fca000f8e00ff */
[----:B------:R1:W3:Y:S01]  /*11f30*/  LDS.128 R28, [R156+0x288d0] ;  /* 0x0288d0009c1c7984 */ /* 0x0002e20000000c00 */
[----:B------:R-:W-:Y:S06]  /*11f40*/  BAR.ARV 0x4, 0x180 ;  /* 0x0106000000007b1d */ /* 0x000fec0000002000 */
[----:B------:R-:W-:Y:S05]  /*11f50*/  @P0 BRA `(.L_x_7123) ;  /* 0x0000002000a40947 */ /* 0x000fea0003800000 */
[----:B------:R-:W0:Y:S01]  /*11f60*/  LDL R4, [R1+0x20] ;  /* 0x0000200001047983 */ /* 0x000e220000100800 */
[----:B------:R-:W-:Y:S01]  /*11f70*/  ULDC UR4, c[0x0][0xad4] ;  /* 0x0002b50000047ab9 */ /* 0x000fe20000000800 */
[----:B------:R-:W-:Y:S01]  /*11f80*/  F2FP.BF16.F32.PACK_AB R34, R61, R60 ;  /* 0x0000003c3d22723e */ /* 0x000fe200000010ff */
[----:B------:R-:W4:Y:S01]  /*11f90*/  S2R R5, SR_SWINHI ;  /* 0x0000000000057919 */ /* 0x000f220000002f00 */
[----:B------:R-:W-:Y:S02]  /*11fa0*/  F2FP.BF16.F32.PACK_AB R36, R63, R62 ;  /* 0x0000003e3f24723e */ /* 0x000fe400000010ff */
[----:B------:R-:W-:Y:S02]  /*11fb0*/  MOV R92, R156 ;  /* 0x0000009c005c7202 */ /* 0x000fe40000000f00 */
[----:B----4-:R-:W-:-:S03]  /*11fc0*/  MOV R93, R5 ;  /* 0x00000005005d7202 */ /* 0x010fc60000000f00 */
[----:B0-----:R-:W-:-:S03]  /*11fd0*/  IMAD.WIDE R8, R4, 0x2, R92 ;  /* 0x0000000204087825 */ /* 0x001fc600078e025c */
[C---:B------:R-:W-:Y:S02]  /*11fe0*/  IADD3 R37, P0, R8.reuse, 0x40, RZ ;  /* 0x0000004008257810 */ /* 0x040fe40007f1e0ff */
[C---:B------:R-:W-:Y:S02]  /*11ff0*/  IADD3 R35, P5, R8.reuse, 0x20, RZ ;  /* 0x0000002008237810 */ /* 0x040fe40007fbe0ff */
[----:B------:R-:W-:Y:S01]  /*12000*/  IADD3 R39, P1, R8, 0x60, RZ ;  /* 0x0000006008277810 */ /* 0x000fe20007f3e0ff */
[--C-:B------:R-:W-:Y:S01]  /*12010*/  IMAD.X R25, RZ, RZ, R9.reuse, P0 ;  /* 0x000000ffff197224 */ /* 0x100fe200000e0609 */
[----:B------:R-:W-:Y:S01]  /*12020*/  ISETP.NE.AND P0, PT, R204, RZ, PT ;  /* 0x000000ffcc00720c */ /* 0x000fe20003f05270 */
[--C-:B------:R-:W-:Y:S01]  /*12030*/  IMAD.X R27, RZ, RZ, R9.reuse, P5 ;  /* 0x000000ffff1b7224 */ /* 0x100fe200028e0609 */
[----:B------:R-:W-:Y:S01]  /*12040*/  LOP3.LUT R11, R8, 0x380, RZ, 0xc0, !PT ;  /* 0x00000380080b7812 */ /* 0x000fe200078ec0ff */
[----:B------:R-:W-:Y:S01]  /*12050*/  IMAD.X R15, RZ, RZ, R9, P1 ;  /* 0x000000ffff0f7224 */ /* 0x000fe200008e0609 */
[----:B------:R-:W-:Y:S01]  /*12060*/  SEL R204, R204, UR4, P0 ;  /* 0x00000004cccc7c07 */ /* 0x000fe20008000000 */
[----:B------:R-:W-:Y:S05]  /*12070*/  WARPSYNC.ALL ;  /* 0x0000000000007948 */ /* 0x000fea0003800000 */
[----:B------:R-:W-:Y:S01]  /*12080*/  LOP3.LUT R4, R35, 0x380, RZ, 0xc0, !PT ;  /* 0x0000038023047812 */ /* 0x000fe200078ec0ff */
[----:B------:R-:W-:Y:S01]  /*12090*/  ULDC.64 UR6, c[0x0][0xc08] ;  /* 0x0003020000067ab9 */ /* 0x000fe20000000a00 */
[----:B------:R-:W-:Y:S01]  /*120a0*/  LOP3.LUT R10, R39, 0x380, RZ, 0xc0, !PT ;  /* 0x00000380270a7812 */ /* 0x000fe200078ec0ff */
[----:B------:R-:W-:Y:S01]  /*120b0*/  ULDC.64 UR4, c[0x0][0xc00] ;  /* 0x0003000000047ab9 */ /* 0x000fe20000000a00 */
[----:B------:R-:W-:-:S02]  /*120c0*/  LOP3.LUT R6, R37, 0x380, RZ, 0xc0, !PT ;  /* 0x0000038025067812 */ /* 0x000fc400078ec0ff */
[----:B------:R-:W-:Y:S02]  /*120d0*/  SHF.R.U64 R11, R11, 0x3, RZ ;  /* 0x000000030b0b7819 */ /* 0x000fe400000012ff */
[----:B------:R-:W-:Y:S02]  /*120e0*/  SHF.R.U64 R4, R4, 0x3, RZ ;  /* 0x0000000304047819 */ /* 0x000fe400000012ff */
[C---:B------:R-:W-:Y:S02]  /*120f0*/  IADD3 R95, P2, R8.reuse, 0x4000, RZ ;  /* 0x00004000085f7810 */ /* 0x040fe40007f5e0ff */
[----:B---3--:R-:W-:Y:S02]  /*12100*/  IADD3 R28, P5, R8, 0x4060, RZ ;  /* 0x00004060081c7810 */ /* 0x008fe40007fbe0ff */
[----:B------:R-:W-:Y:S01]  /*12110*/  SHF.R.U64 R10, R10, 0x3, RZ ;  /* 0x000000030a0a7819 */ /* 0x000fe200000012ff */
[----:B--2---:R-:W-:Y:S01]  /*12120*/  IMAD.X R13, RZ, RZ, R9, P2 ;  /* 0x000000ffff0d7224 */ /* 0x004fe200010e0609 */
[----:B------:R-:W-:-:S02]  /*12130*/  IADD3 R107, P4, R8, 0x4040, RZ ;  /* 0x00004040086b7810 */ /* 0x000fc40007f9e0ff */
[----:B------:R-:W-:Y:S02]  /*12140*/  SHF.R.U64 R6, R6, 0x3, RZ ;  /* 0x0000000306067819 */ /* 0x000fe400000012ff */
[----:B------:R-:W-:Y:S01]  /*12150*/  IADD3 R105, P3, R8, 0x4020, RZ ;  /* 0x0000402008697810 */ /* 0x000fe20007f7e0ff */
[--C-:B------:R-:W-:Y:S01]  /*12160*/  IMAD.X R5, RZ, RZ, R9.reuse, P4 ;  /* 0x000000ffff057224 */ /* 0x100fe200020e0609 */
[----:B------:R-:W-:Y:S02]  /*12170*/  LOP3.LUT R8, R11, R8, RZ, 0x3c, !PT ;  /* 0x000000080b087212 */ /* 0x000fe400078e3cff */
[----:B------:R-:W-:Y:S01]  /*12180*/  LOP3.LUT R26, R4, R35, RZ, 0x3c, !PT ;  /* 0x00000023041a7212 */ /* 0x000fe200078e3cff */
[----:B------:R-:W-:Y:S01]  /*12190*/  IMAD.X R7, RZ, RZ, R9, P3 ;  /* 0x000000ffff077224 */ /* 0x000fe200018e0609 */
[----:B------:R-:W-:Y:S02]  /*121a0*/  LOP3.LUT R14, R10, R39, RZ, 0x3c, !PT ;  /* 0x000000270a0e7212 */ /* 0x000fe400078e3cff */
[----:B------:R-:W-:-:S02]  /*121b0*/  LOP3.LUT R4, R95, 0x380, RZ, 0xc0, !PT ;  /* 0x000003805f047812 */ /* 0x000fc400078ec0ff */
[----:B------:R-:W-:Y:S02]  /*121c0*/  LOP3.LUT R11, R28, 0x380, RZ, 0xc0, !PT ;  /* 0x000003801c0b7812 */ /* 0x000fe400078ec0ff */
[----:B-----5:R-:W-:Y:S02]  /*121d0*/  LOP3.LUT R24, R6, R37, RZ, 0x3c, !PT ;  /* 0x0000002506187212 */ /* 0x020fe400078e3cff */
[----:B------:R-:W-:Y:S02]  /*121e0*/  LOP3.LUT R10, R107, 0x380, RZ, 0xc0, !PT ;  /* 0x000003806b0a7812 */ /* 0x000fe400078ec0ff */
[----:B------:R-:W-:Y:S02]  /*121f0*/  LOP3.LUT R6, R105, 0x380, RZ, 0xc0, !PT ;  /* 0x0000038069067812 */ /* 0x000fe400078ec0ff */
[----:B------:R-:W-:Y:S02]  /*12200*/  SHF.R.U64 R4, R4, 0x3, RZ ;  /* 0x0000000304047819 */ /* 0x000fe400000012ff */
[----:B------:R-:W-:-:S02]  /*12210*/  SHF.R.U64 R11, R11, 0x3, RZ ;  /* 0x000000030b0b7819 */ /* 0x000fc400000012ff */
[----:B------:R-:W-:Y:S02]  /*12220*/  SHF.R.U64 R10, R10, 0x3, RZ ;  /* 0x000000030a0a7819 */ /* 0x000fe400000012ff */
[----:B------:R-:W-:Y:S02]  /*12230*/  SHF.R.U64 R6, R6, 0x3, RZ ;  /* 0x0000000306067819 */ /* 0x000fe400000012ff */
[----:B------:R-:W-:Y:S02]  /*12240*/  LOP3.LUT R12, R4, R95, RZ, 0x3c, !PT ;  /* 0x0000005f040c7212 */ /* 0x000fe400078e3cff */
[----:B------:R-:W-:Y:S02]  /*12250*/  LOP3.LUT R32, R11, R28, RZ, 0x3c, !PT ;  /* 0x0000001c0b207212 */ /* 0x000fe400078e3cff */
[----:B------:R-:W-:Y:S02]  /*12260*/  IADD3.X R33, RZ, R9, RZ, P5, !PT ;  /* 0x00000009ff217210 */ /* 0x000fe40002ffe4ff */
[----:B------:R-:W-:-:S02]  /*12270*/  LOP3.LUT R4, R10, R107, RZ, 0x3c, !PT ;  /* 0x0000006b0a047212 */ /* 0x000fc400078e3cff */
[----:B------:R-:W-:Y:S02]  /*12280*/  MOV R28, R8 ;  /* 0x00000008001c7202 */ /* 0x000fe40000000f00 */
[----:B------:R-:W-:Y:S02]  /*12290*/  LOP3.LUT R6, R6, R105, RZ, 0x3c, !PT ;  /* 0x0000006906067212 */ /* 0x000fe400078e3cff */
[----:B------:R-:W-:Y:S02]  /*122a0*/  F2FP.BF16.F32.PACK_AB R8, R21, R20 ;  /* 0x000000141508723e */ /* 0x000fe400000010ff */
[----:B------:R-:W-:Y:S02]  /*122b0*/  F2FP.BF16.F32.PACK_AB R9, R71, R70 ;  /* 0x000000464709723e */ /* 0x000fe400000010ff */
[----:B------:R-:W-:Y:S02]  /*122c0*/  F2FP.BF16.F32.PACK_AB R10, R41, R40 ;  /* 0x00000028290a723e */ /* 0x000fe400000010ff */
[----:B------:R-:W-:Y:S01]  /*122d0*/  F2FP.BF16.F32.PACK_AB R11, R73, R72 ;  /* 0x00000048490b723e */ /* 0x000fe200000010ff */
[----:B------:R-:W-:Y:S01]  /*122e0*/  BAR.SYNC.DEFER_BLOCKING 0x1, 0x100 ;  /* 0x0044000000007b1d */ /* 0x000fe20000010000 */
[----:B------:R-:W-:-:S02]  /*122f0*/  MOV R95, R6 ;  /* 0x00000006005f7202 */ /* 0x000fc40000000f00 */
[----:B------:R-:W-:Y:S02]  /*12300*/  MOV R94, R4 ;  /* 0x00000004005e7202 */ /* 0x000fe40000000f00 */
[----:B------:R-:W-:Y:S02]  /*12310*/  MOV R37, R26 ;  /* 0x0000001a00257202 */ /* 0x000fe40000000f00 */
[----:B------:R-:W-:Y:S02]  /*12320*/  F2FP.BF16.F32.PACK_AB R4, R43, R42 ;  /* 0x0000002a2b04723e */ /* 0x000fe400000010ff */
[----:B------:R-:W-:Y:S02]  /*12330*/  F2FP.BF16.F32.PACK_AB R5, R75, R74 ;  /* 0x0000004a4b05723e */ /* 0x000fe400000010ff */
[----:B------:R-:W-:Y:S02]  /*12340*/  F2FP.BF16.F32.PACK_AB R6, R45, R44 ;  /* 0x0000002c2d06723e */ /* 0x000fe400000010ff */
[----:B------:R-:W-:-:S02]  /*12350*/  F2FP.BF16.F32.PACK_AB R7, R77, R76 ;  /* 0x0000004c4d07723e */ /* 0x000fc400000010ff */
[----:B------:R-:W-:Y:S02]  /*12360*/  MOV R38, R24 ;  /* 0x0000001800267202 */ /* 0x000fe40000000f00 */
[----:B------:R-:W-:Y:S02]  /*12370*/  MOV R39, R14 ;  /* 0x0000000e00277202 */ /* 0x000fe40000000f00 */
[----:B------:R-:W-:Y:S02]  /*12380*/  MOV R104, R12 ;  /* 0x0000000c00687202 */ /* 0x000fe40000000f00 */
[----:B------:R-:W-:Y:S02]  /*12390*/  F2FP.BF16.F32.PACK_AB R12, R51, R50 ;  /* 0x00000032330c723e */ /* 0x000fe400000010ff */
[----:B------:R-:W-:Y:S01]  /*123a0*/  F2FP.BF16.F32.PACK_AB R13, R83, R82 ;  /* 0x00000052530d723e */ /* 0x000fe200000010ff */
[----:B------:R0:W-:Y:S01]  /*123b0*/  STSM.16.M88.4 [R28], R8 ;  /* 0x000000081c007844 */ /* 0x0001e20000000200 */
[----:B------:R-:W-:-:S02]  /*123c0*/  F2FP.BF16.F32.PACK_AB R14, R53, R52 ;  /* 0x00000034350e723e */ /* 0x000fc400000010ff */
[----:B------:R-:W-:Y:S01]  /*123d0*/  F2FP.BF16.F32.PACK_AB R15, R85, R84 ;  /* 0x00000054550f723e */ /* 0x000fe200000010ff */
[----:B------:R2:W-:Y:S01]  /*123e0*/  STSM.16.M88.4 [R37], R4 ;  /* 0x0000000425007844 */ /* 0x0005e20000000200 */
[----:B------:R-:W-:Y:S02]  /*123f0*/  F2FP.BF16.F32.PACK_AB R24, R55, R54 ;  /* 0x000000363718723e */ /* 0x000fe400000010ff */
[----:B------:R-:W-:Y:S02]  /*12400*/  F2FP.BF16.F32.PACK_AB R25, R87, R86 ;  /* 0x000000565719723e */ /* 0x000fe400000010ff */
[----:B------:R-:W-:Y:S02]  /*12410*/  F2FP.BF16.F32.PACK_AB R26, R57, R56 ;  /* 0x00000038391a723e */ /* 0x000fe400000010ff */
[----:B------:R-:W-:Y:S02]  /*12420*/  F2FP.BF16.F32.PACK_AB R27, R89, R88 ;  /* 0x00000058591b723e */ /* 0x000fe400000010ff */
[----:B------:R-:W-:-:S02]  /*12430*/  F2FP.BF16.F32.PACK_AB R35, R97, R96 ;  /* 0x000000606123723e */ /* 0x000fc400000010ff */
[----:B------:R-:W-:Y:S02]  /*12440*/  ISETP.NE.U32.AND P0, PT, RZ, UR4, PT ;  /* 0x00000004ff007c0c */ /* 0x000fe4000bf05070 */
[----:B0-----:R-:W-:Y:S02]  /*12450*/  F2FP.BF16.F32.PACK_AB R8, R47, R46 ;  /* 0x0000002e2f08723e */ /* 0x001fe400000010ff */
[----:B------:R-:W-:Y:S02]  /*12460*/  F2FP.BF16.F32.PACK_AB R9, R79, R78 ;  /* 0x0000004e4f09723e */ /* 0x000fe400000010ff */
[----:B------:R-:W-:Y:S02]  /*12470*/  F2FP.BF16.F32.PACK_AB R10, R49, R48 ;  /* 0x00000030310a723e */ /* 0x000fe400000010ff */
[----:B------:R-:W-:Y:S02]  /*12480*/  F2FP.BF16.F32.PACK_AB R11, R81, R80 ;  /* 0x00000050510b723e */ /* 0x000fe400000010ff */
[----:B------:R-:W-:-:S02]  /*12490*/  MOV R28, R32 ;  /* 0x00000020001c7202 */ /* 0x000fc40000000f00 */
[----:B------:R-:W-:Y:S01]  /*124a0*/  F2FP.BF16.F32.PACK_AB R32, R59, R58 ;  /* 0x0000003a3b20723e */ /* 0x000fe200000010ff */
[----:B------:R0:W-:Y:S01]  /*124b0*/  STSM.16.M88.4 [R38], R8 ;  /* 0x0000000826007844 */ /* 0x0001e20000000200 */
[----:B------:R-:W-:Y:S02]  /*124c0*/  F2FP.BF16.F32.PACK_AB R33, R91, R90 ;  /* 0x0000005a5b21723e */ /* 0x000fe400000010ff */
[----:B--2---:R-:W-:Y:S01]  /*124d0*/  F2FP.BF16.F32.PACK_AB R37, R99, R98 ;  /* 0x000000626325723e */ /* 0x004fe200000010ff */
[----:B------:R2:W-:Y:S01]  /*124e0*/  STSM.16.M88.4 [R39], R12 ;  /* 0x0000000c27007844 */ /* 0x0005e20000000200 */
[----:B------:R-:W-:Y:S02]  /*124f0*/  F2FP.BF16.F32.PACK_AB R4, R67, R66 ;  /* 0x000000424304723e */ /* 0x000fe400000010ff */
[----:B------:R-:W-:Y:S01]  /*12500*/  F2FP.BF16.F32.PACK_AB R5, R103, R102 ;  /* 0x000000666705723e */ /* 0x000fe200000010ff */
[----:B------:R-:W-:Y:S01]  /*12510*/  STSM.16.M88.4 [R104], R24 ;  /* 0x0000001868007844 */ /* 0x000fe20000000200 */
[----:B------:R-:W-:-:S02]  /*12520*/  F2FP.BF16.F32.PACK_AB R6, R69, R68 ;  /* 0x000000444506723e */ /* 0x000fc400000010ff */
[----:B------:R-:W-:Y:S01]  /*12530*/  F2FP.BF16.F32.PACK_AB R7, R151, R150 ;  /* 0x000000969707723e */ /* 0x000fe200000010ff */
[----:B------:R-:W-:Y:S01]  /*12540*/  STSM.16.M88.4 [R95], R32 ;  /* 0x000000205f007844 */ /* 0x000fe20000000200 */
[----:B------:R-:W-:Y:S02]  /*12550*/  ISETP.NE.U32.AND P3, PT, RZ, UR6, PT ;  /* 0x00000006ff007c0c */ /* 0x000fe4000bf65070 */
[----:B------:R-:W-:Y:S01]  /*12560*/  ISETP.NE.AND.EX P0, PT, RZ, UR5, PT, P0 ;  /* 0x00000005ff007c0c */ /* 0x000fe2000bf05300 */
[----:B0-----:R-:W-:Y:S01]  /*12570*/  IMAD.MOV.U32 R10, RZ, RZ, RZ ;  /* 0x000000ffff0a7224 */ /* 0x001fe200078e00ff */
[----:B------:R-:W-:Y:S01]  /*12580*/  F2FP.BF16.F32.PACK_AB R38, R65, R64 ;  /* 0x000000404126723e */ /* 0x000fe200000010ff */
[----:B------:R-:W0:Y:S01]  /*12590*/  LDC R9, c[0x0][0xbe8] ;  /* 0x0002fa00ff097b82 */ /* 0x000e220000000800 */
[----:B--2---:R-:W-:Y:S02]  /*125a0*/  F2FP.BF16.F32.PACK_AB R39, R101, R100 ;  /* 0x000000646527723e */ /* 0x004fe400000010ff */
[----:B------:R-:W-:-:S03]  /*125b0*/  IADD3 R14, P1, R206, UR4, RZ ;  /* 0x00000004ce0e7c10 */ /* 0x000fc6000ff3e0ff */
[----:B------:R-:W-:Y:S01]  /*125c0*/  STSM.16.M88.4 [R94], R36 ;  /* 0x000000245e007844 */ /* 0x000fe20000000200 */
[----:B------:R-:W-:Y:S02]  /*125d0*/  ISETP.NE.AND.EX P3, PT, RZ, UR7, PT, P3 ;  /* 0x00000007ff007c0c */ /* 0x000fe4000bf65330 */
[----:B------:R-:W-:Y:S01]  /*125e0*/  IADD3.X R15, R207, UR5, RZ, P1, !PT ;  /* 0x00000005cf0f7c10 */ /* 0x000fe20008ffe4ff */
[----:B------:R2:W-:Y:S01]  /*125f0*/  STSM.16.M88.4 [R28], R4 ;  /* 0x000000041c007844 */ /* 0x0005e20000000200 */
[----:B------:R-:W-:Y:S09]  /*12600*/  BAR.SYNC.DEFER_BLOCKING 0x1, 0x100 ;  /* 0x0044000000007b1d */ /* 0x000ff20000010000 */
[----:B------:R-:W-:Y:S01]  /*12610*/  @P3 IADD3 R206, P1, R206, UR6, RZ ;  /* 0x00000006cece3c10 */ /* 0x000fe2000ff3e0ff */
[----:B------:R-:W-:-:S02]  /*12620*/  ULDC UR6, c[0x0][0xa88] ;  /* 0x0002a20000067ab9 */ /* 0x000fc40000000800 */
[----:B------:R-:W-:Y:S01]  /*12630*/  IMAD.U32 R8, RZ, RZ, UR6 ;  /* 0x00000006ff087e24 */ /* 0x000fe2000f8e00ff */
[----:B------:R-:W-:Y:S01]  /*12640*/  @P3 IADD3.X R207, R207, UR7, RZ, P1, !PT ;  /* 0x00000007cfcf3c10 */ /* 0x000fe20008ffe4ff */
[----:B------:R3:W5:Y:S04]  /*12650*/  @P0 LDG.E R10, desc[UR42][R14.64] ;  /* 0x0000002a0e0a0981 */ /* 0x000768000c1e1900 */
[----:B------:R3:W5:Y:S01]  /*12660*/  @P3 LDG.E R8, desc[UR42][R206.64] ;  /* 0x0000002ace083981 */ /* 0x000762000c1e1900 */
[----:B--2---:R-:W-:Y:S01]  /*12670*/  IMAD.MOV.U32 R6, RZ, RZ, 0x9b8 ;  /* 0x000009b8ff067424 */ /* 0x004fe200078e00ff */
[----:B------:R-:W-:Y:S02]  /*12680*/  ISETP.GT.AND P2, PT, R204, 0x1, PT ;  /* 0x00000001cc00780c */ /* 0x000fe40003f44270 */
[----:B0-----:R-:W-:-:S02]  /*12690*/  ISETP.NE.AND P1, PT, R9, 0x1, PT ;  /* 0x000000010900780c */ /* 0x001fc40003f25270 */
[----:B------:R-:W-:-:S04]  /*126a0*/  SEL R6, R6, 0x978, P2 ;  /* 0x0000097806067807 */ /* 0x000fc80001000000 */
[----:B------:R3:W0:Y:S08]  /*126b0*/  LDC.64 R24, c[0x0][R6+0x220] ;  /* 0x0000880006187b82 */ /* 0x0006300000000a00 */
[----:B------:R3:W2:Y:S08]  /*126c0*/  LDC.64 R26, c[0x0][R6+0x218] ;  /* 0x00008600061a7b82 */ /* 0x0006b00000000a00 */
[----:B------:R3:W4:Y:S01]  /*126d0*/  LDC.64 R12, c[0x0][R6+0x228] ;  /* 0x00008a00060c7b82 */ /* 0x0007220000000a00 */
[----:B------:R-:W-:Y:S05]  /*126e0*/  @P3 BRA `(.L_x_7124) ;  /* 0x0000000000103947 */ /* 0x000fea0003800000 */
[----:B------:R-:W-:Y:S05]  /*126f0*/  @!P0 BRA `(.L_x_7124) ;  /* 0x00000000000c8947 */ /* 0x000fea0003800000 */
[----:B------:R-:W3:Y:S04]  /*12700*/  LDG.E R5, desc[UR42][R14.64] ;  /* 0x0000002a0e057981 */ /* 0x000ee8000c1e1900 */
[----:B-----5:R-:W3:Y:S02]  /*12710*/  LDG.E R8, desc[UR42][R14.64+0x4] ;  /* 0x0000042a0e087981 */ /* 0x020ee4000c1e1900 */
[----:B---3--:R-:W-:-:S07]  /*12720*/  IMAD.IADD R8, R8, 0x1, -R5 ;  /* 0x0000000108087824 */ /* 0x008fce00078e0a05 */
.L_x_7124:
[----:B---3--:R-:W3:Y:S01]  /*12730*/  LDL R15, [R1+0x1c] ;  /* 0x00001c00010f7983 */ /* 0x008ee20000100800 */
[----:B------:R-:W1:Y:S01]  /*12740*/  LDC.64 R6, c[0x0][R6+0x210] ;  /* 0x0000840006067b82 */ /* 0x000e620000000a00 */
[----:B------:R-:W-:Y:S02]  /*12750*/  ISETP.NE.U32.AND P0, PT, RZ, UR4, PT ;  /* 0x00000004ff007c0c */ /* 0x000fe4000bf05070 */
[----:B------:R-:W4:Y:S02]  /*12760*/  LDL R32, [R1+0x18] ;  /* 0x0000180001207983 */ /* 0x000f240000100800 */
[----:B------:R-:W-:-:S03]  /*12770*/  ISETP.NE.AND.EX P0, PT, RZ, UR5, PT, P0 ;  /* 0x00000005ff007c0c */ /* 0x000fc6000bf05300 */
[----:B------:R-:W1:Y:S01]  /*12780*/  @P1 LDC R14, c[0x0][0xbec] ;  /* 0x0002fb00ff0e1b82 */ /* 0x000e620000000800 */
[----:B------:R-:W-:Y:S02]  /*12790*/  SEL R205, R205, RZ, !P0 ;  /* 0x000000ffcdcd7207 */ /* 0x000fe40004000000 */
[----:B------:R-:W-:-:S03]  /*127a0*/  SEL R217, R217, RZ, !P0 ;  /* 0x000000ffd9d97207 */ /* 0x000fc60004000000 */
[----:B0-----:R-:W-:Y:S02]  /*127b0*/  IMAD R11, R25, R205, RZ ;  /* 0x000000cd190b7224 */ /* 0x001fe400078e02ff */
[----:B------:R-:W0:Y:S02]  /*127c0*/  @P1 LDC R33, c[0x0][0xbf0] ;  /* 0x0002fc00ff211b82 */ /* 0x000e240000000800 */
[C---:B------:R-:W-:Y:S02]  /*127d0*/  IMAD R217, R24.reuse, R217, R11 ;  /* 0x000000d918d97224 */ /* 0x040fe400078e020b */
[----:B------:R-:W-:-:S04]  /*127e0*/  IMAD.WIDE.U32 R24, R24, R205, RZ ;  /* 0x000000cd18187225 */ /* 0x000fc800078e00ff */
[----:B------:R-:W1:Y:S01]  /*127f0*/  LDC.64 R4, c[0x0][0xba8] ;  /* 0x0002ea00ff047b82 */ /* 0x000e620000000a00 */
[-C--:B--2---:R-:W-:Y:S02]  /*12800*/  IMAD R11, R27, R2.reuse, RZ ;  /* 0x000000021b0b7224 */ /* 0x084fe400078e02ff */
[----:B------:R-:W-:Y:S02]  /*12810*/  IMAD.IADD R217, R25, 0x1, R217 ;  /* 0x0000000119d97824 */ /* 0x000fe400078e02d9 */
[----:B------:R-:W-:-:S04]  /*12820*/  IMAD.WIDE.U32 R26, R26, R2, RZ ;  /* 0x000000021a1a7225 */ /* 0x000fc800078e00ff */
[----:B------:R-:W-:Y:S01]  /*12830*/  IMAD.IADD R28, R27, 0x1, R11 ;  /* 0x000000011b1c7824 */ /* 0x000fe200078e020b */
[--C-:B-----5:R-:W-:Y:S02]  /*12840*/  IADD3 R24, P0, P3, R24, R26, R10.reuse ;  /* 0x0000001a18187210 */ /* 0x120fe40007b1e00a */
[----:B------:R-:W-:Y:S01]  /*12850*/  SHF.R.S32.HI R11, RZ, 0x1f, R10 ;  /* 0x0000001fff0b7819 */ /* 0x000fe2000001140a */
[----:B-1----:R-:W1:Y:S08]  /*12860*/  @!P2 LDC R4, c[0x0][0xb50] ;  /* 0x0002d400ff04ab82 */ /* 0x002e700000000800 */
[----:B------:R-:W2:Y:S01]  /*12870*/  @!P2 LDC R5, c[0x0][0xb54] ;  /* 0x0002d500ff05ab82 */ /* 0x000ea20000000800 */
[----:B------:R-:W-:-:S02]  /*12880*/  IMAD R8, R8, R9, RZ ;  /* 0x0000000908087224 */ /* 0x000fc400078e02ff */
[----:B---3--:R-:W-:-:S04]  /*12890*/  IMAD R35, R208, 0x80, R15 ;  /* 0x00000080d0237824 */ /* 0x008fc800078e020f */
[----:B------:R-:W-:Y:S01]  /*128a0*/  @P1 IMAD.HI.U32 R14, R35, R14, RZ ;  /* 0x0000000e230e1227 */ /* 0x000fe200078e00ff */
[----:B------:R-:W-:-:S03]  /*128b0*/  SEL R15, R209, RZ, P2 ;  /* 0x000000ffd10f7207 */ /* 0x000fc60001000000 */
[----:B------:R-:W-:Y:S01]  /*128c0*/  IMAD.MOV.U32 R25, RZ, RZ, R35 ;  /* 0x000000ffff197224 */ /* 0x000fe200078e0023 */
[----:B0-----:R-:W-:Y:S01]  /*128d0*/  @P1 SHF.R.U32.HI R25, RZ, R33, R14 ;  /* 0x00000021ff191219 */ /* 0x001fe2000001160e */
[-C--:B----4-:R-:W-:Y:S02]  /*128e0*/  IMAD R27, R13, R15.reuse, RZ ;  /* 0x0000000f0d1b7224 */ /* 0x090fe400078e02ff */
[----:B------:R-:W-:-:S04]  /*128f0*/  IMAD.WIDE.U32 R12, R12, R15, RZ ;  /* 0x0000000f0c0c7225 */ /* 0x000fc800078e00ff */
[----:B------:R-:W-:Y:S01]  /*12900*/  IMAD.MOV R26, RZ, RZ, -R25 ;  /* 0x000000ffff1a7224 */ /* 0x000fe200078e0a19 */
[----:B------:R-:W-:Y:S01]  /*12910*/  IADD3.X R14, R217, R28, R11, P0, P3 ;  /* 0x0000001cd90e7210 */ /* 0x000fe200007e640b */
[----:B------:R-:W-:Y:S02]  /*12920*/  IMAD.IADD R27, R13, 0x1, R27 ;  /* 0x000000010d1b7824 */ /* 0x000fe400078e021b */
[----:B------:R-:W-:Y:S01]  /*12930*/  IMAD R15, R9, R26, R35 ;  /* 0x0000001a090f7224 */ /* 0x000fe200078e0223 */
[----:B------:R-:W-:Y:S02]  /*12940*/  IADD3 R12, P0, P3, R25, R24, R12 ;  /* 0x00000018190c7210 */ /* 0x000fe40007b1e00c */
[----:B------:R-:W-:Y:S01]  /*12950*/  SHF.R.S32.HI R13, RZ, 0x1f, R25 ;  /* 0x0000001fff0d7819 */ /* 0x000fe20000011419 */
[----:B------:R-:W-:Y:S01]  /*12960*/  IMAD R7, R7, R15, RZ ;  /* 0x0000000f07077224 */ /* 0x000fe200078e02ff */
[----:B------:R-:W-:Y:S02]  /*12970*/  SHF.R.S32.HI R25, RZ, 0x1f, R15 ;  /* 0x0000001fff197819 */ /* 0x000fe4000001140f */
[----:B------:R-:W-:-:S03]  /*12980*/  IADD3.X R13, R13, R14, R27, P0, P3 ;  /* 0x0000000e0d0d7210 */ /* 0x000fc600007e641b */
[C---:B------:R-:W-:Y:S02]  /*12990*/  IMAD R25, R6.reuse, R25, R7 ;  /* 0x0000001906197224 */ /* 0x040fe400078e0207 */
[----:B------:R-:W-:-:S04]  /*129a0*/  IMAD.WIDE.U32 R6, R6, R15, R12 ;  /* 0x0000000f06067225 */ /* 0x000fc800078e000c */
[----:B------:R-:W-:Y:S01]  /*129b0*/  IMAD.IADD R7, R7, 0x1, R25 ;  /* 0x0000000107077824 */ /* 0x000fe200078e0219 */
[----:B-1----:R-:W-:-:S04]  /*129c0*/  LEA R4, P0, R6, R4, 0x2 ;  /* 0x0000000406047211 */ /* 0x002fc800078010ff */
[----:B--2---:R-:W-:Y:S01]  /*129d0*/  LEA.HI.X R14, R6, R5, R7, 0x2, P0 ;  /* 0x00000005060e7211 */ /* 0x004fe200000f1407 */
[----:B------:R-:W-:Y:S01]  /*129e0*/  SHFL.IDX PT, R12, R4, 0x1, 0x1c1f ;  /* 0x003c1f00040c7f89 */ /* 0x000fe200000e0000 */
[----:B------:R-:W-:-:S03]  /*129f0*/  IMAD R25, R208, 0x80, R32 ;  /* 0x00000080d0197824 */ /* 0x000fc600078e0220 */
[----:B------:R-:W-:Y:S04]  /*12a00*/  SHFL.IDX PT, R6, R4, RZ, 0x1c1f ;  /* 0x001c1fff04067589 */ /* 0x000fe800000e0000 */
[----:B------:R-:W0:Y:S04]  /*12a10*/  SHFL.IDX PT, R7, R14, RZ, 0x1c1f ;  /* 0x001c1fff0e077589 */ /* 0x000e2800000e0000 */
[----:B------:R-:W1:Y:S01]  /*12a20*/  SHFL.IDX PT, R13, R14, 0x1, 0x1c1f ;  /* 0x003c1f000e0d7f89 */ /* 0x000e6200000e0000 */
[----:B------:R-:W-:Y:S01]  /*12a30*/  LOP3.LUT P0, RZ, R218, 0x3, RZ, 0xc0, !PT ;  /* 0x00000003daff7812 */ /* 0x000fe2000780c0ff */
[----:B------:R-:W-:-:S03]  /*12a40*/  VIADD R5, R25, 0x8 ;  /* 0x0000000819057836 */ /* 0x000fc60000000000 */
[-C--:B------:R-:W-:Y:S02]  /*12a50*/  ISETP.GE.OR P3, PT, R25, R8.reuse, P0 ;  /* 0x000000081900720c */ /* 0x080fe40000766670 */
[----:B------:R-:W-:-:S11]  /*12a60*/  ISETP.GE.OR P0, PT, R5, R8, P0 ;  /* 0x000000080500720c */ /* 0x000fd60000706670 */
[----:B0-----:R0:W-:Y:S04]  /*12a70*/  @!P3 ST.E desc[UR42][R6.64], R3 ;  /* 0x000000030600b985 */ /* 0x0011e8000c10192a */
[----:B-1----:R0:W-:Y:S01]  /*12a80*/  @!P0 ST.E desc[UR42][R12.64], R0 ;  /* 0x000000000c008985 */ /* 0x0021e2000c10192a */
[----:B------:R-:W-:Y:S05]  /*12a90*/  @P2 BRA `(.L_x_7125) ;  /* 0x0000000800a02947 */ /* 0x000fea0003800000 */
[----:B------:R-:W-:Y:S01]  /*12aa0*/  SHF.L.U32 R32, R153, 0x6, RZ ;  /* 0x0000000699207819 */ /* 0x000fe200000006ff */
[----:B0-----:R-:W0:Y:S01]  /*12ab0*/  @P1 LDC R13, c[0x0][0xbec] ;  /* 0x0002fb00ff0d1b82 */ /* 0x001e220000000800 */
[----:B------:R-:W-:-:S03]  /*12ac0*/  ULDC.64 UR4, c[0x0][0xaa0] ;  /* 0x0002a80000047ab9 */ /* 0x000fc60000000a00 */
[----:B------:R-:W-:-:S04]  /*12ad0*/  IMAD.IADD R3, R16, 0x1, R32 ;  /* 0x0000000110037824 */ /* 0x000fc800078e0220 */
[----:B------:R-:W-:Y:S01]  /*12ae0*/  IMAD.WIDE R92, R3, 0x2, R92 ;  /* 0x00000002035c7825 */ /* 0x000fe200078e025c */
[----:B------:R-:W1:Y:S02]  /*12af0*/  @P1 LDC R21, c[0x0][0xbf0] ;  /* 0x0002fc00ff151b82 */ /* 0x000e640000000800 */
[C---:B------:R-:W-:Y:S02]  /*12b00*/  IADD3 R33, P0, R92.reuse, 0x2000, RZ ;  /* 0x000020005c217810 */ /* 0x040fe40007f1e0ff */
[----:B------:R-:W-:Y:S02]  /*12b10*/  IADD3 R25, P5, R92, 0x1000, RZ ;  /* 0x000010005c197810 */ /* 0x000fe40007fbe0ff */
[----:B------:R-:W-:Y:S02]  /*12b20*/  LOP3.LUT R32, R33, 0x380, RZ, 0xc0, !PT ;  /* 0x0000038021207812 */ /* 0x000fe400078ec0ff */
[----:B------:R-:W-:Y:S02]  /*12b30*/  LOP3.LUT R24, R25, 0x380, RZ, 0xc0, !PT ;  /* 0x0000038019187812 */ /* 0x000fe400078ec0ff */
[----:B------:R-:W-:-:S02]  /*12b40*/  SHF.R.U64 R32, R32, 0x3, RZ ;  /* 0x0000000320207819 */ /* 0x000fc400000012ff */
[----:B------:R-:W-:Y:S02]  /*12b50*/  SHF.R.U64 R24, R24, 0x3, RZ ;  /* 0x0000000318187819 */ /* 0x000fe400000012ff */
[----:B------:R-:W-:Y:S01]  /*12b60*/  LOP3.LUT R32, R32, R33, RZ, 0x3c, !PT ;  /* 0x0000002120207212 */ /* 0x000fe200078e3cff */
[--C-:B------:R-:W-:Y:S01]  /*12b70*/  IMAD.X R33, RZ, RZ, R93.reuse, P0 ;  /* 0x000000ffff217224 */ /* 0x100fe200000e065d */
[----:B------:R-:W-:Y:S02]  /*12b80*/  IADD3 R3, P0, R92, 0x7000, RZ ;  /* 0x000070005c037810 */ /* 0x000fe40007f1e0ff */
[----:B------:R-:W-:Y:S01]  /*12b90*/  LOP3.LUT R24, R24, R25, RZ, 0x3c, !PT ;  /* 0x0000001918187212 */ /* 0x000fe200078e3cff */
[--C-:B------:R-:W-:Y:S01]  /*12ba0*/  IMAD.X R25, RZ, RZ, R93.reuse, P5 ;  /* 0x000000ffff197224 */ /* 0x100fe200028e065d */
[C---:B------:R-:W-:Y:S01]  /*12bb0*/  IADD3 R37, P2, R92.reuse, 0x3000, RZ ;  /* 0x000030005c257810 */ /* 0x040fe20007f5e0ff */
[----:B------:R-:W-:Y:S01]  /*12bc0*/  IMAD R11, R11, UR4, RZ ;  /* 0x000000040b0b7c24 */ /* 0x000fe2000f8e02ff */
[C---:B------:R-:W-:Y:S01]  /*12bd0*/  IADD3 R41, P3, R92.reuse, 0x4000, RZ ;  /* 0x000040005c297810 */ /* 0x040fe20007f7e0ff */
[----:B------:R-:W-:Y:S01]  /*12be0*/  IMAD.X R53, RZ, RZ, R93, P0 ;  /* 0x000000ffff357224 */ /* 0x000fe200000e065d */
[C---:B------:R-:W-:Y:S01]  /*12bf0*/  IADD3 R45, P4, R92.reuse, 0x5000, RZ ;  /* 0x000050005c2d7810 */ /* 0x040fe20007f9e0ff */
[----:B------:R-:W5:Y:S01]  /*12c00*/  LD.E.128 R24, desc[UR42][R24.64] ;  /* 0x0000002a18187980 */ /* 0x000f62000c101d00 */
[----:B------:R-:W-:-:S02]  /*12c10*/  IADD3 R49, P5, R92, 0x6000, RZ ;  /* 0x000060005c317810 */ /* 0x000fc40007fbe0ff */
[----:B------:R-:W-:Y:S01]  /*12c20*/  LOP3.LUT R0, R3, 0x380, RZ, 0xc0, !PT ;  /* 0x0000038003007812 */ /* 0x000fe200078ec0ff */
[----:B------:R-:W5:Y:S01]  /*12c30*/  LD.E.128 R32, desc[UR42][R32.64] ;  /* 0x0000002a20207980 */ /* 0x000f62000c101d00 */
[----:B------:R-:W-:Y:S02]  /*12c40*/  LOP3.LUT R36, R37, 0x380, RZ, 0xc0, !PT ;  /* 0x0000038025247812 */ /* 0x000fe400078ec0ff */
[----:B------:R-:W-:Y:S02]  /*12c50*/  LOP3.LUT R40, R41, 0x380, RZ, 0xc0, !PT ;  /* 0x0000038029287812 */ /* 0x000fe400078ec0ff */
[----:B------:R-:W-:Y:S02]  /*12c60*/  LOP3.LUT R44, R45, 0x380, RZ, 0xc0, !PT ;  /* 0x000003802d2c7812 */ /* 0x000fe400078ec0ff */
[----:B------:R-:W-:Y:S02]  /*12c70*/  LOP3.LUT R48, R49, 0x380, RZ, 0xc0, !PT ;  /* 0x0000038031307812 */ /* 0x000fe400078ec0ff */
[----:B------:R-:W-:-:S02]  /*12c80*/  SHF.R.U64 R0, R0, 0x3, RZ ;  /* 0x0000000300007819 */ /* 0x000fc400000012ff */
[----:B------:R-:W-:Y:S02]  /*12c90*/  LOP3.LUT R5, R92, 0x380, RZ, 0xc0, !PT ;  /* 0x000003805c057812 */ /* 0x000fe400078ec0ff */
[----:B------:R-:W-:Y:S02]  /*12ca0*/  SHF.R.U64 R36, R36, 0x3, RZ ;  /* 0x0000000324247819 */ /* 0x000fe400000012ff */
[----:B------:R-:W-:Y:S02]  /*12cb0*/  SHF.R.U64 R40, R40, 0x3, RZ ;  /* 0x0000000328287819 */ /* 0x000fe400000012ff */
[----:B------:R-:W-:Y:S02]  /*12cc0*/  SHF.R.U64 R44, R44, 0x3, RZ ;  /* 0x000000032c2c7819 */ /* 0x000fe400000012ff */
[----:B------:R-:W-:Y:S02]  /*12cd0*/  SHF.R.U64 R48, R48, 0x3, RZ ;  /* 0x0000000330307819 */ /* 0x000fe400000012ff */
[----:B------:R-:W-:Y:S01]  /*12ce0*/  LOP3.LUT R52, R0, R3, RZ, 0x3c, !PT ;  /* 0x0000000300347212 */ /* 0x000fe200078e3cff */
[C---:B------:R-:W-:Y:S01]  /*12cf0*/  IMAD R3, R10.reuse, UR5, R11 ;  /* 0x000000050a037c24 */ /* 0x040fe2000f8e020b */
[----:B------:R-:W-:Y:S01]  /*12d00*/  SHF.R.U64 R5, R5, 0x3, RZ ;  /* 0x0000000305057819 */ /* 0x000fe200000012ff */
[----:B------:R-:W-:Y:S01]  /*12d10*/  IMAD.WIDE.U32 R10, R10, UR4, RZ ;  /* 0x000000040a0a7c25 */ /* 0x000fe2000f8e00ff */
        /* <DEDUP_REMOVED lines=11> */
[----:B------:R-:W-:-:S02]  /*12dd0*/  IMAD.IADD R11, R11, 0x1, R3 ;  /* 0x000000010b0b7824 */ /* 0x000fc400078e0203 */
[----:B------:R-:W-:Y:S01]  /*12de0*/  IMAD R3, R203, 0x20, R153 ;  /* 0x00000020cb037824 */ /* 0x000fe200078e0299 */
[----:B------:R2:W5:Y:S01]  /*12df0*/  LD.E.128 R4, desc[UR42][R92.64] ;  /* 0x0000002a5c047980 */ /* 0x000562000c101d00 */
[----:B------:R-:W-:Y:S01]  /*12e00*/  IMAD.WIDE.U32 R10, R2, UR4, R10 ;  /* 0x00000004020a7c25 */ /* 0x000fe2000f8e000a */
[----:B------:R-:W-:Y:S02]  /*12e10*/  SHF.R.S32.HI R0, RZ, 0x1f, R205 ;  /* 0x0000001fff007819 */ /* 0x000fe400000114cd */
[----:B------:R-:W5:Y:S01]  /*12e20*/  LD.E.128 R40, desc[UR42][R40.64] ;  /* 0x0000002a28287980 */ /* 0x000f62000c101d00 */
[----:B------:R-:W-:-:S03]  /*12e30*/  IMAD R14, R208, 0x80, R3 ;  /* 0x00000080d00e7824 */ /* 0x000fc600078e0203 */
[----:B------:R-:W5:Y:S01]  /*12e40*/  LD.E.128 R44, desc[UR42][R44.64] ;  /* 0x0000002a2c2c7980 */ /* 0x000f62000c101d00 */
[----:B------:R-:W-:Y:S01]  /*12e50*/  IMAD R11, R2, UR5, R11 ;  /* 0x00000005020b7c24 */ /* 0x000fe2000f8e020b */
[----:B------:R-:W-:Y:S02]  /*12e60*/  ULDC.64 UR4, c[0x0][0xaf0] ;  /* 0x0002bc0000047ab9 */ /* 0x000fe40000000a00 */
[----:B------:R-:W5:Y:S04]  /*12e70*/  LD.E.128 R48, desc[UR42][R48.64] ;  /* 0x0000002a30307980 */ /* 0x000f68000c101d00 */
[----:B------:R-:W5:Y:S01]  /*12e80*/  LD.E.128 R52, desc[UR42][R52.64] ;  /* 0x0000002a34347980 */ /* 0x000f62000c101d00 */
[----:B------:R-:W-:Y:S01]  /*12e90*/  @!PT LDS RZ, [RZ] ;  /* 0x00000000fffff984 */ /* 0x000fe20000000800 */
[----:B------:R-:W-:Y:S01]  /*12ea0*/  @!PT LDS RZ, [RZ] ;  /* 0x00000000fffff984 */ /* 0x000fe20000000800 */
[----:B------:R-:W-:Y:S01]  /*12eb0*/  @!PT LDS RZ, [RZ] ;  /* 0x00000000fffff984 */ /* 0x000fe20000000800 */
[----:B------:R-:W-:Y:S01]  /*12ec0*/  @!PT LDS RZ, [RZ] ;  /* 0x00000000fffff984 */ /* 0x000fe20000000800 */
[----:B------:R3:W-:Y:S06]  /*12ed0*/  MEMBAR.ALL.CTA ;  /* 0x0000000000007992 */ /* 0x0007ec0000008000 */
[----:B---3--:R-:W3:Y:S01]  /*12ee0*/  FENCE.VIEW.ASYNC.S ;  /* 0x00000000000073c6 */ /* 0x008ee20000000000 */
[----:B------:R-:W-:-:S02]  /*12ef0*/  IMAD R2, R0, UR4, RZ ;  /* 0x0000000400027c24 */ /* 0x000fc4000f8e02ff */
[----:B0-----:R-:W-:-:S04]  /*12f00*/  @P1 IMAD.HI.U32 R0, R14, R13, RZ ;  /* 0x0000000d0e001227 */ /* 0x001fc800078e00ff */
[----:B------:R-:W-:Y:S01]  /*12f10*/  IMAD.MOV.U32 R13, RZ, RZ, R14 ;  /* 0x000000ffff0d7224 */ /* 0x000fe200078e000e */
[----:B-1----:R-:W-:Y:S01]  /*12f20*/  @P1 SHF.R.U32.HI R13, RZ, R21, R0 ;  /* 0x00000015ff0d1219 */ /* 0x002fe20000011600 */
[C---:B------:R-:W-:Y:S02]  /*12f30*/  IMAD R15, R205.reuse, UR5, R2 ;  /* 0x00000005cd0f7c24 */ /* 0x040fe4000f8e0202 */
[----:B------:R-:W-:Y:S01]  /*12f40*/  IMAD.WIDE.U32 R2, R205, UR4, R10 ;  /* 0x00000004cd027c25 */ /* 0x000fe2000f8e000a */
[----:B------:R-:W-:Y:S01]  /*12f50*/  IADD3 R12, -R13, RZ, RZ ;  /* 0x000000ff0d0c7210 */ /* 0x000fe20007ffe1ff */
[----:B------:R-:W-:Y:S01]  /*12f60*/  ULDC.64 UR4, c[0x0][0xae0] ;  /* 0x0002b80000047ab9 */ /* 0x000fe20000000a00 */
[----:B------:R-:W-:Y:S01]  /*12f70*/  SHF.R.S32.HI R10, RZ, 0x1f, R13 ;  /* 0x0000001fff0a7819 */ /* 0x000fe2000001140d */
[----:B------:R-:W-:Y:S02]  /*12f80*/  VIADD R0, R156, 0x28820 ;  /* 0x000288209c007836 */ /* 0x000fe40000000000 */
[----:B------:R-:W-:-:S02]  /*12f90*/  IMAD R9, R9, R12, R14 ;  /* 0x0000000c09097224 */ /* 0x000fc400078e020e */
[----:B------:R-:W-:Y:S01]  /*12fa0*/  IMAD.IADD R3, R3, 0x1, R15 ;  /* 0x0000000103037824 */ /* 0x000fe200078e020f */
[----:B------:R-:W-:Y:S01]  /*12fb0*/  PRMT R0, RZ, 0x654, R0 ;  /* 0x00000654ff007816 */ /* 0x000fe20000000000 */
[----:B------:R-:W-:Y:S02]  /*12fc0*/  IMAD R10, R10, UR4, RZ ;  /* 0x000000040a0a7c24 */ /* 0x000fe4000f8e02ff */
[C---:B------:R-:W-:Y:S01]  /*12fd0*/  IMAD.WIDE.U32 R2, R13.reuse, UR4, R2 ;  /* 0x000000040d027c25 */ /* 0x040fe2000f8e0002 */
[----:B---3--:R0:W-:Y:S03]  /*12fe0*/  SYNCS.ARRIVE.TRANS64.RED.A1T0 RZ, [R0+URZ], RZ ;  /* 0x000000ff00ff79a7 */ /* 0x0081e6000810043f */
[----:B------:R-:W-:Y:S01]  /*12ff0*/  IMAD R11, R13, UR5, R10 ;  /* 0x000000050d0b7c24 */ /* 0x000fe2000f8e020a */
[----:B------:R-:W-:Y:S01]  /*13000*/  ULDC.64 UR4, c[0x0][0xad8] ;  /* 0x0002b60000047ab9 */ /* 0x000fe20000000a00 */
[----:B0-----:R-:W-:-:S02]  /*13010*/  SHF.R.S32.HI R0, RZ, 0x1f, R9 ;  /* 0x0000001fff007819 */ /* 0x001fc40000011409 */
[----:B------:R-:W-:-:S03]  /*13020*/  IMAD.IADD R3, R3, 0x1, R11 ;  /* 0x0000000103037824 */ /* 0x000fc600078e020b */
[----:B------:R-:W-:Y:S02]  /*13030*/  IMAD R0, R0, UR4, RZ ;  /* 0x0000000400007c24 */ /* 0x000fe4000f8e02ff */
[----:B------:R-:W-:-:S04]  /*13040*/  IMAD.WIDE.U32 R2, R9, UR4, R2 ;  /* 0x0000000409027c25 */ /* 0x000fc8000f8e0002 */
[----:B------:R-:W-:Y:S01]  /*13050*/  IMAD R9, R9, UR5, R0 ;  /* 0x0000000509097c24 */ /* 0x000fe2000f8e0200 */
[----:B------:R-:W-:Y:S02]  /*13060*/  ULDC.64 UR4, c[0x0][0xa80] ;  /* 0x0002a00000047ab9 */ /* 0x000fe40000000a00 */
[----:B------:R-:W-:Y:S01]  /*13070*/  LEA R0, P0, R2, UR4, 0x1 ;  /* 0x0000000402007c11 */ /* 0x000fe2000f8008ff */
[----:B------:R-:W-:Y:S01]  /*13080*/  IMAD.IADD R3, R3, 0x1, R9 ;  /* 0x0000000103037824 */ /* 0x000fe200078e0209 */
[----:B------:R-:W-:Y:S01]  /*13090*/  UMOV UR4, 0xffffffff ;  /* 0xffffffff00047882 */ /* 0x000fe20000000000 */
[----:B------:R-:W-:-:S03]  /*130a0*/  IMAD R9, R208, 0x80, R153 ;  /* 0x00000080d0097824 */ /* 0x000fc600078e0299 */
[----:B------:R-:W-:Y:S01]  /*130b0*/  LEA.HI.X R2, R2, UR5, R3, 0x1, P0 ;  /* 0x0000000502027c11 */ /* 0x000fe200080f0c03 */
[----:B--2---:R-:W-:Y:S06]  /*130c0*/  BRA.DIV UR4, `(.L_x_7126) ;  /* 0x000000a204a07947 */ /* 0x004fec000b800000 */
[----:B------:R0:W1:Y:S04]  /*130d0*/  SHFL.IDX PT, R3, R2, RZ, 0x181f ;  /* 0x00181fff02037589 */ /* 0x00006800000e0000 */
[----:B------:R0:W2:Y:S02]  /*130e0*/  SHFL.IDX PT, R14, R0, RZ, 0x181f ;  /* 0x00181fff000e7589 */ /* 0x0000a400000e0000 */
.L_x_7346:
[----:B------:R-:W-:Y:S01]  /*130f0*/  ISETP.GE.AND P0, PT, R9, R8, PT ;  /* 0x000000080900720c */ /* 0x000fe20003f06270 */
[----:B------:R-:W-:-:S12]  /*13100*/  BSSY B1, `(.L_x_7127) ;  /* 0x000000b000017945 */ /* 0x000fd80003800000 */
[----:B------:R-:W-:Y:S05]  /*13110*/  @P0 BRA `(.L_x_7128) ;  /* 0x0000000000240947 */ /* 0x000fea0003800000 */
[----:B------:R-:W-:Y:S02]  /*13120*/  ULDC UR4, c[0x0][0xac8] ;  /* 0x0002b20000047ab9 */ /* 0x000fe40000000800 */
[----:B------:R-:W-:Y:S02]  /*13130*/  ISETP.GE.AND P0, PT, R16, UR4, PT ;  /* 0x0000000410007c0c */ /* 0x000fe4000bf06270 */
[----:B------:R-:W-:-:S11]  /*13140*/  ISETP.GE.AND P1, PT, R23, UR4, PT ;  /* 0x0000000417007c0c */ /* 0x000fd6000bf26270 */
[CC--:B--2---:R-:W-:Y:S02]  /*13150*/  @!P0 LEA R10, P2, R16.reuse, R14.reuse, 0x1 ;  /* 0x0000000e100a8211 */ /* 0x0c4fe400078408ff */
[C---:B------:R-:W-:Y:S02]  /*13160*/  @!P1 LEA R14, P3, R23.reuse, R14, 0x1 ;  /* 0x0000000e170e9211 */ /* 0x040fe400078608ff */
[-C--:B-1----:R-:W-:Y:S02]  /*13170*/  @!P0 LEA.HI.X R11, R16, R3.reuse, R17, 0x1, P2 ;  /* 0x00000003100b8211 */ /* 0x082fe400010f0c11 */
[----:B------:R-:W-:-:S03]  /*13180*/  @!P1 LEA.HI.X R15, R23, R3, R22, 0x1, P3 ;  /* 0x00000003170f9211 */ /* 0x000fc600018f0c16 */
[----:B-----5:R3:W-:Y:S04]  /*13190*/  @!P0 ST.E.128 desc[UR42][R10.64], R4 ;  /* 0x000000040a008985 */ /* 0x0207e8000c101d2a */
[----:B------:R3:W-:Y:S02]  /*131a0*/  @!P1 ST.E.128 desc[UR42][R14.64], R40 ;  /* 0x000000280e009985 */ /* 0x0007e4000c101d2a */
.L_x_7128:
[----:B------:R-:W-:Y:S05]  /*131b0*/  BSYNC B1 ;  /* 0x0000000000017941 */ /* 0x000fea0003800000 */
.L_x_7127:
[----:B------:R-:W-:-:S03]  /*131c0*/  UMOV UR4, 0xffffffff ;  /* 0xffffffff00047882 */ /* 0x000fc60000000000 */
[----:B------:R-:W-:Y:S05]  /*131d0*/  BRA.DIV UR4, `(.L_x_7129) ;  /* 0x000000a204907947 */ /* 0x000fea000b800000 */
[----:B-1----:R1:W4:Y:S04]  /*131e0*/  SHFL.IDX PT, R3, R2, 0x1, 0x181f ;  /* 0x00381f0002037f89 */ /* 0x00232800000e0000 */
[----:B--23--:R1:W2:Y:S02]  /*131f0*/  SHFL.IDX PT, R14, R0, 0x1, 0x181f ;  /* 0x00381f00000e7f89 */ /* 0x00c2a400000e0000 */
.L_x_7350:
[----:B-----5:R-:W-:Y:S01]  /*13200*/  VIADD R5, R9, 0x20 ;  /* 0x0000002009057836 */ /* 0x020fe20000000000 */
[----:B------:R-:W-:Y:S04]  /*13210*/  BSSY B1, `(.L_x_7130) ;  /* 0x000000c000017945 */ /* 0x000fe80003800000 */
[----:B------:R-:W-:-:S13]  /*13220*/  ISETP.GE.AND P0, PT, R5, R8, PT ;  /* 0x000000080500720c */ /* 0x000fda0003f06270 */
[----:B------:R-:W-:Y:S05]  /*13230*/  @P0 BRA `(.L_x_7131) ;  /* 0x0000000000240947 */ /* 0x000fea0003800000 */
[----:B------:R-:W-:Y:S02]  /*13240*/  ULDC UR4, c[0x0][0xac8] ;  /* 0x0002b20000047ab9 */ /* 0x000fe40000000800 */
[----:B------:R-:W-:Y:S02]  /*13250*/  ISETP.GE.AND P2, PT, R16, UR4, PT ;  /* 0x0000000410007c0c */ /* 0x000fe4000bf46270 */
[----:B------:R-:W-:-:S11]  /*13260*/  ISETP.GE.AND P3, PT, R23, UR4, PT ;  /* 0x0000000417007c0c */ /* 0x000fd6000bf66270 */
[CC--:B--2---:R-:W-:Y:S02]  /*13270*/  @!P2 LEA R4, P0, R16.reuse, R14.reuse, 0x1 ;  /* 0x0000000e1004a211 */ /* 0x0c4fe400078008ff */
[C---:B------:R-:W-:Y:S02]  /*13280*/  @!P3 LEA R14, P1, R23.reuse, R14, 0x1 ;  /* 0x0000000e170eb211 */ /* 0x040fe400078208ff */
[-C--:B----4-:R-:W-:Y:S02]  /*13290*/  @!P2 LEA.HI.X R5, R16, R3.reuse, R17, 0x1, P0 ;  /* 0x000000031005a211 */ /* 0x090fe400000f0c11 */
[----:B------:R-:W-:-:S03]  /*132a0*/  @!P3 LEA.HI.X R15, R23, R3, R22, 0x1, P1 ;  /* 0x00000003170fb211 */ /* 0x000fc600008f0c16 */
[----:B------:R3:W-:Y:S04]  /*132b0*/  @!P2 ST.E.128 desc[UR42][R4.64], R24 ;  /* 0x000000180400a985 */ /* 0x0007e8000c101d2a */
[----:B------:R3:W-:Y:S02]  /*132c0*/  @!P3 ST.E.128 desc[UR42][R14.64], R44 ;  /* 0x0000002c0e00b985 */ /* 0x0007e4000c101d2a */
.L_x_7131:
[----:B------:R-:W-:Y:S05]  /*132d0*/  BSYNC B1 ;  /* 0x0000000000017941 */ /* 0x000fea0003800000 */
.L_x_7130:
[----:B------:R-:W-:-:S03]  /*132e0*/  UMOV UR4, 0xffffffff ;  /* 0xffffffff00047882 */ /* 0x000fc60000000000 */
[----:B------:R-:W-:Y:S05]  /*132f0*/  BRA.DIV UR4, `(.L_x_7132) ;  /* 0x000000a204907947 */ /* 0x000fea000b800000 */
[----:B----4-:R4:W0:Y:S04]  /*13300*/  SHFL.IDX PT, R3, R2, 0x2, 0x181f ;  /* 0x00581f0002037f89 */ /* 0x01082800000e0000 */
[----:B--23--:R4:W2:Y:S02]  /*13310*/  SHFL.IDX PT, R14, R0, 0x2, 0x181f ;  /* 0x00581f00000e7f89 */ /* 0x00c8a400000e0000 */
.L_x_7354:
[----:B------:R-:W-:Y:S01]  /*13320*/  VIADD R5, R9, 0x40 ;  /* 0x0000004009057836 */ /* 0x000fe20000000000 */
        /* <DEDUP_REMOVED lines=8> */
[-C--:B0-----:R-:W-:Y:S02]  /*133b0*/  @!P2 LEA.HI.X R5, R16, R3.reuse, R17, 0x1, P0 ;  /* 0x000000031005a211 */ /* 0x081fe400000f0c11 */
[----:B------:R-:W-:-:S03]  /*133c0*/  @!P3 LEA.HI.X R15, R23, R3, R22, 0x1, P1 ;  /* 0x00000003170fb211 */ /* 0x000fc600008f0c16 */
[----:B------:R3:W-:Y:S04]  /*133d0*/  @!P2 ST.E.128 desc[UR42][R4.64], R32 ;  /* 0x000000200400a985 */ /* 0x0007e8000c101d2a */
[----:B------:R3:W-:Y:S02]  /*133e0*/  @!P3 ST.E.128 desc[UR42][R14.64], R48 ;  /* 0x000000300e00b985 */ /* 0x0007e4000c101d2a */
.L_x_7134:
[----:B------:R-:W-:Y:S05]  /*133f0*/  BSYNC B1 ;  /* 0x0000000000017941 */ /* 0x000fea0003800000 */
.L_x_7133:
[----:B------:R-:W-:-:S03]  /*13400*/  UMOV UR4, 0xffffffff ;  /* 0xffffffff00047882 */ /* 0x000fc60000000000 */
[----:B------:R-:W-:Y:S05]  /*13410*/  BRA.DIV UR4, `(.L_x_7135) ;  /* 0x000000a204907947 */ /* 0x000fea000b800000 */
[----:B0-----:R0:W0:Y:S04]  /*13420*/  SHFL.IDX PT, R3, R2, 0x3, 0x181f ;  /* 0x00781f0002037f89 */ /* 0x00102800000e0000 */
[----:B--23--:R2:W3:Y:S02]  /*13430*/  SHFL.IDX PT, R14, R0, 0x3, 0x181f ;  /* 0x00781f00000e7f89 */ /* 0x00c4e400000e0000 */
.L_x_7358:
[----:B------:R-:W-:-:S05]  /*13440*/  VIADD R5, R9, 0x60 ;  /* 0x0000006009057836 */ /* 0x000fca0000000000 */
[----:B------:R-:W-:-:S13]  /*13450*/  ISETP.GE.AND P0, PT, R5, R8, PT ;  /* 0x000000080500720c */ /* 0x000fda0003f06270 */
[----:B------:R-:W-:Y:S05]  /*13460*/  @P0 BRA `(.L_x_7136) ;  /* 0x0000001800640947 */ /* 0x000fea0003800000 */
[----:B------:R-:W-:Y:S02]  /*13470*/  ULDC UR4, c[0x0][0xac8] ;  /* 0x0002b20000047ab9 */ /* 0x000fe40000000800 */
[----:B------:R-:W-:-:S13]  /*13480*/  ISETP.GE.AND P1, PT, R16, UR4, PT ;  /* 0x0000000410007c0c */ /* 0x000fda000bf26270 */
[----:B---3--:R-:W-:-:S04]  /*13490*/  @!P1 LEA R4, P0, R16, R14, 0x1 ;  /* 0x0000000e10049211 */ /* 0x008fc800078008ff */
[----:B0-----:R-:W-:Y:S02]  /*134a0*/  @!P1 LEA.HI.X R5, R16, R3, R17, 0x1, P0 ;  /* 0x0000000310059211 */ /* 0x001fe400000f0c11 */
[----:B------:R-:W-:-:S03]  /*134b0*/  ISETP.GE.AND P0, PT, R23, UR4, PT ;  /* 0x0000000417007c0c */ /* 0x000fc6000bf06270 */
[----:B------:R0:W-:Y:S10]  /*134c0*/  @!P1 ST.E.128 desc[UR42][R4.64], R36 ;  /* 0x0000002404009985 */ /* 0x0001f4000c101d2a */
[----:B------:R-:W-:Y:S05]  /*134d0*/  @P0 BRA `(.L_x_7136) ;  /* 0x0000001800480947 */ /* 0x000fea0003800000 */
[----:B------:R-:W-:-:S04]  /*134e0*/  LEA R14, P0, R23, R14, 0x1 ;  /* 0x0000000e170e7211 */ /* 0x000fc800078008ff */
[----:B------:R-:W-:-:S05]  /*134f0*/  LEA.HI.X R15, R23, R3, R22, 0x1, P0 ;  /* 0x00000003170f7211 */ /* 0x000fca00000f0c16 */
[----:B------:R3:W-:Y:S01]  /*13500*/  ST.E.128 desc[UR42][R14.64], R52 ;  /* 0x000000340e007985 */ /* 0x0007e2000c101d2a */
[----:B------:R-:W-:Y:S05]  /*13510*/  BRA `(.L_x_7136) ;  /* 0x0000001800387947 */ /* 0x000fea0003800000 */
.L_x_7125:
[----:B------:R-:W1:Y:S01]  /*13520*/  @P1 LDC R4, c[0x0][0xbec] ;  /* 0x0002fb00ff041b82 */ /* 0x000e620000000800 */
[----:B------:R-:W-:Y:S01]  /*13530*/  ULDC.64 UR4, c[0x0][0xb08] ;  /* 0x0002c20000047ab9 */ /* 0x000fe20000000a00 */
[----:B0-----:R-:W-:Y:S01]  /*13540*/  SHF.R.S32.HI R0, RZ, 0x1f, R205 ;  /* 0x0000001fff007819 */ /* 0x001fe200000114cd */
[----:B------:R-:W-:Y:S01]  /*13550*/  IMAD R11, R11, UR4, RZ ;  /* 0x000000040b0b7c24 */ /* 0x000fe2000f8e02ff */
[----:B------:R-:W-:Y:S01]  /*13560*/  ULDC.64 UR6, c[0x0][0xb30] ;  /* 0x0002cc0000067ab9 */ /* 0x000fe20000000a00 */
[C---:B------:R-:W-:Y:S01]  /*13570*/  IMAD.WIDE.U32 R6, R10.reuse, UR4, RZ ;  /* 0x000000040a067c25 */ /* 0x040fe2000f8e00ff */
[----:B------:R-:W-:Y:S02]  /*13580*/  SHF.R.S32.HI R105, RZ, 0x1f, R210 ;  /* 0x0000001fff697819 */ /* 0x000fe400000114d2 */
[----:B------:R-:W0:Y:S01]  /*13590*/  @P1 LDC R13, c[0x0][0xbf0] ;  /* 0x0002fc00ff0d1b82 */ /* 0x000e220000000800 */
[----:B------:R-:W-:Y:S01]  /*135a0*/  IMAD R11, R10, UR5, R11 ;  /* 0x000000050a0b7c24 */ /* 0x000fe2000f8e020b */
[----:B------:R-:W-:Y:S01]  /*135b0*/  ULDC.64 UR4, c[0x0][0xb38] ;  /* 0x0002ce0000047ab9 */ /* 0x000fe20000000a00 */
[----:B------:R-:W-:-:S02]  /*135c0*/  VIADD R28, R202, 0x10 ;  /* 0x00000010ca1c7836 */ /* 0x000fc40000000000 */
[----:B------:R-:W-:Y:S02]  /*135d0*/  IMAD.IADD R7, R7, 0x1, R11 ;  /* 0x0000000107077824 */ /* 0x000fe400078e020b */
[----:B------:R-:W-:Y:S01]  /*135e0*/  VIADD R33, R202, 0x18 ;  /* 0x00000018ca217836 */ /* 0x000fe20000000000 */
[----:B------:R-:W-:Y:S01]  /*135f0*/  SHF.R.S32.HI R32, RZ, 0x1f, R28 ;  /* 0x0000001fff207819 */ /* 0x000fe2000001141c */
[----:B------:R-:W-:-:S03]  /*13600*/  IMAD.WIDE.U32 R6, R2, UR4, R6 ;  /* 0x0000000402067c25 */ /* 0x000fc6000f8e0006 */
[----:B------:R-:W-:Y:S01]  /*13610*/  SHF.R.S32.HI R34, RZ, 0x1f, R33 ;  /* 0x0000001fff227819 */ /* 0x000fe20000011421 */
[----:B------:R-:W-:Y:S01]  /*13620*/  IMAD R7, R2, UR5, R7 ;  /* 0x0000000502077c24 */ /* 0x000fe2000f8e0207 */
[----:B------:R-:W-:Y:S01]  /*13630*/  ULDC.64 UR4, c[0x0][0xb40] ;  /* 0x0002d00000047ab9 */ /* 0x000fe20000000a00 */
[----:B------:R-:W-:Y:S02]  /*13640*/  VIADD R37, R202, 0x28 ;  /* 0x00000028ca257836 */ /* 0x000fe40000000000 */
[----:B------:R-:W-:Y:S02]  /*13650*/  IMAD R0, R0, UR4, RZ ;  /* 0x0000000400007c24 */ /* 0x000fe4000f8e02ff */
[----:B-1----:R-:W-:Y:S01]  /*13660*/  @P1 IMAD.HI.U32 R4, R35, R4, RZ ;  /* 0x0000000423041227 */ /* 0x002fe200078e00ff */
[----:B------:R-:W-:-:S03]  /*13670*/  SHF.R.S32.HI R38, RZ, 0x1f, R37 ;  /* 0x0000001fff267819 */ /* 0x000fc60000011425 */
[----:B------:R-:W-:-:S04]  /*13680*/  IMAD.WIDE.U32 R2, R205, UR4, R6 ;  /* 0x00000004cd027c25 */ /* 0x000fc8000f8e0006 */
[----:B------:R-:W-:Y:S01]  /*13690*/  IMAD R11, R205, UR5, R0 ;  /* 0x00000005cd0b7c24 */ /* 0x000fe2000f8e0200 */
[----:B------:R-:W-:Y:S01]  /*136a0*/  ULDC.64 UR4, c[0x0][0xb48] ;  /* 0x0002d20000047ab9 */ /* 0x000fe20000000a00 */
[----:B------:R-:W-:Y:S01]  /*136b0*/  IMAD.MOV.U32 R7, RZ, RZ, R35 ;  /* 0x000000ffff077224 */ /* 0x000fe200078e0023 */
[----:B0-----:R-:W-:Y:S01]  /*136c0*/  @P1 SHF.R.U32.HI R7, RZ, R13, R4 ;  /* 0x0000000dff071219 */ /* 0x001fe20000011604 */
[----:B------:R-:W-:Y:S02]  /*136d0*/  IMAD.IADD R3, R3, 0x1, R11 ;  /* 0x0000000103037824 */ /* 0x000fe400078e020b */
[----:B------:R-:W-:Y:S01]  /*136e0*/  VIADD R39, R202, 0x30 ;  /* 0x00000030ca277836 */ /* 0x000fe20000000000 */
[--C-:B------:R-:W-:Y:S01]  /*136f0*/  SHF.R.S32.HI R0, RZ, 0x1f, R7.reuse ;  /* 0x0000001fff007819 */ /* 0x100fe20000011407 */
[----:B------:R-:W-:Y:S02]  /*13700*/  IMAD.MOV R4, RZ, RZ, -R7 ;  /* 0x000000ffff047224 */ /* 0x000fe400078e0a07 */
[----:B------:R-:W-:Y:S01]  /*13710*/  IMAD.WIDE.U32 R2, R209, UR4, R2 ;  /* 0x00000004d1027c25 */ /* 0x000fe2000f8e0002 */
[----:B------:R-:W-:-:S03]  /*13720*/  SHF.R.S32.HI R92, RZ, 0x1f, R39 ;  /* 0x0000001fff5c7819 */ /* 0x000fc60000011427 */
        /* <DEDUP_REMOVED lines=9> */
[----:B------:R-:W-:Y:S02]  /*137c0*/  VIADD R4, R156, 0x28820 ;  /* 0x000288209c047836 */ /* 0x000fe40000000000 */
[C---:B------:R-:W-:Y:S02]  /*137d0*/  IMAD R7, R9.reuse, UR5, R0 ;  /* 0x0000000509077c24 */ /* 0x040fe4000f8e0200 */
[----:B------:R-:W-:Y:S01]  /*137e0*/  IMAD.WIDE.U32 R2, R9, UR4, R2 ;  /* 0x0000000409027c25 */ /* 0x000fe2000f8e0002 */
[----:B------:R-:W-:Y:S01]  /*137f0*/  PRMT R4, RZ, 0x654, R4 ;  /* 0x00000654ff047816 */ /* 0x000fe20000000004 */
[----:B------:R-:W-:-:S02]  /*13800*/  ULDC.64 UR4, c[0x0][0xb00] ;  /* 0x0002c00000047ab9 */ /* 0x000fc40000000a00 */
[----:B------:R-:W-:Y:S01]  /*13810*/  VIADD R35, R202, 0x20 ;  /* 0x00000020ca237836 */ /* 0x000fe20000000000 */
[----:B------:R-:W-:Y:S01]  /*13820*/  IADD3 R3, R3, R7, RZ ;  /* 0x0000000703037210 */ /* 0x000fe20007ffe0ff */
[----:B------:R0:W-:Y:S01]  /*13830*/  SYNCS.ARRIVE.TRANS64.RED.A1T0 RZ, [R4+URZ], RZ ;  /* 0x000000ff04ff79a7 */ /* 0x0001e2000810043f */
[----:B------:R-:W-:Y:S01]  /*13840*/  LEA R0, P0, R2, UR4, 0x2 ;  /* 0x0000000402007c11 */ /* 0x000fe2000f8010ff */
[C---:B------:R-:W-:Y:S01]  /*13850*/  VIADD R93, R202.reuse, 0x38 ;  /* 0x00000038ca5d7836 */ /* 0x040fe20000000000 */
[----:B------:R-:W-:Y:S01]  /*13860*/  UMOV UR4, 0xffffffff ;  /* 0xffffffff00047882 */ /* 0x000fe20000000000 */
[----:B------:R-:W-:Y:S01]  /*13870*/  VIADD R95, R202, 0x40 ;  /* 0x00000040ca5f7836 */ /* 0x000fe20000000000 */
[----:B------:R-:W-:Y:S02]  /*13880*/  LEA.HI.X R2, R2, UR5, R3, 0x2, P0 ;  /* 0x0000000502027c11 */ /* 0x000fe400080f1403 */
[----:B------:R-:W-:Y:S01]  /*13890*/  SHF.R.S32.HI R36, RZ, 0x1f, R35 ;  /* 0x0000001fff247819 */ /* 0x000fe20000011423 */
[----:B0-----:R-:W-:Y:S01]  /*138a0*/  VIADD R4, R202, 0x8 ;  /* 0x00000008ca047836 */ /* 0x001fe20000000000 */
[----:B------:R-:W-:-:S02]  /*138b0*/  SHF.R.S32.HI R94, RZ, 0x1f, R93 ;  /* 0x0000001fff5e7819 */ /* 0x000fc4000001145d */
[----:B------:R-:W-:Y:S02]  /*138c0*/  SHF.R.S32.HI R104, RZ, 0x1f, R95 ;  /* 0x0000001fff687819 */ /* 0x000fe4000001145f */
[----:B------:R-:W-:Y:S01]  /*138d0*/  SHF.R.S32.HI R9, RZ, 0x1f, R4 ;  /* 0x0000001fff097819 */ /* 0x000fe20000011404 */
[----:B------:R-:W-:Y:S06]  /*138e0*/  BRA.DIV UR4, `(.L_x_7137) ;  /* 0x0000009e04a47947 */ /* 0x000fec000b800000 */
[----:B------:R0:W1:Y:S04]  /*138f0*/  SHFL.IDX PT, R3, R2, RZ, 0x1c1f ;  /* 0x001c1fff02037589 */ /* 0x00006800000e0000 */
[----:B------:R0:W2:Y:S02]  /*13900*/  SHFL.IDX PT, R14, R0, RZ, 0x1c1f ;  /* 0x001c1fff000e7589 */ /* 0x0000a400000e0000 */
.L_x_7361:
[----:B------:R-:W-:Y:S01]  /*13910*/  ISETP.GE.AND P0, PT, R25, R8, PT ;  /* 0x000000081900720c */ /* 0x000fe20003f06270 */
[----:B------:R-:W-:-:S12]  /*13920*/  BSSY B1, `(.L_x_7138) ;  /* 0x0000043000017945 */ /* 0x000fd80003800000 */
[----:B------:R-:W-:Y:S05]  /*13930*/  @P0 BRA `(.L_x_7139) ;  /* 0x0000000400040947 */ /* 0x000fea0003800000 */
[----:B------:R-:W-:Y:S02]  /*13940*/  ULDC UR4, c[0x0][0xac8] ;  /* 0x0002b20000047ab9 */ /* 0x000fe40000000800 */
[----:B------:R-:W-:Y:S02]  /*13950*/  ISETP.GE.AND P0, PT, R202, UR4, PT ;  /* 0x00000004ca007c0c */ /* 0x000fe4000bf06270 */
[----:B------:R-:W-:Y:S02]  /*13960*/  ISETP.GE.AND P2, PT, R4, UR4, PT ;  /* 0x0000000404007c0c */ /* 0x000fe4000bf46270 */
[----:B------:R-:W-:Y:S02]  /*13970*/  ISETP.GE.AND P3, PT, R28, UR4, PT ;  /* 0x000000041c007c0c */ /* 0x000fe4000bf66270 */
[----:B------:R-:W-:-:S07]  /*13980*/  ISETP.GE.AND P1, PT, R33, UR4, PT ;  /* 0x0000000421007c0c */ /* 0x000fce000bf26270 */
[----:B-1----:R-:W-:Y:S02]  /*13990*/  @!P0 IMAD.MOV.U32 R15, RZ, RZ, R3 ;  /* 0x000000ffff0f8224 */ /* 0x002fe400078e0003 */
[----:B--2---:R-:W-:Y:S01]  /*139a0*/  @!P2 LEA R6, P4, R4, R14, 0x2 ;  /* 0x0000000e0406a211 */ /* 0x004fe200078810ff */
[----:B------:R-:W-:-:S03]  /*139b0*/  @!P0 IMAD.WIDE R10, R202, 0x4, R14 ;  /* 0x00000004ca0a8825 */ /* 0x000fc600078e020e */
[-C--:B------:R-:W-:Y:S02]  /*139c0*/  @!P2 LEA.HI.X R7, R4, R3.reuse, R9, 0x2, P4 ;  /* 0x000000030407a211 */ /* 0x080fe400020f1409 */
[CC--:B------:R-:W-:Y:S01]  /*139d0*/  @!P3 LEA R12, P4, R28.reuse, R14.reuse, 0x2 ;  /* 0x0000000e1c0cb211 */ /* 0x0c0fe200078810ff */
[----:B------:R1:W-:Y:S01]  /*139e0*/  @!P0 ST.E.64 desc[UR42][R10.64], R20 ;  /* 0x000000140a008985 */ /* 0x0003e2000c101b2a */
[----:B------:R-:W-:Y:S02]  /*139f0*/  ISETP.GE.AND P0, PT, R35, UR4, PT ;  /* 0x0000000423007c0c */ /* 0x000fe4000bf06270 */
[----:B------:R-:W-:Y:S01]  /*13a00*/  @!P1 LEA R24, P5, R33, R14, 0x2 ;  /* 0x0000000e21189211 */ /* 0x000fe200078a10ff */
[----:B------:R2:W-:Y:S01]  /*13a10*/  @!P2 ST.E.64 desc[UR42][R6.64], R40 ;  /* 0x000000280600a985 */ /* 0x0005e2000c101b2a */
[----:B------:R-:W-:Y:S02]  /*13a20*/  ISETP.GE.AND P2, PT, R37, UR4, PT ;  /* 0x0000000425007c0c */ /* 0x000fe4000bf46270 */
[----:B------:R-:W-:-:S02]  /*13a30*/  @!P3 LEA.HI.X R13, R28, R3, R32, 0x2, P4 ;  /* 0x000000031c0db211 */ /* 0x000fc400020f1420 */
[----:B------:R-:W-:Y:S02]  /*13a40*/  @!P1 LEA.HI.X R25, R33, R3, R34, 0x2, P5 ;  /* 0x0000000321199211 */ /* 0x000fe400028f1422 */
[----:B------:R-:W-:Y:S01]  /*13a50*/  ISETP.GE.AND P4, PT, R39, UR4, PT ;  /* 0x0000000427007c0c */ /* 0x000fe2000bf86270 */
[----:B------:R3:W-:Y:S02]  /*13a60*/  @!P3 ST.E.64 desc[UR42][R12.64], R42 ;  /* 0x0000002a0c00b985 */ /* 0x0007e4000c101b2a */
[-C--:B------:R-:W-:Y:S02]  /*13a70*/  @!P0 LEA R26, P3, R35, R14.reuse, 0x2 ;  /* 0x0000000e231a8211 */ /* 0x080fe400078610ff */
[----:B------:R4:W-:Y:S01]  /*13a80*/  @!P1 ST.E.64 desc[UR42][R24.64], R44 ;  /* 0x0000002c18009985 */ /* 0x0009e2000c101b2a */
[----:B------:R-:W-:Y:S02]  /*13a90*/  ISETP.GE.AND P1, PT, R93, UR4, PT ;  /* 0x000000045d007c0c */ /* 0x000fe4000bf26270 */
[----:B-1----:R-:W-:-:S02]  /*13aa0*/  @!P2 LEA R10, P5, R37, R14, 0x2 ;  /* 0x0000000e250aa211 */ /* 0x002fc400078a10ff */
[-C--:B------:R-:W-:Y:S02]  /*13ab0*/  @!P0 LEA.HI.X R27, R35, R3.reuse, R36, 0x2, P3 ;  /* 0x00000003231b8211 */ /* 0x080fe400018f1424 */
[----:B------:R-:W-:Y:S02]  /*13ac0*/  @!P2 LEA.HI.X R11, R37, R3, R38, 0x2, P5 ;  /* 0x00000003250ba211 */ /* 0x000fe400028f1426 */
[----:B------:R-:W-:Y:S01]  /*13ad0*/  ISETP.GE.AND P3, PT, R95, UR4, PT ;  /* 0x000000045f007c0c */ /* 0x000fe2000bf66270 */
[----:B------:R-:W-:Y:S01]  /*13ae0*/  @!P0 ST.E.64 desc[UR42][R26.64], R46 ;  /* 0x0000002e1a008985 */ /* 0x000fe2000c101b2a */
        /* <DEDUP_REMOVED lines=8> */
[----:B------:R-:W-:-:S03]  /*13b70*/  @!P3 LEA R20, P5, R95, R14, 0x2 ;  /* 0x0000000e5f14b211 */ /* 0x000fc600078a10ff */
[----:B------:R3:W-:Y:S01]  /*13b80*/  @!P1 ST.E.64 desc[UR42][R12.64], R52 ;  /* 0x000000340c009985 */ /* 0x0007e2000c101b2a */
[----:B------:R-:W-:Y:S02]  /*13b90*/  ISETP.GE.AND P1, PT, R215, UR4, PT ;  /* 0x00000004d7007c0c */ /* 0x000fe4000bf26270 */
[-C--:B------:R-:W-:Y:S02]  /*13ba0*/  @!P3 LEA.HI.X R21, R95, R3.reuse, R104, 0x2, P5 ;  /* 0x000000035f15b211 */ /* 0x080fe400028f1468 */
[-C--:B----4-:R-:W-:Y:S02]  /*13bb0*/  @!P2 LEA R24, P4, R210, R14.reuse, 0x2 ;  /* 0x0000000ed218a211 */ /* 0x090fe400078810ff */
[----:B-1----:R-:W-:Y:S01]  /*13bc0*/  @!P0 LEA R10, P5, R216, R14, 0x2 ;  /* 0x0000000ed80a8211 */ /* 0x002fe200078a10ff */
        /* <DEDUP_REMOVED lines=11> */
[----:B---3--:R-:W-:-:S03]  /*13c80*/  @!P3 LEA R12, P5, R214, R14, 0x2 ;  /* 0x0000000ed60cb211 */ /* 0x008fc600078a10ff */
[----:B------:R2:W-:Y:S01]  /*13c90*/  @!P1 ST.E.64 desc[UR42][R6.64], R60 ;  /* 0x0000003c06009985 */ /* 0x0005e2000c101b2a */
[CC--:B-1----:R-:W-:Y:S02]  /*13ca0*/  @!P4 LEA R20, P1, R213.reuse, R14.reuse, 0x2 ;  /* 0x0000000ed514c211 */ /* 0x0c2fe400078210ff */
[-C--:B------:R-:W-:Y:S02]  /*13cb0*/  @!P3 LEA.HI.X R13, R214, R3.reuse, R224, 0x2, P5 ;  /* 0x00000003d60db211 */ /* 0x080fe400028f14e0 */
[CC--:B----4-:R-:W-:Y:S02]  /*13cc0*/  @!P2 LEA R24, P5, R212.reuse, R14.reuse, 0x2 ;  /* 0x0000000ed418a211 */ /* 0x0d0fe400078a10ff */
        /* <DEDUP_REMOVED lines=8> */
.L_x_7139:
[----:B------:R-:W-:Y:S05]  /*13d50*/  BSYNC B1 ;  /* 0x0000000000017941 */ /* 0x000fea0003800000 */
.L_x_7138:
[----:B------:R-:W-:-:S03]  /*13d60*/  UMOV UR4, 0xffffffff ;  /* 0xffffffff00047882 */ /* 0x000fc60000000000 */
[----:B------:R-:W-:Y:S05]  /*13d70*/  BRA.DIV UR4, `(.L_x_7140) ;  /* 0x0000009a04b47947 */ /* 0x000fea000b800000 */
[----:B-1----:R1:W3:Y:S04]  /*13d80*/  SHFL.IDX PT, R3, R2, 0x1, 0x1c1f ;  /* 0x003c1f0002037f89 */ /* 0x0022e800000e0000 */
[----:B--2---:R1:W2:Y:S02]  /*13d90*/  SHFL.IDX PT, R14, R0, 0x1, 0x1c1f ;  /* 0x003c1f00000e7f89 */ /* 0x0042a400000e0000 */
.L_x_7365:
[----:B------:R-:W-:-:S13]  /*13da0*/  ISETP.GE.AND P0, PT, R5, R8, PT ;  /* 0x000000080500720c */ /* 0x000fda0003f06270 */
[----:B------:R-:W-:Y:S05]  /*13db0*/  @P0 BRA `(.L_x_7136) ;  /* 0x0000001000100947 */ /* 0x000fea0003800000 */
[----:B------:R-:W-:Y:S02]  /*13dc0*/  ULDC UR4, c[0x0][0xac8] ;  /* 0x0002b20000047ab9 */ /* 0x000fe40000000800 */
[----:B------:R-:W-:Y:S02]  /*13dd0*/  ISETP.GE.AND P3, PT, R4, UR4, PT ;  /* 0x0000000404007c0c */ /* 0x000fe4000bf66270 */
[----:B------:R-:W-:Y:S02]  /*13de0*/  ISETP.GE.AND P1, PT, R202, UR4, PT ;  /* 0x00000004ca007c0c */ /* 0x000fe4000bf26270 */
[----:B------:R-:W-:Y:S02]  /*13df0*/  ISETP.GE.AND P4, PT, R28, UR4, PT ;  /* 0x000000041c007c0c */ /* 0x000fe4000bf86270 */
[----:B------:R-:W-:-:S07]  /*13e00*/  ISETP.GE.AND P2, PT, R33, UR4, PT ;  /* 0x0000000421007c0c */ /* 0x000fce000bf46270 */
[CC--:B--2---:R-:W-:Y:S02]  /*13e10*/  @!P3 LEA R6, P0, R4.reuse, R14.reuse, 0x2 ;  /* 0x0000000e0406b211 */ /* 0x0c4fe400078010ff */
[----:B01----:R-:W-:Y:S02]  /*13e20*/  @!P1 IMAD.MOV.U32 R2, RZ, RZ, R14 ;  /* 0x000000ffff029224 */ /* 0x003fe400078e000e */
[----:B---3--:R-:W-:Y:S02]  /*13e30*/  @!P3 LEA.HI.X R7, R4, R3, R9, 0x2, P0 ;  /* 0x000000030407b211 */ /* 0x008fe400000f1409 */
[----:B------:R-:W-:Y:S01]  /*13e40*/  @!P1 IMAD.WIDE R4, R202, 0x4, R2 ;  /* 0x00000004ca049825 */ /* 0x000fe200078e0202 */
[----:B------:R-:W-:Y:S02]  /*13e50*/  ISETP.GE.AND P0, PT, R35, UR4, PT ;  /* 0x0000000423007c0c */ /* 0x000fe4000bf06270 */
[----:B------:R-:W-:Y:S02]  /*13e60*/  @!P4 LEA R8, P5, R28, R14, 0x2 ;  /* 0x0000000e1c08c211 */ /* 0x000fe400078a10ff */
[----:B------:R0:W-:Y:S01]  /*13e70*/  @!P1 ST.E.64 desc[UR42][R4.64], R70 ;  /* 0x0000004604009985 */ /* 0x0001e2000c101b2a */
[----:B------:R-:W-:-:S02]  /*13e80*/  ISETP.GE.AND P1, PT, R37, UR4, PT ;  /* 0x0000000425007c0c */ /* 0x000fc4000bf26270 */
[-C--:B------:R-:W-:Y:S01]  /*13e90*/  @!P4 LEA.HI.X R9, R28, R3.reuse, R32, 0x2, P5 ;  /* 0x000000031c09c211 */ /* 0x080fe200028f1420 */
[----:B------:R1:W-:Y:S01]  /*13ea0*/  @!P3 ST.E.64 desc[UR42][R6.64], R72 ;  /* 0x000000480600b985 */ /* 0x0003e2000c101b2a */
[-C--:B------:R-:W-:Y:S02]  /*13eb0*/  @!P2 LEA R10, P5, R33, R14.reuse, 0x2 ;  /* 0x0000000e210aa211 */ /* 0x080fe400078a10ff */
[----:B------:R-:W-:Y:S01]  /*13ec0*/  ISETP.GE.AND P3, PT, R93, UR4, PT ;  /* 0x000000045d007c0c */ /* 0x000fe2000bf66270 */
[----:B------:R2:W-:Y:S01]  /*13ed0*/  @!P4 ST.E.64 desc[UR42][R8.64], R74 ;  /* 0x0000004a0800c985 */ /* 0x0005e2000c101b2a */
[-C--:B------:R-:W-:Y:S02]  /*13ee0*/  @!P2 LEA.HI.X R11, R33, R3.reuse, R34, 0x2, P5 ;  /* 0x00000003210ba211 */ /* 0x080fe400028f1422 */
[----:B------:R-:W-:Y:S02]  /*13ef0*/  @!P0 LEA R12, P5, R35, R14, 0x2 ;  /* 0x0000000e230c8211 */ /* 0x000fe400078a10ff */
[----:B------:R-:W-:Y:S01]  /*13f00*/  ISETP.GE.AND P4, PT, R39, UR4, PT ;  /* 0x0000000427007c0c */ /* 0x000fe2000bf86270 */
[----:B------:R3:W-:Y:S01]  /*13f10*/  @!P2 ST.E.64 desc[UR42][R10.64], R76 ;  /* 0x0000004c0a00a985 */ /* 0x0007e2000c101b2a */
[----:B------:R-:W-:-:S02]  /*13f20*/  @!P0 LEA.HI.X R13, R35, R3, R36, 0x2, P5 ;  /* 0x00000003230d8211 */ /* 0x000fc400028f1424 */
[----:B------:R-:W-:Y:S02]  /*13f30*/  @!P1 LEA R20, P5, R37, R14, 0x2 ;  /* 0x0000000e25149211 */ /* 0x000fe400078a10ff */
[----:B------:R-:W-:Y:S01]  /*13f40*/  ISETP.GE.AND P2, PT, R95, UR4, PT ;  /* 0x000000045f007c0c */ /* 0x000fe2000bf46270 */
[----:B------:R4:W-:Y:S01]  /*13f50*/  @!P0 ST.E.64 desc[UR42][R12.64], R78 ;  /* 0x0000004e0c008985 */ /* 0x0009e2000c101b2a */
[----:B------:R-:W-:Y:S02]  /*13f60*/  @!P1 LEA.HI.X R21, R37, R3, R38, 0x2, P5 ;  /* 0x0000000325159211 */ /* 0x000fe400028f1426 */
[----:B------:R-:W-:-:S03]  /*13f70*/  ISETP.GE.AND P0, PT, R210, UR4, PT ;  /* 0x00000004d2007c0c */ /* 0x000fc6000bf06270 */
[----:B------:R-:W-:Y:S01]  /*13f80*/  @!P1 ST.E.64 desc[UR42][R20.64], R80 ;  /* 0x0000005014009985 */ /* 0x000fe2000c101b2a */
[-C--:B0-----:R-:W-:Y:S02]  /*13f90*/  @!P4 LEA R4, P5, R39, R14.reuse, 0x2 ;  /* 0x0000000e2704c211 */ /* 0x081fe400078a10ff */
[-C--:B-1----:R-:W-:Y:S02]  /*13fa0*/  @!P3 LEA R6, P1, R93, R14.reuse, 0x2 ;  /* 0x0000000e5d06b211 */ /* 0x082fe400078210ff */
[-C--:B------:R-:W-:Y:S02]  /*13fb0*/  @!P4 LEA.HI.X R5, R39, R3.reuse, R92, 0x2, P5 ;  /* 0x000000032705c211 */ /* 0x080fe400028f145c */
[----:B------:R-:W-:Y:S02]  /*13fc0*/  @!P3 LEA.HI.X R7, R93, R3, R94, 0x2, P1 ;  /* 0x000000035d07b211 */ /* 0x000fe400008f145e */
[----:B------:R-:W-:Y:S01]  /*13fd0*/  ISETP.GE.AND P1, PT, R216, UR4, PT ;  /* 0x00000004d8007c0c */ /* 0x000fe2000bf26270 */
[----:B------:R0:W-:Y:S01]  /*13fe0*/  @!P4 ST.E.64 desc[UR42][R4.64], R82 ;  /* 0x000000520400c985 */ /* 0x0001e2000c101b2a */
[----:B--2---:R-:W-:-:S02]  /*13ff0*/  @!P2 LEA R8, P5, R95, R14, 0x2 ;  /* 0x0000000e5f08a211 */ /* 0x004fc400078a10ff */
[CC--:B---3--:R-:W-:Y:S01]  /*14000*/  @!P0 LEA R10, P4, R210.reuse, R14.reuse, 0x2 ;  /* 0x0000000ed20a8211 */ /* 0x0c8fe200078810ff */
[----:B------:R1:W-:Y:S01]  /*14010*/  @!P3 ST.E.64 desc[UR42][R6.64], R84 ;  /* 0x000000540600b985 */ /* 0x0003e2000c101b2a */
[-C--:B------:R-:W-:Y:S02]  /*14020*/  @!P2 LEA.HI.X R9, R95, R3.reuse, R104, 0x2, P5 ;  /* 0x000000035f09a211 */ /* 0x080fe400028f1468 */
[----:B------:R-:W-:Y:S02]  /*14030*/  ISETP.GE.AND P3, PT, R215, UR4, PT ;  /* 0x00000004d7007c0c */ /* 0x000fe4000bf66270 */
[----:B------:R-:W-:Y:S01]  /*14040*/  @!P0 LEA.HI.X R11, R210, R3, R105, 0x2, P4 ;  /* 0x00000003d20b8211 */ /* 0x000fe200020f1469 */
[----:B------:R2:W-:Y:S01]  /*14050*/  @!P2 ST.E.64 desc[UR42][R8.64], R86 ;  /* 0x000000560800a985 */ /* 0x0005e2000c101b2a */
[----:B------:R-:W-:Y:S02]  /*14060*/  ISETP.GE.AND P4, PT, R214, UR4, PT ;  /* 0x00000004d6007c0c */ /* 0x000fe4000bf86270 */
[----:B----4-:R-:W-:Y:S01]  /*14070*/  @!P1 LEA R12, P5, R216, R14, 0x2 ;  /* 0x0000000ed80c9211 */ /* 0x010fe200078a10ff */
[----:B------:R3:W-:Y:S01]  /*14080*/  @!P0 ST.E.64 desc[UR42][R10.64], R88 ;  /* 0x000000580a008985 */ /* 0x0007e2000c101b2a */
[----:B------:R-:W-:-:S02]  /*14090*/  ISETP.GE.AND P2, PT, R213, UR4, PT ;  /* 0x00000004d5007c0c */ /* 0x000fc4000bf46270 */
[----:B------:R-:W-:Y:S02]  /*140a0*/  ISETP.GE.AND P0, PT, R212, UR4, PT ;  /* 0x00000004d4007c0c */ /* 0x000fe4000bf06270 */
[----:B------:R-:W-:Y:S02]  /*140b0*/  @!P1 LEA.HI.X R13, R216, R3, R226, 0x2, P5 ;  /* 0x00000003d80d9211 */ /* 0x000fe400028f14e2 */
[----:B0-----:R-:W-:-:S03]  /*140c0*/  @!P3 LEA R4, P5, R215, R14, 0x2 ;  /* 0x0000000ed704b211 */ /* 0x001fc600078a10ff */
[----:B------:R3:W-:Y:S01]  /*140d0*/  @!P1 ST.E.64 desc[UR42][R12.64], R90 ;  /* 0x0000005a0c009985 */ /* 0x0007e2000c101b2a */
[CC--:B-1----:R-:W-:Y:S02]  /*140e0*/  @!P4 LEA R6, P1, R214.reuse, R14.reuse, 0x2 ;  /* 0x0000000ed606c211 */ /* 0x0c2fe400078210ff */
        /* <DEDUP_REMOVED lines=9> */
[----:B------:R3:W-:Y:S01]  /*14180*/  @!P0 ST.E.64 desc[UR42][R20.64], R102 ;  /* 0x0000006614008985 */ /* 0x0007e2000c101b2a */
[----:B------:R-:W-:-:S13]  /*14190*/  ISETP.GE.AND P0, PT, R211, UR4, PT ;  /* 0x00000004d3007c0c */ /* 0x000fda000bf06270 */
[----:B---3--:R-:W-:Y:S05]  /*141a0*/  @P0 BRA `(.L_x_7136) ;  /* 0x0000000c00140947 */ /* 0x008fea0003800000 */
[----:B------:R-:W-:-:S04]  /*141b0*/  LEA R14, P0, R211, R14, 0x2 ;  /* 0x0000000ed30e7211 */ /* 0x000fc800078010ff */
[----:B------:R-:W-:-:S05]  /*141c0*/  LEA.HI.X R15, R211, R3, R221, 0x2, P0 ;  /* 0x00000003d30f7211 */ /* 0x000fca00000f14dd */
[----:B------:R0:W-:Y:S01]  /*141d0*/  ST.E.64 desc[UR42][R14.64], R150 ;  /* 0x000000960e007985 */ /* 0x0001e2000c101b2a */
[----:B------:R-:W-:Y:S05]  /*141e0*/  BRA `(.L_x_7136) ;  /* 0x0000000c00047947 */ /* 0x000fea0003800000 */
.L_x_7123:
        /* <DEDUP_REMOVED lines=16> */
[----:B------:R-:W0:-:S12]  /*142f0*/  S2R R0, SR_TID.X ;  /* 0x0000000000007919 */ /* 0x000e180000002100 */
[----:B------:R-:W2:Y:S01]  /*14300*/  @!P2 LDC R204, c[0x0][0xad4] ;  /* 0x0002b500ffccab82 */ /* 0x000ea20000000800 */
[----:B0-----:R-:W-:Y:S01]  /*14310*/  VIADD R0, R0, 0xffffff80 ;  /* 0xffffff8000007836 */ /* 0x001fe20000000000 */
[----:B--2---:R-:W-:-:S04]  /*14320*/  ISETP.GT.AND P2, PT, R204, 0x1, PT ;  /* 0x00000001cc00780c */ /* 0x004fc80003f44270 */
[----:B------:R-:W-:Y:S01]  /*14330*/  ISETP.GT.AND P3, PT, R0, 0x7f, PT ;  /* 0x0000007f0000780c */ /* 0x000fe20003f64270 */
[----:B----4-:R-:W-:-:S12]  /*14340*/  @P1 BRA `(.L_x_7141) ;  /* 0x0000000000101947 */ /* 0x010fd80003800000 */
[----:B------:R-:W-:Y:S05]  /*14350*/  @!P0 BRA `(.L_x_7141) ;  /* 0x00000000000c8947 */ /* 0x000fea0003800000 */
[----:B------:R-:W2:Y:S04]  /*14360*/  LDG.E R7, desc[UR42][R4.64] ;  /* 0x0000002a04077981 */ /* 0x000ea8000c1e1900 */
[----:B-----5:R-:W2:Y:S02]  /*14370*/  LDG.E R20, desc[UR42][R4.64+0x4] ;  /* 0x0000042a04147981 */ /* 0x020ea4000c1e1900 */
[----:B--2---:R-:W-:-:S07]  /*14380*/  IADD3 R20, -R7, R20, RZ ;  /* 0x0000001407147210 */ /* 0x004fce0007ffe1ff */
.L_x_7141:
[----:B------:R-:W-:Y:S01]  /*14390*/  BSSY B1, `(.L_x_7142) ;  /* 0x0000037000017945 */ /* 0x000fe20003800000 */
[----:B------:R-:W-:Y:S02]  /*143a0*/  SEL R205, R205, RZ, !P0 ;  /* 0x000000ffcdcd7207 */ /* 0x000fe40004000000 */
[----:B------:R-:W-:Y:S02]  /*143b0*/  SEL R217, R217, RZ, !P0 ;  /* 0x000000ffd9d97207 */ /* 0x000fe40004000000 */
[----:B-----5:R-:W-:Y:S01]  /*143c0*/  SHF.R.S32.HI R24, RZ, 0x1f, R3 ;  /* 0x0000001fff187819 */ /* 0x020fe20000011403 */
[----:B------:R-:W-:Y:S06]  /*143d0*/  @P3 BRA `(.L_x_7143) ;  /* 0x0000000000c83947 */ /* 0x000fec0003800000 */
[----:B------:R-:W0:Y:S01]  /*143e0*/  S2R R5, SR_TID.X ;  /* 0x0000000000057919 */ /* 0x000e220000002100 */
[----:B------:R-:W2:Y:S02]  /*143f0*/  LDC R33, c[0x0][0xbe8] ;  /* 0x0002fa00ff217b82 */ /* 0x000ea40000000800 */
[----:B--2---:R-:W-:Y:S02]  /*14400*/  IMAD R4, R20, R33, RZ ;  /* 0x0000002114047224 */ /* 0x004fe400078e02ff */
[----:B0-----:R-:W-:-:S04]  /*14410*/  IMAD R0, R208, 0x80, R5 ;  /* 0x00000080d0007824 */ /* 0x001fc800078e0205 */
[----:B------:R-:W-:-:S05]  /*14420*/  VIADD R25, R0, 0xffffff80 ;  /* 0xffffff8000197836 */ /* 0x000fca0000000000 */
[----:B------:R-:W-:-:S13]  /*14430*/  ISETP.GE.AND P0, PT, R25, R4, PT ;  /* 0x000000041900720c */ /* 0x000fda0003f06270 */
[----:B------:R-:W-:Y:S05]  /*14440*/  @P0 BRA `(.L_x_7143) ;  /* 0x0000000000ac0947 */ /* 0x000fea0003800000 */
[----:B------:R-:W-:Y:S01]  /*14450*/  IMAD.MOV.U32 R14, RZ, RZ, 0x9b8 ;  /* 0x000009b8ff0e7424 */ /* 0x000fe200078e00ff */
[----:B------:R-:W-:Y:S01]  /*14460*/  ISETP.GT.AND P0, PT, R204, 0x1, PT ;  /* 0x00000001cc00780c */ /* 0x000fe20003f04270 */
[----:B------:R-:W0:Y:S01]  /*14470*/  LDC.64 R26, c[0x0][0xba8] ;  /* 0x0002ea00ff1a7b82 */ /* 0x000e220000000a00 */
[----:B------:R-:W-:Y:S01]  /*14480*/  ISETP.NE.AND P1, PT, R33, 0x1, PT ;  /* 0x000000012100780c */ /* 0x000fe20003f25270 */
[----:B------:R-:W-:Y:S01]  /*14490*/  IMAD.MOV.U32 R15, RZ, RZ, R25 ;  /* 0x000000ffff0f7224 */ /* 0x000fe200078e0019 */
[----:B------:R-:W-:Y:S02]  /*144a0*/  SEL R14, R14, 0x978, P0 ;  /* 0x000009780e0e7807 */ /* 0x000fe40000000000 */
[----:B------:R-:W-:-:S03]  /*144b0*/  SEL R209, R209, RZ, P0 ;  /* 0x000000ffd1d17207 */ /* 0x000fc60000000000 */
[----:B------:R-:W2:Y:S08]  /*144c0*/  LDC.64 R6, c[0x0][R14+0x220] ;  /* 0x000088000e067b82 */ /* 0x000eb00000000a00 */
[----:B------:R-:W4:Y:S08]  /*144d0*/  LDC.64 R4, c[0x0][R14+0x218] ;  /* 0x000086000e047b82 */ /* 0x000f300000000a00 */
[----:B------:R-:W5:Y:S08]  /*144e0*/  LDC.64 R8, c[0x0][R14+0x228] ;  /* 0x00008a000e087b82 */ /* 0x000f700000000a00 */
[----:B------:R-:W1:Y:S08]  /*144f0*/  LDC.64 R10, c[0x0][R14+0x210] ;  /* 0x000084000e0a7b82 */ /* 0x000e700000000a00 */
[----:B------:R-:W3:Y:S08]  /*14500*/  @P1 LDC R0, c[0x0][0xbec] ;  /* 0x0002fb00ff001b82 */ /* 0x000ef00000000800 */
[----:B------:R-:W5:Y:S01]  /*14510*/  @P1 LDC R35, c[0x0][0xbf0] ;  /* 0x0002fc00ff231b82 */ /* 0x000f620000000800 */
[----:B--2---:R-:W-:-:S07]  /*14520*/  IMAD R7, R7, R205, RZ ;  /* 0x000000cd07077224 */ /* 0x004fce00078e02ff */
[----:B0-----:R-:W0:Y:S01]  /*14530*/  @!P0 LDC R26, c[0x0][0xb50] ;  /* 0x0002d400ff1a8b82 */ /* 0x001e220000000800 */
[----:B------:R-:W-:-:S04]  /*14540*/  IMAD.WIDE.U32 R12, R6, R205, RZ ;  /* 0x000000cd060c7225 */ /* 0x000fc800078e00ff */
[----:B------:R-:W-:Y:S02]  /*14550*/  IMAD R7, R6, R217, R7 ;  /* 0x000000d906077224 */ /* 0x000fe400078e0207 */
[----:B---3--:R-:W-:Y:S01]  /*14560*/  @P1 IMAD.HI.U32 R0, R25, R0, RZ ;  /* 0x0000000019001227 */ /* 0x008fe200078e00ff */
[----:B------:R-:W2:Y:S03]  /*14570*/  @!P0 LDC R27, c[0x0][0xb54] ;  /* 0x0002d500ff1b8b82 */ /* 0x000ea60000000800 */
[-C--:B----4-:R-:W-:Y:S02]  /*14580*/  IMAD R21, R5, R2.reuse, RZ ;  /* 0x0000000205157224 */ /* 0x090fe400078e02ff */
[----:B------:R-:W-:Y:S01]  /*14590*/  IMAD.WIDE.U32 R4, R4, R2, RZ ;  /* 0x0000000204047225 */ /* 0x000fe200078e00ff */
[----:B-----5:R-:W-:-:S03]  /*145a0*/  @P1 SHF.R.U32.HI R15, RZ, R35, R0 ;  /* 0x00000023ff0f1219 */ /* 0x020fc60000011600 */
[----:B------:R-:W-:Y:S01]  /*145b0*/  IMAD.IADD R21, R5, 0x1, R21 ;  /* 0x0000000105157824 */ /* 0x000fe200078e0215 */
[----:B------:R-:W-:Y:S01]  /*145c0*/  IADD3 R0, P1, P3, R12, R4, R3 ;  /* 0x000000040c007210 */ /* 0x000fe20007b3e003 */
[----:B------:R-:W-:Y:S02]  /*145d0*/  IMAD.IADD R12, R13, 0x1, R7 ;  /* 0x000000010d0c7824 */ /* 0x000fe400078e0207 */
[----:B------:R-:W-:Y:S02]  /*145e0*/  IMAD.MOV R6, RZ, RZ, -R15 ;  /* 0x000000ffff067224 */ /* 0x000fe400078e0a0f */
[----:B------:R-:W-:-:S04]  /*145f0*/  IMAD.WIDE.U32 R4, R8, R209, RZ ;  /* 0x000000d108047225 */ /* 0x000fc800078e00ff */
[----:B------:R-:W-:Y:S02]  /*14600*/  IMAD R9, R9, R209, RZ ;  /* 0x000000d109097224 */ /* 0x000fe400078e02ff */
[----:B------:R-:W-:Y:S01]  /*14610*/  IMAD R7, R33, R6, R25 ;  /* 0x0000000621077224 */ /* 0x000fe200078e0219 */
[----:B------:R-:W-:Y:S01]  /*14620*/  IADD3.X R6, R12, R21, R24, P1, P3 ;  /* 0x000000150c067210 */ /* 0x000fe20000fe6418 */
[----:B------:R-:W-:Y:S01]  /*14630*/  IMAD.IADD R9, R5, 0x1, R9 ;  /* 0x0000000105097824 */ /* 0x000fe200078e0209 */
[----:B------:R-:W-:Y:S01]  /*14640*/  IADD3 R4, P0, P1, R15, R0, R4 ;  /* 0x000000000f047210 */ /* 0x000fe2000791e004 */
[----:B-1----:R-:W-:Y:S01]  /*14650*/  IMAD R0, R11, R7, RZ ;  /* 0x000000070b007224 */ /* 0x002fe200078e02ff */
        /* <DEDUP_REMOVED lines=8> */
[----:B--2---:R-:W-:-:S05]  /*146e0*/  LEA.HI.X R7, R4, R27, R0, 0x2, P0 ;  /* 0x0000001b04077211 */ /* 0x004fca00000f1400 */
[----:B------:R0:W-:Y:S02]  /*146f0*/  STG.E desc[UR42][R6.64], R5 ;  /* 0x0000000506007986 */ /* 0x0001e4000c10192a */
.L_x_7143:
[----:B------:R-:W-:Y:S05]  /*14700*/  BSYNC B1 ;  /* 0x0000000000017941 */ /* 0x000fea0003800000 */
.L_x_7142:
[----:B------:R-:W-:Y:S05]  /*14710*/  @P2 BRA `(.L_x_7136) ;  /* 0x0000000400b82947 */ /* 0x000fea0003800000 */
[----:B------:R-:W2:Y:S01]  /*14720*/  LDC R21, c[0x0][0xbe8] ;  /* 0x0002fa00ff157b82 */ /* 0x000ea20000000800 */
[----:B------:R-:W-:Y:S01]  /*14730*/  ULDC.64 UR4, c[0x0][0xaa0] ;  /* 0x0002a80000047ab9 */ /* 0x000fe20000000a00 */
[----:B------:R-:W-:Y:S01]  /*14740*/  ULDC.64 UR6, c[0x0][0xaf0] ;  /* 0x0002bc0000067ab9 */ /* 0x000fe20000000a00 */
[----:B------:R-:W-:Y:S02]  /*14750*/  IMAD R0, R24, UR4, RZ ;  /* 0x0000000418007c24 */ /* 0x000fe4000f8e02ff */
[----:B0-----:R-:W-:-:S04]  /*14760*/  IMAD.WIDE.U32 R4, R3, UR4, RZ ;  /* 0x0000000403047c25 */ /* 0x001fc8000f8e00ff */
[----:B------:R-:W-:Y:S01]  /*14770*/  IMAD R7, R3, UR5, R0 ;  /* 0x0000000503077c24 */ /* 0x000fe2000f8e0200 */
[----:B------:R-:W-:Y:S01]  /*14780*/  ULDC.64 UR4, c[0x0][0xae8] ;  /* 0x0002ba0000047ab9 */ /* 0x000fe20000000a00 */
[----:B------:R-:W-:Y:S02]  /*14790*/  IMAD R3, R203, 0x20, R153 ;  /* 0x00000020cb037824 */ /* 0x000fe400078e0299 */
[----:B------:R-:W-:Y:S02]  /*147a0*/  IMAD.IADD R5, R5, 0x1, R7 ;  /* 0x0000000105057824 */ /* 0x000fe400078e0207 */
[----:B------:R-:W-:Y:S02]  /*147b0*/  IMAD R6, R208, 0x80, R3 ;  /* 0x00000080d0067824 */ /* 0x000fe400078e0203 */
[----:B------:R-:W-:-:S03]  /*147c0*/  IMAD.WIDE.U32 R4, R2, UR4, R4 ;  /* 0x0000000402047c25 */ /* 0x000fc6000f8e0004 */
[----:B------:R-:W-:Y:S01]  /*147d0*/  MOV R7, R6 ;  /* 0x0000000600077202 */ /* 0x000fe20000000f00 */
[----:B------:R-:W-:Y:S02]  /*147e0*/  IMAD R3, R217, UR6, RZ ;  /* 0x00000006d9037c24 */ /* 0x000fe4000f8e02ff */
[----:B------:R-:W-:Y:S01]  /*147f0*/  IMAD R5, R2, UR5, R5 ;  /* 0x0000000502057c24 */ /* 0x000fe2000f8e0205 */
[----:B--2---:R-:W-:Y:S01]  /*14800*/  ISETP.NE.AND P0, PT, R21, 0x1, PT ;  /* 0x000000011500780c */ /* 0x004fe20003f05270 */
[----:B------:R-:W-:-:S12]  /*14810*/  ULDC.64 UR4, c[0x0][0xae0] ;  /* 0x0002b80000047ab9 */ /* 0x000fd80000000a00 */
[----:B------:R-:W0:Y:S08]  /*14820*/  @P0 LDC R9, c[0x0][0xbec] ;  /* 0x0002fb00ff090b82 */ /* 0x000e300000000800 */
[----:B------:R-:W2:Y:S01]  /*14830*/  @P0 LDC R11, c[0x0][0xbf0] ;  /* 0x0002fc00ff0b0b82 */ /* 0x000ea20000000800 */
[----:B0-----:R-:W-:-:S04]  /*14840*/  @P0 IMAD.HI.U32 R0, R6, R9, RZ ;  /* 0x0000000906000227 */ /* 0x001fc800078e00ff */
[C---:B------:R-:W-:Y:S02]  /*14850*/  IMAD R9, R205.reuse, UR7, R3 ;  /* 0x00000007cd097c24 */ /* 0x040fe4000f8e0203 */
[----:B------:R-:W-:Y:S01]  /*14860*/  IMAD.WIDE.U32 R2, R205, UR6, R4 ;  /* 0x00000006cd027c25 */ /* 0x000fe2000f8e0004 */
[----:B--2---:R-:W-:-:S03]  /*14870*/  @P0 SHF.R.U32.HI R7, RZ, R11, R0 ;  /* 0x0000000bff070219 */ /* 0x004fc60000011600 */
[----:B------:R-:W-:Y:S01]  /*14880*/  IMAD.IADD R3, R3, 0x1, R9 ;  /* 0x0000000103037824 */ /* 0x000fe200078e0209 */
[--C-:B------:R-:W-:Y:S01]  /*14890*/  SHF.R.S32.HI R0, RZ, 0x1f, R7.reuse ;  /* 0x0000001fff007819 */ /* 0x100fe20000011407 */
[----:B------:R-:W-:Y:S02]  /*148a0*/  IMAD.MOV R5, RZ, RZ, -R7 ;  /* 0x000000ffff057224 */ /* 0x000fe400078e0a07 */
[----:B------:R-:W-:-:S04]  /*148b0*/  IMAD.WIDE.U32 R2, R7, UR4, R2 ;  /* 0x0000000407027c25 */ /* 0x000fc8000f8e0002 */
[----:B------:R-:W-:Y:S02]  /*148c0*/  IMAD R0, R0, UR4, RZ ;  /* 0x0000000400007c24 */ /* 0x000fe4000f8e02ff */
[----:B------:R-:W-:Y:S02]  /*148d0*/  IMAD R5, R21, R5, R6 ;  /* 0x0000000515057224 */ /* 0x000fe400078e0206 */
[----:B------:R-:W-:Y:S01]  /*148e0*/  IMAD R9, R7, UR5, R0 ;  /* 0x0000000507097c24 */ /* 0x000fe2000f8e0200 */
[----:B------:R-:W-:Y:S02]  /*148f0*/  ULDC.64 UR4, c[0x0][0xad8] ;  /* 0x0002b60000047ab9 */ /* 0x000fe40000000a00 */
[----:B------:R-:W-:Y:S01]  /*14900*/  SHF.R.S32.HI R0, RZ, 0x1f, R5 ;  /* 0x0000001fff007819 */ /* 0x000fe20000011405 */
[----:B------:R-:W-:-:S04]  /*14910*/  IMAD.IADD R3, R3, 0x1, R9 ;  /* 0x0000000103037824 */ /* 0x000fc800078e0209 */
        /* <DEDUP_REMOVED lines=9> */
[----:B------:R-:W-:Y:S06]  /*149b0*/  BRA.DIV UR4, `(.L_x_7144) ;  /* 0x0000008e04ec7947 */ /* 0x000fec000b800000 */
[----:B------:R0:W2:Y:S04]  /*149c0*/  SHFL.IDX PT, R3, R2, RZ, 0x181f ;  /* 0x00181fff02037589 */ /* 0x0000a800000e0000 */
[----:B------:R0:W4:Y:S02]  /*149d0*/  SHFL.IDX PT, R14, R0, RZ, 0x181f ;  /* 0x00181fff000e7589 */ /* 0x00012400000e0000 */
.L_x_7368:
[----:B------:R-:W-:Y:S01]  /*149e0*/  IMAD R21, R20, R21, RZ ;  /* 0x0000001514157224 */ /* 0x000fe200078e02ff */
[----:B------:R-:W-:Y:S04]  /*149f0*/  BSSY B1, `(.L_x_7145) ;  /* 0x000000c000017945 */ /* 0x000fe80003800000 */
[----:B------:R-:W-:-:S13]  /*14a00*/  ISETP.GE.AND P0, PT, R5, R21, PT ;  /* 0x000000150500720c */ /* 0x000fda0003f06270 */
[----:B------:R-:W-:Y:S05]  /*14a10*/  @P0 BRA `(.L_x_7146) ;  /* 0x0000000000240947 */ /* 0x000fea0003800000 */
[----:B------:R-:W-:Y:S02]  /*14a20*/  ULDC UR4, c[0x0][0xac8] ;  /* 0x0002b20000047ab9 */ /* 0x000fe40000000800 */
[----:B------:R-:W-:Y:S02]  /*14a30*/  ISETP.GE.AND P2, PT, R16, UR4, PT ;  /* 0x0000000410007c0c */ /* 0x000fe4000bf46270 */
[----:B------:R-:W-:-:S11]  /*14a40*/  ISETP.GE.AND P3, PT, R23, UR4, PT ;  /* 0x0000000417007c0c */ /* 0x000fd6000bf66270 */
[CC--:B----4-:R-:W-:Y:S02]  /*14a50*/  @!P2 LEA R6, P0, R16.reuse, R14.reuse, 0x1 ;  /* 0x0000000e1006a211 */ /* 0x0d0fe400078008ff */
[C---:B------:R-:W-:Y:S02]  /*14a60*/  @!P3 LEA R14, P1, R23.reuse, R14, 0x1 ;  /* 0x0000000e170eb211 */ /* 0x040fe400078208ff */
[-C--:B--2---:R-:W-:Y:S02]  /*14a70*/  @!P2 LEA.HI.X R7, R16, R3.reuse, R17, 0x1, P0 ;  /* 0x000000031007a211 */ /* 0x084fe400000f0c11 */
[----:B------:R-:W-:-:S03]  /*14a80*/  @!P3 LEA.HI.X R15, R23, R3, R22, 0x1, P1 ;  /* 0x00000003170fb211 */ /* 0x000fc600008f0c16 */
[----:B------:R2:W-:Y:S04]  /*14a90*/  @!P2 ST.E.128 desc[UR42][R6.64], RZ ;  /* 0x000000ff0600a985 */ /* 0x0005e8000c101d2a */
[----:B------:R2:W-:Y:S02]  /*14aa0*/  @!P3 ST.E.128 desc[UR42][R14.64], RZ ;  /* 0x000000ff0e00b985 */ /* 0x0005e4000c101d2a */
.L_x_7146:
[----:B------:R-:W-:Y:S05]  /*14ab0*/  BSYNC B1 ;  /* 0x0000000000017941 */ /* 0x000fea0003800000 */
.L_x_7145:
[----:B------:R-:W-:-:S03]  /*14ac0*/  UMOV UR4, 0xffffffff ;  /* 0xffffffff00047882 */ /* 0x000fc60000000000 */
[----:B------:R-:W-:Y:S05]  /*14ad0*/  BRA.DIV UR4, `(.L_x_7147) ;  /* 0x0000008e04d87947 */ /* 0x000fea000b800000 */
[----:B--2---:R2:W0:Y:S04]  /*14ae0*/  SHFL.IDX PT, R3, R2, 0x1, 0x181f ;  /* 0x00381f0002037f89 */ /* 0x00442800000e0000 */
[----:B----4-:R2:W4:Y:S02]  /*14af0*/  SHFL.IDX PT, R14, R0, 0x1, 0x181f ;  /* 0x00381f00000e7f89 */ /* 0x01052400000e0000 */
.L_x_7372:
[----:B------:R-:W-:Y:S01]  /*14b00*/  VIADD R4, R5, 0x20 ;  /* 0x0000002005047836 */ /* 0x000fe20000000000 */
        /* <DEDUP_REMOVED lines=8> */
[-C--:B0-----:R-:W-:Y:S02]  /*14b90*/  @!P2 LEA.HI.X R7, R16, R3.reuse, R17, 0x1, P0 ;  /* 0x000000031007a211 */ /* 0x081fe400000f0c11 */
[----:B------:R-:W-:-:S03]  /*14ba0*/  @!P3 LEA.HI.X R15, R23, R3, R22, 0x1, P1 ;  /* 0x00000003170fb211 */ /* 0x000fc600008f0c16 */
[----:B------:R0:W-:Y:S04]  /*14bb0*/  @!P2 ST.E.128 desc[UR42][R6.64], RZ ;  /* 0x000000ff0600a985 */ /* 0x0001e8000c101d2a */
[----:B------:R0:W-:Y:S02]  /*14bc0*/  @!P3 ST.E.128 desc[UR42][R14.64], RZ ;  /* 0x000000ff0e00b985 */ /* 0x0001e4000c101d2a */
.L_x_7149:
[----:B------:R-:W-:Y:S05]  /*14bd0*/  BSYNC B1 ;  /* 0x0000000000017941 */ /* 0x000fea0003800000 */
.L_x_7148:
[----:B------:R-:W-:-:S03]  /*14be0*/  UMOV UR4, 0xffffffff ;  /* 0xffffffff00047882 */ /* 0x000fc60000000000 */
[----:B------:R-:W-:Y:S05]  /*14bf0*/  BRA.DIV UR4, `(.L_x_7150) ;  /* 0x0000008e04d87947 */ /* 0x000fea000b800000 */
[----:B0-----:R0:W0:Y:S04]  /*14c00*/  SHFL.IDX PT, R3, R2, 0x2, 0x181f ;  /* 0x00581f0002037f89 */ /* 0x00102800000e0000 */
[----:B----4-:R4:W0:Y:S02]  /*14c10*/  SHFL.IDX PT, R14, R0, 0x2, 0x181f ;  /* 0x00581f00000e7f89 */ /* 0x01082400000e0000 */
.L_x_7376:
[----:B------:R-:W-:Y:S01]  /*14c20*/  VIADD R4, R5, 0x40 ;  /* 0x0000004005047836 */ /* 0x000fe20000000000 */
[----:B------:R-:W-:Y:S04]  /*14c30*/  BSSY B1, `(.L_x_7151) ;  /* 0x000000c000017945 */ /* 0x000fe80003800000 */
[----:B------:R-:W-:-:S13]  /*14c40*/  ISETP.GE.AND P0, PT, R4, R21, PT ;  /* 0x000000150400720c */ /* 0x000fda0003f06270 */
[----:B------:R-:W-:Y:S05]  /*14c50*/  @P0 BRA `(.L_x_7152) ;  /* 0x0000000000240947 */ /* 0x000fea0003800000 */
[----:B------:R-:W-:Y:S02]  /*14c60*/  ULDC UR4, c[0x0][0xac8] ;  /* 0x0002b20000047ab9 */ /* 0x000fe40000000800 */
[----:B------:R-:W-:Y:S02]  /*14c70*/  ISETP.GE.AND P2, PT, R16, UR4, PT ;  /* 0x0000000410007c0c */ /* 0x000fe4000bf46270 */
[----:B------:R-:W-:-:S11]  /*14c80*/  ISETP.GE.AND P3, PT, R23, UR4, PT ;  /* 0x0000000417007c0c */ /* 0x000fd6000bf66270 */
[CC--:B0-----:R-:W-:Y:S02]  /*14c90*/  @!P2 LEA R6, P0, R16.reuse, R14.reuse, 0x1 ;  /* 0x0000000e1006a211 */ /* 0x0c1fe400078008ff */
[C---:B------:R-:W-:Y:S02]  /*14ca0*/  @!P3 LEA R14, P1, R23.reuse, R14, 0x1 ;  /* 0x0000000e170eb211 */ /* 0x040fe400078208ff */
[-C--:B------:R-:W-:Y:S02]  /*14cb0*/  @!P2 LEA.HI.X R7, R16, R3.reuse, R17, 0x1, P0 ;  /* 0x000000031007a211 */ /* 0x080fe400000f0c11 */
[----:B------:R-:W-:-:S03]  /*14cc0*/  @!P3 LEA.HI.X R15, R23, R3, R22, 0x1, P1 ;  /* 0x00000003170fb211 */ /* 0x000fc600008f0c16 */
[----:B------:R0:W-:Y:S04]  /*14cd0*/  @!P2 ST.E.128 desc[UR42][R6.64], RZ ;  /* 0x000000ff0600a985 */ /* 0x0001e8000c101d2a */
[----:B------:R0:W-:Y:S02]  /*14ce0*/  @!P3 ST.E.128 desc[UR42][R14.64], RZ ;  /* 0x000000ff0e00b985 */ /* 0x0001e4000c101d2a */
.L_x_7152:
[----:B------:R-:W-:Y:S05]  /*14cf0*/  BSYNC B1 ;  /* 0x0000000000017941 */ /* 0x000fea0003800000 */
.L_x_7151:
[----:B------:R-:W-:-:S03]  /*14d00*/  UMOV UR4, 0xffffffff ;  /* 0xffffffff00047882 */ /* 0x000fc60000000000 */
[----:B------:R-:W-:Y:S05]  /*14d10*/  BRA.DIV UR4, `(.L_x_7153) ;  /* 0x0000008e04d87947 */ /* 0x000fea000b800000 */
[----:B0-----:R0:W0:Y:S04]  /*14d20*/  SHFL.IDX PT, R3, R2, 0x3, 0x181f ;  /* 0x00781f0002037f89 */ /* 0x00102800000e0000 */
[----:B------:R0:W0:Y:S02]  /*14d30*/  SHFL.IDX PT, R14, R0, 0x3, 0x181f ;  /* 0x00781f00000e7f89 */ /* 0x00002400000e0000 */
.L_x_7380:
[----:B0-2-4-:R-:W-:-:S05]  /*14d40*/  VIADD R0, R5, 0x60 ;  /* 0x0000006005007836 */ /* 0x015fca0000000000 */
[----:B------:R-:W-:-:S13]  /*14d50*/  ISETP.GE.AND P0, PT, R0, R21, PT ;  /* 0x000000150000720c */ /* 0x000fda0003f06270 */
[----:B------:R-:W-:Y:S05]  /*14d60*/  @P0 BRA `(.L_x_7136) ;  /* 0x0000000000240947 */ /* 0x000fea0003800000 */
[----:B------:R-:W-:Y:S02]  /*14d70*/  ULDC UR4, c[0x0][0xac8] ;  /* 0x0002b20000047ab9 */ /* 0x000fe40000000800 */
[----:B------:R-:W-:Y:S02]  /*14d80*/  ISETP.GE.AND P2, PT, R16, UR4, PT ;  /* 0x0000000410007c0c */ /* 0x000fe4000bf46270 */
[----:B------:R-:W-:-:S11]  /*14d90*/  ISETP.GE.AND P3, PT, R23, UR4, PT ;  /* 0x0000000417007c0c */ /* 0x000fd6000bf66270 */
[CC--:B------:R-:W-:Y:S02]  /*14da0*/  @!P2 LEA R4, P0, R16.reuse, R14.reuse, 0x1 ;  /* 0x0000000e1004a211 */ /* 0x0c0fe400078008ff */
[C---:B------:R-:W-:Y:S02]  /*14db0*/  @!P3 LEA R14, P1, R23.reuse, R14, 0x1 ;  /* 0x0000000e170eb211 */ /* 0x040fe400078208ff */
[-C--:B------:R-:W-:Y:S02]  /*14dc0*/  @!P2 LEA.HI.X R5, R16, R3.reuse, R17, 0x1, P0 ;  /* 0x000000031005a211 */ /* 0x080fe400000f0c11 */
[----:B------:R-:W-:-:S03]  /*14dd0*/  @!P3 LEA.HI.X R15, R23, R3, R22, 0x1, P1 ;  /* 0x00000003170fb211 */ /* 0x000fc600008f0c16 */
[----:B------:R2:W-:Y:S04]  /*14de0*/  @!P2 ST.E.128 desc[UR42][R4.64], RZ ;  /* 0x000000ff0400a985 */ /* 0x0005e8000c101d2a */
[----:B------:R2:W-:Y:S02]  /*14df0*/  @!P3 ST.E.128 desc[UR42][R14.64], RZ ;  /* 0x000000ff0e00b985 */ /* 0x0005e4000c101d2a */
.L_x_7136:
[----:B------:R-:W-:Y:S05]  /*14e00*/  BSYNC B0 ;  /* 0x0000000000007941 */ /* 0x000fea0003800000 */
.L_x_7122:
[----:B------:R-:W-:Y:S02]  /*14e10*/  ULDC UR4, c[0x0][0xc3c] ;  /* 0x00030f0000047ab9 */ /* 0x000fe40000000800 */
[----:B---3--:R-:W-:-:S13]  /*14e20*/  ISETP.GE.AND P0, PT, R31, UR4, PT ;  /* 0x000000041f007c0c */ /* 0x008fda000bf06270 */
[----:B------:R-:W-:Y:S05]  /*14e30*/  @!P0 BRA `(.L_x_7154) ;  /* 0xfffffec400088947 */ /* 0x000fea000383ffff */
[----:B------:R-:W-:Y:S05]  /*14e40*/  BRA `(.L_x_6945) ;  /* 0x0000006c00d07947 */ /* 0x000fea0003800000 */
.L_x_6943:
[----:B------:R-:W-:-:S08]  /*14e50*/  NOP ;  /* 0x0000000000007918 */ /* 0x000fd00000000000 */
[----:B------:R-:W0:-:S00]  /*14e60*/  USETMAXREG.DEALLOC.CTAPOOL 0x28 ;  /* 0x00000028000079c8 */ /* 0x000e0000080e0500 */
        /* <DEDUP_REMOVED lines=16> */
.L_x_7155:
        /* <DEDUP_REMOVED lines=43> */
.L_x_7159:
        /* <DEDUP_REMOVED lines=37> */
.L_x_7157:
        /* <DEDUP_REMOVED lines=18> */
.L_x_7160:
        /* <DEDUP_REMOVED lines=10> */
[----:B------:R-:W-:Y:S01]  /*15630*/  IMAD.HI.U32 R2, R3, R11, R2 ;  /* 0x0000000b03027227 */ /* 0x000fe200078e0002 */
[----:B------:R-:W-:-:S03]  /*15640*/  IADD3 R19, R19, UR4, RZ ;  /* 0x0000000413137c10 */ /* 0x000fc6000fffe0ff */
        /* <DEDUP_REMOVED lines=46> */
.L_x_7158:
[----:B------:R-:W-:Y:S02]  /*15930*/  IMAD.MOV.U32 R17, RZ, RZ, RZ ;  /* 0x000000ffff117224 */ /* 0x000fe400078e00ff */
[----:B------:R-:W-:Y:S02]  /*15940*/  IMAD.U32 R16, RZ, RZ, UR6 ;  /* 0x00000006ff107e24 */ /* 0x000fe4000f8e00ff */
[----:B------:R-:W-:-:S07]  /*15950*/  IMAD.MOV.U32 R18, RZ, RZ, RZ ;  /* 0x000000ffff127224 */ /* 0x000fce00078e00ff */
.L_x_7161:
[----:B------:R-:W-:-:S13]  /*15960*/  ISETP.NE.AND P0, PT, R7, RZ, PT ;  /* 0x000000ff0700720c */ /* 0x000fda0003f05270 */
[----:B------:R-:W0:Y:S01]  /*15970*/  @!P0 S2R R3, SR_CgaCtaId ;  /* 0x0000000000038919 */ /* 0x000e220000008800 */
[----:B------:R-:W-:-:S04]  /*15980*/  @!P0 MOV R2, 0x400 ;  /* 0x0000040000028802 */ /* 0x000fc80000000f00 */
[----:B0-----:R-:W-:-:S05]  /*15990*/  @!P0 LEA R2, R3, R2, 0x18 ;  /* 0x0000000203028211 */ /* 0x001fca00078ec0ff */
[----:B------:R0:W-:Y:S01]  /*159a0*/  @!P0 STS.128 [R2+0x288d0], R16 ;  /* 0x0288d01002008388 */ /* 0x0001e20000000c00 */
[----:B------:R-:W-:Y:S06]  /*159b0*/  BAR.ARV 0x5, 0x180 ;  /* 0x0146000000007b1d */ /* 0x000fec0000002000 */
.L_x_7156:
[----:B------:R2:W-:Y:S01]  /*159c0*/  STL [R1+0x24], RZ ;  /* 0x000024ff01007387 */ /* 0x0005e20000100800 */
[----:B------:R-:W-:Y:S01]  /*159d0*/  ULDC UR4, c[0x0][0xc3c] ;  /* 0x00030f0000047ab9 */ /* 0x000fe20000000800 */
[----:B------:R-:W-:Y:S01]  /*159e0*/  IMAD.MOV.U32 R28, RZ, RZ, 0x1 ;  /* 0x00000001ff1c7424 */ /* 0x000fe200078e00ff */
[----:B-1----:R-:W-:Y:S01]  /*159f0*/  ISETP.GE.AND P0, PT, R19, UR4, PT ;  /* 0x0000000413007c0c */ /* 0x002fe2000bf06270 */
[----:B------:R-:W-:-:S12]  /*15a00*/  IMAD.MOV.U32 R25, RZ, RZ, RZ ;  /* 0x000000ffff197224 */ /* 0x000fd800078e00ff */
[----:B--2---:R-:W-:Y:S05]  /*15a10*/  @P0 BRA `(.L_x_7162) ;  /* 0x0000006000000947 */ /* 0x004fea0003800000 */
[----:B------:R-:W1:Y:S01]  /*15a20*/  S2UR UR5, SR_CgaCtaId ;  /* 0x00000000000579c3 */ /* 0x000e620000008800 */
[C---:B------:R-:W-:Y:S01]  /*15a30*/  IMAD.SHL.U32 R31, R0.reuse, 0x8, RZ ;  /* 0x00000008001f7824 */ /* 0x040fe200078e00ff */
[----:B0-----:R-:W-:Y:S01]  /*15a40*/  LOP3.LUT R2, R0, 0x7f, RZ, 0xc0, !PT ;  /* 0x0000007f00027812 */ /* 0x001fe200078ec0ff */
[----:B------:R-:W-:Y:S01]  /*15a50*/  UMOV UR4, 0x400 ;  /* 0x0000040000047882 */ /* 0x000fe20000000000 */
[----:B------:R0:W-:Y:S01]  /*15a60*/  STL [R1+0x24], RZ ;  /* 0x000024ff01007387 */ /* 0x0001e20000100800 */
[----:B------:R-:W-:Y:S01]  /*15a70*/  BSSY B8, `(.L_x_7162) ;  /* 0x00005fa000087945 */ /* 0x000fe20003800000 */
[C---:B------:R-:W-:Y:S01]  /*15a80*/  LOP3.LUT R3, R31.reuse, 0x1f8, RZ, 0xc0, !PT ;  /* 0x000001f81f037812 */ /* 0x040fe200078ec0ff */
[----:B------:R-:W-:Y:S01]  /*15a90*/  IMAD.SHL.U32 R34, R2, 0x8, RZ ;  /* 0x0000000802227824 */ /* 0x000fe200078e00ff */
[----:B------:R-:W-:Y:S01]  /*15aa0*/  LOP3.LUT R31, R31, 0x38, RZ, 0xc0, !PT ;  /* 0x000000381f1f7812 */ /* 0x000fe200078ec0ff */
[----:B------:R-:W-:Y:S01]  /*15ab0*/  IMAD.MOV.U32 R29, RZ, RZ, 0x1 ;  /* 0x00000001ff1d7424 */ /* 0x000fe200078e00ff */
[----:B------:R-:W-:Y:S01]  /*15ac0*/  LOP3.LUT R3, R3, 0x38, R0, 0x78, !PT ;  /* 0x0000003803037812 */ /* 0x000fe200078e7800 */
[----:B------:R-:W-:Y:S01]  /*15ad0*/  IMAD.MOV.U32 R27, RZ, RZ, RZ ;  /* 0x000000ffff1b7224 */ /* 0x000fe200078e00ff */
[----:B------:R-:W-:Y:S01]  /*15ae0*/  LOP3.LUT R30, R31, 0x40, RZ, 0xfc, !PT ;  /* 0x000000401f1e7812 */ /* 0x000fe200078efcff */
[----:B------:R-:W-:Y:S01]  /*15af0*/  IMAD.MOV.U32 R25, RZ, RZ, RZ ;  /* 0x000000ffff197224 */ /* 0x000fe200078e00ff */
[----:B------:R-:W-:Y:S01]  /*15b00*/  LOP3.LUT R34, R3, 0x200, R34, 0xf8, !PT ;  /* 0x0000020003227812 */ /* 0x000fe200078ef822 */
[----:B------:R-:W-:Y:S01]  /*15b10*/  IMAD.MOV.U32 R28, RZ, RZ, 0x1 ;  /* 0x00000001ff1c7424 */ /* 0x000fe200078e00ff */
[----:B------:R-:W-:Y:S01]  /*15b20*/  ULOP3.LUT UR38, UR36, 0x2, URZ, 0xfc, !UPT ;  /* 0x0000000224267892 */ /* 0x000fe2000f8efc3f */
[----:B------:R-:W-:Y:S01]  /*15b30*/  ULDC.64 UR40, c[0x0][0x198] ;  /* 0x0000660000287ab9 */ /* 0x000fe20000000a00 */
[----:B------:R-:W-:Y:S01]  /*15b40*/  ULDC UR37, c[0x0][0xc] ;  /* 0x0000030000257ab9 */ /* 0x000fe20000000800 */
[----:B-1----:R-:W-:-:S06]  /*15b50*/  ULEA UR4, UR5, UR4, 0x18 ;  /* 0x0000000405047291 */ /* 0x002fcc000f8ec03f */
[----:B------:R-:W-:-:S05]  /*15b60*/  IMAD.U32 R22, RZ, RZ, UR4 ;  /* 0x00000004ff167e24 */ /* 0x000fca000f8e00ff */
[----:B------:R-:W-:-:S05]  /*15b70*/  LEA R0, R34, R22, 0x1 ;  /* 0x0000001622007211 */ /* 0x000fca00078e08ff */
[----:B------:R0:W-:Y:S02]  /*15b80*/  STL [R1+0x8], R0 ;  /* 0x0000080001007387 */ /* 0x0001e40000100800 */
.L_x_7263:
[----:B------:R-:W1:Y:S02]  /*15b90*/  LDC.64 R32, c[0x0][0xc88] ;  /* 0x00032200ff207b82 */ /* 0x000e640000000a00 */
[----:B-1----:R-:W-:-:S06]  /*15ba0*/  IMAD.WIDE R32, R19, 0x4, R32 ;  /* 0x0000000413207825 */ /* 0x002fcc00078e0220 */
[----:B0-----:R-:W0:Y:S01]  /*15bb0*/  LDG.E R32, desc[UR42][R32.64] ;  /* 0x0000002a20207981 */ /* 0x001e22000c1e1900 */
[----:B------:R-:W-:Y:S05]  /*15bc0*/  YIELD ;  /* 0x0000000000007946 */ /* 0x000fea0003800000 */
[----:B------:R-:W-:Y:S01]  /*15bd0*/  ULDC.64 UR4, c[0x0][0xa28] ;  /* 0x00028a0000047ab9 */ /* 0x000fe20000000a00 */
[----:B------:R-:W-:Y:S01]  /*15be0*/  IMAD.MOV.U32 R37, RZ, RZ, RZ ;  /* 0x000000ffff257224 */ /* 0x000fe200078e00ff */
[----:B------:R-:W-:Y:S01]  /*15bf0*/  ISETP.NE.U32.AND P0, PT, RZ, UR4, PT ;  /* 0x00000004ff007c0c */ /* 0x000fe2000bf05070 */
[----:B------:R-:W-:Y:S01]  /*15c00*/  IMAD.MOV.U32 R6, RZ, RZ, RZ ;  /* 0x000000ffff067224 */ /* 0x000fe200078e00ff */
[----:B------:R-:W-:Y:S01]  /*15c10*/  ULDC.64 UR8, c[0x0][0xa18] ;  /* 0x0002860000087ab9 */ /* 0x000fe20000000a00 */
[----:B------:R-:W-:Y:S01]  /*15c20*/  ULDC.64 UR6, c[0x0][0xa10] ;  /* 0x0002840000067ab9 */ /* 0x000fe20000000a00 */
[----:B------:R-:W-:-:S02]  /*15c30*/  ISETP.NE.AND.EX P0, PT, RZ, UR5, PT, P0 ;  /* 0x00000005ff007c0c */ /* 0x000fc4000bf05300 */
[----:B0-----:R-:W-:-:S11]  /*15c40*/  SHF.R.S32.HI R0, RZ, 0x1f, R32 ;  /* 0x0000001fff007819 */ /* 0x001fd60000011420 */
        /* <DEDUP_REMOVED lines=8> */
[----:B------:R-:W-:Y:S01]  /*15cd0*/  ISETP.NE.U32.AND P1, PT, RZ, UR8, PT ;  /* 0x00000008ff007c0c */ /* 0x000fe2000bf25070 */
[----:B0-----:R-:W-:Y:S01]  /*15ce0*/  IMAD.MOV.U32 R0, RZ, RZ, RZ ;  /* 0x000000ffff007224 */ /* 0x001fe200078e00ff */
[----:B------:R-:W-:Y:S02]  /*15cf0*/  ISETP.NE.AND.EX P0, PT, RZ, UR5, PT, P0 ;  /* 0x00000005ff007c0c */ /* 0x000fe4000bf05300 */
[----:B------:R-:W-:Y:S02]  /*15d00*/  ISETP.NE.AND.EX P1, PT, RZ, UR9, PT, P1 ;  /* 0x00000009ff007c0c */ /* 0x000fe4000bf25310 */
[----:B------:R-:W-:Y:S02]  /*15d10*/  ISETP.NE.U32.AND P2, PT, RZ, UR6, PT ;  /* 0x00000006ff007c0c */ /* 0x000fe4000bf45070 */
[----:B-1----:R-:W-:-:S02]  /*15d20*/  IADD3 R2, P3, R23, UR4, RZ ;  /* 0x0000000417027c10 */ /* 0x002fc4000ff7e0ff */
[----:B------:R-:W-:Y:S02]  /*15d30*/  ISETP.NE.AND.EX P2, PT, RZ, UR7, PT, P2 ;  /* 0x00000007ff007c0c */ /* 0x000fe4000bf45320 */
[----:B------:R-:W-:Y:S02]  /*15d40*/  IADD3.X R3, R24, UR5, RZ, P3, !PT ;  /* 0x0000000518037c10 */ /* 0x000fe40009ffe4ff */
[----:B------:R-:W-:-:S03]  /*15d50*/  IADD3 R4, P4, R23, UR6, RZ ;  /* 0x0000000617047c10 */ /* 0x000fc6000ff9e0ff */
[----:B--2---:R-:W2:Y:S01]  /*15d60*/  @P0 LDG.E R6, desc[UR42][R2.64] ;  /* 0x0000002a02060981 */ /* 0x004ea2000c1e1900 */
[----:B------:R-:W-:Y:S01]  /*15d70*/  ULDC UR4, c[0x0][0x288] ;  /* 0x0000a20000047ab9 */ /* 0x000fe20000000800 */
[----:B------:R-:W-:Y:S01]  /*15d80*/  IADD3.X R5, R24, UR7, RZ, P4, !PT ;  /* 0x0000000718057c10 */ /* 0x000fe2000a7fe4ff */
[----:B------:R-:W-:Y:S01]  /*15d90*/  IMAD.U32 R8, RZ, RZ, UR4 ;  /* 0x00000004ff087e24 */ /* 0x000fe2000f8e00ff */
[----:B------:R-:W-:-:S03]  /*15da0*/  ULDC.64 UR4, c[0x0][0x418] ;  /* 0x0001060000047ab9 */ /* 0x000fc60000000a00 */
[----:B------:R-:W5:Y:S04]  /*15db0*/  @P2 LDG.E R0, desc[UR42][R4.64] ;  /* 0x0000002a04002981 */ /* 0x000f68000c1e1900 */
[----:B--2---:R0:W-:Y:S02]  /*15dc0*/  STL [R1+0xc], R6 ;  /* 0x00000c0601007387 */ /* 0x0041e40000100800 */
[----:B0-----:R-:W-:-:S04]  /*15dd0*/  @P1 IADD3 R6, P3, R23, UR8, RZ ;  /* 0x0000000817061c10 */ /* 0x001fc8000ff7e0ff */
[----:B------:R-:W-:-:S05]  /*15de0*/  @P1 IADD3.X R7, R24, UR9, RZ, P3, !PT ;  /* 0x0000000918071c10 */ /* 0x000fca0009ffe4ff */
[----:B------:R0:W2:Y:S01]  /*15df0*/  @P1 LDG.E R8, desc[UR42][R6.64] ;  /* 0x0000002a06081981 */ /* 0x0000a2000c1e1900 */
        /* <DEDUP_REMOVED lines=8> */
[----:B--2---:R0:W-:Y:S02]  /*15e80*/  STL [R1+0x20], R8 ;  /* 0x0000200801007387 */ /* 0x0041e40000100800 */
[----:B0-----:R-:W-:Y:S01]  /*15e90*/  IMAD.U32 R8, RZ, RZ, UR4 ;  /* 0x00000004ff087e24 */ /* 0x001fe2000f8e00ff */
[----:B------:R-:W-:Y:S06]  /*15ea0*/  @P1 BRA `(.L_x_7163) ;  /* 0x0000000000141947 */ /* 0x000fec0003800000 */
[----:B------:R-:W-:Y:S05]  /*15eb0*/  @!P0 BRA `(.L_x_7163) ;  /* 0x0000000000108947 */ /* 0x000fea0003800000 */
[----:B------:R-:W2:Y:S04]  /*15ec0*/  LDG.E R10, desc[UR42][R2.64] ;  /* 0x0000002a020a7981 */ /* 0x000ea8000c1e1900 */
[----:B------:R-:W2:Y:S02]  /*15ed0*/  LDG.E R7, desc[UR42][R2.64+0x4] ;  /* 0x0000042a02077981 */ /* 0x000ea4000c1e1900 */
[----:B--2---:R-:W-:-:S05]  /*15ee0*/  IMAD.IADD R2, R7, 0x1, -R10 ;  /* 0x0000000107027824 */ /* 0x004fca00078e0a0a */
[----:B------:R0:W-:Y:S02]  /*15ef0*/  STL [R1+0x20], R2 ;  /* 0x0000200201007387 */ /* 0x0001e40000100800 */
.L_x_7163:
[----:B------:R-:W-:Y:S01]  /*15f00*/  ULDC.64 UR4, c[0x0][0xa20] ;  /* 0x0002880000047ab9 */ /* 0x000fe20000000a00 */
[C---:B0-----:R-:W-:Y:S01]  /*15f10*/  LOP3.LUT R2, R18.reuse, 0xff000000, RZ, 0xc0, !PT ;  /* 0xff00000012027812 */ /* 0x041fe200078ec0ff */
        /* <DEDUP_REMOVED lines=8> */
[----:B------:R-:W-:-:S04]  /*15fa0*/  IADD3 R2, P0, R23, UR4, RZ ;  /* 0x0000000417027c10 */ /* 0x000fc8000ff1e0ff */
[----:B------:R-:W-:-:S05]  /*15fb0*/  IADD3.X R3, R24, UR5, RZ, P0, !PT ;  /* 0x0000000518037c10 */ /* 0x000fca00087fe4ff */
[----:B------:R0:W5:Y:S01]  /*15fc0*/  LDG.E R8, desc[UR42][R2.64] ;  /* 0x0000002a02087981 */ /* 0x000162000c1e1900 */
[----:B------:R-:W-:Y:S05]  /*15fd0*/  BRA `(.L_x_7165) ;  /* 0x0000000000247947 */ /* 0x000fea0003800000 */
.L_x_7164:
        /* <DEDUP_REMOVED lines=9> */
.L_x_7165:
        /* <DEDUP_REMOVED lines=8> */
[C---:B------:R-:W-:Y:S02]  /*160f0*/  ISETP.GE.AND P1, PT, R35.reuse, 0x1, PT ;  /* 0x000000012300780c */ /* 0x040fe40003f26270 */
[----:B------:R-:W-:-:S04]  /*16100*/  IADD3 R2, R35, 0x7f, RZ ;  /* 0x0000007f23027810 */ /* 0x000fc80007ffe0ff */
[----:B------:R-:W-:-:S04]  /*16110*/  SHF.R.S32.HI R3, RZ, 0x1f, R2 ;  /* 0x0000001fff037819 */ /* 0x000fc80000011402 */
[----:B------:R-:W-:-:S04]  /*16120*/  LEA.HI R3, R3, R2, RZ, 0x7 ;  /* 0x0000000203037211 */ /* 0x000fc800078f38ff */
[----:B------:R-:W-:Y:S01]  /*16130*/  SHF.R.S32.HI R4, RZ, 0x7, R3 ;  /* 0x00000007ff047819 */ /* 0x000fe20000011403 */
        /* <DEDUP_REMOVED lines=31> */
.L_x_7167:
[----:B------:R-:W-:Y:S05]  /*16330*/  BSYNC B0 ;  /* 0x0000000000007941 */ /* 0x000fea0003800000 */
.L_x_7166:
[-C--:B------:R-:W-:Y:S01]  /*16340*/  IMAD R7, R36, R3.reuse, RZ ;  /* 0x0000000324077224 */ /* 0x080fe200078e02ff */
[----:B------:R-:W-:Y:S04]  /*16350*/  BSSY B0, `(.L_x_7168) ;  /* 0x0000114000007945 */ /* 0x000fe80003800000 */
[C---:B------:R-:W-:Y:S01]  /*16360*/  VIADDMNMX R3, R7.reuse, R3, R4, PT ;  /* 0x0000000307037246 */ /* 0x040fe20003800104 */
[----:B------:R-:W-:-:S04]  /*16370*/  IMAD R7, R7, 0x80, -R8 ;  /* 0x0000008007077824 */ /* 0x000fc800078e0a08 */
[----:B------:R-:W-:Y:S01]  /*16380*/  IMAD R3, R3, 0x80, -R8 ;  /* 0x0000008003037824 */ /* 0x000fe200078e0a08 */
[----:B------:R-:W-:-:S04]  /*16390*/  VIMNMX R7, RZ, R7, !PT ;  /* 0x00000007ff077248 */ /* 0x000fc80007fe0100 */
[----:B------:R-:W-:Y:S02]  /*163a0*/  VIMNMX R2, R3, R6, PT ;  /* 0x0000000603027248 */ /* 0x000fe40003fe0100 */
[----:B------:R-:W-:Y:S02]  /*163b0*/  SHF.R.U32.HI R6, RZ, 0x7, R7 ;  /* 0x00000007ff067819 */ /* 0x000fe40000011607 */
[----:B------:R-:W-:-:S13]  /*163c0*/  ISETP.GT.AND P0, PT, R2, R7, PT ;  /* 0x000000070200720c */ /* 0x000fda0003f04270 */
[----:B------:R-:W-:-:S05]  /*163d0*/  @P0 VIADD R2, R2, 0x7f ;  /* 0x0000007f02020836 */ /* 0x000fca0000000000 */
[----:B------:R-:W-:-:S04]  /*163e0*/  @P0 SHF.R.S32.HI R3, RZ, 0x1f, R2 ;  /* 0x0000001fff030819 */ /* 0x000fc80000011402 */
[----:B------:R-:W-:Y:S02]  /*163f0*/  @P0 LEA.HI R2, R3, R2, RZ, 0x7 ;  /* 0x0000000203020211 */ /* 0x000fe400078f38ff */
[-C--:B------:R-:W-:Y:S02]  /*16400*/  MOV R3, R6.reuse ;  /* 0x0000000600037202 */ /* 0x080fe40000000f00 */
        /* <DEDUP_REMOVED lines=11> */
.L_x_7383:
[----:B-1----:R-:W-:Y:S02]  /*164c0*/  ISETP.NE.AND P0, PT, R14, RZ, PT ;  /* 0x000000ff0e00720c */ /* 0x002fe40003f05270 */
[----:B------:R-:W-:-:S11]  /*164d0*/  PLOP3.LUT P6, PT, PT, PT, PT, 0x8, 0x0 ;  /* 0x000000000000781c */ /* 0x000fd60003fce170 */
[----:B------:R-:W-:Y:S05]  /*164e0*/  @P0 BRA `(.L_x_7171) ;  /* 0x00000000000c0947 */ /* 0x000fea0003800000 */
[----:B------:R-:W-:-:S03]  /*164f0*/  UMOV UR4, 0xffffffff ;  /* 0xffffffff00047882 */ /* 0x000fc60000000000 */
[----:B------:R-:W-:Y:S05]  /*16500*/  BRA.DIV UR4, `(.L_x_7172) ;  /* 0x0000007a04587947 */ /* 0x000fea000b800000 */
[----:B------:R-:W-:-:S13]  /*16510*/  ELECT P6, URZ, PT ;  /* 0x00000000003f782f */ /* 0x000fda00038c0000 */
.L_x_7171:
        /* <DEDUP_REMOVED lines=9> */
.L_x_7386:
[----:B------:R-:W-:Y:S05]  /*165b0*/  BSYNC B1 ;  /* 0x0000000000017941 */ /* 0x000fea0003800000 */
.L_x_7173:
        /* <DEDUP_REMOVED lines=10> */
.L_x_7387:
[----:B------:R-:W-:Y:S05]  /*16660*/  BSYNC B2 ;  /* 0x0000000000027941 */ /* 0x000fea0003800000 */
.L_x_7177:
        /* <DEDUP_REMOVED lines=9> */
.L_x_7180:
[----:B------:R-:W-:Y:S05]  /*16700*/  BSYNC B2 ;  /* 0x0000000000027941 */ /* 0x000fea0003800000 */
.L_x_7179:
[----:B------:R-:W-:Y:S01]  /*16710*/  IMAD.MOV.U32 R20, RZ, RZ, RZ ;  /* 0x000000ffff147224 */ /* 0x000fe200078e00ff */
[----:B------:R-:W-:Y:S01]  /*16720*/  UIADD3 UR4, UP0, UR40, 0x570, URZ ;  /* 0x0000057028047890 */ /* 0x000fe2000ff1e03f */
[----:B------:R-:W-:Y:S01]  /*16730*/  IMAD R8, R3, 0x80, R0 ;  /* 0x0000008003087824 */ /* 0x000fe200078e0200 */
[----:B------:R-:W-:Y:S01]  /*16740*/  PLOP3.LUT P0, PT, PT, PT, PT, 0x80, 0x0 ;  /* 0x000000000000781c */ /* 0x000fe20003f0f070 */
[C---:B0-----:R-:W-:Y:S01]  /*16750*/  IMAD R7, R27.reuse, 0x8000, R22 ;  /* 0x000080001b077824 */ /* 0x041fe200078e0216 */
        /* <DEDUP_REMOVED lines=8> */
.L_x_7181:
        /* <DEDUP_REMOVED lines=16> */
.L_x_7182:
        /* <DEDUP_REMOVED lines=13> */
.L_x_7388:
[----:B------:R-:W-:Y:S05]  /*169b0*/  BSYNC B2 ;  /* 0x0000000000027941 */ /* 0x000fea0003800000 */
.L_x_7183:
[----:B------:R-:W-:Y:S01]  /*169c0*/  BSSY B2, `(.L_x_7185) ;  /* 0x000000b000027945 */ /* 0x000fe20003800000 */
[----:B------:R-:W-:Y:S01]  /*169d0*/  MOV R14, 0x0 ;  /* 0x00000000000e7802 */ /* 0x000fe20000000f00 */
[----:B------:R-:W-:Y:S02]  /*169e0*/  IMAD.MOV.U32 R15, RZ, RZ, 0x12f00000 ;  /* 0x12f00000ff0f7424 */ /* 0x000fe400078e00ff */
        /* <DEDUP_REMOVED lines=8> */
.L_x_7186:
[----:B------:R-:W-:Y:S05]  /*16a70*/  BSYNC B2 ;  /* 0x0000000000027941 */ /* 0x000fea0003800000 */
.L_x_7185:
        /* <DEDUP_REMOVED lines=9> */
.L_x_7187:
        /* <DEDUP_REMOVED lines=15> */
.L_x_7188:
        /* <DEDUP_REMOVED lines=10> */
.L_x_7176:
[----:B------:R-:W-:Y:S05]  /*16ca0*/  BSYNC B1 ;  /* 0x0000000000017941 */ /* 0x000fea0003800000 */
.L_x_7175:
        /* <DEDUP_REMOVED lines=9> */
.L_x_7203:
        /* <DEDUP_REMOVED lines=11> */
.L_x_7389:
[----:B------:R-:W-:Y:S05]  /*16df0*/  BSYNC B2 ;  /* 0x0000000000027941 */ /* 0x000fea0003800000 */
.L_x_7191:
        /* <DEDUP_REMOVED lines=9> */
.L_x_7194:
[----:B------:R-:W-:Y:S05]  /*16e90*/  BSYNC B2 ;  /* 0x0000000000027941 */ /* 0x000fea0003800000 */
.L_x_7193:
[----:B------:R-:W-:Y:S01]  /*16ea0*/  IMAD.MOV.U32 R14, RZ, RZ, RZ ;  /* 0x000000ffff0e7224 */ /* 0x000fe200078e00ff */
[----:B------:R-:W-:Y:S01]  /*16eb0*/  UIADD3 UR4, UP0, UR40, 0x570, URZ ;  /* 0x0000057028047890 */ /* 0x000fe2000ff1e03f */
[----:B------:R-:W-:Y:S01]  /*16ec0*/  IMAD R8, R27, 0x8000, R22 ;  /* 0x000080001b087824 */ /* 0x000fe200078e0216 */
[----:B------:R-:W-:Y:S01]  /*16ed0*/  PLOP3.LUT P2, PT, PT, PT, PT, 0x80, 0x0 ;  /* 0x000000000000781c */ /* 0x000fe20003f4f070 */
[----:B0-----:R-:W-:Y:S01]  /*16ee0*/  IMAD R7, R11, 0x80, R0 ;  /* 0x000000800b077824 */ /* 0x001fe200078e0200 */
[----:B------:R-:W-:Y:S01]  /*16ef0*/  R2UR UR10, R14 ;  /* 0x000000000e0a72ca */ /* 0x000fe200000e0000 */
[----:B------:R-:W-:Y:S01]  /*16f00*/  VIADD R12, R8, 0x18400 ;  /* 0x00018400080c7836 */ /* 0x000fe20000000000 */
[----:B------:R-:W-:Y:S01]  /*16f10*/  IADD3 R3, R10, 0x28890, RZ ;  /* 0x000288900a037810 */ /* 0x000fe20007ffe0ff */
[----:B------:R-:W-:Y:S01]  /*16f20*/  UIADD3.X UR5, URZ, UR41, URZ, UP0, !UPT ;  /* 0x000000293f057290 */ /* 0x000fe200087fe43f */
[----:B------:R-:W-:Y:S01]  /*16f30*/  UMOV UR6, 0x0 ;  /* 0x0000000000067882 */ /* 0x000fe20000000000 */
[----:B------:R-:W-:-:S10]  /*16f40*/  UMOV UR7, 0x12f00000 ;  /* 0x12f0000000077882 */ /* 0x000fd40000000000 */
.L_x_7195:
        /* <DEDUP_REMOVED lines=16> */
.L_x_7196:
        /* <DEDUP_REMOVED lines=13> */
.L_x_7390:
[----:B------:R-:W-:Y:S05]  /*17120*/  BSYNC B2 ;  /* 0x0000000000027941 */ /* 0x000fea0003800000 */
.L_x_7197:
        /* <DEDUP_REMOVED lines=11> */
.L_x_7200:
[----:B------:R-:W-:Y:S05]  /*171e0*/  BSYNC B2 ;  /* 0x0000000000027941 */ /* 0x000fea0003800000 */
.L_x_7199:
        /* <DEDUP_REMOVED lines=8> */
.L_x_7201:
        /* <DEDUP_REMOVED lines=15> */
.L_x_7202:
        /* <DEDUP_REMOVED lines=10> */
.L_x_7190:
[----:B------:R-:W-:Y:S05]  /*17400*/  BSYNC B1 ;  /* 0x0000000000017941 */ /* 0x000fea0003800000 */
.L_x_7189:
        /* <DEDUP_REMOVED lines=8> */
.L_x_7169:
[----:B------:R-:W-:Y:S05]  /*17490*/  BSYNC B0 ;  /* 0x0000000000007941 */ /* 0x000fea0003800000 */
.L_x_7168:
[----:B------:R-:W-:Y:S05]  /*174a0*/  @!P0 WARPSYNC.ALL ;  /* 0x0000000000008948 */ /* 0x000fea0003800000 */
[----:B------:R-:W-:Y:S01]  /*174b0*/  @!P0 BAR.SYNC.DEFER_BLOCKING 0xc, 0x180 ;  /* 0x0306000000008b1d */ /* 0x000fe20000010000 */
[----:B------:R-:W-:-:S05]  /*174c0*/  IMAD.MOV.U32 R3, RZ, RZ, RZ ;  /* 0x000000ffff037224 */ /* 0x000fca00078e00ff */
[----:B------:R-:W-:Y:S04]  /*174d0*/  BSSY B0, `(.L_x_7204) ;  /* 0x000001d000007945 */ /* 0x000fe80003800000 */
[----:B------:R-:W-:Y:S05]  /*174e0*/  @!P1 BRA `(.L_x_7205) ;  /* 0x00000000006c9947 */ /* 0x000fea0003800000 */
[----:B------:R-:W-:Y:S01]  /*174f0*/  ISETP.NE.AND P0, PT, R5, RZ, PT ;  /* 0x000000ff0500720c */ /* 0x000fe20003f05270 */
[----:B------:R-:W-:-:S12]  /*17500*/  IMAD.MOV.U32 R2, RZ, RZ, RZ ;  /* 0x000000ffff027224 */ /* 0x000fd800078e00ff */
[----:B------:R-:W1:Y:S02]  /*17510*/  @!P0 LDC R5, c[0x0][0x9f0] ;  /* 0x00027c00ff058b82 */ /* 0x000e640000000800 */
[----:B-1----:R-:W-:-:S04]  /*17520*/  IABS R0, R5 ;  /* 0x0000000500007213 */ /* 0x002fc80000000000 */
[----:B0-----:R-:W0:Y:S08]  /*17530*/  I2F.RP R7, R0 ;  /* 0x0000000000077306 */ /* 0x001e300000209400 */
[----:B0-----:R-:W0:Y:S02]  /*17540*/  MUFU.RCP R7, R7 ;  /* 0x0000000700077308 */ /* 0x001e240000001000 */
[----:B0-----:R-:W-:-:S06]  /*17550*/  VIADD R8, R7, 0xffffffe ;  /* 0x0ffffffe07087836 */ /* 0x001fcc0000000000 */
[----:B------:R-:W0:Y:S02]  /*17560*/  F2I.FTZ.U32.TRUNC.NTZ R3, R8 ;  /* 0x0000000800037305 */ /* 0x000e24000021f000 */
[----:B0-----:R-:W-:-:S05]  /*17570*/  IADD3 R9, RZ, -R3, RZ ;  /* 0x80000003ff097210 */ /* 0x001fca0007ffe0ff */
        /* <DEDUP_REMOVED lines=18> */
.L_x_7205:
[----:B------:R-:W-:Y:S05]  /*176a0*/  BSYNC B0 ;  /* 0x0000000000007941 */ /* 0x000fea0003800000 */
.L_x_7204:
[-C--:B------:R-:W-:Y:S01]  /*176b0*/  IMAD R36, R36, R3.reuse, RZ ;  /* 0x0000000324247224 */ /* 0x080fe200078e02ff */
[----:B------:R-:W-:Y:S04]  /*176c0*/  BSSY B7, `(.L_x_7206) ;  /* 0x0000371000077945 */ /* 0x000fe80003800000 */
[----:B------:R-:W-:-:S04]  /*176d0*/  VIADDMNMX R0, R36, R3, R4, PT ;  /* 0x0000000324007246 */ /* 0x000fc80003800104 */
        /* <DEDUP_REMOVED lines=16> */
[----:B0-----:R-:W0:Y:S01]  /*177e0*/  POPC R7, R4 ;  /* 0x0000000400077309 */ /* 0x001e220000000000 */
[----:B--2---:R-:W0:Y:S02]  /*177f0*/  SHFL.IDX PT, R0, R3, R0, 0x1f ;  /* 0x00001f0003007589 */ /* 0x004e2400000e0000 */
[----:B0-----:R-:W-:Y:S01]  /*17800*/  IADD3 R16, R0, UR37, R7 ;  /* 0x0000002500107c10 */ /* 0x001fe2000fffe007 */
[----:B------:R-:W-:Y:S06]  /*17810*/  BRA `(.L_x_7208) ;  /* 0x00000034006c7947 */ /* 0x000fec0003800000 */
.L_x_7207:
        /* <DEDUP_REMOVED lines=9> */
[----:B------:R-:W-:Y:S01]  /*178b0*/  MOV R8, 0x70 ;  /* 0x0000007000087802 */ /* 0x000fe20000000f00 */
[----:B------:R-:W1:Y:S01]  /*178c0*/  LDC.64 R2, c[0x4][R2] ;  /* 0x0100000002027b82 */ /* 0x000e620000000a00 */
[----:B------:R-:W-:Y:S02]  /*178d0*/  IMAD.U32 R5, RZ, RZ, UR7 ;  /* 0x00000007ff057e24 */ /* 0x000fe4000f8e00ff */
[----:B------:R-:W-:Y:S02]  /*178e0*/  IMAD.U32 R6, RZ, RZ, UR8 ;  /* 0x00000008ff067e24 */ /* 0x000fe4000f8e00ff */
[----:B0-----:R-:W-:-:S02]  /*178f0*/  IMAD.U32 R7, RZ, RZ, UR9 ;  /* 0x00000009ff077e24 */ /* 0x001fc4000f8e00ff */
[----:B------:R-:W-:Y:S02]  /*17900*/  IMAD.U32 R10, RZ, RZ, UR4 ;  /* 0x00000004ff0a7e24 */ /* 0x000fe4000f8e00ff */
[----:B------:R-:W-:Y:S02]  /*17910*/  IMAD.U32 R11, RZ, RZ, UR5 ;  /* 0x00000005ff0b7e24 */ /* 0x000fe4000f8e00ff */
[----:B------:R-:W-:Y:S02]  /*17920*/  IMAD.MOV.U32 R12, RZ, RZ, 0x1 ;  /* 0x00000001ff0c7424 */ /* 0x000fe400078e00ff */
[----:B------:R-:W-:-:S07]  /*17930*/  IMAD.MOV.U32 R13, RZ, RZ, RZ ;  /* 0x000000ffff0d7224 */ /* 0x000fce00078e00ff */
[----:B------:R-:W-:-:S07]  /*17940*/  LEPC R20, `(.L_x_7210) ;  /* 0x000000001014794e */ /* 0x000fce0000000000 */
[----:B-1----:R-:W-:Y:S05]  /*17950*/  CALL.ABS.NOINC R2 ;  /* 0x0000000002007343 */ /* 0x002fea0003c00000 */
.L_x_7210:
[----:B------:R-:W-:Y:S05]  /*17960*/  BSYNC B6 ;  /* 0x0000000000067941 */ /* 0x000fea0003800000 */
.L_x_7209:
        /* <DEDUP_REMOVED lines=12> */
[----:B0-----:R-:W-:-:S02]  /*17a30*/  IMAD.U32 R7, RZ, RZ, UR9 ;  /* 0x00000009ff077e24 */ /* 0x001fc4000f8e00ff */
[----:B------:R-:W-:Y:S02]  /*17a40*/  IMAD.U32 R10, RZ, RZ, UR4 ;  /* 0x00000004ff0a7e24 */ /* 0x000fe4000f8e00ff */
[----:B------:R-:W-:Y:S02]  /*17a50*/  IMAD.U32 R11, RZ, RZ, UR5 ;  /* 0x00000005ff0b7e24 */ /* 0x000fe4000f8e00ff */
[----:B------:R-:W-:Y:S02]  /*17a60*/  IMAD.MOV.U32 R8, RZ, RZ, 0x70 ;  /* 0x00000070ff087424 */ /* 0x000fe400078e00ff */
[----:B------:R-:W-:Y:S02]  /*17a70*/  IMAD.MOV.U32 R12, RZ, RZ, 0x1 ;  /* 0x00000001ff0c7424 */ /* 0x000fe400078e00ff */
[----:B-1----:R-:W-:-:S07]  /*17a80*/  IMAD.MOV.U32 R13, RZ, RZ, RZ ;  /* 0x000000ffff0d7224 */ /* 0x002fce00078e00ff */
[----:B------:R-:W-:-:S07]  /*17a90*/  LEPC R20, `(.L_x_7213) ;  /* 0x000000001014794e */ /* 0x000fce0000000000 */
[----:B--2---:R-:W-:Y:S05]  /*17aa0*/  CALL.ABS.NOINC R2 ;  /* 0x0000000002007343 */ /* 0x004fea0003c00000 */
.L_x_7213:
        /* <DEDUP_REMOVED lines=15> */
.L_x_7212:
[----:B------:R-:W-:Y:S05]  /*17ba0*/  BSYNC B6 ;  /* 0x0000000000067941 */ /* 0x000fea0003800000 */
.L_x_7211:
[----:B------:R-:W2:Y:S01]  /*17bb0*/  LDL R26, [R1+0x1c] ;  /* 0x00001c00011a7983 */ /* 0x000ea20000100800 */
[----:B------:R-:W-:Y:S01]  /*17bc0*/  ULDC.64 UR4, c[0x0][0x9f8] ;  /* 0x00027e0000047ab9 */ /* 0x000fe20000000a00 */
[----:B------:R-:W1:Y:S01]  /*17bd0*/  LDC R0, c[0x0][0x430] ;  /* 0x00010c00ff007b82 */ /* 0x000e620000000800 */
[----:B------:R-:W-:Y:S01]  /*17be0*/  ISETP.NE.U32.AND P0, PT, RZ, UR4, PT ;  /* 0x00000004ff007c0c */ /* 0x000fe2000bf05070 */
[----:B------:R-:W3:Y:S03]  /*17bf0*/  LDL.LU R20, [R1] ;  /* 0x0000000001147983 */ /* 0x000ee60000300800 */
[----:B------:R-:W-:-:S13]  /*17c00*/  ISETP.NE.AND.EX P0, PT, RZ, UR5, PT, P0 ;  /* 0x00000005ff007c0c */ /* 0x000fda000bf05300 */
[----:B------:R-:W-:Y:S01]  /*17c10*/  @P0 IADD3 R2, P1, R23, UR4, RZ ;  /* 0x0000000417020c10 */ /* 0x000fe2000ff3e0ff */
[----:B------:R-:W4:Y:S01]  /*17c20*/  S2R R4, SR_TID.X ;  /* 0x0000000000047919 */ /* 0x000f220000002100 */
[----:B------:R-:W-:Y:S02]  /*17c30*/  ULDC UR4, c[0x0][0x2f4] ;  /* 0x0000bd0000047ab9 */ /* 0x000fe40000000800 */
[----:B------:R-:W-:-:S05]  /*17c40*/  @P0 IADD3.X R3, R24, UR5, RZ, P1, !PT ;  /* 0x0000000518030c10 */ /* 0x000fca0008ffe4ff */
[----:B------:R0:W3:Y:S01]  /*17c50*/  @P0 LDG.E R33, desc[UR42][R2.64] ;  /* 0x0000002a02210981 */ /* 0x0000e2000c1e1900 */
[----:B-1----:R-:W-:Y:S01]  /*17c60*/  ISETP.NE.AND P1, PT, R0, 0x1, PT ;  /* 0x000000010000780c */ /* 0x002fe20003f25270 */
[----:B------:R-:W1:-:S12]  /*17c70*/  S2R R21, SR_TID.X ;  /* 0x0000000000157919 */ /* 0x000e580000002100 */
[----:B------:R-:W0:Y:S08]  /*17c80*/  @P1 LDC R10, c[0x0][0x434] ;  /* 0x00010d00ff0a1b82 */ /* 0x000e300000000800 */
[----:B------:R-:W0:Y:S01]  /*17c90*/  @P1 LDC R6, c[0x0][0x438] ;  /* 0x00010e00ff061b82 */ /* 0x000e220000000800 */
[----:B----4-:R-:W-:-:S05]  /*17ca0*/  IMAD.SHL.U32 R4, R4, 0x10, RZ ;  /* 0x0000001004047824 */ /* 0x010fca00078e00ff */
[----:B------:R-:W-:Y:S02]  /*17cb0*/  LOP3.LUT R4, R4, 0x70, RZ, 0xc0, !PT ;  /* 0x0000007004047812 */ /* 0x000fe400078ec0ff */
[----:B-1----:R-:W-:-:S04]  /*17cc0*/  LOP3.LUT R21, R21, 0x7f, RZ, 0xc0, !PT ;  /* 0x0000007f15157812 */ /* 0x002fc800078ec0ff */
[----:B------:R-:W-:Y:S01]  /*17cd0*/  SHF.R.U32.HI R21, RZ, 0x3, R21 ;  /* 0x00000003ff157819 */ /* 0x000fe20000011615 */
        /* <DEDUP_REMOVED lines=8> */
[----:B------:R-:W-:-:S03]  /*17d60*/  @P1 SHF.R.U32.HI R4, RZ, R6, R7 ;  /* 0x00000006ff041219 */ /* 0x000fc60000011607 */
[----:B------:R-:W0:Y:S02]  /*17d70*/  @!P0 LDC.64 R2, c[0x0][0x428] ;  /* 0x00010a00ff028b82 */ /* 0x000e240000000a00 */
[----:B------:R-:W-:Y:S01]  /*17d80*/  IMAD.MOV R6, RZ, RZ, -R4 ;  /* 0x000000ffff067224 */ /* 0x000fe200078e0a04 */
[----:B---3--:R-:W-:-:S03]  /*17d90*/  SHF.R.S32.HI R9, RZ, 0x1f, R33 ;  /* 0x0000001fff097819 */ /* 0x008fc60000011421 */
[----:B------:R-:W-:Y:S01]  /*17da0*/  IMAD R0, R0, R6, R5 ;  /* 0x0000000600007224 */ /* 0x000fe200078e0205 */
[--C-:B------:R-:W-:Y:S01]  /*17db0*/  @!P0 SHF.R.S32.HI R5, RZ, 0x1f, R4.reuse ;  /* 0x0000001fff058819 */ /* 0x100fe20000011404 */
[----:B------:R-:W-:Y:S01]  /*17dc0*/  IMAD.U32 R7, RZ, RZ, UR38 ;  /* 0x00000026ff077e24 */ /* 0x000fe2000f8e00ff */
[----:B------:R-:W-:Y:S01]  /*17dd0*/  LOP3.LUT R20, R20, 0xfffffffb, RZ, 0xc0, !PT ;  /* 0xfffffffb14147812 */ /* 0x000fe200078ec0ff */
[----:B------:R1:W-:Y:S01]  /*17de0*/  STL [R1+0x4], R9 ;  /* 0x0000040901007387 */ /* 0x0003e20000100800 */
[-C--:B0-----:R-:W-:Y:S02]  /*17df0*/  @!P0 IMAD R6, R9, R2.reuse, RZ ;  /* 0x0000000209068224 */ /* 0x081fe400078e02ff */
[----:B------:R-:W-:-:S04]  /*17e00*/  @!P0 IMAD.WIDE.U32 R4, R33, R2, R4 ;  /* 0x0000000221048225 */ /* 0x000fc800078e0004 */
[----:B------:R-:W-:Y:S02]  /*17e10*/  @!P0 IMAD R6, R33, R3, R6 ;  /* 0x0000000321068224 */ /* 0x000fe400078e0206 */
[----:B------:R-:W0:Y:S03]  /*17e20*/  @!P0 LDC.64 R2, c[0x0][0x418] ;  /* 0x00010600ff028b82 */ /* 0x000e260000000a00 */
[----:B------:R-:W-:Y:S02]  /*17e30*/  @!P0 IADD3 R6, R5, R6, RZ ;  /* 0x0000000605068210 */ /* 0x000fe40007ffe0ff */
[----:B------:R-:W-:Y:S02]  /*17e40*/  ISETP.NE.AND P2, PT, R7, 0x3, PT ;  /* 0x000000030700780c */ /* 0x000fe40003f45270 */
[----:B0-----:R-:W-:-:S04]  /*17e50*/  @!P0 LEA R2, P1, R4, R2, 0x2 ;  /* 0x0000000204028211 */ /* 0x001fc800078210ff */
[----:B------:R-:W-:Y:S01]  /*17e60*/  @!P0 LEA.HI.X R3, R4, R3, R6, 0x2, P1 ;  /* 0x0000000304038211 */ /* 0x000fe200008f1406 */
[----:B------:R-:W-:-:S06]  /*17e70*/  IMAD.MOV.U32 R4, RZ, RZ, RZ ;  /* 0x000000ffff047224 */ /* 0x000fcc00078e00ff */
[----:B------:R1:W5:Y:S01]  /*17e80*/  @!P0 LDG.E R4, desc[UR42][R2.64] ;  /* 0x0000002a02048981 */ /* 0x000362000c1e1900 */
[----:B------:R-:W-:Y:S02]  /*17e90*/  ISETP.GE.AND P0, PT, R31, UR4, PT ;  /* 0x000000041f007c0c */ /* 0x000fe4000bf06270 */
[----:B------:R-:W-:-:S04]  /*17ea0*/  @P2 LOP3.LUT R20, R20, 0x4, RZ, 0xfc, !PT ;  /* 0x0000000414142812 */ /* 0x000fc800078efcff */
[----:B------:R-:W-:-:S07]  /*17eb0*/  LOP3.LUT R20, R20, 0xfffffffd, RZ, 0xc0, !PT ;  /* 0xfffffffd14147812 */ /* 0x000fce00078ec0ff */
[----:B------:R-:W-:Y:S02]  /*17ec0*/  @P0 LOP3.LUT R20, R20, 0x2, RZ, 0xfc, !PT ;  /* 0x0000000214140812 */ /* 0x000fe400078efcff */
[----:B------:R-:W-:Y:S02]  /*17ed0*/  ISETP.GE.AND P0, PT, R30, UR4, PT ;  /* 0x000000041e007c0c */ /* 0x000fe4000bf06270 */
[----:B------:R-:W-:-:S11]  /*17ee0*/  LOP3.LUT R20, R20, 0xfffffffe, RZ, 0xc0, !PT ;  /* 0xfffffffe14147812 */ /* 0x000fd600078ec0ff */
[----:B------:R-:W-:-:S05]  /*17ef0*/  @P0 LOP3.LUT R20, R20, 0x1, RZ, 0xfc, !PT ;  /* 0x0000000114140812 */ /* 0x000fca00078efcff */
[----:B------:R1:W-:Y:S01]  /*17f00*/  STL [R1], R20 ;  /* 0x0000001401007387 */ /* 0x0003e20000100800 */
[----:B------:R-:W-:Y:S05]  /*17f10*/  BRA.DIV UR5, `(.L_x_7214) ;  /* 0x0000006205587947 */ /* 0x000fea000b800000 */
.L_x_7393:
[----:B------:R-:W-:Y:S05]  /*17f20*/  @!P2 BRA `(.L_x_7215) ;  /* 0x000000000004a947 */ /* 0x000fea0003800000 */
[----:B------:R-:W-:Y:S01]  /*17f30*/  BPT.TRAP 0x1 ;  /* 0x000000040000795c */ /* 0x000fe20000300000 */
.L_x_7215:
[----:B------:R-:W-:Y:S01]  /*17f40*/  SHF.R.S32.HI R5, RZ, 0x1f, R0 ;  /* 0x0000001fff057819 */ /* 0x000fe20000011400 */
[----:B------:R-:W-:Y:S01]  /*17f50*/  ULDC.64 UR4, c[0x0][0x328] ;  /* 0x0000ca0000047ab9 */ /* 0x000fe20000000a00 */
[----:B------:R-:W-:Y:S01]  /*17f60*/  ULDC.64 UR6, c[0x0][0x318] ;  /* 0x0000c60000067ab9 */ /* 0x000fe20000000a00 */
[----:B------:R-:W-:Y:S02]  /*17f70*/  BSSY B0, `(.L_x_7216) ;  /* 0x0000014000007945 */ /* 0x000fe40003800000 */
[----:B-1----:R-:W-:-:S04]  /*17f80*/  IMAD R3, R5, UR4, RZ ;  /* 0x0000000405037c24 */ /* 0x002fc8000f8e02ff */
        /* <DEDUP_REMOVED lines=18> */
.L_x_7394:
[----:B------:R-:W-:Y:S05]  /*180b0*/  BSYNC B0 ;  /* 0x0000000000007941 */ /* 0x000fea0003800000 */
.L_x_7216:
[----:B------:R-:W2:Y:S01]  /*180c0*/  LDL R3, [R1] ;  /* 0x0000000001037983 */ /* 0x000ea20000100800 */
[----:B------:R-:W-:Y:S01]  /*180d0*/  ULDC.64 UR4, c[0x0][0x300] ;  /* 0x0000c00000047ab9 */ /* 0x000fe20000000a00 */
[----:B------:R-:W-:Y:S01]  /*180e0*/  ULDC.64 UR6, c[0x0][0x2e8] ;  /* 0x0000ba0000067ab9 */ /* 0x000fe20000000a00 */
[----:B------:R-:W-:Y:S01]  /*180f0*/  IMAD R5, R5, UR4, RZ ;  /* 0x0000000405057c24 */ /* 0x000fe2000f8e02ff */
[----:B------:R-:W1:Y:S03]  /*18100*/  S2R R9, SR_TID.X ;  /* 0x0000000000097919 */ /* 0x000e660000002100 */
[----:B------:R-:W-:Y:S01]  /*18110*/  IMAD R5, R0, UR5, R5 ;  /* 0x0000000500057c24 */ /* 0x000fe2000f8e0205 */
[----:B-1----:R-:W-:-:S04]  /*18120*/  LOP3.LUT R9, R9, 0x7f, RZ, 0xc0, !PT ;  /* 0x0000007f09097812 */ /* 0x002fc800078ec0ff */
[----:B------:R-:W-:Y:S02]  /*18130*/  SHF.R.U32.HI R9, RZ, 0x3, R9 ;  /* 0x00000003ff097819 */ /* 0x000fe40000011609 */
        /* <DEDUP_REMOVED lines=10> */
[----:B------:R-:W-:Y:S01]  /*181e0*/  IMAD.IADD R3, R3, 0x1, R6 ;  /* 0x0000000103037824 */ /* 0x000fe200078e0206 */
[----:B------:R-:W-:Y:S01]  /*181f0*/  IADD3 R6, -R9, R35, -R8 ;  /* 0x0000002309067210 */ /* 0x000fe20007ffe908 */
[----:B------:R-:W-:Y:S01]  /*18200*/  IMAD.WIDE.U32 R2, R18, UR4, R2 ;  /* 0x0000000412027c25 */ /* 0x000fe2000f8e0002 */
[----:B------:R-:W-:-:S03]  /*18210*/  UMOV UR4, 0xffffffff ;  /* 0xffffffff00047882 */ /* 0x000fc60000000000 */
[----:B------:R-:W-:Y:S01]  /*18220*/  IMAD R0, R18, UR5, R3 ;  /* 0x0000000512007c24 */ /* 0x000fe2000f8e0203 */
[----:B------:R-:W-:-:S04]  /*18230*/  LEA R4, P0, R2, UR6, 0x1 ;  /* 0x0000000602047c11 */ /* 0x000fc8000f8008ff */
[----:B------:R-:W-:Y:S02]  /*18240*/  LEA.HI.X R0, R2, UR7, R0, 0x1, P0 ;  /* 0x0000000702007c11 */ /* 0x000fe400080f0c00 */
[----:B------:R-:W-:Y:S01]  /*18250*/  ISETP.GE.AND P0, PT, R6, 0x1, PT ;  /* 0x000000010600780c */ /* 0x000fe20003f06270 */
[----:B------:R-:W-:-:S12]  /*18260*/  BRA.DIV UR4, `(.L_x_7218) ;  /* 0x0000005e04cc7947 */ /* 0x000fd8000b800000 */
[----:B------:R-:W0:Y:S01]  /*18270*/  SHFL.IDX PT, R3, R4, RZ, 0x181f ;  /* 0x00181fff04037589 */ /* 0x000e2200000e0000 */
[----:B------:R-:W-:-:S03]  /*18280*/  @P0 IMAD R8, R5, 0x2, R22 ;  /* 0x0000000205080824 */ /* 0x000fc600078e0216 */
[----:B------:R-:W1:Y:S01]  /*18290*/  SHFL.IDX PT, R2, R0, RZ, 0x181f ;  /* 0x00181fff00027589 */ /* 0x000e6200000e0000 */
[----:B0-----:R-:W-:-:S05]  /*182a0*/  @P0 LEA R3, P1, R31, R3, 0x1 ;  /* 0x000000031f030211 */ /* 0x001fca00078208ff */
[----:B-1----:R-:W-:-:S05]  /*182b0*/  @P0 IMAD.X R2, RZ, RZ, R2, P1 ;  /* 0x000000ffff020224 */ /* 0x002fca00008e0602 */
[----:B------:R-:W-:-:S04]  /*182c0*/  @P0 LOP3.LUT R3, R3, R2, RZ, 0x3c, !PT ;  /* 0x0000000203030212 */ /* 0x000fc800078e3cff */
[----:B------:R-:W-:-:S04]  /*182d0*/  @P0 LOP3.LUT R2, R3, R2, RZ, 0x3c, !PT ;  /* 0x0000000203020212 */ /* 0x000fc800078e3cff */
[----:B------:R-:W-:-:S05]  /*182e0*/  @P0 LOP3.LUT R3, R3, R2, RZ, 0x3c, !PT ;  /* 0x0000000203030212 */ /* 0x000fca00078e3cff */
[----:B------:R-:W-:Y:S01]  /*182f0*/  @!PT LDS RZ, [RZ] ;  /* 0x00000000fffff984 */ /* 0x000fe20000000800 */
        /* <DEDUP_REMOVED lines=70> */
.L_x_7412:
        /* <DEDUP_REMOVED lines=11> */
.L_x_7219:
        /* <DEDUP_REMOVED lines=11> */
.L_x_7220:
[----:B-1----:R1:W5:Y:S01]  /*188c0*/  LDL.LU R3, [R1+0xc] ;  /* 0x00000c0001037983 */ /* 0x0023620000300800 */
[----:B------:R1:W-:Y:S03]  /*188d0*/  SYNCS.ARRIVE.TRANS64.A1T0 RZ, [R7+URZ+0x28830], RZ ;  /* 0x028830ff07ff79a7 */ /* 0x0003e6000810003f */
[----:B0-----:R1:W5:Y:S02]  /*188e0*/  LDL.LU R4, [R1+0x18] ;  /* 0x0000180001047983 */ /* 0x0013640000300800 */
[----:B------:R-:W-:Y:S05]  /*188f0*/  WARPSYNC.ALL ;  /* 0x0000000000007948 */ /* 0x000fea0003800000 */
[----:B------:R-:W-:Y:S01]  /*18900*/  ULDC.64 UR4, c[0x0][0x298] ;  /* 0x0000a60000047ab9 */ /* 0x000fe20000000a00 */
[----:B------:R-:W-:Y:S01]  /*18910*/  ULDC.64 UR6, c[0x0][0xa00] ;  /* 0x0002800000067ab9 */ /* 0x000fe20000000a00 */
[----:B------:R-:W-:Y:S01]  /*18920*/  VIADD R2, R22, 0x10400 ;  /* 0x0001040016027836 */ /* 0x000fe20000000000 */
[----:B------:R-:W-:Y:S01]  /*18930*/  BAR.SYNC.DEFER_BLOCKING 0x8, 0x180 ;  /* 0x0206000000007b1d */ /* 0x000fe20000010000 */
[----:B------:R-:W-:-:S03]  /*18940*/  ISETP.NE.U32.AND P0, PT, RZ, UR6, PT ;  /* 0x00000006ff007c0c */ /* 0x000fc6000bf05070 */
[----:B------:R-:W-:Y:S02]  /*18950*/  LOP3.LUT P1, RZ, R2, 0x3ff, RZ, 0xc0, !PT ;  /* 0x000003ff02ff7812 */ /* 0x000fe4000782c0ff */
[----:B------:R-:W-:Y:S01]  /*18960*/  ISETP.NE.AND.EX P0, PT, RZ, UR7, PT, P0 ;  /* 0x00000007ff007c0c */ /* 0x000fe2000bf05300 */
[----:B------:R-:W-:Y:S03]  /*18970*/  BSSY B6, `(.L_x_7221) ;  /* 0x000001c000067945 */ /* 0x000fe60003800000 */
        /* <DEDUP_REMOVED lines=15> */
[----:B------:R-:W-:Y:S01]  /*18a70*/  MOV R4, UR4 ;  /* 0x0000000400047c02 */ /* 0x000fe20008000f00 */
[----:B------:R-:W-:Y:S01]  /*18a80*/  IMAD.U32 R5, RZ, RZ, UR5 ;  /* 0x00000005ff057e24 */ /* 0x000fe2000f8e00ff */
[----:B------:R-:W0:Y:S01]  /*18a90*/  LDC.64 R2, c[0x4][R2] ;  /* 0x0100000002027b82 */ /* 0x000e220000000a00 */
[----:B------:R-:W-:Y:S02]  /*18aa0*/  IMAD.U32 R6, RZ, RZ, UR6 ;  /* 0x00000006ff067e24 */ /* 0x000fe4000f8e00ff */
[----:B-1----:R-:W-:Y:S02]  /*18ab0*/  IMAD.U32 R7, RZ, RZ, UR7 ;  /* 0x00000007ff077e24 */ /* 0x002fe4000f8e00ff */
[----:B------:R-:W-:-:S02]  /*18ac0*/  IMAD.U32 R10, RZ, RZ, UR8 ;  /* 0x00000008ff0a7e24 */ /* 0x000fc4000f8e00ff */
[----:B------:R-:W-:Y:S02]  /*18ad0*/  IMAD.U32 R11, RZ, RZ, UR9 ;  /* 0x00000009ff0b7e24 */ /* 0x000fe4000f8e00ff */
[----:B------:R-:W-:Y:S02]  /*18ae0*/  IMAD.MOV.U32 R8, RZ, RZ, 0x70 ;  /* 0x00000070ff087424 */ /* 0x000fe400078e00ff */
[----:B------:R-:W-:Y:S02]  /*18af0*/  IMAD.MOV.U32 R12, RZ, RZ, 0x1 ;  /* 0x00000001ff0c7424 */ /* 0x000fe400078e00ff */
[----:B------:R-:W-:-:S07]  /*18b00*/  IMAD.MOV.U32 R13, RZ, RZ, RZ ;  /* 0x000000ffff0d7224 */ /* 0x000fce00078e00ff */
[----:B------:R-:W-:-:S07]  /*18b10*/  LEPC R20, `(.L_x_7222) ;  /* 0x000000001014794e */ /* 0x000fce0000000000 */
[----:B0-----:R-:W-:Y:S05]  /*18b20*/  CALL.ABS.NOINC R2 ;  /* 0x0000000002007343 */ /* 0x001fea0003c00000 */
.L_x_7222:
[----:B------:R-:W-:Y:S05]  /*18b30*/  BSYNC B6 ;  /* 0x0000000000067941 */ /* 0x000fea0003800000 */
.L_x_7221:
[----:B------:R-:W2:Y:S01]  /*18b40*/  LDL.LU R20, [R1+0x18] ;  /* 0x0000180001147983 */ /* 0x000ea20000300800 */
[----:B------:R-:W-:Y:S01]  /*18b50*/  ULDC.64 UR4, c[0x0][0x2d8] ;  /* 0x0000b60000047ab9 */ /* 0x000fe20000000a00 */
[----:B-1----:R-:W1:Y:S01]  /*18b60*/  LDC R7, c[0x0][0x448] ;  /* 0x00011200ff077b82 */ /* 0x002e620000000800 */
[----:B------:R-:W3:Y:S01]  /*18b70*/  S2R R6, SR_TID.X ;  /* 0x0000000000067919 */ /* 0x000ee20000002100 */
[----:B0-----:R-:W-:Y:S01]  /*18b80*/  IMAD.SHL.U32 R4, R17, 0x80, RZ ;  /* 0x0000008011047824 */ /* 0x001fe200078e00ff */
[----:B------:R-:W-:Y:S01]  /*18b90*/  ULDC.64 UR6, c[0x0][0x280] ;  /* 0x0000a00000067ab9 */ /* 0x000fe20000000a00 */
[----:B------:R-:W4:Y:S04]  /*18ba0*/  LDL.LU R21, [R1+0xc] ;  /* 0x00000c0001157983 */ /* 0x000f280000300800 */
[----:B------:R-:W4:Y:S04]  /*18bb0*/  LDL.LU.64 R2, [R1+0x10] ;  /* 0x0000100001027983 */ /* 0x000f280000300a00 */
[----:B------:R0:W5:Y:S01]  /*18bc0*/  LDL R9, [R1+0x8] ;  /* 0x0000080001097983 */ /* 0x0001620000100800 */
[----:B-1----:R-:W-:Y:S01]  /*18bd0*/  ISETP.NE.AND P0, PT, R7, 0x1, PT ;  /* 0x000000010700780c */ /* 0x002fe20003f05270 */
[----:B----4-:R-:W-:-:S02]  /*18be0*/  IMAD.MOV.U32 R3, RZ, RZ, R21 ;  /* 0x000000ffff037224 */ /* 0x010fc400078e0015 */
[----:B------:R-:W-:-:S04]  /*18bf0*/  IMAD.WIDE.U32 R2, R18, UR4, R2 ;  /* 0x0000000412027c25 */ /* 0x000fc8000f8e0002 */
[----:B------:R-:W-:Y:S01]  /*18c00*/  IMAD R3, R18, UR5, R3 ;  /* 0x0000000512037c24 */ /* 0x000fe2000f8e0203 */
[----:B------:R-:W-:Y:S02]  /*18c10*/  ULDC.64 UR4, c[0x0][0x2e0] ;  /* 0x0000b80000047ab9 */ /* 0x000fe40000000a00 */
[----:B--2---:R-:W-:Y:S02]  /*18c20*/  IMAD R5, R20, UR4, RZ ;  /* 0x0000000414057c24 */ /* 0x004fe4000f8e02ff */
[----:B------:R-:W1:Y:S01]  /*18c30*/  S2R R20, SR_TID.X ;  /* 0x0000000000147919 */ /* 0x000e620000002100 */
[----:B------:R-:W-:-:S04]  /*18c40*/  IMAD.WIDE.U32 R2, R32, UR4, R2 ;  /* 0x0000000420027c25 */ /* 0x000fc8000f8e0002 */
[----:B------:R-:W-:Y:S01]  /*18c50*/  IMAD R0, R32, UR5, R5 ;  /* 0x0000000520007c24 */ /* 0x000fe2000f8e0205 */
[----:B------:R-:W-:Y:S01]  /*18c60*/  ULDC.64 UR4, c[0x0][0x2d0] ;  /* 0x0000b40000047ab9 */ /* 0x000fe20000000a00 */
[----:B------:R-:W2:Y:S02]  /*18c70*/  @P0 LDC R5, c[0x0][0x44c] ;  /* 0x00011300ff050b82 */ /* 0x000ea40000000800 */
[----:B------:R-:W-:-:S06]  /*18c80*/  IMAD.IADD R3, R3, 0x1, R0 ;  /* 0x0000000103037824 */ /* 0x000fcc00078e0200 */
[----:B------:R-:W4:Y:S01]  /*18c90*/  @P0 LDC R0, c[0x0][0x450] ;  /* 0x00011400ff000b82 */ /* 0x000f220000000800 */
[----:B-1----:R-:W-:-:S04]  /*18ca0*/  LOP3.LUT R20, R20, 0x7f, RZ, 0xc0, !PT ;  /* 0x0000007f14147812 */ /* 0x002fc800078ec0ff */
[----:B------:R-:W-:Y:S02]  /*18cb0*/  SHF.R.U32.HI R10, RZ, 0x3, R20 ;  /* 0x00000003ff0a7819 */ /* 0x000fe40000011614 */
[----:B------:R0:W5:Y:S01]  /*18cc0*/  LDL R20, [R1+0x20] ;  /* 0x0000200001147983 */ /* 0x0001620000100800 */
[----:B---3--:R-:W-:-:S05]  /*18cd0*/  IMAD.SHL.U32 R6, R6, 0x10, RZ ;  /* 0x0000001006067824 */ /* 0x008fca00078e00ff */
[----:B------:R-:W-:-:S04]  /*18ce0*/  LOP3.LUT R6, R6, 0x70, RZ, 0xc0, !PT ;  /* 0x0000007006067812 */ /* 0x000fc800078ec0ff */
[----:B------:R-:W-:-:S05]  /*18cf0*/  LOP3.LUT R6, R4, R10, R6, 0xfe, !PT ;  /* 0x0000000a04067212 */ /* 0x000fca00078efe06 */
[----:B--2---:R-:W-:-:S04]  /*18d00*/  @P0 IMAD.HI.U32 R8, R6, R5, RZ ;  /* 0x0000000506080227 */ /* 0x004fc800078e00ff */
[----:B------:R-:W-:Y:S01]  /*18d10*/  IMAD.MOV.U32 R5, RZ, RZ, R6 ;  /* 0x000000ffff057224 */ /* 0x000fe200078e0006 */
[----:B----4-:R-:W-:-:S04]  /*18d20*/  @P0 SHF.R.U32.HI R5, RZ, R0, R8 ;  /* 0x00000000ff050219 */ /* 0x010fc80000011608 */
[----:B------:R-:W-:-:S05]  /*18d30*/  IADD3 R0, -R5, RZ, RZ ;  /* 0x000000ff05007210 */ /* 0x000fca0007ffe1ff */
[----:B------:R-:W-:Y:S01]  /*18d40*/  IMAD R0, R7, R0, R6 ;  /* 0x0000000007007224 */ /* 0x000fe200078e0206 */
[----:B------:R-:W-:Y:S01]  /*18d50*/  SHF.R.S32.HI R6, RZ, 0x1f, R5 ;  /* 0x0000001fff067819 */ /* 0x000fe20000011405 */
[----:B------:R-:W-:-:S04]  /*18d60*/  IMAD.WIDE.U32 R2, R5, UR4, R2 ;  /* 0x0000000405027c25 */ /* 0x000fc8000f8e0002 */
[----:B------:R-:W-:-:S04]  /*18d70*/  IMAD R6, R6, UR4, RZ ;  /* 0x0000000406067c24 */ /* 0x000fc8000f8e02ff */
[----:B------:R-:W-:Y:S01]  /*18d80*/  IMAD R5, R5, UR5, R6 ;  /* 0x0000000505057c24 */ /* 0x000fe2000f8e0206 */
[----:B------:R-:W-:-:S03]  /*18d90*/  ULDC.64 UR4, c[0x0][0x2c8] ;  /* 0x0000b20000047ab9 */ /* 0x000fc60000000a00 */
[----:B------:R-:W-:Y:S01]  /*18da0*/  IMAD.IADD R3, R3, 0x1, R5 ;  /* 0x0000000103037824 */ /* 0x000fe200078e0205 */
[----:B------:R-:W-:-:S05]  /*18db0*/  SHF.R.S32.HI R5, RZ, 0x1f, R0 ;  /* 0x0000001fff057819 */ /* 0x000fca0000011400 */
[----:B------:R-:W-:Y:S02]  /*18dc0*/  IMAD R5, R5, UR4, RZ ;  /* 0x0000000405057c24 */ /* 0x000fe4000f8e02ff */
[----:B------:R-:W-:Y:S01]  /*18dd0*/  IMAD.WIDE.U32 R2, R0, UR4, R2 ;  /* 0x0000000400027c25 */ /* 0x000fe2000f8e0002 */
[----:B------:R-:W-:-:S03]  /*18de0*/  ULDC UR4, c[0x0][0x2b8] ;  /* 0x0000ae0000047ab9 */ /* 0x000fc60000000800 */
[----:B------:R-:W-:Y:S01]  /*18df0*/  IMAD R5, R0, UR5, R5 ;  /* 0x0000000500057c24 */ /* 0x000fe2000f8e0205 */
[----:B------:R-:W-:-:S03]  /*18e00*/  LEA R0, P2, R2, UR6, 0x1 ;  /* 0x0000000602007c11 */ /* 0x000fc6000f8408ff */
[----:B------:R-:W-:Y:S01]  /*18e10*/  IMAD.IADD R5, R3, 0x1, R5 ;  /* 0x0000000103057824 */ /* 0x000fe200078e0205 */
[----:B------:R-:W-:Y:S02]  /*18e20*/  ISETP.GE.AND P0, PT, R31, UR4, PT ;  /* 0x000000041f007c0c */ /* 0x000fe4000bf06270 */
[----:B------:R-:W-:Y:S01]  /*18e30*/  ISETP.GE.AND P1, PT, R30, UR4, PT ;  /* 0x000000041e007c0c */ /* 0x000fe2000bf26270 */
[----:B------:R-:W-:Y:S01]  /*18e40*/  UMOV UR4, 0xffffffff ;  /* 0xffffffff00047882 */ /* 0x000fe20000000000 */
[----:B------:R-:W-:Y:S02]  /*18e50*/  LEA.HI.X R5, R2, UR7, R5, 0x1, P2 ;  /* 0x0000000702057c11 */ /* 0x000fe400090f0c05 */
        /* <DEDUP_REMOVED lines=73> */
.L_x_7429:
        /* <DEDUP_REMOVED lines=11> */
.L_x_7225:
[----:B------:R-:W-:Y:S05]  /*193a0*/  BSYNC B0 ;  /* 0x0000000000007941 */ /* 0x000fea0003800000 */
.L_x_7224:
[----:B------:R-:W-:Y:S01]  /*193b0*/  NOP ;  /* 0x0000000000007918 */ /* 0x000fe20000000000 */
[----:B------:R-:W-:-:S13]  /*193c0*/  PLOP3.LUT P0, PT, PT, PT, PT, 0x80, 0x0 ;  /* 0x000000000000781c */ /* 0x000fda0003f0f070 */
.L_x_7226:
        /* <DEDUP_REMOVED lines=21> */
.L_x_7430:
[----:B------:R-:W-:Y:S05]  /*19520*/  BSYNC B0 ;  /* 0x0000000000007941 */ /* 0x000fea0003800000 */
.L_x_7227:
        /* <DEDUP_REMOVED lines=8> */
.L_x_7243:
[----:B------:R-:W3:Y:S01]  /*195b0*/  LDL R4, [R1+0x4] ;  /* 0x0000040001047983 */ /* 0x000ee20000100800 */
[----:B------:R-:W1:Y:S01]  /*195c0*/  LDC R7, c[0x0][0x430] ;  /* 0x00010c00ff077b82 */ /* 0x000e620000000800 */
[----:B------:R-:W-:Y:S05]  /*195d0*/  YIELD ;  /* 0x0000000000007946 */ /* 0x000fea0003800000 */
[----:B0-----:R-:W0:Y:S01]  /*195e0*/  S2R R3, SR_TID.X ;  /* 0x0000000000037919 */ /* 0x001e220000002100 */
[----:B------:R-:W-:Y:S01]  /*195f0*/  ULDC.64 UR4, c[0x0][0x428] ;  /* 0x00010a0000047ab9 */ /* 0x000fe20000000a00 */
[----:B------:R-:W4:Y:S01]  /*19600*/  S2R R0, SR_TID.X ;  /* 0x0000000000007919 */ /* 0x000f220000002100 */
[----:B-1----:R-:W-:-:S13]  /*19610*/  ISETP.NE.AND P0, PT, R7, 0x1, PT ;  /* 0x000000010700780c */ /* 0x002fda0003f05270 */
[----:B------:R-:W1:Y:S01]  /*19620*/  @P0 LDC R5, c[0x0][0x438] ;  /* 0x00010e00ff050b82 */ /* 0x000e620000000800 */
[----:B0-----:R-:W-:-:S04]  /*19630*/  LOP3.LUT R3, R3, 0x7f, RZ, 0xc0, !PT ;  /* 0x0000007f03037812 */ /* 0x001fc800078ec0ff */
[----:B------:R-:W-:Y:S01]  /*19640*/  SHF.R.U32.HI R8, RZ, 0x3, R3 ;  /* 0x00000003ff087819 */ /* 0x000fe20000011603 */
[----:B----4-:R-:W-:Y:S02]  /*19650*/  IMAD.SHL.U32 R0, R0, 0x10, RZ ;  /* 0x0000001000007824 */ /* 0x010fe400078e00ff */
[----:B------:R-:W0:Y:S01]  /*19660*/  @P0 LDC R3, c[0x0][0x434] ;  /* 0x00010d00ff030b82 */ /* 0x000e220000000800 */
[----:B------:R-:W-:Y:S02]  /*19670*/  LEA R8, R6, R8, 0x7 ;  /* 0x0000000806087211 */ /* 0x000fe400078e38ff */
[----:B------:R-:W-:-:S04]  /*19680*/  LOP3.LUT R0, R0, 0x70, RZ, 0xc0, !PT ;  /* 0x0000007000007812 */ /* 0x000fc800078ec0ff */
[----:B------:R-:W-:-:S05]  /*19690*/  IADD3 R8, R0, R8, R37 ;  /* 0x0000000800087210 */ /* 0x000fca0007ffe025 */
[----:B------:R-:W-:Y:S02]  /*196a0*/  IMAD.MOV.U32 R9, RZ, RZ, R8 ;  /* 0x000000ffff097224 */ /* 0x000fe400078e0008 */
[----:B0-----:R-:W-:-:S05]  /*196b0*/  @P0 IMAD.HI.U32 R0, R8, R3, RZ ;  /* 0x0000000308000227 */ /* 0x001fca00078e00ff */
[----:B-1----:R-:W-:-:S04]  /*196c0*/  @P0 SHF.R.U32.HI R9, RZ, R5, R0 ;  /* 0x00000005ff090219 */ /* 0x002fc80000011600 */
[--C-:B------:R-:W-:Y:S01]  /*196d0*/  SHF.R.S32.HI R3, RZ, 0x1f, R9.reuse ;  /* 0x0000001fff037819 */ /* 0x100fe20000011409 */
[----:B------:R-:W-:-:S04]  /*196e0*/  IMAD.MOV.U32 R2, RZ, RZ, R9 ;  /* 0x000000ffff027224 */ /* 0x000fc800078e0009 */
[----:B------:R-:W-:-:S04]  /*196f0*/  IMAD.WIDE.U32 R2, R33, UR4, R2 ;  /* 0x0000000421027c25 */ /* 0x000fc8000f8e0002 */
[----:B---3--:R-:W-:-:S04]  /*19700*/  IMAD R0, R4, UR4, RZ ;  /* 0x0000000404007c24 */ /* 0x008fc8000f8e02ff */
[----:B------:R-:W-:Y:S01]  /*19710*/  IMAD R5, R33, UR5, R0 ;  /* 0x0000000521057c24 */ /* 0x000fe2000f8e0200 */
[----:B------:R-:W-:Y:S02]  /*19720*/  ULDC.64 UR4, c[0x0][0x418] ;  /* 0x0001060000047ab9 */ /* 0x000fe40000000a00 */
[----:B------:R-:W-:Y:S01]  /*19730*/  LEA R4, P0, R2, UR4, 0x2 ;  /* 0x0000000402047c11 */ /* 0x000fe2000f8010ff */
[----:B------:R-:W-:-:S05]  /*19740*/  IMAD.IADD R3, R5, 0x1, R3 ;  /* 0x0000000105037824 */ /* 0x000fca00078e0203 */
[----:B------:R-:W-:-:S05]  /*19750*/  LEA.HI.X R5, R2, UR5, R3, 0x2, P0 ;  /* 0x0000000502057c11 */ /* 0x000fca00080f1403 */
[----:B------:R0:W3:Y:S01]  /*19760*/  LDG.E R0, desc[UR42][R4.64] ;  /* 0x0000002a04007981 */ /* 0x0000e2000c1e1900 */
[----:B------:R-:W-:Y:S02]  /*19770*/  IMAD.U32 R11, RZ, RZ, UR38 ;  /* 0x00000026ff0b7e24 */ /* 0x000fe4000f8e00ff */
[----:B------:R-:W-:Y:S02]  /*19780*/  VIADD R25, R10, 0x1 ;  /* 0x000000010a197836 */ /* 0x000fe40000000000 */
[----:B------:R-:W-:Y:S01]  /*19790*/  IMAD.MOV R2, RZ, RZ, -R9 ;  /* 0x000000ffff027224 */ /* 0x000fe200078e0a09 */
[----:B------:R-:W-:Y:S01]  /*197a0*/  ISETP.NE.AND P3, PT, R11, 0x3, PT ;  /* 0x000000030b00780c */ /* 0x000fe20003f65270 */
[----:B------:R-:W-:Y:S01]  /*197b0*/  IMAD.MOV.U32 R26, RZ, RZ, R6 ;  /* 0x000000ffff1a7224 */ /* 0x000fe200078e0006 */
[----:B------:R-:W-:Y:S01]  /*197c0*/  ISETP.NE.AND P0, PT, R25, 0x2, PT ;  /* 0x000000021900780c */ /* 0x000fe20003f05270 */
[----:B0-----:R-:W-:-:S03]  /*197d0*/  IMAD R4, R7, R2, R8 ;  /* 0x0000000207047224 */ /* 0x001fc600078e0208 */
[----:B------:R-:W-:Y:S02]  /*197e0*/  SEL R28, RZ, 0x1, P0 ;  /* 0x00000001ff1c7807 */ /* 0x000fe40000000000 */
[----:B------:R-:W-:Y:S02]  /*197f0*/  SEL R25, R25, RZ, P0 ;  /* 0x000000ff19197207 */ /* 0x000fe40000000000 */
[----:B------:R-:W-:Y:S02]  /*19800*/  LOP3.LUT R28, R17, R28, RZ, 0x3c, !PT ;  /* 0x0000001c111c7212 */ /* 0x000fe400078e3cff */
[----:B---3--:R-:W-:Y:S01]  /*19810*/  SHF.R.S32.HI R21, RZ, 0x1f, R0 ;  /* 0x0000001fff157819 */ /* 0x008fe20000011400 */
[----:B------:R-:W-:Y:S06]  /*19820*/  @!P3 BRA `(.L_x_7231) ;  /* 0x000000000004b947 */ /* 0x000fec0003800000 */
[----:B------:R-:W-:Y:S01]  /*19830*/  BPT.TRAP 0x1 ;  /* 0x000000040000795c */ /* 0x000fe20000300000 */
.L_x_7231:
[----:B------:R-:W-:Y:S01]  /*19840*/  IMAD R6, R25, 0x8, R22 ;  /* 0x0000000819067824 */ /* 0x000fe200078e0216 */
[----:B------:R-:W-:Y:S01]  /*19850*/  SHF.L.U32 R3, R28, 0x1f, RZ ;  /* 0x0000001f1c037819 */ /* 0x000fe200000006ff */
[----:B------:R-:W-:Y:S03]  /*19860*/  BSSY B1, `(.L_x_7232) ;  /* 0x0000003000017945 */ /* 0x000fe60003800000 */
[----:B------:R-:W0:Y:S02]  /*19870*/  SYNCS.PHASECHK.TRANS64.TRYWAIT P0, [R6+URZ+0x28840], R3 ;  /* 0x02884003060075a7 */ /* 0x000e24000800017f */
[----:B0-----:R-:W-:Y:S05]  /*19880*/  @!P0 BRA `(.L_x_7233) ;  /* 0x0000005c00a48947 */ /* 0x001fea0003800000 */
.L_x_7431:
[----:B------:R-:W-:Y:S05]  /*19890*/  BSYNC B1 ;  /* 0x0000000000017941 */ /* 0x000fea0003800000 */
.L_x_7232:
[----:B------:R-:W3:Y:S01]  /*198a0*/  LDL R2, [R1] ;  /* 0x0000000001027983 */ /* 0x000ee20000100800 */
[----:B------:R-:W-:Y:S01]  /*198b0*/  SHF.R.S32.HI R20, RZ, 0x1f, R4 ;  /* 0x0000001fff147819 */ /* 0x000fe20000011404 */
[----:B------:R-:W-:Y:S01]  /*198c0*/  ULDC.64 UR4, c[0x0][0x300] ;  /* 0x0000c00000047ab9 */ /* 0x000fe20000000a00 */
[----:B------:R-:W-:Y:S01]  /*198d0*/  ULDC.64 UR6, c[0x0][0x2e8] ;  /* 0x0000ba0000067ab9 */ /* 0x000fe20000000a00 */
[----:B------:R-:W-:Y:S02]  /*198e0*/  IMAD R8, R25, 0x4000, R34 ;  /* 0x0000400019087824 */ /* 0x000fe400078e0222 */
[----:B------:R-:W-:-:S04]  /*198f0*/  IMAD R5, R20, UR4, RZ ;  /* 0x0000000414057c24 */ /* 0x000fc8000f8e02ff */
[----:B------:R-:W-:Y:S01]  /*19900*/  IMAD R5, R4, UR5, R5 ;  /* 0x0000000504057c24 */ /* 0x000fe2000f8e0205 */
[C---:B---3--:R-:W-:Y:S02]  /*19910*/  LOP3.LUT P4, RZ, R2.reuse, 0x2, RZ, 0xc0, !PT ;  /* 0x0000000202ff7812 */ /* 0x048fe4000788c0ff */
        /* <DEDUP_REMOVED lines=19> */
[----:B0-----:R-:W-:-:S04]  /*19a50*/  IADD3 R2, P0, R2, R5, RZ ;  /* 0x0000000502027210 */ /* 0x001fc80007f1e0ff */
[----:B-1----:R-:W-:-:S05]  /*19a60*/  IADD3.X R3, RZ, R3, RZ, P0, !PT ;  /* 0x00000003ff037210 */ /* 0x002fca00007fe4ff */
        /* <DEDUP_REMOVED lines=41> */
.L_x_7449:
        /* <DEDUP_REMOVED lines=9> */
.L_x_7235:
        /* <DEDUP_REMOVED lines=11> */
.L_x_7236:
[----:B------:R1:W-:Y:S01]  /*19e40*/  SYNCS.ARRIVE.TRANS64.A1T0 RZ, [R6+URZ+0x28830], RZ ;  /* 0x028830ff06ff79a7 */ /* 0x0003e2000810003f */
[----:B------:R-:W-:Y:S05]  /*19e50*/  @!P4 BRA `(.L_x_7237) ;  /* 0x000000000004c947 */ /* 0x000fea0003800000 */
[----:B------:R-:W-:Y:S01]  /*19e60*/  BPT.TRAP 0x1 ;  /* 0x000000040000795c */ /* 0x000fe20000300000 */
.L_x_7237:
[----:B------:R-:W-:Y:S01]  /*19e70*/  SHF.L.U32 R3, R17, 0x1f, RZ ;  /* 0x0000001f11037819 */ /* 0x000fe200000006ff */
[----:B-1----:R-:W-:Y:S01]  /*19e80*/  IMAD R6, R10, 0x8, R22 ;  /* 0x000000080a067824 */ /* 0x002fe200078e0216 */
[----:B------:R-:W-:Y:S03]  /*19e90*/  BSSY B1, `(.L_x_7238) ;  /* 0x0000003000017945 */ /* 0x000fe60003800000 */
[----:B------:R-:W1:Y:S02]  /*19ea0*/  SYNCS.PHASECHK.TRANS64.TRYWAIT P0, [R6+URZ+0x28860], R3 ;  /* 0x02886003060075a7 */ /* 0x000e64000800017f */
[----:B-1----:R-:W-:Y:S05]  /*19eb0*/  @!P0 BRA `(.L_x_7239) ;  /* 0x0000006000788947 */ /* 0x002fea0003800000 */
.L_x_7450:
[----:B------:R-:W-:Y:S05]  /*19ec0*/  BSYNC B1 ;  /* 0x0000000000017941 */ /* 0x000fea0003800000 */
.L_x_7238:
[----:B------:R-:W3:Y:S01]  /*19ed0*/  S2R R2, SR_TID.X ;  /* 0x0000000000027919 */ /* 0x000ee20000002100 */
[----:B------:R-:W-:Y:S01]  /*19ee0*/  UMOV UR4, 0xffffffff ;  /* 0xffffffff00047882 */ /* 0x000fe20000000000 */
[----:B------:R-:W-:Y:S02]  /*19ef0*/  IMAD R8, R32, -0x80, R35 ;  /* 0xffffff8020087824 */ /* 0x000fe400078e0223 */
[----:B0-----:R-:W-:Y:S01]  /*19f00*/  IMAD R7, R10, 0x4000, R34 ;  /* 0x000040000a077824 */ /* 0x001fe200078e0222 */
        /* <DEDUP_REMOVED lines=8> */
[----:B0-----:R-:W-:-:S04]  /*19f90*/  IADD3 R2, P0, R2, R5, RZ ;  /* 0x0000000502027210 */ /* 0x001fc80007f1e0ff */
[----:B-1----:R-:W-:Y:S02]  /*19fa0*/  IADD3.X R3, RZ, R3, RZ, P0, !PT ;  /* 0x00000003ff037210 */ /* 0x002fe400007fe4ff */
        /* <DEDUP_REMOVED lines=53> */
.L_x_7468:
        /* <DEDUP_REMOVED lines=27> */
.L_x_7241:
        /* <DEDUP_REMOVED lines=11> */
.L_x_7242:
[C---:B------:R-:W-:Y:S01]  /*1a560*/  ISETP.GT.AND P0, PT, R26.reuse, R36, PT ;  /* 0x000000241a00720c */ /* 0x040fe20003f04270 */
[----:B------:R0:W-:Y:S01]  /*1a570*/  SYNCS.ARRIVE.TRANS64.A1T0 RZ, [R6+URZ+0x28850], RZ ;  /* 0x028850ff06ff79a7 */ /* 0x0001e2000810003f */
[----:B------:R-:W-:Y:S01]  /*1a580*/  MOV R10, R25 ;  /* 0x00000019000a7202 */ /* 0x000fe20000000f00 */
[----:B------:R-:W-:Y:S02]  /*1a590*/  IMAD.MOV.U32 R17, RZ, RZ, R28 ;  /* 0x000000ffff117224 */ /* 0x000fe400078e001c */
[----:B------:R-:W-:Y:S02]  /*1a5a0*/  IMAD.MOV.U32 R32, RZ, RZ, R26 ;  /* 0x000000ffff207224 */ /* 0x000fe400078e001a */
[----:B0-----:R-:W-:-:S06]  /*1a5b0*/  VIADD R6, R26, 0xffffffff ;  /* 0xffffffff1a067836 */ /* 0x001fcc0000000000 */
[----:B------:R-:W-:Y:S05]  /*1a5c0*/  @P0 BRA `(.L_x_7243) ;  /* 0xffffffec00f80947 */ /* 0x000fea000383ffff */
.L_x_7230:
[----:B------:R-:W-:Y:S05]  /*1a5d0*/  BSYNC B0 ;  /* 0x0000000000007941 */ /* 0x000fea0003800000 */
.L_x_7229:
        /* <DEDUP_REMOVED lines=17> */
.L_x_7245:
[----:B------:R-:W-:Y:S05]  /*1a6f0*/  BSYNC B0 ;  /* 0x0000000000007941 */ /* 0x000fea0003800000 */
.L_x_7244:
[----:B------:R-:W-:-:S05]  /*1a700*/  IMAD.U32 R0, RZ, RZ, UR38 ;  /* 0x00000026ff007e24 */ /* 0x000fca000f8e00ff */
[----:B------:R-:W-:-:S13]  /*1a710*/  ISETP.NE.AND P0, PT, R0, 0x3, PT ;  /* 0x000000030000780c */ /* 0x000fda0003f05270 */
[----:B------:R-:W-:Y:S05]  /*1a720*/  @!P0 BRA `(.L_x_7246) ;  /* 0x0000000000048947 */ /* 0x000fea0003800000 */
[----:B------:R-:W-:Y:S01]  /*1a730*/  BPT.TRAP 0x1 ;  /* 0x000000040000795c */ /* 0x000fe20000300000 */
.L_x_7246:
[----:B------:R-:W-:Y:S01]  /*1a740*/  IMAD R0, R25, 0x8, R22 ;  /* 0x0000000819007824 */ /* 0x000fe200078e0216 */
[----:B0-----:R-:W-:Y:S01]  /*1a750*/  SHF.L.U32 R3, R28, 0x1f, RZ ;  /* 0x0000001f1c037819 */ /* 0x001fe200000006ff */
[----:B------:R-:W-:Y:S01]  /*1a760*/  BSSY B0, `(.L_x_7247) ;  /* 0x0000004000007945 */ /* 0x000fe20003800000 */
[----:B------:R-:W-:Y:S02]  /*1a770*/  IMAD R6, R26, -0x80, R35 ;  /* 0xffffff801a067824 */ /* 0x000fe400078e0223 */
[----:B------:R-:W0:Y:S02]  /*1a780*/  SYNCS.PHASECHK.TRANS64.TRYWAIT P0, [R0+URZ+0x28860], R3 ;  /* 0x02886003000075a7 */ /* 0x000e24000800017f */
[----:B0-----:R-:W-:Y:S05]  /*1a790*/  @!P0 BRA `(.L_x_7248) ;  /* 0x0000006000dc8947 */ /* 0x001fea0003800000 */
.L_x_7469:
[----:B------:R-:W-:Y:S05]  /*1a7a0*/  BSYNC B0 ;  /* 0x0000000000007941 */ /* 0x000fea0003800000 */
.L_x_7247:
        /* <DEDUP_REMOVED lines=51> */
[----:B------:R-:W3:Y:S02]  /*1aae0*/  SHFL.IDX PT, R10, R23, 0x6, 0x181f ;  /* 0x00d81f00170a7f89 */ /* 0x000ee400000e0000 */
[----:B-1----:R-:W-:Y:S02]  /*1aaf0*/  IADD3.X R3, RZ, R8, RZ, P4, !PT ;  /* 0x00000008ff037210 */ /* 0x002fe400027fe4ff */
        /* <DEDUP_REMOVED lines=13> */
[----:B---3--:R-:W-:-:S05]  /*1abd0*/  IADD3 R2, P4, R10, R5, RZ ;  /* 0x000000050a027210 */ /* 0x008fca0007f9e0ff */
[----:B-1----:R-:W-:-:S05]  /*1abe0*/  IMAD.X R3, RZ, RZ, R8, P4 ;  /* 0x000000ffff037224 */ /* 0x002fca00020e0608 */
[----:B------:R1:W-:Y:S04]  /*1abf0*/  LDGSTS.E.BYPASS.LTC128B.128 [R4+0x3400], desc[UR42][R2.64], !P2 ;  /* 0x0340000002047fae */ /* 0x0003e8000d101d6a */
[----:B0---4-:R1:W-:Y:S02]  /*1ac00*/  LDGSTS.E.BYPASS.LTC128B.128 [R4+0x7400], desc[UR42][R2.64+0x80], !P3 ;  /* 0x0740008002047fae */ /* 0x0113e4000d901d6a */
.L_x_7487:
        /* <DEDUP_REMOVED lines=11> */
.L_x_7250:
        /* <DEDUP_REMOVED lines=11> */
.L_x_7251:
[----:B------:R0:W-:Y:S01]  /*1ad70*/  SYNCS.ARRIVE.TRANS64.A1T0 RZ, [R0+URZ+0x28850], RZ ;  /* 0x028850ff00ff79a7 */ /* 0x0001e2000810003f */
[----:B------:R-:W-:-:S05]  /*1ad80*/  VIADD R25, R25, 0x1 ;  /* 0x0000000119197836 */ /* 0x000fca0000000000 */
[----:B------:R-:W-:-:S04]  /*1ad90*/  ISETP.NE.AND P0, PT, R25, 0x2, PT ;  /* 0x000000021900780c */ /* 0x000fc80003f05270 */
[----:B------:R-:W-:Y:S02]  /*1ada0*/  SEL R3, RZ, 0x1, P0 ;  /* 0x00000001ff037807 */ /* 0x000fe40000000000 */
[----:B------:R-:W-:Y:S02]  /*1adb0*/  SEL R25, R25, RZ, P0 ;  /* 0x000000ff19197207 */ /* 0x000fe40000000000 */
[----:B0-----:R-:W-:-:S07]  /*1adc0*/  LOP3.LUT R28, R28, R3, RZ, 0x3c, !PT ;  /* 0x000000031c1c7212 */ /* 0x001fce00078e3cff */
.L_x_7208:
[----:B------:R-:W-:Y:S05]  /*1add0*/  BSYNC B7 ;  /* 0x0000000000077941 */ /* 0x000fea0003800000 */
.L_x_7206:
        /* <DEDUP_REMOVED lines=12> */
.L_x_7252:
[----:B------:R-:W1:Y:S01]  /*1aea0*/  S2R R9, SR_TID.X ;  /* 0x0000000000097919 */ /* 0x000e620000002100 */
[----:B------:R-:W-:Y:S01]  /*1aeb0*/  UMOV UR4, 0xffffffff ;  /* 0xffffffff00047882 */ /* 0x000fe20000000000 */
[----:B-1----:R-:W-:-:S04]  /*1aec0*/  LOP3.LUT R9, R9, 0x1f, RZ, 0xc0, !PT ;  /* 0x0000001f09097812 */ /* 0x002fc800078ec0ff */
[----:B------:R-:W-:Y:S01]  /*1aed0*/  ISETP.NE.AND P0, PT, R9, 0x1f, PT ;  /* 0x0000001f0900780c */ /* 0x000fe20003f05270 */
[----:B------:R-:W-:-:S12]  /*1aee0*/  BRA.DIV UR4, `(.L_x_7254) ;  /* 0x0000006604987947 */ /* 0x000fd8000b800000 */
[----:B0-----:R-:W-:Y:S01]  /*1aef0*/  IMAD.IADD R7, R19, 0x1, R9 ;  /* 0x0000000113077824 */ /* 0x001fe200078e0209 */
        /* <DEDUP_REMOVED lines=37> */
.L_x_7497:
[----:B------:R-:W-:Y:S02]  /*1b150*/  ULDC UR4, c[0x0][0xc38] ;  /* 0x00030e0000047ab9 */ /* 0x000fe40000000800 */
[----:B------:R-:W-:-:S04]  /*1b160*/  IMAD.U32 R5, RZ, RZ, UR4 ;  /* 0x00000004ff057e24 */ /* 0x000fc8000f8e00ff */
[----:B-1----:R-:W-:-:S04]  /*1b170*/  IMAD R14, R14, R5, RZ ;  /* 0x000000050e0e7224 */ /* 0x002fc800078e02ff */
[----:B------:R-:W-:-:S05]  /*1b180*/  IMAD.IADD R9, R8, 0x1, R14 ;  /* 0x0000000108097824 */ /* 0x000fca00078e020e */
[----:B------:R-:W-:-:S13]  /*1b190*/  ISETP.GT.AND P6, PT, R9, R0, PT ;  /* 0x000000000900720c */ /* 0x000fda0003fc4270 */
[----:B------:R-:W-:Y:S05]  /*1b1a0*/  @P6 BRA `(.L_x_7255) ;  /* 0x0000000000a46947 */ /* 0x000fea0003800000 */
.L_x_7258:
        /* <DEDUP_REMOVED lines=34> */
[----:B------:R0:W1:Y:S02]  /*1b3d0*/  SHFL.IDX PT, R14, R2, 0x1f, 0x1f ;  /* 0x03e01f00020e7f89 */ /* 0x00006400000e0000 */
.L_x_7505:
[----:B------:R-:W-:Y:S02]  /*1b3e0*/  ULDC UR4, c[0x0][0xc38] ;  /* 0x00030e0000047ab9 */ /* 0x000fe40000000800 */
[----:B------:R-:W-:-:S04]  /*1b3f0*/  IMAD.U32 R5, RZ, RZ, UR4 ;  /* 0x00000004ff057e24 */ /* 0x000fc8000f8e00ff */
[----:B-1----:R-:W-:-:S04]  /*1b400*/  IMAD R14, R14, R5, RZ ;  /* 0x000000050e0e7224 */ /* 0x002fc800078e02ff */
[----:B------:R-:W-:-:S05]  /*1b410*/  IMAD.IADD R9, R14, 0x1, R9 ;  /* 0x000000010e097824 */ /* 0x000fca00078e0209 */
[----:B------:R-:W-:-:S13]  /*1b420*/  ISETP.GT.AND P6, PT, R9, R0, PT ;  /* 0x000000000900720c */ /* 0x000fda0003fc4270 */
[----:B------:R-:W-:Y:S05]  /*1b430*/  @!P6 BRA `(.L_x_7258) ;  /* 0xfffffffc005ce947 */ /* 0x000fea000383ffff */
.L_x_7255:
        /* <DEDUP_REMOVED lines=9> */
.L_x_7510:
[----:B------:R-:W-:-:S13]  /*1b4d0*/  ISETP.NE.AND P0, PT, R3, RZ, PT ;  /* 0x000000ff0300720c */ /* 0x000fda0003f05270 */
[----:B------:R-:W-:Y:S05]  /*1b4e0*/  @!P0 BRA `(.L_x_7260) ;  /* 0x0000000000108947 */ /* 0x000fea0003800000 */
[----:B------:R-:W-:Y:S01]  /*1b4f0*/  UMOV UR4, 0xffffffff ;  /* 0xffffffff00047882 */ /* 0x000fe20000000000 */
[----:B------:R-:W-:Y:S02]  /*1b500*/  VIADD R12, R8, 0xffffffff ;  /* 0xffffffff080c7836 */ /* 0x000fe40000000000 */
[----:B------:R-:W-:Y:S05]  /*1b510*/  BRA.DIV UR4, `(.L_x_7261) ;  /* 0x0000006a045c7947 */ /* 0x000fea000b800000 */
[----:B------:R4:W0:Y:S02]  /*1b520*/  SHFL.IDX PT, R6, R2, R12, 0x1f ;  /* 0x00001f0c02067589 */ /* 0x00082400000e0000 */
.L_x_7260:
[----:B--2---:R-:W-:Y:S01]  /*1b530*/  IABS R10, R7 ;  /* 0x00000007000a7213 */ /* 0x004fe20000000000 */
[----:B0-----:R-:W-:Y:S01]  /*1b540*/  IMAD R16, R6, R5, R9 ;  /* 0x0000000506107224 */ /* 0x001fe200078e0209 */
[----:B---3--:R-:W-:Y:S02]  /*1b550*/  IABS R5, R4 ;  /* 0x0000000400057213 */ /* 0x008fe40000000000 */
[----:B------:R-:W0:Y:S01]  /*1b560*/  I2F.RP R11, R10 ;  /* 0x0000000a000b7306 */ /* 0x000e220000209400 */
[----:B------:R-:W-:Y:S01]  /*1b570*/  IMAD.IADD R0, R0, 0x1, -R16 ;  /* 0x0000000100007824 */ /* 0x000fe200078e0a10 */
[----:B------:R-:W-:-:S06]  /*1b580*/  IADD3 R19, R8, R19, RZ ;  /* 0x0000001308137210 */ /* 0x000fcc0007ffe0ff */
        /* <DEDUP_REMOVED lines=17> */
[-C--:B------:R-:W-:Y:S01]  /*1b6a0*/  @!P1 IADD3 R9, R9, -R10.reuse, RZ ;  /* 0x8000000a09099210 */ /* 0x080fe20007ffe0ff */
        /* <DEDUP_REMOVED lines=34> */
.L_x_7256:
[----:B------:R-:W-:Y:S01]  /*1b8d0*/  UMOV UR4, URZ ;  /* 0x0000003f00047c82 */ /* 0x000fe20008000000 */
[----:B------:R-:W-:Y:S01]  /*1b8e0*/  UMOV UR5, URZ ;  /* 0x0000003f00057c82 */ /* 0x000fe20008000000 */
[----:B------:R-:W-:Y:S01]  /*1b8f0*/  ULDC UR6, c[0x0][0xc3c] ;  /* 0x00030f0000067ab9 */ /* 0x000fe20000000800 */
[----:B------:R-:W-:Y:S02]  /*1b900*/  IMAD.MOV.U32 R16, RZ, RZ, R0 ;  /* 0x000000ffff107224 */ /* 0x000fe400078e0000 */
[----:B------:R-:W-:Y:S02]  /*1b910*/  IMAD.U32 R17, RZ, RZ, UR4 ;  /* 0x00000004ff117e24 */ /* 0x000fe4000f8e00ff */
[----:B------:R-:W-:Y:S02]  /*1b920*/  IMAD.U32 R18, RZ, RZ, UR5 ;  /* 0x00000005ff127e24 */ /* 0x000fe4000f8e00ff */
[----:B------:R-:W-:-:S07]  /*1b930*/  IMAD.U32 R19, RZ, RZ, UR6 ;  /* 0x00000006ff137e24 */ /* 0x000fce000f8e00ff */
.L_x_7262:
        /* <DEDUP_REMOVED lines=10> */
.L_x_7253:
[----:B------:R-:W-:Y:S02]  /*1b9e0*/  ULDC UR4, c[0x0][0xc3c] ;  /* 0x00030f0000047ab9 */ /* 0x000fe40000000800 */
[----:B-1----:R-:W-:-:S13]  /*1b9f0*/  ISETP.GE.AND P0, PT, R19, UR4, PT ;  /* 0x0000000413007c0c */ /* 0x002fda000bf06270 */
[----:B------:R-:W-:Y:S05]  /*1ba00*/  @!P0 BRA `(.L_x_7263) ;  /* 0xffffffa000608947 */ /* 0x000fea000383ffff */
[----:B------:R-:W-:Y:S05]  /*1ba10*/  BSYNC B8 ;  /* 0x0000000000087941 */ /* 0x000fea0003800000 */
.L_x_7162:
        /* <DEDUP_REMOVED lines=12> */
.L_x_7513:
[----:B------:R-:W-:Y:S05]  /*1bae0*/  BSYNC B0 ;  /* 0x0000000000007941 */ /* 0x000fea0003800000 */
.L_x_7264:
[----:B------:R-:W-:-:S03]  /*1baf0*/  UMOV UR4, 0xffffffff ;  /* 0xffffffff00047882 */ /* 0x000fc60000000000 */
[----:B------:R-:W-:Y:S05]  /*1bb00*/  BRA.DIV UR4, `(.L_x_7266) ;  /* 0x00000066041c7947 */ /* 0x000fea000b800000 */
[----:B0-----:R-:W0:Y:S02]  /*1bb10*/  S2R R0, SR_TID.X ;  /* 0x0000000000007919 */ /* 0x001e240000002100 */
[----:B0-----:R-:W-:-:S04]  /*1bb20*/  SHF.R.U32.HI R0, RZ, 0x5, R0 ;  /* 0x00000005ff007819 */ /* 0x001fc80000011600 */
[----:B------:R-:W-:-:S05]  /*1bb30*/  LOP3.LUT R0, R0, 0x3, RZ, 0xc0, !PT ;  /* 0x0000000300007812 */ /* 0x000fca00078ec0ff */
[----:B------:R0:W1:Y:S02]  /*1bb40*/  SHFL.IDX PT, R14, R0, RZ, 0x1f ;  /* 0x00001fff000e7589 */ /* 0x00006400000e0000 */
.L_x_7516:
[----:B-1----:R-:W-:-:S13]  /*1bb50*/  ISETP.NE.AND P0, PT, R14, RZ, PT ;  /* 0x000000ff0e00720c */ /* 0x002fda0003f05270 */
[----:B------:R-:W-:Y:S05]  /*1bb60*/  @P0 BRA `(.L_x_6945) ;  /* 0x0000000000880947 */ /* 0x000fea0003800000 */
[----:B------:R-:W-:-:S03]  /*1bb70*/  UMOV UR4, 0xffffffff ;  /* 0xffffffff00047882 */ /* 0x000fc60000000000 */
[----:B------:R-:W-:Y:S05]  /*1bb80*/  BRA.DIV UR4, `(.L_x_7267) ;  /* 0x0000006604307947 */ /* 0x000fea000b800000 */
[----:B------:R-:W-:-:S13]  /*1bb90*/  ELECT P6, URZ, PT ;  /* 0x00000000003f782f */ /* 0x000fda00038c0000 */
.L_x_7519:
[----:B------:R-:W-:Y:S05]  /*1bba0*/  @!P6 BRA `(.L_x_6945) ;  /* 0x000000000078e947 */ /* 0x000fea0003800000 */
[----:B------:R-:W-:-:S06]  /*1bbb0*/  ULOP3.LUT UR4, UR36, 0x2, URZ, 0xfc, !UPT ;  /* 0x0000000224047892 */ /* 0x000fcc000f8efc3f */
[----:B0-----:R-:W-:-:S05]  /*1bbc0*/  IMAD.U32 R0, RZ, RZ, UR4 ;  /* 0x00000004ff007e24 */ /* 0x001fca000f8e00ff */
[----:B------:R-:W-:-:S13]  /*1bbd0*/  ISETP.NE.AND P0, PT, R0, 0x3, PT ;  /* 0x000000030000780c */ /* 0x000fda0003f05270 */
[----:B------:R-:W-:Y:S05]  /*1bbe0*/  @!P0 BRA `(.L_x_7268) ;  /* 0x0000000000048947 */ /* 0x000fea0003800000 */
[----:B------:R-:W-:Y:S01]  /*1bbf0*/  BPT.TRAP 0x1 ;  /* 0x000000040000795c */ /* 0x000fe20000300000 */
.L_x_7268:
[C---:B------:R-:W-:Y:S01]  /*1bc00*/  IMAD R5, R25.reuse, 0x8, R4 ;  /* 0x0000000819057824 */ /* 0x040fe200078e0204 */
[----:B------:R-:W-:Y:S01]  /*1bc10*/  SHF.L.U32 R0, R28, 0x1f, RZ ;  /* 0x0000001f1c007819 */ /* 0x000fe200000006ff */
[----:B------:R-:W-:-:S03]  /*1bc20*/  VIADD R25, R25, 0x1 ;  /* 0x0000000119197836 */ /* 0x000fc60000000000 */
[----:B------:R-:W0:Y:S02]  /*1bc30*/  SYNCS.PHASECHK.TRANS64.TRYWAIT P1, [R5+URZ+0x28840], R0 ;  /* 0x02884000050075a7 */ /* 0x000e24000802017f */
[----:B------:R-:W-:-:S04]  /*1bc40*/  ISETP.NE.AND P2, PT, R25, 0x2, PT ;  /* 0x000000021900780c */ /* 0x000fc80003f45270 */
[----:B------:R-:W-:Y:S01]  /*1bc50*/  SEL R3, RZ, 0x1, P2 ;  /* 0x00000001ff037807 */ /* 0x000fe20001000000 */
[----:B0-----:R-:W-:Y:S08]  /*1bc60*/  @!P1 BRA `(.L_x_7269) ;  /* 0x0000006400189947 */ /* 0x001ff00003800000 */
.L_x_7520:
[----:B------:R-:W-:Y:S02]  /*1bc70*/  SEL R25, R25, RZ, P2 ;  /* 0x000000ff19197207 */ /* 0x000fe40001000000 */
[----:B------:R-:W-:Y:S01]  /*1bc80*/  LOP3.LUT R2, R28, R3, RZ, 0x3c, !PT ;  /* 0x000000031c027212 */ /* 0x000fe200078e3cff */
[----:B------:R-:W-:Y:S06]  /*1bc90*/  @!P0 BRA `(.L_x_7270) ;  /* 0x0000000000048947 */ /* 0x000fec0003800000 */
[----:B------:R-:W-:Y:S01]  /*1bca0*/  BPT.TRAP 0x1 ;  /* 0x000000040000795c */ /* 0x000fe20000300000 */
.L_x_7270:
[----:B------:R-:W-:Y:S01]  /*1bcb0*/  IMAD R25, R25, 0x8, R4 ;  /* 0x0000000819197824 */ /* 0x000fe200078e0204 */
[----:B------:R-:W-:-:S04]  /*1bcc0*/  SHF.L.U32 R2, R2, 0x1f, RZ ;  /* 0x0000001f02027819 */ /* 0x000fc800000006ff */
[----:B------:R-:W1:Y:S02]  /*1bcd0*/  SYNCS.PHASECHK.TRANS64.TRYWAIT P1, [R25+URZ+0x28840], R2 ;  /* 0x02884002190075a7 */ /* 0x000e64000802017f */
[----:B-1----:R-:W-:Y:S05]  /*1bce0*/  @!P1 BRA `(.L_x_7271) ;  /* 0x00000064000c9947 */ /* 0x002fea0003800000 */
.L_x_7521:
[----:B------:R-:W-:Y:S05]  /*1bcf0*/  @!P0 BRA `(.L_x_7272) ;  /* 0x0000000000048947 */ /* 0x000fea0003800000 */
[----:B------:R-:W-:Y:S01]  /*1bd00*/  BPT.TRAP 0x1 ;  /* 0x000000040000795c */ /* 0x000fe20000300000 */
.L_x_7272:
[----:B------:R-:W3:Y:S02]  /*1bd10*/  SYNCS.PHASECHK.TRANS64.TRYWAIT P1, [R5+URZ+0x28860], R0 ;  /* 0x02886000050075a7 */ /* 0x000ee4000802017f */
[----:B---3--:R-:W-:Y:S05]  /*1bd20*/  @!P1 BRA `(.L_x_7273) ;  /* 0x0000006400109947 */ /* 0x008fea0003800000 */
.L_x_7522:
[----:B------:R-:W-:Y:S05]  /*1bd30*/  @!P0 BRA `(.L_x_7274) ;  /* 0x0000000000048947 */ /* 0x000fea0003800000 */
[----:B------:R-:W-:Y:S01]  /*1bd40*/  BPT.TRAP 0x1 ;  /* 0x000000040000795c */ /* 0x000fe20000300000 */
.L_x_7274:
[----:B----4-:R4:W0:Y:S02]  /*1bd50*/  SYNCS.PHASECHK.TRANS64.TRYWAIT P0, [R25+URZ+0x28860], R2 ;  /* 0x02886002190075a7 */ /* 0x010824000800017f */
[----:B0-----:R-:W-:Y:S05]  /*1bd60*/  @!P0 NANOSLEEP.SYNCS 0x989680 ;  /* 0x009896800000895d */ /* 0x001fea0003900000 */
[----:B------:R-:W0:Y:S02]  /*1bd70*/  @!P0 SYNCS.PHASECHK.TRANS64 P0, [R25+URZ+0x28860], R2 ;  /* 0x02886002190085a7 */ /* 0x000e24000800007f */
[----:B0-----:R-:W-:Y:S05]  /*1bd80*/  @!P0 BRA `(.L_x_7274) ;  /* 0xfffffffc00f08947 */ /* 0x001fea000383ffff */
.L_x_6945:
[----:B------:R-:W-:Y:S05]  /*1bd90*/  BSYNC B9 ;  /* 0x0000000000097941 */ /* 0x000fea0003800000 */
.L_x_6942:
[----:B------:R-:W-:Y:S05]  /*1bda0*/  EXIT ;  /* 0x000000000000794d */ /* 0x000fea0003800000 */
.L_x_6969:
[----:B0-----:R0:W1:Y:S02]  /*1bdb0*/  SYNCS.PHASECHK.TRANS64.TRYWAIT P6, [R90+URZ+0x28890], R101 ;  /* 0x028890655a0075a7 */ /* 0x00106400080c017f */
[----:B-1----:R-:W-:Y:S05]  /*1bdc0*/  @!P6 NANOSLEEP.SYNCS 0x989680 ;  /* 0x009896800000e95d */ /* 0x002fea0003900000 */
[----:B------:R-:W1:Y:S02]  /*1bdd0*/  @!P6 SYNCS.PHASECHK.TRANS64 P6, [R90+URZ+0x28890], R101 ;  /* 0x028890655a00e5a7 */ /* 0x000e6400080c007f */
[----:B-1----:R-:W-:Y:S05]  /*1bde0*/  @!P6 BRA `(.L_x_6969) ;  /* 0xfffffffc00f0e947 */ /* 0x002fea000383ffff */
[----:B------:R-:W-:Y:S05]  /*1bdf0*/  BRA `(.L_x_7275) ;  /* 0xfffffe7400947947 */ /* 0x000fea000383ffff */
.L_x_6970:
[----:B------:R-:W-:Y:S01]  /*1be00*/  BSSY B1, `(.L_x_7276) ;  /* 0x0000008000017945 */ /* 0x000fe20003800000 */
[----:B------:R-:W-:Y:S01]  /*1be10*/  MOV R13, R106 ;  /* 0x0000006a000d7202 */ /* 0x000fe20000000f00 */
[----:B------:R-:W-:Y:S02]  /*1be20*/  IMAD.MOV.U32 R12, RZ, RZ, RZ ;  /* 0x000000ffff0c7224 */ /* 0x000fe400078e00ff */
[----:B------:R-:W-:Y:S02]  /*1be30*/  IMAD.MOV.U32 R11, RZ, RZ, 0x181f ;  /* 0x0000181fff0b7424 */ /* 0x000fe400078e00ff */
[----:B------:R-:W-:-:S07]  /*1be40*/  IMAD.MOV.U32 R15, RZ, RZ, -0x1 ;  /* 0xffffffffff0f7424 */ /* 0x000fce00078e00ff */
[----:B0-----:R-:W-:Y:S05]  /*1be50*/  WARPSYNC.COLLECTIVE R15, `(.L_x_7277) ;  /* 0x000000000f087348 */ /* 0x001fea0003c00000 */
[----:B------:R1:W2:Y:S02]  /*1be60*/  SHFL.IDX P6, R14, R13, R12, R11 ;  /* 0x0000000c0d0e7389 */ /* 0x0002a400000c000b */
[----:B012---:R-:W-:Y:S01]  /*1be70*/  ENDCOLLECTIVE ;  /* 0x000000000000791b */ /* 0x007fe20003800000 */
.L_x_7277:
[----:B------:R-:W-:Y:S05]  /*1be80*/  BSYNC B1 ;  /* 0x0000000000017941 */ /* 0x000fea0003800000 */
.L_x_7276:
        /* <DEDUP_REMOVED lines=8> */
.L_x_7278:
[----:B------:R-:W-:Y:S01]  /*1bf10*/  IMAD.MOV.U32 R74, RZ, RZ, R14 ;  /* 0x000000ffff4a7224 */ /* 0x000fe200078e000e */
[----:B------:R-:W-:Y:S06]  /*1bf20*/  BRA `(.L_x_7279) ;  /* 0xfffffe74005c7947 */ /* 0x000fec000383ffff */
.L_x_6979:
[----:B------:R-:W-:Y:S01]  /*1bf30*/  BSSY B1, `(.L_x_7280) ;  /* 0x0000008000017945 */ /* 0x000fe20003800000 */
[----:B0---4-:R-:W-:Y:S01]  /*1bf40*/  IMAD.MOV.U32 R13, RZ, RZ, R106 ;  /* 0x000000ffff0d7224 */ /* 0x011fe200078e006a */
[----:B------:R-:W-:Y:S01]  /*1bf50*/  MOV R15, 0xffffffff ;  /* 0xffffffff000f7802 */ /* 0x000fe20000000f00 */
[----:B------:R-:W-:Y:S02]  /*1bf60*/  IMAD.MOV.U32 R12, RZ, RZ, 0x1 ;  /* 0x00000001ff0c7424 */ /* 0x000fe400078e00ff */
[----:B------:R-:W-:-:S07]  /*1bf70*/  IMAD.MOV.U32 R11, RZ, RZ, 0x181f ;  /* 0x0000181fff0b7424 */ /* 0x000fce00078e00ff */
[----:B-123--:R-:W-:Y:S05]  /*1bf80*/  WARPSYNC.COLLECTIVE R15, `(.L_x_7281) ;  /* 0x000000000f087348 */ /* 0x00efea0003c00000 */
[----:B------:R0:W4:Y:S02]  /*1bf90*/  SHFL.IDX P6, R14, R13, R12, R11 ;  /* 0x0000000c0d0e7389 */ /* 0x00012400000c000b */
[----:B01234-:R-:W-:Y:S01]  /*1bfa0*/  ENDCOLLECTIVE ;  /* 0x000000000000791b */ /* 0x01ffe20003800000 */
.L_x_7281:
[----:B------:R-:W-:Y:S05]  /*1bfb0*/  BSYNC B1 ;  /* 0x0000000000017941 */ /* 0x000fea0003800000 */
.L_x_7280:
        /* <DEDUP_REMOVED lines=8> */
.L_x_7282:
[----:B------:R-:W-:Y:S01]  /*1c040*/  IMAD.MOV.U32 R66, RZ, RZ, R14 ;  /* 0x000000ffff427224 */ /* 0x000fe200078e000e */
[----:B------:R-:W-:Y:S06]  /*1c050*/  BRA `(.L_x_7283) ;  /* 0xfffffe7800ec7947 */ /* 0x000fec000383ffff */
.L_x_6988:
        /* <DEDUP_REMOVED lines=8> */
.L_x_7285:
[----:B------:R-:W-:Y:S05]  /*1c0e0*/  BSYNC B1 ;  /* 0x0000000000017941 */ /* 0x000fea0003800000 */
.L_x_7284:
        /* <DEDUP_REMOVED lines=8> */
.L_x_7286:
[----:B------:R-:W-:Y:S01]  /*1c170*/  IMAD.MOV.U32 R58, RZ, RZ, R14 ;  /* 0x000000ffff3a7224 */ /* 0x000fe200078e000e */
[----:B------:R-:W-:Y:S06]  /*1c180*/  BRA `(.L_x_7287) ;  /* 0xfffffe8000807947 */ /* 0x000fec000383ffff */
.L_x_6997:
        /* <DEDUP_REMOVED lines=8> */
.L_x_7289:
[----:B------:R-:W-:Y:S05]  /*1c210*/  BSYNC B1 ;  /* 0x0000000000017941 */ /* 0x000fea0003800000 */
.L_x_7288:
        /* <DEDUP_REMOVED lines=8> */
.L_x_7290:
[----:B------:R-:W-:Y:S01]  /*1c2a0*/  MOV R107, R14 ;  /* 0x0000000e006b7202 */ /* 0x000fe20000000f00 */
[----:B------:R-:W-:Y:S06]  /*1c2b0*/  BRA `(.L_x_7291) ;  /* 0xfffffe8800107947 */ /* 0x000fec000383ffff */
.L_x_7009:
[----:B-1----:R1:W2:Y:S02]  /*1c2c0*/  SYNCS.PHASECHK.TRANS64.TRYWAIT P4, [R90+URZ+0x28890], R101 ;  /* 0x028890655a0075a7 */ /* 0x0022a4000808017f */
[----:B--2---:R-:W-:Y:S05]  /*1c2d0*/  @!P4 NANOSLEEP.SYNCS 0x989680 ;  /* 0x009896800000c95d */ /* 0x004fea0003900000 */
[----:B------:R-:W2:Y:S02]  /*1c2e0*/  @!P4 SYNCS.PHASECHK.TRANS64 P4, [R90+URZ+0x28890], R101 ;  /* 0x028890655a00c5a7 */ /* 0x000ea4000808007f */
[----:B--2---:R-:W-:Y:S05]  /*1c2f0*/  @!P4 BRA `(.L_x_7009) ;  /* 0xfffffffc00f0c947 */ /* 0x004fea000383ffff */
[----:B------:R-:W-:Y:S05]  /*1c300*/  BRA `(.L_x_7292) ;  /* 0xfffffe9800487947 */ /* 0x000fea000383ffff */
.L_x_7010:
        /* <DEDUP_REMOVED lines=8> */
.L_x_7294:
[----:B------:R-:W-:Y:S05]  /*1c390*/  BSYNC B1 ;  /* 0x0000000000017941 */ /* 0x000fea0003800000 */
.L_x_7293:
        /* <DEDUP_REMOVED lines=8> */
.L_x_7295:
[----:B------:R-:W-:Y:S01]  /*1c420*/  IMAD.MOV.U32 R104, RZ, RZ, R14 ;  /* 0x000000ffff687224 */ /* 0x000fe200078e000e */
[----:B------:R-:W-:Y:S06]  /*1c430*/  BRA `(.L_x_7296) ;  /* 0xfffffe9800147947 */ /* 0x000fec000383ffff */
.L_x_7015:
[----:B------:R-:W-:Y:S01]  /*1c440*/  BSSY B1, `(.L_x_7297) ;  /* 0x0000008000017945 */ /* 0x000fe20003800000 */
[----:B----4-:R-:W-:Y:S01]  /*1c450*/  IMAD.MOV.U32 R13, RZ, RZ, R106 ;  /* 0x000000ffff0d7224 */ /* 0x010fe200078e006a */
[----:B------:R-:W-:Y:S01]  /*1c460*/  MOV R11, 0x181f ;  /* 0x0000181f000b7802 */ /* 0x000fe20000000f00 */
[----:B------:R-:W-:Y:S02]  /*1c470*/  IMAD.MOV.U32 R12, RZ, RZ, 0x1 ;  /* 0x00000001ff0c7424 */ /* 0x000fe400078e00ff */
[----:B------:R-:W-:-:S07]  /*1c480*/  IMAD.MOV.U32 R15, RZ, RZ, -0x1 ;  /* 0xffffffffff0f7424 */ /* 0x000fce00078e00ff */
[----:B0123--:R-:W-:Y:S05]  /*1c490*/  WARPSYNC.COLLECTIVE R15, `(.L_x_7298) ;  /* 0x000000000f087348 */ /* 0x00ffea0003c00000 */
[----:B------:R4:W0:Y:S02]  /*1c4a0*/  SHFL.IDX P6, R14, R13, R12, R11 ;  /* 0x0000000c0d0e7389 */ /* 0x00082400000c000b */
[----:B01234-:R-:W-:Y:S01]  /*1c4b0*/  ENDCOLLECTIVE ;  /* 0x000000000000791b */ /* 0x01ffe20003800000 */
.L_x_7298:
[----:B------:R-:W-:Y:S05]  /*1c4c0*/  BSYNC B1 ;  /* 0x0000000000017941 */ /* 0x000fea0003800000 */
.L_x_7297:
        /* <DEDUP_REMOVED lines=8> */
.L_x_7299:
[----:B------:R-:W-:Y:S01]  /*1c550*/  IMAD.MOV.U32 R46, RZ, RZ, R14 ;  /* 0x000000ffff2e7224 */ /* 0x000fe200078e000e */
[----:B------:R-:W-:Y:S06]  /*1c560*/  BRA `(.L_x_7300) ;  /* 0xfffffe9c00c87947 */ /* 0x000fec000383ffff */
.L_x_7020:
        /* <DEDUP_REMOVED lines=8> */
.L_x_7302:
[----:B------:R-:W-:Y:S05]  /*1c5f0*/  BSYNC B1 ;  /* 0x0000000000017941 */ /* 0x000fea0003800000 */
.L_x_7301:
        /* <DEDUP_REMOVED lines=8> */
.L_x_7303:
[----:B------:R-:W-:Y:S01]  /*1c680*/  IMAD.MOV.U32 R46, RZ, RZ, R14 ;  /* 0x000000ffff2e7224 */ /* 0x000fe200078e000e */
[----:B------:R-:W-:Y:S06]  /*1c690*/  BRA `(.L_x_7304) ;  /* 0xfffffea4007c7947 */ /* 0x000fec000383ffff */
.L_x_7025:
        /* <DEDUP_REMOVED lines=8> */
.L_x_7306:
[----:B------:R-:W-:Y:S05]  /*1c720*/  BSYNC B1 ;  /* 0x0000000000017941 */ /* 0x000fea0003800000 */
.L_x_7305:
[----:B------:R-:W-:Y:S01]  /*1c730*/  IMAD.MOV.U32 R13, RZ, RZ, R107 ;  /* 0x000000ffff0d7224 */ /* 0x000fe200078e006b */
[----:B------:R-:W-:Y:S01]  /*1c740*/  MOV R15, 0xffffffff ;  /* 0xffffffff000f7802 */ /* 0x000fe20000000f00 */
[----:B------:R-:W-:Y:S02]  /*1c750*/  IMAD.MOV.U32 R12, RZ, RZ, 0x3 ;  /* 0x00000003ff0c7424 */ /* 0x000fe400078e00ff */
[----:B------:R-:W-:Y:S02]  /*1c760*/  IMAD.MOV.U32 R11, RZ, RZ, 0x181f ;  /* 0x0000181fff0b7424 */ /* 0x000fe400078e00ff */
[----:B------:R-:W-:-:S07]  /*1c770*/  IMAD.MOV.U32 R106, RZ, RZ, R14 ;  /* 0x000000ffff6a7224 */ /* 0x000fce00078e000e */
[----:B------:R-:W-:Y:S05]  /*1c780*/  WARPSYNC.COLLECTIVE R15, `(.L_x_7307) ;  /* 0x000000000f087348 */ /* 0x000fea0003c00000 */
[----:B------:R0:W1:Y:S02]  /*1c790*/  SHFL.IDX P6, R14, R13, R12, R11 ;  /* 0x0000000c0d0e7389 */ /* 0x00006400000c000b */
[----:B01----:R-:W-:Y:S01]  /*1c7a0*/  ENDCOLLECTIVE ;  /* 0x000000000000791b */ /* 0x003fe20003800000 */
.L_x_7307:
[----:B------:R-:W-:Y:S01]  /*1c7b0*/  IMAD.MOV.U32 R107, RZ, RZ, R14 ;  /* 0x000000ffff6b7224 */ /* 0x000fe200078e000e */
[----:B------:R-:W-:Y:S06]  /*1c7c0*/  BRA `(.L_x_7308) ;  /* 0xfffffeac002c7947 */ /* 0x000fec000383ffff */
.L_x_7030:
[----:B-1----:R1:W2:Y:S02]  /*1c7d0*/  SYNCS.PHASECHK.TRANS64.TRYWAIT P3, [R90+URZ+0x28890], R101 ;  /* 0x028890655a0075a7 */ /* 0x0022a4000806017f */
[----:B--2---:R-:W-:Y:S05]  /*1c7e0*/  @!P3 NANOSLEEP.SYNCS 0x989680 ;  /* 0x009896800000b95d */ /* 0x004fea0003900000 */
[----:B------:R-:W2:Y:S02]  /*1c7f0*/  @!P3 SYNCS.PHASECHK.TRANS64 P3, [R90+URZ+0x28890], R101 ;  /* 0x028890655a00b5a7 */ /* 0x000ea4000806007f */
[----:B--2---:R-:W-:Y:S05]  /*1c800*/  @!P3 BRA `(.L_x_7030) ;  /* 0xfffffffc00f0b947 */ /* 0x004fea000383ffff */
[----:B------:R-:W-:Y:S05]  /*1c810*/  BRA `(.L_x_7309) ;  /* 0xfffffeb4003c7947 */ /* 0x000fea000383ffff */
.L_x_7031:
        /* <DEDUP_REMOVED lines=8> */
.L_x_7311:
[----:B------:R-:W-:Y:S05]  /*1c8a0*/  BSYNC B1 ;  /* 0x0000000000017941 */ /* 0x000fea0003800000 */
.L_x_7310:
        /* <DEDUP_REMOVED lines=8> */
.L_x_7312:
[----:B------:R-:W-:Y:S05]  /*1c930*/  BRA `(.L_x_7313) ;  /* 0xfffffeb4005c7947 */ /* 0x000fea000383ffff */
.L_x_7034:
[----:B------:R-:W-:Y:S01]  /*1c940*/  BSSY B1, `(.L_x_7314) ;  /* 0x0000008000017945 */ /* 0x000fe20003800000 */
[----:B----4-:R-:W-:Y:S01]  /*1c950*/  IMAD.MOV.U32 R13, RZ, RZ, R45 ;  /* 0x000000ffff0d7224 */ /* 0x010fe200078e002d */
[----:B------:R-:W-:Y:S01]  /*1c960*/  MOV R11, 0x181f ;  /* 0x0000181f000b7802 */ /* 0x000fe20000000f00 */
[----:B------:R-:W-:Y:S02]  /*1c970*/  IMAD.MOV.U32 R12, RZ, RZ, 0x1 ;  /* 0x00000001ff0c7424 */ /* 0x000fe400078e00ff */
[----:B------:R-:W-:-:S07]  /*1c980*/  IMAD.MOV.U32 R15, RZ, RZ, -0x1 ;  /* 0xffffffffff0f7424 */ /* 0x000fce00078e00ff */
[----:B0123--:R-:W-:Y:S05]  /*1c990*/  WARPSYNC.COLLECTIVE R15, `(.L_x_7315) ;  /* 0x000000000f087348 */ /* 0x00ffea0003c00000 */
[----:B---3--:R3:W4:Y:S02]  /*1c9a0*/  SHFL.IDX P6, R14, R13, R12, R11 ;  /* 0x0000000c0d0e7389 */ /* 0x00872400000c000b */
[----:B01234-:R-:W-:Y:S01]  /*1c9b0*/  ENDCOLLECTIVE ;  /* 0x000000000000791b */ /* 0x01ffe20003800000 */
.L_x_7315:
[----:B------:R-:W-:Y:S05]  /*1c9c0*/  BSYNC B1 ;  /* 0x0000000000017941 */ /* 0x000fea0003800000 */
.L_x_7314:
        /* <DEDUP_REMOVED lines=8> */
.L_x_7316:
[----:B------:R-:W-:Y:S05]  /*1ca50*/  BRA `(.L_x_7317) ;  /* 0xfffffeb4005c7947 */ /* 0x000fea000383ffff */
.L_x_7037:
[----:B------:R-:W-:Y:S01]  /*1ca60*/  BSSY B1, `(.L_x_7318) ;  /* 0x0000008000017945 */ /* 0x000fe20003800000 */
[----:B---3--:R-:W-:Y:S02]  /*1ca70*/  IMAD.MOV.U32 R13, RZ, RZ, R45 ;  /* 0x000000ffff0d7224 */ /* 0x008fe400078e002d */
[----:B------:R-:W-:Y:S02]  /*1ca80*/  IMAD.MOV.U32 R12, RZ, RZ, 0x2 ;  /* 0x00000002ff0c7424 */ /* 0x000fe400078e00ff */
[----:B------:R-:W-:Y:S02]  /*1ca90*/  IMAD.MOV.U32 R11, RZ, RZ, 0x181f ;  /* 0x0000181fff0b7424 */ /* 0x000fe400078e00ff */
[----:B------:R-:W-:-:S07]  /*1caa0*/  IMAD.MOV.U32 R15, RZ, RZ, -0x1 ;  /* 0xffffffffff0f7424 */ /* 0x000fce00078e00ff */
[----:B012-4-:R-:W-:Y:S05]  /*1cab0*/  WARPSYNC.COLLECTIVE R15, `(.L_x_7319) ;  /* 0x000000000f087348 */ /* 0x017fea0003c00000 */
[----:B------:R3:W0:Y:S02]  /*1cac0*/  SHFL.IDX P6, R14, R13, R12, R11 ;  /* 0x0000000c0d0e7389 */ /* 0x00062400000c000b */
[----:B01234-:R-:W-:Y:S01]  /*1cad0*/  ENDCOLLECTIVE ;  /* 0x000000000000791b */ /* 0x01ffe20003800000 */
.L_x_7319:
[----:B------:R-:W-:Y:S05]  /*1cae0*/  BSYNC B1 ;  /* 0x0000000000017941 */ /* 0x000fea0003800000 */
.L_x_7318:
        /* <DEDUP_REMOVED lines=8> */
.L_x_7320:
[----:B------:R-:W-:Y:S05]  /*1cb70*/  BRA `(.L_x_7321) ;  /* 0xfffffeb400607947 */ /* 0x000fea000383ffff */
.L_x_7040:
[----:B------:R-:W-:Y:S01]  /*1cb80*/  BSSY B1, `(.L_x_7322) ;  /* 0x0000008000017945 */ /* 0x000fe20003800000 */
[----:B0-----:R-:W-:Y:S02]  /*1cb90*/  IMAD.MOV.U32 R13, RZ, RZ, R45 ;  /* 0x000000ffff0d7224 */ /* 0x001fe400078e002d */
[----:B------:R-:W-:Y:S02]  /*1cba0*/  IMAD.MOV.U32 R12, RZ, RZ, 0x3 ;  /* 0x00000003ff0c7424 */ /* 0x000fe400078e00ff */
[----:B------:R-:W-:Y:S02]  /*1cbb0*/  IMAD.MOV.U32 R11, RZ, RZ, 0x181f ;  /* 0x0000181fff0b7424 */ /* 0x000fe400078e00ff */
[----:B------:R-:W-:-:S07]  /*1cbc0*/  IMAD.MOV.U32 R15, RZ, RZ, -0x1 ;  /* 0xffffffffff0f7424 */ /* 0x000fce00078e00ff */
[----:B-1234-:R-:W-:Y:S05]  /*1cbd0*/  WARPSYNC.COLLECTIVE R15, `(.L_x_7323) ;  /* 0x000000000f087348 */ /* 0x01efea0003c00000 */
[----:B------:R0:W0:Y:S02]  /*1cbe0*/  SHFL.IDX P6, R14, R13, R12, R11 ;  /* 0x0000000c0d0e7389 */ /* 0x00002400000c000b */
[----:B01234-:R-:W-:Y:S01]  /*1cbf0*/  ENDCOLLECTIVE ;  /* 0x000000000000791b */ /* 0x01ffe20003800000 */
.L_x_7323:
[----:B------:R-:W-:Y:S05]  /*1cc00*/  BSYNC B1 ;  /* 0x0000000000017941 */ /* 0x000fea0003800000 */
.L_x_7322:
        /* <DEDUP_REMOVED lines=8> */
.L_x_7324:
[----:B------:R-:W-:Y:S05]  /*1cc90*/  BRA `(.L_x_7325) ;  /* 0xfffffeb400647947 */ /* 0x000fea000383ffff */
.L_x_7044:
[----:B------:R0:W0:Y:S02]  /*1cca0*/  SYNCS.PHASECHK.TRANS64.TRYWAIT P4, [R90+URZ+0x288b0], R101 ;  /* 0x0288b0655a0075a7 */ /* 0x000024000808017f */
[----:B0-----:R-:W-:Y:S05]  /*1ccb0*/  @!P4 NANOSLEEP.SYNCS 0x989680 ;  /* 0x009896800000c95d */ /* 0x001fea0003900000 */
[----:B------:R-:W0:Y:S02]  /*1ccc0*/  @!P4 SYNCS.PHASECHK.TRANS64 P4, [R90+URZ+0x288b0], R101 ;  /* 0x0288b0655a00c5a7 */ /* 0x000e24000808007f */
[----:B0-----:R-:W-:Y:S05]  /*1ccd0*/  @!P4 BRA `(.L_x_7044) ;  /* 0xfffffffc00f0c947 */ /* 0x001fea000383ffff */
[----:B------:R-:W-:Y:S05]  /*1cce0*/  BRA `(.L_x_7326) ;  /* 0xfffffeb400e07947 */ /* 0x000fea000383ffff */
.L_x_7058:
[----:B------:R-:W1:Y:S01]  /*1ccf0*/  S2R R5, SR_TID.X ;  /* 0x0000000000057919 */ /* 0x000e620000002100 */
[----:B------:R-:W-:Y:S01]  /*1cd00*/  BSSY B0, `(.L_x_7327) ;  /* 0x000000c000007945 */ /* 0x000fe20003800000 */
[----:B------:R-:W-:Y:S02]  /*1cd10*/  IMAD.MOV.U32 R12, RZ, RZ, RZ ;  /* 0x000000ffff0c7224 */ /* 0x000fe400078e00ff */
[----:B------:R-:W-:Y:S02]  /*1cd20*/  IMAD.MOV.U32 R11, RZ, RZ, 0x1f ;  /* 0x0000001fff0b7424 */ /* 0x000fe400078e00ff */
[----:B------:R-:W-:Y:S02]  /*1cd30*/  IMAD.MOV.U32 R15, RZ, RZ, -0x1 ;  /* 0xffffffffff0f7424 */ /* 0x000fe400078e00ff */
[----:B-1----:R-:W-:-:S05]  /*1cd40*/  VIADD R5, R5, 0xffffff80 ;  /* 0xffffff8005057836 */ /* 0x002fca0000000000 */
[----:B------:R-:W-:-:S04]  /*1cd50*/  SHF.R.S32.HI R4, RZ, 0x1f, R5 ;  /* 0x0000001fff047819 */ /* 0x000fc80000011405 */
[----:B------:R-:W-:-:S04]  /*1cd60*/  LEA.HI R4, R4, R5, RZ, 0x7 ;  /* 0x0000000504047211 */ /* 0x000fc800078f38ff */
[----:B------:R-:W-:-:S04]  /*1cd70*/  SHF.R.S32.HI R4, RZ, 0x7, R4 ;  /* 0x00000007ff047819 */ /* 0x000fc80000011404 */
[----:B--2---:R-:W-:-:S07]  /*1cd80*/  MOV R13, R4 ;  /* 0x00000004000d7202 */ /* 0x004fce0000000f00 */
[----:B0----5:R-:W-:Y:S05]  /*1cd90*/  WARPSYNC.COLLECTIVE R15, `(.L_x_7328) ;  /* 0x000000000f087348 */ /* 0x021fea0003c00000 */
[----:B------:R1:W2:Y:S02]  /*1cda0*/  SHFL.IDX P6, R14, R13, R12, R11 ;  /* 0x0000000c0d0e7389 */ /* 0x0002a400000c000b */
[----:B012--5:R-:W-:Y:S01]  /*1cdb0*/  ENDCOLLECTIVE ;  /* 0x000000000000791b */ /* 0x027fe20003800000 */
.L_x_7328:
[----:B------:R-:W-:Y:S05]  /*1cdc0*/  BSYNC B0 ;  /* 0x0000000000007941 */ /* 0x000fea0003800000 */
.L_x_7327:
[----:B------:R-:W-:Y:S01]  /*1cdd0*/  IMAD.MOV.U32 R195, RZ, RZ, R14 ;  /* 0x000000ffffc37224 */ /* 0x000fe200078e000e */
[----:B------:R-:W-:Y:S06]  /*1cde0*/  BRA `(.L_x_7329) ;  /* 0xfffffec0009c7947 */ /* 0x000fec000383ffff */
.L_x_7068:
[----:B------:R-:W-:Y:S01]  /*1cdf0*/  BSSY B1, `(.L_x_7330) ;  /* 0x0000008000017945 */ /* 0x000fe20003800000 */
[----:B--2---:R-:W-:Y:S02]  /*1ce00*/  IMAD.MOV.U32 R13, RZ, RZ, R26 ;  /* 0x000000ffff0d7224 */ /* 0x004fe400078e001a */
[----:B------:R-:W-:Y:S02]  /*1ce10*/  IMAD.MOV.U32 R12, RZ, RZ, RZ ;  /* 0x000000ffff0c7224 */ /* 0x000fe400078e00ff */
[----:B------:R-:W-:Y:S02]  /*1ce20*/  IMAD.MOV.U32 R11, RZ, RZ, 0x181f ;  /* 0x0000181fff0b7424 */ /* 0x000fe400078e00ff */
[----:B------:R-:W-:-:S07]  /*1ce30*/  IMAD.MOV.U32 R15, RZ, RZ, -0x1 ;  /* 0xffffffffff0f7424 */ /* 0x000fce00078e00ff */
[----:B------:R-:W-:Y:S05]  /*1ce40*/  WARPSYNC.COLLECTIVE R15, `(.L_x_7331) ;  /* 0x000000000f087348 */ /* 0x000fea0003c00000 */
[----:B------:R0:W1:Y:S02]  /*1ce50*/  SHFL.IDX P6, R14, R13, R12, R11 ;  /* 0x0000000c0d0e7389 */ /* 0x00006400000c000b */
[----:B01----:R-:W-:Y:S01]  /*1ce60*/  ENDCOLLECTIVE ;  /* 0x000000000000791b */ /* 0x003fe20003800000 */
.L_x_7331:
[----:B------:R-:W-:Y:S05]  /*1ce70*/  BSYNC B1 ;  /* 0x0000000000017941 */ /* 0x000fea0003800000 */
.L_x_7330:
[----:B------:R-:W-:Y:S01]  /*1ce80*/  IMAD.MOV.U32 R13, RZ, RZ, R24 ;  /* 0x000000ffff0d7224 */ /* 0x000fe200078e0018 */
[----:B------:R-:W-:Y:S01]  /*1ce90*/  MOV R15, 0xffffffff ;  /* 0xffffffff000f7802 */ /* 0x000fe20000000f00 */
[----:B------:R-:W-:Y:S02]  /*1cea0*/  IMAD.MOV.U32 R12, RZ, RZ, RZ ;  /* 0x000000ffff0c7224 */ /* 0x000fe400078e00ff */
[----:B------:R-:W-:Y:S02]  /*1ceb0*/  IMAD.MOV.U32 R11, RZ, RZ, 0x181f ;  /* 0x0000181fff0b7424 */ /* 0x000fe400078e00ff */
[----:B------:R-:W-:-:S07]  /*1cec0*/  IMAD.MOV.U32 R0, RZ, RZ, R14 ;  /* 0x000000ffff007224 */ /* 0x000fce00078e000e */
[----:B------:R-:W-:Y:S05]  /*1ced0*/  WARPSYNC.COLLECTIVE R15, `(.L_x_7332) ;  /* 0x000000000f087348 */ /* 0x000fea0003c00000 */
[----:B------:R0:W1:Y:S02]  /*1cee0*/  SHFL.IDX P6, R14, R13, R12, R11 ;  /* 0x0000000c0d0e7389 */ /* 0x00006400000c000b */
[----:B01----:R-:W-:Y:S01]  /*1cef0*/  ENDCOLLECTIVE ;  /* 0x000000000000791b */ /* 0x003fe20003800000 */
.L_x_7332:
[----:B------:R-:W-:Y:S02]  /*1cf00*/  IMAD.MOV.U32 R13, RZ, RZ, R28 ;  /* 0x000000ffff0d7224 */ /* 0x000fe400078e001c */
[----:B------:R-:W-:-:S07]  /*1cf10*/  IMAD.MOV.U32 R3, RZ, RZ, R14 ;  /* 0x000000ffff037224 */ /* 0x000fce00078e000e */
[----:B------:R-:W-:Y:S05]  /*1cf20*/  WARPSYNC.COLLECTIVE R15, `(.L_x_7333) ;  /* 0x000000000f087348 */ /* 0x000fea0003c00000 */
[----:B------:R0:W1:Y:S02]  /*1cf30*/  SHFL.IDX P6, R14, R13, R12, R11 ;  /* 0x0000000c0d0e7389 */ /* 0x00006400000c000b */
[----:B01----:R-:W-:Y:S01]  /*1cf40*/  ENDCOLLECTIVE ;  /* 0x000000000000791b */ /* 0x003fe20003800000 */
.L_x_7333:
[----:B------:R-:W-:Y:S02]  /*1cf50*/  IMAD.MOV.U32 R13, RZ, RZ, R27 ;  /* 0x000000ffff0d7224 */ /* 0x000fe400078e001b */
[----:B------:R-:W-:-:S07]  /*1cf60*/  IMAD.MOV.U32 R4, RZ, RZ, R14 ;  /* 0x000000ffff047224 */ /* 0x000fce00078e000e */
[----:B------:R-:W-:Y:S05]  /*1cf70*/  WARPSYNC.COLLECTIVE R15, `(.L_x_7334) ;  /* 0x000000000f087348 */ /* 0x000fea0003c00000 */
[----:B------:R0:W1:Y:S02]  /*1cf80*/  SHFL.IDX P6, R14, R13, R12, R11 ;  /* 0x0000000c0d0e7389 */ /* 0x00006400000c000b */
[----:B01----:R-:W-:Y:S01]  /*1cf90*/  ENDCOLLECTIVE ;  /* 0x000000000000791b */ /* 0x003fe20003800000 */
.L_x_7334:
[----:B------:R-:W-:Y:S05]  /*1cfa0*/  BRA `(.L_x_7335) ;  /* 0xfffffec4009c7947 */ /* 0x000fea000383ffff */
.L_x_7072:
[----:B0-----:R0:W1:Y:S02]  /*1cfb0*/  SYNCS.PHASECHK.TRANS64.TRYWAIT P0, [R156+URZ+0x28800], R5 ;  /* 0x028800059c0075a7 */ /* 0x001064000800017f */
[----:B-1----:R-:W-:Y:S05]  /*1cfc0*/  @!P0 NANOSLEEP.SYNCS 0x989680 ;  /* 0x009896800000895d */ /* 0x002fea0003900000 */
[----:B------:R-:W1:Y:S02]  /*1cfd0*/  @!P0 SYNCS.PHASECHK.TRANS64 P0, [R156+URZ+0x28800], R5 ;  /* 0x028800059c0085a7 */ /* 0x000e64000800007f */
[----:B-1----:R-:W-:Y:S05]  /*1cfe0*/  @!P0 BRA `(.L_x_7072) ;  /* 0xfffffffc00f08947 */ /* 0x002fea000383ffff */
[----:B------:R-:W-:Y:S05]  /*1cff0*/  BRA `(.L_x_7336) ;  /* 0xfffffec800807947 */ /* 0x000fea000383ffff */
.L_x_7088:
        /* <DEDUP_REMOVED lines=8> */
.L_x_7338:
[----:B------:R-:W-:Y:S05]  /*1d080*/  BSYNC B1 ;  /* 0x0000000000017941 */ /* 0x000fea0003800000 */
.L_x_7337:
        /* <DEDUP_REMOVED lines=8> */
.L_x_7339:
[----:B------:R-:W-:Y:S02]  /*1d110*/  IMAD.MOV.U32 R13, RZ, RZ, R28 ;  /* 0x000000ffff0d7224 */ /* 0x000fe400078e001c */
[----:B------:R-:W-:-:S07]  /*1d120*/  IMAD.MOV.U32 R3, RZ, RZ, R14 ;  /* 0x000000ffff037224 */ /* 0x000fce00078e000e */
[----:B------:R-:W-:Y:S05]  /*1d130*/  WARPSYNC.COLLECTIVE R15, `(.L_x_7340) ;  /* 0x000000000f087348 */ /* 0x000fea0003c00000 */
[----:B------:R0:W1:Y:S02]  /*1d140*/  SHFL.IDX P6, R14, R13, R12, R11 ;  /* 0x0000000c0d0e7389 */ /* 0x00006400000c000b */
[----:B01----:R-:W-:Y:S01]  /*1d150*/  ENDCOLLECTIVE ;  /* 0x000000000000791b */ /* 0x003fe20003800000 */
.L_x_7340:
[----:B------:R-:W-:Y:S02]  /*1d160*/  IMAD.MOV.U32 R13, RZ, RZ, R27 ;  /* 0x000000ffff0d7224 */ /* 0x000fe400078e001b */
[----:B------:R-:W-:-:S07]  /*1d170*/  IMAD.MOV.U32 R20, RZ, RZ, R14 ;  /* 0x000000ffff147224 */ /* 0x000fce00078e000e */
[----:B------:R-:W-:Y:S05]  /*1d180*/  WARPSYNC.COLLECTIVE R15, `(.L_x_7341) ;  /* 0x000000000f087348 */ /* 0x000fea0003c00000 */
[----:B------:R0:W1:Y:S02]  /*1d190*/  SHFL.IDX P6, R14, R13, R12, R11 ;  /* 0x0000000c0d0e7389 */ /* 0x00006400000c000b */
[----:B01----:R-:W-:Y:S01]  /*1d1a0*/  ENDCOLLECTIVE ;  /* 0x000000000000791b */ /* 0x003fe20003800000 */
.L_x_7341:
[----:B------:R-:W-:Y:S05]  /*1d1b0*/  BRA `(.L_x_7342) ;  /* 0xfffffedc00b07947 */ /* 0x000fea000383ffff */
.L_x_7092:
[----:B0-----:R0:W1:Y:S02]  /*1d1c0*/  SYNCS.PHASECHK.TRANS64.TRYWAIT P4, [R156+URZ+0x28800], R27 ;  /* 0x0288001b9c0075a7 */ /* 0x001064000808017f */
[----:B-1----:R-:W-:Y:S05]  /*1d1d0*/  @!P4 NANOSLEEP.SYNCS 0x989680 ;  /* 0x009896800000c95d */ /* 0x002fea0003900000 */
[----:B------:R-:W1:Y:S02]  /*1d1e0*/  @!P4 SYNCS.PHASECHK.TRANS64 P4, [R156+URZ+0x28800], R27 ;  /* 0x0288001b9c00c5a7 */ /* 0x000e64000808007f */
[----:B-1----:R-:W-:Y:S05]  /*1d1f0*/  @!P4 BRA `(.L_x_7092) ;  /* 0xfffffffc00f0c947 */ /* 0x002fea000383ffff */
[----:B------:R-:W-:Y:S05]  /*1d200*/  BRA `(.L_x_7343) ;  /* 0xfffffee000a07947 */ /* 0x000fea000383ffff */
.L_x_7102:
[----:B---3--:R3:W4:Y:S02]  /*1d210*/  SYNCS.PHASECHK.TRANS64.TRYWAIT P1, [R3+URZ+0x28830], R0 ;  /* 0x02883000030075a7 */ /* 0x008724000802017f */
[----:B----4-:R-:W-:Y:S05]  /*1d220*/  @!P1 NANOSLEEP.SYNCS 0x989680 ;  /* 0x009896800000995d */ /* 0x010fea0003900000 */
[----:B------:R-:W4:Y:S02]  /*1d230*/  @!P1 SYNCS.PHASECHK.TRANS64 P1, [R3+URZ+0x28830], R0 ;  /* 0x02883000030095a7 */ /* 0x000f24000802007f */
[----:B----4-:R-:W-:Y:S05]  /*1d240*/  @!P1 BRA `(.L_x_7102) ;  /* 0xfffffffc00f09947 */ /* 0x010fea000383ffff */
[----:B------:R-:W-:Y:S05]  /*1d250*/  BRA `(.L_x_7101) ;  /* 0xfffffef800847947 */ /* 0x000fea000383ffff */
.L_x_7109:
[----:B-1----:R1:W2:Y:S02]  /*1d260*/  SYNCS.PHASECHK.TRANS64.TRYWAIT P2, [R7+URZ+0x28830], R4 ;  /* 0x02883004070075a7 */ /* 0x0022a4000804017f */
[----:B--2---:R-:W-:Y:S05]  /*1d270*/  @!P2 NANOSLEEP.SYNCS 0x989680 ;  /* 0x009896800000a95d */ /* 0x004fea0003900000 */
[----:B------:R-:W2:Y:S02]  /*1d280*/  @!P2 SYNCS.PHASECHK.TRANS64 P2, [R7+URZ+0x28830], R4 ;  /* 0x028830040700a5a7 */ /* 0x000ea4000804007f */
[----:B--2---:R-:W-:Y:S05]  /*1d290*/  @!P2 BRA `(.L_x_7109) ;  /* 0xfffffffc00f0a947 */ /* 0x004fea000383ffff */
[----:B------:R-:W-:Y:S05]  /*1d2a0*/  BRA `(.L_x_7108) ;  /* 0xffffff2000087947 */ /* 0x000fea000383ffff */
.L_x_7113:
[----:B-1----:R1:W2:Y:S02]  /*1d2b0*/  SYNCS.PHASECHK.TRANS64.TRYWAIT P1, [R5+URZ+0x28850], R4 ;  /* 0x02885004050075a7 */ /* 0x0022a4000802017f */
[----:B--2---:R-:W-:Y:S05]  /*1d2c0*/  @!P1 NANOSLEEP.SYNCS 0x989680 ;  /* 0x009896800000995d */ /* 0x004fea0003900000 */
[----:B------:R-:W2:Y:S02]  /*1d2d0*/  @!P1 SYNCS.PHASECHK.TRANS64 P1, [R5+URZ+0x28850], R4 ;  /* 0x02885004050095a7 */ /* 0x000ea4000802007f */
[----:B--2---:R-:W-:Y:S05]  /*1d2e0*/  @!P1 BRA `(.L_x_7113) ;  /* 0xfffffffc00f09947 */ /* 0x004fea000383ffff */
[----:B------:R-:W-:Y:S05]  /*1d2f0*/  BRA `(.L_x_7110) ;  /* 0xffffff2400147947 */ /* 0x000fea000383ffff */
.L_x_7120:
[----:B-1----:R1:W2:Y:S02]  /*1d300*/  SYNCS.PHASECHK.TRANS64.TRYWAIT P1, [R15+URZ+0x28850], R0 ;  /* 0x028850000f0075a7 */ /* 0x0022a4000802017f */
[----:B--2---:R-:W-:Y:S05]  /*1d310*/  @!P1 NANOSLEEP.SYNCS 0x989680 ;  /* 0x009896800000995d */ /* 0x004fea0003900000 */
[----:B------:R-:W2:Y:S02]  /*1d320*/  @!P1 SYNCS.PHASECHK.TRANS64 P1, [R15+URZ+0x28850], R0 ;  /* 0x028850000f0095a7 */ /* 0x000ea4000802007f */
[----:B--2---:R-:W-:Y:S05]  /*1d330*/  @!P1 BRA `(.L_x_7120) ;  /* 0xfffffffc00f09947 */ /* 0x004fea000383ffff */
[----:B------:R-:W-:Y:S05]  /*1d340*/  BRA `(.L_x_7119) ;  /* 0xffffff40005c7947 */ /* 0x000fea000383ffff */
.L_x_7126:
[----:B------:R-:W-:Y:S02]  /*1d350*/  IMAD.MOV.U32 R13, RZ, RZ, R2 ;  /* 0x000000ffff0d7224 */ /* 0x000fe400078e0002 */
[----:B------:R-:W-:Y:S02]  /*1d360*/  IMAD.MOV.U32 R12, RZ, RZ, RZ ;  /* 0x000000ffff0c7224 */ /* 0x000fe400078e00ff */
[----:B------:R-:W-:Y:S02]  /*1d370*/  IMAD.MOV.U32 R11, RZ, RZ, 0x181f ;  /* 0x0000181fff0b7424 */ /* 0x000fe400078e00ff */
[----:B------:R-:W-:-:S07]  /*1d380*/  IMAD.MOV.U32 R15, RZ, RZ, -0x1 ;  /* 0xffffffffff0f7424 */ /* 0x000fce00078e00ff */
[----:B-----5:R-:W-:Y:S05]  /*1d390*/  WARPSYNC.COLLECTIVE R15, `(.L_x_7344) ;  /* 0x000000000f087348 */ /* 0x020fea0003c00000 */
[----:B------:R0:W1:Y:S02]  /*1d3a0*/  SHFL.IDX P6, R14, R13, R12, R11 ;  /* 0x0000000c0d0e7389 */ /* 0x00006400000c000b */
[----:B01---5:R-:W-:Y:S01]  /*1d3b0*/  ENDCOLLECTIVE ;  /* 0x000000000000791b */ /* 0x023fe20003800000 */
.L_x_7344:
[----:B------:R-:W-:Y:S02]  /*1d3c0*/  IMAD.MOV.U32 R13, RZ, RZ, R0 ;  /* 0x000000ffff0d7224 */ /* 0x000fe400078e0000 */
[----:B------:R-:W-:-:S07]  /*1d3d0*/  IMAD.MOV.U32 R3, RZ, RZ, R14 ;  /* 0x000000ffff037224 */ /* 0x000fce00078e000e */
[----:B------:R-:W-:Y:S05]  /*1d3e0*/  WARPSYNC.COLLECTIVE R15, `(.L_x_7345) ;  /* 0x000000000f087348 */ /* 0x000fea0003c00000 */
[----:B------:R0:W1:Y:S02]  /*1d3f0*/  SHFL.IDX P6, R14, R13, R12, R11 ;  /* 0x0000000c0d0e7389 */ /* 0x00006400000c000b */
[----:B01----:R-:W-:Y:S01]  /*1d400*/  ENDCOLLECTIVE ;  /* 0x000000000000791b */ /* 0x003fe20003800000 */
.L_x_7345:
[----:B------:R-:W-:Y:S05]  /*1d410*/  BRA `(.L_x_7346) ;  /* 0xffffff5c00347947 */ /* 0x000fea000383ffff */
.L_x_7129:
[----:B------:R-:W-:Y:S01]  /*1d420*/  BSSY B1, `(.L_x_7347) ;  /* 0x0000008000017945 */ /* 0x000fe20003800000 */
[----:B------:R-:W-:Y:S01]  /*1d430*/  IMAD.MOV.U32 R13, RZ, RZ, R2 ;  /* 0x000000ffff0d7224 */ /* 0x000fe200078e0002 */
[----:B---3--:R-:W-:Y:S01]  /*1d440*/  MOV R11, 0x181f ;  /* 0x0000181f000b7802 */ /* 0x008fe20000000f00 */
[----:B------:R-:W-:Y:S02]  /*1d450*/  IMAD.MOV.U32 R12, RZ, RZ, 0x1 ;  /* 0x00000001ff0c7424 */ /* 0x000fe400078e00ff */
[----:B------:R-:W-:-:S07]  /*1d460*/  IMAD.MOV.U32 R15, RZ, RZ, -0x1 ;  /* 0xffffffffff0f7424 */ /* 0x000fce00078e00ff */
[----:B012--5:R-:W-:Y:S05]  /*1d470*/  WARPSYNC.COLLECTIVE R15, `(.L_x_7348) ;  /* 0x000000000f087348 */ /* 0x027fea0003c00000 */
[----:B--2---:R2:W3:Y:S02]  /*1d480*/  SHFL.IDX P6, R14, R13, R12, R11 ;  /* 0x0000000c0d0e7389 */ /* 0x0044e400000c000b */
[----:B0123-5:R-:W-:Y:S01]  /*1d490*/  ENDCOLLECTIVE ;  /* 0x000000000000791b */ /* 0x02ffe20003800000 */
.L_x_7348:
[----:B------:R-:W-:Y:S05]  /*1d4a0*/  BSYNC B1 ;  /* 0x0000000000017941 */ /* 0x000fea0003800000 */
.L_x_7347:
        /* <DEDUP_REMOVED lines=8> */
.L_x_7349:
[----:B------:R-:W-:Y:S05]  /*1d530*/  BRA `(.L_x_7350) ;  /* 0xffffff5c00307947 */ /* 0x000fea000383ffff */
.L_x_7132:
[----:B------:R-:W-:Y:S01]  /*1d540*/  BSSY B1, `(.L_x_7351) ;  /* 0x0000008000017945 */ /* 0x000fe20003800000 */
[----:B------:R-:W-:Y:S02]  /*1d550*/  IMAD.MOV.U32 R13, RZ, RZ, R2 ;  /* 0x000000ffff0d7224 */ /* 0x000fe400078e0002 */
[----:B------:R-:W-:Y:S02]  /*1d560*/  IMAD.MOV.U32 R12, RZ, RZ, 0x2 ;  /* 0x00000002ff0c7424 */ /* 0x000fe400078e00ff */
[----:B------:R-:W-:Y:S02]  /*1d570*/  IMAD.MOV.U32 R11, RZ, RZ, 0x181f ;  /* 0x0000181fff0b7424 */ /* 0x000fe400078e00ff */
[----:B---3--:R-:W-:-:S07]  /*1d580*/  IMAD.MOV.U32 R15, RZ, RZ, -0x1 ;  /* 0xffffffffff0f7424 */ /* 0x008fce00078e00ff */
[----:B012-4-:R-:W-:Y:S05]  /*1d590*/  WARPSYNC.COLLECTIVE R15, `(.L_x_7352) ;  /* 0x000000000f087348 */ /* 0x017fea0003c00000 */
[----:B--2---:R2:W3:Y:S02]  /*1d5a0*/  SHFL.IDX P6, R14, R13, R12, R11 ;  /* 0x0000000c0d0e7389 */ /* 0x0044e400000c000b */
[----:B01234-:R-:W-:Y:S01]  /*1d5b0*/  ENDCOLLECTIVE ;  /* 0x000000000000791b */ /* 0x01ffe20003800000 */
.L_x_7352:
[----:B------:R-:W-:Y:S05]  /*1d5c0*/  BSYNC B1 ;  /* 0x0000000000017941 */ /* 0x000fea0003800000 */
.L_x_7351:
        /* <DEDUP_REMOVED lines=8> */
.L_x_7353:
[----:B------:R-:W-:Y:S05]  /*1d650*/  BRA `(.L_x_7354) ;  /* 0xffffff5c00307947 */ /* 0x000fea000383ffff */
.L_x_7135:
        /* <DEDUP_REMOVED lines=8> */
.L_x_7356:
[----:B------:R-:W-:Y:S05]  /*1d6e0*/  BSYNC B1 ;  /* 0x0000000000017941 */ /* 0x000fea0003800000 */
.L_x_7355:
        /* <DEDUP_REMOVED lines=8> */
.L_x_7357:
[----:B------:R-:W-:Y:S05]  /*1d770*/  BRA `(.L_x_7358) ;  /* 0xffffff5c00307947 */ /* 0x000fea000383ffff */
.L_x_7137:
[----:B------:R-:W-:Y:S01]  /*1d780*/  IMAD.MOV.U32 R13, RZ, RZ, R2 ;  /* 0x000000ffff0d7224 */ /* 0x000fe200078e0002 */
[----:B------:R-:W-:Y:S01]  /*1d790*/  MOV R12, RZ ;  /* 0x000000ff000c7202 */ /* 0x000fe20000000f00 */
[----:B------:R-:W-:Y:S02]  /*1d7a0*/  IMAD.MOV.U32 R11, RZ, RZ, 0x1c1f ;  /* 0x00001c1fff0b7424 */ /* 0x000fe400078e00ff */
[----:B------:R-:W-:-:S07]  /*1d7b0*/  IMAD.MOV.U32 R15, RZ, RZ, -0x1 ;  /* 0xffffffffff0f7424 */ /* 0x000fce00078e00ff */
[----:B------:R-:W-:Y:S05]  /*1d7c0*/  WARPSYNC.COLLECTIVE R15, `(.L_x_7359) ;  /* 0x000000000f087348 */ /* 0x000fea0003c00000 */
[----:B------:R0:W1:Y:S02]  /*1d7d0*/  SHFL.IDX P6, R14, R13, R12, R11 ;  /* 0x0000000c0d0e7389 */ /* 0x00006400000c000b */
[----:B01----:R-:W-:Y:S01]  /*1d7e0*/  ENDCOLLECTIVE ;  /* 0x000000000000791b */ /* 0x003fe20003800000 */
.L_x_7359:
[----:B------:R-:W-:Y:S02]  /*1d7f0*/  IMAD.MOV.U32 R13, RZ, RZ, R0 ;  /* 0x000000ffff0d7224 */ /* 0x000fe400078e0000 */
[----:B------:R-:W-:-:S07]  /*1d800*/  IMAD.MOV.U32 R3, RZ, RZ, R14 ;  /* 0x000000ffff037224 */ /* 0x000fce00078e000e */
[----:B------:R-:W-:Y:S05]  /*1d810*/  WARPSYNC.COLLECTIVE R15, `(.L_x_7360) ;  /* 0x000000000f087348 */ /* 0x000fea0003c00000 */
[----:B------:R0:W1:Y:S02]  /*1d820*/  SHFL.IDX P6, R14, R13, R12, R11 ;  /* 0x0000000c0d0e7389 */ /* 0x00006400000c000b */
[----:B01----:R-:W-:Y:S01]  /*1d830*/  ENDCOLLECTIVE ;  /* 0x000000000000791b */ /* 0x003fe20003800000 */
.L_x_7360:
[----:B------:R-:W-:Y:S05]  /*1d840*/  BRA `(.L_x_7361) ;  /* 0xffffff6000307947 */ /* 0x000fea000383ffff */
.L_x_7140:
[----:B------:R-:W-:Y:S01]  /*1d850*/  BSSY B1, `(.L_x_7362) ;  /* 0x0000008000017945 */ /* 0x000fe20003800000 */
[----:B--2---:R-:W-:Y:S02]  /*1d860*/  IMAD.MOV.U32 R13, RZ, RZ, R2 ;  /* 0x000000ffff0d7224 */ /* 0x004fe400078e0002 */
[----:B------:R-:W-:Y:S02]  /*1d870*/  IMAD.MOV.U32 R12, RZ, RZ, 0x1 ;  /* 0x00000001ff0c7424 */ /* 0x000fe400078e00ff */
[----:B------:R-:W-:Y:S02]  /*1d880*/  IMAD.MOV.U32 R11, RZ, RZ, 0x1c1f ;  /* 0x00001c1fff0b7424 */ /* 0x000fe400078e00ff */
[----:B------:R-:W-:-:S07]  /*1d890*/  IMAD.MOV.U32 R15, RZ, RZ, -0x1 ;  /* 0xffffffffff0f7424 */ /* 0x000fce00078e00ff */
[----:B01----:R-:W-:Y:S05]  /*1d8a0*/  WARPSYNC.COLLECTIVE R15, `(.L_x_7363) ;  /* 0x000000000f087348 */ /* 0x003fea0003c00000 */
[----:B------:R2:W3:Y:S02]  /*1d8b0*/  SHFL.IDX P6, R14, R13, R12, R11 ;  /* 0x0000000c0d0e7389 */ /* 0x0004e400000c000b */
[----:B0123--:R-:W-:Y:S01]  /*1d8c0*/  ENDCOLLECTIVE ;  /* 0x000000000000791b */ /* 0x00ffe20003800000 */
.L_x_7363:
[----:B------:R-:W-:Y:S05]  /*1d8d0*/  BSYNC B1 ;  /* 0x0000000000017941 */ /* 0x000fea0003800000 */
.L_x_7362:
        /* <DEDUP_REMOVED lines=8> */
.L_x_7364:
[----:B------:R-:W-:Y:S05]  /*1d960*/  BRA `(.L_x_7365) ;  /* 0xffffff64000c7947 */ /* 0x000fea000383ffff */
.L_x_7144:
[----:B------:R-:W-:Y:S02]  /*1d970*/  IMAD.MOV.U32 R13, RZ, RZ, R2 ;  /* 0x000000ffff0d7224 */ /* 0x000fe400078e0002 */
[----:B------:R-:W-:Y:S02]  /*1d980*/  IMAD.MOV.U32 R12, RZ, RZ, RZ ;  /* 0x000000ffff0c7224 */ /* 0x000fe400078e00ff */
[----:B------:R-:W-:Y:S02]  /*1d990*/  IMAD.MOV.U32 R11, RZ, RZ, 0x181f ;  /* 0x0000181fff0b7424 */ /* 0x000fe400078e00ff */
[----:B------:R-:W-:-:S07]  /*1d9a0*/  IMAD.MOV.U32 R15, RZ, RZ, -0x1 ;  /* 0xffffffffff0f7424 */ /* 0x000fce00078e00ff */
[----:B-1-3--:R-:W-:Y:S05]  /*1d9b0*/  WARPSYNC.COLLECTIVE R15, `(.L_x_7366) ;  /* 0x000000000f087348 */ /* 0x00afea0003c00000 */
[----:B------:R0:W2:Y:S02]  /*1d9c0*/  SHFL.IDX P6, R14, R13, R12, R11 ;  /* 0x0000000c0d0e7389 */ /* 0x0000a400000c000b */
[----:B0123--:R-:W-:Y:S01]  /*1d9d0*/  ENDCOLLECTIVE ;  /* 0x000000000000791b */ /* 0x00ffe20003800000 */
.L_x_7366:
[----:B------:R-:W-:Y:S02]  /*1d9e0*/  IMAD.MOV.U32 R13, RZ, RZ, R0 ;  /* 0x000000ffff0d7224 */ /* 0x000fe400078e0000 */
[----:B------:R-:W-:-:S07]  /*1d9f0*/  IMAD.MOV.U32 R3, RZ, RZ, R14 ;  /* 0x000000ffff037224 */ /* 0x000fce00078e000e */
[----:B------:R-:W-:Y:S05]  /*1da00*/  WARPSYNC.COLLECTIVE R15, `(.L_x_7367) ;  /* 0x000000000f087348 */ /* 0x000fea0003c00000 */
[----:B------:R0:W1:Y:S02]  /*1da10*/  SHFL.IDX P6, R14, R13, R12, R11 ;  /* 0x0000000c0d0e7389 */ /* 0x00006400000c000b */
[----:B01----:R-:W-:Y:S01]  /*1da20*/  ENDCOLLECTIVE ;  /* 0x000000000000791b */ /* 0x003fe20003800000 */
.L_x_7367:
[----:B------:R-:W-:Y:S05]  /*1da30*/  BRA `(.L_x_7368) ;  /* 0xffffff6c00e87947 */ /* 0x000fea000383ffff */
.L_x_7147:
[----:B------:R-:W-:Y:S01]  /*1da40*/  BSSY B1, `(.L_x_7369) ;  /* 0x0000008000017945 */ /* 0x000fe20003800000 */
[----:B------:R-:W-:Y:S02]  /*1da50*/  IMAD.MOV.U32 R13, RZ, RZ, R2 ;  /* 0x000000ffff0d7224 */ /* 0x000fe400078e0002 */
[----:B------:R-:W-:Y:S02]  /*1da60*/  IMAD.MOV.U32 R12, RZ, RZ, 0x1 ;  /* 0x00000001ff0c7424 */ /* 0x000fe400078e00ff */
[----:B------:R-:W-:Y:S02]  /*1da70*/  IMAD.MOV.U32 R11, RZ, RZ, 0x181f ;  /* 0x0000181fff0b7424 */ /* 0x000fe400078e00ff */
[----:B--2---:R-:W-:-:S07]  /*1da80*/  IMAD.MOV.U32 R15, RZ, RZ, -0x1 ;  /* 0xffffffffff0f7424 */ /* 0x004fce00078e00ff */
[----:B01-34-:R-:W-:Y:S05]  /*1da90*/  WARPSYNC.COLLECTIVE R15, `(.L_x_7370) ;  /* 0x000000000f087348 */ /* 0x01bfea0003c00000 */
[----:B----4-:R2:W4:Y:S02]  /*1daa0*/  SHFL.IDX P6, R14, R13, R12, R11 ;  /* 0x0000000c0d0e7389 */ /* 0x01052400000c000b */
[----:B01234-:R-:W-:Y:S01]  /*1dab0*/  ENDCOLLECTIVE ;  /* 0x000000000000791b */ /* 0x01ffe20003800000 */
.L_x_7370:
[----:B------:R-:W-:Y:S05]  /*1dac0*/  BSYNC B1 ;  /* 0x0000000000017941 */ /* 0x000fea0003800000 */
.L_x_7369:
        /* <DEDUP_REMOVED lines=8> */
.L_x_7371:
[----:B------:R-:W-:Y:S05]  /*1db50*/  BRA `(.L_x_7372) ;  /* 0xffffff6c00e87947 */ /* 0x000fea000383ffff */
.L_x_7150:
[----:B------:R-:W-:Y:S01]  /*1db60*/  BSSY B1, `(.L_x_7373) ;  /* 0x0000008000017945 */ /* 0x000fe20003800000 */
[----:B------:R-:W-:Y:S02]  /*1db70*/  IMAD.MOV.U32 R13, RZ, RZ, R2 ;  /* 0x000000ffff0d7224 */ /* 0x000fe400078e0002 */
[----:B------:R-:W-:Y:S02]  /*1db80*/  IMAD.MOV.U32 R12, RZ, RZ, 0x2 ;  /* 0x00000002ff0c7424 */ /* 0x000fe400078e00ff */
[----:B------:R-:W-:Y:S02]  /*1db90*/  IMAD.MOV.U32 R11, RZ, RZ, 0x181f ;  /* 0x0000181fff0b7424 */ /* 0x000fe400078e00ff */
[----:B0-----:R-:W-:-:S07]  /*1dba0*/  IMAD.MOV.U32 R15, RZ, RZ, -0x1 ;  /* 0xffffffffff0f7424 */ /* 0x001fce00078e00ff */
[----:B-1234-:R-:W-:Y:S05]  /*1dbb0*/  WARPSYNC.COLLECTIVE R15, `(.L_x_7374) ;  /* 0x000000000f087348 */ /* 0x01efea0003c00000 */
[----:B----4-:R0:W4:Y:S02]  /*1dbc0*/  SHFL.IDX P6, R14, R13, R12, R11 ;  /* 0x0000000c0d0e7389 */ /* 0x01012400000c000b */
[----:B01234-:R-:W-:Y:S01]  /*1dbd0*/  ENDCOLLECTIVE ;  /* 0x000000000000791b */ /* 0x01ffe20003800000 */
.L_x_7374:
[----:B------:R-:W-:Y:S05]  /*1dbe0*/  BSYNC B1 ;  /* 0x0000000000017941 */ /* 0x000fea0003800000 */
.L_x_7373:
        /* <DEDUP_REMOVED lines=8> */
.L_x_7375:
[----:B------:R-:W-:Y:S05]  /*1dc70*/  BRA `(.L_x_7376) ;  /* 0xffffff6c00e87947 */ /* 0x000fea000383ffff */
.L_x_7153:
[----:B------:R-:W-:Y:S01]  /*1dc80*/  BSSY B1, `(.L_x_7377) ;  /* 0x0000008000017945 */ /* 0x000fe20003800000 */
[----:B------:R-:W-:Y:S01]  /*1dc90*/  IMAD.MOV.U32 R13, RZ, RZ, R2 ;  /* 0x000000ffff0d7224 */ /* 0x000fe200078e0002 */
[----:B------:R-:W-:Y:S01]  /*1dca0*/  MOV R12, 0x3 ;  /* 0x00000003000c7802 */ /* 0x000fe20000000f00 */
[----:B------:R-:W-:Y:S02]  /*1dcb0*/  IMAD.MOV.U32 R11, RZ, RZ, 0x181f ;  /* 0x0000181fff0b7424 */ /* 0x000fe400078e00ff */
[----:B0-----:R-:W-:-:S07]  /*1dcc0*/  IMAD.MOV.U32 R15, RZ, RZ, -0x1 ;  /* 0xffffffffff0f7424 */ /* 0x001fce00078e00ff */
[----:B-1234-:R-:W-:Y:S05]  /*1dcd0*/  WARPSYNC.COLLECTIVE R15, `(.L_x_7378) ;  /* 0x000000000f087348 */ /* 0x01efea0003c00000 */
[----:B------:R0:W0:Y:S02]  /*1dce0*/  SHFL.IDX P6, R14, R13, R12, R11 ;  /* 0x0000000c0d0e7389 */ /* 0x00002400000c000b */
[----:B01234-:R-:W-:Y:S01]  /*1dcf0*/  ENDCOLLECTIVE ;  /* 0x000000000000791b */ /* 0x01ffe20003800000 */
.L_x_7378:
[----:B------:R-:W-:Y:S05]  /*1dd00*/  BSYNC B1 ;  /* 0x0000000000017941 */ /* 0x000fea0003800000 */
.L_x_7377:
        /* <DEDUP_REMOVED lines=8> */
.L_x_7379:
[----:B------:R-:W-:Y:S05]  /*1dd90*/  BRA `(.L_x_7380) ;  /* 0xffffff6c00e87947 */ /* 0x000fea000383ffff */
.L_x_7170:
        /* <DEDUP_REMOVED lines=11> */
.L_x_7382:
[----:B------:R-:W-:Y:S05]  /*1de50*/  BSYNC B1 ;  /* 0x0000000000017941 */ /* 0x000fea0003800000 */
.L_x_7381:
[----:B------:R-:W-:Y:S05]  /*1de60*/  BRA `(.L_x_7383) ;  /* 0xffffff8400947947 */ /* 0x000fea000383ffff */
.L_x_7172:
[----:B------:R-:W-:Y:S01]  /*1de70*/  BSSY B1, `(.L_x_7384) ;  /* 0x0000006000017945 */ /* 0x000fe20003800000 */
[----:B------:R-:W-:-:S07]  /*1de80*/  IMAD.MOV.U32 R15, RZ, RZ, -0x1 ;  /* 0xffffffffff0f7424 */ /* 0x000fce00078e00ff */
[----:B0-----:R-:W-:Y:S05]  /*1de90*/  WARPSYNC.COLLECTIVE R15, `(.L_x_7385) ;  /* 0x000000000f0c7348 */ /* 0x001fea0003c00000 */
[----:B------:R-:W-:Y:S02]  /*1dea0*/  ELECT P6, UR62, PT ;  /* 0x00000000003e782f */ /* 0x000fe400038c0000 */
[----:B------:R-:W-:Y:S01]  /*1deb0*/  MOV R14, UR62 ;  /* 0x0000003e000e7c02 */ /* 0x000fe20008000f00 */
[----:B0-----:R-:W-:Y:S10]  /*1dec0*/  ENDCOLLECTIVE ;  /* 0x000000000000791b */ /* 0x001ff40003800000 */
.L_x_7385:
[----:B------:R-:W-:Y:S05]  /*1ded0*/  BSYNC B1 ;  /* 0x0000000000017941 */ /* 0x000fea0003800000 */
.L_x_7384:
[----:B------:R-:W-:Y:S05]  /*1dee0*/  BRA `(.L_x_7171) ;  /* 0xffffff84008c7947 */ /* 0x000fea000383ffff */
.L_x_7174:
[----:B0-----:R0:W1:Y:S02]  /*1def0*/  SYNCS.PHASECHK.TRANS64.TRYWAIT P0, [R22+URZ+0x28820], R7 ;  /* 0x02882007160075a7 */ /* 0x001064000800017f */
[----:B-1----:R-:W-:Y:S05]  /*1df00*/  @!P0 NANOSLEEP.SYNCS 0x989680 ;  /* 0x009896800000895d */ /* 0x002fea0003900000 */
[----:B------:R-:W1:Y:S02]  /*1df10*/  @!P0 SYNCS.PHASECHK.TRANS64 P0, [R22+URZ+0x28820], R7 ;  /* 0x02882007160085a7 */ /* 0x000e64000800007f */
[----:B-1----:R-:W-:Y:S05]  /*1df20*/  @!P0 BRA `(.L_x_7174) ;  /* 0xfffffffc00f08947 */ /* 0x002fea000383ffff */
[----:B------:R-:W-:Y:S05]  /*1df30*/  BRA `(.L_x_7386) ;  /* 0xffffff84009c7947 */ /* 0x000fea000383ffff */
.L_x_7178:
[----:B-1----:R1:W2:Y:S02]  /*1df40*/  SYNCS.PHASECHK.TRANS64.TRYWAIT P0, [R10+URZ+0x288a0], R9 ;  /* 0x0288a0090a0075a7 */ /* 0x0022a4000800017f */
[----:B--2---:R-:W-:Y:S05]  /*1df50*/  @!P0 NANOSLEEP.SYNCS 0x989680 ;  /* 0x009896800000895d */ /* 0x004fea0003900000 */
[----:B------:R-:W2:Y:S02]  /*1df60*/  @!P0 SYNCS.PHASECHK.TRANS64 P0, [R10+URZ+0x288a0], R9 ;  /* 0x0288a0090a0085a7 */ /* 0x000ea4000800007f */
[----:B--2---:R-:W-:Y:S05]  /*1df70*/  @!P0 BRA `(.L_x_7178) ;  /* 0xfffffffc00f08947 */ /* 0x004fea000383ffff */
[----:B------:R-:W-:Y:S05]  /*1df80*/  BRA `(.L_x_7387) ;  /* 0xffffff8400b47947 */ /* 0x000fea000383ffff */
.L_x_7184:
[----:B0-----:R0:W2:Y:S02]  /*1df90*/  SYNCS.PHASECHK.TRANS64.TRYWAIT P0, [R10+URZ+0x288c0], R9 ;  /* 0x0288c0090a0075a7 */ /* 0x0010a4000800017f */
[----:B--2---:R-:W-:Y:S05]  /*1dfa0*/  @!P0 NANOSLEEP.SYNCS 0x989680 ;  /* 0x009896800000895d */ /* 0x004fea0003900000 */
[----:B------:R-:W2:Y:S02]  /*1dfb0*/  @!P0 SYNCS.PHASECHK.TRANS64 P0, [R10+URZ+0x288c0], R9 ;  /* 0x0288c0090a0085a7 */ /* 0x000ea4000800007f */
[----:B--2---:R-:W-:Y:S05]  /*1dfc0*/  @!P0 BRA `(.L_x_7184) ;  /* 0xfffffffc00f08947 */ /* 0x004fea000383ffff */
[----:B------:R-:W-:Y:S05]  /*1dfd0*/  BRA `(.L_x_7388) ;  /* 0xffffff8800747947 */ /* 0x000fea000383ffff */
.L_x_7192:
[----:B-1----:R1:W2:Y:S02]  /*1dfe0*/  SYNCS.PHASECHK.TRANS64.TRYWAIT P2, [R10+URZ+0x288a0], R9 ;  /* 0x0288a0090a0075a7 */ /* 0x0022a4000804017f */
[----:B--2---:R-:W-:Y:S05]  /*1dff0*/  @!P2 NANOSLEEP.SYNCS 0x989680 ;  /* 0x009896800000a95d */ /* 0x004fea0003900000 */
[----:B------:R-:W2:Y:S02]  /*1e000*/  @!P2 SYNCS.PHASECHK.TRANS64 P2, [R10+URZ+0x288a0], R9 ;  /* 0x0288a0090a00a5a7 */ /* 0x000ea4000804007f */
[----:B--2---:R-:W-:Y:S05]  /*1e010*/  @!P2 BRA `(.L_x_7192) ;  /* 0xfffffffc00f0a947 */ /* 0x004fea000383ffff */
[----:B------:R-:W-:Y:S05]  /*1e020*/  BRA `(.L_x_7389) ;  /* 0xffffff8c00707947 */ /* 0x000fea000383ffff */
.L_x_7198:
[----:B0-----:R0:W2:Y:S02]  /*1e030*/  SYNCS.PHASECHK.TRANS64.TRYWAIT P2, [R10+URZ+0x288c0], R9 ;  /* 0x0288c0090a0075a7 */ /* 0x0010a4000804017f */
[----:B--2---:R-:W-:Y:S05]  /*1e040*/  @!P2 NANOSLEEP.SYNCS 0x989680 ;  /* 0x009896800000a95d */ /* 0x004fea0003900000 */
[----:B------:R-:W2:Y:S02]  /*1e050*/  @!P2 SYNCS.PHASECHK.TRANS64 P2, [R10+URZ+0x288c0], R9 ;  /* 0x0288c0090a00a5a7 */ /* 0x000ea4000804007f */
[----:B--2---:R-:W-:Y:S05]  /*1e060*/  @!P2 BRA `(.L_x_7198) ;  /* 0xfffffffc00f0a947 */ /* 0x004fea000383ffff */
[----:B------:R-:W-:Y:S05]  /*1e070*/  BRA `(.L_x_7390) ;  /* 0xffffff9000287947 */ /* 0x000fea000383ffff */
.L_x_7214:
[----:B-1----:R-:W0:Y:S01]  /*1e080*/  S2R R9, SR_TID.X ;  /* 0x0000000000097919 */ /* 0x002e220000002100 */
[----:B------:R-:W-:Y:S01]  /*1e090*/  BSSY B0, `(.L_x_7391) ;  /* 0x000000a000007945 */ /* 0x000fe20003800000 */
[----:B------:R-:W-:Y:S02]  /*1e0a0*/  IMAD.MOV.U32 R12, RZ, RZ, RZ ;  /* 0x000000ffff0c7224 */ /* 0x000fe400078e00ff */
[----:B------:R-:W-:Y:S02]  /*1e0b0*/  IMAD.MOV.U32 R11, RZ, RZ, 0x1f ;  /* 0x0000001fff0b7424 */ /* 0x000fe400078e00ff */
[----:B------:R-:W-:Y:S01]  /*1e0c0*/  IMAD.MOV.U32 R15, RZ, RZ, -0x1 ;  /* 0xffffffffff0f7424 */ /* 0x000fe200078e00ff */
[----:B0-----:R-:W-:-:S04]  /*1e0d0*/  SHF.R.U32.HI R9, RZ, 0x5, R9 ;  /* 0x00000005ff097819 */ /* 0x001fc80000011609 */
[----:B------:R-:W-:-:S04]  /*1e0e0*/  LOP3.LUT R9, R9, 0x3, RZ, 0xc0, !PT ;  /* 0x0000000309097812 */ /* 0x000fc800078ec0ff */
[----:B------:R-:W-:-:S07]  /*1e0f0*/  MOV R13, R9 ;  /* 0x00000009000d7202 */ /* 0x000fce0000000f00 */
[----:B-----5:R-:W-:Y:S05]  /*1e100*/  WARPSYNC.COLLECTIVE R15, `(.L_x_7392) ;  /* 0x000000000f087348 */ /* 0x020fea0003c00000 */
[----:B------:R0:W1:Y:S02]  /*1e110*/  SHFL.IDX P6, R14, R13, R12, R11 ;  /* 0x0000000c0d0e7389 */ /* 0x00006400000c000b */
[----:B01---5:R-:W-:Y:S01]  /*1e120*/  ENDCOLLECTIVE ;  /* 0x000000000000791b */ /* 0x023fe20003800000 */
.L_x_7392:
[----:B------:R-:W-:Y:S05]  /*1e130*/  BSYNC B0 ;  /* 0x0000000000007941 */ /* 0x000fea0003800000 */
.L_x_7391:
[----:B------:R-:W-:Y:S05]  /*1e140*/  BRA `(.L_x_7393) ;  /* 0xffffff9c00747947 */ /* 0x000fea000383ffff */
.L_x_7217:
[----:B0-----:R0:W1:Y:S02]  /*1e150*/  SYNCS.PHASECHK.TRANS64.TRYWAIT P0, [R7+URZ+0x28840], R2 ;  /* 0x02884002070075a7 */ /* 0x001064000800017f */
[----:B-1----:R-:W-:Y:S05]  /*1e160*/  @!P0 NANOSLEEP.SYNCS 0x989680 ;  /* 0x009896800000895d */ /* 0x002fea0003900000 */
[----:B------:R-:W1:Y:S02]  /*1e170*/  @!P0 SYNCS.PHASECHK.TRANS64 P0, [R7+URZ+0x28840], R2 ;  /* 0x02884002070085a7 */ /* 0x000e64000800007f */
[----:B-1----:R-:W-:Y:S05]  /*1e180*/  @!P0 BRA `(.L_x_7217) ;  /* 0xfffffffc00f08947 */ /* 0x002fea000383ffff */
[----:B------:R-:W-:Y:S05]  /*1e190*/  BRA `(.L_x_7394) ;  /* 0xffffff9c00c47947 */ /* 0x000fea000383ffff */
.L_x_7218:
        /* <DEDUP_REMOVED lines=8> */
.L_x_7396:
[----:B------:R-:W-:Y:S05]  /*1e220*/  BSYNC B0 ;  /* 0x0000000000007941 */ /* 0x000fea0003800000 */
.L_x_7395:
        /* <DEDUP_REMOVED lines=9> */
.L_x_7397:
[----:B------:R-:W-:Y:S02]  /*1e2c0*/  IMAD.MOV.U32 R13, RZ, RZ, R0 ;  /* 0x000000ffff0d7224 */ /* 0x000fe400078e0000 */
[----:B------:R-:W-:Y:S01]  /*1e2d0*/  IMAD.MOV.U32 R12, RZ, RZ, 0x1 ;  /* 0x00000001ff0c7424 */ /* 0x000fe200078e00ff */
[----:B------:R-:W-:-:S07]  /*1e2e0*/  MOV R3, R14 ;  /* 0x0000000e00037202 */ /* 0x000fce0000000f00 */
[----:B------:R-:W-:Y:S05]  /*1e2f0*/  WARPSYNC.COLLECTIVE R15, `(.L_x_7398) ;  /* 0x000000000f087348 */ /* 0x000fea0003c00000 */
[----:B------:R0:W1:Y:S02]  /*1e300*/  SHFL.IDX P6, R14, R13, R12, R11 ;  /* 0x0000000c0d0e7389 */ /* 0x00006400000c000b */
[----:B01----:R-:W-:Y:S01]  /*1e310*/  ENDCOLLECTIVE ;  /* 0x000000000000791b */ /* 0x003fe20003800000 */
.L_x_7398:
        /* <DEDUP_REMOVED lines=16> */
.L_x_7399:
[----:B------:R-:W-:Y:S02]  /*1e420*/  @P0 IMAD R8, R5, 0x2, R22 ;  /* 0x0000000205080824 */ /* 0x000fe400078e0216 */
[----:B------:R-:W-:Y:S02]  /*1e430*/  IMAD.MOV.U32 R13, RZ, RZ, R0 ;  /* 0x000000ffff0d7224 */ /* 0x000fe400078e0000 */
[----:B------:R-:W-:Y:S02]  /*1e440*/  IMAD.MOV.U32 R12, RZ, RZ, 0x2 ;  /* 0x00000002ff0c7424 */ /* 0x000fe400078e00ff */
[----:B------:R-:W-:-:S07]  /*1e450*/  IMAD.MOV.U32 R3, RZ, RZ, R14 ;  /* 0x000000ffff037224 */ /* 0x000fce00078e000e */
[----:B------:R-:W-:Y:S05]  /*1e460*/  WARPSYNC.COLLECTIVE R15, `(.L_x_7400) ;  /* 0x000000000f087348 */ /* 0x000fea0003c00000 */
[----:B------:R0:W1:Y:S02]  /*1e470*/  SHFL.IDX P6, R14, R13, R12, R11 ;  /* 0x0000000c0d0e7389 */ /* 0x00006400000c000b */
[----:B01----:R-:W-:Y:S01]  /*1e480*/  ENDCOLLECTIVE ;  /* 0x000000000000791b */ /* 0x003fe20003800000 */
.L_x_7400:
        /* <DEDUP_REMOVED lines=16> */
.L_x_7401:
[----:B------:R-:W-:Y:S02]  /*1e590*/  @P0 IMAD R8, R5, 0x2, R22 ;  /* 0x0000000205080824 */ /* 0x000fe400078e0216 */
[----:B------:R-:W-:Y:S02]  /*1e5a0*/  IMAD.MOV.U32 R13, RZ, RZ, R0 ;  /* 0x000000ffff0d7224 */ /* 0x000fe400078e0000 */
[----:B------:R-:W-:Y:S02]  /*1e5b0*/  IMAD.MOV.U32 R12, RZ, RZ, 0x3 ;  /* 0x00000003ff0c7424 */ /* 0x000fe400078e00ff */
[----:B------:R-:W-:-:S07]  /*1e5c0*/  IMAD.MOV.U32 R3, RZ, RZ, R14 ;  /* 0x000000ffff037224 */ /* 0x000fce00078e000e */
[----:B------:R-:W-:Y:S05]  /*1e5d0*/  WARPSYNC.COLLECTIVE R15, `(.L_x_7402) ;  /* 0x000000000f087348 */ /* 0x000fea0003c00000 */
[----:B------:R0:W1:Y:S02]  /*1e5e0*/  SHFL.IDX P6, R14, R13, R12, R11 ;  /* 0x0000000c0d0e7389 */ /* 0x00006400000c000b */
[----:B01----:R-:W-:Y:S01]  /*1e5f0*/  ENDCOLLECTIVE ;  /* 0x000000000000791b */ /* 0x003fe20003800000 */
.L_x_7402:
        /* <DEDUP_REMOVED lines=16> */
.L_x_7403:
[----:B------:R-:W-:Y:S02]  /*1e700*/  @P0 IMAD R8, R5, 0x2, R22 ;  /* 0x0000000205080824 */ /* 0x000fe400078e0216 */
[----:B------:R-:W-:Y:S02]  /*1e710*/  IMAD.MOV.U32 R13, RZ, RZ, R0 ;  /* 0x000000ffff0d7224 */ /* 0x000fe400078e0000 */
[----:B------:R-:W-:Y:S02]  /*1e720*/  IMAD.MOV.U32 R12, RZ, RZ, 0x4 ;  /* 0x00000004ff0c7424 */ /* 0x000fe400078e00ff */
[----:B------:R-:W-:-:S07]  /*1e730*/  IMAD.MOV.U32 R3, RZ, RZ, R14 ;  /* 0x000000ffff037224 */ /* 0x000fce00078e000e */
[----:B------:R-:W-:Y:S05]  /*1e740*/  WARPSYNC.COLLECTIVE R15, `(.L_x_7404) ;  /* 0x000000000f087348 */ /* 0x000fea0003c00000 */
[----:B------:R0:W1:Y:S02]  /*1e750*/  SHFL.IDX P6, R14, R13, R12, R11 ;  /* 0x0000000c0d0e7389 */ /* 0x00006400000c000b */
[----:B01----:R-:W-:Y:S01]  /*1e760*/  ENDCOLLECTIVE ;  /* 0x000000000000791b */ /* 0x003fe20003800000 */
.L_x_7404:
        /* <DEDUP_REMOVED lines=11> */
[----:B------:R-:W-:Y:S02]  /*1e820*/  ISETP.GE.AND P0, PT, R6, 0x41, PT ;  /* 0x000000410600780c */ /* 0x000fe40003f06270 */
[----:B0-----:R-:W-:-:S11]  /*1e830*/  MOV R2, R14 ;  /* 0x0000000e00027202 */ /* 0x001fd60000000f00 */
[----:B------:R-:W-:Y:S05]  /*1e840*/  WARPSYNC.COLLECTIVE R15, `(.L_x_7405) ;  /* 0x000000000f087348 */ /* 0x000fea0003c00000 */
[----:B------:R0:W1:Y:S02]  /*1e850*/  SHFL.IDX P6, R14, R13, R12, R11 ;  /* 0x0000000c0d0e7389 */ /* 0x00006400000c000b */
[----:B01----:R-:W-:Y:S01]  /*1e860*/  ENDCOLLECTIVE ;  /* 0x000000000000791b */ /* 0x003fe20003800000 */
.L_x_7405:
[----:B------:R-:W-:Y:S02]  /*1e870*/  @P0 IMAD R8, R5, 0x2, R22 ;  /* 0x0000000205080824 */ /* 0x000fe400078e0216 */
[----:B------:R-:W-:Y:S02]  /*1e880*/  IMAD.MOV.U32 R13, RZ, RZ, R0 ;  /* 0x000000ffff0d7224 */ /* 0x000fe400078e0000 */
[----:B------:R-:W-:Y:S02]  /*1e890*/  IMAD.MOV.U32 R12, RZ, RZ, 0x5 ;  /* 0x00000005ff0c7424 */ /* 0x000fe400078e00ff */
[----:B------:R-:W-:-:S07]  /*1e8a0*/  IMAD.MOV.U32 R3, RZ, RZ, R14 ;  /* 0x000000ffff037224 */ /* 0x000fce00078e000e */
[----:B------:R-:W-:Y:S05]  /*1e8b0*/  WARPSYNC.COLLECTIVE R15, `(.L_x_7406) ;  /* 0x000000000f087348 */ /* 0x000fea0003c00000 */
[----:B------:R0:W1:Y:S02]  /*1e8c0*/  SHFL.IDX P6, R14, R13, R12, R11 ;  /* 0x0000000c0d0e7389 */ /* 0x00006400000c000b */
[----:B01----:R-:W-:Y:S01]  /*1e8d0*/  ENDCOLLECTIVE ;  /* 0x000000000000791b */ /* 0x003fe20003800000 */
.L_x_7406:
        /* <DEDUP_REMOVED lines=16> */
.L_x_7407:
[----:B------:R-:W-:Y:S02]  /*1e9e0*/  @P0 IMAD R8, R5, 0x2, R22 ;  /* 0x0000000205080824 */ /* 0x000fe400078e0216 */
[----:B------:R-:W-:Y:S01]  /*1e9f0*/  IMAD.MOV.U32 R13, RZ, RZ, R0 ;  /* 0x000000ffff0d7224 */ /* 0x000fe200078e0000 */
[----:B------:R-:W-:Y:S01]  /*1ea00*/  MOV R12, 0x6 ;  /* 0x00000006000c7802 */ /* 0x000fe20000000f00 */
[----:B------:R-:W-:-:S07]  /*1ea10*/  IMAD.MOV.U32 R3, RZ, RZ, R14 ;  /* 0x000000ffff037224 */ /* 0x000fce00078e000e */
[----:B------:R-:W-:Y:S05]  /*1ea20*/  WARPSYNC.COLLECTIVE R15, `(.L_x_7408) ;  /* 0x000000000f087348 */ /* 0x000fea0003c00000 */
[----:B------:R0:W1:Y:S02]  /*1ea30*/  SHFL.IDX P6, R14, R13, R12, R11 ;  /* 0x0000000c0d0e7389 */ /* 0x00006400000c000b */
[----:B01----:R-:W-:Y:S01]  /*1ea40*/  ENDCOLLECTIVE ;  /* 0x000000000000791b */ /* 0x003fe20003800000 */
.L_x_7408:
        /* <DEDUP_REMOVED lines=16> */
.L_x_7409:
[----:B------:R-:W-:Y:S02]  /*1eb50*/  @P0 IMAD R8, R5, 0x2, R22 ;  /* 0x0000000205080824 */ /* 0x000fe400078e0216 */
[----:B------:R-:W-:Y:S02]  /*1eb60*/  IMAD.MOV.U32 R13, RZ, RZ, R0 ;  /* 0x000000ffff0d7224 */ /* 0x000fe400078e0000 */
[----:B------:R-:W-:Y:S02]  /*1eb70*/  IMAD.MOV.U32 R12, RZ, RZ, 0x7 ;  /* 0x00000007ff0c7424 */ /* 0x000fe400078e00ff */
[----:B------:R-:W-:-:S07]  /*1eb80*/  IMAD.MOV.U32 R3, RZ, RZ, R14 ;  /* 0x000000ffff037224 */ /* 0x000fce00078e000e */
[----:B------:R-:W-:Y:S05]  /*1eb90*/  WARPSYNC.COLLECTIVE R15, `(.L_x_7410) ;  /* 0x000000000f087348 */ /* 0x000fea0003c00000 */
[----:B------:R0:W1:Y:S02]  /*1eba0*/  SHFL.IDX P6, R14, R13, R12, R11 ;  /* 0x0000000c0d0e7389 */ /* 0x00006400000c000b */
[----:B01----:R-:W-:Y:S01]  /*1ebb0*/  ENDCOLLECTIVE ;  /* 0x000000000000791b */ /* 0x003fe20003800000 */
.L_x_7410:
        /* <DEDUP_REMOVED lines=10> */
.L_x_7411:
[----:B------:R-:W-:Y:S01]  /*1ec60*/  @!PT LDS RZ, [RZ] ;  /* 0x00000000fffff984 */ /* 0x000fe20000000800 */
[----:B------:R-:W-:Y:S01]  /*1ec70*/  @!PT LDS RZ, [RZ] ;  /* 0x00000000fffff984 */ /* 0x000fe20000000800 */
[----:B------:R-:W-:Y:S01]  /*1ec80*/  @!PT LDS RZ, [RZ] ;  /* 0x00000000fffff984 */ /* 0x000fe20000000800 */
[----:B------:R-:W-:Y:S04]  /*1ec90*/  @P0 LDGSTS.E.BYPASS.LTC128B.128 [R8+0x1b400], desc[UR42][R2.64], !P3 ;  /* 0x1b40000002080fae */ /* 0x000fe8000d901d6a */
[----:B------:R0:W-:Y:S02]  /*1eca0*/  @P0 LDGSTS.E.BYPASS.LTC128B.128 [R8+0x1f400], desc[UR42][R2.64+0x80], !P2 ;  /* 0x1f40008002080fae */ /* 0x0001e4000d101d6a */
[----:B0-----:R-:W-:Y:S01]  /*1ecb0*/  IMAD.MOV.U32 R2, RZ, RZ, R14 ;  /* 0x000000ffff027224 */ /* 0x001fe200078e000e */
[----:B------:R-:W-:Y:S06]  /*1ecc0*/  BRA `(.L_x_7412) ;  /* 0xffffff9800a47947 */ /* 0x000fec000383ffff */
.L_x_7223:
        /* <DEDUP_REMOVED lines=9> */
.L_x_7413:
[C---:B------:R-:W-:Y:S01]  /*1ed60*/  VIADD R7, R4.reuse, 0x10 ;  /* 0x0000001004077836 */ /* 0x040fe20000000000 */
[----:B------:R-:W-:Y:S01]  /*1ed70*/  ISETP.GE.AND P3, PT, R4, R6, PT ;  /* 0x000000060400720c */ /* 0x000fe20003f66270 */
[----:B------:R-:W-:Y:S02]  /*1ed80*/  IMAD.MOV.U32 R13, RZ, RZ, R0 ;  /* 0x000000ffff0d7224 */ /* 0x000fe400078e0000 */
[----:B------:R-:W-:-:S10]  /*1ed90*/  IMAD.MOV.U32 R2, RZ, RZ, R14 ;  /* 0x000000ffff027224 */ /* 0x000fd400078e000e */
[----:B------:R-:W-:Y:S05]  /*1eda0*/  WARPSYNC.COLLECTIVE R15, `(.L_x_7414) ;  /* 0x000000000f087348 */ /* 0x000fea0003c00000 */
[----:B------:R0:W1:Y:S02]  /*1edb0*/  SHFL.IDX P6, R14, R13, R12, R11 ;  /* 0x0000000c0d0e7389 */ /* 0x00006400000c000b */
[----:B01----:R-:W-:Y:S01]  /*1edc0*/  ENDCOLLECTIVE ;  /* 0x000000000000791b */ /* 0x003fe20003800000 */
.L_x_7414:
        /* <DEDUP_REMOVED lines=8> */
.L_x_7415:
        /* <DEDUP_REMOVED lines=11> */
.L_x_7416:
        /* <DEDUP_REMOVED lines=8> */
.L_x_7417:
        /* <DEDUP_REMOVED lines=13> */
.L_x_7418:
        /* <DEDUP_REMOVED lines=8> */
.L_x_7419:
        /* <DEDUP_REMOVED lines=8> */
[----:B------:R-:W-:Y:S01]  /*1f150*/  IMAD.MOV.U32 R13, RZ, RZ, R0 ;  /* 0x000000ffff0d7224 */ /* 0x000fe200078e0000 */
[----:B0-----:R-:W-:-:S11]  /*1f160*/  MOV R2, R14 ;  /* 0x0000000e00027202 */ /* 0x001fd60000000f00 */
[----:B------:R-:W-:Y:S05]  /*1f170*/  WARPSYNC.COLLECTIVE R15, `(.L_x_7420) ;  /* 0x000000000f087348 */ /* 0x000fea0003c00000 */
[----:B------:R0:W1:Y:S02]  /*1f180*/  SHFL.IDX P6, R14, R13, R12, R11 ;  /* 0x0000000c0d0e7389 */ /* 0x00006400000c000b */
[----:B01----:R-:W-:Y:S01]  /*1f190*/  ENDCOLLECTIVE ;  /* 0x000000000000791b */ /* 0x003fe20003800000 */
.L_x_7420:
        /* <DEDUP_REMOVED lines=8> */
.L_x_7421:
        /* <DEDUP_REMOVED lines=13> */
.L_x_7422:
        /* <DEDUP_REMOVED lines=8> */
.L_x_7423:
[----:B------:R-:W-:Y:S01]  /*1f370*/  @!P3 IMAD.MOV.U32 R3, RZ, RZ, R7 ;  /* 0x000000ffff03b224 */ /* 0x000fe200078e0007 */
[----:B------:R-:W-:-:S04]  /*1f380*/  IADD3 R7, R4, 0x50, RZ ;  /* 0x0000005004077810 */ /* 0x000fc80007ffe0ff */
        /* <DEDUP_REMOVED lines=11> */
.L_x_7424:
        /* <DEDUP_REMOVED lines=8> */
.L_x_7425:
[----:B------:R-:W-:-:S05]  /*1f4c0*/  @!P3 IMAD.MOV.U32 R3, RZ, RZ, R7 ;  /* 0x000000ffff03b224 */ /* 0x000fca00078e0007 */
[----:B------:R-:W-:Y:S01]  /*1f4d0*/  @!PT LDS RZ, [RZ] ;  /* 0x00000000fffff984 */ /* 0x000fe20000000800 */
[----:B------:R-:W-:Y:S01]  /*1f4e0*/  @!PT LDS RZ, [RZ] ;  /* 0x00000000fffff984 */ /* 0x000fe20000000800 */
[----:B------:R-:W-:Y:S01]  /*1f4f0*/  @!PT LDS RZ, [RZ] ;  /* 0x00000000fffff984 */ /* 0x000fe20000000800 */
[----:B------:R-:W-:Y:S04]  /*1f500*/  @!P3 LDGSTS.E.BYPASS.LTC128B.128 [R9+0x12c00], desc[UR42][R2.64], !P0 ;  /* 0x12c000000209bfae */ /* 0x000fe8000c101d6a */
[----:B------:R0:W-:Y:S01]  /*1f510*/  @!P3 LDGSTS.E.BYPASS.LTC128B.128 [R9+0x16c00], desc[UR42][R2.64+0x80], !P1 ;  /* 0x16c000800209bfae */ /* 0x0001e2000c901d6a */
[----:B------:R-:W-:Y:S02]  /*1f520*/  IMAD.MOV.U32 R13, RZ, RZ, R0 ;  /* 0x000000ffff0d7224 */ /* 0x000fe400078e0000 */
[----:B0-----:R-:W-:Y:S02]  /*1f530*/  VIADD R3, R4, 0x60 ;  /* 0x0000006004037836 */ /* 0x001fe40000000000 */
[----:B------:R-:W-:-:S07]  /*1f540*/  IMAD.MOV.U32 R2, RZ, RZ, R14 ;  /* 0x000000ffff027224 */ /* 0x000fce00078e000e */
[----:B------:R-:W-:Y:S05]  /*1f550*/  WARPSYNC.COLLECTIVE R15, `(.L_x_7426) ;  /* 0x000000000f087348 */ /* 0x000fea0003c00000 */
[----:B------:R0:W1:Y:S02]  /*1f560*/  SHFL.IDX P6, R14, R13, R12, R11 ;  /* 0x0000000c0d0e7389 */ /* 0x00006400000c000b */
[----:B01----:R-:W-:Y:S01]  /*1f570*/  ENDCOLLECTIVE ;  /* 0x000000000000791b */ /* 0x003fe20003800000 */
.L_x_7426:
[----:B------:R-:W-:Y:S01]  /*1f580*/  ISETP.GE.AND P3, PT, R3, R6, PT ;  /* 0x000000060300720c */ /* 0x000fe20003f66270 */
[----:B------:R-:W-:Y:S02]  /*1f590*/  IMAD.MOV.U32 R13, RZ, RZ, R5 ;  /* 0x000000ffff0d7224 */ /* 0x000fe400078e0005 */
[----:B------:R-:W-:-:S10]  /*1f5a0*/  IMAD.MOV.U32 R12, RZ, RZ, 0x7 ;  /* 0x00000007ff0c7424 */ /* 0x000fd400078e00ff */
[----:B------:R-:W-:-:S04]  /*1f5b0*/  @!P3 LEA R14, P2, R31, R14, 0x1 ;  /* 0x0000000e1f0eb211 */ /* 0x000fc800078408ff */
[----:B------:R-:W-:Y:S01]  /*1f5c0*/  @!P3 IADD3.X R7, RZ, R2, RZ, P2, !PT ;  /* 0x00000002ff07b210 */ /* 0x000fe200017fe4ff */
[----:B------:R-:W-:-:S08]  /*1f5d0*/  @!P3 IMAD.MOV.U32 R2, RZ, RZ, R14 ;  /* 0x000000ffff02b224 */ /* 0x000fd000078e000e */
[----:B------:R-:W-:Y:S05]  /*1f5e0*/  WARPSYNC.COLLECTIVE R15, `(.L_x_7427) ;  /* 0x000000000f087348 */ /* 0x000fea0003c00000 */
[----:B------:R0:W1:Y:S02]  /*1f5f0*/  SHFL.IDX P6, R14, R13, R12, R11 ;  /* 0x0000000c0d0e7389 */ /* 0x00006400000c000b */
[----:B01----:R-:W-:Y:S01]  /*1f600*/  ENDCOLLECTIVE ;  /* 0x000000000000791b */ /* 0x003fe20003800000 */
.L_x_7427:
        /* <DEDUP_REMOVED lines=11> */
.L_x_7428:
[----:B------:R-:W-:Y:S05]  /*1f6c0*/  BRA `(.L_x_7429) ;  /* 0xffffff9c00087947 */ /* 0x000fea000383ffff */
.L_x_7228:
[----:B0-----:R0:W1:Y:S02]  /*1f6d0*/  SYNCS.PHASECHK.TRANS64.TRYWAIT P0, [R22+URZ+0x28820], R3 ;  /* 0x02882003160075a7 */ /* 0x001064000800017f */
[----:B-1----:R-:W-:Y:S05]  /*1f6e0*/  @!P0 NANOSLEEP.SYNCS 0x989680 ;  /* 0x009896800000895d */ /* 0x002fea0003900000 */
[----:B------:R-:W1:Y:S02]  /*1f6f0*/  @!P0 SYNCS.PHASECHK.TRANS64 P0, [R22+URZ+0x28820], R3 ;  /* 0x02882003160085a7 */ /* 0x000e64000800007f */
[----:B-1----:R-:W-:Y:S05]  /*1f700*/  @!P0 BRA `(.L_x_7228) ;  /* 0xfffffffc00f08947 */ /* 0x002fea000383ffff */
[----:B------:R-:W-:Y:S05]  /*1f710*/  BRA `(.L_x_7430) ;  /* 0xffffff9c00807947 */ /* 0x000fea000383ffff */
.L_x_7233:
[----:B0-----:R0:W1:Y:S02]  /*1f720*/  SYNCS.PHASECHK.TRANS64.TRYWAIT P0, [R6+URZ+0x28840], R3 ;  /* 0x02884003060075a7 */ /* 0x001064000800017f */
[----:B-1----:R-:W-:Y:S05]  /*1f730*/  @!P0 NANOSLEEP.SYNCS 0x989680 ;  /* 0x009896800000895d */ /* 0x002fea0003900000 */
[----:B------:R-:W1:Y:S02]  /*1f740*/  @!P0 SYNCS.PHASECHK.TRANS64 P0, [R6+URZ+0x28840], R3 ;  /* 0x02884003060085a7 */ /* 0x000e64000800007f */
[----:B-1----:R-:W-:Y:S05]  /*1f750*/  @!P0 BRA `(.L_x_7233) ;  /* 0xfffffffc00f08947 */ /* 0x002fea000383ffff */
[----:B------:R-:W-:Y:S05]  /*1f760*/  BRA `(.L_x_7431) ;  /* 0xffffffa000487947 */ /* 0x000fea000383ffff */
.L_x_7234:
        /* <DEDUP_REMOVED lines=8> */
.L_x_7433:
[----:B------:R-:W-:Y:S05]  /*1f7f0*/  BSYNC B1 ;  /* 0x0000000000017941 */ /* 0x000fea0003800000 */
.L_x_7432:
        /* <DEDUP_REMOVED lines=9> */
.L_x_7434:
[----:B------:R-:W-:Y:S02]  /*1f890*/  IMAD R8, R8, 0x2, R22 ;  /* 0x0000000208087824 */ /* 0x000fe400078e0216 */
[----:B------:R-:W-:Y:S02]  /*1f8a0*/  IMAD.MOV.U32 R13, RZ, RZ, R9 ;  /* 0x000000ffff0d7224 */ /* 0x000fe400078e0009 */
[----:B------:R-:W-:Y:S02]  /*1f8b0*/  IMAD.MOV.U32 R12, RZ, RZ, 0x1 ;  /* 0x00000001ff0c7424 */ /* 0x000fe400078e00ff */
[----:B------:R-:W-:-:S07]  /*1f8c0*/  IMAD.MOV.U32 R2, RZ, RZ, R14 ;  /* 0x000000ffff027224 */ /* 0x000fce00078e000e */
[----:B------:R-:W-:Y:S05]  /*1f8d0*/  WARPSYNC.COLLECTIVE R15, `(.L_x_7435) ;  /* 0x000000000f087348 */ /* 0x000fea0003c00000 */
[----:B------:R0:W1:Y:S02]  /*1f8e0*/  SHFL.IDX P6, R14, R13, R12, R11 ;  /* 0x0000000c0d0e7389 */ /* 0x00006400000c000b */
[----:B01----:R-:W-:Y:S01]  /*1f8f0*/  ENDCOLLECTIVE ;  /* 0x000000000000791b */ /* 0x003fe20003800000 */
.L_x_7435:
        /* <DEDUP_REMOVED lines=12> */
.L_x_7436:
[----:B------:R-:W-:Y:S01]  /*1f9c0*/  MOV R13, R9 ;  /* 0x00000009000d7202 */ /* 0x000fe20000000f00 */
[----:B------:R-:W-:Y:S02]  /*1f9d0*/  IMAD.MOV.U32 R12, RZ, RZ, 0x2 ;  /* 0x00000002ff0c7424 */ /* 0x000fe400078e00ff */
[----:B------:R-:W-:-:S07]  /*1f9e0*/  IMAD.MOV.U32 R2, RZ, RZ, R14 ;  /* 0x000000ffff027224 */ /* 0x000fce00078e000e */
[----:B------:R-:W-:Y:S05]  /*1f9f0*/  WARPSYNC.COLLECTIVE R15, `(.L_x_7437) ;  /* 0x000000000f087348 */ /* 0x000fea0003c00000 */
[----:B------:R0:W1:Y:S02]  /*1fa00*/  SHFL.IDX P6, R14, R13, R12, R11 ;  /* 0x0000000c0d0e7389 */ /* 0x00006400000c000b */
[----:B01----:R-:W-:Y:S01]  /*1fa10*/  ENDCOLLECTIVE ;  /* 0x000000000000791b */ /* 0x003fe20003800000 */
.L_x_7437:
        /* <DEDUP_REMOVED lines=12> */
.L_x_7438:
[----:B------:R-:W-:Y:S02]  /*1fae0*/  IMAD.MOV.U32 R13, RZ, RZ, R9 ;  /* 0x000000ffff0d7224 */ /* 0x000fe400078e0009 */
[----:B------:R-:W-:Y:S02]  /*1faf0*/  IMAD.MOV.U32 R12, RZ, RZ, 0x3 ;  /* 0x00000003ff0c7424 */ /* 0x000fe400078e00ff */
[----:B------:R-:W-:-:S07]  /*1fb00*/  IMAD.MOV.U32 R2, RZ, RZ, R14 ;  /* 0x000000ffff027224 */ /* 0x000fce00078e000e */
[----:B------:R-:W-:Y:S05]  /*1fb10*/  WARPSYNC.COLLECTIVE R15, `(.L_x_7439) ;  /* 0x000000000f087348 */ /* 0x000fea0003c00000 */
[----:B------:R0:W1:Y:S02]  /*1fb20*/  SHFL.IDX P6, R14, R13, R12, R11 ;  /* 0x0000000c0d0e7389 */ /* 0x00006400000c000b */
[----:B01----:R-:W-:Y:S01]  /*1fb30*/  ENDCOLLECTIVE ;  /* 0x000000000000791b */ /* 0x003fe20003800000 */
.L_x_7439:
        /* <DEDUP_REMOVED lines=12> */
.L_x_7440:
[----:B------:R-:W-:Y:S01]  /*1fc00*/  IMAD.MOV.U32 R13, RZ, RZ, R9 ;  /* 0x000000ffff0d7224 */ /* 0x000fe200078e0009 */
[----:B------:R-:W-:Y:S01]  /*1fc10*/  MOV R12, 0x4 ;  /* 0x00000004000c7802 */ /* 0x000fe20000000f00 */
[----:B------:R-:W-:-:S07]  /*1fc20*/  IMAD.MOV.U32 R2, RZ, RZ, R14 ;  /* 0x000000ffff027224 */ /* 0x000fce00078e000e */
[----:B------:R-:W-:Y:S05]  /*1fc30*/  WARPSYNC.COLLECTIVE R15, `(.L_x_7441) ;  /* 0x000000000f087348 */ /* 0x000fea0003c00000 */
[----:B------:R0:W1:Y:S02]  /*1fc40*/  SHFL.IDX P6, R14, R13, R12, R11 ;  /* 0x0000000c0d0e7389 */ /* 0x00006400000c000b */
[----:B01----:R-:W-:Y:S01]  /*1fc50*/  ENDCOLLECTIVE ;  /* 0x000000000000791b */ /* 0x003fe20003800000 */
.L_x_7441:
        /* <DEDUP_REMOVED lines=12> */
.L_x_7442:
[----:B------:R-:W-:Y:S02]  /*1fd20*/  IMAD.MOV.U32 R13, RZ, RZ, R9 ;  /* 0x000000ffff0d7224 */ /* 0x000fe400078e0009 */
[----:B------:R-:W-:Y:S02]  /*1fd30*/  IMAD.MOV.U32 R12, RZ, RZ, 0x5 ;  /* 0x00000005ff0c7424 */ /* 0x000fe400078e00ff */
[----:B------:R-:W-:-:S07]  /*1fd40*/  IMAD.MOV.U32 R2, RZ, RZ, R14 ;  /* 0x000000ffff027224 */ /* 0x000fce00078e000e */
[----:B------:R-:W-:Y:S05]  /*1fd50*/  WARPSYNC.COLLECTIVE R15, `(.L_x_7443) ;  /* 0x000000000f087348 */ /* 0x000fea0003c00000 */
[----:B------:R0:W1:Y:S02]  /*1fd60*/  SHFL.IDX P6, R14, R13, R12, R11 ;  /* 0x0000000c0d0e7389 */ /* 0x00006400000c000b */
[----:B01----:R-:W-:Y:S01]  /*1fd70*/  ENDCOLLECTIVE ;  /* 0x000000000000791b */ /* 0x003fe20003800000 */
.L_x_7443:
        /* <DEDUP_REMOVED lines=12> */
.L_x_7444:
[----:B------:R-:W-:Y:S02]  /*1fe40*/  IMAD.MOV.U32 R13, RZ, RZ, R9 ;  /* 0x000000ffff0d7224 */ /* 0x000fe400078e0009 */
[----:B------:R-:W-:Y:S02]  /*1fe50*/  IMAD.MOV.U32 R12, RZ, RZ, 0x6 ;  /* 0x00000006ff0c7424 */ /* 0x000fe400078e00ff */
[----:B------:R-:W-:-:S07]  /*1fe60*/  IMAD.MOV.U32 R2, RZ, RZ, R14 ;  /* 0x000000ffff027224 */ /* 0x000fce00078e000e */
[----:B------:R-:W-:Y:S05]  /*1fe70*/  WARPSYNC.COLLECTIVE R15, `(.L_x_7445) ;  /* 0x000000000f087348 */ /* 0x000fea0003c00000 */
[----:B------:R0:W1:Y:S02]  /*1fe80*/  SHFL.IDX P6, R14, R13, R12, R11 ;  /* 0x0000000c0d0e7389 */ /* 0x00006400000c000b */
[----:B01----:R-:W-:Y:S01]  /*1fe90*/  ENDCOLLECTIVE ;  /* 0x000000000000791b */ /* 0x003fe20003800000 */
.L_x_7445:
        /* <DEDUP_REMOVED lines=8> */
[----:B0-----:R-:W-:-:S07]  /*1ff20*/  MOV R3, R14 ;  /* 0x0000000e00037202 */ /* 0x001fce0000000f00 */
[----:B------:R-:W-:Y:S05]  /*1ff30*/  WARPSYNC.COLLECTIVE R15, `(.L_x_7446) ;  /* 0x000000000f087348 */ /* 0x000fea0003c00000 */
[----:B------:R0:W1:Y:S02]  /*1ff40*/  SHFL.IDX P6, R14, R13, R12, R11 ;  /* 0x0000000c0d0e7389 */ /* 0x00006400000c000b */
[----:B01----:R-:W-:Y:S01]  /*1ff50*/  ENDCOLLECTIVE ;  /* 0x000000000000791b */ /* 0x003fe20003800000 */
.L_x_7446:
[----:B------:R-:W-:Y:S02]  /*1ff60*/  IMAD.MOV.U32 R13, RZ, RZ, R9 ;  /* 0x000000ffff0d7224 */ /* 0x000fe400078e0009 */
[----:B------:R-:W-:Y:S02]  /*1ff70*/  IMAD.MOV.U32 R12, RZ, RZ, 0x7 ;  /* 0x00000007ff0c7424 */ /* 0x000fe400078e00ff */
[----:B------:R-:W-:-:S07]  /*1ff80*/  IMAD.MOV.U32 R2, RZ, RZ, R14 ;  /* 0x000000ffff027224 */ /* 0x000fce00078e000e */
[----:B------:R-:W-:Y:S05]  /*1ff90*/  WARPSYNC.COLLECTIVE R15, `(.L_x_7447) ;  /* 0x000000000f087348 */ /* 0x000fea0003c00000 */
[----:B------:R0:W1:Y:S02]  /*1ffa0*/  SHFL.IDX P6, R14, R13, R12, R11 ;  /* 0x0000000c0d0e7389 */ /* 0x00006400000c000b */
[----:B01----:R-:W-:Y:S01]  /*1ffb0*/  ENDCOLLECTIVE ;  /* 0x000000000000791b */ /* 0x003fe20003800000 */
.L_x_7447:
        /* <DEDUP_REMOVED lines=12> */
.L_x_7448:
[----:B------:R-:W-:Y:S01]  /*20080*/  IMAD.MOV.U32 R2, RZ, RZ, R14 ;  /* 0x000000ffff027224 */ /* 0x000fe200078e000e */
[----:B------:R-:W-:Y:S06]  /*20090*/  BRA `(.L_x_7449) ;  /* 0xffffff9c00187947 */ /* 0x000fec000383ffff */
.L_x_7239:
[----:B-1----:R1:W3:Y:S02]  /*200a0*/  SYNCS.PHASECHK.TRANS64.TRYWAIT P0, [R6+URZ+0x28860], R3 ;  /* 0x02886003060075a7 */ /* 0x0022e4000800017f */
[----:B---3--:R-:W-:Y:S05]  /*200b0*/  @!P0 NANOSLEEP.SYNCS 0x989680 ;  /* 0x009896800000895d */ /* 0x008fea0003900000 */
[----:B------:R-:W3:Y:S02]  /*200c0*/  @!P0 SYNCS.PHASECHK.TRANS64 P0, [R6+URZ+0x28860], R3 ;  /* 0x02886003060085a7 */ /* 0x000ee4000800007f */
[----:B---3--:R-:W-:Y:S05]  /*200d0*/  @!P0 BRA `(.L_x_7239) ;  /* 0xfffffffc00f08947 */ /* 0x008fea000383ffff */
[----:B------:R-:W-:Y:S05]  /*200e0*/  BRA `(.L_x_7450) ;  /* 0xffffff9c00747947 */ /* 0x000fea000383ffff */
.L_x_7240:
        /* <DEDUP_REMOVED lines=8> */
.L_x_7452:
[----:B------:R-:W-:Y:S05]  /*20170*/  BSYNC B1 ;  /* 0x0000000000017941 */ /* 0x000fea0003800000 */
.L_x_7451:
[----:B------:R-:W-:Y:S01]  /*20180*/  IMAD.MOV.U32 R13, RZ, RZ, R23 ;  /* 0x000000ffff0d7224 */ /* 0x000fe200078e0017 */
        /* <DEDUP_REMOVED lines=8> */
.L_x_7453:
[----:B------:R-:W-:Y:S02]  /*20210*/  IMAD.MOV.U32 R13, RZ, RZ, R24 ;  /* 0x000000ffff0d7224 */ /* 0x000fe400078e0018 */
[----:B------:R-:W-:Y:S02]  /*20220*/  IMAD.MOV.U32 R12, RZ, RZ, 0x1 ;  /* 0x00000001ff0c7424 */ /* 0x000fe400078e00ff */
[----:B------:R-:W-:-:S07]  /*20230*/  IMAD.MOV.U32 R2, RZ, RZ, R14 ;  /* 0x000000ffff027224 */ /* 0x000fce00078e000e */
[----:B------:R-:W-:Y:S05]  /*20240*/  WARPSYNC.COLLECTIVE R15, `(.L_x_7454) ;  /* 0x000000000f087348 */ /* 0x000fea0003c00000 */
[----:B------:R0:W1:Y:S02]  /*20250*/  SHFL.IDX P6, R14, R13, R12, R11 ;  /* 0x0000000c0d0e7389 */ /* 0x00006400000c000b */
[----:B01----:R-:W-:Y:S01]  /*20260*/  ENDCOLLECTIVE ;  /* 0x000000000000791b */ /* 0x003fe20003800000 */
.L_x_7454:
        /* <DEDUP_REMOVED lines=14> */
.L_x_7455:
[----:B------:R-:W-:Y:S02]  /*20350*/  IMAD.MOV.U32 R13, RZ, RZ, R24 ;  /* 0x000000ffff0d7224 */ /* 0x000fe400078e0018 */
[----:B------:R-:W-:Y:S02]  /*20360*/  IMAD.MOV.U32 R12, RZ, RZ, 0x2 ;  /* 0x00000002ff0c7424 */ /* 0x000fe400078e00ff */
[----:B------:R-:W-:-:S07]  /*20370*/  IMAD.MOV.U32 R2, RZ, RZ, R14 ;  /* 0x000000ffff027224 */ /* 0x000fce00078e000e */
[----:B------:R-:W-:Y:S05]  /*20380*/  WARPSYNC.COLLECTIVE R15, `(.L_x_7456) ;  /* 0x000000000f087348 */ /* 0x000fea0003c00000 */
[----:B------:R0:W1:Y:S02]  /*20390*/  SHFL.IDX P6, R14, R13, R12, R11 ;  /* 0x0000000c0d0e7389 */ /* 0x00006400000c000b */
[----:B01----:R-:W-:Y:S01]  /*203a0*/  ENDCOLLECTIVE ;  /* 0x000000000000791b */ /* 0x003fe20003800000 */
.L_x_7456:
        /* <DEDUP_REMOVED lines=14> */
.L_x_7457:
[----:B------:R-:W-:Y:S02]  /*20490*/  IMAD.MOV.U32 R13, RZ, RZ, R24 ;  /* 0x000000ffff0d7224 */ /* 0x000fe400078e0018 */
[----:B------:R-:W-:Y:S02]  /*204a0*/  IMAD.MOV.U32 R12, RZ, RZ, 0x3 ;  /* 0x00000003ff0c7424 */ /* 0x000fe400078e00ff */
[----:B------:R-:W-:-:S07]  /*204b0*/  IMAD.MOV.U32 R2, RZ, RZ, R14 ;  /* 0x000000ffff027224 */ /* 0x000fce00078e000e */
[----:B------:R-:W-:Y:S05]  /*204c0*/  WARPSYNC.COLLECTIVE R15, `(.L_x_7458) ;  /* 0x000000000f087348 */ /* 0x000fea0003c00000 */
[----:B------:R0:W1:Y:S02]  /*204d0*/  SHFL.IDX P6, R14, R13, R12, R11 ;  /* 0x0000000c0d0e7389 */ /* 0x00006400000c000b */
[----:B01----:R-:W-:Y:S01]  /*204e0*/  ENDCOLLECTIVE ;  /* 0x000000000000791b */ /* 0x003fe20003800000 */
.L_x_7458:
        /* <DEDUP_REMOVED lines=14> */
.L_x_7459:
[----:B------:R-:W-:Y:S01]  /*205d0*/  MOV R13, R24 ;  /* 0x00000018000d7202 */ /* 0x000fe20000000f00 */
[----:B------:R-:W-:Y:S02]  /*205e0*/  IMAD.MOV.U32 R12, RZ, RZ, 0x4 ;  /* 0x00000004ff0c7424 */ /* 0x000fe400078e00ff */
[----:B------:R-:W-:-:S07]  /*205f0*/  IMAD.MOV.U32 R2, RZ, RZ, R14 ;  /* 0x000000ffff027224 */ /* 0x000fce00078e000e */
[----:B------:R-:W-:Y:S05]  /*20600*/  WARPSYNC.COLLECTIVE R15, `(.L_x_7460) ;  /* 0x000000000f087348 */ /* 0x000fea0003c00000 */
[----:B------:R0:W1:Y:S02]  /*20610*/  SHFL.IDX P6, R14, R13, R12, R11 ;  /* 0x0000000c0d0e7389 */ /* 0x00006400000c000b */
[----:B01----:R-:W-:Y:S01]  /*20620*/  ENDCOLLECTIVE ;  /* 0x000000000000791b */ /* 0x003fe20003800000 */
.L_x_7460:
        /* <DEDUP_REMOVED lines=14> */
.L_x_7461:
[----:B------:R-:W-:Y:S02]  /*20710*/  IMAD.MOV.U32 R13, RZ, RZ, R24 ;  /* 0x000000ffff0d7224 */ /* 0x000fe400078e0018 */
[----:B------:R-:W-:Y:S02]  /*20720*/  IMAD.MOV.U32 R12, RZ, RZ, 0x5 ;  /* 0x00000005ff0c7424 */ /* 0x000fe400078e00ff */
[----:B------:R-:W-:-:S07]  /*20730*/  IMAD.MOV.U32 R2, RZ, RZ, R14 ;  /* 0x000000ffff027224 */ /* 0x000fce00078e000e */
[----:B------:R-:W-:Y:S05]  /*20740*/  WARPSYNC.COLLECTIVE R15, `(.L_x_7462) ;  /* 0x000000000f087348 */ /* 0x000fea0003c00000 */
[----:B------:R0:W1:Y:S02]  /*20750*/  SHFL.IDX P6, R14, R13, R12, R11 ;  /* 0x0000000c0d0e7389 */ /* 0x00006400000c000b */
[----:B01----:R-:W-:Y:S01]  /*20760*/  ENDCOLLECTIVE ;  /* 0x000000000000791b */ /* 0x003fe20003800000 */
.L_x_7462:
        /* <DEDUP_REMOVED lines=14> */
.L_x_7463:
[----:B------:R-:W-:Y:S01]  /*20850*/  IMAD.MOV.U32 R13, RZ, RZ, R24 ;  /* 0x000000ffff0d7224 */ /* 0x000fe200078e0018 */
[----:B------:R-:W-:Y:S01]  /*20860*/  MOV R12, 0x6 ;  /* 0x00000006000c7802 */ /* 0x000fe20000000f00 */
[----:B------:R-:W-:-:S07]  /*20870*/  IMAD.MOV.U32 R2, RZ, RZ, R14 ;  /* 0x000000ffff027224 */ /* 0x000fce00078e000e */
[----:B------:R-:W-:Y:S05]  /*20880*/  WARPSYNC.COLLECTIVE R15, `(.L_x_7464) ;  /* 0x000000000f087348 */ /* 0x000fea0003c00000 */
[----:B------:R0:W1:Y:S02]  /*20890*/  SHFL.IDX P6, R14, R13, R12, R11 ;  /* 0x0000000c0d0e7389 */ /* 0x00006400000c000b */
[----:B01----:R-:W-:Y:S01]  /*208a0*/  ENDCOLLECTIVE ;  /* 0x000000000000791b */ /* 0x003fe20003800000 */
.L_x_7464:
        /* <DEDUP_REMOVED lines=14> */
.L_x_7465:
[----:B------:R-:W-:Y:S02]  /*20990*/  IMAD.MOV.U32 R13, RZ, RZ, R24 ;  /* 0x000000ffff0d7224 */ /* 0x000fe400078e0018 */
[----:B------:R-:W-:Y:S02]  /*209a0*/  IMAD.MOV.U32 R12, RZ, RZ, 0x7 ;  /* 0x00000007ff0c7424 */ /* 0x000fe400078e00ff */
[----:B------:R-:W-:-:S07]  /*209b0*/  IMAD.MOV.U32 R2, RZ, RZ, R14 ;  /* 0x000000ffff027224 */ /* 0x000fce00078e000e */
[----:B------:R-:W-:Y:S05]  /*209c0*/  WARPSYNC.COLLECTIVE R15, `(.L_x_7466) ;  /* 0x000000000f087348 */ /* 0x000fea0003c00000 */
[----:B------:R0:W1:Y:S02]  /*209d0*/  SHFL.IDX P6, R14, R13, R12, R11 ;  /* 0x0000000c0d0e7389 */ /* 0x00006400000c000b */
[----:B01----:R-:W-:Y:S01]  /*209e0*/  ENDCOLLECTIVE ;  /* 0x000000000000791b */ /* 0x003fe20003800000 */
.L_x_7466:
        /* <DEDUP_REMOVED lines=13> */
.L_x_7467:
[----:B------:R-:W-:Y:S01]  /*20ac0*/  @!PT LDS RZ, [RZ] ;  /* 0x00000000fffff984 */ /* 0x000fe20000000800 */
[----:B------:R-:W-:Y:S01]  /*20ad0*/  @!PT LDS RZ, [RZ] ;  /* 0x00000000fffff984 */ /* 0x000fe20000000800 */
[----:B------:R-:W-:Y:S01]  /*20ae0*/  @!PT LDS RZ, [RZ] ;  /* 0x00000000fffff984 */ /* 0x000fe20000000800 */
[----:B------:R1:W-:Y:S01]  /*20af0*/  LDGSTS.E.BYPASS.LTC128B.128 [R7+0x7400], desc[UR42][R2.64+0x80], !P0 ;  /* 0x0740008002077fae */ /* 0x0003e2000c101d6a */
[----:B------:R-:W-:Y:S05]  /*20b00*/  BRA `(.L_x_7468) ;  /* 0xffffff9400fc7947 */ /* 0x000fea000383ffff */
.L_x_7248:
[----:B0-----:R0:W1:Y:S02]  /*20b10*/  SYNCS.PHASECHK.TRANS64.TRYWAIT P0, [R0+URZ+0x28860], R3 ;  /* 0x02886003000075a7 */ /* 0x001064000800017f */
[----:B-1----:R-:W-:Y:S05]  /*20b20*/  @!P0 NANOSLEEP.SYNCS 0x989680 ;  /* 0x009896800000895d */ /* 0x002fea0003900000 */
[----:B------:R-:W1:Y:S02]  /*20b30*/  @!P0 SYNCS.PHASECHK.TRANS64 P0, [R0+URZ+0x28860], R3 ;  /* 0x02886003000085a7 */ /* 0x000e64000800007f */
[----:B-1----:R-:W-:Y:S05]  /*20b40*/  @!P0 BRA `(.L_x_7248) ;  /* 0xfffffffc00f08947 */ /* 0x002fea000383ffff */
[----:B------:R-:W-:Y:S05]  /*20b50*/  BRA `(.L_x_7469) ;  /* 0xffffff9c00107947 */ /* 0x000fea000383ffff */
.L_x_7249:
        /* <DEDUP_REMOVED lines=8> */
.L_x_7471:
[----:B------:R-:W-:Y:S05]  /*20be0*/  BSYNC B0 ;  /* 0x0000000000007941 */ /* 0x000fea0003800000 */
.L_x_7470:
[----:B------:R-:W-:Y:S01]  /*20bf0*/  IMAD.MOV.U32 R13, RZ, RZ, R23 ;  /* 0x000000ffff0d7224 */ /* 0x000fe200078e0017 */
[----:B------:R-:W-:Y:S01]  /*20c00*/  MOV R3, R14 ;  /* 0x0000000e00037202 */ /* 0x000fe20000000f00 */
[----:B------:R-:W-:Y:S02]  /*20c10*/  IMAD.MOV.U32 R12, RZ, RZ, RZ ;  /* 0x000000ffff0c7224 */ /* 0x000fe400078e00ff */
[----:B------:R-:W-:Y:S02]  /*20c20*/  IMAD.MOV.U32 R11, RZ, RZ, 0x181f ;  /* 0x0000181fff0b7424 */ /* 0x000fe400078e00ff */
[----:B------:R-:W-:Y:S02]  /*20c30*/  IMAD.MOV.U32 R15, RZ, RZ, -0x1 ;  /* 0xffffffffff0f7424 */ /* 0x000fe400078e00ff */
[----:B------:R-:W-:Y:S02]  /*20c40*/  IMAD.SHL.U32 R5, R31, 0x2, RZ ;  /* 0x000000021f057824 */ /* 0x000fe400078e00ff */
[----:B------:R-:W-:-:S07]  /*20c50*/  IMAD R4, R9, 0x2, R22 ;  /* 0x0000000209047824 */ /* 0x000fce00078e0216 */
[----:B------:R-:W-:Y:S05]  /*20c60*/  WARPSYNC.COLLECTIVE R15, `(.L_x_7472) ;  /* 0x000000000f087348 */ /* 0x000fea0003c00000 */
[----:B------:R0:W1:Y:S02]  /*20c70*/  SHFL.IDX P6, R14, R13, R12, R11 ;  /* 0x0000000c0d0e7389 */ /* 0x00006400000c000b */
[----:B01----:R-:W-:Y:S01]  /*20c80*/  ENDCOLLECTIVE ;  /* 0x000000000000791b */ /* 0x003fe20003800000 */
.L_x_7472:
        /* <DEDUP_REMOVED lines=11> */
.L_x_7473:
        /* <DEDUP_REMOVED lines=13> */
.L_x_7474:
[----:B------:R-:W-:Y:S02]  /*20e10*/  IMAD.MOV.U32 R13, RZ, RZ, R24 ;  /* 0x000000ffff0d7224 */ /* 0x000fe400078e0018 */
[----:B------:R-:W-:Y:S02]  /*20e20*/  IMAD.MOV.U32 R12, RZ, RZ, 0x2 ;  /* 0x00000002ff0c7424 */ /* 0x000fe400078e00ff */
[----:B------:R-:W-:-:S07]  /*20e30*/  IMAD.MOV.U32 R10, RZ, RZ, R14 ;  /* 0x000000ffff0a7224 */ /* 0x000fce00078e000e */
[----:B------:R-:W-:Y:S05]  /*20e40*/  WARPSYNC.COLLECTIVE R15, `(.L_x_7475) ;  /* 0x000000000f087348 */ /* 0x000fea0003c00000 */
[----:B------:R0:W1:Y:S02]  /*20e50*/  SHFL.IDX P6, R14, R13, R12, R11 ;  /* 0x0000000c0d0e7389 */ /* 0x00006400000c000b */
[----:B01----:R-:W-:Y:S01]  /*20e60*/  ENDCOLLECTIVE ;  /* 0x000000000000791b */ /* 0x003fe20003800000 */
.L_x_7475:
[----:B------:R-:W-:-:S04]  /*20e70*/  IADD3 R2, P2, R10, R5, RZ ;  /* 0x000000050a027210 */ /* 0x000fc80007f5e0ff */
[----:B------:R-:W-:-:S05]  /*20e80*/  IADD3.X R3, RZ, R7, RZ, P2, !PT ;  /* 0x00000007ff037210 */ /* 0x000fca00017fe4ff */
[----:B------:R-:W-:Y:S01]  /*20e90*/  @!PT LDS RZ, [RZ] ;  /* 0x00000000fffff984 */ /* 0x000fe20000000800 */
[----:B------:R-:W-:Y:S01]  /*20ea0*/  @!PT LDS RZ, [RZ] ;  /* 0x00000000fffff984 */ /* 0x000fe20000000800 */
[----:B------:R-:W-:Y:S01]  /*20eb0*/  @!PT LDS RZ, [RZ] ;  /* 0x00000000fffff984 */ /* 0x000fe20000000800 */
        /* <DEDUP_REMOVED lines=9> */
.L_x_7476:
[----:B------:R-:W-:Y:S02]  /*20f50*/  IMAD.MOV.U32 R13, RZ, RZ, R24 ;  /* 0x000000ffff0d7224 */ /* 0x000fe400078e0018 */
[----:B------:R-:W-:Y:S01]  /*20f60*/  IMAD.MOV.U32 R12, RZ, RZ, 0x3 ;  /* 0x00000003ff0c7424 */ /* 0x000fe200078e00ff */
[----:B------:R-:W-:-:S13]  /*20f70*/  IADD3 R2, P2, R14, R5, RZ ;  /* 0x000000050e027210 */ /* 0x000fda0007f5e0ff */
[----:B------:R-:W-:Y:S05]  /*20f80*/  WARPSYNC.COLLECTIVE R15, `(.L_x_7477) ;  /* 0x000000000f087348 */ /* 0x000fea0003c00000 */
[----:B------:R0:W1:Y:S02]  /*20f90*/  SHFL.IDX P6, R14, R13, R12, R11 ;  /* 0x0000000c0d0e7389 */ /* 0x00006400000c000b */
[----:B01----:R-:W-:Y:S01]  /*20fa0*/  ENDCOLLECTIVE ;  /* 0x000000000000791b */ /* 0x003fe20003800000 */
.L_x_7477:
        /* <DEDUP_REMOVED lines=13> */
.L_x_7478:
[----:B------:R-:W-:Y:S02]  /*21080*/  IMAD.MOV.U32 R13, RZ, RZ, R24 ;  /* 0x000000ffff0d7224 */ /* 0x000fe400078e0018 */
[----:B------:R-:W-:Y:S01]  /*21090*/  IMAD.MOV.U32 R12, RZ, RZ, 0x4 ;  /* 0x00000004ff0c7424 */ /* 0x000fe200078e00ff */
[----:B------:R-:W-:-:S13]  /*210a0*/  IADD3 R2, P2, R14, R5, RZ ;  /* 0x000000050e027210 */ /* 0x000fda0007f5e0ff */
[----:B------:R-:W-:Y:S05]  /*210b0*/  WARPSYNC.COLLECTIVE R15, `(.L_x_7479) ;  /* 0x000000000f087348 */ /* 0x000fea0003c00000 */
[----:B------:R0:W1:Y:S02]  /*210c0*/  SHFL.IDX P6, R14, R13, R12, R11 ;  /* 0x0000000c0d0e7389 */ /* 0x00006400000c000b */
[----:B01----:R-:W-:Y:S01]  /*210d0*/  ENDCOLLECTIVE ;  /* 0x000000000000791b */ /* 0x003fe20003800000 */
.L_x_7479:
        /* <DEDUP_REMOVED lines=13> */
.L_x_7480:
[----:B------:R-:W-:Y:S02]  /*211b0*/  IMAD.MOV.U32 R13, RZ, RZ, R24 ;  /* 0x000000ffff0d7224 */ /* 0x000fe400078e0018 */
[----:B------:R-:W-:Y:S02]  /*211c0*/  IMAD.MOV.U32 R12, RZ, RZ, 0x5 ;  /* 0x00000005ff0c7424 */ /* 0x000fe400078e00ff */
[----:B------:R-:W-:-:S07]  /*211d0*/  IMAD.MOV.U32 R10, RZ, RZ, R14 ;  /* 0x000000ffff0a7224 */ /* 0x000fce00078e000e */
[----:B------:R-:W-:Y:S05]  /*211e0*/  WARPSYNC.COLLECTIVE R15, `(.L_x_7481) ;  /* 0x000000000f087348 */ /* 0x000fea0003c00000 */
[----:B------:R0:W1:Y:S02]  /*211f0*/  SHFL.IDX P6, R14, R13, R12, R11 ;  /* 0x0000000c0d0e7389 */ /* 0x00006400000c000b */
[----:B01----:R-:W-:Y:S01]  /*21200*/  ENDCOLLECTIVE ;  /* 0x000000000000791b */ /* 0x003fe20003800000 */
.L_x_7481:
        /* <DEDUP_REMOVED lines=14> */
.L_x_7482:
[----:B------:R-:W-:Y:S02]  /*212f0*/  IMAD.MOV.U32 R13, RZ, RZ, R24 ;  /* 0x000000ffff0d7224 */ /* 0x000fe400078e0018 */
[----:B------:R-:W-:Y:S01]  /*21300*/  IMAD.MOV.U32 R12, RZ, RZ, 0x6 ;  /* 0x00000006ff0c7424 */ /* 0x000fe200078e00ff */
[----:B------:R-:W-:-:S13]  /*21310*/  IADD3 R2, P2, R14, R5, RZ ;  /* 0x000000050e027210 */ /* 0x000fda0007f5e0ff */
[----:B------:R-:W-:Y:S05]  /*21320*/  WARPSYNC.COLLECTIVE R15, `(.L_x_7483) ;  /* 0x000000000f087348 */ /* 0x000fea0003c00000 */
[----:B------:R0:W1:Y:S02]  /*21330*/  SHFL.IDX P6, R14, R13, R12, R11 ;  /* 0x0000000c0d0e7389 */ /* 0x00006400000c000b */
[----:B01----:R-:W-:Y:S01]  /*21340*/  ENDCOLLECTIVE ;  /* 0x000000000000791b */ /* 0x003fe20003800000 */
.L_x_7483:
        /* <DEDUP_REMOVED lines=13> */
.L_x_7484:
[----:B------:R-:W-:Y:S02]  /*21420*/  IMAD.MOV.U32 R13, RZ, RZ, R24 ;  /* 0x000000ffff0d7224 */ /* 0x000fe400078e0018 */
[----:B------:R-:W-:Y:S01]  /*21430*/  IMAD.MOV.U32 R12, RZ, RZ, 0x7 ;  /* 0x00000007ff0c7424 */ /* 0x000fe200078e00ff */
[----:B------:R-:W-:-:S07]  /*21440*/  MOV R10, R14 ;  /* 0x0000000e000a7202 */ /* 0x000fce0000000f00 */
[----:B------:R-:W-:Y:S05]  /*21450*/  WARPSYNC.COLLECTIVE R15, `(.L_x_7485) ;  /* 0x000000000f087348 */ /* 0x000fea0003c00000 */
[----:B------:R0:W1:Y:S02]  /*21460*/  SHFL.IDX P6, R14, R13, R12, R11 ;  /* 0x0000000c0d0e7389 */ /* 0x00006400000c000b */
[----:B01----:R-:W-:Y:S01]  /*21470*/  ENDCOLLECTIVE ;  /* 0x000000000000791b */ /* 0x003fe20003800000 */
.L_x_7485:
        /* <DEDUP_REMOVED lines=12> */
.L_x_7486:
[----:B------:R-:W-:Y:S05]  /*21540*/  BRA `(.L_x_7487) ;  /* 0xffffff9400b07947 */ /* 0x000fea000383ffff */
.L_x_7254:
        /* <DEDUP_REMOVED lines=8> */
.L_x_7489:
[----:B------:R-:W-:Y:S05]  /*215d0*/  BSYNC B0 ;  /* 0x0000000000007941 */ /* 0x000fea0003800000 */
.L_x_7488:
[----:B------:R-:W-:Y:S01]  /*215e0*/  IMAD.MOV.U32 R13, RZ, RZ, R16 ;  /* 0x000000ffff0d7224 */ /* 0x000fe200078e0010 */
[----:B------:R-:W-:Y:S01]  /*215f0*/  MOV R11, 0x1f ;  /* 0x0000001f000b7802 */ /* 0x000fe20000000f00 */
[----:B------:R-:W-:Y:S02]  /*21600*/  IMAD.MOV.U32 R12, RZ, RZ, 0x1 ;  /* 0x00000001ff0c7424 */ /* 0x000fe400078e00ff */
[----:B------:R-:W-:Y:S02]  /*21610*/  IMAD.MOV.U32 R15, RZ, RZ, -0x1 ;  /* 0xffffffffff0f7424 */ /* 0x000fe400078e00ff */
[----:B------:R-:W-:Y:S02]  /*21620*/  IMAD.IADD R7, R19, 0x1, R9 ;  /* 0x0000000113077824 */ /* 0x000fe400078e0209 */
[----:B------:R-:W-:-:S07]  /*21630*/  IMAD.MOV.U32 R0, RZ, RZ, R14 ;  /* 0x000000ffff007224 */ /* 0x000fce00078e000e */
[----:B------:R-:W-:Y:S05]  /*21640*/  WARPSYNC.COLLECTIVE R15, `(.L_x_7490) ;  /* 0x000000000f087348 */ /* 0x000fea0003c00000 */
[----:B------:R0:W1:Y:S02]  /*21650*/  SHFL.IDX P6, R14, R13, R12, R11 ;  /* 0x0000000c0d0e7389 */ /* 0x00006400000c000b */
[----:B01----:R-:W-:Y:S01]  /*21660*/  ENDCOLLECTIVE ;  /* 0x000000000000791b */ /* 0x003fe20003800000 */
.L_x_7490:
        /* <DEDUP_REMOVED lines=24> */
.L_x_7491:
[----:B------:R-:W-:Y:S01]  /*217f0*/  IMAD.MOV.U32 R12, RZ, RZ, 0x2 ;  /* 0x00000002ff0c7424 */ /* 0x000fe200078e00ff */
[----:B------:R-:W-:-:S05]  /*21800*/  SEL R14, R14, RZ, P1 ;  /* 0x000000ff0e0e7207 */ /* 0x000fca0000800000 */
[----:B------:R-:W-:-:S04]  /*21810*/  IMAD.IADD R5, R13, 0x1, R14 ;  /* 0x000000010d057824 */ /* 0x000fc800078e020e */
[----:B------:R-:W-:-:S07]  /*21820*/  IMAD.MOV.U32 R13, RZ, RZ, R5 ;  /* 0x000000ffff0d7224 */ /* 0x000fce00078e0005 */
[----:B------:R-:W-:Y:S05]  /*21830*/  WARPSYNC.COLLECTIVE R15, `(.L_x_7492) ;  /* 0x000000000f087348 */ /* 0x000fea0003c00000 */
[----:B------:R0:W1:Y:S02]  /*21840*/  SHFL.UP P6, R14, R13, R12, R11 ;  /* 0x0400000c0d0e7389 */ /* 0x00006400000c000b */
[----:B01----:R-:W-:Y:S01]  /*21850*/  ENDCOLLECTIVE ;  /* 0x000000000000791b */ /* 0x003fe20003800000 */
.L_x_7492:
[----:B------:R-:W-:Y:S01]  /*21860*/  IMAD.MOV.U32 R12, RZ, RZ, 0x4 ;  /* 0x00000004ff0c7424 */ /* 0x000fe200078e00ff */
[----:B------:R-:W-:-:S05]  /*21870*/  SEL R2, R14, RZ, P2 ;  /* 0x000000ff0e027207 */ /* 0x000fca0001000000 */
[----:B------:R-:W-:-:S05]  /*21880*/  IMAD.IADD R2, R5, 0x1, R2 ;  /* 0x0000000105027824 */ /* 0x000fca00078e0202 */
[----:B------:R-:W-:-:S07]  /*21890*/  MOV R13, R2 ;  /* 0x00000002000d7202 */ /* 0x000fce0000000f00 */
[----:B------:R-:W-:Y:S05]  /*218a0*/  WARPSYNC.COLLECTIVE R15, `(.L_x_7493) ;  /* 0x000000000f087348 */ /* 0x000fea0003c00000 */
[----:B------:R0:W1:Y:S02]  /*218b0*/  SHFL.UP P6, R14, R13, R12, R11 ;  /* 0x0400000c0d0e7389 */ /* 0x00006400000c000b */
[----:B01----:R-:W-:Y:S01]  /*218c0*/  ENDCOLLECTIVE ;  /* 0x000000000000791b */ /* 0x003fe20003800000 */
.L_x_7493:
[----:B------:R-:W-:Y:S01]  /*218d0*/  IMAD.MOV.U32 R12, RZ, RZ, 0x8 ;  /* 0x00000008ff0c7424 */ /* 0x000fe200078e00ff */
[----:B------:R-:W-:-:S05]  /*218e0*/  SEL R3, R14, RZ, P3 ;  /* 0x000000ff0e037207 */ /* 0x000fca0001800000 */
[----:B------:R-:W-:-:S04]  /*218f0*/  IMAD.IADD R3, R2, 0x1, R3 ;  /* 0x0000000102037824 */ /* 0x000fc800078e0203 */
[----:B------:R-:W-:-:S07]  /*21900*/  IMAD.MOV.U32 R13, RZ, RZ, R3 ;  /* 0x000000ffff0d7224 */ /* 0x000fce00078e0003 */
[----:B------:R-:W-:Y:S05]  /*21910*/  WARPSYNC.COLLECTIVE R15, `(.L_x_7494) ;  /* 0x000000000f087348 */ /* 0x000fea0003c00000 */
[----:B------:R0:W1:Y:S02]  /*21920*/  SHFL.UP P6, R14, R13, R12, R11 ;  /* 0x0400000c0d0e7389 */ /* 0x00006400000c000b */
[----:B01----:R-:W-:Y:S01]  /*21930*/  ENDCOLLECTIVE ;  /* 0x000000000000791b */ /* 0x003fe20003800000 */
.L_x_7494:
[----:B------:R-:W-:Y:S01]  /*21940*/  IMAD.MOV.U32 R12, RZ, RZ, 0x10 ;  /* 0x00000010ff0c7424 */ /* 0x000fe200078e00ff */
[----:B------:R-:W-:-:S05]  /*21950*/  SEL R14, R14, RZ, P4 ;  /* 0x000000ff0e0e7207 */ /* 0x000fca0002000000 */
[----:B------:R-:W-:-:S04]  /*21960*/  IMAD.IADD R5, R3, 0x1, R14 ;  /* 0x0000000103057824 */ /* 0x000fc800078e020e */
[----:B------:R-:W-:-:S07]  /*21970*/  IMAD.MOV.U32 R13, RZ, RZ, R5 ;  /* 0x000000ffff0d7224 */ /* 0x000fce00078e0005 */
[----:B------:R-:W-:Y:S05]  /*21980*/  WARPSYNC.COLLECTIVE R15, `(.L_x_7495) ;  /* 0x000000000f087348 */ /* 0x000fea0003c00000 */
[----:B------:R0:W1:Y:S02]  /*21990*/  SHFL.UP P6, R14, R13, R12, R11 ;  /* 0x0400000c0d0e7389 */ /* 0x00006400000c000b */
[----:B01----:R-:W-:Y:S01]  /*219a0*/  ENDCOLLECTIVE ;  /* 0x000000000000791b */ /* 0x003fe20003800000 */
.L_x_7495:
        /* <DEDUP_REMOVED lines=8> */
.L_x_7496:
[----:B------:R-:W-:Y:S05]  /*21a30*/  BRA `(.L_x_7497) ;  /* 0xffffff9400c47947 */ /* 0x000fea000383ffff */
.L_x_7257:
[----:B------:R-:W-:Y:S01]  /*21a40*/  BSSY B0, `(.L_x_7498) ;  /* 0x0000007000007945 */ /* 0x000fe20003800000 */
[----:B------:R-:W-:Y:S01]  /*21a50*/  MOV R12, 0x1 ;  /* 0x00000001000c7802 */ /* 0x000fe20000000f00 */
[----:B------:R-:W-:Y:S02]  /*21a60*/  IMAD.MOV.U32 R11, RZ, RZ, RZ ;  /* 0x000000ffff0b7224 */ /* 0x000fe400078e00ff */
[----:B------:R-:W-:-:S07]  /*21a70*/  IMAD.MOV.U32 R15, RZ, RZ, -0x1 ;  /* 0xffffffffff0f7424 */ /* 0x000fce00078e00ff */
[----:B------:R-:W-:Y:S05]  /*21a80*/  WARPSYNC.COLLECTIVE R15, `(.L_x_7499) ;  /* 0x000000000f087348 */ /* 0x000fea0003c00000 */
[----:B------:R0:W1:Y:S02]  /*21a90*/  SHFL.UP P6, R14, R13, R12, R11 ;  /* 0x0400000c0d0e7389 */ /* 0x00006400000c000b */
[----:B01----:R-:W-:Y:S01]  /*21aa0*/  ENDCOLLECTIVE ;  /* 0x000000000000791b */ /* 0x003fe20003800000 */
.L_x_7499:
[----:B------:R-:W-:Y:S05]  /*21ab0*/  BSYNC B0 ;  /* 0x0000000000007941 */ /* 0x000fea0003800000 */
.L_x_7498:
        /* <DEDUP_REMOVED lines=8> */
.L_x_7500:
[----:B------:R-:W-:Y:S01]  /*21b40*/  IMAD.MOV.U32 R12, RZ, RZ, 0x4 ;  /* 0x00000004ff0c7424 */ /* 0x000fe200078e00ff */
[----:B------:R-:W-:-:S05]  /*21b50*/  SEL R2, R14, RZ, P2 ;  /* 0x000000ff0e027207 */ /* 0x000fca0001000000 */
[----:B------:R-:W-:-:S04]  /*21b60*/  IMAD.IADD R2, R13, 0x1, R2 ;  /* 0x000000010d027824 */ /* 0x000fc800078e0202 */
[----:B------:R-:W-:-:S07]  /*21b70*/  IMAD.MOV.U32 R13, RZ, RZ, R2 ;  /* 0x000000ffff0d7224 */ /* 0x000fce00078e0002 */
[----:B------:R-:W-:Y:S05]  /*21b80*/  WARPSYNC.COLLECTIVE R15, `(.L_x_7501) ;  /* 0x000000000f087348 */ /* 0x000fea0003c00000 */
[----:B------:R0:W1:Y:S02]  /*21b90*/  SHFL.UP P6, R14, R13, R12, R11 ;  /* 0x0400000c0d0e7389 */ /* 0x00006400000c000b */
[----:B01----:R-:W-:Y:S01]  /*21ba0*/  ENDCOLLECTIVE ;  /* 0x000000000000791b */ /* 0x003fe20003800000 */
.L_x_7501:
[----:B------:R-:W-:Y:S01]  /*21bb0*/  IMAD.MOV.U32 R12, RZ, RZ, 0x8 ;  /* 0x00000008ff0c7424 */ /* 0x000fe200078e00ff */
[----:B------:R-:W-:-:S05]  /*21bc0*/  SEL R3, R14, RZ, P3 ;  /* 0x000000ff0e037207 */ /* 0x000fca0001800000 */
[----:B------:R-:W-:-:S04]  /*21bd0*/  IMAD.IADD R3, R2, 0x1, R3 ;  /* 0x0000000102037824 */ /* 0x000fc800078e0203 */
[----:B------:R-:W-:-:S07]  /*21be0*/  IMAD.MOV.U32 R13, RZ, RZ, R3 ;  /* 0x000000ffff0d7224 */ /* 0x000fce00078e0003 */
[----:B------:R-:W-:Y:S05]  /*21bf0*/  WARPSYNC.COLLECTIVE R15, `(.L_x_7502) ;  /* 0x000000000f087348 */ /* 0x000fea0003c00000 */
[----:B------:R0:W1:Y:S02]  /*21c00*/  SHFL.UP P6, R14, R13, R12, R11 ;  /* 0x0400000c0d0e7389 */ /* 0x00006400000c000b */
[----:B01----:R-:W-:Y:S01]  /*21c10*/  ENDCOLLECTIVE ;  /* 0x000000000000791b */ /* 0x003fe20003800000 */
.L_x_7502:
[----:B------:R-:W-:Y:S01]  /*21c20*/  IMAD.MOV.U32 R12, RZ, RZ, 0x10 ;  /* 0x00000010ff0c7424 */ /* 0x000fe200078e00ff */
[----:B------:R-:W-:-:S04]  /*21c30*/  SEL R14, R14, RZ, P4 ;  /* 0x000000ff0e0e7207 */ /* 0x000fc80002000000 */
[----:B------:R-:W-:-:S05]  /*21c40*/  IADD3 R5, R3, R14, RZ ;  /* 0x0000000e03057210 */ /* 0x000fca0007ffe0ff */
[----:B------:R-:W-:-:S07]  /*21c50*/  IMAD.MOV.U32 R13, RZ, RZ, R5 ;  /* 0x000000ffff0d7224 */ /* 0x000fce00078e0005 */
[----:B------:R-:W-:Y:S05]  /*21c60*/  WARPSYNC.COLLECTIVE R15, `(.L_x_7503) ;  /* 0x000000000f087348 */ /* 0x000fea0003c00000 */
[----:B------:R0:W1:Y:S02]  /*21c70*/  SHFL.UP P6, R14, R13, R12, R11 ;  /* 0x0400000c0d0e7389 */ /* 0x00006400000c000b */
[----:B01----:R-:W-:Y:S01]  /*21c80*/  ENDCOLLECTIVE ;  /* 0x000000000000791b */ /* 0x003fe20003800000 */
.L_x_7503:
        /* <DEDUP_REMOVED lines=8> */
.L_x_7504:
[----:B------:R-:W-:Y:S05]  /*21d10*/  BRA `(.L_x_7505) ;  /* 0xffffff9400b07947 */ /* 0x000fea000383ffff */
.L_x_7259:
[----:B------:R-:W-:Y:S01]  /*21d20*/  BSSY B0, `(.L_x_7506) ;  /* 0x0000006000007945 */ /* 0x000fe20003800000 */
[----:B------:R-:W-:Y:S01]  /*21d30*/  PLOP3.LUT P6, PT, P6, PT, PT, 0x8, 0x0 ;  /* 0x000000000000781c */ /* 0x000fe200037ce170 */
[----:B------:R-:W-:-:S12]  /*21d40*/  IMAD.MOV.U32 R15, RZ, RZ, -0x1 ;  /* 0xffffffffff0f7424 */ /* 0x000fd800078e00ff */
[----:B0-----:R-:W-:Y:S05]  /*21d50*/  WARPSYNC.COLLECTIVE R15, `(.L_x_7507) ;  /* 0x000000000f087348 */ /* 0x001fea0003c00000 */
[----:B------:R-:W-:Y:S01]  /*21d60*/  VOTE.ANY R14, PT, P6 ;  /* 0x00000000000e7806 */ /* 0x000fe200030e0100 */
[----:B0-----:R-:W-:Y:S06]  /*21d70*/  ENDCOLLECTIVE ;  /* 0x000000000000791b */ /* 0x001fec0003800000 */
.L_x_7507:
[----:B------:R-:W-:Y:S05]  /*21d80*/  BSYNC B0 ;  /* 0x0000000000007941 */ /* 0x000fea0003800000 */
.L_x_7506:
        /* <DEDUP_REMOVED lines=9> */
.L_x_7508:
[----:B------:R-:W-:Y:S01]  /*21e20*/  IMAD.MOV.U32 R13, RZ, RZ, R4 ;  /* 0x000000ffff0d7224 */ /* 0x000fe200078e0004 */
[----:B------:R-:W-:-:S07]  /*21e30*/  MOV R7, R14 ;  /* 0x0000000e00077202 */ /* 0x000fce0000000f00 */
[----:B------:R-:W-:Y:S05]  /*21e40*/  WARPSYNC.COLLECTIVE R15, `(.L_x_7509) ;  /* 0x000000000f087348 */ /* 0x000fea0003c00000 */
[----:B------:R0:W1:Y:S02]  /*21e50*/  SHFL.IDX P6, R14, R13, R12, R11 ;  /* 0x0000000c0d0e7389 */ /* 0x00006400000c000b */
[----:B01----:R-:W-:Y:S01]  /*21e60*/  ENDCOLLECTIVE ;  /* 0x000000000000791b */ /* 0x003fe20003800000 */
.L_x_7509:
[----:B------:R-:W-:Y:S01]  /*21e70*/  IMAD.MOV.U32 R4, RZ, RZ, R14 ;  /* 0x000000ffff047224 */ /* 0x000fe200078e000e */
[----:B------:R-:W-:Y:S06]  /*21e80*/  BRA `(.L_x_7510) ;  /* 0xffffff9400907947 */ /* 0x000fec000383ffff */
.L_x_7261:
[----:B------:R-:W-:Y:S01]  /*21e90*/  BSSY B0, `(.L_x_7511) ;  /* 0x0000007000007945 */ /* 0x000fe20003800000 */
[----:B------:R-:W-:Y:S02]  /*21ea0*/  IMAD.MOV.U32 R13, RZ, RZ, R2 ;  /* 0x000000ffff0d7224 */ /* 0x000fe400078e0002 */
[----:B------:R-:W-:Y:S02]  /*21eb0*/  IMAD.MOV.U32 R11, RZ, RZ, 0x1f ;  /* 0x0000001fff0b7424 */ /* 0x000fe400078e00ff */
[----:B------:R-:W-:-:S07]  /*21ec0*/  IMAD.MOV.U32 R15, RZ, RZ, -0x1 ;  /* 0xffffffffff0f7424 */ /* 0x000fce00078e00ff */
[----:B0123--:R-:W-:Y:S05]  /*21ed0*/  WARPSYNC.COLLECTIVE R15, `(.L_x_7512) ;  /* 0x000000000f087348 */ /* 0x00ffea0003c00000 */
[----:B------:R4:W0:Y:S02]  /*21ee0*/  SHFL.IDX P6, R14, R13, R12, R11 ;  /* 0x0000000c0d0e7389 */ /* 0x00082400000c000b */
[----:B01234-:R-:W-:Y:S01]  /*21ef0*/  ENDCOLLECTIVE ;  /* 0x000000000000791b */ /* 0x01ffe20003800000 */
.L_x_7512:
[----:B------:R-:W-:Y:S05]  /*21f00*/  BSYNC B0 ;  /* 0x0000000000007941 */ /* 0x000fea0003800000 */
.L_x_7511:
[----:B------:R-:W-:Y:S01]  /*21f10*/  IMAD.MOV.U32 R6, RZ, RZ, R14 ;  /* 0x000000ffff067224 */ /* 0x000fe200078e000e */
[----:B------:R-:W-:Y:S06]  /*21f20*/  BRA `(.L_x_7260) ;  /* 0xffffff9400807947 */ /* 0x000fec000383ffff */
.L_x_7265:
[----:B0-----:R0:W1:Y:S02]  /*21f30*/  SYNCS.PHASECHK.TRANS64.TRYWAIT P0, [R4+URZ+0x28820], R0 ;  /* 0x02882000040075a7 */ /* 0x001064000800017f */
[----:B-1----:R-:W-:Y:S05]  /*21f40*/  @!P0 NANOSLEEP.SYNCS 0x989680 ;  /* 0x009896800000895d */ /* 0x002fea0003900000 */
[----:B------:R-:W1:Y:S02]  /*21f50*/  @!P0 SYNCS.PHASECHK.TRANS64 P0, [R4+URZ+0x28820], R0 ;  /* 0x02882000040085a7 */ /* 0x000e64000800007f */
[----:B-1----:R-:W-:Y:S05]  /*21f60*/  @!P0 BRA `(.L_x_7265) ;  /* 0xfffffffc00f08947 */ /* 0x002fea000383ffff */
[----:B------:R-:W-:Y:S05]  /*21f70*/  BRA `(.L_x_7513) ;  /* 0xffffff9800d87947 */ /* 0x000fea000383ffff */
.L_x_7266:
        /* <DEDUP_REMOVED lines=11> */
.L_x_7515:
[----:B------:R-:W-:Y:S05]  /*22030*/  BSYNC B0 ;  /* 0x0000000000007941 */ /* 0x000fea0003800000 */
.L_x_7514:
[----:B------:R-:W-:Y:S05]  /*22040*/  BRA `(.L_x_7516) ;  /* 0xffffff9800c07947 */ /* 0x000fea000383ffff */
.L_x_7267:
[----:B------:R-:W-:Y:S01]  /*22050*/  BSSY B0, `(.L_x_7517) ;  /* 0x0000006000007945 */ /* 0x000fe20003800000 */
[----:B------:R-:W-:-:S07]  /*22060*/  IMAD.MOV.U32 R15, RZ, RZ, -0x1 ;  /* 0xffffffffff0f7424 */ /* 0x000fce00078e00ff */
[----:B0-2---:R-:W-:Y:S05]  /*22070*/  WARPSYNC.COLLECTIVE R15, `(.L_x_7518) ;  /* 0x000000000f0c7348 */ /* 0x005fea0003c00000 */
[----:B------:R-:W-:Y:S02]  /*22080*/  ELECT P6, UR62, PT ;  /* 0x00000000003e782f */ /* 0x000fe400038c0000 */
[----:B------:R-:W-:Y:S01]  /*22090*/  MOV R14, UR62 ;  /* 0x0000003e000e7c02 */ /* 0x000fe20008000f00 */
[----:B0-2---:R-:W-:Y:S10]  /*220a0*/  ENDCOLLECTIVE ;  /* 0x000000000000791b */ /* 0x005ff40003800000 */
.L_x_7518:
[----:B------:R-:W-:Y:S05]  /*220b0*/  BSYNC B0 ;  /* 0x0000000000007941 */ /* 0x000fea0003800000 */
.L_x_7517:
[----:B------:R-:W-:Y:S05]  /*220c0*/  BRA `(.L_x_7519) ;  /* 0xffffff9800b47947 */ /* 0x000fea000383ffff */
.L_x_7269:
[----:B0-----:R0:W1:Y:S02]  /*220d0*/  SYNCS.PHASECHK.TRANS64.TRYWAIT P1, [R5+URZ+0x28840], R0 ;  /* 0x02884000050075a7 */ /* 0x001064000802017f */
[----:B-1----:R-:W-:Y:S05]  /*220e0*/  @!P1 NANOSLEEP.SYNCS 0x989680 ;  /* 0x009896800000995d */ /* 0x002fea0003900000 */
[----:B------:R-:W1:Y:S02]  /*220f0*/  @!P1 SYNCS.PHASECHK.TRANS64 P1, [R5+URZ+0x28840], R0 ;  /* 0x02884000050095a7 */ /* 0x000e64000802007f */
[----:B-1----:R-:W-:Y:S05]  /*22100*/  @!P1 BRA `(.L_x_7269) ;  /* 0xfffffffc00f09947 */ /* 0x002fea000383ffff */
[----:B------:R-:W-:Y:S05]  /*22110*/  BRA `(.L_x_7520) ;  /* 0xffffff9800d47947 */ /* 0x000fea000383ffff */
.L_x_7271:
[----:B-1----:R1:W3:Y:S02]  /*22120*/  SYNCS.PHASECHK.TRANS64.TRYWAIT P1, [R25+URZ+0x28840], R2 ;  /* 0x02884002190075a7 */ /* 0x0022e4000802017f */
[----:B---3--:R-:W-:Y:S05]  /*22130*/  @!P1 NANOSLEEP.SYNCS 0x989680 ;  /* 0x009896800000995d */ /* 0x008fea0003900000 */
[----:B------:R-:W3:Y:S02]  /*22140*/  @!P1 SYNCS.PHASECHK.TRANS64 P1, [R25+URZ+0x28840], R2 ;  /* 0x02884002190095a7 */ /* 0x000ee4000802007f */
[----:B---3--:R-:W-:Y:S05]  /*22150*/  @!P1 BRA `(.L_x_7271) ;  /* 0xfffffffc00f09947 */ /* 0x008fea000383ffff */
[----:B------:R-:W-:Y:S05]  /*22160*/  BRA `(.L_x_7521) ;  /* 0xffffff9800e07947 */ /* 0x000fea000383ffff */
.L_x_7273:
[----:B---3--:R3:W4:Y:S02]  /*22170*/  SYNCS.PHASECHK.TRANS64.TRYWAIT P1, [R5+URZ+0x28860], R0 ;  /* 0x02886000050075a7 */ /* 0x008724000802017f */
[----:B----4-:R-:W-:Y:S05]  /*22180*/  @!P1 NANOSLEEP.SYNCS 0x989680 ;  /* 0x009896800000995d */ /* 0x010fea0003900000 */
[----:B------:R-:W4:Y:S02]  /*22190*/  @!P1 SYNCS.PHASECHK.TRANS64 P1, [R5+URZ+0x28860], R0 ;  /* 0x02886000050095a7 */ /* 0x000f24000802007f */
[----:B----4-:R-:W-:Y:S05]  /*221a0*/  @!P1 BRA `(.L_x_7273) ;  /* 0xfffffffc00f09947 */ /* 0x010fea000383ffff */
[----:B------:R-:W-:Y:S05]  /*221b0*/  BRA `(.L_x_7522) ;  /* 0xffffff9800dc7947 */ /* 0x000fea000383ffff */
.L_x_7523:
        /* <DEDUP_REMOVED lines=12> */
.L_x_15976:


//--------------------- .text._ZN7cutlass13device_kernelIN5flash11enable_sm90INS1_16FlashAttnFwdSm90INS1_25CollectiveMainloopFwdSm90ILi2EN4cute5tupleIJNS5_1CILi1EEES8_S8_EEENS6_IJNS7_ILi128EEESA_SA_EEELi128ENS_10bfloat16_tEfNS_4arch4Sm90ELb0ELb1ELb0ELb0ELb1ELb0ELb0ELb1ELb1ELb1ELb1ELb0EEENS1_21CollectiveEpilogueFwdISB_S9_SC_SE_Li256ELb0ELb1ELb1ELb0EEENS1_19SingleTileSchedulerILb0ELb1ELb1ELi128EEEEEEEEEvNT_6ParamsE --------------------------
	.section	.text._ZN7cutlass13device_kernelIN5flash11enable_sm90INS1_16FlashAttnFwdSm90INS1_25CollectiveMainloopFwdSm90ILi2EN4cute5tupleIJNS5_1CILi1EEES8_S8_EEENS6_IJNS7_ILi128EEESA_SA_EEELi128ENS_10bfloat16_tEfNS_4arch4Sm90ELb0ELb1ELb0ELb0ELb1ELb0ELb0ELb1ELb1ELb1ELb1ELb0EEENS1_21CollectiveEpilogueFwdISB_S9_SC_SE_Li256ELb0ELb1ELb1ELb0EEENS1_19SingleTileSchedulerILb0ELb1ELb1ELi128EEEEEEEEEvNT_6ParamsE,"ax",@progbits
	.align	128
.text._ZN7cutlass13device_kernelIN5flash11enable_sm90INS1_16FlashAttnFwdSm90INS1_25CollectiveMainloopFwdSm90ILi2EN4cute5tupleIJNS5_1CILi1EEES8_S8_EEENS6_IJNS7_ILi128EEESA_SA_EEELi128ENS_10bfloat16_tEfNS_4arch4Sm90ELb0ELb1ELb0ELb0ELb1ELb0ELb0ELb1ELb1ELb1ELb1ELb0EEENS1_21CollectiveEpilogueFwdISB_S9_SC_SE_Li256ELb0ELb1ELb1ELb0EEENS1_19SingleTileSchedulerILb0ELb1ELb1ELi128EEEEEEEEEvNT_6ParamsE:
        .type           _ZN7cutlass13device_kernelIN5flash11enable_sm90INS1_16FlashAttnFwdSm90INS1_25CollectiveMainloopFwdSm90ILi2EN4cute5tupleIJNS5_1CILi1EEES8_S8_EEENS6_IJNS7_ILi128EEESA_SA_EEELi128ENS_10bfloat16_tEfNS_4arch4Sm90ELb0ELb1ELb0ELb0ELb1ELb0ELb0ELb1ELb1ELb1ELb1ELb0EEENS1_21CollectiveEpilogueFwdISB_S9_SC_SE_Li256ELb0ELb1ELb1ELb0EEENS1_19SingleTileSchedulerILb0ELb1ELb1ELi128EEEEEEEEEvNT_6ParamsE,@function
        .size           _ZN7cutlass13device_kernelIN5flash11enable_sm90INS1_16FlashAttnFwdSm90INS1_25CollectiveMainloopFwdSm90ILi2EN4cute5tupleIJNS5_1CILi1EEES8_S8_EEENS6_IJNS7_ILi128EEESA_SA_EEELi128ENS_10bfloat16_tEfNS_4arch4Sm90ELb0ELb1ELb0ELb0ELb1ELb0ELb0ELb1ELb1ELb1ELb1ELb0EEENS1_21CollectiveEpilogueFwdISB_S9_SC_SE_Li256ELb0ELb1ELb1ELb0EEENS1_19SingleTileSchedulerILb0ELb1ELb1ELi128EEEEEEEEEvNT_6ParamsE,(.L_x_15977 - _ZN7cutlass13device_kernelIN5flash11enable_sm90INS1_16FlashAttnFwdSm90INS1_25CollectiveMainloopFwdSm90ILi2EN4cute5tupleIJNS5_1CILi1EEES8_S8_EEENS6_IJNS7_ILi128EEESA_SA_EEELi128ENS_10bfloat16_tEfNS_4arch4Sm90ELb0ELb1ELb0ELb0ELb1ELb0ELb0ELb1ELb1ELb1ELb1ELb0EEENS1_21CollectiveEpilogueFwdISB_S9_SC_SE_Li256ELb0ELb1ELb1ELb0EEENS1_19SingleTileSchedulerILb0ELb1ELb1ELi128EEEEEEEEEvNT_6ParamsE)
        .other          _ZN7cutlass13device_kernelIN5flash11enable_sm90INS1_16FlashAttnFwdSm90INS1_25CollectiveMainloopFwdSm90ILi2EN4cute5tupleIJNS5_1CILi1EEES8_S8_EEENS6_IJNS7_ILi128EEESA_SA_EEELi128ENS_10bfloat16_tEfNS_4arch4Sm90ELb0ELb1ELb0ELb0ELb1ELb0ELb0ELb1ELb1ELb1ELb1ELb0EEENS1_21CollectiveEpilogueFwdISB_S9_SC_SE_Li256ELb0ELb1ELb1ELb0EEENS1_19SingleTileSchedulerILb0ELb1ELb1ELi128EEEEEEEEEvNT_6ParamsE,@"STO_CUDA_ENTRY STV_DEFAULT"
_ZN7cutlass13device_kernelIN5flash11enable_sm90INS1_16FlashAttnFwdSm90INS1_25CollectiveMainloopFwdSm90ILi2EN4cute5tupleIJNS5_1CILi1EEES8_S8_EEENS6_IJNS7_ILi128EEESA_SA_EEELi128ENS_10bfloat16_tEfNS_4arch4Sm90ELb0ELb1ELb0ELb0ELb1ELb0ELb0ELb1ELb1ELb1ELb1ELb0EEENS1_21CollectiveEpilogueFwdISB_S9_SC_SE_Li256ELb0ELb1ELb1ELb0EEENS1_19SingleTileSchedulerILb0ELb1ELb1ELi128EEEEEEEEEvNT_6ParamsE:
        /* <DEDUP_REMOVED lines=44> */
.L_x_7524:
        /* <DEDUP_REMOVED lines=22> */
.L_x_7525:
        /* <DEDUP_REMOVED lines=18> */
.L_x_7526:
        /* <DEDUP_REMOVED lines=22> */
.L_x_7527:
        /* <DEDUP_REMOVED lines=23> */
.L_x_7528:
        /* <DEDUP_REMOVED lines=9> */
.L_x_7531:
        /* <DEDUP_REMOVED lines=21> */
[----:B------:R-:W0:Y:S01]  /*09f0*/  LDC.64 R8, c[0x0][0x418] ;  /* 0x00010600ff087b82 */ /* 0x000e220000000a00 */
[----:B------:R-:W-:Y:S01]  /*0a00*/  ULDC UR4, c[0x0][0x448] ;  /* 0x0001120000047ab9 */ /* 0x000fe20000000800 */
[----:B------:R-:W-:Y:S01]  /*0a10*/  VIADD R19, R19, 0xffffff80 ;  /* 0xffffff8013137836 */ /* 0x000fe20000000000 */
[----:B------:R-:W-:-:S03]  /*0a20*/  UISETP.NE.AND UP0, UPT, UR4, 0x1, UPT ;  /* 0x000000010400788c */ /* 0x000fc6000bf05270 */
[----:B------:R-:W-:Y:S01]  /*0a30*/  ULDC.64 UR4, c[0x0][0x9e0] ;  /* 0x0002780000047ab9 */ /* 0x000fe20000000a00 */
[----:B------:R-:W-:Y:S01]  /*0a40*/  UP2UR UR42, UPR, URZ, 0x1 ;  /* 0x000000013f2a7883 */ /* 0x000fe20008000000 */
[----:B------:R-:W1:Y:S06]  /*0a50*/  LDC R5, c[0x0][0x288] ;  /* 0x0000a200ff057b82 */ /* 0x000e6c0000000800 */
[----:B------:R-:W-:Y:S01]  /*0a60*/  @UP0 ULDC UR9, c[0x0][0x44c] ;  /* 0x0001130000090ab9 */ /* 0x000fe20000000800 */
[----:B------:R-:W-:Y:S01]  /*0a70*/  @UP0 ULDC UR11, c[0x0][0x450] ;  /* 0x00011400000b0ab9 */ /* 0x000fe20000000800 */
[----:B------:R-:W2:Y:S08]  /*0a80*/  LDC R2, c[0x0][0x424] ;  /* 0x00010900ff027b82 */ /* 0x000eb00000000800 */
        /* <DEDUP_REMOVED lines=16> */
[----:B------:R-:W-:-:S04]  /*0b90*/  UIADD3 UR7, UR10, UR7, URZ ;  /* 0x000000070a077290 */ /* 0x000fc8000fffe03f */
        /* <DEDUP_REMOVED lines=13> */
.L_x_7534:
[----:B------:R-:W-:-:S11]  /*0c70*/  UISETP.NE.AND UP0, UPT, UR5, 0x1, UPT ;  /* 0x000000010500788c */ /* 0x000fd6000bf05270 */
[----:B------:R-:W-:Y:S02]  /*0c80*/  @UP0 ULDC.64 UR10, c[0x0][0x9e8] ;  /* 0x00027a00000a0ab9 */ /* 0x000fe40000000a00 */
[----:B------:R-:W-:-:S04]  /*0c90*/  UIMAD.WIDE.U32 UR8, UR4, UR10, URZ ;  /* 0x0000000a040872a5 */ /* 0x000fc8000f8e003f */
[----:B------:R-:W-:-:S12]  /*0ca0*/  @UP0 USHF.R.U32.HI UR4, URZ, UR11, UR9 ;  /* 0x0000000b3f040299 */ /* 0x000fd80008011609 */
.L_x_7535:
[----:B------:R-:W-:-:S06]  /*0cb0*/  UIMAD UR4, UR4, UR5, UR5 ;  /* 0x00000005040472a4 */ /* 0x000fcc000f8e0205 */
[----:B------:R-:W-:-:S07]  /*0cc0*/  VIMNMX R0, R0, UR4, PT ;  /* 0x0000000400007c48 */ /* 0x000fce000bfe0100 */
.L_x_7533:
[----:B------:R-:W-:Y:S01]  /*0cd0*/  UISETP.NE.AND UP0, UPT, UR42, URZ, UPT ;  /* 0x0000003f2a00728c */ /* 0x000fe2000bf05270 */
[-C--:B------:R-:W-:Y:S01]  /*0ce0*/  IMAD R18, R2, R7.reuse, -R5 ;  /* 0x0000000702127224 */ /* 0x080fe200078e0a05 */
[----:B------:R-:W-:Y:S01]  /*0cf0*/  UMOV UR4, UR45 ;  /* 0x0000002d00047c82 */ /* 0x000fe20008000000 */
[----:B------:R-:W-:Y:S02]  /*0d00*/  VIADD R4, R0, 0x7f ;  /* 0x0000007f00047836 */ /* 0x000fe40000000000 */
[----:B------:R-:W-:Y:S01]  /*0d10*/  IMAD R0, R2, R7, 0x7f ;  /* 0x0000007f02007424 */ /* 0x000fe200078e0207 */
[----:B------:R-:W-:Y:S02]  /*0d20*/  R2UR UR7, R18 ;  /* 0x00000000120772ca */ /* 0x000fe400000e0000 */
[----:B------:R-:W-:Y:S02]  /*0d30*/  SHF.R.S32.HI R5, RZ, 0x1f, R4 ;  /* 0x0000001fff057819 */ /* 0x000fe40000011404 */
[----:B------:R-:W-:Y:S01]  /*0d40*/  SHF.R.S32.HI R3, RZ, 0x1f, R0 ;  /* 0x0000001fff037819 */ /* 0x000fe20000011400 */
[----:B------:R-:W-:Y:S01]  /*0d50*/  @UP0 ULDC UR8, c[0x0][0x44c] ;  /* 0x0001130000080ab9 */ /* 0x000fe20000000800 */
[----:B------:R-:W-:Y:S01]  /*0d60*/  @UP0 ULDC UR10, c[0x0][0x450] ;  /* 0x00011400000a0ab9 */ /* 0x000fe20000000800 */
[----:B------:R-:W-:Y:S01]  /*0d70*/  UIMAD.WIDE.U32 UR8, UR45, UR8, URZ ;  /* 0x000000082d0872a5 */ /* 0x000fe2000f8e003f */
[----:B------:R-:W-:-:S02]  /*0d80*/  LEA.HI R5, R5, R4, RZ, 0x7 ;  /* 0x0000000405057211 */ /* 0x000fc400078f38ff */
[----:B------:R-:W-:Y:S01]  /*0d90*/  LEA.HI R3, R3, R0, RZ, 0x7 ;  /* 0x0000000003037211 */ /* 0x000fe200078f38ff */
[----:B------:R-:W-:Y:S01]  /*0da0*/  @UP0 USHF.R.U32.HI UR4, URZ, UR10, UR9 ;  /* 0x0000000a3f040299 */ /* 0x000fe20008011609 */
[----:B------:R-:W-:Y:S01]  /*0db0*/  SHF.R.S32.HI R0, RZ, 0x7, R5 ;  /* 0x00000007ff007819 */ /* 0x000fe20000011405 */
[----:B------:R-:W-:Y:S01]  /*0dc0*/  UISETP.GE.AND UP0, UPT, UR5, 0x1, UPT ;  /* 0x000000010500788c */ /* 0x000fe2000bf06270 */
[----:B------:R-:W-:Y:S01]  /*0dd0*/  SHF.R.S32.HI R3, RZ, 0x7, R3 ;  /* 0x00000007ff037819 */ /* 0x000fe20000011403 */
[----:B------:R-:W-:-:S03]  /*0de0*/  UIADD3 UR4, UR7, UR4, URZ ;  /* 0x0000000407047290 */ /* 0x000fc6000fffe03f */
[----:B------:R-:W-:Y:S01]  /*0df0*/  ULDC UR7, c[0x0][0x9dc] ;  /* 0x0002770000077ab9 */ /* 0x000fe20000000800 */
[----:B------:R-:W-:Y:S01]  /*0e00*/  PLOP3.LUT P0, PT, PT, PT, UP0, 0x40, 0x0 ;  /* 0x000000000000781c */ /* 0x000fe20003f0e808 */
[----:B------:R-:W-:Y:S01]  /*0e10*/  UIADD3 UR7, UR4, -UR7, URZ ;  /* 0x8000000704077290 */ /* 0x000fe2000fffe03f */
[----:B------:R-:W-:-:S11]  /*0e20*/  VIMNMX R17, R3, R0, PT ;  /* 0x0000000003117248 */ /* 0x000fd60003fe0100 */
        /* <DEDUP_REMOVED lines=11> */
.L_x_7537:
[----:B------:R-:W-:-:S11]  /*0ee0*/  UISETP.NE.AND UP0, UPT, UR5, 0x1, UPT ;  /* 0x000000010500788c */ /* 0x000fd6000bf05270 */
[----:B------:R-:W-:Y:S02]  /*0ef0*/  @UP0 ULDC.64 UR10, c[0x0][0x9e8] ;  /* 0x00027a00000a0ab9 */ /* 0x000fe40000000a00 */
[----:B------:R-:W-:-:S04]  /*0f00*/  UIMAD.WIDE.U32 UR8, UR4, UR10, URZ ;  /* 0x0000000a040872a5 */ /* 0x000fc8000f8e003f */
[----:B------:R-:W-:-:S12]  /*0f10*/  @UP0 USHF.R.U32.HI UR4, URZ, UR11, UR9 ;  /* 0x0000000b3f040299 */ /* 0x000fd80008011609 */
.L_x_7538:
[----:B------:R-:W-:-:S04]  /*0f20*/  UIMAD UR4, UR4, UR5, URZ ;  /* 0x00000005040472a4 */ /* 0x000fc8000f8e023f */
[----:B------:R-:W-:-:S04]  /*0f30*/  UISETP.LT.AND UP0, UPT, UR7, UR4, UPT ;  /* 0x000000040700728c */ /* 0x000fc8000bf01270 */
[----:B------:R-:W-:-:S12]  /*0f40*/  USEL UR7, UR7, UR4, !UP0 ;  /* 0x0000000407077287 */ /* 0x000fd8000c000000 */
.L_x_7536:
        /* <DEDUP_REMOVED lines=47> */
.L_x_7539:
[----:B------:R-:W-:Y:S02]  /*1240*/  UIMAD UR38, UR38, UR4, UR9 ;  /* 0x00000004262672a4 */ /* 0x000fe4000f8e0209 */
[----:B------:R-:W-:Y:S01]  /*1250*/  IMAD.U32 R4, RZ, RZ, UR4 ;  /* 0x00000004ff047e24 */ /* 0x000fe2000f8e00ff */
[----:B------:R-:W-:Y:S01]  /*1260*/  PLOP3.LUT P0, PT, PT, PT, PT, 0x80, 0x0 ;  /* 0x000000000000781c */ /* 0x000fe20003f0f070 */
[----:B------:R-:W-:Y:S01]  /*1270*/  IMAD.MOV.U32 R0, RZ, RZ, RZ ;  /* 0x000000ffff007224 */ /* 0x000fe200078e00ff */
[----:B------:R-:W-:Y:S01]  /*1280*/  CS2R R150, SRZ ;  /* 0x0000000000967805 */ /* 0x000fe2000001ff00 */
[----:B------:R-:W-:Y:S01]  /*1290*/  IMAD.MOV.U32 R3, RZ, RZ, RZ ;  /* 0x000000ffff037224 */ /* 0x000fe200078e00ff */
[----:B------:R-:W-:Y:S02]  /*12a0*/  VIADDMNMX R17, R4, UR38, R17, PT ;  /* 0x0000002604117c46 */ /* 0x000fe4000b800111 */
[----:B------:R-:W-:Y:S02]  /*12b0*/  CS2R R148, SRZ ;  /* 0x0000000000947805 */ /* 0x000fe4000001ff00 */
        /* <DEDUP_REMOVED lines=66> */
.L_x_7541:
[----:B------:R-:W-:-:S04]  /*16e0*/  SHF.L.U32 R0, RZ, 0x1f, RZ ;  /* 0x0000001fff007819 */ /* 0x000fc800000006ff */
[----:B------:R-:W0:Y:S02]  /*16f0*/  SYNCS.PHASECHK.TRANS64.TRYWAIT P0, [UR40+0x28800], R0 ;  /* 0x02880000ff0075a7 */ /* 0x000e240008000168 */
[----:B0-----:R-:W-:Y:S05]  /*1700*/  @!P0 BRA `(.L_x_7542) ;  /* 0x0000011c00588947 */ /* 0x001fea0003800000 */
.L_x_7675:
[----:B------:R-:W-:-:S06]  /*1710*/  ULOP3.LUT UR4, UR36, 0x1, URZ, 0xfc, !UPT ;  /* 0x0000000124047892 */ /* 0x000fcc000f8efc3f */
[----:B0-----:R-:W-:-:S05]  /*1720*/  IMAD.U32 R3, RZ, RZ, UR4 ;  /* 0x00000004ff037e24 */ /* 0x001fca000f8e00ff */
[----:B------:R-:W-:-:S13]  /*1730*/  ISETP.NE.AND P0, PT, R3, 0x3, PT ;  /* 0x000000030300780c */ /* 0x000fda0003f05270 */
[----:B------:R-:W-:Y:S05]  /*1740*/  @!P0 BRA `(.L_x_7543) ;  /* 0x0000000000048947 */ /* 0x000fea0003800000 */
[----:B------:R-:W-:Y:S01]  /*1750*/  BPT.TRAP 0x1 ;  /* 0x000000040000795c */ /* 0x000fe20000300000 */
.L_x_7543:
[----:B------:R0:W1:Y:S01]  /*1760*/  SYNCS.PHASECHK.TRANS64.TRYWAIT P1, [UR40+0x28830], R0 ;  /* 0x02883000ff0075a7 */ /* 0x0000620008020168 */
[----:B------:R-:W-:Y:S05]  /*1770*/  @!P0 BRA `(.L_x_7544) ;  /* 0x0000000000048947 */ /* 0x000fea0003800000 */
[----:B------:R-:W-:Y:S01]  /*1780*/  BPT.TRAP 0x1 ;  /* 0x000000040000795c */ /* 0x000fe20000300000 */
.L_x_7544:
[----:B------:R-:W-:-:S05]  /*1790*/  IMAD.U32 R10, RZ, RZ, UR43 ;  /* 0x0000002bff0a7e24 */ /* 0x000fca000f8e00ff */
[----:B------:R-:W-:Y:S01]  /*17a0*/  LOP3.LUT R10, R10, 0x10000, RZ, 0xfc, !PT ;  /* 0x000100000a0a7812 */ /* 0x000fe200078efcff */
[----:B-1----:R-:W-:Y:S06]  /*17b0*/  @P1 BRA `(.L_x_7545) ;  /* 0x0000000000081947 */ /* 0x002fec0003800000 */
[----:B------:R-:W1:Y:S02]  /*17c0*/  SYNCS.PHASECHK.TRANS64.TRYWAIT P1, [UR40+0x28830], R0 ;  /* 0x02883000ff0075a7 */ /* 0x000e640008020168 */
[----:B-1----:R-:W-:Y:S05]  /*17d0*/  @!P1 BRA `(.L_x_7546) ;  /* 0x0000011c003c9947 */ /* 0x002fea0003800000 */
.L_x_7545:
[----:B------:R-:W-:Y:S05]  /*17e0*/  WARPSYNC.ALL ;  /* 0x0000000000007948 */ /* 0x000fea0003800000 */
[----:B------:R-:W-:Y:S01]  /*17f0*/  IMAD.MOV.U32 R11, RZ, RZ, 0x40000040 ;  /* 0x40000040ff0b7424 */ /* 0x000fe200078e00ff */
[----:B------:R-:W-:Y:S01]  /*1800*/  UIADD3 UR4, UR40, 0x18400, URZ ;  /* 0x0001840028047890 */ /* 0x000fe2000fffe03f */
[C---:B------:R-:W-:Y:S01]  /*1810*/  R2UR UR8, R10.reuse ;  /* 0x000000000a0872ca */ /* 0x040fe200000e0000 */
[----:B------:R-:W-:Y:S02]  /*1820*/  WARPGROUP.ARRIVE ;  /* 0x00000000000079c5 */ /* 0x000fe40000000000 */
[----:B------:R-:W-:Y:S01]  /*1830*/  R2UR UR9, R11 ;  /* 0x000000000b0972ca */ /* 0x000fe200000e0000 */
[----:B------:R-:W-:Y:S01]  /*1840*/  USHF.R.U32.HI UR4, URZ, 0x4, UR4 ;  /* 0x000000043f047899 */ /* 0x000fe20008011604 */
[----:B------:R-:W-:Y:S01]  /*1850*/  R2UR UR6, R10 ;  /* 0x000000000a0672ca */ /* 0x000fe200000e0000 */
[----:B------:R-:W-:Y:S01]  /*1860*/  UMOV UR11, 0x40000040 ;  /* 0x40000040000b7882 */ /* 0x000fe20000000000 */
[----:B------:R-:W-:Y:S01]  /*1870*/  UMOV UR5, 0x40000040 ;  /* 0x4000004000057882 */ /* 0x000fe20000000000 */
[----:B------:R-:W-:Y:S01]  /*1880*/  ULOP3.LUT UR4, UR4, 0x3fff, URZ, 0xc0, !UPT ;  /* 0x00003fff04047892 */ /* 0x000fe2000f8ec03f */
[----:B------:R-:W2:Y:S01]  /*1890*/  S2UR UR43, SR_CgaCtaId ;  /* 0x00000000002b79c3 */ /* 0x000ea20000008800 */
        /* <DEDUP_REMOVED lines=10> */
[----:B------:R-:W-:-:S03]  /*1940*/  UIADD3 UR10, UR44, 0x2, URZ ;  /* 0x000000022c0a7890 */ /* 0x000fc6000fffe03f */
[----:B------:R-:W-:Y:S01]  /*1950*/  UMOV UR8, UR4 ;  /* 0x0000000400087c82 */ /* 0x000fe20008000000 */
[----:B------:R-:W-:Y:S01]  /*1960*/  UMOV UR9, UR5 ;  /* 0x0000000500097c82 */ /* 0x000fe20008000000 */
        /* <DEDUP_REMOVED lines=17> */
[----:B------:R-:W-:Y:S01]  /*1a80*/  HGMMA.64x128x16.F32.BF16 R24, gdesc[UR8], R24, gsb0 ;  /* 0x01e00000081879f0 */ /* 0x000fe20008001818 */
[----:B------:R-:W-:Y:S02]  /*1a90*/  UIADD3 UR8, UR6, 0x4, URZ ;  /* 0x0000000406087890 */ /* 0x000fe4000fffe03f */
        /* <DEDUP_REMOVED lines=22> */
[----:B--2---:R-:W-:Y:S05]  /*1c00*/  @!P0 BRA `(.L_x_7547) ;  /* 0x0000000000048947 */ /* 0x004fea0003800000 */
[----:B------:R-:W-:Y:S01]  /*1c10*/  BPT.TRAP 0x1 ;  /* 0x000000040000795c */ /* 0x000fe20000300000 */
.L_x_7547:
[----:B01----:R-:W-:Y:S01]  /*1c20*/  LOP3.LUT R0, R23, 0xffffff80, RZ, 0xc0, !PT ;  /* 0xffffff8017007812 */ /* 0x003fe200078ec0ff */
[----:B------:R-:W-:Y:S01]  /*1c30*/  UISETP.NE.AND UP1, UPT, UR42, URZ, UPT ;  /* 0x0000003f2a00728c */ /* 0x000fe2000bf25270 */
[----:B------:R-:W-:Y:S01]  /*1c40*/  LEA.HI R22, R22, R19, RZ, 0x2 ;  /* 0x0000001316167211 */ /* 0x000fe200078f10ff */
[----:B------:R-:W-:Y:S01]  /*1c50*/  UISETP.NE.AND UP0, UPT, UR41, URZ, UPT ;  /* 0x0000003f2900728c */ /* 0x000fe2000bf05270 */
[----:B------:R-:W-:Y:S01]  /*1c60*/  LEA.HI R6, R88, R88, RZ, 0x1 ;  /* 0x0000005858067211 */ /* 0x000fe200078f08ff */
[C---:B------:R-:W-:Y:S01]  /*1c70*/  IMAD.IADD R3, R19.reuse, 0x1, -R0 ;  /* 0x0000000113037824 */ /* 0x040fe200078e0a00 */
[----:B------:R-:W-:Y:S01]  /*1c80*/  LOP3.LUT R22, R22, 0xfffffffc, RZ, 0xc0, !PT ;  /* 0xfffffffc16167812 */ /* 0x000fe200078ec0ff */
[----:B------:R-:W-:Y:S01]  /*1c90*/  ULDC UR51, c[0x0][0x2f0] ;  /* 0x0000bc0000337ab9 */ /* 0x000fe20000000800 */
[----:B------:R-:W-:Y:S01]  /*1ca0*/  LOP3.LUT R9, R6, 0x3fffffe, RZ, 0xc0, !PT ;  /* 0x03fffffe06097812 */ /* 0x000fe200078ec0ff */
[----:B------:R-:W-:Y:S01]  /*1cb0*/  ULDC UR47, c[0x0][0x9dc] ;  /* 0x00027700002f7ab9 */ /* 0x000fe20000000800 */
[----:B------:R-:W-:Y:S01]  /*1cc0*/  SHF.R.S32.HI R0, RZ, 0x1f, R3 ;  /* 0x0000001fff007819 */ /* 0x000fe20000011403 */
[----:B------:R-:W-:Y:S01]  /*1cd0*/  IMAD.IADD R22, R19, 0x1, -R22 ;  /* 0x0000000113167824 */ /* 0x000fe200078e0a16 */
[----:B------:R-:W-:Y:S01]  /*1ce0*/  PLOP3.LUT P1, PT, PT, PT, UP1, 0x80, 0x0 ;  /* 0x000000000000781c */ /* 0x000fe20003f2f018 */
[----:B------:R-:W-:Y:S01]  /*1cf0*/  IMAD.IADD R9, R88, 0x1, -R9 ;  /* 0x0000000158097824 */ /* 0x000fe200078e0a09 */
[CC--:B------:R-:W-:Y:S01]  /*1d00*/  LEA.HI R4, R0.reuse, R3.reuse, RZ, 0x2 ;  /* 0x0000000300047211 */ /* 0x0c0fe200078f10ff */
[----:B------:R-:W-:Y:S01]  /*1d10*/  @UP1 ULDC UR6, c[0x0][0x44c] ;  /* 0x0001130000061ab9 */ /* 0x000fe20000000800 */
[----:B------:R-:W-:Y:S01]  /*1d20*/  LEA.HI R5, R0, R3, RZ, 0x5 ;  /* 0x0000000300057211 */ /* 0x000fe200078f28ff */
[----:B------:R-:W-:Y:S01]  /*1d30*/  @UP1 ULDC UR7, c[0x0][0x450] ;  /* 0x0001140000071ab9 */ /* 0x000fe20000000800 */
[--C-:B------:R-:W-:Y:S01]  /*1d40*/  SHF.R.S32.HI R0, RZ, 0x2, R4.reuse ;  /* 0x00000002ff007819 */ /* 0x100fe20000011404 */
[----:B------:R-:W-:Y:S01]  /*1d50*/  ULOP3.LUT UR47, URZ, UR47, URZ, 0x33, !UPT ;  /* 0x0000002f3f2f7292 */ /* 0x000fe2000f8e333f */
[----:B------:R-:W-:Y:S01]  /*1d60*/  SHF.R.S32.HI R7, RZ, 0x1f, R4 ;  /* 0x0000001fff077819 */ /* 0x000fe20000011404 */
[----:B------:R-:W-:Y:S01]  /*1d70*/  ULDC UR10, c[0x0][0x9e0] ;  /* 0x00027800000a7ab9 */ /* 0x000fe20000000800 */
[----:B------:R-:W-:-:S02]  /*1d80*/  SHF.R.S32.HI R5, RZ, 0x5, R5 ;  /* 0x00000005ff057819 */ /* 0x000fc40000011405 */
[----:B------:R-:W-:Y:S02]  /*1d90*/  LEA.HI R7, R7, R0, RZ, 0x3 ;  /* 0x0000000007077211 */ /* 0x000fe400078f18ff */
[----:B------:R-:W-:Y:S02]  /*1da0*/  LEA.HI R6, R22, R22, RZ, 0x1 ;  /* 0x0000001616067211 */ /* 0x000fe400078f08ff */
[----:B------:R-:W-:Y:S02]  /*1db0*/  LEA R8, R5, UR45, 0x4 ;  /* 0x0000002d05087c11 */ /* 0x000fe4000f8e20ff */
[----:B------:R-:W-:Y:S02]  /*1dc0*/  LOP3.LUT R7, R7, 0xfffffff8, RZ, 0xc0, !PT ;  /* 0xfffffff807077812 */ /* 0x000fe400078ec0ff */
[----:B------:R-:W-:Y:S02]  /*1dd0*/  LOP3.LUT R5, R6, 0x1ffffffe, RZ, 0xc0, !PT ;  /* 0x1ffffffe06057812 */ /* 0x000fe400078ec0ff */
[----:B------:R-:W-:-:S02]  /*1de0*/  IADD3 R8, R8, R0, -R7 ;  /* 0x0000000008087210 */ /* 0x000fc40007ffe807 */
[----:B------:R-:W-:Y:S01]  /*1df0*/  PLOP3.LUT P2, PT, PT, PT, UP1, 0x80, 0x0 ;  /* 0x000000000000781c */ /* 0x000fe20003f4f018 */
[----:B------:R-:W-:Y:S01]  /*1e00*/  IMAD.IADD R0, R22, 0x1, -R5 ;  /* 0x0000000116007824 */ /* 0x000fe200078e0a05 */
[----:B------:R-:W-:Y:S01]  /*1e10*/  LOP3.LUT R4, R4, 0x7ffffffc, RZ, 0xc0, !PT ;  /* 0x7ffffffc04047812 */ /* 0x000fe200078ec0ff */
[----:B------:R-:W-:Y:S01]  /*1e20*/  IMAD R9, R9, 0x40, R8 ;  /* 0x0000004009097824 */ /* 0x000fe200078e0208 */
[C---:B------:R-:W-:Y:S01]  /*1e30*/  LEA R14, R17.reuse, 0xffffff80, 0x7 ;  /* 0xffffff80110e7811 */ /* 0x040fe200078e38ff */
[----:B------:R-:W-:Y:S02]  /*1e40*/  IMAD.MOV.U32 R8, RZ, RZ, -0x80 ;  /* 0xffffff80ff087424 */ /* 0x000fe400078e00ff */
[----:B------:R-:W-:Y:S02]  /*1e50*/  IMAD R0, R0, 0x8, R9 ;  /* 0x0000000800007824 */ /* 0x000fe400078e0209 */
[----:B------:R-:W-:Y:S02]  /*1e60*/  IMAD R23, R17, R8, 0x80 ;  /* 0x0000008011177424 */ /* 0x000fe400078e0208 */
[----:B------:R-:W-:Y:S01]  /*1e70*/  @P1 IMAD.HI.U32 R5, R0, UR6, RZ ;  /* 0x0000000600051c27 */ /* 0x000fe2000f8e00ff */
[----:B------:R-:W-:Y:S01]  /*1e80*/  UIADD3 UR6, UR40, 0x28840, URZ ;  /* 0x0002884028067890 */ /* 0x000fe2000fffe03f */
[----:B------:R-:W-:-:S02]  /*1e90*/  PLOP3.LUT P1, PT, PT, PT, UP0, 0x40, 0x0 ;  /* 0x000000000000781c */ /* 0x000fc40003f2e808 */
[----:B------:R-:W-:Y:S01]  /*1ea0*/  IMAD.MOV.U32 R6, RZ, RZ, R0 ;  /* 0x000000ffff067224 */ /* 0x000fe200078e0000 */
[----:B------:R-:W-:Y:S01]  /*1eb0*/  @P2 SHF.R.U32.HI R6, RZ, UR7, R5 ;  /* 0x00000007ff062c19 */ /* 0x000fe20008011605 */
[----:B------:R-:W-:Y:S01]  /*1ec0*/  UPRMT UR6, UR43, 0x654, UR6 ;  /* 0x000006542b067896 */ /* 0x000fe20008000006 */
[----:B------:R-:W-:Y:S02]  /*1ed0*/  IMAD.IADD R3, R3, 0x1, -R4 ;  /* 0x0000000103037824 */ /* 0x000fe400078e0a04 */
[----:B------:R-:W-:Y:S01]  /*1ee0*/  VIADD R4, R23, 0x1 ;  /* 0x0000000117047836 */ /* 0x000fe20000000000 */
[----:B------:R-:W0:Y:S03]  /*1ef0*/  SHFL.IDX PT, R9, R6, RZ, 0x1c1f ;  /* 0x001c1fff06097589 */ /* 0x000e2600000e0000 */
[----:B------:R-:W-:Y:S02]  /*1f00*/  IMAD R5, R3, -0x2, R4 ;  /* 0xfffffffe03057824 */ /* 0x000fe400078e0204 */
[----:B------:R-:W-:Y:S01]  /*1f10*/  SYNCS.ARRIVE.TRANS64.RED.A1T0 RZ, [UR6], RZ ;  /* 0x000000ffffff79a7 */ /* 0x000fe20008100406 */
[----:B------:R-:W-:Y:S01]  /*1f20*/  ULDC UR6, c[0x0][0x288] ;  /* 0x0000a20000067ab9 */ /* 0x000fe20000000800 */
[----:B------:R-:W-:-:S02]  /*1f30*/  IMAD R5, R2, UR51, R5 ;  /* 0x0000003302057c24 */ /* 0x000fc4000f8e0205 */
[----:B------:R-:W-:Y:S02]  /*1f40*/  IMAD.U32 R8, RZ, RZ, UR6 ;  /* 0x00000006ff087e24 */ /* 0x000fe4000f8e00ff */
[----:B------:R-:W-:Y:S02]  /*1f50*/  IMAD R4, R2, UR51, R23 ;  /* 0x0000003302047c24 */ /* 0x000fe4000f8e0217 */
[----:B------:R-:W-:Y:S02]  /*1f60*/  IMAD.IADD R5, R5, 0x1, -R8 ;  /* 0x0000000105057824 */ /* 0x000fe400078e0a08 */
[----:B------:R-:W-:Y:S02]  /*1f70*/  IMAD R20, R3, -0x2, R4 ;  /* 0xfffffffe03147824 */ /* 0x000fe400078e0204 */
[C---:B------:R-:W-:Y:S02]  /*1f80*/  VIADD R89, R5.reuse, UR10 ;  /* 0x0000000a05597c36 */ /* 0x040fe40008000000 */
[----:B------:R-:W-:-:S03]  /*1f90*/  VIADD R22, R5, UR47 ;  /* 0x0000002f05167c36 */ /* 0x000fc60008000000 */
[----:B0-----:R-:W-:Y:S01]  /*1fa0*/  VIADDMNMX R4, R9, R89, R20, PT ;  /* 0x0000005909047246 */ /* 0x001fe20003800114 */
        /* <DEDUP_REMOVED lines=16> */
.L_x_7550:
[----:B------:R-:W-:Y:S02]  /*20b0*/  ULDC UR6, c[0x0][0x9e4] ;  /* 0x0002790000067ab9 */ /* 0x000fe40000000800 */
[----:B------:R-:W-:-:S05]  /*20c0*/  IMAD.U32 R9, RZ, RZ, UR6 ;  /* 0x00000006ff097e24 */ /* 0x000fca000f8e00ff */
[----:B------:R-:W-:-:S13]  /*20d0*/  ISETP.NE.AND P1, PT, R9, 0x1, PT ;  /* 0x000000010900780c */ /* 0x000fda0003f25270 */
[----:B------:R-:W0:Y:S02]  /*20e0*/  @P1 LDC.64 R12, c[0x0][0x9e8] ;  /* 0x00027a00ff0c1b82 */ /* 0x000e240000000a00 */
[----:B0-----:R-:W-:-:S05]  /*20f0*/  @P1 IMAD.HI.U32 R12, R5, R12, RZ ;  /* 0x0000000c050c1227 */ /* 0x001fca00078e00ff */
[----:B------:R-:W-:-:S07]  /*2100*/  @P1 SHF.R.U32.HI R5, RZ, R13, R12 ;  /* 0x0000000dff051219 */ /* 0x000fce000001160c */
.L_x_7551:
[----:B------:R-:W-:Y:S05]  /*2110*/  BSYNC B0 ;  /* 0x0000000000007941 */ /* 0x000fea0003800000 */
.L_x_7549:
[----:B------:R-:W-:-:S04]  /*2120*/  IMAD R12, R5, R9, -R14 ;  /* 0x00000009050c7224 */ /* 0x000fc800078e0a0e */
[----:B------:R-:W-:-:S05]  /*2130*/  IMAD R12, R3, -0x2, R12 ;  /* 0xfffffffe030c7824 */ /* 0x000fca00078e020c */
[----:B------:R-:W-:Y:S02]  /*2140*/  VIADDMNMX R4, R12, R9, R4, PT ;  /* 0x000000090c047246 */ /* 0x000fe40003800104 */
[----:B------:R-:W-:-:S07]  /*2150*/  VIMNMX R7, R7, R12, !PT ;  /* 0x0000000c07077248 */ /* 0x000fce0007fe0100 */
.L_x_7548:
[C---:B------:R-:W-:Y:S01]  /*2160*/  ISETP.GE.AND P2, PT, R23.reuse, 0x9, PT ;  /* 0x000000091700780c */ /* 0x040fe20003f46270 */
[----:B------:R-:W-:Y:S01]  /*2170*/  UISETP.NE.AND UP0, UPT, UR41, URZ, UPT ;  /* 0x0000003f2900728c */ /* 0x000fe2000bf05270 */
        /* <DEDUP_REMOVED lines=129> */
[----:B------:R-:W-:Y:S02]  /*2990*/  P2R R29, PR, RZ, 0x20 ;  /* 0x00000020ff1d7803 */ /* 0x000fe40000000000 */
[----:B------:R-:W-:-:S02]  /*29a0*/  FSEL R77, R77, -INF , !P3 ;  /* 0xff8000004d4d7808 */ /* 0x000fc40005800000 */
        /* <DEDUP_REMOVED lines=20> */
[----:B------:R-:W-:Y:S02]  /*2af0*/  ISETP.GT.AND P6, PT, R7, 0x79, !P6 ;  /* 0x000000790700780c */ /* 0x000fe400077c4270 */
[----:B------:R-:W0:Y:S02]  /*2b00*/  SHFL.IDX PT, R7, R6, 0x1, 0x1c1f ;  /* 0x003c1f0006077f89 */ /* 0x000e2400000e0000 */
[----:B------:R-:W-:-:S04]  /*2b10*/  ISETP.LT.OR P6, PT, R4, 0x7a, P6 ;  /* 0x0000007a0400780c */ /* 0x000fc800037c1670 */
[----:B------:R-:W-:Y:S02]  /*2b20*/  FSEL R85, R85, -INF , !P6 ;  /* 0xff80000055557808 */ /* 0x000fe40007000000 */
[----:B------:R-:W-:Y:S02]  /*2b30*/  PLOP3.LUT P6, PT, PT, PT, UP0, 0x40, 0x0 ;  /* 0x000000000000781c */ /* 0x000fe40003fce808 */
[----:B0-----:R-:W-:Y:S01]  /*2b40*/  VIADDMNMX R4, R7, R89, R20, PT ;  /* 0x0000005907047246 */ /* 0x001fe20003800114 */
[----:B------:R-:W-:-:S10]  /*2b50*/  IMAD.IADD R12, R22, 0x1, R7 ;  /* 0x00000001160c7824 */ /* 0x000fd400078e0207 */
        /* <DEDUP_REMOVED lines=15> */
.L_x_7554:
[----:B------:R-:W-:Y:S02]  /*2c50*/  ULDC UR6, c[0x0][0x9e4] ;  /* 0x0002790000067ab9 */ /* 0x000fe40000000800 */
[----:B------:R-:W-:-:S05]  /*2c60*/  IMAD.U32 R20, RZ, RZ, UR6 ;  /* 0x00000006ff147e24 */ /* 0x000fca000f8e00ff */
[----:B------:R-:W-:-:S13]  /*2c70*/  ISETP.NE.AND P6, PT, R20, 0x1, PT ;  /* 0x000000011400780c */ /* 0x000fda0003fc5270 */
[----:B------:R-:W0:Y:S02]  /*2c80*/  @P6 LDC.64 R22, c[0x0][0x9e8] ;  /* 0x00027a00ff166b82 */ /* 0x000e240000000a00 */
[----:B0-----:R-:W-:-:S05]  /*2c90*/  @P6 IMAD.HI.U32 R6, R7, R22, RZ ;  /* 0x0000001607066227 */ /* 0x001fca00078e00ff */
[----:B------:R-:W-:-:S07]  /*2ca0*/  @P6 SHF.R.U32.HI R7, RZ, R23, R6 ;  /* 0x00000017ff076219 */ /* 0x000fce0000011606 */
.L_x_7555:
[----:B------:R-:W-:Y:S05]  /*2cb0*/  BSYNC B0 ;  /* 0x0000000000007941 */ /* 0x000fea0003800000 */
.L_x_7553:
[----:B------:R-:W-:-:S04]  /*2cc0*/  IMAD R6, R7, R20, -R14 ;  /* 0x0000001407067224 */ /* 0x000fc800078e0a0e */
[----:B------:R-:W-:-:S05]  /*2cd0*/  IMAD R7, R3, -0x2, R6 ;  /* 0xfffffffe03077824 */ /* 0x000fca00078e0206 */
[----:B------:R-:W-:Y:S02]  /*2ce0*/  VIADDMNMX R4, R7, R20, R4, PT ;  /* 0x0000001407047246 */ /* 0x000fe40003800104 */
[----:B------:R-:W-:-:S07]  /*2cf0*/  VIMNMX R12, R12, R7, !PT ;  /* 0x000000070c0c7248 */ /* 0x000fce0007fe0100 */
.L_x_7552:
[----:B------:R-:W-:Y:S01]  /*2d00*/  ISETP.GT.AND P1, PT, R12, 0x1, !P1 ;  /* 0x000000010c00780c */ /* 0x000fe20004f24270 */
[----:B------:R-:W-:Y:S01]  /*2d10*/  ULDC UR6, c[0x0][0x988] ;  /* 0x0002620000067ab9 */ /* 0x000fe20000000800 */
[----:B------:R-:W-:Y:S01]  /*2d20*/  ISETP.NE.AND P6, PT, R25, RZ, PT ;  /* 0x000000ff1900720c */ /* 0x000fe20003fc5270 */
[----:B------:R-:W-:Y:S01]  /*2d30*/  UISETP.NE.AND UP1, UPT, UR42, URZ, UPT ;  /* 0x0000003f2a00728c */ /* 0x000fe2000bf25270 */
[----:B------:R-:W-:Y:S01]  /*2d40*/  ISETP.LT.OR P1, PT, R4, 0x2, P1 ;  /* 0x000000020400780c */ /* 0x000fe20000f21670 */
[----:B------:R-:W-:Y:S01]  /*2d50*/  UISETP.NE.AND UP0, UPT, UR41, URZ, UPT ;  /* 0x0000003f2900728c */ /* 0x000fe2000bf05270 */
[----:B------:R-:W-:Y:S02]  /*2d60*/  FMNMX.FTZ R6, R93, R95, !PT ;  /* 0x0000005f5d067209 */ /* 0x000fe40007810000 */
[----:B------:R-:W-:Y:S02]  /*2d70*/  FSEL R27, R27, -INF , !P1 ;  /* 0xff8000001b1b7808 */ /* 0x000fe40004800000 */
[----:B------:R-:W-:-:S02]  /*2d80*/  ISETP.GT.AND P1, PT, R12, 0x9, !P6 ;  /* 0x000000090c00780c */ /* 0x000fc40007724270 */
[----:B------:R-:W-:Y:S02]  /*2d90*/  FMNMX.FTZ R6, R97, R6, !PT ;  /* 0x0000000661067209 */ /* 0x000fe40007810000 */
[----:B------:R-:W-:Y:S01]  /*2da0*/  ISETP.LT.OR P1, PT, R4, 0xa, P1 ;  /* 0x0000000a0400780c */ /* 0x000fe20000f21670 */
[----:B------:R-:W-:Y:S01]  /*2db0*/  @UP1 ULDC UR14, c[0x0][0x450] ;  /* 0x00011400000e1ab9 */ /* 0x000fe20000000800 */
[----:B------:R-:W-:Y:S02]  /*2dc0*/  FMNMX.FTZ R6, R125, R6, !PT ;  /* 0x000000067d067209 */ /* 0x000fe40007810000 */
[----:B------:R-:W-:Y:S02]  /*2dd0*/  FSEL R31, R31, -INF , !P1 ;  /* 0xff8000001f1f7808 */ /* 0x000fe40004800000 */
[----:B------:R-:W-:Y:S02]  /*2de0*/  ISETP.NE.AND P1, PT, R88, RZ, PT ;  /* 0x000000ff5800720c */ /* 0x000fe40003f25270 */
[----:B------:R-:W-:-:S02]  /*2df0*/  FMNMX.FTZ R6, R127, R6, !PT ;  /* 0x000000067f067209 */ /* 0x000fc40007810000 */
[----:B------:R-:W-:Y:S02]  /*2e00*/  ISETP.GT.AND P1, PT, R12, 0x10, !P1 ;  /* 0x000000100c00780c */ /* 0x000fe40004f24270 */
[----:B------:R-:W-:Y:S02]  /*2e10*/  FMNMX.FTZ R6, R129, R6, !PT ;  /* 0x0000000681067209 */ /* 0x000fe40007810000 */
[----:B------:R-:W-:Y:S02]  /*2e20*/  ISETP.LT.OR P1, PT, R4, 0x11, P1 ;  /* 0x000000110400780c */ /* 0x000fe40000f21670 */
[----:B------:R-:W-:Y:S02]  /*2e30*/  ISETP.GT.AND P2, PT, R12, 0x8, !P2 ;  /* 0x000000080c00780c */ /* 0x000fe40005744270 */
[----:B------:R-:W-:Y:S02]  /*2e40*/  FSEL R25, R34, -INF , !P1 ;  /* 0xff80000022197808 */ /* 0x000fe40004800000 */
[----:B------:R-:W-:-:S02]  /*2e50*/  ISETP.NE.AND P1, PT, R29, RZ, PT ;  /* 0x000000ff1d00720c */ /* 0x000fc40003f25270 */
[----:B------:R-:W-:Y:S02]  /*2e60*/  FMNMX.FTZ R6, R123, R6, !PT ;  /* 0x000000067b067209 */ /* 0x000fe40007810000 */
[----:B------:R-:W-:Y:S02]  /*2e70*/  ISETP.GT.AND P1, PT, R12, 0x11, !P1 ;  /* 0x000000110c00780c */ /* 0x000fe40004f24270 */
[C---:B------:R-:W-:Y:S02]  /*2e80*/  ISETP.LT.OR P2, PT, R4.reuse, 0x9, P2 ;  /* 0x000000090400780c */ /* 0x040fe40001741670 */
[----:B------:R-:W-:Y:S02]  /*2e90*/  ISETP.LT.OR P1, PT, R4, 0x12, P1 ;  /* 0x000000120400780c */ /* 0x000fe40000f21670 */
[----:B------:R-:W-:Y:S02]  /*2ea0*/  FMNMX.FTZ R6, R99, R6, !PT ;  /* 0x0000000663067209 */ /* 0x000fe40007810000 */
[----:B------:R-:W-:-:S02]  /*2eb0*/  FSEL R35, R35, -INF , !P1 ;  /* 0xff80000023237808 */ /* 0x000fc40004800000 */
[----:B------:R-:W-:Y:S02]  /*2ec0*/  ISETP.NE.AND P1, PT, R32, RZ, PT ;  /* 0x000000ff2000720c */ /* 0x000fe40003f25270 */
[----:B------:R-:W-:Y:S02]  /*2ed0*/  FSEL R23, R30, -INF , !P2 ;  /* 0xff8000001e177808 */ /* 0x000fe40005000000 */
[----:B------:R-:W-:Y:S02]  /*2ee0*/  ISETP.GT.AND P1, PT, R12, 0x18, !P1 ;  /* 0x000000180c00780c */ /* 0x000fe40004f24270 */
[----:B------:R-:W-:Y:S02]  /*2ef0*/  ISETP.NE.AND P2, PT, R45, RZ, PT ;  /* 0x000000ff2d00720c */ /* 0x000fe40003f45270 */
[----:B------:R-:W-:Y:S02]  /*2f00*/  ISETP.LT.OR P1, PT, R4, 0x19, P1 ;  /* 0x000000190400780c */ /* 0x000fe40000f21670 */
[----:B------:R-:W-:-:S02]  /*2f10*/  FMNMX.FTZ R6, R121, R6, !PT ;  /* 0x0000000679067209 */ /* 0x000fc40007810000 */
[----:B------:R-:W-:Y:S02]  /*2f20*/  FSEL R29, R38, -INF , !P1 ;  /* 0xff800000261d7808 */ /* 0x000fe40004800000 */
[----:B------:R-:W-:Y:S02]  /*2f30*/  ISETP.NE.AND P1, PT, R33, RZ, PT ;  /* 0x000000ff2100720c */ /* 0x000fe40003f25270 */
[----:B------:R-:W-:Y:S02]  /*2f40*/  FMNMX.FTZ R6, R101, R6, !PT ;  /* 0x0000000665067209 */ /* 0x000fe40007810000 */
[----:B------:R-:W-:Y:S02]  /*2f50*/  ISETP.GT.AND P1, PT, R12, 0x19, !P1 ;  /* 0x000000190c00780c */ /* 0x000fe40004f24270 */
[----:B------:R-:W-:Y:S02]  /*2f60*/  ISETP.NE.AND P6, PT, R48, RZ, PT ;  /* 0x000000ff3000720c */ /* 0x000fe40003fc5270 */
        /* <DEDUP_REMOVED lines=51> */
[----:B------:R-:W-:Y:S01]  /*32a0*/  FMNMX.FTZ R14, R85, R6, !PT ;  /* 0x00000006550e7209 */ /* 0x000fe20007810000 */
[----:B------:R-:W-:Y:S01]  /*32b0*/  IMAD.U32 R6, RZ, RZ, UR6 ;  /* 0x00000006ff067e24 */ /* 0x000fe2000f8e00ff */
[----:B------:R-:W-:Y:S01]  /*32c0*/  ISETP.LT.OR P1, PT, R4, 0x3a, P1 ;  /* 0x0000003a0400780c */ /* 0x000fe20000f21670 */
[----:B------:R-:W-:Y:S01]  /*32d0*/  @UP1 ULDC UR6, c[0x0][0x44c] ;  /* 0x0001130000061ab9 */ /* 0x000fe20000000800 */
[----:B------:R-:W-:Y:S01]  /*32e0*/  ISETP.NE.AND P2, PT, R91, RZ, PT ;  /* 0x000000ff5b00720c */ /* 0x000fe20003f45270 */
[----:B------:R-:W0:Y:S01]  /*32f0*/  SHFL.BFLY PT, R7, R14, 0x2, 0x1f ;  /* 0x0c401f000e077f89 */ /* 0x000e2200000e0000 */
[----:B------:R-:W-:Y:S01]  /*3300*/  FSEL R55, R55, -INF , !P1 ;  /* 0xff80000037377808 */ /* 0x000fe20004800000 */
[----:B------:R-:W-:Y:S01]  /*3310*/  UIMAD.WIDE.U32 UR6, UR45, UR6, URZ ;  /* 0x000000062d0672a5 */ /* 0x000fe2000f8e003f */
[----:B------:R-:W-:-:S02]  /*3320*/  ISETP.NE.AND P1, PT, R52, RZ, PT ;  /* 0x000000ff3400720c */ /* 0x000fc40003f25270 */
[----:B------:R-:W-:Y:S01]  /*3330*/  ISETP.NE.AND P6, PT, R72, RZ, PT ;  /* 0x000000ff4800720c */ /* 0x000fe20003fc5270 */
[----:B------:R-:W-:Y:S01]  /*3340*/  @UP1 USHF.R.U32.HI UR45, URZ, UR14, UR7 ;  /* 0x0000000e3f2d1299 */ /* 0x000fe20008011607 */
[C---:B------:R-:W-:Y:S02]  /*3350*/  ISETP.GT.AND P1, PT, R12.reuse, 0x40, !P1 ;  /* 0x000000400c00780c */ /* 0x040fe40004f24270 */
[----:B------:R-:W-:Y:S02]  /*3360*/  ISETP.GT.AND P3, PT, R12, 0x70, !P3 ;  /* 0x000000700c00780c */ /* 0x000fe40005f64270 */
[----:B------:R-:W-:Y:S02]  /*3370*/  ISETP.LT.OR P1, PT, R4, 0x41, P1 ;  /* 0x000000410400780c */ /* 0x000fe40000f21670 */
[----:B------:R-:W-:Y:S02]  /*3380*/  ISETP.GT.AND P4, PT, R12, 0x71, !P4 ;  /* 0x000000710c00780c */ /* 0x000fe40006784270 */
[----:B------:R-:W-:-:S02]  /*3390*/  FSEL R49, R58, -INF , !P1 ;  /* 0xff8000003a317808 */ /* 0x000fc40004800000 */
[----:B------:R-:W-:Y:S02]  /*33a0*/  ISETP.NE.AND P1, PT, R53, RZ, PT ;  /* 0x000000ff3500720c */ /* 0x000fe40003f25270 */
[----:B------:R-:W-:Y:S02]  /*33b0*/  ISETP.LT.OR P3, PT, R4, 0x71, P3 ;  /* 0x000000710400780c */ /* 0x000fe40001f61670 */
[C---:B------:R-:W-:Y:S02]  /*33c0*/  ISETP.GT.AND P1, PT, R12.reuse, 0x41, !P1 ;  /* 0x000000410c00780c */ /* 0x040fe40004f24270 */
[----:B------:R-:W-:Y:S02]  /*33d0*/  ISETP.GT.AND P5, PT, R12, 0x78, !P5 ;  /* 0x000000780c00780c */ /* 0x000fe40006fa4270 */
[----:B------:R-:W-:Y:S02]  /*33e0*/  ISETP.LT.OR P1, PT, R4, 0x42, P1 ;  /* 0x000000420400780c */ /* 0x000fe40000f21670 */
[----:B0-----:R-:W-:-:S02]  /*33f0*/  FMNMX.FTZ R20, R14, R7, !PT ;  /* 0x000000070e147209 */ /* 0x001fc40007810000 */
[----:B------:R-:W-:Y:S02]  /*3400*/  FSEL R59, R59, -INF , !P1 ;  /* 0xff8000003b3b7808 */ /* 0x000fe40004800000 */
[----:B------:R-:W-:Y:S01]  /*3410*/  ISETP.NE.AND P1, PT, R56, RZ, PT ;  /* 0x000000ff3800720c */ /* 0x000fe20003f25270 */
[----:B------:R-:W0:Y:S01]  /*3420*/  SHFL.BFLY PT, R7, R20, 0x1, 0x1f ;  /* 0x0c201f0014077f89 */ /* 0x000e2200000e0000 */
[----:B------:R-:W-:Y:S02]  /*3430*/  ISETP.LT.OR P4, PT, R4, 0x72, P4 ;  /* 0x000000720400780c */ /* 0x000fe40002781670 */
[----:B------:R-:W-:Y:S02]  /*3440*/  ISETP.GT.AND P1, PT, R12, 0x48, !P1 ;  /* 0x000000480c00780c */ /* 0x000fe40004f24270 */
[C---:B------:R-:W-:Y:S02]  /*3450*/  ISETP.LT.OR P5, PT, R4.reuse, 0x79, P5 ;  /* 0x000000790400780c */ /* 0x040fe40002fa1670 */
[----:B------:R-:W-:-:S02]  /*3460*/  ISETP.LT.OR P1, PT, R4, 0x49, P1 ;  /* 0x000000490400780c */ /* 0x000fc40000f21670 */
[----:B------:R-:W-:Y:S02]  /*3470*/  FSEL R83, R83, -INF , !P4 ;  /* 0xff80000053537808 */ /* 0x000fe40006000000 */
[----:B------:R-:W-:Y:S02]  /*3480*/  FSEL R53, R62, -INF , !P1 ;  /* 0xff8000003e357808 */ /* 0x000fe40004800000 */
[----:B------:R-:W-:Y:S02]  /*3490*/  ISETP.NE.AND P1, PT, R57, RZ, PT ;  /* 0x000000ff3900720c */ /* 0x000fe40003f25270 */
[----:B------:R-:W-:Y:S02]  /*34a0*/  R2UR UR11, R18 ;  /* 0x00000000120b72ca */ /* 0x000fe400000e0000 */
[----:B------:R-:W-:-:S04]  /*34b0*/  ISETP.GT.AND P1, PT, R12, 0x49, !P1 ;  /* 0x000000490c00780c */ /* 0x000fc80004f24270 */
[----:B------:R-:W-:Y:S02]  /*34c0*/  ISETP.LT.OR P1, PT, R4, 0x4a, P1 ;  /* 0x0000004a0400780c */ /* 0x000fe40000f21670 */
[----:B0-----:R-:W-:Y:S02]  /*34d0*/  FMNMX.FTZ R7, R20, R7, !PT ;  /* 0x0000000714077209 */ /* 0x001fe40007810000 */
[----:B------:R-:W-:Y:S02]  /*34e0*/  FSEL R63, R63, -INF , !P1 ;  /* 0xff8000003f3f7808 */ /* 0x000fe40004800000 */
[----:B------:R-:W-:Y:S01]  /*34f0*/  ISETP.NE.AND P1, PT, R60, RZ, PT ;  /* 0x000000ff3c00720c */ /* 0x000fe20003f25270 */
[----:B------:R-:W-:Y:S01]  /*3500*/  FMUL.FTZ R22, R7, R6 ;  /* 0x0000000607167220 */ /* 0x000fe20000410000 */
[----:B------:R-:W-:Y:S02]  /*3510*/  UIADD3 UR45, UR11, UR45, URZ ;  /* 0x0000002d0b2d7290 */ /* 0x000fe4000fffe03f */
[----:B------:R-:W-:-:S02]  /*3520*/  ISETP.GT.AND P1, PT, R12, 0x50, !P1 ;  /* 0x000000500c00780c */ /* 0x000fc40004f24270 */
[----:B------:R-:W-:Y:S02]  /*3530*/  UIADD3 UR10, UR45, UR10, URZ ;  /* 0x0000000a2d0a7290 */ /* 0x000fe4000fffe03f */
[----:B------:R-:W-:-:S04]  /*3540*/  ISETP.LT.OR P1, PT, R4, 0x51, P1 ;  /* 0x000000510400780c */ /* 0x000fc80000f21670 */
[----:B------:R-:W-:Y:S02]  /*3550*/  FSEL R57, R66, -INF , !P1 ;  /* 0xff80000042397808 */ /* 0x000fe40004800000 */
[----:B------:R-:W-:-:S04]  /*3560*/  ISETP.NE.AND P1, PT, R64, RZ, PT ;  /* 0x000000ff4000720c */ /* 0x000fc80003f25270 */
[----:B------:R-:W-:-:S04]  /*3570*/  ISETP.GT.AND P1, PT, R12, 0x51, !P1 ;  /* 0x000000510c00780c */ /* 0x000fc80004f24270 */
        /* <DEDUP_REMOVED lines=10> */
[----:B------:R-:W-:Y:S02]  /*3620*/  ISETP.GT.AND P1, PT, R12, 0x60, !P2 ;  /* 0x000000600c00780c */ /* 0x000fe40005724270 */
[----:B------:R-:W-:Y:S02]  /*3630*/  ISETP.NE.AND P2, PT, R76, RZ, PT ;  /* 0x000000ff4c00720c */ /* 0x000fe40003f45270 */
[----:B------:R-:W-:Y:S02]  /*3640*/  ISETP.LT.OR P1, PT, R4, 0x61, P1 ;  /* 0x000000610400780c */ /* 0x000fe40000f21670 */
[----:B------:R-:W-:Y:S02]  /*3650*/  ISETP.GT.AND P2, PT, R12, 0x69, !P2 ;  /* 0x000000690c00780c */ /* 0x000fe40005744270 */
[----:B------:R-:W-:-:S02]  /*3660*/  FSEL R91, R74, -INF , !P1 ;  /* 0xff8000004a5b7808 */ /* 0x000fc40004800000 */
[----:B------:R-:W-:Y:S02]  /*3670*/  ISETP.GT.AND P1, PT, R12, 0x61, !P6 ;  /* 0x000000610c00780c */ /* 0x000fe40007724270 */
[----:B------:R-:W-:Y:S02]  /*3680*/  ISETP.NE.AND P6, PT, R28, RZ, PT ;  /* 0x000000ff1c00720c */ /* 0x000fe40003fc5270 */
[C---:B------:R-:W-:Y:S02]  /*3690*/  ISETP.LT.OR P1, PT, R4.reuse, 0x62, P1 ;  /* 0x000000620400780c */ /* 0x040fe40000f21670 */
[----:B------:R-:W-:Y:S02]  /*36a0*/  ISETP.LT.OR P2, PT, R4, 0x6a, P2 ;  /* 0x0000006a0400780c */ /* 0x000fe40001741670 */
[----:B------:R-:W-:Y:S02]  /*36b0*/  FSEL R75, R75, -INF , !P1 ;  /* 0xff8000004b4b7808 */ /* 0x000fe40004800000 */
[----:B------:R-:W-:-:S02]  /*36c0*/  FSETP.NEU.FTZ.AND P1, PT, R7, -INF , PT ;  /* 0xff8000000700780b */ /* 0x000fc40003f3d000 */
[----:B------:R-:W-:Y:S02]  /*36d0*/  FSEL R79, R79, -INF , !P2 ;  /* 0xff8000004f4f7808 */ /* 0x000fe40005000000 */
[----:B------:R-:W-:Y:S02]  /*36e0*/  FSEL R22, R22, RZ, P1 ;  /* 0x000000ff16167208 */ /* 0x000fe40000800000 */
[----:B------:R-:W-:Y:S02]  /*36f0*/  ISETP.GT.AND P1, PT, R12, RZ, !P6 ;  /* 0x000000ff0c00720c */ /* 0x000fe40007724270 */
[----:B------:R-:W-:Y:S01]  /*3700*/  ISETP.NE.AND P6, PT, R24, RZ, PT ;  /* 0x000000ff1800720c */ /* 0x000fe20003fc5270 */
[-CC-:B------:R-:W-:Y:S01]  /*3710*/  FFMA.FTZ R170, R115, R6.reuse, -R22.reuse ;  /* 0x0000000673aa7223 */ /* 0x180fe20000010816 */
[----:B------:R-:W-:Y:S01]  /*3720*/  ISETP.LT.OR P1, PT, R4, 0x1, P1 ;  /* 0x000000010400780c */ /* 0x000fe20000f21670 */
[-CC-:B------:R-:W-:Y:S01]  /*3730*/  FFMA.FTZ R164, R113, R6.reuse, -R22.reuse ;  /* 0x0000000671a47223 */ /* 0x180fe20000010816 */
[----:B------:R-:W-:Y:S01]  /*3740*/  FSEL R113, R82, -INF , !P3 ;  /* 0xff80000052717808 */ /* 0x000fe20005800000 */
[-CC-:B------:R-:W-:Y:S01]  /*3750*/  FFMA.FTZ R9, R9, R6.reuse, -R22.reuse ;  /* 0x0000000609097223 */ /* 0x180fe20000010816 */
[----:B------:R-:W-:Y:S01]  /*3760*/  FSEL R26, R26, -INF , !P1 ;  /* 0xff8000001a1a7808 */ /* 0x000fe20004800000 */
[-CC-:B------:R-:W-:Y:S01]  /*3770*/  FFMA.FTZ R180, R93, R6.reuse, -R22.reuse ;  /* 0x000000065db47223 */ /* 0x180fe20000010816 */
[----:B------:R-:W-:Y:S01]  /*3780*/  ISETP.NE.AND P1, PT, R92, RZ, PT ;  /* 0x000000ff5c00720c */ /* 0x000fe20003f25270 */
[-CC-:B------:R-:W-:Y:S01]  /*3790*/  FFMA.FTZ R93, R95, R6.reuse, -R22.reuse ;  /* 0x000000065f5d7223 */ /* 0x180fe20000010816 */
        /* <DEDUP_REMOVED lines=14> */
[----:B------:R-:W-:Y:S01]  /*3880*/  ISETP.GT.AND P6, PT, R12, 0x79, !P6 ;  /* 0x000000790c00780c */ /* 0x000fe200077c4270 */
[--C-:B------:R-:W-:Y:S01]  /*3890*/  FFMA.FTZ R12, R111, R6, -R22.reuse ;  /* 0x000000066f0c7223 */ /* 0x100fe20000010816 */
[----:B------:R-:W-:Y:S01]  /*38a0*/  FMNMX.FTZ R14, R35, R14, !PT ;  /* 0x0000000e230e7209 */ /* 0x000fe20007810000 */
[----:B------:R-:W0:Y:S01]  /*38b0*/  MUFU.EX2 R93, R93 ;  /* 0x0000005d005d7308 */ /* 0x000e220000000800 */
[----:B------:R-:W-:Y:S01]  /*38c0*/  ISETP.LT.OR P6, PT, R4, 0x7a, P6 ;  /* 0x0000007a0400780c */ /* 0x000fe200037c1670 */
[--C-:B------:R-:W-:Y:S01]  /*38d0*/  FFMA.FTZ R4, R61, R6, -R22.reuse ;  /* 0x000000063d047223 */ /* 0x100fe20000010816 */
[----:B------:R-:W-:Y:S01]  /*38e0*/  FMNMX.FTZ R14, R29, R14, !PT ;  /* 0x0000000e1d0e7209 */ /* 0x000fe20007810000 */
[-CC-:B------:R-:W-:Y:S01]  /*38f0*/  FFMA.FTZ R168, R117, R6.reuse, -R22.reuse ;  /* 0x0000000675a87223 */ /* 0x180fe20000010816 */
[----:B------:R-:W-:Y:S01]  /*3900*/  FSEL R111, R86, -INF , !P5 ;  /* 0xff800000566f7808 */ /* 0x000fe20006800000 */
[--C-:B------:R-:W-:Y:S01]  /*3910*/  FFMA.FTZ R99, R99, R6, -R22.reuse ;  /* 0x0000000663637223 */ /* 0x100fe20000010816 */
[----:B------:R-:W-:Y:S01]  /*3920*/  FMNMX.FTZ R14, R39, R14, !PT ;  /* 0x0000000e270e7209 */ /* 0x000fe20007810000 */
[----:B------:R1:W-:Y:S01]  /*3930*/  MUFU.EX2 R166, R4 ;  /* 0x0000000400a67308 */ /* 0x0003e20000000800 */
[----:B------:R-:W-:Y:S01]  /*3940*/  FSEL R87, R87, -INF , !P6 ;  /* 0xff80000057577808 */ /* 0x000fe20007000000 */
        /* <DEDUP_REMOVED lines=14> */
[----:B------:R-:W3:Y:S01]  /*3a30*/  MUFU.EX2 R95, R95 ;  /* 0x0000005f005f7308 */ /* 0x000ee20000000800 */
[-CC-:B------:R-:W-:Y:S01]  /*3a40*/  FFMA.FTZ R69, R69, R6.reuse, -R22.reuse ;  /* 0x0000000645457223 */ /* 0x180fe20000010816 */
[--C-:B------:R-:W-:Y:S01]  /*3a50*/  FFMA.FTZ R13, R13, R6, -R22.reuse ;  /* 0x000000060d0d7223 */ /* 0x100fe20000010816 */
[----:B------:R-:W-:Y:S01]  /*3a60*/  FMNMX.FTZ R14, R41, R14, !PT ;  /* 0x0000000e290e7209 */ /* 0x000fe20007810000 */
[-CC-:B------:R-:W-:Y:S01]  /*3a70*/  FFMA.FTZ R73, R73, R6.reuse, -R22.reuse ;  /* 0x0000000649497223 */ /* 0x180fe20000010816 */
[-CC-:B------:R-:W-:Y:S01]  /*3a80*/  FFMA.FTZ R15, R15, R6.reuse, -R22.reuse ;  /* 0x000000060f0f7223 */ /* 0x180fe20000010816 */
[--C-:B------:R-:W-:Y:S01]  /*3a90*/  FFMA.FTZ R77, R77, R6, -R22.reuse ;  /* 0x000000064d4d7223 */ /* 0x100fe20000010816 */
[----:B------:R-:W-:Y:S01]  /*3aa0*/  FMNMX.FTZ R14, R51, R14, !PT ;  /* 0x0000000e330e7209 */ /* 0x000fe20007810000 */
[----:B------:R-:W4:Y:S01]  /*3ab0*/  MUFU.EX2 R176, R176 ;  /* 0x000000b000b07308 */ /* 0x000f220000000800 */
[-CC-:B------:R-:W-:Y:S01]  /*3ac0*/  FFMA.FTZ R19, R19, R6.reuse, -R22.reuse ;  /* 0x0000000613137223 */ /* 0x180fe20000010816 */
[--C-:B------:R-:W-:Y:S01]  /*3ad0*/  FFMA.FTZ R81, R81, R6, -R22.reuse ;  /* 0x0000000651517223 */ /* 0x100fe20000010816 */
[----:B------:R-:W-:Y:S01]  /*3ae0*/  FMNMX.FTZ R14, R45, R14, !PT ;  /* 0x0000000e2d0e7209 */ /* 0x000fe20007810000 */
[-CC-:B------:R-:W-:Y:S01]  /*3af0*/  FFMA.FTZ R21, R21, R6.reuse, -R22.reuse ;  /* 0x0000000615157223 */ /* 0x180fe20000010816 */
[----:B------:R-:W-:-:S02]  /*3b00*/  FFMA.FTZ R22, R85, R6, -R22 ;  /* 0x0000000655167223 */ /* 0x000fc40000010816 */
[----:B------:R-:W-:Y:S01]  /*3b10*/  FMNMX.FTZ R14, R55, R14, !PT ;  /* 0x0000000e370e7209 */ /* 0x000fe20007810000 */
[----:B------:R-:W-:Y:S03]  /*3b20*/  MUFU.EX2 R117, R12 ;  /* 0x0000000c00757308 */ /* 0x000fe60000000800 */
[----:B------:R-:W-:-:S04]  /*3b30*/  FMNMX.FTZ R14, R49, R14, !PT ;  /* 0x0000000e310e7209 */ /* 0x000fc80007810000 */
[----:B------:R-:W-:Y:S01]  /*3b40*/  FMNMX.FTZ R14, R59, R14, !PT ;  /* 0x0000000e3b0e7209 */ /* 0x000fe20007810000 */
[----:B------:R-:W5:Y:S03]  /*3b50*/  MUFU.EX2 R97, R97 ;  /* 0x0000006100617308 */ /* 0x000f660000000800 */
        /* <DEDUP_REMOVED lines=20> */
[----:B------:R-:W-:Y:S04]  /*3ca0*/  MUFU.EX2 R168, R168 ;  /* 0x000000a800a87308 */ /* 0x000fe80000000800 */
[----:B------:R-:W0:Y:S04]  /*3cb0*/  SHFL.BFLY PT, R61, R14, 0x2, 0x1f ;  /* 0x0c401f000e3d7f89 */ /* 0x000e2800000e0000 */
[----:B------:R-:W-:Y:S08]  /*3cc0*/  MUFU.EX2 R105, R105 ;  /* 0x0000006900697308 */ /* 0x000ff00000000800 */
[----:B------:R-:W-:Y:S08]  /*3cd0*/  MUFU.EX2 R170, R170 ;  /* 0x000000aa00aa7308 */ /* 0x000ff00000000800 */
[----:B------:R-:W-:Y:S01]  /*3ce0*/  MUFU.EX2 R107, R107 ;  /* 0x0000006b006b7308 */ /* 0x000fe20000000800 */
[----:B0-----:R-:W-:-:S07]  /*3cf0*/  FMNMX.FTZ R61, R14, R61, !PT ;  /* 0x0000003d0e3d7209 */ /* 0x001fce0007810000 */
[----:B------:R-:W-:Y:S01]  /*3d00*/  MUFU.EX2 R164, R164 ;  /* 0x000000a400a47308 */ /* 0x000fe20000000800 */
[----:B-1----:R-:W0:Y:S07]  /*3d10*/  SHFL.BFLY PT, R4, R61, 0x1, 0x1f ;  /* 0x0c201f003d047f89 */ /* 0x002e2e00000e0000 */
[----:B------:R-:W-:Y:S08]  /*3d20*/  MUFU.EX2 R109, R109 ;  /* 0x0000006d006d7308 */ /* 0x000ff00000000800 */
[----:B------:R-:W-:Y:S08]  /*3d30*/  MUFU.EX2 R5, R5 ;  /* 0x0000000500057308 */ /* 0x000ff00000000800 */
[----:B------:R-:W-:Y:S01]  /*3d40*/  MUFU.EX2 R160, R65 ;  /* 0x0000004100a07308 */ /* 0x000fe20000000800 */
[----:B0-----:R-:W-:-:S04]  /*3d50*/  FMNMX.FTZ R9, R61, R4, !PT ;  /* 0x000000043d097209 */ /* 0x001fc80007810000 */
[C---:B------:R-:W-:Y:S01]  /*3d60*/  FSETP.NEU.FTZ.AND P1, PT, R9.reuse, -INF , PT ;  /* 0xff8000000900780b */ /* 0x040fe20003f3d000 */
[----:B------:R-:W-:Y:S02]  /*3d70*/  FMUL.FTZ R4, R9, R6 ;  /* 0x0000000609047220 */ /* 0x000fe40000410000 */
[----:B------:R-:W-:Y:S03]  /*3d80*/  MUFU.EX2 R69, R69 ;  /* 0x0000004500457308 */ /* 0x000fe60000000800 */
[----:B------:R-:W-:Y:S02]  /*3d90*/  FSEL R4, R4, RZ, P1 ;  /* 0x000000ff04047208 */ /* 0x000fe40000800000 */
[----:B------:R-:W-:-:S03]  /*3da0*/  PLOP3.LUT P1, PT, PT, PT, UP0, 0x40, 0x0 ;  /* 0x000000000000781c */ /* 0x000fc60003f2e808 */
        /* <DEDUP_REMOVED lines=28> */
[----:B------:R-:W1:Y:S01]  /*3f70*/  MUFU.EX2 R23, R23 ;  /* 0x0000001700177308 */ /* 0x000e620000000800 */
[----:B-----5:R-:W-:Y:S01]  /*3f80*/  FADD.FTZ R31, R97, R34 ;  /* 0x00000022611f7221 */ /* 0x020fe20000010000 */
[-CC-:B------:R-:W-:Y:S01]  /*3f90*/  FFMA.FTZ R67, R67, R6.reuse, -R4.reuse ;  /* 0x0000000643437223 */ /* 0x180fe20000010804 */
[-CC-:B------:R-:W-:Y:S01]  /*3fa0*/  FFMA.FTZ R89, R89, R6.reuse, -R4.reuse ;  /* 0x0000000659597223 */ /* 0x180fe20000010804 */
[-CC-:B------:R-:W-:Y:S01]  /*3fb0*/  FFMA.FTZ R71, R71, R6.reuse, -R4.reuse ;  /* 0x0000000647477223 */ /* 0x180fe20000010804 */
[----:B------:R-:W-:Y:S01]  /*3fc0*/  FADD.FTZ R34, R178, R31 ;  /* 0x0000001fb2227221 */ /* 0x000fe20000010000 */
[-CC-:B------:R-:W-:Y:S01]  /*3fd0*/  FFMA.FTZ R91, R91, R6.reuse, -R4.reuse ;  /* 0x000000065b5b7223 */ /* 0x180fe20000010804 */
[-C--:B------:R-:W-:Y:S01]  /*3fe0*/  FFMA.FTZ R75, R75, R6.reuse, -R4 ;  /* 0x000000064b4b7223 */ /* 0x080fe20000010804 */
[----:B------:R-:W2:Y:S01]  /*3ff0*/  MUFU.EX2 R25, R25 ;  /* 0x0000001900197308 */ /* 0x000ea20000000800 */
[----:B------:R-:W-:Y:S01]  /*4000*/  FADD.FTZ R31, R99, R34 ;  /* 0x00000022631f7221 */ /* 0x000fe20000010000 */
[-CC-:B------:R-:W-:Y:S01]  /*4010*/  FFMA.FTZ R115, R115, R6.reuse, -R4.reuse ;  /* 0x0000000673737223 */ /* 0x180fe20000010804 */
[-CC-:B------:R-:W-:Y:S01]  /*4020*/  FFMA.FTZ R79, R79, R6.reuse, -R4.reuse ;  /* 0x000000064f4f7223 */ /* 0x180fe20000010804 */
[-CC-:B------:R-:W-:Y:S01]  /*4030*/  FFMA.FTZ R113, R113, R6.reuse, -R4.reuse ;  /* 0x0000000671717223 */ /* 0x180fe20000010804 */
[----:B------:R-:W-:Y:S01]  /*4040*/  FADD.FTZ R36, R172, R31 ;  /* 0x0000001fac247221 */ /* 0x000fe20000010000 */
[-CC-:B------:R-:W-:Y:S01]  /*4050*/  FFMA.FTZ R83, R83, R6.reuse, -R4.reuse ;  /* 0x0000000653537223 */ /* 0x180fe20000010804 */
[-C--:B------:R-:W-:Y:S01]  /*4060*/  FFMA.FTZ R111, R111, R6.reuse, -R4 ;  /* 0x000000066f6f7223 */ /* 0x080fe20000010804 */
[----:B------:R3:W4:Y:S01]  /*4070*/  MUFU.EX2 R14, R35 ;  /* 0x00000023000e7308 */ /* 0x0007220000000800 */
[----:B------:R-:W-:Y:S01]  /*4080*/  FADD.FTZ R31, R101, R36 ;  /* 0x00000024651f7221 */ /* 0x000fe20000010000 */
[----:B0-----:R-:W-:Y:S01]  /*4090*/  FADD.FTZ R36, R26, R27 ;  /* 0x0000001b1a247221 */ /* 0x001fe20000010000 */
[----:B------:R-:W-:Y:S01]  /*40a0*/  FFMA.FTZ R87, R87, R6, -R4 ;  /* 0x0000000657577223 */ /* 0x000fe20000010804 */
[----:B------:R-:W-:Y:S01]  /*40b0*/  F2FP.BF16.F32.PACK_AB R181, R27, R26 ;  /* 0x0000001a1bb5723e */ /* 0x000fe200000010ff */
[----:B------:R-:W-:Y:S01]  /*40c0*/  FADD.FTZ R38, R174, R31 ;  /* 0x0000001fae267221 */ /* 0x000fe20000010000 */
[----:B-1----:R-:W-:Y:S01]  /*40d0*/  FADD.FTZ R31, R23, R36 ;  /* 0x00000024171f7221 */ /* 0x002fe20000010000 */
[C---:B------:R-:W-:Y:S01]  /*40e0*/  F2FP.BF16.F32.PACK_AB R183, R12.reuse, R23 ;  /* 0x000000170cb7723e */ /* 0x040fe200000010ff */
[----:B------:R-:W0:Y:S01]  /*40f0*/  MUFU.EX2 R29, R29 ;  /* 0x0000001d001d7308 */ /* 0x000e220000000800 */
[----:B---3--:R-:W-:Y:S01]  /*4100*/  FADD.FTZ R35, R103, R38 ;  /* 0x0000002667237221 */ /* 0x008fe20000010000 */
[----:B------:R-:W-:Y:S01]  /*4110*/  FADD.FTZ R38, R12, R31 ;  /* 0x0000001f0c267221 */ /* 0x000fe20000010000 */
[----:B------:R-:W-:-:S02]  /*4120*/  F2FP.BF16.F32.PACK_AB R180, R93, R180 ;  /* 0x000000b45db4723e */ /* 0x000fc400000010ff */
[----:B------:R-:W-:Y:S01]  /*4130*/  FADD.FTZ R40, R168, R35 ;  /* 0x00000023a8287221 */ /* 0x000fe20000010000 */
[----:B--2---:R-:W-:Y:S01]  /*4140*/  FADD.FTZ R31, R25, R38 ;  /* 0x00000026191f7221 */ /* 0x004fe20000010000 */
[----:B------:R-:W-:Y:S01]  /*4150*/  F2FP.BF16.F32.PACK_AB R182, R95, R182 ;  /* 0x000000b65fb6723e */ /* 0x000fe200000010ff */
[----:B------:R-:W1:Y:S01]  /*4160*/  MUFU.EX2 R20, R39 ;  /* 0x0000002700147308 */ /* 0x000e620000000800 */
[----:B------:R-:W-:Y:S01]  /*4170*/  FADD.FTZ R35, R105, R40 ;  /* 0x0000002869237221 */ /* 0x000fe20000010000 */
[C---:B----4-:R-:W-:Y:S01]  /*4180*/  FADD.FTZ R18, R14.reuse, R31 ;  /* 0x0000001f0e127221 */ /* 0x050fe20000010000 */
[----:B------:R-:W-:Y:S02]  /*4190*/  F2FP.BF16.F32.PACK_AB R177, R14, R25 ;  /* 0x000000190eb1723e */ /* 0x000fe400000010ff */
[----:B------:R-:W-:Y:S01]  /*41a0*/  FADD.FTZ R38, R170, R35 ;  /* 0x00000023aa267221 */ /* 0x000fe20000010000 */
[----:B------:R-:W-:Y:S02]  /*41b0*/  F2FP.BF16.F32.PACK_AB R176, R97, R176 ;  /* 0x000000b061b0723e */ /* 0x000fe400000010ff */
[----:B------:R-:W2:Y:S01]  /*41c0*/  MUFU.EX2 R33, R33 ;  /* 0x0000002100217308 */ /* 0x000ea20000000800 */
[----:B0-----:R-:W-:Y:S01]  /*41d0*/  FADD.FTZ R31, R29, R18 ;  /* 0x000000121d1f7221 */ /* 0x001fe20000010000 */
[----:B------:R-:W-:Y:S01]  /*41e0*/  FADD.FTZ R35, R107, R38 ;  /* 0x000000266b237221 */ /* 0x000fe20000010000 */
[----:B------:R-:W-:-:S02]  /*41f0*/  F2FP.BF16.F32.PACK_AB R178, R99, R178 ;  /* 0x000000b263b2723e */ /* 0x000fc400000010ff */
[----:B------:R-:W-:Y:S01]  /*4200*/  F2FP.BF16.F32.PACK_AB R172, R101, R172 ;  /* 0x000000ac65ac723e */ /* 0x000fe200000010ff */
[----:B------:R-:W-:Y:S01]  /*4210*/  FADD.FTZ R40, R164, R35 ;  /* 0x00000023a4287221 */ /* 0x000fe20000010000 */
[----:B------:R-:W-:Y:S01]  /*4220*/  F2FP.BF16.F32.PACK_AB R174, R103, R174 ;  /* 0x000000ae67ae723e */ /* 0x000fe200000010ff */
[----:B------:R-:W0:Y:S01]  /*4230*/  MUFU.EX2 R24, R43 ;  /* 0x0000002b00187308 */ /* 0x000e220000000800 */
[----:B-1----:R-:W-:Y:S01]  /*4240*/  FADD.FTZ R38, R20, R31 ;  /* 0x0000001f14267221 */ /* 0x002fe20000010000 */
[----:B------:R-:W-:Y:S01]  /*4250*/  FADD.FTZ R40, R117, R40 ;  /* 0x0000002875287221 */ /* 0x000fe20000010000 */
[----:B------:R-:W-:Y:S02]  /*4260*/  F2FP.BF16.F32.PACK_AB R168, R105, R168 ;  /* 0x000000a869a8723e */ /* 0x000fe400000010ff */
[----:B------:R-:W-:Y:S01]  /*4270*/  F2FP.BF16.F32.PACK_AB R170, R107, R170 ;  /* 0x000000aa6baa723e */ /* 0x000fe200000010ff */
[----:B------:R-:W-:Y:S01]  /*4280*/  FADD.FTZ R35, R109, R40 ;  /* 0x000000286d237221 */ /* 0x000fe20000010000 */
[----:B------:R-:W-:Y:S01]  /*4290*/  F2FP.BF16.F32.PACK_AB R164, R117, R164 ;  /* 0x000000a475a4723e */ /* 0x000fe200000010ff */
[----:B------:R-:W1:Y:S01]  /*42a0*/  MUFU.EX2 R37, R37 ;  /* 0x0000002500257308 */ /* 0x000e620000000800 */
[----:B--2---:R-:W-:Y:S01]  /*42b0*/  FADD.FTZ R31, R33, R38 ;  /* 0x00000026211f7221 */ /* 0x004fe20000010000 */
[C---:B------:R-:W-:Y:S01]  /*42c0*/  FADD.FTZ R42, R166.reuse, R35 ;  /* 0x00000023a62a7221 */ /* 0x040fe20000010000 */
[----:B------:R-:W-:-:S02]  /*42d0*/  F2FP.BF16.F32.PACK_AB R166, R166, R109 ;  /* 0x0000006da6a6723e */ /* 0x000fc400000010ff */
[----:B------:R-:W-:Y:S01]  /*42e0*/  F2FP.BF16.F32.PACK_AB R179, R20, R29 ;  /* 0x0000001d14b3723e */ /* 0x000fe200000010ff */
[----:B------:R-:W-:Y:S02]  /*42f0*/  FADD.FTZ R35, R5, R42 ;  /* 0x0000002a05237221 */ /* 0x000fe40000010000 */
[----:B------:R-:W2:Y:S01]  /*4300*/  MUFU.EX2 R28, R47 ;  /* 0x0000002f001c7308 */ /* 0x000ea20000000800 */
[----:B0-----:R-:W-:Y:S01]  /*4310*/  FADD.FTZ R38, R24, R31 ;  /* 0x0000001f18267221 */ /* 0x001fe20000010000 */
[C---:B------:R-:W-:Y:S01]  /*4320*/  FADD.FTZ R35, R160.reuse, R35 ;  /* 0x00000023a0237221 */ /* 0x040fe20000010000 */
[----:B------:R-:W-:Y:S02]  /*4330*/  F2FP.BF16.F32.PACK_AB R160, R160, R5 ;  /* 0x00000005a0a0723e */ /* 0x000fe400000010ff */
[----:B------:R-:W-:-:S03]  /*4340*/  F2FP.BF16.F32.PACK_AB R173, R24, R33 ;  /* 0x0000002118ad723e */ /* 0x000fc600000010ff */
[----:B------:R-:W0:Y:S01]  /*4350*/  MUFU.EX2 R41, R41 ;  /* 0x0000002900297308 */ /* 0x000e220000000800 */
[----:B-1----:R-:W-:-:S07]  /*4360*/  FADD.FTZ R31, R37, R38 ;  /* 0x00000026251f7221 */ /* 0x002fce0000010000 */
[----:B------:R-:W1:Y:S01]  /*4370*/  MUFU.EX2 R30, R51 ;  /* 0x00000033001e7308 */ /* 0x000e620000000800 */
[C---:B--2---:R-:W-:Y:S01]  /*4380*/  FADD.FTZ R40, R28.reuse, R31 ;  /* 0x0000001f1c287221 */ /* 0x044fe20000010000 */
[----:B------:R-:W-:-:S06]  /*4390*/  F2FP.BF16.F32.PACK_AB R175, R28, R37 ;  /* 0x000000251caf723e */ /* 0x000fcc00000010ff */
[----:B------:R-:W2:Y:S01]  /*43a0*/  MUFU.EX2 R45, R45 ;  /* 0x0000002d002d7308 */ /* 0x000ea20000000800 */
[----:B0-----:R-:W-:Y:S01]  /*43b0*/  FADD.FTZ R31, R41, R40 ;  /* 0x00000028291f7221 */ /* 0x001fe20000010000 */
[----:B------:R-:W-:Y:S01]  /*43c0*/  FADD.FTZ R40, R162, R35 ;  /* 0x00000023a2287221 */ /* 0x000fe20000010000 */
[----:B------:R-:W-:-:S03]  /*43d0*/  F2FP.BF16.F32.PACK_AB R162, R69, R162 ;  /* 0x000000a245a2723e */ /* 0x000fc600000010ff */
        /* <DEDUP_REMOVED lines=63> */
[----:B------:R-:W-:-:S03]  /*47d0*/  F2FP.BF16.F32.PACK_AB R153, R22, R113 ;  /* 0x000000711699723e */ /* 0x000fc600000010ff */
[----:B--2---:R-:W-:Y:S01]  /*47e0*/  FADD.FTZ R13, R111, R14 ;  /* 0x0000000e6f0d7221 */ /* 0x004fe20000010000 */
[----:B------:R-:W-:-:S03]  /*47f0*/  VIADD R14, R17, 0xfffffffe ;  /* 0xfffffffe110e7836 */ /* 0x000fc60000000000 */
        /* <DEDUP_REMOVED lines=14> */
.L_x_7557:
[----:B------:R-:W-:Y:S02]  /*48e0*/  ULDC UR14, c[0x0][0x9e4] ;  /* 0x00027900000e7ab9 */ /* 0x000fe40000000800 */
[----:B------:R-:W-:-:S11]  /*48f0*/  UISETP.NE.AND UP0, UPT, UR14, 0x1, UPT ;  /* 0x000000010e00788c */ /* 0x000fd6000bf05270 */
[----:B------:R-:W-:Y:S02]  /*4900*/  @UP0 ULDC.64 UR18, c[0x0][0x9e8] ;  /* 0x00027a0000120ab9 */ /* 0x000fe40000000a00 */
[----:B------:R-:W-:-:S04]  /*4910*/  UIMAD.WIDE.U32 UR6, UR11, UR18, URZ ;  /* 0x000000120b0672a5 */ /* 0x000fc8000f8e003f */
[----:B------:R-:W-:-:S12]  /*4920*/  @UP0 USHF.R.U32.HI UR11, URZ, UR19, UR7 ;  /* 0x000000133f0b0299 */ /* 0x000fd80008011607 */
.L_x_7558:
[----:B------:R-:W-:-:S04]  /*4930*/  UIMAD UR11, UR11, UR14, UR14 ;  /* 0x0000000e0b0b72a4 */ /* 0x000fc8000f8e020e */
[----:B------:R-:W-:-:S04]  /*4940*/  UISETP.LT.AND UP0, UPT, UR10, UR11, UPT ;  /* 0x0000000b0a00728c */ /* 0x000fc8000bf01270 */
[----:B------:R-:W-:-:S12]  /*4950*/  USEL UR10, UR10, UR11, UP0 ;  /* 0x0000000b0a0a7287 */ /* 0x000fd80008000000 */
.L_x_7556:
[----:B------:R-:W-:Y:S01]  /*4960*/  USHF.R.S32.HI UR6, URZ, 0x1f, UR10 ;  /* 0x0000001f3f067899 */ /* 0x000fe2000801140a */
[----:B------:R-:W-:Y:S01]  /*4970*/  CS2R R150, SRZ ;  /* 0x0000000000967805 */ /* 0x000fe2000001ff00 */
[----:B------:R-:W-:Y:S01]  /*4980*/  UMOV UR46, URZ ;  /* 0x0000003f002e7c82 */ /* 0x000fe20008000000 */
[----:B------:R-:W-:Y:S01]  /*4990*/  UMOV UR45, URZ ;  /* 0x0000003f002d7c82 */ /* 0x000fe20008000000 */
        /* <DEDUP_REMOVED lines=41> */
[----:B------:R-:W-:Y:S01]  /*4c30*/  IMAD.MOV.U32 R151, RZ, RZ, RZ ;  /* 0x000000ffff977224 */ /* 0x000fe200078e00ff */
[----:B------:R-:W-:Y:S01]  /*4c40*/  ULDC UR50, c[0x0][0x9e4] ;  /* 0x0002790000327ab9 */ /* 0x000fe20000000800 */
[----:B------:R-:W-:Y:S01]  /*4c50*/  ULDC UR51, c[0x0][0x2f0] ;  /* 0x0000bc0000337ab9 */ /* 0x000fe20000000800 */
[----:B------:R-:W-:-:S05]  /*4c60*/  ULDC UR52, c[0x0][0x9e0] ;  /* 0x0002780000347ab9 */ /* 0x000fca0000000800 */
.L_x_7578:
[----:B------:R-:W-:Y:S01]  /*4c70*/  ISETP.NE.AND P2, PT, RZ, UR39, PT ;  /* 0x00000027ff007c0c */ /* 0x000fe2000bf45270 */
[----:B------:R-:W-:-:S04]  /*4c80*/  UISETP.NE.AND UP0, UPT, UR54, 0x1, UPT ;  /* 0x000000013600788c */ /* 0x000fc8000bf05270 */
[----:B------:R-:W-:-:S04]  /*4c90*/  USEL UR45, URZ, 0x1, UP0 ;  /* 0x000000013f2d7887 */ /* 0x000fc80008000000 */
[----:B------:R-:W-:-:S04]  /*4ca0*/  ULOP3.LUT UR45, UR55, UR45, URZ, 0x3c, !UPT ;  /* 0x0000002d372d7292 */ /* 0x000fc8000f8e3c3f */
[----:B------:R-:W-:Y:S08]  /*4cb0*/  @P2 BRA `(.L_x_7560) ;  /* 0x0000000000382947 */ /* 0x000ff00003800000 */
[----:B------:R-:W-:Y:S05]  /*4cc0*/  @!P0 BRA `(.L_x_7561) ;  /* 0x0000000000048947 */ /* 0x000fea0003800000 */
[----:B------:R-:W-:Y:S01]  /*4cd0*/  BPT.TRAP 0x1 ;  /* 0x000000040000795c */ /* 0x000fe20000300000 */
.L_x_7561:
        /* <DEDUP_REMOVED lines=9> */
.L_x_7562:
[----:B-1----:R-:W-:Y:S05]  /*4d70*/  @P1 BRA `(.L_x_7560) ;  /* 0x0000000000081947 */ /* 0x002fea0003800000 */
[----:B------:R-:W1:Y:S02]  /*4d80*/  SYNCS.PHASECHK.TRANS64.TRYWAIT P1, [UR6+0x28830], R6 ;  /* 0x02883006ff0075a7 */ /* 0x000e640008020146 */
[----:B-1----:R-:W-:Y:S05]  /*4d90*/  @!P1 BRA `(.L_x_7563) ;  /* 0x000000e400e49947 */ /* 0x002fea0003800000 */
.L_x_7560:
        /* <DEDUP_REMOVED lines=13> */
[----:B------:R-:W-:Y:S02]  /*4e70*/  UIADD3 UR6, UR34, 0x2, URZ ;  /* 0x0000000222067890 */ /* 0x000fe4000fffe03f */
        /* <DEDUP_REMOVED lines=36> */
.L_x_7565:
[----:B------:R-:W-:Y:S01]  /*50c0*/  ULEA UR6, UR54, UR40, 0x3 ;  /* 0x0000002836067291 */ /* 0x000fe2000f8e183f */
[----:B------:R-:W-:-:S05]  /*50d0*/  IMAD.U32 R6, RZ, RZ, UR55 ;  /* 0x00000037ff067e24 */ /* 0x000fca000f8e00ff */
[----:B------:R-:W-:-:S04]  /*50e0*/  SHF.L.U32 R6, R6, 0x1f, RZ ;  /* 0x0000001f06067819 */ /* 0x000fc800000006ff */
[----:B------:R0:W1:Y:S01]  /*50f0*/  SYNCS.PHASECHK.TRANS64.TRYWAIT P1, [UR6+0x28850], R6 ;  /* 0x02885006ff0075a7 */ /* 0x0000620008020146 */
[----:B------:R-:W-:Y:S05]  /*5100*/  @!P0 BRA `(.L_x_7566) ;  /* 0x0000000000048947 */ /* 0x000fea0003800000 */
[----:B------:R-:W-:Y:S01]  /*5110*/  BPT.TRAP 0x1 ;  /* 0x000000040000795c */ /* 0x000fe20000300000 */
.L_x_7566:
[----:B-1----:R-:W-:Y:S05]  /*5120*/  @P1 BRA `(.L_x_7564) ;  /* 0x0000000000081947 */ /* 0x002fea0003800000 */
[----:B------:R-:W1:Y:S02]  /*5130*/  SYNCS.PHASECHK.TRANS64.TRYWAIT P1, [UR6+0x28850], R6 ;  /* 0x02885006ff0075a7 */ /* 0x000e640008020146 */
[----:B-1----:R-:W-:Y:S05]  /*5140*/  @!P1 BRA `(.L_x_7567) ;  /* 0x000000e400109947 */ /* 0x002fea0003800000 */
.L_x_7564:
        /* <DEDUP_REMOVED lines=49> */
.L_x_7568:
[----:B------:R-:W-:Y:S01]  /*5460*/  UISETP.NE.AND UP1, UPT, UR42, URZ, UPT ;  /* 0x0000003f2a00728c */ /* 0x000fe2000bf25270 */
[----:B------:R-:W1:Y:S01]  /*5470*/  LDC R8, c[0x0][0x288] ;  /* 0x0000a200ff087b82 */ /* 0x000e620000000800 */
[----:B0-----:R-:W-:Y:S01]  /*5480*/  IMAD.MOV.U32 R6, RZ, RZ, R0 ;  /* 0x000000ffff067224 */ /* 0x001fe200078e0000 */
[----:B------:R-:W-:Y:S01]  /*5490*/  UISETP.NE.AND UP0, UPT, UR41, URZ, UPT ;  /* 0x0000003f2900728c */ /* 0x000fe2000bf05270 */
[----:B------:R-:W-:Y:S01]  /*54a0*/  IMAD.SHL.U32 R22, R14, 0x80, RZ ;  /* 0x000000800e167824 */ /* 0x000fe200078e00ff */
[----:B------:R-:W-:Y:S01]  /*54b0*/  ULEA UR6, UR46, UR40, 0x3 ;  /* 0x000000282e067291 */ /* 0x000fe2000f8e183f */
[----:B------:R-:W-:Y:S02]  /*54c0*/  PLOP3.LUT P1, PT, PT, PT, UP1, 0x80, 0x0 ;  /* 0x000000000000781c */ /* 0x000fe40003f2f018 */
[----:B------:R-:W-:Y:S01]  /*54d0*/  PLOP3.LUT P2, PT, PT, PT, UP1, 0x80, 0x0 ;  /* 0x000000000000781c */ /* 0x000fe20003f4f018 */
[----:B------:R-:W-:Y:S01]  /*54e0*/  UIADD3 UR6, UR6, 0x28840, URZ ;  /* 0x0002884006067890 */ /* 0x000fe2000fffe03f */
[----:B------:R-:W-:Y:S01]  /*54f0*/  IADD3 R18, -R22, 0x1, RZ ;  /* 0x0000000116127810 */ /* 0x000fe20007ffe1ff */
[----:B------:R-:W-:Y:S01]  /*5500*/  @UP1 ULDC UR7, c[0x0][0x44c] ;  /* 0x0001130000071ab9 */ /* 0x000fe20000000800 */
[----:B------:R-:W-:Y:S01]  /*5510*/  @UP1 ULDC UR10, c[0x0][0x450] ;  /* 0x00011400000a1ab9 */ /* 0x000fe20000000800 */
[----:B------:R-:W-:-:S06]  /*5520*/  UPRMT UR6, UR43, 0x654, UR6 ;  /* 0x000006542b067896 */ /* 0x000fcc0008000006 */
[----:B------:R-:W-:Y:S01]  /*5530*/  @P1 IMAD.HI.U32 R7, R0, UR7, RZ ;  /* 0x0000000700071c27 */ /* 0x000fe2000f8e00ff */
[----:B------:R-:W-:Y:S02]  /*5540*/  PLOP3.LUT P1, PT, PT, PT, UP0, 0x40, 0x0 ;  /* 0x000000000000781c */ /* 0x000fe40003f2e808 */
[----:B------:R-:W-:Y:S02]  /*5550*/  SYNCS.ARRIVE.TRANS64.RED.A1T0 RZ, [UR6], RZ ;  /* 0x000000ffffff79a7 */ /* 0x000fe40008100406 */
[----:B------:R-:W-:Y:S01]  /*5560*/  @P2 SHF.R.U32.HI R6, RZ, UR10, R7 ;  /* 0x0000000aff062c19 */ /* 0x000fe20008011607 */
[----:B------:R-:W-:-:S04]  /*5570*/  IMAD R7, R3, -0x2, R18 ;  /* 0xfffffffe03077824 */ /* 0x000fc800078e0212 */
[----:B------:R-:W0:Y:S01]  /*5580*/  SHFL.IDX PT, R9, R6, RZ, 0x1c1f ;  /* 0x001c1fff06097589 */ /* 0x000e2200000e0000 */
[----:B------:R-:W-:-:S04]  /*5590*/  IMAD R7, R2, UR51, R7 ;  /* 0x0000003302077c24 */ /* 0x000fc8000f8e0207 */
[----:B-1----:R-:W-:-:S04]  /*55a0*/  IMAD.IADD R7, R7, 0x1, -R8 ;  /* 0x0000000107077824 */ /* 0x002fc800078e0a08 */
[C---:B------:R-:W-:Y:S02]  /*55b0*/  VIADD R152, R7.reuse, UR52 ;  /* 0x0000003407987c36 */ /* 0x040fe40008000000 */
[----:B------:R-:W-:Y:S02]  /*55c0*/  VIADD R154, R7, UR47 ;  /* 0x0000002f079a7c36 */ /* 0x000fe40008000000 */
[--C-:B0-----:R-:W-:Y:S02]  /*55d0*/  IMAD.IADD R7, R152, 0x1, R9.reuse ;  /* 0x0000000198077824 */ /* 0x101fe400078e0209 */
[----:B------:R-:W-:Y:S01]  /*55e0*/  IMAD.IADD R18, R154, 0x1, R9 ;  /* 0x000000019a127824 */ /* 0x000fe200078e0209 */
[----:B------:R-:W-:Y:S06]  /*55f0*/  @P1 BRA `(.L_x_7569) ;  /* 0x00000000005c1947 */ /* 0x000fec0003800000 */
[----:B------:R-:W-:Y:S01]  /*5600*/  IMAD R9, R2, UR51, R9 ;  /* 0x0000003302097c24 */ /* 0x000fe2000f8e0209 */
[----:B------:R-:W-:Y:S03]  /*5610*/  BSSY B0, `(.L_x_7570) ;  /* 0x0000011000007945 */ /* 0x000fe60003800000 */
[----:B------:R-:W-:-:S05]  /*5620*/  IMAD.IADD R9, R9, 0x1, -R8 ;  /* 0x0000000109097824 */ /* 0x000fca00078e0a08 */
[----:B------:R-:W-:-:S13]  /*5630*/  ISETP.GT.AND P1, PT, R9, -0x1, PT ;  /* 0xffffffff0900780c */ /* 0x000fda0003f24270 */
[----:B------:R-:W-:Y:S05]  /*5640*/  @P1 BRA `(.L_x_7571) ;  /* 0x0000000000201947 */ /* 0x000fea0003800000 */
[----:B------:R-:W-:Y:S01]  /*5650*/  IMAD.U32 R15, RZ, RZ, UR50 ;  /* 0x00000032ff0f7e24 */ /* 0x000fe2000f8e00ff */
[----:B------:R-:W-:-:S04]  /*5660*/  LOP3.LUT R9, RZ, R9, RZ, 0x33, !PT ;  /* 0x00000009ff097212 */ /* 0x000fc800078e33ff */
[----:B------:R-:W-:-:S13]  /*5670*/  ISETP.NE.AND P1, PT, R15, 0x1, PT ;  /* 0x000000010f00780c */ /* 0x000fda0003f25270 */
[----:B------:R-:W0:Y:S02]  /*5680*/  @P1 LDC.64 R20, c[0x0][0x9e8] ;  /* 0x00027a00ff141b82 */ /* 0x000e240000000a00 */
[----:B0-----:R-:W-:-:S05]  /*5690*/  @P1 IMAD.HI.U32 R20, R9, R20, RZ ;  /* 0x0000001409141227 */ /* 0x001fca00078e00ff */
[----:B------:R-:W-:-:S04]  /*56a0*/  @P1 SHF.R.U32.HI R9, RZ, R21, R20 ;  /* 0x00000015ff091219 */ /* 0x000fc80000011614 */
[----:B------:R-:W-:Y:S01]  /*56b0*/  LOP3.LUT R9, RZ, R9, RZ, 0x33, !PT ;  /* 0x00000009ff097212 */ /* 0x000fe200078e33ff */
[----:B------:R-:W-:Y:S06]  /*56c0*/  BRA `(.L_x_7572) ;  /* 0x0000000000147947 */ /* 0x000fec0003800000 */
.L_x_7571:
[----:B------:R-:W-:-:S05]  /*56d0*/  IMAD.U32 R15, RZ, RZ, UR50 ;  /* 0x00000032ff0f7e24 */ /* 0x000fca000f8e00ff */
[----:B------:R-:W-:-:S13]  /*56e0*/  ISETP.NE.AND P1, PT, R15, 0x1, PT ;  /* 0x000000010f00780c */ /* 0x000fda0003f25270 */
[----:B------:R-:W0:Y:S02]  /*56f0*/  @P1 LDC.64 R20, c[0x0][0x9e8] ;  /* 0x00027a00ff141b82 */ /* 0x000e240000000a00 */
[----:B0-----:R-:W-:-:S05]  /*5700*/  @P1 IMAD.HI.U32 R20, R9, R20, RZ ;  /* 0x0000001409141227 */ /* 0x001fca00078e00ff */
[----:B------:R-:W-:-:S07]  /*5710*/  @P1 SHF.R.U32.HI R9, RZ, R21, R20 ;  /* 0x00000015ff091219 */ /* 0x000fce0000011614 */
.L_x_7572:
[----:B------:R-:W-:Y:S05]  /*5720*/  BSYNC B0 ;  /* 0x0000000000007941 */ /* 0x000fea0003800000 */
.L_x_7570:
[----:B------:R-:W-:-:S04]  /*5730*/  IMAD R20, R9, R15, -R22 ;  /* 0x0000000f09147224 */ /* 0x000fc800078e0a16 */
[----:B------:R-:W-:-:S05]  /*5740*/  IMAD R20, R3, -0x2, R20 ;  /* 0xfffffffe03147824 */ /* 0x000fca00078e0214 */
[----:B------:R-:W-:Y:S02]  /*5750*/  VIADDMNMX R7, R20, R15, R7, PT ;  /* 0x0000000f14077246 */ /* 0x000fe40003800107 */
[----:B------:R-:W-:-:S07]  /*5760*/  VIMNMX R18, R18, R20, !PT ;  /* 0x0000001412127248 */ /* 0x000fce0007fe0100 */
.L_x_7569:
[----:B------:R-:W-:Y:S01]  /*5770*/  ISETP.GT.AND P1, PT, R14, -0x1, PT ;  /* 0xffffffff0e00780c */ /* 0x000fe20003f24270 */
[----:B------:R-:W0:Y:S01]  /*5780*/  SHFL.IDX PT, R159, R6, 0x1, 0x1c1f ;  /* 0x003c1f00069f7f89 */ /* 0x000e2200000e0000 */
[----:B------:R-:W-:Y:S02]  /*5790*/  UISETP.NE.AND UP0, UPT, UR41, URZ, UPT ;  /* 0x0000003f2900728c */ /* 0x000fe4000bf05270 */
[C---:B------:R-:W-:Y:S02]  /*57a0*/  ISETP.GT.AND P2, PT, R18.reuse, 0x1, P1 ;  /* 0x000000011200780c */ /* 0x040fe40000f44270 */
[----:B------:R-:W-:Y:S02]  /*57b0*/  ISETP.GT.AND P3, PT, R18, 0x8, P1 ;  /* 0x000000081200780c */ /* 0x000fe40000f64270 */
[C---:B------:R-:W-:Y:S02]  /*57c0*/  ISETP.LT.OR P2, PT, R7.reuse, 0x2, P2 ;  /* 0x000000020700780c */ /* 0x040fe40001741670 */
[----:B------:R-:W-:-:S02]  /*57d0*/  ISETP.LT.OR P3, PT, R7, 0x9, P3 ;  /* 0x000000090700780c */ /* 0x000fc40001f61670 */
[C---:B------:R-:W-:Y:S02]  /*57e0*/  ISETP.GT.AND P6, PT, R18.reuse, RZ, P1 ;  /* 0x000000ff1200720c */ /* 0x040fe40000fc4270 */
[----:B------:R-:W-:Y:S02]  /*57f0*/  FSEL R15, R25, -INF , !P2 ;  /* 0xff800000190f7808 */ /* 0x000fe40005000000 */
[----:B------:R-:W-:Y:S02]  /*5800*/  ISETP.GT.AND P2, PT, R18, 0x18, P1 ;  /* 0x000000181200780c */ /* 0x000fe40000f44270 */
[----:B------:R-:W-:Y:S02]  /*5810*/  FSEL R173, R28, -INF , !P3 ;  /* 0xff8000001cad7808 */ /* 0x000fe40005800000 */
[----:B------:R-:W-:Y:S02]  /*5820*/  ISETP.GT.AND P3, PT, R18, 0x19, P1 ;  /* 0x000000191200780c */ /* 0x000fe40000f64270 */
[----:B------:R-:W-:-:S02]  /*5830*/  ISETP.LT.OR P6, PT, R7, 0x1, P6 ;  /* 0x000000010700780c */ /* 0x000fc400037c1670 */
[C---:B------:R-:W-:Y:S01]  /*5840*/  ISETP.LT.OR P2, PT, R7.reuse, 0x19, P2 ;  /* 0x000000190700780c */ /* 0x040fe20001741670 */
[----:B0-----:R-:W-:Y:S01]  /*5850*/  IMAD.IADD R20, R154, 0x1, R159 ;  /* 0x000000019a147824 */ /* 0x001fe200078e029f */
[----:B------:R-:W-:Y:S02]  /*5860*/  ISETP.LT.OR P3, PT, R7, 0x1a, P3 ;  /* 0x0000001a0700780c */ /* 0x000fe40001f61670 */
[----:B------:R-:W-:Y:S02]  /*5870*/  FSEL R167, R24, -INF , !P6 ;  /* 0xff80000018a77808 */ /* 0x000fe40007000000 */
[C---:B------:R-:W-:Y:S02]  /*5880*/  ISETP.GT.AND P5, PT, R18.reuse, 0x9, P1 ;  /* 0x000000091200780c */ /* 0x040fe40000fa4270 */
[C---:B------:R-:W-:Y:S02]  /*5890*/  ISETP.GT.AND P4, PT, R18.reuse, 0x10, P1 ;  /* 0x000000101200780c */ /* 0x040fe40000f84270 */
[----:B------:R-:W-:-:S02]  /*58a0*/  ISETP.GT.AND P6, PT, R18, 0x11, P1 ;  /* 0x000000111200780c */ /* 0x000fc40000fc4270 */
[----:B------:R-:W-:Y:S02]  /*58b0*/  FSEL R177, R36, -INF , !P2 ;  /* 0xff80000024b17808 */ /* 0x000fe40005000000 */
[C---:B------:R-:W-:Y:S02]  /*58c0*/  ISETP.GT.AND P2, PT, R18.reuse, 0x29, P1 ;  /* 0x000000291200780c */ /* 0x040fe40000f44270 */
        /* <DEDUP_REMOVED lines=10> */
[C---:B------:R-:W-:Y:S02]  /*5970*/  ISETP.GT.AND P5, PT, R18.reuse, 0x20, P1 ;  /* 0x000000201200780c */ /* 0x040fe40000fa4270 */
[C---:B------:R-:W-:Y:S02]  /*5980*/  ISETP.GT.AND P4, PT, R18.reuse, 0x21, P1 ;  /* 0x000000211200780c */ /* 0x040fe40000f84270 */
[----:B------:R-:W-:Y:S02]  /*5990*/  ISETP.GT.AND P6, PT, R18, 0x28, P1 ;  /* 0x000000281200780c */ /* 0x000fe40000fc4270 */
[----:B------:R-:W-:Y:S02]  /*59a0*/  FSEL R153, R45, -INF , !P2 ;  /* 0xff8000002d997808 */ /* 0x000fe40005000000 */
[----:B------:R-:W-:Y:S02]  /*59b0*/  FSEL R45, R48, -INF , !P3 ;  /* 0xff800000302d7808 */ /* 0x000fe40005800000 */
[----:B------:R-:W-:-:S02]  /*59c0*/  ISETP.GT.AND P3, PT, R18, 0x41, P1 ;  /* 0x000000411200780c */ /* 0x000fc40000f64270 */
[C---:B------:R-:W-:Y:S02]  /*59d0*/  ISETP.LT.OR P5, PT, R7.reuse, 0x21, P5 ;  /* 0x000000210700780c */ /* 0x040fe40002fa1670 */
[C---:B------:R-:W-:Y:S02]  /*59e0*/  ISETP.LT.OR P4, PT, R7.reuse, 0x22, P4 ;  /* 0x000000220700780c */ /* 0x040fe40002781670 */
[C---:B------:R-:W-:Y:S02]  /*59f0*/  ISETP.LT.OR P6, PT, R7.reuse, 0x29, P6 ;  /* 0x000000290700780c */ /* 0x040fe400037c1670 */
[----:B------:R-:W-:Y:S02]  /*5a00*/  ISETP.LT.OR P3, PT, R7, 0x42, P3 ;  /* 0x000000420700780c */ /* 0x000fe40001f61670 */
        /* <DEDUP_REMOVED lines=8> */
[----:B------:R-:W-:Y:S02]  /*5a90*/  ISETP.GT.AND P3, PT, R18, 0x58, P1 ;  /* 0x000000581200780c */ /* 0x000fe40000f64270 */
[C---:B------:R-:W-:Y:S02]  /*5aa0*/  ISETP.LT.OR P5, PT, R7.reuse, 0x32, P5 ;  /* 0x000000320700780c */ /* 0x040fe40002fa1670 */
[C---:B------:R-:W-:Y:S02]  /*5ab0*/  ISETP.LT.OR P4, PT, R7.reuse, 0x39, P4 ;  /* 0x000000390700780c */ /* 0x040fe40002781670 */
[C---:B------:R-:W-:Y:S02]  /*5ac0*/  ISETP.LT.OR P6, PT, R7.reuse, 0x3a, P6 ;  /* 0x0000003a0700780c */ /* 0x040fe400037c1670 */
[C---:B------:R-:W-:Y:S02]  /*5ad0*/  ISETP.LT.OR P2, PT, R7.reuse, 0x41, P2 ;  /* 0x000000410700780c */ /* 0x040fe40001741670 */
[----:B------:R-:W-:-:S02]  /*5ae0*/  ISETP.LT.OR P3, PT, R7, 0x59, P3 ;  /* 0x000000590700780c */ /* 0x000fc40001f61670 */
[----:B------:R-:W-:Y:S02]  /*5af0*/  FSEL R49, R49, -INF , !P5 ;  /* 0xff80000031317808 */ /* 0x000fe40006800000 */
[----:B------:R-:W-:Y:S02]  /*5b00*/  FSEL R41, R52, -INF , !P4 ;  /* 0xff80000034297808 */ /* 0x000fe40006000000 */
[----:B------:R-:W-:Y:S02]  /*5b10*/  FSEL R53, R53, -INF , !P6 ;  /* 0xff80000035357808 */ /* 0x000fe40007000000 */
[----:B------:R-:W-:Y:S02]  /*5b20*/  FSEL R37, R56, -INF , !P2 ;  /* 0xff80000038257808 */ /* 0x000fe40005000000 */
[C---:B------:R-:W-:Y:S02]  /*5b30*/  ISETP.GT.AND P5, PT, R18.reuse, 0x48, P1 ;  /* 0x000000481200780c */ /* 0x040fe40000fa4270 */
[----:B------:R-:W-:-:S02]  /*5b40*/  ISETP.GT.AND P4, PT, R18, 0x49, P1 ;  /* 0x000000491200780c */ /* 0x000fc40000f84270 */
[C---:B------:R-:W-:Y:S02]  /*5b50*/  ISETP.GT.AND P6, PT, R18.reuse, 0x50, P1 ;  /* 0x000000501200780c */ /* 0x040fe40000fc4270 */
[----:B------:R-:W-:Y:S02]  /*5b60*/  ISETP.GT.AND P2, PT, R18, 0x51, P1 ;  /* 0x000000511200780c */ /* 0x000fe40000f44270 */
        /* <DEDUP_REMOVED lines=28> */
[----:B------:R-:W-:Y:S01]  /*5d30*/  ISETP.GT.AND P2, PT, R18, 0x79, P1 ;  /* 0x000000791200780c */ /* 0x000fe20000f44270 */
[----:B------:R-:W-:Y:S01]  /*5d40*/  IMAD.IADD R18, R152, 0x1, R159 ;  /* 0x0000000198127824 */ /* 0x000fe200078e029f */
        /* <DEDUP_REMOVED lines=22> */
.L_x_7575:
[----:B------:R-:W-:-:S05]  /*5eb0*/  IMAD.U32 R24, RZ, RZ, UR50 ;  /* 0x00000032ff187e24 */ /* 0x000fca000f8e00ff */
[----:B------:R-:W-:-:S13]  /*5ec0*/  ISETP.NE.AND P2, PT, R24, 0x1, PT ;  /* 0x000000011800780c */ /* 0x000fda0003f45270 */
[----:B------:R-:W0:Y:S02]  /*5ed0*/  @P2 LDC.64 R158, c[0x0][0x9e8] ;  /* 0x00027a00ff9e2b82 */ /* 0x000e240000000a00 */
[----:B0-----:R-:W-:-:S05]  /*5ee0*/  @P2 IMAD.HI.U32 R6, R7, R158, RZ ;  /* 0x0000009e07062227 */ /* 0x001fca00078e00ff */
[----:B------:R-:W-:-:S07]  /*5ef0*/  @P2 SHF.R.U32.HI R7, RZ, R159, R6 ;  /* 0x0000009fff072219 */ /* 0x000fce0000011606 */
.L_x_7576:
[----:B------:R-:W-:Y:S05]  /*5f00*/  BSYNC B0 ;  /* 0x0000000000007941 */ /* 0x000fea0003800000 */
.L_x_7574:
[----:B------:R-:W-:-:S04]  /*5f10*/  IMAD R6, R7, R24, -R22 ;  /* 0x0000001807067224 */ /* 0x000fc800078e0a16 */
[----:B------:R-:W-:-:S05]  /*5f20*/  IMAD R7, R3, -0x2, R6 ;  /* 0xfffffffe03077824 */ /* 0x000fca00078e0206 */
[----:B------:R-:W-:Y:S02]  /*5f30*/  VIADDMNMX R18, R7, R24, R18, PT ;  /* 0x0000001807127246 */ /* 0x000fe40003800112 */
[----:B------:R-:W-:-:S07]  /*5f40*/  VIMNMX R20, R20, R7, !PT ;  /* 0x0000000714147248 */ /* 0x000fce0007fe0100 */
.L_x_7573:
        /* <DEDUP_REMOVED lines=13> */
[C---:B------:R-:W-:Y:S02]  /*6020*/  ISETP.GT.AND P5, PT, R20.reuse, RZ, P1 ;  /* 0x000000ff1400720c */ /* 0x040fe40000fa4270 */
        /* <DEDUP_REMOVED lines=17> */
[----:B------:R-:W-:Y:S02]  /*6140*/  ISETP.LT.OR P4, PT, R18, 0xa, P4 ;  /* 0x0000000a1200780c */ /* 0x000fe40002781670 */
[----:B------:R-:W-:Y:S02]  /*6150*/  FMNMX.FTZ R6, R37, R6, !PT ;  /* 0x0000000625067209 */ /* 0x000fe40007810000 */
[----:B------:R-:W-:Y:S02]  /*6160*/  FSEL R161, R30, -INF , !P3 ;  /* 0xff8000001ea17808 */ /* 0x000fe40005800000 */
[----:B------:R-:W-:Y:S02]  /*6170*/  FMNMX.FTZ R6, R57, R6, !PT ;  /* 0x0000000639067209 */ /* 0x000fe40007810000 */
[----:B------:R-:W-:-:S02]  /*6180*/  ISETP.GT.AND P2, PT, R20, 0x11, P1 ;  /* 0x000000111400780c */ /* 0x000fc40000f44270 */
[----:B------:R-:W-:Y:S02]  /*6190*/  FMNMX.FTZ R6, R25, R6, !PT ;  /* 0x0000000619067209 */ /* 0x000fe40007810000 */
[----:B------:R-:W-:Y:S02]  /*61a0*/  FSEL R31, R31, -INF , !P4 ;  /* 0xff8000001f1f7808 */ /* 0x000fe40006000000 */
[----:B------:R-:W-:Y:S02]  /*61b0*/  FMNMX.FTZ R6, R61, R6, !PT ;  /* 0x000000063d067209 */ /* 0x000fe40007810000 */
[----:B------:R-:W-:Y:S02]  /*61c0*/  ISETP.GT.AND P3, PT, R20, 0x18, P1 ;  /* 0x000000181400780c */ /* 0x000fe40000f64270 */
[----:B------:R-:W-:Y:S02]  /*61d0*/  FMNMX.FTZ R6, R17, R6, !PT ;  /* 0x0000000611067209 */ /* 0x000fe40007810000 */
[----:B------:R-:W-:-:S02]  /*61e0*/  ISETP.LT.OR P2, PT, R18, 0x12, P2 ;  /* 0x000000121200780c */ /* 0x000fc40001741670 */
[----:B------:R-:W-:Y:S02]  /*61f0*/  FMNMX.FTZ R6, R65, R6, !PT ;  /* 0x0000000641067209 */ /* 0x000fe40007810000 */
[----:B------:R-:W-:Y:S02]  /*6200*/  ISETP.GT.AND P4, PT, R20, 0x19, P1 ;  /* 0x000000191400780c */ /* 0x000fe40000f84270 */
[----:B------:R-:W-:Y:S02]  /*6210*/  FMNMX.FTZ R6, R19, R6, !PT ;  /* 0x0000000613067209 */ /* 0x000fe40007810000 */
[C---:B------:R-:W-:Y:S02]  /*6220*/  ISETP.LT.OR P3, PT, R18.reuse, 0x19, P3 ;  /* 0x000000191200780c */ /* 0x040fe40001f61670 */
[----:B------:R-:W-:Y:S02]  /*6230*/  FMNMX.FTZ R6, R69, R6, !PT ;  /* 0x0000000645067209 */ /* 0x000fe40007810000 */
[----:B------:R-:W-:-:S02]  /*6240*/  ISETP.LT.OR P4, PT, R18, 0x1a, P4 ;  /* 0x0000001a1200780c */ /* 0x000fc40002781670 */
[----:B------:R-:W-:Y:S02]  /*6250*/  FMNMX.FTZ R6, R21, R6, !PT ;  /* 0x0000000615067209 */ /* 0x000fe40007810000 */
[----:B------:R-:W-:Y:S02]  /*6260*/  FSEL R169, R38, -INF , !P3 ;  /* 0xff80000026a97808 */ /* 0x000fe40005800000 */
[----:B------:R-:W-:Y:S02]  /*6270*/  FMNMX.FTZ R6, R73, R6, !PT ;  /* 0x0000000649067209 */ /* 0x000fe40007810000 */
[----:B------:R-:W-:Y:S02]  /*6280*/  FSEL R39, R39, -INF , !P4 ;  /* 0xff80000027277808 */ /* 0x000fe40006000000 */
[----:B------:R-:W-:Y:S02]  /*6290*/  FMNMX.FTZ R6, R9, R6, !PT ;  /* 0x0000000609067209 */ /* 0x000fe40007810000 */
[----:B------:R-:W-:-:S02]  /*62a0*/  ISETP.GT.AND P3, PT, R20, 0x28, P1 ;  /* 0x000000281400780c */ /* 0x000fc40000f64270 */
        /* <DEDUP_REMOVED lines=9> */
[----:B------:R-:W0:Y:S01]  /*6340*/  LDC R6, c[0x0][0x988] ;  /* 0x00026200ff067b82 */ /* 0x000e220000000800 */
[C---:B------:R-:W-:Y:S02]  /*6350*/  ISETP.GT.AND P5, PT, R20.reuse, 0x38, P1 ;  /* 0x000000381400780c */ /* 0x040fe40000fa4270 */
[----:B------:R-:W1:Y:S01]  /*6360*/  SHFL.BFLY PT, R7, R22, 0x2, 0x1f ;  /* 0x0c401f0016077f89 */ /* 0x000e6200000e0000 */
[----:B------:R-:W-:-:S02]  /*6370*/  ISETP.GT.AND P4, PT, R20, 0x39, P1 ;  /* 0x000000391400780c */ /* 0x000fc40000f84270 */
[C---:B------:R-:W-:Y:S02]  /*6380*/  ISETP.LT.OR P5, PT, R18.reuse, 0x39, P5 ;  /* 0x000000391200780c */ /* 0x040fe40002fa1670 */
[----:B------:R-:W-:Y:S02]  /*6390*/  ISETP.LT.OR P4, PT, R18, 0x3a, P4 ;  /* 0x0000003a1200780c */ /* 0x000fe40002781670 */
[----:B-1----:R-:W-:-:S05]  /*63a0*/  FMNMX.FTZ R24, R22, R7, !PT ;  /* 0x0000000716187209 */ /* 0x002fca0007810000 */
[----:B------:R-:W1:Y:S02]  /*63b0*/  SHFL.BFLY PT, R7, R24, 0x1, 0x1f ;  /* 0x0c201f0018077f89 */ /* 0x000e6400000e0000 */
[----:B-1----:R-:W-:Y:S02]  /*63c0*/  FMNMX.FTZ R7, R24, R7, !PT ;  /* 0x0000000718077209 */ /* 0x002fe40007810000 */
[----:B------:R-:W-:Y:S02]  /*63d0*/  FMNMX.FTZ R24, R26, R13, !PT ;  /* 0x0000000d1a187209 */ /* 0x000fe40007810000 */
[C---:B------:R-:W-:Y:S01]  /*63e0*/  FSETP.NEU.FTZ.AND P6, PT, R7.reuse, -INF , PT ;  /* 0xff8000000700780b */ /* 0x040fe20003fdd000 */
[----:B0-----:R-:W-:Y:S01]  /*63f0*/  FMUL.FTZ R22, R7, R6 ;  /* 0x0000000607167220 */ /* 0x001fe20000410000 */
[----:B------:R-:W-:-:S04]  /*6400*/  FMNMX.FTZ R24, R159, R24, !PT ;  /* 0x000000189f187209 */ /* 0x000fc80007810000 */
[----:B------:R-:W-:Y:S02]  /*6410*/  FMNMX.FTZ R24, R161, R24, !PT ;  /* 0x00000018a1187209 */ /* 0x000fe40007810000 */
[----:B------:R-:W-:Y:S02]  /*6420*/  FSEL R22, R22, RZ, P6 ;  /* 0x000000ff16167208 */ /* 0x000fe40003000000 */
[----:B------:R-:W-:-:S03]  /*6430*/  FMNMX.FTZ R24, R31, R24, !PT ;  /* 0x000000181f187209 */ /* 0x000fc60007810000 */
[-CC-:B------:R-:W-:Y:S01]  /*6440*/  FFMA.FTZ R180, R167, R6.reuse, -R22.reuse ;  /* 0x00000006a7b47223 */ /* 0x180fe20000010816 */
[----:B------:R-:W-:Y:S01]  /*6450*/  FSEL R167, R35, -INF , !P2 ;  /* 0xff80000023a77808 */ /* 0x000fe20005000000 */
[--C-:B------:R-:W-:Y:S01]  /*6460*/  FFMA.FTZ R182, R173, R6, -R22.reuse ;  /* 0x00000006adb67223 */ /* 0x100fe20000010816 */
[----:B------:R-:W-:Y:S01]  /*6470*/  FMNMX.FTZ R24, R163, R24, !PT ;  /* 0x00000018a3187209 */ /* 0x000fe20007810000 */
[-CC-:B------:R-:W-:Y:S01]  /*6480*/  FFMA.FTZ R176, R179, R6.reuse, -R22.reuse ;  /* 0x00000006b3b07223 */ /* 0x180fe20000010816 */
[----:B------:R-:W-:Y:S01]  /*6490*/  ISETP.GT.AND P2, PT, R20, 0x21, P1 ;  /* 0x000000211400780c */ /* 0x000fe20000f44270 */
        /* <DEDUP_REMOVED lines=20> */
[-CC-:B------:R-:W-:Y:S01]  /*65e0*/  FFMA.FTZ R37, R57, R6.reuse, -R22.reuse ;  /* 0x0000000639257223 */ /* 0x180fe20000010816 */
[----:B------:R-:W-:Y:S01]  /*65f0*/  ISETP.LT.OR P2, PT, R18, 0x31, P2 ;  /* 0x000000311200780c */ /* 0x000fe20001741670 */
[--C-:B------:R-:W-:Y:S01]  /*6600*/  FFMA.FTZ R166, R25, R6, -R22.reuse ;  /* 0x0000000619a67223 */ /* 0x100fe20000010816 */
[----:B------:R-:W-:Y:S01]  /*6610*/  FMNMX.FTZ R24, R173, R24, !PT ;  /* 0x00000018ad187209 */ /* 0x000fe20007810000 */
[-CC-:B------:R-:W-:Y:S01]  /*6620*/  FFMA.FTZ R25, R61, R6.reuse, -R22.reuse ;  /* 0x000000063d197223 */ /* 0x180fe20000010816 */
[----:B------:R-:W-:Y:S01]  /*6630*/  FSEL R179, R50, -INF , !P2 ;  /* 0xff80000032b37808 */ /* 0x000fe20005000000 */
        /* <DEDUP_REMOVED lines=10> */
[----:B------:R-:W-:Y:S01]  /*66e0*/  MUFU.EX2 R180, R180 ;  /* 0x000000b400b47308 */ /* 0x000fe20000000800 */
[----:B------:R-:W-:Y:S01]  /*66f0*/  FSEL R177, R54, -INF , !P5 ;  /* 0xff80000036b17808 */ /* 0x000fe20006800000 */
[--C-:B------:R-:W-:Y:S01]  /*6700*/  FFMA.FTZ R162, R19, R6, -R22.reuse ;  /* 0x0000000613a27223 */ /* 0x100fe20000010816 */
[----:B------:R-:W-:Y:S01]  /*6710*/  FMNMX.FTZ R24, R181, R24, !PT ;  /* 0x00000018b5187209 */ /* 0x000fe20007810000 */
[-CC-:B------:R-:W-:Y:S01]  /*6720*/  FFMA.FTZ R156, R21, R6.reuse, -R22.reuse ;  /* 0x00000006159c7223 */ /* 0x180fe20000010816 */
[----:B------:R-:W-:Y:S01]  /*6730*/  ISETP.GT.AND P3, PT, R20, 0x41, P1 ;  /* 0x000000411400780c */ /* 0x000fe20000f64270 */
[-CC-:B------:R-:W-:Y:S01]  /*6740*/  FFMA.FTZ R152, R33, R6.reuse, -R22.reuse ;  /* 0x0000000621987223 */ /* 0x180fe20000010816 */
[----:B------:R-:W-:Y:S01]  /*6750*/  ISETP.LT.OR P2, PT, R18, 0x41, P2 ;  /* 0x000000411200780c */ /* 0x000fe20001741670 */
[-CC-:B------:R-:W-:Y:S01]  /*6760*/  FFMA.FTZ R154, R29, R6.reuse, -R22.reuse ;  /* 0x000000061d9a7223 */ /* 0x180fe20000010816 */
[----:B------:R-:W-:Y:S01]  /*6770*/  FSEL R175, R55, -INF , !P4 ;  /* 0xff80000037af7808 */ /* 0x000fe20006000000 */
[--C-:B------:R-:W-:Y:S01]  /*6780*/  FFMA.FTZ R55, R153, R6, -R22.reuse ;  /* 0x0000000699377223 */ /* 0x100fe20000010816 */
[----:B------:R-:W-:Y:S01]  /*6790*/  FMNMX.FTZ R24, R177, R24, !PT ;  /* 0x00000018b1187209 */ /* 0x000fe20007810000 */
[-CC-:B------:R-:W-:Y:S01]  /*67a0*/  FFMA.FTZ R23, R23, R6.reuse, -R22.reuse ;  /* 0x0000000617177223 */ /* 0x180fe20000010816 */
[----:B------:R-:W-:Y:S01]  /*67b0*/  ISETP.GT.AND P5, PT, R20, 0x48, P1 ;  /* 0x000000481400780c */ /* 0x000fe20000fa4270 */
[-CC-:B------:R-:W-:Y:S01]  /*67c0*/  FFMA.FTZ R19, R69, R6.reuse, -R22.reuse ;  /* 0x0000000645137223 */ /* 0x180fe20000010816 */
[----:B------:R-:W-:Y:S01]  /*67d0*/  FSEL R183, R58, -INF , !P2 ;  /* 0xff8000003ab77808 */ /* 0x000fe20005000000 */
[-CC-:B------:R-:W-:Y:S01]  /*67e0*/  FFMA.FTZ R21, R73, R6.reuse, -R22.reuse ;  /* 0x0000000649157223 */ /* 0x180fe20000010816 */
[----:B------:R-:W-:Y:S01]  /*67f0*/  ISETP.LT.OR P3, PT, R18, 0x42, P3 ;  /* 0x000000421200780c */ /* 0x000fe20001f61670 */
[--C-:B------:R-:W-:Y:S01]  /*6800*/  FFMA.FTZ R33, R81, R6, -R22.reuse ;  /* 0x0000000651217223 */ /* 0x100fe20000010816 */
[----:B------:R-:W-:Y:S01]  /*6810*/  FMNMX.FTZ R24, R175, R24, !PT ;  /* 0x00000018af187209 */ /* 0x000fe20007810000 */
[----:B------:R-:W-:Y:S01]  /*6820*/  FFMA.FTZ R29, R85, R6, -R22 ;  /* 0x00000006551d7223 */ /* 0x000fe20000010816 */
[----:B------:R-:W-:Y:S01]  /*6830*/  ISETP.GT.AND P4, PT, R20, 0x49, P1 ;  /* 0x000000491400780c */ /* 0x000fe20000f84270 */
[----:B------:R-:W-:Y:S01]  /*6840*/  MUFU.EX2 R15, R15 ;  /* 0x0000000f000f7308 */ /* 0x000fe20000000800 */
[----:B------:R-:W-:-:S02]  /*6850*/  ISETP.LT.OR P5, PT, R18, 0x49, P5 ;  /* 0x000000491200780c */ /* 0x000fc40002fa1670 */
[----:B------:R-:W-:Y:S02]  /*6860*/  FSEL R59, R59, -INF , !P3 ;  /* 0xff8000003b3b7808 */ /* 0x000fe40005800000 */
[----:B------:R-:W-:Y:S02]  /*6870*/  FMNMX.FTZ R24, R183, R24, !PT ;  /* 0x00000018b7187209 */ /* 0x000fe40007810000 */
[----:B------:R-:W-:Y:S01]  /*6880*/  ISETP.GT.AND P2, PT, R20, 0x50, P1 ;  /* 0x000000501400780c */ /* 0x000fe20000f44270 */
[----:B------:R-:W-:Y:S01]  /*6890*/  MUFU.EX2 R182, R182 ;  /* 0x000000b600b67308 */ /* 0x000fe20000000800 */
[----:B------:R-:W-:Y:S02]  /*68a0*/  FSEL R157, R62, -INF , !P5 ;  /* 0xff8000003e9d7808 */ /* 0x000fe40006800000 */
[----:B------:R-:W-:Y:S02]  /*68b0*/  ISETP.LT.OR P4, PT, R18, 0x4a, P4 ;  /* 0x0000004a1200780c */ /* 0x000fe40002781670 */
[----:B------:R-:W-:-:S02]  /*68c0*/  FMNMX.FTZ R24, R59, R24, !PT ;  /* 0x000000183b187209 */ /* 0x000fc40007810000 */
[----:B------:R-:W-:Y:S01]  /*68d0*/  ISETP.GT.AND P3, PT, R20, 0x51, P1 ;  /* 0x000000511400780c */ /* 0x000fe20000f64270 */
[----:B------:R-:W-:Y:S01]  /*68e0*/  MUFU.EX2 R23, R23 ;  /* 0x0000001700177308 */ /* 0x000fe20000000800 */
[----:B------:R-:W-:Y:S02]  /*68f0*/  ISETP.LT.OR P2, PT, R18, 0x51, P2 ;  /* 0x000000511200780c */ /* 0x000fe40001741670 */
[----:B------:R-:W-:Y:S02]  /*6900*/  FSEL R63, R63, -INF , !P4 ;  /* 0xff8000003f3f7808 */ /* 0x000fe40006000000 */
[----:B------:R-:W-:Y:S02]  /*6910*/  FMNMX.FTZ R24, R157, R24, !PT ;  /* 0x000000189d187209 */ /* 0x000fe40007810000 */
[----:B------:R-:W-:Y:S01]  /*6920*/  ISETP.GT.AND P5, PT, R20, 0x58, P1 ;  /* 0x000000581400780c */ /* 0x000fe20000fa4270 */
[----:B------:R-:W-:Y:S01]  /*6930*/  MUFU.EX2 R176, R176 ;  /* 0x000000b000b07308 */ /* 0x000fe20000000800 */
[----:B------:R-:W-:-:S02]  /*6940*/  FSEL R155, R66, -INF , !P2 ;  /* 0xff800000429b7808 */ /* 0x000fc40005000000 */
[----:B------:R-:W-:Y:S02]  /*6950*/  ISETP.LT.OR P3, PT, R18, 0x52, P3 ;  /* 0x000000521200780c */ /* 0x000fe40001f61670 */
[----:B------:R-:W-:Y:S02]  /*6960*/  FMNMX.FTZ R24, R63, R24, !PT ;  /* 0x000000183f187209 */ /* 0x000fe40007810000 */
[----:B------:R-:W-:Y:S01]  /*6970*/  ISETP.GT.AND P4, PT, R20, 0x59, P1 ;  /* 0x000000591400780c */ /* 0x000fe20000f84270 */
[----:B------:R-:W-:Y:S01]  /*6980*/  MUFU.EX2 R27, R27 ;  /* 0x0000001b001b7308 */ /* 0x000fe20000000800 */
[----:B------:R-:W-:Y:S02]  /*6990*/  ISETP.LT.OR P5, PT, R18, 0x59, P5 ;  /* 0x000000591200780c */ /* 0x000fe40002fa1670 */
[----:B------:R-:W-:Y:S02]  /*69a0*/  FSEL R67, R67, -INF , !P3 ;  /* 0xff80000043437808 */ /* 0x000fe40005800000 */
[----:B------:R-:W-:-:S02]  /*69b0*/  FMNMX.FTZ R24, R155, R24, !PT ;  /* 0x000000189b187209 */ /* 0x000fc40007810000 */
[----:B------:R-:W-:Y:S01]  /*69c0*/  ISETP.GT.AND P2, PT, R20, 0x60, P1 ;  /* 0x000000601400780c */ /* 0x000fe20000f44270 */
[----:B------:R-:W-:Y:S01]  /*69d0*/  MUFU.EX2 R178, R178 ;  /* 0x000000b200b27308 */ /* 0x000fe20000000800 */
[----:B------:R-:W-:Y:S02]  /*69e0*/  FSEL R153, R70, -INF , !P5 ;  /* 0xff80000046997808 */ /* 0x000fe40006800000 */
[----:B------:R-:W-:Y:S02]  /*69f0*/  ISETP.LT.OR P4, PT, R18, 0x5a, P4 ;  /* 0x0000005a1200780c */ /* 0x000fe40002781670 */
[----:B------:R-:W-:Y:S02]  /*6a00*/  FMNMX.FTZ R24, R67, R24, !PT ;  /* 0x0000001843187209 */ /* 0x000fe40007810000 */
        /* <DEDUP_REMOVED lines=32> */
[----:B------:R-:W-:-:S02]  /*6c10*/  ISETP.LT.OR P5, PT, R18, 0x79, P5 ;  /* 0x000000791200780c */ /* 0x000fc40002fa1670 */
[----:B------:R-:W-:Y:S02]  /*6c20*/  FSEL R83, R83, -INF , !P3 ;  /* 0xff80000053537808 */ /* 0x000fe40005800000 */
[----:B------:R-:W-:Y:S02]  /*6c30*/  FMNMX.FTZ R24, R165, R24, !PT ;  /* 0x00000018a5187209 */ /* 0x000fe40007810000 */
[----:B------:R-:W-:Y:S01]  /*6c40*/  ISETP.LT.OR P1, PT, R18, 0x7a, P1 ;  /* 0x0000007a1200780c */ /* 0x000fe20000f21670 */
[----:B------:R-:W-:Y:S01]  /*6c50*/  MUFU.EX2 R170, R170 ;  /* 0x000000aa00aa7308 */ /* 0x000fe20000000800 */
[----:B------:R-:W-:Y:S02]  /*6c60*/  FSEL R185, R86, -INF , !P5 ;  /* 0xff80000056b97808 */ /* 0x000fe40006800000 */
[----:B------:R-:W-:Y:S02]  /*6c70*/  FMNMX.FTZ R24, R83, R24, !PT ;  /* 0x0000001853187209 */ /* 0x000fe40007810000 */
[----:B------:R-:W-:-:S02]  /*6c80*/  FSEL R87, R87, -INF , !P1 ;  /* 0xff80000057577808 */ /* 0x000fc40004800000 */
[----:B------:R-:W-:Y:S01]  /*6c90*/  FMNMX.FTZ R24, R185, R24, !PT ;  /* 0x00000018b9187209 */ /* 0x000fe20007810000 */
[----:B------:R-:W-:Y:S01]  /*6ca0*/  MUFU.EX2 R41, R41 ;  /* 0x0000002900297308 */ /* 0x000fe20000000800 */
[----:B------:R-:W-:Y:S02]  /*6cb0*/  FSEL R65, R7, RZ, P6 ;  /* 0x000000ff07417208 */ /* 0x000fe40003000000 */
[----:B------:R-:W-:-:S03]  /*6cc0*/  FMNMX.FTZ R24, R87, R24, !PT ;  /* 0x0000001857187209 */ /* 0x000fc60007810000 */
[----:B------:R-:W-:Y:S02]  /*6cd0*/  FADD.FTZ R65, -R65, R12 ;  /* 0x0000000c41417221 */ /* 0x000fe40000010100 */
[----:B------:R-:W0:Y:S01]  /*6ce0*/  SHFL.BFLY PT, R57, R24, 0x2, 0x1f ;  /* 0x0c401f0018397f89 */ /* 0x000e2200000e0000 */
[----:B------:R-:W-:Y:S08]  /*6cf0*/  MUFU.EX2 R164, R164 ;  /* 0x000000a400a47308 */ /* 0x000ff00000000800 */
[----:B------:R-:W-:Y:S08]  /*6d00*/  MUFU.EX2 R37, R37 ;  /* 0x0000002500257308 */ /* 0x000ff00000000800 */
[----:B------:R-:W-:Y:S01]  /*6d10*/  MUFU.EX2 R166, R166 ;  /* 0x000000a600a67308 */ /* 0x000fe20000000800 */
[----:B0-----:R-:W-:Y:S01]  /*6d20*/  FMNMX.FTZ R18, R24, R57, !PT ;  /* 0x0000003918127209 */ /* 0x001fe20007810000 */
[----:B------:R-:W-:-:S06]  /*6d30*/  FFMA.FTZ R57, R77, R6, -R22 ;  /* 0x000000064d397223 */ /* 0x000fcc0000010816 */
[----:B------:R-:W-:Y:S01]  /*6d40*/  MUFU.EX2 R25, R25 ;  /* 0x0000001900197308 */ /* 0x000fe20000000800 */
[----:B------:R-:W0:Y:S07]  /*6d50*/  SHFL.BFLY PT, R61, R18, 0x1, 0x1f ;  /* 0x0c201f00123d7f89 */ /* 0x000e2e00000e0000 */
[----:B------:R-:W-:Y:S08]  /*6d60*/  MUFU.EX2 R160, R160 ;  /* 0x000000a000a07308 */ /* 0x000ff00000000800 */
[----:B------:R-:W-:Y:S08]  /*6d70*/  MUFU.EX2 R17, R17 ;  /* 0x0000001100117308 */ /* 0x000ff00000000800 */
[----:B------:R-:W-:Y:S01]  /*6d80*/  MUFU.EX2 R162, R162 ;  /* 0x000000a200a27308 */ /* 0x000fe20000000800 */
[----:B0-----:R-:W-:Y:S01]  /*6d90*/  FMNMX.FTZ R9, R18, R61, !PT ;  /* 0x0000003d12097209 */ /* 0x001fe20007810000 */
[----:B------:R-:W-:-:S03]  /*6da0*/  FMUL.FTZ R61, R65, R6 ;  /* 0x00000006413d7220 */ /* 0x000fc60000410000 */
[C---:B------:R-:W-:Y:S01]  /*6db0*/  FSETP.NEU.FTZ.AND P1, PT, R9.reuse, -INF , PT ;  /* 0xff8000000900780b */ /* 0x040fe20003f3d000 */
[C---:B------:R-:W-:Y:S02]  /*6dc0*/  FMUL.FTZ R12, R9.reuse, R6 ;  /* 0x00000006090c7220 */ /* 0x040fe40000410000 */
        /* <DEDUP_REMOVED lines=24> */
[-C--:B------:R-:W-:Y:S01]  /*6f50*/  FFMA.FTZ R171, R177, R6.reuse, -R12 ;  /* 0x00000006b1ab7223 */ /* 0x080fe2000001080c */
[----:B------:R-:W-:Y:S01]  /*6f60*/  FADD.FTZ R59, R15, R38 ;  /* 0x000000260f3b7221 */ /* 0x000fe20000010000 */
        /* <DEDUP_REMOVED lines=9> */
[--C-:B------:R-:W-:Y:S01]  /*7000*/  FFMA.FTZ R75, R75, R6, -R12.reuse ;  /* 0x000000064b4b7223 */ /* 0x100fe2000001080c */
[----:B------:R-:W2:Y:S01]  /*7010*/  MUFU.EX2 R22, R22 ;  /* 0x0000001600167308 */ /* 0x000ea20000000800 */
[----:B-1----:R-:W-:Y:S01]  /*7020*/  FFMA.FTZ R5, R18, R4, R65 ;  /* 0x0000000412057223 */ /* 0x002fe20000010041 */
[----:B------:R-:W-:Y:S01]  /*7030*/  FADD.FTZ R4, R182, R59 ;  /* 0x0000003bb6047221 */ /* 0x000fe20000010000 */
[-CC-:B------:R-:W-:Y:S01]  /*7040*/  FFMA.FTZ R53, R53, R6.reuse, -R12.reuse ;  /* 0x0000000635357223 */ /* 0x180fe2000001080c */
[-CC-:B------:R-:W-:Y:S01]  /*7050*/  FFMA.FTZ R79, R79, R6.reuse, -R12.reuse ;  /* 0x000000064f4f7223 */ /* 0x180fe2000001080c */
[-CC-:B------:R-:W-:Y:S01]  /*7060*/  FFMA.FTZ R165, R165, R6.reuse, -R12.reuse ;  /* 0x00000006a5a57223 */ /* 0x180fe2000001080c */
[-CC-:B------:R-:W-:Y:S01]  /*7070*/  FFMA.FTZ R83, R83, R6.reuse, -R12.reuse ;  /* 0x0000000653537223 */ /* 0x180fe2000001080c */
[----:B------:R-:W-:Y:S01]  /*7080*/  FFMA.FTZ R185, R185, R6, -R12 ;  /* 0x00000006b9b97223 */ /* 0x000fe2000001080c */
[----:B------:R-:W1:Y:S01]  /*7090*/  MUFU.EX2 R31, R31 ;  /* 0x0000001f001f7308 */ /* 0x000e620000000800 */
[----:B0-----:R-:W-:-:S07]  /*70a0*/  FADD.FTZ R5, R20, R5 ;  /* 0x0000000514057221 */ /* 0x001fce0000010000 */
        /* <DEDUP_REMOVED lines=14> */
[----:B------:R-:W-:Y:S01]  /*7190*/  FADD.FTZ R5, R51, R4 ;  /* 0x0000000433057221 */ /* 0x000fe20000010000 */
[-CC-:B------:R-:W-:Y:S01]  /*71a0*/  FFMA.FTZ R40, R67, R6.reuse, -R12.reuse ;  /* 0x0000000643287223 */ /* 0x180fe2000001080c */
[----:B------:R-:W-:Y:S02]  /*71b0*/  FFMA.FTZ R12, R87, R6, -R12 ;  /* 0x00000006570c7223 */ /* 0x000fe4000001080c */
[----:B------:R-:W-:Y:S02]  /*71c0*/  FADD.FTZ R4, R174, R5 ;  /* 0x00000005ae047221 */ /* 0x000fe40000010000 */
[----:B------:R-:W2:Y:S01]  /*71d0*/  MUFU.EX2 R28, R28 ;  /* 0x0000001c001c7308 */ /* 0x000ea20000000800 */
[----:B-1----:R-:W-:Y:S01]  /*71e0*/  FADD.FTZ R42, R26, R59 ;  /* 0x0000003b1a2a7221 */ /* 0x002fe20000010000 */
[----:B------:R-:W-:-:S04]  /*71f0*/  FADD.FTZ R5, R55, R4 ;  /* 0x0000000437057221 */ /* 0x000fc80000010000 */
[----:B------:R-:W-:Y:S02]  /*7200*/  FADD.FTZ R4, R168, R5 ;  /* 0x00000005a8047221 */ /* 0x000fe40000010000 */
        /* <DEDUP_REMOVED lines=30> */
[----:B------:R0:W-:Y:S01]  /*73f0*/  MUFU.EX2 R157, R49 ;  /* 0x00000031009d7308 */ /* 0x0001e20000000800 */
[----:B--2---:R-:W-:-:S07]  /*7400*/  FADD.FTZ R5, R161, R4 ;  /* 0x00000004a1057221 */ /* 0x004fce0000010000 */
[----:B------:R-:W2:Y:S01]  /*7410*/  MUFU.EX2 R163, R163 ;  /* 0x000000a300a37308 */ /* 0x000ea20000000800 */
[----:B0-----:R-:W-:Y:S01]  /*7420*/  FADD.FTZ R49, R37, R42 ;  /* 0x0000002a25317221 */ /* 0x001fe20000010000 */
[----:B-1----:R-:W-:-:S03]  /*7430*/  FADD.FTZ R4, R40, R5 ;  /* 0x0000000528047221 */ /* 0x002fc60000010000 */
[----:B------:R-:W-:-:S03]  /*7440*/  FADD.FTZ R42, R166, R49 ;  /* 0x00000031a62a7221 */ /* 0x000fc60000010000 */
[----:B------:R-:W0:Y:S01]  /*7450*/  MUFU.EX2 R71, R71 ;  /* 0x0000004700477308 */ /* 0x000e220000000800 */
[----:B------:R-:W-:-:S04]  /*7460*/  FADD.FTZ R49, R25, R42 ;  /* 0x0000002a19317221 */ /* 0x000fc80000010000 */
[----:B------:R-:W-:-:S03]  /*7470*/  FADD.FTZ R42, R160, R49 ;  /* 0x00000031a02a7221 */ /* 0x000fc60000010000 */
[----:B------:R-:W1:Y:S01]  /*7480*/  MUFU.EX2 R156, R156 ;  /* 0x0000009c009c7308 */ /* 0x000e620000000800 */
[----:B------:R-:W-:Y:S01]  /*7490*/  FADD.FTZ R49, R17, R42 ;  /* 0x0000002a11317221 */ /* 0x000fe20000010000 */
[----:B--2---:R-:W-:-:S03]  /*74a0*/  FADD.FTZ R4, R163, R4 ;  /* 0x00000004a3047221 */ /* 0x004fc60000010000 */
[----:B------:R-:W-:-:S03]  /*74b0*/  FADD.FTZ R42, R162, R49 ;  /* 0x00000031a22a7221 */ /* 0x000fc60000010000 */
[----:B------:R-:W2:Y:S01]  /*74c0*/  MUFU.EX2 R21, R21 ;  /* 0x0000001500157308 */ /* 0x000ea20000000800 */
[----:B------:R-:W-:Y:S01]  /*74d0*/  FADD.FTZ R5, R19, R42 ;  /* 0x0000002a13057221 */ /* 0x000fe20000010000 */
[----:B0-----:R-:W-:-:S04]  /*74e0*/  FADD.FTZ R4, R71, R4 ;  /* 0x0000000447047221 */ /* 0x001fc80000010000 */
        /* <DEDUP_REMOVED lines=31> */
.L_x_7577:
[----:B------:R-:W-:Y:S01]  /*76e0*/  ULEA UR6, UR54, UR40, 0x3 ;  /* 0x0000002836067291 */ /* 0x000fe2000f8e183f */
[----:B------:R-:W-:Y:S01]  /*76f0*/  ISETP.GT.AND P1, PT, R14, UR53, PT ;  /* 0x000000350e007c0c */ /* 0x000fe2000bf24270 */
        /* <DEDUP_REMOVED lines=10> */
[-C--:B------:R-:W-:Y:S01]  /*77a0*/  FMUL.FTZ R92, R92, R61.reuse ;  /* 0x0000003d5c5c7220 */ /* 0x080fe20000410000 */
[----:B------:R-:W-:Y:S01]  /*77b0*/  F2FP.BF16.F32.PACK_AB R182, R23, R182 ;  /* 0x000000b617b6723e */ /* 0x000fe200000010ff */
[-C--:B------:R-:W-:Y:S01]  /*77c0*/  FMUL.FTZ R93, R93, R61.reuse ;  /* 0x0000003d5d5d7220 */ /* 0x080fe20000410000 */
[----:B------:R-:W-:Y:S01]  /*77d0*/  F2FP.BF16.F32.PACK_AB R183, R31, R22 ;  /* 0x000000161fb7723e */ /* 0x000fe200000010ff */
[-C--:B------:R-:W-:Y:S01]  /*77e0*/  FMUL.FTZ R96, R96, R61.reuse ;  /* 0x0000003d60607220 */ /* 0x080fe20000410000 */
[----:B------:R-:W-:Y:S01]  /*77f0*/  SYNCS.ARRIVE.TRANS64.RED.A1T0 RZ, [UR6], RZ ;  /* 0x000000ffffff79a7 */ /* 0x000fe20008100406 */
[----:B------:R-:W-:Y:S01]  /*7800*/  F2FP.BF16.F32.PACK_AB R176, R27, R176 ;  /* 0x000000b01bb0723e */ /* 0x000fe200000010ff */
[-C--:B------:R-:W-:Y:S01]  /*7810*/  FMUL.FTZ R97, R97, R61.reuse ;  /* 0x0000003d61617220 */ /* 0x080fe20000410000 */
        /* <DEDUP_REMOVED lines=50> */
[----:B------:R-:W-:Y:S01]  /*7b40*/  FMUL.FTZ R149, R149, R61 ;  /* 0x0000003d95957220 */ /* 0x000fe20000410000 */
[----:B------:R-:W-:-:S02]  /*7b50*/  VIADD R14, R14, 0xffffffff ;  /* 0xffffffff0e0e7836 */ /* 0x000fc40000000000 */
        /* <DEDUP_REMOVED lines=35> */
.L_x_7559:
[----:B------:R-:W0:Y:S01]  /*7d90*/  S2UR UR6, SR_CTAID.X ;  /* 0x00000000000679c3 */ /* 0x000e220000002500 */
[----:B------:R-:W-:Y:S01]  /*7da0*/  IADD3 R13, -R8, 0x1, RZ ;  /* 0x00000001080d7810 */ /* 0x000fe20007ffe1ff */
[----:B------:R-:W-:Y:S02]  /*7db0*/  UISETP.NE.AND UP1, UPT, UR42, URZ, UPT ;  /* 0x0000003f2a00728c */ /* 0x000fe4000bf25270 */
[----:B------:R-:W-:Y:S02]  /*7dc0*/  UISETP.NE.AND UP0, UPT, UR41, URZ, UPT ;  /* 0x0000003f2900728c */ /* 0x000fe4000bf05270 */
[----:B------:R-:W-:-:S04]  /*7dd0*/  IMAD R13, R2, UR51, R13 ;  /* 0x00000033020d7c24 */ /* 0x000fc8000f8e020d */
[----:B------:R-:W-:Y:S02]  /*7de0*/  PLOP3.LUT P1, PT, PT, PT, UP0, 0x40, 0x0 ;  /* 0x000000000000781c */ /* 0x000fe40003f2e808 */
[----:B------:R-:W-:Y:S01]  /*7df0*/  R2UR UR11, R13 ;  /* 0x000000000d0b72ca */ /* 0x000fe200000e0000 */
[----:B------:R-:W-:Y:S01]  /*7e00*/  @UP1 ULDC UR14, c[0x0][0x450] ;  /* 0x00011400000e1ab9 */ /* 0x000fe20000000800 */
[----:B0-----:R-:W-:-:S03]  /*7e10*/  ULEA UR10, UR6, 0x7f, 0x7 ;  /* 0x0000007f060a7891 */ /* 0x001fc6000f8e383f */
[----:B------:R-:W-:Y:S02]  /*7e20*/  @UP1 ULDC UR6, c[0x0][0x44c] ;  /* 0x0001130000061ab9 */ /* 0x000fe40000000800 */
        /* <DEDUP_REMOVED lines=17> */
.L_x_7580:
[----:B------:R-:W-:Y:S02]  /*7f40*/  ULDC UR14, c[0x0][0x9e4] ;  /* 0x00027900000e7ab9 */ /* 0x000fe40000000800 */
[----:B------:R-:W-:-:S11]  /*7f50*/  UISETP.NE.AND UP0, UPT, UR14, 0x1, UPT ;  /* 0x000000010e00788c */ /* 0x000fd6000bf05270 */
[----:B------:R-:W-:Y:S02]  /*7f60*/  @UP0 ULDC.64 UR18, c[0x0][0x9e8] ;  /* 0x00027a0000120ab9 */ /* 0x000fe40000000a00 */
[----:B------:R-:W-:-:S04]  /*7f70*/  UIMAD.WIDE.U32 UR6, UR10, UR18, URZ ;  /* 0x000000120a0672a5 */ /* 0x000fc8000f8e003f */
[----:B------:R-:W-:-:S12]  /*7f80*/  @UP0 USHF.R.U32.HI UR10, URZ, UR19, UR7 ;  /* 0x000000133f0a0299 */ /* 0x000fd80008011607 */
.L_x_7581:
[----:B------:R-:W-:-:S04]  /*7f90*/  UIMAD UR10, UR10, UR14, URZ ;  /* 0x0000000e0a0a72a4 */ /* 0x000fc8000f8e023f */
[----:B------:R-:W-:-:S04]  /*7fa0*/  UISETP.LT.AND UP0, UPT, UR11, UR10, UPT ;  /* 0x0000000a0b00728c */ /* 0x000fc8000bf01270 */
[----:B------:R-:W-:-:S12]  /*7fb0*/  USEL UR11, UR11, UR10, !UP0 ;  /* 0x0000000a0b0b7287 */ /* 0x000fd8000c000000 */
.L_x_7579:
[----:B------:R-:W-:-:S04]  /*7fc0*/  UIADD3 UR11, UR11, 0x7f, URZ ;  /* 0x0000007f0b0b7890 */ /* 0x000fc8000fffe03f */
        /* <DEDUP_REMOVED lines=12> */
.L_x_7593:
[----:B------:R-:W-:Y:S01]  /*8090*/  ISETP.NE.AND P2, PT, RZ, UR39, PT ;  /* 0x00000027ff007c0c */ /* 0x000fe2000bf45270 */
[----:B------:R-:W-:-:S04]  /*80a0*/  UISETP.NE.AND UP0, UPT, UR51, 0x1, UPT ;  /* 0x000000013300788c */ /* 0x000fc8000bf05270 */
[----:B------:R-:W-:-:S04]  /*80b0*/  USEL UR45, URZ, 0x1, UP0 ;  /* 0x000000013f2d7887 */ /* 0x000fc80008000000 */
[----:B------:R-:W-:-:S04]  /*80c0*/  ULOP3.LUT UR45, UR52, UR45, URZ, 0x3c, !UPT ;  /* 0x0000002d342d7292 */ /* 0x000fc8000f8e3c3f */
[----:B------:R-:W-:Y:S08]  /*80d0*/  @P2 BRA `(.L_x_7583) ;  /* 0x0000000000382947 */ /* 0x000ff00003800000 */
[----:B------:R-:W-:Y:S05]  /*80e0*/  @!P0 BRA `(.L_x_7584) ;  /* 0x0000000000048947 */ /* 0x000fea0003800000 */
[----:B------:R-:W-:Y:S01]  /*80f0*/  BPT.TRAP 0x1 ;  /* 0x000000040000795c */ /* 0x000fe20000300000 */
.L_x_7584:
        /* <DEDUP_REMOVED lines=9> */
.L_x_7585:
[----:B-1----:R-:W-:Y:S05]  /*8190*/  @P1 BRA `(.L_x_7583) ;  /* 0x0000000000081947 */ /* 0x002fea0003800000 */
[----:B------:R-:W1:Y:S02]  /*81a0*/  SYNCS.PHASECHK.TRANS64.TRYWAIT P1, [UR6+0x28830], R6 ;  /* 0x02883006ff0075a7 */ /* 0x000e640008020146 */
[----:B-1----:R-:W-:Y:S05]  /*81b0*/  @!P1 BRA `(.L_x_7586) ;  /* 0x000000b4000c9947 */ /* 0x002fea0003800000 */
.L_x_7583:
        /* <DEDUP_REMOVED lines=50> */
.L_x_7588:
[----:B------:R-:W-:Y:S01]  /*84e0*/  ULEA UR6, UR51, UR40, 0x3 ;  /* 0x0000002833067291 */ /* 0x000fe2000f8e183f */
[----:B------:R-:W-:-:S05]  /*84f0*/  IMAD.U32 R6, RZ, RZ, UR52 ;  /* 0x00000034ff067e24 */ /* 0x000fca000f8e00ff */
[----:B------:R-:W-:-:S04]  /*8500*/  SHF.L.U32 R6, R6, 0x1f, RZ ;  /* 0x0000001f06067819 */ /* 0x000fc800000006ff */
[----:B------:R0:W1:Y:S01]  /*8510*/  SYNCS.PHASECHK.TRANS64.TRYWAIT P1, [UR6+0x28850], R6 ;  /* 0x02885006ff0075a7 */ /* 0x0000620008020146 */
[----:B------:R-:W-:Y:S05]  /*8520*/  @!P0 BRA `(.L_x_7589) ;  /* 0x0000000000048947 */ /* 0x000fea0003800000 */
[----:B------:R-:W-:Y:S01]  /*8530*/  BPT.TRAP 0x1 ;  /* 0x000000040000795c */ /* 0x000fe20000300000 */
.L_x_7589:
[----:B-1----:R-:W-:Y:S05]  /*8540*/  @P1 BRA `(.L_x_7587) ;  /* 0x0000000000081947 */ /* 0x002fea0003800000 */
[----:B------:R-:W1:Y:S02]  /*8550*/  SYNCS.PHASECHK.TRANS64.TRYWAIT P1, [UR6+0x28850], R6 ;  /* 0x02885006ff0075a7 */ /* 0x000e640008020146 */
[----:B-1----:R-:W-:Y:S05]  /*8560*/  @!P1 BRA `(.L_x_7590) ;  /* 0x000000b000389947 */ /* 0x002fea0003800000 */
.L_x_7587:
        /* <DEDUP_REMOVED lines=49> */
.L_x_7591:
        /* <DEDUP_REMOVED lines=88> */
[-C--:B------:R-:W-:Y:S01]  /*8e00*/  FFMA.FTZ R180, R25, R6.reuse, -R153 ;  /* 0x0000000619b47223 */ /* 0x080fe20000010899 */
[-C--:B------:R-:W-:Y:S01]  /*8e10*/  FFMA.FTZ R181, R27, R6.reuse, -R69 ;  /* 0x000000061bb57223 */ /* 0x080fe20000010845 */
[----:B------:R-:W-:Y:S01]  /*8e20*/  MUFU.EX2 R12, R12 ;  /* 0x0000000c000c7308 */ /* 0x000fe20000000800 */
[-C--:B------:R-:W-:Y:S01]  /*8e30*/  FFMA.FTZ R182, R28, R6.reuse, -R153 ;  /* 0x000000061cb67223 */ /* 0x080fe20000010899 */
[-CC-:B------:R-:W-:Y:S01]  /*8e40*/  FFMA.FTZ R183, R30, R6.reuse, -R69.reuse ;  /* 0x000000061eb77223 */ /* 0x180fe20000010845 */
[-C--:B------:R-:W-:Y:S01]  /*8e50*/  FFMA.FTZ R18, R31, R6.reuse, -R69 ;  /* 0x000000061f127223 */ /* 0x080fe20000010845 */
[-C--:B------:R-:W-:Y:S01]  /*8e60*/  FFMA.FTZ R176, R32, R6.reuse, -R153 ;  /* 0x0000000620b07223 */ /* 0x080fe20000010899 */
[-C--:B------:R-:W-:Y:S01]  /*8e70*/  FFMA.FTZ R177, R34, R6.reuse, -R69 ;  /* 0x0000000622b17223 */ /* 0x080fe20000010845 */
[-C--:B------:R-:W-:Y:S01]  /*8e80*/  FFMA.FTZ R19, R33, R6.reuse, -R153 ;  /* 0x0000000621137223 */ /* 0x080fe20000010899 */
[-C--:B------:R-:W-:Y:S01]  /*8e90*/  FFMA.FTZ R20, R35, R6.reuse, -R69 ;  /* 0x0000000623147223 */ /* 0x080fe20000010845 */
[----:B------:R-:W0:Y:S01]  /*8ea0*/  MUFU.EX2 R15, R15 ;  /* 0x0000000f000f7308 */ /* 0x000e220000000800 */
[-C--:B------:R-:W-:Y:S01]  /*8eb0*/  FFMA.FTZ R178, R36, R6.reuse, -R153 ;  /* 0x0000000624b27223 */ /* 0x080fe20000010899 */
        /* <DEDUP_REMOVED lines=31> */
[----:B-1----:R-:W-:Y:S01]  /*90b0*/  FFMA.FTZ R4, R13, R4, R14 ;  /* 0x000000040d047223 */ /* 0x002fe2000001000e */
[-C--:B------:R-:W-:Y:S01]  /*90c0*/  FFMA.FTZ R160, R64, R6.reuse, -R153 ;  /* 0x0000000640a07223 */ /* 0x080fe20000010899 */
[-C--:B------:R-:W-:Y:S01]  /*90d0*/  FFMA.FTZ R161, R66, R6.reuse, -R69 ;  /* 0x0000000642a17223 */ /* 0x080fe20000010845 */
[-CC-:B------:R-:W-:Y:S01]  /*90e0*/  FFMA.FTZ R45, R65, R6.reuse, -R153.reuse ;  /* 0x00000006412d7223 */ /* 0x180fe20000010899 */
[-C--:B------:R-:W-:Y:S01]  /*90f0*/  FFMA.FTZ R162, R68, R6.reuse, -R153 ;  /* 0x0000000644a27223 */ /* 0x080fe20000010899 */
[-CC-:B------:R-:W-:Y:S01]  /*9100*/  FFMA.FTZ R163, R70, R6.reuse, -R69.reuse ;  /* 0x0000000646a37223 */ /* 0x180fe20000010845 */
[-C--:B------:R-:W-:Y:S01]  /*9110*/  FFMA.FTZ R71, R71, R6.reuse, -R69 ;  /* 0x0000000647477223 */ /* 0x080fe20000010845 */
[----:B------:R-:W1:Y:S01]  /*9120*/  MUFU.EX2 R182, R182 ;  /* 0x000000b600b67308 */ /* 0x000e620000000800 */
[----:B0-----:R-:W-:Y:S01]  /*9130*/  FADD.FTZ R5, R180, R5 ;  /* 0x00000005b4057221 */ /* 0x001fe20000010000 */
[-C--:B------:R-:W-:Y:S01]  /*9140*/  FFMA.FTZ R156, R72, R6.reuse, -R153 ;  /* 0x00000006489c7223 */ /* 0x080fe20000010899 */
[-C--:B------:R-:W-:Y:S01]  /*9150*/  FFMA.FTZ R74, R74, R6.reuse, -R69 ;  /* 0x000000064a4a7223 */ /* 0x080fe20000010845 */
[-C--:B------:R-:W-:Y:S01]  /*9160*/  FFMA.FTZ R53, R73, R6.reuse, -R153 ;  /* 0x0000000649357223 */ /* 0x080fe20000010899 */
[-C--:B------:R-:W-:Y:S01]  /*9170*/  FFMA.FTZ R75, R75, R6.reuse, -R69 ;  /* 0x000000064b4b7223 */ /* 0x080fe20000010845 */
[-C--:B------:R-:W-:Y:S01]  /*9180*/  FFMA.FTZ R158, R76, R6.reuse, -R153 ;  /* 0x000000064c9e7223 */ /* 0x080fe20000010899 */
[-C--:B------:R-:W-:Y:S01]  /*9190*/  FFMA.FTZ R78, R78, R6.reuse, -R69 ;  /* 0x000000064e4e7223 */ /* 0x080fe20000010845 */
[----:B------:R-:W0:Y:S01]  /*91a0*/  MUFU.EX2 R183, R183 ;  /* 0x000000b700b77308 */ /* 0x000e220000000800 */
[----:B--2---:R-:W-:Y:S01]  /*91b0*/  FADD.FTZ R4, R181, R4 ;  /* 0x00000004b5047221 */ /* 0x004fe20000010000 */
[-C--:B------:R-:W-:Y:S01]  /*91c0*/  FFMA.FTZ R57, R77, R6.reuse, -R153 ;  /* 0x000000064d397223 */ /* 0x080fe20000010899 */
[-C--:B------:R-:W-:Y:S01]  /*91d0*/  FFMA.FTZ R79, R79, R6.reuse, -R69 ;  /* 0x000000064f4f7223 */ /* 0x080fe20000010845 */
[-C--:B------:R-:W-:Y:S01]  /*91e0*/  FFMA.FTZ R152, R80, R6.reuse, -R153 ;  /* 0x0000000650987223 */ /* 0x080fe20000010899 */
[-C--:B------:R-:W-:Y:S01]  /*91f0*/  FFMA.FTZ R82, R82, R6.reuse, -R69 ;  /* 0x0000000652527223 */ /* 0x080fe20000010845 */
[-C--:B------:R-:W-:Y:S01]  /*9200*/  FFMA.FTZ R61, R81, R6.reuse, -R153 ;  /* 0x00000006513d7223 */ /* 0x080fe20000010899 */
[-C--:B------:R-:W-:Y:S01]  /*9210*/  FFMA.FTZ R83, R83, R6.reuse, -R69 ;  /* 0x0000000653537223 */ /* 0x080fe20000010845 */
[----:B------:R-:W2:Y:S01]  /*9220*/  MUFU.EX2 R17, R17 ;  /* 0x0000001100117308 */ /* 0x000ea20000000800 */
[----:B-1----:R-:W-:Y:S01]  /*9230*/  FADD.FTZ R36, R182, R5 ;  /* 0x00000005b6247221 */ /* 0x002fe20000010000 */
[-CC-:B------:R-:W-:Y:S01]  /*9240*/  FFMA.FTZ R154, R84, R6.reuse, -R153.reuse ;  /* 0x00000006549a7223 */ /* 0x180fe20000010899 */
[-C--:B------:R-:W-:Y:S01]  /*9250*/  FFMA.FTZ R65, R85, R6.reuse, -R153 ;  /* 0x0000000655417223 */ /* 0x080fe20000010899 */
[----:B------:R-:W-:-:S04]  /*9260*/  FFMA.FTZ R86, R86, R6, -R69 ;  /* 0x0000000656567223 */ /* 0x000fc80000010845 */
        /* <DEDUP_REMOVED lines=120> */
.L_x_7592:
[----:B------:R-:W-:Y:S01]  /*99f0*/  ULEA UR6, UR51, UR40, 0x3 ;  /* 0x0000002833067291 */ /* 0x000fe2000f8e183f */
[----:B------:R-:W-:Y:S01]  /*9a00*/  ISETP.GT.AND P1, PT, R8, UR50, PT ;  /* 0x0000003208007c0c */ /* 0x000fe2000bf24270 */
[----:B------:R-:W-:Y:S01]  /*9a10*/  UMOV UR52, UR45 ;  /* 0x0000002d00347c82 */ /* 0x000fe20008000000 */
[----:B------:R-:W-:Y:S01]  /*9a20*/  UMOV UR51, UR46 ;  /* 0x0000002e00337c82 */ /* 0x000fe20008000000 */
        /* <DEDUP_REMOVED lines=103> */
[----:B------:R-:W-:-:S07]  /*a0a0*/  IMAD.MOV.U32 R14, RZ, RZ, R8 ;  /* 0x000000ffff0e7224 */ /* 0x000fce00078e0008 */
.L_x_7582:
[----:B------:R-:W-:-:S13]  /*a0b0*/  ISETP.GE.AND P1, PT, R14, UR38, PT ;  /* 0x000000260e007c0c */ /* 0x000fda000bf26270 */
[----:B------:R-:W-:Y:S05]  /*a0c0*/  @!P1 BRA `(.L_x_7594) ;  /* 0x0000003000549947 */ /* 0x000fea0003800000 */
[C---:B------:R-:W-:Y:S01]  /*a0d0*/  VIADD R8, R16.reuse, 0x8 ;  /* 0x0000000810087836 */ /* 0x040fe20000000000 */
[----:B------:R-:W-:Y:S01]  /*a0e0*/  IADD3 R16, -R16, 0xb, RZ ;  /* 0x0000000b10107810 */ /* 0x000fe20007ffe1ff */
        /* <DEDUP_REMOVED lines=8> */
.L_x_7613:
[----:B------:R-:W-:Y:S01]  /*a170*/  UIADD3 UR46, UR54, 0x1, URZ ;  /* 0x00000001362e7890 */ /* 0x000fe2000fffe03f */
[----:B------:R-:W-:-:S03]  /*a180*/  ISETP.NE.AND P2, PT, RZ, UR39, PT ;  /* 0x00000027ff007c0c */ /* 0x000fc6000bf45270 */
[----:B------:R-:W-:-:S04]  /*a190*/  UISETP.NE.AND UP0, UPT, UR46, 0x2, UPT ;  /* 0x000000022e00788c */ /* 0x000fc8000bf05270 */
[----:B------:R-:W-:Y:S02]  /*a1a0*/  USEL UR45, URZ, 0x1, UP0 ;  /* 0x000000013f2d7887 */ /* 0x000fe40008000000 */
[----:B------:R-:W-:Y:S02]  /*a1b0*/  USEL UR46, UR46, URZ, UP0 ;  /* 0x0000003f2e2e7287 */ /* 0x000fe40008000000 */
[----:B------:R-:W-:Y:S02]  /*a1c0*/  ULOP3.LUT UR45, UR55, UR45, URZ, 0x3c, !UPT ;  /* 0x0000002d372d7292 */ /* 0x000fe4000f8e3c3f */
[----:B--2---:R-:W-:Y:S10]  /*a1d0*/  @P2 BRA `(.L_x_7595) ;  /* 0x00000000002c2947 */ /* 0x004ff40003800000 */
[----:B------:R-:W-:Y:S05]  /*a1e0*/  @!P0 BRA `(.L_x_7596) ;  /* 0x0000000000048947 */ /* 0x000fea0003800000 */
[----:B------:R-:W-:Y:S01]  /*a1f0*/  BPT.TRAP 0x1 ;  /* 0x000000040000795c */ /* 0x000fe20000300000 */
.L_x_7596:
[----:B------:R-:W-:Y:S01]  /*a200*/  ULEA UR6, UR46, UR40, 0x3 ;  /* 0x000000282e067291 */ /* 0x000fe2000f8e183f */
[----:B------:R-:W-:-:S05]  /*a210*/  IMAD.U32 R6, RZ, RZ, UR45 ;  /* 0x0000002dff067e24 */ /* 0x000fca000f8e00ff */
[----:B------:R-:W-:-:S04]  /*a220*/  SHF.L.U32 R6, R6, 0x1f, RZ ;  /* 0x0000001f06067819 */ /* 0x000fc800000006ff */
[----:B------:R0:W1:Y:S01]  /*a230*/  SYNCS.PHASECHK.TRANS64.TRYWAIT P1, [UR6+0x28830], R6 ;  /* 0x02883006ff0075a7 */ /* 0x0000620008020146 */
[----:B------:R-:W-:Y:S05]  /*a240*/  @!P0 BRA `(.L_x_7597) ;  /* 0x0000000000048947 */ /* 0x000fea0003800000 */
[----:B------:R-:W-:Y:S01]  /*a250*/  BPT.TRAP 0x1 ;  /* 0x000000040000795c */ /* 0x000fe20000300000 */
.L_x_7597:
[----:B-1----:R-:W-:Y:S05]  /*a260*/  @P1 BRA `(.L_x_7595) ;  /* 0x0000000000081947 */ /* 0x002fea0003800000 */
[----:B------:R-:W1:Y:S02]  /*a270*/  SYNCS.PHASECHK.TRANS64.TRYWAIT P1, [UR6+0x28830], R6 ;  /* 0x02883006ff0075a7 */ /* 0x000e640008020146 */
[----:B-1----:R-:W-:Y:S05]  /*a280*/  @!P1 BRA `(.L_x_7598) ;  /* 0x0000009400089947 */ /* 0x002fea0003800000 */
.L_x_7595:
[----:B------:R2:W-:Y:S01]  /*a290*/  BAR.SYNC.DEFER_BLOCKING R8, 0x100 ;  /* 0x000400080000751d */ /* 0x0005e20000010000 */
[----:B------:R-:W-:Y:S01]  /*a2a0*/  R2UR UR32, R10 ;  /* 0x000000000a2072ca */ /* 0x000fe200000e0000 */
[----:B------:R-:W-:Y:S01]  /*a2b0*/  ULEA UR34, UR46, UR44, 0xb ;  /* 0x0000002c2e227291 */ /* 0x000fe2000f8e583f */
[----:B------:R-:W-:-:S03]  /*a2c0*/  R2UR UR33, R11 ;  /* 0x000000000b2172ca */ /* 0x000fc600000e0000 */
        /* <DEDUP_REMOVED lines=12> */
[----:B------:R-:W-:Y:S01]  /*a390*/  WARPGROUP.ARRIVE ;  /* 0x00000000000079c5 */ /* 0x000fe20000000000 */
[----:B------:R-:W-:Y:S01]  /*a3a0*/  UMOV UR27, 0x40000040 ;  /* 0x40000040001b7882 */ /* 0x000fe20000000000 */
[----:B------:R-:W-:Y:S01]  /*a3b0*/  UIADD3 UR30, UR34, 0x406, URZ ;  /* 0x00000406221e7890 */ /* 0x000fe2000fffe03f */
[----:B------:R-:W-:-:S03]  /*a3c0*/  UMOV UR31, 0x40000040 ;  /* 0x40000040001f7882 */ /* 0x000fc60000000000 */
        /* <DEDUP_REMOVED lines=23> */
[----:B--2---:R-:W-:Y:S05]  /*a540*/  @P2 BRA `(.L_x_7599) ;  /* 0x00000000002c2947 */ /* 0x004fea0003800000 */
[----:B------:R-:W-:Y:S05]  /*a550*/  @!P0 BRA `(.L_x_7600) ;  /* 0x0000000000048947 */ /* 0x000fea0003800000 */
[----:B------:R-:W-:Y:S01]  /*a560*/  BPT.TRAP 0x1 ;  /* 0x000000040000795c */ /* 0x000fe20000300000 */
.L_x_7600:
[----:B------:R-:W-:Y:S01]  /*a570*/  ULEA UR6, UR54, UR40, 0x3 ;  /* 0x0000002836067291 */ /* 0x000fe2000f8e183f */
[----:B01----:R-:W-:-:S05]  /*a580*/  IMAD.U32 R6, RZ, RZ, UR55 ;  /* 0x00000037ff067e24 */ /* 0x003fca000f8e00ff */
[----:B------:R-:W-:-:S04]  /*a590*/  SHF.L.U32 R6, R6, 0x1f, RZ ;  /* 0x0000001f06067819 */ /* 0x000fc800000006ff */
[----:B------:R0:W1:Y:S01]  /*a5a0*/  SYNCS.PHASECHK.TRANS64.TRYWAIT P1, [UR6+0x28850], R6 ;  /* 0x02885006ff0075a7 */ /* 0x0000620008020146 */
[----:B------:R-:W-:Y:S05]  /*a5b0*/  @!P0 BRA `(.L_x_7601) ;  /* 0x0000000000048947 */ /* 0x000fea0003800000 */
[----:B------:R-:W-:Y:S01]  /*a5c0*/  BPT.TRAP 0x1 ;  /* 0x000000040000795c */ /* 0x000fe20000300000 */
.L_x_7601:
[----:B-1----:R-:W-:Y:S05]  /*a5d0*/  @P1 BRA `(.L_x_7599) ;  /* 0x0000000000081947 */ /* 0x002fea0003800000 */
[----:B------:R-:W1:Y:S02]  /*a5e0*/  SYNCS.PHASECHK.TRANS64.TRYWAIT P1, [UR6+0x28850], R6 ;  /* 0x02885006ff0075a7 */ /* 0x000e640008020146 */
[----:B-1----:R-:W-:Y:S05]  /*a5f0*/  @!P1 BRA `(.L_x_7602) ;  /* 0x0000009000449947 */ /* 0x002fea0003800000 */
.L_x_7599:
        /* <DEDUP_REMOVED lines=48> */
.L_x_7603:
[----:B------:R-:W-:Y:S01]  /*a900*/  UISETP.NE.AND UP1, UPT, UR42, URZ, UPT ;  /* 0x0000003f2a00728c */ /* 0x000fe2000bf25270 */
[----:B01----:R-:W-:Y:S01]  /*a910*/  IMAD.MOV.U32 R6, RZ, RZ, R0 ;  /* 0x000000ffff067224 */ /* 0x003fe200078e0000 */
[----:B------:R-:W-:Y:S01]  /*a920*/  UISETP.NE.AND UP0, UPT, UR41, URZ, UPT ;  /* 0x0000003f2900728c */ /* 0x000fe2000bf05270 */
[----:B------:R-:W-:Y:S01]  /*a930*/  IMAD.SHL.U32 R22, R14, 0x80, RZ ;  /* 0x000000800e167824 */ /* 0x000fe200078e00ff */
[----:B------:R-:W-:Y:S02]  /*a940*/  ULEA UR6, UR46, UR40, 0x3 ;  /* 0x000000282e067291 */ /* 0x000fe4000f8e183f */
[----:B------:R-:W-:Y:S02]  /*a950*/  PLOP3.LUT P1, PT, PT, PT, UP1, 0x80, 0x0 ;  /* 0x000000000000781c */ /* 0x000fe40003f2f018 */
[----:B------:R-:W-:Y:S01]  /*a960*/  PLOP3.LUT P2, PT, PT, PT, UP1, 0x80, 0x0 ;  /* 0x000000000000781c */ /* 0x000fe20003f4f018 */
[----:B------:R-:W-:Y:S01]  /*a970*/  UIADD3 UR6, UR6, 0x28840, URZ ;  /* 0x0002884006067890 */ /* 0x000fe2000fffe03f */
[----:B------:R-:W-:Y:S01]  /*a980*/  IADD3 R18, -R22, 0x1, RZ ;  /* 0x0000000116127810 */ /* 0x000fe20007ffe1ff */
[----:B------:R-:W-:-:S02]  /*a990*/  @UP1 ULDC UR7, c[0x0][0x44c] ;  /* 0x0001130000071ab9 */ /* 0x000fc40000000800 */
[----:B------:R-:W-:-:S06]  /*a9a0*/  UPRMT UR6, UR43, 0x654, UR6 ;  /* 0x000006542b067896 */ /* 0x000fcc0008000006 */
[----:B------:R-:W-:Y:S01]  /*a9b0*/  @P1 IMAD.HI.U32 R7, R0, UR7, RZ ;  /* 0x0000000700071c27 */ /* 0x000fe2000f8e00ff */
[----:B------:R-:W-:Y:S01]  /*a9c0*/  @UP1 ULDC UR7, c[0x0][0x450] ;  /* 0x0001140000071ab9 */ /* 0x000fe20000000800 */
[----:B------:R-:W-:Y:S01]  /*a9d0*/  PLOP3.LUT P1, PT, PT, PT, UP0, 0x40, 0x0 ;  /* 0x000000000000781c */ /* 0x000fe20003f2e808 */
[----:B------:R-:W-:Y:S02]  /*a9e0*/  SYNCS.ARRIVE.TRANS64.RED.A1T0 RZ, [UR6], RZ ;  /* 0x000000ffffff79a7 */ /* 0x000fe40008100406 */
[----:B------:R-:W-:Y:S01]  /*a9f0*/  @P2 SHF.R.U32.HI R6, RZ, UR7, R7 ;  /* 0x00000007ff062c19 */ /* 0x000fe20008011607 */
[----:B------:R-:W-:-:S04]  /*aa00*/  IMAD R7, R3, -0x2, R18 ;  /* 0xfffffffe03077824 */ /* 0x000fc800078e0212 */
[----:B------:R-:W0:Y:S01]  /*aa10*/  SHFL.IDX PT, R9, R6, RZ, 0x1c1f ;  /* 0x001c1fff06097589 */ /* 0x000e2200000e0000 */
[----:B------:R-:W-:-:S04]  /*aa20*/  IMAD R7, R2, UR53, R7 ;  /* 0x0000003502077c24 */ /* 0x000fc8000f8e0207 */
[----:B------:R-:W-:-:S04]  /*aa30*/  VIADD R7, R7, -UR52 ;  /* 0x8000003407077c36 */ /* 0x000fc80008000000 */
[C---:B------:R-:W-:Y:S02]  /*aa40*/  VIADD R152, R7.reuse, UR51 ;  /* 0x0000003307987c36 */ /* 0x040fe40008000000 */
[----:B------:R-:W-:Y:S02]  /*aa50*/  VIADD R154, R7, UR47 ;  /* 0x0000002f079a7c36 */ /* 0x000fe40008000000 */
[--C-:B0-----:R-:W-:Y:S02]  /*aa60*/  IMAD.IADD R7, R152, 0x1, R9.reuse ;  /* 0x0000000198077824 */ /* 0x101fe400078e0209 */
[----:B------:R-:W-:Y:S01]  /*aa70*/  IMAD.IADD R18, R154, 0x1, R9 ;  /* 0x000000019a127824 */ /* 0x000fe200078e0209 */
[----:B------:R-:W-:Y:S06]  /*aa80*/  @P1 BRA `(.L_x_7604) ;  /* 0x00000000005c1947 */ /* 0x000fec0003800000 */
[----:B------:R-:W-:Y:S01]  /*aa90*/  IMAD R9, R2, UR53, R9 ;  /* 0x0000003502097c24 */ /* 0x000fe2000f8e0209 */
[----:B------:R-:W-:Y:S03]  /*aaa0*/  BSSY B0, `(.L_x_7605) ;  /* 0x0000011000007945 */ /* 0x000fe60003800000 */
[----:B------:R-:W-:-:S05]  /*aab0*/  VIADD R9, R9, -UR52 ;  /* 0x8000003409097c36 */ /* 0x000fca0008000000 */
        /* <DEDUP_REMOVED lines=10> */
.L_x_7606:
[----:B------:R-:W-:-:S05]  /*ab60*/  IMAD.U32 R15, RZ, RZ, UR50 ;  /* 0x00000032ff0f7e24 */ /* 0x000fca000f8e00ff */
[----:B------:R-:W-:-:S13]  /*ab70*/  ISETP.NE.AND P1, PT, R15, 0x1, PT ;  /* 0x000000010f00780c */ /* 0x000fda0003f25270 */
[----:B------:R-:W0:Y:S02]  /*ab80*/  @P1 LDC.64 R20, c[0x0][0x9e8] ;  /* 0x00027a00ff141b82 */ /* 0x000e240000000a00 */
[----:B0-----:R-:W-:-:S05]  /*ab90*/  @P1 IMAD.HI.U32 R20, R9, R20, RZ ;  /* 0x0000001409141227 */ /* 0x001fca00078e00ff */
[----:B------:R-:W-:-:S07]  /*aba0*/  @P1 SHF.R.U32.HI R9, RZ, R21, R20 ;  /* 0x00000015ff091219 */ /* 0x000fce0000011614 */
.L_x_7607:
[----:B------:R-:W-:Y:S05]  /*abb0*/  BSYNC B0 ;  /* 0x0000000000007941 */ /* 0x000fea0003800000 */
.L_x_7605:
[----:B------:R-:W-:-:S04]  /*abc0*/  IMAD R20, R9, R15, -R22 ;  /* 0x0000000f09147224 */ /* 0x000fc800078e0a16 */
[----:B------:R-:W-:-:S05]  /*abd0*/  IMAD R20, R3, -0x2, R20 ;  /* 0xfffffffe03147824 */ /* 0x000fca00078e0214 */
[----:B------:R-:W-:Y:S02]  /*abe0*/  VIADDMNMX R7, R20, R15, R7, PT ;  /* 0x0000000f14077246 */ /* 0x000fe40003800107 */
[----:B------:R-:W-:-:S07]  /*abf0*/  VIMNMX R18, R18, R20, !PT ;  /* 0x0000001412127248 */ /* 0x000fce0007fe0100 */
.L_x_7604:
        /* <DEDUP_REMOVED lines=116> */
.L_x_7610:
[----:B------:R-:W-:-:S05]  /*b340*/  IMAD.U32 R24, RZ, RZ, UR50 ;  /* 0x00000032ff187e24 */ /* 0x000fca000f8e00ff */
[----:B------:R-:W-:-:S13]  /*b350*/  ISETP.NE.AND P2, PT, R24, 0x1, PT ;  /* 0x000000011800780c */ /* 0x000fda0003f45270 */
[----:B------:R-:W0:Y:S02]  /*b360*/  @P2 LDC.64 R158, c[0x0][0x9e8] ;  /* 0x00027a00ff9e2b82 */ /* 0x000e240000000a00 */
[----:B0-----:R-:W-:-:S05]  /*b370*/  @P2 IMAD.HI.U32 R6, R7, R158, RZ ;  /* 0x0000009e07062227 */ /* 0x001fca00078e00ff */
[----:B------:R-:W-:-:S07]  /*b380*/  @P2 SHF.R.U32.HI R7, RZ, R159, R6 ;  /* 0x0000009fff072219 */ /* 0x000fce0000011606 */
.L_x_7611:
[----:B------:R-:W-:Y:S05]  /*b390*/  BSYNC B0 ;  /* 0x0000000000007941 */ /* 0x000fea0003800000 */
.L_x_7609:
[----:B------:R-:W-:-:S04]  /*b3a0*/  IMAD R6, R7, R24, -R22 ;  /* 0x0000001807067224 */ /* 0x000fc800078e0a16 */
[----:B------:R-:W-:-:S05]  /*b3b0*/  IMAD R7, R3, -0x2, R6 ;  /* 0xfffffffe03077824 */ /* 0x000fca00078e0206 */
[----:B------:R-:W-:Y:S02]  /*b3c0*/  VIADDMNMX R18, R7, R24, R18, PT ;  /* 0x0000001807127246 */ /* 0x000fe40003800112 */
[----:B------:R-:W-:-:S07]  /*b3d0*/  VIMNMX R20, R20, R7, !PT ;  /* 0x0000000714147248 */ /* 0x000fce0007fe0100 */
.L_x_7608:
        /* <DEDUP_REMOVED lines=268> */
[----:B------:R-:W3:Y:S01]  /*c4a0*/  MUFU.EX2 R22, R22 ;  /* 0x0000001600167308 */ /* 0x000ee20000000800 */
        /* <DEDUP_REMOVED lines=22> */
[----:B---3--:R-:W-:Y:S01]  /*c610*/  FADD.FTZ R59, R69, R40 ;  /* 0x00000028453b7221 */ /* 0x008fe20000010000 */
[----:B------:R-:W-:Y:S01]  /*c620*/  FADD.FTZ R5, R51, R4 ;  /* 0x0000000433057221 */ /* 0x000fe20000010000 */
[-CC-:B------:R-:W-:Y:S01]  /*c630*/  FFMA.FTZ R40, R67, R6.reuse, -R12.reuse ;  /* 0x0000000643287223 */ /* 0x180fe2000001080c */
[----:B------:R-:W-:Y:S02]  /*c640*/  FFMA.FTZ R12, R87, R6, -R12 ;  /* 0x00000006570c7223 */ /* 0x000fe4000001080c */
[----:B------:R-:W-:Y:S02]  /*c650*/  FADD.FTZ R4, R174, R5 ;  /* 0x00000005ae047221 */ /* 0x000fe40000010000 */
[----:B------:R-:W3:Y:S01]  /*c660*/  MUFU.EX2 R28, R28 ;  /* 0x0000001c001c7308 */ /* 0x000ee20000000800 */
[----:B-1----:R-:W-:Y:S01]  /*c670*/  FADD.FTZ R42, R26, R59 ;  /* 0x0000003b1a2a7221 */ /* 0x002fe20000010000 */
[----:B------:R-:W-:-:S04]  /*c680*/  FADD.FTZ R5, R55, R4 ;  /* 0x0000000437057221 */ /* 0x000fc80000010000 */
[----:B------:R-:W-:Y:S02]  /*c690*/  FADD.FTZ R4, R168, R5 ;  /* 0x00000005a8047221 */ /* 0x000fe40000010000 */
[----:B------:R-:W1:Y:S01]  /*c6a0*/  MUFU.EX2 R43, R43 ;  /* 0x0000002b002b7308 */ /* 0x000e620000000800 */
[----:B0-----:R-:W-:-:S07]  /*c6b0*/  FADD.FTZ R59, R39, R42 ;  /* 0x0000002a273b7221 */ /* 0x001fce0000010000 */
[----:B------:R-:W0:Y:S01]  /*c6c0*/  MUFU.EX2 R30, R30 ;  /* 0x0000001e001e7308 */ /* 0x000e220000000800 */
[----:B---3--:R-:W-:-:S07]  /*c6d0*/  FADD.FTZ R42, R28, R59 ;  /* 0x0000003b1c2a7221 */ /* 0x008fce0000010000 */
[----:B------:R-:W3:Y:S01]  /*c6e0*/  MUFU.EX2 R47, R47 ;  /* 0x0000002f002f7308 */ /* 0x000ee20000000800 */
[----:B-1----:R-:W-:-:S07]  /*c6f0*/  FADD.FTZ R59, R43, R42 ;  /* 0x0000002a2b3b7221 */ /* 0x002fce0000010000 */
[----:B------:R-:W1:Y:S01]  /*c700*/  MUFU.EX2 R169, R169 ;  /* 0x000000a900a97308 */ /* 0x000e620000000800 */
[----:B0-----:R-:W-:Y:S01]  /*c710*/  FADD.FTZ R42, R30, R59 ;  /* 0x0000003b1e2a7221 */ /* 0x001fe20000010000 */
[----:B------:R-:W-:-:S06]  /*c720*/  FADD.FTZ R59, R45, R4 ;  /* 0x000000042d3b7221 */ /* 0x000fcc0000010000 */
[----:B------:R-:W0:Y:S01]  /*c730*/  MUFU.EX2 R32, R32 ;  /* 0x0000002000207308 */ /* 0x000e220000000800 */
[----:B---3--:R-:W-:-:S07]  /*c740*/  FADD.FTZ R42, R47, R42 ;  /* 0x0000002a2f2a7221 */ /* 0x008fce0000010000 */
[----:B------:R-:W3:Y:S01]  /*c750*/  MUFU.EX2 R171, R171 ;  /* 0x000000ab00ab7308 */ /* 0x000ee20000000800 */
[----:B-1----:R-:W-:Y:S01]  /*c760*/  FADD.FTZ R5, R169, R42 ;  /* 0x0000002aa9057221 */ /* 0x002fe20000010000 */
[----:B------:R-:W-:-:S04]  /*c770*/  FADD.FTZ R42, R170, R59 ;  /* 0x0000003baa2a7221 */ /* 0x000fc80000010000 */
[----:B------:R-:W-:Y:S02]  /*c780*/  FADD.FTZ R59, R41, R42 ;  /* 0x0000002a293b7221 */ /* 0x000fe40000010000 */
[----:B------:R-:W1:Y:S01]  /*c790*/  MUFU.EX2 R34, R34 ;  /* 0x0000002200227308 */ /* 0x000e620000000800 */
[----:B0-----:R-:W-:Y:S01]  /*c7a0*/  FADD.FTZ R4, R32, R5 ;  /* 0x0000000520047221 */ /* 0x001fe20000010000 */
[----:B------:R-:W-:-:S06]  /*c7b0*/  FADD.FTZ R42, R164, R59 ;  /* 0x0000003ba42a7221 */ /* 0x000fcc0000010000 */
[----:B------:R-:W0:Y:S01]  /*c7c0*/  MUFU.EX2 R13, R13 ;  /* 0x0000000d000d7308 */ /* 0x000e220000000800 */
[----:B---3--:R-:W-:-:S07]  /*c7d0*/  FADD.FTZ R5, R171, R4 ;  /* 0x00000004ab057221 */ /* 0x008fce0000010000 */
[----:B------:R-:W3:Y:S01]  /*c7e0*/  MUFU.EX2 R36, R36 ;  /* 0x0000002400247308 */ /* 0x000ee20000000800 */
[----:B-1----:R-:W-:-:S07]  /*c7f0*/  FADD.FTZ R4, R34, R5 ;  /* 0x0000000522047221 */ /* 0x002fce0000010000 */
[----:B------:R-:W1:Y:S01]  /*c800*/  MUFU.EX2 R167, R167 ;  /* 0x000000a700a77308 */ /* 0x000e620000000800 */
[----:B0-----:R-:W-:-:S07]  /*c810*/  FADD.FTZ R5, R13, R4 ;  /* 0x000000040d057221 */ /* 0x001fce0000010000 */
[----:B------:R-:W0:Y:S01]  /*c820*/  MUFU.EX2 R38, R38 ;  /* 0x0000002600267308 */ /* 0x000e220000000800 */
[----:B---3--:R-:W-:-:S07]  /*c830*/  FADD.FTZ R4, R36, R5 ;  /* 0x0000000524047221 */ /* 0x008fce0000010000 */
[----:B------:R-:W3:Y:S01]  /*c840*/  MUFU.EX2 R161, R161 ;  /* 0x000000a100a17308 */ /* 0x000ee20000000800 */
[----:B-1----:R-:W-:-:S07]  /*c850*/  FADD.FTZ R5, R167, R4 ;  /* 0x00000004a7057221 */ /* 0x002fce0000010000 */
[----:B------:R-:W1:Y:S01]  /*c860*/  MUFU.EX2 R40, R40 ;  /* 0x0000002800287308 */ /* 0x000e620000000800 */
[----:B0-----:R-:W-:-:S07]  /*c870*/  FADD.FTZ R4, R38, R5 ;  /* 0x0000000526047221 */ /* 0x001fce0000010000 */
[----:B------:R0:W-:Y:S01]  /*c880*/  MUFU.EX2 R157, R49 ;  /* 0x00000031009d7308 */ /* 0x0001e20000000800 */
[----:B---3--:R-:W-:-:S07]  /*c890*/  FADD.FTZ R5, R161, R4 ;  /* 0x00000004a1057221 */ /* 0x008fce0000010000 */
[----:B------:R-:W3:Y:S01]  /*c8a0*/  MUFU.EX2 R163, R163 ;  /* 0x000000a300a37308 */ /* 0x000ee20000000800 */
        /* <DEDUP_REMOVED lines=8> */
[----:B---3--:R-:W-:-:S03]  /*c930*/  FADD.FTZ R4, R163, R4 ;  /* 0x00000004a3047221 */ /* 0x008fc60000010000 */
[----:B------:R-:W-:-:S03]  /*c940*/  FADD.FTZ R42, R162, R49 ;  /* 0x00000031a22a7221 */ /* 0x000fc60000010000 */
[----:B------:R-:W3:Y:S01]  /*c950*/  MUFU.EX2 R21, R21 ;  /* 0x0000001500157308 */ /* 0x000ee20000000800 */
[----:B------:R-:W-:Y:S01]  /*c960*/  FADD.FTZ R5, R19, R42 ;  /* 0x0000002a13057221 */ /* 0x000fe20000010000 */
[----:B0-----:R-:W-:-:S04]  /*c970*/  FADD.FTZ R4, R71, R4 ;  /* 0x0000000447047221 */ /* 0x001fc80000010000 */
[----:B------:R-:W-:Y:S02]  /*c980*/  FADD.FTZ R4, R157, R4 ;  /* 0x000000049d047221 */ /* 0x000fe40000010000 */
[----:B------:R-:W0:Y:S01]  /*c990*/  MUFU.EX2 R75, R75 ;  /* 0x0000004b004b7308 */ /* 0x000e220000000800 */
[----:B-1----:R-:W-:-:S07]  /*c9a0*/  FADD.FTZ R42, R156, R5 ;  /* 0x000000059c2a7221 */ /* 0x002fce0000010000 */
[----:B------:R-:W1:Y:S01]  /*c9b0*/  MUFU.EX2 R158, R158 ;  /* 0x0000009e009e7308 */ /* 0x000e620000000800 */
[----:B---3--:R-:W-:-:S07]  /*c9c0*/  FADD.FTZ R5, R21, R42 ;  /* 0x0000002a15057221 */ /* 0x008fce0000010000 */
[----:B------:R-:W3:Y:S01]  /*c9d0*/  MUFU.EX2 R53, R53 ;  /* 0x0000003500357308 */ /* 0x000ee20000000800 */
[----:B0-----:R-:W-:-:S07]  /*c9e0*/  FADD.FTZ R4, R75, R4 ;  /* 0x000000044b047221 */ /* 0x001fce0000010000 */
        /* <DEDUP_REMOVED lines=19> */
[----:B-1----:R-:W-:Y:S01]  /*cb20*/  FADD.FTZ R4, R155, R4 ;  /* 0x000000049b047221 */ /* 0x002fe20000010000 */
[----:B---3--:R-:W-:-:S03]  /*cb30*/  FADD.FTZ R5, R29, R42 ;  /* 0x0000002a1d057221 */ /* 0x008fc60000010000 */
[----:B0-----:R-:W-:Y:S01]  /*cb40*/  FADD.FTZ R4, R12, R4 ;  /* 0x000000040c047221 */ /* 0x001fe20000010000 */
[----:B------:R-:W-:Y:S06]  /*cb50*/  @!P0 BRA `(.L_x_7612) ;  /* 0x0000000000048947 */ /* 0x000fec0003800000 */
[----:B------:R-:W-:Y:S01]  /*cb60*/  BPT.TRAP 0x1 ;  /* 0x000000040000795c */ /* 0x000fe20000300000 */
.L_x_7612:
        /* <DEDUP_REMOVED lines=107> */
.L_x_7594:
[----:B------:R-:W-:Y:S06]  /*d220*/  BAR.ARV 0x8, 0x180 ;  /* 0x0206000000007b1d */ /* 0x000fec0000002000 */
[----:B------:R-:W-:Y:S05]  /*d230*/  @!P0 BRA `(.L_x_7614) ;  /* 0x0000000000048947 */ /* 0x000fea0003800000 */
[----:B------:R-:W-:Y:S01]  /*d240*/  BPT.TRAP 0x1 ;  /* 0x000000040000795c */ /* 0x000fe20000300000 */
.L_x_7614:
[----:B------:R-:W-:Y:S01]  /*d250*/  ULEA UR5, UR46, UR40, 0x3 ;  /* 0x000000282e057291 */ /* 0x000fe2000f8e183f */
[----:B------:R-:W-:-:S05]  /*d260*/  IMAD.U32 R0, RZ, RZ, UR45 ;  /* 0x0000002dff007e24 */ /* 0x000fca000f8e00ff */
[----:B------:R-:W-:-:S04]  /*d270*/  SHF.L.U32 R0, R0, 0x1f, RZ ;  /* 0x0000001f00007819 */ /* 0x000fc800000006ff */
[----:B------:R0:W1:Y:S01]  /*d280*/  SYNCS.PHASECHK.TRANS64.TRYWAIT P1, [UR5+0x28850], R0 ;  /* 0x02885000ff0075a7 */ /* 0x0000620008020145 */
[----:B------:R-:W-:Y:S05]  /*d290*/  @!P0 BRA `(.L_x_7615) ;  /* 0x0000000000048947 */ /* 0x000fea0003800000 */
[----:B------:R-:W-:Y:S01]  /*d2a0*/  BPT.TRAP 0x1 ;  /* 0x000000040000795c */ /* 0x000fe20000300000 */
.L_x_7615:
[----:B-1----:R-:W-:Y:S05]  /*d2b0*/  @P1 BRA `(.L_x_7616) ;  /* 0x0000000000081947 */ /* 0x002fea0003800000 */
[----:B------:R-:W1:Y:S02]  /*d2c0*/  SYNCS.PHASECHK.TRANS64.TRYWAIT P1, [UR5+0x28850], R0 ;  /* 0x02885000ff0075a7 */ /* 0x000e640008020145 */
[----:B-1----:R-:W-:Y:S05]  /*d2d0*/  @!P1 BRA `(.L_x_7617) ;  /* 0x0000006400249947 */ /* 0x002fea0003800000 */
.L_x_7616:
[----:B------:R-:W-:Y:S01]  /*d2e0*/  UIADD3 UR40, UR40, 0x400, URZ ;  /* 0x0000040028287890 */ /* 0x000fe2000fffe03f */
[----:B------:R-:W-:Y:S01]  /*d2f0*/  WARPGROUP.ARRIVE ;  /* 0x00000000000079c5 */ /* 0x000fe20000000000 */
[----:B------:R-:W-:Y:S01]  /*d300*/  UMOV UR47, 0x40000040 ;  /* 0x40000040002f7882 */ /* 0x000fe20000000000 */
[----:B------:R-:W-:Y:S01]  /*d310*/  UMOV UR7, 0x40000040 ;  /* 0x4000004000077882 */ /* 0x000fe20000000000 */
[----:B------:R-:W-:Y:S01]  /*d320*/  USHF.R.U32.HI UR40, URZ, 0x4, UR40 ;  /* 0x000000043f287899 */ /* 0x000fe20008011628 */
[----:B01----:R-:W0:Y:S01]  /*d330*/  SHFL.BFLY PT, R0, R5, 0x2, 0x1f ;  /* 0x0c401f0005007f89 */ /* 0x003e2200000e0000 */
[----:B------:R-:W-:Y:S02]  /*d340*/  IMAD.MOV.U32 R8, RZ, RZ, RZ ;  /* 0x000000ffff087224 */ /* 0x000fe400078e00ff */
[----:B------:R-:W-:Y:S01]  /*d350*/  ULOP3.LUT UR40, UR40, 0x3fff, URZ, 0xc0, !UPT ;  /* 0x00003fff28287892 */ /* 0x000fe2000f8ec03f */
[----:B------:R-:W1:Y:S03]  /*d360*/  SHFL.BFLY PT, R3, R4, 0x2, 0x1f ;  /* 0x0c401f0004037f89 */ /* 0x000e6600000e0000 */
[----:B------:R-:W-:-:S04]  /*d370*/  ULOP3.LUT UR40, UR40, 0x4000000, URZ, 0xfc, !UPT ;  /* 0x0400000028287892 */ /* 0x000fc8000f8efc3f */
[----:B------:R-:W-:-:S04]  /*d380*/  ULEA UR46, UR46, UR40, 0xb ;  /* 0x000000282e2e7291 */ /* 0x000fc8000f8e583f */
[----:B------:R-:W-:-:S05]  /*d390*/  UIADD3 UR4, UR46, 0x80, URZ ;  /* 0x000000802e047890 */ /* 0x000fca000fffe03f */
[----:B------:R-:W-:Y:S01]  /*d3a0*/  HGMMA.64x128x16.F32.BF16 R88, R180, gdesc[UR44].tnspB, R88, gsb0 ;  /* 0x41e0002cb4587df0 */ /* 0x000fe20008001858 */
[----:B------:R-:W-:Y:S01]  /*d3b0*/  UMOV UR47, 0x40000040 ;  /* 0x40000040002f7882 */ /* 0x000fe20000000000 */
[----:B------:R-:W-:Y:S01]  /*d3c0*/  UMOV UR6, UR4 ;  /* 0x0000000400067c82 */ /* 0x000fe20008000000 */
[----:B------:R-:W-:Y:S01]  /*d3d0*/  UIADD3 UR4, UR46, 0x100, URZ ;  /* 0x000001002e047890 */ /* 0x000fe2000fffe03f */
[----:B0-----:R-:W-:Y:S01]  /*d3e0*/  FADD.FTZ R0, R0, R5 ;  /* 0x0000000500007221 */ /* 0x001fe20000010000 */
[----:B-1----:R-:W-:Y:S01]  /*d3f0*/  FADD.FTZ R2, R3, R4 ;  /* 0x0000000403027221 */ /* 0x002fe20000010000 */
[----:B------:R-:W-:-:S03]  /*d400*/  IMAD.MOV.U32 R4, RZ, RZ, RZ ;  /* 0x000000ffff047224 */ /* 0x000fc600078e00ff */
[----:B------:R-:W0:Y:S04]  /*d410*/  SHFL.BFLY PT, R3, R0, 0x1, 0x1f ;  /* 0x0c201f0000037f89 */ /* 0x000e2800000e0000 */
[----:B------:R-:W1:Y:S01]  /*d420*/  SHFL.BFLY PT, R11, R2, 0x1, 0x1f ;  /* 0x0c201f00020b7f89 */ /* 0x000e6200000e0000 */
[----:B0-----:R-:W-:Y:S01]  /*d430*/  FADD.FTZ R12, R0, R3 ;  /* 0x00000003000c7221 */ /* 0x001fe20000010000 */
[----:B------:R-:W-:Y:S02]  /*d440*/  IMAD.MOV.U32 R3, RZ, RZ, -0x800000 ;  /* 0xff800000ff037424 */ /* 0x000fe400078e00ff */
[----:B------:R-:W-:Y:S02]  /*d450*/  IMAD.MOV.U32 R0, RZ, RZ, -0x800000 ;  /* 0xff800000ff007424 */ /* 0x000fe400078e00ff */
[----:B-1----:R-:W-:Y:S01]  /*d460*/  FADD.FTZ R11, R2, R11 ;  /* 0x0000000b020b7221 */ /* 0x002fe20000010000 */
[----:B------:R-:W-:-:S04]  /*d470*/  FSETP.NE.FTZ.AND P1, PT, R12, RZ, PT ;  /* 0x000000ff0c00720b */ /* 0x000fc80003f35000 */
[----:B------:R-:W-:-:S09]  /*d480*/  FSETP.NE.FTZ.AND P2, PT, R11, RZ, PT ;  /* 0x000000ff0b00720b */ /* 0x000fd20003f55000 */
[----:B------:R-:W0:Y:S01]  /*d490*/  @P1 MUFU.LG2 R5, R12 ;  /* 0x0000000c00051308 */ /* 0x000e220000000c00 */
[----:B------:R-:W-:-:S03]  /*d4a0*/  @P1 FMUL.FTZ R2, R6, 0.69314718246459960938 ;  /* 0x3f31721806021820 */ /* 0x000fc60000410000 */
[----:B------:R-:W-:-:S04]  /*d4b0*/  @P2 FMUL.FTZ R13, R6, 0.69314718246459960938 ;  /* 0x3f317218060d2820 */ /* 0x000fc80000410000 */
[----:B------:R-:W1:Y:S08]  /*d4c0*/  @P2 MUFU.LG2 R10, R11 ;  /* 0x0000000b000a2308 */ /* 0x000e700000000c00 */
[----:B------:R3:W4:Y:S01]  /*d4d0*/  @P1 MUFU.RCP R4, R12 ;  /* 0x0000000c00041308 */ /* 0x0007220000001000 */
        /* <DEDUP_REMOVED lines=39> */
[----:B------:R-:W-:-:S07]  /*d750*/  WARPGROUP.ARRIVE ;  /* 0x00000000000079c5 */ /* 0x000fce0000000000 */
[----:B------:R-:W-:Y:S03]  /*d760*/  HGMMA.64x128x16.F32.BF16 R88, R152, gdesc[UR44].tnspB, R88, gsb0 ;  /* 0x41e0002c98587df0 */ /* 0x000fe60008001858 */
[----:B------:R-:W-:Y:S02]  /*d770*/  WARPGROUP.DEPBAR.LE gsb0, 0x0 ;  /* 0x00008000000079c5 */ /* 0x000fe40000010000 */
[----:B0--34-:R-:W-:Y:S05]  /*d780*/  @!P0 BRA `(.L_x_7618) ;  /* 0x0000000000048947 */ /* 0x019fea0003800000 */
[----:B------:R-:W-:Y:S01]  /*d790*/  BPT.TRAP 0x1 ;  /* 0x000000040000795c */ /* 0x000fe20000300000 */
.L_x_7618:
        /* <DEDUP_REMOVED lines=68> */
.L_x_7540:
[----:B------:R-:W-:Y:S05]  /*dbe0*/  @P0 BRA `(.L_x_7619) ;  /* 0x00000014004c0947 */ /* 0x000fea0003800000 */
[----:B------:R-:W0:Y:S01]  /*dbf0*/  S2R R2, SR_TID.X ;  /* 0x0000000000027919 */ /* 0x000e220000002100 */
[----:B------:R-:W1:Y:S01]  /*dc00*/  LDC R17, c[0x0][0xbe8] ;  /* 0x0002fa00ff117b82 */ /* 0x000e620000000800 */
[----:B------:R-:W-:Y:S02]  /*dc10*/  USHF.R.S32.HI UR7, URZ, 0x1f, UR37 ;  /* 0x0000001f3f077899 */ /* 0x000fe40008011425 */
[----:B--2---:R-:W-:Y:S01]  /*dc20*/  IMAD R16, RZ, RZ, -UR37 ;  /* 0x80000025ff107e24 */ /* 0x004fe2000f8e02ff */
        /* <DEDUP_REMOVED lines=9> */
[----:B------:R-:W4:Y:S01]  /*dcc0*/  S2UR UR11, SR_CTAID.Y ;  /* 0x00000000000b79c3 */ /* 0x000f220000002600 */
[----:B------:R-:W-:-:S07]  /*dcd0*/  UIMAD UR7, UR7, UR8, URZ ;  /* 0x00000008070772a4 */ /* 0x000fce000f8e023f */
[----:B------:R-:W-:Y:S01]  /*dce0*/  BAR.SYNC.DEFER_BLOCKING 0x1, 0x100 ;  /* 0x0044000000007b1d */ /* 0x000fe20000010000 */
[----:B-1----:R-:W-:-:S07]  /*dcf0*/  ISETP.NE.AND P0, PT, R17, 0x1, PT ;  /* 0x000000011100780c */ /* 0x002fce0003f05270 */
[----:B------:R-:W4:Y:S01]  /*dd00*/  LDC R21, c[0x0][0xc50] ;  /* 0x00031400ff157b82 */ /* 0x000f220000000800 */
[----:B0-----:R-:W-:Y:S01]  /*dd10*/  VIADD R4, R2, 0xffffff80 ;  /* 0xffffff8002047836 */ /* 0x001fe20000000000 */
[----:B---3--:R-:W-:-:S06]  /*dd20*/  USHF.R.S32.HI UR10, URZ, 0x1f, UR12 ;  /* 0x0000001f3f0a7899 */ /* 0x008fcc000801140c */
[----:B------:R-:W0:Y:S01]  /*dd30*/  LDC.64 R14, c[0x0][0xb40] ;  /* 0x0002d000ff0e7b82 */ /* 0x000e220000000a00 */
[----:B------:R-:W-:-:S04]  /*dd40*/  SHF.R.S32.HI R5, RZ, 0x1f, R4 ;  /* 0x0000001fff057819 */ /* 0x000fc80000011404 */
[----:B------:R-:W-:-:S03]  /*dd50*/  LEA.HI R2, R5, R4, RZ, 0x7 ;  /* 0x0000000405027211 */ /* 0x000fc600078f38ff */
[----:B------:R-:W1:Y:S01]  /*dd60*/  @P0 LDC R13, c[0x0][0xbf0] ;  /* 0x0002fc00ff0d0b82 */ /* 0x000e620000000800 */
[----:B------:R-:W-:Y:S02]  /*dd70*/  LEA.HI R5, R5, R4, RZ, 0x2 ;  /* 0x0000000405057211 */ /* 0x000fe400078f10ff */
[----:B------:R-:W-:Y:S02]  /*dd80*/  LOP3.LUT R7, R2, 0xffffff80, RZ, 0xc0, !PT ;  /* 0xffffff8002077812 */ /* 0x000fe400078ec0ff */
[----:B------:R-:W-:-:S03]  /*dd90*/  LOP3.LUT R5, R5, 0xfffffffc, RZ, 0xc0, !PT ;  /* 0xfffffffc05057812 */ /* 0x000fc600078ec0ff */
[C---:B------:R-:W-:Y:S01]  /*dda0*/  IMAD.IADD R18, R4.reuse, 0x1, -R7 ;  /* 0x0000000104127824 */ /* 0x040fe200078e0a07 */
[----:B------:R-:W-:Y:S01]  /*ddb0*/  SHF.R.S32.HI R7, RZ, 0x7, R2 ;  /* 0x00000007ff077819 */ /* 0x000fe20000011402 */
[----:B------:R-:W-:Y:S01]  /*ddc0*/  IMAD.IADD R5, R4, 0x1, -R5 ;  /* 0x0000000104057824 */ /* 0x000fe200078e0a05 */
[----:B------:R-:W3:Y:S01]  /*ddd0*/  @P0 LDC R27, c[0x0][0xbec] ;  /* 0x0002fb00ff1b0b82 */ /* 0x000ee20000000800 */
[----:B----4-:R-:W-:Y:S01]  /*dde0*/  IMAD R21, R21, R16, UR11 ;  /* 0x0000000b15157e24 */ /* 0x010fe2000f8e0210 */
[----:B------:R-:W-:Y:S02]  /*ddf0*/  SHF.R.S32.HI R9, RZ, 0x1f, R18 ;  /* 0x0000001fff097819 */ /* 0x000fe40000011412 */
[----:B------:R-:W-:Y:S01]  /*de00*/  LEA.HI R2, R2, R7, RZ, 0x1 ;  /* 0x0000000702027211 */ /* 0x000fe200078f08ff */
[----:B0-----:R-:W-:Y:S01]  /*de10*/  IMAD R12, R14, UR10, RZ ;  /* 0x0000000a0e0c7c24 */ /* 0x001fe2000f8e02ff */
[----:B------:R-:W-:Y:S02]  /*de20*/  LEA.HI R23, R9, R18, RZ, 0x2 ;  /* 0x0000001209177211 */ /* 0x000fe400078f10ff */
[----:B------:R-:W-:Y:S01]  /*de30*/  LOP3.LUT R2, R2, 0x3fffffe, RZ, 0xc0, !PT ;  /* 0x03fffffe02027812 */ /* 0x000fe200078ec0ff */
[----:B------:R-:W0:Y:S01]  /*de40*/  @P0 LDC R20, c[0x0][0xbf0] ;  /* 0x0002fc00ff140b82 */ /* 0x000e220000000800 */
[----:B------:R-:W-:-:S02]  /*de50*/  SHF.R.S32.HI R6, RZ, 0x2, R23 ;  /* 0x00000002ff067819 */ /* 0x000fc40000011417 */
[----:B------:R-:W-:Y:S01]  /*de60*/  SHF.R.S32.HI R11, RZ, 0x1f, R23 ;  /* 0x0000001fff0b7819 */ /* 0x000fe20000011417 */
[----:B------:R-:W-:Y:S01]  /*de70*/  IMAD.IADD R2, R7, 0x1, -R2 ;  /* 0x0000000107027824 */ /* 0x000fe200078e0a02 */
[----:B------:R-:W-:Y:S02]  /*de80*/  LEA.HI R9, R9, R18, RZ, 0x5 ;  /* 0x0000001209097211 */ /* 0x000fe400078f28ff */
[----:B------:R-:W-:Y:S02]  /*de90*/  LEA.HI R11, R11, R6, RZ, 0x3 ;  /* 0x000000060b0b7211 */ /* 0x000fe400078f18ff */
[----:B------:R-:W-:Y:S02]  /*dea0*/  SHF.R.S32.HI R7, RZ, 0x5, R9 ;  /* 0x00000005ff077819 */ /* 0x000fe40000011409 */
[----:B------:R-:W-:Y:S01]  /*deb0*/  LOP3.LUT R11, R11, 0xfffffff8, RZ, 0xc0, !PT ;  /* 0xfffffff80b0b7812 */ /* 0x000fe200078ec0ff */
[----:B------:R-:W4:Y:S01]  /*dec0*/  @P0 LDC R9, c[0x0][0xbec] ;  /* 0x0002fb00ff090b82 */ /* 0x000f220000000800 */
[----:B------:R-:W-:-:S03]  /*ded0*/  LOP3.LUT R23, R23, 0x7ffffffc, RZ, 0xc0, !PT ;  /* 0x7ffffffc17177812 */ /* 0x000fc600078ec0ff */
[----:B------:R-:W-:Y:S01]  /*dee0*/  IMAD.IADD R4, R6, 0x1, -R11 ;  /* 0x0000000106047824 */ /* 0x000fe200078e0a0b */
[----:B------:R-:W-:-:S03]  /*def0*/  LEA.HI R6, R5, R5, RZ, 0x1 ;  /* 0x0000000505067211 */ /* 0x000fc600078f08ff */
[----:B------:R-:W5:Y:S01]  /*df00*/  LDC.64 R10, c[0x0][0xbd8] ;  /* 0x0002f600ff0a7b82 */ /* 0x000f620000000a00 */
        /* <DEDUP_REMOVED lines=13> */
[----:B--2---:R-:W-:Y:S02]  /*dfe0*/  IMAD R2, R19, 0x80, R2 ;  /* 0x0000008013027824 */ /* 0x004fe400078e0202 */
[----:B------:R-:W-:Y:S01]  /*dff0*/  IMAD.U32 R7, RZ, RZ, UR6 ;  /* 0x00000006ff077e24 */ /* 0x000fe2000f8e00ff */
[----:B------:R-:W-:Y:S01]  /*e000*/  ULDC.64 UR6, c[0x0][0xb48] ;  /* 0x0002d20000067ab9 */ /* 0x000fe20000000a00 */
[C---:B-----5:R-:W-:Y:S02]  /*e010*/  IMAD R8, R10.reuse, UR10, RZ ;  /* 0x0000000a0a087c24 */ /* 0x060fe4000f8e02ff */
[----:B------:R-:W-:-:S04]  /*e020*/  IMAD.WIDE.U32 R4, R10, UR12, R4 ;  /* 0x0000000c0a047c25 */ /* 0x000fc8000f8e0004 */
[----:B------:R-:W-:Y:S02]  /*e030*/  IMAD R11, R11, UR12, R8 ;  /* 0x0000000c0b0b7c24 */ /* 0x000fe4000f8e0208 */
[----:B------:R-:W-:Y:S02]  /*e040*/  IMAD R8, R19, 0x80, R6 ;  /* 0x0000008013087824 */ /* 0x000fe400078e0206 */
[----:B------:R-:W-:Y:S01]  /*e050*/  IMAD.U32 R6, RZ, RZ, UR4 ;  /* 0x00000004ff067e24 */ /* 0x000fe2000f8e00ff */
[----:B------:R-:W-:Y:S01]  /*e060*/  ULDC.64 UR4, c[0x0][0xbe0] ;  /* 0x0002f80000047ab9 */ /* 0x000fe20000000a00 */
[----:B----4-:R-:W-:-:S04]  /*e070*/  @P0 IMAD.HI.U32 R10, R8, R9, RZ ;  /* 0x00000009080a0227 */ /* 0x010fc800078e00ff */
[----:B------:R-:W-:Y:S01]  /*e080*/  IMAD.MOV.U32 R9, RZ, RZ, R8 ;  /* 0x000000ffff097224 */ /* 0x000fe200078e0008 */
[----:B-1----:R-:W-:Y:S01]  /*e090*/  @P0 SHF.R.U32.HI R9, RZ, R13, R10 ;  /* 0x0000000dff090219 */ /* 0x002fe2000001160a */
[----:B------:R-:W-:Y:S01]  /*e0a0*/  IMAD R13, R15, UR12, R12 ;  /* 0x0000000c0f0d7c24 */ /* 0x000fe2000f8e020c */
[----:B------:R-:W-:Y:S01]  /*e0b0*/  SHF.R.S32.HI R12, RZ, 0x1f, R21 ;  /* 0x0000001fff0c7819 */ /* 0x000fe20000011415 */
[----:B------:R-:W-:-:S04]  /*e0c0*/  IMAD.WIDE.U32 R6, R14, UR12, R6 ;  /* 0x0000000c0e067c25 */ /* 0x000fc8000f8e0006 */
[----:B------:R-:W-:Y:S02]  /*e0d0*/  IMAD.IADD R5, R5, 0x1, R11 ;  /* 0x0000000105057824 */ /* 0x000fe400078e020b */
[----:B---3--:R-:W-:-:S04]  /*e0e0*/  @P0 IMAD.HI.U32 R27, R8, R27, RZ ;  /* 0x0000001b081b0227 */ /* 0x008fc800078e00ff */
[----:B------:R-:W-:Y:S02]  /*e0f0*/  IMAD.IADD R7, R7, 0x1, R13 ;  /* 0x0000000107077824 */ /* 0x000fe400078e020d */
[----:B------:R-:W-:Y:S02]  /*e100*/  IMAD R13, R12, UR6, RZ ;  /* 0x000000060c0d7c24 */ /* 0x000fe4000f8e02ff */
[----:B------:R-:W-:-:S04]  /*e110*/  IMAD.WIDE.U32 R4, R21, UR4, R4 ;  /* 0x0000000415047c25 */ /* 0x000fc8000f8e0004 */
[----:B------:R-:W-:Y:S01]  /*e120*/  IMAD.MOV.U32 R11, RZ, RZ, R8 ;  /* 0x000000ffff0b7224 */ /* 0x000fe200078e0008 */
[----:B0-----:R-:W-:Y:S01]  /*e130*/  @P0 SHF.R.U32.HI R11, RZ, R20, R27 ;  /* 0x00000014ff0b0219 */ /* 0x001fe2000001161b */
        /* <DEDUP_REMOVED lines=36> */
[----:B0-----:R-:W-:Y:S01]  /*e380*/  ULEA UR4, UR5, UR4, 0x18 ;  /* 0x0000000405047291 */ /* 0x001fe2000f8ec03f */
[----:B------:R-:W-:Y:S01]  /*e390*/  IMAD R17, R17, UR6, RZ ;  /* 0x0000000611117c24 */ /* 0x000fe2000f8e02ff */
[----:B------:R-:W-:Y:S01]  /*e3a0*/  LEA.HI.X R9, R4, UR7, R9, 0x2, P0 ;  /* 0x0000000704097c11 */ /* 0x000fe200080f1409 */
[----:B------:R-:W-:Y:S01]  /*e3b0*/  VIADD R16, R2, 0x8 ;  /* 0x0000000802107836 */ /* 0x000fe20000000000 */
[----:B------:R-:W-:Y:S01]  /*e3c0*/  LEA.HI.X R22, R6, UR9, R5, 0x2, P1 ;  /* 0x0000000906167c11 */ /* 0x000fe200088f1405 */
        /* <DEDUP_REMOVED lines=8> */
[----:B------:R-:W-:Y:S01]  /*e450*/  SHFL.IDX PT, R6, R8, 0x1, 0x1c1f ;  /* 0x003c1f0008067f89 */ /* 0x000fe200000e0000 */
[----:B------:R-:W-:-:S03]  /*e460*/  IMAD.IADD R19, R18, 0x1, -R23 ;  /* 0x0000000112137824 */ /* 0x000fc600078e0a17 */
[----:B------:R-:W1:Y:S01]  /*e470*/  SHFL.IDX PT, R7, R9, 0x1, 0x1c1f ;  /* 0x003c1f0009077f89 */ /* 0x000e6200000e0000 */
[----:B------:R-:W-:Y:S02]  /*e480*/  IMAD.SHL.U32 R19, R19, 0x2, RZ ;  /* 0x0000000213137824 */ /* 0x000fe400078e00ff */
[----:B------:R-:W-:Y:S01]  /*e490*/  SYNCS.ARRIVE.TRANS64.RED.A1T0 RZ, [UR4], RZ ;  /* 0x000000ffffff79a7 */ /* 0x000fe20008100404 */
[----:B------:R2:W3:Y:S04]  /*e4a0*/  SHFL.IDX PT, R14, R20, RZ, 0x1c1f ;  /* 0x001c1fff140e7589 */ /* 0x0004e800000e0000 */
[----:B------:R2:W4:Y:S04]  /*e4b0*/  SHFL.IDX PT, R15, R22, RZ, 0x1c1f ;  /* 0x001c1fff160f7589 */ /* 0x00052800000e0000 */
[----:B0-----:R2:W-:Y:S04]  /*e4c0*/  @!P1 ST.E desc[UR48][R4.64], R3 ;  /* 0x0000000304009985 */ /* 0x0015e8000c101930 */
[----:B-1----:R2:W-:Y:S01]  /*e4d0*/  @!P0 ST.E desc[UR48][R6.64], R0 ;  /* 0x0000000006008985 */ /* 0x0025e2000c101930 */
[----:B------:R-:W-:Y:S05]  /*e4e0*/  @P2 BRA `(.L_x_7621) ;  /* 0x0000000400782947 */ /* 0x000fea0003800000 */
[C---:B--2---:R-:W-:Y:S01]  /*e4f0*/  VIADD R0, R19.reuse, 0x8 ;  /* 0x0000000813007836 */ /* 0x044fe20000000000 */
[----:B------:R-:W-:Y:S01]  /*e500*/  ULDC UR4, c[0x0][0xac8] ;  /* 0x0002b20000047ab9 */ /* 0x000fe20000000800 */
[C---:B------:R-:W-:Y:S01]  /*e510*/  VIADD R6, R19.reuse, 0x10 ;  /* 0x0000001013067836 */ /* 0x040fe20000000000 */
[C---:B------:R-:W-:Y:S01]  /*e520*/  ISETP.GE.AND P2, PT, R19.reuse, UR4, PT ;  /* 0x0000000413007c0c */ /* 0x040fe2000bf46270 */
[C---:B------:R-:W-:Y:S01]  /*e530*/  VIADD R7, R19.reuse, 0x18 ;  /* 0x0000001813077836 */ /* 0x040fe20000000000 */
[----:B------:R-:W-:Y:S01]  /*e540*/  ISETP.GE.AND P3, PT, R0, UR4, PT ;  /* 0x0000000400007c0c */ /* 0x000fe2000bf66270 */
[C---:B------:R-:W-:Y:S01]  /*e550*/  VIADD R8, R19.reuse, 0x28 ;  /* 0x0000002813087836 */ /* 0x040fe20000000000 */
[----:B------:R-:W-:Y:S01]  /*e560*/  ISETP.GE.AND P0, PT, R6, UR4, PT ;  /* 0x0000000406007c0c */ /* 0x000fe2000bf06270 */
[----:B------:R-:W-:Y:S01]  /*e570*/  VIADD R9, R19, 0x30 ;  /* 0x0000003013097836 */ /* 0x000fe20000000000 */
[----:B------:R-:W-:Y:S01]  /*e580*/  ISETP.GE.AND P1, PT, R7, UR4, PT ;  /* 0x0000000407007c0c */ /* 0x000fe2000bf26270 */
[----:B------:R-:W-:-:S02]  /*e590*/  VIADD R10, R19, 0x38 ;  /* 0x00000038130a7836 */ /* 0x000fc40000000000 */
[----:B------:R-:W-:Y:S01]  /*e5a0*/  VIADD R11, R19, 0x40 ;  /* 0x00000040130b7836 */ /* 0x000fe20000000000 */
[----:B------:R-:W-:Y:S01]  /*e5b0*/  ISETP.GE.AND P4, PT, R9, UR4, PT ;  /* 0x0000000409007c0c */ /* 0x000fe2000bf86270 */
[C---:B------:R-:W-:Y:S01]  /*e5c0*/  VIADD R12, R19.reuse, 0x50 ;  /* 0x00000050130c7836 */ /* 0x040fe20000000000 */
[----:B------:R-:W-:Y:S01]  /*e5d0*/  ISETP.GE.AND P5, PT, R10, UR4, PT ;  /* 0x000000040a007c0c */ /* 0x000fe2000bfa6270 */
[----:B---34-:R-:W-:Y:S01]  /*e5e0*/  @!P2 IMAD.WIDE R2, R19, 0x4, R14 ;  /* 0x000000041302a825 */ /* 0x018fe200078e020e */
[----:B------:R-:W-:Y:S02]  /*e5f0*/  ISETP.GE.AND P6, PT, R11, UR4, PT ;  /* 0x000000040b007c0c */ /* 0x000fe4000bfc6270 */
[----:B------:R-:W-:Y:S01]  /*e600*/  @!P3 LEA.HI R0, R0, R0, RZ, 0x1 ;  /* 0x000000000000b211 */ /* 0x000fe200078f08ff */
[----:B------:R-:W-:Y:S01]  /*e610*/  VIADD R18, R19, 0x60 ;  /* 0x0000006013127836 */ /* 0x000fe20000000000 */
[----:B------:R0:W-:Y:S01]  /*e620*/  @!P2 ST.E.64 desc[UR48][R2.64], R88 ;  /* 0x000000580200a985 */ /* 0x0001e2000c101b30 */
[----:B------:R-:W-:-:S02]  /*e630*/  @!P0 LEA.HI R6, R6, R6, RZ, 0x1 ;  /* 0x0000000606068211 */ /* 0x000fc400078f08ff */
[----:B------:R-:W-:Y:S01]  /*e640*/  @!P3 LOP3.LUT R5, R0, 0xfffffffe, RZ, 0xc0, !PT ;  /* 0xfffffffe0005b812 */ /* 0x000fe200078ec0ff */
[----:B------:R-:W-:Y:S01]  /*e650*/  VIADD R0, R19, 0x20 ;  /* 0x0000002013007836 */ /* 0x000fe20000000000 */
[----:B------:R-:W-:Y:S02]  /*e660*/  @!P1 LEA.HI R7, R7, R7, RZ, 0x1 ;  /* 0x0000000707079211 */ /* 0x000fe400078f08ff */
[----:B------:R-:W-:Y:S01]  /*e670*/  @!P5 LEA.HI R10, R10, R10, RZ, 0x1 ;  /* 0x0000000a0a0ad211 */ /* 0x000fe200078f08ff */
[----:B------:R-:W-:Y:S01]  /*e680*/  @!P3 IMAD.WIDE R4, R5, 0x4, R14 ;  /* 0x000000040504b825 */ /* 0x000fe200078e020e */
[----:B------:R-:W-:Y:S02]  /*e690*/  ISETP.GE.AND P2, PT, R0, UR4, PT ;  /* 0x0000000400007c0c */ /* 0x000fe4000bf46270 */
[----:B------:R-:W-:Y:S02]  /*e6a0*/  @!P5 LOP3.LUT R13, R10, 0xfffffffe, RZ, 0xc0, !PT ;  /* 0xfffffffe0a0dd812 */ /* 0x000fe400078ec0ff */
[----:B------:R1:W-:Y:S01]  /*e6b0*/  @!P3 ST.E.64 desc[UR48][R4.64], R92 ;  /* 0x0000005c0400b985 */ /* 0x0003e2000c101b30 */
[----:B------:R-:W-:-:S02]  /*e6c0*/  ISETP.GE.AND P3, PT, R8, UR4, PT ;  /* 0x0000000408007c0c */ /* 0x000fc4000bf66270 */
[----:B0-----:R-:W-:Y:S02]  /*e6d0*/  @!P0 LOP3.LUT R3, R6, 0xfffffffe, RZ, 0xc0, !PT ;  /* 0xfffffffe06038812 */ /* 0x001fe400078ec0ff */
[----:B------:R-:W-:-:S03]  /*e6e0*/  @!P4 LEA.HI R6, R9, R9, RZ, 0x1 ;  /* 0x000000090906c211 */ /* 0x000fc600078f08ff */
[----:B------:R-:W-:Y:S01]  /*e6f0*/  @!P0 IMAD.WIDE R2, R3, 0x4, R14 ;  /* 0x0000000403028825 */ /* 0x000fe200078e020e */
[----:B------:R-:W-:-:S04]  /*e700*/  @!P2 LEA.HI R0, R0, R0, RZ, 0x1 ;  /* 0x000000000000a211 */ /* 0x000fc800078f08ff */
[----:B------:R0:W-:Y:S01]  /*e710*/  @!P0 ST.E.64 desc[UR48][R2.64], R96 ;  /* 0x0000006002008985 */ /* 0x0001e2000c101b30 */
[----:B------:R-:W-:Y:S02]  /*e720*/  @!P3 LEA.HI R8, R8, R8, RZ, 0x1 ;  /* 0x000000080808b211 */ /* 0x000fe400078f08ff */
[----:B-1----:R-:W-:Y:S02]  /*e730*/  @!P1 LOP3.LUT R5, R7, 0xfffffffe, RZ, 0xc0, !PT ;  /* 0xfffffffe07059812 */ /* 0x002fe400078ec0ff */
[----:B------:R-:W-:Y:S02]  /*e740*/  @!P2 LOP3.LUT R7, R0, 0xfffffffe, RZ, 0xc0, !PT ;  /* 0xfffffffe0007a812 */ /* 0x000fe400078ec0ff */
[----:B------:R-:W-:Y:S01]  /*e750*/  @!P3 LOP3.LUT R9, R8, 0xfffffffe, RZ, 0xc0, !PT ;  /* 0xfffffffe0809b812 */ /* 0x000fe200078ec0ff */
[--C-:B------:R-:W-:Y:S01]  /*e760*/  @!P1 IMAD.WIDE R4, R5, 0x4, R14.reuse ;  /* 0x0000000405049825 */ /* 0x100fe200078e020e */
[----:B------:R-:W-:Y:S02]  /*e770*/  @!P6 LEA.HI R0, R11, R11, RZ, 0x1 ;  /* 0x0000000b0b00e211 */ /* 0x000fe400078f08ff */
[----:B------:R-:W-:Y:S01]  /*e780*/  @!P4 LOP3.LUT R11, R6, 0xfffffffe, RZ, 0xc0, !PT ;  /* 0xfffffffe060bc812 */ /* 0x000fe200078ec0ff */
[--C-:B------:R-:W-:Y:S01]  /*e790*/  @!P2 IMAD.WIDE R6, R7, 0x4, R14.reuse ;  /* 0x000000040706a825 */ /* 0x100fe200078e020e */
[----:B------:R-:W-:Y:S01]  /*e7a0*/  @!P6 LOP3.LUT R21, R0, 0xfffffffe, RZ, 0xc0, !PT ;  /* 0xfffffffe0015e812 */ /* 0x000fe200078ec0ff */
[----:B------:R1:W-:Y:S01]  /*e7b0*/  @!P1 ST.E.64 desc[UR48][R4.64], R100 ;  /* 0x0000006404009985 */ /* 0x0003e2000c101b30 */
[----:B------:R-:W-:Y:S01]  /*e7c0*/  ISETP.GE.AND P1, PT, R12, UR4, PT ;  /* 0x000000040c007c0c */ /* 0x000fe2000bf26270 */
[----:B0-----:R-:W-:-:S02]  /*e7d0*/  @!P3 IMAD.WIDE R2, R9, 0x4, R14 ;  /* 0x000000040902b825 */ /* 0x001fc400078e020e */
[----:B------:R0:W-:Y:S02]  /*e7e0*/  @!P2 ST.E.64 desc[UR48][R6.64], R104 ;  /* 0x000000680600a985 */ /* 0x0001e4000c101b30 */
[----:B------:R-:W-:Y:S02]  /*e7f0*/  VIADD R0, R19, 0x48 ;  /* 0x0000004813007836 */ /* 0x000fe40000000000 */
[--C-:B------:R-:W-:Y:S01]  /*e800*/  @!P5 IMAD.WIDE R8, R13, 0x4, R14.reuse ;  /* 0x000000040d08d825 */ /* 0x100fe200078e020e */
[----:B------:R2:W-:Y:S01]  /*e810*/  @!P3 ST.E.64 desc[UR48][R2.64], R108 ;  /* 0x0000006c0200b985 */ /* 0x0005e2000c101b30 */
[----:B------:R-:W-:Y:S02]  /*e820*/  ISETP.GE.AND P3, PT, R18, UR4, PT ;  /* 0x0000000412007c0c */ /* 0x000fe4000bf66270 */
[----:B------:R-:W-:Y:S01]  /*e830*/  VIADD R13, R19, 0x58 ;  /* 0x00000058130d7836 */ /* 0x000fe20000000000 */
[----:B------:R-:W-:Y:S01]  /*e840*/  ISETP.GE.AND P0, PT, R0, UR4, PT ;  /* 0x0000000400007c0c */ /* 0x000fe2000bf06270 */
[----:B-1----:R-:W-:Y:S01]  /*e850*/  @!P4 IMAD.WIDE R4, R11, 0x4, R14 ;  /* 0x000000040b04c825 */ /* 0x002fe200078e020e */
[----:B------:R-:W-:-:S02]  /*e860*/  @!P1 LEA.HI R12, R12, R12, RZ, 0x1 ;  /* 0x0000000c0c0c9211 */ /* 0x000fc400078f08ff */
[----:B------:R-:W-:Y:S01]  /*e870*/  ISETP.GE.AND P2, PT, R13, UR4, PT ;  /* 0x000000040d007c0c */ /* 0x000fe2000bf46270 */
[----:B------:R-:W-:Y:S01]  /*e880*/  @!P6 IMAD.WIDE R10, R21, 0x4, R14 ;  /* 0x00000004150ae825 */ /* 0x000fe200078e020e */
[----:B------:R1:W-:Y:S03]  /*e890*/  @!P4 ST.E.64 desc[UR48][R4.64], R112 ;  /* 0x000000700400c985 */ /* 0x0003e6000c101b30 */
[C---:B0-----:R-:W-:Y:S01]  /*e8a0*/  VIADD R6, R19.reuse, 0x68 ;  /* 0x0000006813067836 */ /* 0x041fe20000000000 */
[----:B------:R0:W-:Y:S01]  /*e8b0*/  @!P5 ST.E.64 desc[UR48][R8.64], R116 ;  /* 0x000000740800d985 */ /* 0x0001e2000c101b30 */
[C---:B--2---:R-:W-:Y:S01]  /*e8c0*/  VIADD R3, R19.reuse, 0x78 ;  /* 0x0000007813037836 */ /* 0x044fe20000000000 */
[----:B------:R-:W-:Y:S01]  /*e8d0*/  @!P3 LEA.HI R18, R18, R18, RZ, 0x1 ;  /* 0x000000121212b211 */ /* 0x000fe200078f08ff */
[----:B------:R-:W-:Y:S01]  /*e8e0*/  VIADD R7, R19, 0x70 ;  /* 0x0000007013077836 */ /* 0x000fe20000000000 */
[----:B------:R2:W-:Y:S01]  /*e8f0*/  @!P6 ST.E.64 desc[UR48][R10.64], R120 ;  /* 0x000000780a00e985 */ /* 0x0005e2000c101b30 */
[----:B------:R-:W-:-:S02]  /*e900*/  ISETP.GE.AND P4, PT, R6, UR4, PT ;  /* 0x0000000406007c0c */ /* 0x000fc4000bf86270 */
[----:B------:R-:W-:Y:S02]  /*e910*/  ISETP.GE.AND P6, PT, R3, UR4, PT ;  /* 0x0000000403007c0c */ /* 0x000fe4000bfc6270 */
[----:B------:R-:W-:Y:S02]  /*e920*/  ISETP.GE.AND P5, PT, R7, UR4, PT ;  /* 0x0000000407007c0c */ /* 0x000fe4000bfa6270 */
[----:B------:R-:W-:Y:S02]  /*e930*/  @!P0 LEA.HI R0, R0, R0, RZ, 0x1 ;  /* 0x0000000000008211 */ /* 0x000fe400078f08ff */
[----:B------:R-:W-:Y:S02]  /*e940*/  @!P2 LEA.HI R13, R13, R13, RZ, 0x1 ;  /* 0x0000000d0d0da211 */ /* 0x000fe400078f08ff */
[----:B-1----:R-:W-:Y:S02]  /*e950*/  @!P1 LOP3.LUT R5, R12, 0xfffffffe, RZ, 0xc0, !PT ;  /* 0xfffffffe0c059812 */ /* 0x002fe400078ec0ff */
[----:B0-----:R-:W-:-:S02]  /*e960*/  @!P3 LOP3.LUT R9, R18, 0xfffffffe, RZ, 0xc0, !PT ;  /* 0xfffffffe1209b812 */ /* 0x001fc400078ec0ff */
[----:B------:R-:W-:Y:S02]  /*e970*/  @!P4 LEA.HI R6, R6, R6, RZ, 0x1 ;  /* 0x000000060606c211 */ /* 0x000fe400078f08ff */
[----:B------:R-:W-:Y:S01]  /*e980*/  @!P6 LEA.HI R4, R3, R3, RZ, 0x1 ;  /* 0x000000030304e211 */ /* 0x000fe200078f08ff */
[----:B------:R-:W-:Y:S01]  /*e990*/  @!P3 IMAD.WIDE R8, R9, 0x4, R14 ;  /* 0x000000040908b825 */ /* 0x000fe200078e020e */
[----:B------:R-:W-:Y:S02]  /*e9a0*/  @!P5 LEA.HI R2, R7, R7, RZ, 0x1 ;  /* 0x000000070702d211 */ /* 0x000fe400078f08ff */
[----:B------:R-:W-:Y:S02]  /*e9b0*/  @!P0 LOP3.LUT R3, R0, 0xfffffffe, RZ, 0xc0, !PT ;  /* 0xfffffffe00038812 */ /* 0x000fe400078ec0ff */
[----:B------:R-:W-:Y:S02]  /*e9c0*/  @!P2 LOP3.LUT R7, R13, 0xfffffffe, RZ, 0xc0, !PT ;  /* 0xfffffffe0d07a812 */ /* 0x000fe400078ec0ff */
[----:B--2---:R-:W-:-:S02]  /*e9d0*/  @!P4 LOP3.LUT R11, R6, 0xfffffffe, RZ, 0xc0, !PT ;  /* 0xfffffffe060bc812 */ /* 0x004fc400078ec0ff */
        /* <DEDUP_REMOVED lines=15> */
.L_x_7621:
[----:B------:R-:W-:Y:S05]  /*ead0*/  BSYNC B0 ;  /* 0x0000000000007941 */ /* 0x000fea0003800000 */
.L_x_7620:
[----:B------:R-:W-:Y:S01]  /*eae0*/  ISETP.GE.AND P0, PT, R16, R17, PT ;  /* 0x000000111000720c */ /* 0x000fe20003f06270 */
[----:B0-----:R0:W1:Y:S04]  /*eaf0*/  SHFL.IDX PT, R13, R22, 0x1, 0x1c1f ;  /* 0x003c1f00160d7f89 */ /* 0x00106800000e0000 */
[----:B------:R0:W0:Y:S08]  /*eb00*/  SHFL.IDX PT, R12, R20, 0x1, 0x1c1f ;  /* 0x003c1f00140c7f89 */ /* 0x00003000000e0000 */
[----:B------:R-:W-:Y:S05]  /*eb10*/  @P0 BRA `(.L_x_7532) ;  /* 0x00000048004c0947 */ /* 0x000fea0003800000 */
[----:B------:R-:W-:Y:S01]  /*eb20*/  ULDC UR4, c[0x0][0xac8] ;  /* 0x0002b20000047ab9 */ /* 0x000fe20000000800 */
[C---:B--2---:R-:W-:Y:S01]  /*eb30*/  VIADD R0, R19.reuse, 0x8 ;  /* 0x0000000813007836 */ /* 0x044fe20000000000 */
[C---:B------:R-:W-:Y:S01]  /*eb40*/  ISETP.GE.AND P0, PT, R19.reuse, UR4, PT ;  /* 0x0000000413007c0c */ /* 0x040fe2000bf06270 */
[C---:B------:R-:W-:Y:S02]  /*eb50*/  VIADD R4, R19.reuse, 0x10 ;  /* 0x0000001013047836 */ /* 0x040fe40000000000 */
[C---:B------:R-:W-:Y:S01]  /*eb60*/  VIADD R6, R19.reuse, 0x18 ;  /* 0x0000001813067836 */ /* 0x040fe20000000000 */
[----:B------:R-:W-:Y:S01]  /*eb70*/  ISETP.GE.AND P5, PT, R0, UR4, PT ;  /* 0x0000000400007c0c */ /* 0x000fe2000bfa6270 */
[C---:B------:R-:W-:Y:S01]  /*eb80*/  VIADD R8, R19.reuse, 0x20 ;  /* 0x0000002013087836 */ /* 0x040fe20000000000 */
[----:B------:R-:W-:Y:S01]  /*eb90*/  ISETP.GE.AND P6, PT, R4, UR4, PT ;  /* 0x0000000404007c0c */ /* 0x000fe2000bfc6270 */
[C---:B------:R-:W-:Y:S02]  /*eba0*/  VIADD R9, R19.reuse, 0x28 ;  /* 0x0000002813097836 */ /* 0x040fe40000000000 */
[C---:B------:R-:W-:Y:S01]  /*ebb0*/  VIADD R10, R19.reuse, 0x30 ;  /* 0x00000030130a7836 */ /* 0x040fe20000000000 */
[----:B------:R-:W-:Y:S01]  /*ebc0*/  ISETP.GE.AND P4, PT, R8, UR4, PT ;  /* 0x0000000408007c0c */ /* 0x000fe2000bf86270 */
[----:B------:R-:W-:Y:S01]  /*ebd0*/  VIADD R11, R19, 0x38 ;  /* 0x00000038130b7836 */ /* 0x000fe20000000000 */
[----:B------:R-:W-:Y:S01]  /*ebe0*/  ISETP.GE.AND P3, PT, R9, UR4, PT ;  /* 0x0000000409007c0c */ /* 0x000fe2000bf66270 */
[----:B01----:R-:W-:Y:S01]  /*ebf0*/  @!P0 IMAD.WIDE R2, R19, 0x4, R12 ;  /* 0x0000000413028825 */ /* 0x003fe200078e020c */
[----:B------:R-:W-:-:S02]  /*ec00*/  ISETP.GE.AND P2, PT, R10, UR4, PT ;  /* 0x000000040a007c0c */ /* 0x000fc4000bf46270 */
[----:B------:R-:W-:Y:S01]  /*ec10*/  ISETP.GE.AND P1, PT, R11, UR4, PT ;  /* 0x000000040b007c0c */ /* 0x000fe2000bf26270 */
[C---:B------:R-:W-:Y:S01]  /*ec20*/  VIADD R16, R19.reuse, 0x40 ;  /* 0x0000004013107836 */ /* 0x040fe20000000000 */
[----:B------:R0:W-:Y:S01]  /*ec30*/  @!P0 ST.E.64 desc[UR48][R2.64], R90 ;  /* 0x0000005a02008985 */ /* 0x0001e2000c101b30 */
[----:B------:R-:W-:Y:S01]  /*ec40*/  ISETP.GE.AND P0, PT, R6, UR4, PT ;  /* 0x0000000406007c0c */ /* 0x000fe2000bf06270 */
[C---:B------:R-:W-:Y:S01]  /*ec50*/  VIADD R18, R19.reuse, 0x48 ;  /* 0x0000004813127836 */ /* 0x040fe20000000000 */
[----:B------:R-:W-:Y:S01]  /*ec60*/  @!P5 LEA.HI R0, R0, R0, RZ, 0x1 ;  /* 0x000000000000d211 */ /* 0x000fe200078f08ff */
[----:B------:R-:W-:Y:S01]  /*ec70*/  VIADD R20, R19, 0x70 ;  /* 0x0000007013147836 */ /* 0x000fe20000000000 */
        /* <DEDUP_REMOVED lines=9> */
[----:B---3--:R-:W-:Y:S01]  /*ed10*/  @!P1 LEA.HI R14, R11, R11, RZ, 0x1 ;  /* 0x0000000b0b0e9211 */ /* 0x008fe200078f08ff */
[----:B------:R0:W-:Y:S01]  /*ed20*/  @!P5 ST.E.64 desc[UR48][R2.64], R94 ;  /* 0x0000005e0200d985 */ /* 0x0001e2000c101b30 */
[----:B------:R-:W-:-:S02]  /*ed30*/  @!P0 LOP3.LUT R7, R6, 0xfffffffe, RZ, 0xc0, !PT ;  /* 0xfffffffe06078812 */ /* 0x000fc400078ec0ff */
[----:B------:R-:W-:Y:S01]  /*ed40*/  @!P4 LOP3.LUT R9, R8, 0xfffffffe, RZ, 0xc0, !PT ;  /* 0xfffffffe0809c812 */ /* 0x000fe200078ec0ff */
[----:B------:R1:W-:Y:S01]  /*ed50*/  @!P6 ST.E.64 desc[UR48][R4.64], R98 ;  /* 0x000000620400e985 */ /* 0x0003e2000c101b30 */
[----:B------:R-:W-:Y:S01]  /*ed60*/  @!P3 LOP3.LUT R11, R0, 0xfffffffe, RZ, 0xc0, !PT ;  /* 0xfffffffe000bb812 */ /* 0x000fe200078ec0ff */
[C---:B------:R-:W-:Y:S01]  /*ed70*/  VIADD R0, R19.reuse, 0x50 ;  /* 0x0000005013007836 */ /* 0x040fe20000000000 */
[----:B----4-:R-:W-:Y:S02]  /*ed80*/  @!P2 LOP3.LUT R15, R10, 0xfffffffe, RZ, 0xc0, !PT ;  /* 0xfffffffe0a0fa812 */ /* 0x010fe400078ec0ff */
[----:B------:R-:W-:Y:S01]  /*ed90*/  @!P1 LOP3.LUT R17, R14, 0xfffffffe, RZ, 0xc0, !PT ;  /* 0xfffffffe0e119812 */ /* 0x000fe200078ec0ff */
[----:B------:R-:W-:Y:S01]  /*eda0*/  VIADD R14, R19, 0x58 ;  /* 0x00000058130e7836 */ /* 0x000fe20000000000 */
        /* <DEDUP_REMOVED lines=35> */
[----:B------:R-:W-:Y:S02]  /*efe0*/  @!P2 LOP3.LUT R15, R15, 0xfffffffe, RZ, 0xc0, !PT ;  /* 0xfffffffe0f0fa812 */ /* 0x000fe400078ec0ff */
[----:B------:R-:W-:Y:S02]  /*eff0*/  @!P3 LOP3.LUT R17, R17, 0xfffffffe, RZ, 0xc0, !PT ;  /* 0xfffffffe1111b812 */ /* 0x000fe400078ec0ff */
[----:B----4-:R-:W-:Y:S01]  /*f000*/  @!P4 LOP3.LUT R11, R20, 0xfffffffe, RZ, 0xc0, !PT ;  /* 0xfffffffe140bc812 */ /* 0x010fe200078ec0ff */
        /* <DEDUP_REMOVED lines=17> */
.L_x_7619:
        /* <DEDUP_REMOVED lines=23> */
[----:B------:R-:W3:Y:S01]  /*f290*/  @P0 LDC R7, c[0x0][0xbec] ;  /* 0x0002fb00ff070b82 */ /* 0x000ee20000000800 */
[----:B------:R-:W-:Y:S01]  /*f2a0*/  IMAD.U32 R2, RZ, RZ, UR4 ;  /* 0x00000004ff027e24 */ /* 0x000fe2000f8e00ff */
[----:B------:R-:W-:Y:S01]  /*f2b0*/  ULDC.64 UR4, c[0x0][0xbe0] ;  /* 0x0002f80000047ab9 */ /* 0x000fe20000000a00 */
[----:B------:R-:W-:-:S05]  /*f2c0*/  IMAD.U32 R3, RZ, RZ, UR6 ;  /* 0x00000006ff037e24 */ /* 0x000fca000f8e00ff */
[----:B------:R-:W4:Y:S01]  /*f2d0*/  @P0 LDC R9, c[0x0][0xbf0] ;  /* 0x0002fc00ff090b82 */ /* 0x000f220000000800 */
[----:B0-----:R-:W-:-:S07]  /*f2e0*/  USHF.R.S32.HI UR8, URZ, 0x1f, UR7 ;  /* 0x0000001f3f087899 */ /* 0x001fce0008011407 */
[----:B------:R-:W0:Y:S01]  /*f2f0*/  S2UR UR10, SR_CTAID.Y ;  /* 0x00000000000a79c3 */ /* 0x000e220000002600 */
[C---:B-1----:R-:W-:Y:S02]  /*f300*/  IMAD R12, R10.reuse, UR8, RZ ;  /* 0x000000080a0c7c24 */ /* 0x042fe4000f8e02ff */
[----:B------:R-:W-:-:S04]  /*f310*/  IMAD.WIDE.U32 R2, R10, UR7, R2 ;  /* 0x000000070a027c25 */ /* 0x000fc8000f8e0002 */
[----:B------:R-:W-:Y:S01]  /*f320*/  IMAD R11, R11, UR7, R12 ;  /* 0x000000070b0b7c24 */ /* 0x000fe2000f8e020c */
[----:B------:R-:W0:Y:S01]  /*f330*/  LDC R8, c[0x0][0xc50] ;  /* 0x00031400ff087b82 */ /* 0x000e220000000800 */
[----:B---3--:R-:W-:-:S04]  /*f340*/  @P0 IMAD.HI.U32 R4, R0, R7, RZ ;  /* 0x0000000700040227 */ /* 0x008fc800078e00ff */
[----:B------:R-:W-:Y:S02]  /*f350*/  IMAD R7, RZ, RZ, -UR37 ;  /* 0x80000025ff077e24 */ /* 0x000fe4000f8e02ff */
[----:B------:R-:W-:Y:S01]  /*f360*/  IMAD.IADD R3, R11, 0x1, R3 ;  /* 0x000000010b037824 */ /* 0x000fe200078e0203 */
[----:B----4-:R-:W-:Y:S01]  /*f370*/  @P0 SHF.R.U32.HI R5, RZ, R9, R4 ;  /* 0x00000009ff050219 */ /* 0x010fe20000011604 */
        /* <DEDUP_REMOVED lines=22> */
.L_x_7530:
        /* <DEDUP_REMOVED lines=18> */
.L_x_7622:
[----:B------:R-:W-:Y:S01]  /*f600*/  ULDC UR7, c[0x0][0xc50] ;  /* 0x0003140000077ab9 */ /* 0x000fe20000000800 */
[----:B------:R-:W-:Y:S01]  /*f610*/  UMOV UR40, UR6 ;  /* 0x0000000600287c82 */ /* 0x000fe20008000000 */
[----:B------:R-:W-:-:S11]  /*f620*/  UISETP.NE.AND UP0, UPT, UR7, 0x1, UPT ;  /* 0x000000010700788c */ /* 0x000fd6000bf05270 */
[----:B------:R-:W-:Y:S01]  /*f630*/  @UP0 ULDC UR4, c[0x0][0xc54] ;  /* 0x0003150000040ab9 */ /* 0x000fe20000000800 */
[----:B------:R-:W-:Y:S01]  /*f640*/  @UP0 ULDC UR8, c[0x0][0xc58] ;  /* 0x0003160000080ab9 */ /* 0x000fe20000000800 */
[----:B------:R-:W-:-:S04]  /*f650*/  UIMAD.WIDE.U32 UR4, UR6, UR4, URZ ;  /* 0x00000004060472a5 */ /* 0x000fc8000f8e003f */
[----:B------:R-:W-:-:S12]  /*f660*/  @UP0 USHF.R.U32.HI UR40, URZ, UR8, UR5 ;  /* 0x000000083f280299 */ /* 0x000fd80008011605 */
.L_x_7623:
        /* <DEDUP_REMOVED lines=53> */
.L_x_7626:
[----:B------:R-:W-:-:S11]  /*f9c0*/  UISETP.NE.AND UP0, UPT, UR5, 0x1, UPT ;  /* 0x000000010500788c */ /* 0x000fd6000bf05270 */
[----:B------:R-:W-:Y:S02]  /*f9d0*/  @UP0 ULDC.64 UR12, c[0x0][0x9e8] ;  /* 0x00027a00000c0ab9 */ /* 0x000fe40000000a00 */
[----:B------:R-:W-:-:S04]  /*f9e0*/  UIMAD.WIDE.U32 UR6, UR8, UR12, URZ ;  /* 0x0000000c080672a5 */ /* 0x000fc8000f8e003f */
[----:B------:R-:W-:-:S12]  /*f9f0*/  @UP0 USHF.R.U32.HI UR8, URZ, UR13, UR7 ;  /* 0x0000000d3f080299 */ /* 0x000fd80008011607 */
.L_x_7627:
[----:B------:R-:W-:-:S04]  /*fa00*/  UIMAD UR8, UR8, UR5, UR5 ;  /* 0x00000005080872a4 */ /* 0x000fc8000f8e0205 */
[----:B------:R-:W-:-:S04]  /*fa10*/  UISETP.LT.AND UP0, UPT, UR4, UR8, UPT ;  /* 0x000000080400728c */ /* 0x000fc8000bf01270 */
[----:B------:R-:W-:-:S12]  /*fa20*/  USEL UR4, UR4, UR8, UP0 ;  /* 0x0000000804047287 */ /* 0x000fd80008000000 */
.L_x_7625:
        /* <DEDUP_REMOVED lines=26> */
.L_x_7629:
[----:B------:R-:W-:-:S11]  /*fbd0*/  UISETP.NE.AND UP0, UPT, UR5, 0x1, UPT ;  /* 0x000000010500788c */ /* 0x000fd6000bf05270 */
[----:B------:R-:W-:Y:S02]  /*fbe0*/  @UP0 ULDC.64 UR10, c[0x0][0x9e8] ;  /* 0x00027a00000a0ab9 */ /* 0x000fe40000000a00 */
[----:B------:R-:W-:-:S04]  /*fbf0*/  UIMAD.WIDE.U32 UR6, UR4, UR10, URZ ;  /* 0x0000000a040672a5 */ /* 0x000fc8000f8e003f */
[----:B------:R-:W-:-:S12]  /*fc00*/  @UP0 USHF.R.U32.HI UR4, URZ, UR11, UR7 ;  /* 0x0000000b3f040299 */ /* 0x000fd80008011607 */
.L_x_7630:
[----:B------:R-:W-:-:S04]  /*fc10*/  UIMAD UR4, UR4, UR5, URZ ;  /* 0x00000005040472a4 */ /* 0x000fc8000f8e023f */
[----:B------:R-:W-:-:S04]  /*fc20*/  UISETP.LT.AND UP0, UPT, UR8, UR4, UPT ;  /* 0x000000040800728c */ /* 0x000fc8000bf01270 */
[----:B------:R-:W-:-:S12]  /*fc30*/  USEL UR8, UR8, UR4, !UP0 ;  /* 0x0000000408087287 */ /* 0x000fd8000c000000 */
.L_x_7628:
        /* <DEDUP_REMOVED lines=44> */
.L_x_7631:
[----:B------:R-:W-:Y:S02]  /*ff00*/  UIMAD UR52, UR45, UR37, UR44 ;  /* 0x000000252d3472a4 */ /* 0x000fe4000f8e022c */
[----:B------:R-:W-:Y:S02]  /*ff10*/  IMAD.U32 R3, RZ, RZ, UR37 ;  /* 0x00000025ff037e24 */ /* 0x000fe4000f8e00ff */
[----:B------:R-:W-:Y:S02]  /*ff20*/  IMAD.MOV.U32 R0, RZ, RZ, RZ ;  /* 0x000000ffff007224 */ /* 0x000fe400078e00ff */
[----:B------:R-:W-:Y:S02]  /*ff30*/  IMAD.MOV.U32 R8, RZ, RZ, 0x1 ;  /* 0x00000001ff087424 */ /* 0x000fe400078e00ff */
[----:B------:R-:W-:Y:S02]  /*ff40*/  IMAD.U32 R32, RZ, RZ, UR52 ;  /* 0x00000034ff207e24 */ /* 0x000fe4000f8e00ff */
[----:B------:R-:W-:-:S03]  /*ff50*/  IMAD.MOV.U32 R9, RZ, RZ, 0x1 ;  /* 0x00000001ff097424 */ /* 0x000fc600078e00ff */
[----:B------:R-:W-:-:S04]  /*ff60*/  VIADDMNMX R32, R32, R3, UR12, PT ;  /* 0x0000000c20207e46 */ /* 0x000fc8000b800103 */
        /* <DEDUP_REMOVED lines=25> */
.L_x_7632:
        /* <DEDUP_REMOVED lines=20> */
.L_x_7634:
        /* <DEDUP_REMOVED lines=15> */
.L_x_7633:
[----:B------:R-:W0:Y:S01]  /*10330*/  LDC.64 R2, c[0x0][0x9f8] ;  /* 0x00027e00ff027b82 */ /* 0x000e220000000a00 */
[----:B------:R-:W-:-:S07]  /*10340*/  IMAD.MOV.U32 R30, RZ, RZ, R34 ;  /* 0x000000ffff1e7224 */ /* 0x000fce00078e0022 */
[----:B------:R-:W1:Y:S01]  /*10350*/  LDC R29, c[0x0][0x430] ;  /* 0x00010c00ff1d7b82 */ /* 0x000e620000000800 */
[C---:B------:R-:W-:Y:S01]  /*10360*/  LOP3.LUT R0, R19.reuse, 0x7f, RZ, 0xc0, !PT ;  /* 0x0000007f13007812 */ /* 0x040fe200078ec0ff */
[----:B------:R-:W-:Y:S02]  /*10370*/  IMAD.SHL.U32 R33, R19, 0x10, RZ ;  /* 0x0000001013217824 */ /* 0x000fe400078e00ff */
        /* <DEDUP_REMOVED lines=8> */
[----:B------:R-:W-:Y:S02]  /*10400*/  SHF.R.U32.HI R28, RZ, 0x3, R0 ;  /* 0x00000003ff1c7819 */ /* 0x000fe40000011600 */
[----:B------:R-:W-:Y:S02]  /*10410*/  LOP3.LUT R33, R33, 0x70, RZ, 0xc0, !PT ;  /* 0x0000007021217812 */ /* 0x000fe400078ec0ff */
[----:B-1----:R-:W-:Y:S01]  /*10420*/  ISETP.NE.AND P1, PT, R29, 0x1, PT ;  /* 0x000000011d00780c */ /* 0x002fe20003f25270 */
[----:B------:R-:W-:-:S04]  /*10430*/  IMAD R4, R22, 0x80, R28 ;  /* 0x0000008016047824 */ /* 0x000fc800078e021c */
[----:B------:R-:W-:-:S05]  /*10440*/  IMAD.IADD R8, R33, 0x1, R4 ;  /* 0x0000000121087824 */ /* 0x000fca00078e0204 */
        /* <DEDUP_REMOVED lines=18> */
[----:B------:R-:W-:-:S04]  /*10570*/  @!P0 IMAD.WIDE.U32 R4, R30, R4, R2 ;  /* 0x000000041e048225 */ /* 0x000fc800078e0002 */
[----:B------:R-:W-:Y:S01]  /*10580*/  @!P0 IMAD.IADD R3, R5, 0x1, R11 ;  /* 0x0000000105038824 */ /* 0x000fe200078e020b */
[----:B----4-:R-:W-:Y:S01]  /*10590*/  @!P0 LEA R2, P1, R4, R6, 0x2 ;  /* 0x0000000604028211 */ /* 0x010fe200078210ff */
[----:B------:R-:W-:-:S03]  /*105a0*/  IMAD.SHL.U32 R6, R19, 0x8, RZ ;  /* 0x0000000813067824 */ /* 0x000fc600078e00ff */
        /* <DEDUP_REMOVED lines=10> */
.L_x_7677:
[----:B------:R-:W-:Y:S01]  /*10650*/  ULOP3.LUT UR4, UR36, 0x2, URZ, 0xfc, !UPT ;  /* 0x0000000224047892 */ /* 0x000fe2000f8efc3f */
[----:B------:R-:W-:Y:S01]  /*10660*/  IMAD.U32 R24, RZ, RZ, UR40 ;  /* 0x00000028ff187e24 */ /* 0x000fe2000f8e00ff */
[----:B------:R-:W-:Y:S01]  /*10670*/  LOP3.LUT R23, R23, 0xfffffffb, RZ, 0xc0, !PT ;  /* 0xfffffffb17177812 */ /* 0x000fe200078ec0ff */
[----:B------:R-:W-:-:S03]  /*10680*/  IMAD.MOV R4, RZ, RZ, -R9 ;  /* 0x000000ffff047224 */ /* 0x000fc600078e0a09 */
[----:B------:R-:W-:Y:S01]  /*10690*/  IMAD.U32 R18, RZ, RZ, UR4 ;  /* 0x00000004ff127e24 */ /* 0x000fe2000f8e00ff */
[----:B------:R-:W-:Y:S01]  /*106a0*/  SHF.R.S32.HI R24, RZ, 0x1f, R24 ;  /* 0x0000001fff187819 */ /* 0x000fe20000011418 */
[----:B------:R-:W-:-:S03]  /*106b0*/  IMAD R4, R29, R4, R8 ;  /* 0x000000041d047224 */ /* 0x000fc600078e0208 */
[----:B------:R-:W-:-:S13]  /*106c0*/  ISETP.NE.AND P0, PT, R18, 0x3, PT ;  /* 0x000000031200780c */ /* 0x000fda0003f05270 */
[----:B------:R-:W-:Y:S01]  /*106d0*/  @P0 LOP3.LUT R23, R23, 0x4, RZ, 0xfc, !PT ;  /* 0x0000000417170812 */ /* 0x000fe200078efcff */
[----:B------:R-:W-:Y:S06]  /*106e0*/  @!P0 BRA `(.L_x_7636) ;  /* 0x0000000000048947 */ /* 0x000fec0003800000 */
[----:B------:R-:W-:Y:S01]  /*106f0*/  BPT.TRAP 0x1 ;  /* 0x000000040000795c */ /* 0x000fe20000300000 */
.L_x_7636:
        /* <DEDUP_REMOVED lines=15> */
[----:B------:R-:W-:Y:S02]  /*107f0*/  ULDC.64 UR4, c[0x0][0x330] ;  /* 0x0000cc0000047ab9 */ /* 0x000fe40000000a00 */
        /* <DEDUP_REMOVED lines=10> */
.L_x_7678:
        /* <DEDUP_REMOVED lines=19> */
[----:B------:R-:W-:Y:S02]  /*109d0*/  IMAD.IADD R5, R5, 0x1, R9 ;  /* 0x0000000105057824 */ /* 0x000fe400078e0209 */
[----:B------:R-:W-:Y:S01]  /*109e0*/  IMAD R3, R22, R3, UR50 ;  /* 0x0000003216037e24 */ /* 0x000fe2000f8e0203 */
[----:B------:R-:W-:Y:S02]  /*109f0*/  UIMAD UR4, UR40, UR5, UR4 ;  /* 0x00000005280472a4 */ /* 0x000fe4000f8e0204 */
[----:B------:R-:W-:Y:S01]  /*10a00*/  IMAD.WIDE.U32 R4, R7, UR40, R4 ;  /* 0x0000002807047c25 */ /* 0x000fe2000f8e0004 */
[----:B------:R-:W-:-:S03]  /*10a10*/  ULDC.64 UR6, c[0x0][0x2e8] ;  /* 0x0000ba0000067ab9 */ /* 0x000fc60000000a00 */
[----:B------:R-:W-:Y:S02]  /*10a20*/  IMAD.IADD R6, R3, 0x1, -R28 ;  /* 0x0000000103067824 */ /* 0x000fe400078e0a1c */
[----:B------:R-:W-:Y:S01]  /*10a30*/  IMAD.SHL.U32 R19, R0, 0x8, RZ ;  /* 0x0000000800137824 */ /* 0x000fe200078e00ff */
[----:B------:R-:W-:Y:S01]  /*10a40*/  LEA R0, P1, R4, UR6, 0x1 ;  /* 0x0000000604007c11 */ /* 0x000fe2000f8208ff */
[----:B------:R-:W-:Y:S01]  /*10a50*/  VIADD R3, R5, UR4 ;  /* 0x0000000405037c36 */ /* 0x000fe20008000000 */
[----:B------:R-:W-:Y:S01]  /*10a60*/  UMOV UR4, 0xffffffff ;  /* 0xffffffff00047882 */ /* 0x000fe20000000000 */
[----:B------:R-:W-:Y:S02]  /*10a70*/  ISETP.GE.AND P0, PT, R6, 0x1, PT ;  /* 0x000000010600780c */ /* 0x000fe40003f06270 */
[----:B------:R-:W-:Y:S02]  /*10a80*/  LOP3.LUT R19, R8, 0x200, R19, 0xf8, !PT ;  /* 0x0000020008137812 */ /* 0x000fe400078ef813 */
[----:B------:R-:W-:Y:S01]  /*10a90*/  LEA.HI.X R3, R4, UR7, R3, 0x1, P1 ;  /* 0x0000000704037c11 */ /* 0x000fe200088f0c03 */
[----:B------:R-:W-:Y:S08]  /*10aa0*/  BRA.DIV UR4, `(.L_x_7638) ;  /* 0x0000002e04807947 */ /* 0x000ff0000b800000 */
[----:B------:R-:W-:Y:S01]  /*10ab0*/  SHFL.IDX PT, R5, R3, RZ, 0x181f ;  /* 0x00181fff03057589 */ /* 0x000fe200000e0000 */
[----:B------:R-:W-:Y:S02]  /*10ac0*/  @P0 LEA R9, R19, UR46, 0x1 ;  /* 0x0000002e13090c11 */ /* 0x000fe4000f8e08ff */
[----:B------:R-:W-:Y:S01]  /*10ad0*/  ISETP.GE.AND P1, PT, R6, 0x21, PT ;  /* 0x000000210600780c */ /* 0x000fe20003f26270 */
[----:B------:R-:W0:Y:S04]  /*10ae0*/  SHFL.IDX PT, R4, R0, RZ, 0x181f ;  /* 0x00181fff00047589 */ /* 0x000e2800000e0000 */
[----:B------:R-:W-:Y:S04]  /*10af0*/  SHFL.IDX PT, R8, R3, 0x1, 0x181f ;  /* 0x00381f0003087f89 */ /* 0x000fe800000e0000 */
[----:B------:R-:W1:Y:S04]  /*10b00*/  SHFL.IDX PT, R14, R0, 0x1, 0x181f ;  /* 0x00381f00000e7f89 */ /* 0x000e6800000e0000 */
[----:B------:R-:W-:Y:S04]  /*10b10*/  SHFL.IDX PT, R10, R3, 0x2, 0x181f ;  /* 0x00581f00030a7f89 */ /* 0x000fe800000e0000 */
[----:B------:R-:W2:Y:S04]  /*10b20*/  SHFL.IDX PT, R35, R0, 0x2, 0x181f ;  /* 0x00581f0000237f89 */ /* 0x000ea800000e0000 */
        /* <DEDUP_REMOVED lines=8> */
[----:B------:R-:W-:Y:S01]  /*10bb0*/  @P0 LEA R37, R19, UR46, 0x1 ;  /* 0x0000002e13250c11 */ /* 0x000fe2000f8e08ff */
[----:B------:R-:W1:Y:S01]  /*10bc0*/  SHFL.IDX PT, R14, R0, 0x4, 0x181f ;  /* 0x00981f00000e7f89 */ /* 0x000e6200000e0000 */
[----:B------:R-:W-:-:S04]  /*10bd0*/  @P0 IMAD.WIDE.U32 R20, R26, 0x2, R4 ;  /* 0x000000021a140825 */ /* 0x000fc800078e0004 */
[----:B--2---:R-:W-:Y:S01]  /*10be0*/  IMAD.MOV.U32 R4, RZ, RZ, R35 ;  /* 0x000000ffff047224 */ /* 0x004fe200078e0023 */
[----:B------:R-:W-:Y:S01]  /*10bf0*/  @P0 LDGSTS.E.BYPASS.LTC128B.128 [R37+0x18c00], desc[UR48][R20.64], !P3 ;  /* 0x18c0000014250fae */ /* 0x000fe2000d901d70 */
[----:B------:R-:W-:-:S03]  /*10c00*/  IMAD.MOV.U32 R5, RZ, RZ, R10 ;  /* 0x000000ffff057224 */ /* 0x000fc600078e000a */
[----:B------:R-:W-:Y:S01]  /*10c10*/  @P0 LDGSTS.E.BYPASS.LTC128B.128 [R37+0x1cc00], desc[UR48][R20.64+0x80], !P2 ;  /* 0x1cc0008014250fae */ /* 0x000fe2000d101d70 */
[----:B------:R-:W-:Y:S01]  /*10c20*/  ISETP.GE.AND P0, PT, R6, 0x31, PT ;  /* 0x000000310600780c */ /* 0x000fe20003f06270 */
[----:B------:R-:W-:Y:S01]  /*10c30*/  @P1 IMAD.WIDE.U32 R8, R26, 0x2, R4 ;  /* 0x000000021a081825 */ /* 0x000fe200078e0004 */
[----:B------:R-:W-:Y:S01]  /*10c40*/  @P1 LEA R5, R19, UR46, 0x1 ;  /* 0x0000002e13051c11 */ /* 0x000fe2000f8e08ff */
[----:B------:R-:W2:Y:S02]  /*10c50*/  SHFL.IDX PT, R10, R3, 0x4, 0x181f ;  /* 0x00981f00030a7f89 */ /* 0x000ea400000e0000 */
[----:B0-----:R-:W-:Y:S02]  /*10c60*/  IMAD.MOV.U32 R4, RZ, RZ, R36 ;  /* 0x000000ffff047224 */ /* 0x001fe400078e0024 */
[----:B------:R-:W-:Y:S04]  /*10c70*/  @P1 LDGSTS.E.BYPASS.LTC128B.128 [R5+0x19400], desc[UR48][R8.64], !P3 ;  /* 0x1940000008051fae */ /* 0x000fe8000d901d70 */
[----:B------:R0:W-:Y:S01]  /*10c80*/  @P1 LDGSTS.E.BYPASS.LTC128B.128 [R5+0x1d400], desc[UR48][R8.64+0x80], !P2 ;  /* 0x1d40008008051fae */ /* 0x0001e2000d101d70 */
[----:B------:R-:W-:-:S03]  /*10c90*/  ISETP.GE.AND P1, PT, R6, 0x51, PT ;  /* 0x000000510600780c */ /* 0x000fc60003f26270 */
[----:B------:R-:W-:Y:S04]  /*10ca0*/  SHFL.IDX PT, R35, R3, 0x5, 0x181f ;  /* 0x00b81f0003237f89 */ /* 0x000fe800000e0000 */
[----:B------:R-:W3:Y:S01]  /*10cb0*/  SHFL.IDX PT, R36, R0, 0x5, 0x181f ;  /* 0x00b81f0000247f89 */ /* 0x000ee200000e0000 */
[----:B0-----:R-:W-:Y:S01]  /*10cc0*/  IMAD.MOV.U32 R5, RZ, RZ, R7 ;  /* 0x000000ffff057224 */ /* 0x001fe200078e0007 */
[----:B------:R-:W-:Y:S02]  /*10cd0*/  @P0 LEA R7, R19, UR46, 0x1 ;  /* 0x0000002e13070c11 */ /* 0x000fe4000f8e08ff */
[----:B------:R-:W0:Y:S01]  /*10ce0*/  SHFL.IDX PT, R37, R0, 0x6, 0x181f ;  /* 0x00d81f0000257f89 */ /* 0x000e2200000e0000 */
[----:B------:R-:W-:-:S05]  /*10cf0*/  @P0 IMAD.WIDE.U32 R4, R26, 0x2, R4 ;  /* 0x000000021a040825 */ /* 0x000fca00078e0004 */
[----:B------:R-:W-:Y:S04]  /*10d00*/  @P0 LDGSTS.E.BYPASS.LTC128B.128 [R7+0x19c00], desc[UR48][R4.64], !P3 ;  /* 0x19c0000004070fae */ /* 0x000fe8000d901d70 */
[----:B------:R4:W-:Y:S01]  /*10d10*/  @P0 LDGSTS.E.BYPASS.LTC128B.128 [R7+0x1dc00], desc[UR48][R4.64+0x80], !P2 ;  /* 0x1dc0008004070fae */ /* 0x0009e2000d101d70 */
[----:B------:R-:W-:-:S03]  /*10d20*/  ISETP.GE.AND P0, PT, R6, 0x41, PT ;  /* 0x000000410600780c */ /* 0x000fc60003f06270 */
[----:B----4-:R-:W4:Y:S01]  /*10d30*/  SHFL.IDX PT, R7, R3, 0x6, 0x181f ;  /* 0x00d81f0003077f89 */ /* 0x010f2200000e0000 */
[----:B-1----:R-:W-:Y:S02]  /*10d40*/  IMAD.MOV.U32 R4, RZ, RZ, R14 ;  /* 0x000000ffff047224 */ /* 0x002fe400078e000e */
[----:B--2---:R-:W-:-:S07]  /*10d50*/  IMAD.MOV.U32 R5, RZ, RZ, R10 ;  /* 0x000000ffff057224 */ /* 0x004fce00078e000a */
[----:B------:R-:W-:Y:S01]  /*10d60*/  @P0 LEA R10, R19, UR46, 0x1 ;  /* 0x0000002e130a0c11 */ /* 0x000fe2000f8e08ff */
[----:B------:R-:W1:Y:S01]  /*10d70*/  SHFL.IDX PT, R3, R3, 0x7, 0x181f ;  /* 0x00f81f0003037f89 */ /* 0x000e6200000e0000 */
[----:B------:R-:W-:-:S03]  /*10d80*/  @P0 IMAD.WIDE.U32 R20, R26, 0x2, R4 ;  /* 0x000000021a140825 */ /* 0x000fc600078e0004 */
[----:B------:R2:W1:Y:S01]  /*10d90*/  SHFL.IDX PT, R14, R0, 0x7, 0x181f ;  /* 0x00f81f00000e7f89 */ /* 0x00046200000e0000 */
[----:B---3--:R-:W-:-:S03]  /*10da0*/  IMAD.MOV.U32 R4, RZ, RZ, R36 ;  /* 0x000000ffff047224 */ /* 0x008fc600078e0024 */
[----:B------:R2:W-:Y:S01]  /*10db0*/  @P0 LDGSTS.E.BYPASS.LTC128B.128 [R10+0x1a400], desc[UR48][R20.64], !P3 ;  /* 0x1a400000140a0fae */ /* 0x0005e2000d901d70 */
[----:B------:R-:W-:Y:S01]  /*10dc0*/  IMAD.MOV.U32 R5, RZ, RZ, R35 ;  /* 0x000000ffff057224 */ /* 0x000fe200078e0023 */
[----:B------:R-:W-:Y:S02]  /*10dd0*/  @P1 LEA R35, R19, UR46, 0x1 ;  /* 0x0000002e13231c11 */ /* 0x000fe4000f8e08ff */
[----:B------:R2:W-:Y:S01]  /*10de0*/  @P0 LDGSTS.E.BYPASS.LTC128B.128 [R10+0x1e400], desc[UR48][R20.64+0x80], !P2 ;  /* 0x1e400080140a0fae */ /* 0x0005e2000d101d70 */
[----:B------:R-:W-:Y:S01]  /*10df0*/  ISETP.GE.AND P0, PT, R6, 0x61, PT ;  /* 0x000000610600780c */ /* 0x000fe20003f06270 */
[----:B------:R-:W-:-:S04]  /*10e00*/  @P1 IMAD.WIDE.U32 R8, R26, 0x2, R4 ;  /* 0x000000021a081825 */ /* 0x000fc800078e0004 */
[----:B0-----:R-:W-:Y:S01]  /*10e10*/  IMAD.MOV.U32 R4, RZ, RZ, R37 ;  /* 0x000000ffff047224 */ /* 0x001fe200078e0025 */
[----:B------:R2:W-:Y:S01]  /*10e20*/  @P1 LDGSTS.E.BYPASS.LTC128B.128 [R35+0x1ac00], desc[UR48][R8.64], !P3 ;  /* 0x1ac0000008231fae */ /* 0x0005e2000d901d70 */
[----:B----4-:R-:W-:-:S03]  /*10e30*/  IMAD.MOV.U32 R5, RZ, RZ, R7 ;  /* 0x000000ffff057224 */ /* 0x010fc600078e0007 */
[----:B------:R2:W-:Y:S03]  /*10e40*/  @P1 LDGSTS.E.BYPASS.LTC128B.128 [R35+0x1ec00], desc[UR48][R8.64+0x80], !P2 ;  /* 0x1ec0008008231fae */ /* 0x0005e6000d101d70 */
[----:B------:R-:W-:Y:S01]  /*10e50*/  @P0 IMAD.WIDE.U32 R4, R26, 0x2, R4 ;  /* 0x000000021a040825 */ /* 0x000fe200078e0004 */
[----:B------:R-:W-:-:S05]  /*10e60*/  @P0 LEA R7, R19, UR46, 0x1 ;  /* 0x0000002e13070c11 */ /* 0x000fca000f8e08ff */
[----:B------:R2:W-:Y:S04]  /*10e70*/  @P0 LDGSTS.E.BYPASS.LTC128B.128 [R7+0x1b400], desc[UR48][R4.64], !P3 ;  /* 0x1b40000004070fae */ /* 0x0005e8000d901d70 */
[----:B-1----:R2:W-:Y:S02]  /*10e80*/  @P0 LDGSTS.E.BYPASS.LTC128B.128 [R7+0x1f400], desc[UR48][R4.64+0x80], !P2 ;  /* 0x1f40008004070fae */ /* 0x0025e4000d101d70 */
.L_x_7696:
[----:B------:R-:W-:Y:S01]  /*10e90*/  ISETP.GE.AND P0, PT, R6, 0x71, PT ;  /* 0x000000710600780c */ /* 0x000fe20003f06270 */
[----:B--2---:R-:W-:Y:S02]  /*10ea0*/  IMAD.MOV.U32 R4, RZ, RZ, R14 ;  /* 0x000000ffff047224 */ /* 0x004fe400078e000e */
        /* <DEDUP_REMOVED lines=15> */
.L_x_7639:
        /* <DEDUP_REMOVED lines=30> */
.L_x_7640:
[----:B------:R-:W-:Y:S01]  /*11180*/  UISETP.NE.AND UP0, UPT, UR51, URZ, UPT ;  /* 0x0000003f3300728c */ /* 0x000fe2000bf05270 */
[----:B------:R-:W-:Y:S01]  /*11190*/  IMAD.U32 R4, RZ, RZ, UR38 ;  /* 0x00000026ff047e24 */ /* 0x000fe2000f8e00ff */
[----:B------:R-:W0:Y:S01]  /*111a0*/  LDC R0, c[0x0][0x448] ;  /* 0x00011200ff007b82 */ /* 0x000e220000000800 */
[----:B------:R-:W-:Y:S01]  /*111b0*/  IMAD.U32 R7, RZ, RZ, UR47 ;  /* 0x0000002fff077e24 */ /* 0x000fe2000f8e00ff */
[----:B------:R-:W-:Y:S01]  /*111c0*/  ULDC.64 UR4, c[0x0][0x2e0] ;  /* 0x0000b80000047ab9 */ /* 0x000fe20000000a00 */
[----:B------:R-:W-:Y:S01]  /*111d0*/  IMAD.MOV.U32 R6, RZ, RZ, R4 ;  /* 0x000000ffff067224 */ /* 0x000fe200078e0004 */
[----:B------:R-:W-:Y:S01]  /*111e0*/  PLOP3.LUT P0, PT, PT, PT, UP0, 0x80, 0x0 ;  /* 0x000000000000781c */ /* 0x000fe20003f0f008 */
[----:B------:R-:W-:Y:S01]  /*111f0*/  IMAD R35, R35, UR4, RZ ;  /* 0x0000000423237c24 */ /* 0x000fe2000f8e02ff */
[----:B------:R-:W-:Y:S01]  /*11200*/  PLOP3.LUT P1, PT, PT, PT, UP0, 0x80, 0x0 ;  /* 0x000000000000781c */ /* 0x000fe20003f2f008 */
[----:B------:R-:W-:Y:S01]  /*11210*/  IMAD.WIDE.U32 R6, R34, UR4, R6 ;  /* 0x0000000422067c25 */ /* 0x000fe2000f8e0006 */
[----:B------:R-:W-:Y:S01]  /*11220*/  IADD3 R3, R28, UR41, R33 ;  /* 0x000000291c037c10 */ /* 0x000fe2000fffe021 */
[----:B------:R-:W-:Y:S01]  /*11230*/  @UP0 ULDC UR4, c[0x0][0x44c] ;  /* 0x0001130000040ab9 */ /* 0x000fe20000000800 */
[----:B------:R-:W-:Y:S01]  /*11240*/  ULDC.64 UR6, c[0x0][0x280] ;  /* 0x0000a00000067ab9 */ /* 0x000fe20000000a00 */
[----:B------:R-:W-:-:S02]  /*11250*/  IMAD R35, R34, UR5, R35 ;  /* 0x0000000522237c24 */ /* 0x000fc4000f8e0223 */
[----:B------:R-:W-:Y:S02]  /*11260*/  IMAD.MOV.U32 R9, RZ, RZ, R3 ;  /* 0x000000ffff097224 */ /* 0x000fe400078e0003 */
[----:B------:R-:W-:Y:S02]  /*11270*/  IMAD.IADD R7, R7, 0x1, R35 ;  /* 0x0000000107077824 */ /* 0x000fe400078e0223 */
[----:B------:R-:W-:Y:S01]  /*11280*/  @P0 IMAD.HI.U32 R4, R3, UR4, RZ ;  /* 0x0000000403040c27 */ /* 0x000fe2000f8e00ff */
[----:B------:R-:W-:-:S03]  /*11290*/  @UP0 ULDC UR4, c[0x0][0x450] ;  /* 0x0001140000040ab9 */ /* 0x000fc60000000800 */
[----:B------:R-:W-:Y:S01]  /*112a0*/  IMAD.U32 R5, RZ, RZ, UR39 ;  /* 0x00000027ff057e24 */ /* 0x000fe2000f8e00ff */
[----:B------:R-:W-:Y:S01]  /*112b0*/  @P1 SHF.R.U32.HI R9, RZ, UR4, R4 ;  /* 0x00000004ff091c19 */ /* 0x000fe20008011604 */
[----:B------:R-:W-:-:S04]  /*112c0*/  ULDC.64 UR4, c[0x0][0x2d0] ;  /* 0x0000b40000047ab9 */ /* 0x000fc80000000a00 */
[----:B------:R-:W-:-:S04]  /*112d0*/  IMAD.MOV R4, RZ, RZ, -R9 ;  /* 0x000000ffff047224 */ /* 0x000fc800078e0a09 */
[----:B0-----:R-:W-:Y:S01]  /*112e0*/  IMAD R3, R0, R4, R3 ;  /* 0x0000000400037224 */ /* 0x001fe200078e0203 */
[----:B------:R-:W-:-:S05]  /*112f0*/  SHF.R.S32.HI R4, RZ, 0x1f, R9 ;  /* 0x0000001fff047819 */ /* 0x000fca0000011409 */
[----:B------:R-:W-:Y:S02]  /*11300*/  IMAD R8, R4, UR4, RZ ;  /* 0x0000000404087c24 */ /* 0x000fe4000f8e02ff */
[----:B------:R-:W-:Y:S01]  /*11310*/  IMAD.WIDE.U32 R4, R9, UR4, R6 ;  /* 0x0000000409047c25 */ /* 0x000fe2000f8e0006 */
[----:B------:R-:W-:-:S03]  /*11320*/  SHF.R.S32.HI R6, RZ, 0x1f, R3 ;  /* 0x0000001fff067819 */ /* 0x000fc60000011403 */
[----:B------:R-:W-:Y:S01]  /*11330*/  IMAD R9, R9, UR5, R8 ;  /* 0x0000000509097c24 */ /* 0x000fe2000f8e0208 */
[----:B------:R-:W-:Y:S02]  /*11340*/  ULDC.64 UR4, c[0x0][0x2c8] ;  /* 0x0000b20000047ab9 */ /* 0x000fe40000000a00 */
[----:B------:R-:W-:Y:S02]  /*11350*/  IMAD R6, R6, UR4, RZ ;  /* 0x0000000406067c24 */ /* 0x000fe4000f8e02ff */
[----:B------:R-:W-:Y:S02]  /*11360*/  IMAD.IADD R5, R5, 0x1, R9 ;  /* 0x0000000105057824 */ /* 0x000fe400078e0209 */
[C---:B------:R-:W-:Y:S02]  /*11370*/  IMAD R7, R3.reuse, UR5, R6 ;  /* 0x0000000503077c24 */ /* 0x040fe4000f8e0206 */
[----:B------:R-:W-:Y:S01]  /*11380*/  IMAD.WIDE.U32 R4, R3, UR4, R4 ;  /* 0x0000000403047c25 */ /* 0x000fe2000f8e0004 */
[----:B------:R-:W-:-:S02]  /*11390*/  ULDC UR4, c[0x0][0x2b8] ;  /* 0x0000ae0000047ab9 */ /* 0x000fc40000000800 */
[----:B------:R-:W-:Y:S01]  /*113a0*/  ISETP.GE.AND P0, PT, R26, UR4, PT ;  /* 0x000000041a007c0c */ /* 0x000fe2000bf06270 */
[----:B------:R-:W-:Y:S01]  /*113b0*/  IMAD.IADD R7, R5, 0x1, R7 ;  /* 0x0000000105077824 */ /* 0x000fe200078e0207 */
[C---:B------:R-:W-:Y:S02]  /*113c0*/  LEA R6, P2, R4.reuse, UR6, 0x1 ;  /* 0x0000000604067c11 */ /* 0x040fe4000f8408ff */
[----:B------:R-:W-:Y:S01]  /*113d0*/  ISETP.GE.AND P1, PT, R25, UR4, PT ;  /* 0x0000000419007c0c */ /* 0x000fe2000bf26270 */
[----:B------:R-:W-:Y:S01]  /*113e0*/  UMOV UR4, 0xffffffff ;  /* 0xffffffff00047882 */ /* 0x000fe20000000000 */
[----:B------:R-:W-:Y:S02]  /*113f0*/  LEA.HI.X R7, R4, UR7, R7, 0x1, P2 ;  /* 0x0000000704077c11 */ /* 0x000fe400090f0c07 */
[----:B------:R-:W-:Y:S09]  /*11400*/  BRA.DIV UR4, `(.L_x_7641) ;  /* 0x0000002e04a87947 */ /* 0x000ff2000b800000 */
[----:B------:R-:W-:Y:S01]  /*11410*/  SHFL.IDX PT, R5, R7, RZ, 0x181f ;  /* 0x00181fff07057589 */ /* 0x000fe200000e0000 */
[----:B------:R-:W-:Y:S01]  /*11420*/  ULDC UR4, c[0x0][0x288] ;  /* 0x0000a20000047ab9 */ /* 0x000fe20000000800 */
[----:B------:R-:W-:Y:S02]  /*11430*/  VIADD R3, R28, UR41 ;  /* 0x000000291c037c36 */ /* 0x000fe40008000000 */
[----:B------:R-:W0:Y:S01]  /*11440*/  SHFL.IDX PT, R4, R6, RZ, 0x181f ;  /* 0x00181fff06047589 */ /* 0x000e2200000e0000 */
[----:B------:R-:W-:Y:S02]  /*11450*/  IMAD R0, R0, UR4, RZ ;  /* 0x0000000400007c24 */ /* 0x000fe4000f8e02ff */
[C---:B------:R-:W-:Y:S01]  /*11460*/  VIADD R9, R3.reuse, 0x10 ;  /* 0x0000001003097836 */ /* 0x040fe20000000000 */
[----:B------:R-:W-:Y:S01]  /*11470*/  SHFL.IDX PT, R8, R7, 0x1, 0x181f ;  /* 0x00381f0007087f89 */ /* 0x000fe200000e0000 */
[C---:B------:R-:W-:Y:S01]  /*11480*/  VIADD R11, R3.reuse, 0x20 ;  /* 0x00000020030b7836 */ /* 0x040fe20000000000 */
[----:B------:R-:W-:-:S02]  /*11490*/  ISETP.GE.AND P2, PT, R3, R0, PT ;  /* 0x000000000300720c */ /* 0x000fc40003f46270 */
[----:B------:R-:W1:Y:S04]  /*114a0*/  SHFL.IDX PT, R14, R6, 0x1, 0x181f ;  /* 0x00381f00060e7f89 */ /* 0x000e6800000e0000 */
[----:B------:R-:W-:Y:S07]  /*114b0*/  SHFL.IDX PT, R10, R7, 0x3, 0x181f ;  /* 0x00781f00070a7f89 */ /* 0x000fee00000e0000 */
[----:B------:R-:W-:Y:S01]  /*114c0*/  @!P2 LEA R21, R19, UR46, 0x1 ;  /* 0x0000002e1315ac11 */ /* 0x000fe2000f8e08ff */
[----:B0-----:R-:W-:-:S05]  /*114d0*/  @!P2 IMAD.WIDE.U32 R4, R26, 0x2, R4 ;  /* 0x000000021a04a825 */ /* 0x001fca00078e0004 */
[----:B------:R-:W-:Y:S04]  /*114e0*/  @!P2 LDGSTS.E.BYPASS.LTC128B.128 [R21+0x10400], desc[UR48][R4.64], !P0 ;  /* 0x104000000415afae */ /* 0x000fe8000c101d70 */
[----:B------:R1:W-:Y:S01]  /*114f0*/  @!P2 LDGSTS.E.BYPASS.LTC128B.128 [R21+0x14400], desc[UR48][R4.64+0x80], !P1 ;  /* 0x144000800415afae */ /* 0x0003e2000c901d70 */
[----:B------:R-:W-:Y:S01]  /*11500*/  ISETP.GE.AND P2, PT, R9, R0, PT ;  /* 0x000000000900720c */ /* 0x000fe20003f46270 */
[----:B-1----:R-:W-:Y:S02]  /*11510*/  IMAD.MOV.U32 R4, RZ, RZ, R14 ;  /* 0x000000ffff047224 */ /* 0x002fe400078e000e */
[----:B------:R-:W-:-:S10]  /*11520*/  IMAD.MOV.U32 R5, RZ, RZ, R8 ;  /* 0x000000ffff057224 */ /* 0x000fd400078e0008 */
[----:B------:R-:W-:Y:S01]  /*11530*/  @!P2 LEA R35, R19, UR46, 0x1 ;  /* 0x0000002e1323ac11 */ /* 0x000fe2000f8e08ff */
[----:B------:R-:W-:Y:S01]  /*11540*/  SHFL.IDX PT, R14, R6, 0x3, 0x181f ;  /* 0x00781f00060e7f89 */ /* 0x000fe200000e0000 */
[----:B------:R-:W-:-:S03]  /*11550*/  @!P2 IMAD.WIDE.U32 R8, R26, 0x2, R4 ;  /* 0x000000021a08a825 */ /* 0x000fc600078e0004 */
[----:B------:R-:W-:Y:S04]  /*11560*/  SHFL.IDX PT, R5, R7, 0x2, 0x181f ;  /* 0x00581f0007057f89 */ /* 0x000fe800000e0000 */
[----:B------:R-:W0:Y:S04]  /*11570*/  SHFL.IDX PT, R4, R6, 0x2, 0x181f ;  /* 0x00581f0006047f89 */ /* 0x000e2800000e0000 */
[----:B------:R-:W-:Y:S04]  /*11580*/  @!P2 LDGSTS.E.BYPASS.LTC128B.128 [R35+0x10c00], desc[UR48][R8.64], !P0 ;  /* 0x10c000000823afae */ /* 0x000fe8000c101d70 */
[----:B------:R1:W-:Y:S01]  /*11590*/  @!P2 LDGSTS.E.BYPASS.LTC128B.128 [R35+0x14c00], desc[UR48][R8.64+0x80], !P1 ;  /* 0x14c000800823afae */ /* 0x0003e2000c901d70 */
[----:B------:R-:W-:Y:S01]  /*115a0*/  ISETP.GE.AND P2, PT, R11, R0, PT ;  /* 0x000000000b00720c */ /* 0x000fe20003f46270 */
[----:B------:R-:W-:-:S02]  /*115b0*/  VIADD R11, R3, 0x40 ;  /* 0x00000040030b7836 */ /* 0x000fc40000000000 */
[----:B-1----:R-:W-:-:S10]  /*115c0*/  VIADD R9, R3, 0x30 ;  /* 0x0000003003097836 */ /* 0x002fd40000000000 */
[----:B------:R-:W-:Y:S01]  /*115d0*/  @!P2 LEA R21, R19, UR46, 0x1 ;  /* 0x0000002e1315ac11 */ /* 0x000fe2000f8e08ff */
[----:B0-----:R-:W-:-:S05]  /*115e0*/  @!P2 IMAD.WIDE.U32 R4, R26, 0x2, R4 ;  /* 0x000000021a04a825 */ /* 0x001fca00078e0004 */
[----:B------:R-:W-:Y:S04]  /*115f0*/  @!P2 LDGSTS.E.BYPASS.LTC128B.128 [R21+0x11400], desc[UR48][R4.64], !P0 ;  /* 0x114000000415afae */ /* 0x000fe8000c101d70 */
[----:B------:R0:W-:Y:S01]  /*11600*/  @!P2 LDGSTS.E.BYPASS.LTC128B.128 [R21+0x15400], desc[UR48][R4.64+0x80], !P1 ;  /* 0x154000800415afae */ /* 0x0001e2000c901d70 */
[----:B------:R-:W-:Y:S01]  /*11610*/  ISETP.GE.AND P2, PT, R9, R0, PT ;  /* 0x000000000900720c */ /* 0x000fe20003f46270 */
[----:B0-----:R-:W-:Y:S02]  /*11620*/  IMAD.MOV.U32 R4, RZ, RZ, R14 ;  /* 0x000000ffff047224 */ /* 0x001fe400078e000e */
        /* <DEDUP_REMOVED lines=10> */
[----:B------:R-:W2:Y:S01]  /*116d0*/  SHFL.IDX PT, R14, R6, 0x5, 0x181f ;  /* 0x00b81f00060e7f89 */ /* 0x000ea200000e0000 */
[----:B-1----:R-:W-:-:S09]  /*116e0*/  VIADD R9, R3, 0x50 ;  /* 0x0000005003097836 */ /* 0x002fd20000000000 */
[----:B------:R-:W-:Y:S01]  /*116f0*/  @!P2 LEA R21, R19, UR46, 0x1 ;  /* 0x0000002e1315ac11 */ /* 0x000fe2000f8e08ff */
[----:B0-----:R-:W-:-:S05]  /*11700*/  @!P2 IMAD.WIDE.U32 R4, R26, 0x2, R4 ;  /* 0x000000021a04a825 */ /* 0x001fca00078e0004 */
[----:B------:R-:W-:Y:S04]  /*11710*/  @!P2 LDGSTS.E.BYPASS.LTC128B.128 [R21+0x12400], desc[UR48][R4.64], !P0 ;  /* 0x124000000415afae */ /* 0x000fe8000c101d70 */
[----:B------:R2:W-:Y:S01]  /*11720*/  @!P2 LDGSTS.E.BYPASS.LTC128B.128 [R21+0x16400], desc[UR48][R4.64+0x80], !P1 ;  /* 0x164000800415afae */ /* 0x0005e2000c901d70 */
[----:B------:R-:W-:Y:S01]  /*11730*/  ISETP.GE.AND P2, PT, R9, R0, PT ;  /* 0x000000000900720c */ /* 0x000fe20003f46270 */
[----:B--2---:R-:W-:Y:S02]  /*11740*/  IMAD.MOV.U32 R4, RZ, RZ, R14 ;  /* 0x000000ffff047224 */ /* 0x004fe400078e000e */
[----:B------:R-:W-:-:S10]  /*11750*/  IMAD.MOV.U32 R5, RZ, RZ, R10 ;  /* 0x000000ffff057224 */ /* 0x000fd400078e000a */
[----:B------:R-:W-:Y:S01]  /*11760*/  @!P2 LEA R35, R19, UR46, 0x1 ;  /* 0x0000002e1323ac11 */ /* 0x000fe2000f8e08ff */
[----:B------:R-:W-:Y:S01]  /*11770*/  SHFL.IDX PT, R10, R7, 0x7, 0x181f ;  /* 0x00f81f00070a7f89 */ /* 0x000fe200000e0000 */
[----:B------:R-:W-:-:S03]  /*11780*/  @!P2 IMAD.WIDE.U32 R8, R26, 0x2, R4 ;  /* 0x000000021a08a825 */ /* 0x000fc600078e0004 */
[----:B------:R-:W-:Y:S04]  /*11790*/  SHFL.IDX PT, R5, R7, 0x6, 0x181f ;  /* 0x00d81f0007057f89 */ /* 0x000fe800000e0000 */
[----:B------:R-:W0:Y:S04]  /*117a0*/  SHFL.IDX PT, R4, R6, 0x6, 0x181f ;  /* 0x00d81f0006047f89 */ /* 0x000e2800000e0000 */
[----:B------:R1:W-:Y:S04]  /*117b0*/  @!P2 LDGSTS.E.BYPASS.LTC128B.128 [R35+0x12c00], desc[UR48][R8.64], !P0 ;  /* 0x12c000000823afae */ /* 0x0003e8000c101d70 */
[----:B------:R1:W-:Y:S01]  /*117c0*/  @!P2 LDGSTS.E.BYPASS.LTC128B.128 [R35+0x16c00], desc[UR48][R8.64+0x80], !P1 ;  /* 0x16c000800823afae */ /* 0x0003e2000c901d70 */
[----:B------:R-:W-:-:S03]  /*117d0*/  ISETP.GE.AND P2, PT, R11, R0, PT ;  /* 0x000000000b00720c */ /* 0x000fc60003f46270 */
[----:B------:R1:W2:Y:S10]  /*117e0*/  SHFL.IDX PT, R14, R6, 0x7, 0x181f ;  /* 0x00f81f00060e7f89 */ /* 0x0002b400000e0000 */
[----:B------:R-:W-:Y:S01]  /*117f0*/  @!P2 LEA R21, R19, UR46, 0x1 ;  /* 0x0000002e1315ac11 */ /* 0x000fe2000f8e08ff */
[----:B0-----:R-:W-:-:S05]  /*11800*/  @!P2 IMAD.WIDE.U32 R4, R26, 0x2, R4 ;  /* 0x000000021a04a825 */ /* 0x001fca00078e0004 */
[----:B------:R1:W-:Y:S04]  /*11810*/  @!P2 LDGSTS.E.BYPASS.LTC128B.128 [R21+0x13400], desc[UR48][R4.64], !P0 ;  /* 0x134000000415afae */ /* 0x0003e8000c101d70 */
[----:B------:R1:W-:Y:S02]  /*11820*/  @!P2 LDGSTS.E.BYPASS.LTC128B.128 [R21+0x17400], desc[UR48][R4.64+0x80], !P1 ;  /* 0x174000800415afae */ /* 0x0003e4000c901d70 */
.L_x_7713:
[----:B------:R-:W-:Y:S01]  /*11830*/  VIADD R3, R3, 0x70 ;  /* 0x0000007003037836 */ /* 0x000fe20000000000 */
[----:B------:R-:W-:Y:S01]  /*11840*/  BSSY B0, `(.L_x_7642) ;  /* 0x000000e000007945 */ /* 0x000fe20003800000 */
[----:B-12---:R-:W-:Y:S02]  /*11850*/  IMAD.MOV.U32 R4, RZ, RZ, R14 ;  /* 0x000000ffff047224 */ /* 0x006fe400078e000e */
[----:B------:R-:W-:Y:S01]  /*11860*/  IMAD.MOV.U32 R5, RZ, RZ, R10 ;  /* 0x000000ffff057224 */ /* 0x000fe200078e000a */
[----:B------:R-:W-:Y:S01]  /*11870*/  ISETP.GE.AND P2, PT, R3, R0, PT ;  /* 0x000000000300720c */ /* 0x000fe20003f46270 */
[----:B------:R-:W-:-:S05]  /*11880*/  IMAD.MOV.U32 R0, RZ, RZ, 0x1 ;  /* 0x00000001ff007424 */ /* 0x000fca00078e00ff */
        /* <DEDUP_REMOVED lines=9> */
.L_x_7643:
[----:B------:R-:W-:Y:S05]  /*11920*/  BSYNC B0 ;  /* 0x0000000000007941 */ /* 0x000fea0003800000 */
.L_x_7642:
[----:B------:R-:W-:Y:S01]  /*11930*/  NOP ;  /* 0x0000000000007918 */ /* 0x000fe20000000000 */
[----:B------:R-:W-:Y:S01]  /*11940*/  SYNCS.ARRIVE.TRANS64.RED.A0T1 RZ, [UR46+0x28800], RZ ;  /* 0x028800ffffff79a7 */ /* 0x000fe2000820042e */
[----:B------:R-:W-:Y:S01]  /*11950*/  ARRIVES.LDGSTSBAR.64.TRANSCNT [UR46+0x28800] ;  /* 0x02880000ff0079b0 */ /* 0x000fe20008000aae */
[----:B------:R-:W-:Y:S01]  /*11960*/  NOP ;  /* 0x0000000000007918 */ /* 0x000fe20000000000 */
[----:B------:R-:W-:Y:S01]  /*11970*/  SYNCS.ARRIVE.TRANS64.A1T0 RZ, [UR46+0x28800], RZ ;  /* 0x028800ffffff79a7 */ /* 0x000fe2000810002e */
[----:B------:R-:W-:-:S05]  /*11980*/  VIADD R32, R32, 0xfffffffe ;  /* 0xfffffffe20207836 */ /* 0x000fca0000000000 */
[----:B------:R-:W-:Y:S01]  /*11990*/  ISETP.GE.AND P1, PT, R32, UR52, PT ;  /* 0x0000003420007c0c */ /* 0x000fe2000bf26270 */
[----:B------:R-:W1:Y:S02]  /*119a0*/  SYNCS.PHASECHK.TRANS64.TRYWAIT P0, [UR46+0x28820], R0 ;  /* 0x02882000ff0075a7 */ /* 0x000e64000800016e */
[----:B-1----:R-:W-:Y:S10]  /*119b0*/  @!P0 BRA `(.L_x_7644) ;  /* 0x0000003000b48947 */ /* 0x002ff40003800000 */
.L_x_7714:
[----:B------:R-:W-:Y:S02]  /*119c0*/  IMAD.MOV.U32 R8, RZ, RZ, 0x1 ;  /* 0x00000001ff087424 */ /* 0x000fe400078e00ff */
[----:B------:R-:W-:Y:S01]  /*119d0*/  IMAD.MOV.U32 R10, RZ, RZ, RZ ;  /* 0x000000ffff0a7224 */ /* 0x000fe200078e00ff */
[----:B------:R-:W-:Y:S06]  /*119e0*/  @!P1 BRA `(.L_x_7645) ;  /* 0x0000001000309947 */ /* 0x000fec0003800000 */
[----:B------:R-:W-:Y:S01]  /*119f0*/  UIADD3 UR4, UR45, 0x1, URZ ;  /* 0x000000012d047890 */ /* 0x000fe2000fffe03f */
[----:B0-----:R-:W-:Y:S01]  /*11a00*/  LOP3.LUT R3, RZ, UR43, RZ, 0x33, !PT ;  /* 0x0000002bff037c12 */ /* 0x001fe2000f8e33ff */
[----:B------:R-:W-:Y:S01]  /*11a10*/  BSSY B0, `(.L_x_7645) ;  /* 0x0000109000007945 */ /* 0x000fe20003800000 */
[----:B------:R-:W-:Y:S01]  /*11a20*/  LOP3.LUT R5, RZ, UR42, RZ, 0x33, !PT ;  /* 0x0000002aff057c12 */ /* 0x000fe2000f8e33ff */
[----:B------:R-:W-:Y:S01]  /*11a30*/  UIMAD UR4, UR4, UR37, URZ ;  /* 0x00000025040472a4 */ /* 0x000fe2000f8e023f */
[----:B------:R-:W-:Y:S01]  /*11a40*/  IADD3 R31, R33, R31, R28 ;  /* 0x0000001f211f7210 */ /* 0x000fe20007ffe01c */
[----:B------:R-:W-:Y:S02]  /*11a50*/  IMAD.MOV.U32 R9, RZ, RZ, 0x1 ;  /* 0x00000001ff097424 */ /* 0x000fe400078e00ff */
[----:B------:R-:W-:Y:S02]  /*11a60*/  IMAD.MOV.U32 R20, RZ, RZ, RZ ;  /* 0x000000ffff147224 */ /* 0x000fe400078e00ff */
[----:B------:R-:W-:Y:S01]  /*11a70*/  LOP3.LUT R0, RZ, UR4, RZ, 0x33, !PT ;  /* 0x00000004ff007c12 */ /* 0x000fe2000f8e33ff */
[----:B------:R-:W-:Y:S01]  /*11a80*/  VIADD R31, R31, 0xfffffe80 ;  /* 0xfffffe801f1f7836 */ /* 0x000fe20000000000 */
[----:B------:R-:W-:-:S02]  /*11a90*/  ULDC UR4, c[0x0][0x2f4] ;  /* 0x0000bd0000047ab9 */ /* 0x000fc40000000800 */
[----:B------:R-:W-:Y:S02]  /*11aa0*/  VIADDMNMX R0, R0, -UR44, R3, !PT ;  /* 0x8000002c00007c46 */ /* 0x000fe4000f800103 */
[----:B------:R-:W-:Y:S02]  /*11ab0*/  IADD3 R3, -R28, UR50, RZ ;  /* 0x000000321c037c10 */ /* 0x000fe4000fffe1ff */
[----:B------:R-:W-:Y:S02]  /*11ac0*/  VIMNMX R0, R0, R5, !PT ;  /* 0x0000000500007248 */ /* 0x000fe40007fe0100 */
[----:B------:R-:W-:Y:S02]  /*11ad0*/  ISETP.GE.AND P2, PT, R26, UR4, PT ;  /* 0x000000041a007c0c */ /* 0x000fe4000bf46270 */
[----:B------:R-:W-:Y:S01]  /*11ae0*/  ISETP.GE.AND P1, PT, R25, UR4, PT ;  /* 0x0000000419007c0c */ /* 0x000fe2000bf26270 */
[C---:B------:R-:W-:Y:S01]  /*11af0*/  IMAD R3, R0.reuse, 0x80, R3 ;  /* 0x0000008000037824 */ /* 0x040fe200078e0203 */
[C---:B------:R-:W-:Y:S01]  /*11b00*/  IADD3 R22, -R0.reuse, -0x2, RZ ;  /* 0xfffffffe00167810 */ /* 0x040fe20007ffe1ff */
[----:B------:R-:W-:-:S02]  /*11b10*/  IMAD R21, R0, -0x80, R31 ;  /* 0xffffff8000157824 */ /* 0x000fc400078e021f */
[----:B------:R-:W-:-:S08]  /*11b20*/  VIADD R31, R3, 0x100 ;  /* 0x00000100031f7836 */ /* 0x000fd00000000000 */
.L_x_7658:
        /* <DEDUP_REMOVED lines=12> */
[----:B------:R-:W-:-:S03]  /*11bf0*/  ULDC.64 UR4, c[0x0][0x418] ;  /* 0x0001060000047ab9 */ /* 0x000fc60000000a00 */
[----:B------:R-:W-:Y:S01]  /*11c00*/  IMAD.IADD R3, R3, 0x1, R7 ;  /* 0x0000000103037824 */ /* 0x000fe200078e0207 */
        /* <DEDUP_REMOVED lines=12> */
.L_x_7646:
[----:B------:R-:W-:Y:S01]  /*11cd0*/  LEA R34, R10, UR46, 0x3 ;  /* 0x0000002e0a227c11 */ /* 0x000fe2000f8e18ff */
[----:B------:R-:W-:Y:S01]  /*11ce0*/  BSSY B1, `(.L_x_7647) ;  /* 0x0000004000017945 */ /* 0x000fe20003800000 */
[----:B------:R-:W-:-:S04]  /*11cf0*/  SHF.L.U32 R3, R8, 0x1f, RZ ;  /* 0x0000001f08037819 */ /* 0x000fc800000006ff */
[----:B------:R-:W0:Y:S02]  /*11d00*/  SYNCS.PHASECHK.TRANS64.TRYWAIT P0, [R34+URZ+0x28840], R3 ;  /* 0x02884003220075a7 */ /* 0x000e24000800017f */
[----:B0-----:R-:W-:Y:S05]  /*11d10*/  @!P0 BRA `(.L_x_7648) ;  /* 0x0000002c00f48947 */ /* 0x001fea0003800000 */
.L_x_7715:
[----:B------:R-:W-:Y:S05]  /*11d20*/  BSYNC B1 ;  /* 0x0000000000017941 */ /* 0x000fea0003800000 */
.L_x_7647:
        /* <DEDUP_REMOVED lines=27> */
[----:B------:R-:W-:Y:S01]  /*11ee0*/  IMAD R4, R10, 0x4000, R19 ;  /* 0x000040000a047824 */ /* 0x000fe200078e0213 */
[----:B------:R-:W-:Y:S06]  /*11ef0*/  BRA.DIV UR4, `(.L_x_7649) ;  /* 0x0000002e04907947 */ /* 0x000fec000b800000 */
[----:B------:R-:W0:Y:S01]  /*11f00*/  SHFL.IDX PT, R14, R6, RZ, 0x181f ;  /* 0x00181fff060e7589 */ /* 0x000e2200000e0000 */
[----:B------:R-:W-:Y:S01]  /*11f10*/  IMAD.SHL.U32 R3, R26, 0x2, RZ ;  /* 0x000000021a037824 */ /* 0x000fe200078e00ff */
[----:B------:R-:W-:Y:S02]  /*11f20*/  LEA R4, R4, UR46, 0x1 ;  /* 0x0000002e04047c11 */ /* 0x000fe4000f8e08ff */
[----:B------:R-:W1:Y:S04]  /*11f30*/  SHFL.IDX PT, R0, R5, RZ, 0x181f ;  /* 0x00181fff05007589 */ /* 0x000e6800000e0000 */
[----:B------:R-:W2:Y:S04]  /*11f40*/  SHFL.IDX PT, R37, R6, 0x1, 0x181f ;  /* 0x00381f0006257f89 */ /* 0x000ea800000e0000 */
[----:B------:R-:W-:Y:S01]  /*11f50*/  SHFL.IDX PT, R7, R5, 0x2, 0x181f ;  /* 0x00581f0005077f89 */ /* 0x000fe200000e0000 */
[----:B0-----:R-:W-:-:S05]  /*11f60*/  IADD3 R14, P0, R14, R3, RZ ;  /* 0x000000030e0e7210 */ /* 0x001fca0007f1e0ff */
[----:B-1----:R-:W-:Y:S02]  /*11f70*/  IMAD.X R15, RZ, RZ, R0, P0 ;  /* 0x000000ffff0f7224 */ /* 0x002fe400000e0600 */
        /* <DEDUP_REMOVED lines=22> */
[----:B------:R-:W-:Y:S02]  /*120e0*/  SHFL.IDX PT, R37, R6, 0x6, 0x181f ;  /* 0x00d81f0006257f89 */ /* 0x000fe400000e0000 */
[----:B0-----:R-:W-:Y:S02]  /*120f0*/  IMAD.X R13, RZ, RZ, R0, P0 ;  /* 0x000000ffff0d7224 */ /* 0x001fe400000e0600 */
        /* <DEDUP_REMOVED lines=14> */
.L_x_7733:
        /* <DEDUP_REMOVED lines=9> */
.L_x_7650:
        /* <DEDUP_REMOVED lines=10> */
.L_x_7651:
[----:B------:R2:W-:Y:S01]  /*12310*/  SYNCS.ARRIVE.TRANS64.A1T0 RZ, [R34+URZ+0x28830], RZ ;  /* 0x028830ff22ff79a7 */ /* 0x0005e2000810003f */
[----:B------:R-:W-:Y:S05]  /*12320*/  @!P4 BRA `(.L_x_7652) ;  /* 0x000000000004c947 */ /* 0x000fea0003800000 */
[----:B------:R-:W-:Y:S01]  /*12330*/  BPT.TRAP 0x1 ;  /* 0x000000040000795c */ /* 0x000fe20000300000 */
.L_x_7652:
[----:B------:R-:W-:Y:S01]  /*12340*/  SHF.L.U32 R5, R9, 0x1f, RZ ;  /* 0x0000001f09057819 */ /* 0x000fe200000006ff */
[----:B------:R-:W-:Y:S01]  /*12350*/  BSSY B1, `(.L_x_7653) ;  /* 0x0000004000017945 */ /* 0x000fe20003800000 */
[----:B------:R-:W-:-:S04]  /*12360*/  LEA R0, R20, UR46, 0x3 ;  /* 0x0000002e14007c11 */ /* 0x000fc8000f8e18ff */
[----:B------:R-:W3:Y:S02]  /*12370*/  SYNCS.PHASECHK.TRANS64.TRYWAIT P0, [R0+URZ+0x28860], R5 ;  /* 0x02886005000075a7 */ /* 0x000ee4000800017f */
[----:B---3--:R-:W-:Y:S05]  /*12380*/  @!P0 BRA `(.L_x_7654) ;  /* 0x0000003000c88947 */ /* 0x008fea0003800000 */
.L_x_7734:
[----:B------:R-:W-:Y:S05]  /*12390*/  BSYNC B1 ;  /* 0x0000000000017941 */ /* 0x000fea0003800000 */
.L_x_7653:
[----:B------:R-:W-:Y:S01]  /*123a0*/  UMOV UR4, 0xffffffff ;  /* 0xffffffff00047882 */ /* 0x000fe20000000000 */
[----:B-1----:R-:W-:Y:S02]  /*123b0*/  IMAD R7, R20, 0x4000, R19 ;  /* 0x0000400014077824 */ /* 0x002fe400078e0213 */
        /* <DEDUP_REMOVED lines=56> */
[----:B------:R3:W0:-:S12]  /*12740*/  SHFL.IDX PT, R6, R2, 0x7, 0x181f ;  /* 0x00f81f0002067f89 */ /* 0x00061800000e0000 */
[----:B------:R3:W-:Y:S01]  /*12750*/  LDGSTS.E.BYPASS.LTC128B.128 [R7+0x3400], desc[UR48][R4.64], !P0 ;  /* 0x0340000004077fae */ /* 0x0007e2000c101d70 */
[----:B------:R-:W-:-:S13]  /*12760*/  ISETP.LT.OR P0, PT, R31, 0x61, P1 ;  /* 0x000000611f00780c */ /* 0x000fda0000f01670 */
[----:B01----:R3:W-:Y:S02]  /*12770*/  LDGSTS.E.BYPASS.LTC128B.128 [R7+0x7400], desc[UR48][R4.64+0x80], !P0 ;  /* 0x0740008004077fae */ /* 0x0037e4000c101d70 */
.L_x_7752:
[----:B---3--:R-:W-:Y:S01]  /*12780*/  IADD3 R2, P0, R14, R3, RZ ;  /* 0x000000030e027210 */ /* 0x008fe20007f1e0ff */
[----:B------:R-:W-:Y:S02]  /*12790*/  ULDC.64 UR4, c[0x0][0x328] ;  /* 0x0000ca0000047ab9 */ /* 0x000fe40000000a00 */
[----:B------:R-:W-:Y:S02]  /*127a0*/  IMAD R36, R36, UR4, RZ ;  /* 0x0000000424247c24 */ /* 0x000fe4000f8e02ff */
[----:B------:R-:W-:Y:S01]  /*127b0*/  IMAD.X R3, RZ, RZ, R6, P0 ;  /* 0x000000ffff037224 */ /* 0x000fe200000e0606 */
[----:B------:R-:W-:Y:S01]  /*127c0*/  ISETP.LT.OR P0, PT, R31, 0x71, P2 ;  /* 0x000000711f00780c */ /* 0x000fe20001701670 */
[C---:B------:R-:W-:Y:S02]  /*127d0*/  IMAD R9, R35.reuse, UR5, R36 ;  /* 0x0000000523097c24 */ /* 0x040fe4000f8e0224 */
[----:B0-----:R-:W-:Y:S01]  /*127e0*/  IMAD.WIDE.U32 R4, R35, UR4, RZ ;  /* 0x0000000423047c25 */ /* 0x001fe2000f8e00ff */
[----:B------:R-:W-:-:S03]  /*127f0*/  ULDC.64 UR4, c[0x0][0x338] ;  /* 0x0000ce0000047ab9 */ /* 0x000fc60000000a00 */
[----:B------:R-:W-:Y:S02]  /*12800*/  IMAD.IADD R5, R5, 0x1, R9 ;  /* 0x0000000105057824 */ /* 0x000fe400078e0209 */
[----:B------:R-:W-:Y:S02]  /*12810*/  IMAD R33, R33, UR4, RZ ;  /* 0x0000000421217c24 */ /* 0x000fe4000f8e02ff */
[C---:B------:R-:W-:Y:S02]  /*12820*/  IMAD.WIDE.U32 R4, R32.reuse, UR4, R4 ;  /* 0x0000000420047c25 */ /* 0x040fe4000f8e0004 */
[----:B------:R-:W-:Y:S01]  /*12830*/  @!PT LDS RZ, [RZ] ;  /* 0x00000000fffff984 */ /* 0x000fe20000000800 */
[----:B------:R-:W-:Y:S01]  /*12840*/  @!PT LDS RZ, [RZ] ;  /* 0x00000000fffff984 */ /* 0x000fe20000000800 */
[----:B------:R-:W-:Y:S01]  /*12850*/  @!PT LDS RZ, [RZ] ;  /* 0x00000000fffff984 */ /* 0x000fe20000000800 */
[----:B------:R0:W-:Y:S01]  /*12860*/  LDGSTS.E.BYPASS.LTC128B.128 [R7+0x3c00], desc[UR48][R2.64], !P0 ;  /* 0x03c0000002077fae */ /* 0x0001e2000c101d70 */
[----:B------:R-:W-:Y:S01]  /*12870*/  ISETP.LT.OR P0, PT, R31, 0x71, P1 ;  /* 0x000000711f00780c */ /* 0x000fe20000f01670 */
[----:B------:R-:W-:-:S04]  /*12880*/  IMAD R33, R32, UR5, R33 ;  /* 0x0000000520217c24 */ /* 0x000fc8000f8e0221 */
[----:B------:R-:W-:-:S08]  /*12890*/  IMAD.IADD R33, R5, 0x1, R33 ;  /* 0x0000000105217824 */ /* 0x000fd000078e0221 */
[----:B------:R0:W-:Y:S01]  /*128a0*/  LDGSTS.E.BYPASS.LTC128B.128 [R7+0x7c00], desc[UR48][R2.64+0x80], !P0 ;  /* 0x07c0008002077fae */ /* 0x0001e2000c101d70 */
[----:B------:R-:W-:Y:S01]  /*128b0*/  PLOP3.LUT P0, PT, PT, PT, PT, 0x80, 0x0 ;  /* 0x000000000000781c */ /* 0x000fe20003f0f070 */
[----:B------:R-:W-:-:S12]  /*128c0*/  NOP ;  /* 0x0000000000007918 */ /* 0x000fd80000000000 */
.L_x_7656:
        /* <DEDUP_REMOVED lines=10> */
.L_x_7657:
[----:B------:R-:W-:Y:S01]  /*12970*/  R2UR UR4, R24 ;  /* 0x00000000180472ca */ /* 0x000fe200000e0000 */
[----:B------:R-:W-:Y:S01]  /*12980*/  ULDC.64 UR6, c[0x0][0x330] ;  /* 0x0000cc0000067ab9 */ /* 0x000fe20000000a00 */
[----:B------:R-:W-:Y:S01]  /*12990*/  IMAD.MOV.U32 R5, RZ, RZ, R33 ;  /* 0x000000ffff057224 */ /* 0x000fe200078e0021 */
[----:B------:R1:W-:Y:S01]  /*129a0*/  SYNCS.ARRIVE.TRANS64.A1T0 RZ, [R0+URZ+0x28850], RZ ;  /* 0x028850ff00ff79a7 */ /* 0x0003e2000810003f */
[----:B0-----:R-:W-:Y:S02]  /*129b0*/  IMAD.U32 R3, RZ, RZ, UR6 ;  /* 0x00000006ff037e24 */ /* 0x001fe4000f8e00ff */
        /* <DEDUP_REMOVED lines=13> */
[----:B-1----:R-:W-:Y:S05]  /*12a90*/  @P0 BRA `(.L_x_7658) ;  /* 0xfffffff000240947 */ /* 0x002fea000383ffff */
[----:B------:R-:W-:Y:S05]  /*12aa0*/  BSYNC B0 ;  /* 0x0000000000007941 */ /* 0x000fea0003800000 */
.L_x_7645:
[----:B------:R-:W-:-:S13]  /*12ab0*/  ISETP.NE.AND P0, PT, R18, 0x3, PT ;  /* 0x000000031200780c */ /* 0x000fda0003f05270 */
[----:B------:R-:W-:Y:S05]  /*12ac0*/  @!P0 BRA `(.L_x_7659) ;  /* 0x0000000000048947 */ /* 0x000fea0003800000 */
[----:B------:R-:W-:Y:S01]  /*12ad0*/  BPT.TRAP 0x1 ;  /* 0x000000040000795c */ /* 0x000fe20000300000 */
.L_x_7659:
[----:B0-----:R-:W-:Y:S01]  /*12ae0*/  LEA R0, R10, UR46, 0x3 ;  /* 0x0000002e0a007c11 */ /* 0x001fe2000f8e18ff */
[----:B------:R-:W-:Y:S01]  /*12af0*/  IMAD.MOV.U32 R3, RZ, RZ, -0x80 ;  /* 0xffffff80ff037424 */ /* 0x000fe200078e00ff */
[----:B------:R-:W-:Y:S01]  /*12b00*/  SHF.L.U32 R5, R8, 0x1f, RZ ;  /* 0x0000001f08057819 */ /* 0x000fe200000006ff */
[----:B------:R-:W-:Y:S01]  /*12b10*/  BSSY B0, `(.L_x_7660) ;  /* 0x0000006000007945 */ /* 0x000fe20003800000 */
[----:B------:R-:W-:Y:S02]  /*12b20*/  IMAD R6, R10, 0x4000, R19 ;  /* 0x000040000a067824 */ /* 0x000fe400078e0213 */
[----:B------:R-:W0:Y:S01]  /*12b30*/  SYNCS.PHASECHK.TRANS64.TRYWAIT P0, [R0+URZ+0x28860], R5 ;  /* 0x02886005000075a7 */ /* 0x000e22000800017f */
[----:B------:R-:W-:-:S04]  /*12b40*/  IMAD R3, R22, R3, UR50 ;  /* 0x0000003216037e24 */ /* 0x000fc8000f8e0203 */
[----:B------:R-:W-:Y:S01]  /*12b50*/  IMAD.IADD R28, R3, 0x1, -R28 ;  /* 0x00000001031c7824 */ /* 0x000fe200078e0a1c */
[----:B0-----:R-:W-:Y:S06]  /*12b60*/  @!P0 BRA `(.L_x_7661) ;  /* 0x0000003400988947 */ /* 0x001fec0003800000 */
.L_x_7753:
[----:B------:R-:W-:Y:S05]  /*12b70*/  BSYNC B0 ;  /* 0x0000000000007941 */ /* 0x000fea0003800000 */
.L_x_7660:
        /* <DEDUP_REMOVED lines=8> */
[----:B------:R-:W-:Y:S01]  /*12c00*/  SHFL.IDX PT, R19, R2, 0x1, 0x181f ;  /* 0x00381f0002137f89 */ /* 0x000fe200000e0000 */
[C---:B------:R-:W-:Y:S02]  /*12c10*/  ISETP.LT.OR P4, PT, R28.reuse, 0x1, P1 ;  /* 0x000000011c00780c */ /* 0x040fe40000f81670 */
[C---:B------:R-:W-:Y:S01]  /*12c20*/  ISETP.LT.OR P5, PT, R28.reuse, 0x1, P0 ;  /* 0x000000011c00780c */ /* 0x040fe200007a1670 */
[----:B------:R-:W3:Y:S01]  /*12c30*/  SHFL.IDX PT, R14, R16, 0x1, 0x181f ;  /* 0x00381f00100e7f89 */ /* 0x000ee200000e0000 */
[----:B------:R-:W-:-:S02]  /*12c40*/  ISETP.LT.OR P2, PT, R28, 0x11, P1 ;  /* 0x000000111c00780c */ /* 0x000fc40000f41670 */
[----:B------:R-:W-:Y:S01]  /*12c50*/  ISETP.LT.OR P3, PT, R28, 0x11, P0 ;  /* 0x000000111c00780c */ /* 0x000fe20000761670 */
[----:B------:R-:W-:Y:S04]  /*12c60*/  SHFL.IDX PT, R23, R2, 0x2, 0x181f ;  /* 0x00581f0002177f89 */ /* 0x000fe800000e0000 */
[----:B------:R-:W4:Y:S01]  /*12c70*/  SHFL.IDX PT, R22, R16, 0x2, 0x181f ;  /* 0x00581f0010167f89 */ /* 0x000f2200000e0000 */
[----:B0-----:R-:W-:-:S03]  /*12c80*/  IMAD.MOV.U32 R7, RZ, RZ, R5 ;  /* 0x000000ffff077224 */ /* 0x001fc600078e0005 */
[----:B------:R-:W0:Y:S01]  /*12c90*/  SHFL.IDX PT, R9, R2, 0x4, 0x181f ;  /* 0x00981f0002097f89 */ /* 0x000e2200000e0000 */
[----:B-1----:R-:W-:-:S03]  /*12ca0*/  IMAD.MOV.U32 R6, RZ, RZ, R4 ;  /* 0x000000ffff067224 */ /* 0x002fc600078e0004 */
[----:B------:R-:W1:Y:S01]  /*12cb0*/  SHFL.IDX PT, R24, R16, 0x4, 0x181f ;  /* 0x00981f0010187f89 */ /* 0x000e6200000e0000 */
[----:B------:R-:W-:-:S03]  /*12cc0*/  IMAD.WIDE.U32 R6, R26, 0x2, R6 ;  /* 0x000000021a067825 */ /* 0x000fc600078e0006 */
[----:B------:R-:W-:Y:S01]  /*12cd0*/  SHFL.IDX PT, R21, R2, 0x3, 0x181f ;  /* 0x00781f0002157f89 */ /* 0x000fe200000e0000 */
[----:B---3--:R-:W-:-:S03]  /*12ce0*/  IMAD.MOV.U32 R4, RZ, RZ, R14 ;  /* 0x000000ffff047224 */ /* 0x008fc600078e000e */
[----:B------:R-:W3:Y:S01]  /*12cf0*/  SHFL.IDX PT, R20, R16, 0x3, 0x181f ;  /* 0x00781f0010147f89 */ /* 0x000ee200000e0000 */
[----:B------:R-:W-:-:S03]  /*12d00*/  IMAD.MOV.U32 R5, RZ, RZ, R19 ;  /* 0x000000ffff057224 */ /* 0x000fc600078e0013 */
[----:B------:R-:W-:Y:S01]  /*12d10*/  LDGSTS.E.BYPASS.LTC128B.128 [R3+0x400], desc[UR48][R6.64], !P4 ;  /* 0x0040000006037fae */ /* 0x000fe2000e101d70 */
[----:B------:R-:W-:Y:S01]  /*12d20*/  ISETP.LT.OR P4, PT, R28, 0x21, P1 ;  /* 0x000000211c00780c */ /* 0x000fe20000f81670 */
[----:B------:R-:W-:Y:S02]  /*12d30*/  IMAD.WIDE.U32 R4, R26, 0x2, R4 ;  /* 0x000000021a047825 */ /* 0x000fe400078e0004 */
[----:B------:R5:W-:Y:S01]  /*12d40*/  LDGSTS.E.BYPASS.LTC128B.128 [R3+0x4400], desc[UR48][R6.64+0x80], !P5 ;  /* 0x0440008006037fae */ /* 0x000be2000e901d70 */
[----:B------:R-:W-:Y:S01]  /*12d50*/  ISETP.LT.OR P5, PT, R28, 0x21, P0 ;  /* 0x000000211c00780c */ /* 0x000fe200007a1670 */
[----:B----4-:R-:W-:Y:S02]  /*12d60*/  IMAD.WIDE.U32 R22, R26, 0x2, R22 ;  /* 0x000000021a167825 */ /* 0x010fe400078e0016 */
[----:B------:R-:W5:Y:S02]  /*12d70*/  SHFL.IDX PT, R19, R2, 0x5, 0x181f ;  /* 0x00b81f0002137f89 */ /* 0x000f6400000e0000 */
[----:B0-----:R-:W-:-:S02]  /*12d80*/  IMAD.MOV.U32 R13, RZ, RZ, R9 ;  /* 0x000000ffff0d7224 */ /* 0x001fc400078e0009 */
[----:B------:R-:W0:Y:S01]  /*12d90*/  SHFL.IDX PT, R14, R16, 0x5, 0x181f ;  /* 0x00b81f00100e7f89 */ /* 0x000e2200000e0000 */
[----:B-1----:R-:W-:Y:S02]  /*12da0*/  IMAD.MOV.U32 R12, RZ, RZ, R24 ;  /* 0x000000ffff0c7224 */ /* 0x002fe400078e0018 */
[----:B------:R-:W-:Y:S01]  /*12db0*/  IMAD.MOV.U32 R9, RZ, RZ, RZ ;  /* 0x000000ffff097224 */ /* 0x000fe200078e00ff */
[----:B------:R-:W1:Y:S01]  /*12dc0*/  SHFL.IDX PT, R25, R2, 0x6, 0x181f ;  /* 0x00d81f0002197f89 */ /* 0x000e6200000e0000 */
[----:B------:R-:W-:-:S03]  /*12dd0*/  IMAD.WIDE.U32 R12, R26, 0x2, R12 ;  /* 0x000000021a0c7825 */ /* 0x000fc600078e000c */
[----:B------:R-:W4:Y:S01]  /*12de0*/  SHFL.IDX PT, R30, R16, 0x6, 0x181f ;  /* 0x00d81f00101e7f89 */ /* 0x000f2200000e0000 */
[----:B---3--:R-:W-:-:S03]  /*12df0*/  IMAD.WIDE.U32 R20, R26, 0x2, R20 ;  /* 0x000000021a147825 */ /* 0x008fc600078e0014 */
[----:B------:R-:W-:Y:S01]  /*12e00*/  LDGSTS.E.BYPASS.LTC128B.128 [R3+0xc00], desc[UR48][R4.64], !P2 ;  /* 0x00c0000004037fae */ /* 0x000fe2000d101d70 */
[----:B------:R-:W-:-:S03]  /*12e10*/  ISETP.LT.OR P2, PT, R28, 0x31, P1 ;  /* 0x000000311c00780c */ /* 0x000fc60000f41670 */
[----:B------:R1:W-:Y:S01]  /*12e20*/  LDGSTS.E.BYPASS.LTC128B.128 [R3+0x4c00], desc[UR48][R4.64+0x80], !P3 ;  /* 0x04c0008004037fae */ /* 0x0003e2000d901d70 */
[----:B------:R-:W-:-:S03]  /*12e30*/  ISETP.LT.OR P3, PT, R28, 0x31, P0 ;  /* 0x000000311c00780c */ /* 0x000fc60000761670 */
[----:B------:R3:W-:Y:S01]  /*12e40*/  LDGSTS.E.BYPASS.LTC128B.128 [R3+0x1400], desc[UR48][R22.64], !P4 ;  /* 0x0140000016037fae */ /* 0x0007e2000e101d70 */
[C---:B------:R-:W-:Y:S01]  /*12e50*/  ISETP.LT.OR P4, PT, R28.reuse, 0x41, P1 ;  /* 0x000000411c00780c */ /* 0x040fe20000f81670 */
[----:B-----5:R-:W-:Y:S02]  /*12e60*/  IMAD.MOV.U32 R7, RZ, RZ, R19 ;  /* 0x000000ffff077224 */ /* 0x020fe400078e0013 */
        /* <DEDUP_REMOVED lines=8> */
[----:B----4-:R-:W-:Y:S02]  /*12ef0*/  IMAD.MOV.U32 R4, RZ, RZ, R30 ;  /* 0x000000ffff047224 */ /* 0x010fe400078e001e */
        /* <DEDUP_REMOVED lines=12> */
.L_x_7771:
        /* <DEDUP_REMOVED lines=12> */
.L_x_7663:
        /* <DEDUP_REMOVED lines=10> */
.L_x_7664:
[----:B------:R1:W-:Y:S02]  /*13120*/  SYNCS.ARRIVE.TRANS64.A1T0 RZ, [R0+URZ+0x28850], RZ ;  /* 0x028850ff00ff79a7 */ /* 0x0003e4000810003f */
[----:B-1----:R-:W-:-:S05]  /*13130*/  VIADD R0, R10, 0x1 ;  /* 0x000000010a007836 */ /* 0x002fca0000000000 */
[----:B------:R-:W-:-:S04]  /*13140*/  ISETP.NE.AND P0, PT, R0, 0x2, PT ;  /* 0x000000020000780c */ /* 0x000fc80003f05270 */
[----:B0-----:R-:W-:Y:S02]  /*13150*/  SEL R3, RZ, 0x1, P0 ;  /* 0x00000001ff037807 */ /* 0x001fe40000000000 */
[----:B------:R-:W-:Y:S02]  /*13160*/  SEL R0, R0, RZ, P0 ;  /* 0x000000ff00007207 */ /* 0x000fe40000000000 */
[----:B------:R-:W-:-:S07]  /*13170*/  LOP3.LUT R8, R8, R3, RZ, 0x3c, !PT ;  /* 0x0000000308087212 */ /* 0x000fce00078e3cff */
.L_x_7624:
[----:B------:R-:W0:Y:S01]  /*13180*/  S2R R3, SR_CgaCtaId ;  /* 0x0000000000037919 */ /* 0x000e220000008800 */
[----:B------:R-:W-:Y:S02]  /*13190*/  MOV R2, 0x400 ;  /* 0x0000040000027802 */ /* 0x000fe40000000f00 */
[----:B------:R-:W-:Y:S02]  /*131a0*/  SHF.L.U32 R9, R9, 0x1f, RZ ;  /* 0x0000001f09097819 */ /* 0x000fe400000006ff */
[----:B0-----:R-:W-:-:S04]  /*131b0*/  LEA R7, R3, R2, 0x18 ;  /* 0x0000000203077211 */ /* 0x001fc800078ec0ff */
[----:B------:R-:W0:Y:S02]  /*131c0*/  SYNCS.PHASECHK.TRANS64.TRYWAIT P0, [R7+URZ+0x28820], R9 ;  /* 0x02882009070075a7 */ /* 0x000e24000800017f */
[----:B0-----:R-:W-:Y:S05]  /*131d0*/  @!P0 BRA `(.L_x_7665) ;  /* 0x0000003800a88947 */ /* 0x001fea0003800000 */
.L_x_7772:
[----:B------:R-:W-:-:S03]  /*131e0*/  UMOV UR4, 0xffffffff ;  /* 0xffffffff00047882 */ /* 0x000fc60000000000 */
[----:B------:R-:W-:Y:S05]  /*131f0*/  BRA.DIV UR4, `(.L_x_7666) ;  /* 0x0000003a04b47947 */ /* 0x000fea000b800000 */
[----:B------:R1:W3:Y:S02]  /*13200*/  SHFL.IDX PT, R14, R17, RZ, 0x1f ;  /* 0x00001fff110e7589 */ /* 0x0002e400000e0000 */
.L_x_7775:
[----:B---3--:R-:W-:-:S13]  /*13210*/  ISETP.NE.AND P0, PT, R14, RZ, PT ;  /* 0x000000ff0e00720c */ /* 0x008fda0003f05270 */
[----:B------:R-:W-:Y:S05]  /*13220*/  @P0 BRA `(.L_x_7532) ;  /* 0x0000000000880947 */ /* 0x000fea0003800000 */
[----:B------:R-:W-:-:S03]  /*13230*/  UMOV UR4, 0xffffffff ;  /* 0xffffffff00047882 */ /* 0x000fc60000000000 */
[----:B------:R-:W-:Y:S05]  /*13240*/  BRA.DIV UR4, `(.L_x_7667) ;  /* 0x0000003a04c87947 */ /* 0x000fea000b800000 */
[----:B------:R-:W-:-:S13]  /*13250*/  ELECT P6, URZ, PT ;  /* 0x00000000003f782f */ /* 0x000fda00038c0000 */
.L_x_7778:
[----:B------:R-:W-:Y:S05]  /*13260*/  @!P6 BRA `(.L_x_7532) ;  /* 0x000000000078e947 */ /* 0x000fea0003800000 */
[----:B------:R-:W-:-:S06]  /*13270*/  ULOP3.LUT UR4, UR36, 0x2, URZ, 0xfc, !UPT ;  /* 0x0000000224047892 */ /* 0x000fcc000f8efc3f */
[----:B------:R-:W-:-:S05]  /*13280*/  IMAD.U32 R2, RZ, RZ, UR4 ;  /* 0x00000004ff027e24 */ /* 0x000fca000f8e00ff */
[----:B------:R-:W-:-:S13]  /*13290*/  ISETP.NE.AND P0, PT, R2, 0x3, PT ;  /* 0x000000030200780c */ /* 0x000fda0003f05270 */
[----:B------:R-:W-:Y:S05]  /*132a0*/  @!P0 BRA `(.L_x_7668) ;  /* 0x0000000000048947 */ /* 0x000fea0003800000 */
[----:B------:R-:W-:Y:S01]  /*132b0*/  BPT.TRAP 0x1 ;  /* 0x000000040000795c */ /* 0x000fe20000300000 */
.L_x_7668:
[----:B------:R-:W-:Y:S01]  /*132c0*/  IMAD R5, R0, 0x8, R7 ;  /* 0x0000000800057824 */ /* 0x000fe200078e0207 */
[----:B------:R-:W-:Y:S01]  /*132d0*/  SHF.L.U32 R2, R8, 0x1f, RZ ;  /* 0x0000001f08027819 */ /* 0x000fe200000006ff */
[----:B------:R-:W-:-:S03]  /*132e0*/  VIADD R0, R0, 0x1 ;  /* 0x0000000100007836 */ /* 0x000fc60000000000 */
[----:B------:R-:W3:Y:S02]  /*132f0*/  SYNCS.PHASECHK.TRANS64.TRYWAIT P1, [R5+URZ+0x28840], R2 ;  /* 0x02884002050075a7 */ /* 0x000ee4000802017f */
[----:B------:R-:W-:-:S04]  /*13300*/  ISETP.NE.AND P2, PT, R0, 0x2, PT ;  /* 0x000000020000780c */ /* 0x000fc80003f45270 */
[----:B------:R-:W-:Y:S01]  /*13310*/  SEL R3, RZ, 0x1, P2 ;  /* 0x00000001ff037807 */ /* 0x000fe20001000000 */
[----:B---3--:R-:W-:Y:S08]  /*13320*/  @!P1 BRA `(.L_x_7669) ;  /* 0x0000003800b09947 */ /* 0x008ff00003800000 */
.L_x_7779:
[----:B------:R-:W-:Y:S02]  /*13330*/  SEL R0, R0, RZ, P2 ;  /* 0x000000ff00007207 */ /* 0x000fe40001000000 */
[----:B------:R-:W-:Y:S01]  /*13340*/  LOP3.LUT R3, R8, R3, RZ, 0x3c, !PT ;  /* 0x0000000308037212 */ /* 0x000fe200078e3cff */
[----:B------:R-:W-:Y:S06]  /*13350*/  @!P0 BRA `(.L_x_7670) ;  /* 0x0000000000048947 */ /* 0x000fec0003800000 */
[----:B------:R-:W-:Y:S01]  /*13360*/  BPT.TRAP 0x1 ;  /* 0x000000040000795c */ /* 0x000fe20000300000 */
.L_x_7670:
[----:B0-----:R-:W-:Y:S01]  /*13370*/  IMAD R7, R0, 0x8, R7 ;  /* 0x0000000800077824 */ /* 0x001fe200078e0207 */
[----:B------:R-:W-:-:S04]  /*13380*/  SHF.L.U32 R0, R3, 0x1f, RZ ;  /* 0x0000001f03007819 */ /* 0x000fc800000006ff */
[----:B------:R-:W0:Y:S02]  /*13390*/  SYNCS.PHASECHK.TRANS64.TRYWAIT P1, [R7+URZ+0x28840], R0 ;  /* 0x02884000070075a7 */ /* 0x000e24000802017f */
[----:B0-----:R-:W-:Y:S05]  /*133a0*/  @!P1 BRA `(.L_x_7671) ;  /* 0x0000003800a49947 */ /* 0x001fea0003800000 */
.L_x_7780:
[----:B------:R-:W-:Y:S05]  /*133b0*/  @!P0 BRA `(.L_x_7672) ;  /* 0x0000000000048947 */ /* 0x000fea0003800000 */
[----:B------:R-:W-:Y:S01]  /*133c0*/  BPT.TRAP 0x1 ;  /* 0x000000040000795c */ /* 0x000fe20000300000 */
.L_x_7672:
[----:B------:R-:W4:Y:S02]  /*133d0*/  SYNCS.PHASECHK.TRANS64.TRYWAIT P1, [R5+URZ+0x28860], R2 ;  /* 0x02886002050075a7 */ /* 0x000f24000802017f */
[----:B----4-:R-:W-:Y:S05]  /*133e0*/  @!P1 BRA `(.L_x_7673) ;  /* 0x0000003800a89947 */ /* 0x010fea0003800000 */
.L_x_7781:
[----:B------:R-:W-:Y:S05]  /*133f0*/  @!P0 BRA `(.L_x_7674) ;  /* 0x0000000000048947 */ /* 0x000fea0003800000 */
[----:B------:R-:W-:Y:S01]  /*13400*/  BPT.TRAP 0x1 ;  /* 0x000000040000795c */ /* 0x000fe20000300000 */
.L_x_7674:
[----:B------:R0:W0:Y:S02]  /*13410*/  SYNCS.PHASECHK.TRANS64.TRYWAIT P0, [R7+URZ+0x28860], R0 ;  /* 0x02886000070075a7 */ /* 0x000024000800017f */
[----:B0-----:R-:W-:Y:S05]  /*13420*/  @!P0 NANOSLEEP.SYNCS 0x989680 ;  /* 0x009896800000895d */ /* 0x001fea0003900000 */
[----:B------:R-:W0:Y:S02]  /*13430*/  @!P0 SYNCS.PHASECHK.TRANS64 P0, [R7+URZ+0x28860], R0 ;  /* 0x02886000070085a7 */ /* 0x000e24000800007f */
[----:B0-----:R-:W-:Y:S05]  /*13440*/  @!P0 BRA `(.L_x_7674) ;  /* 0xfffffffc00f08947 */ /* 0x001fea000383ffff */
.L_x_7532:
[----:B------:R-:W-:Y:S05]  /*13450*/  BSYNC B6 ;  /* 0x0000000000067941 */ /* 0x000fea0003800000 */
.L_x_7529:
[----:B------:R-:W-:Y:S05]  /*13460*/  EXIT ;  /* 0x000000000000794d */ /* 0x000fea0003800000 */
.L_x_7542:
[----:B0-----:R-:W-:-:S04]  /*13470*/  IMAD.U32 R3, RZ, RZ, UR40 ;  /* 0x00000028ff037e24 */ /* 0x001fc8000f8e00ff */
[----:B------:R0:W1:Y:S03]  /*13480*/  SYNCS.PHASECHK.TRANS64.TRYWAIT P0, [R3+URZ+0x28800], R0 ;  /* 0x02880000030075a7 */ /* 0x000066000800017f */
[----:B-1----:R-:W-:Y:S05]  /*13490*/  @!P0 NANOSLEEP.SYNCS 0x989680 ;  /* 0x009896800000895d */ /* 0x002fea0003900000 */
[----:B------:R-:W1:Y:S02]  /*134a0*/  @!P0 SYNCS.PHASECHK.TRANS64 P0, [R3+URZ+0x28800], R0 ;  /* 0x02880000030085a7 */ /* 0x000e64000800007f */
[----:B-1----:R-:W-:Y:S05]  /*134b0*/  @!P0 BRA `(.L_x_7542) ;  /* 0xfffffffc00ec8947 */ /* 0x002fea000383ffff */
[----:B------:R-:W-:Y:S05]  /*134c0*/  BRA `(.L_x_7675) ;  /* 0xfffffee000907947 */ /* 0x000fea000383ffff */
.L_x_7546:
[----:B-1----:R-:W-:-:S04]  /*134d0*/  IMAD.U32 R3, RZ, RZ, UR40 ;  /* 0x00000028ff037e24 */ /* 0x002fc8000f8e00ff */
[----:B------:R1:W2:Y:S03]  /*134e0*/  SYNCS.PHASECHK.TRANS64.TRYWAIT P1, [R3+URZ+0x28830], R0 ;  /* 0x02883000030075a7 */ /* 0x0002a6000802017f */
[----:B--2---:R-:W-:Y:S05]  /*134f0*/  @!P1 NANOSLEEP.SYNCS 0x989680 ;  /* 0x009896800000995d */ /* 0x004fea0003900000 */
[----:B------:R-:W2:Y:S02]  /*13500*/  @!P1 SYNCS.PHASECHK.TRANS64 P1, [R3+URZ+0x28830], R0 ;  /* 0x02883000030095a7 */ /* 0x000ea4000802007f */
[----:B--2---:R-:W-:Y:S05]  /*13510*/  @!P1 BRA `(.L_x_7546) ;  /* 0xfffffffc00ec9947 */ /* 0x004fea000383ffff */
[----:B------:R-:W-:Y:S05]  /*13520*/  BRA `(.L_x_7545) ;  /* 0xfffffee000ac7947 */ /* 0x000fea000383ffff */
.L_x_7563:
[----:B-1----:R-:W-:-:S04]  /*13530*/  IMAD.U32 R7, RZ, RZ, UR6 ;  /* 0x00000006ff077e24 */ /* 0x002fc8000f8e00ff */
[----:B------:R1:W2:Y:S03]  /*13540*/  SYNCS.PHASECHK.TRANS64.TRYWAIT P1, [R7+URZ+0x28830], R6 ;  /* 0x02883006070075a7 */ /* 0x0002a6000802017f */
[----:B--2---:R-:W-:Y:S05]  /*13550*/  @!P1 NANOSLEEP.SYNCS 0x989680 ;  /* 0x009896800000995d */ /* 0x004fea0003900000 */
[----:B------:R-:W2:Y:S02]  /*13560*/  @!P1 SYNCS.PHASECHK.TRANS64 P1, [R7+URZ+0x28830], R6 ;  /* 0x02883006070095a7 */ /* 0x000ea4000802007f */
[----:B--2---:R-:W-:Y:S05]  /*13570*/  @!P1 BRA `(.L_x_7563) ;  /* 0xfffffffc00ec9947 */ /* 0x004fea000383ffff */
[----:B------:R-:W-:Y:S05]  /*13580*/  BRA `(.L_x_7560) ;  /* 0xffffff1800047947 */ /* 0x000fea000383ffff */
.L_x_7567:
[----:B-1----:R-:W-:-:S04]  /*13590*/  IMAD.U32 R7, RZ, RZ, UR6 ;  /* 0x00000006ff077e24 */ /* 0x002fc8000f8e00ff */
[----:B------:R1:W2:Y:S03]  /*135a0*/  SYNCS.PHASECHK.TRANS64.TRYWAIT P1, [R7+URZ+0x28850], R6 ;  /* 0x02885006070075a7 */ /* 0x0002a6000802017f */
[----:B--2---:R-:W-:Y:S05]  /*135b0*/  @!P1 NANOSLEEP.SYNCS 0x989680 ;  /* 0x009896800000995d */ /* 0x004fea0003900000 */
[----:B------:R-:W2:Y:S02]  /*135c0*/  @!P1 SYNCS.PHASECHK.TRANS64 P1, [R7+URZ+0x28850], R6 ;  /* 0x02885006070095a7 */ /* 0x000ea4000802007f */
[----:B--2---:R-:W-:Y:S05]  /*135d0*/  @!P1 BRA `(.L_x_7567) ;  /* 0xfffffffc00ec9947 */ /* 0x004fea000383ffff */
[----:B------:R-:W-:Y:S05]  /*135e0*/  BRA `(.L_x_7564) ;  /* 0xffffff1800d87947 */ /* 0x000fea000383ffff */
.L_x_7586:
[----:B-1----:R-:W-:-:S04]  /*135f0*/  IMAD.U32 R7, RZ, RZ, UR6 ;  /* 0x00000006ff077e24 */ /* 0x002fc8000f8e00ff */
[----:B------:R1:W2:Y:S03]  /*13600*/  SYNCS.PHASECHK.TRANS64.TRYWAIT P1, [R7+URZ+0x28830], R6 ;  /* 0x02883006070075a7 */ /* 0x0002a6000802017f */
[----:B--2---:R-:W-:Y:S05]  /*13610*/  @!P1 NANOSLEEP.SYNCS 0x989680 ;  /* 0x009896800000995d */ /* 0x004fea0003900000 */
[----:B------:R-:W2:Y:S02]  /*13620*/  @!P1 SYNCS.PHASECHK.TRANS64 P1, [R7+URZ+0x28830], R6 ;  /* 0x02883006070095a7 */ /* 0x000ea4000802007f */
[----:B--2---:R-:W-:Y:S05]  /*13630*/  @!P1 BRA `(.L_x_7586) ;  /* 0xfffffffc00ec9947 */ /* 0x004fea000383ffff */
[----:B------:R-:W-:Y:S05]  /*13640*/  BRA `(.L_x_7583) ;  /* 0xffffff4800dc7947 */ /* 0x000fea000383ffff */
.L_x_7590:
[----:B-1----:R-:W-:-:S04]  /*13650*/  IMAD.U32 R7, RZ, RZ, UR6 ;  /* 0x00000006ff077e24 */ /* 0x002fc8000f8e00ff */
[----:B------:R1:W2:Y:S03]  /*13660*/  SYNCS.PHASECHK.TRANS64.TRYWAIT P1, [R7+URZ+0x28850], R6 ;  /* 0x02885006070075a7 */ /* 0x0002a6000802017f */
[----:B--2---:R-:W-:Y:S05]  /*13670*/  @!P1 NANOSLEEP.SYNCS 0x989680 ;  /* 0x009896800000995d */ /* 0x004fea0003900000 */
[----:B------:R-:W2:Y:S02]  /*13680*/  @!P1 SYNCS.PHASECHK.TRANS64 P1, [R7+URZ+0x28850], R6 ;  /* 0x02885006070095a7 */ /* 0x000ea4000802007f */
[----:B--2---:R-:W-:Y:S05]  /*13690*/  @!P1 BRA `(.L_x_7590) ;  /* 0xfffffffc00ec9947 */ /* 0x004fea000383ffff */
[----:B------:R-:W-:Y:S05]  /*136a0*/  BRA `(.L_x_7587) ;  /* 0xffffff4c00b07947 */ /* 0x000fea000383ffff */
.L_x_7598:
[----:B-1----:R-:W-:-:S04]  /*136b0*/  IMAD.U32 R7, RZ, RZ, UR6 ;  /* 0x00000006ff077e24 */ /* 0x002fc8000f8e00ff */
[----:B------:R1:W2:Y:S03]  /*136c0*/  SYNCS.PHASECHK.TRANS64.TRYWAIT P1, [R7+URZ+0x28830], R6 ;  /* 0x02883006070075a7 */ /* 0x0002a6000802017f */
[----:B--2---:R-:W-:Y:S05]  /*136d0*/  @!P1 NANOSLEEP.SYNCS 0x989680 ;  /* 0x009896800000995d */ /* 0x004fea0003900000 */
[----:B------:R-:W2:Y:S02]  /*136e0*/  @!P1 SYNCS.PHASECHK.TRANS64 P1, [R7+URZ+0x28830], R6 ;  /* 0x02883006070095a7 */ /* 0x000ea4000802007f */
[----:B--2---:R-:W-:Y:S05]  /*136f0*/  @!P1 BRA `(.L_x_7598) ;  /* 0xfffffffc00ec9947 */ /* 0x004fea000383ffff */
[----:B------:R-:W-:Y:S05]  /*13700*/  BRA `(.L_x_7595) ;  /* 0xffffff6800e07947 */ /* 0x000fea000383ffff */
.L_x_7602:
[----:B-1----:R-:W-:-:S04]  /*13710*/  IMAD.U32 R7, RZ, RZ, UR6 ;  /* 0x00000006ff077e24 */ /* 0x002fc8000f8e00ff */
[----:B------:R1:W2:Y:S03]  /*13720*/  SYNCS.PHASECHK.TRANS64.TRYWAIT P1, [R7+URZ+0x28850], R6 ;  /* 0x02885006070075a7 */ /* 0x0002a6000802017f */
[----:B--2---:R-:W-:Y:S05]  /*13730*/  @!P1 NANOSLEEP.SYNCS 0x989680 ;  /* 0x009896800000995d */ /* 0x004fea0003900000 */
[----:B------:R-:W2:Y:S02]  /*13740*/  @!P1 SYNCS.PHASECHK.TRANS64 P1, [R7+URZ+0x28850], R6 ;  /* 0x02885006070095a7 */ /* 0x000ea4000802007f */
[----:B--2---:R-:W-:Y:S05]  /*13750*/  @!P1 BRA `(.L_x_7602) ;  /* 0xfffffffc00ec9947 */ /* 0x004fea000383ffff */
[----:B------:R-:W-:Y:S05]  /*13760*/  BRA `(.L_x_7599) ;  /* 0xffffff6c00a47947 */ /* 0x000fea000383ffff */
.L_x_7617:
[----:B-1----:R-:W-:-:S04]  /*13770*/  IMAD.U32 R3, RZ, RZ, UR5 ;  /* 0x00000005ff037e24 */ /* 0x002fc8000f8e00ff */
[----:B------:R1:W3:Y:S03]  /*13780*/  SYNCS.PHASECHK.TRANS64.TRYWAIT P1, [R3+URZ+0x28850], R0 ;  /* 0x02885000030075a7 */ /* 0x0002e6000802017f */
[----:B---3--:R-:W-:Y:S05]  /*13790*/  @!P1 NANOSLEEP.SYNCS 0x989680 ;  /* 0x009896800000995d */ /* 0x008fea0003900000 */
[----:B------:R-:W3:Y:S02]  /*137a0*/  @!P1 SYNCS.PHASECHK.TRANS64 P1, [R3+URZ+0x28850], R0 ;  /* 0x02885000030095a7 */ /* 0x000ee4000802007f */
[----:B---3--:R-:W-:Y:S05]  /*137b0*/  @!P1 BRA `(.L_x_7617) ;  /* 0xfffffffc00ec9947 */ /* 0x008fea000383ffff */
[----:B------:R-:W-:Y:S05]  /*137c0*/  BRA `(.L_x_7616) ;  /* 0xffffff9800c47947 */ /* 0x000fea000383ffff */
.L_x_7635:
[----:B------:R-:W-:Y:S02]  /*137d0*/  IMAD.MOV.U32 R13, RZ, RZ, R17 ;  /* 0x000000ffff0d7224 */ /* 0x000fe400078e0011 */
[----:B------:R-:W-:Y:S02]  /*137e0*/  IMAD.MOV.U32 R12, RZ, RZ, RZ ;  /* 0x000000ffff0c7224 */ /* 0x000fe400078e00ff */
[----:B------:R-:W-:Y:S02]  /*137f0*/  IMAD.MOV.U32 R11, RZ, RZ, 0x1f ;  /* 0x0000001fff0b7424 */ /* 0x000fe400078e00ff */
[----:B------:R-:W-:-:S07]  /*13800*/  IMAD.MOV.U32 R15, RZ, RZ, -0x1 ;  /* 0xffffffffff0f7424 */ /* 0x000fce00078e00ff */
[----:B-----5:R-:W-:Y:S05]  /*13810*/  WARPSYNC.COLLECTIVE R15, `(.L_x_7676) ;  /* 0x000000000f087348 */ /* 0x020fea0003c00000 */
[----:B------:R0:W1:Y:S02]  /*13820*/  SHFL.IDX P6, R14, R13, R12, R11 ;  /* 0x0000000c0d0e7389 */ /* 0x00006400000c000b */
[----:B01---5:R-:W-:Y:S01]  /*13830*/  ENDCOLLECTIVE ;  /* 0x000000000000791b */ /* 0x023fe20003800000 */
.L_x_7676:
[----:B------:R-:W-:Y:S05]  /*13840*/  BRA `(.L_x_7677) ;  /* 0xffffffcc00807947 */ /* 0x000fea000383ffff */
.L_x_7637:
[----:B0-----:R-:W-:-:S04]  /*13850*/  IMAD.U32 R10, RZ, RZ, UR46 ;  /* 0x0000002eff0a7e24 */ /* 0x001fc8000f8e00ff */
[----:B------:R0:W1:Y:S03]  /*13860*/  SYNCS.PHASECHK.TRANS64.TRYWAIT P0, [R10+URZ+0x28840], R9 ;  /* 0x028840090a0075a7 */ /* 0x000066000800017f */
[----:B-1----:R-:W-:Y:S05]  /*13870*/  @!P0 NANOSLEEP.SYNCS 0x989680 ;  /* 0x009896800000895d */ /* 0x002fea0003900000 */
[----:B------:R-:W1:Y:S02]  /*13880*/  @!P0 SYNCS.PHASECHK.TRANS64 P0, [R10+URZ+0x28840], R9 ;  /* 0x028840090a0085a7 */ /* 0x000e64000800007f */
[----:B-1----:R-:W-:Y:S05]  /*13890*/  @!P0 BRA `(.L_x_7637) ;  /* 0xfffffffc00ec8947 */ /* 0x002fea000383ffff */
[----:B------:R-:W-:Y:S05]  /*138a0*/  BRA `(.L_x_7678) ;  /* 0xffffffcc00fc7947 */ /* 0x000fea000383ffff */
.L_x_7638:
        /* <DEDUP_REMOVED lines=8> */
.L_x_7680:
[----:B------:R-:W-:Y:S05]  /*13930*/  BSYNC B0 ;  /* 0x0000000000007941 */ /* 0x000fea0003800000 */
.L_x_7679:
        /* <DEDUP_REMOVED lines=9> */
.L_x_7681:
[----:B------:R-:W-:Y:S02]  /*139d0*/  IMAD.MOV.U32 R13, RZ, RZ, R3 ;  /* 0x000000ffff0d7224 */ /* 0x000fe400078e0003 */
[----:B------:R-:W-:Y:S02]  /*139e0*/  IMAD.MOV.U32 R12, RZ, RZ, 0x1 ;  /* 0x00000001ff0c7424 */ /* 0x000fe400078e00ff */
[----:B------:R-:W-:-:S07]  /*139f0*/  IMAD.MOV.U32 R4, RZ, RZ, R14 ;  /* 0x000000ffff047224 */ /* 0x000fce00078e000e */
[----:B------:R-:W-:Y:S05]  /*13a00*/  WARPSYNC.COLLECTIVE R15, `(.L_x_7682) ;  /* 0x000000000f087348 */ /* 0x000fea0003c00000 */
[----:B------:R0:W1:Y:S02]  /*13a10*/  SHFL.IDX P6, R14, R13, R12, R11 ;  /* 0x0000000c0d0e7389 */ /* 0x00006400000c000b */
[----:B01----:R-:W-:Y:S01]  /*13a20*/  ENDCOLLECTIVE ;  /* 0x000000000000791b */ /* 0x003fe20003800000 */
.L_x_7682:
        /* <DEDUP_REMOVED lines=13> */
.L_x_7683:
[----:B------:R-:W-:Y:S02]  /*13b00*/  IMAD.MOV.U32 R5, RZ, RZ, R8 ;  /* 0x000000ffff057224 */ /* 0x000fe400078e0008 */
[----:B------:R-:W-:Y:S02]  /*13b10*/  IMAD.MOV.U32 R13, RZ, RZ, R3 ;  /* 0x000000ffff0d7224 */ /* 0x000fe400078e0003 */
[----:B------:R-:W-:Y:S02]  /*13b20*/  IMAD.MOV.U32 R12, RZ, RZ, 0x2 ;  /* 0x00000002ff0c7424 */ /* 0x000fe400078e00ff */
[----:B------:R-:W-:-:S07]  /*13b30*/  IMAD.MOV.U32 R4, RZ, RZ, R14 ;  /* 0x000000ffff047224 */ /* 0x000fce00078e000e */
[----:B------:R-:W-:Y:S05]  /*13b40*/  WARPSYNC.COLLECTIVE R15, `(.L_x_7684) ;  /* 0x000000000f087348 */ /* 0x000fea0003c00000 */
[----:B------:R0:W1:Y:S02]  /*13b50*/  SHFL.IDX P6, R14, R13, R12, R11 ;  /* 0x0000000c0d0e7389 */ /* 0x00006400000c000b */
[----:B01----:R-:W-:Y:S01]  /*13b60*/  ENDCOLLECTIVE ;  /* 0x000000000000791b */ /* 0x003fe20003800000 */
.L_x_7684:
        /* <DEDUP_REMOVED lines=9> */
[----:B0-----:R-:W-:Y:S05]  /*13c00*/  WARPSYNC.COLLECTIVE R15, `(.L_x_7685) ;  /* 0x000000000f087348 */ /* 0x001fea0003c00000 */
[----:B------:R1:W2:Y:S02]  /*13c10*/  SHFL.IDX P6, R14, R13, R12, R11 ;  /* 0x0000000c0d0e7389 */ /* 0x0002a400000c000b */
[----:B012---:R-:W-:Y:S01]  /*13c20*/  ENDCOLLECTIVE ;  /* 0x000000000000791b */ /* 0x007fe20003800000 */
.L_x_7685:
[----:B------:R-:W-:Y:S02]  /*13c30*/  IMAD.MOV.U32 R5, RZ, RZ, R10 ;  /* 0x000000ffff057224 */ /* 0x000fe400078e000a */
[----:B------:R-:W-:Y:S02]  /*13c40*/  IMAD.MOV.U32 R13, RZ, RZ, R3 ;  /* 0x000000ffff0d7224 */ /* 0x000fe400078e0003 */
[----:B------:R-:W-:Y:S02]  /*13c50*/  IMAD.MOV.U32 R12, RZ, RZ, 0x3 ;  /* 0x00000003ff0c7424 */ /* 0x000fe400078e00ff */
[----:B------:R-:W-:-:S07]  /*13c60*/  IMAD.MOV.U32 R35, RZ, RZ, R14 ;  /* 0x000000ffff237224 */ /* 0x000fce00078e000e */
[----:B------:R-:W-:Y:S05]  /*13c70*/  WARPSYNC.COLLECTIVE R15, `(.L_x_7686) ;  /* 0x000000000f087348 */ /* 0x000fea0003c00000 */
[----:B------:R0:W1:Y:S02]  /*13c80*/  SHFL.IDX P6, R14, R13, R12, R11 ;  /* 0x0000000c0d0e7389 */ /* 0x00006400000c000b */
[----:B01----:R-:W-:Y:S01]  /*13c90*/  ENDCOLLECTIVE ;  /* 0x000000000000791b */ /* 0x003fe20003800000 */
.L_x_7686:
[----:B------:R-:W-:-:S04]  /*13ca0*/  IMAD.MOV.U32 R4, RZ, RZ, R35 ;  /* 0x000000ffff047224 */ /* 0x000fc800078e0023 */
[----:B------:R-:W-:Y:S01]  /*13cb0*/  @P0 IMAD.WIDE.U32 R8, R26, 0x2, R4 ;  /* 0x000000021a080825 */ /* 0x000fe200078e0004 */
[----:B------:R-:W-:-:S05]  /*13cc0*/  @P0 LEA R5, R19, UR46, 0x1 ;  /* 0x0000002e13050c11 */ /* 0x000fca000f8e08ff */
        /* <DEDUP_REMOVED lines=11> */
.L_x_7687:
        /* <DEDUP_REMOVED lines=8> */
.L_x_7688:
        /* <DEDUP_REMOVED lines=13> */
.L_x_7689:
        /* <DEDUP_REMOVED lines=8> */
.L_x_7690:
        /* <DEDUP_REMOVED lines=12> */
.L_x_7691:
        /* <DEDUP_REMOVED lines=8> */
.L_x_7692:
        /* <DEDUP_REMOVED lines=13> */
.L_x_7693:
        /* <DEDUP_REMOVED lines=8> */
.L_x_7694:
        /* <DEDUP_REMOVED lines=12> */
.L_x_7695:
[----:B------:R-:W-:Y:S05]  /*142a0*/  BRA `(.L_x_7696) ;  /* 0xffffffc800f87947 */ /* 0x000fea000383ffff */
.L_x_7641:
        /* <DEDUP_REMOVED lines=8> */
.L_x_7697:
[----:B------:R-:W-:Y:S02]  /*14330*/  VIADD R9, R3, 0x10 ;  /* 0x0000001003097836 */ /* 0x000fe40000000000 */
[----:B------:R-:W-:Y:S02]  /*14340*/  IMAD.MOV.U32 R13, RZ, RZ, R6 ;  /* 0x000000ffff0d7224 */ /* 0x000fe400078e0006 */
[----:B------:R-:W-:-:S07]  /*14350*/  IMAD.MOV.U32 R5, RZ, RZ, R14 ;  /* 0x000000ffff057224 */ /* 0x000fce00078e000e */
[----:B------:R-:W-:Y:S05]  /*14360*/  WARPSYNC.COLLECTIVE R15, `(.L_x_7698) ;  /* 0x000000000f087348 */ /* 0x000fea0003c00000 */
[----:B------:R0:W1:Y:S02]  /*14370*/  SHFL.IDX P6, R14, R13, R12, R11 ;  /* 0x0000000c0d0e7389 */ /* 0x00006400000c000b */
[----:B01----:R-:W-:Y:S01]  /*14380*/  ENDCOLLECTIVE ;  /* 0x000000000000791b */ /* 0x003fe20003800000 */
.L_x_7698:
        /* <DEDUP_REMOVED lines=10> */
.L_x_7699:
        /* <DEDUP_REMOVED lines=13> */
.L_x_7700:
[----:B------:R-:W-:Y:S02]  /*14500*/  IMAD.MOV.U32 R5, RZ, RZ, R8 ;  /* 0x000000ffff057224 */ /* 0x000fe400078e0008 */
[----:B------:R-:W-:Y:S02]  /*14510*/  IMAD.MOV.U32 R13, RZ, RZ, R7 ;  /* 0x000000ffff0d7224 */ /* 0x000fe400078e0007 */
[----:B------:R-:W-:Y:S02]  /*14520*/  IMAD.MOV.U32 R12, RZ, RZ, 0x2 ;  /* 0x00000002ff0c7424 */ /* 0x000fe400078e00ff */
[----:B------:R-:W-:-:S07]  /*14530*/  IMAD.MOV.U32 R4, RZ, RZ, R14 ;  /* 0x000000ffff047224 */ /* 0x000fce00078e000e */
[----:B------:R-:W-:Y:S05]  /*14540*/  WARPSYNC.COLLECTIVE R15, `(.L_x_7701) ;  /* 0x000000000f087348 */ /* 0x000fea0003c00000 */
[----:B------:R0:W1:Y:S02]  /*14550*/  SHFL.IDX P6, R14, R13, R12, R11 ;  /* 0x0000000c0d0e7389 */ /* 0x00006400000c000b */
[----:B01----:R-:W-:Y:S01]  /*14560*/  ENDCOLLECTIVE ;  /* 0x000000000000791b */ /* 0x003fe20003800000 */
.L_x_7701:
[----:B------:R-:W-:-:S04]  /*14570*/  @!P2 IMAD.WIDE.U32 R8, R26, 0x2, R4 ;  /* 0x000000021a08a825 */ /* 0x000fc800078e0004 */
[----:B------:R-:W-:Y:S01]  /*14580*/  VIADD R5, R3, 0x20 ;  /* 0x0000002003057836 */ /* 0x000fe20000000000 */
[----:B------:R-:W-:Y:S01]  /*14590*/  @!PT LDS RZ, [RZ] ;  /* 0x00000000fffff984 */ /* 0x000fe20000000800 */
[----:B------:R-:W-:Y:S01]  /*145a0*/  @!PT LDS RZ, [RZ] ;  /* 0x00000000fffff984 */ /* 0x000fe20000000800 */
[----:B------:R-:W-:Y:S01]  /*145b0*/  @!PT LDS RZ, [RZ] ;  /* 0x00000000fffff984 */ /* 0x000fe20000000800 */
[----:B------:R-:W-:Y:S04]  /*145c0*/  @!P2 LDGSTS.E.BYPASS.LTC128B.128 [R35+0x10c00], desc[UR48][R8.64], !P0 ;  /* 0x10c000000823afae */ /* 0x000fe8000c101d70 */
[----:B------:R0:W-:Y:S01]  /*145d0*/  @!P2 LDGSTS.E.BYPASS.LTC128B.128 [R35+0x14c00], desc[UR48][R8.64+0x80], !P1 ;  /* 0x14c000800823afae */ /* 0x0001e2000c901d70 */
[----:B------:R-:W-:Y:S01]  /*145e0*/  ISETP.GE.AND P2, PT, R5, R0, PT ;  /* 0x000000000500720c */ /* 0x000fe20003f46270 */
[----:B------:R-:W-:Y:S02]  /*145f0*/  IMAD.MOV.U32 R13, RZ, RZ, R6 ;  /* 0x000000ffff0d7224 */ /* 0x000fe400078e0006 */
[----:B0-----:R-:W-:Y:S02]  /*14600*/  VIADD R9, R3, 0x30 ;  /* 0x0000003003097836 */ /* 0x001fe40000000000 */
[----:B------:R-:W-:-:S08]  /*14610*/  IMAD.MOV.U32 R5, RZ, RZ, R14 ;  /* 0x000000ffff057224 */ /* 0x000fd000078e000e */
[----:B------:R-:W-:-:S07]  /*14620*/  @!P2 LEA R21, R19, UR46, 0x1 ;  /* 0x0000002e1315ac11 */ /* 0x000fce000f8e08ff */
[----:B------:R-:W-:Y:S05]  /*14630*/  WARPSYNC.COLLECTIVE R15, `(.L_x_7702) ;  /* 0x000000000f087348 */ /* 0x000fea0003c00000 */
[----:B------:R0:W1:Y:S02]  /*14640*/  SHFL.IDX P6, R14, R13, R12, R11 ;  /* 0x0000000c0d0e7389 */ /* 0x00006400000c000b */
[----:B01----:R-:W-:Y:S01]  /*14650*/  ENDCOLLECTIVE ;  /* 0x000000000000791b */ /* 0x003fe20003800000 */
.L_x_7702:
[----:B------:R-:W-:Y:S02]  /*14660*/  IMAD.MOV.U32 R13, RZ, RZ, R7 ;  /* 0x000000ffff0d7224 */ /* 0x000fe400078e0007 */
[----:B------:R-:W-:Y:S02]  /*14670*/  IMAD.MOV.U32 R12, RZ, RZ, 0x3 ;  /* 0x00000003ff0c7424 */ /* 0x000fe400078e00ff */
[----:B------:R-:W-:-:S07]  /*14680*/  IMAD.MOV.U32 R4, RZ, RZ, R14 ;  /* 0x000000ffff047224 */ /* 0x000fce00078e000e */
[----:B------:R-:W-:Y:S05]  /*14690*/  WARPSYNC.COLLECTIVE R15, `(.L_x_7703) ;  /* 0x000000000f087348 */ /* 0x000fea0003c00000 */
[----:B------:R0:W1:Y:S02]  /*146a0*/  SHFL.IDX P6, R14, R13, R12, R11 ;  /* 0x0000000c0d0e7389 */ /* 0x00006400000c000b */
[----:B01----:R-:W-:Y:S01]  /*146b0*/  ENDCOLLECTIVE ;  /* 0x000000000000791b */ /* 0x003fe20003800000 */
.L_x_7703:
        /* <DEDUP_REMOVED lines=13> */
.L_x_7704:
[----:B------:R-:W-:Y:S02]  /*14790*/  IMAD.MOV.U32 R5, RZ, RZ, R10 ;  /* 0x000000ffff057224 */ /* 0x000fe400078e000a */
[----:B------:R-:W-:Y:S02]  /*147a0*/  IMAD.MOV.U32 R13, RZ, RZ, R7 ;  /* 0x000000ffff0d7224 */ /* 0x000fe400078e0007 */
[----:B------:R-:W-:Y:S02]  /*147b0*/  IMAD.MOV.U32 R12, RZ, RZ, 0x4 ;  /* 0x00000004ff0c7424 */ /* 0x000fe400078e00ff */
[----:B------:R-:W-:-:S07]  /*147c0*/  IMAD.MOV.U32 R4, RZ, RZ, R14 ;  /* 0x000000ffff047224 */ /* 0x000fce00078e000e */
[----:B------:R-:W-:Y:S05]  /*147d0*/  WARPSYNC.COLLECTIVE R15, `(.L_x_7705) ;  /* 0x000000000f087348 */ /* 0x000fea0003c00000 */
[----:B------:R0:W1:Y:S02]  /*147e0*/  SHFL.IDX P6, R14, R13, R12, R11 ;  /* 0x0000000c0d0e7389 */ /* 0x00006400000c000b */
[----:B01----:R-:W-:Y:S01]  /*147f0*/  ENDCOLLECTIVE ;  /* 0x000000000000791b */ /* 0x003fe20003800000 */
.L_x_7705:
        /* <DEDUP_REMOVED lines=15> */
.L_x_7706:
[----:B------:R-:W-:Y:S02]  /*148f0*/  IMAD.MOV.U32 R13, RZ, RZ, R7 ;  /* 0x000000ffff0d7224 */ /* 0x000fe400078e0007 */
[----:B------:R-:W-:Y:S02]  /*14900*/  IMAD.MOV.U32 R12, RZ, RZ, 0x5 ;  /* 0x00000005ff0c7424 */ /* 0x000fe400078e00ff */
[----:B------:R-:W-:-:S07]  /*14910*/  IMAD.MOV.U32 R4, RZ, RZ, R14 ;  /* 0x000000ffff047224 */ /* 0x000fce00078e000e */
[----:B------:R-:W-:Y:S05]  /*14920*/  WARPSYNC.COLLECTIVE R15, `(.L_x_7707) ;  /* 0x000000000f087348 */ /* 0x000fea0003c00000 */
[----:B------:R0:W1:Y:S02]  /*14930*/  SHFL.IDX P6, R14, R13, R12, R11 ;  /* 0x0000000c0d0e7389 */ /* 0x00006400000c000b */
[----:B01----:R-:W-:Y:S01]  /*14940*/  ENDCOLLECTIVE ;  /* 0x000000000000791b */ /* 0x003fe20003800000 */
.L_x_7707:
        /* <DEDUP_REMOVED lines=13> */
.L_x_7708:
[----:B------:R-:W-:Y:S02]  /*14a20*/  IMAD.MOV.U32 R5, RZ, RZ, R10 ;  /* 0x000000ffff057224 */ /* 0x000fe400078e000a */
[----:B------:R-:W-:Y:S02]  /*14a30*/  IMAD.MOV.U32 R13, RZ, RZ, R7 ;  /* 0x000000ffff0d7224 */ /* 0x000fe400078e0007 */
[----:B------:R-:W-:Y:S02]  /*14a40*/  IMAD.MOV.U32 R12, RZ, RZ, 0x6 ;  /* 0x00000006ff0c7424 */ /* 0x000fe400078e00ff */
[----:B------:R-:W-:-:S07]  /*14a50*/  IMAD.MOV.U32 R4, RZ, RZ, R14 ;  /* 0x000000ffff047224 */ /* 0x000fce00078e000e */
[----:B------:R-:W-:Y:S05]  /*14a60*/  WARPSYNC.COLLECTIVE R15, `(.L_x_7709) ;  /* 0x000000000f087348 */ /* 0x000fea0003c00000 */
[----:B------:R0:W1:Y:S02]  /*14a70*/  SHFL.IDX P6, R14, R13, R12, R11 ;  /* 0x0000000c0d0e7389 */ /* 0x00006400000c000b */
[----:B01----:R-:W-:Y:S01]  /*14a80*/  ENDCOLLECTIVE ;  /* 0x000000000000791b */ /* 0x003fe20003800000 */
.L_x_7709:
        /* <DEDUP_REMOVED lines=14> */
.L_x_7710:
[----:B------:R-:W-:Y:S02]  /*14b70*/  IMAD.MOV.U32 R13, RZ, RZ, R7 ;  /* 0x000000ffff0d7224 */ /* 0x000fe400078e0007 */
[----:B------:R-:W-:Y:S02]  /*14b80*/  IMAD.MOV.U32 R12, RZ, RZ, 0x7 ;  /* 0x00000007ff0c7424 */ /* 0x000fe400078e00ff */
[----:B------:R-:W-:-:S07]  /*14b90*/  IMAD.MOV.U32 R4, RZ, RZ, R14 ;  /* 0x000000ffff047224 */ /* 0x000fce00078e000e */
[----:B------:R-:W-:Y:S05]  /*14ba0*/  WARPSYNC.COLLECTIVE R15, `(.L_x_7711) ;  /* 0x000000000f087348 */ /* 0x000fea0003c00000 */
[----:B------:R0:W1:Y:S02]  /*14bb0*/  SHFL.IDX P6, R14, R13, R12, R11 ;  /* 0x0000000c0d0e7389 */ /* 0x00006400000c000b */
[----:B01----:R-:W-:Y:S01]  /*14bc0*/  ENDCOLLECTIVE ;  /* 0x000000000000791b */ /* 0x003fe20003800000 */
.L_x_7711:
[----:B------:R-:W-:-:S05]  /*14bd0*/  @!P2 IMAD.WIDE.U32 R4, R26, 0x2, R4 ;  /* 0x000000021a04a825 */ /* 0x000fca00078e0004 */
        /* <DEDUP_REMOVED lines=10> */
.L_x_7712:
[----:B------:R-:W-:Y:S05]  /*14c80*/  BRA `(.L_x_7713) ;  /* 0xffffffc800e87947 */ /* 0x000fea000383ffff */
.L_x_7644:
[----:B0-----:R-:W-:-:S04]  /*14c90*/  IMAD.U32 R3, RZ, RZ, UR46 ;  /* 0x0000002eff037e24 */ /* 0x001fc8000f8e00ff */
[----:B------:R0:W1:Y:S03]  /*14ca0*/  SYNCS.PHASECHK.TRANS64.TRYWAIT P0, [R3+URZ+0x28820], R0 ;  /* 0x02882000030075a7 */ /* 0x000066000800017f */
[----:B-1----:R-:W-:Y:S05]  /*14cb0*/  @!P0 NANOSLEEP.SYNCS 0x989680 ;  /* 0x009896800000895d */ /* 0x002fea0003900000 */
[----:B------:R-:W1:Y:S02]  /*14cc0*/  @!P0 SYNCS.PHASECHK.TRANS64 P0, [R3+URZ+0x28820], R0 ;  /* 0x02882000030085a7 */ /* 0x000e64000800007f */
[----:B-1----:R-:W-:Y:S05]  /*14cd0*/  @!P0 BRA `(.L_x_7644) ;  /* 0xfffffffc00ec8947 */ /* 0x002fea000383ffff */
[----:B------:R-:W-:Y:S05]  /*14ce0*/  BRA `(.L_x_7714) ;  /* 0xffffffcc00347947 */ /* 0x000fea000383ffff */
.L_x_7648:
[----:B0-----:R0:W1:Y:S02]  /*14cf0*/  SYNCS.PHASECHK.TRANS64.TRYWAIT P0, [R34+URZ+0x28840], R3 ;  /* 0x02884003220075a7 */ /* 0x001064000800017f */
[----:B-1----:R-:W-:Y:S05]  /*14d00*/  @!P0 NANOSLEEP.SYNCS 0x989680 ;  /* 0x009896800000895d */ /* 0x002fea0003900000 */
[----:B------:R-:W1:Y:S02]  /*14d10*/  @!P0 SYNCS.PHASECHK.TRANS64 P0, [R34+URZ+0x28840], R3 ;  /* 0x02884003220085a7 */ /* 0x000e64000800007f */
[----:B-1----:R-:W-:Y:S05]  /*14d20*/  @!P0 BRA `(.L_x_7648) ;  /* 0xfffffffc00f08947 */ /* 0x002fea000383ffff */
[----:B------:R-:W-:Y:S05]  /*14d30*/  BRA `(.L_x_7715) ;  /* 0xffffffcc00f87947 */ /* 0x000fea000383ffff */
.L_x_7649:
        /* <DEDUP_REMOVED lines=8> */
.L_x_7717:
[----:B------:R-:W-:Y:S05]  /*14dc0*/  BSYNC B1 ;  /* 0x0000000000017941 */ /* 0x000fea0003800000 */
.L_x_7716:
[----:B------:R-:W-:Y:S01]  /*14dd0*/  IMAD.MOV.U32 R13, RZ, RZ, R6 ;  /* 0x000000ffff0d7224 */ /* 0x000fe200078e0006 */
[----:B------:R-:W-:Y:S01]  /*14de0*/  LEA R4, R4, UR46, 0x1 ;  /* 0x0000002e04047c11 */ /* 0x000fe2000f8e08ff */
        /* <DEDUP_REMOVED lines=8> */
.L_x_7718:
        /* <DEDUP_REMOVED lines=13> */
.L_x_7719:
[----:B------:R-:W-:Y:S02]  /*14f40*/  IMAD.MOV.U32 R13, RZ, RZ, R6 ;  /* 0x000000ffff0d7224 */ /* 0x000fe400078e0006 */
[----:B------:R-:W-:-:S07]  /*14f50*/  IMAD.MOV.U32 R0, RZ, RZ, R14 ;  /* 0x000000ffff007224 */ /* 0x000fce00078e000e */
[----:B------:R-:W-:Y:S05]  /*14f60*/  WARPSYNC.COLLECTIVE R15, `(.L_x_7720) ;  /* 0x000000000f087348 */ /* 0x000fea0003c00000 */
[----:B------:R0:W1:Y:S02]  /*14f70*/  SHFL.IDX P6, R14, R13, R12, R11 ;  /* 0x0000000c0d0e7389 */ /* 0x00006400000c000b */
[----:B01----:R-:W-:Y:S01]  /*14f80*/  ENDCOLLECTIVE ;  /* 0x000000000000791b */ /* 0x003fe20003800000 */
.L_x_7720:
        /* <DEDUP_REMOVED lines=14> */
.L_x_7721:
[----:B------:R-:W-:Y:S02]  /*15070*/  IMAD.MOV.U32 R13, RZ, RZ, R6 ;  /* 0x000000ffff0d7224 */ /* 0x000fe400078e0006 */
[----:B------:R-:W-:-:S07]  /*15080*/  IMAD.MOV.U32 R7, RZ, RZ, R14 ;  /* 0x000000ffff077224 */ /* 0x000fce00078e000e */
[----:B------:R-:W-:Y:S05]  /*15090*/  WARPSYNC.COLLECTIVE R15, `(.L_x_7722) ;  /* 0x000000000f087348 */ /* 0x000fea0003c00000 */
[----:B------:R0:W1:Y:S02]  /*150a0*/  SHFL.IDX P6, R14, R13, R12, R11 ;  /* 0x0000000c0d0e7389 */ /* 0x00006400000c000b */
[----:B01----:R-:W-:Y:S01]  /*150b0*/  ENDCOLLECTIVE ;  /* 0x000000000000791b */ /* 0x003fe20003800000 */
.L_x_7722:
        /* <DEDUP_REMOVED lines=13> */
.L_x_7723:
[----:B------:R-:W-:Y:S02]  /*15190*/  IMAD.MOV.U32 R13, RZ, RZ, R6 ;  /* 0x000000ffff0d7224 */ /* 0x000fe400078e0006 */
[----:B------:R-:W-:-:S07]  /*151a0*/  IMAD.MOV.U32 R0, RZ, RZ, R14 ;  /* 0x000000ffff007224 */ /* 0x000fce00078e000e */
[----:B------:R-:W-:Y:S05]  /*151b0*/  WARPSYNC.COLLECTIVE R15, `(.L_x_7724) ;  /* 0x000000000f087348 */ /* 0x000fea0003c00000 */
[----:B------:R0:W1:Y:S02]  /*151c0*/  SHFL.IDX P6, R14, R13, R12, R11 ;  /* 0x0000000c0d0e7389 */ /* 0x00006400000c000b */
[----:B01----:R-:W-:Y:S01]  /*151d0*/  ENDCOLLECTIVE ;  /* 0x000000000000791b */ /* 0x003fe20003800000 */
.L_x_7724:
        /* <DEDUP_REMOVED lines=14> */
.L_x_7725:
[----:B------:R-:W-:Y:S02]  /*152c0*/  IMAD.MOV.U32 R13, RZ, RZ, R6 ;  /* 0x000000ffff0d7224 */ /* 0x000fe400078e0006 */
[----:B------:R-:W-:-:S07]  /*152d0*/  IMAD.MOV.U32 R0, RZ, RZ, R14 ;  /* 0x000000ffff007224 */ /* 0x000fce00078e000e */
[----:B------:R-:W-:Y:S05]  /*152e0*/  WARPSYNC.COLLECTIVE R15, `(.L_x_7726) ;  /* 0x000000000f087348 */ /* 0x000fea0003c00000 */
[----:B------:R0:W1:Y:S02]  /*152f0*/  SHFL.IDX P6, R14, R13, R12, R11 ;  /* 0x0000000c0d0e7389 */ /* 0x00006400000c000b */
[----:B01----:R-:W-:Y:S01]  /*15300*/  ENDCOLLECTIVE ;  /* 0x000000000000791b */ /* 0x003fe20003800000 */
.L_x_7726:
        /* <DEDUP_REMOVED lines=14> */
.L_x_7727:
[----:B------:R-:W-:Y:S02]  /*153f0*/  IMAD.MOV.U32 R13, RZ, RZ, R6 ;  /* 0x000000ffff0d7224 */ /* 0x000fe400078e0006 */
[----:B------:R-:W-:-:S07]  /*15400*/  IMAD.MOV.U32 R7, RZ, RZ, R14 ;  /* 0x000000ffff077224 */ /* 0x000fce00078e000e */
[----:B------:R-:W-:Y:S05]  /*15410*/  WARPSYNC.COLLECTIVE R15, `(.L_x_7728) ;  /* 0x000000000f087348 */ /* 0x000fea0003c00000 */
[----:B------:R0:W1:Y:S02]  /*15420*/  SHFL.IDX P6, R14, R13, R12, R11 ;  /* 0x0000000c0d0e7389 */ /* 0x00006400000c000b */
[----:B01----:R-:W-:Y:S01]  /*15430*/  ENDCOLLECTIVE ;  /* 0x000000000000791b */ /* 0x003fe20003800000 */
.L_x_7728:
        /* <DEDUP_REMOVED lines=13> */
.L_x_7729:
[----:B------:R-:W-:Y:S02]  /*15510*/  IMAD.MOV.U32 R13, RZ, RZ, R6 ;  /* 0x000000ffff0d7224 */ /* 0x000fe400078e0006 */
[----:B------:R-:W-:-:S07]  /*15520*/  IMAD.MOV.U32 R0, RZ, RZ, R14 ;  /* 0x000000ffff007224 */ /* 0x000fce00078e000e */
[----:B------:R-:W-:Y:S05]  /*15530*/  WARPSYNC.COLLECTIVE R15, `(.L_x_7730) ;  /* 0x000000000f087348 */ /* 0x000fea0003c00000 */
[----:B------:R0:W1:Y:S02]  /*15540*/  SHFL.IDX P6, R14, R13, R12, R11 ;  /* 0x0000000c0d0e7389 */ /* 0x00006400000c000b */
[----:B01----:R-:W-:Y:S01]  /*15550*/  ENDCOLLECTIVE ;  /* 0x000000000000791b */ /* 0x003fe20003800000 */
.L_x_7730:
        /* <DEDUP_REMOVED lines=14> */
.L_x_7731:
[----:B------:R-:W-:Y:S02]  /*15640*/  IMAD.MOV.U32 R13, RZ, RZ, R6 ;  /* 0x000000ffff0d7224 */ /* 0x000fe400078e0006 */
[----:B------:R-:W-:-:S07]  /*15650*/  IMAD.MOV.U32 R5, RZ, RZ, R14 ;  /* 0x000000ffff057224 */ /* 0x000fce00078e000e */
[----:B------:R-:W-:Y:S05]  /*15660*/  WARPSYNC.COLLECTIVE R15, `(.L_x_7732) ;  /* 0x000000000f087348 */ /* 0x000fea0003c00000 */
[----:B------:R0:W1:Y:S02]  /*15670*/  SHFL.IDX P6, R14, R13, R12, R11 ;  /* 0x0000000c0d0e7389 */ /* 0x00006400000c000b */
[----:B01----:R-:W-:Y:S01]  /*15680*/  ENDCOLLECTIVE ;  /* 0x000000000000791b */ /* 0x003fe20003800000 */
.L_x_7732:
[----:B------:R-:W-:Y:S01]  /*15690*/  IMAD.MOV.U32 R6, RZ, RZ, R14 ;  /* 0x000000ffff067224 */ /* 0x000fe200078e000e */
[----:B------:R-:W-:Y:S06]  /*156a0*/  BRA `(.L_x_7733) ;  /* 0xffffffc800cc7947 */ /* 0x000fec000383ffff */
.L_x_7654:
[----:B---3--:R3:W4:Y:S02]  /*156b0*/  SYNCS.PHASECHK.TRANS64.TRYWAIT P0, [R0+URZ+0x28860], R5 ;  /* 0x02886005000075a7 */ /* 0x008724000800017f */
[----:B----4-:R-:W-:Y:S05]  /*156c0*/  @!P0 NANOSLEEP.SYNCS 0x989680 ;  /* 0x009896800000895d */ /* 0x010fea0003900000 */
[----:B------:R-:W4:Y:S02]  /*156d0*/  @!P0 SYNCS.PHASECHK.TRANS64 P0, [R0+URZ+0x28860], R5 ;  /* 0x02886005000085a7 */ /* 0x000f24000800007f */
[----:B----4-:R-:W-:Y:S05]  /*156e0*/  @!P0 BRA `(.L_x_7654) ;  /* 0xfffffffc00f08947 */ /* 0x010fea000383ffff */
[----:B------:R-:W-:Y:S05]  /*156f0*/  BRA `(.L_x_7734) ;  /* 0xffffffcc00247947 */ /* 0x000fea000383ffff */
.L_x_7655:
[----:B------:R-:W-:Y:S01]  /*15700*/  BSSY B1, `(.L_x_7735) ;  /* 0x0000008000017945 */ /* 0x000fe20003800000 */
[----:B0-----:R-:W-:Y:S02]  /*15710*/  IMAD.MOV.U32 R13, RZ, RZ, R2 ;  /* 0x000000ffff0d7224 */ /* 0x001fe400078e0002 */
[----:B------:R-:W-:Y:S02]  /*15720*/  IMAD.MOV.U32 R12, RZ, RZ, RZ ;  /* 0x000000ffff0c7224 */ /* 0x000fe400078e00ff */
[----:B------:R-:W-:Y:S02]  /*15730*/  IMAD.MOV.U32 R11, RZ, RZ, 0x181f ;  /* 0x0000181fff0b7424 */ /* 0x000fe400078e00ff */
[----:B------:R-:W-:-:S07]  /*15740*/  IMAD.MOV.U32 R15, RZ, RZ, -0x1 ;  /* 0xffffffffff0f7424 */ /* 0x000fce00078e00ff */
[----:B--23--:R-:W-:Y:S05]  /*15750*/  WARPSYNC.COLLECTIVE R15, `(.L_x_7736) ;  /* 0x000000000f087348 */ /* 0x00cfea0003c00000 */
[----:B------:R0:W1:Y:S02]  /*15760*/  SHFL.IDX P6, R14, R13, R12, R11 ;  /* 0x0000000c0d0e7389 */ /* 0x00006400000c000b */
[----:B0123--:R-:W-:Y:S01]  /*15770*/  ENDCOLLECTIVE ;  /* 0x000000000000791b */ /* 0x00ffe20003800000 */
.L_x_7736:
[----:B------:R-:W-:Y:S05]  /*15780*/  BSYNC B1 ;  /* 0x0000000000017941 */ /* 0x000fea0003800000 */
.L_x_7735:
        /* <DEDUP_REMOVED lines=9> */
.L_x_7737:
[----:B------:R-:W-:Y:S02]  /*15820*/  IMAD.MOV.U32 R13, RZ, RZ, R2 ;  /* 0x000000ffff0d7224 */ /* 0x000fe400078e0002 */
[----:B------:R-:W-:Y:S01]  /*15830*/  IMAD.MOV.U32 R12, RZ, RZ, 0x1 ;  /* 0x00000001ff0c7424 */ /* 0x000fe200078e00ff */
[----:B------:R-:W-:-:S13]  /*15840*/  IADD3 R4, P0, R14, R3, RZ ;  /* 0x000000030e047210 */ /* 0x000fda0007f1e0ff */
[----:B------:R-:W-:Y:S05]  /*15850*/  WARPSYNC.COLLECTIVE R15, `(.L_x_7738) ;  /* 0x000000000f087348 */ /* 0x000fea0003c00000 */
[----:B------:R0:W1:Y:S02]  /*15860*/  SHFL.IDX P6, R14, R13, R12, R11 ;  /* 0x0000000c0d0e7389 */ /* 0x00006400000c000b */
[----:B01----:R-:W-:Y:S01]  /*15870*/  ENDCOLLECTIVE ;  /* 0x000000000000791b */ /* 0x003fe20003800000 */
.L_x_7738:
        /* <DEDUP_REMOVED lines=12> */
.L_x_7739:
        /* <DEDUP_REMOVED lines=10> */
.L_x_7740:
        /* <DEDUP_REMOVED lines=12> */
.L_x_7741:
        /* <DEDUP_REMOVED lines=10> */
.L_x_7742:
        /* <DEDUP_REMOVED lines=12> */
.L_x_7743:
        /* <DEDUP_REMOVED lines=10> */
.L_x_7744:
        /* <DEDUP_REMOVED lines=12> */
.L_x_7745:
        /* <DEDUP_REMOVED lines=10> */
.L_x_7746:
        /* <DEDUP_REMOVED lines=12> */
.L_x_7747:
        /* <DEDUP_REMOVED lines=10> */
.L_x_7748:
        /* <DEDUP_REMOVED lines=12> */
.L_x_7749:
        /* <DEDUP_REMOVED lines=10> */
.L_x_7750:
        /* <DEDUP_REMOVED lines=12> */
.L_x_7751:
[----:B------:R-:W-:Y:S01]  /*16180*/  @!PT LDS RZ, [RZ] ;  /* 0x00000000fffff984 */ /* 0x000fe20000000800 */
[----:B------:R-:W-:Y:S01]  /*16190*/  @!PT LDS RZ, [RZ] ;  /* 0x00000000fffff984 */ /* 0x000fe20000000800 */
[----:B------:R-:W-:Y:S01]  /*161a0*/  @!PT LDS RZ, [RZ] ;  /* 0x00000000fffff984 */ /* 0x000fe20000000800 */
[----:B------:R0:W-:Y:S01]  /*161b0*/  LDGSTS.E.BYPASS.LTC128B.128 [R7+0x7400], desc[UR48][R4.64+0x80], !P0 ;  /* 0x0740008004077fae */ /* 0x0001e2000c101d70 */
[----:B------:R-:W-:Y:S05]  /*161c0*/  BRA `(.L_x_7752) ;  /* 0xffffffc4006c7947 */ /* 0x000fea000383ffff */
.L_x_7661:
[----:B0-----:R0:W1:Y:S02]  /*161d0*/  SYNCS.PHASECHK.TRANS64.TRYWAIT P0, [R0+URZ+0x28860], R5 ;  /* 0x02886005000075a7 */ /* 0x001064000800017f */
[----:B-1----:R-:W-:Y:S05]  /*161e0*/  @!P0 NANOSLEEP.SYNCS 0x989680 ;  /* 0x009896800000895d */ /* 0x002fea0003900000 */
[----:B------:R-:W1:Y:S02]  /*161f0*/  @!P0 SYNCS.PHASECHK.TRANS64 P0, [R0+URZ+0x28860], R5 ;  /* 0x02886005000085a7 */ /* 0x000e64000800007f */
[----:B-1----:R-:W-:Y:S05]  /*16200*/  @!P0 BRA `(.L_x_7661) ;  /* 0xfffffffc00f08947 */ /* 0x002fea000383ffff */
[----:B------:R-:W-:Y:S05]  /*16210*/  BRA `(.L_x_7753) ;  /* 0xffffffc800547947 */ /* 0x000fea000383ffff */
.L_x_7662:
[----:B------:R-:W-:Y:S01]  /*16220*/  BSSY B0, `(.L_x_7754) ;  /* 0x0000008000007945 */ /* 0x000fe20003800000 */
[----:B------:R-:W-:Y:S02]  /*16230*/  IMAD.MOV.U32 R13, RZ, RZ, R2 ;  /* 0x000000ffff0d7224 */ /* 0x000fe400078e0002 */
[----:B------:R-:W-:Y:S02]  /*16240*/  IMAD.MOV.U32 R12, RZ, RZ, RZ ;  /* 0x000000ffff0c7224 */ /* 0x000fe400078e00ff */
[----:B------:R-:W-:Y:S02]  /*16250*/  IMAD.MOV.U32 R11, RZ, RZ, 0x181f ;  /* 0x0000181fff0b7424 */ /* 0x000fe400078e00ff */
[----:B------:R-:W-:-:S07]  /*16260*/  IMAD.MOV.U32 R15, RZ, RZ, -0x1 ;  /* 0xffffffffff0f7424 */ /* 0x000fce00078e00ff */
[----:B0-2---:R-:W-:Y:S05]  /*16270*/  WARPSYNC.COLLECTIVE R15, `(.L_x_7755) ;  /* 0x000000000f087348 */ /* 0x005fea0003c00000 */
[----:B------:R1:W3:Y:S02]  /*16280*/  SHFL.IDX P6, R14, R13, R12, R11 ;  /* 0x0000000c0d0e7389 */ /* 0x0002e400000c000b */
[----:B0123--:R-:W-:Y:S01]  /*16290*/  ENDCOLLECTIVE ;  /* 0x000000000000791b */ /* 0x00ffe20003800000 */
.L_x_7755:
[----:B------:R-:W-:Y:S05]  /*162a0*/  BSYNC B0 ;  /* 0x0000000000007941 */ /* 0x000fea0003800000 */
.L_x_7754:
        /* <DEDUP_REMOVED lines=9> */
.L_x_7756:
[----:B------:R-:W-:Y:S02]  /*16340*/  ULDC UR4, c[0x0][0x2f4] ;  /* 0x0000bd0000047ab9 */ /* 0x000fe40000000800 */
[----:B------:R-:W-:Y:S02]  /*16350*/  ISETP.GE.AND P0, PT, R25, UR4, PT ;  /* 0x0000000419007c0c */ /* 0x000fe4000bf06270 */
[----:B------:R-:W-:Y:S02]  /*16360*/  ISETP.GE.AND P1, PT, R26, UR4, PT ;  /* 0x000000041a007c0c */ /* 0x000fe4000bf26270 */
[C---:B------:R-:W-:Y:S02]  /*16370*/  ISETP.LT.OR P3, PT, R28.reuse, 0x1, P0 ;  /* 0x000000011c00780c */ /* 0x040fe40000761670 */
[----:B------:R-:W-:Y:S01]  /*16380*/  ISETP.LT.OR P2, PT, R28, 0x1, P1 ;  /* 0x000000011c00780c */ /* 0x000fe20000f41670 */
[----:B------:R-:W-:Y:S02]  /*16390*/  IMAD.MOV.U32 R13, RZ, RZ, R2 ;  /* 0x000000ffff0d7224 */ /* 0x000fe400078e0002 */
[----:B------:R-:W-:-:S02]  /*163a0*/  IMAD.MOV.U32 R12, RZ, RZ, 0x1 ;  /* 0x00000001ff0c7424 */ /* 0x000fc400078e00ff */
[----:B------:R-:W-:-:S08]  /*163b0*/  IMAD.MOV.U32 R4, RZ, RZ, R14 ;  /* 0x000000ffff047224 */ /* 0x000fd000078e000e */
[----:B------:R-:W-:Y:S05]  /*163c0*/  WARPSYNC.COLLECTIVE R15, `(.L_x_7757) ;  /* 0x000000000f087348 */ /* 0x000fea0003c00000 */
[----:B------:R0:W1:Y:S02]  /*163d0*/  SHFL.IDX P6, R14, R13, R12, R11 ;  /* 0x0000000c0d0e7389 */ /* 0x00006400000c000b */
[----:B01----:R-:W-:Y:S01]  /*163e0*/  ENDCOLLECTIVE ;  /* 0x000000000000791b */ /* 0x003fe20003800000 */
.L_x_7757:
        /* <DEDUP_REMOVED lines=13> */
.L_x_7758:
[----:B------:R-:W-:Y:S02]  /*164c0*/  IMAD.MOV.U32 R5, RZ, RZ, R19 ;  /* 0x000000ffff057224 */ /* 0x000fe400078e0013 */
[----:B------:R-:W-:Y:S02]  /*164d0*/  IMAD.MOV.U32 R13, RZ, RZ, R2 ;  /* 0x000000ffff0d7224 */ /* 0x000fe400078e0002 */
[----:B------:R-:W-:Y:S02]  /*164e0*/  IMAD.MOV.U32 R12, RZ, RZ, 0x2 ;  /* 0x00000002ff0c7424 */ /* 0x000fe400078e00ff */
[----:B------:R-:W-:-:S07]  /*164f0*/  IMAD.MOV.U32 R4, RZ, RZ, R14 ;  /* 0x000000ffff047224 */ /* 0x000fce00078e000e */
[----:B------:R-:W-:Y:S05]  /*16500*/  WARPSYNC.COLLECTIVE R15, `(.L_x_7759) ;  /* 0x000000000f087348 */ /* 0x000fea0003c00000 */
[----:B------:R0:W1:Y:S02]  /*16510*/  SHFL.IDX P6, R14, R13, R12, R11 ;  /* 0x0000000c0d0e7389 */ /* 0x00006400000c000b */
[----:B01----:R-:W-:Y:S01]  /*16520*/  ENDCOLLECTIVE ;  /* 0x000000000000791b */ /* 0x003fe20003800000 */
.L_x_7759:
        /* <DEDUP_REMOVED lines=13> */
.L_x_7760:
[----:B------:R-:W-:Y:S02]  /*16600*/  IMAD.MOV.U32 R5, RZ, RZ, R23 ;  /* 0x000000ffff057224 */ /* 0x000fe400078e0017 */
[----:B------:R-:W-:Y:S02]  /*16610*/  IMAD.MOV.U32 R13, RZ, RZ, R2 ;  /* 0x000000ffff0d7224 */ /* 0x000fe400078e0002 */
[----:B------:R-:W-:Y:S02]  /*16620*/  IMAD.MOV.U32 R12, RZ, RZ, 0x3 ;  /* 0x00000003ff0c7424 */ /* 0x000fe400078e00ff */
[----:B------:R-:W-:-:S07]  /*16630*/  IMAD.MOV.U32 R22, RZ, RZ, R14 ;  /* 0x000000ffff167224 */ /* 0x000fce00078e000e */
[----:B------:R-:W-:Y:S05]  /*16640*/  WARPSYNC.COLLECTIVE R15, `(.L_x_7761) ;  /* 0x000000000f087348 */ /* 0x000fea0003c00000 */
[----:B------:R0:W1:Y:S02]  /*16650*/  SHFL.IDX P6, R14, R13, R12, R11 ;  /* 0x0000000c0d0e7389 */ /* 0x00006400000c000b */
[----:B01----:R-:W-:Y:S01]  /*16660*/  ENDCOLLECTIVE ;  /* 0x000000000000791b */ /* 0x003fe20003800000 */
.L_x_7761:
        /* <DEDUP_REMOVED lines=14> */
.L_x_7762:
[----:B------:R-:W-:Y:S02]  /*16750*/  IMAD.MOV.U32 R5, RZ, RZ, R21 ;  /* 0x000000ffff057224 */ /* 0x000fe400078e0015 */
[----:B------:R-:W-:Y:S02]  /*16760*/  IMAD.MOV.U32 R13, RZ, RZ, R2 ;  /* 0x000000ffff0d7224 */ /* 0x000fe400078e0002 */
[----:B------:R-:W-:Y:S02]  /*16770*/  IMAD.MOV.U32 R12, RZ, RZ, 0x4 ;  /* 0x00000004ff0c7424 */ /* 0x000fe400078e00ff */
[----:B------:R-:W-:-:S07]  /*16780*/  IMAD.MOV.U32 R20, RZ, RZ, R14 ;  /* 0x000000ffff147224 */ /* 0x000fce00078e000e */
[----:B------:R-:W-:Y:S05]  /*16790*/  WARPSYNC.COLLECTIVE R15, `(.L_x_7763) ;  /* 0x000000000f087348 */ /* 0x000fea0003c00000 */
[----:B------:R0:W1:Y:S02]  /*167a0*/  SHFL.IDX P6, R14, R13, R12, R11 ;  /* 0x0000000c0d0e7389 */ /* 0x00006400000c000b */
[----:B01----:R-:W-:Y:S01]  /*167b0*/  ENDCOLLECTIVE ;  /* 0x000000000000791b */ /* 0x003fe20003800000 */
.L_x_7763:
        /* <DEDUP_REMOVED lines=14> */
.L_x_7764:
        /* <DEDUP_REMOVED lines=8> */
.L_x_7765:
        /* <DEDUP_REMOVED lines=14> */
.L_x_7766:
[----:B------:R-:W-:Y:S02]  /*16a00*/  IMAD.MOV.U32 R5, RZ, RZ, R19 ;  /* 0x000000ffff057224 */ /* 0x000fe400078e0013 */
[----:B------:R-:W-:Y:S02]  /*16a10*/  IMAD.MOV.U32 R13, RZ, RZ, R2 ;  /* 0x000000ffff0d7224 */ /* 0x000fe400078e0002 */
[----:B------:R-:W-:Y:S02]  /*16a20*/  IMAD.MOV.U32 R12, RZ, RZ, 0x6 ;  /* 0x00000006ff0c7424 */ /* 0x000fe400078e00ff */
[----:B------:R-:W-:-:S07]  /*16a30*/  IMAD.MOV.U32 R4, RZ, RZ, R14 ;  /* 0x000000ffff047224 */ /* 0x000fce00078e000e */
[----:B------:R-:W-:Y:S05]  /*16a40*/  WARPSYNC.COLLECTIVE R15, `(.L_x_7767) ;  /* 0x000000000f087348 */ /* 0x000fea0003c00000 */
[----:B------:R0:W1:Y:S02]  /*16a50*/  SHFL.IDX P6, R14, R13, R12, R11 ;  /* 0x0000000c0d0e7389 */ /* 0x00006400000c000b */
[----:B01----:R-:W-:Y:S01]  /*16a60*/  ENDCOLLECTIVE ;  /* 0x000000000000791b */ /* 0x003fe20003800000 */
.L_x_7767:
        /* <DEDUP_REMOVED lines=13> */
.L_x_7768:
[----:B------:R-:W-:Y:S02]  /*16b40*/  IMAD.MOV.U32 R5, RZ, RZ, R25 ;  /* 0x000000ffff057224 */ /* 0x000fe400078e0019 */
[----:B------:R-:W-:Y:S02]  /*16b50*/  IMAD.MOV.U32 R13, RZ, RZ, R2 ;  /* 0x000000ffff0d7224 */ /* 0x000fe400078e0002 */
[----:B------:R-:W-:Y:S02]  /*16b60*/  IMAD.MOV.U32 R12, RZ, RZ, 0x7 ;  /* 0x00000007ff0c7424 */ /* 0x000fe400078e00ff */
[----:B------:R-:W-:-:S07]  /*16b70*/  IMAD.MOV.U32 R30, RZ, RZ, R14 ;  /* 0x000000ffff1e7224 */ /* 0x000fce00078e000e */
[----:B------:R-:W-:Y:S05]  /*16b80*/  WARPSYNC.COLLECTIVE R15, `(.L_x_7769) ;  /* 0x000000000f087348 */ /* 0x000fea0003c00000 */
[----:B------:R0:W1:Y:S02]  /*16b90*/  SHFL.IDX P6, R14, R13, R12, R11 ;  /* 0x0000000c0d0e7389 */ /* 0x00006400000c000b */
[----:B01----:R-:W-:Y:S01]  /*16ba0*/  ENDCOLLECTIVE ;  /* 0x000000000000791b */ /* 0x003fe20003800000 */
.L_x_7769:
        /* <DEDUP_REMOVED lines=12> */
.L_x_7770:
[----:B------:R-:W-:Y:S05]  /*16c70*/  BRA `(.L_x_7771) ;  /* 0xffffffc000d07947 */ /* 0x000fea000383ffff */
.L_x_7665:
[----:B0-----:R0:W1:Y:S02]  /*16c80*/  SYNCS.PHASECHK.TRANS64.TRYWAIT P0, [R7+URZ+0x28820], R9 ;  /* 0x02882009070075a7 */ /* 0x001064000800017f */
[----:B-1----:R-:W-:Y:S05]  /*16c90*/  @!P0 NANOSLEEP.SYNCS 0x989680 ;  /* 0x009896800000895d */ /* 0x002fea0003900000 */
[----:B------:R-:W1:Y:S02]  /*16ca0*/  @!P0 SYNCS.PHASECHK.TRANS64 P0, [R7+URZ+0x28820], R9 ;  /* 0x02882009070085a7 */ /* 0x000e64000800007f */
[----:B-1----:R-:W-:Y:S05]  /*16cb0*/  @!P0 BRA `(.L_x_7665) ;  /* 0xfffffffc00f08947 */ /* 0x002fea000383ffff */
[----:B------:R-:W-:Y:S05]  /*16cc0*/  BRA `(.L_x_7772) ;  /* 0xffffffc400447947 */ /* 0x000fea000383ffff */
.L_x_7666:
[----:B------:R-:W-:Y:S01]  /*16cd0*/  BSSY B0, `(.L_x_7773) ;  /* 0x0000008000007945 */ /* 0x000fe20003800000 */
[----:B------:R-:W-:Y:S02]  /*16ce0*/  IMAD.MOV.U32 R13, RZ, RZ, R17 ;  /* 0x000000ffff0d7224 */ /* 0x000fe400078e0011 */
[----:B------:R-:W-:Y:S02]  /*16cf0*/  IMAD.MOV.U32 R12, RZ, RZ, RZ ;  /* 0x000000ffff0c7224 */ /* 0x000fe400078e00ff */
[----:B------:R-:W-:Y:S02]  /*16d00*/  IMAD.MOV.U32 R11, RZ, RZ, 0x1f ;  /* 0x0000001fff0b7424 */ /* 0x000fe400078e00ff */
[----:B------:R-:W-:-:S07]  /*16d10*/  IMAD.MOV.U32 R15, RZ, RZ, -0x1 ;  /* 0xffffffffff0f7424 */ /* 0x000fce00078e00ff */
[----:B0-2--5:R-:W-:Y:S05]  /*16d20*/  WARPSYNC.COLLECTIVE R15, `(.L_x_7774) ;  /* 0x000000000f087348 */ /* 0x025fea0003c00000 */
[----:B------:R1:W3:Y:S02]  /*16d30*/  SHFL.IDX P6, R14, R13, R12, R11 ;  /* 0x0000000c0d0e7389 */ /* 0x0002e400000c000b */
[----:B0123-5:R-:W-:Y:S01]  /*16d40*/  ENDCOLLECTIVE ;  /* 0x000000000000791b */ /* 0x02ffe20003800000 */
.L_x_7774:
[----:B------:R-:W-:Y:S05]  /*16d50*/  BSYNC B0 ;  /* 0x0000000000007941 */ /* 0x000fea0003800000 */
.L_x_7773:
[----:B------:R-:W-:Y:S05]  /*16d60*/  BRA `(.L_x_7775) ;  /* 0xffffffc400287947 */ /* 0x000fea000383ffff */
.L_x_7667:
[----:B------:R-:W-:Y:S01]  /*16d70*/  BSSY B0, `(.L_x_7776) ;  /* 0x0000006000007945 */ /* 0x000fe20003800000 */
[----:B------:R-:W-:-:S07]  /*16d80*/  IMAD.MOV.U32 R15, RZ, RZ, -0x1 ;  /* 0xffffffffff0f7424 */ /* 0x000fce00078e00ff */
[----:B012--5:R-:W-:Y:S05]  /*16d90*/  WARPSYNC.COLLECTIVE R15, `(.L_x_7777) ;  /* 0x000000000f0c7348 */ /* 0x027fea0003c00000 */
[----:B------:R-:W-:Y:S02]  /*16da0*/  ELECT P6, UR62, PT ;  /* 0x00000000003e782f */ /* 0x000fe400038c0000 */
[----:B------:R-:W-:Y:S01]  /*16db0*/  MOV R14, UR62 ;  /* 0x0000003e000e7c02 */ /* 0x000fe20008000f00 */
[----:B012--5:R-:W-:Y:S10]  /*16dc0*/  ENDCOLLECTIVE ;  /* 0x000000000000791b */ /* 0x027ff40003800000 */
.L_x_7777:
[----:B------:R-:W-:Y:S05]  /*16dd0*/  BSYNC B0 ;  /* 0x0000000000007941 */ /* 0x000fea0003800000 */
.L_x_7776:
[----:B------:R-:W-:Y:S05]  /*16de0*/  BRA `(.L_x_7778) ;  /* 0xffffffc4001c7947 */ /* 0x000fea000383ffff */
.L_x_7669:
[----:B---3--:R3:W4:Y:S02]  /*16df0*/  SYNCS.PHASECHK.TRANS64.TRYWAIT P1, [R5+URZ+0x28840], R2 ;  /* 0x02884002050075a7 */ /* 0x008724000802017f */
[----:B----4-:R-:W-:Y:S05]  /*16e00*/  @!P1 NANOSLEEP.SYNCS 0x989680 ;  /* 0x009896800000995d */ /* 0x010fea0003900000 */
[----:B------:R-:W4:Y:S02]  /*16e10*/  @!P1 SYNCS.PHASECHK.TRANS64 P1, [R5+URZ+0x28840], R2 ;  /* 0x02884002050095a7 */ /* 0x000f24000802007f */
[----:B----4-:R-:W-:Y:S05]  /*16e20*/  @!P1 BRA `(.L_x_7669) ;  /* 0xfffffffc00f09947 */ /* 0x010fea000383ffff */
[----:B------:R-:W-:Y:S05]  /*16e30*/  BRA `(.L_x_7779) ;  /* 0xffffffc4003c7947 */ /* 0x000fea000383ffff */
.L_x_7671:
[----:B0-----:R0:W4:Y:S02]  /*16e40*/  SYNCS.PHASECHK.TRANS64.TRYWAIT P1, [R7+URZ+0x28840], R0 ;  /* 0x02884000070075a7 */ /* 0x001124000802017f */
[----:B----4-:R-:W-:Y:S05]  /*16e50*/  @!P1 NANOSLEEP.SYNCS 0x989680 ;  /* 0x009896800000995d */ /* 0x010fea0003900000 */
[----:B------:R-:W4:Y:S02]  /*16e60*/  @!P1 SYNCS.PHASECHK.TRANS64 P1, [R7+URZ+0x28840], R0 ;  /* 0x02884000070095a7 */ /* 0x000f24000802007f */
[----:B----4-:R-:W-:Y:S05]  /*16e70*/  @!P1 BRA `(.L_x_7671) ;  /* 0xfffffffc00f09947 */ /* 0x010fea000383ffff */
[----:B------:R-:W-:Y:S05]  /*16e80*/  BRA `(.L_x_7780) ;  /* 0xffffffc400487947 */ /* 0x000fea000383ffff */
.L_x_7673:
[----:B----4-:R4:W0:Y:S02]  /*16e90*/  SYNCS.PHASECHK.TRANS64.TRYWAIT P1, [R5+URZ+0x28860], R2 ;  /* 0x02886002050075a7 */ /* 0x010824000802017f */
[----:B0-----:R-:W-:Y:S05]  /*16ea0*/  @!P1 NANOSLEEP.SYNCS 0x989680 ;  /* 0x009896800000995d */ /* 0x001fea0003900000 */
[----:B------:R-:W0:Y:S02]  /*16eb0*/  @!P1 SYNCS.PHASECHK.TRANS64 P1, [R5+URZ+0x28860], R2 ;  /* 0x02886002050095a7 */ /* 0x000e24000802007f */
[----:B0-----:R-:W-:Y:S05]  /*16ec0*/  @!P1 BRA `(.L_x_7673) ;  /* 0xfffffffc00f09947 */ /* 0x001fea000383ffff */
[----:B------:R-:W-:Y:S05]  /*16ed0*/  BRA `(.L_x_7781) ;  /* 0xffffffc400447947 */ /* 0x000fea000383ffff */
.L_x_7782:
        /* <DEDUP_REMOVED lines=10> */
.L_x_15977:


//--------------------- .text._ZN7cutlass13device_kernelIN5flash11enable_sm90INS1_16FlashAttnFwdSm90INS1_25CollectiveMainloopFwdSm90ILi2EN4cute5tupleIJNS5_1CILi1EEES8_S8_EEENS6_IJNS7_ILi128EEESA_SA_EEELi128ENS_10bfloat16_tEfNS_4arch4Sm90ELb0ELb1ELb0ELb1ELb1ELb0ELb0ELb1ELb1ELb1ELb1ELb0EEENS1_21CollectiveEpilogueFwdISB_S9_SC_SE_Li256ELb1ELb1ELb1ELb0EEENS1_36VarlenDynamicPersistentTileSchedulerILi128ELi128ELi256ELi128ELb1ELb1ELb1ELb1ELb0ELb1EEEEEEEEEvNT_6ParamsE --------------------------
	.section	.text._ZN7cutlass13device_kernelIN5flash11enable_sm90INS1_16FlashAttnFwdSm90INS1_25CollectiveMainloopFwdSm90ILi2EN4cute5tupleIJNS5_1CILi1EEES8_S8_EEENS6_IJNS7_ILi128EEESA_SA_EEELi128ENS_10bfloat16_tEfNS_4arch4Sm90ELb0ELb1ELb0ELb1ELb1ELb0ELb0ELb1ELb1ELb1ELb1ELb0EEENS1_21CollectiveEpilogueFwdISB_S9_SC_SE_Li256ELb1ELb1ELb1ELb0EEENS1_36VarlenDynamicPersistentTileSchedulerILi128ELi128ELi256ELi128ELb1ELb1ELb1ELb1ELb0ELb1EEEEEEEEEvNT_6ParamsE,"ax",@progbits
	.align	128
.text._ZN7cutlass13device_kernelIN5flash11enable_sm90INS1_16FlashAttnFwdSm90INS1_25CollectiveMainloopFwdSm90ILi2EN4cute5tupleIJNS5_1CILi1EEES8_S8_EEENS6_IJNS7_ILi128EEESA_SA_EEELi128ENS_10bfloat16_tEfNS_4arch4Sm90ELb0ELb1ELb0ELb1ELb1ELb0ELb0ELb1ELb1ELb1ELb1ELb0EEENS1_21CollectiveEpilogueFwdISB_S9_SC_SE_Li256ELb1ELb1ELb1ELb0EEENS1_36VarlenDynamicPersistentTileSchedulerILi128ELi128ELi256ELi128ELb1ELb1ELb1ELb1ELb0ELb1EEEEEEEEEvNT_6ParamsE:
        .type           _ZN7cutlass13device_kernelIN5flash11enable_sm90INS1_16FlashAttnFwdSm90INS1_25CollectiveMainloopFwdSm90ILi2EN4cute5tupleIJNS5_1CILi1EEES8_S8_EEENS6_IJNS7_ILi128EEESA_SA_EEELi128ENS_10bfloat16_tEfNS_4arch4Sm90ELb0ELb1ELb0ELb1ELb1ELb0ELb0ELb1ELb1ELb1ELb1ELb0EEENS1_21CollectiveEpilogueFwdISB_S9_SC_SE_Li256ELb1ELb1ELb1ELb0EEENS1_36VarlenDynamicPersistentTileSchedulerILi128ELi128ELi256ELi128ELb1ELb1ELb1ELb1ELb0ELb1EEEEEEEEEvNT_6ParamsE,@function
        .size           _ZN7cutlass13device_kernelIN5flash11enable_sm90INS1_16FlashAttnFwdSm90INS1_25CollectiveMainloopFwdSm90ILi2EN4cute5tupleIJNS5_1CILi1EEES8_S8_EEENS6_IJNS7_ILi128EEESA_SA_EEELi128ENS_10bfloat16_tEfNS_4arch4Sm90ELb0ELb1ELb0ELb1ELb1ELb0ELb0ELb1ELb1ELb1ELb1ELb0EEENS1_21CollectiveEpilogueFwdISB_S9_SC_SE_Li256ELb1ELb1ELb1ELb0EEENS1_36VarlenDynamicPersistentTileSchedulerILi128ELi128ELi256ELi128ELb1ELb1ELb1ELb1ELb0ELb1EEEEEEEEEvNT_6ParamsE,(.L_x_15978 - _ZN7cutlass13device_kernelIN5flash11enable_sm90INS1_16FlashAttnFwdSm90INS1_25CollectiveMainloopFwdSm90ILi2EN4cute5tupleIJNS5_1CILi1EEES8_S8_EEENS6_IJNS7_ILi128EEESA_SA_EEELi128ENS_10bfloat16_tEfNS_4arch4Sm90ELb0ELb1ELb0ELb1ELb1ELb0ELb0ELb1ELb1ELb1ELb1ELb0EEENS1_21CollectiveEpilogueFwdISB_S9_SC_SE_Li256ELb1ELb1ELb1ELb0EEENS1_36VarlenDynamicPersistentTileSchedulerILi128ELi128ELi256ELi128ELb1ELb1ELb1ELb1ELb0ELb1EEEEEEEEEvNT_6ParamsE)
        .other          _ZN7cutlass13device_kernelIN5flash11enable_sm90INS1_16FlashAttnFwdSm90INS1_25CollectiveMainloopFwdSm90ILi2EN4cute5tupleIJNS5_1CILi1EEES8_S8_EEENS6_IJNS7_ILi128EEESA_SA_EEELi128ENS_10bfloat16_tEfNS_4arch4Sm90ELb0ELb1ELb0ELb1ELb1ELb0ELb0ELb1ELb1ELb1ELb1ELb0EEENS1_21CollectiveEpilogueFwdISB_S9_SC_SE_Li256ELb1ELb1ELb1ELb0EEENS1_36VarlenDynamicPersistentTileSchedulerILi128ELi128ELi256ELi128ELb1ELb1ELb1ELb1ELb0ELb1EEEEEEEEEvNT_6ParamsE,@"STO_CUDA_ENTRY STV_DEFAULT"
_ZN7cutlass13device_kernelIN5flash11enable_sm90INS1_16FlashAttnFwdSm90INS1_25CollectiveMainloopFwdSm90ILi2EN4cute5tupleIJNS5_1CILi1EEES8_S8_EEENS6_IJNS7_ILi128EEESA_SA_EEELi128ENS_10bfloat16_tEfNS_4arch4Sm90ELb0ELb1ELb0ELb1ELb1ELb0ELb0ELb1ELb1ELb1ELb1ELb0EEENS1_21CollectiveEpilogueFwdISB_S9_SC_SE_Li256ELb1ELb1ELb1ELb0EEENS1_36VarlenDynamicPersistentTileSchedulerILi128ELi128ELi256ELi128ELb1ELb1ELb1ELb1ELb0ELb1EEEEEEEEEvNT_6ParamsE:
        /* <DEDUP_REMOVED lines=8> */
[----:B------:R-:W0:Y:S04]  /*0080*/  SHFL.IDX PT, R3, R2, RZ, 0x1f ;  /* 0x00001fff02037589 */ /* 0x000e2800000e0000 */
[----:B------:R-:W1:Y:S01]  /*0090*/  SHFL.IDX PT, R4, R4, RZ, 0x1f ;  /* 0x00001fff04047589 */ /* 0x000e6200000e0000 */
[C---:B0-----:R-:W-:Y:S02]  /*00a0*/  ISETP.NE.OR P0, PT, R3.reuse, RZ, !P0 ;  /* 0x000000ff0300720c */ /* 0x041fe40004705670 */
[----:B------:R-:W-:-:S11]  /*00b0*/  ISETP.NE.AND P1, PT, R3, RZ, PT ;  /* 0x000000ff0300720c */ /* 0x000fd60003f25270 */
[----:B------:R-:W-:Y:S01]  /*00c0*/  VOTEU.ALL UP0, P0 ;  /* 0x00000000003f7886 */ /* 0x000fe20000000000 */
[----:B------:R-:W-:-:S04]  /*00d0*/  VOTEU.ALL UP1, P0 ;  /* 0x00000000003f7886 */ /* 0x000fc80000020000 */
[----:B------:R-:W0:Y:S01]  /*00e0*/  @!UP0 S2UR UR8, SR_CgaCtaId ;  /* 0x00000000000889c3 */ /* 0x000e220000008800 */
[----:B------:R-:W-:Y:S01]  /*00f0*/  @!UP0 UMOV UR6, 0x400 ;  /* 0x0000040000068882 */ /* 0x000fe20000000000 */
[----:B------:R-:W-:-:S04]  /*0100*/  @!UP0 UIADD3 UR4, -UR4, 0x100000, URZ ;  /* 0x0010000004048890 */ /* 0x000fc8000fffe13f */
[----:B------:R-:W-:Y:S02]  /*0110*/  @!UP0 USHF.L.U32 UR5, UR4, 0xb, URZ ;  /* 0x0000000b04058899 */ /* 0x000fe4000800063f */
[----:B------:R-:W-:Y:S02]  /*0120*/  @!UP0 USHF.L.U32 UR4, UR4, 0x1, URZ ;  /* 0x0000000104048899 */ /* 0x000fe4000800063f */
[----:B0-----:R-:W-:Y:S02]  /*0130*/  @!UP0 ULEA UR8, UR8, UR6, 0x18 ;  /* 0x0000000608088291 */ /* 0x001fe4000f8ec03f */
        /* <DEDUP_REMOVED lines=25> */
.L_x_7783:
        /* <DEDUP_REMOVED lines=22> */
.L_x_7784:
        /* <DEDUP_REMOVED lines=18> */
.L_x_7785:
        /* <DEDUP_REMOVED lines=22> */
.L_x_7786:
        /* <DEDUP_REMOVED lines=23> */
.L_x_7787:
        /* <DEDUP_REMOVED lines=10> */
.L_x_7789:
[----:B------:R-:W-:-:S08]  /*08c0*/  NOP ;  /* 0x0000000000007918 */ /* 0x000fd00000000000 */
[----:B------:R-:W1:Y:S02]  /*08d0*/  USETMAXREG.TRY_ALLOC.CTAPOOL UP0, 0xe8 ;  /* 0x000000e8000079c8 */ /* 0x000e640008000600 */
[----:B-1----:R-:W-:-:S13]  /*08e0*/  PLOP3.LUT P0, PT, PT, PT, UP0, 0x80, 0x0 ;  /* 0x000000000000781c */ /* 0x002fda0003f0f008 */
[----:B------:R-:W-:Y:S05]  /*08f0*/  @!P0 BRA `(.L_x_7789) ;  /* 0xfffffffc00f08947 */ /* 0x000fea000383ffff */
[----:B------:R-:W-:Y:S01]  /*0900*/  LOP3.LUT R2, R0, 0xffffff80, RZ, 0xc0, !PT ;  /* 0xffffff8000027812 */ /* 0x000fe200078ec0ff */
[----:B------:R-:W1:Y:S08]  /*0910*/  S2UR UR5, SR_CgaCtaId ;  /* 0x00000000000579c3 */ /* 0x000e700000008800 */
[----:B------:R-:W-:Y:S06]  /*0920*/  BAR.ARV 0x8, 0x180 ;  /* 0x0206000000007b1d */ /* 0x000fec0000002000 */
[----:B------:R-:W-:Y:S01]  /*0930*/  ISETP.NE.AND P0, PT, R2, 0x80, PT ;  /* 0x000000800200780c */ /* 0x000fe20003f05270 */
[----:B------:R-:W-:-:S12]  /*0940*/  UMOV UR4, 0x400 ;  /* 0x0000040000047882 */ /* 0x000fd80000000000 */
[----:B------:R-:W-:Y:S06]  /*0950*/  @!P0 BAR.ARV 0x9, 0x100 ;  /* 0x0244000000008b1d */ /* 0x000fec0000002000 */
[----:B-1----:R-:W-:Y:S02]  /*0960*/  ULEA UR4, UR5, UR4, 0x18 ;  /* 0x0000000405047291 */ /* 0x002fe4000f8ec03f */
[----:B------:R-:W-:Y:S07]  /*0970*/  BAR.SYNC.DEFER_BLOCKING 0x5, 0x180 ;  /* 0x0146000000007b1d */ /* 0x000fee0000010000 */
[----:B------:R-:W1:Y:S01]  /*0980*/  LDS.128 R12, [UR4+0x288d0] ;  /* 0x0288d004ff0c7984 */ /* 0x000e620008000c00 */
[----:B------:R-:W-:Y:S01]  /*0990*/  ULDC UR4, c[0x0][0xc3c] ;  /* 0x00030f0000047ab9 */ /* 0x000fe20000000800 */
[----:B------:R-:W-:Y:S06]  /*09a0*/  BAR.ARV 0x4, 0x180 ;  /* 0x0106000000007b1d */ /* 0x000fec0000002000 */
[----:B-1----:R-:W-:-:S13]  /*09b0*/  ISETP.GE.AND P0, PT, R15, UR4, PT ;  /* 0x000000040f007c0c */ /* 0x002fda000bf06270 */
[----:B------:R-:W-:Y:S05]  /*09c0*/  @P0 EXIT ;  /* 0x000000000000094d */ /* 0x000fea0003800000 */
[----:B0-----:R-:W2:Y:S01]  /*09d0*/  LDL R3, [R1+0x18] ;  /* 0x0000180001037983 */ /* 0x001ea20000100800 */
[----:B------:R-:W-:Y:S01]  /*09e0*/  VIADD R222, R0, 0xffffff80 ;  /* 0xffffff8000de7836 */ /* 0x000fe20000000000 */
[----:B------:R-:W-:Y:S01]  /*09f0*/  R2UR UR6, R13 ;  /* 0x000000000d0672ca */ /* 0x000fe200000e0000 */
[----:B------:R-:W-:Y:S01]  /*0a00*/  UMOV UR61, URZ ;  /* 0x0000003f003d7c82 */ /* 0x000fe20008000000 */
[----:B------:R-:W-:Y:S01]  /*0a10*/  R2UR UR5, R14 ;  /* 0x000000000e0572ca */ /* 0x000fe200000e0000 */
[----:B------:R-:W-:Y:S01]  /*0a20*/  UMOV UR39, URZ ;  /* 0x0000003f00277c82 */ /* 0x000fe20008000000 */
[----:B------:R-:W-:Y:S01]  /*0a30*/  R2UR UR7, R15 ;  /* 0x000000000f0772ca */ /* 0x000fe200000e0000 */
[----:B------:R-:W-:Y:S01]  /*0a40*/  UMOV UR38, URZ ;  /* 0x0000003f00267c82 */ /* 0x000fe20008000000 */
[----:B--2---:R-:W-:Y:S02]  /*0a50*/  R2UR UR4, R3 ;  /* 0x00000000030472ca */ /* 0x004fe400000e0000 */
[----:B------:R-:W-:-:S04]  /*0a60*/  SHF.R.S32.HI R3, RZ, 0x1f, R222 ;  /* 0x0000001fff037819 */ /* 0x000fc800000114de */
[CC--:B------:R-:W-:Y:S02]  /*0a70*/  LEA.HI R5, R3.reuse, R222.reuse, RZ, 0x7 ;  /* 0x000000de03057211 */ /* 0x0c0fe400078f38ff */
[CC--:B------:R-:W-:Y:S02]  /*0a80*/  LEA.HI R0, R3.reuse, R222.reuse, RZ, 0x4 ;  /* 0x000000de03007211 */ /* 0x0c0fe400078f20ff */
[----:B------:R-:W-:Y:S02]  /*0a90*/  LEA.HI R2, R3, R222, RZ, 0x5 ;  /* 0x000000de03027211 */ /* 0x000fe400078f28ff */
[----:B------:R-:W-:Y:S01]  /*0aa0*/  LOP3.LUT R199, R5, 0xffffff80, RZ, 0xc0, !PT ;  /* 0xffffff8005c77812 */ /* 0x000fe200078ec0ff */
[----:B------:R-:W-:Y:S01]  /*0ab0*/  ULOP3.LUT UR4, UR4, 0x1, URZ, 0xfc, !UPT ;  /* 0x0000000104047892 */ /* 0x000fe2000f8efc3f */
[----:B------:R-:W-:Y:S01]  /*0ac0*/  SHF.R.S32.HI R9, RZ, 0x4, R0 ;  /* 0x00000004ff097819 */ /* 0x000fe20000011400 */
[----:B------:R-:W-:Y:S01]  /*0ad0*/  IMAD.SHL.U32 R2, R2, 0x20, RZ ;  /* 0x0000002002027824 */ /* 0x000fe200078e00ff */
[----:B------:R-:W-:Y:S01]  /*0ae0*/  LOP3.LUT R7, R0, 0x3fffff0, RZ, 0xc0, !PT ;  /* 0x03fffff000077812 */ /* 0x000fe200078ec0ff */
[----:B------:R-:W-:Y:S01]  /*0af0*/  IMAD.IADD R199, R222, 0x1, -R199 ;  /* 0x00000001dec77824 */ /* 0x000fe200078e0ac7 */
[----:B------:R-:W-:Y:S01]  /*0b00*/  LEA.HI R0, R0, R9, RZ, 0x1 ;  /* 0x0000000900007211 */ /* 0x000fe200078f08ff */
[----:B------:R-:W-:Y:S01]  /*0b10*/  IMAD.U32 R219, RZ, RZ, UR4 ;  /* 0x00000004ffdb7e24 */ /* 0x000fe2000f8e00ff */
[----:B------:R-:W-:Y:S01]  /*0b20*/  LOP3.LUT R2, R2, 0xfffffc00, RZ, 0xc0, !PT ;  /* 0xfffffc0002027812 */ /* 0x000fe200078ec0ff */
[----:B------:R-:W-:Y:S01]  /*0b30*/  IMAD.IADD R7, R222, 0x1, -R7 ;  /* 0x00000001de077824 */ /* 0x000fe200078e0a07 */
[----:B------:R-:W-:-:S02]  /*0b40*/  LOP3.LUT R0, R0, 0x1ffffffe, RZ, 0xc0, !PT ;  /* 0x1ffffffe00007812 */ /* 0x000fc400078ec0ff */
[----:B------:R-:W-:Y:S01]  /*0b50*/  SHF.R.S32.HI R4, RZ, 0x1f, R199 ;  /* 0x0000001fff047819 */ /* 0x000fe200000114c7 */
[----:B------:R-:W-:Y:S01]  /*0b60*/  IMAD R7, R7, 0x40, R2 ;  /* 0x0000004007077824 */ /* 0x000fe200078e0202 */
[----:B------:R-:W-:Y:S01]  /*0b70*/  LEA.HI R2, R3, R222, RZ, 0x2 ;  /* 0x000000de03027211 */ /* 0x000fe200078f10ff */
[----:B------:R-:W-:Y:S01]  /*0b80*/  IMAD.IADD R0, R9, 0x1, -R0 ;  /* 0x0000000109007824 */ /* 0x000fe200078e0a00 */
[----:B------:R-:W-:Y:S02]  /*0b90*/  LEA.HI R6, R4, R199, RZ, 0x2 ;  /* 0x000000c704067211 */ /* 0x000fe400078f10ff */
[----:B------:R-:W-:Y:S01]  /*0ba0*/  SHF.R.S32.HI R216, RZ, 0x7, R5 ;  /* 0x00000007ffd87819 */ /* 0x000fe20000011405 */
[----:B------:R-:W-:Y:S01]  /*0bb0*/  IMAD R218, R0, 0x8, R7 ;  /* 0x0000000800da7824 */ /* 0x000fe200078e0207 */
[--C-:B------:R-:W-:Y:S02]  /*0bc0*/  SHF.R.S32.HI R8, RZ, 0x2, R6.reuse ;  /* 0x00000002ff087819 */ /* 0x100fe40000011406 */
[----:B------:R-:W-:-:S02]  /*0bd0*/  SHF.R.S32.HI R11, RZ, 0x1f, R6 ;  /* 0x0000001fff0b7819 */ /* 0x000fc40000011406 */
[----:B------:R-:W-:Y:S02]  /*0be0*/  LOP3.LUT R7, R2, 0xfffffffc, RZ, 0xc0, !PT ;  /* 0xfffffffc02077812 */ /* 0x000fe400078ec0ff */
[----:B------:R-:W-:Y:S02]  /*0bf0*/  LEA.HI R5, R5, R216, RZ, 0x1 ;  /* 0x000000d805057211 */ /* 0x000fe400078f08ff */
[----:B------:R-:W-:Y:S01]  /*0c00*/  LEA.HI R3, R3, R222, RZ, 0x3 ;  /* 0x000000de03037211 */ /* 0x000fe200078f18ff */
[----:B------:R-:W-:Y:S01]  /*0c10*/  IMAD.IADD R0, R222, 0x1, -R7 ;  /* 0x00000001de007824 */ /* 0x000fe200078e0a07 */
[----:B------:R-:W-:Y:S02]  /*0c20*/  LEA.HI R11, R11, R8, RZ, 0x3 ;  /* 0x000000080b0b7211 */ /* 0x000fe400078f18ff */
[----:B------:R-:W-:Y:S02]  /*0c30*/  LOP3.LUT R7, R5, 0x3fffffe, RZ, 0xc0, !PT ;  /* 0x03fffffe05077812 */ /* 0x000fe400078ec0ff */
[----:B------:R-:W-:-:S02]  /*0c40*/  LOP3.LUT R5, R3, 0xfffffff8, RZ, 0xc0, !PT ;  /* 0xfffffff803057812 */ /* 0x000fc400078ec0ff */
[----:B------:R-:W-:Y:S01]  /*0c50*/  LOP3.LUT R6, R6, 0x7ffffffc, RZ, 0xc0, !PT ;  /* 0x7ffffffc06067812 */ /* 0x000fe200078ec0ff */
[----:B------:R-:W-:Y:S01]  /*0c60*/  IMAD.IADD R7, R216, 0x1, -R7 ;  /* 0x00000001d8077824 */ /* 0x000fe200078e0a07 */
[----:B------:R-:W-:Y:S01]  /*0c70*/  LOP3.LUT R11, R11, 0xfffffff8, RZ, 0xc0, !PT ;  /* 0xfffffff80b0b7812 */ /* 0x000fe200078ec0ff */
[----:B------:R-:W-:Y:S01]  /*0c80*/  IMAD.IADD R22, R222, 0x1, -R5 ;  /* 0x00000001de167824 */ /* 0x000fe200078e0a05 */
[----:B------:R-:W-:Y:S01]  /*0c90*/  LEA.HI R4, R4, R199, RZ, 0x5 ;  /* 0x000000c704047211 */ /* 0x000fe200078f28ff */
[----:B------:R-:W-:Y:S01]  /*0ca0*/  IMAD.IADD R6, R199, 0x1, -R6 ;  /* 0x00000001c7067824 */ /* 0x000fe200078e0a06 */
[----:B------:R-:W-:Y:S01]  /*0cb0*/  LEA.HI R2, R0, R0, RZ, 0x1 ;  /* 0x0000000000027211 */ /* 0x000fe200078f08ff */
[----:B------:R-:W-:Y:S01]  /*0cc0*/  IMAD.IADD R11, R8, 0x1, -R11 ;  /* 0x00000001080b7824 */ /* 0x000fe200078e0a0b */
[----:B------:R-:W-:Y:S01]  /*0cd0*/  SHF.R.S32.HI R4, RZ, 0x5, R4 ;  /* 0x00000005ff047819 */ /* 0x000fe20000011404 */
[----:B------:R-:W-:Y:S01]  /*0ce0*/  IMAD.SHL.U32 R18, R22, 0x8, RZ ;  /* 0x0000000816127824 */ /* 0x000fe200078e00ff */
[----:B------:R-:W-:Y:S01]  /*0cf0*/  LOP3.LUT R9, R2, 0x1ffffffe, RZ, 0xc0, !PT ;  /* 0x1ffffffe02097812 */ /* 0x000fe200078ec0ff */
[----:B------:R-:W-:Y:S01]  /*0d00*/  IMAD.SHL.U32 R16, R6, 0x2, RZ ;  /* 0x0000000206107824 */ /* 0x000fe200078e00ff */
[----:B------:R-:W-:Y:S01]  /*0d10*/  SHF.R.S32.HI R198, RZ, 0x3, R3 ;  /* 0x00000003ffc67819 */ /* 0x000fe20000011403 */
[----:B------:R-:W-:Y:S01]  /*0d20*/  IMAD R4, R4, 0x10, R11 ;  /* 0x0000001004047824 */ /* 0x000fe200078e020b */
[----:B------:R-:W-:Y:S01]  /*0d30*/  SHF.R.S32.HI R221, RZ, 0x1f, R18 ;  /* 0x0000001fffdd7819 */ /* 0x000fe20000011412 */
[----:B------:R-:W-:Y:S01]  /*0d40*/  VIADD R19, R18, 0x40 ;  /* 0x0000004012137836 */ /* 0x000fe20000000000 */
        /* <DEDUP_REMOVED lines=30> */
[----:B------:R-:W-:Y:S01]  /*0f30*/  IMAD.IADD R0, R0, 0x1, -R9 ;  /* 0x0000000100007824 */ /* 0x000fe200078e0a09 */
[----:B------:R-:W-:Y:S01]  /*0f40*/  SHF.R.S32.HI R201, RZ, 0x1f, R184 ;  /* 0x0000001fffc97819 */ /* 0x000fe200000114b8 */
[----:B------:R-:W-:Y:S01]  /*0f50*/  IMAD R217, R7, 0x40, R4 ;  /* 0x0000004007d97824 */ /* 0x000fe200078e0204 */
[----:B------:R-:W-:-:S03]  /*0f60*/  SHF.R.S32.HI R200, RZ, 0x1f, R23 ;  /* 0x0000001fffc87819 */ /* 0x000fc60000011417 */
[----:B------:R-:W-:-:S07]  /*0f70*/  IMAD R17, R0, 0x8, R217 ;  /* 0x0000000800117824 */ /* 0x000fce00078e02d9 */
.L_x_7901:
        /* <DEDUP_REMOVED lines=11> */
[----:B012-4-:R-:W-:Y:S02]  /*1030*/  IMAD.U32 R2, RZ, RZ, UR8 ;  /* 0x00000008ff027e24 */ /* 0x017fe4000f8e00ff */
[----:B------:R-:W-:Y:S01]  /*1040*/  IMAD.U32 R3, RZ, RZ, UR9 ;  /* 0x00000009ff037e24 */ /* 0x000fe2000f8e00ff */
[----:B------:R-:W-:Y:S02]  /*1050*/  @UP1 ULDC.64 UR8, c[0x0][0xa18] ;  /* 0x0002860000081ab9 */ /* 0x000fe40000000a00 */
[----:B------:R-:W-:Y:S02]  /*1060*/  @UP1 UIMAD.WIDE UR8, UR7, 0x4, UR8 ;  /* 0x00000004070818a5 */ /* 0x000fe4000f8e0208 */
[----:B------:R-:W2:Y:S04]  /*1070*/  @P0 LDG.E R2, desc[UR36][R2.64] ;  /* 0x0000002402020981 */ /* 0x000ea8000c1e1900 */
[----:B---3--:R-:W-:-:S02]  /*1080*/  IMAD.U32 R4, RZ, RZ, UR8 ;  /* 0x00000008ff047e24 */ /* 0x008fc4000f8e00ff */
[----:B------:R-:W-:Y:S01]  /*1090*/  IMAD.U32 R5, RZ, RZ, UR9 ;  /* 0x00000009ff057e24 */ /* 0x000fe2000f8e00ff */
[----:B------:R-:W-:-:S04]  /*10a0*/  ULDC.64 UR8, c[0x0][0x418] ;  /* 0x0001060000087ab9 */ /* 0x000fc80000000a00 */
[----:B------:R-:W3:Y:S01]  /*10b0*/  @P2 LDG.E R4, desc[UR36][R4.64] ;  /* 0x0000002404042981 */ /* 0x000ee2000c1e1900 */
[----:B------:R-:W-:Y:S01]  /*10c0*/  UISETP.NE.U32.AND UP0, UPT, UR8, URZ, UPT ;  /* 0x0000003f0800728c */ /* 0x000fe2000bf05070 */
[----:B------:R-:W-:Y:S01]  /*10d0*/  UMOV UR41, URZ ;  /* 0x0000003f00297c82 */ /* 0x000fe20008000000 */
[----:B------:R-:W-:Y:S02]  /*10e0*/  ULOP3.LUT UR55, UR5, 0xffff, URZ, 0xc0, !UPT ;  /* 0x0000ffff05377892 */ /* 0x000fe4000f8ec03f */
[----:B------:R-:W-:-:S03]  /*10f0*/  UISETP.NE.AND.EX UP0, UPT, UR9, URZ, UPT, UP0 ;  /* 0x0000003f0900728c */ /* 0x000fc6000bf05300 */
[----:B------:R-:W-:Y:S01]  /*1100*/  ULDC.64 UR8, c[0x0][0xa20] ;  /* 0x0002880000087ab9 */ /* 0x000fe20000000a00 */
[----:B------:R-:W-:Y:S01]  /*1110*/  USEL UR4, UR4, 0x1, UP0 ;  /* 0x0000000104047887 */ /* 0x000fe20008000000 */
[----:B------:R-:W-:Y:S01]  /*1120*/  ISETP.NE.U32.AND P1, PT, RZ, UR8, PT ;  /* 0x00000008ff007c0c */ /* 0x000fe2000bf25070 */
[----:B------:R-:W-:Y:S02]  /*1130*/  ULDC UR8, c[0x0][0x2f0] ;  /* 0x0000bc0000087ab9 */ /* 0x000fe40000000800 */
[----:B------:R-:W-:Y:S01]  /*1140*/  UIMAD UR4, UR4, UR8, URZ ;  /* 0x00000008040472a4 */ /* 0x000fe2000f8e023f */
[----:B------:R-:W-:Y:S02]  /*1150*/  ISETP.NE.AND.EX P1, PT, RZ, UR9, PT, P1 ;  /* 0x00000009ff007c0c */ /* 0x000fe4000bf25310 */
        /* <DEDUP_REMOVED lines=17> */
.L_x_7790:
[----:B------:R-:W-:Y:S01]  /*1270*/  UMOV UR57, UR7 ;  /* 0x0000000700397c82 */ /* 0x000fe20008000000 */
        /* <DEDUP_REMOVED lines=8> */
.L_x_7791:
        /* <DEDUP_REMOVED lines=13> */
.L_x_7792:
[----:B------:R-:W-:Y:S01]  /*13d0*/  ULDC UR7, c[0x0][0x448] ;  /* 0x0001120000077ab9 */ /* 0x000fe20000000800 */
[----:B------:R-:W-:Y:S02]  /*13e0*/  USHF.L.U32 UR46, UR6, 0x7, URZ ;  /* 0x00000007062e7899 */ /* 0x000fe4000800063f */
[----:B------:R-:W-:Y:S02]  /*13f0*/  UISETP.NE.AND UP0, UPT, UR7, 0x1, UPT ;  /* 0x000000010700788c */ /* 0x000fe4000bf05270 */
[----:B------:R-:W-:Y:S01]  /*1400*/  UIADD3 UR10, UR46, 0x7f, URZ ;  /* 0x0000007f2e0a7890 */ /* 0x000fe2000fffe03f */
[----:B------:R-:W-:Y:S01]  /*1410*/  ULDC.64 UR6, c[0x0][0x9e0] ;  /* 0x0002780000067ab9 */ /* 0x000fe20000000a00 */
[----:B------:R-:W-:Y:S02]  /*1420*/  UP2UR UR50, UPR, URZ, 0x1 ;  /* 0x000000013f327883 */ /* 0x000fe40008000000 */
[----:B------:R-:W-:-:S05]  /*1430*/  UIADD3 UR41, -UR41, UR4, URZ ;  /* 0x0000000429297290 */ /* 0x000fca000fffe13f */
[----:B------:R-:W-:Y:S01]  /*1440*/  @UP0 ULDC UR8, c[0x0][0x44c] ;  /* 0x0001130000080ab9 */ /* 0x000fe20000000800 */
[----:B------:R-:W-:Y:S01]  /*1450*/  @UP0 ULDC UR11, c[0x0][0x450] ;  /* 0x00011400000b0ab9 */ /* 0x000fe20000000800 */
[----:B------:R-:W-:Y:S02]  /*1460*/  UIMAD.WIDE.U32 UR8, UR10, UR8, URZ ;  /* 0x000000080a0872a5 */ /* 0x000fe4000f8e003f */
        /* <DEDUP_REMOVED lines=18> */
.L_x_7794:
[----:B------:R-:W-:-:S11]  /*1590*/  UISETP.NE.AND UP0, UPT, UR7, 0x1, UPT ;  /* 0x000000010700788c */ /* 0x000fd6000bf05270 */
[----:B------:R-:W-:Y:S02]  /*15a0*/  @UP0 ULDC.64 UR10, c[0x0][0x9e8] ;  /* 0x00027a00000a0ab9 */ /* 0x000fe40000000a00 */
[----:B------:R-:W-:-:S04]  /*15b0*/  UIMAD.WIDE.U32 UR8, UR4, UR10, URZ ;  /* 0x0000000a040872a5 */ /* 0x000fc8000f8e003f */
[----:B------:R-:W-:-:S12]  /*15c0*/  @UP0 USHF.R.U32.HI UR4, URZ, UR11, UR9 ;  /* 0x0000000b3f040299 */ /* 0x000fd80008011609 */
.L_x_7795:
[----:B------:R-:W-:-:S04]  /*15d0*/  UIMAD UR4, UR4, UR7, UR7 ;  /* 0x00000007040472a4 */ /* 0x000fc8000f8e0207 */
[----:B------:R-:W-:-:S04]  /*15e0*/  UISETP.LT.AND UP0, UPT, UR6, UR4, UPT ;  /* 0x000000040600728c */ /* 0x000fc8000bf01270 */
[----:B------:R-:W-:-:S12]  /*15f0*/  USEL UR6, UR6, UR4, UP0 ;  /* 0x0000000406067287 */ /* 0x000fd80008000000 */
.L_x_7793:
[----:B------:R-:W-:Y:S02]  /*1600*/  UISETP.NE.AND UP0, UPT, UR50, URZ, UPT ;  /* 0x0000003f3200728c */ /* 0x000fe4000bf05270 */
[----:B------:R-:W-:Y:S02]  /*1610*/  UIADD3 UR4, UR41, 0x7f, URZ ;  /* 0x0000007f29047890 */ /* 0x000fe4000fffe03f */
[----:B------:R-:W-:Y:S02]  /*1620*/  UIADD3 UR10, UR6, 0x7f, URZ ;  /* 0x0000007f060a7890 */ /* 0x000fe4000fffe03f */
[----:B------:R-:W-:Y:S02]  /*1630*/  UISETP.GE.AND UP1, UPT, UR7, 0x1, UPT ;  /* 0x000000010700788c */ /* 0x000fe4000bf26270 */
[----:B------:R-:W-:Y:S02]  /*1640*/  USHF.R.S32.HI UR6, URZ, 0x1f, UR4 ;  /* 0x0000001f3f067899 */ /* 0x000fe40008011404 */
[----:B------:R-:W-:Y:S01]  /*1650*/  USHF.R.S32.HI UR11, URZ, 0x1f, UR10 ;  /* 0x0000001f3f0b7899 */ /* 0x000fe2000801140a */
[----:B------:R-:W-:Y:S01]  /*1660*/  @UP0 ULDC UR8, c[0x0][0x44c] ;  /* 0x0001130000080ab9 */ /* 0x000fe20000000800 */
[----:B------:R-:W-:Y:S01]  /*1670*/  ULEA.HI UR6, UR6, UR4, URZ, 0x7 ;  /* 0x0000000406067291 */ /* 0x000fe2000f8f383f */
[----:B------:R-:W-:Y:S01]  /*1680*/  PLOP3.LUT P0, PT, PT, PT, UP1, 0x40, 0x0 ;  /* 0x000000000000781c */ /* 0x000fe20003f0e818 */
[----:B------:R-:W-:-:S02]  /*1690*/  UIMAD.WIDE.U32 UR8, UR46, UR8, URZ ;  /* 0x000000082e0872a5 */ /* 0x000fc4000f8e003f */
[----:B------:R-:W-:Y:S01]  /*16a0*/  ULEA.HI UR11, UR11, UR10, URZ, 0x7 ;  /* 0x0000000a0b0b7291 */ /* 0x000fe2000f8f383f */
[----:B------:R-:W-:Y:S01]  /*16b0*/  @UP0 ULDC UR13, c[0x0][0x450] ;  /* 0x00011400000d0ab9 */ /* 0x000fe20000000800 */
[----:B------:R-:W-:Y:S01]  /*16c0*/  UMOV UR12, UR46 ;  /* 0x0000002e000c7c82 */ /* 0x000fe20008000000 */
[----:B------:R-:W-:Y:S02]  /*16d0*/  UIADD3 UR44, UR41, -UR42, URZ ;  /* 0x8000002a292c7290 */ /* 0x000fe4000fffe03f */
[----:B------:R-:W-:Y:S02]  /*16e0*/  USHF.R.S32.HI UR6, URZ, 0x7, UR6 ;  /* 0x000000073f067899 */ /* 0x000fe40008011406 */
[----:B------:R-:W-:Y:S02]  /*16f0*/  USHF.R.S32.HI UR11, URZ, 0x7, UR11 ;  /* 0x000000073f0b7899 */ /* 0x000fe4000801140b */
[----:B------:R-:W-:Y:S02]  /*1700*/  @UP0 USHF.R.U32.HI UR12, URZ, UR13, UR9 ;  /* 0x0000000d3f0c0299 */ /* 0x000fe40008011609 */
[----:B------:R-:W-:-:S02]  /*1710*/  UISETP.LT.AND UP0, UPT, UR6, UR11, UPT ;  /* 0x0000000b0600728c */ /* 0x000fc4000bf01270 */
[----:B------:R-:W-:Y:S01]  /*1720*/  UIADD3 UR4, UR44, UR12, URZ ;  /* 0x0000000c2c047290 */ /* 0x000fe2000fffe03f */
[----:B------:R-:W-:Y:S01]  /*1730*/  ULDC UR10, c[0x0][0x9dc] ;  /* 0x00027700000a7ab9 */ /* 0x000fe20000000800 */
        /* <DEDUP_REMOVED lines=13> */
.L_x_7797:
[----:B------:R-:W-:-:S11]  /*1810*/  UISETP.NE.AND UP0, UPT, UR7, 0x1, UPT ;  /* 0x000000010700788c */ /* 0x000fd6000bf05270 */
[----:B------:R-:W-:Y:S02]  /*1820*/  @UP0 ULDC.64 UR12, c[0x0][0x9e8] ;  /* 0x00027a00000c0ab9 */ /* 0x000fe40000000a00 */
[----:B------:R-:W-:-:S04]  /*1830*/  UIMAD.WIDE.U32 UR8, UR4, UR12, URZ ;  /* 0x0000000c040872a5 */ /* 0x000fc8000f8e003f */
[----:B------:R-:W-:-:S12]  /*1840*/  @UP0 USHF.R.U32.HI UR4, URZ, UR13, UR9 ;  /* 0x0000000d3f040299 */ /* 0x000fd80008011609 */
.L_x_7798:
[----:B------:R-:W-:-:S04]  /*1850*/  UIMAD UR4, UR4, UR7, URZ ;  /* 0x00000007040472a4 */ /* 0x000fc8000f8e023f */
[----:B------:R-:W-:-:S04]  /*1860*/  UISETP.LT.AND UP0, UPT, UR10, UR4, UPT ;  /* 0x000000040a00728c */ /* 0x000fc8000bf01270 */
[----:B------:R-:W-:-:S12]  /*1870*/  USEL UR10, UR10, UR4, !UP0 ;  /* 0x000000040a0a7287 */ /* 0x000fd8000c000000 */
.L_x_7796:
        /* <DEDUP_REMOVED lines=13> */
[----:B------:R-:W-:-:S10]  /*1950*/  USHF.R.U32.HI UR54, URZ, 0x10, UR5 ;  /* 0x000000103f367899 */ /* 0x000fd40008011605 */
[----:B------:R-:W-:Y:S05]  /*1960*/  @!P0 BRA `(.L_x_7799) ;  /* 0x0000000000948947 */ /* 0x000fea0003800000 */
[----:B------:R-:W-:Y:S01]  /*1970*/  UISETP.NE.AND UP0, UPT, UR54, URZ, UPT ;  /* 0x0000003f3600728c */ /* 0x000fe2000bf05270 */
[----:B------:R-:W-:-:S03]  /*1980*/  ULDC UR4, c[0x0][0x9f0] ;  /* 0x00027c0000047ab9 */ /* 0x000fc60000000800 */
[----:B------:R-:W-:-:S04]  /*1990*/  USEL UR10, UR54, UR4, UP0 ;  /* 0x00000004360a7287 */ /* 0x000fc80008000000 */
[----:B------:R-:W-:Y:S02]  /*19a0*/  UIADD3 UR4, UR10, -0x1, UR6 ;  /* 0xffffffff0a047890 */ /* 0x000fe4000fffe006 */
[----:B------:R-:W-:Y:S02]  /*19b0*/  IMAD.U32 R3, RZ, RZ, UR10 ;  /* 0x0000000aff037e24 */ /* 0x000fe4000f8e00ff */
[----:B------:R-:W-:-:S03]  /*19c0*/  UIADD3 UR7, -UR52, UR4, URZ ;  /* 0x0000000434077290 */ /* 0x000fc6000fffe13f */
[-C--:B------:R-:W-:Y:S01]  /*19d0*/  IABS R0, R3.reuse ;  /* 0x0000000300007213 */ /* 0x080fe20000000000 */
        /* <DEDUP_REMOVED lines=30> */
.L_x_7799:
[----:B------:R-:W-:Y:S01]  /*1bc0*/  UIMAD UR52, UR56, UR4, UR52 ;  /* 0x00000004383472a4 */ /* 0x000fe2000f8e0234 */
[----:B------:R-:W-:Y:S01]  /*1bd0*/  IMAD.U32 R90, RZ, RZ, UR6 ;  /* 0x00000006ff5a7e24 */ /* 0x000fe2000f8e00ff */
[----:B------:R-:W-:Y:S01]  /*1be0*/  PLOP3.LUT P0, PT, PT, PT, PT, 0x80, 0x0 ;  /* 0x000000000000781c */ /* 0x000fe20003f0f070 */
[----:B------:R-:W-:Y:S01]  /*1bf0*/  IMAD.U32 R3, RZ, RZ, UR4 ;  /* 0x00000004ff037e24 */ /* 0x000fe2000f8e00ff */
[----:B------:R-:W-:Y:S02]  /*1c00*/  CS2R R20, SRZ ;  /* 0x0000000000147805 */ /* 0x000fe4000001ff00 */
[----:B------:R-:W-:Y:S02]  /*1c10*/  CS2R R150, SRZ ;  /* 0x0000000000967805 */ /* 0x000fe4000001ff00 */
[----:B------:R-:W-:Y:S02]  /*1c20*/  CS2R R148, SRZ ;  /* 0x0000000000947805 */ /* 0x000fe4000001ff00 */
[----:B------:R-:W-:-:S02]  /*1c30*/  CS2R R146, SRZ ;  /* 0x0000000000927805 */ /* 0x000fc4000001ff00 */
[----:B------:R-:W-:Y:S02]  /*1c40*/  VIADDMNMX R90, R3, UR52, R90, PT ;  /* 0x00000034035a7c46 */ /* 0x000fe4000b80015a */
[----:B------:R-:W-:Y:S02]  /*1c50*/  CS2R R144, SRZ ;  /* 0x0000000000907805 */ /* 0x000fe4000001ff00 */
[----:B------:R-:W-:Y:S02]  /*1c60*/  CS2R R142, SRZ ;  /* 0x00000000008e7805 */ /* 0x000fe4000001ff00 */
[----:B------:R-:W-:Y:S02]  /*1c70*/  CS2R R140, SRZ ;  /* 0x00000000008c7805 */ /* 0x000fe4000001ff00 */
[----:B------:R-:W-:Y:S02]  /*1c80*/  ISETP.GT.AND P1, PT, R90, UR52, PT ;  /* 0x000000345a007c0c */ /* 0x000fe4000bf24270 */
        /* <DEDUP_REMOVED lines=58> */
.L_x_7801:
[----:B------:R-:W-:Y:S01]  /*2030*/  ULEA.HI UR4, UR61, UR61, URZ, 0x1 ;  /* 0x0000003d3d047291 */ /* 0x000fe2000f8f083f */
[----:B------:R-:W-:-:S03]  /*2040*/  R2UR UR5, R219 ;  /* 0x00000000db0572ca */ /* 0x000fc600000e0000 */
[----:B------:R-:W-:-:S04]  /*2050*/  ULOP3.LUT UR4, UR4, 0xfffffffe, URZ, 0xc0, !UPT ;  /* 0xfffffffe04047892 */ /* 0x000fc8000f8ec03f */
[----:B------:R-:W-:-:S06]  /*2060*/  UIADD3 UR4, UR61, -UR4, URZ ;  /* 0x800000043d047290 */ /* 0x000fcc000fffe03f */
[----:B------:R-:W-:Y:S02]  /*2070*/  IMAD.U32 R0, RZ, RZ, UR4 ;  /* 0x00000004ff007e24 */ /* 0x000fe4000f8e00ff */
[----:B------:R-:W-:-:S03]  /*2080*/  IMAD.U32 R2, RZ, RZ, UR5 ;  /* 0x00000005ff027e24 */ /* 0x000fc6000f8e00ff */
[----:B------:R-:W-:Y:S02]  /*2090*/  SHF.L.U32 R0, R0, 0x1f, RZ ;  /* 0x0000001f00007819 */ /* 0x000fe400000006ff */
[----:B------:R-:W-:Y:S02]  /*20a0*/  ISETP.NE.AND P0, PT, R2, 0x3, PT ;  /* 0x000000030200780c */ /* 0x000fe40003f05270 */
[----:B------:R-:W0:Y:S02]  /*20b0*/  SYNCS.PHASECHK.TRANS64.TRYWAIT P1, [UR40+0x28800], R0 ;  /* 0x02880000ff0075a7 */ /* 0x000e240008020168 */
[----:B0-----:R-:W-:Y:S09]  /*20c0*/  @!P1 BRA `(.L_x_7802) ;  /* 0x0000015800209947 */ /* 0x001ff20003800000 */
.L_x_7998:
[----:B------:R-:W-:Y:S05]  /*20d0*/  @!P0 BRA `(.L_x_7803) ;  /* 0x0000000000048947 */ /* 0x000fea0003800000 */
[----:B------:R-:W-:Y:S01]  /*20e0*/  BPT.TRAP 0x1 ;  /* 0x000000040000795c */ /* 0x000fe20000300000 */
.L_x_7803:
[----:B0-----:R-:W-:Y:S02]  /*20f0*/  IMAD.U32 R3, RZ, RZ, UR38 ;  /* 0x00000026ff037e24 */ /* 0x001fe4000f8e00ff */
[----:B------:R-:W-:-:S03]  /*2100*/  IMAD.U32 R0, RZ, RZ, UR39 ;  /* 0x00000027ff007e24 */ /* 0x000fc6000f8e00ff */
[----:B------:R-:W-:Y:S02]  /*2110*/  LEA R3, R3, UR40, 0x3 ;  /* 0x0000002803037c11 */ /* 0x000fe4000f8e18ff */
[----:B------:R-:W-:-:S04]  /*2120*/  SHF.L.U32 R0, R0, 0x1f, RZ ;  /* 0x0000001f00007819 */ /* 0x000fc800000006ff */
[----:B------:R0:W1:Y:S01]  /*2130*/  SYNCS.PHASECHK.TRANS64.TRYWAIT P1, [R3+URZ+0x28830], R0 ;  /* 0x02883000030075a7 */ /* 0x000062000802017f */
[----:B------:R-:W-:Y:S05]  /*2140*/  @!P0 BRA `(.L_x_7804) ;  /* 0x0000000000048947 */ /* 0x000fea0003800000 */
[----:B------:R-:W-:Y:S01]  /*2150*/  BPT.TRAP 0x1 ;  /* 0x000000040000795c */ /* 0x000fe20000300000 */
.L_x_7804:
[----:B-1----:R-:W-:Y:S05]  /*2160*/  @P1 BRA `(.L_x_7805) ;  /* 0x0000000000081947 */ /* 0x002fea0003800000 */
[----:B------:R-:W1:Y:S02]  /*2170*/  SYNCS.PHASECHK.TRANS64.TRYWAIT P1, [R3+URZ+0x28830], R0 ;  /* 0x02883000030075a7 */ /* 0x000e64000802017f */
[----:B-1----:R-:W-:Y:S05]  /*2180*/  @!P1 BRA `(.L_x_7806) ;  /* 0x0000015800089947 */ /* 0x002fea0003800000 */
.L_x_7805:
        /* <DEDUP_REMOVED lines=63> */
.L_x_7807:
[----:B------:R-:W-:Y:S01]  /*2580*/  UISETP.NE.AND UP1, UPT, UR50, URZ, UPT ;  /* 0x0000003f3200728c */ /* 0x000fe2000bf25270 */
[----:B01----:R-:W-:Y:S01]  /*2590*/  VIADD R0, R17, UR46 ;  /* 0x0000002e11007c36 */ /* 0x003fe20008000000 */
[----:B------:R-:W-:Y:S01]  /*25a0*/  R2UR UR6, R3 ;  /* 0x00000000030672ca */ /* 0x000fe200000e0000 */
[----:B------:R-:W-:Y:S01]  /*25b0*/  IMAD.MOV.U32 R3, RZ, RZ, -0x80 ;  /* 0xffffff80ff037424 */ /* 0x000fe200078e00ff */
[----:B------:R-:W-:Y:S01]  /*25c0*/  UISETP.NE.AND UP0, UPT, UR43, URZ, UPT ;  /* 0x0000003f2b00728c */ /* 0x000fe2000bf05270 */
[C---:B------:R-:W-:Y:S01]  /*25d0*/  LEA R6, R90.reuse, 0xffffff80, 0x7 ;  /* 0xffffff805a067811 */ /* 0x040fe200078e38ff */
[----:B------:R-:W-:Y:S01]  /*25e0*/  ULDC UR59, c[0x0][0x9dc] ;  /* 0x00027700003b7ab9 */ /* 0x000fe20000000800 */
[----:B------:R-:W-:Y:S01]  /*25f0*/  PLOP3.LUT P1, PT, PT, PT, UP1, 0x80, 0x0 ;  /* 0x000000000000781c */ /* 0x000fe20003f2f018 */
[----:B------:R-:W-:Y:S01]  /*2600*/  IMAD R7, R90, R3, 0x80 ;  /* 0x000000805a077424 */ /* 0x000fe200078e0203 */
[----:B------:R-:W-:Y:S01]  /*2610*/  PLOP3.LUT P2, PT, PT, PT, UP1, 0x80, 0x0 ;  /* 0x000000000000781c */ /* 0x000fe20003f4f018 */
[----:B------:R-:W-:Y:S01]  /*2620*/  IMAD.U32 R3, RZ, RZ, UR42 ;  /* 0x0000002aff037e24 */ /* 0x000fe2000f8e00ff */
[----:B------:R-:W-:Y:S01]  /*2630*/  @UP1 ULDC UR7, c[0x0][0x44c] ;  /* 0x0001130000071ab9 */ /* 0x000fe20000000800 */
[----:B------:R-:W-:Y:S01]  /*2640*/  ULDC UR14, c[0x0][0x9e0] ;  /* 0x00027800000e7ab9 */ /* 0x000fe20000000800 */
[----:B------:R-:W-:-:S02]  /*2650*/  IADD3 R8, -R16, UR41, R7 ;  /* 0x0000002910087c10 */ /* 0x000fc4000fffe107 */
[----:B------:R-:W-:-:S04]  /*2660*/  UIADD3 UR6, UR6, 0x28840, URZ ;  /* 0x0002884006067890 */ /* 0x000fc8000fffe03f */
[----:B------:R-:W-:Y:S01]  /*2670*/  UPRMT UR6, UR53, 0x654, UR6 ;  /* 0x0000065435067896 */ /* 0x000fe20008000006 */
[----:B------:R-:W-:Y:S01]  /*2680*/  @P1 IMAD.HI.U32 R2, R0, UR7, RZ ;  /* 0x0000000700021c27 */ /* 0x000fe2000f8e00ff */
[----:B------:R-:W-:Y:S01]  /*2690*/  @UP1 ULDC UR7, c[0x0][0x450] ;  /* 0x0001140000071ab9 */ /* 0x000fe20000000800 */
[----:B------:R-:W-:-:S03]  /*26a0*/  PLOP3.LUT P1, PT, PT, PT, UP0, 0x40, 0x0 ;  /* 0x000000000000781c */ /* 0x000fc60003f2e808 */
        /* <DEDUP_REMOVED lines=25> */
.L_x_7810:
[----:B------:R-:W-:Y:S02]  /*2840*/  ULDC UR6, c[0x0][0x9e4] ;  /* 0x0002790000067ab9 */ /* 0x000fe40000000800 */
[----:B------:R-:W-:-:S05]  /*2850*/  IMAD.U32 R11, RZ, RZ, UR6 ;  /* 0x00000006ff0b7e24 */ /* 0x000fca000f8e00ff */
[----:B------:R-:W-:-:S13]  /*2860*/  ISETP.NE.AND P1, PT, R11, 0x1, PT ;  /* 0x000000010b00780c */ /* 0x000fda0003f25270 */
[----:B------:R-:W0:Y:S02]  /*2870*/  @P1 LDC.64 R12, c[0x0][0x9e8] ;  /* 0x00027a00ff0c1b82 */ /* 0x000e240000000a00 */
[----:B0-----:R-:W-:-:S05]  /*2880*/  @P1 IMAD.HI.U32 R4, R5, R12, RZ ;  /* 0x0000000c05041227 */ /* 0x001fca00078e00ff */
[----:B------:R-:W-:-:S07]  /*2890*/  @P1 SHF.R.U32.HI R5, RZ, R13, R4 ;  /* 0x0000000dff051219 */ /* 0x000fce0000011604 */
.L_x_7811:
[----:B------:R-:W-:Y:S05]  /*28a0*/  BSYNC B0 ;  /* 0x0000000000007941 */ /* 0x000fea0003800000 */
.L_x_7809:
[----:B------:R-:W-:-:S04]  /*28b0*/  IMAD R5, R5, R11, -R6 ;  /* 0x0000000b05057224 */ /* 0x000fc800078e0a06 */
[----:B------:R-:W-:-:S05]  /*28c0*/  IMAD.IADD R5, R5, 0x1, -R16 ;  /* 0x0000000105057824 */ /* 0x000fca00078e0a10 */
[----:B------:R-:W-:Y:S02]  /*28d0*/  VIADDMNMX R2, R5, R11, R2, PT ;  /* 0x0000000b05027246 */ /* 0x000fe40003800102 */
[----:B------:R-:W-:-:S07]  /*28e0*/  VIMNMX R3, R3, R5, !PT ;  /* 0x0000000503037248 */ /* 0x000fce0007fe0100 */
.L_x_7808:
        /* <DEDUP_REMOVED lines=151> */
[----:B------:R-:W-:Y:S02]  /*3260*/  ISETP.GE.AND P6, PT, R7, 0x7a, PT ;  /* 0x0000007a0700780c */ /* 0x000fe40003fc6270 */
[----:B------:R-:W0:Y:S02]  /*3270*/  SHFL.IDX PT, R7, R0, 0x1, 0x1c1f ;  /* 0x003c1f0000077f89 */ /* 0x000e2400000e0000 */
[----:B------:R-:W-:Y:S02]  /*3280*/  P2R R24, PR, RZ, 0x40 ;  /* 0x00000040ff187803 */ /* 0x000fe40000000000 */
[----:B------:R-:W-:-:S04]  /*3290*/  ISETP.GT.AND P6, PT, R3, 0x79, !P6 ;  /* 0x000000790300780c */ /* 0x000fc800077c4270 */
[----:B------:R-:W-:-:S04]  /*32a0*/  ISETP.LT.OR P6, PT, R2, 0x7a, P6 ;  /* 0x0000007a0200780c */ /* 0x000fc800037c1670 */
[----:B------:R-:W-:Y:S02]  /*32b0*/  FSEL R85, R85, -INF , !P6 ;  /* 0xff80000055557808 */ /* 0x000fe40007000000 */
[----:B------:R-:W-:Y:S02]  /*32c0*/  PLOP3.LUT P6, PT, PT, PT, UP0, 0x40, 0x0 ;  /* 0x000000000000781c */ /* 0x000fe40003fce808 */
[----:B0-----:R-:W-:Y:S01]  /*32d0*/  VIADDMNMX R2, R7, R9, R8, PT ;  /* 0x0000000907027246 */ /* 0x001fe20003800108 */
[----:B------:R-:W-:-:S10]  /*32e0*/  IMAD.IADD R3, R10, 0x1, R7 ;  /* 0x000000010a037824 */ /* 0x000fd400078e0207 */
        /* <DEDUP_REMOVED lines=15> */
.L_x_7814:
[----:B------:R-:W-:Y:S02]  /*33e0*/  ULDC UR6, c[0x0][0x9e4] ;  /* 0x0002790000067ab9 */ /* 0x000fe40000000800 */
[----:B------:R-:W-:-:S05]  /*33f0*/  IMAD.U32 R0, RZ, RZ, UR6 ;  /* 0x00000006ff007e24 */ /* 0x000fca000f8e00ff */
[----:B------:R-:W-:-:S13]  /*3400*/  ISETP.NE.AND P6, PT, R0, 0x1, PT ;  /* 0x000000010000780c */ /* 0x000fda0003fc5270 */
[----:B------:R-:W0:Y:S02]  /*3410*/  @P6 LDC.64 R4, c[0x0][0x9e8] ;  /* 0x00027a00ff046b82 */ /* 0x000e240000000a00 */
[----:B0-----:R-:W-:-:S05]  /*3420*/  @P6 IMAD.HI.U32 R4, R7, R4, RZ ;  /* 0x0000000407046227 */ /* 0x001fca00078e00ff */
[----:B------:R-:W-:-:S07]  /*3430*/  @P6 SHF.R.U32.HI R7, RZ, R5, R4 ;  /* 0x00000005ff076219 */ /* 0x000fce0000011604 */
.L_x_7815:
[----:B------:R-:W-:Y:S05]  /*3440*/  BSYNC B0 ;  /* 0x0000000000007941 */ /* 0x000fea0003800000 */
.L_x_7813:
[----:B------:R-:W-:-:S04]  /*3450*/  IMAD R7, R7, R0, -R6 ;  /* 0x0000000007077224 */ /* 0x000fc800078e0a06 */
[----:B------:R-:W-:-:S05]  /*3460*/  IMAD.IADD R7, R7, 0x1, -R16 ;  /* 0x0000000107077824 */ /* 0x000fca00078e0a10 */
[----:B------:R-:W-:Y:S02]  /*3470*/  VIADDMNMX R2, R7, R0, R2, PT ;  /* 0x0000000007027246 */ /* 0x000fe40003800102 */
[----:B------:R-:W-:-:S07]  /*3480*/  VIMNMX R3, R3, R7, !PT ;  /* 0x0000000703037248 */ /* 0x000fce0007fe0100 */
.L_x_7812:
[----:B------:R-:W-:Y:S01]  /*3490*/  ISETP.GT.AND P1, PT, R3, 0x1, !P1 ;  /* 0x000000010300780c */ /* 0x000fe20004f24270 */
[----:B------:R-:W-:Y:S01]  /*34a0*/  ULDC UR6, c[0x0][0x988] ;  /* 0x0002620000067ab9 */ /* 0x000fe20000000800 */
[----:B------:R-:W-:Y:S01]  /*34b0*/  ISETP.NE.AND P6, PT, R15, RZ, PT ;  /* 0x000000ff0f00720c */ /* 0x000fe20003fc5270 */
[----:B------:R-:W-:Y:S01]  /*34c0*/  UISETP.NE.AND UP1, UPT, UR50, URZ, UPT ;  /* 0x0000003f3200728c */ /* 0x000fe2000bf25270 */
[----:B------:R-:W-:Y:S01]  /*34d0*/  ISETP.LT.OR P1, PT, R2, 0x2, P1 ;  /* 0x000000020200780c */ /* 0x000fe20000f21670 */
[----:B------:R-:W-:Y:S01]  /*34e0*/  UISETP.NE.AND UP0, UPT, UR43, URZ, UPT ;  /* 0x0000003f2b00728c */ /* 0x000fe2000bf05270 */
[----:B------:R-:W-:Y:S01]  /*34f0*/  FMNMX.FTZ R5, R11, R25, !PT ;  /* 0x000000190b057209 */ /* 0x000fe20007810000 */
[----:B------:R-:W-:Y:S01]  /*3500*/  UMOV UR7, UR46 ;  /* 0x0000002e00077c82 */ /* 0x000fe20008000000 */
[----:B------:R-:W-:Y:S02]  /*3510*/  FSEL R27, R27, -INF , !P1 ;  /* 0xff8000001b1b7808 */ /* 0x000fe40004800000 */
[----:B------:R-:W-:-:S02]  /*3520*/  ISETP.GT.AND P1, PT, R3, 0x9, !P6 ;  /* 0x000000090300780c */ /* 0x000fc40007724270 */
[----:B------:R-:W-:Y:S02]  /*3530*/  FMNMX.FTZ R0, R28, R5, !PT ;  /* 0x000000051c007209 */ /* 0x000fe40007810000 */
[----:B------:R-:W-:Y:S01]  /*3540*/  ISETP.LT.OR P1, PT, R2, 0xa, P1 ;  /* 0x0000000a0200780c */ /* 0x000fe20000f21670 */
[----:B------:R-:W-:Y:S01]  /*3550*/  @UP1 ULDC UR10, c[0x0][0x44c] ;  /* 0x00011300000a1ab9 */ /* 0x000fe20000000800 */
[----:B------:R-:W-:Y:S01]  /*3560*/  FMNMX.FTZ R5, R29, R0, !PT ;  /* 0x000000001d057209 */ /* 0x000fe20007810000 */
[----:B------:R-:W-:Y:S01]  /*3570*/  UIMAD.WIDE.U32 UR10, UR46, UR10, URZ ;  /* 0x0000000a2e0a72a5 */ /* 0x000fe2000f8e003f */
[----:B------:R-:W-:Y:S01]  /*3580*/  FSEL R31, R31, -INF , !P1 ;  /* 0xff8000001f1f7808 */ /* 0x000fe20004800000 */
[----:B------:R-:W-:Y:S01]  /*3590*/  @UP1 ULDC UR15, c[0x0][0x450] ;  /* 0x00011400000f1ab9 */ /* 0x000fe20000000800 */
[----:B------:R-:W-:Y:S01]  /*35a0*/  ISETP.NE.AND P1, PT, R20, RZ, PT ;  /* 0x000000ff1400720c */ /* 0x000fe20003f25270 */
[----:B------:R-:W-:Y:S01]  /*35b0*/  @UP1 USHF.R.U32.HI UR7, URZ, UR15, UR11 ;  /* 0x0000000f3f071299 */ /* 0x000fe2000801160b */
[----:B------:R-:W-:-:S02]  /*35c0*/  FMNMX.FTZ R0, R32, R5, !PT ;  /* 0x0000000520007209 */ /* 0x000fc40007810000 */
[----:B------:R-:W-:Y:S01]  /*35d0*/  ISETP.GT.AND P1, PT, R3, 0x10, !P1 ;  /* 0x000000100300780c */ /* 0x000fe20004f24270 */
[----:B------:R-:W-:Y:S01]  /*35e0*/  UIADD3 UR44, UR44, UR7, URZ ;  /* 0x000000072c2c7290 */ /* 0x000fe2000fffe03f */
[----:B------:R-:W-:Y:S02]  /*35f0*/  FMNMX.FTZ R5, R33, R0, !PT ;  /* 0x0000000021057209 */ /* 0x000fe40007810000 */
[----:B------:R-:W-:Y:S01]  /*3600*/  ISETP.LT.OR P1, PT, R2, 0x11, P1 ;  /* 0x000000110200780c */ /* 0x000fe20000f21670 */
[----:B------:R-:W-:Y:S01]  /*3610*/  UIADD3 UR7, UR44, UR14, URZ ;  /* 0x0000000e2c077290 */ /* 0x000fe2000fffe03f */
        /* <DEDUP_REMOVED lines=73> */
[----:B------:R-:W-:Y:S01]  /*3ab0*/  ISETP.NE.AND P2, PT, R107, RZ, PT ;  /* 0x000000ff6b00720c */ /* 0x000fe20003f45270 */
[----:B------:R-:W0:Y:S01]  /*3ac0*/  SHFL.BFLY PT, R5, R4, 0x2, 0x1f ;  /* 0x0c401f0004057f89 */ /* 0x000e2200000e0000 */
[----:B------:R-:W-:-:S02]  /*3ad0*/  FSEL R55, R55, -INF , !P1 ;  /* 0xff80000037377808 */ /* 0x000fc40004800000 */
[----:B------:R-:W-:Y:S02]  /*3ae0*/  ISETP.NE.AND P1, PT, R99, RZ, PT ;  /* 0x000000ff6300720c */ /* 0x000fe40003f25270 */
[----:B------:R-:W-:Y:S02]  /*3af0*/  ISETP.NE.AND P6, PT, R108, RZ, PT ;  /* 0x000000ff6c00720c */ /* 0x000fe40003fc5270 */
[C---:B------:R-:W-:Y:S02]  /*3b00*/  ISETP.GT.AND P1, PT, R3.reuse, 0x40, !P1 ;  /* 0x000000400300780c */ /* 0x040fe40004f24270 */
[C---:B------:R-:W-:Y:S02]  /*3b10*/  ISETP.GT.AND P3, PT, R3.reuse, 0x70, !P3 ;  /* 0x000000700300780c */ /* 0x040fe40005f64270 */
[----:B------:R-:W-:Y:S02]  /*3b20*/  ISETP.LT.OR P1, PT, R2, 0x41, P1 ;  /* 0x000000410200780c */ /* 0x000fe40000f21670 */
[----:B------:R-:W-:-:S02]  /*3b30*/  ISETP.GT.AND P4, PT, R3, 0x71, !P4 ;  /* 0x000000710300780c */ /* 0x000fc40006784270 */
[----:B------:R-:W-:Y:S02]  /*3b40*/  FSEL R58, R58, -INF , !P1 ;  /* 0xff8000003a3a7808 */ /* 0x000fe40004800000 */
[----:B------:R-:W-:Y:S02]  /*3b50*/  ISETP.NE.AND P1, PT, R100, RZ, PT ;  /* 0x000000ff6400720c */ /* 0x000fe40003f25270 */
[C---:B------:R-:W-:Y:S02]  /*3b60*/  ISETP.LT.OR P3, PT, R2.reuse, 0x71, P3 ;  /* 0x000000710200780c */ /* 0x040fe40001f61670 */
[C---:B------:R-:W-:Y:S02]  /*3b70*/  ISETP.GT.AND P1, PT, R3.reuse, 0x41, !P1 ;  /* 0x000000410300780c */ /* 0x040fe40004f24270 */
[----:B------:R-:W-:Y:S02]  /*3b80*/  ISETP.GT.AND P5, PT, R3, 0x78, !P5 ;  /* 0x000000780300780c */ /* 0x000fe40006fa4270 */
[----:B------:R-:W-:-:S02]  /*3b90*/  ISETP.LT.OR P1, PT, R2, 0x42, P1 ;  /* 0x000000420200780c */ /* 0x000fc40000f21670 */
[----:B0-----:R-:W-:Y:S02]  /*3ba0*/  FMNMX.FTZ R5, R4, R5, !PT ;  /* 0x0000000504057209 */ /* 0x001fe40007810000 */
[----:B------:R-:W-:Y:S02]  /*3bb0*/  FSEL R59, R59, -INF , !P1 ;  /* 0xff8000003b3b7808 */ /* 0x000fe40004800000 */
[----:B------:R-:W-:Y:S01]  /*3bc0*/  ISETP.NE.AND P1, PT, R101, RZ, PT ;  /* 0x000000ff6500720c */ /* 0x000fe20003f25270 */
[----:B------:R-:W0:Y:S01]  /*3bd0*/  SHFL.BFLY PT, R0, R5, 0x1, 0x1f ;  /* 0x0c201f0005007f89 */ /* 0x000e2200000e0000 */
[----:B------:R-:W-:Y:S02]  /*3be0*/  ISETP.LT.OR P4, PT, R2, 0x72, P4 ;  /* 0x000000720200780c */ /* 0x000fe40002781670 */
[----:B------:R-:W-:Y:S02]  /*3bf0*/  ISETP.GT.AND P1, PT, R3, 0x48, !P1 ;  /* 0x000000480300780c */ /* 0x000fe40004f24270 */
[----:B------:R-:W-:-:S02]  /*3c00*/  FSEL R82, R82, -INF , !P3 ;  /* 0xff80000052527808 */ /* 0x000fc40005800000 */
[C---:B------:R-:W-:Y:S02]  /*3c10*/  ISETP.LT.OR P1, PT, R2.reuse, 0x49, P1 ;  /* 0x000000490200780c */ /* 0x040fe40000f21670 */
[----:B------:R-:W-:Y:S02]  /*3c20*/  ISETP.LT.OR P5, PT, R2, 0x79, P5 ;  /* 0x000000790200780c */ /* 0x000fe40002fa1670 */
[----:B------:R-:W-:Y:S02]  /*3c30*/  FSEL R62, R62, -INF , !P1 ;  /* 0xff8000003e3e7808 */ /* 0x000fe40004800000 */
[----:B------:R-:W-:Y:S02]  /*3c40*/  ISETP.NE.AND P1, PT, R102, RZ, PT ;  /* 0x000000ff6600720c */ /* 0x000fe40003f25270 */
[----:B------:R-:W-:Y:S02]  /*3c50*/  FSEL R83, R83, -INF , !P4 ;  /* 0xff80000053537808 */ /* 0x000fe40006000000 */
[----:B------:R-:W-:-:S02]  /*3c60*/  ISETP.GT.AND P1, PT, R3, 0x49, !P1 ;  /* 0x000000490300780c */ /* 0x000fc40004f24270 */
[----:B------:R-:W-:Y:S02]  /*3c70*/  FSEL R86, R86, -INF , !P5 ;  /* 0xff80000056567808 */ /* 0x000fe40006800000 */
[----:B------:R-:W-:Y:S02]  /*3c80*/  ISETP.LT.OR P1, PT, R2, 0x4a, P1 ;  /* 0x0000004a0200780c */ /* 0x000fe40000f21670 */
[----:B0-----:R-:W-:Y:S02]  /*3c90*/  FMNMX.FTZ R0, R5, R0, !PT ;  /* 0x0000000005007209 */ /* 0x001fe40007810000 */
[----:B------:R-:W-:Y:S02]  /*3ca0*/  FSEL R63, R63, -INF , !P1 ;  /* 0xff8000003f3f7808 */ /* 0x000fe40004800000 */
[----:B------:R-:W-:Y:S01]  /*3cb0*/  ISETP.NE.AND P1, PT, R103, RZ, PT ;  /* 0x000000ff6700720c */ /* 0x000fe20003f25270 */
[----:B------:R-:W-:-:S03]  /*3cc0*/  FMUL.FTZ R6, R0, UR6 ;  /* 0x0000000600067c20 */ /* 0x000fc60008410000 */
        /* <DEDUP_REMOVED lines=30> */
[--C-:B------:R-:W-:Y:S01]  /*3eb0*/  FFMA.FTZ R180, R11, UR6, -R8.reuse ;  /* 0x000000060bb47c23 */ /* 0x100fe20008010808 */
[----:B------:R-:W-:Y:S01]  /*3ec0*/  ISETP.LT.OR P1, PT, R2, 0x1, P1 ;  /* 0x000000010200780c */ /* 0x000fe20000f21670 */
[--C-:B------:R-:W-:Y:S01]  /*3ed0*/  FFMA.FTZ R5, R25, UR6, -R8.reuse ;  /* 0x0000000619057c23 */ /* 0x100fe20008010808 */
[----:B------:R-:W-:Y:S01]  /*3ee0*/  ISETP.GT.AND P6, PT, R3, 0x79, !P6 ;  /* 0x000000790300780c */ /* 0x000fe200077c4270 */
[--C-:B------:R-:W-:Y:S01]  /*3ef0*/  FFMA.FTZ R7, R29, UR6, -R8.reuse ;  /* 0x000000061d077c23 */ /* 0x100fe20008010808 */
[----:B------:R-:W-:Y:S01]  /*3f00*/  FSEL R26, R26, -INF , !P1 ;  /* 0xff8000001a1a7808 */ /* 0x000fe20004800000 */
[--C-:B------:R-:W-:Y:S01]  /*3f10*/  FFMA.FTZ R41, R41, UR6, -R8.reuse ;  /* 0x0000000629297c23 */ /* 0x100fe20008010808 */
[----:B------:R-:W-:Y:S01]  /*3f20*/  ISETP.NE.AND P1, PT, R12, RZ, PT ;  /* 0x000000ff0c00720c */ /* 0x000fe20003f25270 */
[--C-:B------:R-:W-:Y:S01]  /*3f30*/  FFMA.FTZ R182, R28, UR6, -R8.reuse ;  /* 0x000000061cb67c23 */ /* 0x100fe20008010808 */
[----:B------:R-:W-:Y:S01]  /*3f40*/  FMNMX.FTZ R9, R26, R27, !PT ;  /* 0x0000001b1a097209 */ /* 0x000fe20007810000 */
[----:B------:R-:W-:Y:S01]  /*3f50*/  MUFU.EX2 R180, R180 ;  /* 0x000000b400b47308 */ /* 0x000fe20000000800 */
[----:B------:R-:W-:Y:S01]  /*3f60*/  ISETP.GT.AND P1, PT, R3, 0x68, !P1 ;  /* 0x000000680300780c */ /* 0x000fe20004f24270 */
[--C-:B------:R-:W-:Y:S01]  /*3f70*/  FFMA.FTZ R3, R53, UR6, -R8.reuse ;  /* 0x0000000635037c23 */ /* 0x100fe20008010808 */
[----:B------:R-:W-:Y:S01]  /*3f80*/  FMNMX.FTZ R4, R30, R9, !PT ;  /* 0x000000091e047209 */ /* 0x000fe20007810000 */
[--C-:B------:R-:W-:Y:S01]  /*3f90*/  FFMA.FTZ R176, R32, UR6, -R8.reuse ;  /* 0x0000000620b07c23 */ /* 0x100fe20008010808 */
[----:B------:R-:W-:Y:S01]  /*3fa0*/  ISETP.LT.OR P1, PT, R2, 0x69, P1 ;  /* 0x000000690200780c */ /* 0x000fe20000f21670 */
[--C-:B------:R-:W-:Y:S01]  /*3fb0*/  FFMA.FTZ R33, R33, UR6, -R8.reuse ;  /* 0x0000000621217c23 */ /* 0x100fe20008010808 */
[----:B------:R-:W-:Y:S01]  /*3fc0*/  FMNMX.FTZ R9, R31, R4, !PT ;  /* 0x000000041f097209 */ /* 0x000fe20007810000 */
[----:B------:R-:W0:Y:S01]  /*3fd0*/  MUFU.EX2 R5, R5 ;  /* 0x0000000500057308 */ /* 0x000e220000000800 */
[----:B------:R-:W-:Y:S01]  /*3fe0*/  FSEL R78, R78, -INF , !P1 ;  /* 0xff8000004e4e7808 */ /* 0x000fe20004800000 */
[--C-:B------:R-:W-:Y:S01]  /*3ff0*/  FFMA.FTZ R178, R36, UR6, -R8.reuse ;  /* 0x0000000624b27c23 */ /* 0x100fe20008010808 */
[----:B------:R-:W-:Y:S01]  /*4000*/  FMNMX.FTZ R4, R34, R9, !PT ;  /* 0x0000000922047209 */ /* 0x000fe20007810000 */
[--C-:B------:R-:W-:Y:S01]  /*4010*/  FFMA.FTZ R37, R37, UR6, -R8.reuse ;  /* 0x0000000625257c23 */ /* 0x100fe20008010808 */
[----:B------:R-:W-:Y:S01]  /*4020*/  ISETP.LT.OR P6, PT, R2, 0x7a, P6 ;  /* 0x0000007a0200780c */ /* 0x000fe200037c1670 */
[--C-:B------:R-:W-:Y:S01]  /*4030*/  FFMA.FTZ R172, R40, UR6, -R8.reuse ;  /* 0x0000000628ac7c23 */ /* 0x100fe20008010808 */
[----:B------:R-:W-:Y:S01]  /*4040*/  FMNMX.FTZ R11, R35, R4, !PT ;  /* 0x00000004230b7209 */ /* 0x000fe20007810000 */
[----:B------:R-:W1:Y:S01]  /*4050*/  MUFU.EX2 R182, R182 ;  /* 0x000000b600b67308 */ /* 0x000e620000000800 */
[----:B------:R-:W-:Y:S01]  /*4060*/  FSEL R87, R87, -INF , !P6 ;  /* 0xff80000057577808 */ /* 0x000fe20007000000 */
[--C-:B------:R-:W-:Y:S01]  /*4070*/  FFMA.FTZ R174, R44, UR6, -R8.reuse ;  /* 0x000000062cae7c23 */ /* 0x100fe20008010808 */
[----:B------:R-:W-:Y:S01]  /*4080*/  FMNMX.FTZ R4, R38, R11, !PT ;  /* 0x0000000b26047209 */ /* 0x000fe20007810000 */
[--C-:B------:R-:W-:Y:S01]  /*4090*/  FFMA.FTZ R45, R45, UR6, -R8.reuse ;  /* 0x000000062d2d7c23 */ /* 0x100fe20008010808 */
[--C-:B------:R-:W-:Y:S01]  /*40a0*/  FFMA.FTZ R168, R48, UR6, -R8.reuse ;  /* 0x0000000630a87c23 */ /* 0x100fe20008010808 */
[--C-:B------:R-:W-:Y:S01]  /*40b0*/  FFMA.FTZ R49, R49, UR6, -R8.reuse ;  /* 0x0000000631317c23 */ /* 0x100fe20008010808 */
[----:B------:R-:W-:Y:S01]  /*40c0*/  FMNMX.FTZ R11, R39, R4, !PT ;  /* 0x00000004270b7209 */ /* 0x000fe20007810000 */
[----:B------:R-:W2:Y:S01]  /*40d0*/  MUFU.EX2 R7, R7 ;  /* 0x0000000700077308 */ /* 0x000ea20000000800 */
[--C-:B------:R-:W-:Y:S01]  /*40e0*/  FFMA.FTZ R170, R52, UR6, -R8.reuse ;  /* 0x0000000634aa7c23 */ /* 0x100fe20008010808 */
[--C-:B------:R-:W-:Y:S01]  /*40f0*/  FFMA.FTZ R164, R56, UR6, -R8.reuse ;  /* 0x0000000638a47c23 */ /* 0x100fe20008010808 */
[----:B------:R-:W-:Y:S01]  /*4100*/  FMNMX.FTZ R4, R42, R11, !PT ;  /* 0x0000000b2a047209 */ /* 0x000fe20007810000 */
[--C-:B------:R-:W-:Y:S01]  /*4110*/  FFMA.FTZ R57, R57, UR6, -R8.reuse ;  /* 0x0000000639397c23 */ /* 0x100fe20008010808 */
[--C-:B------:R-:W-:Y:S01]  /*4120*/  FFMA.FTZ R166, R60, UR6, -R8.reuse ;  /* 0x000000063ca67c23 */ /* 0x100fe20008010808 */
[--C-:B------:R-:W-:Y:S01]  /*4130*/  FFMA.FTZ R160, R64, UR6, -R8.reuse ;  /* 0x0000000640a07c23 */ /* 0x100fe20008010808 */
[----:B------:R-:W-:Y:S01]  /*4140*/  FMNMX.FTZ R13, R43, R4, !PT ;  /* 0x000000042b0d7209 */ /* 0x000fe20007810000 */
[----:B------:R-:W3:Y:S01]  /*4150*/  MUFU.EX2 R176, R176 ;  /* 0x000000b000b07308 */ /* 0x000ee20000000800 */
[--C-:B------:R-:W-:Y:S01]  /*4160*/  FFMA.FTZ R162, R68, UR6, -R8.reuse ;  /* 0x0000000644a27c23 */ /* 0x100fe20008010808 */
[--C-:B------:R-:W-:Y:S01]  /*4170*/  FFMA.FTZ R156, R72, UR6, -R8.reuse ;  /* 0x00000006489c7c23 */ /* 0x100fe20008010808 */
[----:B------:R-:W-:Y:S01]  /*4180*/  FMNMX.FTZ R4, R46, R13, !PT ;  /* 0x0000000d2e047209 */ /* 0x000fe20007810000 */
[--C-:B------:R-:W-:Y:S01]  /*4190*/  FFMA.FTZ R158, R76, UR6, -R8.reuse ;  /* 0x000000064c9e7c23 */ /* 0x100fe20008010808 */
[--C-:B------:R-:W-:Y:S01]  /*41a0*/  FFMA.FTZ R152, R80, UR6, -R8.reuse ;  /* 0x0000000650987c23 */ /* 0x100fe20008010808 */
[----:B------:R-:W-:Y:S01]  /*41b0*/  FFMA.FTZ R154, R84, UR6, -R8 ;  /* 0x00000006549a7c23 */ /* 0x000fe20008010808 */
[----:B------:R-:W-:Y:S01]  /*41c0*/  FMNMX.FTZ R13, R47, R4, !PT ;  /* 0x000000042f0d7209 */ /* 0x000fe20007810000 */
[----:B------:R4:W5:Y:S03]  /*41d0*/  MUFU.EX2 R9, R33 ;  /* 0x0000002100097308 */ /* 0x0009660000000800 */
[----:B------:R-:W-:-:S04]  /*41e0*/  FMNMX.FTZ R4, R50, R13, !PT ;  /* 0x0000000d32047209 */ /* 0x000fc80007810000 */
[----:B------:R-:W-:Y:S01]  /*41f0*/  FMNMX.FTZ R15, R51, R4, !PT ;  /* 0x00000004330f7209 */ /* 0x000fe20007810000 */
[----:B------:R-:W-:Y:S01]  /*4200*/  MUFU.EX2 R13, R41 ;  /* 0x00000029000d7308 */ /* 0x000fe20000000800 */
[----:B----4-:R-:W-:Y:S02]  /*4210*/  FFMA.FTZ R33, R65, UR6, -R8 ;  /* 0x0000000641217c23 */ /* 0x010fe40008010808 */
[----:B------:R-:W-:-:S04]  /*4220*/  FMNMX.FTZ R4, R54, R15, !PT ;  /* 0x0000000f36047209 */ /* 0x000fc80007810000 */
[----:B------:R-:W-:Y:S01]  /*4230*/  FMNMX.FTZ R15, R55, R4, !PT ;  /* 0x00000004370f7209 */ /* 0x000fe20007810000 */
[----:B------:R-:W4:Y:S03]  /*4240*/  MUFU.EX2 R178, R178 ;  /* 0x000000b200b27308 */ /* 0x000f260000000800 */
[----:B------:R-:W-:-:S04]  /*4250*/  FMNMX.FTZ R4, R58, R15, !PT ;  /* 0x0000000f3a047209 */ /* 0x000fc80007810000 */
[----:B------:R-:W-:Y:S01]  /*4260*/  FMNMX.FTZ R21, R59, R4, !PT ;  /* 0x000000043b157209 */ /* 0x000fe20007810000 */
[----:B------:R0:W4:Y:S03]  /*4270*/  MUFU.EX2 R11, R37 ;  /* 0x00000025000b7308 */ /* 0x0001260000000800 */
[----:B------:R-:W-:-:S04]  /*4280*/  FMNMX.FTZ R4, R62, R21, !PT ;  /* 0x000000153e047209 */ /* 0x000fc80007810000 */
[----:B------:R-:W-:Y:S01]  /*4290*/  FMNMX.FTZ R21, R63, R4, !PT ;  /* 0x000000043f157209 */ /* 0x000fe20007810000 */
[----:B------:R-:W4:Y:S01]  /*42a0*/  MUFU.EX2 R172, R172 ;  /* 0x000000ac00ac7308 */ /* 0x000f220000000800 */
[----:B0-----:R-:W-:Y:S02]  /*42b0*/  FFMA.FTZ R37, R69, UR6, -R8 ;  /* 0x0000000645257c23 */ /* 0x001fe40008010808 */
        /* <DEDUP_REMOVED lines=9> */
[----:B0-----:R-:W-:Y:S02]  /*4350*/  FFMA.FTZ R45, R77, UR6, -R8 ;  /* 0x000000064d2d7c23 */ /* 0x001fe40008010808 */
[----:B------:R-:W-:-:S04]  /*4360*/  FMNMX.FTZ R4, R78, R25, !PT ;  /* 0x000000194e047209 */ /* 0x000fc80007810000 */
[----:B------:R-:W-:Y:S01]  /*4370*/  FMNMX.FTZ R25, R79, R4, !PT ;  /* 0x000000044f197209 */ /* 0x000fe20007810000 */
[----:B------:R0:W-:Y:S03]  /*4380*/  MUFU.EX2 R21, R49 ;  /* 0x0000003100157308 */ /* 0x0001e60000000800 */
[----:B------:R-:W-:-:S04]  /*4390*/  FMNMX.FTZ R4, R82, R25, !PT ;  /* 0x0000001952047209 */ /* 0x000fc80007810000 */
[----:B------:R-:W-:Y:S01]  /*43a0*/  FMNMX.FTZ R29, R83, R4, !PT ;  /* 0x00000004531d7209 */ /* 0x000fe20007810000 */
[----:B------:R-:W-:Y:S01]  /*43b0*/  MUFU.EX2 R170, R170 ;  /* 0x000000aa00aa7308 */ /* 0x000fe20000000800 */
[--C-:B0-----:R-:W-:Y:S02]  /*43c0*/  FFMA.FTZ R49, R81, UR6, -R8.reuse ;  /* 0x0000000651317c23 */ /* 0x101fe40008010808 */
[----:B------:R-:W-:Y:S01]  /*43d0*/  FMNMX.FTZ R2, R86, R29, !PT ;  /* 0x0000001d56027209 */ /* 0x000fe20007810000 */
[----:B------:R-:W-:-:S03]  /*43e0*/  FFMA.FTZ R29, R61, UR6, -R8 ;  /* 0x000000063d1d7c23 */ /* 0x000fc60008010808 */
[----:B------:R-:W-:Y:S01]  /*43f0*/  FMNMX.FTZ R2, R87, R2, !PT ;  /* 0x0000000257027209 */ /* 0x000fe20007810000 */
[----:B------:R-:W-:Y:S04]  /*4400*/  MUFU.EX2 R3, R3 ;  /* 0x0000000300037308 */ /* 0x000fe80000000800 */
[----:B------:R-:W0:Y:S04]  /*4410*/  SHFL.BFLY PT, R41, R2, 0x2, 0x1f ;  /* 0x0c401f0002297f89 */ /* 0x000e2800000e0000 */
        /* <DEDUP_REMOVED lines=10> */
[----:B0-----:R-:W-:Y:S01]  /*44c0*/  FMNMX.FTZ R4, R6, R53, !PT ;  /* 0x0000003506047209 */ /* 0x001fe20007810000 */
[----:B------:R-:W-:-:S03]  /*44d0*/  FFMA.FTZ R53, R85, UR6, -R8 ;  /* 0x0000000655357c23 */ /* 0x000fc60008010808 */
[C---:B------:R-:W-:Y:S01]  /*44e0*/  FSETP.NEU.FTZ.AND P1, PT, R4.reuse, -INF , PT ;  /* 0xff8000000400780b */ /* 0x040fe20003f3d000 */
[----:B------:R-:W-:Y:S02]  /*44f0*/  FMUL.FTZ R2, R4, UR6 ;  /* 0x0000000604027c20 */ /* 0x000fe40008410000 */
[----:B------:R-:W-:Y:S03]  /*4500*/  MUFU.EX2 R37, R37 ;  /* 0x0000002500257308 */ /* 0x000fe60000000800 */
[----:B------:R-:W-:Y:S02]  /*4510*/  FSEL R14, R2, RZ, P1 ;  /* 0x000000ff020e7208 */ /* 0x000fe40000800000 */
[----:B------:R-:W-:-:S03]  /*4520*/  PLOP3.LUT P1, PT, PT, PT, UP0, 0x40, 0x0 ;  /* 0x000000000000781c */ /* 0x000fc60003f2e808 */
        /* <DEDUP_REMOVED lines=17> */
[----:B-----5:R-:W-:Y:S01]  /*4640*/  FADD.FTZ R27, R9, R24 ;  /* 0x00000018091b7221 */ /* 0x020fe20000010000 */
[--C-:B------:R-:W-:Y:S01]  /*4650*/  FFMA.FTZ R47, R47, UR6, -R14.reuse ;  /* 0x000000062f2f7c23 */ /* 0x100fe2000801080e */
[--C-:B------:R-:W-:Y:S01]  /*4660*/  FFMA.FTZ R50, R50, UR6, -R14.reuse ;  /* 0x0000000632327c23 */ /* 0x100fe2000801080e */
[--C-:B------:R-:W-:Y:S01]  /*4670*/  FFMA.FTZ R51, R51, UR6, -R14.reuse ;  /* 0x0000000633337c23 */ /* 0x100fe2000801080e */
[----:B----4-:R-:W-:Y:S01]  /*4680*/  FADD.FTZ R24, R178, R27 ;  /* 0x0000001bb2187221 */ /* 0x010fe20000010000 */
[----:B------:R-:W1:Y:S01]  /*4690*/  MUFU.EX2 R183, R183 ;  /* 0x000000b700b77308 */ /* 0x000e620000000800 */
[--C-:B------:R-:W-:Y:S01]  /*46a0*/  FFMA.FTZ R54, R54, UR6, -R14.reuse ;  /* 0x0000000636367c23 */ /* 0x100fe2000801080e */
[----:B------:R-:W-:Y:S01]  /*46b0*/  FFMA.FTZ R55, R55, UR6, -R14 ;  /* 0x0000000637377c23 */ /* 0x000fe2000801080e */
[----:B------:R-:W-:Y:S01]  /*46c0*/  FADD.FTZ R27, R11, R24 ;  /* 0x000000180b1b7221 */ /* 0x000fe20000010000 */
[--C-:B------:R-:W-:Y:S01]  /*46d0*/  FFMA.FTZ R58, R58, UR6, -R14.reuse ;  /* 0x000000063a3a7c23 */ /* 0x100fe2000801080e */
[--C-:B------:R-:W-:Y:S01]  /*46e0*/  FFMA.FTZ R59, R59, UR6, -R14.reuse ;  /* 0x000000063b3b7c23 */ /* 0x100fe2000801080e */
[--C-:B------:R-:W-:Y:S01]  /*46f0*/  FFMA.FTZ R62, R62, UR6, -R14.reuse ;  /* 0x000000063e3e7c23 */ /* 0x100fe2000801080e */
[----:B------:R-:W-:Y:S01]  /*4700*/  FADD.FTZ R24, R172, R27 ;  /* 0x0000001bac187221 */ /* 0x000fe20000010000 */
[----:B------:R-:W2:Y:S01]  /*4710*/  MUFU.EX2 R6, R6 ;  /* 0x0000000600067308 */ /* 0x000ea20000000800 */
[----:B------:R-:W-:Y:S01]  /*4720*/  F2FP.BF16.F32.PACK_AB R180, R5, R180 ;  /* 0x000000b405b4723e */ /* 0x000fe200000010ff */
[----:B------:R-:W-:Y:S01]  /*4730*/  FFMA.FTZ R63, R63, UR6, -R14 ;  /* 0x000000063f3f7c23 */ /* 0x000fe2000801080e */
[----:B------:R-:W-:Y:S01]  /*4740*/  FADD.FTZ R27, R13, R24 ;  /* 0x000000180d1b7221 */ /* 0x000fe20000010000 */
[----:B0-----:R-:W-:Y:S01]  /*4750*/  FADD.FTZ R24, R181, R2 ;  /* 0x00000002b5187221 */ /* 0x001fe20000010000 */
[----:B------:R-:W-:Y:S01]  /*4760*/  F2FP.BF16.F32.PACK_AB R182, R7, R182 ;  /* 0x000000b607b6723e */ /* 0x000fe200000010ff */
[----:B------:R-:W-:Y:S01]  /*4770*/  FFMA.FTZ R66, R66, UR6, -R14 ;  /* 0x0000000642427c23 */ /* 0x000fe2000801080e */
[----:B------:R-:W-:Y:S01]  /*4780*/  FADD.FTZ R26, R174, R27 ;  /* 0x0000001bae1a7221 */ /* 0x000fe20000010000 */
[----:B------:R-:W0:Y:S01]  /*4790*/  MUFU.EX2 R177, R177 ;  /* 0x000000b100b17308 */ /* 0x000e220000000800 */
[----:B-1----:R-:W-:Y:S01]  /*47a0*/  FADD.FTZ R27, R183, R24 ;  /* 0x00000018b71b7221 */ /* 0x002fe20000010000 */
[----:B------:R-:W-:Y:S01]  /*47b0*/  FFMA.FTZ R67, R67, UR6, -R14 ;  /* 0x0000000643437c23 */ /* 0x000fe2000801080e */
[----:B------:R-:W-:Y:S01]  /*47c0*/  FADD.FTZ R31, R15, R26 ;  /* 0x0000001a0f1f7221 */ /* 0x000fe20000010000 */
[--C-:B------:R-:W-:Y:S01]  /*47d0*/  FFMA.FTZ R70, R70, UR6, -R14.reuse ;  /* 0x0000000646467c23 */ /* 0x100fe2000801080e */
[--C-:B------:R-:W-:Y:S01]  /*47e0*/  FFMA.FTZ R71, R71, UR6, -R14.reuse ;  /* 0x0000000647477c23 */ /* 0x100fe2000801080e */
[--C-:B------:R-:W-:Y:S01]  /*47f0*/  FFMA.FTZ R74, R74, UR6, -R14.reuse ;  /* 0x000000064a4a7c23 */ /* 0x100fe2000801080e */
[----:B------:R-:W-:Y:S01]  /*4800*/  FADD.FTZ R26, R168, R31 ;  /* 0x0000001fa81a7221 */ /* 0x000fe20000010000 */
[----:B------:R-:W1:Y:S01]  /*4810*/  MUFU.EX2 R8, R8 ;  /* 0x0000000800087308 */ /* 0x000e620000000800 */
[----:B--2---:R-:W-:Y:S01]  /*4820*/  FADD.FTZ R24, R6, R27 ;  /* 0x0000001b06187221 */ /* 0x004fe20000010000 */
[----:B------:R-:W-:Y:S01]  /*4830*/  FFMA.FTZ R75, R75, UR6, -R14 ;  /* 0x000000064b4b7c23 */ /* 0x000fe2000801080e */
[----:B------:R-:W-:Y:S01]  /*4840*/  FADD.FTZ R31, R21, R26 ;  /* 0x0000001a151f7221 */ /* 0x000fe20000010000 */
[--C-:B------:R-:W-:Y:S01]  /*4850*/  FFMA.FTZ R78, R78, UR6, -R14.reuse ;  /* 0x000000064e4e7c23 */ /* 0x100fe2000801080e */
[--C-:B------:R-:W-:Y:S01]  /*4860*/  FFMA.FTZ R79, R79, UR6, -R14.reuse ;  /* 0x000000064f4f7c23 */ /* 0x100fe2000801080e */
[----:B------:R-:W-:Y:S01]  /*4870*/  FFMA.FTZ R82, R82, UR6, -R14 ;  /* 0x0000000652527c23 */ /* 0x000fe2000801080e */
[----:B------:R-:W-:Y:S01]  /*4880*/  FADD.FTZ R26, R170, R31 ;  /* 0x0000001faa1a7221 */ /* 0x000fe20000010000 */
[----:B------:R-:W2:Y:S01]  /*4890*/  MUFU.EX2 R179, R179 ;  /* 0x000000b300b37308 */ /* 0x000ea20000000800 */
[----:B0-----:R-:W-:Y:S01]  /*48a0*/  FADD.FTZ R27, R177, R24 ;  /* 0x00000018b11b7221 */ /* 0x001fe20000010000 */
[C---:B------:R-:W-:Y:S01]  /*48b0*/  F2FP.BF16.F32.PACK_AB R170, R3.reuse, R170 ;  /* 0x000000aa03aa723e */ /* 0x040fe200000010ff */
[----:B------:R-:W-:Y:S01]  /*48c0*/  FADD.FTZ R31, R3, R26 ;  /* 0x0000001a031f7221 */ /* 0x000fe20000010000 */
[--C-:B------:R-:W-:Y:S01]  /*48d0*/  FFMA.FTZ R83, R83, UR6, -R14.reuse ;  /* 0x0000000653537c23 */ /* 0x100fe2000801080e */
[----:B------:R-:W-:Y:S01]  /*48e0*/  F2FP.BF16.F32.PACK_AB R181, R2, R181 ;  /* 0x000000b502b5723e */ /* 0x000fe200000010ff */
[--C-:B------:R-:W-:Y:S01]  /*48f0*/  FFMA.FTZ R86, R86, UR6, -R14.reuse ;  /* 0x0000000656567c23 */ /* 0x100fe2000801080e */
[----:B------:R-:W-:Y:S01]  /*4900*/  FADD.FTZ R26, R164, R31 ;  /* 0x0000001fa41a7221 */ /* 0x000fe20000010000 */
[----:B------:R-:W0:Y:S01]  /*4910*/  MUFU.EX2 R10, R10 ;  /* 0x0000000a000a7308 */ /* 0x000e220000000800 */
[C---:B-1----:R-:W-:Y:S01]  /*4920*/  FADD.FTZ R24, R8.reuse, R27 ;  /* 0x0000001b08187221 */ /* 0x042fe20000010000 */
[----:B------:R-:W-:Y:S01]  /*4930*/  FFMA.FTZ R14, R87, UR6, -R14 ;  /* 0x00000006570e7c23 */ /* 0x000fe2000801080e */
[----:B------:R-:W-:Y:S01]  /*4940*/  FADD.FTZ R31, R25, R26 ;  /* 0x0000001a191f7221 */ /* 0x000fe20000010000 */
[----:B------:R-:W-:Y:S01]  /*4950*/  F2FP.BF16.F32.PACK_AB R177, R8, R177 ;  /* 0x000000b108b1723e */ /* 0x000fe200000010ff */
[----:B------:R-:W-:Y:S01]  /*4960*/  VIADD R8, R90, 0xfffffffe ;  /* 0xfffffffe5a087836 */ /* 0x000fe20000000000 */
[----:B------:R-:W-:Y:S01]  /*4970*/  F2FP.BF16.F32.PACK_AB R176, R9, R176 ;  /* 0x000000b009b0723e */ /* 0x000fe200000010ff */
[----:B------:R-:W-:Y:S01]  /*4980*/  FADD.FTZ R26, R166, R31 ;  /* 0x0000001fa61a7221 */ /* 0x000fe20000010000 */
[----:B------:R-:W1:Y:S01]  /*4990*/  MUFU.EX2 R173, R173 ;  /* 0x000000ad00ad7308 */ /* 0x000e620000000800 */
[----:B--2---:R-:W-:Y:S01]  /*49a0*/  FADD.FTZ R27, R179, R24 ;  /* 0x00000018b31b7221 */ /* 0x004fe20000010000 */
[----:B------:R-:W-:Y:S01]  /*49b0*/  F2FP.BF16.F32.PACK_AB R178, R11, R178 ;  /* 0x000000b20bb2723e */ /* 0x000fe200000010ff */
[----:B------:R-:W-:Y:S01]  /*49c0*/  FADD.FTZ R31, R29, R26 ;  /* 0x0000001a1d1f7221 */ /* 0x000fe20000010000 */
[----:B------:R-:W-:-:S02]  /*49d0*/  F2FP.BF16.F32.PACK_AB R172, R13, R172 ;  /* 0x000000ac0dac723e */ /* 0x000fc400000010ff */
[----:B------:R-:W-:Y:S02]  /*49e0*/  F2FP.BF16.F32.PACK_AB R174, R15, R174 ;  /* 0x000000ae0fae723e */ /* 0x000fe400000010ff */
[----:B------:R-:W2:Y:S01]  /*49f0*/  MUFU.EX2 R12, R12 ;  /* 0x0000000c000c7308 */ /* 0x000ea20000000800 */
[----:B0-----:R-:W-:Y:S01]  /*4a00*/  FADD.FTZ R24, R10, R27 ;  /* 0x0000001b0a187221 */ /* 0x001fe20000010000 */
[----:B------:R-:W-:Y:S02]  /*4a10*/  F2FP.BF16.F32.PACK_AB R168, R21, R168 ;  /* 0x000000a815a8723e */ /* 0x000fe400000010ff */
[----:B------:R-:W-:Y:S02]  /*4a20*/  F2FP.BF16.F32.PACK_AB R164, R25, R164 ;  /* 0x000000a419a4723e */ /* 0x000fe400000010ff */
[----:B------:R-:W-:Y:S02]  /*4a30*/  F2FP.BF16.F32.PACK_AB R166, R29, R166 ;  /* 0x000000a61da6723e */ /* 0x000fe400000010ff */
[----:B------:R-:W0:Y:S01]  /*4a40*/  MUFU.EX2 R175, R175 ;  /* 0x000000af00af7308 */ /* 0x000e220000000800 */
[----:B-1----:R-:W-:Y:S01]  /*4a50*/  FADD.FTZ R27, R173, R24 ;  /* 0x00000018ad1b7221 */ /* 0x002fe20000010000 */
[----:B------:R-:W-:-:S02]  /*4a60*/  F2FP.BF16.F32.PACK_AB R183, R6, R183 ;  /* 0x000000b706b7723e */ /* 0x000fc400000010ff */
[----:B------:R-:W-:-:S04]  /*4a70*/  F2FP.BF16.F32.PACK_AB R179, R10, R179 ;  /* 0x000000b30ab3723e */ /* 0x000fc800000010ff */
        /* <DEDUP_REMOVED lines=9> */
[----:B-1----:R-:W-:Y:S01]  /*4b10*/  FADD.FTZ R27, R20, R27 ;  /* 0x0000001b141b7221 */ /* 0x002fe20000010000 */
[----:B------:R-:W-:Y:S01]  /*4b20*/  FADD.FTZ R26, R162, R31 ;  /* 0x0000001fa21a7221 */ /* 0x000fe20000010000 */
[C---:B------:R-:W-:Y:S02]  /*4b30*/  F2FP.BF16.F32.PACK_AB R162, R37.reuse, R162 ;  /* 0x000000a225a2723e */ /* 0x040fe400000010ff */
[----:B------:R-:W-:Y:S01]  /*4b40*/  F2FP.BF16.F32.PACK_AB R175, R20, R175 ;  /* 0x000000af14af723e */ /* 0x000fe200000010ff */
[----:B------:R-:W-:Y:S02]  /*4b50*/  FADD.FTZ R7, R37, R26 ;  /* 0x0000001a25077221 */ /* 0x000fe40000010000 */
        /* <DEDUP_REMOVED lines=63> */
[----:B0-----:R-:W-:-:S04]  /*4f50*/  FADD.FTZ R2, R86, R5 ;  /* 0x0000000556027221 */ /* 0x001fc80000010000 */
[C---:B-1----:R-:W-:Y:S01]  /*4f60*/  FADD.FTZ R2, R155.reuse, R2 ;  /* 0x000000029b027221 */ /* 0x042fe20000010000 */
[----:B------:R-:W-:Y:S01]  /*4f70*/  F2FP.BF16.F32.PACK_AB R155, R155, R86 ;  /* 0x000000569b9b723e */ /* 0x000fe200000010ff */
        /* <DEDUP_REMOVED lines=14> */
.L_x_7817:
[----:B------:R-:W-:Y:S02]  /*5060*/  ULDC UR19, c[0x0][0x9e4] ;  /* 0x0002790000137ab9 */ /* 0x000fe40000000800 */
[----:B------:R-:W-:-:S11]  /*5070*/  UISETP.NE.AND UP0, UPT, UR19, 0x1, UPT ;  /* 0x000000011300788c */ /* 0x000fd6000bf05270 */
[----:B------:R-:W-:Y:S02]  /*5080*/  @UP0 ULDC.64 UR10, c[0x0][0x9e8] ;  /* 0x00027a00000a0ab9 */ /* 0x000fe40000000a00 */
[----:B------:R-:W-:-:S04]  /*5090*/  UIMAD.WIDE.U32 UR14, UR18, UR10, URZ ;  /* 0x0000000a120e72a5 */ /* 0x000fc8000f8e003f */
[----:B------:R-:W-:-:S12]  /*50a0*/  @UP0 USHF.R.U32.HI UR18, URZ, UR11, UR15 ;  /* 0x0000000b3f120299 */ /* 0x000fd8000801160f */
.L_x_7818:
[----:B------:R-:W-:-:S04]  /*50b0*/  UIMAD UR18, UR18, UR19, UR19 ;  /* 0x00000013121272a4 */ /* 0x000fc8000f8e0213 */
[----:B------:R-:W-:-:S04]  /*50c0*/  UISETP.LT.AND UP0, UPT, UR7, UR18, UPT ;  /* 0x000000120700728c */ /* 0x000fc8000bf01270 */
[----:B------:R-:W-:-:S12]  /*50d0*/  USEL UR7, UR7, UR18, UP0 ;  /* 0x0000001207077287 */ /* 0x000fd80008000000 */
.L_x_7816:
[----:B------:R-:W-:Y:S01]  /*50e0*/  USHF.R.S32.HI UR10, URZ, 0x1f, UR7 ;  /* 0x0000001f3f0a7899 */ /* 0x000fe20008011407 */
[----:B------:R-:W-:Y:S02]  /*50f0*/  CS2R R150, SRZ ;  /* 0x0000000000967805 */ /* 0x000fe4000001ff00 */
[----:B------:R-:W-:Y:S02]  /*5100*/  CS2R R148, SRZ ;  /* 0x0000000000947805 */ /* 0x000fe4000001ff00 */
[----:B------:R-:W-:Y:S01]  /*5110*/  CS2R R146, SRZ ;  /* 0x0000000000927805 */ /* 0x000fe2000001ff00 */
        /* <DEDUP_REMOVED lines=39> */
[----:B------:R-:W-:Y:S01]  /*5390*/  IMAD.MOV.U32 R151, RZ, RZ, RZ ;  /* 0x000000ffff977224 */ /* 0x000fe200078e00ff */
[----:B------:R-:W-:Y:S01]  /*53a0*/  ULDC UR51, c[0x0][0x9e4] ;  /* 0x0002790000337ab9 */ /* 0x000fe20000000800 */
[----:B------:R-:W-:Y:S01]  /*53b0*/  ULDC UR59, c[0x0][0x9dc] ;  /* 0x00027700003b7ab9 */ /* 0x000fe20000000800 */
[----:B------:R-:W-:Y:S01]  /*53c0*/  ULDC UR58, c[0x0][0x988] ;  /* 0x00026200003a7ab9 */ /* 0x000fe20000000800 */
[----:B------:R-:W-:-:S05]  /*53d0*/  ULDC UR60, c[0x0][0x9e0] ;  /* 0x00027800003c7ab9 */ /* 0x000fca0000000800 */
.L_x_7838:
[----:B------:R-:W-:Y:S01]  /*53e0*/  ISETP.NE.AND P2, PT, RZ, UR49, PT ;  /* 0x00000031ff007c0c */ /* 0x000fe2000bf45270 */
[----:B------:R-:W-:-:S04]  /*53f0*/  UISETP.NE.AND UP0, UPT, UR45, 0x1, UPT ;  /* 0x000000012d00788c */ /* 0x000fc8000bf05270 */
[----:B------:R-:W-:-:S04]  /*5400*/  USEL UR39, URZ, 0x1, UP0 ;  /* 0x000000013f277887 */ /* 0x000fc80008000000 */
[----:B------:R-:W-:-:S04]  /*5410*/  ULOP3.LUT UR39, UR44, UR39, URZ, 0x3c, !UPT ;  /* 0x000000272c277292 */ /* 0x000fc8000f8e3c3f */
[----:B------:R-:W-:Y:S08]  /*5420*/  @P2 BRA `(.L_x_7820) ;  /* 0x0000000000382947 */ /* 0x000ff00003800000 */
[----:B------:R-:W-:Y:S05]  /*5430*/  @!P0 BRA `(.L_x_7821) ;  /* 0x0000000000048947 */ /* 0x000fea0003800000 */
[----:B------:R-:W-:Y:S01]  /*5440*/  BPT.TRAP 0x1 ;  /* 0x000000040000795c */ /* 0x000fe20000300000 */
.L_x_7821:
        /* <DEDUP_REMOVED lines=9> */
.L_x_7822:
[----:B-1----:R-:W-:Y:S05]  /*54e0*/  @P1 BRA `(.L_x_7820) ;  /* 0x0000000000081947 */ /* 0x002fea0003800000 */
[----:B------:R-:W1:Y:S02]  /*54f0*/  SYNCS.PHASECHK.TRANS64.TRYWAIT P1, [UR6+0x28830], R0 ;  /* 0x02883000ff0075a7 */ /* 0x000e640008020146 */
[----:B-1----:R-:W-:Y:S05]  /*5500*/  @!P1 BRA `(.L_x_7823) ;  /* 0x00000124003c9947 */ /* 0x002fea0003800000 */
.L_x_7820:
[----:B------:R-:W2:Y:S01]  /*5510*/  S2R R4, SR_TID.X ;  /* 0x0000000000047919 */ /* 0x000ea20000002100 */
        /* <DEDUP_REMOVED lines=14> */
[----:B------:R-:W-:Y:S01]  /*5600*/  UMOV UR34, UR30 ;  /* 0x0000001e00227c82 */ /* 0x000fe20008000000 */
[----:B------:R-:W-:Y:S02]  /*5610*/  UIADD3 UR14, UR30, 0x6, URZ ;  /* 0x000000061e0e7890 */ /* 0x000fe4000fffe03f */
[----:B------:R-:W-:-:S02]  /*5620*/  UIADD3 UR18, UR30, 0x400, URZ ;  /* 0x000004001e127890 */ /* 0x000fc4000fffe03f */
[----:B------:R-:W-:Y:S02]  /*5630*/  UIADD3 UR22, UR30, 0x402, URZ ;  /* 0x000004021e167890 */ /* 0x000fe4000fffe03f */
[----:B------:R-:W-:Y:S02]  /*5640*/  UIADD3 UR26, UR30, 0x404, URZ ;  /* 0x000004041e1a7890 */ /* 0x000fe4000fffe03f */
[----:B------:R-:W-:Y:S01]  /*5650*/  UIADD3 UR30, UR30, 0x406, URZ ;  /* 0x000004061e1e7890 */ /* 0x000fe2000fffe03f */
[----:B--2---:R-:W-:-:S05]  /*5660*/  SHF.R.U32.HI R4, RZ, 0x7, R4 ;  /* 0x00000007ff047819 */ /* 0x004fca0000011604 */
[----:B01----:R-:W-:-:S05]  /*5670*/  VIADD R0, R4, 0x8 ;  /* 0x0000000804007836 */ /* 0x003fca0000000000 */
        /* <DEDUP_REMOVED lines=28> */
.L_x_7825:
[----:B------:R-:W-:Y:S01]  /*5840*/  ULEA UR6, UR45, UR40, 0x3 ;  /* 0x000000282d067291 */ /* 0x000fe2000f8e183f */
[----:B------:R-:W-:-:S05]  /*5850*/  IMAD.U32 R0, RZ, RZ, UR44 ;  /* 0x0000002cff007e24 */ /* 0x000fca000f8e00ff */
[----:B------:R-:W-:-:S04]  /*5860*/  SHF.L.U32 R0, R0, 0x1f, RZ ;  /* 0x0000001f00007819 */ /* 0x000fc800000006ff */
[----:B------:R0:W1:Y:S01]  /*5870*/  SYNCS.PHASECHK.TRANS64.TRYWAIT P1, [UR6+0x28850], R0 ;  /* 0x02885000ff0075a7 */ /* 0x0000620008020146 */
[----:B------:R-:W-:Y:S05]  /*5880*/  @!P0 BRA `(.L_x_7826) ;  /* 0x0000000000048947 */ /* 0x000fea0003800000 */
[----:B------:R-:W-:Y:S01]  /*5890*/  BPT.TRAP 0x1 ;  /* 0x000000040000795c */ /* 0x000fe20000300000 */
.L_x_7826:
[----:B-1----:R-:W-:Y:S05]  /*58a0*/  @P1 BRA `(.L_x_7824) ;  /* 0x0000000000081947 */ /* 0x002fea0003800000 */
[----:B------:R-:W1:Y:S02]  /*58b0*/  SYNCS.PHASECHK.TRANS64.TRYWAIT P1, [UR6+0x28850], R0 ;  /* 0x02885000ff0075a7 */ /* 0x000e640008020146 */
[----:B-1----:R-:W-:Y:S05]  /*58c0*/  @!P1 BRA `(.L_x_7827) ;  /* 0x0000012000649947 */ /* 0x002fea0003800000 */
.L_x_7824:
[----:B------:R-:W-:Y:S01]  /*58d0*/  UIADD3 UR6, UR40, 0x400, URZ ;  /* 0x0000040028067890 */ /* 0x000fe2000fffe03f */
[----:B------:R-:W-:Y:S01]  /*58e0*/  WARPGROUP.ARRIVE ;  /* 0x00000000000079c5 */ /* 0x000fe20000000000 */
[----:B------:R-:W-:-:S05]  /*58f0*/  UMOV UR7, 0x40000040 ;  /* 0x4000004000077882 */ /* 0x000fca0000000000 */
[----:B------:R-:W2:Y:S01]  /*5900*/  S2R R4, SR_TID.X ;  /* 0x0000000000047919 */ /* 0x000ea20000002100 */
        /* <DEDUP_REMOVED lines=8> */
[----:B--2---:R-:W-:-:S04]  /*5990*/  SHF.R.U32.HI R4, RZ, 0x7, R4 ;  /* 0x00000007ff047819 */ /* 0x004fc80000011604 */
[----:B01----:R-:W-:Y:S01]  /*59a0*/  IADD3 R0, -R4, 0xb, RZ ;  /* 0x0000000b04007810 */ /* 0x003fe20007ffe1ff */
[----:B------:R-:W-:Y:S02]  /*59b0*/  WARPGROUP.DEPBAR.LE gsb0, 0x0 ;  /* 0x00008000000079c5 */ /* 0x000fe40000010000 */
[----:B------:R-:W-:-:S06]  /*59c0*/  WARPGROUP.ARRIVE ;  /* 0x00000000000079c5 */ /* 0x000fcc0000000000 */
        /* <DEDUP_REMOVED lines=35> */
.L_x_7828:
[----:B------:R-:W-:Y:S01]  /*5c00*/  UISETP.NE.AND UP1, UPT, UR50, URZ, UPT ;  /* 0x0000003f3200728c */ /* 0x000fe2000bf25270 */
[----:B0-----:R-:W-:Y:S01]  /*5c10*/  VIADD R0, R17, UR46 ;  /* 0x0000002e11007c36 */ /* 0x001fe20008000000 */
[----:B------:R-:W-:Y:S01]  /*5c20*/  ULEA UR6, UR38, UR40, 0x3 ;  /* 0x0000002826067291 */ /* 0x000fe2000f8e183f */
[----:B------:R-:W-:Y:S01]  /*5c30*/  IMAD.SHL.U32 R9, R8, 0x80, RZ ;  /* 0x0000008008097824 */ /* 0x000fe200078e00ff */
[----:B------:R-:W-:Y:S01]  /*5c40*/  UISETP.NE.AND UP0, UPT, UR43, URZ, UPT ;  /* 0x0000003f2b00728c */ /* 0x000fe2000bf05270 */
[----:B------:R-:W-:Y:S01]  /*5c50*/  IMAD.U32 R11, RZ, RZ, UR42 ;  /* 0x0000002aff0b7e24 */ /* 0x000fe2000f8e00ff */
[----:B------:R-:W-:Y:S01]  /*5c60*/  PLOP3.LUT P1, PT, PT, PT, UP1, 0x80, 0x0 ;  /* 0x000000000000781c */ /* 0x000fe20003f2f018 */
[----:B------:R-:W-:Y:S01]  /*5c70*/  UIADD3 UR6, UR6, 0x28840, URZ ;  /* 0x0002884006067890 */ /* 0x000fe2000fffe03f */
[----:B------:R-:W-:-:S03]  /*5c80*/  PLOP3.LUT P2, PT, PT, PT, UP1, 0x80, 0x0 ;  /* 0x000000000000781c */ /* 0x000fc60003f4f018 */
[----:B------:R-:W-:Y:S01]  /*5c90*/  @UP1 ULDC UR7, c[0x0][0x44c] ;  /* 0x0001130000071ab9 */ /* 0x000fe20000000800 */
[----:B------:R-:W-:-:S07]  /*5ca0*/  UPRMT UR6, UR53, 0x654, UR6 ;  /* 0x0000065435067896 */ /* 0x000fce0008000006 */
[----:B------:R-:W-:Y:S01]  /*5cb0*/  @P1 IMAD.HI.U32 R4, R0, UR7, RZ ;  /* 0x0000000700041c27 */ /* 0x000fe2000f8e00ff */
[----:B------:R-:W-:Y:S01]  /*5cc0*/  @UP1 ULDC UR7, c[0x0][0x450] ;  /* 0x0001140000071ab9 */ /* 0x000fe20000000800 */
[----:B------:R-:W-:Y:S01]  /*5cd0*/  PLOP3.LUT P1, PT, PT, PT, UP0, 0x40, 0x0 ;  /* 0x000000000000781c */ /* 0x000fe20003f2e808 */
[----:B------:R-:W-:Y:S01]  /*5ce0*/  SYNCS.ARRIVE.TRANS64.RED.A1T0 RZ, [UR6], RZ ;  /* 0x000000ffffff79a7 */ /* 0x000fe20008100406 */
[----:B------:R-:W-:Y:S01]  /*5cf0*/  ULOP3.LUT UR6, URZ, UR59, URZ, 0x33, !UPT ;  /* 0x0000003b3f067292 */ /* 0x000fe2000f8e333f */
[----:B------:R-:W-:Y:S02]  /*5d00*/  @P2 SHF.R.U32.HI R0, RZ, UR7, R4 ;  /* 0x00000007ff002c19 */ /* 0x000fe40008011604 */
[----:B------:R-:W-:-:S03]  /*5d10*/  IADD3 R4, -R16, 0x1, -R9 ;  /* 0x0000000110047810 */ /* 0x000fc60007ffe909 */
[----:B------:R-:W0:Y:S01]  /*5d20*/  SHFL.IDX PT, R5, R0, RZ, 0x1c1f ;  /* 0x001c1fff00057589 */ /* 0x000e2200000e0000 */
[----:B------:R-:W-:-:S05]  /*5d30*/  IADD3 R4, -R11, UR41, R4 ;  /* 0x000000290b047c10 */ /* 0x000fca000fffe104 */
[C---:B------:R-:W-:Y:S02]  /*5d40*/  VIADD R14, R4.reuse, UR60 ;  /* 0x0000003c040e7c36 */ /* 0x040fe40008000000 */
[----:B------:R-:W-:Y:S02]  /*5d50*/  VIADD R20, R4, UR6 ;  /* 0x0000000604147c36 */ /* 0x000fe40008000000 */
[--C-:B0-----:R-:W-:Y:S02]  /*5d60*/  IMAD.IADD R10, R14, 0x1, R5.reuse ;  /* 0x000000010e0a7824 */ /* 0x101fe400078e0205 */
[----:B------:R-:W-:Y:S01]  /*5d70*/  IMAD.IADD R11, R20, 0x1, R5 ;  /* 0x00000001140b7824 */ /* 0x000fe200078e0205 */
        /* <DEDUP_REMOVED lines=14> */
.L_x_7831:
[----:B------:R-:W-:-:S05]  /*5e60*/  IMAD.U32 R15, RZ, RZ, UR51 ;  /* 0x00000033ff0f7e24 */ /* 0x000fca000f8e00ff */
[----:B------:R-:W-:-:S13]  /*5e70*/  ISETP.NE.AND P1, PT, R15, 0x1, PT ;  /* 0x000000010f00780c */ /* 0x000fda0003f25270 */
[----:B------:R-:W0:Y:S02]  /*5e80*/  @P1 LDC.64 R4, c[0x0][0x9e8] ;  /* 0x00027a00ff041b82 */ /* 0x000e240000000a00 */
[----:B0-----:R-:W-:-:S05]  /*5e90*/  @P1 IMAD.HI.U32 R4, R12, R4, RZ ;  /* 0x000000040c041227 */ /* 0x001fca00078e00ff */
[----:B------:R-:W-:-:S07]  /*5ea0*/  @P1 SHF.R.U32.HI R12, RZ, R5, R4 ;  /* 0x00000005ff0c1219 */ /* 0x000fce0000011604 */
.L_x_7832:
[----:B------:R-:W-:Y:S05]  /*5eb0*/  BSYNC B0 ;  /* 0x0000000000007941 */ /* 0x000fea0003800000 */
.L_x_7830:
[----:B------:R-:W-:-:S04]  /*5ec0*/  IMAD R5, R12, R15, -R9 ;  /* 0x0000000f0c057224 */ /* 0x000fc800078e0a09 */
[----:B------:R-:W-:-:S05]  /*5ed0*/  IMAD.IADD R5, R5, 0x1, -R16 ;  /* 0x0000000105057824 */ /* 0x000fca00078e0a10 */
[----:B------:R-:W-:Y:S02]  /*5ee0*/  VIADDMNMX R10, R5, R15, R10, PT ;  /* 0x0000000f050a7246 */ /* 0x000fe4000380010a */
[----:B------:R-:W-:-:S07]  /*5ef0*/  VIMNMX R11, R11, R5, !PT ;  /* 0x000000050b0b7248 */ /* 0x000fce0007fe0100 */
.L_x_7829:
[----:B------:R-:W-:Y:S01]  /*5f00*/  ISETP.GT.AND P1, PT, R8, -0x1, PT ;  /* 0xffffffff0800780c */ /* 0x000fe20003f24270 */
[----:B------:R-:W0:Y:S01]  /*5f10*/  SHFL.IDX PT, R5, R0, 0x1, 0x1c1f ;  /* 0x003c1f0000057f89 */ /* 0x000e2200000e0000 */
[----:B------:R-:W-:Y:S02]  /*5f20*/  UISETP.NE.AND UP0, UPT, UR43, URZ, UPT ;  /* 0x0000003f2b00728c */ /* 0x000fe4000bf05270 */
[C---:B------:R-:W-:Y:S02]  /*5f30*/  ISETP.GT.AND P3, PT, R11.reuse, 0x8, P1 ;  /* 0x000000080b00780c */ /* 0x040fe40000f64270 */
[C---:B------:R-:W-:Y:S02]  /*5f40*/  ISETP.GT.AND P6, PT, R11.reuse, RZ, P1 ;  /* 0x000000ff0b00720c */ /* 0x040fe40000fc4270 */
        /* <DEDUP_REMOVED lines=87> */
[--C-:B0-----:R-:W-:Y:S01]  /*64c0*/  IMAD.IADD R11, R20, 0x1, R5.reuse ;  /* 0x00000001140b7824 */ /* 0x101fe200078e0205 */
[C---:B------:R-:W-:Y:S02]  /*64d0*/  ISETP.LT.OR P5, PT, R10.reuse, 0x71, P5 ;  /* 0x000000710a00780c */ /* 0x040fe40002fa1670 */
[C---:B------:R-:W-:Y:S02]  /*64e0*/  ISETP.LT.OR P4, PT, R10.reuse, 0x72, P4 ;  /* 0x000000720a00780c */ /* 0x040fe40002781670 */
[C---:B------:R-:W-:Y:S02]  /*64f0*/  ISETP.LT.OR P6, PT, R10.reuse, 0x79, P6 ;  /* 0x000000790a00780c */ /* 0x040fe400037c1670 */
[----:B------:R-:W-:Y:S01]  /*6500*/  ISETP.LT.OR P2, PT, R10, 0x7a, P2 ;  /* 0x0000007a0a00780c */ /* 0x000fe20001741670 */
[----:B------:R-:W-:Y:S01]  /*6510*/  IMAD.IADD R10, R14, 0x1, R5 ;  /* 0x000000010e0a7824 */ /* 0x000fe200078e0205 */
        /* <DEDUP_REMOVED lines=18> */
.L_x_7835:
[----:B------:R-:W-:-:S05]  /*6640*/  IMAD.U32 R12, RZ, RZ, UR51 ;  /* 0x00000033ff0c7e24 */ /* 0x000fca000f8e00ff */
[----:B------:R-:W-:-:S13]  /*6650*/  ISETP.NE.AND P2, PT, R12, 0x1, PT ;  /* 0x000000010c00780c */ /* 0x000fda0003f45270 */
[----:B------:R-:W0:Y:S02]  /*6660*/  @P2 LDC.64 R4, c[0x0][0x9e8] ;  /* 0x00027a00ff042b82 */ /* 0x000e240000000a00 */
[----:B0-----:R-:W-:-:S05]  /*6670*/  @P2 IMAD.HI.U32 R4, R0, R4, RZ ;  /* 0x0000000400042227 */ /* 0x001fca00078e00ff */
[----:B------:R-:W-:-:S07]  /*6680*/  @P2 SHF.R.U32.HI R0, RZ, R5, R4 ;  /* 0x00000005ff002219 */ /* 0x000fce0000011604 */
.L_x_7836:
[----:B------:R-:W-:Y:S05]  /*6690*/  BSYNC B0 ;  /* 0x0000000000007941 */ /* 0x000fea0003800000 */
.L_x_7834:
[----:B------:R-:W-:-:S04]  /*66a0*/  IMAD R9, R0, R12, -R9 ;  /* 0x0000000c00097224 */ /* 0x000fc800078e0a09 */
[----:B------:R-:W-:-:S05]  /*66b0*/  IMAD.IADD R9, R9, 0x1, -R16 ;  /* 0x0000000109097824 */ /* 0x000fca00078e0a10 */
[----:B------:R-:W-:Y:S02]  /*66c0*/  VIADDMNMX R10, R9, R12, R10, PT ;  /* 0x0000000c090a7246 */ /* 0x000fe4000380010a */
[----:B------:R-:W-:-:S07]  /*66d0*/  VIMNMX R11, R11, R9, !PT ;  /* 0x000000090b0b7248 */ /* 0x000fce0007fe0100 */
.L_x_7833:
[----:B------:R-:W-:Y:S01]  /*66e0*/  FMNMX.FTZ R0, R153, R6, !PT ;  /* 0x0000000699007209 */ /* 0x000fe20007810000 */
[----:B------:R-:W-:Y:S01]  /*66f0*/  UMOV UR6, UR58 ;  /* 0x0000003a00067c82 */ /* 0x000fe20008000000 */
        /* <DEDUP_REMOVED lines=12> */
[----:B------:R-:W-:Y:S02]  /*67c0*/  ISETP.GT.AND P5, PT, R11, RZ, P1 ;  /* 0x000000ff0b00720c */ /* 0x000fe40000fa4270 */
        /* <DEDUP_REMOVED lines=17> */
[----:B------:R-:W-:Y:S02]  /*68e0*/  FMNMX.FTZ R12, R26, R7, !PT ;  /* 0x000000071a0c7209 */ /* 0x000fe40007810000 */
        /* <DEDUP_REMOVED lines=9> */
[----:B------:R-:W-:-:S02]  /*6980*/  ISETP.GT.AND P3, PT, R11, 0x18, P1 ;  /* 0x000000180b00780c */ /* 0x000fc40000f64270 */
[----:B------:R-:W-:Y:S02]  /*6990*/  FMNMX.FTZ R5, R65, R0, !PT ;  /* 0x0000000041057209 */ /* 0x000fe40007810000 */
[----:B------:R-:W-:Y:S02]  /*69a0*/  ISETP.LT.OR P2, PT, R10, 0x12, P2 ;  /* 0x000000120a00780c */ /* 0x000fe40001741670 */
[----:B------:R-:W-:Y:S02]  /*69b0*/  FMNMX.FTZ R0, R68, R5, !PT ;  /* 0x0000000544007209 */ /* 0x000fe40007810000 */
[----:B------:R-:W-:Y:S02]  /*69c0*/  ISETP.GT.AND P4, PT, R11, 0x19, P1 ;  /* 0x000000190b00780c */ /* 0x000fe40000f84270 */
[----:B------:R-:W-:Y:S02]  /*69d0*/  FMNMX.FTZ R5, R69, R0, !PT ;  /* 0x0000000045057209 */ /* 0x000fe40007810000 */
[----:B------:R-:W-:-:S02]  /*69e0*/  ISETP.LT.OR P3, PT, R10, 0x19, P3 ;  /* 0x000000190a00780c */ /* 0x000fc40001f61670 */
[----:B------:R-:W-:Y:S02]  /*69f0*/  FMNMX.FTZ R0, R72, R5, !PT ;  /* 0x0000000548007209 */ /* 0x000fe40007810000 */
[----:B------:R-:W-:Y:S02]  /*6a00*/  FSEL R35, R35, -INF , !P2 ;  /* 0xff80000023237808 */ /* 0x000fe40005000000 */
        /* <DEDUP_REMOVED lines=11> */
[C---:B------:R-:W-:Y:S02]  /*6ac0*/  ISETP.LT.OR P2, PT, R10.reuse, 0x22, P2 ;  /* 0x000000220a00780c */ /* 0x040fe40001741670 */
[----:B------:R-:W-:Y:S02]  /*6ad0*/  FMNMX.FTZ R4, R85, R0, !PT ;  /* 0x0000000055047209 */ /* 0x000fe40007810000 */
[----:B------:R-:W-:Y:S02]  /*6ae0*/  ISETP.GT.AND P4, PT, R11, 0x29, P1 ;  /* 0x000000290b00780c */ /* 0x000fe40000f84270 */
[----:B------:R-:W-:Y:S01]  /*6af0*/  ISETP.LT.OR P3, PT, R10, 0x29, P3 ;  /* 0x000000290a00780c */ /* 0x000fe20001f61670 */
[----:B------:R-:W0:Y:S01]  /*6b00*/  SHFL.BFLY PT, R5, R4, 0x2, 0x1f ;  /* 0x0c401f0004057f89 */ /* 0x000e2200000e0000 */
[----:B------:R-:W-:-:S02]  /*6b10*/  FSEL R43, R43, -INF , !P2 ;  /* 0xff8000002b2b7808 */ /* 0x000fc40005000000 */
[C---:B------:R-:W-:Y:S02]  /*6b20*/  ISETP.GT.AND P2, PT, R11.reuse, 0x30, P1 ;  /* 0x000000300b00780c */ /* 0x040fe40000f44270 */
[----:B------:R-:W-:Y:S02]  /*6b30*/  FSEL R46, R46, -INF , !P3 ;  /* 0xff8000002e2e7808 */ /* 0x000fe40005800000 */
[C---:B------:R-:W-:Y:S02]  /*6b40*/  ISETP.LT.OR P4, PT, R10.reuse, 0x2a, P4 ;  /* 0x0000002a0a00780c */ /* 0x040fe40002781670 */
[----:B------:R-:W-:Y:S02]  /*6b50*/  ISETP.GT.AND P3, PT, R11, 0x31, P1 ;  /* 0x000000310b00780c */ /* 0x000fe40000f64270 */
[----:B------:R-:W-:Y:S02]  /*6b60*/  ISETP.LT.OR P2, PT, R10, 0x31, P2 ;  /* 0x000000310a00780c */ /* 0x000fe40001741670 */
[----:B------:R-:W-:-:S02]  /*6b70*/  FSEL R47, R47, -INF , !P4 ;  /* 0xff8000002f2f7808 */ /* 0x000fc40006000000 */
[C---:B------:R-:W-:Y:S02]  /*6b80*/  ISETP.GT.AND P5, PT, R11.reuse, 0x38, P1 ;  /* 0x000000380b00780c */ /* 0x040fe40000fa4270 */
[----:B------:R-:W-:Y:S02]  /*6b90*/  FSEL R50, R50, -INF , !P2 ;  /* 0xff80000032327808 */ /* 0x000fe40005000000 */
[C---:B------:R-:W-:Y:S02]  /*6ba0*/  ISETP.LT.OR P3, PT, R10.reuse, 0x32, P3 ;  /* 0x000000320a00780c */ /* 0x040fe40001f61670 */
[----:B------:R-:W-:Y:S02]  /*6bb0*/  ISETP.GT.AND P4, PT, R11, 0x39, P1 ;  /* 0x000000390b00780c */ /* 0x000fe40000f84270 */
[----:B------:R-:W-:Y:S02]  /*6bc0*/  ISETP.LT.OR P5, PT, R10, 0x39, P5 ;  /* 0x000000390a00780c */ /* 0x000fe40002fa1670 */
[----:B0-----:R-:W-:-:S02]  /*6bd0*/  FMNMX.FTZ R5, R4, R5, !PT ;  /* 0x0000000504057209 */ /* 0x001fc40007810000 */
[----:B------:R-:W-:Y:S02]  /*6be0*/  FSEL R51, R51, -INF , !P3 ;  /* 0xff80000033337808 */ /* 0x000fe40005800000 */
[C---:B------:R-:W-:Y:S01]  /*6bf0*/  ISETP.GT.AND P2, PT, R11.reuse, 0x40, P1 ;  /* 0x000000400b00780c */ /* 0x040fe20000f44270 */
[----:B------:R-:W0:Y:S01]  /*6c00*/  SHFL.BFLY PT, R0, R5, 0x1, 0x1f ;  /* 0x0c201f0005007f89 */ /* 0x000e2200000e0000 */
[----:B------:R-:W-:Y:S02]  /*6c10*/  FSEL R54, R54, -INF , !P5 ;  /* 0xff80000036367808 */ /* 0x000fe40006800000 */
[C---:B------:R-:W-:Y:S02]  /*6c20*/  ISETP.LT.OR P4, PT, R10.reuse, 0x3a, P4 ;  /* 0x0000003a0a00780c */ /* 0x040fe40002781670 */
[----:B------:R-:W-:Y:S02]  /*6c30*/  ISETP.GT.AND P3, PT, R11, 0x41, P1 ;  /* 0x000000410b00780c */ /* 0x000fe40000f64270 */
[----:B------:R-:W-:-:S02]  /*6c40*/  ISETP.LT.OR P2, PT, R10, 0x41, P2 ;  /* 0x000000410a00780c */ /* 0x000fc40001741670 */
[----:B------:R-:W-:Y:S02]  /*6c50*/  FSEL R55, R55, -INF , !P4 ;  /* 0xff80000037377808 */ /* 0x000fe40006000000 */
[C---:B------:R-:W-:Y:S02]  /*6c60*/  ISETP.GT.AND P5, PT, R11.reuse, 0x48, P1 ;  /* 0x000000480b00780c */ /* 0x040fe40000fa4270 */
[----:B------:R-:W-:Y:S02]  /*6c70*/  FSEL R58, R58, -INF , !P2 ;  /* 0xff8000003a3a7808 */ /* 0x000fe40005000000 */
[C---:B------:R-:W-:Y:S02]  /*6c80*/  ISETP.LT.OR P3, PT, R10.reuse, 0x42, P3 ;  /* 0x000000420a00780c */ /* 0x040fe40001f61670 */
[----:B------:R-:W-:Y:S02]  /*6c90*/  ISETP.GT.AND P4, PT, R11, 0x49, P1 ;  /* 0x000000490b00780c */ /* 0x000fe40000f84270 */
[----:B------:R-:W-:-:S02]  /*6ca0*/  ISETP.LT.OR P5, PT, R10, 0x49, P5 ;  /* 0x000000490a00780c */ /* 0x000fc40002fa1670 */
[----:B------:R-:W-:Y:S02]  /*6cb0*/  FSEL R59, R59, -INF , !P3 ;  /* 0xff8000003b3b7808 */ /* 0x000fe40005800000 */
[----:B------:R-:W-:Y:S02]  /*6cc0*/  ISETP.GT.AND P2, PT, R11, 0x50, P1 ;  /* 0x000000500b00780c */ /* 0x000fe40000f44270 */
[----:B0-----:R-:W-:Y:S02]  /*6cd0*/  FMNMX.FTZ R0, R5, R0, !PT ;  /* 0x0000000005007209 */ /* 0x001fe40007810000 */
[----:B------:R-:W-:Y:S02]  /*6ce0*/  FSEL R62, R62, -INF , !P5 ;  /* 0xff8000003e3e7808 */ /* 0x000fe40006800000 */
[C---:B------:R-:W-:Y:S01]  /*6cf0*/  FSETP.NEU.FTZ.AND P6, PT, R0.reuse, -INF , PT ;  /* 0xff8000000000780b */ /* 0x040fe20003fdd000 */
[----:B------:R-:W-:Y:S01]  /*6d00*/  FMUL.FTZ R9, R0, UR6 ;  /* 0x0000000600097c20 */ /* 0x000fe20008410000 */
[----:B------:R-:W-:-:S02]  /*6d10*/  ISETP.LT.OR P4, PT, R10, 0x4a, P4 ;  /* 0x0000004a0a00780c */ /* 0x000fc40002781670 */
[----:B------:R-:W-:Y:S02]  /*6d20*/  ISETP.GT.AND P3, PT, R11, 0x51, P1 ;  /* 0x000000510b00780c */ /* 0x000fe40000f64270 */
[----:B------:R-:W-:Y:S02]  /*6d30*/  FSEL R4, R9, RZ, P6 ;  /* 0x000000ff09047208 */ /* 0x000fe40003000000 */
[----:B------:R-:W-:Y:S02]  /*6d40*/  ISETP.LT.OR P2, PT, R10, 0x51, P2 ;  /* 0x000000510a00780c */ /* 0x000fe40001741670 */
        /* <DEDUP_REMOVED lines=9> */
[----:B------:R-:W-:Y:S01]  /*6de0*/  ISETP.GT.AND P5, PT, R11, 0x58, P1 ;  /* 0x000000580b00780c */ /* 0x000fe20000fa4270 */
        /* <DEDUP_REMOVED lines=36> */
[----:B------:R-:W-:Y:S01]  /*7030*/  MUFU.EX2 R180, R180 ;  /* 0x000000b400b47308 */ /* 0x000fe20000000800 */
[----:B------:R-:W-:Y:S01]  /*7040*/  FMNMX.FTZ R12, R50, R25, !PT ;  /* 0x00000019320c7209 */ /* 0x000fe20007810000 */
[--C-:B------:R-:W-:Y:S01]  /*7050*/  FFMA.FTZ R25, R45, UR6, -R4.reuse ;  /* 0x000000062d197c23 */ /* 0x100fe20008010804 */
[----:B------:R-:W-:Y:S01]  /*7060*/  ISETP.LT.OR P2, PT, R10, 0x61, P2 ;  /* 0x000000610a00780c */ /* 0x000fe20001741670 */
[----:B------:R-:W-:Y:S01]  /*7070*/  FFMA.FTZ R45, R77, UR6, -R4 ;  /* 0x000000064d2d7c23 */ /* 0x000fe20008010804 */
[----:B------:R-:W-:-:S02]  /*7080*/  FMNMX.FTZ R29, R51, R12, !PT ;  /* 0x0000000c331d7209 */ /* 0x000fc40007810000 */
[----:B------:R-:W-:Y:S01]  /*7090*/  FSEL R71, R71, -INF , !P4 ;  /* 0xff80000047477808 */ /* 0x000fe20006000000 */
[----:B------:R-:W-:Y:S01]  /*70a0*/  MUFU.EX2 R5, R5 ;  /* 0x0000000500057308 */ /* 0x000fe20000000800 */
[----:B------:R-:W-:Y:S02]  /*70b0*/  FMNMX.FTZ R12, R54, R29, !PT ;  /* 0x0000001d360c7209 */ /* 0x000fe40007810000 */
[----:B------:R-:W-:Y:S02]  /*70c0*/  ISETP.GT.AND P5, PT, R11, 0x68, P1 ;  /* 0x000000680b00780c */ /* 0x000fe40000fa4270 */
[----:B------:R-:W-:Y:S02]  /*70d0*/  FMNMX.FTZ R29, R55, R12, !PT ;  /* 0x0000000c371d7209 */ /* 0x000fe40007810000 */
[----:B------:R-:W-:Y:S01]  /*70e0*/  FSEL R74, R74, -INF , !P2 ;  /* 0xff8000004a4a7808 */ /* 0x000fe20005000000 */
[----:B------:R-:W-:Y:S01]  /*70f0*/  MUFU.EX2 R182, R182 ;  /* 0x000000b600b67308 */ /* 0x000fe20000000800 */
[----:B------:R-:W-:Y:S01]  /*7100*/  FMNMX.FTZ R12, R58, R29, !PT ;  /* 0x0000001d3a0c7209 */ /* 0x000fe20007810000 */
[--C-:B------:R-:W-:Y:S01]  /*7110*/  FFMA.FTZ R29, R49, UR6, -R4.reuse ;  /* 0x00000006311d7c23 */ /* 0x100fe20008010804 */
[----:B------:R-:W-:Y:S01]  /*7120*/  ISETP.LT.OR P3, PT, R10, 0x62, P3 ;  /* 0x000000620a00780c */ /* 0x000fe20001f61670 */
[----:B------:R-:W-:Y:S01]  /*7130*/  FFMA.FTZ R49, R73, UR6, -R4 ;  /* 0x0000000649317c23 */ /* 0x000fe20008010804 */
[----:B------:R-:W-:-:S02]  /*7140*/  FMNMX.FTZ R33, R59, R12, !PT ;  /* 0x0000000c3b217209 */ /* 0x000fc40007810000 */
[----:B------:R-:W-:Y:S01]  /*7150*/  ISETP.GT.AND P4, PT, R11, 0x69, P1 ;  /* 0x000000690b00780c */ /* 0x000fe20000f84270 */
[----:B------:R-:W-:Y:S01]  /*7160*/  MUFU.EX2 R9, R9 ;  /* 0x0000000900097308 */ /* 0x000fe20000000800 */
[----:B------:R-:W-:Y:S02]  /*7170*/  FMNMX.FTZ R12, R62, R33, !PT ;  /* 0x000000213e0c7209 */ /* 0x000fe40007810000 */
[----:B------:R-:W-:Y:S02]  /*7180*/  ISETP.LT.OR P5, PT, R10, 0x69, P5 ;  /* 0x000000690a00780c */ /* 0x000fe40002fa1670 */
[----:B------:R-:W-:Y:S02]  /*7190*/  FMNMX.FTZ R33, R63, R12, !PT ;  /* 0x0000000c3f217209 */ /* 0x000fe40007810000 */
[----:B------:R-:W-:Y:S01]  /*71a0*/  FSEL R75, R75, -INF , !P3 ;  /* 0xff8000004b4b7808 */ /* 0x000fe20005800000 */
[----:B------:R-:W-:Y:S01]  /*71b0*/  MUFU.EX2 R176, R176 ;  /* 0x000000b000b07308 */ /* 0x000fe20000000800 */
[----:B------:R-:W-:Y:S01]  /*71c0*/  FMNMX.FTZ R12, R66, R33, !PT ;  /* 0x00000021420c7209 */ /* 0x000fe20007810000 */
[--C-:B------:R-:W-:Y:S01]  /*71d0*/  FFMA.FTZ R33, R53, UR6, -R4.reuse ;  /* 0x0000000635217c23 */ /* 0x100fe20008010804 */
[----:B------:R-:W-:Y:S01]  /*71e0*/  ISETP.GT.AND P2, PT, R11, 0x70, P1 ;  /* 0x000000700b00780c */ /* 0x000fe20000f44270 */
[----:B------:R-:W-:Y:S01]  /*71f0*/  FFMA.FTZ R53, R69, UR6, -R4 ;  /* 0x0000000645357c23 */ /* 0x000fe20008010804 */
[----:B------:R-:W-:-:S02]  /*7200*/  FMNMX.FTZ R37, R67, R12, !PT ;  /* 0x0000000c43257209 */ /* 0x000fc40007810000 */
[----:B------:R-:W-:Y:S01]  /*7210*/  FSEL R78, R78, -INF , !P5 ;  /* 0xff8000004e4e7808 */ /* 0x000fe20006800000 */
[----:B------:R-:W-:Y:S01]  /*7220*/  MUFU.EX2 R13, R13 ;  /* 0x0000000d000d7308 */ /* 0x000fe20000000800 */
[----:B------:R-:W-:Y:S02]  /*7230*/  FMNMX.FTZ R12, R70, R37, !PT ;  /* 0x00000025460c7209 */ /* 0x000fe40007810000 */
[----:B------:R-:W-:Y:S02]  /*7240*/  ISETP.LT.OR P4, PT, R10, 0x6a, P4 ;  /* 0x0000006a0a00780c */ /* 0x000fe40002781670 */
[----:B------:R-:W-:Y:S02]  /*7250*/  FMNMX.FTZ R37, R71, R12, !PT ;  /* 0x0000000c47257209 */ /* 0x000fe40007810000 */
[----:B------:R-:W-:Y:S01]  /*7260*/  ISETP.GT.AND P3, PT, R11, 0x71, P1 ;  /* 0x000000710b00780c */ /* 0x000fe20000f64270 */
[----:B------:R-:W-:Y:S01]  /*7270*/  MUFU.EX2 R178, R178 ;  /* 0x000000b200b27308 */ /* 0x000fe20000000800 */
[----:B------:R-:W-:-:S02]  /*7280*/  FMNMX.FTZ R12, R74, R37, !PT ;  /* 0x000000254a0c7209 */ /* 0x000fc40007810000 */
[----:B------:R-:W-:Y:S02]  /*7290*/  ISETP.LT.OR P2, PT, R10, 0x71, P2 ;  /* 0x000000710a00780c */ /* 0x000fe40001741670 */
[----:B------:R-:W-:Y:S02]  /*72a0*/  FMNMX.FTZ R37, R75, R12, !PT ;  /* 0x0000000c4b257209 */ /* 0x000fe40007810000 */
[----:B------:R-:W-:Y:S01]  /*72b0*/  FSEL R79, R79, -INF , !P4 ;  /* 0xff8000004f4f7808 */ /* 0x000fe20006000000 */
[----:B------:R-:W-:Y:S01]  /*72c0*/  MUFU.EX2 R15, R15 ;  /* 0x0000000f000f7308 */ /* 0x000fe20000000800 */
[----:B------:R-:W-:Y:S02]  /*72d0*/  FMNMX.FTZ R12, R78, R37, !PT ;  /* 0x000000254e0c7209 */ /* 0x000fe40007810000 */
[----:B------:R-:W-:Y:S02]  /*72e0*/  ISETP.GT.AND P5, PT, R11, 0x78, P1 ;  /* 0x000000780b00780c */ /* 0x000fe40000fa4270 */
[----:B------:R-:W-:-:S02]  /*72f0*/  ISETP.LT.OR P3, PT, R10, 0x72, P3 ;  /* 0x000000720a00780c */ /* 0x000fc40001f61670 */
[----:B------:R-:W-:Y:S01]  /*7300*/  FSEL R82, R82, -INF , !P2 ;  /* 0xff80000052527808 */ /* 0x000fe20005000000 */
[----:B------:R-:W-:Y:S01]  /*7310*/  MUFU.EX2 R172, R172 ;  /* 0x000000ac00ac7308 */ /* 0x000fe20000000800 */
[----:B------:R-:W-:Y:S02]  /*7320*/  FMNMX.FTZ R37, R79, R12, !PT ;  /* 0x0000000c4f257209 */ /* 0x000fe40007810000 */
[----:B------:R-:W-:Y:S01]  /*7330*/  ISETP.GT.AND P1, PT, R11, 0x79, P1 ;  /* 0x000000790b00780c */ /* 0x000fe20000f24270 */
[--C-:B------:R-:W-:Y:S01]  /*7340*/  FFMA.FTZ R11, R57, UR6, -R4.reuse ;  /* 0x00000006390b7c23 */ /* 0x100fe20008010804 */
[----:B------:R-:W-:Y:S01]  /*7350*/  ISETP.LT.OR P5, PT, R10, 0x79, P5 ;  /* 0x000000790a00780c */ /* 0x000fe20002fa1670 */
[----:B------:R-:W-:Y:S01]  /*7360*/  FFMA.FTZ R57, R65, UR6, -R4 ;  /* 0x0000000641397c23 */ /* 0x000fe20008010804 */
[----:B------:R-:W-:Y:S01]  /*7370*/  FSEL R83, R83, -INF , !P3 ;  /* 0xff80000053537808 */ /* 0x000fe20005800000 */
[----:B------:R-:W-:Y:S01]  /*7380*/  MUFU.EX2 R21, R21 ;  /* 0x0000001500157308 */ /* 0x000fe20000000800 */
[----:B------:R-:W-:-:S02]  /*7390*/  FMNMX.FTZ R12, R82, R37, !PT ;  /* 0x00000025520c7209 */ /* 0x000fc40007810000 */
[----:B------:R-:W-:Y:S02]  /*73a0*/  ISETP.LT.OR P1, PT, R10, 0x7a, P1 ;  /* 0x0000007a0a00780c */ /* 0x000fe40000f21670 */
[----:B------:R-:W-:Y:S02]  /*73b0*/  FSEL R86, R86, -INF , !P5 ;  /* 0xff80000056567808 */ /* 0x000fe40006800000 */
[----:B------:R-:W-:Y:S01]  /*73c0*/  FMNMX.FTZ R37, R83, R12, !PT ;  /* 0x0000000c53257209 */ /* 0x000fe20007810000 */
[----:B------:R-:W-:Y:S01]  /*73d0*/  MUFU.EX2 R174, R174 ;  /* 0x000000ae00ae7308 */ /* 0x000fe20000000800 */
[----:B------:R-:W-:Y:S02]  /*73e0*/  FSEL R87, R87, -INF , !P1 ;  /* 0xff80000057577808 */ /* 0x000fe40004800000 */
[----:B------:R-:W-:Y:S02]  /*73f0*/  FMNMX.FTZ R10, R86, R37, !PT ;  /* 0x00000025560a7209 */ /* 0x000fe40007810000 */
[----:B------:R-:W-:-:S02]  /*7400*/  FSEL R65, R0, RZ, P6 ;  /* 0x000000ff00417208 */ /* 0x000fc40003000000 */
[----:B------:R-:W-:Y:S01]  /*7410*/  FMNMX.FTZ R10, R87, R10, !PT ;  /* 0x0000000a570a7209 */ /* 0x000fe20007810000 */
[----:B------:R-:W-:Y:S02]  /*7420*/  MUFU.EX2 R25, R25 ;  /* 0x0000001900197308 */ /* 0x000fe40000000800 */
[----:B------:R-:W-:Y:S02]  /*7430*/  FADD.FTZ R6, -R65, R6 ;  /* 0x0000000641067221 */ /* 0x000fe40000010100 */
[----:B------:R-:W0:Y:S04]  /*7440*/  SHFL.BFLY PT, R37, R10, 0x2, 0x1f ;  /* 0x0c401f000a257f89 */ /* 0x000e2800000e0000 */
        /* <DEDUP_REMOVED lines=10> */
[----:B------:R-:W-:-:S03]  /*74f0*/  FMUL.FTZ R37, R6, UR6 ;  /* 0x0000000606257c20 */ /* 0x000fc60008410000 */
[C---:B------:R-:W-:Y:S01]  /*7500*/  FSETP.NEU.FTZ.AND P1, PT, R4.reuse, -INF , PT ;  /* 0xff8000000400780b */ /* 0x040fe20003f3d000 */
[----:B------:R-:W-:Y:S02]  /*7510*/  FMUL.FTZ R10, R4, UR6 ;  /* 0x00000006040a7c20 */ /* 0x000fe40008410000 */
[----:B------:R-:W0:Y:S03]  /*7520*/  MUFU.EX2 R37, R37 ;  /* 0x0000002500257308 */ /* 0x000e260000000800 */
[----:B------:R-:W-:-:S05]  /*7530*/  FSEL R6, R10, RZ, P1 ;  /* 0x000000ff0a067208 */ /* 0x000fca0000800000 */
[--C-:B------:R-:W-:Y:S01]  /*7540*/  FFMA.FTZ R183, R30, UR6, -R6.reuse ;  /* 0x000000061eb77c23 */ /* 0x100fe20008010806 */
[----:B------:R-:W-:Y:S01]  /*7550*/  FSEL R30, R4, RZ, P1 ;  /* 0x000000ff041e7208 */ /* 0x000fe20000800000 */
[--C-:B------:R-:W-:Y:S01]  /*7560*/  FFMA.FTZ R10, R26, UR6, -R6.reuse ;  /* 0x000000061a0a7c23 */ /* 0x100fe20008010806 */
[--C-:B------:R-:W-:Y:S01]  /*7570*/  FFMA.FTZ R181, R27, UR6, -R6.reuse ;  /* 0x000000061bb57c23 */ /* 0x100fe20008010806 */
[--C-:B------:R-:W-:Y:S01]  /*7580*/  FFMA.FTZ R12, R31, UR6, -R6.reuse ;  /* 0x000000061f0c7c23 */ /* 0x100fe20008010806 */
[--C-:B------:R-:W-:Y:S01]  /*7590*/  FFMA.FTZ R177, R34, UR6, -R6.reuse ;  /* 0x0000000622b17c23 */ /* 0x100fe20008010806 */
[----:B------:R-:W-:Y:S01]  /*75a0*/  FADD.FTZ R30, -R30, R7 ;  /* 0x000000071e1e7221 */ /* 0x000fe20000010100 */
[----:B------:R-:W-:Y:S01]  /*75b0*/  MUFU.EX2 R183, R183 ;  /* 0x000000b700b77308 */ /* 0x000fe20000000800 */
[----:B------:R-:W-:Y:S01]  /*75c0*/  FFMA.FTZ R14, R35, UR6, -R6 ;  /* 0x00000006230e7c23 */ /* 0x000fe20008010806 */
[----:B0-----:R-:W-:Y:S01]  /*75d0*/  FFMA.FTZ R34, R37, R3, R180 ;  /* 0x0000000325227223 */ /* 0x001fe200000100b4 */
[----:B------:R-:W-:Y:S01]  /*75e0*/  FMUL.FTZ R7, R30, UR6 ;  /* 0x000000061e077c20 */ /* 0x000fe20008410000 */
        /* <DEDUP_REMOVED lines=27> */
[----:B------:R-:W-:Y:S01]  /*77a0*/  FFMA.FTZ R157, R74, UR6, -R6 ;  /* 0x000000064a9d7c23 */ /* 0x000fe20008010806 */
[----:B------:R-:W2:Y:S01]  /*77b0*/  MUFU.EX2 R12, R12 ;  /* 0x0000000c000c7308 */ /* 0x000ea20000000800 */
[----:B0-----:R-:W-:Y:S01]  /*77c0*/  FFMA.FTZ R2, R7, R2, R10 ;  /* 0x0000000207027223 */ /* 0x001fe2000001000a */
        /* <DEDUP_REMOVED lines=17> */
[----:B0-----:R-:W-:Y:S01]  /*78e0*/  FADD.FTZ R3, R177, R2 ;  /* 0x00000002b1037221 */ /* 0x001fe20000010000 */
[----:B------:R-:W-:-:S04]  /*78f0*/  FADD.FTZ R42, R170, R27 ;  /* 0x0000001baa2a7221 */ /* 0x000fc80000010000 */
[----:B------:R-:W-:Y:S02]  /*7900*/  FADD.FTZ R27, R33, R42 ;  /* 0x0000002a211b7221 */ /* 0x000fe40000010000 */
[----:B------:R-:W0:Y:S01]  /*7910*/  MUFU.EX2 R20, R20 ;  /* 0x0000001400147308 */ /* 0x000e220000000800 */
[----:B-1----:R-:W-:Y:S01]  /*7920*/  FADD.FTZ R2, R14, R3 ;  /* 0x000000030e027221 */ /* 0x002fe20000010000 */
[----:B------:R-:W-:-:S04]  /*7930*/  FADD.FTZ R42, R164, R27 ;  /* 0x0000001ba42a7221 */ /* 0x000fc80000010000 */
[----:B------:R-:W-:Y:S01]  /*7940*/  FADD.FTZ R27, R11, R42 ;  /* 0x0000002a0b1b7221 */ /* 0x000fe20000010000 */
[----:B------:R-:W-:Y:S01]  /*7950*/  FFMA.FTZ R42, R79, UR6, -R6 ;  /* 0x000000064f2a7c23 */ /* 0x000fe20008010806 */
        /* <DEDUP_REMOVED lines=81> */
.L_x_7837:
[----:B------:R-:W-:Y:S01]  /*7e70*/  ULEA UR7, UR45, UR40, 0x3 ;  /* 0x000000282d077291 */ /* 0x000fe2000f8e183f */
[----:B------:R-:W-:Y:S01]  /*7e80*/  ISETP.GT.AND P1, PT, R8, UR48, PT ;  /* 0x0000003008007c0c */ /* 0x000fe2000bf24270 */
[----:B------:R-:W-:Y:S01]  /*7e90*/  UMOV UR44, UR39 ;  /* 0x00000027002c7c82 */ /* 0x000fe20008000000 */
[----:B------:R-:W-:Y:S01]  /*7ea0*/  UMOV UR45, UR38 ;  /* 0x00000026002d7c82 */ /* 0x000fe20008000000 */
[----:B------:R-:W-:Y:S01]  /*7eb0*/  UIADD3 UR7, UR7, 0x28860, URZ ;  /* 0x0002886007077890 */ /* 0x000fe2000fffe03f */
[----:B------:R-:W-:Y:S01]  /*7ec0*/  F2FP.BF16.F32.PACK_AB R155, R6, R155 ;  /* 0x0000009b069b723e */ /* 0x000fe200000010ff */
        /* <DEDUP_REMOVED lines=98> */
[----:B------:R-:W-:Y:S02]  /*84f0*/  IMAD.MOV.U32 R7, RZ, RZ, R4 ;  /* 0x000000ffff077224 */ /* 0x000fe400078e0004 */
[----:B------:R-:W-:Y:S01]  /*8500*/  IMAD.MOV.U32 R6, RZ, RZ, R0 ;  /* 0x000000ffff067224 */ /* 0x000fe200078e0000 */
[----:B------:R-:W-:Y:S06]  /*8510*/  @P1 BRA `(.L_x_7838) ;  /* 0xffffffcc00b01947 */ /* 0x000fec000383ffff */
.L_x_7819:
[----:B------:R-:W-:Y:S02]  /*8520*/  UISETP.NE.AND UP1, UPT, UR50, URZ, UPT ;  /* 0x0000003f3200728c */ /* 0x000fe4000bf25270 */
[----:B------:R-:W-:Y:S02]  /*8530*/  UISETP.NE.AND UP0, UPT, UR43, URZ, UPT ;  /* 0x0000003f2b00728c */ /* 0x000fe4000bf05270 */
[----:B------:R-:W-:Y:S02]  /*8540*/  UIADD3 UR7, UR46, 0x7f, URZ ;  /* 0x0000007f2e077890 */ /* 0x000fe4000fffe03f */
[----:B------:R-:W-:Y:S02]  /*8550*/  UIADD3 UR14, UR41, 0x1, -UR42 ;  /* 0x00000001290e7890 */ /* 0x000fe4000fffe82a */
[----:B------:R-:W-:-:S03]  /*8560*/  PLOP3.LUT P1, PT, PT, PT, UP0, 0x40, 0x0 ;  /* 0x000000000000781c */ /* 0x000fc60003f2e808 */
        /* <DEDUP_REMOVED lines=18> */
.L_x_7840:
[----:B------:R-:W-:Y:S02]  /*8690*/  ULDC UR18, c[0x0][0x9e4] ;  /* 0x0002790000127ab9 */ /* 0x000fe40000000800 */
[----:B------:R-:W-:-:S11]  /*86a0*/  UISETP.NE.AND UP0, UPT, UR18, 0x1, UPT ;  /* 0x000000011200788c */ /* 0x000fd6000bf05270 */
[----:B------:R-:W-:Y:S02]  /*86b0*/  @UP0 ULDC.64 UR10, c[0x0][0x9e8] ;  /* 0x00027a00000a0ab9 */ /* 0x000fe40000000a00 */
[----:B------:R-:W-:-:S04]  /*86c0*/  UIMAD.WIDE.U32 UR14, UR7, UR10, URZ ;  /* 0x0000000a070e72a5 */ /* 0x000fc8000f8e003f */
[----:B------:R-:W-:-:S12]  /*86d0*/  @UP0 USHF.R.U32.HI UR7, URZ, UR11, UR15 ;  /* 0x0000000b3f070299 */ /* 0x000fd8000801160f */
.L_x_7841:
[----:B------:R-:W-:-:S04]  /*86e0*/  UIMAD UR7, UR7, UR18, URZ ;  /* 0x00000012070772a4 */ /* 0x000fc8000f8e023f */
[----:B------:R-:W-:-:S04]  /*86f0*/  UISETP.LT.AND UP0, UPT, UR59, UR7, UPT ;  /* 0x000000073b00728c */ /* 0x000fc8000bf01270 */
[----:B------:R-:W-:-:S12]  /*8700*/  USEL UR59, UR59, UR7, !UP0 ;  /* 0x000000073b3b7287 */ /* 0x000fd8000c000000 */
.L_x_7839:
        /* <DEDUP_REMOVED lines=13> */
.L_x_7853:
[----:B------:R-:W-:Y:S01]  /*87e0*/  ISETP.NE.AND P2, PT, RZ, UR49, PT ;  /* 0x00000031ff007c0c */ /* 0x000fe2000bf45270 */
[----:B------:R-:W-:-:S04]  /*87f0*/  UISETP.NE.AND UP0, UPT, UR45, 0x1, UPT ;  /* 0x000000012d00788c */ /* 0x000fc8000bf05270 */
[----:B------:R-:W-:-:S04]  /*8800*/  USEL UR39, URZ, 0x1, UP0 ;  /* 0x000000013f277887 */ /* 0x000fc80008000000 */
[----:B------:R-:W-:-:S04]  /*8810*/  ULOP3.LUT UR39, UR44, UR39, URZ, 0x3c, !UPT ;  /* 0x000000272c277292 */ /* 0x000fc8000f8e3c3f */
[----:B------:R-:W-:Y:S08]  /*8820*/  @P2 BRA `(.L_x_7843) ;  /* 0x0000000000382947 */ /* 0x000ff00003800000 */
[----:B------:R-:W-:Y:S05]  /*8830*/  @!P0 BRA `(.L_x_7844) ;  /* 0x0000000000048947 */ /* 0x000fea0003800000 */
[----:B------:R-:W-:Y:S01]  /*8840*/  BPT.TRAP 0x1 ;  /* 0x000000040000795c */ /* 0x000fe20000300000 */
.L_x_7844:
        /* <DEDUP_REMOVED lines=9> */
.L_x_7845:
[----:B-1----:R-:W-:Y:S05]  /*88e0*/  @P1 BRA `(.L_x_7843) ;  /* 0x0000000000081947 */ /* 0x002fea0003800000 */
[----:B------:R-:W1:Y:S02]  /*88f0*/  SYNCS.PHASECHK.TRANS64.TRYWAIT P1, [UR6+0x28830], R0 ;  /* 0x02883000ff0075a7 */ /* 0x000e640008020146 */
[----:B-1----:R-:W-:Y:S05]  /*8900*/  @!P1 BRA `(.L_x_7846) ;  /* 0x000000f0006c9947 */ /* 0x002fea0003800000 */
.L_x_7843:
        /* <DEDUP_REMOVED lines=51> */
.L_x_7848:
[----:B------:R-:W-:Y:S01]  /*8c40*/  ULEA UR6, UR45, UR40, 0x3 ;  /* 0x000000282d067291 */ /* 0x000fe2000f8e183f */
[----:B------:R-:W-:-:S05]  /*8c50*/  IMAD.U32 R0, RZ, RZ, UR44 ;  /* 0x0000002cff007e24 */ /* 0x000fca000f8e00ff */
[----:B------:R-:W-:-:S04]  /*8c60*/  SHF.L.U32 R0, R0, 0x1f, RZ ;  /* 0x0000001f00007819 */ /* 0x000fc800000006ff */
[----:B------:R0:W1:Y:S01]  /*8c70*/  SYNCS.PHASECHK.TRANS64.TRYWAIT P1, [UR6+0x28850], R0 ;  /* 0x02885000ff0075a7 */ /* 0x0000620008020146 */
[----:B------:R-:W-:Y:S05]  /*8c80*/  @!P0 BRA `(.L_x_7849) ;  /* 0x0000000000048947 */ /* 0x000fea0003800000 */
[----:B------:R-:W-:Y:S01]  /*8c90*/  BPT.TRAP 0x1 ;  /* 0x000000040000795c */ /* 0x000fe20000300000 */
.L_x_7849:
[----:B-1----:R-:W-:Y:S05]  /*8ca0*/  @P1 BRA `(.L_x_7847) ;  /* 0x0000000000081947 */ /* 0x002fea0003800000 */
[----:B------:R-:W1:Y:S02]  /*8cb0*/  SYNCS.PHASECHK.TRANS64.TRYWAIT P1, [UR6+0x28850], R0 ;  /* 0x02885000ff0075a7 */ /* 0x000e640008020146 */
[----:B-1----:R-:W-:Y:S05]  /*8cc0*/  @!P1 BRA `(.L_x_7850) ;  /* 0x000000ec00949947 */ /* 0x002fea0003800000 */
.L_x_7847:
        /* <DEDUP_REMOVED lines=51> */
.L_x_7851:
[----:B0-----:R-:W-:Y:S01]  /*9000*/  FMNMX.FTZ R0, R24, R5, !PT ;  /* 0x0000000518007209 */ /* 0x001fe20007810000 */
[----:B------:R-:W-:Y:S01]  /*9010*/  UMOV UR6, UR51 ;  /* 0x0000003300067c82 */ /* 0x000fe20008000000 */
[----:B------:R-:W-:Y:S01]  /*9020*/  FMNMX.FTZ R4, R26, R7, !PT ;  /* 0x000000071a047209 */ /* 0x000fe20007810000 */
        /* <DEDUP_REMOVED lines=75> */
[----:B------:R-:W-:-:S03]  /*94e0*/  FMUL.FTZ R10, R0, UR6 ;  /* 0x00000006000a7c20 */ /* 0x000fc60008410000 */
[----:B------:R-:W-:Y:S01]  /*94f0*/  FMUL.FTZ R13, R5, UR6 ;  /* 0x00000006050d7c20 */ /* 0x000fe20008410000 */
[--C-:B------:R-:W-:Y:S01]  /*9500*/  FFMA.FTZ R153, R41, UR6, -R10.reuse ;  /* 0x0000000629997c23 */ /* 0x100fe2000801080a */
[----:B------:R-:W-:Y:S01]  /*9510*/  FADD.FTZ R5, -R4, R7 ;  /* 0x0000000704057221 */ /* 0x000fe20000010100 */
        /* <DEDUP_REMOVED lines=25> */
[--C-:B0-----:R-:W-:Y:S01]  /*96b0*/  FFMA.FTZ R13, R73, UR6, -R10.reuse ;  /* 0x00000006490d7c23 */ /* 0x101fe2000801080a */
        /* <DEDUP_REMOVED lines=8> */
[----:B------:R-:W0:Y:S02]  /*9740*/  MUFU.EX2 R7, R7 ;  /* 0x0000000700077308 */ /* 0x000e240000000800 */
        /* <DEDUP_REMOVED lines=25> */
[----:B------:R-:W-:-:S05]  /*98e0*/  FFMA.FTZ R163, R70, UR6, -R10 ;  /* 0x0000000646a37c23 */ /* 0x000fca000801080a */
        /* <DEDUP_REMOVED lines=41> */
[----:B0-----:R-:W-:Y:S01]  /*9b80*/  FADD.FTZ R42, R174, R27 ;  /* 0x0000001bae2a7221 */ /* 0x001fe20000010000 */
[----:B------:R-:W-:-:S06]  /*9b90*/  FFMA.FTZ R27, R74, UR6, -R10 ;  /* 0x000000064a1b7c23 */ /* 0x000fcc000801080a */
        /* <DEDUP_REMOVED lines=93> */
.L_x_7852:
[----:B------:R-:W-:Y:S01]  /*a170*/  ULEA UR7, UR45, UR40, 0x3 ;  /* 0x000000282d077291 */ /* 0x000fe2000f8e183f */
[----:B------:R-:W-:Y:S01]  /*a180*/  ISETP.GT.AND P1, PT, R8, UR48, PT ;  /* 0x0000003008007c0c */ /* 0x000fe2000bf24270 */
[----:B------:R-:W-:Y:S01]  /*a190*/  UMOV UR44, UR39 ;  /* 0x00000027002c7c82 */ /* 0x000fe20008000000 */
[----:B------:R-:W-:Y:S01]  /*a1a0*/  UMOV UR45, UR38 ;  /* 0x00000026002d7c82 */ /* 0x000fe20008000000 */
[----:B------:R-:W-:Y:S01]  /*a1b0*/  UIADD3 UR7, UR7, 0x28860, URZ ;  /* 0x0002886007077890 */ /* 0x000fe2000fffe03f */
[----:B------:R-:W-:Y:S01]  /*a1c0*/  F2FP.BF16.F32.PACK_AB R180, R180, R7 ;  /* 0x00000007b4b4723e */ /* 0x000fe200000010ff */
[-C--:B------:R-:W-:Y:S01]  /*a1d0*/  FMUL.FTZ R90, R90, R5.reuse ;  /* 0x000000055a5a7220 */ /* 0x080fe20000410000 */
[----:B------:R-:W-:Y:S01]  /*a1e0*/  F2FP.BF16.F32.PACK_AB R182, R159, R182 ;  /* 0x000000b69fb6723e */ /* 0x000fe200000010ff */
[----:B------:R-:W-:Y:S01]  /*a1f0*/  UPRMT UR7, UR53, 0x654, UR7 ;  /* 0x0000065435077896 */ /* 0x000fe20008000007 */
[----:B------:R-:W-:Y:S01]  /*a200*/  F2FP.BF16.F32.PACK_AB R176, R157, R176 ;  /* 0x000000b09db0723e */ /* 0x000fe200000010ff */
[-C--:B------:R-:W-:Y:S01]  /*a210*/  FMUL.FTZ R91, R91, R5.reuse ;  /* 0x000000055b5b7220 */ /* 0x080fe20000410000 */
[----:B------:R-:W-:Y:S01]  /*a220*/  F2FP.BF16.F32.PACK_AB R178, R155, R178 ;  /* 0x000000b29bb2723e */ /* 0x000fe200000010ff */
[-C--:B------:R-:W-:Y:S01]  /*a230*/  FMUL.FTZ R94, R94, R5.reuse ;  /* 0x000000055e5e7220 */ /* 0x080fe20000410000 */
        /* <DEDUP_REMOVED lines=92> */
[----:B------:R-:W-:Y:S01]  /*a800*/  IMAD.MOV.U32 R5, RZ, RZ, R0 ;  /* 0x000000ffff057224 */ /* 0x000fe200078e0000 */
[----:B------:R-:W-:Y:S06]  /*a810*/  @P1 BRA `(.L_x_7853) ;  /* 0xffffffdc00f01947 */ /* 0x000fec000383ffff */
.L_x_7842:
        /* <DEDUP_REMOVED lines=10> */
.L_x_7873:
[----:B------:R-:W-:Y:S01]  /*a8c0*/  UIADD3 UR38, UR45, 0x1, URZ ;  /* 0x000000012d267890 */ /* 0x000fe2000fffe03f */
[----:B------:R-:W-:-:S03]  /*a8d0*/  ISETP.NE.AND P2, PT, RZ, UR49, PT ;  /* 0x00000031ff007c0c */ /* 0x000fc6000bf45270 */
[----:B------:R-:W-:-:S04]  /*a8e0*/  UISETP.NE.AND UP0, UPT, UR38, 0x2, UPT ;  /* 0x000000022600788c */ /* 0x000fc8000bf05270 */
[----:B------:R-:W-:Y:S02]  /*a8f0*/  USEL UR39, URZ, 0x1, UP0 ;  /* 0x000000013f277887 */ /* 0x000fe40008000000 */
[----:B------:R-:W-:Y:S02]  /*a900*/  USEL UR38, UR38, URZ, UP0 ;  /* 0x0000003f26267287 */ /* 0x000fe40008000000 */
[----:B------:R-:W-:Y:S02]  /*a910*/  ULOP3.LUT UR39, UR44, UR39, URZ, 0x3c, !UPT ;  /* 0x000000272c277292 */ /* 0x000fe4000f8e3c3f */
[----:B------:R-:W-:Y:S10]  /*a920*/  @P2 BRA `(.L_x_7855) ;  /* 0x00000000002c2947 */ /* 0x000ff40003800000 */
[----:B------:R-:W-:Y:S05]  /*a930*/  @!P0 BRA `(.L_x_7856) ;  /* 0x0000000000048947 */ /* 0x000fea0003800000 */
[----:B------:R-:W-:Y:S01]  /*a940*/  BPT.TRAP 0x1 ;  /* 0x000000040000795c */ /* 0x000fe20000300000 */
.L_x_7856:
[----:B------:R-:W-:Y:S01]  /*a950*/  ULEA UR6, UR38, UR40, 0x3 ;  /* 0x0000002826067291 */ /* 0x000fe2000f8e183f */
[----:B------:R-:W-:-:S05]  /*a960*/  IMAD.U32 R0, RZ, RZ, UR39 ;  /* 0x00000027ff007e24 */ /* 0x000fca000f8e00ff */
[----:B------:R-:W-:-:S04]  /*a970*/  SHF.L.U32 R0, R0, 0x1f, RZ ;  /* 0x0000001f00007819 */ /* 0x000fc800000006ff */
[----:B------:R0:W1:Y:S01]  /*a980*/  SYNCS.PHASECHK.TRANS64.TRYWAIT P1, [UR6+0x28830], R0 ;  /* 0x02883000ff0075a7 */ /* 0x0000620008020146 */
[----:B------:R-:W-:Y:S05]  /*a990*/  @!P0 BRA `(.L_x_7857) ;  /* 0x0000000000048947 */ /* 0x000fea0003800000 */
[----:B------:R-:W-:Y:S01]  /*a9a0*/  BPT.TRAP 0x1 ;  /* 0x000000040000795c */ /* 0x000fe20000300000 */
.L_x_7857:
[----:B-1----:R-:W-:Y:S05]  /*a9b0*/  @P1 BRA `(.L_x_7855) ;  /* 0x0000000000081947 */ /* 0x002fea0003800000 */
[----:B------:R-:W1:Y:S02]  /*a9c0*/  SYNCS.PHASECHK.TRANS64.TRYWAIT P1, [UR6+0x28830], R0 ;  /* 0x02883000ff0075a7 */ /* 0x000e640008020146 */
[----:B-1----:R-:W-:Y:S05]  /*a9d0*/  @!P1 BRA `(.L_x_7858) ;  /* 0x000000d000689947 */ /* 0x002fea0003800000 */
.L_x_7855:
[----:B------:R-:W2:Y:S01]  /*a9e0*/  S2R R4, SR_TID.X ;  /* 0x0000000000047919 */ /* 0x000ea20000002100 */
[----:B------:R-:W-:Y:S01]  /*a9f0*/  ULEA UR30, UR38, UR47, 0xb ;  /* 0x0000002f261e7291 */ /* 0x000fe2000f8e583f */
[----:B------:R-:W-:Y:S01]  /*aa00*/  UMOV UR35, 0x40000040 ;  /* 0x4000004000237882 */ /* 0x000fe20000000000 */
[----:B------:R-:W-:Y:S02]  /*aa10*/  UMOV UR7, 0x40000040 ;  /* 0x4000004000077882 */ /* 0x000fe40000000000 */
[----:B------:R-:W-:Y:S02]  /*aa20*/  UIADD3 UR6, UR30, 0x2, URZ ;  /* 0x000000021e067890 */ /* 0x000fe4000fffe03f */
[----:B------:R-:W-:Y:S02]  /*aa30*/  UIADD3 UR10, UR30, 0x4, URZ ;  /* 0x000000041e0a7890 */ /* 0x000fe4000fffe03f */
[----:B------:R-:W-:Y:S01]  /*aa40*/  UMOV UR34, UR30 ;  /* 0x0000001e00227c82 */ /* 0x000fe20008000000 */
        /* <DEDUP_REMOVED lines=41> */
.L_x_7860:
[----:B------:R-:W-:Y:S01]  /*ace0*/  ULEA UR6, UR45, UR40, 0x3 ;  /* 0x000000282d067291 */ /* 0x000fe2000f8e183f */
[----:B------:R-:W-:-:S05]  /*acf0*/  IMAD.U32 R0, RZ, RZ, UR44 ;  /* 0x0000002cff007e24 */ /* 0x000fca000f8e00ff */
[----:B------:R-:W-:-:S04]  /*ad00*/  SHF.L.U32 R0, R0, 0x1f, RZ ;  /* 0x0000001f00007819 */ /* 0x000fc800000006ff */
[----:B------:R0:W1:Y:S01]  /*ad10*/  SYNCS.PHASECHK.TRANS64.TRYWAIT P1, [UR6+0x28850], R0 ;  /* 0x02885000ff0075a7 */ /* 0x0000620008020146 */
[----:B------:R-:W-:Y:S05]  /*ad20*/  @!P0 BRA `(.L_x_7861) ;  /* 0x0000000000048947 */ /* 0x000fea0003800000 */
[----:B------:R-:W-:Y:S01]  /*ad30*/  BPT.TRAP 0x1 ;  /* 0x000000040000795c */ /* 0x000fe20000300000 */
.L_x_7861:
[----:B-1----:R-:W-:Y:S05]  /*ad40*/  @P1 BRA `(.L_x_7859) ;  /* 0x0000000000081947 */ /* 0x002fea0003800000 */
[----:B------:R-:W1:Y:S02]  /*ad50*/  SYNCS.PHASECHK.TRANS64.TRYWAIT P1, [UR6+0x28850], R0 ;  /* 0x02885000ff0075a7 */ /* 0x000e640008020146 */
[----:B-1----:R-:W-:Y:S05]  /*ad60*/  @!P1 BRA `(.L_x_7862) ;  /* 0x000000cc009c9947 */ /* 0x002fea0003800000 */
.L_x_7859:
        /* <DEDUP_REMOVED lines=51> */
.L_x_7863:
        /* <DEDUP_REMOVED lines=38> */
.L_x_7866:
[----:B------:R-:W-:-:S05]  /*b300*/  IMAD.U32 R15, RZ, RZ, UR48 ;  /* 0x00000030ff0f7e24 */ /* 0x000fca000f8e00ff */
[----:B------:R-:W-:-:S13]  /*b310*/  ISETP.NE.AND P1, PT, R15, 0x1, PT ;  /* 0x000000010f00780c */ /* 0x000fda0003f25270 */
[----:B------:R-:W0:Y:S02]  /*b320*/  @P1 LDC.64 R4, c[0x0][0x9e8] ;  /* 0x00027a00ff041b82 */ /* 0x000e240000000a00 */
[----:B0-----:R-:W-:-:S05]  /*b330*/  @P1 IMAD.HI.U32 R4, R12, R4, RZ ;  /* 0x000000040c041227 */ /* 0x001fca00078e00ff */
[----:B------:R-:W-:-:S07]  /*b340*/  @P1 SHF.R.U32.HI R12, RZ, R5, R4 ;  /* 0x00000005ff0c1219 */ /* 0x000fce0000011604 */
.L_x_7867:
[----:B------:R-:W-:Y:S05]  /*b350*/  BSYNC B0 ;  /* 0x0000000000007941 */ /* 0x000fea0003800000 */
.L_x_7865:
[----:B------:R-:W-:-:S04]  /*b360*/  IMAD R5, R12, R15, -R9 ;  /* 0x0000000f0c057224 */ /* 0x000fc800078e0a09 */
[----:B------:R-:W-:-:S05]  /*b370*/  IMAD.IADD R5, R5, 0x1, -R16 ;  /* 0x0000000105057824 */ /* 0x000fca00078e0a10 */
[----:B------:R-:W-:Y:S02]  /*b380*/  VIADDMNMX R10, R5, R15, R10, PT ;  /* 0x0000000f050a7246 */ /* 0x000fe4000380010a */
[----:B------:R-:W-:-:S07]  /*b390*/  VIMNMX R11, R11, R5, !PT ;  /* 0x000000050b0b7248 */ /* 0x000fce0007fe0100 */
.L_x_7864:
        /* <DEDUP_REMOVED lines=116> */
.L_x_7870:
[----:B------:R-:W-:-:S05]  /*bae0*/  IMAD.U32 R12, RZ, RZ, UR48 ;  /* 0x00000030ff0c7e24 */ /* 0x000fca000f8e00ff */
[----:B------:R-:W-:-:S13]  /*baf0*/  ISETP.NE.AND P2, PT, R12, 0x1, PT ;  /* 0x000000010c00780c */ /* 0x000fda0003f45270 */
[----:B------:R-:W0:Y:S02]  /*bb00*/  @P2 LDC.64 R4, c[0x0][0x9e8] ;  /* 0x00027a00ff042b82 */ /* 0x000e240000000a00 */
[----:B0-----:R-:W-:-:S05]  /*bb10*/  @P2 IMAD.HI.U32 R4, R0, R4, RZ ;  /* 0x0000000400042227 */ /* 0x001fca00078e00ff */
[----:B------:R-:W-:-:S07]  /*bb20*/  @P2 SHF.R.U32.HI R0, RZ, R5, R4 ;  /* 0x00000005ff002219 */ /* 0x000fce0000011604 */
.L_x_7871:
[----:B------:R-:W-:Y:S05]  /*bb30*/  BSYNC B0 ;  /* 0x0000000000007941 */ /* 0x000fea0003800000 */
.L_x_7869:
[----:B------:R-:W-:-:S04]  /*bb40*/  IMAD R9, R0, R12, -R9 ;  /* 0x0000000c00097224 */ /* 0x000fc800078e0a09 */
[----:B------:R-:W-:-:S05]  /*bb50*/  IMAD.IADD R9, R9, 0x1, -R16 ;  /* 0x0000000109097824 */ /* 0x000fca00078e0a10 */
[----:B------:R-:W-:Y:S02]  /*bb60*/  VIADDMNMX R10, R9, R12, R10, PT ;  /* 0x0000000c090a7246 */ /* 0x000fe4000380010a */
[----:B------:R-:W-:-:S07]  /*bb70*/  VIMNMX R11, R11, R9, !PT ;  /* 0x000000090b0b7248 */ /* 0x000fce0007fe0100 */
.L_x_7868:
        /* <DEDUP_REMOVED lines=377> */
.L_x_7872:
        /* <DEDUP_REMOVED lines=107> */
.L_x_7854:
[----:B------:R-:W-:Y:S06]  /*d9c0*/  BAR.ARV 0x8, 0x180 ;  /* 0x0206000000007b1d */ /* 0x000fec0000002000 */
[----:B------:R-:W-:Y:S05]  /*d9d0*/  @!P0 BRA `(.L_x_7874) ;  /* 0x0000000000048947 */ /* 0x000fea0003800000 */
[----:B------:R-:W-:Y:S01]  /*d9e0*/  BPT.TRAP 0x1 ;  /* 0x000000040000795c */ /* 0x000fe20000300000 */
.L_x_7874:
[----:B------:R-:W-:Y:S01]  /*d9f0*/  ULEA UR5, UR38, UR40, 0x3 ;  /* 0x0000002826057291 */ /* 0x000fe2000f8e183f */
[----:B------:R-:W-:-:S05]  /*da00*/  IMAD.U32 R5, RZ, RZ, UR39 ;  /* 0x00000027ff057e24 */ /* 0x000fca000f8e00ff */
[----:B------:R-:W-:-:S04]  /*da10*/  SHF.L.U32 R5, R5, 0x1f, RZ ;  /* 0x0000001f05057819 */ /* 0x000fc800000006ff */
[----:B------:R0:W1:Y:S01]  /*da20*/  SYNCS.PHASECHK.TRANS64.TRYWAIT P1, [UR5+0x28850], R5 ;  /* 0x02885005ff0075a7 */ /* 0x0000620008020145 */
[----:B------:R-:W-:Y:S05]  /*da30*/  @!P0 BRA `(.L_x_7875) ;  /* 0x0000000000048947 */ /* 0x000fea0003800000 */
[----:B------:R-:W-:Y:S01]  /*da40*/  BPT.TRAP 0x1 ;  /* 0x000000040000795c */ /* 0x000fe20000300000 */
.L_x_7875:
[----:B-1----:R-:W-:Y:S05]  /*da50*/  @P1 BRA `(.L_x_7876) ;  /* 0x0000000000081947 */ /* 0x002fea0003800000 */
[----:B------:R-:W1:Y:S02]  /*da60*/  SYNCS.PHASECHK.TRANS64.TRYWAIT P1, [UR5+0x28850], R5 ;  /* 0x02885005ff0075a7 */ /* 0x000e640008020145 */
[----:B-1----:R-:W-:Y:S05]  /*da70*/  @!P1 BRA `(.L_x_7877) ;  /* 0x000000a000709947 */ /* 0x002fea0003800000 */
.L_x_7876:
[----:B------:R-:W-:Y:S01]  /*da80*/  UIADD3 UR40, UR40, 0x400, URZ ;  /* 0x0000040028287890 */ /* 0x000fe2000fffe03f */
[----:B------:R-:W-:Y:S01]  /*da90*/  WARPGROUP.ARRIVE ;  /* 0x00000000000079c5 */ /* 0x000fe20000000000 */
[----:B------:R-:W-:Y:S01]  /*daa0*/  UMOV UR11, 0x40000040 ;  /* 0x40000040000b7882 */ /* 0x000fe20000000000 */
[----:B-1----:R-:W1:Y:S01]  /*dab0*/  SHFL.BFLY PT, R6, R3, 0x2, 0x1f ;  /* 0x0c401f0003067f89 */ /* 0x002e6200000e0000 */
[----:B------:R-:W-:Y:S01]  /*dac0*/  USHF.R.U32.HI UR40, URZ, 0x4, UR40 ;  /* 0x000000043f287899 */ /* 0x000fe20008011628 */
[----:B------:R-:W-:Y:S02]  /*dad0*/  IMAD.U32 R12, RZ, RZ, UR6 ;  /* 0x00000006ff0c7e24 */ /* 0x000fe4000f8e00ff */
[----:B0-----:R-:W0:Y:S01]  /*dae0*/  SHFL.BFLY PT, R5, R2, 0x2, 0x1f ;  /* 0x0c401f0002057f89 */ /* 0x001e2200000e0000 */
[----:B------:R-:W-:Y:S01]  /*daf0*/  ULOP3.LUT UR40, UR40, 0x3fff, URZ, 0xc0, !UPT ;  /* 0x00003fff28287892 */ /* 0x000fe2000f8ec03f */
[----:B------:R-:W-:Y:S02]  /*db00*/  IMAD.MOV.U32 R21, RZ, RZ, -0x800000 ;  /* 0xff800000ff157424 */ /* 0x000fe400078e00ff */
[----:B------:R-:W-:Y:S01]  /*db10*/  IMAD.MOV.U32 R20, RZ, RZ, -0x800000 ;  /* 0xff800000ff147424 */ /* 0x000fe200078e00ff */
[----:B------:R-:W-:-:S04]  /*db20*/  ULOP3.LUT UR4, UR40, 0x4000000, URZ, 0xfc, !UPT ;  /* 0x0400000028047892 */ /* 0x000fc8000f8efc3f */
[----:B------:R-:W-:-:S07]  /*db30*/  ULEA UR4, UR38, UR4, 0xb ;  /* 0x0000000426047291 */ /* 0x000fce000f8e583f */
[----:B------:R-:W-:Y:S02]  /*db40*/  UMOV UR10, UR4 ;  /* 0x00000004000a7c82 */ /* 0x000fe40008000000 */
[----:B------:R-:W-:Y:S01]  /*db50*/  HGMMA.64x128x16.F32.BF16 R88, R180, gdesc[UR8].tnspB, R88, gsb0 ;  /* 0x41e00008b4587df0 */ /* 0x000fe20008001858 */
[----:B------:R-:W-:Y:S01]  /*db60*/  UIADD3 UR10, UR4, 0x80, URZ ;  /* 0x00000080040a7890 */ /* 0x000fe2000fffe03f */
[----:B-1----:R-:W-:Y:S01]  /*db70*/  FADD.FTZ R6, R6, R3 ;  /* 0x0000000306067221 */ /* 0x002fe20000010000 */
[----:B------:R-:W-:Y:S01]  /*db80*/  UMOV UR11, 0x40000040 ;  /* 0x40000040000b7882 */ /* 0x000fe20000000000 */
[----:B------:R-:W-:Y:S02]  /*db90*/  IMAD.U32 R3, RZ, RZ, UR6 ;  /* 0x00000006ff037e24 */ /* 0x000fe4000f8e00ff */
[----:B0-----:R-:W-:Y:S01]  /*dba0*/  FADD.FTZ R7, R5, R2 ;  /* 0x0000000205077221 */ /* 0x001fe20000010000 */
[----:B------:R-:W-:Y:S01]  /*dbb0*/  IMAD.MOV.U32 R2, RZ, RZ, RZ ;  /* 0x000000ffff027224 */ /* 0x000fe200078e00ff */
[----:B------:R-:W0:Y:S04]  /*dbc0*/  SHFL.BFLY PT, R5, R6, 0x1, 0x1f ;  /* 0x0c201f0006057f89 */ /* 0x000e2800000e0000 */
[----:B------:R-:W1:Y:S01]  /*dbd0*/  SHFL.BFLY PT, R8, R7, 0x1, 0x1f ;  /* 0x0c201f0007087f89 */ /* 0x000e6200000e0000 */
[----:B0-----:R-:W-:Y:S01]  /*dbe0*/  FADD.FTZ R10, R6, R5 ;  /* 0x00000005060a7221 */ /* 0x001fe20000010000 */
[----:B-1----:R-:W-:-:S04]  /*dbf0*/  FADD.FTZ R11, R7, R8 ;  /* 0x00000008070b7221 */ /* 0x002fc80000010000 */
[----:B------:R-:W-:Y:S01]  /*dc00*/  FSETP.NE.FTZ.AND P1, PT, R10, RZ, PT ;  /* 0x000000ff0a00720b */ /* 0x000fe20003f35000 */
[----:B------:R-:W-:Y:S01]  /*dc10*/  IMAD.MOV.U32 R8, RZ, RZ, RZ ;  /* 0x000000ffff087224 */ /* 0x000fe200078e00ff */
[----:B------:R-:W-:-:S11]  /*dc20*/  FSETP.NE.FTZ.AND P2, PT, R11, RZ, PT ;  /* 0x000000ff0b00720b */ /* 0x000fd60003f55000 */
[----:B------:R-:W0:Y:S01]  /*dc30*/  @P1 MUFU.LG2 R5, R10 ;  /* 0x0000000a00051308 */ /* 0x000e220000000c00 */
[----:B------:R-:W-:Y:S01]  /*dc40*/  @P1 FMUL.FTZ R3, R3, 0.69314718246459960938 ;  /* 0x3f31721803031820 */ /* 0x000fe20000410000 */
        /* <DEDUP_REMOVED lines=45> */
.L_x_7878:
        /* <DEDUP_REMOVED lines=37> */
[----:B------:R-:W-:Y:S01]  /*e170*/  USEL UR4, URZ, 0x1, UP0 ;  /* 0x000000013f047887 */ /* 0x000fe20008000000 */
        /* <DEDUP_REMOVED lines=33> */
[----:B------:R-:W-:-:S02]  /*e390*/  UIADD3 UR61, UR61, 0x1, URZ ;  /* 0x000000013d3d7890 */ /* 0x000fc4000fffe03f */
[----:B------:R-:W-:Y:S02]  /*e3a0*/  USEL UR38, UR38, URZ, UP0 ;  /* 0x0000003f26267287 */ /* 0x000fe40008000000 */
[----:B------:R-:W-:-:S12]  /*e3b0*/  ULOP3.LUT UR39, UR39, UR4, URZ, 0x3c, !UPT ;  /* 0x0000000427277292 */ /* 0x000fd8000f8e3c3f */
.L_x_7800:
[----:B------:R-:W0:Y:S01]  /*e3c0*/  S2R R5, SR_CgaCtaId ;  /* 0x0000000000057919 */ /* 0x000e220000008800 */
[----:B------:R-:W-:Y:S01]  /*e3d0*/  MOV R0, 0x400 ;  /* 0x0000040000007802 */ /* 0x000fe20000000f00 */
[----:B------:R-:W-:Y:S01]  /*e3e0*/  BSSY B0, `(.L_x_7879) ;  /* 0x00002e8000007945 */ /* 0x000fe20003800000 */
[----:B------:R-:W-:Y:S02]  /*e3f0*/  BAR.SYNC.DEFER_BLOCKING 0x5, 0x180 ;  /* 0x0146000000007b1d */ /* 0x000fe40000010000 */
[----:B0-----:R-:W-:-:S05]  /*e400*/  LEA R0, R5, R0, 0x18 ;  /* 0x0000000005007211 */ /* 0x001fca00078ec0ff */
[----:B------:R-:W0:Y:S02]  /*e410*/  LDS.128 R4, [R0+0x288d0] ;  /* 0x0288d00000047984 */ /* 0x000e240000000c00 */
[----:B0-----:R-:W-:Y:S02]  /*e420*/  R2UR UR6, R5 ;  /* 0x00000000050672ca */ /* 0x001fe400000e0000 */
[----:B------:R-:W-:Y:S02]  /*e430*/  R2UR UR5, R6 ;  /* 0x00000000060572ca */ /* 0x000fe400000e0000 */
[----:B------:R-:W-:Y:S01]  /*e440*/  R2UR UR7, R7 ;  /* 0x00000000070772ca */ /* 0x000fe200000e0000 */
[----:B------:R-:W-:Y:S06]  /*e450*/  BAR.ARV 0x4, 0x180 ;  /* 0x0106000000007b1d */ /* 0x000fec0000002000 */
[----:B------:R-:W-:Y:S08]  /*e460*/  @P0 BRA `(.L_x_7880) ;  /* 0x0000002000640947 */ /* 0x000ff00003800000 */
[----:B------:R-:W0:Y:S01]  /*e470*/  S2R R5, SR_SWINHI ;  /* 0x0000000000057919 */ /* 0x000e220000002f00 */
[----:B------:R-:W-:Y:S01]  /*e480*/  ULDC.64 UR10, c[0x0][0xc00] ;  /* 0x00030000000a7ab9 */ /* 0x000fe20000000a00 */
[----:B------:R-:W-:Y:S01]  /*e490*/  ULDC.64 UR8, c[0x0][0xc00] ;  /* 0x0003000000087ab9 */ /* 0x000fe20000000a00 */
[----:B------:R-:W1:Y:S01]  /*e4a0*/  LDC R45, c[0x0][0xbe8] ;  /* 0x0002fa00ff2d7b82 */ /* 0x000e620000000800 */
[----:B------:R-:W-:Y:S01]  /*e4b0*/  UIMAD.WIDE UR8, UR57, 0x4, UR8 ;  /* 0x00000004390878a5 */ /* 0x000fe2000f8e0208 */
[----:B------:R-:W-:Y:S02]  /*e4c0*/  MOV R32, R0 ;  /* 0x0000000000207202 */ /* 0x000fe40000000f00 */
[----:B0-----:R-:W-:-:S03]  /*e4d0*/  MOV R33, R5 ;  /* 0x0000000500217202 */ /* 0x001fc60000000f00 */
[----:B------:R-:W-:-:S03]  /*e4e0*/  IMAD.WIDE R4, R218, 0x2, R32 ;  /* 0x00000002da047825 */ /* 0x000fc600078e0220 */
[C---:B------:R-:W-:Y:S02]  /*e4f0*/  LOP3.LUT R7, R4.reuse, 0x380, RZ, 0xc0, !PT ;  /* 0x0000038004077812 */ /* 0x040fe400078ec0ff */
[C---:B------:R-:W-:Y:S02]  /*e500*/  IADD3 R8, P5, R4.reuse, 0x40, RZ ;  /* 0x0000004004087810 */ /* 0x040fe40007fbe0ff */
[----:B------:R-:W-:Y:S02]  /*e510*/  SHF.R.U64 R7, R7, 0x3, RZ ;  /* 0x0000000307077819 */ /* 0x000fe400000012ff */
[C---:B------:R-:W-:Y:S01]  /*e520*/  IADD3 R31, P6, R4.reuse, 0x20, RZ ;  /* 0x00000020041f7810 */ /* 0x040fe20007fde0ff */
[--C-:B------:R-:W-:Y:S01]  /*e530*/  IMAD.X R27, RZ, RZ, R5.reuse, P5 ;  /* 0x000000ffff1b7224 */ /* 0x100fe200028e0605 */
[C---:B------:R-:W-:Y:S02]  /*e540*/  IADD3 R35, P4, R4.reuse, 0x60, RZ ;  /* 0x0000006004237810 */ /* 0x040fe40007f9e0ff */
        /* <DEDUP_REMOVED lines=14> */
[----:B------:R-:W-:Y:S02]  /*e630*/  LOP3.LUT R10, R35, 0x380, RZ, 0xc0, !PT ;  /* 0x00000380230a7812 */ /* 0x000fe400078ec0ff */
[----:B------:R-:W-:Y:S02]  /*e640*/  LOP3.LUT R12, R37, 0x380, RZ, 0xc0, !PT ;  /* 0x00000380250c7812 */ /* 0x000fe400078ec0ff */
[----:B------:R-:W-:Y:S02]  /*e650*/  LOP3.LUT R26, R7, R8, RZ, 0x3c, !PT ;  /* 0x00000008071a7212 */ /* 0x000fe400078e3cff */
[----:B------:R-:W-:Y:S02]  /*e660*/  SHF.R.U64 R6, R6, 0x3, RZ ;  /* 0x0000000306067819 */ /* 0x000fe400000012ff */
[----:B------:R-:W-:-:S02]  /*e670*/  SHF.R.U64 R10, R10, 0x3, RZ ;  /* 0x000000030a0a7819 */ /* 0x000fc400000012ff */
[----:B------:R-:W-:Y:S02]  /*e680*/  LOP3.LUT R8, R39, 0x380, RZ, 0xc0, !PT ;  /* 0x0000038027087812 */ /* 0x000fe400078ec0ff */
[----:B------:R-:W-:Y:S02]  /*e690*/  SHF.R.U64 R12, R12, 0x3, RZ ;  /* 0x000000030c0c7819 */ /* 0x000fe400000012ff */
[----:B------:R-:W-:Y:S02]  /*e6a0*/  LOP3.LUT R28, R6, R31, RZ, 0x3c, !PT ;  /* 0x0000001f061c7212 */ /* 0x000fe400078e3cff */
[----:B------:R-:W-:Y:S02]  /*e6b0*/  LOP3.LUT R24, R10, R35, RZ, 0x3c, !PT ;  /* 0x000000230a187212 */ /* 0x000fe400078e3cff */
[----:B------:R-:W-:Y:S02]  /*e6c0*/  SHF.R.U64 R8, R8, 0x3, RZ ;  /* 0x0000000308087819 */ /* 0x000fe400000012ff */
[----:B------:R-:W-:-:S02]  /*e6d0*/  LOP3.LUT R10, R41, 0x380, RZ, 0xc0, !PT ;  /* 0x00000380290a7812 */ /* 0x000fc400078ec0ff */
[----:B------:R-:W-:Y:S02]  /*e6e0*/  LOP3.LUT R31, R34, 0x380, RZ, 0xc0, !PT ;  /* 0x00000380221f7812 */ /* 0x000fe400078ec0ff */
[----:B------:R-:W-:Y:S02]  /*e6f0*/  LOP3.LUT R14, R12, R37, RZ, 0x3c, !PT ;  /* 0x000000250c0e7212 */ /* 0x000fe400078e3cff */
[----:B------:R-:W-:Y:S02]  /*e700*/  LOP3.LUT R12, R8, R39, RZ, 0x3c, !PT ;  /* 0x00000027080c7212 */ /* 0x000fe400078e3cff */
[----:B------:R-:W-:Y:S02]  /*e710*/  MOV R30, R4 ;  /* 0x00000004001e7202 */ /* 0x000fe40000000f00 */
[----:B------:R-:W-:Y:S02]  /*e720*/  SHF.R.U64 R10, R10, 0x3, RZ ;  /* 0x000000030a0a7819 */ /* 0x000fe400000012ff */
[----:B------:R-:W-:-:S02]  /*e730*/  SHF.R.U64 R31, R31, 0x3, RZ ;  /* 0x000000031f1f7819 */ /* 0x000fc400000012ff */
[----:B------:R-:W-:Y:S02]  /*e740*/  F2FP.BF16.F32.PACK_AB R4, R89, R88 ;  /* 0x000000585904723e */ /* 0x000fe400000010ff */
[----:B------:R-:W-:Y:S02]  /*e750*/  F2FP.BF16.F32.PACK_AB R5, R3, R2 ;  /* 0x000000020305723e */ /* 0x000fe400000010ff */
[----:B------:R-:W-:Y:S02]  /*e760*/  F2FP.BF16.F32.PACK_AB R6, R93, R92 ;  /* 0x0000005c5d06723e */ /* 0x000fe400000010ff */
[----:B------:R-:W-:Y:S01]  /*e770*/  F2FP.BF16.F32.PACK_AB R7, R95, R94 ;  /* 0x0000005e5f07723e */ /* 0x000fe200000010ff */
[----:B------:R-:W-:Y:S01]  /*e780*/  BAR.SYNC.DEFER_BLOCKING 0x1, 0x100 ;  /* 0x0044000000007b1d */ /* 0x000fe20000010000 */
[----:B------:R-:W-:Y:S02]  /*e790*/  MOV R37, R14 ;  /* 0x0000000e00257202 */ /* 0x000fe40000000f00 */
[----:B------:R-:W-:-:S02]  /*e7a0*/  MOV R36, R12 ;  /* 0x0000000c00247202 */ /* 0x000fc40000000f00 */
[----:B------:R-:W-:Y:S02]  /*e7b0*/  LOP3.LUT R10, R10, R41, RZ, 0x3c, !PT ;  /* 0x000000290a0a7212 */ /* 0x000fe400078e3cff */
[----:B------:R-:W-:Y:S02]  /*e7c0*/  LOP3.LUT R8, R31, R34, RZ, 0x3c, !PT ;  /* 0x000000221f087212 */ /* 0x000fe400078e3cff */
[----:B------:R-:W-:Y:S02]  /*e7d0*/  MOV R40, R28 ;  /* 0x0000001c00287202 */ /* 0x000fe40000000f00 */
[----:B------:R-:W-:Y:S02]  /*e7e0*/  MOV R39, R26 ;  /* 0x0000001a00277202 */ /* 0x000fe40000000f00 */
[----:B------:R-:W-:Y:S02]  /*e7f0*/  MOV R38, R24 ;  /* 0x0000001800267202 */ /* 0x000fe40000000f00 */
[----:B------:R-:W-:-:S02]  /*e800*/  F2FP.BF16.F32.PACK_AB R12, R97, R96 ;  /* 0x00000060610c723e */ /* 0x000fc400000010ff */
[----:B------:R-:W-:Y:S02]  /*e810*/  F2FP.BF16.F32.PACK_AB R13, R99, R98 ;  /* 0x00000062630d723e */ /* 0x000fe400000010ff */
[----:B------:R-:W-:Y:S02]  /*e820*/  F2FP.BF16.F32.PACK_AB R14, R101, R100 ;  /* 0x00000064650e723e */ /* 0x000fe400000010ff */
[----:B------:R-:W-:Y:S02]  /*e830*/  F2FP.BF16.F32.PACK_AB R15, R103, R102 ;  /* 0x00000066670f723e */ /* 0x000fe400000010ff */
[----:B------:R-:W-:Y:S01]  /*e840*/  F2FP.BF16.F32.PACK_AB R24, R105, R104 ;  /* 0x000000686918723e */ /* 0x000fe200000010ff */
[----:B------:R0:W-:Y:S01]  /*e850*/  STSM.16.M88.4 [R30], R4 ;  /* 0x000000041e007844 */ /* 0x0001e20000000200 */
[----:B------:R-:W-:Y:S02]  /*e860*/  F2FP.BF16.F32.PACK_AB R25, R107, R106 ;  /* 0x0000006a6b19723e */ /* 0x000fe400000010ff */
[----:B------:R-:W-:Y:S01]  /*e870*/  F2FP.BF16.F32.PACK_AB R26, R109, R108 ;  /* 0x0000006c6d1a723e */ /* 0x000fe200000010ff */
[----:B------:R2:W-:Y:S01]  /*e880*/  STSM.16.M88.4 [R40], R12 ;  /* 0x0000000c28007844 */ /* 0x0005e20000000200 */
[----:B------:R-:W-:-:S02]  /*e890*/  F2FP.BF16.F32.PACK_AB R27, R111, R110 ;  /* 0x0000006e6f1b723e */ /* 0x000fc400000010ff */
[----:B------:R-:W-:Y:S02]  /*e8a0*/  F2FP.BF16.F32.PACK_AB R28, R113, R112 ;  /* 0x00000070711c723e */ /* 0x000fe400000010ff */
[----:B------:R-:W-:Y:S01]  /*e8b0*/  F2FP.BF16.F32.PACK_AB R29, R115, R114 ;  /* 0x00000072731d723e */ /* 0x000fe200000010ff */
[----:B------:R-:W-:Y:S01]  /*e8c0*/  STSM.16.M88.4 [R39], R24 ;  /* 0x0000001827007844 */ /* 0x000fe20000000200 */
[----:B------:R-:W-:Y:S02]  /*e8d0*/  F2FP.BF16.F32.PACK_AB R31, R119, R118 ;  /* 0x00000076771f723e */ /* 0x000fe400000010ff */
[----:B------:R-:W-:Y:S02]  /*e8e0*/  MOV R35, R10 ;  /* 0x0000000a00237202 */ /* 0x000fe40000000f00 */
[----:B------:R-:W-:Y:S02]  /*e8f0*/  MOV R34, R8 ;  /* 0x0000000800227202 */ /* 0x000fe40000000f00 */
[----:B0-----:R-:W-:-:S02]  /*e900*/  F2FP.BF16.F32.PACK_AB R30, R117, R116 ;  /* 0x00000074751e723e */ /* 0x001fc400000010ff */
[----:B------:R-:W-:Y:S02]  /*e910*/  F2FP.BF16.F32.PACK_AB R4, R121, R120 ;  /* 0x000000787904723e */ /* 0x000fe400000010ff */
[----:B------:R-:W-:Y:S01]  /*e920*/  F2FP.BF16.F32.PACK_AB R5, R123, R122 ;  /* 0x0000007a7b05723e */ /* 0x000fe200000010ff */
[----:B------:R0:W-:Y:S01]  /*e930*/  STSM.16.M88.4 [R38], R28 ;  /* 0x0000001c26007844 */ /* 0x0001e20000000200 */
[----:B------:R-:W-:Y:S02]  /*e940*/  F2FP.BF16.F32.PACK_AB R6, R125, R124 ;  /* 0x0000007c7d06723e */ /* 0x000fe400000010ff */
[----:B------:R-:W-:Y:S02]  /*e950*/  F2FP.BF16.F32.PACK_AB R7, R127, R126 ;  /* 0x0000007e7f07723e */ /* 0x000fe400000010ff */
[----:B------:R-:W-:Y:S02]  /*e960*/  F2FP.BF16.F32.PACK_AB R8, R129, R128 ;  /* 0x000000808108723e */ /* 0x000fe400000010ff */
[----:B------:R-:W-:Y:S01]  /*e970*/  F2FP.BF16.F32.PACK_AB R9, R131, R130 ;  /* 0x000000828309723e */ /* 0x000fe200000010ff */
[----:B------:R3:W-:Y:S01]  /*e980*/  STSM.16.M88.4 [R37], R4 ;  /* 0x0000000425007844 */ /* 0x0007e20000000200 */
[----:B------:R-:W-:-:S02]  /*e990*/  F2FP.BF16.F32.PACK_AB R10, R133, R132 ;  /* 0x00000084850a723e */ /* 0x000fc400000010ff */
[----:B------:R-:W-:Y:S02]  /*e9a0*/  F2FP.BF16.F32.PACK_AB R11, R135, R134 ;  /* 0x00000086870b723e */ /* 0x000fe400000010ff */
[----:B--2---:R-:W-:Y:S02]  /*e9b0*/  F2FP.BF16.F32.PACK_AB R12, R137, R136 ;  /* 0x00000088890c723e */ /* 0x004fe400000010ff */
[----:B------:R-:W-:Y:S01]  /*e9c0*/  F2FP.BF16.F32.PACK_AB R13, R139, R138 ;  /* 0x0000008a8b0d723e */ /* 0x000fe200000010ff */
[----:B------:R2:W-:Y:S01]  /*e9d0*/  STSM.16.M88.4 [R36], R8 ;  /* 0x0000000824007844 */ /* 0x0005e20000000200 */
[----:B------:R-:W-:Y:S01]  /*e9e0*/  F2FP.BF16.F32.PACK_AB R14, R141, R140 ;  /* 0x0000008c8d0e723e */ /* 0x000fe200000010ff */
[----:B0-----:R-:W-:Y:S01]  /*e9f0*/  IMAD.U32 R28, RZ, RZ, UR8 ;  /* 0x00000008ff1c7e24 */ /* 0x001fe2000f8e00ff */
[----:B------:R-:W-:Y:S01]  /*ea00*/  F2FP.BF16.F32.PACK_AB R15, R143, R142 ;  /* 0x0000008e8f0f723e */ /* 0x000fe200000010ff */
[----:B------:R-:W-:Y:S01]  /*ea10*/  IMAD.U32 R29, RZ, RZ, UR9 ;  /* 0x00000009ff1d7e24 */ /* 0x000fe2000f8e00ff */
[----:B------:R-:W-:Y:S01]  /*ea20*/  F2FP.BF16.F32.PACK_AB R24, R145, R144 ;  /* 0x000000909118723e */ /* 0x000fe200000010ff */
[----:B------:R-:W-:Y:S01]  /*ea30*/  ULDC.64 UR8, c[0x0][0xc08] ;  /* 0x0003020000087ab9 */ /* 0x000fe20000000a00 */
[----:B------:R-:W-:Y:S01]  /*ea40*/  F2FP.BF16.F32.PACK_AB R25, R147, R146 ;  /* 0x000000929319723e */ /* 0x000fe200000010ff */
[----:B------:R0:W-:Y:S01]  /*ea50*/  STSM.16.M88.4 [R35], R12 ;  /* 0x0000000c23007844 */ /* 0x0001e20000000200 */
[----:B------:R-:W-:-:S02]  /*ea60*/  F2FP.BF16.F32.PACK_AB R26, R149, R148 ;  /* 0x00000094951a723e */ /* 0x000fc400000010ff */
[----:B------:R-:W-:Y:S02]  /*ea70*/  F2FP.BF16.F32.PACK_AB R27, R151, R150 ;  /* 0x00000096971b723e */ /* 0x000fe400000010ff */
[----:B------:R-:W-:-:S03]  /*ea80*/  ISETP.NE.U32.AND P0, PT, RZ, UR10, PT ;  /* 0x0000000aff007c0c */ /* 0x000fc6000bf05070 */
[----:B------:R4:W-:Y:S01]  /*ea90*/  STSM.16.M88.4 [R34], R24 ;  /* 0x0000001822007844 */ /* 0x0009e20000000200 */
[----:B------:R-:W-:Y:S01]  /*eaa0*/  BAR.SYNC.DEFER_BLOCKING 0x1, 0x100 ;  /* 0x0044000000007b1d */ /* 0x000fe20000010000 */
[----:B------:R-:W-:-:S13]  /*eab0*/  ISETP.NE.AND.EX P0, PT, RZ, UR11, PT, P0 ;  /* 0x0000000bff007c0c */ /* 0x000fda000bf05300 */
[----:B------:R-:W4:Y:S01]  /*eac0*/  @P0 LDG.E R30, desc[UR36][R28.64] ;  /* 0x000000241c1e0981 */ /* 0x000f22000c1e1900 */
[----:B------:R-:W-:Y:S01]  /*ead0*/  UISETP.NE.U32.AND UP0, UPT, UR8, URZ, UPT ;  /* 0x0000003f0800728c */ /* 0x000fe2000bf05070 */
[----:B-1----:R-:W-:Y:S01]  /*eae0*/  ISETP.NE.AND P1, PT, R45, 0x1, PT ;  /* 0x000000012d00780c */ /* 0x002fe20003f25270 */
[----:B------:R-:W-:Y:S02]  /*eaf0*/  ULDC UR4, c[0x0][0xa88] ;  /* 0x0002a20000047ab9 */ /* 0x000fe40000000800 */
[----:B------:R-:W-:Y:S01]  /*eb00*/  UISETP.NE.AND.EX UP0, UPT, UR9, URZ, UPT, UP0 ;  /* 0x0000003f0900728c */ /* 0x000fe2000bf05300 */
[----:B------:R-:W-:Y:S01]  /*eb10*/  IMAD.U32 R44, RZ, RZ, UR4 ;  /* 0x00000004ff2c7e24 */ /* 0x000fe2000f8e00ff */
[----:B------:R-:W-:-:S04]  /*eb20*/  ULDC UR4, c[0x0][0xad4] ;  /* 0x0002b50000047ab9 */ /* 0x000fc80000000800 */
[----:B------:R-:W-:-:S04]  /*eb30*/  PLOP3.LUT P4, PT, PT, PT, UP0, 0x80, 0x0 ;  /* 0x000000000000781c */ /* 0x000fc80003f8f008 */
[----:B---3--:R-:W1:Y:S01]  /*eb40*/  @P1 LDC R6, c[0x0][0xbec] ;  /* 0x0002fb00ff061b82 */ /* 0x008e620000000800 */
[----:B------:R-:W-:Y:S02]  /*eb50*/  @UP0 ULDC.64 UR8, c[0x0][0xc08] ;  /* 0x0003020000080ab9 */ /* 0x000fe40000000a00 */
[----:B------:R-:W-:Y:S02]  /*eb60*/  @UP0 UIMAD.WIDE UR8, UR57, 0x4, UR8 ;  /* 0x00000004390808a5 */ /* 0x000fe4000f8e0208 */
[----:B------:R-:W-:-:S03]  /*eb70*/  UISETP.NE.AND UP0, UPT, UR54, URZ, UPT ;  /* 0x0000003f3600728c */ /* 0x000fc6000bf05270 */
[----:B--2---:R-:W2:Y:S01]  /*eb80*/  @P1 LDC R9, c[0x0][0xbf0] ;  /* 0x0002fc00ff091b82 */ /* 0x004ea20000000800 */
[----:B------:R-:W-:Y:S01]  /*eb90*/  USEL UR4, UR54, UR4, UP0 ;  /* 0x0000000436047287 */ /* 0x000fe20008000000 */
[----:B------:R-:W-:Y:S01]  /*eba0*/  IMAD.U32 R4, RZ, RZ, UR8 ;  /* 0x00000008ff047e24 */ /* 0x000fe2000f8e00ff */
[----:B------:R-:W-:Y:S01]  /*ebb0*/  UMOV UR19, 0x9b8 ;  /* 0x000009b800137882 */ /* 0x000fe20000000000 */
[----:B------:R-:W-:Y:S01]  /*ebc0*/  IMAD.U32 R5, RZ, RZ, UR9 ;  /* 0x00000009ff057e24 */ /* 0x000fe2000f8e00ff */
[----:B------:R-:W-:Y:S02]  /*ebd0*/  UISETP.GT.AND UP1, UPT, UR4, 0x1, UPT ;  /* 0x000000010400788c */ /* 0x000fe4000bf24270 */
[----:B------:R-:W-:Y:S02]  /*ebe0*/  UISETP.NE.U32.AND UP0, UPT, UR10, URZ, UPT ;  /* 0x0000003f0a00728c */ /* 0x000fe4000bf05070 */
[----:B------:R-:W-:Y:S01]  /*ebf0*/  USEL UR19, UR19, 0x978, UP1 ;  /* 0x0000097813137887 */ /* 0x000fe20008800000 */
[----:B0-----:R-:W-:Y:S01]  /*ec00*/  VIADD R13, R17, UR46 ;  /* 0x0000002e110d7c36 */ /* 0x001fe20008000000 */
[----:B------:R-:W-:Y:S01]  /*ec10*/  UISETP.NE.AND.EX UP0, UPT, UR11, URZ, UPT, UP0 ;  /* 0x0000003f0b00728c */ /* 0x000fe2000bf05300 */
[----:B------:R1:W5:Y:S01]  /*ec20*/  @P4 LDG.E R44, desc[UR36][R4.64] ;  /* 0x00000024042c4981 */ /* 0x000362000c1e1900 */
[----:B------:R-:W-:Y:S01]  /*ec30*/  UMOV UR4, URZ ;  /* 0x0000003f00047c82 */ /* 0x000fe20008000000 */
[----:B------:R-:W-:Y:S01]  /*ec40*/  USHF.R.S32.HI UR10, URZ, 0x1f, UR57 ;  /* 0x0000001f3f0a7899 */ /* 0x000fe20008011439 */
[----:B------:R-:W-:Y:S01]  /*ec50*/  IMAD.MOV.U32 R7, RZ, RZ, R13 ;  /* 0x000000ffff077224 */ /* 0x000fe200078e000d */
[----:B------:R-:W-:-:S02]  /*ec60*/  USEL UR8, UR57, URZ, !UP0 ;  /* 0x0000003f39087287 */ /* 0x000fc4000c000000 */
[----:B------:R-:W-:Y:S02]  /*ec70*/  USEL UR9, UR56, URZ, UP1 ;  /* 0x0000003f38097287 */ /* 0x000fe40008800000 */
[----:B------:R-:W-:Y:S01]  /*ec80*/  USEL UR18, UR10, URZ, !UP0 ;  /* 0x0000003f0a127287 */ /* 0x000fe2000c000000 */
[----:B------:R-:W-:Y:S02]  /*ec90*/  ULDC.64 UR12, c[0x0][UR19+0x220] ;  /* 0x00008800130c7abb */ /* 0x000fe40008000a00 */
[----:B------:R-:W-:Y:S01]  /*eca0*/  ULDC.64 UR10, c[0x0][UR19+0x218] ;  /* 0x00008600130a7abb */ /* 0x000fe20008000a00 */
[----:B-1----:R-:W-:Y:S01]  /*ecb0*/  @P1 IMAD.HI.U32 R4, R13, R6, RZ ;  /* 0x000000060d041227 */ /* 0x002fe200078e00ff */
[----:B------:R-:W-:Y:S01]  /*ecc0*/  ULDC.64 UR14, c[0x0][UR19+0x228] ;  /* 0x00008a00130e7abb */ /* 0x000fe20008000a00 */
[----:B------:R-:W-:Y:S02]  /*ecd0*/  UIMAD UR13, UR13, UR8, URZ ;  /* 0x000000080d0d72a4 */ /* 0x000fe4000f8e023f */
[----:B------:R-:W-:Y:S01]  /*ece0*/  UIMAD.WIDE.U32 UR16, UR10, UR55, URZ ;  /* 0x000000370a1072a5 */ /* 0x000fe2000f8e003f */
[----:B--2---:R-:W-:Y:S01]  /*ecf0*/  @P1 SHF.R.U32.HI R7, RZ, R9, R4 ;  /* 0x00000009ff071219 */ /* 0x004fe20000011604 */
[----:B------:R-:W-:-:S02]  /*ed00*/  UIMAD UR20, UR11, UR55, URZ ;  /* 0x000000370b1472a4 */ /* 0x000fc4000f8e023f */
[----:B------:R-:W-:Y:S02]  /*ed10*/  UIMAD.WIDE.U32 UR10, UR12, UR8, URZ ;  /* 0x000000080c0a72a5 */ /* 0x000fe4000f8e003f */
[----:B------:R-:W-:Y:S01]  /*ed20*/  UIMAD.WIDE.U32 UR22, UR14, UR9, URZ ;  /* 0x000000090e1672a5 */ /* 0x000fe2000f8e003f */
[----:B------:R-:W-:Y:S01]  /*ed30*/  IMAD.MOV R6, RZ, RZ, -R7 ;  /* 0x000000ffff067224 */ /* 0x000fe200078e0a07 */
[----:B------:R-:W-:Y:S02]  /*ed40*/  UIMAD UR9, UR15, UR9, URZ ;  /* 0x000000090f0972a4 */ /* 0x000fe4000f8e023f */
[----:B------:R-:W-:Y:S01]  /*ed50*/  UIMAD UR13, UR12, UR18, UR13 ;  /* 0x000000120c0d72a4 */ /* 0x000fe2000f8e020d */
[----:B------:R-:W-:Y:S01]  /*ed60*/  IMAD R9, R45, R6, R13 ;  /* 0x000000062d097224 */ /* 0x000fe200078e020d */
[----:B------:R-:W-:Y:S01]  /*ed70*/  UIADD3 UR20, UR17, UR20, URZ ;  /* 0x0000001411147290 */ /* 0x000fe2000fffe03f */
[----:B------:R-:W-:Y:S02]  /*ed80*/  IMAD.U32 R4, RZ, RZ, UR22 ;  /* 0x00000016ff047e24 */ /* 0x000fe4000f8e00ff */
[----:B------:R-:W-:Y:S01]  /*ed90*/  IMAD.U32 R5, RZ, RZ, UR23 ;  /* 0x00000017ff057e24 */ /* 0x000fe2000f8e00ff */
[----:B------:R-:W-:-:S02]  /*eda0*/  SHF.R.S32.HI R5, RZ, 0x1f, R7 ;  /* 0x0000001fff057819 */ /* 0x000fc40000011407 */
[----:B------:R-:W-:Y:S02]  /*edb0*/  SHF.R.S32.HI R6, RZ, 0x1f, R9 ;  /* 0x0000001fff067819 */ /* 0x000fe40000011409 */
[----:B----4-:R-:W-:-:S13]  /*edc0*/  @P0 R2UR UR4, R30 ;  /* 0x000000001e0402ca */ /* 0x010fda00000e0000 */
[----:B------:R-:W-:Y:S02]  /*edd0*/  UIADD3 UR16, UP0, UP2, UR10, UR16, UR4 ;  /* 0x000000100a107290 */ /* 0x000fe4000fa1e004 */
[----:B------:R-:W-:Y:S02]  /*ede0*/  UIADD3 UR10, UR23, UR9, URZ ;  /* 0x00000009170a7290 */ /* 0x000fe4000fffe03f */
[----:B------:R-:W-:Y:S02]  /*edf0*/  UIADD3 UR9, UR11, UR13, URZ ;  /* 0x0000000d0b097290 */ /* 0x000fe4000fffe03f */
[----:B------:R-:W-:Y:S01]  /*ee00*/  USHF.R.S32.HI UR14, URZ, 0x1f, UR4 ;  /* 0x0000001f3f0e7899 */ /* 0x000fe20008011404 */
[----:B------:R-:W-:Y:S01]  /*ee10*/  IADD3 R4, P2, P3, R7, UR16, R4 ;  /* 0x0000001007047c10 */ /* 0x000fe2000fb5e004 */
[----:B------:R-:W-:Y:S01]  /*ee20*/  IMAD.U32 R8, RZ, RZ, UR10 ;  /* 0x0000000aff087e24 */ /* 0x000fe2000f8e00ff */
[----:B------:R-:W-:Y:S01]  /*ee30*/  ULDC.64 UR10, c[0x0][UR19+0x210] ;  /* 0x00008400130a7abb */ /* 0x000fe20008000a00 */
[----:B------:R-:W-:Y:S01]  /*ee40*/  UIADD3.X UR9, UR9, UR20, UR14, UP0, UP2 ;  /* 0x0000001409097290 */ /* 0x000fe200087e440e */
[----:B------:R-:W-:Y:S01]  /*ee50*/  IMAD R7, R9, UR11, RZ ;  /* 0x0000000b09077c24 */ /* 0x000fe2000f8e02ff */
[----:B------:R-:W-:Y:S01]  /*ee60*/  ULDC.64 UR12, c[0x0][0xba8] ;  /* 0x0002ea00000c7ab9 */ /* 0x000fe20000000a00 */
[----:B------:R-:W-:Y:S01]  /*ee70*/  @!UP1 ULDC UR12, c[0x0][0xb50] ;  /* 0x0002d400000c9ab9 */ /* 0x000fe20000000800 */
[----:B------:R-:W-:Y:S01]  /*ee80*/  @!UP1 ULDC UR13, c[0x0][0xb54] ;  /* 0x0002d500000d9ab9 */ /* 0x000fe20000000800 */
[----:B------:R-:W-:Y:S01]  /*ee90*/  IMAD R7, R6, UR10, R7 ;  /* 0x0000000a06077c24 */ /* 0x000fe2000f8e0207 */
[----:B------:R-:W-:-:S03]  /*eea0*/  IADD3.X R5, R5, UR9, R8, P2, P3 ;  /* 0x0000000905057c10 */ /* 0x000fc600097e6408 */
        /* <DEDUP_REMOVED lines=9> */
.L_x_7881:
[----:B------:R-:W-:Y:S01]  /*ef40*/  SHFL.IDX PT, R4, R8, RZ, 0x1c1f ;  /* 0x001c1fff08047589 */ /* 0x000fe200000e0000 */
[----:B------:R-:W-:Y:S01]  /*ef50*/  VIADD R11, R217, UR46 ;  /* 0x0000002ed90b7c36 */ /* 0x000fe20008000000 */
[----:B------:R-:W-:Y:S01]  /*ef60*/  LOP3.LUT P0, RZ, R199, 0x3, RZ, 0xc0, !PT ;  /* 0x00000003c7ff7812 */ /* 0x000fe2000780c0ff */
[----:B-----5:R-:W-:Y:S01]  /*ef70*/  IMAD R44, R44, R45, RZ ;  /* 0x0000002d2c2c7224 */ /* 0x020fe200078e02ff */
[----:B------:R-:W0:Y:S01]  /*ef80*/  SHFL.IDX PT, R5, R10, RZ, 0x1c1f ;  /* 0x001c1fff0a057589 */ /* 0x000e2200000e0000 */
[C---:B------:R-:W-:Y:S01]  /*ef90*/  VIADD R9, R11.reuse, 0x8 ;  /* 0x000000080b097836 */ /* 0x040fe20000000000 */
[----:B------:R-:W-:Y:S02]  /*efa0*/  PLOP3.LUT P3, PT, PT, PT, UP1, 0x80, 0x0 ;  /* 0x000000000000781c */ /* 0x000fe40003f6f018 */
[----:B------:R-:W-:Y:S01]  /*efb0*/  SHFL.IDX PT, R6, R8, 0x1, 0x1c1f ;  /* 0x003c1f0008067f89 */ /* 0x000fe200000e0000 */
[-C--:B------:R-:W-:Y:S02]  /*efc0*/  ISETP.GE.OR P2, PT, R11, R44.reuse, P0 ;  /* 0x0000002c0b00720c */ /* 0x080fe40000746670 */
[-C--:B------:R-:W-:Y:S01]  /*efd0*/  ISETP.GE.OR P0, PT, R9, R44.reuse, P0 ;  /* 0x0000002c0900720c */ /* 0x080fe20000706670 */
[----:B------:R-:W1:Y:S10]  /*efe0*/  SHFL.IDX PT, R7, R10, 0x1, 0x1c1f ;  /* 0x003c1f000a077f89 */ /* 0x000e7400000e0000 */
[----:B0-----:R0:W-:Y:S01]  /*eff0*/  @!P2 ST.E desc[UR36][R4.64], R21 ;  /* 0x000000150400a985 */ /* 0x0011e2000c101924 */
[----:B------:R-:W-:-:S03]  /*f000*/  ISETP.GE.AND P2, PT, R11, R44, PT ;  /* 0x0000002c0b00720c */ /* 0x000fc60003f46270 */
[----:B-1----:R0:W-:Y:S01]  /*f010*/  @!P0 ST.E desc[UR36][R6.64], R20 ;  /* 0x0000001406008985 */ /* 0x0021e2000c101924 */
[----:B------:R-:W-:Y:S01]  /*f020*/  ISETP.GE.AND P0, PT, R9, R44, PT ;  /* 0x0000002c0900720c */ /* 0x000fe20003f06270 */
[----:B------:R-:W-:-:S12]  /*f030*/  @P3 BRA `(.L_x_7882) ;  /* 0x00000008008c3947 */ /* 0x000fd80003800000 */
[----:B------:R-:W-:Y:S01]  /*f040*/  IMAD R3, R198, 0x40, R18 ;  /* 0x00000040c6037824 */ /* 0x000fe200078e0212 */
[----:B0-----:R-:W0:Y:S01]  /*f050*/  @P1 LDC R20, c[0x0][0xbec] ;  /* 0x0002fb00ff141b82 */ /* 0x001e220000000800 */
[----:B------:R-:W-:Y:S02]  /*f060*/  ULDC.64 UR12, c[0x0][0xaa0] ;  /* 0x0002a800000c7ab9 */ /* 0x000fe40000000a00 */
[----:B------:R-:W-:-:S03]  /*f070*/  IMAD.WIDE R32, R3, 0x2, R32 ;  /* 0x0000000203207825 */ /* 0x000fc600078e0220 */
[C---:B------:R-:W-:Y:S01]  /*f080*/  IADD3 R9, P6, R32.reuse, 0x1000, RZ ;  /* 0x0000100020097810 */ /* 0x040fe20007fde0ff */
[----:B------:R-:W-:Y:S01]  /*f090*/  UIMAD UR9, UR14, UR12, URZ ;  /* 0x0000000c0e0972a4 */ /* 0x000fe2000f8e023f */
[C---:B------:R-:W-:Y:S02]  /*f0a0*/  IADD3 R13, P5, R32.reuse, 0x2000, RZ ;  /* 0x00002000200d7810 */ /* 0x040fe40007fbe0ff */
[----:B------:R-:W-:Y:S01]  /*f0b0*/  LOP3.LUT R8, R9, 0x380, RZ, 0xc0, !PT ;  /* 0x0000038009087812 */ /* 0x000fe200078ec0ff */
[----:B------:R-:W-:Y:S01]  /*f0c0*/  UIMAD.WIDE.U32 UR10, UR4, UR12, URZ ;  /* 0x0000000c040a72a5 */ /* 0x000fe2000f8e003f */
[----:B------:R-:W-:Y:S02]  /*f0d0*/  IADD3 R25, P4, R32, 0x3000, RZ ;  /* 0x0000300020197810 */ /* 0x000fe40007f9e0ff */
[----:B------:R-:W-:Y:S01]  /*f0e0*/  SHF.R.U64 R8, R8, 0x3, RZ ;  /* 0x0000000308087819 */ /* 0x000fe200000012ff */
[----:B------:R-:W-:Y:S01]  /*f0f0*/  UIMAD UR9, UR4, UR13, UR9 ;  /* 0x0000000d040972a4 */ /* 0x000fe2000f8e0209 */
[----:B------:R-:W-:-:S02]  /*f100*/  IADD3 R29, P3, R32, 0x4000, RZ ;  /* 0x00004000201d7810 */ /* 0x000fc40007f7e0ff */
[----:B------:R-:W-:Y:S01]  /*f110*/  LOP3.LUT R8, R8, R9, RZ, 0x3c, !PT ;  /* 0x0000000908087212 */ /* 0x000fe200078e3cff */
[--C-:B------:R-:W-:Y:S01]  /*f120*/  IMAD.X R9, RZ, RZ, R33.reuse, P6 ;  /* 0x000000ffff097224 */ /* 0x100fe200030e0621 */
[C---:B------:R-:W-:Y:S01]  /*f130*/  IADD3 R3, P6, R32.reuse, 0x7000, RZ ;  /* 0x0000700020037810 */ /* 0x040fe20007fde0ff */
[----:B------:R-:W-:Y:S01]  /*f140*/  UIADD3 UR11, UR11, UR9, URZ ;  /* 0x000000090b0b7290 */ /* 0x000fe2000fffe03f */
[C---:B------:R-:W-:Y:S01]  /*f150*/  IADD3 R35, P2, R32.reuse, 0x5000, RZ ;  /* 0x0000500020237810 */ /* 0x040fe20007f5e0ff */
[----:B------:R-:W-:Y:S01]  /*f160*/  ULDC.64 UR12, c[0x0][0xae8] ;  /* 0x0002ba00000c7ab9 */ /* 0x000fe20000000a00 */
[----:B------:R-:W-:Y:S01]  /*f170*/  LOP3.LUT R2, R3, 0x380, RZ, 0xc0, !PT ;  /* 0x0000038003027812 */ /* 0x000fe200078ec0ff */
[----:B------:R-:W-:Y:S01]  /*f180*/  USHF.R.S32.HI UR4, URZ, 0x1f, UR8 ;  /* 0x0000001f3f047899 */ /* 0x000fe20008011408 */
[----:B------:R-:W-:Y:S01]  /*f190*/  IADD3 R37, P0, R32, 0x6000, RZ ;  /* 0x0000600020257810 */ /* 0x000fe20007f1e0ff */
[----:B------:R-:W-:Y:S01]  /*f1a0*/  IMAD.X R41, RZ, RZ, R33, P6 ;  /* 0x000000ffff297224 */ /* 0x000fe200030e0621 */
[----:B------:R-:W-:Y:S01]  /*f1b0*/  SHF.R.U64 R2, R2, 0x3, RZ ;  /* 0x0000000302027819 */ /* 0x000fe200000012ff */
[----:B------:R-:W-:Y:S01]  /*f1c0*/  UIMAD.WIDE.U32 UR10, UR55, UR12, UR10 ;  /* 0x0000000c370a72a5 */ /* 0x000fe2000f8e000a */
[----:B------:R-:W-:Y:S01]  /*f1d0*/  LOP3.LUT R12, R13, 0x380, RZ, 0xc0, !PT ;  /* 0x000003800d0c7812 */ /* 0x000fe200078ec0ff */
[----:B------:R-:W5:Y:S01]  /*f1e0*/  LD.E.128 R8, desc[UR36][R8.64] ;  /* 0x0000002408087980 */ /* 0x000f62000c101d00 */
[----:B------:R-:W-:-:S02]  /*f1f0*/  LOP3.LUT R40, R2, R3, RZ, 0x3c, !PT ;  /* 0x0000000302287212 */ /* 0x000fc400078e3cff */
[----:B------:R-:W1:Y:S01]  /*f200*/  @P1 LDC R3, c[0x0][0xbf0] ;  /* 0x0002fc00ff031b82 */ /* 0x000e620000000800 */
[----:B------:R-:W-:Y:S01]  /*f210*/  IMAD R2, R22, 0x20, R198 ;  /* 0x0000002016027824 */ /* 0x000fe200078e02c6 */
[----:B------:R-:W-:Y:S01]  /*f220*/  UIMAD UR11, UR55, UR13, UR11 ;  /* 0x0000000d370b72a4 */ /* 0x000fe2000f8e020b */
[----:B------:R-:W-:Y:S01]  /*f230*/  LOP3.LUT R24, R25, 0x380, RZ, 0xc0, !PT ;  /* 0x0000038019187812 */ /* 0x000fe200078ec0ff */
[----:B------:R-:W5:Y:S01]  /*f240*/  LD.E.128 R40, desc[UR36][R40.64] ;  /* 0x0000002428287980 */ /* 0x000f62000c101d00 */
[----:B------:R-:W-:Y:S01]  /*f250*/  VIADD R47, R2, UR46 ;  /* 0x0000002e022f7c36 */ /* 0x000fe20008000000 */
[----:B------:R-:W-:Y:S01]  /*f260*/  ULDC.64 UR12, c[0x0][0xaf0] ;  /* 0x0002bc00000c7ab9 */ /* 0x000fe20000000a00 */
[----:B------:R-:W-:Y:S01]  /*f270*/  LOP3.LUT R28, R29, 0x380, RZ, 0xc0, !PT ;  /* 0x000003801d1c7812 */ /* 0x000fe200078ec0ff */
[----:B------:R-:W-:Y:S01]  /*f280*/  UIMAD UR4, UR4, UR12, URZ ;  /* 0x0000000c040472a4 */ /* 0x000fe2000f8e023f */
[----:B0-----:R-:W-:Y:S01]  /*f290*/  @P1 IMAD.HI.U32 R2, R47, R20, RZ ;  /* 0x000000142f021227 */ /* 0x001fe200078e00ff */
[----:B------:R-:W-:-:S02]  /*f2a0*/  LOP3.LUT R34, R35, 0x380, RZ, 0xc0, !PT ;  /* 0x0000038023227812 */ /* 0x000fc400078ec0ff */
[----:B------:R-:W-:Y:S02]  /*f2b0*/  LOP3.LUT R36, R37, 0x380, RZ, 0xc0, !PT ;  /* 0x0000038025247812 */ /* 0x000fe400078ec0ff */
[----:B------:R-:W-:Y:S01]  /*f2c0*/  LOP3.LUT R5, R32, 0x380, RZ, 0xc0, !PT ;  /* 0x0000038020057812 */ /* 0x000fe200078ec0ff */
[----:B------:R-:W-:Y:S01]  /*f2d0*/  IMAD.MOV.U32 R21, RZ, RZ, R47 ;  /* 0x000000ffff157224 */ /* 0x000fe200078e002f */
[----:B------:R-:W-:Y:S01]  /*f2e0*/  SHF.R.U64 R12, R12, 0x3, RZ ;  /* 0x000000030c0c7819 */ /* 0x000fe200000012ff */
[----:B------:R-:W-:Y:S01]  /*f2f0*/  UIMAD UR4, UR8, UR13, UR4 ;  /* 0x0000000d080472a4 */ /* 0x000fe2000f8e0204 */
[----:B------:R-:W-:Y:S01]  /*f300*/  SHF.R.U64 R24, R24, 0x3, RZ ;  /* 0x0000000318187819 */ /* 0x000fe200000012ff */
[----:B------:R-:W-:Y:S01]  /*f310*/  UIMAD.WIDE.U32 UR8, UR8, UR12, UR10 ;  /* 0x0000000c080872a5 */ /* 0x000fe2000f8e000a */
[----:B------:R-:W-:Y:S02]  /*f320*/  SHF.R.U64 R28, R28, 0x3, RZ ;  /* 0x000000031c1c7819 */ /* 0x000fe400000012ff */
[----:B------:R-:W-:-:S02]  /*f330*/  SHF.R.U64 R34, R34, 0x3, RZ ;  /* 0x0000000322227819 */ /* 0x000fc400000012ff */
[----:B------:R-:W-:Y:S02]  /*f340*/  SHF.R.U64 R36, R36, 0x3, RZ ;  /* 0x0000000324247819 */ /* 0x000fe400000012ff */
[----:B------:R-:W-:Y:S02]  /*f350*/  SHF.R.U64 R5, R5, 0x3, RZ ;  /* 0x0000000305057819 */ /* 0x000fe400000012ff */
[----:B-1----:R-:W-:Y:S01]  /*f360*/  @P1 SHF.R.U32.HI R21, RZ, R3, R2 ;  /* 0x00000003ff151219 */ /* 0x002fe20000011602 */
        /* <DEDUP_REMOVED lines=13> */
[--C-:B------:R-:W-:Y:S01]  /*f440*/  SHF.R.S32.HI R20, RZ, 0x1f, R21.reuse ;  /* 0x0000001fff147819 */ /* 0x100fe20000011415 */
[----:B------:R-:W-:Y:S01]  /*f450*/  IMAD.MOV R46, RZ, RZ, -R21 ;  /* 0x000000ffff2e7224 */ /* 0x000fe200078e0a15 */
[----:B------:R-:W-:Y:S01]  /*f460*/  ULDC.64 UR10, c[0x0][0xae0] ;  /* 0x0002b800000a7ab9 */ /* 0x000fe20000000a00 */
[----:B------:R-:W-:Y:S01]  /*f470*/  IMAD.U32 R3, RZ, RZ, UR9 ;  /* 0x00000009ff037e24 */ /* 0x000fe2000f8e00ff */
[----:B------:R-:W5:Y:S01]  /*f480*/  LD.E.128 R12, desc[UR36][R12.64] ;  /* 0x000000240c0c7980 */ /* 0x000f62000c101d00 */
[----:B------:R-:W-:-:S02]  /*f490*/  IMAD R20, R20, UR10, RZ ;  /* 0x0000000a14147c24 */ /* 0x000fc4000f8e02ff */
[----:B------:R-:W-:Y:S01]  /*f4a0*/  IMAD R45, R45, R46, R47 ;  /* 0x0000002e2d2d7224 */ /* 0x000fe200078e022f */
[----:B------:R-:W5:Y:S01]  /*f4b0*/  LD.E.128 R4, desc[UR36][R4.64] ;  /* 0x0000002404047980 */ /* 0x000f62000c101d00 */
[----:B------:R-:W-:Y:S01]  /*f4c0*/  IMAD.U32 R2, RZ, RZ, UR8 ;  /* 0x00000008ff027e24 */ /* 0x000fe2000f8e00ff */
[----:B------:R-:W-:Y:S01]  /*f4d0*/  ULDC.64 UR8, c[0x0][0xad8] ;  /* 0x0002b60000087ab9 */ /* 0x000fe20000000a00 */
[----:B------:R-:W-:Y:S01]  /*f4e0*/  IMAD.U32 R3, RZ, RZ, UR4 ;  /* 0x00000004ff037e24 */ /* 0x000fe2000f8e00ff */
[----:B------:R-:W5:Y:S01]  /*f4f0*/  LD.E.128 R24, desc[UR36][R24.64] ;  /* 0x0000002418187980 */ /* 0x000f62000c101d00 */
[----:B------:R-:W-:-:S03]  /*f500*/  IMAD R47, R21, UR11, R20 ;  /* 0x0000000b152f7c24 */ /* 0x000fc6000f8e0214 */
[----:B------:R-:W5:Y:S01]  /*f510*/  LD.E.128 R28, desc[UR36][R28.64] ;  /* 0x000000241c1c7980 */ /* 0x000f62000c101d00 */
[----:B------:R-:W-:-:S03]  /*f520*/  SHF.R.S32.HI R20, RZ, 0x1f, R45 ;  /* 0x0000001fff147819 */ /* 0x000fc6000001142d */
[----:B------:R-:W5:Y:S04]  /*f530*/  LD.E.128 R32, desc[UR36][R34.64] ;  /* 0x0000002422207980 */ /* 0x000f68000c101d00 */
[----:B------:R-:W5:Y:S01]  /*f540*/  LD.E.128 R36, desc[UR36][R36.64] ;  /* 0x0000002424247980 */ /* 0x000f62000c101d00 */
[----:B------:R-:W-:Y:S01]  /*f550*/  IMAD.WIDE.U32 R2, R21, UR10, R2 ;  /* 0x0000000a15027c25 */ /* 0x000fe2000f8e0002 */
        /* <DEDUP_REMOVED lines=8> */
[----:B------:R-:W-:Y:S02]  /*f5e0*/  VIADD R49, R198, UR46 ;  /* 0x0000002ec6317c36 */ /* 0x000fe40008000000 */
[C---:B------:R-:W-:Y:S02]  /*f5f0*/  IMAD R47, R45.reuse, UR9, R20 ;  /* 0x000000092d2f7c24 */ /* 0x040fe4000f8e0214 */
[----:B------:R-:W-:Y:S01]  /*f600*/  IMAD.WIDE.U32 R2, R45, UR8, R2 ;  /* 0x000000082d027c25 */ /* 0x000fe2000f8e0002 */
[----:B------:R-:W-:Y:S01]  /*f610*/  ISETP.GE.AND P2, PT, R49, R44, PT ;  /* 0x0000002c3100720c */ /* 0x000fe20003f46270 */
[----:B------:R-:W-:Y:S02]  /*f620*/  ULDC.64 UR8, c[0x0][0xa80] ;  /* 0x0002a00000087ab9 */ /* 0x000fe40000000a00 */
[----:B------:R-:W-:Y:S01]  /*f630*/  VIADD R0, R0, 0x28820 ;  /* 0x0002882000007836 */ /* 0x000fe20000000000 */
[----:B------:R-:W-:Y:S01]  /*f640*/  LEA R45, P3, R2, UR8, 0x1 ;  /* 0x00000008022d7c11 */ /* 0x000fe2000f8608ff */
[----:B------:R-:W-:-:S02]  /*f650*/  IMAD.IADD R3, R3, 0x1, R47 ;  /* 0x0000000103037824 */ /* 0x000fc400078e022f */
[----:B------:R-:W-:Y:S01]  /*f660*/  VIADD R21, R49, 0x20 ;  /* 0x0000002031157836 */ /* 0x000fe20000000000 */
[----:B------:R-:W-:Y:S02]  /*f670*/  PRMT R0, RZ, 0x654, R0 ;  /* 0x00000654ff007816 */ /* 0x000fe40000000000 */
[----:B------:R-:W-:Y:S02]  /*f680*/  LEA.HI.X R46, R2, UR9, R3, 0x1, P3 ;  /* 0x00000009022e7c11 */ /* 0x000fe400098f0c03 */
[-C--:B------:R-:W-:Y:S01]  /*f690*/  ISETP.GE.AND P0, PT, R21, R44.reuse, PT ;  /* 0x0000002c1500720c */ /* 0x080fe20003f06270 */
[----:B------:R-:W-:Y:S01]  /*f6a0*/  VIADD R21, R49, 0x40 ;  /* 0x0000004031157836 */ /* 0x000fe20000000000 */
[----:B0-----:R0:W-:Y:S01]  /*f6b0*/  SYNCS.ARRIVE.TRANS64.RED.A1T0 RZ, [R0+URZ], RZ ;  /* 0x000000ff00ff79a7 */ /* 0x0011e2000810043f */
[----:B------:R1:W2:Y:S01]  /*f6c0*/  SHFL.IDX PT, R20, R45, RZ, 0x181f ;  /* 0x00181fff2d147589 */ /* 0x0002a200000e0000 */
[----:B------:R-:W-:Y:S02]  /*f6d0*/  BSSY B1, `(.L_x_7883) ;  /* 0x000000d000017945 */ /* 0x000fe40003800000 */
[----:B------:R-:W-:Y:S01]  /*f6e0*/  ISETP.GE.AND P1, PT, R21, R44, PT ;  /* 0x0000002c1500720c */ /* 0x000fe20003f26270 */
[----:B0-----:R1:W0:Y:S01]  /*f6f0*/  SHFL.IDX PT, R0, R46, RZ, 0x181f ;  /* 0x00181fff2e007589 */ /* 0x00122200000e0000 */
[----:B------:R-:W-:Y:S11]  /*f700*/  @P2 BRA `(.L_x_7884) ;  /* 0x0000000000242947 */ /* 0x000ff60003800000 */
[----:B------:R-:W-:Y:S02]  /*f710*/  ULDC UR4, c[0x0][0xac8] ;  /* 0x0002b20000047ab9 */ /* 0x000fe40000000800 */
[----:B------:R-:W-:Y:S02]  /*f720*/  ISETP.GE.AND P2, PT, R18, UR4, PT ;  /* 0x0000000412007c0c */ /* 0x000fe4000bf46270 */
[----:B------:R-:W-:-:S11]  /*f730*/  ISETP.GE.AND P3, PT, R19, UR4, PT ;  /* 0x0000000413007c0c */ /* 0x000fd6000bf66270 */
[CC--:B--2---:R-:W-:Y:S02]  /*f740*/  @!P2 LEA R2, P4, R18.reuse, R20.reuse, 0x1 ;  /* 0x000000141202a211 */ /* 0x0c4fe400078808ff */
[C---:B------:R-:W-:Y:S02]  /*f750*/  @!P3 LEA R20, P5, R19.reuse, R20, 0x1 ;  /* 0x000000141314b211 */ /* 0x040fe400078a08ff */
[-C--:B0-----:R-:W-:Y:S02]  /*f760*/  @!P2 LEA.HI.X R3, R18, R0.reuse, R221, 0x1, P4 ;  /* 0x000000001203a211 */ /* 0x081fe400020f0cdd */
[----:B------:R-:W-:-:S03]  /*f770*/  @!P3 LEA.HI.X R21, R19, R0, R220, 0x1, P5 ;  /* 0x000000001315b211 */ /* 0x000fc600028f0cdc */
[----:B-----5:R3:W-:Y:S04]  /*f780*/  @!P2 ST.E.128 desc[UR36][R2.64], R4 ;  /* 0x000000040200a985 */ /* 0x0207e8000c101d24 */
[----:B------:R3:W-:Y:S02]  /*f790*/  @!P3 ST.E.128 desc[UR36][R20.64], R28 ;  /* 0x0000001c1400b985 */ /* 0x0007e4000c101d24 */
.L_x_7884:
[----:B------:R-:W-:Y:S05]  /*f7a0*/  BSYNC B1 ;  /* 0x0000000000017941 */ /* 0x000fea0003800000 */
.L_x_7883:
[----:B0-----:R0:W4:Y:S01]  /*f7b0*/  SHFL.IDX PT, R0, R46, 0x1, 0x181f ;  /* 0x00381f002e007f89 */ /* 0x00112200000e0000 */
[----:B------:R-:W-:Y:S03]  /*f7c0*/  BSSY B1, `(.L_x_7885) ;  /* 0x000000c000017945 */ /* 0x000fe60003800000 */
[----:B---3-5:R0:W3:Y:S01]  /*f7d0*/  SHFL.IDX PT, R4, R45, 0x1, 0x181f ;  /* 0x00381f002d047f89 */ /* 0x0280e200000e0000 */
[----:B------:R-:W-:Y:S05]  /*f7e0*/  @P0 BRA `(.L_x_7886) ;  /* 0x0000000000240947 */ /* 0x000fea0003800000 */
[----:B------:R-:W-:Y:S02]  /*f7f0*/  ULDC UR4, c[0x0][0xac8] ;  /* 0x0002b20000047ab9 */ /* 0x000fe40000000800 */
[----:B------:R-:W-:Y:S02]  /*f800*/  ISETP.GE.AND P3, PT, R18, UR4, PT ;  /* 0x0000000412007c0c */ /* 0x000fe4000bf66270 */
[----:B------:R-:W-:-:S11]  /*f810*/  ISETP.GE.AND P4, PT, R19, UR4, PT ;  /* 0x0000000413007c0c */ /* 0x000fd6000bf86270 */
[CC--:B---3--:R-:W-:Y:S02]  /*f820*/  @!P3 LEA R2, P0, R18.reuse, R4.reuse, 0x1 ;  /* 0x000000041202b211 */ /* 0x0c8fe400078008ff */
[C---:B------:R-:W-:Y:S02]  /*f830*/  @!P4 LEA R4, P2, R19.reuse, R4, 0x1 ;  /* 0x000000041304c211 */ /* 0x040fe400078408ff */
[-C--:B----4-:R-:W-:Y:S02]  /*f840*/  @!P3 LEA.HI.X R3, R18, R0.reuse, R221, 0x1, P0 ;  /* 0x000000001203b211 */ /* 0x090fe400000f0cdd */
[----:B------:R-:W-:-:S03]  /*f850*/  @!P4 LEA.HI.X R5, R19, R0, R220, 0x1, P2 ;  /* 0x000000001305c211 */ /* 0x000fc600010f0cdc */
[----:B------:R3:W-:Y:S04]  /*f860*/  @!P3 ST.E.128 desc[UR36][R2.64], R8 ;  /* 0x000000080200b985 */ /* 0x0007e8000c101d24 */
[----:B------:R3:W-:Y:S02]  /*f870*/  @!P4 ST.E.128 desc[UR36][R4.64], R32 ;  /* 0x000000200400c985 */ /* 0x0007e4000c101d24 */
.L_x_7886:
[----:B------:R-:W-:Y:S05]  /*f880*/  BSYNC B1 ;  /* 0x0000000000017941 */ /* 0x000fea0003800000 */
.L_x_7885:
[----:B----4-:R4:W0:Y:S01]  /*f890*/  SHFL.IDX PT, R0, R46, 0x2, 0x181f ;  /* 0x00581f002e007f89 */ /* 0x01082200000e0000 */
[----:B------:R-:W-:Y:S03]  /*f8a0*/  BSSY B1, `(.L_x_7887) ;  /* 0x000000c000017945 */ /* 0x000fe60003800000 */
[----:B---3--:R4:W3:Y:S01]  /*f8b0*/  SHFL.IDX PT, R4, R45, 0x2, 0x181f ;  /* 0x00581f002d047f89 */ /* 0x0088e200000e0000 */
[----:B------:R-:W-:Y:S05]  /*f8c0*/  @P1 BRA `(.L_x_7888) ;  /* 0x0000000000241947 */ /* 0x000fea0003800000 */
[----:B------:R-:W-:Y:S02]  /*f8d0*/  ULDC UR4, c[0x0][0xac8] ;  /* 0x0002b20000047ab9 */ /* 0x000fe40000000800 */
[----:B------:R-:W-:Y:S02]  /*f8e0*/  ISETP.GE.AND P2, PT, R18, UR4, PT ;  /* 0x0000000412007c0c */ /* 0x000fe4000bf46270 */
[----:B------:R-:W-:-:S11]  /*f8f0*/  ISETP.GE.AND P3, PT, R19, UR4, PT ;  /* 0x0000000413007c0c */ /* 0x000fd6000bf66270 */
[CC--:B---3--:R-:W-:Y:S02]  /*f900*/  @!P2 LEA R2, P0, R18.reuse, R4.reuse, 0x1 ;  /* 0x000000041202a211 */ /* 0x0c8fe400078008ff */
[C---:B------:R-:W-:Y:S02]  /*f910*/  @!P3 LEA R4, P1, R19.reuse, R4, 0x1 ;  /* 0x000000041304b211 */ /* 0x040fe400078208ff */
[-C--:B0-----:R-:W-:Y:S02]  /*f920*/  @!P2 LEA.HI.X R3, R18, R0.reuse, R221, 0x1, P0 ;  /* 0x000000001203a211 */ /* 0x081fe400000f0cdd */
[----:B------:R-:W-:-:S03]  /*f930*/  @!P3 LEA.HI.X R5, R19, R0, R220, 0x1, P1 ;  /* 0x000000001305b211 */ /* 0x000fc600008f0cdc */
[----:B------:R0:W-:Y:S04]  /*f940*/  @!P2 ST.E.128 desc[UR36][R2.64], R12 ;  /* 0x0000000c0200a985 */ /* 0x0001e8000c101d24 */
[----:B------:R0:W-:Y:S02]  /*f950*/  @!P3 ST.E.128 desc[UR36][R4.64], R36 ;  /* 0x000000240400b985 */ /* 0x0001e4000c101d24 */
.L_x_7888:
[----:B------:R-:W-:Y:S05]  /*f960*/  BSYNC B1 ;  /* 0x0000000000017941 */ /* 0x000fea0003800000 */
.L_x_7887:
[----:B0-----:R-:W-:Y:S01]  /*f970*/  VIADD R3, R49, 0x60 ;  /* 0x0000006031037836 */ /* 0x001fe20000000000 */
[----:B-1--4-:R-:W0:Y:S04]  /*f980*/  SHFL.IDX PT, R46, R46, 0x3, 0x181f ;  /* 0x00781f002e2e7f89 */ /* 0x012e2800000e0000 */
[----:B------:R-:W-:Y:S01]  /*f990*/  ISETP.GE.AND P0, PT, R3, R44, PT ;  /* 0x0000002c0300720c */ /* 0x000fe20003f06270 */
[----:B------:R-:W1:-:S12]  /*f9a0*/  SHFL.IDX PT, R45, R45, 0x3, 0x181f ;  /* 0x00781f002d2d7f89 */ /* 0x000e5800000e0000 */
[----:B------:R-:W-:Y:S05]  /*f9b0*/  @P0 BRA `(.L_x_7889) ;  /* 0x0000001800280947 */ /* 0x000fea0003800000 */
[----:B------:R-:W-:Y:S02]  /*f9c0*/  ULDC UR4, c[0x0][0xac8] ;  /* 0x0002b20000047ab9 */ /* 0x000fe40000000800 */
[----:B------:R-:W-:-:S13]  /*f9d0*/  ISETP.GE.AND P1, PT, R18, UR4, PT ;  /* 0x0000000412007c0c */ /* 0x000fda000bf26270 */
[----:B-1----:R-:W-:-:S04]  /*f9e0*/  @!P1 LEA R2, P0, R18, R45, 0x1 ;  /* 0x0000002d12029211 */ /* 0x002fc800078008ff */
[----:B0-----:R-:W-:Y:S02]  /*f9f0*/  @!P1 LEA.HI.X R3, R18, R46, R221, 0x1, P0 ;  /* 0x0000002e12039211 */ /* 0x001fe400000f0cdd */
[----:B------:R-:W-:-:S03]  /*fa00*/  ISETP.GE.AND P0, PT, R19, UR4, PT ;  /* 0x0000000413007c0c */ /* 0x000fc6000bf06270 */
[----:B------:R4:W-:Y:S10]  /*fa10*/  @!P1 ST.E.128 desc[UR36][R2.64], R24 ;  /* 0x0000001802009985 */ /* 0x0009f4000c101d24 */
[----:B------:R-:W-:Y:S05]  /*fa20*/  @P0 BRA `(.L_x_7889) ;  /* 0x00000018000c0947 */ /* 0x000fea0003800000 */
[----:B----4-:R-:W-:-:S04]  /*fa30*/  LEA R2, P0, R19, R45, 0x1 ;  /* 0x0000002d13027211 */ /* 0x010fc800078008ff */
[----:B------:R-:W-:-:S05]  /*fa40*/  LEA.HI.X R3, R19, R46, R220, 0x1, P0 ;  /* 0x0000002e13037211 */ /* 0x000fca00000f0cdc */
[----:B------:R0:W-:Y:S01]  /*fa50*/  ST.E.128 desc[UR36][R2.64], R40 ;  /* 0x0000002802007985 */ /* 0x0001e2000c101d24 */
[----:B------:R-:W-:Y:S05]  /*fa60*/  BRA `(.L_x_7889) ;  /* 0x0000001400fc7947 */ /* 0x000fea0003800000 */
.L_x_7882:
[----:B------:R-:W-:Y:S01]  /*fa70*/  ULDC.64 UR12, c[0x0][0xb08] ;  /* 0x0002c200000c7ab9 */ /* 0x000fe20000000a00 */
[----:B0-----:R-:W0:Y:S01]  /*fa80*/  @P1 LDC R4, c[0x0][0xbec] ;  /* 0x0002fb00ff041b82 */ /* 0x001e220000000800 */
[----:B------:R-:W-:Y:S01]  /*fa90*/  UIMAD UR9, UR14, UR12, URZ ;  /* 0x0000000c0e0972a4 */ /* 0x000fe2000f8e023f */
[----:B------:R-:W-:Y:S01]  /*faa0*/  IMAD.MOV.U32 R7, RZ, RZ, R13 ;  /* 0x000000ffff077224 */ /* 0x000fe200078e000d */
[----:B------:R-:W-:Y:S01]  /*fab0*/  UIMAD.WIDE.U32 UR10, UR4, UR12, URZ ;  /* 0x0000000c040a72a5 */ /* 0x000fe2000f8e003f */
[----:B------:R-:W-:Y:S01]  /*fac0*/  BSSY B1, `(.L_x_7890) ;  /* 0x000006d000017945 */ /* 0x000fe20003800000 */
[----:B------:R-:W-:Y:S02]  /*fad0*/  UIMAD UR9, UR4, UR13, UR9 ;  /* 0x0000000d040972a4 */ /* 0x000fe4000f8e0209 */
[----:B------:R-:W-:Y:S01]  /*fae0*/  USHF.R.S32.HI UR4, URZ, 0x1f, UR8 ;  /* 0x0000001f3f047899 */ /* 0x000fe20008011408 */
[----:B------:R-:W1:Y:S01]  /*faf0*/  @P1 LDC R5, c[0x0][0xbf0] ;  /* 0x0002fc00ff051b82 */ /* 0x000e620000000800 */
[----:B------:R-:W-:Y:S01]  /*fb00*/  UIADD3 UR11, UR11, UR9, URZ ;  /* 0x000000090b0b7290 */ /* 0x000fe2000fffe03f */
[----:B------:R-:W-:-:S03]  /*fb10*/  ULDC.64 UR12, c[0x0][0xb38] ;  /* 0x0002ce00000c7ab9 */ /* 0x000fc60000000a00 */
[----:B------:R-:W-:-:S04]  /*fb20*/  UIMAD.WIDE.U32 UR10, UR55, UR12, UR10 ;  /* 0x0000000c370a72a5 */ /* 0x000fc8000f8e000a */
[----:B------:R-:W-:-:S03]  /*fb30*/  UIMAD UR11, UR55, UR13, UR11 ;  /* 0x0000000d370b72a4 */ /* 0x000fc6000f8e020b */
[----:B------:R-:W-:Y:S02]  /*fb40*/  ULDC.64 UR12, c[0x0][0xb40] ;  /* 0x0002d000000c7ab9 */ /* 0x000fe40000000a00 */
[----:B------:R-:W-:Y:S01]  /*fb50*/  UIMAD UR4, UR4, UR12, URZ ;  /* 0x0000000c040472a4 */ /* 0x000fe2000f8e023f */
[----:B0-----:R-:W-:-:S03]  /*fb60*/  @P1 IMAD.HI.U32 R4, R13, R4, RZ ;  /* 0x000000040d041227 */ /* 0x001fc600078e00ff */
[----:B------:R-:W-:Y:S02]  /*fb70*/  UIMAD UR4, UR8, UR13, UR4 ;  /* 0x0000000d080472a4 */ /* 0x000fe4000f8e0204 */
[----:B------:R-:W-:-:S03]  /*fb80*/  UIMAD.WIDE.U32 UR8, UR8, UR12, UR10 ;  /* 0x0000000c080872a5 */ /* 0x000fc6000f8e000a */
[----:B------:R-:W-:Y:S01]  /*fb90*/  ULDC.64 UR10, c[0x0][0xb48] ;  /* 0x0002d200000a7ab9 */ /* 0x000fe20000000a00 */
[----:B------:R-:W-:Y:S01]  /*fba0*/  UIADD3 UR9, UR9, UR4, URZ ;  /* 0x0000000409097290 */ /* 0x000fe2000fffe03f */
[----:B-1----:R-:W-:-:S03]  /*fbb0*/  @P1 SHF.R.U32.HI R7, RZ, R5, R4 ;  /* 0x00000005ff071219 */ /* 0x002fc60000011604 */
[----:B------:R-:W-:Y:S01]  /*fbc0*/  UIMAD.WIDE.U32 UR8, UR56, UR10, UR8 ;  /* 0x0000000a380872a5 */ /* 0x000fe2000f8e0008 */
[--C-:B------:R-:W-:Y:S01]  /*fbd0*/  SHF.R.S32.HI R4, RZ, 0x1f, R7.reuse ;  /* 0x0000001fff047819 */ /* 0x100fe20000011407 */
[----:B------:R-:W-:Y:S02]  /*fbe0*/  IMAD.MOV R6, RZ, RZ, -R7 ;  /* 0x000000ffff067224 */ /* 0x000fe400078e0a07 */
[----:B------:R-:W-:Y:S02]  /*fbf0*/  UIMAD UR56, UR56, UR11, UR9 ;  /* 0x0000000b383872a4 */ /* 0x000fe4000f8e0209 */
[----:B------:R-:W-:Y:S01]  /*fc00*/  IMAD R45, R45, R6, R13 ;  /* 0x000000062d2d7224 */ /* 0x000fe200078e020d */
[----:B------:R-:W-:Y:S01]  /*fc10*/  ULDC.64 UR10, c[0x0][0xb30] ;  /* 0x0002cc00000a7ab9 */ /* 0x000fe20000000a00 */
[----:B------:R-:W-:Y:S02]  /*fc20*/  IMAD.U32 R5, RZ, RZ, UR9 ;  /* 0x00000009ff057e24 */ /* 0x000fe4000f8e00ff */
        /* <DEDUP_REMOVED lines=15> */
[----:B------:R-:W-:Y:S01]  /*fd20*/  PRMT R6, RZ, 0x654, R6 ;  /* 0x00000654ff067816 */ /* 0x000fe20000000006 */
[----:B------:R0:W1:Y:S01]  /*fd30*/  SHFL.IDX PT, R14, R0, RZ, 0x1c1f ;  /* 0x001c1fff000e7589 */ /* 0x00006200000e0000 */
[----:B------:R-:W-:Y:S02]  /*fd40*/  LEA.HI.X R20, R4, UR9, R5, 0x2, P1 ;  /* 0x0000000904147c11 */ /* 0x000fe400088f1405 */
[----:B------:R0:W-:Y:S03]  /*fd50*/  SYNCS.ARRIVE.TRANS64.RED.A1T0 RZ, [R6+URZ], RZ ;  /* 0x000000ff06ff79a7 */ /* 0x0001e6000810043f */
[----:B------:R0:W2:Y:S01]  /*fd60*/  SHFL.IDX PT, R15, R20, RZ, 0x1c1f ;  /* 0x001c1fff140f7589 */ /* 0x0000a200000e0000 */
[----:B------:R-:W-:Y:S05]  /*fd70*/  @P2 BRA `(.L_x_7891) ;  /* 0x0000000400042947 */ /* 0x000fea0003800000 */
[----:B------:R-:W-:Y:S02]  /*fd80*/  ULDC UR4, c[0x0][0xac8] ;  /* 0x0002b20000047ab9 */ /* 0x000fe40000000800 */
[----:B------:R-:W-:Y:S02]  /*fd90*/  ISETP.GE.AND P1, PT, R16, UR4, PT ;  /* 0x0000000410007c0c */ /* 0x000fe4000bf26270 */
[----:B------:R-:W-:Y:S02]  /*fda0*/  ISETP.GE.AND P3, PT, R197, UR4, PT ;  /* 0x00000004c5007c0c */ /* 0x000fe4000bf66270 */
[----:B------:R-:W-:Y:S02]  /*fdb0*/  ISETP.GE.AND P4, PT, R196, UR4, PT ;  /* 0x00000004c4007c0c */ /* 0x000fe4000bf86270 */
[----:B------:R-:W-:-:S07]  /*fdc0*/  ISETP.GE.AND P2, PT, R195, UR4, PT ;  /* 0x00000004c3007c0c */ /* 0x000fce000bf46270 */
[CC--:B-1----:R-:W-:Y:S02]  /*fdd0*/  @!P1 LEA R4, P5, R16.reuse, R14.reuse, 0x2 ;  /* 0x0000000e10049211 */ /* 0x0c2fe400078a10ff */
[CC--:B0-----:R-:W-:Y:S02]  /*fde0*/  @!P3 LEA R6, P6, R197.reuse, R14.reuse, 0x2 ;  /* 0x0000000ec506b211 */ /* 0x0c1fe400078c10ff */
[-C--:B--2---:R-:W-:Y:S02]  /*fdf0*/  @!P1 LEA.HI.X R5, R16, R15.reuse, R215, 0x2, P5 ;  /* 0x0000000f10059211 */ /* 0x084fe400028f14d7 */
[----:B------:R-:W-:Y:S02]  /*fe00*/  @!P3 LEA.HI.X R7, R197, R15, R214, 0x2, P6 ;  /* 0x0000000fc507b211 */ /* 0x000fe400030f14d6 */
[----:B------:R-:W-:Y:S01]  /*fe10*/  @!P4 LEA R8, P5, R196, R14, 0x2 ;  /* 0x0000000ec408c211 */ /* 0x000fe200078a10ff */
[----:B------:R0:W-:Y:S01]  /*fe20*/  @!P1 ST.E.64 desc[UR36][R4.64], R88 ;  /* 0x0000005804009985 */ /* 0x0001e2000c101b24 */
[----:B------:R-:W-:-:S02]  /*fe30*/  ISETP.GE.AND P1, PT, R194, UR4, PT ;  /* 0x00000004c2007c0c */ /* 0x000fc4000bf26270 */
[-C--:B------:R-:W-:Y:S01]  /*fe40*/  @!P2 LEA R10, P6, R195, R14.reuse, 0x2 ;  /* 0x0000000ec30aa211 */ /* 0x080fe200078c10ff */
[----:B------:R1:W-:Y:S01]  /*fe50*/  @!P3 ST.E.64 desc[UR36][R6.64], R92 ;  /* 0x0000005c0600b985 */ /* 0x0003e2000c101b24 */
[----:B------:R-:W-:Y:S02]  /*fe60*/  ISETP.GE.AND P3, PT, R193, UR4, PT ;  /* 0x00000004c1007c0c */ /* 0x000fe4000bf66270 */
[-C--:B------:R-:W-:Y:S02]  /*fe70*/  @!P4 LEA.HI.X R9, R196, R15.reuse, R213, 0x2, P5 ;  /* 0x0000000fc409c211 */ /* 0x080fe400028f14d5 */
[----:B------:R-:W-:Y:S02]  /*fe80*/  @!P2 LEA.HI.X R11, R195, R15, R212, 0x2, P6 ;  /* 0x0000000fc30ba211 */ /* 0x000fe400030f14d4 */
[----:B------:R-:W-:Y:S01]  /*fe90*/  ISETP.GE.AND P5, PT, R192, UR4, PT ;  /* 0x00000004c0007c0c */ /* 0x000fe2000bfa6270 */
[----:B------:R2:W-:Y:S02]  /*fea0*/  @!P4 ST.E.64 desc[UR36][R8.64], R96 ;  /* 0x000000600800c985 */ /* 0x0005e4000c101b24 */
[----:B------:R-:W-:-:S02]  /*feb0*/  @!P1 LEA R12, P4, R194, R14, 0x2 ;  /* 0x0000000ec20c9211 */ /* 0x000fc400078810ff */
[----:B------:R3:W-:Y:S01]  /*fec0*/  @!P2 ST.E.64 desc[UR36][R10.64], R100 ;  /* 0x000000640a00a985 */ /* 0x0007e2000c101b24 */
[----:B------:R-:W-:Y:S02]  /*fed0*/  ISETP.GE.AND P2, PT, R191, UR4, PT ;  /* 0x00000004bf007c0c */ /* 0x000fe4000bf46270 */
[CC--:B0-----:R-:W-:Y:S02]  /*fee0*/  @!P3 LEA R4, P6, R193.reuse, R14.reuse, 0x2 ;  /* 0x0000000ec104b211 */ /* 0x0c1fe400078c10ff */
[-C--:B------:R-:W-:Y:S02]  /*fef0*/  @!P1 LEA.HI.X R13, R194, R15.reuse, R211, 0x2, P4 ;  /* 0x0000000fc20d9211 */ /* 0x080fe400020f14d3 */
[----:B------:R-:W-:Y:S02]  /*ff00*/  @!P3 LEA.HI.X R5, R193, R15, R210, 0x2, P6 ;  /* 0x0000000fc105b211 */ /* 0x000fe400030f14d2 */
[----:B------:R-:W-:Y:S01]  /*ff10*/  ISETP.GE.AND P4, PT, R190, UR4, PT ;  /* 0x00000004be007c0c */ /* 0x000fe2000bf86270 */
[----:B------:R0:W-:Y:S01]  /*ff20*/  @!P1 ST.E.64 desc[UR36][R12.64], R104 ;  /* 0x000000680c009985 */ /* 0x0001e2000c101b24 */
[----:B-1----:R-:W-:-:S03]  /*ff30*/  @!P5 LEA R6, P1, R192, R14, 0x2 ;  /* 0x0000000ec006d211 */ /* 0x002fc600078210ff */
[----:B------:R1:W-:Y:S01]  /*ff40*/  @!P3 ST.E.64 desc[UR36][R4.64], R108 ;  /* 0x0000006c0400b985 */ /* 0x0003e2000c101b24 */
[-C--:B--2---:R-:W-:Y:S02]  /*ff50*/  @!P2 LEA R8, P6, R191, R14.reuse, 0x2 ;  /* 0x0000000ebf08a211 */ /* 0x084fe400078c10ff */
[----:B------:R-:W-:Y:S02]  /*ff60*/  ISETP.GE.AND P3, PT, R189, UR4, PT ;  /* 0x00000004bd007c0c */ /* 0x000fe4000bf66270 */
[-C--:B------:R-:W-:Y:S02]  /*ff70*/  @!P5 LEA.HI.X R7, R192, R15.reuse, R209, 0x2, P1 ;  /* 0x0000000fc007d211 */ /* 0x080fe400008f14d1 */
[----:B------:R-:W-:Y:S02]  /*ff80*/  ISETP.GE.AND P1, PT, R188, UR4, PT ;  /* 0x00000004bc007c0c */ /* 0x000fe4000bf26270 */
[----:B------:R-:W-:Y:S01]  /*ff90*/  @!P2 LEA.HI.X R9, R191, R15, R208, 0x2, P6 ;  /* 0x0000000fbf09a211 */ /* 0x000fe200030f14d0 */
[----:B------:R2:W-:Y:S01]  /*ffa0*/  @!P5 ST.E.64 desc[UR36][R6.64], R112 ;  /* 0x000000700600d985 */ /* 0x0005e2000c101b24 */
[----:B---3--:R-:W-:-:S03]  /*ffb0*/  @!P4 LEA R10, P6, R190, R14, 0x2 ;  /* 0x0000000ebe0ac211 */ /* 0x008fc600078c10ff */
[----:B------:R3:W-:Y:S01]  /*ffc0*/  @!P2 ST.E.64 desc[UR36][R8.64], R116 ;  /* 0x000000740800a985 */ /* 0x0007e2000c101b24 */
[----:B------:R-:W-:Y:S02]  /*ffd0*/  ISETP.GE.AND P2, PT, R187, UR4, PT ;  /* 0x00000004bb007c0c */ /* 0x000fe4000bf46270 */
[-C--:B------:R-:W-:Y:S02]  /*ffe0*/  @!P4 LEA.HI.X R11, R190, R15.reuse, R207, 0x2, P6 ;  /* 0x0000000fbe0bc211 */ /* 0x080fe400030f14cf */
[CC--:B0-----:R-:W-:Y:S02]  /*fff0*/  @!P3 LEA R12, P5, R189.reuse, R14.reuse, 0x2 ;  /* 0x0000000ebd0cb211 */ /* 0x0c1fe400078a10ff */
        /* <DEDUP_REMOVED lines=14> */
[CC--:B0-----:R-:W-:Y:S02]  /*100e0*/  @!P5 LEA R10, P2, R185.reuse, R14.reuse, 0x2 ;  /* 0x0000000eb90ad211 */ /* 0x0c1fe400078410ff */
        /* <DEDUP_REMOVED lines=10> */
.L_x_7891:
[----:B------:R-:W-:Y:S05]  /*10190*/  BSYNC B1 ;  /* 0x0000000000017941 */ /* 0x000fea0003800000 */
.L_x_7890:
[----:B0-----:R-:W0:Y:S04]  /*101a0*/  SHFL.IDX PT, R20, R20, 0x1, 0x1c1f ;  /* 0x003c1f0014147f89 */ /* 0x001e2800000e0000 */
[----:B------:R-:W3:Y:S01]  /*101b0*/  SHFL.IDX PT, R0, R0, 0x1, 0x1c1f ;  /* 0x003c1f0000007f89 */ /* 0x000ee200000e0000 */
[----:B------:R-:W-:Y:S05]  /*101c0*/  @P0 BRA `(.L_x_7889) ;  /* 0x0000001000240947 */ /* 0x000fea0003800000 */
[----:B------:R-:W-:Y:S02]  /*101d0*/  ULDC UR4, c[0x0][0xac8] ;  /* 0x0002b20000047ab9 */ /* 0x000fe40000000800 */
[----:B------:R-:W-:Y:S02]  /*101e0*/  ISETP.GE.AND P2, PT, R16, UR4, PT ;  /* 0x0000000410007c0c */ /* 0x000fe4000bf46270 */
[----:B------:R-:W-:Y:S02]  /*101f0*/  ISETP.GE.AND P1, PT, R197, UR4, PT ;  /* 0x00000004c5007c0c */ /* 0x000fe4000bf26270 */
[----:B------:R-:W-:Y:S02]  /*10200*/  ISETP.GE.AND P0, PT, R196, UR4, PT ;  /* 0x00000004c4007c0c */ /* 0x000fe4000bf06270 */
[----:B------:R-:W-:Y:S02]  /*10210*/  ISETP.GE.AND P4, PT, R194, UR4, PT ;  /* 0x00000004c2007c0c */ /* 0x000fe4000bf86270 */
[----:B------:R-:W-:-:S05]  /*10220*/  ISETP.GE.AND P3, PT, R195, UR4, PT ;  /* 0x00000004c3007c0c */ /* 0x000fca000bf66270 */
[CC--:B---34-:R-:W-:Y:S02]  /*10230*/  @!P2 LEA R4, P6, R16.reuse, R0.reuse, 0x2 ;  /* 0x000000001004a211 */ /* 0x0d8fe400078c10ff */
[C---:B------:R-:W-:Y:S02]  /*10240*/  @!P1 LEA R6, P5, R197.reuse, R0, 0x2 ;  /* 0x00000000c5069211 */ /* 0x040fe400078a10ff */
[----:B0-----:R-:W-:Y:S02]  /*10250*/  @!P2 LEA.HI.X R5, R16, R20, R215, 0x2, P6 ;  /* 0x000000141005a211 */ /* 0x001fe400030f14d7 */
[----:B------:R-:W-:Y:S02]  /*10260*/  @!P0 LEA R8, P6, R196, R0, 0x2 ;  /* 0x00000000c4088211 */ /* 0x000fe400078c10ff */
[----:B------:R-:W-:Y:S01]  /*10270*/  @!P1 LEA.HI.X R7, R197, R20, R214, 0x2, P5 ;  /* 0x00000014c5079211 */ /* 0x000fe200028f14d6 */
[----:B------:R0:W-:Y:S01]  /*10280*/  @!P2 ST.E.64 desc[UR36][R4.64], R2 ;  /* 0x000000020400a985 */ /* 0x0001e2000c101b24 */
[----:B------:R-:W-:-:S02]  /*10290*/  ISETP.GE.AND P5, PT, R193, UR4, PT ;  /* 0x00000004c1007c0c */ /* 0x000fc4000bfa6270 */
[----:B------:R-:W-:Y:S01]  /*102a0*/  @!P0 LEA.HI.X R9, R196, R20, R213, 0x2, P6 ;  /* 0x00000014c4098211 */ /* 0x000fe200030f14d5 */
[----:B------:R3:W-:Y:S01]  /*102b0*/  @!P1 ST.E.64 desc[UR36][R6.64], R94 ;  /* 0x0000005e06009985 */ /* 0x0007e2000c101b24 */
[----:B------:R-:W-:Y:S02]  /*102c0*/  ISETP.GE.AND P2, PT, R192, UR4, PT ;  /* 0x00000004c0007c0c */ /* 0x000fe4000bf46270 */
[-C--:B------:R-:W-:Y:S01]  /*102d0*/  @!P3 LEA R10, P6, R195, R0.reuse, 0x2 ;  /* 0x00000000c30ab211 */ /* 0x080fe200078c10ff */
[----:B------:R4:W-:Y:S01]  /*102e0*/  @!P0 ST.E.64 desc[UR36][R8.64], R98 ;  /* 0x0000006208008985 */ /* 0x0009e2000c101b24 */
[C---:B------:R-:W-:Y:S02]  /*102f0*/  @!P4 LEA R12, P0, R194.reuse, R0, 0x2 ;  /* 0x00000000c20cc211 */ /* 0x040fe400078010ff */
[----:B------:R-:W-:Y:S02]  /*10300*/  ISETP.GE.AND P1, PT, R191, UR4, PT ;  /* 0x00000004bf007c0c */ /* 0x000fe4000bf26270 */
[----:B------:R-:W-:-:S02]  /*10310*/  @!P4 LEA.HI.X R13, R194, R20, R211, 0x2, P0 ;  /* 0x00000014c20dc211 */ /* 0x000fc400000f14d3 */
[----:B------:R-:W-:Y:S02]  /*10320*/  @!P3 LEA.HI.X R11, R195, R20, R212, 0x2, P6 ;  /* 0x00000014c30bb211 */ /* 0x000fe400030f14d4 */
[----:B------:R-:W-:Y:S02]  /*10330*/  ISETP.GE.AND P0, PT, R190, UR4, PT ;  /* 0x00000004be007c0c */ /* 0x000fe4000bf06270 */
[----:B-1----:R-:W-:Y:S01]  /*10340*/  @!P5 LEA R14, P6, R193, R0, 0x2 ;  /* 0x00000000c10ed211 */ /* 0x002fe200078c10ff */
[----:B------:R1:W-:Y:S01]  /*10350*/  @!P3 ST.E.64 desc[UR36][R10.64], R102 ;  /* 0x000000660a00b985 */ /* 0x0003e2000c101b24 */
[----:B------:R-:W-:Y:S02]  /*10360*/  ISETP.GE.AND P3, PT, R189, UR4, PT ;  /* 0x00000004bd007c0c */ /* 0x000fe4000bf66270 */
[----:B--2---:R-:W-:Y:S01]  /*10370*/  @!P5 LEA.HI.X R15, R193, R20, R210, 0x2, P6 ;  /* 0x00000014c10fd211 */ /* 0x004fe200030f14d2 */
[----:B------:R-:W-:Y:S01]  /*10380*/  @!P4 ST.E.64 desc[UR36][R12.64], R106 ;  /* 0x0000006a0c00c985 */ /* 0x000fe2000c101b24 */
[----:B0-----:R-:W-:-:S03]  /*10390*/  @!P2 LEA R2, P4, R192, R0, 0x2 ;  /* 0x00000000c002a211 */ /* 0x001fc600078810ff */
[----:B------:R-:W-:Y:S01]  /*103a0*/  @!P5 ST.E.64 desc[UR36][R14.64], R110 ;  /* 0x0000006e0e00d985 */ /* 0x000fe2000c101b24 */
[C---:B------:R-:W-:Y:S02]  /*103b0*/  @!P1 LEA R4, P5, R191.reuse, R0, 0x2 ;  /* 0x00000000bf049211 */ /* 0x040fe400078a10ff */
[----:B------:R-:W-:Y:S02]  /*103c0*/  @!P2 LEA.HI.X R3, R192, R20, R209, 0x2, P4 ;  /* 0x00000014c003a211 */ /* 0x000fe400020f14d1 */
[----:B---3--:R-:W-:Y:S02]  /*103d0*/  @!P0 LEA R6, P6, R190, R0, 0x2 ;  /* 0x00000000be068211 */ /* 0x008fe400078c10ff */
[----:B------:R-:W-:Y:S01]  /*103e0*/  ISETP.GE.AND P4, PT, R188, UR4, PT ;  /* 0x00000004bc007c0c */ /* 0x000fe2000bf86270 */
[----:B------:R0:W-:Y:S01]  /*103f0*/  @!P2 ST.E.64 desc[UR36][R2.64], R114 ;  /* 0x000000720200a985 */ /* 0x0001e2000c101b24 */
[-C--:B------:R-:W-:Y:S02]  /*10400*/  @!P1 LEA.HI.X R5, R191, R20.reuse, R208, 0x2, P5 ;  /* 0x00000014bf059211 */ /* 0x080fe400028f14d0 */
[----:B------:R-:W-:-:S02]  /*10410*/  @!P0 LEA.HI.X R7, R190, R20, R207, 0x2, P6 ;  /* 0x00000014be078211 */ /* 0x000fc400030f14cf */
[----:B------:R-:W-:Y:S01]  /*10420*/  ISETP.GE.AND P2, PT, R187, UR4, PT ;  /* 0x00000004bb007c0c */ /* 0x000fe2000bf46270 */
[----:B------:R2:W-:Y:S01]  /*10430*/  @!P1 ST.E.64 desc[UR36][R4.64], R118 ;  /* 0x0000007604009985 */ /* 0x0005e2000c101b24 */
[----:B----4-:R-:W-:Y:S02]  /*10440*/  @!P3 LEA R8, P5, R189, R0, 0x2 ;  /* 0x00000000bd08b211 */ /* 0x010fe400078a10ff */
[----:B------:R-:W-:Y:S01]  /*10450*/  ISETP.GE.AND P1, PT, R186, UR4, PT ;  /* 0x00000004ba007c0c */ /* 0x000fe2000bf26270 */
[----:B------:R3:W-:Y:S01]  /*10460*/  @!P0 ST.E.64 desc[UR36][R6.64], R122 ;  /* 0x0000007a06008985 */ /* 0x0007e2000c101b24 */
[----:B------:R-:W-:Y:S02]  /*10470*/  ISETP.GE.AND P0, PT, R185, UR4, PT ;  /* 0x00000004b9007c0c */ /* 0x000fe4000bf06270 */
[----:B------:R-:W-:Y:S02]  /*10480*/  @!P3 LEA.HI.X R9, R189, R20, R206, 0x2, P5 ;  /* 0x00000014bd09b211 */ /* 0x000fe400028f14ce */
[----:B------:R-:W-:-:S02]  /*10490*/  ISETP.GE.AND P5, PT, R184, UR4, PT ;  /* 0x00000004b8007c0c */ /* 0x000fc4000bfa6270 */
[CC--:B-1----:R-:W-:Y:S01]  /*104a0*/  @!P4 LEA R10, P6, R188.reuse, R0.reuse, 0x2 ;  /* 0x00000000bc0ac211 */ /* 0x0c2fe200078c10ff */
[----:B------:R1:W-:Y:S01]  /*104b0*/  @!P3 ST.E.64 desc[UR36][R8.64], R126 ;  /* 0x0000007e0800b985 */ /* 0x0003e2000c101b24 */
[C---:B0-----:R-:W-:Y:S02]  /*104c0*/  @!P2 LEA R2, P3, R187.reuse, R0, 0x2 ;  /* 0x00000000bb02a211 */ /* 0x041fe400078610ff */
[----:B------:R-:W-:Y:S02]  /*104d0*/  @!P4 LEA.HI.X R11, R188, R20, R205, 0x2, P6 ;  /* 0x00000014bc0bc211 */ /* 0x000fe400030f14cd */
[----:B--2---:R-:W-:Y:S02]  /*104e0*/  @!P1 LEA R4, P6, R186, R0, 0x2 ;  /* 0x00000000ba049211 */ /* 0x004fe400078c10ff */
[----:B------:R-:W-:Y:S01]  /*104f0*/  @!P2 LEA.HI.X R3, R187, R20, R204, 0x2, P3 ;  /* 0x00000014bb03a211 */ /* 0x000fe200018f14cc */
[----:B------:R1:W-:Y:S01]  /*10500*/  @!P4 ST.E.64 desc[UR36][R10.64], R130 ;  /* 0x000000820a00c985 */ /* 0x0003e2000c101b24 */
[----:B---3--:R-:W-:-:S02]  /*10510*/  @!P0 LEA R6, P4, R185, R0, 0x2 ;  /* 0x00000000b9068211 */ /* 0x008fc400078810ff */
        /* <DEDUP_REMOVED lines=10> */
[----:B-1----:R-:W-:-:S04]  /*105c0*/  LEA R2, P0, R23, R0, 0x2 ;  /* 0x0000000017027211 */ /* 0x002fc800078010ff */
[----:B------:R-:W-:-:S05]  /*105d0*/  LEA.HI.X R3, R23, R20, R200, 0x2, P0 ;  /* 0x0000001417037211 */ /* 0x000fca00000f14c8 */
[----:B------:R0:W-:Y:S01]  /*105e0*/  ST.E.64 desc[UR36][R2.64], R150 ;  /* 0x0000009602007985 */ /* 0x0001e2000c101b24 */
[----:B------:R-:W-:Y:S05]  /*105f0*/  BRA `(.L_x_7889) ;  /* 0x0000000c00187947 */ /* 0x000fea0003800000 */
.L_x_7880:
[----:B------:R-:W-:Y:S02]  /*10600*/  ULDC.64 UR8, c[0x0][0xc00] ;  /* 0x0003000000087ab9 */ /* 0x000fe40000000a00 */
[----:B------:R-:W-:-:S04]  /*10610*/  UISETP.NE.U32.AND UP0, UPT, UR8, URZ, UPT ;  /* 0x0000003f0800728c */ /* 0x000fc8000bf05070 */
[----:B------:R-:W-:-:S03]  /*10620*/  UISETP.NE.AND.EX UP0, UPT, UR9, URZ, UPT, UP0 ;  /* 0x0000003f0900728c */ /* 0x000fc6000bf05300 */
[----:B------:R-:W-:Y:S02]  /*10630*/  ULDC.64 UR8, c[0x0][0xc00] ;  /* 0x0003000000087ab9 */ /* 0x000fe40000000a00 */
[----:B------:R-:W-:Y:S01]  /*10640*/  UIMAD.WIDE UR8, UR57, 0x4, UR8 ;  /* 0x00000004390878a5 */ /* 0x000fe2000f8e0208 */
[----:B------:R-:W-:-:S05]  /*10650*/  PLOP3.LUT P1, PT, PT, PT, UP0, 0x80, 0x0 ;  /* 0x000000000000781c */ /* 0x000fca0003f2f008 */
[----:B------:R-:W-:Y:S02]  /*10660*/  IMAD.U32 R2, RZ, RZ, UR8 ;  /* 0x00000008ff027e24 */ /* 0x000fe4000f8e00ff */
[----:B------:R-:W-:Y:S01]  /*10670*/  IMAD.U32 R3, RZ, RZ, UR9 ;  /* 0x00000009ff037e24 */ /* 0x000fe2000f8e00ff */
[----:B------:R-:W-:Y:S02]  /*10680*/  ULDC.64 UR8, c[0x0][0xc08] ;  /* 0x0003020000087ab9 */ /* 0x000fe40000000a00 */
[----:B------:R-:W-:Y:S01]  /*10690*/  UISETP.NE.U32.AND UP1, UPT, UR8, URZ, UPT ;  /* 0x0000003f0800728c */ /* 0x000fe2000bf25070 */
[----:B------:R-:W-:Y:S02]  /*106a0*/  ULDC UR4, c[0x0][0xa88] ;  /* 0x0002a20000047ab9 */ /* 0x000fe40000000800 */
[----:B------:R-:W2:Y:S01]  /*106b0*/  @P1 LDG.E R6, desc[UR36][R2.64] ;  /* 0x0000002402061981 */ /* 0x000ea2000c1e1900 */
[----:B------:R-:W-:Y:S01]  /*106c0*/  UISETP.NE.AND.EX UP1, UPT, UR9, URZ, UPT, UP1 ;  /* 0x0000003f0900728c */ /* 0x000fe2000bf25310 */
[----:B------:R-:W-:-:S05]  /*106d0*/  IMAD.U32 R0, RZ, RZ, UR4 ;  /* 0x00000004ff007e24 */ /* 0x000fca000f8e00ff */
[----:B------:R-:W-:-:S05]  /*106e0*/  PLOP3.LUT P2, PT, PT, PT, UP1, 0x80, 0x0 ;  /* 0x000000000000781c */ /* 0x000fca0003f4f018 */
[----:B------:R-:W-:Y:S02]  /*106f0*/  @UP1 ULDC.64 UR8, c[0x0][0xc08] ;  /* 0x0003020000081ab9 */ /* 0x000fe40000000a00 */
[----:B------:R-:W-:-:S06]  /*10700*/  @UP1 UIMAD.WIDE UR8, UR57, 0x4, UR8 ;  /* 0x00000004390818a5 */ /* 0x000fcc000f8e0208 */
[----:B------:R-:W-:Y:S02]  /*10710*/  IMAD.U32 R4, RZ, RZ, UR8 ;  /* 0x00000008ff047e24 */ /* 0x000fe4000f8e00ff */
[----:B------:R-:W-:-:S05]  /*10720*/  IMAD.U32 R5, RZ, RZ, UR9 ;  /* 0x00000009ff057e24 */ /* 0x000fca000f8e00ff */
[----:B------:R0:W5:Y:S01]  /*10730*/  @P2 LDG.E R0, desc[UR36][R4.64] ;  /* 0x0000002404002981 */ /* 0x000162000c1e1900 */
[----:B------:R-:W-:Y:S01]  /*10740*/  UISETP.NE.AND UP1, UPT, UR54, URZ, UPT ;  /* 0x0000003f3600728c */ /* 0x000fe2000bf25270 */
[----:B------:R-:W-:Y:S01]  /*10750*/  ISETP.GT.AND P0, PT, R222, 0x7f, PT ;  /* 0x0000007fde00780c */ /* 0x000fe20003f04270 */
[----:B------:R-:W-:-:S09]  /*10760*/  UMOV UR4, URZ ;  /* 0x0000003f00047c82 */ /* 0x000fd20008000000 */
[----:B------:R-:W-:Y:S01]  /*10770*/  @!UP1 ULDC UR54, c[0x0][0xad4] ;  /* 0x0002b50000369ab9 */ /* 0x000fe20000000800 */
[----:B--2---:R-:W-:Y:S01]  /*10780*/  @P1 R2UR UR4, R6 ;  /* 0x00000000060412ca */ /* 0x004fe200000e0000 */
[----:B0-----:R-:W-:-:S14]  /*10790*/  @P2 BRA `(.L_x_7892) ;  /* 0x0000000000102947 */ /* 0x001fdc0003800000 */
[----:B------:R-:W-:Y:S05]  /*107a0*/  @!P1 BRA `(.L_x_7892) ;  /* 0x00000000000c9947 */ /* 0x000fea0003800000 */
[----:B------:R-:W2:Y:S04]  /*107b0*/  LDG.E R5, desc[UR36][R2.64] ;  /* 0x0000002402057981 */ /* 0x000ea8000c1e1900 */
[----:B-----5:R-:W2:Y:S02]  /*107c0*/  LDG.E R0, desc[UR36][R2.64+0x4] ;  /* 0x0000042402007981 */ /* 0x020ea4000c1e1900 */
[----:B--2---:R-:W-:-:S07]  /*107d0*/  IMAD.IADD R0, R0, 0x1, -R5 ;  /* 0x0000000100007824 */ /* 0x004fce00078e0a05 */
.L_x_7892:
[----:B------:R-:W-:Y:S01]  /*107e0*/  USHF.R.S32.HI UR13, URZ, 0x1f, UR57 ;  /* 0x0000001f3f0d7899 */ /* 0x000fe20008011439 */
[----:B------:R-:W-:Y:S01]  /*107f0*/  BSSY B1, `(.L_x_7893) ;  /* 0x000003a000017945 */ /* 0x000fe20003800000 */
[----:B------:R-:W-:Y:S02]  /*10800*/  USHF.R.S32.HI UR21, URZ, 0x1f, UR4 ;  /* 0x0000001f3f157899 */ /* 0x000fe40008011404 */
        /* <DEDUP_REMOVED lines=11> */
[----:B------:R-:W-:Y:S01]  /*108c0*/  UISETP.GT.AND UP0, UPT, UR54, 0x1, UPT ;  /* 0x000000013600788c */ /* 0x000fe2000bf04270 */
[----:B------:R-:W-:Y:S01]  /*108d0*/  IMAD.MOV.U32 R5, RZ, RZ, R4 ;  /* 0x000000ffff057224 */ /* 0x000fe200078e0004 */
[----:B------:R-:W-:Y:S02]  /*108e0*/  UMOV UR19, 0x9b8 ;  /* 0x000009b800137882 */ /* 0x000fe40000000000 */
[----:B------:R-:W-:Y:S02]  /*108f0*/  USEL UR19, UR19, 0x978, UP0 ;  /* 0x0000097813137887 */ /* 0x000fe40008000000 */
[----:B------:R-:W-:-:S06]  /*10900*/  USEL UR18, UR56, URZ, UP0 ;  /* 0x0000003f38127287 */ /* 0x000fcc0008000000 */
[----:B------:R-:W0:Y:S04]  /*10910*/  @P0 LDC R3, c[0x0][0xbec] ;  /* 0x0002fb00ff030b82 */ /* 0x000e280000000800 */
[----:B------:R-:W-:Y:S01]  /*10920*/  ULDC.64 UR8, c[0x0][UR19+0x218] ;  /* 0x0000860013087abb */ /* 0x000fe20008000a00 */
[----:B------:R-:W-:Y:S01]  /*10930*/  ULDC.64 UR14, c[0x0][UR19+0x220] ;  /* 0x00008800130e7abb */ /* 0x000fe20008000a00 */
[----:B------:R-:W-:Y:S01]  /*10940*/  ULDC.64 UR16, c[0x0][UR19+0x228] ;  /* 0x00008a0013107abb */ /* 0x000fe20008000a00 */
[----:B------:R-:W-:Y:S01]  /*10950*/  UIMAD.WIDE.U32 UR10, UR8, UR55, URZ ;  /* 0x00000037080a72a5 */ /* 0x000fe2000f8e003f */
[----:B------:R-:W1:Y:S01]  /*10960*/  @P0 LDC R7, c[0x0][0xbf0] ;  /* 0x0002fc00ff070b82 */ /* 0x000e620000000800 */
[----:B------:R-:W-:Y:S02]  /*10970*/  UIMAD UR20, UR9, UR55, URZ ;  /* 0x00000037091472a4 */ /* 0x000fe4000f8e023f */
[----:B------:R-:W-:-:S02]  /*10980*/  UIMAD UR15, UR15, UR12, URZ ;  /* 0x0000000c0f0f72a4 */ /* 0x000fc4000f8e023f */
[----:B------:R-:W-:Y:S02]  /*10990*/  UIMAD.WIDE.U32 UR22, UR16, UR18, URZ ;  /* 0x00000012101672a5 */ /* 0x000fe4000f8e003f */
[----:B------:R-:W-:Y:S02]  /*109a0*/  UIMAD.WIDE.U32 UR8, UR14, UR12, URZ ;  /* 0x0000000c0e0872a5 */ /* 0x000fe4000f8e003f */
[----:B------:R-:W-:Y:S02]  /*109b0*/  UIMAD UR16, UR17, UR18, URZ ;  /* 0x00000012111072a4 */ /* 0x000fe4000f8e023f */
[----:B------:R-:W-:Y:S02]  /*109c0*/  UIMAD UR15, UR14, UR13, UR15 ;  /* 0x0000000d0e0f72a4 */ /* 0x000fe4000f8e020f */
[----:B------:R-:W-:Y:S02]  /*109d0*/  UIADD3 UR10, UP1, UP2, UR8, UR10, UR4 ;  /* 0x0000000a080a7290 */ /* 0x000fe4000fa3e004 */
[----:B------:R-:W-:Y:S01]  /*109e0*/  UIADD3 UR16, UR23, UR16, URZ ;  /* 0x0000001017107290 */ /* 0x000fe2000fffe03f */
[----:B0-----:R-:W-:Y:S01]  /*109f0*/  @P0 IMAD.HI.U32 R2, R4, R3, RZ ;  /* 0x0000000304020227 */ /* 0x001fe200078e00ff */
[----:B------:R-:W-:-:S02]  /*10a00*/  UIADD3 UR20, UR11, UR20, URZ ;  /* 0x000000140b147290 */ /* 0x000fc4000fffe03f */
[----:B------:R-:W-:Y:S01]  /*10a10*/  UIADD3 UR15, UR9, UR15, URZ ;  /* 0x0000000f090f7290 */ /* 0x000fe2000fffe03f */
[----:B------:R-:W-:Y:S02]  /*10a20*/  IMAD.U32 R3, RZ, RZ, UR23 ;  /* 0x00000017ff037e24 */ /* 0x000fe4000f8e00ff */
[----:B------:R-:W-:Y:S01]  /*10a30*/  IMAD.U32 R6, RZ, RZ, UR16 ;  /* 0x00000010ff067e24 */ /* 0x000fe2000f8e00ff */
[----:B------:R-:W-:Y:S01]  /*10a40*/  ULDC.64 UR8, c[0x0][UR19+0x210] ;  /* 0x0000840013087abb */ /* 0x000fe20008000a00 */
[----:B-1----:R-:W-:Y:S01]  /*10a50*/  @P0 SHF.R.U32.HI R5, RZ, R7, R2 ;  /* 0x00000007ff050219 */ /* 0x002fe20000011602 */
[----:B------:R-:W-:-:S04]  /*10a60*/  IMAD.U32 R2, RZ, RZ, UR22 ;  /* 0x00000016ff027e24 */ /* 0x000fc8000f8e00ff */
[--C-:B------:R-:W-:Y:S01]  /*10a70*/  IMAD.MOV R7, RZ, RZ, -R5.reuse ;  /* 0x000000ffff077224 */ /* 0x100fe200078e0a05 */
[----:B------:R-:W-:Y:S01]  /*10a80*/  IADD3 R2, P0, P1, R5, UR10, R2 ;  /* 0x0000000a05027c10 */ /* 0x000fe2000f91e002 */
[----:B------:R-:W-:Y:S01]  /*10a90*/  UIADD3.X UR10, UR15, UR20, UR21, UP1, UP2 ;  /* 0x000000140f0a7290 */ /* 0x000fe20008fe4415 */
[----:B------:R-:W-:Y:S01]  /*10aa0*/  SHF.R.S32.HI R5, RZ, 0x1f, R5 ;  /* 0x0000001fff057819 */ /* 0x000fe20000011405 */
[----:B------:R-:W-:-:S04]  /*10ab0*/  IMAD R7, R9, R7, R4 ;  /* 0x0000000709077224 */ /* 0x000fc800078e0204 */
[----:B------:R-:W-:Y:S01]  /*10ac0*/  IADD3.X R3, R5, UR10, R6, P0, P1 ;  /* 0x0000000a05037c10 */ /* 0x000fe200087e2406 */
[C---:B------:R-:W-:Y:S01]  /*10ad0*/  IMAD R9, R7.reuse, UR9, RZ ;  /* 0x0000000907097c24 */ /* 0x040fe2000f8e02ff */
[----:B------:R-:W-:Y:S01]  /*10ae0*/  SHF.R.S32.HI R4, RZ, 0x1f, R7 ;  /* 0x0000001fff047819 */ /* 0x000fe20000011407 */
[----:B------:R-:W-:Y:S01]  /*10af0*/  ULDC.64 UR10, c[0x0][0xba8] ;  /* 0x0002ea00000a7ab9 */ /* 0x000fe20000000a00 */
[----:B------:R-:W-:Y:S01]  /*10b00*/  @!UP0 ULDC UR10, c[0x0][0xb50] ;  /* 0x0002d400000a8ab9 */ /* 0x000fe20000000800 */
[----:B------:R-:W-:Y:S01]  /*10b10*/  IMAD.WIDE.U32 R2, R7, UR8, R2 ;  /* 0x0000000807027c25 */ /* 0x000fe2000f8e0002 */
[----:B------:R-:W-:-:S03]  /*10b20*/  @!UP0 ULDC UR11, c[0x0][0xb54] ;  /* 0x0002d500000b8ab9 */ /* 0x000fc60000000800 */
[----:B------:R-:W-:Y:S01]  /*10b30*/  IMAD R9, R4, UR8, R9 ;  /* 0x0000000804097c24 */ /* 0x000fe2000f8e0209 */
[----:B------:R-:W-:-:S03]  /*10b40*/  LEA R4, P0, R2, UR10, 0x2 ;  /* 0x0000000a02047c11 */ /* 0x000fc6000f8010ff */
[----:B------:R-:W-:-:S05]  /*10b50*/  IMAD.IADD R3, R3, 0x1, R9 ;  /* 0x0000000103037824 */ /* 0x000fca00078e0209 */
[----:B------:R-:W-:Y:S01]  /*10b60*/  LEA.HI.X R5, R2, UR11, R3, 0x2, P0 ;  /* 0x0000000b02057c11 */ /* 0x000fe200080f1403 */
[----:B------:R-:W-:-:S05]  /*10b70*/  IMAD.MOV.U32 R3, RZ, RZ, -0x800000 ;  /* 0xff800000ff037424 */ /* 0x000fca00078e00ff */
[----:B------:R0:W-:Y:S02]  /*10b80*/  STG.E desc[UR36][R4.64], R3 ;  /* 0x0000000304007986 */ /* 0x0001e4000c101924 */
.L_x_7894:
[----:B------:R-:W-:Y:S05]  /*10b90*/  BSYNC B1 ;  /* 0x0000000000017941 */ /* 0x000fea0003800000 */
.L_x_7893:
[----:B------:R-:W-:-:S06]  /*10ba0*/  UISETP.GT.AND UP0, UPT, UR54, 0x1, UPT ;  /* 0x000000013600788c */ /* 0x000fcc000bf04270 */
[----:B------:R-:W-:-:S13]  /*10bb0*/  PLOP3.LUT P0, PT, PT, PT, UP0, 0x80, 0x0 ;  /* 0x000000000000781c */ /* 0x000fda0003f0f008 */
[----:B------:R-:W-:Y:S05]  /*10bc0*/  @P0 BRA `(.L_x_7889) ;  /* 0x0000000400a40947 */ /* 0x000fea0003800000 */
[----:B------:R-:W1:Y:S01]  /*10bd0*/  LDC R11, c[0x0][0xbe8] ;  /* 0x0002fa00ff0b7b82 */ /* 0x000e620000000800 */
[----:B------:R-:W-:Y:S01]  /*10be0*/  ULDC.64 UR14, c[0x0][0xaa0] ;  /* 0x0002a800000e7ab9 */ /* 0x000fe20000000a00 */
[----:B------:R-:W-:Y:S01]  /*10bf0*/  IMAD R2, R22, 0x20, R198 ;  /* 0x0000002016027824 */ /* 0x000fe200078e02c6 */
[----:B------:R-:W-:Y:S01]  /*10c00*/  UIMAD UR10, UR21, UR14, URZ ;  /* 0x0000000e150a72a4 */ /* 0x000fe2000f8e023f */
[----:B------:R-:W-:Y:S01]  /*10c10*/  BSSY B1, `(.L_x_7895) ;  /* 0x000003a000017945 */ /* 0x000fe20003800000 */
[----:B------:R-:W-:Y:S01]  /*10c20*/  UIMAD.WIDE.U32 UR8, UR4, UR14, URZ ;  /* 0x0000000e040872a5 */ /* 0x000fe2000f8e003f */
[----:B------:R-:W-:Y:S01]  /*10c30*/  VIADD R6, R2, UR46 ;  /* 0x0000002e02067c36 */ /* 0x000fe20008000000 */
[----:B------:R-:W-:-:S03]  /*10c40*/  UIMAD UR10, UR4, UR15, UR10 ;  /* 0x0000000f040a72a4 */ /* 0x000fc6000f8e020a */
[----:B0-----:R-:W-:Y:S01]  /*10c50*/  IMAD.MOV.U32 R5, RZ, RZ, R6 ;  /* 0x000000ffff057224 */ /* 0x001fe200078e0006 */
        /* <DEDUP_REMOVED lines=28> */
[----:B------:R-:W-:Y:S02]  /*10e20*/  VIADD R6, R198, UR46 ;  /* 0x0000002ec6067c36 */ /* 0x000fe40008000000 */
[----:B-----5:R-:W-:Y:S02]  /*10e30*/  IMAD R11, R0, R11, RZ ;  /* 0x0000000b000b7224 */ /* 0x020fe400078e02ff */
[C---:B------:R-:W-:Y:S02]  /*10e40*/  IMAD R5, R7.reuse, UR9, R4 ;  /* 0x0000000907057c24 */ /* 0x040fe4000f8e0204 */
[----:B------:R-:W-:Y:S01]  /*10e50*/  IMAD.WIDE.U32 R2, R7, UR8, R2 ;  /* 0x0000000807027c25 */ /* 0x000fe2000f8e0002 */
[----:B------:R-:W-:Y:S01]  /*10e60*/  ISETP.GE.AND P2, PT, R6, R11, PT ;  /* 0x0000000b0600720c */ /* 0x000fe20003f46270 */
[----:B------:R-:W-:-:S02]  /*10e70*/  ULDC.64 UR8, c[0x0][0xa80] ;  /* 0x0002a00000087ab9 */ /* 0x000fc40000000a00 */
[----:B------:R-:W-:Y:S01]  /*10e80*/  VIADD R0, R6, 0x20 ;  /* 0x0000002006007836 */ /* 0x000fe20000000000 */
[----:B------:R-:W-:Y:S01]  /*10e90*/  LEA R4, P3, R2, UR8, 0x1 ;  /* 0x0000000802047c11 */ /* 0x000fe2000f8608ff */
[----:B------:R-:W-:-:S03]  /*10ea0*/  IMAD.IADD R3, R3, 0x1, R5 ;  /* 0x0000000103037824 */ /* 0x000fc600078e0205 */
[-C--:B------:R-:W-:Y:S01]  /*10eb0*/  ISETP.GE.AND P1, PT, R0, R11.reuse, PT ;  /* 0x0000000b0000720c */ /* 0x080fe20003f26270 */
[----:B------:R-:W-:Y:S01]  /*10ec0*/  VIADD R0, R6, 0x40 ;  /* 0x0000004006007836 */ /* 0x000fe20000000000 */
[----:B------:R-:W-:Y:S02]  /*10ed0*/  LEA.HI.X R5, R2, UR9, R3, 0x1, P3 ;  /* 0x0000000902057c11 */ /* 0x000fe400098f0c03 */
[----:B------:R0:W1:Y:S02]  /*10ee0*/  SHFL.IDX PT, R2, R4, RZ, 0x181f ;  /* 0x00181fff04027589 */ /* 0x00006400000e0000 */
[----:B------:R-:W-:Y:S02]  /*10ef0*/  ISETP.GE.AND P0, PT, R0, R11, PT ;  /* 0x0000000b0000720c */ /* 0x000fe40003f06270 */
[----:B------:R0:W2:Y:S01]  /*10f00*/  SHFL.IDX PT, R0, R5, RZ, 0x181f ;  /* 0x00181fff05007589 */ /* 0x0000a200000e0000 */
[----:B------:R-:W-:Y:S10]  /*10f10*/  @P2 BRA `(.L_x_7896) ;  /* 0x0000000000242947 */ /* 0x000ff40003800000 */
[----:B------:R-:W-:Y:S02]  /*10f20*/  ULDC UR4, c[0x0][0xac8] ;  /* 0x0002b20000047ab9 */ /* 0x000fe40000000800 */
[----:B------:R-:W-:Y:S02]  /*10f30*/  ISETP.GE.AND P4, PT, R18, UR4, PT ;  /* 0x0000000412007c0c */ /* 0x000fe4000bf86270 */
[----:B------:R-:W-:-:S11]  /*10f40*/  ISETP.GE.AND P5, PT, R19, UR4, PT ;  /* 0x0000000413007c0c */ /* 0x000fd6000bfa6270 */
[CC--:B-1----:R-:W-:Y:S02]  /*10f50*/  @!P4 LEA R8, P2, R18.reuse, R2.reuse, 0x1 ;  /* 0x000000021208c211 */ /* 0x0c2fe400078408ff */
[C---:B------:R-:W-:Y:S02]  /*10f60*/  @!P5 LEA R2, P3, R19.reuse, R2, 0x1 ;  /* 0x000000021302d211 */ /* 0x040fe400078608ff */
[-C--:B--2---:R-:W-:Y:S02]  /*10f70*/  @!P4 LEA.HI.X R9, R18, R0.reuse, R221, 0x1, P2 ;  /* 0x000000001209c211 */ /* 0x084fe400010f0cdd */
[----:B------:R-:W-:-:S03]  /*10f80*/  @!P5 LEA.HI.X R3, R19, R0, R220, 0x1, P3 ;  /* 0x000000001303d211 */ /* 0x000fc600018f0cdc */
[----:B------:R3:W-:Y:S04]  /*10f90*/  @!P4 ST.E.128 desc[UR36][R8.64], RZ ;  /* 0x000000ff0800c985 */ /* 0x0007e8000c101d24 */
[----:B------:R3:W-:Y:S02]  /*10fa0*/  @!P5 ST.E.128 desc[UR36][R2.64], RZ ;  /* 0x000000ff0200d985 */ /* 0x0007e4000c101d24 */
.L_x_7896:
[----:B------:R-:W-:Y:S05]  /*10fb0*/  BSYNC B1 ;  /* 0x0000000000017941 */ /* 0x000fea0003800000 */
.L_x_7895:
[----:B--2---:R2:W4:Y:S01]  /*10fc0*/  SHFL.IDX PT, R0, R5, 0x1, 0x181f ;  /* 0x00381f0005007f89 */ /* 0x00452200000e0000 */
[----:B------:R-:W-:Y:S03]  /*10fd0*/  BSSY B1, `(.L_x_7897) ;  /* 0x000000c000017945 */ /* 0x000fe60003800000 */
[----:B-1-3--:R2:W1:Y:S01]  /*10fe0*/  SHFL.IDX PT, R2, R4, 0x1, 0x181f ;  /* 0x00381f0004027f89 */ /* 0x00a46200000e0000 */
[----:B------:R-:W-:Y:S05]  /*10ff0*/  @P1 BRA `(.L_x_7898) ;  /* 0x0000000000241947 */ /* 0x000fea0003800000 */
[----:B------:R-:W-:Y:S02]  /*11000*/  ULDC UR4, c[0x0][0xac8] ;  /* 0x0002b20000047ab9 */ /* 0x000fe40000000800 */
[----:B------:R-:W-:Y:S02]  /*11010*/  ISETP.GE.AND P3, PT, R18, UR4, PT ;  /* 0x0000000412007c0c */ /* 0x000fe4000bf66270 */
[----:B------:R-:W-:-:S11]  /*11020*/  ISETP.GE.AND P4, PT, R19, UR4, PT ;  /* 0x0000000413007c0c */ /* 0x000fd6000bf86270 */
[CC--:B-1----:R-:W-:Y:S02]  /*11030*/  @!P3 LEA R8, P1, R18.reuse, R2.reuse, 0x1 ;  /* 0x000000021208b211 */ /* 0x0c2fe400078208ff */
[C---:B------:R-:W-:Y:S02]  /*11040*/  @!P4 LEA R2, P2, R19.reuse, R2, 0x1 ;  /* 0x000000021302c211 */ /* 0x040fe400078408ff */
[-C--:B----4-:R-:W-:Y:S02]  /*11050*/  @!P3 LEA.HI.X R9, R18, R0.reuse, R221, 0x1, P1 ;  /* 0x000000001209b211 */ /* 0x090fe400008f0cdd */
[----:B------:R-:W-:-:S03]  /*11060*/  @!P4 LEA.HI.X R3, R19, R0, R220, 0x1, P2 ;  /* 0x000000001303c211 */ /* 0x000fc600010f0cdc */
[----:B------:R3:W-:Y:S04]  /*11070*/  @!P3 ST.E.128 desc[UR36][R8.64], RZ ;  /* 0x000000ff0800b985 */ /* 0x0007e8000c101d24 */
[----:B------:R3:W-:Y:S02]  /*11080*/  @!P4 ST.E.128 desc[UR36][R2.64], RZ ;  /* 0x000000ff0200c985 */ /* 0x0007e4000c101d24 */
.L_x_7898:
[----:B------:R-:W-:Y:S05]  /*11090*/  BSYNC B1 ;  /* 0x0000000000017941 */ /* 0x000fea0003800000 */
.L_x_7897:
[----:B----4-:R4:W0:Y:S01]  /*110a0*/  SHFL.IDX PT, R0, R5, 0x2, 0x181f ;  /* 0x00581f0005007f89 */ /* 0x01082200000e0000 */
        /* <DEDUP_REMOVED lines=8> */
[-C--:B0-----:R-:W-:Y:S02]  /*11130*/  @!P2 LEA.HI.X R9, R18, R0.reuse, R221, 0x1, P0 ;  /* 0x000000001209a211 */ /* 0x081fe400000f0cdd */
[----:B------:R-:W-:-:S03]  /*11140*/  @!P3 LEA.HI.X R3, R19, R0, R220, 0x1, P1 ;  /* 0x000000001303b211 */ /* 0x000fc600008f0cdc */
[----:B------:R3:W-:Y:S04]  /*11150*/  @!P2 ST.E.128 desc[UR36][R8.64], RZ ;  /* 0x000000ff0800a985 */ /* 0x0007e8000c101d24 */
[----:B------:R3:W-:Y:S02]  /*11160*/  @!P3 ST.E.128 desc[UR36][R2.64], RZ ;  /* 0x000000ff0200b985 */ /* 0x0007e4000c101d24 */
.L_x_7900:
[----:B------:R-:W-:Y:S05]  /*11170*/  BSYNC B1 ;  /* 0x0000000000017941 */ /* 0x000fea0003800000 */
.L_x_7899:
        /* <DEDUP_REMOVED lines=8> */
[CC--:B--2---:R-:W-:Y:S02]  /*11200*/  @!P2 LEA R6, P0, R18.reuse, R2.reuse, 0x1 ;  /* 0x000000021206a211 */ /* 0x0c4fe400078008ff */
[C---:B------:R-:W-:Y:S02]  /*11210*/  @!P3 LEA R2, P1, R19.reuse, R2, 0x1 ;  /* 0x000000021302b211 */ /* 0x040fe400078208ff */
[-C--:B0-----:R-:W-:Y:S02]  /*11220*/  @!P2 LEA.HI.X R7, R18, R5.reuse, R221, 0x1, P0 ;  /* 0x000000051207a211 */ /* 0x081fe400000f0cdd */
[----:B------:R-:W-:-:S03]  /*11230*/  @!P3 LEA.HI.X R3, R19, R5, R220, 0x1, P1 ;  /* 0x000000051303b211 */ /* 0x000fc600008f0cdc */
[----:B------:R0:W-:Y:S04]  /*11240*/  @!P2 ST.E.128 desc[UR36][R6.64], RZ ;  /* 0x000000ff0600a985 */ /* 0x0001e8000c101d24 */
[----:B------:R0:W-:Y:S02]  /*11250*/  @!P3 ST.E.128 desc[UR36][R2.64], RZ ;  /* 0x000000ff0200b985 */ /* 0x0001e4000c101d24 */
.L_x_7889:
[----:B------:R-:W-:Y:S05]  /*11260*/  BSYNC B0 ;  /* 0x0000000000007941 */ /* 0x000fea0003800000 */
.L_x_7879:
[----:B------:R-:W-:Y:S02]  /*11270*/  ULDC UR4, c[0x0][0xc3c] ;  /* 0x00030f0000047ab9 */ /* 0x000fe40000000800 */
[----:B------:R-:W-:-:S06]  /*11280*/  UISETP.GE.AND UP0, UPT, UR7, UR4, UPT ;  /* 0x000000040700728c */ /* 0x000fcc000bf06270 */
[----:B------:R-:W-:-:S13]  /*11290*/  PLOP3.LUT P0, PT, PT, PT, UP0, 0x80, 0x0 ;  /* 0x000000000000781c */ /* 0x000fda0003f0f008 */
[----:B------:R-:W-:Y:S05]  /*112a0*/  @!P0 BRA `(.L_x_7901) ;  /* 0xfffffefc00348947 */ /* 0x000fea000383ffff */
[----:B------:R-:W-:Y:S05]  /*112b0*/  EXIT ;  /* 0x000000000000794d */ /* 0x000fea0003800000 */
.L_x_7788:
        /* <DEDUP_REMOVED lines=16> */
.L_x_7902:
        /* <DEDUP_REMOVED lines=43> */
.L_x_7906:
        /* <DEDUP_REMOVED lines=35> */
.L_x_7904:
        /* <DEDUP_REMOVED lines=13> */
.L_x_7907:
        /* <DEDUP_REMOVED lines=62> */
.L_x_7908:
        /* <DEDUP_REMOVED lines=61> */
.L_x_7909:
[----:B------:R-:W-:-:S05]  /*12120*/  LOP3.LUT R17, RZ, R2, RZ, 0x33, !PT ;  /* 0x00000002ff117212 */ /* 0x000fca00078e33ff */
[----:B------:R-:W-:Y:S01]  /*12130*/  IMAD.IADD R17, R6, 0x1, R17 ;  /* 0x0000000106117824 */ /* 0x000fe200078e0211 */
[----:B------:R-:W-:Y:S06]  /*12140*/  BRA `(.L_x_7910) ;  /* 0x0000000000147947 */ /* 0x000fec0003800000 */
.L_x_7905:
[----:B------:R-:W-:Y:S01]  /*12150*/  ULDC UR4, c[0x0][0xc3c] ;  /* 0x00030f0000047ab9 */ /* 0x000fe20000000800 */
[----:B------:R-:W-:Y:S02]  /*12160*/  IMAD.MOV.U32 R17, RZ, RZ, RZ ;  /* 0x000000ffff117224 */ /* 0x000fe400078e00ff */
[----:B------:R-:W-:Y:S02]  /*12170*/  IMAD.U32 R16, RZ, RZ, UR6 ;  /* 0x00000006ff107e24 */ /* 0x000fe4000f8e00ff */
[----:B------:R-:W-:Y:S02]  /*12180*/  IMAD.MOV.U32 R18, RZ, RZ, RZ ;  /* 0x000000ffff127224 */ /* 0x000fe400078e00ff */
[----:B------:R-:W-:-:S07]  /*12190*/  IMAD.U32 R19, RZ, RZ, UR4 ;  /* 0x00000004ff137e24 */ /* 0x000fce000f8e00ff */
.L_x_7910:
[----:B------:R-:W-:-:S13]  /*121a0*/  ISETP.NE.AND P0, PT, R7, RZ, PT ;  /* 0x000000ff0700720c */ /* 0x000fda0003f05270 */
[----:B------:R-:W0:Y:S01]  /*121b0*/  @!P0 S2R R3, SR_CgaCtaId ;  /* 0x0000000000038919 */ /* 0x000e220000008800 */
[----:B------:R-:W-:-:S04]  /*121c0*/  @!P0 MOV R2, 0x400 ;  /* 0x0000040000028802 */ /* 0x000fc80000000f00 */
[----:B0-----:R-:W-:-:S05]  /*121d0*/  @!P0 LEA R2, R3, R2, 0x18 ;  /* 0x0000000203028211 */ /* 0x001fca00078ec0ff */
[----:B------:R1:W-:Y:S01]  /*121e0*/  @!P0 STS.128 [R2+0x288d0], R16 ;  /* 0x0288d01002008388 */ /* 0x0003e20000000c00 */
[----:B------:R-:W-:Y:S06]  /*121f0*/  BAR.ARV 0x5, 0x180 ;  /* 0x0146000000007b1d */ /* 0x000fec0000002000 */
.L_x_7903:
        /* <DEDUP_REMOVED lines=18> */
[----:B------:R-:W-:Y:S02]  /*12320*/  LOP3.LUT R29, R30, 0x40, RZ, 0xfc, !PT ;  /* 0x000000401e1d7812 */ /* 0x000fe400078efcff */
[----:B--2---:R-:W-:Y:S02]  /*12330*/  R2UR UR4, R2 ;  /* 0x00000000020472ca */ /* 0x004fe400000e0000 */
[C---:B------:R-:W-:Y:S01]  /*12340*/  LOP3.LUT R2, R0.reuse, 0x7f, RZ, 0xc0, !PT ;  /* 0x0000007f00027812 */ /* 0x040fe200078ec0ff */
[----:B------:R-:W-:-:S03]  /*12350*/  IMAD.SHL.U32 R0, R0, 0x10, RZ ;  /* 0x0000001000007824 */ /* 0x000fc600078e00ff */
[----:B------:R-:W-:Y:S02]  /*12360*/  SHF.R.U32.HI R2, RZ, 0x3, R2 ;  /* 0x00000003ff027819 */ /* 0x000fe40000011602 */
[----:B------:R-:W-:-:S04]  /*12370*/  LOP3.LUT R0, R0, 0x70, RZ, 0xc0, !PT ;  /* 0x0000007000007812 */ /* 0x000fc800078ec0ff */
[----:B------:R-:W-:Y:S01]  /*12380*/  LOP3.LUT R2, R2, R0, RZ, 0xfc, !PT ;  /* 0x0000000002027212 */ /* 0x000fe200078efcff */
[----:B------:R-:W-:-:S03]  /*12390*/  ULOP3.LUT UR38, UR4, 0x2, URZ, 0xfc, !UPT ;  /* 0x0000000204267892 */ /* 0x000fc6000f8efc3f */
[----:B------:R-:W-:Y:S02]  /*123a0*/  UMOV UR4, 0x400 ;  /* 0x0000040000047882 */ /* 0x000fe40000000000 */
[----:B0-----:R-:W-:-:S06]  /*123b0*/  ULEA UR4, UR5, UR4, 0x18 ;  /* 0x0000000405047291 */ /* 0x001fcc000f8ec03f */
[----:B------:R-:W-:-:S04]  /*123c0*/  IMAD.U32 R22, RZ, RZ, UR4 ;  /* 0x00000004ff167e24 */ /* 0x000fc8000f8e00ff */
[----:B------:R-:W-:-:S05]  /*123d0*/  IMAD R0, R33, 0x2, R22 ;  /* 0x0000000221007824 */ /* 0x000fca00078e0216 */
[----:B------:R1:W-:Y:S02]  /*123e0*/  STL [R1], R0 ;  /* 0x0000000001007387 */ /* 0x0003e40000100800 */
.L_x_7984:
        /* <DEDUP_REMOVED lines=8> */
[----:B------:R0:W5:Y:S01]  /*12470*/  @P0 LDG.E R36, desc[UR36][R2.64] ;  /* 0x0000002402240981 */ /* 0x000162000c1e1900 */
[----:B------:R-:W-:Y:S01]  /*12480*/  ISETP.NE.U32.AND P0, PT, RZ, UR4, PT ;  /* 0x00000004ff007c0c */ /* 0x000fe2000bf05070 */
[----:B-1----:R-:W-:Y:S01]  /*12490*/  IMAD.MOV.U32 R0, RZ, RZ, RZ ;  /* 0x000000ffff007224 */ /* 0x002fe200078e00ff */
        /* <DEDUP_REMOVED lines=10> */
[----:B--2---:R-:W2:Y:S01]  /*12540*/  @P2 LDG.E R0, desc[UR36][R2.64] ;  /* 0x0000002402002981 */ /* 0x004ea2000c1e1900 */
        /* <DEDUP_REMOVED lines=17> */
.L_x_7912:
[----:B------:R-:W-:Y:S02]  /*12660*/  ULDC.64 UR4, c[0x0][0xa20] ;  /* 0x0002880000047ab9 */ /* 0x000fe40000000a00 */
[----:B------:R-:W-:-:S04]  /*12670*/  ISETP.NE.U32.AND P0, PT, RZ, UR4, PT ;  /* 0x00000004ff007c0c */ /* 0x000fc8000bf05070 */
[----:B------:R-:W-:-:S13]  /*12680*/  ISETP.NE.AND.EX P0, PT, RZ, UR5, PT, P0 ;  /* 0x00000005ff007c0c */ /* 0x000fda000bf05300 */
[----:B------:R-:W-:Y:S05]  /*12690*/  @!P0 BRA `(.L_x_7913) ;  /* 0x0000000000108947 */ /* 0x000fea0003800000 */
[----:B------:R-:W1:Y:S02]  /*126a0*/  LDC.64 R2, c[0x0][0xa20] ;  /* 0x00028800ff027b82 */ /* 0x000e640000000a00 */
[----:B-1----:R-:W-:-:S05]  /*126b0*/  IMAD.WIDE R2, R19, 0x4, R2 ;  /* 0x0000000413027825 */ /* 0x002fca00078e0202 */
[----:B------:R1:W5:Y:S01]  /*126c0*/  LDG.E R7, desc[UR36][R2.64] ;  /* 0x0000002402077981 */ /* 0x000362000c1e1900 */
[----:B------:R-:W-:Y:S05]  /*126d0*/  BRA `(.L_x_7914) ;  /* 0x0000000000247947 */ /* 0x000fea0003800000 */
.L_x_7913:
[----:B------:R-:W-:Y:S02]  /*126e0*/  ULDC.64 UR4, c[0x0][0xa08] ;  /* 0x0002820000047ab9 */ /* 0x000fe40000000a00 */
[----:B------:R-:W-:-:S04]  /*126f0*/  ISETP.NE.U32.AND P0, PT, RZ, UR4, PT ;  /* 0x00000004ff007c0c */ /* 0x000fc8000bf05070 */
[----:B------:R-:W-:-:S13]  /*12700*/  ISETP.NE.AND.EX P0, PT, RZ, UR5, PT, P0 ;  /* 0x00000005ff007c0c */ /* 0x000fda000bf05300 */
[----:B------:R-:W-:Y:S05]  /*12710*/  @!P0 BRA `(.L_x_7914) ;  /* 0x0000000000148947 */ /* 0x000fea0003800000 */
[----:B------:R-:W1:Y:S02]  /*12720*/  LDC.64 R2, c[0x0][0xa08] ;  /* 0x00028200ff027b82 */ /* 0x000e640000000a00 */
[----:B-1----:R-:W-:-:S05]  /*12730*/  IMAD.WIDE R2, R19, 0x4, R2 ;  /* 0x0000000413027825 */ /* 0x002fca00078e0202 */
[----:B------:R-:W2:Y:S04]  /*12740*/  LDG.E R7, desc[UR36][R2.64] ;  /* 0x0000002402077981 */ /* 0x000ea8000c1e1900 */
[----:B0-----:R-:W2:Y:S02]  /*12750*/  LDG.E R0, desc[UR36][R2.64+0x4] ;  /* 0x0000042402007981 */ /* 0x001ea4000c1e1900 */
[----:B--2---:R-:W-:-:S07]  /*12760*/  IMAD.IADD R7, R0, 0x1, -R7 ;  /* 0x0000000100077824 */ /* 0x004fce00078e0a07 */
.L_x_7914:
[----:B0-----:R-:W0:Y:S01]  /*12770*/  LDC R0, c[0x0][0x448] ;  /* 0x00011200ff007b82 */ /* 0x001e220000000800 */
[----:B------:R-:W-:Y:S01]  /*12780*/  IMAD.SHL.U32 R27, R17, 0x80, RZ ;  /* 0x00000080111b7824 */ /* 0x000fe200078e00ff */
[----:B------:R-:W-:Y:S01]  /*12790*/  LOP3.LUT R23, R23, 0xffffffef, RZ, 0xc0, !PT ;  /* 0xffffffef17177812 */ /* 0x000fe200078ec0ff */
[----:B-----5:R-:W-:-:S05]  /*127a0*/  IMAD.IADD R34, R7, 0x1, -R36 ;  /* 0x0000000107227824 */ /* 0x020fca00078e0a24 */
[----:B-1----:R-:W1:Y:S01]  /*127b0*/  LDC.64 R2, c[0x0][0x9e0] ;  /* 0x00027800ff027b82 */ /* 0x002e620000000a00 */
[----:B0-----:R-:W-:Y:S01]  /*127c0*/  ISETP.NE.AND P2, PT, R0, 0x1, PT ;  /* 0x000000010000780c */ /* 0x001fe20003f45270 */
[----:B------:R-:W-:Y:S01]  /*127d0*/  VIADD R0, R27, 0x7f ;  /* 0x0000007f1b007836 */ /* 0x000fe20000000000 */
[----:B-1----:R-:W-:-:S11]  /*127e0*/  ISETP.GE.AND P1, PT, R3, 0x1, PT ;  /* 0x000000010300780c */ /* 0x002fd60003f26270 */
        /* <DEDUP_REMOVED lines=20> */
.L_x_7917:
[----:B------:R-:W-:-:S13]  /*12930*/  ISETP.NE.AND P0, PT, R3, 0x1, PT ;  /* 0x000000010300780c */ /* 0x000fda0003f05270 */
[----:B------:R-:W0:Y:S02]  /*12940*/  @P0 LDC.64 R4, c[0x0][0x9e8] ;  /* 0x00027a00ff040b82 */ /* 0x000e240000000a00 */
[----:B0-----:R-:W-:-:S05]  /*12950*/  @P0 IMAD.HI.U32 R4, R0, R4, RZ ;  /* 0x0000000400040227 */ /* 0x001fca00078e00ff */
[----:B------:R-:W-:-:S07]  /*12960*/  @P0 SHF.R.U32.HI R0, RZ, R5, R4 ;  /* 0x00000005ff000219 */ /* 0x000fce0000011604 */
.L_x_7918:
[----:B------:R-:W-:Y:S05]  /*12970*/  BSYNC B0 ;  /* 0x0000000000007941 */ /* 0x000fea0003800000 */
.L_x_7916:
[----:B------:R-:W-:-:S05]  /*12980*/  IMAD R5, R0, R3, R3 ;  /* 0x0000000300057224 */ /* 0x000fca00078e0203 */
[----:B------:R-:W-:-:S07]  /*12990*/  VIMNMX R2, R2, R5, PT ;  /* 0x0000000502027248 */ /* 0x000fce0003fe0100 */
.L_x_7915:
        /* <DEDUP_REMOVED lines=29> */
.L_x_7921:
[----:B------:R-:W-:-:S13]  /*12b70*/  ISETP.NE.AND P0, PT, R3, 0x1, PT ;  /* 0x000000010300780c */ /* 0x000fda0003f05270 */
[----:B------:R-:W0:Y:S02]  /*12b80*/  @P0 LDC.64 R4, c[0x0][0x9e8] ;  /* 0x00027a00ff040b82 */ /* 0x000e240000000a00 */
[----:B0-----:R-:W-:-:S05]  /*12b90*/  @P0 IMAD.HI.U32 R4, R6, R4, RZ ;  /* 0x0000000406040227 */ /* 0x001fca00078e00ff */
[----:B------:R-:W-:-:S07]  /*12ba0*/  @P0 SHF.R.U32.HI R6, RZ, R5, R4 ;  /* 0x00000005ff060219 */ /* 0x000fce0000011604 */
.L_x_7922:
[----:B------:R-:W-:Y:S05]  /*12bb0*/  BSYNC B0 ;  /* 0x0000000000007941 */ /* 0x000fea0003800000 */
.L_x_7920:
[----:B------:R-:W-:-:S05]  /*12bc0*/  IMAD R3, R6, R3, RZ ;  /* 0x0000000306037224 */ /* 0x000fca00078e02ff */
[----:B------:R-:W-:-:S07]  /*12bd0*/  VIMNMX R2, R2, R3, !PT ;  /* 0x0000000302027248 */ /* 0x000fce0007fe0100 */
.L_x_7919:
        /* <DEDUP_REMOVED lines=17> */
[----:B0-----:R-:W-:-:S04]  /*12cf0*/  IABS R6, R5 ;  /* 0x0000000500067213 */ /* 0x001fc80000000000 */
[----:B------:R-:W0:Y:S08]  /*12d00*/  I2F.RP R7, R6 ;  /* 0x0000000600077306 */ /* 0x000e300000209400 */
[----:B0-----:R-:W0:Y:S02]  /*12d10*/  MUFU.RCP R7, R7 ;  /* 0x0000000700077308 */ /* 0x001e240000001000 */
[----:B0-----:R-:W-:-:S06]  /*12d20*/  VIADD R8, R7, 0xffffffe ;  /* 0x0ffffffe07087836 */ /* 0x001fcc0000000000 */
[----:B------:R-:W0:Y:S02]  /*12d30*/  F2I.FTZ.U32.TRUNC.NTZ R3, R8 ;  /* 0x0000000800037305 */ /* 0x000e24000021f000 */
[----:B0-----:R-:W-:-:S04]  /*12d40*/  IMAD.MOV R9, RZ, RZ, -R3 ;  /* 0x000000ffff097224 */ /* 0x001fc800078e0a03 */
[----:B------:R-:W-:-:S04]  /*12d50*/  IMAD R9, R9, R6, RZ ;  /* 0x0000000609097224 */ /* 0x000fc800078e02ff */
[----:B------:R-:W-:Y:S01]  /*12d60*/  IMAD.HI.U32 R3, R3, R9, R2 ;  /* 0x0000000903037227 */ /* 0x000fe200078e0002 */
[----:B------:R-:W-:Y:S02]  /*12d70*/  IADD3 R2, R5, -0x1, R0 ;  /* 0xffffffff05027810 */ /* 0x000fe40007ffe000 */
[----:B------:R-:W-:-:S03]  /*12d80*/  IABS R9, R5 ;  /* 0x0000000500097213 */ /* 0x000fc60000000000 */
[----:B------:R-:W-:Y:S02]  /*12d90*/  IMAD.IADD R2, R2, 0x1, -R35 ;  /* 0x0000000102027824 */ /* 0x000fe400078e0a23 */
[----:B------:R-:W-:-:S03]  /*12da0*/  IMAD.MOV R7, RZ, RZ, -R9 ;  /* 0x000000ffff077224 */ /* 0x000fc600078e0a09 */
        /* <DEDUP_REMOVED lines=14> */
.L_x_7924:
[----:B------:R-:W-:Y:S05]  /*12e90*/  BSYNC B0 ;  /* 0x0000000000007941 */ /* 0x000fea0003800000 */
.L_x_7923:
[-C--:B------:R-:W-:Y:S01]  /*12ea0*/  IMAD R35, R4, R2.reuse, R35 ;  /* 0x0000000204237224 */ /* 0x080fe200078e0223 */
        /* <DEDUP_REMOVED lines=22> */
.L_x_7926:
        /* <DEDUP_REMOVED lines=20> */
.L_x_7929:
[----:B------:R-:W-:Y:S05]  /*13150*/  BSYNC B6 ;  /* 0x0000000000067941 */ /* 0x000fea0003800000 */
.L_x_7928:
        /* <DEDUP_REMOVED lines=20> */
.L_x_7932:
        /* <DEDUP_REMOVED lines=15> */
.L_x_7931:
[----:B------:R-:W-:Y:S05]  /*13390*/  BSYNC B6 ;  /* 0x0000000000067941 */ /* 0x000fea0003800000 */
.L_x_7930:
[----:B------:R-:W-:Y:S01]  /*133a0*/  ULDC.64 UR4, c[0x0][0x9f8] ;  /* 0x00027e0000047ab9 */ /* 0x000fe20000000a00 */
[----:B------:R-:W-:Y:S01]  /*133b0*/  IMAD.MOV.U32 R32, RZ, RZ, R19 ;  /* 0x000000ffff207224 */ /* 0x000fe200078e0013 */
[----:B------:R-:W-:Y:S01]  /*133c0*/  ISETP.NE.U32.AND P0, PT, RZ, UR4, PT ;  /* 0x00000004ff007c0c */ /* 0x000fe2000bf05070 */
[----:B------:R-:W0:Y:S01]  /*133d0*/  S2R R20, SR_TID.X ;  /* 0x0000000000147919 */ /* 0x000e220000002100 */
[----:B------:R-:W1:Y:S01]  /*133e0*/  LDC R6, c[0x0][0x430] ;  /* 0x00010c00ff067b82 */ /* 0x000e620000000800 */
[----:B------:R-:W2:Y:S01]  /*133f0*/  S2R R17, SR_TID.X ;  /* 0x0000000000117919 */ /* 0x000ea20000002100 */
[----:B------:R-:W-:Y:S01]  /*13400*/  ISETP.NE.AND.EX P0, PT, RZ, UR5, PT, P0 ;  /* 0x00000005ff007c0c */ /* 0x000fe2000bf05300 */
[----:B------:R-:W-:Y:S01]  /*13410*/  VIADD R26, R24, 0xffffffff ;  /* 0xffffffff181a7836 */ /* 0x000fe20000000000 */
[----:B------:R-:W-:Y:S01]  /*13420*/  LOP3.LUT R23, R23, 0xfffffff7, RZ, 0xc0, !PT ;  /* 0xfffffff717177812 */ /* 0x000fe200078ec0ff */
[----:B------:R-:W-:-:S10]  /*13430*/  ULDC UR4, c[0x0][0x2f4] ;  /* 0x0000bd0000047ab9 */ /* 0x000fd40000000800 */
[----:B------:R-:W3:Y:S02]  /*13440*/  @P0 LDC.64 R2, c[0x0][0x9f8] ;  /* 0x00027e00ff020b82 */ /* 0x000ee40000000a00 */
[----:B---3--:R-:W-:-:S05]  /*13450*/  @P0 IMAD.WIDE R2, R19, 0x4, R2 ;  /* 0x0000000413020825 */ /* 0x008fca00078e0202 */
[----:B------:R3:W4:Y:S01]  /*13460*/  @P0 LDG.E R32, desc[UR36][R2.64] ;  /* 0x0000002402200981 */ /* 0x000722000c1e1900 */
[----:B-1----:R-:W-:Y:S01]  /*13470*/  ISETP.NE.AND P1, PT, R6, 0x1, PT ;  /* 0x000000010600780c */ /* 0x002fe20003f25270 */
[----:B0-----:R-:W-:Y:S01]  /*13480*/  IMAD.SHL.U32 R20, R20, 0x10, RZ ;  /* 0x0000001014147824 */ /* 0x001fe200078e00ff */
[----:B--2---:R-:W-:Y:S01]  /*13490*/  LOP3.LUT R17, R17, 0x7f, RZ, 0xc0, !PT ;  /* 0x0000007f11117812 */ /* 0x004fe200078ec0ff */
[----:B------:R-:W-:-:S03]  /*134a0*/  IMAD.SHL.U32 R8, R26, 0x80, RZ ;  /* 0x000000801a087824 */ /* 0x000fc600078e00ff */
[----:B------:R-:W-:Y:S02]  /*134b0*/  SHF.R.U32.HI R17, RZ, 0x3, R17 ;  /* 0x00000003ff117819 */ /* 0x000fe40000011611 */
[----:B------:R-:W-:-:S04]  /*134c0*/  LOP3.LUT R20, R20, 0x70, RZ, 0xc0, !PT ;  /* 0x0000007014147812 */ /* 0x000fc800078ec0ff */
[----:B------:R-:W-:Y:S01]  /*134d0*/  LOP3.LUT R5, R8, R17, R20, 0xfe, !PT ;  /* 0x0000001108057212 */ /* 0x000fe200078efe14 */
[----:B------:R-:W0:Y:S01]  /*134e0*/  @P1 LDC R4, c[0x0][0x434] ;  /* 0x00010d00ff041b82 */ /* 0x000e220000000800 */
[----:B------:R-:W-:Y:S02]  /*134f0*/  @P1 LOP3.LUT R23, R23, 0x8, RZ, 0xfc, !PT ;  /* 0x0000000817171812 */ /* 0x000fe400078efcff */
[C---:B------:R-:W-:Y:S01]  /*13500*/  ISETP.GE.AND P0, PT, R5.reuse, R34, PT ;  /* 0x000000220500720c */ /* 0x040fe20003f06270 */
[----:B------:R-:W-:-:S04]  /*13510*/  IMAD.IADD R5, R5, 0x1, R36 ;  /* 0x0000000105057824 */ /* 0x000fc800078e0224 */
[----:B------:R-:W1:Y:S08]  /*13520*/  @P1 LDC R0, c[0x0][0x438] ;  /* 0x00010e00ff001b82 */ /* 0x000e700000000800 */
[----:B---3--:R-:W2:Y:S01]  /*13530*/  @!P0 LDC.64 R2, c[0x0][0x428] ;  /* 0x00010a00ff028b82 */ /* 0x008ea20000000a00 */
[----:B0-----:R-:W-:-:S04]  /*13540*/  @P1 IMAD.HI.U32 R7, R5, R4, RZ ;  /* 0x0000000405071227 */ /* 0x001fc800078e00ff */
[----:B------:R-:W-:Y:S01]  /*13550*/  IMAD.MOV.U32 R4, RZ, RZ, R5 ;  /* 0x000000ffff047224 */ /* 0x000fe200078e0005 */
[----:B-1----:R-:W-:-:S05]  /*13560*/  @P1 SHF.R.U32.HI R4, RZ, R0, R7 ;  /* 0x00000000ff041219 */ /* 0x002fca0000011607 */
[----:B------:R-:W-:-:S04]  /*13570*/  IMAD.MOV R0, RZ, RZ, -R4 ;  /* 0x000000ffff007224 */ /* 0x000fc800078e0a04 */
[----:B------:R-:W-:Y:S01]  /*13580*/  IMAD R0, R6, R0, R5 ;  /* 0x0000000006007224 */ /* 0x000fe200078e0205 */
[----:B------:R-:W-:Y:S02]  /*13590*/  @!P0 SHF.R.S32.HI R5, RZ, 0x1f, R4 ;  /* 0x0000001fff058819 */ /* 0x000fe40000011404 */
[----:B------:R-:W-:Y:S01]  /*135a0*/  LOP3.LUT R23, R23, 0xfffffffb, RZ, 0xc0, !PT ;  /* 0xfffffffb17177812 */ /* 0x000fe200078ec0ff */
[----:B------:R-:W-:Y:S01]  /*135b0*/  UMOV UR5, 0xffffffff ;  /* 0xffffffff00057882 */ /* 0x000fe20000000000 */
[----:B----4-:R-:W-:Y:S01]  /*135c0*/  SHF.R.S32.HI R37, RZ, 0x1f, R32 ;  /* 0x0000001fff257819 */ /* 0x010fe20000011420 */
[----:B--2---:R-:W-:-:S04]  /*135d0*/  @!P0 IMAD.WIDE.U32 R4, R32, R2, R4 ;  /* 0x0000000220048225 */ /* 0x004fc800078e0004 */
[----:B------:R-:W-:-:S04]  /*135e0*/  @!P0 IMAD R6, R37, R2, RZ ;  /* 0x0000000225068224 */ /* 0x000fc800078e02ff */
[----:B------:R-:W-:Y:S02]  /*135f0*/  @!P0 IMAD R6, R32, R3, R6 ;  /* 0x0000000320068224 */ /* 0x000fe400078e0206 */
[----:B------:R-:W0:Y:S02]  /*13600*/  @!P0 LDC.64 R2, c[0x0][0x418] ;  /* 0x00010600ff028b82 */ /* 0x000e240000000a00 */
[----:B------:R-:W-:Y:S01]  /*13610*/  @!P0 IMAD.IADD R5, R5, 0x1, R6 ;  /* 0x0000000105058824 */ /* 0x000fe200078e0206 */
[----:B0-----:R-:W-:-:S04]  /*13620*/  @!P0 LEA R2, P1, R4, R2, 0x2 ;  /* 0x0000000204028211 */ /* 0x001fc800078210ff */
[----:B------:R-:W-:Y:S01]  /*13630*/  @!P0 LEA.HI.X R3, R4, R3, R5, 0x2, P1 ;  /* 0x0000000304038211 */ /* 0x000fe200008f1405 */
[----:B------:R-:W-:Y:S02]  /*13640*/  IMAD.U32 R5, RZ, RZ, UR38 ;  /* 0x00000026ff057e24 */ /* 0x000fe4000f8e00ff */
[----:B------:R-:W-:-:S03]  /*13650*/  IMAD.MOV.U32 R4, RZ, RZ, RZ ;  /* 0x000000ffff047224 */ /* 0x000fc600078e00ff */
[----:B------:R-:W-:-:S03]  /*13660*/  ISETP.NE.AND P2, PT, R5, 0x3, PT ;  /* 0x000000030500780c */ /* 0x000fc60003f45270 */
[----:B------:R0:W5:Y:S01]  /*13670*/  @!P0 LDG.E R4, desc[UR36][R2.64] ;  /* 0x0000002402048981 */ /* 0x000162000c1e1900 */
[----:B------:R-:W-:-:S09]  /*13680*/  ISETP.GE.AND P0, PT, R30, UR4, PT ;  /* 0x000000041e007c0c */ /* 0x000fd2000bf06270 */
[----:B------:R-:W-:-:S04]  /*13690*/  @P2 LOP3.LUT R23, R23, 0x4, RZ, 0xfc, !PT ;  /* 0x0000000417172812 */ /* 0x000fc800078efcff */
[----:B------:R-:W-:-:S04]  /*136a0*/  LOP3.LUT R23, R23, 0xfffffffd, RZ, 0xc0, !PT ;  /* 0xfffffffd17177812 */ /* 0x000fc800078ec0ff */
[----:B------:R-:W-:Y:S02]  /*136b0*/  @P0 LOP3.LUT R23, R23, 0x2, RZ, 0xfc, !PT ;  /* 0x0000000217170812 */ /* 0x000fe400078efcff */
[----:B------:R-:W-:Y:S02]  /*136c0*/  ISETP.GE.AND P0, PT, R29, UR4, PT ;  /* 0x000000041d007c0c */ /* 0x000fe4000bf06270 */
[----:B------:R-:W-:-:S11]  /*136d0*/  LOP3.LUT R23, R23, 0xfffffffe, RZ, 0xc0, !PT ;  /* 0xfffffffe17177812 */ /* 0x000fd600078ec0ff */
[----:B------:R-:W-:Y:S01]  /*136e0*/  @P0 LOP3.LUT R23, R23, 0x1, RZ, 0xfc, !PT ;  /* 0x0000000117170812 */ /* 0x000fe200078efcff */
[----:B0-----:R-:W-:Y:S06]  /*136f0*/  BRA.DIV UR5, `(.L_x_7933) ;  /* 0x0000004605687947 */ /* 0x001fec000b800000 */
.L_x_8001:
[----:B------:R-:W-:Y:S01]  /*13700*/  LOP3.LUT R24, R18, 0xffff, RZ, 0xc0, !PT ;  /* 0x0000ffff12187812 */ /* 0x000fe200078ec0ff */
[----:B------:R-:W-:Y:S06]  /*13710*/  @!P2 BRA `(.L_x_7934) ;  /* 0x000000000004a947 */ /* 0x000fec0003800000 */
[----:B------:R-:W-:Y:S01]  /*13720*/  BPT.TRAP 0x1 ;  /* 0x000000040000795c */ /* 0x000fe20000300000 */
.L_x_7934:
[----:B------:R-:W-:Y:S01]  /*13730*/  SHF.R.S32.HI R6, RZ, 0x1f, R0 ;  /* 0x0000001fff067819 */ /* 0x000fe20000011400 */
[----:B------:R-:W-:Y:S01]  /*13740*/  ULDC.64 UR4, c[0x0][0x328] ;  /* 0x0000ca0000047ab9 */ /* 0x000fe20000000a00 */
[----:B------:R-:W-:Y:S01]  /*13750*/  ULDC.64 UR6, c[0x0][0x318] ;  /* 0x0000c60000067ab9 */ /* 0x000fe20000000a00 */
[----:B------:R-:W-:Y:S01]  /*13760*/  IMAD.WIDE.U32 R2, R0, UR4, RZ ;  /* 0x0000000400027c25 */ /* 0x000fe2000f8e00ff */
        /* <DEDUP_REMOVED lines=19> */
.L_x_8002:
[----:B------:R-:W-:Y:S05]  /*138a0*/  BSYNC B0 ;  /* 0x0000000000007941 */ /* 0x000fea0003800000 */
.L_x_7935:
        /* <DEDUP_REMOVED lines=105> */
.L_x_8020:
        /* <DEDUP_REMOVED lines=11> */
.L_x_7938:
        /* <DEDUP_REMOVED lines=10> */
.L_x_7939:
[----:B-1----:R1:W5:Y:S01]  /*14090*/  LDL.LU R2, [R1+0x4] ;  /* 0x0000040001027983 */ /* 0x0023620000300800 */
[----:B------:R1:W-:Y:S02]  /*140a0*/  SYNCS.ARRIVE.TRANS64.A1T0 RZ, [R7+URZ+0x28830], RZ ;  /* 0x028830ff07ff79a7 */ /* 0x0003e4000810003f */
[----:B------:R-:W-:Y:S05]  /*140b0*/  WARPSYNC.ALL ;  /* 0x0000000000007948 */ /* 0x000fea0003800000 */
[----:B------:R-:W-:Y:S01]  /*140c0*/  ULDC.64 UR4, c[0x0][0x298] ;  /* 0x0000a60000047ab9 */ /* 0x000fe20000000a00 */
[----:B------:R-:W-:Y:S01]  /*140d0*/  BSSY B6, `(.L_x_7940) ;  /* 0x000001c000067945 */ /* 0x000fe20003800000 */
[----:B------:R-:W-:Y:S01]  /*140e0*/  BAR.SYNC.DEFER_BLOCKING 0x8, 0x180 ;  /* 0x0206000000007b1d */ /* 0x000fe20000010000 */
[----:B-----5:R-:W-:Y:S01]  /*140f0*/  SHF.R.S32.HI R0, RZ, 0x1f, R2 ;  /* 0x0000001fff007819 */ /* 0x020fe20000011402 */
[----:B0-----:R-:W-:-:S04]  /*14100*/  IMAD.WIDE.U32 R4, R2, UR4, RZ ;  /* 0x0000000402047c25 */ /* 0x001fc8000f8e00ff */
[----:B------:R-:W-:Y:S01]  /*14110*/  IMAD R0, R0, UR4, RZ ;  /* 0x0000000400007c24 */ /* 0x000fe2000f8e02ff */
[----:B------:R0:W-:Y:S03]  /*14120*/  STL.64 [R1+0x8], R4 ;  /* 0x0000080401007387 */ /* 0x0001e60000100a00 */
[----:B------:R-:W-:Y:S02]  /*14130*/  IMAD R0, R2, UR5, R0 ;  /* 0x0000000502007c24 */ /* 0x000fe4000f8e0200 */
[----:B------:R-:W-:Y:S02]  /*14140*/  VIADD R2, R22, 0x10400 ;  /* 0x0001040016027836 */ /* 0x000fe40000000000 */
[----:B------:R-:W-:-:S03]  /*14150*/  IMAD.IADD R0, R5, 0x1, R0 ;  /* 0x0000000105007824 */ /* 0x000fc600078e0200 */
[----:B------:R-:W-:Y:S02]  /*14160*/  LOP3.LUT P0, RZ, R2, 0x3ff, RZ, 0xc0, !PT ;  /* 0x000003ff02ff7812 */ /* 0x000fe4000780c0ff */
[----:B------:R0:W-:Y:S11]  /*14170*/  STL [R1+0x4], R0 ;  /* 0x0000040001007387 */ /* 0x0001f60000100800 */
[----:B0-----:R-:W-:Y:S05]  /*14180*/  @!P0 BRA `(.L_x_7941) ;  /* 0x0000000000408947 */ /* 0x001fea0003800000 */
        /* <DEDUP_REMOVED lines=16> */
.L_x_7941:
[----:B------:R-:W-:Y:S05]  /*14290*/  BSYNC B6 ;  /* 0x0000000000067941 */ /* 0x000fea0003800000 */
.L_x_7940:
[----:B------:R-:W2:Y:S01]  /*142a0*/  LDL.LU R2, [R1+0x4] ;  /* 0x0000040001027983 */ /* 0x000ea20000300800 */
[----:B------:R-:W-:Y:S01]  /*142b0*/  LOP3.LUT P6, RZ, R23, 0x20, RZ, 0xc0, !PT ;  /* 0x0000002017ff7812 */ /* 0x000fe200078cc0ff */
[----:B------:R-:W-:Y:S01]  /*142c0*/  ULDC.64 UR6, c[0x0][0x2e0] ;  /* 0x0000b80000067ab9 */ /* 0x000fe20000000a00 */
[----:B------:R-:W-:Y:S01]  /*142d0*/  SHF.R.S32.HI R0, RZ, 0x1f, R19 ;  /* 0x0000001fff007819 */ /* 0x000fe20000011413 */
[----:B------:R-:W3:Y:S01]  /*142e0*/  LDL.LU.64 R20, [R1+0x8] ;  /* 0x0000080001147983 */ /* 0x000ee20000300a00 */
[----:B------:R-:W-:Y:S02]  /*142f0*/  ULDC.64 UR4, c[0x0][0x2d8] ;  /* 0x0000b60000047ab9 */ /* 0x000fe40000000a00 */
[----:B------:R-:W-:Y:S01]  /*14300*/  SEL R0, R0, RZ, !P6 ;  /* 0x000000ff00007207 */ /* 0x000fe20007000000 */
[----:B------:R0:W5:Y:S04]  /*14310*/  LDL R8, [R1] ;  /* 0x0000000001087983 */ /* 0x0001680000100800 */
[----:B------:R-:W-:Y:S01]  /*14320*/  IMAD R4, R0, UR6, RZ ;  /* 0x0000000600047c24 */ /* 0x000fe2000f8e02ff */
[----:B------:R-:W-:-:S05]  /*14330*/  SEL R0, R19, RZ, !P6 ;  /* 0x000000ff13007207 */ /* 0x000fca0007000000 */
[----:B------:R-:W-:Y:S02]  /*14340*/  IMAD R4, R0, UR7, R4 ;  /* 0x0000000700047c24 */ /* 0x000fe4000f8e0204 */
[----:B--2---:R-:W-:Y:S01]  /*14350*/  IMAD.MOV.U32 R3, RZ, RZ, R2 ;  /* 0x000000ffff037224 */ /* 0x004fe200078e0002 */
[----:B---3--:R-:W2:Y:S01]  /*14360*/  LDC R21, c[0x0][0x448] ;  /* 0x00011200ff157b82 */ /* 0x008ea20000000800 */
[----:B------:R-:W-:Y:S02]  /*14370*/  IMAD.MOV.U32 R2, RZ, RZ, R20 ;  /* 0x000000ffff027224 */ /* 0x000fe400078e0014 */
[----:B------:R-:W3:Y:S02]  /*14380*/  S2R R20, SR_TID.X ;  /* 0x0000000000147919 */ /* 0x000ee40000002100 */
[----:B------:R-:W-:-:S04]  /*14390*/  IMAD.WIDE.U32 R2, R24, UR4, R2 ;  /* 0x0000000418027c25 */ /* 0x000fc8000f8e0002 */
[----:B------:R-:W-:Y:S01]  /*143a0*/  IMAD R3, R24, UR5, R3 ;  /* 0x0000000518037c24 */ /* 0x000fe2000f8e0203 */
[----:B------:R-:W-:Y:S01]  /*143b0*/  ULDC.64 UR4, c[0x0][0x2d0] ;  /* 0x0000b40000047ab9 */ /* 0x000fe20000000a00 */
[----:B------:R-:W-:-:S04]  /*143c0*/  IMAD.WIDE.U32 R2, R0, UR6, R2 ;  /* 0x0000000600027c25 */ /* 0x000fc8000f8e0002 */
[----:B------:R-:W-:Y:S01]  /*143d0*/  IMAD.IADD R3, R3, 0x1, R4 ;  /* 0x0000000103037824 */ /* 0x000fe200078e0204 */
[----:B--2---:R-:W-:Y:S02]  /*143e0*/  ISETP.NE.AND P6, PT, R21, 0x1, PT ;  /* 0x000000011500780c */ /* 0x004fe40003fc5270 */
[----:B------:R-:W2:Y:S01]  /*143f0*/  S2R R21, SR_TID.X ;  /* 0x0000000000157919 */ /* 0x000ea20000002100 */
[----:B---3--:R-:W-:-:S10]  /*14400*/  LOP3.LUT R20, R20, 0x7f, RZ, 0xc0, !PT ;  /* 0x0000007f14147812 */ /* 0x008fd400078ec0ff */
[----:B------:R-:W3:Y:S01]  /*14410*/  @P6 LDC R5, c[0x0][0x44c] ;  /* 0x00011300ff056b82 */ /* 0x000ee20000000800 */
[----:B------:R-:W-:-:S07]  /*14420*/  SHF.R.U32.HI R20, RZ, 0x3, R20 ;  /* 0x00000003ff147819 */ /* 0x000fce0000011614 */
[----:B------:R-:W4:Y:S01]  /*14430*/  @P6 LDC R0, c[0x0][0x450] ;  /* 0x00011400ff006b82 */ /* 0x000f220000000800 */
[----:B--2---:R-:W-:-:S05]  /*14440*/  IMAD.SHL.U32 R21, R21, 0x10, RZ ;  /* 0x0000001015157824 */ /* 0x004fca00078e00ff */
[----:B------:R-:W-:-:S04]  /*14450*/  LOP3.LUT R21, R21, 0x70, RZ, 0xc0, !PT ;  /* 0x0000007015157812 */ /* 0x000fc800078ec0ff */
[----:B------:R-:W-:-:S05]  /*14460*/  LOP3.LUT R20, R20, R21, RZ, 0xfc, !PT ;  /* 0x0000001514147212 */ /* 0x000fca00078efcff */
[----:B------:R-:W-:-:S04]  /*14470*/  IMAD.IADD R4, R20, 0x1, R27 ;  /* 0x0000000114047824 */ /* 0x000fc800078e021b */
[----:B---3--:R-:W-:-:S04]  /*14480*/  @P6 IMAD.HI.U32 R5, R4, R5, RZ ;  /* 0x0000000504056227 */ /* 0x008fc800078e00ff */
[----:B------:R-:W-:Y:S01]  /*14490*/  IMAD.MOV.U32 R6, RZ, RZ, R4 ;  /* 0x000000ffff067224 */ /* 0x000fe200078e0004 */
[----:B----4-:R-:W-:Y:S02]  /*144a0*/  @P6 SHF.R.U32.HI R6, RZ, R0, R5 ;  /* 0x00000000ff066219 */ /* 0x010fe40000011605 */
[----:B------:R-:W2:Y:S03]  /*144b0*/  LDC R5, c[0x0][0x448] ;  /* 0x00011200ff057b82 */ /* 0x000ea60000000800 */
[----:B------:R-:W-:Y:S01]  /*144c0*/  IMAD.MOV R0, RZ, RZ, -R6 ;  /* 0x000000ffff007224 */ /* 0x000fe200078e0a06 */
[----:B------:R-:W3:Y:S01]  /*144d0*/  S2R R20, SR_TID.X ;  /* 0x0000000000147919 */ /* 0x000ee20000002100 */
[----:B------:R-:W-:-:S04]  /*144e0*/  IMAD.WIDE.U32 R2, R6, UR4, R2 ;  /* 0x0000000406027c25 */ /* 0x000fc8000f8e0002 */
[----:B--2---:R-:W-:Y:S01]  /*144f0*/  IMAD R0, R5, R0, R4 ;  /* 0x0000000005007224 */ /* 0x004fe200078e0204 */
[----:B------:R-:W-:-:S05]  /*14500*/  SHF.R.S32.HI R4, RZ, 0x1f, R6 ;  /* 0x0000001fff047819 */ /* 0x000fca0000011406 */
[----:B-1----:R-:W-:-:S04]  /*14510*/  IMAD R7, R4, UR4, RZ ;  /* 0x0000000404077c24 */ /* 0x002fc8000f8e02ff */
        /* <DEDUP_REMOVED lines=14> */
[----:B------:R-:W-:Y:S01]  /*14600*/  UMOV UR4, 0xffffffff ;  /* 0xffffffff00047882 */ /* 0x000fe20000000000 */
[----:B---3--:R-:W-:-:S04]  /*14610*/  LOP3.LUT R20, R20, 0x7f, RZ, 0xc0, !PT ;  /* 0x0000007f14147812 */ /* 0x008fc800078ec0ff */
[----:B------:R-:W-:Y:S01]  /*14620*/  SHF.R.U32.HI R9, RZ, 0x3, R20 ;  /* 0x00000003ff097819 */ /* 0x000fe20000011614 */
[----:B0-----:R-:W-:Y:S06]  /*14630*/  BRA.DIV UR4, `(.L_x_7942) ;  /* 0x0000004204ac7947 */ /* 0x001fec000b800000 */
        /* <DEDUP_REMOVED lines=72> */
.L_x_8037:
        /* <DEDUP_REMOVED lines=11> */
.L_x_7944:
[----:B------:R-:W-:Y:S05]  /*14b70*/  BSYNC B0 ;  /* 0x0000000000007941 */ /* 0x000fea0003800000 */
.L_x_7943:
[----:B------:R-:W-:Y:S01]  /*14b80*/  NOP ;  /* 0x0000000000007918 */ /* 0x000fe20000000000 */
[----:B------:R-:W-:-:S13]  /*14b90*/  PLOP3.LUT P0, PT, PT, PT, PT, 0x80, 0x0 ;  /* 0x000000000000781c */ /* 0x000fda0003f0f070 */
.L_x_7945:
        /* <DEDUP_REMOVED lines=21> */
.L_x_8038:
[----:B------:R-:W-:Y:S05]  /*14cf0*/  BSYNC B0 ;  /* 0x0000000000007941 */ /* 0x000fea0003800000 */
.L_x_7946:
        /* <DEDUP_REMOVED lines=8> */
.L_x_7962:
[----:B------:R-:W1:Y:S01]  /*14d80*/  LDC R0, c[0x0][0x430] ;  /* 0x00010c00ff007b82 */ /* 0x000e620000000800 */
[----:B------:R-:W3:Y:S01]  /*14d90*/  S2R R4, SR_TID.X ;  /* 0x0000000000047919 */ /* 0x000ee20000002100 */
[----:B------:R-:W-:Y:S05]  /*14da0*/  YIELD ;  /* 0x0000000000007946 */ /* 0x000fea0003800000 */
[----:B------:R-:W-:Y:S01]  /*14db0*/  ULDC.64 UR4, c[0x0][0x428] ;  /* 0x00010a0000047ab9 */ /* 0x000fe20000000a00 */
[----:B------:R-:W-:Y:S01]  /*14dc0*/  LOP3.LUT P3, RZ, R23, 0x4, RZ, 0xc0, !PT ;  /* 0x0000000417ff7812 */ /* 0x000fe2000786c0ff */
[----:B------:R-:W-:Y:S01]  /*14dd0*/  VIADD R25, R10, 0x1 ;  /* 0x000000010a197836 */ /* 0x000fe20000000000 */
[----:B-1----:R-:W-:-:S02]  /*14de0*/  ISETP.NE.AND P0, PT, R0, 0x1, PT ;  /* 0x000000010000780c */ /* 0x002fc40003f05270 */
[----:B------:R-:W1:Y:S01]  /*14df0*/  S2R R0, SR_TID.X ;  /* 0x0000000000007919 */ /* 0x000e620000002100 */
[----:B---3--:R-:W-:-:S10]  /*14e00*/  IMAD.SHL.U32 R4, R4, 0x10, RZ ;  /* 0x0000001004047824 */ /* 0x008fd400078e00ff */
[----:B0-----:R-:W0:Y:S01]  /*14e10*/  @P0 LDC R3, c[0x0][0x438] ;  /* 0x00010e00ff030b82 */ /* 0x001e220000000800 */
[----:B------:R-:W-:Y:S02]  /*14e20*/  LOP3.LUT R4, R4, 0x70, RZ, 0xc0, !PT ;  /* 0x0000007004047812 */ /* 0x000fe400078ec0ff */
[----:B-1----:R-:W-:-:S04]  /*14e30*/  LOP3.LUT R0, R0, 0x7f, RZ, 0xc0, !PT ;  /* 0x0000007f00007812 */ /* 0x002fc800078ec0ff */
[----:B------:R-:W-:Y:S02]  /*14e40*/  SHF.R.U32.HI R5, RZ, 0x3, R0 ;  /* 0x00000003ff057819 */ /* 0x000fe40000011600 */
[----:B------:R-:W1:Y:S03]  /*14e50*/  @P0 LDC R0, c[0x0][0x434] ;  /* 0x00010d00ff000b82 */ /* 0x000e660000000800 */
[----:B------:R-:W-:Y:S02]  /*14e60*/  IMAD R7, R6, 0x80, R5 ;  /* 0x0000008006077824 */ /* 0x000fe400078e0205 */
[----:B------:R-:W-:-:S03]  /*14e70*/  IMAD R5, R37, UR4, RZ ;  /* 0x0000000425057c24 */ /* 0x000fc6000f8e02ff */
[----:B------:R-:W-:Y:S01]  /*14e80*/  IADD3 R7, R4, R7, R36 ;  /* 0x0000000704077210 */ /* 0x000fe20007ffe024 */
[----:B------:R-:W-:-:S04]  /*14e90*/  IMAD R5, R32, UR5, R5 ;  /* 0x0000000520057c24 */ /* 0x000fc8000f8e0205 */
[----:B------:R-:W-:Y:S02]  /*14ea0*/  IMAD.MOV.U32 R8, RZ, RZ, R7 ;  /* 0x000000ffff087224 */ /* 0x000fe400078e0007 */
[----:B-1----:R-:W-:-:S05]  /*14eb0*/  @P0 IMAD.HI.U32 R0, R7, R0, RZ ;  /* 0x0000000007000227 */ /* 0x002fca00078e00ff */
[----:B0-----:R-:W-:-:S04]  /*14ec0*/  @P0 SHF.R.U32.HI R8, RZ, R3, R0 ;  /* 0x00000003ff080219 */ /* 0x001fc80000011600 */
[--C-:B------:R-:W-:Y:S01]  /*14ed0*/  SHF.R.S32.HI R3, RZ, 0x1f, R8.reuse ;  /* 0x0000001fff037819 */ /* 0x100fe20000011408 */
[----:B------:R-:W-:-:S04]  /*14ee0*/  IMAD.MOV.U32 R2, RZ, RZ, R8 ;  /* 0x000000ffff027224 */ /* 0x000fc800078e0008 */
[----:B------:R-:W-:Y:S01]  /*14ef0*/  IMAD.WIDE.U32 R2, R32, UR4, R2 ;  /* 0x0000000420027c25 */ /* 0x000fe2000f8e0002 */
[----:B------:R-:W-:-:S03]  /*14f00*/  ULDC.64 UR4, c[0x0][0x418] ;  /* 0x0001060000047ab9 */ /* 0x000fc60000000a00 */
[----:B------:R-:W-:Y:S01]  /*14f10*/  IMAD.IADD R3, R5, 0x1, R3 ;  /* 0x0000000105037824 */ /* 0x000fe200078e0203 */
[----:B------:R-:W-:Y:S01]  /*14f20*/  LEA R4, P0, R2, UR4, 0x2 ;  /* 0x0000000402047c11 */ /* 0x000fe2000f8010ff */
[----:B------:R-:W-:-:S03]  /*14f30*/  ULDC UR4, c[0x0][0x430] ;  /* 0x00010c0000047ab9 */ /* 0x000fc60000000800 */
[----:B------:R-:W-:Y:S01]  /*14f40*/  LEA.HI.X R5, R2, UR5, R3, 0x2, P0 ;  /* 0x0000000502057c11 */ /* 0x000fe200080f1403 */
[----:B------:R-:W-:Y:S01]  /*14f50*/  IMAD.MOV R2, RZ, RZ, -R8 ;  /* 0x000000ffff027224 */ /* 0x000fe200078e0a08 */
[----:B------:R-:W-:-:S03]  /*14f60*/  ISETP.NE.AND P0, PT, R25, 0x2, PT ;  /* 0x000000021900780c */ /* 0x000fc60003f05270 */
[----:B------:R0:W3:Y:S01]  /*14f70*/  LDG.E R0, desc[UR36][R4.64] ;  /* 0x0000002404007981 */ /* 0x0000e2000c1e1900 */
[----:B------:R-:W-:Y:S01]  /*14f80*/  SEL R28, RZ, 0x1, P0 ;  /* 0x00000001ff1c7807 */ /* 0x000fe20000000000 */
[----:B------:R-:W-:Y:S01]  /*14f90*/  IMAD.MOV.U32 R26, RZ, RZ, R6 ;  /* 0x000000ffff1a7224 */ /* 0x000fe200078e0006 */
[----:B------:R-:W-:Y:S02]  /*14fa0*/  SEL R25, R25, RZ, P0 ;  /* 0x000000ff19197207 */ /* 0x000fe40000000000 */
[----:B------:R-:W-:Y:S01]  /*14fb0*/  LOP3.LUT R28, R20, R28, RZ, 0x3c, !PT ;  /* 0x0000001c141c7212 */ /* 0x000fe200078e3cff */
[----:B0-----:R-:W-:Y:S01]  /*14fc0*/  IMAD R4, R2, UR4, R7 ;  /* 0x0000000402047c24 */ /* 0x001fe2000f8e0207 */
[----:B---3--:R-:W-:Y:S01]  /*14fd0*/  SHF.R.S32.HI R27, RZ, 0x1f, R0 ;  /* 0x0000001fff1b7819 */ /* 0x008fe20000011400 */
[----:B------:R-:W-:Y:S06]  /*14fe0*/  @!P3 BRA `(.L_x_7950) ;  /* 0x000000000004b947 */ /* 0x000fec0003800000 */
[----:B------:R-:W-:Y:S01]  /*14ff0*/  BPT.TRAP 0x1 ;  /* 0x000000040000795c */ /* 0x000fe20000300000 */
.L_x_7950:
[----:B------:R-:W-:Y:S01]  /*15000*/  IMAD R6, R25, 0x8, R22 ;  /* 0x0000000819067824 */ /* 0x000fe200078e0216 */
[----:B------:R-:W-:Y:S01]  /*15010*/  SHF.L.U32 R3, R28, 0x1f, RZ ;  /* 0x0000001f1c037819 */ /* 0x000fe200000006ff */
[----:B------:R-:W-:Y:S03]  /*15020*/  BSSY B1, `(.L_x_7951) ;  /* 0x0000003000017945 */ /* 0x000fe60003800000 */
[----:B------:R-:W0:Y:S02]  /*15030*/  SYNCS.PHASECHK.TRANS64.TRYWAIT P0, [R6+URZ+0x28840], R3 ;  /* 0x02884003060075a7 */ /* 0x000e24000800017f */
[----:B0-----:R-:W-:Y:S05]  /*15040*/  @!P0 BRA `(.L_x_7952) ;  /* 0x0000004000bc8947 */ /* 0x001fea0003800000 */
.L_x_8039:
[----:B------:R-:W-:Y:S05]  /*15050*/  BSYNC B1 ;  /* 0x0000000000017941 */ /* 0x000fea0003800000 */
.L_x_7951:
[----:B------:R-:W-:Y:S01]  /*15060*/  SHF.R.S32.HI R21, RZ, 0x1f, R4 ;  /* 0x0000001fff157819 */ /* 0x000fe20000011404 */
[----:B------:R-:W-:Y:S01]  /*15070*/  ULDC.64 UR4, c[0x0][0x300] ;  /* 0x0000c00000047ab9 */ /* 0x000fe20000000a00 */
[----:B------:R-:W-:Y:S01]  /*15080*/  ULDC.64 UR6, c[0x0][0x2e8] ;  /* 0x0000ba0000067ab9 */ /* 0x000fe20000000a00 */
[C---:B0-----:R-:W-:Y:S01]  /*15090*/  IMAD.WIDE.U32 R2, R4.reuse, UR4, RZ ;  /* 0x0000000404027c25 */ /* 0x041fe2000f8e00ff */
        /* <DEDUP_REMOVED lines=65> */
.L_x_8057:
        /* <DEDUP_REMOVED lines=9> */
.L_x_7954:
        /* <DEDUP_REMOVED lines=10> */
.L_x_7955:
[----:B------:R3:W-:Y:S01]  /*155e0*/  SYNCS.ARRIVE.TRANS64.A1T0 RZ, [R6+URZ+0x28830], RZ ;  /* 0x028830ff06ff79a7 */ /* 0x0007e2000810003f */
[----:B------:R-:W-:Y:S05]  /*155f0*/  @!P4 BRA `(.L_x_7956) ;  /* 0x000000000004c947 */ /* 0x000fea0003800000 */
[----:B------:R-:W-:Y:S01]  /*15600*/  BPT.TRAP 0x1 ;  /* 0x000000040000795c */ /* 0x000fe20000300000 */
.L_x_7956:
[----:B-1----:R-:W-:Y:S01]  /*15610*/  SHF.L.U32 R2, R20, 0x1f, RZ ;  /* 0x0000001f14027819 */ /* 0x002fe200000006ff */
[----:B---3--:R-:W-:Y:S01]  /*15620*/  IMAD R6, R10, 0x8, R22 ;  /* 0x000000080a067824 */ /* 0x008fe200078e0216 */
[----:B------:R-:W-:Y:S01]  /*15630*/  BSSY B1, `(.L_x_7957) ;  /* 0x0000004000017945 */ /* 0x000fe20003800000 */
[----:B------:R-:W-:Y:S02]  /*15640*/  IMAD R8, R31, -0x80, R34 ;  /* 0xffffff801f087824 */ /* 0x000fe400078e0222 */
[----:B------:R-:W1:Y:S02]  /*15650*/  SYNCS.PHASECHK.TRANS64.TRYWAIT P0, [R6+URZ+0x28860], R2 ;  /* 0x02886002060075a7 */ /* 0x000e64000800017f */
[----:B-1----:R-:W-:Y:S05]  /*15660*/  @!P0 BRA `(.L_x_7958) ;  /* 0x0000004400948947 */ /* 0x002fea0003800000 */
.L_x_8058:
[----:B------:R-:W-:Y:S05]  /*15670*/  BSYNC B1 ;  /* 0x0000000000017941 */ /* 0x000fea0003800000 */
.L_x_7957:
[----:B------:R-:W3:Y:S01]  /*15680*/  S2R R3, SR_TID.X ;  /* 0x0000000000037919 */ /* 0x000ee20000002100 */
[----:B------:R-:W-:Y:S01]  /*15690*/  UMOV UR4, 0xffffffff ;  /* 0xffffffff00047882 */ /* 0x000fe20000000000 */
[----:B0-----:R-:W-:Y:S01]  /*156a0*/  IMAD R7, R10, 0x4000, R33 ;  /* 0x000040000a077824 */ /* 0x001fe200078e0221 */
[----:B---3--:R-:W-:-:S04]  /*156b0*/  LOP3.LUT R3, R3, 0x7f, RZ, 0xc0, !PT ;  /* 0x0000007f03037812 */ /* 0x008fc800078ec0ff */
[----:B------:R-:W-:-:S05]  /*156c0*/  SHF.R.U32.HI R3, RZ, 0x3, R3 ;  /* 0x00000003ff037819 */ /* 0x000fca0000011603 */
[----:B------:R-:W-:Y:S01]  /*156d0*/  IMAD.IADD R8, R8, 0x1, -R3 ;  /* 0x0000000108087824 */ /* 0x000fe200078e0a03 */
[----:B------:R-:W-:Y:S06]  /*156e0*/  BRA.DIV UR4, `(.L_x_7959) ;  /* 0x0000004604887947 */ /* 0x000fec000b800000 */
[----:B-1----:R-:W0:Y:S01]  /*156f0*/  SHFL.IDX PT, R2, R17, RZ, 0x181f ;  /* 0x00181fff11027589 */ /* 0x002e2200000e0000 */
        /* <DEDUP_REMOVED lines=58> */
.L_x_8076:
        /* <DEDUP_REMOVED lines=27> */
.L_x_7960:
        /* <DEDUP_REMOVED lines=10> */
.L_x_7961:
[C---:B------:R-:W-:Y:S01]  /*15cf0*/  ISETP.GT.AND P0, PT, R26.reuse, R35, PT ;  /* 0x000000231a00720c */ /* 0x040fe20003f04270 */
[----:B------:R0:W-:Y:S01]  /*15d00*/  SYNCS.ARRIVE.TRANS64.A1T0 RZ, [R6+URZ+0x28850], RZ ;  /* 0x028850ff06ff79a7 */ /* 0x0001e2000810003f */
[----:B------:R-:W-:Y:S02]  /*15d10*/  IMAD.MOV.U32 R10, RZ, RZ, R25 ;  /* 0x000000ffff0a7224 */ /* 0x000fe400078e0019 */
[----:B------:R-:W-:Y:S02]  /*15d20*/  IMAD.MOV.U32 R20, RZ, RZ, R28 ;  /* 0x000000ffff147224 */ /* 0x000fe400078e001c */
[----:B------:R-:W-:Y:S02]  /*15d30*/  IMAD.MOV.U32 R31, RZ, RZ, R26 ;  /* 0x000000ffff1f7224 */ /* 0x000fe400078e001a */
[----:B0-----:R-:W-:-:S05]  /*15d40*/  VIADD R6, R26, 0xffffffff ;  /* 0xffffffff1a067836 */ /* 0x001fca0000000000 */
[----:B------:R-:W-:Y:S05]  /*15d50*/  @P0 BRA `(.L_x_7962) ;  /* 0xfffffff000080947 */ /* 0x000fea000383ffff */
.L_x_7949:
[----:B------:R-:W-:Y:S05]  /*15d60*/  BSYNC B0 ;  /* 0x0000000000007941 */ /* 0x000fea0003800000 */
.L_x_7948:
        /* <DEDUP_REMOVED lines=17> */
.L_x_7964:
[----:B------:R-:W-:Y:S05]  /*15e80*/  BSYNC B0 ;  /* 0x0000000000007941 */ /* 0x000fea0003800000 */
.L_x_7963:
[----:B------:R-:W-:-:S13]  /*15e90*/  LOP3.LUT P0, RZ, R23, 0x4, RZ, 0xc0, !PT ;  /* 0x0000000417ff7812 */ /* 0x000fda000780c0ff */
[----:B------:R-:W-:Y:S05]  /*15ea0*/  @!P0 BRA `(.L_x_7965) ;  /* 0x0000000000048947 */ /* 0x000fea0003800000 */
[----:B------:R-:W-:Y:S01]  /*15eb0*/  BPT.TRAP 0x1 ;  /* 0x000000040000795c */ /* 0x000fe20000300000 */
.L_x_7965:
[----:B------:R-:W-:Y:S01]  /*15ec0*/  IMAD R0, R25, 0x8, R22 ;  /* 0x0000000819007824 */ /* 0x000fe200078e0216 */
[----:B0-----:R-:W-:Y:S01]  /*15ed0*/  SHF.L.U32 R3, R28, 0x1f, RZ ;  /* 0x0000001f1c037819 */ /* 0x001fe200000006ff */
[----:B------:R-:W-:Y:S01]  /*15ee0*/  BSSY B0, `(.L_x_7966) ;  /* 0x0000004000007945 */ /* 0x000fe20003800000 */
[----:B------:R-:W-:Y:S02]  /*15ef0*/  IMAD R6, R26, -0x80, R34 ;  /* 0xffffff801a067824 */ /* 0x000fe400078e0222 */
[----:B------:R-:W0:Y:S02]  /*15f00*/  SYNCS.PHASECHK.TRANS64.TRYWAIT P0, [R0+URZ+0x28860], R3 ;  /* 0x02886003000075a7 */ /* 0x000e24000800017f */
[----:B0-----:R-:W-:Y:S05]  /*15f10*/  @!P0 BRA `(.L_x_7967) ;  /* 0x0000004800048947 */ /* 0x001fea0003800000 */
.L_x_8077:
[----:B------:R-:W-:Y:S05]  /*15f20*/  BSYNC B0 ;  /* 0x0000000000007941 */ /* 0x000fea0003800000 */
.L_x_7966:
        /* <DEDUP_REMOVED lines=70> */
.L_x_8095:
        /* <DEDUP_REMOVED lines=11> */
.L_x_7969:
        /* <DEDUP_REMOVED lines=10> */
.L_x_7970:
[----:B------:R1:W-:Y:S01]  /*164e0*/  SYNCS.ARRIVE.TRANS64.A1T0 RZ, [R0+URZ+0x28850], RZ ;  /* 0x028850ff00ff79a7 */ /* 0x0003e2000810003f */
[----:B------:R-:W-:-:S05]  /*164f0*/  VIADD R25, R25, 0x1 ;  /* 0x0000000119197836 */ /* 0x000fca0000000000 */
[----:B------:R-:W-:-:S04]  /*16500*/  ISETP.NE.AND P0, PT, R25, 0x2, PT ;  /* 0x000000021900780c */ /* 0x000fc80003f05270 */
[----:B0-----:R-:W-:Y:S02]  /*16510*/  SEL R3, RZ, 0x1, P0 ;  /* 0x00000001ff037807 */ /* 0x001fe40000000000 */
[----:B------:R-:W-:Y:S02]  /*16520*/  SEL R25, R25, RZ, P0 ;  /* 0x000000ff19197207 */ /* 0x000fe40000000000 */
[----:B-1----:R-:W-:-:S07]  /*16530*/  LOP3.LUT R28, R28, R3, RZ, 0x3c, !PT ;  /* 0x000000031c1c7212 */ /* 0x002fce00078e3cff */
.L_x_7927:
[----:B------:R-:W-:Y:S05]  /*16540*/  BSYNC B7 ;  /* 0x0000000000077941 */ /* 0x000fea0003800000 */
.L_x_7925:
        /* <DEDUP_REMOVED lines=11> */
.L_x_7971:
        /* <DEDUP_REMOVED lines=43> */
.L_x_8105:
[----:B------:R-:W-:Y:S02]  /*168b0*/  ULDC UR4, c[0x0][0xc38] ;  /* 0x00030e0000047ab9 */ /* 0x000fe40000000800 */
[----:B------:R-:W-:-:S04]  /*168c0*/  IMAD.U32 R5, RZ, RZ, UR4 ;  /* 0x00000004ff057e24 */ /* 0x000fc8000f8e00ff */
[----:B-1----:R-:W-:-:S04]  /*168d0*/  IMAD R14, R14, R5, RZ ;  /* 0x000000050e0e7224 */ /* 0x002fc800078e02ff */
[----:B------:R-:W-:-:S05]  /*168e0*/  IMAD.IADD R7, R7, 0x1, R14 ;  /* 0x0000000107077824 */ /* 0x000fca00078e020e */
[----:B------:R-:W-:-:S13]  /*168f0*/  ISETP.GT.AND P6, PT, R7, R0, PT ;  /* 0x000000000700720c */ /* 0x000fda0003fc4270 */
[----:B------:R-:W-:Y:S05]  /*16900*/  @P6 BRA `(.L_x_7974) ;  /* 0x0000000000a46947 */ /* 0x000fea0003800000 */
.L_x_7977:
        /* <DEDUP_REMOVED lines=35> */
.L_x_8113:
[----:B------:R-:W-:Y:S02]  /*16b40*/  ULDC UR4, c[0x0][0xc38] ;  /* 0x00030e0000047ab9 */ /* 0x000fe40000000800 */
[----:B------:R-:W-:-:S04]  /*16b50*/  IMAD.U32 R5, RZ, RZ, UR4 ;  /* 0x00000004ff057e24 */ /* 0x000fc8000f8e00ff */
[----:B-1----:R-:W-:-:S04]  /*16b60*/  IMAD R14, R14, R5, RZ ;  /* 0x000000050e0e7224 */ /* 0x002fc800078e02ff */
[----:B------:R-:W-:-:S05]  /*16b70*/  IMAD.IADD R7, R14, 0x1, R7 ;  /* 0x000000010e077824 */ /* 0x000fca00078e0207 */
[----:B------:R-:W-:-:S13]  /*16b80*/  ISETP.GT.AND P6, PT, R7, R0, PT ;  /* 0x000000000700720c */ /* 0x000fda0003fc4270 */
[----:B------:R-:W-:Y:S05]  /*16b90*/  @!P6 BRA `(.L_x_7977) ;  /* 0xfffffffc005ce947 */ /* 0x000fea000383ffff */
.L_x_7974:
        /* <DEDUP_REMOVED lines=10> */
.L_x_8118:
[----:B------:R-:W-:-:S13]  /*16c40*/  ISETP.NE.AND P0, PT, R3, RZ, PT ;  /* 0x000000ff0300720c */ /* 0x000fda0003f05270 */
[----:B------:R-:W-:Y:S05]  /*16c50*/  @!P0 BRA `(.L_x_7979) ;  /* 0x0000000000108947 */ /* 0x000fea0003800000 */
[----:B------:R-:W-:Y:S01]  /*16c60*/  UMOV UR4, 0xffffffff ;  /* 0xffffffff00047882 */ /* 0x000fe20000000000 */
[----:B-1----:R-:W-:Y:S02]  /*16c70*/  VIADD R12, R12, 0xffffffff ;  /* 0xffffffff0c0c7836 */ /* 0x002fe40000000000 */
[----:B------:R-:W-:Y:S05]  /*16c80*/  BRA.DIV UR4, `(.L_x_7980) ;  /* 0x0000004e04887947 */ /* 0x000fea000b800000 */
[----:B------:R4:W1:Y:S02]  /*16c90*/  SHFL.IDX PT, R6, R2, R12, 0x1f ;  /* 0x00001f0c02067589 */ /* 0x00086400000e0000 */
.L_x_7979:
        /* <DEDUP_REMOVED lines=59> */
.L_x_7981:
        /* <DEDUP_REMOVED lines=60> */
.L_x_7982:
[----:B------:R-:W-:-:S05]  /*17410*/  LOP3.LUT R2, RZ, R2, RZ, 0x33, !PT ;  /* 0x00000002ff027212 */ /* 0x000fca00078e33ff */
[----:B------:R-:W-:Y:S01]  /*17420*/  IMAD.IADD R17, R17, 0x1, R2 ;  /* 0x0000000111117824 */ /* 0x000fe200078e0202 */
[----:B------:R-:W-:Y:S06]  /*17430*/  BRA `(.L_x_7983) ;  /* 0x00000000001c7947 */ /* 0x000fec0003800000 */
.L_x_7975:
[----:B------:R-:W-:Y:S01]  /*17440*/  UMOV UR4, URZ ;  /* 0x0000003f00047c82 */ /* 0x000fe20008000000 */
[----:B------:R-:W-:Y:S01]  /*17450*/  UMOV UR5, URZ ;  /* 0x0000003f00057c82 */ /* 0x000fe20008000000 */
[----:B------:R-:W-:Y:S01]  /*17460*/  ULDC UR6, c[0x0][0xc3c] ;  /* 0x00030f0000067ab9 */ /* 0x000fe20000000800 */
[----:B------:R-:W-:Y:S02]  /*17470*/  IMAD.MOV.U32 R16, RZ, RZ, R0 ;  /* 0x000000ffff107224 */ /* 0x000fe400078e0000 */
[----:B------:R-:W-:Y:S02]  /*17480*/  IMAD.U32 R17, RZ, RZ, UR4 ;  /* 0x00000004ff117e24 */ /* 0x000fe4000f8e00ff */
[----:B------:R-:W-:Y:S02]  /*17490*/  IMAD.U32 R18, RZ, RZ, UR5 ;  /* 0x00000005ff127e24 */ /* 0x000fe4000f8e00ff */
[----:B------:R-:W-:-:S07]  /*174a0*/  IMAD.U32 R19, RZ, RZ, UR6 ;  /* 0x00000006ff137e24 */ /* 0x000fce000f8e00ff */
.L_x_7983:
        /* <DEDUP_REMOVED lines=10> */
.L_x_7972:
[----:B------:R-:W-:Y:S02]  /*17550*/  ULDC UR4, c[0x0][0xc3c] ;  /* 0x00030f0000047ab9 */ /* 0x000fe40000000800 */
[----:B-1----:R-:W-:-:S13]  /*17560*/  ISETP.GE.AND P0, PT, R19, UR4, PT ;  /* 0x0000000413007c0c */ /* 0x002fda000bf06270 */
[----:B------:R-:W-:Y:S05]  /*17570*/  @!P0 BRA `(.L_x_7984) ;  /* 0xffffffac009c8947 */ /* 0x000fea000383ffff */
[----:B------:R-:W-:Y:S05]  /*17580*/  BSYNC B8 ;  /* 0x0000000000087941 */ /* 0x000fea0003800000 */
.L_x_7911:
        /* <DEDUP_REMOVED lines=12> */
.L_x_8121:
[----:B------:R-:W-:Y:S05]  /*17650*/  BSYNC B0 ;  /* 0x0000000000007941 */ /* 0x000fea0003800000 */
.L_x_7985:
[----:B------:R-:W-:-:S03]  /*17660*/  UMOV UR4, 0xffffffff ;  /* 0xffffffff00047882 */ /* 0x000fc60000000000 */
[----:B------:R-:W-:Y:S05]  /*17670*/  BRA.DIV UR4, `(.L_x_7987) ;  /* 0x0000004604487947 */ /* 0x000fea000b800000 */
[----:B-1----:R-:W1:Y:S02]  /*17680*/  S2R R0, SR_TID.X ;  /* 0x0000000000007919 */ /* 0x002e640000002100 */
[----:B-1----:R-:W-:-:S04]  /*17690*/  SHF.R.U32.HI R0, RZ, 0x5, R0 ;  /* 0x00000005ff007819 */ /* 0x002fc80000011600 */
[----:B------:R-:W-:-:S05]  /*176a0*/  LOP3.LUT R0, R0, 0x3, RZ, 0xc0, !PT ;  /* 0x0000000300007812 */ /* 0x000fca00078ec0ff */
[----:B------:R1:W3:Y:S02]  /*176b0*/  SHFL.IDX PT, R14, R0, RZ, 0x1f ;  /* 0x00001fff000e7589 */ /* 0x0002e400000e0000 */
.L_x_8124:
[----:B---3--:R-:W-:Y:S01]  /*176c0*/  ISETP.NE.AND P0, PT, R14, RZ, PT ;  /* 0x000000ff0e00720c */ /* 0x008fe20003f05270 */
[----:B------:R-:W-:-:S12]  /*176d0*/  BSSY B0, `(.L_x_7988) ;  /* 0x0000026000007945 */ /* 0x000fd80003800000 */
[----:B------:R-:W-:Y:S05]  /*176e0*/  @P0 BRA `(.L_x_7989) ;  /* 0x0000000000900947 */ /* 0x000fea0003800000 */
[----:B------:R-:W-:-:S03]  /*176f0*/  UMOV UR4, 0xffffffff ;  /* 0xffffffff00047882 */ /* 0x000fc60000000000 */
[----:B------:R-:W-:Y:S05]  /*17700*/  BRA.DIV UR4, `(.L_x_7990) ;  /* 0x0000004604587947 */ /* 0x000fea000b800000 */
[----:B------:R-:W-:-:S13]  /*17710*/  ELECT P6, URZ, PT ;  /* 0x00000000003f782f */ /* 0x000fda00038c0000 */
.L_x_8127:
        /* <DEDUP_REMOVED lines=8> */
.L_x_7991:
[C---:B------:R-:W-:Y:S01]  /*177a0*/  IMAD R5, R25.reuse, 0x8, R4 ;  /* 0x0000000819057824 */ /* 0x040fe200078e0204 */
[----:B------:R-:W-:Y:S01]  /*177b0*/  SHF.L.U32 R0, R28, 0x1f, RZ ;  /* 0x0000001f1c007819 */ /* 0x000fe200000006ff */
[----:B------:R-:W-:-:S03]  /*177c0*/  VIADD R25, R25, 0x1 ;  /* 0x0000000119197836 */ /* 0x000fc60000000000 */
[----:B------:R-:W1:Y:S02]  /*177d0*/  SYNCS.PHASECHK.TRANS64.TRYWAIT P1, [R5+URZ+0x28840], R0 ;  /* 0x02884000050075a7 */ /* 0x000e64000802017f */
[----:B------:R-:W-:-:S04]  /*177e0*/  ISETP.NE.AND P2, PT, R25, 0x2, PT ;  /* 0x000000021900780c */ /* 0x000fc80003f45270 */
[----:B------:R-:W-:Y:S01]  /*177f0*/  SEL R3, RZ, 0x1, P2 ;  /* 0x00000001ff037807 */ /* 0x000fe20001000000 */
[----:B-1----:R-:W-:Y:S08]  /*17800*/  @!P1 BRA `(.L_x_7992) ;  /* 0x0000004400389947 */ /* 0x002ff00003800000 */
.L_x_8128:
[----:B------:R-:W-:Y:S02]  /*17810*/  SEL R25, R25, RZ, P2 ;  /* 0x000000ff19197207 */ /* 0x000fe40001000000 */
[----:B------:R-:W-:Y:S01]  /*17820*/  LOP3.LUT R2, R28, R3, RZ, 0x3c, !PT ;  /* 0x000000031c027212 */ /* 0x000fe200078e3cff */
[----:B------:R-:W-:Y:S06]  /*17830*/  @!P0 BRA `(.L_x_7993) ;  /* 0x0000000000048947 */ /* 0x000fec0003800000 */
[----:B------:R-:W-:Y:S01]  /*17840*/  BPT.TRAP 0x1 ;  /* 0x000000040000795c */ /* 0x000fe20000300000 */
.L_x_7993:
[----:B------:R-:W-:Y:S01]  /*17850*/  IMAD R25, R25, 0x8, R4 ;  /* 0x0000000819197824 */ /* 0x000fe200078e0204 */
[----:B------:R-:W-:-:S04]  /*17860*/  SHF.L.U32 R2, R2, 0x1f, RZ ;  /* 0x0000001f02027819 */ /* 0x000fc800000006ff */
[----:B------:R-:W3:Y:S02]  /*17870*/  SYNCS.PHASECHK.TRANS64.TRYWAIT P1, [R25+URZ+0x28840], R2 ;  /* 0x02884002190075a7 */ /* 0x000ee4000802017f */
[----:B---3--:R-:W-:Y:S05]  /*17880*/  @!P1 BRA `(.L_x_7994) ;  /* 0x00000044002c9947 */ /* 0x008fea0003800000 */
.L_x_8129:
[----:B------:R-:W-:Y:S05]  /*17890*/  @!P0 BRA `(.L_x_7995) ;  /* 0x0000000000048947 */ /* 0x000fea0003800000 */
[----:B------:R-:W-:Y:S01]  /*178a0*/  BPT.TRAP 0x1 ;  /* 0x000000040000795c */ /* 0x000fe20000300000 */
.L_x_7995:
[----:B------:R-:W4:Y:S02]  /*178b0*/  SYNCS.PHASECHK.TRANS64.TRYWAIT P1, [R5+URZ+0x28860], R0 ;  /* 0x02886000050075a7 */ /* 0x000f24000802017f */
[----:B----4-:R-:W-:Y:S05]  /*178c0*/  @!P1 BRA `(.L_x_7996) ;  /* 0x0000004400309947 */ /* 0x010fea0003800000 */
.L_x_8130:
[----:B------:R-:W-:Y:S05]  /*178d0*/  @!P0 BRA `(.L_x_7997) ;  /* 0x0000000000048947 */ /* 0x000fea0003800000 */
[----:B------:R-:W-:Y:S01]  /*178e0*/  BPT.TRAP 0x1 ;  /* 0x000000040000795c */ /* 0x000fe20000300000 */
.L_x_7997:
[----:B------:R0:W0:Y:S02]  /*178f0*/  SYNCS.PHASECHK.TRANS64.TRYWAIT P0, [R25+URZ+0x28860], R2 ;  /* 0x02886002190075a7 */ /* 0x000024000800017f */
[----:B0-----:R-:W-:Y:S05]  /*17900*/  @!P0 NANOSLEEP.SYNCS 0x989680 ;  /* 0x009896800000895d */ /* 0x001fea0003900000 */
[----:B------:R-:W0:Y:S02]  /*17910*/  @!P0 SYNCS.PHASECHK.TRANS64 P0, [R25+URZ+0x28860], R2 ;  /* 0x02886002190085a7 */ /* 0x000e24000800007f */
[----:B0-----:R-:W-:Y:S05]  /*17920*/  @!P0 BRA `(.L_x_7997) ;  /* 0xfffffffc00f08947 */ /* 0x001fea000383ffff */
.L_x_7989:
[----:B------:R-:W-:Y:S05]  /*17930*/  BSYNC B0 ;  /* 0x0000000000007941 */ /* 0x000fea0003800000 */
.L_x_7988:
[----:B------:R-:W-:Y:S05]  /*17940*/  EXIT ;  /* 0x000000000000794d */ /* 0x000fea0003800000 */
.L_x_7802:
[----:B0-----:R-:W-:-:S04]  /*17950*/  IMAD.U32 R3, RZ, RZ, UR40 ;  /* 0x00000028ff037e24 */ /* 0x001fc8000f8e00ff */
[----:B------:R0:W1:Y:S03]  /*17960*/  SYNCS.PHASECHK.TRANS64.TRYWAIT P1, [R3+URZ+0x28800], R0 ;  /* 0x02880000030075a7 */ /* 0x000066000802017f */
[----:B-1----:R-:W-:Y:S05]  /*17970*/  @!P1 NANOSLEEP.SYNCS 0x989680 ;  /* 0x009896800000995d */ /* 0x002fea0003900000 */
[----:B------:R-:W1:Y:S02]  /*17980*/  @!P1 SYNCS.PHASECHK.TRANS64 P1, [R3+URZ+0x28800], R0 ;  /* 0x02880000030095a7 */ /* 0x000e64000802007f */
[----:B-1----:R-:W-:Y:S05]  /*17990*/  @!P1 BRA `(.L_x_7802) ;  /* 0xfffffffc00ec9947 */ /* 0x002fea000383ffff */
[----:B------:R-:W-:Y:S05]  /*179a0*/  BRA `(.L_x_7998) ;  /* 0xfffffea400c87947 */ /* 0x000fea000383ffff */
.L_x_7806:
[----:B-1----:R1:W2:Y:S02]  /*179b0*/  SYNCS.PHASECHK.TRANS64.TRYWAIT P1, [R3+URZ+0x28830], R0 ;  /* 0x02883000030075a7 */ /* 0x0022a4000802017f */
[----:B--2---:R-:W-:Y:S05]  /*179c0*/  @!P1 NANOSLEEP.SYNCS 0x989680 ;  /* 0x009896800000995d */ /* 0x004fea0003900000 */
[----:B------:R-:W2:Y:S02]  /*179d0*/  @!P1 SYNCS.PHASECHK.TRANS64 P1, [R3+URZ+0x28830], R0 ;  /* 0x02883000030095a7 */ /* 0x000ea4000802007f */
[----:B--2---:R-:W-:Y:S05]  /*179e0*/  @!P1 BRA `(.L_x_7806) ;  /* 0xfffffffc00f09947 */ /* 0x004fea000383ffff */
[----:B------:R-:W-:Y:S05]  /*179f0*/  BRA `(.L_x_7805) ;  /* 0xfffffea400e47947 */ /* 0x000fea000383ffff */
.L_x_7823:
[----:B-1----:R-:W-:-:S04]  /*17a00*/  IMAD.U32 R5, RZ, RZ, UR6 ;  /* 0x00000006ff057e24 */ /* 0x002fc8000f8e00ff */
[----:B------:R1:W2:Y:S03]  /*17a10*/  SYNCS.PHASECHK.TRANS64.TRYWAIT P1, [R5+URZ+0x28830], R0 ;  /* 0x02883000050075a7 */ /* 0x0002a6000802017f */
[----:B--2---:R-:W-:Y:S05]  /*17a20*/  @!P1 NANOSLEEP.SYNCS 0x989680 ;  /* 0x009896800000995d */ /* 0x004fea0003900000 */
[----:B------:R-:W2:Y:S02]  /*17a30*/  @!P1 SYNCS.PHASECHK.TRANS64 P1, [R5+URZ+0x28830], R0 ;  /* 0x02883000050095a7 */ /* 0x000ea4000802007f */
[----:B--2---:R-:W-:Y:S05]  /*17a40*/  @!P1 BRA `(.L_x_7823) ;  /* 0xfffffffc00ec9947 */ /* 0x004fea000383ffff */
[----:B------:R-:W-:Y:S05]  /*17a50*/  BRA `(.L_x_7820) ;  /* 0xfffffed800ac7947 */ /* 0x000fea000383ffff */
.L_x_7827:
[----:B-1----:R-:W-:-:S04]  /*17a60*/  IMAD.U32 R5, RZ, RZ, UR6 ;  /* 0x00000006ff057e24 */ /* 0x002fc8000f8e00ff */
[----:B------:R1:W2:Y:S03]  /*17a70*/  SYNCS.PHASECHK.TRANS64.TRYWAIT P1, [R5+URZ+0x28850], R0 ;  /* 0x02885000050075a7 */ /* 0x0002a6000802017f */
[----:B--2---:R-:W-:Y:S05]  /*17a80*/  @!P1 NANOSLEEP.SYNCS 0x989680 ;  /* 0x009896800000995d */ /* 0x004fea0003900000 */
[----:B------:R-:W2:Y:S02]  /*17a90*/  @!P1 SYNCS.PHASECHK.TRANS64 P1, [R5+URZ+0x28850], R0 ;  /* 0x02885000050095a7 */ /* 0x000ea4000802007f */
[----:B--2---:R-:W-:Y:S05]  /*17aa0*/  @!P1 BRA `(.L_x_7827) ;  /* 0xfffffffc00ec9947 */ /* 0x004fea000383ffff */
[----:B------:R-:W-:Y:S05]  /*17ab0*/  BRA `(.L_x_7824) ;  /* 0xfffffedc00847947 */ /* 0x000fea000383ffff */
.L_x_7846:
[----:B-1----:R-:W-:-:S04]  /*17ac0*/  IMAD.U32 R9, RZ, RZ, UR6 ;  /* 0x00000006ff097e24 */ /* 0x002fc8000f8e00ff */
[----:B------:R1:W2:Y:S03]  /*17ad0*/  SYNCS.PHASECHK.TRANS64.TRYWAIT P1, [R9+URZ+0x28830], R0 ;  /* 0x02883000090075a7 */ /* 0x0002a6000802017f */
[----:B--2---:R-:W-:Y:S05]  /*17ae0*/  @!P1 NANOSLEEP.SYNCS 0x989680 ;  /* 0x009896800000995d */ /* 0x004fea0003900000 */
[----:B------:R-:W2:Y:S02]  /*17af0*/  @!P1 SYNCS.PHASECHK.TRANS64 P1, [R9+URZ+0x28830], R0 ;  /* 0x02883000090095a7 */ /* 0x000ea4000802007f */
[----:B--2---:R-:W-:Y:S05]  /*17b00*/  @!P1 BRA `(.L_x_7846) ;  /* 0xfffffffc00ec9947 */ /* 0x004fea000383ffff */
[----:B------:R-:W-:Y:S05]  /*17b10*/  BRA `(.L_x_7843) ;  /* 0xffffff0c007c7947 */ /* 0x000fea000383ffff */
.L_x_7850:
[----:B-1----:R-:W-:-:S04]  /*17b20*/  IMAD.U32 R9, RZ, RZ, UR6 ;  /* 0x00000006ff097e24 */ /* 0x002fc8000f8e00ff */
[----:B------:R1:W2:Y:S03]  /*17b30*/  SYNCS.PHASECHK.TRANS64.TRYWAIT P1, [R9+URZ+0x28850], R0 ;  /* 0x02885000090075a7 */ /* 0x0002a6000802017f */
[----:B--2---:R-:W-:Y:S05]  /*17b40*/  @!P1 NANOSLEEP.SYNCS 0x989680 ;  /* 0x009896800000995d */ /* 0x004fea0003900000 */
[----:B------:R-:W2:Y:S02]  /*17b50*/  @!P1 SYNCS.PHASECHK.TRANS64 P1, [R9+URZ+0x28850], R0 ;  /* 0x02885000090095a7 */ /* 0x000ea4000802007f */
[----:B--2---:R-:W-:Y:S05]  /*17b60*/  @!P1 BRA `(.L_x_7850) ;  /* 0xfffffffc00ec9947 */ /* 0x004fea000383ffff */
[----:B------:R-:W-:Y:S05]  /*17b70*/  BRA `(.L_x_7847) ;  /* 0xffffff1000547947 */ /* 0x000fea000383ffff */
.L_x_7858:
[----:B-1----:R-:W-:-:S04]  /*17b80*/  IMAD.U32 R5, RZ, RZ, UR6 ;  /* 0x00000006ff057e24 */ /* 0x002fc8000f8e00ff */
[----:B------:R1:W2:Y:S03]  /*17b90*/  SYNCS.PHASECHK.TRANS64.TRYWAIT P1, [R5+URZ+0x28830], R0 ;  /* 0x02883000050075a7 */ /* 0x0002a6000802017f */
[----:B--2---:R-:W-:Y:S05]  /*17ba0*/  @!P1 NANOSLEEP.SYNCS 0x989680 ;  /* 0x009896800000995d */ /* 0x004fea0003900000 */
[----:B------:R-:W2:Y:S02]  /*17bb0*/  @!P1 SYNCS.PHASECHK.TRANS64 P1, [R5+URZ+0x28830], R0 ;  /* 0x02883000050095a7 */ /* 0x000ea4000802007f */
[----:B--2---:R-:W-:Y:S05]  /*17bc0*/  @!P1 BRA `(.L_x_7858) ;  /* 0xfffffffc00ec9947 */ /* 0x004fea000383ffff */
[----:B------:R-:W-:Y:S05]  /*17bd0*/  BRA `(.L_x_7855) ;  /* 0xffffff2c00807947 */ /* 0x000fea000383ffff */
.L_x_7862:
[----:B-1----:R-:W-:-:S04]  /*17be0*/  IMAD.U32 R5, RZ, RZ, UR6 ;  /* 0x00000006ff057e24 */ /* 0x002fc8000f8e00ff */
[----:B------:R1:W2:Y:S03]  /*17bf0*/  SYNCS.PHASECHK.TRANS64.TRYWAIT P1, [R5+URZ+0x28850], R0 ;  /* 0x02885000050075a7 */ /* 0x0002a6000802017f */
[----:B--2---:R-:W-:Y:S05]  /*17c00*/  @!P1 NANOSLEEP.SYNCS 0x989680 ;  /* 0x009896800000995d */ /* 0x004fea0003900000 */
[----:B------:R-:W2:Y:S02]  /*17c10*/  @!P1 SYNCS.PHASECHK.TRANS64 P1, [R5+URZ+0x28850], R0 ;  /* 0x02885000050095a7 */ /* 0x000ea4000802007f */
[----:B--2---:R-:W-:Y:S05]  /*17c20*/  @!P1 BRA `(.L_x_7862) ;  /* 0xfffffffc00ec9947 */ /* 0x004fea000383ffff */
[----:B------:R-:W-:Y:S05]  /*17c30*/  BRA `(.L_x_7859) ;  /* 0xffffff30004c7947 */ /* 0x000fea000383ffff */
.L_x_7877:
[----:B-1----:R-:W-:-:S04]  /*17c40*/  IMAD.U32 R6, RZ, RZ, UR5 ;  /* 0x00000005ff067e24 */ /* 0x002fc8000f8e00ff */
[----:B------:R1:W2:Y:S03]  /*17c50*/  SYNCS.PHASECHK.TRANS64.TRYWAIT P1, [R6+URZ+0x28850], R5 ;  /* 0x02885005060075a7 */ /* 0x0002a6000802017f */
[----:B--2---:R-:W-:Y:S05]  /*17c60*/  @!P1 NANOSLEEP.SYNCS 0x989680 ;  /* 0x009896800000995d */ /* 0x004fea0003900000 */
[----:B------:R-:W2:Y:S02]  /*17c70*/  @!P1 SYNCS.PHASECHK.TRANS64 P1, [R6+URZ+0x28850], R5 ;  /* 0x02885005060095a7 */ /* 0x000ea4000802007f */
[----:B--2---:R-:W-:Y:S05]  /*17c80*/  @!P1 BRA `(.L_x_7877) ;  /* 0xfffffffc00ec9947 */ /* 0x004fea000383ffff */
[----:B------:R-:W-:Y:S05]  /*17c90*/  BRA `(.L_x_7876) ;  /* 0xffffff5c00787947 */ /* 0x000fea000383ffff */
.L_x_7933:
        /* <DEDUP_REMOVED lines=11> */
.L_x_8000:
[----:B------:R-:W-:Y:S05]  /*17d50*/  BSYNC B0 ;  /* 0x0000000000007941 */ /* 0x000fea0003800000 */
.L_x_7999:
[----:B------:R-:W-:Y:S05]  /*17d60*/  BRA `(.L_x_8001) ;  /* 0xffffffb800647947 */ /* 0x000fea000383ffff */
.L_x_7936:
[----:B0-----:R0:W1:Y:S02]  /*17d70*/  SYNCS.PHASECHK.TRANS64.TRYWAIT P0, [R7+URZ+0x28840], R2 ;  /* 0x02884002070075a7 */ /* 0x001064000800017f */
[----:B-1----:R-:W-:Y:S05]  /*17d80*/  @!P0 NANOSLEEP.SYNCS 0x989680 ;  /* 0x009896800000895d */ /* 0x002fea0003900000 */
[----:B------:R-:W1:Y:S02]  /*17d90*/  @!P0 SYNCS.PHASECHK.TRANS64 P0, [R7+URZ+0x28840], R2 ;  /* 0x02884002070085a7 */ /* 0x000e64000800007f */
[----:B-1----:R-:W-:Y:S05]  /*17da0*/  @!P0 BRA `(.L_x_7936) ;  /* 0xfffffffc00f08947 */ /* 0x002fea000383ffff */
[----:B------:R-:W-:Y:S05]  /*17db0*/  BRA `(.L_x_8002) ;  /* 0xffffffb800b87947 */ /* 0x000fea000383ffff */
.L_x_7937:
        /* <DEDUP_REMOVED lines=8> */
.L_x_8004:
[----:B------:R-:W-:Y:S05]  /*17e40*/  BSYNC B0 ;  /* 0x0000000000007941 */ /* 0x000fea0003800000 */
.L_x_8003:
        /* <DEDUP_REMOVED lines=9> */
.L_x_8005:
[----:B------:R-:W-:Y:S02]  /*17ee0*/  IMAD.MOV.U32 R13, RZ, RZ, R0 ;  /* 0x000000ffff0d7224 */ /* 0x000fe400078e0000 */
[----:B------:R-:W-:Y:S02]  /*17ef0*/  IMAD.MOV.U32 R12, RZ, RZ, 0x1 ;  /* 0x00000001ff0c7424 */ /* 0x000fe400078e00ff */
[----:B------:R-:W-:-:S07]  /*17f00*/  IMAD.MOV.U32 R3, RZ, RZ, R14 ;  /* 0x000000ffff037224 */ /* 0x000fce00078e000e */
[----:B------:R-:W-:Y:S05]  /*17f10*/  WARPSYNC.COLLECTIVE R15, `(.L_x_8006) ;  /* 0x000000000f087348 */ /* 0x000fea0003c00000 */
[----:B------:R0:W1:Y:S02]  /*17f20*/  SHFL.IDX P6, R14, R13, R12, R11 ;  /* 0x0000000c0d0e7389 */ /* 0x00006400000c000b */
[----:B01----:R-:W-:Y:S01]  /*17f30*/  ENDCOLLECTIVE ;  /* 0x000000000000791b */ /* 0x003fe20003800000 */
.L_x_8006:
        /* <DEDUP_REMOVED lines=16> */
.L_x_8007:
[----:B------:R-:W-:Y:S02]  /*18040*/  @P1 IMAD R8, R5, 0x2, R22 ;  /* 0x0000000205081824 */ /* 0x000fe400078e0216 */
[----:B------:R-:W-:Y:S02]  /*18050*/  IMAD.MOV.U32 R13, RZ, RZ, R0 ;  /* 0x000000ffff0d7224 */ /* 0x000fe400078e0000 */
[----:B------:R-:W-:Y:S02]  /*18060*/  IMAD.MOV.U32 R12, RZ, RZ, 0x2 ;  /* 0x00000002ff0c7424 */ /* 0x000fe400078e00ff */
[----:B------:R-:W-:-:S07]  /*18070*/  IMAD.MOV.U32 R3, RZ, RZ, R14 ;  /* 0x000000ffff037224 */ /* 0x000fce00078e000e */
[----:B------:R-:W-:Y:S05]  /*18080*/  WARPSYNC.COLLECTIVE R15, `(.L_x_8008) ;  /* 0x000000000f087348 */ /* 0x000fea0003c00000 */
[----:B------:R0:W1:Y:S02]  /*18090*/  SHFL.IDX P6, R14, R13, R12, R11 ;  /* 0x0000000c0d0e7389 */ /* 0x00006400000c000b */
[----:B01----:R-:W-:Y:S01]  /*180a0*/  ENDCOLLECTIVE ;  /* 0x000000000000791b */ /* 0x003fe20003800000 */
.L_x_8008:
        /* <DEDUP_REMOVED lines=16> */
.L_x_8009:
[----:B------:R-:W-:Y:S02]  /*181b0*/  @P1 IMAD R8, R5, 0x2, R22 ;  /* 0x0000000205081824 */ /* 0x000fe400078e0216 */
[----:B------:R-:W-:Y:S02]  /*181c0*/  IMAD.MOV.U32 R13, RZ, RZ, R0 ;  /* 0x000000ffff0d7224 */ /* 0x000fe400078e0000 */
[----:B------:R-:W-:Y:S02]  /*181d0*/  IMAD.MOV.U32 R12, RZ, RZ, 0x3 ;  /* 0x00000003ff0c7424 */ /* 0x000fe400078e00ff */
[----:B------:R-:W-:-:S07]  /*181e0*/  IMAD.MOV.U32 R3, RZ, RZ, R14 ;  /* 0x000000ffff037224 */ /* 0x000fce00078e000e */
[----:B------:R-:W-:Y:S05]  /*181f0*/  WARPSYNC.COLLECTIVE R15, `(.L_x_8010) ;  /* 0x000000000f087348 */ /* 0x000fea0003c00000 */
[----:B------:R0:W1:Y:S02]  /*18200*/  SHFL.IDX P6, R14, R13, R12, R11 ;  /* 0x0000000c0d0e7389 */ /* 0x00006400000c000b */
[----:B01----:R-:W-:Y:S01]  /*18210*/  ENDCOLLECTIVE ;  /* 0x000000000000791b */ /* 0x003fe20003800000 */
.L_x_8010:
        /* <DEDUP_REMOVED lines=16> */
.L_x_8011:
[----:B------:R-:W-:Y:S02]  /*18320*/  @P1 IMAD R8, R5, 0x2, R22 ;  /* 0x0000000205081824 */ /* 0x000fe400078e0216 */
[----:B------:R-:W-:Y:S02]  /*18330*/  IMAD.MOV.U32 R13, RZ, RZ, R0 ;  /* 0x000000ffff0d7224 */ /* 0x000fe400078e0000 */
[----:B------:R-:W-:Y:S02]  /*18340*/  IMAD.MOV.U32 R12, RZ, RZ, 0x4 ;  /* 0x00000004ff0c7424 */ /* 0x000fe400078e00ff */
[----:B------:R-:W-:-:S07]  /*18350*/  IMAD.MOV.U32 R3, RZ, RZ, R14 ;  /* 0x000000ffff037224 */ /* 0x000fce00078e000e */
[----:B------:R-:W-:Y:S05]  /*18360*/  WARPSYNC.COLLECTIVE R15, `(.L_x_8012) ;  /* 0x000000000f087348 */ /* 0x000fea0003c00000 */
[----:B------:R0:W1:Y:S02]  /*18370*/  SHFL.IDX P6, R14, R13, R12, R11 ;  /* 0x0000000c0d0e7389 */ /* 0x00006400000c000b */
[----:B01----:R-:W-:Y:S01]  /*18380*/  ENDCOLLECTIVE ;  /* 0x000000000000791b */ /* 0x003fe20003800000 */
.L_x_8012:
        /* <DEDUP_REMOVED lines=16> */
.L_x_8013:
[----:B------:R-:W-:Y:S02]  /*18490*/  @P1 IMAD R8, R5, 0x2, R22 ;  /* 0x0000000205081824 */ /* 0x000fe400078e0216 */
[----:B------:R-:W-:Y:S02]  /*184a0*/  IMAD.MOV.U32 R13, RZ, RZ, R0 ;  /* 0x000000ffff0d7224 */ /* 0x000fe400078e0000 */
[----:B------:R-:W-:Y:S02]  /*184b0*/  IMAD.MOV.U32 R12, RZ, RZ, 0x5 ;  /* 0x00000005ff0c7424 */ /* 0x000fe400078e00ff */
[----:B------:R-:W-:-:S07]  /*184c0*/  IMAD.MOV.U32 R3, RZ, RZ, R14 ;  /* 0x000000ffff037224 */ /* 0x000fce00078e000e */
[----:B------:R-:W-:Y:S05]  /*184d0*/  WARPSYNC.COLLECTIVE R15, `(.L_x_8014) ;  /* 0x000000000f087348 */ /* 0x000fea0003c00000 */
[----:B------:R0:W1:Y:S02]  /*184e0*/  SHFL.IDX P6, R14, R13, R12, R11 ;  /* 0x0000000c0d0e7389 */ /* 0x00006400000c000b */
[----:B01----:R-:W-:Y:S01]  /*184f0*/  ENDCOLLECTIVE ;  /* 0x000000000000791b */ /* 0x003fe20003800000 */
.L_x_8014:
        /* <DEDUP_REMOVED lines=16> */
.L_x_8015:
[----:B------:R-:W-:Y:S02]  /*18600*/  @P1 IMAD R8, R5, 0x2, R22 ;  /* 0x0000000205081824 */ /* 0x000fe400078e0216 */
[----:B------:R-:W-:Y:S02]  /*18610*/  IMAD.MOV.U32 R13, RZ, RZ, R0 ;  /* 0x000000ffff0d7224 */ /* 0x000fe400078e0000 */
[----:B------:R-:W-:Y:S02]  /*18620*/  IMAD.MOV.U32 R12, RZ, RZ, 0x6 ;  /* 0x00000006ff0c7424 */ /* 0x000fe400078e00ff */
[----:B------:R-:W-:-:S07]  /*18630*/  IMAD.MOV.U32 R3, RZ, RZ, R14 ;  /* 0x000000ffff037224 */ /* 0x000fce00078e000e */
[----:B------:R-:W-:Y:S05]  /*18640*/  WARPSYNC.COLLECTIVE R15, `(.L_x_8016) ;  /* 0x000000000f087348 */ /* 0x000fea0003c00000 */
[----:B------:R0:W1:Y:S02]  /*18650*/  SHFL.IDX P6, R14, R13, R12, R11 ;  /* 0x0000000c0d0e7389 */ /* 0x00006400000c000b */
[----:B01----:R-:W-:Y:S01]  /*18660*/  ENDCOLLECTIVE ;  /* 0x000000000000791b */ /* 0x003fe20003800000 */
.L_x_8016:
        /* <DEDUP_REMOVED lines=16> */
.L_x_8017:
[----:B------:R-:W-:Y:S02]  /*18770*/  @P1 IMAD R8, R5, 0x2, R22 ;  /* 0x0000000205081824 */ /* 0x000fe400078e0216 */
[----:B------:R-:W-:Y:S02]  /*18780*/  IMAD.MOV.U32 R13, RZ, RZ, R0 ;  /* 0x000000ffff0d7224 */ /* 0x000fe400078e0000 */
[----:B------:R-:W-:Y:S02]  /*18790*/  IMAD.MOV.U32 R12, RZ, RZ, 0x7 ;  /* 0x00000007ff0c7424 */ /* 0x000fe400078e00ff */
[----:B------:R-:W-:-:S07]  /*187a0*/  IMAD.MOV.U32 R3, RZ, RZ, R14 ;  /* 0x000000ffff037224 */ /* 0x000fce00078e000e */
[----:B------:R-:W-:Y:S05]  /*187b0*/  WARPSYNC.COLLECTIVE R15, `(.L_x_8018) ;  /* 0x000000000f087348 */ /* 0x000fea0003c00000 */
[----:B------:R0:W1:Y:S02]  /*187c0*/  SHFL.IDX P6, R14, R13, R12, R11 ;  /* 0x0000000c0d0e7389 */ /* 0x00006400000c000b */
[----:B01----:R-:W-:Y:S01]  /*187d0*/  ENDCOLLECTIVE ;  /* 0x000000000000791b */ /* 0x003fe20003800000 */
.L_x_8018:
        /* <DEDUP_REMOVED lines=10> */
.L_x_8019:
[----:B------:R-:W-:Y:S01]  /*18880*/  @!PT LDS RZ, [RZ] ;  /* 0x00000000fffff984 */ /* 0x000fe20000000800 */
[----:B------:R-:W-:Y:S01]  /*18890*/  @!PT LDS RZ, [RZ] ;  /* 0x00000000fffff984 */ /* 0x000fe20000000800 */
[----:B------:R-:W-:Y:S01]  /*188a0*/  @!PT LDS RZ, [RZ] ;  /* 0x00000000fffff984 */ /* 0x000fe20000000800 */
[----:B------:R-:W-:Y:S04]  /*188b0*/  @P1 LDGSTS.E.BYPASS.LTC128B.128 [R8+0x1b400], desc[UR36][R2.64], !P3 ;  /* 0x1b40000002081fae */ /* 0x000fe8000d901d64 */
[----:B------:R0:W-:Y:S02]  /*188c0*/  @P1 LDGSTS.E.BYPASS.LTC128B.128 [R8+0x1f400], desc[UR36][R2.64+0x80], !P2 ;  /* 0x1f40008002081fae */ /* 0x0001e4000d101d64 */
[----:B0-----:R-:W-:Y:S01]  /*188d0*/  IMAD.MOV.U32 R2, RZ, RZ, R14 ;  /* 0x000000ffff027224 */ /* 0x001fe200078e000e */
[----:B------:R-:W-:Y:S06]  /*188e0*/  BRA `(.L_x_8020) ;  /* 0xffffffb400947947 */ /* 0x000fec000383ffff */
.L_x_7942:
        /* <DEDUP_REMOVED lines=9> */
.L_x_8021:
[C---:B------:R-:W-:Y:S01]  /*18980*/  VIADD R6, R27.reuse, 0x10 ;  /* 0x000000101b067836 */ /* 0x040fe20000000000 */
[----:B------:R-:W-:Y:S01]  /*18990*/  ISETP.GE.AND P2, PT, R27, R31, PT ;  /* 0x0000001f1b00720c */ /* 0x000fe20003f46270 */
[----:B------:R-:W-:Y:S02]  /*189a0*/  IMAD.MOV.U32 R13, RZ, RZ, R0 ;  /* 0x000000ffff0d7224 */ /* 0x000fe400078e0000 */
[----:B------:R-:W-:-:S10]  /*189b0*/  IMAD.MOV.U32 R2, RZ, RZ, R14 ;  /* 0x000000ffff027224 */ /* 0x000fd400078e000e */
[----:B------:R-:W-:Y:S05]  /*189c0*/  WARPSYNC.COLLECTIVE R15, `(.L_x_8022) ;  /* 0x000000000f087348 */ /* 0x000fea0003c00000 */
[----:B------:R0:W1:Y:S02]  /*189d0*/  SHFL.IDX P6, R14, R13, R12, R11 ;  /* 0x0000000c0d0e7389 */ /* 0x00006400000c000b */
[----:B01----:R-:W-:Y:S01]  /*189e0*/  ENDCOLLECTIVE ;  /* 0x000000000000791b */ /* 0x003fe20003800000 */
.L_x_8022:
        /* <DEDUP_REMOVED lines=8> */
.L_x_8023:
[----:B------:R-:W-:Y:S01]  /*18a70*/  @!PT LDS RZ, [RZ] ;  /* 0x00000000fffff984 */ /* 0x000fe20000000800 */
[----:B------:R-:W-:Y:S01]  /*18a80*/  @!PT LDS RZ, [RZ] ;  /* 0x00000000fffff984 */ /* 0x000fe20000000800 */
[----:B------:R-:W-:Y:S01]  /*18a90*/  @!PT LDS RZ, [RZ] ;  /* 0x00000000fffff984 */ /* 0x000fe20000000800 */
[----:B------:R-:W-:Y:S04]  /*18aa0*/  @!P2 LDGSTS.E.BYPASS.LTC128B.128 [R8+0x10400], desc[UR36][R2.64], !P0 ;  /* 0x104000000208afae */ /* 0x000fe8000c101d64 */
[----:B------:R0:W-:Y:S01]  /*18ab0*/  @!P2 LDGSTS.E.BYPASS.LTC128B.128 [R8+0x14400], desc[UR36][R2.64+0x80], !P1 ;  /* 0x144000800208afae */ /* 0x0001e2000c901d64 */
[----:B------:R-:W-:Y:S01]  /*18ac0*/  ISETP.GE.AND P2, PT, R6, R31, PT ;  /* 0x0000001f0600720c */ /* 0x000fe20003f46270 */
[----:B------:R-:W-:Y:S02]  /*18ad0*/  VIADD R6, R27, 0x20 ;  /* 0x000000201b067836 */ /* 0x000fe40000000000 */
[----:B------:R-:W-:Y:S02]  /*18ae0*/  IMAD.MOV.U32 R13, RZ, RZ, R0 ;  /* 0x000000ffff0d7224 */ /* 0x000fe400078e0000 */
[----:B0-----:R-:W-:-:S08]  /*18af0*/  IMAD.MOV.U32 R2, RZ, RZ, R14 ;  /* 0x000000ffff027224 */ /* 0x001fd000078e000e */
[----:B------:R-:W-:Y:S05]  /*18b00*/  WARPSYNC.COLLECTIVE R15, `(.L_x_8024) ;  /* 0x000000000f087348 */ /* 0x000fea0003c00000 */
[----:B------:R0:W1:Y:S02]  /*18b10*/  SHFL.IDX P6, R14, R13, R12, R11 ;  /* 0x0000000c0d0e7389 */ /* 0x00006400000c000b */
[----:B01----:R-:W-:Y:S01]  /*18b20*/  ENDCOLLECTIVE ;  /* 0x000000000000791b */ /* 0x003fe20003800000 */
.L_x_8024:
        /* <DEDUP_REMOVED lines=8> */
.L_x_8025:
[----:B------:R-:W-:-:S05]  /*18bb0*/  @!P2 IMAD.MOV.U32 R3, RZ, RZ, R5 ;  /* 0x000000ffff03a224 */ /* 0x000fca00078e0005 */
        /* <DEDUP_REMOVED lines=12> */
.L_x_8026:
        /* <DEDUP_REMOVED lines=8> */
.L_x_8027:
        /* <DEDUP_REMOVED lines=13> */
.L_x_8028:
        /* <DEDUP_REMOVED lines=8> */
.L_x_8029:
        /* <DEDUP_REMOVED lines=13> */
.L_x_8030:
        /* <DEDUP_REMOVED lines=8> */
.L_x_8031:
        /* <DEDUP_REMOVED lines=13> */
.L_x_8032:
        /* <DEDUP_REMOVED lines=8> */
.L_x_8033:
[----:B------:R-:W-:-:S05]  /*190f0*/  @!P2 IMAD.MOV.U32 R3, RZ, RZ, R5 ;  /* 0x000000ffff03a224 */ /* 0x000fca00078e0005 */
        /* <DEDUP_REMOVED lines=11> */
.L_x_8034:
        /* <DEDUP_REMOVED lines=8> */
.L_x_8035:
        /* <DEDUP_REMOVED lines=11> */
.L_x_8036:
[----:B------:R-:W-:Y:S05]  /*192e0*/  BRA `(.L_x_8037) ;  /* 0xffffffb400f47947 */ /* 0x000fea000383ffff */
.L_x_7947:
[----:B0-----:R0:W1:Y:S02]  /*192f0*/  SYNCS.PHASECHK.TRANS64.TRYWAIT P1, [R22+URZ+0x28820], R3 ;  /* 0x02882003160075a7 */ /* 0x001064000802017f */
[----:B-1----:R-:W-:Y:S05]  /*19300*/  @!P1 NANOSLEEP.SYNCS 0x989680 ;  /* 0x009896800000995d */ /* 0x002fea0003900000 */
[----:B------:R-:W1:Y:S02]  /*19310*/  @!P1 SYNCS.PHASECHK.TRANS64 P1, [R22+URZ+0x28820], R3 ;  /* 0x02882003160095a7 */ /* 0x000e64000802007f */
[----:B-1----:R-:W-:Y:S05]  /*19320*/  @!P1 BRA `(.L_x_7947) ;  /* 0xfffffffc00f09947 */ /* 0x002fea000383ffff */
[----:B------:R-:W-:Y:S05]  /*19330*/  BRA `(.L_x_8038) ;  /* 0xffffffb8006c7947 */ /* 0x000fea000383ffff */
.L_x_7952:
[----:B0-----:R0:W1:Y:S02]  /*19340*/  SYNCS.PHASECHK.TRANS64.TRYWAIT P0, [R6+URZ+0x28840], R3 ;  /* 0x02884003060075a7 */ /* 0x001064000800017f */
[----:B-1----:R-:W-:Y:S05]  /*19350*/  @!P0 NANOSLEEP.SYNCS 0x989680 ;  /* 0x009896800000895d */ /* 0x002fea0003900000 */
[----:B------:R-:W1:Y:S02]  /*19360*/  @!P0 SYNCS.PHASECHK.TRANS64 P0, [R6+URZ+0x28840], R3 ;  /* 0x02884003060085a7 */ /* 0x000e64000800007f */
[----:B-1----:R-:W-:Y:S05]  /*19370*/  @!P0 BRA `(.L_x_7952) ;  /* 0xfffffffc00f08947 */ /* 0x002fea000383ffff */
[----:B------:R-:W-:Y:S05]  /*19380*/  BRA `(.L_x_8039) ;  /* 0xffffffbc00307947 */ /* 0x000fea000383ffff */
.L_x_7953:
        /* <DEDUP_REMOVED lines=8> */
.L_x_8041:
[----:B------:R-:W-:Y:S05]  /*19410*/  BSYNC B1 ;  /* 0x0000000000017941 */ /* 0x000fea0003800000 */
.L_x_8040:
        /* <DEDUP_REMOVED lines=9> */
.L_x_8042:
[----:B------:R-:W-:Y:S02]  /*194b0*/  IMAD R8, R8, 0x2, R22 ;  /* 0x0000000208087824 */ /* 0x000fe400078e0216 */
[----:B------:R-:W-:Y:S02]  /*194c0*/  IMAD.MOV.U32 R13, RZ, RZ, R9 ;  /* 0x000000ffff0d7224 */ /* 0x000fe400078e0009 */
[----:B------:R-:W-:Y:S02]  /*194d0*/  IMAD.MOV.U32 R12, RZ, RZ, 0x1 ;  /* 0x00000001ff0c7424 */ /* 0x000fe400078e00ff */
[----:B------:R-:W-:-:S07]  /*194e0*/  IMAD.MOV.U32 R2, RZ, RZ, R14 ;  /* 0x000000ffff027224 */ /* 0x000fce00078e000e */
[----:B------:R-:W-:Y:S05]  /*194f0*/  WARPSYNC.COLLECTIVE R15, `(.L_x_8043) ;  /* 0x000000000f087348 */ /* 0x000fea0003c00000 */
[----:B------:R0:W1:Y:S02]  /*19500*/  SHFL.IDX P6, R14, R13, R12, R11 ;  /* 0x0000000c0d0e7389 */ /* 0x00006400000c000b */
[----:B01----:R-:W-:Y:S01]  /*19510*/  ENDCOLLECTIVE ;  /* 0x000000000000791b */ /* 0x003fe20003800000 */
.L_x_8043:
        /* <DEDUP_REMOVED lines=12> */
.L_x_8044:
[----:B------:R-:W-:Y:S02]  /*195e0*/  IMAD.MOV.U32 R13, RZ, RZ, R9 ;  /* 0x000000ffff0d7224 */ /* 0x000fe400078e0009 */
[----:B------:R-:W-:Y:S02]  /*195f0*/  IMAD.MOV.U32 R12, RZ, RZ, 0x2 ;  /* 0x00000002ff0c7424 */ /* 0x000fe400078e00ff */
[----:B------:R-:W-:-:S07]  /*19600*/  IMAD.MOV.U32 R2, RZ, RZ, R14 ;  /* 0x000000ffff027224 */ /* 0x000fce00078e000e */
[----:B------:R-:W-:Y:S05]  /*19610*/  WARPSYNC.COLLECTIVE R15, `(.L_x_8045) ;  /* 0x000000000f087348 */ /* 0x000fea0003c00000 */
[----:B------:R0:W1:Y:S02]  /*19620*/  SHFL.IDX P6, R14, R13, R12, R11 ;  /* 0x0000000c0d0e7389 */ /* 0x00006400000c000b */
[----:B01----:R-:W-:Y:S01]  /*19630*/  ENDCOLLECTIVE ;  /* 0x000000000000791b */ /* 0x003fe20003800000 */
.L_x_8045:
        /* <DEDUP_REMOVED lines=12> */
.L_x_8046:
[----:B------:R-:W-:Y:S02]  /*19700*/  IMAD.MOV.U32 R13, RZ, RZ, R9 ;  /* 0x000000ffff0d7224 */ /* 0x000fe400078e0009 */
[----:B------:R-:W-:Y:S02]  /*19710*/  IMAD.MOV.U32 R12, RZ, RZ, 0x3 ;  /* 0x00000003ff0c7424 */ /* 0x000fe400078e00ff */
[----:B------:R-:W-:-:S07]  /*19720*/  IMAD.MOV.U32 R2, RZ, RZ, R14 ;  /* 0x000000ffff027224 */ /* 0x000fce00078e000e */
[----:B------:R-:W-:Y:S05]  /*19730*/  WARPSYNC.COLLECTIVE R15, `(.L_x_8047) ;  /* 0x000000000f087348 */ /* 0x000fea0003c00000 */
[----:B------:R0:W1:Y:S02]  /*19740*/  SHFL.IDX P6, R14, R13, R12, R11 ;  /* 0x0000000c0d0e7389 */ /* 0x00006400000c000b */
[----:B01----:R-:W-:Y:S01]  /*19750*/  ENDCOLLECTIVE ;  /* 0x000000000000791b */ /* 0x003fe20003800000 */
.L_x_8047:
        /* <DEDUP_REMOVED lines=12> */
.L_x_8048:
[----:B------:R-:W-:Y:S02]  /*19820*/  IMAD.MOV.U32 R13, RZ, RZ, R9 ;  /* 0x000000ffff0d7224 */ /* 0x000fe400078e0009 */
[----:B------:R-:W-:Y:S02]  /*19830*/  IMAD.MOV.U32 R12, RZ, RZ, 0x4 ;  /* 0x00000004ff0c7424 */ /* 0x000fe400078e00ff */
[----:B------:R-:W-:-:S07]  /*19840*/  IMAD.MOV.U32 R2, RZ, RZ, R14 ;  /* 0x000000ffff027224 */ /* 0x000fce00078e000e */
[----:B------:R-:W-:Y:S05]  /*19850*/  WARPSYNC.COLLECTIVE R15, `(.L_x_8049) ;  /* 0x000000000f087348 */ /* 0x000fea0003c00000 */
[----:B------:R0:W1:Y:S02]  /*19860*/  SHFL.IDX P6, R14, R13, R12, R11 ;  /* 0x0000000c0d0e7389 */ /* 0x00006400000c000b */
[----:B01----:R-:W-:Y:S01]  /*19870*/  ENDCOLLECTIVE ;  /* 0x000000000000791b */ /* 0x003fe20003800000 */
.L_x_8049:
        /* <DEDUP_REMOVED lines=12> */
.L_x_8050:
[----:B------:R-:W-:Y:S02]  /*19940*/  IMAD.MOV.U32 R13, RZ, RZ, R9 ;  /* 0x000000ffff0d7224 */ /* 0x000fe400078e0009 */
[----:B------:R-:W-:Y:S02]  /*19950*/  IMAD.MOV.U32 R12, RZ, RZ, 0x5 ;  /* 0x00000005ff0c7424 */ /* 0x000fe400078e00ff */
[----:B------:R-:W-:-:S07]  /*19960*/  IMAD.MOV.U32 R2, RZ, RZ, R14 ;  /* 0x000000ffff027224 */ /* 0x000fce00078e000e */
[----:B------:R-:W-:Y:S05]  /*19970*/  WARPSYNC.COLLECTIVE R15, `(.L_x_8051) ;  /* 0x000000000f087348 */ /* 0x000fea0003c00000 */
[----:B------:R0:W1:Y:S02]  /*19980*/  SHFL.IDX P6, R14, R13, R12, R11 ;  /* 0x0000000c0d0e7389 */ /* 0x00006400000c000b */
[----:B01----:R-:W-:Y:S01]  /*19990*/  ENDCOLLECTIVE ;  /* 0x000000000000791b */ /* 0x003fe20003800000 */
.L_x_8051:
        /* <DEDUP_REMOVED lines=12> */
.L_x_8052:
[----:B------:R-:W-:Y:S02]  /*19a60*/  IMAD.MOV.U32 R13, RZ, RZ, R9 ;  /* 0x000000ffff0d7224 */ /* 0x000fe400078e0009 */
[----:B------:R-:W-:Y:S02]  /*19a70*/  IMAD.MOV.U32 R12, RZ, RZ, 0x6 ;  /* 0x00000006ff0c7424 */ /* 0x000fe400078e00ff */
[----:B------:R-:W-:-:S07]  /*19a80*/  IMAD.MOV.U32 R2, RZ, RZ, R14 ;  /* 0x000000ffff027224 */ /* 0x000fce00078e000e */
[----:B------:R-:W-:Y:S05]  /*19a90*/  WARPSYNC.COLLECTIVE R15, `(.L_x_8053) ;  /* 0x000000000f087348 */ /* 0x000fea0003c00000 */
[----:B------:R0:W1:Y:S02]  /*19aa0*/  SHFL.IDX P6, R14, R13, R12, R11 ;  /* 0x0000000c0d0e7389 */ /* 0x00006400000c000b */
[----:B01----:R-:W-:Y:S01]  /*19ab0*/  ENDCOLLECTIVE ;  /* 0x000000000000791b */ /* 0x003fe20003800000 */
.L_x_8053:
        /* <DEDUP_REMOVED lines=12> */
.L_x_8054:
[----:B------:R-:W-:Y:S02]  /*19b80*/  IMAD.MOV.U32 R13, RZ, RZ, R9 ;  /* 0x000000ffff0d7224 */ /* 0x000fe400078e0009 */
[----:B------:R-:W-:Y:S02]  /*19b90*/  IMAD.MOV.U32 R12, RZ, RZ, 0x7 ;  /* 0x00000007ff0c7424 */ /* 0x000fe400078e00ff */
[----:B------:R-:W-:-:S07]  /*19ba0*/  IMAD.MOV.U32 R2, RZ, RZ, R14 ;  /* 0x000000ffff027224 */ /* 0x000fce00078e000e */
[----:B------:R-:W-:Y:S05]  /*19bb0*/  WARPSYNC.COLLECTIVE R15, `(.L_x_8055) ;  /* 0x000000000f087348 */ /* 0x000fea0003c00000 */
[----:B------:R0:W1:Y:S02]  /*19bc0*/  SHFL.IDX P6, R14, R13, R12, R11 ;  /* 0x0000000c0d0e7389 */ /* 0x00006400000c000b */
[----:B01----:R-:W-:Y:S01]  /*19bd0*/  ENDCOLLECTIVE ;  /* 0x000000000000791b */ /* 0x003fe20003800000 */
.L_x_8055:
        /* <DEDUP_REMOVED lines=12> */
.L_x_8056:
[----:B------:R-:W-:Y:S01]  /*19ca0*/  IMAD.MOV.U32 R2, RZ, RZ, R14 ;  /* 0x000000ffff027224 */ /* 0x000fe200078e000e */
[----:B------:R-:W-:Y:S06]  /*19cb0*/  BRA `(.L_x_8057) ;  /* 0xffffffb400fc7947 */ /* 0x000fec000383ffff */
.L_x_7958:
[----:B-1----:R1:W3:Y:S02]  /*19cc0*/  SYNCS.PHASECHK.TRANS64.TRYWAIT P0, [R6+URZ+0x28860], R2 ;  /* 0x02886002060075a7 */ /* 0x0022e4000800017f */
[----:B---3--:R-:W-:Y:S05]  /*19cd0*/  @!P0 NANOSLEEP.SYNCS 0x989680 ;  /* 0x009896800000895d */ /* 0x008fea0003900000 */
[----:B------:R-:W3:Y:S02]  /*19ce0*/  @!P0 SYNCS.PHASECHK.TRANS64 P0, [R6+URZ+0x28860], R2 ;  /* 0x02886002060085a7 */ /* 0x000ee4000800007f */
[----:B---3--:R-:W-:Y:S05]  /*19cf0*/  @!P0 BRA `(.L_x_7958) ;  /* 0xfffffffc00f08947 */ /* 0x008fea000383ffff */
[----:B------:R-:W-:Y:S05]  /*19d00*/  BRA `(.L_x_8058) ;  /* 0xffffffb800587947 */ /* 0x000fea000383ffff */
.L_x_7959:
        /* <DEDUP_REMOVED lines=8> */
.L_x_8060:
[----:B------:R-:W-:Y:S05]  /*19d90*/  BSYNC B1 ;  /* 0x0000000000017941 */ /* 0x000fea0003800000 */
.L_x_8059:
        /* <DEDUP_REMOVED lines=9> */
.L_x_8061:
[----:B------:R-:W-:Y:S02]  /*19e30*/  IMAD.MOV.U32 R13, RZ, RZ, R18 ;  /* 0x000000ffff0d7224 */ /* 0x000fe400078e0012 */
[----:B------:R-:W-:Y:S02]  /*19e40*/  IMAD.MOV.U32 R12, RZ, RZ, 0x1 ;  /* 0x00000001ff0c7424 */ /* 0x000fe400078e00ff */
[----:B------:R-:W-:-:S07]  /*19e50*/  IMAD.MOV.U32 R2, RZ, RZ, R14 ;  /* 0x000000ffff027224 */ /* 0x000fce00078e000e */
[----:B------:R-:W-:Y:S05]  /*19e60*/  WARPSYNC.COLLECTIVE R15, `(.L_x_8062) ;  /* 0x000000000f087348 */ /* 0x000fea0003c00000 */
[----:B------:R0:W1:Y:S02]  /*19e70*/  SHFL.IDX P6, R14, R13, R12, R11 ;  /* 0x0000000c0d0e7389 */ /* 0x00006400000c000b */
[----:B01----:R-:W-:Y:S01]  /*19e80*/  ENDCOLLECTIVE ;  /* 0x000000000000791b */ /* 0x003fe20003800000 */
.L_x_8062:
        /* <DEDUP_REMOVED lines=14> */
.L_x_8063:
[----:B------:R-:W-:Y:S02]  /*19f70*/  IMAD.MOV.U32 R13, RZ, RZ, R18 ;  /* 0x000000ffff0d7224 */ /* 0x000fe400078e0012 */
[----:B------:R-:W-:Y:S02]  /*19f80*/  IMAD.MOV.U32 R12, RZ, RZ, 0x2 ;  /* 0x00000002ff0c7424 */ /* 0x000fe400078e00ff */
[----:B------:R-:W-:-:S07]  /*19f90*/  IMAD.MOV.U32 R2, RZ, RZ, R14 ;  /* 0x000000ffff027224 */ /* 0x000fce00078e000e */
[----:B------:R-:W-:Y:S05]  /*19fa0*/  WARPSYNC.COLLECTIVE R15, `(.L_x_8064) ;  /* 0x000000000f087348 */ /* 0x000fea0003c00000 */
[----:B------:R0:W1:Y:S02]  /*19fb0*/  SHFL.IDX P6, R14, R13, R12, R11 ;  /* 0x0000000c0d0e7389 */ /* 0x00006400000c000b */
[----:B01----:R-:W-:Y:S01]  /*19fc0*/  ENDCOLLECTIVE ;  /* 0x000000000000791b */ /* 0x003fe20003800000 */
.L_x_8064:
        /* <DEDUP_REMOVED lines=14> */
.L_x_8065:
[----:B------:R-:W-:Y:S02]  /*1a0b0*/  IMAD.MOV.U32 R13, RZ, RZ, R18 ;  /* 0x000000ffff0d7224 */ /* 0x000fe400078e0012 */
[----:B------:R-:W-:Y:S02]  /*1a0c0*/  IMAD.MOV.U32 R12, RZ, RZ, 0x3 ;  /* 0x00000003ff0c7424 */ /* 0x000fe400078e00ff */
[----:B------:R-:W-:-:S07]  /*1a0d0*/  IMAD.MOV.U32 R2, RZ, RZ, R14 ;  /* 0x000000ffff027224 */ /* 0x000fce00078e000e */
[----:B------:R-:W-:Y:S05]  /*1a0e0*/  WARPSYNC.COLLECTIVE R15, `(.L_x_8066) ;  /* 0x000000000f087348 */ /* 0x000fea0003c00000 */
[----:B------:R0:W1:Y:S02]  /*1a0f0*/  SHFL.IDX P6, R14, R13, R12, R11 ;  /* 0x0000000c0d0e7389 */ /* 0x00006400000c000b */
[----:B01----:R-:W-:Y:S01]  /*1a100*/  ENDCOLLECTIVE ;  /* 0x000000000000791b */ /* 0x003fe20003800000 */
.L_x_8066:
        /* <DEDUP_REMOVED lines=14> */
.L_x_8067:
[----:B------:R-:W-:Y:S02]  /*1a1f0*/  IMAD.MOV.U32 R13, RZ, RZ, R18 ;  /* 0x000000ffff0d7224 */ /* 0x000fe400078e0012 */
[----:B------:R-:W-:Y:S02]  /*1a200*/  IMAD.MOV.U32 R12, RZ, RZ, 0x4 ;  /* 0x00000004ff0c7424 */ /* 0x000fe400078e00ff */
[----:B------:R-:W-:-:S07]  /*1a210*/  IMAD.MOV.U32 R2, RZ, RZ, R14 ;  /* 0x000000ffff027224 */ /* 0x000fce00078e000e */
[----:B------:R-:W-:Y:S05]  /*1a220*/  WARPSYNC.COLLECTIVE R15, `(.L_x_8068) ;  /* 0x000000000f087348 */ /* 0x000fea0003c00000 */
[----:B------:R0:W1:Y:S02]  /*1a230*/  SHFL.IDX P6, R14, R13, R12, R11 ;  /* 0x0000000c0d0e7389 */ /* 0x00006400000c000b */
[----:B01----:R-:W-:Y:S01]  /*1a240*/  ENDCOLLECTIVE ;  /* 0x000000000000791b */ /* 0x003fe20003800000 */
.L_x_8068:
        /* <DEDUP_REMOVED lines=14> */
.L_x_8069:
[----:B------:R-:W-:Y:S02]  /*1a330*/  IMAD.MOV.U32 R13, RZ, RZ, R18 ;  /* 0x000000ffff0d7224 */ /* 0x000fe400078e0012 */
[----:B------:R-:W-:Y:S02]  /*1a340*/  IMAD.MOV.U32 R12, RZ, RZ, 0x5 ;  /* 0x00000005ff0c7424 */ /* 0x000fe400078e00ff */
[----:B------:R-:W-:-:S07]  /*1a350*/  IMAD.MOV.U32 R2, RZ, RZ, R14 ;  /* 0x000000ffff027224 */ /* 0x000fce00078e000e */
[----:B------:R-:W-:Y:S05]  /*1a360*/  WARPSYNC.COLLECTIVE R15, `(.L_x_8070) ;  /* 0x000000000f087348 */ /* 0x000fea0003c00000 */
[----:B------:R0:W1:Y:S02]  /*1a370*/  SHFL.IDX P6, R14, R13, R12, R11 ;  /* 0x0000000c0d0e7389 */ /* 0x00006400000c000b */
[----:B01----:R-:W-:Y:S01]  /*1a380*/  ENDCOLLECTIVE ;  /* 0x000000000000791b */ /* 0x003fe20003800000 */
.L_x_8070:
        /* <DEDUP_REMOVED lines=14> */
.L_x_8071:
[----:B------:R-:W-:Y:S02]  /*1a470*/  IMAD.MOV.U32 R13, RZ, RZ, R18 ;  /* 0x000000ffff0d7224 */ /* 0x000fe400078e0012 */
[----:B------:R-:W-:Y:S02]  /*1a480*/  IMAD.MOV.U32 R12, RZ, RZ, 0x6 ;  /* 0x00000006ff0c7424 */ /* 0x000fe400078e00ff */
[----:B------:R-:W-:-:S07]  /*1a490*/  IMAD.MOV.U32 R2, RZ, RZ, R14 ;  /* 0x000000ffff027224 */ /* 0x000fce00078e000e */
[----:B------:R-:W-:Y:S05]  /*1a4a0*/  WARPSYNC.COLLECTIVE R15, `(.L_x_8072) ;  /* 0x000000000f087348 */ /* 0x000fea0003c00000 */
[----:B------:R0:W1:Y:S02]  /*1a4b0*/  SHFL.IDX P6, R14, R13, R12, R11 ;  /* 0x0000000c0d0e7389 */ /* 0x00006400000c000b */
[----:B01----:R-:W-:Y:S01]  /*1a4c0*/  ENDCOLLECTIVE ;  /* 0x000000000000791b */ /* 0x003fe20003800000 */
.L_x_8072:
        /* <DEDUP_REMOVED lines=14> */
.L_x_8073:
[----:B------:R-:W-:Y:S02]  /*1a5b0*/  IMAD.MOV.U32 R13, RZ, RZ, R18 ;  /* 0x000000ffff0d7224 */ /* 0x000fe400078e0012 */
[----:B------:R-:W-:Y:S02]  /*1a5c0*/  IMAD.MOV.U32 R12, RZ, RZ, 0x7 ;  /* 0x00000007ff0c7424 */ /* 0x000fe400078e00ff */
[----:B------:R-:W-:-:S07]  /*1a5d0*/  IMAD.MOV.U32 R2, RZ, RZ, R14 ;  /* 0x000000ffff027224 */ /* 0x000fce00078e000e */
[----:B------:R-:W-:Y:S05]  /*1a5e0*/  WARPSYNC.COLLECTIVE R15, `(.L_x_8074) ;  /* 0x000000000f087348 */ /* 0x000fea0003c00000 */
[----:B------:R0:W1:Y:S02]  /*1a5f0*/  SHFL.IDX P6, R14, R13, R12, R11 ;  /* 0x0000000c0d0e7389 */ /* 0x00006400000c000b */
[----:B01----:R-:W-:Y:S01]  /*1a600*/  ENDCOLLECTIVE ;  /* 0x000000000000791b */ /* 0x003fe20003800000 */
.L_x_8074:
        /* <DEDUP_REMOVED lines=13> */
.L_x_8075:
[----:B------:R-:W-:Y:S01]  /*1a6e0*/  @!PT LDS RZ, [RZ] ;  /* 0x00000000fffff984 */ /* 0x000fe20000000800 */
[----:B------:R-:W-:Y:S01]  /*1a6f0*/  @!PT LDS RZ, [RZ] ;  /* 0x00000000fffff984 */ /* 0x000fe20000000800 */
[----:B------:R-:W-:Y:S01]  /*1a700*/  @!PT LDS RZ, [RZ] ;  /* 0x00000000fffff984 */ /* 0x000fe20000000800 */
[----:B------:R0:W-:Y:S01]  /*1a710*/  LDGSTS.E.BYPASS.LTC128B.128 [R7+0x7400], desc[UR36][R2.64+0x80], !P0 ;  /* 0x0740008002077fae */ /* 0x0001e2000c101d64 */
[----:B------:R-:W-:Y:S05]  /*1a720*/  BRA `(.L_x_8076) ;  /* 0xffffffb000dc7947 */ /* 0x000fea000383ffff */
.L_x_7967:
[----:B0-----:R0:W1:Y:S02]  /*1a730*/  SYNCS.PHASECHK.TRANS64.TRYWAIT P0, [R0+URZ+0x28860], R3 ;  /* 0x02886003000075a7 */ /* 0x001064000800017f */
[----:B-1----:R-:W-:Y:S05]  /*1a740*/  @!P0 NANOSLEEP.SYNCS 0x989680 ;  /* 0x009896800000895d */ /* 0x002fea0003900000 */
[----:B------:R-:W1:Y:S02]  /*1a750*/  @!P0 SYNCS.PHASECHK.TRANS64 P0, [R0+URZ+0x28860], R3 ;  /* 0x02886003000085a7 */ /* 0x000e64000800007f */
[----:B-1----:R-:W-:Y:S05]  /*1a760*/  @!P0 BRA `(.L_x_7967) ;  /* 0xfffffffc00f08947 */ /* 0x002fea000383ffff */
[----:B------:R-:W-:Y:S05]  /*1a770*/  BRA `(.L_x_8077) ;  /* 0xffffffb400e87947 */ /* 0x000fea000383ffff */
.L_x_7968:
        /* <DEDUP_REMOVED lines=8> */
.L_x_8079:
[----:B------:R-:W-:Y:S05]  /*1a800*/  BSYNC B0 ;  /* 0x0000000000007941 */ /* 0x000fea0003800000 */
.L_x_8078:
        /* <DEDUP_REMOVED lines=9> */
.L_x_8080:
        /* <DEDUP_REMOVED lines=12> */
.L_x_8081:
        /* <DEDUP_REMOVED lines=13> */
.L_x_8082:
[----:B------:R-:W-:Y:S02]  /*1aa30*/  IMAD.MOV.U32 R13, RZ, RZ, R18 ;  /* 0x000000ffff0d7224 */ /* 0x000fe400078e0012 */
[----:B------:R-:W-:Y:S02]  /*1aa40*/  IMAD.MOV.U32 R12, RZ, RZ, 0x2 ;  /* 0x00000002ff0c7424 */ /* 0x000fe400078e00ff */
[----:B------:R-:W-:-:S07]  /*1aa50*/  IMAD.MOV.U32 R10, RZ, RZ, R14 ;  /* 0x000000ffff0a7224 */ /* 0x000fce00078e000e */
[----:B------:R-:W-:Y:S05]  /*1aa60*/  WARPSYNC.COLLECTIVE R15, `(.L_x_8083) ;  /* 0x000000000f087348 */ /* 0x000fea0003c00000 */
[----:B------:R0:W1:Y:S02]  /*1aa70*/  SHFL.IDX P6, R14, R13, R12, R11 ;  /* 0x0000000c0d0e7389 */ /* 0x00006400000c000b */
[----:B01----:R-:W-:Y:S01]  /*1aa80*/  ENDCOLLECTIVE ;  /* 0x000000000000791b */ /* 0x003fe20003800000 */
.L_x_8083:
        /* <DEDUP_REMOVED lines=14> */
.L_x_8084:
[----:B------:R-:W-:Y:S02]  /*1ab70*/  IMAD.MOV.U32 R13, RZ, RZ, R18 ;  /* 0x000000ffff0d7224 */ /* 0x000fe400078e0012 */
[----:B------:R-:W-:Y:S01]  /*1ab80*/  IMAD.MOV.U32 R12, RZ, RZ, 0x3 ;  /* 0x00000003ff0c7424 */ /* 0x000fe200078e00ff */
[----:B------:R-:W-:-:S13]  /*1ab90*/  IADD3 R2, P2, R14, R5, RZ ;  /* 0x000000050e027210 */ /* 0x000fda0007f5e0ff */
[----:B------:R-:W-:Y:S05]  /*1aba0*/  WARPSYNC.COLLECTIVE R15, `(.L_x_8085) ;  /* 0x000000000f087348 */ /* 0x000fea0003c00000 */
[----:B------:R0:W1:Y:S02]  /*1abb0*/  SHFL.IDX P6, R14, R13, R12, R11 ;  /* 0x0000000c0d0e7389 */ /* 0x00006400000c000b */
[----:B01----:R-:W-:Y:S01]  /*1abc0*/  ENDCOLLECTIVE ;  /* 0x000000000000791b */ /* 0x003fe20003800000 */
.L_x_8085:
        /* <DEDUP_REMOVED lines=13> */
.L_x_8086:
[----:B------:R-:W-:Y:S02]  /*1aca0*/  IMAD.MOV.U32 R13, RZ, RZ, R18 ;  /* 0x000000ffff0d7224 */ /* 0x000fe400078e0012 */
[----:B------:R-:W-:Y:S01]  /*1acb0*/  IMAD.MOV.U32 R12, RZ, RZ, 0x4 ;  /* 0x00000004ff0c7424 */ /* 0x000fe200078e00ff */
[----:B------:R-:W-:-:S13]  /*1acc0*/  IADD3 R2, P2, R14, R5, RZ ;  /* 0x000000050e027210 */ /* 0x000fda0007f5e0ff */
[----:B------:R-:W-:Y:S05]  /*1acd0*/  WARPSYNC.COLLECTIVE R15, `(.L_x_8087) ;  /* 0x000000000f087348 */ /* 0x000fea0003c00000 */
[----:B------:R0:W1:Y:S02]  /*1ace0*/  SHFL.IDX P6, R14, R13, R12, R11 ;  /* 0x0000000c0d0e7389 */ /* 0x00006400000c000b */
[----:B01----:R-:W-:Y:S01]  /*1acf0*/  ENDCOLLECTIVE ;  /* 0x000000000000791b */ /* 0x003fe20003800000 */
.L_x_8087:
        /* <DEDUP_REMOVED lines=13> */
.L_x_8088:
[----:B------:R-:W-:Y:S02]  /*1add0*/  IMAD.MOV.U32 R13, RZ, RZ, R18 ;  /* 0x000000ffff0d7224 */ /* 0x000fe400078e0012 */
[----:B------:R-:W-:Y:S02]  /*1ade0*/  IMAD.MOV.U32 R12, RZ, RZ, 0x5 ;  /* 0x00000005ff0c7424 */ /* 0x000fe400078e00ff */
[----:B------:R-:W-:-:S07]  /*1adf0*/  IMAD.MOV.U32 R10, RZ, RZ, R14 ;  /* 0x000000ffff0a7224 */ /* 0x000fce00078e000e */
[----:B------:R-:W-:Y:S05]  /*1ae00*/  WARPSYNC.COLLECTIVE R15, `(.L_x_8089) ;  /* 0x000000000f087348 */ /* 0x000fea0003c00000 */
[----:B------:R0:W1:Y:S02]  /*1ae10*/  SHFL.IDX P6, R14, R13, R12, R11 ;  /* 0x0000000c0d0e7389 */ /* 0x00006400000c000b */
[----:B01----:R-:W-:Y:S01]  /*1ae20*/  ENDCOLLECTIVE ;  /* 0x000000000000791b */ /* 0x003fe20003800000 */
.L_x_8089:
        /* <DEDUP_REMOVED lines=14> */
.L_x_8090:
[----:B------:R-:W-:Y:S02]  /*1af10*/  IMAD.MOV.U32 R13, RZ, RZ, R18 ;  /* 0x000000ffff0d7224 */ /* 0x000fe400078e0012 */
[----:B------:R-:W-:Y:S01]  /*1af20*/  IMAD.MOV.U32 R12, RZ, RZ, 0x6 ;  /* 0x00000006ff0c7424 */ /* 0x000fe200078e00ff */
[----:B------:R-:W-:-:S13]  /*1af30*/  IADD3 R2, P2, R14, R5, RZ ;  /* 0x000000050e027210 */ /* 0x000fda0007f5e0ff */
[----:B------:R-:W-:Y:S05]  /*1af40*/  WARPSYNC.COLLECTIVE R15, `(.L_x_8091) ;  /* 0x000000000f087348 */ /* 0x000fea0003c00000 */
[----:B------:R0:W1:Y:S02]  /*1af50*/  SHFL.IDX P6, R14, R13, R12, R11 ;  /* 0x0000000c0d0e7389 */ /* 0x00006400000c000b */
[----:B01----:R-:W-:Y:S01]  /*1af60*/  ENDCOLLECTIVE ;  /* 0x000000000000791b */ /* 0x003fe20003800000 */
.L_x_8091:
        /* <DEDUP_REMOVED lines=13> */
.L_x_8092:
[----:B------:R-:W-:Y:S02]  /*1b040*/  IMAD.MOV.U32 R13, RZ, RZ, R18 ;  /* 0x000000ffff0d7224 */ /* 0x000fe400078e0012 */
[----:B------:R-:W-:Y:S02]  /*1b050*/  IMAD.MOV.U32 R12, RZ, RZ, 0x7 ;  /* 0x00000007ff0c7424 */ /* 0x000fe400078e00ff */
[----:B------:R-:W-:-:S07]  /*1b060*/  IMAD.MOV.U32 R10, RZ, RZ, R14 ;  /* 0x000000ffff0a7224 */ /* 0x000fce00078e000e */
[----:B------:R-:W-:Y:S05]  /*1b070*/  WARPSYNC.COLLECTIVE R15, `(.L_x_8093) ;  /* 0x000000000f087348 */ /* 0x000fea0003c00000 */
[----:B------:R0:W1:Y:S02]  /*1b080*/  SHFL.IDX P6, R14, R13, R12, R11 ;  /* 0x0000000c0d0e7389 */ /* 0x00006400000c000b */
[----:B01----:R-:W-:Y:S01]  /*1b090*/  ENDCOLLECTIVE ;  /* 0x000000000000791b */ /* 0x003fe20003800000 */
.L_x_8093:
        /* <DEDUP_REMOVED lines=12> */
.L_x_8094:
[----:B------:R-:W-:Y:S05]  /*1b160*/  BRA `(.L_x_8095) ;  /* 0xffffffb000887947 */ /* 0x000fea000383ffff */
.L_x_7973:
        /* <DEDUP_REMOVED lines=8> */
.L_x_8097:
[----:B------:R-:W-:Y:S05]  /*1b1f0*/  BSYNC B0 ;  /* 0x0000000000007941 */ /* 0x000fea0003800000 */
.L_x_8096:
        /* <DEDUP_REMOVED lines=9> */
.L_x_8098:
        /* <DEDUP_REMOVED lines=23> */
.L_x_8099:
[----:B------:R-:W-:Y:S01]  /*1b400*/  IMAD.MOV.U32 R12, RZ, RZ, 0x2 ;  /* 0x00000002ff0c7424 */ /* 0x000fe200078e00ff */
[----:B------:R-:W-:-:S05]  /*1b410*/  SEL R6, R14, RZ, P1 ;  /* 0x000000ff0e067207 */ /* 0x000fca0000800000 */
[----:B------:R-:W-:-:S04]  /*1b420*/  IMAD.IADD R6, R13, 0x1, R6 ;  /* 0x000000010d067824 */ /* 0x000fc800078e0206 */
[----:B------:R-:W-:-:S07]  /*1b430*/  IMAD.MOV.U32 R13, RZ, RZ, R6 ;  /* 0x000000ffff0d7224 */ /* 0x000fce00078e0006 */
[----:B------:R-:W-:Y:S05]  /*1b440*/  WARPSYNC.COLLECTIVE R15, `(.L_x_8100) ;  /* 0x000000000f087348 */ /* 0x000fea0003c00000 */
[----:B------:R0:W1:Y:S02]  /*1b450*/  SHFL.UP P6, R14, R13, R12, R11 ;  /* 0x0400000c0d0e7389 */ /* 0x00006400000c000b */
[----:B01----:R-:W-:Y:S01]  /*1b460*/  ENDCOLLECTIVE ;  /* 0x000000000000791b */ /* 0x003fe20003800000 */
.L_x_8100:
        /* <DEDUP_REMOVED lines=8> */
.L_x_8101:
[----:B------:R-:W-:Y:S01]  /*1b4f0*/  IMAD.MOV.U32 R12, RZ, RZ, 0x8 ;  /* 0x00000008ff0c7424 */ /* 0x000fe200078e00ff */
[----:B------:R-:W-:-:S05]  /*1b500*/  SEL R3, R14, RZ, P3 ;  /* 0x000000ff0e037207 */ /* 0x000fca0001800000 */
[----:B------:R-:W-:-:S04]  /*1b510*/  IMAD.IADD R3, R2, 0x1, R3 ;  /* 0x0000000102037824 */ /* 0x000fc800078e0203 */
[----:B------:R-:W-:-:S07]  /*1b520*/  IMAD.MOV.U32 R13, RZ, RZ, R3 ;  /* 0x000000ffff0d7224 */ /* 0x000fce00078e0003 */
[----:B------:R-:W-:Y:S05]  /*1b530*/  WARPSYNC.COLLECTIVE R15, `(.L_x_8102) ;  /* 0x000000000f087348 */ /* 0x000fea0003c00000 */
[----:B------:R0:W1:Y:S02]  /*1b540*/  SHFL.UP P6, R14, R13, R12, R11 ;  /* 0x0400000c0d0e7389 */ /* 0x00006400000c000b */
[----:B01----:R-:W-:Y:S01]  /*1b550*/  ENDCOLLECTIVE ;  /* 0x000000000000791b */ /* 0x003fe20003800000 */
.L_x_8102:
[----:B------:R-:W-:Y:S01]  /*1b560*/  IMAD.MOV.U32 R12, RZ, RZ, 0x10 ;  /* 0x00000010ff0c7424 */ /* 0x000fe200078e00ff */
[----:B------:R-:W-:-:S05]  /*1b570*/  SEL R4, R14, RZ, P4 ;  /* 0x000000ff0e047207 */ /* 0x000fca0002000000 */
[----:B------:R-:W-:-:S04]  /*1b580*/  IMAD.IADD R4, R3, 0x1, R4 ;  /* 0x0000000103047824 */ /* 0x000fc800078e0204 */
[----:B------:R-:W-:-:S07]  /*1b590*/  IMAD.MOV.U32 R13, RZ, RZ, R4 ;  /* 0x000000ffff0d7224 */ /* 0x000fce00078e0004 */
[----:B------:R-:W-:Y:S05]  /*1b5a0*/  WARPSYNC.COLLECTIVE R15, `(.L_x_8103) ;  /* 0x000000000f087348 */ /* 0x000fea0003c00000 */
[----:B------:R0:W1:Y:S02]  /*1b5b0*/  SHFL.UP P6, R14, R13, R12, R11 ;  /* 0x0400000c0d0e7389 */ /* 0x00006400000c000b */
[----:B01----:R-:W-:Y:S01]  /*1b5c0*/  ENDCOLLECTIVE ;  /* 0x000000000000791b */ /* 0x003fe20003800000 */
.L_x_8103:
        /* <DEDUP_REMOVED lines=8> */
.L_x_8104:
[----:B------:R-:W-:Y:S05]  /*1b650*/  BRA `(.L_x_8105) ;  /* 0xffffffb000947947 */ /* 0x000fea000383ffff */
.L_x_7976:
[----:B------:R-:W-:Y:S01]  /*1b660*/  BSSY B0, `(.L_x_8106) ;  /* 0x0000007000007945 */ /* 0x000fe20003800000 */
[----:B------:R-:W-:Y:S02]  /*1b670*/  IMAD.MOV.U32 R12, RZ, RZ, 0x1 ;  /* 0x00000001ff0c7424 */ /* 0x000fe400078e00ff */
[----:B------:R-:W-:Y:S02]  /*1b680*/  IMAD.MOV.U32 R11, RZ, RZ, RZ ;  /* 0x000000ffff0b7224 */ /* 0x000fe400078e00ff */
[----:B------:R-:W-:-:S07]  /*1b690*/  IMAD.MOV.U32 R15, RZ, RZ, -0x1 ;  /* 0xffffffffff0f7424 */ /* 0x000fce00078e00ff */
[----:B------:R-:W-:Y:S05]  /*1b6a0*/  WARPSYNC.COLLECTIVE R15, `(.L_x_8107) ;  /* 0x000000000f087348 */ /* 0x000fea0003c00000 */
[----:B------:R0:W1:Y:S02]  /*1b6b0*/  SHFL.UP P6, R14, R13, R12, R11 ;  /* 0x0400000c0d0e7389 */ /* 0x00006400000c000b */
[----:B01----:R-:W-:Y:S01]  /*1b6c0*/  ENDCOLLECTIVE ;  /* 0x000000000000791b */ /* 0x003fe20003800000 */
.L_x_8107:
[----:B------:R-:W-:Y:S05]  /*1b6d0*/  BSYNC B0 ;  /* 0x0000000000007941 */ /* 0x000fea0003800000 */
.L_x_8106:
        /* <DEDUP_REMOVED lines=8> */
.L_x_8108:
[----:B------:R-:W-:Y:S01]  /*1b760*/  IMAD.MOV.U32 R12, RZ, RZ, 0x4 ;  /* 0x00000004ff0c7424 */ /* 0x000fe200078e00ff */
[----:B------:R-:W-:-:S05]  /*1b770*/  SEL R2, R14, RZ, P2 ;  /* 0x000000ff0e027207 */ /* 0x000fca0001000000 */
[----:B------:R-:W-:-:S04]  /*1b780*/  IMAD.IADD R2, R13, 0x1, R2 ;  /* 0x000000010d027824 */ /* 0x000fc800078e0202 */
[----:B------:R-:W-:-:S07]  /*1b790*/  IMAD.MOV.U32 R13, RZ, RZ, R2 ;  /* 0x000000ffff0d7224 */ /* 0x000fce00078e0002 */
[----:B------:R-:W-:Y:S05]  /*1b7a0*/  WARPSYNC.COLLECTIVE R15, `(.L_x_8109) ;  /* 0x000000000f087348 */ /* 0x000fea0003c00000 */
[----:B------:R0:W1:Y:S02]  /*1b7b0*/  SHFL.UP P6, R14, R13, R12, R11 ;  /* 0x0400000c0d0e7389 */ /* 0x00006400000c000b */
[----:B01----:R-:W-:Y:S01]  /*1b7c0*/  ENDCOLLECTIVE ;  /* 0x000000000000791b */ /* 0x003fe20003800000 */
.L_x_8109:
[----:B------:R-:W-:Y:S01]  /*1b7d0*/  IMAD.MOV.U32 R12, RZ, RZ, 0x8 ;  /* 0x00000008ff0c7424 */ /* 0x000fe200078e00ff */
[----:B------:R-:W-:-:S05]  /*1b7e0*/  SEL R3, R14, RZ, P3 ;  /* 0x000000ff0e037207 */ /* 0x000fca0001800000 */
[----:B------:R-:W-:-:S04]  /*1b7f0*/  IMAD.IADD R3, R2, 0x1, R3 ;  /* 0x0000000102037824 */ /* 0x000fc800078e0203 */
[----:B------:R-:W-:-:S07]  /*1b800*/  IMAD.MOV.U32 R13, RZ, RZ, R3 ;  /* 0x000000ffff0d7224 */ /* 0x000fce00078e0003 */
[----:B------:R-:W-:Y:S05]  /*1b810*/  WARPSYNC.COLLECTIVE R15, `(.L_x_8110) ;  /* 0x000000000f087348 */ /* 0x000fea0003c00000 */
[----:B------:R0:W1:Y:S02]  /*1b820*/  SHFL.UP P6, R14, R13, R12, R11 ;  /* 0x0400000c0d0e7389 */ /* 0x00006400000c000b */
[----:B01----:R-:W-:Y:S01]  /*1b830*/  ENDCOLLECTIVE ;  /* 0x000000000000791b */ /* 0x003fe20003800000 */
.L_x_8110:
[----:B------:R-:W-:Y:S01]  /*1b840*/  IMAD.MOV.U32 R12, RZ, RZ, 0x10 ;  /* 0x00000010ff0c7424 */ /* 0x000fe200078e00ff */
[----:B------:R-:W-:-:S05]  /*1b850*/  SEL R4, R14, RZ, P4 ;  /* 0x000000ff0e047207 */ /* 0x000fca0002000000 */
[----:B------:R-:W-:-:S04]  /*1b860*/  IMAD.IADD R4, R3, 0x1, R4 ;  /* 0x0000000103047824 */ /* 0x000fc800078e0204 */
[----:B------:R-:W-:-:S07]  /*1b870*/  IMAD.MOV.U32 R13, RZ, RZ, R4 ;  /* 0x000000ffff0d7224 */ /* 0x000fce00078e0004 */
[----:B------:R-:W-:Y:S05]  /*1b880*/  WARPSYNC.COLLECTIVE R15, `(.L_x_8111) ;  /* 0x000000000f087348 */ /* 0x000fea0003c00000 */
[----:B------:R0:W1:Y:S02]  /*1b890*/  SHFL.UP P6, R14, R13, R12, R11 ;  /* 0x0400000c0d0e7389 */ /* 0x00006400000c000b */
[----:B01----:R-:W-:Y:S01]  /*1b8a0*/  ENDCOLLECTIVE ;  /* 0x000000000000791b */ /* 0x003fe20003800000 */
.L_x_8111:
        /* <DEDUP_REMOVED lines=8> */
.L_x_8112:
[----:B------:R-:W-:Y:S05]  /*1b930*/  BRA `(.L_x_8113) ;  /* 0xffffffb000807947 */ /* 0x000fea000383ffff */
.L_x_7978:
[----:B------:R-:W-:Y:S01]  /*1b940*/  BSSY B0, `(.L_x_8114) ;  /* 0x0000006000007945 */ /* 0x000fe20003800000 */
[----:B------:R-:W-:Y:S01]  /*1b950*/  PLOP3.LUT P6, PT, P6, PT, PT, 0x8, 0x0 ;  /* 0x000000000000781c */ /* 0x000fe200037ce170 */
[----:B------:R-:W-:-:S12]  /*1b960*/  IMAD.MOV.U32 R15, RZ, RZ, -0x1 ;  /* 0xffffffffff0f7424 */ /* 0x000fd800078e00ff */
[----:B0-----:R-:W-:Y:S05]  /*1b970*/  WARPSYNC.COLLECTIVE R15, `(.L_x_8115) ;  /* 0x000000000f087348 */ /* 0x001fea0003c00000 */
[----:B------:R-:W-:Y:S01]  /*1b980*/  VOTE.ANY R14, PT, P6 ;  /* 0x00000000000e7806 */ /* 0x000fe200030e0100 */
[----:B0-----:R-:W-:Y:S06]  /*1b990*/  ENDCOLLECTIVE ;  /* 0x000000000000791b */ /* 0x001fec0003800000 */
.L_x_8115:
[----:B------:R-:W-:Y:S05]  /*1b9a0*/  BSYNC B0 ;  /* 0x0000000000007941 */ /* 0x000fea0003800000 */
.L_x_8114:
        /* <DEDUP_REMOVED lines=8> */
.L_x_8116:
[----:B------:R-:W-:Y:S02]  /*1ba30*/  IMAD.IADD R19, R12, 0x1, R19 ;  /* 0x000000010c137824 */ /* 0x000fe400078e0213 */
[----:B------:R-:W-:Y:S02]  /*1ba40*/  IMAD.MOV.U32 R13, RZ, RZ, R8 ;  /* 0x000000ffff0d7224 */ /* 0x000fe400078e0008 */
[----:B------:R-:W-:-:S07]  /*1ba50*/  IMAD.MOV.U32 R17, RZ, RZ, R14 ;  /* 0x000000ffff117224 */ /* 0x000fce00078e000e */
[----:B------:R-:W-:Y:S05]  /*1ba60*/  WARPSYNC.COLLECTIVE R15, `(.L_x_8117) ;  /* 0x000000000f087348 */ /* 0x000fea0003c00000 */
[----:B------:R0:W1:Y:S02]  /*1ba70*/  SHFL.IDX P6, R14, R13, R12, R11 ;  /* 0x0000000c0d0e7389 */ /* 0x00006400000c000b */
[----:B01----:R-:W-:Y:S01]  /*1ba80*/  ENDCOLLECTIVE ;  /* 0x000000000000791b */ /* 0x003fe20003800000 */
.L_x_8117:
[----:B------:R-:W-:Y:S01]  /*1ba90*/  IMAD.MOV.U32 R8, RZ, RZ, R14 ;  /* 0x000000ffff087224 */ /* 0x000fe200078e000e */
[----:B------:R-:W-:Y:S06]  /*1baa0*/  BRA `(.L_x_8118) ;  /* 0xffffffb000647947 */ /* 0x000fec000383ffff */
.L_x_7980:
[----:B------:R-:W-:Y:S01]  /*1bab0*/  BSSY B0, `(.L_x_8119) ;  /* 0x0000007000007945 */ /* 0x000fe20003800000 */
[----:B------:R-:W-:Y:S02]  /*1bac0*/  IMAD.MOV.U32 R13, RZ, RZ, R2 ;  /* 0x000000ffff0d7224 */ /* 0x000fe400078e0002 */
[----:B------:R-:W-:Y:S02]  /*1bad0*/  IMAD.MOV.U32 R11, RZ, RZ, 0x1f ;  /* 0x0000001fff0b7424 */ /* 0x000fe400078e00ff */
[----:B------:R-:W-:-:S07]  /*1bae0*/  IMAD.MOV.U32 R15, RZ, RZ, -0x1 ;  /* 0xffffffffff0f7424 */ /* 0x000fce00078e00ff */
[----:B0-23--:R-:W-:Y:S05]  /*1baf0*/  WARPSYNC.COLLECTIVE R15, `(.L_x_8120) ;  /* 0x000000000f087348 */ /* 0x00dfea0003c00000 */
[----:B------:R1:W4:Y:S02]  /*1bb00*/  SHFL.IDX P6, R14, R13, R12, R11 ;  /* 0x0000000c0d0e7389 */ /* 0x00032400000c000b */
[----:B01234-:R-:W-:Y:S01]  /*1bb10*/  ENDCOLLECTIVE ;  /* 0x000000000000791b */ /* 0x01ffe20003800000 */
.L_x_8120:
[----:B------:R-:W-:Y:S05]  /*1bb20*/  BSYNC B0 ;  /* 0x0000000000007941 */ /* 0x000fea0003800000 */
.L_x_8119:
[----:B------:R-:W-:Y:S01]  /*1bb30*/  IMAD.MOV.U32 R6, RZ, RZ, R14 ;  /* 0x000000ffff067224 */ /* 0x000fe200078e000e */
[----:B------:R-:W-:Y:S06]  /*1bb40*/  BRA `(.L_x_7979) ;  /* 0xffffffb000547947 */ /* 0x000fec000383ffff */
.L_x_7986:
[----:B-1----:R1:W3:Y:S02]  /*1bb50*/  SYNCS.PHASECHK.TRANS64.TRYWAIT P0, [R4+URZ+0x28820], R0 ;  /* 0x02882000040075a7 */ /* 0x0022e4000800017f */
[----:B---3--:R-:W-:Y:S05]  /*1bb60*/  @!P0 NANOSLEEP.SYNCS 0x989680 ;  /* 0x009896800000895d */ /* 0x008fea0003900000 */
[----:B------:R-:W3:Y:S02]  /*1bb70*/  @!P0 SYNCS.PHASECHK.TRANS64 P0, [R4+URZ+0x28820], R0 ;  /* 0x02882000040085a7 */ /* 0x000ee4000800007f */
[----:B---3--:R-:W-:Y:S05]  /*1bb80*/  @!P0 BRA `(.L_x_7986) ;  /* 0xfffffffc00f08947 */ /* 0x008fea000383ffff */
[----:B------:R-:W-:Y:S05]  /*1bb90*/  BRA `(.L_x_8121) ;  /* 0xffffffb800ac7947 */ /* 0x000fea000383ffff */
.L_x_7987:
        /* <DEDUP_REMOVED lines=11> */
.L_x_8123:
[----:B------:R-:W-:Y:S05]  /*1bc50*/  BSYNC B0 ;  /* 0x0000000000007941 */ /* 0x000fea0003800000 */
.L_x_8122:
[----:B------:R-:W-:Y:S05]  /*1bc60*/  BRA `(.L_x_8124) ;  /* 0xffffffb800947947 */ /* 0x000fea000383ffff */
.L_x_7990:
[----:B------:R-:W-:Y:S01]  /*1bc70*/  BSSY B1, `(.L_x_8125) ;  /* 0x0000006000017945 */ /* 0x000fe20003800000 */
[----:B------:R-:W-:-:S07]  /*1bc80*/  IMAD.MOV.U32 R15, RZ, RZ, -0x1 ;  /* 0xffffffffff0f7424 */ /* 0x000fce00078e00ff */
[----:B012---:R-:W-:Y:S05]  /*1bc90*/  WARPSYNC.COLLECTIVE R15, `(.L_x_8126) ;  /* 0x000000000f0c7348 */ /* 0x007fea0003c00000 */
[----:B------:R-:W-:Y:S02]  /*1bca0*/  ELECT P6, UR62, PT ;  /* 0x00000000003e782f */ /* 0x000fe400038c0000 */
[----:B------:R-:W-:Y:S01]  /*1bcb0*/  MOV R14, UR62 ;  /* 0x0000003e000e7c02 */ /* 0x000fe20008000f00 */
[----:B012---:R-:W-:Y:S10]  /*1bcc0*/  ENDCOLLECTIVE ;  /* 0x000000000000791b */ /* 0x007ff40003800000 */
.L_x_8126:
[----:B------:R-:W-:Y:S05]  /*1bcd0*/  BSYNC B1 ;  /* 0x0000000000017941 */ /* 0x000fea0003800000 */
.L_x_8125:
[----:B------:R-:W-:Y:S05]  /*1bce0*/  BRA `(.L_x_8127) ;  /* 0xffffffb8008c7947 */ /* 0x000fea000383ffff */
.L_x_7992:
[----:B-1----:R1:W3:Y:S02]  /*1bcf0*/  SYNCS.PHASECHK.TRANS64.TRYWAIT P1, [R5+URZ+0x28840], R0 ;  /* 0x02884000050075a7 */ /* 0x0022e4000802017f */
[----:B---3--:R-:W-:Y:S05]  /*1bd00*/  @!P1 NANOSLEEP.SYNCS 0x989680 ;  /* 0x009896800000995d */ /* 0x008fea0003900000 */
[----:B------:R-:W3:Y:S02]  /*1bd10*/  @!P1 SYNCS.PHASECHK.TRANS64 P1, [R5+URZ+0x28840], R0 ;  /* 0x02884000050095a7 */ /* 0x000ee4000802007f */
[----:B---3--:R-:W-:Y:S05]  /*1bd20*/  @!P1 BRA `(.L_x_7992) ;  /* 0xfffffffc00f09947 */ /* 0x008fea000383ffff */
[----:B------:R-:W-:Y:S05]  /*1bd30*/  BRA `(.L_x_8128) ;  /* 0xffffffb800b47947 */ /* 0x000fea000383ffff */
.L_x_7994:
[----:B---3--:R3:W4:Y:S02]  /*1bd40*/  SYNCS.PHASECHK.TRANS64.TRYWAIT P1, [R25+URZ+0x28840], R2 ;  /* 0x02884002190075a7 */ /* 0x008724000802017f */
[----:B----4-:R-:W-:Y:S05]  /*1bd50*/  @!P1 NANOSLEEP.SYNCS 0x989680 ;  /* 0x009896800000995d */ /* 0x010fea0003900000 */
[----:B------:R-:W4:Y:S02]  /*1bd60*/  @!P1 SYNCS.PHASECHK.TRANS64 P1, [R25+URZ+0x28840], R2 ;  /* 0x02884002190095a7 */ /* 0x000f24000802007f */
[----:B----4-:R-:W-:Y:S05]  /*1bd70*/  @!P1 BRA `(.L_x_7994) ;  /* 0xfffffffc00f09947 */ /* 0x010fea000383ffff */
[----:B------:R-:W-:Y:S05]  /*1bd80*/  BRA `(.L_x_8129) ;  /* 0xffffffb800c07947 */ /* 0x000fea000383ffff */
.L_x_7996:
[----:B----4-:R4:W0:Y:S02]  /*1bd90*/  SYNCS.PHASECHK.TRANS64.TRYWAIT P1, [R5+URZ+0x28860], R0 ;  /* 0x02886000050075a7 */ /* 0x010824000802017f */
[----:B0-----:R-:W-:Y:S05]  /*1bda0*/  @!P1 NANOSLEEP.SYNCS 0x989680 ;  /* 0x009896800000995d */ /* 0x001fea0003900000 */
[----:B------:R-:W0:Y:S02]  /*1bdb0*/  @!P1 SYNCS.PHASECHK.TRANS64 P1, [R5+URZ+0x28860], R0 ;  /* 0x02886000050095a7 */ /* 0x000e24000802007f */
[----:B0-----:R-:W-:Y:S05]  /*1bdc0*/  @!P1 BRA `(.L_x_7996) ;  /* 0xfffffffc00f09947 */ /* 0x001fea000383ffff */
[----:B------:R-:W-:Y:S05]  /*1bdd0*/  BRA `(.L_x_8130) ;  /* 0xffffffb800bc7947 */ /* 0x000fea000383ffff */
.L_x_8131:
        /* <DEDUP_REMOVED lines=10> */
.L_x_15978:


//--------------------- .text._ZN7cutlass13device_kernelIN5flash11enable_sm90INS1_16FlashAttnFwdSm90INS1_25CollectiveMainloopFwdSm90ILi2EN4cute5tupleIJNS5_1CILi1EEES8_S8_EEENS6_IJNS7_ILi128EEESA_SA_EEELi128ENS_10bfloat16_tEfNS_4arch4Sm90ELb0ELb1ELb0ELb1ELb1ELb1ELb0ELb1ELb1ELb1ELb1ELb0EEENS1_21CollectiveEpilogueFwdISB_S9_SC_SE_Li256ELb1ELb1ELb1ELb0EEENS1_36VarlenDynamicPersistentTileSchedulerILi128ELi128ELi256ELi128ELb1ELb1ELb1ELb1ELb0ELb1EEEEEEEEEvNT_6ParamsE --------------------------
	.section	.text._ZN7cutlass13device_kernelIN5flash11enable_sm90INS1_16FlashAttnFwdSm90INS1_25CollectiveMainloopFwdSm90ILi2EN4cute5tupleIJNS5_1CILi1EEES8_S8_EEENS6_IJNS7_ILi128EEESA_SA_EEELi128ENS_10bfloat16_tEfNS_4arch4Sm90ELb0ELb1ELb0ELb1ELb1ELb1ELb0ELb1ELb1ELb1ELb1ELb0EEENS1_21CollectiveEpilogueFwdISB_S9_SC_SE_Li256ELb1ELb1ELb1ELb0EEENS1_36VarlenDynamicPersistentTileSchedulerILi128ELi128ELi256ELi128ELb1ELb1ELb1ELb1ELb0ELb1EEEEEEEEEvNT_6ParamsE,"ax",@progbits
	.align	128
.text._ZN7cutlass13device_kernelIN5flash11enable_sm90INS1_16FlashAttnFwdSm90INS1_25CollectiveMainloopFwdSm90ILi2EN4cute5tupleIJNS5_1CILi1EEES8_S8_EEENS6_IJNS7_ILi128EEESA_SA_EEELi128ENS_10bfloat16_tEfNS_4arch4Sm90ELb0ELb1ELb0ELb1ELb1ELb1ELb0ELb1ELb1ELb1ELb1ELb0EEENS1_21CollectiveEpilogueFwdISB_S9_SC_SE_Li256ELb1ELb1ELb1ELb0EEENS1_36VarlenDynamicPersistentTileSchedulerILi128ELi128ELi256ELi128ELb1ELb1ELb1ELb1ELb0ELb1EEEEEEEEEvNT_6ParamsE:
        .type           _ZN7cutlass13device_kernelIN5flash11enable_sm90INS1_16FlashAttnFwdSm90INS1_25CollectiveMainloopFwdSm90ILi2EN4cute5tupleIJNS5_1CILi1EEES8_S8_EEENS6_IJNS7_ILi128EEESA_SA_EEELi128ENS_10bfloat16_tEfNS_4arch4Sm90ELb0ELb1ELb0ELb1ELb1ELb1ELb0ELb1ELb1ELb1ELb1ELb0EEENS1_21CollectiveEpilogueFwdISB_S9_SC_SE_Li256ELb1ELb1ELb1ELb0EEENS1_36VarlenDynamicPersistentTileSchedulerILi128ELi128ELi256ELi128ELb1ELb1ELb1ELb1ELb0ELb1EEEEEEEEEvNT_6ParamsE,@function
        .size           _ZN7cutlass13device_kernelIN5flash11enable_sm90INS1_16FlashAttnFwdSm90INS1_25CollectiveMainloopFwdSm90ILi2EN4cute5tupleIJNS5_1CILi1EEES8_S8_EEENS6_IJNS7_ILi128EEESA_SA_EEELi128ENS_10bfloat16_tEfNS_4arch4Sm90ELb0ELb1ELb0ELb1ELb1ELb1ELb0ELb1ELb1ELb1ELb1ELb0EEENS1_21CollectiveEpilogueFwdISB_S9_SC_SE_Li256ELb1ELb1ELb1ELb0EEENS1_36VarlenDynamicPersistentTileSchedulerILi128ELi128ELi256ELi128ELb1ELb1ELb1ELb1ELb0ELb1EEEEEEEEEvNT_6ParamsE,(.L_x_15979 - _ZN7cutlass13device_kernelIN5flash11enable_sm90INS1_16FlashAttnFwdSm90INS1_25CollectiveMainloopFwdSm90ILi2EN4cute5tupleIJNS5_1CILi1EEES8_S8_EEENS6_IJNS7_ILi128EEESA_SA_EEELi128ENS_10bfloat16_tEfNS_4arch4Sm90ELb0ELb1ELb0ELb1ELb1ELb1ELb0ELb1ELb1ELb1ELb1ELb0EEENS1_21CollectiveEpilogueFwdISB_S9_SC_SE_Li256ELb1ELb1ELb1ELb0EEENS1_36VarlenDynamicPersistentTileSchedulerILi128ELi128ELi256ELi128ELb1ELb1ELb1ELb1ELb0ELb1EEEEEEEEEvNT_6ParamsE)
        .other          _ZN7cutlass13device_kernelIN5flash11enable_sm90INS1_16FlashAttnFwdSm90INS1_25CollectiveMainloopFwdSm90ILi2EN4cute5tupleIJNS5_1CILi1EEES8_S8_EEENS6_IJNS7_ILi128EEESA_SA_EEELi128ENS_10bfloat16_tEfNS_4arch4Sm90ELb0ELb1ELb0ELb1ELb1ELb1ELb0ELb1ELb1ELb1ELb1ELb0EEENS1_21CollectiveEpilogueFwdISB_S9_SC_SE_Li256ELb1ELb1ELb1ELb0EEENS1_36VarlenDynamicPersistentTileSchedulerILi128ELi128ELi256ELi128ELb1ELb1ELb1ELb1ELb0ELb1EEEEEEEEEvNT_6ParamsE,@"STO_CUDA_ENTRY STV_DEFAULT"
_ZN7cutlass13device_kernelIN5flash11enable_sm90INS1_16FlashAttnFwdSm90INS1_25CollectiveMainloopFwdSm90ILi2EN4cute5tupleIJNS5_1CILi1EEES8_S8_EEENS6_IJNS7_ILi128EEESA_SA_EEELi128ENS_10bfloat16_tEfNS_4arch4Sm90ELb0ELb1ELb0ELb1ELb1ELb1ELb0ELb1ELb1ELb1ELb1ELb0EEENS1_21CollectiveEpilogueFwdISB_S9_SC_SE_Li256ELb1ELb1ELb1ELb0EEENS1_36VarlenDynamicPersistentTileSchedulerILi128ELi128ELi256ELi128ELb1ELb1ELb1ELb1ELb0ELb1EEEEEEEEEvNT_6ParamsE:
        /* <DEDUP_REMOVED lines=18> */
.L_x_8133:
[----:B------:R-:W-:Y:S05]  /*0120*/  BSYNC B0 ;  /* 0x0000000000007941 */ /* 0x000fea0003800000 */
.L_x_8132:
        /* <DEDUP_REMOVED lines=41> */
.L_x_8134:
        /* <DEDUP_REMOVED lines=22> */
.L_x_8135:
        /* <DEDUP_REMOVED lines=18> */
.L_x_8136:
        /* <DEDUP_REMOVED lines=22> */
.L_x_8137:
        /* <DEDUP_REMOVED lines=22> */
.L_x_8138:
        /* <DEDUP_REMOVED lines=8> */
.L_x_8141:
[----:B------:R-:W-:-:S08]  /*0980*/  NOP ;  /* 0x0000000000007918 */ /* 0x000fd00000000000 */
[----:B------:R-:W0:Y:S02]  /*0990*/  USETMAXREG.TRY_ALLOC.CTAPOOL UP0, 0xe8 ;  /* 0x000000e8000079c8 */ /* 0x000e240008000600 */
[----:B0-----:R-:W-:-:S13]  /*09a0*/  PLOP3.LUT P0, PT, PT, PT, UP0, 0x80, 0x0 ;  /* 0x000000000000781c */ /* 0x001fda0003f0f008 */
[----:B------:R-:W-:Y:S05]  /*09b0*/  @!P0 BRA `(.L_x_8141) ;  /* 0xfffffffc00f08947 */ /* 0x000fea000383ffff */
[----:B------:R-:W-:Y:S01]  /*09c0*/  SHF.R.U32.HI R2, RZ, 0x7, R0 ;  /* 0x00000007ff027819 */ /* 0x000fe20000011600 */
[----:B------:R-:W0:Y:S08]  /*09d0*/  S2UR UR38, SR_CgaCtaId ;  /* 0x00000000002679c3 */ /* 0x000e300000008800 */
[----:B------:R-:W-:Y:S06]  /*09e0*/  BAR.ARV 0x8, 0x180 ;  /* 0x0206000000007b1d */ /* 0x000fec0000002000 */
[----:B------:R-:W-:Y:S01]  /*09f0*/  ISETP.NE.AND P0, PT, R2, 0x1, PT ;  /* 0x000000010200780c */ /* 0x000fe20003f05270 */
[----:B------:R-:W-:-:S12]  /*0a00*/  UMOV UR4, 0x400 ;  /* 0x0000040000047882 */ /* 0x000fd80000000000 */
[----:B------:R-:W-:Y:S06]  /*0a10*/  @!P0 BAR.ARV 0x9, 0x100 ;  /* 0x0244000000008b1d */ /* 0x000fec0000002000 */
[----:B0-----:R-:W-:Y:S02]  /*0a20*/  ULEA UR4, UR38, UR4, 0x18 ;  /* 0x0000000426047291 */ /* 0x001fe4000f8ec03f */
[----:B------:R-:W-:Y:S04]  /*0a30*/  BAR.SYNC.DEFER_BLOCKING 0x5, 0x180 ;  /* 0x0146000000007b1d */ /* 0x000fe80000010000 */
[----:B------:R-:W-:-:S02]  /*0a40*/  IMAD.U32 R18, RZ, RZ, UR4 ;  /* 0x00000004ff127e24 */ /* 0x000fc4000f8e00ff */
[----:B------:R-:W-:-:S03]  /*0a50*/  ULDC UR4, c[0x0][0xc3c] ;  /* 0x00030f0000047ab9 */ /* 0x000fc60000000800 */
[----:B------:R-:W0:Y:S01]  /*0a60*/  LDS.128 R28, [R18+0x288d0] ;  /* 0x0288d000121c7984 */ /* 0x000e220000000c00 */
[----:B------:R-:W-:Y:S06]  /*0a70*/  BAR.ARV 0x4, 0x180 ;  /* 0x0106000000007b1d */ /* 0x000fec0000002000 */
[----:B0-----:R-:W-:-:S13]  /*0a80*/  ISETP.GE.AND P0, PT, R31, UR4, PT ;  /* 0x000000041f007c0c */ /* 0x001fda000bf06270 */
[----:B------:R-:W-:Y:S05]  /*0a90*/  @P0 BRA `(.L_x_8142) ;  /* 0x0000026000740947 */ /* 0x000fea0003800000 */
[----:B------:R-:W-:Y:S01]  /*0aa0*/  VIADD R0, R0, 0xffffff80 ;  /* 0xffffff8000007836 */ /* 0x000fe20000000000 */
[----:B------:R-:W-:Y:S01]  /*0ab0*/  ULOP3.LUT UR39, UR36, 0x1, URZ, 0xfc, !UPT ;  /* 0x0000000124277892 */ /* 0x000fe2000f8efc3f */
[----:B------:R-:W-:Y:S01]  /*0ac0*/  VIADD R214, R18, 0x10400 ;  /* 0x0001040012d67836 */ /* 0x000fe20000000000 */
[----:B------:R-:W-:Y:S01]  /*0ad0*/  UMOV UR37, URZ ;  /* 0x0000003f00257c82 */ /* 0x000fe20008000000 */
[----:B------:R-:W-:Y:S01]  /*0ae0*/  IMAD.MOV.U32 R19, RZ, RZ, RZ ;  /* 0x000000ffff137224 */ /* 0x000fe200078e00ff */
[----:B------:R-:W-:Y:S01]  /*0af0*/  SHF.R.S32.HI R3, RZ, 0x1f, R0 ;  /* 0x0000001fff037819 */ /* 0x000fe20000011400 */
[----:B------:R-:W-:Y:S02]  /*0b00*/  IMAD.MOV.U32 R199, RZ, RZ, RZ ;  /* 0x000000ffffc77224 */ /* 0x000fe400078e00ff */
[----:B------:R-:W-:Y:S01]  /*0b10*/  IMAD.MOV.U32 R187, RZ, RZ, RZ ;  /* 0x000000ffffbb7224 */ /* 0x000fe200078e00ff */
[CC--:B------:R-:W-:Y:S01]  /*0b20*/  LEA.HI R2, R3.reuse, R0.reuse, RZ, 0x7 ;  /* 0x0000000003027211 */ /* 0x0c0fe200078f38ff */
[----:B------:R-:W-:Y:S01]  /*0b30*/  IMAD.MOV.U32 R184, RZ, RZ, RZ ;  /* 0x000000ffffb87224 */ /* 0x000fe200078e00ff */
[----:B------:R-:W-:-:S02]  /*0b40*/  LEA.HI R4, R3, R0, RZ, 0x4 ;  /* 0x0000000003047211 */ /* 0x000fc400078f20ff */
[----:B------:R-:W-:Y:S02]  /*0b50*/  LOP3.LUT R5, R2, 0xffffff80, RZ, 0xc0, !PT ;  /* 0xffffff8002057812 */ /* 0x000fe400078ec0ff */
[----:B------:R-:W-:Y:S02]  /*0b60*/  SHF.R.S32.HI R7, RZ, 0x4, R4 ;  /* 0x00000004ff077819 */ /* 0x000fe40000011404 */
[----:B------:R-:W-:Y:S01]  /*0b70*/  SHF.R.S32.HI R13, RZ, 0x7, R2 ;  /* 0x00000007ff0d7819 */ /* 0x000fe20000011402 */
[----:B------:R-:W-:Y:S01]  /*0b80*/  IMAD.IADD R14, R0, 0x1, -R5 ;  /* 0x00000001000e7824 */ /* 0x000fe200078e0a05 */
[CC--:B------:R-:W-:Y:S02]  /*0b90*/  LEA.HI R5, R3.reuse, R0.reuse, RZ, 0x5 ;  /* 0x0000000003057211 */ /* 0x0c0fe400078f28ff */
[----:B------:R-:W-:Y:S02]  /*0ba0*/  LEA.HI R188, R3, R0, RZ, 0x3 ;  /* 0x0000000003bc7211 */ /* 0x000fe400078f18ff */
[----:B------:R-:W-:Y:S01]  /*0bb0*/  SHF.R.S32.HI R8, RZ, 0x1f, R14 ;  /* 0x0000001fff087819 */ /* 0x000fe2000001140e */
[----:B------:R-:W-:Y:S01]  /*0bc0*/  IMAD.SHL.U32 R6, R5, 0x20, RZ ;  /* 0x0000002005067824 */ /* 0x000fe200078e00ff */
[----:B------:R-:W-:Y:S01]  /*0bd0*/  LOP3.LUT R5, R4, 0x3fffff0, RZ, 0xc0, !PT ;  /* 0x03fffff004057812 */ /* 0x000fe200078ec0ff */
[----:B------:R-:W-:Y:S01]  /*0be0*/  STL [R1+0xc], R14 ;  /* 0x00000c0e01007387 */ /* 0x000fe20000100800 */
[----:B------:R-:W-:-:S02]  /*0bf0*/  LEA.HI R10, R8, R14, RZ, 0x2 ;  /* 0x0000000e080a7211 */ /* 0x000fc400078f10ff */
[----:B------:R-:W-:Y:S01]  /*0c00*/  LOP3.LUT R6, R6, 0xfffffc00, RZ, 0xc0, !PT ;  /* 0xfffffc0006067812 */ /* 0x000fe200078ec0ff */
[----:B------:R-:W-:Y:S01]  /*0c10*/  IMAD.IADD R5, R0, 0x1, -R5 ;  /* 0x0000000100057824 */ /* 0x000fe200078e0a05 */
[--C-:B------:R-:W-:Y:S01]  /*0c20*/  SHF.R.S32.HI R11, RZ, 0x2, R10.reuse ;  /* 0x00000002ff0b7819 */ /* 0x100fe2000001140a */
[----:B------:R0:W-:Y:S01]  /*0c30*/  STL [R1+0x34], R13 ;  /* 0x0000340d01007387 */ /* 0x0001e20000100800 */
[----:B------:R-:W-:Y:S01]  /*0c40*/  SHF.R.S32.HI R12, RZ, 0x1f, R10 ;  /* 0x0000001fff0c7819 */ /* 0x000fe2000001140a */
[----:B------:R-:W-:Y:S01]  /*0c50*/  IMAD R9, R5, 0x40, R6 ;  /* 0x0000004005097824 */ /* 0x000fe200078e0206 */
[----:B------:R-:W-:Y:S02]  /*0c60*/  LEA.HI R5, R3, R0, RZ, 0x2 ;  /* 0x0000000003057211 */ /* 0x000fe400078f10ff */
[----:B------:R-:W-:Y:S02]  /*0c70*/  LEA.HI R4, R4, R7, RZ, 0x1 ;  /* 0x0000000704047211 */ /* 0x000fe400078f08ff */
[----:B------:R-:W-:-:S02]  /*0c80*/  LOP3.LUT R5, R5, 0xfffffffc, RZ, 0xc0, !PT ;  /* 0xfffffffc05057812 */ /* 0x000fc400078ec0ff */
[----:B------:R-:W-:Y:S02]  /*0c90*/  LEA.HI R12, R12, R11, RZ, 0x3 ;  /* 0x0000000b0c0c7211 */ /* 0x000fe400078f18ff */
[----:B------:R-:W-:Y:S01]  /*0ca0*/  LOP3.LUT R4, R4, 0x1ffffffe, RZ, 0xc0, !PT ;  /* 0x1ffffffe04047812 */ /* 0x000fe200078ec0ff */
[----:B------:R-:W-:Y:S01]  /*0cb0*/  IMAD.IADD R6, R0, 0x1, -R5 ;  /* 0x0000000100067824 */ /* 0x000fe200078e0a05 */
[----:B------:R-:W-:Y:S02]  /*0cc0*/  LEA.HI R2, R2, R13, RZ, 0x1 ;  /* 0x0000000d02027211 */ /* 0x000fe400078f08ff */
[----:B------:R-:W-:Y:S01]  /*0cd0*/  LOP3.LUT R12, R12, 0xfffffff8, RZ, 0xc0, !PT ;  /* 0xfffffff80c0c7812 */ /* 0x000fe200078ec0ff */
[----:B------:R-:W-:Y:S01]  /*0ce0*/  IMAD.IADD R4, R7, 0x1, -R4 ;  /* 0x0000000107047824 */ /* 0x000fe200078e0a04 */
[----:B------:R-:W-:Y:S02]  /*0cf0*/  LEA.HI R8, R8, R14, RZ, 0x5 ;  /* 0x0000000e08087211 */ /* 0x000fe400078f28ff */
[----:B------:R-:W-:Y:S01]  /*0d00*/  LOP3.LUT R5, R188, 0xfffffff8, RZ, 0xc0, !PT ;  /* 0xfffffff8bc057812 */ /* 0x000fe200078ec0ff */
[----:B------:R-:W-:Y:S01]  /*0d10*/  IMAD.IADD R11, R11, 0x1, -R12 ;  /* 0x000000010b0b7824 */ /* 0x000fe200078e0a0c */
[----:B------:R-:W-:-:S02]  /*0d20*/  LOP3.LUT R2, R2, 0x3fffffe, RZ, 0xc0, !PT ;  /* 0x03fffffe02027812 */ /* 0x000fc400078ec0ff */
[----:B------:R-:W-:Y:S01]  /*0d30*/  SHF.R.S32.HI R188, RZ, 0x3, R188 ;  /* 0x00000003ffbc7819 */ /* 0x000fe200000114bc */
[----:B------:R-:W-:Y:S01]  /*0d40*/  IMAD.IADD R220, R0, 0x1, -R5 ;  /* 0x0000000100dc7824 */ /* 0x000fe200078e0a05 */
[----:B------:R-:W-:Y:S01]  /*0d50*/  SHF.R.S32.HI R8, RZ, 0x5, R8 ;  /* 0x00000005ff087819 */ /* 0x000fe20000011408 */
[----:B------:R-:W-:Y:S01]  /*0d60*/  IMAD.IADD R2, R13, 0x1, -R2 ;  /* 0x000000010d027824 */ /* 0x000fe200078e0a02 */
[----:B------:R-:W-:Y:S01]  /*0d70*/  LEA.HI R3, R3, R0, RZ, 0x6 ;  /* 0x0000000003037211 */ /* 0x000fe200078f30ff */
[----:B------:R-:W-:Y:S01]  /*0d80*/  IMAD R0, R4, 0x8, R9 ;  /* 0x0000000804007824 */ /* 0x000fe200078e0209 */
[----:B------:R-:W-:Y:S01]  /*0d90*/  LEA.HI R7, R6, R6, RZ, 0x1 ;  /* 0x0000000606077211 */ /* 0x000fe200078f08ff */
[----:B------:R-:W-:Y:S01]  /*0da0*/  VIADD R15, R188, 0x20 ;  /* 0x00000020bc0f7836 */ /* 0x000fe20000000000 */
[----:B------:R-:W-:Y:S01]  /*0db0*/  LOP3.LUT R10, R10, 0x7ffffffc, RZ, 0xc0, !PT ;  /* 0x7ffffffc0a0a7812 */ /* 0x000fe200078ec0ff */
[----:B------:R-:W-:Y:S01]  /*0dc0*/  IMAD R11, R8, 0x10, R11 ;  /* 0x00000010080b7824 */ /* 0x000fe200078e020b */
[----:B------:R1:W-:Y:S01]  /*0dd0*/  STL [R1+0x3c], R0 ;  /* 0x00003c0001007387 */ /* 0x0003e20000100800 */
[C---:B0-----:R-:W-:Y:S01]  /*0de0*/  VIADD R13, R188.reuse, 0x40 ;  /* 0x00000040bc0d7836 */ /* 0x041fe20000000000 */
[----:B------:R-:W-:Y:S01]  /*0df0*/  LOP3.LUT R7, R7, 0x1ffffffe, RZ, 0xc0, !PT ;  /* 0x1ffffffe07077812 */ /* 0x000fe200078ec0ff */
[----:B------:R-:W-:-:S02]  /*0e00*/  VIADD R12, R188, 0x60 ;  /* 0x00000060bc0c7836 */ /* 0x000fc40000000000 */
[----:B------:R-:W-:Y:S02]  /*0e10*/  IMAD.SHL.U32 R3, R3, 0x8, RZ ;  /* 0x0000000803037824 */ /* 0x000fe400078e00ff */
[----:B------:R-:W-:Y:S01]  /*0e20*/  IMAD R8, R2, 0x40, R11 ;  /* 0x0000004002087824 */ /* 0x000fe200078e020b */
[----:B------:R-:W-:Y:S01]  /*0e30*/  SHF.R.S32.HI R2, RZ, 0x1f, R13 ;  /* 0x0000001fff027819 */ /* 0x000fe2000001140d */
[----:B------:R-:W-:Y:S01]  /*0e40*/  IMAD.SHL.U32 R209, R188, 0x40, RZ ;  /* 0x00000040bcd17824 */ /* 0x000fe200078e00ff */
[----:B-1----:R-:W-:Y:S01]  /*0e50*/  SHF.R.S32.HI R0, RZ, 0x1f, R15 ;  /* 0x0000001fff007819 */ /* 0x002fe2000001140f */
[----:B------:R-:W-:Y:S01]  /*0e60*/  IMAD.SHL.U32 R205, R15, 0x40, RZ ;  /* 0x000000400fcd7824 */ /* 0x000fe200078e00ff */
[----:B------:R-:W-:Y:S01]  /*0e70*/  SHF.R.S32.HI R5, RZ, 0x1f, R12 ;  /* 0x0000001fff057819 */ /* 0x000fe2000001140c */
[----:B------:R-:W-:Y:S01]  /*0e80*/  IMAD.SHL.U32 R16, R220, 0x8, RZ ;  /* 0x00000008dc107824 */ /* 0x000fe200078e00ff */
[----:B------:R-:W-:Y:S01]  /*0e90*/  LOP3.LUT R213, R3, 0xfffffe00, RZ, 0xc0, !PT ;  /* 0xfffffe0003d57812 */ /* 0x000fe200078ec0ff */
[----:B------:R-:W-:Y:S01]  /*0ea0*/  IMAD.SHL.U32 R204, R13, 0x40, RZ ;  /* 0x000000400dcc7824 */ /* 0x000fe200078e00ff */
[----:B------:R-:W-:Y:S01]  /*0eb0*/  LEA.HI R3, R0, R15, RZ, 0x3 ;  /* 0x0000000f00037211 */ /* 0x000fe200078f18ff */
[----:B------:R-:W-:Y:S01]  /*0ec0*/  IMAD.SHL.U32 R203, R12, 0x40, RZ ;  /* 0x000000400ccb7824 */ /* 0x000fe200078e00ff */
[----:B------:R-:W-:Y:S01]  /*0ed0*/  LEA.HI R4, R2, R13, RZ, 0x3 ;  /* 0x0000000d02047211 */ /* 0x000fe200078f18ff */
[----:B------:R-:W-:Y:S01]  /*0ee0*/  IMAD.IADD R7, R6, 0x1, -R7 ;  /* 0x0000000106077824 */ /* 0x000fe200078e0a07 */
[----:B------:R-:W-:Y:S01]  /*0ef0*/  LOP3.LUT R209, R209, 0x1c0, RZ, 0xc0, !PT ;  /* 0x000001c0d1d17812 */ /* 0x000fe200078ec0ff */
[----:B------:R-:W-:Y:S01]  /*0f00*/  IMAD.SHL.U32 R3, R3, 0x40, RZ ;  /* 0x0000004003037824 */ /* 0x000fe200078e00ff */
[----:B------:R-:W-:Y:S01]  /*0f10*/  LEA.HI R5, R5, R12, RZ, 0x3 ;  /* 0x0000000c05057211 */ /* 0x000fe200078f18ff */
[----:B------:R-:W-:Y:S01]  /*0f20*/  IMAD.SHL.U32 R4, R4, 0x40, RZ ;  /* 0x0000004004047824 */ /* 0x000fe200078e00ff */
[----:B------:R-:W-:Y:S01]  /*0f30*/  LOP3.LUT R205, R205, 0x1c0, RZ, 0xc0, !PT ;  /* 0x000001c0cdcd7812 */ /* 0x000fe200078ec0ff */
[----:B------:R-:W-:Y:S01]  /*0f40*/  IMAD.IADD R10, R14, 0x1, -R10 ;  /* 0x000000010e0a7824 */ /* 0x000fe200078e0a0a */
[----:B------:R-:W-:Y:S01]  /*0f50*/  LOP3.LUT R0, R209, 0x38, R16, 0xf8, !PT ;  /* 0x00000038d1007812 */ /* 0x000fe200078ef810 */
[----:B------:R-:W-:Y:S01]  /*0f60*/  IMAD.SHL.U32 R5, R5, 0x40, RZ ;  /* 0x0000004005057824 */ /* 0x000fe200078e00ff */
[----:B------:R-:W-:Y:S01]  /*0f70*/  SHF.R.U32.HI R6, RZ, 0x3, R209 ;  /* 0x00000003ff067819 */ /* 0x000fe200000116d1 */
[----:B------:R-:W-:Y:S01]  /*0f80*/  STL [R1+0x38], R8 ;  /* 0x0000380801007387 */ /* 0x000fe20000100800 */
[----:B------:R-:W-:Y:S01]  /*0f90*/  LOP3.LUT R204, R204, 0x1c0, RZ, 0xc0, !PT ;  /* 0x000001c0cccc7812 */ /* 0x000fe200078ec0ff */
[----:B------:R-:W-:Y:S01]  /*0fa0*/  IMAD.SHL.U32 R189, R10, 0x2, RZ ;  /* 0x000000020abd7824 */ /* 0x000fe200078e00ff */
[----:B------:R-:W-:Y:S01]  /*0fb0*/  LOP3.LUT R203, R203, 0x1c0, RZ, 0xc0, !PT ;  /* 0x000001c0cbcb7812 */ /* 0x000fe200078ec0ff */
[----:B------:R-:W-:Y:S01]  /*0fc0*/  IMAD.SHL.U32 R22, R220, 0x4, RZ ;  /* 0x00000004dc167824 */ /* 0x000fe200078e00ff */
[----:B------:R-:W-:Y:S01]  /*0fd0*/  LOP3.LUT R219, R213, R0, R6, 0xf6, !PT ;  /* 0x00000000d5db7212 */ /* 0x000fe200078ef606 */
[C---:B------:R-:W-:Y:S01]  /*0fe0*/  VIADD R229, R189.reuse, 0x58 ;  /* 0x00000058bde57836 */ /* 0x040fe20000000000 */
[----:B------:R-:W-:Y:S01]  /*0ff0*/  SHF.R.U32.HI R13, RZ, 0x3, R205 ;  /* 0x00000003ff0d7819 */ /* 0x000fe200000116cd */
[----:B------:R-:W-:Y:S01]  /*1000*/  VIADD R228, R189, 0x60 ;  /* 0x00000060bde47836 */ /* 0x000fe20000000000 */
[----:B------:R-:W-:Y:S01]  /*1010*/  LOP3.LUT R9, R205, 0x38, R16, 0xf8, !PT ;  /* 0x00000038cd097812 */ /* 0x000fe200078ef810 */
[----:B------:R-:W-:Y:S01]  /*1020*/  VIADD R2, R16, 0x40 ;  /* 0x0000004010027836 */ /* 0x000fe20000000000 */
[----:B------:R-:W-:Y:S01]  /*1030*/  LOP3.LUT R212, R3, 0xfffffe00, RZ, 0xc0, !PT ;  /* 0xfffffe0003d47812 */ /* 0x000fe200078ec0ff */
[C---:B------:R-:W-:Y:S01]  /*1040*/  VIADD R227, R189.reuse, 0x68 ;  /* 0x00000068bde37836 */ /* 0x040fe20000000000 */
[----:B------:R-:W-:Y:S01]  /*1050*/  SHF.R.U32.HI R12, RZ, 0x3, R204 ;  /* 0x00000003ff0c7819 */ /* 0x000fe200000116cc */
[C---:B------:R-:W-:Y:S01]  /*1060*/  VIADD R226, R189.reuse, 0x70 ;  /* 0x00000070bde27836 */ /* 0x040fe20000000000 */
[--C-:B------:R-:W-:Y:S01]  /*1070*/  LOP3.LUT R0, R204, 0x38, R16.reuse, 0xf8, !PT ;  /* 0x00000038cc007812 */ /* 0x100fe200078ef810 */
[C---:B------:R-:W-:Y:S01]  /*1080*/  VIADD R225, R189.reuse, 0x78 ;  /* 0x00000078bde17836 */ /* 0x040fe20000000000 */
[----:B------:R-:W-:Y:S01]  /*1090*/  LOP3.LUT R211, R4, 0xfffffe00, RZ, 0xc0, !PT ;  /* 0xfffffe0004d37812 */ /* 0x000fe200078ec0ff */
[----:B------:R-:W-:Y:S01]  /*10a0*/  VIADD R186, R22, 0x20 ;  /* 0x0000002016ba7836 */ /* 0x000fe20000000000 */
[----:B------:R-:W-:Y:S01]  /*10b0*/  SHF.R.U32.HI R6, RZ, 0x3, R203 ;  /* 0x00000003ff067819 */ /* 0x000fe200000116cb */
[----:B------:R-:W-:Y:S01]  /*10c0*/  VIADD R224, R189, 0x40 ;  /* 0x00000040bde07836 */ /* 0x000fe20000000000 */
[----:B------:R-:W-:Y:S01]  /*10d0*/  LOP3.LUT R11, R203, 0x38, R16, 0xf8, !PT ;  /* 0x00000038cb0b7812 */ /* 0x000fe200078ef810 */
[----:B------:R-:W-:Y:S01]  /*10e0*/  IMAD R202, R7, 0x8, R8 ;  /* 0x0000000807ca7824 */ /* 0x000fe200078e0208 */
[----:B------:R-:W-:-:S02]  /*10f0*/  LOP3.LUT R210, R5, 0xfffffe00, RZ, 0xc0, !PT ;  /* 0xfffffe0005d27812 */ /* 0x000fc400078ec0ff */
[----:B------:R-:W-:Y:S02]  /*1100*/  LOP3.LUT R9, R212, R9, R13, 0xf6, !PT ;  /* 0x00000009d4097212 */ /* 0x000fe400078ef60d */
[----:B------:R-:W-:Y:S02]  /*1110*/  LOP3.LUT R3, R211, R0, R12, 0xf6, !PT ;  /* 0x00000000d3037212 */ /* 0x000fe400078ef60c */
[----:B------:R-:W-:Y:S01]  /*1120*/  LOP3.LUT R11, R210, R11, R6, 0xf6, !PT ;  /* 0x0000000bd20b7212 */ /* 0x000fe200078ef606 */
[----:B------:R-:W-:Y:S01]  /*1130*/  IMAD R4, R9, 0x2, R214 ;  /* 0x0000000209047824 */ /* 0x000fe200078e02d6 */
[----:B------:R-:W-:Y:S01]  /*1140*/  SHF.R.S32.HI R23, RZ, 0x1f, R22 ;  /* 0x0000001fff177819 */ /* 0x000fe20000011416 */
[----:B------:R-:W-:Y:S01]  /*1150*/  IMAD R3, R3, 0x2, R214 ;  /* 0x0000000203037824 */ /* 0x000fe200078e02d6 */
[----:B------:R-:W-:Y:S01]  /*1160*/  SHF.R.S32.HI R17, RZ, 0x1f, R16 ;  /* 0x0000001fff117819 */ /* 0x000fe20000011410 */
[----:B------:R-:W-:Y:S01]  /*1170*/  IMAD R0, R11, 0x2, R214 ;  /* 0x000000020b007824 */ /* 0x000fe200078e02d6 */
[----:B------:R-:W-:Y:S01]  /*1180*/  STL [R1+0x30], R4 ;  /* 0x0000300401007387 */ /* 0x000fe20000100800 */
[----:B------:R-:W-:Y:S01]  /*1190*/  SHF.R.S32.HI R185, RZ, 0x1f, R2 ;  /* 0x0000001fffb97819 */ /* 0x000fe20000011402 */
[----:B------:R-:W-:-:S02]  /*11a0*/  IMAD R214, R219, 0x2, R214 ;  /* 0x00000002dbd67824 */ /* 0x000fc400078e02d6 */
[----:B------:R0:W-:Y:S04]  /*11b0*/  STL [R1+0x2c], R3 ;  /* 0x00002c0301007387 */ /* 0x0001e80000100800 */
[----:B------:R1:W-:Y:S01]  /*11c0*/  STL [R1+0x28], R0 ;  /* 0x0000280001007387 */ /* 0x0003e20000100800 */
[C---:B0-----:R-:W-:Y:S02]  /*11d0*/  VIADD R3, R189.reuse, 0x48 ;  /* 0x00000048bd037836 */ /* 0x041fe40000000000 */
[----:B-1----:R-:W-:-:S03]  /*11e0*/  VIADD R0, R189, 0x50 ;  /* 0x00000050bd007836 */ /* 0x002fc60000000000 */
[----:B------:R-:W-:Y:S02]  /*11f0*/  SHF.R.S32.HI R5, RZ, 0x1f, R3 ;  /* 0x0000001fff057819 */ /* 0x000fe40000011403 */
[----:B------:R-:W-:Y:S02]  /*1200*/  SHF.R.S32.HI R3, RZ, 0x1f, R229 ;  /* 0x0000001fff037819 */ /* 0x000fe400000114e5 */
[----:B------:R-:W-:Y:S02]  /*1210*/  SHF.R.S32.HI R4, RZ, 0x1f, R0 ;  /* 0x0000001fff047819 */ /* 0x000fe40000011400 */
[----:B------:R-:W-:Y:S02]  /*1220*/  SHF.R.S32.HI R0, RZ, 0x1f, R228 ;  /* 0x0000001fff007819 */ /* 0x000fe400000114e4 */
[----:B------:R-:W-:Y:S02]  /*1230*/  SHF.R.S32.HI R4, RZ, 0x1f, R227 ;  /* 0x0000001fff047819 */ /* 0x000fe400000114e3 */
[----:B------:R-:W-:-:S02]  /*1240*/  SHF.R.S32.HI R3, RZ, 0x1f, R226 ;  /* 0x0000001fff037819 */ /* 0x000fc400000114e2 */
[----:B------:R-:W-:-:S07]  /*1250*/  SHF.R.S32.HI R0, RZ, 0x1f, R225 ;  /* 0x0000001fff007819 */ /* 0x000fce00000114e1 */
.L_x_8439:
[----:B------:R-:W-:Y:S05]  /*1260*/  YIELD ;  /* 0x0000000000007946 */ /* 0x000fea0003800000 */
[----:B------:R-:W-:Y:S01]  /*1270*/  ULDC.64 UR4, c[0x0][0xa28] ;  /* 0x00028a0000047ab9 */ /* 0x000fe20000000a00 */
[----:B01--4-:R-:W0:Y:S01]  /*1280*/  LDC.64 R6, c[0x0][0xa08] ;  /* 0x00028200ff067b82 */ /* 0x013e220000000a00 */
[----:B------:R-:W-:Y:S01]  /*1290*/  ISETP.NE.U32.AND P1, PT, RZ, UR4, PT ;  /* 0x00000004ff007c0c */ /* 0x000fe2000bf25070 */
[----:B------:R-:W-:Y:S02]  /*12a0*/  IMAD.MOV.U32 R12, RZ, RZ, RZ ;  /* 0x000000ffff0c7224 */ /* 0x000fe400078e00ff */
[----:B------:R-:W-:Y:S01]  /*12b0*/  IMAD.MOV.U32 R32, RZ, RZ, RZ ;  /* 0x000000ffff207224 */ /* 0x000fe200078e00ff */
[----:B------:R-:W-:Y:S01]  /*12c0*/  ISETP.NE.AND.EX P1, PT, RZ, UR5, PT, P1 ;  /* 0x00000005ff007c0c */ /* 0x000fe2000bf25310 */
[----:B------:R-:W-:-:S02]  /*12d0*/  ULDC.64 UR4, c[0x0][0xa18] ;  /* 0x0002860000047ab9 */ /* 0x000fc40000000a00 */
[----:B------:R-:W-:-:S04]  /*12e0*/  ISETP.NE.U32.AND P2, PT, RZ, UR4, PT ;  /* 0x00000004ff007c0c */ /* 0x000fc8000bf45070 */
[----:B------:R-:W-:Y:S01]  /*12f0*/  ISETP.NE.AND.EX P2, PT, RZ, UR5, PT, P2 ;  /* 0x00000005ff007c0c */ /* 0x000fe2000bf45320 */
[----:B------:R-:W-:Y:S02]  /*1300*/  ULDC.64 UR4, c[0x0][0xa08] ;  /* 0x0002820000047ab9 */ /* 0x000fe40000000a00 */
[----:B------:R-:W-:-:S03]  /*1310*/  ISETP.NE.U32.AND P0, PT, RZ, UR4, PT ;  /* 0x00000004ff007c0c */ /* 0x000fc6000bf05070 */
[----:B------:R-:W1:Y:S01]  /*1320*/  @P1 LDC.64 R4, c[0x0][0xa28] ;  /* 0x00028a00ff041b82 */ /* 0x000e620000000a00 */
[----:B------:R-:W-:Y:S01]  /*1330*/  ISETP.NE.AND.EX P0, PT, RZ, UR5, PT, P0 ;  /* 0x00000005ff007c0c */ /* 0x000fe2000bf05300 */
[----:B0-----:R-:W-:-:S06]  /*1340*/  IMAD.WIDE R10, R31, 0x4, R6 ;  /* 0x000000041f0a7825 */ /* 0x001fcc00078e0206 */
[----:B------:R-:W0:Y:S01]  /*1350*/  @P2 LDC.64 R8, c[0x0][0xa18] ;  /* 0x00028600ff082b82 */ /* 0x000e220000000a00 */
[----:B------:R-:W-:Y:S02]  /*1360*/  ULDC UR4, c[0x0][0x288] ;  /* 0x0000a20000047ab9 */ /* 0x000fe40000000800 */
[----:B------:R-:W-:Y:S01]  /*1370*/  IMAD.U32 R196, RZ, RZ, UR4 ;  /* 0x00000004ffc47e24 */ /* 0x000fe2000f8e00ff */
[----:B------:R-:W-:Y:S02]  /*1380*/  ULDC.64 UR4, c[0x0][0x418] ;  /* 0x0001060000047ab9 */ /* 0x000fe40000000a00 */
[----:B--2---:R2:W5:Y:S01]  /*1390*/  @P0 LDG.E R32, desc[UR52][R10.64] ;  /* 0x000000340a200981 */ /* 0x004562000c1e1900 */
[----:B-1----:R-:W-:-:S05]  /*13a0*/  @P1 IMAD.WIDE R4, R31, 0x4, R4 ;  /* 0x000000041f041825 */ /* 0x002fca00078e0204 */
[----:B------:R2:W5:Y:S01]  /*13b0*/  @P1 LDG.E R12, desc[UR52][R4.64] ;  /* 0x00000034040c1981 */ /* 0x000562000c1e1900 */
[----:B0-----:R-:W-:-:S05]  /*13c0*/  @P2 IMAD.WIDE R6, R31, 0x4, R8 ;  /* 0x000000041f062825 */ /* 0x001fca00078e0208 */
        /* <DEDUP_REMOVED lines=10> */
[----:B--2---:R-:W-:Y:S06]  /*1470*/  @P2 BRA `(.L_x_8143) ;  /* 0x0000000000242947 */ /* 0x004fec0003800000 */
        /* <DEDUP_REMOVED lines=9> */
.L_x_8143:
        /* <DEDUP_REMOVED lines=10> */
[----:B------:R-:W0:Y:S02]  /*15b0*/  LDC.64 R4, c[0x0][0xa20] ;  /* 0x00028800ff047b82 */ /* 0x000e240000000a00 */
[----:B0-----:R-:W-:-:S05]  /*15c0*/  IMAD.WIDE R4, R31, 0x4, R4 ;  /* 0x000000041f047825 */ /* 0x001fca00078e0204 */
[----:B------:R0:W5:Y:S01]  /*15d0*/  LDG.E R33, desc[UR52][R4.64] ;  /* 0x0000003404217981 */ /* 0x000162000c1e1900 */
[----:B------:R-:W-:Y:S05]  /*15e0*/  BRA `(.L_x_8145) ;  /* 0x0000000000107947 */ /* 0x000fea0003800000 */
.L_x_8144:
[----:B------:R-:W-:Y:S05]  /*15f0*/  @!P0 BRA `(.L_x_8145) ;  /* 0x00000000000c8947 */ /* 0x000fea0003800000 */
[----:B------:R-:W2:Y:S04]  /*1600*/  LDG.E R0, desc[UR52][R10.64] ;  /* 0x000000340a007981 */ /* 0x000ea8000c1e1900 */
[----:B------:R-:W2:Y:S02]  /*1610*/  LDG.E R33, desc[UR52][R10.64+0x4] ;  /* 0x000004340a217981 */ /* 0x000ea4000c1e1900 */
[----:B--2---:R-:W-:-:S07]  /*1620*/  IMAD.IADD R33, R33, 0x1, -R0 ;  /* 0x0000000121217824 */ /* 0x004fce00078e0a00 */
.L_x_8145:
[----:B------:R-:W-:Y:S01]  /*1630*/  ULDC.64 UR4, c[0x0][0xa10] ;  /* 0x0002840000047ab9 */ /* 0x000fe20000000a00 */
[----:B------:R-:W1:Y:S01]  /*1640*/  LDC R8, c[0x0][0x448] ;  /* 0x00011200ff087b82 */ /* 0x000e620000000800 */
[----:B------:R-:W-:-:S04]  /*1650*/  ISETP.NE.U32.AND P0, PT, RZ, UR4, PT ;  /* 0x00000004ff007c0c */ /* 0x000fc8000bf05070 */
[----:B------:R-:W-:Y:S01]  /*1660*/  ISETP.NE.AND.EX P0, PT, RZ, UR5, PT, P0 ;  /* 0x00000005ff007c0c */ /* 0x000fe2000bf05300 */
[----:B------:R-:W-:Y:S02]  /*1670*/  ULDC.64 UR4, c[0x0][0xa30] ;  /* 0x00028c0000047ab9 */ /* 0x000fe40000000a00 */
[----:B------:R-:W-:Y:S01]  /*1680*/  ISETP.NE.U32.AND P1, PT, RZ, UR4, PT ;  /* 0x00000004ff007c0c */ /* 0x000fe2000bf25070 */
[----:B-----5:R-:W-:Y:S01]  /*1690*/  IMAD.MOV.U32 R24, RZ, RZ, R33 ;  /* 0x000000ffff187224 */ /* 0x020fe200078e0021 */
[----:B------:R-:W2:Y:S02]  /*16a0*/  LDC.64 R10, c[0x0][0x9e0] ;  /* 0x00027800ff0a7b82 */ /* 0x000ea40000000a00 */
[----:B------:R-:W-:-:S06]  /*16b0*/  ISETP.NE.AND.EX P1, PT, RZ, UR5, PT, P1 ;  /* 0x00000005ff007c0c */ /* 0x000fcc000bf25310 */
[----:B0-----:R-:W0:Y:S08]  /*16c0*/  @P0 LDC.64 R4, c[0x0][0xa10] ;  /* 0x00028400ff040b82 */ /* 0x001e300000000a00 */
[----:B------:R-:W3:Y:S01]  /*16d0*/  @P1 LDC.64 R6, c[0x0][0xa30] ;  /* 0x00028c00ff061b82 */ /* 0x000ee20000000a00 */
[----:B0-----:R-:W-:-:S05]  /*16e0*/  @P0 IMAD.WIDE R4, R31, 0x4, R4 ;  /* 0x000000041f040825 */ /* 0x001fca00078e0204 */
[----:B------:R-:W4:Y:S04]  /*16f0*/  @P0 LDG.E R0, desc[UR52][R4.64] ;  /* 0x0000003404000981 */ /* 0x000f28000c1e1900 */
[----:B------:R-:W4:Y:S01]  /*1700*/  @P0 LDG.E R3, desc[UR52][R4.64+0x4] ;  /* 0x0000043404030981 */ /* 0x000f22000c1e1900 */
[----:B---3--:R-:W-:-:S05]  /*1710*/  @P1 IMAD.WIDE R6, R31, 0x4, R6 ;  /* 0x000000041f061825 */ /* 0x008fca00078e0206 */
[----:B------:R0:W5:Y:S01]  /*1720*/  @P1 LDG.E R24, desc[UR52][R6.64] ;  /* 0x0000003406181981 */ /* 0x000162000c1e1900 */
[----:B-1----:R-:W-:Y:S01]  /*1730*/  ISETP.NE.AND P1, PT, R8, 0x1, PT ;  /* 0x000000010800780c */ /* 0x002fe20003f25270 */
[----:B------:R-:W-:Y:S01]  /*1740*/  IMAD.SHL.U32 R200, R29, 0x80, RZ ;  /* 0x000000801dc87824 */ /* 0x000fe200078e00ff */
[----:B--2---:R-:W-:Y:S01]  /*1750*/  ISETP.GE.AND P2, PT, R11, 0x1, PT ;  /* 0x000000010b00780c */ /* 0x004fe20003f46270 */
[----:B------:R-:W-:-:S10]  /*1760*/  IMAD.IADD R12, R33, 0x1, -R12 ;  /* 0x00000001210c7824 */ /* 0x000fd400078e0a0c */
[----:B------:R-:W1:Y:S08]  /*1770*/  @P1 LDC R9, c[0x0][0x44c] ;  /* 0x00011300ff091b82 */ /* 0x000e700000000800 */
[----:B------:R-:W2:Y:S01]  /*1780*/  @P1 LDC R8, c[0x0][0x450] ;  /* 0x00011400ff081b82 */ /* 0x000ea20000000800 */
[----:B----4-:R-:W-:Y:S02]  /*1790*/  @P0 IMAD.IADD R25, R3, 0x1, -R0 ;  /* 0x0000000103190824 */ /* 0x010fe400078e0a00 */
[----:B------:R-:W-:-:S02]  /*17a0*/  VIADD R0, R200, 0x7f ;  /* 0x0000007fc8007836 */ /* 0x000fc40000000000 */
[----:B------:R-:W-:Y:S02]  /*17b0*/  IMAD.IADD R198, R12, 0x1, R25 ;  /* 0x000000010cc67824 */ /* 0x000fe400078e0219 */
[----:B-1----:R-:W-:-:S03]  /*17c0*/  @P1 IMAD.HI.U32 R3, R0, R9, RZ ;  /* 0x0000000900031227 */ /* 0x002fc600078e00ff */
[C---:B------:R-:W-:Y:S01]  /*17d0*/  IADD3 R5, R198.reuse, 0x1, -R196 ;  /* 0x00000001c6057810 */ /* 0x040fe20007ffe8c4 */
[----:B------:R-:W-:Y:S01]  /*17e0*/  IMAD.MOV.U32 R4, RZ, RZ, R0 ;  /* 0x000000ffff047224 */ /* 0x000fe200078e0000 */
[----:B--2---:R-:W-:Y:S01]  /*17f0*/  @P1 SHF.R.U32.HI R4, RZ, R8, R3 ;  /* 0x00000008ff041219 */ /* 0x004fe20000011603 */
[----:B------:R-:W-:-:S04]  /*1800*/  VIADD R0, R198, 0x7f ;  /* 0x0000007fc6007836 */ /* 0x000fc80000000000 */
[----:B0-----:R-:W-:Y:S01]  /*1810*/  IMAD.IADD R7, R5, 0x1, R4 ;  /* 0x0000000105077824 */ /* 0x001fe200078e0204 */
[----:B------:R-:W-:-:S04]  /*1820*/  SHF.R.S32.HI R3, RZ, 0x1f, R0 ;  /* 0x0000001fff037819 */ /* 0x000fc80000011400 */
[----:B------:R-:W-:Y:S01]  /*1830*/  LEA.HI R3, R3, R0, RZ, 0x7 ;  /* 0x0000000003037211 */ /* 0x000fe200078f38ff */
[----:B------:R-:W-:-:S03]  /*1840*/  IMAD.IADD R0, R7, 0x1, R10 ;  /* 0x0000000107007824 */ /* 0x000fc600078e020a */
[----:B------:R-:W-:Y:S01]  /*1850*/  SHF.R.S32.HI R94, RZ, 0x7, R3 ;  /* 0x00000007ff5e7819 */ /* 0x000fe20000011403 */
        /* <DEDUP_REMOVED lines=12> */
.L_x_8148:
[----:B------:R-:W-:-:S13]  /*1920*/  ISETP.NE.AND P0, PT, R11, 0x1, PT ;  /* 0x000000010b00780c */ /* 0x000fda0003f05270 */
[----:B------:R-:W0:Y:S02]  /*1930*/  @P0 LDC.64 R4, c[0x0][0x9e8] ;  /* 0x00027a00ff040b82 */ /* 0x000e240000000a00 */
[----:B0-----:R-:W-:-:S05]  /*1940*/  @P0 IMAD.HI.U32 R4, R3, R4, RZ ;  /* 0x0000000403040227 */ /* 0x001fca00078e00ff */
[----:B------:R-:W-:-:S07]  /*1950*/  @P0 SHF.R.U32.HI R3, RZ, R5, R4 ;  /* 0x00000005ff030219 */ /* 0x000fce0000011604 */
.L_x_8149:
[----:B------:R-:W-:Y:S05]  /*1960*/  BSYNC B0 ;  /* 0x0000000000007941 */ /* 0x000fea0003800000 */
.L_x_8147:
[----:B------:R-:W-:-:S05]  /*1970*/  IMAD R3, R3, R11, R11 ;  /* 0x0000000b03037224 */ /* 0x000fca00078e020b */
[----:B------:R-:W-:-:S07]  /*1980*/  VIMNMX R0, R0, R3, PT ;  /* 0x0000000300007248 */ /* 0x000fce0003fe0100 */
.L_x_8146:
[----:B------:R-:W0:Y:S01]  /*1990*/  @P1 LDC R5, c[0x0][0x44c] ;  /* 0x00011300ff051b82 */ /* 0x000e220000000800 */
[----:B------:R-:W-:Y:S01]  /*19a0*/  VIADD R0, R0, 0x7f ;  /* 0x0000007f00007836 */ /* 0x000fe20000000000 */
[----:B------:R-:W-:Y:S01]  /*19b0*/  ULDC UR4, c[0x0][0x9dc] ;  /* 0x0002770000047ab9 */ /* 0x000fe20000000800 */
[----:B------:R-:W-:Y:S02]  /*19c0*/  IMAD.MOV.U32 R4, RZ, RZ, R200 ;  /* 0x000000ffff047224 */ /* 0x000fe400078e00c8 */
[----:B------:R-:W-:Y:S01]  /*19d0*/  IMAD.IADD R93, R198, 0x1, -R196 ;  /* 0x00000001c65d7824 */ /* 0x000fe200078e0ac4 */
[----:B------:R-:W-:Y:S02]  /*19e0*/  SHF.R.S32.HI R3, RZ, 0x1f, R0 ;  /* 0x0000001fff037819 */ /* 0x000fe40000011400 */
[----:B------:R-:W1:Y:S02]  /*19f0*/  @P1 LDC R6, c[0x0][0x450] ;  /* 0x00011400ff061b82 */ /* 0x000e640000000800 */
[----:B------:R-:W-:-:S04]  /*1a00*/  LEA.HI R3, R3, R0, RZ, 0x7 ;  /* 0x0000000003037211 */ /* 0x000fc800078f38ff */
[----:B------:R-:W-:-:S04]  /*1a10*/  SHF.R.S32.HI R3, RZ, 0x7, R3 ;  /* 0x00000007ff037819 */ /* 0x000fc80000011403 */
[----:B------:R-:W-:Y:S01]  /*1a20*/  VIMNMX R8, R94, R3, PT ;  /* 0x000000035e087248 */ /* 0x000fe20003fe0100 */
[----:B0-----:R-:W-:-:S05]  /*1a30*/  @P1 IMAD.HI.U32 R5, R200, R5, RZ ;  /* 0x00000005c8051227 */ /* 0x001fca00078e00ff */
[----:B-1----:R-:W-:-:S05]  /*1a40*/  @P1 SHF.R.U32.HI R4, RZ, R6, R5 ;  /* 0x00000006ff041219 */ /* 0x002fca0000011605 */
[----:B------:R-:W-:-:S04]  /*1a50*/  IMAD.IADD R0, R93, 0x1, R4 ;  /* 0x000000015d007824 */ /* 0x000fc800078e0204 */
        /* <DEDUP_REMOVED lines=12> */
.L_x_8152:
[----:B------:R-:W-:-:S13]  /*1b20*/  ISETP.NE.AND P0, PT, R11, 0x1, PT ;  /* 0x000000010b00780c */ /* 0x000fda0003f05270 */
[----:B------:R-:W0:Y:S02]  /*1b30*/  @P0 LDC.64 R4, c[0x0][0x9e8] ;  /* 0x00027a00ff040b82 */ /* 0x000e240000000a00 */
[----:B0-----:R-:W-:-:S05]  /*1b40*/  @P0 IMAD.HI.U32 R4, R0, R4, RZ ;  /* 0x0000000400040227 */ /* 0x001fca00078e00ff */
[----:B------:R-:W-:-:S07]  /*1b50*/  @P0 SHF.R.U32.HI R0, RZ, R5, R4 ;  /* 0x00000005ff000219 */ /* 0x000fce0000011604 */
.L_x_8153:
[----:B------:R-:W-:Y:S05]  /*1b60*/  BSYNC B0 ;  /* 0x0000000000007941 */ /* 0x000fea0003800000 */
.L_x_8151:
[----:B------:R-:W-:-:S05]  /*1b70*/  IMAD R0, R0, R11, RZ ;  /* 0x0000000b00007224 */ /* 0x000fca00078e02ff */
[----:B------:R-:W-:-:S07]  /*1b80*/  VIMNMX R3, R3, R0, !PT ;  /* 0x0000000003037248 */ /* 0x000fce0007fe0100 */
.L_x_8150:
[----:B------:R-:W-:Y:S01]  /*1b90*/  SHF.R.S32.HI R0, RZ, 0x1f, R3 ;  /* 0x0000001fff007819 */ /* 0x000fe20000011403 */
[----:B------:R-:W-:Y:S01]  /*1ba0*/  BSSY B0, `(.L_x_8154) ;  /* 0x0000028000007945 */ /* 0x000fe20003800000 */
[----:B------:R-:W-:Y:S02]  /*1bb0*/  LOP3.LUT R223, R221, 0xff, RZ, 0xc0, !PT ;  /* 0x000000ffdddf7812 */ /* 0x000fe400078ec0ff */
[----:B------:R-:W-:Y:S02]  /*1bc0*/  LEA.HI R0, R0, R3, RZ, 0x7 ;  /* 0x0000000300007211 */ /* 0x000fe400078f38ff */
[----:B------:R-:W-:Y:S02]  /*1bd0*/  SHF.R.U32.HI R221, RZ, 0x10, R221 ;  /* 0x00000010ffdd7819 */ /* 0x000fe400000116dd */
[----:B------:R-:W-:-:S04]  /*1be0*/  SHF.R.S32.HI R0, RZ, 0x7, R0 ;  /* 0x00000007ff007819 */ /* 0x000fc80000011400 */
[----:B------:R-:W-:Y:S01]  /*1bf0*/  VIMNMX R9, RZ, R0, !PT ;  /* 0x00000000ff097248 */ /* 0x000fe20007fe0100 */
[----:B------:R-:W-:-:S03]  /*1c00*/  IMAD.MOV.U32 R0, RZ, RZ, RZ ;  /* 0x000000ffff007224 */ /* 0x000fc600078e00ff */
[----:B------:R-:W-:-:S13]  /*1c10*/  ISETP.GT.AND P0, PT, R8, R9, PT ;  /* 0x000000090800720c */ /* 0x000fda0003f04270 */
[----:B------:R-:W-:Y:S05]  /*1c20*/  @!P0 BRA `(.L_x_8155) ;  /* 0x00000000007c8947 */ /* 0x000fea0003800000 */
        /* <DEDUP_REMOVED lines=31> */
.L_x_8155:
[----:B------:R-:W-:Y:S05]  /*1e20*/  BSYNC B0 ;  /* 0x0000000000007941 */ /* 0x000fea0003800000 */
.L_x_8154:
        /* <DEDUP_REMOVED lines=36> */
.L_x_8158:
[----:B------:R-:W-:Y:S05]  /*2070*/  BSYNC B6 ;  /* 0x0000000000067941 */ /* 0x000fea0003800000 */
.L_x_8157:
        /* <DEDUP_REMOVED lines=20> */
.L_x_8160:
[----:B------:R-:W-:Y:S05]  /*21c0*/  BSYNC B6 ;  /* 0x0000000000067941 */ /* 0x000fea0003800000 */
.L_x_8159:
[----:B------:R-:W-:Y:S01]  /*21d0*/  ULDC.64 UR4, c[0x0][0x9f8] ;  /* 0x00027e0000047ab9 */ /* 0x000fe20000000a00 */
[----:B------:R-:W-:Y:S01]  /*21e0*/  IMAD.MOV.U32 R0, RZ, RZ, R31 ;  /* 0x000000ffff007224 */ /* 0x000fe200078e001f */
[----:B------:R-:W-:Y:S01]  /*21f0*/  ISETP.NE.U32.AND P0, PT, RZ, UR4, PT ;  /* 0x00000004ff007c0c */ /* 0x000fe2000bf05070 */
[----:B------:R-:W0:Y:S03]  /*2200*/  LDC R15, c[0x0][0x3f4] ;  /* 0x0000fd00ff0f7b82 */ /* 0x000e260000000800 */
[----:B------:R-:W-:-:S05]  /*2210*/  ISETP.NE.AND.EX P0, PT, RZ, UR5, PT, P0 ;  /* 0x00000005ff007c0c */ /* 0x000fca000bf05300 */
[----:B------:R-:W1:Y:S08]  /*2220*/  LDC.64 R28, c[0x0][0x3f8] ;  /* 0x0000fe00ff1c7b82 */ /* 0x000e700000000a00 */
[----:B------:R-:W2:Y:S08]  /*2230*/  @P0 LDC.64 R4, c[0x0][0x9f8] ;  /* 0x00027e00ff040b82 */ /* 0x000eb00000000a00 */
[----:B------:R-:W3:Y:S01]  /*2240*/  LDC.64 R34, c[0x0][0x408] ;  /* 0x00010200ff227b82 */ /* 0x000ee20000000a00 */
[----:B--2---:R-:W-:-:S05]  /*2250*/  @P0 IMAD.WIDE R4, R31, 0x4, R4 ;  /* 0x000000041f040825 */ /* 0x004fca00078e0204 */
[----:B------:R3:W2:Y:S01]  /*2260*/  @P0 LDG.E R0, desc[UR52][R4.64] ;  /* 0x0000003404000981 */ /* 0x0006a2000c1e1900 */
[----:B------:R-:W-:Y:S01]  /*2270*/  SHF.R.S32.HI R11, RZ, 0x1f, R188 ;  /* 0x0000001fff0b7819 */ /* 0x000fe200000114bc */
[-C--:B-1----:R-:W-:Y:S01]  /*2280*/  IMAD.WIDE.U32 R6, R188, R28.reuse, R22 ;  /* 0x0000001cbc067225 */ /* 0x082fe200078e0016 */
[----:B0-----:R-:W-:Y:S02]  /*2290*/  ISETP.GE.AND P0, PT, R16, R15, PT ;  /* 0x0000000f1000720c */ /* 0x001fe40003f06270 */
[----:B------:R-:W-:Y:S01]  /*22a0*/  SHF.R.U32.HI R36, RZ, 0x3, R209 ;  /* 0x00000003ff247819 */ /* 0x000fe200000116d1 */
[C---:B------:R-:W-:Y:S01]  /*22b0*/  IMAD R8, R11.reuse, R28, RZ ;  /* 0x0000001c0b087224 */ /* 0x040fe200078e02ff */
[----:B-----5:R-:W-:Y:S01]  /*22c0*/  SHF.R.S32.HI R13, RZ, 0x1f, R24 ;  /* 0x0000001fff0d7819 */ /* 0x020fe20000011418 */
[----:B------:R-:W-:Y:S01]  /*22d0*/  IMAD.MOV.U32 R80, RZ, RZ, R6 ;  /* 0x000000ffff507224 */ /* 0x000fe200078e0006 */
[----:B------:R-:W-:Y:S01]  /*22e0*/  SHF.R.U32.HI R30, RZ, 0x3, R205 ;  /* 0x00000003ff1e7819 */ /* 0x000fe200000116cd */
[-C--:B---3--:R-:W-:Y:S01]  /*22f0*/  IMAD R4, R11, R34.reuse, RZ ;  /* 0x000000220b047224 */ /* 0x088fe200078e02ff */
[----:B------:R-:W-:Y:S01]  /*2300*/  SEL R11, R15, RZ, P0 ;  /* 0x000000ff0f0b7207 */ /* 0x000fe20000000000 */
[----:B------:R-:W-:Y:S01]  /*2310*/  IMAD.WIDE.U32 R84, R188, R34, R22 ;  /* 0x00000022bc547225 */ /* 0x000fe200078e0016 */
[----:B------:R-:W-:-:S02]  /*2320*/  SHF.R.U32.HI R21, RZ, 0x3, R204 ;  /* 0x00000003ff157819 */ /* 0x000fc400000116cc */
[----:B------:R-:W-:Y:S01]  /*2330*/  SHF.R.U32.HI R20, RZ, 0x3, R203 ;  /* 0x00000003ff147819 */ /* 0x000fe200000116cb */
[----:B------:R-:W-:Y:S01]  /*2340*/  IMAD.IADD R11, R16, 0x1, R11 ;  /* 0x00000001100b7824 */ /* 0x000fe200078e020b */
[----:B------:R-:W-:Y:S01]  /*2350*/  SHF.L.U64.HI R31, R34, 0x7, R35 ;  /* 0x00000007221f7819 */ /* 0x000fe20000010223 */
[C---:B------:R-:W-:Y:S02]  /*2360*/  IMAD R87, R188.reuse, R35, R4 ;  /* 0x00000023bc577224 */ /* 0x040fe400078e0204 */
[----:B------:R-:W-:Y:S01]  /*2370*/  IMAD.WIDE.U32 R4, R188, R34, R16 ;  /* 0x00000022bc047225 */ /* 0x000fe200078e0010 */
[----:B------:R-:W-:-:S03]  /*2380*/  SHF.R.S32.HI R6, RZ, 0x1f, R11 ;  /* 0x0000001fff067819 */ /* 0x000fc6000001140b */
[----:B------:R-:W-:Y:S01]  /*2390*/  IMAD.MOV.U32 R86, RZ, RZ, R4 ;  /* 0x000000ffff567224 */ /* 0x000fe200078e0004 */
[----:B------:R-:W-:Y:S01]  /*23a0*/  LEA.HI R12, R6, R11, RZ, 0x3 ;  /* 0x0000000b060c7211 */ /* 0x000fe200078f18ff */
[----:B------:R-:W-:Y:S02]  /*23b0*/  IMAD.IADD R85, R85, 0x1, R87 ;  /* 0x0000000155557824 */ /* 0x000fe400078e0257 */
[----:B------:R-:W-:Y:S01]  /*23c0*/  IMAD.IADD R87, R87, 0x1, R5 ;  /* 0x0000000157577824 */ /* 0x000fe200078e0205 */
[----:B------:R-:W-:Y:S01]  /*23d0*/  LOP3.LUT R4, R209, 0x38, R12, 0xf8, !PT ;  /* 0x00000038d1047812 */ /* 0x000fe200078ef80c */
[----:B------:R-:W-:Y:S01]  /*23e0*/  IMAD R83, R188, R29, R8 ;  /* 0x0000001dbc537224 */ /* 0x000fe200078e0208 */
[----:B------:R-:W-:Y:S01]  /*23f0*/  LEA.HI R5, R6, R11, RZ, 0x6 ;  /* 0x0000000b06057211 */ /* 0x000fe200078f30ff */
[----:B------:R-:W-:Y:S01]  /*2400*/  IMAD.WIDE.U32 R8, R188, R28, R16 ;  /* 0x0000001cbc087225 */ /* 0x000fe200078e0010 */
[----:B------:R-:W-:Y:S02]  /*2410*/  LOP3.LUT R4, R4, R36, RZ, 0x3c, !PT ;  /* 0x0000002404047212 */ /* 0x000fe400078e3cff */
[----:B------:R-:W0:Y:S01]  /*2420*/  S2R R36, SR_TID.X ;  /* 0x0000000000247919 */ /* 0x000e220000002100 */
[----:B------:R-:W-:Y:S01]  /*2430*/  IMAD.SHL.U32 R5, R5, 0x80, RZ ;  /* 0x0000008005057824 */ /* 0x000fe200078e00ff */
[----:B------:R-:W-:Y:S01]  /*2440*/  LOP3.LUT R6, R205, 0x38, R12, 0xf8, !PT ;  /* 0x00000038cd067812 */ /* 0x000fe200078ef80c */
[----:B------:R-:W-:Y:S01]  /*2450*/  IMAD.IADD R81, R7, 0x1, R83 ;  /* 0x0000000107517824 */ /* 0x000fe200078e0253 */
[----:B------:R-:W-:Y:S01]  /*2460*/  LOP3.LUT R76, R12, 0xfffffff8, RZ, 0xc0, !PT ;  /* 0xfffffff80c4c7812 */ /* 0x000fe200078ec0ff */
[----:B------:R-:W-:Y:S01]  /*2470*/  IMAD.MOV.U32 R82, RZ, RZ, R8 ;  /* 0x000000ffff527224 */ /* 0x000fe200078e0008 */
[--C-:B------:R-:W-:Y:S01]  /*2480*/  LOP3.LUT R8, R204, 0x38, R12.reuse, 0xf8, !PT ;  /* 0x00000038cc087812 */ /* 0x100fe200078ef80c */
[----:B------:R-:W-:Y:S01]  /*2490*/  IMAD.IADD R83, R83, 0x1, R9 ;  /* 0x0000000153537824 */ /* 0x000fe200078e0209 */
[----:B------:R-:W-:Y:S01]  /*24a0*/  LOP3.LUT R9, R203, 0x38, R12, 0xf8, !PT ;  /* 0x00000038cb097812 */ /* 0x000fe200078ef80c */
[----:B------:R-:W-:Y:S01]  /*24b0*/  IMAD R10, R13, R28, RZ ;  /* 0x0000001c0d0a7224 */ /* 0x000fe200078e02ff */
[----:B------:R-:W-:Y:S01]  /*24c0*/  LOP3.LUT R7, R5, 0xffffe000, RZ, 0xc0, !PT ;  /* 0xffffe00005077812 */ /* 0x000fe200078ec0ff */
[----:B------:R-:W-:Y:S01]  /*24d0*/  IMAD R13, R13, R34, RZ ;  /* 0x000000220d0d7224 */ /* 0x000fe200078e02ff */
[----:B------:R-:W-:Y:S01]  /*24e0*/  LOP3.LUT R5, R6, R30, RZ, 0x3c, !PT ;  /* 0x0000001e06057212 */ /* 0x000fe200078e3cff */
[----:B------:R-:W-:Y:S01]  /*24f0*/  IMAD R39, R24, R29, R10 ;  /* 0x0000001d18277224 */ /* 0x000fe200078e020a */
[----:B------:R-:W-:Y:S01]  /*2500*/  LOP3.LUT R6, R8, R21, RZ, 0x3c, !PT ;  /* 0x0000001508067212 */ /* 0x000fe200078e3cff */
[----:B------:R-:W-:Y:S01]  /*2510*/  IMAD.WIDE.U32 R80, R24, R28, R80 ;  /* 0x0000001c18507225 */ /* 0x000fe200078e0050 */
[----:B------:R-:W-:-:S02]  /*2520*/  LOP3.LUT R9, R9, R20, RZ, 0x3c, !PT ;  /* 0x0000001409097212 */ /* 0x000fc400078e3cff */
[-C--:B------:R-:W-:Y:S01]  /*2530*/  IADD3 R4, R4, R7.reuse, R213 ;  /* 0x0000000704047210 */ /* 0x080fe20007ffe0d5 */
[----:B------:R-:W-:Y:S01]  /*2540*/  IMAD.WIDE.U32 R82, R24, R28, R82 ;  /* 0x0000001c18527225 */ /* 0x000fe200078e0052 */
[-C--:B------:R-:W-:Y:S02]  /*2550*/  IADD3 R5, R5, R7.reuse, R212 ;  /* 0x0000000705057210 */ /* 0x080fe40007ffe0d4 */
[----:B------:R-:W-:Y:S01]  /*2560*/  IADD3 R6, R6, R7, R211 ;  /* 0x0000000706067210 */ /* 0x000fe20007ffe0d3 */
[C---:B------:R-:W-:Y:S01]  /*2570*/  IMAD R13, R24.reuse, R35, R13 ;  /* 0x00000023180d7224 */ /* 0x040fe200078e020d */
[----:B------:R-:W-:Y:S01]  /*2580*/  IADD3 R7, R9, R7, R210 ;  /* 0x0000000709077210 */ /* 0x000fe20007ffe0d2 */
[-C--:B------:R-:W-:Y:S01]  /*2590*/  IMAD.WIDE.U32 R84, R24, R34.reuse, R84 ;  /* 0x0000002218547225 */ /* 0x080fe200078e0054 */
[C-C-:B------:R-:W-:Y:S02]  /*25a0*/  SHF.L.U64.HI R8, R28.reuse, 0x5, R29.reuse ;  /* 0x000000051c087819 */ /* 0x140fe4000001021d */
[----:B------:R-:W-:Y:S01]  /*25b0*/  SHF.L.U64.HI R9, R28, 0x6, R29 ;  /* 0x000000061c097819 */ /* 0x000fe2000001021d */
[----:B------:R-:W-:Y:S01]  /*25c0*/  IMAD.WIDE.U32 R86, R24, R34, R86 ;  /* 0x0000002218567225 */ /* 0x000fe200078e0056 */
[----:B------:R-:W-:-:S02]  /*25d0*/  SHF.L.U64.HI R10, R28, 0x7, R29 ;  /* 0x000000071c0a7819 */ /* 0x000fc4000001021d */
[----:B0-----:R-:W-:Y:S01]  /*25e0*/  SHF.R.U32.HI R36, RZ, 0x7, R36 ;  /* 0x00000007ff247819 */ /* 0x001fe20000011624 */
[----:B------:R-:W-:Y:S01]  /*25f0*/  IMAD.IADD R3, R32, 0x1, R33 ;  /* 0x0000000120037824 */ /* 0x000fe200078e0221 */
[--C-:B------:R-:W-:Y:S01]  /*2600*/  SHF.L.U64.HI R29, R34, 0x5, R35.reuse ;  /* 0x00000005221d7819 */ /* 0x100fe20000010223 */
[----:B------:R-:W-:Y:S01]  /*2610*/  IMAD.SHL.U32 R20, R28, 0x20, RZ ;  /* 0x000000201c147824 */ /* 0x000fe200078e00ff */
[----:B------:R-:W-:Y:S01]  /*2620*/  ISETP.NE.AND P6, PT, R36, 0x1, PT ;  /* 0x000000012400780c */ /* 0x000fe20003fc5270 */
[----:B------:R-:W-:Y:S01]  /*2630*/  IMAD.SHL.U32 R21, R28, 0x40, RZ ;  /* 0x000000401c157824 */ /* 0x000fe200078e00ff */
[C---:B------:R-:W-:Y:S01]  /*2640*/  SHF.L.U64.HI R30, R34.reuse, 0x6, R35 ;  /* 0x00000006221e7819 */ /* 0x040fe20000010223 */
[C---:B------:R-:W-:Y:S01]  /*2650*/  IMAD.SHL.U32 R32, R34.reuse, 0x20, RZ ;  /* 0x0000002022207824 */ /* 0x040fe200078e00ff */
[----:B------:R-:W-:Y:S01]  /*2660*/  SHF.R.S32.HI R79, RZ, 0x3, R12 ;  /* 0x00000003ff4f7819 */ /* 0x000fe2000001140c */
[----:B------:R-:W-:Y:S01]  /*2670*/  IMAD.SHL.U32 R33, R34, 0x40, RZ ;  /* 0x0000004022217824 */ /* 0x000fe200078e00ff */
[----:B------:R-:W-:Y:S01]  /*2680*/  SHF.R.S32.HI R88, RZ, 0x1f, R76 ;  /* 0x0000001fff587819 */ /* 0x000fe2000001144c */
[----:B------:R-:W-:-:S02]  /*2690*/  VIADD R92, R36, 0x8 ;  /* 0x00000008245c7836 */ /* 0x000fc40000000000 */
[----:B------:R-:W-:Y:S02]  /*26a0*/  IMAD.IADD R38, R81, 0x1, R39 ;  /* 0x0000000151267824 */ /* 0x000fe400078e0227 */
[----:B------:R-:W-:Y:S02]  /*26b0*/  IMAD.SHL.U32 R28, R28, 0x80, RZ ;  /* 0x000000801c1c7824 */ /* 0x000fe400078e00ff */
[----:B------:R-:W-:Y:S05]  /*26c0*/  @!P6 WARPSYNC.ALL ;  /* 0x000000000000e948 */ /* 0x000fea0003800000 */
[----:B------:R-:W-:Y:S01]  /*26d0*/  ULDC UR4, c[0x0][0x2f4] ;  /* 0x0000bd0000047ab9 */ /* 0x000fe20000000800 */
[----:B------:R-:W-:Y:S01]  /*26e0*/  IMAD.SHL.U32 R34, R34, 0x80, RZ ;  /* 0x0000008022227824 */ /* 0x000fe200078e00ff */
[----:B------:R-:W-:Y:S01]  /*26f0*/  ISETP.GE.AND P1, PT, R16, UR4, PT ;  /* 0x0000000410007c0c */ /* 0x000fe2000bf26270 */
[----:B------:R-:W-:Y:S01]  /*2700*/  IMAD R35, R220, 0x20, R188 ;  /* 0x00000020dc237824 */ /* 0x000fe200078e02bc */
[----:B------:R-:W-:Y:S01]  /*2710*/  @!P6 BAR.SYNC.DEFER_BLOCKING 0x9, 0x100 ;  /* 0x024400000000eb1d */ /* 0x000fe20000010000 */
[----:B------:R-:W-:Y:S01]  /*2720*/  IMAD.SHL.U32 R36, R15, 0x2, RZ ;  /* 0x000000020f247824 */ /* 0x000fe200078e00ff */
[----:B------:R-:W-:Y:S01]  /*2730*/  ISETP.GE.AND P2, PT, R2, UR4, PT ;  /* 0x0000000402007c0c */ /* 0x000fe2000bf46270 */
[----:B------:R-:W-:-:S02]  /*2740*/  IMAD.IADD R39, R39, 0x1, R83 ;  /* 0x0000000127277824 */ /* 0x000fc400078e0253 */
[----:B------:R-:W-:Y:S02]  /*2750*/  IMAD.IADD R77, R85, 0x1, R13 ;  /* 0x00000001554d7824 */ /* 0x000fe400078e020d */
[----:B------:R-:W-:Y:S01]  /*2760*/  IMAD.IADD R78, R13, 0x1, R87 ;  /* 0x000000010d4e7824 */ /* 0x000fe200078e0257 */
[----:B--2---:R-:W-:-:S07]  /*2770*/  SHF.R.S32.HI R37, RZ, 0x1f, R0 ;  /* 0x0000001fff257819 */ /* 0x004fce0000011400 */
.L_x_8258:
[----:B------:R-:W0:Y:S01]  /*2780*/  LDC R98, c[0x0][0x430] ;  /* 0x00010c00ff627b82 */ /* 0x000e220000000800 */
[----:B------:R-:W-:Y:S02]  /*2790*/  VIADD R42, R27, 0xffffffff ;  /* 0xffffffff1b2a7836 */ /* 0x000fe40000000000 */
[----:B------:R-:W-:Y:S02]  /*27a0*/  IMAD.MOV.U32 R99, RZ, RZ, RZ ;  /* 0x000000ffff637224 */ /* 0x000fe400078e00ff */
[----:B------:R-:W-:-:S03]  /*27b0*/  IMAD R12, R42, 0x80, R35 ;  /* 0x000000802a0c7824 */ /* 0x000fc600078e0223 */
[----:B-1----:R-:W1:Y:S01]  /*27c0*/  LDC R102, c[0x0][0x3f4] ;  /* 0x0000fd00ff667b82 */ /* 0x002e620000000800 */
[----:B------:R-:W-:Y:S01]  /*27d0*/  IMAD.IADD R43, R3, 0x1, R12 ;  /* 0x00000001032b7824 */ /* 0x000fe200078e020c */
[----:B------:R-:W-:-:S03]  /*27e0*/  ISETP.GE.AND P3, PT, R12, R25, PT ;  /* 0x000000190c00720c */ /* 0x000fc60003f66270 */
[----:B---3--:R-:W-:Y:S01]  /*27f0*/  IMAD.MOV.U32 R11, RZ, RZ, R43 ;  /* 0x000000ffff0b7224 */ /* 0x008fe200078e002b */
[----:B------:R-:W-:Y:S02]  /*2800*/  ISETP.GT.OR P3, PT, R35, 0x7f, P3 ;  /* 0x0000007f2300780c */ /* 0x000fe40001f64670 */
[----:B0-----:R-:W-:-:S11]  /*2810*/  ISETP.NE.AND P4, PT, R98, 0x1, PT ;  /* 0x000000016200780c */ /* 0x001fd60003f85270 */
[----:B------:R-:W0:Y:S08]  /*2820*/  @!P3 LDC.64 R40, c[0x0][0x428] ;  /* 0x00010a00ff28bb82 */ /* 0x000e300000000a00 */
[----:B--2---:R-:W2:Y:S08]  /*2830*/  @!P3 LDC.64 R12, c[0x0][0x418] ;  /* 0x00010600ff0cbb82 */ /* 0x004eb00000000a00 */
[----:B------:R-:W3:Y:S08]  /*2840*/  @P4 LDC R14, c[0x0][0x434] ;  /* 0x00010d00ff0e4b82 */ /* 0x000ef00000000800 */
[----:B----4-:R-:W4:Y:S01]  /*2850*/  @P4 LDC R15, c[0x0][0x438] ;  /* 0x00010e00ff0f4b82 */ /* 0x010f220000000800 */
        /* <DEDUP_REMOVED lines=8> */
[----:B--2---:R-:W-:-:S04]  /*28e0*/  @!P3 LEA R12, P4, R14, R12, 0x2 ;  /* 0x0000000c0e0cb211 */ /* 0x004fc800078810ff */
[----:B------:R-:W-:-:S05]  /*28f0*/  @!P3 LEA.HI.X R13, R14, R13, R15, 0x2, P4 ;  /* 0x0000000d0e0db211 */ /* 0x000fca00020f140f */
[----:B------:R0:W5:Y:S01]  /*2900*/  @!P3 LDG.E R99, desc[UR52][R12.64] ;  /* 0x000000340c63b981 */ /* 0x000162000c1e1900 */
[----:B-1----:R-:W-:Y:S01]  /*2910*/  ISETP.GE.AND P3, PT, R102, 0x1, PT ;  /* 0x000000016600780c */ /* 0x002fe20003f66270 */
[----:B------:R-:W-:Y:S01]  /*2920*/  IMAD.MOV R11, RZ, RZ, -R11 ;  /* 0x000000ffff0b7224 */ /* 0x000fe200078e0a0b */
[----:B------:R-:W-:Y:S01]  /*2930*/  ISETP.GT.AND P4, PT, R42, R26, PT ;  /* 0x0000001a2a00720c */ /* 0x000fe20003f84270 */
[----:B------:R-:W-:Y:S01]  /*2940*/  IMAD R91, R19, 0x4000, R219 ;  /* 0x00004000135b7824 */ /* 0x000fe200078e02db */
[----:B------:R-:W-:Y:S05]  /*2950*/  YIELD ;  /* 0x0000000000007946 */ /* 0x000fea0003800000 */
[----:B------:R-:W-:Y:S01]  /*2960*/  BSSY B0, `(.L_x_8161) ;  /* 0x00005d8000007945 */ /* 0x000fe20003800000 */
[----:B------:R-:W-:Y:S01]  /*2970*/  IMAD R98, R98, R11, R43 ;  /* 0x0000000b62627224 */ /* 0x000fe200078e022b */
[----:B------:R-:W-:Y:S01]  /*2980*/  P2R R90, PR, RZ, 0x10 ;  /* 0x00000010ff5a7803 */ /* 0x000fe20000000000 */
[----:B------:R-:W-:-:S02]  /*2990*/  IMAD R91, R91, 0x2, R18 ;  /* 0x000000025b5b7824 */ /* 0x000fc400078e0212 */
[----:B------:R-:W-:Y:S01]  /*29a0*/  IMAD.MOV.U32 R27, RZ, RZ, R42 ;  /* 0x000000ffff1b7224 */ /* 0x000fe200078e002a */
[----:B0-----:R-:W-:Y:S06]  /*29b0*/  @!P3 BRA `(.L_x_8162) ;  /* 0x0000005400a4b947 */ /* 0x001fec0003800000 */
[----:B------:R-:W-:Y:S01]  /*29c0*/  SHF.R.S32.HI R97, RZ, 0x1f, R98 ;  /* 0x0000001fff617819 */ /* 0x000fe20000011462 */
[----:B------:R-:W-:Y:S01]  /*29d0*/  ULDC.64 UR4, c[0x0][0x300] ;  /* 0x0000c00000047ab9 */ /* 0x000fe20000000a00 */
[----:B-----5:R-:W-:Y:S01]  /*29e0*/  SHF.R.S32.HI R96, RZ, 0x1f, R99 ;  /* 0x0000001fff607819 */ /* 0x020fe20000011463 */
[C---:B------:R-:W-:Y:S01]  /*29f0*/  IMAD.WIDE.U32 R12, R98.reuse, UR4, RZ ;  /* 0x00000004620c7c25 */ /* 0x040fe2000f8e00ff */
        /* <DEDUP_REMOVED lines=57> */
.L_x_8165:
[----:B------:R-:W-:Y:S05]  /*2d90*/  BSYNC B1 ;  /* 0x0000000000017941 */ /* 0x000fea0003800000 */
.L_x_8164:
        /* <DEDUP_REMOVED lines=15> */
[----:B------:R-:W-:Y:S01]  /*2e90*/  P2R R130, PR, RZ, 0x8 ;  /* 0x00000008ff827803 */ /* 0x000fe20000000000 */
[----:B------:R-:W-:Y:S01]  /*2ea0*/  IMAD.MOV.U32 R43, RZ, RZ, R71 ;  /* 0x000000ffff2b7224 */ /* 0x000fe200078e0047 */
[----:B------:R-:W-:-:S02]  /*2eb0*/  PRMT R122, R40, 0x7610, R122 ;  /* 0x00007610287a7816 */ /* 0x000fc4000000007a */
[----:B------:R-:W-:Y:S02]  /*2ec0*/  CS2R R58, SRZ ;  /* 0x00000000003a7805 */ /* 0x000fe4000001ff00 */
[----:B------:R-:W-:Y:S02]  /*2ed0*/  PRMT R123, R41, 0x7610, R123 ;  /* 0x00007610297b7816 */ /* 0x000fe4000000007b */
[----:B------:R-:W-:Y:S02]  /*2ee0*/  CS2R R62, SRZ ;  /* 0x00000000003e7805 */ /* 0x000fe4000001ff00 */
[----:B------:R-:W-:Y:S02]  /*2ef0*/  PRMT R135, R42, 0x7610, R135 ;  /* 0x000076102a877816 */ /* 0x000fe40000000087 */
[----:B------:R-:W-:Y:S01]  /*2f00*/  PRMT R136, R43, 0x7610, R136 ;  /* 0x000076102b887816 */ /* 0x000fe20000000088 */
        /* <DEDUP_REMOVED lines=21> */
.L_x_8167:
[----:B------:R-:W-:Y:S05]  /*3060*/  BSYNC B1 ;  /* 0x0000000000017941 */ /* 0x000fea0003800000 */
.L_x_8166:
        /* <DEDUP_REMOVED lines=23> */
[----:B------:R-:W-:-:S02]  /*31e0*/  CS2R R54, SRZ ;  /* 0x0000000000367805 */ /* 0x000fc4000001ff00 */
        /* <DEDUP_REMOVED lines=24> */
.L_x_8169:
[----:B------:R-:W-:Y:S05]  /*3370*/  BSYNC B1 ;  /* 0x0000000000017941 */ /* 0x000fea0003800000 */
.L_x_8168:
        /* <DEDUP_REMOVED lines=32> */
.L_x_8171:
[----:B------:R-:W-:Y:S05]  /*3580*/  BSYNC B1 ;  /* 0x0000000000017941 */ /* 0x000fea0003800000 */
.L_x_8170:
[----:B-----5:R-:W-:Y:S01]  /*3590*/  IMAD.MOV.U32 R11, RZ, RZ, R48 ;  /* 0x000000ffff0b7224 */ /* 0x020fe200078e0030 */
[----:B------:R-:W-:Y:S01]  /*35a0*/  UISETP.NE.AND UP0, UPT, UR39, 0x3, UPT ;  /* 0x000000032700788c */ /* 0x000fe2000bf05270 */
[----:B0-----:R-:W-:Y:S02]  /*35b0*/  IMAD.MOV.U32 R12, RZ, RZ, R49 ;  /* 0x000000ffff0c7224 */ /* 0x001fe400078e0031 */
        /* <DEDUP_REMOVED lines=33> */
.L_x_8172:
[----:B------:R-:W-:Y:S01]  /*37d0*/  IMAD R89, R19, 0x8, R18 ;  /* 0x0000000813597824 */ /* 0x000fe200078e0212 */
[----:B------:R-:W-:Y:S01]  /*37e0*/  SHF.L.U32 R100, R199, 0x1f, RZ ;  /* 0x0000001fc7647819 */ /* 0x000fe200000006ff */
[----:B------:R-:W-:Y:S03]  /*37f0*/  BSSY B1, `(.L_x_8173) ;  /* 0x0000003000017945 */ /* 0x000fe60003800000 */
[----:B------:R-:W0:Y:S02]  /*3800*/  SYNCS.PHASECHK.TRANS64.TRYWAIT P6, [R89+URZ+0x28890], R100 ;  /* 0x02889064590075a7 */ /* 0x000e2400080c017f */
[----:B0-----:R-:W-:Y:S05]  /*3810*/  @!P6 BRA `(.L_x_8174) ;  /* 0x00000234001ce947 */ /* 0x001fea0003800000 */
.L_x_8580:
[----:B------:R-:W-:Y:S05]  /*3820*/  BSYNC B1 ;  /* 0x0000000000017941 */ /* 0x000fea0003800000 */
.L_x_8173:
[----:B------:R-:W-:-:S03]  /*3830*/  UMOV UR4, 0xffffffff ;  /* 0xffffffff00047882 */ /* 0x000fc60000000000 */
[----:B------:R-:W-:Y:S05]  /*3840*/  BRA.DIV UR4, `(.L_x_8175) ;  /* 0x0000023604247947 */ /* 0x000fea000b800000 */
[----:B------:R1:W2:Y:S04]  /*3850*/  SHFL.IDX PT, R75, R101, RZ, 0x181f ;  /* 0x00181fff654b7589 */ /* 0x0002a800000e0000 */
[----:B------:R1:W3:Y:S02]  /*3860*/  SHFL.IDX PT, R103, R106, RZ, 0x181f ;  /* 0x00181fff6a677589 */ /* 0x0002e400000e0000 */
.L_x_8584:
        /* <DEDUP_REMOVED lines=57> */
.L_x_8181:
[----:B------:R-:W-:Y:S05]  /*3c00*/  BSYNC B3 ;  /* 0x0000000000037941 */ /* 0x000fea0003800000 */
.L_x_8180:
[----:B0-----:R4:W-:Y:S02]  /*3c10*/  ST.E.128 desc[UR52][R72.64], R12 ;  /* 0x0000000c48007985 */ /* 0x0019e4000c101d34 */
.L_x_8179:
[----:B------:R-:W-:Y:S05]  /*3c20*/  BSYNC B2 ;  /* 0x0000000000027941 */ /* 0x000fea0003800000 */
.L_x_8178:
        /* <DEDUP_REMOVED lines=13> */
[----:B------:R-:W-:Y:S01]  /*3d00*/  PRMT R122, R122, 0x5410, R11 ;  /* 0x000054107a7a7816 */ /* 0x000fe2000000000b */
[----:B------:R-:W-:Y:S01]  /*3d10*/  IMAD.U32 R11, R12, 0x10000, RZ ;  /* 0x000100000c0b7824 */ /* 0x000fe200078e00ff */
[----:B------:R-:W-:-:S02]  /*3d20*/  PRMT R123, R123, 0x5410, R70 ;  /* 0x000054107b7b7816 */ /* 0x000fc40000000046 */
[----:B------:R-:W-:Y:S01]  /*3d30*/  LOP3.LUT R65, R14, 0xffff0000, RZ, 0xc0, !PT ;  /* 0xffff00000e417812 */ /* 0x000fe200078ec0ff */
[----:B------:R-:W-:Y:S01]  /*3d40*/  IMAD.U32 R14, R13, 0x10000, RZ ;  /* 0x000100000d0e7824 */ /* 0x000fe200078e00ff */
        /* <DEDUP_REMOVED lines=35> */
.L_x_8183:
[----:B------:R-:W-:Y:S05]  /*3f80*/  BSYNC B2 ;  /* 0x0000000000027941 */ /* 0x000fea0003800000 */
.L_x_8182:
[----:B0-----:R0:W-:Y:S02]  /*3f90*/  ST.E.128 desc[UR52][R68.64], R12 ;  /* 0x0000000c44007985 */ /* 0x0011e4000c101d34 */
.L_x_8177:
[----:B------:R-:W-:Y:S05]  /*3fa0*/  BSYNC B1 ;  /* 0x0000000000017941 */ /* 0x000fea0003800000 */
.L_x_8176:
[----:B------:R-:W-:-:S03]  /*3fb0*/  UMOV UR4, 0xffffffff ;  /* 0xffffffff00047882 */ /* 0x000fc60000000000 */
[----:B------:R-:W-:Y:S05]  /*3fc0*/  BRA.DIV UR4, `(.L_x_8184) ;  /* 0x0000022e04907947 */ /* 0x000fea000b800000 */
[----:B------:R1:W1:Y:S04]  /*3fd0*/  SHFL.IDX PT, R67, R101, 0x1, 0x181f ;  /* 0x00381f0065437f89 */ /* 0x00026800000e0000 */
[----:B0-----:R0:W0:Y:S02]  /*3fe0*/  SHFL.IDX PT, R69, R106, 0x1, 0x181f ;  /* 0x00381f006a457f89 */ /* 0x00102400000e0000 */
.L_x_8588:
[----:B------:R-:W-:Y:S01]  /*3ff0*/  ISETP.NE.AND P6, PT, R130, RZ, PT ;  /* 0x000000ff8200720c */ /* 0x000fe20003fc5270 */
[----:B------:R-:W-:-:S12]  /*4000*/  BSSY B1, `(.L_x_8185) ;  /* 0x0000072000017945 */ /* 0x000fd80003800000 */
[----:B------:R-:W-:Y:S05]  /*4010*/  @P6 BRA `(.L_x_8186) ;  /* 0x0000000400c06947 */ /* 0x000fea0003800000 */
[----:B------:R-:W-:Y:S04]  /*4020*/  BSSY B2, `(.L_x_8187) ;  /* 0x0000038000027945 */ /* 0x000fe80003800000 */
[----:B------:R-:W-:Y:S05]  /*4030*/  @P1 BRA `(.L_x_8188) ;  /* 0x0000000000d81947 */ /* 0x000fea0003800000 */
[----:B----4-:R4:W2:Y:S01]  /*4040*/  LDS.128 R12, [R91+0x19400] ;  /* 0x019400005b0c7984 */ /* 0x0108a20000000c00 */
[C---:B0-----:R-:W-:Y:S01]  /*4050*/  LEA R64, P6, R16.reuse, R69, 0x1 ;  /* 0x0000004510407211 */ /* 0x041fe200078c08ff */
[----:B------:R-:W-:Y:S03]  /*4060*/  BSSY B3, `(.L_x_8189) ;  /* 0x0000032000037945 */ /* 0x000fe60003800000 */
[----:B-1----:R-:W-:Y:S02]  /*4070*/  LEA.HI.X R65, R16, R67, R17, 0x1, P6 ;  /* 0x0000004310417211 */ /* 0x002fe400030f0c11 */
[----:B------:R-:W-:-:S13]  /*4080*/  ISETP.GE.AND P6, PT, R22, R102, PT ;  /* 0x000000661600720c */ /* 0x000fda0003fc6270 */
[----:B----4-:R-:W-:Y:S05]  /*4090*/  @P6 BRA `(.L_x_8190) ;  /* 0x0000000000b86947 */ /* 0x010fea0003800000 */
[----:B------:R-:W-:Y:S02]  /*40a0*/  SHF.R.U64 R11, R62, 0x10, R63 ;  /* 0x000000103e0b7819 */ /* 0x000fe4000000123f */
[----:B------:R-:W-:Y:S01]  /*40b0*/  SHF.R.U64 R71, R60, 0x10, R61 ;  /* 0x000000103c477819 */ /* 0x000fe2000000123d */
[----:B--2---:R-:W-:Y:S01]  /*40c0*/  IMAD.U32 R60, R14, 0x10000, RZ ;  /* 0x000100000e3c7824 */ /* 0x004fe200078e00ff */
[----:B------:R-:W-:Y:S02]  /*40d0*/  SHF.R.U32.HI R66, RZ, 0x10, R63 ;  /* 0x00000010ff427819 */ /* 0x000fe4000001163f */
[----:B------:R-:W-:Y:S02]  /*40e0*/  SHF.R.U32.HI R68, RZ, 0x10, R61 ;  /* 0x00000010ff447819 */ /* 0x000fe4000001163d */
[----:B------:R-:W-:Y:S01]  /*40f0*/  PRMT R118, R118, 0x5410, R11 ;  /* 0x0000541076767816 */ /* 0x000fe2000000000b */
[----:B------:R-:W-:Y:S01]  /*4100*/  IMAD.U32 R11, R12, 0x10000, RZ ;  /* 0x000100000c0b7824 */ /* 0x000fe200078e00ff */
[----:B------:R-:W-:-:S02]  /*4110*/  PRMT R116, R116, 0x5410, R71 ;  /* 0x0000541074747816 */ /* 0x000fc40000000047 */
[----:B------:R-:W-:Y:S02]  /*4120*/  PRMT R119, R119, 0x5410, R66 ;  /* 0x0000541077777816 */ /* 0x000fe40000000042 */
        /* <DEDUP_REMOVED lines=8> */
[----:B------:R-:W-:Y:S01]  /*41b0*/  FMUL.FTZ R73, R61, R70 ;  /* 0x000000463d497220 */ /* 0x000fe20000410000 */
[----:B------:R-:W-:Y:S01]  /*41c0*/  LOP3.LUT R62, R15, 0xffff0000, RZ, 0xc0, !PT ;  /* 0xffff00000f3e7812 */ /* 0x000fe200078ec0ff */
[C---:B------:R-:W-:Y:S01]  /*41d0*/  FMUL.FTZ R71, R13.reuse, R68 ;  /* 0x000000440d477220 */ /* 0x040fe20000410000 */
[----:B------:R-:W-:Y:S01]  /*41e0*/  LOP3.LUT R12, R12, 0xffff0000, RZ, 0xc0, !PT ;  /* 0xffff00000c0c7812 */ /* 0x000fe200078ec0ff */
[----:B------:R-:W-:Y:S01]  /*41f0*/  FMUL.FTZ R13, R13, R63 ;  /* 0x0000003f0d0d7220 */ /* 0x000fe20000410000 */
[----:B------:R-:W-:Y:S01]  /*4200*/  LOP3.LUT R119, R119, 0xffff0000, RZ, 0xc0, !PT ;  /* 0xffff000077777812 */ /* 0x000fe200078ec0ff */
[----:B------:R-:W-:Y:S01]  /*4210*/  FMUL.FTZ R61, R61, R66 ;  /* 0x000000423d3d7220 */ /* 0x000fe20000410000 */
[----:B------:R-:W-:Y:S01]  /*4220*/  LOP3.LUT R117, R117, 0xffff0000, RZ, 0xc0, !PT ;  /* 0xffff000075757812 */ /* 0x000fe200078ec0ff */
[----:B------:R-:W-:-:S02]  /*4230*/  IMAD.U32 R118, R118, 0x10000, RZ ;  /* 0x0001000076767824 */ /* 0x000fc400078e00ff */
[----:B------:R-:W-:Y:S01]  /*4240*/  FFMA.FTZ R71, R14, R63, -R71 ;  /* 0x0000003f0e477223 */ /* 0x000fe20000010847 */
[----:B------:R-:W-:Y:S02]  /*4250*/  IMAD.U32 R116, R116, 0x10000, RZ ;  /* 0x0001000074747824 */ /* 0x000fe400078e00ff */
        /* <DEDUP_REMOVED lines=18> */
.L_x_8190:
[----:B------:R-:W-:Y:S05]  /*4380*/  BSYNC B3 ;  /* 0x0000000000037941 */ /* 0x000fea0003800000 */
.L_x_8189:
[----:B--2---:R0:W-:Y:S02]  /*4390*/  ST.E.128 desc[UR52][R64.64], R12 ;  /* 0x0000000c40007985 */ /* 0x0041e4000c101d34 */
.L_x_8188:
[----:B------:R-:W-:Y:S05]  /*43a0*/  BSYNC B2 ;  /* 0x0000000000027941 */ /* 0x000fea0003800000 */
.L_x_8187:
[----:B------:R-:W-:Y:S05]  /*43b0*/  @P2 BRA `(.L_x_8186) ;  /* 0x0000000000d82947 */ /* 0x000fea0003800000 */
        /* <DEDUP_REMOVED lines=52> */
.L_x_8192:
[----:B------:R-:W-:Y:S05]  /*4700*/  BSYNC B2 ;  /* 0x0000000000027941 */ /* 0x000fea0003800000 */
.L_x_8191:
[----:B----4-:R0:W-:Y:S02]  /*4710*/  ST.E.128 desc[UR52][R60.64], R12 ;  /* 0x0000000c3c007985 */ /* 0x0101e4000c101d34 */
.L_x_8186:
[----:B------:R-:W-:Y:S05]  /*4720*/  BSYNC B1 ;  /* 0x0000000000017941 */ /* 0x000fea0003800000 */
.L_x_8185:
[----:B------:R-:W-:-:S03]  /*4730*/  UMOV UR4, 0xffffffff ;  /* 0xffffffff00047882 */ /* 0x000fc60000000000 */
[----:B------:R-:W-:Y:S05]  /*4740*/  BRA.DIV UR4, `(.L_x_8193) ;  /* 0x0000022604fc7947 */ /* 0x000fea000b800000 */
[----:B------:R1:W1:Y:S04]  /*4750*/  SHFL.IDX PT, R59, R101, 0x2, 0x181f ;  /* 0x00581f00653b7f89 */ /* 0x00026800000e0000 */
[----:B0-----:R0:W0:Y:S02]  /*4760*/  SHFL.IDX PT, R61, R106, 0x2, 0x181f ;  /* 0x00581f006a3d7f89 */ /* 0x00102400000e0000 */
.L_x_8592:
[----:B------:R-:W-:Y:S04]  /*4770*/  BSSY B1, `(.L_x_8194) ;  /* 0x0000072000017945 */ /* 0x000fe80003800000 */
        /* <DEDUP_REMOVED lines=14> */
[----:B------:R-:W-:Y:S02]  /*4860*/  PRMT R131, R131, 0x5410, R58 ;  /* 0x0000541083837816 */ /* 0x000fe4000000003a */
[----:B------:R-:W-:Y:S01]  /*4870*/  PRMT R128, R128, 0x5410, R11 ;  /* 0x0000541080807816 */ /* 0x000fe2000000000b */
[----:B------:R-:W-:Y:S01]  /*4880*/  IMAD.U32 R11, R12, 0x10000, RZ ;  /* 0x000100000c0b7824 */ /* 0x000fe200078e00ff */
[----:B------:R-:W-:Y:S01]  /*4890*/  LOP3.LUT R53, R14, 0xffff0000, RZ, 0xc0, !PT ;  /* 0xffff00000e357812 */ /* 0x000fe200078ec0ff */
        /* <DEDUP_REMOVED lines=37> */
.L_x_8199:
[----:B------:R-:W-:Y:S05]  /*4af0*/  BSYNC B3 ;  /* 0x0000000000037941 */ /* 0x000fea0003800000 */
.L_x_8198:
[----:B--2---:R0:W-:Y:S02]  /*4b00*/  ST.E.128 desc[UR52][R56.64], R12 ;  /* 0x0000000c38007985 */ /* 0x0041e4000c101d34 */
.L_x_8197:
[----:B------:R-:W-:Y:S05]  /*4b10*/  BSYNC B2 ;  /* 0x0000000000027941 */ /* 0x000fea0003800000 */
.L_x_8196:
        /* <DEDUP_REMOVED lines=53> */
.L_x_8201:
[----:B------:R-:W-:Y:S05]  /*4e70*/  BSYNC B2 ;  /* 0x0000000000027941 */ /* 0x000fea0003800000 */
.L_x_8200:
[----:B----4-:R0:W-:Y:S02]  /*4e80*/  ST.E.128 desc[UR52][R52.64], R12 ;  /* 0x0000000c34007985 */ /* 0x0101e4000c101d34 */
.L_x_8195:
[----:B------:R-:W-:Y:S05]  /*4e90*/  BSYNC B1 ;  /* 0x0000000000017941 */ /* 0x000fea0003800000 */
.L_x_8194:
[----:B------:R-:W-:-:S03]  /*4ea0*/  UMOV UR4, 0xffffffff ;  /* 0xffffffff00047882 */ /* 0x000fc60000000000 */
[----:B------:R-:W-:Y:S05]  /*4eb0*/  BRA.DIV UR4, `(.L_x_8202) ;  /* 0x00000222046c7947 */ /* 0x000fea000b800000 */
[----:B-1----:R-:W1:Y:S04]  /*4ec0*/  SHFL.IDX PT, R101, R101, 0x3, 0x181f ;  /* 0x00781f0065657f89 */ /* 0x002e6800000e0000 */
[----:B------:R0:W0:Y:S02]  /*4ed0*/  SHFL.IDX PT, R51, R106, 0x3, 0x181f ;  /* 0x00781f006a337f89 */ /* 0x00002400000e0000 */
.L_x_8596:
[----:B------:R-:W-:Y:S05]  /*4ee0*/  @P4 BRA `(.L_x_8203) ;  /* 0x0000003400fc4947 */ /* 0x000fea0003800000 */
[----:B------:R-:W-:Y:S04]  /*4ef0*/  BSSY B1, `(.L_x_8204) ;  /* 0x0000038000017945 */ /* 0x000fe80003800000 */
[----:B------:R-:W-:Y:S05]  /*4f00*/  @P1 BRA `(.L_x_8205) ;  /* 0x0000000000d81947 */ /* 0x000fea0003800000 */
[----:B0---4-:R0:W4:Y:S01]  /*4f10*/  LDS.128 R12, [R91+0x1b400] ;  /* 0x01b400005b0c7984 */ /* 0x0111220000000c00 */
[C---:B------:R-:W-:Y:S01]  /*4f20*/  LEA R48, P3, R16.reuse, R51, 0x1 ;  /* 0x0000003310307211 */ /* 0x040fe200078608ff */
[----:B------:R-:W-:Y:S03]  /*4f30*/  BSSY B2, `(.L_x_8206) ;  /* 0x0000032000027945 */ /* 0x000fe60003800000 */
[----:B-1----:R-:W-:Y:S02]  /*4f40*/  LEA.HI.X R49, R16, R101, R17, 0x1, P3 ;  /* 0x0000006510317211 */ /* 0x002fe400018f0c11 */
[----:B------:R-:W-:-:S13]  /*4f50*/  ISETP.GE.AND P3, PT, R22, R102, PT ;  /* 0x000000661600720c */ /* 0x000fda0003f66270 */
[----:B0-----:R-:W-:Y:S05]  /*4f60*/  @P3 BRA `(.L_x_8207) ;  /* 0x0000000000b83947 */ /* 0x001fea0003800000 */
[----:B------:R-:W-:Y:S02]  /*4f70*/  SHF.R.U64 R11, R46, 0x10, R47 ;  /* 0x000000102e0b7819 */ /* 0x000fe4000000122f */
[----:B------:R-:W-:Y:S01]  /*4f80*/  SHF.R.U64 R53, R44, 0x10, R45 ;  /* 0x000000102c357819 */ /* 0x000fe2000000122d */
[----:B----4-:R-:W-:Y:S01]  /*4f90*/  IMAD.U32 R44, R14, 0x10000, RZ ;  /* 0x000100000e2c7824 */ /* 0x010fe200078e00ff */
        /* <DEDUP_REMOVED lines=43> */
.L_x_8207:
[----:B------:R-:W-:Y:S05]  /*5250*/  BSYNC B2 ;  /* 0x0000000000027941 */ /* 0x000fea0003800000 */
.L_x_8206:
[----:B----4-:R0:W-:Y:S02]  /*5260*/  ST.E.128 desc[UR52][R48.64], R12 ;  /* 0x0000000c30007985 */ /* 0x0101e4000c101d34 */
.L_x_8205:
[----:B------:R-:W-:Y:S05]  /*5270*/  BSYNC B1 ;  /* 0x0000000000017941 */ /* 0x000fea0003800000 */
.L_x_8204:
        /* <DEDUP_REMOVED lines=36> */
[----:B------:R-:W-:Y:S01]  /*54c0*/  FFMA.FTZ R13, R40, R46, -R13 ;  /* 0x0000002e280d7223 */ /* 0x000fe2000001080d */
[----:B------:R-:W-:Y:S01]  /*54d0*/  FMUL.FTZ R14, R12, R105 ;  /* 0x000000690c0e7220 */ /* 0x000fe20000410000 */
[----:B------:R-:W-:Y:S02]  /*54e0*/  IMAD.U32 R15, R15, 0x10000, RZ ;  /* 0x000100000f0f7824 */ /* 0x000fe400078e00ff */
[----:B------:R-:W-:Y:S01]  /*54f0*/  FFMA.FTZ R40, R40, R48, R41 ;  /* 0x0000003028287223 */ /* 0x000fe20000010029 */
        /* <DEDUP_REMOVED lines=13> */
.L_x_8209:
[----:B------:R-:W-:Y:S05]  /*55d0*/  BSYNC B1 ;  /* 0x0000000000017941 */ /* 0x000fea0003800000 */
.L_x_8208:
[----:B----4-:R0:W-:Y:S01]  /*55e0*/  ST.E.128 desc[UR52][R44.64], R12 ;  /* 0x0000000c2c007985 */ /* 0x0101e2000c101d34 */
[----:B------:R-:W-:Y:S05]  /*55f0*/  BRA `(.L_x_8203) ;  /* 0x0000003000387947 */ /* 0x000fea0003800000 */
.L_x_8163:
[C---:B------:R-:W-:Y:S01]  /*5600*/  VIADD R40, R188.reuse, 0x20 ;  /* 0x00000020bc287836 */ /* 0x040fe20000000000 */
[----:B------:R-:W-:Y:S01]  /*5610*/  CS2R R46, SRZ ;  /* 0x00000000002e7805 */ /* 0x000fe2000001ff00 */
[----:B------:R-:W-:-:S03]  /*5620*/  VIADD R44, R188, 0x40 ;  /* 0x00000040bc2c7836 */ /* 0x000fc60000000000 */
[----:B------:R-:W-:-:S04]  /*5630*/  ISETP.GE.AND P4, PT, R40, R95, PT ;  /* 0x0000005f2800720c */ /* 0x000fc80003f86270 */
        /* <DEDUP_REMOVED lines=19> */
[----:B------:R-:W-:Y:S02]  /*5770*/  @!P5 IMAD.X R45, R89, 0x1, R39, P6 ;  /* 0x00000001592dd824 */ /* 0x000fe400030e0627 */
[----:B------:R-:W0:Y:S01]  /*5780*/  @!P5 LDC.64 R50, c[0x0][0x400] ;  /* 0x00010000ff32db82 */ /* 0x000e220000000a00 */
[----:B----4-:R-:W-:-:S04]  /*5790*/  @!P5 LEA R48, P6, R44, R48, 0x1 ;  /* 0x000000302c30d211 */ /* 0x010fc800078c08ff */
[----:B------:R-:W-:Y:S02]  /*57a0*/  @!P5 LEA.HI.X R49, R44, R49, R45, 0x1, P6 ;  /* 0x000000312c31d211 */ /* 0x000fe400030f0c2d */
[----:B------:R-:W-:-:S05]  /*57b0*/  @!P5 IADD3 R44, P6, R86, R12, RZ ;  /* 0x0000000c562cd210 */ /* 0x000fca0007fde0ff */
[----:B------:R-:W-:Y:S01]  /*57c0*/  @!P5 IMAD.X R45, R11, 0x1, R78, P6 ;  /* 0x000000010b2dd824 */ /* 0x000fe200030e064e */
[----:B0-----:R-:W-:-:S04]  /*57d0*/  @!P5 LEA R50, P6, R44, R50, 0x1 ;  /* 0x000000322c32d211 */ /* 0x001fc800078c08ff */
[----:B------:R-:W-:Y:S02]  /*57e0*/  @!P5 LEA.HI.X R51, R44, R51, R45, 0x1, P6 ;  /* 0x000000332c33d211 */ /* 0x000fe400030f0c2d */
[----:B------:R-:W-:Y:S02]  /*57f0*/  CS2R R44, SRZ ;  /* 0x00000000002c7805 */ /* 0x000fe4000001ff00 */
[----:B------:R-:W-:-:S04]  /*5800*/  @!P4 LEA R56, P6, R42, R56, 0x1 ;  /* 0x000000382a38c211 */ /* 0x000fc800078c08ff */
[----:B------:R-:W-:Y:S02]  /*5810*/  @!P4 LEA.HI.X R57, R42, R57, R43, 0x1, P6 ;  /* 0x000000392a39c211 */ /* 0x000fe400030f0c2b */
[----:B------:R-:W-:Y:S02]  /*5820*/  CS2R R42, SRZ ;  /* 0x00000000002a7805 */ /* 0x000fe4000001ff00 */
[C---:B-1----:R-:W-:Y:S01]  /*5830*/  @!P4 LEA R58, P6, R40.reuse, R58, 0x1 ;  /* 0x0000003a283ac211 */ /* 0x042fe200078c08ff */
[----:B------:R0:W5:Y:S03]  /*5840*/  @!P5 LDG.E.128 R44, desc[UR52][R50.64] ;  /* 0x00000034322cd981 */ /* 0x000166000c1e1d00 */
[----:B------:R-:W-:Y:S02]  /*5850*/  @!P4 LEA.HI.X R59, R40, R59, R41, 0x1, P6 ;  /* 0x0000003b283bc211 */ /* 0x000fe400030f0c29 */
[----:B------:R-:W-:-:S02]  /*5860*/  CS2R R40, SRZ ;  /* 0x0000000000287805 */ /* 0x000fc4000001ff00 */
[----:B------:R-:W-:Y:S02]  /*5870*/  CS2R R54, SRZ ;  /* 0x0000000000367805 */ /* 0x000fe4000001ff00 */
[----:B------:R-:W-:Y:S02]  /*5880*/  CS2R R52, SRZ ;  /* 0x0000000000347805 */ /* 0x000fe4000001ff00 */
[----:B------:R1:W5:Y:S01]  /*5890*/  @!P5 LDG.E.128 R40, desc[UR52][R48.64] ;  /* 0x000000343028d981 */ /* 0x000362000c1e1d00 */
[----:B0-----:R-:W-:-:S03]  /*58a0*/  CS2R R50, SRZ ;  /* 0x0000000000327805 */ /* 0x001fc6000001ff00 */
[----:B------:R0:W5:Y:S01]  /*58b0*/  @!P4 LDG.E.128 R52, desc[UR52][R58.64] ;  /* 0x000000343a34c981 */ /* 0x000162000c1e1d00 */
[----:B-1----:R-:W-:-:S06]  /*58c0*/  CS2R R48, SRZ ;  /* 0x0000000000307805 */ /* 0x002fcc000001ff00 */
[----:B------:R1:W5:Y:S01]  /*58d0*/  @!P4 LDG.E.128 R48, desc[UR52][R56.64] ;  /* 0x000000343830c981 */ /* 0x000362000c1e1d00 */
[----:B--2---:R-:W-:Y:S01]  /*58e0*/  @!P3 LEA R64, P4, R62, R64, 0x1 ;  /* 0x000000403e40b211 */ /* 0x004fe200078808ff */
[----:B------:R-:W-:-:S03]  /*58f0*/  VIADD R68, R188, 0x60 ;  /* 0x00000060bc447836 */ /* 0x000fc60000000000 */
[----:B------:R-:W-:Y:S02]  /*5900*/  @!P3 LEA.HI.X R65, R62, R65, R63, 0x1, P4 ;  /* 0x000000413e41b211 */ /* 0x000fe400020f0c3f */
[----:B---3--:R-:W-:-:S04]  /*5910*/  @!P3 LEA R66, P4, R60, R66, 0x1 ;  /* 0x000000423c42b211 */ /* 0x008fc800078808ff */
[----:B------:R-:W-:Y:S02]  /*5920*/  @!P3 LEA.HI.X R67, R60, R67, R61, 0x1, P4 ;  /* 0x000000433c43b211 */ /* 0x000fe400020f0c3d */
[----:B------:R-:W-:-:S04]  /*5930*/  ISETP.GE.AND P4, PT, R68, R95, PT ;  /* 0x0000005f4400720c */ /* 0x000fc80003f86270 */
[----:B------:R-:W-:Y:S02]  /*5940*/  ISETP.GE.OR P4, PT, R16, R102, P4 ;  /* 0x000000661000720c */ /* 0x000fe40002786670 */
[----:B0-----:R-:W-:Y:S02]  /*5950*/  CS2R R58, SRZ ;  /* 0x00000000003a7805 */ /* 0x001fe4000001ff00 */
[----:B-1----:R-:W-:Y:S02]  /*5960*/  CS2R R56, SRZ ;  /* 0x0000000000387805 */ /* 0x002fe4000001ff00 */
[----:B------:R-:W-:Y:S02]  /*5970*/  CS2R R62, SRZ ;  /* 0x00000000003e7805 */ /* 0x000fe4000001ff00 */
[----:B------:R-:W-:Y:S01]  /*5980*/  CS2R R60, SRZ ;  /* 0x00000000003c7805 */ /* 0x000fe2000001ff00 */
        /* <DEDUP_REMOVED lines=12> */
[----:B------:R-:W-:Y:S01]  /*5a50*/  IMAD.MOV.U32 R13, RZ, RZ, R11 ;  /* 0x000000ffff0d7224 */ /* 0x000fe200078e000b */
[----:B------:R-:W-:-:S04]  /*5a60*/  ULDC.64 UR6, c[0x0][0x400] ;  /* 0x0001000000067ab9 */ /* 0x000fc80000000a00 */
[----:B------:R-:W1:Y:S01]  /*5a70*/  LDC.64 R66, c[0x0][0x408] ;  /* 0x00010200ff427b82 */ /* 0x000e620000000a00 */
[----:B0-----:R-:W-:-:S04]  /*5a80*/  IMAD.WIDE.U32 R14, R64, 0x60, R14 ;  /* 0x00000060400e7825 */ /* 0x001fc800078e000e */
[----:B------:R-:W-:Y:S01]  /*5a90*/  IMAD R65, R65, 0x60, RZ ;  /* 0x0000006041417824 */ /* 0x000fe200078e02ff */
[----:B------:R-:W-:Y:S01]  /*5aa0*/  IADD3 R14, P4, R82, R14, RZ ;  /* 0x0000000e520e7210 */ /* 0x000fe20007f9e0ff */
[----:B-1----:R-:W-:-:S03]  /*5ab0*/  IMAD.WIDE.U32 R12, R66, 0x60, R12 ;  /* 0x00000060420c7825 */ /* 0x002fc600078e000c */
[----:B------:R-:W-:Y:S01]  /*5ac0*/  IADD3.X R15, R39, R15, R65, P4, !PT ;  /* 0x0000000f270f7210 */ /* 0x000fe200027fe441 */
[----:B------:R-:W-:Y:S01]  /*5ad0*/  IMAD R67, R67, 0x60, RZ ;  /* 0x0000006043437824 */ /* 0x000fe200078e02ff */
[----:B------:R-:W-:-:S04]  /*5ae0*/  IADD3 R11, P4, R86, R12, RZ ;  /* 0x0000000c560b7210 */ /* 0x000fc80007f9e0ff */
[----:B------:R-:W-:Y:S02]  /*5af0*/  IADD3.X R12, R78, R13, R67, P4, !PT ;  /* 0x0000000d4e0c7210 */ /* 0x000fe400027fe443 */
[----:B------:R-:W-:-:S04]  /*5b00*/  LEA R64, P4, R14, UR4, 0x1 ;  /* 0x000000040e407c11 */ /* 0x000fc8000f8808ff */
[----:B------:R-:W-:Y:S02]  /*5b10*/  LEA.HI.X R65, R14, UR5, R15, 0x1, P4 ;  /* 0x000000050e417c11 */ /* 0x000fe4000a0f0c0f */
[----:B------:R-:W-:-:S04]  /*5b20*/  LEA R68, P4, R11, UR6, 0x1 ;  /* 0x000000060b447c11 */ /* 0x000fc8000f8808ff */
[----:B------:R-:W-:Y:S01]  /*5b30*/  LEA.HI.X R69, R11, UR7, R12, 0x1, P4 ;  /* 0x000000070b457c11 */ /* 0x000fe2000a0f0c0c */
[----:B------:R-:W5:Y:S05]  /*5b40*/  LDG.E.128 R64, desc[UR52][R64.64] ;  /* 0x0000003440407981 */ /* 0x000f6a000c1e1d00 */
[----:B------:R-:W5:Y:S03]  /*5b50*/  LDG.E.128 R68, desc[UR52][R68.64] ;  /* 0x0000003444447981 */ /* 0x000f66000c1e1d00 */
.L_x_8211:
[----:B------:R-:W-:Y:S05]  /*5b60*/  BSYNC B1 ;  /* 0x0000000000017941 */ /* 0x000fea0003800000 */
.L_x_8210:
        /* <DEDUP_REMOVED lines=68> */
.L_x_8212:
[----:B------:R-:W-:Y:S01]  /*5fb0*/  IMAD R89, R19, 0x8, R18 ;  /* 0x0000000813597824 */ /* 0x000fe200078e0212 */
[----:B------:R-:W-:Y:S01]  /*5fc0*/  SHF.L.U32 R100, R199, 0x1f, RZ ;  /* 0x0000001fc7647819 */ /* 0x000fe200000006ff */
[----:B------:R-:W0:Y:S01]  /*5fd0*/  LDC R107, c[0x0][0x2f4] ;  /* 0x0000bd00ff6b7b82 */ /* 0x000e220000000800 */
[----:B------:R-:W-:Y:S02]  /*5fe0*/  BSSY B1, `(.L_x_8213) ;  /* 0x0000003000017945 */ /* 0x000fe40003800000 */
[----:B------:R-:W1:Y:S02]  /*5ff0*/  SYNCS.PHASECHK.TRANS64.TRYWAIT P4, [R89+URZ+0x28890], R100 ;  /* 0x02889064590075a7 */ /* 0x000e64000808017f */
[----:B-1----:R-:W-:Y:S05]  /*6000*/  @!P4 BRA `(.L_x_8214) ;  /* 0x000002100064c947 */ /* 0x002fea0003800000 */
.L_x_8597:
[----:B------:R-:W-:Y:S05]  /*6010*/  BSYNC B1 ;  /* 0x0000000000017941 */ /* 0x000fea0003800000 */
.L_x_8213:
[----:B------:R-:W-:Y:S01]  /*6020*/  UMOV UR4, 0xffffffff ;  /* 0xffffffff00047882 */ /* 0x000fe20000000000 */
[----:B0-----:R-:W-:Y:S02]  /*6030*/  IMAD.IADD R109, R107, 0x1, -R36 ;  /* 0x000000016b6d7824 */ /* 0x001fe400078e0a24 */
[----:B------:R-:W-:Y:S05]  /*6040*/  BRA.DIV UR4, `(.L_x_8215) ;  /* 0x0000021204687947 */ /* 0x000fea000b800000 */
[----:B------:R0:W2:Y:S04]  /*6050*/  SHFL.IDX PT, R105, R101, RZ, 0x181f ;  /* 0x00181fff65697589 */ /* 0x0000a800000e0000 */
[----:B------:R0:W3:Y:S02]  /*6060*/  SHFL.IDX PT, R104, R106, RZ, 0x181f ;  /* 0x00181fff6a687589 */ /* 0x0000e400000e0000 */
.L_x_8601:
[----:B------:R-:W-:Y:S01]  /*6070*/  ISETP.GE.OR P4, PT, R188, R95, P1 ;  /* 0x0000005fbc00720c */ /* 0x000fe20000f86670 */
[----:B------:R-:W-:-:S12]  /*6080*/  BSSY B1, `(.L_x_8216) ;  /* 0x0000079000017945 */ /* 0x000fd80003800000 */
[----:B------:R-:W-:Y:S05]  /*6090*/  @P4 BRA `(.L_x_8217) ;  /* 0x0000000400dc4947 */ /* 0x000fea0003800000 */
[----:B------:R-:W-:Y:S01]  /*60a0*/  SEL R11, R36, R109, !P0 ;  /* 0x0000006d240b7207 */ /* 0x000fe20004000000 */
[----:B------:R-:W-:Y:S01]  /*60b0*/  BSSY B2, `(.L_x_8218) ;  /* 0x0000071000027945 */ /* 0x000fe20003800000 */
[----:B------:R-:W-:Y:S02]  /*60c0*/  SHF.R.U32.HI R13, RZ, 0x3, R209 ;  /* 0x00000003ff0d7819 */ /* 0x000fe400000116d1 */
[----:B------:R-:W-:Y:S02]  /*60d0*/  SHF.R.S32.HI R12, RZ, 0x1f, R11 ;  /* 0x0000001fff0c7819 */ /* 0x000fe4000001140b */
[----:B---3--:R-:W-:Y:S02]  /*60e0*/  LEA R102, P4, R76, R104, 0x1 ;  /* 0x000000684c667211 */ /* 0x008fe400078808ff */
[----:B------:R-:W-:Y:S02]  /*60f0*/  LEA.HI R12, R12, R11, RZ, 0x4 ;  /* 0x0000000b0c0c7211 */ /* 0x000fe400078f20ff */
[----:B--2---:R-:W-:-:S02]  /*6100*/  LEA.HI.X R103, R76, R105, R88, 0x1, P4 ;  /* 0x000000694c677211 */ /* 0x004fc400020f0c58 */
        /* <DEDUP_REMOVED lines=12> */
[----:B------:R-:W-:-:S03]  /*61d0*/  IMAD R72, R13, 0x2, R18 ;  /* 0x000000020d487824 */ /* 0x000fc600078e0212 */
[----:B------:R2:W3:Y:S04]  /*61e0*/  LDS.128 R12, [R11+0x18400] ;  /* 0x018400000b0c7984 */ /* 0x0004e80000000c00 */
[----:B------:R-:W4:Y:S01]  /*61f0*/  LDS.128 R72, [R72+0x18400] ;  /* 0x0184000048487984 */ /* 0x000f220000000c00 */
[----:B------:R-:W-:Y:S05]  /*6200*/  @P3 BRA `(.L_x_8219) ;  /* 0x00000004006c3947 */ /* 0x000fea0003800000 */
[----:B------:R-:W-:Y:S01]  /*6210*/  SHF.R.U32.HI R142, RZ, 0x10, R45 ;  /* 0x00000010ff8e7819 */ /* 0x000fe2000001162d */
[----:B----4-:R-:W-:Y:S01]  /*6220*/  IMAD.U32 R136, R75, 0x10000, RZ ;  /* 0x000100004b887824 */ /* 0x010fe200078e00ff */
[----:B------:R-:W-:Y:S01]  /*6230*/  SHF.R.U32.HI R147, RZ, 0x10, R41 ;  /* 0x00000010ff937819 */ /* 0x000fe20000011629 */
[----:B---3--:R-:W-:Y:S01]  /*6240*/  IMAD.U32 R135, R15, 0x10000, RZ ;  /* 0x000100000f877824 */ /* 0x008fe200078e00ff */
[----:B------:R-:W-:Y:S01]  /*6250*/  PRMT R141, R141, 0x5410, R142 ;  /* 0x000054108d8d7816 */ /* 0x000fe2000000008e */
[----:B--2---:R-:W-:Y:S01]  /*6260*/  IMAD.U32 R11, R14, 0x10000, RZ ;  /* 0x000100000e0b7824 */ /* 0x004fe200078e00ff */
[----:B------:R-:W-:Y:S02]  /*6270*/  PRMT R140, R140, 0x5410, R147 ;  /* 0x000054108c8c7816 */ /* 0x000fe40000000093 */
[----:B------:R-:W-:Y:S01]  /*6280*/  SHF.R.U64 R40, R40, 0x10, R41 ;  /* 0x0000001028287819 */ /* 0x000fe20000001229 */
[----:B------:R-:W-:Y:S01]  /*6290*/  IMAD.U32 R142, R141, 0x10000, RZ ;  /* 0x000100008d8e7824 */ /* 0x000fe200078e00ff */
[----:B------:R-:W-:Y:S01]  /*62a0*/  SHF.R.U32.HI R143, RZ, 0x10, R43 ;  /* 0x00000010ff8f7819 */ /* 0x000fe2000001162b */
[----:B------:R-:W-:Y:S01]  /*62b0*/  IMAD.U32 R41, R72, 0x10000, RZ ;  /* 0x0001000048297824 */ /* 0x000fe200078e00ff */
[----:B------:R-:W-:Y:S01]  /*62c0*/  SHF.R.U64 R146, R44, 0x10, R45 ;  /* 0x000000102c927819 */ /* 0x000fe2000000122d */
[----:B------:R-:W-:Y:S01]  /*62d0*/  IMAD.U32 R44, R13, 0x10000, RZ ;  /* 0x000100000d2c7824 */ /* 0x000fe200078e00ff */
[----:B------:R-:W-:Y:S01]  /*62e0*/  SHF.R.U64 R145, R42, 0x10, R43 ;  /* 0x000000102a917819 */ /* 0x000fe2000000122b */
[----:B------:R-:W-:Y:S01]  /*62f0*/  IMAD.U32 R43, R73, 0x10000, RZ ;  /* 0x00010000492b7824 */ /* 0x000fe200078e00ff */
[----:B------:R-:W-:-:S02]  /*6300*/  SHF.R.U64 R45, R46, 0x10, R47 ;  /* 0x000000102e2d7819 */ /* 0x000fc4000000122f */
[----:B------:R-:W-:Y:S02]  /*6310*/  SHF.R.U32.HI R144, RZ, 0x10, R47 ;  /* 0x00000010ff907819 */ /* 0x000fe4000001162f */
[----:B------:R-:W-:Y:S01]  /*6320*/  LOP3.LUT R47, R75, 0xffff0000, RZ, 0xc0, !PT ;  /* 0xffff00004b2f7812 */ /* 0x000fe200078ec0ff */
[----:B------:R-:W-:Y:S01]  /*6330*/  IMAD.U32 R75, R140, 0x10000, RZ ;  /* 0x000100008c4b7824 */ /* 0x000fe200078e00ff */
[----:B------:R-:W-:Y:S02]  /*6340*/  LOP3.LUT R46, R73, 0xffff0000, RZ, 0xc0, !PT ;  /* 0xffff0000492e7812 */ /* 0x000fe400078ec0ff */
[----:B------:R-:W-:Y:S02]  /*6350*/  PRMT R73, R111, 0x5432, R40 ;  /* 0x000054326f497816 */ /* 0x000fe40000000028 */
[----:B------:R-:W-:Y:S02]  /*6360*/  PRMT R138, R138, 0x5410, R143 ;  /* 0x000054108a8a7816 */ /* 0x000fe4000000008f */
[----:B------:R-:W-:-:S02]  /*6370*/  LOP3.LUT R141, R141, 0xffff0000, RZ, 0xc0, !PT ;  /* 0xffff00008d8d7812 */ /* 0x000fc400078ec0ff */
[----:B------:R-:W-:Y:S01]  /*6380*/  PRMT R40, R110, 0x5432, R145 ;  /* 0x000054326e287816 */ /* 0x000fe20000000091 */
[-C--:B------:R-:W-:Y:S01]  /*6390*/  FMUL.FTZ R145, R43, R142.reuse ;  /* 0x0000008e2b917220 */ /* 0x080fe20000410000 */
[----:B------:R-:W-:Y:S01]  /*63a0*/  PRMT R143, R137, 0x5410, R144 ;  /* 0x00005410898f7816 */ /* 0x000fe20000000090 */
[-C--:B------:R-:W-:Y:S01]  /*63b0*/  FMUL.FTZ R137, R43, R75.reuse ;  /* 0x0000004b2b897220 */ /* 0x080fe20000410000 */
[----:B------:R-:W-:Y:S01]  /*63c0*/  LOP3.LUT R140, R140, 0xffff0000, RZ, 0xc0, !PT ;  /* 0xffff00008c8c7812 */ /* 0x000fe200078ec0ff */
[----:B------:R-:W-:Y:S01]  /*63d0*/  FFMA.FTZ R43, R44, R75, -R145 ;  /* 0x0000004b2c2b7223 */ /* 0x000fe20000010891 */
[----:B------:R-:W-:Y:S01]  /*63e0*/  LOP3.LUT R133, R13, 0xffff0000, RZ, 0xc0, !PT ;  /* 0xffff00000d857812 */ /* 0x000fe200078ec0ff */
[----:B------:R-:W-:Y:S01]  /*63f0*/  IMAD.U32 R144, R143, 0x10000, RZ ;  /* 0x000100008f907824 */ /* 0x000fe200078e00ff */
[----:B------:R-:W-:Y:S01]  /*6400*/  PRMT R139, R139, 0x5410, R146 ;  /* 0x000054108b8b7816 */ /* 0x000fe20000000092 */
[----:B------:R-:W-:Y:S01]  /*6410*/  FMUL.FTZ R146, R46, R141 ;  /* 0x0000008d2e927220 */ /* 0x000fe20000410000 */
[----:B------:R-:W-:Y:S01]  /*6420*/  FFMA.FTZ R44, R44, R142, R137 ;  /* 0x0000008e2c2c7223 */ /* 0x000fe20000010089 */
[----:B------:R-:W-:Y:S01]  /*6430*/  FMUL.FTZ R142, R46, R140 ;  /* 0x0000008c2e8e7220 */ /* 0x000fe20000410000 */
[----:B------:R-:W-:-:S02]  /*6440*/  IMAD.U32 R137, R138, 0x10000, RZ ;  /* 0x000100008a897824 */ /* 0x000fc400078e00ff */
[----:B------:R-:W-:Y:S01]  /*6450*/  FFMA.FTZ R46, R133, R140, -R146 ;  /* 0x0000008c852e7223 */ /* 0x000fe20000010892 */
[----:B------:R-:W-:Y:S01]  /*6460*/  LOP3.LUT R143, R143, 0xffff0000, RZ, 0xc0, !PT ;  /* 0xffff00008f8f7812 */ /* 0x000fe200078ec0ff */
[C---:B------:R-:W-:Y:S01]  /*6470*/  FMUL.FTZ R140, R136.reuse, R144 ;  /* 0x00000090888c7220 */ /* 0x040fe20000410000 */
[----:B------:R-:W-:Y:S01]  /*6480*/  LOP3.LUT R42, R15, 0xffff0000, RZ, 0xc0, !PT ;  /* 0xffff00000f2a7812 */ /* 0x000fe200078ec0ff */
[----:B------:R-:W-:Y:S01]  /*6490*/  FMUL.FTZ R145, R136, R137 ;  /* 0x0000008988917220 */ /* 0x000fe20000410000 */
[----:B------:R-:W-:Y:S01]  /*64a0*/  FFMA.FTZ R75, R133, R141, R142 ;  /* 0x0000008d854b7223 */ /* 0x000fe2000001008e */
[----:B------:R-:W-:Y:S01]  /*64b0*/  LOP3.LUT R138, R138, 0xffff0000, RZ, 0xc0, !PT ;  /* 0xffff00008a8a7812 */ /* 0x000fe200078ec0ff */
[----:B------:R-:W-:Y:S01]  /*64c0*/  FFMA.FTZ R137, R135, R137, -R140 ;  /* 0x0000008987897223 */ /* 0x000fe2000001088c */
[----:B------:R-:W-:Y:S01]  /*64d0*/  FMUL.FTZ R133, R47, R143 ;  /* 0x0000008f2f857220 */ /* 0x000fe20000410000 */
[----:B------:R-:W-:Y:S01]  /*64e0*/  IMAD.U32 R140, R139, 0x10000, RZ ;  /* 0x000100008b8c7824 */ /* 0x000fe200078e00ff */
[----:B------:R-:W-:Y:S01]  /*64f0*/  LOP3.LUT R72, R72, 0xffff0000, RZ, 0xc0, !PT ;  /* 0xffff000048487812 */ /* 0x000fe200078ec0ff */
[----:B------:R-:W-:-:S02]  /*6500*/  IMAD.U32 R136, R73, 0x10000, RZ ;  /* 0x0001000049887824 */ /* 0x000fc400078e00ff */
[-C--:B------:R-:W-:Y:S01]  /*6510*/  FMUL.FTZ R47, R47, R138.reuse ;  /* 0x0000008a2f2f7220 */ /* 0x080fe20000410000 */
[----:B------:R-:W-:Y:S01]  /*6520*/  FFMA.FTZ R142, R42, R138, -R133 ;  /* 0x0000008a2a8e7223 */ /* 0x000fe20000010885 */
[----:B------:R-:W-:Y:S01]  /*6530*/  LOP3.LUT R139, R139, 0xffff0000, RZ, 0xc0, !PT ;  /* 0xffff00008b8b7812 */ /* 0x000fe200078ec0ff */
[----:B------:R-:W-:Y:S01]  /*6540*/  FMUL.FTZ R138, R41, R140 ;  /* 0x0000008c298a7220 */ /* 0x000fe20000410000 */
[----:B------:R-:W-:Y:S01]  /*6550*/  LOP3.LUT R73, R73, 0xffff0000, RZ, 0xc0, !PT ;  /* 0xffff000049497812 */ /* 0x000fe200078ec0ff */
[----:B------:R-:W-:Y:S01]  /*6560*/  IMAD.U32 R13, R12, 0x10000, RZ ;  /* 0x000100000c0d7824 */ /* 0x000fe200078e00ff */
[----:B------:R-:W-:Y:S01]  /*6570*/  PRMT R45, R108, 0x5432, R45 ;  /* 0x000054326c2d7816 */ /* 0x000fe2000000002d */
[----:B------:R-:W-:Y:S01]  /*6580*/  FMUL.FTZ R41, R41, R136 ;  /* 0x0000008829297220 */ /* 0x000fe20000410000 */
[----:B------:R-:W-:Y:S01]  /*6590*/  FFMA.FTZ R145, R135, R144, R145 ;  /* 0x0000009087917223 */ /* 0x000fe20000010091 */
[----:B------:R-:W-:Y:S01]  /*65a0*/  LOP3.LUT R12, R12, 0xffff0000, RZ, 0xc0, !PT ;  /* 0xffff00000c0c7812 */ /* 0x000fe200078ec0ff */
[----:B------:R-:W-:Y:S01]  /*65b0*/  FFMA.FTZ R144, R42, R143, R47 ;  /* 0x0000008f2a907223 */ /* 0x000fe2000001002f */
[----:B------:R-:W-:Y:S01]  /*65c0*/  LOP3.LUT R15, R14, 0xffff0000, RZ, 0xc0, !PT ;  /* 0xffff00000e0f7812 */ /* 0x000fe200078ec0ff */
[C---:B------:R-:W-:Y:S01]  /*65d0*/  FMUL.FTZ R47, R72.reuse, R139 ;  /* 0x0000008b482f7220 */ /* 0x040fe20000410000 */
[----:B------:R-:W-:Y:S01]  /*65e0*/  FFMA.FTZ R140, R13, R140, R41 ;  /* 0x0000008c0d8c7223 */ /* 0x000fe20000010029 */
[----:B------:R-:W-:Y:S01]  /*65f0*/  FMUL.FTZ R133, R72, R73 ;  /* 0x0000004948857220 */ /* 0x000fe20000410000 */
[----:B------:R-:W-:-:S02]  /*6600*/  IMAD.U32 R14, R74, 0x10000, RZ ;  /* 0x000100004a0e7824 */ /* 0x000fc400078e00ff */
[----:B------:R-:W-:Y:S01]  /*6610*/  FFMA.FTZ R138, R13, R136, -R138 ;  /* 0x000000880d8a7223 */ /* 0x000fe2000001088a */
[C---:B------:R-:W-:Y:S01]  /*6620*/  IMAD.U32 R41, R45.reuse, 0x10000, RZ ;  /* 0x000100002d297824 */ /* 0x040fe200078e00ff */
[----:B------:R-:W-:Y:S01]  /*6630*/  LOP3.LUT R74, R74, 0xffff0000, RZ, 0xc0, !PT ;  /* 0xffff00004a4a7812 */ /* 0x000fe200078ec0ff */
[----:B------:R-:W-:Y:S01]  /*6640*/  IMAD.U32 R13, R40, 0x10000, RZ ;  /* 0x00010000280d7824 */ /* 0x000fe200078e00ff */
[----:B------:R-:W-:Y:S01]  /*6650*/  LOP3.LUT R45, R45, 0xffff0000, RZ, 0xc0, !PT ;  /* 0xffff00002d2d7812 */ /* 0x000fe200078ec0ff */
[C---:B------:R-:W-:Y:S01]  /*6660*/  FFMA.FTZ R47, R12.reuse, R73, -R47 ;  /* 0x000000490c2f7223 */ /* 0x040fe2000001082f */
[----:B------:R-:W-:Y:S01]  /*6670*/  FFMA.FTZ R133, R12, R139, R133 ;  /* 0x0000008b0c857223 */ /* 0x000fe20000010085 */
[----:B------:R-:W-:Y:S01]  /*6680*/  FMUL.FTZ R12, R14, R41 ;  /* 0x000000290e0c7220 */ /* 0x000fe20000410000 */
[----:B------:R-:W-:Y:S01]  /*6690*/  LOP3.LUT R40, R40, 0xffff0000, RZ, 0xc0, !PT ;  /* 0xffff000028287812 */ /* 0x000fe200078ec0ff */
[----:B------:R-:W-:Y:S01]  /*66a0*/  FMUL.FTZ R14, R14, R13 ;  /* 0x0000000d0e0e7220 */ /* 0x000fe20000410000 */
[----:B------:R-:W-:Y:S01]  /*66b0*/  FMUL.FTZ R42, R74, R45 ;  /* 0x0000002d4a2a7220 */ /* 0x000fe20000410000 */
[C---:B------:R-:W-:Y:S01]  /*66c0*/  FFMA.FTZ R12, R11.reuse, R13, -R12 ;  /* 0x0000000d0b0c7223 */ /* 0x040fe2000001080c */
[----:B------:R-:W-:Y:S01]  /*66d0*/  F2FP.BF16.F32.PACK_AB R137, R142, R137 ;  /* 0x000000898e89723e */ /* 0x000fe200000010ff */
[----:B------:R-:W-:Y:S01]  /*66e0*/  FFMA.FTZ R14, R11, R41, R14 ;  /* 0x000000290b0e7223 */ /* 0x000fe2000001000e */
[-C--:B------:R-:W-:Y:S01]  /*66f0*/  FMUL.FTZ R74, R74, R40.reuse ;  /* 0x000000284a4a7220 */ /* 0x080fe20000410000 */
[----:B------:R-:W-:Y:S01]  /*6700*/  FFMA.FTZ R11, R15, R40, -R42 ;  /* 0x000000280f0b7223 */ /* 0x000fe2000001082a */
[----:B------:R-:W-:-:S02]  /*6710*/  F2FP.BF16.F32.PACK_AB R138, R47, R138 ;  /* 0x0000008a2f8a723e */ /* 0x000fc400000010ff */
[----:B------:R-:W-:Y:S01]  /*6720*/  FFMA.FTZ R15, R15, R45, R74 ;  /* 0x0000002d0f0f7223 */ /* 0x000fe2000001004a */
        /* <DEDUP_REMOVED lines=9> */
.L_x_8219:
[----:B------:R-:W-:Y:S05]  /*67c0*/  BSYNC B2 ;  /* 0x0000000000027941 */ /* 0x000fea0003800000 */
.L_x_8218:
[----:B------:R-:W-:Y:S01]  /*67d0*/  ISETP.GE.AND P4, PT, R134, R107, PT ;  /* 0x0000006b8600720c */ /* 0x000fe20003f86270 */
[----:B---3--:R3:W-:-:S12]  /*67e0*/  ST.E.128 desc[UR52][R102.64], R12 ;  /* 0x0000000c66007985 */ /* 0x0087d8000c101d34 */
[----:B------:R-:W-:-:S05]  /*67f0*/  @!P4 IMAD.WIDE R104, R134, 0x2, R104 ;  /* 0x000000028668c825 */ /* 0x000fca00078e0268 */
[----:B----4-:R3:W-:Y:S02]  /*6800*/  @!P4 ST.E.128 desc[UR52][R104.64], R72 ;  /* 0x000000486800c985 */ /* 0x0107e4000c101d34 */
.L_x_8217:
[----:B------:R-:W-:Y:S05]  /*6810*/  BSYNC B1 ;  /* 0x0000000000017941 */ /* 0x000fea0003800000 */
.L_x_8216:
[----:B------:R-:W-:-:S03]  /*6820*/  UMOV UR4, 0xffffffff ;  /* 0xffffffff00047882 */ /* 0x000fc60000000000 */
[----:B------:R-:W-:Y:S05]  /*6830*/  BRA.DIV UR4, `(.L_x_8220) ;  /* 0x0000020a04b87947 */ /* 0x000fea000b800000 */
[----:B------:R4:W0:Y:S04]  /*6840*/  SHFL.IDX PT, R47, R101, 0x1, 0x181f ;  /* 0x00381f00652f7f89 */ /* 0x00082800000e0000 */
[----:B------:R4:W0:Y:S02]  /*6850*/  SHFL.IDX PT, R46, R106, 0x1, 0x181f ;  /* 0x00381f006a2e7f89 */ /* 0x00082400000e0000 */
.L_x_8605:
[----:B--2---:R-:W-:Y:S01]  /*6860*/  VIADD R11, R188, 0x20 ;  /* 0x00000020bc0b7836 */ /* 0x004fe20000000000 */
[----:B------:R-:W-:Y:S04]  /*6870*/  BSSY B1, `(.L_x_8221) ;  /* 0x000007c000017945 */ /* 0x000fe80003800000 */
[----:B------:R-:W-:-:S13]  /*6880*/  ISETP.GE.OR P4, PT, R11, R95, P1 ;  /* 0x0000005f0b00720c */ /* 0x000fda0000f86670 */
[----:B------:R-:W-:Y:S05]  /*6890*/  @P4 BRA `(.L_x_8222) ;  /* 0x0000000400e44947 */ /* 0x000fea0003800000 */
[----:B------:R-:W-:Y:S01]  /*68a0*/  SEL R11, R36, R109, !P0 ;  /* 0x0000006d240b7207 */ /* 0x000fe20004000000 */
[----:B------:R-:W-:Y:S01]  /*68b0*/  BSSY B2, `(.L_x_8223) ;  /* 0x0000073000027945 */ /* 0x000fe20003800000 */
[----:B---3--:R-:W-:Y:S02]  /*68c0*/  SHF.R.U32.HI R13, RZ, 0x3, R205 ;  /* 0x00000003ff0d7819 */ /* 0x008fe400000116cd */
        /* <DEDUP_REMOVED lines=17> */
[----:B------:R0:W2:Y:S04]  /*69e0*/  LDS.128 R12, [R11+0x18400] ;  /* 0x018400000b0c7984 */ /* 0x0000a80000000c00 */
[----:B------:R-:W3:Y:S01]  /*69f0*/  LDS.128 R40, [R40+0x18400] ;  /* 0x0184000028287984 */ /* 0x000ee20000000c00 */
[----:B------:R-:W-:Y:S05]  /*6a00*/  @P3 BRA `(.L_x_8224) ;  /* 0x0000000400743947 */ /* 0x000fea0003800000 */
[----:B------:R-:W-:Y:S01]  /*6a10*/  SHF.R.U32.HI R105, RZ, 0x10, R49 ;  /* 0x00000010ff697819 */ /* 0x000fe20000011631 */
[----:B0-2---:R-:W-:Y:S01]  /*6a20*/  IMAD.U32 R11, R14, 0x10000, RZ ;  /* 0x000100000e0b7824 */ /* 0x005fe200078e00ff */
[----:B------:R-:W-:Y:S02]  /*6a30*/  SHF.R.U32.HI R73, RZ, 0x10, R53 ;  /* 0x00000010ff497819 */ /* 0x000fe40000011635 */
[----:B------:R-:W-:Y:S02]  /*6a40*/  PRMT R128, R128, 0x5410, R105 ;  /* 0x0000541080807816 */ /* 0x000fe40000000069 */
[----:B------:R-:W-:Y:S02]  /*6a50*/  PRMT R132, R132, 0x5410, R73 ;  /* 0x0000541084847816 */ /* 0x000fe40000000049 */
[----:B------:R-:W-:Y:S02]  /*6a60*/  SHF.R.U32.HI R75, RZ, 0x10, R55 ;  /* 0x00000010ff4b7819 */ /* 0x000fe40000011637 */
[----:B------:R-:W-:Y:S01]  /*6a70*/  SHF.R.U64 R102, R52, 0x10, R53 ;  /* 0x0000001034667819 */ /* 0x000fe20000001235 */
[----:B---3--:R-:W-:Y:S01]  /*6a80*/  IMAD.U32 R52, R41, 0x10000, RZ ;  /* 0x0001000029347824 */ /* 0x008fe200078e00ff */
[----:B------:R-:W-:Y:S01]  /*6a90*/  SHF.R.U64 R74, R54, 0x10, R55 ;  /* 0x00000010364a7819 */ /* 0x000fe20000001237 */
[----:B------:R-:W-:Y:S01]  /*6aa0*/  IMAD.U32 R73, R132, 0x10000, RZ ;  /* 0x0001000084497824 */ /* 0x000fe200078e00ff */
[----:B------:R-:W-:Y:S01]  /*6ab0*/  SHF.R.U32.HI R103, RZ, 0x10, R51 ;  /* 0x00000010ff677819 */ /* 0x000fe20000011633 */
[----:B------:R-:W-:Y:S01]  /*6ac0*/  IMAD.U32 R55, R128, 0x10000, RZ ;  /* 0x0001000080377824 */ /* 0x000fe200078e00ff */
[----:B------:R-:W-:Y:S01]  /*6ad0*/  PRMT R130, R130, 0x5410, R75 ;  /* 0x0000541082827816 */ /* 0x000fe2000000004b */
[----:B------:R-:W-:Y:S01]  /*6ae0*/  IMAD.U32 R54, R43, 0x10000, RZ ;  /* 0x000100002b367824 */ /* 0x000fe200078e00ff */
[----:B------:R-:W-:Y:S01]  /*6af0*/  SHF.R.U64 R134, R48, 0x10, R49 ;  /* 0x0000001030867819 */ /* 0x000fe20000001231 */
[----:B------:R-:W-:Y:S01]  /*6b00*/  IMAD.U32 R49, R13, 0x10000, RZ ;  /* 0x000100000d317824 */ /* 0x000fe200078e00ff */
[----:B------:R-:W-:Y:S01]  /*6b10*/  PRMT R131, R131, 0x5410, R102 ;  /* 0x0000541083837816 */ /* 0x000fe20000000066 */
[C---:B------:R-:W-:Y:S01]  /*6b20*/  FMUL.FTZ R102, R52.reuse, R55 ;  /* 0x0000003734667220 */ /* 0x040fe20000410000 */
[----:B------:R-:W-:Y:S01]  /*6b30*/  PRMT R129, R129, 0x5410, R74 ;  /* 0x0000541081817816 */ /* 0x000fe2000000004a */
[----:B------:R-:W-:Y:S01]  /*6b40*/  FMUL.FTZ R74, R52, R73 ;  /* 0x00000049344a7220 */ /* 0x000fe20000410000 */
[----:B------:R-:W-:Y:S01]  /*6b50*/  LOP3.LUT R53, R41, 0xffff0000, RZ, 0xc0, !PT ;  /* 0xffff000029357812 */ /* 0x000fe200078ec0ff */
[----:B------:R-:W-:Y:S01]  /*6b60*/  IMAD.U32 R52, R130, 0x10000, RZ ;  /* 0x0001000082347824 */ /* 0x000fe200078e00ff */
[----:B------:R-:W-:Y:S01]  /*6b70*/  PRMT R126, R126, 0x5410, R103 ;  /* 0x000054107e7e7816 */ /* 0x000fe20000000067 */
[C---:B------:R-:W-:Y:S01]  /*6b80*/  FFMA.FTZ R74, R49.reuse, R55, -R74 ;  /* 0x00000037314a7223 */ /* 0x040fe2000001084a */
[----:B------:R-:W-:Y:S01]  /*6b90*/  LOP3.LUT R132, R132, 0xffff0000, RZ, 0xc0, !PT ;  /* 0xffff000084847812 */ /* 0x000fe200078ec0ff */
[----:B------:R-:W-:Y:S01]  /*6ba0*/  FFMA.FTZ R102, R49, R73, R102 ;  /* 0x0000004931667223 */ /* 0x000fe20000010066 */
[----:B------:R-:W-:Y:S01]  /*6bb0*/  LOP3.LUT R128, R128, 0xffff0000, RZ, 0xc0, !PT ;  /* 0xffff000080807812 */ /* 0x000fe200078ec0ff */
[----:B------:R-:W-:Y:S01]  /*6bc0*/  IMAD.U32 R49, R126, 0x10000, RZ ;  /* 0x000100007e317824 */ /* 0x000fe200078e00ff */
[----:B------:R-:W-:Y:S01]  /*6bd0*/  SHF.R.U64 R104, R50, 0x10, R51 ;  /* 0x0000001032687819 */ /* 0x000fe20000001233 */
[----:B------:R-:W-:Y:S01]  /*6be0*/  FMUL.FTZ R55, R53, R132 ;  /* 0x0000008435377220 */ /* 0x000fe20000410000 */
[----:B------:R-:W-:Y:S01]  /*6bf0*/  LOP3.LUT R50, R13, 0xffff0000, RZ, 0xc0, !PT ;  /* 0xffff00000d327812 */ /* 0x000fe200078ec0ff */
[----:B------:R-:W-:Y:S01]  /*6c00*/  FMUL.FTZ R53, R53, R128 ;  /* 0x0000008035357220 */ /* 0x000fe20000410000 */
[----:B------:R-:W-:Y:S01]  /*6c10*/  PRMT R125, R125, 0x5410, R104 ;  /* 0x000054107d7d7816 */ /* 0x000fe20000000068 */
[----:B------:R-:W-:Y:S01]  /*6c20*/  IMAD.U32 R51, R15, 0x10000, RZ ;  /* 0x000100000f337824 */ /* 0x000fe200078e00ff */
[----:B------:R-:W-:Y:S01]  /*6c30*/  PRMT R127, R127, 0x5410, R134 ;  /* 0x000054107f7f7816 */ /* 0x000fe20000000086 */
[C---:B------:R-:W-:Y:S01]  /*6c40*/  FMUL.FTZ R104, R54.reuse, R52 ;  /* 0x0000003436687220 */ /* 0x040fe20000410000 */
[----:B------:R-:W-:Y:S01]  /*6c50*/  LOP3.LUT R43, R43, 0xffff0000, RZ, 0xc0, !PT ;  /* 0xffff00002b2b7812 */ /* 0x000fe200078ec0ff */
[----:B------:R-:W-:Y:S01]  /*6c60*/  FMUL.FTZ R73, R54, R49 ;  /* 0x0000003136497220 */ /* 0x000fe20000410000 */
[----:B------:R-:W-:Y:S01]  /*6c70*/  LOP3.LUT R130, R130, 0xffff0000, RZ, 0xc0, !PT ;  /* 0xffff000082827812 */ /* 0x000fe200078ec0ff */
[----:B------:R-:W-:Y:S01]  /*6c80*/  FFMA.FTZ R55, R50, R128, -R55 ;  /* 0x0000008032377223 */ /* 0x000fe20000010837 */
[----:B------:R-:W-:Y:S01]  /*6c90*/  LOP3.LUT R126, R126, 0xffff0000, RZ, 0xc0, !PT ;  /* 0xffff00007e7e7812 */ /* 0x000fe200078ec0ff */
[----:B------:R-:W-:Y:S01]  /*6ca0*/  FFMA.FTZ R53, R50, R132, R53 ;  /* 0x0000008432357223 */ /* 0x000fe20000010035 */
[----:B------:R-:W-:-:S02]  /*6cb0*/  IMAD.U32 R41, R40, 0x10000, RZ ;  /* 0x0001000028297824 */ /* 0x000fc400078e00ff */
[----:B------:R-:W-:Y:S01]  /*6cc0*/  FFMA.FTZ R104, R51, R49, -R104 ;  /* 0x0000003133687223 */ /* 0x000fe20000010868 */
[----:B------:R-:W-:Y:S02]  /*6cd0*/  IMAD.U32 R50, R131, 0x10000, RZ ;  /* 0x0001000083327824 */ /* 0x000fe400078e00ff */
[----:B------:R-:W-:Y:S01]  /*6ce0*/  FFMA.FTZ R73, R51, R52, R73 ;  /* 0x0000003433497223 */ /* 0x000fe20000010049 */
[----:B------:R-:W-:Y:S02]  /*6cf0*/  IMAD.U32 R49, R127, 0x10000, RZ ;  /* 0x000100007f317824 */ /* 0x000fe400078e00ff */
[C---:B------:R-:W-:Y:S01]  /*6d00*/  FMUL.FTZ R52, R43.reuse, R130 ;  /* 0x000000822b347220 */ /* 0x040fe20000410000 */
[----:B------:R-:W-:Y:S01]  /*6d10*/  FMUL.FTZ R54, R43, R126 ;  /* 0x0000007e2b367220 */ /* 0x000fe20000410000 */
[----:B------:R-:W-:Y:S01]  /*6d20*/  LOP3.LUT R15, R15, 0xffff0000, RZ, 0xc0, !PT ;  /* 0xffff00000f0f7812 */ /* 0x000fe200078ec0ff */
[C---:B------:R-:W-:Y:S01]  /*6d30*/  FMUL.FTZ R43, R41.reuse, R50 ;  /* 0x00000032292b7220 */ /* 0x040fe20000410000 */
[----:B------:R-:W-:Y:S01]  /*6d40*/  IMAD.U32 R48, R12, 0x10000, RZ ;  /* 0x000100000c307824 */ /* 0x000fe200078e00ff */
[----:B------:R-:W-:Y:S01]  /*6d50*/  LOP3.LUT R40, R40, 0xffff0000, RZ, 0xc0, !PT ;  /* 0xffff000028287812 */ /* 0x000fe200078ec0ff */
[-C--:B------:R-:W-:Y:S01]  /*6d60*/  FMUL.FTZ R41, R41, R49.reuse ;  /* 0x0000003129297220 */ /* 0x080fe20000410000 */
[----:B------:R-:W-:Y:S01]  /*6d70*/  LOP3.LUT R131, R131, 0xffff0000, RZ, 0xc0, !PT ;  /* 0xffff000083837812 */ /* 0x000fe200078ec0ff */
[----:B------:R-:W-:Y:S01]  /*6d80*/  FFMA.FTZ R51, R15, R126, -R52 ;  /* 0x0000007e0f337223 */ /* 0x000fe20000010834 */
[----:B------:R-:W-:Y:S01]  /*6d90*/  LOP3.LUT R127, R127, 0xffff0000, RZ, 0xc0, !PT ;  /* 0xffff00007f7f7812 */ /* 0x000fe200078ec0ff */
[----:B------:R-:W-:Y:S01]  /*6da0*/  FFMA.FTZ R54, R15, R130, R54 ;  /* 0x000000820f367223 */ /* 0x000fe20000010036 */
[C---:B------:R-:W-:Y:S01]  /*6db0*/  FFMA.FTZ R43, R48.reuse, R49, -R43 ;  /* 0x00000031302b7223 */ /* 0x040fe2000001082b */
        /* <DEDUP_REMOVED lines=9> */
[----:B------:R-:W-:Y:S01]  /*6e50*/  FFMA.FTZ R50, R12, R127, -R15 ;  /* 0x0000007f0c327223 */ /* 0x000fe2000001080f */
[----:B------:R-:W-:Y:S01]  /*6e60*/  LOP3.LUT R125, R125, 0xffff0000, RZ, 0xc0, !PT ;  /* 0xffff00007d7d7812 */ /* 0x000fe200078ec0ff */
[C---:B------:R-:W-:Y:S01]  /*6e70*/  FMUL.FTZ R52, R13.reuse, R48 ;  /* 0x000000300d347220 */ /* 0x040fe20000410000 */
[----:B------:R-:W-:Y:S01]  /*6e80*/  LOP3.LUT R14, R14, 0xffff0000, RZ, 0xc0, !PT ;  /* 0xffff00000e0e7812 */ /* 0x000fe200078ec0ff */
[C---:B------:R-:W-:Y:S01]  /*6e90*/  FMUL.FTZ R15, R42.reuse, R129 ;  /* 0x000000812a0f7220 */ /* 0x040fe20000410000 */
        /* <DEDUP_REMOVED lines=20> */
.L_x_8224:
[----:B------:R-:W-:Y:S05]  /*6fe0*/  BSYNC B2 ;  /* 0x0000000000027941 */ /* 0x000fea0003800000 */
.L_x_8223:
[----:B------:R-:W-:Y:S01]  /*6ff0*/  ISETP.GE.AND P4, PT, R72, R107, PT ;  /* 0x0000006b4800720c */ /* 0x000fe20003f86270 */
[----:B--2---:R2:W-:-:S12]  /*7000*/  ST.E.128 desc[UR52][R44.64], R12 ;  /* 0x0000000c2c007985 */ /* 0x0045d8000c101d34 */
[----:B------:R-:W-:-:S05]  /*7010*/  @!P4 IMAD.WIDE R46, R72, 0x2, R46 ;  /* 0x00000002482ec825 */ /* 0x000fca00078e022e */
[----:B---3--:R2:W-:Y:S02]  /*7020*/  @!P4 ST.E.128 desc[UR52][R46.64], R40 ;  /* 0x000000282e00c985 */ /* 0x0085e4000c101d34 */
.L_x_8222:
[----:B------:R-:W-:Y:S05]  /*7030*/  BSYNC B1 ;  /* 0x0000000000017941 */ /* 0x000fea0003800000 */
.L_x_8221:
[----:B------:R-:W-:-:S03]  /*7040*/  UMOV UR4, 0xffffffff ;  /* 0xffffffff00047882 */ /* 0x000fc60000000000 */
[----:B------:R-:W-:Y:S05]  /*7050*/  BRA.DIV UR4, `(.L_x_8225) ;  /* 0x0000020204fc7947 */ /* 0x000fea000b800000 */
[----:B0-2---:R0:W2:Y:S04]  /*7060*/  SHFL.IDX PT, R47, R101, 0x2, 0x181f ;  /* 0x00581f00652f7f89 */ /* 0x0050a800000e0000 */
[----:B------:R0:W0:Y:S02]  /*7070*/  SHFL.IDX PT, R46, R106, 0x2, 0x181f ;  /* 0x00581f006a2e7f89 */ /* 0x00002400000e0000 */
.L_x_8609:
[----:B------:R-:W-:Y:S01]  /*7080*/  VIADD R11, R188, 0x40 ;  /* 0x00000040bc0b7836 */ /* 0x000fe20000000000 */
        /* <DEDUP_REMOVED lines=24> */
[----:B------:R-:W2:Y:S01]  /*7210*/  LDS.128 R40, [R40+0x18400] ;  /* 0x0184000028287984 */ /* 0x000ea20000000c00 */
[----:B------:R-:W-:Y:S05]  /*7220*/  @P3 BRA `(.L_x_8229) ;  /* 0x0000000400683947 */ /* 0x000fea0003800000 */
[----:B------:R-:W-:Y:S01]  /*7230*/  SHF.R.U64 R73, R60, 0x10, R61 ;  /* 0x000000103c497819 */ /* 0x000fe2000000123d */
[----:B--2---:R-:W-:Y:S01]  /*7240*/  IMAD.U32 R52, R41, 0x10000, RZ ;  /* 0x0001000029347824 */ /* 0x004fe200078e00ff */
[----:B------:R-:W-:Y:S01]  /*7250*/  SHF.R.U64 R75, R56, 0x10, R57 ;  /* 0x00000010384b7819 */ /* 0x000fe20000001239 */
[----:B0-----:R-:W-:Y:S01]  /*7260*/  IMAD.U32 R49, R13, 0x10000, RZ ;  /* 0x000100000d317824 */ /* 0x001fe200078e00ff */
[----:B------:R-:W-:Y:S01]  /*7270*/  SHF.R.U32.HI R60, RZ, 0x10, R61 ;  /* 0x00000010ff3c7819 */ /* 0x000fe2000001163d */
[----:B------:R-:W-:Y:S01]  /*7280*/  IMAD.U32 R54, R43, 0x10000, RZ ;  /* 0x000100002b367824 */ /* 0x000fe200078e00ff */
[----:B------:R-:W-:Y:S02]  /*7290*/  SHF.R.U32.HI R56, RZ, 0x10, R57 ;  /* 0x00000010ff387819 */ /* 0x000fe40000011639 */
[----:B------:R-:W-:Y:S02]  /*72a0*/  SHF.R.U64 R57, R58, 0x10, R59 ;  /* 0x000000103a397819 */ /* 0x000fe4000000123b */
[----:B------:R-:W-:-:S02]  /*72b0*/  PRMT R123, R123, 0x5410, R60 ;  /* 0x000054107b7b7816 */ /* 0x000fc4000000003c */
[----:B------:R-:W-:Y:S02]  /*72c0*/  PRMT R121, R121, 0x5410, R56 ;  /* 0x0000541079797816 */ /* 0x000fe40000000038 */
[----:B------:R-:W-:Y:S02]  /*72d0*/  SHF.R.U32.HI R58, RZ, 0x10, R59 ;  /* 0x00000010ff3a7819 */ /* 0x000fe4000001163b */
[----:B------:R-:W-:Y:S01]  /*72e0*/  PRMT R124, R124, 0x5410, R57 ;  /* 0x000054107c7c7816 */ /* 0x000fe20000000039 */
[----:B------:R-:W-:Y:S01]  /*72f0*/  IMAD.U32 R57, R123, 0x10000, RZ ;  /* 0x000100007b397824 */ /* 0x000fe200078e00ff */
[--C-:B------:R-:W-:Y:S01]  /*7300*/  SHF.R.U64 R59, R62, 0x10, R63.reuse ;  /* 0x000000103e3b7819 */ /* 0x100fe2000000123f */
[----:B------:R-:W-:Y:S01]  /*7310*/  IMAD.U32 R56, R121, 0x10000, RZ ;  /* 0x0001000079387824 */ /* 0x000fe200078e00ff */
[----:B------:R-:W-:Y:S02]  /*7320*/  SHF.R.U32.HI R62, RZ, 0x10, R63 ;  /* 0x00000010ff3e7819 */ /* 0x000fe4000001163f */
        /* <DEDUP_REMOVED lines=74> */
.L_x_8229:
[----:B------:R-:W-:Y:S05]  /*77d0*/  BSYNC B2 ;  /* 0x0000000000027941 */ /* 0x000fea0003800000 */
.L_x_8228:
[----:B------:R-:W-:Y:S01]  /*77e0*/  ISETP.GE.AND P4, PT, R11, R107, PT ;  /* 0x0000006b0b00720c */ /* 0x000fe20003f86270 */
[----:B0-----:R0:W-:-:S12]  /*77f0*/  ST.E.128 desc[UR52][R44.64], R12 ;  /* 0x0000000c2c007985 */ /* 0x0011d8000c101d34 */
[----:B------:R-:W-:-:S05]  /*7800*/  @!P4 IMAD.WIDE R46, R11, 0x2, R46 ;  /* 0x000000020b2ec825 */ /* 0x000fca00078e022e */
[----:B--2---:R0:W-:Y:S02]  /*7810*/  @!P4 ST.E.128 desc[UR52][R46.64], R40 ;  /* 0x000000282e00c985 */ /* 0x0041e4000c101d34 */
.L_x_8227:
[----:B------:R-:W-:Y:S05]  /*7820*/  BSYNC B1 ;  /* 0x0000000000017941 */ /* 0x000fea0003800000 */
.L_x_8226:
[----:B------:R-:W-:-:S03]  /*7830*/  UMOV UR4, 0xffffffff ;  /* 0xffffffff00047882 */ /* 0x000fc60000000000 */
[----:B------:R-:W-:Y:S05]  /*7840*/  BRA.DIV UR4, `(.L_x_8230) ;  /* 0x000001fe044c7947 */ /* 0x000fea000b800000 */
[----:B0---4-:R-:W0:Y:S04]  /*7850*/  SHFL.IDX PT, R101, R101, 0x3, 0x181f ;  /* 0x00781f0065657f89 */ /* 0x011e2800000e0000 */
[----:B------:R-:W4:Y:S02]  /*7860*/  SHFL.IDX PT, R106, R106, 0x3, 0x181f ;  /* 0x00781f006a6a7f89 */ /* 0x000f2400000e0000 */
.L_x_8613:
[----:B------:R-:W-:-:S05]  /*7870*/  VIADD R11, R188, 0x60 ;  /* 0x00000060bc0b7836 */ /* 0x000fca0000000000 */
[----:B------:R-:W-:-:S13]  /*7880*/  ISETP.GE.OR P4, PT, R11, R95, P1 ;  /* 0x0000005f0b00720c */ /* 0x000fda0000f86670 */
[----:B------:R-:W-:Y:S05]  /*7890*/  @P4 BRA `(.L_x_8203) ;  /* 0x0000000c00904947 */ /* 0x000fea0003800000 */
[----:B------:R-:W-:Y:S01]  /*78a0*/  SEL R109, R36, R109, !P0 ;  /* 0x0000006d246d7207 */ /* 0x000fe20004000000 */
[----:B------:R-:W-:Y:S01]  /*78b0*/  BSSY B1, `(.L_x_8231) ;  /* 0x0000072000017945 */ /* 0x000fe20003800000 */
[----:B---3--:R-:W-:Y:S02]  /*78c0*/  SHF.R.U32.HI R13, RZ, 0x3, R203 ;  /* 0x00000003ff0d7819 */ /* 0x008fe400000116cb */
[----:B------:R-:W-:Y:S02]  /*78d0*/  SHF.R.S32.HI R12, RZ, 0x1f, R109 ;  /* 0x0000001fff0c7819 */ /* 0x000fe4000001146d */
[----:B----4-:R-:W-:Y:S02]  /*78e0*/  LEA R44, P4, R76, R106, 0x1 ;  /* 0x0000006a4c2c7211 */ /* 0x010fe400078808ff */
[----:B------:R-:W-:Y:S02]  /*78f0*/  LEA.HI R12, R12, R109, RZ, 0x4 ;  /* 0x0000006d0c0c7211 */ /* 0x000fe400078f20ff */
[----:B0-----:R-:W-:-:S02]  /*7900*/  LEA.HI.X R45, R76, R101, R88, 0x1, P4 ;  /* 0x000000654c2d7211 */ /* 0x001fc400020f0c58 */
        /* <DEDUP_REMOVED lines=16> */
[----:B------:R-:W-:Y:S01]  /*7a10*/  SHF.R.U64 R54, R68, 0x10, R69 ;  /* 0x0000001044367819 */ /* 0x000fe20000001245 */
[----:B----4-:R-:W-:Y:S01]  /*7a20*/  IMAD.U32 R50, R41, 0x10000, RZ ;  /* 0x0001000029327824 */ /* 0x010fe200078e00ff */
[----:B------:R-:W-:Y:S01]  /*7a30*/  SHF.R.U64 R58, R64, 0x10, R65 ;  /* 0x00000010403a7819 */ /* 0x000fe20000001241 */
[----:B--23--:R-:W-:Y:S01]  /*7a40*/  IMAD.U32 R47, R13, 0x10000, RZ ;  /* 0x000100000d2f7824 */ /* 0x00cfe200078e00ff */
[----:B------:R-:W-:Y:S01]  /*7a50*/  SHF.R.U32.HI R69, RZ, 0x10, R69 ;  /* 0x00000010ff457819 */ /* 0x000fe20000011645 */
[----:B------:R-:W-:Y:S01]  /*7a60*/  IMAD.U32 R52, R43, 0x10000, RZ ;  /* 0x000100002b347824 */ /* 0x000fe200078e00ff */
[----:B------:R-:W-:Y:S01]  /*7a70*/  SHF.R.U32.HI R65, RZ, 0x10, R65 ;  /* 0x00000010ff417819 */ /* 0x000fe20000011641 */
[----:B------:R-:W-:Y:S01]  /*7a80*/  IMAD.U32 R48, R40, 0x10000, RZ ;  /* 0x0001000028307824 */ /* 0x000fe200078e00ff */
[----:B------:R-:W-:Y:S01]  /*7a90*/  SHF.R.U64 R55, R66, 0x10, R67 ;  /* 0x0000001042377819 */ /* 0x000fe20000001243 */
[----:B0-----:R-:W-:Y:S01]  /*7aa0*/  IMAD.U32 R11, R12, 0x10000, RZ ;  /* 0x000100000c0b7824 */ /* 0x001fe200078e00ff */
[----:B------:R-:W-:-:S02]  /*7ab0*/  PRMT R116, R116, 0x5410, R69 ;  /* 0x0000541074747816 */ /* 0x000fc40000000045 */
[----:B------:R-:W-:Y:S02]  /*7ac0*/  PRMT R112, R112, 0x5410, R65 ;  /* 0x0000541070707816 */ /* 0x000fe40000000041 */
[----:B------:R-:W-:Y:S02]  /*7ad0*/  SHF.R.U64 R56, R70, 0x10, R71 ;  /* 0x0000001046387819 */ /* 0x000fe40000001247 */
[----:B------:R-:W-:Y:S01]  /*7ae0*/  PRMT R108, R108, 0x5410, R55 ;  /* 0x000054106c6c7816 */ /* 0x000fe20000000037 */
[----:B------:R-:W-:Y:S01]  /*7af0*/  IMAD.U32 R55, R116, 0x10000, RZ ;  /* 0x0001000074377824 */ /* 0x000fe200078e00ff */
[----:B------:R-:W-:Y:S02]  /*7b00*/  SHF.R.U32.HI R71, RZ, 0x10, R71 ;  /* 0x00000010ff477819 */ /* 0x000fe40000011647 */
[----:B------:R-:W-:Y:S01]  /*7b10*/  PRMT R115, R115, 0x5410, R54 ;  /* 0x0000541073737816 */ /* 0x000fe20000000036 */
[----:B------:R-:W-:Y:S01]  /*7b20*/  IMAD.U32 R54, R112, 0x10000, RZ ;  /* 0x0001000070367824 */ /* 0x000fe200078e00ff */
[----:B------:R-:W-:-:S02]  /*7b30*/  SHF.R.U32.HI R67, RZ, 0x10, R67 ;  /* 0x00000010ff437819 */ /* 0x000fc40000011643 */
        /* <DEDUP_REMOVED lines=23> */
[----:B------:R-:W-:Y:S01]  /*7cb0*/  FFMA.FTZ R116, R13, R116, R50 ;  /* 0x000000740d747223 */ /* 0x000fe20000010032 */
[----:B------:R-:W-:Y:S01]  /*7cc0*/  LOP3.LUT R41, R15, 0xffff0000, RZ, 0xc0, !PT ;  /* 0xffff00000f297812 */ /* 0x000fe200078ec0ff */
[----:B------:R-:W-:Y:S01]  /*7cd0*/  FFMA.FTZ R51, R13, R112, -R54 ;  /* 0x000000700d337223 */ /* 0x000fe20000010836 */
[C---:B------:R-:W-:Y:S01]  /*7ce0*/  FFMA.FTZ R59, R40.reuse, R47, -R59 ;  /* 0x0000002f283b7223 */ /* 0x040fe2000001083b */
[----:B------:R-:W-:Y:S01]  /*7cf0*/  FFMA.FTZ R57, R40, R57, R52 ;  /* 0x0000003928397223 */ /* 0x000fe20000010034 */
[----:B------:R-:W-:Y:S01]  /*7d00*/  FMUL.FTZ R50, R53, R114 ;  /* 0x0000007235327220 */ /* 0x000fe20000410000 */
[----:B------:R-:W-:-:S02]  /*7d10*/  IMAD.U32 R13, R111, 0x10000, RZ ;  /* 0x000100006f0d7824 */ /* 0x000fc400078e00ff */
[-C--:B------:R-:W-:Y:S01]  /*7d20*/  FMUL.FTZ R52, R53, R110.reuse ;  /* 0x0000006e35347220 */ /* 0x080fe20000410000 */
[----:B------:R-:W-:Y:S02]  /*7d30*/  IMAD.U32 R40, R115, 0x10000, RZ ;  /* 0x0001000073287824 */ /* 0x000fe400078e00ff */
[----:B------:R-:W-:Y:S01]  /*7d40*/  FFMA.FTZ R110, R41, R110, -R50 ;  /* 0x0000006e296e7223 */ /* 0x000fe20000010832 */
[CC--:B------:R-:W-:Y:S01]  /*7d50*/  FMUL.FTZ R47, R48.reuse, R13.reuse ;  /* 0x0000000d302f7220 */ /* 0x0c0fe20000410000 */
[----:B------:R-:W-:Y:S01]  /*7d60*/  LOP3.LUT R115, R115, 0xffff0000, RZ, 0xc0, !PT ;  /* 0xffff000073737812 */ /* 0x000fe200078ec0ff */
[-C--:B------:R-:W-:Y:S01]  /*7d70*/  FMUL.FTZ R50, R48, R40.reuse ;  /* 0x0000002830327220 */ /* 0x080fe20000410000 */
[C---:B------:R-:W-:Y:S01]  /*7d80*/  IMAD.U32 R43, R42.reuse, 0x10000, RZ ;  /* 0x000100002a2b7824 */ /* 0x040fe200078e00ff */
[----:B------:R-:W-:Y:S01]  /*7d90*/  LOP3.LUT R42, R42, 0xffff0000, RZ, 0xc0, !PT ;  /* 0xffff00002a2a7812 */ /* 0x000fe200078ec0ff */
[----:B------:R-:W-:Y:S02]  /*7da0*/  IMAD.U32 R48, R113, 0x10000, RZ ;  /* 0x0001000071307824 */ /* 0x000fe400078e00ff */
[C---:B------:R-:W-:Y:S01]  /*7db0*/  FFMA.FTZ R50, R11.reuse, R13, -R50 ;  /* 0x0000000d0b327223 */ /* 0x040fe20000010832 */
[----:B------:R-:W-:Y:S01]  /*7dc0*/  FFMA.FTZ R47, R11, R40, R47 ;  /* 0x000000280b2f7223 */ /* 0x000fe2000001002f */
[----:B------:R-:W-:Y:S01]  /*7dd0*/  LOP3.LUT R113, R113, 0xffff0000, RZ, 0xc0, !PT ;  /* 0xffff000071717812 */ /* 0x000fe200078ec0ff */
[----:B------:R-:W-:Y:S01]  /*7de0*/  FFMA.FTZ R114, R41, R114, R52 ;  /* 0x0000007229727223 */ /* 0x000fe20000010034 */
[----:B------:R-:W-:Y:S01]  /*7df0*/  LOP3.LUT R12, R12, 0xffff0000, RZ, 0xc0, !PT ;  /* 0xffff00000c0c7812 */ /* 0x000fe200078ec0ff */
[----:B------:R-:W-:Y:S01]  /*7e00*/  FMUL.FTZ R41, R49, R115 ;  /* 0x0000007331297220 */ /* 0x000fe20000410000 */
[----:B------:R-:W-:Y:S01]  /*7e10*/  LOP3.LUT R111, R111, 0xffff0000, RZ, 0xc0, !PT ;  /* 0xffff00006f6f7812 */ /* 0x000fe200078ec0ff */
[C---:B------:R-:W-:Y:S01]  /*7e20*/  IMAD.U32 R40, R108.reuse, 0x10000, RZ ;  /* 0x000100006c287824 */ /* 0x040fe200078e00ff */
[----:B------:R-:W-:Y:S01]  /*7e30*/  LOP3.LUT R11, R108, 0xffff0000, RZ, 0xc0, !PT ;  /* 0xffff00006c0b7812 */ /* 0x000fe200078ec0ff */
[C---:B------:R-:W-:Y:S01]  /*7e40*/  IMAD.U32 R15, R14.reuse, 0x10000, RZ ;  /* 0x000100000e0f7824 */ /* 0x040fe200078e00ff */
[----:B------:R-:W-:Y:S01]  /*7e50*/  LOP3.LUT R14, R14, 0xffff0000, RZ, 0xc0, !PT ;  /* 0xffff00000e0e7812 */ /* 0x000fe200078ec0ff */
[----:B------:R-:W-:Y:S01]  /*7e60*/  FMUL.FTZ R52, R43, R48 ;  /* 0x000000302b347220 */ /* 0x000fe20000410000 */
[----:B------:R-:W-:Y:S01]  /*7e70*/  FMUL.FTZ R13, R42, R113 ;  /* 0x000000712a0d7220 */ /* 0x000fe20000410000 */
[-C--:B------:R-:W-:Y:S01]  /*7e80*/  FMUL.FTZ R49, R49, R111.reuse ;  /* 0x0000006f31317220 */ /* 0x080fe20000410000 */
        /* <DEDUP_REMOVED lines=19> */
[----:B------:R-:W-:-:S07]  /*7fc0*/  IMAD.MOV.U32 R43, RZ, RZ, R57 ;  /* 0x000000ffff2b7224 */ /* 0x000fce00078e0039 */
.L_x_8232:
[----:B------:R-:W-:Y:S05]  /*7fd0*/  BSYNC B1 ;  /* 0x0000000000017941 */ /* 0x000fea0003800000 */
.L_x_8231:
[----:B---3--:R3:W-:Y:S01]  /*7fe0*/  ST.E.128 desc[UR52][R44.64], R12 ;  /* 0x0000000c2c007985 */ /* 0x0087e2000c101d34 */
[----:B------:R-:W-:Y:S01]  /*7ff0*/  ISETP.GE.AND P3, PT, R46, R107, PT ;  /* 0x0000006b2e00720c */ /* 0x000fe20003f66270 */
[----:B------:R-:W-:-:S12]  /*8000*/  IMAD.MOV.U32 R107, RZ, RZ, R101 ;  /* 0x000000ffff6b7224 */ /* 0x000fd800078e0065 */
[----:B------:R-:W-:Y:S05]  /*8010*/  @P3 BRA `(.L_x_8203) ;  /* 0x0000000400b03947 */ /* 0x000fea0003800000 */
[----:B--2---:R-:W-:-:S05]  /*8020*/  IMAD.WIDE R46, R46, 0x2, R106 ;  /* 0x000000022e2e7825 */ /* 0x004fca00078e026a */
[----:B----4-:R2:W-:Y:S01]  /*8030*/  ST.E.128 desc[UR52][R46.64], R40 ;  /* 0x000000282e007985 */ /* 0x0105e2000c101d34 */
[----:B------:R-:W-:Y:S05]  /*8040*/  BRA `(.L_x_8203) ;  /* 0x0000000400a47947 */ /* 0x000fea0003800000 */
.L_x_8162:
[----:B------:R-:W-:-:S06]  /*8050*/  UISETP.NE.AND UP0, UPT, UR39, 0x3, UPT ;  /* 0x000000032700788c */ /* 0x000fcc000bf05270 */
[----:B------:R-:W-:-:S13]  /*8060*/  PLOP3.LUT P5, PT, PT, PT, UP0, 0x80, 0x0 ;  /* 0x000000000000781c */ /* 0x000fda0003faf008 */
[----:B------:R-:W-:Y:S05]  /*8070*/  @!P5 BRA `(.L_x_8233) ;  /* 0x000000000004d947 */ /* 0x000fea0003800000 */
[----:B------:R-:W-:Y:S01]  /*8080*/  BPT.TRAP 0x1 ;  /* 0x000000040000795c */ /* 0x000fe20000300000 */
.L_x_8233:
[----:B------:R-:W-:Y:S01]  /*8090*/  IMAD R89, R19, 0x8, R18 ;  /* 0x0000000813597824 */ /* 0x000fe200078e0212 */
[----:B------:R-:W-:Y:S01]  /*80a0*/  SHF.L.U32 R100, R199, 0x1f, RZ ;  /* 0x0000001fc7647819 */ /* 0x000fe200000006ff */
[----:B------:R-:W-:Y:S01]  /*80b0*/  BSSY B1, `(.L_x_8234) ;  /* 0x0000004000017945 */ /* 0x000fe20003800000 */
[----:B------:R-:W-:Y:S02]  /*80c0*/  SHF.R.S32.HI R97, RZ, 0x1f, R98 ;  /* 0x0000001fff617819 */ /* 0x000fe40000011462 */
[----:B------:R-:W0:Y:S02]  /*80d0*/  SYNCS.PHASECHK.TRANS64.TRYWAIT P3, [R89+URZ+0x28890], R100 ;  /* 0x02889064590075a7 */ /* 0x000e24000806017f */
[----:B0-----:R-:W-:Y:S05]  /*80e0*/  @!P3 BRA `(.L_x_8235) ;  /* 0x000001f40070b947 */ /* 0x001fea0003800000 */
.L_x_8614:
[----:B------:R-:W-:Y:S05]  /*80f0*/  BSYNC B1 ;  /* 0x0000000000017941 */ /* 0x000fea0003800000 */
.L_x_8234:
        /* <DEDUP_REMOVED lines=25> */
.L_x_8618:
        /* <DEDUP_REMOVED lines=13> */
.L_x_8238:
[----:B------:R-:W-:Y:S05]  /*8360*/  BSYNC B1 ;  /* 0x0000000000017941 */ /* 0x000fea0003800000 */
.L_x_8237:
[----:B------:R-:W-:-:S03]  /*8370*/  UMOV UR4, 0xffffffff ;  /* 0xffffffff00047882 */ /* 0x000fc60000000000 */
[----:B------:R-:W-:Y:S05]  /*8380*/  BRA.DIV UR4, `(.L_x_8239) ;  /* 0x000001f604247947 */ /* 0x000fea000b800000 */
[----:B--2-4-:R2:W4:Y:S04]  /*8390*/  SHFL.IDX PT, R41, R45, 0x1, 0x181f ;  /* 0x00381f002d297f89 */ /* 0x01452800000e0000 */
[----:B---3--:R2:W3:Y:S02]  /*83a0*/  SHFL.IDX PT, R14, R44, 0x1, 0x181f ;  /* 0x00381f002c0e7f89 */ /* 0x0084e400000e0000 */
.L_x_8622:
        /* <DEDUP_REMOVED lines=14> */
.L_x_8241:
[----:B------:R-:W-:Y:S05]  /*8490*/  BSYNC B1 ;  /* 0x0000000000017941 */ /* 0x000fea0003800000 */
.L_x_8240:
[----:B------:R-:W-:-:S03]  /*84a0*/  UMOV UR4, 0xffffffff ;  /* 0xffffffff00047882 */ /* 0x000fc60000000000 */
[----:B------:R-:W-:Y:S05]  /*84b0*/  BRA.DIV UR4, `(.L_x_8242) ;  /* 0x000001f604207947 */ /* 0x000fea000b800000 */
[----:B---34-:R3:W4:Y:S04]  /*84c0*/  SHFL.IDX PT, R41, R45, 0x2, 0x181f ;  /* 0x00581f002d297f89 */ /* 0x01872800000e0000 */
[----:B------:R3:W0:Y:S02]  /*84d0*/  SHFL.IDX PT, R14, R44, 0x2, 0x181f ;  /* 0x00581f002c0e7f89 */ /* 0x00062400000e0000 */
.L_x_8626:
        /* <DEDUP_REMOVED lines=14> */
.L_x_8244:
[----:B------:R-:W-:Y:S05]  /*85c0*/  BSYNC B1 ;  /* 0x0000000000017941 */ /* 0x000fea0003800000 */
.L_x_8243:
[----:B------:R-:W-:-:S03]  /*85d0*/  UMOV UR4, 0xffffffff ;  /* 0xffffffff00047882 */ /* 0x000fc60000000000 */
[----:B------:R-:W-:Y:S05]  /*85e0*/  BRA.DIV UR4, `(.L_x_8245) ;  /* 0x000001f6041c7947 */ /* 0x000fea000b800000 */
[----:B0---4-:R0:W4:Y:S04]  /*85f0*/  SHFL.IDX PT, R41, R45, 0x3, 0x181f ;  /* 0x00781f002d297f89 */ /* 0x01112800000e0000 */
[----:B------:R0:W0:Y:S02]  /*8600*/  SHFL.IDX PT, R14, R44, 0x3, 0x181f ;  /* 0x00781f002c0e7f89 */ /* 0x00002400000e0000 */
.L_x_8630:
        /* <DEDUP_REMOVED lines=13> */
.L_x_8203:
[----:B------:R-:W-:Y:S05]  /*86e0*/  BSYNC B0 ;  /* 0x0000000000007941 */ /* 0x000fea0003800000 */
.L_x_8161:
[----:B0-----:R-:W0:Y:S01]  /*86f0*/  S2R R11, SR_TID.X ;  /* 0x00000000000b7919 */ /* 0x001e220000002100 */
        /* <DEDUP_REMOVED lines=8> */
[----:B0-----:R-:W-:Y:S01]  /*8780*/  LOP3.LUT R11, R11, 0x7f, RZ, 0xc0, !PT ;  /* 0x0000007f0b0b7812 */ /* 0x001fe200078ec0ff */
[----:B-----5:R0:W-:Y:S03]  /*8790*/  BAR.SYNC.DEFER_BLOCKING R92, 0x80 ;  /* 0x0002005c0000751d */ /* 0x0201e60000010000 */
[----:B------:R-:W-:-:S13]  /*87a0*/  ISETP.NE.AND P3, PT, R11, RZ, PT ;  /* 0x000000ff0b00720c */ /* 0x000fda0003f65270 */
[----:B------:R-:W-:-:S05]  /*87b0*/  @!P3 VIADD R11, R89, 0x288a0 ;  /* 0x000288a0590bb836 */ /* 0x000fca0000000000 */
[----:B------:R-:W-:-:S04]  /*87c0*/  @!P3 PRMT R11, RZ, 0x654, R11 ;  /* 0x00000654ff0bb816 */ /* 0x000fc8000000000b */
[----:B------:R0:W-:Y:S01]  /*87d0*/  @!P3 SYNCS.ARRIVE.TRANS64.RED.A1T0 RZ, [R11+URZ], RZ ;  /* 0x000000ff0bffb9a7 */ /* 0x0001e2000810043f */
[----:B------:R-:W-:Y:S05]  /*87e0*/  @!P5 BRA `(.L_x_8247) ;  /* 0x000000000004d947 */ /* 0x000fea0003800000 */
[----:B------:R-:W-:Y:S01]  /*87f0*/  BPT.TRAP 0x1 ;  /* 0x000000040000795c */ /* 0x000fe20000300000 */
.L_x_8247:
[----:B------:R-:W-:Y:S05]  /*8800*/  BSYNC B0 ;  /* 0x0000000000007941 */ /* 0x000fea0003800000 */
.L_x_8246:
[----:B------:R-:W5:Y:S01]  /*8810*/  SYNCS.PHASECHK.TRANS64.TRYWAIT P4, [R89+URZ+0x288b0], R100 ;  /* 0x0288b064590075a7 */ /* 0x000f62000808017f */
[----:B------:R-:W-:Y:S01]  /*8820*/  ULDC UR40, c[0x0][0x2f4] ;  /* 0x0000bd0000287ab9 */ /* 0x000fe20000000800 */
[----:B------:R-:W-:Y:S04]  /*8830*/  BSSY B0, `(.L_x_8248) ;  /* 0x0000002000007945 */ /* 0x000fe80003800000 */
[----:B-----5:R-:W-:Y:S05]  /*8840*/  @!P4 BRA `(.L_x_8249) ;  /* 0x000001f000ccc947 */ /* 0x020fea0003800000 */
.L_x_8631:
[----:B------:R-:W-:Y:S05]  /*8850*/  BSYNC B0 ;  /* 0x0000000000007941 */ /* 0x000fea0003800000 */
.L_x_8248:
[----:B------:R-:W-:Y:S01]  /*8860*/  ULDC.64 UR4, c[0x0][0x328] ;  /* 0x0000ca0000047ab9 */ /* 0x000fe20000000a00 */
[----:B------:R-:W-:Y:S01]  /*8870*/  ULDC.64 UR6, c[0x0][0x318] ;  /* 0x0000c60000067ab9 */ /* 0x000fe20000000a00 */
[----:B------:R-:W-:Y:S01]  /*8880*/  IMAD R97, R97, UR4, RZ ;  /* 0x0000000461617c24 */ /* 0x000fe2000f8e02ff */
[----:B------:R-:W-:Y:S01]  /*8890*/  BSSY B0, `(.L_x_8250) ;  /* 0x000001d000007945 */ /* 0x000fe20003800000 */
[----:B---34-:R-:W-:-:S04]  /*88a0*/  IMAD.WIDE.U32 R12, R98, UR4, RZ ;  /* 0x00000004620c7c25 */ /* 0x018fc8000f8e00ff */
        /* <DEDUP_REMOVED lines=11> */
[----:B-12---:R-:W-:-:S04]  /*8960*/  LEA R44, P4, R12, UR6, 0x1 ;  /* 0x000000060c2c7c11 */ /* 0x006fc8000f8808ff */
        /* <DEDUP_REMOVED lines=15> */
.L_x_8251:
[----:B------:R-:W-:Y:S05]  /*8a60*/  BSYNC B0 ;  /* 0x0000000000007941 */ /* 0x000fea0003800000 */
.L_x_8250:
        /* <DEDUP_REMOVED lines=15> */
.L_x_8253:
[----:B------:R-:W-:Y:S05]  /*8b60*/  BSYNC B0 ;  /* 0x0000000000007941 */ /* 0x000fea0003800000 */
.L_x_8252:
        /* <DEDUP_REMOVED lines=15> */
.L_x_8255:
[----:B------:R-:W-:Y:S05]  /*8c60*/  BSYNC B0 ;  /* 0x0000000000007941 */ /* 0x000fea0003800000 */
.L_x_8254:
[----:B------:R-:W-:Y:S01]  /*8c70*/  ISETP.GE.AND P4, PT, R95, 0x61, PT ;  /* 0x000000615f00780c */ /* 0x000fe20003f86270 */
[----:B------:R-:W3:Y:S01]  /*8c80*/  SHFL.IDX PT, R11, R11, 0x3, 0x181f ;  /* 0x00781f000b0b7f89 */ /* 0x000ee200000e0000 */
[----:B------:R-:W-:Y:S03]  /*8c90*/  BSSY B0, `(.L_x_8256) ;  /* 0x000000d000007945 */ /* 0x000fe60003800000 */
[----:B01----:R0:W1:Y:S08]  /*8ca0*/  SHFL.IDX PT, R43, R44, 0x3, 0x181f ;  /* 0x00781f002c2b7f89 */ /* 0x00307000000e0000 */
[----:B0-----:R-:W-:Y:S05]  /*8cb0*/  @!P4 BRA `(.L_x_8257) ;  /* 0x000000000028c947 */ /* 0x001fea0003800000 */
[----:B------:R-:W-:-:S13]  /*8cc0*/  ISETP.GE.AND P4, PT, R16, UR40, PT ;  /* 0x0000002810007c0c */ /* 0x000fda000bf86270 */
[----:B--2---:R-:W0:Y:S01]  /*8cd0*/  @!P4 LDS.128 R12, [R91+0x3400] ;  /* 0x003400005b0cc984 */ /* 0x004e220000000c00 */
        /* <DEDUP_REMOVED lines=8> */
.L_x_8257:
[----:B------:R-:W-:Y:S05]  /*8d60*/  BSYNC B0 ;  /* 0x0000000000007941 */ /* 0x000fea0003800000 */
.L_x_8256:
[----:B------:R-:W-:Y:S01]  /*8d70*/  @!PT LDS RZ, [RZ] ;  /* 0x00000000fffff984 */ /* 0x000fe20000000800 */
[----:B------:R-:W-:Y:S01]  /*8d80*/  @!PT LDS RZ, [RZ] ;  /* 0x00000000fffff984 */ /* 0x000fe20000000800 */
[----:B------:R-:W-:Y:S01]  /*8d90*/  @!PT LDS RZ, [RZ] ;  /* 0x00000000fffff984 */ /* 0x000fe20000000800 */
[----:B------:R-:W-:Y:S01]  /*8da0*/  @!PT LDS RZ, [RZ] ;  /* 0x00000000fffff984 */ /* 0x000fe20000000800 */
[----:B------:R4:W-:Y:S06]  /*8db0*/  MEMBAR.ALL.CTA ;  /* 0x0000000000007992 */ /* 0x0009ec0000008000 */
[----:B----4-:R-:W4:Y:S01]  /*8dc0*/  FENCE.VIEW.ASYNC.S ;  /* 0x00000000000073c6 */ /* 0x010f220000000000 */
[----:B------:R-:W-:Y:S01]  /*8dd0*/  @!P3 VIADD R89, R89, 0x288c0 ;  /* 0x000288c05959b836 */ /* 0x000fe20000000000 */
[----:B----4-:R4:W-:Y:S01]  /*8de0*/  BAR.SYNC.DEFER_BLOCKING R92, 0x80 ;  /* 0x0002005c0000751d */ /* 0x0109e20000010000 */
[----:B------:R-:W-:Y:S01]  /*8df0*/  ISETP.NE.AND P4, PT, R90, RZ, PT ;  /* 0x000000ff5a00720c */ /* 0x000fe20003f85270 */
[----:B------:R-:W-:-:S02]  /*8e00*/  VIADD R19, R19, 0x1 ;  /* 0x0000000113137836 */ /* 0x000fc40000000000 */
[----:B------:R-:W-:-:S04]  /*8e10*/  @!P3 PRMT R89, RZ, 0x654, R89 ;  /* 0x00000654ff59b816 */ /* 0x000fc80000000059 */
[----:B------:R4:W-:Y:S01]  /*8e20*/  @!P3 SYNCS.ARRIVE.TRANS64.RED.A1T0 RZ, [R89+URZ], RZ ;  /* 0x000000ff59ffb9a7 */ /* 0x0009e2000810043f */
[----:B------:R-:W-:-:S04]  /*8e30*/  ISETP.NE.AND P3, PT, R19, 0x2, PT ;  /* 0x000000021300780c */ /* 0x000fc80003f65270 */
[----:B0-----:R-:W-:Y:S02]  /*8e40*/  SEL R12, RZ, 0x1, P3 ;  /* 0x00000001ff0c7807 */ /* 0x001fe40001800000 */
[----:B------:R-:W-:Y:S02]  /*8e50*/  SEL R19, R19, RZ, P3 ;  /* 0x000000ff13137207 */ /* 0x000fe40001800000 */
[----:B------:R-:W-:Y:S01]  /*8e60*/  LOP3.LUT R199, R199, R12, RZ, 0x3c, !PT ;  /* 0x0000000cc7c77212 */ /* 0x000fe200078e3cff */
[----:B------:R-:W-:Y:S06]  /*8e70*/  @P4 BRA `(.L_x_8258) ;  /* 0xffffff9800404947 */ /* 0x000fec000383ffff */
[----:B---3--:R-:W0:Y:S01]  /*8e80*/  S2R R11, SR_TID.X ;  /* 0x00000000000b7919 */ /* 0x008e220000002100 */
[----:B------:R-:W-:Y:S02]  /*8e90*/  PLOP3.LUT P0, PT, PT, PT, PT, 0x8, 0x0 ;  /* 0x000000000000781c */ /* 0x000fe40003f0e170 */
[----:B0-----:R-:W-:-:S04]  /*8ea0*/  SHF.R.U32.HI R11, RZ, 0x7, R11 ;  /* 0x00000007ff0b7819 */ /* 0x001fc8000001160b */
[----:B------:R-:W-:-:S13]  /*8eb0*/  ISETP.NE.AND P4, PT, R11, 0x1, PT ;  /* 0x000000010b00780c */ /* 0x000fda0003f85270 */
[----:B------:R-:W-:Y:S06]  /*8ec0*/  @!P4 BAR.ARV 0x9, 0x100 ;  /* 0x024400000000cb1d */ /* 0x000fec0000002000 */
.L_x_8156:
[----:B------:R-:W0:Y:S01]  /*8ed0*/  LDC R0, c[0x0][0x448] ;  /* 0x00011200ff007b82 */ /* 0x000e220000000800 */
[----:B------:R-:W-:-:S07]  /*8ee0*/  IADD3 R5, R198, 0x1, -R196 ;  /* 0x00000001c6057810 */ /* 0x000fce0007ffe8c4 */
[----:B------:R-:W3:Y:S01]  /*8ef0*/  LDC.64 R6, c[0x0][0x9e0] ;  /* 0x00027800ff067b82 */ /* 0x000ee20000000a00 */
[----:B0-----:R-:W-:Y:S01]  /*8f00*/  ISETP.NE.AND P1, PT, R0, 0x1, PT ;  /* 0x000000010000780c */ /* 0x001fe20003f25270 */
[----:B------:R-:W-:Y:S01]  /*8f10*/  VIADD R0, R200, 0x7f ;  /* 0x0000007fc8007836 */ /* 0x000fe20000000000 */
[----:B---3--:R-:W-:-:S11]  /*8f20*/  ISETP.GE.AND P2, PT, R7, 0x1, PT ;  /* 0x000000010700780c */ /* 0x008fd60003f46270 */
[----:B------:R-:W0:Y:S08]  /*8f30*/  @P1 LDC R3, c[0x0][0x44c] ;  /* 0x00011300ff031b82 */ /* 0x000e300000000800 */
[----:B------:R-:W3:Y:S01]  /*8f40*/  @P1 LDC R4, c[0x0][0x450] ;  /* 0x00011400ff041b82 */ /* 0x000ee20000000800 */
[----:B0-----:R-:W-:-:S05]  /*8f50*/  @P1 IMAD.HI.U32 R3, R0, R3, RZ ;  /* 0x0000000300031227 */ /* 0x001fca00078e00ff */
[----:B---3--:R-:W-:-:S05]  /*8f60*/  @P1 SHF.R.U32.HI R0, RZ, R4, R3 ;  /* 0x00000004ff001219 */ /* 0x008fca0000011603 */
[----:B------:R-:W-:Y:S01]  /*8f70*/  IMAD.IADD R5, R5, 0x1, R0 ;  /* 0x0000000105057824 */ /* 0x000fe200078e0200 */
[----:B------:R-:W-:Y:S06]  /*8f80*/  @P0 BRA `(.L_x_8259) ;  /* 0x00000000000c0947 */ /* 0x000fec0003800000 */
[----:B------:R-:W0:Y:S01]  /*8f90*/  FENCE.VIEW.ASYNC.G ;  /* 0x00000000000073c6 */ /* 0x000e220000000100 */
[----:B------:R-:W-:Y:S05]  /*8fa0*/  WARPSYNC.ALL ;  /* 0x0000000000007948 */ /* 0x000fea0003800000 */
[----:B0-----:R-:W-:Y:S06]  /*8fb0*/  BAR.ARV 0xc, 0x180 ;  /* 0x0306000000007b1d */ /* 0x001fec0000002000 */
.L_x_8259:
        /* <DEDUP_REMOVED lines=13> */
.L_x_8262:
[----:B------:R-:W-:-:S13]  /*9090*/  ISETP.NE.AND P0, PT, R7, 0x1, PT ;  /* 0x000000010700780c */ /* 0x000fda0003f05270 */
[----:B------:R-:W0:Y:S02]  /*90a0*/  @P0 LDC.64 R4, c[0x0][0x9e8] ;  /* 0x00027a00ff040b82 */ /* 0x000e240000000a00 */
[----:B0-----:R-:W-:-:S05]  /*90b0*/  @P0 IMAD.HI.U32 R4, R3, R4, RZ ;  /* 0x0000000403040227 */ /* 0x001fca00078e00ff */
[----:B------:R-:W-:-:S07]  /*90c0*/  @P0 SHF.R.U32.HI R3, RZ, R5, R4 ;  /* 0x00000005ff030219 */ /* 0x000fce0000011604 */
.L_x_8263:
[----:B------:R-:W-:Y:S05]  /*90d0*/  BSYNC B0 ;  /* 0x0000000000007941 */ /* 0x000fea0003800000 */
.L_x_8261:
[----:B------:R-:W-:-:S05]  /*90e0*/  IMAD R3, R3, R7, R7 ;  /* 0x0000000703037224 */ /* 0x000fca00078e0207 */
[----:B------:R-:W-:-:S07]  /*90f0*/  VIMNMX R0, R0, R3, PT ;  /* 0x0000000300007248 */ /* 0x000fce0003fe0100 */
.L_x_8260:
[----:B------:R-:W0:Y:S01]  /*9100*/  @P1 LDC R5, c[0x0][0x44c] ;  /* 0x00011300ff051b82 */ /* 0x000e220000000800 */
[----:B------:R-:W-:Y:S01]  /*9110*/  VIADD R0, R0, 0x7f ;  /* 0x0000007f00007836 */ /* 0x000fe20000000000 */
[----:B------:R-:W-:Y:S01]  /*9120*/  ULDC UR4, c[0x0][0x9dc] ;  /* 0x0002770000047ab9 */ /* 0x000fe20000000800 */
[----:B------:R-:W-:-:S03]  /*9130*/  IMAD.MOV.U32 R4, RZ, RZ, R200 ;  /* 0x000000ffff047224 */ /* 0x000fc600078e00c8 */
[----:B------:R-:W-:Y:S02]  /*9140*/  SHF.R.S32.HI R3, RZ, 0x1f, R0 ;  /* 0x0000001fff037819 */ /* 0x000fe40000011400 */
[----:B------:R-:W3:Y:S02]  /*9150*/  @P1 LDC R6, c[0x0][0x450] ;  /* 0x00011400ff061b82 */ /* 0x000ee40000000800 */
[----:B------:R-:W-:-:S04]  /*9160*/  LEA.HI R3, R3, R0, RZ, 0x7 ;  /* 0x0000000003037211 */ /* 0x000fc800078f38ff */
[----:B------:R-:W-:-:S04]  /*9170*/  SHF.R.S32.HI R3, RZ, 0x7, R3 ;  /* 0x00000007ff037819 */ /* 0x000fc80000011403 */
[----:B------:R-:W-:Y:S01]  /*9180*/  VIMNMX R9, R94, R3, PT ;  /* 0x000000035e097248 */ /* 0x000fe20003fe0100 */
[----:B0-----:R-:W-:-:S05]  /*9190*/  @P1 IMAD.HI.U32 R5, R200, R5, RZ ;  /* 0x00000005c8051227 */ /* 0x001fca00078e00ff */
[----:B---3--:R-:W-:-:S05]  /*91a0*/  @P1 SHF.R.U32.HI R4, RZ, R6, R5 ;  /* 0x00000006ff041219 */ /* 0x008fca0000011605 */
        /* <DEDUP_REMOVED lines=13> */
.L_x_8266:
[----:B------:R-:W-:-:S13]  /*9280*/  ISETP.NE.AND P0, PT, R7, 0x1, PT ;  /* 0x000000010700780c */ /* 0x000fda0003f05270 */
[----:B------:R-:W0:Y:S02]  /*9290*/  @P0 LDC.64 R4, c[0x0][0x9e8] ;  /* 0x00027a00ff040b82 */ /* 0x000e240000000a00 */
[----:B0-----:R-:W-:-:S05]  /*92a0*/  @P0 IMAD.HI.U32 R4, R0, R4, RZ ;  /* 0x0000000400040227 */ /* 0x001fca00078e00ff */
[----:B------:R-:W-:-:S07]  /*92b0*/  @P0 SHF.R.U32.HI R0, RZ, R5, R4 ;  /* 0x00000005ff000219 */ /* 0x000fce0000011604 */
.L_x_8267:
[----:B------:R-:W-:Y:S05]  /*92c0*/  BSYNC B0 ;  /* 0x0000000000007941 */ /* 0x000fea0003800000 */
.L_x_8265:
[----:B------:R-:W-:-:S05]  /*92d0*/  IMAD R0, R0, R7, RZ ;  /* 0x0000000700007224 */ /* 0x000fca00078e02ff */
[----:B------:R-:W-:-:S07]  /*92e0*/  VIMNMX R3, R3, R0, !PT ;  /* 0x0000000003037248 */ /* 0x000fce0007fe0100 */
.L_x_8264:
        /* <DEDUP_REMOVED lines=22> */
[----:B------:R0:W3:Y:S02]  /*9450*/  F2I.FTZ.U32.TRUNC.NTZ R5, R4 ;  /* 0x0000000400057305 */ /* 0x0000e4000021f000 */
[----:B0-----:R-:W-:Y:S02]  /*9460*/  IMAD.MOV.U32 R4, RZ, RZ, RZ ;  /* 0x000000ffff047224 */ /* 0x001fe400078e00ff */
[----:B---3--:R-:W-:-:S04]  /*9470*/  IMAD.MOV R7, RZ, RZ, -R5 ;  /* 0x000000ffff077224 */ /* 0x008fc800078e0a05 */
        /* <DEDUP_REMOVED lines=14> */
.L_x_8269:
[----:B------:R-:W-:Y:S05]  /*9560*/  BSYNC B0 ;  /* 0x0000000000007941 */ /* 0x000fea0003800000 */
.L_x_8268:
[-C--:B------:R-:W-:Y:S01]  /*9570*/  IMAD R208, R223, R88.reuse, R208 ;  /* 0x00000058dfd07224 */ /* 0x080fe200078e02d0 */
[----:B------:R-:W-:Y:S02]  /*9580*/  PLOP3.LUT P0, PT, PT, PT, PT, 0x80, 0x0 ;  /* 0x000000000000781c */ /* 0x000fe40003f0f070 */
[----:B------:R-:W-:Y:S02]  /*9590*/  CS2R R20, SRZ ;  /* 0x0000000000147805 */ /* 0x000fe4000001ff00 */
[----:B------:R-:W-:Y:S02]  /*95a0*/  CS2R R150, SRZ ;  /* 0x0000000000967805 */ /* 0x000fe4000001ff00 */
[----:B------:R-:W-:Y:S02]  /*95b0*/  CS2R R148, SRZ ;  /* 0x0000000000947805 */ /* 0x000fe4000001ff00 */
[----:B------:R-:W-:Y:S02]  /*95c0*/  VIADDMNMX R88, R208, R88, R9, PT ;  /* 0x00000058d0587246 */ /* 0x000fe40003800109 */
[----:B------:R-:W-:-:S02]  /*95d0*/  CS2R R146, SRZ ;  /* 0x0000000000927805 */ /* 0x000fc4000001ff00 */
[----:B------:R-:W-:Y:S02]  /*95e0*/  CS2R R144, SRZ ;  /* 0x0000000000907805 */ /* 0x000fe4000001ff00 */
[----:B------:R-:W-:Y:S02]  /*95f0*/  CS2R R142, SRZ ;  /* 0x00000000008e7805 */ /* 0x000fe4000001ff00 */
[----:B------:R-:W-:Y:S02]  /*9600*/  ISETP.GT.AND P1, PT, R88, R208, PT ;  /* 0x000000d05800720c */ /* 0x000fe40003f24270 */
        /* <DEDUP_REMOVED lines=28> */
[----:B------:R-:W-:Y:S01]  /*97d0*/  UMOV UR4, 0xffffffff ;  /* 0xffffffff00047882 */ /* 0x000fe20000000000 */
[----:B------:R-:W-:Y:S02]  /*97e0*/  VIADD R3, R18, 0x10400 ;  /* 0x0001040012037836 */ /* 0x000fe40000000000 */
[----:B------:R-:W-:Y:S05]  /*97f0*/  BRA.DIV UR4, `(.L_x_8271) ;  /* 0x000001e204f47947 */ /* 0x000fea000b800000 */
[----:B------:R-:W3:Y:S04]  /*9800*/  LDL R0, [R1+0x34] ;  /* 0x0000340001007983 */ /* 0x000ee80000100800 */
[----:B---3--:R0:W3:Y:S02]  /*9810*/  SHFL.IDX PT, R201, R0, RZ, 0x1f ;  /* 0x00001fff00c97589 */ /* 0x0080e400000e0000 */
.L_x_8634:
[----:B0--3--:R-:W-:Y:S01]  /*9820*/  LEA.HI R0, R201, R201, RZ, 0x1 ;  /* 0x000000c9c9007211 */ /* 0x009fe200078f08ff */
[----:B------:R-:W-:Y:S01]  /*9830*/  BSSY B6, `(.L_x_8272) ;  /* 0x0000019000067945 */ /* 0x000fe20003800000 */
[----:B------:R-:W-:Y:S02]  /*9840*/  LOP3.LUT P0, RZ, R3, 0x3ff, RZ, 0xc0, !PT ;  /* 0x000003ff03ff7812 */ /* 0x000fe4000780c0ff */
[----:B------:R-:W-:Y:S02]  /*9850*/  LOP3.LUT R0, R0, 0x1e, RZ, 0xc0, !PT ;  /* 0x0000001e00007812 */ /* 0x000fe400078ec0ff */
[----:B------:R-:W-:-:S03]  /*9860*/  P2R R25, PR, RZ, 0x1 ;  /* 0x00000001ff197803 */ /* 0x000fc60000000000 */
        /* <DEDUP_REMOVED lines=8> */
[----:B------:R-:W-:Y:S01]  /*98f0*/  IMAD.U32 R4, RZ, RZ, UR4 ;  /* 0x00000004ff047e24 */ /* 0x000fe2000f8e00ff */
[----:B------:R0:W3:Y:S01]  /*9900*/  LDC.64 R14, c[0x4][R0] ;  /* 0x01000000000e7b82 */ /* 0x0000e20000000a00 */
        /* <DEDUP_REMOVED lines=8> */
[----:B0-2---:R-:W-:-:S07]  /*9990*/  IMAD.MOV.U32 R13, RZ, RZ, RZ ;  /* 0x000000ffff0d7224 */ /* 0x005fce00078e00ff */
[----:B------:R-:W-:-:S07]  /*99a0*/  LEPC R20, `(.L_x_8273) ;  /* 0x000000001014794e */ /* 0x000fce0000000000 */
[----:B-1-345:R-:W-:Y:S05]  /*99b0*/  CALL.ABS.NOINC R14 ;  /* 0x000000000e007343 */ /* 0x03afea0003c00000 */
.L_x_8273:
[----:B------:R-:W-:Y:S05]  /*99c0*/  BSYNC B6 ;  /* 0x0000000000067941 */ /* 0x000fea0003800000 */
.L_x_8272:
        /* <DEDUP_REMOVED lines=13> */
.L_x_8277:
[----:B---3--:R3:W0:Y:S02]  /*9aa0*/  SYNCS.PHASECHK.TRANS64.TRYWAIT P0, [R18+URZ+0x28800], R3 ;  /* 0x02880003120075a7 */ /* 0x008624000800017f */
[----:B0-----:R-:W-:Y:S05]  /*9ab0*/  @!P0 NANOSLEEP.SYNCS 0x989680 ;  /* 0x009896800000895d */ /* 0x001fea0003900000 */
[----:B------:R-:W0:Y:S02]  /*9ac0*/  @!P0 SYNCS.PHASECHK.TRANS64 P0, [R18+URZ+0x28800], R3 ;  /* 0x02880003120085a7 */ /* 0x000e24000800007f */
[----:B0-----:R-:W-:Y:S05]  /*9ad0*/  @!P0 BRA `(.L_x_8277) ;  /* 0xfffffffc00f08947 */ /* 0x001fea000383ffff */
.L_x_8276:
[----:B------:R-:W-:Y:S05]  /*9ae0*/  BSYNC B0 ;  /* 0x0000000000007941 */ /* 0x000fea0003800000 */
.L_x_8275:
[----:B------:R-:W-:Y:S05]  /*9af0*/  BRA `(.L_x_8278) ;  /* 0x00000054002c7947 */ /* 0x000fea0003800000 */
.L_x_8274:
[----:B------:R-:W-:Y:S01]  /*9b00*/  ISETP.NE.AND P0, PT, R25, RZ, PT ;  /* 0x000000ff1900720c */ /* 0x000fe20003f05270 */
[----:B------:R-:W-:Y:S01]  /*9b10*/  ULDC.64 UR4, c[0x0][0x3f8] ;  /* 0x0000fe0000047ab9 */ /* 0x000fe20000000a00 */
[----:B-----5:R-:W-:Y:S01]  /*9b20*/  SHF.R.S32.HI R0, RZ, 0x1f, R24 ;  /* 0x0000001fff007819 */ /* 0x020fe20000011418 */
        /* <DEDUP_REMOVED lines=26> */
[----:B-1-34-:R-:W-:Y:S05]  /*9cd0*/  CALL.ABS.NOINC R14 ;  /* 0x000000000e007343 */ /* 0x01afea0003c00000 */
.L_x_8280:
[----:B------:R-:W-:Y:S05]  /*9ce0*/  BSYNC B6 ;  /* 0x0000000000067941 */ /* 0x000fea0003800000 */
.L_x_8279:
[----:B------:R-:W-:Y:S01]  /*9cf0*/  ULDC.U8 UR4, c[0x0][0x410] ;  /* 0x0001040000047ab9 */ /* 0x000fe20000000000 */
[----:B------:R-:W-:Y:S01]  /*9d00*/  IMAD.IADD R56, R188, 0x1, R200 ;  /* 0x00000001bc387824 */ /* 0x000fe200078e02c8 */
[----:B------:R-:W-:Y:S01]  /*9d10*/  ISETP.NE.AND P0, PT, RZ, UR4, PT ;  /* 0x00000004ff007c0c */ /* 0x000fe2000bf05270 */
[----:B------:R-:W-:Y:S02]  /*9d20*/  BSSY B0, `(.L_x_8281) ;  /* 0x0000520000007945 */ /* 0x000fe40003800000 */
[----:B------:R-:W-:-:S10]  /*9d30*/  IMAD R3, R220, 0x20, R56 ;  /* 0x00000020dc037824 */ /* 0x000fd400078e0238 */
[----:B------:R-:W-:Y:S05]  /*9d40*/  @!P0 BRA `(.L_x_8282) ;  /* 0x00000028006c8947 */ /* 0x000fea0003800000 */
[----:B------:R-:W0:Y:S01]  /*9d50*/  LDC R75, c[0x0][0x448] ;  /* 0x00011200ff4b7b82 */ /* 0x000e220000000800 */
[----:B------:R-:W-:Y:S01]  /*9d60*/  ULDC.64 UR4, c[0x0][0x3f8] ;  /* 0x0000fe0000047ab9 */ /* 0x000fe20000000a00 */
[----:B------:R-:W-:Y:S01]  /*9d70*/  ULDC.64 UR6, c[0x0][0x408] ;  /* 0x0001020000067ab9 */ /* 0x000fe20000000a00 */
[----:B------:R-:W-:Y:S01]  /*9d80*/  IMAD.MOV.U32 R8, RZ, RZ, R26 ;  /* 0x000000ffff087224 */ /* 0x000fe200078e001a */
[----:B------:R-:W-:Y:S01]  /*9d90*/  SHF.R.S32.HI R67, RZ, 0x1f, R186 ;  /* 0x0000001fff437819 */ /* 0x000fe200000114ba */
[----:B------:R-:W-:Y:S02]  /*9da0*/  IMAD.MOV.U32 R9, RZ, RZ, R29 ;  /* 0x000000ffff097224 */ /* 0x000fe400078e001d */
[----:B------:R-:W-:Y:S02]  /*9db0*/  IMAD.MOV.U32 R10, RZ, RZ, R24 ;  /* 0x000000ffff0a7224 */ /* 0x000fe400078e0018 */
[----:B------:R-:W-:Y:S01]  /*9dc0*/  IMAD.MOV.U32 R11, RZ, RZ, R31 ;  /* 0x000000ffff0b7224 */ /* 0x000fe200078e001f */
[----:B0-----:R-:W-:-:S13]  /*9dd0*/  ISETP.NE.AND P0, PT, R75, 0x1, PT ;  /* 0x000000014b00780c */ /* 0x001fda0003f05270 */
[----:B------:R-:W0:Y:S08]  /*9de0*/  @P0 LDC R0, c[0x0][0x44c] ;  /* 0x00011300ff000b82 */ /* 0x000e300000000800 */
[----:B------:R-:W3:Y:S01]  /*9df0*/  @P0 LDC R5, c[0x0][0x450] ;  /* 0x00011400ff050b82 */ /* 0x000ee20000000800 */
[----:B0-----:R-:W-:-:S05]  /*9e00*/  @P0 IMAD.HI.U32 R0, R3, R0, RZ ;  /* 0x0000000003000227 */ /* 0x001fca00078e00ff */
[----:B---3--:R-:W-:-:S04]  /*9e10*/  @P0 SHF.R.U32.HI R3, RZ, R5, R0 ;  /* 0x00000005ff030219 */ /* 0x008fc80000011600 */
[----:B------:R-:W-:Y:S01]  /*9e20*/  SHF.R.S32.HI R0, RZ, 0x1f, R3 ;  /* 0x0000001fff007819 */ /* 0x000fe20000011403 */
[----:B------:R-:W-:-:S04]  /*9e30*/  IMAD.WIDE.U32 R8, R3, UR4, R8 ;  /* 0x0000000403087c25 */ /* 0x000fc8000f8e0008 */
[C---:B------:R-:W-:Y:S02]  /*9e40*/  IMAD R4, R0.reuse, UR4, RZ ;  /* 0x0000000400047c24 */ /* 0x040fe4000f8e02ff */
[----:B------:R-:W-:Y:S02]  /*9e50*/  IMAD R0, R0, UR6, RZ ;  /* 0x0000000600007c24 */ /* 0x000fe4000f8e02ff */
[C---:B--2---:R-:W-:Y:S01]  /*9e60*/  IMAD R13, R3.reuse, UR5, R4 ;  /* 0x00000005030d7c24 */ /* 0x044fe2000f8e0204 */
        /* <DEDUP_REMOVED lines=13> */
[----:B------:R0:W3:Y:S04]  /*9f40*/  SHFL.IDX PT, R3, R5, RZ, 0x181f ;  /* 0x00181fff05037589 */ /* 0x0000e800000e0000 */
[----:B------:R0:W0:Y:S04]  /*9f50*/  SHFL.IDX PT, R4, R8, RZ, 0x181f ;  /* 0x00181fff08047589 */ /* 0x00002800000e0000 */
[----:B------:R0:W0:Y:S02]  /*9f60*/  SHFL.IDX PT, R14, R7, RZ, 0x181f ;  /* 0x00181fff070e7589 */ /* 0x00002400000e0000 */
.L_x_8640:
[----:B------:R-:W-:Y:S01]  /*9f70*/  IMAD R75, R196, R75, RZ ;  /* 0x0000004bc44b7224 */ /* 0x000fe200078e02ff */
[----:B------:R-:W-:Y:S01]  /*9f80*/  BSSY B1, `(.L_x_8284) ;  /* 0x000001e000017945 */ /* 0x000fe20003800000 */
[----:B------:R-:W-:Y:S02]  /*9f90*/  CS2R R48, SRZ ;  /* 0x0000000000307805 */ /* 0x000fe4000001ff00 */
[----:B------:R-:W-:Y:S02]  /*9fa0*/  CS2R R38, SRZ ;  /* 0x0000000000267805 */ /* 0x000fe4000001ff00 */
[----:B------:R-:W-:Y:S02]  /*9fb0*/  CS2R R46, SRZ ;  /* 0x00000000002e7805 */ /* 0x000fe4000001ff00 */
[----:B------:R-:W-:Y:S02]  /*9fc0*/  ISETP.GE.AND P0, PT, R56, R75, PT ;  /* 0x0000004b3800720c */ /* 0x000fe40003f06270 */
[----:B------:R-:W-:-:S11]  /*9fd0*/  CS2R R40, SRZ ;  /* 0x0000000000287805 */ /* 0x000fd6000001ff00 */
        /* <DEDUP_REMOVED lines=8> */
[C---:B------:R-:W-:Y:S01]  /*a060*/  @!P5 IMAD.SHL.U32 R15, R186.reuse, 0x2, RZ ;  /* 0x00000002ba0fd824 */ /* 0x040fe200078e00ff */
[----:B------:R-:W-:Y:S02]  /*a070*/  @!P5 SHF.L.U64.HI R9, R186, 0x1, R67 ;  /* 0x00000001ba09d819 */ /* 0x000fe40000010243 */
[CC--:B---3--:R-:W-:Y:S02]  /*a080*/  @!P4 IADD3 R10, P0, R3.reuse, R12.reuse, RZ ;  /* 0x0000000c030ac210 */ /* 0x0c8fe40007f1e0ff */
[----:B0-----:R-:W-:Y:S02]  /*a090*/  @!P4 IADD3 R12, P1, R14, R12, RZ ;  /* 0x0000000c0e0cc210 */ /* 0x001fe40007f3e0ff */
[-C--:B------:R-:W-:Y:S01]  /*a0a0*/  @!P5 IADD3 R20, P2, R3, R15.reuse, RZ ;  /* 0x0000000f0314d210 */ /* 0x080fe20007f5e0ff */
[----:B--2---:R-:W-:Y:S01]  /*a0b0*/  @!P4 IMAD.X R11, R0, 0x1, R13, P0 ;  /* 0x00000001000bc824 */ /* 0x004fe200000e060d */
[----:B------:R-:W-:Y:S02]  /*a0c0*/  @!P5 IADD3 R14, P3, R14, R15, RZ ;  /* 0x0000000f0e0ed210 */ /* 0x000fe40007f7e0ff */
[----:B------:R-:W-:-:S02]  /*a0d0*/  CS2R R46, SRZ ;  /* 0x00000000002e7805 */ /* 0x000fc4000001ff00 */
[----:B------:R-:W-:Y:S01]  /*a0e0*/  CS2R R48, SRZ ;  /* 0x0000000000307805 */ /* 0x000fe2000001ff00 */
[----:B------:R-:W-:Y:S02]  /*a0f0*/  @!P5 IMAD.X R21, R0, 0x1, R9, P2 ;  /* 0x000000010015d824 */ /* 0x000fe400010e0609 */
[C---:B------:R-:W-:Y:S02]  /*a100*/  @!P4 IMAD.X R13, R4.reuse, 0x1, R13, P1 ;  /* 0x00000001040dc824 */ /* 0x040fe400008e060d */
[----:B------:R-:W-:Y:S01]  /*a110*/  @!P5 IMAD.X R15, R4, 0x1, R9, P3 ;  /* 0x00000001040fd824 */ /* 0x000fe200018e0609 */
[----:B------:R0:W5:Y:S04]  /*a120*/  @!P5 LD.E.64 R40, desc[UR52][R20.64] ;  /* 0x000000341428d980 */ /* 0x000168000c101b00 */
[----:B------:R0:W5:Y:S04]  /*a130*/  @!P5 LD.E.64 R38, desc[UR52][R14.64] ;  /* 0x000000340e26d980 */ /* 0x000168000c101b00 */
[----:B------:R0:W5:Y:S04]  /*a140*/  @!P4 LD.E.64 R46, desc[UR52][R10.64] ;  /* 0x000000340a2ec980 */ /* 0x000168000c101b00 */
[----:B------:R0:W5:Y:S02]  /*a150*/  @!P4 LD.E.64 R48, desc[UR52][R12.64] ;  /* 0x000000340c30c980 */ /* 0x000164000c101b00 */
.L_x_8285:
[----:B------:R-:W-:Y:S05]  /*a160*/  BSYNC B1 ;  /* 0x0000000000017941 */ /* 0x000fea0003800000 */
.L_x_8284:
[----:B--2--5:R-:W-:Y:S01]  /*a170*/  IMAD.MOV.U32 R0, RZ, RZ, R48 ;  /* 0x000000ffff007224 */ /* 0x024fe200078e0030 */
[----:B------:R-:W-:Y:S01]  /*a180*/  UMOV UR4, 0xffffffff ;  /* 0xffffffff00047882 */ /* 0x000fe20000000000 */
[----:B---3--:R-:W-:Y:S01]  /*a190*/  IMAD.MOV.U32 R3, RZ, RZ, R49 ;  /* 0x000000ffff037224 */ /* 0x008fe200078e0031 */
[----:B-1----:R-:W-:Y:S01]  /*a1a0*/  CS2R R42, SRZ ;  /* 0x00000000002a7805 */ /* 0x002fe2000001ff00 */
[----:B0-----:R-:W-:Y:S01]  /*a1b0*/  IMAD.MOV.U32 R4, RZ, RZ, R38 ;  /* 0x000000ffff047224 */ /* 0x001fe200078e0026 */
        /* <DEDUP_REMOVED lines=14> */
[----:B------:R0:W1:Y:S04]  /*a2a0*/  SHFL.IDX PT, R0, R6, 0x1, 0x181f ;  /* 0x00381f0006007f89 */ /* 0x00006800000e0000 */
[----:B------:R0:W2:Y:S04]  /*a2b0*/  SHFL.IDX PT, R3, R5, 0x1, 0x181f ;  /* 0x00381f0005037f89 */ /* 0x0000a800000e0000 */
[----:B------:R0:W3:Y:S04]  /*a2c0*/  SHFL.IDX PT, R4, R8, 0x1, 0x181f ;  /* 0x00381f0008047f89 */ /* 0x0000e800000e0000 */
[----:B------:R0:W0:Y:S02]  /*a2d0*/  SHFL.IDX PT, R14, R7, 0x1, 0x181f ;  /* 0x00381f00070e7f89 */ /* 0x00002400000e0000 */
.L_x_8646:
[----:B------:R-:W-:Y:S01]  /*a2e0*/  VIADD R10, R56, 0x20 ;  /* 0x00000020380a7836 */ /* 0x000fe20000000000 */
[----:B------:R-:W-:Y:S01]  /*a2f0*/  BSSY B1, `(.L_x_8287) ;  /* 0x000001d000017945 */ /* 0x000fe20003800000 */
[----:B------:R-:W-:Y:S02]  /*a300*/  CS2R R28, SRZ ;  /* 0x00000000001c7805 */ /* 0x000fe4000001ff00 */
[----:B------:R-:W-:Y:S02]  /*a310*/  CS2R R44, SRZ ;  /* 0x00000000002c7805 */ /* 0x000fe4000001ff00 */
[----:B------:R-:W-:Y:S02]  /*a320*/  CS2R R30, SRZ ;  /* 0x00000000001e7805 */ /* 0x000fe4000001ff00 */
        /* <DEDUP_REMOVED lines=11> */
[CC--:B--2---:R-:W-:Y:S02]  /*a3e0*/  @!P4 IADD3 R10, P0, R3.reuse, R12.reuse, RZ ;  /* 0x0000000c030ac210 */ /* 0x0c4fe40007f1e0ff */
[-C--:B------:R-:W-:Y:S02]  /*a3f0*/  @!P5 IADD3 R20, P2, R3, R11.reuse, RZ ;  /* 0x0000000b0314d210 */ /* 0x080fe40007f5e0ff */
[C---:B0-----:R-:W-:Y:S02]  /*a400*/  @!P4 IADD3 R12, P1, R14.reuse, R12, RZ ;  /* 0x0000000c0e0cc210 */ /* 0x041fe40007f3e0ff */
[----:B------:R-:W-:Y:S01]  /*a410*/  @!P5 IADD3 R14, P3, R14, R11, RZ ;  /* 0x0000000b0e0ed210 */ /* 0x000fe20007f7e0ff */
[----:B-1----:R-:W-:Y:S01]  /*a420*/  @!P5 IMAD.X R21, R0, 0x1, R15, P2 ;  /* 0x000000010015d824 */ /* 0x002fe200010e060f */
[----:B------:R-:W-:-:S02]  /*a430*/  CS2R R44, SRZ ;  /* 0x00000000002c7805 */ /* 0x000fc4000001ff00 */
[----:B------:R-:W-:Y:S01]  /*a440*/  CS2R R42, SRZ ;  /* 0x00000000002a7805 */ /* 0x000fe2000001ff00 */
[--C-:B------:R-:W-:Y:S02]  /*a450*/  @!P4 IMAD.X R11, R0, 0x1, R9.reuse, P0 ;  /* 0x00000001000bc824 */ /* 0x100fe400000e0609 */
[C---:B---3--:R-:W-:Y:S01]  /*a460*/  @!P4 IMAD.X R13, R4.reuse, 0x1, R9, P1 ;  /* 0x00000001040dc824 */ /* 0x048fe200008e0609 */
[----:B------:R0:W5:Y:S01]  /*a470*/  @!P5 LD.E.64 R30, desc[UR52][R20.64] ;  /* 0x00000034141ed980 */ /* 0x000162000c101b00 */
[----:B------:R-:W-:-:S03]  /*a480*/  @!P5 IMAD.X R15, R4, 0x1, R15, P3 ;  /* 0x00000001040fd824 */ /* 0x000fc600018e060f */
[----:B------:R0:W5:Y:S04]  /*a490*/  @!P4 LD.E.64 R44, desc[UR52][R10.64] ;  /* 0x000000340a2cc980 */ /* 0x000168000c101b00 */
[----:B------:R0:W5:Y:S04]  /*a4a0*/  @!P5 LD.E.64 R28, desc[UR52][R14.64] ;  /* 0x000000340e1cd980 */ /* 0x000168000c101b00 */
[----:B------:R0:W5:Y:S02]  /*a4b0*/  @!P4 LD.E.64 R42, desc[UR52][R12.64] ;  /* 0x000000340c2ac980 */ /* 0x000164000c101b00 */
.L_x_8288:
[----:B------:R-:W-:Y:S05]  /*a4c0*/  BSYNC B1 ;  /* 0x0000000000017941 */ /* 0x000fea0003800000 */
.L_x_8287:
[----:B-1---5:R-:W-:Y:S01]  /*a4d0*/  IMAD.MOV.U32 R0, RZ, RZ, R42 ;  /* 0x000000ffff007224 */ /* 0x022fe200078e002a */
[----:B------:R-:W-:Y:S01]  /*a4e0*/  UMOV UR4, 0xffffffff ;  /* 0xffffffff00047882 */ /* 0x000fe20000000000 */
[----:B--2---:R-:W-:Y:S02]  /*a4f0*/  IMAD.MOV.U32 R3, RZ, RZ, R43 ;  /* 0x000000ffff037224 */ /* 0x004fe400078e002b */
        /* <DEDUP_REMOVED lines=15> */
[----:B------:R1:W2:Y:S04]  /*a5f0*/  SHFL.IDX PT, R0, R6, 0x2, 0x181f ;  /* 0x00581f0006007f89 */ /* 0x0002a800000e0000 */
[----:B------:R1:W3:Y:S04]  /*a600*/  SHFL.IDX PT, R3, R5, 0x2, 0x181f ;  /* 0x00581f0005037f89 */ /* 0x0002e800000e0000 */
[----:B------:R1:W1:Y:S04]  /*a610*/  SHFL.IDX PT, R4, R8, 0x2, 0x181f ;  /* 0x00581f0008047f89 */ /* 0x00026800000e0000 */
[----:B0-----:R0:W0:Y:S02]  /*a620*/  SHFL.IDX PT, R14, R7, 0x2, 0x181f ;  /* 0x00581f00070e7f89 */ /* 0x00102400000e0000 */
.L_x_8652:
[----:B------:R-:W-:Y:S01]  /*a630*/  VIADD R10, R56, 0x40 ;  /* 0x00000040380a7836 */ /* 0x000fe20000000000 */
        /* <DEDUP_REMOVED lines=17> */
[-C--:B------:R-:W-:Y:S02]  /*a750*/  @!P5 IADD3 R20, P2, R3, R11.reuse, RZ ;  /* 0x0000000b0314d210 */ /* 0x080fe40007f5e0ff */
[C---:B0-----:R-:W-:Y:S02]  /*a760*/  @!P4 IADD3 R12, P1, R14.reuse, R12, RZ ;  /* 0x0000000c0e0cc210 */ /* 0x041fe40007f3e0ff */
[----:B------:R-:W-:Y:S01]  /*a770*/  @!P5 IADD3 R14, P3, R14, R11, RZ ;  /* 0x0000000b0e0ed210 */ /* 0x000fe20007f7e0ff */
[----:B--2---:R-:W-:Y:S01]  /*a780*/  @!P5 IMAD.X R21, R0, 0x1, R15, P2 ;  /* 0x000000010015d824 */ /* 0x004fe200010e060f */
[----:B------:R-:W-:-:S02]  /*a790*/  CS2R R34, SRZ ;  /* 0x0000000000227805 */ /* 0x000fc4000001ff00 */
[----:B------:R-:W-:Y:S01]  /*a7a0*/  CS2R R32, SRZ ;  /* 0x0000000000207805 */ /* 0x000fe2000001ff00 */
[--C-:B------:R-:W-:Y:S02]  /*a7b0*/  @!P4 IMAD.X R11, R0, 0x1, R9.reuse, P0 ;  /* 0x00000001000bc824 */ /* 0x100fe400000e0609 */
[C---:B-1----:R-:W-:Y:S01]  /*a7c0*/  @!P4 IMAD.X R13, R4.reuse, 0x1, R9, P1 ;  /* 0x00000001040dc824 */ /* 0x042fe200008e0609 */
[----:B------:R0:W5:Y:S01]  /*a7d0*/  @!P5 LD.E.64 R24, desc[UR52][R20.64] ;  /* 0x000000341418d980 */ /* 0x000162000c101b00 */
[----:B------:R-:W-:-:S03]  /*a7e0*/  @!P5 IMAD.X R15, R4, 0x1, R15, P3 ;  /* 0x00000001040fd824 */ /* 0x000fc600018e060f */
[----:B------:R0:W5:Y:S04]  /*a7f0*/  @!P4 LD.E.64 R34, desc[UR52][R10.64] ;  /* 0x000000340a22c980 */ /* 0x000168000c101b00 */
[----:B------:R0:W5:Y:S04]  /*a800*/  @!P5 LD.E.64 R26, desc[UR52][R14.64] ;  /* 0x000000340e1ad980 */ /* 0x000168000c101b00 */
[----:B------:R0:W5:Y:S02]  /*a810*/  @!P4 LD.E.64 R32, desc[UR52][R12.64] ;  /* 0x000000340c20c980 */ /* 0x000164000c101b00 */
.L_x_8291:
[----:B------:R-:W-:Y:S05]  /*a820*/  BSYNC B1 ;  /* 0x0000000000017941 */ /* 0x000fea0003800000 */
.L_x_8290:
[----:B--2--5:R-:W-:Y:S01]  /*a830*/  IMAD.MOV.U32 R0, RZ, RZ, R32 ;  /* 0x000000ffff007224 */ /* 0x024fe200078e0020 */
[----:B------:R-:W-:Y:S01]  /*a840*/  UMOV UR4, 0xffffffff ;  /* 0xffffffff00047882 */ /* 0x000fe20000000000 */
[----:B---3--:R-:W-:Y:S01]  /*a850*/  IMAD.MOV.U32 R3, RZ, RZ, R33 ;  /* 0x000000ffff037224 */ /* 0x008fe200078e0021 */
[----:B0-----:R-:W-:Y:S01]  /*a860*/  CS2R R20, SRZ ;  /* 0x0000000000147805 */ /* 0x001fe2000001ff00 */
        /* <DEDUP_REMOVED lines=19> */
.L_x_8658:
[----:B------:R-:W-:Y:S01]  /*a9a0*/  VIADD R56, R56, 0x60 ;  /* 0x0000006038387836 */ /* 0x000fe20000000000 */
[----:B------:R-:W-:Y:S01]  /*a9b0*/  BSSY B1, `(.L_x_8293) ;  /* 0x000001d000017945 */ /* 0x000fe20003800000 */
[----:B0-----:R-:W-:Y:S02]  /*a9c0*/  CS2R R8, SRZ ;  /* 0x0000000000087805 */ /* 0x001fe4000001ff00 */
[----:B------:R-:W-:Y:S02]  /*a9d0*/  CS2R R12, SRZ ;  /* 0x00000000000c7805 */ /* 0x000fe4000001ff00 */
[----:B------:R-:W-:Y:S02]  /*a9e0*/  CS2R R10, SRZ ;  /* 0x00000000000a7805 */ /* 0x000fe4000001ff00 */
[----:B------:R-:W-:-:S13]  /*a9f0*/  ISETP.GE.AND P0, PT, R56, R75, PT ;  /* 0x0000004b3800720c */ /* 0x000fda0003f06270 */
[----:B------:R-:W-:Y:S05]  /*aa00*/  @P0 BRA `(.L_x_8294) ;  /* 0x00000000005c0947 */ /* 0x000fea0003800000 */
[----:B------:R-:W-:Y:S01]  /*aa10*/  ULDC UR4, c[0x0][0x3f4] ;  /* 0x0000fd0000047ab9 */ /* 0x000fe20000000800 */
[----:B------:R-:W-:Y:S02]  /*aa20*/  CS2R R10, SRZ ;  /* 0x00000000000a7805 */ /* 0x000fe4000001ff00 */
[----:B------:R-:W-:Y:S02]  /*aa30*/  ISETP.GE.AND P4, PT, R22, UR4, PT ;  /* 0x0000000416007c0c */ /* 0x000fe4000bf86270 */
[----:B------:R-:W-:-:S11]  /*aa40*/  ISETP.GE.AND P5, PT, R186, UR4, PT ;  /* 0x00000004ba007c0c */ /* 0x000fd6000bfa6270 */
[C---:B------:R-:W-:Y:S01]  /*aa50*/  @!P4 IMAD.SHL.U32 R66, R22.reuse, 0x2, RZ ;  /* 0x000000021642c824 */ /* 0x040fe200078e00ff */
[----:B------:R-:W-:Y:S01]  /*aa60*/  @!P4 SHF.L.U64.HI R5, R22, 0x1, R23 ;  /* 0x000000011605c819 */ /* 0x000fe20000010217 */
[C---:B------:R-:W-:Y:S01]  /*aa70*/  @!P5 IMAD.SHL.U32 R15, R186.reuse, 0x2, RZ ;  /* 0x00000002ba0fd824 */ /* 0x040fe200078e00ff */
[----:B------:R-:W-:Y:S02]  /*aa80*/  @!P5 SHF.L.U64.HI R9, R186, 0x1, R67 ;  /* 0x00000001ba09d819 */ /* 0x000fe40000010243 */
[CC--:B--2---:R-:W-:Y:S02]  /*aa90*/  @!P4 IADD3 R6, P0, R3.reuse, R66.reuse, RZ ;  /* 0x000000420306c210 */ /* 0x0c4fe40007f1e0ff */
[----:B------:R-:W-:Y:S02]  /*aaa0*/  @!P4 IADD3 R66, P1, R14, R66, RZ ;  /* 0x000000420e42c210 */ /* 0x000fe40007f3e0ff */
[----:B------:R-:W-:Y:S02]  /*aab0*/  @!P5 IADD3 R68, P2, R3, R15, RZ ;  /* 0x0000000f0344d210 */ /* 0x000fe40007f5e0ff */
[----:B------:R-:W-:-:S02]  /*aac0*/  CS2R R12, SRZ ;  /* 0x00000000000c7805 */ /* 0x000fc4000001ff00 */
[----:B------:R-:W-:Y:S02]  /*aad0*/  @!P5 IADD3 R14, P3, R14, R15, RZ ;  /* 0x0000000f0e0ed210 */ /* 0x000fe40007f7e0ff */
[----:B------:R-:W-:Y:S01]  /*aae0*/  CS2R R20, SRZ ;  /* 0x0000000000147805 */ /* 0x000fe2000001ff00 */
[C---:B-1----:R-:W-:Y:S02]  /*aaf0*/  @!P4 IMAD.X R7, R0.reuse, 0x1, R5, P0 ;  /* 0x000000010007c824 */ /* 0x042fe400000e0605 */
[--C-:B------:R-:W-:Y:S02]  /*ab00*/  @!P5 IMAD.X R69, R0, 0x1, R9.reuse, P2 ;  /* 0x000000010045d824 */ /* 0x100fe400010e0609 */
[C---:B---3--:R-:W-:Y:S01]  /*ab10*/  @!P5 IMAD.X R15, R4.reuse, 0x1, R9, P3 ;  /* 0x00000001040fd824 */ /* 0x048fe200018e0609 */
[----:B------:R-:W-:Y:S01]  /*ab20*/  CS2R R8, SRZ ;  /* 0x0000000000087805 */ /* 0x000fe2000001ff00 */
[----:B------:R-:W-:Y:S01]  /*ab30*/  @!P4 IMAD.X R67, R4, 0x1, R5, P1 ;  /* 0x000000010443c824 */ /* 0x000fe200008e0605 */
[----:B------:R0:W5:Y:S04]  /*ab40*/  @!P5 LD.E.64 R10, desc[UR52][R68.64] ;  /* 0x00000034440ad980 */ /* 0x000168000c101b00 */
[----:B------:R0:W5:Y:S04]  /*ab50*/  @!P5 LD.E.64 R8, desc[UR52][R14.64] ;  /* 0x000000340e08d980 */ /* 0x000168000c101b00 */
[----:B------:R0:W5:Y:S04]  /*ab60*/  @!P4 LD.E.64 R12, desc[UR52][R6.64] ;  /* 0x00000034060cc980 */ /* 0x000168000c101b00 */
[----:B------:R0:W5:Y:S02]  /*ab70*/  @!P4 LD.E.64 R20, desc[UR52][R66.64] ;  /* 0x000000344214c980 */ /* 0x000164000c101b00 */
.L_x_8294:
[----:B------:R-:W-:Y:S05]  /*ab80*/  BSYNC B1 ;  /* 0x0000000000017941 */ /* 0x000fea0003800000 */
.L_x_8293:
[----:B------:R-:W-:Y:S01]  /*ab90*/  ULEA.HI UR4, UR37, UR37, URZ, 0x1 ;  /* 0x0000002525047291 */ /* 0x000fe2000f8f083f */
[----:B---3-5:R-:W-:Y:S01]  /*aba0*/  IMAD.MOV.U32 R4, RZ, RZ, R21 ;  /* 0x000000ffff047224 */ /* 0x028fe200078e0015 */
[----:B--2---:R-:W-:Y:S01]  /*abb0*/  VIADDMNMX R3, R75, -R200, 0x80, PT ;  /* 0x000000804b037446 */ /* 0x004fe200038009c8 */
[----:B-1----:R-:W-:Y:S01]  /*abc0*/  IMAD.MOV.U32 R0, RZ, RZ, R20 ;  /* 0x000000ffff007224 */ /* 0x002fe200078e0014 */
[----:B------:R-:W-:Y:S01]  /*abd0*/  ULOP3.LUT UR4, UR4, 0xfffffffe, URZ, 0xc0, !UPT ;  /* 0xfffffffe04047892 */ /* 0x000fe2000f8ec03f */
[----:B0-----:R-:W-:Y:S01]  /*abe0*/  IMAD.MOV.U32 R6, RZ, RZ, R12 ;  /* 0x000000ffff067224 */ /* 0x001fe200078e000c */
[----:B------:R-:W-:Y:S01]  /*abf0*/  PRMT R67, R4, 0x7610, R67 ;  /* 0x0000761004437816 */ /* 0x000fe20000000043 */
[----:B------:R-:W-:Y:S01]  /*ac00*/  IMAD.MOV.U32 R4, RZ, RZ, R9 ;  /* 0x000000ffff047224 */ /* 0x000fe200078e0009 */
[----:B------:R-:W-:Y:S01]  /*ac10*/  UIADD3 UR4, UR37, -UR4, URZ ;  /* 0x8000000425047290 */ /* 0x000fe2000fffe03f */
[----:B------:R-:W-:Y:S01]  /*ac20*/  IMAD.MOV.U32 R7, RZ, RZ, R13 ;  /* 0x000000ffff077224 */ /* 0x000fe200078e000d */
[----:B------:R-:W-:Y:S01]  /*ac30*/  BSSY B1, `(.L_x_8295) ;  /* 0x000000d000017945 */ /* 0x000fe20003800000 */
[----:B------:R-:W-:Y:S01]  /*ac40*/  PRMT R66, R0, 0x7610, R66 ;  /* 0x0000761000427816 */ /* 0x000fe20000000042 */
[----:B------:R-:W-:Y:S01]  /*ac50*/  IMAD.MOV.U32 R0, RZ, RZ, R8 ;  /* 0x000000ffff007224 */ /* 0x000fe200078e0008 */
[----:B------:R-:W-:Y:S01]  /*ac60*/  PRMT R14, R4, 0x7610, R14 ;  /* 0x00007610040e7816 */ /* 0x000fe2000000000e */
[----:B------:R-:W-:Y:S01]  /*ac70*/  IMAD.U32 R5, RZ, RZ, UR4 ;  /* 0x00000004ff057e24 */ /* 0x000fe2000f8e00ff */
[----:B------:R-:W-:Y:S01]  /*ac80*/  PRMT R68, R6, 0x7610, R68 ;  /* 0x0000761006447816 */ /* 0x000fe20000000044 */
[----:B------:R-:W-:Y:S01]  /*ac90*/  IMAD.MOV.U32 R4, RZ, RZ, R10 ;  /* 0x000000ffff047224 */ /* 0x000fe200078e000a */
[----:B------:R-:W-:Y:S01]  /*aca0*/  ISETP.GE.AND P1, PT, R188, R3, PT ;  /* 0x00000003bc00720c */ /* 0x000fe20003f26270 */
[----:B------:R-:W-:Y:S01]  /*acb0*/  IMAD.MOV.U32 R6, RZ, RZ, R11 ;  /* 0x000000ffff067224 */ /* 0x000fe200078e000b */
[----:B------:R-:W-:-:S02]  /*acc0*/  SHF.L.U32 R5, R5, 0x1f, RZ ;  /* 0x0000001f05057819 */ /* 0x000fc400000006ff */
[----:B------:R-:W-:Y:S02]  /*acd0*/  PRMT R69, R7, 0x7610, R69 ;  /* 0x0000761007457816 */ /* 0x000fe40000000045 */
[----:B------:R-:W0:Y:S02]  /*ace0*/  SYNCS.PHASECHK.TRANS64.TRYWAIT P0, [R18+URZ+0x28800], R5 ;  /* 0x02880005120075a7 */ /* 0x000e24000800017f */
[----:B0-----:R-:W-:Y:S05]  /*acf0*/  @!P0 BRA `(.L_x_8296) ;  /* 0x000001d400a08947 */ /* 0x001fea0003800000 */
.L_x_8659:
[----:B------:R-:W-:Y:S05]  /*ad00*/  BSYNC B1 ;  /* 0x0000000000017941 */ /* 0x000fea0003800000 */
.L_x_8295:
[----:B------:R-:W-:Y:S01]  /*ad10*/  BSSY B1, `(.L_x_8297) ;  /* 0x0000067000017945 */ /* 0x000fe20003800000 */
        /* <DEDUP_REMOVED lines=19> */
[----:B------:R-:W-:Y:S02]  /*ae50*/  LOP3.LUT R75, R75, 0xffff0000, RZ, 0xc0, !PT ;  /* 0xffff00004b4b7812 */ /* 0x000fe400078ec0ff */
[----:B------:R-:W-:Y:S02]  /*ae60*/  PRMT R74, R50, 0x5432, R74 ;  /* 0x00005432324a7816 */ /* 0x000fe4000000004a */
        /* <DEDUP_REMOVED lines=9> */
[----:B------:R-:W-:Y:S01]  /*af00*/  FFMA.FTZ R80, R46, R79, R80 ;  /* 0x0000004f2e507223 */ /* 0x000fe20000010050 */
[-C--:B------:R-:W-:Y:S01]  /*af10*/  FFMA.FTZ R79, R48, R75.reuse, -R47 ;  /* 0x0000004b304f7223 */ /* 0x080fe2000001082f */
[C---:B------:R-:W-:Y:S01]  /*af20*/  IMAD.U32 R7, R5.reuse, 0x10000, RZ ;  /* 0x0001000005077824 */ /* 0x040fe200078e00ff */
[----:B------:R-:W-:Y:S01]  /*af30*/  LOP3.LUT R4, R4, 0xffff0000, RZ, 0xc0, !PT ;  /* 0xffff000004047812 */ /* 0x000fe200078ec0ff */
[C---:B------:R-:W-:Y:S01]  /*af40*/  IMAD.U32 R47, R74.reuse, 0x10000, RZ ;  /* 0x000100004a2f7824 */ /* 0x040fe200078e00ff */
[----:B------:R-:W-:Y:S01]  /*af50*/  LOP3.LUT R5, R5, 0xffff0000, RZ, 0xc0, !PT ;  /* 0xffff000005057812 */ /* 0x000fe200078ec0ff */
[----:B------:R-:W-:Y:S01]  /*af60*/  FMUL.FTZ R83, R49, R75 ;  /* 0x0000004b31537220 */ /* 0x000fe20000410000 */
[C---:B------:R-:W-:Y:S01]  /*af70*/  LOP3.LUT R46, R77.reuse, 0xffff0000, RZ, 0xc0, !PT ;  /* 0xffff00004d2e7812 */ /* 0x040fe200078ec0ff */
[----:B------:R-:W-:Y:S01]  /*af80*/  IMAD.U32 R49, R77, 0x10000, RZ ;  /* 0x000100004d317824 */ /* 0x000fe200078e00ff */
[----:B------:R-:W-:Y:S01]  /*af90*/  LOP3.LUT R74, R74, 0xffff0000, RZ, 0xc0, !PT ;  /* 0xffff00004a4a7812 */ /* 0x000fe200078ec0ff */
[----:B------:R-:W-:Y:S01]  /*afa0*/  FFMA.FTZ R78, R48, R78, R83 ;  /* 0x0000004e304e7223 */ /* 0x000fe20000010053 */
[C---:B------:R-:W-:Y:S01]  /*afb0*/  FMUL.FTZ R48, R4.reuse, R47 ;  /* 0x0000002f04307220 */ /* 0x040fe20000410000 */
        /* <DEDUP_REMOVED lines=10> */
[----:B------:R-:W-:-:S05]  /*b060*/  F2FP.BF16.F32.PACK_AB R5, R46, R5 ;  /* 0x000000052e05723e */ /* 0x000fca00000010ff */
[----:B------:R0:W-:Y:S02]  /*b070*/  STS.128 [R214], R4 ;  /* 0x00000004d6007388 */ /* 0x0001e40000000c00 */
.L_x_8300:
[----:B------:R-:W-:Y:S05]  /*b080*/  BSYNC B2 ;  /* 0x0000000000027941 */ /* 0x000fea0003800000 */
.L_x_8299:
        /* <DEDUP_REMOVED lines=47> */
.L_x_8298:
[----:B------:R-:W-:Y:S05]  /*b380*/  BSYNC B1 ;  /* 0x0000000000017941 */ /* 0x000fea0003800000 */
.L_x_8297:
        /* <DEDUP_REMOVED lines=55> */
.L_x_8304:
[----:B------:R-:W-:Y:S05]  /*b700*/  BSYNC B2 ;  /* 0x0000000000027941 */ /* 0x000fea0003800000 */
.L_x_8303:
        /* <DEDUP_REMOVED lines=47> */
.L_x_8302:
[----:B------:R-:W-:Y:S05]  /*ba00*/  BSYNC B1 ;  /* 0x0000000000017941 */ /* 0x000fea0003800000 */
.L_x_8301:
        /* <DEDUP_REMOVED lines=55> */
.L_x_8308:
[----:B------:R-:W-:Y:S05]  /*bd80*/  BSYNC B2 ;  /* 0x0000000000027941 */ /* 0x000fea0003800000 */
.L_x_8307:
        /* <DEDUP_REMOVED lines=47> */
.L_x_8306:
[----:B------:R-:W-:Y:S05]  /*c080*/  BSYNC B1 ;  /* 0x0000000000017941 */ /* 0x000fea0003800000 */
.L_x_8305:
        /* <DEDUP_REMOVED lines=22> */
[C---:B------:R-:W-:Y:S01]  /*c1f0*/  IMAD.U32 R20, R7.reuse, 0x10000, RZ ;  /* 0x0001000007147824 */ /* 0x040fe200078e00ff */
[----:B------:R-:W-:Y:S01]  /*c200*/  LOP3.LUT R7, R7, 0xffff0000, RZ, 0xc0, !PT ;  /* 0xffff000007077812 */ /* 0x000fe200078ec0ff */
[----:B------:R-:W-:-:S02]  /*c210*/  IMAD.U32 R12, R6, 0x10000, RZ ;  /* 0x00010000060c7824 */ /* 0x000fc400078e00ff */
[CC--:B------:R-:W-:Y:S01]  /*c220*/  FMUL.FTZ R25, R13.reuse, R24.reuse ;  /* 0x000000180d197220 */ /* 0x0c0fe20000410000 */
[----:B------:R-:W-:Y:S01]  /*c230*/  FMUL.FTZ R13, R13, R21 ;  /* 0x000000150d0d7220 */ /* 0x000fe20000410000 */
[C---:B------:R-:W-:Y:S01]  /*c240*/  FMUL.FTZ R29, R7.reuse, R67 ;  /* 0x00000043071d7220 */ /* 0x040fe20000410000 */
[----:B------:R-:W-:Y:S02]  /*c250*/  IMAD.U32 R3, R4, 0x10000, RZ ;  /* 0x0001000004037824 */ /* 0x000fe400078e00ff */
[C---:B------:R-:W-:Y:S01]  /*c260*/  FFMA.FTZ R26, R12.reuse, R21, -R25 ;  /* 0x000000150c1a7223 */ /* 0x040fe20000010819 */
[----:B------:R-:W-:Y:S01]  /*c270*/  FFMA.FTZ R27, R12, R24, R13 ;  /* 0x000000180c1b7223 */ /* 0x000fe2000001000d */
[-C--:B------:R-:W-:Y:S01]  /*c280*/  FMUL.FTZ R13, R7, R69.reuse ;  /* 0x00000045070d7220 */ /* 0x080fe20000410000 */
        /* <DEDUP_REMOVED lines=22> */
.L_x_8311:
[----:B------:R-:W-:Y:S05]  /*c3f0*/  BSYNC B1 ;  /* 0x0000000000017941 */ /* 0x000fea0003800000 */
.L_x_8310:
        /* <DEDUP_REMOVED lines=27> */
[C---:B------:R-:W-:Y:S01]  /*c5b0*/  IMAD.U32 R7, R10.reuse, 0x10000, RZ ;  /* 0x000100000a077824 */ /* 0x040fe200078e00ff */
[----:B------:R-:W-:Y:S01]  /*c5c0*/  LOP3.LUT R5, R5, 0xffff0000, RZ, 0xc0, !PT ;  /* 0xffff000005057812 */ /* 0x000fe200078ec0ff */
        /* <DEDUP_REMOVED lines=19> */
.L_x_8282:
[----:B------:R-:W0:Y:S01]  /*c700*/  LDC R5, c[0x0][0x448] ;  /* 0x00011200ff057b82 */ /* 0x000e220000000800 */
[----:B------:R-:W-:Y:S01]  /*c710*/  ULDC.64 UR4, c[0x0][0x3f8] ;  /* 0x0000fe0000047ab9 */ /* 0x000fe20000000a00 */
[----:B------:R-:W-:Y:S01]  /*c720*/  ULDC.64 UR6, c[0x0][0x408] ;  /* 0x0001020000067ab9 */ /* 0x000fe20000000a00 */
        /* <DEDUP_REMOVED lines=24> */
[----:B------:R-:W0:Y:S01]  /*c8b0*/  LDC R55, c[0x0][0x3f4] ;  /* 0x0000fd00ff377b82 */ /* 0x000e220000000800 */
[----:B------:R-:W3:Y:S01]  /*c8c0*/  SHFL.IDX PT, R4, R32, RZ, 0x181f ;  /* 0x00181fff20047589 */ /* 0x000ee200000e0000 */
[----:B------:R-:W-:-:S03]  /*c8d0*/  IMAD R3, R196, R5, RZ ;  /* 0x00000005c4037224 */ /* 0x000fc600078e02ff */
[----:B------:R-:W5:Y:S04]  /*c8e0*/  SHFL.IDX PT, R0, R35, RZ, 0x181f ;  /* 0x00181fff23007589 */ /* 0x000f6800000e0000 */
[----:B------:R-:W1:Y:S04]  /*c8f0*/  SHFL.IDX PT, R14, R34, RZ, 0x181f ;  /* 0x00181fff220e7589 */ /* 0x000e6800000e0000 */
[----:B------:R-:W2:Y:S01]  /*c900*/  SHFL.IDX PT, R5, R33, RZ, 0x181f ;  /* 0x00181fff21057589 */ /* 0x000ea200000e0000 */
[----:B0-----:R-:W-:-:S04]  /*c910*/  ISETP.GE.AND P0, PT, R16, R55, PT ;  /* 0x000000371000720c */ /* 0x001fc80003f06270 */
[----:B------:R-:W-:-:S13]  /*c920*/  ISETP.GE.OR P1, PT, R56, R3, P0 ;  /* 0x000000033800720c */ /* 0x000fda0000726670 */
[C---:B------:R-:W-:Y:S01]  /*c930*/  @!P1 IMAD.SHL.U32 R21, R16.reuse, 0x2, RZ ;  /* 0x0000000210159824 */ /* 0x040fe200078e00ff */
[----:B------:R-:W-:-:S04]  /*c940*/  @!P1 SHF.L.U64.HI R6, R16, 0x1, R17 ;  /* 0x0000000110069819 */ /* 0x000fc80000010211 */
[----:B---3--:R-:W-:-:S05]  /*c950*/  @!P1 IADD3 R4, P2, R4, R21, RZ ;  /* 0x0000001504049210 */ /* 0x008fca0007f5e0ff */
[----:B-----5:R-:W-:Y:S02]  /*c960*/  @!P1 IMAD.X R7, R0, 0x1, R6, P2 ;  /* 0x0000000100079824 */ /* 0x020fe400010e0606 */
[----:B------:R-:W-:Y:S02]  /*c970*/  @!P1 IMAD.MOV.U32 R8, RZ, RZ, R4 ;  /* 0x000000ffff089224 */ /* 0x000fe400078e0004 */
[----:B------:R-:W-:-:S06]  /*c980*/  @!P1 IMAD.MOV.U32 R9, RZ, RZ, R7 ;  /* 0x000000ffff099224 */ /* 0x000fcc00078e0007 */
[----:B------:R-:W3:Y:S01]  /*c990*/  @!P1 LD.E.128 R8, desc[UR52][R8.64] ;  /* 0x0000003408089980 */ /* 0x000ee2000c101d00 */
[----:B-1----:R-:W-:-:S05]  /*c9a0*/  @!P1 IADD3 R14, P2, R14, R21, RZ ;  /* 0x000000150e0e9210 */ /* 0x002fca0007f5e0ff */
[----:B--2---:R-:W-:Y:S02]  /*c9b0*/  @!P1 IMAD.X R5, R5, 0x1, R6, P2 ;  /* 0x0000000105059824 */ /* 0x004fe400010e0606 */
[----:B------:R-:W-:-:S06]  /*c9c0*/  @!P1 IMAD.MOV.U32 R4, RZ, RZ, R14 ;  /* 0x000000ffff049224 */ /* 0x000fcc00078e000e */
[----:B------:R-:W2:Y:S01]  /*c9d0*/  @!P1 LD.E.128 R4, desc[UR52][R4.64] ;  /* 0x0000003404049980 */ /* 0x000ea2000c101d00 */
[----:B------:R-:W-:Y:S02]  /*c9e0*/  CS2R R48, SRZ ;  /* 0x0000000000307805 */ /* 0x000fe4000001ff00 */
[----:B------:R-:W-:Y:S02]  /*c9f0*/  CS2R R50, SRZ ;  /* 0x0000000000327805 */ /* 0x000fe4000001ff00 */
[----:B------:R-:W-:Y:S01]  /*ca00*/  CS2R R38, SRZ ;  /* 0x0000000000267805 */ /* 0x000fe2000001ff00 */
[----:B------:R0:W1:Y:S01]  /*ca10*/  SHFL.IDX PT, R14, R34, 0x1, 0x181f ;  /* 0x00381f00220e7f89 */ /* 0x00006200000e0000 */
[----:B------:R-:W-:Y:S02]  /*ca20*/  CS2R R20, SRZ ;  /* 0x0000000000147805 */ /* 0x000fe4000001ff00 */
[----:B------:R-:W-:Y:S01]  /*ca30*/  CS2R R24, SRZ ;  /* 0x0000000000187805 */ /* 0x000fe2000001ff00 */
[----:B---3--:R-:W-:-:S02]  /*ca40*/  @!P1 IMAD.MOV.U32 R48, RZ, RZ, R8 ;  /* 0x000000ffff309224 */ /* 0x008fc400078e0008 */
[----:B------:R-:W-:Y:S01]  /*ca50*/  @!P1 IMAD.MOV.U32 R49, RZ, RZ, R9 ;  /* 0x000000ffff319224 */ /* 0x000fe200078e0009 */
[----:B------:R0:W3:Y:S01]  /*ca60*/  SHFL.IDX PT, R8, R32, 0x1, 0x181f ;  /* 0x00381f0020087f89 */ /* 0x0000e200000e0000 */
[----:B------:R-:W-:Y:S02]  /*ca70*/  IMAD.MOV.U32 R0, RZ, RZ, R48 ;  /* 0x000000ffff007224 */ /* 0x000fe400078e0030 */
[----:B------:R-:W-:Y:S01]  /*ca80*/  @!P1 IMAD.MOV.U32 R50, RZ, RZ, R10 ;  /* 0x000000ffff329224 */ /* 0x000fe200078e000a */
[----:B------:R0:W0:Y:S01]  /*ca90*/  SHFL.IDX PT, R9, R33, 0x1, 0x181f ;  /* 0x00381f0021097f89 */ /* 0x00002200000e0000 */
[----:B------:R-:W-:Y:S01]  /*caa0*/  @!P1 IMAD.MOV.U32 R51, RZ, RZ, R11 ;  /* 0x000000ffff339224 */ /* 0x000fe200078e000b */
[----:B------:R-:W-:Y:S01]  /*cab0*/  PRMT R77, R0, 0x7610, R77 ;  /* 0x00007610004d7816 */ /* 0x000fe2000000004d */
[----:B------:R-:W-:Y:S01]  /*cac0*/  IMAD.MOV.U32 R12, RZ, RZ, R49 ;  /* 0x000000ffff0c7224 */ /* 0x000fe200078e0031 */
[----:B------:R0:W0:Y:S01]  /*cad0*/  SHFL.IDX PT, R0, R35, 0x1, 0x181f ;  /* 0x00381f0023007f89 */ /* 0x00002200000e0000 */
[----:B------:R-:W-:-:S02]  /*cae0*/  IMAD.MOV.U32 R10, RZ, RZ, R50 ;  /* 0x000000ffff0a7224 */ /* 0x000fc400078e0032 */
[----:B--2---:R-:W-:Y:S01]  /*caf0*/  @!P1 IMAD.MOV.U32 R38, RZ, RZ, R4 ;  /* 0x000000ffff269224 */ /* 0x004fe200078e0004 */
[----:B------:R-:W-:Y:S01]  /*cb00*/  PRMT R78, R12, 0x7610, R78 ;  /* 0x000076100c4e7816 */ /* 0x000fe2000000004e */
[----:B------:R-:W-:Y:S01]  /*cb10*/  @!P1 IMAD.MOV.U32 R39, RZ, RZ, R5 ;  /* 0x000000ffff279224 */ /* 0x000fe200078e0005 */
[----:B------:R-:W-:Y:S01]  /*cb20*/  PRMT R37, R10, 0x7610, R37 ;  /* 0x000076100a257816 */ /* 0x000fe20000000025 */
[----:B------:R-:W-:Y:S02]  /*cb30*/  @!P1 IMAD.MOV.U32 R20, RZ, RZ, R6 ;  /* 0x000000ffff149224 */ /* 0x000fe400078e0006 */
[----:B------:R-:W-:Y:S02]  /*cb40*/  @!P1 IMAD.MOV.U32 R21, RZ, RZ, R7 ;  /* 0x000000ffff159224 */ /* 0x000fe400078e0007 */
[----:B------:R-:W-:Y:S02]  /*cb50*/  IMAD.MOV.U32 R11, RZ, RZ, R51 ;  /* 0x000000ffff0b7224 */ /* 0x000fe400078e0033 */
[----:B------:R-:W-:-:S02]  /*cb60*/  IMAD.MOV.U32 R4, RZ, RZ, R38 ;  /* 0x000000ffff047224 */ /* 0x000fc400078e0026 */
[----:B------:R-:W-:Y:S01]  /*cb70*/  IMAD.MOV.U32 R5, RZ, RZ, R39 ;  /* 0x000000ffff057224 */ /* 0x000fe200078e0027 */
[----:B------:R-:W-:Y:S01]  /*cb80*/  PRMT R52, R11, 0x7610, R52 ;  /* 0x000076100b347816 */ /* 0x000fe20000000034 */
[----:B------:R-:W-:Y:S01]  /*cb90*/  IMAD.MOV.U32 R6, RZ, RZ, R20 ;  /* 0x000000ffff067224 */ /* 0x000fe200078e0014 */
[----:B------:R-:W-:Y:S01]  /*cba0*/  PRMT R79, R4, 0x7610, R79 ;  /* 0x00007610044f7816 */ /* 0x000fe2000000004f */
[----:B------:R-:W-:Y:S01]  /*cbb0*/  IMAD.MOV.U32 R7, RZ, RZ, R21 ;  /* 0x000000ffff077224 */ /* 0x000fe200078e0015 */
[----:B------:R-:W-:Y:S02]  /*cbc0*/  PRMT R80, R5, 0x7610, R80 ;  /* 0x0000761005507816 */ /* 0x000fe40000000050 */
[----:B------:R-:W-:Y:S02]  /*cbd0*/  PRMT R81, R6, 0x7610, R81 ;  /* 0x0000761006517816 */ /* 0x000fe40000000051 */
[----:B01-3--:R-:W-:-:S07]  /*cbe0*/  PRMT R82, R7, 0x7610, R82 ;  /* 0x0000761007527816 */ /* 0x00bfce0000000052 */
.L_x_8669:
[----:B------:R-:W-:Y:S01]  /*cbf0*/  VIADD R4, R56, 0x20 ;  /* 0x0000002038047836 */ /* 0x000fe20000000000 */
[----:B------:R-:W-:Y:S01]  /*cc00*/  BSSY B1, `(.L_x_8313) ;  /* 0x0000012000017945 */ /* 0x000fe20003800000 */
[----:B------:R-:W-:Y:S02]  /*cc10*/  CS2R R26, SRZ ;  /* 0x00000000001a7805 */ /* 0x000fe4000001ff00 */
[----:B------:R-:W-:Y:S02]  /*cc20*/  CS2R R6, SRZ ;  /* 0x0000000000067805 */ /* 0x000fe4000001ff00 */
[----:B------:R-:W-:Y:S02]  /*cc30*/  ISETP.GE.AND P1, PT, R4, R3, PT ;  /* 0x000000030400720c */ /* 0x000fe40003f26270 */
[----:B------:R-:W-:-:S11]  /*cc40*/  CS2R R4, SRZ ;  /* 0x0000000000047805 */ /* 0x000fd6000001ff00 */
[----:B------:R-:W-:Y:S05]  /*cc50*/  @P1 BRA `(.L_x_8314) ;  /* 0x0000000000301947 */ /* 0x000fea0003800000 */
[----:B------:R-:W-:Y:S02]  /*cc60*/  CS2R R26, SRZ ;  /* 0x00000000001a7805 */ /* 0x000fe4000001ff00 */
[----:B------:R-:W-:Y:S02]  /*cc70*/  CS2R R4, SRZ ;  /* 0x0000000000047805 */ /* 0x000fe4000001ff00 */
[----:B------:R-:W-:Y:S01]  /*cc80*/  CS2R R6, SRZ ;  /* 0x0000000000067805 */ /* 0x000fe2000001ff00 */
[----:B------:R-:W-:Y:S06]  /*cc90*/  @P0 BRA `(.L_x_8314) ;  /* 0x0000000000200947 */ /* 0x000fec0003800000 */
[C---:B------:R-:W-:Y:S01]  /*cca0*/  IMAD.SHL.U32 R15, R16.reuse, 0x2, RZ ;  /* 0x00000002100f7824 */ /* 0x040fe200078e00ff */
[----:B------:R-:W-:-:S04]  /*ccb0*/  SHF.L.U64.HI R6, R16, 0x1, R17 ;  /* 0x0000000110067819 */ /* 0x000fc80000010211 */
[-C--:B------:R-:W-:Y:S02]  /*ccc0*/  IADD3 R4, P1, R8, R15.reuse, RZ ;  /* 0x0000000f08047210 */ /* 0x080fe40007f3e0ff */
[----:B------:R-:W-:-:S03]  /*ccd0*/  IADD3 R14, P2, R14, R15, RZ ;  /* 0x0000000f0e0e7210 */ /* 0x000fc60007f5e0ff */
[--C-:B------:R-:W-:Y:S02]  /*cce0*/  IMAD.X R5, R0, 0x1, R6.reuse, P1 ;  /* 0x0000000100057824 */ /* 0x100fe400008e0606 */
[----:B------:R-:W-:-:S04]  /*ccf0*/  IMAD.X R15, R9, 0x1, R6, P2 ;  /* 0x00000001090f7824 */ /* 0x000fc800010e0606 */
[----:B------:R-:W5:Y:S04]  /*cd00*/  LD.E.128 R4, desc[UR52][R4.64] ;  /* 0x0000003404047980 */ /* 0x000f68000c101d00 */
[----:B------:R0:W5:Y:S02]  /*cd10*/  LD.E.128 R24, desc[UR52][R14.64] ;  /* 0x000000340e187980 */ /* 0x000164000c101d00 */
.L_x_8314:
[----:B------:R-:W-:Y:S05]  /*cd20*/  BSYNC B1 ;  /* 0x0000000000017941 */ /* 0x000fea0003800000 */
.L_x_8313:
[----:B-----5:R-:W-:Y:S01]  /*cd30*/  IMAD.MOV.U32 R0, RZ, RZ, R24 ;  /* 0x000000ffff007224 */ /* 0x020fe200078e0018 */
        /* <DEDUP_REMOVED lines=17> */
[----:B------:R-:W1:Y:S01]  /*ce50*/  SHFL.IDX PT, R8, R32, 0x2, 0x181f ;  /* 0x00581f0020087f89 */ /* 0x000e6200000e0000 */
[----:B------:R-:W-:-:S03]  /*ce60*/  VIADD R10, R56, 0x40 ;  /* 0x00000040380a7836 */ /* 0x000fc60000000000 */
[----:B------:R-:W2:Y:S02]  /*ce70*/  SHFL.IDX PT, R0, R35, 0x2, 0x181f ;  /* 0x00581f0023007f89 */ /* 0x000ea400000e0000 */
[----:B------:R-:W-:Y:S02]  /*ce80*/  ISETP.GE.OR P1, PT, R10, R3, P0 ;  /* 0x000000030a00720c */ /* 0x000fe40000726670 */
[----:B0-----:R-:W0:Y:S04]  /*ce90*/  SHFL.IDX PT, R14, R34, 0x2, 0x181f ;  /* 0x00581f00220e7f89 */ /* 0x001e2800000e0000 */
[----:B------:R-:W3:Y:S07]  /*cea0*/  SHFL.IDX PT, R28, R33, 0x2, 0x181f ;  /* 0x00581f00211c7f89 */ /* 0x000eee00000e0000 */
[C---:B------:R-:W-:Y:S01]  /*ceb0*/  @!P1 IMAD.SHL.U32 R31, R16.reuse, 0x2, RZ ;  /* 0x00000002101f9824 */ /* 0x040fe200078e00ff */
[----:B------:R-:W-:-:S04]  /*cec0*/  @!P1 SHF.L.U64.HI R29, R16, 0x1, R17 ;  /* 0x00000001101d9819 */ /* 0x000fc80000010211 */
[----:B-1----:R-:W-:-:S05]  /*ced0*/  @!P1 IADD3 R8, P2, R8, R31, RZ ;  /* 0x0000001f08089210 */ /* 0x002fca0007f5e0ff */
[----:B--2---:R-:W-:-:S06]  /*cee0*/  @!P1 IMAD.X R9, R0, 0x1, R29, P2 ;  /* 0x0000000100099824 */ /* 0x004fcc00010e061d */
[----:B------:R-:W2:Y:S01]  /*cef0*/  @!P1 LD.E.128 R8, desc[UR52][R8.64] ;  /* 0x0000003408089980 */ /* 0x000ea2000c101d00 */
[----:B0-----:R-:W-:-:S05]  /*cf00*/  @!P1 IADD3 R14, P2, R14, R31, RZ ;  /* 0x0000001f0e0e9210 */ /* 0x001fca0007f5e0ff */
[----:B---3--:R-:W-:-:S04]  /*cf10*/  @!P1 IMAD.X R29, R28, 0x1, R29, P2 ;  /* 0x000000011c1d9824 */ /* 0x008fc800010e061d */
[----:B------:R-:W-:-:S05]  /*cf20*/  @!P1 IMAD.MOV.U32 R15, RZ, RZ, R29 ;  /* 0x000000ffff0f9224 */ /* 0x000fca00078e001d */
[----:B------:R-:W3:Y:S01]  /*cf30*/  @!P1 LD.E.128 R28, desc[UR52][R14.64] ;  /* 0x000000340e1c9980 */ /* 0x000ee2000c101d00 */
[----:B------:R-:W-:Y:S02]  /*cf40*/  CS2R R44, SRZ ;  /* 0x00000000002c7805 */ /* 0x000fe4000001ff00 */
[----:B------:R-:W-:Y:S02]  /*cf50*/  CS2R R46, SRZ ;  /* 0x00000000002e7805 */ /* 0x000fe4000001ff00 */
[----:B------:R-:W-:Y:S01]  /*cf60*/  CS2R R40, SRZ ;  /* 0x0000000000287805 */ /* 0x000fe2000001ff00 */
[----:B------:R-:W0:Y:S01]  /*cf70*/  SHFL.IDX PT, R32, R32, 0x3, 0x181f ;  /* 0x00781f0020207f89 */ /* 0x000e2200000e0000 */
[----:B------:R-:W-:-:S03]  /*cf80*/  CS2R R42, SRZ ;  /* 0x00000000002a7805 */ /* 0x000fc6000001ff00 */
[----:B------:R-:W1:Y:S04]  /*cf90*/  SHFL.IDX PT, R34, R34, 0x3, 0x181f ;  /* 0x00781f0022227f89 */ /* 0x000e6800000e0000 */
[----:B------:R-:W0:Y:S01]  /*cfa0*/  SHFL.IDX PT, R33, R33, 0x3, 0x181f ;  /* 0x00781f0021217f89 */ /* 0x000e2200000e0000 */
[----:B--2---:R-:W-:Y:S02]  /*cfb0*/  @!P1 IMAD.MOV.U32 R44, RZ, RZ, R8 ;  /* 0x000000ffff2c9224 */ /* 0x004fe400078e0008 */
[----:B------:R-:W-:Y:S02]  /*cfc0*/  @!P1 IMAD.MOV.U32 R46, RZ, RZ, R10 ;  /* 0x000000ffff2e9224 */ /* 0x000fe400078e000a */
[----:B------:R-:W-:Y:S02]  /*cfd0*/  IMAD.MOV.U32 R0, RZ, RZ, R44 ;  /* 0x000000ffff007224 */ /* 0x000fe400078e002c */
[----:B------:R-:W-:-:S02]  /*cfe0*/  @!P1 IMAD.MOV.U32 R47, RZ, RZ, R11 ;  /* 0x000000ffff2f9224 */ /* 0x000fc400078e000b */
[----:B------:R-:W-:Y:S01]  /*cff0*/  @!P1 IMAD.MOV.U32 R45, RZ, RZ, R9 ;  /* 0x000000ffff2d9224 */ /* 0x000fe200078e0009 */
[----:B------:R-:W-:Y:S01]  /*d000*/  PRMT R65, R0, 0x7610, R65 ;  /* 0x0000761000417816 */ /* 0x000fe20000000041 */
[----:B------:R-:W-:Y:S01]  /*d010*/  IMAD.MOV.U32 R8, RZ, RZ, R46 ;  /* 0x000000ffff087224 */ /* 0x000fe200078e002e */
[----:B------:R2:W0:Y:S01]  /*d020*/  SHFL.IDX PT, R0, R35, 0x3, 0x181f ;  /* 0x00781f0023007f89 */ /* 0x00042200000e0000 */
[----:B------:R-:W-:Y:S02]  /*d030*/  IMAD.MOV.U32 R9, RZ, RZ, R47 ;  /* 0x000000ffff097224 */ /* 0x000fe400078e002f */
[----:B------:R-:W-:Y:S01]  /*d040*/  IMAD.MOV.U32 R12, RZ, RZ, R45 ;  /* 0x000000ffff0c7224 */ /* 0x000fe200078e002d */
[----:B------:R-:W-:Y:S01]  /*d050*/  PRMT R53, R8, 0x7610, R53 ;  /* 0x0000761008357816 */ /* 0x000fe20000000035 */
[----:B---3--:R-:W-:Y:S01]  /*d060*/  @!P1 IMAD.MOV.U32 R40, RZ, RZ, R28 ;  /* 0x000000ffff289224 */ /* 0x008fe200078e001c */
[----:B------:R-:W-:Y:S01]  /*d070*/  PRMT R54, R9, 0x7610, R54 ;  /* 0x0000761009367816 */ /* 0x000fe20000000036 */
[----:B------:R-:W-:Y:S01]  /*d080*/  @!P1 IMAD.MOV.U32 R41, RZ, RZ, R29 ;  /* 0x000000ffff299224 */ /* 0x000fe200078e001d */
[----:B------:R-:W-:Y:S01]  /*d090*/  PRMT R66, R12, 0x7610, R66 ;  /* 0x000076100c427816 */ /* 0x000fe20000000042 */
[----:B------:R-:W-:-:S02]  /*d0a0*/  @!P1 IMAD.MOV.U32 R42, RZ, RZ, R30 ;  /* 0x000000ffff2a9224 */ /* 0x000fc400078e001e */
[----:B------:R-:W-:Y:S02]  /*d0b0*/  @!P1 IMAD.MOV.U32 R43, RZ, RZ, R31 ;  /* 0x000000ffff2b9224 */ /* 0x000fe400078e001f */
[----:B------:R-:W-:Y:S02]  /*d0c0*/  IMAD.MOV.U32 R8, RZ, RZ, R40 ;  /* 0x000000ffff087224 */ /* 0x000fe400078e0028 */
[----:B------:R-:W-:Y:S02]  /*d0d0*/  IMAD.MOV.U32 R9, RZ, RZ, R41 ;  /* 0x000000ffff097224 */ /* 0x000fe400078e0029 */
[----:B------:R-:W-:Y:S01]  /*d0e0*/  IMAD.MOV.U32 R10, RZ, RZ, R42 ;  /* 0x000000ffff0a7224 */ /* 0x000fe200078e002a */
[----:B------:R-:W-:Y:S01]  /*d0f0*/  PRMT R72, R8, 0x7610, R72 ;  /* 0x0000761008487816 */ /* 0x000fe20000000048 */
[----:B------:R-:W-:Y:S01]  /*d100*/  IMAD.MOV.U32 R11, RZ, RZ, R43 ;  /* 0x000000ffff0b7224 */ /* 0x000fe200078e002b */
[----:B------:R-:W-:Y:S02]  /*d110*/  PRMT R73, R9, 0x7610, R73 ;  /* 0x0000761009497816 */ /* 0x000fe40000000049 */
[----:B------:R-:W-:-:S02]  /*d120*/  CS2R R8, SRZ ;  /* 0x0000000000087805 */ /* 0x000fc4000001ff00 */
[----:B------:R-:W-:Y:S02]  /*d130*/  PRMT R74, R10, 0x7610, R74 ;  /* 0x000076100a4a7816 */ /* 0x000fe4000000004a */
[----:B012---:R-:W-:-:S07]  /*d140*/  PRMT R75, R11, 0x7610, R75 ;  /* 0x000076100b4b7816 */ /* 0x007fce000000004b */
.L_x_8679:
[----:B------:R-:W-:Y:S01]  /*d150*/  VIADD R56, R56, 0x60 ;  /* 0x0000006038387836 */ /* 0x000fe20000000000 */
[----:B------:R-:W-:Y:S01]  /*d160*/  BSSY B1, `(.L_x_8316) ;  /* 0x0000012000017945 */ /* 0x000fe20003800000 */
[----:B------:R-:W-:Y:S02]  /*d170*/  CS2R R10, SRZ ;  /* 0x00000000000a7805 */ /* 0x000fe4000001ff00 */
[----:B------:R-:W-:Y:S02]  /*d180*/  CS2R R12, SRZ ;  /* 0x00000000000c7805 */ /* 0x000fe4000001ff00 */
[----:B------:R-:W-:Y:S02]  /*d190*/  CS2R R14, SRZ ;  /* 0x00000000000e7805 */ /* 0x000fe4000001ff00 */
[----:B------:R-:W-:-:S13]  /*d1a0*/  ISETP.GE.AND P1, PT, R56, R3, PT ;  /* 0x000000033800720c */ /* 0x000fda0003f26270 */
        /* <DEDUP_REMOVED lines=12> */
[----:B------:R-:W5:Y:S02]  /*d270*/  LD.E.128 R8, desc[UR52][R8.64] ;  /* 0x0000003408087980 */ /* 0x000f64000c101d00 */
.L_x_8317:
[----:B------:R-:W-:Y:S05]  /*d280*/  BSYNC B1 ;  /* 0x0000000000017941 */ /* 0x000fea0003800000 */
.L_x_8316:
[----:B------:R-:W-:Y:S01]  /*d290*/  ULEA.HI UR4, UR37, UR37, URZ, 0x1 ;  /* 0x0000002525047291 */ /* 0x000fe2000f8f083f */
[C---:B------:R-:W-:Y:S01]  /*d2a0*/  VIADD R0, R188.reuse, 0x20 ;  /* 0x00000020bc007836 */ /* 0x040fe20000000000 */
[----:B------:R-:W-:Y:S01]  /*d2b0*/  VIADDMNMX R3, R3, -R200, 0x80, PT ;  /* 0x0000008003037446 */ /* 0x000fe200038009c8 */
[C---:B------:R-:W-:Y:S01]  /*d2c0*/  VIADD R31, R188.reuse, 0x40 ;  /* 0x00000040bc1f7836 */ /* 0x040fe20000000000 */
[----:B------:R-:W-:Y:S01]  /*d2d0*/  ULOP3.LUT UR4, UR4, 0xfffffffe, URZ, 0xc0, !UPT ;  /* 0xfffffffe04047892 */ /* 0x000fe2000f8ec03f */
[----:B------:R-:W-:Y:S01]  /*d2e0*/  VIADD R30, R188, 0x60 ;  /* 0x00000060bc1e7836 */ /* 0x000fe20000000000 */
[-C--:B------:R-:W-:Y:S01]  /*d2f0*/  ISETP.GE.OR P2, PT, R0, R3.reuse, P0 ;  /* 0x000000030000720c */ /* 0x080fe20000746670 */
[----:B-----5:R-:W-:Y:S01]  /*d300*/  IMAD.MOV.U32 R0, RZ, RZ, R8 ;  /* 0x000000ffff007224 */ /* 0x020fe200078e0008 */
[----:B------:R-:W-:Y:S01]  /*d310*/  UIADD3 UR4, UR37, -UR4, URZ ;  /* 0x8000000425047290 */ /* 0x000fe2000fffe03f */
[----:B------:R-:W-:Y:S01]  /*d320*/  IMAD.MOV.U32 R28, RZ, RZ, R9 ;  /* 0x000000ffff1c7224 */ /* 0x000fe200078e0009 */
[-C--:B------:R-:W-:Y:S01]  /*d330*/  ISETP.GE.OR P3, PT, R188, R3.reuse, P0 ;  /* 0x00000003bc00720c */ /* 0x080fe20000766670 */
[----:B------:R-:W-:Y:S01]  /*d340*/  BSSY B1, `(.L_x_8318) ;  /* 0x0000013000017945 */ /* 0x000fe20003800000 */
[----:B------:R-:W-:-:S02]  /*d350*/  ISETP.GE.OR P1, PT, R31, R3, P0 ;  /* 0x000000031f00720c */ /* 0x000fc40000726670 */
[----:B------:R-:W-:Y:S01]  /*d360*/  IMAD.U32 R29, RZ, RZ, UR4 ;  /* 0x00000004ff1d7e24 */ /* 0x000fe2000f8e00ff */
[----:B------:R-:W-:Y:S01]  /*d370*/  ISETP.GE.OR P0, PT, R30, R3, P0 ;  /* 0x000000031e00720c */ /* 0x000fe20000706670 */
[----:B------:R-:W-:Y:S01]  /*d380*/  IMAD.MOV.U32 R3, RZ, RZ, R11 ;  /* 0x000000ffff037224 */ /* 0x000fe200078e000b */
[----:B------:R-:W-:Y:S01]  /*d390*/  PRMT R56, R0, 0x7610, R56 ;  /* 0x0000761000387816 */ /* 0x000fe20000000038 */
[----:B------:R-:W-:Y:S01]  /*d3a0*/  IMAD.MOV.U32 R0, RZ, RZ, R10 ;  /* 0x000000ffff007224 */ /* 0x000fe200078e000a */
[----:B------:R-:W-:Y:S01]  /*d3b0*/  SHF.L.U32 R29, R29, 0x1f, RZ ;  /* 0x0000001f1d1d7819 */ /* 0x000fe200000006ff */
[----:B------:R-:W-:Y:S01]  /*d3c0*/  IMAD.MOV.U32 R30, RZ, RZ, R13 ;  /* 0x000000ffff1e7224 */ /* 0x000fe200078e000d */
[----:B------:R-:W-:Y:S01]  /*d3d0*/  PRMT R67, R28, 0x7610, R67 ;  /* 0x000076101c437816 */ /* 0x000fe20000000043 */
[----:B------:R-:W-:Y:S01]  /*d3e0*/  IMAD.MOV.U32 R28, RZ, RZ, R12 ;  /* 0x000000ffff1c7224 */ /* 0x000fe200078e000c */
[----:B------:R-:W0:Y:S01]  /*d3f0*/  SYNCS.PHASECHK.TRANS64.TRYWAIT P4, [R18+URZ+0x28800], R29 ;  /* 0x0288001d120075a7 */ /* 0x000e22000808017f */
[----:B------:R-:W-:Y:S01]  /*d400*/  PRMT R68, R0, 0x7610, R68 ;  /* 0x0000761000447816 */ /* 0x000fe20000000044 */
[----:B------:R-:W-:Y:S01]  /*d410*/  IMAD.MOV.U32 R0, RZ, RZ, R14 ;  /* 0x000000ffff007224 */ /* 0x000fe200078e000e */
[----:B------:R-:W-:Y:S01]  /*d420*/  PRMT R69, R3, 0x7610, R69 ;  /* 0x0000761003457816 */ /* 0x000fe20000000045 */
[----:B------:R-:W-:Y:S01]  /*d430*/  IMAD.MOV.U32 R3, RZ, RZ, R15 ;  /* 0x000000ffff037224 */ /* 0x000fe200078e000f */
[----:B------:R-:W-:-:S02]  /*d440*/  PRMT R70, R28, 0x7610, R70 ;  /* 0x000076101c467816 */ /* 0x000fc40000000046 */
[----:B------:R-:W-:Y:S01]  /*d450*/  PRMT R71, R30, 0x7610, R71 ;  /* 0x000076101e477816 */ /* 0x000fe20000000047 */
[----:B0-----:R-:W-:Y:S06]  /*d460*/  @!P4 BRA `(.L_x_8319) ;  /* 0x000001b800b8c947 */ /* 0x001fec0003800000 */
.L_x_8680:
[----:B------:R-:W-:Y:S05]  /*d470*/  BSYNC B1 ;  /* 0x0000000000017941 */ /* 0x000fea0003800000 */
.L_x_8318:
[----:B------:R-:W-:Y:S04]  /*d480*/  BSSY B1, `(.L_x_8320) ;  /* 0x0000069000017945 */ /* 0x000fe80003800000 */
[----:B------:R-:W-:Y:S05]  /*d490*/  @P3 BRA `(.L_x_8321) ;  /* 0x00000004009c3947 */ /* 0x000fea0003800000 */
[----:B------:R-:W-:Y:S02]  /*d4a0*/  LEA.HI R28, R55, R220, RZ, 0x1d ;  /* 0x000000dc371c7211 */ /* 0x000fe400078fe8ff */
[----:B------:R-:W-:Y:S02]  /*d4b0*/  SHF.R.U32.HI R31, RZ, 0x3, R209 ;  /* 0x00000003ff1f7819 */ /* 0x000fe400000116d1 */
[----:B0-----:R-:W-:Y:S01]  /*d4c0*/  SHF.R.S32.HI R29, RZ, 0x1f, R28 ;  /* 0x0000001fff1d7819 */ /* 0x001fe2000001141c */
[----:B------:R-:W-:Y:S01]  /*d4d0*/  IMAD.SHL.U32 R30, R28, 0x8, RZ ;  /* 0x000000081c1e7824 */ /* 0x000fe200078e00ff */
[----:B------:R-:W-:Y:S02]  /*d4e0*/  SHF.R.U64 R38, R38, 0x10, R39 ;  /* 0x0000001026267819 */ /* 0x000fe40000001227 */
[----:B------:R-:W-:Y:S02]  /*d4f0*/  LEA.HI R29, R29, R28, RZ, 0x3 ;  /* 0x0000001c1d1d7211 */ /* 0x000fe400078f18ff */
[----:B------:R-:W-:-:S02]  /*d500*/  LOP3.LUT R30, R209, 0x38, R30, 0xf8, !PT ;  /* 0x00000038d11e7812 */ /* 0x000fc400078ef81e */
[----:B------:R-:W-:Y:S01]  /*d510*/  SHF.R.U64 R84, R48, 0x10, R49 ;  /* 0x0000001030547819 */ /* 0x000fe20000001231 */
[----:B------:R-:W-:Y:S01]  /*d520*/  IMAD.SHL.U32 R29, R29, 0x400, RZ ;  /* 0x000004001d1d7824 */ /* 0x000fe200078e00ff */
[----:B------:R-:W-:Y:S02]  /*d530*/  LOP3.LUT R30, R30, R31, RZ, 0x3c, !PT ;  /* 0x0000001f1e1e7212 */ /* 0x000fe400078e3cff */
[----:B------:R-:W-:Y:S02]  /*d540*/  SHF.R.U32.HI R39, RZ, 0x10, R39 ;  /* 0x00000010ff277819 */ /* 0x000fe40000011627 */
[----:B------:R-:W-:Y:S02]  /*d550*/  LOP3.LUT R28, R29, 0x7fffe000, RZ, 0xc0, !PT ;  /* 0x7fffe0001d1c7812 */ /* 0x000fe400078ec0ff */
[----:B------:R-:W-:Y:S02]  /*d560*/  PRMT R79, R79, 0x5410, R38 ;  /* 0x000054104f4f7816 */ /* 0x000fe40000000026 */
[----:B------:R-:W-:-:S02]  /*d570*/  IADD3 R33, R30, R28, R213 ;  /* 0x0000001c1e217210 */ /* 0x000fc40007ffe0d5 */
[----:B------:R-:W0:Y:S01]  /*d580*/  LDS.128 R28, [R214] ;  /* 0x00000000d61c7984 */ /* 0x000e220000000c00 */
[--C-:B------:R-:W-:Y:S02]  /*d590*/  SHF.R.U64 R48, R50, 0x10, R51.reuse ;  /* 0x0000001032307819 */ /* 0x100fe40000001233 */
[----:B------:R-:W-:Y:S01]  /*d5a0*/  IMAD R76, R33, 0x2, R18 ;  /* 0x00000002214c7824 */ /* 0x000fe200078e0212 */
[----:B------:R-:W-:Y:S02]  /*d5b0*/  SHF.R.U32.HI R51, RZ, 0x10, R51 ;  /* 0x00000010ff337819 */ /* 0x000fe40000011633 */
[----:B------:R-:W-:Y:S02]  /*d5c0*/  PRMT R77, R77, 0x5410, R84 ;  /* 0x000054104d4d7816 */ /* 0x000fe40000000054 */
[----:B------:R-:W1:Y:S01]  /*d5d0*/  LDS.128 R32, [R76+0x10400] ;  /* 0x010400004c207984 */ /* 0x000e620000000c00 */
[----:B------:R-:W-:Y:S02]  /*d5e0*/  SHF.R.U32.HI R49, RZ, 0x10, R49 ;  /* 0x00000010ff317819 */ /* 0x000fe40000011631 */
[----:B------:R-:W-:-:S02]  /*d5f0*/  SHF.R.U64 R20, R20, 0x10, R21 ;  /* 0x0000001014147819 */ /* 0x000fc40000001215 */
[----:B------:R-:W-:Y:S01]  /*d600*/  PRMT R84, R80, 0x5410, R39 ;  /* 0x0000541050547816 */ /* 0x000fe20000000027 */
[----:B------:R-:W-:Y:S01]  /*d610*/  IMAD.U32 R80, R79, 0x10000, RZ ;  /* 0x000100004f507824 */ /* 0x000fe200078e00ff */
[----:B------:R-:W-:Y:S02]  /*d620*/  SHF.R.U32.HI R21, RZ, 0x10, R21 ;  /* 0x00000010ff157819 */ /* 0x000fe40000011615 */
[----:B------:R-:W-:Y:S01]  /*d630*/  PRMT R52, R52, 0x5410, R51 ;  /* 0x0000541034347816 */ /* 0x000fe20000000033 */
[----:B------:R-:W-:Y:S01]  /*d640*/  IMAD.U32 R51, R77, 0x10000, RZ ;  /* 0x000100004d337824 */ /* 0x000fe200078e00ff */
[----:B------:R-:W-:Y:S02]  /*d650*/  PRMT R78, R78, 0x5410, R49 ;  /* 0x000054104e4e7816 */ /* 0x000fe40000000031 */
[----:B------:R-:W-:Y:S02]  /*d660*/  PRMT R83, R37, 0x5410, R48 ;  /* 0x0000541025537816 */ /* 0x000fe40000000030 */
[----:B------:R-:W-:Y:S01]  /*d670*/  PRMT R85, R81, 0x5410, R20 ;  /* 0x0000541051557816 */ /* 0x000fe20000000014 */
[----:B------:R-:W-:Y:S01]  /*d680*/  IMAD.U32 R81, R84, 0x10000, RZ ;  /* 0x0001000054517824 */ /* 0x000fe200078e00ff */
[----:B------:R-:W-:-:S02]  /*d690*/  PRMT R82, R82, 0x5410, R21 ;  /* 0x0000541052527816 */ /* 0x000fc40000000015 */
        /* <DEDUP_REMOVED lines=16> */
[----:B----4-:R-:W-:Y:S01]  /*d7a0*/  FMUL.FTZ R89, R39, R51 ;  /* 0x0000003327597220 */ /* 0x010fe20000410000 */
[----:B------:R-:W-:-:S02]  /*d7b0*/  IMAD.U32 R39, R78, 0x10000, RZ ;  /* 0x000100004e277824 */ /* 0x000fc400078e00ff */
[----:B------:R-:W-:Y:S01]  /*d7c0*/  FMUL.FTZ R90, R48, R81 ;  /* 0x00000051305a7220 */ /* 0x000fe20000410000 */
[----:B------:R-:W-:Y:S01]  /*d7d0*/  FFMA.FTZ R86, R20, R51, -R87 ;  /* 0x0000003314567223 */ /* 0x000fe20000010857 */
[----:B------:R-:W-:Y:S02]  /*d7e0*/  IMAD.U32 R50, R35, 0x10000, RZ ;  /* 0x0001000023327824 */ /* 0x000fe400078e00ff */
[-C--:B------:R-:W-:Y:S01]  /*d7f0*/  FMUL.FTZ R48, R48, R39.reuse ;  /* 0x0000002730307220 */ /* 0x080fe20000410000 */
[----:B------:R-:W-:Y:S02]  /*d800*/  IMAD.U32 R87, R82, 0x10000, RZ ;  /* 0x0001000052577824 */ /* 0x000fe400078e00ff */
[C---:B------:R-:W-:Y:S01]  /*d810*/  FFMA.FTZ R90, R37.reuse, R39, -R90 ;  /* 0x00000027255a7223 */ /* 0x040fe2000001085a */
[----:B------:R-:W-:Y:S02]  /*d820*/  IMAD.U32 R51, R52, 0x10000, RZ ;  /* 0x0001000034337824 */ /* 0x000fe400078e00ff */
[----:B------:R-:W-:Y:S01]  /*d830*/  FFMA.FTZ R89, R20, R80, R89 ;  /* 0x0000005014597223 */ /* 0x000fe20000010059 */
[----:B------:R-:W-:Y:S01]  /*d840*/  FMUL.FTZ R39, R50, R87 ;  /* 0x0000005732277220 */ /* 0x000fe20000410000 */
[----:B------:R-:W-:Y:S01]  /*d850*/  LOP3.LUT R78, R78, 0xffff0000, RZ, 0xc0, !PT ;  /* 0xffff00004e4e7812 */ /* 0x000fe200078ec0ff */
[----:B------:R-:W-:Y:S01]  /*d860*/  FMUL.FTZ R50, R50, R51 ;  /* 0x0000003332327220 */ /* 0x000fe20000410000 */
[----:B------:R-:W-:Y:S01]  /*d870*/  FMUL.FTZ R20, R32, R79 ;  /* 0x0000004f20147220 */ /* 0x000fe20000410000 */
[----:B------:R-:W-:Y:S01]  /*d880*/  FFMA.FTZ R48, R37, R81, R48 ;  /* 0x0000005125307223 */ /* 0x000fe20000010030 */
[C---:B------:R-:W-:Y:S01]  /*d890*/  FFMA.FTZ R39, R38.reuse, R51, -R39 ;  /* 0x0000003326277223 */ /* 0x040fe20000010827 */
[----:B------:R-:W-:Y:S01]  /*d8a0*/  FFMA.FTZ R87, R38, R87, R50 ;  /* 0x0000005726577223 */ /* 0x000fe20000010032 */
[----:B------:R-:W-:Y:S01]  /*d8b0*/  FMUL.FTZ R38, R32, R77 ;  /* 0x0000004d20267220 */ /* 0x000fe20000410000 */
[----:B------:R-:W-:Y:S01]  /*d8c0*/  FMUL.FTZ R37, R33, R84 ;  /* 0x0000005421257220 */ /* 0x000fe20000410000 */
[----:B------:R-:W-:-:S02]  /*d8d0*/  IMAD.U32 R49, R34, 0x10000, RZ ;  /* 0x0001000022317824 */ /* 0x000fc400078e00ff */
[----:B------:R-:W-:Y:S01]  /*d8e0*/  FFMA.FTZ R77, R21, R77, -R20 ;  /* 0x0000004d154d7223 */ /* 0x000fe20000010814 */
[----:B------:R-:W-:Y:S02]  /*d8f0*/  IMAD.U32 R32, R85, 0x10000, RZ ;  /* 0x0001000055207824 */ /* 0x000fe400078e00ff */
[-C--:B------:R-:W-:Y:S01]  /*d900*/  FMUL.FTZ R33, R33, R78.reuse ;  /* 0x0000004e21217220 */ /* 0x080fe20000410000 */
[----:B------:R-:W-:Y:S02]  /*d910*/  IMAD.U32 R20, R83, 0x10000, RZ ;  /* 0x0001000053147824 */ /* 0x000fe400078e00ff */
[C---:B------:R-:W-:Y:S01]  /*d920*/  FFMA.FTZ R37, R28.reuse, R78, -R37 ;  /* 0x0000004e1c257223 */ /* 0x040fe20000010825 */
[C---:B------:R-:W-:Y:S01]  /*d930*/  FMUL.FTZ R50, R49.reuse, R32 ;  /* 0x0000002031327220 */ /* 0x040fe20000410000 */
[----:B------:R-:W-:Y:S01]  /*d940*/  FFMA.FTZ R33, R28, R84, R33 ;  /* 0x000000541c217223 */ /* 0x000fe20000010021 */
[----:B------:R-:W-:Y:S01]  /*d950*/  LOP3.LUT R34, R34, 0xffff0000, RZ, 0xc0, !PT ;  /* 0xffff000022227812 */ /* 0x000fe200078ec0ff */
[-C--:B------:R-:W-:Y:S01]  /*d960*/  FMUL.FTZ R28, R49, R20.reuse ;  /* 0x00000014311c7220 */ /* 0x080fe20000410000 */
        /* <DEDUP_REMOVED lines=8> */
[----:B------:R-:W-:Y:S01]  /*d9f0*/  LOP3.LUT R52, R52, 0xffff0000, RZ, 0xc0, !PT ;  /* 0xffff000034347812 */ /* 0x000fe200078ec0ff */
[----:B------:R-:W-:Y:S01]  /*da00*/  FMUL.FTZ R28, R35, R82 ;  /* 0x00000052231c7220 */ /* 0x000fe20000410000 */
[----:B------:R-:W-:Y:S01]  /*da10*/  F2FP.BF16.F32.PACK_AB R29, R37, R90 ;  /* 0x0000005a251d723e */ /* 0x000fe200000010ff */
[-C--:B------:R-:W-:Y:S01]  /*da20*/  FMUL.FTZ R34, R34, R83.reuse ;  /* 0x0000005322227220 */ /* 0x080fe20000410000 */
[C---:B------:R-:W-:Y:S01]  /*da30*/  FFMA.FTZ R21, R30.reuse, R83, -R21 ;  /* 0x000000531e157223 */ /* 0x040fe20000010815 */
        /* <DEDUP_REMOVED lines=8> */
[----:B------:R-:W-:Y:S01]  /*dac0*/  F2FP.BF16.F32.PACK_AB R33, R33, R48 ;  /* 0x000000302121723e */ /* 0x000fe200000010ff */
[----:B------:R1:W-:Y:S01]  /*dad0*/  STS.128 [R214], R28 ;  /* 0x0000001cd6007388 */ /* 0x0003e20000000c00 */
[----:B------:R-:W-:Y:S02]  /*dae0*/  F2FP.BF16.F32.PACK_AB R34, R85, R20 ;  /* 0x000000145522723e */ /* 0x000fe400000010ff */
[----:B------:R-:W-:-:S05]  /*daf0*/  F2FP.BF16.F32.PACK_AB R35, R82, R87 ;  /* 0x000000575223723e */ /* 0x000fca00000010ff */
[----:B------:R1:W-:Y:S02]  /*db00*/  STS.128 [R76+0x10400], R32 ;  /* 0x010400204c007388 */ /* 0x0003e40000000c00 */
.L_x_8321:
[----:B------:R-:W-:Y:S05]  /*db10*/  BSYNC B1 ;  /* 0x0000000000017941 */ /* 0x000fea0003800000 */
.L_x_8320:
[----:B------:R-:W-:Y:S04]  /*db20*/  BSSY B1, `(.L_x_8322) ;  /* 0x000006a000017945 */ /* 0x000fe80003800000 */
[----:B------:R-:W-:Y:S05]  /*db30*/  @P2 BRA `(.L_x_8323) ;  /* 0x0000000400a02947 */ /* 0x000fea0003800000 */
[----:B------:R-:W2:Y:S01]  /*db40*/  LDL R52, [R1+0x30] ;  /* 0x0000300001347983 */ /* 0x000ea20000100800 */
[----:B------:R-:W-:Y:S02]  /*db50*/  LEA.HI R20, R55, R220, RZ, 0x1d ;  /* 0x000000dc37147211 */ /* 0x000fe400078fe8ff */
[----:B01----:R-:W-:Y:S02]  /*db60*/  SHF.R.U32.HI R29, RZ, 0x3, R205 ;  /* 0x00000003ff1d7819 */ /* 0x003fe400000116cd */
[----:B------:R-:W-:Y:S01]  /*db70*/  SHF.R.S32.HI R21, RZ, 0x1f, R20 ;  /* 0x0000001fff157819 */ /* 0x000fe20000011414 */
[----:B------:R-:W-:Y:S01]  /*db80*/  IMAD.SHL.U32 R28, R20, 0x8, RZ ;  /* 0x00000008141c7824 */ /* 0x000fe200078e00ff */
[----:B------:R-:W-:Y:S02]  /*db90*/  SHF.R.U64 R38, R4, 0x10, R5 ;  /* 0x0000001004267819 */ /* 0x000fe40000001205 */
[----:B------:R-:W-:Y:S02]  /*dba0*/  LEA.HI R21, R21, R20, RZ, 0x3 ;  /* 0x0000001415157211 */ /* 0x000fe400078f18ff */
[----:B------:R-:W-:-:S02]  /*dbb0*/  LOP3.LUT R20, R205, 0x38, R28, 0xf8, !PT ;  /* 0x00000038cd147812 */ /* 0x000fc400078ef81c */
[----:B------:R-:W-:Y:S01]  /*dbc0*/  SHF.R.U32.HI R5, RZ, 0x10, R5 ;  /* 0x00000010ff057819 */ /* 0x000fe20000011605 */
[----:B------:R-:W-:Y:S01]  /*dbd0*/  IMAD.SHL.U32 R28, R21, 0x400, RZ ;  /* 0x00000400151c7824 */ /* 0x000fe200078e00ff */
[----:B------:R-:W-:Y:S02]  /*dbe0*/  LOP3.LUT R21, R20, R29, RZ, 0x3c, !PT ;  /* 0x0000001d14157212 */ /* 0x000fe400078e3cff */
[----:B------:R-:W-:Y:S02]  /*dbf0*/  SHF.R.U64 R20, R6, 0x10, R7 ;  /* 0x0000001006147819 */ /* 0x000fe40000001207 */
[----:B------:R-:W-:Y:S02]  /*dc00*/  LOP3.LUT R28, R28, 0x7fffe000, RZ, 0xc0, !PT ;  /* 0x7fffe0001c1c7812 */ /* 0x000fe400078ec0ff */
[----:B------:R-:W-:Y:S02]  /*dc10*/  SHF.R.U64 R6, R24, 0x10, R25 ;  /* 0x0000001018067819 */ /* 0x000fe40000001219 */
[----:B------:R-:W-:-:S02]  /*dc20*/  IADD3 R21, R21, R28, R212 ;  /* 0x0000001c15157210 */ /* 0x000fc40007ffe0d4 */
[----:B------:R-:W-:Y:S02]  /*dc30*/  SHF.R.U32.HI R7, RZ, 0x10, R7 ;  /* 0x00000010ff077819 */ /* 0x000fe40000011607 */
[----:B------:R-:W-:Y:S01]  /*dc40*/  SHF.R.U32.HI R25, RZ, 0x10, R25 ;  /* 0x00000010ff197819 */ /* 0x000fe20000011619 */
[----:B------:R-:W-:Y:S01]  /*dc50*/  IMAD R21, R21, 0x2, R18 ;  /* 0x0000000215157824 */ /* 0x000fe200078e0212 */
[--C-:B------:R-:W-:Y:S02]  /*dc60*/  SHF.R.U64 R4, R26, 0x10, R27.reuse ;  /* 0x000000101a047819 */ /* 0x100fe4000000121b */
[----:B------:R-:W-:Y:S02]  /*dc70*/  PRMT R57, R57, 0x5410, R6 ;  /* 0x0000541039397816 */ /* 0x000fe40000000006 */
[----:B------:R-:W0:Y:S01]  /*dc80*/  LDS.128 R32, [R21+0x10400] ;  /* 0x0104000015207984 */ /* 0x000e220000000c00 */
[----:B------:R-:W-:Y:S02]  /*dc90*/  SHF.R.U32.HI R27, RZ, 0x10, R27 ;  /* 0x00000010ff1b7819 */ /* 0x000fe4000001161b */
[----:B------:R-:W-:Y:S01]  /*dca0*/  PRMT R61, R61, 0x5410, R38 ;  /* 0x000054103d3d7816 */ /* 0x000fe20000000026 */
[----:B------:R-:W-:Y:S01]  /*dcb0*/  IMAD.U32 R38, R57, 0x10000, RZ ;  /* 0x0001000039267824 */ /* 0x000fe200078e00ff */
[----:B------:R-:W-:-:S02]  /*dcc0*/  PRMT R62, R62, 0x5410, R5 ;  /* 0x000054103e3e7816 */ /* 0x000fc40000000005 */
[----:B------:R-:W-:Y:S01]  /*dcd0*/  PRMT R63, R63, 0x5410, R20 ;  /* 0x000054103f3f7816 */ /* 0x000fe20000000014 */
[----:B------:R-:W-:Y:S01]  /*dce0*/  IMAD.U32 R37, R61, 0x10000, RZ ;  /* 0x000100003d257824 */ /* 0x000fe200078e00ff */
[----:B------:R-:W-:Y:S02]  /*dcf0*/  PRMT R64, R64, 0x5410, R7 ;  /* 0x0000541040407816 */ /* 0x000fe40000000007 */
[----:B------:R-:W-:Y:S02]  /*dd00*/  PRMT R58, R58, 0x5410, R25 ;  /* 0x000054103a3a7816 */ /* 0x000fe40000000019 */
[----:B------:R-:W-:Y:S02]  /*dd10*/  PRMT R59, R59, 0x5410, R4 ;  /* 0x000054103b3b7816 */ /* 0x000fe40000000004 */
[----:B------:R-:W-:Y:S02]  /*dd20*/  PRMT R60, R60, 0x5410, R27 ;  /* 0x000054103c3c7816 */ /* 0x000fe4000000001b */
[----:B------:R-:W-:-:S02]  /*dd30*/  LOP3.LUT R57, R57, 0xffff0000, RZ, 0xc0, !PT ;  /* 0xffff000039397812 */ /* 0x000fc400078ec0ff */
[----:B------:R-:W-:Y:S01]  /*dd40*/  LOP3.LUT R61, R61, 0xffff0000, RZ, 0xc0, !PT ;  /* 0xffff00003d3d7812 */ /* 0x000fe200078ec0ff */
[C---:B0-----:R-:W-:Y:S01]  /*dd50*/  IMAD.U32 R25, R32.reuse, 0x10000, RZ ;  /* 0x0001000020197824 */ /* 0x041fe200078e00ff */
[----:B------:R-:W-:Y:S01]  /*dd60*/  LOP3.LUT R26, R32, 0xffff0000, RZ, 0xc0, !PT ;  /* 0xffff0000201a7812 */ /* 0x000fe200078ec0ff */
[C---:B------:R-:W-:Y:S01]  /*dd70*/  IMAD.U32 R27, R33.reuse, 0x10000, RZ ;  /* 0x00010000211b7824 */ /* 0x040fe200078e00ff */
[----:B------:R-:W-:Y:S01]  /*dd80*/  LOP3.LUT R32, R33, 0xffff0000, RZ, 0xc0, !PT ;  /* 0xffff000021207812 */ /* 0x000fe200078ec0ff */
[----:B------:R-:W-:Y:S02]  /*dd90*/  IMAD.U32 R33, R35, 0x10000, RZ ;  /* 0x0001000023217824 */ /* 0x000fe400078e00ff */
[C---:B------:R-:W-:Y:S01]  /*dda0*/  FMUL.FTZ R39, R25.reuse, R38 ;  /* 0x0000002619277220 */ /* 0x040fe20000410000 */
[-C--:B------:R-:W-:Y:S01]  /*ddb0*/  FMUL.FTZ R49, R25, R37.reuse ;  /* 0x0000002519317220 */ /* 0x080fe20000410000 */
[----:B------:R-:W-:Y:S01]  /*ddc0*/  IMAD.U32 R25, R62, 0x10000, RZ ;  /* 0x000100003e197824 */ /* 0x000fe200078e00ff */
[----:B--2---:R-:W0:Y:S02]  /*ddd0*/  LDS.128 R28, [R52] ;  /* 0x00000000341c7984 */ /* 0x004e240000000c00 */
        /* <DEDUP_REMOVED lines=8> */
[C---:B------:R-:W-:Y:S01]  /*de60*/  IMAD.U32 R29, R34.reuse, 0x10000, RZ ;  /* 0x00010000221d7824 */ /* 0x040fe200078e00ff */
[----:B------:R-:W-:Y:S01]  /*de70*/  LOP3.LUT R31, R34, 0xffff0000, RZ, 0xc0, !PT ;  /* 0xffff0000221f7812 */ /* 0x000fe200078ec0ff */
[----:B------:R-:W-:Y:S01]  /*de80*/  FFMA.FTZ R39, R4, R37, -R39 ;  /* 0x0000002504277223 */ /* 0x000fe20000010827 */
[----:B------:R-:W-:Y:S01]  /*de90*/  LOP3.LUT R34, R35, 0xffff0000, RZ, 0xc0, !PT ;  /* 0xffff000023227812 */ /* 0x000fe200078ec0ff */
[----:B------:R-:W-:-:S02]  /*dea0*/  IMAD.U32 R35, R58, 0x10000, RZ ;  /* 0x000100003a237824 */ /* 0x000fc400078e00ff */
[----:B------:R-:W-:Y:S01]  /*deb0*/  FFMA.FTZ R49, R4, R38, R49 ;  /* 0x0000002604317223 */ /* 0x000fe20000010031 */
[----:B------:R-:W-:Y:S02]  /*dec0*/  IMAD.U32 R37, R60, 0x10000, RZ ;  /* 0x000100003c257824 */ /* 0x000fe400078e00ff */
[C---:B------:R-:W-:Y:S01]  /*ded0*/  FMUL.FTZ R51, R27.reuse, R35 ;  /* 0x000000231b337220 */ /* 0x040fe20000410000 */
[-C--:B------:R-:W-:Y:S01]  /*dee0*/  FMUL.FTZ R27, R27, R25.reuse ;  /* 0x000000191b1b7220 */ /* 0x080fe20000410000 */
[----:B------:R-:W-:Y:S02]  /*def0*/  IMAD.U32 R4, R64, 0x10000, RZ ;  /* 0x0001000040047824 */ /* 0x000fe400078e00ff */
[C---:B------:R-:W-:Y:S01]  /*df00*/  FFMA.FTZ R51, R6.reuse, R25, -R51 ;  /* 0x0000001906337223 */ /* 0x040fe20000010833 */
[C---:B------:R-:W-:Y:S01]  /*df10*/  FMUL.FTZ R25, R33.reuse, R37 ;  /* 0x0000002521197220 */ /* 0x040fe20000410000 */
[----:B------:R-:W-:Y:S01]  /*df20*/  FFMA.FTZ R35, R6, R35, R27 ;  /* 0x0000002306237223 */ /* 0x000fe2000001001b */
[-C--:B------:R-:W-:Y:S01]  /*df30*/  FMUL.FTZ R38, R33, R4.reuse ;  /* 0x0000000421267220 */ /* 0x080fe20000410000 */
[----:B------:R-:W-:Y:S01]  /*df40*/  LOP3.LUT R27, R58, 0xffff0000, RZ, 0xc0, !PT ;  /* 0xffff00003a1b7812 */ /* 0x000fe200078ec0ff */
[----:B------:R-:W-:Y:S01]  /*df50*/  FFMA.FTZ R50, R24, R4, -R25 ;  /* 0x0000000418327223 */ /* 0x000fe20000010819 */
[----:B------:R-:W-:Y:S01]  /*df60*/  LOP3.LUT R25, R62, 0xffff0000, RZ, 0xc0, !PT ;  /* 0xffff00003e197812 */ /* 0x000fe200078ec0ff */
[----:B------:R-:W-:Y:S01]  /*df70*/  FMUL.FTZ R4, R26, R57 ;  /* 0x000000391a047220 */ /* 0x000fe20000410000 */
[----:B------:R-:W-:Y:S01]  /*df80*/  FFMA.FTZ R37, R24, R37, R38 ;  /* 0x0000002518257223 */ /* 0x000fe20000010026 */
[----:B------:R-:W-:Y:S01]  /*df90*/  FMUL.FTZ R33, R32, R27 ;  /* 0x0000001b20217220 */ /* 0x000fe20000410000 */
[----:B------:R-:W-:-:S02]  /*dfa0*/  IMAD.U32 R6, R59, 0x10000, RZ ;  /* 0x000100003b067824 */ /* 0x000fc400078e00ff */
[----:B------:R-:W-:Y:S01]  /*dfb0*/  FFMA.FTZ R24, R5, R61, -R4 ;  /* 0x0000003d05187223 */ /* 0x000fe20000010804 */
[----:B------:R-:W-:Y:S01]  /*dfc0*/  FMUL.FTZ R38, R32, R25 ;  /* 0x0000001920267220 */ /* 0x000fe20000410000 */
[----:B------:R-:W-:Y:S02]  /*dfd0*/  IMAD.U32 R4, R63, 0x10000, RZ ;  /* 0x000100003f047824 */ /* 0x000fe400078e00ff */
[----:B------:R-:W-:Y:S01]  /*dfe0*/  FMUL.FTZ R26, R26, R61 ;  /* 0x0000003d1a1a7220 */ /* 0x000fe20000410000 */
[C---:B------:R-:W-:Y:S01]  /*dff0*/  FFMA.FTZ R32, R28.reuse, R25, -R33 ;  /* 0x000000191c207223 */ /* 0x040fe20000010821 */
[----:B------:R-:W-:Y:S01]  /*e000*/  FFMA.FTZ R38, R28, R27, R38 ;  /* 0x0000001b1c267223 */ /* 0x000fe20000010026 */
[C---:B------:R-:W-:Y:S01]  /*e010*/  FMUL.FTZ R48, R29.reuse, R6 ;  /* 0x000000061d307220 */ /* 0x040fe20000410000 */
[-C--:B------:R-:W-:Y:S01]  /*e020*/  FMUL.FTZ R28, R29, R4.reuse ;  /* 0x000000041d1c7220 */ /* 0x080fe20000410000 */
[----:B------:R-:W-:Y:S01]  /*e030*/  LOP3.LUT R59, R59, 0xffff0000, RZ, 0xc0, !PT ;  /* 0xffff00003b3b7812 */ /* 0x000fe200078ec0ff */
[----:B------:R-:W-:Y:S01]  /*e040*/  FFMA.FTZ R26, R5, R57, R26 ;  /* 0x00000039051a7223 */ /* 0x000fe2000001001a */
        /* <DEDUP_REMOVED lines=23> */
.L_x_8323:
[----:B------:R-:W-:Y:S05]  /*e1c0*/  BSYNC B1 ;  /* 0x0000000000017941 */ /* 0x000fea0003800000 */
.L_x_8322:
[----:B------:R-:W-:Y:S04]  /*e1d0*/  BSSY B1, `(.L_x_8324) ;  /* 0x000006a000017945 */ /* 0x000fe80003800000 */
[----:B------:R-:W-:Y:S05]  /*e1e0*/  @P1 BRA `(.L_x_8325) ;  /* 0x0000000400a01947 */ /* 0x000fea0003800000 */
[----:B------:R-:W3:Y:S01]  /*e1f0*/  LDL R48, [R1+0x2c] ;  /* 0x00002c0001307983 */ /* 0x000ee20000100800 */
[----:B--2---:R-:W-:Y:S02]  /*e200*/  LEA.HI R4, R55, R220, RZ, 0x1d ;  /* 0x000000dc37047211 */ /* 0x004fe400078fe8ff */
[----:B------:R-:W-:Y:S02]  /*e210*/  SHF.R.U32.HI R6, RZ, 0x3, R204 ;  /* 0x00000003ff067819 */ /* 0x000fe400000116cc */
[----:B------:R-:W-:Y:S01]  /*e220*/  SHF.R.S32.HI R7, RZ, 0x1f, R4 ;  /* 0x0000001fff077819 */ /* 0x000fe20000011404 */
[----:B------:R-:W-:Y:S01]  /*e230*/  IMAD.SHL.U32 R5, R4, 0x8, RZ ;  /* 0x0000000804057824 */ /* 0x000fe200078e00ff */
[----:B-1----:R-:W-:Y:S02]  /*e240*/  SHF.R.U64 R31, R40, 0x10, R41 ;  /* 0x00000010281f7819 */ /* 0x002fe40000001229 */
        /* <DEDUP_REMOVED lines=9> */
[----:B------:R-:W-:Y:S01]  /*e2e0*/  PRMT R65, R65, 0x5410, R28 ;  /* 0x0000541041417816 */ /* 0x000fe2000000001c */
[----:B------:R-:W-:Y:S01]  /*e2f0*/  IMAD.U32 R37, R72, 0x10000, RZ ;  /* 0x0001000048257824 */ /* 0x000fe200078e00ff */
[----:B------:R-:W-:Y:S01]  /*e300*/  SHF.R.U32.HI R45, RZ, 0x10, R45 ;  /* 0x00000010ff2d7819 */ /* 0x000fe2000001162d */
[----:B------:R-:W-:Y:S01]  /*e310*/  IMAD R21, R21, 0x2, R18 ;  /* 0x0000000215157824 */ /* 0x000fe200078e0212 */
[----:B------:R-:W-:Y:S01]  /*e320*/  SHF.R.U64 R20, R46, 0x10, R47 ;  /* 0x000000102e147819 */ /* 0x000fe2000000122f */
[----:B------:R-:W-:Y:S01]  /*e330*/  IMAD.U32 R35, R65, 0x10000, RZ ;  /* 0x0001000041237824 */ /* 0x000fe200078e00ff */
[--C-:B0-----:R-:W-:Y:S02]  /*e340*/  SHF.R.U64 R29, R42, 0x10, R43.reuse ;  /* 0x000000102a1d7819 */ /* 0x101fe4000000122b */
[----:B------:R-:W0:Y:S01]  /*e350*/  LDS.128 R24, [R21+0x10400] ;  /* 0x0104000015187984 */ /* 0x000e220000000c00 */
[----:B------:R-:W-:Y:S02]  /*e360*/  PRMT R73, R73, 0x5410, R40 ;  /* 0x0000541049497816 */ /* 0x000fe40000000028 */
[----:B------:R-:W-:-:S02]  /*e370*/  SHF.R.U32.HI R42, RZ, 0x10, R43 ;  /* 0x00000010ff2a7819 */ /* 0x000fc4000001162b */
[----:B------:R-:W-:Y:S01]  /*e380*/  PRMT R66, R66, 0x5410, R45 ;  /* 0x0000541042427816 */ /* 0x000fe2000000002d */
[----:B------:R-:W-:Y:S01]  /*e390*/  IMAD.U32 R39, R73, 0x10000, RZ ;  /* 0x0001000049277824 */ /* 0x000fe200078e00ff */
[----:B------:R-:W-:Y:S02]  /*e3a0*/  PRMT R53, R53, 0x5410, R20 ;  /* 0x0000541035357816 */ /* 0x000fe40000000014 */
[----:B------:R-:W-:Y:S02]  /*e3b0*/  SHF.R.U32.HI R47, RZ, 0x10, R47 ;  /* 0x00000010ff2f7819 */ /* 0x000fe4000001162f */
[----:B------:R-:W-:Y:S02]  /*e3c0*/  PRMT R75, R75, 0x5410, R42 ;  /* 0x000054104b4b7816 */ /* 0x000fe4000000002a */
[----:B------:R-:W-:Y:S02]  /*e3d0*/  PRMT R54, R54, 0x5410, R47 ;  /* 0x0000541036367816 */ /* 0x000fe4000000002f */
[----:B------:R-:W-:-:S02]  /*e3e0*/  LOP3.LUT R65, R65, 0xffff0000, RZ, 0xc0, !PT ;  /* 0xffff000041417812 */ /* 0x000fc400078ec0ff */
[----:B------:R-:W-:Y:S01]  /*e3f0*/  PRMT R74, R74, 0x5410, R29 ;  /* 0x000054104a4a7816 */ /* 0x000fe2000000001d */
[C---:B0-----:R-:W-:Y:S01]  /*e400*/  IMAD.U32 R31, R24.reuse, 0x10000, RZ ;  /* 0x00010000181f7824 */ /* 0x041fe200078e00ff */
[----:B------:R-:W-:Y:S01]  /*e410*/  LOP3.LUT R24, R24, 0xffff0000, RZ, 0xc0, !PT ;  /* 0xffff000018187812 */ /* 0x000fe200078ec0ff */
[C---:B------:R-:W-:Y:S01]  /*e420*/  IMAD.U32 R32, R25.reuse, 0x10000, RZ ;  /* 0x0001000019207824 */ /* 0x040fe200078e00ff */
[----:B------:R-:W-:Y:S01]  /*e430*/  LOP3.LUT R25, R25, 0xffff0000, RZ, 0xc0, !PT ;  /* 0xffff000019197812 */ /* 0x000fe200078ec0ff */
[C---:B------:R-:W-:Y:S01]  /*e440*/  FMUL.FTZ R41, R31.reuse, R37 ;  /* 0x000000251f297220 */ /* 0x040fe20000410000 */
[----:B------:R-:W-:Y:S01]  /*e450*/  FMUL.FTZ R43, R31, R35 ;  /* 0x000000231f2b7220 */ /* 0x000fe20000410000 */
[----:B------:R-:W-:Y:S02]  /*e460*/  IMAD.U32 R31, R66, 0x10000, RZ ;  /* 0x00010000421f7824 */ /* 0x000fe400078e00ff */
[----:B------:R-:W-:Y:S01]  /*e470*/  FMUL.FTZ R45, R32, R39 ;  /* 0x00000027202d7220 */ /* 0x000fe20000410000 */
[----:B------:R-:W-:Y:S01]  /*e480*/  IMAD.U32 R34, R27, 0x10000, RZ ;  /* 0x000100001b227824 */ /* 0x000fe200078e00ff */
[----:B------:R-:W-:Y:S01]  /*e490*/  LOP3.LUT R66, R66, 0xffff0000, RZ, 0xc0, !PT ;  /* 0xffff000042427812 */ /* 0x000fe200078ec0ff */
[C---:B------:R-:W-:Y:S01]  /*e4a0*/  IMAD.U32 R33, R26.reuse, 0x10000, RZ ;  /* 0x000100001a217824 */ /* 0x040fe200078e00ff */
[----:B------:R-:W-:-:S02]  /*e4b0*/  LOP3.LUT R26, R26, 0xffff0000, RZ, 0xc0, !PT ;  /* 0xffff00001a1a7812 */ /* 0x000fc400078ec0ff */
[----:B------:R-:W-:Y:S01]  /*e4c0*/  LOP3.LUT R27, R27, 0xffff0000, RZ, 0xc0, !PT ;  /* 0xffff00001b1b7812 */ /* 0x000fe200078ec0ff */
[----:B---3--:R-:W0:Y:S02]  /*e4d0*/  LDS.128 R4, [R48] ;  /* 0x0000000030047984 */ /* 0x008e240000000c00 */
[C---:B0-----:R-:W-:Y:S01]  /*e4e0*/  IMAD.U32 R20, R4.reuse, 0x10000, RZ ;  /* 0x0001000004147824 */ /* 0x041fe200078e00ff */
[----:B------:R-:W-:Y:S01]  /*e4f0*/  LOP3.LUT R4, R4, 0xffff0000, RZ, 0xc0, !PT ;  /* 0xffff000004047812 */ /* 0x000fe200078ec0ff */
[C---:B------:R-:W-:Y:S01]  /*e500*/  IMAD.U32 R28, R5.reuse, 0x10000, RZ ;  /* 0x00010000051c7824 */ /* 0x040fe200078e00ff */
[----:B------:R-:W-:Y:S01]  /*e510*/  LOP3.LUT R5, R5, 0xffff0000, RZ, 0xc0, !PT ;  /* 0xffff000005057812 */ /* 0x000fe200078ec0ff */
[C---:B------:R-:W-:Y:S01]  /*e520*/  FFMA.FTZ R38, R20.reuse, R35, -R41 ;  /* 0x0000002314267223 */ /* 0x040fe20000010829 */
[----:B------:R-:W-:Y:S02]  /*e530*/  IMAD.U32 R41, R75, 0x10000, RZ ;  /* 0x000100004b297824 */ /* 0x000fe400078e00ff */
[----:B------:R-:W-:Y:S01]  /*e540*/  FFMA.FTZ R43, R20, R37, R43 ;  /* 0x00000025142b7223 */ /* 0x000fe2000001002b */
[-C--:B------:R-:W-:Y:S01]  /*e550*/  FMUL.FTZ R37, R32, R31.reuse ;  /* 0x0000001f20257220 */ /* 0x080fe20000410000 */
[----:B------:R-:W-:Y:S01]  /*e560*/  FFMA.FTZ R45, R28, R31, -R45 ;  /* 0x0000001f1c2d7223 */ /* 0x000fe2000001082d */
[----:B------:R-:W-:-:S02]  /*e570*/  IMAD.U32 R30, R7, 0x10000, RZ ;  /* 0x00010000071e7824 */ /* 0x000fc400078e00ff */
[----:B------:R-:W-:Y:S01]  /*e580*/  FMUL.FTZ R47, R34, R41 ;  /* 0x00000029222f7220 */ /* 0x000fe20000410000 */
[----:B------:R-:W-:Y:S01]  /*e590*/  IMAD.U32 R35, R54, 0x10000, RZ ;  /* 0x0001000036237824 */ /* 0x000fe200078e00ff */
[----:B------:R-:W-:Y:S01]  /*e5a0*/  LOP3.LUT R31, R72, 0xffff0000, RZ, 0xc0, !PT ;  /* 0xffff0000481f7812 */ /* 0x000fe200078ec0ff */
[----:B------:R-:W-:Y:S01]  /*e5b0*/  FFMA.FTZ R39, R28, R39, R37 ;  /* 0x000000271c277223 */ /* 0x000fe20000010025 */
[----:B------:R-:W-:Y:S01]  /*e5c0*/  LOP3.LUT R28, R73, 0xffff0000, RZ, 0xc0, !PT ;  /* 0xffff0000491c7812 */ /* 0x000fe200078ec0ff */
[-C--:B------:R-:W-:Y:S01]  /*e5d0*/  FMUL.FTZ R34, R34, R35.reuse ;  /* 0x0000002322227220 */ /* 0x080fe20000410000 */
[----:B------:R-:W-:Y:S01]  /*e5e0*/  FFMA.FTZ R47, R30, R35, -R47 ;  /* 0x000000231e2f7223 */ /* 0x000fe2000001082f */
[C---:B------:R-:W-:Y:S01]  /*e5f0*/  FMUL.FTZ R35, R24.reuse, R31 ;  /* 0x0000001f18237220 */ /* 0x040fe20000410000 */
[----:B------:R-:W-:Y:S01]  /*e600*/  FMUL.FTZ R37, R24, R65 ;  /* 0x0000004118257220 */ /* 0x000fe20000410000 */
[----:B------:R-:W-:Y:S02]  /*e610*/  IMAD.U32 R24, R74, 0x10000, RZ ;  /* 0x000100004a187824 */ /* 0x000fe400078e00ff */
[----:B------:R-:W-:Y:S01]  /*e620*/  FFMA.FTZ R41, R30, R41, R34 ;  /* 0x000000291e297223 */ /* 0x000fe20000010022 */
[----:B------:R-:W-:Y:S01]  /*e630*/  FMUL.FTZ R32, R25, R28 ;  /* 0x0000001c19207220 */ /* 0x000fe20000410000 */
[----:B------:R-:W-:Y:S01]  /*e640*/  FFMA.FTZ R35, R4, R65, -R35 ;  /* 0x0000004104237223 */ /* 0x000fe20000010823 */
[----:B------:R-:W-:-:S02]  /*e650*/  IMAD.U32 R20, R53, 0x10000, RZ ;  /* 0x0001000035147824 */ /* 0x000fc400078e00ff */
[----:B------:R-:W-:Y:S01]  /*e660*/  FMUL.FTZ R25, R25, R66 ;  /* 0x0000004219197220 */ /* 0x000fe20000410000 */
[----:B------:R-:W-:Y:S01]  /*e670*/  FFMA.FTZ R30, R4, R31, R37 ;  /* 0x0000001f041e7223 */ /* 0x000fe20000010025 */
[----:B------:R-:W-:Y:S02]  /*e680*/  IMAD.U32 R29, R6, 0x10000, RZ ;  /* 0x00010000061d7824 */ /* 0x000fe400078e00ff */
[----:B------:R-:W-:Y:S01]  /*e690*/  FMUL.FTZ R4, R33, R24 ;  /* 0x0000001821047220 */ /* 0x000fe20000410000 */
[C---:B------:R-:W-:Y:S01]  /*e6a0*/  FFMA.FTZ R32, R5.reuse, R66, -R32 ;  /* 0x0000004205207223 */ /* 0x040fe20000010820 */
[----:B------:R-:W-:Y:S01]  /*e6b0*/  FFMA.FTZ R28, R5, R28, R25 ;  /* 0x0000001c051c7223 */ /* 0x000fe20000010019 */
[-C--:B------:R-:W-:Y:S01]  /*e6c0*/  FMUL.FTZ R34, R33, R20.reuse ;  /* 0x0000001421227220 */ /* 0x080fe20000410000 */
[----:B------:R-:W-:Y:S01]  /*e6d0*/  FFMA.FTZ R20, R29, R20, -R4 ;  /* 0x000000141d147223 */ /* 0x000fe20000010804 */
[----:B------:R-:W-:Y:S02]  /*e6e0*/  LOP3.LUT R5, R74, 0xffff0000, RZ, 0xc0, !PT ;  /* 0xffff00004a057812 */ /* 0x000fe400078ec0ff */
        /* <DEDUP_REMOVED lines=9> */
[----:B------:R-:W-:-:S02]  /*e780*/  FMUL.FTZ R29, R27, R54 ;  /* 0x000000361b1d7220 */ /* 0x000fc40000410000 */
[C---:B------:R-:W-:Y:S01]  /*e790*/  FFMA.FTZ R53, R6.reuse, R53, -R25 ;  /* 0x0000003506357223 */ /* 0x040fe20000010819 */
[----:B------:R-:W-:Y:S01]  /*e7a0*/  FFMA.FTZ R27, R6, R5, R26 ;  /* 0x00000005061b7223 */ /* 0x000fe2000001001a */
[C---:B------:R-:W-:Y:S01]  /*e7b0*/  FFMA.FTZ R54, R7.reuse, R54, -R24 ;  /* 0x0000003607367223 */ /* 0x040fe20000010818 */
        /* <DEDUP_REMOVED lines=11> */
.L_x_8325:
[----:B------:R-:W-:Y:S05]  /*e870*/  BSYNC B1 ;  /* 0x0000000000017941 */ /* 0x000fea0003800000 */
.L_x_8324:
[----:B------:R-:W-:Y:S01]  /*e880*/  PRMT R20, R3, 0x5410, R0 ;  /* 0x0000541003147816 */ /* 0x000fe20000000000 */
[----:B------:R-:W-:Y:S06]  /*e890*/  @P0 BRA `(.L_x_8309) ;  /* 0x0000000400a00947 */ /* 0x000fec0003800000 */
[----:B-1----:R-:W5:Y:S01]  /*e8a0*/  LDL R32, [R1+0x28] ;  /* 0x0000280001207983 */ /* 0x002f620000100800 */
[----:B------:R-:W-:Y:S02]  /*e8b0*/  LEA.HI R55, R55, R220, RZ, 0x1d ;  /* 0x000000dc37377211 */ /* 0x000fe400078fe8ff */
[----:B--23--:R-:W-:Y:S02]  /*e8c0*/  SHF.R.U32.HI R5, RZ, 0x3, R203 ;  /* 0x00000003ff057819 */ /* 0x00cfe400000116cb */
        /* <DEDUP_REMOVED lines=8> */
[--C-:B------:R-:W-:Y:S02]  /*e950*/  SHF.R.U64 R13, R8, 0x10, R9.reuse ;  /* 0x00000010080d7819 */ /* 0x100fe40000001209 */
[----:B------:R-:W-:Y:S02]  /*e960*/  LOP3.LUT R4, R4, 0x7fffe000, RZ, 0xc0, !PT ;  /* 0x7fffe00004047812 */ /* 0x000fe400078ec0ff */
[----:B------:R-:W-:Y:S02]  /*e970*/  SHF.R.U32.HI R8, RZ, 0x10, R9 ;  /* 0x00000010ff087819 */ /* 0x000fe40000011609 */
[----:B------:R-:W-:-:S02]  /*e980*/  IADD3 R3, R3, R4, R210 ;  /* 0x0000000403037210 */ /* 0x000fc40007ffe0d2 */
[----:B------:R-:W-:Y:S02]  /*e990*/  PRMT R56, R56, 0x5410, R13 ;  /* 0x0000541038387816 */ /* 0x000fe4000000000d */
[--C-:B------:R-:W-:Y:S01]  /*e9a0*/  SHF.R.U64 R9, R10, 0x10, R11.reuse ;  /* 0x000000100a097819 */ /* 0x100fe2000000120b */
[----:B------:R-:W-:Y:S01]  /*e9b0*/  IMAD R3, R3, 0x2, R18 ;  /* 0x0000000203037824 */ /* 0x000fe200078e0212 */
[----:B------:R-:W-:Y:S02]  /*e9c0*/  SHF.R.U32.HI R10, RZ, 0x10, R11 ;  /* 0x00000010ff0a7819 */ /* 0x000fe4000001160b */
[----:B------:R-:W-:Y:S02]  /*e9d0*/  PRMT R71, R71, 0x5410, R12 ;  /* 0x0000541047477816 */ /* 0x000fe4000000000c */
[----:B------:R-:W1:Y:S01]  /*e9e0*/  LDS.128 R24, [R3+0x10400] ;  /* 0x0104000003187984 */ /* 0x000e620000000c00 */
[--C-:B------:R-:W-:Y:S02]  /*e9f0*/  SHF.R.U64 R28, R14, 0x10, R15.reuse ;  /* 0x000000100e1c7819 */ /* 0x100fe4000000120f */
[----:B0-----:R-:W-:-:S02]  /*ea00*/  SHF.R.U32.HI R29, RZ, 0x10, R15 ;  /* 0x00000010ff1d7819 */ /* 0x001fc4000001160f */
[----:B------:R-:W-:Y:S02]  /*ea10*/  PRMT R70, R70, 0x5410, R21 ;  /* 0x0000541046467816 */ /* 0x000fe40000000015 */
[----:B------:R-:W-:Y:S02]  /*ea20*/  PRMT R67, R67, 0x5410, R8 ;  /* 0x0000541043437816 */ /* 0x000fe40000000008 */
[----:B------:R-:W-:Y:S01]  /*ea30*/  PRMT R28, R20, 0x5432, R28 ;  /* 0x00005432141c7816 */ /* 0x000fe2000000001c */
[----:B------:R-:W-:Y:S01]  /*ea40*/  IMAD.U32 R21, R70, 0x10000, RZ ;  /* 0x0001000046157824 */ /* 0x000fe200078e00ff */
[----:B------:R-:W-:Y:S02]  /*ea50*/  PRMT R29, R20, 0x5410, R29 ;  /* 0x00005410141d7816 */ /* 0x000fe4000000001d */
[----:B------:R-:W-:Y:S02]  /*ea60*/  PRMT R69, R69, 0x5410, R10 ;  /* 0x0000541045457816 */ /* 0x000fe4000000000a */
[----:B------:R-:W-:Y:S01]  /*ea70*/  PRMT R68, R68, 0x5410, R9 ;  /* 0x0000541044447816 */ /* 0x000fe20000000009 */
[C---:B-1----:R-:W-:Y:S01]  /*ea80*/  IMAD.U32 R11, R24.reuse, 0x10000, RZ ;  /* 0x00010000180b7824 */ /* 0x042fe200078e00ff */
[----:B------:R-:W-:Y:S01]  /*ea90*/  LOP3.LUT R12, R24, 0xffff0000, RZ, 0xc0, !PT ;  /* 0xffff0000180c7812 */ /* 0x000fe200078ec0ff */
[C---:B------:R-:W-:Y:S01]  /*eaa0*/  IMAD.U32 R13, R25.reuse, 0x10000, RZ ;  /* 0x00010000190d7824 */ /* 0x040fe200078e00ff */
[----:B------:R-:W-:Y:S01]  /*eab0*/  LOP3.LUT R24, R25, 0xffff0000, RZ, 0xc0, !PT ;  /* 0xffff000019187812 */ /* 0x000fe200078ec0ff */
[----:B------:R-:W-:Y:S01]  /*eac0*/  IMAD.U32 R25, R56, 0x10000, RZ ;  /* 0x0001000038197824 */ /* 0x000fe200078e00ff */
[C---:B------:R-:W-:Y:S01]  /*ead0*/  LOP3.LUT R15, R26.reuse, 0xffff0000, RZ, 0xc0, !PT ;  /* 0xffff00001a0f7812 */ /* 0x040fe200078ec0ff */
[----:B------:R-:W-:Y:S01]  /*eae0*/  IMAD.U32 R14, R26, 0x10000, RZ ;  /* 0x000100001a0e7824 */ /* 0x000fe200078e00ff */
[C---:B------:R-:W-:Y:S01]  /*eaf0*/  LOP3.LUT R26, R27.reuse, 0xffff0000, RZ, 0xc0, !PT ;  /* 0xffff00001b1a7812 */ /* 0x040fe200078ec0ff */
[----:B------:R-:W-:-:S02]  /*eb00*/  IMAD.U32 R20, R27, 0x10000, RZ ;  /* 0x000100001b147824 */ /* 0x000fc400078e00ff */
[----:B------:R-:W-:Y:S01]  /*eb10*/  FMUL.FTZ R31, R11, R25 ;  /* 0x000000190b1f7220 */ /* 0x000fe20000410000 */
[----:B------:R-:W-:Y:S02]  /*eb20*/  IMAD.U32 R27, R67, 0x10000, RZ ;  /* 0x00010000431b7824 */ /* 0x000fe400078e00ff */
[----:B------:R-:W-:Y:S01]  /*eb30*/  FMUL.FTZ R33, R11, R21 ;  /* 0x000000150b217220 */ /* 0x000fe20000410000 */
[----:B------:R-:W-:Y:S01]  /*eb40*/  IMAD.U32 R11, R71, 0x10000, RZ ;  /* 0x00010000470b7824 */ /* 0x000fe200078e00ff */
[----:B------:R-:W-:Y:S01]  /*eb50*/  LOP3.LUT R67, R67, 0xffff0000, RZ, 0xc0, !PT ;  /* 0xffff000043437812 */ /* 0x000fe200078ec0ff */
[----:B------:R-:W-:Y:S01]  /*eb60*/  FMUL.FTZ R35, R13, R27 ;  /* 0x0000001b0d237220 */ /* 0x000fe20000410000 */
[----:B------:R-:W-:Y:S01]  /*eb70*/  LOP3.LUT R71, R71, 0xffff0000, RZ, 0xc0, !PT ;  /* 0xffff000047477812 */ /* 0x000fe200078ec0ff */
[----:B-----5:R-:W0:Y:S02]  /*eb80*/  LDS.128 R4, [R32] ;  /* 0x0000000020047984 */ /* 0x020e240000000c00 */
[C---:B0-----:R-:W-:Y:S01]  /*eb90*/  IMAD.U32 R0, R4.reuse, 0x10000, RZ ;  /* 0x0001000004007824 */ /* 0x041fe200078e00ff */
[----:B------:R-:W-:Y:S01]  /*eba0*/  LOP3.LUT R4, R4, 0xffff0000, RZ, 0xc0, !PT ;  /* 0xffff000004047812 */ /* 0x000fe200078ec0ff */
[C---:B------:R-:W-:Y:S01]  /*ebb0*/  IMAD.U32 R8, R5.reuse, 0x10000, RZ ;  /* 0x0001000005087824 */ /* 0x040fe200078e00ff */
[----:B------:R-:W-:Y:S01]  /*ebc0*/  LOP3.LUT R5, R5, 0xffff0000, RZ, 0xc0, !PT ;  /* 0xffff000005057812 */ /* 0x000fe200078ec0ff */
[----:B------:R-:W-:Y:S01]  /*ebd0*/  FFMA.FTZ R30, R0, R21, -R31 ;  /* 0x00000015001e7223 */ /* 0x000fe2000001081f */
[----:B------:R-:W-:-:S02]  /*ebe0*/  IMAD.U32 R31, R69, 0x10000, RZ ;  /* 0x00010000451f7824 */ /* 0x000fc400078e00ff */
[----:B------:R-:W-:Y:S01]  /*ebf0*/  FFMA.FTZ R33, R0, R25, R33 ;  /* 0x0000001900217223 */ /* 0x000fe20000010021 */
[----:B------:R-:W-:Y:S02]  /*ec00*/  IMAD.U32 R21, R29, 0x10000, RZ ;  /* 0x000100001d157824 */ /* 0x000fe400078e00ff */
[-C--:B------:R-:W-:Y:S01]  /*ec10*/  FMUL.FTZ R25, R13, R11.reuse ;  /* 0x0000000b0d197220 */ /* 0x080fe20000410000 */
[----:B------:R-:W-:Y:S01]  /*ec20*/  FFMA.FTZ R35, R8, R11, -R35 ;  /* 0x0000000b08237223 */ /* 0x000fe20000010823 */
[----:B------:R-:W-:Y:S02]  /*ec30*/  IMAD.U32 R10, R7, 0x10000, RZ ;  /* 0x00010000070a7824 */ /* 0x000fe400078e00ff */
[C---:B------:R-:W-:Y:S01]  /*ec40*/  FMUL.FTZ R11, R20.reuse, R31 ;  /* 0x0000001f140b7220 */ /* 0x040fe20000410000 */
[----:B------:R-:W-:Y:S01]  /*ec50*/  FMUL.FTZ R0, R20, R21 ;  /* 0x0000001514007220 */ /* 0x000fe20000410000 */
[----:B------:R-:W-:Y:S01]  /*ec60*/  LOP3.LUT R13, R56, 0xffff0000, RZ, 0xc0, !PT ;  /* 0xffff0000380d7812 */ /* 0x000fe200078ec0ff */
[----:B------:R-:W-:Y:S01]  /*ec70*/  FFMA.FTZ R27, R8, R27, R25 ;  /* 0x0000001b081b7223 */ /* 0x000fe20000010019 */
[----:B------:R-:W-:Y:S01]  /*ec80*/  FFMA.FTZ R20, R10, R21, -R11 ;  /* 0x000000150a147223 */ /* 0x000fe2000001080b */
[----:B------:R-:W-:Y:S01]  /*ec90*/  LOP3.LUT R11, R70, 0xffff0000, RZ, 0xc0, !PT ;  /* 0xffff0000460b7812 */ /* 0x000fe200078ec0ff */
[----:B------:R-:W-:-:S02]  /*eca0*/  IMAD.U32 R8, R68, 0x10000, RZ ;  /* 0x0001000044087824 */ /* 0x000fc400078e00ff */
[----:B------:R-:W-:Y:S01]  /*ecb0*/  FMUL.FTZ R21, R12, R13 ;  /* 0x0000000d0c157220 */ /* 0x000fe20000410000 */
[----:B------:R-:W-:Y:S01]  /*ecc0*/  FFMA.FTZ R31, R10, R31, R0 ;  /* 0x0000001f0a1f7223 */ /* 0x000fe20000010000 */
[----:B------:R-:W-:Y:S02]  /*ecd0*/  IMAD.U32 R0, R28, 0x10000, RZ ;  /* 0x000100001c007824 */ /* 0x000fe400078e00ff */
[-C--:B------:R-:W-:Y:S01]  /*ece0*/  FMUL.FTZ R25, R12, R11.reuse ;  /* 0x0000000b0c197220 */ /* 0x080fe20000410000 */
[----:B------:R-:W-:Y:S01]  /*ecf0*/  FFMA.FTZ R21, R4, R11, -R21 ;  /* 0x0000000b04157223 */ /* 0x000fe20000010815 */
[----:B------:R-:W-:Y:S01]  /*ed00*/  FMUL.FTZ R12, R24, R67 ;  /* 0x00000043180c7220 */ /* 0x000fe20000410000 */
[----:B------:R-:W-:Y:S02]  /*ed10*/  IMAD.U32 R9, R6, 0x10000, RZ ;  /* 0x0001000006097824 */ /* 0x000fe400078e00ff */
[----:B------:R-:W-:Y:S01]  /*ed20*/  FFMA.FTZ R10, R4, R13, R25 ;  /* 0x0000000d040a7223 */ /* 0x000fe20000010019 */
[-C--:B------:R-:W-:Y:S01]  /*ed30*/  FMUL.FTZ R24, R24, R71.reuse ;  /* 0x0000004718187220 */ /* 0x080fe20000410000 */
[----:B------:R-:W-:Y:S01]  /*ed40*/  FMUL.FTZ R4, R14, R8 ;  /* 0x000000080e047220 */ /* 0x000fe20000410000 */
[----:B------:R-:W-:Y:S01]  /*ed50*/  LOP3.LUT R68, R68, 0xffff0000, RZ, 0xc0, !PT ;  /* 0xffff000044447812 */ /* 0x000fe200078ec0ff */
[-C--:B------:R-:W-:Y:S01]  /*ed60*/  FMUL.FTZ R14, R14, R0.reuse ;  /* 0x000000000e0e7220 */ /* 0x080fe20000410000 */
[----:B------:R-:W-:Y:S01]  /*ed70*/  LOP3.LUT R69, R69, 0xffff0000, RZ, 0xc0, !PT ;  /* 0xffff000045457812 */ /* 0x000fe200078ec0ff */
[C---:B------:R-:W-:Y:S01]  /*ed80*/  FFMA.FTZ R12, R5.reuse, R71, -R12 ;  /* 0x00000047050c7223 */ /* 0x040fe2000001080c */
[----:B------:R-:W-:Y:S01]  /*ed90*/  LOP3.LUT R28, R28, 0xffff0000, RZ, 0xc0, !PT ;  /* 0xffff00001c1c7812 */ /* 0x000fe200078ec0ff */
[----:B------:R-:W-:Y:S01]  /*eda0*/  FFMA.FTZ R24, R5, R67, R24 ;  /* 0x0000004305187223 */ /* 0x000fe20000010018 */
[----:B------:R-:W-:Y:S01]  /*edb0*/  LOP3.LUT R29, R29, 0xffff0000, RZ, 0xc0, !PT ;  /* 0xffff00001d1d7812 */ /* 0x000fe200078ec0ff */
[----:B------:R-:W-:Y:S01]  /*edc0*/  FFMA.FTZ R0, R9, R0, -R4 ;  /* 0x0000000009007223 */ /* 0x000fe20000010804 */
[----:B------:R-:W-:Y:S01]  /*edd0*/  LOP3.LUT R6, R6, 0xffff0000, RZ, 0xc0, !PT ;  /* 0xffff000006067812 */ /* 0x000fe200078ec0ff */
[----:B------:R-:W-:Y:S01]  /*ede0*/  FMUL.FTZ R5, R15, R68 ;  /* 0x000000440f057220 */ /* 0x000fe20000410000 */
[----:B------:R-:W-:Y:S01]  /*edf0*/  LOP3.LUT R7, R7, 0xffff0000, RZ, 0xc0, !PT ;  /* 0xffff000007077812 */ /* 0x000fe200078ec0ff */
[C---:B------:R-:W-:Y:S01]  /*ee00*/  FMUL.FTZ R4, R26.reuse, R69 ;  /* 0x000000451a047220 */ /* 0x040fe20000410000 */
[-C--:B------:R-:W-:Y:S01]  /*ee10*/  FMUL.FTZ R15, R15, R28.reuse ;  /* 0x0000001c0f0f7220 */ /* 0x080fe20000410000 */
[-C--:B------:R-:W-:Y:S01]  /*ee20*/  FMUL.FTZ R26, R26, R29.reuse ;  /* 0x0000001d1a1a7220 */ /* 0x080fe20000410000 */
        /* <DEDUP_REMOVED lines=15> */
.L_x_8309:
[----:B------:R-:W-:Y:S05]  /*ef20*/  BSYNC B0 ;  /* 0x0000000000007941 */ /* 0x000fea0003800000 */
.L_x_8281:
        /* <DEDUP_REMOVED lines=8> */
.L_x_8278:
[----:B------:R-:W-:-:S05]  /*efb0*/  IMAD.U32 R0, RZ, RZ, UR39 ;  /* 0x00000027ff007e24 */ /* 0x000fca000f8e00ff */
[----:B------:R-:W-:-:S13]  /*efc0*/  ISETP.NE.AND P0, PT, R0, 0x3, PT ;  /* 0x000000030000780c */ /* 0x000fda0003f05270 */
[----:B------:R-:W-:Y:S05]  /*efd0*/  @!P0 BRA `(.L_x_8326) ;  /* 0x0000000000048947 */ /* 0x000fea0003800000 */
[----:B------:R-:W-:Y:S01]  /*efe0*/  BPT.TRAP 0x1 ;  /* 0x000000040000795c */ /* 0x000fe20000300000 */
.L_x_8326:
[----:B0-----:R-:W-:Y:S01]  /*eff0*/  IMAD R8, R184, 0x8, R18 ;  /* 0x00000008b8087824 */ /* 0x001fe200078e0212 */
[----:B---3--:R-:W-:-:S04]  /*f000*/  SHF.L.U32 R3, R187, 0x1f, RZ ;  /* 0x0000001fbb037819 */ /* 0x008fc800000006ff */
[----:B------:R0:W3:Y:S01]  /*f010*/  SYNCS.PHASECHK.TRANS64.TRYWAIT P1, [R8+URZ+0x28830], R3 ;  /* 0x02883003080075a7 */ /* 0x0000e2000802017f */
[----:B------:R-:W-:Y:S05]  /*f020*/  @!P0 BRA `(.L_x_8327) ;  /* 0x0000000000048947 */ /* 0x000fea0003800000 */
[----:B------:R-:W-:Y:S01]  /*f030*/  BPT.TRAP 0x1 ;  /* 0x000000040000795c */ /* 0x000fe20000300000 */
.L_x_8327:
[----:B------:R-:W-:Y:S01]  /*f040*/  VIADD R0, R18, 0x18400 ;  /* 0x0001840012007836 */ /* 0x000fe20000000000 */
[----:B--2---:R-:W-:Y:S01]  /*f050*/  LOP3.LUT R6, R36, 0x10000, RZ, 0xfc, !PT ;  /* 0x0001000024067812 */ /* 0x004fe200078efcff */
[----:B------:R-:W-:-:S03]  /*f060*/  IMAD.MOV.U32 R7, RZ, RZ, 0x40000040 ;  /* 0x40000040ff077424 */ /* 0x000fc600078e00ff */
[----:B------:R-:W-:-:S04]  /*f070*/  SHF.R.U32.HI R0, RZ, 0x4, R0 ;  /* 0x00000004ff007819 */ /* 0x000fc80000011600 */
[----:B------:R-:W-:-:S04]  /*f080*/  LOP3.LUT R0, R0, 0x3fff, RZ, 0xc0, !PT ;  /* 0x00003fff00007812 */ /* 0x000fc800078ec0ff */
[----:B------:R-:W-:Y:S01]  /*f090*/  LOP3.LUT R9, R0, 0x10000, RZ, 0xfc, !PT ;  /* 0x0001000000097812 */ /* 0x000fe200078efcff */
[----:B---3--:R-:W-:Y:S06]  /*f0a0*/  @P1 BRA `(.L_x_8328) ;  /* 0x0000000000081947 */ /* 0x008fec0003800000 */
[----:B------:R-:W2:Y:S02]  /*f0b0*/  SYNCS.PHASECHK.TRANS64.TRYWAIT P1, [R8+URZ+0x28830], R3 ;  /* 0x02883003080075a7 */ /* 0x000ea4000802017f */
[----:B--2---:R-:W-:Y:S05]  /*f0c0*/  @!P1 BRA `(.L_x_8329) ;  /* 0x0000019c00b49947 */ /* 0x004fea0003800000 */
.L_x_8328:
[----:B------:R-:W-:Y:S01]  /*f0d0*/  IMAD R4, R184, 0x800, R9 ;  /* 0x00000800b8047824 */ /* 0x000fe200078e0209 */
[----:B------:R-:W-:Y:S05]  /*f0e0*/  WARPSYNC.ALL ;  /* 0x0000000000007948 */ /* 0x000fea0003800000 */
[----:B------:R-:W-:Y:S01]  /*f0f0*/  IMAD.MOV.U32 R5, RZ, RZ, 0x40000040 ;  /* 0x40000040ff057424 */ /* 0x000fe200078e00ff */
[C---:B------:R-:W-:Y:S01]  /*f100*/  R2UR UR4, R6.reuse ;  /* 0x00000000060472ca */ /* 0x040fe200000e0000 */
[----:B-1---5:R-:W-:Y:S01]  /*f110*/  WARPGROUP.ARRIVE ;  /* 0x00000000000079c5 */ /* 0x022fe20000000000 */
[----:B------:R-:W-:Y:S01]  /*f120*/  R2UR UR5, R7 ;  /* 0x00000000070572ca */ /* 0x000fe200000e0000 */
[----:B------:R-:W-:Y:S01]  /*f130*/  VIADD R194, R6, 0x2 ;  /* 0x0000000206c27836 */ /* 0x000fe20000000000 */
[C---:B------:R-:W-:Y:S01]  /*f140*/  R2UR UR6, R4.reuse ;  /* 0x00000000040672ca */ /* 0x040fe200000e0000 */
[----:B------:R-:W-:Y:S01]  /*f150*/  VIADD R10, R4, 0x2 ;  /* 0x00000002040a7836 */ /* 0x000fe20000000000 */
[----:B------:R-:W-:Y:S01]  /*f160*/  R2UR UR7, R5 ;  /* 0x00000000050772ca */ /* 0x000fe200000e0000 */
[----:B------:R-:W-:-:S02]  /*f170*/  IMAD.MOV.U32 R195, RZ, RZ, 0x40000040 ;  /* 0x40000040ffc37424 */ /* 0x000fc400078e00ff */
[----:B------:R-:W-:Y:S02]  /*f180*/  IMAD.MOV.U32 R11, RZ, RZ, 0x40000040 ;  /* 0x40000040ff0b7424 */ /* 0x000fe400078e00ff */
[C---:B------:R-:W-:Y:S02]  /*f190*/  VIADD R192, R6.reuse, 0x4 ;  /* 0x0000000406c07836 */ /* 0x040fe40000000000 */
[----:B------:R-:W-:Y:S02]  /*f1a0*/  IMAD.MOV.U32 R193, RZ, RZ, 0x40000040 ;  /* 0x40000040ffc17424 */ /* 0x000fe400078e00ff */
[----:B------:R-:W-:Y:S02]  /*f1b0*/  VIADD R190, R6, 0x6 ;  /* 0x0000000606be7836 */ /* 0x000fe40000000000 */
[----:B------:R-:W-:Y:S02]  /*f1c0*/  IMAD.MOV.U32 R191, RZ, RZ, 0x40000040 ;  /* 0x40000040ffbf7424 */ /* 0x000fe400078e00ff */
[----:B------:R-:W-:Y:S01]  /*f1d0*/  HGMMA.64x128x16.F32.BF16 R24, gdesc[UR4], RZ, !UPT, gsb0 ;  /* 0x01e00000041879f0 */ /* 0x000fe2000c0018ff */
[----:B------:R-:W-:Y:S01]  /*f1e0*/  R2UR UR4, R194 ;  /* 0x00000000c20472ca */ /* 0x000fe200000e0000 */
[----:B------:R-:W-:Y:S01]  /*f1f0*/  VIADD R20, R6, 0x400 ;  /* 0x0000040006147836 */ /* 0x000fe20000000000 */
[----:B------:R-:W-:Y:S01]  /*f200*/  R2UR UR5, R195 ;  /* 0x00000000c30572ca */ /* 0x000fe200000e0000 */
[----:B------:R-:W-:Y:S01]  /*f210*/  IMAD.MOV.U32 R21, RZ, RZ, 0x40000040 ;  /* 0x40000040ff157424 */ /* 0x000fe200078e00ff */
[----:B------:R-:W-:Y:S01]  /*f220*/  R2UR UR6, R10 ;  /* 0x000000000a0672ca */ /* 0x000fe200000e0000 */
[----:B------:R-:W-:Y:S01]  /*f230*/  VIADD R10, R4, 0x4 ;  /* 0x00000004040a7836 */ /* 0x000fe20000000000 */
[----:B------:R-:W-:Y:S01]  /*f240*/  R2UR UR7, R11 ;  /* 0x000000000b0772ca */ /* 0x000fe200000e0000 */
[----:B------:R-:W-:-:S02]  /*f250*/  IMAD.MOV.U32 R11, RZ, RZ, 0x40000040 ;  /* 0x40000040ff0b7424 */ /* 0x000fc400078e00ff */
[C---:B------:R-:W-:Y:S02]  /*f260*/  VIADD R14, R6.reuse, 0x402 ;  /* 0x00000402060e7836 */ /* 0x040fe40000000000 */
[----:B------:R-:W-:Y:S02]  /*f270*/  IMAD.MOV.U32 R15, RZ, RZ, 0x40000040 ;  /* 0x40000040ff0f7424 */ /* 0x000fe400078e00ff */
[----:B------:R-:W-:Y:S02]  /*f280*/  VIADD R12, R6, 0x404 ;  /* 0x00000404060c7836 */ /* 0x000fe40000000000 */
[----:B------:R-:W-:Y:S02]  /*f290*/  IMAD.MOV.U32 R13, RZ, RZ, 0x40000040 ;  /* 0x40000040ff0d7424 */ /* 0x000fe400078e00ff */
[----:B------:R-:W-:Y:S01]  /*f2a0*/  IMAD.MOV.U32 R5, RZ, RZ, 0x40000040 ;  /* 0x40000040ff057424 */ /* 0x000fe200078e00ff */
[----:B------:R-:W-:Y:S02]  /*f2b0*/  WARPGROUP.DEPBAR.LE gsb0, 0x0 ;  /* 0x00008000000079c5 */ /* 0x000fe40000010000 */
[----:B------:R-:W-:-:S06]  /*f2c0*/  WARPGROUP.ARRIVE ;  /* 0x00000000000079c5 */ /* 0x000fcc0000000000 */
[----:B------:R-:W-:Y:S01]  /*f2d0*/  HGMMA.64x128x16.F32.BF16 R24, gdesc[UR4], R24, gsb0 ;  /* 0x01e00000041879f0 */ /* 0x000fe20008001818 */
        /* <DEDUP_REMOVED lines=48> */
[----:B------:R-:W-:Y:S02]  /*f5e0*/  R2UR UR6, R4 ;  /* 0x00000000040672ca */ /* 0x000fe400000e0000 */
[----:B------:R-:W-:Y:S01]  /*f5f0*/  R2UR UR7, R5 ;  /* 0x00000000050772ca */ /* 0x000fe200000e0000 */
[----:B------:R-:W-:Y:S02]  /*f600*/  WARPGROUP.DEPBAR.LE gsb0, 0x0 ;  /* 0x00008000000079c5 */ /* 0x000fe40000010000 */
[----:B------:R-:W-:-:S10]  /*f610*/  WARPGROUP.ARRIVE ;  /* 0x00000000000079c5 */ /* 0x000fd40000000000 */
[----:B------:R-:W-:Y:S03]  /*f620*/  HGMMA.64x128x16.F32.BF16 R24, gdesc[UR4], R24, gsb0 ;  /* 0x01e00000041879f0 */ /* 0x000fe60008001818 */
[----:B------:R-:W-:Y:S02]  /*f630*/  WARPGROUP.DEPBAR.LE gsb0, 0x0 ;  /* 0x00008000000079c5 */ /* 0x000fe40000010000 */
[----:B------:R-:W-:Y:S05]  /*f640*/  @!P0 BRA `(.L_x_8330) ;  /* 0x0000000000048947 */ /* 0x000fea0003800000 */
[----:B------:R-:W-:Y:S01]  /*f650*/  BPT.TRAP 0x1 ;  /* 0x000000040000795c */ /* 0x000fe20000300000 */
.L_x_8330:
[----:B------:R-:W1:Y:S01]  /*f660*/  LDC R0, c[0x0][0x448] ;  /* 0x00011200ff007b82 */ /* 0x000e620000000800 */
[----:B0-2---:R-:W-:Y:S01]  /*f670*/  IMAD.IADD R3, R202, 0x1, R200 ;  /* 0x00000001ca037824 */ /* 0x005fe200078e02c8 */
[----:B------:R-:W-:Y:S01]  /*f680*/  ULDC UR50, c[0x0][0x9dc] ;  /* 0x0002770000327ab9 */ /* 0x000fe20000000800 */
[----:B----4-:R-:W-:Y:S01]  /*f690*/  IMAD.U32 R89, RZ, RZ, UR38 ;  /* 0x00000026ff597e24 */ /* 0x010fe2000f8e00ff */
[----:B------:R-:W-:Y:S01]  /*f6a0*/  ULOP3.LUT UR4, URZ, UR50, URZ, 0x33, !UPT ;  /* 0x000000323f047292 */ /* 0x000fe2000f8e333f */
[----:B------:R-:W-:-:S03]  /*f6b0*/  LEA R92, R88, 0xffffff80, 0x7 ;  /* 0xffffff80585c7811 */ /* 0x000fc600078e38ff */
[----:B------:R-:W0:Y:S01]  /*f6c0*/  LDC.64 R90, c[0x0][0x9e0] ;  /* 0x00027800ff5a7b82 */ /* 0x000e220000000a00 */
[----:B-1----:R-:W-:Y:S02]  /*f6d0*/  ISETP.NE.AND P1, PT, R0, 0x1, PT ;  /* 0x000000010000780c */ /* 0x002fe40003f25270 */
[----:B0-----:R-:W-:-:S11]  /*f6e0*/  ISETP.GE.AND P2, PT, R91, 0x1, PT ;  /* 0x000000015b00780c */ /* 0x001fd60003f46270 */
[----:B------:R-:W0:Y:S08]  /*f6f0*/  @P1 LDC R0, c[0x0][0x44c] ;  /* 0x00011300ff001b82 */ /* 0x000e300000000800 */
[----:B------:R-:W1:Y:S01]  /*f700*/  @P1 LDC R5, c[0x0][0x450] ;  /* 0x00011400ff051b82 */ /* 0x000e620000000800 */
[----:B0-----:R-:W-:-:S05]  /*f710*/  @P1 IMAD.HI.U32 R0, R3, R0, RZ ;  /* 0x0000000003001227 */ /* 0x001fca00078e00ff */
[----:B-1----:R-:W-:Y:S01]  /*f720*/  @P1 SHF.R.U32.HI R3, RZ, R5, R0 ;  /* 0x00000005ff031219 */ /* 0x002fe20000011600 */
[----:B------:R-:W-:Y:S02]  /*f730*/  IMAD.MOV.U32 R5, RZ, RZ, -0x80 ;  /* 0xffffff80ff057424 */ /* 0x000fe400078e00ff */
[----:B------:R-:W-:Y:S02]  /*f740*/  VIADD R0, R8, 0x28840 ;  /* 0x0002884008007836 */ /* 0x000fe40000000000 */
[----:B------:R-:W0:Y:S01]  /*f750*/  SHFL.IDX PT, R97, R3, RZ, 0x1c1f ;  /* 0x001c1fff03617589 */ /* 0x000e2200000e0000 */
[----:B------:R-:W-:Y:S02]  /*f760*/  IMAD R94, R88, R5, 0x80 ;  /* 0x00000080585e7424 */ /* 0x000fe400078e0205 */
[----:B------:R-:W-:-:S03]  /*f770*/  PRMT R0, R89, 0x654, R0 ;  /* 0x0000065459007816 */ /* 0x000fc60000000000 */
[----:B------:R-:W-:Y:S01]  /*f780*/  IADD3 R5, -R189, 0x1, R94 ;  /* 0x00000001bd057810 */ /* 0x000fe20007ffe15e */
[----:B------:R1:W-:Y:S03]  /*f790*/  SYNCS.ARRIVE.TRANS64.RED.A1T0 RZ, [R0+URZ], RZ ;  /* 0x000000ff00ff79a7 */ /* 0x0003e6000810043f */
[----:B------:R-:W-:-:S05]  /*f7a0*/  IADD3 R5, -R196, R5, R198 ;  /* 0x00000005c4057210 */ /* 0x000fca0007ffe1c6 */
[----:B------:R-:W-:Y:S01]  /*f7b0*/  IMAD.IADD R89, R5, 0x1, R90 ;  /* 0x0000000105597824 */ /* 0x000fe200078e025a */
[----:B-1----:R-:W-:Y:S01]  /*f7c0*/  IADD3 R0, -R189, R198, R94 ;  /* 0x000000c6bd007210 */ /* 0x002fe20007ffe15e */
[----:B------:R-:W-:-:S04]  /*f7d0*/  VIADD R8, R5, UR4 ;  /* 0x0000000405087c36 */ /* 0x000fc80008000000 */
[----:B0-----:R-:W-:Y:S01]  /*f7e0*/  IMAD.IADD R95, R8, 0x1, R97 ;  /* 0x00000001085f7824 */ /* 0x001fe200078e0261 */
        /* <DEDUP_REMOVED lines=13> */
.L_x_8333:
[----:B------:R-:W-:-:S13]  /*f8c0*/  ISETP.NE.AND P3, PT, R91, 0x1, PT ;  /* 0x000000015b00780c */ /* 0x000fda0003f65270 */
[----:B------:R-:W0:Y:S02]  /*f8d0*/  @P3 LDC.64 R4, c[0x0][0x9e8] ;  /* 0x00027a00ff043b82 */ /* 0x000e240000000a00 */
[----:B0-----:R-:W-:-:S05]  /*f8e0*/  @P3 IMAD.HI.U32 R4, R97, R4, RZ ;  /* 0x0000000461043227 */ /* 0x001fca00078e00ff */
[----:B------:R-:W-:-:S07]  /*f8f0*/  @P3 SHF.R.U32.HI R97, RZ, R5, R4 ;  /* 0x00000005ff613219 */ /* 0x000fce0000011604 */
.L_x_8334:
[----:B------:R-:W-:Y:S05]  /*f900*/  BSYNC B0 ;  /* 0x0000000000007941 */ /* 0x000fea0003800000 */
.L_x_8332:
[----:B------:R-:W-:-:S04]  /*f910*/  IMAD R4, R97, R91, -R92 ;  /* 0x0000005b61047224 */ /* 0x000fc800078e0a5c */
[----:B------:R-:W-:-:S05]  /*f920*/  IMAD.IADD R4, R4, 0x1, -R189 ;  /* 0x0000000104047824 */ /* 0x000fca00078e0abd */
[----:B------:R-:W-:Y:S02]  /*f930*/  VIMNMX R95, R95, R4, !PT ;  /* 0x000000045f5f7248 */ /* 0x000fe40007fe0100 */
[----:B------:R-:W-:-:S07]  /*f940*/  VIADDMNMX R96, R4, R91, R96, PT ;  /* 0x0000005b04607246 */ /* 0x000fce0003800160 */
.L_x_8331:
[C---:B------:R-:W-:Y:S01]  /*f950*/  ISETP.GE.AND P3, PT, R94.reuse, 0x2, PT ;  /* 0x000000025e00780c */ /* 0x040fe20003f66270 */
[----:B------:R-:W0:Y:S01]  /*f960*/  SHFL.IDX PT, R3, R3, 0x1, 0x1c1f ;  /* 0x003c1f0003037f89 */ /* 0x000e2200000e0000 */
[----:B------:R-:W-:Y:S02]  /*f970*/  ISETP.GE.AND P5, PT, R94, 0x9, PT ;  /* 0x000000095e00780c */ /* 0x000fe40003fa6270 */
[----:B------:R-:W-:Y:S02]  /*f980*/  ISETP.GT.AND P4, PT, R95, 0x1, !P3 ;  /* 0x000000015f00780c */ /* 0x000fe40005f84270 */
[----:B------:R-:W-:Y:S02]  /*f990*/  P2R R120, PR, RZ, 0x20 ;  /* 0x00000020ff787803 */ /* 0x000fe40000000000 */
[----:B------:R-:W-:-:S04]  /*f9a0*/  ISETP.LT.OR P4, PT, R96, 0x2, P4 ;  /* 0x000000026000780c */ /* 0x000fc80002781670 */
[----:B------:R-:W-:Y:S02]  /*f9b0*/  FSEL R25, R25, -INF , !P4 ;  /* 0xff80000019197808 */ /* 0x000fe40006000000 */
[----:B------:R-:W-:Y:S02]  /*f9c0*/  ISETP.GT.AND P4, PT, R95, 0x8, !P5 ;  /* 0x000000085f00780c */ /* 0x000fe40006f84270 */
[----:B------:R-:W-:Y:S02]  /*f9d0*/  ISETP.GE.AND P5, PT, R94, 0xa, PT ;  /* 0x0000000a5e00780c */ /* 0x000fe40003fa6270 */
[----:B------:R-:W-:Y:S02]  /*f9e0*/  ISETP.LT.OR P4, PT, R96, 0x9, P4 ;  /* 0x000000096000780c */ /* 0x000fe40002781670 */
[----:B------:R-:W-:Y:S02]  /*f9f0*/  P2R R119, PR, RZ, 0x20 ;  /* 0x00000020ff777803 */ /* 0x000fe40000000000 */
[----:B------:R-:W-:-:S02]  /*fa00*/  FSEL R28, R28, -INF , !P4 ;  /* 0xff8000001c1c7808 */ /* 0x000fc40006000000 */
[----:B------:R-:W-:Y:S01]  /*fa10*/  ISETP.GT.AND P4, PT, R95, 0x9, !P5 ;  /* 0x000000095f00780c */ /* 0x000fe20006f84270 */
[----:B0-----:R-:W-:Y:S01]  /*fa20*/  IMAD.IADD R8, R8, 0x1, R3 ;  /* 0x0000000108087824 */ /* 0x001fe200078e0203 */
[----:B------:R-:W-:Y:S02]  /*fa30*/  ISETP.GE.AND P5, PT, R94, 0x11, PT ;  /* 0x000000115e00780c */ /* 0x000fe40003fa6270 */
[----:B------:R-:W-:Y:S02]  /*fa40*/  ISETP.LT.OR P4, PT, R96, 0xa, P4 ;  /* 0x0000000a6000780c */ /* 0x000fe40002781670 */
[----:B------:R-:W-:Y:S02]  /*fa50*/  P2R R118, PR, RZ, 0x20 ;  /* 0x00000020ff767803 */ /* 0x000fe40000000000 */
[----:B------:R-:W-:Y:S02]  /*fa60*/  FSEL R29, R29, -INF , !P4 ;  /* 0xff8000001d1d7808 */ /* 0x000fe40006000000 */
[----:B------:R-:W-:-:S02]  /*fa70*/  ISETP.GT.AND P4, PT, R95, 0x10, !P5 ;  /* 0x000000105f00780c */ /* 0x000fc40006f84270 */
[----:B------:R-:W-:Y:S02]  /*fa80*/  ISETP.GE.AND P5, PT, R94, 0x12, PT ;  /* 0x000000125e00780c */ /* 0x000fe40003fa6270 */
[----:B------:R-:W-:Y:S02]  /*fa90*/  ISETP.LT.OR P4, PT, R96, 0x11, P4 ;  /* 0x000000116000780c */ /* 0x000fe40002781670 */
[----:B------:R-:W-:Y:S02]  /*faa0*/  P2R R117, PR, RZ, 0x20 ;  /* 0x00000020ff757803 */ /* 0x000fe40000000000 */
[----:B------:R-:W-:Y:S02]  /*fab0*/  FSEL R32, R32, -INF , !P4 ;  /* 0xff80000020207808 */ /* 0x000fe40006000000 */
[----:B------:R-:W-:Y:S02]  /*fac0*/  ISETP.GT.AND P4, PT, R95, 0x11, !P5 ;  /* 0x000000115f00780c */ /* 0x000fe40006f84270 */
[----:B------:R-:W-:-:S02]  /*fad0*/  ISETP.GE.AND P5, PT, R94, 0x19, PT ;  /* 0x000000195e00780c */ /* 0x000fc40003fa6270 */
[----:B------:R-:W-:Y:S02]  /*fae0*/  ISETP.LT.OR P4, PT, R96, 0x12, P4 ;  /* 0x000000126000780c */ /* 0x000fe40002781670 */
[----:B------:R-:W-:Y:S02]  /*faf0*/  P2R R122, PR, RZ, 0x20 ;  /* 0x00000020ff7a7803 */ /* 0x000fe40000000000 */
[----:B------:R-:W-:Y:S02]  /*fb00*/  FSEL R33, R33, -INF , !P4 ;  /* 0xff80000021217808 */ /* 0x000fe40006000000 */
[----:B------:R-:W-:Y:S02]  /*fb10*/  ISETP.GT.AND P4, PT, R95, 0x18, !P5 ;  /* 0x000000185f00780c */ /* 0x000fe40006f84270 */
[----:B------:R-:W-:Y:S02]  /*fb20*/  ISETP.GE.AND P5, PT, R94, 0x1a, PT ;  /* 0x0000001a5e00780c */ /* 0x000fe40003fa6270 */
[----:B------:R-:W-:-:S02]  /*fb30*/  ISETP.LT.OR P4, PT, R96, 0x19, P4 ;  /* 0x000000196000780c */ /* 0x000fc40002781670 */
[----:B------:R-:W-:Y:S02]  /*fb40*/  P2R R116, PR, RZ, 0x20 ;  /* 0x00000020ff747803 */ /* 0x000fe40000000000 */
[----:B------:R-:W-:Y:S02]  /*fb50*/  FSEL R36, R36, -INF , !P4 ;  /* 0xff80000024247808 */ /* 0x000fe40006000000 */
[----:B------:R-:W-:Y:S02]  /*fb60*/  ISETP.GT.AND P4, PT, R95, 0x19, !P5 ;  /* 0x000000195f00780c */ /* 0x000fe40006f84270 */
[----:B------:R-:W-:Y:S02]  /*fb70*/  ISETP.GE.AND P5, PT, R94, 0x21, PT ;  /* 0x000000215e00780c */ /* 0x000fe40003fa6270 */
[----:B------:R-:W-:Y:S02]  /*fb80*/  ISETP.LT.OR P4, PT, R96, 0x1a, P4 ;  /* 0x0000001a6000780c */ /* 0x000fe40002781670 */
[----:B------:R-:W-:-:S02]  /*fb90*/  P2R R115, PR, RZ, 0x20 ;  /* 0x00000020ff737803 */ /* 0x000fc40000000000 */
[----:B------:R-:W-:Y:S02]  /*fba0*/  FSEL R37, R37, -INF , !P4 ;  /* 0xff80000025257808 */ /* 0x000fe40006000000 */
[----:B------:R-:W-:Y:S02]  /*fbb0*/  ISETP.GT.AND P4, PT, R95, 0x20, !P5 ;  /* 0x000000205f00780c */ /* 0x000fe40006f84270 */
[----:B------:R-:W-:Y:S02]  /*fbc0*/  ISETP.GE.AND P5, PT, R94, 0x22, PT ;  /* 0x000000225e00780c */ /* 0x000fe40003fa6270 */
[----:B------:R-:W-:Y:S02]  /*fbd0*/  ISETP.LT.OR P4, PT, R96, 0x21, P4 ;  /* 0x000000216000780c */ /* 0x000fe40002781670 */
[----:B------:R-:W-:Y:S02]  /*fbe0*/  P2R R114, PR, RZ, 0x20 ;  /* 0x00000020ff727803 */ /* 0x000fe40000000000 */
[----:B------:R-:W-:-:S02]  /*fbf0*/  FSEL R40, R40, -INF , !P4 ;  /* 0xff80000028287808 */ /* 0x000fc40006000000 */
[----:B------:R-:W-:Y:S02]  /*fc00*/  ISETP.GT.AND P4, PT, R95, 0x21, !P5 ;  /* 0x000000215f00780c */ /* 0x000fe40006f84270 */
        /* <DEDUP_REMOVED lines=95> */
[----:B------:R-:W-:Y:S02]  /*10200*/  VIADDMNMX R0, R3, R89, R0, PT ;  /* 0x0000005903007246 */ /* 0x000fe40003800100 */
        /* <DEDUP_REMOVED lines=18> */
[----:B------:R-:W-:-:S04]  /*10330*/  ISETP.LT.OR P6, PT, R96, 0x7a, P6 ;  /* 0x0000007a6000780c */ /* 0x000fc800037c1670 */
[----:B------:R-:W-:Y:S01]  /*10340*/  FSEL R85, R85, -INF , !P6 ;  /* 0xff80000055557808 */ /* 0x000fe20007000000 */
[----:B------:R-:W-:Y:S08]  /*10350*/  @!P2 BRA `(.L_x_8335) ;  /* 0x000000000050a947 */ /* 0x000ff00003800000 */
        /* <DEDUP_REMOVED lines=11> */
.L_x_8337:
[----:B------:R-:W-:-:S13]  /*10410*/  ISETP.NE.AND P6, PT, R91, 0x1, PT ;  /* 0x000000015b00780c */ /* 0x000fda0003fc5270 */
[----:B------:R-:W0:Y:S02]  /*10420*/  @P6 LDC.64 R4, c[0x0][0x9e8] ;  /* 0x00027a00ff046b82 */ /* 0x000e240000000a00 */
[----:B0-----:R-:W-:-:S05]  /*10430*/  @P6 IMAD.HI.U32 R4, R3, R4, RZ ;  /* 0x0000000403046227 */ /* 0x001fca00078e00ff */
[----:B------:R-:W-:-:S07]  /*10440*/  @P6 SHF.R.U32.HI R3, RZ, R5, R4 ;  /* 0x00000005ff036219 */ /* 0x000fce0000011604 */
.L_x_8338:
[----:B------:R-:W-:Y:S05]  /*10450*/  BSYNC B0 ;  /* 0x0000000000007941 */ /* 0x000fea0003800000 */
.L_x_8336:
[----:B------:R-:W-:-:S04]  /*10460*/  IMAD R92, R3, R91, -R92 ;  /* 0x0000005b035c7224 */ /* 0x000fc800078e0a5c */
[----:B------:R-:W-:-:S05]  /*10470*/  IMAD.IADD R3, R92, 0x1, -R189 ;  /* 0x000000015c037824 */ /* 0x000fca00078e0abd */
[----:B------:R-:W-:Y:S02]  /*10480*/  VIMNMX R8, R8, R3, !PT ;  /* 0x0000000308087248 */ /* 0x000fe40007fe0100 */
[----:B------:R-:W-:-:S07]  /*10490*/  VIADDMNMX R0, R3, R91, R0, PT ;  /* 0x0000005b03007246 */ /* 0x000fce0003800100 */
.L_x_8335:
[----:B------:R-:W-:Y:S01]  /*104a0*/  ISETP.GT.AND P3, PT, R8, 0x1, !P3 ;  /* 0x000000010800780c */ /* 0x000fe20005f64270 */
[----:B------:R-:W-:Y:S01]  /*104b0*/  ULDC UR51, c[0x0][0x988] ;  /* 0x0002620000337ab9 */ /* 0x000fe20000000800 */
        /* <DEDUP_REMOVED lines=77> */
[----:B------:R-:W-:Y:S01]  /*10990*/  ISETP.GT.AND P4, PT, R8, 0x71, !P4 ;  /* 0x000000710800780c */ /* 0x000fe20006784270 */
[----:B------:R-:W0:Y:S01]  /*109a0*/  SHFL.BFLY PT, R4, R5, 0x2, 0x1f ;  /* 0x0c401f0005047f89 */ /* 0x000e2200000e0000 */
[----:B------:R-:W-:Y:S02]  /*109b0*/  FSEL R50, R50, -INF , !P3 ;  /* 0xff80000032327808 */ /* 0x000fe40005800000 */
[----:B------:R-:W-:Y:S02]  /*109c0*/  ISETP.NE.AND P3, PT, R110, RZ, PT ;  /* 0x000000ff6e00720c */ /* 0x000fe40003f65270 */
[C---:B------:R-:W-:Y:S02]  /*109d0*/  ISETP.GT.AND P5, PT, R8.reuse, 0x78, !P5 ;  /* 0x000000780800780c */ /* 0x040fe40006fa4270 */
[----:B------:R-:W-:Y:S02]  /*109e0*/  ISETP.GT.AND P3, PT, R8, 0x31, !P3 ;  /* 0x000000310800780c */ /* 0x000fe40005f64270 */
[----:B------:R-:W-:-:S02]  /*109f0*/  ISETP.LT.OR P4, PT, R0, 0x72, P4 ;  /* 0x000000720000780c */ /* 0x000fc40002781670 */
        /* <DEDUP_REMOVED lines=11> */
[----:B------:R-:W0:Y:S03]  /*10ab0*/  SHFL.BFLY PT, R4, R89, 0x1, 0x1f ;  /* 0x0c201f0059047f89 */ /* 0x000e2600000e0000 */
[----:B------:R-:W-:-:S04]  /*10ac0*/  ISETP.GT.AND P3, PT, R8, 0x39, !P3 ;  /* 0x000000390800780c */ /* 0x000fc80005f64270 */
[----:B------:R-:W-:-:S04]  /*10ad0*/  ISETP.LT.OR P3, PT, R0, 0x3a, P3 ;  /* 0x0000003a0000780c */ /* 0x000fc80001f61670 */
[----:B------:R-:W-:Y:S02]  /*10ae0*/  FSEL R55, R55, -INF , !P3 ;  /* 0xff80000037377808 */ /* 0x000fe40005800000 */
[----:B------:R-:W-:-:S04]  /*10af0*/  ISETP.NE.AND P3, PT, R107, RZ, PT ;  /* 0x000000ff6b00720c */ /* 0x000fc80003f65270 */
[----:B------:R-:W-:-:S04]  /*10b00*/  ISETP.GT.AND P3, PT, R8, 0x40, !P3 ;  /* 0x000000400800780c */ /* 0x000fc80005f64270 */
[----:B------:R-:W-:Y:S02]  /*10b10*/  ISETP.LT.OR P3, PT, R0, 0x41, P3 ;  /* 0x000000410000780c */ /* 0x000fe40001f61670 */
[----:B0-----:R-:W-:Y:S02]  /*10b20*/  FMNMX.FTZ R3, R89, R4, !PT ;  /* 0x0000000459037209 */ /* 0x001fe40007810000 */
[----:B------:R-:W-:Y:S02]  /*10b30*/  FSEL R58, R58, -INF , !P3 ;  /* 0xff8000003a3a7808 */ /* 0x000fe40005800000 */
[----:B------:R-:W-:Y:S01]  /*10b40*/  ISETP.GT.AND P3, PT, R8, 0x41, !P6 ;  /* 0x000000410800780c */ /* 0x000fe20007764270 */
[----:B------:R-:W-:Y:S01]  /*10b50*/  FMUL.FTZ R4, R3, UR51 ;  /* 0x0000003303047c20 */ /* 0x000fe20008410000 */
[----:B------:R-:W-:Y:S02]  /*10b60*/  ISETP.NE.AND P6, PT, R124, RZ, PT ;  /* 0x000000ff7c00720c */ /* 0x000fe40003fc5270 */
        /* <DEDUP_REMOVED lines=44> */
[----:B------:R-:W-:-:S04]  /*10e30*/  ISETP.LT.OR P3, PT, R0, 0x71, P3 ;  /* 0x000000710000780c */ /* 0x000fc80001f61670 */
[----:B------:R-:W-:Y:S02]  /*10e40*/  FSEL R82, R82, -INF , !P3 ;  /* 0xff80000052527808 */ /* 0x000fe40005800000 */
[----:B------:R-:W-:-:S04]  /*10e50*/  FSETP.NEU.FTZ.AND P3, PT, R3, -INF , PT ;  /* 0xff8000000300780b */ /* 0x000fc80003f7d000 */
[----:B------:R-:W-:Y:S02]  /*10e60*/  FSEL R4, R4, RZ, P3 ;  /* 0x000000ff04047208 */ /* 0x000fe40001800000 */
[----:B------:R-:W-:Y:S02]  /*10e70*/  ISETP.GT.AND P3, PT, R8, RZ, !P6 ;  /* 0x000000ff0800720c */ /* 0x000fe40007764270 */
[----:B------:R-:W-:Y:S01]  /*10e80*/  ISETP.NE.AND P6, PT, R94, RZ, PT ;  /* 0x000000ff5e00720c */ /* 0x000fe20003fc5270 */
[--C-:B------:R-:W-:Y:S01]  /*10e90*/  FFMA.FTZ R5, R25, UR51, -R4.reuse ;  /* 0x0000003319057c23 */ /* 0x100fe20008010804 */
[----:B------:R-:W-:Y:S01]  /*10ea0*/  ISETP.LT.OR P3, PT, R0, 0x1, P3 ;  /* 0x000000010000780c */ /* 0x000fe20001f61670 */
[--C-:B------:R-:W-:Y:S01]  /*10eb0*/  FFMA.FTZ R25, R29, UR51, -R4.reuse ;  /* 0x000000331d197c23 */ /* 0x100fe20008010804 */
[--C-:B------:R-:W-:Y:S01]  /*10ec0*/  FFMA.FTZ R180, R24, UR51, -R4.reuse ;  /* 0x0000003318b47c23 */ /* 0x100fe20008010804 */
[--C-:B------:R-:W-:Y:S01]  /*10ed0*/  FFMA.FTZ R182, R28, UR51, -R4.reuse ;  /* 0x000000331cb67c23 */ /* 0x100fe20008010804 */
[----:B------:R-:W-:Y:S01]  /*10ee0*/  FSEL R26, R26, -INF , !P3 ;  /* 0xff8000001a1a7808 */ /* 0x000fe20005800000 */
[--C-:B------:R-:W-:Y:S01]  /*10ef0*/  FFMA.FTZ R28, R33, UR51, -R4.reuse ;  /* 0x00000033211c7c23 */ /* 0x100fe20008010804 */
[--C-:B------:R-:W-:Y:S01]  /*10f00*/  FFMA.FTZ R176, R32, UR51, -R4.reuse ;  /* 0x0000003320b07c23 */ /* 0x100fe20008010804 */
        /* <DEDUP_REMOVED lines=15> */
[--C-:B------:R-:W-:Y:S01]  /*11000*/  FFMA.FTZ R164, R56, UR51, -R4.reuse ;  /* 0x0000003338a47c23 */ /* 0x100fe20008010804 */
[--C-:B------:R-:W-:Y:S01]  /*11010*/  FFMA.FTZ R166, R60, UR51, -R4.reuse ;  /* 0x000000333ca67c23 */ /* 0x100fe20008010804 */
[----:B------:R-:W-:Y:S01]  /*11020*/  FMNMX.FTZ R33, R35, R24, !PT ;  /* 0x0000001823217209 */ /* 0x000fe20007810000 */
[----:B------:R1:W-:Y:S01]  /*11030*/  MUFU.EX2 R29, R28 ;  /* 0x0000001c001d7308 */ /* 0x0003e20000000800 */
[--C-:B------:R-:W-:Y:S01]  /*11040*/  FFMA.FTZ R160, R64, UR51, -R4.reuse ;  /* 0x0000003340a07c23 */ /* 0x100fe20008010804 */
[--C-:B------:R-:W-:Y:S01]  /*11050*/  FFMA.FTZ R162, R68, UR51, -R4.reuse ;  /* 0x0000003344a27c23 */ /* 0x100fe20008010804 */
[----:B------:R-:W-:Y:S01]  /*11060*/  FMNMX.FTZ R24, R38, R33, !PT ;  /* 0x0000002126187209 */ /* 0x000fe20007810000 */
[--C-:B------:R-:W-:Y:S01]  /*11070*/  FFMA.FTZ R156, R72, UR51, -R4.reuse ;  /* 0x00000033489c7c23 */ /* 0x100fe20008010804 */
[--C-:B------:R-:W-:Y:S01]  /*11080*/  FFMA.FTZ R158, R76, UR51, -R4.reuse ;  /* 0x000000334c9e7c23 */ /* 0x100fe20008010804 */
[--C-:B------:R-:W-:Y:S01]  /*11090*/  FFMA.FTZ R152, R80, UR51, -R4.reuse ;  /* 0x0000003350987c23 */ /* 0x100fe20008010804 */
[----:B------:R-:W-:Y:S01]  /*110a0*/  FMNMX.FTZ R33, R39, R24, !PT ;  /* 0x0000001827217209 */ /* 0x000fe20007810000 */
[----:B------:R-:W2:Y:S01]  /*110b0*/  MUFU.EX2 R182, R182 ;  /* 0x000000b600b67308 */ /* 0x000ea20000000800 */
[--C-:B-1----:R-:W-:Y:S01]  /*110c0*/  FFMA.FTZ R28, R41, UR51, -R4.reuse ;  /* 0x00000033291c7c23 */ /* 0x102fe20008010804 */
[----:B------:R-:W-:Y:S01]  /*110d0*/  FFMA.FTZ R154, R84, UR51, -R4 ;  /* 0x00000033549a7c23 */ /* 0x000fe20008010804 */
[----:B------:R-:W-:Y:S01]  /*110e0*/  FMNMX.FTZ R24, R42, R33, !PT ;  /* 0x000000212a187209 */ /* 0x000fe20007810000 */
[----:B------:R-:W1:Y:S03]  /*110f0*/  @P1 LDC R48, c[0x0][0x450] ;  /* 0x00011400ff301b82 */ /* 0x000e660000000800 */
[----:B------:R-:W-:Y:S01]  /*11100*/  FMNMX.FTZ R37, R43, R24, !PT ;  /* 0x000000182b257209 */ /* 0x000fe20007810000 */
[----:B------:R3:W-:Y:S03]  /*11110*/  MUFU.EX2 R33, R32 ;  /* 0x0000002000217308 */ /* 0x0007e60000000800 */
[----:B------:R-:W-:-:S04]  /*11120*/  FMNMX.FTZ R24, R46, R37, !PT ;  /* 0x000000252e187209 */ /* 0x000fc80007810000 */
[----:B------:R-:W-:Y:S01]  /*11130*/  FMNMX.FTZ R37, R47, R24, !PT ;  /* 0x000000182f257209 */ /* 0x000fe20007810000 */
[----:B------:R-:W4:Y:S01]  /*11140*/  MUFU.EX2 R25, R25 ;  /* 0x0000001900197308 */ /* 0x000f220000000800 */
[----:B---3--:R-:W-:Y:S02]  /*11150*/  FFMA.FTZ R32, R45, UR51, -R4 ;  /* 0x000000332d207c23 */ /* 0x008fe40008010804 */
[----:B------:R-:W-:-:S04]  /*11160*/  FMNMX.FTZ R24, R50, R37, !PT ;  /* 0x0000002532187209 */ /* 0x000fc80007810000 */
[----:B------:R-:W-:Y:S01]  /*11170*/  FMNMX.FTZ R41, R51, R24, !PT ;  /* 0x0000001833297209 */ /* 0x000fe20007810000 */
[----:B------:R3:W-:Y:S03]  /*11180*/  MUFU.EX2 R37, R28 ;  /* 0x0000001c00257308 */ /* 0x0007e60000000800 */
[----:B------:R-:W-:-:S04]  /*11190*/  FMNMX.FTZ R24, R54, R41, !PT ;  /* 0x0000002936187209 */ /* 0x000fc80007810000 */
[----:B------:R-:W-:Y:S01]  /*111a0*/  FMNMX.FTZ R41, R55, R24, !PT ;  /* 0x0000001837297209 */ /* 0x000fe20007810000 */
[----:B------:R-:W5:Y:S01]  /*111b0*/  MUFU.EX2 R176, R176 ;  /* 0x000000b000b07308 */ /* 0x000f620000000800 */
[----:B---3--:R-:W-:Y:S02]  /*111c0*/  FFMA.FTZ R28, R49, UR51, -R4 ;  /* 0x00000033311c7c23 */ /* 0x008fe40008010804 */
[----:B------:R-:W-:-:S04]  /*111d0*/  FMNMX.FTZ R24, R58, R41, !PT ;  /* 0x000000293a187209 */ /* 0x000fc80007810000 */
[----:B------:R-:W-:Y:S01]  /*111e0*/  FMNMX.FTZ R45, R59, R24, !PT ;  /* 0x000000183b2d7209 */ /* 0x000fe20007810000 */
[----:B------:R3:W-:Y:S03]  /*111f0*/  MUFU.EX2 R41, R32 ;  /* 0x0000002000297308 */ /* 0x0007e60000000800 */
[----:B------:R-:W-:-:S04]  /*11200*/  FMNMX.FTZ R24, R62, R45, !PT ;  /* 0x0000002d3e187209 */ /* 0x000fc80007810000 */
[----:B------:R-:W-:Y:S01]  /*11210*/  FMNMX.FTZ R45, R63, R24, !PT ;  /* 0x000000183f2d7209 */ /* 0x000fe20007810000 */
[----:B------:R-:W1:Y:S01]  /*11220*/  MUFU.EX2 R178, R178 ;  /* 0x000000b200b27308 */ /* 0x000e620000000800 */
[----:B---3--:R-:W-:Y:S02]  /*11230*/  FFMA.FTZ R32, R53, UR51, -R4 ;  /* 0x0000003335207c23 */ /* 0x008fe40008010804 */
[----:B------:R-:W-:-:S04]  /*11240*/  FMNMX.FTZ R24, R66, R45, !PT ;  /* 0x0000002d42187209 */ /* 0x000fc80007810000 */
[----:B------:R-:W-:Y:S01]  /*11250*/  FMNMX.FTZ R49, R67, R24, !PT ;  /* 0x0000001843317209 */ /* 0x000fe20007810000 */
[----:B------:R-:W3:Y:S03]  /*11260*/  MUFU.EX2 R172, R172 ;  /* 0x000000ac00ac7308 */ /* 0x000ee60000000800 */
        /* <DEDUP_REMOVED lines=8> */
[----:B------:R-:W-:Y:S01]  /*112f0*/  FFMA.FTZ R24, R57, UR51, -R4 ;  /* 0x0000003339187c23 */ /* 0x000fe20008010804 */
[----:B------:R-:W-:Y:S02]  /*11300*/  MUFU.EX2 R168, R168 ;  /* 0x000000a800a87308 */ /* 0x000fe40000000800 */
[----:B------:R-:W-:-:S04]  /*11310*/  FMNMX.FTZ R8, R82, R53, !PT ;  /* 0x0000003552087209 */ /* 0x000fc80007810000 */
[----:B------:R-:W-:Y:S02]  /*11320*/  FMNMX.FTZ R57, R83, R8, !PT ;  /* 0x0000000853397209 */ /* 0x000fe40007810000 */
[----:B------:R2:W-:Y:S02]  /*11330*/  MUFU.EX2 R53, R24 ;  /* 0x0000001800357308 */ /* 0x0005e40000000800 */
        /* <DEDUP_REMOVED lines=8> */
[----:B------:R-:W-:Y:S01]  /*113c0*/  FFMA.FTZ R81, R85, UR51, -R4 ;  /* 0x0000003355517c23 */ /* 0x000fe20008010804 */
[----:B------:R-:W0:Y:S01]  /*113d0*/  SHFL.BFLY PT, R89, R0, 0x2, 0x1f ;  /* 0x0c401f0000597f89 */ /* 0x000e2200000e0000 */
[----:B------:R-:W-:Y:S08]  /*113e0*/  MUFU.EX2 R170, R170 ;  /* 0x000000aa00aa7308 */ /* 0x000ff00000000800 */
[----:B------:R1:W-:Y:S08]  /*113f0*/  MUFU.EX2 R49, R32 ;  /* 0x0000002000317308 */ /* 0x0003f00000000800 */
        /* <DEDUP_REMOVED lines=18> */
[--C-:B--2---:R-:W-:Y:S01]  /*11520*/  FFMA.FTZ R24, R31, UR51, -R8.reuse ;  /* 0x000000331f187c23 */ /* 0x104fe20008010808 */
[----:B------:R-:W-:Y:S01]  /*11530*/  FADD.FTZ R38, R182, R27 ;  /* 0x0000001bb6267221 */ /* 0x000fe20000010000 */
[----:B------:R-:W-:Y:S01]  /*11540*/  MUFU.EX2 R181, R181 ;  /* 0x000000b500b57308 */ /* 0x000fe20000000800 */
[--C-:B------:R-:W-:Y:S01]  /*11550*/  FFMA.FTZ R177, R34, UR51, -R8.reuse ;  /* 0x0000003322b17c23 */ /* 0x100fe20008010808 */
[----:B------:R-:W-:Y:S01]  /*11560*/  FFMA.FTZ R26, R35, UR51, -R8 ;  /* 0x00000033231a7c23 */ /* 0x000fe20008010808 */
[----:B----4-:R-:W-:Y:S01]  /*11570*/  FADD.FTZ R27, R25, R38 ;  /* 0x00000026191b7221 */ /* 0x010fe20000010000 */
[--C-:B------:R-:W-:Y:S01]  /*11580*/  FFMA.FTZ R173, R42, UR51, -R8.reuse ;  /* 0x000000332aad7c23 */ /* 0x100fe20008010808 */
[--C-:B------:R-:W-:Y:S01]  /*11590*/  FFMA.FTZ R28, R39, UR51, -R8.reuse ;  /* 0x00000033271c7c23 */ /* 0x100fe20008010808 */
[----:B------:R-:W0:Y:S01]  /*115a0*/  @P1 LDC R35, c[0x0][0x44c] ;  /* 0x00011300ff231b82 */ /* 0x000e220000000800 */
[----:B-----5:R-:W-:Y:S01]  /*115b0*/  FADD.FTZ R40, R176, R27 ;  /* 0x0000001bb0287221 */ /* 0x020fe20000010000 */
[----:B------:R-:W2:Y:S01]  /*115c0*/  MUFU.EX2 R4, R4 ;  /* 0x0000000400047308 */ /* 0x000ea20000000800 */
[--C-:B------:R-:W-:Y:S01]  /*115d0*/  FFMA.FTZ R30, R43, UR51, -R8.reuse ;  /* 0x000000332b1e7c23 */ /* 0x100fe20008010808 */
[----:B------:R-:W-:Y:S01]  /*115e0*/  FFMA.FTZ R175, R46, UR51, -R8 ;  /* 0x000000332eaf7c23 */ /* 0x000fe20008010808 */
[----:B------:R-:W-:Y:S01]  /*115f0*/  FADD.FTZ R27, R29, R40 ;  /* 0x000000281d1b7221 */ /* 0x000fe20000010000 */
[--C-:B-1----:R-:W-:Y:S01]  /*11600*/  FFMA.FTZ R32, R47, UR51, -R8.reuse ;  /* 0x000000332f207c23 */ /* 0x102fe20008010808 */
[--C-:B------:R-:W-:Y:S01]  /*11610*/  FFMA.FTZ R169, R50, UR51, -R8.reuse ;  /* 0x0000003332a97c23 */ /* 0x100fe20008010808 */
[--C-:B------:R-:W-:Y:S01]  /*11620*/  FFMA.FTZ R34, R51, UR51, -R8.reuse ;  /* 0x0000003333227c23 */ /* 0x100fe20008010808 */
[----:B------:R-:W-:Y:S01]  /*11630*/  FADD.FTZ R40, R178, R27 ;  /* 0x0000001bb2287221 */ /* 0x000fe20000010000 */
[----:B------:R-:W1:Y:S01]  /*11640*/  MUFU.EX2 R183, R183 ;  /* 0x000000b700b77308 */ /* 0x000e620000000800 */
[----:B------:R-:W-:Y:S01]  /*11650*/  FFMA.FTZ R171, R54, UR51, -R8 ;  /* 0x0000003336ab7c23 */ /* 0x000fe20008010808 */
[----:B------:R-:W-:-:S02]  /*11660*/  IMAD.MOV.U32 R50, RZ, RZ, R200 ;  /* 0x000000ffff327224 */ /* 0x000fc400078e00c8 */
[----:B------:R-:W-:Y:S01]  /*11670*/  FADD.FTZ R31, R33, R40 ;  /* 0x00000028211f7221 */ /* 0x000fe20000010000 */
[--C-:B------:R-:W-:Y:S01]  /*11680*/  FFMA.FTZ R36, R55, UR51, -R8.reuse ;  /* 0x0000003337247c23 */ /* 0x100fe20008010808 */
[--C-:B------:R-:W-:Y:S01]  /*11690*/  FFMA.FTZ R165, R58, UR51, -R8.reuse ;  /* 0x000000333aa57c23 */ /* 0x100fe20008010808 */
[----:B------:R-:W-:Y:S01]  /*116a0*/  FFMA.FTZ R38, R59, UR51, -R8 ;  /* 0x000000333b267c23 */ /* 0x000fe20008010808 */
[----:B---3--:R-:W-:Y:S01]  /*116b0*/  FADD.FTZ R44, R172, R31 ;  /* 0x0000001fac2c7221 */ /* 0x008fe20000010000 */
[----:B------:R-:W3:Y:S01]  /*116c0*/  MUFU.EX2 R24, R24 ;  /* 0x0000001800187308 */ /* 0x000ee20000000800 */
[----:B--2---:R-:W-:Y:S01]  /*116d0*/  FADD.FTZ R42, R181, R4 ;  /* 0x00000004b52a7221 */ /* 0x004fe20000010000 */
[----:B------:R-:W-:Y:S01]  /*116e0*/  FFMA.FTZ R167, R62, UR51, -R8 ;  /* 0x000000333ea77c23 */ /* 0x000fe20008010808 */
[----:B------:R-:W-:Y:S01]  /*116f0*/  FADD.FTZ R31, R37, R44 ;  /* 0x0000002c251f7221 */ /* 0x000fe20000010000 */
[--C-:B------:R-:W-:Y:S01]  /*11700*/  FFMA.FTZ R40, R63, UR51, -R8.reuse ;  /* 0x000000333f287c23 */ /* 0x100fe20008010808 */
[----:B------:R-:W-:Y:S01]  /*11710*/  FFMA.FTZ R161, R66, UR51, -R8 ;  /* 0x0000003342a17c23 */ /* 0x000fe20008010808 */
[----:B0-----:R-:W-:-:S04]  /*11720*/  @P1 IMAD.HI.U32 R35, R200, R35, RZ ;  /* 0x00000023c8231227 */ /* 0x001fc800078e00ff */
[----:B------:R-:W-:Y:S01]  /*11730*/  FFMA.FTZ R163, R70, UR51, -R8 ;  /* 0x0000003346a37c23 */ /* 0x000fe20008010808 */
[----:B------:R-:W0:Y:S01]  /*11740*/  MUFU.EX2 R177, R177 ;  /* 0x000000b100b17308 */ /* 0x000e220000000800 */
[----:B-1----:R-:W-:Y:S01]  /*11750*/  FADD.FTZ R27, R183, R42 ;  /* 0x0000002ab71b7221 */ /* 0x002fe20000010000 */
[--C-:B------:R-:W-:Y:S01]  /*11760*/  FFMA.FTZ R74, R74, UR51, -R8.reuse ;  /* 0x000000334a4a7c23 */ /* 0x100fe20008010808 */
[----:B------:R-:W-:Y:S01]  /*11770*/  @P1 SHF.R.U32.HI R50, RZ, R48, R35 ;  /* 0x00000030ff321219 */ /* 0x000fe20000011623 */
[--C-:B------:R-:W-:Y:S01]  /*11780*/  FFMA.FTZ R75, R75, UR51, -R8.reuse ;  /* 0x000000334b4b7c23 */ /* 0x100fe20008010808 */
[--C-:B------:R-:W-:Y:S01]  /*11790*/  FFMA.FTZ R78, R78, UR51, -R8.reuse ;  /* 0x000000334e4e7c23 */ /* 0x100fe20008010808 */
[--C-:B------:R-:W-:Y:S01]  /*117a0*/  FFMA.FTZ R79, R79, UR51, -R8.reuse ;  /* 0x000000334f4f7c23 */ /* 0x100fe20008010808 */
[--C-:B------:R-:W-:Y:S01]  /*117b0*/  FFMA.FTZ R82, R82, UR51, -R8.reuse ;  /* 0x0000003352527c23 */ /* 0x100fe20008010808 */
[----:B------:R-:W1:Y:S01]  /*117c0*/  MUFU.EX2 R26, R26 ;  /* 0x0000001a001a7308 */ /* 0x000e620000000800 */
[----:B---3--:R-:W-:Y:S01]  /*117d0*/  FADD.FTZ R42, R24, R27 ;  /* 0x0000001b182a7221 */ /* 0x008fe20000010000 */
[--C-:B------:R-:W-:Y:S01]  /*117e0*/  FFMA.FTZ R83, R83, UR51, -R8.reuse ;  /* 0x0000003353537c23 */ /* 0x100fe20008010808 */
[--C-:B------:R-:W-:Y:S01]  /*117f0*/  FFMA.FTZ R86, R86, UR51, -R8.reuse ;  /* 0x0000003356567c23 */ /* 0x100fe20008010808 */
[----:B------:R-:W-:Y:S01]  /*11800*/  FFMA.FTZ R87, R87, UR51, -R8 ;  /* 0x0000003357577c23 */ /* 0x000fe20008010808 */
[----:B------:R-:W-:Y:S01]  /*11810*/  F2FP.BF16.F32.PACK_AB R180, R5, R180 ;  /* 0x000000b405b4723e */ /* 0x000fe200000010ff */
[----:B------:R-:W-:Y:S01]  /*11820*/  IMAD.IADD R93, R93, 0x1, R50 ;  /* 0x000000015d5d7824 */ /* 0x000fe200078e0232 */
[----:B------:R-:W-:Y:S01]  /*11830*/  F2FP.BF16.F32.PACK_AB R182, R25, R182 ;  /* 0x000000b619b6723e */ /* 0x000fe200000010ff */
[----:B------:R-:W2:Y:S01]  /*11840*/  MUFU.EX2 R179, R179 ;  /* 0x000000b300b37308 */ /* 0x000ea20000000800 */
[----:B0-----:R-:W-:Y:S01]  /*11850*/  FADD.FTZ R27, R177, R42 ;  /* 0x0000002ab11b7221 */ /* 0x001fe20000010000 */
[----:B------:R-:W-:Y:S01]  /*11860*/  FADD.FTZ R42, R174, R31 ;  /* 0x0000001fae2a7221 */ /* 0x000fe20000010000 */
[----:B------:R-:W-:Y:S01]  /*11870*/  F2FP.BF16.F32.PACK_AB R181, R4, R181 ;  /* 0x000000b504b5723e */ /* 0x000fe200000010ff */
[----:B------:R-:W-:Y:S01]  /*11880*/  IMAD.IADD R90, R93, 0x1, R90 ;  /* 0x000000015d5a7824 */ /* 0x000fe200078e025a */
[----:B------:R-:W-:Y:S01]  /*11890*/  F2FP.BF16.F32.PACK_AB R176, R29, R176 ;  /* 0x000000b01db0723e */ /* 0x000fe200000010ff */
        /* <DEDUP_REMOVED lines=10> */
[----:B--2---:R-:W-:Y:S01]  /*11940*/  FADD.FTZ R27, R179, R44 ;  /* 0x0000002cb31b7221 */ /* 0x004fe20000010000 */
[----:B------:R-:W-:Y:S01]  /*11950*/  FADD.FTZ R48, R170, R31 ;  /* 0x0000001faa307221 */ /* 0x000fe20000010000 */
[----:B------:R-:W-:Y:S02]  /*11960*/  F2FP.BF16.F32.PACK_AB R168, R45, R168 ;  /* 0x000000a82da8723e */ /* 0x000fe400000010ff */
[C---:B------:R-:W-:Y:S01]  /*11970*/  F2FP.BF16.F32.PACK_AB R170, R49.reuse, R170 ;  /* 0x000000aa31aa723e */ /* 0x040fe200000010ff */
[----:B------:R-:W-:Y:S01]  /*11980*/  FADD.FTZ R31, R49, R48 ;  /* 0x00000030311f7221 */ /* 0x000fe20000010000 */
[----:B------:R-:W-:Y:S01]  /*11990*/  F2FP.BF16.F32.PACK_AB R183, R24, R183 ;  /* 0x000000b718b7723e */ /* 0x000fe200000010ff */
        /* <DEDUP_REMOVED lines=10> */
[----:B------:R-:W-:Y:S01]  /*11a40*/  FFMA.FTZ R44, R71, UR51, -R8 ;  /* 0x00000033472c7c23 */ /* 0x000fe20008010808 */
[C---:B------:R-:W-:Y:S02]  /*11a50*/  F2FP.BF16.F32.PACK_AB R166, R57.reuse, R166 ;  /* 0x000000a639a6723e */ /* 0x040fe400000010ff */
[----:B------:R-:W-:Y:S02]  /*11a60*/  FADD.FTZ R31, R57, R48 ;  /* 0x00000030391f7221 */ /* 0x000fe40000010000 */
        /* <DEDUP_REMOVED lines=78> */
[C---:B-1----:R-:W-:Y:S01]  /*11f50*/  FADD.FTZ R5, R87.reuse, R4 ;  /* 0x0000000457057221 */ /* 0x042fe20000010000 */
[----:B------:R-:W-:Y:S01]  /*11f60*/  F2FP.BF16.F32.PACK_AB R155, R87, R86 ;  /* 0x00000056579b723e */ /* 0x000fe200000010ff */
[----:B------:R-:W-:Y:S02]  /*11f70*/  VIADD R4, R88, 0xfffffffe ;  /* 0xfffffffe58047836 */ /* 0x000fe40000000000 */
[C---:B--2---:R-:W-:Y:S01]  /*11f80*/  FADD.FTZ R8, R81.reuse, R46 ;  /* 0x0000002e51087221 */ /* 0x044fe20000010000 */
        /* <DEDUP_REMOVED lines=13> */
.L_x_8341:
[----:B------:R-:W-:-:S13]  /*12060*/  ISETP.NE.AND P3, PT, R91, 0x1, PT ;  /* 0x000000015b00780c */ /* 0x000fda0003f65270 */
[----:B------:R-:W0:Y:S02]  /*12070*/  @P3 LDC.64 R26, c[0x0][0x9e8] ;  /* 0x00027a00ff1a3b82 */ /* 0x000e240000000a00 */
[----:B0-----:R-:W-:-:S05]  /*12080*/  @P3 IMAD.HI.U32 R26, R24, R26, RZ ;  /* 0x0000001a181a3227 */ /* 0x001fca00078e00ff */
[----:B------:R-:W-:-:S07]  /*12090*/  @P3 SHF.R.U32.HI R24, RZ, R27, R26 ;  /* 0x0000001bff183219 */ /* 0x000fce000001161a */
.L_x_8342:
[----:B------:R-:W-:Y:S05]  /*120a0*/  BSYNC B0 ;  /* 0x0000000000007941 */ /* 0x000fea0003800000 */
.L_x_8340:
[----:B------:R-:W-:-:S05]  /*120b0*/  IMAD R91, R24, R91, R91 ;  /* 0x0000005b185b7224 */ /* 0x000fca00078e025b */
[----:B------:R-:W-:-:S07]  /*120c0*/  VIMNMX R90, R90, R91, PT ;  /* 0x0000005b5a5a7248 */ /* 0x000fce0003fe0100 */
.L_x_8339:
[----:B------:R-:W-:Y:S01]  /*120d0*/  SHF.R.S32.HI R25, RZ, 0x1f, R90 ;  /* 0x0000001fff197819 */ /* 0x000fe2000001145a */
[----:B------:R-:W-:Y:S01]  /*120e0*/  ULDC UR41, c[0x0][0x9e4] ;  /* 0x0002790000297ab9 */ /* 0x000fe20000000800 */
[----:B------:R-:W-:Y:S01]  /*120f0*/  ULDC UR5, c[0x0][0x9e4] ;  /* 0x0002790000057ab9 */ /* 0x000fe20000000800 */
[----:B------:R-:W-:Y:S01]  /*12100*/  ULDC UR42, c[0x0][0x9dc] ;  /* 0x00027700002a7ab9 */ /* 0x000fe20000000800 */
[----:B------:R-:W-:Y:S01]  /*12110*/  LEA.HI R25, R25, R90, RZ, 0x7 ;  /* 0x0000005a19197211 */ /* 0x000fe200078f38ff */
[----:B------:R-:W-:Y:S01]  /*12120*/  ULDC UR48, c[0x0][0x9dc] ;  /* 0x0002770000307ab9 */ /* 0x000fe20000000800 */
[----:B------:R-:W-:Y:S01]  /*12130*/  ULDC UR4, c[0x0][0x988] ;  /* 0x0002620000047ab9 */ /* 0x000fe20000000800 */
[----:B------:R-:W-:Y:S01]  /*12140*/  ULDC UR7, c[0x0][0x988] ;  /* 0x0002620000077ab9 */ /* 0x000fe20000000800 */
[----:B------:R-:W-:Y:S01]  /*12150*/  SHF.R.S32.HI R25, RZ, 0x7, R25 ;  /* 0x00000007ff197819 */ /* 0x000fe20000011419 */
[----:B------:R-:W-:Y:S01]  /*12160*/  ULDC UR6, c[0x0][0x988] ;  /* 0x0002620000067ab9 */ /* 0x000fe20000000800 */
[----:B------:R-:W-:Y:S01]  /*12170*/  ULDC UR49, c[0x0][0x9e0] ;  /* 0x0002780000317ab9 */ /* 0x000fe20000000800 */
[----:B------:R-:W-:Y:S01]  /*12180*/  ULDC UR43, c[0x0][0x9e0] ;  /* 0x00027800002b7ab9 */ /* 0x000fe20000000800 */
[----:B------:R-:W-:-:S02]  /*12190*/  VIMNMX R215, R208, R25, !PT ;  /* 0x00000019d0d77248 */ /* 0x000fc40007fe0100 */
[----:B------:R-:W-:Y:S02]  /*121a0*/  CS2R R150, SRZ ;  /* 0x0000000000967805 */ /* 0x000fe4000001ff00 */
[----:B------:R-:W-:Y:S02]  /*121b0*/  CS2R R148, SRZ ;  /* 0x0000000000947805 */ /* 0x000fe4000001ff00 */
[----:B------:R-:W-:Y:S02]  /*121c0*/  CS2R R146, SRZ ;  /* 0x0000000000927805 */ /* 0x000fe4000001ff00 */
[----:B------:R-:W-:Y:S02]  /*121d0*/  ISETP.GE.AND P3, PT, R4, R215, PT ;  /* 0x000000d70400720c */ /* 0x000fe40003f66270 */
        /* <DEDUP_REMOVED lines=30> */
[----:B------:R-:W-:-:S07]  /*123c0*/  IMAD.MOV.U32 R151, RZ, RZ, RZ ;  /* 0x000000ffff977224 */ /* 0x000fce00078e00ff */
.L_x_8363:
[----:B------:R-:W-:Y:S01]  /*123d0*/  ISETP.NE.AND P3, PT, R201, RZ, PT ;  /* 0x000000ffc900720c */ /* 0x000fe20003f65270 */
[----:B------:R-:W-:Y:S01]  /*123e0*/  VIADD R216, R184, 0x1 ;  /* 0x00000001b8d87836 */ /* 0x000fe20000000000 */
[----:B------:R-:W-:Y:S05]  /*123f0*/  YIELD ;  /* 0x0000000000007946 */ /* 0x000fea0003800000 */
[----:B------:R-:W-:-:S04]  /*12400*/  ISETP.NE.AND P4, PT, R216, 0x2, PT ;  /* 0x00000002d800780c */ /* 0x000fc80003f85270 */
[----:B------:R-:W-:Y:S02]  /*12410*/  SEL R24, RZ, 0x1, P4 ;  /* 0x00000001ff187807 */ /* 0x000fe40002000000 */
[----:B------:R-:W-:Y:S02]  /*12420*/  SEL R216, R216, RZ, P4 ;  /* 0x000000ffd8d87207 */ /* 0x000fe40002000000 */
[----:B------:R-:W-:Y:S01]  /*12430*/  LOP3.LUT R217, R187, R24, RZ, 0x3c, !PT ;  /* 0x00000018bbd97212 */ /* 0x000fe200078e3cff */
[----:B------:R-:W-:Y:S06]  /*12440*/  @P3 BRA `(.L_x_8344) ;  /* 0x0000000000303947 */ /* 0x000fec0003800000 */
[----:B------:R-:W-:Y:S05]  /*12450*/  @!P0 BRA `(.L_x_8345) ;  /* 0x0000000000048947 */ /* 0x000fea0003800000 */
[----:B------:R-:W-:Y:S01]  /*12460*/  BPT.TRAP 0x1 ;  /* 0x000000040000795c */ /* 0x000fe20000300000 */
.L_x_8345:
[----:B------:R-:W-:Y:S01]  /*12470*/  IMAD R25, R216, 0x8, R18 ;  /* 0x00000008d8197824 */ /* 0x000fe200078e0212 */
[----:B------:R-:W-:-:S04]  /*12480*/  SHF.L.U32 R24, R217, 0x1f, RZ ;  /* 0x0000001fd9187819 */ /* 0x000fc800000006ff */
[----:B------:R0:W1:Y:S01]  /*12490*/  SYNCS.PHASECHK.TRANS64.TRYWAIT P4, [R25+URZ+0x28830], R24 ;  /* 0x02883018190075a7 */ /* 0x000062000808017f */
[----:B------:R-:W-:Y:S05]  /*124a0*/  @!P0 BRA `(.L_x_8346) ;  /* 0x0000000000048947 */ /* 0x000fea0003800000 */
[----:B------:R-:W-:Y:S01]  /*124b0*/  BPT.TRAP 0x1 ;  /* 0x000000040000795c */ /* 0x000fe20000300000 */
.L_x_8346:
[----:B------:R-:W-:Y:S04]  /*124c0*/  BSSY B0, `(.L_x_8344) ;  /* 0x0000004000007945 */ /* 0x000fe80003800000 */
[----:B-1----:R-:W-:Y:S05]  /*124d0*/  @P4 BRA `(.L_x_8347) ;  /* 0x0000000000084947 */ /* 0x002fea0003800000 */
[----:B------:R-:W1:Y:S02]  /*124e0*/  SYNCS.PHASECHK.TRANS64.TRYWAIT P4, [R25+URZ+0x28830], R24 ;  /* 0x02883018190075a7 */ /* 0x000e64000808017f */
[----:B-1----:R-:W-:Y:S05]  /*124f0*/  @!P4 BRA `(.L_x_8348) ;  /* 0x0000016800bcc947 */ /* 0x002fea0003800000 */
.L_x_8347:
[----:B------:R-:W-:Y:S05]  /*12500*/  BSYNC B0 ;  /* 0x0000000000007941 */ /* 0x000fea0003800000 */
.L_x_8344:
[----:B------:R-:W2:Y:S01]  /*12510*/  S2R R26, SR_TID.X ;  /* 0x00000000001a7919 */ /* 0x000ea20000002100 */
[----:B------:R-:W-:Y:S05]  /*12520*/  WARPSYNC.ALL ;  /* 0x0000000000007948 */ /* 0x000fea0003800000 */
[----:B01----:R-:W-:Y:S01]  /*12530*/  IMAD R24, R216, 0x800, R9 ;  /* 0x00000800d8187824 */ /* 0x003fe200078e0209 */
[----:B------:R-:W-:Y:S01]  /*12540*/  R2UR UR8, R6 ;  /* 0x00000000060872ca */ /* 0x000fe200000e0000 */
[----:B------:R-:W-:Y:S01]  /*12550*/  IMAD.MOV.U32 R25, RZ, RZ, 0x40000040 ;  /* 0x40000040ff197424 */ /* 0x000fe200078e00ff */
[----:B------:R-:W-:Y:S01]  /*12560*/  R2UR UR9, R7 ;  /* 0x00000000070972ca */ /* 0x000fe200000e0000 */
[C---:B------:R-:W-:Y:S01]  /*12570*/  VIADD R28, R24.reuse, 0x2 ;  /* 0x00000002181c7836 */ /* 0x040fe20000000000 */
[----:B------:R-:W-:Y:S01]  /*12580*/  R2UR UR10, R24 ;  /* 0x00000000180a72ca */ /* 0x000fe200000e0000 */
[----:B------:R-:W-:Y:S01]  /*12590*/  IMAD.MOV.U32 R29, RZ, RZ, 0x40000040 ;  /* 0x40000040ff1d7424 */ /* 0x000fe200078e00ff */
[----:B------:R-:W-:Y:S01]  /*125a0*/  R2UR UR11, R25 ;  /* 0x00000000190b72ca */ /* 0x000fe200000e0000 */
[----:B------:R-:W-:Y:S01]  /*125b0*/  IMAD.MOV.U32 R27, RZ, RZ, 0x40000040 ;  /* 0x40000040ff1b7424 */ /* 0x000fe200078e00ff */
[----:B------:R-:W-:Y:S01]  /*125c0*/  R2UR UR14, R28 ;  /* 0x000000001c0e72ca */ /* 0x000fe200000e0000 */
[----:B------:R-:W-:Y:S01]  /*125d0*/  VIADD R28, R24, 0x6 ;  /* 0x00000006181c7836 */ /* 0x000fe20000000000 */
[----:B------:R-:W-:Y:S01]  /*125e0*/  R2UR UR15, R29 ;  /* 0x000000001d0f72ca */ /* 0x000fe200000e0000 */
[----:B------:R-:W-:Y:S01]  /*125f0*/  IMAD.MOV.U32 R31, RZ, RZ, 0x40000040 ;  /* 0x40000040ff1f7424 */ /* 0x000fe200078e00ff */
[----:B------:R-:W-:-:S02]  /*12600*/  R2UR UR19, R27 ;  /* 0x000000001b1372ca */ /* 0x000fc400000e0000 */
[----:B------:R-:W-:Y:S01]  /*12610*/  R2UR UR22, R28 ;  /* 0x000000001c1672ca */ /* 0x000fe200000e0000 */
[----:B------:R-:W-:Y:S01]  /*12620*/  VIADD R28, R24, 0x402 ;  /* 0x00000402181c7836 */ /* 0x000fe20000000000 */
[----:B------:R-:W-:Y:S02]  /*12630*/  R2UR UR23, R29 ;  /* 0x000000001d1772ca */ /* 0x000fe400000e0000 */
[----:B------:R-:W-:Y:S02]  /*12640*/  R2UR UR27, R27 ;  /* 0x000000001b1b72ca */ /* 0x000fe400000e0000 */
[----:B------:R-:W-:Y:S02]  /*12650*/  R2UR UR30, R28 ;  /* 0x000000001c1e72ca */ /* 0x000fe400000e0000 */
[----:B------:R-:W-:Y:S02]  /*12660*/  R2UR UR31, R29 ;  /* 0x000000001d1f72ca */ /* 0x000fe400000e0000 */
[----:B------:R-:W-:-:S02]  /*12670*/  R2UR UR35, R31 ;  /* 0x000000001f2372ca */ /* 0x000fc400000e0000 */
[----:B--2---:R-:W-:Y:S02]  /*12680*/  SHF.R.U32.HI R26, RZ, 0x7, R26 ;  /* 0x00000007ff1a7819 */ /* 0x004fe4000001161a */
[----:B------:R-:W-:Y:S02]  /*12690*/  R2UR UR47, R25 ;  /* 0x00000000192f72ca */ /* 0x000fe400000e0000 */
[----:B------:R-:W-:Y:S01]  /*126a0*/  R2UR UR12, R194 ;  /* 0x00000000c20c72ca */ /* 0x000fe200000e0000 */
[----:B------:R-:W-:Y:S01]  /*126b0*/  VIADD R30, R26, 0x8 ;  /* 0x000000081a1e7836 */ /* 0x000fe20000000000 */
[----:B------:R-:W-:Y:S01]  /*126c0*/  R2UR UR13, R195 ;  /* 0x00000000c30d72ca */ /* 0x000fe200000e0000 */
[----:B------:R-:W-:Y:S01]  /*126d0*/  VIADD R26, R24, 0x4 ;  /* 0x00000004181a7836 */ /* 0x000fe20000000000 */
[----:B------:R-:W-:Y:S02]  /*126e0*/  R2UR UR16, R192 ;  /* 0x00000000c01072ca */ /* 0x000fe400000e0000 */
[----:B------:R0:W-:Y:S01]  /*126f0*/  BAR.SYNC.DEFER_BLOCKING R30, 0x100 ;  /* 0x0004001e0000751d */ /* 0x0001e20000010000 */
[----:B------:R-:W-:-:S02]  /*12700*/  R2UR UR17, R193 ;  /* 0x00000000c11172ca */ /* 0x000fc400000e0000 */
[----:B------:R-:W-:Y:S01]  /*12710*/  R2UR UR18, R26 ;  /* 0x000000001a1272ca */ /* 0x000fe200000e0000 */
[----:B------:R-:W-:Y:S01]  /*12720*/  VIADD R26, R24, 0x400 ;  /* 0x00000400181a7836 */ /* 0x000fe20000000000 */
[----:B------:R-:W-:Y:S02]  /*12730*/  R2UR UR20, R190 ;  /* 0x00000000be1472ca */ /* 0x000fe400000e0000 */
[----:B------:R-:W-:Y:S01]  /*12740*/  R2UR UR21, R191 ;  /* 0x00000000bf1572ca */ /* 0x000fe200000e0000 */
[----:B0-----:R-:W-:Y:S01]  /*12750*/  VIADD R30, R24, 0x404 ;  /* 0x00000404181e7836 */ /* 0x001fe20000000000 */
[----:B------:R-:W-:Y:S01]  /*12760*/  R2UR UR26, R26 ;  /* 0x000000001a1a72ca */ /* 0x000fe200000e0000 */
[----:B------:R-:W-:Y:S01]  /*12770*/  VIADD R24, R24, 0x406 ;  /* 0x0000040618187836 */ /* 0x000fe20000000000 */
[----:B------:R-:W-:Y:S02]  /*12780*/  R2UR UR24, R20 ;  /* 0x00000000141872ca */ /* 0x000fe400000e0000 */
[----:B------:R-:W-:-:S02]  /*12790*/  R2UR UR34, R30 ;  /* 0x000000001e2272ca */ /* 0x000fc400000e0000 */
[----:B------:R-:W-:Y:S02]  /*127a0*/  R2UR UR46, R24 ;  /* 0x00000000182e72ca */ /* 0x000fe400000e0000 */
[----:B------:R-:W-:Y:S02]  /*127b0*/  R2UR UR25, R21 ;  /* 0x00000000151972ca */ /* 0x000fe400000e0000 */
[----:B------:R-:W-:Y:S02]  /*127c0*/  R2UR UR28, R14 ;  /* 0x000000000e1c72ca */ /* 0x000fe400000e0000 */
[----:B------:R-:W-:Y:S02]  /*127d0*/  R2UR UR29, R15 ;  /* 0x000000000f1d72ca */ /* 0x000fe400000e0000 */
[----:B------:R-:W-:Y:S01]  /*127e0*/  R2UR UR32, R12 ;  /* 0x000000000c2072ca */ /* 0x000fe200000e0000 */
[----:B------:R-:W-:Y:S01]  /*127f0*/  WARPGROUP.ARRIVE ;  /* 0x00000000000079c5 */ /* 0x000fe20000000000 */
[----:B------:R-:W-:-:S02]  /*12800*/  R2UR UR33, R13 ;  /* 0x000000000d2172ca */ /* 0x000fc400000e0000 */
[----:B------:R-:W-:Y:S02]  /*12810*/  R2UR UR44, R10 ;  /* 0x000000000a2c72ca */ /* 0x000fe400000e0000 */
[----:B------:R-:W-:Y:S01]  /*12820*/  R2UR UR45, R11 ;  /* 0x000000000b2d72ca */ /* 0x000fe200000e0000 */
        /* <DEDUP_REMOVED lines=26> */
.L_x_8350:
[----:B------:R-:W-:Y:S01]  /*129d0*/  SHF.L.U32 R187, R187, 0x1f, RZ ;  /* 0x0000001fbbbb7819 */ /* 0x000fe200000006ff */
[----:B------:R-:W-:-:S04]  /*129e0*/  IMAD R206, R184, 0x8, R18 ;  /* 0x00000008b8ce7824 */ /* 0x000fc800078e0212 */
[----:B------:R0:W1:Y:S01]  /*129f0*/  SYNCS.PHASECHK.TRANS64.TRYWAIT P3, [R206+URZ+0x28850], R187 ;  /* 0x028850bbce0075a7 */ /* 0x000062000806017f */
[----:B------:R-:W-:Y:S05]  /*12a00*/  @!P0 BRA `(.L_x_8351) ;  /* 0x0000000000048947 */ /* 0x000fea0003800000 */
[----:B------:R-:W-:Y:S01]  /*12a10*/  BPT.TRAP 0x1 ;  /* 0x000000040000795c */ /* 0x000fe20000300000 */
.L_x_8351:
[----:B-1----:R-:W-:Y:S05]  /*12a20*/  @P3 BRA `(.L_x_8349) ;  /* 0x0000000000083947 */ /* 0x002fea0003800000 */
[----:B------:R-:W1:Y:S02]  /*12a30*/  SYNCS.PHASECHK.TRANS64.TRYWAIT P3, [R206+URZ+0x28850], R187 ;  /* 0x028850bbce0075a7 */ /* 0x000e64000806017f */
[----:B-1----:R-:W-:Y:S05]  /*12a40*/  @!P3 BRA `(.L_x_8352) ;  /* 0x00000164007cb947 */ /* 0x002fea0003800000 */
.L_x_8349:
[----:B01----:R-:W-:Y:S01]  /*12a50*/  VIADD R187, R18, 0x400 ;  /* 0x0000040012bb7836 */ /* 0x003fe20000000000 */
[----:B------:R-:W-:Y:S05]  /*12a60*/  WARPSYNC.ALL ;  /* 0x0000000000007948 */ /* 0x000fea0003800000 */
[----:B------:R-:W-:Y:S01]  /*12a70*/  SHF.R.U32.HI R187, RZ, 0x4, R187 ;  /* 0x00000004ffbb7819 */ /* 0x000fe200000116bb */
[----:B------:R-:W-:Y:S01]  /*12a80*/  IMAD.MOV.U32 R207, RZ, RZ, 0x40000040 ;  /* 0x40000040ffcf7424 */ /* 0x000fe200078e00ff */
[----:B------:R-:W-:-:S06]  /*12a90*/  WARPGROUP.ARRIVE ;  /* 0x00000000000079c5 */ /* 0x000fcc0000000000 */
[----:B------:R-:W0:Y:S01]  /*12aa0*/  S2R R218, SR_TID.X ;  /* 0x0000000000da7919 */ /* 0x000e220000002100 */
[----:B------:R-:W-:Y:S02]  /*12ab0*/  LOP3.LUT R187, R187, 0x3fff, RZ, 0xc0, !PT ;  /* 0x00003fffbbbb7812 */ /* 0x000fe400078ec0ff */
[----:B------:R-:W-:Y:S01]  /*12ac0*/  R2UR UR11, R207 ;  /* 0x00000000cf0b72ca */ /* 0x000fe200000e0000 */
[----:B------:R-:W-:Y:S01]  /*12ad0*/  IMAD.MOV.U32 R207, RZ, RZ, 0x40000040 ;  /* 0x40000040ffcf7424 */ /* 0x000fe200078e00ff */
[----:B------:R-:W-:-:S05]  /*12ae0*/  LOP3.LUT R187, R187, 0x4000000, RZ, 0xfc, !PT ;  /* 0x04000000bbbb7812 */ /* 0x000fca00078efcff */
[----:B------:R-:W-:-:S05]  /*12af0*/  IMAD R206, R184, 0x800, R187 ;  /* 0x00000800b8ce7824 */ /* 0x000fca00078e02bb */
[----:B------:R-:W-:-:S13]  /*12b00*/  R2UR UR10, R206 ;  /* 0x00000000ce0a72ca */ /* 0x000fda00000e0000 */
[----:B------:R-:W-:Y:S01]  /*12b10*/  HGMMA.64x128x16.F32.BF16 R88, R180, gdesc[UR8].tnspB, R88, gsb0 ;  /* 0x41e00008b4587df0 */ /* 0x000fe20008001858 */
[----:B0-----:R-:W-:Y:S02]  /*12b20*/  SHF.R.U32.HI R218, RZ, 0x7, R218 ;  /* 0x00000007ffda7819 */ /* 0x001fe400000116da */
[----:B------:R-:W-:Y:S02]  /*12b30*/  WARPGROUP.DEPBAR.LE gsb0, 0x0 ;  /* 0x00008000000079c5 */ /* 0x000fe40000010000 */
[----:B------:R-:W-:Y:S01]  /*12b40*/  VIADD R180, R206, 0x80 ;  /* 0x00000080ceb47836 */ /* 0x000fe20000000000 */
[----:B------:R-:W-:Y:S01]  /*12b50*/  WARPGROUP.ARRIVE ;  /* 0x00000000000079c5 */ /* 0x000fe20000000000 */
[----:B------:R-:W-:-:S03]  /*12b60*/  IMAD.MOV.U32 R181, RZ, RZ, 0x40000040 ;  /* 0x40000040ffb57424 */ /* 0x000fc600078e00ff */
[----:B------:R-:W-:Y:S02]  /*12b70*/  R2UR UR10, R180 ;  /* 0x00000000b40a72ca */ /* 0x000fe400000e0000 */
[----:B------:R-:W-:-:S13]  /*12b80*/  R2UR UR11, R181 ;  /* 0x00000000b50b72ca */ /* 0x000fda00000e0000 */
[----:B------:R-:W-:Y:S03]  /*12b90*/  HGMMA.64x128x16.F32.BF16 R88, R176, gdesc[UR8].tnspB, R88, gsb0 ;  /* 0x41e00008b0587df0 */ /* 0x000fe60008001858 */
        /* <DEDUP_REMOVED lines=29> */
[C---:B------:R-:W-:Y:S01]  /*12d70*/  VIADD R160, R206.reuse, 0x300 ;  /* 0x00000300cea07836 */ /* 0x040fe20000000000 */
[----:B------:R-:W-:Y:S01]  /*12d80*/  WARPGROUP.ARRIVE ;  /* 0x00000000000079c5 */ /* 0x000fe20000000000 */
[----:B------:R-:W-:Y:S02]  /*12d90*/  IMAD.MOV.U32 R161, RZ, RZ, 0x40000040 ;  /* 0x40000040ffa17424 */ /* 0x000fe400078e00ff */
[----:B------:R-:W-:Y:S01]  /*12da0*/  VIADD R206, R206, 0x380 ;  /* 0x00000380cece7836 */ /* 0x000fe20000000000 */
[----:B------:R-:W-:-:S02]  /*12db0*/  R2UR UR10, R160 ;  /* 0x00000000a00a72ca */ /* 0x000fc400000e0000 */
[----:B------:R-:W-:-:S13]  /*12dc0*/  R2UR UR11, R161 ;  /* 0x00000000a10b72ca */ /* 0x000fda00000e0000 */
[----:B------:R-:W-:Y:S01]  /*12dd0*/  HGMMA.64x128x16.F32.BF16 R88, R156, gdesc[UR8].tnspB, R88, gsb0 ;  /* 0x41e000089c587df0 */ /* 0x000fe20008001858 */
[----:B------:R-:W-:Y:S02]  /*12de0*/  R2UR UR10, R206 ;  /* 0x00000000ce0a72ca */ /* 0x000fe400000e0000 */
[----:B------:R-:W-:Y:S01]  /*12df0*/  R2UR UR11, R207 ;  /* 0x00000000cf0b72ca */ /* 0x000fe200000e0000 */
[----:B------:R-:W-:Y:S02]  /*12e00*/  WARPGROUP.DEPBAR.LE gsb0, 0x0 ;  /* 0x00008000000079c5 */ /* 0x000fe40000010000 */
[----:B------:R-:W-:-:S10]  /*12e10*/  WARPGROUP.ARRIVE ;  /* 0x00000000000079c5 */ /* 0x000fd40000000000 */
[----:B------:R-:W-:Y:S03]  /*12e20*/  HGMMA.64x128x16.F32.BF16 R88, R152, gdesc[UR8].tnspB, R88, gsb0 ;  /* 0x41e0000898587df0 */ /* 0x000fe60008001858 */
[----:B------:R-:W-:Y:S02]  /*12e30*/  WARPGROUP.DEPBAR.LE gsb0, 0x0 ;  /* 0x00008000000079c5 */ /* 0x000fe40000010000 */
[----:B------:R-:W-:-:S05]  /*12e40*/  IADD3 R152, -R218, 0xb, RZ ;  /* 0x0000000bda987810 */ /* 0x000fca0007ffe1ff */
[----:B------:R0:W-:Y:S06]  /*12e50*/  BAR.ARV R152, 0x100 ;  /* 0x000400980000751d */ /* 0x0001ec0000002000 */
[----:B------:R-:W-:Y:S05]  /*12e60*/  @!P0 BRA `(.L_x_8353) ;  /* 0x0000000000048947 */ /* 0x000fea0003800000 */
[----:B------:R-:W-:Y:S01]  /*12e70*/  BPT.TRAP 0x1 ;  /* 0x000000040000795c */ /* 0x000fe20000300000 */
.L_x_8353:
[----:B0-----:R-:W0:Y:S01]  /*12e80*/  @P1 LDC R152, c[0x0][0x44c] ;  /* 0x00011300ff981b82 */ /* 0x001e220000000800 */
[----:B------:R-:W-:Y:S01]  /*12e90*/  IMAD.IADD R159, R202, 0x1, R200 ;  /* 0x00000001ca9f7824 */ /* 0x000fe200078e02c8 */
[----:B------:R-:W-:Y:S01]  /*12ea0*/  UMOV UR50, UR42 ;  /* 0x0000002a00327c82 */ /* 0x000fe20008000000 */
[----:B------:R-:W-:Y:S01]  /*12eb0*/  IMAD.SHL.U32 R154, R4, 0x80, RZ ;  /* 0x00000080049a7824 */ /* 0x000fe200078e00ff */
[----:B------:R-:W-:-:S04]  /*12ec0*/  ULOP3.LUT UR8, URZ, UR50, URZ, 0x33, !UPT ;  /* 0x000000323f087292 */ /* 0x000fc8000f8e333f */
[----:B------:R-:W1:Y:S01]  /*12ed0*/  @P1 LDC R153, c[0x0][0x450] ;  /* 0x00011400ff991b82 */ /* 0x000e620000000800 */
[----:B0-----:R-:W-:-:S05]  /*12ee0*/  @P1 IMAD.HI.U32 R152, R159, R152, RZ ;  /* 0x000000989f981227 */ /* 0x001fca00078e00ff */
[----:B-1----:R-:W-:Y:S01]  /*12ef0*/  @P1 SHF.R.U32.HI R159, RZ, R153, R152 ;  /* 0x00000099ff9f1219 */ /* 0x002fe20000011698 */
[----:B------:R-:W-:Y:S02]  /*12f00*/  IMAD R152, R216, 0x8, R18 ;  /* 0x00000008d8987824 */ /* 0x000fe400078e0212 */
[----:B------:R-:W-:Y:S02]  /*12f10*/  IMAD.U32 R153, RZ, RZ, UR38 ;  /* 0x00000026ff997e24 */ /* 0x000fe4000f8e00ff */
[----:B------:R-:W0:Y:S01]  /*12f20*/  SHFL.IDX PT, R161, R159, RZ, 0x1c1f ;  /* 0x001c1fff9fa17589 */ /* 0x000e2200000e0000 */
[----:B------:R-:W-:-:S05]  /*12f30*/  VIADD R152, R152, 0x28840 ;  /* 0x0002884098987836 */ /* 0x000fca0000000000 */
[----:B------:R-:W-:Y:S02]  /*12f40*/  PRMT R152, R153, 0x654, R152 ;  /* 0x0000065499987816 */ /* 0x000fe40000000098 */
[----:B------:R-:W-:Y:S02]  /*12f50*/  IADD3 R153, -R189, 0x1, -R154 ;  /* 0x00000001bd997810 */ /* 0x000fe40007ffe99a */
[----:B------:R1:W-:Y:S02]  /*12f60*/  SYNCS.ARRIVE.TRANS64.RED.A1T0 RZ, [R152+URZ], RZ ;  /* 0x000000ff98ff79a7 */ /* 0x0003e4000810043f */
[----:B------:R-:W-:-:S05]  /*12f70*/  IADD3 R153, -R196, R153, R198 ;  /* 0x00000099c4997210 */ /* 0x000fca0007ffe1c6 */
[C---:B------:R-:W-:Y:S02]  /*12f80*/  VIADD R158, R153.reuse, UR49 ;  /* 0x00000031999e7c36 */ /* 0x040fe40008000000 */
[----:B------:R-:W-:Y:S02]  /*12f90*/  VIADD R157, R153, UR8 ;  /* 0x00000008999d7c36 */ /* 0x000fe40008000000 */
[--C-:B0-----:R-:W-:Y:S02]  /*12fa0*/  IMAD.IADD R156, R158, 0x1, R161.reuse ;  /* 0x000000019e9c7824 */ /* 0x101fe400078e02a1 */
[----:B------:R-:W-:Y:S01]  /*12fb0*/  IMAD.IADD R155, R157, 0x1, R161 ;  /* 0x000000019d9b7824 */ /* 0x000fe200078e02a1 */
[----:B-1----:R-:W-:Y:S06]  /*12fc0*/  @!P2 BRA `(.L_x_8354) ;  /* 0x000000000058a947 */ /* 0x002fec0003800000 */
[----:B------:R-:W-:Y:S01]  /*12fd0*/  IADD3 R160, -R196, R198, R161 ;  /* 0x000000c6c4a07210 */ /* 0x000fe20007ffe1a1 */
[----:B------:R-:W-:Y:S03]  /*12fe0*/  BSSY B0, `(.L_x_8355) ;  /* 0x0000010000007945 */ /* 0x000fe60003800000 */
        /* <DEDUP_REMOVED lines=10> */
.L_x_8356:
[----:B------:R-:W-:-:S05]  /*13090*/  IMAD.U32 R161, RZ, RZ, UR41 ;  /* 0x00000029ffa17e24 */ /* 0x000fca000f8e00ff */
[----:B------:R-:W-:-:S13]  /*130a0*/  ISETP.NE.AND P3, PT, R161, 0x1, PT ;  /* 0x00000001a100780c */ /* 0x000fda0003f65270 */
[----:B------:R-:W0:Y:S02]  /*130b0*/  @P3 LDC.64 R152, c[0x0][0x9e8] ;  /* 0x00027a00ff983b82 */ /* 0x000e240000000a00 */
[----:B0-----:R-:W-:-:S05]  /*130c0*/  @P3 IMAD.HI.U32 R152, R160, R152, RZ ;  /* 0x00000098a0983227 */ /* 0x001fca00078e00ff */
[----:B------:R-:W-:-:S07]  /*130d0*/  @P3 SHF.R.U32.HI R160, RZ, R153, R152 ;  /* 0x00000099ffa03219 */ /* 0x000fce0000011698 */
.L_x_8357:
[----:B------:R-:W-:Y:S05]  /*130e0*/  BSYNC B0 ;  /* 0x0000000000007941 */ /* 0x000fea0003800000 */
.L_x_8355:
[----:B------:R-:W-:-:S04]  /*130f0*/  IMAD R160, R160, R161, -R154 ;  /* 0x000000a1a0a07224 */ /* 0x000fc800078e0a9a */
[----:B------:R-:W-:-:S05]  /*13100*/  IMAD.IADD R160, R160, 0x1, -R189 ;  /* 0x00000001a0a07824 */ /* 0x000fca00078e0abd */
[----:B------:R-:W-:Y:S02]  /*13110*/  VIADDMNMX R156, R160, R161, R156, PT ;  /* 0x000000a1a09c7246 */ /* 0x000fe4000380019c */
[----:B------:R-:W-:-:S07]  /*13120*/  VIMNMX R155, R155, R160, !PT ;  /* 0x000000a09b9b7248 */ /* 0x000fce0007fe0100 */
.L_x_8354:
[----:B------:R-:W-:Y:S01]  /*13130*/  ISETP.GT.AND P3, PT, R4, -0x1, PT ;  /* 0xffffffff0400780c */ /* 0x000fe20003f64270 */
[----:B------:R-:W0:Y:S03]  /*13140*/  SHFL.IDX PT, R159, R159, 0x1, 0x1c1f ;  /* 0x003c1f009f9f7f89 */ /* 0x000e2600000e0000 */
[C---:B------:R-:W-:Y:S02]  /*13150*/  ISETP.GT.AND P5, PT, R155.reuse, RZ, P3 ;  /* 0x000000ff9b00720c */ /* 0x040fe40001fa4270 */
[----:B------:R-:W-:Y:S02]  /*13160*/  ISETP.GT.AND P4, PT, R155, 0x1, P3 ;  /* 0x000000019b00780c */ /* 0x000fe40001f84270 */
[C---:B------:R-:W-:Y:S02]  /*13170*/  ISETP.LT.OR P5, PT, R156.reuse, 0x1, P5 ;  /* 0x000000019c00780c */ /* 0x040fe40002fa1670 */
[----:B------:R-:W-:-:S02]  /*13180*/  ISETP.LT.OR P4, PT, R156, 0x2, P4 ;  /* 0x000000029c00780c */ /* 0x000fc40002781670 */
[----:B------:R-:W-:Y:S02]  /*13190*/  FSEL R24, R24, -INF , !P5 ;  /* 0xff80000018187808 */ /* 0x000fe40006800000 */
[----:B------:R-:W-:Y:S02]  /*131a0*/  FSEL R25, R25, -INF , !P4 ;  /* 0xff80000019197808 */ /* 0x000fe40006000000 */
[C---:B------:R-:W-:Y:S02]  /*131b0*/  ISETP.GT.AND P5, PT, R155.reuse, 0x8, P3 ;  /* 0x000000089b00780c */ /* 0x040fe40001fa4270 */
[----:B------:R-:W-:Y:S02]  /*131c0*/  ISETP.GT.AND P4, PT, R155, 0x9, P3 ;  /* 0x000000099b00780c */ /* 0x000fe40001f84270 */
[C---:B------:R-:W-:Y:S02]  /*131d0*/  ISETP.LT.OR P5, PT, R156.reuse, 0x9, P5 ;  /* 0x000000099c00780c */ /* 0x040fe40002fa1670 */
[----:B------:R-:W-:-:S02]  /*131e0*/  ISETP.LT.OR P4, PT, R156, 0xa, P4 ;  /* 0x0000000a9c00780c */ /* 0x000fc40002781670 */
[----:B------:R-:W-:Y:S01]  /*131f0*/  FSEL R28, R28, -INF , !P5 ;  /* 0xff8000001c1c7808 */ /* 0x000fe20006800000 */
[--C-:B0-----:R-:W-:Y:S01]  /*13200*/  IMAD.IADD R158, R158, 0x1, R159.reuse ;  /* 0x000000019e9e7824 */ /* 0x101fe200078e029f */
[----:B------:R-:W-:Y:S01]  /*13210*/  FSEL R29, R29, -INF , !P4 ;  /* 0xff8000001d1d7808 */ /* 0x000fe20006000000 */
[----:B------:R-:W-:Y:S01]  /*13220*/  IMAD.IADD R157, R157, 0x1, R159 ;  /* 0x000000019d9d7824 */ /* 0x000fe200078e029f */
[C---:B------:R-:W-:Y:S02]  /*13230*/  ISETP.GT.AND P5, PT, R155.reuse, 0x10, P3 ;  /* 0x000000109b00780c */ /* 0x040fe40001fa4270 */
        /* <DEDUP_REMOVED lines=82> */
[----:B------:R-:W-:Y:S01]  /*13760*/  FSEL R85, R85, -INF , !P4 ;  /* 0xff80000055557808 */ /* 0x000fe20006000000 */
[----:B------:R-:W-:Y:S08]  /*13770*/  @!P2 BRA `(.L_x_8358) ;  /* 0x000000000058a947 */ /* 0x000ff00003800000 */
        /* <DEDUP_REMOVED lines=12> */
.L_x_8360:
[----:B------:R-:W-:-:S05]  /*13840*/  IMAD.U32 R155, RZ, RZ, UR41 ;  /* 0x00000029ff9b7e24 */ /* 0x000fca000f8e00ff */
[----:B------:R-:W-:-:S13]  /*13850*/  ISETP.NE.AND P4, PT, R155, 0x1, PT ;  /* 0x000000019b00780c */ /* 0x000fda0003f85270 */
[----:B------:R-:W0:Y:S02]  /*13860*/  @P4 LDC.64 R32, c[0x0][0x9e8] ;  /* 0x00027a00ff204b82 */ /* 0x000e240000000a00 */
[----:B0-----:R-:W-:-:S05]  /*13870*/  @P4 IMAD.HI.U32 R32, R159, R32, RZ ;  /* 0x000000209f204227 */ /* 0x001fca00078e00ff */
[----:B------:R-:W-:-:S07]  /*13880*/  @P4 SHF.R.U32.HI R159, RZ, R33, R32 ;  /* 0x00000021ff9f4219 */ /* 0x000fce0000011620 */
.L_x_8361:
[----:B------:R-:W-:Y:S05]  /*13890*/  BSYNC B0 ;  /* 0x0000000000007941 */ /* 0x000fea0003800000 */
.L_x_8359:
[----:B------:R-:W-:-:S04]  /*138a0*/  IMAD R154, R159, R155, -R154 ;  /* 0x0000009b9f9a7224 */ /* 0x000fc800078e0a9a */
[----:B------:R-:W-:-:S05]  /*138b0*/  IMAD.IADD R154, R154, 0x1, -R189 ;  /* 0x000000019a9a7824 */ /* 0x000fca00078e0abd */
[----:B------:R-:W-:Y:S02]  /*138c0*/  VIADDMNMX R158, R154, R155, R158, PT ;  /* 0x0000009b9a9e7246 */ /* 0x000fe4000380019e */
[----:B------:R-:W-:-:S07]  /*138d0*/  VIMNMX R157, R157, R154, !PT ;  /* 0x0000009a9d9d7248 */ /* 0x000fce0007fe0100 */
.L_x_8358:
        /* <DEDUP_REMOVED lines=8> */
[C---:B------:R-:W-:Y:S02]  /*13960*/  ISETP.GT.AND P5, PT, R157.reuse, 0x10, P3 ;  /* 0x000000109d00780c */ /* 0x040fe40001fa4270 */
        /* <DEDUP_REMOVED lines=38> */
[----:B------:R-:W-:Y:S02]  /*13bd0*/  ISETP.LT.OR P5, PT, R158, 0x29, P5 ;  /* 0x000000299e00780c */ /* 0x000fe40002fa1670 */
[----:B------:R-:W-:-:S02]  /*13be0*/  FMNMX.FTZ R33, R69, R32, !PT ;  /* 0x0000002045217209 */ /* 0x000fc40007810000 */
[----:B------:R-:W-:Y:S02]  /*13bf0*/  ISETP.LT.OR P4, PT, R158, 0x1a, P4 ;  /* 0x0000001a9e00780c */ /* 0x000fe40002781670 */
[----:B------:R-:W-:Y:S02]  /*13c00*/  FSEL R46, R46, -INF , !P5 ;  /* 0xff8000002e2e7808 */ /* 0x000fe40006800000 */
[----:B------:R-:W-:Y:S02]  /*13c10*/  FMNMX.FTZ R32, R72, R33, !PT ;  /* 0x0000002148207209 */ /* 0x000fe40007810000 */
[----:B------:R-:W-:Y:S02]  /*13c20*/  ISETP.GT.AND P5, PT, R157, 0x30, P3 ;  /* 0x000000309d00780c */ /* 0x000fe40001fa4270 */
[----:B------:R-:W-:Y:S02]  /*13c30*/  FSEL R39, R39, -INF , !P4 ;  /* 0xff80000027277808 */ /* 0x000fe40006000000 */
[----:B------:R-:W-:-:S02]  /*13c40*/  ISETP.GT.AND P4, PT, R157, 0x21, P3 ;  /* 0x000000219d00780c */ /* 0x000fc40001f84270 */
[----:B------:R-:W-:Y:S02]  /*13c50*/  FMNMX.FTZ R33, R73, R32, !PT ;  /* 0x0000002049217209 */ /* 0x000fe40007810000 */
[C---:B------:R-:W-:Y:S02]  /*13c60*/  ISETP.LT.OR P5, PT, R158.reuse, 0x31, P5 ;  /* 0x000000319e00780c */ /* 0x040fe40002fa1670 */
[----:B------:R-:W-:Y:S02]  /*13c70*/  ISETP.LT.OR P4, PT, R158, 0x22, P4 ;  /* 0x000000229e00780c */ /* 0x000fe40002781670 */
[----:B------:R-:W-:Y:S02]  /*13c80*/  FMNMX.FTZ R32, R76, R33, !PT ;  /* 0x000000214c207209 */ /* 0x000fe40007810000 */
[----:B------:R-:W-:Y:S02]  /*13c90*/  FSEL R50, R50, -INF , !P5 ;  /* 0xff80000032327808 */ /* 0x000fe40006800000 */
[----:B------:R-:W-:-:S02]  /*13ca0*/  ISETP.GT.AND P5, PT, R157, 0x38, P3 ;  /* 0x000000389d00780c */ /* 0x000fc40001fa4270 */
[----:B------:R-:W-:Y:S02]  /*13cb0*/  FSEL R43, R43, -INF , !P4 ;  /* 0xff8000002b2b7808 */ /* 0x000fe40006000000 */
[----:B------:R-:W-:Y:S02]  /*13cc0*/  ISETP.GT.AND P4, PT, R157, 0x29, P3 ;  /* 0x000000299d00780c */ /* 0x000fe40001f84270 */
[----:B------:R-:W-:Y:S02]  /*13cd0*/  FMNMX.FTZ R33, R77, R32, !PT ;  /* 0x000000204d217209 */ /* 0x000fe40007810000 */
[C---:B------:R-:W-:Y:S02]  /*13ce0*/  ISETP.LT.OR P5, PT, R158.reuse, 0x39, P5 ;  /* 0x000000399e00780c */ /* 0x040fe40002fa1670 */
[----:B------:R-:W-:Y:S02]  /*13cf0*/  ISETP.LT.OR P4, PT, R158, 0x2a, P4 ;  /* 0x0000002a9e00780c */ /* 0x000fe40002781670 */
[----:B------:R-:W-:-:S02]  /*13d00*/  FMNMX.FTZ R32, R80, R33, !PT ;  /* 0x0000002150207209 */ /* 0x000fc40007810000 */
[----:B------:R-:W-:Y:S02]  /*13d10*/  FSEL R54, R54, -INF , !P5 ;  /* 0xff80000036367808 */ /* 0x000fe40006800000 */
[----:B------:R-:W-:Y:S02]  /*13d20*/  ISETP.GT.AND P5, PT, R157, 0x40, P3 ;  /* 0x000000409d00780c */ /* 0x000fe40001fa4270 */
[----:B------:R-:W-:Y:S02]  /*13d30*/  FSEL R47, R47, -INF , !P4 ;  /* 0xff8000002f2f7808 */ /* 0x000fe40006000000 */
[----:B------:R-:W-:Y:S02]  /*13d40*/  FMNMX.FTZ R33, R81, R32, !PT ;  /* 0x0000002051217209 */ /* 0x000fe40007810000 */
[----:B------:R-:W-:Y:S02]  /*13d50*/  ISETP.GT.AND P4, PT, R157, 0x31, P3 ;  /* 0x000000319d00780c */ /* 0x000fe40001f84270 */
[----:B------:R-:W-:-:S02]  /*13d60*/  ISETP.LT.OR P5, PT, R158, 0x41, P5 ;  /* 0x000000419e00780c */ /* 0x000fc40002fa1670 */
[----:B------:R-:W-:Y:S02]  /*13d70*/  FMNMX.FTZ R32, R84, R33, !PT ;  /* 0x0000002154207209 */ /* 0x000fe40007810000 */
[----:B------:R-:W-:Y:S02]  /*13d80*/  ISETP.LT.OR P4, PT, R158, 0x32, P4 ;  /* 0x000000329e00780c */ /* 0x000fe40002781670 */
[----:B------:R-:W-:Y:S02]  /*13d90*/  FSEL R58, R58, -INF , !P5 ;  /* 0xff8000003a3a7808 */ /* 0x000fe40006800000 */
[----:B------:R-:W-:Y:S02]  /*13da0*/  ISETP.GT.AND P5, PT, R157, 0x48, P3 ;  /* 0x000000489d00780c */ /* 0x000fe40001fa4270 */
[----:B------:R-:W-:Y:S02]  /*13db0*/  FMNMX.FTZ R33, R85, R32, !PT ;  /* 0x0000002055217209 */ /* 0x000fe40007810000 */
[----:B------:R-:W-:-:S02]  /*13dc0*/  FSEL R51, R51, -INF , !P4 ;  /* 0xff80000033337808 */ /* 0x000fc40006000000 */
[C---:B------:R-:W-:Y:S01]  /*13dd0*/  ISETP.GT.AND P4, PT, R157.reuse, 0x39, P3 ;  /* 0x000000399d00780c */ /* 0x040fe20001f84270 */
[----:B------:R-:W0:Y:S01]  /*13de0*/  SHFL.BFLY PT, R32, R33, 0x2, 0x1f ;  /* 0x0c401f0021207f89 */ /* 0x000e2200000e0000 */
[C---:B------:R-:W-:Y:S02]  /*13df0*/  ISETP.LT.OR P5, PT, R158.reuse, 0x49, P5 ;  /* 0x000000499e00780c */ /* 0x040fe40002fa1670 */
[----:B------:R-:W-:Y:S02]  /*13e00*/  ISETP.LT.OR P4, PT, R158, 0x3a, P4 ;  /* 0x0000003a9e00780c */ /* 0x000fe40002781670 */
[----:B------:R-:W-:Y:S02]  /*13e10*/  FSEL R62, R62, -INF , !P5 ;  /* 0xff8000003e3e7808 */ /* 0x000fe40006800000 */
[----:B------:R-:W-:Y:S02]  /*13e20*/  ISETP.GT.AND P5, PT, R157, 0x50, P3 ;  /* 0x000000509d00780c */ /* 0x000fe40001fa4270 */
[----:B------:R-:W-:-:S02]  /*13e30*/  FSEL R55, R55, -INF , !P4 ;  /* 0xff80000037377808 */ /* 0x000fc40006000000 */
[C---:B------:R-:W-:Y:S02]  /*13e40*/  ISETP.GT.AND P4, PT, R157.reuse, 0x41, P3 ;  /* 0x000000419d00780c */ /* 0x040fe40001f84270 */
        /* <DEDUP_REMOVED lines=11> */
[----:B------:R-:W-:Y:S02]  /*13f00*/  ISETP.GT.AND P4, PT, R157, 0x51, P3 ;  /* 0x000000519d00780c */ /* 0x000fe40001f84270 */
[----:B0-----:R-:W-:Y:S02]  /*13f10*/  FMNMX.FTZ R154, R33, R32, !PT ;  /* 0x00000020219a7209 */ /* 0x001fe40007810000 */
[C---:B------:R-:W-:Y:S02]  /*13f20*/  ISETP.LT.OR P5, PT, R158.reuse, 0x61, P5 ;  /* 0x000000619e00780c */ /* 0x040fe40002fa1670 */
[----:B------:R-:W-:Y:S01]  /*13f30*/  ISETP.LT.OR P4, PT, R158, 0x52, P4 ;  /* 0x000000529e00780c */ /* 0x000fe20002781670 */
[----:B------:R-:W0:Y:S01]  /*13f40*/  SHFL.BFLY PT, R155, R154, 0x1, 0x1f ;  /* 0x0c201f009a9b7f89 */ /* 0x000e2200000e0000 */
[----:B------:R-:W-:Y:S02]  /*13f50*/  FSEL R74, R74, -INF , !P5 ;  /* 0xff8000004a4a7808 */ /* 0x000fe40006800000 */
[----:B------:R-:W-:-:S02]  /*13f60*/  ISETP.GT.AND P5, PT, R157, 0x68, P3 ;  /* 0x000000689d00780c */ /* 0x000fc40001fa4270 */
[----:B------:R-:W-:Y:S02]  /*13f70*/  FSEL R67, R67, -INF , !P4 ;  /* 0xff80000043437808 */ /* 0x000fe40006000000 */
[C---:B------:R-:W-:Y:S02]  /*13f80*/  ISETP.GT.AND P4, PT, R157.reuse, 0x59, P3 ;  /* 0x000000599d00780c */ /* 0x040fe40001f84270 */
[C---:B------:R-:W-:Y:S02]  /*13f90*/  ISETP.LT.OR P5, PT, R158.reuse, 0x69, P5 ;  /* 0x000000699e00780c */ /* 0x040fe40002fa1670 */
[----:B------:R-:W-:Y:S02]  /*13fa0*/  ISETP.LT.OR P4, PT, R158, 0x5a, P4 ;  /* 0x0000005a9e00780c */ /* 0x000fe40002781670 */
        /* <DEDUP_REMOVED lines=9> */
[----:B------:R-:W-:Y:S02]  /*14040*/  ISETP.GT.AND P4, PT, R157, 0x69, P3 ;  /* 0x000000699d00780c */ /* 0x000fe40001f84270 */
[----:B------:R-:W-:Y:S02]  /*14050*/  ISETP.LT.OR P5, PT, R158, 0x72, P5 ;  /* 0x000000729e00780c */ /* 0x000fe40002fa1670 */
[----:B0-----:R-:W-:Y:S02]  /*14060*/  FMNMX.FTZ R32, R154, R155, !PT ;  /* 0x0000009b9a207209 */ /* 0x001fe40007810000 */
[----:B------:R-:W-:Y:S02]  /*14070*/  ISETP.LT.OR P4, PT, R158, 0x6a, P4 ;  /* 0x0000006a9e00780c */ /* 0x000fe40002781670 */
[----:B------:R-:W-:Y:S01]  /*14080*/  FSEL R83, R83, -INF , !P5 ;  /* 0xff80000053537808 */ /* 0x000fe20006800000 */
[----:B------:R-:W-:Y:S01]  /*14090*/  FMUL.FTZ R33, R32, UR51 ;  /* 0x0000003320217c20 */ /* 0x000fe20008410000 */
[----:B------:R-:W-:-:S02]  /*140a0*/  ISETP.GT.AND P5, PT, R157, RZ, P3 ;  /* 0x000000ff9d00720c */ /* 0x000fc40001fa4270 */
[----:B------:R-:W-:Y:S02]  /*140b0*/  FSEL R79, R79, -INF , !P4 ;  /* 0xff8000004f4f7808 */ /* 0x000fe40006000000 */
[----:B------:R-:W-:Y:S02]  /*140c0*/  FSETP.NEU.FTZ.AND P4, PT, R32, -INF , PT ;  /* 0xff8000002000780b */ /* 0x000fe40003f9d000 */
[----:B------:R-:W-:Y:S02]  /*140d0*/  ISETP.LT.OR P5, PT, R158, 0x1, P5 ;  /* 0x000000019e00780c */ /* 0x000fe40002fa1670 */
[----:B------:R-:W-:Y:S02]  /*140e0*/  FSEL R33, R33, RZ, P4 ;  /* 0x000000ff21217208 */ /* 0x000fe40002000000 */
[----:B------:R-:W-:Y:S02]  /*140f0*/  FSEL R26, R26, -INF , !P5 ;  /* 0xff8000001a1a7808 */ /* 0x000fe40006800000 */
[----:B------:R-:W-:Y:S01]  /*14100*/  ISETP.GT.AND P5, PT, R157, 0x78, P3 ;  /* 0x000000789d00780c */ /* 0x000fe20001fa4270 */
        /* <DEDUP_REMOVED lines=62> */
[----:B------:R0:W-:Y:S01]  /*144f0*/  MUFU.EX2 R29, R53 ;  /* 0x00000035001d7308 */ /* 0x0001e20000000800 */
[----:B------:R-:W-:-:S04]  /*14500*/  FMNMX.FTZ R41, R71, R28, !PT ;  /* 0x0000001c47297209 */ /* 0x000fc80007810000 */
[----:B------:R-:W-:-:S03]  /*14510*/  FMNMX.FTZ R28, R74, R41, !PT ;  /* 0x000000294a1c7209 */ /* 0x000fc60007810000 */
[----:B------:R-:W-:Y:S01]  /*14520*/  MUFU.EX2 R178, R178 ;  /* 0x000000b200b27308 */ /* 0x000fe20000000800 */
[----:B------:R-:W-:Y:S01]  /*14530*/  FMNMX.FTZ R41, R75, R28, !PT ;  /* 0x0000001c4b297209 */ /* 0x000fe20007810000 */
[--C-:B------:R-:W-:Y:S01]  /*14540*/  FFMA.FTZ R28, R57, UR51, -R33.reuse ;  /* 0x00000033391c7c23 */ /* 0x100fe20008010821 */
[----:B0-----:R-:W-:Y:S02]  /*14550*/  FFMA.FTZ R53, R61, UR51, -R33 ;  /* 0x000000333d357c23 */ /* 0x001fe40008010821 */
        /* <DEDUP_REMOVED lines=13> */
[----:B0-----:R-:W-:Y:S01]  /*14630*/  FMNMX.FTZ R56, R41, R44, !PT ;  /* 0x0000002c29387209 */ /* 0x001fe20007810000 */
[--C-:B------:R-:W-:Y:S01]  /*14640*/  FFMA.FTZ R41, R80, UR51, -R33.reuse ;  /* 0x0000003350297c23 */ /* 0x100fe20008010821 */
[----:B------:R-:W-:-:S05]  /*14650*/  FFMA.FTZ R44, R81, UR51, -R33 ;  /* 0x00000033512c7c23 */ /* 0x000fca0008010821 */
        /* <DEDUP_REMOVED lines=8> */
[----:B------:R-:W-:Y:S02]  /*146e0*/  FMUL.FTZ R57, R33, UR51 ;  /* 0x0000003321397c20 */ /* 0x000fe40008410000 */
[----:B------:R-:W-:Y:S01]  /*146f0*/  MUFU.EX2 R166, R166 ;  /* 0x000000a600a67308 */ /* 0x000fe20000000800 */
[----:B------:R-:W-:Y:S02]  /*14700*/  FADD.FTZ R3, -R56, R3 ;  /* 0x0000000338037221 */ /* 0x000fe40000010100 */
[----:B------:R-:W-:Y:S02]  /*14710*/  FSEL R57, R57, RZ, P3 ;  /* 0x000000ff39397208 */ /* 0x000fe40001800000 */
[----:B------:R-:W-:-:S03]  /*14720*/  FMUL.FTZ R3, R3, UR51 ;  /* 0x0000003303037c20 */ /* 0x000fc60008410000 */
[----:B------:R-:W-:Y:S01]  /*14730*/  MUFU.EX2 R53, R53 ;  /* 0x0000003500357308 */ /* 0x000fe20000000800 */
[--C-:B------:R-:W-:Y:S01]  /*14740*/  FFMA.FTZ R177, R34, UR51, -R57.reuse ;  /* 0x0000003322b17c23 */ /* 0x100fe20008010839 */
[--C-:B------:R-:W-:Y:S01]  /*14750*/  FFMA.FTZ R34, R35, UR51, -R57.reuse ;  /* 0x0000003323227c23 */ /* 0x100fe20008010839 */
[----:B------:R-:W-:Y:S01]  /*14760*/  FSEL R35, R33, RZ, P3 ;  /* 0x000000ff21237208 */ /* 0x000fe20001800000 */
[--C-:B------:R-:W-:Y:S01]  /*14770*/  FFMA.FTZ R181, R26, UR51, -R57.reuse ;  /* 0x000000331ab57c23 */ /* 0x100fe20008010839 */
[--C-:B------:R-:W-:Y:S01]  /*14780*/  FFMA.FTZ R61, R27, UR51, -R57.reuse ;  /* 0x000000331b3d7c23 */ /* 0x100fe20008010839 */
[--C-:B------:R-:W-:Y:S01]  /*14790*/  FFMA.FTZ R183, R30, UR51, -R57.reuse ;  /* 0x000000331eb77c23 */ /* 0x100fe20008010839 */
[--C-:B------:R-:W-:Y:S01]  /*147a0*/  FFMA.FTZ R60, R31, UR51, -R57.reuse ;  /* 0x000000331f3c7c23 */ /* 0x100fe20008010839 */
[----:B------:R-:W-:Y:S01]  /*147b0*/  FADD.FTZ R0, -R35, R0 ;  /* 0x0000000023007221 */ /* 0x000fe20000010100 */
[----:B------:R-:W0:Y:S01]  /*147c0*/  MUFU.EX2 R3, R3 ;  /* 0x0000000300037308 */ /* 0x000e220000000800 */
[--C-:B------:R-:W-:Y:S01]  /*147d0*/  FFMA.FTZ R35, R55, UR51, -R57.reuse ;  /* 0x0000003337237c23 */ /* 0x100fe20008010839 */
[--C-:B------:R-:W-:Y:S01]  /*147e0*/  FFMA.FTZ R179, R38, UR51, -R57.reuse ;  /* 0x0000003326b37c23 */ /* 0x100fe20008010839 */
[----:B------:R-:W-:Y:S01]  /*147f0*/  FMUL.FTZ R0, R0, UR51 ;  /* 0x0000003300007c20 */ /* 0x000fe20008410000 */
        /* <DEDUP_REMOVED lines=24> */
[--C-:B------:R-:W-:Y:S01]  /*14980*/  FFMA.FTZ R159, R78, UR51, -R57.reuse ;  /* 0x000000334e9f7c23 */ /* 0x100fe20008010839 */
[----:B------:R-:W-:Y:S01]  /*14990*/  FADD.FTZ R55, R25, R58 ;  /* 0x0000003a19377221 */ /* 0x000fe20000010000 */
[--C-:B------:R-:W-:Y:S01]  /*149a0*/  FFMA.FTZ R43, R79, UR51, -R57.reuse ;  /* 0x000000334f2b7c23 */ /* 0x100fe20008010839 */
[----:B------:R-:W-:Y:S01]  /*149b0*/  FFMA.FTZ R39, R82, UR51, -R57 ;  /* 0x0000003352277c23 */ /* 0x000fe20008010839 */
[----:B------:R-:W2:Y:S01]  /*149c0*/  MUFU.EX2 R183, R183 ;  /* 0x000000b700b77308 */ /* 0x000ea20000000800 */
[----:B-1----:R-:W-:Y:S01]  /*149d0*/  FFMA.FTZ R8, R0, R5, R181 ;  /* 0x0000000500087223 */ /* 0x002fe200000100b5 */
[----:B------:R-:W-:Y:S01]  /*149e0*/  FADD.FTZ R58, R176, R55 ;  /* 0x00000037b03a7221 */ /* 0x000fe20000010000 */
[--C-:B------:R-:W-:Y:S01]  /*149f0*/  FFMA.FTZ R42, R83, UR51, -R57.reuse ;  /* 0x00000033532a7c23 */ /* 0x100fe20008010839 */
[--C-:B------:R-:W-:Y:S01]  /*14a00*/  FFMA.FTZ R155, R86, UR51, -R57.reuse ;  /* 0x00000033569b7c23 */ /* 0x100fe20008010839 */
[----:B------:R-:W-:Y:S01]  /*14a10*/  FFMA.FTZ R38, R87, UR51, -R57 ;  /* 0x0000003357267c23 */ /* 0x000fe20008010839 */
[----:B------:R-:W-:-:S02]  /*14a20*/  FADD.FTZ R55, R153, R58 ;  /* 0x0000003a99377221 */ /* 0x000fc40000010000 */
        /* <DEDUP_REMOVED lines=100> */
.L_x_8362:
[----:B------:R-:W-:Y:S01]  /*15070*/  IMAD R55, R184, 0x8, R18 ;  /* 0x00000008b8377824 */ /* 0x000fe200078e0212 */
[----:B------:R-:W-:Y:S01]  /*15080*/  ISETP.GT.AND P3, PT, R4, R215, PT ;  /* 0x000000d70400720c */ /* 0x000fe20003f64270 */
[----:B------:R-:W-:Y:S01]  /*15090*/  IMAD.U32 R58, RZ, RZ, UR38 ;  /* 0x00000026ff3a7e24 */ /* 0x000fe2000f8e00ff */
[----:B------:R-:W-:Y:S01]  /*150a0*/  F2FP.BF16.F32.PACK_AB R176, R153, R176 ;  /* 0x000000b099b0723e */ /* 0x000fe200000010ff */
[----:B------:R-:W-:Y:S01]  /*150b0*/  VIADD R55, R55, 0x28860 ;  /* 0x0002886037377836 */ /* 0x000fe20000000000 */
[----:B------:R-:W-:Y:S01]  /*150c0*/  F2FP.BF16.F32.PACK_AB R178, R152, R178 ;  /* 0x000000b298b2723e */ /* 0x000fe200000010ff */
[-C--:B------:R-:W-:Y:S01]  /*150d0*/  FMUL.FTZ R88, R88, R3.reuse ;  /* 0x0000000358587220 */ /* 0x080fe20000410000 */
        /* <DEDUP_REMOVED lines=100> */
[----:B0-----:R-:W-:Y:S06]  /*15720*/  @P3 BRA `(.L_x_8363) ;  /* 0xffffffcc00283947 */ /* 0x001fec000383ffff */
[----:B------:R-:W-:Y:S02]  /*15730*/  IMAD.MOV.U32 R0, RZ, RZ, R33 ;  /* 0x000000ffff007224 */ /* 0x000fe400078e0021 */
[----:B------:R-:W-:Y:S02]  /*15740*/  IMAD.MOV.U32 R3, RZ, RZ, R32 ;  /* 0x000000ffff037224 */ /* 0x000fe400078e0020 */
[----:B------:R-:W-:Y:S02]  /*15750*/  IMAD.MOV.U32 R184, RZ, RZ, R216 ;  /* 0x000000ffffb87224 */ /* 0x000fe400078e00d8 */
[----:B------:R-:W-:-:S07]  /*15760*/  IMAD.MOV.U32 R187, RZ, RZ, R217 ;  /* 0x000000ffffbb7224 */ /* 0x000fce00078e00d9 */
.L_x_8343:
[----:B------:R-:W0:Y:S01]  /*15770*/  LDC R24, c[0x0][0x448] ;  /* 0x00011200ff187b82 */ /* 0x000e220000000800 */
[----:B------:R-:W-:-:S07]  /*15780*/  IADD3 R27, R198, 0x1, -R196 ;  /* 0x00000001c61b7810 */ /* 0x000fce0007ffe8c4 */
[----:B------:R-:W1:Y:S01]  /*15790*/  LDC R28, c[0x0][0x9e4] ;  /* 0x00027900ff1c7b82 */ /* 0x000e620000000800 */
[----:B0-----:R-:W-:Y:S01]  /*157a0*/  ISETP.NE.AND P4, PT, R24, 0x1, PT ;  /* 0x000000011800780c */ /* 0x001fe20003f85270 */
[----:B------:R-:W-:Y:S01]  /*157b0*/  VIADD R24, R200, 0x7f ;  /* 0x0000007fc8187836 */ /* 0x000fe20000000000 */
[----:B-1----:R-:W-:-:S11]  /*157c0*/  ISETP.GE.AND P5, PT, R28, 0x1, PT ;  /* 0x000000011c00780c */ /* 0x002fd60003fa6270 */
[----:B------:R-:W0:Y:S08]  /*157d0*/  @P4 LDC R25, c[0x0][0x44c] ;  /* 0x00011300ff194b82 */ /* 0x000e300000000800 */
[----:B------:R-:W1:Y:S01]  /*157e0*/  @P4 LDC R26, c[0x0][0x450] ;  /* 0x00011400ff1a4b82 */ /* 0x000e620000000800 */
[----:B0-----:R-:W-:-:S05]  /*157f0*/  @P4 IMAD.HI.U32 R25, R24, R25, RZ ;  /* 0x0000001918194227 */ /* 0x001fca00078e00ff */
[----:B-1----:R-:W-:-:S05]  /*15800*/  @P4 SHF.R.U32.HI R24, RZ, R26, R25 ;  /* 0x0000001aff184219 */ /* 0x002fca0000011619 */
[----:B------:R-:W-:-:S04]  /*15810*/  IMAD.IADD R24, R27, 0x1, R24 ;  /* 0x000000011b187824 */ /* 0x000fc800078e0218 */
[----:B------:R-:W-:Y:S01]  /*15820*/  VIADD R26, R24, -UR50 ;  /* 0x80000032181a7c36 */ /* 0x000fe20008000000 */
        /* <DEDUP_REMOVED lines=12> */
.L_x_8366:
[----:B------:R-:W-:-:S13]  /*158f0*/  ISETP.NE.AND P1, PT, R28, 0x1, PT ;  /* 0x000000011c00780c */ /* 0x000fda0003f25270 */
[----:B------:R-:W0:Y:S02]  /*15900*/  @P1 LDC.64 R24, c[0x0][0x9e8] ;  /* 0x00027a00ff181b82 */ /* 0x000e240000000a00 */
[----:B0-----:R-:W-:-:S05]  /*15910*/  @P1 IMAD.HI.U32 R24, R27, R24, RZ ;  /* 0x000000181b181227 */ /* 0x001fca00078e00ff */
[----:B------:R-:W-:-:S07]  /*15920*/  @P1 SHF.R.U32.HI R27, RZ, R25, R24 ;  /* 0x00000019ff1b1219 */ /* 0x000fce0000011618 */
.L_x_8367:
[----:B------:R-:W-:Y:S05]  /*15930*/  BSYNC B0 ;  /* 0x0000000000007941 */ /* 0x000fea0003800000 */
.L_x_8365:
[----:B------:R-:W-:-:S05]  /*15940*/  IMAD R27, R27, R28, RZ ;  /* 0x0000001c1b1b7224 */ /* 0x000fca00078e02ff */
[----:B------:R-:W-:-:S07]  /*15950*/  VIMNMX R26, R26, R27, !PT ;  /* 0x0000001b1a1a7248 */ /* 0x000fce0007fe0100 */
.L_x_8364:
[----:B------:R-:W-:-:S05]  /*15960*/  VIADD R26, R26, 0x7f ;  /* 0x0000007f1a1a7836 */ /* 0x000fca0000000000 */
[----:B------:R-:W-:-:S04]  /*15970*/  SHF.R.S32.HI R25, RZ, 0x1f, R26 ;  /* 0x0000001fff197819 */ /* 0x000fc8000001141a */
[----:B------:R-:W-:-:S04]  /*15980*/  LEA.HI R25, R25, R26, RZ, 0x7 ;  /* 0x0000001a19197211 */ /* 0x000fc800078f38ff */
[----:B------:R-:W-:-:S04]  /*15990*/  SHF.R.S32.HI R25, RZ, 0x7, R25 ;  /* 0x00000007ff197819 */ /* 0x000fc80000011419 */
[----:B------:R-:W-:-:S04]  /*159a0*/  VIMNMX R215, R208, R25, !PT ;  /* 0x00000019d0d77248 */ /* 0x000fc80007fe0100 */
[----:B------:R-:W-:-:S13]  /*159b0*/  ISETP.GE.AND P1, PT, R4, R215, PT ;  /* 0x000000d70400720c */ /* 0x000fda0003f26270 */
[----:B------:R-:W-:Y:S05]  /*159c0*/  @!P1 BRA `(.L_x_8368) ;  /* 0x0000002000dc9947 */ /* 0x000fea0003800000 */
[----:B------:R-:W-:Y:S02]  /*159d0*/  IMAD.MOV.U32 R216, RZ, RZ, R0 ;  /* 0x000000ffffd87224 */ /* 0x000fe400078e0000 */
[----:B------:R-:W-:Y:S02]  /*159e0*/  IMAD.MOV.U32 R217, RZ, RZ, R3 ;  /* 0x000000ffffd97224 */ /* 0x000fe400078e0003 */
[----:B------:R-:W-:Y:S02]  /*159f0*/  IMAD.MOV.U32 R206, RZ, RZ, R187 ;  /* 0x000000ffffce7224 */ /* 0x000fe400078e00bb */
[----:B------:R-:W-:-:S07]  /*15a00*/  IMAD.MOV.U32 R218, RZ, RZ, R184 ;  /* 0x000000ffffda7224 */ /* 0x000fce00078e00b8 */
.L_x_8380:
        /* <DEDUP_REMOVED lines=8> */
.L_x_8370:
        /* <DEDUP_REMOVED lines=8> */
.L_x_8371:
[----:B------:R-:W-:Y:S04]  /*15b10*/  BSSY B0, `(.L_x_8369) ;  /* 0x0000004000007945 */ /* 0x000fe80003800000 */
[----:B-1----:R-:W-:Y:S05]  /*15b20*/  @P2 BRA `(.L_x_8372) ;  /* 0x0000000000082947 */ /* 0x002fea0003800000 */
[----:B------:R-:W1:Y:S02]  /*15b30*/  SYNCS.PHASECHK.TRANS64.TRYWAIT P2, [R3+URZ+0x28830], R0 ;  /* 0x02883000030075a7 */ /* 0x000e64000804017f */
[----:B-1----:R-:W-:Y:S05]  /*15b40*/  @!P2 BRA `(.L_x_8373) ;  /* 0x000001340050a947 */ /* 0x002fea0003800000 */
.L_x_8372:
[----:B------:R-:W-:Y:S05]  /*15b50*/  BSYNC B0 ;  /* 0x0000000000007941 */ /* 0x000fea0003800000 */
.L_x_8369:
[----:B01----:R-:W0:Y:S01]  /*15b60*/  S2R R0, SR_TID.X ;  /* 0x0000000000007919 */ /* 0x003e220000002100 */
[----:B------:R-:W-:Y:S01]  /*15b70*/  VIADD R184, R218, 0x1 ;  /* 0x00000001dab87836 */ /* 0x000fe20000000000 */
[----:B------:R-:W-:Y:S05]  /*15b80*/  WARPSYNC.ALL ;  /* 0x0000000000007948 */ /* 0x000fea0003800000 */
[----:B------:R-:W-:Y:S01]  /*15b90*/  ISETP.NE.AND P2, PT, R184, 0x2, PT ;  /* 0x00000002b800780c */ /* 0x000fe20003f45270 */
[----:B------:R-:W-:Y:S01]  /*15ba0*/  IMAD.MOV.U32 R25, RZ, RZ, 0x40000040 ;  /* 0x40000040ff197424 */ /* 0x000fe200078e00ff */
[----:B------:R-:W-:Y:S01]  /*15bb0*/  R2UR UR8, R6 ;  /* 0x00000000060872ca */ /* 0x000fe200000e0000 */
[----:B------:R-:W-:Y:S01]  /*15bc0*/  IMAD.MOV.U32 R29, RZ, RZ, 0x40000040 ;  /* 0x40000040ff1d7424 */ /* 0x000fe200078e00ff */
[----:B------:R-:W-:Y:S01]  /*15bd0*/  SEL R184, R184, RZ, P2 ;  /* 0x000000ffb8b87207 */ /* 0x000fe20001000000 */
[----:B------:R-:W-:Y:S01]  /*15be0*/  IMAD.MOV.U32 R27, RZ, RZ, 0x40000040 ;  /* 0x40000040ff1b7424 */ /* 0x000fe200078e00ff */
[----:B------:R-:W-:Y:S01]  /*15bf0*/  R2UR UR11, R25 ;  /* 0x00000000190b72ca */ /* 0x000fe200000e0000 */
[----:B------:R-:W-:Y:S01]  /*15c00*/  IMAD.MOV.U32 R31, RZ, RZ, 0x40000040 ;  /* 0x40000040ff1f7424 */ /* 0x000fe200078e00ff */
[----:B------:R-:W-:Y:S01]  /*15c10*/  R2UR UR9, R7 ;  /* 0x00000000070972ca */ /* 0x000fe200000e0000 */
[----:B------:R-:W-:Y:S01]  /*15c20*/  IMAD R24, R184, 0x800, R9 ;  /* 0x00000800b8187824 */ /* 0x000fe200078e0209 */
[----:B------:R-:W-:-:S02]  /*15c30*/  R2UR UR15, R29 ;  /* 0x000000001d0f72ca */ /* 0x000fc400000e0000 */
        /* <DEDUP_REMOVED lines=10> */
[----:B------:R-:W-:-:S02]  /*15ce0*/  R2UR UR27, R27 ;  /* 0x000000001b1b72ca */ /* 0x000fc400000e0000 */
[----:B------:R-:W-:Y:S01]  /*15cf0*/  R2UR UR22, R28 ;  /* 0x000000001c1672ca */ /* 0x000fe200000e0000 */
[C---:B------:R-:W-:Y:S01]  /*15d00*/  VIADD R28, R24.reuse, 0x402 ;  /* 0x00000402181c7836 */ /* 0x040fe20000000000 */
[----:B0-----:R-:W-:Y:S01]  /*15d10*/  SHF.R.U32.HI R0, RZ, 0x7, R0 ;  /* 0x00000007ff007819 */ /* 0x001fe20000011600 */
[----:B------:R-:W-:Y:S01]  /*15d20*/  VIADD R24, R24, 0x406 ;  /* 0x0000040618187836 */ /* 0x000fe20000000000 */
[----:B------:R-:W-:Y:S02]  /*15d30*/  R2UR UR26, R26 ;  /* 0x000000001a1a72ca */ /* 0x000fe400000e0000 */
[----:B------:R-:W-:Y:S01]  /*15d40*/  R2UR UR30, R28 ;  /* 0x000000001c1e72ca */ /* 0x000fe200000e0000 */
[----:B------:R-:W-:Y:S01]  /*15d50*/  VIADD R0, R0, 0x8 ;  /* 0x0000000800007836 */ /* 0x000fe20000000000 */
[----:B------:R-:W-:Y:S02]  /*15d60*/  R2UR UR31, R29 ;  /* 0x000000001d1f72ca */ /* 0x000fe400000e0000 */
[----:B------:R-:W-:-:S02]  /*15d70*/  R2UR UR34, R30 ;  /* 0x000000001e2272ca */ /* 0x000fc400000e0000 */
[----:B------:R0:W-:Y:S01]  /*15d80*/  BAR.SYNC.DEFER_BLOCKING R0, 0x100 ;  /* 0x000400000000751d */ /* 0x0001e20000010000 */
        /* <DEDUP_REMOVED lines=16> */
[----:B------:R-:W-:Y:S01]  /*15e90*/  HGMMA.64x128x16.F32.BF16 R24, gdesc[UR8], RZ, !UPT, gsb0 ;  /* 0x01e00000081879f0 */ /* 0x000fe2000c0018ff */
        /* <DEDUP_REMOVED lines=27> */
.L_x_8375:
[----:B------:R-:W-:Y:S01]  /*16050*/  SHF.L.U32 R0, R206, 0x1f, RZ ;  /* 0x0000001fce007819 */ /* 0x000fe200000006ff */
[----:B------:R-:W-:-:S04]  /*16060*/  IMAD R3, R218, 0x8, R18 ;  /* 0x00000008da037824 */ /* 0x000fc800078e0212 */
[----:B------:R0:W1:Y:S01]  /*16070*/  SYNCS.PHASECHK.TRANS64.TRYWAIT P1, [R3+URZ+0x28850], R0 ;  /* 0x02885000030075a7 */ /* 0x000062000802017f */
[----:B------:R-:W-:Y:S05]  /*16080*/  @!P0 BRA `(.L_x_8376) ;  /* 0x0000000000048947 */ /* 0x000fea0003800000 */
[----:B------:R-:W-:Y:S01]  /*16090*/  BPT.TRAP 0x1 ;  /* 0x000000040000795c */ /* 0x000fe20000300000 */
.L_x_8376:
[----:B-1----:R-:W-:Y:S05]  /*160a0*/  @P1 BRA `(.L_x_8374) ;  /* 0x0000000000081947 */ /* 0x002fea0003800000 */
[----:B------:R-:W1:Y:S02]  /*160b0*/  SYNCS.PHASECHK.TRANS64.TRYWAIT P1, [R3+URZ+0x28850], R0 ;  /* 0x02885000030075a7 */ /* 0x000e64000802017f */
[----:B-1----:R-:W-:Y:S05]  /*160c0*/  @!P1 BRA `(.L_x_8377) ;  /* 0x0000013000049947 */ /* 0x002fea0003800000 */
.L_x_8374:
        /* <DEDUP_REMOVED lines=13> */
[----:B0-----:R-:W-:-:S04]  /*161a0*/  SHF.R.U32.HI R3, RZ, 0x7, R3 ;  /* 0x00000007ff037819 */ /* 0x001fc80000011603 */
[----:B------:R-:W-:Y:S01]  /*161b0*/  IADD3 R0, -R3, 0xb, RZ ;  /* 0x0000000b03007810 */ /* 0x000fe20007ffe1ff */
        /* <DEDUP_REMOVED lines=49> */
[----:B------:R0:W-:Y:S06]  /*164d0*/  BAR.ARV R0, 0x100 ;  /* 0x000400000000751d */ /* 0x0001ec0000002000 */
[----:B------:R-:W-:Y:S05]  /*164e0*/  @!P0 BRA `(.L_x_8378) ;  /* 0x0000000000048947 */ /* 0x000fea0003800000 */
[----:B------:R-:W-:Y:S01]  /*164f0*/  BPT.TRAP 0x1 ;  /* 0x000000040000795c */ /* 0x000fe20000300000 */
.L_x_8378:
[----:B0-----:R-:W-:Y:S01]  /*16500*/  FMNMX.FTZ R0, R24, R217, !PT ;  /* 0x000000d918007209 */ /* 0x001fe20007810000 */
[----:B------:R-:W-:-:S03]  /*16510*/  UMOV UR51, UR6 ;  /* 0x0000000600337c82 */ /* 0x000fc60008000000 */
[----:B------:R-:W-:Y:S02]  /*16520*/  FMNMX.FTZ R3, R25, R0, !PT ;  /* 0x0000000019037209 */ /* 0x000fe40007810000 */
[----:B------:R-:W-:-:S04]  /*16530*/  FMNMX.FTZ R0, R26, R216, !PT ;  /* 0x000000d81a007209 */ /* 0x000fc80007810000 */
        /* <DEDUP_REMOVED lines=69> */
[C---:B------:R-:W-:Y:S01]  /*16990*/  FMUL.FTZ R152, R3.reuse, UR51 ;  /* 0x0000003303987c20 */ /* 0x040fe20008410000 */
[----:B------:R-:W-:Y:S01]  /*169a0*/  FADD.FTZ R156, -R3, R217 ;  /* 0x000000d9039c7221 */ /* 0x000fe20000010100 */
[----:B------:R-:W-:Y:S02]  /*169b0*/  FADD.FTZ R153, -R0, R216 ;  /* 0x000000d800997221 */ /* 0x000fe40000010100 */
[--C-:B------:R-:W-:Y:S01]  /*169c0*/  FFMA.FTZ R170, R52, UR51, -R152.reuse ;  /* 0x0000003334aa7c23 */ /* 0x100fe20008010898 */
[----:B------:R-:W-:Y:S01]  /*169d0*/  FMUL.FTZ R52, R0, UR51 ;  /* 0x0000003300347c20 */ /* 0x000fe20008410000 */
[----:B------:R-:W-:Y:S01]  /*169e0*/  FFMA.FTZ R180, R24, UR51, -R152 ;  /* 0x0000003318b47c23 */ /* 0x000fe20008010898 */
[----:B------:R-:W-:Y:S01]  /*169f0*/  FMUL.FTZ R153, R153, UR51 ;  /* 0x0000003399997c20 */ /* 0x000fe20008410000 */
[----:B------:R-:W-:Y:S01]  /*16a00*/  FMUL.FTZ R156, R156, UR51 ;  /* 0x000000339c9c7c20 */ /* 0x000fe20008410000 */
[----:B------:R-:W-:Y:S01]  /*16a10*/  FFMA.FTZ R181, R26, UR51, -R52 ;  /* 0x000000331ab57c23 */ /* 0x000fe20008010834 */
[----:B------:R-:W-:Y:S01]  /*16a20*/  FFMA.FTZ R161, R25, UR51, -R152 ;  /* 0x0000003319a17c23 */ /* 0x000fe20008010898 */
[----:B------:R0:W-:Y:S01]  /*16a30*/  MUFU.EX2 R207, R153 ;  /* 0x0000009900cf7308 */ /* 0x0001e20000000800 */
[----:B------:R-:W-:-:S02]  /*16a40*/  IMAD R26, R184, 0x8, R18 ;  /* 0x00000008b81a7824 */ /* 0x000fc400078e0212 */
[----:B------:R-:W-:Y:S01]  /*16a50*/  FFMA.FTZ R182, R28, UR51, -R152 ;  /* 0x000000331cb67c23 */ /* 0x000fe20008010898 */
[--C-:B------:R-:W-:Y:S01]  /*16a60*/  FFMA.FTZ R183, R30, UR51, -R52.reuse ;  /* 0x000000331eb77c23 */ /* 0x100fe20008010834 */
[--C-:B------:R-:W-:Y:S01]  /*16a70*/  FFMA.FTZ R177, R34, UR51, -R52.reuse ;  /* 0x0000003322b17c23 */ /* 0x100fe20008010834 */
[----:B------:R-:W-:Y:S01]  /*16a80*/  FFMA.FTZ R34, R39, UR51, -R52 ;  /* 0x0000003327227c23 */ /* 0x000fe20008010834 */
[----:B------:R-:W-:Y:S02]  /*16a90*/  VIADD R26, R26, 0x28840 ;  /* 0x000288401a1a7836 */ /* 0x000fe40000000000 */
[--C-:B------:R-:W-:Y:S01]  /*16aa0*/  FFMA.FTZ R159, R29, UR51, -R152.reuse ;  /* 0x000000331d9f7c23 */ /* 0x100fe20008010898 */
[----:B------:R-:W-:Y:S01]  /*16ab0*/  MUFU.EX2 R206, R156 ;  /* 0x0000009c00ce7308 */ /* 0x000fe20000000800 */
[--C-:B0-----:R-:W-:Y:S01]  /*16ac0*/  FFMA.FTZ R153, R41, UR51, -R152.reuse ;  /* 0x0000003329997c23 */ /* 0x101fe20008010898 */
[----:B------:R-:W-:Y:S01]  /*16ad0*/  FFMA.FTZ R41, R49, UR51, -R152 ;  /* 0x0000003331297c23 */ /* 0x000fe20008010898 */
[----:B------:R-:W-:Y:S01]  /*16ae0*/  FFMA.FTZ R49, R27, UR51, -R52 ;  /* 0x000000331b317c23 */ /* 0x000fe20008010834 */
[----:B------:R-:W-:-:S02]  /*16af0*/  IMAD.U32 R39, RZ, RZ, UR38 ;  /* 0x00000026ff277e24 */ /* 0x000fc4000f8e00ff */
[----:B------:R-:W-:Y:S01]  /*16b00*/  FFMA.FTZ R168, R48, UR51, -R152 ;  /* 0x0000003330a87c23 */ /* 0x000fe20008010898 */
[----:B------:R-:W-:Y:S01]  /*16b10*/  FFMA.FTZ R48, R31, UR51, -R52 ;  /* 0x000000331f307c23 */ /* 0x000fe20008010834 */
[----:B------:R-:W-:Y:S01]  /*16b20*/  FFMA.FTZ R176, R32, UR51, -R152 ;  /* 0x0000003320b07c23 */ /* 0x000fe20008010898 */
[----:B------:R-:W0:Y:S01]  /*16b30*/  MUFU.EX2 R180, R180 ;  /* 0x000000b400b47308 */ /* 0x000e220000000800 */
[----:B------:R-:W-:Y:S01]  /*16b40*/  PRMT R26, R39, 0x654, R26 ;  /* 0x00000654271a7816 */ /* 0x000fe2000000001a */
[--C-:B------:R-:W-:Y:S01]  /*16b50*/  FFMA.FTZ R179, R38, UR51, -R52.reuse ;  /* 0x0000003326b37c23 */ /* 0x100fe20008010834 */
[----:B------:R-:W-:Y:S01]  /*16b60*/  FFMA.FTZ R38, R55, UR51, -R52 ;  /* 0x0000003337267c23 */ /* 0x000fe20008010834 */
[--C-:B------:R-:W-:Y:S01]  /*16b70*/  FFMA.FTZ R157, R33, UR51, -R152.reuse ;  /* 0x00000033219d7c23 */ /* 0x100fe20008010898 */
[----:B------:R-:W-:Y:S01]  /*16b80*/  FFMA.FTZ R172, R40, UR51, -R152 ;  /* 0x0000003328ac7c23 */ /* 0x000fe20008010898 */
[----:B------:R-:W-:Y:S01]  /*16b90*/  FFMA.FTZ R35, R35, UR51, -R52 ;  /* 0x0000003323237c23 */ /* 0x000fe20008010834 */
[----:B------:R1:W-:Y:S01]  /*16ba0*/  SYNCS.ARRIVE.TRANS64.RED.A1T0 RZ, [R26+URZ], RZ ;  /* 0x000000ff1aff79a7 */ /* 0x0003e2000810043f */
[----:B------:R-:W2:Y:S01]  /*16bb0*/  MUFU.EX2 R181, R181 ;  /* 0x000000b500b57308 */ /* 0x000ea20000000800 */
[--C-:B------:R-:W-:Y:S01]  /*16bc0*/  FFMA.FTZ R40, R53, UR51, -R152.reuse ;  /* 0x0000003335287c23 */ /* 0x100fe20008010898 */
[----:B------:R-:W-:Y:S01]  /*16bd0*/  FFMA.FTZ R164, R56, UR51, -R152 ;  /* 0x0000003338a47c23 */ /* 0x000fe20008010898 */
[--C-:B------:R-:W-:Y:S01]  /*16be0*/  FFMA.FTZ R173, R42, UR51, -R52.reuse ;  /* 0x000000332aad7c23 */ /* 0x100fe20008010834 */
[--C-:B------:R-:W-:Y:S01]  /*16bf0*/  FFMA.FTZ R31, R43, UR51, -R52.reuse ;  /* 0x000000332b1f7c23 */ /* 0x100fe20008010834 */
[--C-:B------:R-:W-:Y:S01]  /*16c00*/  FFMA.FTZ R175, R46, UR51, -R52.reuse ;  /* 0x000000332eaf7c23 */ /* 0x100fe20008010834 */
[--C-:B------:R-:W-:Y:S01]  /*16c10*/  FFMA.FTZ R30, R47, UR51, -R52.reuse ;  /* 0x000000332f1e7c23 */ /* 0x100fe20008010834 */
[--C-:B------:R-:W-:Y:S01]  /*16c20*/  FFMA.FTZ R169, R50, UR51, -R52.reuse ;  /* 0x0000003332a97c23 */ /* 0x100fe20008010834 */
[----:B------:R-:W3:Y:S01]  /*16c30*/  MUFU.EX2 R161, R161 ;  /* 0x000000a100a17308 */ /* 0x000ee20000000800 */
[--C-:B------:R-:W-:Y:S01]  /*16c40*/  FFMA.FTZ R27, R51, UR51, -R52.reuse ;  /* 0x00000033331b7c23 */ /* 0x100fe20008010834 */
[--C-:B------:R-:W-:Y:S01]  /*16c50*/  FFMA.FTZ R171, R54, UR51, -R52.reuse ;  /* 0x0000003336ab7c23 */ /* 0x100fe20008010834 */
[--C-:B------:R-:W-:Y:S01]  /*16c60*/  FFMA.FTZ R165, R58, UR51, -R52.reuse ;  /* 0x000000333aa57c23 */ /* 0x100fe20008010834 */
[--C-:B------:R-:W-:Y:S01]  /*16c70*/  FFMA.FTZ R53, R59, UR51, -R52.reuse ;  /* 0x000000333b357c23 */ /* 0x100fe20008010834 */
[--C-:B------:R-:W-:Y:S01]  /*16c80*/  FFMA.FTZ R167, R62, UR51, -R52.reuse ;  /* 0x000000333ea77c23 */ /* 0x100fe20008010834 */
[--C-:B------:R-:W-:Y:S01]  /*16c90*/  FFMA.FTZ R56, R63, UR51, -R52.reuse ;  /* 0x000000333f387c23 */ /* 0x100fe20008010834 */
[--C-:B------:R-:W-:Y:S01]  /*16ca0*/  FFMA.FTZ R54, R66, UR51, -R52.reuse ;  /* 0x0000003342367c23 */ /* 0x100fe20008010834 */
[----:B------:R-:W4:Y:S01]  /*16cb0*/  MUFU.EX2 R49, R49 ;  /* 0x0000003100317308 */ /* 0x000f220000000800 */
[--C-:B------:R-:W-:Y:S01]  /*16cc0*/  FFMA.FTZ R55, R67, UR51, -R52.reuse ;  /* 0x0000003343377c23 */ /* 0x100fe20008010834 */
[--C-:B------:R-:W-:Y:S01]  /*16cd0*/  FFMA.FTZ R163, R70, UR51, -R52.reuse ;  /* 0x0000003346a37c23 */ /* 0x100fe20008010834 */
[--C-:B------:R-:W-:Y:S01]  /*16ce0*/  FFMA.FTZ R71, R71, UR51, -R52.reuse ;  /* 0x0000003347477c23 */ /* 0x100fe20008010834 */
[--C-:B------:R-:W-:Y:S01]  /*16cf0*/  FFMA.FTZ R50, R74, UR51, -R52.reuse ;  /* 0x000000334a327c23 */ /* 0x100fe20008010834 */
[--C-:B------:R-:W-:Y:S01]  /*16d00*/  FFMA.FTZ R51, R75, UR51, -R52.reuse ;  /* 0x000000334b337c23 */ /* 0x100fe20008010834 */
[--C-:B------:R-:W-:Y:S01]  /*16d10*/  FFMA.FTZ R46, R78, UR51, -R52.reuse ;  /* 0x000000334e2e7c23 */ /* 0x100fe20008010834 */
[--C-:B------:R-:W-:Y:S01]  /*16d20*/  FFMA.FTZ R47, R79, UR51, -R52.reuse ;  /* 0x000000334f2f7c23 */ /* 0x100fe20008010834 */
[----:B------:R-:W5:Y:S01]  /*16d30*/  MUFU.EX2 R182, R182 ;  /* 0x000000b600b67308 */ /* 0x000f620000000800 */
[--C-:B------:R-:W-:Y:S01]  /*16d40*/  FFMA.FTZ R42, R82, UR51, -R52.reuse ;  /* 0x00000033522a7c23 */ /* 0x100fe20008010834 */
[--C-:B------:R-:W-:Y:S01]  /*16d50*/  FFMA.FTZ R43, R83, UR51, -R52.reuse ;  /* 0x00000033532b7c23 */ /* 0x100fe20008010834 */
[----:B------:R-:W-:Y:S01]  /*16d60*/  FFMA.FTZ R39, R87, UR51, -R52 ;  /* 0x0000003357277c23 */ /* 0x000fe20008010834 */
[----:B0-----:R-:W-:Y:S01]  /*16d70*/  FFMA.FTZ R8, R206, R8, R180 ;  /* 0x00000008ce087223 */ /* 0x001fe200000100b4 */
        /* <DEDUP_REMOVED lines=21> */
[----:B------:R-:W-:-:S06]  /*16ed0*/  FFMA.FTZ R45, R85, UR51, -R152 ;  /* 0x00000033552d7c23 */ /* 0x000fcc0008010898 */
[----:B------:R-:W0:Y:S08]  /*16ee0*/  MUFU.EX2 R176, R176 ;  /* 0x000000b000b07308 */ /* 0x000e300000000800 */
[----:B-1----:R1:W-:Y:S08]  /*16ef0*/  MUFU.EX2 R26, R38 ;  /* 0x00000026001a7308 */ /* 0x0023f00000000800 */
[----:B------:R-:W0:Y:S01]  /*16f00*/  MUFU.EX2 R177, R177 ;  /* 0x000000b100b17308 */ /* 0x000e220000000800 */
[----:B-1----:R-:W-:Y:S01]  /*16f10*/  FFMA.FTZ R38, R86, UR51, -R52 ;  /* 0x0000003356267c23 */ /* 0x002fe20008010834 */
[----:B--2---:R-:W-:Y:S01]  /*16f20*/  FFMA.FTZ R52, R207, R5, R181 ;  /* 0x00000005cf347223 */ /* 0x004fe200000100b5 */
[----:B---3--:R-:W-:-:S03]  /*16f30*/  FADD.FTZ R5, R161, R8 ;  /* 0x00000008a1057221 */ /* 0x008fc60000010000 */
[----:B----4-:R-:W-:Y:S01]  /*16f40*/  FADD.FTZ R52, R49, R52 ;  /* 0x0000003431347221 */ /* 0x010fe20000010000 */
[----:B-----5:R-:W-:Y:S01]  /*16f50*/  FADD.FTZ R8, R182, R5 ;  /* 0x00000005b6087221 */ /* 0x020fe20000010000 */
[----:B------:R-:W1:Y:S02]  /*16f60*/  MUFU.EX2 R157, R157 ;  /* 0x0000009d009d7308 */ /* 0x000e640000000800 */
[----:B0-----:R-:W-:Y:S01]  /*16f70*/  FADD.FTZ R5, R183, R52 ;  /* 0x00000034b7057221 */ /* 0x001fe20000010000 */
[----:B------:R-:W-:-:S03]  /*16f80*/  FADD.FTZ R57, R159, R8 ;  /* 0x000000089f397221 */ /* 0x000fc60000010000 */
[----:B------:R-:W-:Y:S01]  /*16f90*/  FADD.FTZ R8, R48, R5 ;  /* 0x0000000530087221 */ /* 0x000fe20000010000 */
[----:B------:R-:W-:Y:S01]  /*16fa0*/  FADD.FTZ R52, R176, R57 ;  /* 0x00000039b0347221 */ /* 0x000fe20000010000 */
[----:B------:R-:W0:Y:S02]  /*16fb0*/  MUFU.EX2 R35, R35 ;  /* 0x0000002300237308 */ /* 0x000e240000000800 */
        /* <DEDUP_REMOVED lines=41> */
[----:B------:R-:W-:-:S03]  /*17250*/  FADD.FTZ R8, R26, R57 ;  /* 0x000000391a087221 */ /* 0x000fc60000010000 */
        /* <DEDUP_REMOVED lines=66> */
.L_x_8379:
[----:B------:R-:W-:Y:S01]  /*17680*/  IMAD R57, R218, 0x8, R18 ;  /* 0x00000008da397824 */ /* 0x000fe200078e0212 */
[----:B------:R-:W-:Y:S01]  /*17690*/  ISETP.GT.AND P1, PT, R4, R215, PT ;  /* 0x000000d70400720c */ /* 0x000fe20003f24270 */
[----:B------:R-:W-:Y:S01]  /*176a0*/  IMAD.U32 R58, RZ, RZ, UR38 ;  /* 0x00000026ff3a7e24 */ /* 0x000fe2000f8e00ff */
[----:B------:R-:W-:Y:S01]  /*176b0*/  F2FP.BF16.F32.PACK_AB R180, R161, R180 ;  /* 0x000000b4a1b4723e */ /* 0x000fe200000010ff */
[----:B------:R-:W-:Y:S01]  /*176c0*/  VIADD R57, R57, 0x28860 ;  /* 0x0002886039397836 */ /* 0x000fe20000000000 */
[----:B------:R-:W-:Y:S01]  /*176d0*/  F2FP.BF16.F32.PACK_AB R182, R159, R182 ;  /* 0x000000b69fb6723e */ /* 0x000fe200000010ff */
[----:B------:R-:W-:Y:S01]  /*176e0*/  FMUL.FTZ R88, R88, R206 ;  /* 0x000000ce58587220 */ /* 0x000fe20000410000 */
[----:B------:R-:W-:Y:S01]  /*176f0*/  F2FP.BF16.F32.PACK_AB R176, R157, R176 ;  /* 0x000000b09db0723e */ /* 0x000fe200000010ff */
[-C--:B------:R-:W-:Y:S01]  /*17700*/  FMUL.FTZ R89, R89, R206.reuse ;  /* 0x000000ce59597220 */ /* 0x080fe20000410000 */
[----:B------:R-:W-:Y:S01]  /*17710*/  PRMT R57, R58, 0x654, R57 ;  /* 0x000006543a397816 */ /* 0x000fe20000000039 */
[----:B------:R-:W-:Y:S01]  /*17720*/  FMUL.FTZ R92, R92, R206 ;  /* 0x000000ce5c5c7220 */ /* 0x000fe20000410000 */
[----:B------:R-:W-:Y:S01]  /*17730*/  F2FP.BF16.F32.PACK_AB R178, R155, R178 ;  /* 0x000000b29bb2723e */ /* 0x000fe200000010ff */
[----:B------:R-:W-:Y:S01]  /*17740*/  FMUL.FTZ R93, R93, R206 ;  /* 0x000000ce5d5d7220 */ /* 0x000fe20000410000 */
        /* <DEDUP_REMOVED lines=93> */
[----:B------:R-:W-:Y:S01]  /*17d20*/  IMAD.MOV.U32 R218, RZ, RZ, R184 ;  /* 0x000000ffffda7224 */ /* 0x000fe200078e00b8 */
[----:B0-----:R-:W-:Y:S06]  /*17d30*/  @P1 BRA `(.L_x_8380) ;  /* 0xffffffdc00341947 */ /* 0x001fec000383ffff */
.L_x_8368:
[----:B------:R-:W-:-:S13]  /*17d40*/  ISETP.GE.AND P1, PT, R4, R208, PT ;  /* 0x000000d00400720c */ /* 0x000fda0003f26270 */
[----:B------:R-:W-:Y:S05]  /*17d50*/  @!P1 BRA `(.L_x_8381) ;  /* 0x0000003000f49947 */ /* 0x000fea0003800000 */
[----:B------:R-:W-:Y:S02]  /*17d60*/  IMAD.MOV.U32 R215, RZ, RZ, R0 ;  /* 0x000000ffffd77224 */ /* 0x000fe400078e0000 */
[----:B------:R-:W-:Y:S02]  /*17d70*/  IMAD.MOV.U32 R216, RZ, RZ, R3 ;  /* 0x000000ffffd87224 */ /* 0x000fe400078e0003 */
[----:B------:R-:W-:Y:S02]  /*17d80*/  IMAD.MOV.U32 R206, RZ, RZ, R187 ;  /* 0x000000ffffce7224 */ /* 0x000fe400078e00bb */
[----:B------:R-:W-:-:S07]  /*17d90*/  IMAD.MOV.U32 R217, RZ, RZ, R184 ;  /* 0x000000ffffd97224 */ /* 0x000fce00078e00b8 */
.L_x_8401:
        /* <DEDUP_REMOVED lines=8> */
.L_x_8383:
        /* <DEDUP_REMOVED lines=8> */
.L_x_8384:
[----:B------:R-:W-:Y:S04]  /*17ea0*/  BSSY B0, `(.L_x_8382) ;  /* 0x0000004000007945 */ /* 0x000fe80003800000 */
[----:B-1----:R-:W-:Y:S05]  /*17eb0*/  @P2 BRA `(.L_x_8385) ;  /* 0x0000000000082947 */ /* 0x002fea0003800000 */
[----:B------:R-:W1:Y:S02]  /*17ec0*/  SYNCS.PHASECHK.TRANS64.TRYWAIT P2, [R3+URZ+0x28830], R0 ;  /* 0x02883000030075a7 */ /* 0x000e64000804017f */
[----:B-1----:R-:W-:Y:S05]  /*17ed0*/  @!P2 BRA `(.L_x_8386) ;  /* 0x000001100094a947 */ /* 0x002fea0003800000 */
.L_x_8385:
[----:B------:R-:W-:Y:S05]  /*17ee0*/  BSYNC B0 ;  /* 0x0000000000007941 */ /* 0x000fea0003800000 */
.L_x_8382:
        /* <DEDUP_REMOVED lines=79> */
.L_x_8388:
[----:B------:R-:W-:Y:S01]  /*183e0*/  SHF.L.U32 R0, R206, 0x1f, RZ ;  /* 0x0000001fce007819 */ /* 0x000fe200000006ff */
[----:B------:R-:W-:-:S04]  /*183f0*/  IMAD R3, R217, 0x8, R18 ;  /* 0x00000008d9037824 */ /* 0x000fc800078e0212 */
[----:B------:R0:W1:Y:S01]  /*18400*/  SYNCS.PHASECHK.TRANS64.TRYWAIT P1, [R3+URZ+0x28850], R0 ;  /* 0x02885000030075a7 */ /* 0x000062000802017f */
[----:B------:R-:W-:Y:S05]  /*18410*/  @!P0 BRA `(.L_x_8389) ;  /* 0x0000000000048947 */ /* 0x000fea0003800000 */
[----:B------:R-:W-:Y:S01]  /*18420*/  BPT.TRAP 0x1 ;  /* 0x000000040000795c */ /* 0x000fe20000300000 */
.L_x_8389:
[----:B-1----:R-:W-:Y:S05]  /*18430*/  @P1 BRA `(.L_x_8387) ;  /* 0x0000000000081947 */ /* 0x002fea0003800000 */
[----:B------:R-:W1:Y:S02]  /*18440*/  SYNCS.PHASECHK.TRANS64.TRYWAIT P1, [R3+URZ+0x28850], R0 ;  /* 0x02885000030075a7 */ /* 0x000e64000802017f */
[----:B-1----:R-:W-:Y:S05]  /*18450*/  @!P1 BRA `(.L_x_8390) ;  /* 0x0000010c00489947 */ /* 0x002fea0003800000 */
.L_x_8387:
        /* <DEDUP_REMOVED lines=67> */
.L_x_8391:
[----:B0-----:R-:W0:Y:S01]  /*18890*/  @P4 LDC R0, c[0x0][0x44c] ;  /* 0x00011300ff004b82 */ /* 0x001e220000000800 */
[----:B------:R-:W-:Y:S01]  /*188a0*/  IMAD.IADD R157, R202, 0x1, R200 ;  /* 0x00000001ca9d7824 */ /* 0x000fe200078e02c8 */
[----:B------:R-:W-:-:S06]  /*188b0*/  ULOP3.LUT UR8, URZ, UR48, URZ, 0x33, !UPT ;  /* 0x000000303f087292 */ /* 0x000fcc000f8e333f */
[----:B------:R-:W1:Y:S01]  /*188c0*/  @P4 LDC R3, c[0x0][0x450] ;  /* 0x00011400ff034b82 */ /* 0x000e620000000800 */
[----:B0-----:R-:W-:-:S05]  /*188d0*/  @P4 IMAD.HI.U32 R0, R157, R0, RZ ;  /* 0x000000009d004227 */ /* 0x001fca00078e00ff */
[----:B-1----:R-:W-:Y:S01]  /*188e0*/  @P4 SHF.R.U32.HI R157, RZ, R3, R0 ;  /* 0x00000003ff9d4219 */ /* 0x002fe20000011600 */
[----:B------:R-:W-:Y:S02]  /*188f0*/  IMAD R0, R184, 0x8, R18 ;  /* 0x00000008b8007824 */ /* 0x000fe400078e0212 */
[----:B------:R-:W-:Y:S02]  /*18900*/  IMAD.U32 R3, RZ, RZ, UR38 ;  /* 0x00000026ff037e24 */ /* 0x000fe4000f8e00ff */
[----:B------:R-:W-:Y:S01]  /*18910*/  VIADD R0, R0, 0x28840 ;  /* 0x0002884000007836 */ /* 0x000fe20000000000 */
[----:B------:R-:W0:Y:S04]  /*18920*/  SHFL.IDX PT, R159, R157, RZ, 0x1c1f ;  /* 0x001c1fff9d9f7589 */ /* 0x000e2800000e0000 */
[----:B------:R-:W-:-:S04]  /*18930*/  PRMT R0, R3, 0x654, R0 ;  /* 0x0000065403007816 */ /* 0x000fc80000000000 */
[----:B------:R1:W-:Y:S02]  /*18940*/  SYNCS.ARRIVE.TRANS64.RED.A1T0 RZ, [R0+URZ], RZ ;  /* 0x000000ff00ff79a7 */ /* 0x0003e4000810043f */
[----:B-1----:R-:W-:-:S05]  /*18950*/  IMAD.SHL.U32 R0, R4, 0x80, RZ ;  /* 0x0000008004007824 */ /* 0x002fca00078e00ff */
[----:B------:R-:W-:-:S04]  /*18960*/  IADD3 R3, -R189, 0x1, -R0 ;  /* 0x00000001bd037810 */ /* 0x000fc80007ffe900 */
[----:B------:R-:W-:-:S05]  /*18970*/  IADD3 R3, -R196, R3, R198 ;  /* 0x00000003c4037210 */ /* 0x000fca0007ffe1c6 */
[C---:B------:R-:W-:Y:S02]  /*18980*/  VIADD R156, R3.reuse, UR43 ;  /* 0x0000002b039c7c36 */ /* 0x040fe40008000000 */
        /* <DEDUP_REMOVED lines=16> */
.L_x_8394:
[----:B------:R-:W-:-:S05]  /*18a90*/  IMAD.U32 R161, RZ, RZ, UR5 ;  /* 0x00000005ffa17e24 */ /* 0x000fca000f8e00ff */
[----:B------:R-:W-:-:S13]  /*18aa0*/  ISETP.NE.AND P1, PT, R161, 0x1, PT ;  /* 0x00000001a100780c */ /* 0x000fda0003f25270 */
[----:B------:R-:W0:Y:S02]  /*18ab0*/  @P1 LDC.64 R152, c[0x0][0x9e8] ;  /* 0x00027a00ff981b82 */ /* 0x000e240000000a00 */
[----:B0-----:R-:W-:-:S05]  /*18ac0*/  @P1 IMAD.HI.U32 R152, R159, R152, RZ ;  /* 0x000000989f981227 */ /* 0x001fca00078e00ff */
[----:B------:R-:W-:-:S07]  /*18ad0*/  @P1 SHF.R.U32.HI R159, RZ, R153, R152 ;  /* 0x00000099ff9f1219 */ /* 0x000fce0000011698 */
.L_x_8395:
[----:B------:R-:W-:Y:S05]  /*18ae0*/  BSYNC B0 ;  /* 0x0000000000007941 */ /* 0x000fea0003800000 */
.L_x_8393:
[----:B------:R-:W-:-:S04]  /*18af0*/  IMAD R152, R159, R161, -R0 ;  /* 0x000000a19f987224 */ /* 0x000fc800078e0a00 */
[----:B------:R-:W-:-:S05]  /*18b00*/  IMAD.IADD R152, R152, 0x1, -R189 ;  /* 0x0000000198987824 */ /* 0x000fca00078e0abd */
[----:B------:R-:W-:Y:S02]  /*18b10*/  VIADDMNMX R154, R152, R161, R154, PT ;  /* 0x000000a1989a7246 */ /* 0x000fe4000380019a */
[----:B------:R-:W-:-:S07]  /*18b20*/  VIMNMX R3, R3, R152, !PT ;  /* 0x0000009803037248 */ /* 0x000fce0007fe0100 */
.L_x_8392:
        /* <DEDUP_REMOVED lines=113> */
.L_x_8398:
[----:B------:R-:W-:-:S05]  /*19240*/  IMAD.U32 R3, RZ, RZ, UR5 ;  /* 0x00000005ff037e24 */ /* 0x000fca000f8e00ff */
[----:B------:R-:W-:-:S13]  /*19250*/  ISETP.NE.AND P2, PT, R3, 0x1, PT ;  /* 0x000000010300780c */ /* 0x000fda0003f45270 */
[----:B------:R-:W0:Y:S02]  /*19260*/  @P2 LDC.64 R32, c[0x0][0x9e8] ;  /* 0x00027a00ff202b82 */ /* 0x000e240000000a00 */
[----:B0-----:R-:W-:-:S05]  /*19270*/  @P2 IMAD.HI.U32 R32, R157, R32, RZ ;  /* 0x000000209d202227 */ /* 0x001fca00078e00ff */
[----:B------:R-:W-:-:S07]  /*19280*/  @P2 SHF.R.U32.HI R157, RZ, R33, R32 ;  /* 0x00000021ff9d2219 */ /* 0x000fce0000011620 */
.L_x_8399:
[----:B------:R-:W-:Y:S05]  /*19290*/  BSYNC B0 ;  /* 0x0000000000007941 */ /* 0x000fea0003800000 */
.L_x_8397:
[----:B------:R-:W-:-:S04]  /*192a0*/  IMAD R0, R157, R3, -R0 ;  /* 0x000000039d007224 */ /* 0x000fc800078e0a00 */
[----:B------:R-:W-:-:S05]  /*192b0*/  IMAD.IADD R0, R0, 0x1, -R189 ;  /* 0x0000000100007824 */ /* 0x000fca00078e0abd */
[----:B------:R-:W-:Y:S02]  /*192c0*/  VIADDMNMX R156, R0, R3, R156, PT ;  /* 0x00000003009c7246 */ /* 0x000fe4000380019c */
[----:B------:R-:W-:-:S07]  /*192d0*/  VIMNMX R155, R155, R0, !PT ;  /* 0x000000009b9b7248 */ /* 0x000fce0007fe0100 */
.L_x_8396:
        /* <DEDUP_REMOVED lines=198> */
[----:B------:R-:W-:Y:S01]  /*19f40*/  FFMA.FTZ R28, R57, UR51, -R0 ;  /* 0x00000033391c7c23 */ /* 0x000fe20008010800 */
[----:B------:R-:W-:Y:S02]  /*19f50*/  MUFU.EX2 R178, R178 ;  /* 0x000000b200b27308 */ /* 0x000fe40000000800 */
[----:B------:R-:W-:-:S04]  /*19f60*/  FMNMX.FTZ R40, R78, R41, !PT ;  /* 0x000000294e287209 */ /* 0x000fc80007810000 */
[----:B------:R-:W-:Y:S02]  /*19f70*/  FMNMX.FTZ R41, R79, R40, !PT ;  /* 0x000000284f297209 */ /* 0x000fe40007810000 */
[----:B------:R-:W-:Y:S02]  /*19f80*/  MUFU.EX2 R37, R37 ;  /* 0x0000002500257308 */ /* 0x000fe40000000800 */
[----:B------:R-:W-:-:S04]  /*19f90*/  FMNMX.FTZ R40, R82, R41, !PT ;  /* 0x0000002952287209 */ /* 0x000fc80007810000 */
[----:B------:R-:W-:Y:S02]  /*19fa0*/  FMNMX.FTZ R41, R83, R40, !PT ;  /* 0x0000002853297209 */ /* 0x000fe40007810000 */
[----:B------:R-:W-:Y:S02]  /*19fb0*/  MUFU.EX2 R172, R172 ;  /* 0x000000ac00ac7308 */ /* 0x000fe40000000800 */
[----:B------:R-:W-:Y:S01]  /*19fc0*/  FMNMX.FTZ R40, R86, R41, !PT ;  /* 0x0000002956287209 */ /* 0x000fe20007810000 */
[----:B------:R-:W-:-:S03]  /*19fd0*/  FFMA.FTZ R41, R81, UR51, -R0 ;  /* 0x0000003351297c23 */ /* 0x000fc60008010800 */
[----:B------:R-:W-:Y:S02]  /*19fe0*/  FMNMX.FTZ R40, R87, R40, !PT ;  /* 0x0000002857287209 */ /* 0x000fe40007810000 */
[----:B------:R-:W-:Y:S03]  /*19ff0*/  MUFU.EX2 R36, R36 ;  /* 0x0000002400247308 */ /* 0x000fe60000000800 */
[----:B0-----:R-:W0:Y:S05]  /*1a000*/  SHFL.BFLY PT, R53, R40, 0x2, 0x1f ;  /* 0x0c401f0028357f89 */ /* 0x001e2a00000e0000 */
[----:B------:R-:W-:Y:S08]  /*1a010*/  MUFU.EX2 R174, R174 ;  /* 0x000000ae00ae7308 */ /* 0x000ff00000000800 */
[----:B------:R-:W-:Y:S08]  /*1a020*/  MUFU.EX2 R33, R33 ;  /* 0x0000002100217308 */ /* 0x000ff00000000800 */
[----:B------:R-:W-:Y:S01]  /*1a030*/  MUFU.EX2 R168, R168 ;  /* 0x000000a800a87308 */ /* 0x000fe20000000800 */
[----:B0-----:R-:W-:Y:S01]  /*1a040*/  FMNMX.FTZ R53, R40, R53, !PT ;  /* 0x0000003528357209 */ /* 0x001fe20007810000 */
[----:B------:R-:W-:-:S04]  /*1a050*/  FFMA.FTZ R40, R80, UR51, -R0 ;  /* 0x0000003350287c23 */ /* 0x000fc80008010800 */
[----:B------:R-:W0:Y:S02]  /*1a060*/  SHFL.BFLY PT, R56, R53, 0x1, 0x1f ;  /* 0x0c201f0035387f89 */ /* 0x000e2400000e0000 */
[----:B------:R-:W-:Y:S08]  /*1a070*/  MUFU.EX2 R32, R32 ;  /* 0x0000002000207308 */ /* 0x000ff00000000800 */
[----:B------:R-:W-:Y:S08]  /*1a080*/  MUFU.EX2 R170, R170 ;  /* 0x000000aa00aa7308 */ /* 0x000ff00000000800 */
[----:B------:R-:W-:Y:S01]  /*1a090*/  MUFU.EX2 R164, R164 ;  /* 0x000000a400a47308 */ /* 0x000fe20000000800 */
[----:B0-----:R-:W-:-:S07]  /*1a0a0*/  FMNMX.FTZ R0, R53, R56, !PT ;  /* 0x0000003835007209 */ /* 0x001fce0007810000 */
[----:B------:R-:W-:Y:S01]  /*1a0b0*/  MUFU.EX2 R28, R28 ;  /* 0x0000001c001c7308 */ /* 0x000fe20000000800 */
[----:B------:R-:W-:Y:S02]  /*1a0c0*/  FSEL R53, R3, RZ, P2 ;  /* 0x000000ff03357208 */ /* 0x000fe40001000000 */
[C---:B------:R-:W-:Y:S01]  /*1a0d0*/  FSETP.NEU.FTZ.AND P1, PT, R0.reuse, -INF , PT ;  /* 0xff8000000000780b */ /* 0x040fe20003f3d000 */
[----:B------:R-:W-:Y:S02]  /*1a0e0*/  FMUL.FTZ R57, R0, UR51 ;  /* 0x0000003300397c20 */ /* 0x000fe40008410000 */
[----:B------:R-:W-:Y:S02]  /*1a0f0*/  FADD.FTZ R53, -R53, R216 ;  /* 0x000000d835357221 */ /* 0x000fe40000010100 */
[----:B------:R-:W-:Y:S01]  /*1a100*/  MUFU.EX2 R166, R166 ;  /* 0x000000a600a67308 */ /* 0x000fe20000000800 */
[----:B------:R-:W-:Y:S01]  /*1a110*/  FSEL R57, R57, RZ, P1 ;  /* 0x000000ff39397208 */ /* 0x000fe20000800000 */
[----:B------:R-:W-:-:S04]  /*1a120*/  FMUL.FTZ R53, R53, UR51 ;  /* 0x0000003335357c20 */ /* 0x000fc80008410000 */
        /* <DEDUP_REMOVED lines=41> */
[----:B------:R-:W-:Y:S01]  /*1a3c0*/  FADD.FTZ R55, R152, R55 ;  /* 0x0000003798377221 */ /* 0x000fe20000010000 */
[----:B------:R-:W-:Y:S01]  /*1a3d0*/  FFMA.FTZ R43, R79, UR51, -R57 ;  /* 0x000000334f2b7c23 */ /* 0x000fe20008010839 */
[----:B------:R-:W1:Y:S01]  /*1a3e0*/  MUFU.EX2 R60, R60 ;  /* 0x0000003c003c7308 */ /* 0x000e620000000800 */
[----:B0-----:R-:W-:Y:S01]  /*1a3f0*/  FADD.FTZ R8, R61, R8 ;  /* 0x000000083d087221 */ /* 0x001fe20000010000 */
[----:B------:R-:W-:Y:S01]  /*1a400*/  FADD.FTZ R58, R178, R55 ;  /* 0x00000037b23a7221 */ /* 0x000fe20000010000 */
[--C-:B------:R-:W-:Y:S01]  /*1a410*/  FFMA.FTZ R153, R82, UR51, -R57.reuse ;  /* 0x0000003352997c23 */ /* 0x100fe20008010839 */
[--C-:B------:R-:W-:Y:S01]  /*1a420*/  FFMA.FTZ R42, R83, UR51, -R57.reuse ;  /* 0x00000033532a7c23 */ /* 0x100fe20008010839 */
[--C-:B------:R-:W-:Y:S01]  /*1a430*/  FFMA.FTZ R155, R86, UR51, -R57.reuse ;  /* 0x00000033569b7c23 */ /* 0x100fe20008010839 */
[----:B------:R-:W-:Y:S01]  /*1a440*/  FADD.FTZ R55, R37, R58 ;  /* 0x0000003a25377221 */ /* 0x000fe20000010000 */
[----:B------:R-:W-:Y:S01]  /*1a450*/  FFMA.FTZ R39, R87, UR51, -R57 ;  /* 0x0000003357277c23 */ /* 0x000fe20008010839 */
        /* <DEDUP_REMOVED lines=97> */
.L_x_8400:
        /* <DEDUP_REMOVED lines=10> */
[-C--:B------:R-:W-:Y:S01]  /*1ab10*/  FMUL.FTZ R92, R92, R53.reuse ;  /* 0x000000355c5c7220 */ /* 0x080fe20000410000 */
[----:B------:R-:W-:Y:S01]  /*1ab20*/  F2FP.BF16.F32.PACK_AB R182, R25, R182 ;  /* 0x000000b619b6723e */ /* 0x000fe200000010ff */
[----:B------:R-:W-:Y:S01]  /*1ab30*/  FMUL.FTZ R93, R93, R53 ;  /* 0x000000355d5d7220 */ /* 0x000fe20000410000 */
[----:B------:R0:W-:Y:S01]  /*1ab40*/  SYNCS.ARRIVE.TRANS64.RED.A1T0 RZ, [R55+URZ], RZ ;  /* 0x000000ff37ff79a7 */ /* 0x0001e2000810043f */
        /* <DEDUP_REMOVED lines=94> */
.L_x_8381:
[----:B------:R-:W-:Y:S05]  /*1b130*/  WARPSYNC.ALL ;  /* 0x0000000000007948 */ /* 0x000fea0003800000 */
[----:B------:R-:W-:Y:S06]  /*1b140*/  BAR.ARV 0x8, 0x180 ;  /* 0x0206000000007b1d */ /* 0x000fec0000002000 */
[----:B------:R-:W-:Y:S05]  /*1b150*/  @!P0 BRA `(.L_x_8402) ;  /* 0x0000000000048947 */ /* 0x000fea0003800000 */
[----:B------:R-:W-:Y:S01]  /*1b160*/  BPT.TRAP 0x1 ;  /* 0x000000040000795c */ /* 0x000fe20000300000 */
.L_x_8402:
[----:B------:R-:W-:Y:S01]  /*1b170*/  IMAD R11, R184, 0x8, R18 ;  /* 0x00000008b80b7824 */ /* 0x000fe200078e0212 */
[----:B------:R-:W-:-:S04]  /*1b180*/  SHF.L.U32 R4, R187, 0x1f, RZ ;  /* 0x0000001fbb047819 */ /* 0x000fc800000006ff */
[----:B------:R0:W1:Y:S01]  /*1b190*/  SYNCS.PHASECHK.TRANS64.TRYWAIT P1, [R11+URZ+0x28850], R4 ;  /* 0x028850040b0075a7 */ /* 0x000062000802017f */
[----:B------:R-:W-:Y:S05]  /*1b1a0*/  @!P0 BRA `(.L_x_8403) ;  /* 0x0000000000048947 */ /* 0x000fea0003800000 */
[----:B------:R-:W-:Y:S01]  /*1b1b0*/  BPT.TRAP 0x1 ;  /* 0x000000040000795c */ /* 0x000fe20000300000 */
.L_x_8403:
[----:B------:R-:W-:-:S05]  /*1b1c0*/  VIADD R18, R18, 0x400 ;  /* 0x0000040012127836 */ /* 0x000fca0000000000 */
[----:B------:R-:W-:-:S04]  /*1b1d0*/  SHF.R.U32.HI R18, RZ, 0x4, R18 ;  /* 0x00000004ff127819 */ /* 0x000fc80000011612 */
[----:B------:R-:W-:-:S04]  /*1b1e0*/  LOP3.LUT R18, R18, 0x3fff, RZ, 0xc0, !PT ;  /* 0x00003fff12127812 */ /* 0x000fc800078ec0ff */
[----:B------:R-:W-:Y:S01]  /*1b1f0*/  LOP3.LUT R7, R18, 0x4000000, RZ, 0xfc, !PT ;  /* 0x0400000012077812 */ /* 0x000fe200078efcff */
[----:B-1----:R-:W-:Y:S06]  /*1b200*/  @P1 BRA `(.L_x_8404) ;  /* 0x0000000000081947 */ /* 0x002fec0003800000 */
[----:B------:R-:W1:Y:S02]  /*1b210*/  SYNCS.PHASECHK.TRANS64.TRYWAIT P1, [R11+URZ+0x28850], R4 ;  /* 0x028850040b0075a7 */ /* 0x000e64000802017f */
[----:B-1----:R-:W-:Y:S05]  /*1b220*/  @!P1 BRA `(.L_x_8405) ;  /* 0x000000dc00e89947 */ /* 0x002fea0003800000 */
.L_x_8404:
        /* <DEDUP_REMOVED lines=9> */
[----:B------:R-:W-:Y:S02]  /*1b2c0*/  IMAD.MOV.U32 R7, RZ, RZ, 0x40000040 ;  /* 0x40000040ff077424 */ /* 0x000fe400078e00ff */
[----:B------:R-:W-:Y:S02]  /*1b2d0*/  IMAD.U32 R14, RZ, RZ, UR51 ;  /* 0x00000033ff0e7e24 */ /* 0x000fe4000f8e00ff */
[----:B------:R-:W-:Y:S02]  /*1b2e0*/  IMAD.MOV.U32 R21, RZ, RZ, -0x800000 ;  /* 0xff800000ff157424 */ /* 0x000fe400078e00ff */
[----:B------:R-:W-:-:S04]  /*1b2f0*/  IMAD.MOV.U32 R20, RZ, RZ, -0x800000 ;  /* 0xff800000ff147424 */ /* 0x000fc800078e00ff */
        /* <DEDUP_REMOVED lines=42> */
[----:B------:R-:W-:Y:S01]  /*1b5a0*/  R2UR UR6, R6 ;  /* 0x00000000060672ca */ /* 0x000fe200000e0000 */
[----:B0-----:R-:W-:Y:S01]  /*1b5b0*/  FADD.FTZ R6, R4, R5 ;  /* 0x0000000504067221 */ /* 0x001fe20000010000 */
[----:B------:R-:W-:Y:S01]  /*1b5c0*/  R2UR UR7, R7 ;  /* 0x00000000070772ca */ /* 0x000fe200000e0000 */
[----:B------:R-:W-:Y:S01]  /*1b5d0*/  IMAD.U32 R5, RZ, RZ, UR51 ;  /* 0x00000033ff057e24 */ /* 0x000fe2000f8e00ff */
[----:B------:R-:W0:Y:S04]  /*1b5e0*/  SHFL.BFLY PT, R7, R8, 0x2, 0x1f ;  /* 0x0c401f0008077f89 */ /* 0x000e2800000e0000 */
[----:B------:R-:W1:Y:S01]  /*1b5f0*/  SHFL.BFLY PT, R9, R6, 0x1, 0x1f ;  /* 0x0c201f0006097f89 */ /* 0x000e6200000e0000 */
[----:B0-----:R-:W-:Y:S01]  /*1b600*/  FADD.FTZ R7, R7, R8 ;  /* 0x0000000807077221 */ /* 0x001fe20000010000 */
[----:B-1----:R-:W-:-:S04]  /*1b610*/  FADD.FTZ R13, R6, R9 ;  /* 0x00000009060d7221 */ /* 0x002fc80000010000 */
[----:B------:R-:W0:Y:S01]  /*1b620*/  SHFL.BFLY PT, R4, R7, 0x1, 0x1f ;  /* 0x0c201f0007047f89 */ /* 0x000e2200000e0000 */
[----:B------:R-:W-:Y:S01]  /*1b630*/  IMAD.MOV.U32 R9, RZ, RZ, RZ ;  /* 0x000000ffff097224 */ /* 0x000fe200078e00ff */
[----:B------:R-:W-:-:S13]  /*1b640*/  FSETP.NE.FTZ.AND P2, PT, R13, RZ, PT ;  /* 0x000000ff0d00720b */ /* 0x000fda0003f55000 */
[----:B------:R-:W1:Y:S01]  /*1b650*/  @P2 MUFU.LG2 R10, R13 ;  /* 0x0000000d000a2308 */ /* 0x000e620000000c00 */
[----:B------:R-:W-:Y:S01]  /*1b660*/  @P2 FMUL.FTZ R14, R14, 0.69314718246459960938 ;  /* 0x3f3172180e0e2820 */ /* 0x000fe20000410000 */
[----:B0-----:R-:W-:Y:S01]  /*1b670*/  FADD.FTZ R12, R7, R4 ;  /* 0x00000004070c7221 */ /* 0x001fe20000010000 */
[----:B------:R-:W-:-:S05]  /*1b680*/  IMAD.MOV.U32 R4, RZ, RZ, RZ ;  /* 0x000000ffff047224 */ /* 0x000fca00078e00ff */
[----:B------:R-:W-:Y:S01]  /*1b690*/  @P2 MUFU.RCP R9, R13 ;  /* 0x0000000d00092308 */ /* 0x000fe20000001000 */
[----:B------:R-:W-:Y:S01]  /*1b6a0*/  FSETP.NE.FTZ.AND P1, PT, R12, RZ, PT ;  /* 0x000000ff0c00720b */ /* 0x000fe20003f35000 */
[----:B-1----:R-:W-:-:S04]  /*1b6b0*/  @P2 FMUL.FTZ R7, R10, 0.69314718246459960938 ;  /* 0x3f3172180a072820 */ /* 0x002fc80000410000 */
        /* <DEDUP_REMOVED lines=12> */
.L_x_8406:
        /* <DEDUP_REMOVED lines=19> */
[----:B0-----:R-:W-:Y:S01]  /*1b8b0*/  SEL R0, RZ, 0x1, P1 ;  /* 0x00000001ff007807 */ /* 0x001fe20000800000 */
        /* <DEDUP_REMOVED lines=54> */
[----:B------:R-:W-:-:S11]  /*1bc20*/  SEL R184, R184, RZ, P1 ;  /* 0x000000ffb8b87207 */ /* 0x000fd60000800000 */
.L_x_8270:
[----:B------:R-:W-:Y:S05]  /*1bc30*/  WARPSYNC.ALL ;  /* 0x0000000000007948 */ /* 0x000fea0003800000 */
[----:B------:R-:W0:Y:S08]  /*1bc40*/  S2UR UR38, SR_CgaCtaId ;  /* 0x00000000002679c3 */ /* 0x000e300000008800 */
[----:B------:R-:W-:Y:S06]  /*1bc50*/  BAR.SYNC.DEFER_BLOCKING 0x5, 0x180 ;  /* 0x0146000000007b1d */ /* 0x000fec0000010000 */
[----:B------:R-:W-:Y:S01]  /*1bc60*/  UMOV UR4, 0x400 ;  /* 0x0000040000047882 */ /* 0x000fe20000000000 */
[----:B------:R-:W-:Y:S01]  /*1bc70*/  BSSY B0, `(.L_x_8407) ;  /* 0x0000306000007945 */ /* 0x000fe20003800000 */
[----:B0-----:R-:W-:-:S06]  /*1bc80*/  ULEA UR4, UR38, UR4, 0x18 ;  /* 0x0000000426047291 */ /* 0x001fcc000f8ec03f */
[----:B------:R-:W-:-:S05]  /*1bc90*/  IMAD.U32 R18, RZ, RZ, UR4 ;  /* 0x00000004ff127e24 */ /* 0x000fca000f8e00ff */
[----:B------:R0:W3:Y:S01]  /*1bca0*/  LDS.128 R28, [R18+0x288d0] ;  /* 0x0288d000121c7984 */ /* 0x0000e20000000c00 */
[----:B------:R-:W-:Y:S06]  /*1bcb0*/  BAR.ARV 0x4, 0x180 ;  /* 0x0106000000007b1d */ /* 0x000fec0000002000 */
[----:B------:R-:W-:Y:S05]  /*1bcc0*/  @P0 BRA `(.L_x_8408) ;  /* 0x0000002400000947 */ /* 0x000fea0003800000 */
[----:B------:R-:W2:Y:S01]  /*1bcd0*/  LDL R0, [R1+0x3c] ;  /* 0x00003c0001007983 */ /* 0x000ea20000100800 */
[----:B------:R-:W-:Y:S01]  /*1bce0*/  ULDC UR4, c[0x0][0xad4] ;  /* 0x0002b50000047ab9 */ /* 0x000fe20000000800 */
[----:B------:R-:W-:Y:S01]  /*1bcf0*/  F2FP.BF16.F32.PACK_AB R34, R133, R132 ;  /* 0x000000848522723e */ /* 0x000fe200000010ff */
[----:B------:R-:W1:Y:S01]  /*1bd00*/  S2R R3, SR_SWINHI ;  /* 0x0000000000037919 */ /* 0x000e620000002f00 */
[----:B------:R-:W-:Y:S02]  /*1bd10*/  MOV R40, R18 ;  /* 0x0000001200287202 */ /* 0x000fe40000000f00 */
[----:B-1----:R-:W-:-:S03]  /*1bd20*/  MOV R41, R3 ;  /* 0x0000000300297202 */ /* 0x002fc60000000f00 */
[----:B--2---:R-:W-:-:S03]  /*1bd30*/  IMAD.WIDE R4, R0, 0x2, R40 ;  /* 0x0000000200047825 */ /* 0x004fc600078e0228 */
[C---:B------:R-:W-:Y:S02]  /*1bd40*/  IADD3 R8, P0, R4.reuse, 0x40, RZ ;  /* 0x0000004004087810 */ /* 0x040fe40007f1e0ff */
[C---:B------:R-:W-:Y:S02]  /*1bd50*/  LOP3.LUT R3, R4.reuse, 0x380, RZ, 0xc0, !PT ;  /* 0x0000038004037812 */ /* 0x040fe400078ec0ff */
[C---:B------:R-:W-:Y:S01]  /*1bd60*/  IADD3 R7, P5, R4.reuse, 0x20, RZ ;  /* 0x0000002004077810 */ /* 0x040fe20007fbe0ff */
[--C-:B------:R-:W-:Y:S01]  /*1bd70*/  IMAD.X R27, RZ, RZ, R5.reuse, P0 ;  /* 0x000000ffff1b7224 */ /* 0x100fe200000e0605 */
[C---:B------:R-:W-:Y:S02]  /*1bd80*/  ISETP.NE.AND P0, PT, R221.reuse, RZ, PT ;  /* 0x000000ffdd00720c */ /* 0x040fe40003f05270 */
[----:B------:R-:W-:Y:S01]  /*1bd90*/  IADD3 R35, P1, R4, 0x60, RZ ;  /* 0x0000006004237810 */ /* 0x000fe20007f3e0ff */
[--C-:B------:R-:W-:Y:S01]  /*1bda0*/  IMAD.X R25, RZ, RZ, R5.reuse, P5 ;  /* 0x000000ffff197224 */ /* 0x100fe200028e0605 */
[----:B------:R-:W-:Y:S01]  /*1bdb0*/  SEL R221, R221, UR4, P0 ;  /* 0x00000004dddd7c07 */ /* 0x000fe20008000000 */
[----:B------:R-:W-:Y:S05]  /*1bdc0*/  WARPSYNC.ALL ;  /* 0x0000000000007948 */ /* 0x000fea0003800000 */
[----:B------:R-:W-:Y:S01]  /*1bdd0*/  SHF.R.U64 R3, R3, 0x3, RZ ;  /* 0x0000000303037819 */ /* 0x000fe200000012ff */
[----:B------:R-:W-:Y:S01]  /*1bde0*/  ULDC.64 UR6, c[0x0][0xc08] ;  /* 0x0003020000067ab9 */ /* 0x000fe20000000a00 */
[----:B------:R-:W-:Y:S01]  /*1bdf0*/  LOP3.LUT R0, R7, 0x380, RZ, 0xc0, !PT ;  /* 0x0000038007007812 */ /* 0x000fe200078ec0ff */
[----:B------:R-:W-:Y:S01]  /*1be00*/  IMAD.X R15, RZ, RZ, R5, P1 ;  /* 0x000000ffff0f7224 */ /* 0x000fe200008e0605 */
[----:B------:R-:W-:Y:S01]  /*1be10*/  LOP3.LUT R6, R8, 0x380, RZ, 0xc0, !PT ;  /* 0x0000038008067812 */ /* 0x000fe200078ec0ff */
[----:B------:R-:W-:Y:S01]  /*1be20*/  ULDC.64 UR4, c[0x0][0xc00] ;  /* 0x0003000000047ab9 */ /* 0x000fe20000000a00 */
[----:B------:R-:W-:Y:S01]  /*1be30*/  LOP3.LUT R10, R35, 0x380, RZ, 0xc0, !PT ;  /* 0x00000380230a7812 */ /* 0x000fe200078ec0ff */
[----:B------:R-:W-:Y:S01]  /*1be40*/  BAR.SYNC.DEFER_BLOCKING 0x1, 0x100 ;  /* 0x0044000000007b1d */ /* 0x000fe20000010000 */
[----:B------:R-:W-:-:S02]  /*1be50*/  IADD3 R43, P2, R4, 0x4000, RZ ;  /* 0x00004000042b7810 */ /* 0x000fc40007f5e0ff */
[C---:B---3--:R-:W-:Y:S02]  /*1be60*/  IADD3 R28, P3, R4.reuse, 0x4020, RZ ;  /* 0x00004020041c7810 */ /* 0x048fe40007f7e0ff */
[C---:B------:R-:W-:Y:S01]  /*1be70*/  IADD3 R45, P4, R4.reuse, 0x4040, RZ ;  /* 0x00004040042d7810 */ /* 0x040fe20007f9e0ff */
[--C-:B------:R-:W-:Y:S01]  /*1be80*/  IMAD.X R13, RZ, RZ, R5.reuse, P2 ;  /* 0x000000ffff0d7224 */ /* 0x100fe200010e0605 */
[----:B------:R-:W-:Y:S01]  /*1be90*/  IADD3 R32, P5, R4, 0x4060, RZ ;  /* 0x0000406004207810 */ /* 0x000fe20007fbe0ff */
[--C-:B------:R-:W-:Y:S01]  /*1bea0*/  IMAD.X R11, RZ, RZ, R5.reuse, P3 ;  /* 0x000000ffff0b7224 */ /* 0x100fe200018e0605 */
[----:B------:R-:W-:Y:S01]  /*1beb0*/  LOP3.LUT R4, R3, R4, RZ, 0x3c, !PT ;  /* 0x0000000403047212 */ /* 0x000fe200078e3cff */
[--C-:B------:R-:W-:Y:S01]  /*1bec0*/  IMAD.X R9, RZ, RZ, R5.reuse, P4 ;  /* 0x000000ffff097224 */ /* 0x100fe200020e0605 */
[----:B------:R-:W-:Y:S01]  /*1bed0*/  SHF.R.U64 R0, R0, 0x3, RZ ;  /* 0x0000000300007819 */ /* 0x000fe200000012ff */
[----:B------:R-:W-:Y:S01]  /*1bee0*/  IMAD.X R33, RZ, RZ, R5, P5 ;  /* 0x000000ffff217224 */ /* 0x000fe200028e0605 */
[----:B------:R-:W-:-:S02]  /*1bef0*/  SHF.R.U64 R3, R6, 0x3, RZ ;  /* 0x0000000306037819 */ /* 0x000fc400000012ff */
[----:B------:R-:W-:Y:S02]  /*1bf00*/  SHF.R.U64 R6, R10, 0x3, RZ ;  /* 0x000000030a067819 */ /* 0x000fe400000012ff */
[----:B-----5:R-:W-:Y:S02]  /*1bf10*/  LOP3.LUT R24, R0, R7, RZ, 0x3c, !PT ;  /* 0x0000000700187212 */ /* 0x020fe400078e3cff */
[----:B------:R-:W-:Y:S02]  /*1bf20*/  LOP3.LUT R14, R6, R35, RZ, 0x3c, !PT ;  /* 0x00000023060e7212 */ /* 0x000fe400078e3cff */
[----:B------:R-:W-:Y:S02]  /*1bf30*/  LOP3.LUT R0, R43, 0x380, RZ, 0xc0, !PT ;  /* 0x000003802b007812 */ /* 0x000fe400078ec0ff */
[----:B------:R-:W-:Y:S02]  /*1bf40*/  LOP3.LUT R6, R45, 0x380, RZ, 0xc0, !PT ;  /* 0x000003802d067812 */ /* 0x000fe400078ec0ff */
[----:B------:R-:W-:-:S02]  /*1bf50*/  LOP3.LUT R7, R32, 0x380, RZ, 0xc0, !PT ;  /* 0x0000038020077812 */ /* 0x000fc400078ec0ff */
[----:B------:R-:W-:Y:S02]  /*1bf60*/  LOP3.LUT R26, R3, R8, RZ, 0x3c, !PT ;  /* 0x00000008031a7212 */ /* 0x000fe400078e3cff */
[----:B------:R-:W-:Y:S02]  /*1bf70*/  LOP3.LUT R3, R28, 0x380, RZ, 0xc0, !PT ;  /* 0x000003801c037812 */ /* 0x000fe400078ec0ff */
[----:B------:R-:W-:Y:S02]  /*1bf80*/  SHF.R.U64 R0, R0, 0x3, RZ ;  /* 0x0000000300007819 */ /* 0x000fe400000012ff */
[----:B------:R-:W-:Y:S02]  /*1bf90*/  SHF.R.U64 R6, R6, 0x3, RZ ;  /* 0x0000000306067819 */ /* 0x000fe400000012ff */
[----:B------:R-:W-:Y:S02]  /*1bfa0*/  SHF.R.U64 R7, R7, 0x3, RZ ;  /* 0x0000000307077819 */ /* 0x000fe400000012ff */
[----:B------:R-:W-:-:S02]  /*1bfb0*/  SHF.R.U64 R3, R3, 0x3, RZ ;  /* 0x0000000303037819 */ /* 0x000fc400000012ff */
[----:B------:R-:W-:Y:S02]  /*1bfc0*/  LOP3.LUT R12, R0, R43, RZ, 0x3c, !PT ;  /* 0x0000002b000c7212 */ /* 0x000fe400078e3cff */
[----:B------:R-:W-:Y:S01]  /*1bfd0*/  ISETP.NE.U32.AND P0, PT, RZ, UR6, PT ;  /* 0x00000006ff007c0c */ /* 0x000fe2000bf05070 */
[----:B------:R-:W1:Y:S01]  /*1bfe0*/  LDC.64 R42, c[0x0][0xc00] ;  /* 0x00030000ff2a7b82 */ /* 0x000e620000000a00 */
[----:B------:R-:W-:Y:S02]  /*1bff0*/  LOP3.LUT R8, R6, R45, RZ, 0x3c, !PT ;  /* 0x0000002d06087212 */ /* 0x000fe400078e3cff */
[----:B------:R-:W-:Y:S02]  /*1c000*/  LOP3.LUT R32, R7, R32, RZ, 0x3c, !PT ;  /* 0x0000002007207212 */ /* 0x000fe400078e3cff */
[----:B------:R-:W-:Y:S02]  /*1c010*/  MOV R0, R4 ;  /* 0x0000000400007202 */ /* 0x000fe40000000f00 */
[----:B------:R-:W-:-:S02]  /*1c020*/  F2FP.BF16.F32.PACK_AB R4, R37, R36 ;  /* 0x000000242504723e */ /* 0x000fc400000010ff */
[----:B------:R-:W-:Y:S02]  /*1c030*/  F2FP.BF16.F32.PACK_AB R5, R91, R90 ;  /* 0x0000005a5b05723e */ /* 0x000fe400000010ff */
[----:B------:R-:W-:Y:S02]  /*1c040*/  F2FP.BF16.F32.PACK_AB R6, R39, R38 ;  /* 0x000000262706723e */ /* 0x000fe400000010ff */
[----:B------:R-:W-:Y:S02]  /*1c050*/  F2FP.BF16.F32.PACK_AB R7, R95, R94 ;  /* 0x0000005e5f07723e */ /* 0x000fe400000010ff */
[----:B------:R-:W-:Y:S02]  /*1c060*/  LOP3.LUT R10, R3, R28, RZ, 0x3c, !PT ;  /* 0x0000001c030a7212 */ /* 0x000fe400078e3cff */
[----:B------:R-:W-:Y:S01]  /*1c070*/  ISETP.NE.AND.EX P0, PT, RZ, UR7, PT, P0 ;  /* 0x00000007ff007c0c */ /* 0x000fe2000bf05300 */
[----:B------:R2:W-:Y:S01]  /*1c080*/  STSM.16.M88.4 [R0], R4 ;  /* 0x0000000400007844 */ /* 0x0005e20000000200 */
[----:B------:R-:W-:-:S02]  /*1c090*/  MOV R47, R24 ;  /* 0x00000018002f7202 */ /* 0x000fc40000000f00 */
[----:B------:R-:W-:Y:S02]  /*1c0a0*/  MOV R44, R10 ;  /* 0x0000000a002c7202 */ /* 0x000fe40000000f00 */
[----:B------:R-:W-:Y:S02]  /*1c0b0*/  MOV R28, R8 ;  /* 0x00000008001c7202 */ /* 0x000fe40000000f00 */
[----:B------:R-:W-:Y:S02]  /*1c0c0*/  MOV R46, R26 ;  /* 0x0000001a002e7202 */ /* 0x000fe40000000f00 */
[----:B------:R-:W-:Y:S02]  /*1c0d0*/  F2FP.BF16.F32.PACK_AB R35, R135, R134 ;  /* 0x000000868723723e */ /* 0x000fe400000010ff */
[----:B------:R-:W-:Y:S01]  /*1c0e0*/  ISETP.NE.U32.AND P3, PT, RZ, UR4, PT ;  /* 0x00000004ff007c0c */ /* 0x000fe2000bf65070 */
[----:B------:R-:W-:Y:S01]  /*1c0f0*/  ULDC UR6, c[0x0][0xa88] ;  /* 0x0002a20000067ab9 */ /* 0x000fe20000000800 */
[----:B------:R-:W-:Y:S01]  /*1c100*/  MOV R45, R14 ;  /* 0x0000000e002d7202 */ /* 0x000fe20000000f00 */
[----:B-1----:R-:W-:Y:S01]  /*1c110*/  IMAD.WIDE R42, R222, 0x4, R42 ;  /* 0x00000004de2a7825 */ /* 0x002fe200078e022a */
[----:B------:R-:W-:-:S02]  /*1c120*/  MOV R3, R12 ;  /* 0x0000000c00037202 */ /* 0x000fc40000000f00 */
[----:B--2---:R-:W-:Y:S02]  /*1c130*/  F2FP.BF16.F32.PACK_AB R4, R97, R96 ;  /* 0x000000606104723e */ /* 0x004fe400000010ff */
[----:B------:R-:W-:Y:S02]  /*1c140*/  F2FP.BF16.F32.PACK_AB R5, R99, R98 ;  /* 0x000000626305723e */ /* 0x000fe400000010ff */
[----:B------:R-:W-:Y:S02]  /*1c150*/  F2FP.BF16.F32.PACK_AB R6, R101, R100 ;  /* 0x000000646506723e */ /* 0x000fe400000010ff */
[----:B------:R-:W-:Y:S02]  /*1c160*/  F2FP.BF16.F32.PACK_AB R7, R103, R102 ;  /* 0x000000666707723e */ /* 0x000fe400000010ff */
[----:B------:R-:W-:Y:S02]  /*1c170*/  F2FP.BF16.F32.PACK_AB R8, R105, R104 ;  /* 0x000000686908723e */ /* 0x000fe400000010ff */
[----:B------:R-:W-:Y:S01]  /*1c180*/  F2FP.BF16.F32.PACK_AB R9, R107, R106 ;  /* 0x0000006a6b09723e */ /* 0x000fe200000010ff */
[----:B------:R1:W-:Y:S01]  /*1c190*/  STSM.16.M88.4 [R47], R4 ;  /* 0x000000042f007844 */ /* 0x0003e20000000200 */
[----:B------:R-:W-:-:S02]  /*1c1a0*/  F2FP.BF16.F32.PACK_AB R10, R109, R108 ;  /* 0x0000006c6d0a723e */ /* 0x000fc400000010ff */
[----:B------:R-:W-:Y:S02]  /*1c1b0*/  F2FP.BF16.F32.PACK_AB R11, R111, R110 ;  /* 0x0000006e6f0b723e */ /* 0x000fe400000010ff */
[----:B------:R-:W-:Y:S02]  /*1c1c0*/  F2FP.BF16.F32.PACK_AB R12, R113, R112 ;  /* 0x00000070710c723e */ /* 0x000fe400000010ff */
[----:B------:R-:W-:Y:S01]  /*1c1d0*/  F2FP.BF16.F32.PACK_AB R13, R115, R114 ;  /* 0x00000072730d723e */ /* 0x000fe200000010ff */
[----:B------:R2:W-:Y:S01]  /*1c1e0*/  STSM.16.M88.4 [R46], R8 ;  /* 0x000000082e007844 */ /* 0x0005e20000000200 */
[----:B------:R-:W-:Y:S02]  /*1c1f0*/  F2FP.BF16.F32.PACK_AB R14, R117, R116 ;  /* 0x00000074750e723e */ /* 0x000fe400000010ff */
[----:B------:R-:W-:Y:S02]  /*1c200*/  F2FP.BF16.F32.PACK_AB R15, R119, R118 ;  /* 0x00000076770f723e */ /* 0x000fe400000010ff */
[----:B------:R-:W-:-:S02]  /*1c210*/  F2FP.BF16.F32.PACK_AB R24, R121, R120 ;  /* 0x000000787918723e */ /* 0x000fc400000010ff */
[----:B------:R-:W-:Y:S01]  /*1c220*/  F2FP.BF16.F32.PACK_AB R25, R123, R122 ;  /* 0x0000007a7b19723e */ /* 0x000fe200000010ff */
[----:B------:R-:W-:Y:S01]  /*1c230*/  STSM.16.M88.4 [R45], R12 ;  /* 0x0000000c2d007844 */ /* 0x000fe20000000200 */
[----:B------:R-:W-:Y:S02]  /*1c240*/  F2FP.BF16.F32.PACK_AB R26, R125, R124 ;  /* 0x0000007c7d1a723e */ /* 0x000fe400000010ff */
[----:B------:R-:W-:Y:S02]  /*1c250*/  F2FP.BF16.F32.PACK_AB R27, R127, R126 ;  /* 0x0000007e7f1b723e */ /* 0x000fe400000010ff */
[----:B------:R-:W-:Y:S02]  /*1c260*/  MOV R0, R32 ;  /* 0x0000002000007202 */ /* 0x000fe40000000f00 */
[----:B------:R-:W-:Y:S01]  /*1c270*/  F2FP.BF16.F32.PACK_AB R32, R129, R128 ;  /* 0x000000808120723e */ /* 0x000fe200000010ff */
[----:B------:R3:W-:Y:S01]  /*1c280*/  STSM.16.M88.4 [R3], R24 ;  /* 0x0000001803007844 */ /* 0x0007e20000000200 */
[----:B------:R-:W-:-:S02]  /*1c290*/  F2FP.BF16.F32.PACK_AB R33, R131, R130 ;  /* 0x000000828321723e */ /* 0x000fc400000010ff */
[----:B-1----:R-:W-:Y:S02]  /*1c2a0*/  F2FP.BF16.F32.PACK_AB R4, R137, R136 ;  /* 0x000000888904723e */ /* 0x002fe400000010ff */
[----:B------:R-:W-:Y:S01]  /*1c2b0*/  F2FP.BF16.F32.PACK_AB R5, R139, R138 ;  /* 0x0000008a8b05723e */ /* 0x000fe200000010ff */
[----:B------:R-:W-:Y:S01]  /*1c2c0*/  STSM.16.M88.4 [R44], R32 ;  /* 0x000000202c007844 */ /* 0x000fe20000000200 */
[----:B------:R-:W-:Y:S02]  /*1c2d0*/  F2FP.BF16.F32.PACK_AB R6, R141, R140 ;  /* 0x0000008c8d06723e */ /* 0x000fe400000010ff */
[----:B------:R-:W-:Y:S02]  /*1c2e0*/  F2FP.BF16.F32.PACK_AB R7, R143, R142 ;  /* 0x0000008e8f07723e */ /* 0x000fe400000010ff */
[----:B--2---:R-:W-:Y:S02]  /*1c2f0*/  F2FP.BF16.F32.PACK_AB R8, R145, R144 ;  /* 0x000000909108723e */ /* 0x004fe400000010ff */
[----:B------:R-:W-:Y:S01]  /*1c300*/  F2FP.BF16.F32.PACK_AB R9, R147, R146 ;  /* 0x000000929309723e */ /* 0x000fe200000010ff */
[----:B------:R1:W-:Y:S01]  /*1c310*/  STSM.16.M88.4 [R28], R4 ;  /* 0x000000041c007844 */ /* 0x0003e20000000200 */
[----:B------:R-:W-:Y:S01]  /*1c320*/  F2FP.BF16.F32.PACK_AB R10, R149, R148 ;  /* 0x00000094950a723e */ /* 0x000fe200000010ff */
[----:B---3--:R-:W2:Y:S01]  /*1c330*/  @P0 LDC.64 R24, c[0x0][0xc08] ;  /* 0x00030200ff180b82 */ /* 0x008ea20000000a00 */
[----:B------:R-:W-:Y:S01]  /*1c340*/  F2FP.BF16.F32.PACK_AB R11, R151, R150 ;  /* 0x00000096970b723e */ /* 0x000fe200000010ff */
[----:B------:R-:W-:Y:S01]  /*1c350*/  IMAD.MOV.U32 R3, RZ, RZ, RZ ;  /* 0x000000ffff037224 */ /* 0x000fe200078e00ff */
[----:B------:R-:W-:-:S03]  /*1c360*/  ISETP.NE.AND.EX P3, PT, RZ, UR5, PT, P3 ;  /* 0x00000005ff007c0c */ /* 0x000fc6000bf65330 */
[----:B------:R3:W-:Y:S02]  /*1c370*/  STSM.16.M88.4 [R0], R8 ;  /* 0x0000000800007844 */ /* 0x0007e40000000200 */
[----:B------:R-:W-:Y:S01]  /*1c380*/  BAR.SYNC.DEFER_BLOCKING 0x1, 0x100 ;  /* 0x0044000000007b1d */ /* 0x000fe20000010000 */
[----:B------:R-:W-:Y:S01]  /*1c390*/  IMAD.U32 R27, RZ, RZ, UR6 ;  /* 0x00000006ff1b7e24 */ /* 0x000fe2000f8e00ff */
[----:B------:R-:W-:Y:S01]  /*1c3a0*/  ISETP.GT.AND P1, PT, R221, 0x1, PT ;  /* 0x00000001dd00780c */ /* 0x000fe20003f24270 */
[----:B-1----:R-:W-:-:S05]  /*1c3b0*/  IMAD.MOV.U32 R4, RZ, RZ, 0x9b8 ;  /* 0x000009b8ff047424 */ /* 0x002fca00078e00ff */
[----:B---3--:R-:W1:Y:S01]  /*1c3c0*/  LDC R0, c[0x0][0xbe8] ;  /* 0x0002fa00ff007b82 */ /* 0x008e620000000800 */
[----:B--2---:R-:W-:Y:S01]  /*1c3d0*/  @P0 IMAD.WIDE R24, R222, 0x4, R24 ;  /* 0x00000004de180825 */ /* 0x004fe200078e0218 */
[----:B------:R2:W5:Y:S04]  /*1c3e0*/  @P3 LDG.E R3, desc[UR52][R42.64] ;  /* 0x000000342a033981 */ /* 0x000568000c1e1900 */
[----:B------:R2:W5:Y:S01]  /*1c3f0*/  @P0 LDG.E R27, desc[UR52][R24.64] ;  /* 0x00000034181b0981 */ /* 0x000562000c1e1900 */
[----:B------:R-:W-:-:S04]  /*1c400*/  SEL R4, R4, 0x978, P1 ;  /* 0x0000097804047807 */ /* 0x000fc80000800000 */
[----:B------:R2:W3:Y:S01]  /*1c410*/  LDC.64 R10, c[0x0][R4+0x220] ;  /* 0x00008800040a7b82 */ /* 0x0004e20000000a00 */
[----:B-1----:R-:W-:-:S07]  /*1c420*/  ISETP.NE.AND P2, PT, R0, 0x1, PT ;  /* 0x000000010000780c */ /* 0x002fce0003f45270 */
[----:B------:R2:W1:Y:S08]  /*1c430*/  LDC.64 R14, c[0x0][R4+0x218] ;  /* 0x00008600040e7b82 */ /* 0x0004700000000a00 */
[----:B------:R2:W0:Y:S01]  /*1c440*/  LDC.64 R12, c[0x0][R4+0x228] ;  /* 0x00008a00040c7b82 */ /* 0x0004220000000a00 */
[----:B------:R-:W-:Y:S05]  /*1c450*/  @P0 BRA `(.L_x_8409) ;  /* 0x0000000000100947 */ /* 0x000fea0003800000 */
[----:B------:R-:W-:Y:S05]  /*1c460*/  @!P3 BRA `(.L_x_8409) ;  /* 0x00000000000cb947 */ /* 0x000fea0003800000 */
[----:B------:R-:W2:Y:S04]  /*1c470*/  LDG.E R6, desc[UR52][R42.64] ;  /* 0x000000342a067981 */ /* 0x000ea8000c1e1900 */
[----:B-----5:R-:W2:Y:S02]  /*1c480*/  LDG.E R27, desc[UR52][R42.64+0x4] ;  /* 0x000004342a1b7981 */ /* 0x020ea4000c1e1900 */
[----:B--2---:R-:W-:-:S07]  /*1c490*/  IMAD.IADD R27, R27, 0x1, -R6 ;  /* 0x000000011b1b7824 */ /* 0x004fce00078e0a06 */
.L_x_8409:
[----:B------:R-:W4:Y:S04]  /*1c4a0*/  LDL R28, [R1+0x38] ;  /* 0x00003800011c7983 */ /* 0x000f280000100800 */
[----:B------:R-:W4:Y:S01]  /*1c4b0*/  LDL R26, [R1+0xc] ;  /* 0x00000c00011a7983 */ /* 0x000f220000100800 */
[----:B--2---:R-:W2:Y:S01]  /*1c4c0*/  LDC.64 R4, c[0x0][R4+0x210] ;  /* 0x0000840004047b82 */ /* 0x004ea20000000a00 */
[----:B------:R-:W-:Y:S01]  /*1c4d0*/  ISETP.NE.U32.AND P0, PT, RZ, UR4, PT ;  /* 0x00000004ff007c0c */ /* 0x000fe2000bf05070 */
[-C--:B-1----:R-:W-:Y:S01]  /*1c4e0*/  IMAD R25, R15, R197.reuse, RZ ;  /* 0x000000c50f197224 */ /* 0x082fe200078e02ff */
[----:B------:R-:W-:Y:S01]  /*1c4f0*/  SHF.R.S32.HI R9, RZ, 0x1f, R222 ;  /* 0x0000001fff097819 */ /* 0x000fe200000114de */
[----:B------:R-:W-:Y:S01]  /*1c500*/  IMAD.WIDE.U32 R14, R14, R197, RZ ;  /* 0x000000c50e0e7225 */ /* 0x000fe200078e00ff */
[----:B------:R-:W-:-:S03]  /*1c510*/  ISETP.NE.AND.EX P0, PT, RZ, UR5, PT, P0 ;  /* 0x00000005ff007c0c */ /* 0x000fc6000bf05300 */
[----:B------:R-:W1:Y:S01]  /*1c520*/  @P2 LDC R24, c[0x0][0xbec] ;  /* 0x0002fb00ff182b82 */ /* 0x000e620000000800 */
[----:B------:R-:W-:Y:S01]  /*1c530*/  SEL R8, R222, RZ, !P0 ;  /* 0x000000ffde087207 */ /* 0x000fe20004000000 */
[----:B------:R-:W-:Y:S01]  /*1c540*/  IMAD.IADD R45, R202, 0x1, R200 ;  /* 0x00000001ca2d7824 */ /* 0x000fe200078e02c8 */
[----:B------:R-:W-:Y:S01]  /*1c550*/  SEL R9, R9, RZ, !P0 ;  /* 0x000000ff09097207 */ /* 0x000fe20004000000 */
[----:B------:R-:W-:Y:S02]  /*1c560*/  IMAD.IADD R43, R15, 0x1, R25 ;  /* 0x000000010f2b7824 */ /* 0x000fe400078e0219 */
[-C--:B---3--:R-:W-:Y:S02]  /*1c570*/  IMAD R11, R11, R8.reuse, RZ ;  /* 0x000000080b0b7224 */ /* 0x088fe400078e02ff */
[----:B------:R-:W3:Y:S02]  /*1c580*/  @P2 LDC R35, c[0x0][0xbf0] ;  /* 0x0002fc00ff232b82 */ /* 0x000ee40000000800 */
[C---:B------:R-:W-:Y:S01]  /*1c590*/  IMAD R33, R10.reuse, R9, R11 ;  /* 0x000000090a217224 */ /* 0x040fe200078e020b */
[----:B------:R-:W-:Y:S01]  /*1c5a0*/  SEL R9, R223, RZ, P1 ;  /* 0x000000ffdf097207 */ /* 0x000fe20000800000 */
[----:B------:R-:W-:-:S04]  /*1c5b0*/  IMAD.WIDE.U32 R10, R10, R8, RZ ;  /* 0x000000080a0a7225 */ /* 0x000fc800078e00ff */
[----:B------:R-:W2:Y:S01]  /*1c5c0*/  LDC.64 R6, c[0x0][0xba8] ;  /* 0x0002ea00ff067b82 */ /* 0x000ea20000000a00 */
[----:B-----5:R-:W-:Y:S01]  /*1c5d0*/  IADD3 R15, P0, P3, R10, R14, R3 ;  /* 0x0000000e0a0f7210 */ /* 0x020fe20007b1e003 */
[----:B------:R-:W-:Y:S01]  /*1c5e0*/  IMAD.IADD R33, R11, 0x1, R33 ;  /* 0x000000010b217824 */ /* 0x000fe200078e0221 */
[----:B------:R-:W-:Y:S01]  /*1c5f0*/  SHF.R.S32.HI R10, RZ, 0x1f, R3 ;  /* 0x0000001fff0a7819 */ /* 0x000fe20000011403 */
[----:B------:R-:W-:Y:S02]  /*1c600*/  IMAD.MOV.U32 R11, RZ, RZ, R45 ;  /* 0x000000ffff0b7224 */ /* 0x000fe400078e002d */
[----:B0-----:R-:W-:Y:S02]  /*1c610*/  IMAD R25, R13, R9, RZ ;  /* 0x000000090d197224 */ /* 0x001fe400078e02ff */
[----:B-1----:R-:W-:-:S04]  /*1c620*/  @P2 IMAD.HI.U32 R14, R45, R24, RZ ;  /* 0x000000182d0e2227 */ /* 0x002fc800078e00ff */
[----:B------:R-:W-:Y:S01]  /*1c630*/  IMAD.WIDE.U32 R12, R12, R9, RZ ;  /* 0x000000090c0c7225 */ /* 0x000fe200078e00ff */
[----:B---3--:R-:W-:-:S03]  /*1c640*/  @P2 SHF.R.U32.HI R11, RZ, R35, R14 ;  /* 0x00000023ff0b2219 */ /* 0x008fc6000001160e */
[----:B------:R-:W-:Y:S01]  /*1c650*/  IMAD.IADD R25, R13, 0x1, R25 ;  /* 0x000000010d197824 */ /* 0x000fe200078e0219 */
[----:B------:R-:W-:Y:S02]  /*1c660*/  IADD3.X R14, R33, R43, R10, P0, P3 ;  /* 0x0000002b210e7210 */ /* 0x000fe400007e640a */
[----:B------:R-:W-:Y:S01]  /*1c670*/  IADD3 R12, P0, P3, R11, R15, R12 ;  /* 0x0000000f0b0c7210 */ /* 0x000fe20007b1e00c */
[--C-:B------:R-:W-:Y:S01]  /*1c680*/  IMAD.MOV R9, RZ, RZ, -R11.reuse ;  /* 0x000000ffff097224 */ /* 0x100fe200078e0a0b */
[----:B------:R-:W-:Y:S01]  /*1c690*/  SHF.R.S32.HI R11, RZ, 0x1f, R11 ;  /* 0x0000001fff0b7819 */ /* 0x000fe2000001140b */
[----:B--2---:R-:W0:Y:S02]  /*1c6a0*/  @!P1 LDC R6, c[0x0][0xb50] ;  /* 0x0002d400ff069b82 */ /* 0x004e240000000800 */
[----:B------:R-:W-:Y:S01]  /*1c6b0*/  IMAD R9, R0, R9, R45 ;  /* 0x0000000900097224 */ /* 0x000fe200078e022d */
[----:B------:R-:W-:-:S03]  /*1c6c0*/  IADD3.X R13, R11, R14, R25, P0, P3 ;  /* 0x0000000e0b0d7210 */ /* 0x000fc600007e6419 */
[----:B------:R-:W-:Y:S01]  /*1c6d0*/  IMAD R5, R5, R9, RZ ;  /* 0x0000000905057224 */ /* 0x000fe200078e02ff */
[----:B------:R-:W-:Y:S01]  /*1c6e0*/  SHF.R.S32.HI R11, RZ, 0x1f, R9 ;  /* 0x0000001fff0b7819 */ /* 0x000fe20000011409 */
[----:B------:R-:W1:Y:S04]  /*1c6f0*/  @!P1 LDC R7, c[0x0][0xb54] ;  /* 0x0002d500ff079b82 */ /* 0x000e680000000800 */
[C---:B------:R-:W-:Y:S02]  /*1c700*/  IMAD R11, R4.reuse, R11, R5 ;  /* 0x0000000b040b7224 */ /* 0x040fe400078e0205 */
[----:B------:R-:W-:-:S04]  /*1c710*/  IMAD.WIDE.U32 R4, R4, R9, R12 ;  /* 0x0000000904047225 */ /* 0x000fc800078e000c */
[----:B------:R-:W-:Y:S02]  /*1c720*/  IMAD.IADD R5, R5, 0x1, R11 ;  /* 0x0000000105057824 */ /* 0x000fe400078e020b */
[----:B------:R-:W-:Y:S01]  /*1c730*/  IMAD R9, R27, R0, RZ ;  /* 0x000000001b097224 */ /* 0x000fe200078e02ff */
[----:B0-----:R-:W-:-:S05]  /*1c740*/  LEA R11, P0, R4, R6, 0x2 ;  /* 0x00000006040b7211 */ /* 0x001fca00078010ff */
[----:B------:R-:W-:Y:S01]  /*1c750*/  SHFL.IDX PT, R12, R11, 0x1, 0x1c1f ;  /* 0x003c1f000b0c7f89 */ /* 0x000fe200000e0000 */
[----:B-1----:R-:W-:-:S03]  /*1c760*/  LEA.HI.X R7, R4, R7, R5, 0x2, P0 ;  /* 0x0000000704077211 */ /* 0x002fc600000f1405 */
[----:B------:R-:W-:Y:S04]  /*1c770*/  SHFL.IDX PT, R4, R11, RZ, 0x1c1f ;  /* 0x001c1fff0b047589 */ /* 0x000fe800000e0000 */
[----:B------:R-:W0:Y:S04]  /*1c780*/  SHFL.IDX PT, R5, R7, RZ, 0x1c1f ;  /* 0x001c1fff07057589 */ /* 0x000e2800000e0000 */
[----:B------:R-:W1:Y:S01]  /*1c790*/  SHFL.IDX PT, R13, R7, 0x1, 0x1c1f ;  /* 0x003c1f00070d7f89 */ /* 0x000e6200000e0000 */
[----:B----4-:R-:W-:Y:S01]  /*1c7a0*/  IMAD.IADD R24, R28, 0x1, R200 ;  /* 0x000000011c187824 */ /* 0x010fe200078e02c8 */
[----:B------:R-:W-:-:S03]  /*1c7b0*/  LOP3.LUT P0, RZ, R26, 0x3, RZ, 0xc0, !PT ;  /* 0x000000031aff7812 */ /* 0x000fc6000780c0ff */
[C---:B------:R-:W-:Y:S01]  /*1c7c0*/  VIADD R6, R24.reuse, 0x8 ;  /* 0x0000000818067836 */ /* 0x040fe20000000000 */
[----:B------:R-:W-:-:S04]  /*1c7d0*/  ISETP.GE.OR P3, PT, R24, R9, P0 ;  /* 0x000000091800720c */ /* 0x000fc80000766670 */
[----:B------:R-:W-:-:S09]  /*1c7e0*/  ISETP.GE.OR P0, PT, R6, R9, P0 ;  /* 0x000000090600720c */ /* 0x000fd20000706670 */
[----:B0-----:R0:W-:Y:S04]  /*1c7f0*/  @!P3 ST.E desc[UR52][R4.64], R21 ;  /* 0x000000150400b985 */ /* 0x0011e8000c101934 */
[----:B-1----:R0:W-:Y:S01]  /*1c800*/  @!P0 ST.E desc[UR52][R12.64], R20 ;  /* 0x000000140c008985 */ /* 0x0021e2000c101934 */
[----:B------:R-:W-:Y:S05]  /*1c810*/  @P1 BRA `(.L_x_8410) ;  /* 0x0000000800a41947 */ /* 0x000fea0003800000 */
[----:B0-----:R-:W-:Y:S01]  /*1c820*/  IMAD R5, R188, 0x8, R220 ;  /* 0x00000008bc057824 */ /* 0x001fe200078e02dc */
[----:B------:R-:W0:Y:S01]  /*1c830*/  @P2 LDC R21, c[0x0][0xbec] ;  /* 0x0002fb00ff152b82 */ /* 0x000e220000000800 */
[----:B------:R-:W-:Y:S02]  /*1c840*/  ULDC.64 UR4, c[0x0][0xaa0] ;  /* 0x0002a80000047ab9 */ /* 0x000fe40000000a00 */
[----:B------:R-:W-:-:S04]  /*1c850*/  IMAD.SHL.U32 R5, R5, 0x8, RZ ;  /* 0x0000000805057824 */ /* 0x000fc800078e00ff */
[----:B------:R-:W-:Y:S01]  /*1c860*/  IMAD.WIDE R40, R5, 0x2, R40 ;  /* 0x0000000205287825 */ /* 0x000fe200078e0228 */
[----:B------:R-:W1:Y:S02]  /*1c870*/  @P2 LDC R14, c[0x0][0xbf0] ;  /* 0x0002fc00ff0e2b82 */ /* 0x000e640000000800 */
[C---:B------:R-:W-:Y:S02]  /*1c880*/  IADD3 R25, P5, R40.reuse, 0x1000, RZ ;  /* 0x0000100028197810 */ /* 0x040fe40007fbe0ff */
[----:B------:R-:W-:Y:S02]  /*1c890*/  IADD3 R33, P0, R40, 0x2000, RZ ;  /* 0x0000200028217810 */ /* 0x000fe40007f1e0ff */
[----:B------:R-:W-:Y:S02]  /*1c8a0*/  LOP3.LUT R24, R25, 0x380, RZ, 0xc0, !PT ;  /* 0x0000038019187812 */ /* 0x000fe400078ec0ff */
[----:B------:R-:W-:Y:S02]  /*1c8b0*/  LOP3.LUT R32, R33, 0x380, RZ, 0xc0, !PT ;  /* 0x0000038021207812 */ /* 0x000fe400078ec0ff */
[----:B------:R-:W-:-:S02]  /*1c8c0*/  SHF.R.U64 R24, R24, 0x3, RZ ;  /* 0x0000000318187819 */ /* 0x000fc400000012ff */
[----:B------:R-:W-:Y:S01]  /*1c8d0*/  SHF.R.U64 R32, R32, 0x3, RZ ;  /* 0x0000000320207819 */ /* 0x000fe200000012ff */
[----:B------:R-:W-:Y:S01]  /*1c8e0*/  IMAD R10, R10, UR4, RZ ;  /* 0x000000040a0a7c24 */ /* 0x000fe2000f8e02ff */
[----:B------:R-:W-:Y:S01]  /*1c8f0*/  LOP3.LUT R24, R24, R25, RZ, 0x3c, !PT ;  /* 0x0000001918187212 */ /* 0x000fe200078e3cff */
[--C-:B------:R-:W-:Y:S01]  /*1c900*/  IMAD.X R25, RZ, RZ, R41.reuse, P5 ;  /* 0x000000ffff197224 */ /* 0x100fe200028e0629 */
[----:B------:R-:W-:Y:S01]  /*1c910*/  LOP3.LUT R32, R32, R33, RZ, 0x3c, !PT ;  /* 0x0000002120207212 */ /* 0x000fe200078e3cff */
[--C-:B------:R-:W-:Y:S01]  /*1c920*/  IMAD.X R33, RZ, RZ, R41.reuse, P0 ;  /* 0x000000ffff217224 */ /* 0x100fe200000e0629 */
[C---:B------:R-:W-:Y:S02]  /*1c930*/  IADD3 R37, P1, R40.reuse, 0x3000, RZ ;  /* 0x0000300028257810 */ /* 0x040fe40007f3e0ff */
[C---:B------:R-:W-:Y:S02]  /*1c940*/  IADD3 R43, P3, R40.reuse, 0x4000, RZ ;  /* 0x00004000282b7810 */ /* 0x040fe40007f7e0ff */
[C---:B------:R-:W-:Y:S01]  /*1c950*/  IADD3 R45, P4, R40.reuse, 0x5000, RZ ;  /* 0x00005000282d7810 */ /* 0x040fe20007f9e0ff */
[C---:B------:R-:W-:Y:S01]  /*1c960*/  IMAD R13, R3.reuse, UR5, R10 ;  /* 0x00000005030d7c24 */ /* 0x040fe2000f8e020a */
[C---:B------:R-:W-:Y:S01]  /*1c970*/  IADD3 R49, P5, R40.reuse, 0x6000, RZ ;  /* 0x0000600028317810 */ /* 0x040fe20007fbe0ff */
[----:B------:R-:W5:Y:S01]  /*1c980*/  LD.E.128 R24, desc[UR52][R24.64] ;  /* 0x0000003418187980 */ /* 0x000f62000c101d00 */
[----:B------:R-:W-:Y:S01]  /*1c990*/  IADD3 R7, P0, R40, 0x7000, RZ ;  /* 0x0000700028077810 */ /* 0x000fe20007f1e0ff */
[----:B------:R-:W-:Y:S01]  /*1c9a0*/  IMAD.WIDE.U32 R10, R3, UR4, RZ ;  /* 0x00000004030a7c25 */ /* 0x000fe2000f8e00ff */
[----:B------:R-:W-:Y:S01]  /*1c9b0*/  LOP3.LUT R36, R37, 0x380, RZ, 0xc0, !PT ;  /* 0x0000038025247812 */ /* 0x000fe200078ec0ff */
[----:B------:R-:W-:Y:S01]  /*1c9c0*/  ULDC.64 UR4, c[0x0][0xae8] ;  /* 0x0002ba0000047ab9 */ /* 0x000fe20000000a00 */
[----:B------:R-:W-:Y:S01]  /*1c9d0*/  LOP3.LUT R42, R43, 0x380, RZ, 0xc0, !PT ;  /* 0x000003802b2a7812 */ /* 0x000fe200078ec0ff */
[----:B------:R-:W-:Y:S01]  /*1c9e0*/  IMAD.X R53, RZ, RZ, R41, P0 ;  /* 0x000000ffff357224 */ /* 0x000fe200000e0629 */
[----:B------:R-:W-:Y:S01]  /*1c9f0*/  LOP3.LUT R44, R45, 0x380, RZ, 0xc0, !PT ;  /* 0x000003802d2c7812 */ /* 0x000fe200078ec0ff */
[----:B------:R-:W5:Y:S01]  /*1ca00*/  LD.E.128 R32, desc[UR52][R32.64] ;  /* 0x0000003420207980 */ /* 0x000f62000c101d00 */
[----:B------:R-:W-:-:S02]  /*1ca10*/  LOP3.LUT R48, R49, 0x380, RZ, 0xc0, !PT ;  /* 0x0000038031307812 */ /* 0x000fc400078ec0ff */
[----:B------:R-:W-:Y:S02]  /*1ca20*/  LOP3.LUT R5, R40, 0x380, RZ, 0xc0, !PT ;  /* 0x0000038028057812 */ /* 0x000fe400078ec0ff */
[----:B------:R-:W-:Y:S01]  /*1ca30*/  LOP3.LUT R6, R7, 0x380, RZ, 0xc0, !PT ;  /* 0x0000038007067812 */ /* 0x000fe200078ec0ff */
[----:B------:R-:W-:Y:S01]  /*1ca40*/  IMAD.IADD R11, R11, 0x1, R13 ;  /* 0x000000010b0b7824 */ /* 0x000fe200078e020d */
[----:B------:R-:W-:Y:S01]  /*1ca50*/  SHF.R.U64 R36, R36, 0x3, RZ ;  /* 0x0000000324247819 */ /* 0x000fe200000012ff */
[----:B------:R-:W-:Y:S01]  /*1ca60*/  IMAD R3, R220, 0x20, R188 ;  /* 0x00000020dc037824 */ /* 0x000fe200078e02bc */
[----:B------:R-:W-:Y:S02]  /*1ca70*/  SHF.R.U64 R42, R42, 0x3, RZ ;  /* 0x000000032a2a7819 */ /* 0x000fe400000012ff */
[----:B------:R-:W-:Y:S02]  /*1ca80*/  SHF.R.U64 R44, R44, 0x3, RZ ;  /* 0x000000032c2c7819 */ /* 0x000fe400000012ff */
[----:B------:R-:W-:-:S02]  /*1ca90*/  SHF.R.U64 R48, R48, 0x3, RZ ;  /* 0x0000000330307819 */ /* 0x000fc400000012ff */
[----:B------:R-:W-:Y:S02]  /*1caa0*/  SHF.R.U64 R5, R5, 0x3, RZ ;  /* 0x0000000305057819 */ /* 0x000fe400000012ff */
[----:B------:R-:W-:Y:S01]  /*1cab0*/  SHF.R.U64 R6, R6, 0x3, RZ ;  /* 0x0000000306067819 */ /* 0x000fe200000012ff */
[----:B------:R-:W-:Y:S01]  /*1cac0*/  IMAD.WIDE.U32 R10, R197, UR4, R10 ;  /* 0x00000004c50a7c25 */ /* 0x000fe2000f8e000a */
        /* <DEDUP_REMOVED lines=11> */
[----:B------:R-:W-:Y:S01]  /*1cb80*/  SHF.R.S32.HI R15, RZ, 0x1f, R8 ;  /* 0x0000001fff0f7819 */ /* 0x000fe20000011408 */
[----:B------:R-:W-:Y:S01]  /*1cb90*/  IMAD.IADD R12, R200, 0x1, R3 ;  /* 0x00000001c80c7824 */ /* 0x000fe200078e0203 */
[----:B------:R-:W5:Y:S01]  /*1cba0*/  LD.E.128 R36, desc[UR52][R36.64] ;  /* 0x0000003424247980 */ /* 0x000f62000c101d00 */
[----:B------:R-:W-:Y:S01]  /*1cbb0*/  IMAD R11, R197, UR5, R11 ;  /* 0x00000005c50b7c24 */ /* 0x000fe2000f8e020b */
[----:B------:R-:W-:Y:S01]  /*1cbc0*/  ULDC.64 UR4, c[0x0][0xaf0] ;  /* 0x0002bc0000047ab9 */ /* 0x000fe20000000a00 */
[----:B0-----:R-:W-:Y:S01]  /*1cbd0*/  @P2 IMAD.HI.U32 R3, R12, R21, RZ ;  /* 0x000000150c032227 */ /* 0x001fe200078e00ff */
[----:B------:R-:W5:Y:S03]  /*1cbe0*/  LD.E.128 R4, desc[UR52][R4.64] ;  /* 0x0000003404047980 */ /* 0x000f66000c101d00 */
[----:B------:R-:W-:Y:S01]  /*1cbf0*/  IMAD R15, R15, UR4, RZ ;  /* 0x000000040f0f7c24 */ /* 0x000fe2000f8e02ff */
[----:B------:R-:W5:Y:S01]  /*1cc00*/  LD.E.128 R40, desc[UR52][R42.64] ;  /* 0x000000342a287980 */ /* 0x000f62000c101d00 */
[----:B------:R-:W-:-:S03]  /*1cc10*/  IMAD.MOV.U32 R13, RZ, RZ, R12 ;  /* 0x000000ffff0d7224 */ /* 0x000fc600078e000c */
[----:B------:R-:W5:Y:S01]  /*1cc20*/  LD.E.128 R44, desc[UR52][R44.64] ;  /* 0x000000342c2c7980 */ /* 0x000f62000c101d00 */
[----:B------:R-:W-:-:S03]  /*1cc30*/  IMAD R15, R8, UR5, R15 ;  /* 0x00000005080f7c24 */ /* 0x000fc6000f8e020f */
[----:B------:R-:W5:Y:S01]  /*1cc40*/  LD.E.128 R48, desc[UR52][R48.64] ;  /* 0x0000003430307980 */ /* 0x000f62000c101d00 */
[----:B------:R-:W-:-:S03]  /*1cc50*/  IMAD.WIDE.U32 R10, R8, UR4, R10 ;  /* 0x00000004080a7c25 */ /* 0x000fc6000f8e000a */
[----:B------:R-:W5:Y:S01]  /*1cc60*/  LD.E.128 R52, desc[UR52][R52.64] ;  /* 0x0000003434347980 */ /* 0x000f62000c101d00 */
[----:B-1----:R-:W-:Y:S01]  /*1cc70*/  @P2 SHF.R.U32.HI R13, RZ, R14, R3 ;  /* 0x0000000eff0d2219 */ /* 0x002fe20000011603 */
[----:B------:R-:W-:Y:S01]  /*1cc80*/  ULDC.64 UR4, c[0x0][0xae0] ;  /* 0x0002b80000047ab9 */ /* 0x000fe20000000a00 */
[----:B------:R-:W-:Y:S01]  /*1cc90*/  @!PT LDS RZ, [RZ] ;  /* 0x00000000fffff984 */ /* 0x000fe20000000800 */
[----:B------:R-:W-:Y:S01]  /*1cca0*/  @!PT LDS RZ, [RZ] ;  /* 0x00000000fffff984 */ /* 0x000fe20000000800 */
[----:B------:R-:W-:Y:S01]  /*1ccb0*/  @!PT LDS RZ, [RZ] ;  /* 0x00000000fffff984 */ /* 0x000fe20000000800 */
[----:B------:R-:W-:Y:S01]  /*1ccc0*/  @!PT LDS RZ, [RZ] ;  /* 0x00000000fffff984 */ /* 0x000fe20000000800 */
[----:B------:R0:W-:Y:S06]  /*1ccd0*/  MEMBAR.ALL.CTA ;  /* 0x0000000000007992 */ /* 0x0001ec0000008000 */
[----:B0-----:R-:W0:Y:S01]  /*1cce0*/  FENCE.VIEW.ASYNC.S ;  /* 0x00000000000073c6 */ /* 0x001e220000000000 */
[----:B------:R-:W-:Y:S01]  /*1ccf0*/  IMAD.IADD R11, R11, 0x1, R15 ;  /* 0x000000010b0b7824 */ /* 0x000fe200078e020f */
[--C-:B------:R-:W-:Y:S01]  /*1cd00*/  SHF.R.S32.HI R8, RZ, 0x1f, R13.reuse ;  /* 0x0000001fff087819 */ /* 0x100fe2000001140d */
[----:B------:R-:W-:-:S04]  /*1cd10*/  IMAD.MOV R15, RZ, RZ, -R13 ;  /* 0x000000ffff0f7224 */ /* 0x000fc800078e0a0d */
[----:B------:R-:W-:Y:S02]  /*1cd20*/  IMAD R15, R0, R15, R12 ;  /* 0x0000000f000f7224 */ /* 0x000fe400078e020c */
[----:B------:R-:W-:Y:S02]  /*1cd30*/  IMAD R8, R8, UR4, RZ ;  /* 0x0000000408087c24 */ /* 0x000fe4000f8e02ff */
[----:B------:R-:W-:Y:S01]  /*1cd40*/  VIADD R3, R18, 0x28820 ;  /* 0x0002882012037836 */ /* 0x000fe20000000000 */
[----:B------:R-:W-:Y:S01]  /*1cd50*/  SHF.R.S32.HI R0, RZ, 0x1f, R15 ;  /* 0x0000001fff007819 */ /* 0x000fe2000001140f */
[C---:B------:R-:W-:Y:S02]  /*1cd60*/  IMAD R21, R13.reuse, UR5, R8 ;  /* 0x000000050d157c24 */ /* 0x040fe4000f8e0208 */
[----:B------:R-:W-:Y:S01]  /*1cd70*/  IMAD.WIDE.U32 R10, R13, UR4, R10 ;  /* 0x000000040d0a7c25 */ /* 0x000fe2000f8e000a */
[----:B------:R-:W-:Y:S01]  /*1cd80*/  ULDC.64 UR4, c[0x0][0xad8] ;  /* 0x0002b60000047ab9 */ /* 0x000fe20000000a00 */
[----:B------:R-:W-:-:S02]  /*1cd90*/  PRMT R3, RZ, 0x654, R3 ;  /* 0x00000654ff037816 */ /* 0x000fc40000000003 */
[----:B------:R-:W-:Y:S02]  /*1cda0*/  IMAD.IADD R11, R11, 0x1, R21 ;  /* 0x000000010b0b7824 */ /* 0x000fe400078e0215 */
[----:B------:R-:W-:Y:S02]  /*1cdb0*/  IMAD R0, R0, UR4, RZ ;  /* 0x0000000400007c24 */ /* 0x000fe4000f8e02ff */
[C---:B------:R-:W-:Y:S01]  /*1cdc0*/  IMAD.WIDE.U32 R10, R15.reuse, UR4, R10 ;  /* 0x000000040f0a7c25 */ /* 0x040fe2000f8e000a */
[----:B0-----:R0:W-:Y:S03]  /*1cdd0*/  SYNCS.ARRIVE.TRANS64.RED.A1T0 RZ, [R3+URZ], RZ ;  /* 0x000000ff03ff79a7 */ /* 0x0011e6000810043f */
[----:B0-----:R-:W-:Y:S01]  /*1cde0*/  IMAD R3, R15, UR5, R0 ;  /* 0x000000050f037c24 */ /* 0x001fe2000f8e0200 */
[----:B------:R-:W-:Y:S02]  /*1cdf0*/  ULDC.64 UR4, c[0x0][0xa80] ;  /* 0x0002a00000047ab9 */ /* 0x000fe40000000a00 */
[----:B------:R-:W-:Y:S01]  /*1ce00*/  LEA R0, P0, R10, UR4, 0x1 ;  /* 0x000000040a007c11 */ /* 0x000fe2000f8008ff */
[----:B------:R-:W-:Y:S01]  /*1ce10*/  IMAD.IADD R3, R11, 0x1, R3 ;  /* 0x000000010b037824 */ /* 0x000fe200078e0203 */
[----:B------:R-:W-:Y:S01]  /*1ce20*/  UMOV UR4, 0xffffffff ;  /* 0xffffffff00047882 */ /* 0x000fe20000000000 */
[----:B------:R-:W-:-:S03]  /*1ce30*/  IMAD.IADD R200, R188, 0x1, R200 ;  /* 0x00000001bcc87824 */ /* 0x000fc600078e02c8 */
[----:B------:R-:W-:Y:S01]  /*1ce40*/  LEA.HI.X R8, R10, UR5, R3, 0x1, P0 ;  /* 0x000000050a087c11 */ /* 0x000fe200080f0c03 */
[----:B------:R-:W-:Y:S06]  /*1ce50*/  BRA.DIV UR4, `(.L_x_8411) ;  /* 0x000000c204f07947 */ /* 0x000fec000b800000 */
[----:B------:R0:W1:Y:S04]  /*1ce60*/  SHFL.IDX PT, R3, R8, RZ, 0x181f ;  /* 0x00181fff08037589 */ /* 0x00006800000e0000 */
[----:B------:R0:W2:Y:S02]  /*1ce70*/  SHFL.IDX PT, R14, R0, RZ, 0x181f ;  /* 0x00181fff000e7589 */ /* 0x0000a400000e0000 */
.L_x_8683:
[----:B------:R-:W-:Y:S01]  /*1ce80*/  ISETP.GE.AND P0, PT, R200, R9, PT ;  /* 0x00000009c800720c */ /* 0x000fe20003f06270 */
[----:B------:R-:W-:-:S12]  /*1ce90*/  BSSY B1, `(.L_x_8412) ;  /* 0x000000b000017945 */ /* 0x000fd80003800000 */
[----:B------:R-:W-:Y:S05]  /*1cea0*/  @P0 BRA `(.L_x_8413) ;  /* 0x0000000000240947 */ /* 0x000fea0003800000 */
[----:B------:R-:W-:Y:S02]  /*1ceb0*/  ULDC UR4, c[0x0][0xac8] ;  /* 0x0002b20000047ab9 */ /* 0x000fe40000000800 */
[----:B------:R-:W-:Y:S02]  /*1cec0*/  ISETP.GE.AND P0, PT, R16, UR4, PT ;  /* 0x0000000410007c0c */ /* 0x000fe4000bf06270 */
[----:B------:R-:W-:-:S11]  /*1ced0*/  ISETP.GE.AND P1, PT, R2, UR4, PT ;  /* 0x0000000402007c0c */ /* 0x000fd6000bf26270 */
[-C--:B--2---:R-:W-:Y:S02]  /*1cee0*/  @!P0 LEA R10, P2, R16, R14.reuse, 0x1 ;  /* 0x0000000e100a8211 */ /* 0x084fe400078408ff */
[----:B------:R-:W-:Y:S02]  /*1cef0*/  @!P1 LEA R14, P3, R2, R14, 0x1 ;  /* 0x0000000e020e9211 */ /* 0x000fe400078608ff */
[-C--:B-1----:R-:W-:Y:S02]  /*1cf00*/  @!P0 LEA.HI.X R11, R16, R3.reuse, R17, 0x1, P2 ;  /* 0x00000003100b8211 */ /* 0x082fe400010f0c11 */
[----:B------:R-:W-:-:S03]  /*1cf10*/  @!P1 LEA.HI.X R15, R2, R3, R185, 0x1, P3 ;  /* 0x00000003020f9211 */ /* 0x000fc600018f0cb9 */
[----:B-----5:R3:W-:Y:S04]  /*1cf20*/  @!P0 ST.E.128 desc[UR52][R10.64], R4 ;  /* 0x000000040a008985 */ /* 0x0207e8000c101d34 */
[----:B------:R3:W-:Y:S02]  /*1cf30*/  @!P1 ST.E.128 desc[UR52][R14.64], R40 ;  /* 0x000000280e009985 */ /* 0x0007e4000c101d34 */
.L_x_8413:
[----:B------:R-:W-:Y:S05]  /*1cf40*/  BSYNC B1 ;  /* 0x0000000000017941 */ /* 0x000fea0003800000 */
.L_x_8412:
[----:B------:R-:W-:-:S03]  /*1cf50*/  UMOV UR4, 0xffffffff ;  /* 0xffffffff00047882 */ /* 0x000fc60000000000 */
[----:B------:R-:W-:Y:S05]  /*1cf60*/  BRA.DIV UR4, `(.L_x_8414) ;  /* 0x000000c204e07947 */ /* 0x000fea000b800000 */
[----:B-1----:R1:W4:Y:S04]  /*1cf70*/  SHFL.IDX PT, R3, R8, 0x1, 0x181f ;  /* 0x00381f0008037f89 */ /* 0x00232800000e0000 */
[----:B--23--:R1:W2:Y:S02]  /*1cf80*/  SHFL.IDX PT, R14, R0, 0x1, 0x181f ;  /* 0x00381f00000e7f89 */ /* 0x00c2a400000e0000 */
.L_x_8687:
[----:B-----5:R-:W-:Y:S01]  /*1cf90*/  VIADD R4, R200, 0x20 ;  /* 0x00000020c8047836 */ /* 0x020fe20000000000 */
[----:B------:R-:W-:Y:S04]  /*1cfa0*/  BSSY B1, `(.L_x_8415) ;  /* 0x000000c000017945 */ /* 0x000fe80003800000 */
[----:B------:R-:W-:-:S13]  /*1cfb0*/  ISETP.GE.AND P0, PT, R4, R9, PT ;  /* 0x000000090400720c */ /* 0x000fda0003f06270 */
[----:B------:R-:W-:Y:S05]  /*1cfc0*/  @P0 BRA `(.L_x_8416) ;  /* 0x0000000000240947 */ /* 0x000fea0003800000 */
[----:B------:R-:W-:Y:S02]  /*1cfd0*/  ULDC UR4, c[0x0][0xac8] ;  /* 0x0002b20000047ab9 */ /* 0x000fe40000000800 */
[----:B------:R-:W-:Y:S02]  /*1cfe0*/  ISETP.GE.AND P2, PT, R16, UR4, PT ;  /* 0x0000000410007c0c */ /* 0x000fe4000bf46270 */
[----:B------:R-:W-:-:S11]  /*1cff0*/  ISETP.GE.AND P3, PT, R2, UR4, PT ;  /* 0x0000000402007c0c */ /* 0x000fd6000bf66270 */
[-C--:B--2---:R-:W-:Y:S02]  /*1d000*/  @!P2 LEA R4, P0, R16, R14.reuse, 0x1 ;  /* 0x0000000e1004a211 */ /* 0x084fe400078008ff */
[----:B------:R-:W-:Y:S02]  /*1d010*/  @!P3 LEA R14, P1, R2, R14, 0x1 ;  /* 0x0000000e020eb211 */ /* 0x000fe400078208ff */
[-C--:B----4-:R-:W-:Y:S02]  /*1d020*/  @!P2 LEA.HI.X R5, R16, R3.reuse, R17, 0x1, P0 ;  /* 0x000000031005a211 */ /* 0x090fe400000f0c11 */
[----:B------:R-:W-:-:S03]  /*1d030*/  @!P3 LEA.HI.X R15, R2, R3, R185, 0x1, P1 ;  /* 0x00000003020fb211 */ /* 0x000fc600008f0cb9 */
[----:B------:R3:W-:Y:S04]  /*1d040*/  @!P2 ST.E.128 desc[UR52][R4.64], R24 ;  /* 0x000000180400a985 */ /* 0x0007e8000c101d34 */
[----:B------:R3:W-:Y:S02]  /*1d050*/  @!P3 ST.E.128 desc[UR52][R14.64], R44 ;  /* 0x0000002c0e00b985 */ /* 0x0007e4000c101d34 */
.L_x_8416:
[----:B------:R-:W-:Y:S05]  /*1d060*/  BSYNC B1 ;  /* 0x0000000000017941 */ /* 0x000fea0003800000 */
.L_x_8415:
[----:B------:R-:W-:-:S03]  /*1d070*/  UMOV UR4, 0xffffffff ;  /* 0xffffffff00047882 */ /* 0x000fc60000000000 */
[----:B------:R-:W-:Y:S05]  /*1d080*/  BRA.DIV UR4, `(.L_x_8417) ;  /* 0x000000c204e07947 */ /* 0x000fea000b800000 */
[----:B----4-:R4:W0:Y:S04]  /*1d090*/  SHFL.IDX PT, R3, R8, 0x2, 0x181f ;  /* 0x00581f0008037f89 */ /* 0x01082800000e0000 */
[----:B--23--:R4:W2:Y:S02]  /*1d0a0*/  SHFL.IDX PT, R14, R0, 0x2, 0x181f ;  /* 0x00581f00000e7f89 */ /* 0x00c8a400000e0000 */
.L_x_8691:
[----:B------:R-:W-:Y:S01]  /*1d0b0*/  VIADD R4, R200, 0x40 ;  /* 0x00000040c8047836 */ /* 0x000fe20000000000 */
        /* <DEDUP_REMOVED lines=8> */
[-C--:B0-----:R-:W-:Y:S02]  /*1d140*/  @!P2 LEA.HI.X R5, R16, R3.reuse, R17, 0x1, P0 ;  /* 0x000000031005a211 */ /* 0x081fe400000f0c11 */
[----:B------:R-:W-:-:S03]  /*1d150*/  @!P3 LEA.HI.X R15, R2, R3, R185, 0x1, P1 ;  /* 0x00000003020fb211 */ /* 0x000fc600008f0cb9 */
[----:B------:R3:W-:Y:S04]  /*1d160*/  @!P2 ST.E.128 desc[UR52][R4.64], R32 ;  /* 0x000000200400a985 */ /* 0x0007e8000c101d34 */
[----:B------:R3:W-:Y:S02]  /*1d170*/  @!P3 ST.E.128 desc[UR52][R14.64], R48 ;  /* 0x000000300e00b985 */ /* 0x0007e4000c101d34 */
.L_x_8419:
[----:B------:R-:W-:Y:S05]  /*1d180*/  BSYNC B1 ;  /* 0x0000000000017941 */ /* 0x000fea0003800000 */
.L_x_8418:
[----:B------:R-:W-:-:S03]  /*1d190*/  UMOV UR4, 0xffffffff ;  /* 0xffffffff00047882 */ /* 0x000fc60000000000 */
[----:B------:R-:W-:Y:S05]  /*1d1a0*/  BRA.DIV UR4, `(.L_x_8420) ;  /* 0x000000c204e07947 */ /* 0x000fea000b800000 */
[----:B0-----:R0:W0:Y:S04]  /*1d1b0*/  SHFL.IDX PT, R3, R8, 0x3, 0x181f ;  /* 0x00781f0008037f89 */ /* 0x00102800000e0000 */
[----:B--23--:R2:W3:Y:S02]  /*1d1c0*/  SHFL.IDX PT, R14, R0, 0x3, 0x181f ;  /* 0x00781f00000e7f89 */ /* 0x00c4e400000e0000 */
.L_x_8695:
[----:B-12-4-:R-:W-:-:S05]  /*1d1d0*/  VIADD R0, R200, 0x60 ;  /* 0x00000060c8007836 */ /* 0x016fca0000000000 */
        /* <DEDUP_REMOVED lines=13> */
.L_x_8410:
[----:B0-----:R-:W0:Y:S01]  /*1d2b0*/  @P2 LDC R12, c[0x0][0xbec] ;  /* 0x0002fb00ff0c2b82 */ /* 0x001e220000000800 */
[----:B------:R-:W-:Y:S01]  /*1d2c0*/  ULDC.64 UR4, c[0x0][0xb08] ;  /* 0x0002c20000047ab9 */ /* 0x000fe20000000a00 */
[----:B------:R-:W-:Y:S01]  /*1d2d0*/  ULDC.64 UR6, c[0x0][0xb30] ;  /* 0x0002cc0000067ab9 */ /* 0x000fe20000000a00 */
[----:B------:R-:W-:Y:S01]  /*1d2e0*/  IMAD R10, R10, UR4, RZ ;  /* 0x000000040a0a7c24 */ /* 0x000fe2000f8e02ff */
[----:B------:R-:W-:Y:S01]  /*1d2f0*/  SHF.R.S32.HI R51, RZ, 0x1f, R224 ;  /* 0x0000001fff337819 */ /* 0x000fe200000114e0 */
[----:B------:R-:W-:-:S03]  /*1d300*/  IMAD.WIDE.U32 R4, R3, UR4, RZ ;  /* 0x0000000403047c25 */ /* 0x000fc6000f8e00ff */
[----:B------:R-:W1:Y:S01]  /*1d310*/  @P2 LDC R11, c[0x0][0xbf0] ;  /* 0x0002fc00ff0b2b82 */ /* 0x000e620000000800 */
[----:B------:R-:W-:Y:S01]  /*1d320*/  IMAD R3, R3, UR5, R10 ;  /* 0x0000000503037c24 */ /* 0x000fe2000f8e020a */
[----:B------:R-:W-:Y:S01]  /*1d330*/  ULDC.64 UR4, c[0x0][0xb38] ;  /* 0x0002ce0000047ab9 */ /* 0x000fe20000000a00 */
[----:B------:R-:W-:Y:S02]  /*1d340*/  VIADD R33, R189, 0x8 ;  /* 0x00000008bd217836 */ /* 0x000fe40000000000 */
[----:B------:R-:W-:Y:S01]  /*1d350*/  IMAD.IADD R5, R5, 0x1, R3 ;  /* 0x0000000105057824 */ /* 0x000fe200078e0203 */
[----:B------:R-:W-:Y:S01]  /*1d360*/  SHF.R.S32.HI R3, RZ, 0x1f, R8 ;  /* 0x0000001fff037819 */ /* 0x000fe20000011408 */
[----:B------:R-:W-:Y:S02]  /*1d370*/  VIADD R35, R189, 0x10 ;  /* 0x00000010bd237836 */ /* 0x000fe40000000000 */
[----:B------:R-:W-:-:S03]  /*1d380*/  IMAD.WIDE.U32 R4, R197, UR4, R4 ;  /* 0x00000004c5047c25 */ /* 0x000fc6000f8e0004 */
[----:B------:R-:W-:Y:S01]  /*1d390*/  SHF.R.S32.HI R28, RZ, 0x1f, R35 ;  /* 0x0000001fff1c7819 */ /* 0x000fe20000011423 */
[----:B------:R-:W-:Y:S01]  /*1d3a0*/  IMAD R5, R197, UR5, R5 ;  /* 0x00000005c5057c24 */ /* 0x000fe2000f8e0205 */
[----:B------:R-:W-:Y:S01]  /*1d3b0*/  ULDC.64 UR4, c[0x0][0xb40] ;  /* 0x0002d00000047ab9 */ /* 0x000fe20000000a00 */
[----:B------:R-:W-:Y:S02]  /*1d3c0*/  VIADD R41, R189, 0x18 ;  /* 0x00000018bd297836 */ /* 0x000fe40000000000 */
[----:B------:R-:W-:Y:S02]  /*1d3d0*/  IMAD R3, R3, UR4, RZ ;  /* 0x0000000403037c24 */ /* 0x000fe4000f8e02ff */
[----:B0-----:R-:W-:Y:S01]  /*1d3e0*/  @P2 IMAD.HI.U32 R12, R45, R12, RZ ;  /* 0x0000000c2d0c2227 */ /* 0x001fe200078e00ff */
[----:B------:R-:W-:-:S03]  /*1d3f0*/  SHF.R.S32.HI R32, RZ, 0x1f, R41 ;  /* 0x0000001fff207819 */ /* 0x000fc60000011429 */
[C---:B------:R-:W-:Y:S02]  /*1d400*/  IMAD R7, R8.reuse, UR5, R3 ;  /* 0x0000000508077c24 */ /* 0x040fe4000f8e0203 */
[----:B------:R-:W-:Y:S01]  /*1d410*/  IMAD.WIDE.U32 R4, R8, UR4, R4 ;  /* 0x0000000408047c25 */ /* 0x000fe2000f8e0004 */
[----:B------:R-:W-:-:S03]  /*1d420*/  ULDC.64 UR4, c[0x0][0xb48] ;  /* 0x0002d20000047ab9 */ /* 0x000fc60000000a00 */
[----:B------:R-:W-:Y:S01]  /*1d430*/  IMAD.MOV.U32 R3, RZ, RZ, R45 ;  /* 0x000000ffff037224 */ /* 0x000fe200078e002d */
[----:B-1----:R-:W-:Y:S01]  /*1d440*/  @P2 SHF.R.U32.HI R3, RZ, R11, R12 ;  /* 0x0000000bff032219 */ /* 0x002fe2000001160c */
        /* <DEDUP_REMOVED lines=15> */
[----:B------:R-:W-:Y:S02]  /*1d540*/  VIADD R8, R18, 0x28820 ;  /* 0x0002882012087836 */ /* 0x000fe40000000000 */
[C---:B------:R-:W-:Y:S02]  /*1d550*/  IMAD R3, R7.reuse, UR5, R0 ;  /* 0x0000000507037c24 */ /* 0x040fe4000f8e0200 */
[----:B------:R-:W-:Y:S01]  /*1d560*/  IMAD.WIDE.U32 R4, R7, UR4, R4 ;  /* 0x0000000407047c25 */ /* 0x000fe2000f8e0004 */
[----:B------:R-:W-:Y:S01]  /*1d570*/  ULDC.64 UR4, c[0x0][0xb00] ;  /* 0x0002c00000047ab9 */ /* 0x000fe20000000a00 */
[----:B------:R-:W-:-:S02]  /*1d580*/  PRMT R8, RZ, 0x654, R8 ;  /* 0x00000654ff087816 */ /* 0x000fc40000000008 */
[----:B------:R-:W-:Y:S01]  /*1d590*/  IMAD.IADD R5, R5, 0x1, R3 ;  /* 0x0000000105057824 */ /* 0x000fe200078e0203 */
[C---:B------:R-:W-:Y:S01]  /*1d5a0*/  LEA R3, P0, R4.reuse, UR4, 0x2 ;  /* 0x0000000404037c11 */ /* 0x040fe2000f8010ff */
[C---:B------:R-:W-:Y:S01]  /*1d5b0*/  VIADD R45, R189.reuse, 0x28 ;  /* 0x00000028bd2d7836 */ /* 0x040fe20000000000 */
[----:B------:R-:W-:Y:S01]  /*1d5c0*/  UMOV UR4, 0xffffffff ;  /* 0xffffffff00047882 */ /* 0x000fe20000000000 */
[C---:B------:R-:W-:Y:S01]  /*1d5d0*/  VIADD R47, R189.reuse, 0x30 ;  /* 0x00000030bd2f7836 */ /* 0x040fe20000000000 */
[----:B------:R0:W-:Y:S01]  /*1d5e0*/  SYNCS.ARRIVE.TRANS64.RED.A1T0 RZ, [R8+URZ], RZ ;  /* 0x000000ff08ff79a7 */ /* 0x0001e2000810043f */
[----:B------:R-:W-:Y:S01]  /*1d5f0*/  VIADD R49, R189, 0x38 ;  /* 0x00000038bd317836 */ /* 0x000fe20000000000 */
[----:B------:R-:W-:Y:S02]  /*1d600*/  LEA.HI.X R4, R4, UR5, R5, 0x2, P0 ;  /* 0x0000000504047c11 */ /* 0x000fe400080f1405 */
[----:B------:R-:W-:Y:S02]  /*1d610*/  SHF.R.S32.HI R7, RZ, 0x1f, R189 ;  /* 0x0000001fff077819 */ /* 0x000fe400000114bd */
[----:B------:R-:W-:-:S02]  /*1d620*/  SHF.R.S32.HI R40, RZ, 0x1f, R45 ;  /* 0x0000001fff287819 */ /* 0x000fc4000001142d */
[----:B0-----:R-:W-:Y:S02]  /*1d630*/  SHF.R.S32.HI R8, RZ, 0x1f, R33 ;  /* 0x0000001fff087819 */ /* 0x001fe40000011421 */
[----:B------:R-:W-:Y:S02]  /*1d640*/  SHF.R.S32.HI R42, RZ, 0x1f, R47 ;  /* 0x0000001fff2a7819 */ /* 0x000fe4000001142f */
[----:B------:R-:W-:Y:S01]  /*1d650*/  SHF.R.S32.HI R44, RZ, 0x1f, R49 ;  /* 0x0000001fff2c7819 */ /* 0x000fe20000011431 */
[----:B------:R-:W-:Y:S06]  /*1d660*/  BRA.DIV UR4, `(.L_x_8422) ;  /* 0x000000be04f87947 */ /* 0x000fec000b800000 */
[----:B------:R0:W1:Y:S04]  /*1d670*/  SHFL.IDX PT, R0, R4, RZ, 0x1c1f ;  /* 0x001c1fff04007589 */ /* 0x00006800000e0000 */
[----:B------:R0:W2:Y:S02]  /*1d680*/  SHFL.IDX PT, R14, R3, RZ, 0x1c1f ;  /* 0x001c1fff030e7589 */ /* 0x0000a400000e0000 */
.L_x_8698:
[----:B------:R-:W-:Y:S01]  /*1d690*/  ISETP.GE.AND P0, PT, R24, R9, PT ;  /* 0x000000091800720c */ /* 0x000fe20003f06270 */
[----:B------:R-:W-:-:S12]  /*1d6a0*/  BSSY B1, `(.L_x_8423) ;  /* 0x000004e000017945 */ /* 0x000fd80003800000 */
[----:B------:R-:W-:Y:S05]  /*1d6b0*/  @P0 BRA `(.L_x_8424) ;  /* 0x0000000400300947 */ /* 0x000fea0003800000 */
[----:B------:R-:W-:Y:S01]  /*1d6c0*/  ULDC UR4, c[0x0][0xac8] ;  /* 0x0002b20000047ab9 */ /* 0x000fe20000000800 */
[C---:B------:R-:W-:Y:S01]  /*1d6d0*/  VIADD R46, R189.reuse, 0x48 ;  /* 0x00000048bd2e7836 */ /* 0x040fe20000000000 */
[C---:B------:R-:W-:Y:S01]  /*1d6e0*/  ISETP.GE.AND P0, PT, R189.reuse, UR4, PT ;  /* 0x00000004bd007c0c */ /* 0x040fe2000bf06270 */
[----:B------:R-:W-:Y:S01]  /*1d6f0*/  VIADD R5, R189, 0x50 ;  /* 0x00000050bd057836 */ /* 0x000fe20000000000 */
[----:B------:R-:W-:Y:S01]  /*1d700*/  ISETP.GE.AND P2, PT, R33, UR4, PT ;  /* 0x0000000421007c0c */ /* 0x000fe2000bf46270 */
[----:B------:R-:W-:Y:S01]  /*1d710*/  VIADD R48, R189, 0x48 ;  /* 0x00000048bd307836 */ /* 0x000fe20000000000 */
[----:B------:R-:W-:Y:S01]  /*1d720*/  ISETP.GE.AND P3, PT, R35, UR4, PT ;  /* 0x0000000423007c0c */ /* 0x000fe2000bf66270 */
[----:B------:R-:W-:Y:S01]  /*1d730*/  VIADD R15, R189, 0x50 ;  /* 0x00000050bd0f7836 */ /* 0x000fe20000000000 */
[----:B------:R-:W-:Y:S02]  /*1d740*/  ISETP.GE.AND P1, PT, R41, UR4, PT ;  /* 0x0000000429007c0c */ /* 0x000fe4000bf26270 */
[----:B------:R-:W-:-:S02]  /*1d750*/  SHF.R.S32.HI R48, RZ, 0x1f, R48 ;  /* 0x0000001fff307819 */ /* 0x000fc40000011430 */
[----:B------:R-:W-:-:S03]  /*1d760*/  SHF.R.S32.HI R15, RZ, 0x1f, R15 ;  /* 0x0000001fff0f7819 */ /* 0x000fc6000001140f */
[-C--:B--2---:R-:W-:Y:S02]  /*1d770*/  @!P0 LEA R10, P4, R189, R14.reuse, 0x2 ;  /* 0x0000000ebd0a8211 */ /* 0x084fe400078810ff */
[----:B------:R-:W-:Y:S02]  /*1d780*/  @!P2 LEA R12, P5, R33, R14, 0x2 ;  /* 0x0000000e210ca211 */ /* 0x000fe400078a10ff */
[-C--:B-1----:R-:W-:Y:S02]  /*1d790*/  @!P0 LEA.HI.X R11, R189, R0.reuse, R7, 0x2, P4 ;  /* 0x00000000bd0b8211 */ /* 0x082fe400020f1407 */
[----:B------:R-:W-:Y:S02]  /*1d7a0*/  @!P2 LEA.HI.X R13, R33, R0, R8, 0x2, P5 ;  /* 0x00000000210da211 */ /* 0x000fe400028f1408 */
[----:B------:R-:W-:Y:S01]  /*1d7b0*/  @!P3 LEA R20, P4, R35, R14, 0x2 ;  /* 0x0000000e2314b211 */ /* 0x000fe200078810ff */
[----:B------:R1:W-:Y:S01]  /*1d7c0*/  @!P0 ST.E.64 desc[UR52][R10.64], R36 ;  /* 0x000000240a008985 */ /* 0x0003e2000c101b34 */
[----:B------:R-:W-:-:S02]  /*1d7d0*/  ISETP.GE.AND P0, PT, R43, UR4, PT ;  /* 0x000000042b007c0c */ /* 0x000fc4000bf06270 */
[----:B------:R-:W-:Y:S01]  /*1d7e0*/  @!P1 LEA R24, P5, R41, R14, 0x2 ;  /* 0x0000000e29189211 */ /* 0x000fe200078a10ff */
        /* <DEDUP_REMOVED lines=9> */
[----:B-1----:R-:W-:Y:S02]  /*1d880*/  @!P2 LEA R10, P5, R45, R14, 0x2 ;  /* 0x0000000e2d0aa211 */ /* 0x002fe400078a10ff */
[-C--:B------:R-:W-:Y:S02]  /*1d890*/  @!P0 LEA.HI.X R27, R43, R0.reuse, R34, 0x2, P3 ;  /* 0x000000002b1b8211 */ /* 0x080fe400018f1422 */
[----:B------:R-:W-:Y:S02]  /*1d8a0*/  @!P2 LEA.HI.X R11, R45, R0, R40, 0x2, P5 ;  /* 0x000000002d0ba211 */ /* 0x000fe400028f1428 */
[----:B------:R-:W-:Y:S01]  /*1d8b0*/  ISETP.GE.AND P3, PT, R224, UR4, PT ;  /* 0x00000004e0007c0c */ /* 0x000fe2000bf66270 */
[----:B------:R1:W-:Y:S01]  /*1d8c0*/  @!P0 ST.E.64 desc[UR52][R26.64], R104 ;  /* 0x000000681a008985 */ /* 0x0003e2000c101b34 */
[----:B--2---:R-:W-:-:S03]  /*1d8d0*/  @!P4 LEA R12, P0, R47, R14, 0x2 ;  /* 0x0000000e2f0cc211 */ /* 0x004fc600078010ff */
[----:B------:R2:W-:Y:S01]  /*1d8e0*/  @!P2 ST.E.64 desc[UR52][R10.64], R108 ;  /* 0x0000006c0a00a985 */ /* 0x0005e2000c101b34 */
[----:B---3--:R-:W-:Y:S02]  /*1d8f0*/  @!P1 LEA R20, P5, R49, R14, 0x2 ;  /* 0x0000000e31149211 */ /* 0x008fe400078a10ff */
        /* <DEDUP_REMOVED lines=8> */
[----:B------:R-:W-:Y:S02]  /*1d980*/  @!P3 LEA.HI.X R25, R224, R0, R51, 0x2, P5 ;  /* 0x00000000e019b211 */ /* 0x000fe400028f1433 */
[CC--:B-1----:R-:W-:Y:S02]  /*1d990*/  @!P2 LEA R26, P4, R46.reuse, R14.reuse, 0x2 ;  /* 0x0000000e2e1aa211 */ /* 0x0c2fe400078810ff */
[----:B--2---:R-:W-:Y:S01]  /*1d9a0*/  @!P0 LEA R10, P5, R5, R14, 0x2 ;  /* 0x0000000e050a8211 */ /* 0x004fe200078a10ff */
[----:B------:R1:W-:Y:S01]  /*1d9b0*/  @!P3 ST.E.64 desc[UR52][R24.64], R120 ;  /* 0x000000781800b985 */ /* 0x0003e2000c101b34 */
[----:B------:R-:W-:Y:S02]  /*1d9c0*/  @!P2 LEA.HI.X R27, R46, R0, R48, 0x2, P4 ;  /* 0x000000002e1ba211 */ /* 0x000fe400020f1430 */
[----:B------:R-:W-:-:S02]  /*1d9d0*/  ISETP.GE.AND P3, PT, R228, UR4, PT ;  /* 0x00000004e4007c0c */ /* 0x000fc4000bf66270 */
[----:B------:R-:W-:Y:S01]  /*1d9e0*/  @!P0 LEA.HI.X R11, R5, R0, R15, 0x2, P5 ;  /* 0x00000000050b8211 */ /* 0x000fe200028f140f */
[----:B------:R2:W-:Y:S01]  /*1d9f0*/  @!P2 ST.E.64 desc[UR52][R26.64], R124 ;  /* 0x0000007c1a00a985 */ /* 0x0005e2000c101b34 */
[----:B------:R-:W-:Y:S02]  /*1da00*/  ISETP.GE.AND P4, PT, R227, UR4, PT ;  /* 0x00000004e3007c0c */ /* 0x000fe4000bf86270 */
[----:B------:R-:W-:Y:S01]  /*1da10*/  SHF.R.S32.HI R5, RZ, 0x1f, R229 ;  /* 0x0000001fff057819 */ /* 0x000fe200000114e5 */
[----:B------:R0:W-:Y:S01]  /*1da20*/  @!P0 ST.E.64 desc[UR52][R10.64], R128 ;  /* 0x000000800a008985 */ /* 0x0001e2000c101b34 */
[----:B---3--:R-:W-:Y:S02]  /*1da30*/  @!P1 LEA R12, P5, R229, R14, 0x2 ;  /* 0x0000000ee50c9211 */ /* 0x008fe400078a10ff */
[----:B------:R-:W-:Y:S02]  /*1da40*/  ISETP.GE.AND P2, PT, R226, UR4, PT ;  /* 0x00000004e2007c0c */ /* 0x000fe4000bf46270 */
[----:B------:R-:W-:-:S02]  /*1da50*/  ISETP.GE.AND P0, PT, R225, UR4, PT ;  /* 0x00000004e1007c0c */ /* 0x000fc4000bf06270 */
[----:B------:R-:W-:Y:S02]  /*1da60*/  @!P1 LEA.HI.X R13, R229, R0, R5, 0x2, P5 ;  /* 0x00000000e50d9211 */ /* 0x000fe400028f1405 */
[----:B------:R-:W-:Y:S02]  /*1da70*/  SHF.R.S32.HI R5, RZ, 0x1f, R228 ;  /* 0x0000001fff057819 */ /* 0x000fe400000114e4 */
[CC--:B----4-:R-:W-:Y:S01]  /*1da80*/  @!P3 LEA R20, P5, R228.reuse, R14.reuse, 0x2 ;  /* 0x0000000ee414b211 */ /* 0x0d0fe200078a10ff */
[----:B------:R0:W-:Y:S01]  /*1da90*/  @!P1 ST.E.64 desc[UR52][R12.64], R132 ;  /* 0x000000840c009985 */ /* 0x0001e2000c101b34 */
[----:B-1----:R-:W-:Y:S02]  /*1daa0*/  @!P4 LEA R24, P1, R227, R14, 0x2 ;  /* 0x0000000ee318c211 */ /* 0x002fe400078210ff */
[----:B------:R-:W-:Y:S02]  /*1dab0*/  SHF.R.S32.HI R15, RZ, 0x1f, R227 ;  /* 0x0000001fff0f7819 */ /* 0x000fe400000114e3 */
[----:B------:R-:W-:-:S02]  /*1dac0*/  @!P3 LEA.HI.X R21, R228, R0, R5, 0x2, P5 ;  /* 0x00000000e415b211 */ /* 0x000fc400028f1405 */
[C---:B--2---:R-:W-:Y:S02]  /*1dad0*/  @!P2 LEA R26, P5, R226.reuse, R14, 0x2 ;  /* 0x0000000ee21aa211 */ /* 0x044fe400078a10ff */
[----:B------:R-:W-:Y:S01]  /*1dae0*/  SHF.R.S32.HI R46, RZ, 0x1f, R226 ;  /* 0x0000001fff2e7819 */ /* 0x000fe200000114e2 */
[----:B------:R0:W-:Y:S01]  /*1daf0*/  @!P3 ST.E.64 desc[UR52][R20.64], R136 ;  /* 0x000000881400b985 */ /* 0x0001e2000c101b34 */
[----:B------:R-:W-:Y:S02]  /*1db00*/  @!P4 LEA.HI.X R25, R227, R0, R15, 0x2, P1 ;  /* 0x00000000e319c211 */ /* 0x000fe400008f140f */
[----:B------:R-:W-:Y:S02]  /*1db10*/  SHF.R.S32.HI R5, RZ, 0x1f, R225 ;  /* 0x0000001fff057819 */ /* 0x000fe400000114e1 */
[----:B------:R-:W-:Y:S01]  /*1db20*/  @!P0 LEA R14, P1, R225, R14, 0x2 ;  /* 0x0000000ee10e8211 */ /* 0x000fe200078210ff */
[----:B------:R0:W-:Y:S01]  /*1db30*/  @!P4 ST.E.64 desc[UR52][R24.64], R140 ;  /* 0x0000008c1800c985 */ /* 0x0001e2000c101b34 */
[----:B------:R-:W-:-:S02]  /*1db40*/  @!P2 LEA.HI.X R27, R226, R0, R46, 0x2, P5 ;  /* 0x00000000e21ba211 */ /* 0x000fc400028f142e */
[----:B------:R-:W-:-:S03]  /*1db50*/  @!P0 LEA.HI.X R15, R225, R0, R5, 0x2, P1 ;  /* 0x00000000e10f8211 */ /* 0x000fc600008f1405 */
[----:B------:R0:W-:Y:S04]  /*1db60*/  @!P2 ST.E.64 desc[UR52][R26.64], R144 ;  /* 0x000000901a00a985 */ /* 0x0001e8000c101b34 */
[----:B------:R0:W-:Y:S02]  /*1db70*/  @!P0 ST.E.64 desc[UR52][R14.64], R148 ;  /* 0x000000940e008985 */ /* 0x0001e4000c101b34 */
.L_x_8424:
[----:B------:R-:W-:Y:S05]  /*1db80*/  BSYNC B1 ;  /* 0x0000000000017941 */ /* 0x000fea0003800000 */
.L_x_8423:
[----:B------:R-:W-:-:S03]  /*1db90*/  UMOV UR4, 0xffffffff ;  /* 0xffffffff00047882 */ /* 0x000fc60000000000 */
[----:B------:R-:W-:Y:S05]  /*1dba0*/  BRA.DIV UR4, `(.L_x_8425) ;  /* 0x000000ba04dc7947 */ /* 0x000fea000b800000 */
[----:B-1----:R1:W3:Y:S04]  /*1dbb0*/  SHFL.IDX PT, R0, R4, 0x1, 0x1c1f ;  /* 0x003c1f0004007f89 */ /* 0x0022e800000e0000 */
[----:B0-2---:R1:W0:Y:S02]  /*1dbc0*/  SHFL.IDX PT, R14, R3, 0x1, 0x1c1f ;  /* 0x003c1f00030e7f89 */ /* 0x00522400000e0000 */
.L_x_8702:
[----:B------:R-:W-:-:S13]  /*1dbd0*/  ISETP.GE.AND P0, PT, R6, R9, PT ;  /* 0x000000090600720c */ /* 0x000fda0003f06270 */
[----:B------:R-:W-:Y:S05]  /*1dbe0*/  @P0 BRA `(.L_x_8421) ;  /* 0x0000001000380947 */ /* 0x000fea0003800000 */
[----:B------:R-:W-:Y:S01]  /*1dbf0*/  ULDC UR4, c[0x0][0xac8] ;  /* 0x0002b20000047ab9 */ /* 0x000fe20000000800 */
[C---:B------:R-:W-:Y:S01]  /*1dc00*/  VIADD R15, R189.reuse, 0x48 ;  /* 0x00000048bd0f7836 */ /* 0x040fe20000000000 */
[C---:B------:R-:W-:Y:S01]  /*1dc10*/  ISETP.GE.AND P3, PT, R189.reuse, UR4, PT ;  /* 0x00000004bd007c0c */ /* 0x040fe2000bf66270 */
[----:B-1----:R-:W-:Y:S01]  /*1dc20*/  VIADD R3, R189, 0x50 ;  /* 0x00000050bd037836 */ /* 0x002fe20000000000 */
[----:B------:R-:W-:Y:S01]  /*1dc30*/  ISETP.GE.AND P4, PT, R33, UR4, PT ;  /* 0x0000000421007c0c */ /* 0x000fe2000bf86270 */
[----:B------:R-:W-:Y:S01]  /*1dc40*/  VIADD R26, R189, 0x48 ;  /* 0x00000048bd1a7836 */ /* 0x000fe20000000000 */
[----:B------:R-:W-:-:S04]  /*1dc50*/  ISETP.GE.AND P0, PT, R35, UR4, PT ;  /* 0x0000000423007c0c */ /* 0x000fc8000bf06270 */
[----:B------:R-:W-:-:S05]  /*1dc60*/  SHF.R.S32.HI R26, RZ, 0x1f, R26 ;  /* 0x0000001fff1a7819 */ /* 0x000fca000001141a */
[-C--:B0-----:R-:W-:Y:S02]  /*1dc70*/  @!P3 LEA R4, P1, R189, R14.reuse, 0x2 ;  /* 0x0000000ebd04b211 */ /* 0x081fe400078210ff */
[----:B------:R-:W-:Y:S02]  /*1dc80*/  @!P4 LEA R6, P2, R33, R14, 0x2 ;  /* 0x0000000e2106c211 */ /* 0x000fe400078410ff */
[-C--:B---3--:R-:W-:Y:S02]  /*1dc90*/  @!P3 LEA.HI.X R5, R189, R0.reuse, R7, 0x2, P1 ;  /* 0x00000000bd05b211 */ /* 0x088fe400008f1407 */
[----:B------:R-:W-:Y:S02]  /*1dca0*/  @!P4 LEA.HI.X R7, R33, R0, R8, 0x2, P2 ;  /* 0x000000002107c211 */ /* 0x000fe400010f1408 */
[----:B------:R-:W-:Y:S01]  /*1dcb0*/  ISETP.GE.AND P1, PT, R41, UR4, PT ;  /* 0x0000000429007c0c */ /* 0x000fe2000bf26270 */
[----:B------:R0:W-:Y:S01]  /*1dcc0*/  @!P3 ST.E.64 desc[UR52][R4.64], R90 ;  /* 0x0000005a0400b985 */ /* 0x0001e2000c101b34 */
[----:B------:R-:W-:-:S02]  /*1dcd0*/  ISETP.GE.AND P2, PT, R43, UR4, PT ;  /* 0x000000042b007c0c */ /* 0x000fc4000bf46270 */
[----:B------:R-:W-:Y:S01]  /*1dce0*/  @!P0 LEA R8, P5, R35, R14, 0x2 ;  /* 0x0000000e23088211 */ /* 0x000fe200078a10ff */
[----:B------:R1:W-:Y:S01]  /*1dcf0*/  @!P4 ST.E.64 desc[UR52][R6.64], R94 ;  /* 0x0000005e0600c985 */ /* 0x0003e2000c101b34 */
[----:B------:R-:W-:Y:S02]  /*1dd00*/  ISETP.GE.AND P3, PT, R45, UR4, PT ;  /* 0x000000042d007c0c */ /* 0x000fe4000bf66270 */
[----:B------:R-:W-:Y:S02]  /*1dd10*/  @!P0 LEA.HI.X R9, R35, R0, R28, 0x2, P5 ;  /* 0x0000000023098211 */ /* 0x000fe400028f141c */
[----:B------:R-:W-:-:S03]  /*1dd20*/  ISETP.GE.AND P4, PT, R47, UR4, PT ;  /* 0x000000042f007c0c */ /* 0x000fc6000bf86270 */
[-C--:B------:R-:W-:Y:S01]  /*1dd30*/  @!P1 LEA R10, P5, R41, R14.reuse, 0x2 ;  /* 0x0000000e290a9211 */ /* 0x080fe200078a10ff */
[----:B------:R2:W-:Y:S01]  /*1dd40*/  @!P0 ST.E.64 desc[UR52][R8.64], R98 ;  /* 0x0000006208008985 */ /* 0x0005e2000c101b34 */
[----:B------:R-:W-:Y:S02]  /*1dd50*/  @!P2 LEA R12, P0, R43, R14, 0x2 ;  /* 0x0000000e2b0ca211 */ /* 0x000fe400078010ff */
[-C--:B------:R-:W-:Y:S02]  /*1dd60*/  @!P1 LEA.HI.X R11, R41, R0.reuse, R32, 0x2, P5 ;  /* 0x00000000290b9211 */ /* 0x080fe400028f1420 */
[----:B------:R-:W-:Y:S02]  /*1dd70*/  @!P2 LEA.HI.X R13, R43, R0, R34, 0x2, P0 ;  /* 0x000000002b0da211 */ /* 0x000fe400000f1422 */
[----:B------:R-:W-:Y:S01]  /*1dd80*/  ISETP.GE.AND P0, PT, R49, UR4, PT ;  /* 0x0000000431007c0c */ /* 0x000fe2000bf06270 */
[----:B------:R-:W-:Y:S01]  /*1dd90*/  @!P1 ST.E.64 desc[UR52][R10.64], R102 ;  /* 0x000000660a009985 */ /* 0x000fe2000c101b34 */
[----:B0-----:R-:W-:-:S02]  /*1dda0*/  @!P3 LEA R4, P5, R45, R14, 0x2 ;  /* 0x0000000e2d04b211 */ /* 0x001fc400078a10ff */
[----:B------:R-:W-:Y:S01]  /*1ddb0*/  ISETP.GE.AND P1, PT, R224, UR4, PT ;  /* 0x00000004e0007c0c */ /* 0x000fe2000bf26270 */
[----:B------:R-:W-:Y:S01]  /*1ddc0*/  @!P2 ST.E.64 desc[UR52][R12.64], R106 ;  /* 0x0000006a0c00a985 */ /* 0x000fe2000c101b34 */
[----:B------:R-:W-:Y:S02]  /*1ddd0*/  ISETP.GE.AND P2, PT, R15, UR4, PT ;  /* 0x000000040f007c0c */ /* 0x000fe4000bf46270 */
[----:B------:R-:W-:Y:S02]  /*1dde0*/  @!P3 LEA.HI.X R5, R45, R0, R40, 0x2, P5 ;  /* 0x000000002d05b211 */ /* 0x000fe400028f1428 */
[----:B------:R-:W-:-:S03]  /*1ddf0*/  @!P4 LEA R20, P5, R47, R14, 0x2 ;  /* 0x0000000e2f14c211 */ /* 0x000fc600078a10ff */
[----:B------:R0:W-:Y:S01]  /*1de00*/  @!P3 ST.E.64 desc[UR52][R4.64], R110 ;  /* 0x0000006e0400b985 */ /* 0x0001e2000c101b34 */
[----:B------:R-:W-:Y:S02]  /*1de10*/  @!P4 LEA.HI.X R21, R47, R0, R42, 0x2, P5 ;  /* 0x000000002f15c211 */ /* 0x000fe400028f142a */
[----:B-1----:R-:W-:Y:S02]  /*1de20*/  @!P0 LEA R6, P5, R49, R14, 0x2 ;  /* 0x0000000e31068211 */ /* 0x002fe400078a10ff */
[----:B------:R-:W-:Y:S01]  /*1de30*/  ISETP.GE.AND P3, PT, R3, UR4, PT ;  /* 0x0000000403007c0c */ /* 0x000fe2000bf66270 */
[----:B------:R-:W-:Y:S01]  /*1de40*/  @!P4 ST.E.64 desc[UR52][R20.64], R114 ;  /* 0x000000721400c985 */ /* 0x000fe2000c101b34 */
[----:B------:R-:W-:Y:S02]  /*1de50*/  @!P0 LEA.HI.X R7, R49, R0, R44, 0x2, P5 ;  /* 0x0000000031078211 */ /* 0x000fe400028f142c */
[CC--:B------:R-:W-:Y:S02]  /*1de60*/  @!P2 LEA R24, P4, R15.reuse, R14.reuse, 0x2 ;  /* 0x0000000e0f18a211 */ /* 0x0c0fe400078810ff */
[C---:B--2---:R-:W-:Y:S01]  /*1de70*/  @!P1 LEA R8, P5, R224.reuse, R14, 0x2 ;  /* 0x0000000ee0089211 */ /* 0x044fe200078a10ff */
[----:B------:R1:W-:Y:S01]  /*1de80*/  @!P0 ST.E.64 desc[UR52][R6.64], R118 ;  /* 0x0000007606008985 */ /* 0x0003e2000c101b34 */
[-C--:B------:R-:W-:Y:S01]  /*1de90*/  @!P2 LEA.HI.X R25, R15, R0.reuse, R26, 0x2, P4 ;  /* 0x000000000f19a211 */ /* 0x080fe200020f141a */
[----:B------:R-:W-:Y:S01]  /*1dea0*/  VIADD R15, R189, 0x50 ;  /* 0x00000050bd0f7836 */ /* 0x000fe20000000000 */
[----:B------:R-:W-:-:S02]  /*1deb0*/  @!P1 LEA.HI.X R9, R224, R0, R51, 0x2, P5 ;  /* 0x00000000e0099211 */ /* 0x000fc400028f1433 */
[----:B------:R-:W-:Y:S02]  /*1dec0*/  ISETP.GE.AND P0, PT, R229, UR4, PT ;  /* 0x00000004e5007c0c */ /* 0x000fe4000bf06270 */
[----:B------:R-:W-:Y:S01]  /*1ded0*/  ISETP.GE.AND P4, PT, R228, UR4, PT ;  /* 0x00000004e4007c0c */ /* 0x000fe2000bf86270 */
[----:B------:R2:W-:Y:S01]  /*1dee0*/  @!P1 ST.E.64 desc[UR52][R8.64], R122 ;  /* 0x0000007a08009985 */ /* 0x0005e2000c101b34 */
[----:B------:R-:W-:Y:S02]  /*1def0*/  SHF.R.S32.HI R15, RZ, 0x1f, R15 ;  /* 0x0000001fff0f7819 */ /* 0x000fe4000001140f */
[----:B0-----:R-:W-:Y:S01]  /*1df00*/  @!P3 LEA R4, P5, R3, R14, 0x2 ;  /* 0x0000000e0304b211 */ /* 0x001fe200078a10ff */
[----:B------:R4:W-:Y:S01]  /*1df10*/  @!P2 ST.E.64 desc[UR52][R24.64], R126 ;  /* 0x0000007e1800a985 */ /* 0x0009e2000c101b34 */
[----:B------:R-:W-:Y:S02]  /*1df20*/  ISETP.GE.AND P1, PT, R227, UR4, PT ;  /* 0x00000004e3007c0c */ /* 0x000fe4000bf26270 */
[----:B------:R-:W-:-:S02]  /*1df30*/  ISETP.GE.AND P2, PT, R226, UR4, PT ;  /* 0x00000004e2007c0c */ /* 0x000fc4000bf46270 */
[----:B------:R-:W-:Y:S02]  /*1df40*/  @!P3 LEA.HI.X R5, R3, R0, R15, 0x2, P5 ;  /* 0x000000000305b211 */ /* 0x000fe400028f140f */
[----:B------:R-:W-:Y:S02]  /*1df50*/  SHF.R.S32.HI R3, RZ, 0x1f, R229 ;  /* 0x0000001fff037819 */ /* 0x000fe400000114e5 */
[CC--:B------:R-:W-:Y:S01]  /*1df60*/  @!P0 LEA R10, P5, R229.reuse, R14.reuse, 0x2 ;  /* 0x0000000ee50a8211 */ /* 0x0c0fe200078a10ff */
        /* <DEDUP_REMOVED lines=12> */
[----:B------:R-:W-:Y:S02]  /*1e030*/  @!P2 LEA.HI.X R13, R226, R0, R3, 0x2, P3 ;  /* 0x00000000e20da211 */ /* 0x000fe400018f1403 */
[----:B------:R-:W-:Y:S01]  /*1e040*/  ISETP.GE.AND P0, PT, R225, UR4, PT ;  /* 0x00000004e1007c0c */ /* 0x000fe2000bf06270 */
[----:B------:R4:W-:Y:S04]  /*1e050*/  @!P1 ST.E.64 desc[UR52][R8.64], R142 ;  /* 0x0000008e08009985 */ /* 0x0009e8000c101b34 */
[----:B------:R4:W-:Y:S08]  /*1e060*/  @!P2 ST.E.64 desc[UR52][R12.64], R146 ;  /* 0x000000920c00a985 */ /* 0x0009f0000c101b34 */
[----:B------:R-:W-:Y:S05]  /*1e070*/  @P0 BRA `(.L_x_8421) ;  /* 0x0000000c00140947 */ /* 0x000fea0003800000 */
[----:B------:R-:W-:Y:S02]  /*1e080*/  SHF.R.S32.HI R3, RZ, 0x1f, R225 ;  /* 0x0000001fff037819 */ /* 0x000fe400000114e1 */
[----:B------:R-:W-:-:S04]  /*1e090*/  LEA R14, P0, R225, R14, 0x2 ;  /* 0x0000000ee10e7211 */ /* 0x000fc800078010ff */
[----:B------:R-:W-:-:S05]  /*1e0a0*/  LEA.HI.X R15, R225, R0, R3, 0x2, P0 ;  /* 0x00000000e10f7211 */ /* 0x000fca00000f1403 */
[----:B------:R2:W-:Y:S01]  /*1e0b0*/  ST.E.64 desc[UR52][R14.64], R150 ;  /* 0x000000960e007985 */ /* 0x0005e2000c101b34 */
[----:B------:R-:W-:Y:S05]  /*1e0c0*/  BRA `(.L_x_8421) ;  /* 0x0000000c00007947 */ /* 0x000fea0003800000 */
.L_x_8408:
[----:B------:R-:W-:Y:S01]  /*1e0d0*/  ULDC.64 UR4, c[0x0][0xc08] ;  /* 0x0003020000047ab9 */ /* 0x000fe20000000a00 */
[----:B------:R-:W1:Y:S01]  /*1e0e0*/  LDC.64 R4, c[0x0][0xc00] ;  /* 0x00030000ff047b82 */ /* 0x000e620000000a00 */
[----:B------:R-:W-:Y:S01]  /*1e0f0*/  ISETP.NE.U32.AND P0, PT, RZ, UR4, PT ;  /* 0x00000004ff007c0c */ /* 0x000fe2000bf05070 */
[----:B------:R-:W-:-:S03]  /*1e100*/  IMAD.MOV.U32 R3, RZ, RZ, RZ ;  /* 0x000000ffff037224 */ /* 0x000fc600078e00ff */
[----:B------:R-:W-:Y:S01]  /*1e110*/  ISETP.NE.AND.EX P1, PT, RZ, UR5, PT, P0 ;  /* 0x00000005ff007c0c */ /* 0x000fe2000bf25300 */
[----:B------:R-:W-:Y:S02]  /*1e120*/  ULDC.64 UR4, c[0x0][0xc00] ;  /* 0x0003000000047ab9 */ /* 0x000fe40000000a00 */
[----:B------:R-:W-:-:S04]  /*1e130*/  ISETP.NE.U32.AND P0, PT, RZ, UR4, PT ;  /* 0x00000004ff007c0c */ /* 0x000fc8000bf05070 */
[----:B------:R-:W-:-:S06]  /*1e140*/  ISETP.NE.AND.EX P0, PT, RZ, UR5, PT, P0 ;  /* 0x00000005ff007c0c */ /* 0x000fcc000bf05300 */
[----:B------:R-:W2:Y:S01]  /*1e150*/  @P1 LDC.64 R6, c[0x0][0xc08] ;  /* 0x00030200ff061b82 */ /* 0x000ea20000000a00 */
[----:B------:R-:W-:Y:S02]  /*1e160*/  ULDC UR4, c[0x0][0xa88] ;  /* 0x0002a20000047ab9 */ /* 0x000fe40000000800 */
[----:B------:R-:W-:Y:S02]  /*1e170*/  IMAD.U32 R20, RZ, RZ, UR4 ;  /* 0x00000004ff147e24 */ /* 0x000fe4000f8e00ff */
[----:B-1----:R-:W-:-:S05]  /*1e180*/  IMAD.WIDE R4, R222, 0x4, R4 ;  /* 0x00000004de047825 */ /* 0x002fca00078e0204 */
[----:B------:R1:W5:Y:S01]  /*1e190*/  @P0 LDG.E R3, desc[UR52][R4.64] ;  /* 0x0000003404030981 */ /* 0x000362000c1e1900 */
[----:B--2---:R-:W-:-:S05]  /*1e1a0*/  @P1 IMAD.WIDE R6, R222, 0x4, R6 ;  /* 0x00000004de061825 */ /* 0x004fca00078e0206 */
[----:B------:R1:W5:Y:S01]  /*1e1b0*/  @P1 LDG.E R20, desc[UR52][R6.64] ;  /* 0x0000003406141981 */ /* 0x000362000c1e1900 */
[----:B------:R-:W-:Y:S02]  /*1e1c0*/  ISETP.NE.AND P2, PT, R221, RZ, PT ;  /* 0x000000ffdd00720c */ /* 0x000fe40003f45270 */
[----:B------:R-:W-:Y:S01]  /*1e1d0*/  SHF.R.S32.HI R26, RZ, 0x1f, R222 ;  /* 0x0000001fff1a7819 */ /* 0x000fe200000114de */
[----:B------:R-:W2:Y:S10]  /*1e1e0*/  S2R R27, SR_TID.X ;  /* 0x00000000001b7919 */ /* 0x000eb40000002100 */
[----:B------:R-:W4:Y:S01]  /*1e1f0*/  @!P2 LDC R221, c[0x0][0xad4] ;  /* 0x0002b500ffddab82 */ /* 0x000f220000000800 */
[----:B--2---:R-:W-:Y:S01]  /*1e200*/  VIADD R0, R27, 0xffffff80 ;  /* 0xffffff801b007836 */ /* 0x004fe20000000000 */
[----:B----4-:R-:W-:-:S04]  /*1e210*/  ISETP.GT.AND P2, PT, R221, 0x1, PT ;  /* 0x00000001dd00780c */ /* 0x010fc80003f44270 */
[----:B------:R-:W-:Y:S01]  /*1e220*/  ISETP.GT.AND P3, PT, R0, 0x7f, PT ;  /* 0x0000007f0000780c */ /* 0x000fe20003f64270 */
[----:B-1----:R-:W-:-:S12]  /*1e230*/  @P1 BRA `(.L_x_8426) ;  /* 0x0000000000101947 */ /* 0x002fd80003800000 */
[----:B------:R-:W-:Y:S05]  /*1e240*/  @!P0 BRA `(.L_x_8426) ;  /* 0x00000000000c8947 */ /* 0x000fea0003800000 */
[----:B------:R-:W2:Y:S04]  /*1e250*/  LDG.E R7, desc[UR52][R4.64] ;  /* 0x0000003404077981 */ /* 0x000ea8000c1e1900 */
[----:B-----5:R-:W2:Y:S02]  /*1e260*/  LDG.E R20, desc[UR52][R4.64+0x4] ;  /* 0x0000043404147981 */ /* 0x020ea4000c1e1900 */
[----:B--2---:R-:W-:-:S07]  /*1e270*/  IMAD.IADD R20, R20, 0x1, -R7 ;  /* 0x0000000114147824 */ /* 0x004fce00078e0a07 */
.L_x_8426:
[----:B------:R-:W-:Y:S01]  /*1e280*/  BSSY B1, `(.L_x_8427) ;  /* 0x0000035000017945 */ /* 0x000fe20003800000 */
[----:B------:R-:W-:Y:S02]  /*1e290*/  SEL R25, R222, RZ, !P0 ;  /* 0x000000ffde197207 */ /* 0x000fe40004000000 */
[----:B------:R-:W-:Y:S02]  /*1e2a0*/  SEL R26, R26, RZ, !P0 ;  /* 0x000000ff1a1a7207 */ /* 0x000fe40004000000 */
[----:B-----5:R-:W-:Y:S01]  /*1e2b0*/  SHF.R.S32.HI R24, RZ, 0x1f, R3 ;  /* 0x0000001fff187819 */ /* 0x020fe20000011403 */
[----:B------:R-:W-:Y:S06]  /*1e2c0*/  @P3 BRA `(.L_x_8428) ;  /* 0x0000000000c03947 */ /* 0x000fec0003800000 */
[----:B------:R-:W1:Y:S01]  /*1e2d0*/  LDC R35, c[0x0][0xbe8] ;  /* 0x0002fa00ff237b82 */ /* 0x000e620000000800 */
[----:B------:R-:W-:Y:S01]  /*1e2e0*/  IADD3 R27, R200, -0x80, R27 ;  /* 0xffffff80c81b7810 */ /* 0x000fe20007ffe01b */
[----:B-1----:R-:W-:-:S05]  /*1e2f0*/  IMAD R0, R20, R35, RZ ;  /* 0x0000002314007224 */ /* 0x002fca00078e02ff */
[----:B------:R-:W-:-:S13]  /*1e300*/  ISETP.GE.AND P0, PT, R27, R0, PT ;  /* 0x000000001b00720c */ /* 0x000fda0003f06270 */
[----:B------:R-:W-:Y:S05]  /*1e310*/  @P0 BRA `(.L_x_8428) ;  /* 0x0000000000ac0947 */ /* 0x000fea0003800000 */
[----:B------:R-:W-:Y:S01]  /*1e320*/  IMAD.MOV.U32 R14, RZ, RZ, 0x9b8 ;  /* 0x000009b8ff0e7424 */ /* 0x000fe200078e00ff */
[----:B------:R-:W-:Y:S01]  /*1e330*/  ISETP.GT.AND P0, PT, R221, 0x1, PT ;  /* 0x00000001dd00780c */ /* 0x000fe20003f04270 */
[----:B------:R-:W1:Y:S01]  /*1e340*/  LDC.64 R32, c[0x0][0xba8] ;  /* 0x0002ea00ff207b82 */ /* 0x000e620000000a00 */
[----:B------:R-:W-:Y:S01]  /*1e350*/  ISETP.NE.AND P1, PT, R35, 0x1, PT ;  /* 0x000000012300780c */ /* 0x000fe20003f25270 */
[----:B------:R-:W-:Y:S01]  /*1e360*/  IMAD.MOV.U32 R15, RZ, RZ, R27 ;  /* 0x000000ffff0f7224 */ /* 0x000fe200078e001b */
[----:B------:R-:W-:Y:S02]  /*1e370*/  SEL R14, R14, 0x978, P0 ;  /* 0x000009780e0e7807 */ /* 0x000fe40000000000 */
[----:B------:R-:W-:-:S03]  /*1e380*/  SEL R223, R223, RZ, P0 ;  /* 0x000000ffdfdf7207 */ /* 0x000fc60000000000 */
[----:B------:R-:W2:Y:S08]  /*1e390*/  LDC.64 R6, c[0x0][R14+0x220] ;  /* 0x000088000e067b82 */ /* 0x000eb00000000a00 */
[----:B------:R-:W4:Y:S08]  /*1e3a0*/  LDC.64 R4, c[0x0][R14+0x218] ;  /* 0x000086000e047b82 */ /* 0x000f300000000a00 */
[----:B------:R-:W5:Y:S08]  /*1e3b0*/  LDC.64 R8, c[0x0][R14+0x228] ;  /* 0x00008a000e087b82 */ /* 0x000f700000000a00 */
[----:B------:R-:W0:Y:S08]  /*1e3c0*/  LDC.64 R10, c[0x0][R14+0x210] ;  /* 0x000084000e0a7b82 */ /* 0x000e300000000a00 */
[----:B------:R-:W3:Y:S08]  /*1e3d0*/  @P1 LDC R0, c[0x0][0xbec] ;  /* 0x0002fb00ff001b82 */ /* 0x000ef00000000800 */
[----:B------:R-:W5:Y:S01]  /*1e3e0*/  @P1 LDC R37, c[0x0][0xbf0] ;  /* 0x0002fc00ff251b82 */ /* 0x000f620000000800 */
[----:B--2---:R-:W-:-:S07]  /*1e3f0*/  IMAD R7, R7, R25, RZ ;  /* 0x0000001907077224 */ /* 0x004fce00078e02ff */
[----:B-1----:R-:W1:Y:S01]  /*1e400*/  @!P0 LDC R32, c[0x0][0xb50] ;  /* 0x0002d400ff208b82 */ /* 0x002e620000000800 */
        /* <DEDUP_REMOVED lines=17> */
[----:B0-----:R-:W-:Y:S01]  /*1e520*/  IMAD R0, R11, R7, RZ ;  /* 0x000000070b007224 */ /* 0x001fe200078e02ff */
[----:B------:R-:W-:-:S04]  /*1e530*/  SHF.R.S32.HI R15, RZ, 0x1f, R15 ;  /* 0x0000001fff0f7819 */ /* 0x000fc8000001140f */
[----:B------:R-:W-:Y:S02]  /*1e540*/  IADD3.X R5, R15, R6, R9, P0, P1 ;  /* 0x000000060f057210 */ /* 0x000fe400007e2409 */
[----:B------:R-:W-:Y:S01]  /*1e550*/  SHF.R.S32.HI R9, RZ, 0x1f, R7 ;  /* 0x0000001fff097819 */ /* 0x000fe20000011407 */
[----:B------:R-:W-:-:S04]  /*1e560*/  IMAD.WIDE.U32 R4, R10, R7, R4 ;  /* 0x000000070a047225 */ /* 0x000fc800078e0004 */
[----:B------:R-:W-:Y:S01]  /*1e570*/  IMAD R9, R10, R9, R0 ;  /* 0x000000090a097224 */ /* 0x000fe200078e0200 */
[----:B-1----:R-:W-:-:S03]  /*1e580*/  LEA R6, P0, R4, R32, 0x2 ;  /* 0x0000002004067211 */ /* 0x002fc600078010ff */
[----:B------:R-:W-:Y:S02]  /*1e590*/  IMAD.IADD R0, R5, 0x1, R9 ;  /* 0x0000000105007824 */ /* 0x000fe400078e0209 */
[----:B------:R-:W-:-:S03]  /*1e5a0*/  IMAD.MOV.U32 R5, RZ, RZ, -0x800000 ;  /* 0xff800000ff057424 */ /* 0x000fc600078e00ff */
[----:B--2---:R-:W-:-:S05]  /*1e5b0*/  LEA.HI.X R7, R4, R33, R0, 0x2, P0 ;  /* 0x0000002104077211 */ /* 0x004fca00000f1400 */
[----:B------:R1:W-:Y:S02]  /*1e5c0*/  STG.E desc[UR52][R6.64], R5 ;  /* 0x0000000506007986 */ /* 0x0003e4000c101934 */
.L_x_8428:
[----:B------:R-:W-:Y:S05]  /*1e5d0*/  BSYNC B1 ;  /* 0x0000000000017941 */ /* 0x000fea0003800000 */
.L_x_8427:
[----:B------:R-:W-:Y:S05]  /*1e5e0*/  @P2 BRA `(.L_x_8421) ;  /* 0x0000000400b82947 */ /* 0x000fea0003800000 */
[----:B------:R-:W2:Y:S01]  /*1e5f0*/  LDC R21, c[0x0][0xbe8] ;  /* 0x0002fa00ff157b82 */ /* 0x000ea20000000800 */
[----:B------:R-:W-:Y:S01]  /*1e600*/  ULDC.64 UR4, c[0x0][0xaa0] ;  /* 0x0002a80000047ab9 */ /* 0x000fe20000000a00 */
[----:B------:R-:W-:Y:S01]  /*1e610*/  ULDC.64 UR6, c[0x0][0xaf0] ;  /* 0x0002bc0000067ab9 */ /* 0x000fe20000000a00 */
[----:B------:R-:W-:Y:S02]  /*1e620*/  IMAD R0, R24, UR4, RZ ;  /* 0x0000000418007c24 */ /* 0x000fe4000f8e02ff */
[----:B-1----:R-:W-:-:S04]  /*1e630*/  IMAD.WIDE.U32 R4, R3, UR4, RZ ;  /* 0x0000000403047c25 */ /* 0x002fc8000f8e00ff */
[----:B------:R-:W-:Y:S01]  /*1e640*/  IMAD R7, R3, UR5, R0 ;  /* 0x0000000503077c24 */ /* 0x000fe2000f8e0200 */
[----:B------:R-:W-:Y:S01]  /*1e650*/  ULDC.64 UR4, c[0x0][0xae8] ;  /* 0x0002ba0000047ab9 */ /* 0x000fe20000000a00 */
[----:B------:R-:W-:Y:S02]  /*1e660*/  IMAD R3, R220, 0x20, R188 ;  /* 0x00000020dc037824 */ /* 0x000fe400078e02bc */
[----:B------:R-:W-:Y:S02]  /*1e670*/  IMAD.IADD R5, R5, 0x1, R7 ;  /* 0x0000000105057824 */ /* 0x000fe400078e0207 */
[----:B------:R-:W-:Y:S02]  /*1e680*/  IMAD.IADD R9, R200, 0x1, R3 ;  /* 0x00000001c8097824 */ /* 0x000fe400078e0203 */
[----:B------:R-:W-:-:S04]  /*1e690*/  IMAD.WIDE.U32 R4, R197, UR4, R4 ;  /* 0x00000004c5047c25 */ /* 0x000fc8000f8e0004 */
[----:B------:R-:W-:Y:S02]  /*1e6a0*/  IMAD.MOV.U32 R3, RZ, RZ, R9 ;  /* 0x000000ffff037224 */ /* 0x000fe400078e0009 */
[----:B------:R-:W-:Y:S01]  /*1e6b0*/  IMAD R5, R197, UR5, R5 ;  /* 0x00000005c5057c24 */ /* 0x000fe2000f8e0205 */
[----:B--2---:R-:W-:Y:S01]  /*1e6c0*/  ISETP.NE.AND P0, PT, R21, 0x1, PT ;  /* 0x000000011500780c */ /* 0x004fe20003f05270 */
[----:B------:R-:W-:Y:S01]  /*1e6d0*/  ULDC.64 UR4, c[0x0][0xae0] ;  /* 0x0002b80000047ab9 */ /* 0x000fe20000000a00 */
[----:B------:R-:W-:Y:S02]  /*1e6e0*/  IMAD.IADD R200, R188, 0x1, R200 ;  /* 0x00000001bcc87824 */ /* 0x000fe400078e02c8 */
[----:B------:R-:W-:-:S09]  /*1e6f0*/  IMAD.WIDE.U32 R4, R25, UR6, R4 ;  /* 0x0000000619047c25 */ /* 0x000fd2000f8e0004 */
        /* <DEDUP_REMOVED lines=22> */
[----:B------:R-:W-:-:S04]  /*1e860*/  UMOV UR4, 0xffffffff ;  /* 0xffffffff00047882 */ /* 0x000fc80000000000 */
[----:B------:R-:W-:Y:S01]  /*1e870*/  LEA.HI.X R4, R4, UR5, R3, 0x1, P0 ;  /* 0x0000000504047c11 */ /* 0x000fe200080f0c03 */
[----:B------:R-:W-:Y:S06]  /*1e880*/  BRA.DIV UR4, `(.L_x_8429) ;  /* 0x000000ae04ec7947 */ /* 0x000fec000b800000 */
[----:B------:R1:W2:Y:S04]  /*1e890*/  SHFL.IDX PT, R3, R4, RZ, 0x181f ;  /* 0x00181fff04037589 */ /* 0x0002a800000e0000 */
[----:B------:R1:W4:Y:S02]  /*1e8a0*/  SHFL.IDX PT, R14, R0, RZ, 0x181f ;  /* 0x00181fff000e7589 */ /* 0x00032400000e0000 */
.L_x_8705:
[----:B------:R-:W-:Y:S01]  /*1e8b0*/  IMAD R20, R20, R21, RZ ;  /* 0x0000001514147224 */ /* 0x000fe200078e02ff */
[----:B------:R-:W-:Y:S04]  /*1e8c0*/  BSSY B1, `(.L_x_8430) ;  /* 0x000000c000017945 */ /* 0x000fe80003800000 */
[----:B------:R-:W-:-:S13]  /*1e8d0*/  ISETP.GE.AND P0, PT, R200, R20, PT ;  /* 0x00000014c800720c */ /* 0x000fda0003f06270 */
[----:B------:R-:W-:Y:S05]  /*1e8e0*/  @P0 BRA `(.L_x_8431) ;  /* 0x0000000000240947 */ /* 0x000fea0003800000 */
[----:B------:R-:W-:Y:S02]  /*1e8f0*/  ULDC UR4, c[0x0][0xac8] ;  /* 0x0002b20000047ab9 */ /* 0x000fe40000000800 */
[----:B------:R-:W-:Y:S02]  /*1e900*/  ISETP.GE.AND P2, PT, R16, UR4, PT ;  /* 0x0000000410007c0c */ /* 0x000fe4000bf46270 */
[----:B------:R-:W-:-:S11]  /*1e910*/  ISETP.GE.AND P3, PT, R2, UR4, PT ;  /* 0x0000000402007c0c */ /* 0x000fd6000bf66270 */
[-C--:B----4-:R-:W-:Y:S02]  /*1e920*/  @!P2 LEA R6, P0, R16, R14.reuse, 0x1 ;  /* 0x0000000e1006a211 */ /* 0x090fe400078008ff */
[----:B------:R-:W-:Y:S02]  /*1e930*/  @!P3 LEA R14, P1, R2, R14, 0x1 ;  /* 0x0000000e020eb211 */ /* 0x000fe400078208ff */
[-C--:B--2---:R-:W-:Y:S02]  /*1e940*/  @!P2 LEA.HI.X R7, R16, R3.reuse, R17, 0x1, P0 ;  /* 0x000000031007a211 */ /* 0x084fe400000f0c11 */
[----:B------:R-:W-:-:S03]  /*1e950*/  @!P3 LEA.HI.X R15, R2, R3, R185, 0x1, P1 ;  /* 0x00000003020fb211 */ /* 0x000fc600008f0cb9 */
[----:B------:R2:W-:Y:S04]  /*1e960*/  @!P2 ST.E.128 desc[UR52][R6.64], RZ ;  /* 0x000000ff0600a985 */ /* 0x0005e8000c101d34 */
[----:B------:R2:W-:Y:S02]  /*1e970*/  @!P3 ST.E.128 desc[UR52][R14.64], RZ ;  /* 0x000000ff0e00b985 */ /* 0x0005e4000c101d34 */
.L_x_8431:
[----:B------:R-:W-:Y:S05]  /*1e980*/  BSYNC B1 ;  /* 0x0000000000017941 */ /* 0x000fea0003800000 */
.L_x_8430:
[----:B------:R-:W-:-:S03]  /*1e990*/  UMOV UR4, 0xffffffff ;  /* 0xffffffff00047882 */ /* 0x000fc60000000000 */
[----:B------:R-:W-:Y:S05]  /*1e9a0*/  BRA.DIV UR4, `(.L_x_8432) ;  /* 0x000000ae04d87947 */ /* 0x000fea000b800000 */
[----:B--2---:R2:W0:Y:S04]  /*1e9b0*/  SHFL.IDX PT, R3, R4, 0x1, 0x181f ;  /* 0x00381f0004037f89 */ /* 0x00442800000e0000 */
[----:B----4-:R2:W4:Y:S02]  /*1e9c0*/  SHFL.IDX PT, R14, R0, 0x1, 0x181f ;  /* 0x00381f00000e7f89 */ /* 0x01052400000e0000 */
.L_x_8709:
[----:B------:R-:W-:Y:S01]  /*1e9d0*/  VIADD R5, R200, 0x20 ;  /* 0x00000020c8057836 */ /* 0x000fe20000000000 */
        /* <DEDUP_REMOVED lines=8> */
[-C--:B0-----:R-:W-:Y:S02]  /*1ea60*/  @!P2 LEA.HI.X R7, R16, R3.reuse, R17, 0x1, P0 ;  /* 0x000000031007a211 */ /* 0x081fe400000f0c11 */
[----:B------:R-:W-:-:S03]  /*1ea70*/  @!P3 LEA.HI.X R15, R2, R3, R185, 0x1, P1 ;  /* 0x00000003020fb211 */ /* 0x000fc600008f0cb9 */
[----:B------:R0:W-:Y:S04]  /*1ea80*/  @!P2 ST.E.128 desc[UR52][R6.64], RZ ;  /* 0x000000ff0600a985 */ /* 0x0001e8000c101d34 */
[----:B------:R0:W-:Y:S02]  /*1ea90*/  @!P3 ST.E.128 desc[UR52][R14.64], RZ ;  /* 0x000000ff0e00b985 */ /* 0x0001e4000c101d34 */
.L_x_8434:
[----:B------:R-:W-:Y:S05]  /*1eaa0*/  BSYNC B1 ;  /* 0x0000000000017941 */ /* 0x000fea0003800000 */
.L_x_8433:
[----:B------:R-:W-:-:S03]  /*1eab0*/  UMOV UR4, 0xffffffff ;  /* 0xffffffff00047882 */ /* 0x000fc60000000000 */
[----:B------:R-:W-:Y:S05]  /*1eac0*/  BRA.DIV UR4, `(.L_x_8435) ;  /* 0x000000ae04d87947 */ /* 0x000fea000b800000 */
[----:B0-----:R0:W0:Y:S04]  /*1ead0*/  SHFL.IDX PT, R3, R4, 0x2, 0x181f ;  /* 0x00581f0004037f89 */ /* 0x00102800000e0000 */
[----:B----4-:R4:W0:Y:S02]  /*1eae0*/  SHFL.IDX PT, R14, R0, 0x2, 0x181f ;  /* 0x00581f00000e7f89 */ /* 0x01082400000e0000 */
.L_x_8713:
[----:B------:R-:W-:Y:S01]  /*1eaf0*/  VIADD R5, R200, 0x40 ;  /* 0x00000040c8057836 */ /* 0x000fe20000000000 */
[----:B------:R-:W-:Y:S04]  /*1eb00*/  BSSY B1, `(.L_x_8436) ;  /* 0x000000c000017945 */ /* 0x000fe80003800000 */
[----:B------:R-:W-:-:S13]  /*1eb10*/  ISETP.GE.AND P0, PT, R5, R20, PT ;  /* 0x000000140500720c */ /* 0x000fda0003f06270 */
[----:B------:R-:W-:Y:S05]  /*1eb20*/  @P0 BRA `(.L_x_8437) ;  /* 0x0000000000240947 */ /* 0x000fea0003800000 */
[----:B------:R-:W-:Y:S02]  /*1eb30*/  ULDC UR4, c[0x0][0xac8] ;  /* 0x0002b20000047ab9 */ /* 0x000fe40000000800 */
[----:B------:R-:W-:Y:S02]  /*1eb40*/  ISETP.GE.AND P2, PT, R16, UR4, PT ;  /* 0x0000000410007c0c */ /* 0x000fe4000bf46270 */
[----:B------:R-:W-:-:S11]  /*1eb50*/  ISETP.GE.AND P3, PT, R2, UR4, PT ;  /* 0x0000000402007c0c */ /* 0x000fd6000bf66270 */
[-C--:B0-----:R-:W-:Y:S02]  /*1eb60*/  @!P2 LEA R6, P0, R16, R14.reuse, 0x1 ;  /* 0x0000000e1006a211 */ /* 0x081fe400078008ff */
[----:B------:R-:W-:Y:S02]  /*1eb70*/  @!P3 LEA R14, P1, R2, R14, 0x1 ;  /* 0x0000000e020eb211 */ /* 0x000fe400078208ff */
[-C--:B------:R-:W-:Y:S02]  /*1eb80*/  @!P2 LEA.HI.X R7, R16, R3.reuse, R17, 0x1, P0 ;  /* 0x000000031007a211 */ /* 0x080fe400000f0c11 */
[----:B------:R-:W-:-:S03]  /*1eb90*/  @!P3 LEA.HI.X R15, R2, R3, R185, 0x1, P1 ;  /* 0x00000003020fb211 */ /* 0x000fc600008f0cb9 */
[----:B------:R0:W-:Y:S04]  /*1eba0*/  @!P2 ST.E.128 desc[UR52][R6.64], RZ ;  /* 0x000000ff0600a985 */ /* 0x0001e8000c101d34 */
[----:B------:R0:W-:Y:S02]  /*1ebb0*/  @!P3 ST.E.128 desc[UR52][R14.64], RZ ;  /* 0x000000ff0e00b985 */ /* 0x0001e4000c101d34 */
.L_x_8437:
[----:B------:R-:W-:Y:S05]  /*1ebc0*/  BSYNC B1 ;  /* 0x0000000000017941 */ /* 0x000fea0003800000 */
.L_x_8436:
[----:B------:R-:W-:-:S03]  /*1ebd0*/  UMOV UR4, 0xffffffff ;  /* 0xffffffff00047882 */ /* 0x000fc60000000000 */
[----:B------:R-:W-:Y:S05]  /*1ebe0*/  BRA.DIV UR4, `(.L_x_8438) ;  /* 0x000000ae04d87947 */ /* 0x000fea000b800000 */
[----:B0-----:R0:W0:Y:S04]  /*1ebf0*/  SHFL.IDX PT, R3, R4, 0x3, 0x181f ;  /* 0x00781f0004037f89 */ /* 0x00102800000e0000 */
[----:B------:R0:W0:Y:S02]  /*1ec00*/  SHFL.IDX PT, R14, R0, 0x3, 0x181f ;  /* 0x00781f00000e7f89 */ /* 0x00002400000e0000 */
.L_x_8717:
[----:B012-4-:R-:W-:-:S05]  /*1ec10*/  VIADD R0, R200, 0x60 ;  /* 0x00000060c8007836 */ /* 0x017fca0000000000 */
[----:B------:R-:W-:-:S13]  /*1ec20*/  ISETP.GE.AND P0, PT, R0, R20, PT ;  /* 0x000000140000720c */ /* 0x000fda0003f06270 */
[----:B------:R-:W-:Y:S05]  /*1ec30*/  @P0 BRA `(.L_x_8421) ;  /* 0x0000000000240947 */ /* 0x000fea0003800000 */
[----:B------:R-:W-:Y:S02]  /*1ec40*/  ULDC UR4, c[0x0][0xac8] ;  /* 0x0002b20000047ab9 */ /* 0x000fe40000000800 */
[----:B------:R-:W-:Y:S02]  /*1ec50*/  ISETP.GE.AND P2, PT, R16, UR4, PT ;  /* 0x0000000410007c0c */ /* 0x000fe4000bf46270 */
[----:B------:R-:W-:-:S11]  /*1ec60*/  ISETP.GE.AND P3, PT, R2, UR4, PT ;  /* 0x0000000402007c0c */ /* 0x000fd6000bf66270 */
[-C--:B------:R-:W-:Y:S02]  /*1ec70*/  @!P2 LEA R4, P0, R16, R14.reuse, 0x1 ;  /* 0x0000000e1004a211 */ /* 0x080fe400078008ff */
[----:B------:R-:W-:Y:S02]  /*1ec80*/  @!P3 LEA R14, P1, R2, R14, 0x1 ;  /* 0x0000000e020eb211 */ /* 0x000fe400078208ff */
[-C--:B------:R-:W-:Y:S02]  /*1ec90*/  @!P2 LEA.HI.X R5, R16, R3.reuse, R17, 0x1, P0 ;  /* 0x000000031005a211 */ /* 0x080fe400000f0c11 */
[----:B------:R-:W-:-:S03]  /*1eca0*/  @!P3 LEA.HI.X R15, R2, R3, R185, 0x1, P1 ;  /* 0x00000003020fb211 */ /* 0x000fc600008f0cb9 */
[----:B------:R0:W-:Y:S04]  /*1ecb0*/  @!P2 ST.E.128 desc[UR52][R4.64], RZ ;  /* 0x000000ff0400a985 */ /* 0x0001e8000c101d34 */
[----:B------:R0:W-:Y:S02]  /*1ecc0*/  @!P3 ST.E.128 desc[UR52][R14.64], RZ ;  /* 0x000000ff0e00b985 */ /* 0x0001e4000c101d34 */
.L_x_8421:
[----:B------:R-:W-:Y:S05]  /*1ecd0*/  BSYNC B0 ;  /* 0x0000000000007941 */ /* 0x000fea0003800000 */
.L_x_8407:
[----:B------:R-:W-:Y:S02]  /*1ece0*/  ULDC UR4, c[0x0][0xc3c] ;  /* 0x00030f0000047ab9 */ /* 0x000fe40000000800 */
[----:B---3--:R-:W-:-:S13]  /*1ecf0*/  ISETP.GE.AND P0, PT, R31, UR4, PT ;  /* 0x000000041f007c0c */ /* 0x008fda000bf06270 */
[----:B------:R-:W-:Y:S05]  /*1ed00*/  @!P0 BRA `(.L_x_8439) ;  /* 0xfffffe2400548947 */ /* 0x000fea000383ffff */
[----:B------:R-:W-:Y:S05]  /*1ed10*/  BRA `(.L_x_8142) ;  /* 0x0000007c00d47947 */ /* 0x000fea0003800000 */
.L_x_8140:
        /* <DEDUP_REMOVED lines=16> */
.L_x_8440:
        /* <DEDUP_REMOVED lines=43> */
.L_x_8444:
        /* <DEDUP_REMOVED lines=37> */
.L_x_8442:
        /* <DEDUP_REMOVED lines=13> */
.L_x_8445:
        /* <DEDUP_REMOVED lines=62> */
.L_x_8446:
        /* <DEDUP_REMOVED lines=61> */
.L_x_8447:
[----:B------:R-:W-:-:S05]  /*1fba0*/  LOP3.LUT R17, RZ, R2, RZ, 0x33, !PT ;  /* 0x00000002ff117212 */ /* 0x000fca00078e33ff */
[----:B------:R-:W-:Y:S01]  /*1fbb0*/  IMAD.IADD R17, R6, 0x1, R17 ;  /* 0x0000000106117824 */ /* 0x000fe200078e0211 */
[----:B------:R-:W-:Y:S06]  /*1fbc0*/  BRA `(.L_x_8448) ;  /* 0x00000000000c7947 */ /* 0x000fec0003800000 */
.L_x_8443:
[----:B------:R-:W-:Y:S02]  /*1fbd0*/  IMAD.MOV.U32 R17, RZ, RZ, RZ ;  /* 0x000000ffff117224 */ /* 0x000fe400078e00ff */
[----:B------:R-:W-:Y:S02]  /*1fbe0*/  IMAD.U32 R16, RZ, RZ, UR6 ;  /* 0x00000006ff107e24 */ /* 0x000fe4000f8e00ff */
[----:B------:R-:W-:-:S07]  /*1fbf0*/  IMAD.MOV.U32 R18, RZ, RZ, RZ ;  /* 0x000000ffff127224 */ /* 0x000fce00078e00ff */
.L_x_8448:
[----:B------:R-:W-:-:S13]  /*1fc00*/  ISETP.NE.AND P0, PT, R7, RZ, PT ;  /* 0x000000ff0700720c */ /* 0x000fda0003f05270 */
[----:B------:R-:W0:Y:S01]  /*1fc10*/  @!P0 S2R R3, SR_CgaCtaId ;  /* 0x0000000000038919 */ /* 0x000e220000008800 */
[----:B------:R-:W-:-:S04]  /*1fc20*/  @!P0 MOV R2, 0x400 ;  /* 0x0000040000028802 */ /* 0x000fc80000000f00 */
[----:B0-----:R-:W-:-:S05]  /*1fc30*/  @!P0 LEA R2, R3, R2, 0x18 ;  /* 0x0000000203028211 */ /* 0x001fca00078ec0ff */
[----:B------:R1:W-:Y:S01]  /*1fc40*/  @!P0 STS.128 [R2+0x288d0], R16 ;  /* 0x0288d01002008388 */ /* 0x0003e20000000c00 */
[----:B------:R-:W-:Y:S06]  /*1fc50*/  BAR.ARV 0x5, 0x180 ;  /* 0x0146000000007b1d */ /* 0x000fec0000002000 */
.L_x_8441:
        /* <DEDUP_REMOVED lines=18> */
[----:B------:R-:W-:Y:S01]  /*1fd80*/  LOP3.LUT R30, R31, 0x40, RZ, 0xfc, !PT ;  /* 0x000000401f1e7812 */ /* 0x000fe200078efcff */
[----:B------:R-:W-:Y:S01]  /*1fd90*/  IMAD.MOV.U32 R26, RZ, RZ, RZ ;  /* 0x000000ffff1a7224 */ /* 0x000fe200078e00ff */
[----:B------:R-:W-:Y:S01]  /*1fda0*/  LOP3.LUT R35, R2, 0x200, R35, 0xf8, !PT ;  /* 0x0000020002237812 */ /* 0x000fe200078ef823 */
[----:B------:R-:W-:Y:S01]  /*1fdb0*/  IMAD.MOV.U32 R24, RZ, RZ, RZ ;  /* 0x000000ffff187224 */ /* 0x000fe200078e00ff */
[----:B------:R-:W-:Y:S01]  /*1fdc0*/  SHF.R.U32.HI R2, RZ, 0x3, R4 ;  /* 0x00000003ff027819 */ /* 0x000fe20000011604 */
[----:B------:R-:W-:Y:S01]  /*1fdd0*/  IMAD.MOV.U32 R28, RZ, RZ, 0x1 ;  /* 0x00000001ff1c7424 */ /* 0x000fe200078e00ff */
[----:B------:R-:W-:Y:S01]  /*1fde0*/  LOP3.LUT R0, R0, 0x70, RZ, 0xc0, !PT ;  /* 0x0000007000007812 */ /* 0x000fe200078ec0ff */
[----:B------:R-:W-:Y:S01]  /*1fdf0*/  ULOP3.LUT UR38, UR36, 0x2, URZ, 0xfc, !UPT ;  /* 0x0000000224267892 */ /* 0x000fe2000f8efc3f */
[----:B------:R-:W-:-:S02]  /*1fe00*/  ULDC.64 UR40, c[0x0][0x198] ;  /* 0x0000660000287ab9 */ /* 0x000fc40000000a00 */
[----:B------:R-:W-:Y:S01]  /*1fe10*/  LOP3.LUT R2, R2, R0, RZ, 0xfc, !PT ;  /* 0x0000000002027212 */ /* 0x000fe200078efcff */
[----:B------:R-:W-:Y:S01]  /*1fe20*/  ULDC UR37, c[0x0][0xc] ;  /* 0x0000030000257ab9 */ /* 0x000fe20000000800 */
[----:B0-----:R-:W-:-:S06]  /*1fe30*/  ULEA UR4, UR5, UR4, 0x18 ;  /* 0x0000000405047291 */ /* 0x001fcc000f8ec03f */
[----:B------:R-:W-:-:S04]  /*1fe40*/  IMAD.U32 R22, RZ, RZ, UR4 ;  /* 0x00000004ff167e24 */ /* 0x000fc8000f8e00ff */
[----:B------:R-:W-:-:S05]  /*1fe50*/  IMAD R0, R35, 0x2, R22 ;  /* 0x0000000223007824 */ /* 0x000fca00078e0216 */
[----:B------:R2:W-:Y:S02]  /*1fe60*/  STL [R1+0x8], R0 ;  /* 0x0000080001007387 */ /* 0x0005e40000100800 */
.L_x_8568:
[----:B------:R-:W-:Y:S05]  /*1fe70*/  YIELD ;  /* 0x0000000000007946 */ /* 0x000fea0003800000 */
[----:B------:R-:W-:Y:S01]  /*1fe80*/  ULDC.64 UR4, c[0x0][0xa28] ;  /* 0x00028a0000047ab9 */ /* 0x000fe20000000a00 */
[----:B------:R-:W-:Y:S01]  /*1fe90*/  IMAD.MOV.U32 R10, RZ, RZ, RZ ;  /* 0x000000ffff0a7224 */ /* 0x000fe200078e00ff */
[----:B------:R-:W-:Y:S01]  /*1fea0*/  ISETP.NE.U32.AND P0, PT, RZ, UR4, PT ;  /* 0x00000004ff007c0c */ /* 0x000fe2000bf05070 */
[----:B0-----:R-:W0:Y:S01]  /*1feb0*/  LDC.64 R4, c[0x0][0xa00] ;  /* 0x00028000ff047b82 */ /* 0x001e220000000a00 */
[----:B------:R-:W-:Y:S01]  /*1fec0*/  IMAD.MOV.U32 R8, RZ, RZ, RZ ;  /* 0x000000ffff087224 */ /* 0x000fe200078e00ff */
[----:B------:R-:W-:Y:S01]  /*1fed0*/  ULDC.64 UR6, c[0x0][0xa10] ;  /* 0x0002840000067ab9 */ /* 0x000fe20000000a00 */
[----:B------:R-:W-:Y:S01]  /*1fee0*/  ISETP.NE.AND.EX P0, PT, RZ, UR5, PT, P0 ;  /* 0x00000005ff007c0c */ /* 0x000fe2000bf05300 */
[----:B------:R-:W-:-:S12]  /*1fef0*/  ULDC.64 UR4, c[0x0][0xa18] ;  /* 0x0002860000047ab9 */ /* 0x000fd80000000a00 */
[----:B-1----:R-:W1:Y:S02]  /*1ff00*/  @P0 LDC.64 R2, c[0x0][0xa28] ;  /* 0x00028a00ff020b82 */ /* 0x002e640000000a00 */
[----:B-1----:R-:W-:-:S05]  /*1ff10*/  @P0 IMAD.WIDE R2, R19, 0x4, R2 ;  /* 0x0000000413020825 */ /* 0x002fca00078e0202 */
[----:B------:R1:W3:Y:S01]  /*1ff20*/  @P0 LDG.E R10, desc[UR52][R2.64] ;  /* 0x00000034020a0981 */ /* 0x0002e2000c1e1900 */
[----:B------:R-:W-:Y:S01]  /*1ff30*/  ISETP.NE.U32.AND P0, PT, RZ, UR4, PT ;  /* 0x00000004ff007c0c */ /* 0x000fe2000bf05070 */
[----:B0-----:R-:W-:Y:S01]  /*1ff40*/  IMAD.WIDE R4, R19, 0x4, R4 ;  /* 0x0000000413047825 */ /* 0x001fe200078e0204 */
[----:B------:R-:W-:Y:S02]  /*1ff50*/  ISETP.NE.U32.AND P1, PT, RZ, UR6, PT ;  /* 0x00000006ff007c0c */ /* 0x000fe4000bf25070 */
[----:B------:R-:W-:Y:S01]  /*1ff60*/  ISETP.NE.AND.EX P2, PT, RZ, UR5, PT, P0 ;  /* 0x00000005ff007c0c */ /* 0x000fe2000bf45300 */
[----:B------:R-:W-:Y:S01]  /*1ff70*/  ULDC.64 UR4, c[0x0][0xa00] ;  /* 0x0002800000047ab9 */ /* 0x000fe20000000a00 */
[----:B------:R-:W-:Y:S01]  /*1ff80*/  ISETP.NE.AND.EX P1, PT, RZ, UR7, PT, P1 ;  /* 0x00000007ff007c0c */ /* 0x000fe2000bf25310 */
[----:B--2---:R-:W-:Y:S01]  /*1ff90*/  IMAD.MOV.U32 R0, RZ, RZ, RZ ;  /* 0x000000ffff007224 */ /* 0x004fe200078e00ff */
[----:B------:R-:W-:Y:S01]  /*1ffa0*/  ISETP.NE.U32.AND P0, PT, RZ, UR4, PT ;  /* 0x00000004ff007c0c */ /* 0x000fe2000bf05070 */
[----:B-1----:R-:W0:Y:S03]  /*1ffb0*/  LDC.64 R2, c[0x0][0xa10] ;  /* 0x00028400ff027b82 */ /* 0x002e260000000a00 */
[----:B------:R-:W-:-:S05]  /*1ffc0*/  ISETP.NE.AND.EX P0, PT, RZ, UR5, PT, P0 ;  /* 0x00000005ff007c0c */ /* 0x000fca000bf05300 */
[----:B------:R-:W1:Y:S08]  /*1ffd0*/  @P2 LDC.64 R6, c[0x0][0xa18] ;  /* 0x00028600ff062b82 */ /* 0x000e700000000a00 */
[----:B------:R-:W2:Y:S01]  /*1ffe0*/  @P0 LDG.E R8, desc[UR52][R4.64] ;  /* 0x0000003404080981 */ /* 0x000ea2000c1e1900 */
        /* <DEDUP_REMOVED lines=16> */
[----:B---3--:R0:W-:Y:S04]  /*200f0*/  STL [R1], R10 ;  /* 0x0000000a01007387 */ /* 0x0081e80000100800 */
[----:B--2---:R0:W-:Y:S01]  /*20100*/  STL [R1+0xc], R8 ;  /* 0x00000c0801007387 */ /* 0x0041e20000100800 */
[----:B------:R-:W-:Y:S05]  /*20110*/  @P2 BRA `(.L_x_8450) ;  /* 0x0000000000102947 */ /* 0x000fea0003800000 */
[----:B------:R-:W-:Y:S05]  /*20120*/  @!P0 BRA `(.L_x_8450) ;  /* 0x00000000000c8947 */ /* 0x000fea0003800000 */
[----:B------:R-:W2:Y:S04]  /*20130*/  LDG.E R6, desc[UR52][R4.64] ;  /* 0x0000003404067981 */ /* 0x000ea8000c1e1900 */
[----:B-----5:R-:W2:Y:S02]  /*20140*/  LDG.E R33, desc[UR52][R4.64+0x4] ;  /* 0x0000043404217981 */ /* 0x020ea4000c1e1900 */
[----:B--2---:R-:W-:-:S07]  /*20150*/  IMAD.IADD R33, R33, 0x1, -R6 ;  /* 0x0000000121217824 */ /* 0x004fce00078e0a06 */
.L_x_8450:
        /* <DEDUP_REMOVED lines=13> */
.L_x_8451:
        /* <DEDUP_REMOVED lines=9> */
.L_x_8452:
[----:B-1----:R-:W2:Y:S01]  /*202c0*/  @P1 LDG.E R5, desc[UR52][R2.64] ;  /* 0x0000003402051981 */ /* 0x002ea2000c1e1900 */
[----:B0-----:R-:W0:Y:S03]  /*202d0*/  LDC R8, c[0x0][0x448] ;  /* 0x00011200ff087b82 */ /* 0x001e260000000800 */
[----:B------:R1:W2:Y:S01]  /*202e0*/  @P1 LDG.E R4, desc[UR52][R2.64+0x4] ;  /* 0x0000043402041981 */ /* 0x0002a2000c1e1900 */
[----:B------:R-:W-:Y:S02]  /*202f0*/  IMAD.SHL.U32 R27, R17, 0x80, RZ ;  /* 0x00000080111b7824 */ /* 0x000fe400078e00ff */
[----:B-----5:R-:W-:Y:S02]  /*20300*/  IMAD.IADD R9, R9, 0x1, -R10 ;  /* 0x0000000109097824 */ /* 0x020fe400078e0a0a */
[----:B------:R-:W-:Y:S01]  /*20310*/  VIADD R11, R27, 0x7f ;  /* 0x0000007f1b0b7836 */ /* 0x000fe20000000000 */
[----:B-1----:R-:W1:Y:S01]  /*20320*/  LDC.64 R2, c[0x0][0x9e0] ;  /* 0x00027800ff027b82 */ /* 0x002e620000000a00 */
[----:B0-----:R-:W-:-:S13]  /*20330*/  ISETP.NE.AND P2, PT, R8, 0x1, PT ;  /* 0x000000010800780c */ /* 0x001fda0003f45270 */
[----:B------:R-:W0:Y:S01]  /*20340*/  @P2 LDC R8, c[0x0][0x44c] ;  /* 0x00011300ff082b82 */ /* 0x000e220000000800 */
[----:B-1----:R-:W-:-:S07]  /*20350*/  ISETP.GE.AND P3, PT, R3, 0x1, PT ;  /* 0x000000010300780c */ /* 0x002fce0003f66270 */
[----:B------:R-:W1:Y:S01]  /*20360*/  @P2 LDC R13, c[0x0][0x450] ;  /* 0x00011400ff0d2b82 */ /* 0x000e620000000800 */
[----:B--2---:R-:W-:Y:S02]  /*20370*/  @P1 IMAD.IADD R7, R4, 0x1, -R5 ;  /* 0x0000000104071824 */ /* 0x004fe400078e0a05 */
[----:B0-----:R-:W-:-:S04]  /*20380*/  @P2 IMAD.HI.U32 R4, R11, R8, RZ ;  /* 0x000000080b042227 */ /* 0x001fc800078e00ff */
[----:B------:R-:W-:Y:S01]  /*20390*/  IMAD.IADD R36, R9, 0x1, R7 ;  /* 0x0000000109247824 */ /* 0x000fe200078e0207 */
[----:B-1----:R-:W-:-:S03]  /*203a0*/  @P2 SHF.R.U32.HI R11, RZ, R13, R4 ;  /* 0x0000000dff0b2219 */ /* 0x002fc60000011604 */
[C---:B------:R-:W-:Y:S01]  /*203b0*/  VIADD R4, R36.reuse, 0x7f ;  /* 0x0000007f24047836 */ /* 0x040fe20000000000 */
[----:B------:R-:W-:-:S04]  /*203c0*/  IADD3 R10, R36, 0x1, -R33 ;  /* 0x00000001240a7810 */ /* 0x000fc80007ffe821 */
[----:B------:R-:W-:Y:S01]  /*203d0*/  SHF.R.S32.HI R5, RZ, 0x1f, R4 ;  /* 0x0000001fff057819 */ /* 0x000fe20000011404 */
[----:B------:R-:W-:-:S03]  /*203e0*/  IMAD.IADD R11, R10, 0x1, R11 ;  /* 0x000000010a0b7824 */ /* 0x000fc600078e020b */
        /* <DEDUP_REMOVED lines=15> */
.L_x_8455:
[----:B------:R-:W-:-:S13]  /*204e0*/  ISETP.NE.AND P0, PT, R3, 0x1, PT ;  /* 0x000000010300780c */ /* 0x000fda0003f05270 */
[----:B------:R-:W0:Y:S02]  /*204f0*/  @P0 LDC.64 R4, c[0x0][0x9e8] ;  /* 0x00027a00ff040b82 */ /* 0x000e240000000a00 */
[----:B0-----:R-:W-:-:S05]  /*20500*/  @P0 IMAD.HI.U32 R4, R8, R4, RZ ;  /* 0x0000000408040227 */ /* 0x001fca00078e00ff */
[----:B------:R-:W-:-:S07]  /*20510*/  @P0 SHF.R.U32.HI R8, RZ, R5, R4 ;  /* 0x00000005ff080219 */ /* 0x000fce0000011604 */
.L_x_8456:
[----:B------:R-:W-:Y:S05]  /*20520*/  BSYNC B0 ;  /* 0x0000000000007941 */ /* 0x000fea0003800000 */
.L_x_8454:
[----:B------:R-:W-:-:S05]  /*20530*/  IMAD R5, R8, R3, R3 ;  /* 0x0000000308057224 */ /* 0x000fca00078e0203 */
[----:B------:R-:W-:-:S07]  /*20540*/  VIMNMX R2, R2, R5, PT ;  /* 0x0000000502027248 */ /* 0x000fce0003fe0100 */
.L_x_8453:
[----:B------:R-:W0:Y:S01]  /*20550*/  @P2 LDC R4, c[0x0][0x44c] ;  /* 0x00011300ff042b82 */ /* 0x000e220000000800 */
[----:B------:R-:W-:Y:S01]  /*20560*/  VIADD R2, R2, 0x7f ;  /* 0x0000007f02027836 */ /* 0x000fe20000000000 */
[----:B------:R-:W-:Y:S01]  /*20570*/  ULDC UR4, c[0x0][0x9dc] ;  /* 0x0002770000047ab9 */ /* 0x000fe20000000800 */
[----:B------:R-:W-:Y:S02]  /*20580*/  IMAD.MOV.U32 R5, RZ, RZ, R27 ;  /* 0x000000ffff057224 */ /* 0x000fe400078e001b */
[----:B------:R-:W-:-:S03]  /*20590*/  IMAD.IADD R8, R36, 0x1, -R33 ;  /* 0x0000000124087824 */ /* 0x000fc600078e0a21 */
[----:B------:R-:W1:Y:S01]  /*205a0*/  @P2 LDC R11, c[0x0][0x450] ;  /* 0x00011400ff0b2b82 */ /* 0x000e620000000800 */
[----:B0-----:R-:W-:-:S05]  /*205b0*/  @P2 IMAD.HI.U32 R4, R27, R4, RZ ;  /* 0x000000041b042227 */ /* 0x001fca00078e00ff */
[----:B-1----:R-:W-:Y:S02]  /*205c0*/  @P2 SHF.R.U32.HI R5, RZ, R11, R4 ;  /* 0x0000000bff052219 */ /* 0x002fe40000011604 */
[----:B------:R-:W-:-:S03]  /*205d0*/  SHF.R.S32.HI R11, RZ, 0x1f, R2 ;  /* 0x0000001fff0b7819 */ /* 0x000fc60000011402 */
[----:B------:R-:W-:Y:S01]  /*205e0*/  IMAD.IADD R12, R8, 0x1, R5 ;  /* 0x00000001080c7824 */ /* 0x000fe200078e0205 */
[----:B------:R-:W-:-:S04]  /*205f0*/  LEA.HI R11, R11, R2, RZ, 0x7 ;  /* 0x000000020b0b7211 */ /* 0x000fc800078f38ff */
[----:B------:R-:W-:-:S04]  /*20600*/  SHF.R.S32.HI R2, RZ, 0x7, R11 ;  /* 0x00000007ff027819 */ /* 0x000fc8000001140b */
        /* <DEDUP_REMOVED lines=13> */
.L_x_8459:
[----:B------:R-:W-:-:S13]  /*206e0*/  ISETP.NE.AND P0, PT, R3, 0x1, PT ;  /* 0x000000010300780c */ /* 0x000fda0003f05270 */
[----:B------:R-:W0:Y:S02]  /*206f0*/  @P0 LDC.64 R4, c[0x0][0x9e8] ;  /* 0x00027a00ff040b82 */ /* 0x000e240000000a00 */
[----:B0-----:R-:W-:-:S05]  /*20700*/  @P0 IMAD.HI.U32 R4, R12, R4, RZ ;  /* 0x000000040c040227 */ /* 0x001fca00078e00ff */
[----:B------:R-:W-:-:S07]  /*20710*/  @P0 SHF.R.U32.HI R12, RZ, R5, R4 ;  /* 0x00000005ff0c0219 */ /* 0x000fce0000011604 */
.L_x_8460:
[----:B------:R-:W-:Y:S05]  /*20720*/  BSYNC B0 ;  /* 0x0000000000007941 */ /* 0x000fea0003800000 */
.L_x_8458:
[----:B------:R-:W-:-:S05]  /*20730*/  IMAD R3, R12, R3, RZ ;  /* 0x000000030c037224 */ /* 0x000fca00078e02ff */
[----:B------:R-:W-:-:S07]  /*20740*/  VIMNMX R2, R2, R3, !PT ;  /* 0x0000000302027248 */ /* 0x000fce0007fe0100 */
.L_x_8457:
[----:B------:R-:W-:Y:S01]  /*20750*/  SHF.R.S32.HI R3, RZ, 0x1f, R2 ;  /* 0x0000001fff037819 */ /* 0x000fe20000011402 */
[----:B------:R-:W-:Y:S01]  /*20760*/  BSSY B0, `(.L_x_8461) ;  /* 0x0000027000007945 */ /* 0x000fe20003800000 */
[----:B------:R-:W-:Y:S02]  /*20770*/  LOP3.LUT R37, R6, 0xff, RZ, 0xc0, !PT ;  /* 0x000000ff06257812 */ /* 0x000fe400078ec0ff */
[----:B------:R-:W-:Y:S01]  /*20780*/  LEA.HI R3, R3, R2, RZ, 0x7 ;  /* 0x0000000203037211 */ /* 0x000fe200078f38ff */
[----:B------:R-:W-:Y:S01]  /*20790*/  IMAD.MOV.U32 R2, RZ, RZ, RZ ;  /* 0x000000ffff027224 */ /* 0x000fe200078e00ff */
        /* <DEDUP_REMOVED lines=35> */
.L_x_8462:
[----:B------:R-:W-:Y:S05]  /*209d0*/  BSYNC B0 ;  /* 0x0000000000007941 */ /* 0x000fea0003800000 */
.L_x_8461:
[-C--:B------:R-:W-:Y:S01]  /*209e0*/  IMAD R4, R37, R2.reuse, R4 ;  /* 0x0000000225047224 */ /* 0x080fe200078e0204 */
        /* <DEDUP_REMOVED lines=23> */
.L_x_8720:
[----:B-1----:R-:W-:Y:S02]  /*20b60*/  ISETP.NE.AND P0, PT, R14, RZ, PT ;  /* 0x000000ff0e00720c */ /* 0x002fe40003f05270 */
[----:B------:R-:W-:-:S11]  /*20b70*/  PLOP3.LUT P6, PT, PT, PT, PT, 0x8, 0x0 ;  /* 0x000000000000781c */ /* 0x000fd60003fce170 */
[----:B------:R-:W-:Y:S05]  /*20b80*/  @P0 BRA `(.L_x_8466) ;  /* 0x00000000000c0947 */ /* 0x000fea0003800000 */
[----:B------:R-:W-:-:S03]  /*20b90*/  UMOV UR4, 0xffffffff ;  /* 0xffffffff00047882 */ /* 0x000fc60000000000 */
[----:B------:R-:W-:Y:S05]  /*20ba0*/  BRA.DIV UR4, `(.L_x_8467) ;  /* 0x0000009204647947 */ /* 0x000fea000b800000 */
[----:B------:R-:W-:-:S13]  /*20bb0*/  ELECT P6, URZ, PT ;  /* 0x00000000003f782f */ /* 0x000fda00038c0000 */
.L_x_8466:
        /* <DEDUP_REMOVED lines=9> */
.L_x_8723:
[----:B------:R-:W-:Y:S05]  /*20c50*/  BSYNC B1 ;  /* 0x0000000000017941 */ /* 0x000fea0003800000 */
.L_x_8468:
[----:B------:R-:W-:Y:S04]  /*20c60*/  BSSY B1, `(.L_x_8470) ;  /* 0x000006e000017945 */ /* 0x000fe80003800000 */
[----:B------:R-:W-:Y:S05]  /*20c70*/  @!P6 BRA `(.L_x_8471) ;  /* 0x0000000400b0e947 */ /* 0x000fea0003800000 */
[----:B0-----:R-:W-:Y:S01]  /*20c80*/  IMAD R3, R26, 0x8, R22 ;  /* 0x000000081a037824 */ /* 0x001fe200078e0216 */
[----:B------:R-:W-:Y:S01]  /*20c90*/  SHF.L.U32 R7, R29, 0x1f, RZ ;  /* 0x0000001f1d077819 */ /* 0x000fe200000006ff */
[----:B------:R-:W0:Y:S01]  /*20ca0*/  S2R R9, SR_TID.X ;  /* 0x0000000000097919 */ /* 0x000e220000002100 */
[----:B------:R-:W-:Y:S02]  /*20cb0*/  BSSY B2, `(.L_x_8472) ;  /* 0x0000005000027945 */ /* 0x000fe40003800000 */
[----:B------:R-:W1:Y:S01]  /*20cc0*/  SYNCS.PHASECHK.TRANS64.TRYWAIT P0, [R3+URZ+0x288a0], R7 ;  /* 0x0288a007030075a7 */ /* 0x000e62000800017f */
[----:B0-----:R-:W-:-:S04]  /*20cd0*/  LOP3.LUT R9, R9, 0x7f, RZ, 0xc0, !PT ;  /* 0x0000007f09097812 */ /* 0x001fc800078ec0ff */
[----:B------:R-:W-:Y:S01]  /*20ce0*/  ISETP.NE.AND P1, PT, R9, RZ, PT ;  /* 0x000000ff0900720c */ /* 0x000fe20003f25270 */
[----:B-1----:R-:W-:-:S12]  /*20cf0*/  @!P0 BRA `(.L_x_8473) ;  /* 0x0000009000448947 */ /* 0x002fd80003800000 */
.L_x_8724:
[----:B------:R-:W-:Y:S05]  /*20d00*/  BSYNC B2 ;  /* 0x0000000000027941 */ /* 0x000fea0003800000 */
.L_x_8472:
        /* <DEDUP_REMOVED lines=9> */
.L_x_8475:
[----:B------:R-:W-:Y:S05]  /*20da0*/  BSYNC B2 ;  /* 0x0000000000027941 */ /* 0x000fea0003800000 */
.L_x_8474:
        /* <DEDUP_REMOVED lines=13> */
.L_x_8476:
        /* <DEDUP_REMOVED lines=16> */
.L_x_8477:
        /* <DEDUP_REMOVED lines=13> */
.L_x_8725:
[----:B------:R-:W-:Y:S05]  /*21050*/  BSYNC B2 ;  /* 0x0000000000027941 */ /* 0x000fea0003800000 */
.L_x_8478:
        /* <DEDUP_REMOVED lines=11> */
.L_x_8481:
[----:B------:R-:W-:Y:S05]  /*21110*/  BSYNC B2 ;  /* 0x0000000000027941 */ /* 0x000fea0003800000 */
.L_x_8480:
        /* <DEDUP_REMOVED lines=9> */
.L_x_8482:
        /* <DEDUP_REMOVED lines=15> */
.L_x_8483:
        /* <DEDUP_REMOVED lines=10> */
.L_x_8471:
[----:B------:R-:W-:Y:S05]  /*21340*/  BSYNC B1 ;  /* 0x0000000000017941 */ /* 0x000fea0003800000 */
.L_x_8470:
        /* <DEDUP_REMOVED lines=9> */
.L_x_8498:
[----:B------:R-:W-:Y:S05]  /*213e0*/  YIELD ;  /* 0x0000000000007946 */ /* 0x000fea0003800000 */
[----:B------:R-:W-:Y:S04]  /*213f0*/  BSSY B1, `(.L_x_8484) ;  /* 0x000006b000017945 */ /* 0x000fe80003800000 */
[----:B------:R-:W-:Y:S05]  /*21400*/  @!P6 BRA `(.L_x_8485) ;  /* 0x0000000400a4e947 */ /* 0x000fea0003800000 */
[----:B------:R-:W-:Y:S01]  /*21410*/  IMAD R11, R26, 0x8, R22 ;  /* 0x000000081a0b7824 */ /* 0x000fe200078e0216 */
[----:B------:R-:W-:Y:S01]  /*21420*/  SHF.L.U32 R2, R29, 0x1f, RZ ;  /* 0x0000001f1d027819 */ /* 0x000fe200000006ff */
[----:B0-----:R-:W0:Y:S01]  /*21430*/  S2R R3, SR_TID.X ;  /* 0x0000000000037919 */ /* 0x001e220000002100 */
[----:B------:R-:W-:Y:S02]  /*21440*/  BSSY B2, `(.L_x_8486) ;  /* 0x0000005000027945 */ /* 0x000fe40003800000 */
[----:B------:R-:W1:Y:S01]  /*21450*/  SYNCS.PHASECHK.TRANS64.TRYWAIT P1, [R11+URZ+0x288a0], R2 ;  /* 0x0288a0020b0075a7 */ /* 0x000e62000802017f */
[----:B0-----:R-:W-:-:S04]  /*21460*/  LOP3.LUT R3, R3, 0x7f, RZ, 0xc0, !PT ;  /* 0x0000007f03037812 */ /* 0x001fc800078ec0ff */
[----:B------:R-:W-:Y:S01]  /*21470*/  ISETP.NE.AND P2, PT, R3, RZ, PT ;  /* 0x000000ff0300720c */ /* 0x000fe20003f45270 */
[----:B-1----:R-:W-:-:S12]  /*21480*/  @!P1 BRA `(.L_x_8487) ;  /* 0x0000008800889947 */ /* 0x002fd80003800000 */
.L_x_8726:
[----:B------:R-:W-:Y:S05]  /*21490*/  BSYNC B2 ;  /* 0x0000000000027941 */ /* 0x000fea0003800000 */
.L_x_8486:
        /* <DEDUP_REMOVED lines=9> */
.L_x_8489:
[----:B------:R-:W-:Y:S05]  /*21530*/  BSYNC B2 ;  /* 0x0000000000027941 */ /* 0x000fea0003800000 */
.L_x_8488:
        /* <DEDUP_REMOVED lines=11> */
.L_x_8490:
        /* <DEDUP_REMOVED lines=16> */
.L_x_8491:
        /* <DEDUP_REMOVED lines=13> */
.L_x_8727:
[----:B------:R-:W-:Y:S05]  /*217c0*/  BSYNC B2 ;  /* 0x0000000000027941 */ /* 0x000fea0003800000 */
.L_x_8492:
[----:B------:R-:W-:Y:S01]  /*217d0*/  BSSY B2, `(.L_x_8494) ;  /* 0x000000b000027945 */ /* 0x000fe20003800000 */
[----:B01----:R-:W-:Y:S02]  /*217e0*/  IMAD.MOV.U32 R2, RZ, RZ, 0x0 ;  /* 0x00000000ff027424 */ /* 0x003fe400078e00ff */
[----:B------:R-:W-:Y:S01]  /*217f0*/  IMAD.MOV.U32 R3, RZ, RZ, 0x12f00000 ;  /* 0x12f00000ff037424 */ /* 0x000fe200078e00ff */
        /* <DEDUP_REMOVED lines=8> */
.L_x_8495:
[----:B------:R-:W-:Y:S05]  /*21880*/  BSYNC B2 ;  /* 0x0000000000027941 */ /* 0x000fea0003800000 */
.L_x_8494:
        /* <DEDUP_REMOVED lines=8> */
.L_x_8496:
        /* <DEDUP_REMOVED lines=15> */
.L_x_8497:
        /* <DEDUP_REMOVED lines=10> */
.L_x_8485:
[----:B------:R-:W-:Y:S05]  /*21aa0*/  BSYNC B1 ;  /* 0x0000000000017941 */ /* 0x000fea0003800000 */
.L_x_8484:
        /* <DEDUP_REMOVED lines=8> */
.L_x_8464:
[----:B------:R-:W-:Y:S05]  /*21b30*/  BSYNC B0 ;  /* 0x0000000000007941 */ /* 0x000fea0003800000 */
.L_x_8463:
[----:B------:R-:W1:Y:S01]  /*21b40*/  LDC R0, c[0x0][0x448] ;  /* 0x00011200ff007b82 */ /* 0x000e620000000800 */
[----:B------:R-:W-:Y:S01]  /*21b50*/  VIADD R5, R27, 0x7f ;  /* 0x0000007f1b057836 */ /* 0x000fe20000000000 */
[----:B------:R-:W-:Y:S06]  /*21b60*/  @!P0 WARPSYNC.ALL ;  /* 0x0000000000008948 */ /* 0x000fec0003800000 */
[----:B0-----:R-:W0:Y:S08]  /*21b70*/  LDC.64 R2, c[0x0][0x9e0] ;  /* 0x00027800ff027b82 */ /* 0x001e300000000a00 */
[----:B------:R-:W-:Y:S01]  /*21b80*/  @!P0 BAR.SYNC.DEFER_BLOCKING 0xc, 0x180 ;  /* 0x0306000000008b1d */ /* 0x000fe20000010000 */
[----:B-1----:R-:W-:-:S02]  /*21b90*/  ISETP.NE.AND P1, PT, R0, 0x1, PT ;  /* 0x000000010000780c */ /* 0x002fc40003f25270 */
[----:B0-----:R-:W-:-:S11]  /*21ba0*/  ISETP.GE.AND P2, PT, R3, 0x1, PT ;  /* 0x000000010300780c */ /* 0x001fd60003f46270 */
[----:B------:R-:W0:Y:S08]  /*21bb0*/  @P1 LDC R0, c[0x0][0x44c] ;  /* 0x00011300ff001b82 */ /* 0x000e300000000800 */
[----:B------:R-:W1:Y:S01]  /*21bc0*/  @P1 LDC R7, c[0x0][0x450] ;  /* 0x00011400ff071b82 */ /* 0x000e620000000800 */
[----:B0-----:R-:W-:-:S05]  /*21bd0*/  @P1 IMAD.HI.U32 R0, R5, R0, RZ ;  /* 0x0000000005001227 */ /* 0x001fca00078e00ff */
        /* <DEDUP_REMOVED lines=15> */
.L_x_8501:
[----:B------:R-:W-:-:S13]  /*21cd0*/  ISETP.NE.AND P0, PT, R3, 0x1, PT ;  /* 0x000000010300780c */ /* 0x000fda0003f05270 */
[----:B------:R-:W0:Y:S02]  /*21ce0*/  @P0 LDC.64 R4, c[0x0][0x9e8] ;  /* 0x00027a00ff040b82 */ /* 0x000e240000000a00 */
[----:B0-----:R-:W-:-:S05]  /*21cf0*/  @P0 IMAD.HI.U32 R4, R0, R4, RZ ;  /* 0x0000000400040227 */ /* 0x001fca00078e00ff */
[----:B------:R-:W-:-:S07]  /*21d00*/  @P0 SHF.R.U32.HI R0, RZ, R5, R4 ;  /* 0x00000005ff000219 */ /* 0x000fce0000011604 */
.L_x_8502:
[----:B------:R-:W-:Y:S05]  /*21d10*/  BSYNC B0 ;  /* 0x0000000000007941 */ /* 0x000fea0003800000 */
.L_x_8500:
[----:B------:R-:W-:-:S05]  /*21d20*/  IMAD R5, R0, R3, R3 ;  /* 0x0000000300057224 */ /* 0x000fca00078e0203 */
[----:B------:R-:W-:-:S07]  /*21d30*/  VIMNMX R2, R2, R5, PT ;  /* 0x0000000502027248 */ /* 0x000fce0003fe0100 */
.L_x_8499:
[----:B------:R-:W0:Y:S01]  /*21d40*/  @P1 LDC R4, c[0x0][0x44c] ;  /* 0x00011300ff041b82 */ /* 0x000e220000000800 */
[----:B------:R-:W-:Y:S01]  /*21d50*/  VIADD R2, R2, 0x7f ;  /* 0x0000007f02027836 */ /* 0x000fe20000000000 */
[----:B------:R-:W-:Y:S01]  /*21d60*/  ULDC UR4, c[0x0][0x9dc] ;  /* 0x0002770000047ab9 */ /* 0x000fe20000000800 */
[----:B------:R-:W-:-:S03]  /*21d70*/  IMAD.MOV.U32 R7, RZ, RZ, R27 ;  /* 0x000000ffff077224 */ /* 0x000fc600078e001b */
        /* <DEDUP_REMOVED lines=20> */
.L_x_8505:
[----:B------:R-:W-:-:S13]  /*21ec0*/  ISETP.NE.AND P0, PT, R3, 0x1, PT ;  /* 0x000000010300780c */ /* 0x000fda0003f05270 */
[----:B------:R-:W0:Y:S02]  /*21ed0*/  @P0 LDC.64 R4, c[0x0][0x9e8] ;  /* 0x00027a00ff040b82 */ /* 0x000e240000000a00 */
[----:B0-----:R-:W-:-:S05]  /*21ee0*/  @P0 IMAD.HI.U32 R4, R8, R4, RZ ;  /* 0x0000000408040227 */ /* 0x001fca00078e00ff */
[----:B------:R-:W-:-:S07]  /*21ef0*/  @P0 SHF.R.U32.HI R8, RZ, R5, R4 ;  /* 0x00000005ff080219 */ /* 0x000fce0000011604 */
.L_x_8506:
[----:B------:R-:W-:Y:S05]  /*21f00*/  BSYNC B0 ;  /* 0x0000000000007941 */ /* 0x000fea0003800000 */
.L_x_8504:
[----:B------:R-:W-:-:S05]  /*21f10*/  IMAD R3, R8, R3, RZ ;  /* 0x0000000308037224 */ /* 0x000fca00078e02ff */
[----:B------:R-:W-:-:S07]  /*21f20*/  VIMNMX R0, R0, R3, !PT ;  /* 0x0000000300007248 */ /* 0x000fce0007fe0100 */
.L_x_8503:
[----:B------:R-:W-:Y:S01]  /*21f30*/  ISETP.NE.AND P1, PT, R6, RZ, PT ;  /* 0x000000ff0600720c */ /* 0x000fe20003f25270 */
[----:B------:R-:W-:Y:S01]  /*21f40*/  BSSY B0, `(.L_x_8507) ;  /* 0x0000023000007945 */ /* 0x000fe20003800000 */
[----:B------:R-:W-:Y:S01]  /*21f50*/  SHF.R.S32.HI R3, RZ, 0x1f, R0 ;  /* 0x0000001fff037819 */ /* 0x000fe20000011400 */
[----:B------:R-:W-:-:S03]  /*21f60*/  IMAD.MOV.U32 R2, RZ, RZ, RZ ;  /* 0x000000ffff027224 */ /* 0x000fc600078e00ff */
[----:B------:R-:W-:-:S04]  /*21f70*/  LEA.HI R3, R3, R0, RZ, 0x7 ;  /* 0x0000000003037211 */ /* 0x000fc800078f38ff */
[----:B------:R-:W-:-:S03]  /*21f80*/  SHF.R.S32.HI R0, RZ, 0x7, R3 ;  /* 0x00000007ff007819 */ /* 0x000fc60000011403 */
        /* <DEDUP_REMOVED lines=30> */
.L_x_8508:
[----:B------:R-:W-:Y:S05]  /*22170*/  BSYNC B0 ;  /* 0x0000000000007941 */ /* 0x000fea0003800000 */
.L_x_8507:
[-C--:B------:R-:W-:Y:S01]  /*22180*/  IMAD R37, R37, R2.reuse, R0 ;  /* 0x0000000225257224 */ /* 0x080fe200078e0200 */
        /* <DEDUP_REMOVED lines=22> */
.L_x_8510:
        /* <DEDUP_REMOVED lines=20> */
.L_x_8513:
[----:B------:R-:W-:Y:S05]  /*22430*/  BSYNC B6 ;  /* 0x0000000000067941 */ /* 0x000fea0003800000 */
.L_x_8512:
        /* <DEDUP_REMOVED lines=20> */
.L_x_8516:
        /* <DEDUP_REMOVED lines=15> */
.L_x_8515:
[----:B------:R-:W-:Y:S05]  /*22670*/  BSYNC B6 ;  /* 0x0000000000067941 */ /* 0x000fea0003800000 */
.L_x_8514:
[----:B------:R-:W-:Y:S01]  /*22680*/  ULDC.64 UR4, c[0x0][0x9f8] ;  /* 0x00027e0000047ab9 */ /* 0x000fe20000000a00 */
[----:B------:R-:W2:Y:S01]  /*22690*/  LDL R17, [R1] ;  /* 0x0000000001117983 */ /* 0x000ea20000100800 */
[----:B------:R-:W-:Y:S01]  /*226a0*/  ISETP.NE.U32.AND P0, PT, RZ, UR4, PT ;  /* 0x00000004ff007c0c */ /* 0x000fe2000bf05070 */
[----:B------:R-:W-:Y:S01]  /*226b0*/  IMAD.MOV.U32 R34, RZ, RZ, R19 ;  /* 0x000000ffff227224 */ /* 0x000fe200078e0013 */
[----:B------:R-:W1:Y:S01]  /*226c0*/  LDC R0, c[0x0][0x430] ;  /* 0x00010c00ff007b82 */ /* 0x000e620000000800 */
[----:B------:R-:W3:Y:S01]  /*226d0*/  S2R R21, SR_TID.X ;  /* 0x0000000000157919 */ /* 0x000ee20000002100 */
[----:B------:R-:W-:Y:S01]  /*226e0*/  ISETP.NE.AND.EX P0, PT, RZ, UR5, PT, P0 ;  /* 0x00000005ff007c0c */ /* 0x000fe2000bf05300 */
[----:B------:R-:W4:Y:S01]  /*226f0*/  S2R R20, SR_TID.X ;  /* 0x0000000000147919 */ /* 0x000f220000002100 */
[----:B------:R-:W-:Y:S01]  /*22700*/  VIADD R25, R23, 0xffffffff ;  /* 0xffffffff17197836 */ /* 0x000fe20000000000 */
[----:B------:R-:W-:-:S10]  /*22710*/  ULDC UR4, c[0x0][0x2f4] ;  /* 0x0000bd0000047ab9 */ /* 0x000fd40000000800 */
[----:B------:R-:W0:Y:S02]  /*22720*/  @P0 LDC.64 R2, c[0x0][0x9f8] ;  /* 0x00027e00ff020b82 */ /* 0x000e240000000a00 */
[----:B0-----:R-:W-:-:S05]  /*22730*/  @P0 IMAD.WIDE R2, R19, 0x4, R2 ;  /* 0x0000000413020825 */ /* 0x001fca00078e0202 */
[----:B------:R0:W2:Y:S01]  /*22740*/  @P0 LDG.E R34, desc[UR52][R2.64] ;  /* 0x0000003402220981 */ /* 0x0000a2000c1e1900 */
[----:B-1----:R-:W-:Y:S01]  /*22750*/  ISETP.NE.AND P1, PT, R0, 0x1, PT ;  /* 0x000000010000780c */ /* 0x002fe20003f25270 */
[----:B---3--:R-:W-:Y:S01]  /*22760*/  IMAD.SHL.U32 R21, R21, 0x10, RZ ;  /* 0x0000001015157824 */ /* 0x008fe200078e00ff */
[----:B----4-:R-:W-:Y:S01]  /*22770*/  LOP3.LUT R20, R20, 0x7f, RZ, 0xc0, !PT ;  /* 0x0000007f14147812 */ /* 0x010fe200078ec0ff */
[----:B------:R-:W-:-:S03]  /*22780*/  IMAD.SHL.U32 R8, R25, 0x80, RZ ;  /* 0x0000008019087824 */ /* 0x000fc600078e00ff */
[----:B------:R-:W-:Y:S02]  /*22790*/  SHF.R.U32.HI R20, RZ, 0x3, R20 ;  /* 0x00000003ff147819 */ /* 0x000fe40000011614 */
[----:B------:R-:W-:-:S04]  /*227a0*/  LOP3.LUT R21, R21, 0x70, RZ, 0xc0, !PT ;  /* 0x0000007015157812 */ /* 0x000fc800078ec0ff */
[----:B------:R-:W-:Y:S01]  /*227b0*/  LOP3.LUT R5, R8, R20, R21, 0xfe, !PT ;  /* 0x0000001408057212 */ /* 0x000fe200078efe15 */
[----:B------:R-:W1:Y:S03]  /*227c0*/  @P1 LDC R6, c[0x0][0x434] ;  /* 0x00010d00ff061b82 */ /* 0x000e660000000800 */
[----:B------:R-:W-:-:S05]  /*227d0*/  ISETP.GE.AND P0, PT, R5, R36, PT ;  /* 0x000000240500720c */ /* 0x000fca0003f06270 */
[----:B------:R-:W3:Y:S08]  /*227e0*/  @P1 LDC R7, c[0x0][0x438] ;  /* 0x00010e00ff071b82 */ /* 0x000ef00000000800 */
[----:B0-----:R-:W0:Y:S01]  /*227f0*/  @!P0 LDC.64 R2, c[0x0][0x428] ;  /* 0x00010a00ff028b82 */ /* 0x001e220000000a00 */
[----:B------:R-:W-:Y:S01]  /*22800*/  LOP3.LUT R32, R32, 0xfffffffb, RZ, 0xc0, !PT ;  /* 0xfffffffb20207812 */ /* 0x000fe200078ec0ff */
[----:B------:R-:W-:Y:S01]  /*22810*/  UMOV UR5, 0xffffffff ;  /* 0xffffffff00057882 */ /* 0x000fe20000000000 */
[----:B--2---:R-:W-:-:S04]  /*22820*/  IMAD.IADD R5, R5, 0x1, R17 ;  /* 0x0000000105057824 */ /* 0x004fc800078e0211 */
[----:B-1----:R-:W-:-:S04]  /*22830*/  @P1 IMAD.HI.U32 R6, R5, R6, RZ ;  /* 0x0000000605061227 */ /* 0x002fc800078e00ff */
[----:B------:R-:W-:Y:S01]  /*22840*/  IMAD.MOV.U32 R4, RZ, RZ, R5 ;  /* 0x000000ffff047224 */ /* 0x000fe200078e0005 */
[----:B---3--:R-:W-:-:S05]  /*22850*/  @P1 SHF.R.U32.HI R4, RZ, R7, R6 ;  /* 0x00000007ff041219 */ /* 0x008fca0000011606 */
[----:B------:R-:W-:-:S04]  /*22860*/  IMAD.MOV R6, RZ, RZ, -R4 ;  /* 0x000000ffff067224 */ /* 0x000fc800078e0a04 */
[----:B------:R-:W-:Y:S01]  /*22870*/  IMAD R0, R0, R6, R5 ;  /* 0x0000000600007224 */ /* 0x000fe200078e0205 */
[----:B------:R-:W-:Y:S02]  /*22880*/  @!P0 SHF.R.S32.HI R5, RZ, 0x1f, R4 ;  /* 0x0000001fff058819 */ /* 0x000fe40000011404 */
[----:B------:R-:W-:Y:S01]  /*22890*/  SHF.R.S32.HI R9, RZ, 0x1f, R34 ;  /* 0x0000001fff097819 */ /* 0x000fe20000011422 */
[----:B0-----:R-:W-:-:S04]  /*228a0*/  @!P0 IMAD.WIDE.U32 R4, R34, R2, R4 ;  /* 0x0000000222048225 */ /* 0x001fc800078e0004 */
[----:B------:R-:W-:Y:S01]  /*228b0*/  @!P0 IMAD R2, R9, R2, RZ ;  /* 0x0000000209028224 */ /* 0x000fe200078e02ff */
[----:B------:R0:W-:Y:S03]  /*228c0*/  STL [R1+0x4], R9 ;  /* 0x0000040901007387 */ /* 0x0001e60000100800 */
[----:B------:R-:W-:Y:S02]  /*228d0*/  @!P0 IMAD R7, R34, R3, R2 ;  /* 0x0000000322078224 */ /* 0x000fe400078e0202 */
[----:B------:R-:W1:Y:S01]  /*228e0*/  @!P0 LDC.64 R2, c[0x0][0x418] ;  /* 0x00010600ff028b82 */ /* 0x000e620000000a00 */
[----:B------:R-:W-:Y:S02]  /*228f0*/  IMAD.U32 R6, RZ, RZ, UR38 ;  /* 0x00000026ff067e24 */ /* 0x000fe4000f8e00ff */
[----:B------:R-:W-:-:S03]  /*22900*/  @!P0 IMAD.IADD R5, R5, 0x1, R7 ;  /* 0x0000000105058824 */ /* 0x000fc600078e0207 */
[----:B------:R-:W-:Y:S02]  /*22910*/  ISETP.NE.AND P2, PT, R6, 0x3, PT ;  /* 0x000000030600780c */ /* 0x000fe40003f45270 */
[----:B-1----:R-:W-:-:S04]  /*22920*/  @!P0 LEA R2, P1, R4, R2, 0x2 ;  /* 0x0000000204028211 */ /* 0x002fc800078210ff */
        /* <DEDUP_REMOVED lines=11> */
.L_x_8730:
[----:B------:R-:W-:Y:S05]  /*229e0*/  @!P2 BRA `(.L_x_8518) ;  /* 0x000000000004a947 */ /* 0x000fea0003800000 */
[----:B------:R-:W-:Y:S01]  /*229f0*/  BPT.TRAP 0x1 ;  /* 0x000000040000795c */ /* 0x000fe20000300000 */
.L_x_8518:
        /* <DEDUP_REMOVED lines=23> */
.L_x_8731:
[----:B------:R-:W-:Y:S05]  /*22b70*/  BSYNC B0 ;  /* 0x0000000000007941 */ /* 0x000fea0003800000 */
.L_x_8519:
[----:B------:R-:W1:Y:S01]  /*22b80*/  S2R R9, SR_TID.X ;  /* 0x0000000000097919 */ /* 0x000e620000002100 */
[----:B------:R-:W-:Y:S01]  /*22b90*/  ULDC.64 UR4, c[0x0][0x300] ;  /* 0x0000c00000047ab9 */ /* 0x000fe20000000a00 */
[----:B------:R-:W-:Y:S01]  /*22ba0*/  ULDC.64 UR6, c[0x0][0x2e8] ;  /* 0x0000ba0000067ab9 */ /* 0x000fe20000000a00 */
[----:B------:R-:W-:Y:S01]  /*22bb0*/  IMAD R5, R5, UR4, RZ ;  /* 0x0000000405057c24 */ /* 0x000fe2000f8e02ff */
[----:B------:R-:W-:Y:S01]  /*22bc0*/  LOP3.LUT P3, RZ, R32, 0x2, RZ, 0xc0, !PT ;  /* 0x0000000220ff7812 */ /* 0x000fe2000786c0ff */
        /* <DEDUP_REMOVED lines=100> */
.L_x_8749:
        /* <DEDUP_REMOVED lines=11> */
.L_x_8522:
        /* <DEDUP_REMOVED lines=11> */
.L_x_8523:
[----:B-1----:R1:W5:Y:S01]  /*23370*/  LDL.LU R3, [R1+0xc] ;  /* 0x00000c0001037983 */ /* 0x0023620000300800 */
[----:B------:R1:W-:Y:S02]  /*23380*/  SYNCS.ARRIVE.TRANS64.A1T0 RZ, [R7+URZ+0x28830], RZ ;  /* 0x028830ff07ff79a7 */ /* 0x0003e4000810003f */
[----:B------:R-:W-:Y:S05]  /*23390*/  WARPSYNC.ALL ;  /* 0x0000000000007948 */ /* 0x000fea0003800000 */
[----:B------:R-:W-:Y:S01]  /*233a0*/  ULDC.64 UR4, c[0x0][0x298] ;  /* 0x0000a60000047ab9 */ /* 0x000fe20000000a00 */
[----:B------:R-:W-:Y:S01]  /*233b0*/  VIADD R2, R22, 0x10400 ;  /* 0x0001040016027836 */ /* 0x000fe20000000000 */
[----:B------:R-:W-:Y:S01]  /*233c0*/  ULDC.64 UR6, c[0x0][0xa00] ;  /* 0x0002800000067ab9 */ /* 0x000fe20000000a00 */
[----:B------:R-:W-:Y:S01]  /*233d0*/  BSSY B6, `(.L_x_8524) ;  /* 0x0000022000067945 */ /* 0x000fe20003800000 */
[----:B------:R-:W-:Y:S01]  /*233e0*/  BAR.SYNC.DEFER_BLOCKING 0x8, 0x180 ;  /* 0x0206000000007b1d */ /* 0x000fe20000010000 */
[----:B------:R-:W-:-:S02]  /*233f0*/  ISETP.NE.U32.AND P0, PT, RZ, UR6, PT ;  /* 0x00000006ff007c0c */ /* 0x000fc4000bf05070 */
[----:B------:R-:W-:Y:S02]  /*23400*/  LOP3.LUT P1, RZ, R2, 0x3ff, RZ, 0xc0, !PT ;  /* 0x000003ff02ff7812 */ /* 0x000fe4000782c0ff */
[----:B------:R-:W-:Y:S02]  /*23410*/  ISETP.NE.AND.EX P0, PT, RZ, UR7, PT, P0 ;  /* 0x00000007ff007c0c */ /* 0x000fe4000bf05300 */
[----:B-----5:R-:W-:Y:S01]  /*23420*/  SHF.R.S32.HI R0, RZ, 0x1f, R3 ;  /* 0x0000001fff007819 */ /* 0x020fe20000011403 */
[----:B0-----:R-:W-:-:S04]  /*23430*/  IMAD.WIDE.U32 R4, R3, UR4, RZ ;  /* 0x0000000403047c25 */ /* 0x001fc8000f8e00ff */
[----:B------:R-:W-:Y:S01]  /*23440*/  IMAD R0, R0, UR4, RZ ;  /* 0x0000000400007c24 */ /* 0x000fe2000f8e02ff */
[----:B------:R0:W-:Y:S03]  /*23450*/  STL.64 [R1+0x10], R4 ;  /* 0x0000100401007387 */ /* 0x0001e60000100a00 */
[----:B------:R-:W-:Y:S01]  /*23460*/  IMAD R2, R3, UR5, R0 ;  /* 0x0000000503027c24 */ /* 0x000fe2000f8e0200 */
[----:B------:R-:W-:-:S03]  /*23470*/  SHF.R.S32.HI R0, RZ, 0x1f, R19 ;  /* 0x0000001fff007819 */ /* 0x000fc60000011413 */
[----:B------:R-:W-:Y:S01]  /*23480*/  IMAD.IADD R3, R5, 0x1, R2 ;  /* 0x0000000105037824 */ /* 0x000fe200078e0202 */
[----:B------:R-:W-:Y:S02]  /*23490*/  SEL R2, R0, RZ, !P0 ;  /* 0x000000ff00027207 */ /* 0x000fe40004000000 */
[----:B------:R-:W-:Y:S02]  /*234a0*/  SEL R0, R19, RZ, !P0 ;  /* 0x000000ff13007207 */ /* 0x000fe40004000000 */
[----:B------:R0:W-:Y:S04]  /*234b0*/  STL [R1+0x20], R3 ;  /* 0x0000200301007387 */ /* 0x0001e80000100800 */
[----:B------:R0:W-:Y:S04]  /*234c0*/  STL [R1+0xc], R0 ;  /* 0x00000c0001007387 */ /* 0x0001e80000100800 */
[----:B------:R0:W-:Y:S01]  /*234d0*/  STL [R1+0x24], R2 ;  /* 0x0000240201007387 */ /* 0x0001e20000100800 */
[----:B------:R-:W-:Y:S05]  /*234e0*/  @!P1 BRA `(.L_x_8525) ;  /* 0x0000000000409947 */ /* 0x000fea0003800000 */
[----:B0-----:R-:W-:Y:S01]  /*234f0*/  MOV R2, 0x0 ;  /* 0x0000000000027802 */ /* 0x001fe20000000f00 */
        /* <DEDUP_REMOVED lines=15> */
.L_x_8525:
[----:B------:R-:W-:Y:S05]  /*235f0*/  BSYNC B6 ;  /* 0x0000000000067941 */ /* 0x000fea0003800000 */
.L_x_8524:
[----:B------:R-:W2:Y:S01]  /*23600*/  LDL.LU R20, [R1+0x20] ;  /* 0x0000200001147983 */ /* 0x000ea20000300800 */
[----:B------:R-:W-:Y:S01]  /*23610*/  ULDC.64 UR4, c[0x0][0x2d8] ;  /* 0x0000b60000047ab9 */ /* 0x000fe20000000a00 */
[----:B------:R-:W3:Y:S01]  /*23620*/  LDC R6, c[0x0][0x448] ;  /* 0x00011200ff067b82 */ /* 0x000ee20000000800 */
[----:B------:R-:W-:Y:S01]  /*23630*/  ULDC.64 UR6, c[0x0][0x280] ;  /* 0x0000a00000067ab9 */ /* 0x000fe20000000a00 */
[----:B0-----:R-:W2:Y:S04]  /*23640*/  LDL.LU.64 R2, [R1+0x10] ;  /* 0x0000100001027983 */ /* 0x001ea80000300a00 */
[----:B------:R-:W4:Y:S04]  /*23650*/  LDL.LU R0, [R1+0x24] ;  /* 0x0000240001007983 */ /* 0x000f280000300800 */
[----:B------:R-:W4:Y:S04]  /*23660*/  LDL.LU R21, [R1+0xc] ;  /* 0x00000c0001157983 */ /* 0x000f280000300800 */
[----:B------:R0:W5:Y:S01]  /*23670*/  LDL R8, [R1+0x8] ;  /* 0x0000080001087983 */ /* 0x0001620000100800 */
[----:B---3--:R-:W-:-:S13]  /*23680*/  ISETP.NE.AND P0, PT, R6, 0x1, PT ;  /* 0x000000010600780c */ /* 0x008fda0003f05270 */
[----:B-1----:R-:W1:Y:S01]  /*23690*/  @P0 LDC R7, c[0x0][0x44c] ;  /* 0x00011300ff070b82 */ /* 0x002e620000000800 */
[----:B--2---:R-:W-:Y:S02]  /*236a0*/  IMAD.MOV.U32 R3, RZ, RZ, R20 ;  /* 0x000000ffff037224 */ /* 0x004fe400078e0014 */
[----:B------:R-:W2:Y:S01]  /*236b0*/  S2R R20, SR_TID.X ;  /* 0x0000000000147919 */ /* 0x000ea20000002100 */
[----:B------:R-:W-:-:S04]  /*236c0*/  IMAD.WIDE.U32 R2, R18, UR4, R2 ;  /* 0x0000000412027c25 */ /* 0x000fc8000f8e0002 */
[----:B------:R-:W-:Y:S01]  /*236d0*/  IMAD R3, R18, UR5, R3 ;  /* 0x0000000512037c24 */ /* 0x000fe2000f8e0203 */
[----:B------:R-:W-:Y:S02]  /*236e0*/  ULDC.64 UR4, c[0x0][0x2e0] ;  /* 0x0000b80000047ab9 */ /* 0x000fe40000000a00 */
[----:B----4-:R-:W-:Y:S02]  /*236f0*/  IMAD R0, R0, UR4, RZ ;  /* 0x0000000400007c24 */ /* 0x010fe4000f8e02ff */
[----:B------:R-:W-:-:S04]  /*23700*/  IMAD.WIDE.U32 R2, R21, UR4, R2 ;  /* 0x0000000415027c25 */ /* 0x000fc8000f8e0002 */
[----:B------:R-:W-:Y:S01]  /*23710*/  IMAD R0, R21, UR5, R0 ;  /* 0x0000000515007c24 */ /* 0x000fe2000f8e0200 */
[----:B------:R-:W-:Y:S01]  /*23720*/  ULDC.64 UR4, c[0x0][0x2d0] ;  /* 0x0000b40000047ab9 */ /* 0x000fe20000000a00 */
[----:B------:R-:W3:Y:S02]  /*23730*/  S2R R21, SR_TID.X ;  /* 0x0000000000157919 */ /* 0x000ee40000002100 */
[----:B------:R-:W-:Y:S02]  /*23740*/  IMAD.IADD R3, R3, 0x1, R0 ;  /* 0x0000000103037824 */ /* 0x000fe400078e0200 */
[----:B------:R-:W4:Y:S01]  /*23750*/  @P0 LDC R0, c[0x0][0x450] ;  /* 0x00011400ff000b82 */ /* 0x000f220000000800 */
[----:B--2---:R-:W-:-:S04]  /*23760*/  LOP3.LUT R20, R20, 0x7f, RZ, 0xc0, !PT ;  /* 0x0000007f14147812 */ /* 0x004fc800078ec0ff */
[----:B------:R-:W-:Y:S01]  /*23770*/  SHF.R.U32.HI R20, RZ, 0x3, R20 ;  /* 0x00000003ff147819 */ /* 0x000fe20000011614 */
[----:B---3--:R-:W-:-:S05]  /*23780*/  IMAD.SHL.U32 R21, R21, 0x10, RZ ;  /* 0x0000001015157824 */ /* 0x008fca00078e00ff */
[----:B------:R-:W-:-:S04]  /*23790*/  LOP3.LUT R21, R21, 0x70, RZ, 0xc0, !PT ;  /* 0x0000007015157812 */ /* 0x000fc800078ec0ff */
[----:B------:R-:W-:-:S05]  /*237a0*/  LOP3.LUT R20, R20, R21, RZ, 0xfc, !PT ;  /* 0x0000001514147212 */ /* 0x000fca00078efcff */
[----:B------:R-:W-:-:S04]  /*237b0*/  IMAD.IADD R5, R20, 0x1, R27 ;  /* 0x0000000114057824 */ /* 0x000fc800078e021b */
[----:B-1----:R-:W-:-:S04]  /*237c0*/  @P0 IMAD.HI.U32 R7, R5, R7, RZ ;  /* 0x0000000705070227 */ /* 0x002fc800078e00ff */
[----:B------:R-:W-:Y:S01]  /*237d0*/  IMAD.MOV.U32 R4, RZ, RZ, R5 ;  /* 0x000000ffff047224 */ /* 0x000fe200078e0005 */
[----:B----4-:R-:W-:Y:S01]  /*237e0*/  @P0 SHF.R.U32.HI R4, RZ, R0, R7 ;  /* 0x00000000ff040219 */ /* 0x010fe20000011607 */
        /* <DEDUP_REMOVED lines=19> */
[----:B-1----:R-:W-:Y:S02]  /*23920*/  LOP3.LUT R20, R20, 0x7f, RZ, 0xc0, !PT ;  /* 0x0000007f14147812 */ /* 0x002fe400078ec0ff */
[----:B------:R-:W-:Y:S02]  /*23930*/  LEA.HI.X R4, R2, UR7, R3, 0x1, P2 ;  /* 0x0000000702047c11 */ /* 0x000fe400090f0c03 */
        /* <DEDUP_REMOVED lines=74> */
.L_x_8766:
        /* <DEDUP_REMOVED lines=11> */
.L_x_8528:
[----:B------:R-:W-:Y:S05]  /*23e90*/  BSYNC B0 ;  /* 0x0000000000007941 */ /* 0x000fea0003800000 */
.L_x_8527:
[----:B------:R-:W-:Y:S01]  /*23ea0*/  NOP ;  /* 0x0000000000007918 */ /* 0x000fe20000000000 */
[----:B------:R-:W-:-:S13]  /*23eb0*/  PLOP3.LUT P0, PT, PT, PT, PT, 0x80, 0x0 ;  /* 0x000000000000781c */ /* 0x000fda0003f0f070 */
.L_x_8529:
        /* <DEDUP_REMOVED lines=21> */
.L_x_8767:
[----:B------:R-:W-:Y:S05]  /*24010*/  BSYNC B0 ;  /* 0x0000000000007941 */ /* 0x000fea0003800000 */
.L_x_8530:
        /* <DEDUP_REMOVED lines=8> */
.L_x_8546:
[----:B------:R-:W3:Y:S01]  /*240a0*/  LDL R7, [R1] ;  /* 0x0000000001077983 */ /* 0x000ee20000100800 */
[----:B------:R-:W1:Y:S03]  /*240b0*/  LDC R0, c[0x0][0x430] ;  /* 0x00010c00ff007b82 */ /* 0x000e660000000800 */
[----:B------:R-:W4:Y:S01]  /*240c0*/  LDL R5, [R1+0x4] ;  /* 0x0000040001057983 */ /* 0x000f220000100800 */
[----:B------:R-:W-:Y:S05]  /*240d0*/  YIELD ;  /* 0x0000000000007946 */ /* 0x000fea0003800000 */
[----:B------:R-:W5:Y:S01]  /*240e0*/  S2R R2, SR_TID.X ;  /* 0x0000000000027919 */ /* 0x000f620000002100 */
[----:B------:R-:W-:Y:S01]  /*240f0*/  ULDC.64 UR4, c[0x0][0x428] ;  /* 0x00010a0000047ab9 */ /* 0x000fe20000000a00 */
[----:B------:R-:W2:Y:S01]  /*24100*/  S2R R4, SR_TID.X ;  /* 0x0000000000047919 */ /* 0x000ea20000002100 */
[----:B-1----:R-:W-:-:S13]  /*24110*/  ISETP.NE.AND P0, PT, R0, 0x1, PT ;  /* 0x000000010000780c */ /* 0x002fda0003f05270 */
[----:B0-----:R-:W0:Y:S01]  /*24120*/  @P0 LDC R3, c[0x0][0x434] ;  /* 0x00010d00ff030b82 */ /* 0x001e220000000800 */
[----:B-----5:R-:W-:-:S07]  /*24130*/  LOP3.LUT R2, R2, 0x7f, RZ, 0xc0, !PT ;  /* 0x0000007f02027812 */ /* 0x020fce00078ec0ff */
[----:B------:R-:W1:Y:S01]  /*24140*/  @P0 LDC R8, c[0x0][0x438] ;  /* 0x00010e00ff080b82 */ /* 0x000e620000000800 */
[----:B------:R-:W-:Y:S01]  /*24150*/  SHF.R.U32.HI R2, RZ, 0x3, R2 ;  /* 0x00000003ff027819 */ /* 0x000fe20000011602 */
[----:B--2---:R-:W-:-:S04]  /*24160*/  IMAD.SHL.U32 R4, R4, 0x10, RZ ;  /* 0x0000001004047824 */ /* 0x004fc800078e00ff */
[----:B------:R-:W-:Y:S01]  /*24170*/  IMAD R2, R6, 0x80, R2 ;  /* 0x0000008006027824 */ /* 0x000fe200078e0202 */
[----:B------:R-:W-:-:S04]  /*24180*/  LOP3.LUT R4, R4, 0x70, RZ, 0xc0, !PT ;  /* 0x0000007004047812 */ /* 0x000fc800078ec0ff */
[----:B---3--:R-:W-:Y:S01]  /*24190*/  IADD3 R4, R4, R2, R7 ;  /* 0x0000000204047210 */ /* 0x008fe20007ffe007 */
[----:B----4-:R-:W-:-:S04]  /*241a0*/  IMAD R5, R5, UR4, RZ ;  /* 0x0000000405057c24 */ /* 0x010fc8000f8e02ff */
[----:B0-----:R-:W-:-:S04]  /*241b0*/  @P0 IMAD.HI.U32 R3, R4, R3, RZ ;  /* 0x0000000304030227 */ /* 0x001fc800078e00ff */
[----:B------:R-:W-:Y:S01]  /*241c0*/  IMAD.MOV.U32 R2, RZ, RZ, R4 ;  /* 0x000000ffff027224 */ /* 0x000fe200078e0004 */
[----:B-1----:R-:W-:Y:S01]  /*241d0*/  @P0 SHF.R.U32.HI R2, RZ, R8, R3 ;  /* 0x00000008ff020219 */ /* 0x002fe20000011603 */
[----:B------:R-:W-:-:S04]  /*241e0*/  IMAD R5, R34, UR5, R5 ;  /* 0x0000000522057c24 */ /* 0x000fc8000f8e0205 */
[----:B------:R-:W-:-:S04]  /*241f0*/  IMAD.MOV R3, RZ, RZ, -R2 ;  /* 0x000000ffff037224 */ /* 0x000fc800078e0a02 */
[----:B------:R-:W-:Y:S01]  /*24200*/  IMAD R0, R0, R3, R4 ;  /* 0x0000000300007224 */ /* 0x000fe200078e0204 */
[----:B------:R-:W-:-:S03]  /*24210*/  SHF.R.S32.HI R3, RZ, 0x1f, R2 ;  /* 0x0000001fff037819 */ /* 0x000fc60000011402 */
[----:B------:R-:W-:Y:S01]  /*24220*/  IMAD.WIDE.U32 R2, R34, UR4, R2 ;  /* 0x0000000422027c25 */ /* 0x000fe2000f8e0002 */
[----:B------:R-:W-:-:S03]  /*24230*/  ULDC.64 UR4, c[0x0][0x418] ;  /* 0x0001060000047ab9 */ /* 0x000fc60000000a00 */
[----:B------:R-:W-:Y:S01]  /*24240*/  IMAD.IADD R3, R5, 0x1, R3 ;  /* 0x0000000105037824 */ /* 0x000fe200078e0203 */
[----:B------:R-:W-:-:S04]  /*24250*/  LEA R4, P0, R2, UR4, 0x2 ;  /* 0x0000000402047c11 */ /* 0x000fc8000f8010ff */
[----:B------:R-:W-:-:S05]  /*24260*/  LEA.HI.X R5, R2, UR5, R3, 0x2, P0 ;  /* 0x0000000502057c11 */ /* 0x000fca00080f1403 */
[----:B------:R-:W2:Y:S01]  /*24270*/  LDG.E R4, desc[UR52][R4.64] ;  /* 0x0000003404047981 */ /* 0x000ea2000c1e1900 */
[----:B------:R-:W-:Y:S02]  /*24280*/  IMAD.U32 R7, RZ, RZ, UR38 ;  /* 0x00000026ff077e24 */ /* 0x000fe4000f8e00ff */
[----:B------:R-:W-:Y:S02]  /*24290*/  VIADD R24, R10, 0x1 ;  /* 0x000000010a187836 */ /* 0x000fe40000000000 */
[----:B------:R-:W-:Y:S01]  /*242a0*/  IMAD.MOV.U32 R25, RZ, RZ, R6 ;  /* 0x000000ffff197224 */ /* 0x000fe200078e0006 */
[----:B------:R-:W-:Y:S02]  /*242b0*/  ISETP.NE.AND P3, PT, R7, 0x3, PT ;  /* 0x000000030700780c */ /* 0x000fe40003f65270 */
[----:B------:R-:W-:-:S04]  /*242c0*/  ISETP.NE.AND P0, PT, R24, 0x2, PT ;  /* 0x000000021800780c */ /* 0x000fc80003f05270 */
[----:B------:R-:W-:Y:S02]  /*242d0*/  SEL R3, RZ, 0x1, P0 ;  /* 0x00000001ff037807 */ /* 0x000fe40000000000 */
[----:B------:R-:W-:Y:S02]  /*242e0*/  SEL R24, R24, RZ, P0 ;  /* 0x000000ff18187207 */ /* 0x000fe40000000000 */
[----:B------:R-:W-:Y:S02]  /*242f0*/  LOP3.LUT R28, R20, R3, RZ, 0x3c, !PT ;  /* 0x00000003141c7212 */ /* 0x000fe400078e3cff */
[----:B--2---:R-:W-:Y:S01]  /*24300*/  SHF.R.S32.HI R27, RZ, 0x1f, R4 ;  /* 0x0000001fff1b7819 */ /* 0x004fe20000011404 */
[----:B------:R-:W-:Y:S06]  /*24310*/  @!P3 BRA `(.L_x_8534) ;  /* 0x000000000004b947 */ /* 0x000fec0003800000 */
[----:B------:R-:W-:Y:S01]  /*24320*/  BPT.TRAP 0x1 ;  /* 0x000000040000795c */ /* 0x000fe20000300000 */
.L_x_8534:
[----:B------:R-:W-:Y:S01]  /*24330*/  IMAD R6, R24, 0x8, R22 ;  /* 0x0000000818067824 */ /* 0x000fe200078e0216 */
[----:B------:R-:W-:Y:S01]  /*24340*/  SHF.L.U32 R3, R28, 0x1f, RZ ;  /* 0x0000001f1c037819 */ /* 0x000fe200000006ff */
[----:B------:R-:W-:Y:S03]  /*24350*/  BSSY B1, `(.L_x_8535) ;  /* 0x0000003000017945 */ /* 0x000fe60003800000 */
[----:B------:R-:W0:Y:S02]  /*24360*/  SYNCS.PHASECHK.TRANS64.TRYWAIT P0, [R6+URZ+0x28840], R3 ;  /* 0x02884003060075a7 */ /* 0x000e24000800017f */
[----:B0-----:R-:W-:Y:S05]  /*24370*/  @!P0 BRA `(.L_x_8536) ;  /* 0x00000070009c8947 */ /* 0x001fea0003800000 */
.L_x_8768:
[----:B------:R-:W-:Y:S05]  /*24380*/  BSYNC B1 ;  /* 0x0000000000017941 */ /* 0x000fea0003800000 */
.L_x_8535:
        /* <DEDUP_REMOVED lines=63> */
[----:B------:R-:W2:Y:S01]  /*24780*/  SHFL.IDX PT, R9, R9, 0x7, 0x181f ;  /* 0x00f81f0009097f89 */ /* 0x000ea200000e0000 */
[----:B0-----:R-:W-:-:S05]  /*24790*/  IADD3 R2, P0, R2, R5, RZ ;  /* 0x0000000502027210 */ /* 0x001fca0007f1e0ff */
[----:B-1----:R-:W-:-:S05]  /*247a0*/  IMAD.X R3, RZ, RZ, R3, P0 ;  /* 0x000000ffff037224 */ /* 0x002fca00000e0603 */
[----:B------:R-:W-:Y:S04]  /*247b0*/  LDGSTS.E.BYPASS.LTC128B.128 [R8+0x1b400], desc[UR52][R2.64], !P4 ;  /* 0x1b40000002087fae */ /* 0x000fe8000e101d74 */
[----:B------:R0:W-:Y:S04]  /*247c0*/  LDGSTS.E.BYPASS.LTC128B.128 [R8+0x1f400], desc[UR52][R2.64+0x80], !P3 ;  /* 0x1f40008002087fae */ /* 0x0001e8000d901d74 */
[----:B0-2---:R0:W1:Y:S02]  /*247d0*/  SHFL.IDX PT, R2, R7, 0x7, 0x181f ;  /* 0x00f81f0007027f89 */ /* 0x00506400000e0000 */
.L_x_8786:
        /* <DEDUP_REMOVED lines=9> */
.L_x_8538:
        /* <DEDUP_REMOVED lines=11> */
.L_x_8539:
[----:B------:R1:W-:Y:S01]  /*24920*/  SYNCS.ARRIVE.TRANS64.A1T0 RZ, [R6+URZ+0x28830], RZ ;  /* 0x028830ff06ff79a7 */ /* 0x0003e2000810003f */
[----:B------:R-:W-:Y:S05]  /*24930*/  @!P4 BRA `(.L_x_8540) ;  /* 0x000000000004c947 */ /* 0x000fea0003800000 */
[----:B------:R-:W-:Y:S01]  /*24940*/  BPT.TRAP 0x1 ;  /* 0x000000040000795c */ /* 0x000fe20000300000 */
.L_x_8540:
[----:B------:R-:W-:Y:S01]  /*24950*/  SHF.L.U32 R2, R20, 0x1f, RZ ;  /* 0x0000001f14027819 */ /* 0x000fe200000006ff */
[----:B-1----:R-:W-:Y:S01]  /*24960*/  IMAD R6, R10, 0x8, R22 ;  /* 0x000000080a067824 */ /* 0x002fe200078e0216 */
[----:B------:R-:W-:Y:S03]  /*24970*/  BSSY B1, `(.L_x_8541) ;  /* 0x0000003000017945 */ /* 0x000fe60003800000 */
[----:B------:R-:W1:Y:S02]  /*24980*/  SYNCS.PHASECHK.TRANS64.TRYWAIT P0, [R6+URZ+0x28860], R2 ;  /* 0x02886002060075a7 */ /* 0x000e64000800017f */
[----:B-1----:R-:W-:Y:S05]  /*24990*/  @!P0 BRA `(.L_x_8542) ;  /* 0x0000007400748947 */ /* 0x002fea0003800000 */
.L_x_8787:
[----:B------:R-:W-:Y:S05]  /*249a0*/  BSYNC B1 ;  /* 0x0000000000017941 */ /* 0x000fea0003800000 */
.L_x_8541:
[----:B------:R-:W2:Y:S01]  /*249b0*/  S2R R3, SR_TID.X ;  /* 0x0000000000037919 */ /* 0x000ea20000002100 */
[----:B------:R-:W-:Y:S01]  /*249c0*/  UMOV UR4, 0xffffffff ;  /* 0xffffffff00047882 */ /* 0x000fe20000000000 */
[----:B------:R-:W-:Y:S02]  /*249d0*/  IMAD R8, R33, -0x80, R36 ;  /* 0xffffff8021087824 */ /* 0x000fe400078e0224 */
[----:B0-----:R-:W-:Y:S01]  /*249e0*/  IMAD R7, R10, 0x4000, R35 ;  /* 0x000040000a077824 */ /* 0x001fe200078e0223 */
[----:B--2---:R-:W-:-:S04]  /*249f0*/  LOP3.LUT R3, R3, 0x7f, RZ, 0xc0, !PT ;  /* 0x0000007f03037812 */ /* 0x004fc800078ec0ff */
[----:B------:R-:W-:-:S05]  /*24a00*/  SHF.R.U32.HI R3, RZ, 0x3, R3 ;  /* 0x00000003ff037819 */ /* 0x000fca0000011603 */
        /* <DEDUP_REMOVED lines=61> */
.L_x_8805:
        /* <DEDUP_REMOVED lines=27> */
.L_x_8544:
        /* <DEDUP_REMOVED lines=11> */
.L_x_8545:
[C---:B------:R-:W-:Y:S01]  /*25040*/  ISETP.GT.AND P0, PT, R25.reuse, R37, PT ;  /* 0x000000251900720c */ /* 0x040fe20003f04270 */
[----:B------:R0:W-:Y:S01]  /*25050*/  SYNCS.ARRIVE.TRANS64.A1T0 RZ, [R6+URZ+0x28850], RZ ;  /* 0x028850ff06ff79a7 */ /* 0x0001e2000810003f */
[----:B------:R-:W-:Y:S02]  /*25060*/  IMAD.MOV.U32 R10, RZ, RZ, R24 ;  /* 0x000000ffff0a7224 */ /* 0x000fe400078e0018 */
[----:B------:R-:W-:Y:S02]  /*25070*/  IMAD.MOV.U32 R20, RZ, RZ, R28 ;  /* 0x000000ffff147224 */ /* 0x000fe400078e001c */
[----:B------:R-:W-:Y:S02]  /*25080*/  IMAD.MOV.U32 R33, RZ, RZ, R25 ;  /* 0x000000ffff217224 */ /* 0x000fe400078e0019 */
[----:B0-----:R-:W-:-:S05]  /*25090*/  VIADD R6, R25, 0xffffffff ;  /* 0xffffffff19067836 */ /* 0x001fca0000000000 */
[----:B------:R-:W-:Y:S05]  /*250a0*/  @P0 BRA `(.L_x_8546) ;  /* 0xffffffec00fc0947 */ /* 0x000fea000383ffff */
.L_x_8533:
[----:B------:R-:W-:Y:S05]  /*250b0*/  BSYNC B0 ;  /* 0x0000000000007941 */ /* 0x000fea0003800000 */
.L_x_8532:
        /* <DEDUP_REMOVED lines=17> */
.L_x_8548:
[----:B------:R-:W-:Y:S05]  /*251d0*/  BSYNC B0 ;  /* 0x0000000000007941 */ /* 0x000fea0003800000 */
.L_x_8547:
[----:B------:R-:W-:-:S05]  /*251e0*/  IMAD.U32 R0, RZ, RZ, UR38 ;  /* 0x00000026ff007e24 */ /* 0x000fca000f8e00ff */
[----:B------:R-:W-:-:S13]  /*251f0*/  ISETP.NE.AND P0, PT, R0, 0x3, PT ;  /* 0x000000030000780c */ /* 0x000fda0003f05270 */
[----:B------:R-:W-:Y:S05]  /*25200*/  @!P0 BRA `(.L_x_8549) ;  /* 0x0000000000048947 */ /* 0x000fea0003800000 */
[----:B------:R-:W-:Y:S01]  /*25210*/  BPT.TRAP 0x1 ;  /* 0x000000040000795c */ /* 0x000fe20000300000 */
.L_x_8549:
[----:B------:R-:W-:Y:S01]  /*25220*/  IMAD R0, R24, 0x8, R22 ;  /* 0x0000000818007824 */ /* 0x000fe200078e0216 */
[----:B0-----:R-:W-:Y:S01]  /*25230*/  SHF.L.U32 R3, R28, 0x1f, RZ ;  /* 0x0000001f1c037819 */ /* 0x001fe200000006ff */
[----:B------:R-:W-:Y:S01]  /*25240*/  BSSY B0, `(.L_x_8550) ;  /* 0x0000004000007945 */ /* 0x000fe20003800000 */
[----:B------:R-:W-:Y:S02]  /*25250*/  IMAD R6, R25, -0x80, R36 ;  /* 0xffffff8019067824 */ /* 0x000fe400078e0224 */
[----:B------:R-:W0:Y:S02]  /*25260*/  SYNCS.PHASECHK.TRANS64.TRYWAIT P0, [R0+URZ+0x28860], R3 ;  /* 0x02886003000075a7 */ /* 0x000e24000800017f */
[----:B0-----:R-:W-:Y:S05]  /*25270*/  @!P0 BRA `(.L_x_8551) ;  /* 0x0000007400d88947 */ /* 0x001fea0003800000 */
.L_x_8806:
[----:B------:R-:W-:Y:S05]  /*25280*/  BSYNC B0 ;  /* 0x0000000000007941 */ /* 0x000fea0003800000 */
.L_x_8550:
        /* <DEDUP_REMOVED lines=70> */
.L_x_8824:
        /* <DEDUP_REMOVED lines=11> */
.L_x_8553:
        /* <DEDUP_REMOVED lines=11> */
.L_x_8554:
[----:B------:R0:W-:Y:S01]  /*25850*/  SYNCS.ARRIVE.TRANS64.A1T0 RZ, [R0+URZ+0x28850], RZ ;  /* 0x028850ff00ff79a7 */ /* 0x0001e2000810003f */
[----:B------:R-:W-:-:S05]  /*25860*/  VIADD R24, R24, 0x1 ;  /* 0x0000000118187836 */ /* 0x000fca0000000000 */
[----:B------:R-:W-:-:S04]  /*25870*/  ISETP.NE.AND P0, PT, R24, 0x2, PT ;  /* 0x000000021800780c */ /* 0x000fc80003f05270 */
[----:B------:R-:W-:Y:S02]  /*25880*/  SEL R3, RZ, 0x1, P0 ;  /* 0x00000001ff037807 */ /* 0x000fe40000000000 */
[----:B------:R-:W-:Y:S02]  /*25890*/  SEL R24, R24, RZ, P0 ;  /* 0x000000ff18187207 */ /* 0x000fe40000000000 */
[----:B0-----:R-:W-:-:S07]  /*258a0*/  LOP3.LUT R28, R28, R3, RZ, 0x3c, !PT ;  /* 0x000000031c1c7212 */ /* 0x001fce00078e3cff */
.L_x_8511:
[----:B------:R-:W-:Y:S05]  /*258b0*/  BSYNC B7 ;  /* 0x0000000000077941 */ /* 0x000fea0003800000 */
.L_x_8509:
        /* <DEDUP_REMOVED lines=11> */
.L_x_8555:
        /* <DEDUP_REMOVED lines=11> */
[----:B0-----:R2:W3:Y:S02]  /*25a20*/  @!P1 LDG.E R6, desc[UR52][R2.64] ;  /* 0x0000003402069981 */ /* 0x0014e4000c1e1900 */
        /* <DEDUP_REMOVED lines=31> */
.L_x_8834:
[----:B------:R-:W-:Y:S02]  /*25c20*/  ULDC UR4, c[0x0][0xc38] ;  /* 0x00030e0000047ab9 */ /* 0x000fe40000000800 */
[----:B------:R-:W-:-:S04]  /*25c30*/  IMAD.U32 R5, RZ, RZ, UR4 ;  /* 0x00000004ff057e24 */ /* 0x000fc8000f8e00ff */
[----:B-1----:R-:W-:-:S04]  /*25c40*/  IMAD R14, R14, R5, RZ ;  /* 0x000000050e0e7224 */ /* 0x002fc800078e02ff */
[----:B------:R-:W-:-:S05]  /*25c50*/  IMAD.IADD R7, R7, 0x1, R14 ;  /* 0x0000000107077824 */ /* 0x000fca00078e020e */
[----:B------:R-:W-:-:S13]  /*25c60*/  ISETP.GT.AND P6, PT, R7, R0, PT ;  /* 0x000000000700720c */ /* 0x000fda0003fc4270 */
[----:B------:R-:W-:Y:S05]  /*25c70*/  @P6 BRA `(.L_x_8558) ;  /* 0x0000000000a46947 */ /* 0x000fea0003800000 */
.L_x_8561:
        /* <DEDUP_REMOVED lines=35> */
.L_x_8842:
[----:B------:R-:W-:Y:S02]  /*25eb0*/  ULDC UR4, c[0x0][0xc38] ;  /* 0x00030e0000047ab9 */ /* 0x000fe40000000800 */
[----:B------:R-:W-:-:S04]  /*25ec0*/  IMAD.U32 R5, RZ, RZ, UR4 ;  /* 0x00000004ff057e24 */ /* 0x000fc8000f8e00ff */
[----:B-1----:R-:W-:-:S04]  /*25ed0*/  IMAD R14, R14, R5, RZ ;  /* 0x000000050e0e7224 */ /* 0x002fc800078e02ff */
[----:B------:R-:W-:-:S05]  /*25ee0*/  IMAD.IADD R7, R14, 0x1, R7 ;  /* 0x000000010e077824 */ /* 0x000fca00078e0207 */
[----:B------:R-:W-:-:S13]  /*25ef0*/  ISETP.GT.AND P6, PT, R7, R0, PT ;  /* 0x000000000700720c */ /* 0x000fda0003fc4270 */
[----:B------:R-:W-:Y:S05]  /*25f00*/  @!P6 BRA `(.L_x_8561) ;  /* 0xfffffffc005ce947 */ /* 0x000fea000383ffff */
.L_x_8558:
        /* <DEDUP_REMOVED lines=10> */
.L_x_8847:
[----:B------:R-:W-:-:S13]  /*25fb0*/  ISETP.NE.AND P0, PT, R3, RZ, PT ;  /* 0x000000ff0300720c */ /* 0x000fda0003f05270 */
[----:B------:R-:W-:Y:S05]  /*25fc0*/  @!P0 BRA `(.L_x_8563) ;  /* 0x0000000000108947 */ /* 0x000fea0003800000 */
[----:B------:R-:W-:Y:S01]  /*25fd0*/  UMOV UR4, 0xffffffff ;  /* 0xffffffff00047882 */ /* 0x000fe20000000000 */
[----:B-1----:R-:W-:Y:S02]  /*25fe0*/  VIADD R12, R12, 0xffffffff ;  /* 0xffffffff0c0c7836 */ /* 0x002fe40000000000 */
[----:B------:R-:W-:Y:S05]  /*25ff0*/  BRA.DIV UR4, `(.L_x_8564) ;  /* 0x0000007e04587947 */ /* 0x000fea000b800000 */
[----:B------:R4:W1:Y:S02]  /*26000*/  SHFL.IDX PT, R6, R2, R12, 0x1f ;  /* 0x00001f0c02067589 */ /* 0x00086400000e0000 */
.L_x_8563:
        /* <DEDUP_REMOVED lines=59> */
.L_x_8565:
        /* <DEDUP_REMOVED lines=60> */
.L_x_8566:
[----:B------:R-:W-:-:S05]  /*26780*/  LOP3.LUT R2, RZ, R2, RZ, 0x33, !PT ;  /* 0x00000002ff027212 */ /* 0x000fca00078e33ff */
[----:B------:R-:W-:Y:S01]  /*26790*/  IMAD.IADD R17, R17, 0x1, R2 ;  /* 0x0000000111117824 */ /* 0x000fe200078e0202 */
[----:B------:R-:W-:Y:S06]  /*267a0*/  BRA `(.L_x_8567) ;  /* 0x00000000001c7947 */ /* 0x000fec0003800000 */
.L_x_8559:
[----:B------:R-:W-:Y:S01]  /*267b0*/  UMOV UR4, URZ ;  /* 0x0000003f00047c82 */ /* 0x000fe20008000000 */
[----:B------:R-:W-:Y:S01]  /*267c0*/  UMOV UR5, URZ ;  /* 0x0000003f00057c82 */ /* 0x000fe20008000000 */
[----:B------:R-:W-:Y:S01]  /*267d0*/  ULDC UR6, c[0x0][0xc3c] ;  /* 0x00030f0000067ab9 */ /* 0x000fe20000000800 */
[----:B------:R-:W-:Y:S02]  /*267e0*/  IMAD.MOV.U32 R16, RZ, RZ, R0 ;  /* 0x000000ffff107224 */ /* 0x000fe400078e0000 */
[----:B------:R-:W-:Y:S02]  /*267f0*/  IMAD.U32 R17, RZ, RZ, UR4 ;  /* 0x00000004ff117e24 */ /* 0x000fe4000f8e00ff */
[----:B------:R-:W-:Y:S02]  /*26800*/  IMAD.U32 R18, RZ, RZ, UR5 ;  /* 0x00000005ff127e24 */ /* 0x000fe4000f8e00ff */
[----:B------:R-:W-:-:S07]  /*26810*/  IMAD.U32 R19, RZ, RZ, UR6 ;  /* 0x00000006ff137e24 */ /* 0x000fce000f8e00ff */
.L_x_8567:
        /* <DEDUP_REMOVED lines=10> */
.L_x_8556:
[----:B------:R-:W-:Y:S02]  /*268c0*/  ULDC UR4, c[0x0][0xc3c] ;  /* 0x00030f0000047ab9 */ /* 0x000fe40000000800 */
[----:B--2---:R-:W-:-:S13]  /*268d0*/  ISETP.GE.AND P0, PT, R19, UR4, PT ;  /* 0x0000000413007c0c */ /* 0x004fda000bf06270 */
[----:B------:R-:W-:Y:S05]  /*268e0*/  @!P0 BRA `(.L_x_8568) ;  /* 0xffffff9400608947 */ /* 0x000fea000383ffff */
[----:B------:R-:W-:Y:S05]  /*268f0*/  BSYNC B8 ;  /* 0x0000000000087941 */ /* 0x000fea0003800000 */
.L_x_8449:
        /* <DEDUP_REMOVED lines=12> */
.L_x_8850:
[----:B------:R-:W-:Y:S05]  /*269c0*/  BSYNC B0 ;  /* 0x0000000000007941 */ /* 0x000fea0003800000 */
.L_x_8569:
[----:B------:R-:W-:-:S03]  /*269d0*/  UMOV UR4, 0xffffffff ;  /* 0xffffffff00047882 */ /* 0x000fc60000000000 */
[----:B------:R-:W-:Y:S05]  /*269e0*/  BRA.DIV UR4, `(.L_x_8571) ;  /* 0x0000007604187947 */ /* 0x000fea000b800000 */
[----:B-1----:R-:W1:Y:S02]  /*269f0*/  S2R R0, SR_TID.X ;  /* 0x0000000000007919 */ /* 0x002e640000002100 */
[----:B-1----:R-:W-:-:S04]  /*26a00*/  SHF.R.U32.HI R0, RZ, 0x5, R0 ;  /* 0x00000005ff007819 */ /* 0x002fc80000011600 */
[----:B------:R-:W-:-:S05]  /*26a10*/  LOP3.LUT R0, R0, 0x3, RZ, 0xc0, !PT ;  /* 0x0000000300007812 */ /* 0x000fca00078ec0ff */
[----:B------:R1:W2:Y:S02]  /*26a20*/  SHFL.IDX PT, R14, R0, RZ, 0x1f ;  /* 0x00001fff000e7589 */ /* 0x0002a400000e0000 */
.L_x_8853:
[----:B--2---:R-:W-:-:S13]  /*26a30*/  ISETP.NE.AND P0, PT, R14, RZ, PT ;  /* 0x000000ff0e00720c */ /* 0x004fda0003f05270 */
[----:B------:R-:W-:Y:S05]  /*26a40*/  @P0 BRA `(.L_x_8142) ;  /* 0x0000000000880947 */ /* 0x000fea0003800000 */
[----:B------:R-:W-:-:S03]  /*26a50*/  UMOV UR4, 0xffffffff ;  /* 0xffffffff00047882 */ /* 0x000fc60000000000 */
[----:B------:R-:W-:Y:S05]  /*26a60*/  BRA.DIV UR4, `(.L_x_8572) ;  /* 0x00000076042c7947 */ /* 0x000fea000b800000 */
[----:B------:R-:W-:-:S13]  /*26a70*/  ELECT P6, URZ, PT ;  /* 0x00000000003f782f */ /* 0x000fda00038c0000 */
.L_x_8856:
[----:B------:R-:W-:Y:S05]  /*26a80*/  @!P6 BRA `(.L_x_8142) ;  /* 0x000000000078e947 */ /* 0x000fea0003800000 */
[----:B------:R-:W-:-:S06]  /*26a90*/  ULOP3.LUT UR4, UR36, 0x2, URZ, 0xfc, !UPT ;  /* 0x0000000224047892 */ /* 0x000fcc000f8efc3f */
[----:B-1----:R-:W-:-:S05]  /*26aa0*/  IMAD.U32 R0, RZ, RZ, UR4 ;  /* 0x00000004ff007e24 */ /* 0x002fca000f8e00ff */
[----:B------:R-:W-:-:S13]  /*26ab0*/  ISETP.NE.AND P0, PT, R0, 0x3, PT ;  /* 0x000000030000780c */ /* 0x000fda0003f05270 */
[----:B------:R-:W-:Y:S05]  /*26ac0*/  @!P0 BRA `(.L_x_8573) ;  /* 0x0000000000048947 */ /* 0x000fea0003800000 */
[----:B------:R-:W-:Y:S01]  /*26ad0*/  BPT.TRAP 0x1 ;  /* 0x000000040000795c */ /* 0x000fe20000300000 */
.L_x_8573:
[----:B------:R-:W-:Y:S01]  /*26ae0*/  IMAD R5, R24, 0x8, R7 ;  /* 0x0000000818057824 */ /* 0x000fe200078e0207 */
[----:B------:R-:W-:Y:S01]  /*26af0*/  SHF.L.U32 R0, R28, 0x1f, RZ ;  /* 0x0000001f1c007819 */ /* 0x000fe200000006ff */
[----:B------:R-:W-:-:S03]  /*26b00*/  VIADD R24, R24, 0x1 ;  /* 0x0000000118187836 */ /* 0x000fc60000000000 */
[----:B------:R-:W1:Y:S02]  /*26b10*/  SYNCS.PHASECHK.TRANS64.TRYWAIT P1, [R5+URZ+0x28840], R0 ;  /* 0x02884000050075a7 */ /* 0x000e64000802017f */
[----:B------:R-:W-:-:S04]  /*26b20*/  ISETP.NE.AND P2, PT, R24, 0x2, PT ;  /* 0x000000021800780c */ /* 0x000fc80003f45270 */
[----:B------:R-:W-:Y:S01]  /*26b30*/  SEL R3, RZ, 0x1, P2 ;  /* 0x00000001ff037807 */ /* 0x000fe20001000000 */
[----:B-1----:R-:W-:Y:S08]  /*26b40*/  @!P1 BRA `(.L_x_8574) ;  /* 0x0000007400149947 */ /* 0x002ff00003800000 */
.L_x_8857:
[----:B------:R-:W-:Y:S02]  /*26b50*/  SEL R24, R24, RZ, P2 ;  /* 0x000000ff18187207 */ /* 0x000fe40001000000 */
[----:B------:R-:W-:Y:S01]  /*26b60*/  LOP3.LUT R2, R28, R3, RZ, 0x3c, !PT ;  /* 0x000000031c027212 */ /* 0x000fe200078e3cff */
[----:B------:R-:W-:Y:S06]  /*26b70*/  @!P0 BRA `(.L_x_8575) ;  /* 0x0000000000048947 */ /* 0x000fec0003800000 */
[----:B------:R-:W-:Y:S01]  /*26b80*/  BPT.TRAP 0x1 ;  /* 0x000000040000795c */ /* 0x000fe20000300000 */
.L_x_8575:
[----:B------:R-:W-:Y:S01]  /*26b90*/  IMAD R3, R24, 0x8, R7 ;  /* 0x0000000818037824 */ /* 0x000fe200078e0207 */
[----:B------:R-:W-:-:S04]  /*26ba0*/  SHF.L.U32 R2, R2, 0x1f, RZ ;  /* 0x0000001f02027819 */ /* 0x000fc800000006ff */
[----:B------:R-:W2:Y:S02]  /*26bb0*/  SYNCS.PHASECHK.TRANS64.TRYWAIT P1, [R3+URZ+0x28840], R2 ;  /* 0x02884002030075a7 */ /* 0x000ea4000802017f */
[----:B--2---:R-:W-:Y:S05]  /*26bc0*/  @!P1 BRA `(.L_x_8576) ;  /* 0x0000007400089947 */ /* 0x004fea0003800000 */
.L_x_8858:
[----:B------:R-:W-:Y:S05]  /*26bd0*/  @!P0 BRA `(.L_x_8577) ;  /* 0x0000000000048947 */ /* 0x000fea0003800000 */
[----:B------:R-:W-:Y:S01]  /*26be0*/  BPT.TRAP 0x1 ;  /* 0x000000040000795c */ /* 0x000fe20000300000 */
.L_x_8577:
[----:B------:R-:W3:Y:S02]  /*26bf0*/  SYNCS.PHASECHK.TRANS64.TRYWAIT P1, [R5+URZ+0x28860], R0 ;  /* 0x02886000050075a7 */ /* 0x000ee4000802017f */
[----:B---3--:R-:W-:Y:S05]  /*26c00*/  @!P1 BRA `(.L_x_8578) ;  /* 0x00000074000c9947 */ /* 0x008fea0003800000 */
.L_x_8859:
[----:B------:R-:W-:Y:S05]  /*26c10*/  @!P0 BRA `(.L_x_8579) ;  /* 0x0000000000048947 */ /* 0x000fea0003800000 */
[----:B------:R-:W-:Y:S01]  /*26c20*/  BPT.TRAP 0x1 ;  /* 0x000000040000795c */ /* 0x000fe20000300000 */
.L_x_8579:
[----:B----4-:R4:W0:Y:S02]  /*26c30*/  SYNCS.PHASECHK.TRANS64.TRYWAIT P0, [R3+URZ+0x28860], R2 ;  /* 0x02886002030075a7 */ /* 0x010824000800017f */
[----:B0-----:R-:W-:Y:S05]  /*26c40*/  @!P0 NANOSLEEP.SYNCS 0x989680 ;  /* 0x009896800000895d */ /* 0x001fea0003900000 */
[----:B------:R-:W0:Y:S02]  /*26c50*/  @!P0 SYNCS.PHASECHK.TRANS64 P0, [R3+URZ+0x28860], R2 ;  /* 0x02886002030085a7 */ /* 0x000e24000800007f */
[----:B0-----:R-:W-:Y:S05]  /*26c60*/  @!P0 BRA `(.L_x_8579) ;  /* 0xfffffffc00f08947 */ /* 0x001fea000383ffff */
.L_x_8142:
[----:B------:R-:W-:Y:S05]  /*26c70*/  BSYNC B9 ;  /* 0x0000000000097941 */ /* 0x000fea0003800000 */
.L_x_8139:
[----:B------:R-:W-:Y:S05]  /*26c80*/  EXIT ;  /* 0x000000000000794d */ /* 0x000fea0003800000 */
.L_x_8174:
[----:B0-----:R0:W1:Y:S02]  /*26c90*/  SYNCS.PHASECHK.TRANS64.TRYWAIT P6, [R89+URZ+0x28890], R100 ;  /* 0x02889064590075a7 */ /* 0x00106400080c017f */
[----:B-1----:R-:W-:Y:S05]  /*26ca0*/  @!P6 NANOSLEEP.SYNCS 0x989680 ;  /* 0x009896800000e95d */ /* 0x002fea0003900000 */
[----:B------:R-:W1:Y:S02]  /*26cb0*/  @!P6 SYNCS.PHASECHK.TRANS64 P6, [R89+URZ+0x28890], R100 ;  /* 0x028890645900e5a7 */ /* 0x000e6400080c007f */
[----:B-1----:R-:W-:Y:S05]  /*26cc0*/  @!P6 BRA `(.L_x_8174) ;  /* 0xfffffffc00f0e947 */ /* 0x002fea000383ffff */
[----:B------:R-:W-:Y:S05]  /*26cd0*/  BRA `(.L_x_8580) ;  /* 0xfffffdc800d07947 */ /* 0x000fea000383ffff */
.L_x_8175:
        /* <DEDUP_REMOVED lines=8> */
.L_x_8582:
[----:B------:R-:W-:Y:S05]  /*26d60*/  BSYNC B1 ;  /* 0x0000000000017941 */ /* 0x000fea0003800000 */
.L_x_8581:
        /* <DEDUP_REMOVED lines=8> */
.L_x_8583:
[----:B------:R-:W-:Y:S01]  /*26df0*/  IMAD.MOV.U32 R103, RZ, RZ, R14 ;  /* 0x000000ffff677224 */ /* 0x000fe200078e000e */
[----:B------:R-:W-:Y:S06]  /*26e00*/  BRA `(.L_x_8584) ;  /* 0xfffffdc800987947 */ /* 0x000fec000383ffff */
.L_x_8184:
        /* <DEDUP_REMOVED lines=8> */
.L_x_8586:
[----:B------:R-:W-:Y:S05]  /*26e90*/  BSYNC B1 ;  /* 0x0000000000017941 */ /* 0x000fea0003800000 */
.L_x_8585:
        /* <DEDUP_REMOVED lines=8> */
.L_x_8587:
[----:B------:R-:W-:Y:S01]  /*26f20*/  IMAD.MOV.U32 R69, RZ, RZ, R14 ;  /* 0x000000ffff457224 */ /* 0x000fe200078e000e */
[----:B------:R-:W-:Y:S06]  /*26f30*/  BRA `(.L_x_8588) ;  /* 0xfffffdd0002c7947 */ /* 0x000fec000383ffff */
.L_x_8193:
        /* <DEDUP_REMOVED lines=8> */
.L_x_8590:
[----:B------:R-:W-:Y:S05]  /*26fc0*/  BSYNC B1 ;  /* 0x0000000000017941 */ /* 0x000fea0003800000 */
.L_x_8589:
        /* <DEDUP_REMOVED lines=8> */
.L_x_8591:
[----:B------:R-:W-:Y:S01]  /*27050*/  IMAD.MOV.U32 R61, RZ, RZ, R14 ;  /* 0x000000ffff3d7224 */ /* 0x000fe200078e000e */
[----:B------:R-:W-:Y:S06]  /*27060*/  BRA `(.L_x_8592) ;  /* 0xfffffdd400c07947 */ /* 0x000fec000383ffff */
.L_x_8202:
        /* <DEDUP_REMOVED lines=8> */
.L_x_8594:
[----:B------:R-:W-:Y:S05]  /*270f0*/  BSYNC B1 ;  /* 0x0000000000017941 */ /* 0x000fea0003800000 */
.L_x_8593:
        /* <DEDUP_REMOVED lines=8> */
.L_x_8595:
[----:B------:R-:W-:Y:S01]  /*27180*/  IMAD.MOV.U32 R51, RZ, RZ, R14 ;  /* 0x000000ffff337224 */ /* 0x000fe200078e000e */
[----:B------:R-:W-:Y:S06]  /*27190*/  BRA `(.L_x_8596) ;  /* 0xfffffddc00507947 */ /* 0x000fec000383ffff */
.L_x_8214:
[----:B-1----:R1:W2:Y:S02]  /*271a0*/  SYNCS.PHASECHK.TRANS64.TRYWAIT P4, [R89+URZ+0x28890], R100 ;  /* 0x02889064590075a7 */ /* 0x0022a4000808017f */
[----:B--2---:R-:W-:Y:S05]  /*271b0*/  @!P4 NANOSLEEP.SYNCS 0x989680 ;  /* 0x009896800000c95d */ /* 0x004fea0003900000 */
[----:B------:R-:W2:Y:S02]  /*271c0*/  @!P4 SYNCS.PHASECHK.TRANS64 P4, [R89+URZ+0x28890], R100 ;  /* 0x028890645900c5a7 */ /* 0x000ea4000808007f */
[----:B--2---:R-:W-:Y:S05]  /*271d0*/  @!P4 BRA `(.L_x_8214) ;  /* 0xfffffffc00f0c947 */ /* 0x004fea000383ffff */
[----:B------:R-:W-:Y:S05]  /*271e0*/  BRA `(.L_x_8597) ;  /* 0xfffffdec00887947 */ /* 0x000fea000383ffff */
.L_x_8215:
        /* <DEDUP_REMOVED lines=8> */
.L_x_8599:
[----:B------:R-:W-:Y:S05]  /*27270*/  BSYNC B1 ;  /* 0x0000000000017941 */ /* 0x000fea0003800000 */
.L_x_8598:
        /* <DEDUP_REMOVED lines=8> */
.L_x_8600:
[----:B------:R-:W-:Y:S01]  /*27300*/  IMAD.MOV.U32 R104, RZ, RZ, R14 ;  /* 0x000000ffff687224 */ /* 0x000fe200078e000e */
[----:B------:R-:W-:Y:S06]  /*27310*/  BRA `(.L_x_8601) ;  /* 0xfffffdec00547947 */ /* 0x000fec000383ffff */
.L_x_8220:
[----:B------:R-:W-:Y:S01]  /*27320*/  BSSY B1, `(.L_x_8602) ;  /* 0x0000008000017945 */ /* 0x000fe20003800000 */
[----:B---3--:R-:W-:Y:S02]  /*27330*/  IMAD.MOV.U32 R13, RZ, RZ, R101 ;  /* 0x000000ffff0d7224 */ /* 0x008fe400078e0065 */
[----:B------:R-:W-:Y:S02]  /*27340*/  IMAD.MOV.U32 R12, RZ, RZ, 0x1 ;  /* 0x00000001ff0c7424 */ /* 0x000fe400078e00ff */
[----:B--2---:R-:W-:Y:S02]  /*27350*/  IMAD.MOV.U32 R11, RZ, RZ, 0x181f ;  /* 0x0000181fff0b7424 */ /* 0x004fe400078e00ff */
[----:B------:R-:W-:-:S07]  /*27360*/  IMAD.MOV.U32 R15, RZ, RZ, -0x1 ;  /* 0xffffffffff0f7424 */ /* 0x000fce00078e00ff */
[----:B01----:R-:W-:Y:S05]  /*27370*/  WARPSYNC.COLLECTIVE R15, `(.L_x_8603) ;  /* 0x000000000f087348 */ /* 0x003fea0003c00000 */
[----:B------:R2:W3:Y:S02]  /*27380*/  SHFL.IDX P6, R14, R13, R12, R11 ;  /* 0x0000000c0d0e7389 */ /* 0x0004e400000c000b */
[----:B0123--:R-:W-:Y:S01]  /*27390*/  ENDCOLLECTIVE ;  /* 0x000000000000791b */ /* 0x00ffe20003800000 */
.L_x_8603:
[----:B------:R-:W-:Y:S05]  /*273a0*/  BSYNC B1 ;  /* 0x0000000000017941 */ /* 0x000fea0003800000 */
.L_x_8602:
        /* <DEDUP_REMOVED lines=8> */
.L_x_8604:
[----:B------:R-:W-:Y:S01]  /*27430*/  IMAD.MOV.U32 R46, RZ, RZ, R14 ;  /* 0x000000ffff2e7224 */ /* 0x000fe200078e000e */
[----:B------:R-:W-:Y:S06]  /*27440*/  BRA `(.L_x_8605) ;  /* 0xfffffdf400047947 */ /* 0x000fec000383ffff */
.L_x_8225:
[----:B------:R-:W-:Y:S01]  /*27450*/  BSSY B1, `(.L_x_8606) ;  /* 0x0000008000017945 */ /* 0x000fe20003800000 */
[----:B--23--:R-:W-:Y:S02]  /*27460*/  IMAD.MOV.U32 R13, RZ, RZ, R101 ;  /* 0x000000ffff0d7224 */ /* 0x00cfe400078e0065 */
[----:B------:R-:W-:Y:S02]  /*27470*/  IMAD.MOV.U32 R12, RZ, RZ, 0x2 ;  /* 0x00000002ff0c7424 */ /* 0x000fe400078e00ff */
[----:B0-----:R-:W-:Y:S02]  /*27480*/  IMAD.MOV.U32 R11, RZ, RZ, 0x181f ;  /* 0x0000181fff0b7424 */ /* 0x001fe400078e00ff */
[----:B------:R-:W-:-:S07]  /*27490*/  IMAD.MOV.U32 R15, RZ, RZ, -0x1 ;  /* 0xffffffffff0f7424 */ /* 0x000fce00078e00ff */
[----:B-1--4-:R-:W-:Y:S05]  /*274a0*/  WARPSYNC.COLLECTIVE R15, `(.L_x_8607) ;  /* 0x000000000f087348 */ /* 0x012fea0003c00000 */
[----:B------:R0:W2:Y:S02]  /*274b0*/  SHFL.IDX P6, R14, R13, R12, R11 ;  /* 0x0000000c0d0e7389 */ /* 0x0000a400000c000b */
[----:B012-4-:R-:W-:Y:S01]  /*274c0*/  ENDCOLLECTIVE ;  /* 0x000000000000791b */ /* 0x017fe20003800000 */
.L_x_8607:
[----:B------:R-:W-:Y:S05]  /*274d0*/  BSYNC B1 ;  /* 0x0000000000017941 */ /* 0x000fea0003800000 */
.L_x_8606:
        /* <DEDUP_REMOVED lines=8> */
.L_x_8608:
[----:B------:R-:W-:Y:S01]  /*27560*/  IMAD.MOV.U32 R46, RZ, RZ, R14 ;  /* 0x000000ffff2e7224 */ /* 0x000fe200078e000e */
[----:B------:R-:W-:Y:S06]  /*27570*/  BRA `(.L_x_8609) ;  /* 0xfffffdf800c07947 */ /* 0x000fec000383ffff */
.L_x_8230:
        /* <DEDUP_REMOVED lines=8> */
.L_x_8611:
[----:B------:R-:W-:Y:S05]  /*27600*/  BSYNC B1 ;  /* 0x0000000000017941 */ /* 0x000fea0003800000 */
.L_x_8610:
        /* <DEDUP_REMOVED lines=8> */
.L_x_8612:
[----:B------:R-:W-:Y:S01]  /*27690*/  IMAD.MOV.U32 R106, RZ, RZ, R14 ;  /* 0x000000ffff6a7224 */ /* 0x000fe200078e000e */
[----:B------:R-:W-:Y:S06]  /*276a0*/  BRA `(.L_x_8613) ;  /* 0xfffffe0000707947 */ /* 0x000fec000383ffff */
.L_x_8235:
[----:B0-----:R0:W1:Y:S02]  /*276b0*/  SYNCS.PHASECHK.TRANS64.TRYWAIT P3, [R89+URZ+0x28890], R100 ;  /* 0x02889064590075a7 */ /* 0x001064000806017f */
[----:B-1----:R-:W-:Y:S05]  /*276c0*/  @!P3 NANOSLEEP.SYNCS 0x989680 ;  /* 0x009896800000b95d */ /* 0x002fea0003900000 */
[----:B------:R-:W1:Y:S02]  /*276d0*/  @!P3 SYNCS.PHASECHK.TRANS64 P3, [R89+URZ+0x28890], R100 ;  /* 0x028890645900b5a7 */ /* 0x000e64000806007f */
[----:B-1----:R-:W-:Y:S05]  /*276e0*/  @!P3 BRA `(.L_x_8235) ;  /* 0xfffffffc00f0b947 */ /* 0x002fea000383ffff */
[----:B------:R-:W-:Y:S05]  /*276f0*/  BRA `(.L_x_8614) ;  /* 0xfffffe08007c7947 */ /* 0x000fea000383ffff */
.L_x_8236:
        /* <DEDUP_REMOVED lines=8> */
.L_x_8616:
[----:B------:R-:W-:Y:S05]  /*27780*/  BSYNC B1 ;  /* 0x0000000000017941 */ /* 0x000fea0003800000 */
.L_x_8615:
        /* <DEDUP_REMOVED lines=8> */
.L_x_8617:
[----:B------:R-:W-:Y:S05]  /*27810*/  BRA `(.L_x_8618) ;  /* 0xfffffe08009c7947 */ /* 0x000fea000383ffff */
.L_x_8239:
[----:B------:R-:W-:Y:S01]  /*27820*/  BSSY B1, `(.L_x_8619) ;  /* 0x0000008000017945 */ /* 0x000fe20003800000 */
[----:B----4-:R-:W-:Y:S02]  /*27830*/  IMAD.MOV.U32 R13, RZ, RZ, R45 ;  /* 0x000000ffff0d7224 */ /* 0x010fe400078e002d */
[----:B------:R-:W-:Y:S02]  /*27840*/  IMAD.MOV.U32 R12, RZ, RZ, 0x1 ;  /* 0x00000001ff0c7424 */ /* 0x000fe400078e00ff */
[----:B------:R-:W-:Y:S02]  /*27850*/  IMAD.MOV.U32 R11, RZ, RZ, 0x181f ;  /* 0x0000181fff0b7424 */ /* 0x000fe400078e00ff */
[----:B------:R-:W-:-:S07]  /*27860*/  IMAD.MOV.U32 R15, RZ, RZ, -0x1 ;  /* 0xffffffffff0f7424 */ /* 0x000fce00078e00ff */
[----:B0123--:R-:W-:Y:S05]  /*27870*/  WARPSYNC.COLLECTIVE R15, `(.L_x_8620) ;  /* 0x000000000f087348 */ /* 0x00ffea0003c00000 */
[----:B---3--:R3:W4:Y:S02]  /*27880*/  SHFL.IDX P6, R14, R13, R12, R11 ;  /* 0x0000000c0d0e7389 */ /* 0x00872400000c000b */
[----:B01234-:R-:W-:Y:S01]  /*27890*/  ENDCOLLECTIVE ;  /* 0x000000000000791b */ /* 0x01ffe20003800000 */
.L_x_8620:
[----:B------:R-:W-:Y:S05]  /*278a0*/  BSYNC B1 ;  /* 0x0000000000017941 */ /* 0x000fea0003800000 */
.L_x_8619:
        /* <DEDUP_REMOVED lines=8> */
.L_x_8621:
[----:B------:R-:W-:Y:S05]  /*27930*/  BRA `(.L_x_8622) ;  /* 0xfffffe08009c7947 */ /* 0x000fea000383ffff */
.L_x_8242:
        /* <DEDUP_REMOVED lines=8> */
.L_x_8624:
[----:B------:R-:W-:Y:S05]  /*279c0*/  BSYNC B1 ;  /* 0x0000000000017941 */ /* 0x000fea0003800000 */
.L_x_8623:
        /* <DEDUP_REMOVED lines=8> */
.L_x_8625:
[----:B------:R-:W-:Y:S05]  /*27a50*/  BRA `(.L_x_8626) ;  /* 0xfffffe0800a07947 */ /* 0x000fea000383ffff */
.L_x_8245:
        /* <DEDUP_REMOVED lines=8> */
.L_x_8628:
[----:B------:R-:W-:Y:S05]  /*27ae0*/  BSYNC B1 ;  /* 0x0000000000017941 */ /* 0x000fea0003800000 */
.L_x_8627:
        /* <DEDUP_REMOVED lines=8> */
.L_x_8629:
[----:B------:R-:W-:Y:S05]  /*27b70*/  BRA `(.L_x_8630) ;  /* 0xfffffe0800a47947 */ /* 0x000fea000383ffff */
.L_x_8249:
[----:B------:R0:W0:Y:S02]  /*27b80*/  SYNCS.PHASECHK.TRANS64.TRYWAIT P4, [R89+URZ+0x288b0], R100 ;  /* 0x0288b064590075a7 */ /* 0x000024000808017f */
[----:B0-----:R-:W-:Y:S05]  /*27b90*/  @!P4 NANOSLEEP.SYNCS 0x989680 ;  /* 0x009896800000c95d */ /* 0x001fea0003900000 */
[----:B------:R-:W0:Y:S02]  /*27ba0*/  @!P4 SYNCS.PHASECHK.TRANS64 P4, [R89+URZ+0x288b0], R100 ;  /* 0x0288b0645900c5a7 */ /* 0x000e24000808007f */
[----:B0-----:R-:W-:Y:S05]  /*27bb0*/  @!P4 BRA `(.L_x_8249) ;  /* 0xfffffffc00f0c947 */ /* 0x001fea000383ffff */
[----:B------:R-:W-:Y:S05]  /*27bc0*/  BRA `(.L_x_8631) ;  /* 0xfffffe0c00207947 */ /* 0x000fea000383ffff */
.L_x_8271:
[----:B--2---:R0:W5:Y:S01]  /*27bd0*/  LDL R13, [R1+0x34] ;  /* 0x00003400010d7983 */ /* 0x0041620000100800 */
[----:B------:R-:W-:Y:S01]  /*27be0*/  BSSY B0, `(.L_x_8632) ;  /* 0x0000007000007945 */ /* 0x000fe20003800000 */
[----:B------:R-:W-:Y:S02]  /*27bf0*/  IMAD.MOV.U32 R12, RZ, RZ, RZ ;  /* 0x000000ffff0c7224 */ /* 0x000fe400078e00ff */
[----:B------:R-:W-:Y:S02]  /*27c00*/  IMAD.MOV.U32 R11, RZ, RZ, 0x1f ;  /* 0x0000001fff0b7424 */ /* 0x000fe400078e00ff */
[----:B------:R-:W-:-:S07]  /*27c10*/  IMAD.MOV.U32 R15, RZ, RZ, -0x1 ;  /* 0xffffffffff0f7424 */ /* 0x000fce00078e00ff */
[----:B01--45:R-:W-:Y:S05]  /*27c20*/  WARPSYNC.COLLECTIVE R15, `(.L_x_8633) ;  /* 0x000000000f087348 */ /* 0x033fea0003c00000 */
[----:B-----5:R2:W3:Y:S02]  /*27c30*/  SHFL.IDX P6, R14, R13, R12, R11 ;  /* 0x0000000c0d0e7389 */ /* 0x0204e400000c000b */
[----:B01234-:R-:W-:Y:S01]  /*27c40*/  ENDCOLLECTIVE ;  /* 0x000000000000791b */ /* 0x01ffe20003800000 */
.L_x_8633:
[----:B------:R-:W-:Y:S05]  /*27c50*/  BSYNC B0 ;  /* 0x0000000000007941 */ /* 0x000fea0003800000 */
.L_x_8632:
[----:B------:R-:W-:Y:S01]  /*27c60*/  IMAD.MOV.U32 R201, RZ, RZ, R14 ;  /* 0x000000ffffc97224 */ /* 0x000fe200078e000e */
[----:B------:R-:W-:Y:S06]  /*27c70*/  BRA `(.L_x_8634) ;  /* 0xfffffe1800e87947 */ /* 0x000fec000383ffff */
.L_x_8283:
[----:B------:R-:W-:Y:S01]  /*27c80*/  BSSY B1, `(.L_x_8635) ;  /* 0x0000008000017945 */ /* 0x000fe20003800000 */
[----:B------:R-:W-:Y:S02]  /*27c90*/  IMAD.MOV.U32 R13, RZ, RZ, R6 ;  /* 0x000000ffff0d7224 */ /* 0x000fe400078e0006 */
[----:B------:R-:W-:Y:S02]  /*27ca0*/  IMAD.MOV.U32 R12, RZ, RZ, RZ ;  /* 0x000000ffff0c7224 */ /* 0x000fe400078e00ff */
[----:B------:R-:W-:Y:S02]  /*27cb0*/  IMAD.MOV.U32 R11, RZ, RZ, 0x181f ;  /* 0x0000181fff0b7424 */ /* 0x000fe400078e00ff */
[----:B------:R-:W-:-:S07]  /*27cc0*/  IMAD.MOV.U32 R15, RZ, RZ, -0x1 ;  /* 0xffffffffff0f7424 */ /* 0x000fce00078e00ff */
[----:B-1--4-:R-:W-:Y:S05]  /*27cd0*/  WARPSYNC.COLLECTIVE R15, `(.L_x_8636) ;  /* 0x000000000f087348 */ /* 0x012fea0003c00000 */
[----:B------:R0:W2:Y:S02]  /*27ce0*/  SHFL.IDX P6, R14, R13, R12, R11 ;  /* 0x0000000c0d0e7389 */ /* 0x0000a400000c000b */
[----:B012-4-:R-:W-:Y:S01]  /*27cf0*/  ENDCOLLECTIVE ;  /* 0x000000000000791b */ /* 0x017fe20003800000 */
.L_x_8636:
[----:B------:R-:W-:Y:S05]  /*27d00*/  BSYNC B1 ;  /* 0x0000000000017941 */ /* 0x000fea0003800000 */
.L_x_8635:
        /* <DEDUP_REMOVED lines=8> */
.L_x_8637:
[----:B------:R-:W-:Y:S02]  /*27d90*/  IMAD.MOV.U32 R13, RZ, RZ, R8 ;  /* 0x000000ffff0d7224 */ /* 0x000fe400078e0008 */
[----:B------:R-:W-:-:S07]  /*27da0*/  IMAD.MOV.U32 R3, RZ, RZ, R14 ;  /* 0x000000ffff037224 */ /* 0x000fce00078e000e */
[----:B------:R-:W-:Y:S05]  /*27db0*/  WARPSYNC.COLLECTIVE R15, `(.L_x_8638) ;  /* 0x000000000f087348 */ /* 0x000fea0003c00000 */
[----:B------:R0:W1:Y:S02]  /*27dc0*/  SHFL.IDX P6, R14, R13, R12, R11 ;  /* 0x0000000c0d0e7389 */ /* 0x00006400000c000b */
[----:B01----:R-:W-:Y:S01]  /*27dd0*/  ENDCOLLECTIVE ;  /* 0x000000000000791b */ /* 0x003fe20003800000 */
.L_x_8638:
[----:B------:R-:W-:Y:S02]  /*27de0*/  IMAD.MOV.U32 R13, RZ, RZ, R7 ;  /* 0x000000ffff0d7224 */ /* 0x000fe400078e0007 */
[----:B------:R-:W-:-:S07]  /*27df0*/  IMAD.MOV.U32 R4, RZ, RZ, R14 ;  /* 0x000000ffff047224 */ /* 0x000fce00078e000e */
[----:B------:R-:W-:Y:S05]  /*27e00*/  WARPSYNC.COLLECTIVE R15, `(.L_x_8639) ;  /* 0x000000000f087348 */ /* 0x000fea0003c00000 */
[----:B------:R0:W1:Y:S02]  /*27e10*/  SHFL.IDX P6, R14, R13, R12, R11 ;  /* 0x0000000c0d0e7389 */ /* 0x00006400000c000b */
[----:B01----:R-:W-:Y:S01]  /*27e20*/  ENDCOLLECTIVE ;  /* 0x000000000000791b */ /* 0x003fe20003800000 */
.L_x_8639:
[----:B------:R-:W-:Y:S05]  /*27e30*/  BRA `(.L_x_8640) ;  /* 0xfffffe20004c7947 */ /* 0x000fea000383ffff */
.L_x_8286:
[----:B------:R-:W-:Y:S01]  /*27e40*/  BSSY B1, `(.L_x_8641) ;  /* 0x0000008000017945 */ /* 0x000fe20003800000 */
[----:B------:R-:W-:Y:S02]  /*27e50*/  IMAD.MOV.U32 R13, RZ, RZ, R6 ;  /* 0x000000ffff0d7224 */ /* 0x000fe400078e0006 */
[----:B------:R-:W-:Y:S02]  /*27e60*/  IMAD.MOV.U32 R12, RZ, RZ, 0x1 ;  /* 0x00000001ff0c7424 */ /* 0x000fe400078e00ff */
[----:B------:R-:W-:Y:S02]  /*27e70*/  IMAD.MOV.U32 R11, RZ, RZ, 0x181f ;  /* 0x0000181fff0b7424 */ /* 0x000fe400078e00ff */
[----:B------:R-:W-:-:S07]  /*27e80*/  IMAD.MOV.U32 R15, RZ, RZ, -0x1 ;  /* 0xffffffffff0f7424 */ /* 0x000fce00078e00ff */
[----:B----4-:R-:W-:Y:S05]  /*27e90*/  WARPSYNC.COLLECTIVE R15, `(.L_x_8642) ;  /* 0x000000000f087348 */ /* 0x010fea0003c00000 */
[----:B------:R0:W1:Y:S02]  /*27ea0*/  SHFL.IDX P6, R14, R13, R12, R11 ;  /* 0x0000000c0d0e7389 */ /* 0x00006400000c000b */
[----:B01--4-:R-:W-:Y:S01]  /*27eb0*/  ENDCOLLECTIVE ;  /* 0x000000000000791b */ /* 0x013fe20003800000 */
.L_x_8642:
[----:B------:R-:W-:Y:S05]  /*27ec0*/  BSYNC B1 ;  /* 0x0000000000017941 */ /* 0x000fea0003800000 */
.L_x_8641:
        /* <DEDUP_REMOVED lines=8> */
.L_x_8643:
[----:B------:R-:W-:Y:S02]  /*27f50*/  IMAD.MOV.U32 R13, RZ, RZ, R8 ;  /* 0x000000ffff0d7224 */ /* 0x000fe400078e0008 */
[----:B------:R-:W-:-:S07]  /*27f60*/  IMAD.MOV.U32 R3, RZ, RZ, R14 ;  /* 0x000000ffff037224 */ /* 0x000fce00078e000e */
[----:B------:R-:W-:Y:S05]  /*27f70*/  WARPSYNC.COLLECTIVE R15, `(.L_x_8644) ;  /* 0x000000000f087348 */ /* 0x000fea0003c00000 */
[----:B------:R0:W1:Y:S02]  /*27f80*/  SHFL.IDX P6, R14, R13, R12, R11 ;  /* 0x0000000c0d0e7389 */ /* 0x00006400000c000b */
[----:B01----:R-:W-:Y:S01]  /*27f90*/  ENDCOLLECTIVE ;  /* 0x000000000000791b */ /* 0x003fe20003800000 */
.L_x_8644:
[----:B------:R-:W-:Y:S02]  /*27fa0*/  IMAD.MOV.U32 R13, RZ, RZ, R7 ;  /* 0x000000ffff0d7224 */ /* 0x000fe400078e0007 */
[----:B------:R-:W-:-:S07]  /*27fb0*/  IMAD.MOV.U32 R4, RZ, RZ, R14 ;  /* 0x000000ffff047224 */ /* 0x000fce00078e000e */
[----:B------:R-:W-:Y:S05]  /*27fc0*/  WARPSYNC.COLLECTIVE R15, `(.L_x_8645) ;  /* 0x000000000f087348 */ /* 0x000fea0003c00000 */
[----:B------:R0:W1:Y:S02]  /*27fd0*/  SHFL.IDX P6, R14, R13, R12, R11 ;  /* 0x0000000c0d0e7389 */ /* 0x00006400000c000b */
[----:B01----:R-:W-:Y:S01]  /*27fe0*/  ENDCOLLECTIVE ;  /* 0x000000000000791b */ /* 0x003fe20003800000 */
.L_x_8645:
[----:B------:R-:W-:Y:S05]  /*27ff0*/  BRA `(.L_x_8646) ;  /* 0xfffffe2000b87947 */ /* 0x000fea000383ffff */
.L_x_8289:
[----:B------:R-:W-:Y:S01]  /*28000*/  BSSY B1, `(.L_x_8647) ;  /* 0x0000008000017945 */ /* 0x000fe20003800000 */
[----:B0-----:R-:W-:Y:S02]  /*28010*/  IMAD.MOV.U32 R13, RZ, RZ, R6 ;  /* 0x000000ffff0d7224 */ /* 0x001fe400078e0006 */
[----:B------:R-:W-:Y:S02]  /*28020*/  IMAD.MOV.U32 R12, RZ, RZ, 0x2 ;  /* 0x00000002ff0c7424 */ /* 0x000fe400078e00ff */
[----:B------:R-:W-:Y:S02]  /*28030*/  IMAD.MOV.U32 R11, RZ, RZ, 0x181f ;  /* 0x0000181fff0b7424 */ /* 0x000fe400078e00ff */
[----:B------:R-:W-:-:S07]  /*28040*/  IMAD.MOV.U32 R15, RZ, RZ, -0x1 ;  /* 0xffffffffff0f7424 */ /* 0x000fce00078e00ff */
[----:B----4-:R-:W-:Y:S05]  /*28050*/  WARPSYNC.COLLECTIVE R15, `(.L_x_8648) ;  /* 0x000000000f087348 */ /* 0x010fea0003c00000 */
[----:B------:R0:W1:Y:S02]  /*28060*/  SHFL.IDX P6, R14, R13, R12, R11 ;  /* 0x0000000c0d0e7389 */ /* 0x00006400000c000b */
[----:B01--4-:R-:W-:Y:S01]  /*28070*/  ENDCOLLECTIVE ;  /* 0x000000000000791b */ /* 0x013fe20003800000 */
.L_x_8648:
[----:B------:R-:W-:Y:S05]  /*28080*/  BSYNC B1 ;  /* 0x0000000000017941 */ /* 0x000fea0003800000 */
.L_x_8647:
        /* <DEDUP_REMOVED lines=8> */
.L_x_8649:
[----:B------:R-:W-:Y:S02]  /*28110*/  IMAD.MOV.U32 R13, RZ, RZ, R8 ;  /* 0x000000ffff0d7224 */ /* 0x000fe400078e0008 */
[----:B------:R-:W-:-:S07]  /*28120*/  IMAD.MOV.U32 R3, RZ, RZ, R14 ;  /* 0x000000ffff037224 */ /* 0x000fce00078e000e */
[----:B------:R-:W-:Y:S05]  /*28130*/  WARPSYNC.COLLECTIVE R15, `(.L_x_8650) ;  /* 0x000000000f087348 */ /* 0x000fea0003c00000 */
[----:B------:R0:W1:Y:S02]  /*28140*/  SHFL.IDX P6, R14, R13, R12, R11 ;  /* 0x0000000c0d0e7389 */ /* 0x00006400000c000b */
[----:B01----:R-:W-:Y:S01]  /*28150*/  ENDCOLLECTIVE ;  /* 0x000000000000791b */ /* 0x003fe20003800000 */
.L_x_8650:
[----:B------:R-:W-:Y:S02]  /*28160*/  IMAD.MOV.U32 R13, RZ, RZ, R7 ;  /* 0x000000ffff0d7224 */ /* 0x000fe400078e0007 */
[----:B------:R-:W-:-:S07]  /*28170*/  IMAD.MOV.U32 R4, RZ, RZ, R14 ;  /* 0x000000ffff047224 */ /* 0x000fce00078e000e */
[----:B------:R-:W-:Y:S05]  /*28180*/  WARPSYNC.COLLECTIVE R15, `(.L_x_8651) ;  /* 0x000000000f087348 */ /* 0x000fea0003c00000 */
[----:B------:R0:W1:Y:S02]  /*28190*/  SHFL.IDX P6, R14, R13, R12, R11 ;  /* 0x0000000c0d0e7389 */ /* 0x00006400000c000b */
[----:B01----:R-:W-:Y:S01]  /*281a0*/  ENDCOLLECTIVE ;  /* 0x000000000000791b */ /* 0x003fe20003800000 */
.L_x_8651:
[----:B------:R-:W-:Y:S05]  /*281b0*/  BRA `(.L_x_8652) ;  /* 0xfffffe24001c7947 */ /* 0x000fea000383ffff */
.L_x_8292:
        /* <DEDUP_REMOVED lines=8> */
.L_x_8654:
[----:B------:R-:W-:Y:S05]  /*28240*/  BSYNC B1 ;  /* 0x0000000000017941 */ /* 0x000fea0003800000 */
.L_x_8653:
        /* <DEDUP_REMOVED lines=8> */
.L_x_8655:
[----:B------:R-:W-:Y:S02]  /*282d0*/  IMAD.MOV.U32 R13, RZ, RZ, R8 ;  /* 0x000000ffff0d7224 */ /* 0x000fe400078e0008 */
[----:B------:R-:W-:-:S07]  /*282e0*/  IMAD.MOV.U32 R3, RZ, RZ, R14 ;  /* 0x000000ffff037224 */ /* 0x000fce00078e000e */
[----:B------:R-:W-:Y:S05]  /*282f0*/  WARPSYNC.COLLECTIVE R15, `(.L_x_8656) ;  /* 0x000000000f087348 */ /* 0x000fea0003c00000 */
[----:B------:R0:W1:Y:S02]  /*28300*/  SHFL.IDX P6, R14, R13, R12, R11 ;  /* 0x0000000c0d0e7389 */ /* 0x00006400000c000b */
[----:B01----:R-:W-:Y:S01]  /*28310*/  ENDCOLLECTIVE ;  /* 0x000000000000791b */ /* 0x003fe20003800000 */
.L_x_8656:
[----:B------:R-:W-:Y:S02]  /*28320*/  IMAD.MOV.U32 R13, RZ, RZ, R7 ;  /* 0x000000ffff0d7224 */ /* 0x000fe400078e0007 */
[----:B------:R-:W-:-:S07]  /*28330*/  IMAD.MOV.U32 R4, RZ, RZ, R14 ;  /* 0x000000ffff047224 */ /* 0x000fce00078e000e */
[----:B------:R-:W-:Y:S05]  /*28340*/  WARPSYNC.COLLECTIVE R15, `(.L_x_8657) ;  /* 0x000000000f087348 */ /* 0x000fea0003c00000 */
[----:B------:R0:W1:Y:S02]  /*28350*/  SHFL.IDX P6, R14, R13, R12, R11 ;  /* 0x0000000c0d0e7389 */ /* 0x00006400000c000b */
[----:B01----:R-:W-:Y:S01]  /*28360*/  ENDCOLLECTIVE ;  /* 0x000000000000791b */ /* 0x003fe20003800000 */
.L_x_8657:
[----:B------:R-:W-:Y:S05]  /*28370*/  BRA `(.L_x_8658) ;  /* 0xfffffe2400887947 */ /* 0x000fea000383ffff */
.L_x_8296:
[----:B0-----:R0:W1:Y:S02]  /*28380*/  SYNCS.PHASECHK.TRANS64.TRYWAIT P0, [R18+URZ+0x28800], R5 ;  /* 0x02880005120075a7 */ /* 0x001064000800017f */
[----:B-1----:R-:W-:Y:S05]  /*28390*/  @!P0 NANOSLEEP.SYNCS 0x989680 ;  /* 0x009896800000895d */ /* 0x002fea0003900000 */
[----:B------:R-:W1:Y:S02]  /*283a0*/  @!P0 SYNCS.PHASECHK.TRANS64 P0, [R18+URZ+0x28800], R5 ;  /* 0x02880005120085a7 */ /* 0x000e64000800007f */
[----:B-1----:R-:W-:Y:S05]  /*283b0*/  @!P0 BRA `(.L_x_8296) ;  /* 0xfffffffc00f08947 */ /* 0x002fea000383ffff */
[----:B------:R-:W-:Y:S05]  /*283c0*/  BRA `(.L_x_8659) ;  /* 0xfffffe28004c7947 */ /* 0x000fea000383ffff */
.L_x_8312:
[----:B------:R-:W0:Y:S01]  /*283d0*/  LDC R55, c[0x0][0x3f4] ;  /* 0x0000fd00ff377b82 */ /* 0x000e220000000800 */
[----:B------:R-:W-:Y:S01]  /*283e0*/  BSSY B1, `(.L_x_8660) ;  /* 0x0000008000017945 */ /* 0x000fe20003800000 */
[----:B--2---:R-:W-:Y:S02]  /*283f0*/  IMAD.MOV.U32 R13, RZ, RZ, R35 ;  /* 0x000000ffff0d7224 */ /* 0x004fe400078e0023 */
[----:B------:R-:W-:Y:S02]  /*28400*/  IMAD.MOV.U32 R12, RZ, RZ, RZ ;  /* 0x000000ffff0c7224 */ /* 0x000fe400078e00ff */
[----:B------:R-:W-:Y:S02]  /*28410*/  IMAD.MOV.U32 R11, RZ, RZ, 0x181f ;  /* 0x0000181fff0b7424 */ /* 0x000fe400078e00ff */
[----:B------:R-:W-:-:S07]  /*28420*/  IMAD.MOV.U32 R15, RZ, RZ, -0x1 ;  /* 0xffffffffff0f7424 */ /* 0x000fce00078e00ff */
[----:B01--4-:R-:W-:Y:S05]  /*28430*/  WARPSYNC.COLLECTIVE R15, `(.L_x_8661) ;  /* 0x000000000f087348 */ /* 0x013fea0003c00000 */
[----:B------:R2:W3:Y:S02]  /*28440*/  SHFL.IDX P6, R14, R13, R12, R11 ;  /* 0x0000000c0d0e7389 */ /* 0x0004e400000c000b */
[----:B01234-:R-:W-:Y:S01]  /*28450*/  ENDCOLLECTIVE ;  /* 0x000000000000791b */ /* 0x01ffe20003800000 */
.L_x_8661:
[----:B------:R-:W-:Y:S05]  /*28460*/  BSYNC B1 ;  /* 0x0000000000017941 */ /* 0x000fea0003800000 */
.L_x_8660:
[----:B------:R-:W-:Y:S01]  /*28470*/  IMAD.MOV.U32 R13, RZ, RZ, R32 ;  /* 0x000000ffff0d7224 */ /* 0x000fe200078e0020 */
[----:B------:R-:W-:Y:S01]  /*28480*/  ISETP.GE.AND P0, PT, R16, R55, PT ;  /* 0x000000371000720c */ /* 0x000fe20003f06270 */
[----:B------:R-:W-:Y:S02]  /*28490*/  IMAD.MOV.U32 R12, RZ, RZ, RZ ;  /* 0x000000ffff0c7224 */ /* 0x000fe400078e00ff */
[----:B------:R-:W-:Y:S02]  /*284a0*/  IMAD.MOV.U32 R11, RZ, RZ, 0x181f ;  /* 0x0000181fff0b7424 */ /* 0x000fe400078e00ff */
[----:B------:R-:W-:Y:S02]  /*284b0*/  IMAD.MOV.U32 R15, RZ, RZ, -0x1 ;  /* 0xffffffffff0f7424 */ /* 0x000fe400078e00ff */
[----:B------:R-:W-:Y:S02]  /*284c0*/  IMAD.MOV.U32 R0, RZ, RZ, R14 ;  /* 0x000000ffff007224 */ /* 0x000fe400078e000e */
[----:B------:R-:W-:-:S07]  /*284d0*/  IMAD R3, R196, R5, RZ ;  /* 0x00000005c4037224 */ /* 0x000fce00078e02ff */
[----:B------:R-:W-:Y:S05]  /*284e0*/  WARPSYNC.COLLECTIVE R15, `(.L_x_8662) ;  /* 0x000000000f087348 */ /* 0x000fea0003c00000 */
[----:B------:R0:W1:Y:S02]  /*284f0*/  SHFL.IDX P6, R14, R13, R12, R11 ;  /* 0x0000000c0d0e7389 */ /* 0x00006400000c000b */
[----:B01----:R-:W-:Y:S01]  /*28500*/  ENDCOLLECTIVE ;  /* 0x000000000000791b */ /* 0x003fe20003800000 */
.L_x_8662:
[----:B------:R-:W-:Y:S01]  /*28510*/  ISETP.GE.OR P1, PT, R56, R3, P0 ;  /* 0x000000033800720c */ /* 0x000fe20000726670 */
[----:B------:R-:W-:-:S12]  /*28520*/  IMAD.MOV.U32 R13, RZ, RZ, R33 ;  /* 0x000000ffff0d7224 */ /* 0x000fd800078e0021 */
[C---:B------:R-:W-:Y:S01]  /*28530*/  @!P1 IMAD.SHL.U32 R21, R16.reuse, 0x2, RZ ;  /* 0x0000000210159824 */ /* 0x040fe200078e00ff */
[----:B------:R-:W-:Y:S01]  /*28540*/  @!P1 SHF.L.U64.HI R6, R16, 0x1, R17 ;  /* 0x0000000110069819 */ /* 0x000fe20000010211 */
[----:B------:R-:W-:-:S07]  /*28550*/  IMAD.MOV.U32 R4, RZ, RZ, R14 ;  /* 0x000000ffff047224 */ /* 0x000fce00078e000e */
[----:B------:R-:W-:Y:S05]  /*28560*/  WARPSYNC.COLLECTIVE R15, `(.L_x_8663) ;  /* 0x000000000f087348 */ /* 0x000fea0003c00000 */
[----:B------:R0:W1:Y:S02]  /*28570*/  SHFL.IDX P6, R14, R13, R12, R11 ;  /* 0x0000000c0d0e7389 */ /* 0x00006400000c000b */
[----:B01----:R-:W-:Y:S01]  /*28580*/  ENDCOLLECTIVE ;  /* 0x000000000000791b */ /* 0x003fe20003800000 */
.L_x_8663:
[----:B------:R-:W-:-:S05]  /*28590*/  @!P1 IADD3 R4, P2, R4, R21, RZ ;  /* 0x0000001504049210 */ /* 0x000fca0007f5e0ff */
[----:B------:R-:W-:Y:S02]  /*285a0*/  @!P1 IMAD.X R7, R0, 0x1, R6, P2 ;  /* 0x0000000100079824 */ /* 0x000fe400010e0606 */
[----:B------:R-:W-:Y:S02]  /*285b0*/  @!P1 IMAD.MOV.U32 R8, RZ, RZ, R4 ;  /* 0x000000ffff089224 */ /* 0x000fe400078e0004 */
[----:B------:R-:W-:Y:S02]  /*285c0*/  @!P1 IMAD.MOV.U32 R9, RZ, RZ, R7 ;  /* 0x000000ffff099224 */ /* 0x000fe400078e0007 */
[----:B------:R-:W-:Y:S02]  /*285d0*/  IMAD.MOV.U32 R13, RZ, RZ, R34 ;  /* 0x000000ffff0d7224 */ /* 0x000fe400078e0022 */
[----:B------:R-:W-:-:S07]  /*285e0*/  IMAD.MOV.U32 R5, RZ, RZ, R14 ;  /* 0x000000ffff057224 */ /* 0x000fce00078e000e */
[----:B------:R-:W-:Y:S05]  /*285f0*/  WARPSYNC.COLLECTIVE R15, `(.L_x_8664) ;  /* 0x000000000f087348 */ /* 0x000fea0003c00000 */
[----:B------:R0:W1:Y:S02]  /*28600*/  SHFL.IDX P6, R14, R13, R12, R11 ;  /* 0x0000000c0d0e7389 */ /* 0x00006400000c000b */
[----:B01----:R-:W-:Y:S01]  /*28610*/  ENDCOLLECTIVE ;  /* 0x000000000000791b */ /* 0x003fe20003800000 */
.L_x_8664:
[----:B------:R-:W2:Y:S01]  /*28620*/  @!P1 LD.E.128 R8, desc[UR52][R8.64] ;  /* 0x0000003408089980 */ /* 0x000ea2000c101d00 */
[----:B------:R-:W-:-:S05]  /*28630*/  @!P1 IADD3 R14, P2, R14, R21, RZ ;  /* 0x000000150e0e9210 */ /* 0x000fca0007f5e0ff */
[----:B------:R-:W-:Y:S02]  /*28640*/  @!P1 IMAD.X R5, R5, 0x1, R6, P2 ;  /* 0x0000000105059824 */ /* 0x000fe400010e0606 */
[----:B------:R-:W-:-:S06]  /*28650*/  @!P1 IMAD.MOV.U32 R4, RZ, RZ, R14 ;  /* 0x000000ffff049224 */ /* 0x000fcc00078e000e */
[----:B------:R-:W5:Y:S01]  /*28660*/  @!P1 LD.E.128 R4, desc[UR52][R4.64] ;  /* 0x0000003404049980 */ /* 0x000f62000c101d00 */
[----:B------:R-:W-:Y:S02]  /*28670*/  CS2R R48, SRZ ;  /* 0x0000000000307805 */ /* 0x000fe4000001ff00 */
[----:B------:R-:W-:Y:S01]  /*28680*/  CS2R R50, SRZ ;  /* 0x0000000000327805 */ /* 0x000fe2000001ff00 */
[----:B------:R-:W-:Y:S01]  /*28690*/  IMAD.MOV.U32 R13, RZ, RZ, R35 ;  /* 0x000000ffff0d7224 */ /* 0x000fe200078e0023 */
[----:B------:R-:W-:Y:S02]  /*286a0*/  CS2R R38, SRZ ;  /* 0x0000000000267805 */ /* 0x000fe4000001ff00 */
[----:B------:R-:W-:Y:S01]  /*286b0*/  CS2R R20, SRZ ;  /* 0x0000000000147805 */ /* 0x000fe2000001ff00 */
[----:B--2---:R-:W-:Y:S02]  /*286c0*/  @!P1 IMAD.MOV.U32 R49, RZ, RZ, R9 ;  /* 0x000000ffff319224 */ /* 0x004fe400078e0009 */
[----:B------:R-:W-:-:S02]  /*286d0*/  @!P1 IMAD.MOV.U32 R51, RZ, RZ, R11 ;  /* 0x000000ffff339224 */ /* 0x000fc400078e000b */
[----:B------:R-:W-:Y:S02]  /*286e0*/  IMAD.MOV.U32 R12, RZ, RZ, R49 ;  /* 0x000000ffff0c7224 */ /* 0x000fe400078e0031 */
[----:B------:R-:W-:Y:S02]  /*286f0*/  IMAD.MOV.U32 R11, RZ, RZ, 0x181f ;  /* 0x0000181fff0b7424 */ /* 0x000fe400078e00ff */
[----:B------:R-:W-:Y:S01]  /*28700*/  @!P1 IMAD.MOV.U32 R48, RZ, RZ, R8 ;  /* 0x000000ffff309224 */ /* 0x000fe200078e0008 */
[----:B------:R-:W-:Y:S01]  /*28710*/  PRMT R78, R12, 0x7610, R78 ;  /* 0x000076100c4e7816 */ /* 0x000fe2000000004e */
[----:B------:R-:W-:Y:S02]  /*28720*/  IMAD.MOV.U32 R12, RZ, RZ, 0x1 ;  /* 0x00000001ff0c7424 */ /* 0x000fe400078e00ff */
[----:B------:R-:W-:Y:S02]  /*28730*/  IMAD.MOV.U32 R0, RZ, RZ, R48 ;  /* 0x000000ffff007224 */ /* 0x000fe400078e0030 */
[----:B------:R-:W-:-:S07]  /*28740*/  @!P1 IMAD.MOV.U32 R50, RZ, RZ, R10 ;  /* 0x000000ffff329224 */ /* 0x000fce00078e000a */
[----:B-----5:R-:W-:Y:S05]  /*28750*/  WARPSYNC.COLLECTIVE R15, `(.L_x_8665) ;  /* 0x000000000f087348 */ /* 0x020fea0003c00000 */
[----:B------:R0:W1:Y:S02]  /*28760*/  SHFL.IDX P6, R14, R13, R12, R11 ;  /* 0x0000000c0d0e7389 */ /* 0x00006400000c000b */
[----:B01---5:R-:W-:Y:S01]  /*28770*/  ENDCOLLECTIVE ;  /* 0x000000000000791b */ /* 0x023fe20003800000 */
.L_x_8665:
[----:B------:R-:W-:Y:S01]  /*28780*/  IMAD.MOV.U32 R24, RZ, RZ, R51 ;  /* 0x000000ffff187224 */ /* 0x000fe200078e0033 */
[----:B------:R-:W-:Y:S01]  /*28790*/  PRMT R77, R0, 0x7610, R77 ;  /* 0x00007610004d7816 */ /* 0x000fe2000000004d */
[----:B------:R-:W-:-:S03]  /*287a0*/  IMAD.MOV.U32 R10, RZ, RZ, R50 ;  /* 0x000000ffff0a7224 */ /* 0x000fc600078e0032 */
[----:B------:R-:W-:Y:S02]  /*287b0*/  PRMT R52, R24, 0x7610, R52 ;  /* 0x0000761018347816 */ /* 0x000fe40000000034 */
[----:B------:R-:W-:Y:S01]  /*287c0*/  CS2R R24, SRZ ;  /* 0x0000000000187805 */ /* 0x000fe2000001ff00 */
[----:B------:R-:W-:Y:S01]  /*287d0*/  @!P1 IMAD.MOV.U32 R38, RZ, RZ, R4 ;  /* 0x000000ffff269224 */ /* 0x000fe200078e0004 */
[----:B------:R-:W-:Y:S01]  /*287e0*/  PRMT R37, R10, 0x7610, R37 ;  /* 0x000076100a257816 */ /* 0x000fe20000000025 */
[----:B------:R-:W-:Y:S02]  /*287f0*/  @!P1 IMAD.MOV.U32 R39, RZ, RZ, R5 ;  /* 0x000000ffff279224 */ /* 0x000fe400078e0005 */
[----:B------:R-:W-:Y:S02]  /*28800*/  @!P1 IMAD.MOV.U32 R20, RZ, RZ, R6 ;  /* 0x000000ffff149224 */ /* 0x000fe400078e0006 */
[----:B------:R-:W-:Y:S02]  /*28810*/  IMAD.MOV.U32 R13, RZ, RZ, R32 ;  /* 0x000000ffff0d7224 */ /* 0x000fe400078e0020 */
[----:B------:R-:W-:-:S02]  /*28820*/  @!P1 IMAD.MOV.U32 R21, RZ, RZ, R7 ;  /* 0x000000ffff159224 */ /* 0x000fc400078e0007 */
[----:B------:R-:W-:Y:S02]  /*28830*/  IMAD.MOV.U32 R4, RZ, RZ, R38 ;  /* 0x000000ffff047224 */ /* 0x000fe400078e0026 */
[----:B------:R-:W-:Y:S02]  /*28840*/  IMAD.MOV.U32 R5, RZ, RZ, R39 ;  /* 0x000000ffff057224 */ /* 0x000fe400078e0027 */
[----:B------:R-:W-:Y:S01]  /*28850*/  IMAD.MOV.U32 R6, RZ, RZ, R20 ;  /* 0x000000ffff067224 */ /* 0x000fe200078e0014 */
[----:B------:R-:W-:Y:S01]  /*28860*/  PRMT R79, R4, 0x7610, R79 ;  /* 0x00007610044f7816 */ /* 0x000fe2000000004f */
[----:B------:R-:W-:Y:S01]  /*28870*/  IMAD.MOV.U32 R0, RZ, RZ, R14 ;  /* 0x000000ffff007224 */ /* 0x000fe200078e000e */
[----:B------:R-:W-:-:S07]  /*28880*/  PRMT R80, R5, 0x7610, R80 ;  /* 0x0000761005507816 */ /* 0x000fce0000000050 */
[----:B------:R-:W-:Y:S05]  /*28890*/  WARPSYNC.COLLECTIVE R15, `(.L_x_8666) ;  /* 0x000000000f087348 */ /* 0x000fea0003c00000 */
[----:B------:R0:W1:Y:S02]  /*288a0*/  SHFL.IDX P6, R14, R13, R12, R11 ;  /* 0x0000000c0d0e7389 */ /* 0x00006400000c000b */
[----:B01----:R-:W-:Y:S01]  /*288b0*/  ENDCOLLECTIVE ;  /* 0x000000000000791b */ /* 0x003fe20003800000 */
.L_x_8666:
[----:B------:R-:W-:Y:S01]  /*288c0*/  IMAD.MOV.U32 R7, RZ, RZ, R21 ;  /* 0x000000ffff077224 */ /* 0x000fe200078e0015 */
[----:B------:R-:W-:-:S04]  /*288d0*/  PRMT R81, R6, 0x7610, R81 ;  /* 0x0000761006517816 */ /* 0x000fc80000000051 */
[----:B------:R-:W-:Y:S01]  /*288e0*/  PRMT R82, R7, 0x7610, R82 ;  /* 0x0000761007527816 */ /* 0x000fe20000000052 */
[----:B------:R-:W-:Y:S02]  /*288f0*/  IMAD.MOV.U32 R13, RZ, RZ, R33 ;  /* 0x000000ffff0d7224 */ /* 0x000fe400078e0021 */
[----:B------:R-:W-:-:S07]  /*28900*/  IMAD.MOV.U32 R8, RZ, RZ, R14 ;  /* 0x000000ffff087224 */ /* 0x000fce00078e000e */
[----:B------:R-:W-:Y:S05]  /*28910*/  WARPSYNC.COLLECTIVE R15, `(.L_x_8667) ;  /* 0x000000000f087348 */ /* 0x000fea0003c00000 */
[----:B------:R0:W1:Y:S02]  /*28920*/  SHFL.IDX P6, R14, R13, R12, R11 ;  /* 0x0000000c0d0e7389 */ /* 0x00006400000c000b */
[----:B01----:R-:W-:Y:S01]  /*28930*/  ENDCOLLECTIVE ;  /* 0x000000000000791b */ /* 0x003fe20003800000 */
.L_x_8667:
[----:B------:R-:W-:Y:S02]  /*28940*/  IMAD.MOV.U32 R13, RZ, RZ, R34 ;  /* 0x000000ffff0d7224 */ /* 0x000fe400078e0022 */
[----:B------:R-:W-:-:S07]  /*28950*/  IMAD.MOV.U32 R9, RZ, RZ, R14 ;  /* 0x000000ffff097224 */ /* 0x000fce00078e000e */
[----:B------:R-:W-:Y:S05]  /*28960*/  WARPSYNC.COLLECTIVE R15, `(.L_x_8668) ;  /* 0x000000000f087348 */ /* 0x000fea0003c00000 */
[----:B------:R0:W1:Y:S02]  /*28970*/  SHFL.IDX P6, R14, R13, R12, R11 ;  /* 0x0000000c0d0e7389 */ /* 0x00006400000c000b */
[----:B01----:R-:W-:Y:S01]  /*28980*/  ENDCOLLECTIVE ;  /* 0x000000000000791b */ /* 0x003fe20003800000 */
.L_x_8668:
[----:B------:R-:W-:Y:S05]  /*28990*/  BRA `(.L_x_8669) ;  /* 0xfffffe4000947947 */ /* 0x000fea000383ffff */
.L_x_8315:
[----:B------:R-:W-:Y:S01]  /*289a0*/  BSSY B1, `(.L_x_8670) ;  /* 0x0000008000017945 */ /* 0x000fe20003800000 */
[----:B------:R-:W-:Y:S02]  /*289b0*/  IMAD.MOV.U32 R13, RZ, RZ, R35 ;  /* 0x000000ffff0d7224 */ /* 0x000fe400078e0023 */
[----:B------:R-:W-:Y:S02]  /*289c0*/  IMAD.MOV.U32 R12, RZ, RZ, 0x2 ;  /* 0x00000002ff0c7424 */ /* 0x000fe400078e00ff */
[----:B------:R-:W-:Y:S02]  /*289d0*/  IMAD.MOV.U32 R11, RZ, RZ, 0x181f ;  /* 0x0000181fff0b7424 */ /* 0x000fe400078e00ff */
[----:B0-----:R-:W-:-:S07]  /*289e0*/  IMAD.MOV.U32 R15, RZ, RZ, -0x1 ;  /* 0xffffffffff0f7424 */ /* 0x001fce00078e00ff */
[----:B----4-:R-:W-:Y:S05]  /*289f0*/  WARPSYNC.COLLECTIVE R15, `(.L_x_8671) ;  /* 0x000000000f087348 */ /* 0x010fea0003c00000 */
[----:B------:R0:W1:Y:S02]  /*28a00*/  SHFL.IDX P6, R14, R13, R12, R11 ;  /* 0x0000000c0d0e7389 */ /* 0x00006400000c000b */
[----:B01--4-:R-:W-:Y:S01]  /*28a10*/  ENDCOLLECTIVE ;  /* 0x000000000000791b */ /* 0x013fe20003800000 */
.L_x_8671:
[----:B------:R-:W-:Y:S05]  /*28a20*/  BSYNC B1 ;  /* 0x0000000000017941 */ /* 0x000fea0003800000 */
.L_x_8670:
[----:B------:R-:W-:Y:S02]  /*28a30*/  IMAD.MOV.U32 R13, RZ, RZ, R32 ;  /* 0x000000ffff0d7224 */ /* 0x000fe400078e0020 */
[----:B------:R-:W-:Y:S02]  /*28a40*/  IMAD.MOV.U32 R12, RZ, RZ, 0x2 ;  /* 0x00000002ff0c7424 */ /* 0x000fe400078e00ff */
[----:B------:R-:W-:Y:S02]  /*28a50*/  IMAD.MOV.U32 R11, RZ, RZ, 0x181f ;  /* 0x0000181fff0b7424 */ /* 0x000fe400078e00ff */
[----:B------:R-:W-:Y:S02]  /*28a60*/  IMAD.MOV.U32 R15, RZ, RZ, -0x1 ;  /* 0xffffffffff0f7424 */ /* 0x000fe400078e00ff */
[----:B------:R-:W-:Y:S02]  /*28a70*/  IMAD.MOV.U32 R0, RZ, RZ, R14 ;  /* 0x000000ffff007224 */ /* 0x000fe400078e000e */
[----:B------:R-:W-:-:S07]  /*28a80*/  VIADD R10, R56, 0x40 ;  /* 0x00000040380a7836 */ /* 0x000fce0000000000 */
[----:B------:R-:W-:Y:S05]  /*28a90*/  WARPSYNC.COLLECTIVE R15, `(.L_x_8672) ;  /* 0x000000000f087348 */ /* 0x000fea0003c00000 */
[----:B------:R0:W1:Y:S02]  /*28aa0*/  SHFL.IDX P6, R14, R13, R12, R11 ;  /* 0x0000000c0d0e7389 */ /* 0x00006400000c000b */
[----:B01----:R-:W-:Y:S01]  /*28ab0*/  ENDCOLLECTIVE ;  /* 0x000000000000791b */ /* 0x003fe20003800000 */
.L_x_8672:
        /* <DEDUP_REMOVED lines=8> */
.L_x_8673:
[----:B------:R-:W-:-:S05]  /*28b40*/  @!P1 IADD3 R8, P2, R8, R31, RZ ;  /* 0x0000001f08089210 */ /* 0x000fca0007f5e0ff */
[----:B------:R-:W-:Y:S02]  /*28b50*/  @!P1 IMAD.X R9, R0, 0x1, R29, P2 ;  /* 0x0000000100099824 */ /* 0x000fe400010e061d */
[----:B------:R-:W-:Y:S02]  /*28b60*/  IMAD.MOV.U32 R13, RZ, RZ, R34 ;  /* 0x000000ffff0d7224 */ /* 0x000fe400078e0022 */
[----:B------:R-:W-:-:S07]  /*28b70*/  IMAD.MOV.U32 R28, RZ, RZ, R14 ;  /* 0x000000ffff1c7224 */ /* 0x000fce00078e000e */
[----:B------:R-:W-:Y:S05]  /*28b80*/  WARPSYNC.COLLECTIVE R15, `(.L_x_8674) ;  /* 0x000000000f087348 */ /* 0x000fea0003c00000 */
[----:B------:R0:W1:Y:S02]  /*28b90*/  SHFL.IDX P6, R14, R13, R12, R11 ;  /* 0x0000000c0d0e7389 */ /* 0x00006400000c000b */
[----:B01----:R-:W-:Y:S01]  /*28ba0*/  ENDCOLLECTIVE ;  /* 0x000000000000791b */ /* 0x003fe20003800000 */
.L_x_8674:
[----:B------:R-:W2:Y:S01]  /*28bb0*/  @!P1 LD.E.128 R8, desc[UR52][R8.64] ;  /* 0x0000003408089980 */ /* 0x000ea2000c101d00 */
[----:B------:R-:W-:-:S05]  /*28bc0*/  @!P1 IADD3 R14, P2, R14, R31, RZ ;  /* 0x0000001f0e0e9210 */ /* 0x000fca0007f5e0ff */
[----:B------:R-:W-:-:S04]  /*28bd0*/  @!P1 IMAD.X R29, R28, 0x1, R29, P2 ;  /* 0x000000011c1d9824 */ /* 0x000fc800010e061d */
[----:B------:R-:W-:-:S05]  /*28be0*/  @!P1 IMAD.MOV.U32 R15, RZ, RZ, R29 ;  /* 0x000000ffff0f9224 */ /* 0x000fca00078e001d */
[----:B------:R0:W5:Y:S01]  /*28bf0*/  @!P1 LD.E.128 R28, desc[UR52][R14.64] ;  /* 0x000000340e1c9980 */ /* 0x000162000c101d00 */
[----:B------:R-:W-:Y:S02]  /*28c00*/  CS2R R44, SRZ ;  /* 0x00000000002c7805 */ /* 0x000fe4000001ff00 */
[----:B------:R-:W-:Y:S01]  /*28c10*/  CS2R R46, SRZ ;  /* 0x00000000002e7805 */ /* 0x000fe2000001ff00 */
[----:B------:R-:W-:Y:S01]  /*28c20*/  IMAD.MOV.U32 R13, RZ, RZ, R35 ;  /* 0x000000ffff0d7224 */ /* 0x000fe200078e0023 */
[----:B------:R-:W-:Y:S02]  /*28c30*/  CS2R R40, SRZ ;  /* 0x0000000000287805 */ /* 0x000fe4000001ff00 */
[----:B------:R-:W-:Y:S01]  /*28c40*/  CS2R R42, SRZ ;  /* 0x00000000002a7805 */ /* 0x000fe2000001ff00 */
[----:B0-----:R-:W-:Y:S02]  /*28c50*/  IMAD.MOV.U32 R15, RZ, RZ, -0x1 ;  /* 0xffffffffff0f7424 */ /* 0x001fe400078e00ff */
[----:B--2---:R-:W-:-:S02]  /*28c60*/  @!P1 IMAD.MOV.U32 R45, RZ, RZ, R9 ;  /* 0x000000ffff2d9224 */ /* 0x004fc400078e0009 */
[----:B------:R-:W-:Y:S02]  /*28c70*/  @!P1 IMAD.MOV.U32 R47, RZ, RZ, R11 ;  /* 0x000000ffff2f9224 */ /* 0x000fe400078e000b */
[----:B------:R-:W-:Y:S02]  /*28c80*/  IMAD.MOV.U32 R12, RZ, RZ, R45 ;  /* 0x000000ffff0c7224 */ /* 0x000fe400078e002d */
[----:B------:R-:W-:Y:S02]  /*28c90*/  IMAD.MOV.U32 R11, RZ, RZ, 0x181f ;  /* 0x0000181fff0b7424 */ /* 0x000fe400078e00ff */
[----:B------:R-:W-:Y:S01]  /*28ca0*/  @!P1 IMAD.MOV.U32 R44, RZ, RZ, R8 ;  /* 0x000000ffff2c9224 */ /* 0x000fe200078e0008 */
[----:B------:R-:W-:Y:S01]  /*28cb0*/  PRMT R66, R12, 0x7610, R66 ;  /* 0x000076100c427816 */ /* 0x000fe20000000042 */
[----:B------:R-:W-:Y:S02]  /*28cc0*/  IMAD.MOV.U32 R12, RZ, RZ, 0x3 ;  /* 0x00000003ff0c7424 */ /* 0x000fe400078e00ff */
[----:B------:R-:W-:-:S02]  /*28cd0*/  IMAD.MOV.U32 R0, RZ, RZ, R44 ;  /* 0x000000ffff007224 */ /* 0x000fc400078e002c */
[----:B------:R-:W-:-:S07]  /*28ce0*/  @!P1 IMAD.MOV.U32 R46, RZ, RZ, R10 ;  /* 0x000000ffff2e9224 */ /* 0x000fce00078e000a */
[----:B-----5:R-:W-:Y:S05]  /*28cf0*/  WARPSYNC.COLLECTIVE R15, `(.L_x_8675) ;  /* 0x000000000f087348 */ /* 0x020fea0003c00000 */
[----:B------:R0:W1:Y:S02]  /*28d00*/  SHFL.IDX P6, R14, R13, R12, R11 ;  /* 0x0000000c0d0e7389 */ /* 0x00006400000c000b */
[----:B01---5:R-:W-:Y:S01]  /*28d10*/  ENDCOLLECTIVE ;  /* 0x000000000000791b */ /* 0x023fe20003800000 */
.L_x_8675:
[----:B------:R-:W-:Y:S01]  /*28d20*/  IMAD.MOV.U32 R9, RZ, RZ, R47 ;  /* 0x000000ffff097224 */ /* 0x000fe200078e002f */
[----:B------:R-:W-:Y:S01]  /*28d30*/  PRMT R65, R0, 0x7610, R65 ;  /* 0x0000761000417816 */ /* 0x000fe20000000041 */
[----:B------:R-:W-:-:S03]  /*28d40*/  IMAD.MOV.U32 R8, RZ, RZ, R46 ;  /* 0x000000ffff087224 */ /* 0x000fc600078e002e */
[----:B------:R-:W-:Y:S02]  /*28d50*/  PRMT R54, R9, 0x7610, R54 ;  /* 0x0000761009367816 */ /* 0x000fe40000000036 */
[----:B------:R-:W-:Y:S01]  /*28d60*/  PRMT R53, R8, 0x7610, R53 ;  /* 0x0000761008357816 */ /* 0x000fe20000000035 */
[----:B------:R-:W-:Y:S02]  /*28d70*/  @!P1 IMAD.MOV.U32 R40, RZ, RZ, R28 ;  /* 0x000000ffff289224 */ /* 0x000fe400078e001c */
        /* <DEDUP_REMOVED lines=13> */
.L_x_8676:
[----:B------:R-:W-:Y:S02]  /*28e50*/  PRMT R74, R10, 0x7610, R74 ;  /* 0x000076100a4a7816 */ /* 0x000fe4000000004a */
[----:B------:R-:W-:Y:S01]  /*28e60*/  CS2R R8, SRZ ;  /* 0x0000000000087805 */ /* 0x000fe2000001ff00 */
[----:B------:R-:W-:Y:S02]  /*28e70*/  IMAD.MOV.U32 R13, RZ, RZ, R33 ;  /* 0x000000ffff0d7224 */ /* 0x000fe400078e0021 */
[----:B------:R-:W-:-:S07]  /*28e80*/  IMAD.MOV.U32 R32, RZ, RZ, R14 ;  /* 0x000000ffff207224 */ /* 0x000fce00078e000e */
[----:B------:R-:W-:Y:S05]  /*28e90*/  WARPSYNC.COLLECTIVE R15, `(.L_x_8677) ;  /* 0x000000000f087348 */ /* 0x000fea0003c00000 */
[----:B------:R0:W1:Y:S02]  /*28ea0*/  SHFL.IDX P6, R14, R13, R12, R11 ;  /* 0x0000000c0d0e7389 */ /* 0x00006400000c000b */
[----:B01----:R-:W-:Y:S01]  /*28eb0*/  ENDCOLLECTIVE ;  /* 0x000000000000791b */ /* 0x003fe20003800000 */
.L_x_8677:
[----:B------:R-:W-:Y:S02]  /*28ec0*/  IMAD.MOV.U32 R13, RZ, RZ, R34 ;  /* 0x000000ffff0d7224 */ /* 0x000fe400078e0022 */
[----:B------:R-:W-:-:S07]  /*28ed0*/  IMAD.MOV.U32 R33, RZ, RZ, R14 ;  /* 0x000000ffff217224 */ /* 0x000fce00078e000e */
[----:B------:R-:W-:Y:S05]  /*28ee0*/  WARPSYNC.COLLECTIVE R15, `(.L_x_8678) ;  /* 0x000000000f087348 */ /* 0x000fea0003c00000 */
[----:B------:R0:W1:Y:S02]  /*28ef0*/  SHFL.IDX P6, R14, R13, R12, R11 ;  /* 0x0000000c0d0e7389 */ /* 0x00006400000c000b */
[----:B01----:R-:W-:Y:S01]  /*28f00*/  ENDCOLLECTIVE ;  /* 0x000000000000791b */ /* 0x003fe20003800000 */
.L_x_8678:
[----:B------:R-:W-:-:S05]  /*28f10*/  IMAD.MOV.U32 R11, RZ, RZ, R43 ;  /* 0x000000ffff0b7224 */ /* 0x000fca00078e002b */
[----:B------:R-:W-:Y:S01]  /*28f20*/  PRMT R75, R11, 0x7610, R75 ;  /* 0x000076100b4b7816 */ /* 0x000fe2000000004b */
[----:B------:R-:W-:Y:S01]  /*28f30*/  IMAD.MOV.U32 R34, RZ, RZ, R14 ;  /* 0x000000ffff227224 */ /* 0x000fe200078e000e */
[----:B------:R-:W-:Y:S06]  /*28f40*/  BRA `(.L_x_8679) ;  /* 0xfffffe4000807947 */ /* 0x000fec000383ffff */
.L_x_8319:
[----:B0-----:R0:W1:Y:S02]  /*28f50*/  SYNCS.PHASECHK.TRANS64.TRYWAIT P4, [R18+URZ+0x28800], R29 ;  /* 0x0288001d120075a7 */ /* 0x001064000808017f */
[----:B-1----:R-:W-:Y:S05]  /*28f60*/  @!P4 NANOSLEEP.SYNCS 0x989680 ;  /* 0x009896800000c95d */ /* 0x002fea0003900000 */
[----:B------:R-:W1:Y:S02]  /*28f70*/  @!P4 SYNCS.PHASECHK.TRANS64 P4, [R18+URZ+0x28800], R29 ;  /* 0x0288001d1200c5a7 */ /* 0x000e64000808007f */
[----:B-1----:R-:W-:Y:S05]  /*28f80*/  @!P4 BRA `(.L_x_8319) ;  /* 0xfffffffc00f0c947 */ /* 0x002fea000383ffff */
[----:B------:R-:W-:Y:S05]  /*28f90*/  BRA `(.L_x_8680) ;  /* 0xfffffe4400347947 */ /* 0x000fea000383ffff */
.L_x_8329:
[----:B--2---:R2:W3:Y:S02]  /*28fa0*/  SYNCS.PHASECHK.TRANS64.TRYWAIT P1, [R8+URZ+0x28830], R3 ;  /* 0x02883003080075a7 */ /* 0x0044e4000802017f */
[----:B---3--:R-:W-:Y:S05]  /*28fb0*/  @!P1 NANOSLEEP.SYNCS 0x989680 ;  /* 0x009896800000995d */ /* 0x008fea0003900000 */
[----:B------:R-:W3:Y:S02]  /*28fc0*/  @!P1 SYNCS.PHASECHK.TRANS64 P1, [R8+URZ+0x28830], R3 ;  /* 0x02883003080095a7 */ /* 0x000ee4000802007f */
[----:B---3--:R-:W-:Y:S05]  /*28fd0*/  @!P1 BRA `(.L_x_8329) ;  /* 0xfffffffc00f09947 */ /* 0x008fea000383ffff */
[----:B------:R-:W-:Y:S05]  /*28fe0*/  BRA `(.L_x_8328) ;  /* 0xfffffe6000387947 */ /* 0x000fea000383ffff */
.L_x_8348:
[----:B-1----:R1:W2:Y:S02]  /*28ff0*/  SYNCS.PHASECHK.TRANS64.TRYWAIT P4, [R25+URZ+0x28830], R24 ;  /* 0x02883018190075a7 */ /* 0x0022a4000808017f */
[----:B--2---:R-:W-:Y:S05]  /*29000*/  @!P4 NANOSLEEP.SYNCS 0x989680 ;  /* 0x009896800000c95d */ /* 0x004fea0003900000 */
[----:B------:R-:W2:Y:S02]  /*29010*/  @!P4 SYNCS.PHASECHK.TRANS64 P4, [R25+URZ+0x28830], R24 ;  /* 0x028830181900c5a7 */ /* 0x000ea4000808007f */
[----:B--2---:R-:W-:Y:S05]  /*29020*/  @!P4 BRA `(.L_x_8348) ;  /* 0xfffffffc00f0c947 */ /* 0x004fea000383ffff */
[----:B------:R-:W-:Y:S05]  /*29030*/  BRA `(.L_x_8347) ;  /* 0xfffffe9400307947 */ /* 0x000fea000383ffff */
.L_x_8352:
[----:B-1----:R1:W2:Y:S02]  /*29040*/  SYNCS.PHASECHK.TRANS64.TRYWAIT P3, [R206+URZ+0x28850], R187 ;  /* 0x028850bbce0075a7 */ /* 0x0022a4000806017f */
[----:B--2---:R-:W-:Y:S05]  /*29050*/  @!P3 NANOSLEEP.SYNCS 0x989680 ;  /* 0x009896800000b95d */ /* 0x004fea0003900000 */
[----:B------:R-:W2:Y:S02]  /*29060*/  @!P3 SYNCS.PHASECHK.TRANS64 P3, [R206+URZ+0x28850], R187 ;  /* 0x028850bbce00b5a7 */ /* 0x000ea4000806007f */
[----:B--2---:R-:W-:Y:S05]  /*29070*/  @!P3 BRA `(.L_x_8352) ;  /* 0xfffffffc00f0b947 */ /* 0x004fea000383ffff */
[----:B------:R-:W-:Y:S05]  /*29080*/  BRA `(.L_x_8349) ;  /* 0xfffffe9800707947 */ /* 0x000fea000383ffff */
.L_x_8373:
[----:B-1----:R1:W2:Y:S02]  /*29090*/  SYNCS.PHASECHK.TRANS64.TRYWAIT P2, [R3+URZ+0x28830], R0 ;  /* 0x02883000030075a7 */ /* 0x0022a4000804017f */
[----:B--2---:R-:W-:Y:S05]  /*290a0*/  @!P2 NANOSLEEP.SYNCS 0x989680 ;  /* 0x009896800000a95d */ /* 0x004fea0003900000 */
[----:B------:R-:W2:Y:S02]  /*290b0*/  @!P2 SYNCS.PHASECHK.TRANS64 P2, [R3+URZ+0x28830], R0 ;  /* 0x028830000300a5a7 */ /* 0x000ea4000804007f */
[----:B--2---:R-:W-:Y:S05]  /*290c0*/  @!P2 BRA `(.L_x_8373) ;  /* 0xfffffffc00f0a947 */ /* 0x004fea000383ffff */
[----:B------:R-:W-:Y:S05]  /*290d0*/  BRA `(.L_x_8372) ;  /* 0xfffffec8009c7947 */ /* 0x000fea000383ffff */
.L_x_8377:
[----:B-1----:R1:W2:Y:S02]  /*290e0*/  SYNCS.PHASECHK.TRANS64.TRYWAIT P1, [R3+URZ+0x28850], R0 ;  /* 0x02885000030075a7 */ /* 0x0022a4000802017f */
[----:B--2---:R-:W-:Y:S05]  /*290f0*/  @!P1 NANOSLEEP.SYNCS 0x989680 ;  /* 0x009896800000995d */ /* 0x004fea0003900000 */
[----:B------:R-:W2:Y:S02]  /*29100*/  @!P1 SYNCS.PHASECHK.TRANS64 P1, [R3+URZ+0x28850], R0 ;  /* 0x02885000030095a7 */ /* 0x000ea4000802007f */
[----:B--2---:R-:W-:Y:S05]  /*29110*/  @!P1 BRA `(.L_x_8377) ;  /* 0xfffffffc00f09947 */ /* 0x004fea000383ffff */
[----:B------:R-:W-:Y:S05]  /*29120*/  BRA `(.L_x_8374) ;  /* 0xfffffecc00e87947 */ /* 0x000fea000383ffff */
.L_x_8386:
[----:B-1----:R1:W2:Y:S02]  /*29130*/  SYNCS.PHASECHK.TRANS64.TRYWAIT P2, [R3+URZ+0x28830], R0 ;  /* 0x02883000030075a7 */ /* 0x0022a4000804017f */
[----:B--2---:R-:W-:Y:S05]  /*29140*/  @!P2 NANOSLEEP.SYNCS 0x989680 ;  /* 0x009896800000a95d */ /* 0x004fea0003900000 */
[----:B------:R-:W2:Y:S02]  /*29150*/  @!P2 SYNCS.PHASECHK.TRANS64 P2, [R3+URZ+0x28830], R0 ;  /* 0x028830000300a5a7 */ /* 0x000ea4000804007f */
[----:B--2---:R-:W-:Y:S05]  /*29160*/  @!P2 BRA `(.L_x_8386) ;  /* 0xfffffffc00f0a947 */ /* 0x004fea000383ffff */
[----:B------:R-:W-:Y:S05]  /*29170*/  BRA `(.L_x_8385) ;  /* 0xfffffeec00587947 */ /* 0x000fea000383ffff */
.L_x_8390:
[----:B-1----:R1:W2:Y:S02]  /*29180*/  SYNCS.PHASECHK.TRANS64.TRYWAIT P1, [R3+URZ+0x28850], R0 ;  /* 0x02885000030075a7 */ /* 0x0022a4000802017f */
[----:B--2---:R-:W-:Y:S05]  /*29190*/  @!P1 NANOSLEEP.SYNCS 0x989680 ;  /* 0x009896800000995d */ /* 0x004fea0003900000 */
[----:B------:R-:W2:Y:S02]  /*291a0*/  @!P1 SYNCS.PHASECHK.TRANS64 P1, [R3+URZ+0x28850], R0 ;  /* 0x02885000030095a7 */ /* 0x000ea4000802007f */
[----:B--2---:R-:W-:Y:S05]  /*291b0*/  @!P1 BRA `(.L_x_8390) ;  /* 0xfffffffc00f09947 */ /* 0x004fea000383ffff */
[----:B------:R-:W-:Y:S05]  /*291c0*/  BRA `(.L_x_8387) ;  /* 0xfffffef000a47947 */ /* 0x000fea000383ffff */
.L_x_8405:
[----:B-1----:R1:W2:Y:S02]  /*291d0*/  SYNCS.PHASECHK.TRANS64.TRYWAIT P1, [R11+URZ+0x28850], R4 ;  /* 0x028850040b0075a7 */ /* 0x0022a4000802017f */
[----:B--2---:R-:W-:Y:S05]  /*291e0*/  @!P1 NANOSLEEP.SYNCS 0x989680 ;  /* 0x009896800000995d */ /* 0x004fea0003900000 */
[----:B------:R-:W2:Y:S02]  /*291f0*/  @!P1 SYNCS.PHASECHK.TRANS64 P1, [R11+URZ+0x28850], R4 ;  /* 0x028850040b0095a7 */ /* 0x000ea4000802007f */
[----:B--2---:R-:W-:Y:S05]  /*29200*/  @!P1 BRA `(.L_x_8405) ;  /* 0xfffffffc00f09947 */ /* 0x004fea000383ffff */
[----:B------:R-:W-:Y:S05]  /*29210*/  BRA `(.L_x_8404) ;  /* 0xffffff2000047947 */ /* 0x000fea000383ffff */
.L_x_8411:
[----:B------:R-:W-:Y:S02]  /*29220*/  IMAD.MOV.U32 R13, RZ, RZ, R8 ;  /* 0x000000ffff0d7224 */ /* 0x000fe400078e0008 */
[----:B------:R-:W-:Y:S02]  /*29230*/  IMAD.MOV.U32 R12, RZ, RZ, RZ ;  /* 0x000000ffff0c7224 */ /* 0x000fe400078e00ff */
[----:B------:R-:W-:Y:S02]  /*29240*/  IMAD.MOV.U32 R11, RZ, RZ, 0x181f ;  /* 0x0000181fff0b7424 */ /* 0x000fe400078e00ff */
[----:B------:R-:W-:-:S07]  /*29250*/  IMAD.MOV.U32 R15, RZ, RZ, -0x1 ;  /* 0xffffffffff0f7424 */ /* 0x000fce00078e00ff */
[----:B-----5:R-:W-:Y:S05]  /*29260*/  WARPSYNC.COLLECTIVE R15, `(.L_x_8681) ;  /* 0x000000000f087348 */ /* 0x020fea0003c00000 */
[----:B------:R0:W1:Y:S02]  /*29270*/  SHFL.IDX P6, R14, R13, R12, R11 ;  /* 0x0000000c0d0e7389 */ /* 0x00006400000c000b */
[----:B01---5:R-:W-:Y:S01]  /*29280*/  ENDCOLLECTIVE ;  /* 0x000000000000791b */ /* 0x023fe20003800000 */
.L_x_8681:
[----:B------:R-:W-:Y:S02]  /*29290*/  IMAD.MOV.U32 R13, RZ, RZ, R0 ;  /* 0x000000ffff0d7224 */ /* 0x000fe400078e0000 */
[----:B------:R-:W-:-:S07]  /*292a0*/  IMAD.MOV.U32 R3, RZ, RZ, R14 ;  /* 0x000000ffff037224 */ /* 0x000fce00078e000e */
[----:B------:R-:W-:Y:S05]  /*292b0*/  WARPSYNC.COLLECTIVE R15, `(.L_x_8682) ;  /* 0x000000000f087348 */ /* 0x000fea0003c00000 */
[----:B------:R0:W1:Y:S02]  /*292c0*/  SHFL.IDX P6, R14, R13, R12, R11 ;  /* 0x0000000c0d0e7389 */ /* 0x00006400000c000b */
[----:B01----:R-:W-:Y:S01]  /*292d0*/  ENDCOLLECTIVE ;  /* 0x000000000000791b */ /* 0x003fe20003800000 */
.L_x_8682:
[----:B------:R-:W-:Y:S05]  /*292e0*/  BRA `(.L_x_8683) ;  /* 0xffffff3800e47947 */ /* 0x000fea000383ffff */
.L_x_8414:
[----:B------:R-:W-:Y:S01]  /*292f0*/  BSSY B1, `(.L_x_8684) ;  /* 0x0000008000017945 */ /* 0x000fe20003800000 */
[----:B------:R-:W-:Y:S02]  /*29300*/  IMAD.MOV.U32 R13, RZ, RZ, R8 ;  /* 0x000000ffff0d7224 */ /* 0x000fe400078e0008 */
[----:B------:R-:W-:Y:S02]  /*29310*/  IMAD.MOV.U32 R12, RZ, RZ, 0x1 ;  /* 0x00000001ff0c7424 */ /* 0x000fe400078e00ff */
[----:B---3--:R-:W-:Y:S02]  /*29320*/  IMAD.MOV.U32 R11, RZ, RZ, 0x181f ;  /* 0x0000181fff0b7424 */ /* 0x008fe400078e00ff */
[----:B------:R-:W-:-:S07]  /*29330*/  IMAD.MOV.U32 R15, RZ, RZ, -0x1 ;  /* 0xffffffffff0f7424 */ /* 0x000fce00078e00ff */
[----:B012--5:R-:W-:Y:S05]  /*29340*/  WARPSYNC.COLLECTIVE R15, `(.L_x_8685) ;  /* 0x000000000f087348 */ /* 0x027fea0003c00000 */
[----:B--2---:R2:W3:Y:S02]  /*29350*/  SHFL.IDX P6, R14, R13, R12, R11 ;  /* 0x0000000c0d0e7389 */ /* 0x0044e400000c000b */
[----:B0123-5:R-:W-:Y:S01]  /*29360*/  ENDCOLLECTIVE ;  /* 0x000000000000791b */ /* 0x02ffe20003800000 */
.L_x_8685:
[----:B------:R-:W-:Y:S05]  /*29370*/  BSYNC B1 ;  /* 0x0000000000017941 */ /* 0x000fea0003800000 */
.L_x_8684:
        /* <DEDUP_REMOVED lines=8> */
.L_x_8686:
[----:B------:R-:W-:Y:S05]  /*29400*/  BRA `(.L_x_8687) ;  /* 0xffffff3800e07947 */ /* 0x000fea000383ffff */
.L_x_8417:
        /* <DEDUP_REMOVED lines=8> */
.L_x_8689:
[----:B------:R-:W-:Y:S05]  /*29490*/  BSYNC B1 ;  /* 0x0000000000017941 */ /* 0x000fea0003800000 */
.L_x_8688:
        /* <DEDUP_REMOVED lines=8> */
.L_x_8690:
[----:B------:R-:W-:Y:S05]  /*29520*/  BRA `(.L_x_8691) ;  /* 0xffffff3800e07947 */ /* 0x000fea000383ffff */
.L_x_8420:
        /* <DEDUP_REMOVED lines=8> */
.L_x_8693:
[----:B------:R-:W-:Y:S05]  /*295b0*/  BSYNC B1 ;  /* 0x0000000000017941 */ /* 0x000fea0003800000 */
.L_x_8692:
        /* <DEDUP_REMOVED lines=8> */
.L_x_8694:
[----:B------:R-:W-:Y:S05]  /*29640*/  BRA `(.L_x_8695) ;  /* 0xffffff3800e07947 */ /* 0x000fea000383ffff */
.L_x_8422:
[----:B------:R-:W-:Y:S02]  /*29650*/  IMAD.MOV.U32 R13, RZ, RZ, R4 ;  /* 0x000000ffff0d7224 */ /* 0x000fe400078e0004 */
[----:B------:R-:W-:Y:S02]  /*29660*/  IMAD.MOV.U32 R12, RZ, RZ, RZ ;  /* 0x000000ffff0c7224 */ /* 0x000fe400078e00ff */
[----:B------:R-:W-:Y:S02]  /*29670*/  IMAD.MOV.U32 R11, RZ, RZ, 0x1c1f ;  /* 0x00001c1fff0b7424 */ /* 0x000fe400078e00ff */
[----:B------:R-:W-:-:S07]  /*29680*/  IMAD.MOV.U32 R15, RZ, RZ, -0x1 ;  /* 0xffffffffff0f7424 */ /* 0x000fce00078e00ff */
[----:B------:R-:W-:Y:S05]  /*29690*/  WARPSYNC.COLLECTIVE R15, `(.L_x_8696) ;  /* 0x000000000f087348 */ /* 0x000fea0003c00000 */
[----:B------:R0:W1:Y:S02]  /*296a0*/  SHFL.IDX P6, R14, R13, R12, R11 ;  /* 0x0000000c0d0e7389 */ /* 0x00006400000c000b */
[----:B01----:R-:W-:Y:S01]  /*296b0*/  ENDCOLLECTIVE ;  /* 0x000000000000791b */ /* 0x003fe20003800000 */
.L_x_8696:
[----:B------:R-:W-:Y:S02]  /*296c0*/  IMAD.MOV.U32 R13, RZ, RZ, R3 ;  /* 0x000000ffff0d7224 */ /* 0x000fe400078e0003 */
[----:B------:R-:W-:-:S07]  /*296d0*/  IMAD.MOV.U32 R0, RZ, RZ, R14 ;  /* 0x000000ffff007224 */ /* 0x000fce00078e000e */
[----:B------:R-:W-:Y:S05]  /*296e0*/  WARPSYNC.COLLECTIVE R15, `(.L_x_8697) ;  /* 0x000000000f087348 */ /* 0x000fea0003c00000 */
[----:B------:R0:W1:Y:S02]  /*296f0*/  SHFL.IDX P6, R14, R13, R12, R11 ;  /* 0x0000000c0d0e7389 */ /* 0x00006400000c000b */
[----:B01----:R-:W-:Y:S01]  /*29700*/  ENDCOLLECTIVE ;  /* 0x000000000000791b */ /* 0x003fe20003800000 */
.L_x_8697:
[----:B------:R-:W-:Y:S05]  /*29710*/  BRA `(.L_x_8698) ;  /* 0xffffff3c00dc7947 */ /* 0x000fea000383ffff */
.L_x_8425:
[----:B------:R-:W-:Y:S01]  /*29720*/  BSSY B1, `(.L_x_8699) ;  /* 0x0000008000017945 */ /* 0x000fe20003800000 */
[----:B0-----:R-:W-:Y:S02]  /*29730*/  IMAD.MOV.U32 R13, RZ, RZ, R4 ;  /* 0x000000ffff0d7224 */ /* 0x001fe400078e0004 */
[----:B------:R-:W-:Y:S02]  /*29740*/  IMAD.MOV.U32 R12, RZ, RZ, 0x1 ;  /* 0x00000001ff0c7424 */ /* 0x000fe400078e00ff */
[----:B------:R-:W-:Y:S02]  /*29750*/  IMAD.MOV.U32 R11, RZ, RZ, 0x1c1f ;  /* 0x00001c1fff0b7424 */ /* 0x000fe400078e00ff */
[----:B------:R-:W-:-:S07]  /*29760*/  IMAD.MOV.U32 R15, RZ, RZ, -0x1 ;  /* 0xffffffffff0f7424 */ /* 0x000fce00078e00ff */
[----:B-12---:R-:W-:Y:S05]  /*29770*/  WARPSYNC.COLLECTIVE R15, `(.L_x_8700) ;  /* 0x000000000f087348 */ /* 0x006fea0003c00000 */
[----:B--2---:R0:W2:Y:S02]  /*29780*/  SHFL.IDX P6, R14, R13, R12, R11 ;  /* 0x0000000c0d0e7389 */ /* 0x0040a400000c000b */
[----:B012---:R-:W-:Y:S01]  /*29790*/  ENDCOLLECTIVE ;  /* 0x000000000000791b */ /* 0x007fe20003800000 */
.L_x_8700:
[----:B------:R-:W-:Y:S05]  /*297a0*/  BSYNC B1 ;  /* 0x0000000000017941 */ /* 0x000fea0003800000 */
.L_x_8699:
        /* <DEDUP_REMOVED lines=8> */
.L_x_8701:
[----:B------:R-:W-:Y:S05]  /*29830*/  BRA `(.L_x_8702) ;  /* 0xffffff4000e47947 */ /* 0x000fea000383ffff */
.L_x_8429:
[----:B------:R-:W-:Y:S02]  /*29840*/  IMAD.MOV.U32 R13, RZ, RZ, R4 ;  /* 0x000000ffff0d7224 */ /* 0x000fe400078e0004 */
[----:B------:R-:W-:Y:S02]  /*29850*/  IMAD.MOV.U32 R12, RZ, RZ, RZ ;  /* 0x000000ffff0c7224 */ /* 0x000fe400078e00ff */
[----:B------:R-:W-:Y:S02]  /*29860*/  IMAD.MOV.U32 R11, RZ, RZ, 0x181f ;  /* 0x0000181fff0b7424 */ /* 0x000fe400078e00ff */
[----:B------:R-:W-:-:S07]  /*29870*/  IMAD.MOV.U32 R15, RZ, RZ, -0x1 ;  /* 0xffffffffff0f7424 */ /* 0x000fce00078e00ff */
[----:B0--3--:R-:W-:Y:S05]  /*29880*/  WARPSYNC.COLLECTIVE R15, `(.L_x_8703) ;  /* 0x000000000f087348 */ /* 0x009fea0003c00000 */
[----:B------:R1:W2:Y:S02]  /*29890*/  SHFL.IDX P6, R14, R13, R12, R11 ;  /* 0x0000000c0d0e7389 */ /* 0x0002a400000c000b */
[----:B0123--:R-:W-:Y:S01]  /*298a0*/  ENDCOLLECTIVE ;  /* 0x000000000000791b */ /* 0x00ffe20003800000 */
.L_x_8703:
[----:B------:R-:W-:Y:S02]  /*298b0*/  IMAD.MOV.U32 R13, RZ, RZ, R0 ;  /* 0x000000ffff0d7224 */ /* 0x000fe400078e0000 */
[----:B------:R-:W-:-:S07]  /*298c0*/  IMAD.MOV.U32 R3, RZ, RZ, R14 ;  /* 0x000000ffff037224 */ /* 0x000fce00078e000e */
[----:B------:R-:W-:Y:S05]  /*298d0*/  WARPSYNC.COLLECTIVE R15, `(.L_x_8704) ;  /* 0x000000000f087348 */ /* 0x000fea0003c00000 */
[----:B------:R0:W1:Y:S02]  /*298e0*/  SHFL.IDX P6, R14, R13, R12, R11 ;  /* 0x0000000c0d0e7389 */ /* 0x00006400000c000b */
[----:B01----:R-:W-:Y:S01]  /*298f0*/  ENDCOLLECTIVE ;  /* 0x000000000000791b */ /* 0x003fe20003800000 */
.L_x_8704:
[----:B------:R-:W-:Y:S05]  /*29900*/  BRA `(.L_x_8705) ;  /* 0xffffff4c00e87947 */ /* 0x000fea000383ffff */
.L_x_8432:
        /* <DEDUP_REMOVED lines=8> */
.L_x_8707:
[----:B------:R-:W-:Y:S05]  /*29990*/  BSYNC B1 ;  /* 0x0000000000017941 */ /* 0x000fea0003800000 */
.L_x_8706:
        /* <DEDUP_REMOVED lines=8> */
.L_x_8708:
[----:B------:R-:W-:Y:S05]  /*29a20*/  BRA `(.L_x_8709) ;  /* 0xffffff4c00e87947 */ /* 0x000fea000383ffff */
.L_x_8435:
        /* <DEDUP_REMOVED lines=8> */
.L_x_8711:
[----:B------:R-:W-:Y:S05]  /*29ab0*/  BSYNC B1 ;  /* 0x0000000000017941 */ /* 0x000fea0003800000 */
.L_x_8710:
        /* <DEDUP_REMOVED lines=8> */
.L_x_8712:
[----:B------:R-:W-:Y:S05]  /*29b40*/  BRA `(.L_x_8713) ;  /* 0xffffff4c00e87947 */ /* 0x000fea000383ffff */
.L_x_8438:
[----:B------:R-:W-:Y:S01]  /*29b50*/  BSSY B1, `(.L_x_8714) ;  /* 0x0000008000017945 */ /* 0x000fe20003800000 */
[----:B------:R-:W-:Y:S02]  /*29b60*/  IMAD.MOV.U32 R13, RZ, RZ, R4 ;  /* 0x000000ffff0d7224 */ /* 0x000fe400078e0004 */
[----:B------:R-:W-:Y:S02]  /*29b70*/  IMAD.MOV.U32 R12, RZ, RZ, 0x3 ;  /* 0x00000003ff0c7424 */ /* 0x000fe400078e00ff */
[----:B------:R-:W-:Y:S02]  /*29b80*/  IMAD.MOV.U32 R11, RZ, RZ, 0x181f ;  /* 0x0000181fff0b7424 */ /* 0x000fe400078e00ff */
[----:B0-----:R-:W-:-:S07]  /*29b90*/  IMAD.MOV.U32 R15, RZ, RZ, -0x1 ;  /* 0xffffffffff0f7424 */ /* 0x001fce00078e00ff */
[----:B-1234-:R-:W-:Y:S05]  /*29ba0*/  WARPSYNC.COLLECTIVE R15, `(.L_x_8715) ;  /* 0x000000000f087348 */ /* 0x01efea0003c00000 */
[----:B------:R0:W0:Y:S02]  /*29bb0*/  SHFL.IDX P6, R14, R13, R12, R11 ;  /* 0x0000000c0d0e7389 */ /* 0x00002400000c000b */
[----:B01234-:R-:W-:Y:S01]  /*29bc0*/  ENDCOLLECTIVE ;  /* 0x000000000000791b */ /* 0x01ffe20003800000 */
.L_x_8715:
[----:B------:R-:W-:Y:S05]  /*29bd0*/  BSYNC B1 ;  /* 0x0000000000017941 */ /* 0x000fea0003800000 */
.L_x_8714:
        /* <DEDUP_REMOVED lines=8> */
.L_x_8716:
[----:B------:R-:W-:Y:S05]  /*29c60*/  BRA `(.L_x_8717) ;  /* 0xffffff4c00e87947 */ /* 0x000fea000383ffff */
.L_x_8465:
        /* <DEDUP_REMOVED lines=11> */
.L_x_8719:
[----:B------:R-:W-:Y:S05]  /*29d20*/  BSYNC B1 ;  /* 0x0000000000017941 */ /* 0x000fea0003800000 */
.L_x_8718:
[----:B------:R-:W-:Y:S05]  /*29d30*/  BRA `(.L_x_8720) ;  /* 0xffffff6c00887947 */ /* 0x000fea000383ffff */
.L_x_8467:
[----:B------:R-:W-:Y:S01]  /*29d40*/  BSSY B1, `(.L_x_8721) ;  /* 0x0000006000017945 */ /* 0x000fe20003800000 */
[----:B------:R-:W-:-:S07]  /*29d50*/  IMAD.MOV.U32 R15, RZ, RZ, -0x1 ;  /* 0xffffffffff0f7424 */ /* 0x000fce00078e00ff */
[----:B0-----:R-:W-:Y:S05]  /*29d60*/  WARPSYNC.COLLECTIVE R15, `(.L_x_8722) ;  /* 0x000000000f0c7348 */ /* 0x001fea0003c00000 */
[----:B------:R-:W-:Y:S02]  /*29d70*/  ELECT P6, UR62, PT ;  /* 0x00000000003e782f */ /* 0x000fe400038c0000 */
[----:B------:R-:W-:Y:S01]  /*29d80*/  MOV R14, UR62 ;  /* 0x0000003e000e7c02 */ /* 0x000fe20008000f00 */
[----:B0-----:R-:W-:Y:S10]  /*29d90*/  ENDCOLLECTIVE ;  /* 0x000000000000791b */ /* 0x001ff40003800000 */
.L_x_8722:
[----:B------:R-:W-:Y:S05]  /*29da0*/  BSYNC B1 ;  /* 0x0000000000017941 */ /* 0x000fea0003800000 */
.L_x_8721:
[----:B------:R-:W-:Y:S05]  /*29db0*/  BRA `(.L_x_8466) ;  /* 0xffffff6c00807947 */ /* 0x000fea000383ffff */
.L_x_8469:
[----:B0-----:R0:W1:Y:S02]  /*29dc0*/  SYNCS.PHASECHK.TRANS64.TRYWAIT P0, [R22+URZ+0x28820], R3 ;  /* 0x02882003160075a7 */ /* 0x001064000800017f */
[----:B-1----:R-:W-:Y:S05]  /*29dd0*/  @!P0 NANOSLEEP.SYNCS 0x989680 ;  /* 0x009896800000895d */ /* 0x002fea0003900000 */
[----:B------:R-:W1:Y:S02]  /*29de0*/  @!P0 SYNCS.PHASECHK.TRANS64 P0, [R22+URZ+0x28820], R3 ;  /* 0x02882003160085a7 */ /* 0x000e64000800007f */
[----:B-1----:R-:W-:Y:S05]  /*29df0*/  @!P0 BRA `(.L_x_8469) ;  /* 0xfffffffc00f08947 */ /* 0x002fea000383ffff */
[----:B------:R-:W-:Y:S05]  /*29e00*/  BRA `(.L_x_8723) ;  /* 0xffffff6c00907947 */ /* 0x000fea000383ffff */
.L_x_8473:
[----:B0-----:R0:W1:Y:S02]  /*29e10*/  SYNCS.PHASECHK.TRANS64.TRYWAIT P0, [R3+URZ+0x288a0], R7 ;  /* 0x0288a007030075a7 */ /* 0x001064000800017f */
[----:B-1----:R-:W-:Y:S05]  /*29e20*/  @!P0 NANOSLEEP.SYNCS 0x989680 ;  /* 0x009896800000895d */ /* 0x002fea0003900000 */
[----:B------:R-:W1:Y:S02]  /*29e30*/  @!P0 SYNCS.PHASECHK.TRANS64 P0, [R3+URZ+0x288a0], R7 ;  /* 0x0288a007030085a7 */ /* 0x000e64000800007f */
[----:B-1----:R-:W-:Y:S05]  /*29e40*/  @!P0 BRA `(.L_x_8473) ;  /* 0xfffffffc00f08947 */ /* 0x002fea000383ffff */
[----:B------:R-:W-:Y:S05]  /*29e50*/  BRA `(.L_x_8724) ;  /* 0xffffff6c00a87947 */ /* 0x000fea000383ffff */
.L_x_8479:
[----:B-1----:R1:W2:Y:S02]  /*29e60*/  SYNCS.PHASECHK.TRANS64.TRYWAIT P0, [R3+URZ+0x288c0], R7 ;  /* 0x0288c007030075a7 */ /* 0x0022a4000800017f */
[----:B--2---:R-:W-:Y:S05]  /*29e70*/  @!P0 NANOSLEEP.SYNCS 0x989680 ;  /* 0x009896800000895d */ /* 0x004fea0003900000 */
[----:B------:R-:W2:Y:S02]  /*29e80*/  @!P0 SYNCS.PHASECHK.TRANS64 P0, [R3+URZ+0x288c0], R7 ;  /* 0x0288c007030085a7 */ /* 0x000ea4000800007f */
[----:B--2---:R-:W-:Y:S05]  /*29e90*/  @!P0 BRA `(.L_x_8479) ;  /* 0xfffffffc00f08947 */ /* 0x004fea000383ffff */
[----:B------:R-:W-:Y:S05]  /*29ea0*/  BRA `(.L_x_8725) ;  /* 0xffffff7000687947 */ /* 0x000fea000383ffff */
.L_x_8487:
[----:B0-----:R0:W1:Y:S02]  /*29eb0*/  SYNCS.PHASECHK.TRANS64.TRYWAIT P1, [R11+URZ+0x288a0], R2 ;  /* 0x0288a0020b0075a7 */ /* 0x001064000802017f */
[----:B-1----:R-:W-:Y:S05]  /*29ec0*/  @!P1 NANOSLEEP.SYNCS 0x989680 ;  /* 0x009896800000995d */ /* 0x002fea0003900000 */
[----:B------:R-:W1:Y:S02]  /*29ed0*/  @!P1 SYNCS.PHASECHK.TRANS64 P1, [R11+URZ+0x288a0], R2 ;  /* 0x0288a0020b0095a7 */ /* 0x000e64000802007f */
[----:B-1----:R-:W-:Y:S05]  /*29ee0*/  @!P1 BRA `(.L_x_8487) ;  /* 0xfffffffc00f09947 */ /* 0x002fea000383ffff */
[----:B------:R-:W-:Y:S05]  /*29ef0*/  BRA `(.L_x_8726) ;  /* 0xffffff7400647947 */ /* 0x000fea000383ffff */
.L_x_8493:
[----:B-1----:R1:W2:Y:S02]  /*29f00*/  SYNCS.PHASECHK.TRANS64.TRYWAIT P1, [R11+URZ+0x288c0], R2 ;  /* 0x0288c0020b0075a7 */ /* 0x0022a4000802017f */
[----:B--2---:R-:W-:Y:S05]  /*29f10*/  @!P1 NANOSLEEP.SYNCS 0x989680 ;  /* 0x009896800000995d */ /* 0x004fea0003900000 */
[----:B------:R-:W2:Y:S02]  /*29f20*/  @!P1 SYNCS.PHASECHK.TRANS64 P1, [R11+URZ+0x288c0], R2 ;  /* 0x0288c0020b0095a7 */ /* 0x000ea4000802007f */
[----:B--2---:R-:W-:Y:S05]  /*29f30*/  @!P1 BRA `(.L_x_8493) ;  /* 0xfffffffc00f09947 */ /* 0x004fea000383ffff */
[----:B------:R-:W-:Y:S05]  /*29f40*/  BRA `(.L_x_8727) ;  /* 0xffffff78001c7947 */ /* 0x000fea000383ffff */
.L_x_8517:
        /* <DEDUP_REMOVED lines=11> */
.L_x_8729:
[----:B------:R-:W-:Y:S05]  /*2a000*/  BSYNC B0 ;  /* 0x0000000000007941 */ /* 0x000fea0003800000 */
.L_x_8728:
[----:B------:R-:W-:Y:S05]  /*2a010*/  BRA `(.L_x_8730) ;  /* 0xffffff8800707947 */ /* 0x000fea000383ffff */
.L_x_8520:
[----:B0-----:R0:W1:Y:S02]  /*2a020*/  SYNCS.PHASECHK.TRANS64.TRYWAIT P0, [R7+URZ+0x28840], R2 ;  /* 0x02884002070075a7 */ /* 0x001064000800017f */
[----:B-1----:R-:W-:Y:S05]  /*2a030*/  @!P0 NANOSLEEP.SYNCS 0x989680 ;  /* 0x009896800000895d */ /* 0x002fea0003900000 */
[----:B------:R-:W1:Y:S02]  /*2a040*/  @!P0 SYNCS.PHASECHK.TRANS64 P0, [R7+URZ+0x28840], R2 ;  /* 0x02884002070085a7 */ /* 0x000e64000800007f */
[----:B-1----:R-:W-:Y:S05]  /*2a050*/  @!P0 BRA `(.L_x_8520) ;  /* 0xfffffffc00f08947 */ /* 0x002fea000383ffff */
[----:B------:R-:W-:Y:S05]  /*2a060*/  BRA `(.L_x_8731) ;  /* 0xffffff8800c07947 */ /* 0x000fea000383ffff */
.L_x_8521:
        /* <DEDUP_REMOVED lines=8> */
.L_x_8733:
[----:B------:R-:W-:Y:S05]  /*2a0f0*/  BSYNC B0 ;  /* 0x0000000000007941 */ /* 0x000fea0003800000 */
.L_x_8732:
        /* <DEDUP_REMOVED lines=9> */
.L_x_8734:
[----:B------:R-:W-:Y:S02]  /*2a190*/  IMAD.MOV.U32 R13, RZ, RZ, R0 ;  /* 0x000000ffff0d7224 */ /* 0x000fe400078e0000 */
[----:B------:R-:W-:Y:S02]  /*2a1a0*/  IMAD.MOV.U32 R12, RZ, RZ, 0x1 ;  /* 0x00000001ff0c7424 */ /* 0x000fe400078e00ff */
[----:B------:R-:W-:-:S07]  /*2a1b0*/  IMAD.MOV.U32 R3, RZ, RZ, R14 ;  /* 0x000000ffff037224 */ /* 0x000fce00078e000e */
[----:B------:R-:W-:Y:S05]  /*2a1c0*/  WARPSYNC.COLLECTIVE R15, `(.L_x_8735) ;  /* 0x000000000f087348 */ /* 0x000fea0003c00000 */
[----:B------:R0:W1:Y:S02]  /*2a1d0*/  SHFL.IDX P6, R14, R13, R12, R11 ;  /* 0x0000000c0d0e7389 */ /* 0x00006400000c000b */
[----:B01----:R-:W-:Y:S01]  /*2a1e0*/  ENDCOLLECTIVE ;  /* 0x000000000000791b */ /* 0x003fe20003800000 */
.L_x_8735:
        /* <DEDUP_REMOVED lines=16> */
.L_x_8736:
[----:B------:R-:W-:Y:S02]  /*2a2f0*/  @P0 IMAD R8, R5, 0x2, R22 ;  /* 0x0000000205080824 */ /* 0x000fe400078e0216 */
[----:B------:R-:W-:Y:S02]  /*2a300*/  IMAD.MOV.U32 R13, RZ, RZ, R0 ;  /* 0x000000ffff0d7224 */ /* 0x000fe400078e0000 */
[----:B------:R-:W-:Y:S02]  /*2a310*/  IMAD.MOV.U32 R12, RZ, RZ, 0x2 ;  /* 0x00000002ff0c7424 */ /* 0x000fe400078e00ff */
[----:B------:R-:W-:-:S07]  /*2a320*/  IMAD.MOV.U32 R3, RZ, RZ, R14 ;  /* 0x000000ffff037224 */ /* 0x000fce00078e000e */
[----:B------:R-:W-:Y:S05]  /*2a330*/  WARPSYNC.COLLECTIVE R15, `(.L_x_8737) ;  /* 0x000000000f087348 */ /* 0x000fea0003c00000 */
[----:B------:R0:W1:Y:S02]  /*2a340*/  SHFL.IDX P6, R14, R13, R12, R11 ;  /* 0x0000000c0d0e7389 */ /* 0x00006400000c000b */
[----:B01----:R-:W-:Y:S01]  /*2a350*/  ENDCOLLECTIVE ;  /* 0x000000000000791b */ /* 0x003fe20003800000 */
.L_x_8737:
        /* <DEDUP_REMOVED lines=16> */
.L_x_8738:
[----:B------:R-:W-:Y:S02]  /*2a460*/  @P0 IMAD R8, R5, 0x2, R22 ;  /* 0x0000000205080824 */ /* 0x000fe400078e0216 */
[----:B------:R-:W-:Y:S02]  /*2a470*/  IMAD.MOV.U32 R13, RZ, RZ, R0 ;  /* 0x000000ffff0d7224 */ /* 0x000fe400078e0000 */
[----:B------:R-:W-:Y:S02]  /*2a480*/  IMAD.MOV.U32 R12, RZ, RZ, 0x3 ;  /* 0x00000003ff0c7424 */ /* 0x000fe400078e00ff */
[----:B------:R-:W-:-:S07]  /*2a490*/  IMAD.MOV.U32 R3, RZ, RZ, R14 ;  /* 0x000000ffff037224 */ /* 0x000fce00078e000e */
[----:B------:R-:W-:Y:S05]  /*2a4a0*/  WARPSYNC.COLLECTIVE R15, `(.L_x_8739) ;  /* 0x000000000f087348 */ /* 0x000fea0003c00000 */
[----:B------:R0:W1:Y:S02]  /*2a4b0*/  SHFL.IDX P6, R14, R13, R12, R11 ;  /* 0x0000000c0d0e7389 */ /* 0x00006400000c000b */
[----:B01----:R-:W-:Y:S01]  /*2a4c0*/  ENDCOLLECTIVE ;  /* 0x000000000000791b */ /* 0x003fe20003800000 */
.L_x_8739:
        /* <DEDUP_REMOVED lines=16> */
.L_x_8740:
[----:B------:R-:W-:Y:S02]  /*2a5d0*/  @P0 IMAD R8, R5, 0x2, R22 ;  /* 0x0000000205080824 */ /* 0x000fe400078e0216 */
[----:B------:R-:W-:Y:S02]  /*2a5e0*/  IMAD.MOV.U32 R13, RZ, RZ, R0 ;  /* 0x000000ffff0d7224 */ /* 0x000fe400078e0000 */
[----:B------:R-:W-:Y:S02]  /*2a5f0*/  IMAD.MOV.U32 R12, RZ, RZ, 0x4 ;  /* 0x00000004ff0c7424 */ /* 0x000fe400078e00ff */
[----:B------:R-:W-:-:S07]  /*2a600*/  IMAD.MOV.U32 R3, RZ, RZ, R14 ;  /* 0x000000ffff037224 */ /* 0x000fce00078e000e */
[----:B------:R-:W-:Y:S05]  /*2a610*/  WARPSYNC.COLLECTIVE R15, `(.L_x_8741) ;  /* 0x000000000f087348 */ /* 0x000fea0003c00000 */
[----:B------:R0:W1:Y:S02]  /*2a620*/  SHFL.IDX P6, R14, R13, R12, R11 ;  /* 0x0000000c0d0e7389 */ /* 0x00006400000c000b */
[----:B01----:R-:W-:Y:S01]  /*2a630*/  ENDCOLLECTIVE ;  /* 0x000000000000791b */ /* 0x003fe20003800000 */
.L_x_8741:
        /* <DEDUP_REMOVED lines=16> */
.L_x_8742:
[----:B------:R-:W-:Y:S02]  /*2a740*/  @P0 IMAD R8, R5, 0x2, R22 ;  /* 0x0000000205080824 */ /* 0x000fe400078e0216 */
[----:B------:R-:W-:Y:S02]  /*2a750*/  IMAD.MOV.U32 R13, RZ, RZ, R0 ;  /* 0x000000ffff0d7224 */ /* 0x000fe400078e0000 */
[----:B------:R-:W-:Y:S02]  /*2a760*/  IMAD.MOV.U32 R12, RZ, RZ, 0x5 ;  /* 0x00000005ff0c7424 */ /* 0x000fe400078e00ff */
[----:B------:R-:W-:-:S07]  /*2a770*/  IMAD.MOV.U32 R3, RZ, RZ, R14 ;  /* 0x000000ffff037224 */ /* 0x000fce00078e000e */
[----:B------:R-:W-:Y:S05]  /*2a780*/  WARPSYNC.COLLECTIVE R15, `(.L_x_8743) ;  /* 0x000000000f087348 */ /* 0x000fea0003c00000 */
[----:B------:R0:W1:Y:S02]  /*2a790*/  SHFL.IDX P6, R14, R13, R12, R11 ;  /* 0x0000000c0d0e7389 */ /* 0x00006400000c000b */
[----:B01----:R-:W-:Y:S01]  /*2a7a0*/  ENDCOLLECTIVE ;  /* 0x000000000000791b */ /* 0x003fe20003800000 */
.L_x_8743:
        /* <DEDUP_REMOVED lines=16> */
.L_x_8744:
[----:B------:R-:W-:Y:S02]  /*2a8b0*/  @P0 IMAD R8, R5, 0x2, R22 ;  /* 0x0000000205080824 */ /* 0x000fe400078e0216 */
[----:B------:R-:W-:Y:S02]  /*2a8c0*/  IMAD.MOV.U32 R13, RZ, RZ, R0 ;  /* 0x000000ffff0d7224 */ /* 0x000fe400078e0000 */
[----:B------:R-:W-:Y:S02]  /*2a8d0*/  IMAD.MOV.U32 R12, RZ, RZ, 0x6 ;  /* 0x00000006ff0c7424 */ /* 0x000fe400078e00ff */
[----:B------:R-:W-:-:S07]  /*2a8e0*/  IMAD.MOV.U32 R3, RZ, RZ, R14 ;  /* 0x000000ffff037224 */ /* 0x000fce00078e000e */
[----:B------:R-:W-:Y:S05]  /*2a8f0*/  WARPSYNC.COLLECTIVE R15, `(.L_x_8745) ;  /* 0x000000000f087348 */ /* 0x000fea0003c00000 */
[----:B------:R0:W1:Y:S02]  /*2a900*/  SHFL.IDX P6, R14, R13, R12, R11 ;  /* 0x0000000c0d0e7389 */ /* 0x00006400000c000b */
[----:B01----:R-:W-:Y:S01]  /*2a910*/  ENDCOLLECTIVE ;  /* 0x000000000000791b */ /* 0x003fe20003800000 */
.L_x_8745:
        /* <DEDUP_REMOVED lines=16> */
.L_x_8746:
[----:B------:R-:W-:Y:S02]  /*2aa20*/  @P0 IMAD R8, R5, 0x2, R22 ;  /* 0x0000000205080824 */ /* 0x000fe400078e0216 */
[----:B------:R-:W-:Y:S02]  /*2aa30*/  IMAD.MOV.U32 R13, RZ, RZ, R0 ;  /* 0x000000ffff0d7224 */ /* 0x000fe400078e0000 */
[----:B------:R-:W-:Y:S02]  /*2aa40*/  IMAD.MOV.U32 R12, RZ, RZ, 0x7 ;  /* 0x00000007ff0c7424 */ /* 0x000fe400078e00ff */
[----:B------:R-:W-:-:S07]  /*2aa50*/  IMAD.MOV.U32 R3, RZ, RZ, R14 ;  /* 0x000000ffff037224 */ /* 0x000fce00078e000e */
[----:B------:R-:W-:Y:S05]  /*2aa60*/  WARPSYNC.COLLECTIVE R15, `(.L_x_8747) ;  /* 0x000000000f087348 */ /* 0x000fea0003c00000 */
[----:B------:R0:W1:Y:S02]  /*2aa70*/  SHFL.IDX P6, R14, R13, R12, R11 ;  /* 0x0000000c0d0e7389 */ /* 0x00006400000c000b */
[----:B01----:R-:W-:Y:S01]  /*2aa80*/  ENDCOLLECTIVE ;  /* 0x000000000000791b */ /* 0x003fe20003800000 */
.L_x_8747:
        /* <DEDUP_REMOVED lines=10> */
.L_x_8748:
[----:B------:R-:W-:Y:S01]  /*2ab30*/  @!PT LDS RZ, [RZ] ;  /* 0x00000000fffff984 */ /* 0x000fe20000000800 */
[----:B------:R-:W-:Y:S01]  /*2ab40*/  @!PT LDS RZ, [RZ] ;  /* 0x00000000fffff984 */ /* 0x000fe20000000800 */
[----:B------:R-:W-:Y:S01]  /*2ab50*/  @!PT LDS RZ, [RZ] ;  /* 0x00000000fffff984 */ /* 0x000fe20000000800 */
[----:B------:R-:W-:Y:S04]  /*2ab60*/  @P0 LDGSTS.E.BYPASS.LTC128B.128 [R8+0x1b400], desc[UR52][R2.64], !P3 ;  /* 0x1b40000002080fae */ /* 0x000fe8000d901d74 */
[----:B------:R0:W-:Y:S02]  /*2ab70*/  @P0 LDGSTS.E.BYPASS.LTC128B.128 [R8+0x1f400], desc[UR52][R2.64+0x80], !P2 ;  /* 0x1f40008002080fae */ /* 0x0001e4000d101d74 */
[----:B0-----:R-:W-:Y:S01]  /*2ab80*/  IMAD.MOV.U32 R2, RZ, RZ, R14 ;  /* 0x000000ffff027224 */ /* 0x001fe200078e000e */
[----:B------:R-:W-:Y:S06]  /*2ab90*/  BRA `(.L_x_8749) ;  /* 0xffffff84009c7947 */ /* 0x000fec000383ffff */
.L_x_8526:
        /* <DEDUP_REMOVED lines=9> */
.L_x_8750:
[C---:B------:R-:W-:Y:S01]  /*2ac30*/  VIADD R6, R27.reuse, 0x10 ;  /* 0x000000101b067836 */ /* 0x040fe20000000000 */
[----:B------:R-:W-:Y:S01]  /*2ac40*/  ISETP.GE.AND P3, PT, R27, R33, PT ;  /* 0x000000211b00720c */ /* 0x000fe20003f66270 */
[----:B------:R-:W-:Y:S02]  /*2ac50*/  IMAD.MOV.U32 R13, RZ, RZ, R0 ;  /* 0x000000ffff0d7224 */ /* 0x000fe400078e0000 */
[----:B------:R-:W-:-:S10]  /*2ac60*/  IMAD.MOV.U32 R2, RZ, RZ, R14 ;  /* 0x000000ffff027224 */ /* 0x000fd400078e000e */
[----:B------:R-:W-:Y:S05]  /*2ac70*/  WARPSYNC.COLLECTIVE R15, `(.L_x_8751) ;  /* 0x000000000f087348 */ /* 0x000fea0003c00000 */
[----:B------:R0:W1:Y:S02]  /*2ac80*/  SHFL.IDX P6, R14, R13, R12, R11 ;  /* 0x0000000c0d0e7389 */ /* 0x00006400000c000b */
[----:B01----:R-:W-:Y:S01]  /*2ac90*/  ENDCOLLECTIVE ;  /* 0x000000000000791b */ /* 0x003fe20003800000 */
.L_x_8751:
        /* <DEDUP_REMOVED lines=8> */
.L_x_8752:
        /* <DEDUP_REMOVED lines=12> */
.L_x_8753:
        /* <DEDUP_REMOVED lines=8> */
.L_x_8754:
        /* <DEDUP_REMOVED lines=13> */
.L_x_8755:
        /* <DEDUP_REMOVED lines=8> */
.L_x_8756:
        /* <DEDUP_REMOVED lines=13> */
.L_x_8757:
        /* <DEDUP_REMOVED lines=8> */
.L_x_8758:
        /* <DEDUP_REMOVED lines=13> */
.L_x_8759:
        /* <DEDUP_REMOVED lines=8> */
.L_x_8760:
        /* <DEDUP_REMOVED lines=13> */
.L_x_8761:
        /* <DEDUP_REMOVED lines=8> */
.L_x_8762:
        /* <DEDUP_REMOVED lines=12> */
.L_x_8763:
        /* <DEDUP_REMOVED lines=8> */
.L_x_8764:
        /* <DEDUP_REMOVED lines=11> */
.L_x_8765:
[----:B------:R-:W-:Y:S05]  /*2b590*/  BRA `(.L_x_8766) ;  /* 0xffffff8800107947 */ /* 0x000fea000383ffff */
.L_x_8531:
[----:B0-----:R0:W1:Y:S02]  /*2b5a0*/  SYNCS.PHASECHK.TRANS64.TRYWAIT P0, [R22+URZ+0x28820], R3 ;  /* 0x02882003160075a7 */ /* 0x001064000800017f */
[----:B-1----:R-:W-:Y:S05]  /*2b5b0*/  @!P0 NANOSLEEP.SYNCS 0x989680 ;  /* 0x009896800000895d */ /* 0x002fea0003900000 */
[----:B------:R-:W1:Y:S02]  /*2b5c0*/  @!P0 SYNCS.PHASECHK.TRANS64 P0, [R22+URZ+0x28820], R3 ;  /* 0x02882003160085a7 */ /* 0x000e64000800007f */
[----:B-1----:R-:W-:Y:S05]  /*2b5d0*/  @!P0 BRA `(.L_x_8531) ;  /* 0xfffffffc00f08947 */ /* 0x002fea000383ffff */
[----:B------:R-:W-:Y:S05]  /*2b5e0*/  BRA `(.L_x_8767) ;  /* 0xffffff8800887947 */ /* 0x000fea000383ffff */
.L_x_8536:
[----:B0-----:R0:W1:Y:S02]  /*2b5f0*/  SYNCS.PHASECHK.TRANS64.TRYWAIT P0, [R6+URZ+0x28840], R3 ;  /* 0x02884003060075a7 */ /* 0x001064000800017f */
[----:B-1----:R-:W-:Y:S05]  /*2b600*/  @!P0 NANOSLEEP.SYNCS 0x989680 ;  /* 0x009896800000895d */ /* 0x002fea0003900000 */
[----:B------:R-:W1:Y:S02]  /*2b610*/  @!P0 SYNCS.PHASECHK.TRANS64 P0, [R6+URZ+0x28840], R3 ;  /* 0x02884003060085a7 */ /* 0x000e64000800007f */
[----:B-1----:R-:W-:Y:S05]  /*2b620*/  @!P0 BRA `(.L_x_8536) ;  /* 0xfffffffc00f08947 */ /* 0x002fea000383ffff */
[----:B------:R-:W-:Y:S05]  /*2b630*/  BRA `(.L_x_8768) ;  /* 0xffffff8c00507947 */ /* 0x000fea000383ffff */
.L_x_8537:
        /* <DEDUP_REMOVED lines=8> */
.L_x_8770:
[----:B------:R-:W-:Y:S05]  /*2b6c0*/  BSYNC B1 ;  /* 0x0000000000017941 */ /* 0x000fea0003800000 */
.L_x_8769:
        /* <DEDUP_REMOVED lines=9> */
.L_x_8771:
[----:B------:R-:W-:Y:S02]  /*2b760*/  IMAD R8, R8, 0x2, R22 ;  /* 0x0000000208087824 */ /* 0x000fe400078e0216 */
[----:B------:R-:W-:Y:S02]  /*2b770*/  IMAD.MOV.U32 R13, RZ, RZ, R9 ;  /* 0x000000ffff0d7224 */ /* 0x000fe400078e0009 */
[----:B------:R-:W-:Y:S02]  /*2b780*/  IMAD.MOV.U32 R12, RZ, RZ, 0x1 ;  /* 0x00000001ff0c7424 */ /* 0x000fe400078e00ff */
[----:B------:R-:W-:-:S07]  /*2b790*/  IMAD.MOV.U32 R2, RZ, RZ, R14 ;  /* 0x000000ffff027224 */ /* 0x000fce00078e000e */
[----:B------:R-:W-:Y:S05]  /*2b7a0*/  WARPSYNC.COLLECTIVE R15, `(.L_x_8772) ;  /* 0x000000000f087348 */ /* 0x000fea0003c00000 */
[----:B------:R0:W1:Y:S02]  /*2b7b0*/  SHFL.IDX P6, R14, R13, R12, R11 ;  /* 0x0000000c0d0e7389 */ /* 0x00006400000c000b */
[----:B01----:R-:W-:Y:S01]  /*2b7c0*/  ENDCOLLECTIVE ;  /* 0x000000000000791b */ /* 0x003fe20003800000 */
.L_x_8772:
        /* <DEDUP_REMOVED lines=12> */
.L_x_8773:
[----:B------:R-:W-:Y:S02]  /*2b890*/  IMAD.MOV.U32 R13, RZ, RZ, R9 ;  /* 0x000000ffff0d7224 */ /* 0x000fe400078e0009 */
[----:B------:R-:W-:Y:S02]  /*2b8a0*/  IMAD.MOV.U32 R12, RZ, RZ, 0x2 ;  /* 0x00000002ff0c7424 */ /* 0x000fe400078e00ff */
[----:B------:R-:W-:-:S07]  /*2b8b0*/  IMAD.MOV.U32 R2, RZ, RZ, R14 ;  /* 0x000000ffff027224 */ /* 0x000fce00078e000e */
[----:B------:R-:W-:Y:S05]  /*2b8c0*/  WARPSYNC.COLLECTIVE R15, `(.L_x_8774) ;  /* 0x000000000f087348 */ /* 0x000fea0003c00000 */
[----:B------:R0:W1:Y:S02]  /*2b8d0*/  SHFL.IDX P6, R14, R13, R12, R11 ;  /* 0x0000000c0d0e7389 */ /* 0x00006400000c000b */
[----:B01----:R-:W-:Y:S01]  /*2b8e0*/  ENDCOLLECTIVE ;  /* 0x000000000000791b */ /* 0x003fe20003800000 */
.L_x_8774:
        /* <DEDUP_REMOVED lines=12> */
.L_x_8775:
[----:B------:R-:W-:Y:S02]  /*2b9b0*/  IMAD.MOV.U32 R13, RZ, RZ, R9 ;  /* 0x000000ffff0d7224 */ /* 0x000fe400078e0009 */
[----:B------:R-:W-:Y:S02]  /*2b9c0*/  IMAD.MOV.U32 R12, RZ, RZ, 0x3 ;  /* 0x00000003ff0c7424 */ /* 0x000fe400078e00ff */
[----:B------:R-:W-:-:S07]  /*2b9d0*/  IMAD.MOV.U32 R2, RZ, RZ, R14 ;  /* 0x000000ffff027224 */ /* 0x000fce00078e000e */
[----:B------:R-:W-:Y:S05]  /*2b9e0*/  WARPSYNC.COLLECTIVE R15, `(.L_x_8776) ;  /* 0x000000000f087348 */ /* 0x000fea0003c00000 */
[----:B------:R0:W1:Y:S02]  /*2b9f0*/  SHFL.IDX P6, R14, R13, R12, R11 ;  /* 0x0000000c0d0e7389 */ /* 0x00006400000c000b */
[----:B01----:R-:W-:Y:S01]  /*2ba00*/  ENDCOLLECTIVE ;  /* 0x000000000000791b */ /* 0x003fe20003800000 */
.L_x_8776:
        /* <DEDUP_REMOVED lines=12> */
.L_x_8777:
[----:B------:R-:W-:Y:S02]  /*2bad0*/  IMAD.MOV.U32 R13, RZ, RZ, R9 ;  /* 0x000000ffff0d7224 */ /* 0x000fe400078e0009 */
[----:B------:R-:W-:Y:S02]  /*2bae0*/  IMAD.MOV.U32 R12, RZ, RZ, 0x4 ;  /* 0x00000004ff0c7424 */ /* 0x000fe400078e00ff */
[----:B------:R-:W-:-:S07]  /*2baf0*/  IMAD.MOV.U32 R2, RZ, RZ, R14 ;  /* 0x000000ffff027224 */ /* 0x000fce00078e000e */
[----:B------:R-:W-:Y:S05]  /*2bb00*/  WARPSYNC.COLLECTIVE R15, `(.L_x_8778) ;  /* 0x000000000f087348 */ /* 0x000fea0003c00000 */
[----:B------:R0:W1:Y:S02]  /*2bb10*/  SHFL.IDX P6, R14, R13, R12, R11 ;  /* 0x0000000c0d0e7389 */ /* 0x00006400000c000b */
[----:B01----:R-:W-:Y:S01]  /*2bb20*/  ENDCOLLECTIVE ;  /* 0x000000000000791b */ /* 0x003fe20003800000 */
.L_x_8778:
        /* <DEDUP_REMOVED lines=12> */
.L_x_8779:
[----:B------:R-:W-:Y:S02]  /*2bbf0*/  IMAD.MOV.U32 R13, RZ, RZ, R9 ;  /* 0x000000ffff0d7224 */ /* 0x000fe400078e0009 */
[----:B------:R-:W-:Y:S02]  /*2bc00*/  IMAD.MOV.U32 R12, RZ, RZ, 0x5 ;  /* 0x00000005ff0c7424 */ /* 0x000fe400078e00ff */
[----:B------:R-:W-:-:S07]  /*2bc10*/  IMAD.MOV.U32 R2, RZ, RZ, R14 ;  /* 0x000000ffff027224 */ /* 0x000fce00078e000e */
[----:B------:R-:W-:Y:S05]  /*2bc20*/  WARPSYNC.COLLECTIVE R15, `(.L_x_8780) ;  /* 0x000000000f087348 */ /* 0x000fea0003c00000 */
[----:B------:R0:W1:Y:S02]  /*2bc30*/  SHFL.IDX P6, R14, R13, R12, R11 ;  /* 0x0000000c0d0e7389 */ /* 0x00006400000c000b */
[----:B01----:R-:W-:Y:S01]  /*2bc40*/  ENDCOLLECTIVE ;  /* 0x000000000000791b */ /* 0x003fe20003800000 */
.L_x_8780:
        /* <DEDUP_REMOVED lines=12> */
.L_x_8781:
[----:B------:R-:W-:Y:S02]  /*2bd10*/  IMAD.MOV.U32 R13, RZ, RZ, R9 ;  /* 0x000000ffff0d7224 */ /* 0x000fe400078e0009 */
[----:B------:R-:W-:Y:S02]  /*2bd20*/  IMAD.MOV.U32 R12, RZ, RZ, 0x6 ;  /* 0x00000006ff0c7424 */ /* 0x000fe400078e00ff */
[----:B------:R-:W-:-:S07]  /*2bd30*/  IMAD.MOV.U32 R2, RZ, RZ, R14 ;  /* 0x000000ffff027224 */ /* 0x000fce00078e000e */
[----:B------:R-:W-:Y:S05]  /*2bd40*/  WARPSYNC.COLLECTIVE R15, `(.L_x_8782) ;  /* 0x000000000f087348 */ /* 0x000fea0003c00000 */
[----:B------:R0:W1:Y:S02]  /*2bd50*/  SHFL.IDX P6, R14, R13, R12, R11 ;  /* 0x0000000c0d0e7389 */ /* 0x00006400000c000b */
[----:B01----:R-:W-:Y:S01]  /*2bd60*/  ENDCOLLECTIVE ;  /* 0x000000000000791b */ /* 0x003fe20003800000 */
.L_x_8782:
        /* <DEDUP_REMOVED lines=12> */
.L_x_8783:
[----:B------:R-:W-:Y:S02]  /*2be30*/  IMAD.MOV.U32 R13, RZ, RZ, R9 ;  /* 0x000000ffff0d7224 */ /* 0x000fe400078e0009 */
[----:B------:R-:W-:Y:S02]  /*2be40*/  IMAD.MOV.U32 R12, RZ, RZ, 0x7 ;  /* 0x00000007ff0c7424 */ /* 0x000fe400078e00ff */
[----:B------:R-:W-:-:S07]  /*2be50*/  IMAD.MOV.U32 R2, RZ, RZ, R14 ;  /* 0x000000ffff027224 */ /* 0x000fce00078e000e */
[----:B------:R-:W-:Y:S05]  /*2be60*/  WARPSYNC.COLLECTIVE R15, `(.L_x_8784) ;  /* 0x000000000f087348 */ /* 0x000fea0003c00000 */
[----:B------:R0:W1:Y:S02]  /*2be70*/  SHFL.IDX P6, R14, R13, R12, R11 ;  /* 0x0000000c0d0e7389 */ /* 0x00006400000c000b */
[----:B01----:R-:W-:Y:S01]  /*2be80*/  ENDCOLLECTIVE ;  /* 0x000000000000791b */ /* 0x003fe20003800000 */
.L_x_8784:
        /* <DEDUP_REMOVED lines=12> */
.L_x_8785:
[----:B------:R-:W-:Y:S01]  /*2bf50*/  IMAD.MOV.U32 R2, RZ, RZ, R14 ;  /* 0x000000ffff027224 */ /* 0x000fe200078e000e */
[----:B------:R-:W-:Y:S06]  /*2bf60*/  BRA `(.L_x_8786) ;  /* 0xffffff88001c7947 */ /* 0x000fec000383ffff */
.L_x_8542:
[----:B-1----:R1:W2:Y:S02]  /*2bf70*/  SYNCS.PHASECHK.TRANS64.TRYWAIT P0, [R6+URZ+0x28860], R2 ;  /* 0x02886002060075a7 */ /* 0x0022a4000800017f */
[----:B--2---:R-:W-:Y:S05]  /*2bf80*/  @!P0 NANOSLEEP.SYNCS 0x989680 ;  /* 0x009896800000895d */ /* 0x004fea0003900000 */
[----:B------:R-:W2:Y:S02]  /*2bf90*/  @!P0 SYNCS.PHASECHK.TRANS64 P0, [R6+URZ+0x28860], R2 ;  /* 0x02886002060085a7 */ /* 0x000ea4000800007f */
[----:B--2---:R-:W-:Y:S05]  /*2bfa0*/  @!P0 BRA `(.L_x_8542) ;  /* 0xfffffffc00f08947 */ /* 0x004fea000383ffff */
[----:B------:R-:W-:Y:S05]  /*2bfb0*/  BRA `(.L_x_8787) ;  /* 0xffffff8800787947 */ /* 0x000fea000383ffff */
.L_x_8543:
        /* <DEDUP_REMOVED lines=8> */
.L_x_8789:
[----:B------:R-:W-:Y:S05]  /*2c040*/  BSYNC B1 ;  /* 0x0000000000017941 */ /* 0x000fea0003800000 */
.L_x_8788:
        /* <DEDUP_REMOVED lines=9> */
.L_x_8790:
[----:B------:R-:W-:Y:S02]  /*2c0e0*/  IMAD.MOV.U32 R13, RZ, RZ, R23 ;  /* 0x000000ffff0d7224 */ /* 0x000fe400078e0017 */
[----:B------:R-:W-:Y:S02]  /*2c0f0*/  IMAD.MOV.U32 R12, RZ, RZ, 0x1 ;  /* 0x00000001ff0c7424 */ /* 0x000fe400078e00ff */
[----:B------:R-:W-:-:S07]  /*2c100*/  IMAD.MOV.U32 R2, RZ, RZ, R14 ;  /* 0x000000ffff027224 */ /* 0x000fce00078e000e */
[----:B------:R-:W-:Y:S05]  /*2c110*/  WARPSYNC.COLLECTIVE R15, `(.L_x_8791) ;  /* 0x000000000f087348 */ /* 0x000fea0003c00000 */
[----:B------:R0:W1:Y:S02]  /*2c120*/  SHFL.IDX P6, R14, R13, R12, R11 ;  /* 0x0000000c0d0e7389 */ /* 0x00006400000c000b */
[----:B01----:R-:W-:Y:S01]  /*2c130*/  ENDCOLLECTIVE ;  /* 0x000000000000791b */ /* 0x003fe20003800000 */
.L_x_8791:
        /* <DEDUP_REMOVED lines=14> */
.L_x_8792:
[----:B------:R-:W-:Y:S02]  /*2c220*/  IMAD.MOV.U32 R13, RZ, RZ, R23 ;  /* 0x000000ffff0d7224 */ /* 0x000fe400078e0017 */
[----:B------:R-:W-:Y:S02]  /*2c230*/  IMAD.MOV.U32 R12, RZ, RZ, 0x2 ;  /* 0x00000002ff0c7424 */ /* 0x000fe400078e00ff */
[----:B------:R-:W-:-:S07]  /*2c240*/  IMAD.MOV.U32 R2, RZ, RZ, R14 ;  /* 0x000000ffff027224 */ /* 0x000fce00078e000e */
[----:B------:R-:W-:Y:S05]  /*2c250*/  WARPSYNC.COLLECTIVE R15, `(.L_x_8793) ;  /* 0x000000000f087348 */ /* 0x000fea0003c00000 */
[----:B------:R0:W1:Y:S02]  /*2c260*/  SHFL.IDX P6, R14, R13, R12, R11 ;  /* 0x0000000c0d0e7389 */ /* 0x00006400000c000b */
[----:B01----:R-:W-:Y:S01]  /*2c270*/  ENDCOLLECTIVE ;  /* 0x000000000000791b */ /* 0x003fe20003800000 */
.L_x_8793:
        /* <DEDUP_REMOVED lines=14> */
.L_x_8794:
[----:B------:R-:W-:Y:S02]  /*2c360*/  IMAD.MOV.U32 R13, RZ, RZ, R23 ;  /* 0x000000ffff0d7224 */ /* 0x000fe400078e0017 */
[----:B------:R-:W-:Y:S02]  /*2c370*/  IMAD.MOV.U32 R12, RZ, RZ, 0x3 ;  /* 0x00000003ff0c7424 */ /* 0x000fe400078e00ff */
[----:B------:R-:W-:-:S07]  /*2c380*/  IMAD.MOV.U32 R2, RZ, RZ, R14 ;  /* 0x000000ffff027224 */ /* 0x000fce00078e000e */
[----:B------:R-:W-:Y:S05]  /*2c390*/  WARPSYNC.COLLECTIVE R15, `(.L_x_8795) ;  /* 0x000000000f087348 */ /* 0x000fea0003c00000 */
[----:B------:R0:W1:Y:S02]  /*2c3a0*/  SHFL.IDX P6, R14, R13, R12, R11 ;  /* 0x0000000c0d0e7389 */ /* 0x00006400000c000b */
[----:B01----:R-:W-:Y:S01]  /*2c3b0*/  ENDCOLLECTIVE ;  /* 0x000000000000791b */ /* 0x003fe20003800000 */
.L_x_8795:
        /* <DEDUP_REMOVED lines=14> */
.L_x_8796:
[----:B------:R-:W-:Y:S02]  /*2c4a0*/  IMAD.MOV.U32 R13, RZ, RZ, R23 ;  /* 0x000000ffff0d7224 */ /* 0x000fe400078e0017 */
[----:B------:R-:W-:Y:S02]  /*2c4b0*/  IMAD.MOV.U32 R12, RZ, RZ, 0x4 ;  /* 0x00000004ff0c7424 */ /* 0x000fe400078e00ff */
[----:B------:R-:W-:-:S07]  /*2c4c0*/  IMAD.MOV.U32 R2, RZ, RZ, R14 ;  /* 0x000000ffff027224 */ /* 0x000fce00078e000e */
[----:B------:R-:W-:Y:S05]  /*2c4d0*/  WARPSYNC.COLLECTIVE R15, `(.L_x_8797) ;  /* 0x000000000f087348 */ /* 0x000fea0003c00000 */
[----:B------:R0:W1:Y:S02]  /*2c4e0*/  SHFL.IDX P6, R14, R13, R12, R11 ;  /* 0x0000000c0d0e7389 */ /* 0x00006400000c000b */
[----:B01----:R-:W-:Y:S01]  /*2c4f0*/  ENDCOLLECTIVE ;  /* 0x000000000000791b */ /* 0x003fe20003800000 */
.L_x_8797:
        /* <DEDUP_REMOVED lines=14> */
.L_x_8798:
[----:B------:R-:W-:Y:S02]  /*2c5e0*/  IMAD.MOV.U32 R13, RZ, RZ, R23 ;  /* 0x000000ffff0d7224 */ /* 0x000fe400078e0017 */
[----:B------:R-:W-:Y:S02]  /*2c5f0*/  IMAD.MOV.U32 R12, RZ, RZ, 0x5 ;  /* 0x00000005ff0c7424 */ /* 0x000fe400078e00ff */
[----:B------:R-:W-:-:S07]  /*2c600*/  IMAD.MOV.U32 R2, RZ, RZ, R14 ;  /* 0x000000ffff027224 */ /* 0x000fce00078e000e */
[----:B------:R-:W-:Y:S05]  /*2c610*/  WARPSYNC.COLLECTIVE R15, `(.L_x_8799) ;  /* 0x000000000f087348 */ /* 0x000fea0003c00000 */
[----:B------:R0:W1:Y:S02]  /*2c620*/  SHFL.IDX P6, R14, R13, R12, R11 ;  /* 0x0000000c0d0e7389 */ /* 0x00006400000c000b */
[----:B01----:R-:W-:Y:S01]  /*2c630*/  ENDCOLLECTIVE ;  /* 0x000000000000791b */ /* 0x003fe20003800000 */
.L_x_8799:
        /* <DEDUP_REMOVED lines=14> */
.L_x_8800:
[----:B------:R-:W-:Y:S02]  /*2c720*/  IMAD.MOV.U32 R13, RZ, RZ, R23 ;  /* 0x000000ffff0d7224 */ /* 0x000fe400078e0017 */
[----:B------:R-:W-:Y:S02]  /*2c730*/  IMAD.MOV.U32 R12, RZ, RZ, 0x6 ;  /* 0x00000006ff0c7424 */ /* 0x000fe400078e00ff */
[----:B------:R-:W-:-:S07]  /*2c740*/  IMAD.MOV.U32 R2, RZ, RZ, R14 ;  /* 0x000000ffff027224 */ /* 0x000fce00078e000e */
[----:B------:R-:W-:Y:S05]  /*2c750*/  WARPSYNC.COLLECTIVE R15, `(.L_x_8801) ;  /* 0x000000000f087348 */ /* 0x000fea0003c00000 */
[----:B------:R0:W1:Y:S02]  /*2c760*/  SHFL.IDX P6, R14, R13, R12, R11 ;  /* 0x0000000c0d0e7389 */ /* 0x00006400000c000b */
[----:B01----:R-:W-:Y:S01]  /*2c770*/  ENDCOLLECTIVE ;  /* 0x000000000000791b */ /* 0x003fe20003800000 */
.L_x_8801:
        /* <DEDUP_REMOVED lines=14> */
.L_x_8802:
[----:B------:R-:W-:Y:S02]  /*2c860*/  IMAD.MOV.U32 R13, RZ, RZ, R23 ;  /* 0x000000ffff0d7224 */ /* 0x000fe400078e0017 */
[----:B------:R-:W-:Y:S02]  /*2c870*/  IMAD.MOV.U32 R12, RZ, RZ, 0x7 ;  /* 0x00000007ff0c7424 */ /* 0x000fe400078e00ff */
[----:B------:R-:W-:-:S07]  /*2c880*/  IMAD.MOV.U32 R2, RZ, RZ, R14 ;  /* 0x000000ffff027224 */ /* 0x000fce00078e000e */
[----:B------:R-:W-:Y:S05]  /*2c890*/  WARPSYNC.COLLECTIVE R15, `(.L_x_8803) ;  /* 0x000000000f087348 */ /* 0x000fea0003c00000 */
[----:B------:R0:W1:Y:S02]  /*2c8a0*/  SHFL.IDX P6, R14, R13, R12, R11 ;  /* 0x0000000c0d0e7389 */ /* 0x00006400000c000b */
[----:B01----:R-:W-:Y:S01]  /*2c8b0*/  ENDCOLLECTIVE ;  /* 0x000000000000791b */ /* 0x003fe20003800000 */
.L_x_8803:
        /* <DEDUP_REMOVED lines=13> */
.L_x_8804:
[----:B------:R-:W-:Y:S01]  /*2c990*/  @!PT LDS RZ, [RZ] ;  /* 0x00000000fffff984 */ /* 0x000fe20000000800 */
[----:B------:R-:W-:Y:S01]  /*2c9a0*/  @!PT LDS RZ, [RZ] ;  /* 0x00000000fffff984 */ /* 0x000fe20000000800 */
[----:B------:R-:W-:Y:S01]  /*2c9b0*/  @!PT LDS RZ, [RZ] ;  /* 0x00000000fffff984 */ /* 0x000fe20000000800 */
[----:B------:R1:W-:Y:S01]  /*2c9c0*/  LDGSTS.E.BYPASS.LTC128B.128 [R7+0x7400], desc[UR52][R2.64+0x80], !P0 ;  /* 0x0740008002077fae */ /* 0x0003e2000c101d74 */
[----:B------:R-:W-:Y:S05]  /*2c9d0*/  BRA `(.L_x_8805) ;  /* 0xffffff8400007947 */ /* 0x000fea000383ffff */
.L_x_8551:
[----:B0-----:R0:W1:Y:S02]  /*2c9e0*/  SYNCS.PHASECHK.TRANS64.TRYWAIT P0, [R0+URZ+0x28860], R3 ;  /* 0x02886003000075a7 */ /* 0x001064000800017f */
[----:B-1----:R-:W-:Y:S05]  /*2c9f0*/  @!P0 NANOSLEEP.SYNCS 0x989680 ;  /* 0x009896800000895d */ /* 0x002fea0003900000 */
[----:B------:R-:W1:Y:S02]  /*2ca00*/  @!P0 SYNCS.PHASECHK.TRANS64 P0, [R0+URZ+0x28860], R3 ;  /* 0x02886003000085a7 */ /* 0x000e64000800007f */
[----:B-1----:R-:W-:Y:S05]  /*2ca10*/  @!P0 BRA `(.L_x_8551) ;  /* 0xfffffffc00f08947 */ /* 0x002fea000383ffff */
[----:B------:R-:W-:Y:S05]  /*2ca20*/  BRA `(.L_x_8806) ;  /* 0xffffff8800147947 */ /* 0x000fea000383ffff */
.L_x_8552:
        /* <DEDUP_REMOVED lines=8> */
.L_x_8808:
[----:B------:R-:W-:Y:S05]  /*2cab0*/  BSYNC B0 ;  /* 0x0000000000007941 */ /* 0x000fea0003800000 */
.L_x_8807:
        /* <DEDUP_REMOVED lines=9> */
.L_x_8809:
        /* <DEDUP_REMOVED lines=12> */
.L_x_8810:
        /* <DEDUP_REMOVED lines=13> */
.L_x_8811:
[----:B------:R-:W-:Y:S02]  /*2cce0*/  IMAD.MOV.U32 R13, RZ, RZ, R23 ;  /* 0x000000ffff0d7224 */ /* 0x000fe400078e0017 */
[----:B------:R-:W-:Y:S02]  /*2ccf0*/  IMAD.MOV.U32 R12, RZ, RZ, 0x2 ;  /* 0x00000002ff0c7424 */ /* 0x000fe400078e00ff */
[----:B------:R-:W-:-:S07]  /*2cd00*/  IMAD.MOV.U32 R10, RZ, RZ, R14 ;  /* 0x000000ffff0a7224 */ /* 0x000fce00078e000e */
[----:B------:R-:W-:Y:S05]  /*2cd10*/  WARPSYNC.COLLECTIVE R15, `(.L_x_8812) ;  /* 0x000000000f087348 */ /* 0x000fea0003c00000 */
[----:B------:R0:W1:Y:S02]  /*2cd20*/  SHFL.IDX P6, R14, R13, R12, R11 ;  /* 0x0000000c0d0e7389 */ /* 0x00006400000c000b */
[----:B01----:R-:W-:Y:S01]  /*2cd30*/  ENDCOLLECTIVE ;  /* 0x000000000000791b */ /* 0x003fe20003800000 */
.L_x_8812:
        /* <DEDUP_REMOVED lines=14> */
.L_x_8813:
[----:B------:R-:W-:Y:S02]  /*2ce20*/  IMAD.MOV.U32 R13, RZ, RZ, R23 ;  /* 0x000000ffff0d7224 */ /* 0x000fe400078e0017 */
[----:B------:R-:W-:Y:S01]  /*2ce30*/  IMAD.MOV.U32 R12, RZ, RZ, 0x3 ;  /* 0x00000003ff0c7424 */ /* 0x000fe200078e00ff */
[----:B------:R-:W-:-:S13]  /*2ce40*/  IADD3 R2, P2, R14, R5, RZ ;  /* 0x000000050e027210 */ /* 0x000fda0007f5e0ff */
[----:B------:R-:W-:Y:S05]  /*2ce50*/  WARPSYNC.COLLECTIVE R15, `(.L_x_8814) ;  /* 0x000000000f087348 */ /* 0x000fea0003c00000 */
[----:B------:R0:W1:Y:S02]  /*2ce60*/  SHFL.IDX P6, R14, R13, R12, R11 ;  /* 0x0000000c0d0e7389 */ /* 0x00006400000c000b */
[----:B01----:R-:W-:Y:S01]  /*2ce70*/  ENDCOLLECTIVE ;  /* 0x000000000000791b */ /* 0x003fe20003800000 */
.L_x_8814:
        /* <DEDUP_REMOVED lines=13> */
.L_x_8815:
[----:B------:R-:W-:Y:S02]  /*2cf50*/  IMAD.MOV.U32 R13, RZ, RZ, R23 ;  /* 0x000000ffff0d7224 */ /* 0x000fe400078e0017 */
[----:B------:R-:W-:Y:S01]  /*2cf60*/  IMAD.MOV.U32 R12, RZ, RZ, 0x4 ;  /* 0x00000004ff0c7424 */ /* 0x000fe200078e00ff */
[----:B------:R-:W-:-:S13]  /*2cf70*/  IADD3 R2, P2, R14, R5, RZ ;  /* 0x000000050e027210 */ /* 0x000fda0007f5e0ff */
[----:B------:R-:W-:Y:S05]  /*2cf80*/  WARPSYNC.COLLECTIVE R15, `(.L_x_8816) ;  /* 0x000000000f087348 */ /* 0x000fea0003c00000 */
[----:B------:R0:W1:Y:S02]  /*2cf90*/  SHFL.IDX P6, R14, R13, R12, R11 ;  /* 0x0000000c0d0e7389 */ /* 0x00006400000c000b */
[----:B01----:R-:W-:Y:S01]  /*2cfa0*/  ENDCOLLECTIVE ;  /* 0x000000000000791b */ /* 0x003fe20003800000 */
.L_x_8816:
        /* <DEDUP_REMOVED lines=13> */
.L_x_8817:
[----:B------:R-:W-:Y:S02]  /*2d080*/  IMAD.MOV.U32 R13, RZ, RZ, R23 ;  /* 0x000000ffff0d7224 */ /* 0x000fe400078e0017 */
[----:B------:R-:W-:Y:S02]  /*2d090*/  IMAD.MOV.U32 R12, RZ, RZ, 0x5 ;  /* 0x00000005ff0c7424 */ /* 0x000fe400078e00ff */
[----:B------:R-:W-:-:S07]  /*2d0a0*/  IMAD.MOV.U32 R10, RZ, RZ, R14 ;  /* 0x000000ffff0a7224 */ /* 0x000fce00078e000e */
[----:B------:R-:W-:Y:S05]  /*2d0b0*/  WARPSYNC.COLLECTIVE R15, `(.L_x_8818) ;  /* 0x000000000f087348 */ /* 0x000fea0003c00000 */
[----:B------:R0:W1:Y:S02]  /*2d0c0*/  SHFL.IDX P6, R14, R13, R12, R11 ;  /* 0x0000000c0d0e7389 */ /* 0x00006400000c000b */
[----:B01----:R-:W-:Y:S01]  /*2d0d0*/  ENDCOLLECTIVE ;  /* 0x000000000000791b */ /* 0x003fe20003800000 */
.L_x_8818:
        /* <DEDUP_REMOVED lines=14> */
.L_x_8819:
[----:B------:R-:W-:Y:S02]  /*2d1c0*/  IMAD.MOV.U32 R13, RZ, RZ, R23 ;  /* 0x000000ffff0d7224 */ /* 0x000fe400078e0017 */
[----:B------:R-:W-:Y:S01]  /*2d1d0*/  IMAD.MOV.U32 R12, RZ, RZ, 0x6 ;  /* 0x00000006ff0c7424 */ /* 0x000fe200078e00ff */
[----:B------:R-:W-:-:S13]  /*2d1e0*/  IADD3 R2, P2, R14, R5, RZ ;  /* 0x000000050e027210 */ /* 0x000fda0007f5e0ff */
[----:B------:R-:W-:Y:S05]  /*2d1f0*/  WARPSYNC.COLLECTIVE R15, `(.L_x_8820) ;  /* 0x000000000f087348 */ /* 0x000fea0003c00000 */
[----:B------:R0:W1:Y:S02]  /*2d200*/  SHFL.IDX P6, R14, R13, R12, R11 ;  /* 0x0000000c0d0e7389 */ /* 0x00006400000c000b */
[----:B01----:R-:W-:Y:S01]  /*2d210*/  ENDCOLLECTIVE ;  /* 0x000000000000791b */ /* 0x003fe20003800000 */
.L_x_8820:
        /* <DEDUP_REMOVED lines=13> */
.L_x_8821:
[----:B------:R-:W-:Y:S02]  /*2d2f0*/  IMAD.MOV.U32 R13, RZ, RZ, R23 ;  /* 0x000000ffff0d7224 */ /* 0x000fe400078e0017 */
[----:B------:R-:W-:Y:S02]  /*2d300*/  IMAD.MOV.U32 R12, RZ, RZ, 0x7 ;  /* 0x00000007ff0c7424 */ /* 0x000fe400078e00ff */
[----:B------:R-:W-:-:S07]  /*2d310*/  IMAD.MOV.U32 R10, RZ, RZ, R14 ;  /* 0x000000ffff0a7224 */ /* 0x000fce00078e000e */
[----:B------:R-:W-:Y:S05]  /*2d320*/  WARPSYNC.COLLECTIVE R15, `(.L_x_8822) ;  /* 0x000000000f087348 */ /* 0x000fea0003c00000 */
[----:B------:R0:W1:Y:S02]  /*2d330*/  SHFL.IDX P6, R14, R13, R12, R11 ;  /* 0x0000000c0d0e7389 */ /* 0x00006400000c000b */
[----:B01----:R-:W-:Y:S01]  /*2d340*/  ENDCOLLECTIVE ;  /* 0x000000000000791b */ /* 0x003fe20003800000 */
.L_x_8822:
        /* <DEDUP_REMOVED lines=12> */
.L_x_8823:
[----:B------:R-:W-:Y:S05]  /*2d410*/  BRA `(.L_x_8824) ;  /* 0xffffff8000b47947 */ /* 0x000fea000383ffff */
.L_x_8557:
        /* <DEDUP_REMOVED lines=8> */
.L_x_8826:
[----:B------:R-:W-:Y:S05]  /*2d4a0*/  BSYNC B0 ;  /* 0x0000000000007941 */ /* 0x000fea0003800000 */
.L_x_8825:
        /* <DEDUP_REMOVED lines=9> */
.L_x_8827:
        /* <DEDUP_REMOVED lines=24> */
.L_x_8828:
[----:B------:R-:W-:Y:S01]  /*2d6c0*/  IMAD.MOV.U32 R12, RZ, RZ, 0x2 ;  /* 0x00000002ff0c7424 */ /* 0x000fe200078e00ff */
[----:B------:R-:W-:-:S05]  /*2d6d0*/  SEL R14, R14, RZ, P1 ;  /* 0x000000ff0e0e7207 */ /* 0x000fca0000800000 */
[----:B------:R-:W-:-:S04]  /*2d6e0*/  IMAD.IADD R5, R13, 0x1, R14 ;  /* 0x000000010d057824 */ /* 0x000fc800078e020e */
[----:B------:R-:W-:-:S07]  /*2d6f0*/  IMAD.MOV.U32 R13, RZ, RZ, R5 ;  /* 0x000000ffff0d7224 */ /* 0x000fce00078e0005 */
[----:B------:R-:W-:Y:S05]  /*2d700*/  WARPSYNC.COLLECTIVE R15, `(.L_x_8829) ;  /* 0x000000000f087348 */ /* 0x000fea0003c00000 */
[----:B------:R0:W1:Y:S02]  /*2d710*/  SHFL.UP P6, R14, R13, R12, R11 ;  /* 0x0400000c0d0e7389 */ /* 0x00006400000c000b */
[----:B01----:R-:W-:Y:S01]  /*2d720*/  ENDCOLLECTIVE ;  /* 0x000000000000791b */ /* 0x003fe20003800000 */
.L_x_8829:
[----:B------:R-:W-:Y:S01]  /*2d730*/  IMAD.MOV.U32 R12, RZ, RZ, 0x4 ;  /* 0x00000004ff0c7424 */ /* 0x000fe200078e00ff */
[----:B------:R-:W-:-:S05]  /*2d740*/  SEL R2, R14, RZ, P2 ;  /* 0x000000ff0e027207 */ /* 0x000fca0001000000 */
[----:B------:R-:W-:-:S04]  /*2d750*/  IMAD.IADD R2, R5, 0x1, R2 ;  /* 0x0000000105027824 */ /* 0x000fc800078e0202 */
[----:B------:R-:W-:-:S07]  /*2d760*/  IMAD.MOV.U32 R13, RZ, RZ, R2 ;  /* 0x000000ffff0d7224 */ /* 0x000fce00078e0002 */
[----:B------:R-:W-:Y:S05]  /*2d770*/  WARPSYNC.COLLECTIVE R15, `(.L_x_8830) ;  /* 0x000000000f087348 */ /* 0x000fea0003c00000 */
[----:B------:R0:W1:Y:S02]  /*2d780*/  SHFL.UP P6, R14, R13, R12, R11 ;  /* 0x0400000c0d0e7389 */ /* 0x00006400000c000b */
[----:B01----:R-:W-:Y:S01]  /*2d790*/  ENDCOLLECTIVE ;  /* 0x000000000000791b */ /* 0x003fe20003800000 */
.L_x_8830:
[----:B------:R-:W-:Y:S01]  /*2d7a0*/  IMAD.MOV.U32 R12, RZ, RZ, 0x8 ;  /* 0x00000008ff0c7424 */ /* 0x000fe200078e00ff */
[----:B------:R-:W-:-:S05]  /*2d7b0*/  SEL R3, R14, RZ, P3 ;  /* 0x000000ff0e037207 */ /* 0x000fca0001800000 */
[----:B------:R-:W-:-:S04]  /*2d7c0*/  IMAD.IADD R3, R2, 0x1, R3 ;  /* 0x0000000102037824 */ /* 0x000fc800078e0203 */
[----:B------:R-:W-:-:S07]  /*2d7d0*/  IMAD.MOV.U32 R13, RZ, RZ, R3 ;  /* 0x000000ffff0d7224 */ /* 0x000fce00078e0003 */
[----:B------:R-:W-:Y:S05]  /*2d7e0*/  WARPSYNC.COLLECTIVE R15, `(.L_x_8831) ;  /* 0x000000000f087348 */ /* 0x000fea0003c00000 */
[----:B------:R0:W1:Y:S02]  /*2d7f0*/  SHFL.UP P6, R14, R13, R12, R11 ;  /* 0x0400000c0d0e7389 */ /* 0x00006400000c000b */
[----:B01----:R-:W-:Y:S01]  /*2d800*/  ENDCOLLECTIVE ;  /* 0x000000000000791b */ /* 0x003fe20003800000 */
.L_x_8831:
[----:B------:R-:W-:Y:S01]  /*2d810*/  IMAD.MOV.U32 R12, RZ, RZ, 0x10 ;  /* 0x00000010ff0c7424 */ /* 0x000fe200078e00ff */
[----:B------:R-:W-:-:S05]  /*2d820*/  SEL R14, R14, RZ, P4 ;  /* 0x000000ff0e0e7207 */ /* 0x000fca0002000000 */
[----:B------:R-:W-:-:S04]  /*2d830*/  IMAD.IADD R5, R3, 0x1, R14 ;  /* 0x0000000103057824 */ /* 0x000fc800078e020e */
[----:B------:R-:W-:-:S07]  /*2d840*/  IMAD.MOV.U32 R13, RZ, RZ, R5 ;  /* 0x000000ffff0d7224 */ /* 0x000fce00078e0005 */
[----:B------:R-:W-:Y:S05]  /*2d850*/  WARPSYNC.COLLECTIVE R15, `(.L_x_8832) ;  /* 0x000000000f087348 */ /* 0x000fea0003c00000 */
[----:B------:R0:W1:Y:S02]  /*2d860*/  SHFL.UP P6, R14, R13, R12, R11 ;  /* 0x0400000c0d0e7389 */ /* 0x00006400000c000b */
[----:B01----:R-:W-:Y:S01]  /*2d870*/  ENDCOLLECTIVE ;  /* 0x000000000000791b */ /* 0x003fe20003800000 */
.L_x_8832:
        /* <DEDUP_REMOVED lines=8> */
.L_x_8833:
[----:B------:R-:W-:Y:S05]  /*2d900*/  BRA `(.L_x_8834) ;  /* 0xffffff8000c47947 */ /* 0x000fea000383ffff */
.L_x_8560:
[----:B------:R-:W-:Y:S01]  /*2d910*/  BSSY B0, `(.L_x_8835) ;  /* 0x0000007000007945 */ /* 0x000fe20003800000 */
[----:B------:R-:W-:Y:S02]  /*2d920*/  IMAD.MOV.U32 R12, RZ, RZ, 0x1 ;  /* 0x00000001ff0c7424 */ /* 0x000fe400078e00ff */
[----:B------:R-:W-:Y:S02]  /*2d930*/  IMAD.MOV.U32 R11, RZ, RZ, RZ ;  /* 0x000000ffff0b7224 */ /* 0x000fe400078e00ff */
[----:B------:R-:W-:-:S07]  /*2d940*/  IMAD.MOV.U32 R15, RZ, RZ, -0x1 ;  /* 0xffffffffff0f7424 */ /* 0x000fce00078e00ff */
[----:B------:R-:W-:Y:S05]  /*2d950*/  WARPSYNC.COLLECTIVE R15, `(.L_x_8836) ;  /* 0x000000000f087348 */ /* 0x000fea0003c00000 */
[----:B------:R0:W1:Y:S02]  /*2d960*/  SHFL.UP P6, R14, R13, R12, R11 ;  /* 0x0400000c0d0e7389 */ /* 0x00006400000c000b */
[----:B01----:R-:W-:Y:S01]  /*2d970*/  ENDCOLLECTIVE ;  /* 0x000000000000791b */ /* 0x003fe20003800000 */
.L_x_8836:
[----:B------:R-:W-:Y:S05]  /*2d980*/  BSYNC B0 ;  /* 0x0000000000007941 */ /* 0x000fea0003800000 */
.L_x_8835:
        /* <DEDUP_REMOVED lines=8> */
.L_x_8837:
[----:B------:R-:W-:Y:S01]  /*2da10*/  IMAD.MOV.U32 R12, RZ, RZ, 0x4 ;  /* 0x00000004ff0c7424 */ /* 0x000fe200078e00ff */
[----:B------:R-:W-:-:S05]  /*2da20*/  SEL R2, R14, RZ, P2 ;  /* 0x000000ff0e027207 */ /* 0x000fca0001000000 */
[----:B------:R-:W-:-:S04]  /*2da30*/  IMAD.IADD R2, R13, 0x1, R2 ;  /* 0x000000010d027824 */ /* 0x000fc800078e0202 */
[----:B------:R-:W-:-:S07]  /*2da40*/  IMAD.MOV.U32 R13, RZ, RZ, R2 ;  /* 0x000000ffff0d7224 */ /* 0x000fce00078e0002 */
[----:B------:R-:W-:Y:S05]  /*2da50*/  WARPSYNC.COLLECTIVE R15, `(.L_x_8838) ;  /* 0x000000000f087348 */ /* 0x000fea0003c00000 */
[----:B------:R0:W1:Y:S02]  /*2da60*/  SHFL.UP P6, R14, R13, R12, R11 ;  /* 0x0400000c0d0e7389 */ /* 0x00006400000c000b */
[----:B01----:R-:W-:Y:S01]  /*2da70*/  ENDCOLLECTIVE ;  /* 0x000000000000791b */ /* 0x003fe20003800000 */
.L_x_8838:
[----:B------:R-:W-:Y:S01]  /*2da80*/  IMAD.MOV.U32 R12, RZ, RZ, 0x8 ;  /* 0x00000008ff0c7424 */ /* 0x000fe200078e00ff */
[----:B------:R-:W-:-:S05]  /*2da90*/  SEL R3, R14, RZ, P3 ;  /* 0x000000ff0e037207 */ /* 0x000fca0001800000 */
[----:B------:R-:W-:-:S04]  /*2daa0*/  IMAD.IADD R3, R2, 0x1, R3 ;  /* 0x0000000102037824 */ /* 0x000fc800078e0203 */
[----:B------:R-:W-:-:S07]  /*2dab0*/  IMAD.MOV.U32 R13, RZ, RZ, R3 ;  /* 0x000000ffff0d7224 */ /* 0x000fce00078e0003 */
[----:B------:R-:W-:Y:S05]  /*2dac0*/  WARPSYNC.COLLECTIVE R15, `(.L_x_8839) ;  /* 0x000000000f087348 */ /* 0x000fea0003c00000 */
[----:B------:R0:W1:Y:S02]  /*2dad0*/  SHFL.UP P6, R14, R13, R12, R11 ;  /* 0x0400000c0d0e7389 */ /* 0x00006400000c000b */
[----:B01----:R-:W-:Y:S01]  /*2dae0*/  ENDCOLLECTIVE ;  /* 0x000000000000791b */ /* 0x003fe20003800000 */
.L_x_8839:
[----:B------:R-:W-:Y:S01]  /*2daf0*/  IMAD.MOV.U32 R12, RZ, RZ, 0x10 ;  /* 0x00000010ff0c7424 */ /* 0x000fe200078e00ff */
[----:B------:R-:W-:-:S05]  /*2db00*/  SEL R14, R14, RZ, P4 ;  /* 0x000000ff0e0e7207 */ /* 0x000fca0002000000 */
[----:B------:R-:W-:-:S04]  /*2db10*/  IMAD.IADD R5, R3, 0x1, R14 ;  /* 0x0000000103057824 */ /* 0x000fc800078e020e */
[----:B------:R-:W-:-:S07]  /*2db20*/  IMAD.MOV.U32 R13, RZ, RZ, R5 ;  /* 0x000000ffff0d7224 */ /* 0x000fce00078e0005 */
[----:B------:R-:W-:Y:S05]  /*2db30*/  WARPSYNC.COLLECTIVE R15, `(.L_x_8840) ;  /* 0x000000000f087348 */ /* 0x000fea0003c00000 */
[----:B------:R0:W1:Y:S02]  /*2db40*/  SHFL.UP P6, R14, R13, R12, R11 ;  /* 0x0400000c0d0e7389 */ /* 0x00006400000c000b */
[----:B01----:R-:W-:Y:S01]  /*2db50*/  ENDCOLLECTIVE ;  /* 0x000000000000791b */ /* 0x003fe20003800000 */
.L_x_8840:
        /* <DEDUP_REMOVED lines=8> */
.L_x_8841:
[----:B------:R-:W-:Y:S05]  /*2dbe0*/  BRA `(.L_x_8842) ;  /* 0xffffff8000b07947 */ /* 0x000fea000383ffff */
.L_x_8562:
[----:B------:R-:W-:Y:S01]  /*2dbf0*/  BSSY B0, `(.L_x_8843) ;  /* 0x0000006000007945 */ /* 0x000fe20003800000 */
[----:B------:R-:W-:Y:S01]  /*2dc00*/  PLOP3.LUT P6, PT, P6, PT, PT, 0x8, 0x0 ;  /* 0x000000000000781c */ /* 0x000fe200037ce170 */
[----:B------:R-:W-:-:S12]  /*2dc10*/  IMAD.MOV.U32 R15, RZ, RZ, -0x1 ;  /* 0xffffffffff0f7424 */ /* 0x000fd800078e00ff */
[----:B0-----:R-:W-:Y:S05]  /*2dc20*/  WARPSYNC.COLLECTIVE R15, `(.L_x_8844) ;  /* 0x000000000f087348 */ /* 0x001fea0003c00000 */
[----:B------:R-:W-:Y:S01]  /*2dc30*/  VOTE.ANY R14, PT, P6 ;  /* 0x00000000000e7806 */ /* 0x000fe200030e0100 */
[----:B0-----:R-:W-:Y:S06]  /*2dc40*/  ENDCOLLECTIVE ;  /* 0x000000000000791b */ /* 0x001fec0003800000 */
.L_x_8844:
[----:B------:R-:W-:Y:S05]  /*2dc50*/  BSYNC B0 ;  /* 0x0000000000007941 */ /* 0x000fea0003800000 */
.L_x_8843:
        /* <DEDUP_REMOVED lines=8> */
.L_x_8845:
[----:B------:R-:W-:Y:S02]  /*2dce0*/  IMAD.IADD R19, R12, 0x1, R19 ;  /* 0x000000010c137824 */ /* 0x000fe400078e0213 */
[----:B------:R-:W-:Y:S02]  /*2dcf0*/  IMAD.MOV.U32 R13, RZ, RZ, R4 ;  /* 0x000000ffff0d7224 */ /* 0x000fe400078e0004 */
[----:B------:R-:W-:-:S07]  /*2dd00*/  IMAD.MOV.U32 R17, RZ, RZ, R14 ;  /* 0x000000ffff117224 */ /* 0x000fce00078e000e */
[----:B------:R-:W-:Y:S05]  /*2dd10*/  WARPSYNC.COLLECTIVE R15, `(.L_x_8846) ;  /* 0x000000000f087348 */ /* 0x000fea0003c00000 */
[----:B------:R0:W1:Y:S02]  /*2dd20*/  SHFL.IDX P6, R14, R13, R12, R11 ;  /* 0x0000000c0d0e7389 */ /* 0x00006400000c000b */
[----:B01----:R-:W-:Y:S01]  /*2dd30*/  ENDCOLLECTIVE ;  /* 0x000000000000791b */ /* 0x003fe20003800000 */
.L_x_8846:
[----:B------:R-:W-:Y:S01]  /*2dd40*/  IMAD.MOV.U32 R4, RZ, RZ, R14 ;  /* 0x000000ffff047224 */ /* 0x000fe200078e000e */
[----:B------:R-:W-:Y:S06]  /*2dd50*/  BRA `(.L_x_8847) ;  /* 0xffffff8000947947 */ /* 0x000fec000383ffff */
.L_x_8564:
[----:B------:R-:W-:Y:S01]  /*2dd60*/  BSSY B0, `(.L_x_8848) ;  /* 0x0000007000007945 */ /* 0x000fe20003800000 */
[----:B------:R-:W-:Y:S02]  /*2dd70*/  IMAD.MOV.U32 R13, RZ, RZ, R2 ;  /* 0x000000ffff0d7224 */ /* 0x000fe400078e0002 */
[----:B------:R-:W-:Y:S02]  /*2dd80*/  IMAD.MOV.U32 R11, RZ, RZ, 0x1f ;  /* 0x0000001fff0b7424 */ /* 0x000fe400078e00ff */
[----:B------:R-:W-:-:S07]  /*2dd90*/  IMAD.MOV.U32 R15, RZ, RZ, -0x1 ;  /* 0xffffffffff0f7424 */ /* 0x000fce00078e00ff */
[----:B0-23--:R-:W-:Y:S05]  /*2dda0*/  WARPSYNC.COLLECTIVE R15, `(.L_x_8849) ;  /* 0x000000000f087348 */ /* 0x00dfea0003c00000 */
[----:B------:R1:W4:Y:S02]  /*2ddb0*/  SHFL.IDX P6, R14, R13, R12, R11 ;  /* 0x0000000c0d0e7389 */ /* 0x00032400000c000b */
[----:B01234-:R-:W-:Y:S01]  /*2ddc0*/  ENDCOLLECTIVE ;  /* 0x000000000000791b */ /* 0x01ffe20003800000 */
.L_x_8849:
[----:B------:R-:W-:Y:S05]  /*2ddd0*/  BSYNC B0 ;  /* 0x0000000000007941 */ /* 0x000fea0003800000 */
.L_x_8848:
[----:B------:R-:W-:Y:S01]  /*2dde0*/  IMAD.MOV.U32 R6, RZ, RZ, R14 ;  /* 0x000000ffff067224 */ /* 0x000fe200078e000e */
[----:B------:R-:W-:Y:S06]  /*2ddf0*/  BRA `(.L_x_8563) ;  /* 0xffffff8000847947 */ /* 0x000fec000383ffff */
.L_x_8570:
[----:B-1----:R1:W2:Y:S02]  /*2de00*/  SYNCS.PHASECHK.TRANS64.TRYWAIT P0, [R7+URZ+0x28820], R0 ;  /* 0x02882000070075a7 */ /* 0x0022a4000800017f */
[----:B--2---:R-:W-:Y:S05]  /*2de10*/  @!P0 NANOSLEEP.SYNCS 0x989680 ;  /* 0x009896800000895d */ /* 0x004fea0003900000 */
[----:B------:R-:W2:Y:S02]  /*2de20*/  @!P0 SYNCS.PHASECHK.TRANS64 P0, [R7+URZ+0x28820], R0 ;  /* 0x02882000070085a7 */ /* 0x000ea4000800007f */
[----:B--2---:R-:W-:Y:S05]  /*2de30*/  @!P0 BRA `(.L_x_8570) ;  /* 0xfffffffc00f08947 */ /* 0x004fea000383ffff */
[----:B------:R-:W-:Y:S05]  /*2de40*/  BRA `(.L_x_8850) ;  /* 0xffffff8800dc7947 */ /* 0x000fea000383ffff */
.L_x_8571:
        /* <DEDUP_REMOVED lines=11> */
.L_x_8852:
[----:B------:R-:W-:Y:S05]  /*2df00*/  BSYNC B0 ;  /* 0x0000000000007941 */ /* 0x000fea0003800000 */
.L_x_8851:
[----:B------:R-:W-:Y:S05]  /*2df10*/  BRA `(.L_x_8853) ;  /* 0xffffff8800c47947 */ /* 0x000fea000383ffff */
.L_x_8572:
[----:B------:R-:W-:Y:S01]  /*2df20*/  BSSY B0, `(.L_x_8854) ;  /* 0x0000006000007945 */ /* 0x000fe20003800000 */
[----:B------:R-:W-:-:S07]  /*2df30*/  IMAD.MOV.U32 R15, RZ, RZ, -0x1 ;  /* 0xffffffffff0f7424 */ /* 0x000fce00078e00ff */
[----:B01----:R-:W-:Y:S05]  /*2df40*/  WARPSYNC.COLLECTIVE R15, `(.L_x_8855) ;  /* 0x000000000f0c7348 */ /* 0x003fea0003c00000 */
[----:B------:R-:W-:Y:S02]  /*2df50*/  ELECT P6, UR62, PT ;  /* 0x00000000003e782f */ /* 0x000fe400038c0000 */
[----:B------:R-:W-:Y:S01]  /*2df60*/  MOV R14, UR62 ;  /* 0x0000003e000e7c02 */ /* 0x000fe20008000f00 */
[----:B01----:R-:W-:Y:S10]  /*2df70*/  ENDCOLLECTIVE ;  /* 0x000000000000791b */ /* 0x003ff40003800000 */
.L_x_8855:
[----:B------:R-:W-:Y:S05]  /*2df80*/  BSYNC B0 ;  /* 0x0000000000007941 */ /* 0x000fea0003800000 */
.L_x_8854:
[----:B------:R-:W-:Y:S05]  /*2df90*/  BRA `(.L_x_8856) ;  /* 0xffffff8800b87947 */ /* 0x000fea000383ffff */
.L_x_8574:
[----:B-1----:R1:W2:Y:S02]  /*2dfa0*/  SYNCS.PHASECHK.TRANS64.TRYWAIT P1, [R5+URZ+0x28840], R0 ;  /* 0x02884000050075a7 */ /* 0x0022a4000802017f */
[----:B--2---:R-:W-:Y:S05]  /*2dfb0*/  @!P1 NANOSLEEP.SYNCS 0x989680 ;  /* 0x009896800000995d */ /* 0x004fea0003900000 */
[----:B------:R-:W2:Y:S02]  /*2dfc0*/  @!P1 SYNCS.PHASECHK.TRANS64 P1, [R5+URZ+0x28840], R0 ;  /* 0x02884000050095a7 */ /* 0x000ea4000802007f */
[----:B--2---:R-:W-:Y:S05]  /*2dfd0*/  @!P1 BRA `(.L_x_8574) ;  /* 0xfffffffc00f09947 */ /* 0x004fea000383ffff */
[----:B------:R-:W-:Y:S05]  /*2dfe0*/  BRA `(.L_x_8857) ;  /* 0xffffff8800d87947 */ /* 0x000fea000383ffff */
.L_x_8576:
[----:B--2---:R2:W3:Y:S02]  /*2dff0*/  SYNCS.PHASECHK.TRANS64.TRYWAIT P1, [R3+URZ+0x28840], R2 ;  /* 0x02884002030075a7 */ /* 0x0044e4000802017f */
[----:B---3--:R-:W-:Y:S05]  /*2e000*/  @!P1 NANOSLEEP.SYNCS 0x989680 ;  /* 0x009896800000995d */ /* 0x008fea0003900000 */
[----:B------:R-:W3:Y:S02]  /*2e010*/  @!P1 SYNCS.PHASECHK.TRANS64 P1, [R3+URZ+0x28840], R2 ;  /* 0x02884002030095a7 */ /* 0x000ee4000802007f */
[----:B---3--:R-:W-:Y:S05]  /*2e020*/  @!P1 BRA `(.L_x_8576) ;  /* 0xfffffffc00f09947 */ /* 0x008fea000383ffff */
[----:B------:R-:W-:Y:S05]  /*2e030*/  BRA `(.L_x_8858) ;  /* 0xffffff8800e47947 */ /* 0x000fea000383ffff */
.L_x_8578:
[----:B---3--:R3:W4:Y:S02]  /*2e040*/  SYNCS.PHASECHK.TRANS64.TRYWAIT P1, [R5+URZ+0x28860], R0 ;  /* 0x02886000050075a7 */ /* 0x008724000802017f */
[----:B----4-:R-:W-:Y:S05]  /*2e050*/  @!P1 NANOSLEEP.SYNCS 0x989680 ;  /* 0x009896800000995d */ /* 0x010fea0003900000 */
[----:B------:R-:W4:Y:S02]  /*2e060*/  @!P1 SYNCS.PHASECHK.TRANS64 P1, [R5+URZ+0x28860], R0 ;  /* 0x02886000050095a7 */ /* 0x000f24000802007f */
[----:B----4-:R-:W-:Y:S05]  /*2e070*/  @!P1 BRA `(.L_x_8578) ;  /* 0xfffffffc00f09947 */ /* 0x010fea000383ffff */
[----:B------:R-:W-:Y:S05]  /*2e080*/  BRA `(.L_x_8859) ;  /* 0xffffff8800e07947 */ /* 0x000fea000383ffff */
.L_x_8860:
        /* <DEDUP_REMOVED lines=15> */
.L_x_15979:


//--------------------- .text._ZN7cutlass13device_kernelIN5flash11enable_sm90INS1_16FlashAttnFwdSm90INS1_25CollectiveMainloopFwdSm90ILi2EN4cute5tupleIJNS5_1CILi1EEES8_S8_EEENS6_IJNS7_ILi128EEESA_SA_EEELi128ENS_10bfloat16_tEfNS_4arch4Sm90ELb1ELb0ELb0ELb0ELb1ELb0ELb0ELb1ELb1ELb1ELb1ELb0EEENS1_21CollectiveEpilogueFwdISB_S9_SC_SE_Li256ELb0ELb1ELb1ELb0EEENS1_19SingleTileSchedulerILb0ELb1ELb1ELi128EEEEEEEEEvNT_6ParamsE --------------------------
	.section	.text._ZN7cutlass13device_kernelIN5flash11enable_sm90INS1_16FlashAttnFwdSm90INS1_25CollectiveMainloopFwdSm90ILi2EN4cute5tupleIJNS5_1CILi1EEES8_S8_EEENS6_IJNS7_ILi128EEESA_SA_EEELi128ENS_10bfloat16_tEfNS_4arch4Sm90ELb1ELb0ELb0ELb0ELb1ELb0ELb0ELb1ELb1ELb1ELb1ELb0EEENS1_21CollectiveEpilogueFwdISB_S9_SC_SE_Li256ELb0ELb1ELb1ELb0EEENS1_19SingleTileSchedulerILb0ELb1ELb1ELi128EEEEEEEEEvNT_6ParamsE,"ax",@progbits
	.align	128
.text._ZN7cutlass13device_kernelIN5flash11enable_sm90INS1_16FlashAttnFwdSm90INS1_25CollectiveMainloopFwdSm90ILi2EN4cute5tupleIJNS5_1CILi1EEES8_S8_EEENS6_IJNS7_ILi128EEESA_SA_EEELi128ENS_10bfloat16_tEfNS_4arch4Sm90ELb1ELb0ELb0ELb0ELb1ELb0ELb0ELb1ELb1ELb1ELb1ELb0EEENS1_21CollectiveEpilogueFwdISB_S9_SC_SE_Li256ELb0ELb1ELb1ELb0EEENS1_19SingleTileSchedulerILb0ELb1ELb1ELi128EEEEEEEEEvNT_6ParamsE:
        .type           _ZN7cutlass13device_kernelIN5flash11enable_sm90INS1_16FlashAttnFwdSm90INS1_25CollectiveMainloopFwdSm90ILi2EN4cute5tupleIJNS5_1CILi1EEES8_S8_EEENS6_IJNS7_ILi128EEESA_SA_EEELi128ENS_10bfloat16_tEfNS_4arch4Sm90ELb1ELb0ELb0ELb0ELb1ELb0ELb0ELb1ELb1ELb1ELb1ELb0EEENS1_21CollectiveEpilogueFwdISB_S9_SC_SE_Li256ELb0ELb1ELb1ELb0EEENS1_19SingleTileSchedulerILb0ELb1ELb1ELi128EEEEEEEEEvNT_6ParamsE,@function
        .size           _ZN7cutlass13device_kernelIN5flash11enable_sm90INS1_16FlashAttnFwdSm90INS1_25CollectiveMainloopFwdSm90ILi2EN4cute5tupleIJNS5_1CILi1EEES8_S8_EEENS6_IJNS7_ILi128EEESA_SA_EEELi128ENS_10bfloat16_tEfNS_4arch4Sm90ELb1ELb0ELb0ELb0ELb1ELb0ELb0ELb1ELb1ELb1ELb1ELb0EEENS1_21CollectiveEpilogueFwdISB_S9_SC_SE_Li256ELb0ELb1ELb1ELb0EEENS1_19SingleTileSchedulerILb0ELb1ELb1ELi128EEEEEEEEEvNT_6ParamsE,(.L_x_15980 - _ZN7cutlass13device_kernelIN5flash11enable_sm90INS1_16FlashAttnFwdSm90INS1_25CollectiveMainloopFwdSm90ILi2EN4cute5tupleIJNS5_1CILi1EEES8_S8_EEENS6_IJNS7_ILi128EEESA_SA_EEELi128ENS_10bfloat16_tEfNS_4arch4Sm90ELb1ELb0ELb0ELb0ELb1ELb0ELb0ELb1ELb1ELb1ELb1ELb0EEENS1_21CollectiveEpilogueFwdISB_S9_SC_SE_Li256ELb0ELb1ELb1ELb0EEENS1_19SingleTileSchedulerILb0ELb1ELb1ELi128EEEEEEEEEvNT_6ParamsE)
        .other          _ZN7cutlass13device_kernelIN5flash11enable_sm90INS1_16FlashAttnFwdSm90INS1_25CollectiveMainloopFwdSm90ILi2EN4cute5tupleIJNS5_1CILi1EEES8_S8_EEENS6_IJNS7_ILi128EEESA_SA_EEELi128ENS_10bfloat16_tEfNS_4arch4Sm90ELb1ELb0ELb0ELb0ELb1ELb0ELb0ELb1ELb1ELb1ELb1ELb0EEENS1_21CollectiveEpilogueFwdISB_S9_SC_SE_Li256ELb0ELb1ELb1ELb0EEENS1_19SingleTileSchedulerILb0ELb1ELb1ELi128EEEEEEEEEvNT_6ParamsE,@"STO_CUDA_ENTRY STV_DEFAULT"
_ZN7cutlass13device_kernelIN5flash11enable_sm90INS1_16FlashAttnFwdSm90INS1_25CollectiveMainloopFwdSm90ILi2EN4cute5tupleIJNS5_1CILi1EEES8_S8_EEENS6_IJNS7_ILi128EEESA_SA_EEELi128ENS_10bfloat16_tEfNS_4arch4Sm90ELb1ELb0ELb0ELb0ELb1ELb0ELb0ELb1ELb1ELb1ELb1ELb0EEENS1_21CollectiveEpilogueFwdISB_S9_SC_SE_Li256ELb0ELb1ELb1ELb0EEENS1_19SingleTileSchedulerILb0ELb1ELb1ELi128EEEEEEEEEvNT_6ParamsE:
        /* <DEDUP_REMOVED lines=44> */
.L_x_8861:
        /* <DEDUP_REMOVED lines=22> */
.L_x_8862:
        /* <DEDUP_REMOVED lines=18> */
.L_x_8863:
        /* <DEDUP_REMOVED lines=22> */
.L_x_8864:
        /* <DEDUP_REMOVED lines=23> */
.L_x_8865:
        /* <DEDUP_REMOVED lines=9> */
.L_x_8868:
        /* <DEDUP_REMOVED lines=21> */
[----:B------:R-:W0:Y:S01]  /*09f0*/  S2UR UR48, SR_CTAID.X ;  /* 0x00000000003079c3 */ /* 0x000e220000002500 */
[----:B------:R-:W-:Y:S01]  /*0a00*/  ULDC UR4, c[0x0][0x448] ;  /* 0x0001120000047ab9 */ /* 0x000fe20000000800 */
[----:B------:R-:W-:Y:S01]  /*0a10*/  ULDC UR38, c[0x0][0x424] ;  /* 0x0001090000267ab9 */ /* 0x000fe20000000800 */
[----:B------:R-:W-:Y:S01]  /*0a20*/  UISETP.NE.AND UP1, UPT, UR4, 0x1, UPT ;  /* 0x000000010400788c */ /* 0x000fe2000bf25270 */
[----:B------:R-:W-:Y:S02]  /*0a30*/  ULDC UR7, c[0x0][0x288] ;  /* 0x0000a20000077ab9 */ /* 0x000fe40000000800 */
[----:B------:R-:W-:Y:S01]  /*0a40*/  ULDC.64 UR4, c[0x0][0x418] ;  /* 0x0001060000047ab9 */ /* 0x000fe20000000a00 */
[----:B------:R-:W-:Y:S02]  /*0a50*/  UIADD3 UR7, -UR7, 0x80, URZ ;  /* 0x0000008007077890 */ /* 0x000fe4000fffe13f */
[----:B------:R-:W-:Y:S01]  /*0a60*/  UISETP.NE.U32.AND UP0, UPT, UR4, URZ, UPT ;  /* 0x0000003f0400728c */ /* 0x000fe2000bf05070 */
[----:B------:R-:W-:Y:S01]  /*0a70*/  ULDC UR8, c[0x0][0x2f0] ;  /* 0x0000bc0000087ab9 */ /* 0x000fe20000000800 */
[----:B------:R-:W-:-:S02]  /*0a80*/  UP2UR UR42, UPR, URZ, 0x2 ;  /* 0x000000023f2a7883 */ /* 0x000fc40008000000 */
[----:B------:R-:W-:Y:S01]  /*0a90*/  UISETP.NE.AND.EX UP0, UPT, UR5, URZ, UPT, UP0 ;  /* 0x0000003f0500728c */ /* 0x000fe2000bf05300 */
[----:B------:R-:W-:Y:S02]  /*0aa0*/  @UP1 ULDC UR9, c[0x0][0x450] ;  /* 0x0001140000091ab9 */ /* 0x000fe40000000800 */
[----:B------:R-:W-:Y:S01]  /*0ab0*/  @UP1 ULDC UR5, c[0x0][0x44c] ;  /* 0x0001130000051ab9 */ /* 0x000fe20000000800 */
[----:B------:R-:W-:Y:S02]  /*0ac0*/  USEL UR38, UR38, 0x1, UP0 ;  /* 0x0000000126267887 */ /* 0x000fe40008000000 */
[----:B------:R-:W-:Y:S02]  /*0ad0*/  USHF.R.U32.HI UR10, URZ, 0x10, UR39 ;  /* 0x000000103f0a7899 */ /* 0x000fe40008011627 */
[----:B------:R-:W-:Y:S02]  /*0ae0*/  UIMAD UR7, UR38, UR8, UR7 ;  /* 0x00000008260772a4 */ /* 0x000fe4000f8e0207 */
[----:B0-----:R-:W-:-:S02]  /*0af0*/  USHF.L.U32 UR48, UR48, 0x7, URZ ;  /* 0x0000000730307899 */ /* 0x001fc4000800063f */
[----:B------:R-:W-:Y:S02]  /*0b00*/  ULOP3.LUT UR39, UR39, 0xffff, URZ, 0xc0, !UPT ;  /* 0x0000ffff27277892 */ /* 0x000fe4000f8ec03f */
[----:B------:R-:W-:Y:S02]  /*0b10*/  @UP1 UIADD3 UR4, UR48, 0x7f, URZ ;  /* 0x0000007f30041890 */ /* 0x000fe4000fffe03f */
[----:B------:R-:W-:Y:S02]  /*0b20*/  UIADD3 UR6, UR48, 0x7f, URZ ;  /* 0x0000007f30067890 */ /* 0x000fe4000fffe03f */
[----:B------:R-:W-:Y:S02]  /*0b30*/  UIMAD.WIDE.U32 UR4, UR4, UR5, URZ ;  /* 0x00000005040472a5 */ /* 0x000fe4000f8e003f */
[----:B------:R-:W-:Y:S02]  /*0b40*/  UIMAD UR4, UR38, UR8, 0x7f ;  /* 0x0000007f260474a4 */ /* 0x000fe4000f8e0208 */
[----:B------:R-:W-:-:S02]  /*0b50*/  @UP1 USHF.R.U32.HI UR6, URZ, UR9, UR5 ;  /* 0x000000093f061299 */ /* 0x000fc40008011605 */
[----:B------:R-:W-:Y:S02]  /*0b60*/  USHF.R.S32.HI UR5, URZ, 0x1f, UR4 ;  /* 0x0000001f3f057899 */ /* 0x000fe40008011404 */
[----:B------:R-:W-:Y:S02]  /*0b70*/  UIADD3 UR6, UR7, UR6, URZ ;  /* 0x0000000607067290 */ /* 0x000fe4000fffe03f */
[----:B------:R-:W-:Y:S02]  /*0b80*/  ULEA.HI UR5, UR5, UR4, URZ, 0x7 ;  /* 0x0000000405057291 */ /* 0x000fe4000f8f383f */
[----:B------:R-:W-:Y:S02]  /*0b90*/  USHF.R.S32.HI UR7, URZ, 0x1f, UR6 ;  /* 0x0000001f3f077899 */ /* 0x000fe40008011406 */
[----:B------:R-:W-:Y:S02]  /*0ba0*/  USHF.R.S32.HI UR5, URZ, 0x7, UR5 ;  /* 0x000000073f057899 */ /* 0x000fe40008011405 */
[----:B------:R-:W-:Y:S01]  /*0bb0*/  ULEA.HI UR7, UR7, UR6, URZ, 0x7 ;  /* 0x0000000607077291 */ /* 0x000fe2000f8f383f */
[----:B------:R-:W-:-:S03]  /*0bc0*/  UMOV UR4, URZ ;  /* 0x0000003f00047c82 */ /* 0x000fc60008000000 */
[----:B------:R-:W-:-:S04]  /*0bd0*/  USHF.R.S32.HI UR7, URZ, 0x7, UR7 ;  /* 0x000000073f077899 */ /* 0x000fc80008011407 */
[----:B------:R-:W-:-:S04]  /*0be0*/  UISETP.LT.AND UP0, UPT, UR5, UR7, UPT ;  /* 0x000000070500728c */ /* 0x000fc8000bf01270 */
[----:B------:R-:W-:Y:S02]  /*0bf0*/  USEL UR9, UR5, UR7, UP0 ;  /* 0x0000000705097287 */ /* 0x000fe40008000000 */
[----:B------:R-:W-:Y:S02]  /*0c00*/  UISETP.NE.AND UP0, UPT, UR10, URZ, UPT ;  /* 0x0000003f0a00728c */ /* 0x000fe4000bf05270 */
[----:B------:R-:W-:-:S06]  /*0c10*/  UISETP.GE.AND UP1, UPT, UR9, 0x1, UPT ;  /* 0x000000010900788c */ /* 0x000fcc000bf26270 */
        /* <DEDUP_REMOVED lines=36> */
.L_x_8870:
[----:B------:R-:W-:Y:S02]  /*0e60*/  UIMAD UR39, UR39, UR4, URZ ;  /* 0x00000004272772a4 */ /* 0x000fe4000f8e023f */
[----:B------:R-:W-:Y:S01]  /*0e70*/  IMAD.U32 R3, RZ, RZ, UR4 ;  /* 0x00000004ff037e24 */ /* 0x000fe2000f8e00ff */
[----:B------:R-:W-:Y:S01]  /*0e80*/  MOV R0, UR9 ;  /* 0x0000000900007c02 */ /* 0x000fe20008000f00 */
[----:B------:R-:W-:Y:S01]  /*0e90*/  VIADD R19, R19, 0xffffff80 ;  /* 0xffffff8013137836 */ /* 0x000fe20000000000 */
[----:B------:R-:W-:Y:S01]  /*0ea0*/  PLOP3.LUT P0, PT, PT, PT, PT, 0x80, 0x0 ;  /* 0x000000000000781c */ /* 0x000fe20003f0f070 */
[----:B------:R-:W-:Y:S01]  /*0eb0*/  IMAD.MOV.U32 R4, RZ, RZ, RZ ;  /* 0x000000ffff047224 */ /* 0x000fe200078e00ff */
        /* <DEDUP_REMOVED lines=72> */
.L_x_8872:
[----:B------:R-:W-:-:S04]  /*1340*/  SHF.L.U32 R0, RZ, 0x1f, RZ ;  /* 0x0000001fff007819 */ /* 0x000fc800000006ff */
[----:B------:R-:W0:Y:S02]  /*1350*/  SYNCS.PHASECHK.TRANS64.TRYWAIT P0, [UR41+0x28800], R0 ;  /* 0x02880000ff0075a7 */ /* 0x000e240008000169 */
[----:B0-----:R-:W-:Y:S05]  /*1360*/  @!P0 BRA `(.L_x_8873) ;  /* 0x000000cc00ec8947 */ /* 0x001fea0003800000 */
.L_x_8958:
[----:B------:R-:W-:-:S06]  /*1370*/  ULOP3.LUT UR4, UR36, 0x1, URZ, 0xfc, !UPT ;  /* 0x0000000124047892 */ /* 0x000fcc000f8efc3f */
[----:B0-----:R-:W-:-:S05]  /*1380*/  IMAD.U32 R3, RZ, RZ, UR4 ;  /* 0x00000004ff037e24 */ /* 0x001fca000f8e00ff */
[----:B------:R-:W-:-:S13]  /*1390*/  ISETP.NE.AND P0, PT, R3, 0x3, PT ;  /* 0x000000030300780c */ /* 0x000fda0003f05270 */
[----:B------:R-:W-:Y:S05]  /*13a0*/  @!P0 BRA `(.L_x_8874) ;  /* 0x0000000000048947 */ /* 0x000fea0003800000 */
[----:B------:R-:W-:Y:S01]  /*13b0*/  BPT.TRAP 0x1 ;  /* 0x000000040000795c */ /* 0x000fe20000300000 */
.L_x_8874:
[----:B------:R0:W1:Y:S01]  /*13c0*/  SYNCS.PHASECHK.TRANS64.TRYWAIT P1, [UR41+0x28830], R0 ;  /* 0x02883000ff0075a7 */ /* 0x0000620008020169 */
[----:B------:R-:W-:Y:S05]  /*13d0*/  @!P0 BRA `(.L_x_8875) ;  /* 0x0000000000048947 */ /* 0x000fea0003800000 */
[----:B------:R-:W-:Y:S01]  /*13e0*/  BPT.TRAP 0x1 ;  /* 0x000000040000795c */ /* 0x000fe20000300000 */
.L_x_8875:
[----:B------:R-:W-:-:S05]  /*13f0*/  IMAD.U32 R8, RZ, RZ, UR43 ;  /* 0x0000002bff087e24 */ /* 0x000fca000f8e00ff */
[----:B------:R-:W-:Y:S01]  /*1400*/  LOP3.LUT R8, R8, 0x10000, RZ, 0xfc, !PT ;  /* 0x0001000008087812 */ /* 0x000fe200078efcff */
[----:B-1----:R-:W-:Y:S06]  /*1410*/  @P1 BRA `(.L_x_8876) ;  /* 0x0000000000081947 */ /* 0x002fec0003800000 */
[----:B------:R-:W1:Y:S02]  /*1420*/  SYNCS.PHASECHK.TRANS64.TRYWAIT P1, [UR41+0x28830], R0 ;  /* 0x02883000ff0075a7 */ /* 0x000e640008020169 */
[----:B-1----:R-:W-:Y:S05]  /*1430*/  @!P1 BRA `(.L_x_8877) ;  /* 0x000000cc00d09947 */ /* 0x002fea0003800000 */
.L_x_8876:
[----:B------:R-:W-:Y:S05]  /*1440*/  WARPSYNC.ALL ;  /* 0x0000000000007948 */ /* 0x000fea0003800000 */
[----:B------:R-:W-:Y:S01]  /*1450*/  IMAD.MOV.U32 R9, RZ, RZ, 0x40000040 ;  /* 0x40000040ff097424 */ /* 0x000fe200078e00ff */
[----:B------:R-:W-:Y:S01]  /*1460*/  UIADD3 UR4, UR41, 0x18400, URZ ;  /* 0x0001840029047890 */ /* 0x000fe2000fffe03f */
[----:B------:R-:W-:Y:S01]  /*1470*/  R2UR UR8, R8 ;  /* 0x00000000080872ca */ /* 0x000fe200000e0000 */
[----:B------:R-:W-:Y:S02]  /*1480*/  WARPGROUP.ARRIVE ;  /* 0x00000000000079c5 */ /* 0x000fe40000000000 */
[----:B------:R-:W-:Y:S01]  /*1490*/  R2UR UR9, R9 ;  /* 0x00000000090972ca */ /* 0x000fe200000e0000 */
[----:B------:R-:W-:-:S03]  /*14a0*/  USHF.R.U32.HI UR4, URZ, 0x4, UR4 ;  /* 0x000000043f047899 */ /* 0x000fc60008011604 */
[----:B------:R-:W2:Y:S01]  /*14b0*/  S2UR UR43, SR_CgaCtaId ;  /* 0x00000000002b79c3 */ /* 0x000ea20000008800 */
[----:B------:R-:W-:Y:S01]  /*14c0*/  UMOV UR11, 0x40000040 ;  /* 0x40000040000b7882 */ /* 0x000fe20000000000 */
[----:B------:R-:W-:Y:S01]  /*14d0*/  UMOV UR13, 0x40000040 ;  /* 0x40000040000d7882 */ /* 0x000fe20000000000 */
[----:B------:R-:W-:Y:S01]  /*14e0*/  ULOP3.LUT UR4, UR4, 0x3fff, URZ, 0xc0, !UPT ;  /* 0x00003fff04047892 */ /* 0x000fe2000f8ec03f */
[----:B------:R-:W-:Y:S01]  /*14f0*/  UMOV UR15, 0x40000040 ;  /* 0x40000040000f7882 */ /* 0x000fe20000000000 */
[----:B------:R-:W-:Y:S02]  /*1500*/  UMOV UR17, 0x40000040 ;  /* 0x4000004000117882 */ /* 0x000fe40000000000 */
[----:B------:R-:W-:Y:S01]  /*1510*/  ULOP3.LUT UR46, UR4, 0x10000, URZ, 0xfc, !UPT ;  /* 0x00010000042e7892 */ /* 0x000fe2000f8efc3f */
[----:B------:R-:W-:Y:S02]  /*1520*/  UMOV UR19, 0x40000040 ;  /* 0x4000004000137882 */ /* 0x000fe40000000000 */
[----:B------:R-:W-:Y:S01]  /*1530*/  R2UR UR4, R8 ;  /* 0x00000000080472ca */ /* 0x000fe200000e0000 */
[----:B------:R-:W-:-:S02]  /*1540*/  UIADD3 UR14, UR46, 0x4, URZ ;  /* 0x000000042e0e7890 */ /* 0x000fc4000fffe03f */
[----:B------:R-:W-:Y:S02]  /*1550*/  UIADD3 UR18, UR46, 0x6, URZ ;  /* 0x000000062e127890 */ /* 0x000fe4000fffe03f */
[----:B------:R-:W-:Y:S01]  /*1560*/  UMOV UR10, UR46 ;  /* 0x0000002e000a7c82 */ /* 0x000fe20008000000 */
[----:B------:R-:W-:Y:S01]  /*1570*/  UIADD3 UR22, UR46, 0x400, URZ ;  /* 0x000004002e167890 */ /* 0x000fe2000fffe03f */
[----:B------:R-:W-:Y:S01]  /*1580*/  HGMMA.64x128x16.F32.BF16 R24, gdesc[UR8], RZ, !UPT, gsb0 ;  /* 0x01e00000081879f0 */ /* 0x000fe2000c0018ff */
[----:B------:R-:W-:Y:S01]  /*1590*/  UIADD3 UR10, UR46, 0x2, URZ ;  /* 0x000000022e0a7890 */ /* 0x000fe2000fffe03f */
[----:B------:R-:W-:Y:S01]  /*15a0*/  UMOV UR9, 0x40000040 ;  /* 0x4000004000097882 */ /* 0x000fe20000000000 */
[----:B------:R-:W-:Y:S01]  /*15b0*/  UMOV UR11, 0x40000040 ;  /* 0x40000040000b7882 */ /* 0x000fe20000000000 */
[----:B------:R-:W-:Y:S02]  /*15c0*/  UMOV UR21, 0x40000040 ;  /* 0x4000004000157882 */ /* 0x000fe40000000000 */
[----:B------:R-:W-:-:S02]  /*15d0*/  UIADD3 UR8, UR4, 0x2, URZ ;  /* 0x0000000204087890 */ /* 0x000fc4000fffe03f */
[----:B------:R-:W-:Y:S02]  /*15e0*/  UIADD3 UR12, UR4, 0x4, URZ ;  /* 0x00000004040c7890 */ /* 0x000fe4000fffe03f */
[----:B------:R-:W-:Y:S02]  /*15f0*/  UIADD3 UR16, UR4, 0x6, URZ ;  /* 0x0000000604107890 */ /* 0x000fe4000fffe03f */
[----:B------:R-:W-:Y:S01]  /*1600*/  UIADD3 UR20, UR4, 0x400, URZ ;  /* 0x0000040004147890 */ /* 0x000fe2000fffe03f */
        /* <DEDUP_REMOVED lines=37> */
.L_x_8878:
[----:B01----:R-:W-:Y:S01]  /*1860*/  LOP3.LUT R0, R17, 0xffffff80, RZ, 0xc0, !PT ;  /* 0xffffff8011007812 */ /* 0x003fe200078ec0ff */
[----:B------:R-:W-:Y:S01]  /*1870*/  UISETP.NE.AND UP0, UPT, UR42, URZ, UPT ;  /* 0x0000003f2a00728c */ /* 0x000fe2000bf05270 */
[----:B------:R-:W-:Y:S01]  /*1880*/  LEA.HI R16, R16, R19, RZ, 0x2 ;  /* 0x0000001310107211 */ /* 0x000fe200078f10ff */
[----:B------:R-:W-:Y:S01]  /*1890*/  ULDC UR7, c[0x0][0x2f0] ;  /* 0x0000bc0000077ab9 */ /* 0x000fe20000000800 */
[----:B------:R-:W-:Y:S01]  /*18a0*/  LEA.HI R7, R18, R18, RZ, 0x1 ;  /* 0x0000001212077211 */ /* 0x000fe200078f08ff */
[----:B------:R-:W-:Y:S01]  /*18b0*/  IMAD.IADD R0, R19, 0x1, -R0 ;  /* 0x0000000113007824 */ /* 0x000fe200078e0a00 */
[----:B------:R-:W-:Y:S01]  /*18c0*/  LOP3.LUT R16, R16, 0xfffffffc, RZ, 0xc0, !PT ;  /* 0xfffffffc10107812 */ /* 0x000fe200078ec0ff */
[----:B------:R-:W-:Y:S01]  /*18d0*/  IMAD.U32 R13, RZ, RZ, UR7 ;  /* 0x00000007ff0d7e24 */ /* 0x000fe2000f8e00ff */
[----:B------:R-:W-:Y:S01]  /*18e0*/  LOP3.LUT R7, R7, 0x3fffffe, RZ, 0xc0, !PT ;  /* 0x03fffffe07077812 */ /* 0x000fe200078ec0ff */
[----:B------:R-:W-:Y:S01]  /*18f0*/  ULDC UR10, c[0x0][0x288] ;  /* 0x0000a200000a7ab9 */ /* 0x000fe20000000800 */
[----:B------:R-:W-:Y:S01]  /*1900*/  SHF.R.S32.HI R3, RZ, 0x1f, R0 ;  /* 0x0000001fff037819 */ /* 0x000fe20000011400 */
[----:B------:R-:W-:Y:S01]  /*1910*/  UIADD3 UR53, UR47, -0x2, URZ ;  /* 0xfffffffe2f357890 */ /* 0x000fe2000fffe03f */
[----:B------:R-:W-:Y:S01]  /*1920*/  IADD3 R16, R19, -R16, RZ ;  /* 0x8000001013107210 */ /* 0x000fe20007ffe0ff */
[----:B------:R-:W-:Y:S01]  /*1930*/  IMAD.IADD R7, R18, 0x1, -R7 ;  /* 0x0000000112077824 */ /* 0x000fe200078e0a07 */
[CC--:B------:R-:W-:Y:S01]  /*1940*/  LEA.HI R4, R3.reuse, R0.reuse, RZ, 0x2 ;  /* 0x0000000003047211 */ /* 0x0c0fe200078f10ff */
[----:B------:R-:W-:Y:S01]  /*1950*/  @UP0 ULDC UR4, c[0x0][0x44c] ;  /* 0x0001130000040ab9 */ /* 0x000fe20000000800 */
[----:B------:R-:W-:Y:S01]  /*1960*/  LEA.HI R5, R3, R0, RZ, 0x5 ;  /* 0x0000000003057211 */ /* 0x000fe200078f28ff */
[----:B------:R-:W-:Y:S01]  /*1970*/  @UP0 ULDC UR5, c[0x0][0x450] ;  /* 0x0001140000050ab9 */ /* 0x000fe20000000800 */
[--C-:B------:R-:W-:Y:S01]  /*1980*/  SHF.R.S32.HI R3, RZ, 0x2, R4.reuse ;  /* 0x00000002ff037819 */ /* 0x100fe20000011404 */
[----:B------:R-:W-:Y:S01]  /*1990*/  @UP0 ULDC UR11, c[0x0][0x450] ;  /* 0x00011400000b0ab9 */ /* 0x000fe20000000800 */
[----:B------:R-:W-:Y:S01]  /*19a0*/  SHF.R.S32.HI R6, RZ, 0x1f, R4 ;  /* 0x0000001fff067819 */ /* 0x000fe20000011404 */
[----:B------:R-:W-:Y:S01]  /*19b0*/  UIADD3 UR6, UR41, 0x28840, URZ ;  /* 0x0002884029067890 */ /* 0x000fe2000fffe03f */
[----:B------:R-:W-:-:S02]  /*19c0*/  SHF.R.S32.HI R5, RZ, 0x5, R5 ;  /* 0x00000005ff057819 */ /* 0x000fc40000011405 */
[----:B------:R-:W-:Y:S02]  /*19d0*/  CS2R R150, SRZ ;  /* 0x0000000000967805 */ /* 0x000fe4000001ff00 */
[----:B------:R-:W-:Y:S01]  /*19e0*/  LEA.HI R6, R6, R3, RZ, 0x3 ;  /* 0x0000000306067211 */ /* 0x000fe200078f18ff */
[----:B------:R-:W-:Y:S01]  /*19f0*/  UPRMT UR6, UR43, 0x654, UR6 ;  /* 0x000006542b067896 */ /* 0x000fe20008000006 */
[----:B------:R-:W-:Y:S02]  /*1a00*/  LEA.HI R10, R16, R16, RZ, 0x1 ;  /* 0x00000010100a7211 */ /* 0x000fe400078f08ff */
[----:B------:R-:W-:Y:S02]  /*1a10*/  CS2R R148, SRZ ;  /* 0x0000000000947805 */ /* 0x000fe4000001ff00 */
[----:B------:R-:W-:Y:S02]  /*1a20*/  LEA R11, R5, UR48, 0x4 ;  /* 0x00000030050b7c11 */ /* 0x000fe4000f8e20ff */
[----:B------:R-:W-:-:S02]  /*1a30*/  CS2R R146, SRZ ;  /* 0x0000000000927805 */ /* 0x000fc4000001ff00 */
[----:B------:R-:W-:Y:S02]  /*1a40*/  LOP3.LUT R6, R6, 0xfffffff8, RZ, 0xc0, !PT ;  /* 0xfffffff806067812 */ /* 0x000fe400078ec0ff */
[----:B------:R-:W-:Y:S02]  /*1a50*/  CS2R R144, SRZ ;  /* 0x0000000000907805 */ /* 0x000fe4000001ff00 */
[----:B------:R-:W-:Y:S02]  /*1a60*/  LOP3.LUT R5, R10, 0x1ffffffe, RZ, 0xc0, !PT ;  /* 0x1ffffffe0a057812 */ /* 0x000fe400078ec0ff */
[----:B------:R-:W-:Y:S02]  /*1a70*/  CS2R R142, SRZ ;  /* 0x00000000008e7805 */ /* 0x000fe4000001ff00 */
[----:B------:R-:W-:Y:S01]  /*1a80*/  IADD3 R6, R11, R3, -R6 ;  /* 0x000000030b067210 */ /* 0x000fe20007ffe806 */
[----:B------:R-:W-:Y:S01]  /*1a90*/  SYNCS.ARRIVE.TRANS64.RED.A1T0 RZ, [UR6], RZ ;  /* 0x000000ffffff79a7 */ /* 0x000fe20008100406 */
[----:B------:R-:W-:Y:S01]  /*1aa0*/  PLOP3.LUT P1, PT, PT, PT, UP0, 0x80, 0x0 ;  /* 0x000000000000781c */ /* 0x000fe20003f2f008 */
[----:B------:R-:W-:Y:S01]  /*1ab0*/  IMAD.IADD R3, R16, 0x1, -R5 ;  /* 0x0000000110037824 */ /* 0x000fe200078e0a05 */
[----:B------:R-:W-:Y:S01]  /*1ac0*/  PLOP3.LUT P2, PT, PT, PT, UP0, 0x80, 0x0 ;  /* 0x000000000000781c */ /* 0x000fe20003f4f008 */
[----:B------:R-:W-:Y:S01]  /*1ad0*/  IMAD R6, R7, 0x40, R6 ;  /* 0x0000004007067824 */ /* 0x000fe200078e0206 */
[----:B------:R-:W-:-:S02]  /*1ae0*/  CS2R R140, SRZ ;  /* 0x00000000008c7805 */ /* 0x000fc4000001ff00 */
[----:B------:R-:W-:Y:S02]  /*1af0*/  CS2R R138, SRZ ;  /* 0x00000000008a7805 */ /* 0x000fe4000001ff00 */
[----:B------:R-:W-:Y:S01]  /*1b00*/  CS2R R136, SRZ ;  /* 0x0000000000887805 */ /* 0x000fe2000001ff00 */
[----:B------:R-:W-:Y:S01]  /*1b10*/  IMAD R3, R3, 0x8, R6 ;  /* 0x0000000803037824 */ /* 0x000fe200078e0206 */
[----:B------:R-:W-:Y:S02]  /*1b20*/  CS2R R134, SRZ ;  /* 0x0000000000867805 */ /* 0x000fe4000001ff00 */
[----:B------:R-:W-:Y:S02]  /*1b30*/  CS2R R132, SRZ ;  /* 0x0000000000847805 */ /* 0x000fe4000001ff00 */
[----:B------:R-:W-:Y:S01]  /*1b40*/  CS2R R130, SRZ ;  /* 0x0000000000827805 */ /* 0x000fe2000001ff00 */
[----:B------:R-:W-:Y:S01]  /*1b50*/  IMAD.MOV.U32 R10, RZ, RZ, R3 ;  /* 0x000000ffff0a7224 */ /* 0x000fe200078e0003 */
[----:B------:R-:W-:Y:S01]  /*1b60*/  CS2R R128, SRZ ;  /* 0x0000000000807805 */ /* 0x000fe2000001ff00 */
[----:B------:R-:W-:Y:S01]  /*1b70*/  @P1 IMAD.HI.U32 R5, R3, UR4, RZ ;  /* 0x0000000403051c27 */ /* 0x000fe2000f8e00ff */
[----:B------:R-:W-:Y:S01]  /*1b80*/  UMOV UR4, 0xffffff80 ;  /* 0xffffff8000047882 */ /* 0x000fe20000000000 */
[----:B------:R-:W-:Y:S01]  /*1b90*/  CS2R R126, SRZ ;  /* 0x00000000007e7805 */ /* 0x000fe2000001ff00 */
[----:B------:R-:W-:Y:S01]  /*1ba0*/  UIMAD UR4, UR47, UR4, 0x80 ;  /* 0x000000802f0474a4 */ /* 0x000fe2000f8e0204 */
[----:B------:R-:W-:-:S02]  /*1bb0*/  CS2R R124, SRZ ;  /* 0x00000000007c7805 */ /* 0x000fc4000001ff00 */
[----:B------:R-:W-:Y:S01]  /*1bc0*/  @P2 SHF.R.U32.HI R10, RZ, UR5, R5 ;  /* 0x00000005ff0a2c19 */ /* 0x000fe20008011605 */
[----:B------:R-:W-:Y:S01]  /*1bd0*/  UMOV UR47, URZ ;  /* 0x0000003f002f7c82 */ /* 0x000fe20008000000 */
[----:B------:R-:W-:Y:S01]  /*1be0*/  UIADD3 UR5, UR4, 0x1, URZ ;  /* 0x0000000104057890 */ /* 0x000fe2000fffe03f */
[----:B------:R-:W-:Y:S01]  /*1bf0*/  LOP3.LUT R5, R4, 0x7ffffffc, RZ, 0xc0, !PT ;  /* 0x7ffffffc04057812 */ /* 0x000fe200078ec0ff */
[----:B------:R-:W-:Y:S01]  /*1c00*/  UIMAD UR4, UR38, UR7, UR4 ;  /* 0x00000007260472a4 */ /* 0x000fe2000f8e0204 */
[----:B------:R-:W0:Y:S01]  /*1c10*/  SHFL.IDX PT, R11, R10, RZ, 0x1c1f ;  /* 0x001c1fff0a0b7589 */ /* 0x000e2200000e0000 */
[----:B------:R-:W-:Y:S01]  /*1c20*/  UIMAD UR7, UR38, UR7, -UR10 ;  /* 0x00000007260772a4 */ /* 0x000fe2000f8e0a0a */
[----:B------:R-:W-:Y:S01]  /*1c30*/  IADD3 R6, R0, -R5, RZ ;  /* 0x8000000500067210 */ /* 0x000fe20007ffe0ff */
[----:B------:R-:W-:Y:S01]  /*1c40*/  IMAD.U32 R5, RZ, RZ, UR5 ;  /* 0x00000005ff057e24 */ /* 0x000fe2000f8e00ff */
[----:B------:R-:W1:Y:S01]  /*1c50*/  SHFL.IDX PT, R10, R10, 0x1, 0x1c1f ;  /* 0x003c1f000a0a7f89 */ /* 0x000e6200000e0000 */
[----:B------:R-:W-:Y:S01]  /*1c60*/  IMAD.U32 R7, RZ, RZ, UR4 ;  /* 0x00000004ff077e24 */ /* 0x000fe2000f8e00ff */
[----:B------:R-:W-:Y:S01]  /*1c70*/  ULDC UR4, c[0x0][0x988] ;  /* 0x0002620000047ab9 */ /* 0x000fe20000000800 */
[C---:B------:R-:W-:Y:S01]  /*1c80*/  IMAD R0, R6.reuse, -0x2, R5 ;  /* 0xfffffffe06007824 */ /* 0x040fe200078e0205 */
[----:B------:R-:W-:Y:S01]  /*1c90*/  CS2R R122, SRZ ;  /* 0x00000000007a7805 */ /* 0x000fe2000001ff00 */
[----:B------:R-:W-:Y:S01]  /*1ca0*/  IMAD R4, R6, -0x2, R7 ;  /* 0xfffffffe06047824 */ /* 0x000fe200078e0207 */
[----:B------:R-:W-:Y:S01]  /*1cb0*/  CS2R R120, SRZ ;  /* 0x0000000000787805 */ /* 0x000fe2000001ff00 */
[----:B------:R-:W-:-:S04]  /*1cc0*/  IMAD R5, R13, UR38, R0 ;  /* 0x000000260d057c24 */ /* 0x000fc8000f8e0200 */
[----:B------:R-:W-:-:S05]  /*1cd0*/  VIADD R7, R5, -UR10 ;  /* 0x8000000a05077c36 */ /* 0x000fca0008000000 */
        /* <DEDUP_REMOVED lines=95> */
[----:B-1----:R-:W-:Y:S02]  /*22d0*/  IADD3 R5, R10, -UR10, R5 ;  /* 0x8000000a0a057c10 */ /* 0x002fe4000fffe005 */
[----:B------:R-:W-:Y:S01]  /*22e0*/  FMNMX.FTZ R12, R85, R0, !PT ;  /* 0x00000000550c7209 */ /* 0x000fe20007810000 */
[----:B------:R-:W-:Y:S01]  /*22f0*/  IMAD.U32 R0, RZ, RZ, UR4 ;  /* 0x00000004ff007e24 */ /* 0x000fe2000f8e00ff */
[----:B------:R-:W-:Y:S01]  /*2300*/  VIMNMX R4, R4, R5, PT ;  /* 0x0000000504047248 */ /* 0x000fe20003fe0100 */
[----:B------:R-:W-:-:S02]  /*2310*/  @UP0 ULDC UR4, c[0x0][0x44c] ;  /* 0x0001130000040ab9 */ /* 0x000fc40000000800 */
[----:B------:R-:W0:Y:S01]  /*2320*/  SHFL.BFLY PT, R7, R12, 0x2, 0x1f ;  /* 0x0c401f000c077f89 */ /* 0x000e2200000e0000 */
[C---:B------:R-:W-:Y:S01]  /*2330*/  ISETP.GT.AND P2, PT, R4.reuse, 0x1, PT ;  /* 0x000000010400780c */ /* 0x040fe20003f44270 */
[----:B------:R-:W-:Y:S01]  /*2340*/  UIMAD.WIDE.U32 UR4, UR48, UR4, URZ ;  /* 0x00000004300472a5 */ /* 0x000fe2000f8e003f */
[----:B------:R-:W-:Y:S02]  /*2350*/  ISETP.GT.AND P3, PT, R4, 0x8, PT ;  /* 0x000000080400780c */ /* 0x000fe40003f64270 */
[----:B------:R-:W-:Y:S01]  /*2360*/  FSEL R27, R27, -INF , P2 ;  /* 0xff8000001b1b7808 */ /* 0x000fe20001000000 */
[----:B------:R-:W-:Y:S01]  /*2370*/  @UP0 USHF.R.U32.HI UR48, URZ, UR11, UR5 ;  /* 0x0000000b3f300299 */ /* 0x000fe20008011605 */
[----:B------:R-:W-:Y:S02]  /*2380*/  FSEL R109, R30, -INF , P3 ;  /* 0xff8000001e6d7808 */ /* 0x000fe40001800000 */
[----:B------:R-:W-:Y:S01]  /*2390*/  ISETP.GT.AND P2, PT, R4, 0x10, PT ;  /* 0x000000100400780c */ /* 0x000fe20003f44270 */
[----:B------:R-:W-:-:S03]  /*23a0*/  UIADD3 UR7, UR7, UR48, URZ ;  /* 0x0000003007077290 */ /* 0x000fc6000fffe03f */
[----:B------:R-:W-:Y:S01]  /*23b0*/  UMOV UR48, URZ ;  /* 0x0000003f00307c82 */ /* 0x000fe20008000000 */
[----:B------:R-:W-:-:S04]  /*23c0*/  USHF.R.S32.HI UR4, URZ, 0x1f, UR7 ;  /* 0x0000001f3f047899 */ /* 0x000fc80008011407 */
[----:B------:R-:W-:-:S04]  /*23d0*/  ULEA.HI UR4, UR4, UR7, URZ, 0x7 ;  /* 0x0000000704047291 */ /* 0x000fc8000f8f383f */
[----:B------:R-:W-:Y:S01]  /*23e0*/  USHF.R.S32.HI UR4, URZ, 0x7, UR4 ;  /* 0x000000073f047899 */ /* 0x000fe20008011404 */
[----:B0-----:R-:W-:-:S03]  /*23f0*/  FMNMX.FTZ R14, R12, R7, !PT ;  /* 0x000000070c0e7209 */ /* 0x001fc60007810000 */
[----:B------:R-:W-:Y:S02]  /*2400*/  UISETP.LT.AND UP0, UPT, UR39, UR4, UPT ;  /* 0x000000042700728c */ /* 0x000fe4000bf01270 */
[----:B------:R-:W0:Y:S02]  /*2410*/  SHFL.BFLY PT, R7, R14, 0x1, 0x1f ;  /* 0x0c201f000e077f89 */ /* 0x000e2400000e0000 */
[----:B------:R-:W-:-:S04]  /*2420*/  USEL UR51, UR39, UR4, !UP0 ;  /* 0x0000000427337287 */ /* 0x000fc8000c000000 */
[----:B------:R-:W-:Y:S01]  /*2430*/  UISETP.GE.AND UP0, UPT, UR53, UR51, UPT ;  /* 0x000000333500728c */ /* 0x000fe2000bf06270 */
[----:B0-----:R-:W-:-:S04]  /*2440*/  FMNMX.FTZ R7, R14, R7, !PT ;  /* 0x000000070e077209 */ /* 0x001fc80007810000 */
[C---:B------:R-:W-:Y:S01]  /*2450*/  FSETP.NEU.FTZ.AND P1, PT, R7.reuse, -INF , PT ;  /* 0xff8000000700780b */ /* 0x040fe20003f3d000 */
[----:B------:R-:W-:-:S05]  /*2460*/  FMUL.FTZ R16, R7, R0 ;  /* 0x0000000007107220 */ /* 0x000fca0000410000 */
[----:B------:R-:W-:Y:S02]  /*2470*/  FSEL R16, R16, RZ, P1 ;  /* 0x000000ff10107208 */ /* 0x000fe40000800000 */
[----:B------:R-:W-:-:S03]  /*2480*/  ISETP.GT.AND P1, PT, R4, RZ, PT ;  /* 0x000000ff0400720c */ /* 0x000fc60003f24270 */
[-CC-:B------:R-:W-:Y:S01]  /*2490*/  FFMA.FTZ R180, R11, R0.reuse, -R16.reuse ;  /* 0x000000000bb47223 */ /* 0x180fe20000010810 */
[----:B------:R-:W-:Y:S01]  /*24a0*/  FSEL R107, R26, -INF , P1 ;  /* 0xff8000001a6b7808 */ /* 0x000fe20000800000 */
[-CC-:B------:R-:W-:Y:S01]  /*24b0*/  FFMA.FTZ R11, R29, R0.reuse, -R16.reuse ;  /* 0x000000001d0b7223 */ /* 0x180fe20000010810 */
[C---:B------:R-:W-:Y:S01]  /*24c0*/  ISETP.GT.AND P1, PT, R4.reuse, 0x9, PT ;  /* 0x000000090400780c */ /* 0x040fe20003f24270 */
[-CC-:B------:R-:W-:Y:S01]  /*24d0*/  FFMA.FTZ R176, R15, R0.reuse, -R16.reuse ;  /* 0x000000000fb07223 */ /* 0x180fe20000010810 */
[----:B------:R-:W-:Y:S01]  /*24e0*/  FMNMX.FTZ R10, R107, R27, !PT ;  /* 0x0000001b6b0a7209 */ /* 0x000fe20007810000 */
        /* <DEDUP_REMOVED lines=24> */
[----:B------:R0:W-:Y:S01]  /*2670*/  MUFU.EX2 R5, R25 ;  /* 0x0000001900057308 */ /* 0x0001e20000000800 */
        /* <DEDUP_REMOVED lines=9> */
[-CC-:B0-----:R-:W-:Y:S01]  /*2710*/  FFMA.FTZ R25, R53, R0.reuse, -R16.reuse ;  /* 0x0000000035197223 */ /* 0x181fe20000010810 */
[C---:B------:R-:W-:Y:S01]  /*2720*/  ISETP.GT.AND P2, PT, R4.reuse, 0x28, PT ;  /* 0x000000280400780c */ /* 0x040fe20003f44270 */
        /* <DEDUP_REMOVED lines=11> */
[C---:B------:R-:W-:Y:S01]  /*27e0*/  ISETP.GT.AND P2, PT, R4.reuse, 0x30, PT ;  /* 0x000000300400780c */ /* 0x040fe20003f44270 */
        /* <DEDUP_REMOVED lines=20> */
[----:B------:R-:W-:Y:S01]  /*2930*/  FFMA.FTZ R16, R85, R0, -R16 ;  /* 0x0000000055107223 */ /* 0x000fe20000010810 */
[----:B------:R-:W-:-:S02]  /*2940*/  FMNMX.FTZ R10, R51, R10, !PT ;  /* 0x0000000a330a7209 */ /* 0x000fc40007810000 */
[C---:B------:R-:W-:Y:S01]  /*2950*/  ISETP.GT.AND P2, PT, R4.reuse, 0x40, PT ;  /* 0x000000400400780c */ /* 0x040fe20003f44270 */
[----:B------:R-:W-:Y:S01]  /*2960*/  MUFU.EX2 R178, R178 ;  /* 0x000000b200b27308 */ /* 0x000fe20000000800 */
[----:B------:R-:W-:Y:S02]  /*2970*/  FSEL R55, R55, -INF , P1 ;  /* 0xff80000037377808 */ /* 0x000fe40000800000 */
[----:B------:R-:W-:Y:S02]  /*2980*/  FMNMX.FTZ R10, R115, R10, !PT ;  /* 0x0000000a730a7209 */ /* 0x000fe40007810000 */
[----:B------:R-:W-:Y:S02]  /*2990*/  ISETP.GT.AND P1, PT, R4, 0x41, PT ;  /* 0x000000410400780c */ /* 0x000fe40003f24270 */
[----:B------:R-:W-:Y:S01]  /*29a0*/  FSEL R41, R58, -INF , P2 ;  /* 0xff8000003a297808 */ /* 0x000fe20001000000 */
[----:B------:R-:W-:Y:S01]  /*29b0*/  MUFU.EX2 R17, R17 ;  /* 0x0000001100117308 */ /* 0x000fe20000000800 */
[----:B------:R-:W-:-:S02]  /*29c0*/  FMNMX.FTZ R10, R55, R10, !PT ;  /* 0x0000000a370a7209 */ /* 0x000fc40007810000 */
[C---:B------:R-:W-:Y:S02]  /*29d0*/  ISETP.GT.AND P2, PT, R4.reuse, 0x48, PT ;  /* 0x000000480400780c */ /* 0x040fe40003f44270 */
[----:B------:R-:W-:Y:S02]  /*29e0*/  FSEL R59, R59, -INF , P1 ;  /* 0xff8000003b3b7808 */ /* 0x000fe40000800000 */
[----:B------:R-:W-:Y:S01]  /*29f0*/  FMNMX.FTZ R10, R41, R10, !PT ;  /* 0x0000000a290a7209 */ /* 0x000fe20007810000 */
[----:B------:R-:W-:Y:S01]  /*2a00*/  MUFU.EX2 R172, R172 ;  /* 0x000000ac00ac7308 */ /* 0x000fe20000000800 */
[----:B------:R-:W-:Y:S02]  /*2a10*/  ISETP.GT.AND P1, PT, R4, 0x49, PT ;  /* 0x000000490400780c */ /* 0x000fe40003f24270 */
[----:B------:R-:W-:Y:S02]  /*2a20*/  FSEL R117, R62, -INF , P2 ;  /* 0xff8000003e757808 */ /* 0x000fe40001000000 */
        /* <DEDUP_REMOVED lines=42> */
[----:B------:R-:W0:Y:S01]  /*2cd0*/  MUFU.EX2 R57, R57 ;  /* 0x0000003900397308 */ /* 0x000e220000000800 */
[----:B------:R-:W-:Y:S02]  /*2ce0*/  ISETP.GT.AND P1, PT, R4, 0x79, PT ;  /* 0x000000790400780c */ /* 0x000fe40003f24270 */
[----:B------:R-:W-:Y:S02]  /*2cf0*/  FSEL R91, R86, -INF , P2 ;  /* 0xff800000565b7808 */ /* 0x000fe40001000000 */
[----:B------:R-:W-:-:S02]  /*2d00*/  FMNMX.FTZ R10, R83, R10, !PT ;  /* 0x0000000a530a7209 */ /* 0x000fc40007810000 */
[----:B------:R-:W-:Y:S01]  /*2d10*/  FSEL R87, R87, -INF , P1 ;  /* 0xff80000057577808 */ /* 0x000fe20000800000 */
[----:B------:R-:W-:Y:S01]  /*2d20*/  MUFU.EX2 R93, R93 ;  /* 0x0000005d005d7308 */ /* 0x000fe20000000800 */
[----:B------:R-:W-:-:S04]  /*2d30*/  FMNMX.FTZ R10, R91, R10, !PT ;  /* 0x0000000a5b0a7209 */ /* 0x000fc80007810000 */
[----:B------:R-:W-:-:S03]  /*2d40*/  FMNMX.FTZ R10, R87, R10, !PT ;  /* 0x0000000a570a7209 */ /* 0x000fc60007810000 */
[----:B------:R-:W-:Y:S01]  /*2d50*/  MUFU.EX2 R166, R61 ;  /* 0x0000003d00a67308 */ /* 0x000fe20000000800 */
[----:B0-----:R-:W-:Y:S01]  /*2d60*/  F2FP.BF16.F32.PACK_AB R164, R57, R12 ;  /* 0x0000000c39a4723e */ /* 0x001fe200000010ff */
        /* <DEDUP_REMOVED lines=12> */
[----:B------:R-:W-:-:S06]  /*2e30*/  FMUL.FTZ R4, R13, R0 ;  /* 0x000000000d047220 */ /* 0x000fcc0000410000 */
[----:B------:R-:W-:Y:S01]  /*2e40*/  MUFU.EX2 R154, R77 ;  /* 0x0000004d009a7308 */ /* 0x000fe20000000800 */
        /* <DEDUP_REMOVED lines=19> */
[----:B------:R-:W-:Y:S01]  /*2f80*/  FADD.FTZ R30, R182, R27 ;  /* 0x0000001bb61e7221 */ /* 0x000fe20000010000 */
[-CC-:B------:R-:W-:Y:S01]  /*2f90*/  FFMA.FTZ R115, R115, R0.reuse, -R4.reuse ;  /* 0x0000000073737223 */ /* 0x180fe20000010804 */
        /* <DEDUP_REMOVED lines=9> */
[----:B------:R2:W3:Y:S01]  /*3030*/  MUFU.EX2 R14, R31 ;  /* 0x0000001f000e7308 */ /* 0x0004e20000000800 */
[----:B------:R-:W-:Y:S01]  /*3040*/  FADD.FTZ R27, R15, R30 ;  /* 0x0000001e0f1b7221 */ /* 0x000fe20000010000 */
[-CC-:B------:R-:W-:Y:S01]  /*3050*/  FFMA.FTZ R67, R67, R0.reuse, -R4.reuse ;  /* 0x0000000043437223 */ /* 0x180fe20000010804 */
[-CC-:B------:R-:W-:Y:S01]  /*3060*/  FFMA.FTZ R119, R119, R0.reuse, -R4.reuse ;  /* 0x0000000077777223 */ /* 0x180fe20000010804 */
[-CC-:B------:R-:W-:Y:S01]  /*3070*/  FFMA.FTZ R71, R71, R0.reuse, -R4.reuse ;  /* 0x0000000047477223 */ /* 0x180fe20000010804 */
[----:B------:R-:W-:Y:S01]  /*3080*/  FADD.FTZ R32, R178, R27 ;  /* 0x0000001bb2207221 */ /* 0x000fe20000010000 */
[-CC-:B------:R-:W-:Y:S01]  /*3090*/  FFMA.FTZ R49, R49, R0.reuse, -R4.reuse ;  /* 0x0000000031317223 */ /* 0x180fe20000010804 */
[-C--:B------:R-:W-:Y:S01]  /*30a0*/  FFMA.FTZ R75, R75, R0.reuse, -R4 ;  /* 0x000000004b4b7223 */ /* 0x080fe20000010804 */
[----:B------:R-:W4:Y:S01]  /*30b0*/  MUFU.EX2 R29, R29 ;  /* 0x0000001d001d7308 */ /* 0x000f220000000800 */
[----:B------:R-:W-:Y:S01]  /*30c0*/  FADD.FTZ R27, R17, R32 ;  /* 0x00000020111b7221 */ /* 0x000fe20000010000 */
[----:B-1----:R-:W-:Y:S01]  /*30d0*/  FADD.FTZ R32, R107, R10 ;  /* 0x0000000a6b207221 */ /* 0x002fe20000010000 */
[-CC-:B------:R-:W-:Y:S01]  /*30e0*/  FFMA.FTZ R89, R89, R0.reuse, -R4.reuse ;  /* 0x0000000059597223 */ /* 0x180fe20000010804 */
[-C--:B------:R-:W-:Y:S01]  /*30f0*/  FFMA.FTZ R79, R79, R0.reuse, -R4 ;  /* 0x000000004f4f7223 */ /* 0x080fe20000010804 */
[----:B------:R-:W-:Y:S01]  /*3100*/  FADD.FTZ R34, R172, R27 ;  /* 0x0000001bac227221 */ /* 0x000fe20000010000 */
[----:B0-----:R-:W-:Y:S01]  /*3110*/  FADD.FTZ R27, R109, R32 ;  /* 0x000000206d1b7221 */ /* 0x001fe20000010000 */
[-C--:B------:R-:W-:Y:S01]  /*3120*/  FFMA.FTZ R53, R53, R0.reuse, -R4 ;  /* 0x0000000035357223 */ /* 0x080fe20000010804 */
[----:B------:R-:W0:Y:S01]  /*3130*/  MUFU.EX2 R18, R35 ;  /* 0x0000002300127308 */ /* 0x000e220000000800 */
[----:B--2---:R-:W-:Y:S01]  /*3140*/  FADD.FTZ R31, R19, R34 ;  /* 0x00000022131f7221 */ /* 0x004fe20000010000 */
[----:B---3--:R-:W-:Y:S01]  /*3150*/  FADD.FTZ R34, R14, R27 ;  /* 0x0000001b0e227221 */ /* 0x008fe20000010000 */
[-CC-:B------:R-:W-:Y:S01]  /*3160*/  FFMA.FTZ R83, R83, R0.reuse, -R4.reuse ;  /* 0x0000000053537223 */ /* 0x180fe20000010804 */
[-CC-:B------:R-:W-:Y:S01]  /*3170*/  FFMA.FTZ R91, R91, R0.reuse, -R4.reuse ;  /* 0x000000005b5b7223 */ /* 0x180fe20000010804 */
[----:B------:R-:W-:Y:S01]  /*3180*/  FADD.FTZ R36, R174, R31 ;  /* 0x0000001fae247221 */ /* 0x000fe20000010000 */
[----:B------:R-:W-:Y:S01]  /*3190*/  FFMA.FTZ R87, R87, R0, -R4 ;  /* 0x0000000057577223 */ /* 0x000fe20000010804 */
[----:B------:R-:W-:Y:S01]  /*31a0*/  F2FP.BF16.F32.PACK_AB R180, R5, R180 ;  /* 0x000000b405b4723e */ /* 0x000fe200000010ff */
[----:B------:R-:W1:Y:S01]  /*31b0*/  MUFU.EX2 R111, R111 ;  /* 0x0000006f006f7308 */ /* 0x000e620000000800 */
[----:B----4-:R-:W-:Y:S01]  /*31c0*/  FADD.FTZ R27, R29, R34 ;  /* 0x000000221d1b7221 */ /* 0x010fe20000010000 */
[----:B------:R-:W-:Y:S01]  /*31d0*/  FADD.FTZ R31, R21, R36 ;  /* 0x00000024151f7221 */ /* 0x000fe20000010000 */
[----:B------:R-:W-:-:S02]  /*31e0*/  F2FP.BF16.F32.PACK_AB R182, R11, R182 ;  /* 0x000000b60bb6723e */ /* 0x000fc400000010ff */
[----:B------:R-:W-:Y:S01]  /*31f0*/  F2FP.BF16.F32.PACK_AB R181, R10, R107 ;  /* 0x0000006b0ab5723e */ /* 0x000fe200000010ff */
[----:B------:R-:W-:Y:S01]  /*3200*/  FADD.FTZ R36, R168, R31 ;  /* 0x0000001fa8247221 */ /* 0x000fe20000010000 */
[----:B------:R-:W-:Y:S01]  /*3210*/  F2FP.BF16.F32.PACK_AB R183, R14, R109 ;  /* 0x0000006d0eb7723e */ /* 0x000fe200000010ff */
[----:B------:R-:W2:Y:S01]  /*3220*/  MUFU.EX2 R20, R39 ;  /* 0x0000002700147308 */ /* 0x000ea20000000800 */
[----:B0-----:R-:W-:Y:S01]  /*3230*/  FADD.FTZ R34, R18, R27 ;  /* 0x0000001b12227221 */ /* 0x001fe20000010000 */
[----:B------:R-:W-:Y:S01]  /*3240*/  FADD.FTZ R31, R23, R36 ;  /* 0x00000024171f7221 */ /* 0x000fe20000010000 */
[----:B------:R-:W-:Y:S02]  /*3250*/  F2FP.BF16.F32.PACK_AB R176, R15, R176 ;  /* 0x000000b00fb0723e */ /* 0x000fe400000010ff */
[----:B------:R-:W-:Y:S02]  /*3260*/  CS2R R108, SRZ ;  /* 0x00000000006c7805 */ /* 0x000fe4000001ff00 */
[----:B------:R-:W-:Y:S01]  /*3270*/  F2FP.BF16.F32.PACK_AB R178, R17, R178 ;  /* 0x000000b211b2723e */ /* 0x000fe200000010ff */
[----:B------:R-:W-:Y:S01]  /*3280*/  FADD.FTZ R38, R170, R31 ;  /* 0x0000001faa267221 */ /* 0x000fe20000010000 */
[----:B------:R-:W-:Y:S01]  /*3290*/  F2FP.BF16.F32.PACK_AB R172, R19, R172 ;  /* 0x000000ac13ac723e */ /* 0x000fe200000010ff */
[----:B------:R-:W0:Y:S01]  /*32a0*/  MUFU.EX2 R33, R33 ;  /* 0x0000002100217308 */ /* 0x000e220000000800 */
[----:B-1----:R-:W-:Y:S01]  /*32b0*/  FADD.FTZ R27, R111, R34 ;  /* 0x000000226f1b7221 */ /* 0x002fe20000010000 */
[----:B------:R-:W-:Y:S01]  /*32c0*/  FADD.FTZ R31, R25, R38 ;  /* 0x00000026191f7221 */ /* 0x000fe20000010000 */
[----:B------:R-:W-:-:S02]  /*32d0*/  F2FP.BF16.F32.PACK_AB R174, R21, R174 ;  /* 0x000000ae15ae723e */ /* 0x000fc400000010ff */
[----:B------:R-:W-:Y:S02]  /*32e0*/  CS2R R106, SRZ ;  /* 0x00000000006a7805 */ /* 0x000fe4000001ff00 */
[----:B------:R-:W-:Y:S01]  /*32f0*/  F2FP.BF16.F32.PACK_AB R168, R23, R168 ;  /* 0x000000a817a8723e */ /* 0x000fe200000010ff */
[----:B------:R-:W-:Y:S01]  /*3300*/  FADD.FTZ R38, R12, R31 ;  /* 0x0000001f0c267221 */ /* 0x000fe20000010000 */
[----:B------:R-:W-:Y:S01]  /*3310*/  F2FP.BF16.F32.PACK_AB R170, R25, R170 ;  /* 0x000000aa19aa723e */ /* 0x000fe200000010ff */
[----:B------:R-:W1:Y:S01]  /*3320*/  MUFU.EX2 R22, R43 ;  /* 0x0000002b00167308 */ /* 0x000e620000000800 */
[C---:B--2---:R-:W-:Y:S01]  /*3330*/  FADD.FTZ R36, R20.reuse, R27 ;  /* 0x0000001b14247221 */ /* 0x044fe20000010000 */
[----:B------:R-:W-:Y:S01]  /*3340*/  FADD.FTZ R40, R57, R38 ;  /* 0x0000002639287221 */ /* 0x000fe20000010000 */
[----:B------:R-:W-:Y:S02]  /*3350*/  F2FP.BF16.F32.PACK_AB R179, R20, R111 ;  /* 0x0000006f14b3723e */ /* 0x000fe400000010ff */
[----:B------:R-:W-:-:S02]  /*3360*/  CS2R R110, SRZ ;  /* 0x00000000006e7805 */ /* 0x000fc4000001ff00 */
[----:B------:R-:W-:Y:S01]  /*3370*/  F2FP.BF16.F32.PACK_AB R177, R18, R29 ;  /* 0x0000001d12b1723e */ /* 0x000fe200000010ff */
[----:B------:R-:W-:Y:S01]  /*3380*/  FADD.FTZ R31, R93, R40 ;  /* 0x000000285d1f7221 */ /* 0x000fe20000010000 */
[----:B------:R-:W2:Y:S01]  /*3390*/  MUFU.EX2 R113, R113 ;  /* 0x0000007100717308 */ /* 0x000ea20000000800 */
[----:B0-----:R-:W-:Y:S02]  /*33a0*/  FADD.FTZ R27, R33, R36 ;  /* 0x00000024211b7221 */ /* 0x001fe40000010000 */
[C---:B------:R-:W-:Y:S01]  /*33b0*/  FADD.FTZ R40, R166.reuse, R31 ;  /* 0x0000001fa6287221 */ /* 0x040fe20000010000 */
[----:B------:R-:W-:Y:S02]  /*33c0*/  F2FP.BF16.F32.PACK_AB R166, R166, R93 ;  /* 0x0000005da6a6723e */ /* 0x000fe400000010ff */
[----:B------:R-:W-:Y:S01]  /*33d0*/  CS2R R92, SRZ ;  /* 0x00000000005c7805 */ /* 0x000fe2000001ff00 */
[----:B------:R-:W-:Y:S01]  /*33e0*/  FADD.FTZ R31, R95, R40 ;  /* 0x000000285f1f7221 */ /* 0x000fe20000010000 */
[----:B------:R-:W0:Y:S01]  /*33f0*/  MUFU.EX2 R24, R47 ;  /* 0x0000002f00187308 */ /* 0x000e220000000800 */
[----:B-1----:R-:W-:-:S02]  /*3400*/  FADD.FTZ R36, R22, R27 ;  /* 0x0000001b16247221 */ /* 0x002fc40000010000 */
[C---:B------:R-:W-:Y:S01]  /*3410*/  FADD.FTZ R40, R160.reuse, R31 ;  /* 0x0000001fa0287221 */ /* 0x040fe20000010000 */
[----:B------:R-:W-:Y:S02]  /*3420*/  F2FP.BF16.F32.PACK_AB R160, R160, R95 ;  /* 0x0000005fa0a0723e */ /* 0x000fe400000010ff */
[----:B------:R-:W-:Y:S02]  /*3430*/  CS2R R94, SRZ ;  /* 0x00000000005e7805 */ /* 0x000fe4000001ff00 */
[----:B------:R-:W-:Y:S01]  /*3440*/  F2FP.BF16.F32.PACK_AB R173, R22, R33 ;  /* 0x0000002116ad723e */ /* 0x000fe200000010ff */
        /* <DEDUP_REMOVED lines=15> */
[----:B------:R-:W-:Y:S01]  /*3540*/  FADD.FTZ R27, R97, R40 ;  /* 0x00000028611b7221 */ /* 0x000fe20000010000 */
[----:B------:R-:W-:Y:S02]  /*3550*/  F2FP.BF16.F32.PACK_AB R171, R28, R115 ;  /* 0x000000731cab723e */ /* 0x000fe400000010ff */
[----:B------:R-:W-:Y:S01]  /*3560*/  CS2R R114, SRZ ;  /* 0x0000000000727805 */ /* 0x000fe2000001ff00 */
[C---:B------:R-:W-:Y:S01]  /*3570*/  FADD.FTZ R40, R162.reuse, R27 ;  /* 0x0000001ba2287221 */ /* 0x040fe20000010000 */
[----:B------:R-:W-:Y:S01]  /*3580*/  F2FP.BF16.F32.PACK_AB R162, R162, R97 ;  /* 0x00000061a2a2723e */ /* 0x000fe200000010ff */
[----:B------:R-:W1:Y:S01]  /*3590*/  MUFU.EX2 R117, R117 ;  /* 0x0000007500757308 */ /* 0x000e620000000800 */
[----:B--2---:R-:W-:Y:S01]  /*35a0*/  FADD.FTZ R5, R41, R4 ;  /* 0x0000000429057221 */ /* 0x004fe20000010000 */
[----:B------:R-:W-:Y:S01]  /*35b0*/  FADD.FTZ R11, R99, R40 ;  /* 0x00000028630b7221 */ /* 0x000fe20000010000 */
[----:B------:R-:W-:-:S03]  /*35c0*/  CS2R R96, SRZ ;  /* 0x0000000000607805 */ /* 0x000fc6000001ff00 */
[C---:B------:R-:W-:Y:S01]  /*35d0*/  FADD.FTZ R42, R152.reuse, R11 ;  /* 0x0000000b982a7221 */ /* 0x040fe20000010000 */
[----:B------:R-:W-:Y:S01]  /*35e0*/  F2FP.BF16.F32.PACK_AB R152, R152, R99 ;  /* 0x000000639898723e */ /* 0x000fe200000010ff */
[----:B------:R-:W2:Y:S01]  /*35f0*/  MUFU.EX2 R32, R63 ;  /* 0x0000003f00207308 */ /* 0x000ea20000000800 */
[C---:B0-----:R-:W-:Y:S01]  /*3600*/  FADD.FTZ R4, R30.reuse, R5 ;  /* 0x000000051e047221 */ /* 0x041fe20000010000 */
[----:B------:R-:W-:Y:S01]  /*3610*/  FADD.FTZ R11, R101, R42 ;  /* 0x0000002a650b7221 */ /* 0x000fe20000010000 */
[----:B------:R-:W-:Y:S02]  /*3620*/  F2FP.BF16.F32.PACK_AB R165, R30, R41 ;  /* 0x000000291ea5723e */ /* 0x000fe400000010ff */
[----:B------:R-:W-:Y:S01]  /*3630*/  CS2R R98, SRZ ;  /* 0x0000000000627805 */ /* 0x000fe2000001ff00 */
[C---:B------:R-:W-:Y:S01]  /*3640*/  FADD.FTZ R12, R154.reuse, R11 ;  /* 0x0000000b9a0c7221 */ /* 0x040fe20000010000 */
[----:B------:R-:W-:Y:S01]  /*3650*/  F2FP.BF16.F32.PACK_AB R154, R154, R101 ;  /* 0x000000659a9a723e */ /* 0x000fe200000010ff */
[----:B------:R-:W0:Y:S01]  /*3660*/  MUFU.EX2 R45, R45 ;  /* 0x0000002d002d7308 */ /* 0x000e220000000800 */
[----:B-1----:R-:W-:Y:S01]  /*3670*/  FADD.FTZ R5, R117, R4 ;  /* 0x0000000475057221 */ /* 0x002fe20000010000 */
[----:B------:R-:W-:-:S06]  /*3680*/  CS2R R100, SRZ ;  /* 0x0000000000647805 */ /* 0x000fcc000001ff00 */
[----:B------:R-:W1:Y:S01]  /*3690*/  MUFU.EX2 R34, R67 ;  /* 0x0000004300227308 */ /* 0x000e620000000800 */
[C---:B--2---:R-:W-:Y:S01]  /*36a0*/  FADD.FTZ R4, R32.reuse, R5 ;  /* 0x0000000520047221 */ /* 0x044fe20000010000 */
[----:B------:R-:W-:Y:S02]  /*36b0*/  F2FP.BF16.F32.PACK_AB R167, R32, R117 ;  /* 0x0000007520a7723e */ /* 0x000fe400000010ff */
[----:B------:R-:W-:-:S04]  /*36c0*/  CS2R R116, SRZ ;  /* 0x0000000000747805 */ /* 0x000fc8000001ff00 */
        /* <DEDUP_REMOVED lines=32> */
[----:B------:R-:W-:-:S06]  /*38d0*/  F2FP.BF16.F32.PACK_AB R157, R12, R53 ;  /* 0x000000350c9d723e */ /* 0x000fcc00000010ff */
[----:B------:R-:W2:Y:S01]  /*38e0*/  MUFU.EX2 R16, R16 ;  /* 0x0000001000107308 */ /* 0x000ea20000000800 */
[----:B0-----:R-:W-:-:S07]  /*38f0*/  FADD.FTZ R11, R105, R42 ;  /* 0x0000002a690b7221 */ /* 0x001fce0000010000 */
[----:B------:R-:W0:Y:S01]  /*3900*/  MUFU.EX2 R10, R87 ;  /* 0x00000057000a7308 */ /* 0x000e220000000800 */
[----:B-1----:R-:W-:Y:S01]  /*3910*/  FADD.FTZ R5, R91, R14 ;  /* 0x0000000e5b057221 */ /* 0x002fe20000010000 */
[C---:B--2---:R-:W-:Y:S01]  /*3920*/  F2FP.BF16.F32.PACK_AB R158, R16.reuse, R105 ;  /* 0x00000069109e723e */ /* 0x044fe200000010ff */
[----:B------:R-:W-:Y:S01]  /*3930*/  FADD.FTZ R4, R16, R11 ;  /* 0x0000000b10047221 */ /* 0x000fe20000010000 */
[----:B------:R-:W-:Y:S02]  /*3940*/  CS2R R104, SRZ ;  /* 0x0000000000687805 */ /* 0x000fe4000001ff00 */
[C---:B0-----:R-:W-:Y:S01]  /*3950*/  F2FP.BF16.F32.PACK_AB R159, R10.reuse, R91 ;  /* 0x0000005b0a9f723e */ /* 0x041fe200000010ff */
[----:B------:R-:W-:Y:S01]  /*3960*/  FADD.FTZ R5, R10, R5 ;  /* 0x000000050a057221 */ /* 0x000fe20000010000 */
[----:B------:R-:W-:Y:S01]  /*3970*/  CS2R R90, SRZ ;  /* 0x00000000005a7805 */ /* 0x000fe2000001ff00 */
[----:B------:R-:W-:Y:S06]  /*3980*/  @!P1 BRA `(.L_x_8879) ;  /* 0x00000028008c9947 */ /* 0x000fec0003800000 */
[----:B------:R-:W-:Y:S01]  /*3990*/  MOV R11, R13 ;  /* 0x0000000d000b7202 */ /* 0x000fe20000000f00 */
[----:B------:R-:W-:Y:S01]  /*39a0*/  IMAD.MOV.U32 R10, RZ, RZ, R7 ;  /* 0x000000ffff0a7224 */ /* 0x000fe200078e0007 */
[----:B------:R-:W-:Y:S01]  /*39b0*/  UMOV UR54, URZ ;  /* 0x0000003f00367c82 */ /* 0x000fe20008000000 */
[----:B------:R-:W-:Y:S01]  /*39c0*/  IMAD.MOV.U32 R151, RZ, RZ, RZ ;  /* 0x000000ffff977224 */ /* 0x000fe200078e00ff */
[----:B------:R-:W-:Y:S01]  /*39d0*/  UMOV UR52, URZ ;  /* 0x0000003f00347c82 */ /* 0x000fe20008000000 */
[----:B------:R-:W-:Y:S01]  /*39e0*/  ULDC UR49, c[0x0][0x288] ;  /* 0x0000a20000317ab9 */ /* 0x000fe20000000800 */
[----:B------:R-:W-:-:S05]  /*39f0*/  ULDC UR50, c[0x0][0x2f0] ;  /* 0x0000bc0000327ab9 */ /* 0x000fca0000000800 */
.L_x_8890:
[----:B------:R-:W-:Y:S01]  /*3a00*/  ISETP.NE.AND P2, PT, RZ, UR40, PT ;  /* 0x00000028ff007c0c */ /* 0x000fe2000bf45270 */
[----:B------:R-:W-:-:S04]  /*3a10*/  UISETP.NE.AND UP0, UPT, UR52, 0x1, UPT ;  /* 0x000000013400788c */ /* 0x000fc8000bf05270 */
[----:B------:R-:W-:-:S04]  /*3a20*/  USEL UR47, URZ, 0x1, UP0 ;  /* 0x000000013f2f7887 */ /* 0x000fc80008000000 */
[----:B------:R-:W-:-:S04]  /*3a30*/  ULOP3.LUT UR47, UR54, UR47, URZ, 0x3c, !UPT ;  /* 0x0000002f362f7292 */ /* 0x000fc8000f8e3c3f */
[----:B------:R-:W-:Y:S08]  /*3a40*/  @P2 BRA `(.L_x_8880) ;  /* 0x0000000000382947 */ /* 0x000ff00003800000 */
[----:B------:R-:W-:Y:S05]  /*3a50*/  @!P0 BRA `(.L_x_8881) ;  /* 0x0000000000048947 */ /* 0x000fea0003800000 */
[----:B------:R-:W-:Y:S01]  /*3a60*/  BPT.TRAP 0x1 ;  /* 0x000000040000795c */ /* 0x000fe20000300000 */
.L_x_8881:
        /* <DEDUP_REMOVED lines=9> */
.L_x_8882:
[----:B-1----:R-:W-:Y:S05]  /*3b00*/  @P1 BRA `(.L_x_8880) ;  /* 0x0000000000081947 */ /* 0x002fea0003800000 */
[----:B------:R-:W1:Y:S02]  /*3b10*/  SYNCS.PHASECHK.TRANS64.TRYWAIT P1, [UR4+0x28830], R0 ;  /* 0x02883000ff0075a7 */ /* 0x000e640008020144 */
[----:B-1----:R-:W-:Y:S05]  /*3b20*/  @!P1 BRA `(.L_x_8883) ;  /* 0x000000a8002c9947 */ /* 0x002fea0003800000 */
.L_x_8880:
        /* <DEDUP_REMOVED lines=50> */
.L_x_8885:
[----:B------:R-:W-:Y:S01]  /*3e50*/  ULEA UR4, UR52, UR41, 0x3 ;  /* 0x0000002934047291 */ /* 0x000fe2000f8e183f */
[----:B------:R-:W-:-:S05]  /*3e60*/  IMAD.U32 R0, RZ, RZ, UR54 ;  /* 0x00000036ff007e24 */ /* 0x000fca000f8e00ff */
[----:B------:R-:W-:-:S04]  /*3e70*/  SHF.L.U32 R0, R0, 0x1f, RZ ;  /* 0x0000001f00007819 */ /* 0x000fc800000006ff */
[----:B------:R0:W1:Y:S01]  /*3e80*/  SYNCS.PHASECHK.TRANS64.TRYWAIT P1, [UR4+0x28850], R0 ;  /* 0x02885000ff0075a7 */ /* 0x0000620008020144 */
[----:B------:R-:W-:Y:S05]  /*3e90*/  @!P0 BRA `(.L_x_8886) ;  /* 0x0000000000048947 */ /* 0x000fea0003800000 */
[----:B------:R-:W-:Y:S01]  /*3ea0*/  BPT.TRAP 0x1 ;  /* 0x000000040000795c */ /* 0x000fe20000300000 */
.L_x_8886:
[----:B-1----:R-:W-:Y:S05]  /*3eb0*/  @P1 BRA `(.L_x_8884) ;  /* 0x0000000000081947 */ /* 0x002fea0003800000 */
[----:B------:R-:W1:Y:S02]  /*3ec0*/  SYNCS.PHASECHK.TRANS64.TRYWAIT P1, [UR4+0x28850], R0 ;  /* 0x02885000ff0075a7 */ /* 0x000e640008020144 */
[----:B-1----:R-:W-:Y:S05]  /*3ed0*/  @!P1 BRA `(.L_x_8887) ;  /* 0x000000a400589947 */ /* 0x002fea0003800000 */
.L_x_8884:
        /* <DEDUP_REMOVED lines=49> */
.L_x_8888:
[----:B------:R-:W-:Y:S01]  /*41f0*/  UISETP.NE.AND UP0, UPT, UR42, URZ, UPT ;  /* 0x0000003f2a00728c */ /* 0x000fe2000bf05270 */
[----:B------:R-:W-:Y:S01]  /*4200*/  MOV R16, R3 ;  /* 0x0000000300107202 */ /* 0x000fe20000000f00 */
[----:B------:R-:W-:-:S04]  /*4210*/  IMAD.U32 R15, RZ, RZ, UR50 ;  /* 0x00000032ff0f7e24 */ /* 0x000fc8000f8e00ff */
[----:B------:R-:W-:Y:S02]  /*4220*/  PLOP3.LUT P1, PT, PT, PT, UP0, 0x80, 0x0 ;  /* 0x000000000000781c */ /* 0x000fe40003f2f008 */
[----:B------:R-:W-:-:S03]  /*4230*/  PLOP3.LUT P2, PT, PT, PT, UP0, 0x80, 0x0 ;  /* 0x000000000000781c */ /* 0x000fc60003f4f008 */
[----:B------:R-:W-:-:S08]  /*4240*/  @UP0 ULDC UR4, c[0x0][0x44c] ;  /* 0x0001130000040ab9 */ /* 0x000fd00000000800 */
[----:B0-----:R-:W-:Y:S01]  /*4250*/  @P1 IMAD.HI.U32 R0, R3, UR4, RZ ;  /* 0x0000000403001c27 */ /* 0x001fe2000f8e00ff */
[----:B------:R-:W-:-:S04]  /*4260*/  @UP0 ULDC UR4, c[0x0][0x450] ;  /* 0x0001140000040ab9 */ /* 0x000fc80000000800 */
[----:B------:R-:W-:Y:S01]  /*4270*/  @P2 SHF.R.U32.HI R16, RZ, UR4, R0 ;  /* 0x00000004ff102c19 */ /* 0x000fe20008011600 */
[----:B------:R-:W-:Y:S02]  /*4280*/  UMOV UR4, 0xffffff80 ;  /* 0xffffff8000047882 */ /* 0x000fe40000000000 */
[----:B------:R-:W-:Y:S02]  /*4290*/  UIMAD UR4, UR53, UR4, 0x1 ;  /* 0x00000001350474a4 */ /* 0x000fe4000f8e0204 */
[----:B------:R-:W0:Y:S04]  /*42a0*/  SHFL.IDX PT, R7, R16, RZ, 0x1c1f ;  /* 0x001c1fff10077589 */ /* 0x000e2800000e0000 */
[----:B------:R-:W-:Y:S01]  /*42b0*/  IMAD.U32 R13, RZ, RZ, UR4 ;  /* 0x00000004ff0d7e24 */ /* 0x000fe2000f8e00ff */
[----:B------:R-:W1:Y:S01]  /*42c0*/  SHFL.IDX PT, R157, R16, 0x1, 0x1c1f ;  /* 0x003c1f00109d7f89 */ /* 0x000e6200000e0000 */
[----:B------:R-:W-:-:S02]  /*42d0*/  ULEA UR4, UR48, UR41, 0x3 ;  /* 0x0000002930047291 */ /* 0x000fc4000f8e183f */
[----:B------:R-:W-:Y:S02]  /*42e0*/  IMAD R0, R6, -0x2, R13 ;  /* 0xfffffffe06007824 */ /* 0x000fe400078e020d */
[----:B------:R-:W-:Y:S02]  /*42f0*/  UIADD3 UR4, UR4, 0x28840, URZ ;  /* 0x0002884004047890 */ /* 0x000fe4000fffe03f */
[----:B------:R-:W-:Y:S02]  /*4300*/  IMAD R14, R15, UR38, R0 ;  /* 0x000000260f0e7c24 */ /* 0x000fe4000f8e0200 */
[----:B------:R-:W-:-:S09]  /*4310*/  UPRMT UR4, UR43, 0x654, UR4 ;  /* 0x000006542b047896 */ /* 0x000fd20008000004 */
[----:B------:R-:W-:Y:S01]  /*4320*/  SYNCS.ARRIVE.TRANS64.RED.A1T0 RZ, [UR4], RZ ;  /* 0x000000ffffff79a7 */ /* 0x000fe20008100404 */
[----:B0-----:R-:W-:-:S04]  /*4330*/  IADD3 R7, R7, -UR49, R14 ;  /* 0x8000003107077c10 */ /* 0x001fc8000fffe00e */
        /* <DEDUP_REMOVED lines=95> */
[----:B-1----:R-:W-:-:S02]  /*4930*/  IADD3 R14, R157, -UR49, R14 ;  /* 0x800000319d0e7c10 */ /* 0x002fc4000fffe00e */
[----:B------:R-:W-:Y:S02]  /*4940*/  FMNMX.FTZ R18, R85, R0, !PT ;  /* 0x0000000055127209 */ /* 0x000fe40007810000 */
[----:B------:R-:W0:Y:S01]  /*4950*/  LDC R0, c[0x0][0x988] ;  /* 0x00026200ff007b82 */ /* 0x000e220000000800 */
[C---:B------:R-:W-:Y:S02]  /*4960*/  ISETP.GT.AND P2, PT, R14.reuse, RZ, PT ;  /* 0x000000ff0e00720c */ /* 0x040fe40003f44270 */
[----:B------:R-:W1:Y:S01]  /*4970*/  SHFL.BFLY PT, R7, R18, 0x2, 0x1f ;  /* 0x0c401f0012077f89 */ /* 0x000e6200000e0000 */
        /* <DEDUP_REMOVED lines=12> */
[----:B-1----:R-:W-:Y:S02]  /*4a40*/  FMNMX.FTZ R20, R18, R7, !PT ;  /* 0x0000000712147209 */ /* 0x002fe40007810000 */
[----:B------:R-:W-:-:S03]  /*4a50*/  FMNMX.FTZ R16, R31, R16, !PT ;  /* 0x000000101f107209 */ /* 0x000fc60007810000 */
[----:B------:R-:W1:Y:S02]  /*4a60*/  SHFL.BFLY PT, R7, R20, 0x1, 0x1f ;  /* 0x0c201f0014077f89 */ /* 0x000e6400000e0000 */
[----:B-1----:R-:W-:-:S04]  /*4a70*/  FMNMX.FTZ R7, R20, R7, !PT ;  /* 0x0000000714077209 */ /* 0x002fc80007810000 */
[C---:B------:R-:W-:Y:S01]  /*4a80*/  FSETP.NEU.FTZ.AND P1, PT, R7.reuse, -INF , PT ;  /* 0xff8000000700780b */ /* 0x040fe20003f3d000 */
[----:B0-----:R-:W-:-:S05]  /*4a90*/  FMUL.FTZ R12, R7, R0 ;  /* 0x00000000070c7220 */ /* 0x001fca0000410000 */
[----:B------:R-:W-:-:S05]  /*4aa0*/  FSEL R12, R12, RZ, P1 ;  /* 0x000000ff0c0c7208 */ /* 0x000fca0000800000 */
[-CC-:B------:R-:W-:Y:S01]  /*4ab0*/  FFMA.FTZ R180, R17, R0.reuse, -R12.reuse ;  /* 0x0000000011b47223 */ /* 0x180fe2000001080c */
[-CC-:B------:R-:W-:Y:S01]  /*4ac0*/  FFMA.FTZ R17, R163, R0.reuse, -R12.reuse ;  /* 0x00000000a3117223 */ /* 0x180fe2000001080c */
[----:B------:R-:W-:Y:S01]  /*4ad0*/  FSEL R163, R34, -INF , P2 ;  /* 0xff80000022a37808 */ /* 0x000fe20001000000 */
        /* <DEDUP_REMOVED lines=64> */
[----:B------:R-:W-:Y:S01]  /*4ee0*/  ISETP.GT.AND P3, PT, R14, 0x41, PT ;  /* 0x000000410e00780c */ /* 0x000fe20003f64270 */
[----:B------:R-:W-:Y:S01]  /*4ef0*/  MUFU.EX2 R180, R180 ;  /* 0x000000b400b47308 */ /* 0x000fe20000000800 */
[----:B------:R-:W-:Y:S02]  /*4f00*/  FSEL R51, R58, -INF , P2 ;  /* 0xff8000003a337808 */ /* 0x000fe40001000000 */
[----:B------:R-:W-:Y:S02]  /*4f10*/  FMNMX.FTZ R16, R55, R16, !PT ;  /* 0x0000001037107209 */ /* 0x000fe40007810000 */
[----:B------:R-:W-:-:S02]  /*4f20*/  ISETP.GT.AND P2, PT, R14, 0x48, PT ;  /* 0x000000480e00780c */ /* 0x000fc40003f44270 */
[----:B------:R-:W-:Y:S01]  /*4f30*/  FSEL R59, R59, -INF , P3 ;  /* 0xff8000003b3b7808 */ /* 0x000fe20001800000 */
[----:B------:R-:W-:Y:S01]  /*4f40*/  MUFU.EX2 R182, R182 ;  /* 0x000000b600b67308 */ /* 0x000fe20000000800 */
[----:B------:R-:W-:Y:S02]  /*4f50*/  FMNMX.FTZ R16, R51, R16, !PT ;  /* 0x0000001033107209 */ /* 0x000fe40007810000 */
[----:B------:R-:W-:Y:S02]  /*4f60*/  ISETP.GT.AND P3, PT, R14, 0x49, PT ;  /* 0x000000490e00780c */ /* 0x000fe40003f64270 */
[----:B------:R-:W-:Y:S02]  /*4f70*/  FSEL R161, R62, -INF , P2 ;  /* 0xff8000003ea17808 */ /* 0x000fe40001000000 */
        /* <DEDUP_REMOVED lines=47> */
[----:B------:R-:W-:-:S02]  /*5270*/  FSEL R87, R87, -INF , P3 ;  /* 0xff80000057577808 */ /* 0x000fc40001800000 */
        /* <DEDUP_REMOVED lines=15> */
[C---:B------:R-:W-:Y:S02]  /*5370*/  FMUL.FTZ R14, R13.reuse, R0 ;  /* 0x000000000d0e7220 */ /* 0x040fe40000410000 */
[----:B------:R-:W-:Y:S01]  /*5380*/  MUFU.EX2 R23, R23 ;  /* 0x0000001700177308 */ /* 0x000fe20000000800 */
[----:B------:R-:W-:Y:S02]  /*5390*/  FSEL R28, R13, RZ, P2 ;  /* 0x000000ff0d1c7208 */ /* 0x000fe40001000000 */
[----:B------:R-:W-:-:S03]  /*53a0*/  FSEL R12, R14, RZ, P2 ;  /* 0x000000ff0e0c7208 */ /* 0x000fc60001000000 */
[----:B------:R-:W-:Y:S02]  /*53b0*/  FADD.FTZ R11, -R28, R11 ;  /* 0x0000000b1c0b7221 */ /* 0x000fe40000010100 */
[-CC-:B------:R-:W-:Y:S01]  /*53c0*/  FFMA.FTZ R24, R47, R0.reuse, -R12.reuse ;  /* 0x000000002f187223 */ /* 0x180fe2000001080c */
[----:B------:R-:W-:Y:S01]  /*53d0*/  FSEL R47, R7, RZ, P1 ;  /* 0x000000ff072f7208 */ /* 0x000fe20000800000 */
[-CC-:B------:R-:W-:Y:S01]  /*53e0*/  FFMA.FTZ R14, R26, R0.reuse, -R12.reuse ;  /* 0x000000001a0e7223 */ /* 0x180fe2000001080c */
[-C--:B------:R-:W-:Y:S01]  /*53f0*/  FMUL.FTZ R11, R11, R0.reuse ;  /* 0x000000000b0b7220 */ /* 0x080fe20000410000 */
[-CC-:B------:R-:W-:Y:S01]  /*5400*/  FFMA.FTZ R57, R157, R0.reuse, -R12.reuse ;  /* 0x000000009d397223 */ /* 0x180fe2000001080c */
[-C--:B------:R-:W-:Y:S01]  /*5410*/  FFMA.FTZ R16, R159, R0.reuse, -R12 ;  /* 0x000000009f107223 */ /* 0x080fe2000001080c */
[----:B------:R-:W-:Y:S01]  /*5420*/  FADD.FTZ R47, -R47, R10 ;  /* 0x0000000a2f2f7221 */ /* 0x000fe20000010100 */
[-CC-:B------:R-:W-:Y:S01]  /*5430*/  FFMA.FTZ R31, R31, R0.reuse, -R12.reuse ;  /* 0x000000001f1f7223 */ /* 0x180fe2000001080c */
[----:B------:R-:W-:Y:S01]  /*5440*/  MUFU.EX2 R14, R14 ;  /* 0x0000000e000e7308 */ /* 0x000fe20000000800 */
[-CC-:B------:R-:W-:Y:S01]  /*5450*/  FFMA.FTZ R18, R163, R0.reuse, -R12.reuse ;  /* 0x00000000a3127223 */ /* 0x180fe2000001080c */
[-C--:B------:R-:W-:Y:S01]  /*5460*/  FMUL.FTZ R10, R47, R0.reuse ;  /* 0x000000002f0a7220 */ /* 0x080fe20000410000 */
        /* <DEDUP_REMOVED lines=22> */
[----:B0-----:R-:W-:Y:S01]  /*55d0*/  FFMA.FTZ R47, R10, R4, R15 ;  /* 0x000000040a2f7223 */ /* 0x001fe2000001000f */
[-CC-:B------:R-:W-:Y:S01]  /*55e0*/  FFMA.FTZ R79, R79, R0.reuse, -R12.reuse ;  /* 0x000000004f4f7223 */ /* 0x180fe2000001080c */
[-CC-:B------:R-:W-:Y:S01]  /*55f0*/  FFMA.FTZ R185, R185, R0.reuse, -R12.reuse ;  /* 0x00000000b9b97223 */ /* 0x180fe2000001080c */
[-CC-:B------:R-:W-:Y:S01]  /*5600*/  FFMA.FTZ R83, R83, R0.reuse, -R12.reuse ;  /* 0x0000000053537223 */ /* 0x180fe2000001080c */
[----:B------:R-:W-:-:S03]  /*5610*/  FFMA.FTZ R187, R187, R0, -R12 ;  /* 0x00000000bbbb7223 */ /* 0x000fc6000001080c */
[----:B------:R-:W0:Y:S01]  /*5620*/  MUFU.EX2 R16, R16 ;  /* 0x0000001000107308 */ /* 0x000e220000000800 */
[----:B-1----:R-:W-:Y:S01]  /*5630*/  FFMA.FTZ R4, R11, R5, R14 ;  /* 0x000000050b047223 */ /* 0x002fe2000001000e */
[----:B------:R-:W-:Y:S01]  /*5640*/  FADD.FTZ R5, R180, R47 ;  /* 0x0000002fb4057221 */ /* 0x000fe20000010000 */
[----:B------:R-:W-:-:S05]  /*5650*/  FFMA.FTZ R47, R63, R0, -R12 ;  /* 0x000000003f2f7223 */ /* 0x000fca000001080c */
        /* <DEDUP_REMOVED lines=19> */
[-CC-:B------:R-:W-:Y:S01]  /*5790*/  FFMA.FTZ R34, R67, R0.reuse, -R12.reuse ;  /* 0x0000000043227223 */ /* 0x180fe2000001080c */
[----:B------:R-:W-:-:S04]  /*57a0*/  FFMA.FTZ R12, R87, R0, -R12 ;  /* 0x00000000570c7223 */ /* 0x000fc8000001080c */
[----:B------:R-:W0:Y:S01]  /*57b0*/  MUFU.EX2 R22, R22 ;  /* 0x0000001600167308 */ /* 0x000e220000000800 */
[----:B-1----:R-:W-:-:S07]  /*57c0*/  FADD.FTZ R36, R20, R51 ;  /* 0x0000003314247221 */ /* 0x002fce0000010000 */
[----:B------:R-:W1:Y:S01]  /*57d0*/  MUFU.EX2 R65, R65 ;  /* 0x0000004100417308 */ /* 0x000e620000000800 */
[----:B--2---:R-:W-:-:S07]  /*57e0*/  FADD.FTZ R51, R39, R36 ;  /* 0x0000002427337221 */ /* 0x004fce0000010000 */
[----:B------:R-:W2:Y:S01]  /*57f0*/  MUFU.EX2 R175, R175 ;  /* 0x000000af00af7308 */ /* 0x000ea20000000800 */
[----:B0-----:R-:W-:Y:S01]  /*5800*/  FADD.FTZ R36, R22, R51 ;  /* 0x0000003316247221 */ /* 0x001fe20000010000 */
[----:B------:R-:W-:-:S06]  /*5810*/  FADD.FTZ R51, R43, R4 ;  /* 0x000000042b337221 */ /* 0x000fcc0000010000 */
[----:B------:R-:W0:Y:S01]  /*5820*/  MUFU.EX2 R24, R24 ;  /* 0x0000001800187308 */ /* 0x000e220000000800 */
[----:B-1----:R-:W-:-:S07]  /*5830*/  FADD.FTZ R36, R65, R36 ;  /* 0x0000002441247221 */ /* 0x002fce0000010000 */
        /* <DEDUP_REMOVED lines=20> */
[----:B------:R-:W-:-:S06]  /*5980*/  FADD.FTZ R4, R166, R51 ;  /* 0x00000033a6047221 */ /* 0x000fcc0000010000 */
        /* <DEDUP_REMOVED lines=53> */
.L_x_8889:
[----:B------:R-:W-:Y:S01]  /*5ce0*/  UISETP.GT.AND UP0, UPT, UR53, UR51, UPT ;  /* 0x000000333500728c */ /* 0x000fe2000bf04270 */
[-C--:B------:R-:W-:Y:S01]  /*5cf0*/  FMUL.FTZ R88, R88, R10.reuse ;  /* 0x0000000a58587220 */ /* 0x080fe20000410000 */
[----:B------:R-:W-:Y:S01]  /*5d00*/  ULEA UR4, UR52, UR41, 0x3 ;  /* 0x0000002934047291 */ /* 0x000fe2000f8e183f */
[-C--:B------:R-:W-:Y:S01]  /*5d10*/  FMUL.FTZ R89, R89, R10.reuse ;  /* 0x0000000a59597220 */ /* 0x080fe20000410000 */
[----:B------:R-:W-:Y:S01]  /*5d20*/  UIADD3 UR5, UR53, -0x1, URZ ;  /* 0xffffffff35057890 */ /* 0x000fe2000fffe03f */
[-C--:B------:R-:W-:Y:S01]  /*5d30*/  FMUL.FTZ R92, R92, R10.reuse ;  /* 0x0000000a5c5c7220 */ /* 0x080fe20000410000 */
[----:B------:R-:W-:Y:S01]  /*5d40*/  UIADD3 UR4, UR4, 0x28860, URZ ;  /* 0x0002886004047890 */ /* 0x000fe2000fffe03f */
[----:B------:R-:W-:Y:S01]  /*5d50*/  PLOP3.LUT P1, PT, PT, PT, UP0, 0x80, 0x0 ;  /* 0x000000000000781c */ /* 0x000fe20003f2f008 */
[----:B------:R-:W-:Y:S01]  /*5d60*/  UMOV UR54, UR47 ;  /* 0x0000002f00367c82 */ /* 0x000fe20008000000 */
[----:B------:R-:W-:Y:S01]  /*5d70*/  UMOV UR52, UR48 ;  /* 0x0000003000347c82 */ /* 0x000fe20008000000 */
[----:B------:R-:W-:Y:S01]  /*5d80*/  UPRMT UR4, UR43, 0x654, UR4 ;  /* 0x000006542b047896 */ /* 0x000fe20008000004 */
[-C--:B------:R-:W-:Y:S01]  /*5d90*/  FMUL.FTZ R93, R93, R10.reuse ;  /* 0x0000000a5d5d7220 */ /* 0x080fe20000410000 */
[----:B------:R-:W-:Y:S01]  /*5da0*/  UMOV UR53, UR5 ;  /* 0x0000000500357c82 */ /* 0x000fe20008000000 */
        /* <DEDUP_REMOVED lines=96> */
[----:B------:R-:W-:-:S05]  /*63b0*/  UMOV UR53, UR5 ;  /* 0x0000000500357c82 */ /* 0x000fca0008000000 */
.L_x_8879:
[----:B------:R-:W-:-:S06]  /*63c0*/  UISETP.GE.AND UP0, UPT, UR53, UR39, UPT ;  /* 0x000000273500728c */ /* 0x000fcc000bf06270 */
[----:B------:R-:W-:-:S13]  /*63d0*/  PLOP3.LUT P1, PT, PT, PT, UP0, 0x80, 0x0 ;  /* 0x000000000000781c */ /* 0x000fda0003f2f008 */
[----:B------:R-:W-:Y:S05]  /*63e0*/  @!P1 BRA `(.L_x_8891) ;  /* 0x0000002000109947 */ /* 0x000fea0003800000 */
[C---:B------:R-:W-:Y:S01]  /*63f0*/  VIADD R3, R2.reuse, 0x8 ;  /* 0x0000000802037836 */ /* 0x040fe20000000000 */
[----:B------:R-:W-:Y:S01]  /*6400*/  MOV R6, R7 ;  /* 0x0000000700067202 */ /* 0x000fe20000000f00 */
[----:B------:R-:W-:Y:S01]  /*6410*/  IMAD.MOV.U32 R10, RZ, RZ, R13 ;  /* 0x000000ffff0a7224 */ /* 0x000fe200078e000d */
[----:B------:R-:W-:Y:S01]  /*6420*/  IADD3 R2, -R2, 0xb, RZ ;  /* 0x0000000b02027810 */ /* 0x000fe20007ffe1ff */
[----:B------:R-:W-:Y:S01]  /*6430*/  UMOV UR42, UR47 ;  /* 0x0000002f002a7c82 */ /* 0x000fe20008000000 */
[----:B------:R-:W-:-:S05]  /*6440*/  UMOV UR38, UR48 ;  /* 0x0000003000267c82 */ /* 0x000fca0008000000 */
.L_x_8902:
        /* <DEDUP_REMOVED lines=9> */
.L_x_8893:
[----:B------:R-:W-:Y:S01]  /*64e0*/  ULEA UR4, UR48, UR41, 0x3 ;  /* 0x0000002930047291 */ /* 0x000fe2000f8e183f */
[----:B------:R-:W-:-:S05]  /*64f0*/  IMAD.U32 R0, RZ, RZ, UR47 ;  /* 0x0000002fff007e24 */ /* 0x000fca000f8e00ff */
[----:B------:R-:W-:-:S04]  /*6500*/  SHF.L.U32 R0, R0, 0x1f, RZ ;  /* 0x0000001f00007819 */ /* 0x000fc800000006ff */
[----:B------:R0:W1:Y:S01]  /*6510*/  SYNCS.PHASECHK.TRANS64.TRYWAIT P1, [UR4+0x28830], R0 ;  /* 0x02883000ff0075a7 */ /* 0x0000620008020144 */
[----:B------:R-:W-:Y:S05]  /*6520*/  @!P0 BRA `(.L_x_8894) ;  /* 0x0000000000048947 */ /* 0x000fea0003800000 */
[----:B------:R-:W-:Y:S01]  /*6530*/  BPT.TRAP 0x1 ;  /* 0x000000040000795c */ /* 0x000fe20000300000 */
.L_x_8894:
[----:B-1----:R-:W-:Y:S05]  /*6540*/  @P1 BRA `(.L_x_8892) ;  /* 0x0000000000081947 */ /* 0x002fea0003800000 */
[----:B------:R-:W1:Y:S02]  /*6550*/  SYNCS.PHASECHK.TRANS64.TRYWAIT P1, [UR4+0x28830], R0 ;  /* 0x02883000ff0075a7 */ /* 0x000e640008020144 */
[----:B-1----:R-:W-:Y:S05]  /*6560*/  @!P1 BRA `(.L_x_8895) ;  /* 0x0000007c00cc9947 */ /* 0x002fea0003800000 */
.L_x_8892:
        /* <DEDUP_REMOVED lines=46> */
.L_x_8897:
[----:B------:R-:W-:Y:S01]  /*6850*/  ULEA UR4, UR38, UR41, 0x3 ;  /* 0x0000002926047291 */ /* 0x000fe2000f8e183f */
[----:B01----:R-:W-:-:S05]  /*6860*/  IMAD.U32 R0, RZ, RZ, UR42 ;  /* 0x0000002aff007e24 */ /* 0x003fca000f8e00ff */
[----:B------:R-:W-:-:S04]  /*6870*/  SHF.L.U32 R0, R0, 0x1f, RZ ;  /* 0x0000001f00007819 */ /* 0x000fc800000006ff */
[----:B------:R0:W1:Y:S01]  /*6880*/  SYNCS.PHASECHK.TRANS64.TRYWAIT P1, [UR4+0x28850], R0 ;  /* 0x02885000ff0075a7 */ /* 0x0000620008020144 */
[----:B------:R-:W-:Y:S05]  /*6890*/  @!P0 BRA `(.L_x_8898) ;  /* 0x0000000000048947 */ /* 0x000fea0003800000 */
[----:B------:R-:W-:Y:S01]  /*68a0*/  BPT.TRAP 0x1 ;  /* 0x000000040000795c */ /* 0x000fe20000300000 */
.L_x_8898:
[----:B-1----:R-:W-:Y:S05]  /*68b0*/  @P1 BRA `(.L_x_8896) ;  /* 0x0000000000081947 */ /* 0x002fea0003800000 */
[----:B------:R-:W1:Y:S02]  /*68c0*/  SYNCS.PHASECHK.TRANS64.TRYWAIT P1, [UR4+0x28850], R0 ;  /* 0x02885000ff0075a7 */ /* 0x000e640008020144 */
[----:B-1----:R-:W-:Y:S05]  /*68d0*/  @!P1 BRA `(.L_x_8899) ;  /* 0x0000007c00089947 */ /* 0x002fea0003800000 */
.L_x_8896:
        /* <DEDUP_REMOVED lines=49> */
.L_x_8900:
[----:B01----:R-:W-:Y:S01]  /*6bf0*/  FMNMX.FTZ R0, R24, R6, !PT ;  /* 0x0000000618007209 */ /* 0x003fe20007810000 */
        /* <DEDUP_REMOVED lines=73> */
[----:B------:R-:W3:Y:S01]  /*7090*/  SHFL.BFLY PT, R16, R15, 0x1, 0x1f ;  /* 0x0c201f000f107f89 */ /* 0x000ee200000e0000 */
[----:B-1----:R-:W-:-:S02]  /*70a0*/  FMNMX.FTZ R7, R14, R7, !PT ;  /* 0x000000070e077209 */ /* 0x002fc40007810000 */
[----:B---3--:R-:W-:-:S03]  /*70b0*/  FMNMX.FTZ R13, R15, R16, !PT ;  /* 0x000000100f0d7209 */ /* 0x008fc60007810000 */
[C---:B------:R-:W-:Y:S01]  /*70c0*/  FADD.FTZ R17, -R7.reuse, R6 ;  /* 0x0000000607117221 */ /* 0x040fe20000010100 */
[----:B0-----:R-:W-:-:S03]  /*70d0*/  FMUL.FTZ R153, R7, R0 ;  /* 0x0000000007997220 */ /* 0x001fc60000410000 */
[-C--:B------:R-:W-:Y:S01]  /*70e0*/  FMUL.FTZ R17, R17, R0.reuse ;  /* 0x0000000011117220 */ /* 0x080fe20000410000 */
[-CC-:B------:R-:W-:Y:S01]  /*70f0*/  FFMA.FTZ R29, R29, R0.reuse, -R153.reuse ;  /* 0x000000001d1d7223 */ /* 0x180fe20000010899 */
        /* <DEDUP_REMOVED lines=19> */
[-CC-:B0-----:R-:W-:Y:S01]  /*7230*/  FFMA.FTZ R29, R49, R0.reuse, -R153.reuse ;  /* 0x00000000311d7223 */ /* 0x181fe20000010899 */
[-CC-:B------:R-:W-:Y:S01]  /*7240*/  FFMA.FTZ R49, R69, R0.reuse, -R153.reuse ;  /* 0x0000000045317223 */ /* 0x180fe20000010899 */
[-C--:B------:R-:W-:Y:S01]  /*7250*/  FMUL.FTZ R69, R13, R0.reuse ;  /* 0x000000000d457220 */ /* 0x080fe20000410000 */
[-CC-:B------:R-:W-:Y:S01]  /*7260*/  FFMA.FTZ R164, R56, R0.reuse, -R153.reuse ;  /* 0x0000000038a47223 */ /* 0x180fe20000010899 */
[-CC-:B------:R-:W-:Y:S01]  /*7270*/  FFMA.FTZ R37, R57, R0.reuse, -R153.reuse ;  /* 0x0000000039257223 */ /* 0x180fe20000010899 */
[-C--:B------:R-:W-:Y:S01]  /*7280*/  FFMA.FTZ R166, R60, R0.reuse, -R153 ;  /* 0x000000003ca67223 */ /* 0x080fe20000010899 */
        /* <DEDUP_REMOVED lines=9> */
[--C-:B------:R-:W-:Y:S01]  /*7320*/  FFMA.FTZ R173, R42, R0, -R69.reuse ;  /* 0x000000002aad7223 */ /* 0x100fe20000010845 */
[----:B------:R-:W0:Y:S01]  /*7330*/  MUFU.EX2 R181, R181 ;  /* 0x000000b500b57308 */ /* 0x000e220000000800 */
[----:B-1----:R-:W-:Y:S01]  /*7340*/  FFMA.FTZ R4, R11, R4, R180 ;  /* 0x000000040b047223 */ /* 0x002fe200000100b4 */
        /* <DEDUP_REMOVED lines=10> */
[-C--:B------:R-:W-:Y:S01]  /*73f0*/  FFMA.FTZ R167, R62, R0.reuse, -R69 ;  /* 0x000000003ea77223 */ /* 0x080fe20000010845 */
[-C--:B------:R-:W-:Y:S01]  /*7400*/  FFMA.FTZ R41, R61, R0.reuse, -R153 ;  /* 0x000000003d297223 */ /* 0x080fe20000010899 */
[-C--:B------:R-:W-:Y:S01]  /*7410*/  FFMA.FTZ R28, R63, R0.reuse, -R69 ;  /* 0x000000003f1c7223 */ /* 0x080fe20000010845 */
[-C--:B------:R-:W-:Y:S01]  /*7420*/  FFMA.FTZ R160, R64, R0.reuse, -R153 ;  /* 0x0000000040a07223 */ /* 0x080fe20000010899 */
[----:B------:R-:W3:Y:S01]  /*7430*/  MUFU.EX2 R10, R10 ;  /* 0x0000000a000a7308 */ /* 0x000ee20000000800 */
[----:B0-----:R-:W-:Y:S01]  /*7440*/  FFMA.FTZ R5, R6, R5, R181 ;  /* 0x0000000506057223 */ /* 0x001fe200000100b5 */
[-C--:B------:R-:W-:Y:S01]  /*7450*/  FFMA.FTZ R161, R66, R0.reuse, -R69 ;  /* 0x0000000042a17223 */ /* 0x080fe20000010845 */
[-CC-:B------:R-:W-:Y:S01]  /*7460*/  FFMA.FTZ R45, R65, R0.reuse, -R153.reuse ;  /* 0x00000000412d7223 */ /* 0x180fe20000010899 */
[-C--:B------:R-:W-:Y:S01]  /*7470*/  FFMA.FTZ R162, R68, R0.reuse, -R153 ;  /* 0x0000000044a27223 */ /* 0x080fe20000010899 */
[-CC-:B------:R-:W-:Y:S01]  /*7480*/  FFMA.FTZ R70, R70, R0.reuse, -R69.reuse ;  /* 0x0000000046467223 */ /* 0x180fe20000010845 */
        /* <DEDUP_REMOVED lines=8> */
[-C--:B------:R-:W-:Y:S01]  /*7510*/  FFMA.FTZ R78, R78, R0.reuse, -R69 ;  /* 0x000000004e4e7223 */ /* 0x080fe20000010845 */
[-C--:B------:R-:W-:Y:S01]  /*7520*/  FFMA.FTZ R57, R77, R0.reuse, -R153 ;  /* 0x000000004d397223 */ /* 0x080fe20000010899 */
[----:B------:R-:W1:Y:S01]  /*7530*/  MUFU.EX2 R183, R183 ;  /* 0x000000b700b77308 */ /* 0x000e620000000800 */
[----:B---3--:R-:W-:Y:S01]  /*7540*/  FADD.FTZ R4, R10, R5 ;  /* 0x000000050a047221 */ /* 0x008fe20000010000 */
[-C--:B------:R-:W-:Y:S01]  /*7550*/  FFMA.FTZ R79, R79, R0.reuse, -R69 ;  /* 0x000000004f4f7223 */ /* 0x080fe20000010845 */
[-C--:B------:R-:W-:Y:S01]  /*7560*/  FFMA.FTZ R156, R80, R0.reuse, -R153 ;  /* 0x00000000509c7223 */ /* 0x080fe20000010899 */
[-C--:B------:R-:W-:Y:S01]  /*7570*/  FFMA.FTZ R82, R82, R0.reuse, -R69 ;  /* 0x0000000052527223 */ /* 0x080fe20000010845 */
[-C--:B------:R-:W-:Y:S01]  /*7580*/  FFMA.FTZ R61, R81, R0.reuse, -R153 ;  /* 0x00000000513d7223 */ /* 0x080fe20000010899 */
[-C--:B------:R-:W-:Y:S01]  /*7590*/  FFMA.FTZ R83, R83, R0.reuse, -R69 ;  /* 0x0000000053537223 */ /* 0x080fe20000010845 */
[-C--:B------:R-:W-:Y:S01]  /*75a0*/  FFMA.FTZ R158, R84, R0.reuse, -R153 ;  /* 0x00000000549e7223 */ /* 0x080fe20000010899 */
[----:B------:R-:W3:Y:S01]  /*75b0*/  MUFU.EX2 R12, R12 ;  /* 0x0000000c000c7308 */ /* 0x000ee20000000800 */
[----:B0-----:R-:W-:Y:S01]  /*75c0*/  FADD.FTZ R30, R182, R27 ;  /* 0x0000001bb61e7221 */ /* 0x001fe20000010000 */
[-C--:B------:R-:W-:Y:S01]  /*75d0*/  FFMA.FTZ R86, R86, R0.reuse, -R69 ;  /* 0x0000000056567223 */ /* 0x080fe20000010845 */
[----:B------:R-:W-:-:S02]  /*75e0*/  FFMA.FTZ R65, R85, R0, -R153 ;  /* 0x0000000055417223 */ /* 0x000fc40000010899 */
[----:B------:R-:W-:-:S03]  /*75f0*/  FADD.FTZ R27, R17, R30 ;  /* 0x0000001e111b7221 */ /* 0x000fc60000010000 */
        /* <DEDUP_REMOVED lines=9> */
[----:B---3--:R-:W-:Y:S01]  /*7690*/  FADD.FTZ R27, R19, R30 ;  /* 0x0000001e131b7221 */ /* 0x008fe20000010000 */
[-CC-:B------:R-:W-:Y:S01]  /*76a0*/  FFMA.FTZ R30, R67, R0.reuse, -R69.reuse ;  /* 0x00000000431e7223 */ /* 0x180fe20000010845 */
[----:B------:R-:W-:-:S05]  /*76b0*/  FFMA.FTZ R69, R87, R0, -R69 ;  /* 0x0000000057457223 */ /* 0x000fca0000010845 */
        /* <DEDUP_REMOVED lines=102> */
[----:B0-----:R-:W-:-:S03]  /*7d20*/  FADD.FTZ R4, R65, R4 ;  /* 0x0000000441047221 */ /* 0x001fc60000010000 */
[----:B-1----:R-:W-:Y:S01]  /*7d30*/  FADD.FTZ R5, R69, R5 ;  /* 0x0000000545057221 */ /* 0x002fe20000010000 */
[----:B------:R-:W-:Y:S06]  /*7d40*/  @!P0 BRA `(.L_x_8901) ;  /* 0x0000000000048947 */ /* 0x000fec0003800000 */
[----:B------:R-:W-:Y:S01]  /*7d50*/  BPT.TRAP 0x1 ;  /* 0x000000040000795c */ /* 0x000fe20000300000 */
.L_x_8901:
[----:B------:R-:W-:Y:S01]  /*7d60*/  UISETP.GT.AND UP0, UPT, UR53, UR39, UPT ;  /* 0x000000273500728c */ /* 0x000fe2000bf04270 */
[----:B------:R-:W-:Y:S01]  /*7d70*/  F2FP.BF16.F32.PACK_AB R181, R10, R181 ;  /* 0x000000b50ab5723e */ /* 0x000fe200000010ff */
        /* <DEDUP_REMOVED lines=103> */
[----:B------:R-:W-:Y:S01]  /*83f0*/  FMUL.FTZ R149, R149, R11 ;  /* 0x0000000b95957220 */ /* 0x000fe20000410000 */
[----:B------:R-:W-:-:S02]  /*8400*/  IMAD.MOV.U32 R10, RZ, RZ, R13 ;  /* 0x000000ffff0a7224 */ /* 0x000fc400078e000d */
[----:B------:R-:W-:Y:S01]  /*8410*/  IMAD.MOV.U32 R6, RZ, RZ, R7 ;  /* 0x000000ffff067224 */ /* 0x000fe200078e0007 */
[----:B------:R-:W-:Y:S06]  /*8420*/  @P1 BRA `(.L_x_8902) ;  /* 0xffffffe000081947 */ /* 0x000fec000383ffff */
.L_x_8891:
[----:B------:R-:W-:Y:S06]  /*8430*/  BAR.ARV 0x8, 0x180 ;  /* 0x0206000000007b1d */ /* 0x000fec0000002000 */
[----:B------:R-:W-:Y:S05]  /*8440*/  @!P0 BRA `(.L_x_8903) ;  /* 0x0000000000048947 */ /* 0x000fea0003800000 */
[----:B------:R-:W-:Y:S01]  /*8450*/  BPT.TRAP 0x1 ;  /* 0x000000040000795c */ /* 0x000fe20000300000 */
.L_x_8903:
[----:B------:R-:W-:Y:S01]  /*8460*/  ULEA UR5, UR48, UR41, 0x3 ;  /* 0x0000002930057291 */ /* 0x000fe2000f8e183f */
[----:B--2---:R-:W-:-:S04]  /*8470*/  MOV R2, UR47 ;  /* 0x0000002f00027c02 */ /* 0x004fc80008000f00 */
[----:B------:R-:W-:-:S04]  /*8480*/  SHF.L.U32 R2, R2, 0x1f, RZ ;  /* 0x0000001f02027819 */ /* 0x000fc800000006ff */
[----:B------:R0:W1:Y:S01]  /*8490*/  SYNCS.PHASECHK.TRANS64.TRYWAIT P1, [UR5+0x28850], R2 ;  /* 0x02885002ff0075a7 */ /* 0x0000620008020145 */
[----:B------:R-:W-:Y:S05]  /*84a0*/  @!P0 BRA `(.L_x_8904) ;  /* 0x0000000000048947 */ /* 0x000fea0003800000 */
[----:B------:R-:W-:Y:S01]  /*84b0*/  BPT.TRAP 0x1 ;  /* 0x000000040000795c */ /* 0x000fe20000300000 */
.L_x_8904:
[----:B-1----:R-:W-:Y:S05]  /*84c0*/  @P1 BRA `(.L_x_8905) ;  /* 0x0000000000081947 */ /* 0x002fea0003800000 */
[----:B------:R-:W1:Y:S02]  /*84d0*/  SYNCS.PHASECHK.TRANS64.TRYWAIT P1, [UR5+0x28850], R2 ;  /* 0x02885002ff0075a7 */ /* 0x000e640008020145 */
[----:B-1----:R-:W-:Y:S05]  /*84e0*/  @!P1 BRA `(.L_x_8906) ;  /* 0x00000060001c9947 */ /* 0x002fea0003800000 */
.L_x_8905:
[----:B------:R-:W-:Y:S01]  /*84f0*/  UIADD3 UR41, UR41, 0x400, URZ ;  /* 0x0000040029297890 */ /* 0x000fe2000fffe03f */
[----:B------:R-:W-:Y:S01]  /*8500*/  WARPGROUP.ARRIVE ;  /* 0x00000000000079c5 */ /* 0x000fe20000000000 */
[----:B------:R-:W-:Y:S01]  /*8510*/  UMOV UR7, 0x40000040 ;  /* 0x4000004000077882 */ /* 0x000fe20000000000 */
[----:B-1----:R-:W1:Y:S01]  /*8520*/  SHFL.BFLY PT, R3, R4, 0x2, 0x1f ;  /* 0x0c401f0004037f89 */ /* 0x002e6200000e0000 */
[----:B------:R-:W-:Y:S01]  /*8530*/  USHF.R.U32.HI UR41, URZ, 0x4, UR41 ;  /* 0x000000043f297899 */ /* 0x000fe20008011629 */
[----:B------:R-:W-:Y:S02]  /*8540*/  IMAD.MOV.U32 R8, RZ, RZ, RZ ;  /* 0x000000ffff087224 */ /* 0x000fe400078e00ff */
[----:B0-----:R-:W0:Y:S01]  /*8550*/  SHFL.BFLY PT, R2, R5, 0x2, 0x1f ;  /* 0x0c401f0005027f89 */ /* 0x001e2200000e0000 */
[----:B------:R-:W-:-:S04]  /*8560*/  ULOP3.LUT UR41, UR41, 0x3fff, URZ, 0xc0, !UPT ;  /* 0x00003fff29297892 */ /* 0x000fc8000f8ec03f */
[----:B------:R-:W-:-:S04]  /*8570*/  ULOP3.LUT UR41, UR41, 0x4000000, URZ, 0xfc, !UPT ;  /* 0x0400000029297892 */ /* 0x000fc8000f8efc3f */
[----:B------:R-:W-:-:S04]  /*8580*/  ULEA UR48, UR48, UR41, 0xb ;  /* 0x0000002930307291 */ /* 0x000fc8000f8e583f */
[----:B------:R-:W-:-:S03]  /*8590*/  UIADD3 UR4, UR48, 0x80, URZ ;  /* 0x0000008030047890 */ /* 0x000fc6000fffe03f */
[----:B------:R-:W-:-:S06]  /*85a0*/  UMOV UR6, UR48 ;  /* 0x0000003000067c82 */ /* 0x000fcc0008000000 */
[----:B------:R-:W-:Y:S01]  /*85b0*/  HGMMA.64x128x16.F32.BF16 R88, R180, gdesc[UR4].tnspB, R88, gsb0 ;  /* 0x41e00004b4587df0 */ /* 0x000fe20008001858 */
[----:B------:R-:W-:Y:S01]  /*85c0*/  UMOV UR7, 0x40000040 ;  /* 0x4000004000077882 */ /* 0x000fe20000000000 */
[----:B------:R-:W-:Y:S01]  /*85d0*/  UMOV UR6, UR4 ;  /* 0x0000000400067c82 */ /* 0x000fe20008000000 */
[----:B------:R-:W-:Y:S01]  /*85e0*/  UIADD3 UR4, UR48, 0x100, URZ ;  /* 0x0000010030047890 */ /* 0x000fe2000fffe03f */
[----:B-1----:R-:W-:Y:S01]  /*85f0*/  FADD.FTZ R3, R3, R4 ;  /* 0x0000000403037221 */ /* 0x002fe20000010000 */
[----:B------:R-:W-:Y:S02]  /*8600*/  IMAD.MOV.U32 R4, RZ, RZ, -0x800000 ;  /* 0xff800000ff047424 */ /* 0x000fe400078e00ff */
[----:B0-----:R-:W-:Y:S02]  /*8610*/  FADD.FTZ R6, R2, R5 ;  /* 0x0000000502067221 */ /* 0x001fe40000010000 */
[----:B------:R-:W0:Y:S04]  /*8620*/  SHFL.BFLY PT, R2, R3, 0x1, 0x1f ;  /* 0x0c201f0003027f89 */ /* 0x000e2800000e0000 */
[----:B------:R-:W1:Y:S01]  /*8630*/  SHFL.BFLY PT, R9, R6, 0x1, 0x1f ;  /* 0x0c201f0006097f89 */ /* 0x000e6200000e0000 */
[----:B0-----:R-:W-:Y:S01]  /*8640*/  FADD.FTZ R10, R3, R2 ;  /* 0x00000002030a7221 */ /* 0x001fe20000010000 */
[----:B------:R-:W-:-:S02]  /*8650*/  IMAD.MOV.U32 R2, RZ, RZ, RZ ;  /* 0x000000ffff027224 */ /* 0x000fc400078e00ff */
        /* <DEDUP_REMOVED lines=55> */
.L_x_8907:
        /* <DEDUP_REMOVED lines=68> */
.L_x_8871:
        /* <DEDUP_REMOVED lines=27> */
[----:B------:R-:W-:Y:S02]  /*8fc0*/  LOP3.LUT R5, R5, 0xfffffffc, RZ, 0xc0, !PT ;  /* 0xfffffffc05057812 */ /* 0x000fe400078ec0ff */
[C---:B------:R-:W-:Y:S01]  /*8fd0*/  IADD3 R24, R2.reuse, -R7, RZ ;  /* 0x8000000702187210 */ /* 0x040fe20007ffe0ff */
[----:B------:R-:W3:Y:S01]  /*8fe0*/  @P0 LDC R27, c[0x0][0xbec] ;  /* 0x0002fb00ff1b0b82 */ /* 0x000ee20000000800 */
[----:B------:R-:W-:Y:S01]  /*8ff0*/  SHF.R.S32.HI R7, RZ, 0x7, R0 ;  /* 0x00000007ff077819 */ /* 0x000fe20000011400 */
[----:B------:R-:W-:Y:S01]  /*9000*/  IMAD.IADD R8, R2, 0x1, -R5 ;  /* 0x0000000102087824 */ /* 0x000fe200078e0a05 */
[----:B------:R-:W-:Y:S01]  /*9010*/  SHF.R.S32.HI R9, RZ, 0x1f, R24 ;  /* 0x0000001fff097819 */ /* 0x000fe20000011418 */
[----:B----4-:R-:W-:Y:S01]  /*9020*/  IMAD R23, R23, R14, UR11 ;  /* 0x0000000b17177e24 */ /* 0x010fe2000f8e020e */
[----:B------:R-:W-:-:S02]  /*9030*/  LEA.HI R0, R0, R7, RZ, 0x1 ;  /* 0x0000000700007211 */ /* 0x000fc400078f08ff */
[----:B------:R-:W-:Y:S01]  /*9040*/  LEA.HI R25, R9, R24, RZ, 0x2 ;  /* 0x0000001809197211 */ /* 0x000fe200078f10ff */
[----:B------:R-:W4:Y:S01]  /*9050*/  @P0 LDC R15, c[0x0][0xbf0] ;  /* 0x0002fc00ff0f0b82 */ /* 0x000f220000000800 */
[----:B------:R-:W-:Y:S01]  /*9060*/  LOP3.LUT R0, R0, 0x3fffffe, RZ, 0xc0, !PT ;  /* 0x03fffffe00007812 */ /* 0x000fe200078ec0ff */
[----:B0-----:R-:W-:Y:S01]  /*9070*/  IMAD R12, R18, UR10, RZ ;  /* 0x0000000a120c7c24 */ /* 0x001fe2000f8e02ff */
[--C-:B------:R-:W-:Y:S02]  /*9080*/  SHF.R.S32.HI R6, RZ, 0x2, R25.reuse ;  /* 0x00000002ff067819 */ /* 0x100fe40000011419 */
[----:B------:R-:W-:Y:S01]  /*9090*/  SHF.R.S32.HI R11, RZ, 0x1f, R25 ;  /* 0x0000001fff0b7819 */ /* 0x000fe20000011419 */
[----:B------:R-:W-:Y:S01]  /*90a0*/  IMAD.IADD R0, R7, 0x1, -R0 ;  /* 0x0000000107007824 */ /* 0x000fe200078e0a00 */
[----:B------:R-:W-:Y:S01]  /*90b0*/  LEA.HI R5, R8, R8, RZ, 0x1 ;  /* 0x0000000808057211 */ /* 0x000fe200078f08ff */
[----:B------:R-:W0:Y:S01]  /*90c0*/  @P0 LDC R16, c[0x0][0xbf0] ;  /* 0x0002fc00ff100b82 */ /* 0x000e220000000800 */
[----:B------:R-:W-:-:S02]  /*90d0*/  LEA.HI R11, R11, R6, RZ, 0x3 ;  /* 0x000000060b0b7211 */ /* 0x000fc400078f18ff */
[----:B------:R-:W-:Y:S02]  /*90e0*/  LEA.HI R9, R9, R24, RZ, 0x5 ;  /* 0x0000001809097211 */ /* 0x000fe400078f28ff */
[----:B------:R-:W-:Y:S02]  /*90f0*/  LOP3.LUT R11, R11, 0xfffffff8, RZ, 0xc0, !PT ;  /* 0xfffffff80b0b7812 */ /* 0x000fe400078ec0ff */
[----:B------:R-:W-:Y:S02]  /*9100*/  LOP3.LUT R7, R5, 0x1ffffffe, RZ, 0xc0, !PT ;  /* 0x1ffffffe05077812 */ /* 0x000fe400078ec0ff */
[----:B------:R-:W-:Y:S01]  /*9110*/  SHF.R.S32.HI R5, RZ, 0x5, R9 ;  /* 0x00000005ff057819 */ /* 0x000fe20000011409 */
[----:B------:R-:W-:Y:S01]  /*9120*/  IMAD.IADD R2, R6, 0x1, -R11 ;  /* 0x0000000106027824 */ /* 0x000fe200078e0a0b */
[----:B------:R-:W-:Y:S01]  /*9130*/  MOV R6, UR4 ;  /* 0x0000000400067c02 */ /* 0x000fe20008000f00 */
[----:B------:R-:W5:Y:S01]  /*9140*/  LDC.64 R10, c[0x0][0xbd8] ;  /* 0x0002f600ff0a7b82 */ /* 0x000f620000000a00 */
[----:B------:R-:W-:Y:S01]  /*9150*/  IMAD.IADD R9, R8, 0x1, -R7 ;  /* 0x0000000108097824 */ /* 0x000fe200078e0a07 */
[----:B------:R-:W-:Y:S01]  /*9160*/  LOP3.LUT R25, R25, 0x7ffffffc, RZ, 0xc0, !PT ;  /* 0x7ffffffc19197812 */ /* 0x000fe200078ec0ff */
[----:B------:R-:W-:-:S02]  /*9170*/  IMAD R5, R5, 0x10, R2 ;  /* 0x0000001005057824 */ /* 0x000fc400078e0202 */
[----:B------:R-:W-:Y:S01]  /*9180*/  IMAD.U32 R7, RZ, RZ, UR5 ;  /* 0x00000005ff077e24 */ /* 0x000fe2000f8e00ff */
[----:B------:R-:W-:Y:S01]  /*9190*/  UIMAD.WIDE.U32 UR4, UR37, UR8, URZ ;  /* 0x00000008250472a5 */ /* 0x000fe2000f8e003f */
[----:B------:R-:W-:Y:S01]  /*91a0*/  IMAD.U32 R7, RZ, RZ, UR6 ;  /* 0x00000006ff077e24 */ /* 0x000fe2000f8e00ff */
[----:B------:R-:W-:Y:S01]  /*91b0*/  UIMAD UR6, UR37, UR9, UR7 ;  /* 0x00000009250672a4 */ /* 0x000fe2000f8e0207 */
[----:B------:R-:W-:Y:S02]  /*91c0*/  IMAD R0, R0, 0x40, R5 ;  /* 0x0000004000007824 */ /* 0x000fe400078e0205 */
[----:B------:R-:W-:Y:S01]  /*91d0*/  ULDC.64 UR8, c[0x0][0xb28] ;  /* 0x0002ca0000087ab9 */ /* 0x000fe20000000a00 */
[----:B------:R-:W-:Y:S01]  /*91e0*/  UIADD3 UR6, UR5, UR6, URZ ;  /* 0x0000000605067290 */ /* 0x000fe2000fffe03f */
[----:B------:R-:W-:Y:S02]  /*91f0*/  IMAD R2, R9, 0x8, R0 ;  /* 0x0000000809027824 */ /* 0x000fe400078e0200 */
[----:B------:R-:W-:-:S02]  /*9200*/  IMAD.U32 R9, RZ, RZ, UR5 ;  /* 0x00000005ff097e24 */ /* 0x000fc4000f8e00ff */
[----:B--2---:R-:W-:Y:S02]  /*9210*/  IMAD R2, R21, 0x80, R2 ;  /* 0x0000008015027824 */ /* 0x004fe400078e0202 */
[----:B------:R-:W-:Y:S01]  /*9220*/  IMAD.U32 R9, RZ, RZ, UR6 ;  /* 0x00000006ff097e24 */ /* 0x000fe2000f8e00ff */
[----:B------:R-:W-:Y:S01]  /*9230*/  ULDC.64 UR6, c[0x0][0xb48] ;  /* 0x0002d20000067ab9 */ /* 0x000fe20000000a00 */
[----:B---3--:R-:W-:-:S04]  /*9240*/  @P0 IMAD.HI.U32 R27, R2, R27, RZ ;  /* 0x0000001b021b0227 */ /* 0x008fc800078e00ff */
[C---:B-----5:R-:W-:Y:S02]  /*9250*/  IMAD R8, R10.reuse, UR10, RZ ;  /* 0x0000000a0a087c24 */ /* 0x060fe4000f8e02ff */
[----:B------:R-:W-:-:S04]  /*9260*/  IMAD.WIDE.U32 R6, R10, UR12, R6 ;  /* 0x0000000c0a067c25 */ /* 0x000fc8000f8e0006 */
[----:B------:R-:W-:Y:S01]  /*9270*/  IMAD R11, R11, UR12, R8 ;  /* 0x0000000c0b0b7c24 */ /* 0x000fe2000f8e0208 */
[----:B------:R-:W-:Y:S01]  /*9280*/  MOV R8, UR4 ;  /* 0x0000000400087c02 */ /* 0x000fe20008000f00 */
[----:B-1----:R-:W-:Y:S01]  /*9290*/  @P0 IMAD.HI.U32 R10, R2, R13, RZ ;  /* 0x0000000d020a0227 */ /* 0x002fe200078e00ff */
[----:B------:R-:W-:-:S03]  /*92a0*/  ULDC.64 UR4, c[0x0][0xbe0] ;  /* 0x0002f80000047ab9 */ /* 0x000fc60000000a00 */
[----:B------:R-:W-:Y:S01]  /*92b0*/  IMAD R13, R19, UR12, R12 ;  /* 0x0000000c130d7c24 */ /* 0x000fe2000f8e020c */
[----:B------:R-:W-:Y:S01]  /*92c0*/  SHF.R.S32.HI R12, RZ, 0x1f, R23 ;  /* 0x0000001fff0c7819 */ /* 0x000fe20000011417 */
[----:B------:R-:W-:-:S04]  /*92d0*/  IMAD.WIDE.U32 R8, R18, UR12, R8 ;  /* 0x0000000c12087c25 */ /* 0x000fc8000f8e0008 */
[----:B------:R-:W-:Y:S01]  /*92e0*/  IMAD.IADD R7, R7, 0x1, R11 ;  /* 0x0000000107077824 */ /* 0x000fe200078e020b */
[----:B------:R-:W-:Y:S01]  /*92f0*/  MOV R11, R2 ;  /* 0x00000002000b7202 */ /* 0x000fe20000000f00 */
[----:B------:R-:W-:Y:S01]  /*9300*/  IMAD.IADD R9, R9, 0x1, R13 ;  /* 0x0000000109097824 */ /* 0x000fe200078e020d */
[----:B0-----:R-:W-:Y:S01]  /*9310*/  @P0 SHF.R.U32.HI R11, RZ, R16, R27 ;  /* 0x00000010ff0b0219 */ /* 0x001fe2000001161b */
[----:B------:R-:W-:Y:S01]  /*9320*/  IMAD.MOV.U32 R5, RZ, RZ, R2 ;  /* 0x000000ffff057224 */ /* 0x000fe200078e0002 */
[----:B----4-:R-:W-:Y:S01]  /*9330*/  @P0 SHF.R.U32.HI R5, RZ, R15, R10 ;  /* 0x0000000fff050219 */ /* 0x010fe2000001160a */
[----:B------:R-:W-:Y:S02]  /*9340*/  IMAD R13, R12, UR6, RZ ;  /* 0x000000060c0d7c24 */ /* 0x000fe4000f8e02ff */
[----:B------:R-:W-:-:S04]  /*9350*/  IMAD.WIDE.U32 R6, R23, UR4, R6 ;  /* 0x0000000417067c25 */ /* 0x000fc8000f8e0006 */
        /* <DEDUP_REMOVED lines=13> */
[----:B------:R-:W-:Y:S01]  /*9430*/  IMAD R13, R17, R14, R2 ;  /* 0x0000000e110d7224 */ /* 0x000fe200078e0202 */
[----:B------:R-:W-:Y:S01]  /*9440*/  SHF.R.S32.HI R2, RZ, 0x1f, R5 ;  /* 0x0000001fff027819 */ /* 0x000fe20000011405 */
[----:B------:R-:W-:Y:S02]  /*9450*/  IMAD R10, R10, UR4, RZ ;  /* 0x000000040a0a7c24 */ /* 0x000fe4000f8e02ff */
[----:B------:R-:W-:Y:S02]  /*9460*/  IMAD.IADD R9, R9, 0x1, R15 ;  /* 0x0000000109097824 */ /* 0x000fe400078e020f */
[C---:B------:R-:W-:Y:S01]  /*9470*/  IMAD R15, R11.reuse, UR5, R10 ;  /* 0x000000050b0f7c24 */ /* 0x040fe2000f8e020a */
[----:B------:R-:W0:Y:S01]  /*9480*/  S2UR UR5, SR_CgaCtaId ;  /* 0x00000000000579c3 */ /* 0x000e220000008800 */
[----:B------:R-:W-:Y:S01]  /*9490*/  SHF.R.S32.HI R10, RZ, 0x1f, R13 ;  /* 0x0000001fff0a7819 */ /* 0x000fe2000001140d */
[----:B------:R-:W-:Y:S02]  /*94a0*/  IMAD R2, R2, UR6, RZ ;  /* 0x0000000602027c24 */ /* 0x000fe4000f8e02ff */
[----:B------:R-:W-:Y:S01]  /*94b0*/  IMAD.WIDE.U32 R8, R11, UR4, R8 ;  /* 0x000000040b087c25 */ /* 0x000fe2000f8e0008 */
[----:B------:R-:W-:-:S03]  /*94c0*/  UMOV UR4, 0x400 ;  /* 0x0000040000047882 */ /* 0x000fc60000000000 */
[C---:B------:R-:W-:Y:S02]  /*94d0*/  IMAD R11, R5.reuse, UR7, R2 ;  /* 0x00000007050b7c24 */ /* 0x040fe4000f8e0202 */
[----:B------:R-:W-:Y:S01]  /*94e0*/  IMAD.WIDE.U32 R6, R5, UR6, R6 ;  /* 0x0000000605067c25 */ /* 0x000fe2000f8e0006 */
[----:B------:R-:W-:-:S03]  /*94f0*/  ULDC.64 UR6, c[0x0][0xba8] ;  /* 0x0002ea0000067ab9 */ /* 0x000fc60000000a00 */
[----:B------:R-:W-:Y:S01]  /*9500*/  IMAD.IADD R9, R9, 0x1, R15 ;  /* 0x0000000109097824 */ /* 0x000fe200078e020f */
[----:B------:R-:W-:Y:S01]  /*9510*/  LEA R2, P0, R6, UR6, 0x2 ;  /* 0x0000000606027c11 */ /* 0x000fe2000f8010ff */
[----:B------:R-:W-:Y:S01]  /*9520*/  IMAD R10, R10, UR8, RZ ;  /* 0x000000080a0a7c24 */ /* 0x000fe2000f8e02ff */
[----:B------:R-:W-:Y:S01]  /*9530*/  IADD3 R7, R7, R11, RZ ;  /* 0x0000000b07077210 */ /* 0x000fe20007ffe0ff */
[----:B------:R-:W-:Y:S01]  /*9540*/  IMAD.WIDE.U32 R8, R13, UR8, R8 ;  /* 0x000000080d087c25 */ /* 0x000fe2000f8e0008 */
[----:B------:R-:W-:-:S03]  /*9550*/  ULDC UR6, c[0x0][0xa88] ;  /* 0x0002a20000067ab9 */ /* 0x000fc60000000800 */
[----:B------:R-:W-:Y:S01]  /*9560*/  IMAD R5, R13, UR9, R10 ;  /* 0x000000090d057c24 */ /* 0x000fe2000f8e020a */
[----:B------:R-:W-:Y:S01]  /*9570*/  ULDC.64 UR8, c[0x0][0xb00] ;  /* 0x0002c00000087ab9 */ /* 0x000fe20000000a00 */
[----:B------:R-:W-:Y:S01]  /*9580*/  LEA.HI.X R10, R6, UR7, R7, 0x2, P0 ;  /* 0x00000007060a7c11 */ /* 0x000fe200080f1407 */
[----:B------:R-:W-:Y:S01]  /*9590*/  IMAD R0, R21, 0x80, R0 ;  /* 0x0000008015007824 */ /* 0x000fe200078e0200 */
[----:B------:R-:W-:Y:S01]  /*95a0*/  LEA R20, P1, R8, UR8, 0x2 ;  /* 0x0000000808147c11 */ /* 0x000fe2000f8210ff */
[----:B------:R-:W-:Y:S01]  /*95b0*/  IMAD.IADD R5, R9, 0x1, R5 ;  /* 0x0000000109057824 */ /* 0x000fe200078e0205 */
[----:B------:R-:W-:Y:S01]  /*95c0*/  SHFL.IDX PT, R6, R2, RZ, 0x1c1f ;  /* 0x001c1fff02067589 */ /* 0x000fe200000e0000 */
[----:B0-----:R-:W-:Y:S01]  /*95d0*/  ULEA UR4, UR5, UR4, 0x18 ;  /* 0x0000000405047291 */ /* 0x001fe2000f8ec03f */
[----:B------:R-:W-:Y:S01]  /*95e0*/  IMAD R17, R17, UR6, RZ ;  /* 0x0000000611117c24 */ /* 0x000fe2000f8e02ff */
[----:B------:R-:W-:Y:S01]  /*95f0*/  LOP3.LUT P0, RZ, R24, 0x3, RZ, 0xc0, !PT ;  /* 0x0000000318ff7812 */ /* 0x000fe2000780c0ff */
[----:B------:R-:W0:Y:S01]  /*9600*/  SHFL.IDX PT, R7, R10, RZ, 0x1c1f ;  /* 0x001c1fff0a077589 */ /* 0x000e2200000e0000 */
[----:B------:R-:W-:Y:S01]  /*9610*/  LEA.HI.X R22, R8, UR9, R5, 0x2, P1 ;  /* 0x0000000908167c11 */ /* 0x000fe200088f1405 */
[C---:B------:R-:W-:Y:S01]  /*9620*/  VIADD R16, R0.reuse, 0x8 ;  /* 0x0000000800107836 */ /* 0x040fe20000000000 */
[----:B------:R-:W-:Y:S01]  /*9630*/  UIADD3 UR4, UR4, 0x28820, URZ ;  /* 0x0002882004047890 */ /* 0x000fe2000fffe03f */
[----:B------:R-:W-:Y:S01]  /*9640*/  SHFL.IDX PT, R8, R2, 0x1, 0x1c1f ;  /* 0x003c1f0002087f89 */ /* 0x000fe200000e0000 */
[-C--:B------:R-:W-:Y:S01]  /*9650*/  ISETP.GE.OR P1, PT, R0, R17.reuse, P0 ;  /* 0x000000110000720c */ /* 0x080fe20000726670 */
[----:B------:R-:W-:Y:S01]  /*9660*/  IMAD.IADD R19, R24, 0x1, -R25 ;  /* 0x0000000118137824 */ /* 0x000fe200078e0a19 */
[-C--:B------:R-:W-:Y:S01]  /*9670*/  ISETP.GE.OR P0, PT, R16, R17.reuse, P0 ;  /* 0x000000111000720c */ /* 0x080fe20000706670 */
[----:B------:R-:W1:Y:S01]  /*9680*/  SHFL.IDX PT, R9, R10, 0x1, 0x1c1f ;  /* 0x003c1f000a097f89 */ /* 0x000e6200000e0000 */
[----:B------:R-:W-:Y:S01]  /*9690*/  UPRMT UR4, URZ, 0x654, UR4 ;  /* 0x000006543f047896 */ /* 0x000fe20008000004 */
[----:B------:R-:W-:Y:S01]  /*96a0*/  ISETP.GE.AND P2, PT, R0, R17, PT ;  /* 0x000000110000720c */ /* 0x000fe20003f46270 */
[----:B------:R-:W-:Y:S01]  /*96b0*/  IMAD.SHL.U32 R19, R19, 0x2, RZ ;  /* 0x0000000213137824 */ /* 0x000fe200078e00ff */
[----:B------:R2:W3:Y:S04]  /*96c0*/  SHFL.IDX PT, R14, R20, RZ, 0x1c1f ;  /* 0x001c1fff140e7589 */ /* 0x0004e800000e0000 */
[----:B------:R2:W4:Y:S02]  /*96d0*/  SHFL.IDX PT, R15, R22, RZ, 0x1c1f ;  /* 0x001c1fff160f7589 */ /* 0x00052400000e0000 */
[----:B------:R-:W-:Y:S02]  /*96e0*/  SYNCS.ARRIVE.TRANS64.RED.A1T0 RZ, [UR4], RZ ;  /* 0x000000ffffff79a7 */ /* 0x000fe40008100404 */
[----:B0-----:R2:W-:Y:S04]  /*96f0*/  @!P1 ST.E desc[UR44][R6.64], R3 ;  /* 0x0000000306009985 */ /* 0x0015e8000c10192c */
[----:B-1----:R2:W-:Y:S01]  /*9700*/  @!P0 ST.E desc[UR44][R8.64], R4 ;  /* 0x0000000408008985 */ /* 0x0025e2000c10192c */
[----:B------:R-:W-:Y:S05]  /*9710*/  @P2 BRA `(.L_x_8910) ;  /* 0x0000000400782947 */ /* 0x000fea0003800000 */
[C---:B------:R-:W-:Y:S01]  /*9720*/  IADD3 R0, R19.reuse, 0x8, RZ ;  /* 0x0000000813007810 */ /* 0x040fe20007ffe0ff */
[----:B------:R-:W-:Y:S01]  /*9730*/  ULDC UR4, c[0x0][0xac8] ;  /* 0x0002b20000047ab9 */ /* 0x000fe20000000800 */
[C---:B--2---:R-:W-:Y:S01]  /*9740*/  VIADD R6, R19.reuse, 0x10 ;  /* 0x0000001013067836 */ /* 0x044fe20000000000 */
[C---:B------:R-:W-:Y:S01]  /*9750*/  ISETP.GE.AND P2, PT, R19.reuse, UR4, PT ;  /* 0x0000000413007c0c */ /* 0x040fe2000bf46270 */
[C---:B------:R-:W-:Y:S01]  /*9760*/  VIADD R7, R19.reuse, 0x18 ;  /* 0x0000001813077836 */ /* 0x040fe20000000000 */
        /* <DEDUP_REMOVED lines=11> */
[----:B---34-:R-:W-:Y:S01]  /*9820*/  @!P2 IMAD.WIDE R2, R19, 0x4, R14 ;  /* 0x000000041302a825 */ /* 0x018fe200078e020e */
[----:B------:R-:W-:-:S02]  /*9830*/  ISETP.GE.AND P6, PT, R11, UR4, PT ;  /* 0x000000040b007c0c */ /* 0x000fc4000bfc6270 */
[----:B------:R-:W-:Y:S02]  /*9840*/  @!P3 LEA.HI R0, R0, R0, RZ, 0x1 ;  /* 0x000000000000b211 */ /* 0x000fe400078f08ff */
[----:B------:R0:W-:Y:S01]  /*9850*/  @!P2 ST.E.64 desc[UR44][R2.64], R88 ;  /* 0x000000580200a985 */ /* 0x0001e2000c101b2c */
[----:B------:R-:W-:Y:S02]  /*9860*/  @!P0 LEA.HI R6, R6, R6, RZ, 0x1 ;  /* 0x0000000606068211 */ /* 0x000fe400078f08ff */
[----:B------:R-:W-:Y:S01]  /*9870*/  @!P3 LOP3.LUT R5, R0, 0xfffffffe, RZ, 0xc0, !PT ;  /* 0xfffffffe0005b812 */ /* 0x000fe200078ec0ff */
[----:B------:R-:W-:Y:S01]  /*9880*/  VIADD R0, R19, 0x20 ;  /* 0x0000002013007836 */ /* 0x000fe20000000000 */
[----:B------:R-:W-:Y:S02]  /*9890*/  @!P1 LEA.HI R7, R7, R7, RZ, 0x1 ;  /* 0x0000000707079211 */ /* 0x000fe400078f08ff */
[----:B------:R-:W-:Y:S01]  /*98a0*/  @!P5 LEA.HI R10, R10, R10, RZ, 0x1 ;  /* 0x0000000a0a0ad211 */ /* 0x000fe200078f08ff */
[----:B------:R-:W-:Y:S01]  /*98b0*/  @!P3 IMAD.WIDE R4, R5, 0x4, R14 ;  /* 0x000000040504b825 */ /* 0x000fe200078e020e */
[----:B------:R-:W-:-:S02]  /*98c0*/  ISETP.GE.AND P2, PT, R0, UR4, PT ;  /* 0x0000000400007c0c */ /* 0x000fc4000bf46270 */
[----:B------:R-:W-:Y:S02]  /*98d0*/  @!P5 LOP3.LUT R13, R10, 0xfffffffe, RZ, 0xc0, !PT ;  /* 0xfffffffe0a0dd812 */ /* 0x000fe400078ec0ff */
[----:B------:R1:W-:Y:S01]  /*98e0*/  @!P3 ST.E.64 desc[UR44][R4.64], R92 ;  /* 0x0000005c0400b985 */ /* 0x0003e2000c101b2c */
[----:B------:R-:W-:Y:S02]  /*98f0*/  ISETP.GE.AND P3, PT, R8, UR4, PT ;  /* 0x0000000408007c0c */ /* 0x000fe4000bf66270 */
        /* <DEDUP_REMOVED lines=28> */
[----:B------:R1:W-:Y:S01]  /*9ac0*/  @!P4 ST.E.64 desc[UR44][R4.64], R112 ;  /* 0x000000700400c985 */ /* 0x0003e2000c101b2c */
[C---:B0-----:R-:W-:Y:S02]  /*9ad0*/  IADD3 R6, R19.reuse, 0x68, RZ ;  /* 0x0000006813067810 */ /* 0x041fe40007ffe0ff */
[C---:B------:R-:W-:Y:S01]  /*9ae0*/  VIADD R7, R19.reuse, 0x70 ;  /* 0x0000007013077836 */ /* 0x040fe20000000000 */
[----:B------:R0:W-:Y:S01]  /*9af0*/  @!P5 ST.E.64 desc[UR44][R8.64], R116 ;  /* 0x000000740800d985 */ /* 0x0001e2000c101b2c */
[----:B--2---:R-:W-:Y:S01]  /*9b00*/  VIADD R3, R19, 0x78 ;  /* 0x0000007813037836 */ /* 0x004fe20000000000 */
[----:B------:R-:W-:Y:S02]  /*9b10*/  ISETP.GE.AND P4, PT, R6, UR4, PT ;  /* 0x0000000406007c0c */ /* 0x000fe4000bf86270 */
[----:B------:R2:W-:Y:S01]  /*9b20*/  @!P6 ST.E.64 desc[UR44][R10.64], R120 ;  /* 0x000000780a00e985 */ /* 0x0005e2000c101b2c */
[----:B------:R-:W-:-:S02]  /*9b30*/  ISETP.GE.AND P5, PT, R7, UR4, PT ;  /* 0x0000000407007c0c */ /* 0x000fc4000bfa6270 */
[----:B------:R-:W-:Y:S02]  /*9b40*/  ISETP.GE.AND P6, PT, R3, UR4, PT ;  /* 0x0000000403007c0c */ /* 0x000fe4000bfc6270 */
[----:B------:R-:W-:Y:S02]  /*9b50*/  @!P0 LEA.HI R0, R0, R0, RZ, 0x1 ;  /* 0x0000000000008211 */ /* 0x000fe400078f08ff */
[----:B------:R-:W-:Y:S02]  /*9b60*/  @!P2 LEA.HI R13, R13, R13, RZ, 0x1 ;  /* 0x0000000d0d0da211 */ /* 0x000fe400078f08ff */
[----:B------:R-:W-:Y:S02]  /*9b70*/  @!P3 LEA.HI R18, R18, R18, RZ, 0x1 ;  /* 0x000000121212b211 */ /* 0x000fe400078f08ff */
[----:B------:R-:W-:Y:S02]  /*9b80*/  @!P4 LEA.HI R6, R6, R6, RZ, 0x1 ;  /* 0x000000060606c211 */ /* 0x000fe400078f08ff */
[----:B-1----:R-:W-:-:S02]  /*9b90*/  @!P1 LOP3.LUT R5, R12, 0xfffffffe, RZ, 0xc0, !PT ;  /* 0xfffffffe0c059812 */ /* 0x002fc400078ec0ff */
[----:B------:R-:W-:Y:S02]  /*9ba0*/  @!P5 LEA.HI R2, R7, R7, RZ, 0x1 ;  /* 0x000000070702d211 */ /* 0x000fe400078f08ff */
[----:B------:R-:W-:Y:S02]  /*9bb0*/  @!P6 LEA.HI R4, R3, R3, RZ, 0x1 ;  /* 0x000000030304e211 */ /* 0x000fe400078f08ff */
[----:B------:R-:W-:Y:S02]  /*9bc0*/  @!P0 LOP3.LUT R3, R0, 0xfffffffe, RZ, 0xc0, !PT ;  /* 0xfffffffe00038812 */ /* 0x000fe400078ec0ff */
[----:B------:R-:W-:Y:S02]  /*9bd0*/  @!P2 LOP3.LUT R7, R13, 0xfffffffe, RZ, 0xc0, !PT ;  /* 0xfffffffe0d07a812 */ /* 0x000fe400078ec0ff */
[----:B0-----:R-:W-:Y:S02]  /*9be0*/  @!P3 LOP3.LUT R9, R18, 0xfffffffe, RZ, 0xc0, !PT ;  /* 0xfffffffe1209b812 */ /* 0x001fe400078ec0ff */
[----:B--2---:R-:W-:Y:S01]  /*9bf0*/  @!P4 LOP3.LUT R11, R6, 0xfffffffe, RZ, 0xc0, !PT ;  /* 0xfffffffe060bc812 */ /* 0x004fe200078ec0ff */
        /* <DEDUP_REMOVED lines=16> */
.L_x_8910:
[----:B------:R-:W-:Y:S05]  /*9d00*/  BSYNC B0 ;  /* 0x0000000000007941 */ /* 0x000fea0003800000 */
.L_x_8909:
[----:B------:R-:W-:Y:S01]  /*9d10*/  ISETP.GE.AND P0, PT, R16, R17, PT ;  /* 0x000000111000720c */ /* 0x000fe20003f06270 */
[----:B0-----:R0:W1:Y:S04]  /*9d20*/  SHFL.IDX PT, R13, R22, 0x1, 0x1c1f ;  /* 0x003c1f00160d7f89 */ /* 0x00106800000e0000 */
[----:B------:R0:W0:Y:S08]  /*9d30*/  SHFL.IDX PT, R12, R20, 0x1, 0x1c1f ;  /* 0x003c1f00140c7f89 */ /* 0x00003000000e0000 */
[----:B------:R-:W-:Y:S05]  /*9d40*/  @P0 BRA `(.L_x_8869) ;  /* 0x00000044006c0947 */ /* 0x000fea0003800000 */
[----:B------:R-:W-:Y:S01]  /*9d50*/  ULDC UR4, c[0x0][0xac8] ;  /* 0x0002b20000047ab9 */ /* 0x000fe20000000800 */
[C---:B------:R-:W-:Y:S01]  /*9d60*/  VIADD R0, R19.reuse, 0x8 ;  /* 0x0000000813007836 */ /* 0x040fe20000000000 */
[C---:B------:R-:W-:Y:S01]  /*9d70*/  ISETP.GE.AND P0, PT, R19.reuse, UR4, PT ;  /* 0x0000000413007c0c */ /* 0x040fe2000bf06270 */
[C---:B--2---:R-:W-:Y:S01]  /*9d80*/  VIADD R4, R19.reuse, 0x10 ;  /* 0x0000001013047836 */ /* 0x044fe20000000000 */
[C---:B------:R-:W-:Y:S01]  /*9d90*/  IADD3 R8, R19.reuse, 0x20, RZ ;  /* 0x0000002013087810 */ /* 0x040fe20007ffe0ff */
        /* <DEDUP_REMOVED lines=9> */
[----:B------:R-:W-:Y:S01]  /*9e30*/  ISETP.GE.AND P2, PT, R10, UR4, PT ;  /* 0x000000040a007c0c */ /* 0x000fe2000bf46270 */
[----:B01----:R-:W-:Y:S01]  /*9e40*/  @!P0 IMAD.WIDE R2, R19, 0x4, R12 ;  /* 0x0000000413028825 */ /* 0x003fe200078e020c */
[----:B------:R-:W-:-:S03]  /*9e50*/  ISETP.GE.AND P1, PT, R11, UR4, PT ;  /* 0x000000040b007c0c */ /* 0x000fc6000bf26270 */
[----:B------:R-:W-:Y:S01]  /*9e60*/  @!P5 LEA.HI R0, R0, R0, RZ, 0x1 ;  /* 0x000000000000d211 */ /* 0x000fe200078f08ff */
[----:B------:R0:W-:Y:S01]  /*9e70*/  @!P0 ST.E.64 desc[UR44][R2.64], R90 ;  /* 0x0000005a02008985 */ /* 0x0001e2000c101b2c */
[----:B------:R-:W-:Y:S01]  /*9e80*/  ISETP.GE.AND P0, PT, R6, UR4, PT ;  /* 0x0000000406007c0c */ /* 0x000fe2000bf06270 */
[C---:B------:R-:W-:Y:S01]  /*9e90*/  VIADD R18, R19.reuse, 0x48 ;  /* 0x0000004813127836 */ /* 0x040fe20000000000 */
[----:B------:R-:W-:Y:S01]  /*9ea0*/  @!P6 LEA.HI R4, R4, R4, RZ, 0x1 ;  /* 0x000000040404e211 */ /* 0x000fe200078f08ff */
[----:B------:R-:W-:Y:S01]  /*9eb0*/  VIADD R20, R19, 0x70 ;  /* 0x0000007013147836 */ /* 0x000fe20000000000 */
[----:B------:R-:W-:Y:S02]  /*9ec0*/  @!P5 LOP3.LUT R5, R0, 0xfffffffe, RZ, 0xc0, !PT ;  /* 0xfffffffe0005d812 */ /* 0x000fe400078ec0ff */
[----:B------:R-:W-:Y:S02]  /*9ed0*/  @!P6 LOP3.LUT R7, R4, 0xfffffffe, RZ, 0xc0, !PT ;  /* 0xfffffffe0407e812 */ /* 0x000fe400078ec0ff */
[----:B------:R-:W-:-:S02]  /*9ee0*/  @!P4 LEA.HI R8, R8, R8, RZ, 0x1 ;  /* 0x000000080808c211 */ /* 0x000fc400078f08ff */
[----:B------:R-:W-:Y:S02]  /*9ef0*/  @!P3 LEA.HI R0, R9, R9, RZ, 0x1 ;  /* 0x000000090900b211 */ /* 0x000fe400078f08ff */
[----:B------:R-:W-:Y:S01]  /*9f00*/  @!P2 LEA.HI R10, R10, R10, RZ, 0x1 ;  /* 0x0000000a0a0aa211 */ /* 0x000fe200078f08ff */
[--C-:B0-----:R-:W-:Y:S01]  /*9f10*/  @!P5 IMAD.WIDE R2, R5, 0x4, R12.reuse ;  /* 0x000000040502d825 */ /* 0x101fe200078e020c */
[----:B------:R-:W-:Y:S02]  /*9f20*/  @!P0 LEA.HI R6, R6, R6, RZ, 0x1 ;  /* 0x0000000606068211 */ /* 0x000fe400078f08ff */
[----:B---3--:R-:W-:Y:S01]  /*9f30*/  @!P1 LEA.HI R14, R11, R11, RZ, 0x1 ;  /* 0x0000000b0b0e9211 */ /* 0x008fe200078f08ff */
[----:B------:R-:W-:Y:S01]  /*9f40*/  @!P6 IMAD.WIDE R4, R7, 0x4, R12 ;  /* 0x000000040704e825 */ /* 0x000fe200078e020c */
[----:B------:R-:W-:Y:S01]  /*9f50*/  @!P0 LOP3.LUT R7, R6, 0xfffffffe, RZ, 0xc0, !PT ;  /* 0xfffffffe06078812 */ /* 0x000fe200078ec0ff */
[----:B------:R0:W-:Y:S01]  /*9f60*/  @!P5 ST.E.64 desc[UR44][R2.64], R94 ;  /* 0x0000005e0200d985 */ /* 0x0001e2000c101b2c */
[----:B------:R-:W-:-:S02]  /*9f70*/  @!P4 LOP3.LUT R9, R8, 0xfffffffe, RZ, 0xc0, !PT ;  /* 0xfffffffe0809c812 */ /* 0x000fc400078ec0ff */
[----:B------:R-:W-:Y:S01]  /*9f80*/  @!P3 LOP3.LUT R11, R0, 0xfffffffe, RZ, 0xc0, !PT ;  /* 0xfffffffe000bb812 */ /* 0x000fe200078ec0ff */
[----:B------:R1:W-:Y:S01]  /*9f90*/  @!P6 ST.E.64 desc[UR44][R4.64], R98 ;  /* 0x000000620400e985 */ /* 0x0003e2000c101b2c */
[----:B----4-:R-:W-:Y:S02]  /*9fa0*/  @!P2 LOP3.LUT R15, R10, 0xfffffffe, RZ, 0xc0, !PT ;  /* 0xfffffffe0a0fa812 */ /* 0x010fe400078ec0ff */
[----:B------:R-:W-:Y:S01]  /*9fb0*/  @!P1 LOP3.LUT R17, R14, 0xfffffffe, RZ, 0xc0, !PT ;  /* 0xfffffffe0e119812 */ /* 0x000fe200078ec0ff */
[C---:B------:R-:W-:Y:S01]  /*9fc0*/  VIADD R14, R19.reuse, 0x58 ;  /* 0x00000058130e7836 */ /* 0x040fe20000000000 */
[----:B------:R-:W-:Y:S02]  /*9fd0*/  ISETP.GE.AND P5, PT, R16, UR4, PT ;  /* 0x0000000410007c0c */ /* 0x000fe4000bfa6270 */
[----:B------:R-:W-:Y:S02]  /*9fe0*/  ISETP.GE.AND P6, PT, R18, UR4, PT ;  /* 0x0000000412007c0c */ /* 0x000fe4000bfc6270 */
[----:B------:R-:W-:Y:S01]  /*9ff0*/  IADD3 R0, R19, 0x50, RZ ;  /* 0x0000005013007810 */ /* 0x000fe20007ffe0ff */
        /* <DEDUP_REMOVED lines=53> */
.L_x_8908:
        /* <DEDUP_REMOVED lines=60> */
.L_x_8867:
        /* <DEDUP_REMOVED lines=18> */
.L_x_8911:
[----:B------:R-:W-:Y:S01]  /*a830*/  ULDC UR43, c[0x0][0xc50] ;  /* 0x00031400002b7ab9 */ /* 0x000fe20000000800 */
[----:B------:R-:W-:Y:S01]  /*a840*/  UMOV UR40, UR6 ;  /* 0x0000000600287c82 */ /* 0x000fe20008000000 */
[----:B------:R-:W-:-:S11]  /*a850*/  UISETP.NE.AND UP0, UPT, UR43, 0x1, UPT ;  /* 0x000000012b00788c */ /* 0x000fd6000bf05270 */
[----:B------:R-:W-:Y:S01]  /*a860*/  @UP0 ULDC UR4, c[0x0][0xc54] ;  /* 0x0003150000040ab9 */ /* 0x000fe20000000800 */
[----:B------:R-:W-:Y:S01]  /*a870*/  @UP0 ULDC UR7, c[0x0][0xc58] ;  /* 0x0003160000070ab9 */ /* 0x000fe20000000800 */
[----:B------:R-:W-:-:S04]  /*a880*/  UIMAD.WIDE.U32 UR4, UR6, UR4, URZ ;  /* 0x00000004060472a5 */ /* 0x000fc8000f8e003f */
[----:B------:R-:W-:-:S12]  /*a890*/  @UP0 USHF.R.U32.HI UR40, URZ, UR7, UR5 ;  /* 0x000000073f280299 */ /* 0x000fd80008011605 */
.L_x_8912:
        /* <DEDUP_REMOVED lines=31> */
[----:B------:R-:W-:Y:S02]  /*aa90*/  USHF.R.S32.HI UR5, URZ, 0x1f, UR4 ;  /* 0x0000001f3f057899 */ /* 0x000fe40008011404 */
[----:B------:R-:W-:Y:S02]  /*aaa0*/  USHF.R.S32.HI UR7, URZ, 0x1f, UR6 ;  /* 0x0000001f3f077899 */ /* 0x000fe40008011406 */
[----:B------:R-:W-:-:S02]  /*aab0*/  ULEA.HI UR5, UR5, UR4, URZ, 0x7 ;  /* 0x0000000405057291 */ /* 0x000fc4000f8f383f */
[----:B------:R-:W-:Y:S02]  /*aac0*/  ULEA.HI UR7, UR7, UR6, URZ, 0x7 ;  /* 0x0000000607077291 */ /* 0x000fe4000f8f383f */
[----:B------:R-:W-:Y:S02]  /*aad0*/  USHF.R.S32.HI UR42, URZ, 0x7, UR5 ;  /* 0x000000073f2a7899 */ /* 0x000fe40008011405 */
[----:B------:R-:W-:-:S04]  /*aae0*/  USHF.R.S32.HI UR46, URZ, 0x7, UR7 ;  /* 0x000000073f2e7899 */ /* 0x000fc80008011407 */
        /* <DEDUP_REMOVED lines=43> */
.L_x_8914:
[----:B------:R-:W-:Y:S02]  /*ada0*/  UIMAD UR51, UR43, UR37, URZ ;  /* 0x000000252b3372a4 */ /* 0x000fe4000f8e023f */
[----:B------:R-:W-:Y:S01]  /*adb0*/  MOV R3, UR37 ;  /* 0x0000002500037c02 */ /* 0x000fe20008000f00 */
[----:B------:R-:W-:Y:S02]  /*adc0*/  IMAD.MOV.U32 R0, RZ, RZ, RZ ;  /* 0x000000ffff007224 */ /* 0x000fe400078e00ff */
[----:B------:R-:W-:Y:S02]  /*add0*/  IMAD.MOV.U32 R9, RZ, RZ, 0x1 ;  /* 0x00000001ff097424 */ /* 0x000fe400078e00ff */
[----:B------:R-:W-:-:S05]  /*ade0*/  IMAD.U32 R34, RZ, RZ, UR51 ;  /* 0x00000033ff227e24 */ /* 0x000fca000f8e00ff */
        /* <DEDUP_REMOVED lines=26> */
.L_x_8915:
        /* <DEDUP_REMOVED lines=20> */
.L_x_8917:
        /* <DEDUP_REMOVED lines=8> */
[----:B------:R-:W-:Y:S01]  /*b150*/  MOV R13, RZ ;  /* 0x000000ff000d7202 */ /* 0x000fe20000000f00 */
[----:B------:R-:W-:Y:S02]  /*b160*/  IMAD.U32 R10, RZ, RZ, UR4 ;  /* 0x00000004ff0a7e24 */ /* 0x000fe4000f8e00ff */
[----:B------:R-:W-:-:S02]  /*b170*/  IMAD.U32 R11, RZ, RZ, UR5 ;  /* 0x00000005ff0b7e24 */ /* 0x000fc4000f8e00ff */
[----:B------:R-:W-:Y:S02]  /*b180*/  IMAD.MOV.U32 R8, RZ, RZ, 0x70 ;  /* 0x00000070ff087424 */ /* 0x000fe400078e00ff */
[----:B0-----:R-:W-:-:S07]  /*b190*/  IMAD.MOV.U32 R12, RZ, RZ, 0x1 ;  /* 0x00000001ff0c7424 */ /* 0x001fce00078e00ff */
[----:B------:R-:W-:-:S07]  /*b1a0*/  LEPC R20, `(.L_x_8916) ;  /* 0x000000001014794e */ /* 0x000fce0000000000 */
[----:B-1----:R-:W-:Y:S05]  /*b1b0*/  CALL.ABS.NOINC R2 ;  /* 0x0000000002007343 */ /* 0x002fea0003c00000 */
.L_x_8916:
        /* <DEDUP_REMOVED lines=18> */
[C---:B------:R-:W-:Y:S02]  /*b2e0*/  ISETP.GE.AND P0, PT, R8.reuse, UR41, PT ;  /* 0x0000002908007c0c */ /* 0x040fe4000bf06270 */
[----:B-----5:R-:W-:Y:S01]  /*b2f0*/  IADD3 R8, R8, R31, RZ ;  /* 0x0000001f08087210 */ /* 0x020fe20007ffe0ff */
[----:B0-----:R-:W0:Y:S01]  /*b300*/  @P1 LDC R3, c[0x0][0x434] ;  /* 0x00010d00ff031b82 */ /* 0x001e220000000800 */
[----:B------:R-:W-:-:S03]  /*b310*/  @P1 LOP3.LUT R23, R23, 0x8, RZ, 0xfc, !PT ;  /* 0x0000000817171812 */ /* 0x000fc600078efcff */
[----:B------:R-:W-:-:S04]  /*b320*/  IMAD.MOV.U32 R9, RZ, RZ, R8 ;  /* 0x000000ffff097224 */ /* 0x000fc800078e0008 */
        /* <DEDUP_REMOVED lines=27> */
.L_x_8960:
[----:B------:R-:W-:Y:S01]  /*b4e0*/  ULOP3.LUT UR4, UR36, 0x2, URZ, 0xfc, !UPT ;  /* 0x0000000224047892 */ /* 0x000fe2000f8efc3f */
[----:B------:R-:W-:Y:S01]  /*b4f0*/  IMAD.U32 R24, RZ, RZ, UR40 ;  /* 0x00000028ff187e24 */ /* 0x000fe2000f8e00ff */
[----:B------:R-:W-:Y:S01]  /*b500*/  LOP3.LUT R23, R23, 0xfffffffb, RZ, 0xc0, !PT ;  /* 0xfffffffb17177812 */ /* 0x000fe200078ec0ff */
[----:B------:R-:W-:-:S03]  /*b510*/  IMAD.MOV R4, RZ, RZ, -R9 ;  /* 0x000000ffff047224 */ /* 0x000fc600078e0a09 */
[----:B------:R-:W-:Y:S01]  /*b520*/  MOV R18, UR4 ;  /* 0x0000000400127c02 */ /* 0x000fe20008000f00 */
[----:B------:R-:W-:Y:S01]  /*b530*/  IMAD R4, R29, R4, R8 ;  /* 0x000000041d047224 */ /* 0x000fe200078e0208 */
[----:B------:R-:W-:Y:S02]  /*b540*/  SHF.R.S32.HI R24, RZ, 0x1f, R24 ;  /* 0x0000001fff187819 */ /* 0x000fe40000011418 */
[----:B------:R-:W-:-:S13]  /*b550*/  ISETP.NE.AND P0, PT, R18, 0x3, PT ;  /* 0x000000031200780c */ /* 0x000fda0003f05270 */
[----:B------:R-:W-:Y:S01]  /*b560*/  @P0 LOP3.LUT R23, R23, 0x4, RZ, 0xfc, !PT ;  /* 0x0000000417170812 */ /* 0x000fe200078efcff */
[----:B------:R-:W-:Y:S06]  /*b570*/  @!P0 BRA `(.L_x_8919) ;  /* 0x0000000000048947 */ /* 0x000fec0003800000 */
[----:B------:R-:W-:Y:S01]  /*b580*/  BPT.TRAP 0x1 ;  /* 0x000000040000795c */ /* 0x000fe20000300000 */
.L_x_8919:
        /* <DEDUP_REMOVED lines=16> */
[----:B------:R-:W-:Y:S01]  /*b690*/  IMAD.IADD R3, R3, 0x1, R11 ;  /* 0x0000000103037824 */ /* 0x000fe200078e020b */
[----:B------:R-:W-:Y:S01]  /*b6a0*/  MOV R11, UR4 ;  /* 0x00000004000b7c02 */ /* 0x000fe20008000f00 */
[----:B------:R-:W-:-:S03]  /*b6b0*/  UIMAD UR4, UR6, UR4, URZ ;  /* 0x00000004060472a4 */ /* 0x000fc6000f8e023f */
[----:B------:R-:W-:Y:S01]  /*b6c0*/  ULDC.64 UR6, c[0x0][0x318] ;  /* 0x0000c60000067ab9 */ /* 0x000fe20000000a00 */
[----:B------:R-:W-:Y:S02]  /*b6d0*/  UIMAD UR4, UR40, UR5, UR4 ;  /* 0x00000005280472a4 */ /* 0x000fe4000f8e0204 */
[----:B------:R-:W-:-:S04]  /*b6e0*/  IMAD.WIDE.U32 R2, R11, UR40, R2 ;  /* 0x000000280b027c25 */ /* 0x000fc8000f8e0002 */
[----:B------:R-:W-:Y:S01]  /*b6f0*/  VIADD R3, R3, UR4 ;  /* 0x0000000403037c36 */ /* 0x000fe20008000000 */
[----:B------:R-:W-:-:S04]  /*b700*/  LEA R16, P1, R2, UR6, 0x1 ;  /* 0x0000000602107c11 */ /* 0x000fc8000f8208ff */
[----:B------:R-:W-:Y:S01]  /*b710*/  LEA.HI.X R2, R2, UR7, R3, 0x1, P1 ;  /* 0x0000000702027c11 */ /* 0x000fe200088f0c03 */
[----:B0-----:R-:W-:Y:S08]  /*b720*/  @!P0 BRA `(.L_x_8920) ;  /* 0x0000002c00c48947 */ /* 0x001ff00003800000 */
.L_x_8961:
        /* <DEDUP_REMOVED lines=23> */
[----:B------:R-:W-:Y:S01]  /*b8a0*/  ULDC.64 UR6, c[0x0][0x2e8] ;  /* 0x0000ba0000067ab9 */ /* 0x000fe20000000a00 */
[----:B------:R-:W-:-:S02]  /*b8b0*/  IADD3 R6, -R28, R3, RZ ;  /* 0x000000031c067210 */ /* 0x000fc40007ffe1ff */
        /* <DEDUP_REMOVED lines=28> */
[----:B------:R-:W2:Y:S01]  /*ba80*/  SHFL.IDX PT, R10, R3, 0x4, 0x181f ;  /* 0x00981f00030a7f89 */ /* 0x000ea200000e0000 */
[----:B---3--:R-:W-:Y:S01]  /*ba90*/  IMAD.MOV.U32 R4, RZ, RZ, R37 ;  /* 0x000000ffff047224 */ /* 0x008fe200078e0025 */
[----:B------:R-:W-:Y:S02]  /*baa0*/  @P1 LEA R37, R19, UR47, 0x1 ;  /* 0x0000002f13251c11 */ /* 0x000fe4000f8e08ff */
[----:B------:R-:W-:Y:S01]  /*bab0*/  @P0 LDGSTS.E.BYPASS.LTC128B.128 [R36+0x18c00], desc[UR44][R20.64], !P3 ;  /* 0x18c0000014240fae */ /* 0x000fe2000d901d6c */
[----:B------:R-:W-:-:S03]  /*bac0*/  @P1 IMAD.WIDE.U32 R8, R26, 0x2, R4 ;  /* 0x000000021a081825 */ /* 0x000fc600078e0004 */
[----:B------:R3:W-:Y:S01]  /*bad0*/  @P0 LDGSTS.E.BYPASS.LTC128B.128 [R36+0x1cc00], desc[UR44][R20.64+0x80], !P2 ;  /* 0x1cc0008014240fae */ /* 0x0007e2000d101d6c */
[C---:B------:R-:W-:Y:S01]  /*bae0*/  ISETP.GE.AND P0, PT, R6.reuse, 0x31, PT ;  /* 0x000000310600780c */ /* 0x040fe20003f06270 */
[----:B0-----:R-:W-:Y:S02]  /*baf0*/  IMAD.MOV.U32 R4, RZ, RZ, R32 ;  /* 0x000000ffff047224 */ /* 0x001fe400078e0020 */
[----:B------:R-:W-:Y:S01]  /*bb00*/  IMAD.MOV.U32 R5, RZ, RZ, R7 ;  /* 0x000000ffff057224 */ /* 0x000fe200078e0007 */
[----:B------:R-:W-:Y:S04]  /*bb10*/  @P1 LDGSTS.E.BYPASS.LTC128B.128 [R37+0x19400], desc[UR44][R8.64], !P3 ;  /* 0x1940000008251fae */ /* 0x000fe8000d901d6c */
[----:B------:R0:W-:Y:S01]  /*bb20*/  @P1 LDGSTS.E.BYPASS.LTC128B.128 [R37+0x1d400], desc[UR44][R8.64+0x80], !P2 ;  /* 0x1d40008008251fae */ /* 0x0001e2000d101d6c */
[----:B------:R-:W-:-:S03]  /*bb30*/  ISETP.GE.AND P1, PT, R6, 0x51, PT ;  /* 0x000000510600780c */ /* 0x000fc60003f26270 */
[----:B------:R-:W4:Y:S01]  /*bb40*/  SHFL.IDX PT, R32, R3, 0x5, 0x181f ;  /* 0x00b81f0003207f89 */ /* 0x000f2200000e0000 */
[----:B------:R-:W-:Y:S01]  /*bb50*/  @P0 IMAD.WIDE.U32 R4, R26, 0x2, R4 ;  /* 0x000000021a040825 */ /* 0x000fe200078e0004 */
[----:B------:R-:W-:Y:S02]  /*bb60*/  @P0 LEA R7, R19, UR47, 0x1 ;  /* 0x0000002f13070c11 */ /* 0x000fe4000f8e08ff */
[----:B---3--:R-:W-:Y:S04]  /*bb70*/  SHFL.IDX PT, R36, R0, 0x6, 0x181f ;  /* 0x00d81f0000247f89 */ /* 0x008fe800000e0000 */
[----:B------:R-:W-:Y:S04]  /*bb80*/  @P0 LDGSTS.E.BYPASS.LTC128B.128 [R7+0x19c00], desc[UR44][R4.64], !P3 ;  /* 0x19c0000004070fae */ /* 0x000fe8000d901d6c */
[----:B------:R3:W-:Y:S01]  /*bb90*/  @P0 LDGSTS.E.BYPASS.LTC128B.128 [R7+0x1dc00], desc[UR44][R4.64+0x80], !P2 ;  /* 0x1dc0008004070fae */ /* 0x0007e2000d101d6c */
[----:B------:R-:W-:-:S03]  /*bba0*/  ISETP.GE.AND P0, PT, R6, 0x41, PT ;  /* 0x000000410600780c */ /* 0x000fc60003f06270 */
[----:B0-----:R-:W0:Y:S04]  /*bbb0*/  SHFL.IDX PT, R37, R0, 0x5, 0x181f ;  /* 0x00b81f0000257f89 */ /* 0x001e2800000e0000 */
[----:B---3--:R-:W3:Y:S01]  /*bbc0*/  SHFL.IDX PT, R7, R3, 0x6, 0x181f ;  /* 0x00d81f0003077f89 */ /* 0x008ee200000e0000 */
[----:B-1----:R-:W-:Y:S02]  /*bbd0*/  IMAD.MOV.U32 R4, RZ, RZ, R14 ;  /* 0x000000ffff047224 */ /* 0x002fe400078e000e */
[----:B--2---:R-:W-:-:S03]  /*bbe0*/  IMAD.MOV.U32 R5, RZ, RZ, R10 ;  /* 0x000000ffff057224 */ /* 0x004fc600078e000a */
[----:B------:R-:W-:Y:S01]  /*bbf0*/  @P0 LEA R10, R19, UR47, 0x1 ;  /* 0x0000002f130a0c11 */ /* 0x000fe2000f8e08ff */
[----:B------:R-:W1:Y:S01]  /*bc00*/  SHFL.IDX PT, R3, R3, 0x7, 0x181f ;  /* 0x00f81f0003037f89 */ /* 0x000e6200000e0000 */
[----:B------:R-:W-:Y:S01]  /*bc10*/  @P0 IMAD.WIDE.U32 R20, R26, 0x2, R4 ;  /* 0x000000021a140825 */ /* 0x000fe200078e0004 */
[----:B----4-:R-:W-:Y:S02]  /*bc20*/  MOV R5, R32 ;  /* 0x0000002000057202 */ /* 0x010fe40000000f00 */
[----:B------:R2:W4:Y:S04]  /*bc30*/  SHFL.IDX PT, R14, R0, 0x7, 0x181f ;  /* 0x00f81f00000e7f89 */ /* 0x00052800000e0000 */
[----:B------:R2:W-:Y:S01]  /*bc40*/  @P0 LDGSTS.E.BYPASS.LTC128B.128 [R10+0x1a400], desc[UR44][R20.64], !P3 ;  /* 0x1a400000140a0fae */ /* 0x0005e2000d901d6c */
[----:B0-----:R-:W-:-:S03]  /*bc50*/  IMAD.MOV.U32 R4, RZ, RZ, R37 ;  /* 0x000000ffff047224 */ /* 0x001fc600078e0025 */
[----:B------:R2:W-:Y:S01]  /*bc60*/  @P0 LDGSTS.E.BYPASS.LTC128B.128 [R10+0x1e400], desc[UR44][R20.64+0x80], !P2 ;  /* 0x1e400080140a0fae */ /* 0x0005e2000d101d6c */
[----:B------:R-:W-:Y:S01]  /*bc70*/  ISETP.GE.AND P0, PT, R6, 0x61, PT ;  /* 0x000000610600780c */ /* 0x000fe20003f06270 */
[----:B------:R-:W-:Y:S01]  /*bc80*/  @P1 IMAD.WIDE.U32 R8, R26, 0x2, R4 ;  /* 0x000000021a081825 */ /* 0x000fe200078e0004 */
[----:B------:R-:W-:-:S03]  /*bc90*/  @P1 LEA R37, R19, UR47, 0x1 ;  /* 0x0000002f13251c11 */ /* 0x000fc6000f8e08ff */
[----:B------:R-:W-:Y:S02]  /*bca0*/  IMAD.MOV.U32 R4, RZ, RZ, R36 ;  /* 0x000000ffff047224 */ /* 0x000fe400078e0024 */
[----:B---3--:R-:W-:Y:S01]  /*bcb0*/  IMAD.MOV.U32 R5, RZ, RZ, R7 ;  /* 0x000000ffff057224 */ /* 0x008fe200078e0007 */
[----:B------:R2:W-:Y:S05]  /*bcc0*/  @P1 LDGSTS.E.BYPASS.LTC128B.128 [R37+0x1ac00], desc[UR44][R8.64], !P3 ;  /* 0x1ac0000008251fae */ /* 0x0005ea000d901d6c */
[----:B------:R-:W-:Y:S01]  /*bcd0*/  @P0 IMAD.WIDE.U32 R4, R26, 0x2, R4 ;  /* 0x000000021a040825 */ /* 0x000fe200078e0004 */
[----:B------:R-:W-:Y:S01]  /*bce0*/  @P0 LEA R7, R19, UR47, 0x1 ;  /* 0x0000002f13070c11 */ /* 0x000fe2000f8e08ff */
[----:B------:R2:W-:Y:S04]  /*bcf0*/  @P1 LDGSTS.E.BYPASS.LTC128B.128 [R37+0x1ec00], desc[UR44][R8.64+0x80], !P2 ;  /* 0x1ec0008008251fae */ /* 0x0005e8000d101d6c */
[----:B------:R2:W-:Y:S04]  /*bd00*/  @P0 LDGSTS.E.BYPASS.LTC128B.128 [R7+0x1b400], desc[UR44][R4.64], !P3 ;  /* 0x1b40000004070fae */ /* 0x0005e8000d901d6c */
[----:B-1--4-:R2:W-:Y:S02]  /*bd10*/  @P0 LDGSTS.E.BYPASS.LTC128B.128 [R7+0x1f400], desc[UR44][R4.64+0x80], !P2 ;  /* 0x1f40008004070fae */ /* 0x0125e4000d101d6c */
.L_x_8979:
        /* <DEDUP_REMOVED lines=17> */
.L_x_8922:
        /* <DEDUP_REMOVED lines=30> */
.L_x_8923:
[----:B------:R-:W-:Y:S01]  /*c010*/  UISETP.NE.AND UP0, UPT, UR50, URZ, UPT ;  /* 0x0000003f3200728c */ /* 0x000fe2000bf05270 */
[----:B------:R-:W-:Y:S01]  /*c020*/  IMAD.U32 R4, RZ, RZ, UR38 ;  /* 0x00000026ff047e24 */ /* 0x000fe2000f8e00ff */
[----:B------:R-:W0:Y:S01]  /*c030*/  LDC R0, c[0x0][0x448] ;  /* 0x00011200ff007b82 */ /* 0x000e220000000800 */
[----:B------:R-:W-:Y:S01]  /*c040*/  IADD3 R3, R33, R28, RZ ;  /* 0x0000001c21037210 */ /* 0x000fe20007ffe0ff */
[----:B------:R-:W-:Y:S01]  /*c050*/  IMAD.U32 R7, RZ, RZ, UR48 ;  /* 0x00000030ff077e24 */ /* 0x000fe2000f8e00ff */
[----:B------:R-:W-:Y:S01]  /*c060*/  ULDC.64 UR4, c[0x0][0x2e0] ;  /* 0x0000b80000047ab9 */ /* 0x000fe20000000a00 */
[----:B------:R-:W-:Y:S01]  /*c070*/  PLOP3.LUT P0, PT, PT, PT, UP0, 0x80, 0x0 ;  /* 0x000000000000781c */ /* 0x000fe20003f0f008 */
[----:B------:R-:W-:Y:S01]  /*c080*/  IMAD.MOV.U32 R6, RZ, RZ, R4 ;  /* 0x000000ffff067224 */ /* 0x000fe200078e0004 */
[----:B------:R-:W-:Y:S01]  /*c090*/  PLOP3.LUT P1, PT, PT, PT, UP0, 0x80, 0x0 ;  /* 0x000000000000781c */ /* 0x000fe20003f2f008 */
[----:B------:R-:W-:Y:S01]  /*c0a0*/  IMAD.U32 R4, RZ, RZ, UR49 ;  /* 0x00000031ff047e24 */ /* 0x000fe2000f8e00ff */
[----:B------:R-:W-:Y:S01]  /*c0b0*/  ULDC.64 UR6, c[0x0][0x280] ;  /* 0x0000a00000067ab9 */ /* 0x000fe20000000a00 */
[----:B------:R-:W-:-:S02]  /*c0c0*/  IMAD R32, R32, UR4, RZ ;  /* 0x0000000420207c24 */ /* 0x000fc4000f8e02ff */
[----:B------:R-:W-:Y:S02]  /*c0d0*/  IMAD R3, R4, 0x80, R3 ;  /* 0x0000008004037824 */ /* 0x000fe400078e0203 */
[----:B------:R-:W-:Y:S01]  /*c0e0*/  IMAD.WIDE.U32 R6, R35, UR4, R6 ;  /* 0x0000000423067c25 */ /* 0x000fe2000f8e0006 */
[----:B------:R-:W-:-:S03]  /*c0f0*/  @UP0 ULDC UR4, c[0x0][0x44c] ;  /* 0x0001130000040ab9 */ /* 0x000fc60000000800 */
[----:B------:R-:W-:Y:S01]  /*c100*/  @P0 IMAD.HI.U32 R4, R3, UR4, RZ ;  /* 0x0000000403040c27 */ /* 0x000fe2000f8e00ff */
[----:B------:R-:W-:-:S03]  /*c110*/  @UP0 ULDC UR4, c[0x0][0x450] ;  /* 0x0001140000040ab9 */ /* 0x000fc60000000800 */
[----:B------:R-:W-:Y:S01]  /*c120*/  IMAD.MOV.U32 R9, RZ, RZ, R3 ;  /* 0x000000ffff097224 */ /* 0x000fe200078e0003 */
[----:B------:R-:W-:Y:S01]  /*c130*/  @P1 SHF.R.U32.HI R9, RZ, UR4, R4 ;  /* 0x00000004ff091c19 */ /* 0x000fe20008011604 */
[----:B------:R-:W-:Y:S02]  /*c140*/  IMAD.U32 R5, RZ, RZ, UR39 ;  /* 0x00000027ff057e24 */ /* 0x000fe4000f8e00ff */
[----:B------:R-:W-:Y:S01]  /*c150*/  IMAD R5, R35, UR5, R32 ;  /* 0x0000000523057c24 */ /* 0x000fe2000f8e0220 */
[----:B------:R-:W-:Y:S01]  /*c160*/  ULDC.64 UR4, c[0x0][0x2d0] ;  /* 0x0000b40000047ab9 */ /* 0x000fe20000000a00 */
[----:B------:R-:W-:Y:S02]  /*c170*/  IMAD.MOV R4, RZ, RZ, -R9 ;  /* 0x000000ffff047224 */ /* 0x000fe400078e0a09 */
[----:B------:R-:W-:Y:S02]  /*c180*/  IMAD.IADD R7, R7, 0x1, R5 ;  /* 0x0000000107077824 */ /* 0x000fe400078e0205 */
        /* <DEDUP_REMOVED lines=8> */
[----:B------:R-:W-:Y:S02]  /*c210*/  IADD3 R5, R5, R9, RZ ;  /* 0x0000000905057210 */ /* 0x000fe40007ffe0ff */
        /* <DEDUP_REMOVED lines=11> */
[----:B------:R-:W-:Y:S01]  /*c2d0*/  IMAD.U32 R3, RZ, RZ, UR49 ;  /* 0x00000031ff037e24 */ /* 0x000fe2000f8e00ff */
[----:B------:R-:W-:Y:S02]  /*c2e0*/  ULDC UR4, c[0x0][0x288] ;  /* 0x0000a20000047ab9 */ /* 0x000fe40000000800 */
[----:B------:R-:W0:Y:S01]  /*c2f0*/  SHFL.IDX PT, R4, R6, RZ, 0x181f ;  /* 0x00181fff06047589 */ /* 0x000e2200000e0000 */
[----:B------:R-:W-:Y:S02]  /*c300*/  IMAD R0, R0, UR4, RZ ;  /* 0x0000000400007c24 */ /* 0x000fe4000f8e02ff */
[----:B------:R-:W-:Y:S01]  /*c310*/  IMAD R3, R3, 0x80, R28 ;  /* 0x0000008003037824 */ /* 0x000fe200078e021c */
[----:B------:R-:W-:Y:S03]  /*c320*/  SHFL.IDX PT, R8, R7, 0x1, 0x181f ;  /* 0x00381f0007087f89 */ /* 0x000fe600000e0000 */
[C---:B------:R-:W-:Y:S01]  /*c330*/  VIADD R9, R3.reuse, 0x10 ;  /* 0x0000001003097836 */ /* 0x040fe20000000000 */
[C---:B------:R-:W-:Y:S01]  /*c340*/  ISETP.GE.AND P2, PT, R3.reuse, R0, PT ;  /* 0x000000000300720c */ /* 0x040fe20003f46270 */
[----:B------:R-:W1:Y:S01]  /*c350*/  SHFL.IDX PT, R14, R6, 0x1, 0x181f ;  /* 0x00381f00060e7f89 */ /* 0x000e6200000e0000 */
[----:B------:R-:W-:-:S03]  /*c360*/  VIADD R11, R3, 0x20 ;  /* 0x00000020030b7836 */ /* 0x000fc60000000000 */
[----:B------:R-:W-:Y:S08]  /*c370*/  SHFL.IDX PT, R10, R7, 0x3, 0x181f ;  /* 0x00781f00070a7f89 */ /* 0x000ff000000e0000 */
[----:B------:R-:W-:Y:S01]  /*c380*/  @!P2 LEA R21, R19, UR47, 0x1 ;  /* 0x0000002f1315ac11 */ /* 0x000fe2000f8e08ff */
[----:B0-----:R-:W-:-:S05]  /*c390*/  @!P2 IMAD.WIDE.U32 R4, R26, 0x2, R4 ;  /* 0x000000021a04a825 */ /* 0x001fca00078e0004 */
[----:B------:R-:W-:Y:S04]  /*c3a0*/  @!P2 LDGSTS.E.BYPASS.LTC128B.128 [R21+0x10400], desc[UR44][R4.64], !P0 ;  /* 0x104000000415afae */ /* 0x000fe8000c101d6c */
[----:B------:R1:W-:Y:S01]  /*c3b0*/  @!P2 LDGSTS.E.BYPASS.LTC128B.128 [R21+0x14400], desc[UR44][R4.64+0x80], !P1 ;  /* 0x144000800415afae */ /* 0x0003e2000c901d6c */
[----:B------:R-:W-:Y:S01]  /*c3c0*/  ISETP.GE.AND P2, PT, R9, R0, PT ;  /* 0x000000000900720c */ /* 0x000fe20003f46270 */
[----:B-1----:R-:W-:Y:S01]  /*c3d0*/  IMAD.MOV.U32 R4, RZ, RZ, R14 ;  /* 0x000000ffff047224 */ /* 0x002fe200078e000e */
[----:B------:R-:W-:Y:S01]  /*c3e0*/  MOV R5, R8 ;  /* 0x0000000800057202 */ /* 0x000fe20000000f00 */
[----:B------:R-:W-:Y:S10]  /*c3f0*/  SHFL.IDX PT, R14, R6, 0x3, 0x181f ;  /* 0x00781f00060e7f89 */ /* 0x000ff400000e0000 */
[----:B------:R-:W-:Y:S01]  /*c400*/  @!P2 LEA R35, R19, UR47, 0x1 ;  /* 0x0000002f1323ac11 */ /* 0x000fe2000f8e08ff */
[----:B------:R-:W-:-:S02]  /*c410*/  @!P2 IMAD.WIDE.U32 R8, R26, 0x2, R4 ;  /* 0x000000021a08a825 */ /* 0x000fc400078e0004 */
        /* <DEDUP_REMOVED lines=24> */
[----:B-1----:R-:W-:-:S09]  /*c5a0*/  IADD3 R9, R3, 0x50, RZ ;  /* 0x0000005003097810 */ /* 0x002fd20007ffe0ff */
        /* <DEDUP_REMOVED lines=20> */
.L_x_8996:
[----:B------:R-:W-:Y:S01]  /*c6f0*/  VIADD R3, R3, 0x70 ;  /* 0x0000007003037836 */ /* 0x000fe20000000000 */
[----:B------:R-:W-:Y:S01]  /*c700*/  BSSY B0, `(.L_x_8925) ;  /* 0x000000e000007945 */ /* 0x000fe20003800000 */
[----:B-12---:R-:W-:Y:S01]  /*c710*/  MOV R4, R14 ;  /* 0x0000000e00047202 */ /* 0x006fe20000000f00 */
[----:B------:R-:W-:Y:S02]  /*c720*/  IMAD.MOV.U32 R5, RZ, RZ, R10 ;  /* 0x000000ffff057224 */ /* 0x000fe400078e000a */
        /* <DEDUP_REMOVED lines=11> */
.L_x_8926:
[----:B------:R-:W-:Y:S05]  /*c7e0*/  BSYNC B0 ;  /* 0x0000000000007941 */ /* 0x000fea0003800000 */
.L_x_8925:
        /* <DEDUP_REMOVED lines=9> */
.L_x_8997:
[----:B------:R-:W-:Y:S02]  /*c880*/  IMAD.MOV.U32 R8, RZ, RZ, 0x1 ;  /* 0x00000001ff087424 */ /* 0x000fe400078e00ff */
[----:B------:R-:W-:Y:S01]  /*c890*/  IMAD.MOV.U32 R10, RZ, RZ, RZ ;  /* 0x000000ffff0a7224 */ /* 0x000fe200078e00ff */
[----:B------:R-:W-:Y:S06]  /*c8a0*/  @!P1 BRA `(.L_x_8928) ;  /* 0x00000010002c9947 */ /* 0x000fec0003800000 */
[----:B------:R-:W-:Y:S01]  /*c8b0*/  UIADD3 UR4, UR43, 0x1, URZ ;  /* 0x000000012b047890 */ /* 0x000fe2000fffe03f */
[----:B0-----:R-:W-:Y:S01]  /*c8c0*/  LOP3.LUT R0, RZ, UR42, RZ, 0x33, !PT ;  /* 0x0000002aff007c12 */ /* 0x001fe2000f8e33ff */
[----:B------:R-:W-:Y:S01]  /*c8d0*/  ULOP3.LUT UR5, URZ, UR46, URZ, 0x33, !UPT ;  /* 0x0000002e3f057292 */ /* 0x000fe2000f8e333f */
[----:B------:R-:W-:Y:S01]  /*c8e0*/  IADD3 R31, R33, R31, R28 ;  /* 0x0000001f211f7210 */ /* 0x000fe20007ffe01c */
[----:B------:R-:W-:Y:S01]  /*c8f0*/  UIMAD UR4, UR4, UR37, URZ ;  /* 0x00000025040472a4 */ /* 0x000fe2000f8e023f */
[----:B------:R-:W-:Y:S01]  /*c900*/  BSSY B0, `(.L_x_8928) ;  /* 0x0000105000007945 */ /* 0x000fe20003800000 */
[----:B------:R-:W-:Y:S01]  /*c910*/  MOV R9, 0x1 ;  /* 0x0000000100097802 */ /* 0x000fe20000000f00 */
[----:B------:R-:W-:Y:S02]  /*c920*/  IMAD.MOV.U32 R20, RZ, RZ, RZ ;  /* 0x000000ffff147224 */ /* 0x000fe400078e00ff */
[----:B------:R-:W-:Y:S01]  /*c930*/  VIADD R31, R31, 0xfffffe80 ;  /* 0xfffffe801f1f7836 */ /* 0x000fe20000000000 */
[----:B------:R-:W-:Y:S01]  /*c940*/  LOP3.LUT R3, RZ, UR4, RZ, 0x33, !PT ;  /* 0x00000004ff037c12 */ /* 0x000fe2000f8e33ff */
[----:B------:R-:W-:-:S02]  /*c950*/  ULDC UR4, c[0x0][0x2f4] ;  /* 0x0000bd0000047ab9 */ /* 0x000fc40000000800 */
[----:B------:R-:W-:Y:S02]  /*c960*/  ISETP.GE.AND P2, PT, R26, UR4, PT ;  /* 0x000000041a007c0c */ /* 0x000fe4000bf46270 */
[----:B------:R-:W-:Y:S02]  /*c970*/  VIMNMX3 R0, R0, UR5, R3, !PT ;  /* 0x0000000500007c0f */ /* 0x000fe4000f800103 */
[----:B------:R-:W-:Y:S02]  /*c980*/  IADD3 R3, -R28, UR41, RZ ;  /* 0x000000291c037c10 */ /* 0x000fe4000fffe1ff */
[----:B------:R-:W-:Y:S01]  /*c990*/  ISETP.GE.AND P1, PT, R25, UR4, PT ;  /* 0x0000000419007c0c */ /* 0x000fe2000bf26270 */
[C---:B------:R-:W-:Y:S01]  /*c9a0*/  IMAD R21, R0.reuse, -0x80, R31 ;  /* 0xffffff8000157824 */ /* 0x040fe200078e021f */
[C---:B------:R-:W-:Y:S01]  /*c9b0*/  IADD3 R22, -R0.reuse, -0x2, RZ ;  /* 0xfffffffe00167810 */ /* 0x040fe20007ffe1ff */
[----:B------:R-:W-:-:S04]  /*c9c0*/  IMAD R3, R0, 0x80, R3 ;  /* 0x0000008000037824 */ /* 0x000fc800078e0203 */
[----:B------:R-:W-:-:S07]  /*c9d0*/  VIADD R31, R3, 0x100 ;  /* 0x00000100031f7836 */ /* 0x000fce0000000000 */
.L_x_8941:
        /* <DEDUP_REMOVED lines=26> */
.L_x_8929:
[----:B------:R-:W-:Y:S01]  /*cb80*/  LEA R34, R10, UR47, 0x3 ;  /* 0x0000002f0a227c11 */ /* 0x000fe2000f8e18ff */
[----:B------:R-:W-:Y:S01]  /*cb90*/  BSSY B1, `(.L_x_8930) ;  /* 0x0000004000017945 */ /* 0x000fe20003800000 */
[----:B------:R-:W-:-:S04]  /*cba0*/  SHF.L.U32 R3, R8, 0x1f, RZ ;  /* 0x0000001f08037819 */ /* 0x000fc800000006ff */
[----:B------:R-:W0:Y:S02]  /*cbb0*/  SYNCS.PHASECHK.TRANS64.TRYWAIT P0, [R34+URZ+0x28840], R3 ;  /* 0x02884003220075a7 */ /* 0x000e24000800017f */
[----:B0-----:R-:W-:Y:S05]  /*cbc0*/  @!P0 BRA `(.L_x_8931) ;  /* 0x0000002c00c88947 */ /* 0x001fea0003800000 */
.L_x_8998:
[----:B------:R-:W-:Y:S05]  /*cbd0*/  BSYNC B1 ;  /* 0x0000000000017941 */ /* 0x000fea0003800000 */
.L_x_8930:
        /* <DEDUP_REMOVED lines=26> */
[----:B------:R-:W-:Y:S02]  /*cd80*/  LEA.HI.X R5, R4, UR7, R5, 0x1, P0 ;  /* 0x0000000704057c11 */ /* 0x000fe400080f0c05 */
[----:B------:R-:W-:Y:S01]  /*cd90*/  LEA R4, R10, R19, 0xe ;  /* 0x000000130a047211 */ /* 0x000fe200078e70ff */
        /* <DEDUP_REMOVED lines=47> */
.L_x_9016:
        /* <DEDUP_REMOVED lines=9> */
.L_x_8933:
        /* <DEDUP_REMOVED lines=10> */
.L_x_8934:
[----:B------:R2:W-:Y:S01]  /*d1c0*/  SYNCS.ARRIVE.TRANS64.A1T0 RZ, [R34+URZ+0x28830], RZ ;  /* 0x028830ff22ff79a7 */ /* 0x0005e2000810003f */
[----:B------:R-:W-:Y:S05]  /*d1d0*/  @!P4 BRA `(.L_x_8935) ;  /* 0x000000000004c947 */ /* 0x000fea0003800000 */
[----:B------:R-:W-:Y:S01]  /*d1e0*/  BPT.TRAP 0x1 ;  /* 0x000000040000795c */ /* 0x000fe20000300000 */
.L_x_8935:
[----:B------:R-:W-:Y:S01]  /*d1f0*/  SHF.L.U32 R5, R9, 0x1f, RZ ;  /* 0x0000001f09057819 */ /* 0x000fe200000006ff */
[----:B------:R-:W-:Y:S01]  /*d200*/  BSSY B1, `(.L_x_8936) ;  /* 0x0000004000017945 */ /* 0x000fe20003800000 */
[----:B------:R-:W-:-:S04]  /*d210*/  LEA R0, R20, UR47, 0x3 ;  /* 0x0000002f14007c11 */ /* 0x000fc8000f8e18ff */
[----:B------:R-:W3:Y:S02]  /*d220*/  SYNCS.PHASECHK.TRANS64.TRYWAIT P0, [R0+URZ+0x28860], R5 ;  /* 0x02886005000075a7 */ /* 0x000ee4000800017f */
[----:B---3--:R-:W-:Y:S05]  /*d230*/  @!P0 BRA `(.L_x_8937) ;  /* 0x00000030009c8947 */ /* 0x008fea0003800000 */
.L_x_9017:
[----:B------:R-:W-:Y:S05]  /*d240*/  BSYNC B1 ;  /* 0x0000000000017941 */ /* 0x000fea0003800000 */
.L_x_8936:
        /* <DEDUP_REMOVED lines=15> */
[----:B------:R-:W1:Y:S01]  /*d340*/  SHFL.IDX PT, R14, R16, 0x2, 0x181f ;  /* 0x00581f00100e7f89 */ /* 0x000e6200000e0000 */
[----:B------:R-:W-:Y:S02]  /*d350*/  IADD3.X R13, RZ, R6, RZ, P0, !PT ;  /* 0x00000006ff0d7210 */ /* 0x000fe400007fe4ff */
        /* <DEDUP_REMOVED lines=45> */
.L_x_9035:
        /* <DEDUP_REMOVED lines=21> */
.L_x_8939:
        /* <DEDUP_REMOVED lines=10> */
.L_x_8940:
[----:B------:R-:W-:Y:S01]  /*d820*/  R2UR UR4, R24 ;  /* 0x00000000180472ca */ /* 0x000fe200000e0000 */
[----:B------:R-:W-:Y:S01]  /*d830*/  ULDC.64 UR6, c[0x0][0x330] ;  /* 0x0000cc0000067ab9 */ /* 0x000fe20000000a00 */
[----:B------:R-:W-:Y:S01]  /*d840*/  IMAD.MOV.U32 R5, RZ, RZ, R33 ;  /* 0x000000ffff057224 */ /* 0x000fe200078e0021 */
[----:B------:R-:W-:Y:S01]  /*d850*/  IADD3 R22, R22, -0x1, RZ ;  /* 0xffffffff16167810 */ /* 0x000fe20007ffe0ff */
[----:B0-----:R-:W-:Y:S01]  /*d860*/  IMAD.U32 R3, RZ, RZ, UR6 ;  /* 0x00000006ff037e24 */ /* 0x001fe2000f8e00ff */
        /* <DEDUP_REMOVED lines=15> */
.L_x_8928:
[----:B------:R-:W-:-:S13]  /*d960*/  ISETP.NE.AND P0, PT, R18, 0x3, PT ;  /* 0x000000031200780c */ /* 0x000fda0003f05270 */
[----:B------:R-:W-:Y:S05]  /*d970*/  @!P0 BRA `(.L_x_8942) ;  /* 0x0000000000048947 */ /* 0x000fea0003800000 */
[----:B------:R-:W-:Y:S01]  /*d980*/  BPT.TRAP 0x1 ;  /* 0x000000040000795c */ /* 0x000fe20000300000 */
.L_x_8942:
        /* <DEDUP_REMOVED lines=9> */
.L_x_9036:
[----:B------:R-:W-:Y:S05]  /*da20*/  BSYNC B0 ;  /* 0x0000000000007941 */ /* 0x000fea0003800000 */
.L_x_8943:
        /* <DEDUP_REMOVED lines=31> */
[----:B------:R-:W5:Y:S01]  /*dc20*/  SHFL.IDX PT, R19, R2, 0x5, 0x181f ;  /* 0x00b81f0002137f89 */ /* 0x000f6200000e0000 */
[----:B0-----:R-:W-:-:S03]  /*dc30*/  MOV R12, R24 ;  /* 0x00000018000c7202 */ /* 0x001fc60000000f00 */
[----:B------:R-:W0:Y:S01]  /*dc40*/  SHFL.IDX PT, R14, R16, 0x5, 0x181f ;  /* 0x00b81f00100e7f89 */ /* 0x000e2200000e0000 */
[----:B-1----:R-:W-:Y:S01]  /*dc50*/  IMAD.MOV.U32 R13, RZ, RZ, R9 ;  /* 0x000000ffff0d7224 */ /* 0x002fe200078e0009 */
[----:B------:R-:W-:Y:S02]  /*dc60*/  MOV R9, RZ ;  /* 0x000000ff00097202 */ /* 0x000fe40000000f00 */
        /* <DEDUP_REMOVED lines=32> */
.L_x_9054:
        /* <DEDUP_REMOVED lines=12> */
.L_x_8946:
        /* <DEDUP_REMOVED lines=10> */
.L_x_8947:
[----:B------:R1:W-:Y:S02]  /*dfd0*/  SYNCS.ARRIVE.TRANS64.A1T0 RZ, [R0+URZ+0x28850], RZ ;  /* 0x028850ff00ff79a7 */ /* 0x0003e4000810003f */
[----:B-1----:R-:W-:-:S05]  /*dfe0*/  VIADD R0, R10, 0x1 ;  /* 0x000000010a007836 */ /* 0x002fca0000000000 */
[----:B------:R-:W-:-:S04]  /*dff0*/  ISETP.NE.AND P0, PT, R0, 0x2, PT ;  /* 0x000000020000780c */ /* 0x000fc80003f05270 */
[----:B0-----:R-:W-:Y:S02]  /*e000*/  SEL R3, RZ, 0x1, P0 ;  /* 0x00000001ff037807 */ /* 0x001fe40000000000 */
[----:B------:R-:W-:Y:S02]  /*e010*/  SEL R0, R0, RZ, P0 ;  /* 0x000000ff00007207 */ /* 0x000fe40000000000 */
[----:B------:R-:W-:-:S07]  /*e020*/  LOP3.LUT R8, R8, R3, RZ, 0x3c, !PT ;  /* 0x0000000308087212 */ /* 0x000fce00078e3cff */
.L_x_8913:
[----:B------:R-:W0:Y:S01]  /*e030*/  S2R R3, SR_CgaCtaId ;  /* 0x0000000000037919 */ /* 0x000e220000008800 */
[----:B------:R-:W-:Y:S02]  /*e040*/  MOV R2, 0x400 ;  /* 0x0000040000027802 */ /* 0x000fe40000000f00 */
[----:B------:R-:W-:Y:S02]  /*e050*/  SHF.L.U32 R9, R9, 0x1f, RZ ;  /* 0x0000001f09097819 */ /* 0x000fe400000006ff */
[----:B0-----:R-:W-:-:S04]  /*e060*/  LEA R7, R3, R2, 0x18 ;  /* 0x0000000203077211 */ /* 0x001fc800078ec0ff */
[----:B------:R-:W0:Y:S02]  /*e070*/  SYNCS.PHASECHK.TRANS64.TRYWAIT P0, [R7+URZ+0x28820], R9 ;  /* 0x02882009070075a7 */ /* 0x000e24000800017f */
[----:B0-----:R-:W-:Y:S05]  /*e080*/  @!P0 BRA `(.L_x_8948) ;  /* 0x00000038007c8947 */ /* 0x001fea0003800000 */
.L_x_9055:
[----:B------:R-:W-:-:S03]  /*e090*/  UMOV UR4, 0xffffffff ;  /* 0xffffffff00047882 */ /* 0x000fc60000000000 */
[----:B------:R-:W-:Y:S05]  /*e0a0*/  BRA.DIV UR4, `(.L_x_8949) ;  /* 0x0000003a04887947 */ /* 0x000fea000b800000 */
[----:B------:R1:W3:Y:S02]  /*e0b0*/  SHFL.IDX PT, R14, R17, RZ, 0x1f ;  /* 0x00001fff110e7589 */ /* 0x0002e400000e0000 */
.L_x_9058:
[----:B---3--:R-:W-:-:S13]  /*e0c0*/  ISETP.NE.AND P0, PT, R14, RZ, PT ;  /* 0x000000ff0e00720c */ /* 0x008fda0003f05270 */
[----:B------:R-:W-:Y:S05]  /*e0d0*/  @P0 BRA `(.L_x_8869) ;  /* 0x0000000000880947 */ /* 0x000fea0003800000 */
[----:B------:R-:W-:-:S03]  /*e0e0*/  UMOV UR4, 0xffffffff ;  /* 0xffffffff00047882 */ /* 0x000fc60000000000 */
[----:B------:R-:W-:Y:S05]  /*e0f0*/  BRA.DIV UR4, `(.L_x_8950) ;  /* 0x0000003a049c7947 */ /* 0x000fea000b800000 */
[----:B------:R-:W-:-:S13]  /*e100*/  ELECT P6, URZ, PT ;  /* 0x00000000003f782f */ /* 0x000fda00038c0000 */
.L_x_9061:
[----:B------:R-:W-:Y:S05]  /*e110*/  @!P6 BRA `(.L_x_8869) ;  /* 0x000000000078e947 */ /* 0x000fea0003800000 */
[----:B------:R-:W-:-:S06]  /*e120*/  ULOP3.LUT UR4, UR36, 0x2, URZ, 0xfc, !UPT ;  /* 0x0000000224047892 */ /* 0x000fcc000f8efc3f */
[----:B------:R-:W-:-:S05]  /*e130*/  IMAD.U32 R2, RZ, RZ, UR4 ;  /* 0x00000004ff027e24 */ /* 0x000fca000f8e00ff */
[----:B------:R-:W-:-:S13]  /*e140*/  ISETP.NE.AND P0, PT, R2, 0x3, PT ;  /* 0x000000030200780c */ /* 0x000fda0003f05270 */
[----:B------:R-:W-:Y:S05]  /*e150*/  @!P0 BRA `(.L_x_8951) ;  /* 0x0000000000048947 */ /* 0x000fea0003800000 */
[----:B------:R-:W-:Y:S01]  /*e160*/  BPT.TRAP 0x1 ;  /* 0x000000040000795c */ /* 0x000fe20000300000 */
.L_x_8951:
[----:B------:R-:W-:Y:S01]  /*e170*/  IMAD R5, R0, 0x8, R7 ;  /* 0x0000000800057824 */ /* 0x000fe200078e0207 */
[----:B------:R-:W-:Y:S02]  /*e180*/  SHF.L.U32 R2, R8, 0x1f, RZ ;  /* 0x0000001f08027819 */ /* 0x000fe400000006ff */
[----:B------:R-:W-:Y:S02]  /*e190*/  IADD3 R0, R0, 0x1, RZ ;  /* 0x0000000100007810 */ /* 0x000fe40007ffe0ff */
[----:B------:R-:W3:Y:S02]  /*e1a0*/  SYNCS.PHASECHK.TRANS64.TRYWAIT P1, [R5+URZ+0x28840], R2 ;  /* 0x02884002050075a7 */ /* 0x000ee4000802017f */
[----:B------:R-:W-:-:S04]  /*e1b0*/  ISETP.NE.AND P2, PT, R0, 0x2, PT ;  /* 0x000000020000780c */ /* 0x000fc80003f45270 */
[----:B------:R-:W-:Y:S01]  /*e1c0*/  SEL R3, RZ, 0x1, P2 ;  /* 0x00000001ff037807 */ /* 0x000fe20001000000 */
[----:B---3--:R-:W-:Y:S08]  /*e1d0*/  @!P1 BRA `(.L_x_8952) ;  /* 0x0000003800849947 */ /* 0x008ff00003800000 */
.L_x_9062:
[----:B------:R-:W-:Y:S02]  /*e1e0*/  SEL R0, R0, RZ, P2 ;  /* 0x000000ff00007207 */ /* 0x000fe40001000000 */
[----:B------:R-:W-:Y:S01]  /*e1f0*/  LOP3.LUT R3, R8, R3, RZ, 0x3c, !PT ;  /* 0x0000000308037212 */ /* 0x000fe200078e3cff */
[----:B------:R-:W-:Y:S06]  /*e200*/  @!P0 BRA `(.L_x_8953) ;  /* 0x0000000000048947 */ /* 0x000fec0003800000 */
[----:B------:R-:W-:Y:S01]  /*e210*/  BPT.TRAP 0x1 ;  /* 0x000000040000795c */ /* 0x000fe20000300000 */
.L_x_8953:
[----:B0-----:R-:W-:Y:S01]  /*e220*/  IMAD R7, R0, 0x8, R7 ;  /* 0x0000000800077824 */ /* 0x001fe200078e0207 */
[----:B------:R-:W-:-:S04]  /*e230*/  SHF.L.U32 R0, R3, 0x1f, RZ ;  /* 0x0000001f03007819 */ /* 0x000fc800000006ff */
[----:B------:R-:W0:Y:S02]  /*e240*/  SYNCS.PHASECHK.TRANS64.TRYWAIT P1, [R7+URZ+0x28840], R0 ;  /* 0x02884000070075a7 */ /* 0x000e24000802017f */
[----:B0-----:R-:W-:Y:S05]  /*e250*/  @!P1 BRA `(.L_x_8954) ;  /* 0x0000003800789947 */ /* 0x001fea0003800000 */
.L_x_9063:
[----:B------:R-:W-:Y:S05]  /*e260*/  @!P0 BRA `(.L_x_8955) ;  /* 0x0000000000048947 */ /* 0x000fea0003800000 */
[----:B------:R-:W-:Y:S01]  /*e270*/  BPT.TRAP 0x1 ;  /* 0x000000040000795c */ /* 0x000fe20000300000 */
.L_x_8955:
[----:B------:R-:W4:Y:S02]  /*e280*/  SYNCS.PHASECHK.TRANS64.TRYWAIT P1, [R5+URZ+0x28860], R2 ;  /* 0x02886002050075a7 */ /* 0x000f24000802017f */
[----:B----4-:R-:W-:Y:S05]  /*e290*/  @!P1 BRA `(.L_x_8956) ;  /* 0x00000038007c9947 */ /* 0x010fea0003800000 */
.L_x_9064:
[----:B------:R-:W-:Y:S05]  /*e2a0*/  @!P0 BRA `(.L_x_8957) ;  /* 0x0000000000048947 */ /* 0x000fea0003800000 */
[----:B------:R-:W-:Y:S01]  /*e2b0*/  BPT.TRAP 0x1 ;  /* 0x000000040000795c */ /* 0x000fe20000300000 */
.L_x_8957:
[----:B------:R0:W0:Y:S02]  /*e2c0*/  SYNCS.PHASECHK.TRANS64.TRYWAIT P0, [R7+URZ+0x28860], R0 ;  /* 0x02886000070075a7 */ /* 0x000024000800017f */
[----:B0-----:R-:W-:Y:S05]  /*e2d0*/  @!P0 NANOSLEEP.SYNCS 0x989680 ;  /* 0x009896800000895d */ /* 0x001fea0003900000 */
[----:B------:R-:W0:Y:S02]  /*e2e0*/  @!P0 SYNCS.PHASECHK.TRANS64 P0, [R7+URZ+0x28860], R0 ;  /* 0x02886000070085a7 */ /* 0x000e24000800007f */
[----:B0-----:R-:W-:Y:S05]  /*e2f0*/  @!P0 BRA `(.L_x_8957) ;  /* 0xfffffffc00f08947 */ /* 0x001fea000383ffff */
.L_x_8869:
[----:B------:R-:W-:Y:S05]  /*e300*/  BSYNC B6 ;  /* 0x0000000000067941 */ /* 0x000fea0003800000 */
.L_x_8866:
[----:B------:R-:W-:Y:S05]  /*e310*/  EXIT ;  /* 0x000000000000794d */ /* 0x000fea0003800000 */
.L_x_8873:
[----:B0-----:R-:W-:-:S04]  /*e320*/  IMAD.U32 R3, RZ, RZ, UR41 ;  /* 0x00000029ff037e24 */ /* 0x001fc8000f8e00ff */
[----:B------:R0:W1:Y:S03]  /*e330*/  SYNCS.PHASECHK.TRANS64.TRYWAIT P0, [R3+URZ+0x28800], R0 ;  /* 0x02880000030075a7 */ /* 0x000066000800017f */
[----:B-1----:R-:W-:Y:S05]  /*e340*/  @!P0 NANOSLEEP.SYNCS 0x989680 ;  /* 0x009896800000895d */ /* 0x002fea0003900000 */
[----:B------:R-:W1:Y:S02]  /*e350*/  @!P0 SYNCS.PHASECHK.TRANS64 P0, [R3+URZ+0x28800], R0 ;  /* 0x02880000030085a7 */ /* 0x000e64000800007f */
[----:B-1----:R-:W-:Y:S05]  /*e360*/  @!P0 BRA `(.L_x_8873) ;  /* 0xfffffffc00ec8947 */ /* 0x002fea000383ffff */
[----:B------:R-:W-:Y:S05]  /*e370*/  BRA `(.L_x_8958) ;  /* 0xffffff2c00fc7947 */ /* 0x000fea000383ffff */
.L_x_8877:
[----:B-1----:R-:W-:-:S04]  /*e380*/  IMAD.U32 R3, RZ, RZ, UR41 ;  /* 0x00000029ff037e24 */ /* 0x002fc8000f8e00ff */
[----:B------:R1:W2:Y:S03]  /*e390*/  SYNCS.PHASECHK.TRANS64.TRYWAIT P1, [R3+URZ+0x28830], R0 ;  /* 0x02883000030075a7 */ /* 0x0002a6000802017f */
[----:B--2---:R-:W-:Y:S05]  /*e3a0*/  @!P1 NANOSLEEP.SYNCS 0x989680 ;  /* 0x009896800000995d */ /* 0x004fea0003900000 */
[----:B------:R-:W2:Y:S02]  /*e3b0*/  @!P1 SYNCS.PHASECHK.TRANS64 P1, [R3+URZ+0x28830], R0 ;  /* 0x02883000030095a7 */ /* 0x000ea4000802007f */
[----:B--2---:R-:W-:Y:S05]  /*e3c0*/  @!P1 BRA `(.L_x_8877) ;  /* 0xfffffffc00ec9947 */ /* 0x004fea000383ffff */
[----:B------:R-:W-:Y:S05]  /*e3d0*/  BRA `(.L_x_8876) ;  /* 0xffffff3000187947 */ /* 0x000fea000383ffff */
.L_x_8883:
[----:B-1----:R-:W-:-:S04]  /*e3e0*/  IMAD.U32 R7, RZ, RZ, UR4 ;  /* 0x00000004ff077e24 */ /* 0x002fc8000f8e00ff */
[----:B------:R1:W2:Y:S03]  /*e3f0*/  SYNCS.PHASECHK.TRANS64.TRYWAIT P1, [R7+URZ+0x28830], R0 ;  /* 0x02883000070075a7 */ /* 0x0002a6000802017f */
[----:B--2---:R-:W-:Y:S05]  /*e400*/  @!P1 NANOSLEEP.SYNCS 0x989680 ;  /* 0x009896800000995d */ /* 0x004fea0003900000 */
[----:B------:R-:W2:Y:S02]  /*e410*/  @!P1 SYNCS.PHASECHK.TRANS64 P1, [R7+URZ+0x28830], R0 ;  /* 0x02883000070095a7 */ /* 0x000ea4000802007f */
[----:B--2---:R-:W-:Y:S05]  /*e420*/  @!P1 BRA `(.L_x_8883) ;  /* 0xfffffffc00ec9947 */ /* 0x004fea000383ffff */
[----:B------:R-:W-:Y:S05]  /*e430*/  BRA `(.L_x_8880) ;  /* 0xffffff5400bc7947 */ /* 0x000fea000383ffff */
.L_x_8887:
[----:B-1----:R-:W-:-:S04]  /*e440*/  IMAD.U32 R7, RZ, RZ, UR4 ;  /* 0x00000004ff077e24 */ /* 0x002fc8000f8e00ff */
[----:B------:R1:W2:Y:S03]  /*e450*/  SYNCS.PHASECHK.TRANS64.TRYWAIT P1, [R7+URZ+0x28850], R0 ;  /* 0x02885000070075a7 */ /* 0x0002a6000802017f */
[----:B--2---:R-:W-:Y:S05]  /*e460*/  @!P1 NANOSLEEP.SYNCS 0x989680 ;  /* 0x009896800000995d */ /* 0x004fea0003900000 */
[----:B------:R-:W2:Y:S02]  /*e470*/  @!P1 SYNCS.PHASECHK.TRANS64 P1, [R7+URZ+0x28850], R0 ;  /* 0x02885000070095a7 */ /* 0x000ea4000802007f */
[----:B--2---:R-:W-:Y:S05]  /*e480*/  @!P1 BRA `(.L_x_8887) ;  /* 0xfffffffc00ec9947 */ /* 0x004fea000383ffff */
[----:B------:R-:W-:Y:S05]  /*e490*/  BRA `(.L_x_8884) ;  /* 0xffffff5800907947 */ /* 0x000fea000383ffff */
.L_x_8895:
[----:B-1----:R-:W-:-:S04]  /*e4a0*/  MOV R7, UR4 ;  /* 0x0000000400077c02 */ /* 0x002fc80008000f00 */
[----:B------:R1:W2:Y:S03]  /*e4b0*/  SYNCS.PHASECHK.TRANS64.TRYWAIT P1, [R7+URZ+0x28830], R0 ;  /* 0x02883000070075a7 */ /* 0x0002a6000802017f */
[----:B--2---:R-:W-:Y:S05]  /*e4c0*/  @!P1 NANOSLEEP.SYNCS 0x989680 ;  /* 0x009896800000995d */ /* 0x004fea0003900000 */
[----:B------:R-:W2:Y:S02]  /*e4d0*/  @!P1 SYNCS.PHASECHK.TRANS64 P1, [R7+URZ+0x28830], R0 ;  /* 0x02883000070095a7 */ /* 0x000ea4000802007f */
[----:B--2---:R-:W-:Y:S05]  /*e4e0*/  @!P1 BRA `(.L_x_8895) ;  /* 0xfffffffc00ec9947 */ /* 0x004fea000383ffff */
[----:B------:R-:W-:Y:S05]  /*e4f0*/  BRA `(.L_x_8892) ;  /* 0xffffff80001c7947 */ /* 0x000fea000383ffff */
.L_x_8899:
[----:B-1----:R-:W-:-:S04]  /*e500*/  IMAD.U32 R7, RZ, RZ, UR4 ;  /* 0x00000004ff077e24 */ /* 0x002fc8000f8e00ff */
[----:B------:R1:W2:Y:S03]  /*e510*/  SYNCS.PHASECHK.TRANS64.TRYWAIT P1, [R7+URZ+0x28850], R0 ;  /* 0x02885000070075a7 */ /* 0x0002a6000802017f */
[----:B--2---:R-:W-:Y:S05]  /*e520*/  @!P1 NANOSLEEP.SYNCS 0x989680 ;  /* 0x009896800000995d */ /* 0x004fea0003900000 */
[----:B------:R-:W2:Y:S02]  /*e530*/  @!P1 SYNCS.PHASECHK.TRANS64 P1, [R7+URZ+0x28850], R0 ;  /* 0x02885000070095a7 */ /* 0x000ea4000802007f */
[----:B--2---:R-:W-:Y:S05]  /*e540*/  @!P1 BRA `(.L_x_8899) ;  /* 0xfffffffc00ec9947 */ /* 0x004fea000383ffff */
[----:B------:R-:W-:Y:S05]  /*e550*/  BRA `(.L_x_8896) ;  /* 0xffffff8000e07947 */ /* 0x000fea000383ffff */
.L_x_8906:
[----:B-1----:R-:W-:-:S04]  /*e560*/  IMAD.U32 R3, RZ, RZ, UR5 ;  /* 0x00000005ff037e24 */ /* 0x002fc8000f8e00ff */
[----:B------:R1:W2:Y:S03]  /*e570*/  SYNCS.PHASECHK.TRANS64.TRYWAIT P1, [R3+URZ+0x28850], R2 ;  /* 0x02885002030075a7 */ /* 0x0002a6000802017f */
[----:B--2---:R-:W-:Y:S05]  /*e580*/  @!P1 NANOSLEEP.SYNCS 0x989680 ;  /* 0x009896800000995d */ /* 0x004fea0003900000 */
[----:B------:R-:W2:Y:S02]  /*e590*/  @!P1 SYNCS.PHASECHK.TRANS64 P1, [R3+URZ+0x28850], R2 ;  /* 0x02885002030095a7 */ /* 0x000ea4000802007f */
[----:B--2---:R-:W-:Y:S05]  /*e5a0*/  @!P1 BRA `(.L_x_8906) ;  /* 0xfffffffc00ec9947 */ /* 0x004fea000383ffff */
[----:B------:R-:W-:Y:S05]  /*e5b0*/  BRA `(.L_x_8905) ;  /* 0xffffff9c00cc7947 */ /* 0x000fea000383ffff */
.L_x_8918:
[----:B------:R-:W-:Y:S01]  /*e5c0*/  IMAD.MOV.U32 R13, RZ, RZ, R17 ;  /* 0x000000ffff0d7224 */ /* 0x000fe200078e0011 */
[----:B------:R-:W-:Y:S01]  /*e5d0*/  MOV R15, 0xffffffff ;  /* 0xffffffff000f7802 */ /* 0x000fe20000000f00 */
[----:B------:R-:W-:Y:S02]  /*e5e0*/  IMAD.MOV.U32 R12, RZ, RZ, RZ ;  /* 0x000000ffff0c7224 */ /* 0x000fe400078e00ff */
[----:B------:R-:W-:-:S07]  /*e5f0*/  IMAD.MOV.U32 R11, RZ, RZ, 0x1f ;  /* 0x0000001fff0b7424 */ /* 0x000fce00078e00ff */
[----:B-----5:R-:W-:Y:S05]  /*e600*/  WARPSYNC.COLLECTIVE R15, `(.L_x_8959) ;  /* 0x000000000f087348 */ /* 0x020fea0003c00000 */
[----:B------:R0:W1:Y:S02]  /*e610*/  SHFL.IDX P6, R14, R13, R12, R11 ;  /* 0x0000000c0d0e7389 */ /* 0x00006400000c000b */
[----:B01---5:R-:W-:Y:S01]  /*e620*/  ENDCOLLECTIVE ;  /* 0x000000000000791b */ /* 0x023fe20003800000 */
.L_x_8959:
[----:B------:R-:W-:Y:S05]  /*e630*/  BRA `(.L_x_8960) ;  /* 0xffffffcc00a87947 */ /* 0x000fea000383ffff */
.L_x_8920:
[----:B0-----:R-:W-:-:S04]  /*e640*/  IMAD.U32 R10, RZ, RZ, UR47 ;  /* 0x0000002fff0a7e24 */ /* 0x001fc8000f8e00ff */
[----:B------:R0:W1:Y:S03]  /*e650*/  SYNCS.PHASECHK.TRANS64.TRYWAIT P0, [R10+URZ+0x28840], R9 ;  /* 0x028840090a0075a7 */ /* 0x000066000800017f */
[----:B-1----:R-:W-:Y:S05]  /*e660*/  @!P0 NANOSLEEP.SYNCS 0x989680 ;  /* 0x009896800000895d */ /* 0x002fea0003900000 */
[----:B------:R-:W1:Y:S02]  /*e670*/  @!P0 SYNCS.PHASECHK.TRANS64 P0, [R10+URZ+0x28840], R9 ;  /* 0x028840090a0085a7 */ /* 0x000e64000800007f */
[----:B-1----:R-:W-:Y:S05]  /*e680*/  @!P0 BRA `(.L_x_8920) ;  /* 0xfffffffc00ec8947 */ /* 0x002fea000383ffff */
[----:B------:R-:W-:Y:S05]  /*e690*/  BRA `(.L_x_8961) ;  /* 0xffffffd000247947 */ /* 0x000fea000383ffff */
.L_x_8921:
        /* <DEDUP_REMOVED lines=8> */
.L_x_8963:
[----:B------:R-:W-:Y:S05]  /*e720*/  BSYNC B0 ;  /* 0x0000000000007941 */ /* 0x000fea0003800000 */
.L_x_8962:
[----:B------:R-:W-:Y:S01]  /*e730*/  IMAD.MOV.U32 R13, RZ, RZ, R0 ;  /* 0x000000ffff0d7224 */ /* 0x000fe200078e0000 */
[----:B------:R-:W-:Y:S01]  /*e740*/  MOV R5, R14 ;  /* 0x0000000e00057202 */ /* 0x000fe20000000f00 */
[----:B------:R-:W-:Y:S01]  /*e750*/  IMAD.MOV.U32 R12, RZ, RZ, RZ ;  /* 0x000000ffff0c7224 */ /* 0x000fe200078e00ff */
[----:B------:R-:W-:Y:S01]  /*e760*/  @P0 LEA R9, R19, UR47, 0x1 ;  /* 0x0000002f13090c11 */ /* 0x000fe2000f8e08ff */
[----:B------:R-:W-:Y:S02]  /*e770*/  IMAD.MOV.U32 R11, RZ, RZ, 0x181f ;  /* 0x0000181fff0b7424 */ /* 0x000fe400078e00ff */
[----:B------:R-:W-:-:S07]  /*e780*/  IMAD.MOV.U32 R15, RZ, RZ, -0x1 ;  /* 0xffffffffff0f7424 */ /* 0x000fce00078e00ff */
[----:B------:R-:W-:Y:S05]  /*e790*/  WARPSYNC.COLLECTIVE R15, `(.L_x_8964) ;  /* 0x000000000f087348 */ /* 0x000fea0003c00000 */
[----:B------:R0:W1:Y:S02]  /*e7a0*/  SHFL.IDX P6, R14, R13, R12, R11 ;  /* 0x0000000c0d0e7389 */ /* 0x00006400000c000b */
[----:B01----:R-:W-:Y:S01]  /*e7b0*/  ENDCOLLECTIVE ;  /* 0x000000000000791b */ /* 0x003fe20003800000 */
.L_x_8964:
[----:B------:R-:W-:Y:S01]  /*e7c0*/  MOV R13, R3 ;  /* 0x00000003000d7202 */ /* 0x000fe20000000f00 */
[----:B------:R-:W-:Y:S02]  /*e7d0*/  IMAD.MOV.U32 R12, RZ, RZ, 0x1 ;  /* 0x00000001ff0c7424 */ /* 0x000fe400078e00ff */
[----:B------:R-:W-:-:S07]  /*e7e0*/  IMAD.MOV.U32 R4, RZ, RZ, R14 ;  /* 0x000000ffff047224 */ /* 0x000fce00078e000e */
[----:B------:R-:W-:Y:S05]  /*e7f0*/  WARPSYNC.COLLECTIVE R15, `(.L_x_8965) ;  /* 0x000000000f087348 */ /* 0x000fea0003c00000 */
[----:B------:R0:W1:Y:S02]  /*e800*/  SHFL.IDX P6, R14, R13, R12, R11 ;  /* 0x0000000c0d0e7389 */ /* 0x00006400000c000b */
[----:B01----:R-:W-:Y:S01]  /*e810*/  ENDCOLLECTIVE ;  /* 0x000000000000791b */ /* 0x003fe20003800000 */
.L_x_8965:
        /* <DEDUP_REMOVED lines=13> */
.L_x_8966:
[----:B------:R-:W-:Y:S01]  /*e8f0*/  IMAD.MOV.U32 R5, RZ, RZ, R8 ;  /* 0x000000ffff057224 */ /* 0x000fe200078e0008 */
[----:B------:R-:W-:Y:S01]  /*e900*/  MOV R13, R3 ;  /* 0x00000003000d7202 */ /* 0x000fe20000000f00 */
[----:B------:R-:W-:Y:S02]  /*e910*/  IMAD.MOV.U32 R12, RZ, RZ, 0x2 ;  /* 0x00000002ff0c7424 */ /* 0x000fe400078e00ff */
[----:B------:R-:W-:-:S07]  /*e920*/  IMAD.MOV.U32 R4, RZ, RZ, R14 ;  /* 0x000000ffff047224 */ /* 0x000fce00078e000e */
[----:B------:R-:W-:Y:S05]  /*e930*/  WARPSYNC.COLLECTIVE R15, `(.L_x_8967) ;  /* 0x000000000f087348 */ /* 0x000fea0003c00000 */
[----:B------:R0:W1:Y:S02]  /*e940*/  SHFL.IDX P6, R14, R13, R12, R11 ;  /* 0x0000000c0d0e7389 */ /* 0x00006400000c000b */
[----:B01----:R-:W-:Y:S01]  /*e950*/  ENDCOLLECTIVE ;  /* 0x000000000000791b */ /* 0x003fe20003800000 */
.L_x_8967:
        /* <DEDUP_REMOVED lines=12> */
.L_x_8968:
[----:B------:R-:W-:Y:S01]  /*ea20*/  MOV R5, R10 ;  /* 0x0000000a00057202 */ /* 0x000fe20000000f00 */
[----:B------:R-:W-:Y:S02]  /*ea30*/  IMAD.MOV.U32 R13, RZ, RZ, R3 ;  /* 0x000000ffff0d7224 */ /* 0x000fe400078e0003 */
[----:B------:R-:W-:Y:S02]  /*ea40*/  IMAD.MOV.U32 R12, RZ, RZ, 0x3 ;  /* 0x00000003ff0c7424 */ /* 0x000fe400078e00ff */
[----:B------:R-:W-:-:S07]  /*ea50*/  IMAD.MOV.U32 R37, RZ, RZ, R14 ;  /* 0x000000ffff257224 */ /* 0x000fce00078e000e */
[----:B------:R-:W-:Y:S05]  /*ea60*/  WARPSYNC.COLLECTIVE R15, `(.L_x_8969) ;  /* 0x000000000f087348 */ /* 0x000fea0003c00000 */
[----:B------:R0:W1:Y:S02]  /*ea70*/  SHFL.IDX P6, R14, R13, R12, R11 ;  /* 0x0000000c0d0e7389 */ /* 0x00006400000c000b */
[----:B01----:R-:W-:Y:S01]  /*ea80*/  ENDCOLLECTIVE ;  /* 0x000000000000791b */ /* 0x003fe20003800000 */
.L_x_8969:
[----:B------:R-:W-:Y:S01]  /*ea90*/  IMAD.MOV.U32 R4, RZ, RZ, R37 ;  /* 0x000000ffff047224 */ /* 0x000fe200078e0025 */
[----:B------:R-:W-:-:S03]  /*eaa0*/  @P0 LEA R37, R19, UR47, 0x1 ;  /* 0x0000002f13250c11 */ /* 0x000fc6000f8e08ff */
        /* <DEDUP_REMOVED lines=12> */
.L_x_8970:
        /* <DEDUP_REMOVED lines=8> */
.L_x_8971:
[----:B------:R-:W-:-:S05]  /*ebf0*/  MOV R4, R32 ;  /* 0x0000002000047202 */ /* 0x000fca0000000f00 */
        /* <DEDUP_REMOVED lines=12> */
.L_x_8972:
        /* <DEDUP_REMOVED lines=8> */
.L_x_8973:
        /* <DEDUP_REMOVED lines=12> */
.L_x_8974:
[----:B------:R-:W-:Y:S02]  /*ee00*/  IMAD.MOV.U32 R5, RZ, RZ, R32 ;  /* 0x000000ffff057224 */ /* 0x000fe400078e0020 */
[----:B------:R-:W-:Y:S02]  /*ee10*/  IMAD.MOV.U32 R13, RZ, RZ, R3 ;  /* 0x000000ffff0d7224 */ /* 0x000fe400078e0003 */
[----:B------:R-:W-:Y:S01]  /*ee20*/  IMAD.MOV.U32 R12, RZ, RZ, 0x6 ;  /* 0x00000006ff0c7424 */ /* 0x000fe200078e00ff */
[----:B------:R-:W-:-:S07]  /*ee30*/  MOV R37, R14 ;  /* 0x0000000e00257202 */ /* 0x000fce0000000f00 */
[----:B------:R-:W-:Y:S05]  /*ee40*/  WARPSYNC.COLLECTIVE R15, `(.L_x_8975) ;  /* 0x000000000f087348 */ /* 0x000fea0003c00000 */
[----:B------:R0:W1:Y:S02]  /*ee50*/  SHFL.IDX P6, R14, R13, R12, R11 ;  /* 0x0000000c0d0e7389 */ /* 0x00006400000c000b */
[----:B01----:R-:W-:Y:S01]  /*ee60*/  ENDCOLLECTIVE ;  /* 0x000000000000791b */ /* 0x003fe20003800000 */
.L_x_8975:
        /* <DEDUP_REMOVED lines=14> */
.L_x_8976:
        /* <DEDUP_REMOVED lines=8> */
.L_x_8977:
        /* <DEDUP_REMOVED lines=8> */
[----:B------:R-:W-:-:S07]  /*f050*/  MOV R3, R14 ;  /* 0x0000000e00037202 */ /* 0x000fce0000000f00 */
[----:B0-----:R-:W-:Y:S05]  /*f060*/  WARPSYNC.COLLECTIVE R15, `(.L_x_8978) ;  /* 0x000000000f087348 */ /* 0x001fea0003c00000 */
[----:B------:R1:W2:Y:S02]  /*f070*/  SHFL.IDX P6, R14, R13, R12, R11 ;  /* 0x0000000c0d0e7389 */ /* 0x0002a400000c000b */
[----:B012---:R-:W-:Y:S01]  /*f080*/  ENDCOLLECTIVE ;  /* 0x000000000000791b */ /* 0x007fe20003800000 */
.L_x_8978:
[----:B------:R-:W-:Y:S05]  /*f090*/  BRA `(.L_x_8979) ;  /* 0xffffffcc00207947 */ /* 0x000fea000383ffff */
.L_x_8924:
[----:B------:R-:W-:Y:S02]  /*f0a0*/  IMAD.MOV.U32 R13, RZ, RZ, R7 ;  /* 0x000000ffff0d7224 */ /* 0x000fe400078e0007 */
[----:B------:R-:W-:Y:S02]  /*f0b0*/  IMAD.MOV.U32 R12, RZ, RZ, RZ ;  /* 0x000000ffff0c7224 */ /* 0x000fe400078e00ff */
[----:B------:R-:W-:Y:S02]  /*f0c0*/  IMAD.MOV.U32 R11, RZ, RZ, 0x181f ;  /* 0x0000181fff0b7424 */ /* 0x000fe400078e00ff */
[----:B------:R-:W-:Y:S02]  /*f0d0*/  IMAD.MOV.U32 R15, RZ, RZ, -0x1 ;  /* 0xffffffffff0f7424 */ /* 0x000fe400078e00ff */
[----:B------:R-:W-:-:S07]  /*f0e0*/  IMAD.U32 R3, RZ, RZ, UR49 ;  /* 0x00000031ff037e24 */ /* 0x000fce000f8e00ff */
[----:B------:R-:W-:Y:S05]  /*f0f0*/  WARPSYNC.COLLECTIVE R15, `(.L_x_8980) ;  /* 0x000000000f087348 */ /* 0x000fea0003c00000 */
[----:B------:R0:W1:Y:S02]  /*f100*/  SHFL.IDX P6, R14, R13, R12, R11 ;  /* 0x0000000c0d0e7389 */ /* 0x00006400000c000b */
[----:B01----:R-:W-:Y:S01]  /*f110*/  ENDCOLLECTIVE ;  /* 0x000000000000791b */ /* 0x003fe20003800000 */
.L_x_8980:
[----:B------:R-:W-:-:S04]  /*f120*/  IMAD R3, R3, 0x80, R28 ;  /* 0x0000008003037824 */ /* 0x000fc800078e021c */
[----:B------:R-:W-:Y:S02]  /*f130*/  VIADD R9, R3, 0x10 ;  /* 0x0000001003097836 */ /* 0x000fe40000000000 */
[----:B------:R-:W-:Y:S01]  /*f140*/  IMAD.MOV.U32 R13, RZ, RZ, R6 ;  /* 0x000000ffff0d7224 */ /* 0x000fe200078e0006 */
[----:B------:R-:W-:-:S07]  /*f150*/  MOV R5, R14 ;  /* 0x0000000e00057202 */ /* 0x000fce0000000f00 */
[----:B------:R-:W-:Y:S05]  /*f160*/  WARPSYNC.COLLECTIVE R15, `(.L_x_8981) ;  /* 0x000000000f087348 */ /* 0x000fea0003c00000 */
[----:B------:R0:W1:Y:S02]  /*f170*/  SHFL.IDX P6, R14, R13, R12, R11 ;  /* 0x0000000c0d0e7389 */ /* 0x00006400000c000b */
[----:B01----:R-:W-:Y:S01]  /*f180*/  ENDCOLLECTIVE ;  /* 0x000000000000791b */ /* 0x003fe20003800000 */
.L_x_8981:
[----:B------:R-:W-:Y:S02]  /*f190*/  ULDC UR4, c[0x0][0x288] ;  /* 0x0000a20000047ab9 */ /* 0x000fe40000000800 */
[----:B------:R-:W-:-:S05]  /*f1a0*/  IMAD R0, R0, UR4, RZ ;  /* 0x0000000400007c24 */ /* 0x000fca000f8e02ff */
[----:B------:R-:W-:Y:S02]  /*f1b0*/  ISETP.GE.AND P2, PT, R3, R0, PT ;  /* 0x000000000300720c */ /* 0x000fe40003f46270 */
[----:B------:R-:W-:Y:S01]  /*f1c0*/  MOV R13, R7 ;  /* 0x00000007000d7202 */ /* 0x000fe20000000f00 */
[----:B------:R-:W-:-:S10]  /*f1d0*/  IMAD.MOV.U32 R12, RZ, RZ, 0x1 ;  /* 0x00000001ff0c7424 */ /* 0x000fd400078e00ff */
[----:B------:R-:W-:Y:S01]  /*f1e0*/  @!P2 LEA R21, R19, UR47, 0x1 ;  /* 0x0000002f1315ac11 */ /* 0x000fe2000f8e08ff */
[----:B------:R-:W-:-:S07]  /*f1f0*/  IMAD.MOV.U32 R4, RZ, RZ, R14 ;  /* 0x000000ffff047224 */ /* 0x000fce00078e000e */
[----:B------:R-:W-:Y:S05]  /*f200*/  WARPSYNC.COLLECTIVE R15, `(.L_x_8982) ;  /* 0x000000000f087348 */ /* 0x000fea0003c00000 */
[----:B------:R0:W1:Y:S02]  /*f210*/  SHFL.IDX P6, R14, R13, R12, R11 ;  /* 0x0000000c0d0e7389 */ /* 0x00006400000c000b */
[----:B01----:R-:W-:Y:S01]  /*f220*/  ENDCOLLECTIVE ;  /* 0x000000000000791b */ /* 0x003fe20003800000 */
.L_x_8982:
        /* <DEDUP_REMOVED lines=13> */
.L_x_8983:
[----:B------:R-:W-:Y:S02]  /*f300*/  IMAD.MOV.U32 R5, RZ, RZ, R8 ;  /* 0x000000ffff057224 */ /* 0x000fe400078e0008 */
[----:B------:R-:W-:Y:S02]  /*f310*/  IMAD.MOV.U32 R13, RZ, RZ, R7 ;  /* 0x000000ffff0d7224 */ /* 0x000fe400078e0007 */
[----:B------:R-:W-:Y:S02]  /*f320*/  IMAD.MOV.U32 R12, RZ, RZ, 0x2 ;  /* 0x00000002ff0c7424 */ /* 0x000fe400078e00ff */
[----:B------:R-:W-:-:S07]  /*f330*/  IMAD.MOV.U32 R4, RZ, RZ, R14 ;  /* 0x000000ffff047224 */ /* 0x000fce00078e000e */
[----:B------:R-:W-:Y:S05]  /*f340*/  WARPSYNC.COLLECTIVE R15, `(.L_x_8984) ;  /* 0x000000000f087348 */ /* 0x000fea0003c00000 */
[----:B------:R0:W1:Y:S02]  /*f350*/  SHFL.IDX P6, R14, R13, R12, R11 ;  /* 0x0000000c0d0e7389 */ /* 0x00006400000c000b */
[----:B01----:R-:W-:Y:S01]  /*f360*/  ENDCOLLECTIVE ;  /* 0x000000000000791b */ /* 0x003fe20003800000 */
.L_x_8984:
[----:B------:R-:W-:Y:S01]  /*f370*/  @!P2 IMAD.WIDE.U32 R8, R26, 0x2, R4 ;  /* 0x000000021a08a825 */ /* 0x000fe200078e0004 */
[----:B------:R-:W-:-:S04]  /*f380*/  IADD3 R5, R3, 0x20, RZ ;  /* 0x0000002003057810 */ /* 0x000fc80007ffe0ff */
[----:B------:R-:W-:Y:S01]  /*f390*/  @!PT LDS RZ, [RZ] ;  /* 0x00000000fffff984 */ /* 0x000fe20000000800 */
[----:B------:R-:W-:Y:S01]  /*f3a0*/  @!PT LDS RZ, [RZ] ;  /* 0x00000000fffff984 */ /* 0x000fe20000000800 */
[----:B------:R-:W-:Y:S01]  /*f3b0*/  @!PT LDS RZ, [RZ] ;  /* 0x00000000fffff984 */ /* 0x000fe20000000800 */
[----:B------:R-:W-:Y:S04]  /*f3c0*/  @!P2 LDGSTS.E.BYPASS.LTC128B.128 [R35+0x10c00], desc[UR44][R8.64], !P0 ;  /* 0x10c000000823afae */ /* 0x000fe8000c101d6c */
[----:B------:R0:W-:Y:S01]  /*f3d0*/  @!P2 LDGSTS.E.BYPASS.LTC128B.128 [R35+0x14c00], desc[UR44][R8.64+0x80], !P1 ;  /* 0x14c000800823afae */ /* 0x0001e2000c901d6c */
[----:B------:R-:W-:Y:S01]  /*f3e0*/  ISETP.GE.AND P2, PT, R5, R0, PT ;  /* 0x000000000500720c */ /* 0x000fe20003f46270 */
[----:B------:R-:W-:Y:S01]  /*f3f0*/  IMAD.MOV.U32 R13, RZ, RZ, R6 ;  /* 0x000000ffff0d7224 */ /* 0x000fe200078e0006 */
[----:B0-----:R-:W-:Y:S01]  /*f400*/  IADD3 R9, R3, 0x30, RZ ;  /* 0x0000003003097810 */ /* 0x001fe20007ffe0ff */
[----:B------:R-:W-:-:S10]  /*f410*/  IMAD.MOV.U32 R5, RZ, RZ, R14 ;  /* 0x000000ffff057224 */ /* 0x000fd400078e000e */
[----:B------:R-:W-:-:S07]  /*f420*/  @!P2 LEA R21, R19, UR47, 0x1 ;  /* 0x0000002f1315ac11 */ /* 0x000fce000f8e08ff */
[----:B------:R-:W-:Y:S05]  /*f430*/  WARPSYNC.COLLECTIVE R15, `(.L_x_8985) ;  /* 0x000000000f087348 */ /* 0x000fea0003c00000 */
[----:B------:R0:W1:Y:S02]  /*f440*/  SHFL.IDX P6, R14, R13, R12, R11 ;  /* 0x0000000c0d0e7389 */ /* 0x00006400000c000b */
[----:B01----:R-:W-:Y:S01]  /*f450*/  ENDCOLLECTIVE ;  /* 0x000000000000791b */ /* 0x003fe20003800000 */
.L_x_8985:
[----:B------:R-:W-:Y:S02]  /*f460*/  IMAD.MOV.U32 R13, RZ, RZ, R7 ;  /* 0x000000ffff0d7224 */ /* 0x000fe400078e0007 */
[----:B------:R-:W-:Y:S02]  /*f470*/  IMAD.MOV.U32 R12, RZ, RZ, 0x3 ;  /* 0x00000003ff0c7424 */ /* 0x000fe400078e00ff */
[----:B------:R-:W-:-:S07]  /*f480*/  IMAD.MOV.U32 R4, RZ, RZ, R14 ;  /* 0x000000ffff047224 */ /* 0x000fce00078e000e */
[----:B------:R-:W-:Y:S05]  /*f490*/  WARPSYNC.COLLECTIVE R15, `(.L_x_8986) ;  /* 0x000000000f087348 */ /* 0x000fea0003c00000 */
[----:B------:R0:W1:Y:S02]  /*f4a0*/  SHFL.IDX P6, R14, R13, R12, R11 ;  /* 0x0000000c0d0e7389 */ /* 0x00006400000c000b */
[----:B01----:R-:W-:Y:S01]  /*f4b0*/  ENDCOLLECTIVE ;  /* 0x000000000000791b */ /* 0x003fe20003800000 */
.L_x_8986:
        /* <DEDUP_REMOVED lines=13> */
.L_x_8987:
[----:B------:R-:W-:Y:S01]  /*f590*/  MOV R5, R10 ;  /* 0x0000000a00057202 */ /* 0x000fe20000000f00 */
[----:B------:R-:W-:Y:S02]  /*f5a0*/  IMAD.MOV.U32 R13, RZ, RZ, R7 ;  /* 0x000000ffff0d7224 */ /* 0x000fe400078e0007 */
[----:B------:R-:W-:Y:S02]  /*f5b0*/  IMAD.MOV.U32 R12, RZ, RZ, 0x4 ;  /* 0x00000004ff0c7424 */ /* 0x000fe400078e00ff */
[----:B------:R-:W-:-:S07]  /*f5c0*/  IMAD.MOV.U32 R4, RZ, RZ, R14 ;  /* 0x000000ffff047224 */ /* 0x000fce00078e000e */
[----:B------:R-:W-:Y:S05]  /*f5d0*/  WARPSYNC.COLLECTIVE R15, `(.L_x_8988) ;  /* 0x000000000f087348 */ /* 0x000fea0003c00000 */
[----:B------:R0:W1:Y:S02]  /*f5e0*/  SHFL.IDX P6, R14, R13, R12, R11 ;  /* 0x0000000c0d0e7389 */ /* 0x00006400000c000b */
[----:B01----:R-:W-:Y:S01]  /*f5f0*/  ENDCOLLECTIVE ;  /* 0x000000000000791b */ /* 0x003fe20003800000 */
.L_x_8988:
        /* <DEDUP_REMOVED lines=15> */
.L_x_8989:
[----:B------:R-:W-:Y:S02]  /*f6f0*/  IMAD.MOV.U32 R13, RZ, RZ, R7 ;  /* 0x000000ffff0d7224 */ /* 0x000fe400078e0007 */
[----:B------:R-:W-:Y:S01]  /*f700*/  IMAD.MOV.U32 R12, RZ, RZ, 0x5 ;  /* 0x00000005ff0c7424 */ /* 0x000fe200078e00ff */
[----:B------:R-:W-:-:S07]  /*f710*/  MOV R4, R14 ;  /* 0x0000000e00047202 */ /* 0x000fce0000000f00 */
[----:B------:R-:W-:Y:S05]  /*f720*/  WARPSYNC.COLLECTIVE R15, `(.L_x_8990) ;  /* 0x000000000f087348 */ /* 0x000fea0003c00000 */
[----:B------:R0:W1:Y:S02]  /*f730*/  SHFL.IDX P6, R14, R13, R12, R11 ;  /* 0x0000000c0d0e7389 */ /* 0x00006400000c000b */
[----:B01----:R-:W-:Y:S01]  /*f740*/  ENDCOLLECTIVE ;  /* 0x000000000000791b */ /* 0x003fe20003800000 */
.L_x_8990:
        /* <DEDUP_REMOVED lines=12> */
.L_x_8991:
[----:B------:R-:W-:Y:S01]  /*f810*/  @!P2 LEA R35, R19, UR47, 0x1 ;  /* 0x0000002f1323ac11 */ /* 0x000fe2000f8e08ff */
[----:B------:R-:W-:Y:S02]  /*f820*/  IMAD.MOV.U32 R5, RZ, RZ, R10 ;  /* 0x000000ffff057224 */ /* 0x000fe400078e000a */
[----:B------:R-:W-:Y:S02]  /*f830*/  IMAD.MOV.U32 R13, RZ, RZ, R7 ;  /* 0x000000ffff0d7224 */ /* 0x000fe400078e0007 */
[----:B------:R-:W-:Y:S01]  /*f840*/  IMAD.MOV.U32 R12, RZ, RZ, 0x6 ;  /* 0x00000006ff0c7424 */ /* 0x000fe200078e00ff */
[----:B------:R-:W-:-:S07]  /*f850*/  MOV R4, R14 ;  /* 0x0000000e00047202 */ /* 0x000fce0000000f00 */
[----:B------:R-:W-:Y:S05]  /*f860*/  WARPSYNC.COLLECTIVE R15, `(.L_x_8992) ;  /* 0x000000000f087348 */ /* 0x000fea0003c00000 */
[----:B------:R0:W1:Y:S02]  /*f870*/  SHFL.IDX P6, R14, R13, R12, R11 ;  /* 0x0000000c0d0e7389 */ /* 0x00006400000c000b */
[----:B01----:R-:W-:Y:S01]  /*f880*/  ENDCOLLECTIVE ;  /* 0x000000000000791b */ /* 0x003fe20003800000 */
.L_x_8992:
[----:B------:R-:W-:-:S04]  /*f890*/  @!P2 IMAD.WIDE.U32 R8, R26, 0x2, R4 ;  /* 0x000000021a08a825 */ /* 0x000fc800078e0004 */
[----:B------:R-:W-:Y:S01]  /*f8a0*/  VIADD R5, R3, 0x60 ;  /* 0x0000006003057836 */ /* 0x000fe20000000000 */
        /* <DEDUP_REMOVED lines=8> */
[----:B0-----:R-:W-:Y:S05]  /*f930*/  WARPSYNC.COLLECTIVE R15, `(.L_x_8993) ;  /* 0x000000000f087348 */ /* 0x001fea0003c00000 */
[----:B------:R1:W2:Y:S02]  /*f940*/  SHFL.IDX P6, R14, R13, R12, R11 ;  /* 0x0000000c0d0e7389 */ /* 0x0002a400000c000b */
[----:B012---:R-:W-:Y:S01]  /*f950*/  ENDCOLLECTIVE ;  /* 0x000000000000791b */ /* 0x007fe20003800000 */
.L_x_8993:
[----:B------:R-:W-:Y:S01]  /*f960*/  @!P2 LEA R21, R19, UR47, 0x1 ;  /* 0x0000002f1315ac11 */ /* 0x000fe2000f8e08ff */
[----:B------:R-:W-:Y:S02]  /*f970*/  IMAD.MOV.U32 R13, RZ, RZ, R7 ;  /* 0x000000ffff0d7224 */ /* 0x000fe400078e0007 */
[----:B------:R-:W-:Y:S02]  /*f980*/  IMAD.MOV.U32 R12, RZ, RZ, 0x7 ;  /* 0x00000007ff0c7424 */ /* 0x000fe400078e00ff */
[----:B------:R-:W-:-:S07]  /*f990*/  IMAD.MOV.U32 R4, RZ, RZ, R14 ;  /* 0x000000ffff047224 */ /* 0x000fce00078e000e */
[----:B------:R-:W-:Y:S05]  /*f9a0*/  WARPSYNC.COLLECTIVE R15, `(.L_x_8994) ;  /* 0x000000000f087348 */ /* 0x000fea0003c00000 */
[----:B------:R0:W1:Y:S02]  /*f9b0*/  SHFL.IDX P6, R14, R13, R12, R11 ;  /* 0x0000000c0d0e7389 */ /* 0x00006400000c000b */
[----:B01----:R-:W-:Y:S01]  /*f9c0*/  ENDCOLLECTIVE ;  /* 0x000000000000791b */ /* 0x003fe20003800000 */
.L_x_8994:
        /* <DEDUP_REMOVED lines=11> */
.L_x_8995:
[----:B------:R-:W-:Y:S05]  /*fa80*/  BRA `(.L_x_8996) ;  /* 0xffffffcc00187947 */ /* 0x000fea000383ffff */
.L_x_8927:
[----:B0-----:R-:W-:-:S04]  /*fa90*/  MOV R3, UR47 ;  /* 0x0000002f00037c02 */ /* 0x001fc80008000f00 */
[----:B------:R0:W1:Y:S03]  /*faa0*/  SYNCS.PHASECHK.TRANS64.TRYWAIT P0, [R3+URZ+0x28820], R0 ;  /* 0x02882000030075a7 */ /* 0x000066000800017f */
[----:B-1----:R-:W-:Y:S05]  /*fab0*/  @!P0 NANOSLEEP.SYNCS 0x989680 ;  /* 0x009896800000895d */ /* 0x002fea0003900000 */
[----:B------:R-:W1:Y:S02]  /*fac0*/  @!P0 SYNCS.PHASECHK.TRANS64 P0, [R3+URZ+0x28820], R0 ;  /* 0x02882000030085a7 */ /* 0x000e64000800007f */
[----:B-1----:R-:W-:Y:S05]  /*fad0*/  @!P0 BRA `(.L_x_8927) ;  /* 0xfffffffc00ec8947 */ /* 0x002fea000383ffff */
[----:B------:R-:W-:Y:S05]  /*fae0*/  BRA `(.L_x_8997) ;  /* 0xffffffcc00647947 */ /* 0x000fea000383ffff */
.L_x_8931:
[----:B0-----:R0:W1:Y:S02]  /*faf0*/  SYNCS.PHASECHK.TRANS64.TRYWAIT P0, [R34+URZ+0x28840], R3 ;  /* 0x02884003220075a7 */ /* 0x001064000800017f */
[----:B-1----:R-:W-:Y:S05]  /*fb00*/  @!P0 NANOSLEEP.SYNCS 0x989680 ;  /* 0x009896800000895d */ /* 0x002fea0003900000 */
[----:B------:R-:W1:Y:S02]  /*fb10*/  @!P0 SYNCS.PHASECHK.TRANS64 P0, [R34+URZ+0x28840], R3 ;  /* 0x02884003220085a7 */ /* 0x000e64000800007f */
[----:B-1----:R-:W-:Y:S05]  /*fb20*/  @!P0 BRA `(.L_x_8931) ;  /* 0xfffffffc00f08947 */ /* 0x002fea000383ffff */
[----:B------:R-:W-:Y:S05]  /*fb30*/  BRA `(.L_x_8998) ;  /* 0xffffffd000247947 */ /* 0x000fea000383ffff */
.L_x_8932:
        /* <DEDUP_REMOVED lines=8> */
.L_x_9000:
[----:B------:R-:W-:Y:S05]  /*fbc0*/  BSYNC B1 ;  /* 0x0000000000017941 */ /* 0x000fea0003800000 */
.L_x_8999:
[----:B------:R-:W-:Y:S01]  /*fbd0*/  MOV R13, R6 ;  /* 0x00000006000d7202 */ /* 0x000fe20000000f00 */
[----:B------:R-:W-:Y:S01]  /*fbe0*/  IMAD.MOV.U32 R12, RZ, RZ, RZ ;  /* 0x000000ffff0c7224 */ /* 0x000fe200078e00ff */
[----:B------:R-:W-:Y:S01]  /*fbf0*/  LEA R4, R4, UR47, 0x1 ;  /* 0x0000002f04047c11 */ /* 0x000fe2000f8e08ff */
[----:B------:R-:W-:Y:S02]  /*fc00*/  IMAD.MOV.U32 R11, RZ, RZ, 0x181f ;  /* 0x0000181fff0b7424 */ /* 0x000fe400078e00ff */
[----:B------:R-:W-:Y:S02]  /*fc10*/  IMAD.MOV.U32 R15, RZ, RZ, -0x1 ;  /* 0xffffffffff0f7424 */ /* 0x000fe400078e00ff */
[----:B------:R-:W-:Y:S02]  /*fc20*/  IMAD.MOV.U32 R0, RZ, RZ, R14 ;  /* 0x000000ffff007224 */ /* 0x000fe400078e000e */
[----:B------:R-:W-:-:S07]  /*fc30*/  IMAD.SHL.U32 R3, R26, 0x2, RZ ;  /* 0x000000021a037824 */ /* 0x000fce00078e00ff */
[----:B------:R-:W-:Y:S05]  /*fc40*/  WARPSYNC.COLLECTIVE R15, `(.L_x_9001) ;  /* 0x000000000f087348 */ /* 0x000fea0003c00000 */
[----:B------:R0:W1:Y:S02]  /*fc50*/  SHFL.IDX P6, R14, R13, R12, R11 ;  /* 0x0000000c0d0e7389 */ /* 0x00006400000c000b */
[----:B01----:R-:W-:Y:S01]  /*fc60*/  ENDCOLLECTIVE ;  /* 0x000000000000791b */ /* 0x003fe20003800000 */
.L_x_9001:
[----:B------:R-:W-:Y:S01]  /*fc70*/  MOV R13, R5 ;  /* 0x00000005000d7202 */ /* 0x000fe20000000f00 */
        /* <DEDUP_REMOVED lines=12> */
.L_x_9002:
[----:B------:R-:W-:Y:S02]  /*fd40*/  IMAD.MOV.U32 R13, RZ, RZ, R6 ;  /* 0x000000ffff0d7224 */ /* 0x000fe400078e0006 */
[----:B------:R-:W-:-:S07]  /*fd50*/  IMAD.MOV.U32 R0, RZ, RZ, R14 ;  /* 0x000000ffff007224 */ /* 0x000fce00078e000e */
[----:B------:R-:W-:Y:S05]  /*fd60*/  WARPSYNC.COLLECTIVE R15, `(.L_x_9003) ;  /* 0x000000000f087348 */ /* 0x000fea0003c00000 */
[----:B------:R0:W1:Y:S02]  /*fd70*/  SHFL.IDX P6, R14, R13, R12, R11 ;  /* 0x0000000c0d0e7389 */ /* 0x00006400000c000b */
[----:B01----:R-:W-:Y:S01]  /*fd80*/  ENDCOLLECTIVE ;  /* 0x000000000000791b */ /* 0x003fe20003800000 */
.L_x_9003:
        /* <DEDUP_REMOVED lines=14> */
.L_x_9004:
[----:B------:R-:W-:Y:S01]  /*fe70*/  MOV R13, R6 ;  /* 0x00000006000d7202 */ /* 0x000fe20000000f00 */
[----:B------:R-:W-:-:S07]  /*fe80*/  IMAD.MOV.U32 R7, RZ, RZ, R14 ;  /* 0x000000ffff077224 */ /* 0x000fce00078e000e */
[----:B------:R-:W-:Y:S05]  /*fe90*/  WARPSYNC.COLLECTIVE R15, `(.L_x_9005) ;  /* 0x000000000f087348 */ /* 0x000fea0003c00000 */
[----:B------:R0:W1:Y:S02]  /*fea0*/  SHFL.IDX P6, R14, R13, R12, R11 ;  /* 0x0000000c0d0e7389 */ /* 0x00006400000c000b */
[----:B01----:R-:W-:Y:S01]  /*feb0*/  ENDCOLLECTIVE ;  /* 0x000000000000791b */ /* 0x003fe20003800000 */
.L_x_9005:
        /* <DEDUP_REMOVED lines=13> */
.L_x_9006:
[----:B------:R-:W-:Y:S01]  /*ff90*/  IMAD.MOV.U32 R13, RZ, RZ, R6 ;  /* 0x000000ffff0d7224 */ /* 0x000fe200078e0006 */
[----:B------:R-:W-:-:S07]  /*ffa0*/  MOV R0, R14 ;  /* 0x0000000e00007202 */ /* 0x000fce0000000f00 */
[----:B------:R-:W-:Y:S05]  /*ffb0*/  WARPSYNC.COLLECTIVE R15, `(.L_x_9007) ;  /* 0x000000000f087348 */ /* 0x000fea0003c00000 */
[----:B------:R0:W1:Y:S02]  /*ffc0*/  SHFL.IDX P6, R14, R13, R12, R11 ;  /* 0x0000000c0d0e7389 */ /* 0x00006400000c000b */
[----:B01----:R-:W-:Y:S01]  /*ffd0*/  ENDCOLLECTIVE ;  /* 0x000000000000791b */ /* 0x003fe20003800000 */
.L_x_9007:
[----:B------:R-:W-:Y:S01]  /*ffe0*/  IMAD.MOV.U32 R13, RZ, RZ, R5 ;  /* 0x000000ffff0d7224 */ /* 0x000fe200078e0005 */
[----:B------:R-:W-:Y:S01]  /*fff0*/  MOV R12, 0x4 ;  /* 0x00000004000c7802 */ /* 0x000fe20000000f00 */
        /* <DEDUP_REMOVED lines=12> */
.L_x_9008:
[----:B------:R-:W-:Y:S02]  /*100c0*/  IMAD.MOV.U32 R13, RZ, RZ, R6 ;  /* 0x000000ffff0d7224 */ /* 0x000fe400078e0006 */
[----:B------:R-:W-:-:S07]  /*100d0*/  IMAD.MOV.U32 R0, RZ, RZ, R14 ;  /* 0x000000ffff007224 */ /* 0x000fce00078e000e */
[----:B------:R-:W-:Y:S05]  /*100e0*/  WARPSYNC.COLLECTIVE R15, `(.L_x_9009) ;  /* 0x000000000f087348 */ /* 0x000fea0003c00000 */
[----:B------:R0:W1:Y:S02]  /*100f0*/  SHFL.IDX P6, R14, R13, R12, R11 ;  /* 0x0000000c0d0e7389 */ /* 0x00006400000c000b */
[----:B01----:R-:W-:Y:S01]  /*10100*/  ENDCOLLECTIVE ;  /* 0x000000000000791b */ /* 0x003fe20003800000 */
.L_x_9009:
        /* <DEDUP_REMOVED lines=14> */
.L_x_9010:
[----:B------:R-:W-:Y:S01]  /*101f0*/  MOV R13, R6 ;  /* 0x00000006000d7202 */ /* 0x000fe20000000f00 */
[----:B------:R-:W-:-:S07]  /*10200*/  IMAD.MOV.U32 R7, RZ, RZ, R14 ;  /* 0x000000ffff077224 */ /* 0x000fce00078e000e */
[----:B------:R-:W-:Y:S05]  /*10210*/  WARPSYNC.COLLECTIVE R15, `(.L_x_9011) ;  /* 0x000000000f087348 */ /* 0x000fea0003c00000 */
[----:B------:R0:W1:Y:S02]  /*10220*/  SHFL.IDX P6, R14, R13, R12, R11 ;  /* 0x0000000c0d0e7389 */ /* 0x00006400000c000b */
[----:B01----:R-:W-:Y:S01]  /*10230*/  ENDCOLLECTIVE ;  /* 0x000000000000791b */ /* 0x003fe20003800000 */
.L_x_9011:
        /* <DEDUP_REMOVED lines=13> */
.L_x_9012:
[----:B------:R-:W-:Y:S01]  /*10310*/  IMAD.MOV.U32 R13, RZ, RZ, R6 ;  /* 0x000000ffff0d7224 */ /* 0x000fe200078e0006 */
[----:B------:R-:W-:-:S07]  /*10320*/  MOV R0, R14 ;  /* 0x0000000e00007202 */ /* 0x000fce0000000f00 */
[----:B------:R-:W-:Y:S05]  /*10330*/  WARPSYNC.COLLECTIVE R15, `(.L_x_9013) ;  /* 0x000000000f087348 */ /* 0x000fea0003c00000 */
[----:B------:R0:W1:Y:S02]  /*10340*/  SHFL.IDX P6, R14, R13, R12, R11 ;  /* 0x0000000c0d0e7389 */ /* 0x00006400000c000b */
[----:B01----:R-:W-:Y:S01]  /*10350*/  ENDCOLLECTIVE ;  /* 0x000000000000791b */ /* 0x003fe20003800000 */
.L_x_9013:
        /* <DEDUP_REMOVED lines=14> */
.L_x_9014:
[----:B------:R-:W-:Y:S02]  /*10440*/  IMAD.MOV.U32 R13, RZ, RZ, R6 ;  /* 0x000000ffff0d7224 */ /* 0x000fe400078e0006 */
[----:B------:R-:W-:-:S07]  /*10450*/  IMAD.MOV.U32 R5, RZ, RZ, R14 ;  /* 0x000000ffff057224 */ /* 0x000fce00078e000e */
[----:B------:R-:W-:Y:S05]  /*10460*/  WARPSYNC.COLLECTIVE R15, `(.L_x_9015) ;  /* 0x000000000f087348 */ /* 0x000fea0003c00000 */
[----:B------:R0:W1:Y:S02]  /*10470*/  SHFL.IDX P6, R14, R13, R12, R11 ;  /* 0x0000000c0d0e7389 */ /* 0x00006400000c000b */
[----:B01----:R-:W-:Y:S01]  /*10480*/  ENDCOLLECTIVE ;  /* 0x000000000000791b */ /* 0x003fe20003800000 */
.L_x_9015:
[----:B------:R-:W-:Y:S01]  /*10490*/  IMAD.MOV.U32 R6, RZ, RZ, R14 ;  /* 0x000000ffff067224 */ /* 0x000fe200078e000e */
[----:B------:R-:W-:Y:S06]  /*104a0*/  BRA `(.L_x_9016) ;  /* 0xffffffc800f87947 */ /* 0x000fec000383ffff */
.L_x_8937:
[----:B---3--:R3:W4:Y:S02]  /*104b0*/  SYNCS.PHASECHK.TRANS64.TRYWAIT P0, [R0+URZ+0x28860], R5 ;  /* 0x02886005000075a7 */ /* 0x008724000800017f */
[----:B----4-:R-:W-:Y:S05]  /*104c0*/  @!P0 NANOSLEEP.SYNCS 0x989680 ;  /* 0x009896800000895d */ /* 0x010fea0003900000 */
[----:B------:R-:W4:Y:S02]  /*104d0*/  @!P0 SYNCS.PHASECHK.TRANS64 P0, [R0+URZ+0x28860], R5 ;  /* 0x02886005000085a7 */ /* 0x000f24000800007f */
[----:B----4-:R-:W-:Y:S05]  /*104e0*/  @!P0 BRA `(.L_x_8937) ;  /* 0xfffffffc00f08947 */ /* 0x010fea000383ffff */
[----:B------:R-:W-:Y:S05]  /*104f0*/  BRA `(.L_x_9017) ;  /* 0xffffffcc00507947 */ /* 0x000fea000383ffff */
.L_x_8938:
[----:B------:R-:W-:Y:S01]  /*10500*/  BSSY B1, `(.L_x_9018) ;  /* 0x0000008000017945 */ /* 0x000fe20003800000 */
[----:B0-----:R-:W-:Y:S01]  /*10510*/  MOV R13, R2 ;  /* 0x00000002000d7202 */ /* 0x001fe20000000f00 */
[----:B------:R-:W-:Y:S02]  /*10520*/  IMAD.MOV.U32 R12, RZ, RZ, RZ ;  /* 0x000000ffff0c7224 */ /* 0x000fe400078e00ff */
[----:B------:R-:W-:Y:S02]  /*10530*/  IMAD.MOV.U32 R11, RZ, RZ, 0x181f ;  /* 0x0000181fff0b7424 */ /* 0x000fe400078e00ff */
[----:B------:R-:W-:-:S07]  /*10540*/  IMAD.MOV.U32 R15, RZ, RZ, -0x1 ;  /* 0xffffffffff0f7424 */ /* 0x000fce00078e00ff */
[----:B--23--:R-:W-:Y:S05]  /*10550*/  WARPSYNC.COLLECTIVE R15, `(.L_x_9019) ;  /* 0x000000000f087348 */ /* 0x00cfea0003c00000 */
[----:B------:R0:W1:Y:S02]  /*10560*/  SHFL.IDX P6, R14, R13, R12, R11 ;  /* 0x0000000c0d0e7389 */ /* 0x00006400000c000b */
[----:B0123--:R-:W-:Y:S01]  /*10570*/  ENDCOLLECTIVE ;  /* 0x000000000000791b */ /* 0x00ffe20003800000 */
.L_x_9019:
[----:B------:R-:W-:Y:S05]  /*10580*/  BSYNC B1 ;  /* 0x0000000000017941 */ /* 0x000fea0003800000 */
.L_x_9018:
[----:B------:R-:W-:Y:S01]  /*10590*/  MOV R13, R16 ;  /* 0x00000010000d7202 */ /* 0x000fe20000000f00 */
[----:B------:R-:W-:Y:S01]  /*105a0*/  IMAD.MOV.U32 R12, RZ, RZ, RZ ;  /* 0x000000ffff0c7224 */ /* 0x000fe200078e00ff */
[----:B------:R-:W-:Y:S01]  /*105b0*/  LEA R7, R7, UR47, 0x1 ;  /* 0x0000002f07077c11 */ /* 0x000fe2000f8e08ff */
[----:B------:R-:W-:Y:S02]  /*105c0*/  IMAD.MOV.U32 R11, RZ, RZ, 0x181f ;  /* 0x0000181fff0b7424 */ /* 0x000fe400078e00ff */
[----:B------:R-:W-:Y:S02]  /*105d0*/  IMAD.MOV.U32 R15, RZ, RZ, -0x1 ;  /* 0xffffffffff0f7424 */ /* 0x000fe400078e00ff */
[----:B------:R-:W-:-:S07]  /*105e0*/  IMAD.MOV.U32 R5, RZ, RZ, R14 ;  /* 0x000000ffff057224 */ /* 0x000fce00078e000e */
[----:B------:R-:W-:Y:S05]  /*105f0*/  WARPSYNC.COLLECTIVE R15, `(.L_x_9020) ;  /* 0x000000000f087348 */ /* 0x000fea0003c00000 */
[----:B------:R0:W1:Y:S02]  /*10600*/  SHFL.IDX P6, R14, R13, R12, R11 ;  /* 0x0000000c0d0e7389 */ /* 0x00006400000c000b */
[----:B01----:R-:W-:Y:S01]  /*10610*/  ENDCOLLECTIVE ;  /* 0x000000000000791b */ /* 0x003fe20003800000 */
.L_x_9020:
[----:B------:R-:W-:Y:S01]  /*10620*/  MOV R13, R2 ;  /* 0x00000002000d7202 */ /* 0x000fe20000000f00 */
[----:B------:R-:W-:Y:S01]  /*10630*/  IMAD.MOV.U32 R12, RZ, RZ, 0x1 ;  /* 0x00000001ff0c7424 */ /* 0x000fe200078e00ff */
[----:B------:R-:W-:-:S13]  /*10640*/  IADD3 R4, P0, R14, R3, RZ ;  /* 0x000000030e047210 */ /* 0x000fda0007f1e0ff */
[----:B------:R-:W-:Y:S05]  /*10650*/  WARPSYNC.COLLECTIVE R15, `(.L_x_9021) ;  /* 0x000000000f087348 */ /* 0x000fea0003c00000 */
[----:B------:R0:W1:Y:S02]  /*10660*/  SHFL.IDX P6, R14, R13, R12, R11 ;  /* 0x0000000c0d0e7389 */ /* 0x00006400000c000b */
[----:B01----:R-:W-:Y:S01]  /*10670*/  ENDCOLLECTIVE ;  /* 0x000000000000791b */ /* 0x003fe20003800000 */
.L_x_9021:
        /* <DEDUP_REMOVED lines=12> */
.L_x_9022:
        /* <DEDUP_REMOVED lines=10> */
.L_x_9023:
        /* <DEDUP_REMOVED lines=12> */
.L_x_9024:
        /* <DEDUP_REMOVED lines=10> */
.L_x_9025:
        /* <DEDUP_REMOVED lines=12> */
.L_x_9026:
        /* <DEDUP_REMOVED lines=10> */
.L_x_9027:
        /* <DEDUP_REMOVED lines=12> */
.L_x_9028:
        /* <DEDUP_REMOVED lines=10> */
.L_x_9029:
        /* <DEDUP_REMOVED lines=12> */
.L_x_9030:
        /* <DEDUP_REMOVED lines=10> */
.L_x_9031:
        /* <DEDUP_REMOVED lines=12> */
.L_x_9032:
        /* <DEDUP_REMOVED lines=10> */
.L_x_9033:
        /* <DEDUP_REMOVED lines=12> */
.L_x_9034:
[----:B------:R-:W-:Y:S01]  /*10f80*/  @!PT LDS RZ, [RZ] ;  /* 0x00000000fffff984 */ /* 0x000fe20000000800 */
[----:B------:R-:W-:Y:S01]  /*10f90*/  @!PT LDS RZ, [RZ] ;  /* 0x00000000fffff984 */ /* 0x000fe20000000800 */
[----:B------:R-:W-:Y:S01]  /*10fa0*/  @!PT LDS RZ, [RZ] ;  /* 0x00000000fffff984 */ /* 0x000fe20000000800 */
[----:B------:R0:W-:Y:S01]  /*10fb0*/  LDGSTS.E.BYPASS.LTC128B.128 [R7+0x7400], desc[UR44][R4.64+0x80], !P0 ;  /* 0x0740008004077fae */ /* 0x0001e2000c101d6c */
[----:B------:R-:W-:Y:S05]  /*10fc0*/  BRA `(.L_x_9035) ;  /* 0xffffffc400987947 */ /* 0x000fea000383ffff */
.L_x_8944:
[----:B0-----:R0:W1:Y:S02]  /*10fd0*/  SYNCS.PHASECHK.TRANS64.TRYWAIT P0, [R0+URZ+0x28860], R5 ;  /* 0x02886005000075a7 */ /* 0x001064000800017f */
[----:B-1----:R-:W-:Y:S05]  /*10fe0*/  @!P0 NANOSLEEP.SYNCS 0x989680 ;  /* 0x009896800000895d */ /* 0x002fea0003900000 */
[----:B------:R-:W1:Y:S02]  /*10ff0*/  @!P0 SYNCS.PHASECHK.TRANS64 P0, [R0+URZ+0x28860], R5 ;  /* 0x02886005000085a7 */ /* 0x000e64000800007f */
[----:B-1----:R-:W-:Y:S05]  /*11000*/  @!P0 BRA `(.L_x_8944) ;  /* 0xfffffffc00f08947 */ /* 0x002fea000383ffff */
[----:B------:R-:W-:Y:S05]  /*11010*/  BRA `(.L_x_9036) ;  /* 0xffffffc800807947 */ /* 0x000fea000383ffff */
.L_x_8945:
        /* <DEDUP_REMOVED lines=8> */
.L_x_9038:
[----:B------:R-:W-:Y:S05]  /*110a0*/  BSYNC B0 ;  /* 0x0000000000007941 */ /* 0x000fea0003800000 */
.L_x_9037:
        /* <DEDUP_REMOVED lines=9> */
.L_x_9039:
[----:B------:R-:W-:Y:S02]  /*11140*/  ULDC UR4, c[0x0][0x2f4] ;  /* 0x0000bd0000047ab9 */ /* 0x000fe40000000800 */
[----:B------:R-:W-:Y:S02]  /*11150*/  ISETP.GE.AND P0, PT, R25, UR4, PT ;  /* 0x0000000419007c0c */ /* 0x000fe4000bf06270 */
[----:B------:R-:W-:Y:S02]  /*11160*/  ISETP.GE.AND P1, PT, R26, UR4, PT ;  /* 0x000000041a007c0c */ /* 0x000fe4000bf26270 */
[C---:B------:R-:W-:Y:S02]  /*11170*/  ISETP.LT.OR P3, PT, R28.reuse, 0x1, P0 ;  /* 0x000000011c00780c */ /* 0x040fe40000761670 */
[----:B------:R-:W-:Y:S01]  /*11180*/  ISETP.LT.OR P2, PT, R28, 0x1, P1 ;  /* 0x000000011c00780c */ /* 0x000fe20000f41670 */
[----:B------:R-:W-:Y:S01]  /*11190*/  IMAD.MOV.U32 R13, RZ, RZ, R2 ;  /* 0x000000ffff0d7224 */ /* 0x000fe200078e0002 */
[----:B------:R-:W-:Y:S01]  /*111a0*/  MOV R12, 0x1 ;  /* 0x00000001000c7802 */ /* 0x000fe20000000f00 */
[----:B------:R-:W-:-:S10]  /*111b0*/  IMAD.MOV.U32 R4, RZ, RZ, R14 ;  /* 0x000000ffff047224 */ /* 0x000fd400078e000e */
[----:B------:R-:W-:Y:S05]  /*111c0*/  WARPSYNC.COLLECTIVE R15, `(.L_x_9040) ;  /* 0x000000000f087348 */ /* 0x000fea0003c00000 */
[----:B------:R0:W1:Y:S02]  /*111d0*/  SHFL.IDX P6, R14, R13, R12, R11 ;  /* 0x0000000c0d0e7389 */ /* 0x00006400000c000b */
[----:B01----:R-:W-:Y:S01]  /*111e0*/  ENDCOLLECTIVE ;  /* 0x000000000000791b */ /* 0x003fe20003800000 */
.L_x_9040:
        /* <DEDUP_REMOVED lines=13> */
.L_x_9041:
[----:B------:R-:W-:Y:S01]  /*112c0*/  IMAD.MOV.U32 R5, RZ, RZ, R19 ;  /* 0x000000ffff057224 */ /* 0x000fe200078e0013 */
[----:B------:R-:W-:Y:S01]  /*112d0*/  MOV R13, R2 ;  /* 0x00000002000d7202 */ /* 0x000fe20000000f00 */
[----:B------:R-:W-:Y:S02]  /*112e0*/  IMAD.MOV.U32 R12, RZ, RZ, 0x2 ;  /* 0x00000002ff0c7424 */ /* 0x000fe400078e00ff */
[----:B------:R-:W-:-:S07]  /*112f0*/  IMAD.MOV.U32 R4, RZ, RZ, R14 ;  /* 0x000000ffff047224 */ /* 0x000fce00078e000e */
[----:B------:R-:W-:Y:S05]  /*11300*/  WARPSYNC.COLLECTIVE R15, `(.L_x_9042) ;  /* 0x000000000f087348 */ /* 0x000fea0003c00000 */
[----:B------:R0:W1:Y:S02]  /*11310*/  SHFL.IDX P6, R14, R13, R12, R11 ;  /* 0x0000000c0d0e7389 */ /* 0x00006400000c000b */
[----:B01----:R-:W-:Y:S01]  /*11320*/  ENDCOLLECTIVE ;  /* 0x000000000000791b */ /* 0x003fe20003800000 */
.L_x_9042:
        /* <DEDUP_REMOVED lines=13> */
.L_x_9043:
[----:B------:R-:W-:Y:S02]  /*11400*/  IMAD.MOV.U32 R5, RZ, RZ, R23 ;  /* 0x000000ffff057224 */ /* 0x000fe400078e0017 */
[----:B------:R-:W-:Y:S02]  /*11410*/  IMAD.MOV.U32 R13, RZ, RZ, R2 ;  /* 0x000000ffff0d7224 */ /* 0x000fe400078e0002 */
[----:B------:R-:W-:Y:S02]  /*11420*/  IMAD.MOV.U32 R12, RZ, RZ, 0x3 ;  /* 0x00000003ff0c7424 */ /* 0x000fe400078e00ff */
[----:B------:R-:W-:-:S07]  /*11430*/  IMAD.MOV.U32 R22, RZ, RZ, R14 ;  /* 0x000000ffff167224 */ /* 0x000fce00078e000e */
[----:B------:R-:W-:Y:S05]  /*11440*/  WARPSYNC.COLLECTIVE R15, `(.L_x_9044) ;  /* 0x000000000f087348 */ /* 0x000fea0003c00000 */
[----:B------:R0:W1:Y:S02]  /*11450*/  SHFL.IDX P6, R14, R13, R12, R11 ;  /* 0x0000000c0d0e7389 */ /* 0x00006400000c000b */
[----:B01----:R-:W-:Y:S01]  /*11460*/  ENDCOLLECTIVE ;  /* 0x000000000000791b */ /* 0x003fe20003800000 */
.L_x_9044:
[----:B------:R-:W-:-:S05]  /*11470*/  MOV R4, R22 ;  /* 0x0000001600047202 */ /* 0x000fca0000000f00 */
[----:B------:R-:W-:-:S05]  /*11480*/  IMAD.WIDE.U32 R4, R26, 0x2, R4 ;  /* 0x000000021a047825 */ /* 0x000fca00078e0004 */
[----:B------:R-:W-:Y:S01]  /*11490*/  @!PT LDS RZ, [RZ] ;  /* 0x00000000fffff984 */ /* 0x000fe20000000800 */
[----:B------:R-:W-:Y:S01]  /*114a0*/  @!PT LDS RZ, [RZ] ;  /* 0x00000000fffff984 */ /* 0x000fe20000000800 */
[----:B------:R-:W-:Y:S01]  /*114b0*/  @!PT LDS RZ, [RZ] ;  /* 0x00000000fffff984 */ /* 0x000fe20000000800 */
[----:B------:R0:W-:Y:S01]  /*114c0*/  LDGSTS.E.BYPASS.LTC128B.128 [R3+0x1400], desc[UR44][R4.64], !P2 ;  /* 0x0140000004037fae */ /* 0x0001e2000d101d6c */
[----:B------:R-:W-:Y:S02]  /*114d0*/  MOV R13, R16 ;  /* 0x00000010000d7202 */ /* 0x000fe40000000f00 */
[C---:B------:R-:W-:Y:S01]  /*114e0*/  ISETP.LT.OR P2, PT, R28.reuse, 0x31, P1 ;  /* 0x000000311c00780c */ /* 0x040fe20000f41670 */
[----:B------:R0:W-:Y:S01]  /*114f0*/  LDGSTS.E.BYPASS.LTC128B.128 [R3+0x5400], desc[UR44][R4.64+0x80], !P3 ;  /* 0x0540008004037fae */ /* 0x0001e2000d901d6c */
[----:B------:R-:W-:Y:S01]  /*11500*/  ISETP.LT.OR P3, PT, R28, 0x31, P0 ;  /* 0x000000311c00780c */ /* 0x000fe20000761670 */
[----:B------:R-:W-:-:S12]  /*11510*/  IMAD.MOV.U32 R21, RZ, RZ, R14 ;  /* 0x000000ffff157224 */ /* 0x000fd800078e000e */
[----:B0-----:R-:W-:Y:S05]  /*11520*/  WARPSYNC.COLLECTIVE R15, `(.L_x_9045) ;  /* 0x000000000f087348 */ /* 0x001fea0003c00000 */
[----:B------:R1:W2:Y:S02]  /*11530*/  SHFL.IDX P6, R14, R13, R12, R11 ;  /* 0x0000000c0d0e7389 */ /* 0x0002a400000c000b */
[----:B012---:R-:W-:Y:S01]  /*11540*/  ENDCOLLECTIVE ;  /* 0x000000000000791b */ /* 0x007fe20003800000 */
.L_x_9045:
[----:B------:R-:W-:Y:S02]  /*11550*/  IMAD.MOV.U32 R5, RZ, RZ, R21 ;  /* 0x000000ffff057224 */ /* 0x000fe400078e0015 */
[----:B------:R-:W-:Y:S01]  /*11560*/  IMAD.MOV.U32 R13, RZ, RZ, R2 ;  /* 0x000000ffff0d7224 */ /* 0x000fe200078e0002 */
[----:B------:R-:W-:Y:S01]  /*11570*/  MOV R12, 0x4 ;  /* 0x00000004000c7802 */ /* 0x000fe20000000f00 */
[----:B------:R-:W-:-:S07]  /*11580*/  IMAD.MOV.U32 R20, RZ, RZ, R14 ;  /* 0x000000ffff147224 */ /* 0x000fce00078e000e */
[----:B------:R-:W-:Y:S05]  /*11590*/  WARPSYNC.COLLECTIVE R15, `(.L_x_9046) ;  /* 0x000000000f087348 */ /* 0x000fea0003c00000 */
[----:B------:R0:W1:Y:S02]  /*115a0*/  SHFL.IDX P6, R14, R13, R12, R11 ;  /* 0x0000000c0d0e7389 */ /* 0x00006400000c000b */
[----:B01----:R-:W-:Y:S01]  /*115b0*/  ENDCOLLECTIVE ;  /* 0x000000000000791b */ /* 0x003fe20003800000 */
.L_x_9046:
        /* <DEDUP_REMOVED lines=14> */
.L_x_9047:
[----:B------:R-:W-:Y:S01]  /*116a0*/  MOV R5, R9 ;  /* 0x0000000900057202 */ /* 0x000fe20000000f00 */
[----:B------:R-:W-:Y:S02]  /*116b0*/  IMAD.MOV.U32 R9, RZ, RZ, RZ ;  /* 0x000000ffff097224 */ /* 0x000fe400078e00ff */
[----:B------:R-:W-:Y:S02]  /*116c0*/  IMAD.MOV.U32 R13, RZ, RZ, R2 ;  /* 0x000000ffff0d7224 */ /* 0x000fe400078e0002 */
[----:B------:R-:W-:Y:S02]  /*116d0*/  IMAD.MOV.U32 R12, RZ, RZ, 0x5 ;  /* 0x00000005ff0c7424 */ /* 0x000fe400078e00ff */
[----:B------:R-:W-:-:S07]  /*116e0*/  IMAD.MOV.U32 R24, RZ, RZ, R14 ;  /* 0x000000ffff187224 */ /* 0x000fce00078e000e */
[----:B------:R-:W-:Y:S05]  /*116f0*/  WARPSYNC.COLLECTIVE R15, `(.L_x_9048) ;  /* 0x000000000f087348 */ /* 0x000fea0003c00000 */
[----:B------:R0:W1:Y:S02]  /*11700*/  SHFL.IDX P6, R14, R13, R12, R11 ;  /* 0x0000000c0d0e7389 */ /* 0x00006400000c000b */
[----:B01----:R-:W-:Y:S01]  /*11710*/  ENDCOLLECTIVE ;  /* 0x000000000000791b */ /* 0x003fe20003800000 */
.L_x_9048:
        /* <DEDUP_REMOVED lines=14> */
.L_x_9049:
[----:B------:R-:W-:Y:S02]  /*11800*/  IMAD.MOV.U32 R5, RZ, RZ, R19 ;  /* 0x000000ffff057224 */ /* 0x000fe400078e0013 */
[----:B------:R-:W-:Y:S02]  /*11810*/  IMAD.MOV.U32 R13, RZ, RZ, R2 ;  /* 0x000000ffff0d7224 */ /* 0x000fe400078e0002 */
[----:B------:R-:W-:Y:S01]  /*11820*/  IMAD.MOV.U32 R12, RZ, RZ, 0x6 ;  /* 0x00000006ff0c7424 */ /* 0x000fe200078e00ff */
[----:B------:R-:W-:-:S07]  /*11830*/  MOV R4, R14 ;  /* 0x0000000e00047202 */ /* 0x000fce0000000f00 */
[----:B------:R-:W-:Y:S05]  /*11840*/  WARPSYNC.COLLECTIVE R15, `(.L_x_9050) ;  /* 0x000000000f087348 */ /* 0x000fea0003c00000 */
[----:B------:R0:W1:Y:S02]  /*11850*/  SHFL.IDX P6, R14, R13, R12, R11 ;  /* 0x0000000c0d0e7389 */ /* 0x00006400000c000b */
[----:B01----:R-:W-:Y:S01]  /*11860*/  ENDCOLLECTIVE ;  /* 0x000000000000791b */ /* 0x003fe20003800000 */
.L_x_9050:
        /* <DEDUP_REMOVED lines=13> */
.L_x_9051:
[----:B------:R-:W-:Y:S02]  /*11940*/  IMAD.MOV.U32 R5, RZ, RZ, R25 ;  /* 0x000000ffff057224 */ /* 0x000fe400078e0019 */
[----:B------:R-:W-:Y:S01]  /*11950*/  IMAD.MOV.U32 R13, RZ, RZ, R2 ;  /* 0x000000ffff0d7224 */ /* 0x000fe200078e0002 */
[----:B------:R-:W-:Y:S01]  /*11960*/  MOV R12, 0x7 ;  /* 0x00000007000c7802 */ /* 0x000fe20000000f00 */
[----:B------:R-:W-:-:S07]  /*11970*/  IMAD.MOV.U32 R30, RZ, RZ, R14 ;  /* 0x000000ffff1e7224 */ /* 0x000fce00078e000e */
[----:B------:R-:W-:Y:S05]  /*11980*/  WARPSYNC.COLLECTIVE R15, `(.L_x_9052) ;  /* 0x000000000f087348 */ /* 0x000fea0003c00000 */
[----:B------:R0:W1:Y:S02]  /*11990*/  SHFL.IDX P6, R14, R13, R12, R11 ;  /* 0x0000000c0d0e7389 */ /* 0x00006400000c000b */
[----:B01----:R-:W-:Y:S01]  /*119a0*/  ENDCOLLECTIVE ;  /* 0x000000000000791b */ /* 0x003fe20003800000 */
.L_x_9052:
        /* <DEDUP_REMOVED lines=12> */
.L_x_9053:
[----:B------:R-:W-:Y:S05]  /*11a70*/  BRA `(.L_x_9054) ;  /* 0xffffffc000fc7947 */ /* 0x000fea000383ffff */
.L_x_8948:
[----:B0-----:R0:W1:Y:S02]  /*11a80*/  SYNCS.PHASECHK.TRANS64.TRYWAIT P0, [R7+URZ+0x28820], R9 ;  /* 0x02882009070075a7 */ /* 0x001064000800017f */
[----:B-1----:R-:W-:Y:S05]  /*11a90*/  @!P0 NANOSLEEP.SYNCS 0x989680 ;  /* 0x009896800000895d */ /* 0x002fea0003900000 */
[----:B------:R-:W1:Y:S02]  /*11aa0*/  @!P0 SYNCS.PHASECHK.TRANS64 P0, [R7+URZ+0x28820], R9 ;  /* 0x02882009070085a7 */ /* 0x000e64000800007f */
[----:B-1----:R-:W-:Y:S05]  /*11ab0*/  @!P0 BRA `(.L_x_8948) ;  /* 0xfffffffc00f08947 */ /* 0x002fea000383ffff */
[----:B------:R-:W-:Y:S05]  /*11ac0*/  BRA `(.L_x_9055) ;  /* 0xffffffc400707947 */ /* 0x000fea000383ffff */
.L_x_8949:
[----:B------:R-:W-:Y:S01]  /*11ad0*/  BSSY B0, `(.L_x_9056) ;  /* 0x0000008000007945 */ /* 0x000fe20003800000 */
[----:B------:R-:W-:Y:S01]  /*11ae0*/  IMAD.MOV.U32 R13, RZ, RZ, R17 ;  /* 0x000000ffff0d7224 */ /* 0x000fe200078e0011 */
[----:B------:R-:W-:Y:S01]  /*11af0*/  MOV R12, RZ ;  /* 0x000000ff000c7202 */ /* 0x000fe20000000f00 */
[----:B------:R-:W-:Y:S02]  /*11b00*/  IMAD.MOV.U32 R11, RZ, RZ, 0x1f ;  /* 0x0000001fff0b7424 */ /* 0x000fe400078e00ff */
[----:B------:R-:W-:-:S07]  /*11b10*/  IMAD.MOV.U32 R15, RZ, RZ, -0x1 ;  /* 0xffffffffff0f7424 */ /* 0x000fce00078e00ff */
[----:B0-2--5:R-:W-:Y:S05]  /*11b20*/  WARPSYNC.COLLECTIVE R15, `(.L_x_9057) ;  /* 0x000000000f087348 */ /* 0x025fea0003c00000 */
[----:B------:R1:W3:Y:S02]  /*11b30*/  SHFL.IDX P6, R14, R13, R12, R11 ;  /* 0x0000000c0d0e7389 */ /* 0x0002e400000c000b */
[----:B0123-5:R-:W-:Y:S01]  /*11b40*/  ENDCOLLECTIVE ;  /* 0x000000000000791b */ /* 0x02ffe20003800000 */
.L_x_9057:
[----:B------:R-:W-:Y:S05]  /*11b50*/  BSYNC B0 ;  /* 0x0000000000007941 */ /* 0x000fea0003800000 */
.L_x_9056:
[----:B------:R-:W-:Y:S05]  /*11b60*/  BRA `(.L_x_9058) ;  /* 0xffffffc400547947 */ /* 0x000fea000383ffff */
.L_x_8950:
[----:B------:R-:W-:Y:S01]  /*11b70*/  BSSY B0, `(.L_x_9059) ;  /* 0x0000006000007945 */ /* 0x000fe20003800000 */
[----:B------:R-:W-:-:S07]  /*11b80*/  IMAD.MOV.U32 R15, RZ, RZ, -0x1 ;  /* 0xffffffffff0f7424 */ /* 0x000fce00078e00ff */
[----:B012--5:R-:W-:Y:S05]  /*11b90*/  WARPSYNC.COLLECTIVE R15, `(.L_x_9060) ;  /* 0x000000000f0c7348 */ /* 0x027fea0003c00000 */
[----:B------:R-:W-:Y:S02]  /*11ba0*/  ELECT P6, UR62, PT ;  /* 0x00000000003e782f */ /* 0x000fe400038c0000 */
[----:B------:R-:W-:Y:S01]  /*11bb0*/  MOV R14, UR62 ;  /* 0x0000003e000e7c02 */ /* 0x000fe20008000f00 */
[----:B012--5:R-:W-:Y:S10]  /*11bc0*/  ENDCOLLECTIVE ;  /* 0x000000000000791b */ /* 0x027ff40003800000 */
.L_x_9060:
[----:B------:R-:W-:Y:S05]  /*11bd0*/  BSYNC B0 ;  /* 0x0000000000007941 */ /* 0x000fea0003800000 */
.L_x_9059:
[----:B------:R-:W-:Y:S05]  /*11be0*/  BRA `(.L_x_9061) ;  /* 0xffffffc400487947 */ /* 0x000fea000383ffff */
.L_x_8952:
[----:B---3--:R3:W4:Y:S02]  /*11bf0*/  SYNCS.PHASECHK.TRANS64.TRYWAIT P1, [R5+URZ+0x28840], R2 ;  /* 0x02884002050075a7 */ /* 0x008724000802017f */
[----:B----4-:R-:W-:Y:S05]  /*11c00*/  @!P1 NANOSLEEP.SYNCS 0x989680 ;  /* 0x009896800000995d */ /* 0x010fea0003900000 */
[----:B------:R-:W4:Y:S02]  /*11c10*/  @!P1 SYNCS.PHASECHK.TRANS64 P1, [R5+URZ+0x28840], R2 ;  /* 0x02884002050095a7 */ /* 0x000f24000802007f */
[----:B----4-:R-:W-:Y:S05]  /*11c20*/  @!P1 BRA `(.L_x_8952) ;  /* 0xfffffffc00f09947 */ /* 0x010fea000383ffff */
[----:B------:R-:W-:Y:S05]  /*11c30*/  BRA `(.L_x_9062) ;  /* 0xffffffc400687947 */ /* 0x000fea000383ffff */
.L_x_8954:
[----:B0-----:R0:W4:Y:S02]  /*11c40*/  SYNCS.PHASECHK.TRANS64.TRYWAIT P1, [R7+URZ+0x28840], R0 ;  /* 0x02884000070075a7 */ /* 0x001124000802017f */
[----:B----4-:R-:W-:Y:S05]  /*11c50*/  @!P1 NANOSLEEP.SYNCS 0x989680 ;  /* 0x009896800000995d */ /* 0x010fea0003900000 */
[----:B------:R-:W4:Y:S02]  /*11c60*/  @!P1 SYNCS.PHASECHK.TRANS64 P1, [R7+URZ+0x28840], R0 ;  /* 0x02884000070095a7 */ /* 0x000f24000802007f */
[----:B----4-:R-:W-:Y:S05]  /*11c70*/  @!P1 BRA `(.L_x_8954) ;  /* 0xfffffffc00f09947 */ /* 0x010fea000383ffff */
[----:B------:R-:W-:Y:S05]  /*11c80*/  BRA `(.L_x_9063) ;  /* 0xffffffc400747947 */ /* 0x000fea000383ffff */
.L_x_8956:
[----:B----4-:R4:W0:Y:S02]  /*11c90*/  SYNCS.PHASECHK.TRANS64.TRYWAIT P1, [R5+URZ+0x28860], R2 ;  /* 0x02886002050075a7 */ /* 0x010824000802017f */
[----:B0-----:R-:W-:Y:S05]  /*11ca0*/  @!P1 NANOSLEEP.SYNCS 0x989680 ;  /* 0x009896800000995d */ /* 0x001fea0003900000 */
[----:B------:R-:W0:Y:S02]  /*11cb0*/  @!P1 SYNCS.PHASECHK.TRANS64 P1, [R5+URZ+0x28860], R2 ;  /* 0x02886002050095a7 */ /* 0x000e24000802007f */
[----:B0-----:R-:W-:Y:S05]  /*11cc0*/  @!P1 BRA `(.L_x_8956) ;  /* 0xfffffffc00f09947 */ /* 0x001fea000383ffff */
[----:B------:R-:W-:Y:S05]  /*11cd0*/  BRA `(.L_x_9064) ;  /* 0xffffffc400707947 */ /* 0x000fea000383ffff */
.L_x_9065:
        /* <DEDUP_REMOVED lines=10> */
.L_x_15980:


//--------------------- .text._ZN7cutlass13device_kernelIN5flash11enable_sm90INS1_16FlashAttnFwdSm90INS1_25CollectiveMainloopFwdSm90ILi2EN4cute5tupleIJNS5_1CILi1EEES8_S8_EEENS6_IJNS7_ILi128EEESA_SA_EEELi128ENS_10bfloat16_tEfNS_4arch4Sm90ELb1ELb0ELb0ELb1ELb1ELb0ELb0ELb1ELb1ELb1ELb1ELb0EEENS1_21CollectiveEpilogueFwdISB_S9_SC_SE_Li256ELb1ELb1ELb1ELb0EEENS1_36VarlenDynamicPersistentTileSchedulerILi128ELi128ELi256ELi128ELb1ELb1ELb1ELb1ELb1ELb1EEEEEEEEEvNT_6ParamsE --------------------------
	.section	.text._ZN7cutlass13device_kernelIN5flash11enable_sm90INS1_16FlashAttnFwdSm90INS1_25CollectiveMainloopFwdSm90ILi2EN4cute5tupleIJNS5_1CILi1EEES8_S8_EEENS6_IJNS7_ILi128EEESA_SA_EEELi128ENS_10bfloat16_tEfNS_4arch4Sm90ELb1ELb0ELb0ELb1ELb1ELb0ELb0ELb1ELb1ELb1ELb1ELb0EEENS1_21CollectiveEpilogueFwdISB_S9_SC_SE_Li256ELb1ELb1ELb1ELb0EEENS1_36VarlenDynamicPersistentTileSchedulerILi128ELi128ELi256ELi128ELb1ELb1ELb1ELb1ELb1ELb1EEEEEEEEEvNT_6ParamsE,"ax",@progbits
	.align	128
.text._ZN7cutlass13device_kernelIN5flash11enable_sm90INS1_16FlashAttnFwdSm90INS1_25CollectiveMainloopFwdSm90ILi2EN4cute5tupleIJNS5_1CILi1EEES8_S8_EEENS6_IJNS7_ILi128EEESA_SA_EEELi128ENS_10bfloat16_tEfNS_4arch4Sm90ELb1ELb0ELb0ELb1ELb1ELb0ELb0ELb1ELb1ELb1ELb1ELb0EEENS1_21CollectiveEpilogueFwdISB_S9_SC_SE_Li256ELb1ELb1ELb1ELb0EEENS1_36VarlenDynamicPersistentTileSchedulerILi128ELi128ELi256ELi128ELb1ELb1ELb1ELb1ELb1ELb1EEEEEEEEEvNT_6ParamsE:
        .type           _ZN7cutlass13device_kernelIN5flash11enable_sm90INS1_16FlashAttnFwdSm90INS1_25CollectiveMainloopFwdSm90ILi2EN4cute5tupleIJNS5_1CILi1EEES8_S8_EEENS6_IJNS7_ILi128EEESA_SA_EEELi128ENS_10bfloat16_tEfNS_4arch4Sm90ELb1ELb0ELb0ELb1ELb1ELb0ELb0ELb1ELb1ELb1ELb1ELb0EEENS1_21CollectiveEpilogueFwdISB_S9_SC_SE_Li256ELb1ELb1ELb1ELb0EEENS1_36VarlenDynamicPersistentTileSchedulerILi128ELi128ELi256ELi128ELb1ELb1ELb1ELb1ELb1ELb1EEEEEEEEEvNT_6ParamsE,@function
        .size           _ZN7cutlass13device_kernelIN5flash11enable_sm90INS1_16FlashAttnFwdSm90INS1_25CollectiveMainloopFwdSm90ILi2EN4cute5tupleIJNS5_1CILi1EEES8_S8_EEENS6_IJNS7_ILi128EEESA_SA_EEELi128ENS_10bfloat16_tEfNS_4arch4Sm90ELb1ELb0ELb0ELb1ELb1ELb0ELb0ELb1ELb1ELb1ELb1ELb0EEENS1_21CollectiveEpilogueFwdISB_S9_SC_SE_Li256ELb1ELb1ELb1ELb0EEENS1_36VarlenDynamicPersistentTileSchedulerILi128ELi128ELi256ELi128ELb1ELb1ELb1ELb1ELb1ELb1EEEEEEEEEvNT_6ParamsE,(.L_x_15981 - _ZN7cutlass13device_kernelIN5flash11enable_sm90INS1_16FlashAttnFwdSm90INS1_25CollectiveMainloopFwdSm90ILi2EN4cute5tupleIJNS5_1CILi1EEES8_S8_EEENS6_IJNS7_ILi128EEESA_SA_EEELi128ENS_10bfloat16_tEfNS_4arch4Sm90ELb1ELb0ELb0ELb1ELb1ELb0ELb0ELb1ELb1ELb1ELb1ELb0EEENS1_21CollectiveEpilogueFwdISB_S9_SC_SE_Li256ELb1ELb1ELb1ELb0EEENS1_36VarlenDynamicPersistentTileSchedulerILi128ELi128ELi256ELi128ELb1ELb1ELb1ELb1ELb1ELb1EEEEEEEEEvNT_6ParamsE)
        .other          _ZN7cutlass13device_kernelIN5flash11enable_sm90INS1_16FlashAttnFwdSm90INS1_25CollectiveMainloopFwdSm90ILi2EN4cute5tupleIJNS5_1CILi1EEES8_S8_EEENS6_IJNS7_ILi128EEESA_SA_EEELi128ENS_10bfloat16_tEfNS_4arch4Sm90ELb1ELb0ELb0ELb1ELb1ELb0ELb0ELb1ELb1ELb1ELb1ELb0EEENS1_21CollectiveEpilogueFwdISB_S9_SC_SE_Li256ELb1ELb1ELb1ELb0EEENS1_36VarlenDynamicPersistentTileSchedulerILi128ELi128ELi256ELi128ELb1ELb1ELb1ELb1ELb1ELb1EEEEEEEEEvNT_6ParamsE,@"STO_CUDA_ENTRY STV_DEFAULT"
_ZN7cutlass13device_kernelIN5flash11enable_sm90INS1_16FlashAttnFwdSm90INS1_25CollectiveMainloopFwdSm90ILi2EN4cute5tupleIJNS5_1CILi1EEES8_S8_EEENS6_IJNS7_ILi128EEESA_SA_EEELi128ENS_10bfloat16_tEfNS_4arch4Sm90ELb1ELb0ELb0ELb1ELb1ELb0ELb0ELb1ELb1ELb1ELb1ELb0EEENS1_21CollectiveEpilogueFwdISB_S9_SC_SE_Li256ELb1ELb1ELb1ELb0EEENS1_36VarlenDynamicPersistentTileSchedulerILi128ELi128ELi256ELi128ELb1ELb1ELb1ELb1ELb1ELb1EEEEEEEEEvNT_6ParamsE:
        /* <DEDUP_REMOVED lines=45> */
.L_x_9066:
        /* <DEDUP_REMOVED lines=22> */
.L_x_9067:
        /* <DEDUP_REMOVED lines=18> */
.L_x_9068:
        /* <DEDUP_REMOVED lines=22> */
.L_x_9069:
        /* <DEDUP_REMOVED lines=23> */
.L_x_9070:
[----:B------:R-:W-:Y:S01]  /*0820*/  UISETP.NE.AND UP0, UPT, UR9, URZ, UPT ;  /* 0x0000003f0900728c */ /* 0x000fe2000bf05270 */
[----:B------:R-:W-:Y:S01]  /*0830*/  NOP ;  /* 0x0000000000007918 */ /* 0x000fe20000000000 */
[----:B------:R-:W-:Y:S01]  /*0840*/  UMOV UR44, 0x1 ;  /* 0x00000001002c7882 */ /* 0x000fe20000000000 */
[----:B------:R-:W-:Y:S01]  /*0850*/  ULDC.64 UR56, c[0x0][0x208] ;  /* 0x0000820000387ab9 */ /* 0x000fe20000000a00 */
[----:B------:R-:W-:Y:S01]  /*0860*/  USEL UR44, UR44, 0x2, !UP0 ;  /* 0x000000022c2c7887 */ /* 0x000fe2000c000000 */
[----:B01234-:R-:W-:Y:S01]  /*0870*/  BAR.SYNC.DEFER_BLOCKING 0x0 ;  /* 0x0000000000007b1d */ /* 0x01ffe20000010000 */
[----:B------:R-:W-:-:S13]  /*0880*/  PLOP3.LUT P0, PT, PT, PT, UP0, 0x80, 0x0 ;  /* 0x000000000000781c */ /* 0x000fda0003f0f008 */
[----:B------:R-:W-:Y:S05]  /*0890*/  @!P0 BRA `(.L_x_9071) ;  /* 0x000000b800dc8947 */ /* 0x000fea0003800000 */
.L_x_9072:
        /* <DEDUP_REMOVED lines=18> */
[----:B------:R-:W-:Y:S01]  /*09c0*/  VIADD R219, R2, 0xffffff80 ;  /* 0xffffff8002db7836 */ /* 0x000fe20000000000 */
[----:B------:R-:W-:Y:S01]  /*09d0*/  R2UR UR6, R33 ;  /* 0x00000000210672ca */ /* 0x000fe200000e0000 */
[----:B------:R-:W-:Y:S01]  /*09e0*/  ULOP3.LUT UR50, UR44, 0x1, URZ, 0xfc, !UPT ;  /* 0x000000012c327892 */ /* 0x000fe2000f8efc3f */
[----:B------:R-:W-:Y:S01]  /*09f0*/  R2UR UR5, R34 ;  /* 0x00000000220572ca */ /* 0x000fe200000e0000 */
[----:B------:R-:W-:Y:S01]  /*0a00*/  UMOV UR49, URZ ;  /* 0x0000003f00317c82 */ /* 0x000fe20008000000 */
[----:B------:R-:W-:Y:S01]  /*0a10*/  SHF.R.S32.HI R0, RZ, 0x1f, R219 ;  /* 0x0000001fff007819 */ /* 0x000fe200000114db */
[----:B------:R-:W-:Y:S01]  /*0a20*/  UMOV UR48, URZ ;  /* 0x0000003f00307c82 */ /* 0x000fe20008000000 */
[----:B------:R-:W-:Y:S02]  /*0a30*/  UMOV UR47, URZ ;  /* 0x0000003f002f7c82 */ /* 0x000fe40008000000 */
[CC--:B------:R-:W-:Y:S02]  /*0a40*/  LEA.HI R4, R0.reuse, R219.reuse, RZ, 0x5 ;  /* 0x000000db00047211 */ /* 0x0c0fe400078f28ff */
[----:B------:R-:W-:-:S02]  /*0a50*/  LEA.HI R2, R0, R219, RZ, 0x4 ;  /* 0x000000db00027211 */ /* 0x000fc400078f20ff */
[----:B------:R-:W-:Y:S01]  /*0a60*/  LEA.HI R3, R0, R219, RZ, 0x7 ;  /* 0x000000db00037211 */ /* 0x000fe200078f38ff */
[----:B------:R-:W-:Y:S01]  /*0a70*/  IMAD.SHL.U32 R6, R4, 0x20, RZ ;  /* 0x0000002004067824 */ /* 0x000fe200078e00ff */
[----:B------:R-:W-:Y:S02]  /*0a80*/  LOP3.LUT R4, R2, 0x3fffff0, RZ, 0xc0, !PT ;  /* 0x03fffff002047812 */ /* 0x000fe400078ec0ff */
[----:B------:R-:W-:Y:S02]  /*0a90*/  SHF.R.S32.HI R5, RZ, 0x4, R2 ;  /* 0x00000004ff057819 */ /* 0x000fe40000011402 */
[----:B------:R-:W-:Y:S01]  /*0aa0*/  LOP3.LUT R7, R6, 0xfffffc00, RZ, 0xc0, !PT ;  /* 0xfffffc0006077812 */ /* 0x000fe200078ec0ff */
[----:B------:R-:W-:Y:S01]  /*0ab0*/  IMAD.IADD R4, R219, 0x1, -R4 ;  /* 0x00000001db047824 */ /* 0x000fe200078e0a04 */
[----:B------:R-:W-:Y:S02]  /*0ac0*/  LOP3.LUT R198, R3, 0xffffff80, RZ, 0xc0, !PT ;  /* 0xffffff8003c67812 */ /* 0x000fe400078ec0ff */
[----:B------:R-:W-:Y:S01]  /*0ad0*/  LEA.HI R2, R2, R5, RZ, 0x1 ;  /* 0x0000000502027211 */ /* 0x000fe200078f08ff */
[----:B------:R-:W-:Y:S01]  /*0ae0*/  IMAD R7, R4, 0x40, R7 ;  /* 0x0000004004077824 */ /* 0x000fe200078e0207 */
[----:B------:R-:W-:Y:S01]  /*0af0*/  LEA.HI R4, R0, R219, RZ, 0x2 ;  /* 0x000000db00047211 */ /* 0x000fe200078f10ff */
[----:B------:R-:W-:Y:S01]  /*0b00*/  IMAD.IADD R198, R219, 0x1, -R198 ;  /* 0x00000001dbc67824 */ /* 0x000fe200078e0ac6 */
[----:B------:R-:W-:-:S02]  /*0b10*/  LOP3.LUT R2, R2, 0x1ffffffe, RZ, 0xc0, !PT ;  /* 0x1ffffffe02027812 */ /* 0x000fc400078ec0ff */
[----:B------:R-:W-:Y:S02]  /*0b20*/  LOP3.LUT R4, R4, 0xfffffffc, RZ, 0xc0, !PT ;  /* 0xfffffffc04047812 */ /* 0x000fe400078ec0ff */
[----:B------:R-:W-:Y:S01]  /*0b30*/  SHF.R.S32.HI R9, RZ, 0x1f, R198 ;  /* 0x0000001fff097819 */ /* 0x000fe200000114c6 */
[----:B------:R-:W-:Y:S01]  /*0b40*/  IMAD.IADD R2, R5, 0x1, -R2 ;  /* 0x0000000105027824 */ /* 0x000fe200078e0a02 */
[----:B------:R-:W-:Y:S01]  /*0b50*/  LEA.HI R0, R0, R219, RZ, 0x3 ;  /* 0x000000db00007211 */ /* 0x000fe200078f18ff */
[----:B------:R-:W-:Y:S01]  /*0b60*/  IMAD.IADD R4, R219, 0x1, -R4 ;  /* 0x00000001db047824 */ /* 0x000fe200078e0a04 */
[----:B------:R-:W-:Y:S01]  /*0b70*/  LEA.HI R8, R9, R198, RZ, 0x2 ;  /* 0x000000c609087211 */ /* 0x000fe200078f10ff */
[----:B------:R-:W-:Y:S01]  /*0b80*/  IMAD R216, R2, 0x8, R7 ;  /* 0x0000000802d87824 */ /* 0x000fe200078e0207 */
[----:B------:R-:W-:Y:S02]  /*0b90*/  SHF.R.S32.HI R214, RZ, 0x7, R3 ;  /* 0x00000007ffd67819 */ /* 0x000fe40000011403 */
[----:B------:R-:W-:-:S02]  /*0ba0*/  LEA.HI R2, R4, R4, RZ, 0x1 ;  /* 0x0000000404027211 */ /* 0x000fc400078f08ff */
[--C-:B------:R-:W-:Y:S02]  /*0bb0*/  SHF.R.S32.HI R6, RZ, 0x2, R8.reuse ;  /* 0x00000002ff067819 */ /* 0x100fe40000011408 */
[----:B------:R-:W-:Y:S02]  /*0bc0*/  SHF.R.S32.HI R11, RZ, 0x1f, R8 ;  /* 0x0000001fff0b7819 */ /* 0x000fe40000011408 */
[----:B------:R-:W-:Y:S02]  /*0bd0*/  LOP3.LUT R5, R2, 0x1ffffffe, RZ, 0xc0, !PT ;  /* 0x1ffffffe02057812 */ /* 0x000fe400078ec0ff */
[----:B------:R-:W-:Y:S02]  /*0be0*/  LEA.HI R11, R11, R6, RZ, 0x3 ;  /* 0x000000060b0b7211 */ /* 0x000fe400078f18ff */
[----:B------:R-:W-:Y:S01]  /*0bf0*/  LOP3.LUT R2, R0, 0xfffffff8, RZ, 0xc0, !PT ;  /* 0xfffffff800027812 */ /* 0x000fe200078ec0ff */
[----:B------:R-:W-:Y:S01]  /*0c00*/  IMAD.IADD R4, R4, 0x1, -R5 ;  /* 0x0000000104047824 */ /* 0x000fe200078e0a05 */
[----:B------:R-:W-:-:S02]  /*0c10*/  LOP3.LUT R5, R8, 0x7ffffffc, RZ, 0xc0, !PT ;  /* 0x7ffffffc08057812 */ /* 0x000fc400078ec0ff */
        /* <DEDUP_REMOVED lines=13> */
[----:B------:R-:W-:-:S02]  /*0cf0*/  IMAD.IADD R3, R214, 0x1, -R3 ;  /* 0x00000001d6037824 */ /* 0x000fc400078e0a03 */
[----:B------:R-:W-:Y:S02]  /*0d00*/  VIADD R18, R2, 0x40 ;  /* 0x0000004002127836 */ /* 0x000fe40000000000 */
        /* <DEDUP_REMOVED lines=31> */
[----:B------:R-:W-:Y:S01]  /*0f00*/  SHF.R.S32.HI R199, RZ, 0x1f, R22 ;  /* 0x0000001fffc77819 */ /* 0x000fe20000011416 */
[----:B------:R-:W-:-:S07]  /*0f10*/  IMAD R17, R4, 0x8, R215 ;  /* 0x0000000804117824 */ /* 0x000fce00078e02d7 */
.L_x_9136:
[----:B0-2-4-:R-:W0:Y:S01]  /*0f20*/  LDC.64 R4, c[0x0][0xc88] ;  /* 0x00032200ff047b82 */ /* 0x015e220000000a00 */
[----:B------:R-:W-:Y:S01]  /*0f30*/  ULDC.64 UR8, c[0x0][0xa28] ;  /* 0x00028a0000087ab9 */ /* 0x000fe20000000a00 */
[----:B------:R-:W-:Y:S01]  /*0f40*/  ULDC.64 UR10, c[0x0][0xa18] ;  /* 0x00028600000a7ab9 */ /* 0x000fe20000000a00 */
[----:B------:R-:W-:Y:S01]  /*0f50*/  ULDC UR4, c[0x0][0x424] ;  /* 0x0001090000047ab9 */ /* 0x000fe20000000800 */
[----:B------:R-:W-:Y:S01]  /*0f60*/  ULDC UR7, c[0x0][0x2f0] ;  /* 0x0000bc0000077ab9 */ /* 0x000fe20000000800 */
[----:B0-----:R-:W-:-:S06]  /*0f70*/  IMAD.WIDE R4, R35, 0x4, R4 ;  /* 0x0000000423047825 */ /* 0x001fcc00078e0204 */
[----:B------:R-:W2:Y:S01]  /*0f80*/  LDG.E R4, desc[UR56][R4.64] ;  /* 0x0000003804047981 */ /* 0x000ea2000c1e1900 */
[----:B------:R-:W-:Y:S02]  /*0f90*/  UISETP.NE.U32.AND UP0, UPT, UR8, URZ, UPT ;  /* 0x0000003f0800728c */ /* 0x000fe4000bf05070 */
        /* <DEDUP_REMOVED lines=9> */
[----:B------:R-:W-:Y:S01]  /*1030*/  @UP1 ULEA UR10, UP0, UR42, UR10, 0x2 ;  /* 0x0000000a2a0a1291 */ /* 0x000fe2000f80103f */
[----:B------:R-:W-:-:S03]  /*1040*/  IMAD.U32 R4, RZ, RZ, UR8 ;  /* 0x00000008ff047e24 */ /* 0x000fc6000f8e00ff */
[----:B------:R-:W-:Y:S01]  /*1050*/  @UP1 ULEA.HI.X UR11, UR42, UR11, UR36, 0x2, UP0 ;  /* 0x0000000b2a0b1291 */ /* 0x000fe200080f1424 */
[----:B------:R-:W-:Y:S01]  /*1060*/  IMAD.U32 R5, RZ, RZ, UR9 ;  /* 0x00000009ff057e24 */ /* 0x000fe2000f8e00ff */
[----:B------:R-:W-:Y:S01]  /*1070*/  ULDC.64 UR8, c[0x0][0x418] ;  /* 0x0001060000087ab9 */ /* 0x000fe20000000a00 */
[----:B------:R-:W-:-:S03]  /*1080*/  IMAD.U32 R6, RZ, RZ, UR10 ;  /* 0x0000000aff067e24 */ /* 0x000fc6000f8e00ff */
[----:B---3--:R-:W-:Y:S01]  /*1090*/  IMAD.U32 R7, RZ, RZ, UR11 ;  /* 0x0000000bff077e24 */ /* 0x008fe2000f8e00ff */
[----:B------:R-:W2:Y:S01]  /*10a0*/  @P0 LDG.E R4, desc[UR56][R4.64] ;  /* 0x0000003804040981 */ /* 0x000ea2000c1e1900 */
[----:B------:R-:W-:Y:S01]  /*10b0*/  UISETP.NE.U32.AND UP0, UPT, UR8, URZ, UPT ;  /* 0x0000003f0800728c */ /* 0x000fe2000bf05070 */
[----:B------:R-:W-:Y:S02]  /*10c0*/  ULDC.64 UR10, c[0x0][0xa20] ;  /* 0x00028800000a7ab9 */ /* 0x000fe40000000a00 */
[----:B------:R-:W3:Y:S01]  /*10d0*/  @P2 LDG.E R6, desc[UR56][R6.64] ;  /* 0x0000003806062981 */ /* 0x000ee2000c1e1900 */
[----:B------:R-:W-:Y:S01]  /*10e0*/  UISETP.NE.AND.EX UP0, UPT, UR9, URZ, UPT, UP0 ;  /* 0x0000003f0900728c */ /* 0x000fe2000bf05300 */
[----:B------:R-:W-:Y:S01]  /*10f0*/  ISETP.NE.U32.AND P1, PT, RZ, UR10, PT ;  /* 0x0000000aff007c0c */ /* 0x000fe2000bf25070 */
[----:B------:R-:W-:Y:S01]  /*1100*/  UMOV UR52, URZ ;  /* 0x0000003f00347c82 */ /* 0x000fe20008000000 */
[----:B------:R-:W-:Y:S02]  /*1110*/  ULOP3.LUT UR43, UR5, 0xffff, URZ, 0xc0, !UPT ;  /* 0x0000ffff052b7892 */ /* 0x000fe4000f8ec03f */
[----:B------:R-:W-:Y:S01]  /*1120*/  USEL UR4, UR4, 0x1, UP0 ;  /* 0x0000000104047887 */ /* 0x000fe20008000000 */
[----:B------:R-:W-:-:S03]  /*1130*/  ISETP.NE.AND.EX P1, PT, RZ, UR11, PT, P1 ;  /* 0x0000000bff007c0c */ /* 0x000fc6000bf25310 */
[----:B------:R-:W-:Y:S01]  /*1140*/  UIMAD UR4, UR4, UR7, URZ ;  /* 0x00000007040472a4 */ /* 0x000fe2000f8e023f */
[----:B--2---:R-:W-:Y:S02]  /*1150*/  @P0 R2UR UR52, R4 ;  /* 0x00000000043402ca */ /* 0x004fe400000e0000 */
[----:B---3--:R-:W-:Y:S01]  /*1160*/  @P2 R2UR UR53, R6 ;  /* 0x00000000063522ca */ /* 0x008fe200000e0000 */
[----:B-1---5:R-:W-:-:S14]  /*1170*/  @P2 BRA `(.L_x_9073) ;  /* 0x0000000000382947 */ /* 0x022fdc0003800000 */
        /* <DEDUP_REMOVED lines=14> */
.L_x_9073:
[----:B------:R-:W-:Y:S05]  /*1260*/  @!P1 BRA `(.L_x_9074) ;  /* 0x00000000001c9947 */ /* 0x000fea0003800000 */
[----:B------:R-:W-:-:S04]  /*1270*/  ULEA UR4, UP0, UR42, UR10, 0x2 ;  /* 0x0000000a2a047291 */ /* 0x000fc8000f80103f */
[----:B------:R-:W-:Y:S02]  /*1280*/  ULEA.HI.X UR7, UR42, UR11, UR36, 0x2, UP0 ;  /* 0x0000000b2a077291 */ /* 0x000fe400080f1424 */
[----:B------:R-:W-:-:S04]  /*1290*/  IMAD.U32 R4, RZ, RZ, UR4 ;  /* 0x00000004ff047e24 */ /* 0x000fc8000f8e00ff */
[----:B------:R-:W-:-:S05]  /*12a0*/  IMAD.U32 R5, RZ, RZ, UR7 ;  /* 0x00000007ff057e24 */ /* 0x000fca000f8e00ff */
[----:B------:R-:W2:Y:S02]  /*12b0*/  LDG.E R4, desc[UR56][R4.64] ;  /* 0x0000003804047981 */ /* 0x000ea4000c1e1900 */
[----:B--2---:R-:W-:Y:S01]  /*12c0*/  R2UR UR4, R4 ;  /* 0x00000000040472ca */ /* 0x004fe200000e0000 */
[----:B------:R-:W-:-:S14]  /*12d0*/  BRA `(.L_x_9075) ;  /* 0x0000000000347947 */ /* 0x000fdc0003800000 */
.L_x_9074:
        /* <DEDUP_REMOVED lines=13> */
.L_x_9075:
[----:B------:R-:W-:Y:S01]  /*13b0*/  ULDC UR7, c[0x0][0x448] ;  /* 0x0001120000077ab9 */ /* 0x000fe20000000800 */
[----:B------:R-:W-:Y:S02]  /*13c0*/  USHF.L.U32 UR37, UR6, 0x7, URZ ;  /* 0x0000000706257899 */ /* 0x000fe4000800063f */
[----:B------:R-:W-:Y:S02]  /*13d0*/  UISETP.NE.AND UP0, UPT, UR7, 0x1, UPT ;  /* 0x000000010700788c */ /* 0x000fe4000bf05270 */
[----:B------:R-:W-:Y:S02]  /*13e0*/  UIADD3 UR8, UR37, 0x7f, URZ ;  /* 0x0000007f25087890 */ /* 0x000fe4000fffe03f */
[----:B------:R-:W-:Y:S02]  /*13f0*/  UIADD3 UR52, -UR52, UR4, URZ ;  /* 0x0000000434347290 */ /* 0x000fe4000fffe13f */
[----:B------:R-:W-:Y:S02]  /*1400*/  UP2UR UR54, UPR, URZ, 0x1 ;  /* 0x000000013f367883 */ /* 0x000fe40008000000 */
[----:B------:R-:W-:-:S03]  /*1410*/  UIADD3 UR9, UR52, 0x80, -UR53 ;  /* 0x0000008034097890 */ /* 0x000fc6000fffe835 */
[----:B------:R-:W-:Y:S01]  /*1420*/  @UP0 ULDC UR6, c[0x0][0x44c] ;  /* 0x0001130000060ab9 */ /* 0x000fe20000000800 */
[----:B------:R-:W-:Y:S01]  /*1430*/  @UP0 ULDC UR4, c[0x0][0x450] ;  /* 0x0001140000040ab9 */ /* 0x000fe20000000800 */
[----:B------:R-:W-:-:S04]  /*1440*/  UIMAD.WIDE.U32 UR6, UR8, UR6, URZ ;  /* 0x00000006080672a5 */ /* 0x000fc8000f8e003f */
[----:B------:R-:W-:Y:S02]  /*1450*/  @UP0 USHF.R.U32.HI UR8, URZ, UR4, UR7 ;  /* 0x000000043f080299 */ /* 0x000fe40008011607 */
[----:B------:R-:W-:Y:S02]  /*1460*/  UIADD3 UR4, UR52, 0x7f, URZ ;  /* 0x0000007f34047890 */ /* 0x000fe4000fffe03f */
[----:B------:R-:W-:Y:S02]  /*1470*/  UIADD3 UR8, UR9, UR8, URZ ;  /* 0x0000000809087290 */ /* 0x000fe4000fffe03f */
[----:B------:R-:W-:Y:S02]  /*1480*/  USHF.R.S32.HI UR6, URZ, 0x1f, UR4 ;  /* 0x0000001f3f067899 */ /* 0x000fe40008011404 */
[----:B------:R-:W-:Y:S02]  /*1490*/  USHF.R.S32.HI UR7, URZ, 0x1f, UR8 ;  /* 0x0000001f3f077899 */ /* 0x000fe40008011408 */
[----:B------:R-:W-:-:S02]  /*14a0*/  ULEA.HI UR6, UR6, UR4, URZ, 0x7 ;  /* 0x0000000406067291 */ /* 0x000fc4000f8f383f */
[----:B------:R-:W-:Y:S02]  /*14b0*/  ULEA.HI UR7, UR7, UR8, URZ, 0x7 ;  /* 0x0000000807077291 */ /* 0x000fe4000f8f383f */
[----:B------:R-:W-:Y:S02]  /*14c0*/  USHF.R.S32.HI UR6, URZ, 0x7, UR6 ;  /* 0x000000073f067899 */ /* 0x000fe40008011406 */
[----:B------:R-:W-:Y:S02]  /*14d0*/  USHF.R.S32.HI UR7, URZ, 0x7, UR7 ;  /* 0x000000073f077899 */ /* 0x000fe40008011407 */
[----:B------:R-:W-:Y:S02]  /*14e0*/  ULOP3.LUT UR4, UR5, 0xff000000, URZ, 0xc0, !UPT ;  /* 0xff00000005047892 */ /* 0x000fe4000f8ec03f */
[----:B------:R-:W-:Y:S02]  /*14f0*/  UISETP.LT.AND UP0, UPT, UR6, UR7, UPT ;  /* 0x000000070600728c */ /* 0x000fe4000bf01270 */
[----:B------:R-:W-:-:S02]  /*1500*/  ULOP3.LUT UR5, UR5, 0xff0000, URZ, 0xc0, !UPT ;  /* 0x00ff000005057892 */ /* 0x000fc4000f8ec03f */
[----:B------:R-:W-:Y:S02]  /*1510*/  USEL UR9, UR6, UR7, UP0 ;  /* 0x0000000706097287 */ /* 0x000fe40008000000 */
[----:B------:R-:W-:Y:S02]  /*1520*/  USHF.R.U32.HI UR4, URZ, 0x8, UR4 ;  /* 0x000000083f047899 */ /* 0x000fe40008011604 */
[----:B------:R-:W-:Y:S02]  /*1530*/  UISETP.GE.AND UP0, UPT, UR9, 0x1, UPT ;  /* 0x000000010900788c */ /* 0x000fe4000bf06270 */
        /* <DEDUP_REMOVED lines=42> */
.L_x_9076:
[----:B------:R-:W-:Y:S01]  /*17e0*/  UIMAD UR39, UR38, UR4, URZ ;  /* 0x00000004262772a4 */ /* 0x000fe2000f8e023f */
[----:B------:R-:W-:Y:S01]  /*17f0*/  IMAD.U32 R0, RZ, RZ, UR9 ;  /* 0x00000009ff007e24 */ /* 0x000fe2000f8e00ff */
[----:B------:R-:W-:Y:S01]  /*1800*/  PLOP3.LUT P0, PT, PT, PT, PT, 0x80, 0x0 ;  /* 0x000000000000781c */ /* 0x000fe20003f0f070 */
[----:B------:R-:W-:Y:S01]  /*1810*/  IMAD.U32 R3, RZ, RZ, UR4 ;  /* 0x00000004ff037e24 */ /* 0x000fe2000f8e00ff */
[----:B------:R-:W-:Y:S02]  /*1820*/  CS2R R150, SRZ ;  /* 0x0000000000967805 */ /* 0x000fe4000001ff00 */
[----:B------:R-:W-:Y:S02]  /*1830*/  CS2R R148, SRZ ;  /* 0x0000000000947805 */ /* 0x000fe4000001ff00 */
[----:B------:R-:W-:Y:S02]  /*1840*/  CS2R R146, SRZ ;  /* 0x0000000000927805 */ /* 0x000fe4000001ff00 */
[----:B------:R-:W-:-:S02]  /*1850*/  CS2R R144, SRZ ;  /* 0x0000000000907805 */ /* 0x000fc4000001ff00 */
[----:B------:R-:W-:Y:S01]  /*1860*/  VIADDMNMX R3, R3, UR39, R0, PT ;  /* 0x0000002703037c46 */ /* 0x000fe2000b800100 */
[----:B------:R-:W-:Y:S01]  /*1870*/  IMAD.MOV.U32 R0, RZ, RZ, RZ ;  /* 0x000000ffff007224 */ /* 0x000fe200078e00ff */
[----:B------:R-:W-:Y:S02]  /*1880*/  CS2R R142, SRZ ;  /* 0x00000000008e7805 */ /* 0x000fe4000001ff00 */
[----:B------:R-:W-:Y:S02]  /*1890*/  CS2R R140, SRZ ;  /* 0x00000000008c7805 */ /* 0x000fe4000001ff00 */
[----:B------:R-:W-:Y:S01]  /*18a0*/  R2UR UR60, R3 ;  /* 0x00000000033c72ca */ /* 0x000fe200000e0000 */
[----:B------:R-:W-:Y:S01]  /*18b0*/  IMAD.MOV.U32 R3, RZ, RZ, RZ ;  /* 0x000000ffff037224 */ /* 0x000fe200078e00ff */
        /* <DEDUP_REMOVED lines=60> */
.L_x_9078:
[----:B------:R-:W-:Y:S01]  /*1c80*/  ULEA.HI UR4, UR49, UR49, URZ, 0x1 ;  /* 0x0000003131047291 */ /* 0x000fe2000f8f083f */
[----:B------:R-:W-:-:S03]  /*1c90*/  IMAD.U32 R3, RZ, RZ, UR50 ;  /* 0x00000032ff037e24 */ /* 0x000fc6000f8e00ff */
[----:B------:R-:W-:Y:S02]  /*1ca0*/  ULOP3.LUT UR4, UR4, 0xfffffffe, URZ, 0xc0, !UPT ;  /* 0xfffffffe04047892 */ /* 0x000fe4000f8ec03f */
[----:B------:R-:W-:Y:S02]  /*1cb0*/  ISETP.NE.AND P0, PT, R3, 0x3, PT ;  /* 0x000000030300780c */ /* 0x000fe40003f05270 */
[----:B------:R-:W-:-:S06]  /*1cc0*/  UIADD3 UR4, UR49, -UR4, URZ ;  /* 0x8000000431047290 */ /* 0x000fcc000fffe03f */
[----:B------:R-:W-:-:S05]  /*1cd0*/  IMAD.U32 R0, RZ, RZ, UR4 ;  /* 0x00000004ff007e24 */ /* 0x000fca000f8e00ff */
[----:B------:R-:W-:-:S04]  /*1ce0*/  SHF.L.U32 R0, R0, 0x1f, RZ ;  /* 0x0000001f00007819 */ /* 0x000fc800000006ff */
[----:B------:R-:W0:Y:S02]  /*1cf0*/  SYNCS.PHASECHK.TRANS64.TRYWAIT P1, [UR41+0x28800], R0 ;  /* 0x02880000ff0075a7 */ /* 0x000e240008020169 */
[----:B0-----:R-:W-:Y:S05]  /*1d00*/  @!P1 BRA `(.L_x_9079) ;  /* 0x0000010800c89947 */ /* 0x001fea0003800000 */
.L_x_9225:
[----:B------:R-:W-:Y:S05]  /*1d10*/  @!P0 BRA `(.L_x_9080) ;  /* 0x0000000000048947 */ /* 0x000fea0003800000 */
[----:B------:R-:W-:Y:S01]  /*1d20*/  BPT.TRAP 0x1 ;  /* 0x000000040000795c */ /* 0x000fe20000300000 */
.L_x_9080:
[----:B0-----:R-:W-:Y:S02]  /*1d30*/  IMAD.U32 R0, RZ, RZ, UR47 ;  /* 0x0000002fff007e24 */ /* 0x001fe4000f8e00ff */
[----:B------:R-:W-:-:S03]  /*1d40*/  IMAD.U32 R3, RZ, RZ, UR48 ;  /* 0x00000030ff037e24 */ /* 0x000fc6000f8e00ff */
[----:B------:R-:W-:Y:S02]  /*1d50*/  LEA R0, R0, UR41, 0x3 ;  /* 0x0000002900007c11 */ /* 0x000fe4000f8e18ff */
[----:B------:R-:W-:-:S04]  /*1d60*/  SHF.L.U32 R3, R3, 0x1f, RZ ;  /* 0x0000001f03037819 */ /* 0x000fc800000006ff */
[----:B------:R0:W1:Y:S01]  /*1d70*/  SYNCS.PHASECHK.TRANS64.TRYWAIT P1, [R0+URZ+0x28830], R3 ;  /* 0x02883003000075a7 */ /* 0x000062000802017f */
[----:B------:R-:W-:Y:S05]  /*1d80*/  @!P0 BRA `(.L_x_9081) ;  /* 0x0000000000048947 */ /* 0x000fea0003800000 */
[----:B------:R-:W-:Y:S01]  /*1d90*/  BPT.TRAP 0x1 ;  /* 0x000000040000795c */ /* 0x000fe20000300000 */
.L_x_9081:
[----:B-1----:R-:W-:Y:S05]  /*1da0*/  @P1 BRA `(.L_x_9082) ;  /* 0x0000000000081947 */ /* 0x002fea0003800000 */
[----:B------:R-:W1:Y:S02]  /*1db0*/  SYNCS.PHASECHK.TRANS64.TRYWAIT P1, [R0+URZ+0x28830], R3 ;  /* 0x02883003000075a7 */ /* 0x000e64000802017f */
[----:B-1----:R-:W-:Y:S05]  /*1dc0*/  @!P1 BRA `(.L_x_9083) ;  /* 0x0000010800b09947 */ /* 0x002fea0003800000 */
.L_x_9082:
        /* <DEDUP_REMOVED lines=63> */
.L_x_9084:
[----:B------:R-:W-:Y:S01]  /*21c0*/  UISETP.NE.AND UP0, UPT, UR54, URZ, UPT ;  /* 0x0000003f3600728c */ /* 0x000fe2000bf05270 */
[----:B------:R-:W-:Y:S01]  /*21d0*/  VIADD R5, R17, UR37 ;  /* 0x0000002511057c36 */ /* 0x000fe20008000000 */
[----:B------:R-:W-:Y:S01]  /*21e0*/  ULDC UR55, c[0x0][0x988] ;  /* 0x0002620000377ab9 */ /* 0x000fe20000000800 */
[----:B------:R-:W-:Y:S01]  /*21f0*/  IMAD.U32 R8, RZ, RZ, UR53 ;  /* 0x00000035ff087e24 */ /* 0x000fe2000f8e00ff */
[----:B------:R-:W-:Y:S01]  /*2200*/  R2UR UR11, R0 ;  /* 0x00000000000b72ca */ /* 0x000fe200000e0000 */
[----:B------:R-:W-:Y:S01]  /*2210*/  UMOV UR10, UR37 ;  /* 0x00000025000a7c82 */ /* 0x000fe20008000000 */
[----:B------:R-:W-:Y:S02]  /*2220*/  PLOP3.LUT P1, PT, PT, PT, UP0, 0x80, 0x0 ;  /* 0x000000000000781c */ /* 0x000fe40003f2f008 */
[----:B------:R-:W-:Y:S02]  /*2230*/  CS2R R150, SRZ ;  /* 0x0000000000967805 */ /* 0x000fe4000001ff00 */
[----:B------:R-:W-:-:S02]  /*2240*/  PLOP3.LUT P2, PT, PT, PT, UP0, 0x80, 0x0 ;  /* 0x000000000000781c */ /* 0x000fc40003f4f008 */
[----:B------:R-:W-:Y:S02]  /*2250*/  CS2R R148, SRZ ;  /* 0x0000000000947805 */ /* 0x000fe4000001ff00 */
[----:B------:R-:W-:Y:S01]  /*2260*/  CS2R R146, SRZ ;  /* 0x0000000000927805 */ /* 0x000fe2000001ff00 */
[----:B------:R-:W-:Y:S01]  /*2270*/  @UP0 ULDC UR6, c[0x0][0x44c] ;  /* 0x0001130000060ab9 */ /* 0x000fe20000000800 */
[----:B------:R-:W-:Y:S01]  /*2280*/  @UP0 ULDC UR14, c[0x0][0x450] ;  /* 0x00011400000e0ab9 */ /* 0x000fe20000000800 */
[----:B------:R-:W-:Y:S02]  /*2290*/  CS2R R144, SRZ ;  /* 0x0000000000907805 */ /* 0x000fe4000001ff00 */
[----:B------:R-:W-:Y:S02]  /*22a0*/  CS2R R142, SRZ ;  /* 0x00000000008e7805 */ /* 0x000fe4000001ff00 */
[----:B------:R-:W-:Y:S02]  /*22b0*/  CS2R R140, SRZ ;  /* 0x00000000008c7805 */ /* 0x000fe4000001ff00 */
[----:B------:R-:W-:-:S02]  /*22c0*/  CS2R R138, SRZ ;  /* 0x00000000008a7805 */ /* 0x000fc4000001ff00 */
[----:B------:R-:W-:Y:S02]  /*22d0*/  CS2R R136, SRZ ;  /* 0x0000000000887805 */ /* 0x000fe4000001ff00 */
[----:B------:R-:W-:Y:S01]  /*22e0*/  CS2R R134, SRZ ;  /* 0x0000000000867805 */ /* 0x000fe2000001ff00 */
[----:B01----:R-:W-:Y:S01]  /*22f0*/  @P1 IMAD.HI.U32 R3, R5, UR6, RZ ;  /* 0x0000000605031c27 */ /* 0x003fe2000f8e00ff */
[----:B------:R-:W-:Y:S01]  /*2300*/  @UP0 ULDC UR6, c[0x0][0x450] ;  /* 0x0001140000060ab9 */ /* 0x000fe20000000800 */
[----:B------:R-:W-:Y:S02]  /*2310*/  CS2R R132, SRZ ;  /* 0x0000000000847805 */ /* 0x000fe4000001ff00 */
[----:B------:R-:W-:Y:S02]  /*2320*/  CS2R R130, SRZ ;  /* 0x0000000000827805 */ /* 0x000fe4000001ff00 */
[----:B------:R-:W-:Y:S02]  /*2330*/  CS2R R128, SRZ ;  /* 0x0000000000807805 */ /* 0x000fe4000001ff00 */
[----:B------:R-:W-:Y:S01]  /*2340*/  @P2 SHF.R.U32.HI R5, RZ, UR6, R3 ;  /* 0x00000006ff052c19 */ /* 0x000fe20008011603 */
[----:B------:R-:W-:Y:S01]  /*2350*/  UMOV UR6, 0xffffff80 ;  /* 0xffffff8000067882 */ /* 0x000fe20000000000 */
[----:B------:R-:W-:Y:S01]  /*2360*/  CS2R R126, SRZ ;  /* 0x00000000007e7805 */ /* 0x000fe2000001ff00 */
[----:B------:R-:W-:Y:S01]  /*2370*/  UIMAD UR6, UR60, UR6, 0x80 ;  /* 0x000000803c0674a4 */ /* 0x000fe2000f8e0206 */
[----:B------:R-:W-:Y:S01]  /*2380*/  CS2R R124, SRZ ;  /* 0x00000000007c7805 */ /* 0x000fe2000001ff00 */
[----:B------:R-:W0:Y:S01]  /*2390*/  SHFL.IDX PT, R4, R5, 0x1, 0x1c1f ;  /* 0x003c1f0005047f89 */ /* 0x000e2200000e0000 */
[----:B------:R-:W-:Y:S01]  /*23a0*/  UIADD3 UR60, UR60, -0x2, URZ ;  /* 0xfffffffe3c3c7890 */ /* 0x000fe2000fffe03f */
[----:B------:R-:W-:-:S02]  /*23b0*/  CS2R R122, SRZ ;  /* 0x00000000007a7805 */ /* 0x000fc4000001ff00 */
[----:B------:R-:W-:Y:S01]  /*23c0*/  CS2R R120, SRZ ;  /* 0x0000000000787805 */ /* 0x000fe2000001ff00 */
[----:B------:R-:W-:Y:S01]  /*23d0*/  IMAD.U32 R7, RZ, RZ, UR6 ;  /* 0x00000006ff077e24 */ /* 0x000fe2000f8e00ff */
[----:B------:R-:W1:Y:S01]  /*23e0*/  SHFL.IDX PT, R5, R5, RZ, 0x1c1f ;  /* 0x001c1fff05057589 */ /* 0x000e6200000e0000 */
[----:B------:R-:W-:Y:S01]  /*23f0*/  @UP0 ULDC UR6, c[0x0][0x44c] ;  /* 0x0001130000060ab9 */ /* 0x000fe20000000800 */
[----:B------:R-:W-:Y:S01]  /*2400*/  CS2R R118, SRZ ;  /* 0x0000000000767805 */ /* 0x000fe2000001ff00 */
[----:B------:R-:W-:Y:S01]  /*2410*/  UIMAD.WIDE.U32 UR6, UR37, UR6, URZ ;  /* 0x00000006250672a5 */ /* 0x000fe2000f8e003f */
[C-C-:B------:R-:W-:Y:S01]  /*2420*/  IADD3 R3, -R16.reuse, 0x1, R7.reuse ;  /* 0x0000000110037810 */ /* 0x140fe20007ffe107 */
[----:B------:R-:W-:Y:S01]  /*2430*/  UIADD3 UR6, UR11, 0x28840, URZ ;  /* 0x000288400b067890 */ /* 0x000fe2000fffe03f */
[----:B------:R-:W-:Y:S01]  /*2440*/  IADD3 R6, -R16, UR52, R7 ;  /* 0x0000003410067c10 */ /* 0x000fe2000fffe107 */
[----:B------:R-:W-:Y:S01]  /*2450*/  @UP0 USHF.R.U32.HI UR10, URZ, UR14, UR7 ;  /* 0x0000000e3f0a0299 */ /* 0x000fe20008011607 */
[----:B------:R-:W-:Y:S01]  /*2460*/  IADD3 R7, -R8, UR52, R3 ;  /* 0x0000003408077c10 */ /* 0x000fe2000fffe103 */
[----:B------:R-:W-:Y:S01]  /*2470*/  UPRMT UR6, UR40, 0x654, UR6 ;  /* 0x0000065428067896 */ /* 0x000fe20008000006 */
[----:B------:R-:W-:Y:S01]  /*2480*/  CS2R R116, SRZ ;  /* 0x0000000000747805 */ /* 0x000fe2000001ff00 */
[----:B------:R-:W-:Y:S01]  /*2490*/  UIADD3 UR7, UR10, UR52, -UR53 ;  /* 0x000000340a077290 */ /* 0x000fe2000fffe835 */
[----:B------:R-:W-:-:S02]  /*24a0*/  CS2R R114, SRZ ;  /* 0x0000000000727805 */ /* 0x000fc4000001ff00 */
[----:B------:R-:W-:Y:S02]  /*24b0*/  CS2R R112, SRZ ;  /* 0x0000000000707805 */ /* 0x000fe4000001ff00 */
[----:B------:R-:W-:Y:S01]  /*24c0*/  CS2R R110, SRZ ;  /* 0x00000000006e7805 */ /* 0x000fe2000001ff00 */
[----:B------:R-:W-:Y:S01]  /*24d0*/  USHF.R.S32.HI UR10, URZ, 0x1f, UR7 ;  /* 0x0000001f3f0a7899 */ /* 0x000fe20008011407 */
[----:B------:R-:W-:Y:S02]  /*24e0*/  CS2R R108, SRZ ;  /* 0x00000000006c7805 */ /* 0x000fe4000001ff00 */
[----:B------:R-:W-:Y:S01]  /*24f0*/  CS2R R106, SRZ ;  /* 0x00000000006a7805 */ /* 0x000fe2000001ff00 */
[----:B------:R-:W-:Y:S01]  /*2500*/  SYNCS.ARRIVE.TRANS64.RED.A1T0 RZ, [UR6], RZ ;  /* 0x000000ffffff79a7 */ /* 0x000fe20008100406 */
[----:B0-----:R-:W-:Y:S01]  /*2510*/  VIADDMNMX R4, R4, R7, R6, PT ;  /* 0x0000000704047246 */ /* 0x001fe20003800106 */
[----:B------:R-:W-:-:S03]  /*2520*/  ULEA.HI UR10, UR10, UR7, URZ, 0x7 ;  /* 0x000000070a0a7291 */ /* 0x000fc6000f8f383f */
[C---:B------:R-:W-:Y:S01]  /*2530*/  ISETP.GT.AND P1, PT, R4.reuse, RZ, PT ;  /* 0x000000ff0400720c */ /* 0x040fe20003f24270 */
[----:B------:R-:W-:Y:S01]  /*2540*/  USHF.R.S32.HI UR10, URZ, 0x7, UR10 ;  /* 0x000000073f0a7899 */ /* 0x000fe2000801140a */
[C---:B------:R-:W-:Y:S02]  /*2550*/  ISETP.GT.AND P2, PT, R4.reuse, 0x1, PT ;  /* 0x000000010400780c */ /* 0x040fe40003f44270 */
        /* <DEDUP_REMOVED lines=97> */
[C---:B------:R-:W-:Y:S02]  /*2b70*/  ISETP.GT.AND P2, PT, R11.reuse, 0x1, PT ;  /* 0x000000010b00780c */ /* 0x040fe40003f44270 */
[----:B------:R-:W-:Y:S01]  /*2b80*/  ISETP.GT.AND P3, PT, R11, 0x8, PT ;  /* 0x000000080b00780c */ /* 0x000fe20003f64270 */
[----:B------:R-:W0:Y:S01]  /*2b90*/  SHFL.BFLY PT, R4, R9, 0x2, 0x1f ;  /* 0x0c401f0009047f89 */ /* 0x000e2200000e0000 */
[----:B------:R-:W-:Y:S02]  /*2ba0*/  FSEL R88, R25, -INF , P2 ;  /* 0xff80000019587808 */ /* 0x000fe40001000000 */
[----:B------:R-:W-:Y:S02]  /*2bb0*/  FSEL R28, R28, -INF , P3 ;  /* 0xff8000001c1c7808 */ /* 0x000fe40001800000 */
[----:B------:R-:W-:-:S04]  /*2bc0*/  ISETP.GT.AND P2, PT, R11, 0x10, PT ;  /* 0x000000100b00780c */ /* 0x000fc80003f44270 */
[----:B------:R-:W-:Y:S02]  /*2bd0*/  FSEL R32, R32, -INF , P2 ;  /* 0xff80000020207808 */ /* 0x000fe40001000000 */
[----:B------:R-:W-:Y:S02]  /*2be0*/  ISETP.GT.AND P2, PT, R11, 0x18, PT ;  /* 0x000000180b00780c */ /* 0x000fe40003f44270 */
[----:B0-----:R-:W-:Y:S02]  /*2bf0*/  FMNMX.FTZ R13, R9, R4, !PT ;  /* 0x00000004090d7209 */ /* 0x001fe40007810000 */
[----:B------:R-:W-:Y:S02]  /*2c00*/  FSEL R9, R36, -INF , P2 ;  /* 0xff80000024097808 */ /* 0x000fe40001000000 */
[----:B------:R-:W-:Y:S01]  /*2c10*/  ISETP.GT.AND P2, PT, R11, 0x20, PT ;  /* 0x000000200b00780c */ /* 0x000fe20003f44270 */
[----:B------:R-:W0:Y:S03]  /*2c20*/  SHFL.BFLY PT, R4, R13, 0x1, 0x1f ;  /* 0x0c201f000d047f89 */ /* 0x000e2600000e0000 */
        /* <DEDUP_REMOVED lines=10> */
[C---:B------:R-:W-:Y:S01]  /*2cd0*/  FSETP.NEU.FTZ.AND P1, PT, R4.reuse, -INF , PT ;  /* 0xff8000000400780b */ /* 0x040fe20003f3d000 */
[----:B------:R-:W-:Y:S01]  /*2ce0*/  FMUL.FTZ R3, R4, UR55 ;  /* 0x0000003704037c20 */ /* 0x000fe20008410000 */
[----:B------:R-:W-:-:S04]  /*2cf0*/  ISETP.GT.AND P2, PT, R11, 0x48, PT ;  /* 0x000000480b00780c */ /* 0x000fc80003f44270 */
[----:B------:R-:W-:Y:S02]  /*2d00*/  FSEL R3, R3, RZ, P1 ;  /* 0x000000ff03037208 */ /* 0x000fe40000800000 */
[C---:B------:R-:W-:Y:S02]  /*2d10*/  ISETP.GT.AND P1, PT, R11.reuse, RZ, PT ;  /* 0x000000ff0b00720c */ /* 0x040fe40003f24270 */
[----:B------:R-:W-:Y:S01]  /*2d20*/  FSEL R60, R60, -INF , P2 ;  /* 0xff8000003c3c7808 */ /* 0x000fe20001000000 */
[--C-:B------:R-:W-:Y:S01]  /*2d30*/  FFMA.FTZ R181, R8, UR55, -R3.reuse ;  /* 0x0000003708b57c23 */ /* 0x100fe20008010803 */
[----:B------:R-:W-:Y:S01]  /*2d40*/  FSEL R7, R24, -INF , P1 ;  /* 0xff80000018077808 */ /* 0x000fe20000800000 */
[--C-:B------:R-:W-:Y:S01]  /*2d50*/  FFMA.FTZ R6, R10, UR55, -R3.reuse ;  /* 0x000000370a067c23 */ /* 0x100fe20008010803 */
[----:B------:R-:W-:Y:S01]  /*2d60*/  ISETP.GT.AND P1, PT, R11, 0x9, PT ;  /* 0x000000090b00780c */ /* 0x000fe20003f24270 */
[--C-:B------:R-:W-:Y:S01]  /*2d70*/  FFMA.FTZ R183, R12, UR55, -R3.reuse ;  /* 0x000000370cb77c23 */ /* 0x100fe20008010803 */
[----:B------:R-:W-:Y:S01]  /*2d80*/  FMNMX.FTZ R5, R7, R88, !PT ;  /* 0x0000005807057209 */ /* 0x000fe20007810000 */
[--C-:B------:R-:W-:Y:S01]  /*2d90*/  FFMA.FTZ R171, R54, UR55, -R3.reuse ;  /* 0x0000003736ab7c23 */ /* 0x100fe20008010803 */
[----:B------:R-:W-:Y:S01]  /*2da0*/  FSEL R29, R29, -INF , P1 ;  /* 0xff8000001d1d7808 */ /* 0x000fe20000800000 */
[----:B------:R-:W-:Y:S01]  /*2db0*/  MUFU.EX2 R181, R181 ;  /* 0x000000b500b57308 */ /* 0x000fe20000000800 */
[----:B------:R-:W-:Y:S01]  /*2dc0*/  FMNMX.FTZ R8, R28, R5, !PT ;  /* 0x000000051c087209 */ /* 0x000fe20007810000 */
[--C-:B------:R-:W-:Y:S01]  /*2dd0*/  FFMA.FTZ R177, R90, UR55, -R3.reuse ;  /* 0x000000375ab17c23 */ /* 0x100fe20008010803 */
[----:B------:R-:W-:Y:S01]  /*2de0*/  ISETP.GT.AND P1, PT, R11, 0x11, PT ;  /* 0x000000110b00780c */ /* 0x000fe20003f24270 */
[--C-:B------:R-:W-:Y:S01]  /*2df0*/  FFMA.FTZ R179, R94, UR55, -R3.reuse ;  /* 0x000000375eb37c23 */ /* 0x100fe20008010803 */
[----:B------:R-:W-:Y:S01]  /*2e00*/  FMNMX.FTZ R5, R29, R8, !PT ;  /* 0x000000081d057209 */ /* 0x000fe20007810000 */
[--C-:B------:R-:W-:Y:S01]  /*2e10*/  FFMA.FTZ R8, R14, UR55, -R3.reuse ;  /* 0x000000370e087c23 */ /* 0x100fe20008010803 */
[----:B------:R-:W-:Y:S01]  /*2e20*/  FSEL R33, R33, -INF , P1 ;  /* 0xff80000021217808 */ /* 0x000fe20000800000 */
[----:B------:R-:W0:Y:S01]  /*2e30*/  MUFU.EX2 R6, R6 ;  /* 0x0000000600067308 */ /* 0x000e220000000800 */
[----:B------:R-:W-:Y:S01]  /*2e40*/  FMNMX.FTZ R10, R32, R5, !PT ;  /* 0x00000005200a7209 */ /* 0x000fe20007810000 */
        /* <DEDUP_REMOVED lines=16> */
[----:B0-----:R-:W-:Y:S01]  /*2f50*/  FADD.FTZ R58, R181, R6 ;  /* 0x00000006b53a7221 */ /* 0x001fe20000010000 */
        /* <DEDUP_REMOVED lines=36> */
[----:B------:R-:W-:Y:S01]  /*31a0*/  ISETP.GT.AND P2, PT, R11, 0x50, PT ;  /* 0x000000500b00780c */ /* 0x000fe20003f44270 */
[----:B------:R-:W-:Y:S01]  /*31b0*/  MUFU.EX2 R173, R173 ;  /* 0x000000ad00ad7308 */ /* 0x000fe20000000800 */
[----:B------:R-:W-:Y:S01]  /*31c0*/  FSEL R61, R61, -INF , P1 ;  /* 0xff8000003d3d7808 */ /* 0x000fe20000800000 */
[--C-:B------:R-:W-:Y:S01]  /*31d0*/  FFMA.FTZ R159, R86, UR55, -R3.reuse ;  /* 0x00000037569f7c23 */ /* 0x100fe20008010803 */
[----:B------:R-:W-:Y:S01]  /*31e0*/  FMNMX.FTZ R24, R60, R5, !PT ;  /* 0x000000053c187209 */ /* 0x000fe20007810000 */
[----:B------:R-:W-:Y:S01]  /*31f0*/  FFMA.FTZ R87, R87, UR55, -R3 ;  /* 0x0000003757577c23 */ /* 0x000fe20008010803 */
[----:B------:R-:W-:-:S02]  /*3200*/  ISETP.GT.AND P1, PT, R11, 0x51, PT ;  /* 0x000000510b00780c */ /* 0x000fc40003f24270 */
[----:B------:R-:W-:Y:S02]  /*3210*/  CS2R R102, SRZ ;  /* 0x0000000000667805 */ /* 0x000fe4000001ff00 */
[----:B------:R-:W-:Y:S01]  /*3220*/  FSEL R64, R64, -INF , P2 ;  /* 0xff80000040407808 */ /* 0x000fe20001000000 */
[----:B------:R-:W-:Y:S01]  /*3230*/  MUFU.EX2 R14, R14 ;  /* 0x0000000e000e7308 */ /* 0x000fe20000000800 */
[----:B------:R-:W-:Y:S01]  /*3240*/  FMNMX.FTZ R5, R61, R24, !PT ;  /* 0x000000183d057209 */ /* 0x000fe20007810000 */
[----:B------:R-:W-:Y:S01]  /*3250*/  FFMA.FTZ R24, R104, UR55, -R3 ;  /* 0x0000003768187c23 */ /* 0x000fe20008010803 */
[----:B------:R-:W-:Y:S02]  /*3260*/  ISETP.GT.AND P2, PT, R11, 0x58, PT ;  /* 0x000000580b00780c */ /* 0x000fe40003f44270 */
[----:B------:R-:W-:Y:S02]  /*3270*/  CS2R R104, SRZ ;  /* 0x0000000000687805 */ /* 0x000fe4000001ff00 */
[----:B------:R-:W-:-:S02]  /*3280*/  FSEL R65, R65, -INF , P1 ;  /* 0xff80000041417808 */ /* 0x000fc40000800000 */
[----:B------:R-:W-:Y:S02]  /*3290*/  CS2R R100, SRZ ;  /* 0x0000000000647805 */ /* 0x000fe4000001ff00 */
[----:B------:R-:W-:Y:S01]  /*32a0*/  FMNMX.FTZ R36, R64, R5, !PT ;  /* 0x0000000540247209 */ /* 0x000fe20007810000 */
[----:B------:R-:W-:Y:S01]  /*32b0*/  MUFU.EX2 R175, R175 ;  /* 0x000000af00af7308 */ /* 0x000fe20000000800 */
[----:B------:R-:W-:Y:S02]  /*32c0*/  ISETP.GT.AND P1, PT, R11, 0x59, PT ;  /* 0x000000590b00780c */ /* 0x000fe40003f24270 */
[----:B------:R-:W-:Y:S02]  /*32d0*/  CS2R R98, SRZ ;  /* 0x0000000000627805 */ /* 0x000fe4000001ff00 */
[----:B------:R-:W-:Y:S02]  /*32e0*/  FSEL R68, R68, -INF , P2 ;  /* 0xff80000044447808 */ /* 0x000fe40001000000 */
[----:B------:R-:W-:-:S02]  /*32f0*/  CS2R R96, SRZ ;  /* 0x0000000000607805 */ /* 0x000fc4000001ff00 */
[----:B------:R-:W-:Y:S02]  /*3300*/  FMNMX.FTZ R5, R65, R36, !PT ;  /* 0x0000002441057209 */ /* 0x000fe40007810000 */
[----:B------:R-:W-:Y:S02]  /*3310*/  CS2R R94, SRZ ;  /* 0x00000000005e7805 */ /* 0x000fe4000001ff00 */
[----:B------:R-:W-:Y:S01]  /*3320*/  ISETP.GT.AND P2, PT, R11, 0x60, PT ;  /* 0x000000600b00780c */ /* 0x000fe20003f44270 */
[----:B------:R-:W-:Y:S01]  /*3330*/  MUFU.EX2 R24, R24 ;  /* 0x0000001800187308 */ /* 0x000fe20000000800 */
[----:B------:R-:W-:Y:S02]  /*3340*/  FSEL R69, R69, -INF , P1 ;  /* 0xff80000045457808 */ /* 0x000fe40000800000 */
[----:B------:R-:W-:Y:S02]  /*3350*/  CS2R R92, SRZ ;  /* 0x00000000005c7805 */ /* 0x000fe4000001ff00 */
[----:B------:R-:W-:-:S02]  /*3360*/  FMNMX.FTZ R36, R68, R5, !PT ;  /* 0x0000000544247209 */ /* 0x000fc40007810000 */
[----:B------:R-:W-:Y:S02]  /*3370*/  CS2R R90, SRZ ;  /* 0x00000000005a7805 */ /* 0x000fe4000001ff00 */
[----:B------:R-:W-:Y:S02]  /*3380*/  ISETP.GT.AND P1, PT, R11, 0x61, PT ;  /* 0x000000610b00780c */ /* 0x000fe40003f24270 */
[----:B------:R-:W-:Y:S01]  /*3390*/  FSEL R72, R72, -INF , P2 ;  /* 0xff80000048487808 */ /* 0x000fe20001000000 */
[----:B------:R-:W-:Y:S01]  /*33a0*/  MUFU.EX2 R169, R169 ;  /* 0x000000a900a97308 */ /* 0x000fe20000000800 */
[----:B------:R-:W-:Y:S01]  /*33b0*/  FMNMX.FTZ R5, R69, R36, !PT ;  /* 0x0000002445057209 */ /* 0x000fe20007810000 */
[----:B------:R-:W-:Y:S01]  /*33c0*/  FFMA.FTZ R36, R46, UR55, -R3 ;  /* 0x000000372e247c23 */ /* 0x000fe20008010803 */
[----:B------:R-:W-:Y:S02]  /*33d0*/  ISETP.GT.AND P2, PT, R11, 0x68, PT ;  /* 0x000000680b00780c */ /* 0x000fe40003f44270 */
[----:B------:R-:W-:-:S02]  /*33e0*/  FSEL R73, R73, -INF , P1 ;  /* 0xff80000049497808 */ /* 0x000fc40000800000 */
[----:B------:R-:W-:Y:S01]  /*33f0*/  FMNMX.FTZ R46, R72, R5, !PT ;  /* 0x00000005482e7209 */ /* 0x000fe20007810000 */
[----:B------:R-:W-:Y:S01]  /*3400*/  MUFU.EX2 R36, R36 ;  /* 0x0000002400247308 */ /* 0x000fe20000000800 */
[----:B------:R-:W-:Y:S02]  /*3410*/  ISETP.GT.AND P1, PT, R11, 0x69, PT ;  /* 0x000000690b00780c */ /* 0x000fe40003f24270 */
[----:B------:R-:W-:Y:S02]  /*3420*/  FSEL R76, R76, -INF , P2 ;  /* 0xff8000004c4c7808 */ /* 0x000fe40001000000 */
[----:B------:R-:W-:Y:S02]  /*3430*/  FMNMX.FTZ R5, R73, R46, !PT ;  /* 0x0000002e49057209 */ /* 0x000fe40007810000 */
[----:B------:R-:W-:Y:S01]  /*3440*/  ISETP.GT.AND P2, PT, R11, 0x70, PT ;  /* 0x000000700b00780c */ /* 0x000fe20003f44270 */
[----:B------:R-:W-:Y:S01]  /*3450*/  MUFU.EX2 R171, R171 ;  /* 0x000000ab00ab7308 */ /* 0x000fe20000000800 */
[----:B------:R-:W-:-:S02]  /*3460*/  FSEL R77, R77, -INF , P1 ;  /* 0xff8000004d4d7808 */ /* 0x000fc40000800000 */
[----:B------:R-:W-:Y:S02]  /*3470*/  FMNMX.FTZ R46, R76, R5, !PT ;  /* 0x000000054c2e7209 */ /* 0x000fe40007810000 */
        /* <DEDUP_REMOVED lines=8> */
[----:B------:R-:W-:Y:S02]  /*3500*/  ISETP.GT.AND P1, PT, R11, 0x79, PT ;  /* 0x000000790b00780c */ /* 0x000fe40003f24270 */
[----:B------:R-:W-:Y:S02]  /*3510*/  FSEL R84, R84, -INF , P2 ;  /* 0xff80000054547808 */ /* 0x000fe40001000000 */
[----:B------:R-:W-:Y:S02]  /*3520*/  FMNMX.FTZ R5, R81, R46, !PT ;  /* 0x0000002e51057209 */ /* 0x000fe40007810000 */
[----:B------:R-:W-:Y:S01]  /*3530*/  FSEL R85, R85, -INF , P1 ;  /* 0xff80000055557808 */ /* 0x000fe20000800000 */
[----:B------:R-:W-:Y:S01]  /*3540*/  MUFU.EX2 R167, R167 ;  /* 0x000000a700a77308 */ /* 0x000fe20000000800 */
[----:B------:R-:W-:-:S02]  /*3550*/  FMNMX.FTZ R46, R84, R5, !PT ;  /* 0x00000005542e7209 */ /* 0x000fc40007810000 */
[----:B------:R-:W-:Y:S02]  /*3560*/  F2FP.BF16.F32.PACK_AB R181, R6, R181 ;  /* 0x000000b506b5723e */ /* 0x000fe400000010ff */
[----:B------:R-:W-:Y:S01]  /*3570*/  FMNMX.FTZ R5, R85, R46, !PT ;  /* 0x0000002e55057209 */ /* 0x000fe20007810000 */
[----:B------:R-:W-:Y:S02]  /*3580*/  FFMA.FTZ R46, R59, UR55, -R3 ;  /* 0x000000373b2e7c23 */ /* 0x000fe40008010803 */
        /* <DEDUP_REMOVED lines=48> */
[----:B0-----:R-:W-:Y:S01]  /*3890*/  FADD.FTZ R11, R7, R88 ;  /* 0x00000058070b7221 */ /* 0x001fe20000010000 */
[----:B------:R-:W-:Y:S01]  /*38a0*/  F2FP.BF16.F32.PACK_AB R180, R88, R7 ;  /* 0x0000000758b4723e */ /* 0x000fe200000010ff */
[--C-:B------:R-:W-:Y:S01]  /*38b0*/  FFMA.FTZ R77, R77, UR55, -R54.reuse ;  /* 0x000000374d4d7c23 */ /* 0x100fe20008010836 */
[--C-:B------:R-:W-:Y:S01]  /*38c0*/  FFMA.FTZ R80, R80, UR55, -R54.reuse ;  /* 0x0000003750507c23 */ /* 0x100fe20008010836 */
[--C-:B------:R-:W-:Y:S01]  /*38d0*/  FFMA.FTZ R81, R81, UR55, -R54.reuse ;  /* 0x0000003751517c23 */ /* 0x100fe20008010836 */
[--C-:B------:R-:W-:Y:S01]  /*38e0*/  FFMA.FTZ R84, R84, UR55, -R54.reuse ;  /* 0x0000003754547c23 */ /* 0x100fe20008010836 */
[----:B------:R-:W-:Y:S01]  /*38f0*/  FFMA.FTZ R54, R85, UR55, -R54 ;  /* 0x0000003755367c23 */ /* 0x000fe20008010836 */
[----:B------:R-:W0:Y:S01]  /*3900*/  MUFU.EX2 R32, R32 ;  /* 0x0000002000207308 */ /* 0x000e220000000800 */
[----:B-1----:R-:W-:Y:S01]  /*3910*/  FADD.FTZ R62, R28, R11 ;  /* 0x0000000b1c3e7221 */ /* 0x002fe20000010000 */
[----:B------:R-:W-:Y:S01]  /*3920*/  FADD.FTZ R11, R183, R58 ;  /* 0x0000003ab70b7221 */ /* 0x000fe20000010000 */
[----:B------:R-:W-:-:S02]  /*3930*/  F2FP.BF16.F32.PACK_AB R183, R8, R183 ;  /* 0x000000b708b7723e */ /* 0x000fc400000010ff */
[----:B------:R-:W-:Y:S01]  /*3940*/  CS2R R88, SRZ ;  /* 0x0000000000587805 */ /* 0x000fe2000001ff00 */
[----:B------:R-:W-:Y:S02]  /*3950*/  FADD.FTZ R58, R8, R11 ;  /* 0x0000000b083a7221 */ /* 0x000fe40000010000 */
[----:B------:R-:W1:Y:S01]  /*3960*/  MUFU.EX2 R33, R33 ;  /* 0x0000002100217308 */ /* 0x000e620000000800 */
[----:B--2---:R-:W-:Y:S01]  /*3970*/  FADD.FTZ R13, R29, R62 ;  /* 0x0000003e1d0d7221 */ /* 0x004fe20000010000 */
[----:B------:R-:W-:Y:S01]  /*3980*/  FADD.FTZ R11, R177, R58 ;  /* 0x0000003ab10b7221 */ /* 0x000fe20000010000 */
[C---:B------:R-:W-:Y:S02]  /*3990*/  F2FP.BF16.F32.PACK_AB R177, R10.reuse, R177 ;  /* 0x000000b10ab1723e */ /* 0x040fe400000010ff */
[----:B------:R-:W-:Y:S01]  /*39a0*/  F2FP.BF16.F32.PACK_AB R182, R29, R28 ;  /* 0x0000001c1db6723e */ /* 0x000fe200000010ff */
[----:B------:R-:W-:Y:S02]  /*39b0*/  FADD.FTZ R58, R10, R11 ;  /* 0x0000000b0a3a7221 */ /* 0x000fe40000010000 */
[----:B------:R-:W2:Y:S01]  /*39c0*/  MUFU.EX2 R9, R9 ;  /* 0x0000000900097308 */ /* 0x000ea20000000800 */
[----:B0-----:R-:W-:Y:S01]  /*39d0*/  FADD.FTZ R0, R32, R13 ;  /* 0x0000000d20007221 */ /* 0x001fe20000010000 */
[----:B------:R-:W-:Y:S01]  /*39e0*/  FADD.FTZ R11, R179, R58 ;  /* 0x0000003ab30b7221 */ /* 0x000fe20000010000 */
[----:B------:R-:W-:-:S05]  /*39f0*/  F2FP.BF16.F32.PACK_AB R179, R12, R179 ;  /* 0x000000b30cb3723e */ /* 0x000fca00000010ff */
[----:B------:R-:W0:Y:S01]  /*3a00*/  MUFU.EX2 R178, R37 ;  /* 0x0000002500b27308 */ /* 0x000e220000000800 */
[C---:B-1----:R-:W-:Y:S01]  /*3a10*/  FADD.FTZ R0, R33.reuse, R0 ;  /* 0x0000000021007221 */ /* 0x042fe20000010000 */
[----:B------:R-:W-:-:S06]  /*3a20*/  F2FP.BF16.F32.PACK_AB R176, R33, R32 ;  /* 0x0000002021b0723e */ /* 0x000fcc00000010ff */
[----:B------:R-:W1:Y:S01]  /*3a30*/  MUFU.EX2 R40, R40 ;  /* 0x0000002800287308 */ /* 0x000e620000000800 */
[----:B--2---:R-:W-:Y:S01]  /*3a40*/  FADD.FTZ R3, R9, R0 ;  /* 0x0000000009037221 */ /* 0x004fe20000010000 */
[----:B------:R-:W-:-:S06]  /*3a50*/  FADD.FTZ R0, R12, R11 ;  /* 0x0000000b0c007221 */ /* 0x000fcc0000010000 */
        /* <DEDUP_REMOVED lines=22> */
[----:B------:R-:W-:Y:S02]  /*3bc0*/  F2FP.BF16.F32.PACK_AB R174, R45, R44 ;  /* 0x0000002c2dae723e */ /* 0x000fe400000010ff */
[C---:B------:R-:W-:Y:S01]  /*3bd0*/  F2FP.BF16.F32.PACK_AB R171, R26.reuse, R171 ;  /* 0x000000ab1aab723e */ /* 0x040fe200000010ff */
[----:B------:R-:W-:Y:S02]  /*3be0*/  FADD.FTZ R0, R26, R3 ;  /* 0x000000031a007221 */ /* 0x000fe40000010000 */
[----:B------:R-:W1:Y:S01]  /*3bf0*/  MUFU.EX2 R52, R52 ;  /* 0x0000003400347308 */ /* 0x000e620000000800 */
[----:B--2---:R-:W-:Y:S01]  /*3c00*/  FADD.FTZ R58, R48, R11 ;  /* 0x0000000b303a7221 */ /* 0x004fe20000010000 */
[----:B------:R-:W-:Y:S01]  /*3c10*/  FADD.FTZ R3, R165, R0 ;  /* 0x00000000a5037221 */ /* 0x000fe20000010000 */
[----:B------:R-:W-:-:S03]  /*3c20*/  F2FP.BF16.F32.PACK_AB R165, R46, R165 ;  /* 0x000000a52ea5723e */ /* 0x000fc600000010ff */
[----:B------:R-:W-:Y:S02]  /*3c30*/  FADD.FTZ R0, R46, R3 ;  /* 0x000000032e007221 */ /* 0x000fe40000010000 */
[----:B------:R-:W2:Y:S01]  /*3c40*/  MUFU.EX2 R53, R53 ;  /* 0x0000003500357308 */ /* 0x000ea20000000800 */
[----:B0-----:R-:W-:Y:S01]  /*3c50*/  FADD.FTZ R11, R49, R58 ;  /* 0x0000003a310b7221 */ /* 0x001fe20000010000 */
[----:B------:R-:W-:Y:S01]  /*3c60*/  FADD.FTZ R3, R167, R0 ;  /* 0x00000000a7037221 */ /* 0x000fe20000010000 */
[----:B------:R-:W-:Y:S02]  /*3c70*/  F2FP.BF16.F32.PACK_AB R168, R49, R48 ;  /* 0x0000003031a8723e */ /* 0x000fe400000010ff */
[C---:B------:R-:W-:Y:S01]  /*3c80*/  F2FP.BF16.F32.PACK_AB R167, R50.reuse, R167 ;  /* 0x000000a732a7723e */ /* 0x040fe200000010ff */
[----:B------:R-:W-:Y:S02]  /*3c90*/  FADD.FTZ R0, R50, R3 ;  /* 0x0000000332007221 */ /* 0x000fe40000010000 */
        /* <DEDUP_REMOVED lines=8> */
[----:B------:R-:W-:Y:S02]  /*3d20*/  F2FP.BF16.F32.PACK_AB R170, R53, R52 ;  /* 0x0000003435aa723e */ /* 0x000fe400000010ff */
[C---:B------:R-:W-:Y:S01]  /*3d30*/  F2FP.BF16.F32.PACK_AB R163, R30.reuse, R163 ;  /* 0x000000a31ea3723e */ /* 0x040fe200000010ff */
[----:B------:R-:W-:Y:S02]  /*3d40*/  FADD.FTZ R0, R30, R3 ;  /* 0x000000031e007221 */ /* 0x000fe40000010000 */
        /* <DEDUP_REMOVED lines=28> */
[----:B------:R-:W-:-:S05]  /*3f10*/  F2FP.BF16.F32.PACK_AB R152, R73, R72 ;  /* 0x000000484998723e */ /* 0x000fca00000010ff */
        /* <DEDUP_REMOVED lines=23> */
[----:B------:R-:W-:Y:S02]  /*4090*/  F2FP.BF16.F32.PACK_AB R158, R3, R84 ;  /* 0x00000054039e723e */ /* 0x000fe400000010ff */
[C---:B--2---:R-:W-:Y:S01]  /*40a0*/  FADD.FTZ R3, R6.reuse, R7 ;  /* 0x0000000706037221 */ /* 0x044fe20000010000 */
[----:B------:R-:W-:Y:S01]  /*40b0*/  F2FP.BF16.F32.PACK_AB R159, R6, R159 ;  /* 0x0000009f069f723e */ /* 0x000fe200000010ff */
[----:B------:R-:W-:Y:S06]  /*40c0*/  @!P1 BRA `(.L_x_9085) ;  /* 0x0000002800889947 */ /* 0x000fec0003800000 */
[----:B------:R-:W-:Y:S01]  /*40d0*/  IMAD.MOV.U32 R7, RZ, RZ, R4 ;  /* 0x000000ffff077224 */ /* 0x000fe200078e0004 */
[----:B------:R-:W-:Y:S01]  /*40e0*/  UMOV UR61, UR48 ;  /* 0x00000030003d7c82 */ /* 0x000fe20008000000 */
[----:B------:R-:W-:Y:S01]  /*40f0*/  IMAD.MOV.U32 R6, RZ, RZ, R5 ;  /* 0x000000ffff067224 */ /* 0x000fe200078e0005 */
[----:B------:R-:W-:Y:S01]  /*4100*/  UMOV UR59, UR47 ;  /* 0x0000002f003b7c82 */ /* 0x000fe20008000000 */
[----:B------:R-:W-:Y:S01]  /*4110*/  IMAD.MOV.U32 R151, RZ, RZ, RZ ;  /* 0x000000ffff977224 */ /* 0x000fe200078e00ff */
[----:B------:R-:W-:-:S06]  /*4120*/  ULDC UR55, c[0x0][0x988] ;  /* 0x0002620000377ab9 */ /* 0x000fcc0000000800 */
.L_x_9096:
[----:B------:R-:W-:Y:S01]  /*4130*/  ISETP.NE.AND P2, PT, RZ, UR45, PT ;  /* 0x0000002dff007c0c */ /* 0x000fe2000bf45270 */
[----:B------:R-:W-:-:S04]  /*4140*/  UISETP.NE.AND UP0, UPT, UR59, 0x1, UPT ;  /* 0x000000013b00788c */ /* 0x000fc8000bf05270 */
[----:B------:R-:W-:-:S04]  /*4150*/  USEL UR48, URZ, 0x1, UP0 ;  /* 0x000000013f307887 */ /* 0x000fc80008000000 */
[----:B------:R-:W-:-:S04]  /*4160*/  ULOP3.LUT UR48, UR61, UR48, URZ, 0x3c, !UPT ;  /* 0x000000303d307292 */ /* 0x000fc8000f8e3c3f */
[----:B------:R-:W-:Y:S08]  /*4170*/  @P2 BRA `(.L_x_9086) ;  /* 0x0000000000382947 */ /* 0x000ff00003800000 */
[----:B------:R-:W-:Y:S05]  /*4180*/  @!P0 BRA `(.L_x_9087) ;  /* 0x0000000000048947 */ /* 0x000fea0003800000 */
[----:B------:R-:W-:Y:S01]  /*4190*/  BPT.TRAP 0x1 ;  /* 0x000000040000795c */ /* 0x000fe20000300000 */
.L_x_9087:
        /* <DEDUP_REMOVED lines=9> */
.L_x_9088:
[----:B-1----:R-:W-:Y:S05]  /*4230*/  @P1 BRA `(.L_x_9086) ;  /* 0x0000000000081947 */ /* 0x002fea0003800000 */
[----:B------:R-:W1:Y:S02]  /*4240*/  SYNCS.PHASECHK.TRANS64.TRYWAIT P1, [UR6+0x28830], R4 ;  /* 0x02883004ff0075a7 */ /* 0x000e640008020146 */
[----:B-1----:R-:W-:Y:S05]  /*4250*/  @!P1 BRA `(.L_x_9089) ;  /* 0x000000e400a09947 */ /* 0x002fea0003800000 */
.L_x_9086:
        /* <DEDUP_REMOVED lines=50> */
.L_x_9091:
[----:B------:R-:W-:Y:S01]  /*4580*/  ULEA UR6, UR59, UR41, 0x3 ;  /* 0x000000293b067291 */ /* 0x000fe2000f8e183f */
[----:B------:R-:W-:-:S05]  /*4590*/  IMAD.U32 R4, RZ, RZ, UR61 ;  /* 0x0000003dff047e24 */ /* 0x000fca000f8e00ff */
[----:B------:R-:W-:-:S04]  /*45a0*/  SHF.L.U32 R4, R4, 0x1f, RZ ;  /* 0x0000001f04047819 */ /* 0x000fc800000006ff */
[----:B------:R0:W1:Y:S01]  /*45b0*/  SYNCS.PHASECHK.TRANS64.TRYWAIT P1, [UR6+0x28850], R4 ;  /* 0x02885004ff0075a7 */ /* 0x0000620008020146 */
[----:B------:R-:W-:Y:S05]  /*45c0*/  @!P0 BRA `(.L_x_9092) ;  /* 0x0000000000048947 */ /* 0x000fea0003800000 */
[----:B------:R-:W-:Y:S01]  /*45d0*/  BPT.TRAP 0x1 ;  /* 0x000000040000795c */ /* 0x000fe20000300000 */
.L_x_9092:
[----:B-1----:R-:W-:Y:S05]  /*45e0*/  @P1 BRA `(.L_x_9090) ;  /* 0x0000000000081947 */ /* 0x002fea0003800000 */
[----:B------:R-:W1:Y:S02]  /*45f0*/  SYNCS.PHASECHK.TRANS64.TRYWAIT P1, [UR6+0x28850], R4 ;  /* 0x02885004ff0075a7 */ /* 0x000e640008020146 */
[----:B-1----:R-:W-:Y:S05]  /*4600*/  @!P1 BRA `(.L_x_9093) ;  /* 0x000000e000cc9947 */ /* 0x002fea0003800000 */
.L_x_9090:
[----:B------:R-:W-:Y:S01]  /*4610*/  UIADD3 UR6, UR41, 0x400, URZ ;  /* 0x0000040029067890 */ /* 0x000fe2000fffe03f */
[----:B------:R-:W-:Y:S01]  /*4620*/  WARPGROUP.ARRIVE ;  /* 0x00000000000079c5 */ /* 0x000fe20000000000 */
[----:B------:R-:W-:-:S05]  /*4630*/  UMOV UR7, 0x40000040 ;  /* 0x4000004000077882 */ /* 0x000fca0000000000 */
[----:B-1----:R-:W1:Y:S01]  /*4640*/  S2R R5, SR_TID.X ;  /* 0x0000000000057919 */ /* 0x002e620000002100 */
        /* <DEDUP_REMOVED lines=8> */
[----:B-1----:R-:W-:-:S04]  /*46d0*/  SHF.R.U32.HI R5, RZ, 0x7, R5 ;  /* 0x00000007ff057819 */ /* 0x002fc80000011605 */
[----:B0-----:R-:W-:Y:S01]  /*46e0*/  IADD3 R4, -R5, 0xb, RZ ;  /* 0x0000000b05047810 */ /* 0x001fe20007ffe1ff */
        /* <DEDUP_REMOVED lines=37> */
.L_x_9094:
[----:B------:R-:W-:Y:S01]  /*4940*/  UISETP.NE.AND UP0, UPT, UR54, URZ, UPT ;  /* 0x0000003f3600728c */ /* 0x000fe2000bf05270 */
[----:B------:R-:W-:Y:S02]  /*4950*/  VIADD R10, R17, UR37 ;  /* 0x00000025110a7c36 */ /* 0x000fe40008000000 */
[----:B------:R-:W-:-:S03]  /*4960*/  IMAD.U32 R9, RZ, RZ, UR52 ;  /* 0x00000034ff097e24 */ /* 0x000fc6000f8e00ff */
        /* <DEDUP_REMOVED lines=9> */
[----:B------:R-:W-:Y:S01]  /*4a00*/  IADD3 R4, R9, UR6, -R16 ;  /* 0x0000000609047c10 */ /* 0x000fe2000fffe810 */
[----:B------:R-:W1:Y:S01]  /*4a10*/  SHFL.IDX PT, R173, R10, 0x1, 0x1c1f ;  /* 0x003c1f000aad7f89 */ /* 0x000e6200000e0000 */
[----:B------:R-:W-:-:S03]  /*4a20*/  ULEA UR6, UR47, UR41, 0x3 ;  /* 0x000000292f067291 */ /* 0x000fc6000f8e183f */
[----:B------:R-:W-:Y:S01]  /*4a30*/  VIADD R4, R4, -UR53 ;  /* 0x8000003504047c36 */ /* 0x000fe20008000000 */
[----:B------:R-:W-:-:S04]  /*4a40*/  UIADD3 UR6, UR6, 0x28840, URZ ;  /* 0x0002884006067890 */ /* 0x000fc8000fffe03f */
[----:B------:R-:W-:-:S09]  /*4a50*/  UPRMT UR6, UR40, 0x654, UR6 ;  /* 0x0000065428067896 */ /* 0x000fd20008000006 */
[----:B------:R-:W-:Y:S01]  /*4a60*/  SYNCS.ARRIVE.TRANS64.RED.A1T0 RZ, [UR6], RZ ;  /* 0x000000ffffff79a7 */ /* 0x000fe20008100406 */
[----:B0-----:R-:W-:-:S05]  /*4a70*/  IMAD.IADD R5, R4, 0x1, R5 ;  /* 0x0000000104057824 */ /* 0x001fca00078e0205 */
[C---:B------:R-:W-:Y:S01]  /*4a80*/  ISETP.GT.AND P1, PT, R5.reuse, RZ, PT ;  /* 0x000000ff0500720c */ /* 0x040fe20003f24270 */
[----:B-1----:R-:W-:Y:S01]  /*4a90*/  IMAD.IADD R4, R4, 0x1, R173 ;  /* 0x0000000104047824 */ /* 0x002fe200078e02ad */
        /* <DEDUP_REMOVED lines=94> */
[----:B------:R-:W-:-:S02]  /*5080*/  ISETP.GT.AND P2, PT, R4, RZ, PT ;  /* 0x000000ff0400720c */ /* 0x000fc40003f44270 */
[----:B------:R-:W-:Y:S02]  /*5090*/  FMNMX.FTZ R12, R85, R8, !PT ;  /* 0x00000008550c7209 */ /* 0x000fe40007810000 */
[----:B------:R-:W-:Y:S02]  /*50a0*/  ISETP.GT.AND P3, PT, R4, 0x1, PT ;  /* 0x000000010400780c */ /* 0x000fe40003f64270 */
[----:B------:R-:W-:Y:S01]  /*50b0*/  FSEL R26, R26, -INF , P2 ;  /* 0xff8000001a1a7808 */ /* 0x000fe20001000000 */
[----:B------:R-:W0:Y:S01]  /*50c0*/  SHFL.BFLY PT, R5, R12, 0x2, 0x1f ;  /* 0x0c401f000c057f89 */ /* 0x000e2200000e0000 */
[----:B------:R-:W-:Y:S02]  /*50d0*/  ISETP.GT.AND P2, PT, R4, 0x8, PT ;  /* 0x000000080400780c */ /* 0x000fe40003f44270 */
[----:B------:R-:W-:Y:S02]  /*50e0*/  FSEL R27, R27, -INF , P3 ;  /* 0xff8000001b1b7808 */ /* 0x000fe40001800000 */
[----:B------:R-:W-:-:S02]  /*50f0*/  FMNMX.FTZ R10, R26, R7, !PT ;  /* 0x000000071a0a7209 */ /* 0x000fc40007810000 */
[----:B------:R-:W-:Y:S02]  /*5100*/  ISETP.GT.AND P3, PT, R4, 0x9, PT ;  /* 0x000000090400780c */ /* 0x000fe40003f64270 */
        /* <DEDUP_REMOVED lines=24> */
[----:B------:R-:W-:Y:S02]  /*5290*/  FSEL R66, R66, -INF , P2 ;  /* 0xff80000042427808 */ /* 0x000fe40001000000 */
        /* <DEDUP_REMOVED lines=49> */
[----:B------:R-:W-:Y:S01]  /*55b0*/  FFMA.FTZ R25, R85, UR55, -R8 ;  /* 0x0000003755197c23 */ /* 0x000fe20008010808 */
[----:B------:R-:W-:Y:S01]  /*55c0*/  FMNMX.FTZ R161, R20, R161, !PT ;  /* 0x000000a114a17209 */ /* 0x000fe20007810000 */
[----:B------:R-:W-:Y:S01]  /*55d0*/  MUFU.EX2 R9, R9 ;  /* 0x0000000900097308 */ /* 0x000fe20000000800 */
[----:B------:R-:W-:-:S02]  /*55e0*/  FSEL R55, R55, -INF , P3 ;  /* 0xff80000037377808 */ /* 0x000fc40001800000 */
[----:B------:R-:W-:Y:S02]  /*55f0*/  FMNMX.FTZ R24, R54, R161, !PT ;  /* 0x000000a136187209 */ /* 0x000fe40007810000 */
[----:B------:R-:W-:Y:S02]  /*5600*/  ISETP.GT.AND P3, PT, R4, 0x41, PT ;  /* 0x000000410400780c */ /* 0x000fe40003f64270 */
[----:B------:R-:W-:Y:S01]  /*5610*/  FMNMX.FTZ R51, R55, R24, !PT ;  /* 0x0000001837337209 */ /* 0x000fe20007810000 */
[----:B------:R-:W-:Y:S01]  /*5620*/  MUFU.EX2 R180, R180 ;  /* 0x000000b400b47308 */ /* 0x000fe20000000800 */
[----:B------:R-:W-:Y:S02]  /*5630*/  FSEL R59, R59, -INF , P3 ;  /* 0xff8000003b3b7808 */ /* 0x000fe40001800000 */
[----:B------:R-:W-:Y:S01]  /*5640*/  FMNMX.FTZ R24, R58, R51, !PT ;  /* 0x000000333a187209 */ /* 0x000fe20007810000 */
[----:B------:R-:W-:Y:S01]  /*5650*/  FFMA.FTZ R51, R153, UR55, -R8 ;  /* 0x0000003799337c23 */ /* 0x000fe20008010808 */
[----:B------:R-:W-:-:S02]  /*5660*/  ISETP.GT.AND P3, PT, R4, 0x49, PT ;  /* 0x000000490400780c */ /* 0x000fc40003f64270 */
[----:B------:R-:W-:Y:S01]  /*5670*/  FMNMX.FTZ R153, R59, R24, !PT ;  /* 0x000000183b997209 */ /* 0x000fe20007810000 */
[----:B------:R-:W-:Y:S01]  /*5680*/  MUFU.EX2 R182, R182 ;  /* 0x000000b600b67308 */ /* 0x000fe20000000800 */
[----:B------:R-:W-:Y:S02]  /*5690*/  FSEL R63, R63, -INF , P3 ;  /* 0xff8000003f3f7808 */ /* 0x000fe40001800000 */
[----:B------:R-:W-:Y:S02]  /*56a0*/  FMNMX.FTZ R24, R62, R153, !PT ;  /* 0x000000993e187209 */ /* 0x000fe40007810000 */
[----:B------:R-:W-:Y:S02]  /*56b0*/  ISETP.GT.AND P3, PT, R4, 0x51, PT ;  /* 0x000000510400780c */ /* 0x000fe40003f64270 */
[----:B------:R-:W-:Y:S01]  /*56c0*/  FMNMX.FTZ R45, R63, R24, !PT ;  /* 0x000000183f2d7209 */ /* 0x000fe20007810000 */
        /* <DEDUP_REMOVED lines=18> */
[----:B------:R-:W-:Y:S01]  /*57f0*/  FMNMX.FTZ R24, R74, R41, !PT ;  /* 0x000000294a187209 */ /* 0x000fe20007810000 */
[--C-:B------:R-:W-:Y:S01]  /*5800*/  FFMA.FTZ R41, R53, UR55, -R8.reuse ;  /* 0x0000003735297c23 */ /* 0x100fe20008010808 */
[----:B------:R-:W-:Y:S01]  /*5810*/  ISETP.GT.AND P3, PT, R4, 0x69, PT ;  /* 0x000000690400780c */ /* 0x000fe20003f64270 */
[----:B------:R-:W-:Y:S01]  /*5820*/  FFMA.FTZ R53, R61, UR55, -R8 ;  /* 0x000000373d357c23 */ /* 0x000fe20008010808 */
[----:B------:R-:W-:Y:S01]  /*5830*/  FSEL R78, R78, -INF , P2 ;  /* 0xff8000004e4e7808 */ /* 0x000fe20001000000 */
[----:B------:R-:W-:Y:S01]  /*5840*/  MUFU.EX2 R39, R39 ;  /* 0x0000002700277308 */ /* 0x000fe20000000800 */
[----:B------:R-:W-:Y:S02]  /*5850*/  FMNMX.FTZ R49, R75, R24, !PT ;  /* 0x000000184b317209 */ /* 0x000fe40007810000 */
[----:B------:R-:W-:Y:S02]  /*5860*/  ISETP.GT.AND P2, PT, R4, 0x70, PT ;  /* 0x000000700400780c */ /* 0x000fe40003f44270 */
[----:B------:R-:W-:-:S02]  /*5870*/  FSEL R79, R79, -INF , P3 ;  /* 0xff8000004f4f7808 */ /* 0x000fc40001800000 */
[----:B------:R-:W-:Y:S01]  /*5880*/  FMNMX.FTZ R24, R78, R49, !PT ;  /* 0x000000314e187209 */ /* 0x000fe20007810000 */
[----:B------:R-:W-:Y:S01]  /*5890*/  FFMA.FTZ R49, R65, UR55, -R8 ;  /* 0x0000003741317c23 */ /* 0x000fe20008010808 */
[----:B------:R-:W-:Y:S01]  /*58a0*/  ISETP.GT.AND P3, PT, R4, 0x71, PT ;  /* 0x000000710400780c */ /* 0x000fe20003f64270 */
[----:B------:R-:W-:Y:S01]  /*58b0*/  MUFU.EX2 R172, R172 ;  /* 0x000000ac00ac7308 */ /* 0x000fe20000000800 */
[----:B------:R-:W-:Y:S02]  /*58c0*/  FSEL R82, R82, -INF , P2 ;  /* 0xff80000052527808 */ /* 0x000fe40001000000 */
[----:B------:R-:W-:Y:S02]  /*58d0*/  FMNMX.FTZ R37, R79, R24, !PT ;  /* 0x000000184f257209 */ /* 0x000fe40007810000 */
[----:B------:R-:W-:Y:S02]  /*58e0*/  ISETP.GT.AND P2, PT, R4, 0x78, PT ;  /* 0x000000780400780c */ /* 0x000fe40003f44270 */
[----:B------:R-:W-:Y:S01]  /*58f0*/  FSEL R83, R83, -INF , P3 ;  /* 0xff80000053537808 */ /* 0x000fe20001800000 */
[----:B------:R-:W-:Y:S01]  /*5900*/  MUFU.EX2 R47, R47 ;  /* 0x0000002f002f7308 */ /* 0x000fe20000000800 */
[----:B------:R-:W-:-:S02]  /*5910*/  FMNMX.FTZ R24, R82, R37, !PT ;  /* 0x0000002552187209 */ /* 0x000fc40007810000 */
[----:B------:R-:W-:Y:S02]  /*5920*/  ISETP.GT.AND P3, PT, R4, 0x79, PT ;  /* 0x000000790400780c */ /* 0x000fe40003f64270 */
[----:B------:R-:W-:Y:S02]  /*5930*/  FSEL R86, R86, -INF , P2 ;  /* 0xff80000056567808 */ /* 0x000fe40001000000 */
[----:B------:R-:W-:Y:S01]  /*5940*/  FMNMX.FTZ R37, R83, R24, !PT ;  /* 0x0000001853257209 */ /* 0x000fe20007810000 */
[----:B------:R-:W-:Y:S01]  /*5950*/  MUFU.EX2 R174, R174 ;  /* 0x000000ae00ae7308 */ /* 0x000fe20000000800 */
[----:B------:R-:W-:Y:S02]  /*5960*/  FSEL R87, R87, -INF , P3 ;  /* 0xff80000057577808 */ /* 0x000fe40001800000 */
        /* <DEDUP_REMOVED lines=55> */
[----:B------:R-:W-:-:S06]  /*5ce0*/  FFMA.FTZ R86, R86, UR55, -R29 ;  /* 0x0000003756567c23 */ /* 0x000fcc000801081d */
[----:B------:R-:W2:Y:S01]  /*5cf0*/  MUFU.EX2 R183, R183 ;  /* 0x000000b700b77308 */ /* 0x000ea20000000800 */
[----:B0-----:R-:W-:-:S04]  /*5d00*/  FFMA.FTZ R27, R6, R0, R9 ;  /* 0x00000000061b7223 */ /* 0x001fc80000010009 */
[----:B------:R-:W-:-:S03]  /*5d10*/  FADD.FTZ R27, R180, R27 ;  /* 0x0000001bb41b7221 */ /* 0x000fc60000010000 */
[----:B------:R-:W0:Y:S01]  /*5d20*/  MUFU.EX2 R10, R10 ;  /* 0x0000000a000a7308 */ /* 0x000e220000000800 */
[----:B-1----:R-:W-:Y:S01]  /*5d30*/  FFMA.FTZ R0, R7, R3, R8 ;  /* 0x0000000307007223 */ /* 0x002fe20000010008 */
        /* <DEDUP_REMOVED lines=19> */
[----:B------:R-:W-:-:S04]  /*5e70*/  FADD.FTZ R38, R174, R27 ;  /* 0x0000001bae267221 */ /* 0x000fc80000010000 */
[----:B------:R-:W-:Y:S02]  /*5e80*/  FADD.FTZ R27, R51, R38 ;  /* 0x00000026331b7221 */ /* 0x000fe40000010000 */
[----:B------:R-:W2:Y:S01]  /*5e90*/  MUFU.EX2 R173, R173 ;  /* 0x000000ad00ad7308 */ /* 0x000ea20000000800 */
[----:B0-----:R-:W-:Y:S01]  /*5ea0*/  FADD.FTZ R3, R179, R0 ;  /* 0x00000000b3037221 */ /* 0x001fe20000010000 */
[----:B------:R-:W-:-:S04]  /*5eb0*/  FADD.FTZ R38, R168, R27 ;  /* 0x0000001ba8267221 */ /* 0x000fc80000010000 */
[----:B------:R-:W-:Y:S01]  /*5ec0*/  FADD.FTZ R27, R45, R38 ;  /* 0x000000262d1b7221 */ /* 0x000fe20000010000 */
[----:B------:R-:W-:Y:S01]  /*5ed0*/  FFMA.FTZ R38, R75, UR55, -R29 ;  /* 0x000000374b267c23 */ /* 0x000fe2000801081d */
[----:B------:R-:W0:Y:S01]  /*5ee0*/  MUFU.EX2 R26, R26 ;  /* 0x0000001a001a7308 */ /* 0x000e220000000800 */
[----:B-1----:R-:W-:Y:S01]  /*5ef0*/  FADD.FTZ R0, R12, R3 ;  /* 0x000000030c007221 */ /* 0x002fe20000010000 */
[----:B------:R-:W-:-:S04]  /*5f00*/  FADD.FTZ R40, R170, R27 ;  /* 0x0000001baa287221 */ /* 0x000fc80000010000 */
        /* <DEDUP_REMOVED lines=80> */
.L_x_9095:
        /* <DEDUP_REMOVED lines=110> */
.L_x_9085:
        /* <DEDUP_REMOVED lines=8> */
.L_x_9108:
        /* <DEDUP_REMOVED lines=9> */
.L_x_9099:
[----:B------:R-:W-:Y:S01]  /*6c00*/  ULEA UR6, UR47, UR41, 0x3 ;  /* 0x000000292f067291 */ /* 0x000fe2000f8e183f */
[----:B------:R-:W-:-:S05]  /*6c10*/  IMAD.U32 R4, RZ, RZ, UR48 ;  /* 0x00000030ff047e24 */ /* 0x000fca000f8e00ff */
[----:B------:R-:W-:-:S04]  /*6c20*/  SHF.L.U32 R4, R4, 0x1f, RZ ;  /* 0x0000001f04047819 */ /* 0x000fc800000006ff */
[----:B------:R0:W1:Y:S01]  /*6c30*/  SYNCS.PHASECHK.TRANS64.TRYWAIT P1, [UR6+0x28830], R4 ;  /* 0x02883004ff0075a7 */ /* 0x0000620008020146 */
[----:B------:R-:W-:Y:S05]  /*6c40*/  @!P0 BRA `(.L_x_9100) ;  /* 0x0000000000048947 */ /* 0x000fea0003800000 */
[----:B------:R-:W-:Y:S01]  /*6c50*/  BPT.TRAP 0x1 ;  /* 0x000000040000795c */ /* 0x000fe20000300000 */
.L_x_9100:
[----:B-1----:R-:W-:Y:S05]  /*6c60*/  @P1 BRA `(.L_x_9098) ;  /* 0x0000000000081947 */ /* 0x002fea0003800000 */
[----:B------:R-:W1:Y:S02]  /*6c70*/  SYNCS.PHASECHK.TRANS64.TRYWAIT P1, [UR6+0x28830], R4 ;  /* 0x02883004ff0075a7 */ /* 0x000e640008020146 */
[----:B-1----:R-:W-:Y:S05]  /*6c80*/  @!P1 BRA `(.L_x_9101) ;  /* 0x000000bc00449947 */ /* 0x002fea0003800000 */
.L_x_9098:
[----:B-1----:R-:W1:Y:S01]  /*6c90*/  S2R R5, SR_TID.X ;  /* 0x0000000000057919 */ /* 0x002e620000002100 */
[----:B------:R-:W-:Y:S01]  /*6ca0*/  ULEA UR34, UR47, UR51, 0xb ;  /* 0x000000332f227291 */ /* 0x000fe2000f8e583f */
[----:B------:R-:W-:Y:S01]  /*6cb0*/  UMOV UR35, 0x40000040 ;  /* 0x4000004000237882 */ /* 0x000fe20000000000 */
[----:B------:R-:W-:Y:S02]  /*6cc0*/  UMOV UR7, 0x40000040 ;  /* 0x4000004000077882 */ /* 0x000fe40000000000 */
        /* <DEDUP_REMOVED lines=43> */
.L_x_9103:
[----:B------:R-:W-:Y:S01]  /*6f80*/  ULEA UR6, UR53, UR41, 0x3 ;  /* 0x0000002935067291 */ /* 0x000fe2000f8e183f */
[----:B------:R-:W-:-:S05]  /*6f90*/  IMAD.U32 R4, RZ, RZ, UR54 ;  /* 0x00000036ff047e24 */ /* 0x000fca000f8e00ff */
[----:B------:R-:W-:-:S04]  /*6fa0*/  SHF.L.U32 R4, R4, 0x1f, RZ ;  /* 0x0000001f04047819 */ /* 0x000fc800000006ff */
[----:B------:R0:W1:Y:S01]  /*6fb0*/  SYNCS.PHASECHK.TRANS64.TRYWAIT P1, [UR6+0x28850], R4 ;  /* 0x02885004ff0075a7 */ /* 0x0000620008020146 */
[----:B------:R-:W-:Y:S05]  /*6fc0*/  @!P0 BRA `(.L_x_9104) ;  /* 0x0000000000048947 */ /* 0x000fea0003800000 */
[----:B------:R-:W-:Y:S01]  /*6fd0*/  BPT.TRAP 0x1 ;  /* 0x000000040000795c */ /* 0x000fe20000300000 */
.L_x_9104:
[----:B-1----:R-:W-:Y:S05]  /*6fe0*/  @P1 BRA `(.L_x_9102) ;  /* 0x0000000000081947 */ /* 0x002fea0003800000 */
[----:B------:R-:W1:Y:S02]  /*6ff0*/  SYNCS.PHASECHK.TRANS64.TRYWAIT P1, [UR6+0x28850], R4 ;  /* 0x02885004ff0075a7 */ /* 0x000e640008020146 */
[----:B-1----:R-:W-:Y:S05]  /*7000*/  @!P1 BRA `(.L_x_9105) ;  /* 0x000000b8007c9947 */ /* 0x002fea0003800000 */
.L_x_9102:
        /* <DEDUP_REMOVED lines=51> */
.L_x_9106:
        /* <DEDUP_REMOVED lines=78> */
[----:B------:R-:W-:-:S03]  /*7820*/  FADD.FTZ R6, -R5, R6 ;  /* 0x0000000605067221 */ /* 0x000fc60000010100 */
[--C-:B------:R-:W-:Y:S01]  /*7830*/  FFMA.FTZ R153, R41, UR55, -R8.reuse ;  /* 0x0000003729997c23 */ /* 0x100fe20008010808 */
[--C-:B------:R-:W-:Y:S01]  /*7840*/  FFMA.FTZ R161, R25, UR55, -R8.reuse ;  /* 0x0000003719a17c23 */ /* 0x100fe20008010808 */
[--C-:B------:R-:W-:Y:S01]  /*7850*/  FFMA.FTZ R159, R29, UR55, -R8.reuse ;  /* 0x000000371d9f7c23 */ /* 0x100fe20008010808 */
[--C-:B------:R-:W-:Y:S01]  /*7860*/  FFMA.FTZ R157, R33, UR55, -R8.reuse ;  /* 0x00000037219d7c23 */ /* 0x100fe20008010808 */
        /* <DEDUP_REMOVED lines=29> */
[C---:B------:R-:W-:Y:S01]  /*7a40*/  FADD.FTZ R6, -R4.reuse, R7 ;  /* 0x0000000704067221 */ /* 0x040fe20000010100 */
[----:B------:R-:W-:Y:S01]  /*7a50*/  FMUL.FTZ R8, R4, UR55 ;  /* 0x0000003704087c20 */ /* 0x000fe20008410000 */
[----:B------:R0:W-:Y:S02]  /*7a60*/  MUFU.EX2 R7, R12 ;  /* 0x0000000c00077308 */ /* 0x0001e40000000800 */
[----:B------:R-:W-:Y:S01]  /*7a70*/  FMUL.FTZ R6, R6, UR55 ;  /* 0x0000003706067c20 */ /* 0x000fe20008410000 */
[--C-:B------:R-:W-:Y:S01]  /*7a80*/  FFMA.FTZ R181, R26, UR55, -R8.reuse ;  /* 0x000000371ab57c23 */ /* 0x100fe20008010808 */
[--C-:B------:R-:W-:Y:S01]  /*7a90*/  FFMA.FTZ R10, R27, UR55, -R8.reuse ;  /* 0x000000371b0a7c23 */ /* 0x100fe20008010808 */
[--C-:B------:R-:W-:Y:S01]  /*7aa0*/  FFMA.FTZ R183, R30, UR55, -R8.reuse ;  /* 0x000000371eb77c23 */ /* 0x100fe20008010808 */
[--C-:B------:R-:W-:Y:S01]  /*7ab0*/  FFMA.FTZ R177, R34, UR55, -R8.reuse ;  /* 0x0000003722b17c23 */ /* 0x100fe20008010808 */
[--C-:B------:R-:W-:Y:S01]  /*7ac0*/  FFMA.FTZ R14, R35, UR55, -R8.reuse ;  /* 0x00000037230e7c23 */ /* 0x100fe20008010808 */
[----:B------:R-:W1:Y:S01]  /*7ad0*/  MUFU.EX2 R180, R180 ;  /* 0x000000b400b47308 */ /* 0x000e620000000800 */
[--C-:B0-----:R-:W-:Y:S01]  /*7ae0*/  FFMA.FTZ R12, R31, UR55, -R8.reuse ;  /* 0x000000371f0c7c23 */ /* 0x101fe20008010808 */
        /* <DEDUP_REMOVED lines=18> */
[----:B------:R-:W-:-:S04]  /*7c10*/  FFMA.FTZ R86, R86, UR55, -R8 ;  /* 0x0000003756567c23 */ /* 0x000fc80008010808 */
        /* <DEDUP_REMOVED lines=93> */
[--C-:B------:R-:W-:Y:S01]  /*81f0*/  FFMA.FTZ R44, R83, UR55, -R8.reuse ;  /* 0x00000037532c7c23 */ /* 0x100fe20008010808 */
[----:B------:R-:W-:-:S05]  /*8200*/  FFMA.FTZ R8, R87, UR55, -R8 ;  /* 0x0000003757087c23 */ /* 0x000fca0008010808 */
        /* <DEDUP_REMOVED lines=42> */
.L_x_9107:
[----:B------:R-:W-:Y:S01]  /*84b0*/  UISETP.GT.AND UP0, UPT, UR60, UR39, UPT ;  /* 0x000000273c00728c */ /* 0x000fe2000bf04270 */
[----:B------:R-:W-:Y:S01]  /*84c0*/  F2FP.BF16.F32.PACK_AB R180, R161, R180 ;  /* 0x000000b4a1b4723e */ /* 0x000fe200000010ff */
[----:B------:R-:W-:Y:S01]  /*84d0*/  ULEA UR6, UR53, UR41, 0x3 ;  /* 0x0000002935067291 */ /* 0x000fe2000f8e183f */
[----:B------:R-:W-:Y:S01]  /*84e0*/  F2FP.BF16.F32.PACK_AB R182, R159, R182 ;  /* 0x000000b69fb6723e */ /* 0x000fe200000010ff */
[----:B------:R-:W-:Y:S01]  /*84f0*/  UIADD3 UR7, UR60, -0x1, URZ ;  /* 0xffffffff3c077890 */ /* 0x000fe2000fffe03f */
[----:B------:R-:W-:Y:S01]  /*8500*/  F2FP.BF16.F32.PACK_AB R176, R157, R176 ;  /* 0x000000b09db0723e */ /* 0x000fe200000010ff */
[----:B------:R-:W-:Y:S01]  /*8510*/  UIADD3 UR6, UR6, 0x28860, URZ ;  /* 0x0002886006067890 */ /* 0x000fe2000fffe03f */
[----:B------:R-:W-:Y:S01]  /*8520*/  PLOP3.LUT P1, PT, PT, PT, UP0, 0x80, 0x0 ;  /* 0x000000000000781c */ /* 0x000fe20003f2f008 */
[----:B------:R-:W-:Y:S01]  /*8530*/  UMOV UR54, UR48 ;  /* 0x0000003000367c82 */ /* 0x000fe20008000000 */
[----:B------:R-:W-:Y:S01]  /*8540*/  UMOV UR53, UR47 ;  /* 0x0000002f00357c82 */ /* 0x000fe20008000000 */
[----:B------:R-:W-:Y:S01]  /*8550*/  UPRMT UR6, UR40, 0x654, UR6 ;  /* 0x0000065428067896 */ /* 0x000fe20008000006 */
[----:B------:R-:W-:Y:S01]  /*8560*/  F2FP.BF16.F32.PACK_AB R178, R155, R178 ;  /* 0x000000b29bb2723e */ /* 0x000fe200000010ff */
[----:B------:R-:W-:Y:S01]  /*8570*/  UMOV UR60, UR7 ;  /* 0x00000007003c7c82 */ /* 0x000fe20008000000 */
[----:B------:R-:W-:Y:S01]  /*8580*/  F2FP.BF16.F32.PACK_AB R172, R153, R172 ;  /* 0x000000ac99ac723e */ /* 0x000fe200000010ff */
        /* <DEDUP_REMOVED lines=95> */
.L_x_9097:
[----:B------:R-:W-:Y:S06]  /*8b80*/  BAR.ARV 0x8, 0x180 ;  /* 0x0206000000007b1d */ /* 0x000fec0000002000 */
[----:B------:R-:W-:Y:S05]  /*8b90*/  @!P0 BRA `(.L_x_9109) ;  /* 0x0000000000048947 */ /* 0x000fea0003800000 */
[----:B------:R-:W-:Y:S01]  /*8ba0*/  BPT.TRAP 0x1 ;  /* 0x000000040000795c */ /* 0x000fe20000300000 */
.L_x_9109:
[----:B------:R-:W-:Y:S01]  /*8bb0*/  ULEA UR5, UR47, UR41, 0x3 ;  /* 0x000000292f057291 */ /* 0x000fe2000f8e183f */
[----:B------:R-:W-:-:S05]  /*8bc0*/  IMAD.U32 R6, RZ, RZ, UR48 ;  /* 0x00000030ff067e24 */ /* 0x000fca000f8e00ff */
[----:B------:R-:W-:-:S04]  /*8bd0*/  SHF.L.U32 R6, R6, 0x1f, RZ ;  /* 0x0000001f06067819 */ /* 0x000fc800000006ff */
[----:B------:R0:W1:Y:S01]  /*8be0*/  SYNCS.PHASECHK.TRANS64.TRYWAIT P1, [UR5+0x28850], R6 ;  /* 0x02885006ff0075a7 */ /* 0x0000620008020145 */
[----:B------:R-:W-:Y:S05]  /*8bf0*/  @!P0 BRA `(.L_x_9110) ;  /* 0x0000000000048947 */ /* 0x000fea0003800000 */
[----:B------:R-:W-:Y:S01]  /*8c00*/  BPT.TRAP 0x1 ;  /* 0x000000040000795c */ /* 0x000fe20000300000 */
.L_x_9110:
[----:B-1----:R-:W-:Y:S05]  /*8c10*/  @P1 BRA `(.L_x_9111) ;  /* 0x0000000000081947 */ /* 0x002fea0003800000 */
[----:B------:R-:W1:Y:S02]  /*8c20*/  SYNCS.PHASECHK.TRANS64.TRYWAIT P1, [UR5+0x28850], R6 ;  /* 0x02885006ff0075a7 */ /* 0x000e640008020145 */
[----:B-1----:R-:W-:Y:S05]  /*8c30*/  @!P1 BRA `(.L_x_9112) ;  /* 0x0000009c00889947 */ /* 0x002fea0003800000 */
.L_x_9111:
        /* <DEDUP_REMOVED lines=12> */
[----:B------:R-:W-:Y:S01]  /*8d00*/  HGMMA.64x128x16.F32.BF16 R88, R180, gdesc[UR4].tnspB, R88, gsb0 ;  /* 0x41e00004b4587df0 */ /* 0x000fe20008001858 */
[----:B------:R-:W-:Y:S01]  /*8d10*/  UIADD3 UR6, UR4, 0x80, URZ ;  /* 0x0000008004067890 */ /* 0x000fe2000fffe03f */
[----:B-1----:R-:W-:Y:S01]  /*8d20*/  FADD.FTZ R7, R7, R0 ;  /* 0x0000000007077221 */ /* 0x002fe20000010000 */
[----:B------:R-:W-:Y:S01]  /*8d30*/  UMOV UR7, 0x40000040 ;  /* 0x4000004000077882 */ /* 0x000fe20000000000 */
[----:B------:R-:W-:Y:S02]  /*8d40*/  IMAD.MOV.U32 R0, RZ, RZ, -0x800000 ;  /* 0xff800000ff007424 */ /* 0x000fe400078e00ff */
[----:B0-----:R-:W-:Y:S01]  /*8d50*/  FADD.FTZ R8, R6, R3 ;  /* 0x0000000306087221 */ /* 0x001fe20000010000 */
[----:B------:R-:W-:Y:S01]  /*8d60*/  IMAD.MOV.U32 R3, RZ, RZ, -0x800000 ;  /* 0xff800000ff037424 */ /* 0x000fe200078e00ff */
[----:B------:R-:W0:Y:S04]  /*8d70*/  SHFL.BFLY PT, R6, R7, 0x1, 0x1f ;  /* 0x0c201f0007067f89 */ /* 0x000e2800000e0000 */
[----:B------:R-:W1:Y:S01]  /*8d80*/  SHFL.BFLY PT, R9, R8, 0x1, 0x1f ;  /* 0x0c201f0008097f89 */ /* 0x000e6200000e0000 */
[----:B0-----:R-:W-:Y:S01]  /*8d90*/  FADD.FTZ R12, R7, R6 ;  /* 0x00000006070c7221 */ /* 0x001fe20000010000 */
[----:B------:R-:W-:-:S02]  /*8da0*/  IMAD.MOV.U32 R6, RZ, RZ, RZ ;  /* 0x000000ffff067224 */ /* 0x000fc400078e00ff */
[----:B------:R-:W-:Y:S02]  /*8db0*/  IMAD.U32 R7, RZ, RZ, UR55 ;  /* 0x00000037ff077e24 */ /* 0x000fe4000f8e00ff */
        /* <DEDUP_REMOVED lines=47> */
[----:B0-23--:R-:W-:Y:S05]  /*90b0*/  @!P0 BRA `(.L_x_9113) ;  /* 0x0000000000048947 */ /* 0x00dfea0003800000 */
[----:B------:R-:W-:Y:S01]  /*90c0*/  BPT.TRAP 0x1 ;  /* 0x000000040000795c */ /* 0x000fe20000300000 */
.L_x_9113:
        /* <DEDUP_REMOVED lines=74> */
.L_x_9077:
[----:B------:R-:W0:Y:S01]  /*9570*/  S2R R5, SR_CgaCtaId ;  /* 0x0000000000057919 */ /* 0x000e220000008800 */
[----:B------:R-:W-:Y:S01]  /*9580*/  MOV R20, 0x400 ;  /* 0x0000040000147802 */ /* 0x000fe20000000f00 */
[----:B------:R-:W-:Y:S01]  /*9590*/  BSSY B0, `(.L_x_9114) ;  /* 0x00002e3000007945 */ /* 0x000fe20003800000 */
[----:B------:R-:W-:Y:S02]  /*95a0*/  BAR.SYNC.DEFER_BLOCKING 0x5, 0x180 ;  /* 0x0146000000007b1d */ /* 0x000fe40000010000 */
[----:B0-----:R-:W-:-:S05]  /*95b0*/  LEA R20, R5, R20, 0x18 ;  /* 0x0000001405147211 */ /* 0x001fca00078ec0ff */
[----:B------:R-:W0:Y:S02]  /*95c0*/  LDS.128 R32, [R20+0x288d0] ;  /* 0x0288d00014207984 */ /* 0x000e240000000c00 */
[----:B0-----:R-:W-:Y:S02]  /*95d0*/  R2UR UR6, R33 ;  /* 0x00000000210672ca */ /* 0x001fe400000e0000 */
[----:B------:R-:W-:Y:S01]  /*95e0*/  R2UR UR5, R34 ;  /* 0x00000000220572ca */ /* 0x000fe200000e0000 */
[----:B------:R-:W-:Y:S06]  /*95f0*/  BAR.ARV 0x4, 0x180 ;  /* 0x0106000000007b1d */ /* 0x000fec0000002000 */
[----:B------:R-:W-:Y:S08]  /*9600*/  @P0 BRA `(.L_x_9115) ;  /* 0x0000002000580947 */ /* 0x000ff00003800000 */
[----:B------:R-:W0:Y:S01]  /*9610*/  S2R R5, SR_SWINHI ;  /* 0x0000000000057919 */ /* 0x000e220000002f00 */
[----:B------:R-:W-:Y:S01]  /*9620*/  ULDC.64 UR10, c[0x0][0xc00] ;  /* 0x00030000000a7ab9 */ /* 0x000fe20000000a00 */
[----:B------:R-:W-:Y:S02]  /*9630*/  ULDC.64 UR8, c[0x0][0xc00] ;  /* 0x0003000000087ab9 */ /* 0x000fe40000000a00 */
        /* <DEDUP_REMOVED lines=83> */
[----:B------:R-:W-:Y:S01]  /*9b70*/  F2FP.BF16.F32.PACK_AB R14, R141, R140 ;  /* 0x0000008c8d0e723e */ /* 0x000fe200000010ff */
[----:B0-----:R-:W-:Y:S01]  /*9b80*/  IMAD.U32 R28, RZ, RZ, UR8 ;  /* 0x00000008ff1c7e24 */ /* 0x001fe2000f8e00ff */
[----:B------:R-:W-:Y:S01]  /*9b90*/  F2FP.BF16.F32.PACK_AB R15, R143, R142 ;  /* 0x0000008e8f0f723e */ /* 0x000fe200000010ff */
[----:B------:R-:W-:Y:S01]  /*9ba0*/  IMAD.U32 R29, RZ, RZ, UR9 ;  /* 0x00000009ff1d7e24 */ /* 0x000fe2000f8e00ff */
[----:B------:R-:W-:Y:S01]  /*9bb0*/  F2FP.BF16.F32.PACK_AB R24, R145, R144 ;  /* 0x000000909118723e */ /* 0x000fe200000010ff */
[----:B------:R-:W-:Y:S01]  /*9bc0*/  ULDC.64 UR8, c[0x0][0xc08] ;  /* 0x0003020000087ab9 */ /* 0x000fe20000000a00 */
[----:B------:R-:W-:Y:S01]  /*9bd0*/  F2FP.BF16.F32.PACK_AB R25, R147, R146 ;  /* 0x000000929319723e */ /* 0x000fe200000010ff */
[----:B------:R-:W-:Y:S01]  /*9be0*/  STSM.16.M88.4 [R21], R12 ;  /* 0x0000000c15007844 */ /* 0x000fe20000000200 */
[----:B------:R-:W-:-:S02]  /*9bf0*/  F2FP.BF16.F32.PACK_AB R26, R149, R148 ;  /* 0x00000094951a723e */ /* 0x000fc400000010ff */
        /* <DEDUP_REMOVED lines=32> */
[----:B------:R-:W-:Y:S01]  /*9e00*/  USEL UR42, UR42, URZ, !UP0 ;  /* 0x0000003f2a2a7287 */ /* 0x000fe2000c000000 */
[----:B------:R-:W-:Y:S01]  /*9e10*/  ULDC.64 UR10, c[0x0][UR16+0x220] ;  /* 0x00008800100a7abb */ /* 0x000fe20008000a00 */
[----:B------:R-:W-:Y:S01]  /*9e20*/  ULDC.64 UR8, c[0x0][UR16+0x218] ;  /* 0x0000860010087abb */ /* 0x000fe20008000a00 */
[----:B0-----:R-:W-:Y:S01]  /*9e30*/  @P1 IMAD.HI.U32 R4, R11, R6, RZ ;  /* 0x000000060b041227 */ /* 0x001fe200078e00ff */
[----:B------:R-:W-:Y:S01]  /*9e40*/  USEL UR36, UR36, URZ, !UP0 ;  /* 0x0000003f24247287 */ /* 0x000fe2000c000000 */
[----:B------:R-:W-:Y:S01]  /*9e50*/  ULDC.64 UR12, c[0x0][UR16+0x228] ;  /* 0x00008a00100c7abb */ /* 0x000fe20008000a00 */
[----:B------:R-:W-:Y:S02]  /*9e60*/  UIMAD UR11, UR11, UR42, URZ ;  /* 0x0000002a0b0b72a4 */ /* 0x000fe4000f8e023f */
[----:B------:R-:W-:Y:S02]  /*9e70*/  UIMAD.WIDE.U32 UR14, UR8, UR43, URZ ;  /* 0x0000002b080e72a5 */ /* 0x000fe4000f8e003f */
[----:B------:R-:W-:Y:S01]  /*9e80*/  UIMAD UR17, UR9, UR43, URZ ;  /* 0x0000002b091172a4 */ /* 0x000fe2000f8e023f */
[----:B-1----:R-:W-:Y:S01]  /*9e90*/  @P1 SHF.R.U32.HI R7, RZ, R9, R4 ;  /* 0x00000009ff071219 */ /* 0x002fe20000011604 */
[----:B------:R-:W-:-:S02]  /*9ea0*/  UIMAD.WIDE.U32 UR8, UR10, UR42, URZ ;  /* 0x0000002a0a0872a5 */ /* 0x000fc4000f8e003f */
[----:B------:R-:W-:Y:S02]  /*9eb0*/  UIMAD.WIDE.U32 UR18, UR12, UR7, URZ ;  /* 0x000000070c1272a5 */ /* 0x000fe4000f8e003f */
[----:B------:R-:W-:Y:S01]  /*9ec0*/  UIMAD UR7, UR13, UR7, URZ ;  /* 0x000000070d0772a4 */ /* 0x000fe2000f8e023f */
[--C-:B------:R-:W-:Y:S01]  /*9ed0*/  IMAD.MOV R9, RZ, RZ, -R7.reuse ;  /* 0x000000ffff097224 */ /* 0x100fe200078e0a07 */
[----:B------:R-:W-:Y:S02]  /*9ee0*/  UIMAD UR11, UR10, UR36, UR11 ;  /* 0x000000240a0b72a4 */ /* 0x000fe4000f8e020b */
[----:B------:R-:W-:Y:S01]  /*9ef0*/  UIADD3 UR17, UR15, UR17, URZ ;  /* 0x000000110f117290 */ /* 0x000fe2000fffe03f */
[----:B------:R-:W-:Y:S02]  /*9f00*/  IMAD.U32 R4, RZ, RZ, UR18 ;  /* 0x00000012ff047e24 */ /* 0x000fe4000f8e00ff */
        /* <DEDUP_REMOVED lines=28> */
.L_x_9116:
        /* <DEDUP_REMOVED lines=16> */
[----:B0-----:R-:W-:Y:S01]  /*a1d0*/  IMAD R3, R197, 0x40, R2 ;  /* 0x00000040c5037824 */ /* 0x001fe200078e0202 */
[----:B------:R-:W-:Y:S01]  /*a1e0*/  ULDC.64 UR10, c[0x0][0xaa0] ;  /* 0x0002a800000a7ab9 */ /* 0x000fe20000000a00 */
[----:B------:R-:W0:Y:S02]  /*a1f0*/  @P1 LDC R49, c[0x0][0xbf0] ;  /* 0x0002fc00ff311b82 */ /* 0x000e240000000800 */
[----:B------:R-:W-:-:S03]  /*a200*/  IMAD.WIDE R32, R3, 0x2, R32 ;  /* 0x0000000203207825 */ /* 0x000fc600078e0220 */
[C---:B------:R-:W-:Y:S02]  /*a210*/  IADD3 R9, P6, R32.reuse, 0x1000, RZ ;  /* 0x0000100020097810 */ /* 0x040fe40007fde0ff */
[C---:B------:R-:W-:Y:S02]  /*a220*/  IADD3 R13, P5, R32.reuse, 0x2000, RZ ;  /* 0x00002000200d7810 */ /* 0x040fe40007fbe0ff */
[----:B------:R-:W-:Y:S02]  /*a230*/  LOP3.LUT R8, R9, 0x380, RZ, 0xc0, !PT ;  /* 0x0000038009087812 */ /* 0x000fe400078ec0ff */
[C---:B------:R-:W-:Y:S02]  /*a240*/  IADD3 R25, P4, R32.reuse, 0x3000, RZ ;  /* 0x0000300020197810 */ /* 0x040fe40007f9e0ff */
[C---:B------:R-:W-:Y:S02]  /*a250*/  IADD3 R29, P3, R32.reuse, 0x4000, RZ ;  /* 0x00004000201d7810 */ /* 0x040fe40007f7e0ff */
[----:B------:R-:W-:-:S02]  /*a260*/  IADD3 R37, P2, R32, 0x5000, RZ ;  /* 0x0000500020257810 */ /* 0x000fc40007f5e0ff */
[C---:B------:R-:W-:Y:S02]  /*a270*/  IADD3 R41, P0, R32.reuse, 0x6000, RZ ;  /* 0x0000600020297810 */ /* 0x040fe40007f1e0ff */
[----:B------:R-:W-:Y:S02]  /*a280*/  LOP3.LUT R5, R32, 0x380, RZ, 0xc0, !PT ;  /* 0x0000038020057812 */ /* 0x000fe400078ec0ff */
[----:B------:R-:W-:Y:S02]  /*a290*/  SHF.R.U64 R8, R8, 0x3, RZ ;  /* 0x0000000308087819 */ /* 0x000fe400000012ff */
[----:B------:R-:W-:Y:S02]  /*a2a0*/  LOP3.LUT R12, R13, 0x380, RZ, 0xc0, !PT ;  /* 0x000003800d0c7812 */ /* 0x000fe400078ec0ff */
[----:B------:R-:W-:Y:S02]  /*a2b0*/  LOP3.LUT R24, R25, 0x380, RZ, 0xc0, !PT ;  /* 0x0000038019187812 */ /* 0x000fe400078ec0ff */
[----:B------:R-:W-:-:S02]  /*a2c0*/  LOP3.LUT R28, R29, 0x380, RZ, 0xc0, !PT ;  /* 0x000003801d1c7812 */ /* 0x000fc400078ec0ff */
[----:B------:R-:W-:Y:S02]  /*a2d0*/  LOP3.LUT R36, R37, 0x380, RZ, 0xc0, !PT ;  /* 0x0000038025247812 */ /* 0x000fe400078ec0ff */
[----:B------:R-:W-:Y:S02]  /*a2e0*/  LOP3.LUT R40, R41, 0x380, RZ, 0xc0, !PT ;  /* 0x0000038029287812 */ /* 0x000fe400078ec0ff */
[----:B------:R-:W-:Y:S02]  /*a2f0*/  SHF.R.U64 R5, R5, 0x3, RZ ;  /* 0x0000000305057819 */ /* 0x000fe400000012ff */
[----:B------:R-:W-:Y:S01]  /*a300*/  LOP3.LUT R8, R8, R9, RZ, 0x3c, !PT ;  /* 0x0000000908087212 */ /* 0x000fe200078e3cff */
[----:B------:R-:W-:Y:S01]  /*a310*/  IMAD.X R9, RZ, RZ, R33, P6 ;  /* 0x000000ffff097224 */ /* 0x000fe200030e0621 */
[----:B------:R-:W-:Y:S02]  /*a320*/  IADD3 R3, P6, R32, 0x7000, RZ ;  /* 0x0000700020037810 */ /* 0x000fe40007fde0ff */
[----:B------:R-:W-:-:S02]  /*a330*/  SHF.R.U64 R12, R12, 0x3, RZ ;  /* 0x000000030c0c7819 */ /* 0x000fc400000012ff */
[----:B------:R-:W-:Y:S01]  /*a340*/  SHF.R.U64 R24, R24, 0x3, RZ ;  /* 0x0000000318187819 */ /* 0x000fe200000012ff */
[--C-:B------:R-:W-:Y:S01]  /*a350*/  IMAD.X R45, RZ, RZ, R33.reuse, P6 ;  /* 0x000000ffff2d7224 */ /* 0x100fe200030e0621 */
[----:B------:R-:W-:Y:S01]  /*a360*/  SHF.R.U64 R28, R28, 0x3, RZ ;  /* 0x000000031c1c7819 */ /* 0x000fe200000012ff */
[----:B------:R-:W-:Y:S01]  /*a370*/  UIMAD UR7, UR12, UR10, URZ ;  /* 0x0000000a0c0772a4 */ /* 0x000fe2000f8e023f */
[----:B------:R-:W-:Y:S01]  /*a380*/  SHF.R.U64 R36, R36, 0x3, RZ ;  /* 0x0000000324247819 */ /* 0x000fe200000012ff */
[----:B------:R-:W-:Y:S01]  /*a390*/  UIMAD.WIDE.U32 UR8, UR4, UR10, URZ ;  /* 0x0000000a040872a5 */ /* 0x000fe2000f8e003f */
[----:B------:R-:W-:Y:S01]  /*a3a0*/  SHF.R.U64 R40, R40, 0x3, RZ ;  /* 0x0000000328287819 */ /* 0x000fe200000012ff */
[----:B------:R-:W5:Y:S01]  /*a3b0*/  LD.E.128 R8, desc[UR56][R8.64] ;  /* 0x0000003808087980 */ /* 0x000f62000c101d00 */
        /* <DEDUP_REMOVED lines=11> */
[----:B------:R1:W5:Y:S01]  /*a470*/  LD.E.128 R4, desc[UR56][R32.64] ;  /* 0x0000003820047980 */ /* 0x000362000c101d00 */
[----:B------:R-:W-:Y:S01]  /*a480*/  LOP3.LUT R0, R3, 0x380, RZ, 0xc0, !PT ;  /* 0x0000038003007812 */ /* 0x000fe200078ec0ff */
[----:B------:R-:W-:-:S02]  /*a490*/  UIMAD UR7, UR4, UR11, UR7 ;  /* 0x0000000b040772a4 */ /* 0x000fc4000f8e0207 */
[----:B------:R-:W5:Y:S01]  /*a4a0*/  LD.E.128 R12, desc[UR56][R12.64] ;  /* 0x000000380c0c7980 */ /* 0x000f62000c101d00 */
[----:B------:R-:W-:-:S03]  /*a4b0*/  SHF.R.U64 R0, R0, 0x3, RZ ;  /* 0x0000000300007819 */ /* 0x000fc600000012ff */
[----:B------:R-:W5:Y:S01]  /*a4c0*/  LD.E.128 R24, desc[UR56][R24.64] ;  /* 0x0000003818187980 */ /* 0x000f62000c101d00 */
[----:B-1----:R-:W1:Y:S01]  /*a4d0*/  @P1 LDC R33, c[0x0][0xbec] ;  /* 0x0002fb00ff211b82 */ /* 0x002e620000000800 */
[----:B------:R-:W-:Y:S01]  /*a4e0*/  UIADD3 UR9, UR9, UR7, URZ ;  /* 0x0000000709097290 */ /* 0x000fe2000fffe03f */
[----:B------:R-:W-:Y:S01]  /*a4f0*/  LOP3.LUT R44, R0, R3, RZ, 0x3c, !PT ;  /* 0x00000003002c7212 */ /* 0x000fe200078e3cff */
[----:B------:R-:W-:Y:S01]  /*a500*/  ULDC.64 UR10, c[0x0][0xae8] ;  /* 0x0002ba00000a7ab9 */ /* 0x000fe20000000a00 */
[----:B------:R-:W-:Y:S01]  /*a510*/  IMAD R0, R19, 0x20, R197 ;  /* 0x0000002013007824 */ /* 0x000fe200078e02c5 */
[----:B------:R-:W-:Y:S01]  /*a520*/  UIMAD.WIDE.U32 UR8, UR43, UR10, UR8 ;  /* 0x0000000a2b0872a5 */ /* 0x000fe2000f8e0008 */
[----:B------:R-:W5:Y:S01]  /*a530*/  LD.E.128 R28, desc[UR56][R28.64] ;  /* 0x000000381c1c7980 */ /* 0x000f62000c101d00 */
[----:B------:R-:W-:Y:S01]  /*a540*/  USHF.R.S32.HI UR4, URZ, 0x1f, UR42 ;  /* 0x0000001f3f047899 */ /* 0x000fe2000801142a */
[----:B------:R-:W-:Y:S01]  /*a550*/  VIADD R48, R0, UR37 ;  /* 0x0000002500307c36 */ /* 0x000fe20008000000 */
[----:B------:R-:W-:Y:S01]  /*a560*/  UIMAD UR9, UR43, UR11, UR9 ;  /* 0x0000000b2b0972a4 */ /* 0x000fe2000f8e0209 */
[----:B------:R-:W5:Y:S02]  /*a570*/  LD.E.128 R36, desc[UR56][R36.64] ;  /* 0x0000003824247980 */ /* 0x000f64000c101d00 */
[----:B------:R-:W-:-:S02]  /*a580*/  ULDC.64 UR10, c[0x0][0xaf0] ;  /* 0x0002bc00000a7ab9 */ /* 0x000fc40000000a00 */
[----:B------:R-:W-:Y:S01]  /*a590*/  UIMAD UR4, UR4, UR10, URZ ;  /* 0x0000000a040472a4 */ /* 0x000fe2000f8e023f */
[----:B------:R-:W-:Y:S01]  /*a5a0*/  IMAD.MOV.U32 R3, RZ, RZ, R48 ;  /* 0x000000ffff037224 */ /* 0x000fe200078e0030 */
[----:B------:R-:W5:Y:S02]  /*a5b0*/  LD.E.128 R40, desc[UR56][R40.64] ;  /* 0x0000003828287980 */ /* 0x000f64000c101d00 */
[----:B------:R-:W-:Y:S02]  /*a5c0*/  UIMAD UR4, UR42, UR11, UR4 ;  /* 0x0000000b2a0472a4 */ /* 0x000fe4000f8e0204 */
[----:B------:R-:W5:Y:S01]  /*a5d0*/  LD.E.128 R44, desc[UR56][R44.64] ;  /* 0x000000382c2c7980 */ /* 0x000f62000c101d00 */
[----:B-1----:R-:W-:Y:S01]  /*a5e0*/  @P1 IMAD.HI.U32 R0, R48, R33, RZ ;  /* 0x0000002130001227 */ /* 0x002fe200078e00ff */
[----:B------:R-:W-:Y:S01]  /*a5f0*/  UIMAD.WIDE.U32 UR42, UR42, UR10, UR8 ;  /* 0x0000000a2a2a72a5 */ /* 0x000fe2000f8e0008 */
[----:B------:R-:W-:Y:S01]  /*a600*/  @!PT LDS RZ, [RZ] ;  /* 0x00000000fffff984 */ /* 0x000fe20000000800 */
[----:B------:R-:W-:Y:S01]  /*a610*/  @!PT LDS RZ, [RZ] ;  /* 0x00000000fffff984 */ /* 0x000fe20000000800 */
[----:B------:R-:W-:Y:S01]  /*a620*/  @!PT LDS RZ, [RZ] ;  /* 0x00000000fffff984 */ /* 0x000fe20000000800 */
[----:B------:R-:W-:Y:S01]  /*a630*/  @!PT LDS RZ, [RZ] ;  /* 0x00000000fffff984 */ /* 0x000fe20000000800 */
[----:B------:R1:W-:Y:S06]  /*a640*/  MEMBAR.ALL.CTA ;  /* 0x0000000000007992 */ /* 0x0003ec0000008000 */
[----:B-1----:R-:W1:Y:S01]  /*a650*/  FENCE.VIEW.ASYNC.S ;  /* 0x00000000000073c6 */ /* 0x002e620000000000 */
[----:B------:R-:W-:Y:S01]  /*a660*/  ULDC.64 UR8, c[0x0][0xae0] ;  /* 0x0002b80000087ab9 */ /* 0x000fe20000000a00 */
[----:B0-----:R-:W-:Y:S01]  /*a670*/  @P1 SHF.R.U32.HI R3, RZ, R49, R0 ;  /* 0x00000031ff031219 */ /* 0x001fe20000011600 */
[----:B------:R-:W-:-:S03]  /*a680*/  UIADD3 UR4, UR43, UR4, URZ ;  /* 0x000000042b047290 */ /* 0x000fc6000fffe03f */
[--C-:B------:R-:W-:Y:S01]  /*a690*/  SHF.R.S32.HI R0, RZ, 0x1f, R3.reuse ;  /* 0x0000001fff007819 */ /* 0x100fe20000011403 */
[----:B------:R-:W-:Y:S02]  /*a6a0*/  IMAD.MOV R49, RZ, RZ, -R3 ;  /* 0x000000ffff317224 */ /* 0x000fe400078e0a03 */
[----:B------:R-:W-:Y:S02]  /*a6b0*/  IMAD.U32 R33, RZ, RZ, UR43 ;  /* 0x0000002bff217e24 */ /* 0x000fe4000f8e00ff */
[----:B------:R-:W-:Y:S02]  /*a6c0*/  IMAD R0, R0, UR8, RZ ;  /* 0x0000000800007c24 */ /* 0x000fe4000f8e02ff */
[----:B------:R-:W-:Y:S02]  /*a6d0*/  IMAD R49, R34, R49, R48 ;  /* 0x0000003122317224 */ /* 0x000fe400078e0230 */
[----:B------:R-:W-:Y:S02]  /*a6e0*/  IMAD.U32 R32, RZ, RZ, UR42 ;  /* 0x0000002aff207e24 */ /* 0x000fe4000f8e00ff */
[----:B------:R-:W-:-:S02]  /*a6f0*/  IMAD.U32 R33, RZ, RZ, UR4 ;  /* 0x00000004ff217e24 */ /* 0x000fc4000f8e00ff */
[C---:B------:R-:W-:Y:S01]  /*a700*/  IMAD R51, R3.reuse, UR9, R0 ;  /* 0x0000000903337c24 */ /* 0x040fe2000f8e0200 */
[----:B------:R-:W-:Y:S01]  /*a710*/  SHF.R.S32.HI R0, RZ, 0x1f, R49 ;  /* 0x0000001fff007819 */ /* 0x000fe20000011431 */
[----:B------:R-:W-:Y:S01]  /*a720*/  IMAD.WIDE.U32 R32, R3, UR8, R32 ;  /* 0x0000000803207c25 */ /* 0x000fe2000f8e0020 */
[----:B------:R-:W-:-:S03]  /*a730*/  ULDC.64 UR8, c[0x0][0xad8] ;  /* 0x0002b60000087ab9 */ /* 0x000fc60000000a00 */
[----:B------:R-:W-:Y:S02]  /*a740*/  IMAD.IADD R33, R33, 0x1, R51 ;  /* 0x0000000121217824 */ /* 0x000fe400078e0233 */
[----:B------:R-:W-:Y:S02]  /*a750*/  IMAD R34, R0, UR8, RZ ;  /* 0x0000000800227c24 */ /* 0x000fe4000f8e02ff */
[----:B------:R-:W-:Y:S02]  /*a760*/  VIADD R50, R197, UR37 ;  /* 0x00000025c5327c36 */ /* 0x000fe40008000000 */
[C---:B------:R-:W-:Y:S02]  /*a770*/  IMAD R3, R49.reuse, UR9, R34 ;  /* 0x0000000931037c24 */ /* 0x040fe4000f8e0222 */
[----:B------:R-:W-:Y:S01]  /*a780*/  IMAD.WIDE.U32 R32, R49, UR8, R32 ;  /* 0x0000000831207c25 */ /* 0x000fe2000f8e0020 */
[----:B------:R-:W-:Y:S01]  /*a790*/  ISETP.GE.AND P2, PT, R50, R21, PT ;  /* 0x000000153200720c */ /* 0x000fe20003f46270 */
[----:B------:R-:W-:-:S02]  /*a7a0*/  ULDC.64 UR8, c[0x0][0xa80] ;  /* 0x0002a00000087ab9 */ /* 0x000fc40000000a00 */
[----:B------:R-:W-:Y:S01]  /*a7b0*/  IMAD.IADD R3, R33, 0x1, R3 ;  /* 0x0000000121037824 */ /* 0x000fe200078e0203 */
[----:B------:R-:W-:Y:S01]  /*a7c0*/  LEA R34, P3, R32, UR8, 0x1 ;  /* 0x0000000820227c11 */ /* 0x000fe2000f8608ff */
[----:B------:R-:W-:Y:S02]  /*a7d0*/  VIADD R20, R20, 0x28820 ;  /* 0x0002882014147836 */ /* 0x000fe40000000000 */
[----:B------:R-:W-:Y:S01]  /*a7e0*/  VIADD R0, R50, 0x20 ;  /* 0x0000002032007836 */ /* 0x000fe20000000000 */
[----:B------:R-:W-:Y:S02]  /*a7f0*/  LEA.HI.X R3, R32, UR9, R3, 0x1, P3 ;  /* 0x0000000920037c11 */ /* 0x000fe400098f0c03 */
[----:B------:R-:W-:Y:S02]  /*a800*/  PRMT R20, RZ, 0x654, R20 ;  /* 0x00000654ff147816 */ /* 0x000fe40000000014 */
[-C--:B------:R-:W-:Y:S01]  /*a810*/  ISETP.GE.AND P0, PT, R0, R21.reuse, PT ;  /* 0x000000150000720c */ /* 0x080fe20003f06270 */
[----:B------:R-:W-:Y:S01]  /*a820*/  VIADD R0, R50, 0x40 ;  /* 0x0000004032007836 */ /* 0x000fe20000000000 */
[----:B-1----:R0:W-:Y:S01]  /*a830*/  SYNCS.ARRIVE.TRANS64.RED.A1T0 RZ, [R20+URZ], RZ ;  /* 0x000000ff14ff79a7 */ /* 0x0021e2000810043f */
[----:B------:R0:W1:Y:S01]  /*a840*/  SHFL.IDX PT, R33, R34, RZ, 0x181f ;  /* 0x00181fff22217589 */ /* 0x00006200000e0000 */
[----:B------:R-:W-:Y:S03]  /*a850*/  BSSY B1, `(.L_x_9118) ;  /* 0x000000d000017945 */ /* 0x000fe60003800000 */
[----:B------:R0:W2:Y:S01]  /*a860*/  SHFL.IDX PT, R49, R3, RZ, 0x181f ;  /* 0x00181fff03317589 */ /* 0x0000a200000e0000 */
[----:B------:R-:W-:Y:S01]  /*a870*/  ISETP.GE.AND P1, PT, R0, R21, PT ;  /* 0x000000150000720c */ /* 0x000fe20003f26270 */
[----:B------:R-:W-:-:S12]  /*a880*/  @P2 BRA `(.L_x_9119) ;  /* 0x0000000000242947 */ /* 0x000fd80003800000 */
        /* <DEDUP_REMOVED lines=9> */
.L_x_9119:
[----:B------:R-:W-:Y:S05]  /*a920*/  BSYNC B1 ;  /* 0x0000000000017941 */ /* 0x000fea0003800000 */
.L_x_9118:
[----:B---3-5:R3:W4:Y:S01]  /*a930*/  SHFL.IDX PT, R7, R3, 0x1, 0x181f ;  /* 0x00381f0003077f89 */ /* 0x02872200000e0000 */
[----:B------:R-:W-:Y:S03]  /*a940*/  BSSY B1, `(.L_x_9120) ;  /* 0x000000c000017945 */ /* 0x000fe60003800000 */
[----:B------:R3:W0:Y:S01]  /*a950*/  SHFL.IDX PT, R5, R34, 0x1, 0x181f ;  /* 0x00381f0022057f89 */ /* 0x00062200000e0000 */
[----:B------:R-:W-:Y:S05]  /*a960*/  @P0 BRA `(.L_x_9121) ;  /* 0x0000000000240947 */ /* 0x000fea0003800000 */
[----:B------:R-:W-:Y:S02]  /*a970*/  ULDC UR4, c[0x0][0xac8] ;  /* 0x0002b20000047ab9 */ /* 0x000fe40000000800 */
[----:B------:R-:W-:Y:S02]  /*a980*/  ISETP.GE.AND P3, PT, R2, UR4, PT ;  /* 0x0000000402007c0c */ /* 0x000fe4000bf66270 */
[----:B------:R-:W-:-:S11]  /*a990*/  ISETP.GE.AND P4, PT, R18, UR4, PT ;  /* 0x0000000412007c0c */ /* 0x000fd6000bf86270 */
[-C--:B0-----:R-:W-:Y:S02]  /*a9a0*/  @!P3 LEA R4, P0, R2, R5.reuse, 0x1 ;  /* 0x000000050204b211 */ /* 0x081fe400078008ff */
[----:B------:R-:W-:Y:S02]  /*a9b0*/  @!P4 LEA R6, P2, R18, R5, 0x1 ;  /* 0x000000051206c211 */ /* 0x000fe400078408ff */
[-C--:B----4-:R-:W-:Y:S02]  /*a9c0*/  @!P3 LEA.HI.X R5, R2, R7.reuse, R218, 0x1, P0 ;  /* 0x000000070205b211 */ /* 0x090fe400000f0cda */
[----:B------:R-:W-:-:S03]  /*a9d0*/  @!P4 LEA.HI.X R7, R18, R7, R217, 0x1, P2 ;  /* 0x000000071207c211 */ /* 0x000fc600010f0cd9 */
[----:B------:R0:W-:Y:S04]  /*a9e0*/  @!P3 ST.E.128 desc[UR56][R4.64], R8 ;  /* 0x000000080400b985 */ /* 0x0001e8000c101d38 */
[----:B------:R0:W-:Y:S02]  /*a9f0*/  @!P4 ST.E.128 desc[UR56][R6.64], R36 ;  /* 0x000000240600c985 */ /* 0x0001e4000c101d38 */
.L_x_9121:
[----:B------:R-:W-:Y:S05]  /*aa00*/  BSYNC B1 ;  /* 0x0000000000017941 */ /* 0x000fea0003800000 */
.L_x_9120:
[----:B0---4-:R0:W4:Y:S01]  /*aa10*/  SHFL.IDX PT, R7, R3, 0x2, 0x181f ;  /* 0x00581f0003077f89 */ /* 0x01112200000e0000 */
        /* <DEDUP_REMOVED lines=12> */
.L_x_9123:
[----:B------:R-:W-:Y:S05]  /*aae0*/  BSYNC B1 ;  /* 0x0000000000017941 */ /* 0x000fea0003800000 */
.L_x_9122:
[----:B------:R-:W-:Y:S01]  /*aaf0*/  VIADD R0, R50, 0x60 ;  /* 0x0000006032007836 */ /* 0x000fe20000000000 */
[----:B0--3--:R-:W0:Y:S04]  /*ab00*/  SHFL.IDX PT, R3, R3, 0x3, 0x181f ;  /* 0x00781f0003037f89 */ /* 0x009e2800000e0000 */
[----:B------:R-:W-:Y:S01]  /*ab10*/  ISETP.GE.AND P0, PT, R0, R21, PT ;  /* 0x000000150000720c */ /* 0x000fe20003f06270 */
[----:B----4-:R3:W4:-:S12]  /*ab20*/  SHFL.IDX PT, R7, R34, 0x3, 0x181f ;  /* 0x00781f0022077f89 */ /* 0x01071800000e0000 */
[----:B---3--:R-:W-:Y:S05]  /*ab30*/  @P0 BRA `(.L_x_9124) ;  /* 0x0000001800200947 */ /* 0x008fea0003800000 */
[----:B------:R-:W-:Y:S02]  /*ab40*/  ULDC UR4, c[0x0][0xac8] ;  /* 0x0002b20000047ab9 */ /* 0x000fe40000000800 */
[----:B------:R-:W-:-:S13]  /*ab50*/  ISETP.GE.AND P1, PT, R2, UR4, PT ;  /* 0x0000000402007c0c */ /* 0x000fda000bf26270 */
[----:B----4-:R-:W-:-:S04]  /*ab60*/  @!P1 LEA R4, P0, R2, R7, 0x1 ;  /* 0x0000000702049211 */ /* 0x010fc800078008ff */
        /* <DEDUP_REMOVED lines=8> */
.L_x_9117:
[----:B------:R-:W-:Y:S01]  /*abf0*/  ULDC.64 UR10, c[0x0][0xb08] ;  /* 0x0002c200000a7ab9 */ /* 0x000fe20000000a00 */
[----:B0-----:R-:W0:Y:S01]  /*ac00*/  @P1 LDC R0, c[0x0][0xbec] ;  /* 0x0002fb00ff001b82 */ /* 0x001e220000000800 */
[----:B------:R-:W-:Y:S01]  /*ac10*/  UIMAD UR7, UR12, UR10, URZ ;  /* 0x0000000a0c0772a4 */ /* 0x000fe2000f8e023f */
[----:B------:R-:W-:Y:S01]  /*ac20*/  IMAD.MOV.U32 R3, RZ, RZ, R11 ;  /* 0x000000ffff037224 */ /* 0x000fe200078e000b */
[----:B------:R-:W-:Y:S01]  /*ac30*/  UIMAD.WIDE.U32 UR8, UR4, UR10, URZ ;  /* 0x0000000a040872a5 */ /* 0x000fe2000f8e003f */
[----:B------:R-:W-:Y:S01]  /*ac40*/  VIADD R20, R20, 0x28820 ;  /* 0x0002882014147836 */ /* 0x000fe20000000000 */
[----:B------:R-:W-:Y:S01]  /*ac50*/  UIMAD UR7, UR4, UR11, UR7 ;  /* 0x0000000b040772a4 */ /* 0x000fe2000f8e0207 */
[----:B------:R-:W-:Y:S01]  /*ac60*/  BSSY B1, `(.L_x_9125) ;  /* 0x000006b000017945 */ /* 0x000fe20003800000 */
[----:B------:R-:W-:Y:S01]  /*ac70*/  USHF.R.S32.HI UR4, URZ, 0x1f, UR42 ;  /* 0x0000001f3f047899 */ /* 0x000fe2000801142a */
[----:B------:R-:W1:Y:S01]  /*ac80*/  @P1 LDC R5, c[0x0][0xbf0] ;  /* 0x0002fc00ff051b82 */ /* 0x000e620000000800 */
[----:B------:R-:W-:Y:S01]  /*ac90*/  UIADD3 UR9, UR9, UR7, URZ ;  /* 0x0000000709097290 */ /* 0x000fe2000fffe03f */
[----:B------:R-:W-:Y:S01]  /*aca0*/  PRMT R20, RZ, 0x654, R20 ;  /* 0x00000654ff147816 */ /* 0x000fe20000000014 */
[----:B------:R-:W-:-:S02]  /*acb0*/  ULDC.64 UR10, c[0x0][0xb38] ;  /* 0x0002ce00000a7ab9 */ /* 0x000fc40000000a00 */
[----:B------:R-:W-:Y:S01]  /*acc0*/  UIMAD.WIDE.U32 UR8, UR43, UR10, UR8 ;  /* 0x0000000a2b0872a5 */ /* 0x000fe2000f8e0008 */
[----:B------:R2:W-:Y:S03]  /*acd0*/  SYNCS.ARRIVE.TRANS64.RED.A1T0 RZ, [R20+URZ], RZ ;  /* 0x000000ff14ff79a7 */ /* 0x0005e6000810043f */
        /* <DEDUP_REMOVED lines=8> */
[----:B-1----:R-:W-:Y:S02]  /*ad60*/  @P1 SHF.R.U32.HI R3, RZ, R5, R0 ;  /* 0x00000005ff031219 */ /* 0x002fe40000011600 */
[----:B------:R-:W-:Y:S02]  /*ad70*/  UMOV UR8, UR42 ;  /* 0x0000002a00087c82 */ /* 0x000fe40008000000 */
[----:B------:R-:W-:Y:S01]  /*ad80*/  UIMAD.WIDE.U32 UR8, UR38, UR10, UR8 ;  /* 0x0000000a260872a5 */ /* 0x000fe2000f8e0008 */
[--C-:B------:R-:W-:Y:S01]  /*ad90*/  SHF.R.S32.HI R0, RZ, 0x1f, R3.reuse ;  /* 0x0000001fff007819 */ /* 0x100fe20000011403 */
[----:B------:R-:W-:Y:S02]  /*ada0*/  IMAD.MOV R7, RZ, RZ, -R3 ;  /* 0x000000ffff077224 */ /* 0x000fe400078e0a03 */
[----:B------:R-:W-:-:S02]  /*adb0*/  UIMAD UR38, UR38, UR11, UR9 ;  /* 0x0000000b262672a4 */ /* 0x000fc4000f8e0209 */
[----:B------:R-:W-:Y:S01]  /*adc0*/  IMAD R7, R34, R7, R11 ;  /* 0x0000000722077224 */ /* 0x000fe200078e020b */
[----:B------:R-:W-:Y:S01]  /*add0*/  ULDC.64 UR10, c[0x0][0xb30] ;  /* 0x0002cc00000a7ab9 */ /* 0x000fe20000000a00 */
[----:B------:R-:W-:Y:S02]  /*ade0*/  IMAD.U32 R5, RZ, RZ, UR9 ;  /* 0x00000009ff057e24 */ /* 0x000fe4000f8e00ff */
[----:B------:R-:W-:Y:S02]  /*adf0*/  IMAD R0, R0, UR10, RZ ;  /* 0x0000000a00007c24 */ /* 0x000fe4000f8e02ff */
        /* <DEDUP_REMOVED lines=13> */
[----:B------:R-:W-:Y:S01]  /*aed0*/  LEA.HI.X R3, R4, UR9, R3, 0x2, P1 ;  /* 0x0000000904037c11 */ /* 0x000fe200088f1403 */
[----:B------:R2:W0:Y:S04]  /*aee0*/  SHFL.IDX PT, R6, R0, RZ, 0x1c1f ;  /* 0x001c1fff00067589 */ /* 0x00042800000e0000 */
[----:B------:R2:W1:Y:S01]  /*aef0*/  SHFL.IDX PT, R7, R3, RZ, 0x1c1f ;  /* 0x001c1fff03077589 */ /* 0x00046200000e0000 */
[----:B------:R-:W-:Y:S05]  /*af00*/  @P2 BRA `(.L_x_9126) ;  /* 0x0000000400002947 */ /* 0x000fea0003800000 */
[----:B------:R-:W-:Y:S02]  /*af10*/  ULDC UR4, c[0x0][0xac8] ;  /* 0x0002b20000047ab9 */ /* 0x000fe40000000800 */
[----:B------:R-:W-:Y:S02]  /*af20*/  ISETP.GE.AND P3, PT, R196, UR4, PT ;  /* 0x00000004c4007c0c */ /* 0x000fe4000bf66270 */
[----:B------:R-:W-:Y:S02]  /*af30*/  ISETP.GE.AND P1, PT, R16, UR4, PT ;  /* 0x0000000410007c0c */ /* 0x000fe4000bf26270 */
[----:B------:R-:W-:Y:S02]  /*af40*/  ISETP.GE.AND P4, PT, R195, UR4, PT ;  /* 0x00000004c3007c0c */ /* 0x000fe4000bf86270 */
[----:B------:R-:W-:-:S07]  /*af50*/  ISETP.GE.AND P2, PT, R194, UR4, PT ;  /* 0x00000004c2007c0c */ /* 0x000fce000bf46270 */
[-C--:B0-----:R-:W-:Y:S02]  /*af60*/  @!P3 LEA R8, P5, R196, R6.reuse, 0x2 ;  /* 0x00000006c408b211 */ /* 0x081fe400078a10ff */
[----:B-1----:R-:W-:Y:S02]  /*af70*/  @!P1 IMAD.WIDE R4, R16, 0x4, R6 ;  /* 0x0000000410049825 */ /* 0x002fe400078e0206 */
        /* <DEDUP_REMOVED lines=19> */
[----:B-1----:R-:W-:-:S03]  /*b0b0*/  @!P5 LEA R8, P1, R191, R6, 0x2 ;  /* 0x00000006bf08d211 */ /* 0x002fc600078210ff */
        /* <DEDUP_REMOVED lines=37> */
.L_x_9126:
[----:B------:R-:W-:Y:S05]  /*b310*/  BSYNC B1 ;  /* 0x0000000000017941 */ /* 0x000fea0003800000 */
.L_x_9125:
[----:B-1-3--:R1:W3:Y:S04]  /*b320*/  SHFL.IDX PT, R7, R3, 0x1, 0x1c1f ;  /* 0x003c1f0003077f89 */ /* 0x00a2e800000e0000 */
        /* <DEDUP_REMOVED lines=24> */
[----:B--2---:R-:W-:-:S03]  /*b4b0*/  @!P5 LEA R20, P6, R192, R6, 0x2 ;  /* 0x00000006c014d211 */ /* 0x004fc600078c10ff */
        /* <DEDUP_REMOVED lines=13> */
[----:B--2---:R-:W-:Y:S01]  /*b590*/  @!P3 LEA R12, P5, R188, R6, 0x2 ;  /* 0x00000006bc0cb211 */ /* 0x004fe200078a10ff */
[----:B------:R0:W-:Y:S01]  /*b5a0*/  @!P1 ST.E.64 desc[UR56][R8.64], R118 ;  /* 0x0000007608009985 */ /* 0x0001e2000c101b38 */
[----:B------:R-:W-:Y:S02]  /*b5b0*/  ISETP.GE.AND P1, PT, R185, UR4, PT ;  /* 0x00000004b9007c0c */ /* 0x000fe4000bf26270 */
[----:B------:R-:W-:Y:S01]  /*b5c0*/  ISETP.GE.AND P0, PT, R184, UR4, PT ;  /* 0x00000004b8007c0c */ /* 0x000fe2000bf06270 */
[----:B------:R2:W-:Y:S01]  /*b5d0*/  @!P2 ST.E.64 desc[UR56][R10.64], R122 ;  /* 0x0000007a0a00a985 */ /* 0x0005e2000c101b38 */
[----:B------:R-:W-:-:S02]  /*b5e0*/  ISETP.GE.AND P2, PT, R186, UR4, PT ;  /* 0x00000004ba007c0c */ /* 0x000fc4000bf46270 */
[-C--:B------:R-:W-:Y:S02]  /*b5f0*/  @!P3 LEA.HI.X R13, R188, R7.reuse, R205, 0x2, P5 ;  /* 0x00000007bc0db211 */ /* 0x080fe400028f14cd */
[----:B------:R-:W-:Y:S02]  /*b600*/  ISETP.GE.AND P5, PT, R23, UR4, PT ;  /* 0x0000000417007c0c */ /* 0x000fe4000bfa6270 */
[CC--:B----4-:R-:W-:Y:S01]  /*b610*/  @!P4 LEA R14, P6, R187.reuse, R6.reuse, 0x2 ;  /* 0x00000006bb0ec211 */ /* 0x0d0fe200078c10ff */
[----:B------:R4:W-:Y:S03]  /*b620*/  @!P3 ST.E.64 desc[UR56][R12.64], R126 ;  /* 0x0000007e0c00b985 */ /* 0x0009e6000c101b38 */
[----:B------:R-:W-:Y:S02]  /*b630*/  @!P4 LEA.HI.X R15, R187, R7, R204, 0x2, P6 ;  /* 0x00000007bb0fc211 */ /* 0x000fe400030f14cc */
[----:B0-----:R-:W-:-:S02]  /*b640*/  @!P1 LEA R8, P6, R185, R6, 0x2 ;  /* 0x00000006b9089211 */ /* 0x001fc400078c10ff */
[-C--:B------:R-:W-:Y:S01]  /*b650*/  @!P2 LEA R4, P3, R186, R6.reuse, 0x2 ;  /* 0x00000006ba04a211 */ /* 0x080fe200078610ff */
[----:B------:R4:W-:Y:S01]  /*b660*/  @!P4 ST.E.64 desc[UR56][R14.64], R130 ;  /* 0x000000820e00c985 */ /* 0x0009e2000c101b38 */
[-C--:B--2---:R-:W-:Y:S02]  /*b670*/  @!P0 LEA R10, P4, R184, R6.reuse, 0x2 ;  /* 0x00000006b80a8211 */ /* 0x084fe400078810ff */
        /* <DEDUP_REMOVED lines=15> */
.L_x_9115:
        /* <DEDUP_REMOVED lines=11> */
[----:B------:R-:W-:Y:S01]  /*b820*/  UISETP.NE.AND.EX UP1, UPT, UR9, URZ, UPT, UP1 ;  /* 0x0000003f0900728c */ /* 0x000fe2000bf25310 */
[----:B------:R-:W-:Y:S02]  /*b830*/  ULDC UR4, c[0x0][0xa88] ;  /* 0x0002a20000047ab9 */ /* 0x000fe40000000800 */
[----:B------:R-:W-:-:S03]  /*b840*/  IMAD.U32 R0, RZ, RZ, UR4 ;  /* 0x00000004ff007e24 */ /* 0x000fc6000f8e00ff */
[----:B------:R-:W-:-:S05]  /*b850*/  PLOP3.LUT P2, PT, PT, PT, UP1, 0x80, 0x0 ;  /* 0x000000000000781c */ /* 0x000fca0003f4f018 */
[----:B------:R-:W-:-:S04]  /*b860*/  @UP1 ULEA UR8, UP2, UR42, UR8, 0x2 ;  /* 0x000000082a081291 */ /* 0x000fc8000f84103f */
[----:B------:R-:W-:Y:S02]  /*b870*/  @UP1 ULEA.HI.X UR9, UR42, UR9, UR36, 0x2, UP2 ;  /* 0x000000092a091291 */ /* 0x000fe400090f1424 */
[----:B------:R-:W-:-:S04]  /*b880*/  IMAD.U32 R6, RZ, RZ, UR8 ;  /* 0x00000008ff067e24 */ /* 0x000fc8000f8e00ff */
[----:B------:R-:W-:-:S05]  /*b890*/  IMAD.U32 R7, RZ, RZ, UR9 ;  /* 0x00000009ff077e24 */ /* 0x000fca000f8e00ff */
[----:B------:R0:W5:Y:S01]  /*b8a0*/  @P2 LDG.E R0, desc[UR56][R6.64] ;  /* 0x0000003806002981 */ /* 0x000162000c1e1900 */
[----:B------:R-:W-:Y:S01]  /*b8b0*/  UMOV UR4, URZ ;  /* 0x0000003f00047c82 */ /* 0x000fe20008000000 */
[----:B------:R-:W-:Y:S01]  /*b8c0*/  UISETP.NE.AND UP1, UPT, UR46, URZ, UPT ;  /* 0x0000003f2e00728c */ /* 0x000fe2000bf25270 */
[----:B------:R-:W-:-:S10]  /*b8d0*/  ISETP.GT.AND P0, PT, R219, 0x7f, PT ;  /* 0x0000007fdb00780c */ /* 0x000fd40003f04270 */
[----:B------:R-:W-:Y:S01]  /*b8e0*/  @!UP1 ULDC UR46, c[0x0][0xad4] ;  /* 0x0002b500002e9ab9 */ /* 0x000fe20000000800 */
[----:B--2---:R-:W-:-:S13]  /*b8f0*/  @P1 R2UR UR4, R3 ;  /* 0x00000000030412ca */ /* 0x004fda00000e0000 */
[----:B------:R-:W-:Y:S01]  /*b900*/  USHF.R.S32.HI UR18, URZ, 0x1f, UR4 ;  /* 0x0000001f3f127899 */ /* 0x000fe20008011404 */
[----:B0-----:R-:W-:Y:S11]  /*b910*/  @P2 BRA `(.L_x_9127) ;  /* 0x0000000000102947 */ /* 0x001ff60003800000 */
[----:B------:R-:W-:Y:S05]  /*b920*/  @!P1 BRA `(.L_x_9127) ;  /* 0x00000000000c9947 */ /* 0x000fea0003800000 */
[----:B------:R-:W2:Y:S04]  /*b930*/  LDG.E R3, desc[UR56][R4.64] ;  /* 0x0000003804037981 */ /* 0x000ea8000c1e1900 */
[----:B-----5:R-:W2:Y:S02]  /*b940*/  LDG.E R0, desc[UR56][R4.64+0x4] ;  /* 0x0000043804007981 */ /* 0x020ea4000c1e1900 */
[----:B--2---:R-:W-:-:S07]  /*b950*/  IMAD.IADD R0, R0, 0x1, -R3 ;  /* 0x0000000100007824 */ /* 0x004fce00078e0a03 */
.L_x_9127:
[----:B------:R-:W-:Y:S01]  /*b960*/  USEL UR42, UR42, URZ, !UP0 ;  /* 0x0000003f2a2a7287 */ /* 0x000fe2000c000000 */
[----:B------:R-:W-:Y:S01]  /*b970*/  BSSY B1, `(.L_x_9128) ;  /* 0x0000038000017945 */ /* 0x000fe20003800000 */
[----:B------:R-:W-:-:S03]  /*b980*/  USEL UR36, UR36, URZ, !UP0 ;  /* 0x0000003f24247287 */ /* 0x000fc6000c000000 */
[----:B------:R-:W-:Y:S09]  /*b990*/  @P0 BRA `(.L_x_9129) ;  /* 0x0000000000d40947 */ /* 0x000ff20003800000 */
        /* <DEDUP_REMOVED lines=9> */
[----:B------:R-:W-:-:S03]  /*ba30*/  UMOV UR16, 0x9b8 ;  /* 0x000009b800107882 */ /* 0x000fc60000000000 */
[----:B------:R-:W-:Y:S02]  /*ba40*/  USEL UR16, UR16, 0x978, UP0 ;  /* 0x0000097810107887 */ /* 0x000fe40008000000 */
[----:B------:R-:W-:-:S06]  /*ba50*/  USEL UR7, UR38, URZ, UP0 ;  /* 0x0000003f26077287 */ /* 0x000fcc0008000000 */
[----:B------:R-:W0:Y:S04]  /*ba60*/  @P0 LDC R3, c[0x0][0xbec] ;  /* 0x0002fb00ff030b82 */ /* 0x000e280000000800 */
[----:B------:R-:W-:Y:S01]  /*ba70*/  ULDC.64 UR10, c[0x0][UR16+0x220] ;  /* 0x00008800100a7abb */ /* 0x000fe20008000a00 */
[----:B------:R-:W-:Y:S01]  /*ba80*/  ULDC.64 UR8, c[0x0][UR16+0x218] ;  /* 0x0000860010087abb */ /* 0x000fe20008000a00 */
[----:B------:R-:W-:Y:S01]  /*ba90*/  ULDC.64 UR12, c[0x0][UR16+0x228] ;  /* 0x00008a00100c7abb */ /* 0x000fe20008000a00 */
[----:B------:R-:W-:Y:S01]  /*baa0*/  UIMAD UR11, UR11, UR42, URZ ;  /* 0x0000002a0b0b72a4 */ /* 0x000fe2000f8e023f */
[----:B------:R-:W1:Y:S01]  /*bab0*/  @P0 LDC R5, c[0x0][0xbf0] ;  /* 0x0002fc00ff050b82 */ /* 0x000e620000000800 */
[----:B------:R-:W-:Y:S02]  /*bac0*/  UIMAD.WIDE.U32 UR14, UR8, UR43, URZ ;  /* 0x0000002b080e72a5 */ /* 0x000fe4000f8e003f */
        /* <DEDUP_REMOVED lines=10> */
[----:B------:R-:W-:Y:S02]  /*bb70*/  IMAD.MOV.U32 R3, RZ, RZ, R6 ;  /* 0x000000ffff037224 */ /* 0x000fe400078e0006 */
[----:B------:R-:W-:Y:S01]  /*bb80*/  IMAD.U32 R8, RZ, RZ, UR8 ;  /* 0x00000008ff087e24 */ /* 0x000fe2000f8e00ff */
[----:B------:R-:W-:Y:S01]  /*bb90*/  UIADD3.X UR7, UR7, UR17, UR18, UP1, UP2 ;  /* 0x0000001107077290 */ /* 0x000fe20008fe4412 */
[----:B-1----:R-:W-:Y:S01]  /*bba0*/  @P0 SHF.R.U32.HI R3, RZ, R5, R4 ;  /* 0x00000005ff030219 */ /* 0x002fe20000011604 */
[----:B------:R-:W-:Y:S01]  /*bbb0*/  IMAD.U32 R4, RZ, RZ, UR20 ;  /* 0x00000014ff047e24 */ /* 0x000fe2000f8e00ff */
[----:B------:R-:W-:Y:S01]  /*bbc0*/  ULDC.64 UR8, c[0x0][UR16+0x210] ;  /* 0x0000840010087abb */ /* 0x000fe20008000a00 */
[----:B------:R-:W-:Y:S01]  /*bbd0*/  IMAD.U32 R5, RZ, RZ, UR21 ;  /* 0x00000015ff057e24 */ /* 0x000fe2000f8e00ff */
[--C-:B------:R-:W-:Y:S01]  /*bbe0*/  SHF.R.S32.HI R5, RZ, 0x1f, R3.reuse ;  /* 0x0000001fff057819 */ /* 0x100fe20000011403 */
[----:B------:R-:W-:Y:S01]  /*bbf0*/  IMAD.MOV R7, RZ, RZ, -R3 ;  /* 0x000000ffff077224 */ /* 0x000fe200078e0a03 */
[----:B------:R-:W-:Y:S01]  /*bc00*/  IADD3 R4, P0, P1, R3, UR14, R4 ;  /* 0x0000000e03047c10 */ /* 0x000fe2000f91e004 */
[----:B------:R-:W-:Y:S01]  /*bc10*/  ULDC.64 UR10, c[0x0][0xba8] ;  /* 0x0002ea00000a7ab9 */ /* 0x000fe20000000a00 */
[----:B------:R-:W-:Y:S01]  /*bc20*/  @!UP0 ULDC UR10, c[0x0][0xb50] ;  /* 0x0002d400000a8ab9 */ /* 0x000fe20000000800 */
[----:B------:R-:W-:Y:S01]  /*bc30*/  IMAD R7, R9, R7, R6 ;  /* 0x0000000709077224 */ /* 0x000fe200078e0206 */
[----:B------:R-:W-:Y:S01]  /*bc40*/  IADD3.X R5, R5, UR7, R8, P0, P1 ;  /* 0x0000000705057c10 */ /* 0x000fe200087e2408 */
[----:B------:R-:W-:-:S02]  /*bc50*/  @!UP0 ULDC UR11, c[0x0][0xb54] ;  /* 0x0002d500000b8ab9 */ /* 0x000fc40000000800 */
[C---:B------:R-:W-:Y:S01]  /*bc60*/  IMAD R6, R7.reuse, UR9, RZ ;  /* 0x0000000907067c24 */ /* 0x040fe2000f8e02ff */
[----:B------:R-:W-:Y:S01]  /*bc70*/  SHF.R.S32.HI R3, RZ, 0x1f, R7 ;  /* 0x0000001fff037819 */ /* 0x000fe20000011407 */
[----:B------:R-:W-:-:S04]  /*bc80*/  IMAD.WIDE.U32 R4, R7, UR8, R4 ;  /* 0x0000000807047c25 */ /* 0x000fc8000f8e0004 */
[----:B------:R-:W-:Y:S01]  /*bc90*/  IMAD R3, R3, UR8, R6 ;  /* 0x0000000803037c24 */ /* 0x000fe2000f8e0206 */
[----:B------:R-:W-:-:S03]  /*bca0*/  LEA R6, P0, R4, UR10, 0x2 ;  /* 0x0000000a04067c11 */ /* 0x000fc6000f8010ff */
[----:B------:R-:W-:-:S05]  /*bcb0*/  IMAD.IADD R3, R5, 0x1, R3 ;  /* 0x0000000105037824 */ /* 0x000fca00078e0203 */
[----:B------:R-:W-:Y:S01]  /*bcc0*/  LEA.HI.X R7, R4, UR11, R3, 0x2, P0 ;  /* 0x0000000b04077c11 */ /* 0x000fe200080f1403 */
[----:B------:R-:W-:-:S05]  /*bcd0*/  IMAD.MOV.U32 R3, RZ, RZ, -0x800000 ;  /* 0xff800000ff037424 */ /* 0x000fca00078e00ff */
[----:B------:R0:W-:Y:S02]  /*bce0*/  STG.E desc[UR56][R6.64], R3 ;  /* 0x0000000306007986 */ /* 0x0001e4000c101938 */
.L_x_9129:
[----:B------:R-:W-:Y:S05]  /*bcf0*/  BSYNC B1 ;  /* 0x0000000000017941 */ /* 0x000fea0003800000 */
.L_x_9128:
[----:B------:R-:W-:-:S06]  /*bd00*/  UISETP.GT.AND UP0, UPT, UR46, 0x1, UPT ;  /* 0x000000012e00788c */ /* 0x000fcc000bf04270 */
[----:B------:R-:W-:-:S13]  /*bd10*/  PLOP3.LUT P0, PT, PT, PT, UP0, 0x80, 0x0 ;  /* 0x000000000000781c */ /* 0x000fda0003f0f008 */
[----:B------:R-:W-:Y:S05]  /*bd20*/  @P0 BRA `(.L_x_9124) ;  /* 0x0000000400a40947 */ /* 0x000fea0003800000 */
[----:B------:R-:W1:Y:S01]  /*bd30*/  LDC R11, c[0x0][0xbe8] ;  /* 0x0002fa00ff0b7b82 */ /* 0x000e620000000800 */
[----:B------:R-:W-:Y:S01]  /*bd40*/  ULDC.64 UR10, c[0x0][0xaa0] ;  /* 0x0002a800000a7ab9 */ /* 0x000fe20000000a00 */
[----:B0-----:R-:W-:Y:S01]  /*bd50*/  IMAD R3, R19, 0x20, R197 ;  /* 0x0000002013037824 */ /* 0x001fe200078e02c5 */
[----:B------:R-:W-:Y:S01]  /*bd60*/  UIMAD UR7, UR18, UR10, URZ ;  /* 0x0000000a120772a4 */ /* 0x000fe2000f8e023f */
[----:B------:R-:W-:Y:S01]  /*bd70*/  BSSY B1, `(.L_x_9130) ;  /* 0x000003a000017945 */ /* 0x000fe20003800000 */
[----:B------:R-:W-:Y:S01]  /*bd80*/  UIMAD.WIDE.U32 UR8, UR4, UR10, URZ ;  /* 0x0000000a040872a5 */ /* 0x000fe2000f8e003f */
[----:B------:R-:W-:Y:S01]  /*bd90*/  VIADD R8, R3, UR37 ;  /* 0x0000002503087c36 */ /* 0x000fe20008000000 */
[----:B------:R-:W-:-:S03]  /*bda0*/  UIMAD UR7, UR4, UR11, UR7 ;  /* 0x0000000b040772a4 */ /* 0x000fc6000f8e0207 */
[----:B------:R-:W-:Y:S01]  /*bdb0*/  ULDC.64 UR10, c[0x0][0xae8] ;  /* 0x0002ba00000a7ab9 */ /* 0x000fe20000000a00 */
[----:B------:R-:W-:Y:S01]  /*bdc0*/  UIADD3 UR9, UR9, UR7, URZ ;  /* 0x0000000709097290 */ /* 0x000fe2000fffe03f */
[----:B------:R-:W-:-:S03]  /*bdd0*/  IMAD.MOV.U32 R3, RZ, RZ, R8 ;  /* 0x000000ffff037224 */ /* 0x000fc600078e0008 */
        /* <DEDUP_REMOVED lines=18> */
[----:B------:R-:W-:Y:S02]  /*bf00*/  IMAD.U32 R4, RZ, RZ, UR42 ;  /* 0x0000002aff047e24 */ /* 0x000fe4000f8e00ff */
[----:B------:R-:W-:Y:S02]  /*bf10*/  IMAD R7, R11, R7, R8 ;  /* 0x000000070b077224 */ /* 0x000fe400078e0208 */
[C---:B------:R-:W-:Y:S02]  /*bf20*/  IMAD R9, R3.reuse, UR9, R6 ;  /* 0x0000000903097c24 */ /* 0x040fe4000f8e0206 */
[----:B------:R-:W-:Y:S01]  /*bf30*/  IMAD.WIDE.U32 R4, R3, UR8, R4 ;  /* 0x0000000803047c25 */ /* 0x000fe2000f8e0004 */
[----:B------:R-:W-:Y:S01]  /*bf40*/  SHF.R.S32.HI R3, RZ, 0x1f, R7 ;  /* 0x0000001fff037819 */ /* 0x000fe20000011407 */
[----:B------:R-:W-:-:S02]  /*bf50*/  ULDC.64 UR8, c[0x0][0xad8] ;  /* 0x0002b60000087ab9 */ /* 0x000fc40000000a00 */
        /* <DEDUP_REMOVED lines=27> */
.L_x_9131:
[----:B------:R-:W-:Y:S05]  /*c110*/  BSYNC B1 ;  /* 0x0000000000017941 */ /* 0x000fea0003800000 */
.L_x_9130:
[----:B--23--:R2:W3:Y:S01]  /*c120*/  SHFL.IDX PT, R5, R3, 0x1, 0x181f ;  /* 0x00381f0003057f89 */ /* 0x00c4e200000e0000 */
[----:B------:R-:W-:Y:S03]  /*c130*/  BSSY B1, `(.L_x_9132) ;  /* 0x000000c000017945 */ /* 0x000fe60003800000 */
[----:B-1----:R2:W1:Y:S01]  /*c140*/  SHFL.IDX PT, R7, R6, 0x1, 0x181f ;  /* 0x00381f0006077f89 */ /* 0x00246200000e0000 */
[----:B------:R-:W-:Y:S05]  /*c150*/  @P1 BRA `(.L_x_9133) ;  /* 0x0000000000241947 */ /* 0x000fea0003800000 */
[----:B------:R-:W-:Y:S02]  /*c160*/  ULDC UR4, c[0x0][0xac8] ;  /* 0x0002b20000047ab9 */ /* 0x000fe40000000800 */
[----:B------:R-:W-:Y:S02]  /*c170*/  ISETP.GE.AND P3, PT, R2, UR4, PT ;  /* 0x0000000402007c0c */ /* 0x000fe4000bf66270 */
[----:B------:R-:W-:-:S11]  /*c180*/  ISETP.GE.AND P4, PT, R18, UR4, PT ;  /* 0x0000000412007c0c */ /* 0x000fd6000bf86270 */
[-C--:B-1----:R-:W-:Y:S02]  /*c190*/  @!P3 LEA R12, P1, R2, R7.reuse, 0x1 ;  /* 0x00000007020cb211 */ /* 0x082fe400078208ff */
[----:B------:R-:W-:Y:S02]  /*c1a0*/  @!P4 LEA R4, P2, R18, R7, 0x1 ;  /* 0x000000071204c211 */ /* 0x000fe400078408ff */
[-C--:B---3--:R-:W-:Y:S02]  /*c1b0*/  @!P3 LEA.HI.X R13, R2, R5.reuse, R218, 0x1, P1 ;  /* 0x00000005020db211 */ /* 0x088fe400008f0cda */
[----:B------:R-:W-:-:S03]  /*c1c0*/  @!P4 LEA.HI.X R5, R18, R5, R217, 0x1, P2 ;  /* 0x000000051205c211 */ /* 0x000fc600010f0cd9 */
[----:B------:R4:W-:Y:S04]  /*c1d0*/  @!P3 ST.E.128 desc[UR56][R12.64], RZ ;  /* 0x000000ff0c00b985 */ /* 0x0009e8000c101d38 */
[----:B------:R4:W-:Y:S02]  /*c1e0*/  @!P4 ST.E.128 desc[UR56][R4.64], RZ ;  /* 0x000000ff0400c985 */ /* 0x0009e4000c101d38 */
.L_x_9133:
[----:B------:R-:W-:Y:S05]  /*c1f0*/  BSYNC B1 ;  /* 0x0000000000017941 */ /* 0x000fea0003800000 */
.L_x_9132:
[----:B---34-:R3:W4:Y:S01]  /*c200*/  SHFL.IDX PT, R5, R3, 0x2, 0x181f ;  /* 0x00581f0003057f89 */ /* 0x01872200000e0000 */
        /* <DEDUP_REMOVED lines=12> */
.L_x_9135:
[----:B------:R-:W-:Y:S05]  /*c2d0*/  BSYNC B1 ;  /* 0x0000000000017941 */ /* 0x000fea0003800000 */
.L_x_9134:
[----:B------:R-:W-:Y:S01]  /*c2e0*/  VIADD R0, R8, 0x60 ;  /* 0x0000006008007836 */ /* 0x000fe20000000000 */
[----:B0-23--:R-:W0:Y:S04]  /*c2f0*/  SHFL.IDX PT, R3, R3, 0x3, 0x181f ;  /* 0x00781f0003037f89 */ /* 0x00de2800000e0000 */
[----:B------:R-:W-:Y:S01]  /*c300*/  ISETP.GE.AND P0, PT, R0, R11, PT ;  /* 0x0000000b0000720c */ /* 0x000fe20003f06270 */
[----:B-1--4-:R1:W2:-:S12]  /*c310*/  SHFL.IDX PT, R5, R6, 0x3, 0x181f ;  /* 0x00781f0006057f89 */ /* 0x01229800000e0000 */
        /* <DEDUP_REMOVED lines=10> */
.L_x_9124:
[----:B------:R-:W-:Y:S05]  /*c3c0*/  BSYNC B0 ;  /* 0x0000000000007941 */ /* 0x000fea0003800000 */
.L_x_9114:
[----:B------:R-:W-:Y:S02]  /*c3d0*/  ULDC UR4, c[0x0][0xc3c] ;  /* 0x00030f0000047ab9 */ /* 0x000fe40000000800 */
[----:B------:R-:W-:-:S13]  /*c3e0*/  ISETP.GE.AND P0, PT, R35, UR4, PT ;  /* 0x0000000423007c0c */ /* 0x000fda000bf06270 */
[----:B------:R-:W-:Y:S05]  /*c3f0*/  @!P0 BRA `(.L_x_9136) ;  /* 0xffffff4800c88947 */ /* 0x000fea000383ffff */
[----:B------:R-:W-:Y:S05]  /*c400*/  EXIT ;  /* 0x000000000000794d */ /* 0x000fea0003800000 */
.L_x_9071:
        /* <DEDUP_REMOVED lines=16> */
.L_x_9137:
        /* <DEDUP_REMOVED lines=44> */
.L_x_9141:
        /* <DEDUP_REMOVED lines=35> */
.L_x_9139:
        /* <DEDUP_REMOVED lines=13> */
.L_x_9142:
        /* <DEDUP_REMOVED lines=62> */
.L_x_9143:
        /* <DEDUP_REMOVED lines=61> */
.L_x_9144:
[----:B------:R-:W-:-:S05]  /*d280*/  LOP3.LUT R17, RZ, R2, RZ, 0x33, !PT ;  /* 0x00000002ff117212 */ /* 0x000fca00078e33ff */
[----:B------:R-:W-:Y:S01]  /*d290*/  IMAD.IADD R17, R0, 0x1, R17 ;  /* 0x0000000100117824 */ /* 0x000fe200078e0211 */
[----:B------:R-:W-:Y:S06]  /*d2a0*/  BRA `(.L_x_9145) ;  /* 0x0000000000147947 */ /* 0x000fec0003800000 */
.L_x_9140:
[----:B------:R-:W-:Y:S01]  /*d2b0*/  ULDC UR4, c[0x0][0xc3c] ;  /* 0x00030f0000047ab9 */ /* 0x000fe20000000800 */
[----:B------:R-:W-:Y:S02]  /*d2c0*/  IMAD.MOV.U32 R17, RZ, RZ, RZ ;  /* 0x000000ffff117224 */ /* 0x000fe400078e00ff */
[----:B------:R-:W-:Y:S02]  /*d2d0*/  IMAD.U32 R16, RZ, RZ, UR6 ;  /* 0x00000006ff107e24 */ /* 0x000fe4000f8e00ff */
[----:B------:R-:W-:Y:S02]  /*d2e0*/  IMAD.MOV.U32 R18, RZ, RZ, RZ ;  /* 0x000000ffff127224 */ /* 0x000fe400078e00ff */
[----:B------:R-:W-:-:S07]  /*d2f0*/  IMAD.U32 R19, RZ, RZ, UR4 ;  /* 0x00000004ff137e24 */ /* 0x000fce000f8e00ff */
.L_x_9145:
[----:B------:R-:W-:-:S13]  /*d300*/  ISETP.NE.AND P0, PT, R7, RZ, PT ;  /* 0x000000ff0700720c */ /* 0x000fda0003f05270 */
[----:B------:R-:W0:Y:S01]  /*d310*/  @!P0 S2R R3, SR_CgaCtaId ;  /* 0x0000000000038919 */ /* 0x000e220000008800 */
[----:B------:R-:W-:-:S04]  /*d320*/  @!P0 MOV R0, 0x400 ;  /* 0x0000040000008802 */ /* 0x000fc80000000f00 */
[----:B0-----:R-:W-:-:S05]  /*d330*/  @!P0 LEA R0, R3, R0, 0x18 ;  /* 0x0000000003008211 */ /* 0x001fca00078ec0ff */
[----:B------:R0:W-:Y:S01]  /*d340*/  @!P0 STS.128 [R0+0x288d0], R16 ;  /* 0x0288d01000008388 */ /* 0x0001e20000000c00 */
[----:B------:R-:W-:Y:S06]  /*d350*/  BAR.ARV 0x5, 0x180 ;  /* 0x0146000000007b1d */ /* 0x000fec0000002000 */
.L_x_9138:
[----:B------:R2:W-:Y:S01]  /*d360*/  STL [R1+0x1c], RZ ;  /* 0x00001cff01007387 */ /* 0x0005e20000100800 */
[----:B------:R-:W-:Y:S01]  /*d370*/  ULDC UR4, c[0x0][0xc3c] ;  /* 0x00030f0000047ab9 */ /* 0x000fe20000000800 */
[----:B------:R-:W-:Y:S01]  /*d380*/  IMAD.MOV.U32 R28, RZ, RZ, 0x1 ;  /* 0x00000001ff1c7424 */ /* 0x000fe200078e00ff */
[----:B-1----:R-:W-:Y:S01]  /*d390*/  ISETP.GE.AND P0, PT, R19, UR4, PT ;  /* 0x0000000413007c0c */ /* 0x002fe2000bf06270 */
[----:B------:R-:W-:-:S12]  /*d3a0*/  IMAD.MOV.U32 R25, RZ, RZ, RZ ;  /* 0x000000ffff197224 */ /* 0x000fd800078e00ff */
[----:B--2---:R-:W-:Y:S05]  /*d3b0*/  @P0 BRA `(.L_x_9146) ;  /* 0x0000005000340947 */ /* 0x004fea0003800000 */
[----:B------:R-:W1:Y:S01]  /*d3c0*/  S2R R4, SR_TID.X ;  /* 0x0000000000047919 */ /* 0x000e620000002100 */
[----:B------:R-:W2:Y:S01]  /*d3d0*/  S2UR UR5, SR_CgaCtaId ;  /* 0x00000000000579c3 */ /* 0x000ea20000008800 */
[----:B------:R-:W-:Y:S01]  /*d3e0*/  UMOV UR4, 0x400 ;  /* 0x0000040000047882 */ /* 0x000fe20000000000 */
[----:B------:R-:W-:Y:S01]  /*d3f0*/  BSSY B8, `(.L_x_9146) ;  /* 0x0000509000087945 */ /* 0x000fe20003800000 */
[----:B------:R3:W-:Y:S01]  /*d400*/  STL [R1+0x1c], RZ ;  /* 0x00001cff01007387 */ /* 0x0007e20000100800 */
[----:B------:R-:W-:Y:S01]  /*d410*/  IMAD.MOV.U32 R28, RZ, RZ, 0x1 ;  /* 0x00000001ff1c7424 */ /* 0x000fe200078e00ff */
[----:B------:R-:W-:Y:S01]  /*d420*/  ULOP3.LUT UR36, UR44, 0x2, URZ, 0xfc, !UPT ;  /* 0x000000022c247892 */ /* 0x000fe2000f8efc3f */
[----:B------:R-:W-:Y:S01]  /*d430*/  IMAD.MOV.U32 R25, RZ, RZ, RZ ;  /* 0x000000ffff197224 */ /* 0x000fe200078e00ff */
[----:B------:R-:W-:Y:S01]  /*d440*/  ULDC UR37, c[0x0][0xc] ;  /* 0x0000030000257ab9 */ /* 0x000fe20000000800 */
[----:B--2---:R-:W-:-:S06]  /*d450*/  ULEA UR4, UR5, UR4, 0x18 ;  /* 0x0000000405047291 */ /* 0x004fcc000f8ec03f */
[----:B------:R-:W-:Y:S01]  /*d460*/  IMAD.U32 R22, RZ, RZ, UR4 ;  /* 0x00000004ff167e24 */ /* 0x000fe2000f8e00ff */
[C---:B-1----:R-:W-:Y:S01]  /*d470*/  LOP3.LUT R3, R4.reuse, 0x7f, RZ, 0xc0, !PT ;  /* 0x0000007f04037812 */ /* 0x042fe200078ec0ff */
[C---:B------:R-:W-:Y:S02]  /*d480*/  IMAD.SHL.U32 R30, R4.reuse, 0x8, RZ ;  /* 0x00000008041e7824 */ /* 0x040fe400078e00ff */
[----:B------:R-:W-:-:S03]  /*d490*/  IMAD.SHL.U32 R2, R4, 0x10, RZ ;  /* 0x0000001004027824 */ /* 0x000fc600078e00ff */
[----:B0-----:R-:W-:Y:S02]  /*d4a0*/  LOP3.LUT R0, R30, 0x1f8, RZ, 0xc0, !PT ;  /* 0x000001f81e007812 */ /* 0x001fe400078ec0ff */
[----:B------:R-:W-:Y:S02]  /*d4b0*/  LOP3.LUT R2, R2, 0x70, RZ, 0xc0, !PT ;  /* 0x0000007002027812 */ /* 0x000fe400078ec0ff */
[----:B------:R-:W-:Y:S02]  /*d4c0*/  LOP3.LUT R33, R0, 0x38, R4, 0x78, !PT ;  /* 0x0000003800217812 */ /* 0x000fe400078e7804 */
[----:B------:R-:W-:Y:S02]  /*d4d0*/  SHF.R.U32.HI R0, RZ, 0x3, R3 ;  /* 0x00000003ff007819 */ /* 0x000fe40000011603 */
[----:B------:R-:W-:Y:S02]  /*d4e0*/  LOP3.LUT R33, R33, 0x200, R30, 0xf8, !PT ;  /* 0x0000020021217812 */ /* 0x000fe400078ef81e */
[----:B------:R-:W-:-:S02]  /*d4f0*/  LOP3.LUT R2, R0, R2, RZ, 0xfc, !PT ;  /* 0x0000000200027212 */ /* 0x000fc400078efcff */
[----:B------:R-:W-:Y:S01]  /*d500*/  LOP3.LUT R30, R30, 0x38, RZ, 0xc0, !PT ;  /* 0x000000381e1e7812 */ /* 0x000fe200078ec0ff */
[----:B------:R-:W-:-:S03]  /*d510*/  IMAD R0, R33, 0x2, R22 ;  /* 0x0000000221007824 */ /* 0x000fc600078e0216 */
[----:B------:R-:W-:Y:S02]  /*d520*/  LOP3.LUT R29, R30, 0x40, RZ, 0xfc, !PT ;  /* 0x000000401e1d7812 */ /* 0x000fe400078efcff */
[----:B------:R3:W-:Y:S05]  /*d530*/  STL [R1], R0 ;  /* 0x0000000001007387 */ /* 0x0007ea0000100800 */
.L_x_9211:
[----:B0-----:R-:W0:Y:S02]  /*d540*/  LDC.64 R2, c[0x0][0xc88] ;  /* 0x00032200ff027b82 */ /* 0x001e240000000a00 */
[----:B0-----:R-:W-:-:S05]  /*d550*/  IMAD.WIDE R2, R19, 0x4, R2 ;  /* 0x0000000413027825 */ /* 0x001fca00078e0202 */
[----:B------:R-:W3:Y:S01]  /*d560*/  LDG.E R31, desc[UR56][R2.64] ;  /* 0x00000038021f7981 */ /* 0x000ee2000c1e1900 */
[----:B------:R-:W-:Y:S05]  /*d570*/  YIELD ;  /* 0x0000000000007946 */ /* 0x000fea0003800000 */
[----:B------:R-:W-:Y:S01]  /*d580*/  ULDC.64 UR4, c[0x0][0xa28] ;  /* 0x00028a0000047ab9 */ /* 0x000fe20000000a00 */
[----:B------:R-:W-:Y:S01]  /*d590*/  IMAD.MOV.U32 R36, RZ, RZ, RZ ;  /* 0x000000ffff247224 */ /* 0x000fe200078e00ff */
[----:B------:R-:W-:Y:S01]  /*d5a0*/  ISETP.NE.U32.AND P0, PT, RZ, UR4, PT ;  /* 0x00000004ff007c0c */ /* 0x000fe2000bf05070 */
[----:B------:R-:W-:-:S03]  /*d5b0*/  ULDC.64 UR6, c[0x0][0xa18] ;  /* 0x0002860000067ab9 */ /* 0x000fc60000000a00 */
[----:B------:R-:W-:Y:S02]  /*d5c0*/  ISETP.NE.AND.EX P0, PT, RZ, UR5, PT, P0 ;  /* 0x00000005ff007c0c */ /* 0x000fe4000bf05300 */
[----:B---3--:R-:W-:-:S11]  /*d5d0*/  SHF.R.S32.HI R0, RZ, 0x1f, R31 ;  /* 0x0000001fff007819 */ /* 0x008fd6000001141f */
        /* <DEDUP_REMOVED lines=39> */
.L_x_9147:
        /* <DEDUP_REMOVED lines=9> */
.L_x_9148:
        /* <DEDUP_REMOVED lines=8> */
[----:B---3--:R-:W-:-:S07]  /*d960*/  IMAD.IADD R7, R0, 0x1, -R7 ;  /* 0x0000000100077824 */ /* 0x008fce00078e0a07 */
.L_x_9149:
        /* <DEDUP_REMOVED lines=12> */
[----:B-1----:R-:W-:Y:S02]  /*da30*/  @P0 SHF.R.U32.HI R0, RZ, R5, R2 ;  /* 0x00000005ff000219 */ /* 0x002fe40000011602 */
[----:B----4-:R-:W-:-:S05]  /*da40*/  IADD3 R3, R34, 0x80, -R4 ;  /* 0x0000008022037810 */ /* 0x010fca0007ffe804 */
[----:B------:R-:W-:Y:S02]  /*da50*/  IMAD.IADD R2, R3, 0x1, R0 ;  /* 0x0000000103027824 */ /* 0x000fe400078e0200 */
[----:B------:R-:W-:-:S03]  /*da60*/  VIADD R0, R34, 0x7f ;  /* 0x0000007f22007836 */ /* 0x000fc60000000000 */
[----:B------:R-:W-:Y:S02]  /*da70*/  SHF.R.S32.HI R5, RZ, 0x1f, R2 ;  /* 0x0000001fff057819 */ /* 0x000fe40000011402 */
[----:B------:R-:W-:Y:S02]  /*da80*/  SHF.R.S32.HI R3, RZ, 0x1f, R0 ;  /* 0x0000001fff037819 */ /* 0x000fe40000011400 */
[----:B------:R-:W-:Y:S02]  /*da90*/  LEA.HI R5, R5, R2, RZ, 0x7 ;  /* 0x0000000205057211 */ /* 0x000fe400078f38ff */
[----:B------:R-:W-:Y:S02]  /*daa0*/  LEA.HI R3, R3, R0, RZ, 0x7 ;  /* 0x0000000003037211 */ /* 0x000fe400078f38ff */
[----:B------:R-:W-:Y:S02]  /*dab0*/  SHF.R.S32.HI R5, RZ, 0x7, R5 ;  /* 0x00000007ff057819 */ /* 0x000fe40000011405 */
[----:B------:R-:W-:-:S02]  /*dac0*/  SHF.R.S32.HI R0, RZ, 0x7, R3 ;  /* 0x00000007ff007819 */ /* 0x000fc40000011403 */
        /* <DEDUP_REMOVED lines=37> */
.L_x_9151:
[----:B------:R-:W-:Y:S05]  /*dd20*/  BSYNC B0 ;  /* 0x0000000000007941 */ /* 0x000fea0003800000 */
.L_x_9150:
        /* <DEDUP_REMOVED lines=23> */
.L_x_9153:
        /* <DEDUP_REMOVED lines=20> */
.L_x_9156:
[----:B------:R-:W-:Y:S05]  /*dfe0*/  BSYNC B6 ;  /* 0x0000000000067941 */ /* 0x000fea0003800000 */
.L_x_9155:
        /* <DEDUP_REMOVED lines=20> */
.L_x_9159:
        /* <DEDUP_REMOVED lines=15> */
.L_x_9158:
[----:B------:R-:W-:Y:S05]  /*e220*/  BSYNC B6 ;  /* 0x0000000000067941 */ /* 0x000fea0003800000 */
.L_x_9157:
[----:B------:R-:W2:Y:S01]  /*e230*/  LDL R26, [R1+0x18] ;  /* 0x00001800011a7983 */ /* 0x000ea20000100800 */
[----:B------:R-:W-:Y:S01]  /*e240*/  ULDC.64 UR4, c[0x0][0x9f8] ;  /* 0x00027e0000047ab9 */ /* 0x000fe20000000a00 */
[----:B------:R-:W0:Y:S01]  /*e250*/  LDC R10, c[0x0][0x430] ;  /* 0x00010c00ff0a7b82 */ /* 0x000e220000000800 */
[----:B------:R-:W-:-:S04]  /*e260*/  ISETP.NE.U32.AND P0, PT, RZ, UR4, PT ;  /* 0x00000004ff007c0c */ /* 0x000fc8000bf05070 */
[----:B------:R-:W-:-:S13]  /*e270*/  ISETP.NE.AND.EX P0, PT, RZ, UR5, PT, P0 ;  /* 0x00000005ff007c0c */ /* 0x000fda000bf05300 */
[----:B------:R-:W-:Y:S01]  /*e280*/  @P0 IADD3 R2, P1, R23, UR4, RZ ;  /* 0x0000000417020c10 */ /* 0x000fe2000ff3e0ff */
[----:B------:R-:W1:Y:S01]  /*e290*/  S2R R21, SR_TID.X ;  /* 0x0000000000157919 */ /* 0x000e620000002100 */
[----:B------:R-:W3:Y:S02]  /*e2a0*/  S2R R20, SR_TID.X ;  /* 0x0000000000147919 */ /* 0x000ee40000002100 */
[----:B------:R-:W-:Y:S01]  /*e2b0*/  @P0 IADD3.X R3, R24, UR5, RZ, P1, !PT ;  /* 0x0000000518030c10 */ /* 0x000fe20008ffe4ff */
[----:B------:R-:W-:-:S04]  /*e2c0*/  ULDC UR4, c[0x0][0x2f4] ;  /* 0x0000bd0000047ab9 */ /* 0x000fc80000000800 */
[----:B------:R4:W4:Y:S01]  /*e2d0*/  @P0 LDG.E R32, desc[UR56][R2.64] ;  /* 0x0000003802200981 */ /* 0x000922000c1e1900 */
[----:B0-----:R-:W-:Y:S02]  /*e2e0*/  ISETP.NE.AND P2, PT, R10, 0x1, PT ;  /* 0x000000010a00780c */ /* 0x001fe40003f45270 */
[----:B------:R-:W-:-:S11]  /*e2f0*/  LOP3.LUT R27, R27, 0xfffffff7, RZ, 0xc0, !PT ;  /* 0xfffffff71b1b7812 */ /* 0x000fd600078ec0ff */
[----:B------:R-:W0:Y:S01]  /*e300*/  @P2 LDC R7, c[0x0][0x434] ;  /* 0x00010d00ff072b82 */ /* 0x000e220000000800 */
[----:B------:R-:W-:Y:S01]  /*e310*/  @P2 LOP3.LUT R27, R27, 0x8, RZ, 0xfc, !PT ;  /* 0x000000081b1b2812 */ /* 0x000fe200078efcff */
[----:B-1----:R-:W-:-:S06]  /*e320*/  IMAD.SHL.U32 R21, R21, 0x10, RZ ;  /* 0x0000001015157824 */ /* 0x002fcc00078e00ff */
[----:B------:R-:W1:Y:S01]  /*e330*/  @P2 LDC R5, c[0x0][0x438] ;  /* 0x00010e00ff052b82 */ /* 0x000e620000000800 */
[----:B---3--:R-:W-:Y:S02]  /*e340*/  LOP3.LUT R20, R20, 0x7f, RZ, 0xc0, !PT ;  /* 0x0000007f14147812 */ /* 0x008fe400078ec0ff */
        /* <DEDUP_REMOVED lines=12> */
[----:B----4-:R-:W0:Y:S02]  /*e410*/  @!P0 LDC.64 R2, c[0x0][0x428] ;  /* 0x00010a00ff028b82 */ /* 0x010e240000000a00 */
[----:B------:R-:W-:Y:S01]  /*e420*/  IMAD.MOV R5, RZ, RZ, -R4 ;  /* 0x000000ffff057224 */ /* 0x000fe200078e0a04 */
[----:B------:R-:W-:-:S03]  /*e430*/  SHF.R.S32.HI R37, RZ, 0x1f, R32 ;  /* 0x0000001fff257819 */ /* 0x000fc60000011420 */
[----:B------:R-:W-:Y:S01]  /*e440*/  IMAD R0, R10, R5, R0 ;  /* 0x000000050a007224 */ /* 0x000fe200078e0200 */
[--C-:B------:R-:W-:Y:S01]  /*e450*/  @!P0 SHF.R.S32.HI R5, RZ, 0x1f, R4.reuse ;  /* 0x0000001fff058819 */ /* 0x100fe20000011404 */
[-C--:B0-----:R-:W-:Y:S02]  /*e460*/  @!P0 IMAD R6, R37, R2.reuse, RZ ;  /* 0x0000000225068224 */ /* 0x081fe400078e02ff */
[----:B------:R-:W-:-:S04]  /*e470*/  @!P0 IMAD.WIDE.U32 R4, R32, R2, R4 ;  /* 0x0000000220048225 */ /* 0x000fc800078e0004 */
[----:B------:R-:W-:Y:S02]  /*e480*/  @!P0 IMAD R6, R32, R3, R6 ;  /* 0x0000000320068224 */ /* 0x000fe400078e0206 */
[----:B------:R-:W0:Y:S01]  /*e490*/  @!P0 LDC.64 R2, c[0x0][0x418] ;  /* 0x00010600ff028b82 */ /* 0x000e220000000a00 */
[----:B------:R-:W-:Y:S02]  /*e4a0*/  IMAD.U32 R7, RZ, RZ, UR36 ;  /* 0x00000024ff077e24 */ /* 0x000fe4000f8e00ff */
[----:B------:R-:W-:-:S03]  /*e4b0*/  @!P0 IMAD.IADD R6, R5, 0x1, R6 ;  /* 0x0000000105068824 */ /* 0x000fc600078e0206 */
        /* <DEDUP_REMOVED lines=13> */
.L_x_9228:
[----:B------:R-:W-:Y:S01]  /*e590*/  LOP3.LUT R24, R18, 0xffff, RZ, 0xc0, !PT ;  /* 0x0000ffff12187812 */ /* 0x000fe200078ec0ff */
[----:B------:R-:W-:Y:S06]  /*e5a0*/  @!P2 BRA `(.L_x_9161) ;  /* 0x000000000004a947 */ /* 0x000fec0003800000 */
[----:B------:R-:W-:Y:S01]  /*e5b0*/  BPT.TRAP 0x1 ;  /* 0x000000040000795c */ /* 0x000fe20000300000 */
.L_x_9161:
        /* <DEDUP_REMOVED lines=23> */
.L_x_9229:
[----:B------:R-:W-:Y:S05]  /*e730*/  BSYNC B0 ;  /* 0x0000000000007941 */ /* 0x000fea0003800000 */
.L_x_9162:
        /* <DEDUP_REMOVED lines=105> */
.L_x_9247:
        /* <DEDUP_REMOVED lines=11> */
.L_x_9165:
        /* <DEDUP_REMOVED lines=11> */
.L_x_9166:
[----:B0-----:R0:W5:Y:S01]  /*ef30*/  LDL.LU R4, [R1+0xc] ;  /* 0x00000c0001047983 */ /* 0x0011620000300800 */
[----:B------:R0:W-:Y:S03]  /*ef40*/  SYNCS.ARRIVE.TRANS64.A1T0 RZ, [R7+URZ+0x28830], RZ ;  /* 0x028830ff07ff79a7 */ /* 0x0001e6000810003f */
[----:B-1----:R0:W5:Y:S02]  /*ef50*/  LDL.LU R3, [R1+0x4] ;  /* 0x0000040001037983 */ /* 0x0021640000300800 */
[----:B------:R-:W-:Y:S05]  /*ef60*/  WARPSYNC.ALL ;  /* 0x0000000000007948 */ /* 0x000fea0003800000 */
[----:B------:R-:W-:Y:S01]  /*ef70*/  ULDC.64 UR4, c[0x0][0x298] ;  /* 0x0000a60000047ab9 */ /* 0x000fe20000000a00 */
[----:B------:R-:W-:Y:S01]  /*ef80*/  BAR.SYNC.DEFER_BLOCKING 0x8, 0x180 ;  /* 0x0206000000007b1d */ /* 0x000fe20000010000 */
[----:B------:R-:W-:Y:S01]  /*ef90*/  LOP3.LUT P0, RZ, R27, 0x10, RZ, 0xc0, !PT ;  /* 0x000000101bff7812 */ /* 0x000fe2000780c0ff */
[----:B------:R-:W-:-:S03]  /*efa0*/  VIADD R2, R22, 0x10400 ;  /* 0x0001040016027836 */ /* 0x000fc60000000000 */
[----:B------:R-:W-:Y:S01]  /*efb0*/  SEL R31, R31, RZ, !P0 ;  /* 0x000000ff1f1f7207 */ /* 0x000fe20004000000 */
[----:B------:R-:W-:Y:S01]  /*efc0*/  BSSY B6, `(.L_x_9167) ;  /* 0x000001c000067945 */ /* 0x000fe20003800000 */
[----:B-----5:R-:W-:Y:S02]  /*efd0*/  SEL R4, R4, RZ, !P0 ;  /* 0x000000ff04047207 */ /* 0x020fe40004000000 */
[----:B------:R-:W-:Y:S02]  /*efe0*/  LOP3.LUT P0, RZ, R2, 0x3ff, RZ, 0xc0, !PT ;  /* 0x000003ff02ff7812 */ /* 0x000fe4000780c0ff */
[----:B------:R-:W-:Y:S01]  /*eff0*/  SHF.R.S32.HI R0, RZ, 0x1f, R3 ;  /* 0x0000001fff007819 */ /* 0x000fe20000011403 */
[----:B------:R1:W-:Y:S04]  /*f000*/  STL [R1+0xc], R4 ;  /* 0x00000c0401007387 */ /* 0x0003e80000100800 */
[----:B------:R-:W-:-:S04]  /*f010*/  IMAD R0, R0, UR4, RZ ;  /* 0x0000000400007c24 */ /* 0x000fc8000f8e02ff */
[C---:B------:R-:W-:Y:S02]  /*f020*/  IMAD R0, R3.reuse, UR5, R0 ;  /* 0x0000000503007c24 */ /* 0x040fe4000f8e0200 */
[----:B------:R-:W-:-:S04]  /*f030*/  IMAD.WIDE.U32 R2, R3, UR4, RZ ;  /* 0x0000000403027c25 */ /* 0x000fc8000f8e00ff */
[----:B------:R-:W-:Y:S01]  /*f040*/  IMAD.IADD R0, R3, 0x1, R0 ;  /* 0x0000000103007824 */ /* 0x000fe200078e0200 */
[----:B------:R1:W-:Y:S04]  /*f050*/  STL.64 [R1+0x10], R2 ;  /* 0x0000100201007387 */ /* 0x0003e80000100a00 */
[----:B------:R1:W-:Y:S01]  /*f060*/  STL [R1+0x4], R0 ;  /* 0x0000040001007387 */ /* 0x0003e20000100800 */
[----:B------:R-:W-:Y:S05]  /*f070*/  @!P0 BRA `(.L_x_9168) ;  /* 0x0000000000408947 */ /* 0x000fea0003800000 */
[----:B-1----:R-:W-:Y:S01]  /*f080*/  MOV R2, 0x0 ;  /* 0x0000000000027802 */ /* 0x002fe20000000f00 */
[----:B------:R-:W-:Y:S01]  /*f090*/  ULDC.64 UR4, c[0x4][0x138] ;  /* 0x01004e0000047ab9 */ /* 0x000fe20000000a00 */
[----:B------:R-:W-:Y:S01]  /*f0a0*/  ULDC.64 UR6, c[0x4][0x140] ;  /* 0x0100500000067ab9 */ /* 0x000fe20000000a00 */
[----:B------:R-:W-:Y:S01]  /*f0b0*/  ULDC.64 UR8, c[0x4][0x68] ;  /* 0x01001a0000087ab9 */ /* 0x000fe20000000a00 */
[----:B------:R-:W-:Y:S02]  /*f0c0*/  IMAD.U32 R4, RZ, RZ, UR4 ;  /* 0x00000004ff047e24 */ /* 0x000fe4000f8e00ff */
[----:B------:R-:W1:Y:S01]  /*f0d0*/  LDC.64 R2, c[0x4][R2] ;  /* 0x0100000002027b82 */ /* 0x000e620000000a00 */
[----:B------:R-:W-:Y:S02]  /*f0e0*/  IMAD.U32 R5, RZ, RZ, UR5 ;  /* 0x00000005ff057e24 */ /* 0x000fe4000f8e00ff */
[----:B------:R-:W-:Y:S02]  /*f0f0*/  IMAD.U32 R6, RZ, RZ, UR6 ;  /* 0x00000006ff067e24 */ /* 0x000fe4000f8e00ff */
[----:B0-----:R-:W-:-:S02]  /*f100*/  IMAD.U32 R7, RZ, RZ, UR7 ;  /* 0x00000007ff077e24 */ /* 0x001fc4000f8e00ff */
[----:B------:R-:W-:Y:S02]  /*f110*/  IMAD.U32 R10, RZ, RZ, UR8 ;  /* 0x00000008ff0a7e24 */ /* 0x000fe4000f8e00ff */
[----:B------:R-:W-:Y:S02]  /*f120*/  IMAD.U32 R11, RZ, RZ, UR9 ;  /* 0x00000009ff0b7e24 */ /* 0x000fe4000f8e00ff */
[----:B------:R-:W-:Y:S02]  /*f130*/  IMAD.MOV.U32 R8, RZ, RZ, 0x70 ;  /* 0x00000070ff087424 */ /* 0x000fe400078e00ff */
[----:B------:R-:W-:Y:S02]  /*f140*/  IMAD.MOV.U32 R12, RZ, RZ, 0x1 ;  /* 0x00000001ff0c7424 */ /* 0x000fe400078e00ff */
[----:B------:R-:W-:-:S07]  /*f150*/  IMAD.MOV.U32 R13, RZ, RZ, RZ ;  /* 0x000000ffff0d7224 */ /* 0x000fce00078e00ff */
[----:B------:R-:W-:-:S07]  /*f160*/  LEPC R20, `(.L_x_9168) ;  /* 0x000000001014794e */ /* 0x000fce0000000000 */
[----:B-1----:R-:W-:Y:S05]  /*f170*/  CALL.ABS.NOINC R2 ;  /* 0x0000000002007343 */ /* 0x002fea0003c00000 */
.L_x_9168:
[----:B------:R-:W-:Y:S05]  /*f180*/  BSYNC B6 ;  /* 0x0000000000067941 */ /* 0x000fea0003800000 */
.L_x_9167:
[----:B------:R-:W2:Y:S01]  /*f190*/  LDL.LU R21, [R1+0xc] ;  /* 0x00000c0001157983 */ /* 0x000ea20000300800 */
[----:B-1----:R-:W1:Y:S01]  /*f1a0*/  LDC R4, c[0x0][0x448] ;  /* 0x00011200ff047b82 */ /* 0x002e620000000800 */
[----:B------:R-:W-:Y:S01]  /*f1b0*/  ULDC.64 UR6, c[0x0][0x2e0] ;  /* 0x0000b80000067ab9 */ /* 0x000fe20000000a00 */
[----:B------:R-:W-:Y:S01]  /*f1c0*/  ULDC.64 UR4, c[0x0][0x2d8] ;  /* 0x0000b60000047ab9 */ /* 0x000fe20000000a00 */
[----:B------:R-:W3:Y:S04]  /*f1d0*/  LDL.LU R20, [R1+0x4] ;  /* 0x0000040001147983 */ /* 0x000ee80000300800 */
[----:B------:R-:W3:Y:S04]  /*f1e0*/  LDL.LU.64 R2, [R1+0x10] ;  /* 0x0000100001027983 */ /* 0x000ee80000300a00 */
[----:B------:R4:W5:Y:S04]  /*f1f0*/  LDL R10, [R1+0x8] ;  /* 0x00000800010a7983 */ /* 0x0009680000100800 */
[----:B------:R4:W5:Y:S01]  /*f200*/  LDL R8, [R1] ;  /* 0x0000000001087983 */ /* 0x0009620000100800 */
[----:B-1----:R-:W-:-:S13]  /*f210*/  ISETP.NE.AND P6, PT, R4, 0x1, PT ;  /* 0x000000010400780c */ /* 0x002fda0003fc5270 */
[----:B------:R-:W1:Y:S08]  /*f220*/  @P6 LDC R5, c[0x0][0x44c] ;  /* 0x00011300ff056b82 */ /* 0x000e700000000800 */
[----:B------:R-:W0:Y:S01]  /*f230*/  @P6 LDC R4, c[0x0][0x450] ;  /* 0x00011400ff046b82 */ /* 0x000e220000000800 */
[----:B--2---:R-:W-:Y:S02]  /*f240*/  IMAD R0, R21, UR6, RZ ;  /* 0x0000000615007c24 */ /* 0x004fe4000f8e02ff */
[----:B------:R-:W2:Y:S02]  /*f250*/  S2R R21, SR_TID.X ;  /* 0x0000000000157919 */ /* 0x000ea40000002100 */
[----:B------:R-:W-:-:S02]  /*f260*/  IMAD R0, R31, UR7, R0 ;  /* 0x000000071f007c24 */ /* 0x000fc4000f8e0200 */
[----:B---3--:R-:W-:Y:S02]  /*f270*/  IMAD.MOV.U32 R3, RZ, RZ, R20 ;  /* 0x000000ffff037224 */ /* 0x008fe400078e0014 */
[----:B------:R-:W3:Y:S01]  /*f280*/  S2R R20, SR_TID.X ;  /* 0x0000000000147919 */ /* 0x000ee20000002100 */
[----:B------:R-:W-:-:S04]  /*f290*/  IMAD.WIDE.U32 R2, R24, UR4, R2 ;  /* 0x0000000418027c25 */ /* 0x000fc8000f8e0002 */
[----:B------:R-:W-:Y:S01]  /*f2a0*/  IMAD R3, R24, UR5, R3 ;  /* 0x0000000518037c24 */ /* 0x000fe2000f8e0203 */
[----:B------:R-:W-:Y:S01]  /*f2b0*/  ULDC.64 UR4, c[0x0][0x2d0] ;  /* 0x0000b40000047ab9 */ /* 0x000fe20000000a00 */
[----:B------:R-:W-:-:S04]  /*f2c0*/  IMAD.WIDE.U32 R2, R31, UR6, R2 ;  /* 0x000000061f027c25 */ /* 0x000fc8000f8e0002 */
[----:B------:R-:W-:Y:S02]  /*f2d0*/  IMAD.IADD R3, R3, 0x1, R0 ;  /* 0x0000000103037824 */ /* 0x000fe400078e0200 */
[----:B--2---:R-:W-:-:S05]  /*f2e0*/  IMAD.SHL.U32 R21, R21, 0x10, RZ ;  /* 0x0000001015157824 */ /* 0x004fca00078e00ff */
[----:B------:R-:W-:Y:S02]  /*f2f0*/  LOP3.LUT R21, R21, 0x70, RZ, 0xc0, !PT ;  /* 0x0000007015157812 */ /* 0x000fe400078ec0ff */
[----:B---3--:R-:W-:-:S04]  /*f300*/  LOP3.LUT R20, R20, 0x7f, RZ, 0xc0, !PT ;  /* 0x0000007f14147812 */ /* 0x008fc800078ec0ff */
[----:B------:R-:W-:-:S04]  /*f310*/  SHF.R.U32.HI R20, RZ, 0x3, R20 ;  /* 0x00000003ff147819 */ /* 0x000fc80000011614 */
[----:B------:R-:W-:-:S05]  /*f320*/  LOP3.LUT R20, R20, R21, RZ, 0xfc, !PT ;  /* 0x0000001514147212 */ /* 0x000fca00078efcff */
[----:B------:R-:W-:-:S04]  /*f330*/  IMAD R0, R17, 0x80, R20 ;  /* 0x0000008011007824 */ /* 0x000fc800078e0214 */
[----:B-1----:R-:W-:-:S04]  /*f340*/  @P6 IMAD.HI.U32 R5, R0, R5, RZ ;  /* 0x0000000500056227 */ /* 0x002fc800078e00ff */
[----:B------:R-:W-:Y:S01]  /*f350*/  IMAD.MOV.U32 R6, RZ, RZ, R0 ;  /* 0x000000ffff067224 */ /* 0x000fe200078e0000 */
[----:B0-----:R-:W-:Y:S02]  /*f360*/  @P6 SHF.R.U32.HI R6, RZ, R4, R5 ;  /* 0x00000004ff066219 */ /* 0x001fe40000011605 */
[----:B------:R-:W0:Y:S03]  /*f370*/  LDC R5, c[0x0][0x448] ;  /* 0x00011200ff057b82 */ /* 0x000e260000000800 */
[----:B------:R-:W-:Y:S01]  /*f380*/  IMAD.MOV R4, RZ, RZ, -R6 ;  /* 0x000000ffff047224 */ /* 0x000fe200078e0a06 */
[----:B------:R-:W1:Y:S01]  /*f390*/  S2R R20, SR_TID.X ;  /* 0x0000000000147919 */ /* 0x000e620000002100 */
        /* <DEDUP_REMOVED lines=19> */
[----:B-1----:R-:W-:-:S04]  /*f4d0*/  LOP3.LUT R20, R20, 0x7f, RZ, 0xc0, !PT ;  /* 0x0000007f14147812 */ /* 0x002fc800078ec0ff */
[----:B------:R-:W-:Y:S01]  /*f4e0*/  SHF.R.U32.HI R9, RZ, 0x3, R20 ;  /* 0x00000003ff097819 */ /* 0x000fe20000011614 */
[----:B----4-:R-:W-:Y:S06]  /*f4f0*/  BRA.DIV UR4, `(.L_x_9169) ;  /* 0x0000004204847947 */ /* 0x010fec000b800000 */
        /* <DEDUP_REMOVED lines=72> */
.L_x_9264:
        /* <DEDUP_REMOVED lines=11> */
.L_x_9171:
[----:B------:R-:W-:Y:S05]  /*fa30*/  BSYNC B0 ;  /* 0x0000000000007941 */ /* 0x000fea0003800000 */
.L_x_9170:
[----:B------:R-:W-:Y:S01]  /*fa40*/  NOP ;  /* 0x0000000000007918 */ /* 0x000fe20000000000 */
[----:B------:R-:W-:-:S13]  /*fa50*/  PLOP3.LUT P0, PT, PT, PT, PT, 0x80, 0x0 ;  /* 0x000000000000781c */ /* 0x000fda0003f0f070 */
.L_x_9172:
        /* <DEDUP_REMOVED lines=21> */
.L_x_9265:
[----:B------:R-:W-:Y:S05]  /*fbb0*/  BSYNC B0 ;  /* 0x0000000000007941 */ /* 0x000fea0003800000 */
.L_x_9173:
        /* <DEDUP_REMOVED lines=8> */
.L_x_9189:
[----:B0-----:R-:W0:Y:S01]  /*fc40*/  S2R R3, SR_TID.X ;  /* 0x0000000000037919 */ /* 0x001e220000002100 */
[----:B------:R-:W1:Y:S01]  /*fc50*/  LDC R4, c[0x0][0x430] ;  /* 0x00010c00ff047b82 */ /* 0x000e620000000800 */
[----:B------:R-:W-:Y:S05]  /*fc60*/  YIELD ;  /* 0x0000000000007946 */ /* 0x000fea0003800000 */
[----:B------:R-:W-:Y:S01]  /*fc70*/  ULDC.64 UR4, c[0x0][0x428] ;  /* 0x00010a0000047ab9 */ /* 0x000fe20000000a00 */
[----:B------:R-:W-:Y:S01]  /*fc80*/  VIADD R25, R10, 0x1 ;  /* 0x000000010a197836 */ /* 0x000fe20000000000 */
[----:B-1----:R-:W-:Y:S02]  /*fc90*/  ISETP.NE.AND P0, PT, R4, 0x1, PT ;  /* 0x000000010400780c */ /* 0x002fe40003f05270 */
[C---:B0-----:R-:W-:Y:S01]  /*fca0*/  LOP3.LUT R0, R3.reuse, 0x7f, RZ, 0xc0, !PT ;  /* 0x0000007f03007812 */ /* 0x041fe200078ec0ff */
[----:B------:R-:W-:-:S03]  /*fcb0*/  IMAD.SHL.U32 R4, R3, 0x10, RZ ;  /* 0x0000001003047824 */ /* 0x000fc600078e00ff */
[----:B------:R-:W-:-:S07]  /*fcc0*/  SHF.R.U32.HI R5, RZ, 0x3, R0 ;  /* 0x00000003ff057819 */ /* 0x000fce0000011600 */
[----:B------:R-:W0:Y:S01]  /*fcd0*/  @P0 LDC R0, c[0x0][0x434] ;  /* 0x00010d00ff000b82 */ /* 0x000e220000000800 */
[----:B------:R-:W-:Y:S01]  /*fce0*/  LOP3.LUT R4, R4, 0x70, RZ, 0xc0, !PT ;  /* 0x0000007004047812 */ /* 0x000fe200078ec0ff */
[----:B------:R-:W-:Y:S02]  /*fcf0*/  IMAD R7, R6, 0x80, R5 ;  /* 0x0000008006077824 */ /* 0x000fe400078e0205 */
[----:B------:R-:W-:-:S04]  /*fd00*/  IMAD R5, R37, UR4, RZ ;  /* 0x0000000425057c24 */ /* 0x000fc8000f8e02ff */
[----:B------:R-:W1:Y:S01]  /*fd10*/  @P0 LDC R3, c[0x0][0x438] ;  /* 0x00010e00ff030b82 */ /* 0x000e620000000800 */
[----:B------:R-:W-:Y:S01]  /*fd20*/  IADD3 R7, R4, R7, R36 ;  /* 0x0000000704077210 */ /* 0x000fe20007ffe024 */
[----:B------:R-:W-:-:S04]  /*fd30*/  IMAD R5, R32, UR5, R5 ;  /* 0x0000000520057c24 */ /* 0x000fc8000f8e0205 */
[----:B------:R-:W-:Y:S02]  /*fd40*/  IMAD.MOV.U32 R8, RZ, RZ, R7 ;  /* 0x000000ffff087224 */ /* 0x000fe400078e0007 */
[----:B0-----:R-:W-:-:S05]  /*fd50*/  @P0 IMAD.HI.U32 R0, R7, R0, RZ ;  /* 0x0000000007000227 */ /* 0x001fca00078e00ff */
[----:B-1----:R-:W-:-:S04]  /*fd60*/  @P0 SHF.R.U32.HI R8, RZ, R3, R0 ;  /* 0x00000003ff080219 */ /* 0x002fc80000011600 */
[--C-:B------:R-:W-:Y:S01]  /*fd70*/  SHF.R.S32.HI R3, RZ, 0x1f, R8.reuse ;  /* 0x0000001fff037819 */ /* 0x100fe20000011408 */
[----:B------:R-:W-:-:S04]  /*fd80*/  IMAD.MOV.U32 R2, RZ, RZ, R8 ;  /* 0x000000ffff027224 */ /* 0x000fc800078e0008 */
[----:B------:R-:W-:Y:S01]  /*fd90*/  IMAD.WIDE.U32 R2, R32, UR4, R2 ;  /* 0x0000000420027c25 */ /* 0x000fe2000f8e0002 */
[----:B------:R-:W-:-:S03]  /*fda0*/  ULDC.64 UR4, c[0x0][0x418] ;  /* 0x0001060000047ab9 */ /* 0x000fc60000000a00 */
[----:B------:R-:W-:Y:S01]  /*fdb0*/  IMAD.IADD R3, R5, 0x1, R3 ;  /* 0x0000000105037824 */ /* 0x000fe200078e0203 */
[C---:B------:R-:W-:Y:S01]  /*fdc0*/  LEA R4, P0, R2.reuse, UR4, 0x2 ;  /* 0x0000000402047c11 */ /* 0x040fe2000f8010ff */
[----:B------:R-:W-:Y:S01]  /*fdd0*/  IMAD.U32 R9, RZ, RZ, UR36 ;  /* 0x00000024ff097e24 */ /* 0x000fe2000f8e00ff */
[----:B------:R-:W-:Y:S02]  /*fde0*/  ULDC UR4, c[0x0][0x430] ;  /* 0x00010c0000047ab9 */ /* 0x000fe40000000800 */
[----:B------:R-:W-:Y:S02]  /*fdf0*/  LEA.HI.X R5, R2, UR5, R3, 0x2, P0 ;  /* 0x0000000502057c11 */ /* 0x000fe400080f1403 */
[----:B------:R-:W-:Y:S01]  /*fe00*/  ISETP.NE.AND P3, PT, R9, 0x3, PT ;  /* 0x000000030900780c */ /* 0x000fe20003f65270 */
[----:B------:R-:W-:Y:S01]  /*fe10*/  IMAD.MOV R2, RZ, RZ, -R8 ;  /* 0x000000ffff027224 */ /* 0x000fe200078e0a08 */
[C---:B------:R-:W-:Y:S01]  /*fe20*/  ISETP.NE.AND P0, PT, R25.reuse, 0x2, PT ;  /* 0x000000021900780c */ /* 0x040fe20003f05270 */
[----:B------:R0:W3:Y:S03]  /*fe30*/  LDG.E R0, desc[UR56][R4.64] ;  /* 0x0000003804007981 */ /* 0x0000e6000c1e1900 */
[----:B------:R-:W-:Y:S01]  /*fe40*/  SEL R28, RZ, 0x1, P0 ;  /* 0x00000001ff1c7807 */ /* 0x000fe20000000000 */
[----:B------:R-:W-:Y:S01]  /*fe50*/  IMAD.MOV.U32 R26, RZ, RZ, R6 ;  /* 0x000000ffff1a7224 */ /* 0x000fe200078e0006 */
[----:B------:R-:W-:-:S02]  /*fe60*/  SEL R25, R25, RZ, P0 ;  /* 0x000000ff19197207 */ /* 0x000fc40000000000 */
[----:B------:R-:W-:Y:S01]  /*fe70*/  LOP3.LUT R28, R17, R28, RZ, 0x3c, !PT ;  /* 0x0000001c111c7212 */ /* 0x000fe200078e3cff */
[----:B0-----:R-:W-:Y:S01]  /*fe80*/  IMAD R4, R2, UR4, R7 ;  /* 0x0000000402047c24 */ /* 0x001fe2000f8e0207 */
[----:B---3--:R-:W-:Y:S01]  /*fe90*/  SHF.R.S32.HI R21, RZ, 0x1f, R0 ;  /* 0x0000001fff157819 */ /* 0x008fe20000011400 */
[----:B------:R-:W-:Y:S06]  /*fea0*/  @!P3 BRA `(.L_x_9177) ;  /* 0x000000000004b947 */ /* 0x000fec0003800000 */
[----:B------:R-:W-:Y:S01]  /*feb0*/  BPT.TRAP 0x1 ;  /* 0x000000040000795c */ /* 0x000fe20000300000 */
.L_x_9177:
[----:B------:R-:W-:Y:S01]  /*fec0*/  IMAD R6, R25, 0x8, R22 ;  /* 0x0000000819067824 */ /* 0x000fe200078e0216 */
[----:B------:R-:W-:Y:S01]  /*fed0*/  SHF.L.U32 R3, R28, 0x1f, RZ ;  /* 0x0000001f1c037819 */ /* 0x000fe200000006ff */
[----:B------:R-:W-:Y:S03]  /*fee0*/  BSSY B1, `(.L_x_9178) ;  /* 0x0000003000017945 */ /* 0x000fe60003800000 */
[----:B------:R-:W0:Y:S02]  /*fef0*/  SYNCS.PHASECHK.TRANS64.TRYWAIT P0, [R6+URZ+0x28840], R3 ;  /* 0x02884003060075a7 */ /* 0x000e24000800017f */
[----:B0-----:R-:W-:Y:S05]  /*ff00*/  @!P0 BRA `(.L_x_9179) ;  /* 0x0000004000948947 */ /* 0x001fea0003800000 */
.L_x_9266:
[----:B------:R-:W-:Y:S05]  /*ff10*/  BSYNC B1 ;  /* 0x0000000000017941 */ /* 0x000fea0003800000 */
.L_x_9178:
        /* <DEDUP_REMOVED lines=69> */
.L_x_9284:
        /* <DEDUP_REMOVED lines=9> */
.L_x_9181:
        /* <DEDUP_REMOVED lines=11> */
.L_x_9182:
[----:B------:R1:W-:Y:S01]  /*104b0*/  SYNCS.ARRIVE.TRANS64.A1T0 RZ, [R6+URZ+0x28830], RZ ;  /* 0x028830ff06ff79a7 */ /* 0x0003e2000810003f */
[----:B------:R-:W-:Y:S05]  /*104c0*/  @!P4 BRA `(.L_x_9183) ;  /* 0x000000000004c947 */ /* 0x000fea0003800000 */
[----:B------:R-:W-:Y:S01]  /*104d0*/  BPT.TRAP 0x1 ;  /* 0x000000040000795c */ /* 0x000fe20000300000 */
.L_x_9183:
[----:B------:R-:W-:Y:S01]  /*104e0*/  SHF.L.U32 R2, R17, 0x1f, RZ ;  /* 0x0000001f11027819 */ /* 0x000fe200000006ff */
[----:B-1----:R-:W-:Y:S01]  /*104f0*/  IMAD R6, R10, 0x8, R22 ;  /* 0x000000080a067824 */ /* 0x002fe200078e0216 */
[----:B------:R-:W-:Y:S01]  /*10500*/  BSSY B1, `(.L_x_9184) ;  /* 0x0000004000017945 */ /* 0x000fe20003800000 */
[----:B0-----:R-:W-:Y:S02]  /*10510*/  IMAD R8, R31, -0x80, R34 ;  /* 0xffffff801f087824 */ /* 0x001fe400078e0222 */
[----:B------:R-:W0:Y:S02]  /*10520*/  SYNCS.PHASECHK.TRANS64.TRYWAIT P0, [R6+URZ+0x28860], R2 ;  /* 0x02886002060075a7 */ /* 0x000e24000800017f */
[----:B0-----:R-:W-:Y:S05]  /*10530*/  @!P0 BRA `(.L_x_9185) ;  /* 0x0000004400688947 */ /* 0x001fea0003800000 */
.L_x_9285:
[----:B------:R-:W-:Y:S05]  /*10540*/  BSYNC B1 ;  /* 0x0000000000017941 */ /* 0x000fea0003800000 */
.L_x_9184:
        /* <DEDUP_REMOVED lines=66> */
.L_x_9303:
        /* <DEDUP_REMOVED lines=27> */
.L_x_9187:
        /* <DEDUP_REMOVED lines=11> */
.L_x_9188:
[C---:B------:R-:W-:Y:S01]  /*10bd0*/  ISETP.GT.AND P0, PT, R26.reuse, R35, PT ;  /* 0x000000231a00720c */ /* 0x040fe20003f04270 */
[----:B------:R0:W-:Y:S01]  /*10be0*/  SYNCS.ARRIVE.TRANS64.A1T0 RZ, [R6+URZ+0x28850], RZ ;  /* 0x028850ff06ff79a7 */ /* 0x0001e2000810003f */
[----:B------:R-:W-:Y:S02]  /*10bf0*/  IMAD.MOV.U32 R10, RZ, RZ, R25 ;  /* 0x000000ffff0a7224 */ /* 0x000fe400078e0019 */
[----:B------:R-:W-:Y:S02]  /*10c00*/  IMAD.MOV.U32 R17, RZ, RZ, R28 ;  /* 0x000000ffff117224 */ /* 0x000fe400078e001c */
[----:B------:R-:W-:Y:S02]  /*10c10*/  IMAD.MOV.U32 R31, RZ, RZ, R26 ;  /* 0x000000ffff1f7224 */ /* 0x000fe400078e001a */
[----:B0-----:R-:W-:-:S05]  /*10c20*/  VIADD R6, R26, 0xffffffff ;  /* 0xffffffff1a067836 */ /* 0x001fca0000000000 */
[----:B------:R-:W-:Y:S05]  /*10c30*/  @P0 BRA `(.L_x_9189) ;  /* 0xfffffff000000947 */ /* 0x000fea000383ffff */
.L_x_9176:
[----:B------:R-:W-:Y:S05]  /*10c40*/  BSYNC B0 ;  /* 0x0000000000007941 */ /* 0x000fea0003800000 */
.L_x_9175:
        /* <DEDUP_REMOVED lines=17> */
.L_x_9191:
[----:B------:R-:W-:Y:S05]  /*10d60*/  BSYNC B0 ;  /* 0x0000000000007941 */ /* 0x000fea0003800000 */
.L_x_9190:
[----:B------:R-:W-:-:S05]  /*10d70*/  IMAD.U32 R0, RZ, RZ, UR36 ;  /* 0x00000024ff007e24 */ /* 0x000fca000f8e00ff */
[----:B------:R-:W-:-:S13]  /*10d80*/  ISETP.NE.AND P0, PT, R0, 0x3, PT ;  /* 0x000000030000780c */ /* 0x000fda0003f05270 */
[----:B------:R-:W-:Y:S05]  /*10d90*/  @!P0 BRA `(.L_x_9192) ;  /* 0x0000000000048947 */ /* 0x000fea0003800000 */
[----:B------:R-:W-:Y:S01]  /*10da0*/  BPT.TRAP 0x1 ;  /* 0x000000040000795c */ /* 0x000fe20000300000 */
.L_x_9192:
[----:B------:R-:W-:Y:S01]  /*10db0*/  IMAD R0, R25, 0x8, R22 ;  /* 0x0000000819007824 */ /* 0x000fe200078e0216 */
[----:B0-----:R-:W-:Y:S01]  /*10dc0*/  SHF.L.U32 R3, R28, 0x1f, RZ ;  /* 0x0000001f1c037819 */ /* 0x001fe200000006ff */
[----:B------:R-:W-:Y:S01]  /*10dd0*/  BSSY B0, `(.L_x_9193) ;  /* 0x0000004000007945 */ /* 0x000fe20003800000 */
[----:B------:R-:W-:Y:S02]  /*10de0*/  IMAD R6, R26, -0x80, R34 ;  /* 0xffffff801a067824 */ /* 0x000fe400078e0222 */
[----:B------:R-:W0:Y:S02]  /*10df0*/  SYNCS.PHASECHK.TRANS64.TRYWAIT P0, [R0+URZ+0x28860], R3 ;  /* 0x02886003000075a7 */ /* 0x000e24000800017f */
[----:B0-----:R-:W-:Y:S05]  /*10e00*/  @!P0 BRA `(.L_x_9194) ;  /* 0x0000004400d08947 */ /* 0x001fea0003800000 */
.L_x_9304:
[----:B------:R-:W-:Y:S05]  /*10e10*/  BSYNC B0 ;  /* 0x0000000000007941 */ /* 0x000fea0003800000 */
.L_x_9193:
        /* <DEDUP_REMOVED lines=70> */
.L_x_9322:
        /* <DEDUP_REMOVED lines=11> */
.L_x_9196:
        /* <DEDUP_REMOVED lines=11> */
.L_x_9197:
[----:B------:R0:W-:Y:S01]  /*113e0*/  SYNCS.ARRIVE.TRANS64.A1T0 RZ, [R0+URZ+0x28850], RZ ;  /* 0x028850ff00ff79a7 */ /* 0x0001e2000810003f */
[----:B------:R-:W-:-:S05]  /*113f0*/  VIADD R25, R25, 0x1 ;  /* 0x0000000119197836 */ /* 0x000fca0000000000 */
[----:B------:R-:W-:-:S04]  /*11400*/  ISETP.NE.AND P0, PT, R25, 0x2, PT ;  /* 0x000000021900780c */ /* 0x000fc80003f05270 */
[----:B------:R-:W-:Y:S02]  /*11410*/  SEL R3, RZ, 0x1, P0 ;  /* 0x00000001ff037807 */ /* 0x000fe40000000000 */
[----:B------:R-:W-:Y:S02]  /*11420*/  SEL R25, R25, RZ, P0 ;  /* 0x000000ff19197207 */ /* 0x000fe40000000000 */
[----:B0-----:R-:W-:-:S07]  /*11430*/  LOP3.LUT R28, R28, R3, RZ, 0x3c, !PT ;  /* 0x000000031c1c7212 */ /* 0x001fce00078e3cff */
.L_x_9154:
[----:B------:R-:W-:Y:S05]  /*11440*/  BSYNC B7 ;  /* 0x0000000000077941 */ /* 0x000fea0003800000 */
.L_x_9152:
        /* <DEDUP_REMOVED lines=11> */
.L_x_9198:
        /* <DEDUP_REMOVED lines=43> */
.L_x_9332:
[----:B------:R-:W-:Y:S02]  /*117b0*/  ULDC UR4, c[0x0][0xc38] ;  /* 0x00030e0000047ab9 */ /* 0x000fe40000000800 */
[----:B------:R-:W-:-:S04]  /*117c0*/  IMAD.U32 R4, RZ, RZ, UR4 ;  /* 0x00000004ff047e24 */ /* 0x000fc8000f8e00ff */
[----:B-1----:R-:W-:-:S04]  /*117d0*/  IMAD R14, R14, R4, RZ ;  /* 0x000000040e0e7224 */ /* 0x002fc800078e02ff */
[----:B------:R-:W-:-:S05]  /*117e0*/  IMAD.IADD R9, R6, 0x1, R14 ;  /* 0x0000000106097824 */ /* 0x000fca00078e020e */
[----:B------:R-:W-:-:S13]  /*117f0*/  ISETP.GT.AND P6, PT, R9, R0, PT ;  /* 0x000000000900720c */ /* 0x000fda0003fc4270 */
[----:B------:R-:W-:Y:S05]  /*11800*/  @P6 BRA `(.L_x_9201) ;  /* 0x0000000000a46947 */ /* 0x000fea0003800000 */
.L_x_9204:
        /* <DEDUP_REMOVED lines=35> */
.L_x_9340:
[----:B------:R-:W-:Y:S02]  /*11a40*/  ULDC UR4, c[0x0][0xc38] ;  /* 0x00030e0000047ab9 */ /* 0x000fe40000000800 */
[----:B------:R-:W-:-:S04]  /*11a50*/  IMAD.U32 R4, RZ, RZ, UR4 ;  /* 0x00000004ff047e24 */ /* 0x000fc8000f8e00ff */
[----:B-1----:R-:W-:-:S04]  /*11a60*/  IMAD R14, R14, R4, RZ ;  /* 0x000000040e0e7224 */ /* 0x002fc800078e02ff */
[----:B------:R-:W-:-:S05]  /*11a70*/  IMAD.IADD R9, R14, 0x1, R9 ;  /* 0x000000010e097824 */ /* 0x000fca00078e0209 */
[----:B------:R-:W-:-:S13]  /*11a80*/  ISETP.GT.AND P6, PT, R9, R0, PT ;  /* 0x000000000900720c */ /* 0x000fda0003fc4270 */
[----:B------:R-:W-:Y:S05]  /*11a90*/  @!P6 BRA `(.L_x_9204) ;  /* 0xfffffffc005ce947 */ /* 0x000fea000383ffff */
.L_x_9201:
        /* <DEDUP_REMOVED lines=10> */
.L_x_9345:
[----:B------:R-:W-:-:S13]  /*11b40*/  ISETP.NE.AND P0, PT, R3, RZ, PT ;  /* 0x000000ff0300720c */ /* 0x000fda0003f05270 */
[----:B------:R-:W-:Y:S05]  /*11b50*/  @!P0 BRA `(.L_x_9206) ;  /* 0x0000000000108947 */ /* 0x000fea0003800000 */
[----:B------:R-:W-:Y:S01]  /*11b60*/  UMOV UR4, 0xffffffff ;  /* 0xffffffff00047882 */ /* 0x000fe20000000000 */
[----:B-1----:R-:W-:Y:S02]  /*11b70*/  VIADD R12, R12, 0xffffffff ;  /* 0xffffffff0c0c7836 */ /* 0x002fe40000000000 */
[----:B------:R-:W-:Y:S05]  /*11b80*/  BRA.DIV UR4, `(.L_x_9207) ;  /* 0x0000004e04507947 */ /* 0x000fea000b800000 */
[----:B------:R4:W1:Y:S02]  /*11b90*/  SHFL.IDX PT, R7, R2, R12, 0x1f ;  /* 0x00001f0c02077589 */ /* 0x00086400000e0000 */
.L_x_9206:
        /* <DEDUP_REMOVED lines=59> */
.L_x_9208:
        /* <DEDUP_REMOVED lines=43> */
[----:B------:R-:W-:Y:S02]  /*12200*/  IABS R5, R9 ;  /* 0x0000000900057213 */ /* 0x000fe40000000000 */
[----:B------:R-:W-:Y:S01]  /*12210*/  IADD3 R3, R6, 0x1000000, R9 ;  /* 0x0100000006037810 */ /* 0x000fe20007ffe009 */
        /* <DEDUP_REMOVED lines=12> */
[----:B------:R-:W-:Y:S01]  /*122e0*/  @!P1 LOP3.LUT R2, RZ, R4, RZ, 0x33, !PT ;  /* 0x00000004ff029212 */ /* 0x000fe200078e33ff */
[----:B------:R-:W-:-:S04]  /*122f0*/  IMAD.MOV R4, RZ, RZ, -R4 ;  /* 0x000000ffff047224 */ /* 0x000fc800078e0a04 */
[----:B------:R-:W-:-:S07]  /*12300*/  IMAD R18, R2, R4, R3 ;  /* 0x0000000402127224 */ /* 0x000fce00078e0203 */
.L_x_9209:
[----:B------:R-:W-:-:S05]  /*12310*/  LOP3.LUT R2, RZ, R2, RZ, 0x33, !PT ;  /* 0x00000002ff027212 */ /* 0x000fca00078e33ff */
[----:B------:R-:W-:Y:S01]  /*12320*/  IMAD.IADD R17, R17, 0x1, R2 ;  /* 0x0000000111117824 */ /* 0x000fe200078e0202 */
[----:B------:R-:W-:Y:S06]  /*12330*/  BRA `(.L_x_9210) ;  /* 0x00000000001c7947 */ /* 0x000fec0003800000 */
.L_x_9202:
[----:B------:R-:W-:Y:S01]  /*12340*/  UMOV UR4, URZ ;  /* 0x0000003f00047c82 */ /* 0x000fe20008000000 */
[----:B------:R-:W-:Y:S01]  /*12350*/  UMOV UR5, URZ ;  /* 0x0000003f00057c82 */ /* 0x000fe20008000000 */
[----:B------:R-:W-:Y:S01]  /*12360*/  ULDC UR6, c[0x0][0xc3c] ;  /* 0x00030f0000067ab9 */ /* 0x000fe20000000800 */
[----:B------:R-:W-:Y:S02]  /*12370*/  IMAD.MOV.U32 R16, RZ, RZ, R0 ;  /* 0x000000ffff107224 */ /* 0x000fe400078e0000 */
[----:B------:R-:W-:Y:S02]  /*12380*/  IMAD.U32 R17, RZ, RZ, UR4 ;  /* 0x00000004ff117e24 */ /* 0x000fe4000f8e00ff */
[----:B------:R-:W-:Y:S02]  /*12390*/  IMAD.U32 R18, RZ, RZ, UR5 ;  /* 0x00000005ff127e24 */ /* 0x000fe4000f8e00ff */
[----:B------:R-:W-:-:S07]  /*123a0*/  IMAD.U32 R19, RZ, RZ, UR6 ;  /* 0x00000006ff137e24 */ /* 0x000fce000f8e00ff */
.L_x_9210:
        /* <DEDUP_REMOVED lines=10> */
.L_x_9199:
[----:B------:R-:W-:Y:S02]  /*12450*/  ULDC UR4, c[0x0][0xc3c] ;  /* 0x00030f0000047ab9 */ /* 0x000fe40000000800 */
[----:B-1----:R-:W-:-:S13]  /*12460*/  ISETP.GE.AND P0, PT, R19, UR4, PT ;  /* 0x0000000413007c0c */ /* 0x002fda000bf06270 */
[----:B------:R-:W-:Y:S05]  /*12470*/  @!P0 BRA `(.L_x_9211) ;  /* 0xffffffb000308947 */ /* 0x000fea000383ffff */
[----:B------:R-:W-:Y:S05]  /*12480*/  BSYNC B8 ;  /* 0x0000000000087941 */ /* 0x000fea0003800000 */
.L_x_9146:
        /* <DEDUP_REMOVED lines=12> */
.L_x_9348:
[----:B------:R-:W-:Y:S05]  /*12550*/  BSYNC B0 ;  /* 0x0000000000007941 */ /* 0x000fea0003800000 */
.L_x_9212:
[----:B------:R-:W-:-:S03]  /*12560*/  UMOV UR4, 0xffffffff ;  /* 0xffffffff00047882 */ /* 0x000fc60000000000 */
[----:B------:R-:W-:Y:S05]  /*12570*/  BRA.DIV UR4, `(.L_x_9214) ;  /* 0x0000004604107947 */ /* 0x000fea000b800000 */
[----:B0-----:R-:W0:Y:S02]  /*12580*/  S2R R0, SR_TID.X ;  /* 0x0000000000007919 */ /* 0x001e240000002100 */
[----:B0-----:R-:W-:-:S04]  /*12590*/  SHF.R.U32.HI R0, RZ, 0x5, R0 ;  /* 0x00000005ff007819 */ /* 0x001fc80000011600 */
[----:B------:R-:W-:-:S05]  /*125a0*/  LOP3.LUT R0, R0, 0x3, RZ, 0xc0, !PT ;  /* 0x0000000300007812 */ /* 0x000fca00078ec0ff */
[----:B------:R0:W1:Y:S02]  /*125b0*/  SHFL.IDX PT, R14, R0, RZ, 0x1f ;  /* 0x00001fff000e7589 */ /* 0x00006400000e0000 */
.L_x_9351:
[----:B-1----:R-:W-:Y:S01]  /*125c0*/  ISETP.NE.AND P0, PT, R14, RZ, PT ;  /* 0x000000ff0e00720c */ /* 0x002fe20003f05270 */
[----:B------:R-:W-:-:S12]  /*125d0*/  BSSY B0, `(.L_x_9215) ;  /* 0x0000024000007945 */ /* 0x000fd80003800000 */
[----:B------:R-:W-:Y:S05]  /*125e0*/  @P0 BRA `(.L_x_9216) ;  /* 0x0000000000880947 */ /* 0x000fea0003800000 */
[----:B------:R-:W-:-:S03]  /*125f0*/  UMOV UR4, 0xffffffff ;  /* 0xffffffff00047882 */ /* 0x000fc60000000000 */
[----:B------:R-:W-:Y:S05]  /*12600*/  BRA.DIV UR4, `(.L_x_9217) ;  /* 0x0000004604207947 */ /* 0x000fea000b800000 */
[----:B------:R-:W-:-:S13]  /*12610*/  ELECT P6, URZ, PT ;  /* 0x00000000003f782f */ /* 0x000fda00038c0000 */
.L_x_9354:
[----:B------:R-:W-:Y:S05]  /*12620*/  @!P6 BRA `(.L_x_9216) ;  /* 0x000000000078e947 */ /* 0x000fea0003800000 */
[----:B------:R-:W-:-:S06]  /*12630*/  ULOP3.LUT UR4, UR44, 0x2, URZ, 0xfc, !UPT ;  /* 0x000000022c047892 */ /* 0x000fcc000f8efc3f */
[----:B0-----:R-:W-:-:S05]  /*12640*/  IMAD.U32 R0, RZ, RZ, UR4 ;  /* 0x00000004ff007e24 */ /* 0x001fca000f8e00ff */
[----:B------:R-:W-:-:S13]  /*12650*/  ISETP.NE.AND P0, PT, R0, 0x3, PT ;  /* 0x000000030000780c */ /* 0x000fda0003f05270 */
[----:B------:R-:W-:Y:S05]  /*12660*/  @!P0 BRA `(.L_x_9218) ;  /* 0x0000000000048947 */ /* 0x000fea0003800000 */
[----:B------:R-:W-:Y:S01]  /*12670*/  BPT.TRAP 0x1 ;  /* 0x000000040000795c */ /* 0x000fe20000300000 */
.L_x_9218:
[C---:B------:R-:W-:Y:S01]  /*12680*/  IMAD R5, R25.reuse, 0x8, R4 ;  /* 0x0000000819057824 */ /* 0x040fe200078e0204 */
[----:B------:R-:W-:Y:S01]  /*12690*/  SHF.L.U32 R0, R28, 0x1f, RZ ;  /* 0x0000001f1c007819 */ /* 0x000fe200000006ff */
[----:B------:R-:W-:-:S03]  /*126a0*/  VIADD R25, R25, 0x1 ;  /* 0x0000000119197836 */ /* 0x000fc60000000000 */
[----:B------:R-:W0:Y:S02]  /*126b0*/  SYNCS.PHASECHK.TRANS64.TRYWAIT P1, [R5+URZ+0x28840], R0 ;  /* 0x02884000050075a7 */ /* 0x000e24000802017f */
[----:B------:R-:W-:-:S04]  /*126c0*/  ISETP.NE.AND P2, PT, R25, 0x2, PT ;  /* 0x000000021900780c */ /* 0x000fc80003f45270 */
[----:B------:R-:W-:Y:S01]  /*126d0*/  SEL R3, RZ, 0x1, P2 ;  /* 0x00000001ff037807 */ /* 0x000fe20001000000 */
[----:B0-----:R-:W-:Y:S08]  /*126e0*/  @!P1 BRA `(.L_x_9219) ;  /* 0x0000004400089947 */ /* 0x001ff00003800000 */
.L_x_9355:
[----:B------:R-:W-:Y:S02]  /*126f0*/  SEL R25, R25, RZ, P2 ;  /* 0x000000ff19197207 */ /* 0x000fe40001000000 */
[----:B------:R-:W-:Y:S01]  /*12700*/  LOP3.LUT R2, R28, R3, RZ, 0x3c, !PT ;  /* 0x000000031c027212 */ /* 0x000fe200078e3cff */
[----:B------:R-:W-:Y:S06]  /*12710*/  @!P0 BRA `(.L_x_9220) ;  /* 0x0000000000048947 */ /* 0x000fec0003800000 */
[----:B------:R-:W-:Y:S01]  /*12720*/  BPT.TRAP 0x1 ;  /* 0x000000040000795c */ /* 0x000fe20000300000 */
.L_x_9220:
[----:B------:R-:W-:Y:S01]  /*12730*/  IMAD R25, R25, 0x8, R4 ;  /* 0x0000000819197824 */ /* 0x000fe200078e0204 */
[----:B------:R-:W-:-:S04]  /*12740*/  SHF.L.U32 R2, R2, 0x1f, RZ ;  /* 0x0000001f02027819 */ /* 0x000fc800000006ff */
[----:B------:R-:W1:Y:S02]  /*12750*/  SYNCS.PHASECHK.TRANS64.TRYWAIT P1, [R25+URZ+0x28840], R2 ;  /* 0x02884002190075a7 */ /* 0x000e64000802017f */
[----:B-1----:R-:W-:Y:S05]  /*12760*/  @!P1 BRA `(.L_x_9221) ;  /* 0x0000004000fc9947 */ /* 0x002fea0003800000 */
.L_x_9356:
[----:B------:R-:W-:Y:S05]  /*12770*/  @!P0 BRA `(.L_x_9222) ;  /* 0x0000000000048947 */ /* 0x000fea0003800000 */
[----:B------:R-:W-:Y:S01]  /*12780*/  BPT.TRAP 0x1 ;  /* 0x000000040000795c */ /* 0x000fe20000300000 */
.L_x_9222:
[----:B------:R-:W3:Y:S02]  /*12790*/  SYNCS.PHASECHK.TRANS64.TRYWAIT P1, [R5+URZ+0x28860], R0 ;  /* 0x02886000050075a7 */ /* 0x000ee4000802017f */
[----:B---3--:R-:W-:Y:S05]  /*127a0*/  @!P1 BRA `(.L_x_9223) ;  /* 0x0000004400009947 */ /* 0x008fea0003800000 */
.L_x_9357:
[----:B------:R-:W-:Y:S05]  /*127b0*/  @!P0 BRA `(.L_x_9224) ;  /* 0x0000000000048947 */ /* 0x000fea0003800000 */
[----:B------:R-:W-:Y:S01]  /*127c0*/  BPT.TRAP 0x1 ;  /* 0x000000040000795c */ /* 0x000fe20000300000 */
.L_x_9224:
[----:B----4-:R4:W0:Y:S02]  /*127d0*/  SYNCS.PHASECHK.TRANS64.TRYWAIT P0, [R25+URZ+0x28860], R2 ;  /* 0x02886002190075a7 */ /* 0x010824000800017f */
[----:B0-----:R-:W-:Y:S05]  /*127e0*/  @!P0 NANOSLEEP.SYNCS 0x989680 ;  /* 0x009896800000895d */ /* 0x001fea0003900000 */
[----:B------:R-:W0:Y:S02]  /*127f0*/  @!P0 SYNCS.PHASECHK.TRANS64 P0, [R25+URZ+0x28860], R2 ;  /* 0x02886002190085a7 */ /* 0x000e24000800007f */
[----:B0-----:R-:W-:Y:S05]  /*12800*/  @!P0 BRA `(.L_x_9224) ;  /* 0xfffffffc00f08947 */ /* 0x001fea000383ffff */
.L_x_9216:
[----:B------:R-:W-:Y:S05]  /*12810*/  BSYNC B0 ;  /* 0x0000000000007941 */ /* 0x000fea0003800000 */
.L_x_9215:
[----:B------:R-:W-:Y:S05]  /*12820*/  EXIT ;  /* 0x000000000000794d */ /* 0x000fea0003800000 */
.L_x_9079:
[----:B0-----:R-:W-:-:S04]  /*12830*/  IMAD.U32 R3, RZ, RZ, UR41 ;  /* 0x00000029ff037e24 */ /* 0x001fc8000f8e00ff */
[----:B------:R0:W1:Y:S03]  /*12840*/  SYNCS.PHASECHK.TRANS64.TRYWAIT P1, [R3+URZ+0x28800], R0 ;  /* 0x02880000030075a7 */ /* 0x000066000802017f */
[----:B-1----:R-:W-:Y:S05]  /*12850*/  @!P1 NANOSLEEP.SYNCS 0x989680 ;  /* 0x009896800000995d */ /* 0x002fea0003900000 */
[----:B------:R-:W1:Y:S02]  /*12860*/  @!P1 SYNCS.PHASECHK.TRANS64 P1, [R3+URZ+0x28800], R0 ;  /* 0x02880000030095a7 */ /* 0x000e64000802007f */
[----:B-1----:R-:W-:Y:S05]  /*12870*/  @!P1 BRA `(.L_x_9079) ;  /* 0xfffffffc00ec9947 */ /* 0x002fea000383ffff */
[----:B------:R-:W-:Y:S05]  /*12880*/  BRA `(.L_x_9225) ;  /* 0xfffffef400207947 */ /* 0x000fea000383ffff */
.L_x_9083:
[----:B-1----:R1:W2:Y:S02]  /*12890*/  SYNCS.PHASECHK.TRANS64.TRYWAIT P1, [R0+URZ+0x28830], R3 ;  /* 0x02883003000075a7 */ /* 0x0022a4000802017f */
[----:B--2---:R-:W-:Y:S05]  /*128a0*/  @!P1 NANOSLEEP.SYNCS 0x989680 ;  /* 0x009896800000995d */ /* 0x004fea0003900000 */
[----:B------:R-:W2:Y:S02]  /*128b0*/  @!P1 SYNCS.PHASECHK.TRANS64 P1, [R0+URZ+0x28830], R3 ;  /* 0x02883003000095a7 */ /* 0x000ea4000802007f */
[----:B--2---:R-:W-:Y:S05]  /*128c0*/  @!P1 BRA `(.L_x_9083) ;  /* 0xfffffffc00f09947 */ /* 0x004fea000383ffff */
[----:B------:R-:W-:Y:S05]  /*128d0*/  BRA `(.L_x_9082) ;  /* 0xfffffef4003c7947 */ /* 0x000fea000383ffff */
.L_x_9089:
[----:B-1----:R-:W-:-:S04]  /*128e0*/  IMAD.U32 R5, RZ, RZ, UR6 ;  /* 0x00000006ff057e24 */ /* 0x002fc8000f8e00ff */
[----:B------:R1:W2:Y:S03]  /*128f0*/  SYNCS.PHASECHK.TRANS64.TRYWAIT P1, [R5+URZ+0x28830], R4 ;  /* 0x02883004050075a7 */ /* 0x0002a6000802017f */
[----:B--2---:R-:W-:Y:S05]  /*12900*/  @!P1 NANOSLEEP.SYNCS 0x989680 ;  /* 0x009896800000995d */ /* 0x004fea0003900000 */
[----:B------:R-:W2:Y:S02]  /*12910*/  @!P1 SYNCS.PHASECHK.TRANS64 P1, [R5+URZ+0x28830], R4 ;  /* 0x02883004050095a7 */ /* 0x000ea4000802007f */
[----:B--2---:R-:W-:Y:S05]  /*12920*/  @!P1 BRA `(.L_x_9089) ;  /* 0xfffffffc00ec9947 */ /* 0x004fea000383ffff */
[----:B------:R-:W-:Y:S05]  /*12930*/  BRA `(.L_x_9086) ;  /* 0xffffff1800487947 */ /* 0x000fea000383ffff */
.L_x_9093:
[----:B-1----:R-:W-:-:S04]  /*12940*/  IMAD.U32 R5, RZ, RZ, UR6 ;  /* 0x00000006ff057e24 */ /* 0x002fc8000f8e00ff */
[----:B------:R1:W2:Y:S03]  /*12950*/  SYNCS.PHASECHK.TRANS64.TRYWAIT P1, [R5+URZ+0x28850], R4 ;  /* 0x02885004050075a7 */ /* 0x0002a6000802017f */
[----:B--2---:R-:W-:Y:S05]  /*12960*/  @!P1 NANOSLEEP.SYNCS 0x989680 ;  /* 0x009896800000995d */ /* 0x004fea0003900000 */
[----:B------:R-:W2:Y:S02]  /*12970*/  @!P1 SYNCS.PHASECHK.TRANS64 P1, [R5+URZ+0x28850], R4 ;  /* 0x02885004050095a7 */ /* 0x000ea4000802007f */
[----:B--2---:R-:W-:Y:S05]  /*12980*/  @!P1 BRA `(.L_x_9093) ;  /* 0xfffffffc00ec9947 */ /* 0x004fea000383ffff */
[----:B------:R-:W-:Y:S05]  /*12990*/  BRA `(.L_x_9090) ;  /* 0xffffff1c001c7947 */ /* 0x000fea000383ffff */
.L_x_9101:
[----:B-1----:R-:W-:-:S04]  /*129a0*/  IMAD.U32 R5, RZ, RZ, UR6 ;  /* 0x00000006ff057e24 */ /* 0x002fc8000f8e00ff */
[----:B------:R1:W2:Y:S03]  /*129b0*/  SYNCS.PHASECHK.TRANS64.TRYWAIT P1, [R5+URZ+0x28830], R4 ;  /* 0x02883004050075a7 */ /* 0x0002a6000802017f */
[----:B--2---:R-:W-:Y:S05]  /*129c0*/  @!P1 NANOSLEEP.SYNCS 0x989680 ;  /* 0x009896800000995d */ /* 0x004fea0003900000 */
[----:B------:R-:W2:Y:S02]  /*129d0*/  @!P1 SYNCS.PHASECHK.TRANS64 P1, [R5+URZ+0x28830], R4 ;  /* 0x02883004050095a7 */ /* 0x000ea4000802007f */
[----:B--2---:R-:W-:Y:S05]  /*129e0*/  @!P1 BRA `(.L_x_9101) ;  /* 0xfffffffc00ec9947 */ /* 0x004fea000383ffff */
[----:B------:R-:W-:Y:S05]  /*129f0*/  BRA `(.L_x_9098) ;  /* 0xffffff4000a47947 */ /* 0x000fea000383ffff */
.L_x_9105:
[----:B-1----:R-:W-:-:S04]  /*12a00*/  IMAD.U32 R5, RZ, RZ, UR6 ;  /* 0x00000006ff057e24 */ /* 0x002fc8000f8e00ff */
[----:B------:R1:W2:Y:S03]  /*12a10*/  SYNCS.PHASECHK.TRANS64.TRYWAIT P1, [R5+URZ+0x28850], R4 ;  /* 0x02885004050075a7 */ /* 0x0002a6000802017f */
[----:B--2---:R-:W-:Y:S05]  /*12a20*/  @!P1 NANOSLEEP.SYNCS 0x989680 ;  /* 0x009896800000995d */ /* 0x004fea0003900000 */
[----:B------:R-:W2:Y:S02]  /*12a30*/  @!P1 SYNCS.PHASECHK.TRANS64 P1, [R5+URZ+0x28850], R4 ;  /* 0x02885004050095a7 */ /* 0x000ea4000802007f */
[----:B--2---:R-:W-:Y:S05]  /*12a40*/  @!P1 BRA `(.L_x_9105) ;  /* 0xfffffffc00ec9947 */ /* 0x004fea000383ffff */
[----:B------:R-:W-:Y:S05]  /*12a50*/  BRA `(.L_x_9102) ;  /* 0xffffff44006c7947 */ /* 0x000fea000383ffff */
.L_x_9112:
[----:B-1----:R-:W-:-:S04]  /*12a60*/  IMAD.U32 R7, RZ, RZ, UR5 ;  /* 0x00000005ff077e24 */ /* 0x002fc8000f8e00ff */
[----:B------:R1:W2:Y:S03]  /*12a70*/  SYNCS.PHASECHK.TRANS64.TRYWAIT P1, [R7+URZ+0x28850], R6 ;  /* 0x02885006070075a7 */ /* 0x0002a6000802017f */
[----:B--2---:R-:W-:Y:S05]  /*12a80*/  @!P1 NANOSLEEP.SYNCS 0x989680 ;  /* 0x009896800000995d */ /* 0x004fea0003900000 */
[----:B------:R-:W2:Y:S02]  /*12a90*/  @!P1 SYNCS.PHASECHK.TRANS64 P1, [R7+URZ+0x28850], R6 ;  /* 0x02885006070095a7 */ /* 0x000ea4000802007f */
[----:B--2---:R-:W-:Y:S05]  /*12aa0*/  @!P1 BRA `(.L_x_9112) ;  /* 0xfffffffc00ec9947 */ /* 0x004fea000383ffff */
[----:B------:R-:W-:Y:S05]  /*12ab0*/  BRA `(.L_x_9111) ;  /* 0xffffff6000607947 */ /* 0x000fea000383ffff */
.L_x_9160:
        /* <DEDUP_REMOVED lines=11> */
.L_x_9227:
[----:B------:R-:W-:Y:S05]  /*12b70*/  BSYNC B0 ;  /* 0x0000000000007941 */ /* 0x000fea0003800000 */
.L_x_9226:
[----:B------:R-:W-:Y:S05]  /*12b80*/  BRA `(.L_x_9228) ;  /* 0xffffffb800807947 */ /* 0x000fea000383ffff */
.L_x_9163:
[----:B0-----:R0:W1:Y:S02]  /*12b90*/  SYNCS.PHASECHK.TRANS64.TRYWAIT P0, [R7+URZ+0x28840], R2 ;  /* 0x02884002070075a7 */ /* 0x001064000800017f */
[----:B-1----:R-:W-:Y:S05]  /*12ba0*/  @!P0 NANOSLEEP.SYNCS 0x989680 ;  /* 0x009896800000895d */ /* 0x002fea0003900000 */
[----:B------:R-:W1:Y:S02]  /*12bb0*/  @!P0 SYNCS.PHASECHK.TRANS64 P0, [R7+URZ+0x28840], R2 ;  /* 0x02884002070085a7 */ /* 0x000e64000800007f */
[----:B-1----:R-:W-:Y:S05]  /*12bc0*/  @!P0 BRA `(.L_x_9163) ;  /* 0xfffffffc00f08947 */ /* 0x002fea000383ffff */
[----:B------:R-:W-:Y:S05]  /*12bd0*/  BRA `(.L_x_9229) ;  /* 0xffffffb800d47947 */ /* 0x000fea000383ffff */
.L_x_9164:
        /* <DEDUP_REMOVED lines=8> */
.L_x_9231:
[----:B------:R-:W-:Y:S05]  /*12c60*/  BSYNC B0 ;  /* 0x0000000000007941 */ /* 0x000fea0003800000 */
.L_x_9230:
        /* <DEDUP_REMOVED lines=9> */
.L_x_9232:
[----:B------:R-:W-:Y:S02]  /*12d00*/  IMAD.MOV.U32 R13, RZ, RZ, R0 ;  /* 0x000000ffff0d7224 */ /* 0x000fe400078e0000 */
[----:B------:R-:W-:Y:S02]  /*12d10*/  IMAD.MOV.U32 R12, RZ, RZ, 0x1 ;  /* 0x00000001ff0c7424 */ /* 0x000fe400078e00ff */
[----:B------:R-:W-:-:S07]  /*12d20*/  IMAD.MOV.U32 R3, RZ, RZ, R14 ;  /* 0x000000ffff037224 */ /* 0x000fce00078e000e */
[----:B------:R-:W-:Y:S05]  /*12d30*/  WARPSYNC.COLLECTIVE R15, `(.L_x_9233) ;  /* 0x000000000f087348 */ /* 0x000fea0003c00000 */
[----:B------:R0:W1:Y:S02]  /*12d40*/  SHFL.IDX P6, R14, R13, R12, R11 ;  /* 0x0000000c0d0e7389 */ /* 0x00006400000c000b */
[----:B01----:R-:W-:Y:S01]  /*12d50*/  ENDCOLLECTIVE ;  /* 0x000000000000791b */ /* 0x003fe20003800000 */
.L_x_9233:
        /* <DEDUP_REMOVED lines=16> */
.L_x_9234:
[----:B------:R-:W-:Y:S02]  /*12e60*/  @P1 IMAD R8, R5, 0x2, R22 ;  /* 0x0000000205081824 */ /* 0x000fe400078e0216 */
[----:B------:R-:W-:Y:S02]  /*12e70*/  IMAD.MOV.U32 R13, RZ, RZ, R0 ;  /* 0x000000ffff0d7224 */ /* 0x000fe400078e0000 */
[----:B------:R-:W-:Y:S02]  /*12e80*/  IMAD.MOV.U32 R12, RZ, RZ, 0x2 ;  /* 0x00000002ff0c7424 */ /* 0x000fe400078e00ff */
[----:B------:R-:W-:-:S07]  /*12e90*/  IMAD.MOV.U32 R3, RZ, RZ, R14 ;  /* 0x000000ffff037224 */ /* 0x000fce00078e000e */
[----:B------:R-:W-:Y:S05]  /*12ea0*/  WARPSYNC.COLLECTIVE R15, `(.L_x_9235) ;  /* 0x000000000f087348 */ /* 0x000fea0003c00000 */
[----:B------:R0:W1:Y:S02]  /*12eb0*/  SHFL.IDX P6, R14, R13, R12, R11 ;  /* 0x0000000c0d0e7389 */ /* 0x00006400000c000b */
[----:B01----:R-:W-:Y:S01]  /*12ec0*/  ENDCOLLECTIVE ;  /* 0x000000000000791b */ /* 0x003fe20003800000 */
.L_x_9235:
        /* <DEDUP_REMOVED lines=16> */
.L_x_9236:
[----:B------:R-:W-:Y:S02]  /*12fd0*/  @P1 IMAD R8, R5, 0x2, R22 ;  /* 0x0000000205081824 */ /* 0x000fe400078e0216 */
[----:B------:R-:W-:Y:S02]  /*12fe0*/  IMAD.MOV.U32 R13, RZ, RZ, R0 ;  /* 0x000000ffff0d7224 */ /* 0x000fe400078e0000 */
[----:B------:R-:W-:Y:S02]  /*12ff0*/  IMAD.MOV.U32 R12, RZ, RZ, 0x3 ;  /* 0x00000003ff0c7424 */ /* 0x000fe400078e00ff */
[----:B------:R-:W-:-:S07]  /*13000*/  IMAD.MOV.U32 R3, RZ, RZ, R14 ;  /* 0x000000ffff037224 */ /* 0x000fce00078e000e */
[----:B------:R-:W-:Y:S05]  /*13010*/  WARPSYNC.COLLECTIVE R15, `(.L_x_9237) ;  /* 0x000000000f087348 */ /* 0x000fea0003c00000 */
[----:B------:R0:W1:Y:S02]  /*13020*/  SHFL.IDX P6, R14, R13, R12, R11 ;  /* 0x0000000c0d0e7389 */ /* 0x00006400000c000b */
[----:B01----:R-:W-:Y:S01]  /*13030*/  ENDCOLLECTIVE ;  /* 0x000000000000791b */ /* 0x003fe20003800000 */
.L_x_9237:
        /* <DEDUP_REMOVED lines=16> */
.L_x_9238:
[----:B------:R-:W-:Y:S02]  /*13140*/  @P1 IMAD R8, R5, 0x2, R22 ;  /* 0x0000000205081824 */ /* 0x000fe400078e0216 */
[----:B------:R-:W-:Y:S02]  /*13150*/  IMAD.MOV.U32 R13, RZ, RZ, R0 ;  /* 0x000000ffff0d7224 */ /* 0x000fe400078e0000 */
[----:B------:R-:W-:Y:S02]  /*13160*/  IMAD.MOV.U32 R12, RZ, RZ, 0x4 ;  /* 0x00000004ff0c7424 */ /* 0x000fe400078e00ff */
[----:B------:R-:W-:-:S07]  /*13170*/  IMAD.MOV.U32 R3, RZ, RZ, R14 ;  /* 0x000000ffff037224 */ /* 0x000fce00078e000e */
[----:B------:R-:W-:Y:S05]  /*13180*/  WARPSYNC.COLLECTIVE R15, `(.L_x_9239) ;  /* 0x000000000f087348 */ /* 0x000fea0003c00000 */
[----:B------:R0:W1:Y:S02]  /*13190*/  SHFL.IDX P6, R14, R13, R12, R11 ;  /* 0x0000000c0d0e7389 */ /* 0x00006400000c000b */
[----:B01----:R-:W-:Y:S01]  /*131a0*/  ENDCOLLECTIVE ;  /* 0x000000000000791b */ /* 0x003fe20003800000 */
.L_x_9239:
        /* <DEDUP_REMOVED lines=16> */
.L_x_9240:
[----:B------:R-:W-:Y:S02]  /*132b0*/  @P1 IMAD R8, R5, 0x2, R22 ;  /* 0x0000000205081824 */ /* 0x000fe400078e0216 */
[----:B------:R-:W-:Y:S02]  /*132c0*/  IMAD.MOV.U32 R13, RZ, RZ, R0 ;  /* 0x000000ffff0d7224 */ /* 0x000fe400078e0000 */
[----:B------:R-:W-:Y:S02]  /*132d0*/  IMAD.MOV.U32 R12, RZ, RZ, 0x5 ;  /* 0x00000005ff0c7424 */ /* 0x000fe400078e00ff */
[----:B------:R-:W-:-:S07]  /*132e0*/  IMAD.MOV.U32 R3, RZ, RZ, R14 ;  /* 0x000000ffff037224 */ /* 0x000fce00078e000e */
[----:B------:R-:W-:Y:S05]  /*132f0*/  WARPSYNC.COLLECTIVE R15, `(.L_x_9241) ;  /* 0x000000000f087348 */ /* 0x000fea0003c00000 */
[----:B------:R0:W1:Y:S02]  /*13300*/  SHFL.IDX P6, R14, R13, R12, R11 ;  /* 0x0000000c0d0e7389 */ /* 0x00006400000c000b */
[----:B01----:R-:W-:Y:S01]  /*13310*/  ENDCOLLECTIVE ;  /* 0x000000000000791b */ /* 0x003fe20003800000 */
.L_x_9241:
        /* <DEDUP_REMOVED lines=16> */
.L_x_9242:
[----:B------:R-:W-:Y:S02]  /*13420*/  @P1 IMAD R8, R5, 0x2, R22 ;  /* 0x0000000205081824 */ /* 0x000fe400078e0216 */
[----:B------:R-:W-:Y:S02]  /*13430*/  IMAD.MOV.U32 R13, RZ, RZ, R0 ;  /* 0x000000ffff0d7224 */ /* 0x000fe400078e0000 */
[----:B------:R-:W-:Y:S02]  /*13440*/  IMAD.MOV.U32 R12, RZ, RZ, 0x6 ;  /* 0x00000006ff0c7424 */ /* 0x000fe400078e00ff */
[----:B------:R-:W-:-:S07]  /*13450*/  IMAD.MOV.U32 R3, RZ, RZ, R14 ;  /* 0x000000ffff037224 */ /* 0x000fce00078e000e */
[----:B------:R-:W-:Y:S05]  /*13460*/  WARPSYNC.COLLECTIVE R15, `(.L_x_9243) ;  /* 0x000000000f087348 */ /* 0x000fea0003c00000 */
[----:B------:R0:W1:Y:S02]  /*13470*/  SHFL.IDX P6, R14, R13, R12, R11 ;  /* 0x0000000c0d0e7389 */ /* 0x00006400000c000b */
[----:B01----:R-:W-:Y:S01]  /*13480*/  ENDCOLLECTIVE ;  /* 0x000000000000791b */ /* 0x003fe20003800000 */
.L_x_9243:
        /* <DEDUP_REMOVED lines=16> */
.L_x_9244:
[----:B------:R-:W-:Y:S02]  /*13590*/  @P1 IMAD R8, R5, 0x2, R22 ;  /* 0x0000000205081824 */ /* 0x000fe400078e0216 */
[----:B------:R-:W-:Y:S02]  /*135a0*/  IMAD.MOV.U32 R13, RZ, RZ, R0 ;  /* 0x000000ffff0d7224 */ /* 0x000fe400078e0000 */
[----:B------:R-:W-:Y:S02]  /*135b0*/  IMAD.MOV.U32 R12, RZ, RZ, 0x7 ;  /* 0x00000007ff0c7424 */ /* 0x000fe400078e00ff */
[----:B------:R-:W-:-:S07]  /*135c0*/  IMAD.MOV.U32 R3, RZ, RZ, R14 ;  /* 0x000000ffff037224 */ /* 0x000fce00078e000e */
[----:B------:R-:W-:Y:S05]  /*135d0*/  WARPSYNC.COLLECTIVE R15, `(.L_x_9245) ;  /* 0x000000000f087348 */ /* 0x000fea0003c00000 */
[----:B------:R0:W1:Y:S02]  /*135e0*/  SHFL.IDX P6, R14, R13, R12, R11 ;  /* 0x0000000c0d0e7389 */ /* 0x00006400000c000b */
[----:B01----:R-:W-:Y:S01]  /*135f0*/  ENDCOLLECTIVE ;  /* 0x000000000000791b */ /* 0x003fe20003800000 */
.L_x_9245:
        /* <DEDUP_REMOVED lines=10> */
.L_x_9246:
[----:B------:R-:W-:Y:S01]  /*136a0*/  @!PT LDS RZ, [RZ] ;  /* 0x00000000fffff984 */ /* 0x000fe20000000800 */
[----:B------:R-:W-:Y:S01]  /*136b0*/  @!PT LDS RZ, [RZ] ;  /* 0x00000000fffff984 */ /* 0x000fe20000000800 */
[----:B------:R-:W-:Y:S01]  /*136c0*/  @!PT LDS RZ, [RZ] ;  /* 0x00000000fffff984 */ /* 0x000fe20000000800 */
[----:B------:R-:W-:Y:S04]  /*136d0*/  @P1 LDGSTS.E.BYPASS.LTC128B.128 [R8+0x1b400], desc[UR56][R2.64], !P3 ;  /* 0x1b40000002081fae */ /* 0x000fe8000d901d78 */
[----:B------:R0:W-:Y:S02]  /*136e0*/  @P1 LDGSTS.E.BYPASS.LTC128B.128 [R8+0x1f400], desc[UR56][R2.64+0x80], !P2 ;  /* 0x1f40008002081fae */ /* 0x0001e4000d101d78 */
[----:B0-----:R-:W-:Y:S01]  /*136f0*/  IMAD.MOV.U32 R2, RZ, RZ, R14 ;  /* 0x000000ffff027224 */ /* 0x001fe200078e000e */
[----:B------:R-:W-:Y:S06]  /*13700*/  BRA `(.L_x_9247) ;  /* 0xffffffb400b07947 */ /* 0x000fec000383ffff */
.L_x_9169:
        /* <DEDUP_REMOVED lines=9> */
.L_x_9248:
[C---:B------:R-:W-:Y:S01]  /*137a0*/  VIADD R6, R17.reuse, 0x10 ;  /* 0x0000001011067836 */ /* 0x040fe20000000000 */
[----:B------:R-:W-:Y:S01]  /*137b0*/  ISETP.GE.AND P2, PT, R17, R5, PT ;  /* 0x000000051100720c */ /* 0x000fe20003f46270 */
[----:B------:R-:W-:Y:S02]  /*137c0*/  IMAD.MOV.U32 R13, RZ, RZ, R0 ;  /* 0x000000ffff0d7224 */ /* 0x000fe400078e0000 */
[----:B------:R-:W-:-:S10]  /*137d0*/  IMAD.MOV.U32 R2, RZ, RZ, R14 ;  /* 0x000000ffff027224 */ /* 0x000fd400078e000e */
[----:B------:R-:W-:Y:S05]  /*137e0*/  WARPSYNC.COLLECTIVE R15, `(.L_x_9249) ;  /* 0x000000000f087348 */ /* 0x000fea0003c00000 */
[----:B------:R0:W1:Y:S02]  /*137f0*/  SHFL.IDX P6, R14, R13, R12, R11 ;  /* 0x0000000c0d0e7389 */ /* 0x00006400000c000b */
[----:B01----:R-:W-:Y:S01]  /*13800*/  ENDCOLLECTIVE ;  /* 0x000000000000791b */ /* 0x003fe20003800000 */
.L_x_9249:
        /* <DEDUP_REMOVED lines=8> */
.L_x_9250:
        /* <DEDUP_REMOVED lines=12> */
.L_x_9251:
        /* <DEDUP_REMOVED lines=8> */
.L_x_9252:
        /* <DEDUP_REMOVED lines=13> */
.L_x_9253:
        /* <DEDUP_REMOVED lines=8> */
.L_x_9254:
        /* <DEDUP_REMOVED lines=13> */
.L_x_9255:
        /* <DEDUP_REMOVED lines=8> */
.L_x_9256:
        /* <DEDUP_REMOVED lines=13> */
.L_x_9257:
        /* <DEDUP_REMOVED lines=8> */
.L_x_9258:
        /* <DEDUP_REMOVED lines=13> */
.L_x_9259:
        /* <DEDUP_REMOVED lines=8> */
.L_x_9260:
        /* <DEDUP_REMOVED lines=12> */
.L_x_9261:
        /* <DEDUP_REMOVED lines=8> */
.L_x_9262:
        /* <DEDUP_REMOVED lines=11> */
.L_x_9263:
[----:B------:R-:W-:Y:S05]  /*14100*/  BRA `(.L_x_9264) ;  /* 0xffffffb8001c7947 */ /* 0x000fea000383ffff */
.L_x_9174:
[----:B0-----:R0:W1:Y:S02]  /*14110*/  SYNCS.PHASECHK.TRANS64.TRYWAIT P1, [R22+URZ+0x28820], R3 ;  /* 0x02882003160075a7 */ /* 0x001064000802017f */
[----:B-1----:R-:W-:Y:S05]  /*14120*/  @!P1 NANOSLEEP.SYNCS 0x989680 ;  /* 0x009896800000995d */ /* 0x002fea0003900000 */
[----:B------:R-:W1:Y:S02]  /*14130*/  @!P1 SYNCS.PHASECHK.TRANS64 P1, [R22+URZ+0x28820], R3 ;  /* 0x02882003160095a7 */ /* 0x000e64000802007f */
[----:B-1----:R-:W-:Y:S05]  /*14140*/  @!P1 BRA `(.L_x_9174) ;  /* 0xfffffffc00f09947 */ /* 0x002fea000383ffff */
[----:B------:R-:W-:Y:S05]  /*14150*/  BRA `(.L_x_9265) ;  /* 0xffffffb800947947 */ /* 0x000fea000383ffff */
.L_x_9179:
[----:B0-----:R0:W1:Y:S02]  /*14160*/  SYNCS.PHASECHK.TRANS64.TRYWAIT P0, [R6+URZ+0x28840], R3 ;  /* 0x02884003060075a7 */ /* 0x001064000800017f */
[----:B-1----:R-:W-:Y:S05]  /*14170*/  @!P0 NANOSLEEP.SYNCS 0x989680 ;  /* 0x009896800000895d */ /* 0x002fea0003900000 */
[----:B------:R-:W1:Y:S02]  /*14180*/  @!P0 SYNCS.PHASECHK.TRANS64 P0, [R6+URZ+0x28840], R3 ;  /* 0x02884003060085a7 */ /* 0x000e64000800007f */
[----:B-1----:R-:W-:Y:S05]  /*14190*/  @!P0 BRA `(.L_x_9179) ;  /* 0xfffffffc00f08947 */ /* 0x002fea000383ffff */
[----:B------:R-:W-:Y:S05]  /*141a0*/  BRA `(.L_x_9266) ;  /* 0xffffffbc00587947 */ /* 0x000fea000383ffff */
.L_x_9180:
        /* <DEDUP_REMOVED lines=8> */
.L_x_9268:
[----:B------:R-:W-:Y:S05]  /*14230*/  BSYNC B1 ;  /* 0x0000000000017941 */ /* 0x000fea0003800000 */
.L_x_9267:
        /* <DEDUP_REMOVED lines=9> */
.L_x_9269:
[----:B------:R-:W-:Y:S02]  /*142d0*/  IMAD R7, R7, 0x2, R22 ;  /* 0x0000000207077824 */ /* 0x000fe400078e0216 */
[----:B------:R-:W-:Y:S02]  /*142e0*/  IMAD.MOV.U32 R13, RZ, RZ, R9 ;  /* 0x000000ffff0d7224 */ /* 0x000fe400078e0009 */
[----:B------:R-:W-:Y:S02]  /*142f0*/  IMAD.MOV.U32 R12, RZ, RZ, 0x1 ;  /* 0x00000001ff0c7424 */ /* 0x000fe400078e00ff */
[----:B------:R-:W-:-:S07]  /*14300*/  IMAD.MOV.U32 R2, RZ, RZ, R14 ;  /* 0x000000ffff027224 */ /* 0x000fce00078e000e */
[----:B------:R-:W-:Y:S05]  /*14310*/  WARPSYNC.COLLECTIVE R15, `(.L_x_9270) ;  /* 0x000000000f087348 */ /* 0x000fea0003c00000 */
[----:B------:R0:W1:Y:S02]  /*14320*/  SHFL.IDX P6, R14, R13, R12, R11 ;  /* 0x0000000c0d0e7389 */ /* 0x00006400000c000b */
[----:B01----:R-:W-:Y:S01]  /*14330*/  ENDCOLLECTIVE ;  /* 0x000000000000791b */ /* 0x003fe20003800000 */
.L_x_9270:
        /* <DEDUP_REMOVED lines=12> */
.L_x_9271:
[----:B------:R-:W-:Y:S02]  /*14400*/  IMAD.MOV.U32 R13, RZ, RZ, R9 ;  /* 0x000000ffff0d7224 */ /* 0x000fe400078e0009 */
[----:B------:R-:W-:Y:S02]  /*14410*/  IMAD.MOV.U32 R12, RZ, RZ, 0x2 ;  /* 0x00000002ff0c7424 */ /* 0x000fe400078e00ff */
[----:B------:R-:W-:-:S07]  /*14420*/  IMAD.MOV.U32 R2, RZ, RZ, R14 ;  /* 0x000000ffff027224 */ /* 0x000fce00078e000e */
[----:B------:R-:W-:Y:S05]  /*14430*/  WARPSYNC.COLLECTIVE R15, `(.L_x_9272) ;  /* 0x000000000f087348 */ /* 0x000fea0003c00000 */
[----:B------:R0:W1:Y:S02]  /*14440*/  SHFL.IDX P6, R14, R13, R12, R11 ;  /* 0x0000000c0d0e7389 */ /* 0x00006400000c000b */
[----:B01----:R-:W-:Y:S01]  /*14450*/  ENDCOLLECTIVE ;  /* 0x000000000000791b */ /* 0x003fe20003800000 */
.L_x_9272:
        /* <DEDUP_REMOVED lines=12> */
.L_x_9273:
[----:B------:R-:W-:Y:S02]  /*14520*/  IMAD.MOV.U32 R13, RZ, RZ, R9 ;  /* 0x000000ffff0d7224 */ /* 0x000fe400078e0009 */
[----:B------:R-:W-:Y:S02]  /*14530*/  IMAD.MOV.U32 R12, RZ, RZ, 0x3 ;  /* 0x00000003ff0c7424 */ /* 0x000fe400078e00ff */
[----:B------:R-:W-:-:S07]  /*14540*/  IMAD.MOV.U32 R2, RZ, RZ, R14 ;  /* 0x000000ffff027224 */ /* 0x000fce00078e000e */
[----:B------:R-:W-:Y:S05]  /*14550*/  WARPSYNC.COLLECTIVE R15, `(.L_x_9274) ;  /* 0x000000000f087348 */ /* 0x000fea0003c00000 */
[----:B------:R0:W1:Y:S02]  /*14560*/  SHFL.IDX P6, R14, R13, R12, R11 ;  /* 0x0000000c0d0e7389 */ /* 0x00006400000c000b */
[----:B01----:R-:W-:Y:S01]  /*14570*/  ENDCOLLECTIVE ;  /* 0x000000000000791b */ /* 0x003fe20003800000 */
.L_x_9274:
        /* <DEDUP_REMOVED lines=12> */
.L_x_9275:
[----:B------:R-:W-:Y:S02]  /*14640*/  IMAD.MOV.U32 R13, RZ, RZ, R9 ;  /* 0x000000ffff0d7224 */ /* 0x000fe400078e0009 */
[----:B------:R-:W-:Y:S02]  /*14650*/  IMAD.MOV.U32 R12, RZ, RZ, 0x4 ;  /* 0x00000004ff0c7424 */ /* 0x000fe400078e00ff */
[----:B------:R-:W-:-:S07]  /*14660*/  IMAD.MOV.U32 R2, RZ, RZ, R14 ;  /* 0x000000ffff027224 */ /* 0x000fce00078e000e */
[----:B------:R-:W-:Y:S05]  /*14670*/  WARPSYNC.COLLECTIVE R15, `(.L_x_9276) ;  /* 0x000000000f087348 */ /* 0x000fea0003c00000 */
[----:B------:R0:W1:Y:S02]  /*14680*/  SHFL.IDX P6, R14, R13, R12, R11 ;  /* 0x0000000c0d0e7389 */ /* 0x00006400000c000b */
[----:B01----:R-:W-:Y:S01]  /*14690*/  ENDCOLLECTIVE ;  /* 0x000000000000791b */ /* 0x003fe20003800000 */
.L_x_9276:
        /* <DEDUP_REMOVED lines=12> */
.L_x_9277:
[----:B------:R-:W-:Y:S02]  /*14760*/  IMAD.MOV.U32 R13, RZ, RZ, R9 ;  /* 0x000000ffff0d7224 */ /* 0x000fe400078e0009 */
[----:B------:R-:W-:Y:S02]  /*14770*/  IMAD.MOV.U32 R12, RZ, RZ, 0x5 ;  /* 0x00000005ff0c7424 */ /* 0x000fe400078e00ff */
[----:B------:R-:W-:-:S07]  /*14780*/  IMAD.MOV.U32 R2, RZ, RZ, R14 ;  /* 0x000000ffff027224 */ /* 0x000fce00078e000e */
[----:B------:R-:W-:Y:S05]  /*14790*/  WARPSYNC.COLLECTIVE R15, `(.L_x_9278) ;  /* 0x000000000f087348 */ /* 0x000fea0003c00000 */
[----:B------:R0:W1:Y:S02]  /*147a0*/  SHFL.IDX P6, R14, R13, R12, R11 ;  /* 0x0000000c0d0e7389 */ /* 0x00006400000c000b */
[----:B01----:R-:W-:Y:S01]  /*147b0*/  ENDCOLLECTIVE ;  /* 0x000000000000791b */ /* 0x003fe20003800000 */
.L_x_9278:
        /* <DEDUP_REMOVED lines=12> */
.L_x_9279:
[----:B------:R-:W-:Y:S02]  /*14880*/  IMAD.MOV.U32 R13, RZ, RZ, R9 ;  /* 0x000000ffff0d7224 */ /* 0x000fe400078e0009 */
[----:B------:R-:W-:Y:S02]  /*14890*/  IMAD.MOV.U32 R12, RZ, RZ, 0x6 ;  /* 0x00000006ff0c7424 */ /* 0x000fe400078e00ff */
[----:B------:R-:W-:-:S07]  /*148a0*/  IMAD.MOV.U32 R2, RZ, RZ, R14 ;  /* 0x000000ffff027224 */ /* 0x000fce00078e000e */
[----:B------:R-:W-:Y:S05]  /*148b0*/  WARPSYNC.COLLECTIVE R15, `(.L_x_9280) ;  /* 0x000000000f087348 */ /* 0x000fea0003c00000 */
[----:B------:R0:W1:Y:S02]  /*148c0*/  SHFL.IDX P6, R14, R13, R12, R11 ;  /* 0x0000000c0d0e7389 */ /* 0x00006400000c000b */
[----:B01----:R-:W-:Y:S01]  /*148d0*/  ENDCOLLECTIVE ;  /* 0x000000000000791b */ /* 0x003fe20003800000 */
.L_x_9280:
        /* <DEDUP_REMOVED lines=12> */
.L_x_9281:
[----:B------:R-:W-:Y:S02]  /*149a0*/  IMAD.MOV.U32 R13, RZ, RZ, R9 ;  /* 0x000000ffff0d7224 */ /* 0x000fe400078e0009 */
[----:B------:R-:W-:Y:S02]  /*149b0*/  IMAD.MOV.U32 R12, RZ, RZ, 0x7 ;  /* 0x00000007ff0c7424 */ /* 0x000fe400078e00ff */
[----:B------:R-:W-:-:S07]  /*149c0*/  IMAD.MOV.U32 R2, RZ, RZ, R14 ;  /* 0x000000ffff027224 */ /* 0x000fce00078e000e */
[----:B------:R-:W-:Y:S05]  /*149d0*/  WARPSYNC.COLLECTIVE R15, `(.L_x_9282) ;  /* 0x000000000f087348 */ /* 0x000fea0003c00000 */
[----:B------:R0:W1:Y:S02]  /*149e0*/  SHFL.IDX P6, R14, R13, R12, R11 ;  /* 0x0000000c0d0e7389 */ /* 0x00006400000c000b */
[----:B01----:R-:W-:Y:S01]  /*149f0*/  ENDCOLLECTIVE ;  /* 0x000000000000791b */ /* 0x003fe20003800000 */
.L_x_9282:
        /* <DEDUP_REMOVED lines=12> */
.L_x_9283:
[----:B------:R-:W-:Y:S01]  /*14ac0*/  IMAD.MOV.U32 R2, RZ, RZ, R14 ;  /* 0x000000ffff027224 */ /* 0x000fe200078e000e */
[----:B------:R-:W-:Y:S06]  /*14ad0*/  BRA `(.L_x_9284) ;  /* 0xffffffb800247947 */ /* 0x000fec000383ffff */
.L_x_9185:
[----:B0-----:R0:W1:Y:S02]  /*14ae0*/  SYNCS.PHASECHK.TRANS64.TRYWAIT P0, [R6+URZ+0x28860], R2 ;  /* 0x02886002060075a7 */ /* 0x001064000800017f */
[----:B-1----:R-:W-:Y:S05]  /*14af0*/  @!P0 NANOSLEEP.SYNCS 0x989680 ;  /* 0x009896800000895d */ /* 0x002fea0003900000 */
[----:B------:R-:W1:Y:S02]  /*14b00*/  @!P0 SYNCS.PHASECHK.TRANS64 P0, [R6+URZ+0x28860], R2 ;  /* 0x02886002060085a7 */ /* 0x000e64000800007f */
[----:B-1----:R-:W-:Y:S05]  /*14b10*/  @!P0 BRA `(.L_x_9185) ;  /* 0xfffffffc00f08947 */ /* 0x002fea000383ffff */
[----:B------:R-:W-:Y:S05]  /*14b20*/  BRA `(.L_x_9285) ;  /* 0xffffffb800847947 */ /* 0x000fea000383ffff */
.L_x_9186:
        /* <DEDUP_REMOVED lines=8> */
.L_x_9287:
[----:B------:R-:W-:Y:S05]  /*14bb0*/  BSYNC B1 ;  /* 0x0000000000017941 */ /* 0x000fea0003800000 */
.L_x_9286:
        /* <DEDUP_REMOVED lines=9> */
.L_x_9288:
[----:B------:R-:W-:Y:S02]  /*14c50*/  IMAD.MOV.U32 R13, RZ, RZ, R23 ;  /* 0x000000ffff0d7224 */ /* 0x000fe400078e0017 */
[----:B------:R-:W-:Y:S02]  /*14c60*/  IMAD.MOV.U32 R12, RZ, RZ, 0x1 ;  /* 0x00000001ff0c7424 */ /* 0x000fe400078e00ff */
[----:B------:R-:W-:-:S07]  /*14c70*/  IMAD.MOV.U32 R2, RZ, RZ, R14 ;  /* 0x000000ffff027224 */ /* 0x000fce00078e000e */
[----:B------:R-:W-:Y:S05]  /*14c80*/  WARPSYNC.COLLECTIVE R15, `(.L_x_9289) ;  /* 0x000000000f087348 */ /* 0x000fea0003c00000 */
[----:B------:R0:W1:Y:S02]  /*14c90*/  SHFL.IDX P6, R14, R13, R12, R11 ;  /* 0x0000000c0d0e7389 */ /* 0x00006400000c000b */
[----:B01----:R-:W-:Y:S01]  /*14ca0*/  ENDCOLLECTIVE ;  /* 0x000000000000791b */ /* 0x003fe20003800000 */
.L_x_9289:
        /* <DEDUP_REMOVED lines=14> */
.L_x_9290:
[----:B------:R-:W-:Y:S02]  /*14d90*/  IMAD.MOV.U32 R13, RZ, RZ, R23 ;  /* 0x000000ffff0d7224 */ /* 0x000fe400078e0017 */
[----:B------:R-:W-:Y:S02]  /*14da0*/  IMAD.MOV.U32 R12, RZ, RZ, 0x2 ;  /* 0x00000002ff0c7424 */ /* 0x000fe400078e00ff */
[----:B------:R-:W-:-:S07]  /*14db0*/  IMAD.MOV.U32 R2, RZ, RZ, R14 ;  /* 0x000000ffff027224 */ /* 0x000fce00078e000e */
[----:B------:R-:W-:Y:S05]  /*14dc0*/  WARPSYNC.COLLECTIVE R15, `(.L_x_9291) ;  /* 0x000000000f087348 */ /* 0x000fea0003c00000 */
[----:B------:R0:W1:Y:S02]  /*14dd0*/  SHFL.IDX P6, R14, R13, R12, R11 ;  /* 0x0000000c0d0e7389 */ /* 0x00006400000c000b */
[----:B01----:R-:W-:Y:S01]  /*14de0*/  ENDCOLLECTIVE ;  /* 0x000000000000791b */ /* 0x003fe20003800000 */
.L_x_9291:
        /* <DEDUP_REMOVED lines=14> */
.L_x_9292:
[----:B------:R-:W-:Y:S02]  /*14ed0*/  IMAD.MOV.U32 R13, RZ, RZ, R23 ;  /* 0x000000ffff0d7224 */ /* 0x000fe400078e0017 */
[----:B------:R-:W-:Y:S02]  /*14ee0*/  IMAD.MOV.U32 R12, RZ, RZ, 0x3 ;  /* 0x00000003ff0c7424 */ /* 0x000fe400078e00ff */
[----:B------:R-:W-:-:S07]  /*14ef0*/  IMAD.MOV.U32 R2, RZ, RZ, R14 ;  /* 0x000000ffff027224 */ /* 0x000fce00078e000e */
[----:B------:R-:W-:Y:S05]  /*14f00*/  WARPSYNC.COLLECTIVE R15, `(.L_x_9293) ;  /* 0x000000000f087348 */ /* 0x000fea0003c00000 */
[----:B------:R0:W1:Y:S02]  /*14f10*/  SHFL.IDX P6, R14, R13, R12, R11 ;  /* 0x0000000c0d0e7389 */ /* 0x00006400000c000b */
[----:B01----:R-:W-:Y:S01]  /*14f20*/  ENDCOLLECTIVE ;  /* 0x000000000000791b */ /* 0x003fe20003800000 */
.L_x_9293:
        /* <DEDUP_REMOVED lines=14> */
.L_x_9294:
[----:B------:R-:W-:Y:S02]  /*15010*/  IMAD.MOV.U32 R13, RZ, RZ, R23 ;  /* 0x000000ffff0d7224 */ /* 0x000fe400078e0017 */
[----:B------:R-:W-:Y:S02]  /*15020*/  IMAD.MOV.U32 R12, RZ, RZ, 0x4 ;  /* 0x00000004ff0c7424 */ /* 0x000fe400078e00ff */
[----:B------:R-:W-:-:S07]  /*15030*/  IMAD.MOV.U32 R2, RZ, RZ, R14 ;  /* 0x000000ffff027224 */ /* 0x000fce00078e000e */
[----:B------:R-:W-:Y:S05]  /*15040*/  WARPSYNC.COLLECTIVE R15, `(.L_x_9295) ;  /* 0x000000000f087348 */ /* 0x000fea0003c00000 */
[----:B------:R0:W1:Y:S02]  /*15050*/  SHFL.IDX P6, R14, R13, R12, R11 ;  /* 0x0000000c0d0e7389 */ /* 0x00006400000c000b */
[----:B01----:R-:W-:Y:S01]  /*15060*/  ENDCOLLECTIVE ;  /* 0x000000000000791b */ /* 0x003fe20003800000 */
.L_x_9295:
        /* <DEDUP_REMOVED lines=14> */
.L_x_9296:
[----:B------:R-:W-:Y:S02]  /*15150*/  IMAD.MOV.U32 R13, RZ, RZ, R23 ;  /* 0x000000ffff0d7224 */ /* 0x000fe400078e0017 */
[----:B------:R-:W-:Y:S02]  /*15160*/  IMAD.MOV.U32 R12, RZ, RZ, 0x5 ;  /* 0x00000005ff0c7424 */ /* 0x000fe400078e00ff */
[----:B------:R-:W-:-:S07]  /*15170*/  IMAD.MOV.U32 R2, RZ, RZ, R14 ;  /* 0x000000ffff027224 */ /* 0x000fce00078e000e */
[----:B------:R-:W-:Y:S05]  /*15180*/  WARPSYNC.COLLECTIVE R15, `(.L_x_9297) ;  /* 0x000000000f087348 */ /* 0x000fea0003c00000 */
[----:B------:R0:W1:Y:S02]  /*15190*/  SHFL.IDX P6, R14, R13, R12, R11 ;  /* 0x0000000c0d0e7389 */ /* 0x00006400000c000b */
[----:B01----:R-:W-:Y:S01]  /*151a0*/  ENDCOLLECTIVE ;  /* 0x000000000000791b */ /* 0x003fe20003800000 */
.L_x_9297:
        /* <DEDUP_REMOVED lines=14> */
.L_x_9298:
[----:B------:R-:W-:Y:S02]  /*15290*/  IMAD.MOV.U32 R13, RZ, RZ, R23 ;  /* 0x000000ffff0d7224 */ /* 0x000fe400078e0017 */
[----:B------:R-:W-:Y:S02]  /*152a0*/  IMAD.MOV.U32 R12, RZ, RZ, 0x6 ;  /* 0x00000006ff0c7424 */ /* 0x000fe400078e00ff */
[----:B------:R-:W-:-:S07]  /*152b0*/  IMAD.MOV.U32 R2, RZ, RZ, R14 ;  /* 0x000000ffff027224 */ /* 0x000fce00078e000e */
[----:B------:R-:W-:Y:S05]  /*152c0*/  WARPSYNC.COLLECTIVE R15, `(.L_x_9299) ;  /* 0x000000000f087348 */ /* 0x000fea0003c00000 */
[----:B------:R0:W1:Y:S02]  /*152d0*/  SHFL.IDX P6, R14, R13, R12, R11 ;  /* 0x0000000c0d0e7389 */ /* 0x00006400000c000b */
[----:B01----:R-:W-:Y:S01]  /*152e0*/  ENDCOLLECTIVE ;  /* 0x000000000000791b */ /* 0x003fe20003800000 */
.L_x_9299:
        /* <DEDUP_REMOVED lines=14> */
.L_x_9300:
[----:B------:R-:W-:Y:S02]  /*153d0*/  IMAD.MOV.U32 R13, RZ, RZ, R23 ;  /* 0x000000ffff0d7224 */ /* 0x000fe400078e0017 */
[----:B------:R-:W-:Y:S02]  /*153e0*/  IMAD.MOV.U32 R12, RZ, RZ, 0x7 ;  /* 0x00000007ff0c7424 */ /* 0x000fe400078e00ff */
[----:B------:R-:W-:-:S07]  /*153f0*/  IMAD.MOV.U32 R2, RZ, RZ, R14 ;  /* 0x000000ffff027224 */ /* 0x000fce00078e000e */
[----:B------:R-:W-:Y:S05]  /*15400*/  WARPSYNC.COLLECTIVE R15, `(.L_x_9301) ;  /* 0x000000000f087348 */ /* 0x000fea0003c00000 */
[----:B------:R0:W1:Y:S02]  /*15410*/  SHFL.IDX P6, R14, R13, R12, R11 ;  /* 0x0000000c0d0e7389 */ /* 0x00006400000c000b */
[----:B01----:R-:W-:Y:S01]  /*15420*/  ENDCOLLECTIVE ;  /* 0x000000000000791b */ /* 0x003fe20003800000 */
.L_x_9301:
        /* <DEDUP_REMOVED lines=13> */
.L_x_9302:
[----:B------:R-:W-:Y:S01]  /*15500*/  @!PT LDS RZ, [RZ] ;  /* 0x00000000fffff984 */ /* 0x000fe20000000800 */
[----:B------:R-:W-:Y:S01]  /*15510*/  @!PT LDS RZ, [RZ] ;  /* 0x00000000fffff984 */ /* 0x000fe20000000800 */
[----:B------:R-:W-:Y:S01]  /*15520*/  @!PT LDS RZ, [RZ] ;  /* 0x00000000fffff984 */ /* 0x000fe20000000800 */
[----:B------:R1:W-:Y:S01]  /*15530*/  LDGSTS.E.BYPASS.LTC128B.128 [R7+0x7400], desc[UR56][R2.64+0x80], !P0 ;  /* 0x0740008002077fae */ /* 0x0003e2000c101d78 */
[----:B------:R-:W-:Y:S05]  /*15540*/  BRA `(.L_x_9303) ;  /* 0xffffffb400087947 */ /* 0x000fea000383ffff */
.L_x_9194:
[----:B0-----:R0:W1:Y:S02]  /*15550*/  SYNCS.PHASECHK.TRANS64.TRYWAIT P0, [R0+URZ+0x28860], R3 ;  /* 0x02886003000075a7 */ /* 0x001064000800017f */
[----:B-1----:R-:W-:Y:S05]  /*15560*/  @!P0 NANOSLEEP.SYNCS 0x989680 ;  /* 0x009896800000895d */ /* 0x002fea0003900000 */
[----:B------:R-:W1:Y:S02]  /*15570*/  @!P0 SYNCS.PHASECHK.TRANS64 P0, [R0+URZ+0x28860], R3 ;  /* 0x02886003000085a7 */ /* 0x000e64000800007f */
[----:B-1----:R-:W-:Y:S05]  /*15580*/  @!P0 BRA `(.L_x_9194) ;  /* 0xfffffffc00f08947 */ /* 0x002fea000383ffff */
[----:B------:R-:W-:Y:S05]  /*15590*/  BRA `(.L_x_9304) ;  /* 0xffffffb8001c7947 */ /* 0x000fea000383ffff */
.L_x_9195:
        /* <DEDUP_REMOVED lines=8> */
.L_x_9306:
[----:B------:R-:W-:Y:S05]  /*15620*/  BSYNC B0 ;  /* 0x0000000000007941 */ /* 0x000fea0003800000 */
.L_x_9305:
        /* <DEDUP_REMOVED lines=9> */
.L_x_9307:
        /* <DEDUP_REMOVED lines=12> */
.L_x_9308:
        /* <DEDUP_REMOVED lines=13> */
.L_x_9309:
[----:B------:R-:W-:Y:S02]  /*15850*/  IMAD.MOV.U32 R13, RZ, RZ, R23 ;  /* 0x000000ffff0d7224 */ /* 0x000fe400078e0017 */
[----:B------:R-:W-:Y:S02]  /*15860*/  IMAD.MOV.U32 R12, RZ, RZ, 0x2 ;  /* 0x00000002ff0c7424 */ /* 0x000fe400078e00ff */
[----:B------:R-:W-:-:S07]  /*15870*/  IMAD.MOV.U32 R10, RZ, RZ, R14 ;  /* 0x000000ffff0a7224 */ /* 0x000fce00078e000e */
[----:B------:R-:W-:Y:S05]  /*15880*/  WARPSYNC.COLLECTIVE R15, `(.L_x_9310) ;  /* 0x000000000f087348 */ /* 0x000fea0003c00000 */
[----:B------:R0:W1:Y:S02]  /*15890*/  SHFL.IDX P6, R14, R13, R12, R11 ;  /* 0x0000000c0d0e7389 */ /* 0x00006400000c000b */
[----:B01----:R-:W-:Y:S01]  /*158a0*/  ENDCOLLECTIVE ;  /* 0x000000000000791b */ /* 0x003fe20003800000 */
.L_x_9310:
        /* <DEDUP_REMOVED lines=14> */
.L_x_9311:
[----:B------:R-:W-:Y:S02]  /*15990*/  IMAD.MOV.U32 R13, RZ, RZ, R23 ;  /* 0x000000ffff0d7224 */ /* 0x000fe400078e0017 */
[----:B------:R-:W-:Y:S01]  /*159a0*/  IMAD.MOV.U32 R12, RZ, RZ, 0x3 ;  /* 0x00000003ff0c7424 */ /* 0x000fe200078e00ff */
[----:B------:R-:W-:-:S13]  /*159b0*/  IADD3 R2, P2, R14, R5, RZ ;  /* 0x000000050e027210 */ /* 0x000fda0007f5e0ff */
[----:B------:R-:W-:Y:S05]  /*159c0*/  WARPSYNC.COLLECTIVE R15, `(.L_x_9312) ;  /* 0x000000000f087348 */ /* 0x000fea0003c00000 */
[----:B------:R0:W1:Y:S02]  /*159d0*/  SHFL.IDX P6, R14, R13, R12, R11 ;  /* 0x0000000c0d0e7389 */ /* 0x00006400000c000b */
[----:B01----:R-:W-:Y:S01]  /*159e0*/  ENDCOLLECTIVE ;  /* 0x000000000000791b */ /* 0x003fe20003800000 */
.L_x_9312:
        /* <DEDUP_REMOVED lines=13> */
.L_x_9313:
[----:B------:R-:W-:Y:S02]  /*15ac0*/  IMAD.MOV.U32 R13, RZ, RZ, R23 ;  /* 0x000000ffff0d7224 */ /* 0x000fe400078e0017 */
[----:B------:R-:W-:Y:S01]  /*15ad0*/  IMAD.MOV.U32 R12, RZ, RZ, 0x4 ;  /* 0x00000004ff0c7424 */ /* 0x000fe200078e00ff */
[----:B------:R-:W-:-:S13]  /*15ae0*/  IADD3 R2, P2, R14, R5, RZ ;  /* 0x000000050e027210 */ /* 0x000fda0007f5e0ff */
[----:B------:R-:W-:Y:S05]  /*15af0*/  WARPSYNC.COLLECTIVE R15, `(.L_x_9314) ;  /* 0x000000000f087348 */ /* 0x000fea0003c00000 */
[----:B------:R0:W1:Y:S02]  /*15b00*/  SHFL.IDX P6, R14, R13, R12, R11 ;  /* 0x0000000c0d0e7389 */ /* 0x00006400000c000b */
[----:B01----:R-:W-:Y:S01]  /*15b10*/  ENDCOLLECTIVE ;  /* 0x000000000000791b */ /* 0x003fe20003800000 */
.L_x_9314:
        /* <DEDUP_REMOVED lines=13> */
.L_x_9315:
[----:B------:R-:W-:Y:S02]  /*15bf0*/  IMAD.MOV.U32 R13, RZ, RZ, R23 ;  /* 0x000000ffff0d7224 */ /* 0x000fe400078e0017 */
[----:B------:R-:W-:Y:S02]  /*15c00*/  IMAD.MOV.U32 R12, RZ, RZ, 0x5 ;  /* 0x00000005ff0c7424 */ /* 0x000fe400078e00ff */
[----:B------:R-:W-:-:S07]  /*15c10*/  IMAD.MOV.U32 R10, RZ, RZ, R14 ;  /* 0x000000ffff0a7224 */ /* 0x000fce00078e000e */
[----:B------:R-:W-:Y:S05]  /*15c20*/  WARPSYNC.COLLECTIVE R15, `(.L_x_9316) ;  /* 0x000000000f087348 */ /* 0x000fea0003c00000 */
[----:B------:R0:W1:Y:S02]  /*15c30*/  SHFL.IDX P6, R14, R13, R12, R11 ;  /* 0x0000000c0d0e7389 */ /* 0x00006400000c000b */
[----:B01----:R-:W-:Y:S01]  /*15c40*/  ENDCOLLECTIVE ;  /* 0x000000000000791b */ /* 0x003fe20003800000 */
.L_x_9316:
        /* <DEDUP_REMOVED lines=14> */
.L_x_9317:
[----:B------:R-:W-:Y:S02]  /*15d30*/  IMAD.MOV.U32 R13, RZ, RZ, R23 ;  /* 0x000000ffff0d7224 */ /* 0x000fe400078e0017 */
[----:B------:R-:W-:Y:S01]  /*15d40*/  IMAD.MOV.U32 R12, RZ, RZ, 0x6 ;  /* 0x00000006ff0c7424 */ /* 0x000fe200078e00ff */
[----:B------:R-:W-:-:S13]  /*15d50*/  IADD3 R2, P2, R14, R5, RZ ;  /* 0x000000050e027210 */ /* 0x000fda0007f5e0ff */
[----:B------:R-:W-:Y:S05]  /*15d60*/  WARPSYNC.COLLECTIVE R15, `(.L_x_9318) ;  /* 0x000000000f087348 */ /* 0x000fea0003c00000 */
[----:B------:R0:W1:Y:S02]  /*15d70*/  SHFL.IDX P6, R14, R13, R12, R11 ;  /* 0x0000000c0d0e7389 */ /* 0x00006400000c000b */
[----:B01----:R-:W-:Y:S01]  /*15d80*/  ENDCOLLECTIVE ;  /* 0x000000000000791b */ /* 0x003fe20003800000 */
.L_x_9318:
        /* <DEDUP_REMOVED lines=13> */
.L_x_9319:
[----:B------:R-:W-:Y:S02]  /*15e60*/  IMAD.MOV.U32 R13, RZ, RZ, R23 ;  /* 0x000000ffff0d7224 */ /* 0x000fe400078e0017 */
[----:B------:R-:W-:Y:S02]  /*15e70*/  IMAD.MOV.U32 R12, RZ, RZ, 0x7 ;  /* 0x00000007ff0c7424 */ /* 0x000fe400078e00ff */
[----:B------:R-:W-:-:S07]  /*15e80*/  IMAD.MOV.U32 R10, RZ, RZ, R14 ;  /* 0x000000ffff0a7224 */ /* 0x000fce00078e000e */
[----:B------:R-:W-:Y:S05]  /*15e90*/  WARPSYNC.COLLECTIVE R15, `(.L_x_9320) ;  /* 0x000000000f087348 */ /* 0x000fea0003c00000 */
[----:B------:R0:W1:Y:S02]  /*15ea0*/  SHFL.IDX P6, R14, R13, R12, R11 ;  /* 0x0000000c0d0e7389 */ /* 0x00006400000c000b */
[----:B01----:R-:W-:Y:S01]  /*15eb0*/  ENDCOLLECTIVE ;  /* 0x000000000000791b */ /* 0x003fe20003800000 */
.L_x_9320:
        /* <DEDUP_REMOVED lines=12> */
.L_x_9321:
[----:B------:R-:W-:Y:S05]  /*15f80*/  BRA `(.L_x_9322) ;  /* 0xffffffb000bc7947 */ /* 0x000fea000383ffff */
.L_x_9200:
        /* <DEDUP_REMOVED lines=8> */
.L_x_9324:
[----:B------:R-:W-:Y:S05]  /*16010*/  BSYNC B0 ;  /* 0x0000000000007941 */ /* 0x000fea0003800000 */
.L_x_9323:
        /* <DEDUP_REMOVED lines=9> */
.L_x_9325:
        /* <DEDUP_REMOVED lines=23> */
.L_x_9326:
[----:B------:R-:W-:Y:S01]  /*16220*/  IMAD.MOV.U32 R12, RZ, RZ, 0x2 ;  /* 0x00000002ff0c7424 */ /* 0x000fe200078e00ff */
[----:B------:R-:W-:-:S05]  /*16230*/  SEL R14, R14, RZ, P1 ;  /* 0x000000ff0e0e7207 */ /* 0x000fca0000800000 */
[----:B------:R-:W-:-:S04]  /*16240*/  IMAD.IADD R7, R13, 0x1, R14 ;  /* 0x000000010d077824 */ /* 0x000fc800078e020e */
[----:B------:R-:W-:-:S07]  /*16250*/  IMAD.MOV.U32 R13, RZ, RZ, R7 ;  /* 0x000000ffff0d7224 */ /* 0x000fce00078e0007 */
[----:B------:R-:W-:Y:S05]  /*16260*/  WARPSYNC.COLLECTIVE R15, `(.L_x_9327) ;  /* 0x000000000f087348 */ /* 0x000fea0003c00000 */
[----:B------:R0:W1:Y:S02]  /*16270*/  SHFL.UP P6, R14, R13, R12, R11 ;  /* 0x0400000c0d0e7389 */ /* 0x00006400000c000b */
[----:B01----:R-:W-:Y:S01]  /*16280*/  ENDCOLLECTIVE ;  /* 0x000000000000791b */ /* 0x003fe20003800000 */
.L_x_9327:
        /* <DEDUP_REMOVED lines=8> */
.L_x_9328:
[----:B------:R-:W-:Y:S01]  /*16310*/  IMAD.MOV.U32 R12, RZ, RZ, 0x8 ;  /* 0x00000008ff0c7424 */ /* 0x000fe200078e00ff */
[----:B------:R-:W-:-:S05]  /*16320*/  SEL R3, R14, RZ, P3 ;  /* 0x000000ff0e037207 */ /* 0x000fca0001800000 */
[----:B------:R-:W-:-:S04]  /*16330*/  IMAD.IADD R3, R2, 0x1, R3 ;  /* 0x0000000102037824 */ /* 0x000fc800078e0203 */
[----:B------:R-:W-:-:S07]  /*16340*/  IMAD.MOV.U32 R13, RZ, RZ, R3 ;  /* 0x000000ffff0d7224 */ /* 0x000fce00078e0003 */
[----:B------:R-:W-:Y:S05]  /*16350*/  WARPSYNC.COLLECTIVE R15, `(.L_x_9329) ;  /* 0x000000000f087348 */ /* 0x000fea0003c00000 */
[----:B------:R0:W1:Y:S02]  /*16360*/  SHFL.UP P6, R14, R13, R12, R11 ;  /* 0x0400000c0d0e7389 */ /* 0x00006400000c000b */
[----:B01----:R-:W-:Y:S01]  /*16370*/  ENDCOLLECTIVE ;  /* 0x000000000000791b */ /* 0x003fe20003800000 */
.L_x_9329:
[----:B------:R-:W-:Y:S01]  /*16380*/  IMAD.MOV.U32 R12, RZ, RZ, 0x10 ;  /* 0x00000010ff0c7424 */ /* 0x000fe200078e00ff */
[----:B------:R-:W-:-:S05]  /*16390*/  SEL R4, R14, RZ, P4 ;  /* 0x000000ff0e047207 */ /* 0x000fca0002000000 */
[----:B------:R-:W-:-:S04]  /*163a0*/  IMAD.IADD R4, R3, 0x1, R4 ;  /* 0x0000000103047824 */ /* 0x000fc800078e0204 */
[----:B------:R-:W-:-:S07]  /*163b0*/  IMAD.MOV.U32 R13, RZ, RZ, R4 ;  /* 0x000000ffff0d7224 */ /* 0x000fce00078e0004 */
[----:B------:R-:W-:Y:S05]  /*163c0*/  WARPSYNC.COLLECTIVE R15, `(.L_x_9330) ;  /* 0x000000000f087348 */ /* 0x000fea0003c00000 */
[----:B------:R0:W1:Y:S02]  /*163d0*/  SHFL.UP P6, R14, R13, R12, R11 ;  /* 0x0400000c0d0e7389 */ /* 0x00006400000c000b */
[----:B01----:R-:W-:Y:S01]  /*163e0*/  ENDCOLLECTIVE ;  /* 0x000000000000791b */ /* 0x003fe20003800000 */
.L_x_9330:
        /* <DEDUP_REMOVED lines=8> */
.L_x_9331:
[----:B------:R-:W-:Y:S05]  /*16470*/  BRA `(.L_x_9332) ;  /* 0xffffffb000cc7947 */ /* 0x000fea000383ffff */
.L_x_9203:
[----:B------:R-:W-:Y:S01]  /*16480*/  BSSY B0, `(.L_x_9333) ;  /* 0x0000007000007945 */ /* 0x000fe20003800000 */
[----:B------:R-:W-:Y:S02]  /*16490*/  IMAD.MOV.U32 R12, RZ, RZ, 0x1 ;  /* 0x00000001ff0c7424 */ /* 0x000fe400078e00ff */
[----:B------:R-:W-:Y:S02]  /*164a0*/  IMAD.MOV.U32 R11, RZ, RZ, RZ ;  /* 0x000000ffff0b7224 */ /* 0x000fe400078e00ff */
[----:B------:R-:W-:-:S07]  /*164b0*/  IMAD.MOV.U32 R15, RZ, RZ, -0x1 ;  /* 0xffffffffff0f7424 */ /* 0x000fce00078e00ff */
[----:B------:R-:W-:Y:S05]  /*164c0*/  WARPSYNC.COLLECTIVE R15, `(.L_x_9334) ;  /* 0x000000000f087348 */ /* 0x000fea0003c00000 */
[----:B------:R0:W1:Y:S02]  /*164d0*/  SHFL.UP P6, R14, R13, R12, R11 ;  /* 0x0400000c0d0e7389 */ /* 0x00006400000c000b */
[----:B01----:R-:W-:Y:S01]  /*164e0*/  ENDCOLLECTIVE ;  /* 0x000000000000791b */ /* 0x003fe20003800000 */
.L_x_9334:
[----:B------:R-:W-:Y:S05]  /*164f0*/  BSYNC B0 ;  /* 0x0000000000007941 */ /* 0x000fea0003800000 */
.L_x_9333:
        /* <DEDUP_REMOVED lines=8> */
.L_x_9335:
[----:B------:R-:W-:Y:S01]  /*16580*/  IMAD.MOV.U32 R12, RZ, RZ, 0x4 ;  /* 0x00000004ff0c7424 */ /* 0x000fe200078e00ff */
[----:B------:R-:W-:-:S05]  /*16590*/  SEL R2, R14, RZ, P2 ;  /* 0x000000ff0e027207 */ /* 0x000fca0001000000 */
[----:B------:R-:W-:-:S04]  /*165a0*/  IMAD.IADD R2, R13, 0x1, R2 ;  /* 0x000000010d027824 */ /* 0x000fc800078e0202 */
[----:B------:R-:W-:-:S07]  /*165b0*/  IMAD.MOV.U32 R13, RZ, RZ, R2 ;  /* 0x000000ffff0d7224 */ /* 0x000fce00078e0002 */
[----:B------:R-:W-:Y:S05]  /*165c0*/  WARPSYNC.COLLECTIVE R15, `(.L_x_9336) ;  /* 0x000000000f087348 */ /* 0x000fea0003c00000 */
[----:B------:R0:W1:Y:S02]  /*165d0*/  SHFL.UP P6, R14, R13, R12, R11 ;  /* 0x0400000c0d0e7389 */ /* 0x00006400000c000b */
[----:B01----:R-:W-:Y:S01]  /*165e0*/  ENDCOLLECTIVE ;  /* 0x000000000000791b */ /* 0x003fe20003800000 */
.L_x_9336:
[----:B------:R-:W-:Y:S01]  /*165f0*/  IMAD.MOV.U32 R12, RZ, RZ, 0x8 ;  /* 0x00000008ff0c7424 */ /* 0x000fe200078e00ff */
[----:B------:R-:W-:-:S05]  /*16600*/  SEL R3, R14, RZ, P3 ;  /* 0x000000ff0e037207 */ /* 0x000fca0001800000 */
[----:B------:R-:W-:-:S04]  /*16610*/  IMAD.IADD R3, R2, 0x1, R3 ;  /* 0x0000000102037824 */ /* 0x000fc800078e0203 */
[----:B------:R-:W-:-:S07]  /*16620*/  IMAD.MOV.U32 R13, RZ, RZ, R3 ;  /* 0x000000ffff0d7224 */ /* 0x000fce00078e0003 */
[----:B------:R-:W-:Y:S05]  /*16630*/  WARPSYNC.COLLECTIVE R15, `(.L_x_9337) ;  /* 0x000000000f087348 */ /* 0x000fea0003c00000 */
[----:B------:R0:W1:Y:S02]  /*16640*/  SHFL.UP P6, R14, R13, R12, R11 ;  /* 0x0400000c0d0e7389 */ /* 0x00006400000c000b */
[----:B01----:R-:W-:Y:S01]  /*16650*/  ENDCOLLECTIVE ;  /* 0x000000000000791b */ /* 0x003fe20003800000 */
.L_x_9337:
[----:B------:R-:W-:Y:S01]  /*16660*/  IMAD.MOV.U32 R12, RZ, RZ, 0x10 ;  /* 0x00000010ff0c7424 */ /* 0x000fe200078e00ff */
[----:B------:R-:W-:-:S05]  /*16670*/  SEL R4, R14, RZ, P4 ;  /* 0x000000ff0e047207 */ /* 0x000fca0002000000 */
[----:B------:R-:W-:-:S04]  /*16680*/  IMAD.IADD R4, R3, 0x1, R4 ;  /* 0x0000000103047824 */ /* 0x000fc800078e0204 */
[----:B------:R-:W-:-:S07]  /*16690*/  IMAD.MOV.U32 R13, RZ, RZ, R4 ;  /* 0x000000ffff0d7224 */ /* 0x000fce00078e0004 */
[----:B------:R-:W-:Y:S05]  /*166a0*/  WARPSYNC.COLLECTIVE R15, `(.L_x_9338) ;  /* 0x000000000f087348 */ /* 0x000fea0003c00000 */
[----:B------:R0:W1:Y:S02]  /*166b0*/  SHFL.UP P6, R14, R13, R12, R11 ;  /* 0x0400000c0d0e7389 */ /* 0x00006400000c000b */
[----:B01----:R-:W-:Y:S01]  /*166c0*/  ENDCOLLECTIVE ;  /* 0x000000000000791b */ /* 0x003fe20003800000 */
.L_x_9338:
        /* <DEDUP_REMOVED lines=8> */
.L_x_9339:
[----:B------:R-:W-:Y:S05]  /*16750*/  BRA `(.L_x_9340) ;  /* 0xffffffb000b87947 */ /* 0x000fea000383ffff */
.L_x_9205:
[----:B------:R-:W-:Y:S01]  /*16760*/  BSSY B0, `(.L_x_9341) ;  /* 0x0000006000007945 */ /* 0x000fe20003800000 */
[----:B------:R-:W-:Y:S01]  /*16770*/  PLOP3.LUT P6, PT, P6, PT, PT, 0x8, 0x0 ;  /* 0x000000000000781c */ /* 0x000fe200037ce170 */
[----:B------:R-:W-:-:S12]  /*16780*/  IMAD.MOV.U32 R15, RZ, RZ, -0x1 ;  /* 0xffffffffff0f7424 */ /* 0x000fd800078e00ff */
[----:B0-----:R-:W-:Y:S05]  /*16790*/  WARPSYNC.COLLECTIVE R15, `(.L_x_9342) ;  /* 0x000000000f087348 */ /* 0x001fea0003c00000 */
[----:B------:R-:W-:Y:S01]  /*167a0*/  VOTE.ANY R14, PT, P6 ;  /* 0x00000000000e7806 */ /* 0x000fe200030e0100 */
[----:B0-----:R-:W-:Y:S06]  /*167b0*/  ENDCOLLECTIVE ;  /* 0x000000000000791b */ /* 0x001fec0003800000 */
.L_x_9342:
[----:B------:R-:W-:Y:S05]  /*167c0*/  BSYNC B0 ;  /* 0x0000000000007941 */ /* 0x000fea0003800000 */
.L_x_9341:
        /* <DEDUP_REMOVED lines=8> */
.L_x_9343:
[----:B------:R-:W-:Y:S02]  /*16850*/  IMAD.IADD R19, R12, 0x1, R19 ;  /* 0x000000010c137824 */ /* 0x000fe400078e0213 */
[----:B------:R-:W-:Y:S02]  /*16860*/  IMAD.MOV.U32 R13, RZ, RZ, R8 ;  /* 0x000000ffff0d7224 */ /* 0x000fe400078e0008 */
[----:B------:R-:W-:-:S07]  /*16870*/  IMAD.MOV.U32 R17, RZ, RZ, R14 ;  /* 0x000000ffff117224 */ /* 0x000fce00078e000e */
[----:B------:R-:W-:Y:S05]  /*16880*/  WARPSYNC.COLLECTIVE R15, `(.L_x_9344) ;  /* 0x000000000f087348 */ /* 0x000fea0003c00000 */
[----:B------:R0:W1:Y:S02]  /*16890*/  SHFL.IDX P6, R14, R13, R12, R11 ;  /* 0x0000000c0d0e7389 */ /* 0x00006400000c000b */
[----:B01----:R-:W-:Y:S01]  /*168a0*/  ENDCOLLECTIVE ;  /* 0x000000000000791b */ /* 0x003fe20003800000 */
.L_x_9344:
[----:B------:R-:W-:Y:S01]  /*168b0*/  IMAD.MOV.U32 R8, RZ, RZ, R14 ;  /* 0x000000ffff087224 */ /* 0x000fe200078e000e */
[----:B------:R-:W-:Y:S06]  /*168c0*/  BRA `(.L_x_9345) ;  /* 0xffffffb0009c7947 */ /* 0x000fec000383ffff */
.L_x_9207:
[----:B------:R-:W-:Y:S01]  /*168d0*/  BSSY B0, `(.L_x_9346) ;  /* 0x0000007000007945 */ /* 0x000fe20003800000 */
[----:B------:R-:W-:Y:S02]  /*168e0*/  IMAD.MOV.U32 R13, RZ, RZ, R2 ;  /* 0x000000ffff0d7224 */ /* 0x000fe400078e0002 */
[----:B------:R-:W-:Y:S02]  /*168f0*/  IMAD.MOV.U32 R11, RZ, RZ, 0x1f ;  /* 0x0000001fff0b7424 */ /* 0x000fe400078e00ff */
[----:B------:R-:W-:-:S07]  /*16900*/  IMAD.MOV.U32 R15, RZ, RZ, -0x1 ;  /* 0xffffffffff0f7424 */ /* 0x000fce00078e00ff */
[----:B0-23--:R-:W-:Y:S05]  /*16910*/  WARPSYNC.COLLECTIVE R15, `(.L_x_9347) ;  /* 0x000000000f087348 */ /* 0x00dfea0003c00000 */
[----:B------:R1:W4:Y:S02]  /*16920*/  SHFL.IDX P6, R14, R13, R12, R11 ;  /* 0x0000000c0d0e7389 */ /* 0x00032400000c000b */
[----:B01234-:R-:W-:Y:S01]  /*16930*/  ENDCOLLECTIVE ;  /* 0x000000000000791b */ /* 0x01ffe20003800000 */
.L_x_9347:
[----:B------:R-:W-:Y:S05]  /*16940*/  BSYNC B0 ;  /* 0x0000000000007941 */ /* 0x000fea0003800000 */
.L_x_9346:
[----:B------:R-:W-:Y:S01]  /*16950*/  IMAD.MOV.U32 R7, RZ, RZ, R14 ;  /* 0x000000ffff077224 */ /* 0x000fe200078e000e */
[----:B------:R-:W-:Y:S06]  /*16960*/  BRA `(.L_x_9206) ;  /* 0xffffffb0008c7947 */ /* 0x000fec000383ffff */
.L_x_9213:
[----:B0-----:R0:W1:Y:S02]  /*16970*/  SYNCS.PHASECHK.TRANS64.TRYWAIT P0, [R4+URZ+0x28820], R0 ;  /* 0x02882000040075a7 */ /* 0x001064000800017f */
[----:B-1----:R-:W-:Y:S05]  /*16980*/  @!P0 NANOSLEEP.SYNCS 0x989680 ;  /* 0x009896800000895d */ /* 0x002fea0003900000 */
[----:B------:R-:W1:Y:S02]  /*16990*/  @!P0 SYNCS.PHASECHK.TRANS64 P0, [R4+URZ+0x28820], R0 ;  /* 0x02882000040085a7 */ /* 0x000e64000800007f */
[----:B-1----:R-:W-:Y:S05]  /*169a0*/  @!P0 BRA `(.L_x_9213) ;  /* 0xfffffffc00f08947 */ /* 0x002fea000383ffff */
[----:B------:R-:W-:Y:S05]  /*169b0*/  BRA `(.L_x_9348) ;  /* 0xffffffb800e47947 */ /* 0x000fea000383ffff */
.L_x_9214:
        /* <DEDUP_REMOVED lines=11> */
.L_x_9350:
[----:B------:R-:W-:Y:S05]  /*16a70*/  BSYNC B0 ;  /* 0x0000000000007941 */ /* 0x000fea0003800000 */
.L_x_9349:
[----:B------:R-:W-:Y:S05]  /*16a80*/  BRA `(.L_x_9351) ;  /* 0xffffffb800cc7947 */ /* 0x000fea000383ffff */
.L_x_9217:
[----:B------:R-:W-:Y:S01]  /*16a90*/  BSSY B1, `(.L_x_9352) ;  /* 0x0000006000017945 */ /* 0x000fe20003800000 */
[----:B------:R-:W-:-:S07]  /*16aa0*/  IMAD.MOV.U32 R15, RZ, RZ, -0x1 ;  /* 0xffffffffff0f7424 */ /* 0x000fce00078e00ff */
[----:B0-2---:R-:W-:Y:S05]  /*16ab0*/  WARPSYNC.COLLECTIVE R15, `(.L_x_9353) ;  /* 0x000000000f0c7348 */ /* 0x005fea0003c00000 */
[----:B------:R-:W-:Y:S02]  /*16ac0*/  ELECT P6, UR62, PT ;  /* 0x00000000003e782f */ /* 0x000fe400038c0000 */
[----:B------:R-:W-:Y:S01]  /*16ad0*/  MOV R14, UR62 ;  /* 0x0000003e000e7c02 */ /* 0x000fe20008000f00 */
[----:B0-2---:R-:W-:Y:S10]  /*16ae0*/  ENDCOLLECTIVE ;  /* 0x000000000000791b */ /* 0x005ff40003800000 */
.L_x_9353:
[----:B------:R-:W-:Y:S05]  /*16af0*/  BSYNC B1 ;  /* 0x0000000000017941 */ /* 0x000fea0003800000 */
.L_x_9352:
[----:B------:R-:W-:Y:S05]  /*16b00*/  BRA `(.L_x_9354) ;  /* 0xffffffb800c47947 */ /* 0x000fea000383ffff */
.L_x_9219:
[----:B0-----:R0:W1:Y:S02]  /*16b10*/  SYNCS.PHASECHK.TRANS64.TRYWAIT P1, [R5+URZ+0x28840], R0 ;  /* 0x02884000050075a7 */ /* 0x001064000802017f */
[----:B-1----:R-:W-:Y:S05]  /*16b20*/  @!P1 NANOSLEEP.SYNCS 0x989680 ;  /* 0x009896800000995d */ /* 0x002fea0003900000 */
[----:B------:R-:W1:Y:S02]  /*16b30*/  @!P1 SYNCS.PHASECHK.TRANS64 P1, [R5+URZ+0x28840], R0 ;  /* 0x02884000050095a7 */ /* 0x000e64000802007f */
[----:B-1----:R-:W-:Y:S05]  /*16b40*/  @!P1 BRA `(.L_x_9219) ;  /* 0xfffffffc00f09947 */ /* 0x002fea000383ffff */
[----:B------:R-:W-:Y:S05]  /*16b50*/  BRA `(.L_x_9355) ;  /* 0xffffffb800e47947 */ /* 0x000fea000383ffff */
.L_x_9221:
[----:B-1----:R1:W3:Y:S02]  /*16b60*/  SYNCS.PHASECHK.TRANS64.TRYWAIT P1, [R25+URZ+0x28840], R2 ;  /* 0x02884002190075a7 */ /* 0x0022e4000802017f */
[----:B---3--:R-:W-:Y:S05]  /*16b70*/  @!P1 NANOSLEEP.SYNCS 0x989680 ;  /* 0x009896800000995d */ /* 0x008fea0003900000 */
[----:B------:R-:W3:Y:S02]  /*16b80*/  @!P1 SYNCS.PHASECHK.TRANS64 P1, [R25+URZ+0x28840], R2 ;  /* 0x02884002190095a7 */ /* 0x000ee4000802007f */
[----:B---3--:R-:W-:Y:S05]  /*16b90*/  @!P1 BRA `(.L_x_9221) ;  /* 0xfffffffc00f09947 */ /* 0x008fea000383ffff */
[----:B------:R-:W-:Y:S05]  /*16ba0*/  BRA `(.L_x_9356) ;  /* 0xffffffb800f07947 */ /* 0x000fea000383ffff */
.L_x_9223:
[----:B---3--:R3:W4:Y:S02]  /*16bb0*/  SYNCS.PHASECHK.TRANS64.TRYWAIT P1, [R5+URZ+0x28860], R0 ;  /* 0x02886000050075a7 */ /* 0x008724000802017f */
[----:B----4-:R-:W-:Y:S05]  /*16bc0*/  @!P1 NANOSLEEP.SYNCS 0x989680 ;  /* 0x009896800000995d */ /* 0x010fea0003900000 */
[----:B------:R-:W4:Y:S02]  /*16bd0*/  @!P1 SYNCS.PHASECHK.TRANS64 P1, [R5+URZ+0x28860], R0 ;  /* 0x02886000050095a7 */ /* 0x000f24000802007f */
[----:B----4-:R-:W-:Y:S05]  /*16be0*/  @!P1 BRA `(.L_x_9223) ;  /* 0xfffffffc00f09947 */ /* 0x010fea000383ffff */
[----:B------:R-:W-:Y:S05]  /*16bf0*/  BRA `(.L_x_9357) ;  /* 0xffffffb800ec7947 */ /* 0x000fea000383ffff */
.L_x_9358:
        /* <DEDUP_REMOVED lines=16> */
.L_x_15981:


//--------------------- .text._ZN7cutlass13device_kernelIN5flash11enable_sm90INS1_16FlashAttnFwdSm90INS1_25CollectiveMainloopFwdSm90ILi2EN4cute5tupleIJNS5_1CILi1EEES8_S8_EEENS6_IJNS7_ILi128EEESA_SA_EEELi128ENS_10bfloat16_tEfNS_4arch4Sm90ELb1ELb0ELb0ELb1ELb1ELb1ELb0ELb1ELb1ELb1ELb1ELb0EEENS1_21CollectiveEpilogueFwdISB_S9_SC_SE_Li256ELb1ELb1ELb1ELb0EEENS1_36VarlenDynamicPersistentTileSchedulerILi128ELi128ELi256ELi128ELb1ELb1ELb1ELb1ELb1ELb1EEEEEEEEEvNT_6ParamsE --------------------------
	.section	.text._ZN7cutlass13device_kernelIN5flash11enable_sm90INS1_16FlashAttnFwdSm90INS1_25CollectiveMainloopFwdSm90ILi2EN4cute5tupleIJNS5_1CILi1EEES8_S8_EEENS6_IJNS7_ILi128EEESA_SA_EEELi128ENS_10bfloat16_tEfNS_4arch4Sm90ELb1ELb0ELb0ELb1ELb1ELb1ELb0ELb1ELb1ELb1ELb1ELb0EEENS1_21CollectiveEpilogueFwdISB_S9_SC_SE_Li256ELb1ELb1ELb1ELb0EEENS1_36VarlenDynamicPersistentTileSchedulerILi128ELi128ELi256ELi128ELb1ELb1ELb1ELb1ELb1ELb1EEEEEEEEEvNT_6ParamsE,"ax",@progbits
	.align	128
.text._ZN7cutlass13device_kernelIN5flash11enable_sm90INS1_16FlashAttnFwdSm90INS1_25CollectiveMainloopFwdSm90ILi2EN4cute5tupleIJNS5_1CILi1EEES8_S8_EEENS6_IJNS7_ILi128EEESA_SA_EEELi128ENS_10bfloat16_tEfNS_4arch4Sm90ELb1ELb0ELb0ELb1ELb1ELb1ELb0ELb1ELb1ELb1ELb1ELb0EEENS1_21CollectiveEpilogueFwdISB_S9_SC_SE_Li256ELb1ELb1ELb1ELb0EEENS1_36VarlenDynamicPersistentTileSchedulerILi128ELi128ELi256ELi128ELb1ELb1ELb1ELb1ELb1ELb1EEEEEEEEEvNT_6ParamsE:
        .type           _ZN7cutlass13device_kernelIN5flash11enable_sm90INS1_16FlashAttnFwdSm90INS1_25CollectiveMainloopFwdSm90ILi2EN4cute5tupleIJNS5_1CILi1EEES8_S8_EEENS6_IJNS7_ILi128EEESA_SA_EEELi128ENS_10bfloat16_tEfNS_4arch4Sm90ELb1ELb0ELb0ELb1ELb1ELb1ELb0ELb1ELb1ELb1ELb1ELb0EEENS1_21CollectiveEpilogueFwdISB_S9_SC_SE_Li256ELb1ELb1ELb1ELb0EEENS1_36VarlenDynamicPersistentTileSchedulerILi128ELi128ELi256ELi128ELb1ELb1ELb1ELb1ELb1ELb1EEEEEEEEEvNT_6ParamsE,@function
        .size           _ZN7cutlass13device_kernelIN5flash11enable_sm90INS1_16FlashAttnFwdSm90INS1_25CollectiveMainloopFwdSm90ILi2EN4cute5tupleIJNS5_1CILi1EEES8_S8_EEENS6_IJNS7_ILi128EEESA_SA_EEELi128ENS_10bfloat16_tEfNS_4arch4Sm90ELb1ELb0ELb0ELb1ELb1ELb1ELb0ELb1ELb1ELb1ELb1ELb0EEENS1_21CollectiveEpilogueFwdISB_S9_SC_SE_Li256ELb1ELb1ELb1ELb0EEENS1_36VarlenDynamicPersistentTileSchedulerILi128ELi128ELi256ELi128ELb1ELb1ELb1ELb1ELb1ELb1EEEEEEEEEvNT_6ParamsE,(.L_x_15982 - _ZN7cutlass13device_kernelIN5flash11enable_sm90INS1_16FlashAttnFwdSm90INS1_25CollectiveMainloopFwdSm90ILi2EN4cute5tupleIJNS5_1CILi1EEES8_S8_EEENS6_IJNS7_ILi128EEESA_SA_EEELi128ENS_10bfloat16_tEfNS_4arch4Sm90ELb1ELb0ELb0ELb1ELb1ELb1ELb0ELb1ELb1ELb1ELb1ELb0EEENS1_21CollectiveEpilogueFwdISB_S9_SC_SE_Li256ELb1ELb1ELb1ELb0EEENS1_36VarlenDynamicPersistentTileSchedulerILi128ELi128ELi256ELi128ELb1ELb1ELb1ELb1ELb1ELb1EEEEEEEEEvNT_6ParamsE)
        .other          _ZN7cutlass13device_kernelIN5flash11enable_sm90INS1_16FlashAttnFwdSm90INS1_25CollectiveMainloopFwdSm90ILi2EN4cute5tupleIJNS5_1CILi1EEES8_S8_EEENS6_IJNS7_ILi128EEESA_SA_EEELi128ENS_10bfloat16_tEfNS_4arch4Sm90ELb1ELb0ELb0ELb1ELb1ELb1ELb0ELb1ELb1ELb1ELb1ELb0EEENS1_21CollectiveEpilogueFwdISB_S9_SC_SE_Li256ELb1ELb1ELb1ELb0EEENS1_36VarlenDynamicPersistentTileSchedulerILi128ELi128ELi256ELi128ELb1ELb1ELb1ELb1ELb1ELb1EEEEEEEEEvNT_6ParamsE,@"STO_CUDA_ENTRY STV_DEFAULT"
_ZN7cutlass13device_kernelIN5flash11enable_sm90INS1_16FlashAttnFwdSm90INS1_25CollectiveMainloopFwdSm90ILi2EN4cute5tupleIJNS5_1CILi1EEES8_S8_EEENS6_IJNS7_ILi128EEESA_SA_EEELi128ENS_10bfloat16_tEfNS_4arch4Sm90ELb1ELb0ELb0ELb1ELb1ELb1ELb0ELb1ELb1ELb1ELb1ELb0EEENS1_21CollectiveEpilogueFwdISB_S9_SC_SE_Li256ELb1ELb1ELb1ELb0EEENS1_36VarlenDynamicPersistentTileSchedulerILi128ELi128ELi256ELi128ELb1ELb1ELb1ELb1ELb1ELb1EEEEEEEEEvNT_6ParamsE:
        /* <DEDUP_REMOVED lines=18> */
.L_x_9360:
[----:B------:R-:W-:Y:S05]  /*0120*/  BSYNC B0 ;  /* 0x0000000000007941 */ /* 0x000fea0003800000 */
.L_x_9359:
        /* <DEDUP_REMOVED lines=41> */
.L_x_9361:
        /* <DEDUP_REMOVED lines=22> */
.L_x_9362:
        /* <DEDUP_REMOVED lines=18> */
.L_x_9363:
        /* <DEDUP_REMOVED lines=22> */
.L_x_9364:
        /* <DEDUP_REMOVED lines=22> */
.L_x_9365:
        /* <DEDUP_REMOVED lines=8> */
.L_x_9368:
        /* <DEDUP_REMOVED lines=19> */
[----:B------:R-:W-:Y:S01]  /*0ab0*/  R2UR UR40, R18 ;  /* 0x00000000122872ca */ /* 0x000fe200000e0000 */
[----:B------:R-:W-:Y:S01]  /*0ac0*/  IMAD.MOV.U32 R19, RZ, RZ, RZ ;  /* 0x000000ffff137224 */ /* 0x000fe200078e00ff */
[----:B------:R-:W-:Y:S01]  /*0ad0*/  ULOP3.LUT UR41, UR36, 0x1, URZ, 0xfc, !UPT ;  /* 0x0000000124297892 */ /* 0x000fe2000f8efc3f */
[----:B------:R-:W-:Y:S01]  /*0ae0*/  IMAD.MOV.U32 R190, RZ, RZ, RZ ;  /* 0x000000ffffbe7224 */ /* 0x000fe200078e00ff */
[----:B------:R-:W-:Y:S01]  /*0af0*/  SHF.R.S32.HI R0, RZ, 0x1f, R12 ;  /* 0x0000001fff007819 */ /* 0x000fe2000001140c */
[----:B------:R-:W-:Y:S01]  /*0b00*/  IMAD.MOV.U32 R189, RZ, RZ, RZ ;  /* 0x000000ffffbd7224 */ /* 0x000fe200078e00ff */
[----:B------:R-:W-:Y:S01]  /*0b10*/  UMOV UR39, URZ ;  /* 0x0000003f00277c82 */ /* 0x000fe20008000000 */
[----:B------:R-:W-:Y:S01]  /*0b20*/  IMAD.MOV.U32 R186, RZ, RZ, RZ ;  /* 0x000000ffffba7224 */ /* 0x000fe200078e00ff */
[CC--:B------:R-:W-:Y:S02]  /*0b30*/  LEA.HI R2, R0.reuse, R12.reuse, RZ, 0x7 ;  /* 0x0000000c00027211 */ /* 0x0c0fe400078f38ff */
[----:B------:R-:W-:-:S02]  /*0b40*/  LEA.HI R4, R0, R12, RZ, 0x5 ;  /* 0x0000000c00047211 */ /* 0x000fc400078f28ff */
[----:B------:R-:W-:Y:S01]  /*0b50*/  LOP3.LUT R220, R2, 0xffffff80, RZ, 0xc0, !PT ;  /* 0xffffff8002dc7812 */ /* 0x000fe200078ec0ff */
[----:B------:R-:W-:Y:S01]  /*0b60*/  UIADD3 UR40, UR40, 0x10400, URZ ;  /* 0x0001040028287890 */ /* 0x000fe2000fffe03f */
[-C--:B------:R-:W-:Y:S01]  /*0b70*/  LEA.HI R3, R0, R12.reuse, RZ, 0x4 ;  /* 0x0000000c00037211 */ /* 0x080fe200078f20ff */
[----:B------:R-:W-:Y:S01]  /*0b80*/  IMAD.SHL.U32 R5, R4, 0x20, RZ ;  /* 0x0000002004057824 */ /* 0x000fe200078e00ff */
[----:B------:R-:W-:Y:S01]  /*0b90*/  LEA.HI R11, R0, R12, RZ, 0x2 ;  /* 0x0000000c000b7211 */ /* 0x000fe200078f10ff */
[C---:B------:R-:W-:Y:S01]  /*0ba0*/  IMAD.IADD R220, R12.reuse, 0x1, -R220 ;  /* 0x000000010cdc7824 */ /* 0x040fe200078e0adc */
[----:B------:R-:W-:Y:S02]  /*0bb0*/  LOP3.LUT R4, R3, 0x3fffff0, RZ, 0xc0, !PT ;  /* 0x03fffff003047812 */ /* 0x000fe400078ec0ff */
[----:B------:R-:W-:Y:S02]  /*0bc0*/  LOP3.LUT R5, R5, 0xfffffc00, RZ, 0xc0, !PT ;  /* 0xfffffc0005057812 */ /* 0x000fe400078ec0ff */
[----:B------:R-:W-:Y:S01]  /*0bd0*/  SHF.R.S32.HI R7, RZ, 0x1f, R220 ;  /* 0x0000001fff077819 */ /* 0x000fe200000114dc */
[----:B------:R-:W-:Y:S01]  /*0be0*/  IMAD.IADD R4, R12, 0x1, -R4 ;  /* 0x000000010c047824 */ /* 0x000fe200078e0a04 */
[----:B------:R-:W-:-:S02]  /*0bf0*/  LOP3.LUT R11, R11, 0xfffffffc, RZ, 0xc0, !PT ;  /* 0xfffffffc0b0b7812 */ /* 0x000fc400078ec0ff */
[CC--:B------:R-:W-:Y:S02]  /*0c00*/  LEA.HI R8, R7.reuse, R220.reuse, RZ, 0x2 ;  /* 0x000000dc07087211 */ /* 0x0c0fe400078f10ff */
[----:B------:R-:W-:Y:S01]  /*0c10*/  SHF.R.S32.HI R16, RZ, 0x7, R2 ;  /* 0x00000007ff107819 */ /* 0x000fe20000011402 */
[----:B------:R-:W-:Y:S01]  /*0c20*/  IMAD.IADD R11, R12, 0x1, -R11 ;  /* 0x000000010c0b7824 */ /* 0x000fe200078e0a0b */
[--C-:B------:R-:W-:Y:S02]  /*0c30*/  SHF.R.S32.HI R9, RZ, 0x2, R8.reuse ;  /* 0x00000002ff097819 */ /* 0x100fe40000011408 */
[----:B------:R-:W-:Y:S02]  /*0c40*/  SHF.R.S32.HI R6, RZ, 0x1f, R8 ;  /* 0x0000001fff067819 */ /* 0x000fe40000011408 */
[----:B------:R-:W-:Y:S02]  /*0c50*/  LEA.HI R7, R7, R220, RZ, 0x5 ;  /* 0x000000dc07077211 */ /* 0x000fe400078f28ff */
[----:B------:R-:W-:-:S02]  /*0c60*/  LEA.HI R6, R6, R9, RZ, 0x3 ;  /* 0x0000000906067211 */ /* 0x000fc400078f18ff */
[----:B------:R-:W-:Y:S02]  /*0c70*/  LEA.HI R2, R2, R16, RZ, 0x1 ;  /* 0x0000001002027211 */ /* 0x000fe400078f08ff */
[----:B------:R-:W-:Y:S01]  /*0c80*/  LOP3.LUT R10, R6, 0xfffffff8, RZ, 0xc0, !PT ;  /* 0xfffffff8060a7812 */ /* 0x000fe200078ec0ff */
[----:B------:R-:W-:Y:S01]  /*0c90*/  IMAD R6, R4, 0x40, R5 ;  /* 0x0000004004067824 */ /* 0x000fe200078e0205 */
[----:B------:R-:W-:Y:S02]  /*0ca0*/  SHF.R.S32.HI R4, RZ, 0x4, R3 ;  /* 0x00000004ff047819 */ /* 0x000fe40000011403 */
[----:B------:R-:W-:Y:S01]  /*0cb0*/  SHF.R.S32.HI R7, RZ, 0x5, R7 ;  /* 0x00000005ff077819 */ /* 0x000fe20000011407 */
[----:B------:R-:W-:Y:S01]  /*0cc0*/  IMAD.IADD R10, R9, 0x1, -R10 ;  /* 0x00000001090a7824 */ /* 0x000fe200078e0a0a */
[----:B------:R-:W-:Y:S02]  /*0cd0*/  LEA.HI R3, R3, R4, RZ, 0x1 ;  /* 0x0000000403037211 */ /* 0x000fe400078f08ff */
[----:B------:R-:W-:Y:S01]  /*0ce0*/  LOP3.LUT R2, R2, 0x3fffffe, RZ, 0xc0, !PT ;  /* 0x03fffffe02027812 */ /* 0x000fe200078ec0ff */
[----:B------:R-:W-:Y:S01]  /*0cf0*/  IMAD R7, R7, 0x10, R10 ;  /* 0x0000001007077824 */ /* 0x000fe200078e020a */
[----:B------:R-:W-:-:S02]  /*0d00*/  LOP3.LUT R3, R3, 0x1ffffffe, RZ, 0xc0, !PT ;  /* 0x1ffffffe03037812 */ /* 0x000fc400078ec0ff */
[-C--:B------:R-:W-:Y:S01]  /*0d10*/  LEA.HI R187, R0, R12.reuse, RZ, 0x3 ;  /* 0x0000000c00bb7211 */ /* 0x080fe200078f18ff */
[----:B------:R-:W-:Y:S01]  /*0d20*/  IMAD.IADD R2, R16, 0x1, -R2 ;  /* 0x0000000110027824 */ /* 0x000fe200078e0a02 */
[----:B------:R-:W-:Y:S01]  /*0d30*/  LEA.HI R5, R11, R11, RZ, 0x1 ;  /* 0x0000000b0b057211 */ /* 0x000fe200078f08ff */
[----:B------:R-:W-:Y:S01]  /*0d40*/  IMAD.IADD R3, R4, 0x1, -R3 ;  /* 0x0000000104037824 */ /* 0x000fe200078e0a03 */
[----:B------:R-:W-:Y:S01]  /*0d50*/  LOP3.LUT R207, R187, 0xfffffff8, RZ, 0xc0, !PT ;  /* 0xfffffff8bbcf7812 */ /* 0x000fe200078ec0ff */
[----:B------:R-:W-:Y:S01]  /*0d60*/  IMAD R20, R2, 0x40, R7 ;  /* 0x0000004002147824 */ /* 0x000fe200078e0207 */
[----:B------:R-:W-:Y:S01]  /*0d70*/  LOP3.LUT R4, R5, 0x1ffffffe, RZ, 0xc0, !PT ;  /* 0x1ffffffe05047812 */ /* 0x000fe200078ec0ff */
[----:B------:R-:W-:Y:S01]  /*0d80*/  IMAD R3, R3, 0x8, R6 ;  /* 0x0000000803037824 */ /* 0x000fe200078e0206 */
[----:B------:R-:W-:Y:S01]  /*0d90*/  LEA.HI R0, R0, R12, RZ, 0x6 ;  /* 0x0000000c00007211 */ /* 0x000fe200078f30ff */
[----:B------:R-:W-:Y:S01]  /*0da0*/  IMAD.IADD R207, R12, 0x1, -R207 ;  /* 0x000000010ccf7824 */ /* 0x000fe200078e0acf */
[----:B------:R-:W-:Y:S01]  /*0db0*/  SHF.R.S32.HI R187, RZ, 0x3, R187 ;  /* 0x00000003ffbb7819 */ /* 0x000fe200000114bb */
[----:B------:R-:W-:Y:S01]  /*0dc0*/  IMAD.IADD R4, R11, 0x1, -R4 ;  /* 0x000000010b047824 */ /* 0x000fe200078e0a04 */
[----:B------:R0:W-:Y:S01]  /*0dd0*/  STL [R1+0x18], R3 ;  /* 0x0000180301007387 */ /* 0x0001e20000100800 */
[----:B------:R-:W-:-:S02]  /*0de0*/  IMAD.SHL.U32 R0, R0, 0x8, RZ ;  /* 0x0000000800007824 */ /* 0x000fc400078e00ff */
[C---:B------:R-:W-:Y:S01]  /*0df0*/  IMAD.SHL.U32 R2, R187.reuse, 0x40, RZ ;  /* 0x00000040bb027824 */ /* 0x040fe200078e00ff */
[----:B------:R1:W-:Y:S01]  /*0e00*/  STL [R1+0x14], R20 ;  /* 0x0000141401007387 */ /* 0x0003e20000100800 */
[C---:B------:R-:W-:Y:S01]  /*0e10*/  VIADD R12, R187.reuse, 0x20 ;  /* 0x00000020bb0c7836 */ /* 0x040fe20000000000 */
[----:B------:R-:W-:Y:S01]  /*0e20*/  LOP3.LUT R205, R0, 0xfffffe00, RZ, 0xc0, !PT ;  /* 0xfffffe0000cd7812 */ /* 0x000fe200078ec0ff */
[C---:B------:R-:W-:Y:S02]  /*0e30*/  VIADD R11, R187.reuse, 0x60 ;  /* 0x00000060bb0b7836 */ /* 0x040fe40000000000 */
[----:B------:R-:W-:Y:S01]  /*0e40*/  VIADD R9, R187, 0x40 ;  /* 0x00000040bb097836 */ /* 0x000fe20000000000 */
[----:B0-----:R-:W-:Y:S01]  /*0e50*/  LOP3.LUT R3, R2, 0x1c0, RZ, 0xc0, !PT ;  /* 0x000001c002037812 */ /* 0x001fe200078ec0ff */
[----:B------:R-:W-:Y:S01]  /*0e60*/  IMAD.SHL.U32 R16, R207, 0x8, RZ ;  /* 0x00000008cf107824 */ /* 0x000fe200078e00ff */
[----:B------:R-:W-:Y:S01]  /*0e70*/  SHF.R.S32.HI R0, RZ, 0x1f, R12 ;  /* 0x0000001fff007819 */ /* 0x000fe2000001140c */
[----:B------:R-:W-:Y:S01]  /*0e80*/  IMAD.SHL.U32 R198, R12, 0x40, RZ ;  /* 0x000000400cc67824 */ /* 0x000fe200078e00ff */
[----:B------:R-:W-:Y:S01]  /*0e90*/  SHF.R.S32.HI R10, RZ, 0x1f, R11 ;  /* 0x0000001fff0a7819 */ /* 0x000fe2000001140b */
[----:B------:R-:W-:Y:S01]  /*0ea0*/  IMAD.SHL.U32 R197, R9, 0x40, RZ ;  /* 0x0000004009c57824 */ /* 0x000fe200078e00ff */
[----:B------:R-:W-:Y:S01]  /*0eb0*/  SHF.R.S32.HI R2, RZ, 0x1f, R9 ;  /* 0x0000001fff027819 */ /* 0x000fe20000011409 */
[----:B------:R-:W-:Y:S01]  /*0ec0*/  IMAD.SHL.U32 R196, R11, 0x40, RZ ;  /* 0x000000400bc47824 */ /* 0x000fe200078e00ff */
[----:B------:R-:W-:Y:S01]  /*0ed0*/  SHF.R.U32.HI R204, RZ, 0x3, R3 ;  /* 0x00000003ffcc7819 */ /* 0x000fe20000011603 */
[----:B------:R-:W-:Y:S01]  /*0ee0*/  IMAD.MOV.U32 R5, RZ, RZ, R13 ;  /* 0x000000ffff057224 */ /* 0x000fe200078e000d */
[----:B------:R-:W-:Y:S01]  /*0ef0*/  LOP3.LUT R200, R3, 0x38, R16, 0xf8, !PT ;  /* 0x0000003803c87812 */ /* 0x000fe200078ef810 */
[----:B------:R-:W-:Y:S01]  /*0f00*/  IMAD.MOV.U32 R6, RZ, RZ, R14 ;  /* 0x000000ffff067224 */ /* 0x000fe200078e000e */
[----:B------:R-:W-:Y:S01]  /*0f10*/  LEA.HI R0, R0, R12, RZ, 0x3 ;  /* 0x0000000c00007211 */ /* 0x000fe200078f18ff */
[----:B------:R-:W-:Y:S01]  /*0f20*/  IMAD.MOV.U32 R7, RZ, RZ, R15 ;  /* 0x000000ffff077224 */ /* 0x000fe200078e000f */
[----:B------:R-:W-:Y:S01]  /*0f30*/  LEA.HI R10, R10, R11, RZ, 0x3 ;  /* 0x0000000b0a0a7211 */ /* 0x000fe200078f18ff */
[----:B------:R-:W-:Y:S01]  /*0f40*/  IMAD.SHL.U32 R22, R207, 0x4, RZ ;  /* 0x00000004cf167824 */ /* 0x000fe200078e00ff */
[----:B------:R-:W-:Y:S01]  /*0f50*/  LOP3.LUT R3, R8, 0x7ffffffc, RZ, 0xc0, !PT ;  /* 0x7ffffffc08037812 */ /* 0x000fe200078ec0ff */
[----:B------:R-:W-:Y:S01]  /*0f60*/  IMAD.SHL.U32 R0, R0, 0x40, RZ ;  /* 0x0000004000007824 */ /* 0x000fe200078e00ff */
[----:B------:R-:W-:Y:S01]  /*0f70*/  LEA.HI R9, R2, R9, RZ, 0x3 ;  /* 0x0000000902097211 */ /* 0x000fe200078f18ff */
[----:B------:R-:W-:Y:S01]  /*0f80*/  IMAD.SHL.U32 R10, R10, 0x40, RZ ;  /* 0x000000400a0a7824 */ /* 0x000fe200078e00ff */
[----:B------:R-:W-:Y:S01]  /*0f90*/  LOP3.LUT R198, R198, 0x1c0, RZ, 0xc0, !PT ;  /* 0x000001c0c6c67812 */ /* 0x000fe200078ec0ff */
[----:B------:R-:W-:Y:S01]  /*0fa0*/  IMAD.IADD R3, R220, 0x1, -R3 ;  /* 0x00000001dc037824 */ /* 0x000fe200078e0a03 */
[----:B------:R-:W-:Y:S01]  /*0fb0*/  LOP3.LUT R197, R197, 0x1c0, RZ, 0xc0, !PT ;  /* 0x000001c0c5c57812 */ /* 0x000fe200078ec0ff */
[----:B------:R-:W-:Y:S01]  /*0fc0*/  VIADD R2, R16, 0x40 ;  /* 0x0000004010027836 */ /* 0x000fe20000000000 */
[----:B------:R-:W-:Y:S01]  /*0fd0*/  LOP3.LUT R196, R196, 0x1c0, RZ, 0xc0, !PT ;  /* 0x000001c0c4c47812 */ /* 0x000fe200078ec0ff */
[----:B------:R-:W-:Y:S01]  /*0fe0*/  IMAD.SHL.U32 R193, R3, 0x2, RZ ;  /* 0x0000000203c17824 */ /* 0x000fe200078e00ff */
[----:B------:R-:W-:Y:S01]  /*0ff0*/  SHF.L.U32 R9, R9, 0x6, RZ ;  /* 0x0000000609097819 */ /* 0x000fe200000006ff */
[----:B------:R-:W-:Y:S01]  /*1000*/  VIADD R185, R22, 0x20 ;  /* 0x0000002016b97836 */ /* 0x000fe20000000000 */
[----:B------:R-:W-:Y:S01]  /*1010*/  SHF.R.U32.HI R15, RZ, 0x3, R198 ;  /* 0x00000003ff0f7819 */ /* 0x000fe200000116c6 */
[C---:B------:R-:W-:Y:S01]  /*1020*/  VIADD R218, R193.reuse, 0x50 ;  /* 0x00000050c1da7836 */ /* 0x040fe20000000000 */
[--C-:B------:R-:W-:Y:S01]  /*1030*/  LOP3.LUT R8, R198, 0x38, R16.reuse, 0xf8, !PT ;  /* 0x00000038c6087812 */ /* 0x100fe200078ef810 */
[C---:B------:R-:W-:Y:S01]  /*1040*/  VIADD R217, R193.reuse, 0x58 ;  /* 0x00000058c1d97836 */ /* 0x040fe20000000000 */
[----:B------:R-:W-:Y:S01]  /*1050*/  SHF.R.U32.HI R14, RZ, 0x3, R197 ;  /* 0x00000003ff0e7819 */ /* 0x000fe200000116c5 */
[----:B------:R-:W-:Y:S01]  /*1060*/  VIADD R216, R193, 0x60 ;  /* 0x00000060c1d87836 */ /* 0x000fe20000000000 */
[----:B------:R-:W-:Y:S01]  /*1070*/  LOP3.LUT R11, R197, 0x38, R16, 0xf8, !PT ;  /* 0x00000038c50b7812 */ /* 0x000fe200078ef810 */
[C---:B------:R-:W-:Y:S01]  /*1080*/  VIADD R215, R193.reuse, 0x68 ;  /* 0x00000068c1d77836 */ /* 0x040fe20000000000 */
[----:B------:R-:W-:Y:S01]  /*1090*/  SHF.R.U32.HI R13, RZ, 0x3, R196 ;  /* 0x00000003ff0d7819 */ /* 0x000fe200000116c4 */
[C---:B------:R-:W-:Y:S01]  /*10a0*/  VIADD R214, R193.reuse, 0x70 ;  /* 0x00000070c1d67836 */ /* 0x040fe20000000000 */
[----:B------:R-:W-:Y:S01]  /*10b0*/  LOP3.LUT R12, R196, 0x38, R16, 0xf8, !PT ;  /* 0x00000038c40c7812 */ /* 0x000fe200078ef810 */
[----:B------:R-:W-:Y:S01]  /*10c0*/  VIADD R213, R193, 0x78 ;  /* 0x00000078c1d57836 */ /* 0x000fe20000000000 */
[----:B------:R-:W-:Y:S01]  /*10d0*/  LOP3.LUT R203, R0, 0xfffffe00, RZ, 0xc0, !PT ;  /* 0xfffffe0000cb7812 */ /* 0x000fe200078ec0ff */
[----:B------:R-:W-:Y:S01]  /*10e0*/  IMAD R206, R4, 0x8, R20 ;  /* 0x0000000804ce7824 */ /* 0x000fe200078e0214 */
[----:B------:R-:W-:-:S02]  /*10f0*/  LOP3.LUT R202, R9, 0xfffffe00, RZ, 0xc0, !PT ;  /* 0xfffffe0009ca7812 */ /* 0x000fc400078ec0ff */
[----:B------:R-:W-:Y:S02]  /*1100*/  LOP3.LUT R201, R10, 0xfffffe00, RZ, 0xc0, !PT ;  /* 0xfffffe000ac97812 */ /* 0x000fe400078ec0ff */
[----:B------:R-:W-:Y:S02]  /*1110*/  LOP3.LUT R8, R203, R8, R15, 0xf6, !PT ;  /* 0x00000008cb087212 */ /* 0x000fe400078ef60f */
[----:B------:R-:W-:Y:S02]  /*1120*/  LOP3.LUT R11, R202, R11, R14, 0xf6, !PT ;  /* 0x0000000bca0b7212 */ /* 0x000fe400078ef60e */
[----:B------:R-:W-:Y:S02]  /*1130*/  LOP3.LUT R12, R201, R12, R13, 0xf6, !PT ;  /* 0x0000000cc90c7212 */ /* 0x000fe400078ef60d */
[----:B------:R-:W-:Y:S02]  /*1140*/  SHF.R.S32.HI R23, RZ, 0x1f, R22 ;  /* 0x0000001fff177819 */ /* 0x000fe40000011416 */
[----:B------:R-:W-:-:S02]  /*1150*/  SHF.R.S32.HI R17, RZ, 0x1f, R16 ;  /* 0x0000001fff117819 */ /* 0x000fc40000011410 */
[----:B------:R-:W-:Y:S02]  /*1160*/  LOP3.LUT R200, R205, R200, R204, 0xf6, !PT ;  /* 0x000000c8cdc87212 */ /* 0x000fe400078ef6cc */
[----:B------:R-:W-:Y:S02]  /*1170*/  SHF.R.S32.HI R184, RZ, 0x1f, R2 ;  /* 0x0000001fffb87819 */ /* 0x000fe40000011402 */
[----:B------:R-:W-:Y:S02]  /*1180*/  LEA R229, R8, UR40, 0x1 ;  /* 0x0000002808e57c11 */ /* 0x000fe4000f8e08ff */
[----:B------:R-:W-:Y:S02]  /*1190*/  LEA R228, R11, UR40, 0x1 ;  /* 0x000000280be47c11 */ /* 0x000fe4000f8e08ff */
[----:B------:R-:W-:Y:S02]  /*11a0*/  LEA R227, R12, UR40, 0x1 ;  /* 0x000000280ce37c11 */ /* 0x000fe4000f8e08ff */
[----:B------:R-:W-:-:S02]  /*11b0*/  SHF.R.S32.HI R226, RZ, 0x1f, R218 ;  /* 0x0000001fffe27819 */ /* 0x000fc400000114da */
[----:B------:R-:W-:Y:S02]  /*11c0*/  SHF.R.S32.HI R225, RZ, 0x1f, R217 ;  /* 0x0000001fffe17819 */ /* 0x000fe400000114d9 */
[----:B------:R-:W-:Y:S02]  /*11d0*/  SHF.R.S32.HI R224, RZ, 0x1f, R216 ;  /* 0x0000001fffe07819 */ /* 0x000fe400000114d8 */
[----:B------:R-:W-:Y:S02]  /*11e0*/  SHF.R.S32.HI R223, RZ, 0x1f, R215 ;  /* 0x0000001fffdf7819 */ /* 0x000fe400000114d7 */
[----:B------:R-:W-:Y:S02]  /*11f0*/  SHF.R.S32.HI R222, RZ, 0x1f, R214 ;  /* 0x0000001fffde7819 */ /* 0x000fe400000114d6 */
[----:B-1----:R-:W-:-:S07]  /*1200*/  SHF.R.S32.HI R221, RZ, 0x1f, R213 ;  /* 0x0000001fffdd7819 */ /* 0x002fce00000114d5 */
.L_x_9603:
[----:B012---:R-:W0:Y:S02]  /*1210*/  LDC.64 R8, c[0x0][0xc88] ;  /* 0x00032200ff087b82 */ /* 0x007e240000000a00 */
[----:B0-----:R-:W-:-:S05]  /*1220*/  IMAD.WIDE R8, R7, 0x4, R8 ;  /* 0x0000000407087825 */ /* 0x001fca00078e0208 */
[----:B------:R-:W2:Y:S01]  /*1230*/  LDG.E R209, desc[UR42][R8.64] ;  /* 0x0000002a08d17981 */ /* 0x000ea2000c1e1900 */
[----:B------:R-:W-:Y:S05]  /*1240*/  YIELD ;  /* 0x0000000000007946 */ /* 0x000fea0003800000 */
[----:B------:R-:W-:Y:S01]  /*1250*/  ULDC.64 UR4, c[0x0][0xa28] ;  /* 0x00028a0000047ab9 */ /* 0x000fe20000000a00 */
[----:B------:R-:W-:Y:S01]  /*1260*/  ULDC.64 UR8, c[0x0][0xa18] ;  /* 0x0002860000087ab9 */ /* 0x000fe20000000a00 */
[----:B------:R-:W-:Y:S01]  /*1270*/  ISETP.NE.U32.AND P1, PT, RZ, UR4, PT ;  /* 0x00000004ff007c0c */ /* 0x000fe2000bf25070 */
[----:B------:R-:W-:Y:S01]  /*1280*/  ULDC.64 UR6, c[0x0][0xa08] ;  /* 0x0002820000067ab9 */ /* 0x000fe20000000a00 */
[----:B------:R-:W-:Y:S01]  /*1290*/  IMAD.MOV.U32 R15, RZ, RZ, RZ ;  /* 0x000000ffff0f7224 */ /* 0x000fe200078e00ff */
[----:B------:R-:W-:Y:S01]  /*12a0*/  ISETP.NE.U32.AND P0, PT, RZ, UR6, PT ;  /* 0x00000006ff007c0c */ /* 0x000fe2000bf05070 */
[----:B-----5:R-:W-:Y:S01]  /*12b0*/  IMAD.MOV.U32 R31, RZ, RZ, RZ ;  /* 0x000000ffff1f7224 */ /* 0x020fe200078e00ff */
        /* <DEDUP_REMOVED lines=28> */
[----:B0---4-:R-:W-:Y:S06]  /*1480*/  @P2 BRA `(.L_x_9370) ;  /* 0x0000000000242947 */ /* 0x011fec0003800000 */
        /* <DEDUP_REMOVED lines=9> */
.L_x_9370:
[----:B------:R-:W-:Y:S01]  /*1520*/  ULDC.64 UR4, c[0x0][0xa20] ;  /* 0x0002880000047ab9 */ /* 0x000fe20000000a00 */
[C---:B------:R-:W-:Y:S02]  /*1530*/  LOP3.LUT R3, R6.reuse, 0xff000000, RZ, 0xc0, !PT ;  /* 0xff00000006037812 */ /* 0x040fe400078ec0ff */
        /* <DEDUP_REMOVED lines=11> */
.L_x_9371:
[----:B------:R-:W-:Y:S05]  /*15f0*/  @!P0 BRA `(.L_x_9372) ;  /* 0x00000000000c8947 */ /* 0x000fea0003800000 */
[----:B------:R-:W2:Y:S04]  /*1600*/  LDG.E R3, desc[UR42][R12.64] ;  /* 0x0000002a0c037981 */ /* 0x000ea8000c1e1900 */
[----:B------:R-:W2:Y:S02]  /*1610*/  LDG.E R30, desc[UR42][R12.64+0x4] ;  /* 0x0000042a0c1e7981 */ /* 0x000ea4000c1e1900 */
[----:B--2---:R-:W-:-:S07]  /*1620*/  IMAD.IADD R30, R30, 0x1, -R3 ;  /* 0x000000011e1e7824 */ /* 0x004fce00078e0a03 */
.L_x_9372:
[----:B------:R-:W-:Y:S01]  /*1630*/  ULDC.64 UR4, c[0x0][0xa10] ;  /* 0x0002840000047ab9 */ /* 0x000fe20000000a00 */
[----:B------:R-:W1:Y:S01]  /*1640*/  LDC R4, c[0x0][0x448] ;  /* 0x00011200ff047b82 */ /* 0x000e620000000800 */
        /* <DEDUP_REMOVED lines=8> */
[----:B-----5:R-:W-:-:S03]  /*16d0*/  IMAD.MOV.U32 R24, RZ, RZ, R30 ;  /* 0x000000ffff187224 */ /* 0x020fc600078e001e */
[----:B------:R-:W-:-:S13]  /*16e0*/  ISETP.NE.AND.EX P1, PT, RZ, UR5, PT, P1 ;  /* 0x00000005ff007c0c */ /* 0x000fda000bf25310 */
[----:B------:R-:W-:-:S04]  /*16f0*/  @P1 IADD3 R8, P2, R210, UR4, RZ ;  /* 0x00000004d2081c10 */ /* 0x000fc8000ff5e0ff */
[----:B------:R-:W-:-:S05]  /*1700*/  @P1 IADD3.X R9, R211, UR5, RZ, P2, !PT ;  /* 0x00000005d3091c10 */ /* 0x000fca00097fe4ff */
[----:B------:R3:W5:Y:S01]  /*1710*/  @P1 LDG.E R24, desc[UR42][R8.64] ;  /* 0x0000002a08181981 */ /* 0x000762000c1e1900 */
[----:B-1----:R-:W-:Y:S01]  /*1720*/  ISETP.NE.AND P1, PT, R4, 0x1, PT ;  /* 0x000000010400780c */ /* 0x002fe20003f25270 */
[----:B------:R-:W-:Y:S01]  /*1730*/  IMAD.SHL.U32 R192, R5, 0x80, RZ ;  /* 0x0000008005c07824 */ /* 0x000fe200078e00ff */
[----:B------:R-:W-:Y:S01]  /*1740*/  BSSY B0, `(.L_x_9373) ;  /* 0x0000035000007945 */ /* 0x000fe20003800000 */
[----:B------:R-:W-:Y:S01]  /*1750*/  IMAD.IADD R10, R30, 0x1, -R15 ;  /* 0x000000011e0a7824 */ /* 0x000fe200078e0a0f */
[----:B------:R-:W-:Y:S01]  /*1760*/  LOP3.LUT R212, R208, 0xff, RZ, 0xc0, !PT ;  /* 0x000000ffd0d47812 */ /* 0x000fe200078ec0ff */
[----:B------:R-:W-:Y:S01]  /*1770*/  VIADD R4, R192, 0x7f ;  /* 0x0000007fc0047836 */ /* 0x000fe20000000000 */
[----:B------:R-:W-:-:S07]  /*1780*/  SHF.R.U32.HI R208, RZ, 0x10, R208 ;  /* 0x00000010ffd07819 */ /* 0x000fce00000116d0 */
[----:B------:R-:W1:Y:S08]  /*1790*/  @P1 LDC R11, c[0x0][0x44c] ;  /* 0x00011300ff0b1b82 */ /* 0x000e700000000800 */
[----:B0-----:R-:W0:Y:S01]  /*17a0*/  @P1 LDC R7, c[0x0][0x450] ;  /* 0x00011400ff071b82 */ /* 0x001e220000000800 */
[----:B--2---:R-:W-:Y:S02]  /*17b0*/  @P0 IMAD.IADD R25, R3, 0x1, -R0 ;  /* 0x0000000103190824 */ /* 0x004fe400078e0a00 */
[----:B-1----:R-:W-:-:S04]  /*17c0*/  @P1 IMAD.HI.U32 R0, R4, R11, RZ ;  /* 0x0000000b04001227 */ /* 0x002fc800078e00ff */
[----:B------:R-:W-:Y:S01]  /*17d0*/  IMAD.IADD R195, R10, 0x1, R25 ;  /* 0x000000010ac37824 */ /* 0x000fe200078e0219 */
[----:B0-----:R-:W-:-:S03]  /*17e0*/  @P1 SHF.R.U32.HI R4, RZ, R7, R0 ;  /* 0x00000007ff041219 */ /* 0x001fc60000011600 */
[C---:B------:R-:W-:Y:S01]  /*17f0*/  VIADD R0, R195.reuse, 0x7f ;  /* 0x0000007fc3007836 */ /* 0x040fe20000000000 */
[----:B------:R-:W-:-:S04]  /*1800*/  IADD3 R93, R195, 0x80, -R194 ;  /* 0x00000080c35d7810 */ /* 0x000fc80007ffe8c2 */
[----:B------:R-:W-:Y:S01]  /*1810*/  SHF.R.S32.HI R3, RZ, 0x1f, R0 ;  /* 0x0000001fff037819 */ /* 0x000fe20000011400 */
[----:B------:R-:W-:-:S03]  /*1820*/  IMAD.IADD R4, R93, 0x1, R4 ;  /* 0x000000015d047824 */ /* 0x000fc600078e0204 */
[----:B------:R-:W-:Y:S02]  /*1830*/  LEA.HI R3, R3, R0, RZ, 0x7 ;  /* 0x0000000003037211 */ /* 0x000fe400078f38ff */
[----:B------:R-:W-:Y:S02]  /*1840*/  SHF.R.S32.HI R5, RZ, 0x1f, R4 ;  /* 0x0000001fff057819 */ /* 0x000fe40000011404 */
[----:B------:R-:W-:Y:S01]  /*1850*/  SHF.R.S32.HI R94, RZ, 0x7, R3 ;  /* 0x00000007ff5e7819 */ /* 0x000fe20000011403 */
[----:B------:R-:W-:Y:S01]  /*1860*/  IMAD.MOV.U32 R3, RZ, RZ, RZ ;  /* 0x000000ffff037224 */ /* 0x000fe200078e00ff */
[----:B------:R-:W-:-:S04]  /*1870*/  LEA.HI R5, R5, R4, RZ, 0x7 ;  /* 0x0000000405057211 */ /* 0x000fc800078f38ff */
[----:B------:R-:W-:-:S04]  /*1880*/  SHF.R.S32.HI R5, RZ, 0x7, R5 ;  /* 0x00000007ff057819 */ /* 0x000fc80000011405 */
[----:B---3--:R-:W-:-:S04]  /*1890*/  VIMNMX R9, R94, R5, PT ;  /* 0x000000055e097248 */ /* 0x008fc80003fe0100 */
[----:B------:R-:W-:-:S13]  /*18a0*/  ISETP.GE.AND P0, PT, R9, 0x1, PT ;  /* 0x000000010900780c */ /* 0x000fda0003f06270 */
[----:B------:R-:W-:Y:S05]  /*18b0*/  @!P0 BRA `(.L_x_9374) ;  /* 0x0000000000748947 */ /* 0x000fea0003800000 */
[----:B------:R-:W-:Y:S01]  /*18c0*/  ISETP.NE.AND P0, PT, R208, RZ, PT ;  /* 0x000000ffd000720c */ /* 0x000fe20003f05270 */
[----:B------:R-:W-:-:S03]  /*18d0*/  ULDC UR4, c[0x0][0x9f0] ;  /* 0x00027c0000047ab9 */ /* 0x000fc60000000800 */
[----:B------:R-:W-:-:S04]  /*18e0*/  SEL R11, R208, UR4, P0 ;  /* 0x00000004d00b7c07 */ /* 0x000fc80008000000 */
[-C--:B------:R-:W-:Y:S02]  /*18f0*/  IABS R6, R11.reuse ;  /* 0x0000000b00067213 */ /* 0x080fe40000000000 */
        /* <DEDUP_REMOVED lines=22> */
[----:B------:R-:W-:-:S05]  /*1a60*/  IMAD.MOV.U32 R3, RZ, RZ, R5 ;  /* 0x000000ffff037224 */ /* 0x000fca00078e0005 */
[----:B------:R-:W-:Y:S02]  /*1a70*/  @!P2 IADD3 R3, -R3, RZ, RZ ;  /* 0x000000ff0303a210 */ /* 0x000fe40007ffe1ff */
[----:B------:R-:W-:-:S07]  /*1a80*/  @!P1 LOP3.LUT R3, RZ, R11, RZ, 0x33, !PT ;  /* 0x0000000bff039212 */ /* 0x000fce00078e33ff */
.L_x_9374:
[----:B------:R-:W-:Y:S05]  /*1a90*/  BSYNC B0 ;  /* 0x0000000000007941 */ /* 0x000fea0003800000 */
.L_x_9373:
[----:B------:R-:W-:-:S05]  /*1aa0*/  IMAD R0, R212, R3, RZ ;  /* 0x00000003d4007224 */ /* 0x000fca00078e02ff */
        /* <DEDUP_REMOVED lines=35> */
.L_x_9377:
[----:B------:R-:W-:Y:S05]  /*1ce0*/  BSYNC B6 ;  /* 0x0000000000067941 */ /* 0x000fea0003800000 */
.L_x_9376:
        /* <DEDUP_REMOVED lines=20> */
.L_x_9379:
[----:B------:R-:W-:Y:S05]  /*1e30*/  BSYNC B6 ;  /* 0x0000000000067941 */ /* 0x000fea0003800000 */
.L_x_9378:
[----:B------:R-:W-:Y:S01]  /*1e40*/  ULDC.64 UR4, c[0x0][0x9f8] ;  /* 0x00027e0000047ab9 */ /* 0x000fe20000000a00 */
[----:B------:R-:W-:Y:S01]  /*1e50*/  IMAD.MOV.U32 R0, RZ, RZ, R209 ;  /* 0x000000ffff007224 */ /* 0x000fe200078e00d1 */
[----:B------:R-:W-:Y:S01]  /*1e60*/  ISETP.NE.U32.AND P0, PT, RZ, UR4, PT ;  /* 0x00000004ff007c0c */ /* 0x000fe2000bf05070 */
[----:B------:R-:W0:Y:S03]  /*1e70*/  LDC R37, c[0x0][0x3f4] ;  /* 0x0000fd00ff257b82 */ /* 0x000e260000000800 */
[----:B------:R-:W-:-:S05]  /*1e80*/  ISETP.NE.AND.EX P0, PT, RZ, UR5, PT, P0 ;  /* 0x00000005ff007c0c */ /* 0x000fca000bf05300 */
[----:B------:R-:W1:Y:S08]  /*1e90*/  LDC.64 R28, c[0x0][0x3f8] ;  /* 0x0000fe00ff1c7b82 */ /* 0x000e700000000a00 */
[----:B------:R-:W-:Y:S01]  /*1ea0*/  @P0 IADD3 R4, P1, R210, UR4, RZ ;  /* 0x00000004d2040c10 */ /* 0x000fe2000ff3e0ff */
[----:B------:R-:W2:Y:S03]  /*1eb0*/  LDC.64 R34, c[0x0][0x408] ;  /* 0x00010200ff227b82 */ /* 0x000ea60000000a00 */
[----:B------:R-:W-:-:S05]  /*1ec0*/  @P0 IADD3.X R5, R211, UR5, RZ, P1, !PT ;  /* 0x00000005d3050c10 */ /* 0x000fca0008ffe4ff */
[----:B------:R3:W4:Y:S01]  /*1ed0*/  @P0 LDG.E R0, desc[UR42][R4.64] ;  /* 0x0000002a04000981 */ /* 0x000722000c1e1900 */
[----:B------:R-:W-:Y:S01]  /*1ee0*/  SHF.R.S32.HI R11, RZ, 0x1f, R187 ;  /* 0x0000001fff0b7819 */ /* 0x000fe200000114bb */
[----:B------:R-:W-:Y:S01]  /*1ef0*/  IMAD.SHL.U32 R33, R187, 0x40, RZ ;  /* 0x00000040bb217824 */ /* 0x000fe200078e00ff */
[----:B0-----:R-:W-:Y:S01]  /*1f00*/  ISETP.GE.AND P0, PT, R16, R37, PT ;  /* 0x000000251000720c */ /* 0x001fe20003f06270 */
[----:B------:R-:W0:Y:S01]  /*1f10*/  S2R R36, SR_TID.X ;  /* 0x0000000000247919 */ /* 0x000e220000002100 */
[----:B-----5:R-:W-:Y:S01]  /*1f20*/  SHF.R.S32.HI R13, RZ, 0x1f, R24 ;  /* 0x0000001fff0d7819 */ /* 0x020fe20000011418 */
[----:B------:R-:W-:Y:S01]  /*1f30*/  IMAD.IADD R3, R31, 0x1, R30 ;  /* 0x000000011f037824 */ /* 0x000fe200078e021e */
[----:B------:R-:W-:Y:S01]  /*1f40*/  SHF.R.U32.HI R32, RZ, 0x3, R198 ;  /* 0x00000003ff207819 */ /* 0x000fe200000116c6 */
[-C--:B-1----:R-:W-:Y:S01]  /*1f50*/  IMAD R8, R11, R28.reuse, RZ ;  /* 0x0000001c0b087224 */ /* 0x082fe200078e02ff */
[----:B------:R-:W-:Y:S01]  /*1f60*/  SHF.R.U32.HI R21, RZ, 0x3, R197 ;  /* 0x00000003ff157819 */ /* 0x000fe200000116c5 */
[----:B------:R-:W-:Y:S01]  /*1f70*/  IMAD.WIDE.U32 R6, R187, R28, R22 ;  /* 0x0000001cbb067225 */ /* 0x000fe200078e0016 */
[----:B---3--:R-:W-:-:S02]  /*1f80*/  SEL R5, R37, RZ, P0 ;  /* 0x000000ff25057207 */ /* 0x008fc40000000000 */
[----:B------:R-:W-:Y:S01]  /*1f90*/  SHF.R.U32.HI R20, RZ, 0x3, R196 ;  /* 0x00000003ff147819 */ /* 0x000fe200000116c4 */
[----:B------:R-:W-:Y:S02]  /*1fa0*/  IMAD R83, R187, R29, R8 ;  /* 0x0000001dbb537224 */ /* 0x000fe400078e0208 */
[----:B--2---:R-:W-:Y:S01]  /*1fb0*/  IMAD R4, R11, R34, RZ ;  /* 0x000000220b047224 */ /* 0x004fe200078e02ff */
[----:B------:R-:W-:Y:S01]  /*1fc0*/  SHF.L.U64.HI R30, R34, 0x6, R35 ;  /* 0x00000006221e7819 */ /* 0x000fe20000010223 */
[----:B------:R-:W-:Y:S01]  /*1fd0*/  IMAD.IADD R5, R16, 0x1, R5 ;  /* 0x0000000110057824 */ /* 0x000fe200078e0205 */
[----:B------:R-:W-:Y:S01]  /*1fe0*/  SHF.L.U64.HI R31, R34, 0x7, R35 ;  /* 0x00000007221f7819 */ /* 0x000fe20000010223 */
[----:B------:R-:W-:Y:S02]  /*1ff0*/  IMAD.IADD R81, R7, 0x1, R83 ;  /* 0x0000000107517824 */ /* 0x000fe400078e0253 */
[----:B------:R-:W-:Y:S01]  /*2000*/  IMAD R7, R187, R35, R4 ;  /* 0x00000023bb077224 */ /* 0x000fe200078e0204 */
[----:B------:R-:W-:Y:S01]  /*2010*/  SHF.R.S32.HI R4, RZ, 0x1f, R5 ;  /* 0x0000001fff047819 */ /* 0x000fe20000011405 */
[----:B------:R-:W-:-:S02]  /*2020*/  IMAD.MOV.U32 R80, RZ, RZ, R6 ;  /* 0x000000ffff507224 */ /* 0x000fc400078e0006 */
[CC--:B------:R-:W-:Y:S01]  /*2030*/  IMAD.WIDE.U32 R84, R187.reuse, R34.reuse, R22 ;  /* 0x00000022bb547225 */ /* 0x0c0fe200078e0016 */
[CC--:B------:R-:W-:Y:S02]  /*2040*/  LEA.HI R11, R4.reuse, R5.reuse, RZ, 0x3 ;  /* 0x00000005040b7211 */ /* 0x0c0fe400078f18ff */
[----:B------:R-:W-:Y:S01]  /*2050*/  LEA.HI R6, R4, R5, RZ, 0x6 ;  /* 0x0000000504067211 */ /* 0x000fe200078f30ff */
[----:B------:R-:W-:Y:S01]  /*2060*/  IMAD.WIDE.U32 R86, R187, R34, R16 ;  /* 0x00000022bb567225 */ /* 0x000fe200078e0010 */
[----:B------:R-:W-:Y:S02]  /*2070*/  LOP3.LUT R4, R11, 0x38, RZ, 0xc0, !PT ;  /* 0x000000380b047812 */ /* 0x000fe400078ec0ff */
[----:B------:R-:W-:Y:S01]  /*2080*/  LOP3.LUT R10, R196, 0x38, R11, 0xf8, !PT ;  /* 0x00000038c40a7812 */ /* 0x000fe200078ef80b */
[-C--:B------:R-:W-:Y:S01]  /*2090*/  IMAD.WIDE.U32 R8, R187, R28.reuse, R16 ;  /* 0x0000001cbb087225 */ /* 0x080fe200078e0010 */
[----:B------:R-:W-:Y:S02]  /*20a0*/  LOP3.LUT R5, R4, 0x1c0, R33, 0xf8, !PT ;  /* 0x000001c004057812 */ /* 0x000fe400078ef821 */
[----:B0-----:R-:W-:Y:S01]  /*20b0*/  SHF.R.U32.HI R36, RZ, 0x7, R36 ;  /* 0x00000007ff247819 */ /* 0x001fe20000011624 */
[----:B------:R-:W-:Y:S01]  /*20c0*/  IMAD.IADD R85, R85, 0x1, R7 ;  /* 0x0000000155557824 */ /* 0x000fe200078e0207 */
[----:B------:R-:W-:Y:S01]  /*20d0*/  LOP3.LUT R76, R11, 0xfffffff8, RZ, 0xc0, !PT ;  /* 0xfffffff80b4c7812 */ /* 0x000fe200078ec0ff */
[----:B------:R-:W-:Y:S01]  /*20e0*/  IMAD.IADD R87, R7, 0x1, R87 ;  /* 0x0000000107577824 */ /* 0x000fe200078e0257 */
[----:B------:R-:W-:Y:S01]  /*20f0*/  ISETP.NE.AND P6, PT, R36, 0x1, PT ;  /* 0x000000012400780c */ /* 0x000fe20003fc5270 */
[----:B------:R-:W-:Y:S01]  /*2100*/  IMAD.SHL.U32 R6, R6, 0x80, RZ ;  /* 0x0000008006067824 */ /* 0x000fe200078e00ff */
[----:B------:R-:W-:Y:S01]  /*2110*/  LOP3.LUT R7, R198, 0x38, R11, 0xf8, !PT ;  /* 0x00000038c6077812 */ /* 0x000fe200078ef80b */
[----:B------:R-:W-:Y:S01]  /*2120*/  IMAD.IADD R83, R83, 0x1, R9 ;  /* 0x0000000153537824 */ /* 0x000fe200078e0209 */
[----:B------:R-:W-:Y:S01]  /*2130*/  LOP3.LUT R9, R197, 0x38, R11, 0xf8, !PT ;  /* 0x00000038c5097812 */ /* 0x000fe200078ef80b */
[----:B------:R-:W-:Y:S01]  /*2140*/  IMAD.MOV.U32 R82, RZ, RZ, R8 ;  /* 0x000000ffff527224 */ /* 0x000fe200078e0008 */
[----:B------:R-:W-:Y:S01]  /*2150*/  LOP3.LUT R8, R6, 0xffffe000, RZ, 0xc0, !PT ;  /* 0xffffe00006087812 */ /* 0x000fe200078ec0ff */
[----:B------:R-:W-:Y:S01]  /*2160*/  IMAD R12, R13, R28, RZ ;  /* 0x0000001c0d0c7224 */ /* 0x000fe200078e02ff */
[----:B------:R-:W-:Y:S01]  /*2170*/  LOP3.LUT R4, R7, R32, RZ, 0x3c, !PT ;  /* 0x0000002007047212 */ /* 0x000fe200078e3cff */
[----:B------:R-:W-:Y:S01]  /*2180*/  IMAD R13, R13, R34, RZ ;  /* 0x000000220d0d7224 */ /* 0x000fe200078e02ff */
[----:B------:R-:W-:Y:S01]  /*2190*/  LOP3.LUT R9, R9, R21, RZ, 0x3c, !PT ;  /* 0x0000001509097212 */ /* 0x000fe200078e3cff */
[----:B------:R-:W-:Y:S01]  /*21a0*/  IMAD R15, R24, R29, R12 ;  /* 0x0000001d180f7224 */ /* 0x000fe200078e020c */
[----:B------:R-:W-:Y:S01]  /*21b0*/  LOP3.LUT R6, R10, R20, RZ, 0x3c, !PT ;  /* 0x000000140a067212 */ /* 0x000fe200078e3cff */
[----:B------:R-:W-:Y:S05]  /*21c0*/  @!P6 WARPSYNC.ALL ;  /* 0x000000000000e948 */ /* 0x000fea0003800000 */
[----:B------:R-:W-:Y:S01]  /*21d0*/  LOP3.LUT R7, R5, R204, RZ, 0x3c, !PT ;  /* 0x000000cc05077212 */ /* 0x000fe200078e3cff */
[----:B------:R-:W-:Y:S01]  /*21e0*/  IMAD.WIDE.U32 R80, R24, R28, R80 ;  /* 0x0000001c18507225 */ /* 0x000fe200078e0050 */
[-C--:B------:R-:W-:Y:S01]  /*21f0*/  IADD3 R4, R4, R8.reuse, R203 ;  /* 0x0000000804047210 */ /* 0x080fe20007ffe0cb */
[----:B------:R-:W-:Y:S01]  /*2200*/  ULDC UR4, c[0x0][0x2f4] ;  /* 0x0000bd0000047ab9 */ /* 0x000fe20000000800 */
[----:B------:R-:W-:Y:S01]  /*2210*/  IADD3 R5, R9, R8, R202 ;  /* 0x0000000809057210 */ /* 0x000fe20007ffe0ca */
[----:B------:R-:W-:Y:S01]  /*2220*/  IMAD.WIDE.U32 R82, R24, R28, R82 ;  /* 0x0000001c18527225 */ /* 0x000fe200078e0052 */
[----:B------:R-:W-:-:S02]  /*2230*/  IADD3 R6, R6, R8, R201 ;  /* 0x0000000806067210 */ /* 0x000fc40007ffe0c9 */
[----:B------:R-:W-:Y:S01]  /*2240*/  IADD3 R7, R7, R8, R205 ;  /* 0x0000000807077210 */ /* 0x000fe20007ffe0cd */
[----:B------:R-:W-:Y:S01]  /*2250*/  IMAD R13, R24, R35, R13 ;  /* 0x00000023180d7224 */ /* 0x000fe200078e020d */
[----:B------:R-:W-:Y:S01]  /*2260*/  SHF.L.U64.HI R8, R28, 0x5, R29 ;  /* 0x000000051c087819 */ /* 0x000fe2000001021d */
[-C--:B------:R-:W-:Y:S01]  /*2270*/  IMAD.WIDE.U32 R84, R24, R34.reuse, R84 ;  /* 0x0000002218547225 */ /* 0x080fe200078e0054 */
[C-C-:B------:R-:W-:Y:S02]  /*2280*/  SHF.L.U64.HI R9, R28.reuse, 0x6, R29.reuse ;  /* 0x000000061c097819 */ /* 0x140fe4000001021d */
[----:B------:R-:W-:Y:S01]  /*2290*/  SHF.L.U64.HI R10, R28, 0x7, R29 ;  /* 0x000000071c0a7819 */ /* 0x000fe2000001021d */
[----:B------:R-:W-:Y:S01]  /*22a0*/  IMAD.WIDE.U32 R86, R24, R34, R86 ;  /* 0x0000002218567225 */ /* 0x000fe200078e0056 */
[----:B------:R-:W-:Y:S02]  /*22b0*/  SHF.L.U32 R20, R28, 0x5, RZ ;  /* 0x000000051c147819 */ /* 0x000fe400000006ff */
[----:B------:R-:W-:Y:S01]  /*22c0*/  SHF.L.U64.HI R29, R34, 0x5, R35 ;  /* 0x00000005221d7819 */ /* 0x000fe20000010223 */
[----:B------:R-:W-:Y:S01]  /*22d0*/  VIADD R92, R36, 0x8 ;  /* 0x00000008245c7836 */ /* 0x000fe20000000000 */
[----:B------:R-:W-:Y:S01]  /*22e0*/  ISETP.GE.AND P1, PT, R16, UR4, PT ;  /* 0x0000000410007c0c */ /* 0x000fe2000bf26270 */
[----:B------:R-:W-:Y:S01]  /*22f0*/  IMAD.SHL.U32 R21, R28, 0x40, RZ ;  /* 0x000000401c157824 */ /* 0x000fe200078e00ff */
[----:B------:R-:W-:Y:S01]  /*2300*/  ISETP.GE.AND P2, PT, R2, UR4, PT ;  /* 0x0000000402007c0c */ /* 0x000fe2000bf46270 */
[C---:B------:R-:W-:Y:S01]  /*2310*/  IMAD.SHL.U32 R32, R34.reuse, 0x20, RZ ;  /* 0x0000002022207824 */ /* 0x040fe200078e00ff */
[----:B------:R-:W-:Y:S01]  /*2320*/  SHF.R.S32.HI R78, RZ, 0x3, R11 ;  /* 0x00000003ff4e7819 */ /* 0x000fe2000001140b */
[----:B------:R-:W-:Y:S01]  /*2330*/  IMAD.SHL.U32 R33, R34, 0x40, RZ ;  /* 0x0000004022217824 */ /* 0x000fe200078e00ff */
[----:B------:R-:W-:Y:S01]  /*2340*/  SHF.R.S32.HI R88, RZ, 0x1f, R76 ;  /* 0x0000001fff587819 */ /* 0x000fe2000001144c */
[----:B------:R-:W-:-:S02]  /*2350*/  IMAD.SHL.U32 R36, R37, 0x2, RZ ;  /* 0x0000000225247824 */ /* 0x000fc400078e00ff */
[----:B------:R-:W-:Y:S02]  /*2360*/  IMAD.SHL.U32 R28, R28, 0x80, RZ ;  /* 0x000000801c1c7824 */ /* 0x000fe400078e00ff */
[----:B------:R-:W-:Y:S02]  /*2370*/  IMAD.SHL.U32 R34, R34, 0x80, RZ ;  /* 0x0000008022227824 */ /* 0x000fe400078e00ff */
[----:B------:R-:W-:Y:S02]  /*2380*/  IMAD R35, R207, 0x20, R187 ;  /* 0x00000020cf237824 */ /* 0x000fe400078e02bb */
[----:B------:R-:W-:Y:S02]  /*2390*/  IMAD.IADD R37, R81, 0x1, R15 ;  /* 0x0000000151257824 */ /* 0x000fe400078e020f */
[----:B------:R-:W-:Y:S02]  /*23a0*/  IMAD.IADD R38, R15, 0x1, R83 ;  /* 0x000000010f267824 */ /* 0x000fe400078e0253 */
[----:B------:R-:W-:-:S02]  /*23b0*/  IMAD.IADD R39, R85, 0x1, R13 ;  /* 0x0000000155277824 */ /* 0x000fc400078e020d */
[----:B------:R-:W-:Y:S01]  /*23c0*/  IMAD.IADD R77, R13, 0x1, R87 ;  /* 0x000000010d4d7824 */ /* 0x000fe200078e0257 */
[----:B----4-:R-:W-:Y:S01]  /*23d0*/  SHF.R.S32.HI R79, RZ, 0x1f, R0 ;  /* 0x0000001fff4f7819 */ /* 0x010fe20000011400 */
[----:B------:R-:W-:Y:S06]  /*23e0*/  @!P6 BAR.SYNC.DEFER_BLOCKING 0x9, 0x100 ;  /* 0x024400000000eb1d */ /* 0x000fec0000010000 */
.L_x_9477:
[----:B0-----:R-:W0:Y:S01]  /*23f0*/  LDC R98, c[0x0][0x430] ;  /* 0x00010c00ff627b82 */ /* 0x001e220000000800 */
        /* <DEDUP_REMOVED lines=96> */
.L_x_9384:
[----:B------:R-:W-:Y:S05]  /*2a00*/  BSYNC B1 ;  /* 0x0000000000017941 */ /* 0x000fea0003800000 */
.L_x_9383:
        /* <DEDUP_REMOVED lines=16> */
[----:B------:R-:W-:Y:S02]  /*2b10*/  CS2R R58, SRZ ;  /* 0x00000000003a7805 */ /* 0x000fe4000001ff00 */
[----:B------:R-:W-:Y:S02]  /*2b20*/  P2R R130, PR, RZ, 0x8 ;  /* 0x00000008ff827803 */ /* 0x000fe40000000000 */
[----:B------:R-:W-:Y:S02]  /*2b30*/  CS2R R62, SRZ ;  /* 0x00000000003e7805 */ /* 0x000fe4000001ff00 */
[----:B------:R-:W-:Y:S02]  /*2b40*/  PRMT R122, R40, 0x7610, R122 ;  /* 0x00007610287a7816 */ /* 0x000fe4000000007a */
[----:B------:R-:W-:Y:S02]  /*2b50*/  PRMT R123, R41, 0x7610, R123 ;  /* 0x00007610297b7816 */ /* 0x000fe4000000007b */
[----:B------:R-:W-:-:S02]  /*2b60*/  PRMT R134, R42, 0x7610, R134 ;  /* 0x000076102a867816 */ /* 0x000fc40000000086 */
        /* <DEDUP_REMOVED lines=22> */
.L_x_9386:
[----:B------:R-:W-:Y:S05]  /*2cd0*/  BSYNC B1 ;  /* 0x0000000000017941 */ /* 0x000fea0003800000 */
.L_x_9385:
        /* <DEDUP_REMOVED lines=48> */
.L_x_9388:
[----:B------:R-:W-:Y:S05]  /*2fe0*/  BSYNC B1 ;  /* 0x0000000000017941 */ /* 0x000fea0003800000 */
.L_x_9387:
[----:B0-----:R-:W-:Y:S01]  /*2ff0*/  VIADD R72, R187, 0x60 ;  /* 0x00000060bb487836 */ /* 0x001fe20000000000 */
[----:B------:R-:W-:Y:S04]  /*3000*/  BSSY B1, `(.L_x_9389) ;  /* 0x000001f000017945 */ /* 0x000fe80003800000 */
[----:B------:R-:W-:-:S13]  /*3010*/  ISETP.GE.AND P4, PT, R72, R95, PT ;  /* 0x0000005f4800720c */ /* 0x000fda0003f86270 */
[----:B------:R-:W-:Y:S05]  /*3020*/  @P4 BRA `(.L_x_9390) ;  /* 0x0000000000704947 */ /* 0x000fea0003800000 */
[----:B------:R-:W0:Y:S01]  /*3030*/  LDC.64 R40, c[0x0][0x3f8] ;  /* 0x0000fe00ff287b82 */ /* 0x000e220000000a00 */
[----:B------:R-:W-:Y:S01]  /*3040*/  IMAD.MOV.U32 R15, RZ, RZ, R89 ;  /* 0x000000ffff0f7224 */ /* 0x000fe200078e0059 */
[----:B------:R-:W-:Y:S01]  /*3050*/  ULDC.64 UR4, c[0x0][0x3e8] ;  /* 0x0000fa0000047ab9 */ /* 0x000fe20000000a00 */
[----:B------:R-:W-:Y:S01]  /*3060*/  IMAD.MOV.U32 R13, RZ, RZ, R11 ;  /* 0x000000ffff0d7224 */ /* 0x000fe200078e000b */
[----:B------:R-:W-:Y:S02]  /*3070*/  CS2R R44, SRZ ;  /* 0x00000000002c7805 */ /* 0x000fe4000001ff00 */
[----:B------:R-:W-:Y:S01]  /*3080*/  CS2R R46, SRZ ;  /* 0x00000000002e7805 */ /* 0x000fe2000001ff00 */
        /* <DEDUP_REMOVED lines=22> */
.L_x_9390:
[----:B------:R-:W-:Y:S05]  /*31f0*/  BSYNC B1 ;  /* 0x0000000000017941 */ /* 0x000fea0003800000 */
.L_x_9389:
        /* <DEDUP_REMOVED lines=36> */
.L_x_9391:
[----:B------:R-:W-:Y:S01]  /*3440*/  IMAD R89, R19, 0x8, R18 ;  /* 0x0000000813597824 */ /* 0x000fe200078e0212 */
[----:B------:R-:W-:Y:S01]  /*3450*/  SHF.L.U32 R100, R190, 0x1f, RZ ;  /* 0x0000001fbe647819 */ /* 0x000fe200000006ff */
[----:B------:R-:W-:Y:S03]  /*3460*/  BSSY B1, `(.L_x_9392) ;  /* 0x0000003000017945 */ /* 0x000fe60003800000 */
[----:B------:R-:W0:Y:S02]  /*3470*/  SYNCS.PHASECHK.TRANS64.TRYWAIT P6, [R89+URZ+0x28890], R100 ;  /* 0x02889064590075a7 */ /* 0x000e2400080c017f */
[----:B0-----:R-:W-:Y:S05]  /*3480*/  @!P6 BRA `(.L_x_9393) ;  /* 0x000001d800a8e947 */ /* 0x001fea0003800000 */
.L_x_9728:
[----:B------:R-:W-:Y:S05]  /*3490*/  BSYNC B1 ;  /* 0x0000000000017941 */ /* 0x000fea0003800000 */
.L_x_9392:
[----:B------:R-:W-:-:S03]  /*34a0*/  UMOV UR4, 0xffffffff ;  /* 0xffffffff00047882 */ /* 0x000fc60000000000 */
[----:B------:R-:W-:Y:S05]  /*34b0*/  BRA.DIV UR4, `(.L_x_9394) ;  /* 0x000001da04b07947 */ /* 0x000fea000b800000 */
[----:B------:R1:W2:Y:S04]  /*34c0*/  SHFL.IDX PT, R75, R101, RZ, 0x181f ;  /* 0x00181fff654b7589 */ /* 0x0002a800000e0000 */
[----:B------:R1:W3:Y:S02]  /*34d0*/  SHFL.IDX PT, R103, R106, RZ, 0x181f ;  /* 0x00181fff6a677589 */ /* 0x0002e400000e0000 */
.L_x_9732:
        /* <DEDUP_REMOVED lines=22> */
[----:B------:R-:W-:Y:S02]  /*3640*/  PRMT R135, R135, 0x5410, R140 ;  /* 0x0000541087877816 */ /* 0x000fe4000000008c */
        /* <DEDUP_REMOVED lines=8> */
[----:B------:R-:W-:Y:S01]  /*36d0*/  FMUL.FTZ R140, R13, R71 ;  /* 0x000000470d8c7220 */ /* 0x000fe20000410000 */
[----:B------:R-:W-:Y:S01]  /*36e0*/  LOP3.LUT R70, R15, 0xffff0000, RZ, 0xc0, !PT ;  /* 0xffff00000f467812 */ /* 0x000fe200078ec0ff */
        /* <DEDUP_REMOVED lines=24> */
.L_x_9400:
[----:B------:R-:W-:Y:S05]  /*3870*/  BSYNC B3 ;  /* 0x0000000000037941 */ /* 0x000fea0003800000 */
.L_x_9399:
[----:B0-----:R4:W-:Y:S02]  /*3880*/  ST.E.128 desc[UR42][R72.64], R12 ;  /* 0x0000000c48007985 */ /* 0x0019e4000c101d2a */
.L_x_9398:
[----:B------:R-:W-:Y:S05]  /*3890*/  BSYNC B2 ;  /* 0x0000000000027941 */ /* 0x000fea0003800000 */
.L_x_9397:
        /* <DEDUP_REMOVED lines=53> */
.L_x_9402:
[----:B------:R-:W-:Y:S05]  /*3bf0*/  BSYNC B2 ;  /* 0x0000000000027941 */ /* 0x000fea0003800000 */
.L_x_9401:
[----:B0-----:R0:W-:Y:S02]  /*3c00*/  ST.E.128 desc[UR42][R68.64], R12 ;  /* 0x0000000c44007985 */ /* 0x0011e4000c101d2a */
.L_x_9396:
[----:B------:R-:W-:Y:S05]  /*3c10*/  BSYNC B1 ;  /* 0x0000000000017941 */ /* 0x000fea0003800000 */
.L_x_9395:
[----:B------:R-:W-:-:S03]  /*3c20*/  UMOV UR4, 0xffffffff ;  /* 0xffffffff00047882 */ /* 0x000fc60000000000 */
[----:B------:R-:W-:Y:S05]  /*3c30*/  BRA.DIV UR4, `(.L_x_9403) ;  /* 0x000001d6041c7947 */ /* 0x000fea000b800000 */
[----:B------:R1:W1:Y:S04]  /*3c40*/  SHFL.IDX PT, R67, R101, 0x1, 0x181f ;  /* 0x00381f0065437f89 */ /* 0x00026800000e0000 */
[----:B0-----:R0:W0:Y:S02]  /*3c50*/  SHFL.IDX PT, R69, R106, 0x1, 0x181f ;  /* 0x00381f006a457f89 */ /* 0x00102400000e0000 */
.L_x_9736:
        /* <DEDUP_REMOVED lines=57> */
.L_x_9409:
[----:B------:R-:W-:Y:S05]  /*3ff0*/  BSYNC B3 ;  /* 0x0000000000037941 */ /* 0x000fea0003800000 */
.L_x_9408:
[----:B--2---:R0:W-:Y:S02]  /*4000*/  ST.E.128 desc[UR42][R64.64], R12 ;  /* 0x0000000c40007985 */ /* 0x0041e4000c101d2a */
.L_x_9407:
[----:B------:R-:W-:Y:S05]  /*4010*/  BSYNC B2 ;  /* 0x0000000000027941 */ /* 0x000fea0003800000 */
.L_x_9406:
        /* <DEDUP_REMOVED lines=53> */
.L_x_9411:
[----:B------:R-:W-:Y:S05]  /*4370*/  BSYNC B2 ;  /* 0x0000000000027941 */ /* 0x000fea0003800000 */
.L_x_9410:
[----:B----4-:R0:W-:Y:S02]  /*4380*/  ST.E.128 desc[UR42][R60.64], R12 ;  /* 0x0000000c3c007985 */ /* 0x0101e4000c101d2a */
.L_x_9405:
[----:B------:R-:W-:Y:S05]  /*4390*/  BSYNC B1 ;  /* 0x0000000000017941 */ /* 0x000fea0003800000 */
.L_x_9404:
[----:B------:R-:W-:-:S03]  /*43a0*/  UMOV UR4, 0xffffffff ;  /* 0xffffffff00047882 */ /* 0x000fc60000000000 */
[----:B------:R-:W-:Y:S05]  /*43b0*/  BRA.DIV UR4, `(.L_x_9412) ;  /* 0x000001ce04887947 */ /* 0x000fea000b800000 */
[----:B------:R1:W1:Y:S04]  /*43c0*/  SHFL.IDX PT, R59, R101, 0x2, 0x181f ;  /* 0x00581f00653b7f89 */ /* 0x00026800000e0000 */
[----:B0-----:R0:W0:Y:S02]  /*43d0*/  SHFL.IDX PT, R61, R106, 0x2, 0x181f ;  /* 0x00581f006a3d7f89 */ /* 0x00102400000e0000 */
.L_x_9740:
        /* <DEDUP_REMOVED lines=11> */
[----:B------:R-:W-:Y:S02]  /*4490*/  SHF.R.U64 R11, R52, 0x10, R53 ;  /* 0x00000010340b7819 */ /* 0x000fe40000001235 */
[----:B------:R-:W-:Y:S02]  /*44a0*/  SHF.R.U32.HI R55, RZ, 0x10, R55 ;  /* 0x00000010ff377819 */ /* 0x000fe40000011637 */
[----:B------:R-:W-:Y:S02]  /*44b0*/  SHF.R.U32.HI R60, RZ, 0x10, R53 ;  /* 0x00000010ff3c7819 */ /* 0x000fe40000011635 */
[----:B------:R-:W-:Y:S02]  /*44c0*/  PRMT R131, R131, 0x5410, R58 ;  /* 0x0000541083837816 */ /* 0x000fe4000000003a */
[----:B------:R-:W-:Y:S01]  /*44d0*/  PRMT R128, R128, 0x5410, R11 ;  /* 0x0000541080807816 */ /* 0x000fe2000000000b */
[----:B--2---:R-:W-:Y:S01]  /*44e0*/  IMAD.U32 R11, R12, 0x10000, RZ ;  /* 0x000100000c0b7824 */ /* 0x004fe200078e00ff */
[----:B------:R-:W-:-:S02]  /*44f0*/  SHF.L.U32 R52, R14, 0x10, RZ ;  /* 0x000000100e347819 */ /* 0x000fc400000006ff */
[----:B------:R-:W-:Y:S01]  /*4500*/  LOP3.LUT R53, R14, 0xffff0000, RZ, 0xc0, !PT ;  /* 0xffff00000e357812 */ /* 0x000fe200078ec0ff */
[----:B------:R-:W-:Y:S01]  /*4510*/  IMAD.U32 R14, R13, 0x10000, RZ ;  /* 0x000100000d0e7824 */ /* 0x000fe200078e00ff */
        /* <DEDUP_REMOVED lines=36> */
.L_x_9418:
[----:B------:R-:W-:Y:S05]  /*4760*/  BSYNC B3 ;  /* 0x0000000000037941 */ /* 0x000fea0003800000 */
.L_x_9417:
[----:B--2---:R0:W-:Y:S02]  /*4770*/  ST.E.128 desc[UR42][R56.64], R12 ;  /* 0x0000000c38007985 */ /* 0x0041e4000c101d2a */
.L_x_9416:
[----:B------:R-:W-:Y:S05]  /*4780*/  BSYNC B2 ;  /* 0x0000000000027941 */ /* 0x000fea0003800000 */
.L_x_9415:
        /* <DEDUP_REMOVED lines=53> */
.L_x_9420:
[----:B------:R-:W-:Y:S05]  /*4ae0*/  BSYNC B2 ;  /* 0x0000000000027941 */ /* 0x000fea0003800000 */
.L_x_9419:
[----:B----4-:R0:W-:Y:S02]  /*4af0*/  ST.E.128 desc[UR42][R52.64], R12 ;  /* 0x0000000c34007985 */ /* 0x0101e4000c101d2a */
.L_x_9414:
[----:B------:R-:W-:Y:S05]  /*4b00*/  BSYNC B1 ;  /* 0x0000000000017941 */ /* 0x000fea0003800000 */
.L_x_9413:
[----:B------:R-:W-:-:S03]  /*4b10*/  UMOV UR4, 0xffffffff ;  /* 0xffffffff00047882 */ /* 0x000fc60000000000 */
[----:B------:R-:W-:Y:S05]  /*4b20*/  BRA.DIV UR4, `(.L_x_9421) ;  /* 0x000001c604f87947 */ /* 0x000fea000b800000 */
[----:B-1----:R-:W1:Y:S04]  /*4b30*/  SHFL.IDX PT, R101, R101, 0x3, 0x181f ;  /* 0x00781f0065657f89 */ /* 0x002e6800000e0000 */
[----:B------:R0:W0:Y:S02]  /*4b40*/  SHFL.IDX PT, R51, R106, 0x3, 0x181f ;  /* 0x00781f006a337f89 */ /* 0x00002400000e0000 */
.L_x_9744:
        /* <DEDUP_REMOVED lines=55> */
.L_x_9426:
[----:B------:R-:W-:Y:S05]  /*4ec0*/  BSYNC B2 ;  /* 0x0000000000027941 */ /* 0x000fea0003800000 */
.L_x_9425:
[----:B----4-:R0:W-:Y:S02]  /*4ed0*/  ST.E.128 desc[UR42][R48.64], R12 ;  /* 0x0000000c30007985 */ /* 0x0101e4000c101d2a */
.L_x_9424:
[----:B------:R-:W-:Y:S05]  /*4ee0*/  BSYNC B1 ;  /* 0x0000000000017941 */ /* 0x000fea0003800000 */
.L_x_9423:
        /* <DEDUP_REMOVED lines=53> */
.L_x_9428:
[----:B------:R-:W-:Y:S05]  /*5240*/  BSYNC B1 ;  /* 0x0000000000017941 */ /* 0x000fea0003800000 */
.L_x_9427:
[----:B----4-:R0:W-:Y:S01]  /*5250*/  ST.E.128 desc[UR42][R44.64], R12 ;  /* 0x0000000c2c007985 */ /* 0x0101e2000c101d2a */
[----:B------:R-:W-:Y:S05]  /*5260*/  BRA `(.L_x_9422) ;  /* 0x00000030003c7947 */ /* 0x000fea0003800000 */
.L_x_9382:
        /* <DEDUP_REMOVED lines=86> */
.L_x_9430:
[----:B------:R-:W-:Y:S05]  /*57d0*/  BSYNC B1 ;  /* 0x0000000000017941 */ /* 0x000fea0003800000 */
.L_x_9429:
        /* <DEDUP_REMOVED lines=68> */
.L_x_9431:
[----:B------:R-:W-:Y:S01]  /*5c20*/  IMAD R89, R19, 0x8, R18 ;  /* 0x0000000813597824 */ /* 0x000fe200078e0212 */
[----:B------:R-:W-:Y:S01]  /*5c30*/  SHF.L.U32 R100, R190, 0x1f, RZ ;  /* 0x0000001fbe647819 */ /* 0x000fe200000006ff */
[----:B------:R-:W0:Y:S01]  /*5c40*/  LDC R107, c[0x0][0x2f4] ;  /* 0x0000bd00ff6b7b82 */ /* 0x000e220000000800 */
[----:B------:R-:W-:Y:S02]  /*5c50*/  BSSY B1, `(.L_x_9432) ;  /* 0x0000003000017945 */ /* 0x000fe40003800000 */
[----:B------:R-:W1:Y:S02]  /*5c60*/  SYNCS.PHASECHK.TRANS64.TRYWAIT P4, [R89+URZ+0x28890], R100 ;  /* 0x02889064590075a7 */ /* 0x000e64000808017f */
[----:B-1----:R-:W-:Y:S05]  /*5c70*/  @!P4 BRA `(.L_x_9433) ;  /* 0x000001b400f0c947 */ /* 0x002fea0003800000 */
.L_x_9745:
[----:B------:R-:W-:Y:S05]  /*5c80*/  BSYNC B1 ;  /* 0x0000000000017941 */ /* 0x000fea0003800000 */
.L_x_9432:
[----:B------:R-:W-:Y:S01]  /*5c90*/  UMOV UR4, 0xffffffff ;  /* 0xffffffff00047882 */ /* 0x000fe20000000000 */
[----:B0-----:R-:W-:Y:S02]  /*5ca0*/  IMAD.IADD R109, R107, 0x1, -R36 ;  /* 0x000000016b6d7824 */ /* 0x001fe400078e0a24 */
[----:B------:R-:W-:Y:S05]  /*5cb0*/  BRA.DIV UR4, `(.L_x_9434) ;  /* 0x000001b604f47947 */ /* 0x000fea000b800000 */
[----:B------:R0:W2:Y:S04]  /*5cc0*/  SHFL.IDX PT, R105, R101, RZ, 0x181f ;  /* 0x00181fff65697589 */ /* 0x0000a800000e0000 */
[----:B------:R0:W3:Y:S02]  /*5cd0*/  SHFL.IDX PT, R104, R106, RZ, 0x181f ;  /* 0x00181fff6a687589 */ /* 0x0000e400000e0000 */
.L_x_9749:
        /* <DEDUP_REMOVED lines=29> */
[----:B------:R-:W-:Y:S01]  /*5eb0*/  SHF.R.U32.HI R142, RZ, 0x10, R41 ;  /* 0x00000010ff8e7819 */ /* 0x000fe20000011629 */
[----:B--2---:R-:W-:Y:S01]  /*5ec0*/  IMAD.U32 R136, R15, 0x10000, RZ ;  /* 0x000100000f887824 */ /* 0x004fe200078e00ff */
[----:B------:R-:W-:Y:S02]  /*5ed0*/  PRMT R138, R138, 0x5410, R141 ;  /* 0x000054108a8a7816 */ /* 0x000fe4000000008d */
[----:B------:R-:W-:Y:S01]  /*5ee0*/  SHF.R.U64 R144, R44, 0x10, R45 ;  /* 0x000000102c907819 */ /* 0x000fe2000000122d */
[----:B------:R-:W-:Y:S01]  /*5ef0*/  IMAD.U32 R44, R73, 0x10000, RZ ;  /* 0x00010000492c7824 */ /* 0x000fe200078e00ff */
[----:B------:R-:W-:Y:S01]  /*5f00*/  PRMT R139, R139, 0x5410, R142 ;  /* 0x000054108b8b7816 */ /* 0x000fe2000000008e */
[----:B------:R-:W-:Y:S01]  /*5f10*/  IMAD.U32 R142, R138, 0x10000, RZ ;  /* 0x000100008a8e7824 */ /* 0x000fe200078e00ff */
[--C-:B------:R-:W-:Y:S01]  /*5f20*/  SHF.R.U64 R143, R46, 0x10, R47.reuse ;  /* 0x000000102e8f7819 */ /* 0x100fe2000000122f */
[----:B------:R-:W-:Y:S01]  /*5f30*/  IMAD.U32 R45, R13, 0x10000, RZ ;  /* 0x000100000d2d7824 */ /* 0x000fe200078e00ff */
[----:B------:R-:W-:-:S02]  /*5f40*/  SHF.R.U32.HI R146, RZ, 0x10, R47 ;  /* 0x00000010ff927819 */ /* 0x000fc4000001162f */
[----:B------:R-:W-:Y:S02]  /*5f50*/  SHF.R.U32.HI R148, RZ, 0x10, R43 ;  /* 0x00000010ff947819 */ /* 0x000fe4000001162b */
[----:B------:R-:W-:Y:S01]  /*5f60*/  PRMT R141, R135, 0x5410, R144 ;  /* 0x00005410878d7816 */ /* 0x000fe20000000090 */
[----:B------:R-:W-:Y:S01]  /*5f70*/  IMAD.U32 R135, R139, 0x10000, RZ ;  /* 0x000100008b877824 */ /* 0x000fe200078e00ff */
[----:B------:R-:W-:Y:S01]  /*5f80*/  LOP3.LUT R47, R73, 0xffff0000, RZ, 0xc0, !PT ;  /* 0xffff0000492f7812 */ /* 0x000fe200078ec0ff */
[----:B------:R-:W-:Y:S01]  /*5f90*/  FMUL.FTZ R144, R44, R142 ;  /* 0x0000008e2c907220 */ /* 0x000fe20000410000 */
[----:B------:R-:W-:Y:S02]  /*5fa0*/  PRMT R46, R108, 0x5432, R143 ;  /* 0x000054326c2e7816 */ /* 0x000fe4000000008f */
[----:B------:R-:W-:Y:S02]  /*5fb0*/  LOP3.LUT R138, R138, 0xffff0000, RZ, 0xc0, !PT ;  /* 0xffff00008a8a7812 */ /* 0x000fe400078ec0ff */
[----:B------:R-:W-:Y:S01]  /*5fc0*/  PRMT R143, R133, 0x5410, R146 ;  /* 0x00005410858f7816 */ /* 0x000fe20000000092 */
[-C--:B------:R-:W-:Y:S01]  /*5fd0*/  FMUL.FTZ R146, R44, R135.reuse ;  /* 0x000000872c927220 */ /* 0x080fe20000410000 */
[----:B------:R-:W-:Y:S01]  /*5fe0*/  PRMT R137, R137, 0x5410, R148 ;  /* 0x0000541089897816 */ /* 0x000fe20000000094 */
[----:B------:R-:W-:Y:S01]  /*5ff0*/  FFMA.FTZ R44, R45, R135, -R144 ;  /* 0x000000872d2c7223 */ /* 0x000fe20000010890 */
[----:B------:R-:W-:Y:S01]  /*6000*/  LOP3.LUT R139, R139, 0xffff0000, RZ, 0xc0, !PT ;  /* 0xffff00008b8b7812 */ /* 0x000fe200078ec0ff */
[----:B------:R-:W-:Y:S01]  /*6010*/  FMUL.FTZ R145, R47, R138 ;  /* 0x0000008a2f917220 */ /* 0x000fe20000410000 */
[----:B------:R-:W-:Y:S01]  /*6020*/  LOP3.LUT R134, R13, 0xffff0000, RZ, 0xc0, !PT ;  /* 0xffff00000d867812 */ /* 0x000fe200078ec0ff */
[----:B------:R-:W-:Y:S01]  /*6030*/  IMAD.U32 R135, R143, 0x10000, RZ ;  /* 0x000100008f877824 */ /* 0x000fe200078e00ff */
[----:B------:R-:W-:Y:S01]  /*6040*/  SHF.R.U64 R150, R40, 0x10, R41 ;  /* 0x0000001028967819 */ /* 0x000fe20000001229 */
[----:B------:R-:W-:-:S02]  /*6050*/  IMAD.U32 R133, R137, 0x10000, RZ ;  /* 0x0001000089857824 */ /* 0x000fc400078e00ff */
[-C--:B------:R-:W-:Y:S01]  /*6060*/  FMUL.FTZ R147, R47, R139.reuse ;  /* 0x0000008b2f937220 */ /* 0x080fe20000410000 */
[----:B------:R-:W-:Y:S01]  /*6070*/  FFMA.FTZ R47, R134, R139, -R145 ;  /* 0x0000008b862f7223 */ /* 0x000fe20000010891 */
[C---:B------:R-:W-:Y:S01]  /*6080*/  FMUL.FTZ R139, R140.reuse, R135 ;  /* 0x000000878c8b7220 */ /* 0x040fe20000410000 */
[----:B------:R-:W-:Y:S01]  /*6090*/  LOP3.LUT R73, R75, 0xffff0000, RZ, 0xc0, !PT ;  /* 0xffff00004b497812 */ /* 0x000fe200078ec0ff */
[----:B------:R-:W-:Y:S01]  /*60a0*/  FMUL.FTZ R140, R140, R133 ;  /* 0x000000858c8c7220 */ /* 0x000fe20000410000 */
[----:B------:R-:W-:Y:S01]  /*60b0*/  PRMT R75, R111, 0x5432, R150 ;  /* 0x000054326f4b7816 */ /* 0x000fe20000000096 */
[----:B------:R-:W-:Y:S01]  /*60c0*/  FFMA.FTZ R45, R45, R142, R146 ;  /* 0x0000008e2d2d7223 */ /* 0x000fe20000010092 */
[----:B------:R-:W-:Y:S01]  /*60d0*/  FFMA.FTZ R134, R134, R138, R147 ;  /* 0x0000008a86867223 */ /* 0x000fe20000010093 */
[----:B------:R-:W-:Y:S01]  /*60e0*/  LOP3.LUT R142, R143, 0xffff0000, RZ, 0xc0, !PT ;  /* 0xffff00008f8e7812 */ /* 0x000fe200078ec0ff */
[C---:B------:R-:W-:Y:S01]  /*60f0*/  FFMA.FTZ R140, R136.reuse, R135, R140 ;  /* 0x00000087888c7223 */ /* 0x040fe2000001008c */
[----:B------:R-:W-:Y:S01]  /*6100*/  LOP3.LUT R138, R137, 0xffff0000, RZ, 0xc0, !PT ;  /* 0xffff0000898a7812 */ /* 0x000fe200078ec0ff */
[----:B------:R-:W-:Y:S01]  /*6110*/  FFMA.FTZ R139, R136, R133, -R139 ;  /* 0x00000085888b7223 */ /* 0x000fe2000001088b */
[----:B------:R-:W-:Y:S01]  /*6120*/  SHF.R.U64 R41, R42, 0x10, R43 ;  /* 0x000000102a297819 */ /* 0x000fe2000000122b */
[----:B------:R-:W-:Y:S01]  /*6130*/  IMAD.U32 R42, R72, 0x10000, RZ ;  /* 0x00010000482a7824 */ /* 0x000fe200078e00ff */
[----:B------:R-:W-:Y:S01]  /*6140*/  LOP3.LUT R43, R15, 0xffff0000, RZ, 0xc0, !PT ;  /* 0xffff00000f2b7812 */ /* 0x000fe200078ec0ff */
[----:B------:R-:W-:-:S02]  /*6150*/  IMAD.U32 R135, R141, 0x10000, RZ ;  /* 0x000100008d877824 */ /* 0x000fc400078e00ff */
[----:B------:R-:W-:Y:S01]  /*6160*/  FMUL.FTZ R136, R73, R142 ;  /* 0x0000008e49887220 */ /* 0x000fe20000410000 */
[----:B------:R-:W-:Y:S02]  /*6170*/  IMAD.U32 R133, R75, 0x10000, RZ ;  /* 0x000100004b857824 */ /* 0x000fe400078e00ff */
[-C--:B------:R-:W-:Y:S01]  /*6180*/  FMUL.FTZ R144, R73, R138.reuse ;  /* 0x0000008a49907220 */ /* 0x080fe20000410000 */
[----:B------:R-:W-:Y:S01]  /*6190*/  LOP3.LUT R72, R72, 0xffff0000, RZ, 0xc0, !PT ;  /* 0xffff000048487812 */ /* 0x000fe200078ec0ff */
[----:B------:R-:W-:Y:S01]  /*61a0*/  FMUL.FTZ R73, R42, R135 ;  /* 0x000000872a497220 */ /* 0x000fe20000410000 */
[----:B------:R-:W-:Y:S01]  /*61b0*/  LOP3.LUT R141, R141, 0xffff0000, RZ, 0xc0, !PT ;  /* 0xffff00008d8d7812 */ /* 0x000fe200078ec0ff */
[----:B------:R-:W-:Y:S01]  /*61c0*/  IMAD.U32 R40, R12, 0x10000, RZ ;  /* 0x000100000c287824 */ /* 0x000fe200078e00ff */
[----:B------:R-:W-:Y:S01]  /*61d0*/  PRMT R41, R110, 0x5432, R41 ;  /* 0x000054326e297816 */ /* 0x000fe20000000029 */
[----:B------:R-:W-:Y:S01]  /*61e0*/  FMUL.FTZ R42, R42, R133 ;  /* 0x000000852a2a7220 */ /* 0x000fe20000410000 */
[----:B------:R-:W-:Y:S01]  /*61f0*/  LOP3.LUT R75, R75, 0xffff0000, RZ, 0xc0, !PT ;  /* 0xffff00004b4b7812 */ /* 0x000fe200078ec0ff */
[C---:B------:R-:W-:Y:S01]  /*6200*/  FFMA.FTZ R138, R43.reuse, R138, -R136 ;  /* 0x0000008a2b8a7223 */ /* 0x040fe20000010888 */
[----:B------:R-:W-:Y:S01]  /*6210*/  LOP3.LUT R12, R12, 0xffff0000, RZ, 0xc0, !PT ;  /* 0xffff00000c0c7812 */ /* 0x000fe200078ec0ff */
[----:B------:R-:W-:Y:S01]  /*6220*/  FFMA.FTZ R137, R43, R142, R144 ;  /* 0x0000008e2b897223 */ /* 0x000fe20000010090 */
[C---:B------:R-:W-:Y:S01]  /*6230*/  IMAD.U32 R13, R14.reuse, 0x10000, RZ ;  /* 0x000100000e0d7824 */ /* 0x040fe200078e00ff */
[----:B------:R-:W-:Y:S01]  /*6240*/  LOP3.LUT R15, R14, 0xffff0000, RZ, 0xc0, !PT ;  /* 0xffff00000e0f7812 */ /* 0x000fe200078ec0ff */
[----:B------:R-:W-:Y:S01]  /*6250*/  FMUL.FTZ R43, R72, R141 ;  /* 0x0000008d482b7220 */ /* 0x000fe20000410000 */
[C---:B------:R-:W-:Y:S01]  /*6260*/  FFMA.FTZ R73, R40.reuse, R133, -R73 ;  /* 0x0000008528497223 */ /* 0x040fe20000010849 */
[----:B------:R-:W-:Y:S01]  /*6270*/  FFMA.FTZ R135, R40, R135, R42 ;  /* 0x0000008728877223 */ /* 0x000fe2000001002a */
[C---:B------:R-:W-:Y:S01]  /*6280*/  IMAD.U32 R14, R74.reuse, 0x10000, RZ ;  /* 0x000100004a0e7824 */ /* 0x040fe200078e00ff */
[----:B------:R-:W-:Y:S01]  /*6290*/  LOP3.LUT R74, R74, 0xffff0000, RZ, 0xc0, !PT ;  /* 0xffff00004a4a7812 */ /* 0x000fe200078ec0ff */
[----:B------:R-:W-:-:S02]  /*62a0*/  IMAD.U32 R42, R46, 0x10000, RZ ;  /* 0x000100002e2a7824 */ /* 0x000fc400078e00ff */
[-C--:B------:R-:W-:Y:S01]  /*62b0*/  FMUL.FTZ R133, R72, R75.reuse ;  /* 0x0000004b48857220 */ /* 0x080fe20000410000 */
[C---:B------:R-:W-:Y:S01]  /*62c0*/  IMAD.U32 R40, R41.reuse, 0x10000, RZ ;  /* 0x0001000029287824 */ /* 0x040fe200078e00ff */
[----:B------:R-:W-:Y:S01]  /*62d0*/  LOP3.LUT R46, R46, 0xffff0000, RZ, 0xc0, !PT ;  /* 0xffff00002e2e7812 */ /* 0x000fe200078ec0ff */
[----:B------:R-:W-:Y:S01]  /*62e0*/  FFMA.FTZ R72, R12, R75, -R43 ;  /* 0x0000004b0c487223 */ /* 0x000fe2000001082b */
[----:B------:R-:W-:Y:S01]  /*62f0*/  LOP3.LUT R41, R41, 0xffff0000, RZ, 0xc0, !PT ;  /* 0xffff000029297812 */ /* 0x000fe200078ec0ff */
[C---:B------:R-:W-:Y:S01]  /*6300*/  FMUL.FTZ R136, R14.reuse, R42 ;  /* 0x0000002a0e887220 */ /* 0x040fe20000410000 */
[----:B------:R-:W-:Y:S01]  /*6310*/  FMUL.FTZ R43, R14, R40 ;  /* 0x000000280e2b7220 */ /* 0x000fe20000410000 */
[----:B------:R-:W-:Y:S01]  /*6320*/  FFMA.FTZ R12, R12, R141, R133 ;  /* 0x0000008d0c0c7223 */ /* 0x000fe20000010085 */
[C---:B------:R-:W-:Y:S01]  /*6330*/  FMUL.FTZ R14, R74.reuse, R46 ;  /* 0x0000002e4a0e7220 */ /* 0x040fe20000410000 */
[-C--:B------:R-:W-:Y:S01]  /*6340*/  FMUL.FTZ R75, R74, R41.reuse ;  /* 0x000000294a4b7220 */ /* 0x080fe20000410000 */
[C---:B------:R-:W-:Y:S01]  /*6350*/  FFMA.FTZ R136, R13.reuse, R40, -R136 ;  /* 0x000000280d887223 */ /* 0x040fe20000010888 */
[----:B------:R-:W-:Y:S01]  /*6360*/  FFMA.FTZ R43, R13, R42, R43 ;  /* 0x0000002a0d2b7223 */ /* 0x000fe2000001002b */
        /* <DEDUP_REMOVED lines=13> */
.L_x_9438:
[----:B------:R-:W-:Y:S05]  /*6440*/  BSYNC B2 ;  /* 0x0000000000027941 */ /* 0x000fea0003800000 */
.L_x_9437:
[----:B------:R-:W-:Y:S01]  /*6450*/  ISETP.GE.AND P4, PT, R11, R107, PT ;  /* 0x0000006b0b00720c */ /* 0x000fe20003f86270 */
[----:B--2---:R4:W-:-:S12]  /*6460*/  ST.E.128 desc[UR42][R102.64], R12 ;  /* 0x0000000c66007985 */ /* 0x0049d8000c101d2a */
[----:B------:R-:W-:-:S05]  /*6470*/  @!P4 IMAD.WIDE R104, R11, 0x2, R104 ;  /* 0x000000020b68c825 */ /* 0x000fca00078e0268 */
[----:B---3--:R4:W-:Y:S02]  /*6480*/  @!P4 ST.E.128 desc[UR42][R104.64], R72 ;  /* 0x000000486800c985 */ /* 0x0089e4000c101d2a */
.L_x_9436:
[----:B------:R-:W-:Y:S05]  /*6490*/  BSYNC B1 ;  /* 0x0000000000017941 */ /* 0x000fea0003800000 */
.L_x_9435:
[----:B------:R-:W-:-:S03]  /*64a0*/  UMOV UR4, 0xffffffff ;  /* 0xffffffff00047882 */ /* 0x000fc60000000000 */
[----:B------:R-:W-:Y:S05]  /*64b0*/  BRA.DIV UR4, `(.L_x_9439) ;  /* 0x000001b204407947 */ /* 0x000fea000b800000 */
[----:B------:R0:W0:Y:S04]  /*64c0*/  SHFL.IDX PT, R47, R101, 0x1, 0x181f ;  /* 0x00381f00652f7f89 */ /* 0x00002800000e0000 */
[----:B------:R0:W0:Y:S02]  /*64d0*/  SHFL.IDX PT, R46, R106, 0x1, 0x181f ;  /* 0x00381f006a2e7f89 */ /* 0x00002400000e0000 */
.L_x_9753:
        /* <DEDUP_REMOVED lines=12> */
[----:B------:R-:W-:Y:S02]  /*65a0*/  SHF.R.S32.HI R13, RZ, 0x1f, R12 ;  /* 0x0000001fff0d7819 */ /* 0x000fe4000001140c */
[----:B------:R-:W-:Y:S02]  /*65b0*/  SHF.L.U32 R11, R12, 0x3, RZ ;  /* 0x000000030c0b7819 */ /* 0x000fe400000006ff */
        /* <DEDUP_REMOVED lines=25> */
[----:B------:R-:W-:Y:S01]  /*6750*/  SHF.R.U64 R102, R50, 0x10, R51 ;  /* 0x0000001032667819 */ /* 0x000fe20000001233 */
[----:B------:R-:W-:Y:S01]  /*6760*/  IMAD.U32 R50, R13, 0x10000, RZ ;  /* 0x000100000d327824 */ /* 0x000fe200078e00ff */
        /* <DEDUP_REMOVED lines=49> */
[----:B------:R-:W-:Y:S01]  /*6a80*/  IMAD.U32 R41, R129, 0x10000, RZ ;  /* 0x0001000081297824 */ /* 0x000fe200078e00ff */
[----:B------:R-:W-:Y:S01]  /*6a90*/  LOP3.LUT R42, R42, 0xffff0000, RZ, 0xc0, !PT ;  /* 0xffff00002a2a7812 */ /* 0x000fe200078ec0ff */
[----:B------:R-:W-:Y:S01]  /*6aa0*/  IMAD.U32 R40, R125, 0x10000, RZ ;  /* 0x000100007d287824 */ /* 0x000fe200078e00ff */
[----:B------:R-:W-:Y:S01]  /*6ab0*/  LOP3.LUT R129, R129, 0xffff0000, RZ, 0xc0, !PT ;  /* 0xffff000081817812 */ /* 0x000fe200078ec0ff */
[----:B------:R-:W-:Y:S01]  /*6ac0*/  FFMA.FTZ R54, R13, R127, -R54 ;  /* 0x0000007f0d367223 */ /* 0x000fe20000010836 */
[----:B------:R-:W-:Y:S01]  /*6ad0*/  LOP3.LUT R125, R125, 0xffff0000, RZ, 0xc0, !PT ;  /* 0xffff00007d7d7812 */ /* 0x000fe200078ec0ff */
[C---:B------:R-:W-:Y:S02]  /*6ae0*/  IMAD.U32 R12, R14.reuse, 0x10000, RZ ;  /* 0x000100000e0c7824 */ /* 0x040fe400078e00ff */
        /* <DEDUP_REMOVED lines=21> */
.L_x_9443:
[----:B------:R-:W-:Y:S05]  /*6c40*/  BSYNC B2 ;  /* 0x0000000000027941 */ /* 0x000fea0003800000 */
.L_x_9442:
[----:B------:R-:W-:Y:S01]  /*6c50*/  ISETP.GE.AND P4, PT, R11, R107, PT ;  /* 0x0000006b0b00720c */ /* 0x000fe20003f86270 */
[----:B0-----:R0:W-:-:S12]  /*6c60*/  ST.E.128 desc[UR42][R44.64], R12 ;  /* 0x0000000c2c007985 */ /* 0x0011d8000c101d2a */
[----:B------:R-:W-:-:S05]  /*6c70*/  @!P4 IMAD.WIDE R46, R11, 0x2, R46 ;  /* 0x000000020b2ec825 */ /* 0x000fca00078e022e */
[----:B----4-:R0:W-:Y:S02]  /*6c80*/  @!P4 ST.E.128 desc[UR42][R46.64], R40 ;  /* 0x000000282e00c985 */ /* 0x0101e4000c101d2a */
.L_x_9441:
[----:B------:R-:W-:Y:S05]  /*6c90*/  BSYNC B1 ;  /* 0x0000000000017941 */ /* 0x000fea0003800000 */
.L_x_9440:
[----:B------:R-:W-:-:S03]  /*6ca0*/  UMOV UR4, 0xffffffff ;  /* 0xffffffff00047882 */ /* 0x000fc60000000000 */
[----:B------:R-:W-:Y:S05]  /*6cb0*/  BRA.DIV UR4, `(.L_x_9444) ;  /* 0x000001aa048c7947 */ /* 0x000fea000b800000 */
[----:B0-----:R0:W0:Y:S04]  /*6cc0*/  SHFL.IDX PT, R47, R101, 0x2, 0x181f ;  /* 0x00581f00652f7f89 */ /* 0x00102800000e0000 */
[----:B------:R0:W0:Y:S02]  /*6cd0*/  SHFL.IDX PT, R46, R106, 0x2, 0x181f ;  /* 0x00581f006a2e7f89 */ /* 0x00002400000e0000 */
.L_x_9757:
        /* <DEDUP_REMOVED lines=24> */
[----:B------:R0:W4:Y:S04]  /*6e60*/  LDS.128 R12, [R11+0x18400] ;  /* 0x018400000b0c7984 */ /* 0x0001280000000c00 */
[----:B------:R-:W0:Y:S01]  /*6e70*/  LDS.128 R40, [R40+0x18400] ;  /* 0x0184000028287984 */ /* 0x000e220000000c00 */
[----:B------:R-:W-:Y:S05]  /*6e80*/  @P3 BRA `(.L_x_9448) ;  /* 0x0000000400743947 */ /* 0x000fea0003800000 */
[----:B------:R-:W-:Y:S01]  /*6e90*/  SHF.R.U64 R74, R56, 0x10, R57 ;  /* 0x00000010384a7819 */ /* 0x000fe20000001239 */
[----:B0-----:R-:W-:Y:S01]  /*6ea0*/  IMAD.U32 R52, R41, 0x10000, RZ ;  /* 0x0001000029347824 */ /* 0x001fe200078e00ff */
[--C-:B------:R-:W-:Y:S01]  /*6eb0*/  SHF.R.U64 R56, R60, 0x10, R61.reuse ;  /* 0x000000103c387819 */ /* 0x100fe2000000123d */
[----:B----4-:R-:W-:Y:S01]  /*6ec0*/  IMAD.U32 R49, R13, 0x10000, RZ ;  /* 0x000100000d317824 */ /* 0x010fe200078e00ff */
        /* <DEDUP_REMOVED lines=8> */
[--C-:B------:R-:W-:Y:S02]  /*6f50*/  SHF.R.U64 R58, R62, 0x10, R63.reuse ;  /* 0x000000103e3a7819 */ /* 0x100fe4000000123f */
        /* <DEDUP_REMOVED lines=17> */
[C---:B------:R-:W-:Y:S01]  /*7070*/  IMAD.U32 R41, R40.reuse, 0x10000, RZ ;  /* 0x0001000028297824 */ /* 0x040fe200078e00ff */
[----:B------:R-:W-:Y:S01]  /*7080*/  LOP3.LUT R51, R40, 0xffff0000, RZ, 0xc0, !PT ;  /* 0xffff000028337812 */ /* 0x000fe200078ec0ff */
[----:B------:R-:W-:Y:S01]  /*7090*/  FMUL.FTZ R61, R53, R124 ;  /* 0x0000007c353d7220 */ /* 0x000fe20000410000 */
[----:B------:R-:W-:Y:S01]  /*70a0*/  LOP3.LUT R55, R43, 0xffff0000, RZ, 0xc0, !PT ;  /* 0xffff00002b377812 */ /* 0x000fe200078ec0ff */
[-C--:B------:R-:W-:Y:S01]  /*70b0*/  FMUL.FTZ R53, R53, R120.reuse ;  /* 0x0000007835357220 */ /* 0x080fe20000410000 */
[----:B------:R-:W-:Y:S01]  /*70c0*/  LOP3.LUT R122, R122, 0xffff0000, RZ, 0xc0, !PT ;  /* 0xffff00007a7a7812 */ /* 0x000fe200078ec0ff */
[C---:B------:R-:W-:Y:S01]  /*70d0*/  FMUL.FTZ R63, R54.reuse, R59 ;  /* 0x0000003b363f7220 */ /* 0x040fe20000410000 */
[----:B------:R-:W-:Y:S01]  /*70e0*/  SHF.L.U32 R40, R15, 0x10, RZ ;  /* 0x000000100f287819 */ /* 0x000fe200000006ff */
[-C--:B------:R-:W-:Y:S01]  /*70f0*/  FMUL.FTZ R54, R54, R49.reuse ;  /* 0x0000003136367220 */ /* 0x080fe20000410000 */
[----:B------:R-:W-:Y:S01]  /*7100*/  PRMT R119, R119, 0x5410, R74 ;  /* 0x0000541077777816 */ /* 0x000fe2000000004a */
[----:B------:R-:W-:Y:S01]  /*7110*/  FFMA.FTZ R61, R50, R120, -R61 ;  /* 0x00000078323d7223 */ /* 0x000fe2000001083d */
[----:B------:R-:W-:Y:S01]  /*7120*/  LOP3.LUT R118, R118, 0xffff0000, RZ, 0xc0, !PT ;  /* 0xffff000076767812 */ /* 0x000fe200078ec0ff */
[----:B------:R-:W-:Y:S01]  /*7130*/  FFMA.FTZ R124, R50, R124, R53 ;  /* 0x0000007c327c7223 */ /* 0x000fe20000010035 */
[----:B------:R-:W-:Y:S01]  /*7140*/  LOP3.LUT R15, R15, 0xffff0000, RZ, 0xc0, !PT ;  /* 0xffff00000f0f7812 */ /* 0x000fe200078ec0ff */
[----:B------:R-:W-:Y:S01]  /*7150*/  FMUL.FTZ R52, R55, R122 ;  /* 0x0000007a37347220 */ /* 0x000fe20000410000 */
[C---:B------:R-:W-:Y:S01]  /*7160*/  FFMA.FTZ R63, R40.reuse, R49, -R63 ;  /* 0x00000031283f7223 */ /* 0x040fe2000001083f */
[----:B------:R-:W-:Y:S01]  /*7170*/  FFMA.FTZ R59, R40, R59, R54 ;  /* 0x0000003b283b7223 */ /* 0x000fe20000010036 */
[----:B------:R-:W-:-:S02]  /*7180*/  IMAD.U32 R50, R123, 0x10000, RZ ;  /* 0x000100007b327824 */ /* 0x000fc400078e00ff */
[-C--:B------:R-:W-:Y:S01]  /*7190*/  FMUL.FTZ R54, R55, R118.reuse ;  /* 0x0000007637367220 */ /* 0x080fe20000410000 */
[----:B------:R-:W-:Y:S02]  /*71a0*/  IMAD.U32 R40, R119, 0x10000, RZ ;  /* 0x0001000077287824 */ /* 0x000fe400078e00ff */
[----:B------:R-:W-:Y:S01]  /*71b0*/  FFMA.FTZ R118, R15, R118, -R52 ;  /* 0x000000760f767223 */ /* 0x000fe20000010834 */
[C---:B------:R-:W-:Y:S01]  /*71c0*/  FMUL.FTZ R52, R41.reuse, R50 ;  /* 0x0000003229347220 */ /* 0x040fe20000410000 */
[----:B------:R-:W-:Y:S02]  /*71d0*/  IMAD.U32 R13, R12, 0x10000, RZ ;  /* 0x000100000c0d7824 */ /* 0x000fe400078e00ff */
[----:B------:R-:W-:Y:S01]  /*71e0*/  FMUL.FTZ R41, R41, R40 ;  /* 0x0000002829297220 */ /* 0x000fe20000410000 */
[----:B------:R-:W-:Y:S01]  /*71f0*/  PRMT R117, R117, 0x5410, R72 ;  /* 0x0000541075757816 */ /* 0x000fe20000000048 */
[----:B------:R-:W-:Y:S01]  /*7200*/  IMAD.U32 R43, R42, 0x10000, RZ ;  /* 0x000100002a2b7824 */ /* 0x000fe200078e00ff */
[----:B------:R-:W-:Y:S01]  /*7210*/  LOP3.LUT R123, R123, 0xffff0000, RZ, 0xc0, !PT ;  /* 0xffff00007b7b7812 */ /* 0x000fe200078ec0ff */
[C---:B------:R-:W-:Y:S01]  /*7220*/  FFMA.FTZ R41, R13.reuse, R50, R41 ;  /* 0x000000320d297223 */ /* 0x040fe20000010029 */
[----:B------:R-:W-:Y:S01]  /*7230*/  FFMA.FTZ R52, R13, R40, -R52 ;  /* 0x000000280d347223 */ /* 0x000fe20000010834 */
        /* <DEDUP_REMOVED lines=10> */
[-C--:B------:R-:W-:Y:S01]  /*72e0*/  FMUL.FTZ R51, R51, R119.reuse ;  /* 0x0000007733337220 */ /* 0x080fe20000410000 */
[----:B------:R-:W-:Y:S01]  /*72f0*/  LOP3.LUT R14, R14, 0xffff0000, RZ, 0xc0, !PT ;  /* 0xffff00000e0e7812 */ /* 0x000fe200078ec0ff */
[----:B------:R-:W-:Y:S01]  /*7300*/  FFMA.FTZ R15, R12, R119, -R15 ;  /* 0x000000770c0f7223 */ /* 0x000fe2000001080f */
        /* <DEDUP_REMOVED lines=21> */
.L_x_9448:
[----:B------:R-:W-:Y:S05]  /*7460*/  BSYNC B2 ;  /* 0x0000000000027941 */ /* 0x000fea0003800000 */
.L_x_9447:
[----:B------:R-:W-:Y:S01]  /*7470*/  ISETP.GE.AND P4, PT, R48, R107, PT ;  /* 0x0000006b3000720c */ /* 0x000fe20003f86270 */
[----:B----4-:R4:W-:-:S12]  /*7480*/  ST.E.128 desc[UR42][R44.64], R12 ;  /* 0x0000000c2c007985 */ /* 0x0109d8000c101d2a */
[----:B------:R-:W-:-:S05]  /*7490*/  @!P4 IMAD.WIDE R46, R48, 0x2, R46 ;  /* 0x00000002302ec825 */ /* 0x000fca00078e022e */
[----:B0-----:R4:W-:Y:S02]  /*74a0*/  @!P4 ST.E.128 desc[UR42][R46.64], R40 ;  /* 0x000000282e00c985 */ /* 0x0019e4000c101d2a */
.L_x_9446:
[----:B------:R-:W-:Y:S05]  /*74b0*/  BSYNC B1 ;  /* 0x0000000000017941 */ /* 0x000fea0003800000 */
.L_x_9445:
[----:B------:R-:W-:-:S03]  /*74c0*/  UMOV UR4, 0xffffffff ;  /* 0xffffffff00047882 */ /* 0x000fc60000000000 */
[----:B------:R-:W-:Y:S05]  /*74d0*/  BRA.DIV UR4, `(.L_x_9449) ;  /* 0x000001a204d07947 */ /* 0x000fea000b800000 */
[----:B0-----:R-:W0:Y:S04]  /*74e0*/  SHFL.IDX PT, R101, R101, 0x3, 0x181f ;  /* 0x00781f0065657f89 */ /* 0x001e2800000e0000 */
[----:B------:R-:W0:Y:S02]  /*74f0*/  SHFL.IDX PT, R106, R106, 0x3, 0x181f ;  /* 0x00781f006a6a7f89 */ /* 0x000e2400000e0000 */
.L_x_9761:
        /* <DEDUP_REMOVED lines=16> */
[----:B------:R-:W-:Y:S01]  /*7600*/  LOP3.LUT R12, R12, R13, RZ, 0x3c, !PT ;  /* 0x0000000d0c0c7212 */ /* 0x000fe200078e3cff */
[----:B------:R-:W-:-:S03]  /*7610*/  IMAD R13, R19, 0x4000, R6 ;  /* 0x00004000130d7824 */ /* 0x000fc600078e0206 */
[----:B------:R-:W-:Y:S01]  /*7620*/  LOP3.LUT R109, R109, 0x7fffe000, RZ, 0xc0, !PT ;  /* 0x7fffe0006d6d7812 */ /* 0x000fe200078ec0ff */
[----:B------:R-:W-:-:S03]  /*7630*/  IMAD R13, R13, 0x2, R18 ;  /* 0x000000020d0d7824 */ /* 0x000fc600078e0212 */
[----:B------:R-:W-:-:S05]  /*7640*/  IADD3 R12, R12, R109, R201 ;  /* 0x0000006d0c0c7210 */ /* 0x000fca0007ffe0c9 */
[----:B------:R-:W-:-:S04]  /*7650*/  IMAD R15, R19, 0x4000, R12 ;  /* 0x00004000130f7824 */ /* 0x000fc800078e020c */
[----:B------:R-:W-:Y:S02]  /*7660*/  IMAD R40, R15, 0x2, R18 ;  /* 0x000000020f287824 */ /* 0x000fe400078e0212 */
        /* <DEDUP_REMOVED lines=13> */
[----:B------:R-:W-:Y:S01]  /*7740*/  SHF.R.U64 R54, R70, 0x10, R71 ;  /* 0x0000001046367819 */ /* 0x000fe20000001247 */
[----:B------:R-:W-:Y:S01]  /*7750*/  IMAD.U32 R57, R116, 0x10000, RZ ;  /* 0x0001000074397824 */ /* 0x000fe200078e00ff */
[----:B------:R-:W-:Y:S02]  /*7760*/  PRMT R112, R112, 0x5410, R65 ;  /* 0x0000541070707816 */ /* 0x000fe40000000041 */
[----:B------:R-:W-:Y:S01]  /*7770*/  SHF.R.U32.HI R71, RZ, 0x10, R71 ;  /* 0x00000010ff477819 */ /* 0x000fe20000011647 */
[----:B------:R-:W-:Y:S01]  /*7780*/  FMUL.FTZ R59, R50, R57 ;  /* 0x00000039323b7220 */ /* 0x000fe20000410000 */
[----:B------:R-:W-:Y:S02]  /*7790*/  SHF.R.U32.HI R67, RZ, 0x10, R67 ;  /* 0x00000010ff437819 */ /* 0x000fe40000011643 */
[----:B------:R-:W-:Y:S01]  /*77a0*/  PRMT R108, R108, 0x5410, R55 ;  /* 0x000054106c6c7816 */ /* 0x000fe20000000037 */
[----:B------:R-:W-:Y:S01]  /*77b0*/  IMAD.U32 R55, R112, 0x10000, RZ ;  /* 0x0001000070377824 */ /* 0x000fe200078e00ff */
[----:B------:R-:W-:-:S02]  /*77c0*/  PRMT R114, R114, 0x5410, R71 ;  /* 0x0000541072727816 */ /* 0x000fc40000000047 */
[----:B------:R-:W-:Y:S01]  /*77d0*/  PRMT R110, R110, 0x5410, R67 ;  /* 0x000054106e6e7816 */ /* 0x000fe20000000043 */
[-C--:B------:R-:W-:Y:S01]  /*77e0*/  FMUL.FTZ R61, R50, R55.reuse ;  /* 0x00000037323d7220 */ /* 0x080fe20000410000 */
[----:B------:R-:W-:Y:S01]  /*77f0*/  PRMT R113, R113, 0x5410, R54 ;  /* 0x0000541071717816 */ /* 0x000fe20000000036 */
        /* <DEDUP_REMOVED lines=9> */
[----:B------:R-:W-:-:S02]  /*7890*/  IMAD.U32 R40, R15, 0x10000, RZ ;  /* 0x000100000f287824 */ /* 0x000fc400078e00ff */
[-C--:B------:R-:W-:Y:S01]  /*78a0*/  FMUL.FTZ R52, R52, R55.reuse ;  /* 0x0000003734347220 */ /* 0x080fe20000410000 */
[----:B------:R-:W-:Y:S01]  /*78b0*/  LOP3.LUT R47, R13, 0xffff0000, RZ, 0xc0, !PT ;  /* 0xffff00000d2f7812 */ /* 0x000fe200078ec0ff */
[----:B------:R-:W-:Y:S01]  /*78c0*/  FMUL.FTZ R50, R51, R116 ;  /* 0x0000007433327220 */ /* 0x000fe20000410000 */
[----:B------:R-:W-:Y:S01]  /*78d0*/  PRMT R111, R111, 0x5410, R58 ;  /* 0x000054106f6f7816 */ /* 0x000fe2000000003a */
[-C--:B------:R-:W-:Y:S01]  /*78e0*/  FMUL.FTZ R46, R51, R112.reuse ;  /* 0x00000070332e7220 */ /* 0x080fe20000410000 */
[----:B------:R-:W-:Y:S01]  /*78f0*/  LOP3.LUT R53, R43, 0xffff0000, RZ, 0xc0, !PT ;  /* 0xffff00002b357812 */ /* 0x000fe200078ec0ff */
[----:B------:R-:W-:Y:S01]  /*7900*/  FFMA.FTZ R57, R40, R55, -R57 ;  /* 0x0000003728397223 */ /* 0x000fe20000010839 */
[----:B------:R-:W-:Y:S01]  /*7910*/  LOP3.LUT R114, R114, 0xffff0000, RZ, 0xc0, !PT ;  /* 0xffff000072727812 */ /* 0x000fe200078ec0ff */
[----:B------:R-:W-:Y:S01]  /*7920*/  FFMA.FTZ R52, R40, R59, R52 ;  /* 0x0000003b28347223 */ /* 0x000fe20000010034 */
[----:B------:R-:W-:Y:S01]  /*7930*/  PRMT R115, R115, 0x5410, R56 ;  /* 0x0000541073737816 */ /* 0x000fe20000000038 */
[C---:B------:R-:W-:Y:S01]  /*7940*/  FFMA.FTZ R51, R47.reuse, R112, -R50 ;  /* 0x000000702f337223 */ /* 0x040fe20000010832 */
[----:B------:R-:W-:Y:S01]  /*7950*/  LOP3.LUT R110, R110, 0xffff0000, RZ, 0xc0, !PT ;  /* 0xffff00006e6e7812 */ /* 0x000fe200078ec0ff */
[----:B------:R-:W-:Y:S01]  /*7960*/  FFMA.FTZ R116, R47, R116, R46 ;  /* 0x000000742f747223 */ /* 0x000fe2000001002e */
[----:B------:R-:W-:Y:S01]  /*7970*/  SHF.L.U32 R40, R111, 0x10, RZ ;  /* 0x000000106f287819 */ /* 0x000fe200000006ff */
[----:B------:R-:W-:Y:S01]  /*7980*/  FMUL.FTZ R50, R53, R114 ;  /* 0x0000007235327220 */ /* 0x000fe20000410000 */
[----:B------:R-:W-:Y:S01]  /*7990*/  LOP3.LUT R41, R15, 0xffff0000, RZ, 0xc0, !PT ;  /* 0xffff00000f297812 */ /* 0x000fe200078ec0ff */
[----:B------:R-:W-:-:S02]  /*79a0*/  IMAD.U32 R46, R115, 0x10000, RZ ;  /* 0x00010000732e7824 */ /* 0x000fc400078e00ff */
[----:B------:R-:W-:Y:S01]  /*79b0*/  FMUL.FTZ R56, R53, R110 ;  /* 0x0000006e35387220 */ /* 0x000fe20000410000 */
[----:B------:R-:W-:Y:S01]  /*79c0*/  IMAD.U32 R13, R12, 0x10000, RZ ;  /* 0x000100000c0d7824 */ /* 0x000fe200078e00ff */
[----:B------:R-:W-:Y:S01]  /*79d0*/  LOP3.LUT R115, R115, 0xffff0000, RZ, 0xc0, !PT ;  /* 0xffff000073737812 */ /* 0x000fe200078ec0ff */
[C---:B------:R-:W-:Y:S01]  /*79e0*/  FMUL.FTZ R47, R48.reuse, R40 ;  /* 0x00000028302f7220 */ /* 0x040fe20000410000 */
[----:B------:R-:W-:Y:S01]  /*79f0*/  FFMA.FTZ R110, R41, R110, -R50 ;  /* 0x0000006e296e7223 */ /* 0x000fe20000010832 */
[----:B------:R-:W-:Y:S01]  /*7a00*/  LOP3.LUT R111, R111, 0xffff0000, RZ, 0xc0, !PT ;  /* 0xffff00006f6f7812 */ /* 0x000fe200078ec0ff */
[----:B------:R-:W-:Y:S01]  /*7a10*/  FMUL.FTZ R50, R48, R46 ;  /* 0x0000002e30327220 */ /* 0x000fe20000410000 */
[----:B------:R-:W-:Y:S01]  /*7a20*/  LOP3.LUT R12, R12, 0xffff0000, RZ, 0xc0, !PT ;  /* 0xffff00000c0c7812 */ /* 0x000fe200078ec0ff */
[----:B------:R-:W-:Y:S01]  /*7a30*/  FFMA.FTZ R53, R41, R114, R56 ;  /* 0x0000007229357223 */ /* 0x000fe20000010038 */
[----:B------:R-:W-:Y:S01]  /*7a40*/  FFMA.FTZ R47, R13, R46, R47 ;  /* 0x0000002e0d2f7223 */ /* 0x000fe2000001002f */
[----:B------:R-:W-:-:S02]  /*7a50*/  IMAD.U32 R43, R42, 0x10000, RZ ;  /* 0x000100002a2b7824 */ /* 0x000fc400078e00ff */
[----:B------:R-:W-:Y:S01]  /*7a60*/  FMUL.FTZ R41, R49, R115 ;  /* 0x0000007331297220 */ /* 0x000fe20000410000 */
[----:B------:R-:W-:Y:S01]  /*7a70*/  IMAD.U32 R46, R113, 0x10000, RZ ;  /* 0x00010000712e7824 */ /* 0x000fe200078e00ff */
[----:B------:R-:W-:Y:S01]  /*7a80*/  LOP3.LUT R42, R42, 0xffff0000, RZ, 0xc0, !PT ;  /* 0xffff00002a2a7812 */ /* 0x000fe200078ec0ff */
[----:B------:R-:W-:Y:S01]  /*7a90*/  FFMA.FTZ R50, R13, R40, -R50 ;  /* 0x000000280d327223 */ /* 0x000fe20000010832 */
[-C--:B------:R-:W-:Y:S01]  /*7aa0*/  FMUL.FTZ R49, R49, R111.reuse ;  /* 0x0000006f31317220 */ /* 0x080fe20000410000 */
[----:B------:R-:W-:Y:S01]  /*7ab0*/  LOP3.LUT R113, R113, 0xffff0000, RZ, 0xc0, !PT ;  /* 0xffff000071717812 */ /* 0x000fe200078ec0ff */
[C---:B------:R-:W-:Y:S01]  /*7ac0*/  IMAD.U32 R40, R108.reuse, 0x10000, RZ ;  /* 0x000100006c287824 */ /* 0x040fe200078e00ff */
[----:B------:R-:W-:Y:S01]  /*7ad0*/  LOP3.LUT R13, R108, 0xffff0000, RZ, 0xc0, !PT ;  /* 0xffff00006c0d7812 */ /* 0x000fe200078ec0ff */
[----:B------:R-:W-:Y:S01]  /*7ae0*/  FFMA.FTZ R41, R12, R111, -R41 ;  /* 0x0000006f0c297223 */ /* 0x000fe20000010829 */
[----:B------:R-:W-:Y:S02]  /*7af0*/  IMAD.U32 R15, R14, 0x10000, RZ ;  /* 0x000100000e0f7824 */ /* 0x000fe400078e00ff */
[----:B------:R-:W-:Y:S01]  /*7b00*/  FFMA.FTZ R12, R12, R115, R49 ;  /* 0x000000730c0c7223 */ /* 0x000fe20000010031 */
        /* <DEDUP_REMOVED lines=18> */
[----:B------:R-:W-:-:S02]  /*7c30*/  F2FP.BF16.F32.PACK_AB R15, R110, R57 ;  /* 0x000000396e0f723e */ /* 0x000fc400000010ff */
[----:B------:R-:W-:-:S07]  /*7c40*/  F2FP.BF16.F32.PACK_AB R14, R49, R48 ;  /* 0x00000030310e723e */ /* 0x000fce00000010ff */
.L_x_9451:
[----:B------:R-:W-:Y:S05]  /*7c50*/  BSYNC B1 ;  /* 0x0000000000017941 */ /* 0x000fea0003800000 */
.L_x_9450:
[----:B0-----:R0:W-:Y:S01]  /*7c60*/  ST.E.128 desc[UR42][R44.64], R12 ;  /* 0x0000000c2c007985 */ /* 0x0011e2000c101d2a */
[----:B------:R-:W-:Y:S01]  /*7c70*/  ISETP.GE.AND P3, PT, R11, R107, PT ;  /* 0x0000006b0b00720c */ /* 0x000fe20003f66270 */
[----:B------:R-:W-:-:S12]  /*7c80*/  IMAD.MOV.U32 R107, RZ, RZ, R101 ;  /* 0x000000ffff6b7224 */ /* 0x000fd800078e0065 */
[----:B------:R-:W-:Y:S05]  /*7c90*/  @P3 BRA `(.L_x_9422) ;  /* 0x0000000400b03947 */ /* 0x000fea0003800000 */
[----:B0-----:R-:W-:-:S05]  /*7ca0*/  IMAD.WIDE R12, R11, 0x2, R106 ;  /* 0x000000020b0c7825 */ /* 0x001fca00078e026a */
[----:B----4-:R0:W-:Y:S01]  /*7cb0*/  ST.E.128 desc[UR42][R12.64], R40 ;  /* 0x000000280c007985 */ /* 0x0101e2000c101d2a */
[----:B------:R-:W-:Y:S05]  /*7cc0*/  BRA `(.L_x_9422) ;  /* 0x0000000400a47947 */ /* 0x000fea0003800000 */
.L_x_9381:
[----:B------:R-:W-:-:S06]  /*7cd0*/  UISETP.NE.AND UP0, UPT, UR41, 0x3, UPT ;  /* 0x000000032900788c */ /* 0x000fcc000bf05270 */
[----:B------:R-:W-:-:S13]  /*7ce0*/  PLOP3.LUT P5, PT, PT, PT, UP0, 0x80, 0x0 ;  /* 0x000000000000781c */ /* 0x000fda0003faf008 */
[----:B------:R-:W-:Y:S05]  /*7cf0*/  @!P5 BRA `(.L_x_9452) ;  /* 0x000000000004d947 */ /* 0x000fea0003800000 */
[----:B------:R-:W-:Y:S01]  /*7d00*/  BPT.TRAP 0x1 ;  /* 0x000000040000795c */ /* 0x000fe20000300000 */
.L_x_9452:
[----:B------:R-:W-:Y:S01]  /*7d10*/  IMAD R89, R19, 0x8, R18 ;  /* 0x0000000813597824 */ /* 0x000fe200078e0212 */
[----:B------:R-:W-:Y:S01]  /*7d20*/  SHF.L.U32 R100, R190, 0x1f, RZ ;  /* 0x0000001fbe647819 */ /* 0x000fe200000006ff */
[----:B------:R-:W-:Y:S01]  /*7d30*/  BSSY B1, `(.L_x_9453) ;  /* 0x0000004000017945 */ /* 0x000fe20003800000 */
[----:B------:R-:W-:Y:S02]  /*7d40*/  SHF.R.S32.HI R97, RZ, 0x1f, R98 ;  /* 0x0000001fff617819 */ /* 0x000fe40000011462 */
[----:B------:R-:W0:Y:S02]  /*7d50*/  SYNCS.PHASECHK.TRANS64.TRYWAIT P3, [R89+URZ+0x28890], R100 ;  /* 0x02889064590075a7 */ /* 0x000e24000806017f */
[----:B0-----:R-:W-:Y:S05]  /*7d60*/  @!P3 BRA `(.L_x_9454) ;  /* 0x0000019800f8b947 */ /* 0x001fea0003800000 */
.L_x_9762:
[----:B------:R-:W-:Y:S05]  /*7d70*/  BSYNC B1 ;  /* 0x0000000000017941 */ /* 0x000fea0003800000 */
.L_x_9453:
        /* <DEDUP_REMOVED lines=25> */
.L_x_9766:
        /* <DEDUP_REMOVED lines=13> */
.L_x_9457:
[----:B------:R-:W-:Y:S05]  /*7fe0*/  BSYNC B1 ;  /* 0x0000000000017941 */ /* 0x000fea0003800000 */
.L_x_9456:
[----:B------:R-:W-:-:S03]  /*7ff0*/  UMOV UR4, 0xffffffff ;  /* 0xffffffff00047882 */ /* 0x000fc60000000000 */
[----:B------:R-:W-:Y:S05]  /*8000*/  BRA.DIV UR4, `(.L_x_9458) ;  /* 0x0000019a04ac7947 */ /* 0x000fea000b800000 */
[----:B--2-4-:R2:W4:Y:S04]  /*8010*/  SHFL.IDX PT, R41, R45, 0x1, 0x181f ;  /* 0x00381f002d297f89 */ /* 0x01452800000e0000 */
[----:B---3--:R2:W3:Y:S02]  /*8020*/  SHFL.IDX PT, R14, R44, 0x1, 0x181f ;  /* 0x00381f002c0e7f89 */ /* 0x0084e400000e0000 */
.L_x_9770:
        /* <DEDUP_REMOVED lines=14> */
.L_x_9460:
[----:B------:R-:W-:Y:S05]  /*8110*/  BSYNC B1 ;  /* 0x0000000000017941 */ /* 0x000fea0003800000 */
.L_x_9459:
[----:B------:R-:W-:-:S03]  /*8120*/  UMOV UR4, 0xffffffff ;  /* 0xffffffff00047882 */ /* 0x000fc60000000000 */
[----:B------:R-:W-:Y:S05]  /*8130*/  BRA.DIV UR4, `(.L_x_9461) ;  /* 0x0000019a04a87947 */ /* 0x000fea000b800000 */
[----:B---34-:R3:W4:Y:S04]  /*8140*/  SHFL.IDX PT, R41, R45, 0x2, 0x181f ;  /* 0x00581f002d297f89 */ /* 0x01872800000e0000 */
[----:B------:R3:W0:Y:S02]  /*8150*/  SHFL.IDX PT, R14, R44, 0x2, 0x181f ;  /* 0x00581f002c0e7f89 */ /* 0x00062400000e0000 */
.L_x_9774:
        /* <DEDUP_REMOVED lines=14> */
.L_x_9463:
[----:B------:R-:W-:Y:S05]  /*8240*/  BSYNC B1 ;  /* 0x0000000000017941 */ /* 0x000fea0003800000 */
.L_x_9462:
[----:B------:R-:W-:-:S03]  /*8250*/  UMOV UR4, 0xffffffff ;  /* 0xffffffff00047882 */ /* 0x000fc60000000000 */
[----:B------:R-:W-:Y:S05]  /*8260*/  BRA.DIV UR4, `(.L_x_9464) ;  /* 0x0000019a04a47947 */ /* 0x000fea000b800000 */
[----:B0---4-:R0:W4:Y:S04]  /*8270*/  SHFL.IDX PT, R41, R45, 0x3, 0x181f ;  /* 0x00781f002d297f89 */ /* 0x01112800000e0000 */
[----:B------:R0:W0:Y:S02]  /*8280*/  SHFL.IDX PT, R14, R44, 0x3, 0x181f ;  /* 0x00781f002c0e7f89 */ /* 0x00002400000e0000 */
.L_x_9778:
        /* <DEDUP_REMOVED lines=13> */
.L_x_9422:
[----:B------:R-:W-:Y:S05]  /*8360*/  BSYNC B0 ;  /* 0x0000000000007941 */ /* 0x000fea0003800000 */
.L_x_9380:
[----:B------:R-:W5:Y:S01]  /*8370*/  S2R R11, SR_TID.X ;  /* 0x00000000000b7919 */ /* 0x000f620000002100 */
[----:B------:R-:W-:Y:S01]  /*8380*/  @!PT LDS RZ, [RZ] ;  /* 0x00000000fffff984 */ /* 0x000fe20000000800 */
[----:B------:R-:W-:Y:S01]  /*8390*/  @!PT LDS RZ, [RZ] ;  /* 0x00000000fffff984 */ /* 0x000fe20000000800 */
[----:B------:R-:W-:Y:S01]  /*83a0*/  @!PT LDS RZ, [RZ] ;  /* 0x00000000fffff984 */ /* 0x000fe20000000800 */
[----:B------:R-:W-:Y:S01]  /*83b0*/  @!PT LDS RZ, [RZ] ;  /* 0x00000000fffff984 */ /* 0x000fe20000000800 */
[----:B------:R2:W-:Y:S06]  /*83c0*/  MEMBAR.ALL.CTA ;  /* 0x0000000000007992 */ /* 0x0005ec0000008000 */
[----:B--2---:R-:W2:Y:S01]  /*83d0*/  FENCE.VIEW.ASYNC.S ;  /* 0x00000000000073c6 */ /* 0x004ea20000000000 */
[----:B------:R-:W-:Y:S05]  /*83e0*/  WARPSYNC.ALL ;  /* 0x0000000000007948 */ /* 0x000fea0003800000 */
[----:B------:R-:W-:Y:S01]  /*83f0*/  BSSY B0, `(.L_x_9465) ;  /* 0x0000009000007945 */ /* 0x000fe20003800000 */
[----:B-----5:R-:W-:Y:S01]  /*8400*/  LOP3.LUT R11, R11, 0x7f, RZ, 0xc0, !PT ;  /* 0x0000007f0b0b7812 */ /* 0x020fe200078ec0ff */
[----:B--2---:R2:W-:Y:S03]  /*8410*/  BAR.SYNC.DEFER_BLOCKING R92, 0x80 ;  /* 0x0002005c0000751d */ /* 0x0045e60000010000 */
[----:B------:R-:W-:-:S13]  /*8420*/  ISETP.NE.AND P3, PT, R11, RZ, PT ;  /* 0x000000ff0b00720c */ /* 0x000fda0003f65270 */
[----:B------:R-:W-:-:S05]  /*8430*/  @!P3 VIADD R11, R89, 0x288a0 ;  /* 0x000288a0590bb836 */ /* 0x000fca0000000000 */
[----:B------:R-:W-:-:S04]  /*8440*/  @!P3 PRMT R11, RZ, 0x654, R11 ;  /* 0x00000654ff0bb816 */ /* 0x000fc8000000000b */
[----:B------:R2:W-:Y:S01]  /*8450*/  @!P3 SYNCS.ARRIVE.TRANS64.RED.A1T0 RZ, [R11+URZ], RZ ;  /* 0x000000ff0bffb9a7 */ /* 0x0005e2000810043f */
[----:B------:R-:W-:Y:S05]  /*8460*/  @!P5 BRA `(.L_x_9466) ;  /* 0x000000000004d947 */ /* 0x000fea0003800000 */
[----:B------:R-:W-:Y:S01]  /*8470*/  BPT.TRAP 0x1 ;  /* 0x000000040000795c */ /* 0x000fe20000300000 */
.L_x_9466:
[----:B------:R-:W-:Y:S05]  /*8480*/  BSYNC B0 ;  /* 0x0000000000007941 */ /* 0x000fea0003800000 */
.L_x_9465:
[----:B------:R-:W5:Y:S01]  /*8490*/  SYNCS.PHASECHK.TRANS64.TRYWAIT P4, [R89+URZ+0x288b0], R100 ;  /* 0x0288b064590075a7 */ /* 0x000f62000808017f */
[----:B------:R-:W-:Y:S01]  /*84a0*/  ULDC UR37, c[0x0][0x2f4] ;  /* 0x0000bd0000257ab9 */ /* 0x000fe20000000800 */
[----:B------:R-:W-:Y:S04]  /*84b0*/  BSSY B0, `(.L_x_9467) ;  /* 0x0000002000007945 */ /* 0x000fe80003800000 */
[----:B-----5:R-:W-:Y:S05]  /*84c0*/  @!P4 BRA `(.L_x_9468) ;  /* 0x000001980054c947 */ /* 0x020fea0003800000 */
.L_x_9779:
[----:B------:R-:W-:Y:S05]  /*84d0*/  BSYNC B0 ;  /* 0x0000000000007941 */ /* 0x000fea0003800000 */
.L_x_9467:
[----:B------:R-:W-:Y:S01]  /*84e0*/  ULDC.64 UR4, c[0x0][0x328] ;  /* 0x0000ca0000047ab9 */ /* 0x000fe20000000a00 */
[----:B------:R-:W-:Y:S01]  /*84f0*/  ULDC.64 UR6, c[0x0][0x318] ;  /* 0x0000c60000067ab9 */ /* 0x000fe20000000a00 */
[----:B------:R-:W-:Y:S01]  /*8500*/  IMAD R97, R97, UR4, RZ ;  /* 0x0000000461617c24 */ /* 0x000fe2000f8e02ff */
[----:B------:R-:W-:Y:S01]  /*8510*/  BSSY B0, `(.L_x_9469) ;  /* 0x000001d000007945 */ /* 0x000fe20003800000 */
[----:B0---4-:R-:W-:-:S04]  /*8520*/  IMAD.WIDE.U32 R12, R98, UR4, RZ ;  /* 0x00000004620c7c25 */ /* 0x011fc8000f8e00ff */
[----:B------:R-:W-:Y:S01]  /*8530*/  IMAD R97, R98, UR5, R97 ;  /* 0x0000000562617c24 */ /* 0x000fe2000f8e0261 */
[----:B------:R-:W-:Y:S01]  /*8540*/  ULDC.64 UR4, c[0x0][0x338] ;  /* 0x0000ce0000047ab9 */ /* 0x000fe20000000a00 */
[----:B------:R-:W-:Y:S02]  /*8550*/  IMAD.IADD R95, R95, 0x1, -R187 ;  /* 0x000000015f5f7824 */ /* 0x000fe400078e0abb */
[----:B------:R-:W-:Y:S02]  /*8560*/  IMAD R96, R96, UR4, RZ ;  /* 0x0000000460607c24 */ /* 0x000fe4000f8e02ff */
[----:B------:R-:W-:Y:S02]  /*8570*/  IMAD.IADD R13, R13, 0x1, R97 ;  /* 0x000000010d0d7824 */ /* 0x000fe400078e0261 */
[C---:B--2---:R-:W-:Y:S02]  /*8580*/  IMAD R11, R99.reuse, UR5, R96 ;  /* 0x00000005630b7c24 */ /* 0x044fe4000f8e0260 */
[----:B------:R-:W-:Y:S01]  /*8590*/  IMAD.WIDE.U32 R12, R99, UR4, R12 ;  /* 0x00000004630c7c25 */ /* 0x000fe2000f8e000c */
[----:B------:R-:W-:-:S03]  /*85a0*/  ULDC.64 UR4, c[0x0][0x330] ;  /* 0x0000cc0000047ab9 */ /* 0x000fc60000000a00 */
[----:B------:R-:W-:Y:S02]  /*85b0*/  IMAD.IADD R13, R13, 0x1, R11 ;  /* 0x000000010d0d7824 */ /* 0x000fe400078e020b */
[----:B------:R-:W-:-:S04]  /*85c0*/  IMAD.WIDE.U32 R12, R188, UR4, R12 ;  /* 0x00000004bc0c7c25 */ /* 0x000fc8000f8e000c */
[----:B------:R-:W-:Y:S01]  /*85d0*/  IMAD R11, R188, UR5, R13 ;  /* 0x00000005bc0b7c24 */ /* 0x000fe2000f8e020d */
[----:B-1-3--:R-:W-:-:S04]  /*85e0*/  LEA R44, P4, R12, UR6, 0x1 ;  /* 0x000000060c2c7c11 */ /* 0x00afc8000f8808ff */
        /* <DEDUP_REMOVED lines=15> */
.L_x_9470:
[----:B------:R-:W-:Y:S05]  /*86e0*/  BSYNC B0 ;  /* 0x0000000000007941 */ /* 0x000fea0003800000 */
.L_x_9469:
        /* <DEDUP_REMOVED lines=15> */
.L_x_9472:
[----:B------:R-:W-:Y:S05]  /*87e0*/  BSYNC B0 ;  /* 0x0000000000007941 */ /* 0x000fea0003800000 */
.L_x_9471:
        /* <DEDUP_REMOVED lines=15> */
.L_x_9474:
[----:B------:R-:W-:Y:S05]  /*88e0*/  BSYNC B0 ;  /* 0x0000000000007941 */ /* 0x000fea0003800000 */
.L_x_9473:
        /* <DEDUP_REMOVED lines=15> */
.L_x_9476:
[----:B------:R-:W-:Y:S05]  /*89e0*/  BSYNC B0 ;  /* 0x0000000000007941 */ /* 0x000fea0003800000 */
.L_x_9475:
        /* <DEDUP_REMOVED lines=13> */
[----:B---3--:R-:W-:Y:S02]  /*8ac0*/  SEL R11, RZ, 0x1, P3 ;  /* 0x00000001ff0b7807 */ /* 0x008fe40001800000 */
[----:B------:R-:W-:Y:S02]  /*8ad0*/  SEL R19, R19, RZ, P3 ;  /* 0x000000ff13137207 */ /* 0x000fe40001800000 */
[----:B------:R-:W-:Y:S01]  /*8ae0*/  LOP3.LUT R190, R190, R11, RZ, 0x3c, !PT ;  /* 0x0000000bbebe7212 */ /* 0x000fe200078e3cff */
[----:B------:R-:W-:Y:S06]  /*8af0*/  @P4 BRA `(.L_x_9477) ;  /* 0xffffff98003c4947 */ /* 0x000fec000383ffff */
[----:B0-----:R-:W0:Y:S01]  /*8b00*/  S2R R12, SR_TID.X ;  /* 0x00000000000c7919 */ /* 0x001e220000002100 */
[----:B------:R-:W-:Y:S02]  /*8b10*/  PLOP3.LUT P0, PT, PT, PT, PT, 0x8, 0x0 ;  /* 0x000000000000781c */ /* 0x000fe40003f0e170 */
[----:B0-----:R-:W-:-:S04]  /*8b20*/  SHF.R.U32.HI R12, RZ, 0x7, R12 ;  /* 0x00000007ff0c7819 */ /* 0x001fc8000001160c */
[----:B------:R-:W-:-:S13]  /*8b30*/  ISETP.NE.AND P4, PT, R12, 0x1, PT ;  /* 0x000000010c00780c */ /* 0x000fda0003f85270 */
[----:B------:R-:W-:Y:S06]  /*8b40*/  @!P4 BAR.ARV 0x9, 0x100 ;  /* 0x024400000000cb1d */ /* 0x000fec0000002000 */
.L_x_9375:
[----:B------:R-:W0:Y:S01]  /*8b50*/  LDC R0, c[0x0][0x448] ;  /* 0x00011200ff007b82 */ /* 0x000e220000000800 */
[----:B------:R-:W-:Y:S01]  /*8b60*/  IMAD.MOV.U32 R88, RZ, RZ, RZ ;  /* 0x000000ffff587224 */ /* 0x000fe200078e00ff */
[----:B0-----:R-:W-:Y:S01]  /*8b70*/  ISETP.NE.AND P1, PT, R0, 0x1, PT ;  /* 0x000000010000780c */ /* 0x001fe20003f25270 */
[----:B------:R-:W-:-:S12]  /*8b80*/  VIADD R0, R192, 0x7f ;  /* 0x0000007fc0007836 */ /* 0x000fd80000000000 */
[----:B------:R-:W0:Y:S08]  /*8b90*/  @P1 LDC R3, c[0x0][0x44c] ;  /* 0x00011300ff031b82 */ /* 0x000e300000000800 */
[----:B------:R-:W3:Y:S01]  /*8ba0*/  @P1 LDC R4, c[0x0][0x450] ;  /* 0x00011400ff041b82 */ /* 0x000ee20000000800 */
[----:B0-----:R-:W-:-:S05]  /*8bb0*/  @P1 IMAD.HI.U32 R3, R0, R3, RZ ;  /* 0x0000000300031227 */ /* 0x001fca00078e00ff */
[----:B---3--:R-:W-:-:S05]  /*8bc0*/  @P1 SHF.R.U32.HI R0, RZ, R4, R3 ;  /* 0x00000004ff001219 */ /* 0x008fca0000011603 */
[----:B------:R-:W-:-:S05]  /*8bd0*/  IMAD.IADD R0, R93, 0x1, R0 ;  /* 0x000000015d007824 */ /* 0x000fca00078e0200 */
[----:B------:R-:W-:-:S04]  /*8be0*/  SHF.R.S32.HI R3, RZ, 0x1f, R0 ;  /* 0x0000001fff037819 */ /* 0x000fc80000011400 */
[----:B------:R-:W-:-:S04]  /*8bf0*/  LEA.HI R3, R3, R0, RZ, 0x7 ;  /* 0x0000000003037211 */ /* 0x000fc800078f38ff */
[----:B------:R-:W-:-:S04]  /*8c00*/  SHF.R.S32.HI R3, RZ, 0x7, R3 ;  /* 0x00000007ff037819 */ /* 0x000fc80000011403 */
[----:B------:R-:W-:-:S04]  /*8c10*/  VIMNMX R94, R94, R3, PT ;  /* 0x000000035e5e7248 */ /* 0x000fc80003fe0100 */
[----:B------:R-:W-:Y:S01]  /*8c20*/  ISETP.GE.AND P1, PT, R94, 0x1, PT ;  /* 0x000000015e00780c */ /* 0x000fe20003f26270 */
[----:B------:R-:W-:-:S12]  /*8c30*/  @P0 BRA `(.L_x_9478) ;  /* 0x00000000000c0947 */ /* 0x000fd80003800000 */
[----:B------:R-:W0:Y:S01]  /*8c40*/  FENCE.VIEW.ASYNC.G ;  /* 0x00000000000073c6 */ /* 0x000e220000000100 */
[----:B------:R-:W-:Y:S05]  /*8c50*/  WARPSYNC.ALL ;  /* 0x0000000000007948 */ /* 0x000fea0003800000 */
[----:B0-----:R-:W-:Y:S06]  /*8c60*/  BAR.ARV 0xc, 0x180 ;  /* 0x0306000000007b1d */ /* 0x001fec0000002000 */
.L_x_9478:
        /* <DEDUP_REMOVED lines=31> */
.L_x_9480:
[----:B------:R-:W-:Y:S05]  /*8e60*/  BSYNC B0 ;  /* 0x0000000000007941 */ /* 0x000fea0003800000 */
.L_x_9479:
[-C--:B------:R-:W-:Y:S01]  /*8e70*/  IMAD R199, R212, R88.reuse, RZ ;  /* 0x00000058d4c77224 */ /* 0x080fe200078e02ff */
[----:B------:R-:W-:Y:S01]  /*8e80*/  PLOP3.LUT P0, PT, PT, PT, PT, 0x80, 0x0 ;  /* 0x000000000000781c */ /* 0x000fe20003f0f070 */
[----:B------:R-:W-:Y:S01]  /*8e90*/  IMAD.MOV.U32 R0, RZ, RZ, RZ ;  /* 0x000000ffff007224 */ /* 0x000fe200078e00ff */
[----:B------:R-:W-:Y:S01]  /*8ea0*/  CS2R R150, SRZ ;  /* 0x0000000000967805 */ /* 0x000fe2000001ff00 */
[----:B------:R-:W-:Y:S01]  /*8eb0*/  IMAD.MOV.U32 R3, RZ, RZ, RZ ;  /* 0x000000ffff037224 */ /* 0x000fe200078e00ff */
[----:B------:R-:W-:Y:S02]  /*8ec0*/  VIADDMNMX R88, R199, R88, R94, PT ;  /* 0x00000058c7587246 */ /* 0x000fe4000380015e */
[----:B------:R-:W-:Y:S02]  /*8ed0*/  CS2R R148, SRZ ;  /* 0x0000000000947805 */ /* 0x000fe4000001ff00 */
        /* <DEDUP_REMOVED lines=28> */
[----:B----4-:R-:W-:Y:S02]  /*90a0*/  CS2R R92, SRZ ;  /* 0x00000000005c7805 */ /* 0x010fe4000001ff00 */
[----:B------:R-:W-:Y:S02]  /*90b0*/  CS2R R90, SRZ ;  /* 0x00000000005a7805 */ /* 0x000fe4000001ff00 */
[----:B------:R-:W-:Y:S01]  /*90c0*/  CS2R R20, SRZ ;  /* 0x0000000000147805 */ /* 0x000fe2000001ff00 */
[----:B------:R-:W-:Y:S06]  /*90d0*/  @!P1 BRA `(.L_x_9481) ;  /* 0x000000d400609947 */ /* 0x000fec0003800000 */
[----:B------:R-:W-:-:S03]  /*90e0*/  UMOV UR4, 0xffffffff ;  /* 0xffffffff00047882 */ /* 0x000fc60000000000 */
[----:B------:R-:W-:Y:S05]  /*90f0*/  BRA.DIV UR4, `(.L_x_9482) ;  /* 0x0000018e045c7947 */ /* 0x000fea000b800000 */
[----:B------:R-:W0:Y:S02]  /*9100*/  S2R R3, SR_TID.X ;  /* 0x0000000000037919 */ /* 0x000e240000002100 */
[----:B0-----:R-:W-:-:S05]  /*9110*/  VIADD R3, R3, 0xffffff80 ;  /* 0xffffff8003037836 */ /* 0x001fca0000000000 */
[----:B------:R-:W-:-:S04]  /*9120*/  SHF.R.S32.HI R0, RZ, 0x1f, R3 ;  /* 0x0000001fff007819 */ /* 0x000fc80000011403 */
[----:B------:R-:W-:-:S04]  /*9130*/  LEA.HI R0, R0, R3, RZ, 0x7 ;  /* 0x0000000300007211 */ /* 0x000fc800078f38ff */
[----:B------:R-:W-:-:S05]  /*9140*/  SHF.R.S32.HI R0, RZ, 0x7, R0 ;  /* 0x00000007ff007819 */ /* 0x000fca0000011400 */
[----:B------:R0:W3:Y:S02]  /*9150*/  SHFL.IDX PT, R191, R0, RZ, 0x1f ;  /* 0x00001fff00bf7589 */ /* 0x0000e400000e0000 */
.L_x_9782:
[----:B0--3--:R-:W-:Y:S01]  /*9160*/  LEA.HI R0, R191, R191, RZ, 0x1 ;  /* 0x000000bfbf007211 */ /* 0x009fe200078f08ff */
        /* <DEDUP_REMOVED lines=14> */
[----:B------:R-:W-:Y:S01]  /*9250*/  MOV R5, UR5 ;  /* 0x0000000500057c02 */ /* 0x000fe20008000f00 */
        /* <DEDUP_REMOVED lines=9> */
[----:B-1-3-5:R-:W-:Y:S05]  /*92f0*/  CALL.ABS.NOINC R14 ;  /* 0x000000000e007343 */ /* 0x02afea0003c00000 */
.L_x_9483:
        /* <DEDUP_REMOVED lines=13> */
.L_x_9487:
[----:B---3--:R3:W4:Y:S02]  /*93d0*/  SYNCS.PHASECHK.TRANS64.TRYWAIT P0, [R18+URZ+0x28800], R3 ;  /* 0x02880003120075a7 */ /* 0x008724000800017f */
[----:B----4-:R-:W-:Y:S05]  /*93e0*/  @!P0 NANOSLEEP.SYNCS 0x989680 ;  /* 0x009896800000895d */ /* 0x010fea0003900000 */
[----:B------:R-:W4:Y:S02]  /*93f0*/  @!P0 SYNCS.PHASECHK.TRANS64 P0, [R18+URZ+0x28800], R3 ;  /* 0x02880003120085a7 */ /* 0x000f24000800007f */
[----:B----4-:R-:W-:Y:S05]  /*9400*/  @!P0 BRA `(.L_x_9487) ;  /* 0xfffffffc00f08947 */ /* 0x010fea000383ffff */
.L_x_9486:
[----:B------:R-:W-:Y:S05]  /*9410*/  BSYNC B0 ;  /* 0x0000000000007941 */ /* 0x000fea0003800000 */
.L_x_9485:
[----:B------:R-:W-:Y:S05]  /*9420*/  BRA `(.L_x_9488) ;  /* 0x0000005400207947 */ /* 0x000fea0003800000 */
.L_x_9484:
[----:B------:R-:W-:Y:S01]  /*9430*/  ISETP.NE.AND P0, PT, R25, RZ, PT ;  /* 0x000000ff1900720c */ /* 0x000fe20003f05270 */
[----:B------:R-:W-:Y:S01]  /*9440*/  ULDC.64 UR4, c[0x0][0x3f8] ;  /* 0x0000fe0000047ab9 */ /* 0x000fe20000000a00 */
[----:B-----5:R-:W-:Y:S01]  /*9450*/  SHF.R.S32.HI R0, RZ, 0x1f, R24 ;  /* 0x0000001fff007819 */ /* 0x020fe20000011418 */
[----:B------:R-:W-:Y:S01]  /*9460*/  ULDC.64 UR6, c[0x0][0x408] ;  /* 0x0001020000067ab9 */ /* 0x000fe20000000a00 */
[----:B------:R-:W-:-:S04]  /*9470*/  IMAD.WIDE.U32 R26, R24, UR4, RZ ;  /* 0x00000004181a7c25 */ /* 0x000fc8000f8e00ff */
[C---:B------:R-:W-:Y:S02]  /*9480*/  IMAD R3, R0.reuse, UR4, RZ ;  /* 0x0000000400037c24 */ /* 0x040fe4000f8e02ff */
[----:B------:R-:W-:Y:S02]  /*9490*/  IMAD R5, R0, UR6, RZ ;  /* 0x0000000600057c24 */ /* 0x000fe4000f8e02ff */
        /* <DEDUP_REMOVED lines=21> */
[----:B-1-3--:R-:W-:Y:S05]  /*95f0*/  CALL.ABS.NOINC R14 ;  /* 0x000000000e007343 */ /* 0x00afea0003c00000 */
.L_x_9489:
[----:B------:R-:W-:Y:S01]  /*9600*/  ULDC.U8 UR4, c[0x0][0x410] ;  /* 0x0001040000047ab9 */ /* 0x000fe20000000000 */
[----:B------:R-:W-:Y:S01]  /*9610*/  IMAD.IADD R56, R187, 0x1, R192 ;  /* 0x00000001bb387824 */ /* 0x000fe200078e02c0 */
[----:B------:R-:W-:Y:S01]  /*9620*/  ISETP.NE.AND P0, PT, RZ, UR4, PT ;  /* 0x00000004ff007c0c */ /* 0x000fe2000bf05270 */
[----:B------:R-:W-:Y:S01]  /*9630*/  BSSY B0, `(.L_x_9490) ;  /* 0x000051f000007945 */ /* 0x000fe20003800000 */
[----:B------:R-:W-:Y:S01]  /*9640*/  LEA R37, R200, UR40, 0x1 ;  /* 0x00000028c8257c11 */ /* 0x000fe2000f8e08ff */
        /* <DEDUP_REMOVED lines=34> */
[----:B------:R0:W4:Y:S04]  /*9870*/  SHFL.IDX PT, R4, R8, RZ, 0x181f ;  /* 0x00181fff08047589 */ /* 0x00012800000e0000 */
[----:B------:R0:W0:Y:S02]  /*9880*/  SHFL.IDX PT, R14, R7, RZ, 0x181f ;  /* 0x00181fff070e7589 */ /* 0x00002400000e0000 */
.L_x_9788:
        /* <DEDUP_REMOVED lines=25> */
[C---:B----4-:R-:W-:Y:S02]  /*9a20*/  @!P4 IMAD.X R13, R4.reuse, 0x1, R13, P1 ;  /* 0x00000001040dc824 */ /* 0x050fe400008e060d */
[----:B------:R-:W-:Y:S01]  /*9a30*/  @!P5 IMAD.X R15, R4, 0x1, R9, P3 ;  /* 0x00000001040fd824 */ /* 0x000fe200018e0609 */
[----:B------:R0:W5:Y:S04]  /*9a40*/  @!P5 LD.E.64 R40, desc[UR42][R20.64] ;  /* 0x0000002a1428d980 */ /* 0x000168000c101b00 */
[----:B------:R0:W5:Y:S04]  /*9a50*/  @!P5 LD.E.64 R38, desc[UR42][R14.64] ;  /* 0x0000002a0e26d980 */ /* 0x000168000c101b00 */
[----:B------:R0:W5:Y:S04]  /*9a60*/  @!P4 LD.E.64 R46, desc[UR42][R10.64] ;  /* 0x0000002a0a2ec980 */ /* 0x000168000c101b00 */
[----:B------:R0:W5:Y:S02]  /*9a70*/  @!P4 LD.E.64 R48, desc[UR42][R12.64] ;  /* 0x0000002a0c30c980 */ /* 0x000164000c101b00 */
.L_x_9494:
[----:B------:R-:W-:Y:S05]  /*9a80*/  BSYNC B1 ;  /* 0x0000000000017941 */ /* 0x000fea0003800000 */
.L_x_9493:
[----:B--2--5:R-:W-:Y:S01]  /*9a90*/  IMAD.MOV.U32 R0, RZ, RZ, R48 ;  /* 0x000000ffff007224 */ /* 0x024fe200078e0030 */
[----:B----4-:R-:W-:Y:S01]  /*9aa0*/  MOV R4, R38 ;  /* 0x0000002600047202 */ /* 0x010fe20000000f00 */
[----:B---3--:R-:W-:Y:S01]  /*9ab0*/  IMAD.MOV.U32 R3, RZ, RZ, R49 ;  /* 0x000000ffff037224 */ /* 0x008fe200078e0031 */
[----:B------:R-:W-:Y:S01]  /*9ac0*/  UMOV UR4, 0xffffffff ;  /* 0xffffffff00047882 */ /* 0x000fe20000000000 */
        /* <DEDUP_REMOVED lines=10> */
[----:B-1----:R-:W-:Y:S02]  /*9b70*/  CS2R R42, SRZ ;  /* 0x00000000002a7805 */ /* 0x002fe4000001ff00 */
[----:B------:R-:W-:Y:S02]  /*9b80*/  PRMT R51, R51, 0x5410, R3 ;  /* 0x0000541033337816 */ /* 0x000fe40000000003 */
[----:B------:R-:W-:Y:S02]  /*9b90*/  PRMT R74, R4, 0x7610, R74 ;  /* 0x00007610044a7816 */ /* 0x000fe4000000004a */
[----:B------:R-:W-:Y:S01]  /*9ba0*/  PRMT R73, R9, 0x7610, R73 ;  /* 0x0000761009497816 */ /* 0x000fe20000000049 */
[----:B------:R-:W-:Y:S06]  /*9bb0*/  BRA.DIV UR4, `(.L_x_9495) ;  /* 0x00000186045c7947 */ /* 0x000fec000b800000 */
[----:B------:R1:W2:Y:S04]  /*9bc0*/  SHFL.IDX PT, R0, R6, 0x1, 0x181f ;  /* 0x00381f0006007f89 */ /* 0x0002a800000e0000 */
[----:B------:R1:W3:Y:S04]  /*9bd0*/  SHFL.IDX PT, R3, R5, 0x1, 0x181f ;  /* 0x00381f0005037f89 */ /* 0x0002e800000e0000 */
[----:B------:R1:W4:Y:S04]  /*9be0*/  SHFL.IDX PT, R4, R8, 0x1, 0x181f ;  /* 0x00381f0008047f89 */ /* 0x00032800000e0000 */
[----:B0-----:R1:W0:Y:S02]  /*9bf0*/  SHFL.IDX PT, R14, R7, 0x1, 0x181f ;  /* 0x00381f00070e7f89 */ /* 0x00122400000e0000 */
.L_x_9794:
        /* <DEDUP_REMOVED lines=24> */
[C---:B----4-:R-:W-:Y:S01]  /*9d80*/  @!P4 IMAD.X R13, R4.reuse, 0x1, R9, P1 ;  /* 0x00000001040dc824 */ /* 0x050fe200008e0609 */
[----:B------:R0:W5:Y:S01]  /*9d90*/  @!P5 LD.E.64 R30, desc[UR42][R20.64] ;  /* 0x0000002a141ed980 */ /* 0x000162000c101b00 */
[----:B------:R-:W-:-:S03]  /*9da0*/  @!P5 IMAD.X R15, R4, 0x1, R15, P3 ;  /* 0x00000001040fd824 */ /* 0x000fc600018e060f */
[----:B------:R0:W5:Y:S04]  /*9db0*/  @!P4 LD.E.64 R44, desc[UR42][R10.64] ;  /* 0x0000002a0a2cc980 */ /* 0x000168000c101b00 */
[----:B------:R0:W5:Y:S04]  /*9dc0*/  @!P5 LD.E.64 R28, desc[UR42][R14.64] ;  /* 0x0000002a0e1cd980 */ /* 0x000168000c101b00 */
[----:B------:R0:W5:Y:S02]  /*9dd0*/  @!P4 LD.E.64 R42, desc[UR42][R12.64] ;  /* 0x0000002a0c2ac980 */ /* 0x000164000c101b00 */
.L_x_9497:
[----:B------:R-:W-:Y:S05]  /*9de0*/  BSYNC B1 ;  /* 0x0000000000017941 */ /* 0x000fea0003800000 */
.L_x_9496:
[----:B--2--5:R-:W-:Y:S01]  /*9df0*/  IMAD.MOV.U32 R0, RZ, RZ, R42 ;  /* 0x000000ffff007224 */ /* 0x024fe200078e002a */
[----:B------:R-:W-:Y:S01]  /*9e00*/  UMOV UR4, 0xffffffff ;  /* 0xffffffff00047882 */ /* 0x000fe20000000000 */
[----:B---3--:R-:W-:Y:S02]  /*9e10*/  IMAD.MOV.U32 R3, RZ, RZ, R43 ;  /* 0x000000ffff037224 */ /* 0x008fe400078e002b */
[----:B----4-:R-:W-:Y:S01]  /*9e20*/  IMAD.MOV.U32 R4, RZ, RZ, R28 ;  /* 0x000000ffff047224 */ /* 0x010fe200078e001c */
        /* <DEDUP_REMOVED lines=14> */
[----:B------:R2:W3:Y:S04]  /*9f10*/  SHFL.IDX PT, R0, R6, 0x2, 0x181f ;  /* 0x00581f0006007f89 */ /* 0x0004e800000e0000 */
[----:B------:R2:W4:Y:S04]  /*9f20*/  SHFL.IDX PT, R3, R5, 0x2, 0x181f ;  /* 0x00581f0005037f89 */ /* 0x00052800000e0000 */
[----:B------:R2:W1:Y:S04]  /*9f30*/  SHFL.IDX PT, R4, R8, 0x2, 0x181f ;  /* 0x00581f0008047f89 */ /* 0x00046800000e0000 */
[----:B0-----:R2:W0:Y:S02]  /*9f40*/  SHFL.IDX PT, R14, R7, 0x2, 0x181f ;  /* 0x00581f00070e7f89 */ /* 0x00142400000e0000 */
.L_x_9800:
        /* <DEDUP_REMOVED lines=17> */
[CC--:B----4-:R-:W-:Y:S02]  /*a060*/  @!P4 IADD3 R10, P0, R3.reuse, R12.reuse, RZ ;  /* 0x0000000c030ac210 */ /* 0x0d0fe40007f1e0ff */
[-C--:B------:R-:W-:Y:S02]  /*a070*/  @!P5 IADD3 R20, P2, R3, R11.reuse, RZ ;  /* 0x0000000b0314d210 */ /* 0x080fe40007f5e0ff */
[C---:B0-----:R-:W-:Y:S02]  /*a080*/  @!P4 IADD3 R12, P1, R14.reuse, R12, RZ ;  /* 0x0000000c0e0cc210 */ /* 0x041fe40007f3e0ff */
[----:B------:R-:W-:Y:S01]  /*a090*/  @!P5 IADD3 R14, P3, R14, R11, RZ ;  /* 0x0000000b0e0ed210 */ /* 0x000fe20007f7e0ff */
[----:B---3--:R-:W-:Y:S01]  /*a0a0*/  @!P5 IMAD.X R21, R0, 0x1, R15, P2 ;  /* 0x000000010015d824 */ /* 0x008fe200010e060f */
        /* <DEDUP_REMOVED lines=9> */
.L_x_9500:
[----:B------:R-:W-:Y:S05]  /*a140*/  BSYNC B1 ;  /* 0x0000000000017941 */ /* 0x000fea0003800000 */
.L_x_9499:
[----:B---3-5:R-:W-:Y:S01]  /*a150*/  IMAD.MOV.U32 R0, RZ, RZ, R32 ;  /* 0x000000ffff007224 */ /* 0x028fe200078e0020 */
[----:B------:R-:W-:Y:S01]  /*a160*/  UMOV UR4, 0xffffffff ;  /* 0xffffffff00047882 */ /* 0x000fe20000000000 */
[----:B----4-:R-:W-:Y:S01]  /*a170*/  IMAD.MOV.U32 R3, RZ, RZ, R33 ;  /* 0x000000ffff037224 */ /* 0x010fe200078e0021 */
        /* <DEDUP_REMOVED lines=17> */
[----:B------:R0:W3:Y:S04]  /*a290*/  SHFL.IDX PT, R3, R5, 0x3, 0x181f ;  /* 0x00781f0005037f89 */ /* 0x0000e800000e0000 */
[----:B------:R0:W4:Y:S04]  /*a2a0*/  SHFL.IDX PT, R4, R8, 0x3, 0x181f ;  /* 0x00781f0008047f89 */ /* 0x00012800000e0000 */
[----:B------:R0:W0:Y:S02]  /*a2b0*/  SHFL.IDX PT, R14, R7, 0x3, 0x181f ;  /* 0x00781f00070e7f89 */ /* 0x00002400000e0000 */
.L_x_9806:
[----:B------:R-:W-:Y:S01]  /*a2c0*/  IADD3 R56, R56, 0x60, RZ ;  /* 0x0000006038387810 */ /* 0x000fe20007ffe0ff */
[----:B------:R-:W-:Y:S01]  /*a2d0*/  BSSY B1, `(.L_x_9502) ;  /* 0x000001d000017945 */ /* 0x000fe20003800000 */
[----:B0-2---:R-:W-:Y:S02]  /*a2e0*/  CS2R R8, SRZ ;  /* 0x0000000000087805 */ /* 0x005fe4000001ff00 */
[----:B------:R-:W-:Y:S02]  /*a2f0*/  CS2R R12, SRZ ;  /* 0x00000000000c7805 */ /* 0x000fe4000001ff00 */
[----:B------:R-:W-:Y:S02]  /*a300*/  ISETP.GE.AND P0, PT, R56, R67, PT ;  /* 0x000000433800720c */ /* 0x000fe40003f06270 */
[----:B------:R-:W-:-:S11]  /*a310*/  CS2R R10, SRZ ;  /* 0x00000000000a7805 */ /* 0x000fd6000001ff00 */
        /* <DEDUP_REMOVED lines=9> */
[CC--:B---3--:R-:W-:Y:S02]  /*a3b0*/  @!P4 IADD3 R6, P0, R3.reuse, R68.reuse, RZ ;  /* 0x000000440306c210 */ /* 0x0c8fe40007f1e0ff */
[----:B------:R-:W-:Y:S02]  /*a3c0*/  @!P4 IADD3 R68, P1, R14, R68, RZ ;  /* 0x000000440e44c210 */ /* 0x000fe40007f3e0ff */
[----:B------:R-:W-:Y:S02]  /*a3d0*/  @!P5 IADD3 R76, P2, R3, R15, RZ ;  /* 0x0000000f034cd210 */ /* 0x000fe40007f5e0ff */
[----:B------:R-:W-:-:S02]  /*a3e0*/  CS2R R12, SRZ ;  /* 0x00000000000c7805 */ /* 0x000fc4000001ff00 */
[----:B------:R-:W-:Y:S02]  /*a3f0*/  @!P5 IADD3 R14, P3, R14, R15, RZ ;  /* 0x0000000f0e0ed210 */ /* 0x000fe40007f7e0ff */
[----:B------:R-:W-:Y:S01]  /*a400*/  CS2R R20, SRZ ;  /* 0x0000000000147805 */ /* 0x000fe2000001ff00 */
[C---:B-1----:R-:W-:Y:S02]  /*a410*/  @!P4 IMAD.X R7, R0.reuse, 0x1, R5, P0 ;  /* 0x000000010007c824 */ /* 0x042fe400000e0605 */
[--C-:B------:R-:W-:Y:S02]  /*a420*/  @!P5 IMAD.X R77, R0, 0x1, R9.reuse, P2 ;  /* 0x00000001004dd824 */ /* 0x100fe400010e0609 */
[C---:B----4-:R-:W-:Y:S01]  /*a430*/  @!P5 IMAD.X R15, R4.reuse, 0x1, R9, P3 ;  /* 0x00000001040fd824 */ /* 0x050fe200018e0609 */
[----:B------:R-:W-:Y:S01]  /*a440*/  CS2R R8, SRZ ;  /* 0x0000000000087805 */ /* 0x000fe2000001ff00 */
[----:B------:R-:W-:Y:S01]  /*a450*/  @!P4 IMAD.X R69, R4, 0x1, R5, P1 ;  /* 0x000000010445c824 */ /* 0x000fe200008e0605 */
[----:B------:R0:W5:Y:S04]  /*a460*/  @!P5 LD.E.64 R10, desc[UR42][R76.64] ;  /* 0x0000002a4c0ad980 */ /* 0x000168000c101b00 */
[----:B------:R0:W5:Y:S04]  /*a470*/  @!P5 LD.E.64 R8, desc[UR42][R14.64] ;  /* 0x0000002a0e08d980 */ /* 0x000168000c101b00 */
[----:B------:R0:W5:Y:S04]  /*a480*/  @!P4 LD.E.64 R12, desc[UR42][R6.64] ;  /* 0x0000002a060cc980 */ /* 0x000168000c101b00 */
[----:B------:R0:W5:Y:S02]  /*a490*/  @!P4 LD.E.64 R20, desc[UR42][R68.64] ;  /* 0x0000002a4414c980 */ /* 0x000164000c101b00 */
.L_x_9503:
[----:B------:R-:W-:Y:S05]  /*a4a0*/  BSYNC B1 ;  /* 0x0000000000017941 */ /* 0x000fea0003800000 */
.L_x_9502:
[----:B------:R-:W-:Y:S01]  /*a4b0*/  ULEA.HI UR4, UR39, UR39, URZ, 0x1 ;  /* 0x0000002727047291 */ /* 0x000fe2000f8f083f */
[----:B----45:R-:W-:Y:S01]  /*a4c0*/  IMAD.MOV.U32 R4, RZ, RZ, R21 ;  /* 0x000000ffff047224 */ /* 0x030fe200078e0015 */
[----:B-1----:R-:W-:Y:S01]  /*a4d0*/  VIADDMNMX R0, R67, -R192, 0x80, PT ;  /* 0x0000008043007446 */ /* 0x002fe200038009c0 */
[----:B---3--:R-:W-:Y:S01]  /*a4e0*/  IMAD.MOV.U32 R3, RZ, RZ, R20 ;  /* 0x000000ffff037224 */ /* 0x008fe200078e0014 */
        /* <DEDUP_REMOVED lines=19> */
.L_x_9807:
[----:B------:R-:W-:Y:S05]  /*a620*/  BSYNC B1 ;  /* 0x0000000000017941 */ /* 0x000fea0003800000 */
.L_x_9504:
[----:B------:R-:W-:Y:S01]  /*a630*/  BSSY B1, `(.L_x_9506) ;  /* 0x0000067000017945 */ /* 0x000fe20003800000 */
[----:B------:R-:W-:Y:S02]  /*a640*/  PRMT R15, R4, 0x7610, R15 ;  /* 0x00007610040f7816 */ /* 0x000fe4000000000f */
[----:B------:R-:W-:Y:S01]  /*a650*/  PRMT R56, R6, 0x7610, R56 ;  /* 0x0000761006387816 */ /* 0x000fe20000000038 */
[----:B------:R-:W-:Y:S06]  /*a660*/  @P1 BRA `(.L_x_9507) ;  /* 0x00000004008c1947 */ /* 0x000fec0003800000 */
[----:B------:R-:W1:Y:S01]  /*a670*/  LDC R4, c[0x0][0x3f4] ;  /* 0x0000fd00ff047b82 */ /* 0x000e620000000800 */
[----:B------:R-:W-:Y:S01]  /*a680*/  BSSY B2, `(.L_x_9508) ;  /* 0x0000032000027945 */ /* 0x000fe20003800000 */
[-C--:B-1----:R-:W-:Y:S02]  /*a690*/  ISETP.GE.AND P0, PT, R22, R4.reuse, PT ;  /* 0x000000041600720c */ /* 0x082fe40003f06270 */
[----:B------:R-:W-:-:S11]  /*a6a0*/  ISETP.GE.AND P1, PT, R185, R4, PT ;  /* 0x00000004b900720c */ /* 0x000fd60003f26270 */
[----:B------:R-:W-:Y:S05]  /*a6b0*/  @P0 BRA `(.L_x_9509) ;  /* 0x0000000000b80947 */ /* 0x000fea0003800000 */
[----:B0-----:R-:W0:Y:S01]  /*a6c0*/  LDS.128 R4, [R37] ;  /* 0x0000000025047984 */ /* 0x001e220000000c00 */
[----:B------:R-:W-:Y:S02]  /*a6d0*/  SHF.R.U32.HI R79, RZ, 0x10, R49 ;  /* 0x00000010ff4f7819 */ /* 0x000fe40000011631 */
[----:B------:R-:W-:Y:S02]  /*a6e0*/  SHF.R.U32.HI R76, RZ, 0x10, R47 ;  /* 0x00000010ff4c7819 */ /* 0x000fe4000001162f */
[----:B------:R-:W-:Y:S02]  /*a6f0*/  PRMT R79, R80, 0x5410, R79 ;  /* 0x00005410504f7816 */ /* 0x000fe4000000004f */
[----:B------:R-:W-:Y:S02]  /*a700*/  PRMT R76, R51, 0x5432, R76 ;  /* 0x00005432334c7816 */ /* 0x000fe4000000004c */
[----:B------:R-:W-:Y:S01]  /*a710*/  SHF.R.U64 R75, R46, 0x10, R47 ;  /* 0x000000102e4b7819 */ /* 0x000fe2000000122f */
[----:B------:R-:W-:Y:S01]  /*a720*/  IMAD.U32 R80, R79, 0x10000, RZ ;  /* 0x000100004f507824 */ /* 0x000fe200078e00ff */
[----:B------:R-:W-:Y:S01]  /*a730*/  SHF.R.U64 R78, R48, 0x10, R49 ;  /* 0x00000010304e7819 */ /* 0x000fe20000001231 */
[----:B------:R-:W-:Y:S01]  /*a740*/  IMAD.U32 R77, R76, 0x10000, RZ ;  /* 0x000100004c4d7824 */ /* 0x000fe200078e00ff */
[----:B------:R-:W-:-:S02]  /*a750*/  PRMT R75, R81, 0x5410, R75 ;  /* 0x00005410514b7816 */ /* 0x000fc4000000004b */
[----:B------:R-:W-:Y:S02]  /*a760*/  LOP3.LUT R79, R79, 0xffff0000, RZ, 0xc0, !PT ;  /* 0xffff00004f4f7812 */ /* 0x000fe400078ec0ff */
[----:B------:R-:W-:Y:S02]  /*a770*/  LOP3.LUT R76, R76, 0xffff0000, RZ, 0xc0, !PT ;  /* 0xffff00004c4c7812 */ /* 0x000fe400078ec0ff */
[----:B------:R-:W-:Y:S02]  /*a780*/  PRMT R78, R50, 0x5432, R78 ;  /* 0x00005432324e7816 */ /* 0x000fe4000000004e */
[C---:B0-----:R-:W-:Y:S01]  /*a790*/  LOP3.LUT R47, R6.reuse, 0xffff0000, RZ, 0xc0, !PT ;  /* 0xffff0000062f7812 */ /* 0x041fe200078ec0ff */
[----:B------:R-:W-:Y:S01]  /*a7a0*/  IMAD.U32 R46, R6, 0x10000, RZ ;  /* 0x00010000062e7824 */ /* 0x000fe200078e00ff */
[C---:B------:R-:W-:Y:S01]  /*a7b0*/  LOP3.LUT R49, R7.reuse, 0xffff0000, RZ, 0xc0, !PT ;  /* 0xffff000007317812 */ /* 0x040fe200078ec0ff */
[----:B------:R-:W-:Y:S02]  /*a7c0*/  IMAD.U32 R48, R7, 0x10000, RZ ;  /* 0x0001000007307824 */ /* 0x000fe400078e00ff */
[C---:B------:R-:W-:Y:S01]  /*a7d0*/  FMUL.FTZ R81, R47.reuse, R80 ;  /* 0x000000502f517220 */ /* 0x040fe20000410000 */
[----:B------:R-:W-:Y:S01]  /*a7e0*/  FMUL.FTZ R47, R47, R77 ;  /* 0x0000004d2f2f7220 */ /* 0x000fe20000410000 */
[----:B------:R-:W-:Y:S01]  /*a7f0*/  FMUL.FTZ R83, R49, R79 ;  /* 0x0000004f31537220 */ /* 0x000fe20000410000 */
[----:B------:R-:W-:-:S02]  /*a800*/  IMAD.U32 R6, R4, 0x10000, RZ ;  /* 0x0001000004067824 */ /* 0x000fc400078e00ff */
[C---:B------:R-:W-:Y:S01]  /*a810*/  FFMA.FTZ R81, R46.reuse, R77, -R81 ;  /* 0x0000004d2e517223 */ /* 0x040fe20000010851 */
[----:B------:R-:W-:Y:S01]  /*a820*/  FMUL.FTZ R77, R49, R76 ;  /* 0x0000004c314d7220 */ /* 0x000fe20000410000 */
        /* <DEDUP_REMOVED lines=23> */
.L_x_9509:
[----:B------:R-:W-:Y:S05]  /*a9a0*/  BSYNC B2 ;  /* 0x0000000000027941 */ /* 0x000fea0003800000 */
.L_x_9508:
        /* <DEDUP_REMOVED lines=47> */
.L_x_9507:
[----:B------:R-:W-:Y:S05]  /*aca0*/  BSYNC B1 ;  /* 0x0000000000017941 */ /* 0x000fea0003800000 */
.L_x_9506:
[----:B-12---:R-:W-:Y:S01]  /*acb0*/  VIADD R4, R187, 0x20 ;  /* 0x00000020bb047836 */ /* 0x006fe20000000000 */
[----:B------:R-:W-:Y:S04]  /*acc0*/  BSSY B1, `(.L_x_9510) ;  /* 0x0000066000017945 */ /* 0x000fe80003800000 */
[----:B------:R-:W-:-:S13]  /*acd0*/  ISETP.GE.AND P0, PT, R4, R0, PT ;  /* 0x000000000400720c */ /* 0x000fda0003f06270 */
[----:B------:R-:W-:Y:S05]  /*ace0*/  @P0 BRA `(.L_x_9511) ;  /* 0x00000004008c0947 */ /* 0x000fea0003800000 */
[----:B------:R-:W1:Y:S01]  /*acf0*/  LDC R4, c[0x0][0x3f4] ;  /* 0x0000fd00ff047b82 */ /* 0x000e620000000800 */
[----:B------:R-:W-:Y:S01]  /*ad00*/  BSSY B2, `(.L_x_9512) ;  /* 0x0000032000027945 */ /* 0x000fe20003800000 */
[-C--:B-1----:R-:W-:Y:S02]  /*ad10*/  ISETP.GE.AND P0, PT, R22, R4.reuse, PT ;  /* 0x000000041600720c */ /* 0x082fe40003f06270 */
[----:B------:R-:W-:-:S11]  /*ad20*/  ISETP.GE.AND P1, PT, R185, R4, PT ;  /* 0x00000004b900720c */ /* 0x000fd60003f26270 */
        /* <DEDUP_REMOVED lines=10> */
[C---:B------:R-:W-:Y:S02]  /*add0*/  SHF.L.U32 R43, R64.reuse, 0x10, RZ ;  /* 0x00000010402b7819 */ /* 0x040fe400000006ff */
[----:B------:R-:W-:Y:S02]  /*ade0*/  LOP3.LUT R64, R64, 0xffff0000, RZ, 0xc0, !PT ;  /* 0xffff000040407812 */ /* 0x000fe400078ec0ff */
        /* <DEDUP_REMOVED lines=35> */
.L_x_9513:
[----:B------:R-:W-:Y:S05]  /*b020*/  BSYNC B2 ;  /* 0x0000000000027941 */ /* 0x000fea0003800000 */
.L_x_9512:
        /* <DEDUP_REMOVED lines=47> */
.L_x_9511:
[----:B------:R-:W-:Y:S05]  /*b320*/  BSYNC B1 ;  /* 0x0000000000017941 */ /* 0x000fea0003800000 */
.L_x_9510:
        /* <DEDUP_REMOVED lines=55> */
.L_x_9517:
[----:B------:R-:W-:Y:S05]  /*b6a0*/  BSYNC B2 ;  /* 0x0000000000027941 */ /* 0x000fea0003800000 */
.L_x_9516:
        /* <DEDUP_REMOVED lines=47> */
.L_x_9515:
[----:B------:R-:W-:Y:S05]  /*b9a0*/  BSYNC B1 ;  /* 0x0000000000017941 */ /* 0x000fea0003800000 */
.L_x_9514:
[----:B-12---:R-:W-:-:S05]  /*b9b0*/  VIADD R4, R187, 0x60 ;  /* 0x00000060bb047836 */ /* 0x006fca0000000000 */
        /* <DEDUP_REMOVED lines=23> */
[----:B------:R-:W-:Y:S01]  /*bb30*/  IMAD.U32 R12, R6, 0x10000, RZ ;  /* 0x00010000060c7824 */ /* 0x000fe200078e00ff */
[----:B------:R-:W-:Y:S01]  /*bb40*/  SHF.L.U32 R6, R5, 0x10, RZ ;  /* 0x0000001005067819 */ /* 0x000fe200000006ff */
        /* <DEDUP_REMOVED lines=14> */
[----:B------:R-:W-:Y:S01]  /*bc30*/  LOP3.LUT R69, R69, 0xffff0000, RZ, 0xc0, !PT ;  /* 0xffff000045457812 */ /* 0x000fe200078ec0ff */
[C---:B------:R-:W-:Y:S01]  /*bc40*/  FMUL.FTZ R21, R4.reuse, R13 ;  /* 0x0000000d04157220 */ /* 0x040fe20000410000 */
[----:B------:R-:W-:Y:S01]  /*bc50*/  FMUL.FTZ R12, R4, R7 ;  /* 0x00000007040c7220 */ /* 0x000fe20000410000 */
[----:B------:R-:W-:-:S02]  /*bc60*/  FMUL.FTZ R25, R5, R67 ;  /* 0x0000004305197220 */ /* 0x000fc40000410000 */
[----:B------:R-:W-:Y:S01]  /*bc70*/  FMUL.FTZ R20, R5, R69 ;  /* 0x0000004505147220 */ /* 0x000fe20000410000 */
        /* <DEDUP_REMOVED lines=9> */
.L_x_9520:
[----:B------:R-:W-:Y:S05]  /*bd10*/  BSYNC B1 ;  /* 0x0000000000017941 */ /* 0x000fea0003800000 */
.L_x_9519:
[----:B------:R-:W-:Y:S05]  /*bd20*/  @P1 BRA `(.L_x_9518) ;  /* 0x0000002800bc1947 */ /* 0x000fea0003800000 */
[----:B01----:R-:W0:Y:S01]  /*bd30*/  LDS.128 R4, [R37+0x7000] ;  /* 0x0070000025047984 */ /* 0x003e220000000c00 */
        /* <DEDUP_REMOVED lines=46> */
.L_x_9491:
        /* <DEDUP_REMOVED lines=30> */
[----:B------:R-:W4:Y:S04]  /*c200*/  SHFL.IDX PT, R0, R35, RZ, 0x181f ;  /* 0x00181fff23007589 */ /* 0x000f2800000e0000 */
[----:B------:R-:W5:Y:S04]  /*c210*/  SHFL.IDX PT, R14, R34, RZ, 0x181f ;  /* 0x00181fff220e7589 */ /* 0x000f6800000e0000 */
[----:B------:R-:W1:Y:S01]  /*c220*/  SHFL.IDX PT, R5, R33, RZ, 0x181f ;  /* 0x00181fff21057589 */ /* 0x000e6200000e0000 */
[----:B0-----:R-:W-:-:S04]  /*c230*/  ISETP.GE.AND P0, PT, R16, R58, PT ;  /* 0x0000003a1000720c */ /* 0x001fc80003f06270 */
[----:B------:R-:W-:-:S13]  /*c240*/  ISETP.GE.OR P1, PT, R56, R3, P0 ;  /* 0x000000033800720c */ /* 0x000fda0000726670 */
[C---:B------:R-:W-:Y:S01]  /*c250*/  @!P1 IMAD.SHL.U32 R21, R16.reuse, 0x2, RZ ;  /* 0x0000000210159824 */ /* 0x040fe200078e00ff */
[----:B------:R-:W-:-:S04]  /*c260*/  @!P1 SHF.L.U64.HI R6, R16, 0x1, R17 ;  /* 0x0000000110069819 */ /* 0x000fc80000010211 */
[----:B---3--:R-:W-:-:S05]  /*c270*/  @!P1 IADD3 R4, P2, R4, R21, RZ ;  /* 0x0000001504049210 */ /* 0x008fca0007f5e0ff */
[----:B----4-:R-:W-:Y:S02]  /*c280*/  @!P1 IMAD.X R7, R0, 0x1, R6, P2 ;  /* 0x0000000100079824 */ /* 0x010fe400010e0606 */
[----:B------:R-:W-:Y:S02]  /*c290*/  @!P1 IMAD.MOV.U32 R8, RZ, RZ, R4 ;  /* 0x000000ffff089224 */ /* 0x000fe400078e0004 */
[----:B------:R-:W-:-:S06]  /*c2a0*/  @!P1 IMAD.MOV.U32 R9, RZ, RZ, R7 ;  /* 0x000000ffff099224 */ /* 0x000fcc00078e0007 */
[----:B------:R-:W3:Y:S01]  /*c2b0*/  @!P1 LD.E.128 R8, desc[UR42][R8.64] ;  /* 0x0000002a08089980 */ /* 0x000ee2000c101d00 */
[----:B-----5:R-:W-:-:S05]  /*c2c0*/  @!P1 IADD3 R14, P2, R14, R21, RZ ;  /* 0x000000150e0e9210 */ /* 0x020fca0007f5e0ff */
[----:B-1----:R-:W-:Y:S02]  /*c2d0*/  @!P1 IMAD.X R5, R5, 0x1, R6, P2 ;  /* 0x0000000105059824 */ /* 0x002fe400010e0606 */
[----:B------:R-:W-:-:S06]  /*c2e0*/  @!P1 IMAD.MOV.U32 R4, RZ, RZ, R14 ;  /* 0x000000ffff049224 */ /* 0x000fcc00078e000e */
[----:B------:R-:W4:Y:S01]  /*c2f0*/  @!P1 LD.E.128 R4, desc[UR42][R4.64] ;  /* 0x0000002a04049980 */ /* 0x000f22000c101d00 */
        /* <DEDUP_REMOVED lines=17> */
[----:B----4-:R-:W-:Y:S01]  /*c410*/  @!P1 IMAD.MOV.U32 R38, RZ, RZ, R4 ;  /* 0x000000ffff269224 */ /* 0x010fe200078e0004 */
[----:B------:R-:W-:Y:S01]  /*c420*/  PRMT R79, R12, 0x7610, R79 ;  /* 0x000076100c4f7816 */ /* 0x000fe2000000004f */
[----:B------:R-:W-:Y:S01]  /*c430*/  @!P1 IMAD.MOV.U32 R39, RZ, RZ, R5 ;  /* 0x000000ffff279224 */ /* 0x000fe200078e0005 */
[----:B------:R-:W-:Y:S01]  /*c440*/  PRMT R52, R10, 0x7610, R52 ;  /* 0x000076100a347816 */ /* 0x000fe20000000034 */
[----:B------:R-:W-:Y:S02]  /*c450*/  @!P1 IMAD.MOV.U32 R20, RZ, RZ, R6 ;  /* 0x000000ffff149224 */ /* 0x000fe400078e0006 */
[----:B------:R-:W-:Y:S02]  /*c460*/  @!P1 IMAD.MOV.U32 R21, RZ, RZ, R7 ;  /* 0x000000ffff159224 */ /* 0x000fe400078e0007 */
[----:B------:R-:W-:Y:S02]  /*c470*/  IMAD.MOV.U32 R11, RZ, RZ, R51 ;  /* 0x000000ffff0b7224 */ /* 0x000fe400078e0033 */
[----:B------:R-:W-:Y:S01]  /*c480*/  IMAD.MOV.U32 R4, RZ, RZ, R38 ;  /* 0x000000ffff047224 */ /* 0x000fe200078e0026 */
[----:B------:R-:W-:Y:S01]  /*c490*/  MOV R7, R21 ;  /* 0x0000001500077202 */ /* 0x000fe20000000f00 */
[----:B------:R-:W-:Y:S01]  /*c4a0*/  IMAD.MOV.U32 R5, RZ, RZ, R39 ;  /* 0x000000ffff057224 */ /* 0x000fe200078e0027 */
[----:B------:R-:W-:Y:S01]  /*c4b0*/  PRMT R53, R11, 0x7610, R53 ;  /* 0x000076100b357816 */ /* 0x000fe20000000035 */
[----:B------:R-:W-:Y:S01]  /*c4c0*/  IMAD.MOV.U32 R6, RZ, RZ, R20 ;  /* 0x000000ffff067224 */ /* 0x000fe200078e0014 */
[----:B------:R-:W-:-:S02]  /*c4d0*/  PRMT R80, R4, 0x7610, R80 ;  /* 0x0000761004507816 */ /* 0x000fc40000000050 */
[----:B------:R-:W-:Y:S02]  /*c4e0*/  PRMT R81, R5, 0x7610, R81 ;  /* 0x0000761005517816 */ /* 0x000fe40000000051 */
[----:B------:R-:W-:Y:S02]  /*c4f0*/  PRMT R82, R6, 0x7610, R82 ;  /* 0x0000761006527816 */ /* 0x000fe40000000052 */
[----:B01-3--:R-:W-:-:S07]  /*c500*/  PRMT R83, R7, 0x7610, R83 ;  /* 0x0000761007537816 */ /* 0x00bfce0000000053 */
.L_x_9817:
        /* <DEDUP_REMOVED lines=19> */
.L_x_9523:
[----:B------:R-:W-:Y:S05]  /*c640*/  BSYNC B1 ;  /* 0x0000000000017941 */ /* 0x000fea0003800000 */
.L_x_9522:
        /* <DEDUP_REMOVED lines=20> */
[----:B------:R-:W3:Y:S02]  /*c790*/  SHFL.IDX PT, R0, R35, 0x2, 0x181f ;  /* 0x00581f0023007f89 */ /* 0x000ee400000e0000 */
[----:B------:R-:W-:Y:S02]  /*c7a0*/  ISETP.GE.OR P1, PT, R10, R3, P0 ;  /* 0x000000030a00720c */ /* 0x000fe40000726670 */
[----:B0-----:R-:W0:Y:S04]  /*c7b0*/  SHFL.IDX PT, R14, R34, 0x2, 0x181f ;  /* 0x00581f00220e7f89 */ /* 0x001e2800000e0000 */
[----:B------:R-:W4:Y:S07]  /*c7c0*/  SHFL.IDX PT, R28, R33, 0x2, 0x181f ;  /* 0x00581f00211c7f89 */ /* 0x000f2e00000e0000 */
[C---:B------:R-:W-:Y:S01]  /*c7d0*/  @!P1 IMAD.SHL.U32 R31, R16.reuse, 0x2, RZ ;  /* 0x00000002101f9824 */ /* 0x040fe200078e00ff */
[----:B------:R-:W-:-:S04]  /*c7e0*/  @!P1 SHF.L.U64.HI R29, R16, 0x1, R17 ;  /* 0x00000001101d9819 */ /* 0x000fc80000010211 */
[----:B-1----:R-:W-:-:S05]  /*c7f0*/  @!P1 IADD3 R8, P2, R8, R31, RZ ;  /* 0x0000001f08089210 */ /* 0x002fca0007f5e0ff */
[----:B---3--:R-:W-:-:S06]  /*c800*/  @!P1 IMAD.X R9, R0, 0x1, R29, P2 ;  /* 0x0000000100099824 */ /* 0x008fcc00010e061d */
[----:B------:R-:W3:Y:S01]  /*c810*/  @!P1 LD.E.128 R8, desc[UR42][R8.64] ;  /* 0x0000002a08089980 */ /* 0x000ee2000c101d00 */
[----:B0-----:R-:W-:-:S05]  /*c820*/  @!P1 IADD3 R14, P2, R14, R31, RZ ;  /* 0x0000001f0e0e9210 */ /* 0x001fca0007f5e0ff */
[----:B----4-:R-:W-:-:S04]  /*c830*/  @!P1 IMAD.X R29, R28, 0x1, R29, P2 ;  /* 0x000000011c1d9824 */ /* 0x010fc800010e061d */
[----:B------:R-:W-:-:S05]  /*c840*/  @!P1 IMAD.MOV.U32 R15, RZ, RZ, R29 ;  /* 0x000000ffff0f9224 */ /* 0x000fca00078e001d */
[----:B------:R-:W4:Y:S01]  /*c850*/  @!P1 LD.E.128 R28, desc[UR42][R14.64] ;  /* 0x0000002a0e1c9980 */ /* 0x000f22000c101d00 */
[----:B------:R-:W-:Y:S02]  /*c860*/  CS2R R44, SRZ ;  /* 0x00000000002c7805 */ /* 0x000fe4000001ff00 */
[----:B------:R-:W-:Y:S02]  /*c870*/  CS2R R46, SRZ ;  /* 0x00000000002e7805 */ /* 0x000fe4000001ff00 */
[----:B------:R-:W-:Y:S01]  /*c880*/  CS2R R40, SRZ ;  /* 0x0000000000287805 */ /* 0x000fe2000001ff00 */
[----:B------:R-:W0:Y:S01]  /*c890*/  SHFL.IDX PT, R32, R32, 0x3, 0x181f ;  /* 0x00781f0020207f89 */ /* 0x000e2200000e0000 */
[----:B------:R-:W-:-:S03]  /*c8a0*/  CS2R R42, SRZ ;  /* 0x00000000002a7805 */ /* 0x000fc6000001ff00 */
[----:B------:R-:W1:Y:S04]  /*c8b0*/  SHFL.IDX PT, R34, R34, 0x3, 0x181f ;  /* 0x00781f0022227f89 */ /* 0x000e6800000e0000 */
[----:B------:R-:W0:Y:S01]  /*c8c0*/  SHFL.IDX PT, R33, R33, 0x3, 0x181f ;  /* 0x00781f0021217f89 */ /* 0x000e2200000e0000 */
[----:B---3--:R-:W-:Y:S02]  /*c8d0*/  @!P1 IMAD.MOV.U32 R44, RZ, RZ, R8 ;  /* 0x000000ffff2c9224 */ /* 0x008fe400078e0008 */
        /* <DEDUP_REMOVED lines=10> */
[----:B----4-:R-:W-:Y:S01]  /*c980*/  @!P1 IMAD.MOV.U32 R40, RZ, RZ, R28 ;  /* 0x000000ffff289224 */ /* 0x010fe200078e001c */
        /* <DEDUP_REMOVED lines=13> */
[----:B01-3--:R-:W-:-:S07]  /*ca60*/  PRMT R76, R11, 0x7610, R76 ;  /* 0x000076100b4c7816 */ /* 0x00bfce000000004c */
.L_x_9827:
[----:B------:R-:W-:Y:S01]  /*ca70*/  VIADD R56, R56, 0x60 ;  /* 0x0000006038387836 */ /* 0x000fe20000000000 */
[----:B------:R-:W-:Y:S01]  /*ca80*/  BSSY B1, `(.L_x_9525) ;  /* 0x0000012000017945 */ /* 0x000fe20003800000 */
[----:B------:R-:W-:Y:S02]  /*ca90*/  CS2R R10, SRZ ;  /* 0x00000000000a7805 */ /* 0x000fe4000001ff00 */
[----:B--2---:R-:W-:Y:S02]  /*caa0*/  CS2R R12, SRZ ;  /* 0x00000000000c7805 */ /* 0x004fe4000001ff00 */
        /* <DEDUP_REMOVED lines=10> */
[----:B------:R-:W-:Y:S02]  /*cb50*/  IADD3 R8, P2, R34, R11, RZ ;  /* 0x0000000b22087210 */ /* 0x000fe40007f5e0ff */
[----:B------:R-:W-:-:S03]  /*cb60*/  IADD3.X R13, R0, R9, RZ, P1, !PT ;  /* 0x00000009000d7210 */ /* 0x000fc60000ffe4ff */
[----:B------:R-:W-:-:S03]  /*cb70*/  IMAD.X R9, R33, 0x1, R9, P2 ;  /* 0x0000000121097824 */ /* 0x000fc600010e0609 */
[----:B------:R-:W5:Y:S04]  /*cb80*/  LD.E.128 R12, desc[UR42][R12.64] ;  /* 0x0000002a0c0c7980 */ /* 0x000f68000c101d00 */
[----:B------:R-:W5:Y:S02]  /*cb90*/  LD.E.128 R8, desc[UR42][R8.64] ;  /* 0x0000002a08087980 */ /* 0x000f64000c101d00 */
.L_x_9526:
[----:B------:R-:W-:Y:S05]  /*cba0*/  BSYNC B1 ;  /* 0x0000000000017941 */ /* 0x000fea0003800000 */
.L_x_9525:
[----:B------:R-:W-:Y:S01]  /*cbb0*/  ULEA.HI UR4, UR39, UR39, URZ, 0x1 ;  /* 0x0000002727047291 */ /* 0x000fe2000f8f083f */
[----:B------:R-:W-:Y:S01]  /*cbc0*/  VIADD R28, R187, 0x20 ;  /* 0x00000020bb1c7836 */ /* 0x000fe20000000000 */
[----:B------:R-:W-:Y:S01]  /*cbd0*/  VIADDMNMX R0, R3, -R192, 0x80, PT ;  /* 0x0000008003007446 */ /* 0x000fe200038009c0 */
[C---:B------:R-:W-:Y:S01]  /*cbe0*/  VIADD R31, R187.reuse, 0x40 ;  /* 0x00000040bb1f7836 */ /* 0x040fe20000000000 */
[----:B------:R-:W-:Y:S01]  /*cbf0*/  ULOP3.LUT UR4, UR4, 0xfffffffe, URZ, 0xc0, !UPT ;  /* 0xfffffffe04047892 */ /* 0x000fe2000f8ec03f */
[C---:B------:R-:W-:Y:S01]  /*cc00*/  VIADD R30, R187.reuse, 0x60 ;  /* 0x00000060bb1e7836 */ /* 0x040fe20000000000 */
        /* <DEDUP_REMOVED lines=24> */
.L_x_9828:
[----:B------:R-:W-:Y:S05]  /*cd90*/  BSYNC B1 ;  /* 0x0000000000017941 */ /* 0x000fea0003800000 */
.L_x_9527:
[----:B------:R-:W-:Y:S04]  /*cda0*/  BSSY B1, `(.L_x_9529) ;  /* 0x000006a000017945 */ /* 0x000fe80003800000 */
[----:B------:R-:W-:Y:S05]  /*cdb0*/  @P3 BRA `(.L_x_9530) ;  /* 0x0000000400a03947 */ /* 0x000fea0003800000 */
[----:B------:R-:W-:Y:S01]  /*cdc0*/  LEA.HI R28, R58, R207, RZ, 0x1d ;  /* 0x000000cf3a1c7211 */ /* 0x000fe200078fe8ff */
[----:B------:R-:W-:Y:S01]  /*cdd0*/  IMAD.SHL.U32 R30, R187, 0x40, RZ ;  /* 0x00000040bb1e7824 */ /* 0x000fe200078e00ff */
[--C-:B------:R-:W-:Y:S02]  /*cde0*/  SHF.R.U64 R87, R48, 0x10, R49.reuse ;  /* 0x0000001030577819 */ /* 0x100fe40000001231 */
[----:B------:R-:W-:Y:S01]  /*cdf0*/  SHF.R.S32.HI R31, RZ, 0x1f, R28 ;  /* 0x0000001fff1f7819 */ /* 0x000fe2000001141c */
[----:B0-----:R-:W-:Y:S01]  /*ce00*/  IMAD.SHL.U32 R29, R28, 0x8, RZ ;  /* 0x000000081c1d7824 */ /* 0x001fe200078e00ff */
[----:B------:R-:W-:Y:S02]  /*ce10*/  SHF.R.U32.HI R48, RZ, 0x10, R49 ;  /* 0x00000010ff307819 */ /* 0x000fe40000011631 */
[----:B------:R-:W-:Y:S02]  /*ce20*/  LEA.HI R31, R31, R28, RZ, 0x3 ;  /* 0x0000001c1f1f7211 */ /* 0x000fe400078f18ff */
[----:B------:R-:W-:-:S02]  /*ce30*/  LOP3.LUT R29, R29, 0x38, RZ, 0xc0, !PT ;  /* 0x000000381d1d7812 */ /* 0x000fc400078ec0ff */
[----:B------:R-:W-:Y:S01]  /*ce40*/  SHF.R.U64 R49, R38, 0x10, R39 ;  /* 0x0000001026317819 */ /* 0x000fe20000001227 */
[----:B------:R-:W-:Y:S01]  /*ce50*/  IMAD.SHL.U32 R31, R31, 0x400, RZ ;  /* 0x000004001f1f7824 */ /* 0x000fe200078e00ff */
[----:B------:R-:W-:Y:S02]  /*ce60*/  LOP3.LUT R29, R29, 0x1c0, R30, 0xf8, !PT ;  /* 0x000001c01d1d7812 */ /* 0x000fe400078ef81e */
[----:B------:R-:W-:Y:S02]  /*ce70*/  SHF.R.U64 R85, R50, 0x10, R51 ;  /* 0x0000001032557819 */ /* 0x000fe40000001233 */
[----:B------:R-:W-:Y:S02]  /*ce80*/  LOP3.LUT R29, R29, R204, RZ, 0x3c, !PT ;  /* 0x000000cc1d1d7212 */ /* 0x000fe400078e3cff */
[----:B------:R-:W-:Y:S02]  /*ce90*/  LOP3.LUT R28, R31, 0x7fffe000, RZ, 0xc0, !PT ;  /* 0x7fffe0001f1c7812 */ /* 0x000fe400078ec0ff */
[----:B------:R-:W-:-:S02]  /*cea0*/  SHF.R.U32.HI R38, RZ, 0x10, R39 ;  /* 0x00000010ff267819 */ /* 0x000fc40000011627 */
[----:B------:R-:W-:Y:S02]  /*ceb0*/  IADD3 R77, R29, R28, R205 ;  /* 0x0000001c1d4d7210 */ /* 0x000fe40007ffe0cd */
[----:B------:R-:W0:Y:S01]  /*cec0*/  LDS.128 R28, [R37] ;  /* 0x00000000251c7984 */ /* 0x000e220000000c00 */
[----:B------:R-:W-:Y:S02]  /*ced0*/  PRMT R80, R80, 0x5410, R49 ;  /* 0x0000541050507816 */ /* 0x000fe40000000031 */
[----:B------:R-:W-:Y:S01]  /*cee0*/  IMAD R77, R77, 0x2, R18 ;  /* 0x000000024d4d7824 */ /* 0x000fe200078e0212 */
[----:B------:R-:W-:Y:S02]  /*cef0*/  SHF.R.U64 R39, R20, 0x10, R21 ;  /* 0x0000001014277819 */ /* 0x000fe40000001215 */
[----:B------:R-:W-:Y:S02]  /*cf00*/  PRMT R52, R52, 0x5410, R85 ;  /* 0x0000541034347816 */ /* 0x000fe40000000055 */
[----:B------:R-:W1:Y:S01]  /*cf10*/  LDS.128 R32, [R77+0x10400] ;  /* 0x010400004d207984 */ /* 0x000e620000000c00 */
[----:B------:R-:W-:-:S02]  /*cf20*/  SHF.R.U32.HI R84, RZ, 0x10, R51 ;  /* 0x00000010ff547819 */ /* 0x000fc40000011633 */
[----:B------:R-:W-:Y:S02]  /*cf30*/  SHF.R.U32.HI R20, RZ, 0x10, R21 ;  /* 0x00000010ff147819 */ /* 0x000fe40000011615 */
[----:B------:R-:W-:Y:S02]  /*cf40*/  PRMT R78, R78, 0x5410, R87 ;  /* 0x000054104e4e7816 */ /* 0x000fe40000000057 */
[----:B------:R-:W-:Y:S02]  /*cf50*/  PRMT R79, R79, 0x5410, R48 ;  /* 0x000054104f4f7816 */ /* 0x000fe40000000030 */
[----:B------:R-:W-:Y:S01]  /*cf60*/  PRMT R85, R81, 0x5410, R38 ;  /* 0x0000541051557816 */ /* 0x000fe20000000026 */
[----:B------:R-:W-:Y:S01]  /*cf70*/  IMAD.U32 R81, R80, 0x10000, RZ ;  /* 0x0001000050517824 */ /* 0x000fe200078e00ff */
[----:B------:R-:W-:Y:S01]  /*cf80*/  PRMT R84, R53, 0x5410, R84 ;  /* 0x0000541035547816 */ /* 0x000fe20000000054 */
[----:B------:R-:W-:Y:S01]  /*cf90*/  IMAD.U32 R53, R78, 0x10000, RZ ;  /* 0x000100004e357824 */ /* 0x000fe200078e00ff */
[----:B------:R-:W-:-:S02]  /*cfa0*/  PRMT R83, R83, 0x5410, R20 ;  /* 0x0000541053537816 */ /* 0x000fc40000000014 */
[----:B------:R-:W-:Y:S01]  /*cfb0*/  PRMT R86, R82, 0x5410, R39 ;  /* 0x0000541052567816 */ /* 0x000fe20000000027 */
[----:B------:R-:W-:Y:S01]  /*cfc0*/  IMAD.U32 R82, R85, 0x10000, RZ ;  /* 0x0001000055527824 */ /* 0x000fe200078e00ff */
[----:B------:R-:W-:Y:S01]  /*cfd0*/  LOP3.LUT R80, R80, 0xffff0000, RZ, 0xc0, !PT ;  /* 0xffff000050507812 */ /* 0x000fe200078ec0ff */
        /* <DEDUP_REMOVED lines=19> */
[----:B------:R-:W-:Y:S01]  /*d110*/  FFMA.FTZ R87, R20, R53, -R87 ;  /* 0x0000003514577223 */ /* 0x000fe20000010857 */
[----:B------:R-:W-:Y:S01]  /*d120*/  FMUL.FTZ R53, R49, R82 ;  /* 0x0000005231357220 */ /* 0x000fe20000410000 */
[----:B------:R-:W-:-:S02]  /*d130*/  IMAD.U32 R51, R35, 0x10000, RZ ;  /* 0x0001000023337824 */ /* 0x000fc400078e00ff */
[----:B------:R-:W-:Y:S01]  /*d140*/  FFMA.FTZ R89, R20, R81, R89 ;  /* 0x0000005114597223 */ /* 0x000fe20000010059 */
[----:B------:R-:W-:Y:S02]  /*d150*/  IMAD.U32 R20, R84, 0x10000, RZ ;  /* 0x0001000054147824 */ /* 0x000fe400078e00ff */
[-C--:B------:R-:W-:Y:S01]  /*d160*/  FMUL.FTZ R49, R49, R48.reuse ;  /* 0x0000003031317220 */ /* 0x080fe20000410000 */
[C---:B------:R-:W-:Y:S01]  /*d170*/  FFMA.FTZ R53, R38.reuse, R48, -R53 ;  /* 0x0000003026357223 */ /* 0x040fe20000010835 */
[C---:B------:R-:W-:Y:S01]  /*d180*/  FMUL.FTZ R48, R51.reuse, R90 ;  /* 0x0000005a33307220 */ /* 0x040fe20000410000 */
[----:B------:R-:W-:Y:S01]  /*d190*/  FMUL.FTZ R81, R51, R20 ;  /* 0x0000001433517220 */ /* 0x000fe20000410000 */
[----:B------:R-:W-:Y:S01]  /*d1a0*/  FFMA.FTZ R49, R38, R82, R49 ;  /* 0x0000005226317223 */ /* 0x000fe20000010031 */
[C---:B------:R-:W-:Y:S01]  /*d1b0*/  FMUL.FTZ R38, R32.reuse, R78 ;  /* 0x0000004e20267220 */ /* 0x040fe20000410000 */
[----:B------:R-:W-:Y:S01]  /*d1c0*/  FFMA.FTZ R51, R39, R20, -R48 ;  /* 0x0000001427337223 */ /* 0x000fe20000010830 */
[----:B------:R-:W-:Y:S01]  /*d1d0*/  FMUL.FTZ R20, R32, R80 ;  /* 0x0000005020147220 */ /* 0x000fe20000410000 */
[----:B------:R-:W-:-:S02]  /*d1e0*/  IMAD.U32 R50, R34, 0x10000, RZ ;  /* 0x0001000022327824 */ /* 0x000fc400078e00ff */
[C---:B------:R-:W-:Y:S01]  /*d1f0*/  FFMA.FTZ R38, R21.reuse, R80, R38 ;  /* 0x0000005015267223 */ /* 0x040fe20000010026 */
[----:B------:R-:W-:Y:S02]  /*d200*/  IMAD.U32 R32, R86, 0x10000, RZ ;  /* 0x0001000056207824 */ /* 0x000fe400078e00ff */
[----:B------:R-:W-:Y:S01]  /*d210*/  FFMA.FTZ R78, R21, R78, -R20 ;  /* 0x0000004e154e7223 */ /* 0x000fe20000010814 */
[----:B------:R-:W-:Y:S02]  /*d220*/  IMAD.U32 R20, R52, 0x10000, RZ ;  /* 0x0001000034147824 */ /* 0x000fe400078e00ff */
[----:B------:R-:W-:Y:S01]  /*d230*/  FFMA.FTZ R81, R39, R90, R81 ;  /* 0x0000005a27517223 */ /* 0x000fe20000010051 */
[----:B------:R-:W-:Y:S01]  /*d240*/  FMUL.FTZ R80, R50, R32 ;  /* 0x0000002032507220 */ /* 0x000fe20000410000 */
[C---:B------:R-:W-:Y:S01]  /*d250*/  FMUL.FTZ R39, R33.reuse, R85 ;  /* 0x0000005521277220 */ /* 0x040fe20000410000 */
[-C--:B------:R-:W-:Y:S01]  /*d260*/  FMUL.FTZ R82, R33, R79.reuse ;  /* 0x0000004f21527220 */ /* 0x080fe20000410000 */
[----:B------:R-:W-:Y:S01]  /*d270*/  LOP3.LUT R34, R34, 0xffff0000, RZ, 0xc0, !PT ;  /* 0xffff000022227812 */ /* 0x000fe200078ec0ff */
        /* <DEDUP_REMOVED lines=14> */
[C---:B------:R-:W-:Y:S01]  /*d360*/  FFMA.FTZ R21, R30.reuse, R21, -R29 ;  /* 0x000000151e157223 */ /* 0x040fe2000001081d */
[-C--:B------:R-:W-:Y:S01]  /*d370*/  FMUL.FTZ R39, R35, R84.reuse ;  /* 0x0000005423277220 */ /* 0x080fe20000410000 */
[----:B------:R-:W-:Y:S01]  /*d380*/  FFMA.FTZ R35, R30, R33, R34 ;  /* 0x000000211e237223 */ /* 0x000fe20000010022 */
[C---:B------:R-:W-:Y:S01]  /*d390*/  FFMA.FTZ R84, R31.reuse, R84, -R28 ;  /* 0x000000541f547223 */ /* 0x040fe2000001081c */
        /* <DEDUP_REMOVED lines=10> */
.L_x_9530:
[----:B------:R-:W-:Y:S05]  /*d440*/  BSYNC B1 ;  /* 0x0000000000017941 */ /* 0x000fea0003800000 */
.L_x_9529:
[----:B------:R-:W-:Y:S04]  /*d450*/  BSSY B1, `(.L_x_9531) ;  /* 0x0000069000017945 */ /* 0x000fe80003800000 */
[----:B------:R-:W-:Y:S05]  /*d460*/  @P2 BRA `(.L_x_9532) ;  /* 0x00000004009c2947 */ /* 0x000fea0003800000 */
[----:B------:R-:W-:Y:S02]  /*d470*/  LEA.HI R20, R58, R207, RZ, 0x1d ;  /* 0x000000cf3a147211 */ /* 0x000fe400078fe8ff */
[----:B-1----:R-:W-:Y:S02]  /*d480*/  SHF.R.U32.HI R28, RZ, 0x3, R198 ;  /* 0x00000003ff1c7819 */ /* 0x002fe400000116c6 */
        /* <DEDUP_REMOVED lines=8> */
[----:B------:R-:W-:Y:S02]  /*d510*/  PRMT R57, R57, 0x5410, R4 ;  /* 0x0000541039397816 */ /* 0x000fe40000000004 */
[----:B------:R-:W-:Y:S02]  /*d520*/  LOP3.LUT R21, R29, 0x7fffe000, RZ, 0xc0, !PT ;  /* 0x7fffe0001d157812 */ /* 0x000fe400078ec0ff */
[----:B------:R-:W0:Y:S01]  /*d530*/  LDS.128 R28, [R229] ;  /* 0x00000000e51c7984 */ /* 0x000e220000000c00 */
[----:B------:R-:W-:Y:S01]  /*d540*/  SHF.R.U64 R37, R6, 0x10, R7 ;  /* 0x0000001006257819 */ /* 0x000fe20000001207 */
[----:B------:R-:W-:Y:S01]  /*d550*/  IMAD.U32 R38, R57, 0x10000, RZ ;  /* 0x0001000039267824 */ /* 0x000fe200078e00ff */
[----:B------:R-:W-:-:S02]  /*d560*/  IADD3 R21, R20, R21, R203 ;  /* 0x0000001514157210 */ /* 0x000fc40007ffe0cb */
[----:B------:R-:W-:Y:S02]  /*d570*/  SHF.R.U32.HI R20, RZ, 0x10, R5 ;  /* 0x00000010ff147819 */ /* 0x000fe40000011605 */
[----:B------:R-:W-:Y:S02]  /*d580*/  LEA R21, R21, R18, 0x1 ;  /* 0x0000001215157211 */ /* 0x000fe400078e08ff */
[----:B------:R-:W-:Y:S02]  /*d590*/  SHF.R.U32.HI R24, RZ, 0x10, R25 ;  /* 0x00000010ff187819 */ /* 0x000fe40000011619 */
[----:B------:R-:W-:Y:S01]  /*d5a0*/  SHF.R.U64 R5, R26, 0x10, R27 ;  /* 0x000000101a057819 */ /* 0x000fe2000000121b */
[----:B------:R-:W1:Y:S01]  /*d5b0*/  LDS.128 R32, [R21+0x10400] ;  /* 0x0104000015207984 */ /* 0x000e620000000c00 */
[----:B------:R-:W-:Y:S02]  /*d5c0*/  PRMT R62, R62, 0x5410, R39 ;  /* 0x000054103e3e7816 */ /* 0x000fe40000000027 */
[----:B------:R-:W-:-:S02]  /*d5d0*/  SHF.R.U32.HI R26, RZ, 0x10, R27 ;  /* 0x00000010ff1a7819 */ /* 0x000fc4000001161b */
[----:B------:R-:W-:Y:S01]  /*d5e0*/  PRMT R64, R64, 0x5410, R37 ;  /* 0x0000541040407816 */ /* 0x000fe20000000025 */
[----:B------:R-:W-:Y:S01]  /*d5f0*/  IMAD.U32 R37, R62, 0x10000, RZ ;  /* 0x000100003e257824 */ /* 0x000fe200078e00ff */
[----:B------:R-:W-:Y:S02]  /*d600*/  SHF.R.U32.HI R6, RZ, 0x10, R7 ;  /* 0x00000010ff067819 */ /* 0x000fe40000011607 */
[----:B------:R-:W-:Y:S02]  /*d610*/  PRMT R61, R61, 0x5410, R26 ;  /* 0x000054103d3d7816 */ /* 0x000fe4000000001a */
[----:B------:R-:W-:Y:S02]  /*d620*/  PRMT R63, R63, 0x5410, R20 ;  /* 0x000054103f3f7816 */ /* 0x000fe40000000014 */
[----:B------:R-:W-:Y:S02]  /*d630*/  PRMT R59, R59, 0x5410, R24 ;  /* 0x000054103b3b7816 */ /* 0x000fe40000000018 */
[----:B------:R-:W-:-:S02]  /*d640*/  PRMT R60, R60, 0x5410, R5 ;  /* 0x000054103c3c7816 */ /* 0x000fc40000000005 */
[----:B------:R-:W-:Y:S02]  /*d650*/  PRMT R65, R65, 0x5410, R6 ;  /* 0x0000541041417816 */ /* 0x000fe40000000006 */
        /* <DEDUP_REMOVED lines=16> */
[----:B------:R-:W-:Y:S01]  /*d760*/  IMAD.U32 R33, R35, 0x10000, RZ ;  /* 0x0001000023217824 */ /* 0x000fe200078e00ff */
[----:B------:R-:W-:Y:S01]  /*d770*/  LOP3.LUT R31, R34, 0xffff0000, RZ, 0xc0, !PT ;  /* 0xffff0000221f7812 */ /* 0x000fe200078ec0ff */
[----:B------:R-:W-:Y:S01]  /*d780*/  FFMA.FTZ R39, R4, R37, -R39 ;  /* 0x0000002504277223 */ /* 0x000fe20000010827 */
[----:B------:R-:W-:-:S02]  /*d790*/  IMAD.U32 R37, R61, 0x10000, RZ ;  /* 0x000100003d257824 */ /* 0x000fc400078e00ff */
[----:B------:R-:W-:Y:S01]  /*d7a0*/  FFMA.FTZ R49, R4, R38, R49 ;  /* 0x0000002604317223 */ /* 0x000fe20000010031 */
[----:B------:R-:W-:Y:S01]  /*d7b0*/  IMAD.U32 R29, R34, 0x10000, RZ ;  /* 0x00010000221d7824 */ /* 0x000fe200078e00ff */
[----:B------:R-:W-:Y:S01]  /*d7c0*/  LOP3.LUT R34, R35, 0xffff0000, RZ, 0xc0, !PT ;  /* 0xffff000023227812 */ /* 0x000fe200078ec0ff */
[----:B------:R-:W-:Y:S02]  /*d7d0*/  IMAD.U32 R35, R59, 0x10000, RZ ;  /* 0x000100003b237824 */ /* 0x000fe400078e00ff */
[----:B------:R-:W-:Y:S01]  /*d7e0*/  FMUL.FTZ R53, R33, R37 ;  /* 0x0000002521357220 */ /* 0x000fe20000410000 */
[----:B------:R-:W-:Y:S01]  /*d7f0*/  IMAD.U32 R25, R63, 0x10000, RZ ;  /* 0x000100003f197824 */ /* 0x000fe200078e00ff */
[----:B------:R-:W-:Y:S01]  /*d800*/  LOP3.LUT R59, R59, 0xffff0000, RZ, 0xc0, !PT ;  /* 0xffff00003b3b7812 */ /* 0x000fe200078ec0ff */
[----:B------:R-:W-:Y:S02]  /*d810*/  IMAD.U32 R4, R65, 0x10000, RZ ;  /* 0x0001000041047824 */ /* 0x000fe400078e00ff */
[C---:B------:R-:W-:Y:S01]  /*d820*/  FMUL.FTZ R51, R27.reuse, R35 ;  /* 0x000000231b337220 */ /* 0x040fe20000410000 */
[----:B------:R-:W-:Y:S01]  /*d830*/  FMUL.FTZ R27, R27, R25 ;  /* 0x000000191b1b7220 */ /* 0x000fe20000410000 */
[----:B------:R-:W-:Y:S01]  /*d840*/  LOP3.LUT R63, R63, 0xffff0000, RZ, 0xc0, !PT ;  /* 0xffff00003f3f7812 */ /* 0x000fe200078ec0ff */
[-C--:B------:R-:W-:Y:S01]  /*d850*/  FMUL.FTZ R38, R33, R4.reuse ;  /* 0x0000000421267220 */ /* 0x080fe20000410000 */
[----:B------:R-:W-:Y:S01]  /*d860*/  FFMA.FTZ R53, R24, R4, -R53 ;  /* 0x0000000418357223 */ /* 0x000fe20000010835 */
[----:B------:R-:W-:Y:S01]  /*d870*/  FMUL.FTZ R4, R26, R57 ;  /* 0x000000391a047220 */ /* 0x000fe20000410000 */
[C---:B------:R-:W-:Y:S01]  /*d880*/  FFMA.FTZ R51, R6.reuse, R25, -R51 ;  /* 0x0000001906337223 */ /* 0x040fe20000010833 */
[----:B------:R-:W-:Y:S01]  /*d890*/  FFMA.FTZ R25, R6, R35, R27 ;  /* 0x0000002306197223 */ /* 0x000fe2000001001b */
[-C--:B------:R-:W-:Y:S01]  /*d8a0*/  FMUL.FTZ R26, R26, R62.reuse ;  /* 0x0000003e1a1a7220 */ /* 0x080fe20000410000 */
[----:B------:R-:W-:Y:S01]  /*d8b0*/  FFMA.FTZ R62, R5, R62, -R4 ;  /* 0x0000003e053e7223 */ /* 0x000fe20000010804 */
[----:B------:R-:W-:-:S02]  /*d8c0*/  IMAD.U32 R6, R60, 0x10000, RZ ;  /* 0x000100003c067824 */ /* 0x000fc400078e00ff */
[----:B------:R-:W-:Y:S01]  /*d8d0*/  FMUL.FTZ R27, R32, R59 ;  /* 0x0000003b201b7220 */ /* 0x000fe20000410000 */
[----:B------:R-:W-:Y:S02]  /*d8e0*/  IMAD.U32 R4, R64, 0x10000, RZ ;  /* 0x0001000040047824 */ /* 0x000fe400078e00ff */
[----:B------:R-:W-:Y:S01]  /*d8f0*/  FMUL.FTZ R32, R32, R63 ;  /* 0x0000003f20207220 */ /* 0x000fe20000410000 */
[----:B------:R-:W-:Y:S01]  /*d900*/  LOP3.LUT R60, R60, 0xffff0000, RZ, 0xc0, !PT ;  /* 0xffff00003c3c7812 */ /* 0x000fe200078ec0ff */
[----:B------:R-:W-:Y:S01]  /*d910*/  FFMA.FTZ R37, R24, R37, R38 ;  /* 0x0000002518257223 */ /* 0x000fe20000010026 */
[----:B------:R-:W-:Y:S01]  /*d920*/  LOP3.LUT R64, R64, 0xffff0000, RZ, 0xc0, !PT ;  /* 0xffff000040407812 */ /* 0x000fe200078ec0ff */
[----:B------:R-:W-:Y:S01]  /*d930*/  FFMA.FTZ R24, R5, R57, R26 ;  /* 0x0000003905187223 */ /* 0x000fe2000001001a */
        /* <DEDUP_REMOVED lines=26> */
.L_x_9532:
[----:B------:R-:W-:Y:S05]  /*dae0*/  BSYNC B1 ;  /* 0x0000000000017941 */ /* 0x000fea0003800000 */
.L_x_9531:
[----:B------:R-:W-:Y:S04]  /*daf0*/  BSSY B1, `(.L_x_9533) ;  /* 0x0000069000017945 */ /* 0x000fe80003800000 */
[----:B------:R-:W-:Y:S05]  /*db00*/  @P1 BRA `(.L_x_9534) ;  /* 0x00000004009c1947 */ /* 0x000fea0003800000 */
        /* <DEDUP_REMOVED lines=14> */
[----:B------:R-:W1:Y:S01]  /*dbf0*/  LDS.128 R4, [R228] ;  /* 0x00000000e4047984 */ /* 0x000e620000000c00 */
[----:B------:R-:W-:Y:S01]  /*dc00*/  PRMT R66, R66, 0x5410, R31 ;  /* 0x0000541042427816 */ /* 0x000fe2000000001f */
[----:B------:R-:W-:Y:S01]  /*dc10*/  IMAD.U32 R37, R73, 0x10000, RZ ;  /* 0x0001000049257824 */ /* 0x000fe200078e00ff */
[----:B------:R-:W-:Y:S01]  /*dc20*/  SHF.R.U32.HI R44, RZ, 0x10, R45 ;  /* 0x00000010ff2c7819 */ /* 0x000fe2000001162d */
[----:B------:R-:W-:Y:S01]  /*dc30*/  IMAD R21, R21, 0x2, R18 ;  /* 0x0000000215157824 */ /* 0x000fe200078e0212 */
[----:B------:R-:W-:Y:S01]  /*dc40*/  SHF.R.U64 R20, R42, 0x10, R43 ;  /* 0x000000102a147819 */ /* 0x000fe2000000122b */
[----:B------:R-:W-:Y:S01]  /*dc50*/  IMAD.U32 R35, R66, 0x10000, RZ ;  /* 0x0001000042237824 */ /* 0x000fe200078e00ff */
[----:B------:R-:W-:Y:S02]  /*dc60*/  PRMT R74, R74, 0x5410, R41 ;  /* 0x000054104a4a7816 */ /* 0x000fe40000000029 */
[----:B------:R-:W2:Y:S01]  /*dc70*/  LDS.128 R24, [R21+0x10400] ;  /* 0x0104000015187984 */ /* 0x000ea20000000c00 */
[----:B------:R-:W-:-:S02]  /*dc80*/  SHF.R.U32.HI R43, RZ, 0x10, R43 ;  /* 0x00000010ff2b7819 */ /* 0x000fc4000001162b */
[--C-:B0-----:R-:W-:Y:S01]  /*dc90*/  SHF.R.U64 R29, R46, 0x10, R47.reuse ;  /* 0x000000102e1d7819 */ /* 0x101fe2000000122f */
[----:B------:R-:W-:Y:S01]  /*dca0*/  IMAD.U32 R39, R74, 0x10000, RZ ;  /* 0x000100004a277824 */ /* 0x000fe200078e00ff */
[----:B------:R-:W-:Y:S02]  /*dcb0*/  PRMT R67, R67, 0x5410, R44 ;  /* 0x0000541043437816 */ /* 0x000fe4000000002c */
[----:B------:R-:W-:Y:S02]  /*dcc0*/  PRMT R75, R75, 0x5410, R20 ;  /* 0x000054104b4b7816 */ /* 0x000fe40000000014 */
[----:B------:R-:W-:Y:S02]  /*dcd0*/  SHF.R.U32.HI R46, RZ, 0x10, R47 ;  /* 0x00000010ff2e7819 */ /* 0x000fe4000001162f */
[----:B------:R-:W-:Y:S02]  /*dce0*/  PRMT R76, R76, 0x5410, R43 ;  /* 0x000054104c4c7816 */ /* 0x000fe4000000002b */
[----:B------:R-:W-:-:S02]  /*dcf0*/  PRMT R55, R55, 0x5410, R46 ;  /* 0x0000541037377816 */ /* 0x000fc4000000002e */
[----:B------:R-:W-:Y:S02]  /*dd00*/  LOP3.LUT R73, R73, 0xffff0000, RZ, 0xc0, !PT ;  /* 0xffff000049497812 */ /* 0x000fe400078ec0ff */
[----:B------:R-:W-:Y:S02]  /*dd10*/  LOP3.LUT R74, R74, 0xffff0000, RZ, 0xc0, !PT ;  /* 0xffff00004a4a7812 */ /* 0x000fe400078ec0ff */
[----:B------:R-:W-:Y:S01]  /*dd20*/  PRMT R54, R54, 0x5410, R29 ;  /* 0x0000541036367816 */ /* 0x000fe2000000001d */
        /* <DEDUP_REMOVED lines=8> */
[C---:B--2---:R-:W-:Y:S01]  /*ddb0*/  IMAD.U32 R31, R24.reuse, 0x10000, RZ ;  /* 0x00010000181f7824 */ /* 0x044fe200078e00ff */
        /* <DEDUP_REMOVED lines=12> */
[----:B------:R-:W-:Y:S01]  /*de80*/  FFMA.FTZ R45, R28, R31, -R45 ;  /* 0x0000001f1c2d7223 */ /* 0x000fe2000001082d */
[----:B------:R-:W-:Y:S02]  /*de90*/  IMAD.U32 R35, R55, 0x10000, RZ ;  /* 0x0001000037237824 */ /* 0x000fe400078e00ff */
[----:B------:R-:W-:Y:S01]  /*dea0*/  FMUL.FTZ R31, R34, R41 ;  /* 0x00000029221f7220 */ /* 0x000fe20000410000 */
[----:B------:R-:W-:Y:S01]  /*deb0*/  FFMA.FTZ R39, R28, R39, R37 ;  /* 0x000000271c277223 */ /* 0x000fe20000010025 */
[----:B------:R-:W-:Y:S01]  /*dec0*/  LOP3.LUT R20, R67, 0xffff0000, RZ, 0xc0, !PT ;  /* 0xffff000043147812 */ /* 0x000fe200078ec0ff */
[-C--:B------:R-:W-:Y:S01]  /*ded0*/  FMUL.FTZ R34, R34, R35.reuse ;  /* 0x0000002322227220 */ /* 0x080fe20000410000 */
[----:B------:R-:W-:Y:S01]  /*dee0*/  FFMA.FTZ R40, R30, R35, -R31 ;  /* 0x000000231e287223 */ /* 0x000fe2000001081f */
[----:B------:R-:W-:Y:S01]  /*def0*/  LOP3.LUT R31, R66, 0xffff0000, RZ, 0xc0, !PT ;  /* 0xffff0000421f7812 */ /* 0x000fe200078ec0ff */
[----:B------:R-:W-:Y:S01]  /*df00*/  FMUL.FTZ R35, R24, R73 ;  /* 0x0000004918237220 */ /* 0x000fe20000410000 */
[----:B------:R-:W-:-:S02]  /*df10*/  IMAD.U32 R33, R26, 0x10000, RZ ;  /* 0x000100001a217824 */ /* 0x000fc400078e00ff */
[----:B------:R-:W-:Y:S01]  /*df20*/  FFMA.FTZ R41, R30, R41, R34 ;  /* 0x000000291e297223 */ /* 0x000fe20000010022 */
[----:B------:R-:W-:Y:S02]  /*df30*/  IMAD.U32 R28, R75, 0x10000, RZ ;  /* 0x000100004b1c7824 */ /* 0x000fe400078e00ff */
[-C--:B------:R-:W-:Y:S01]  /*df40*/  FMUL.FTZ R37, R24, R31.reuse ;  /* 0x0000001f18257220 */ /* 0x080fe20000410000 */
[----:B------:R-:W-:Y:S01]  /*df50*/  FFMA.FTZ R35, R4, R31, -R35 ;  /* 0x0000001f04237223 */ /* 0x000fe20000010823 */
[C---:B------:R-:W-:Y:S01]  /*df60*/  FMUL.FTZ R32, R25.reuse, R74 ;  /* 0x0000004a19207220 */ /* 0x040fe20000410000 */
[----:B------:R-:W-:Y:S02]  /*df70*/  IMAD.U32 R24, R54, 0x10000, RZ ;  /* 0x0001000036187824 */ /* 0x000fe400078e00ff */
[----:B------:R-:W-:Y:S01]  /*df80*/  FFMA.FTZ R30, R4, R73, R37 ;  /* 0x00000049041e7223 */ /* 0x000fe20000010025 */
[----:B------:R-:W-:Y:S01]  /*df90*/  FMUL.FTZ R25, R25, R20 ;  /* 0x0000001419197220 */ /* 0x000fe20000410000 */
[----:B------:R-:W-:Y:S01]  /*dfa0*/  FMUL.FTZ R4, R33, R28 ;  /* 0x0000001c21047220 */ /* 0x000fe20000410000 */
[C---:B------:R-:W-:Y:S01]  /*dfb0*/  FFMA.FTZ R32, R5.reuse, R20, -R32 ;  /* 0x0000001405207223 */ /* 0x040fe20000010820 */
[----:B------:R-:W-:Y:S01]  /*dfc0*/  LOP3.LUT R26, R26, 0xffff0000, RZ, 0xc0, !PT ;  /* 0xffff00001a1a7812 */ /* 0x000fe200078ec0ff */
[----:B------:R-:W-:Y:S01]  /*dfd0*/  FFMA.FTZ R74, R5, R74, R25 ;  /* 0x0000004a054a7223 */ /* 0x000fe20000010019 */
[----:B------:R-:W-:Y:S01]  /*dfe0*/  LOP3.LUT R27, R27, 0xffff0000, RZ, 0xc0, !PT ;  /* 0xffff00001b1b7812 */ /* 0x000fe200078ec0ff */
[-C--:B------:R-:W-:Y:S01]  /*dff0*/  FFMA.FTZ R20, R29, R24.reuse, -R4 ;  /* 0x000000181d147223 */ /* 0x080fe20000010804 */
[----:B------:R-:W-:Y:S01]  /*e000*/  LOP3.LUT R75, R75, 0xffff0000, RZ, 0xc0, !PT ;  /* 0xffff00004b4b7812 */ /* 0x000fe200078ec0ff */
[----:B------:R-:W-:Y:S01]  /*e010*/  FMUL.FTZ R34, R33, R24 ;  /* 0x0000001821227220 */ /* 0x000fe20000410000 */
[----:B------:R-:W-:-:S02]  /*e020*/  LOP3.LUT R76, R76, 0xffff0000, RZ, 0xc0, !PT ;  /* 0xffff00004c4c7812 */ /* 0x000fc400078ec0ff */
[----:B------:R-:W-:Y:S01]  /*e030*/  LOP3.LUT R5, R54, 0xffff0000, RZ, 0xc0, !PT ;  /* 0xffff000036057812 */ /* 0x000fe200078ec0ff */
[C---:B------:R-:W-:Y:S01]  /*e040*/  FMUL.FTZ R25, R26.reuse, R75 ;  /* 0x0000004b1a197220 */ /* 0x040fe20000410000 */
[----:B------:R-:W-:Y:S01]  /*e050*/  LOP3.LUT R4, R55, 0xffff0000, RZ, 0xc0, !PT ;  /* 0xffff000037047812 */ /* 0x000fe200078ec0ff */
[----:B------:R-:W-:Y:S01]  /*e060*/  FMUL.FTZ R24, R27, R76 ;  /* 0x0000004c1b187220 */ /* 0x000fe20000410000 */
[----:B------:R-:W-:Y:S01]  /*e070*/  FFMA.FTZ R34, R29, R28, R34 ;  /* 0x0000001c1d227223 */ /* 0x000fe20000010022 */
[-C--:B------:R-:W-:Y:S02]  /*e080*/  FMUL.FTZ R26, R26, R5.reuse ;  /* 0x000000051a1a7220 */ /* 0x080fe40000410000 */
        /* <DEDUP_REMOVED lines=15> */
.L_x_9534:
[----:B------:R-:W-:Y:S05]  /*e180*/  BSYNC B1 ;  /* 0x0000000000017941 */ /* 0x000fea0003800000 */
.L_x_9533:
[----:B------:R-:W-:Y:S01]  /*e190*/  PRMT R20, R3, 0x5410, R0 ;  /* 0x0000541003147816 */ /* 0x000fe20000000000 */
[----:B------:R-:W-:Y:S06]  /*e1a0*/  @P0 BRA `(.L_x_9518) ;  /* 0x00000004009c0947 */ /* 0x000fec0003800000 */
[----:B------:R-:W-:Y:S02]  /*e1b0*/  LEA.HI R58, R58, R207, RZ, 0x1d ;  /* 0x000000cf3a3a7211 */ /* 0x000fe400078fe8ff */
[----:B--23--:R-:W-:Y:S02]  /*e1c0*/  SHF.R.U32.HI R4, RZ, 0x3, R196 ;  /* 0x00000003ff047819 */ /* 0x00cfe400000116c4 */
[----:B------:R-:W-:Y:S02]  /*e1d0*/  SHF.R.S32.HI R5, RZ, 0x1f, R58 ;  /* 0x0000001fff057819 */ /* 0x000fe4000001143a */
[----:B------:R-:W-:Y:S02]  /*e1e0*/  SHF.L.U32 R3, R58, 0x3, RZ ;  /* 0x000000033a037819 */ /* 0x000fe400000006ff */
[----:B------:R-:W-:Y:S02]  /*e1f0*/  LEA.HI R5, R5, R58, RZ, 0x3 ;  /* 0x0000003a05057211 */ /* 0x000fe400078f18ff */
[----:B------:R-:W-:-:S02]  /*e200*/  LOP3.LUT R0, R196, 0x38, R3, 0xf8, !PT ;  /* 0x00000038c4007812 */ /* 0x000fc400078ef803 */
[--C-:B------:R-:W-:Y:S01]  /*e210*/  SHF.R.U64 R12, R12, 0x10, R13.reuse ;  /* 0x000000100c0c7819 */ /* 0x100fe2000000120d */
[----:B------:R-:W-:Y:S01]  /*e220*/  IMAD.SHL.U32 R5, R5, 0x400, RZ ;  /* 0x0000040005057824 */ /* 0x000fe200078e00ff */
[----:B------:R-:W-:Y:S02]  /*e230*/  LOP3.LUT R0, R0, R4, RZ, 0x3c, !PT ;  /* 0x0000000400007212 */ /* 0x000fe400078e3cff */
[----:B------:R-:W-:Y:S02]  /*e240*/  SHF.R.U32.HI R21, RZ, 0x10, R13 ;  /* 0x00000010ff157819 */ /* 0x000fe4000001160d */
[----:B------:R-:W-:Y:S02]  /*e250*/  LOP3.LUT R3, R5, 0x7fffe000, RZ, 0xc0, !PT ;  /* 0x7fffe00005037812 */ /* 0x000fe400078ec0ff */
[----:B------:R-:W2:Y:S01]  /*e260*/  LDS.128 R4, [R227] ;  /* 0x00000000e3047984 */ /* 0x000ea20000000c00 */
[----:B------:R-:W-:Y:S02]  /*e270*/  SHF.R.U64 R13, R8, 0x10, R9 ;  /* 0x00000010080d7819 */ /* 0x000fe40000001209 */
[----:B------:R-:W-:-:S02]  /*e280*/  IADD3 R3, R0, R3, R201 ;  /* 0x0000000300037210 */ /* 0x000fc40007ffe0c9 */
[--C-:B------:R-:W-:Y:S02]  /*e290*/  SHF.R.U64 R0, R10, 0x10, R11.reuse ;  /* 0x000000100a007819 */ /* 0x100fe4000000120b */
[----:B------:R-:W-:Y:S01]  /*e2a0*/  SHF.R.U32.HI R11, RZ, 0x10, R11 ;  /* 0x00000010ff0b7819 */ /* 0x000fe2000001160b */
[----:B------:R-:W-:Y:S01]  /*e2b0*/  IMAD R3, R3, 0x2, R18 ;  /* 0x0000000203037824 */ /* 0x000fe200078e0212 */
[----:B------:R-:W-:Y:S02]  /*e2c0*/  SHF.R.U32.HI R9, RZ, 0x10, R9 ;  /* 0x00000010ff097819 */ /* 0x000fe40000011609 */
[----:B------:R-:W-:Y:S02]  /*e2d0*/  PRMT R56, R56, 0x5410, R13 ;  /* 0x0000541038387816 */ /* 0x000fe4000000000d */
[----:B------:R-:W3:Y:S01]  /*e2e0*/  LDS.128 R24, [R3+0x10400] ;  /* 0x0104000003187984 */ /* 0x000ee20000000c00 */
[----:B------:R-:W-:Y:S02]  /*e2f0*/  PRMT R71, R71, 0x5410, R12 ;  /* 0x0000541047477816 */ /* 0x000fe4000000000c */
[----:B------:R-:W-:-:S02]  /*e300*/  PRMT R70, R70, 0x5410, R11 ;  /* 0x0000541046467816 */ /* 0x000fc4000000000b */
[--C-:B-1----:R-:W-:Y:S02]  /*e310*/  SHF.R.U64 R28, R14, 0x10, R15.reuse ;  /* 0x000000100e1c7819 */ /* 0x102fe4000000120f */
[----:B0-----:R-:W-:Y:S02]  /*e320*/  SHF.R.U32.HI R29, RZ, 0x10, R15 ;  /* 0x00000010ff1d7819 */ /* 0x001fe4000001160f */
[----:B------:R-:W-:Y:S02]  /*e330*/  PRMT R68, R68, 0x5410, R9 ;  /* 0x0000541044447816 */ /* 0x000fe40000000009 */
[----:B------:R-:W-:Y:S01]  /*e340*/  PRMT R72, R72, 0x5410, R21 ;  /* 0x0000541048487816 */ /* 0x000fe20000000015 */
[----:B------:R-:W-:Y:S01]  /*e350*/  IMAD.U32 R21, R71, 0x10000, RZ ;  /* 0x0001000047157824 */ /* 0x000fe200078e00ff */
[C---:B------:R-:W-:Y:S02]  /*e360*/  PRMT R28, R20.reuse, 0x5432, R28 ;  /* 0x00005432141c7816 */ /* 0x040fe4000000001c */
[----:B------:R-:W-:-:S02]  /*e370*/  PRMT R29, R20, 0x5410, R29 ;  /* 0x00005410141d7816 */ /* 0x000fc4000000001d */
[----:B------:R-:W-:Y:S02]  /*e380*/  PRMT R69, R69, 0x5410, R0 ;  /* 0x0000541045457816 */ /* 0x000fe40000000000 */
[----:B------:R-:W-:Y:S01]  /*e390*/  LOP3.LUT R71, R71, 0xffff0000, RZ, 0xc0, !PT ;  /* 0xffff000047477812 */ /* 0x000fe200078ec0ff */
[C---:B--2---:R-:W-:Y:S01]  /*e3a0*/  IMAD.U32 R0, R4.reuse, 0x10000, RZ ;  /* 0x0001000004007824 */ /* 0x044fe200078e00ff */
[----:B------:R-:W-:Y:S01]  /*e3b0*/  LOP3.LUT R4, R4, 0xffff0000, RZ, 0xc0, !PT ;  /* 0xffff000004047812 */ /* 0x000fe200078ec0ff */
[C---:B------:R-:W-:Y:S01]  /*e3c0*/  IMAD.U32 R8, R5.reuse, 0x10000, RZ ;  /* 0x0001000005087824 */ /* 0x040fe200078e00ff */
[----:B------:R-:W-:Y:S01]  /*e3d0*/  LOP3.LUT R5, R5, 0xffff0000, RZ, 0xc0, !PT ;  /* 0xffff000005057812 */ /* 0x000fe200078ec0ff */
[C---:B------:R-:W-:Y:S01]  /*e3e0*/  IMAD.U32 R10, R7.reuse, 0x10000, RZ ;  /* 0x00010000070a7824 */ /* 0x040fe200078e00ff */
[----:B------:R-:W-:Y:S01]  /*e3f0*/  LOP3.LUT R7, R7, 0xffff0000, RZ, 0xc0, !PT ;  /* 0xffff000007077812 */ /* 0x000fe200078ec0ff */
[C---:B------:R-:W-:Y:S01]  /*e400*/  IMAD.U32 R9, R6.reuse, 0x10000, RZ ;  /* 0x0001000006097824 */ /* 0x040fe200078e00ff */
[----:B------:R-:W-:Y:S01]  /*e410*/  LOP3.LUT R6, R6, 0xffff0000, RZ, 0xc0, !PT ;  /* 0xffff000006067812 */ /* 0x000fe200078ec0ff */
[C---:B---3--:R-:W-:Y:S01]  /*e420*/  IMAD.U32 R11, R24.reuse, 0x10000, RZ ;  /* 0x00010000180b7824 */ /* 0x048fe200078e00ff */
        /* <DEDUP_REMOVED lines=8> */
[C---:B------:R-:W-:Y:S01]  /*e4b0*/  FMUL.FTZ R31, R11.reuse, R25 ;  /* 0x000000190b1f7220 */ /* 0x040fe20000410000 */
[----:B------:R-:W-:Y:S02]  /*e4c0*/  IMAD.U32 R27, R68, 0x10000, RZ ;  /* 0x00010000441b7824 */ /* 0x000fe400078e00ff */
[-C--:B------:R-:W-:Y:S01]  /*e4d0*/  FMUL.FTZ R33, R11, R21.reuse ;  /* 0x000000150b217220 */ /* 0x080fe20000410000 */
[----:B------:R-:W-:Y:S02]  /*e4e0*/  IMAD.U32 R11, R72, 0x10000, RZ ;  /* 0x00010000480b7824 */ /* 0x000fe400078e00ff */
[----:B------:R-:W-:Y:S01]  /*e4f0*/  FFMA.FTZ R30, R0, R21, -R31 ;  /* 0x00000015001e7223 */ /* 0x000fe2000001081f */
[----:B------:R-:W-:Y:S01]  /*e500*/  FMUL.FTZ R35, R13, R27 ;  /* 0x0000001b0d237220 */ /* 0x000fe20000410000 */
[----:B------:R-:W-:Y:S02]  /*e510*/  IMAD.U32 R31, R70, 0x10000, RZ ;  /* 0x00010000461f7824 */ /* 0x000fe400078e00ff */
[----:B------:R-:W-:Y:S01]  /*e520*/  FFMA.FTZ R33, R0, R25, R33 ;  /* 0x0000001900217223 */ /* 0x000fe20000010021 */
[----:B------:R-:W-:-:S02]  /*e530*/  IMAD.U32 R21, R29, 0x10000, RZ ;  /* 0x000100001d157824 */ /* 0x000fc400078e00ff */
[-C--:B------:R-:W-:Y:S01]  /*e540*/  FMUL.FTZ R13, R13, R11.reuse ;  /* 0x0000000b0d0d7220 */ /* 0x080fe20000410000 */
[----:B------:R-:W-:Y:S01]  /*e550*/  FFMA.FTZ R35, R8, R11, -R35 ;  /* 0x0000000b08237223 */ /* 0x000fe20000010823 */
[----:B------:R-:W-:Y:S01]  /*e560*/  FMUL.FTZ R25, R20, R31 ;  /* 0x0000001f14197220 */ /* 0x000fe20000410000 */
[----:B------:R-:W-:Y:S01]  /*e570*/  LOP3.LUT R11, R56, 0xffff0000, RZ, 0xc0, !PT ;  /* 0xffff0000380b7812 */ /* 0x000fe200078ec0ff */
[----:B------:R-:W-:Y:S01]  /*e580*/  FMUL.FTZ R0, R20, R21 ;  /* 0x0000001514007220 */ /* 0x000fe20000410000 */
[----:B------:R-:W-:Y:S01]  /*e590*/  FFMA.FTZ R27, R8, R27, R13 ;  /* 0x0000001b081b7223 */ /* 0x000fe2000001000d */
[----:B------:R-:W-:Y:S01]  /*e5a0*/  FFMA.FTZ R20, R10, R21, -R25 ;  /* 0x000000150a147223 */ /* 0x000fe20000010819 */
        /* <DEDUP_REMOVED lines=9> */
[----:B------:R-:W-:Y:S01]  /*e640*/  FMUL.FTZ R4, R14, R8 ;  /* 0x000000080e047220 */ /* 0x000fe20000410000 */
[C---:B------:R-:W-:Y:S01]  /*e650*/  FMUL.FTZ R12, R24.reuse, R68 ;  /* 0x00000044180c7220 */ /* 0x040fe20000410000 */
[----:B------:R-:W-:Y:S01]  /*e660*/  FMUL.FTZ R25, R24, R72 ;  /* 0x0000004818197220 */ /* 0x000fe20000410000 */
[----:B------:R-:W-:Y:S01]  /*e670*/  FMUL.FTZ R14, R14, R0 ;  /* 0x000000000e0e7220 */ /* 0x000fe20000410000 */
[----:B------:R-:W-:Y:S01]  /*e680*/  LOP3.LUT R69, R69, 0xffff0000, RZ, 0xc0, !PT ;  /* 0xffff000045457812 */ /* 0x000fe200078ec0ff */
[C---:B------:R-:W-:Y:S01]  /*e690*/  FFMA.FTZ R12, R5.reuse, R72, -R12 ;  /* 0x00000048050c7223 */ /* 0x040fe2000001080c */
[----:B------:R-:W-:Y:S01]  /*e6a0*/  LOP3.LUT R70, R70, 0xffff0000, RZ, 0xc0, !PT ;  /* 0xffff000046467812 */ /* 0x000fe200078ec0ff */
[----:B------:R-:W-:Y:S01]  /*e6b0*/  FFMA.FTZ R68, R5, R68, R25 ;  /* 0x0000004405447223 */ /* 0x000fe20000010019 */
[----:B------:R-:W-:Y:S01]  /*e6c0*/  LOP3.LUT R28, R28, 0xffff0000, RZ, 0xc0, !PT ;  /* 0xffff00001c1c7812 */ /* 0x000fe200078ec0ff */
[----:B------:R-:W-:Y:S01]  /*e6d0*/  FFMA.FTZ R14, R9, R8, R14 ;  /* 0x00000008090e7223 */ /* 0x000fe2000001000e */
[----:B------:R-:W-:Y:S01]  /*e6e0*/  LOP3.LUT R29, R29, 0xffff0000, RZ, 0xc0, !PT ;  /* 0xffff00001d1d7812 */ /* 0x000fe200078ec0ff */
[----:B------:R-:W-:Y:S01]  /*e6f0*/  FFMA.FTZ R0, R9, R0, -R4 ;  /* 0x0000000009007223 */ /* 0x000fe20000010804 */
        /* <DEDUP_REMOVED lines=18> */
.L_x_9518:
[----:B------:R-:W-:Y:S05]  /*e820*/  BSYNC B0 ;  /* 0x0000000000007941 */ /* 0x000fea0003800000 */
.L_x_9490:
        /* <DEDUP_REMOVED lines=8> */
.L_x_9488:
[----:B------:R-:W-:-:S05]  /*e8b0*/  IMAD.U32 R0, RZ, RZ, UR41 ;  /* 0x00000029ff007e24 */ /* 0x000fca000f8e00ff */
[----:B------:R-:W-:-:S13]  /*e8c0*/  ISETP.NE.AND P0, PT, R0, 0x3, PT ;  /* 0x000000030000780c */ /* 0x000fda0003f05270 */
[----:B------:R-:W-:Y:S05]  /*e8d0*/  @!P0 BRA `(.L_x_9535) ;  /* 0x0000000000048947 */ /* 0x000fea0003800000 */
[----:B------:R-:W-:Y:S01]  /*e8e0*/  BPT.TRAP 0x1 ;  /* 0x000000040000795c */ /* 0x000fe20000300000 */
.L_x_9535:
[----:B------:R-:W-:Y:S01]  /*e8f0*/  IMAD R0, R186, 0x8, R18 ;  /* 0x00000008ba007824 */ /* 0x000fe200078e0212 */
[----:B0--34-:R-:W-:-:S04]  /*e900*/  SHF.L.U32 R3, R189, 0x1f, RZ ;  /* 0x0000001fbd037819 */ /* 0x019fc800000006ff */
[----:B------:R0:W3:Y:S01]  /*e910*/  SYNCS.PHASECHK.TRANS64.TRYWAIT P1, [R0+URZ+0x28830], R3 ;  /* 0x02883003000075a7 */ /* 0x0000e2000802017f */
[----:B------:R-:W-:Y:S05]  /*e920*/  @!P0 BRA `(.L_x_9536) ;  /* 0x0000000000048947 */ /* 0x000fea0003800000 */
[----:B------:R-:W-:Y:S01]  /*e930*/  BPT.TRAP 0x1 ;  /* 0x000000040000795c */ /* 0x000fe20000300000 */
.L_x_9536:
[----:B---3--:R-:W-:Y:S05]  /*e940*/  @P1 BRA `(.L_x_9537) ;  /* 0x0000000000081947 */ /* 0x008fea0003800000 */
[----:B------:R-:W3:Y:S02]  /*e950*/  SYNCS.PHASECHK.TRANS64.TRYWAIT P1, [R0+URZ+0x28830], R3 ;  /* 0x02883003000075a7 */ /* 0x000ee4000802017f */
[----:B---3--:R-:W-:Y:S05]  /*e960*/  @!P1 BRA `(.L_x_9538) ;  /* 0x0000014800489947 */ /* 0x008fea0003800000 */
.L_x_9537:
[----:B------:R-:W-:Y:S05]  /*e970*/  WARPSYNC.ALL ;  /* 0x0000000000007948 */ /* 0x000fea0003800000 */
[----:B0--3--:R-:W-:Y:S01]  /*e980*/  VIADD R3, R18, 0x18400 ;  /* 0x0001840012037836 */ /* 0x009fe20000000000 */
[----:B------:R-:W-:Y:S01]  /*e990*/  R2UR UR4, R36 ;  /* 0x00000000240472ca */ /* 0x000fe200000e0000 */
[----:B-12---:R-:W-:Y:S01]  /*e9a0*/  IMAD.MOV.U32 R7, RZ, RZ, 0x40000040 ;  /* 0x40000040ff077424 */ /* 0x006fe200078e00ff */
        /* <DEDUP_REMOVED lines=30> */
[----:B------:R-:W-:Y:S01]  /*eb90*/  IMAD.MOV.U32 R9, RZ, RZ, 0x40000040 ;  /* 0x40000040ff097424 */ /* 0x000fe200078e00ff */
[----:B------:R-:W-:Y:S01]  /*eba0*/  R2UR UR14, R8 ;  /* 0x00000000080e72ca */ /* 0x000fe200000e0000 */
[----:B------:R-:W-:Y:S01]  /*ebb0*/  VIADD R8, R6, 0x6 ;  /* 0x0000000606087836 */ /* 0x000fe20000000000 */
[----:B------:R-:W-:Y:S01]  /*ebc0*/  HGMMA.64x128x16.F32.BF16 R24, gdesc[UR4], RZ, !UPT, gsb0 ;  /* 0x01e00000041879f0 */ /* 0x000fe2000c0018ff */
[----:B------:R-:W-:Y:S01]  /*ebd0*/  UIADD3 UR24, UR4, 0x402, URZ ;  /* 0x0000040204187890 */ /* 0x000fe2000fffe03f */
[----:B------:R-:W-:Y:S01]  /*ebe0*/  R2UR UR27, R9 ;  /* 0x00000000091b72ca */ /* 0x000fe200000e0000 */
[----:B------:R-:W-:Y:S01]  /*ebf0*/  UMOV UR25, 0x40000040 ;  /* 0x4000004000197882 */ /* 0x000fe20000000000 */
[----:B------:R-:W-:Y:S01]  /*ec00*/  R2UR UR18, R8 ;  /* 0x00000000081272ca */ /* 0x000fe200000e0000 */
[----:B------:R-:W-:Y:S01]  /*ec10*/  VIADD R8, R6, 0x400 ;  /* 0x0000040006087836 */ /* 0x000fe20000000000 */
[----:B------:R-:W-:Y:S01]  /*ec20*/  UIADD3 UR28, UR4, 0x404, URZ ;  /* 0x00000404041c7890 */ /* 0x000fe2000fffe03f */
        /* <DEDUP_REMOVED lines=8> */
[C---:B------:R-:W-:Y:S01]  /*ecb0*/  VIADD R8, R6.reuse, 0x404 ;  /* 0x0000040406087836 */ /* 0x040fe20000000000 */
[----:B------:R-:W-:-:S04]  /*ecc0*/  IADD3 R6, R6, 0x406, RZ ;  /* 0x0000040606067810 */ /* 0x000fc80007ffe0ff */
        /* <DEDUP_REMOVED lines=26> */
.L_x_9539:
[----:B------:R-:W0:Y:S01]  /*ee70*/  LDC R3, c[0x0][0x448] ;  /* 0x00011200ff037b82 */ /* 0x000e220000000800 */
[----:B------:R-:W-:Y:S01]  /*ee80*/  ULDC UR46, c[0x0][0x988] ;  /* 0x00026200002e7ab9 */ /* 0x000fe20000000800 */
[----:B------:R-:W-:Y:S01]  /*ee90*/  VIADD R0, R0, 0x28840 ;  /* 0x0002884000007836 */ /* 0x000fe20000000000 */
[----:B------:R-:W-:Y:S01]  /*eea0*/  ULDC UR44, c[0x0][0x988] ;  /* 0x00026200002c7ab9 */ /* 0x000fe20000000800 */
[----:B------:R-:W-:Y:S01]  /*eeb0*/  ULDC UR45, c[0x0][0x988] ;  /* 0x00026200002d7ab9 */ /* 0x000fe20000000800 */
        /* <DEDUP_REMOVED lines=19> */
[----:B0-----:R-:W-:Y:S01]  /*eff0*/  ISETP.NE.AND P1, PT, R3, 0x1, PT ;  /* 0x000000010300780c */ /* 0x001fe20003f25270 */
[----:B------:R-:W-:Y:S01]  /*f000*/  IMAD.IADD R3, R206, 0x1, R192 ;  /* 0x00000001ce037824 */ /* 0x000fe200078e02c0 */
[----:B------:R-:W-:Y:S02]  /*f010*/  CS2R R112, SRZ ;  /* 0x0000000000707805 */ /* 0x000fe4000001ff00 */
[----:B------:R-:W-:-:S02]  /*f020*/  CS2R R110, SRZ ;  /* 0x00000000006e7805 */ /* 0x000fc4000001ff00 */
[----:B------:R-:W-:-:S07]  /*f030*/  CS2R R108, SRZ ;  /* 0x00000000006c7805 */ /* 0x000fce000001ff00 */
[----:B------:R-:W0:Y:S08]  /*f040*/  @P1 LDC R6, c[0x0][0x44c] ;  /* 0x00011300ff061b82 */ /* 0x000e300000000800 */
[----:B------:R-:W1:Y:S01]  /*f050*/  @P1 LDC R8, c[0x0][0x450] ;  /* 0x00011400ff081b82 */ /* 0x000e620000000800 */
[----:B0-----:R-:W-:-:S04]  /*f060*/  @P1 IMAD.HI.U32 R5, R3, R6, RZ ;  /* 0x0000000603051227 */ /* 0x001fc800078e00ff */
[----:B------:R-:W-:Y:S02]  /*f070*/  IMAD.MOV.U32 R6, RZ, RZ, R3 ;  /* 0x000000ffff067224 */ /* 0x000fe400078e0003 */
[----:B------:R-:W-:Y:S01]  /*f080*/  IMAD.MOV.U32 R3, RZ, RZ, -0x80 ;  /* 0xffffff80ff037424 */ /* 0x000fe200078e00ff */
[----:B-1----:R-:W-:-:S03]  /*f090*/  @P1 SHF.R.U32.HI R6, RZ, R8, R5 ;  /* 0x00000008ff061219 */ /* 0x002fc60000011605 */
[----:B------:R-:W-:Y:S02]  /*f0a0*/  IMAD R8, R88, R3, 0x80 ;  /* 0x0000008058087424 */ /* 0x000fe400078e0203 */
[----:B------:R-:W0:Y:S03]  /*f0b0*/  SHFL.IDX PT, R5, R6, 0x1, 0x1c1f ;  /* 0x003c1f0006057f89 */ /* 0x000e2600000e0000 */
[C-C-:B------:R-:W-:Y:S02]  /*f0c0*/  IADD3 R3, -R193.reuse, 0x1, R8.reuse ;  /* 0x00000001c1037810 */ /* 0x140fe40007ffe108 */
[----:B------:R-:W-:Y:S01]  /*f0d0*/  IADD3 R10, -R193, R195, R8 ;  /* 0x000000c3c10a7210 */ /* 0x000fe20007ffe108 */
        /* <DEDUP_REMOVED lines=106> */
[----:B------:R-:W-:-:S04]  /*f780*/  ISETP.GT.AND P3, PT, R95, 0x18, PT ;  /* 0x000000185f00780c */ /* 0x000fc80003f64270 */
[----:B------:R-:W-:Y:S02]  /*f790*/  FSEL R36, R36, -INF , P3 ;  /* 0xff80000024247808 */ /* 0x000fe40001800000 */
[----:B------:R-:W-:-:S04]  /*f7a0*/  ISETP.GT.AND P3, PT, R95, 0x20, PT ;  /* 0x000000205f00780c */ /* 0x000fc80003f64270 */
[----:B------:R-:W-:Y:S02]  /*f7b0*/  FSEL R40, R40, -INF , P3 ;  /* 0xff80000028287808 */ /* 0x000fe40001800000 */
[C---:B------:R-:W-:Y:S02]  /*f7c0*/  ISETP.GT.AND P3, PT, R95.reuse, 0x28, PT ;  /* 0x000000285f00780c */ /* 0x040fe40003f64270 */
        /* <DEDUP_REMOVED lines=9> */
[----:B------:R-:W-:Y:S02]  /*f860*/  ISETP.GT.AND P3, PT, R95, 0x48, PT ;  /* 0x000000485f00780c */ /* 0x000fe40003f64270 */
[----:B0-----:R-:W-:-:S04]  /*f870*/  FMNMX.FTZ R5, R14, R5, !PT ;  /* 0x000000050e057209 */ /* 0x001fc80007810000 */
[C---:B------:R-:W-:Y:S01]  /*f880*/  FSETP.NEU.FTZ.AND P2, PT, R5.reuse, -INF , PT ;  /* 0xff8000000500780b */ /* 0x040fe20003f5d000 */
[----:B------:R-:W-:-:S05]  /*f890*/  FMUL.FTZ R8, R5, UR46 ;  /* 0x0000002e05087c20 */ /* 0x000fca0008410000 */
[----:B------:R-:W-:Y:S02]  /*f8a0*/  FSEL R8, R8, RZ, P2 ;  /* 0x000000ff08087208 */ /* 0x000fe40001000000 */
[----:B------:R-:W-:-:S03]  /*f8b0*/  ISETP.GT.AND P2, PT, R95, RZ, PT ;  /* 0x000000ff5f00720c */ /* 0x000fc60003f44270 */
        /* <DEDUP_REMOVED lines=20> */
[----:B------:R-:W0:Y:S01]  /*fa00*/  @P1 LDC R31, c[0x0][0x450] ;  /* 0x00011400ff1f1b82 */ /* 0x000e220000000800 */
        /* <DEDUP_REMOVED lines=15> */
[----:B------:R-:W1:Y:S01]  /*fb00*/  MUFU.EX2 R10, R10 ;  /* 0x0000000a000a7308 */ /* 0x000e620000000800 */
        /* <DEDUP_REMOVED lines=41> */
[----:B------:R-:W-:Y:S01]  /*fda0*/  FFMA.FTZ R8, R87, UR46, -R8 ;  /* 0x0000002e57087c23 */ /* 0x000fe20008010808 */
        /* <DEDUP_REMOVED lines=18> */
[----:B------:R-:W-:Y:S02]  /*fed0*/  ISETP.GT.AND P3, PT, R95, 0x60, PT ;  /* 0x000000605f00780c */ /* 0x000fe40003f64270 */
[----:B------:R-:W-:Y:S02]  /*fee0*/  CS2R R90, SRZ ;  /* 0x00000000005a7805 */ /* 0x000fe4000001ff00 */
[----:B------:R-:W-:Y:S01]  /*fef0*/  FSEL R69, R69, -INF , P2 ;  /* 0xff80000045457808 */ /* 0x000fe20001000000 */
[----:B------:R-:W-:Y:S01]  /*ff00*/  MUFU.EX2 R26, R26 ;  /* 0x0000001a001a7308 */ /* 0x000fe20000000800 */
[----:B------:R-:W-:-:S02]  /*ff10*/  FMNMX.FTZ R6, R68, R39, !PT ;  /* 0x0000002744067209 */ /* 0x000fc40007810000 */
[----:B------:R-:W-:Y:S02]  /*ff20*/  ISETP.GT.AND P2, PT, R95, 0x61, PT ;  /* 0x000000615f00780c */ /* 0x000fe40003f44270 */
[----:B------:R-:W-:Y:S02]  /*ff30*/  FSEL R72, R72, -INF , P3 ;  /* 0xff80000048487808 */ /* 0x000fe40001800000 */
[----:B------:R-:W-:Y:S01]  /*ff40*/  FMNMX.FTZ R13, R69, R6, !PT ;  /* 0x00000006450d7209 */ /* 0x000fe20007810000 */
[----:B------:R-:W-:Y:S01]  /*ff50*/  MUFU.EX2 R175, R175 ;  /* 0x000000af00af7308 */ /* 0x000fe20000000800 */
[----:B------:R-:W-:Y:S02]  /*ff60*/  ISETP.GT.AND P3, PT, R95, 0x68, PT ;  /* 0x000000685f00780c */ /* 0x000fe40003f64270 */
[----:B------:R-:W-:Y:S02]  /*ff70*/  FSEL R73, R73, -INF , P2 ;  /* 0xff80000049497808 */ /* 0x000fe40001000000 */
[----:B------:R-:W-:-:S02]  /*ff80*/  FMNMX.FTZ R6, R72, R13, !PT ;  /* 0x0000000d48067209 */ /* 0x000fc40007810000 */
        /* <DEDUP_REMOVED lines=18> */
[----:B------:R-:W-:Y:S02]  /*100b0*/  CS2R R94, SRZ ;  /* 0x00000000005e7805 */ /* 0x000fe4000001ff00 */
[----:B------:R-:W-:Y:S02]  /*100c0*/  FMNMX.FTZ R7, R81, R6, !PT ;  /* 0x0000000651077209 */ /* 0x000fe40007810000 */
[----:B------:R-:W-:Y:S02]  /*100d0*/  FSEL R85, R85, -INF , P2 ;  /* 0xff80000055557808 */ /* 0x000fe40001000000 */
[----:B------:R-:W-:Y:S01]  /*100e0*/  FMNMX.FTZ R6, R84, R7, !PT ;  /* 0x0000000754067209 */ /* 0x000fe20007810000 */
[----:B------:R-:W-:Y:S01]  /*100f0*/  MUFU.EX2 R38, R38 ;  /* 0x0000002600267308 */ /* 0x000fe20000000800 */
[----:B------:R-:W2:Y:S02]  /*10100*/  @P1 LDC R7, c[0x0][0x44c] ;  /* 0x00011300ff071b82 */ /* 0x000ea40000000800 */
[----:B------:R-:W-:-:S05]  /*10110*/  FMNMX.FTZ R6, R85, R6, !PT ;  /* 0x0000000655067209 */ /* 0x000fca0007810000 */
[----:B------:R-:W3:Y:S01]  /*10120*/  SHFL.BFLY PT, R3, R6, 0x2, 0x1f ;  /* 0x0c401f0006037f89 */ /* 0x000ee200000e0000 */
[----:B------:R-:W-:Y:S08]  /*10130*/  MUFU.EX2 R165, R165 ;  /* 0x000000a500a57308 */ /* 0x000ff00000000800 */
[----:B------:R-:W-:Y:S08]  /*10140*/  MUFU.EX2 R42, R42 ;  /* 0x0000002a002a7308 */ /* 0x000ff00000000800 */
[----:B------:R-:W-:Y:S01]  /*10150*/  MUFU.EX2 R167, R167 ;  /* 0x000000a700a77308 */ /* 0x000fe20000000800 */
[----:B---3--:R-:W-:-:S07]  /*10160*/  FMNMX.FTZ R3, R6, R3, !PT ;  /* 0x0000000306037209 */ /* 0x008fce0007810000 */
[----:B------:R-:W-:Y:S01]  /*10170*/  MUFU.EX2 R50, R50 ;  /* 0x0000003200327308 */ /* 0x000fe20000000800 */
[----:B------:R-:W3:Y:S07]  /*10180*/  SHFL.BFLY PT, R6, R3, 0x1, 0x1f ;  /* 0x0c201f0003067f89 */ /* 0x000eee00000e0000 */
[----:B------:R-:W-:Y:S08]  /*10190*/  MUFU.EX2 R161, R161 ;  /* 0x000000a100a17308 */ /* 0x000ff00000000800 */
[----:B------:R-:W-:Y:S08]  /*101a0*/  MUFU.EX2 R46, R46 ;  /* 0x0000002e002e7308 */ /* 0x000ff00000000800 */
[----:B------:R-:W-:Y:S01]  /*101b0*/  MUFU.EX2 R163, R163 ;  /* 0x000000a300a37308 */ /* 0x000fe20000000800 */
[----:B---3--:R-:W-:-:S04]  /*101c0*/  FMNMX.FTZ R6, R3, R6, !PT ;  /* 0x0000000603067209 */ /* 0x008fc80007810000 */
[C---:B------:R-:W-:Y:S01]  /*101d0*/  FSETP.NEU.FTZ.AND P2, PT, R6.reuse, -INF , PT ;  /* 0xff8000000600780b */ /* 0x040fe20003f5d000 */
[----:B------:R-:W-:Y:S02]  /*101e0*/  FMUL.FTZ R3, R6, UR46 ;  /* 0x0000002e06037c20 */ /* 0x000fe40008410000 */
[----:B------:R-:W-:Y:S03]  /*101f0*/  MUFU.EX2 R54, R54 ;  /* 0x0000003600367308 */ /* 0x000fe60000000800 */
[----:B------:R-:W-:-:S05]  /*10200*/  FSEL R66, R3, RZ, P2 ;  /* 0x000000ff03427208 */ /* 0x000fca0001000000 */
[----:B------:R-:W-:Y:S01]  /*10210*/  MUFU.EX2 R157, R157 ;  /* 0x0000009d009d7308 */ /* 0x000fe20000000800 */
[--C-:B------:R-:W-:Y:S01]  /*10220*/  FFMA.FTZ R180, R24, UR46, -R66.reuse ;  /* 0x0000002e18b47c23 */ /* 0x100fe20008010842 */
[--C-:B------:R-:W-:Y:S01]  /*10230*/  FFMA.FTZ R3, R25, UR46, -R66.reuse ;  /* 0x0000002e19037c23 */ /* 0x100fe20008010842 */
[--C-:B------:R-:W-:Y:S01]  /*10240*/  FFMA.FTZ R182, R28, UR46, -R66.reuse ;  /* 0x0000002e1cb67c23 */ /* 0x100fe20008010842 */
[--C-:B------:R-:W-:Y:S01]  /*10250*/  FFMA.FTZ R9, R29, UR46, -R66.reuse ;  /* 0x0000002e1d097c23 */ /* 0x100fe20008010842 */
[--C-:B------:R-:W-:Y:S01]  /*10260*/  FFMA.FTZ R176, R32, UR46, -R66.reuse ;  /* 0x0000002e20b07c23 */ /* 0x100fe20008010842 */
[--C-:B------:R-:W-:Y:S01]  /*10270*/  FFMA.FTZ R11, R33, UR46, -R66.reuse ;  /* 0x0000002e210b7c23 */ /* 0x100fe20008010842 */
[----:B------:R-:W-:Y:S01]  /*10280*/  IMAD.U32 R33, RZ, RZ, UR38 ;  /* 0x00000026ff217e24 */ /* 0x000fe2000f8e00ff */
[----:B------:R-:W-:Y:S01]  /*10290*/  MUFU.EX2 R180, R180 ;  /* 0x000000b400b47308 */ /* 0x000fe20000000800 */
[----:B------:R-:W-:Y:S01]  /*102a0*/  FFMA.FTZ R178, R36, UR46, -R66 ;  /* 0x0000002e24b27c23 */ /* 0x000fe20008010842 */
[----:B--2---:R-:W-:-:S04]  /*102b0*/  @P1 IMAD.HI.U32 R24, R192, R7, RZ ;  /* 0x00000007c0181227 */ /* 0x004fc800078e00ff */
[----:B------:R-:W-:Y:S01]  /*102c0*/  FFMA.FTZ R13, R37, UR46, -R66 ;  /* 0x0000002e250d7c23 */ /* 0x000fe20008010842 */
[----:B------:R-:W-:Y:S01]  /*102d0*/  PRMT R0, R33, 0x654, R0 ;  /* 0x0000065421007816 */ /* 0x000fe20000000000 */
[----:B------:R-:W-:Y:S01]  /*102e0*/  FFMA.FTZ R172, R40, UR46, -R66 ;  /* 0x0000002e28ac7c23 */ /* 0x000fe20008010842 */
[----:B------:R-:W-:Y:S01]  /*102f0*/  IMAD.MOV.U32 R28, RZ, RZ, R192 ;  /* 0x000000ffff1c7224 */ /* 0x000fe200078e00c0 */
[----:B0-----:R-:W-:Y:S01]  /*10300*/  @P1 SHF.R.U32.HI R28, RZ, R31, R24 ;  /* 0x0000001fff1c1219 */ /* 0x001fe20000011618 */
[----:B------:R-:W0:Y:S01]  /*10310*/  MUFU.EX2 R3, R3 ;  /* 0x0000000300037308 */ /* 0x000e220000000800 */
[----:B------:R1:W-:Y:S01]  /*10320*/  SYNCS.ARRIVE.TRANS64.RED.A1T0 RZ, [R0+URZ], RZ ;  /* 0x000000ff00ff79a7 */ /* 0x0003e2000810043f */
[--C-:B------:R-:W-:Y:S01]  /*10330*/  FFMA.FTZ R15, R41, UR46, -R66.reuse ;  /* 0x0000002e290f7c23 */ /* 0x100fe20008010842 */
[--C-:B------:R-:W-:Y:S01]  /*10340*/  FFMA.FTZ R174, R44, UR46, -R66.reuse ;  /* 0x0000002e2cae7c23 */ /* 0x100fe20008010842 */
[--C-:B------:R-:W-:Y:S01]  /*10350*/  FFMA.FTZ R21, R45, UR46, -R66.reuse ;  /* 0x0000002e2d157c23 */ /* 0x100fe20008010842 */
[--C-:B------:R-:W-:Y:S01]  /*10360*/  FFMA.FTZ R168, R48, UR46, -R66.reuse ;  /* 0x0000002e30a87c23 */ /* 0x100fe20008010842 */
[--C-:B------:R-:W-:Y:S01]  /*10370*/  FFMA.FTZ R27, R49, UR46, -R66.reuse ;  /* 0x0000002e311b7c23 */ /* 0x100fe20008010842 */
[----:B------:R-:W-:Y:S01]  /*10380*/  FFMA.FTZ R170, R52, UR46, -R66 ;  /* 0x0000002e34aa7c23 */ /* 0x000fe20008010842 */
[----:B------:R-:W2:Y:S01]  /*10390*/  MUFU.EX2 R182, R182 ;  /* 0x000000b600b67308 */ /* 0x000ea20000000800 */
[----:B-1----:R-:W-:Y:S01]  /*103a0*/  FADD.FTZ R0, R181, R10 ;  /* 0x0000000ab5007221 */ /* 0x002fe20000010000 */
[--C-:B------:R-:W-:Y:S01]  /*103b0*/  FFMA.FTZ R25, R53, UR46, -R66.reuse ;  /* 0x0000002e35197c23 */ /* 0x100fe20008010842 */
[----:B------:R-:W-:Y:S01]  /*103c0*/  FFMA.FTZ R164, R62, UR46, -R66 ;  /* 0x0000002e3ea47c23 */ /* 0x000fe20008010842 */
[----:B------:R-:W-:Y:S01]  /*103d0*/  IADD3 R28, R28, R195, -R194 ;  /* 0x000000c31c1c7210 */ /* 0x000fe20007ffe8c2 */
[--C-:B------:R-:W-:Y:S01]  /*103e0*/  FFMA.FTZ R29, R57, UR46, -R66.reuse ;  /* 0x0000002e391d7c23 */ /* 0x100fe20008010842 */
[--C-:B------:R-:W-:Y:S01]  /*103f0*/  FFMA.FTZ R166, R43, UR46, -R66.reuse ;  /* 0x0000002e2ba67c23 */ /* 0x100fe20008010842 */
[----:B------:R-:W-:Y:S01]  /*10400*/  FFMA.FTZ R61, R61, UR46, -R66 ;  /* 0x0000002e3d3d7c23 */ /* 0x000fe20008010842 */
[----:B------:R-:W1:Y:S01]  /*10410*/  MUFU.EX2 R9, R9 ;  /* 0x0000000900097308 */ /* 0x000e620000000800 */
[----:B0-----:R-:W-:Y:S01]  /*10420*/  FADD.FTZ R7, R180, R3 ;  /* 0x00000003b4077221 */ /* 0x001fe20000010000 */
[----:B------:R-:W-:Y:S01]  /*10430*/  SHF.R.S32.HI R33, RZ, 0x1f, R28 ;  /* 0x0000001fff217819 */ /* 0x000fe2000001141c */
[--C-:B------:R-:W-:Y:S01]  /*10440*/  FFMA.FTZ R64, R64, UR46, -R66.reuse ;  /* 0x0000002e40407c23 */ /* 0x100fe20008010842 */
[----:B------:R-:W-:Y:S01]  /*10450*/  F2FP.BF16.F32.PACK_AB R181, R10, R181 ;  /* 0x000000b50ab5723e */ /* 0x000fe200000010ff */
[--C-:B------:R-:W-:Y:S01]  /*10460*/  FFMA.FTZ R65, R65, UR46, -R66.reuse ;  /* 0x0000002e41417c23 */ /* 0x100fe20008010842 */
[----:B------:R-:W-:Y:S01]  /*10470*/  FFMA.FTZ R68, R68, UR46, -R66 ;  /* 0x0000002e44447c23 */ /* 0x000fe20008010842 */
[----:B------:R-:W-:Y:S01]  /*10480*/  F2FP.BF16.F32.PACK_AB R180, R3, R180 ;  /* 0x000000b403b4723e */ /* 0x000fe200000010ff */
[----:B------:R-:W0:Y:S01]  /*10490*/  MUFU.EX2 R176, R176 ;  /* 0x000000b000b07308 */ /* 0x000e220000000800 */
[----:B--2---:R-:W-:Y:S01]  /*104a0*/  FADD.FTZ R24, R182, R7 ;  /* 0x00000007b6187221 */ /* 0x004fe20000010000 */
[----:B------:R-:W-:Y:S01]  /*104b0*/  FADD.FTZ R7, R183, R0 ;  /* 0x00000000b7077221 */ /* 0x000fe20000010000 */
[--C-:B------:R-:W-:Y:S01]  /*104c0*/  FFMA.FTZ R69, R69, UR46, -R66.reuse ;  /* 0x0000002e45457c23 */ /* 0x100fe20008010842 */
[--C-:B------:R-:W-:Y:S01]  /*104d0*/  FFMA.FTZ R72, R72, UR46, -R66.reuse ;  /* 0x0000002e48487c23 */ /* 0x100fe20008010842 */
[--C-:B------:R-:W-:Y:S01]  /*104e0*/  FFMA.FTZ R73, R73, UR46, -R66.reuse ;  /* 0x0000002e49497c23 */ /* 0x100fe20008010842 */
[----:B------:R-:W-:Y:S01]  /*104f0*/  FADD.FTZ R0, R12, R7 ;  /* 0x000000070c007221 */ /* 0x000fe20000010000 */
[----:B------:R-:W-:Y:S01]  /*10500*/  FFMA.FTZ R76, R76, UR46, -R66 ;  /* 0x0000002e4c4c7c23 */ /* 0x000fe20008010842 */
[----:B------:R-:W2:Y:S01]  /*10510*/  MUFU.EX2 R11, R11 ;  /* 0x0000000b000b7308 */ /* 0x000ea20000000800 */
[----:B-1----:R-:W-:Y:S01]  /*10520*/  FADD.FTZ R31, R9, R24 ;  /* 0x00000018091f7221 */ /* 0x002fe20000010000 */
[----:B------:R-:W-:Y:S01]  /*10530*/  FADD.FTZ R7, R177, R0 ;  /* 0x00000000b1077221 */ /* 0x000fe20000010000 */
[----:B------:R-:W-:Y:S01]  /*10540*/  F2FP.BF16.F32.PACK_AB R182, R9, R182 ;  /* 0x000000b609b6723e */ /* 0x000fe200000010ff */
[--C-:B------:R-:W-:Y:S01]  /*10550*/  FFMA.FTZ R77, R77, UR46, -R66.reuse ;  /* 0x0000002e4d4d7c23 */ /* 0x100fe20008010842 */
[--C-:B------:R-:W-:Y:S01]  /*10560*/  FFMA.FTZ R80, R80, UR46, -R66.reuse ;  /* 0x0000002e50507c23 */ /* 0x100fe20008010842 */
[----:B------:R-:W-:Y:S01]  /*10570*/  FADD.FTZ R0, R14, R7 ;  /* 0x000000070e007221 */ /* 0x000fe20000010000 */
[----:B------:R-:W-:Y:S01]  /*10580*/  FFMA.FTZ R81, R81, UR46, -R66 ;  /* 0x0000002e51517c23 */ /* 0x000fe20008010842 */
[----:B------:R-:W1:Y:S01]  /*10590*/  MUFU.EX2 R178, R178 ;  /* 0x000000b200b27308 */ /* 0x000e620000000800 */
[----:B0-----:R-:W-:Y:S01]  /*105a0*/  FADD.FTZ R24, R176, R31 ;  /* 0x0000001fb0187221 */ /* 0x001fe20000010000 */
[----:B------:R-:W-:Y:S01]  /*105b0*/  FADD.FTZ R7, R179, R0 ;  /* 0x00000000b3077221 */ /* 0x000fe20000010000 */
[--C-:B------:R-:W-:Y:S01]  /*105c0*/  FFMA.FTZ R84, R84, UR46, -R66.reuse ;  /* 0x0000002e54547c23 */ /* 0x100fe20008010842 */
[----:B------:R-:W-:Y:S01]  /*105d0*/  FFMA.FTZ R66, R85, UR46, -R66 ;  /* 0x0000002e55427c23 */ /* 0x000fe20008010842 */
[----:B------:R-:W-:Y:S01]  /*105e0*/  F2FP.BF16.F32.PACK_AB R183, R12, R183 ;  /* 0x000000b70cb7723e */ /* 0x000fe200000010ff */
[----:B------:R-:W-:Y:S01]  /*105f0*/  FADD.FTZ R0, R20, R7 ;  /* 0x0000000714007221 */ /* 0x000fe20000010000 */
[----:B------:R-:W-:Y:S01]  /*10600*/  F2FP.BF16.F32.PACK_AB R177, R14, R177 ;  /* 0x000000b10eb1723e */ /* 0x000fe200000010ff */
[----:B------:R-:W0:Y:S01]  /*10610*/  MUFU.EX2 R13, R13 ;  /* 0x0000000d000d7308 */ /* 0x000e220000000800 */
[----:B--2---:R-:W-:Y:S01]  /*10620*/  FADD.FTZ R31, R11, R24 ;  /* 0x000000180b1f7221 */ /* 0x004fe20000010000 */
[----:B------:R-:W-:Y:S01]  /*10630*/  FADD.FTZ R7, R173, R0 ;  /* 0x00000000ad077221 */ /* 0x000fe20000010000 */
[----:B------:R-:W-:-:S02]  /*10640*/  F2FP.BF16.F32.PACK_AB R176, R11, R176 ;  /* 0x000000b00bb0723e */ /* 0x000fc400000010ff */
[----:B------:R-:W-:Y:S01]  /*10650*/  F2FP.BF16.F32.PACK_AB R179, R20, R179 ;  /* 0x000000b314b3723e */ /* 0x000fe200000010ff */
[C---:B------:R-:W-:Y:S01]  /*10660*/  FADD.FTZ R0, R26.reuse, R7 ;  /* 0x000000071a007221 */ /* 0x040fe20000010000 */
[----:B------:R-:W-:Y:S01]  /*10670*/  F2FP.BF16.F32.PACK_AB R173, R26, R173 ;  /* 0x000000ad1aad723e */ /* 0x000fe200000010ff */
[----:B------:R-:W2:Y:S01]  /*10680*/  MUFU.EX2 R172, R172 ;  /* 0x000000ac00ac7308 */ /* 0x000ea20000000800 */
[----:B-1----:R-:W-:Y:S01]  /*10690*/  FADD.FTZ R24, R178, R31 ;  /* 0x0000001fb2187221 */ /* 0x002fe20000010000 */
[----:B------:R-:W-:Y:S01]  /*106a0*/  FADD.FTZ R7, R175, R0 ;  /* 0x00000000af077221 */ /* 0x000fe20000010000 */
[----:B------:R-:W-:-:S03]  /*106b0*/  F2FP.BF16.F32.PACK_AB R175, R30, R175 ;  /* 0x000000af1eaf723e */ /* 0x000fc600000010ff */
[----:B------:R-:W-:Y:S01]  /*106c0*/  FADD.FTZ R0, R30, R7 ;  /* 0x000000071e007221 */ /* 0x000fe20000010000 */
[----:B------:R-:W-:Y:S01]  /*106d0*/  LEA.HI R7, R33, R28, RZ, 0x7 ;  /* 0x0000001c21077211 */ /* 0x000fe200078f38ff */
[----:B------:R-:W1:Y:S01]  /*106e0*/  MUFU.EX2 R15, R15 ;  /* 0x0000000f000f7308 */ /* 0x000e620000000800 */
[C---:B0-----:R-:W-:Y:S01]  /*106f0*/  FADD.FTZ R31, R13.reuse, R24 ;  /* 0x000000180d1f7221 */ /* 0x041fe20000010000 */
[----:B------:R-:W-:Y:S01]  /*10700*/  F2FP.BF16.F32.PACK_AB R178, R13, R178 ;  /* 0x000000b20db2723e */ /* 0x000fe200000010ff */
[----:B------:R-:W-:Y:S01]  /*10710*/  VIADD R13, R88, 0xfffffffe ;  /* 0xfffffffe580d7836 */ /* 0x000fe20000000000 */
[----:B------:R-:W-:-:S04]  /*10720*/  CS2R R88, SRZ ;  /* 0x0000000000587805 */ /* 0x000fc8000001ff00 */
        /* <DEDUP_REMOVED lines=11> */
[----:B-1----:R-:W-:Y:S01]  /*107e0*/  FADD.FTZ R24, R168, R31 ;  /* 0x0000001fa8187221 */ /* 0x002fe20000010000 */
[----:B------:R-:W-:Y:S01]  /*107f0*/  FADD.FTZ R31, R169, R0 ;  /* 0x00000000a91f7221 */ /* 0x000fe20000010000 */
[----:B------:R-:W-:-:S03]  /*10800*/  F2FP.BF16.F32.PACK_AB R169, R34, R169 ;  /* 0x000000a922a9723e */ /* 0x000fc600000010ff */
[----:B------:R-:W-:Y:S02]  /*10810*/  FADD.FTZ R0, R34, R31 ;  /* 0x0000001f22007221 */ /* 0x000fe40000010000 */
[----:B------:R-:W1:Y:S01]  /*10820*/  MUFU.EX2 R25, R25 ;  /* 0x0000001900197308 */ /* 0x000e620000000800 */
[----:B0-----:R-:W-:Y:S01]  /*10830*/  FADD.FTZ R33, R27, R24 ;  /* 0x000000181b217221 */ /* 0x001fe20000010000 */
[----:B------:R-:W-:Y:S01]  /*10840*/  FADD.FTZ R31, R171, R0 ;  /* 0x00000000ab1f7221 */ /* 0x000fe20000010000 */
[----:B------:R-:W-:Y:S02]  /*10850*/  F2FP.BF16.F32.PACK_AB R168, R27, R168 ;  /* 0x000000a81ba8723e */ /* 0x000fe400000010ff */
[C---:B------:R-:W-:Y:S01]  /*10860*/  F2FP.BF16.F32.PACK_AB R171, R38.reuse, R171 ;  /* 0x000000ab26ab723e */ /* 0x040fe200000010ff */
[----:B------:R-:W-:Y:S02]  /*10870*/  FADD.FTZ R0, R38, R31 ;  /* 0x0000001f26007221 */ /* 0x000fe40000010000 */
[----:B------:R-:W0:Y:S01]  /*10880*/  MUFU.EX2 R164, R164 ;  /* 0x000000a400a47308 */ /* 0x000e220000000800 */
[----:B--2---:R-:W-:Y:S01]  /*10890*/  FADD.FTZ R10, R170, R33 ;  /* 0x00000021aa0a7221 */ /* 0x004fe20000010000 */
[----:B------:R-:W-:Y:S01]  /*108a0*/  FADD.FTZ R31, R165, R0 ;  /* 0x00000000a51f7221 */ /* 0x000fe20000010000 */
[----:B------:R-:W-:-:S03]  /*108b0*/  F2FP.BF16.F32.PACK_AB R165, R42, R165 ;  /* 0x000000a52aa5723e */ /* 0x000fc600000010ff */
[----:B------:R-:W-:Y:S02]  /*108c0*/  FADD.FTZ R0, R42, R31 ;  /* 0x0000001f2a007221 */ /* 0x000fe40000010000 */
        /* <DEDUP_REMOVED lines=25> */
[----:B-1----:R-:W-:Y:S01]  /*10a60*/  FADD.FTZ R9, R65, R10 ;  /* 0x0000000a41097221 */ /* 0x002fe20000010000 */
[----:B------:R-:W-:Y:S01]  /*10a70*/  FADD.FTZ R3, R157, R0 ;  /* 0x000000009d037221 */ /* 0x000fe20000010000 */
[----:B------:R-:W-:-:S05]  /*10a80*/  F2FP.BF16.F32.PACK_AB R160, R65, R64 ;  /* 0x0000004041a0723e */ /* 0x000fca00000010ff */
        /* <DEDUP_REMOVED lines=16> */
[C---:B0-----:R-:W-:Y:S01]  /*10b90*/  FADD.FTZ R11, R77.reuse, R10 ;  /* 0x0000000a4d0b7221 */ /* 0x041fe20000010000 */
[----:B------:R-:W-:-:S06]  /*10ba0*/  F2FP.BF16.F32.PACK_AB R158, R77, R76 ;  /* 0x0000004c4d9e723e */ /* 0x000fcc00000010ff */
[----:B------:R-:W0:Y:S01]  /*10bb0*/  MUFU.EX2 R58, R58 ;  /* 0x0000003a003a7308 */ /* 0x000e220000000800 */
[----:B--2---:R-:W-:-:S07]  /*10bc0*/  FADD.FTZ R3, R159, R0 ;  /* 0x000000009f037221 */ /* 0x004fce0000010000 */
        /* <DEDUP_REMOVED lines=17> */
[----:B------:R-:W-:Y:S02]  /*10ce0*/  SHF.R.S32.HI R10, RZ, 0x7, R7 ;  /* 0x00000007ff0a7819 */ /* 0x000fe40000011407 */
[----:B------:R-:W-:Y:S02]  /*10cf0*/  F2FP.BF16.F32.PACK_AB R154, R9, R84 ;  /* 0x00000054099a723e */ /* 0x000fe400000010ff */
[----:B------:R-:W-:Y:S01]  /*10d00*/  VIMNMX R10, R199, R10, !PT ;  /* 0x0000000ac70a7248 */ /* 0x000fe20007fe0100 */
[----:B0-----:R-:W-:-:S03]  /*10d10*/  FADD.FTZ R11, R155, R0 ;  /* 0x000000009b0b7221 */ /* 0x001fc60000010000 */
[----:B------:R-:W-:Y:S01]  /*10d20*/  ISETP.GE.AND P2, PT, R13, R10, PT ;  /* 0x0000000a0d00720c */ /* 0x000fe20003f46270 */
[C---:B--2---:R-:W-:Y:S01]  /*10d30*/  FADD.FTZ R0, R8.reuse, R11 ;  /* 0x0000000b08007221 */ /* 0x044fe20000010000 */
[----:B------:R-:W-:-:S11]  /*10d40*/  F2FP.BF16.F32.PACK_AB R155, R8, R155 ;  /* 0x0000009b089b723e */ /* 0x000fd600000010ff */
[----:B------:R-:W-:Y:S05]  /*10d50*/  @!P2 BRA `(.L_x_9540) ;  /* 0x0000002800eca947 */ /* 0x000fea0003800000 */
[----:B------:R-:W-:Y:S02]  /*10d60*/  IMAD.MOV.U32 R11, RZ, RZ, R5 ;  /* 0x000000ffff0b7224 */ /* 0x000fe400078e0005 */
[----:B------:R-:W-:Y:S02]  /*10d70*/  IMAD.MOV.U32 R12, RZ, RZ, R6 ;  /* 0x000000ffff0c7224 */ /* 0x000fe400078e0006 */
[----:B------:R-:W-:Y:S02]  /*10d80*/  IMAD.MOV.U32 R7, RZ, RZ, R189 ;  /* 0x000000ffff077224 */ /* 0x000fe400078e00bd */
[----:B------:R-:W-:Y:S02]  /*10d90*/  IMAD.MOV.U32 R14, RZ, RZ, R186 ;  /* 0x000000ffff0e7224 */ /* 0x000fe400078e00ba */
[----:B------:R-:W-:-:S07]  /*10da0*/  IMAD.MOV.U32 R151, RZ, RZ, RZ ;  /* 0x000000ffff977224 */ /* 0x000fce00078e00ff */
.L_x_9552:
        /* <DEDUP_REMOVED lines=8> */
.L_x_9542:
        /* <DEDUP_REMOVED lines=8> */
.L_x_9543:
[----:B------:R-:W-:Y:S04]  /*10eb0*/  BSSY B0, `(.L_x_9541) ;  /* 0x0000004000007945 */ /* 0x000fe80003800000 */
[----:B-1----:R-:W-:Y:S05]  /*10ec0*/  @P3 BRA `(.L_x_9544) ;  /* 0x0000000000083947 */ /* 0x002fea0003800000 */
[----:B------:R-:W1:Y:S02]  /*10ed0*/  SYNCS.PHASECHK.TRANS64.TRYWAIT P3, [R5+URZ+0x28830], R6 ;  /* 0x02883006050075a7 */ /* 0x000e64000806017f */
[----:B-1----:R-:W-:Y:S05]  /*10ee0*/  @!P3 BRA `(.L_x_9545) ;  /* 0x0000012000fcb947 */ /* 0x002fea0003800000 */
.L_x_9544:
[----:B------:R-:W-:Y:S05]  /*10ef0*/  BSYNC B0 ;  /* 0x0000000000007941 */ /* 0x000fea0003800000 */
.L_x_9541:
[----:B01----:R-:W0:Y:S01]  /*10f00*/  S2R R5, SR_TID.X ;  /* 0x0000000000057919 */ /* 0x003e220000002100 */
[----:B------:R-:W-:Y:S01]  /*10f10*/  VIADD R186, R14, 0x1 ;  /* 0x000000010eba7836 */ /* 0x000fe20000000000 */
[----:B------:R-:W-:Y:S05]  /*10f20*/  WARPSYNC.ALL ;  /* 0x0000000000007948 */ /* 0x000fea0003800000 */
[C---:B------:R-:W-:Y:S01]  /*10f30*/  ISETP.NE.AND P3, PT, R186.reuse, 0x2, PT ;  /* 0x00000002ba00780c */ /* 0x040fe20003f65270 */
[----:B------:R-:W-:Y:S02]  /*10f40*/  IMAD.MOV.U32 R9, RZ, RZ, 0x40000040 ;  /* 0x40000040ff097424 */ /* 0x000fe400078e00ff */
        /* <DEDUP_REMOVED lines=58> */
.L_x_9547:
[----:B------:R-:W-:Y:S01]  /*112f0*/  SHF.L.U32 R5, R7, 0x1f, RZ ;  /* 0x0000001f07057819 */ /* 0x000fe200000006ff */
[----:B------:R-:W-:-:S04]  /*11300*/  IMAD R6, R14, 0x8, R18 ;  /* 0x000000080e067824 */ /* 0x000fc800078e0212 */
[----:B------:R0:W1:Y:S01]  /*11310*/  SYNCS.PHASECHK.TRANS64.TRYWAIT P2, [R6+URZ+0x28850], R5 ;  /* 0x02885005060075a7 */ /* 0x000062000804017f */
[----:B------:R-:W-:Y:S05]  /*11320*/  @!P0 BRA `(.L_x_9548) ;  /* 0x0000000000048947 */ /* 0x000fea0003800000 */
[----:B------:R-:W-:Y:S01]  /*11330*/  BPT.TRAP 0x1 ;  /* 0x000000040000795c */ /* 0x000fe20000300000 */
.L_x_9548:
[----:B-1----:R-:W-:Y:S05]  /*11340*/  @P2 BRA `(.L_x_9546) ;  /* 0x0000000000082947 */ /* 0x002fea0003800000 */
[----:B------:R-:W1:Y:S02]  /*11350*/  SYNCS.PHASECHK.TRANS64.TRYWAIT P2, [R6+URZ+0x28850], R5 ;  /* 0x02885005060075a7 */ /* 0x000e64000804017f */
[----:B-1----:R-:W-:Y:S05]  /*11360*/  @!P2 BRA `(.L_x_9549) ;  /* 0x0000011c00f0a947 */ /* 0x002fea0003800000 */
.L_x_9546:
        /* <DEDUP_REMOVED lines=15> */
[----:B------:R-:W-:Y:S02]  /*11460*/  R2UR UR6, R8 ;  /* 0x00000000080672ca */ /* 0x000fe400000e0000 */
[----:B------:R-:W-:Y:S01]  /*11470*/  R2UR UR7, R9 ;  /* 0x00000000090772ca */ /* 0x000fe200000e0000 */
[----:B------:R-:W-:Y:S01]  /*11480*/  IMAD.MOV.U32 R9, RZ, RZ, 0x40000040 ;  /* 0x40000040ff097424 */ /* 0x000fe200078e00ff */
[----:B------:R-:W-:Y:S02]  /*11490*/  IADD3 R8, R6, 0x100, RZ ;  /* 0x0000010006087810 */ /* 0x000fe40007ffe0ff */
[----:B0-----:R-:W-:-:S04]  /*114a0*/  SHF.R.U32.HI R15, RZ, 0x7, R15 ;  /* 0x00000007ff0f7819 */ /* 0x001fc8000001160f */
[----:B------:R-:W-:Y:S01]  /*114b0*/  IADD3 R5, -R15, 0xb, RZ ;  /* 0x0000000b0f057810 */ /* 0x000fe20007ffe1ff */
        /* <DEDUP_REMOVED lines=46> */
.L_x_9550:
[----:B0-----:R-:W0:Y:S01]  /*117a0*/  @P1 LDC R5, c[0x0][0x44c] ;  /* 0x00011300ff051b82 */ /* 0x001e220000000800 */
[----:B------:R-:W-:Y:S01]  /*117b0*/  IMAD.IADD R6, R206, 0x1, R192 ;  /* 0x00000001ce067824 */ /* 0x000fe200078e02c0 */
[----:B------:R-:W-:-:S06]  /*117c0*/  UMOV UR46, UR45 ;  /* 0x0000002d002e7c82 */ /* 0x000fcc0008000000 */
[----:B------:R-:W1:Y:S01]  /*117d0*/  @P1 LDC R8, c[0x0][0x450] ;  /* 0x00011400ff081b82 */ /* 0x000e620000000800 */
[----:B0-----:R-:W-:-:S05]  /*117e0*/  @P1 IMAD.HI.U32 R5, R6, R5, RZ ;  /* 0x0000000506051227 */ /* 0x001fca00078e00ff */
[----:B-1----:R-:W-:Y:S01]  /*117f0*/  @P1 SHF.R.U32.HI R6, RZ, R8, R5 ;  /* 0x00000008ff061219 */ /* 0x002fe20000011605 */
[----:B------:R-:W-:-:S04]  /*11800*/  IMAD.MOV.U32 R8, RZ, RZ, -0x80 ;  /* 0xffffff80ff087424 */ /* 0x000fc800078e00ff */
[----:B------:R-:W0:Y:S01]  /*11810*/  SHFL.IDX PT, R20, R6, RZ, 0x1c1f ;  /* 0x001c1fff06147589 */ /* 0x000e2200000e0000 */
[----:B------:R-:W-:-:S05]  /*11820*/  IMAD R8, R13, R8, 0x1 ;  /* 0x000000010d087424 */ /* 0x000fca00078e0208 */
[----:B------:R-:W-:-:S05]  /*11830*/  IADD3 R5, R195, R8, -R193 ;  /* 0x00000008c3057210 */ /* 0x000fca0007ffe8c1 */
[----:B------:R-:W-:-:S04]  /*11840*/  IMAD.IADD R5, R5, 0x1, -R194 ;  /* 0x0000000105057824 */ /* 0x000fc800078e0ac2 */
        /* <DEDUP_REMOVED lines=95> */
[----:B------:R-:W-:-:S04]  /*11e40*/  FMNMX.FTZ R8, R84, R7, !PT ;  /* 0x0000000754087209 */ /* 0x000fc80007810000 */
[----:B------:R-:W-:-:S05]  /*11e50*/  FMNMX.FTZ R9, R85, R8, !PT ;  /* 0x0000000855097209 */ /* 0x000fca0007810000 */
[----:B------:R-:W0:Y:S02]  /*11e60*/  SHFL.BFLY PT, R8, R9, 0x2, 0x1f ;  /* 0x0c401f0009087f89 */ /* 0x000e2400000e0000 */
[----:B0-----:R-:W-:Y:S02]  /*11e70*/  FMNMX.FTZ R15, R9, R8, !PT ;  /* 0x00000008090f7209 */ /* 0x001fe40007810000 */
[----:B------:R-:W0:Y:S04]  /*11e80*/  SHFL.IDX PT, R8, R6, 0x1, 0x1c1f ;  /* 0x003c1f0006087f89 */ /* 0x000e2800000e0000 */
[----:B------:R-:W1:Y:S01]  /*11e90*/  SHFL.BFLY PT, R20, R15, 0x1, 0x1f ;  /* 0x0c201f000f147f89 */ /* 0x000e6200000e0000 */
[----:B0-----:R-:W-:Y:S01]  /*11ea0*/  IMAD.IADD R5, R5, 0x1, R8 ;  /* 0x0000000105057824 */ /* 0x001fe200078e0208 */
[----:B-1----:R-:W-:-:S04]  /*11eb0*/  FMNMX.FTZ R6, R15, R20, !PT ;  /* 0x000000140f067209 */ /* 0x002fc80007810000 */
[C---:B------:R-:W-:Y:S02]  /*11ec0*/  ISETP.GT.AND P3, PT, R5.reuse, RZ, PT ;  /* 0x000000ff0500720c */ /* 0x040fe40003f64270 */
[C---:B------:R-:W-:Y:S01]  /*11ed0*/  ISETP.GT.AND P4, PT, R5.reuse, 0x1, PT ;  /* 0x000000010500780c */ /* 0x040fe20003f84270 */
[----:B------:R-:W-:Y:S01]  /*11ee0*/  FMUL.FTZ R7, R6, UR46 ;  /* 0x0000002e06077c20 */ /* 0x000fe20008410000 */
        /* <DEDUP_REMOVED lines=25> */
[----:B------:R-:W-:Y:S02]  /*12080*/  FSETP.NEU.FTZ.AND P2, PT, R6, -INF , PT ;  /* 0xff8000000600780b */ /* 0x000fe40003f5d000 */
[----:B------:R-:W-:Y:S02]  /*12090*/  ISETP.GT.AND P3, PT, R5, 0x28, PT ;  /* 0x000000280500780c */ /* 0x000fe40003f64270 */
[----:B------:R-:W-:-:S02]  /*120a0*/  FSEL R43, R43, -INF , P4 ;  /* 0xff8000002b2b7808 */ /* 0x000fc40002000000 */
        /* <DEDUP_REMOVED lines=10> */
[----:B------:R0:W-:Y:S01]  /*12150*/  MUFU.EX2 R8, R25 ;  /* 0x0000001900087308 */ /* 0x0001e20000000800 */
        /* <DEDUP_REMOVED lines=18> */
[----:B0-----:R-:W-:Y:S01]  /*12280*/  FMNMX.FTZ R25, R51, R24, !PT ;  /* 0x0000001833197209 */ /* 0x001fe20007810000 */
        /* <DEDUP_REMOVED lines=48> */
[----:B------:R-:W-:Y:S01]  /*12590*/  FFMA.FTZ R154, R84, UR46, -R7 ;  /* 0x0000002e549a7c23 */ /* 0x000fe20008010807 */
[----:B------:R-:W-:-:S02]  /*125a0*/  ISETP.GT.AND P3, PT, R5, 0x60, PT ;  /* 0x000000600500780c */ /* 0x000fc40003f64270 */
[----:B------:R-:W-:Y:S02]  /*125b0*/  FSEL R71, R71, -INF , P4 ;  /* 0xff80000047477808 */ /* 0x000fe40002000000 */
[----:B------:R-:W-:Y:S01]  /*125c0*/  FMNMX.FTZ R28, R70, R29, !PT ;  /* 0x0000001d461c7209 */ /* 0x000fe20007810000 */
[----:B------:R-:W-:Y:S01]  /*125d0*/  MUFU.EX2 R172, R172 ;  /* 0x000000ac00ac7308 */ /* 0x000fe20000000800 */
[----:B------:R-:W-:Y:S01]  /*125e0*/  ISETP.GT.AND P4, PT, R5, 0x61, PT ;  /* 0x000000610500780c */ /* 0x000fe20003f84270 */
[----:B0-----:R-:W-:Y:S01]  /*125f0*/  FFMA.FTZ R37, R65, UR46, -R7 ;  /* 0x0000002e41257c23 */ /* 0x001fe20008010807 */
        /* <DEDUP_REMOVED lines=25> */
[----:B------:R-:W-:Y:S02]  /*12790*/  FSEL R87, R87, -INF , P4 ;  /* 0xff80000057577808 */ /* 0x000fe40002000000 */
[----:B------:R-:W-:-:S03]  /*127a0*/  FMNMX.FTZ R32, R86, R5, !PT ;  /* 0x0000000556207209 */ /* 0x000fc60007810000 */
[----:B------:R0:W-:Y:S01]  /*127b0*/  MUFU.EX2 R28, R53 ;  /* 0x00000035001c7308 */ /* 0x0001e20000000800 */
[----:B------:R-:W-:-:S05]  /*127c0*/  FMNMX.FTZ R32, R87, R32, !PT ;  /* 0x0000002057207209 */ /* 0x000fca0007810000 */
[----:B------:R-:W1:Y:S02]  /*127d0*/  SHFL.BFLY PT, R5, R32, 0x2, 0x1f ;  /* 0x0c401f0020057f89 */ /* 0x000e6400000e0000 */
[----:B------:R-:W-:Y:S01]  /*127e0*/  MUFU.EX2 R164, R164 ;  /* 0x000000a400a47308 */ /* 0x000fe20000000800 */
[----:B0-----:R-:W-:-:S07]  /*127f0*/  IMAD R53, R186, 0x8, R18 ;  /* 0x00000008ba357824 */ /* 0x001fce00078e0212 */
[----:B------:R-:W-:Y:S08]  /*12800*/  MUFU.EX2 R41, R41 ;  /* 0x0000002900297308 */ /* 0x000ff00000000800 */
[----:B------:R-:W-:Y:S01]  /*12810*/  MUFU.EX2 R166, R166 ;  /* 0x000000a600a67308 */ /* 0x000fe20000000800 */
[----:B-1----:R-:W-:Y:S01]  /*12820*/  FMNMX.FTZ R29, R32, R5, !PT ;  /* 0x00000005201d7209 */ /* 0x002fe20007810000 */
[----:B------:R-:W-:-:S06]  /*12830*/  FFMA.FTZ R32, R77, UR46, -R7 ;  /* 0x0000002e4d207c23 */ /* 0x000fcc0008010807 */
[----:B------:R-:W-:Y:S01]  /*12840*/  MUFU.EX2 R40, R40 ;  /* 0x0000002800287308 */ /* 0x000fe20000000800 */
[----:B------:R-:W-:Y:S01]  /*12850*/  FFMA.FTZ R7, R85, UR46, -R7 ;  /* 0x0000002e55077c23 */ /* 0x000fe20008010807 */
[----:B------:R-:W0:Y:S06]  /*12860*/  SHFL.BFLY PT, R44, R29, 0x1, 0x1f ;  /* 0x0c201f001d2c7f89 */ /* 0x000e2c00000e0000 */
        /* <DEDUP_REMOVED lines=11> */
[----:B------:R-:W-:Y:S01]  /*12920*/  FSEL R35, R6, RZ, P2 ;  /* 0x000000ff06237208 */ /* 0x000fe20001000000 */
[--C-:B------:R-:W-:Y:S01]  /*12930*/  FFMA.FTZ R181, R26, UR46, -R44.reuse ;  /* 0x0000002e1ab57c23 */ /* 0x100fe2000801082c */
[--C-:B------:R-:W-:Y:S01]  /*12940*/  FFMA.FTZ R48, R27, UR46, -R44.reuse ;  /* 0x0000002e1b307c23 */ /* 0x100fe2000801082c */
[--C-:B------:R-:W-:Y:S01]  /*12950*/  FFMA.FTZ R183, R30, UR46, -R44.reuse ;  /* 0x0000002e1eb77c23 */ /* 0x100fe2000801082c */
[----:B------:R-:W-:Y:S01]  /*12960*/  FFMA.FTZ R45, R31, UR46, -R44 ;  /* 0x0000002e1f2d7c23 */ /* 0x000fe2000801082c */
[----:B------:R-:W-:Y:S01]  /*12970*/  FADD.FTZ R35, -R35, R12 ;  /* 0x0000000c23237221 */ /* 0x000fe20000010100 */
[----:B------:R-:W-:Y:S01]  /*12980*/  FSEL R12, R5, RZ, P3 ;  /* 0x000000ff050c7208 */ /* 0x000fe20001800000 */
[----:B------:R-:W-:Y:S01]  /*12990*/  MUFU.EX2 R181, R181 ;  /* 0x000000b500b57308 */ /* 0x000fe20000000800 */
[--C-:B------:R-:W-:Y:S01]  /*129a0*/  FFMA.FTZ R179, R38, UR46, -R44.reuse ;  /* 0x0000002e26b37c23 */ /* 0x100fe2000801082c */
[----:B------:R-:W-:Y:S01]  /*129b0*/  FMUL.FTZ R35, R35, UR46 ;  /* 0x0000002e23237c20 */ /* 0x000fe20008410000 */
[--C-:B------:R-:W-:Y:S01]  /*129c0*/  FFMA.FTZ R31, R39, UR46, -R44.reuse ;  /* 0x0000002e271f7c23 */ /* 0x100fe2000801082c */
[----:B------:R-:W-:Y:S01]  /*129d0*/  FADD.FTZ R12, -R12, R11 ;  /* 0x0000000b0c0c7221 */ /* 0x000fe20000010100 */
[--C-:B------:R-:W-:Y:S01]  /*129e0*/  FFMA.FTZ R173, R42, UR46, -R44.reuse ;  /* 0x0000002e2aad7c23 */ /* 0x100fe2000801082c */
        /* <DEDUP_REMOVED lines=21> */
[--C-:B------:R-:W-:Y:S01]  /*12b40*/  FFMA.FTZ R39, R75, UR46, -R44.reuse ;  /* 0x0000002e4b277c23 */ /* 0x100fe2000801082c */
[--C-:B------:R-:W-:Y:S01]  /*12b50*/  FFMA.FTZ R159, R78, UR46, -R44.reuse ;  /* 0x0000002e4e9f7c23 */ /* 0x100fe2000801082c */
[--C-:B------:R-:W-:Y:S01]  /*12b60*/  FFMA.FTZ R153, R82, UR46, -R44.reuse ;  /* 0x0000002e52997c23 */ /* 0x100fe2000801082c */
[----:B------:R-:W-:Y:S01]  /*12b70*/  FADD.FTZ R3, R8, R3 ;  /* 0x0000000308037221 */ /* 0x000fe20000010000 */
[----:B------:R-:W-:-:S02]  /*12b80*/  FFMA.FTZ R155, R86, UR46, -R44 ;  /* 0x0000002e569b7c23 */ /* 0x000fc4000801082c */
[----:B------:R-:W0:Y:S01]  /*12b90*/  MUFU.EX2 R183, R183 ;  /* 0x000000b700b77308 */ /* 0x000e220000000800 */
[----:B-1----:R-:W-:Y:S01]  /*12ba0*/  FFMA.FTZ R35, R12, R0, R181 ;  /* 0x000000000c237223 */ /* 0x002fe200000100b5 */
        /* <DEDUP_REMOVED lines=41> */
[----:B------:R-:W-:Y:S01]  /*12e40*/  FADD.FTZ R3, R41, R38 ;  /* 0x0000002629037221 */ /* 0x000fe20000010000 */
[----:B------:R-:W-:-:S03]  /*12e50*/  FFMA.FTZ R38, R79, UR46, -R44 ;  /* 0x0000002e4f267c23 */ /* 0x000fc6000801082c */
        /* <DEDUP_REMOVED lines=29> */
[----:B------:R-:W-:-:S06]  /*13030*/  IMAD.U32 R51, RZ, RZ, UR38 ;  /* 0x00000026ff337e24 */ /* 0x000fcc000f8e00ff */
[----:B------:R-:W0:Y:S01]  /*13040*/  MUFU.EX2 R39, R39 ;  /* 0x0000002700277308 */ /* 0x000e220000000800 */
[----:B-1----:R-:W-:Y:S01]  /*13050*/  FADD.FTZ R52, R157, R0 ;  /* 0x000000009d347221 */ /* 0x002fe20000010000 */
[----:B------:R-:W-:-:S05]  /*13060*/  VIADD R0, R53, 0x28840 ;  /* 0x0002884035007836 */ /* 0x000fca0000000000 */
[----:B------:R-:W-:Y:S01]  /*13070*/  PRMT R0, R51, 0x654, R0 ;  /* 0x0000065433007816 */ /* 0x000fe20000000000 */
[----:B------:R-:W1:Y:S01]  /*13080*/  MUFU.EX2 R158, R158 ;  /* 0x0000009e009e7308 */ /* 0x000e620000000800 */
[----:B--2---:R-:W-:Y:S02]  /*13090*/  FADD.FTZ R3, R33, R50 ;  /* 0x0000003221037221 */ /* 0x004fe40000010000 */
[----:B------:R2:W-:Y:S05]  /*130a0*/  SYNCS.ARRIVE.TRANS64.RED.A1T0 RZ, [R0+URZ], RZ ;  /* 0x000000ff00ff79a7 */ /* 0x0005ea000810043f */
[----:B------:R-:W3:Y:S01]  /*130b0*/  MUFU.EX2 R159, R159 ;  /* 0x0000009f009f7308 */ /* 0x000ee20000000800 */
[----:B0-----:R-:W-:-:S07]  /*130c0*/  FADD.FTZ R52, R39, R52 ;  /* 0x0000003427347221 */ /* 0x001fce0000010000 */
[----:B------:R-:W0:Y:S01]  /*130d0*/  MUFU.EX2 R32, R32 ;  /* 0x0000002000207308 */ /* 0x000e220000000800 */
[----:B-1----:R-:W-:-:S07]  /*130e0*/  FADD.FTZ R3, R158, R3 ;  /* 0x000000039e037221 */ /* 0x002fce0000010000 */
[----:B------:R-:W2:Y:S01]  /*130f0*/  MUFU.EX2 R38, R38 ;  /* 0x0000002600267308 */ /* 0x000ea20000000800 */
[----:B---3--:R-:W-:-:S07]  /*13100*/  FADD.FTZ R51, R159, R52 ;  /* 0x000000349f337221 */ /* 0x008fce0000010000 */
        /* <DEDUP_REMOVED lines=20> */
.L_x_9551:
[----:B------:R-:W-:Y:S01]  /*13250*/  IMAD R14, R14, 0x8, R18 ;  /* 0x000000080e0e7824 */ /* 0x000fe200078e0212 */
[----:B------:R-:W-:Y:S01]  /*13260*/  ISETP.GT.AND P2, PT, R13, R10, PT ;  /* 0x0000000a0d00720c */ /* 0x000fe20003f44270 */
[----:B------:R-:W-:Y:S01]  /*13270*/  IMAD.U32 R51, RZ, RZ, UR38 ;  /* 0x00000026ff337e24 */ /* 0x000fe2000f8e00ff */
[----:B------:R-:W-:Y:S01]  /*13280*/  F2FP.BF16.F32.PACK_AB R154, R7, R154 ;  /* 0x0000009a079a723e */ /* 0x000fe200000010ff */
[----:B------:R-:W-:Y:S02]  /*13290*/  VIADD R14, R14, 0x28860 ;  /* 0x000288600e0e7836 */ /* 0x000fe40000000000 */
[-C--:B------:R-:W-:Y:S01]  /*132a0*/  FMUL.FTZ R88, R88, R11.reuse ;  /* 0x0000000b58587220 */ /* 0x080fe20000410000 */
        /* <DEDUP_REMOVED lines=74> */
[----:B0-----:R-:W-:Y:S01]  /*13750*/  IMAD.MOV.U32 R14, RZ, RZ, R186 ;  /* 0x000000ffff0e7224 */ /* 0x001fe200078e00ba */
        /* <DEDUP_REMOVED lines=27> */
.L_x_9540:
[----:B------:R-:W-:-:S13]  /*13910*/  ISETP.GE.AND P1, PT, R13, R199, PT ;  /* 0x000000c70d00720c */ /* 0x000fda0003f26270 */
[----:B------:R-:W-:Y:S05]  /*13920*/  @!P1 BRA `(.L_x_9553) ;  /* 0x00000020008c9947 */ /* 0x000fea0003800000 */
[----:B------:R-:W-:Y:S02]  /*13930*/  IMAD.MOV.U32 R10, RZ, RZ, R5 ;  /* 0x000000ffff0a7224 */ /* 0x000fe400078e0005 */
[----:B------:R-:W-:Y:S02]  /*13940*/  IMAD.MOV.U32 R11, RZ, RZ, R6 ;  /* 0x000000ffff0b7224 */ /* 0x000fe400078e0006 */
[----:B------:R-:W-:Y:S02]  /*13950*/  IMAD.MOV.U32 R7, RZ, RZ, R189 ;  /* 0x000000ffff077224 */ /* 0x000fe400078e00bd */
[----:B------:R-:W-:-:S07]  /*13960*/  IMAD.MOV.U32 R12, RZ, RZ, R186 ;  /* 0x000000ffff0c7224 */ /* 0x000fce00078e00ba */
.L_x_9565:
        /* <DEDUP_REMOVED lines=10> */
.L_x_9555:
[----:B------:R-:W-:Y:S01]  /*13a10*/  IMAD R5, R186, 0x8, R18 ;  /* 0x00000008ba057824 */ /* 0x000fe200078e0212 */
[----:B------:R-:W-:-:S04]  /*13a20*/  SHF.L.U32 R6, R189, 0x1f, RZ ;  /* 0x0000001fbd067819 */ /* 0x000fc800000006ff */
[----:B------:R0:W1:Y:S01]  /*13a30*/  SYNCS.PHASECHK.TRANS64.TRYWAIT P1, [R5+URZ+0x28830], R6 ;  /* 0x02883006050075a7 */ /* 0x000062000802017f */
[----:B------:R-:W-:Y:S05]  /*13a40*/  @!P0 BRA `(.L_x_9556) ;  /* 0x0000000000048947 */ /* 0x000fea0003800000 */
[----:B------:R-:W-:Y:S01]  /*13a50*/  BPT.TRAP 0x1 ;  /* 0x000000040000795c */ /* 0x000fe20000300000 */
.L_x_9556:
[----:B------:R-:W-:Y:S04]  /*13a60*/  BSSY B0, `(.L_x_9554) ;  /* 0x0000004000007945 */ /* 0x000fe80003800000 */
[----:B-1----:R-:W-:Y:S05]  /*13a70*/  @P1 BRA `(.L_x_9557) ;  /* 0x0000000000081947 */ /* 0x002fea0003800000 */
[----:B------:R-:W1:Y:S02]  /*13a80*/  SYNCS.PHASECHK.TRANS64.TRYWAIT P1, [R5+URZ+0x28830], R6 ;  /* 0x02883006050075a7 */ /* 0x000e64000802017f */
[----:B-1----:R-:W-:Y:S05]  /*13a90*/  @!P1 BRA `(.L_x_9558) ;  /* 0x000000f800389947 */ /* 0x002fea0003800000 */
.L_x_9557:
[----:B------:R-:W-:Y:S05]  /*13aa0*/  BSYNC B0 ;  /* 0x0000000000007941 */ /* 0x000fea0003800000 */
.L_x_9554:
[----:B01----:R-:W0:Y:S01]  /*13ab0*/  S2R R5, SR_TID.X ;  /* 0x0000000000057919 */ /* 0x003e220000002100 */
[----:B------:R-:W-:Y:S05]  /*13ac0*/  WARPSYNC.ALL ;  /* 0x0000000000007948 */ /* 0x000fea0003800000 */
[----:B------:R-:W-:Y:S02]  /*13ad0*/  IMAD R8, R186, 0x800, R4 ;  /* 0x00000800ba087824 */ /* 0x000fe400078e0204 */
[----:B------:R-:W-:Y:S02]  /*13ae0*/  IMAD.MOV.U32 R9, RZ, RZ, 0x40000040 ;  /* 0x40000040ff097424 */ /* 0x000fe400078e00ff */
[C---:B------:R-:W-:Y:S01]  /*13af0*/  VIADD R24, R8.reuse, 0x4 ;  /* 0x0000000408187836 */ /* 0x040fe20000000000 */
[----:B------:R-:W-:Y:S01]  /*13b00*/  R2UR UR6, R8 ;  /* 0x00000000080672ca */ /* 0x000fe200000e0000 */
[----:B------:R-:W-:Y:S01]  /*13b10*/  IMAD.MOV.U32 R25, RZ, RZ, 0x40000040 ;  /* 0x40000040ff197424 */ /* 0x000fe200078e00ff */
[----:B------:R-:W-:Y:S01]  /*13b20*/  R2UR UR7, R9 ;  /* 0x00000000090772ca */ /* 0x000fe200000e0000 */
[----:B------:R-:W-:Y:S01]  /*13b30*/  IMAD.MOV.U32 R21, RZ, RZ, 0x40000040 ;  /* 0x40000040ff157424 */ /* 0x000fe200078e00ff */
[----:B------:R-:W-:Y:S01]  /*13b40*/  R2UR UR14, R24 ;  /* 0x00000000180e72ca */ /* 0x000fe200000e0000 */
[C---:B------:R-:W-:Y:S01]  /*13b50*/  VIADD R24, R8.reuse, 0x404 ;  /* 0x0000040408187836 */ /* 0x040fe20000000000 */
[C---:B------:R-:W-:Y:S01]  /*13b60*/  R2UR UR15, R25.reuse ;  /* 0x00000000190f72ca */ /* 0x040fe200000e0000 */
[----:B------:R-:W-:Y:S01]  /*13b70*/  VIADD R14, R8, 0x6 ;  /* 0x00000006080e7836 */ /* 0x000fe20000000000 */
[----:B------:R-:W-:Y:S01]  /*13b80*/  R2UR UR31, R25 ;  /* 0x00000000191f72ca */ /* 0x000fe200000e0000 */
[----:B------:R-:W-:Y:S01]  /*13b90*/  IMAD.MOV.U32 R15, RZ, RZ, 0x40000040 ;  /* 0x40000040ff0f7424 */ /* 0x000fe200078e00ff */
[----:B------:R-:W-:-:S02]  /*13ba0*/  R2UR UR30, R24 ;  /* 0x00000000181e72ca */ /* 0x000fc400000e0000 */
[----:B------:R-:W-:Y:S02]  /*13bb0*/  IADD3 R20, R8, 0x2, RZ ;  /* 0x0000000208147810 */ /* 0x000fe40007ffe0ff */
[----:B------:R-:W-:Y:S02]  /*13bc0*/  R2UR UR11, R21 ;  /* 0x00000000150b72ca */ /* 0x000fe400000e0000 */
[----:B------:R-:W-:Y:S01]  /*13bd0*/  R2UR UR10, R20 ;  /* 0x00000000140a72ca */ /* 0x000fe200000e0000 */
[----:B------:R-:W-:Y:S01]  /*13be0*/  VIADD R20, R8, 0x400 ;  /* 0x0000040008147836 */ /* 0x000fe20000000000 */
[----:B------:R-:W-:Y:S01]  /*13bf0*/  R2UR UR18, R14 ;  /* 0x000000000e1272ca */ /* 0x000fe200000e0000 */
[C---:B------:R-:W-:Y:S01]  /*13c00*/  VIADD R14, R8.reuse, 0x402 ;  /* 0x00000402080e7836 */ /* 0x040fe20000000000 */
        /* <DEDUP_REMOVED lines=38> */
.L_x_9560:
[----:B------:R-:W-:Y:S01]  /*13e70*/  SHF.L.U32 R5, R7, 0x1f, RZ ;  /* 0x0000001f07057819 */ /* 0x000fe200000006ff */
[----:B------:R-:W-:-:S04]  /*13e80*/  IMAD R6, R12, 0x8, R18 ;  /* 0x000000080c067824 */ /* 0x000fc800078e0212 */
[----:B------:R0:W1:Y:S01]  /*13e90*/  SYNCS.PHASECHK.TRANS64.TRYWAIT P1, [R6+URZ+0x28850], R5 ;  /* 0x02885005060075a7 */ /* 0x000062000802017f */
[----:B------:R-:W-:Y:S05]  /*13ea0*/  @!P0 BRA `(.L_x_9561) ;  /* 0x0000000000048947 */ /* 0x000fea0003800000 */
[----:B------:R-:W-:Y:S01]  /*13eb0*/  BPT.TRAP 0x1 ;  /* 0x000000040000795c */ /* 0x000fe20000300000 */
.L_x_9561:
[----:B-1----:R-:W-:Y:S05]  /*13ec0*/  @P1 BRA `(.L_x_9559) ;  /* 0x0000000000081947 */ /* 0x002fea0003800000 */
[----:B------:R-:W1:Y:S02]  /*13ed0*/  SYNCS.PHASECHK.TRANS64.TRYWAIT P1, [R6+URZ+0x28850], R5 ;  /* 0x02885005060075a7 */ /* 0x000e64000802017f */
[----:B-1----:R-:W-:Y:S05]  /*13ee0*/  @!P1 BRA `(.L_x_9562) ;  /* 0x000000f400389947 */ /* 0x002fea0003800000 */
.L_x_9559:
        /* <DEDUP_REMOVED lines=17> */
[----:B------:R-:W-:Y:S01]  /*14000*/  R2UR UR7, R9 ;  /* 0x00000000090772ca */ /* 0x000fe200000e0000 */
[----:B------:R-:W-:Y:S01]  /*14010*/  IMAD.MOV.U32 R9, RZ, RZ, 0x40000040 ;  /* 0x40000040ff097424 */ /* 0x000fe200078e00ff */
        /* <DEDUP_REMOVED lines=48> */
.L_x_9563:
[----:B------:R-:W-:Y:S01]  /*14320*/  FMNMX.FTZ R6, R24, R11, !PT ;  /* 0x0000000b18067209 */ /* 0x000fe20007810000 */
[----:B------:R-:W-:Y:S01]  /*14330*/  UMOV UR46, UR44 ;  /* 0x0000002c002e7c82 */ /* 0x000fe20008000000 */
[----:B------:R-:W-:Y:S02]  /*14340*/  FMNMX.FTZ R8, R26, R10, !PT ;  /* 0x0000000a1a087209 */ /* 0x000fe40007810000 */
[----:B0-----:R-:W-:Y:S02]  /*14350*/  FMNMX.FTZ R5, R25, R6, !PT ;  /* 0x0000000619057209 */ /* 0x001fe40007810000 */
        /* <DEDUP_REMOVED lines=120> */
[----:B------:R-:W-:Y:S01]  /*14ae0*/  FFMA.FTZ R167, R62, UR46, -R36 ;  /* 0x0000002e3ea77c23 */ /* 0x000fe20008010824 */
        /* <DEDUP_REMOVED lines=11> */
[--C-:B------:R-:W-:Y:S01]  /*14ba0*/  FFMA.FTZ R163, R70, UR46, -R36.reuse ;  /* 0x0000002e46a37c23 */ /* 0x100fe20008010824 */
[--C-:B------:R-:W-:Y:S01]  /*14bb0*/  FFMA.FTZ R15, R69, UR46, -R9.reuse ;  /* 0x0000002e450f7c23 */ /* 0x100fe20008010809 */
[--C-:B------:R-:W-:Y:S01]  /*14bc0*/  FFMA.FTZ R37, R71, UR46, -R36.reuse ;  /* 0x0000002e47257c23 */ /* 0x100fe20008010824 */
[--C-:B------:R-:W-:Y:S01]  /*14bd0*/  FFMA.FTZ R156, R72, UR46, -R9.reuse ;  /* 0x0000002e489c7c23 */ /* 0x100fe20008010809 */
[----:B------:R-:W-:Y:S01]  /*14be0*/  FFMA.FTZ R14, R73, UR46, -R9 ;  /* 0x0000002e490e7c23 */ /* 0x000fe20008010809 */
[--C-:B------:R-:W-:Y:S01]  /*14bf0*/  FFMA.FTZ R35, R75, UR46, -R36.reuse ;  /* 0x0000002e4b237c23 */ /* 0x100fe20008010824 */
[----:B------:R-:W0:Y:S01]  /*14c00*/  MUFU.EX2 R155, R155 ;  /* 0x0000009b009b7308 */ /* 0x000e220000000800 */
[----:B-1----:R-:W-:Y:S01]  /*14c10*/  FADD.FTZ R26, R182, R27 ;  /* 0x0000001bb61a7221 */ /* 0x002fe20000010000 */
[--C-:B------:R-:W-:Y:S01]  /*14c20*/  FFMA.FTZ R158, R76, UR46, -R9.reuse ;  /* 0x0000002e4c9e7c23 */ /* 0x100fe20008010809 */
[--C-:B------:R-:W-:Y:S01]  /*14c30*/  FFMA.FTZ R159, R78, UR46, -R36.reuse ;  /* 0x0000002e4e9f7c23 */ /* 0x100fe20008010824 */
[--C-:B------:R-:W-:Y:S01]  /*14c40*/  FFMA.FTZ R11, R77, UR46, -R9.reuse ;  /* 0x0000002e4d0b7c23 */ /* 0x100fe20008010809 */
[----:B------:R-:W-:Y:S01]  /*14c50*/  FFMA.FTZ R34, R79, UR46, -R36 ;  /* 0x0000002e4f227c23 */ /* 0x000fe20008010824 */
[--C-:B------:R-:W-:Y:S01]  /*14c60*/  FFMA.FTZ R152, R80, UR46, -R9.reuse ;  /* 0x0000002e50987c23 */ /* 0x100fe20008010809 */
[----:B------:R-:W-:Y:S01]  /*14c70*/  FFMA.FTZ R10, R81, UR46, -R9 ;  /* 0x0000002e510a7c23 */ /* 0x000fe20008010809 */
[----:B------:R-:W1:Y:S01]  /*14c80*/  MUFU.EX2 R49, R49 ;  /* 0x0000003100317308 */ /* 0x000e620000000800 */
[----:B--2---:R-:W-:Y:S01]  /*14c90*/  FADD.FTZ R0, R183, R0 ;  /* 0x00000000b7007221 */ /* 0x004fe20000010000 */
[----:B------:R-:W-:-:S02]  /*14ca0*/  IMAD R46, R186, 0x8, R18 ;  /* 0x00000008ba2e7824 */ /* 0x000fc400078e0212 */
[--C-:B------:R-:W-:Y:S01]  /*14cb0*/  FFMA.FTZ R154, R84, UR46, -R9.reuse ;  /* 0x0000002e549a7c23 */ /* 0x100fe20008010809 */
[----:B------:R-:W-:Y:S02]  /*14cc0*/  IMAD.U32 R51, RZ, RZ, UR38 ;  /* 0x00000026ff337e24 */ /* 0x000fe4000f8e00ff */
[----:B------:R-:W-:Y:S01]  /*14cd0*/  FFMA.FTZ R9, R85, UR46, -R9 ;  /* 0x0000002e55097c23 */ /* 0x000fe20008010809 */
[----:B------:R-:W-:Y:S01]  /*14ce0*/  VIADD R46, R46, 0x28840 ;  /* 0x000288402e2e7836 */ /* 0x000fe20000000000 */
        /* <DEDUP_REMOVED lines=92> */
[----:B-1----:R-:W-:Y:S01]  /*152b0*/  FADD.FTZ R0, R26, R47 ;  /* 0x0000002f1a007221 */ /* 0x002fe20000010000 */
[----:B------:R-:W-:-:S04]  /*152c0*/  PRMT R47, R51, 0x654, R46 ;  /* 0x00000654332f7816 */ /* 0x000fc8000000002e */
[----:B------:R1:W-:Y:S02]  /*152d0*/  SYNCS.ARRIVE.TRANS64.RED.A1T0 RZ, [R47+URZ], RZ ;  /* 0x000000ff2fff79a7 */ /* 0x0003e4000810043f */
[----:B------:R-:W3:Y:S01]  /*152e0*/  MUFU.EX2 R158, R158 ;  /* 0x0000009e009e7308 */ /* 0x000ee20000000800 */
[----:B--2---:R-:W-:-:S07]  /*152f0*/  FADD.FTZ R3, R14, R3 ;  /* 0x000000030e037221 */ /* 0x004fce0000010000 */
[----:B------:R-:W2:Y:S01]  /*15300*/  MUFU.EX2 R159, R159 ;  /* 0x0000009f009f7308 */ /* 0x000ea20000000800 */
[----:B0-----:R-:W-:-:S07]  /*15310*/  FADD.FTZ R0, R35, R0 ;  /* 0x0000000023007221 */ /* 0x001fce0000010000 */
[----:B------:R-:W1:Y:S01]  /*15320*/  MUFU.EX2 R11, R11 ;  /* 0x0000000b000b7308 */ /* 0x000e620000000800 */
[----:B---3--:R-:W-:-:S07]  /*15330*/  FADD.FTZ R46, R158, R3 ;  /* 0x000000039e2e7221 */ /* 0x008fce0000010000 */
        /* <DEDUP_REMOVED lines=22> */
.L_x_9564:
[----:B------:R-:W-:Y:S01]  /*154a0*/  IMAD R12, R12, 0x8, R18 ;  /* 0x000000080c0c7824 */ /* 0x000fe200078e0212 */
[----:B------:R-:W-:Y:S01]  /*154b0*/  ISETP.GT.AND P1, PT, R13, R199, PT ;  /* 0x000000c70d00720c */ /* 0x000fe20003f24270 */
[----:B------:R-:W-:Y:S01]  /*154c0*/  IMAD.U32 R47, RZ, RZ, UR38 ;  /* 0x00000026ff2f7e24 */ /* 0x000fe2000f8e00ff */
        /* <DEDUP_REMOVED lines=99> */
[----:B------:R-:W-:Y:S01]  /*15b00*/  VIADD R13, R13, 0xffffffff ;  /* 0xffffffff0d0d7836 */ /* 0x000fe20000000000 */
[----:B------:R-:W-:Y:S01]  /*15b10*/  MOV R10, R5 ;  /* 0x00000005000a7202 */ /* 0x000fe20000000f00 */
[----:B------:R-:W-:-:S02]  /*15b20*/  IMAD.MOV.U32 R11, RZ, RZ, R6 ;  /* 0x000000ffff0b7224 */ /* 0x000fc400078e0006 */
[----:B------:R-:W-:Y:S02]  /*15b30*/  IMAD.MOV.U32 R7, RZ, RZ, R189 ;  /* 0x000000ffff077224 */ /* 0x000fe400078e00bd */
[----:B0-----:R-:W-:Y:S01]  /*15b40*/  IMAD.MOV.U32 R12, RZ, RZ, R186 ;  /* 0x000000ffff0c7224 */ /* 0x001fe200078e00ba */
[----:B------:R-:W-:Y:S06]  /*15b50*/  @P1 BRA `(.L_x_9565) ;  /* 0xffffffdc00841947 */ /* 0x000fec000383ffff */
.L_x_9553:
[----:B------:R-:W-:Y:S05]  /*15b60*/  WARPSYNC.ALL ;  /* 0x0000000000007948 */ /* 0x000fea0003800000 */
[----:B------:R-:W-:Y:S06]  /*15b70*/  BAR.ARV 0x8, 0x180 ;  /* 0x0206000000007b1d */ /* 0x000fec0000002000 */
[----:B------:R-:W-:Y:S05]  /*15b80*/  @!P0 BRA `(.L_x_9566) ;  /* 0x0000000000048947 */ /* 0x000fea0003800000 */
[----:B------:R-:W-:Y:S01]  /*15b90*/  BPT.TRAP 0x1 ;  /* 0x000000040000795c */ /* 0x000fe20000300000 */
.L_x_9566:
[----:B------:R-:W-:Y:S01]  /*15ba0*/  IMAD R13, R186, 0x8, R18 ;  /* 0x00000008ba0d7824 */ /* 0x000fe200078e0212 */
[----:B------:R-:W-:-:S04]  /*15bb0*/  SHF.L.U32 R4, R189, 0x1f, RZ ;  /* 0x0000001fbd047819 */ /* 0x000fc800000006ff */
[----:B------:R0:W1:Y:S01]  /*15bc0*/  SYNCS.PHASECHK.TRANS64.TRYWAIT P1, [R13+URZ+0x28850], R4 ;  /* 0x028850040d0075a7 */ /* 0x000062000802017f */
[----:B------:R-:W-:Y:S05]  /*15bd0*/  @!P0 BRA `(.L_x_9567) ;  /* 0x0000000000048947 */ /* 0x000fea0003800000 */
[----:B------:R-:W-:Y:S01]  /*15be0*/  BPT.TRAP 0x1 ;  /* 0x000000040000795c */ /* 0x000fe20000300000 */
.L_x_9567:
[----:B------:R-:W-:-:S05]  /*15bf0*/  VIADD R18, R18, 0x400 ;  /* 0x0000040012127836 */ /* 0x000fca0000000000 */
[----:B------:R-:W-:-:S04]  /*15c00*/  SHF.R.U32.HI R18, RZ, 0x4, R18 ;  /* 0x00000004ff127819 */ /* 0x000fc80000011612 */
[----:B------:R-:W-:-:S04]  /*15c10*/  LOP3.LUT R18, R18, 0x3fff, RZ, 0xc0, !PT ;  /* 0x00003fff12127812 */ /* 0x000fc800078ec0ff */
[----:B------:R-:W-:Y:S01]  /*15c20*/  LOP3.LUT R9, R18, 0x4000000, RZ, 0xfc, !PT ;  /* 0x0400000012097812 */ /* 0x000fe200078efcff */
[----:B-1----:R-:W-:Y:S06]  /*15c30*/  @P1 BRA `(.L_x_9568) ;  /* 0x0000000000081947 */ /* 0x002fec0003800000 */
[----:B------:R-:W1:Y:S02]  /*15c40*/  SYNCS.PHASECHK.TRANS64.TRYWAIT P1, [R13+URZ+0x28850], R4 ;  /* 0x028850040d0075a7 */ /* 0x000e64000802017f */
[----:B-1----:R-:W-:Y:S05]  /*15c50*/  @!P1 BRA `(.L_x_9569) ;  /* 0x000000d400f09947 */ /* 0x002fea0003800000 */
.L_x_9568:
        /* <DEDUP_REMOVED lines=11> */
[----:B------:R-:W-:-:S08]  /*15d10*/  IMAD.U32 R21, RZ, RZ, UR46 ;  /* 0x0000002eff157e24 */ /* 0x000fd0000f8e00ff */
[----:B------:R-:W-:Y:S01]  /*15d20*/  HGMMA.64x128x16.F32.BF16 R88, R180, gdesc[UR4].tnspB, R88, gsb0 ;  /* 0x41e00004b4587df0 */ /* 0x000fe20008001858 */
[----:B------:R-:W-:Y:S01]  /*15d30*/  R2UR UR6, R10 ;  /* 0x000000000a0672ca */ /* 0x000fe200000e0000 */
[----:B------:R-:W-:Y:S01]  /*15d40*/  VIADD R10, R8, 0x100 ;  /* 0x00000100080a7836 */ /* 0x000fe20000000000 */
[----:B------:R-:W-:Y:S01]  /*15d50*/  R2UR UR7, R11 ;  /* 0x000000000b0772ca */ /* 0x000fe200000e0000 */
[----:B------:R-:W-:Y:S02]  /*15d60*/  IMAD.MOV.U32 R11, RZ, RZ, 0x40000040 ;  /* 0x40000040ff0b7424 */ /* 0x000fe400078e00ff */
[----:B0-----:R-:W-:Y:S01]  /*15d70*/  FADD.FTZ R4, R4, R3 ;  /* 0x0000000304047221 */ /* 0x001fe20000010000 */
[----:B------:R-:W-:Y:S01]  /*15d80*/  IMAD.MOV.U32 R3, RZ, RZ, -0x800000 ;  /* 0xff800000ff037424 */ /* 0x000fe200078e00ff */
        /* <DEDUP_REMOVED lines=34> */
[----:B------:R-:W-:Y:S01]  /*15fb0*/  IMAD.MOV.U32 R11, RZ, RZ, RZ ;  /* 0x000000ffff0b7224 */ /* 0x000fe200078e00ff */
[----:B------:R-:W-:Y:S02]  /*15fc0*/  WARPGROUP.DEPBAR.LE gsb0, 0x0 ;  /* 0x00008000000079c5 */ /* 0x000fe40000010000 */
[----:B------:R-:W-:-:S09]  /*15fd0*/  WARPGROUP.ARRIVE ;  /* 0x00000000000079c5 */ /* 0x000fd20000000000 */
[----:B------:R-:W-:Y:S01]  /*15fe0*/  HGMMA.64x128x16.F32.BF16 R88, R156, gdesc[UR4].tnspB, R88, gsb0 ;  /* 0x41e000049c587df0 */ /* 0x000fe20008001858 */
[----:B------:R-:W-:Y:S01]  /*15ff0*/  R2UR UR6, R8 ;  /* 0x00000000080672ca */ /* 0x000fe200000e0000 */
[----:B-1----:R-:W-:Y:S01]  /*16000*/  FADD.FTZ R8, R7, R0 ;  /* 0x0000000007087221 */ /* 0x002fe20000010000 */
[----:B------:R-:W-:Y:S01]  /*16010*/  R2UR UR7, R9 ;  /* 0x00000000090772ca */ /* 0x000fe200000e0000 */
[----:B------:R-:W0:Y:S01]  /*16020*/  SHFL.BFLY PT, R7, R4, 0x1, 0x1f ;  /* 0x0c201f0004077f89 */ /* 0x000e2200000e0000 */
[----:B------:R-:W-:-:S03]  /*16030*/  IMAD.MOV.U32 R0, RZ, RZ, -0x800000 ;  /* 0xff800000ff007424 */ /* 0x000fc600078e00ff */
[----:B------:R-:W1:Y:S01]  /*16040*/  SHFL.BFLY PT, R9, R8, 0x1, 0x1f ;  /* 0x0c201f0008097f89 */ /* 0x000e6200000e0000 */
[----:B0-----:R-:W-:Y:S01]  /*16050*/  FADD.FTZ R14, R4, R7 ;  /* 0x00000007040e7221 */ /* 0x001fe20000010000 */
[----:B------:R-:W-:Y:S02]  /*16060*/  IMAD.MOV.U32 R7, RZ, RZ, RZ ;  /* 0x000000ffff077224 */ /* 0x000fe400078e00ff */
[----:B-1----:R-:W-:Y:S02]  /*16070*/  FADD.FTZ R15, R8, R9 ;  /* 0x00000009080f7221 */ /* 0x002fe40000010000 */
[----:B------:R-:W-:Y:S01]  /*16080*/  FSETP.NE.FTZ.AND P1, PT, R14, RZ, PT ;  /* 0x000000ff0e00720b */ /* 0x000fe20003f35000 */
[----:B------:R-:W-:Y:S02]  /*16090*/  IMAD.U32 R9, RZ, RZ, UR46 ;  /* 0x0000002eff097e24 */ /* 0x000fe4000f8e00ff */
        /* <DEDUP_REMOVED lines=13> */
[----:B------:R-:W-:Y:S03]  /*16170*/  HGMMA.64x128x16.F32.BF16 R88, R152, gdesc[UR4].tnspB, R88, gsb0 ;  /* 0x41e0000498587df0 */ /* 0x000fe60008001858 */
[----:B------:R-:W-:Y:S02]  /*16180*/  WARPGROUP.DEPBAR.LE gsb0, 0x0 ;  /* 0x00008000000079c5 */ /* 0x000fe40000010000 */
[----:B--23--:R-:W-:Y:S05]  /*16190*/  @!P0 BRA `(.L_x_9570) ;  /* 0x0000000000048947 */ /* 0x00cfea0003800000 */
[----:B------:R-:W-:Y:S01]  /*161a0*/  BPT.TRAP 0x1 ;  /* 0x000000040000795c */ /* 0x000fe20000300000 */
.L_x_9570:
        /* <DEDUP_REMOVED lines=75> */
.L_x_9481:
        /* <DEDUP_REMOVED lines=13> */
[----:B------:R-:W4:Y:S01]  /*16730*/  S2R R9, SR_SWINHI ;  /* 0x0000000000097919 */ /* 0x000f220000002f00 */
[----:B------:R-:W-:Y:S02]  /*16740*/  F2FP.BF16.F32.PACK_AB R36, R137, R136 ;  /* 0x000000888924723e */ /* 0x000fe400000010ff */
[----:B------:R-:W-:Y:S02]  /*16750*/  MOV R40, R18 ;  /* 0x0000001200287202 */ /* 0x000fe40000000f00 */
[----:B----4-:R-:W-:-:S03]  /*16760*/  MOV R41, R9 ;  /* 0x0000000900297202 */ /* 0x010fc60000000f00 */
[----:B--2---:R-:W-:-:S03]  /*16770*/  IMAD.WIDE R12, R8, 0x2, R40 ;  /* 0x00000002080c7825 */ /* 0x004fc600078e0228 */
[C---:B------:R-:W-:Y:S02]  /*16780*/  IADD3 R37, P0, R12.reuse, 0x40, RZ ;  /* 0x000000400c257810 */ /* 0x040fe40007f1e0ff */
[----:B------:R-:W-:Y:S02]  /*16790*/  IADD3 R35, P5, R12, 0x20, RZ ;  /* 0x000000200c237810 */ /* 0x000fe40007fbe0ff */
[----:B------:R-:W-:Y:S01]  /*167a0*/  LOP3.LUT R8, R37, 0x380, RZ, 0xc0, !PT ;  /* 0x0000038025087812 */ /* 0x000fe200078ec0ff */
[--C-:B------:R-:W-:Y:S01]  /*167b0*/  IMAD.X R31, RZ, RZ, R13.reuse, P0 ;  /* 0x000000ffff1f7224 */ /* 0x100fe200000e060d */
[C---:B------:R-:W-:Y:S01]  /*167c0*/  ISETP.NE.AND P0, PT, R208.reuse, RZ, PT ;  /* 0x000000ffd000720c */ /* 0x040fe20003f05270 */
[----:B------:R-:W-:Y:S01]  /*167d0*/  IMAD.X R29, RZ, RZ, R13, P5 ;  /* 0x000000ffff1d7224 */ /* 0x000fe200028e060d */
[----:B---3--:R-:W-:Y:S02]  /*167e0*/  LOP3.LUT R4, R35, 0x380, RZ, 0xc0, !PT ;  /* 0x0000038023047812 */ /* 0x008fe400078ec0ff */
[----:B------:R-:W-:Y:S01]  /*167f0*/  SEL R208, R208, UR4, P0 ;  /* 0x00000004d0d07c07 */ /* 0x000fe20008000000 */
[----:B------:R-:W-:Y:S05]  /*16800*/  WARPSYNC.ALL ;  /* 0x0000000000007948 */ /* 0x000fea0003800000 */
[C---:B------:R-:W-:Y:S01]  /*16810*/  LOP3.LUT R15, R12.reuse, 0x380, RZ, 0xc0, !PT ;  /* 0x000003800c0f7812 */ /* 0x040fe200078ec0ff */
[----:B------:R-:W-:Y:S01]  /*16820*/  ULDC.64 UR6, c[0x0][0xc08] ;  /* 0x0003020000067ab9 */ /* 0x000fe20000000a00 */
[----:B------:R-:W-:Y:S01]  /*16830*/  IADD3 R39, P1, R12, 0x60, RZ ;  /* 0x000000600c277810 */ /* 0x000fe20007f3e0ff */
[----:B------:R-:W-:Y:S01]  /*16840*/  ULDC.64 UR4, c[0x0][0xc00] ;  /* 0x0003000000047ab9 */ /* 0x000fe20000000a00 */
[----:B------:R-:W-:-:S02]  /*16850*/  SHF.R.U64 R4, R4, 0x3, RZ ;  /* 0x0000000304047819 */ /* 0x000fc400000012ff */
[----:B------:R-:W-:Y:S01]  /*16860*/  SHF.R.U64 R8, R8, 0x3, RZ ;  /* 0x0000000308087819 */ /* 0x000fe200000012ff */
[--C-:B------:R-:W-:Y:S01]  /*16870*/  IMAD.X R27, RZ, RZ, R13.reuse, P1 ;  /* 0x000000ffff1b7224 */ /* 0x100fe200008e060d */
[C---:B-1----:R-:W-:Y:S02]  /*16880*/  IADD3 R43, P2, R12.reuse, 0x4000, RZ ;  /* 0x000040000c2b7810 */ /* 0x042fe40007f5e0ff */
[C---:B------:R-:W-:Y:S02]  /*16890*/  IADD3 R45, P3, R12.reuse, 0x4020, RZ ;  /* 0x000040200c2d7810 */ /* 0x040fe40007f7e0ff */
[----:B------:R-:W-:Y:S01]  /*168a0*/  SHF.R.U64 R15, R15, 0x3, RZ ;  /* 0x000000030f0f7819 */ /* 0x000fe200000012ff */
[----:B------:R-:W-:Y:S01]  /*168b0*/  IMAD.X R25, RZ, RZ, R13, P2 ;  /* 0x000000ffff197224 */ /* 0x000fe200010e060d */
[C---:B------:R-:W-:Y:S02]  /*168c0*/  IADD3 R47, P4, R12.reuse, 0x4040, RZ ;  /* 0x000040400c2f7810 */ /* 0x040fe40007f9e0ff */
[----:B------:R-:W-:-:S02]  /*168d0*/  IADD3 R32, P5, R12, 0x4060, RZ ;  /* 0x000040600c207810 */ /* 0x000fc40007fbe0ff */
[----:B------:R-:W-:Y:S01]  /*168e0*/  LOP3.LUT R10, R39, 0x380, RZ, 0xc0, !PT ;  /* 0x00000380270a7812 */ /* 0x000fe200078ec0ff */
[--C-:B------:R-:W-:Y:S01]  /*168f0*/  IMAD.X R9, RZ, RZ, R13.reuse, P4 ;  /* 0x000000ffff097224 */ /* 0x100fe200020e060d */
[----:B------:R-:W-:Y:S01]  /*16900*/  LOP3.LUT R28, R4, R35, RZ, 0x3c, !PT ;  /* 0x00000023041c7212 */ /* 0x000fe200078e3cff */
[----:B------:R-:W-:Y:S01]  /*16910*/  IMAD.X R33, RZ, RZ, R13, P5 ;  /* 0x000000ffff217224 */ /* 0x000fe200028e060d */
[----:B------:R-:W-:Y:S02]  /*16920*/  LOP3.LUT R30, R8, R37, RZ, 0x3c, !PT ;  /* 0x00000025081e7212 */ /* 0x000fe400078e3cff */
[----:B------:R-:W-:Y:S02]  /*16930*/  LOP3.LUT R12, R15, R12, RZ, 0x3c, !PT ;  /* 0x0000000c0f0c7212 */ /* 0x000fe400078e3cff */
[----:B------:R-:W-:Y:S02]  /*16940*/  LOP3.LUT R4, R43, 0x380, RZ, 0xc0, !PT ;  /* 0x000003802b047812 */ /* 0x000fe400078ec0ff */
        /* <DEDUP_REMOVED lines=8> */
[----:B------:R-:W-:Y:S02]  /*169d0*/  LOP3.LUT R26, R10, R39, RZ, 0x3c, !PT ;  /* 0x000000270a1a7212 */ /* 0x000fe400078e3cff */
[----:B-----5:R-:W-:Y:S02]  /*169e0*/  LOP3.LUT R24, R4, R43, RZ, 0x3c, !PT ;  /* 0x0000002b04187212 */ /* 0x020fe400078e3cff */
[----:B------:R-:W-:Y:S02]  /*169f0*/  LOP3.LUT R10, R8, R45, RZ, 0x3c, !PT ;  /* 0x0000002d080a7212 */ /* 0x000fe400078e3cff */
[----:B------:R-:W-:Y:S02]  /*16a00*/  IADD3.X R11, RZ, R13, RZ, P3, !PT ;  /* 0x0000000dff0b7210 */ /* 0x000fe40001ffe4ff */
[----:B------:R-:W-:-:S02]  /*16a10*/  LOP3.LUT R8, R14, R47, RZ, 0x3c, !PT ;  /* 0x0000002f0e087212 */ /* 0x000fc400078e3cff */
[----:B------:R-:W-:Y:S02]  /*16a20*/  LOP3.LUT R32, R15, R32, RZ, 0x3c, !PT ;  /* 0x000000200f207212 */ /* 0x000fe400078e3cff */
[----:B------:R-:W-:Y:S02]  /*16a30*/  MOV R4, R12 ;  /* 0x0000000c00047202 */ /* 0x000fe40000000f00 */
        /* <DEDUP_REMOVED lines=27> */
[----:B-1----:R-:W-:Y:S02]  /*16bf0*/  F2FP.BF16.F32.PACK_AB R12, R105, R104 ;  /* 0x00000068690c723e */ /* 0x002fe400000010ff */
        /* <DEDUP_REMOVED lines=11> */
[----:B------:R3:W-:Y:S01]  /*16cb0*/  STSM.16.M88.4 [R44], R28 ;  /* 0x0000001c2c007844 */ /* 0x0007e20000000200 */
[----:B------:R-:W-:-:S02]  /*16cc0*/  F2FP.BF16.F32.PACK_AB R10, R149, R148 ;  /* 0x00000094950a723e */ /* 0x000fc400000010ff */
[----:B------:R-:W-:Y:S01]  /*16cd0*/  F2FP.BF16.F32.PACK_AB R11, R151, R150 ;  /* 0x00000096970b723e */ /* 0x000fe200000010ff */
[----:B------:R-:W-:Y:S01]  /*16ce0*/  STSM.16.M88.4 [R43], R32 ;  /* 0x000000202b007844 */ /* 0x000fe20000000200 */
[----:B------:R-:W-:Y:S02]  /*16cf0*/  ISETP.NE.U32.AND P3, PT, RZ, UR6, PT ;  /* 0x00000006ff007c0c */ /* 0x000fe4000bf65070 */
[----:B------:R-:W-:Y:S01]  /*16d00*/  ISETP.NE.AND.EX P0, PT, RZ, UR5, PT, P0 ;  /* 0x00000005ff007c0c */ /* 0x000fe2000bf05300 */
[----:B-1----:R-:W-:Y:S01]  /*16d10*/  IMAD.MOV.U32 R12, RZ, RZ, RZ ;  /* 0x000000ffff0c7224 */ /* 0x002fe200078e00ff */
[----:B------:R-:W-:Y:S02]  /*16d20*/  F2FP.BF16.F32.PACK_AB R38, R141, R140 ;  /* 0x0000008c8d26723e */ /* 0x000fe400000010ff */
[----:B------:R-:W-:Y:S02]  /*16d30*/  IADD3 R14, P1, R210, UR4, RZ ;  /* 0x00000004d20e7c10 */ /* 0x000fe4000ff3e0ff */
[----:B--2---:R-:W-:-:S02]  /*16d40*/  F2FP.BF16.F32.PACK_AB R39, R143, R142 ;  /* 0x0000008e8f27723e */ /* 0x004fc400000010ff */
[----:B------:R-:W-:Y:S02]  /*16d50*/  ISETP.NE.AND.EX P3, PT, RZ, UR7, PT, P3 ;  /* 0x00000007ff007c0c */ /* 0x000fe4000bf65330 */
[----:B------:R-:W-:Y:S01]  /*16d60*/  IADD3.X R15, R211, UR5, RZ, P1, !PT ;  /* 0x00000005d30f7c10 */ /* 0x000fe20008ffe4ff */
[----:B------:R-:W-:Y:S04]  /*16d70*/  STSM.16.M88.4 [R42], R36 ;  /* 0x000000242a007844 */ /* 0x000fe80000000200 */
[----:B------:R1:W-:Y:S01]  /*16d80*/  STSM.16.M88.4 [R4], R8 ;  /* 0x0000000804007844 */ /* 0x0003e20000000200 */
[----:B------:R-:W-:Y:S05]  /*16d90*/  BAR.SYNC.DEFER_BLOCKING 0x1, 0x100 ;  /* 0x0044000000007b1d */ /* 0x000fea0000010000 */
[----:B------:R-:W-:Y:S01]  /*16da0*/  @P3 IADD3 R210, P1, R210, UR6, RZ ;  /* 0x00000006d2d23c10 */ /* 0x000fe2000ff3e0ff */
[----:B------:R-:W-:-:S03]  /*16db0*/  ULDC UR6, c[0x0][0xa88] ;  /* 0x0002a20000067ab9 */ /* 0x000fc60000000800 */
[----:B------:R-:W-:Y:S01]  /*16dc0*/  @P3 IADD3.X R211, R211, UR7, RZ, P1, !PT ;  /* 0x00000007d3d33c10 */ /* 0x000fe20008ffe4ff */
[----:B------:R-:W-:Y:S01]  /*16dd0*/  IMAD.U32 R13, RZ, RZ, UR6 ;  /* 0x00000006ff0d7e24 */ /* 0x000fe2000f8e00ff */
[----:B------:R-:W-:Y:S01]  /*16de0*/  ISETP.GT.AND P2, PT, R208, 0x1, PT ;  /* 0x00000001d000780c */ /* 0x000fe20003f44270 */
[----:B---3--:R-:W-:Y:S01]  /*16df0*/  IMAD.MOV.U32 R30, RZ, RZ, 0x9b8 ;  /* 0x000009b8ff1e7424 */ /* 0x008fe200078e00ff */
[----:B-1----:R-:W1:Y:S01]  /*16e00*/  LDC R4, c[0x0][0xbe8] ;  /* 0x0002fa00ff047b82 */ /* 0x002e620000000800 */
[----:B------:R2:W5:Y:S04]  /*16e10*/  @P0 LDG.E R12, desc[UR42][R14.64] ;  /* 0x0000002a0e0c0981 */ /* 0x000568000c1e1900 */
[----:B------:R2:W5:Y:S01]  /*16e20*/  @P3 LDG.E R13, desc[UR42][R210.64] ;  /* 0x0000002ad20d3981 */ /* 0x000562000c1e1900 */
[----:B------:R-:W-:-:S04]  /*16e30*/  SEL R30, R30, 0x978, P2 ;  /* 0x000009781e1e7807 */ /* 0x000fc80001000000 */
[----:B------:R2:W3:Y:S01]  /*16e40*/  LDC.64 R26, c[0x0][R30+0x220] ;  /* 0x000088001e1a7b82 */ /* 0x0004e20000000a00 */
[----:B-1----:R-:W-:-:S07]  /*16e50*/  ISETP.NE.AND P1, PT, R4, 0x1, PT ;  /* 0x000000010400780c */ /* 0x002fce0003f25270 */
[----:B------:R2:W1:Y:S08]  /*16e60*/  LDC.64 R24, c[0x0][R30+0x218] ;  /* 0x000086001e187b82 */ /* 0x0004700000000a00 */
[----:B------:R2:W4:Y:S01]  /*16e70*/  LDC.64 R8, c[0x0][R30+0x228] ;  /* 0x00008a001e087b82 */ /* 0x0005220000000a00 */
[----:B---3--:R-:W-:Y:S05]  /*16e80*/  @P3 BRA `(.L_x_9573) ;  /* 0x0000000000103947 */ /* 0x008fea0003800000 */
[----:B------:R-:W-:Y:S05]  /*16e90*/  @!P0 BRA `(.L_x_9573) ;  /* 0x00000000000c8947 */ /* 0x000fea0003800000 */
[----:B------:R-:W3:Y:S04]  /*16ea0*/  LDG.E R10, desc[UR42][R14.64] ;  /* 0x0000002a0e0a7981 */ /* 0x000ee8000c1e1900 */
[----:B-----5:R-:W3:Y:S02]  /*16eb0*/  LDG.E R13, desc[UR42][R14.64+0x4] ;  /* 0x0000042a0e0d7981 */ /* 0x020ee4000c1e1900 */
[----:B---3--:R-:W-:-:S07]  /*16ec0*/  IMAD.IADD R13, R13, 0x1, -R10 ;  /* 0x000000010d0d7824 */ /* 0x008fce00078e0a0a */
.L_x_9573:
[----:B------:R-:W3:Y:S01]  /*16ed0*/  LDL R36, [R1+0x14] ;  /* 0x0000140001247983 */ /* 0x000ee20000100800 */
[----:B--2---:R-:W2:Y:S01]  /*16ee0*/  LDC.64 R14, c[0x0][R30+0x210] ;  /* 0x000084001e0e7b82 */ /* 0x004ea20000000a00 */
[----:B------:R-:W-:Y:S01]  /*16ef0*/  ISETP.NE.U32.AND P0, PT, RZ, UR4, PT ;  /* 0x00000004ff007c0c */ /* 0x000fe2000bf05070 */
[-C--:B-1----:R-:W-:Y:S01]  /*16f00*/  IMAD R31, R25, R188.reuse, RZ ;  /* 0x000000bc191f7224 */ /* 0x082fe200078e02ff */
[----:B------:R-:W-:Y:S01]  /*16f10*/  SEL R29, R212, RZ, P2 ;  /* 0x000000ffd41d7207 */ /* 0x000fe20001000000 */
[----:B------:R-:W-:Y:S01]  /*16f20*/  IMAD.WIDE.U32 R24, R24, R188, RZ ;  /* 0x000000bc18187225 */ /* 0x000fe200078e00ff */
[----:B------:R-:W-:-:S03]  /*16f30*/  ISETP.NE.AND.EX P0, PT, RZ, UR5, PT, P0 ;  /* 0x00000005ff007c0c */ /* 0x000fc6000bf05300 */
[----:B------:R-:W1:Y:S01]  /*16f40*/  @P1 LDC R32, c[0x0][0xbec] ;  /* 0x0002fb00ff201b82 */ /* 0x000e620000000800 */
[----:B------:R-:W-:Y:S01]  /*16f50*/  SEL R209, R209, RZ, !P0 ;  /* 0x000000ffd1d17207 */ /* 0x000fe20004000000 */
[----:B------:R-:W-:Y:S01]  /*16f60*/  IMAD.IADD R35, R206, 0x1, R192 ;  /* 0x00000001ce237824 */ /* 0x000fe200078e02c0 */
[----:B------:R-:W-:Y:S01]  /*16f70*/  SEL R219, R219, RZ, !P0 ;  /* 0x000000ffdbdb7207 */ /* 0x000fe20004000000 */
[----:B------:R-:W-:Y:S02]  /*16f80*/  IMAD.IADD R34, R25, 0x1, R31 ;  /* 0x0000000119227824 */ /* 0x000fe400078e021f */
[----:B------:R-:W-:Y:S02]  /*16f90*/  IMAD R27, R27, R209, RZ ;  /* 0x000000d11b1b7224 */ /* 0x000fe400078e02ff */
[----:B------:R-:W0:Y:S01]  /*16fa0*/  @P1 LDC R33, c[0x0][0xbf0] ;  /* 0x0002fc00ff211b82 */ /* 0x000e220000000800 */
[----:B----4-:R-:W-:Y:S01]  /*16fb0*/  IMAD R31, R9, R29, RZ ;  /* 0x0000001d091f7224 */ /* 0x010fe200078e02ff */
[----:B-----5:R-:W-:Y:S01]  /*16fc0*/  SHF.R.S32.HI R9, RZ, 0x1f, R12 ;  /* 0x0000001fff097819 */ /* 0x020fe2000001140c */
[----:B------:R-:W-:-:S02]  /*16fd0*/  IMAD R219, R26, R219, R27 ;  /* 0x000000db1adb7224 */ /* 0x000fc400078e021b */
[----:B------:R-:W-:-:S03]  /*16fe0*/  IMAD.WIDE.U32 R26, R26, R209, RZ ;  /* 0x000000d11a1a7225 */ /* 0x000fc600078e00ff */
[----:B------:R-:W4:Y:S01]  /*16ff0*/  LDC.64 R10, c[0x0][0xba8] ;  /* 0x0002ea00ff0a7b82 */ /* 0x000f220000000a00 */
[----:B------:R-:W-:Y:S01]  /*17000*/  IMAD.IADD R219, R27, 0x1, R219 ;  /* 0x000000011bdb7824 */ /* 0x000fe200078e02db */
[----:B------:R-:W-:Y:S01]  /*17010*/  IADD3 R28, P0, P3, R26, R24, R12 ;  /* 0x000000181a1c7210 */ /* 0x000fe20007b1e00c */
[----:B------:R-:W-:Y:S02]  /*17020*/  IMAD.MOV.U32 R27, RZ, RZ, R35 ;  /* 0x000000ffff1b7224 */ /* 0x000fe400078e0023 */
[----:B------:R-:W-:Y:S01]  /*17030*/  IMAD.WIDE.U32 R24, R8, R29, RZ ;  /* 0x0000001d08187225 */ /* 0x000fe200078e00ff */
[----:B------:R-:W-:-:S03]  /*17040*/  IADD3.X R29, R219, R34, R9, P0, P3 ;  /* 0x00000022db1d7210 */ /* 0x000fc600007e6409 */
[----:B-1----:R-:W-:-:S04]  /*17050*/  @P1 IMAD.HI.U32 R26, R35, R32, RZ ;  /* 0x00000020231a1227 */ /* 0x002fc800078e00ff */
[----:B------:R-:W-:Y:S01]  /*17060*/  IMAD.IADD R31, R25, 0x1, R31 ;  /* 0x00000001191f7824 */ /* 0x000fe200078e021f */
[----:B0-----:R-:W-:-:S04]  /*17070*/  @P1 SHF.R.U32.HI R27, RZ, R33, R26 ;  /* 0x00000021ff1b1219 */ /* 0x001fc8000001161a */
[----:B------:R-:W-:Y:S01]  /*17080*/  IADD3 R24, P0, P3, R27, R28, R24 ;  /* 0x0000001c1b187210 */ /* 0x000fe20007b1e018 */
[--C-:B------:R-:W-:Y:S01]  /*17090*/  IMAD.MOV R33, RZ, RZ, -R27.reuse ;  /* 0x000000ffff217224 */ /* 0x100fe200078e0a1b */
[----:B------:R-:W-:Y:S01]  /*170a0*/  SHF.R.S32.HI R8, RZ, 0x1f, R27 ;  /* 0x0000001fff087819 */ /* 0x000fe2000001141b */
[----:B----4-:R-:W0:Y:S02]  /*170b0*/  @!P2 LDC R10, c[0x0][0xb50] ;  /* 0x0002d400ff0aab82 */ /* 0x010e240000000800 */
[----:B------:R-:W-:Y:S01]  /*170c0*/  IMAD R27, R4, R33, R35 ;  /* 0x00000021041b7224 */ /* 0x000fe200078e0223 */
[----:B------:R-:W-:-:S03]  /*170d0*/  IADD3.X R25, R8, R29, R31, P0, P3 ;  /* 0x0000001d08197210 */ /* 0x000fc600007e641f */
[----:B--2---:R-:W-:Y:S01]  /*170e0*/  IMAD R8, R15, R27, RZ ;  /* 0x0000001b0f087224 */ /* 0x004fe200078e02ff */
[----:B------:R-:W-:Y:S01]  /*170f0*/  SHF.R.S32.HI R29, RZ, 0x1f, R27 ;  /* 0x0000001fff1d7819 */ /* 0x000fe2000001141b */
[----:B------:R-:W1:Y:S04]  /*17100*/  @!P2 LDC R11, c[0x0][0xb54] ;  /* 0x0002d500ff0bab82 */ /* 0x000e680000000800 */
[C---:B------:R-:W-:Y:S02]  /*17110*/  IMAD R29, R14.reuse, R29, R8 ;  /* 0x0000001d0e1d7224 */ /* 0x040fe400078e0208 */
[----:B------:R-:W-:-:S04]  /*17120*/  IMAD.WIDE.U32 R14, R14, R27, R24 ;  /* 0x0000001b0e0e7225 */ /* 0x000fc800078e0018 */
[----:B------:R-:W-:Y:S01]  /*17130*/  IMAD.IADD R8, R15, 0x1, R29 ;  /* 0x000000010f087824 */ /* 0x000fe200078e021d */
[----:B0-----:R-:W-:-:S05]  /*17140*/  LEA R24, P0, R14, R10, 0x2 ;  /* 0x0000000a0e187211 */ /* 0x001fca00078010ff */
[----:B------:R-:W-:Y:S01]  /*17150*/  SHFL.IDX PT, R10, R24, RZ, 0x1c1f ;  /* 0x001c1fff180a7589 */ /* 0x000fe200000e0000 */
[----:B-1----:R-:W-:Y:S01]  /*17160*/  LEA.HI.X R26, R14, R11, R8, 0x2, P0 ;  /* 0x0000000b0e1a7211 */ /* 0x002fe200000f1408 */
[----:B------:R-:W-:Y:S02]  /*17170*/  IMAD R8, R13, R4, RZ ;  /* 0x000000040d087224 */ /* 0x000fe400078e02ff */
[----:B------:R-:W-:Y:S01]  /*17180*/  SHFL.IDX PT, R14, R24, 0x1, 0x1c1f ;  /* 0x003c1f00180e7f89 */ /* 0x000fe200000e0000 */
[----:B------:R-:W-:-:S03]  /*17190*/  LOP3.LUT P0, RZ, R220, 0x3, RZ, 0xc0, !PT ;  /* 0x00000003dcff7812 */ /* 0x000fc6000780c0ff */
[----:B------:R-:W0:Y:S04]  /*171a0*/  SHFL.IDX PT, R11, R26, RZ, 0x1c1f ;  /* 0x001c1fff1a0b7589 */ /* 0x000e2800000e0000 */
[----:B------:R-:W1:Y:S01]  /*171b0*/  SHFL.IDX PT, R15, R26, 0x1, 0x1c1f ;  /* 0x003c1f001a0f7f89 */ /* 0x000e6200000e0000 */
[----:B---3--:R-:W-:-:S04]  /*171c0*/  IMAD.IADD R27, R36, 0x1, R192 ;  /* 0x00000001241b7824 */ /* 0x008fc800078e02c0 */
[C---:B------:R-:W-:Y:S01]  /*171d0*/  VIADD R25, R27.reuse, 0x8 ;  /* 0x000000081b197836 */ /* 0x040fe20000000000 */
[----:B------:R-:W-:-:S04]  /*171e0*/  ISETP.GE.OR P3, PT, R27, R8, P0 ;  /* 0x000000081b00720c */ /* 0x000fc80000766670 */
[----:B------:R-:W-:-:S09]  /*171f0*/  ISETP.GE.OR P0, PT, R25, R8, P0 ;  /* 0x000000081900720c */ /* 0x000fd20000706670 */
[----:B0-----:R0:W-:Y:S04]  /*17200*/  @!P3 ST.E desc[UR42][R10.64], R3 ;  /* 0x000000030a00b985 */ /* 0x0011e8000c10192a */
[----:B-1----:R0:W-:Y:S01]  /*17210*/  @!P0 ST.E desc[UR42][R14.64], R0 ;  /* 0x000000000e008985 */ /* 0x0021e2000c10192a */
[----:B------:R-:W-:Y:S05]  /*17220*/  @P2 BRA `(.L_x_9574) ;  /* 0x0000000800a42947 */ /* 0x000fea0003800000 */
[----:B------:R-:W-:Y:S01]  /*17230*/  IMAD.SHL.U32 R36, R187, 0x40, RZ ;  /* 0x00000040bb247824 */ /* 0x000fe200078e00ff */
[----:B------:R-:W1:Y:S01]  /*17240*/  @P1 LDC R13, c[0x0][0xbec] ;  /* 0x0002fb00ff0d1b82 */ /* 0x000e620000000800 */
[----:B------:R-:W-:Y:S02]  /*17250*/  ULDC.64 UR4, c[0x0][0xaa0] ;  /* 0x0002a80000047ab9 */ /* 0x000fe40000000a00 */
[----:B0-----:R-:W-:-:S04]  /*17260*/  IMAD.IADD R3, R16, 0x1, R36 ;  /* 0x0000000110037824 */ /* 0x001fc800078e0224 */
[----:B------:R-:W-:Y:S01]  /*17270*/  IMAD.WIDE R40, R3, 0x2, R40 ;  /* 0x0000000203287825 */ /* 0x000fe200078e0228 */
[----:B------:R-:W0:Y:S02]  /*17280*/  @P1 LDC R15, c[0x0][0xbf0] ;  /* 0x0002fc00ff0f1b82 */ /* 0x000e240000000800 */
        /* <DEDUP_REMOVED lines=8> */
[----:B------:R-:W-:Y:S01]  /*17310*/  LOP3.LUT R32, R32, R33, RZ, 0x3c, !PT ;  /* 0x0000002120207212 */ /* 0x000fe200078e3cff */
[----:B------:R-:W-:Y:S01]  /*17320*/  IMAD.X R33, RZ, RZ, R41, P0 ;  /* 0x000000ffff217224 */ /* 0x000fe200000e0629 */
[C---:B------:R-:W-:Y:S02]  /*17330*/  IADD3 R37, P2, R40.reuse, 0x3000, RZ ;  /* 0x0000300028257810 */ /* 0x040fe40007f5e0ff */
[C---:B------:R-:W-:Y:S01]  /*17340*/  IADD3 R43, P3, R40.reuse, 0x4000, RZ ;  /* 0x00004000282b7810 */ /* 0x040fe20007f7e0ff */
[----:B------:R-:W-:Y:S01]  /*17350*/  IMAD R9, R9, UR4, RZ ;  /* 0x0000000409097c24 */ /* 0x000fe2000f8e02ff */
[----:B------:R-:W-:Y:S01]  /*17360*/  IADD3 R45, P4, R40, 0x5000, RZ ;  /* 0x00005000282d7810 */ /* 0x000fe20007f9e0ff */
[----:B------:R-:W-:Y:S01]  /*17370*/  IMAD.WIDE.U32 R10, R12, UR4, RZ ;  /* 0x000000040c0a7c25 */ /* 0x000fe2000f8e00ff */
[C---:B------:R-:W-:Y:S01]  /*17380*/  IADD3 R49, P5, R40.reuse, 0x6000, RZ ;  /* 0x0000600028317810 */ /* 0x040fe20007fbe0ff */
[----:B------:R-:W5:Y:S01]  /*17390*/  LD.E.128 R28, desc[UR42][R28.64] ;  /* 0x0000002a1c1c7980 */ /* 0x000f62000c101d00 */
[----:B------:R-:W-:-:S02]  /*173a0*/  IADD3 R3, P0, R40, 0x7000, RZ ;  /* 0x0000700028037810 */ /* 0x000fc40007f1e0ff */
[----:B------:R-:W-:Y:S01]  /*173b0*/  LOP3.LUT R36, R37, 0x380, RZ, 0xc0, !PT ;  /* 0x0000038025247812 */ /* 0x000fe200078ec0ff */
[----:B------:R-:W5:Y:S01]  /*173c0*/  LD.E.128 R32, desc[UR42][R32.64] ;  /* 0x0000002a20207980 */ /* 0x000f62000c101d00 */
[----:B------:R-:W-:Y:S02]  /*173d0*/  LOP3.LUT R42, R43, 0x380, RZ, 0xc0, !PT ;  /* 0x000003802b2a7812 */ /* 0x000fe400078ec0ff */
[----:B------:R-:W-:Y:S01]  /*173e0*/  LOP3.LUT R25, R40, 0x380, RZ, 0xc0, !PT ;  /* 0x0000038028197812 */ /* 0x000fe200078ec0ff */
[----:B------:R-:W-:Y:S01]  /*173f0*/  IMAD R9, R12, UR5, R9 ;  /* 0x000000050c097c24 */ /* 0x000fe2000f8e0209 */
[----:B------:R-:W-:Y:S01]  /*17400*/  LOP3.LUT R44, R45, 0x380, RZ, 0xc0, !PT ;  /* 0x000003802d2c7812 */ /* 0x000fe200078ec0ff */
[----:B------:R-:W-:Y:S01]  /*17410*/  IMAD.X R53, RZ, RZ, R41, P0 ;  /* 0x000000ffff357224 */ /* 0x000fe200000e0629 */
[----:B------:R-:W-:Y:S01]  /*17420*/  LOP3.LUT R48, R49, 0x380, RZ, 0xc0, !PT ;  /* 0x0000038031307812 */ /* 0x000fe200078ec0ff */
[----:B------:R-:W-:Y:S01]  /*17430*/  ULDC.64 UR4, c[0x0][0xae8] ;  /* 0x0002ba0000047ab9 */ /* 0x000fe20000000a00 */
[----:B------:R-:W-:-:S02]  /*17440*/  LOP3.LUT R0, R3, 0x380, RZ, 0xc0, !PT ;  /* 0x0000038003007812 */ /* 0x000fc400078ec0ff */
[----:B------:R-:W-:Y:S02]  /*17450*/  SHF.R.U64 R36, R36, 0x3, RZ ;  /* 0x0000000324247819 */ /* 0x000fe400000012ff */
[----:B------:R-:W-:Y:S02]  /*17460*/  SHF.R.U64 R42, R42, 0x3, RZ ;  /* 0x000000032a2a7819 */ /* 0x000fe400000012ff */
[----:B------:R-:W-:Y:S02]  /*17470*/  SHF.R.U64 R44, R44, 0x3, RZ ;  /* 0x000000032c2c7819 */ /* 0x000fe400000012ff */
[----:B------:R-:W-:Y:S02]  /*17480*/  SHF.R.U64 R48, R48, 0x3, RZ ;  /* 0x0000000330307819 */ /* 0x000fe400000012ff */
[----:B------:R-:W-:Y:S02]  /*17490*/  SHF.R.U64 R25, R25, 0x3, RZ ;  /* 0x0000000319197819 */ /* 0x000fe400000012ff */
[----:B------:R-:W-:-:S02]  /*174a0*/  SHF.R.U64 R0, R0, 0x3, RZ ;  /* 0x0000000300007819 */ /* 0x000fc400000012ff */
        /* <DEDUP_REMOVED lines=11> */
[----:B------:R-:W-:Y:S01]  /*17560*/  IMAD.IADD R11, R11, 0x1, R9 ;  /* 0x000000010b0b7824 */ /* 0x000fe200078e0209 */
[----:B------:R-:W5:Y:S01]  /*17570*/  LD.E.128 R36, desc[UR42][R36.64] ;  /* 0x0000002a24247980 */ /* 0x000f62000c101d00 */
[----:B------:R-:W-:-:S02]  /*17580*/  IMAD R3, R207, 0x20, R187 ;  /* 0x00000020cf037824 */ /* 0x000fc400078e02bb */
[----:B------:R-:W-:Y:S01]  /*17590*/  IMAD.WIDE.U32 R10, R188, UR4, R10 ;  /* 0x00000004bc0a7c25 */ /* 0x000fe2000f8e000a */
[----:B------:R-:W5:Y:S01]  /*175a0*/  LD.E.128 R24, desc[UR42][R24.64] ;  /* 0x0000002a18187980 */ /* 0x000f62000c101d00 */
[----:B------:R-:W-:-:S03]  /*175b0*/  SHF.R.S32.HI R12, RZ, 0x1f, R209 ;  /* 0x0000001fff0c7819 */ /* 0x000fc600000114d1 */
[----:B------:R-:W5:Y:S01]  /*175c0*/  LD.E.128 R40, desc[UR42][R42.64] ;  /* 0x0000002a2a287980 */ /* 0x000f62000c101d00 */
[----:B------:R-:W-:-:S03]  /*175d0*/  IMAD.IADD R14, R192, 0x1, R3 ;  /* 0x00000001c00e7824 */ /* 0x000fc600078e0203 */
        /* <DEDUP_REMOVED lines=8> */
[----:B--2---:R-:W2:Y:S01]  /*17660*/  FENCE.VIEW.ASYNC.S ;  /* 0x00000000000073c6 */ /* 0x004ea20000000000 */
[----:B------:R-:W-:Y:S01]  /*17670*/  IMAD R11, R188, UR5, R11 ;  /* 0x00000005bc0b7c24 */ /* 0x000fe2000f8e020b */
[----:B------:R-:W-:Y:S01]  /*17680*/  ULDC.64 UR4, c[0x0][0xaf0] ;  /* 0x0002bc0000047ab9 */ /* 0x000fe20000000a00 */
[----:B-1----:R-:W-:-:S04]  /*17690*/  @P1 IMAD.HI.U32 R0, R14, R13, RZ ;  /* 0x0000000d0e001227 */ /* 0x002fc800078e00ff */
[----:B------:R-:W-:Y:S02]  /*176a0*/  IMAD R12, R12, UR4, RZ ;  /* 0x000000040c0c7c24 */ /* 0x000fe4000f8e02ff */
[----:B------:R-:W-:Y:S01]  /*176b0*/  IMAD.MOV.U32 R3, RZ, RZ, R14 ;  /* 0x000000ffff037224 */ /* 0x000fe200078e000e */
[----:B0-----:R-:W-:Y:S01]  /*176c0*/  @P1 SHF.R.U32.HI R3, RZ, R15, R0 ;  /* 0x0000000fff031219 */ /* 0x001fe20000011600 */
[C---:B------:R-:W-:Y:S02]  /*176d0*/  IMAD R13, R209.reuse, UR5, R12 ;  /* 0x00000005d10d7c24 */ /* 0x040fe4000f8e020c */
[----:B------:R-:W-:Y:S01]  /*176e0*/  IMAD.WIDE.U32 R10, R209, UR4, R10 ;  /* 0x00000004d10a7c25 */ /* 0x000fe2000f8e000a */
[----:B------:R-:W-:Y:S01]  /*176f0*/  SHF.R.S32.HI R9, RZ, 0x1f, R3 ;  /* 0x0000001fff097819 */ /* 0x000fe20000011403 */
[----:B------:R-:W-:Y:S02]  /*17700*/  ULDC.64 UR4, c[0x0][0xae0] ;  /* 0x0002b80000047ab9 */ /* 0x000fe40000000a00 */
[----:B------:R-:W-:-:S02]  /*17710*/  IMAD.IADD R11, R11, 0x1, R13 ;  /* 0x000000010b0b7824 */ /* 0x000fc400078e020d */
[----:B------:R-:W-:Y:S02]  /*17720*/  VIADD R0, R18, 0x28820 ;  /* 0x0002882012007836 */ /* 0x000fe40000000000 */
[----:B------:R-:W-:Y:S02]  /*17730*/  IMAD.MOV R13, RZ, RZ, -R3 ;  /* 0x000000ffff0d7224 */ /* 0x000fe400078e0a03 */
[----:B------:R-:W-:Y:S01]  /*17740*/  IMAD R12, R9, UR4, RZ ;  /* 0x00000004090c7c24 */ /* 0x000fe2000f8e02ff */
[----:B------:R-:W-:Y:S01]  /*17750*/  PRMT R0, RZ, 0x654, R0 ;  /* 0x00000654ff007816 */ /* 0x000fe20000000000 */
[----:B------:R-:W-:-:S03]  /*17760*/  IMAD R9, R4, R13, R14 ;  /* 0x0000000d04097224 */ /* 0x000fc600078e020e */
[----:B--2---:R0:W-:Y:S01]  /*17770*/  SYNCS.ARRIVE.TRANS64.RED.A1T0 RZ, [R0+URZ], RZ ;  /* 0x000000ff00ff79a7 */ /* 0x0041e2000810043f */
[C---:B------:R-:W-:Y:S02]  /*17780*/  IMAD R13, R3.reuse, UR5, R12 ;  /* 0x00000005030d7c24 */ /* 0x040fe4000f8e020c */
[----:B------:R-:W-:Y:S01]  /*17790*/  IMAD.WIDE.U32 R10, R3, UR4, R10 ;  /* 0x00000004030a7c25 */ /* 0x000fe2000f8e000a */
[----:B------:R-:W-:Y:S01]  /*177a0*/  ULDC.64 UR4, c[0x0][0xad8] ;  /* 0x0002b60000047ab9 */ /* 0x000fe20000000a00 */
[----:B0-----:R-:W-:Y:S02]  /*177b0*/  SHF.R.S32.HI R0, RZ, 0x1f, R9 ;  /* 0x0000001fff007819 */ /* 0x001fe40000011409 */
        /* <DEDUP_REMOVED lines=13> */
.L_x_9831:
        /* <DEDUP_REMOVED lines=12> */
.L_x_9577:
[----:B------:R-:W-:Y:S05]  /*17950*/  BSYNC B1 ;  /* 0x0000000000017941 */ /* 0x000fea0003800000 */
.L_x_9576:
[----:B------:R-:W-:-:S03]  /*17960*/  UMOV UR4, 0xffffffff ;  /* 0xffffffff00047882 */ /* 0x000fc60000000000 */
[----:B------:R-:W-:Y:S05]  /*17970*/  BRA.DIV UR4, `(.L_x_9578) ;  /* 0x000000ba04f07947 */ /* 0x000fea000b800000 */
[----:B-1----:R1:W4:Y:S04]  /*17980*/  SHFL.IDX PT, R3, R4, 0x1, 0x181f ;  /* 0x00381f0004037f89 */ /* 0x00232800000e0000 */
[----:B--23--:R1:W2:Y:S02]  /*17990*/  SHFL.IDX PT, R14, R0, 0x1, 0x181f ;  /* 0x00381f00000e7f89 */ /* 0x00c2a400000e0000 */
.L_x_9835:
[----:B------:R-:W-:Y:S01]  /*179a0*/  IADD3 R9, R21, 0x20, RZ ;  /* 0x0000002015097810 */ /* 0x000fe20007ffe0ff */
[----:B------:R-:W-:Y:S03]  /*179b0*/  BSSY B1, `(.L_x_9579) ;  /* 0x000000c000017945 */ /* 0x000fe60003800000 */
        /* <DEDUP_REMOVED lines=9> */
[----:B-----5:R3:W-:Y:S04]  /*17a50*/  @!P2 ST.E.128 desc[UR42][R10.64], R28 ;  /* 0x0000001c0a00a985 */ /* 0x0207e8000c101d2a */
[----:B------:R3:W-:Y:S02]  /*17a60*/  @!P3 ST.E.128 desc[UR42][R14.64], R44 ;  /* 0x0000002c0e00b985 */ /* 0x0007e4000c101d2a */
.L_x_9580:
[----:B------:R-:W-:Y:S05]  /*17a70*/  BSYNC B1 ;  /* 0x0000000000017941 */ /* 0x000fea0003800000 */
.L_x_9579:
[----:B------:R-:W-:-:S03]  /*17a80*/  UMOV UR4, 0xffffffff ;  /* 0xffffffff00047882 */ /* 0x000fc60000000000 */
[----:B------:R-:W-:Y:S05]  /*17a90*/  BRA.DIV UR4, `(.L_x_9581) ;  /* 0x000000ba04f07947 */ /* 0x000fea000b800000 */
[----:B----4-:R4:W0:Y:S04]  /*17aa0*/  SHFL.IDX PT, R3, R4, 0x2, 0x181f ;  /* 0x00581f0004037f89 */ /* 0x01082800000e0000 */
[----:B--23--:R4:W2:Y:S02]  /*17ab0*/  SHFL.IDX PT, R14, R0, 0x2, 0x181f ;  /* 0x00581f00000e7f89 */ /* 0x00c8a400000e0000 */
.L_x_9839:
        /* <DEDUP_REMOVED lines=11> */
[----:B-----5:R3:W-:Y:S04]  /*17b70*/  @!P2 ST.E.128 desc[UR42][R10.64], R32 ;  /* 0x000000200a00a985 */ /* 0x0207e8000c101d2a */
[----:B------:R3:W-:Y:S02]  /*17b80*/  @!P3 ST.E.128 desc[UR42][R14.64], R48 ;  /* 0x000000300e00b985 */ /* 0x0007e4000c101d2a */
.L_x_9583:
[----:B------:R-:W-:Y:S05]  /*17b90*/  BSYNC B1 ;  /* 0x0000000000017941 */ /* 0x000fea0003800000 */
.L_x_9582:
[----:B------:R-:W-:-:S03]  /*17ba0*/  UMOV UR4, 0xffffffff ;  /* 0xffffffff00047882 */ /* 0x000fc60000000000 */
[----:B------:R-:W-:Y:S05]  /*17bb0*/  BRA.DIV UR4, `(.L_x_9584) ;  /* 0x000000ba04f07947 */ /* 0x000fea000b800000 */
[----:B0-----:R0:W0:Y:S04]  /*17bc0*/  SHFL.IDX PT, R3, R4, 0x3, 0x181f ;  /* 0x00781f0004037f89 */ /* 0x00102800000e0000 */
[----:B--23--:R2:W3:Y:S02]  /*17bd0*/  SHFL.IDX PT, R14, R0, 0x3, 0x181f ;  /* 0x00781f00000e7f89 */ /* 0x00c4e400000e0000 */
.L_x_9843:
        /* <DEDUP_REMOVED lines=8> */
[----:B-----5:R0:W-:Y:S10]  /*17c60*/  @!P1 ST.E.128 desc[UR42][R8.64], R36 ;  /* 0x0000002408009985 */ /* 0x0201f4000c101d2a */
[----:B------:R-:W-:Y:S05]  /*17c70*/  @P0 BRA `(.L_x_9585) ;  /* 0x0000001800480947 */ /* 0x000fea0003800000 */
[----:B------:R-:W-:-:S04]  /*17c80*/  LEA R14, P0, R2, R14, 0x1 ;  /* 0x0000000e020e7211 */ /* 0x000fc800078008ff */
[----:B------:R-:W-:-:S05]  /*17c90*/  LEA.HI.X R15, R2, R3, R184, 0x1, P0 ;  /* 0x00000003020f7211 */ /* 0x000fca00000f0cb8 */
[----:B------:R3:W-:Y:S01]  /*17ca0*/  ST.E.128 desc[UR42][R14.64], R52 ;  /* 0x000000340e007985 */ /* 0x0007e2000c101d2a */
[----:B------:R-:W-:Y:S05]  /*17cb0*/  BRA `(.L_x_9585) ;  /* 0x0000001800387947 */ /* 0x000fea0003800000 */
.L_x_9574:
[----:B0-----:R-:W0:Y:S01]  /*17cc0*/  @P1 LDC R14, c[0x0][0xbec] ;  /* 0x0002fb00ff0e1b82 */ /* 0x001e220000000800 */
[----:B------:R-:W-:Y:S01]  /*17cd0*/  ULDC.64 UR4, c[0x0][0xb08] ;  /* 0x0002c20000047ab9 */ /* 0x000fe20000000a00 */
[----:B------:R-:W-:Y:S01]  /*17ce0*/  SHF.R.S32.HI R0, RZ, 0x1f, R209 ;  /* 0x0000001fff007819 */ /* 0x000fe200000114d1 */
[----:B------:R-:W-:Y:S01]  /*17cf0*/  IMAD R9, R9, UR4, RZ ;  /* 0x0000000409097c24 */ /* 0x000fe2000f8e02ff */
[----:B------:R-:W-:Y:S01]  /*17d00*/  ULDC.64 UR6, c[0x0][0xb30] ;  /* 0x0002cc0000067ab9 */ /* 0x000fe20000000a00 */
[----:B------:R-:W-:-:S03]  /*17d10*/  IMAD.WIDE.U32 R10, R12, UR4, RZ ;  /* 0x000000040c0a7c25 */ /* 0x000fc6000f8e00ff */
[----:B------:R-:W1:Y:S01]  /*17d20*/  @P1 LDC R13, c[0x0][0xbf0] ;  /* 0x0002fc00ff0d1b82 */ /* 0x000e620000000800 */
[----:B------:R-:W-:Y:S01]  /*17d30*/  IMAD R9, R12, UR5, R9 ;  /* 0x000000050c097c24 */ /* 0x000fe2000f8e0209 */
[----:B------:R-:W-:Y:S01]  /*17d40*/  ULDC.64 UR4, c[0x0][0xb38] ;  /* 0x0002ce0000047ab9 */ /* 0x000fe20000000a00 */
[----:B------:R-:W-:Y:S02]  /*17d50*/  IMAD.MOV.U32 R3, RZ, RZ, R35 ;  /* 0x000000ffff037224 */ /* 0x000fe400078e0023 */
[----:B------:R-:W-:Y:S02]  /*17d60*/  IMAD.IADD R11, R11, 0x1, R9 ;  /* 0x000000010b0b7824 */ /* 0x000fe400078e0209 */
        /* <DEDUP_REMOVED lines=9> */
[C---:B------:R-:W-:Y:S01]  /*17e00*/  IMAD R9, R209.reuse, UR5, R0 ;  /* 0x00000005d1097c24 */ /* 0x040fe2000f8e0200 */
[----:B-1----:R-:W-:Y:S01]  /*17e10*/  @P1 SHF.R.U32.HI R3, RZ, R13, R14 ;  /* 0x0000000dff031219 */ /* 0x002fe2000001160e */
[----:B------:R-:W-:Y:S01]  /*17e20*/  IMAD.WIDE.U32 R10, R209, UR4, R10 ;  /* 0x00000004d10a7c25 */ /* 0x000fe2000f8e000a */
[----:B------:R-:W-:Y:S02]  /*17e30*/  ULDC.64 UR4, c[0x0][0xb48] ;  /* 0x0002d20000047ab9 */ /* 0x000fe40000000a00 */
[----:B------:R-:W-:Y:S01]  /*17e40*/  SHF.R.S32.HI R0, RZ, 0x1f, R3 ;  /* 0x0000001fff007819 */ /* 0x000fe20000011403 */
[----:B------:R-:W-:Y:S02]  /*17e50*/  IMAD.IADD R11, R11, 0x1, R9 ;  /* 0x000000010b0b7824 */ /* 0x000fe400078e0209 */
        /* <DEDUP_REMOVED lines=29> */
[----:B0-----:R-:W-:Y:S01]  /*18030*/  LEA.HI.X R4, R10, UR5, R3, 0x2, P0 ;  /* 0x000000050a047c11 */ /* 0x001fe200080f1403 */
[----:B------:R-:W-:Y:S01]  /*18040*/  VIADD R47, R193, 0x48 ;  /* 0x00000048c12f7836 */ /* 0x000fe20000000000 */
[----:B------:R-:W-:-:S02]  /*18050*/  SHF.R.S32.HI R42, RZ, 0x1f, R41 ;  /* 0x0000001fff2a7819 */ /* 0x000fc40000011429 */
[----:B------:R-:W-:Y:S02]  /*18060*/  SHF.R.S32.HI R44, RZ, 0x1f, R43 ;  /* 0x0000001fff2c7819 */ /* 0x000fe4000001142b */
[----:B------:R-:W-:Y:S02]  /*18070*/  SHF.R.S32.HI R46, RZ, 0x1f, R45 ;  /* 0x0000001fff2e7819 */ /* 0x000fe4000001142d */
[----:B------:R-:W-:Y:S01]  /*18080*/  SHF.R.S32.HI R48, RZ, 0x1f, R47 ;  /* 0x0000001fff307819 */ /* 0x000fe2000001142f */
[----:B------:R-:W-:Y:S06]  /*18090*/  BRA.DIV UR4, `(.L_x_9586) ;  /* 0x000000ba04007947 */ /* 0x000fec000b800000 */
[----:B------:R0:W1:Y:S04]  /*180a0*/  SHFL.IDX PT, R3, R4, RZ, 0x1c1f ;  /* 0x001c1fff04037589 */ /* 0x00006800000e0000 */
[----:B------:R0:W2:Y:S02]  /*180b0*/  SHFL.IDX PT, R14, R0, RZ, 0x1c1f ;  /* 0x001c1fff000e7589 */ /* 0x0000a400000e0000 */
.L_x_9846:
        /* <DEDUP_REMOVED lines=12> */
[-C--:B------:R-:W-:Y:S01]  /*18180*/  @!P3 LEA R26, P4, R33, R14.reuse, 0x2 ;  /* 0x0000000e211ab211 */ /* 0x080fe200078810ff */
        /* <DEDUP_REMOVED lines=19> */
[-C--:B------:R-:W-:Y:S02]  /*182c0*/  @!P1 LEA R20, P5, R43, R14.reuse, 0x2 ;  /* 0x0000000e2b149211 */ /* 0x080fe400078a10ff */
        /* <DEDUP_REMOVED lines=9> */
[CC--:B----4-:R-:W-:Y:S02]  /*18360*/  @!P2 LEA R28, P4, R47.reuse, R14.reuse, 0x2 ;  /* 0x0000000e2f1ca211 */ /* 0x0d0fe400078810ff */
        /* <DEDUP_REMOVED lines=25> */
.L_x_9588:
[----:B------:R-:W-:Y:S05]  /*18500*/  BSYNC B1 ;  /* 0x0000000000017941 */ /* 0x000fea0003800000 */
.L_x_9587:
[----:B------:R-:W-:-:S03]  /*18510*/  UMOV UR4, 0xffffffff ;  /* 0xffffffff00047882 */ /* 0x000fc60000000000 */
[----:B------:R-:W-:Y:S05]  /*18520*/  BRA.DIV UR4, `(.L_x_9589) ;  /* 0x000000b604107947 */ /* 0x000fea000b800000 */
[----:B-1----:R1:W3:Y:S04]  /*18530*/  SHFL.IDX PT, R3, R4, 0x1, 0x1c1f ;  /* 0x003c1f0004037f89 */ /* 0x0022e800000e0000 */
[----:B--2---:R1:W2:Y:S02]  /*18540*/  SHFL.IDX PT, R14, R0, 0x1, 0x1c1f ;  /* 0x003c1f00000e7f89 */ /* 0x0042a400000e0000 */
.L_x_9850:
        /* <DEDUP_REMOVED lines=8> */
[----:B---3--:R-:W-:Y:S02]  /*185d0*/  @!P4 IMAD.MOV.U32 R15, RZ, RZ, R3 ;  /* 0x000000ffff0fc224 */ /* 0x008fe400078e0003 */
[----:B------:R-:W-:Y:S02]  /*185e0*/  @!P2 LEA.HI.X R11, R24, R3, R32, 0x2, P3 ;  /* 0x00000003180ba211 */ /* 0x000fe400018f1420 */
[----:B------:R-:W-:Y:S01]  /*185f0*/  ISETP.GE.AND P3, PT, R37, UR4, PT ;  /* 0x0000000425007c0c */ /* 0x000fe2000bf66270 */
[----:B------:R-:W-:Y:S01]  /*18600*/  @!P4 IMAD.WIDE R8, R193, 0x4, R14 ;  /* 0x00000004c108c825 */ /* 0x000fe200078e020e */
[----:B------:R-:W-:-:S04]  /*18610*/  @!P1 LEA R12, P5, R33, R14, 0x2 ;  /* 0x0000000e210c9211 */ /* 0x000fc800078a10ff */
[----:B------:R2:W-:Y:S01]  /*18620*/  @!P4 ST.E.64 desc[UR42][R8.64], R90 ;  /* 0x0000005a0800c985 */ /* 0x0005e2000c101b2a */
[-C--:B------:R-:W-:Y:S02]  /*18630*/  @!P1 LEA.HI.X R13, R33, R3.reuse, R34, 0x2, P5 ;  /* 0x00000003210d9211 */ /* 0x080fe400028f1422 */
[----:B------:R-:W-:Y:S01]  /*18640*/  ISETP.GE.AND P4, PT, R39, UR4, PT ;  /* 0x0000000427007c0c */ /* 0x000fe2000bf86270 */
[----:B------:R3:W-:Y:S01]  /*18650*/  @!P2 ST.E.64 desc[UR42][R10.64], R94 ;  /* 0x0000005e0a00a985 */ /* 0x0007e2000c101b2a */
[----:B------:R-:W-:Y:S02]  /*18660*/  ISETP.GE.AND P2, PT, R41, UR4, PT ;  /* 0x0000000429007c0c */ /* 0x000fe4000bf46270 */
[-C--:B------:R-:W-:Y:S01]  /*18670*/  @!P0 LEA R20, P5, R35, R14.reuse, 0x2 ;  /* 0x0000000e23148211 */ /* 0x080fe200078a10ff */
[----:B------:R4:W-:Y:S01]  /*18680*/  @!P1 ST.E.64 desc[UR42][R12.64], R98 ;  /* 0x000000620c009985 */ /* 0x0009e2000c101b2a */
[----:B------:R-:W-:Y:S02]  /*18690*/  @!P3 LEA R24, P1, R37, R14, 0x2 ;  /* 0x0000000e2518b211 */ /* 0x000fe400078210ff */
[----:B------:R-:W-:-:S02]  /*186a0*/  @!P0 LEA.HI.X R21, R35, R3, R36, 0x2, P5 ;  /* 0x0000000323158211 */ /* 0x000fc400028f1424 */
[-C--:B------:R-:W-:Y:S02]  /*186b0*/  @!P3 LEA.HI.X R25, R37, R3.reuse, R38, 0x2, P1 ;  /* 0x000000032519b211 */ /* 0x080fe400008f1426 */
[----:B------:R-:W-:Y:S01]  /*186c0*/  ISETP.GE.AND P1, PT, R43, UR4, PT ;  /* 0x000000042b007c0c */ /* 0x000fe2000bf26270 */
[----:B------:R5:W-:Y:S01]  /*186d0*/  @!P0 ST.E.64 desc[UR42][R20.64], R102 ;  /* 0x0000006614008985 */ /* 0x000be2000c101b2a */
[-C--:B--2---:R-:W-:Y:S02]  /*186e0*/  @!P4 LEA R8, P5, R39, R14.reuse, 0x2 ;  /* 0x0000000e2708c211 */ /* 0x084fe400078a10ff */
[----:B------:R-:W-:Y:S01]  /*186f0*/  ISETP.GE.AND P0, PT, R45, UR4, PT ;  /* 0x000000042d007c0c */ /* 0x000fe2000bf06270 */
[----:B------:R2:W-:Y:S01]  /*18700*/  @!P3 ST.E.64 desc[UR42][R24.64], R106 ;  /* 0x0000006a1800b985 */ /* 0x0005e2000c101b2a */
[----:B------:R-:W-:Y:S02]  /*18710*/  @!P4 LEA.HI.X R9, R39, R3, R40, 0x2, P5 ;  /* 0x000000032709c211 */ /* 0x000fe400028f1428 */
[----:B---3--:R-:W-:-:S02]  /*18720*/  @!P2 LEA R10, P5, R41, R14, 0x2 ;  /* 0x0000000e290aa211 */ /* 0x008fc400078a10ff */
[----:B------:R-:W-:Y:S01]  /*18730*/  ISETP.GE.AND P3, PT, R47, UR4, PT ;  /* 0x000000042f007c0c */ /* 0x000fe2000bf66270 */
[----:B------:R3:W-:Y:S01]  /*18740*/  @!P4 ST.E.64 desc[UR42][R8.64], R110 ;  /* 0x0000006e0800c985 */ /* 0x0007e2000c101b2a */
[-C--:B------:R-:W-:Y:S02]  /*18750*/  @!P2 LEA.HI.X R11, R41, R3.reuse, R42, 0x2, P5 ;  /* 0x00000003290ba211 */ /* 0x080fe400028f142a */
[CC--:B----4-:R-:W-:Y:S02]  /*18760*/  @!P1 LEA R12, P5, R43.reuse, R14.reuse, 0x2 ;  /* 0x0000000e2b0c9211 */ /* 0x0d0fe400078a10ff */
[----:B------:R-:W-:Y:S01]  /*18770*/  ISETP.GE.AND P4, PT, R218, UR4, PT ;  /* 0x00000004da007c0c */ /* 0x000fe2000bf86270 */
[----:B------:R4:W-:Y:S01]  /*18780*/  @!P2 ST.E.64 desc[UR42][R10.64], R114 ;  /* 0x000000720a00a985 */ /* 0x0009e2000c101b2a */
[----:B------:R-:W-:Y:S02]  /*18790*/  @!P1 LEA.HI.X R13, R43, R3, R44, 0x2, P5 ;  /* 0x000000032b0d9211 */ /* 0x000fe400028f142c */
[----:B------:R-:W-:-:S02]  /*187a0*/  @!P0 LEA R26, P5, R45, R14, 0x2 ;  /* 0x0000000e2d1a8211 */ /* 0x000fc400078a10ff */
[----:B------:R-:W-:Y:S01]  /*187b0*/  ISETP.GE.AND P2, PT, R216, UR4, PT ;  /* 0x00000004d8007c0c */ /* 0x000fe2000bf46270 */
[----:B------:R0:W-:Y:S01]  /*187c0*/  @!P1 ST.E.64 desc[UR42][R12.64], R118 ;  /* 0x000000760c009985 */ /* 0x0001e2000c101b2a */
[-C--:B------:R-:W-:Y:S02]  /*187d0*/  @!P0 LEA.HI.X R27, R45, R3.reuse, R46, 0x2, P5 ;  /* 0x000000032d1b8211 */ /* 0x080fe400028f142e */
[-C--:B-----5:R-:W-:Y:S02]  /*187e0*/  @!P3 LEA R20, P5, R47, R14.reuse, 0x2 ;  /* 0x0000000e2f14b211 */ /* 0x0a0fe400078a10ff */
[----:B------:R-:W-:Y:S01]  /*187f0*/  ISETP.GE.AND P1, PT, R217, UR4, PT ;  /* 0x00000004d9007c0c */ /* 0x000fe2000bf26270 */
[----:B------:R5:W-:Y:S01]  /*18800*/  @!P0 ST.E.64 desc[UR42][R26.64], R122 ;  /* 0x0000007a1a008985 */ /* 0x000be2000c101b2a */
[----:B------:R-:W-:Y:S02]  /*18810*/  @!P3 LEA.HI.X R21, R47, R3, R48, 0x2, P5 ;  /* 0x000000032f15b211 */ /* 0x000fe400028f1430 */
[----:B--2---:R-:W-:-:S02]  /*18820*/  @!P4 LEA R24, P5, R218, R14, 0x2 ;  /* 0x0000000eda18c211 */ /* 0x004fc400078a10ff */
[----:B------:R-:W-:Y:S01]  /*18830*/  ISETP.GE.AND P0, PT, R215, UR4, PT ;  /* 0x00000004d7007c0c */ /* 0x000fe2000bf06270 */
[----:B------:R2:W-:Y:S01]  /*18840*/  @!P3 ST.E.64 desc[UR42][R20.64], R126 ;  /* 0x0000007e1400b985 */ /* 0x0005e2000c101b2a */
[----:B------:R-:W-:Y:S02]  /*18850*/  ISETP.GE.AND P3, PT, R214, UR4, PT ;  /* 0x00000004d6007c0c */ /* 0x000fe4000bf66270 */
[----:B------:R-:W-:-:S03]  /*18860*/  @!P4 LEA.HI.X R25, R218, R3, R226, 0x2, P5 ;  /* 0x00000003da19c211 */ /* 0x000fc600028f14e2 */
[CC--:B---3--:R-:W-:Y:S02]  /*18870*/  @!P1 LEA R8, P5, R217.reuse, R14.reuse, 0x2 ;  /* 0x0000000ed9089211 */ /* 0x0c8fe400078a10ff */
[----:B------:R2:W-:Y:S01]  /*18880*/  @!P4 ST.E.64 desc[UR42][R24.64], R130 ;  /* 0x000000821800c985 */ /* 0x0005e2000c101b2a */
[CC--:B----4-:R-:W-:Y:S02]  /*18890*/  @!P2 LEA R10, P4, R216.reuse, R14.reuse, 0x2 ;  /* 0x0000000ed80aa211 */ /* 0x0d0fe400078810ff */
[-C--:B------:R-:W-:Y:S02]  /*188a0*/  @!P1 LEA.HI.X R9, R217, R3.reuse, R225, 0x2, P5 ;  /* 0x00000003d9099211 */ /* 0x080fe400028f14e1 */
[-C--:B0-----:R-:W-:Y:S02]  /*188b0*/  @!P0 LEA R12, P5, R215, R14.reuse, 0x2 ;  /* 0x0000000ed70c8211 */ /* 0x081fe400078a10ff */
[----:B------:R-:W-:Y:S01]  /*188c0*/  @!P2 LEA.HI.X R11, R216, R3, R224, 0x2, P4 ;  /* 0x00000003d80ba211 */ /* 0x000fe200020f14e0 */
[----:B------:R2:W-:Y:S01]  /*188d0*/  @!P1 ST.E.64 desc[UR42][R8.64], R134 ;  /* 0x0000008608009985 */ /* 0x0005e2000c101b2a */
[----:B-----5:R-:W-:-:S02]  /*188e0*/  @!P3 LEA R26, P4, R214, R14, 0x2 ;  /* 0x0000000ed61ab211 */ /* 0x020fc400078810ff */
[-C--:B------:R-:W-:Y:S01]  /*188f0*/  @!P0 LEA.HI.X R13, R215, R3.reuse, R223, 0x2, P5 ;  /* 0x00000003d70d8211 */ /* 0x080fe200028f14df */
[----:B------:R2:W-:Y:S01]  /*18900*/  @!P2 ST.E.64 desc[UR42][R10.64], R138 ;  /* 0x0000008a0a00a985 */ /* 0x0005e2000c101b2a */
[----:B------:R-:W-:-:S03]  /*18910*/  @!P3 LEA.HI.X R27, R214, R3, R222, 0x2, P4 ;  /* 0x00000003d61bb211 */ /* 0x000fc600020f14de */
[----:B------:R2:W-:Y:S01]  /*18920*/  @!P0 ST.E.64 desc[UR42][R12.64], R142 ;  /* 0x0000008e0c008985 */ /* 0x0005e2000c101b2a */
[----:B------:R-:W-:-:S03]  /*18930*/  ISETP.GE.AND P0, PT, R213, UR4, PT ;  /* 0x00000004d5007c0c */ /* 0x000fc6000bf06270 */
[----:B------:R2:W-:Y:S10]  /*18940*/  @!P3 ST.E.64 desc[UR42][R26.64], R146 ;  /* 0x000000921a00b985 */ /* 0x0005f4000c101b2a */
[----:B------:R-:W-:Y:S05]  /*18950*/  @P0 BRA `(.L_x_9585) ;  /* 0x0000000c00100947 */ /* 0x000fea0003800000 */
[----:B------:R-:W-:-:S04]  /*18960*/  LEA R14, P0, R213, R14, 0x2 ;  /* 0x0000000ed50e7211 */ /* 0x000fc800078010ff */
[----:B------:R-:W-:-:S05]  /*18970*/  LEA.HI.X R15, R213, R3, R221, 0x2, P0 ;  /* 0x00000003d50f7211 */ /* 0x000fca00000f14dd */
[----:B------:R0:W-:Y:S01]  /*18980*/  ST.E.64 desc[UR42][R14.64], R150 ;  /* 0x000000960e007985 */ /* 0x0001e2000c101b2a */
[----:B------:R-:W-:Y:S05]  /*18990*/  BRA `(.L_x_9585) ;  /* 0x0000000c00007947 */ /* 0x000fea0003800000 */
.L_x_9572:
        /* <DEDUP_REMOVED lines=10> */
[----:B-----5:R-:W-:-:S04]  /*18a40*/  IMAD.U32 R24, RZ, RZ, UR4 ;  /* 0x00000004ff187e24 */ /* 0x020fc8000f8e00ff */
[----:B------:R-:W-:-:S04]  /*18a50*/  @P1 IADD3 R210, P2, R210, UR6, RZ ;  /* 0x00000006d2d21c10 */ /* 0x000fc8000ff5e0ff */
[----:B------:R-:W-:Y:S01]  /*18a60*/  @P1 IADD3.X R211, R211, UR7, RZ, P2, !PT ;  /* 0x00000007d3d31c10 */ /* 0x000fe200097fe4ff */
[----:B------:R4:W5:Y:S04]  /*18a70*/  @P0 LDG.E R3, desc[UR42][R8.64] ;  /* 0x0000002a08030981 */ /* 0x000968000c1e1900 */
[----:B------:R4:W5:Y:S01]  /*18a80*/  @P1 LDG.E R24, desc[UR42][R210.64] ;  /* 0x0000002ad2181981 */ /* 0x000962000c1e1900 */
[----:B------:R-:W-:Y:S01]  /*18a90*/  ISETP.NE.AND P2, PT, R208, RZ, PT ;  /* 0x000000ffd000720c */ /* 0x000fe20003f45270 */
[----:B------:R-:W1:-:S12]  /*18aa0*/  S2R R0, SR_TID.X ;  /* 0x0000000000007919 */ /* 0x000e580000002100 */
[----:B------:R-:W2:Y:S01]  /*18ab0*/  @!P2 LDC R208, c[0x0][0xad4] ;  /* 0x0002b500ffd0ab82 */ /* 0x000ea20000000800 */
[----:B-1----:R-:W-:Y:S01]  /*18ac0*/  VIADD R0, R0, 0xffffff80 ;  /* 0xffffff8000007836 */ /* 0x002fe20000000000 */
[----:B--2---:R-:W-:-:S04]  /*18ad0*/  ISETP.GT.AND P2, PT, R208, 0x1, PT ;  /* 0x00000001d000780c */ /* 0x004fc80003f44270 */
[----:B------:R-:W-:Y:S01]  /*18ae0*/  ISETP.GT.AND P3, PT, R0, 0x7f, PT ;  /* 0x0000007f0000780c */ /* 0x000fe20003f64270 */
[----:B----4-:R-:W-:-:S12]  /*18af0*/  @P1 BRA `(.L_x_9590) ;  /* 0x0000000000101947 */ /* 0x010fd80003800000 */
[----:B------:R-:W-:Y:S05]  /*18b00*/  @!P0 BRA `(.L_x_9590) ;  /* 0x00000000000c8947 */ /* 0x000fea0003800000 */
[----:B------:R-:W2:Y:S04]  /*18b10*/  LDG.E R11, desc[UR42][R8.64] ;  /* 0x0000002a080b7981 */ /* 0x000ea8000c1e1900 */
[----:B-----5:R-:W2:Y:S02]  /*18b20*/  LDG.E R24, desc[UR42][R8.64+0x4] ;  /* 0x0000042a08187981 */ /* 0x020ea4000c1e1900 */
[----:B--2---:R-:W-:-:S07]  /*18b30*/  IMAD.IADD R24, R24, 0x1, -R11 ;  /* 0x0000000118187824 */ /* 0x004fce00078e0a0b */
.L_x_9590:
[----:B------:R-:W-:Y:S01]  /*18b40*/  BSSY B1, `(.L_x_9591) ;  /* 0x0000036000017945 */ /* 0x000fe20003800000 */
[----:B------:R-:W-:Y:S02]  /*18b50*/  SEL R209, R209, RZ, !P0 ;  /* 0x000000ffd1d17207 */ /* 0x000fe40004000000 */
[----:B------:R-:W-:Y:S02]  /*18b60*/  SEL R219, R219, RZ, !P0 ;  /* 0x000000ffdbdb7207 */ /* 0x000fe40004000000 */
[----:B-----5:R-:W-:Y:S01]  /*18b70*/  SHF.R.S32.HI R28, RZ, 0x1f, R3 ;  /* 0x0000001fff1c7819 */ /* 0x020fe20000011403 */
[----:B------:R-:W-:Y:S06]  /*18b80*/  @P3 BRA `(.L_x_9592) ;  /* 0x0000000000c43947 */ /* 0x000fec0003800000 */
[----:B------:R-:W1:Y:S01]  /*18b90*/  S2R R31, SR_TID.X ;  /* 0x00000000001f7919 */ /* 0x000e620000002100 */
[----:B------:R-:W2:Y:S02]  /*18ba0*/  LDC R35, c[0x0][0xbe8] ;  /* 0x0002fa00ff237b82 */ /* 0x000ea40000000800 */
[----:B--2---:R-:W-:Y:S01]  /*18bb0*/  IMAD R0, R24, R35, RZ ;  /* 0x0000002318007224 */ /* 0x004fe200078e02ff */
[----:B-1----:R-:W-:-:S04]  /*18bc0*/  IADD3 R31, R192, -0x80, R31 ;  /* 0xffffff80c01f7810 */ /* 0x002fc80007ffe01f */
[----:B------:R-:W-:-:S13]  /*18bd0*/  ISETP.GE.AND P0, PT, R31, R0, PT ;  /* 0x000000001f00720c */ /* 0x000fda0003f06270 */
[----:B------:R-:W-:Y:S05]  /*18be0*/  @P0 BRA `(.L_x_9592) ;  /* 0x0000000000ac0947 */ /* 0x000fea0003800000 */
[----:B------:R-:W-:Y:S01]  /*18bf0*/  IMAD.MOV.U32 R26, RZ, RZ, 0x9b8 ;  /* 0x000009b8ff1a7424 */ /* 0x000fe200078e00ff */
[----:B------:R-:W-:Y:S01]  /*18c00*/  ISETP.GT.AND P0, PT, R208, 0x1, PT ;  /* 0x00000001d000780c */ /* 0x000fe20003f04270 */
[----:B------:R-:W1:Y:S01]  /*18c10*/  LDC.64 R32, c[0x0][0xba8] ;  /* 0x0002ea00ff207b82 */ /* 0x000e620000000a00 */
[----:B------:R-:W-:Y:S01]  /*18c20*/  ISETP.NE.AND P1, PT, R35, 0x1, PT ;  /* 0x000000012300780c */ /* 0x000fe20003f25270 */
[----:B------:R-:W-:Y:S01]  /*18c30*/  IMAD.MOV.U32 R25, RZ, RZ, R31 ;  /* 0x000000ffff197224 */ /* 0x000fe200078e001f */
[----:B------:R-:W-:-:S05]  /*18c40*/  SEL R26, R26, 0x978, P0 ;  /* 0x000009781a1a7807 */ /* 0x000fca0000000000 */
[----:B------:R-:W2:Y:S08]  /*18c50*/  LDC.64 R10, c[0x0][R26+0x220] ;  /* 0x000088001a0a7b82 */ /* 0x000eb00000000a00 */
[----:B------:R-:W4:Y:S08]  /*18c60*/  LDC.64 R8, c[0x0][R26+0x218] ;  /* 0x000086001a087b82 */ /* 0x000f300000000a00 */
[----:B------:R-:W5:Y:S08]  /*18c70*/  LDC.64 R12, c[0x0][R26+0x228] ;  /* 0x00008a001a0c7b82 */ /* 0x000f700000000a00 */
[----:B------:R-:W0:Y:S08]  /*18c80*/  @P1 LDC R0, c[0x0][0xbec] ;  /* 0x0002fb00ff001b82 */ /* 0x000e300000000800 */
[----:B------:R-:W5:Y:S08]  /*18c90*/  LDC.64 R14, c[0x0][R26+0x210] ;  /* 0x000084001a0e7b82 */ /* 0x000f700000000a00 */
[----:B------:R-:W3:Y:S01]  /*18ca0*/  @P1 LDC R29, c[0x0][0xbf0] ;  /* 0x0002fc00ff1d1b82 */ /* 0x000ee20000000800 */
[----:B0-----:R-:W-:-:S07]  /*18cb0*/  @P1 IMAD.HI.U32 R0, R31, R0, RZ ;  /* 0x000000001f001227 */ /* 0x001fce00078e00ff */
[----:B-1----:R-:W0:Y:S01]  /*18cc0*/  @!P0 LDC R32, c[0x0][0xb50] ;  /* 0x0002d400ff208b82 */ /* 0x002e220000000800 */
[-C--:B--2---:R-:W-:Y:S02]  /*18cd0*/  IMAD R11, R11, R209.reuse, RZ ;  /* 0x000000d10b0b7224 */ /* 0x084fe400078e02ff */
[----:B------:R-:W-:-:S05]  /*18ce0*/  IMAD.WIDE.U32 R20, R10, R209, RZ ;  /* 0x000000d10a147225 */ /* 0x000fca00078e00ff */
[----:B------:R-:W1:Y:S01]  /*18cf0*/  @!P0 LDC R33, c[0x0][0xb54] ;  /* 0x0002d500ff218b82 */ /* 0x000e620000000800 */
[-C--:B----4-:R-:W-:Y:S02]  /*18d00*/  IMAD R27, R9, R188.reuse, RZ ;  /* 0x000000bc091b7224 */ /* 0x090fe400078e02ff */
[----:B------:R-:W-:Y:S01]  /*18d10*/  IMAD.WIDE.U32 R8, R8, R188, RZ ;  /* 0x000000bc08087225 */ /* 0x000fe200078e00ff */
[----:B---3--:R-:W-:-:S03]  /*18d20*/  @P1 SHF.R.U32.HI R25, RZ, R29, R0 ;  /* 0x0000001dff191219 */ /* 0x008fc60000011600 */
[----:B------:R-:W-:Y:S01]  /*18d30*/  IMAD R29, R10, R219, R11 ;  /* 0x000000db0a1d7224 */ /* 0x000fe200078e020b */
[----:B------:R-:W-:Y:S01]  /*18d40*/  SEL R11, R212, RZ, P0 ;  /* 0x000000ffd40b7207 */ /* 0x000fe20000000000 */
[----:B------:R-:W-:Y:S01]  /*18d50*/  IMAD.IADD R27, R9, 0x1, R27 ;  /* 0x00000001091b7824 */ /* 0x000fe200078e021b */
[----:B------:R-:W-:Y:S01]  /*18d60*/  IADD3 R0, P1, P3, R20, R8, R3 ;  /* 0x0000000814007210 */ /* 0x000fe20007b3e003 */
[----:B------:R-:W-:Y:S02]  /*18d70*/  IMAD.MOV R4, RZ, RZ, -R25 ;  /* 0x000000ffff047224 */ /* 0x000fe400078e0a19 */
[----:B------:R-:W-:Y:S02]  /*18d80*/  IMAD.IADD R29, R21, 0x1, R29 ;  /* 0x00000001151d7824 */ /* 0x000fe400078e021d */
[----:B-----5:R-:W-:-:S04]  /*18d90*/  IMAD.WIDE.U32 R8, R12, R11, RZ ;  /* 0x0000000b0c087225 */ /* 0x020fc800078e00ff */
[----:B------:R-:W-:Y:S02]  /*18da0*/  IMAD R13, R13, R11, RZ ;  /* 0x0000000b0d0d7224 */ /* 0x000fe400078e02ff */
[----:B------:R-:W-:Y:S01]  /*18db0*/  IMAD R11, R35, R4, R31 ;  /* 0x00000004230b7224 */ /* 0x000fe200078e021f */
[----:B------:R-:W-:Y:S01]  /*18dc0*/  IADD3.X R4, R29, R27, R28, P1, P3 ;  /* 0x0000001b1d047210 */ /* 0x000fe20000fe641c */
[----:B------:R-:W-:Y:S01]  /*18dd0*/  IMAD.IADD R13, R9, 0x1, R13 ;  /* 0x00000001090d7824 */ /* 0x000fe200078e020d */
[----:B------:R-:W-:Y:S01]  /*18de0*/  IADD3 R8, P0, P1, R25, R0, R8 ;  /* 0x0000000019087210 */ /* 0x000fe2000791e008 */
[----:B------:R-:W-:Y:S01]  /*18df0*/  IMAD R0, R15, R11, RZ ;  /* 0x0000000b0f007224 */ /* 0x000fe200078e02ff */
        /* <DEDUP_REMOVED lines=10> */
.L_x_9592:
[----:B------:R-:W-:Y:S05]  /*18ea0*/  BSYNC B1 ;  /* 0x0000000000017941 */ /* 0x000fea0003800000 */
.L_x_9591:
        /* <DEDUP_REMOVED lines=11> */
[----:B------:R-:W-:-:S03]  /*18f60*/  IMAD.WIDE.U32 R8, R188, UR4, R8 ;  /* 0x00000004bc087c25 */ /* 0x000fc6000f8e0008 */
[----:B------:R-:W-:Y:S01]  /*18f70*/  MOV R3, R13 ;  /* 0x0000000d00037202 */ /* 0x000fe20000000f00 */
[----:B------:R-:W-:Y:S01]  /*18f80*/  IMAD R9, R188, UR5, R9 ;  /* 0x00000005bc097c24 */ /* 0x000fe2000f8e0209 */
[----:B------:R-:W-:Y:S01]  /*18f90*/  ULDC.64 UR4, c[0x0][0xae0] ;  /* 0x0002b80000047ab9 */ /* 0x000fe20000000a00 */
[----:B------:R-:W-:Y:S01]  /*18fa0*/  IMAD.IADD R192, R187, 0x1, R192 ;  /* 0x00000001bbc07824 */ /* 0x000fe200078e02c0 */
[----:B--2---:R-:W-:Y:S01]  /*18fb0*/  ISETP.NE.AND P0, PT, R21, 0x1, PT ;  /* 0x000000011500780c */ /* 0x004fe20003f05270 */
[----:B------:R-:W-:-:S12]  /*18fc0*/  IMAD.WIDE.U32 R8, R209, UR6, R8 ;  /* 0x00000006d1087c25 */ /* 0x000fd8000f8e0008 */
[----:B---3--:R-:W1:Y:S08]  /*18fd0*/  @P0 LDC R4, c[0x0][0xbec] ;  /* 0x0002fb00ff040b82 */ /* 0x008e700000000800 */
        /* <DEDUP_REMOVED lines=25> */
[----:B------:R1:W3:Y:S02]  /*19170*/  SHFL.IDX PT, R14, R0, RZ, 0x181f ;  /* 0x00181fff000e7589 */ /* 0x0002e400000e0000 */
.L_x_9853:
[----:B------:R-:W-:Y:S01]  /*19180*/  IMAD R21, R24, R21, RZ ;  /* 0x0000001518157224 */ /* 0x000fe200078e02ff */
[----:B------:R-:W-:Y:S04]  /*19190*/  BSSY B1, `(.L_x_9594) ;  /* 0x000000c000017945 */ /* 0x000fe80003800000 */
[----:B------:R-:W-:-:S13]  /*191a0*/  ISETP.GE.AND P0, PT, R192, R21, PT ;  /* 0x00000015c000720c */ /* 0x000fda0003f06270 */
[----:B------:R-:W-:Y:S05]  /*191b0*/  @P0 BRA `(.L_x_9595) ;  /* 0x0000000000240947 */ /* 0x000fea0003800000 */
[----:B------:R-:W-:Y:S02]  /*191c0*/  ULDC UR4, c[0x0][0xac8] ;  /* 0x0002b20000047ab9 */ /* 0x000fe40000000800 */
[----:B------:R-:W-:Y:S02]  /*191d0*/  ISETP.GE.AND P2, PT, R16, UR4, PT ;  /* 0x0000000410007c0c */ /* 0x000fe4000bf46270 */
[----:B------:R-:W-:-:S11]  /*191e0*/  ISETP.GE.AND P3, PT, R2, UR4, PT ;  /* 0x0000000402007c0c */ /* 0x000fd6000bf66270 */
[-C--:B---3--:R-:W-:Y:S02]  /*191f0*/  @!P2 LEA R8, P0, R16, R14.reuse, 0x1 ;  /* 0x0000000e1008a211 */ /* 0x088fe400078008ff */
[----:B------:R-:W-:Y:S02]  /*19200*/  @!P3 LEA R14, P1, R2, R14, 0x1 ;  /* 0x0000000e020eb211 */ /* 0x000fe400078208ff */
[-C--:B--2---:R-:W-:Y:S02]  /*19210*/  @!P2 LEA.HI.X R9, R16, R3.reuse, R17, 0x1, P0 ;  /* 0x000000031009a211 */ /* 0x084fe400000f0c11 */
[----:B------:R-:W-:-:S03]  /*19220*/  @!P3 LEA.HI.X R15, R2, R3, R184, 0x1, P1 ;  /* 0x00000003020fb211 */ /* 0x000fc600008f0cb8 */
[----:B------:R4:W-:Y:S04]  /*19230*/  @!P2 ST.E.128 desc[UR42][R8.64], RZ ;  /* 0x000000ff0800a985 */ /* 0x0009e8000c101d2a */
[----:B------:R4:W-:Y:S02]  /*19240*/  @!P3 ST.E.128 desc[UR42][R14.64], RZ ;  /* 0x000000ff0e00b985 */ /* 0x0009e4000c101d2a */
.L_x_9595:
[----:B------:R-:W-:Y:S05]  /*19250*/  BSYNC B1 ;  /* 0x0000000000017941 */ /* 0x000fea0003800000 */
.L_x_9594:
[----:B------:R-:W-:-:S03]  /*19260*/  UMOV UR4, 0xffffffff ;  /* 0xffffffff00047882 */ /* 0x000fc60000000000 */
[----:B------:R-:W-:Y:S05]  /*19270*/  BRA.DIV UR4, `(.L_x_9596) ;  /* 0x000000aa04387947 */ /* 0x000fea000b800000 */
[----:B--2---:R2:W0:Y:S04]  /*19280*/  SHFL.IDX PT, R3, R4, 0x1, 0x181f ;  /* 0x00381f0004037f89 */ /* 0x00442800000e0000 */
[----:B---34-:R2:W3:Y:S02]  /*19290*/  SHFL.IDX PT, R14, R0, 0x1, 0x181f ;  /* 0x00381f00000e7f89 */ /* 0x0184e400000e0000 */
.L_x_9857:
[----:B------:R-:W-:Y:S01]  /*192a0*/  VIADD R8, R192, 0x20 ;  /* 0x00000020c0087836 */ /* 0x000fe20000000000 */
        /* <DEDUP_REMOVED lines=10> */
[----:B------:R4:W-:Y:S04]  /*19350*/  @!P2 ST.E.128 desc[UR42][R8.64], RZ ;  /* 0x000000ff0800a985 */ /* 0x0009e8000c101d2a */
[----:B------:R4:W-:Y:S02]  /*19360*/  @!P3 ST.E.128 desc[UR42][R14.64], RZ ;  /* 0x000000ff0e00b985 */ /* 0x0009e4000c101d2a */
.L_x_9598:
[----:B------:R-:W-:Y:S05]  /*19370*/  BSYNC B1 ;  /* 0x0000000000017941 */ /* 0x000fea0003800000 */
.L_x_9597:
[----:B------:R-:W-:-:S03]  /*19380*/  UMOV UR4, 0xffffffff ;  /* 0xffffffff00047882 */ /* 0x000fc60000000000 */
[----:B------:R-:W-:Y:S05]  /*19390*/  BRA.DIV UR4, `(.L_x_9599) ;  /* 0x000000aa04387947 */ /* 0x000fea000b800000 */
[----:B0-----:R0:W0:Y:S04]  /*193a0*/  SHFL.IDX PT, R3, R4, 0x2, 0x181f ;  /* 0x00581f0004037f89 */ /* 0x00102800000e0000 */
[----:B---34-:R3:W4:Y:S02]  /*193b0*/  SHFL.IDX PT, R14, R0, 0x2, 0x181f ;  /* 0x00581f00000e7f89 */ /* 0x01872400000e0000 */
.L_x_9861:
        /* <DEDUP_REMOVED lines=13> */
.L_x_9601:
[----:B------:R-:W-:Y:S05]  /*19490*/  BSYNC B1 ;  /* 0x0000000000017941 */ /* 0x000fea0003800000 */
.L_x_9600:
[----:B------:R-:W-:-:S03]  /*194a0*/  UMOV UR4, 0xffffffff ;  /* 0xffffffff00047882 */ /* 0x000fc60000000000 */
[----:B------:R-:W-:Y:S05]  /*194b0*/  BRA.DIV UR4, `(.L_x_9602) ;  /* 0x000000aa04387947 */ /* 0x000fea000b800000 */
[----:B0-----:R0:W0:Y:S04]  /*194c0*/  SHFL.IDX PT, R3, R4, 0x3, 0x181f ;  /* 0x00781f0004037f89 */ /* 0x00102800000e0000 */
[----:B----4-:R4:W0:Y:S02]  /*194d0*/  SHFL.IDX PT, R14, R0, 0x3, 0x181f ;  /* 0x00781f00000e7f89 */ /* 0x01082400000e0000 */
.L_x_9865:
[----:B-1234-:R-:W-:-:S05]  /*194e0*/  VIADD R0, R192, 0x60 ;  /* 0x00000060c0007836 */ /* 0x01efca0000000000 */
        /* <DEDUP_REMOVED lines=11> */
.L_x_9585:
[----:B------:R-:W-:Y:S05]  /*195a0*/  BSYNC B0 ;  /* 0x0000000000007941 */ /* 0x000fea0003800000 */
.L_x_9571:
[----:B------:R-:W-:Y:S02]  /*195b0*/  ULDC UR4, c[0x0][0xc3c] ;  /* 0x00030f0000047ab9 */ /* 0x000fe40000000800 */
[----:B---3--:R-:W-:-:S13]  /*195c0*/  ISETP.GE.AND P0, PT, R7, UR4, PT ;  /* 0x0000000407007c0c */ /* 0x008fda000bf06270 */
[----:B------:R-:W-:Y:S05]  /*195d0*/  @!P0 BRA `(.L_x_9603) ;  /* 0xfffffe7c000c8947 */ /* 0x000fea000383ffff */
[----:B------:R-:W-:Y:S05]  /*195e0*/  BRA `(.L_x_9369) ;  /* 0x0000007800487947 */ /* 0x000fea0003800000 */
.L_x_9367:
        /* <DEDUP_REMOVED lines=16> */
.L_x_9604:
        /* <DEDUP_REMOVED lines=43> */
.L_x_9608:
        /* <DEDUP_REMOVED lines=37> */
.L_x_9606:
        /* <DEDUP_REMOVED lines=13> */
.L_x_9609:
        /* <DEDUP_REMOVED lines=25> */
[-C--:B------:R-:W-:Y:S01]  /*19e50*/  @!P1 IADD3 R3, R3, -R12.reuse, RZ ;  /* 0x8000000c03039210 */ /* 0x080fe20007ffe0ff */
        /* <DEDUP_REMOVED lines=36> */
.L_x_9610:
        /* <DEDUP_REMOVED lines=57> */
[----:B------:R-:W-:-:S06]  /*1a430*/  @P0 IADD3 R2, R2, 0x1, RZ ;  /* 0x0000000102020810 */ /* 0x000fcc0007ffe0ff */
[----:B------:R-:W-:Y:S01]  /*1a440*/  @!P2 IMAD.MOV R2, RZ, RZ, -R2 ;  /* 0x000000ffff02a224 */ /* 0x000fe200078e0a02 */
[----:B------:R-:W-:-:S05]  /*1a450*/  @!P1 LOP3.LUT R2, RZ, R13, RZ, 0x33, !PT ;  /* 0x0000000dff029212 */ /* 0x000fca00078e33ff */
[----:B------:R-:W-:-:S07]  /*1a460*/  IMAD R18, R2, R18, R3 ;  /* 0x0000001202127224 */ /* 0x000fce00078e0203 */
.L_x_9611:
[----:B------:R-:W-:-:S05]  /*1a470*/  LOP3.LUT R17, RZ, R2, RZ, 0x33, !PT ;  /* 0x00000002ff117212 */ /* 0x000fca00078e33ff */
[----:B------:R-:W-:Y:S01]  /*1a480*/  IMAD.IADD R17, R6, 0x1, R17 ;  /* 0x0000000106117824 */ /* 0x000fe200078e0211 */
[----:B------:R-:W-:Y:S06]  /*1a490*/  BRA `(.L_x_9612) ;  /* 0x00000000000c7947 */ /* 0x000fec0003800000 */
.L_x_9607:
[----:B------:R-:W-:Y:S02]  /*1a4a0*/  IMAD.MOV.U32 R17, RZ, RZ, RZ ;  /* 0x000000ffff117224 */ /* 0x000fe400078e00ff */
[----:B------:R-:W-:Y:S02]  /*1a4b0*/  IMAD.U32 R16, RZ, RZ, UR6 ;  /* 0x00000006ff107e24 */ /* 0x000fe4000f8e00ff */
[----:B------:R-:W-:-:S07]  /*1a4c0*/  IMAD.MOV.U32 R18, RZ, RZ, RZ ;  /* 0x000000ffff127224 */ /* 0x000fce00078e00ff */
.L_x_9612:
[----:B------:R-:W-:-:S13]  /*1a4d0*/  ISETP.NE.AND P0, PT, R7, RZ, PT ;  /* 0x000000ff0700720c */ /* 0x000fda0003f05270 */
[----:B------:R-:W0:Y:S01]  /*1a4e0*/  @!P0 S2R R3, SR_CgaCtaId ;  /* 0x0000000000038919 */ /* 0x000e220000008800 */
[----:B------:R-:W-:-:S04]  /*1a4f0*/  @!P0 MOV R2, 0x400 ;  /* 0x0000040000028802 */ /* 0x000fc80000000f00 */
[----:B0-----:R-:W-:-:S05]  /*1a500*/  @!P0 LEA R2, R3, R2, 0x18 ;  /* 0x0000000203028211 */ /* 0x001fca00078ec0ff */
[----:B------:R1:W-:Y:S01]  /*1a510*/  @!P0 STS.128 [R2+0x288d0], R16 ;  /* 0x0288d01002008388 */ /* 0x0003e20000000c00 */
[----:B------:R-:W-:Y:S06]  /*1a520*/  BAR.ARV 0x5, 0x180 ;  /* 0x0146000000007b1d */ /* 0x000fec0000002000 */
.L_x_9605:
        /* <DEDUP_REMOVED lines=33> */
.L_x_9716:
[----:B0-----:R-:W0:Y:S02]  /*1a740*/  LDC.64 R2, c[0x0][0xc88] ;  /* 0x00032200ff027b82 */ /* 0x001e240000000a00 */
[----:B0-----:R-:W-:-:S05]  /*1a750*/  IMAD.WIDE R2, R19, 0x4, R2 ;  /* 0x0000000413027825 */ /* 0x001fca00078e0202 */
[----:B--2---:R-:W2:Y:S01]  /*1a760*/  LDG.E R33, desc[UR42][R2.64] ;  /* 0x0000002a02217981 */ /* 0x004ea2000c1e1900 */
        /* <DEDUP_REMOVED lines=26> */
[----:B------:R-:W3:Y:S01]  /*1a910*/  @P0 LDG.E R6, desc[UR42][R2.64] ;  /* 0x0000002a02060981 */ /* 0x000ee2000c1e1900 */
[----:B------:R-:W-:Y:S01]  /*1a920*/  ULDC UR4, c[0x0][0x288] ;  /* 0x0000a20000047ab9 */ /* 0x000fe20000000800 */
[----:B------:R-:W-:Y:S01]  /*1a930*/  IADD3.X R5, R24, UR7, RZ, P4, !PT ;  /* 0x0000000718057c10 */ /* 0x000fe2000a7fe4ff */
[----:B------:R-:W-:Y:S01]  /*1a940*/  IMAD.U32 R8, RZ, RZ, UR4 ;  /* 0x00000004ff087e24 */ /* 0x000fe2000f8e00ff */
[----:B------:R-:W-:-:S03]  /*1a950*/  ULDC.64 UR4, c[0x0][0x418] ;  /* 0x0001060000047ab9 */ /* 0x000fc60000000a00 */
[----:B------:R-:W5:Y:S04]  /*1a960*/  @P1 LDG.E R0, desc[UR42][R4.64] ;  /* 0x0000002a04001981 */ /* 0x000f68000c1e1900 */
[----:B---3--:R0:W-:Y:S02]  /*1a970*/  STL [R1+0xc], R6 ;  /* 0x00000c0601007387 */ /* 0x0081e40000100800 */
[----:B0-----:R-:W-:-:S04]  /*1a980*/  @P2 IADD3 R6, P3, R23, UR8, RZ ;  /* 0x0000000817062c10 */ /* 0x001fc8000ff7e0ff */
        /* <DEDUP_REMOVED lines=11> */
[----:B---3--:R0:W-:Y:S04]  /*1aa40*/  STL [R1+0x10], R8 ;  /* 0x0000100801007387 */ /* 0x0081e80000100800 */
[----:B--2---:R0:W-:Y:S01]  /*1aa50*/  STL [R1], R13 ;  /* 0x0000000d01007387 */ /* 0x0041e20000100800 */
[----:B------:R-:W-:Y:S01]  /*1aa60*/  IMAD.MOV.U32 R12, RZ, RZ, R8 ;  /* 0x000000ffff0c7224 */ /* 0x000fe200078e0008 */
[----:B------:R-:W-:Y:S06]  /*1aa70*/  @P2 BRA `(.L_x_9614) ;  /* 0x0000000000142947 */ /* 0x000fec0003800000 */
[----:B------:R-:W-:Y:S05]  /*1aa80*/  @!P0 BRA `(.L_x_9614) ;  /* 0x0000000000108947 */ /* 0x000fea0003800000 */
[----:B0-----:R-:W2:Y:S04]  /*1aa90*/  LDG.E R8, desc[UR42][R2.64] ;  /* 0x0000002a02087981 */ /* 0x001ea8000c1e1900 */
[----:B------:R-:W2:Y:S02]  /*1aaa0*/  LDG.E R7, desc[UR42][R2.64+0x4] ;  /* 0x0000042a02077981 */ /* 0x000ea4000c1e1900 */
[----:B--2---:R-:W-:-:S05]  /*1aab0*/  IMAD.IADD R12, R7, 0x1, -R8 ;  /* 0x00000001070c7824 */ /* 0x004fca00078e0a08 */
[----:B------:R1:W-:Y:S02]  /*1aac0*/  STL [R1+0x10], R12 ;  /* 0x0000100c01007387 */ /* 0x0003e40000100800 */
.L_x_9614:
        /* <DEDUP_REMOVED lines=14> */
.L_x_9615:
        /* <DEDUP_REMOVED lines=9> */
.L_x_9616:
[----:B0-----:R-:W2:Y:S01]  /*1ac40*/  @P1 LDG.E R2, desc[UR42][R4.64] ;  /* 0x0000002a04021981 */ /* 0x001ea2000c1e1900 */
[----:B------:R-:W0:Y:S03]  /*1ac50*/  LDC R3, c[0x0][0x448] ;  /* 0x00011200ff037b82 */ /* 0x000e260000000800 */
[----:B------:R-:W2:Y:S01]  /*1ac60*/  @P1 LDG.E R11, desc[UR42][R4.64+0x4] ;  /* 0x0000042a040b1981 */ /* 0x000ea2000c1e1900 */
[----:B-----5:R-:W-:Y:S01]  /*1ac70*/  IMAD.IADD R9, R9, 0x1, -R13 ;  /* 0x0000000109097824 */ /* 0x020fe200078e0a0d */
[----:B------:R-:W-:Y:S01]  /*1ac80*/  BSSY B0, `(.L_x_9617) ;  /* 0x0000035000007945 */ /* 0x000fe20003800000 */
[----:B------:R-:W-:Y:S02]  /*1ac90*/  LOP3.LUT R37, R8, 0xff, RZ, 0xc0, !PT ;  /* 0x000000ff08257812 */ /* 0x000fe400078ec0ff */
[----:B------:R-:W-:Y:S02]  /*1aca0*/  MOV R13, RZ ;  /* 0x000000ff000d7202 */ /* 0x000fe40000000f00 */
[----:B0-----:R-:W-:-:S13]  /*1acb0*/  ISETP.NE.AND P0, PT, R3, 0x1, PT ;  /* 0x000000010300780c */ /* 0x001fda0003f05270 */
[----:B------:R-:W0:Y:S08]  /*1acc0*/  @P0 LDC R7, c[0x0][0x44c] ;  /* 0x00011300ff070b82 */ /* 0x000e300000000800 */
[----:B------:R-:W3:Y:S01]  /*1acd0*/  @P0 LDC R3, c[0x0][0x450] ;  /* 0x00011400ff030b82 */ /* 0x000ee20000000800 */
[----:B--2---:R-:W-:Y:S02]  /*1ace0*/  @P1 IMAD.IADD R6, R11, 0x1, -R2 ;  /* 0x000000010b061824 */ /* 0x004fe400078e0a02 */
[----:B------:R-:W-:-:S02]  /*1acf0*/  IMAD.SHL.U32 R2, R17, 0x80, RZ ;  /* 0x0000008011027824 */ /* 0x000fc400078e00ff */
[----:B------:R-:W-:Y:S02]  /*1ad00*/  IMAD.IADD R36, R9, 0x1, R6 ;  /* 0x0000000109247824 */ /* 0x000fe400078e0206 */
[----:B------:R-:W-:-:S04]  /*1ad10*/  VIADD R2, R2, 0x7f ;  /* 0x0000007f02027836 */ /* 0x000fc80000000000 */
[----:B0-----:R-:W-:Y:S01]  /*1ad20*/  @P0 IMAD.HI.U32 R10, R2, R7, RZ ;  /* 0x00000007020a0227 */ /* 0x001fe200078e00ff */
[----:B------:R-:W-:-:S04]  /*1ad30*/  IADD3 R7, R36, 0x80, -R12 ;  /* 0x0000008024077810 */ /* 0x000fc80007ffe80c */
[----:B---3--:R-:W-:Y:S01]  /*1ad40*/  @P0 SHF.R.U32.HI R2, RZ, R3, R10 ;  /* 0x00000003ff020219 */ /* 0x008fe2000001160a */
[----:B------:R-:W-:-:S04]  /*1ad50*/  VIADD R3, R36, 0x7f ;  /* 0x0000007f24037836 */ /* 0x000fc80000000000 */
[----:B------:R-:W-:Y:S01]  /*1ad60*/  IMAD.IADD R2, R7, 0x1, R2 ;  /* 0x0000000107027824 */ /* 0x000fe200078e0202 */
[----:B------:R-:W-:-:S04]  /*1ad70*/  SHF.R.S32.HI R4, RZ, 0x1f, R3 ;  /* 0x0000001fff047819 */ /* 0x000fc80000011403 */
[----:B------:R-:W-:Y:S02]  /*1ad80*/  LEA.HI R4, R4, R3, RZ, 0x7 ;  /* 0x0000000304047211 */ /* 0x000fe400078f38ff */
[----:B------:R-:W-:Y:S02]  /*1ad90*/  SHF.R.S32.HI R3, RZ, 0x1f, R2 ;  /* 0x0000001fff037819 */ /* 0x000fe40000011402 */
[----:B------:R-:W-:Y:S02]  /*1ada0*/  SHF.R.S32.HI R5, RZ, 0x7, R4 ;  /* 0x00000007ff057819 */ /* 0x000fe40000011404 */
[----:B------:R-:W-:Y:S02]  /*1adb0*/  LEA.HI R3, R3, R2, RZ, 0x7 ;  /* 0x0000000203037211 */ /* 0x000fe400078f38ff */
[----:B------:R-:W-:Y:S02]  /*1adc0*/  SHF.R.U32.HI R4, RZ, 0x10, R8 ;  /* 0x00000010ff047819 */ /* 0x000fe40000011608 */
[----:B------:R-:W-:-:S04]  /*1add0*/  SHF.R.S32.HI R10, RZ, 0x7, R3 ;  /* 0x00000007ff0a7819 */ /* 0x000fc80000011403 */
[----:B------:R-:W-:-:S04]  /*1ade0*/  VIMNMX R10, R5, R10, PT ;  /* 0x0000000a050a7248 */ /* 0x000fc80003fe0100 */
[----:B------:R-:W-:-:S13]  /*1adf0*/  ISETP.GE.AND P0, PT, R10, 0x1, PT ;  /* 0x000000010a00780c */ /* 0x000fda0003f06270 */
[----:B------:R-:W-:Y:S05]  /*1ae00*/  @!P0 BRA `(.L_x_9618) ;  /* 0x0000000000708947 */ /* 0x000fea0003800000 */
[----:B------:R-:W-:Y:S01]  /*1ae10*/  ISETP.NE.AND P0, PT, R4, RZ, PT ;  /* 0x000000ff0400720c */ /* 0x000fe20003f05270 */
[----:B------:R-:W-:-:S03]  /*1ae20*/  ULDC UR4, c[0x0][0x9f0] ;  /* 0x00027c0000047ab9 */ /* 0x000fc60000000800 */
[----:B------:R-:W-:-:S04]  /*1ae30*/  SEL R8, R4, UR4, P0 ;  /* 0x0000000404087c07 */ /* 0x000fc80008000000 */
[----:B-1----:R-:W-:Y:S02]  /*1ae40*/  IABS R12, R8 ;  /* 0x00000008000c7213 */ /* 0x002fe40000000000 */
        /* <DEDUP_REMOVED lines=24> */
.L_x_9618:
[----:B------:R-:W-:Y:S05]  /*1afd0*/  BSYNC B0 ;  /* 0x0000000000007941 */ /* 0x000fea0003800000 */
.L_x_9617:
[-C--:B------:R-:W-:Y:S01]  /*1afe0*/  IMAD R2, R37, R13.reuse, RZ ;  /* 0x0000000d25027224 */ /* 0x080fe200078e02ff */
[----:B------:R-:W-:Y:S04]  /*1aff0*/  BSSY B0, `(.L_x_9619) ;  /* 0x0000114000007945 */ /* 0x000fe80003800000 */
[C---:B------:R-:W-:Y:S01]  /*1b000*/  VIADDMNMX R10, R2.reuse, R13, R10, PT ;  /* 0x0000000d020a7246 */ /* 0x040fe2000380010a */
[----:B------:R-:W-:-:S04]  /*1b010*/  IMAD R2, R2, 0x80, -R9 ;  /* 0x0000008002027824 */ /* 0x000fc800078e0a09 */
[----:B------:R-:W-:-:S05]  /*1b020*/  IMAD R10, R10, 0x80, -R9 ;  /* 0x000000800a0a7824 */ /* 0x000fca00078e0a09 */
[----:B------:R-:W-:Y:S02]  /*1b030*/  VIMNMX R10, R10, R6, PT ;  /* 0x000000060a0a7248 */ /* 0x000fe40003fe0100 */
[----:B------:R-:W-:-:S04]  /*1b040*/  VIMNMX R6, RZ, R2, !PT ;  /* 0x00000002ff067248 */ /* 0x000fc80007fe0100 */
        /* <DEDUP_REMOVED lines=17> */
.L_x_9868:
[----:B--2---:R-:W-:Y:S02]  /*1b160*/  ISETP.NE.AND P0, PT, R14, RZ, PT ;  /* 0x000000ff0e00720c */ /* 0x004fe40003f05270 */
[----:B------:R-:W-:-:S11]  /*1b170*/  PLOP3.LUT P6, PT, PT, PT, PT, 0x8, 0x0 ;  /* 0x000000000000781c */ /* 0x000fd60003fce170 */
[----:B------:R-:W-:Y:S05]  /*1b180*/  @P0 BRA `(.L_x_9622) ;  /* 0x00000000000c0947 */ /* 0x000fea0003800000 */
[----:B------:R-:W-:-:S03]  /*1b190*/  UMOV UR4, 0xffffffff ;  /* 0xffffffff00047882 */ /* 0x000fc60000000000 */
[----:B------:R-:W-:Y:S05]  /*1b1a0*/  BRA.DIV UR4, `(.L_x_9623) ;  /* 0x0000008e04787947 */ /* 0x000fea000b800000 */
[----:B------:R-:W-:-:S13]  /*1b1b0*/  ELECT P6, URZ, PT ;  /* 0x00000000003f782f */ /* 0x000fda00038c0000 */
.L_x_9622:
        /* <DEDUP_REMOVED lines=9> */
.L_x_9871:
[----:B------:R-:W-:Y:S05]  /*1b250*/  BSYNC B1 ;  /* 0x0000000000017941 */ /* 0x000fea0003800000 */
.L_x_9624:
        /* <DEDUP_REMOVED lines=10> */
.L_x_9872:
[----:B------:R-:W-:Y:S05]  /*1b300*/  BSYNC B2 ;  /* 0x0000000000027941 */ /* 0x000fea0003800000 */
.L_x_9628:
        /* <DEDUP_REMOVED lines=9> */
.L_x_9631:
[----:B------:R-:W-:Y:S05]  /*1b3a0*/  BSYNC B2 ;  /* 0x0000000000027941 */ /* 0x000fea0003800000 */
.L_x_9630:
        /* <DEDUP_REMOVED lines=10> */
[----:B-1----:R-:W-:Y:S01]  /*1b450*/  VIADD R12, R8, 0x28890 ;  /* 0x00028890080c7836 */ /* 0x002fe20000000000 */
[----:B------:R-:W-:Y:S01]  /*1b460*/  UMOV UR7, 0x12f00000 ;  /* 0x12f0000000077882 */ /* 0x000fe20000000000 */
[----:B------:R-:W-:-:S08]  /*1b470*/  VIADD R13, R11, 0x18400 ;  /* 0x000184000b0d7836 */ /* 0x000fd00000000000 */
.L_x_9632:
        /* <DEDUP_REMOVED lines=16> */
.L_x_9633:
        /* <DEDUP_REMOVED lines=13> */
.L_x_9873:
[----:B------:R-:W-:Y:S05]  /*1b650*/  BSYNC B2 ;  /* 0x0000000000027941 */ /* 0x000fea0003800000 */
.L_x_9634:
        /* <DEDUP_REMOVED lines=11> */
.L_x_9637:
[----:B------:R-:W-:Y:S05]  /*1b710*/  BSYNC B2 ;  /* 0x0000000000027941 */ /* 0x000fea0003800000 */
.L_x_9636:
        /* <DEDUP_REMOVED lines=9> */
.L_x_9638:
        /* <DEDUP_REMOVED lines=15> */
.L_x_9639:
        /* <DEDUP_REMOVED lines=10> */
.L_x_9627:
[----:B------:R-:W-:Y:S05]  /*1b940*/  BSYNC B1 ;  /* 0x0000000000017941 */ /* 0x000fea0003800000 */
.L_x_9626:
        /* <DEDUP_REMOVED lines=9> */
.L_x_9654:
[----:B------:R-:W-:Y:S05]  /*1b9e0*/  YIELD ;  /* 0x0000000000007946 */ /* 0x000fea0003800000 */
[----:B------:R-:W-:Y:S04]  /*1b9f0*/  BSSY B1, `(.L_x_9640) ;  /* 0x000006b000017945 */ /* 0x000fe80003800000 */
[----:B------:R-:W-:Y:S05]  /*1ba00*/  @!P6 BRA `(.L_x_9641) ;  /* 0x0000000400a4e947 */ /* 0x000fea0003800000 */
[----:B------:R-:W-:Y:S01]  /*1ba10*/  LEA R11, R27, R22, 0x3 ;  /* 0x000000161b0b7211 */ /* 0x000fe200078e18ff */
[----:B------:R-:W1:Y:S01]  /*1ba20*/  S2R R3, SR_TID.X ;  /* 0x0000000000037919 */ /* 0x000e620000002100 */
[----:B------:R-:W-:Y:S01]  /*1ba30*/  SHF.L.U32 R10, R29, 0x1f, RZ ;  /* 0x0000001f1d0a7819 */ /* 0x000fe200000006ff */
[----:B------:R-:W-:Y:S03]  /*1ba40*/  BSSY B2, `(.L_x_9642) ;  /* 0x0000005000027945 */ /* 0x000fe60003800000 */
[----:B------:R-:W2:Y:S01]  /*1ba50*/  SYNCS.PHASECHK.TRANS64.TRYWAIT P1, [R11+URZ+0x288a0], R10 ;  /* 0x0288a00a0b0075a7 */ /* 0x000ea2000802017f */
[----:B-1----:R-:W-:-:S04]  /*1ba60*/  LOP3.LUT R3, R3, 0x7f, RZ, 0xc0, !PT ;  /* 0x0000007f03037812 */ /* 0x002fc800078ec0ff */
[----:B------:R-:W-:Y:S01]  /*1ba70*/  ISETP.NE.AND P2, PT, R3, RZ, PT ;  /* 0x000000ff0300720c */ /* 0x000fe20003f45270 */
[----:B--2---:R-:W-:-:S12]  /*1ba80*/  @!P1 BRA `(.L_x_9643) ;  /* 0x00000084009c9947 */ /* 0x004fd80003800000 */
.L_x_9874:
[----:B------:R-:W-:Y:S05]  /*1ba90*/  BSYNC B2 ;  /* 0x0000000000027941 */ /* 0x000fea0003800000 */
.L_x_9642:
        /* <DEDUP_REMOVED lines=9> */
.L_x_9645:
[----:B------:R-:W-:Y:S05]  /*1bb30*/  BSYNC B2 ;  /* 0x0000000000027941 */ /* 0x000fea0003800000 */
.L_x_9644:
        /* <DEDUP_REMOVED lines=11> */
.L_x_9646:
        /* <DEDUP_REMOVED lines=16> */
.L_x_9647:
        /* <DEDUP_REMOVED lines=13> */
.L_x_9875:
[----:B------:R-:W-:Y:S05]  /*1bdc0*/  BSYNC B2 ;  /* 0x0000000000027941 */ /* 0x000fea0003800000 */
.L_x_9648:
        /* <DEDUP_REMOVED lines=11> */
.L_x_9651:
[----:B------:R-:W-:Y:S05]  /*1be80*/  BSYNC B2 ;  /* 0x0000000000027941 */ /* 0x000fea0003800000 */
.L_x_9650:
        /* <DEDUP_REMOVED lines=8> */
.L_x_9652:
        /* <DEDUP_REMOVED lines=15> */
.L_x_9653:
        /* <DEDUP_REMOVED lines=10> */
.L_x_9641:
[----:B------:R-:W-:Y:S05]  /*1c0a0*/  BSYNC B1 ;  /* 0x0000000000017941 */ /* 0x000fea0003800000 */
.L_x_9640:
        /* <DEDUP_REMOVED lines=8> */
.L_x_9620:
[----:B------:R-:W-:Y:S05]  /*1c130*/  BSYNC B0 ;  /* 0x0000000000007941 */ /* 0x000fea0003800000 */
.L_x_9619:
        /* <DEDUP_REMOVED lines=11> */
[----:B----4-:R-:W-:-:S05]  /*1c1f0*/  @P1 SHF.R.U32.HI R2, RZ, R3, R0 ;  /* 0x00000003ff021219 */ /* 0x010fca0000011600 */
[----:B------:R-:W-:-:S05]  /*1c200*/  IMAD.IADD R2, R7, 0x1, R2 ;  /* 0x0000000107027824 */ /* 0x000fca00078e0202 */
[----:B------:R-:W-:-:S04]  /*1c210*/  SHF.R.S32.HI R3, RZ, 0x1f, R2 ;  /* 0x0000001fff037819 */ /* 0x000fc80000011402 */
[----:B------:R-:W-:-:S04]  /*1c220*/  LEA.HI R3, R3, R2, RZ, 0x7 ;  /* 0x0000000203037211 */ /* 0x000fc800078f38ff */
[----:B------:R-:W-:-:S04]  /*1c230*/  SHF.R.S32.HI R0, RZ, 0x7, R3 ;  /* 0x00000007ff007819 */ /* 0x000fc80000011403 */
[----:B------:R-:W-:Y:S01]  /*1c240*/  VIMNMX R5, R5, R0, PT ;  /* 0x0000000005057248 */ /* 0x000fe20003fe0100 */
[----:B------:R-:W-:-:S03]  /*1c250*/  IMAD.MOV.U32 R0, RZ, RZ, RZ ;  /* 0x000000ffff007224 */ /* 0x000fc600078e00ff */
        /* <DEDUP_REMOVED lines=28> */
.L_x_9656:
[----:B------:R-:W-:Y:S05]  /*1c420*/  BSYNC B0 ;  /* 0x0000000000007941 */ /* 0x000fea0003800000 */
.L_x_9655:
[-C--:B------:R-:W-:Y:S01]  /*1c430*/  IMAD R37, R37, R0.reuse, RZ ;  /* 0x0000000025257224 */ /* 0x080fe200078e02ff */
[----:B------:R-:W-:Y:S04]  /*1c440*/  BSSY B7, `(.L_x_9657) ;  /* 0x0000371000077945 */ /* 0x000fe80003800000 */
[----:B------:R-:W-:-:S04]  /*1c450*/  VIADDMNMX R2, R37, R0, R5, PT ;  /* 0x0000000025027246 */ /* 0x000fc80003800105 */
        /* <DEDUP_REMOVED lines=20> */
.L_x_9658:
        /* <DEDUP_REMOVED lines=9> */
[----:B0-----:R-:W-:Y:S01]  /*1c630*/  MOV R8, 0x70 ;  /* 0x0000007000087802 */ /* 0x001fe20000000f00 */
[----:B------:R-:W0:Y:S01]  /*1c640*/  LDC.64 R2, c[0x4][R2] ;  /* 0x0100000002027b82 */ /* 0x000e220000000a00 */
[----:B------:R-:W-:Y:S02]  /*1c650*/  IMAD.U32 R5, RZ, RZ, UR7 ;  /* 0x00000007ff057e24 */ /* 0x000fe4000f8e00ff */
[----:B------:R-:W-:Y:S02]  /*1c660*/  IMAD.U32 R6, RZ, RZ, UR8 ;  /* 0x00000008ff067e24 */ /* 0x000fe4000f8e00ff */
[----:B------:R-:W-:-:S02]  /*1c670*/  IMAD.U32 R7, RZ, RZ, UR9 ;  /* 0x00000009ff077e24 */ /* 0x000fc4000f8e00ff */
[----:B------:R-:W-:Y:S02]  /*1c680*/  IMAD.U32 R10, RZ, RZ, UR4 ;  /* 0x00000004ff0a7e24 */ /* 0x000fe4000f8e00ff */
[----:B------:R-:W-:Y:S02]  /*1c690*/  IMAD.U32 R11, RZ, RZ, UR5 ;  /* 0x00000005ff0b7e24 */ /* 0x000fe4000f8e00ff */
[----:B-1----:R-:W-:Y:S02]  /*1c6a0*/  IMAD.MOV.U32 R12, RZ, RZ, 0x1 ;  /* 0x00000001ff0c7424 */ /* 0x002fe400078e00ff */
[----:B------:R-:W-:-:S07]  /*1c6b0*/  IMAD.MOV.U32 R13, RZ, RZ, RZ ;  /* 0x000000ffff0d7224 */ /* 0x000fce00078e00ff */
[----:B------:R-:W-:-:S07]  /*1c6c0*/  LEPC R20, `(.L_x_9661) ;  /* 0x000000001014794e */ /* 0x000fce0000000000 */
[----:B0-----:R-:W-:Y:S05]  /*1c6d0*/  CALL.ABS.NOINC R2 ;  /* 0x0000000002007343 */ /* 0x001fea0003c00000 */
.L_x_9661:
[----:B------:R-:W-:Y:S05]  /*1c6e0*/  BSYNC B6 ;  /* 0x0000000000067941 */ /* 0x000fea0003800000 */
.L_x_9660:
        /* <DEDUP_REMOVED lines=20> */
.L_x_9664:
        /* <DEDUP_REMOVED lines=15> */
.L_x_9663:
[----:B------:R-:W-:Y:S05]  /*1c920*/  BSYNC B6 ;  /* 0x0000000000067941 */ /* 0x000fea0003800000 */
.L_x_9662:
[----:B------:R-:W2:Y:S01]  /*1c930*/  LDL R26, [R1+0x20] ;  /* 0x00002000011a7983 */ /* 0x000ea20000100800 */
[----:B------:R-:W-:Y:S01]  /*1c940*/  ULDC.64 UR4, c[0x0][0x9f8] ;  /* 0x00027e0000047ab9 */ /* 0x000fe20000000a00 */
[----:B------:R-:W3:Y:S01]  /*1c950*/  LDC R0, c[0x0][0x430] ;  /* 0x00010c00ff007b82 */ /* 0x000ee20000000800 */
[----:B------:R-:W-:Y:S01]  /*1c960*/  ISETP.NE.U32.AND P0, PT, RZ, UR4, PT ;  /* 0x00000004ff007c0c */ /* 0x000fe2000bf05070 */
[----:B------:R-:W4:Y:S03]  /*1c970*/  LDL R20, [R1] ;  /* 0x0000000001147983 */ /* 0x000f260000100800 */
[----:B------:R-:W-:-:S13]  /*1c980*/  ISETP.NE.AND.EX P0, PT, RZ, UR5, PT, P0 ;  /* 0x00000005ff007c0c */ /* 0x000fda000bf05300 */
[----:B------:R-:W-:Y:S01]  /*1c990*/  @P0 IADD3 R2, P1, R23, UR4, RZ ;  /* 0x0000000417020c10 */ /* 0x000fe2000ff3e0ff */
[----:B------:R-:W0:Y:S01]  /*1c9a0*/  S2R R5, SR_TID.X ;  /* 0x0000000000057919 */ /* 0x000e220000002100 */
[----:B------:R-:W-:Y:S02]  /*1c9b0*/  ULDC UR4, c[0x0][0x2f4] ;  /* 0x0000bd0000047ab9 */ /* 0x000fe40000000800 */
[----:B------:R-:W-:-:S05]  /*1c9c0*/  @P0 IADD3.X R3, R24, UR5, RZ, P1, !PT ;  /* 0x0000000518030c10 */ /* 0x000fca0008ffe4ff */
[----:B------:R1:W4:Y:S01]  /*1c9d0*/  @P0 LDG.E R34, desc[UR42][R2.64] ;  /* 0x0000002a02220981 */ /* 0x000322000c1e1900 */
[----:B---3--:R-:W-:Y:S01]  /*1c9e0*/  ISETP.NE.AND P1, PT, R0, 0x1, PT ;  /* 0x000000010000780c */ /* 0x008fe20003f25270 */
[----:B------:R-:W3:-:S12]  /*1c9f0*/  S2R R21, SR_TID.X ;  /* 0x0000000000157919 */ /* 0x000ed80000002100 */
[----:B------:R-:W1:Y:S08]  /*1ca00*/  @P1 LDC R4, c[0x0][0x434] ;  /* 0x00010d00ff041b82 */ /* 0x000e700000000800 */
[----:B------:R-:W1:Y:S01]  /*1ca10*/  @P1 LDC R6, c[0x0][0x438] ;  /* 0x00010e00ff061b82 */ /* 0x000e620000000800 */
[----:B0-----:R-:W-:-:S05]  /*1ca20*/  IMAD.SHL.U32 R5, R5, 0x10, RZ ;  /* 0x0000001005057824 */ /* 0x001fca00078e00ff */
[----:B------:R-:W-:Y:S02]  /*1ca30*/  LOP3.LUT R5, R5, 0x70, RZ, 0xc0, !PT ;  /* 0x0000007005057812 */ /* 0x000fe400078ec0ff */
[----:B---3--:R-:W-:-:S04]  /*1ca40*/  LOP3.LUT R21, R21, 0x7f, RZ, 0xc0, !PT ;  /* 0x0000007f15157812 */ /* 0x008fc800078ec0ff */
[----:B------:R-:W-:Y:S02]  /*1ca50*/  SHF.R.U32.HI R21, RZ, 0x3, R21 ;  /* 0x00000003ff157819 */ /* 0x000fe40000011615 */
[----:B------:R-:W-:Y:S01]  /*1ca60*/  LOP3.LUT R32, R32, 0xfffffffb, RZ, 0xc0, !PT ;  /* 0xfffffffb20207812 */ /* 0x000fe200078ec0ff */
[----:B------:R-:W-:Y:S01]  /*1ca70*/  UMOV UR5, 0xffffffff ;  /* 0xffffffff00057882 */ /* 0x000fe20000000000 */
[----:B--2---:R-:W-:-:S04]  /*1ca80*/  VIADD R26, R26, 0xffffffff ;  /* 0xffffffff1a1a7836 */ /* 0x004fc80000000000 */
[----:B------:R-:W-:-:S05]  /*1ca90*/  IMAD.SHL.U32 R8, R26, 0x80, RZ ;  /* 0x000000801a087824 */ /* 0x000fca00078e00ff */
[----:B------:R-:W-:-:S04]  /*1caa0*/  LOP3.LUT R5, R8, R21, R5, 0xfe, !PT ;  /* 0x0000001508057212 */ /* 0x000fc800078efe05 */
[C---:B------:R-:W-:Y:S01]  /*1cab0*/  ISETP.GE.AND P0, PT, R5.reuse, R36, PT ;  /* 0x000000240500720c */ /* 0x040fe20003f06270 */
[----:B----4-:R-:W-:-:S04]  /*1cac0*/  IMAD.IADD R5, R5, 0x1, R20 ;  /* 0x0000000105057824 */ /* 0x010fc800078e0214 */
[----:B-1----:R-:W-:-:S04]  /*1cad0*/  @P1 IMAD.HI.U32 R7, R5, R4, RZ ;  /* 0x0000000405071227 */ /* 0x002fc800078e00ff */
[----:B------:R-:W-:Y:S01]  /*1cae0*/  IMAD.MOV.U32 R4, RZ, RZ, R5 ;  /* 0x000000ffff047224 */ /* 0x000fe200078e0005 */
[----:B------:R-:W-:-:S03]  /*1caf0*/  @P1 SHF.R.U32.HI R4, RZ, R6, R7 ;  /* 0x00000006ff041219 */ /* 0x000fc60000011607 */
[----:B------:R-:W0:Y:S02]  /*1cb00*/  @!P0 LDC.64 R2, c[0x0][0x428] ;  /* 0x00010a00ff028b82 */ /* 0x000e240000000a00 */
[----:B------:R-:W-:Y:S01]  /*1cb10*/  IMAD.MOV R6, RZ, RZ, -R4 ;  /* 0x000000ffff067224 */ /* 0x000fe200078e0a04 */
[----:B------:R-:W-:-:S03]  /*1cb20*/  SHF.R.S32.HI R9, RZ, 0x1f, R34 ;  /* 0x0000001fff097819 */ /* 0x000fc60000011422 */
[----:B------:R-:W-:Y:S01]  /*1cb30*/  IMAD R0, R0, R6, R5 ;  /* 0x0000000600007224 */ /* 0x000fe200078e0205 */
[--C-:B------:R-:W-:Y:S01]  /*1cb40*/  @!P0 SHF.R.S32.HI R5, RZ, 0x1f, R4.reuse ;  /* 0x0000001fff058819 */ /* 0x100fe20000011404 */
[----:B------:R-:W-:Y:S01]  /*1cb50*/  IMAD.U32 R7, RZ, RZ, UR38 ;  /* 0x00000026ff077e24 */ /* 0x000fe2000f8e00ff */
[----:B------:R1:W-:Y:S01]  /*1cb60*/  STL [R1+0x4], R9 ;  /* 0x0000040901007387 */ /* 0x0003e20000100800 */
[-C--:B0-----:R-:W-:Y:S02]  /*1cb70*/  @!P0 IMAD R6, R9, R2.reuse, RZ ;  /* 0x0000000209068224 */ /* 0x081fe400078e02ff */
[----:B------:R-:W-:-:S04]  /*1cb80*/  @!P0 IMAD.WIDE.U32 R4, R34, R2, R4 ;  /* 0x0000000222048225 */ /* 0x000fc800078e0004 */
[----:B------:R-:W-:Y:S02]  /*1cb90*/  @!P0 IMAD R6, R34, R3, R6 ;  /* 0x0000000322068224 */ /* 0x000fe400078e0206 */
[----:B------:R-:W0:Y:S02]  /*1cba0*/  @!P0 LDC.64 R2, c[0x0][0x418] ;  /* 0x00010600ff028b82 */ /* 0x000e240000000a00 */
[----:B------:R-:W-:Y:S01]  /*1cbb0*/  @!P0 IMAD.IADD R6, R5, 0x1, R6 ;  /* 0x0000000105068824 */ /* 0x000fe200078e0206 */
        /* <DEDUP_REMOVED lines=12> */
[----:B-1----:R-:W-:Y:S06]  /*1cc80*/  BRA.DIV UR5, `(.L_x_9665) ;  /* 0x0000007605447947 */ /* 0x002fec000b800000 */
.L_x_9878:
[----:B------:R-:W-:Y:S05]  /*1cc90*/  @!P2 BRA `(.L_x_9666) ;  /* 0x000000000004a947 */ /* 0x000fea0003800000 */
[----:B------:R-:W-:Y:S01]  /*1cca0*/  BPT.TRAP 0x1 ;  /* 0x000000040000795c */ /* 0x000fe20000300000 */
.L_x_9666:
        /* <DEDUP_REMOVED lines=23> */
.L_x_9879:
[----:B------:R-:W-:Y:S05]  /*1ce20*/  BSYNC B0 ;  /* 0x0000000000007941 */ /* 0x000fea0003800000 */
.L_x_9667:
        /* <DEDUP_REMOVED lines=14> */
[----:B------:R-:W-:Y:S01]  /*1cf10*/  IMAD R5, R25, 0x4000, R35 ;  /* 0x0000400019057824 */ /* 0x000fe200078e0223 */
[----:B------:R-:W-:-:S03]  /*1cf20*/  IADD3 R3, R3, R6, RZ ;  /* 0x0000000603037210 */ /* 0x000fc60007ffe0ff */
[C---:B------:R-:W-:Y:S01]  /*1cf30*/  IMAD.WIDE.U32 R2, R18.reuse, UR4, R2 ;  /* 0x0000000412027c25 */ /* 0x040fe2000f8e0002 */
[----:B------:R-:W-:Y:S01]  /*1cf40*/  UMOV UR4, 0xffffffff ;  /* 0xffffffff00047882 */ /* 0x000fe20000000000 */
[----:B-1----:R-:W-:Y:S02]  /*1cf50*/  LOP3.LUT R9, R9, 0x7f, RZ, 0xc0, !PT ;  /* 0x0000007f09097812 */ /* 0x002fe400078ec0ff */
[----:B------:R-:W-:Y:S01]  /*1cf60*/  IMAD R0, R18, UR5, R3 ;  /* 0x0000000512007c24 */ /* 0x000fe2000f8e0203 */
[C---:B------:R-:W-:Y:S02]  /*1cf70*/  LEA R4, P0, R2.reuse, UR6, 0x1 ;  /* 0x0000000602047c11 */ /* 0x040fe4000f8008ff */
[----:B------:R-:W-:Y:S02]  /*1cf80*/  SHF.R.U32.HI R9, RZ, 0x3, R9 ;  /* 0x00000003ff097819 */ /* 0x000fe40000011609 */
[----:B------:R-:W-:Y:S02]  /*1cf90*/  LEA.HI.X R0, R2, UR7, R0, 0x1, P0 ;  /* 0x0000000702007c11 */ /* 0x000fe400080f0c00 */
        /* <DEDUP_REMOVED lines=82> */
.L_x_9897:
        /* <DEDUP_REMOVED lines=11> */
.L_x_9670:
        /* <DEDUP_REMOVED lines=11> */
.L_x_9671:
        /* <DEDUP_REMOVED lines=39> */
.L_x_9673:
[----:B------:R-:W-:Y:S05]  /*1d890*/  BSYNC B6 ;  /* 0x0000000000067941 */ /* 0x000fea0003800000 */
.L_x_9672:
[----:B------:R-:W2:Y:S01]  /*1d8a0*/  LDL.LU R20, [R1+0x14] ;  /* 0x0000140001147983 */ /* 0x000ea20000300800 */
[----:B------:R-:W3:Y:S01]  /*1d8b0*/  LDC R6, c[0x0][0x448] ;  /* 0x00011200ff067b82 */ /* 0x000ee20000000800 */
[----:B------:R-:W-:Y:S01]  /*1d8c0*/  ULDC.64 UR4, c[0x0][0x2d8] ;  /* 0x0000b60000047ab9 */ /* 0x000fe20000000a00 */
[----:B------:R-:W-:Y:S01]  /*1d8d0*/  ULDC.64 UR6, c[0x0][0x280] ;  /* 0x0000a00000067ab9 */ /* 0x000fe20000000a00 */
[----:B------:R-:W4:Y:S04]  /*1d8e0*/  LDL.LU R21, [R1+0xc] ;  /* 0x00000c0001157983 */ /* 0x000f280000300800 */
[----:B0-----:R-:W4:Y:S04]  /*1d8f0*/  LDL.LU.64 R2, [R1+0x18] ;  /* 0x0000180001027983 */ /* 0x001f280000300a00 */
[----:B------:R0:W5:Y:S04]  /*1d900*/  LDL R10, [R1+0x10] ;  /* 0x00001000010a7983 */ /* 0x0001680000100800 */
[----:B------:R0:W5:Y:S01]  /*1d910*/  LDL R8, [R1+0x8] ;  /* 0x0000080001087983 */ /* 0x0001620000100800 */
[----:B---3--:R-:W-:-:S13]  /*1d920*/  ISETP.NE.AND P0, PT, R6, 0x1, PT ;  /* 0x000000010600780c */ /* 0x008fda0003f05270 */
[----:B-1----:R-:W1:Y:S01]  /*1d930*/  @P0 LDC R7, c[0x0][0x44c] ;  /* 0x00011300ff070b82 */ /* 0x002e620000000800 */
[----:B----4-:R-:W-:Y:S02]  /*1d940*/  IMAD.MOV.U32 R3, RZ, RZ, R21 ;  /* 0x000000ffff037224 */ /* 0x010fe400078e0015 */
[C---:B------:R-:W-:Y:S01]  /*1d950*/  IMAD.WIDE.U32 R2, R18.reuse, UR4, R2 ;  /* 0x0000000412027c25 */ /* 0x040fe2000f8e0002 */
[----:B------:R-:W3:Y:S03]  /*1d960*/  S2R R21, SR_TID.X ;  /* 0x0000000000157919 */ /* 0x000ee60000002100 */
[----:B------:R-:W-:Y:S01]  /*1d970*/  IMAD R3, R18, UR5, R3 ;  /* 0x0000000512037c24 */ /* 0x000fe2000f8e0203 */
[----:B------:R-:W-:Y:S02]  /*1d980*/  ULDC.64 UR4, c[0x0][0x2e0] ;  /* 0x0000b80000047ab9 */ /* 0x000fe40000000a00 */
[----:B--2---:R-:W-:-:S02]  /*1d990*/  IMAD R0, R20, UR4, RZ ;  /* 0x0000000414007c24 */ /* 0x004fc4000f8e02ff */
[----:B------:R-:W2:Y:S01]  /*1d9a0*/  S2R R20, SR_TID.X ;  /* 0x0000000000147919 */ /* 0x000ea20000002100 */
[----:B------:R-:W-:-:S04]  /*1d9b0*/  IMAD.WIDE.U32 R2, R33, UR4, R2 ;  /* 0x0000000421027c25 */ /* 0x000fc8000f8e0002 */
[----:B------:R-:W-:Y:S01]  /*1d9c0*/  IMAD R0, R33, UR5, R0 ;  /* 0x0000000521007c24 */ /* 0x000fe2000f8e0200 */
[----:B------:R-:W-:-:S03]  /*1d9d0*/  ULDC.64 UR4, c[0x0][0x2d0] ;  /* 0x0000b40000047ab9 */ /* 0x000fc60000000a00 */
[----:B------:R-:W-:Y:S02]  /*1d9e0*/  IMAD.IADD R3, R3, 0x1, R0 ;  /* 0x0000000103037824 */ /* 0x000fe400078e0200 */
[----:B------:R-:W4:Y:S01]  /*1d9f0*/  @P0 LDC R0, c[0x0][0x450] ;  /* 0x00011400ff000b82 */ /* 0x000f220000000800 */
[----:B---3--:R-:W-:Y:S01]  /*1da00*/  IMAD.SHL.U32 R21, R21, 0x10, RZ ;  /* 0x0000001015157824 */ /* 0x008fe200078e00ff */
[----:B--2---:R-:W-:-:S04]  /*1da10*/  LOP3.LUT R20, R20, 0x7f, RZ, 0xc0, !PT ;  /* 0x0000007f14147812 */ /* 0x004fc800078ec0ff */
[----:B------:R-:W-:Y:S02]  /*1da20*/  LOP3.LUT R21, R21, 0x70, RZ, 0xc0, !PT ;  /* 0x0000007015157812 */ /* 0x000fe400078ec0ff */
[----:B------:R-:W-:-:S04]  /*1da30*/  SHF.R.U32.HI R20, RZ, 0x3, R20 ;  /* 0x00000003ff147819 */ /* 0x000fc80000011614 */
[----:B------:R-:W-:-:S05]  /*1da40*/  LOP3.LUT R20, R20, R21, RZ, 0xfc, !PT ;  /* 0x0000001514147212 */ /* 0x000fca00078efcff */
[----:B------:R-:W-:-:S04]  /*1da50*/  IMAD R5, R17, 0x80, R20 ;  /* 0x0000008011057824 */ /* 0x000fc800078e0214 */
[----:B-1----:R-:W-:-:S04]  /*1da60*/  @P0 IMAD.HI.U32 R7, R5, R7, RZ ;  /* 0x0000000705070227 */ /* 0x002fc800078e00ff */
[----:B------:R-:W-:Y:S01]  /*1da70*/  IMAD.MOV.U32 R4, RZ, RZ, R5 ;  /* 0x000000ffff047224 */ /* 0x000fe200078e0005 */
[----:B----4-:R-:W-:Y:S01]  /*1da80*/  @P0 SHF.R.U32.HI R4, RZ, R0, R7 ;  /* 0x00000000ff040219 */ /* 0x010fe20000011607 */
[----:B------:R-:W1:Y:S03]  /*1da90*/  S2R R20, SR_TID.X ;  /* 0x0000000000147919 */ /* 0x000e660000002100 */
[----:B------:R-:W-:-:S05]  /*1daa0*/  IADD3 R0, -R4, RZ, RZ ;  /* 0x000000ff04007210 */ /* 0x000fca0007ffe1ff */
        /* <DEDUP_REMOVED lines=93> */
.L_x_9914:
        /* <DEDUP_REMOVED lines=11> */
.L_x_9676:
[----:B------:R-:W-:Y:S05]  /*1e130*/  BSYNC B0 ;  /* 0x0000000000007941 */ /* 0x000fea0003800000 */
.L_x_9675:
[----:B------:R-:W-:Y:S01]  /*1e140*/  NOP ;  /* 0x0000000000007918 */ /* 0x000fe20000000000 */
[----:B------:R-:W-:-:S13]  /*1e150*/  PLOP3.LUT P0, PT, PT, PT, PT, 0x80, 0x0 ;  /* 0x000000000000781c */ /* 0x000fda0003f0f070 */
.L_x_9677:
        /* <DEDUP_REMOVED lines=21> */
.L_x_9915:
[----:B------:R-:W-:Y:S05]  /*1e2b0*/  BSYNC B0 ;  /* 0x0000000000007941 */ /* 0x000fea0003800000 */
.L_x_9678:
[----:B------:R-:W-:Y:S04]  /*1e2c0*/  BSSY B0, `(.L_x_9680) ;  /* 0x0000109000007945 */ /* 0x000fe80003800000 */
[----:B------:R-:W-:Y:S05]  /*1e2d0*/  @!P1 BRA `(.L_x_9681) ;  /* 0x00000010001c9947 */ /* 0x000fea0003800000 */
[----:B------:R-:W-:Y:S01]  /*1e2e0*/  ULDC UR4, c[0x0][0x2f4] ;  /* 0x0000bd0000047ab9 */ /* 0x000fe20000000800 */
[----:B------:R-:W-:Y:S01]  /*1e2f0*/  MOV R10, R25 ;  /* 0x00000019000a7202 */ /* 0x000fe20000000f00 */
[----:B------:R-:W-:Y:S01]  /*1e300*/  IMAD.MOV.U32 R17, RZ, RZ, R28 ;  /* 0x000000ffff117224 */ /* 0x000fe200078e001c */
[----:B------:R-:W-:Y:S01]  /*1e310*/  ISETP.GE.AND P2, PT, R31, UR4, PT ;  /* 0x000000041f007c0c */ /* 0x000fe2000bf46270 */
[----:B------:R-:W-:Y:S01]  /*1e320*/  IMAD.MOV.U32 R33, RZ, RZ, R26 ;  /* 0x000000ffff217224 */ /* 0x000fe200078e001a */
[----:B------:R-:W-:-:S13]  /*1e330*/  ISETP.GE.AND P1, PT, R30, UR4, PT ;  /* 0x000000041e007c0c */ /* 0x000fda000bf26270 */
.L_x_9694:
        /* <DEDUP_REMOVED lines=41> */
.L_x_9682:
[----:B------:R-:W-:Y:S01]  /*1e5d0*/  IMAD R6, R25, 0x8, R22 ;  /* 0x0000000819067824 */ /* 0x000fe200078e0216 */
[----:B------:R-:W-:Y:S01]  /*1e5e0*/  SHF.L.U32 R3, R28, 0x1f, RZ ;  /* 0x0000001f1c037819 */ /* 0x000fe200000006ff */
[----:B------:R-:W-:Y:S03]  /*1e5f0*/  BSSY B1, `(.L_x_9683) ;  /* 0x0000003000017945 */ /* 0x000fe60003800000 */
[----:B------:R-:W0:Y:S02]  /*1e600*/  SYNCS.PHASECHK.TRANS64.TRYWAIT P0, [R6+URZ+0x28840], R3 ;  /* 0x02884003060075a7 */ /* 0x000e24000800017f */
[----:B0-----:R-:W-:Y:S05]  /*1e610*/  @!P0 BRA `(.L_x_9684) ;  /* 0x0000007000888947 */ /* 0x001fea0003800000 */
.L_x_9916:
[----:B------:R-:W-:Y:S05]  /*1e620*/  BSYNC B1 ;  /* 0x0000000000017941 */ /* 0x000fea0003800000 */
.L_x_9683:
        /* <DEDUP_REMOVED lines=69> */
.L_x_9934:
        /* <DEDUP_REMOVED lines=9> */
.L_x_9686:
        /* <DEDUP_REMOVED lines=11> */
.L_x_9687:
[----:B------:R1:W-:Y:S01]  /*1ebc0*/  SYNCS.ARRIVE.TRANS64.A1T0 RZ, [R6+URZ+0x28830], RZ ;  /* 0x028830ff06ff79a7 */ /* 0x0003e2000810003f */
[----:B------:R-:W-:Y:S05]  /*1ebd0*/  @!P4 BRA `(.L_x_9688) ;  /* 0x000000000004c947 */ /* 0x000fea0003800000 */
[----:B------:R-:W-:Y:S01]  /*1ebe0*/  BPT.TRAP 0x1 ;  /* 0x000000040000795c */ /* 0x000fe20000300000 */
.L_x_9688:
[----:B------:R-:W-:Y:S01]  /*1ebf0*/  SHF.L.U32 R2, R17, 0x1f, RZ ;  /* 0x0000001f11027819 */ /* 0x000fe200000006ff */
[----:B-1----:R-:W-:Y:S01]  /*1ec00*/  IMAD R6, R10, 0x8, R22 ;  /* 0x000000080a067824 */ /* 0x002fe200078e0216 */
[----:B------:R-:W-:Y:S03]  /*1ec10*/  BSSY B1, `(.L_x_9689) ;  /* 0x0000003000017945 */ /* 0x000fe60003800000 */
[----:B------:R-:W1:Y:S02]  /*1ec20*/  SYNCS.PHASECHK.TRANS64.TRYWAIT P0, [R6+URZ+0x28860], R2 ;  /* 0x02886002060075a7 */ /* 0x000e64000800017f */
[----:B-1----:R-:W-:Y:S05]  /*1ec30*/  @!P0 BRA `(.L_x_9690) ;  /* 0x0000007400608947 */ /* 0x002fea0003800000 */
.L_x_9935:
[----:B------:R-:W-:Y:S05]  /*1ec40*/  BSYNC B1 ;  /* 0x0000000000017941 */ /* 0x000fea0003800000 */
.L_x_9689:
        /* <DEDUP_REMOVED lines=52> */
[----:B0-----:R-:W-:-:S04]  /*1ef90*/  IADD3 R2, P0, R2, R5, RZ ;  /* 0x0000000502027210 */ /* 0x001fc80007f1e0ff */
[----:B-1----:R-:W-:Y:S02]  /*1efa0*/  IADD3.X R3, RZ, R3, RZ, P0, !PT ;  /* 0x00000003ff037210 */ /* 0x002fe400007fe4ff */
        /* <DEDUP_REMOVED lines=13> */
.L_x_9953:
        /* <DEDUP_REMOVED lines=27> */
.L_x_9692:
        /* <DEDUP_REMOVED lines=11> */
.L_x_9693:
[C---:B------:R-:W-:Y:S01]  /*1f2e0*/  ISETP.GT.AND P0, PT, R26.reuse, R37, PT ;  /* 0x000000251a00720c */ /* 0x040fe20003f04270 */
[----:B------:R0:W-:Y:S01]  /*1f2f0*/  SYNCS.ARRIVE.TRANS64.A1T0 RZ, [R6+URZ+0x28850], RZ ;  /* 0x028850ff06ff79a7 */ /* 0x0001e2000810003f */
[----:B------:R-:W-:Y:S02]  /*1f300*/  IMAD.MOV.U32 R10, RZ, RZ, R25 ;  /* 0x000000ffff0a7224 */ /* 0x000fe400078e0019 */
[----:B------:R-:W-:Y:S02]  /*1f310*/  IMAD.MOV.U32 R17, RZ, RZ, R28 ;  /* 0x000000ffff117224 */ /* 0x000fe400078e001c */
[----:B------:R-:W-:Y:S02]  /*1f320*/  IMAD.MOV.U32 R33, RZ, RZ, R26 ;  /* 0x000000ffff217224 */ /* 0x000fe400078e001a */
[----:B0-----:R-:W-:-:S05]  /*1f330*/  VIADD R6, R26, 0xffffffff ;  /* 0xffffffff1a067836 */ /* 0x001fca0000000000 */
[----:B------:R-:W-:Y:S05]  /*1f340*/  @P0 BRA `(.L_x_9694) ;  /* 0xffffffec00fc0947 */ /* 0x000fea000383ffff */
.L_x_9681:
[----:B------:R-:W-:Y:S05]  /*1f350*/  BSYNC B0 ;  /* 0x0000000000007941 */ /* 0x000fea0003800000 */
.L_x_9680:
        /* <DEDUP_REMOVED lines=17> */
.L_x_9696:
[----:B------:R-:W-:Y:S05]  /*1f470*/  BSYNC B0 ;  /* 0x0000000000007941 */ /* 0x000fea0003800000 */
.L_x_9695:
[----:B------:R-:W-:-:S05]  /*1f480*/  IMAD.U32 R0, RZ, RZ, UR38 ;  /* 0x00000026ff007e24 */ /* 0x000fca000f8e00ff */
[----:B------:R-:W-:-:S13]  /*1f490*/  ISETP.NE.AND P0, PT, R0, 0x3, PT ;  /* 0x000000030000780c */ /* 0x000fda0003f05270 */
[----:B------:R-:W-:Y:S05]  /*1f4a0*/  @!P0 BRA `(.L_x_9697) ;  /* 0x0000000000048947 */ /* 0x000fea0003800000 */
[----:B------:R-:W-:Y:S01]  /*1f4b0*/  BPT.TRAP 0x1 ;  /* 0x000000040000795c */ /* 0x000fe20000300000 */
.L_x_9697:
[----:B------:R-:W-:Y:S01]  /*1f4c0*/  IMAD R0, R25, 0x8, R22 ;  /* 0x0000000819007824 */ /* 0x000fe200078e0216 */
[----:B0-----:R-:W-:Y:S01]  /*1f4d0*/  SHF.L.U32 R3, R28, 0x1f, RZ ;  /* 0x0000001f1c037819 */ /* 0x001fe200000006ff */
[----:B------:R-:W-:Y:S01]  /*1f4e0*/  BSSY B0, `(.L_x_9698) ;  /* 0x0000004000007945 */ /* 0x000fe20003800000 */
[----:B------:R-:W-:Y:S02]  /*1f4f0*/  IMAD R6, R26, -0x80, R36 ;  /* 0xffffff801a067824 */ /* 0x000fe400078e0224 */
[----:B------:R-:W0:Y:S02]  /*1f500*/  SYNCS.PHASECHK.TRANS64.TRYWAIT P0, [R0+URZ+0x28860], R3 ;  /* 0x02886003000075a7 */ /* 0x000e24000800017f */
[----:B0-----:R-:W-:Y:S05]  /*1f510*/  @!P0 BRA `(.L_x_9699) ;  /* 0x0000007400c48947 */ /* 0x001fea0003800000 */
.L_x_9954:
[----:B------:R-:W-:Y:S05]  /*1f520*/  BSYNC B0 ;  /* 0x0000000000007941 */ /* 0x000fea0003800000 */
.L_x_9698:
        /* <DEDUP_REMOVED lines=70> */
.L_x_9972:
        /* <DEDUP_REMOVED lines=11> */
.L_x_9701:
        /* <DEDUP_REMOVED lines=11> */
.L_x_9702:
[----:B------:R0:W-:Y:S01]  /*1faf0*/  SYNCS.ARRIVE.TRANS64.A1T0 RZ, [R0+URZ+0x28850], RZ ;  /* 0x028850ff00ff79a7 */ /* 0x0001e2000810003f */
[----:B------:R-:W-:-:S05]  /*1fb00*/  VIADD R25, R25, 0x1 ;  /* 0x0000000119197836 */ /* 0x000fca0000000000 */
[----:B------:R-:W-:-:S04]  /*1fb10*/  ISETP.NE.AND P0, PT, R25, 0x2, PT ;  /* 0x000000021900780c */ /* 0x000fc80003f05270 */
[----:B------:R-:W-:Y:S02]  /*1fb20*/  SEL R3, RZ, 0x1, P0 ;  /* 0x00000001ff037807 */ /* 0x000fe40000000000 */
[----:B------:R-:W-:Y:S02]  /*1fb30*/  SEL R25, R25, RZ, P0 ;  /* 0x000000ff19197207 */ /* 0x000fe40000000000 */
[----:B0-----:R-:W-:-:S07]  /*1fb40*/  LOP3.LUT R28, R28, R3, RZ, 0x3c, !PT ;  /* 0x000000031c1c7212 */ /* 0x001fce00078e3cff */
.L_x_9659:
[----:B------:R-:W-:Y:S05]  /*1fb50*/  BSYNC B7 ;  /* 0x0000000000077941 */ /* 0x000fea0003800000 */
.L_x_9657:
        /* <DEDUP_REMOVED lines=11> */
.L_x_9703:
[----:B0-----:R-:W0:Y:S01]  /*1fc10*/  S2R R8, SR_TID.X ;  /* 0x0000000000087919 */ /* 0x001e220000002100 */
        /* <DEDUP_REMOVED lines=41> */
[----:B------:R0:W2:Y:S02]  /*1feb0*/  SHFL.IDX PT, R14, R2, 0x1f, 0x1f ;  /* 0x03e01f00020e7f89 */ /* 0x0000a400000e0000 */
.L_x_9982:
[----:B------:R-:W-:Y:S02]  /*1fec0*/  ULDC UR4, c[0x0][0xc38] ;  /* 0x00030e0000047ab9 */ /* 0x000fe40000000800 */
[----:B------:R-:W-:-:S04]  /*1fed0*/  IMAD.U32 R5, RZ, RZ, UR4 ;  /* 0x00000004ff057e24 */ /* 0x000fc8000f8e00ff */
[----:B--2---:R-:W-:-:S04]  /*1fee0*/  IMAD R14, R14, R5, RZ ;  /* 0x000000050e0e7224 */ /* 0x004fc800078e02ff */
[----:B------:R-:W-:-:S05]  /*1fef0*/  IMAD.IADD R7, R7, 0x1, R14 ;  /* 0x0000000107077824 */ /* 0x000fca00078e020e */
[----:B------:R-:W-:-:S13]  /*1ff00*/  ISETP.GT.AND P6, PT, R7, R0, PT ;  /* 0x000000000700720c */ /* 0x000fda0003fc4270 */
[----:B------:R-:W-:Y:S05]  /*1ff10*/  @P6 BRA `(.L_x_9706) ;  /* 0x0000000000a46947 */ /* 0x000fea0003800000 */
.L_x_9709:
        /* <DEDUP_REMOVED lines=35> */
.L_x_9990:
[----:B------:R-:W-:Y:S02]  /*20150*/  ULDC UR4, c[0x0][0xc38] ;  /* 0x00030e0000047ab9 */ /* 0x000fe40000000800 */
[----:B------:R-:W-:-:S04]  /*20160*/  IMAD.U32 R5, RZ, RZ, UR4 ;  /* 0x00000004ff057e24 */ /* 0x000fc8000f8e00ff */
[----:B--2---:R-:W-:-:S04]  /*20170*/  IMAD R14, R14, R5, RZ ;  /* 0x000000050e0e7224 */ /* 0x004fc800078e02ff */
[----:B------:R-:W-:-:S05]  /*20180*/  IMAD.IADD R7, R14, 0x1, R7 ;  /* 0x000000010e077824 */ /* 0x000fca00078e0207 */
[----:B------:R-:W-:-:S13]  /*20190*/  ISETP.GT.AND P6, PT, R7, R0, PT ;  /* 0x000000000700720c */ /* 0x000fda0003fc4270 */
[----:B------:R-:W-:Y:S05]  /*201a0*/  @!P6 BRA `(.L_x_9709) ;  /* 0xfffffffc005ce947 */ /* 0x000fea000383ffff */
.L_x_9706:
        /* <DEDUP_REMOVED lines=10> */
.L_x_9995:
[----:B------:R-:W-:-:S13]  /*20250*/  ISETP.NE.AND P0, PT, R3, RZ, PT ;  /* 0x000000ff0300720c */ /* 0x000fda0003f05270 */
[----:B------:R-:W-:Y:S05]  /*20260*/  @!P0 BRA `(.L_x_9711) ;  /* 0x0000000000108947 */ /* 0x000fea0003800000 */
[----:B------:R-:W-:Y:S01]  /*20270*/  UMOV UR4, 0xffffffff ;  /* 0xffffffff00047882 */ /* 0x000fe20000000000 */
[----:B-1----:R-:W-:Y:S02]  /*20280*/  VIADD R12, R12, 0xffffffff ;  /* 0xffffffff0c0c7836 */ /* 0x002fe40000000000 */
[----:B------:R-:W-:Y:S05]  /*20290*/  BRA.DIV UR4, `(.L_x_9712) ;  /* 0x0000007e04447947 */ /* 0x000fea000b800000 */
[----:B------:R4:W1:Y:S02]  /*202a0*/  SHFL.IDX PT, R6, R2, R12, 0x1f ;  /* 0x00001f0c02067589 */ /* 0x00086400000e0000 */
.L_x_9711:
        /* <DEDUP_REMOVED lines=52> */
[----:B------:R-:W-:Y:S02]  /*205f0*/  @!P2 IADD3 R6, -R6, RZ, RZ ;  /* 0x000000ff0606a210 */ /* 0x000fe40007ffe1ff */
[----:B------:R-:W-:-:S05]  /*20600*/  @!P1 LOP3.LUT R6, RZ, R4, RZ, 0x33, !PT ;  /* 0x00000004ff069212 */ /* 0x000fca00078e33ff */
[--C-:B------:R-:W-:Y:S02]  /*20610*/  IMAD.MOV R5, RZ, RZ, -R6.reuse ;  /* 0x000000ffff057224 */ /* 0x100fe400078e0a06 */
[C---:B------:R-:W-:Y:S02]  /*20620*/  IMAD R3, R4.reuse, 0x1000000, R6 ;  /* 0x0100000004037824 */ /* 0x040fe400078e0206 */
[----:B------:R-:W-:-:S04]  /*20630*/  IMAD R4, R4, R5, R7 ;  /* 0x0000000504047224 */ /* 0x000fc800078e0207 */
[----:B------:R-:W-:Y:S01]  /*20640*/  IMAD R18, R4, 0x10000, R3 ;  /* 0x0001000004127824 */ /* 0x000fe200078e0203 */
[----:B------:R-:W-:Y:S06]  /*20650*/  BRA `(.L_x_9714) ;  /* 0x0000000000f07947 */ /* 0x000fec0003800000 */
.L_x_9713:
        /* <DEDUP_REMOVED lines=60> */
.L_x_9714:
[----:B------:R-:W-:-:S05]  /*20a20*/  LOP3.LUT R2, RZ, R2, RZ, 0x33, !PT ;  /* 0x00000002ff027212 */ /* 0x000fca00078e33ff */
[----:B------:R-:W-:Y:S01]  /*20a30*/  IMAD.IADD R17, R17, 0x1, R2 ;  /* 0x0000000111117824 */ /* 0x000fe200078e0202 */
[----:B------:R-:W-:Y:S06]  /*20a40*/  BRA `(.L_x_9715) ;  /* 0x00000000001c7947 */ /* 0x000fec0003800000 */
.L_x_9707:
[----:B------:R-:W-:Y:S01]  /*20a50*/  UMOV UR4, URZ ;  /* 0x0000003f00047c82 */ /* 0x000fe20008000000 */
[----:B------:R-:W-:Y:S01]  /*20a60*/  UMOV UR5, URZ ;  /* 0x0000003f00057c82 */ /* 0x000fe20008000000 */
[----:B------:R-:W-:Y:S01]  /*20a70*/  ULDC UR6, c[0x0][0xc3c] ;  /* 0x00030f0000067ab9 */ /* 0x000fe20000000800 */
[----:B------:R-:W-:Y:S02]  /*20a80*/  IMAD.MOV.U32 R16, RZ, RZ, R0 ;  /* 0x000000ffff107224 */ /* 0x000fe400078e0000 */
[----:B------:R-:W-:Y:S02]  /*20a90*/  IMAD.U32 R17, RZ, RZ, UR4 ;  /* 0x00000004ff117e24 */ /* 0x000fe4000f8e00ff */
[----:B------:R-:W-:Y:S02]  /*20aa0*/  IMAD.U32 R18, RZ, RZ, UR5 ;  /* 0x00000005ff127e24 */ /* 0x000fe4000f8e00ff */
[----:B------:R-:W-:-:S07]  /*20ab0*/  IMAD.U32 R19, RZ, RZ, UR6 ;  /* 0x00000006ff137e24 */ /* 0x000fce000f8e00ff */
.L_x_9715:
        /* <DEDUP_REMOVED lines=10> */
.L_x_9704:
[----:B------:R-:W-:Y:S02]  /*20b60*/  ULDC UR4, c[0x0][0xc3c] ;  /* 0x00030f0000047ab9 */ /* 0x000fe40000000800 */
[----:B---3--:R-:W-:-:S13]  /*20b70*/  ISETP.GE.AND P0, PT, R19, UR4, PT ;  /* 0x0000000413007c0c */ /* 0x008fda000bf06270 */
[----:B------:R-:W-:Y:S05]  /*20b80*/  @!P0 BRA `(.L_x_9716) ;  /* 0xffffff9800ec8947 */ /* 0x000fea000383ffff */
[----:B------:R-:W-:Y:S05]  /*20b90*/  BSYNC B8 ;  /* 0x0000000000087941 */ /* 0x000fea0003800000 */
.L_x_9613:
        /* <DEDUP_REMOVED lines=12> */
.L_x_9998:
[----:B------:R-:W-:Y:S05]  /*20c60*/  BSYNC B0 ;  /* 0x0000000000007941 */ /* 0x000fea0003800000 */
.L_x_9717:
[----:B------:R-:W-:-:S03]  /*20c70*/  UMOV UR4, 0xffffffff ;  /* 0xffffffff00047882 */ /* 0x000fc60000000000 */
[----:B------:R-:W-:Y:S05]  /*20c80*/  BRA.DIV UR4, `(.L_x_9719) ;  /* 0x0000007604047947 */ /* 0x000fea000b800000 */
[----:B-1----:R-:W1:Y:S02]  /*20c90*/  S2R R0, SR_TID.X ;  /* 0x0000000000007919 */ /* 0x002e640000002100 */
[----:B-1----:R-:W-:-:S04]  /*20ca0*/  SHF.R.U32.HI R0, RZ, 0x5, R0 ;  /* 0x00000005ff007819 */ /* 0x002fc80000011600 */
[----:B------:R-:W-:-:S05]  /*20cb0*/  LOP3.LUT R0, R0, 0x3, RZ, 0xc0, !PT ;  /* 0x0000000300007812 */ /* 0x000fca00078ec0ff */
[----:B------:R1:W3:Y:S02]  /*20cc0*/  SHFL.IDX PT, R14, R0, RZ, 0x1f ;  /* 0x00001fff000e7589 */ /* 0x0002e400000e0000 */
.L_x_10001:
[----:B---3--:R-:W-:-:S13]  /*20cd0*/  ISETP.NE.AND P0, PT, R14, RZ, PT ;  /* 0x000000ff0e00720c */ /* 0x008fda0003f05270 */
[----:B------:R-:W-:Y:S05]  /*20ce0*/  @P0 BRA `(.L_x_9369) ;  /* 0x0000000000880947 */ /* 0x000fea0003800000 */
[----:B------:R-:W-:-:S03]  /*20cf0*/  UMOV UR4, 0xffffffff ;  /* 0xffffffff00047882 */ /* 0x000fc60000000000 */
[----:B------:R-:W-:Y:S05]  /*20d00*/  BRA.DIV UR4, `(.L_x_9720) ;  /* 0x0000007604187947 */ /* 0x000fea000b800000 */
[----:B------:R-:W-:-:S13]  /*20d10*/  ELECT P6, URZ, PT ;  /* 0x00000000003f782f */ /* 0x000fda00038c0000 */
.L_x_10004:
[----:B------:R-:W-:Y:S05]  /*20d20*/  @!P6 BRA `(.L_x_9369) ;  /* 0x000000000078e947 */ /* 0x000fea0003800000 */
[----:B------:R-:W-:-:S06]  /*20d30*/  ULOP3.LUT UR4, UR36, 0x2, URZ, 0xfc, !UPT ;  /* 0x0000000224047892 */ /* 0x000fcc000f8efc3f */
[----:B-1----:R-:W-:-:S05]  /*20d40*/  IMAD.U32 R0, RZ, RZ, UR4 ;  /* 0x00000004ff007e24 */ /* 0x002fca000f8e00ff */
[----:B------:R-:W-:-:S13]  /*20d50*/  ISETP.NE.AND P0, PT, R0, 0x3, PT ;  /* 0x000000030000780c */ /* 0x000fda0003f05270 */
[----:B------:R-:W-:Y:S05]  /*20d60*/  @!P0 BRA `(.L_x_9721) ;  /* 0x0000000000048947 */ /* 0x000fea0003800000 */
[----:B------:R-:W-:Y:S01]  /*20d70*/  BPT.TRAP 0x1 ;  /* 0x000000040000795c */ /* 0x000fe20000300000 */
.L_x_9721:
[C---:B------:R-:W-:Y:S01]  /*20d80*/  IMAD R5, R25.reuse, 0x8, R4 ;  /* 0x0000000819057824 */ /* 0x040fe200078e0204 */
[----:B------:R-:W-:Y:S01]  /*20d90*/  SHF.L.U32 R0, R28, 0x1f, RZ ;  /* 0x0000001f1c007819 */ /* 0x000fe200000006ff */
[----:B------:R-:W-:-:S03]  /*20da0*/  VIADD R25, R25, 0x1 ;  /* 0x0000000119197836 */ /* 0x000fc60000000000 */
[----:B------:R-:W1:Y:S02]  /*20db0*/  SYNCS.PHASECHK.TRANS64.TRYWAIT P1, [R5+URZ+0x28840], R0 ;  /* 0x02884000050075a7 */ /* 0x000e64000802017f */
[----:B------:R-:W-:-:S04]  /*20dc0*/  ISETP.NE.AND P2, PT, R25, 0x2, PT ;  /* 0x000000021900780c */ /* 0x000fc80003f45270 */
[----:B------:R-:W-:Y:S01]  /*20dd0*/  SEL R3, RZ, 0x1, P2 ;  /* 0x00000001ff037807 */ /* 0x000fe20001000000 */
[----:B-1----:R-:W-:Y:S08]  /*20de0*/  @!P1 BRA `(.L_x_9722) ;  /* 0x0000007400009947 */ /* 0x002ff00003800000 */
.L_x_10005:
[----:B------:R-:W-:Y:S02]  /*20df0*/  SEL R25, R25, RZ, P2 ;  /* 0x000000ff19197207 */ /* 0x000fe40001000000 */
[----:B------:R-:W-:Y:S01]  /*20e00*/  LOP3.LUT R2, R28, R3, RZ, 0x3c, !PT ;  /* 0x000000031c027212 */ /* 0x000fe200078e3cff */
[----:B------:R-:W-:Y:S06]  /*20e10*/  @!P0 BRA `(.L_x_9723) ;  /* 0x0000000000048947 */ /* 0x000fec0003800000 */
[----:B------:R-:W-:Y:S01]  /*20e20*/  BPT.TRAP 0x1 ;  /* 0x000000040000795c */ /* 0x000fe20000300000 */
.L_x_9723:
[----:B------:R-:W-:Y:S01]  /*20e30*/  IMAD R25, R25, 0x8, R4 ;  /* 0x0000000819197824 */ /* 0x000fe200078e0204 */
[----:B------:R-:W-:-:S04]  /*20e40*/  SHF.L.U32 R2, R2, 0x1f, RZ ;  /* 0x0000001f02027819 */ /* 0x000fc800000006ff */
[----:B------:R-:W3:Y:S02]  /*20e50*/  SYNCS.PHASECHK.TRANS64.TRYWAIT P1, [R25+URZ+0x28840], R2 ;  /* 0x02884002190075a7 */ /* 0x000ee4000802017f */
[----:B---3--:R-:W-:Y:S05]  /*20e60*/  @!P1 BRA `(.L_x_9724) ;  /* 0x0000007000f49947 */ /* 0x008fea0003800000 */
.L_x_10006:
[----:B------:R-:W-:Y:S05]  /*20e70*/  @!P0 BRA `(.L_x_9725) ;  /* 0x0000000000048947 */ /* 0x000fea0003800000 */
[----:B------:R-:W-:Y:S01]  /*20e80*/  BPT.TRAP 0x1 ;  /* 0x000000040000795c */ /* 0x000fe20000300000 */
.L_x_9725:
[----:B------:R-:W4:Y:S02]  /*20e90*/  SYNCS.PHASECHK.TRANS64.TRYWAIT P1, [R5+URZ+0x28860], R0 ;  /* 0x02886000050075a7 */ /* 0x000f24000802017f */
[----:B----4-:R-:W-:Y:S05]  /*20ea0*/  @!P1 BRA `(.L_x_9726) ;  /* 0x0000007000f89947 */ /* 0x010fea0003800000 */
.L_x_10007:
[----:B------:R-:W-:Y:S05]  /*20eb0*/  @!P0 BRA `(.L_x_9727) ;  /* 0x0000000000048947 */ /* 0x000fea0003800000 */
[----:B------:R-:W-:Y:S01]  /*20ec0*/  BPT.TRAP 0x1 ;  /* 0x000000040000795c */ /* 0x000fe20000300000 */
.L_x_9727:
[----:B------:R0:W0:Y:S02]  /*20ed0*/  SYNCS.PHASECHK.TRANS64.TRYWAIT P0, [R25+URZ+0x28860], R2 ;  /* 0x02886002190075a7 */ /* 0x000024000800017f */
[----:B0-----:R-:W-:Y:S05]  /*20ee0*/  @!P0 NANOSLEEP.SYNCS 0x989680 ;  /* 0x009896800000895d */ /* 0x001fea0003900000 */
[----:B------:R-:W0:Y:S02]  /*20ef0*/  @!P0 SYNCS.PHASECHK.TRANS64 P0, [R25+URZ+0x28860], R2 ;  /* 0x02886002190085a7 */ /* 0x000e24000800007f */
[----:B0-----:R-:W-:Y:S05]  /*20f00*/  @!P0 BRA `(.L_x_9727) ;  /* 0xfffffffc00f08947 */ /* 0x001fea000383ffff */
.L_x_9369:
[----:B------:R-:W-:Y:S05]  /*20f10*/  BSYNC B9 ;  /* 0x0000000000097941 */ /* 0x000fea0003800000 */
.L_x_9366:
[----:B------:R-:W-:Y:S05]  /*20f20*/  EXIT ;  /* 0x000000000000794d */ /* 0x000fea0003800000 */
.L_x_9393:
[----:B0-----:R0:W1:Y:S02]  /*20f30*/  SYNCS.PHASECHK.TRANS64.TRYWAIT P6, [R89+URZ+0x28890], R100 ;  /* 0x02889064590075a7 */ /* 0x00106400080c017f */
[----:B-1----:R-:W-:Y:S05]  /*20f40*/  @!P6 NANOSLEEP.SYNCS 0x989680 ;  /* 0x009896800000e95d */ /* 0x002fea0003900000 */
[----:B------:R-:W1:Y:S02]  /*20f50*/  @!P6 SYNCS.PHASECHK.TRANS64 P6, [R89+URZ+0x28890], R100 ;  /* 0x028890645900e5a7 */ /* 0x000e6400080c007f */
[----:B-1----:R-:W-:Y:S05]  /*20f60*/  @!P6 BRA `(.L_x_9393) ;  /* 0xfffffffc00f0e947 */ /* 0x002fea000383ffff */
[----:B------:R-:W-:Y:S05]  /*20f70*/  BRA `(.L_x_9728) ;  /* 0xfffffe2400447947 */ /* 0x000fea000383ffff */
.L_x_9394:
        /* <DEDUP_REMOVED lines=8> */
.L_x_9730:
[----:B------:R-:W-:Y:S05]  /*21000*/  BSYNC B1 ;  /* 0x0000000000017941 */ /* 0x000fea0003800000 */
.L_x_9729:
        /* <DEDUP_REMOVED lines=8> */
.L_x_9731:
[----:B------:R-:W-:Y:S01]  /*21090*/  IMAD.MOV.U32 R103, RZ, RZ, R14 ;  /* 0x000000ffff677224 */ /* 0x000fe200078e000e */
[----:B------:R-:W-:Y:S06]  /*210a0*/  BRA `(.L_x_9732) ;  /* 0xfffffe24000c7947 */ /* 0x000fec000383ffff */
.L_x_9403:
        /* <DEDUP_REMOVED lines=8> */
.L_x_9734:
[----:B------:R-:W-:Y:S05]  /*21130*/  BSYNC B1 ;  /* 0x0000000000017941 */ /* 0x000fea0003800000 */
.L_x_9733:
        /* <DEDUP_REMOVED lines=8> */
.L_x_9735:
[----:B------:R-:W-:Y:S01]  /*211c0*/  IMAD.MOV.U32 R69, RZ, RZ, R14 ;  /* 0x000000ffff457224 */ /* 0x000fe200078e000e */
[----:B------:R-:W-:Y:S06]  /*211d0*/  BRA `(.L_x_9736) ;  /* 0xfffffe2800a07947 */ /* 0x000fec000383ffff */
.L_x_9412:
        /* <DEDUP_REMOVED lines=8> */
.L_x_9738:
[----:B------:R-:W-:Y:S05]  /*21260*/  BSYNC B1 ;  /* 0x0000000000017941 */ /* 0x000fea0003800000 */
.L_x_9737:
        /* <DEDUP_REMOVED lines=8> */
.L_x_9739:
[----:B------:R-:W-:Y:S01]  /*212f0*/  IMAD.MOV.U32 R61, RZ, RZ, R14 ;  /* 0x000000ffff3d7224 */ /* 0x000fe200078e000e */
[----:B------:R-:W-:Y:S06]  /*21300*/  BRA `(.L_x_9740) ;  /* 0xfffffe3000347947 */ /* 0x000fec000383ffff */
.L_x_9421:
        /* <DEDUP_REMOVED lines=8> */
.L_x_9742:
[----:B------:R-:W-:Y:S05]  /*21390*/  BSYNC B1 ;  /* 0x0000000000017941 */ /* 0x000fea0003800000 */
.L_x_9741:
        /* <DEDUP_REMOVED lines=8> */
.L_x_9743:
[----:B------:R-:W-:Y:S01]  /*21420*/  IMAD.MOV.U32 R51, RZ, RZ, R14 ;  /* 0x000000ffff337224 */ /* 0x000fe200078e000e */
[----:B------:R-:W-:Y:S06]  /*21430*/  BRA `(.L_x_9744) ;  /* 0xfffffe3400c47947 */ /* 0x000fec000383ffff */
.L_x_9433:
[----:B-1----:R1:W2:Y:S02]  /*21440*/  SYNCS.PHASECHK.TRANS64.TRYWAIT P4, [R89+URZ+0x28890], R100 ;  /* 0x02889064590075a7 */ /* 0x0022a4000808017f */
[----:B--2---:R-:W-:Y:S05]  /*21450*/  @!P4 NANOSLEEP.SYNCS 0x989680 ;  /* 0x009896800000c95d */ /* 0x004fea0003900000 */
[----:B------:R-:W2:Y:S02]  /*21460*/  @!P4 SYNCS.PHASECHK.TRANS64 P4, [R89+URZ+0x28890], R100 ;  /* 0x028890645900c5a7 */ /* 0x000ea4000808007f */
[----:B--2---:R-:W-:Y:S05]  /*21470*/  @!P4 BRA `(.L_x_9433) ;  /* 0xfffffffc00f0c947 */ /* 0x004fea000383ffff */
[----:B------:R-:W-:Y:S05]  /*21480*/  BRA `(.L_x_9745) ;  /* 0xfffffe4400fc7947 */ /* 0x000fea000383ffff */
.L_x_9434:
        /* <DEDUP_REMOVED lines=8> */
.L_x_9747:
[----:B------:R-:W-:Y:S05]  /*21510*/  BSYNC B1 ;  /* 0x0000000000017941 */ /* 0x000fea0003800000 */
.L_x_9746:
        /* <DEDUP_REMOVED lines=8> */
.L_x_9748:
[----:B------:R-:W-:Y:S01]  /*215a0*/  IMAD.MOV.U32 R104, RZ, RZ, R14 ;  /* 0x000000ffff687224 */ /* 0x000fe200078e000e */
[----:B------:R-:W-:Y:S06]  /*215b0*/  BRA `(.L_x_9749) ;  /* 0xfffffe4400c87947 */ /* 0x000fec000383ffff */
.L_x_9439:
        /* <DEDUP_REMOVED lines=8> */
.L_x_9751:
[----:B------:R-:W-:Y:S05]  /*21640*/  BSYNC B1 ;  /* 0x0000000000017941 */ /* 0x000fea0003800000 */
.L_x_9750:
        /* <DEDUP_REMOVED lines=8> */
.L_x_9752:
[----:B------:R-:W-:Y:S01]  /*216d0*/  IMAD.MOV.U32 R46, RZ, RZ, R14 ;  /* 0x000000ffff2e7224 */ /* 0x000fe200078e000e */
[----:B------:R-:W-:Y:S06]  /*216e0*/  BRA `(.L_x_9753) ;  /* 0xfffffe4c007c7947 */ /* 0x000fec000383ffff */
.L_x_9444:
        /* <DEDUP_REMOVED lines=8> */
.L_x_9755:
[----:B------:R-:W-:Y:S05]  /*21770*/  BSYNC B1 ;  /* 0x0000000000017941 */ /* 0x000fea0003800000 */
.L_x_9754:
        /* <DEDUP_REMOVED lines=8> */
.L_x_9756:
[----:B------:R-:W-:Y:S01]  /*21800*/  IMAD.MOV.U32 R46, RZ, RZ, R14 ;  /* 0x000000ffff2e7224 */ /* 0x000fe200078e000e */
[----:B------:R-:W-:Y:S06]  /*21810*/  BRA `(.L_x_9757) ;  /* 0xfffffe5400307947 */ /* 0x000fec000383ffff */
.L_x_9449:
[----:B------:R-:W-:Y:S01]  /*21820*/  BSSY B1, `(.L_x_9758) ;  /* 0x0000008000017945 */ /* 0x000fe20003800000 */
[----:B----4-:R-:W-:Y:S01]  /*21830*/  MOV R13, R101 ;  /* 0x00000065000d7202 */ /* 0x010fe20000000f00 */
[----:B------:R-:W-:Y:S02]  /*21840*/  IMAD.MOV.U32 R12, RZ, RZ, 0x3 ;  /* 0x00000003ff0c7424 */ /* 0x000fe400078e00ff */
[----:B------:R-:W-:Y:S02]  /*21850*/  IMAD.MOV.U32 R11, RZ, RZ, 0x181f ;  /* 0x0000181fff0b7424 */ /* 0x000fe400078e00ff */
[----:B------:R-:W-:-:S07]  /*21860*/  IMAD.MOV.U32 R15, RZ, RZ, -0x1 ;  /* 0xffffffffff0f7424 */ /* 0x000fce00078e00ff */
[----:B0123--:R-:W-:Y:S05]  /*21870*/  WARPSYNC.COLLECTIVE R15, `(.L_x_9759) ;  /* 0x000000000f087348 */ /* 0x00ffea0003c00000 */
[----:B------:R4:W0:Y:S02]  /*21880*/  SHFL.IDX P6, R14, R13, R12, R11 ;  /* 0x0000000c0d0e7389 */ /* 0x00082400000c000b */
[----:B01234-:R-:W-:Y:S01]  /*21890*/  ENDCOLLECTIVE ;  /* 0x000000000000791b */ /* 0x01ffe20003800000 */
.L_x_9759:
[----:B------:R-:W-:Y:S05]  /*218a0*/  BSYNC B1 ;  /* 0x0000000000017941 */ /* 0x000fea0003800000 */
.L_x_9758:
        /* <DEDUP_REMOVED lines=8> */
.L_x_9760:
[----:B------:R-:W-:Y:S01]  /*21930*/  IMAD.MOV.U32 R106, RZ, RZ, R14 ;  /* 0x000000ffff6a7224 */ /* 0x000fe200078e000e */
[----:B------:R-:W-:Y:S06]  /*21940*/  BRA `(.L_x_9761) ;  /* 0xfffffe5800ec7947 */ /* 0x000fec000383ffff */
.L_x_9454:
[----:B0-----:R0:W1:Y:S02]  /*21950*/  SYNCS.PHASECHK.TRANS64.TRYWAIT P3, [R89+URZ+0x28890], R100 ;  /* 0x02889064590075a7 */ /* 0x001064000806017f */
[----:B-1----:R-:W-:Y:S05]  /*21960*/  @!P3 NANOSLEEP.SYNCS 0x989680 ;  /* 0x009896800000b95d */ /* 0x002fea0003900000 */
[----:B------:R-:W1:Y:S02]  /*21970*/  @!P3 SYNCS.PHASECHK.TRANS64 P3, [R89+URZ+0x28890], R100 ;  /* 0x028890645900b5a7 */ /* 0x000e64000806007f */
[----:B-1----:R-:W-:Y:S05]  /*21980*/  @!P3 BRA `(.L_x_9454) ;  /* 0xfffffffc00f0b947 */ /* 0x002fea000383ffff */
[----:B------:R-:W-:Y:S05]  /*21990*/  BRA `(.L_x_9762) ;  /* 0xfffffe6000f47947 */ /* 0x000fea000383ffff */
.L_x_9455:
        /* <DEDUP_REMOVED lines=8> */
.L_x_9764:
[----:B------:R-:W-:Y:S05]  /*21a20*/  BSYNC B1 ;  /* 0x0000000000017941 */ /* 0x000fea0003800000 */
.L_x_9763:
        /* <DEDUP_REMOVED lines=8> */
.L_x_9765:
[----:B------:R-:W-:Y:S05]  /*21ab0*/  BRA `(.L_x_9766) ;  /* 0xfffffe6400147947 */ /* 0x000fea000383ffff */
.L_x_9458:
        /* <DEDUP_REMOVED lines=8> */
.L_x_9768:
[----:B------:R-:W-:Y:S05]  /*21b40*/  BSYNC B1 ;  /* 0x0000000000017941 */ /* 0x000fea0003800000 */
.L_x_9767:
        /* <DEDUP_REMOVED lines=8> */
.L_x_9769:
[----:B------:R-:W-:Y:S05]  /*21bd0*/  BRA `(.L_x_9770) ;  /* 0xfffffe6400147947 */ /* 0x000fea000383ffff */
.L_x_9461:
        /* <DEDUP_REMOVED lines=8> */
.L_x_9772:
[----:B------:R-:W-:Y:S05]  /*21c60*/  BSYNC B1 ;  /* 0x0000000000017941 */ /* 0x000fea0003800000 */
.L_x_9771:
        /* <DEDUP_REMOVED lines=8> */
.L_x_9773:
[----:B------:R-:W-:Y:S05]  /*21cf0*/  BRA `(.L_x_9774) ;  /* 0xfffffe6400187947 */ /* 0x000fea000383ffff */
.L_x_9464:
        /* <DEDUP_REMOVED lines=8> */
.L_x_9776:
[----:B------:R-:W-:Y:S05]  /*21d80*/  BSYNC B1 ;  /* 0x0000000000017941 */ /* 0x000fea0003800000 */
.L_x_9775:
        /* <DEDUP_REMOVED lines=8> */
.L_x_9777:
[----:B------:R-:W-:Y:S05]  /*21e10*/  BRA `(.L_x_9778) ;  /* 0xfffffe64001c7947 */ /* 0x000fea000383ffff */
.L_x_9468:
[----:B------:R0:W0:Y:S02]  /*21e20*/  SYNCS.PHASECHK.TRANS64.TRYWAIT P4, [R89+URZ+0x288b0], R100 ;  /* 0x0288b064590075a7 */ /* 0x000024000808017f */
[----:B0-----:R-:W-:Y:S05]  /*21e30*/  @!P4 NANOSLEEP.SYNCS 0x989680 ;  /* 0x009896800000c95d */ /* 0x001fea0003900000 */
[----:B------:R-:W0:Y:S02]  /*21e40*/  @!P4 SYNCS.PHASECHK.TRANS64 P4, [R89+URZ+0x288b0], R100 ;  /* 0x0288b0645900c5a7 */ /* 0x000e24000808007f */
[----:B0-----:R-:W-:Y:S05]  /*21e50*/  @!P4 BRA `(.L_x_9468) ;  /* 0xfffffffc00f0c947 */ /* 0x001fea000383ffff */
[----:B------:R-:W-:Y:S05]  /*21e60*/  BRA `(.L_x_9779) ;  /* 0xfffffe6400987947 */ /* 0x000fea000383ffff */
.L_x_9482:
[----:B------:R-:W0:Y:S01]  /*21e70*/  S2R R5, SR_TID.X ;  /* 0x0000000000057919 */ /* 0x000e220000002100 */
[----:B------:R-:W-:Y:S01]  /*21e80*/  BSSY B0, `(.L_x_9780) ;  /* 0x000000c000007945 */ /* 0x000fe20003800000 */
[----:B------:R-:W-:Y:S02]  /*21e90*/  IMAD.MOV.U32 R12, RZ, RZ, RZ ;  /* 0x000000ffff0c7224 */ /* 0x000fe400078e00ff */
[----:B------:R-:W-:Y:S02]  /*21ea0*/  IMAD.MOV.U32 R11, RZ, RZ, 0x1f ;  /* 0x0000001fff0b7424 */ /* 0x000fe400078e00ff */
[----:B------:R-:W-:Y:S02]  /*21eb0*/  IMAD.MOV.U32 R15, RZ, RZ, -0x1 ;  /* 0xffffffffff0f7424 */ /* 0x000fe400078e00ff */
[----:B0-----:R-:W-:-:S05]  /*21ec0*/  VIADD R5, R5, 0xffffff80 ;  /* 0xffffff8005057836 */ /* 0x001fca0000000000 */
[----:B------:R-:W-:-:S04]  /*21ed0*/  SHF.R.S32.HI R4, RZ, 0x1f, R5 ;  /* 0x0000001fff047819 */ /* 0x000fc80000011405 */
[----:B------:R-:W-:-:S04]  /*21ee0*/  LEA.HI R4, R4, R5, RZ, 0x7 ;  /* 0x0000000504047211 */ /* 0x000fc800078f38ff */
[----:B------:R-:W-:-:S05]  /*21ef0*/  SHF.R.S32.HI R4, RZ, 0x7, R4 ;  /* 0x00000007ff047819 */ /* 0x000fca0000011404 */
[----:B--2---:R-:W-:-:S07]  /*21f00*/  IMAD.MOV.U32 R13, RZ, RZ, R4 ;  /* 0x000000ffff0d7224 */ /* 0x004fce00078e0004 */
[----:B-1---5:R-:W-:Y:S05]  /*21f10*/  WARPSYNC.COLLECTIVE R15, `(.L_x_9781) ;  /* 0x000000000f087348 */ /* 0x022fea0003c00000 */
[----:B------:R0:W2:Y:S02]  /*21f20*/  SHFL.IDX P6, R14, R13, R12, R11 ;  /* 0x0000000c0d0e7389 */ /* 0x0000a400000c000b */
[----:B012--5:R-:W-:Y:S01]  /*21f30*/  ENDCOLLECTIVE ;  /* 0x000000000000791b */ /* 0x027fe20003800000 */
.L_x_9781:
[----:B------:R-:W-:Y:S05]  /*21f40*/  BSYNC B0 ;  /* 0x0000000000007941 */ /* 0x000fea0003800000 */
.L_x_9780:
[----:B------:R-:W-:Y:S01]  /*21f50*/  IMAD.MOV.U32 R191, RZ, RZ, R14 ;  /* 0x000000ffffbf7224 */ /* 0x000fe200078e000e */
[----:B------:R-:W-:Y:S06]  /*21f60*/  BRA `(.L_x_9782) ;  /* 0xfffffe70007c7947 */ /* 0x000fec000383ffff */
.L_x_9492:
        /* <DEDUP_REMOVED lines=8> */
.L_x_9784:
[----:B------:R-:W-:Y:S05]  /*21ff0*/  BSYNC B1 ;  /* 0x0000000000017941 */ /* 0x000fea0003800000 */
.L_x_9783:
        /* <DEDUP_REMOVED lines=8> */
.L_x_9785:
[----:B------:R-:W-:Y:S02]  /*22080*/  IMAD.MOV.U32 R13, RZ, RZ, R8 ;  /* 0x000000ffff0d7224 */ /* 0x000fe400078e0008 */
[----:B------:R-:W-:-:S07]  /*22090*/  IMAD.MOV.U32 R3, RZ, RZ, R14 ;  /* 0x000000ffff037224 */ /* 0x000fce00078e000e */
[----:B------:R-:W-:Y:S05]  /*220a0*/  WARPSYNC.COLLECTIVE R15, `(.L_x_9786) ;  /* 0x000000000f087348 */ /* 0x000fea0003c00000 */
[----:B------:R0:W1:Y:S02]  /*220b0*/  SHFL.IDX P6, R14, R13, R12, R11 ;  /* 0x0000000c0d0e7389 */ /* 0x00006400000c000b */
[----:B01----:R-:W-:Y:S01]  /*220c0*/  ENDCOLLECTIVE ;  /* 0x000000000000791b */ /* 0x003fe20003800000 */
.L_x_9786:
[----:B------:R-:W-:Y:S02]  /*220d0*/  IMAD.MOV.U32 R13, RZ, RZ, R7 ;  /* 0x000000ffff0d7224 */ /* 0x000fe400078e0007 */
[----:B------:R-:W-:-:S07]  /*220e0*/  IMAD.MOV.U32 R4, RZ, RZ, R14 ;  /* 0x000000ffff047224 */ /* 0x000fce00078e000e */
[----:B------:R-:W-:Y:S05]  /*220f0*/  WARPSYNC.COLLECTIVE R15, `(.L_x_9787) ;  /* 0x000000000f087348 */ /* 0x000fea0003c00000 */
[----:B------:R0:W1:Y:S02]  /*22100*/  SHFL.IDX P6, R14, R13, R12, R11 ;  /* 0x0000000c0d0e7389 */ /* 0x00006400000c000b */
[----:B01----:R-:W-:Y:S01]  /*22110*/  ENDCOLLECTIVE ;  /* 0x000000000000791b */ /* 0x003fe20003800000 */
.L_x_9787:
[----:B------:R-:W-:Y:S05]  /*22120*/  BRA `(.L_x_9788) ;  /* 0xfffffe7400d87947 */ /* 0x000fea000383ffff */
.L_x_9495:
[----:B------:R-:W-:Y:S01]  /*22130*/  BSSY B1, `(.L_x_9789) ;  /* 0x0000008000017945 */ /* 0x000fe20003800000 */
[----:B0-----:R-:W-:Y:S02]  /*22140*/  IMAD.MOV.U32 R13, RZ, RZ, R6 ;  /* 0x000000ffff0d7224 */ /* 0x001fe400078e0006 */
[----:B------:R-:W-:Y:S02]  /*22150*/  IMAD.MOV.U32 R12, RZ, RZ, 0x1 ;  /* 0x00000001ff0c7424 */ /* 0x000fe400078e00ff */
[----:B------:R-:W-:Y:S02]  /*22160*/  IMAD.MOV.U32 R11, RZ, RZ, 0x181f ;  /* 0x0000181fff0b7424 */ /* 0x000fe400078e00ff */
[----:B------:R-:W-:-:S07]  /*22170*/  IMAD.MOV.U32 R15, RZ, RZ, -0x1 ;  /* 0xffffffffff0f7424 */ /* 0x000fce00078e00ff */
[----:B------:R-:W-:Y:S05]  /*22180*/  WARPSYNC.COLLECTIVE R15, `(.L_x_9790) ;  /* 0x000000000f087348 */ /* 0x000fea0003c00000 */
[----:B------:R0:W1:Y:S02]  /*22190*/  SHFL.IDX P6, R14, R13, R12, R11 ;  /* 0x0000000c0d0e7389 */ /* 0x00006400000c000b */
[----:B01----:R-:W-:Y:S01]  /*221a0*/  ENDCOLLECTIVE ;  /* 0x000000000000791b */ /* 0x003fe20003800000 */
.L_x_9790:
[----:B------:R-:W-:Y:S05]  /*221b0*/  BSYNC B1 ;  /* 0x0000000000017941 */ /* 0x000fea0003800000 */
.L_x_9789:
        /* <DEDUP_REMOVED lines=8> */
.L_x_9791:
[----:B------:R-:W-:Y:S02]  /*22240*/  IMAD.MOV.U32 R13, RZ, RZ, R8 ;  /* 0x000000ffff0d7224 */ /* 0x000fe400078e0008 */
[----:B------:R-:W-:-:S07]  /*22250*/  IMAD.MOV.U32 R3, RZ, RZ, R14 ;  /* 0x000000ffff037224 */ /* 0x000fce00078e000e */
[----:B------:R-:W-:Y:S05]  /*22260*/  WARPSYNC.COLLECTIVE R15, `(.L_x_9792) ;  /* 0x000000000f087348 */ /* 0x000fea0003c00000 */
[----:B------:R0:W1:Y:S02]  /*22270*/  SHFL.IDX P6, R14, R13, R12, R11 ;  /* 0x0000000c0d0e7389 */ /* 0x00006400000c000b */
[----:B01----:R-:W-:Y:S01]  /*22280*/  ENDCOLLECTIVE ;  /* 0x000000000000791b */ /* 0x003fe20003800000 */
.L_x_9792:
[----:B------:R-:W-:Y:S02]  /*22290*/  IMAD.MOV.U32 R13, RZ, RZ, R7 ;  /* 0x000000ffff0d7224 */ /* 0x000fe400078e0007 */
[----:B------:R-:W-:-:S07]  /*222a0*/  IMAD.MOV.U32 R4, RZ, RZ, R14 ;  /* 0x000000ffff047224 */ /* 0x000fce00078e000e */
[----:B------:R-:W-:Y:S05]  /*222b0*/  WARPSYNC.COLLECTIVE R15, `(.L_x_9793) ;  /* 0x000000000f087348 */ /* 0x000fea0003c00000 */
[----:B------:R0:W1:Y:S02]  /*222c0*/  SHFL.IDX P6, R14, R13, R12, R11 ;  /* 0x0000000c0d0e7389 */ /* 0x00006400000c000b */
[----:B01----:R-:W-:Y:S01]  /*222d0*/  ENDCOLLECTIVE ;  /* 0x000000000000791b */ /* 0x003fe20003800000 */
.L_x_9793:
[----:B------:R-:W-:Y:S05]  /*222e0*/  BRA `(.L_x_9794) ;  /* 0xfffffe7800447947 */ /* 0x000fea000383ffff */
.L_x_9498:
[----:B------:R-:W-:Y:S01]  /*222f0*/  BSSY B1, `(.L_x_9795) ;  /* 0x0000008000017945 */ /* 0x000fe20003800000 */
[----:B0-----:R-:W-:Y:S02]  /*22300*/  IMAD.MOV.U32 R13, RZ, RZ, R6 ;  /* 0x000000ffff0d7224 */ /* 0x001fe400078e0006 */
[----:B------:R-:W-:Y:S02]  /*22310*/  IMAD.MOV.U32 R12, RZ, RZ, 0x2 ;  /* 0x00000002ff0c7424 */ /* 0x000fe400078e00ff */
[----:B------:R-:W-:Y:S02]  /*22320*/  IMAD.MOV.U32 R11, RZ, RZ, 0x181f ;  /* 0x0000181fff0b7424 */ /* 0x000fe400078e00ff */
[----:B------:R-:W-:-:S07]  /*22330*/  IMAD.MOV.U32 R15, RZ, RZ, -0x1 ;  /* 0xffffffffff0f7424 */ /* 0x000fce00078e00ff */
[----:B-1----:R-:W-:Y:S05]  /*22340*/  WARPSYNC.COLLECTIVE R15, `(.L_x_9796) ;  /* 0x000000000f087348 */ /* 0x002fea0003c00000 */
[----:B------:R0:W2:Y:S02]  /*22350*/  SHFL.IDX P6, R14, R13, R12, R11 ;  /* 0x0000000c0d0e7389 */ /* 0x0000a400000c000b */
[----:B012---:R-:W-:Y:S01]  /*22360*/  ENDCOLLECTIVE ;  /* 0x000000000000791b */ /* 0x007fe20003800000 */
.L_x_9796:
[----:B------:R-:W-:Y:S05]  /*22370*/  BSYNC B1 ;  /* 0x0000000000017941 */ /* 0x000fea0003800000 */
.L_x_9795:
        /* <DEDUP_REMOVED lines=8> */
.L_x_9797:
[----:B------:R-:W-:Y:S02]  /*22400*/  IMAD.MOV.U32 R13, RZ, RZ, R8 ;  /* 0x000000ffff0d7224 */ /* 0x000fe400078e0008 */
[----:B------:R-:W-:-:S07]  /*22410*/  IMAD.MOV.U32 R3, RZ, RZ, R14 ;  /* 0x000000ffff037224 */ /* 0x000fce00078e000e */
[----:B------:R-:W-:Y:S05]  /*22420*/  WARPSYNC.COLLECTIVE R15, `(.L_x_9798) ;  /* 0x000000000f087348 */ /* 0x000fea0003c00000 */
[----:B------:R0:W1:Y:S02]  /*22430*/  SHFL.IDX P6, R14, R13, R12, R11 ;  /* 0x0000000c0d0e7389 */ /* 0x00006400000c000b */
[----:B01----:R-:W-:Y:S01]  /*22440*/  ENDCOLLECTIVE ;  /* 0x000000000000791b */ /* 0x003fe20003800000 */
.L_x_9798:
[----:B------:R-:W-:Y:S02]  /*22450*/  IMAD.MOV.U32 R13, RZ, RZ, R7 ;  /* 0x000000ffff0d7224 */ /* 0x000fe400078e0007 */
[----:B------:R-:W-:-:S07]  /*22460*/  IMAD.MOV.U32 R4, RZ, RZ, R14 ;  /* 0x000000ffff047224 */ /* 0x000fce00078e000e */
[----:B------:R-:W-:Y:S05]  /*22470*/  WARPSYNC.COLLECTIVE R15, `(.L_x_9799) ;  /* 0x000000000f087348 */ /* 0x000fea0003c00000 */
[----:B------:R0:W1:Y:S02]  /*22480*/  SHFL.IDX P6, R14, R13, R12, R11 ;  /* 0x0000000c0d0e7389 */ /* 0x00006400000c000b */
[----:B01----:R-:W-:Y:S01]  /*22490*/  ENDCOLLECTIVE ;  /* 0x000000000000791b */ /* 0x003fe20003800000 */
.L_x_9799:
[----:B------:R-:W-:Y:S05]  /*224a0*/  BRA `(.L_x_9800) ;  /* 0xfffffe7800a87947 */ /* 0x000fea000383ffff */
.L_x_9501:
[----:B------:R-:W-:Y:S01]  /*224b0*/  BSSY B1, `(.L_x_9801) ;  /* 0x0000008000017945 */ /* 0x000fe20003800000 */
[----:B------:R-:W-:Y:S02]  /*224c0*/  IMAD.MOV.U32 R13, RZ, RZ, R6 ;  /* 0x000000ffff0d7224 */ /* 0x000fe400078e0006 */
[----:B------:R-:W-:Y:S02]  /*224d0*/  IMAD.MOV.U32 R12, RZ, RZ, 0x3 ;  /* 0x00000003ff0c7424 */ /* 0x000fe400078e00ff */
[----:B------:R-:W-:Y:S02]  /*224e0*/  IMAD.MOV.U32 R11, RZ, RZ, 0x181f ;  /* 0x0000181fff0b7424 */ /* 0x000fe400078e00ff */
[----:B------:R-:W-:-:S07]  /*224f0*/  IMAD.MOV.U32 R15, RZ, RZ, -0x1 ;  /* 0xffffffffff0f7424 */ /* 0x000fce00078e00ff */
[----:B--2---:R-:W-:Y:S05]  /*22500*/  WARPSYNC.COLLECTIVE R15, `(.L_x_9802) ;  /* 0x000000000f087348 */ /* 0x004fea0003c00000 */
[----:B------:R0:W1:Y:S02]  /*22510*/  SHFL.IDX P6, R14, R13, R12, R11 ;  /* 0x0000000c0d0e7389 */ /* 0x00006400000c000b */
[----:B012---:R-:W-:Y:S01]  /*22520*/  ENDCOLLECTIVE ;  /* 0x000000000000791b */ /* 0x007fe20003800000 */
.L_x_9802:
[----:B------:R-:W-:Y:S05]  /*22530*/  BSYNC B1 ;  /* 0x0000000000017941 */ /* 0x000fea0003800000 */
.L_x_9801:
        /* <DEDUP_REMOVED lines=8> */
.L_x_9803:
[----:B------:R-:W-:Y:S02]  /*225c0*/  IMAD.MOV.U32 R13, RZ, RZ, R8 ;  /* 0x000000ffff0d7224 */ /* 0x000fe400078e0008 */
[----:B------:R-:W-:-:S07]  /*225d0*/  IMAD.MOV.U32 R3, RZ, RZ, R14 ;  /* 0x000000ffff037224 */ /* 0x000fce00078e000e */
[----:B------:R-:W-:Y:S05]  /*225e0*/  WARPSYNC.COLLECTIVE R15, `(.L_x_9804) ;  /* 0x000000000f087348 */ /* 0x000fea0003c00000 */
[----:B------:R0:W1:Y:S02]  /*225f0*/  SHFL.IDX P6, R14, R13, R12, R11 ;  /* 0x0000000c0d0e7389 */ /* 0x00006400000c000b */
[----:B01----:R-:W-:Y:S01]  /*22600*/  ENDCOLLECTIVE ;  /* 0x000000000000791b */ /* 0x003fe20003800000 */
.L_x_9804:
[----:B------:R-:W-:Y:S02]  /*22610*/  IMAD.MOV.U32 R13, RZ, RZ, R7 ;  /* 0x000000ffff0d7224 */ /* 0x000fe400078e0007 */
[----:B------:R-:W-:-:S07]  /*22620*/  IMAD.MOV.U32 R4, RZ, RZ, R14 ;  /* 0x000000ffff047224 */ /* 0x000fce00078e000e */
[----:B------:R-:W-:Y:S05]  /*22630*/  WARPSYNC.COLLECTIVE R15, `(.L_x_9805) ;  /* 0x000000000f087348 */ /* 0x000fea0003c00000 */
[----:B------:R0:W1:Y:S02]  /*22640*/  SHFL.IDX P6, R14, R13, R12, R11 ;  /* 0x0000000c0d0e7389 */ /* 0x00006400000c000b */
[----:B01----:R-:W-:Y:S01]  /*22650*/  ENDCOLLECTIVE ;  /* 0x000000000000791b */ /* 0x003fe20003800000 */
.L_x_9805:
[----:B------:R-:W-:Y:S05]  /*22660*/  BRA `(.L_x_9806) ;  /* 0xfffffe7c00147947 */ /* 0x000fea000383ffff */
.L_x_9505:
[----:B0-----:R0:W1:Y:S02]  /*22670*/  SYNCS.PHASECHK.TRANS64.TRYWAIT P0, [R18+URZ+0x28800], R5 ;  /* 0x02880005120075a7 */ /* 0x001064000800017f */
[----:B-1----:R-:W-:Y:S05]  /*22680*/  @!P0 NANOSLEEP.SYNCS 0x989680 ;  /* 0x009896800000895d */ /* 0x002fea0003900000 */
[----:B------:R-:W1:Y:S02]  /*22690*/  @!P0 SYNCS.PHASECHK.TRANS64 P0, [R18+URZ+0x28800], R5 ;  /* 0x02880005120085a7 */ /* 0x000e64000800007f */
[----:B-1----:R-:W-:Y:S05]  /*226a0*/  @!P0 BRA `(.L_x_9505) ;  /* 0xfffffffc00f08947 */ /* 0x002fea000383ffff */
[----:B------:R-:W-:Y:S05]  /*226b0*/  BRA `(.L_x_9807) ;  /* 0xfffffe7c00d87947 */ /* 0x000fea000383ffff */
.L_x_9521:
[----:B------:R-:W0:Y:S01]  /*226c0*/  LDC R58, c[0x0][0x3f4] ;  /* 0x0000fd00ff3a7b82 */ /* 0x000e220000000800 */
[----:B------:R-:W-:Y:S01]  /*226d0*/  BSSY B1, `(.L_x_9808) ;  /* 0x0000008000017945 */ /* 0x000fe20003800000 */
[----:B--2---:R-:W-:Y:S01]  /*226e0*/  IMAD.MOV.U32 R13, RZ, RZ, R35 ;  /* 0x000000ffff0d7224 */ /* 0x004fe200078e0023 */
[----:B------:R-:W-:Y:S01]  /*226f0*/  MOV R12, RZ ;  /* 0x000000ff000c7202 */ /* 0x000fe20000000f00 */
[----:B------:R-:W-:Y:S02]  /*22700*/  IMAD.MOV.U32 R11, RZ, RZ, 0x181f ;  /* 0x0000181fff0b7424 */ /* 0x000fe400078e00ff */
[----:B------:R-:W-:-:S07]  /*22710*/  IMAD.MOV.U32 R15, RZ, RZ, -0x1 ;  /* 0xffffffffff0f7424 */ /* 0x000fce00078e00ff */
[----:B01----:R-:W-:Y:S05]  /*22720*/  WARPSYNC.COLLECTIVE R15, `(.L_x_9809) ;  /* 0x000000000f087348 */ /* 0x003fea0003c00000 */
[----:B------:R2:W3:Y:S02]  /*22730*/  SHFL.IDX P6, R14, R13, R12, R11 ;  /* 0x0000000c0d0e7389 */ /* 0x0004e400000c000b */
[----:B0123--:R-:W-:Y:S01]  /*22740*/  ENDCOLLECTIVE ;  /* 0x000000000000791b */ /* 0x00ffe20003800000 */
.L_x_9809:
[----:B------:R-:W-:Y:S05]  /*22750*/  BSYNC B1 ;  /* 0x0000000000017941 */ /* 0x000fea0003800000 */
.L_x_9808:
        /* <DEDUP_REMOVED lines=10> */
.L_x_9810:
        /* <DEDUP_REMOVED lines=8> */
.L_x_9811:
        /* <DEDUP_REMOVED lines=9> */
.L_x_9812:
        /* <DEDUP_REMOVED lines=22> */
.L_x_9813:
[----:B------:R-:W-:Y:S01]  /*22a70*/  IMAD.MOV.U32 R24, RZ, RZ, R51 ;  /* 0x000000ffff187224 */ /* 0x000fe200078e0033 */
[----:B------:R-:W-:Y:S01]  /*22a80*/  PRMT R78, R0, 0x7610, R78 ;  /* 0x00007610004e7816 */ /* 0x000fe2000000004e */
[----:B------:R-:W-:-:S03]  /*22a90*/  IMAD.MOV.U32 R10, RZ, RZ, R50 ;  /* 0x000000ffff0a7224 */ /* 0x000fc600078e0032 */
[----:B------:R-:W-:Y:S02]  /*22aa0*/  PRMT R53, R24, 0x7610, R53 ;  /* 0x0000761018357816 */ /* 0x000fe40000000035 */
[----:B------:R-:W-:Y:S02]  /*22ab0*/  CS2R R24, SRZ ;  /* 0x0000000000187805 */ /* 0x000fe4000001ff00 */
[----:B------:R-:W-:Y:S01]  /*22ac0*/  @!P1 MOV R38, R4 ;  /* 0x0000000400269202 */ /* 0x000fe20000000f00 */
[----:B------:R-:W-:Y:S01]  /*22ad0*/  @!P1 IMAD.MOV.U32 R39, RZ, RZ, R5 ;  /* 0x000000ffff279224 */ /* 0x000fe200078e0005 */
[----:B------:R-:W-:Y:S01]  /*22ae0*/  PRMT R52, R10, 0x7610, R52 ;  /* 0x000076100a347816 */ /* 0x000fe20000000034 */
[----:B------:R-:W-:Y:S02]  /*22af0*/  @!P1 IMAD.MOV.U32 R20, RZ, RZ, R6 ;  /* 0x000000ffff149224 */ /* 0x000fe400078e0006 */
[----:B------:R-:W-:Y:S02]  /*22b00*/  @!P1 IMAD.MOV.U32 R21, RZ, RZ, R7 ;  /* 0x000000ffff159224 */ /* 0x000fe400078e0007 */
[----:B------:R-:W-:-:S02]  /*22b10*/  IMAD.MOV.U32 R13, RZ, RZ, R32 ;  /* 0x000000ffff0d7224 */ /* 0x000fc400078e0020 */
[----:B------:R-:W-:Y:S02]  /*22b20*/  IMAD.MOV.U32 R4, RZ, RZ, R38 ;  /* 0x000000ffff047224 */ /* 0x000fe400078e0026 */
[----:B------:R-:W-:Y:S02]  /*22b30*/  IMAD.MOV.U32 R5, RZ, RZ, R39 ;  /* 0x000000ffff057224 */ /* 0x000fe400078e0027 */
[----:B------:R-:W-:Y:S01]  /*22b40*/  IMAD.MOV.U32 R6, RZ, RZ, R20 ;  /* 0x000000ffff067224 */ /* 0x000fe200078e0014 */
[----:B------:R-:W-:Y:S01]  /*22b50*/  PRMT R80, R4, 0x7610, R80 ;  /* 0x0000761004507816 */ /* 0x000fe20000000050 */
[----:B------:R-:W-:Y:S01]  /*22b60*/  IMAD.MOV.U32 R7, RZ, RZ, R21 ;  /* 0x000000ffff077224 */ /* 0x000fe200078e0015 */
[----:B------:R-:W-:Y:S01]  /*22b70*/  PRMT R81, R5, 0x7610, R81 ;  /* 0x0000761005517816 */ /* 0x000fe20000000051 */
[----:B------:R-:W-:Y:S01]  /*22b80*/  IMAD.MOV.U32 R0, RZ, RZ, R14 ;  /* 0x000000ffff007224 */ /* 0x000fe200078e000e */
[----:B------:R-:W-:-:S07]  /*22b90*/  PRMT R82, R6, 0x7610, R82 ;  /* 0x0000761006527816 */ /* 0x000fce0000000052 */
[----:B------:R-:W-:Y:S05]  /*22ba0*/  WARPSYNC.COLLECTIVE R15, `(.L_x_9814) ;  /* 0x000000000f087348 */ /* 0x000fea0003c00000 */
[----:B------:R0:W1:Y:S02]  /*22bb0*/  SHFL.IDX P6, R14, R13, R12, R11 ;  /* 0x0000000c0d0e7389 */ /* 0x00006400000c000b */
[----:B01----:R-:W-:Y:S01]  /*22bc0*/  ENDCOLLECTIVE ;  /* 0x000000000000791b */ /* 0x003fe20003800000 */
.L_x_9814:
[----:B------:R-:W-:Y:S01]  /*22bd0*/  PRMT R83, R7, 0x7610, R83 ;  /* 0x0000761007537816 */ /* 0x000fe20000000053 */
[----:B------:R-:W-:Y:S02]  /*22be0*/  IMAD.MOV.U32 R13, RZ, RZ, R33 ;  /* 0x000000ffff0d7224 */ /* 0x000fe400078e0021 */
[----:B------:R-:W-:-:S07]  /*22bf0*/  IMAD.MOV.U32 R8, RZ, RZ, R14 ;  /* 0x000000ffff087224 */ /* 0x000fce00078e000e */
[----:B------:R-:W-:Y:S05]  /*22c00*/  WARPSYNC.COLLECTIVE R15, `(.L_x_9815) ;  /* 0x000000000f087348 */ /* 0x000fea0003c00000 */
[----:B------:R0:W1:Y:S02]  /*22c10*/  SHFL.IDX P6, R14, R13, R12, R11 ;  /* 0x0000000c0d0e7389 */ /* 0x00006400000c000b */
[----:B01----:R-:W-:Y:S01]  /*22c20*/  ENDCOLLECTIVE ;  /* 0x000000000000791b */ /* 0x003fe20003800000 */
.L_x_9815:
[----:B------:R-:W-:Y:S02]  /*22c30*/  IMAD.MOV.U32 R13, RZ, RZ, R34 ;  /* 0x000000ffff0d7224 */ /* 0x000fe400078e0022 */
[----:B------:R-:W-:-:S07]  /*22c40*/  IMAD.MOV.U32 R9, RZ, RZ, R14 ;  /* 0x000000ffff097224 */ /* 0x000fce00078e000e */
[----:B------:R-:W-:Y:S05]  /*22c50*/  WARPSYNC.COLLECTIVE R15, `(.L_x_9816) ;  /* 0x000000000f087348 */ /* 0x000fea0003c00000 */
[----:B------:R0:W1:Y:S02]  /*22c60*/  SHFL.IDX P6, R14, R13, R12, R11 ;  /* 0x0000000c0d0e7389 */ /* 0x00006400000c000b */
[----:B01----:R-:W-:Y:S01]  /*22c70*/  ENDCOLLECTIVE ;  /* 0x000000000000791b */ /* 0x003fe20003800000 */
.L_x_9816:
[----:B------:R-:W-:Y:S05]  /*22c80*/  BRA `(.L_x_9817) ;  /* 0xfffffe9800207947 */ /* 0x000fea000383ffff */
.L_x_9524:
[----:B------:R-:W-:Y:S01]  /*22c90*/  BSSY B1, `(.L_x_9818) ;  /* 0x0000008000017945 */ /* 0x000fe20003800000 */
[----:B--2---:R-:W-:Y:S02]  /*22ca0*/  IMAD.MOV.U32 R13, RZ, RZ, R35 ;  /* 0x000000ffff0d7224 */ /* 0x004fe400078e0023 */
[----:B------:R-:W-:Y:S02]  /*22cb0*/  IMAD.MOV.U32 R12, RZ, RZ, 0x2 ;  /* 0x00000002ff0c7424 */ /* 0x000fe400078e00ff */
[----:B------:R-:W-:Y:S02]  /*22cc0*/  IMAD.MOV.U32 R11, RZ, RZ, 0x181f ;  /* 0x0000181fff0b7424 */ /* 0x000fe400078e00ff */
[----:B0-----:R-:W-:-:S07]  /*22cd0*/  IMAD.MOV.U32 R15, RZ, RZ, -0x1 ;  /* 0xffffffffff0f7424 */ /* 0x001fce00078e00ff */
[----:B------:R-:W-:Y:S05]  /*22ce0*/  WARPSYNC.COLLECTIVE R15, `(.L_x_9819) ;  /* 0x000000000f087348 */ /* 0x000fea0003c00000 */
[----:B------:R0:W1:Y:S02]  /*22cf0*/  SHFL.IDX P6, R14, R13, R12, R11 ;  /* 0x0000000c0d0e7389 */ /* 0x00006400000c000b */
[----:B01----:R-:W-:Y:S01]  /*22d00*/  ENDCOLLECTIVE ;  /* 0x000000000000791b */ /* 0x003fe20003800000 */
.L_x_9819:
[----:B------:R-:W-:Y:S05]  /*22d10*/  BSYNC B1 ;  /* 0x0000000000017941 */ /* 0x000fea0003800000 */
.L_x_9818:
        /* <DEDUP_REMOVED lines=9> */
.L_x_9820:
        /* <DEDUP_REMOVED lines=8> */
.L_x_9821:
[----:B------:R-:W-:-:S05]  /*22e30*/  @!P1 IADD3 R8, P2, R8, R31, RZ ;  /* 0x0000001f08089210 */ /* 0x000fca0007f5e0ff */
[----:B------:R-:W-:Y:S02]  /*22e40*/  @!P1 IMAD.X R9, R0, 0x1, R29, P2 ;  /* 0x0000000100099824 */ /* 0x000fe400010e061d */
[----:B------:R-:W-:Y:S02]  /*22e50*/  IMAD.MOV.U32 R13, RZ, RZ, R34 ;  /* 0x000000ffff0d7224 */ /* 0x000fe400078e0022 */
[----:B------:R-:W-:-:S07]  /*22e60*/  IMAD.MOV.U32 R28, RZ, RZ, R14 ;  /* 0x000000ffff1c7224 */ /* 0x000fce00078e000e */
[----:B------:R-:W-:Y:S05]  /*22e70*/  WARPSYNC.COLLECTIVE R15, `(.L_x_9822) ;  /* 0x000000000f087348 */ /* 0x000fea0003c00000 */
[----:B------:R0:W1:Y:S02]  /*22e80*/  SHFL.IDX P6, R14, R13, R12, R11 ;  /* 0x0000000c0d0e7389 */ /* 0x00006400000c000b */
[----:B01----:R-:W-:Y:S01]  /*22e90*/  ENDCOLLECTIVE ;  /* 0x000000000000791b */ /* 0x003fe20003800000 */
.L_x_9822:
        /* <DEDUP_REMOVED lines=9> */
[----:B------:R-:W-:Y:S02]  /*22f30*/  CS2R R42, SRZ ;  /* 0x00000000002a7805 */ /* 0x000fe4000001ff00 */
[----:B0-----:R-:W-:Y:S01]  /*22f40*/  MOV R15, 0xffffffff ;  /* 0xffffffff000f7802 */ /* 0x001fe20000000f00 */
        /* <DEDUP_REMOVED lines=12> */
.L_x_9823:
        /* <DEDUP_REMOVED lines=19> */
.L_x_9824:
[----:B------:R-:W-:Y:S02]  /*23140*/  PRMT R75, R10, 0x7610, R75 ;  /* 0x000076100a4b7816 */ /* 0x000fe4000000004b */
[----:B------:R-:W-:Y:S01]  /*23150*/  CS2R R8, SRZ ;  /* 0x0000000000087805 */ /* 0x000fe2000001ff00 */
[----:B------:R-:W-:Y:S02]  /*23160*/  IMAD.MOV.U32 R13, RZ, RZ, R33 ;  /* 0x000000ffff0d7224 */ /* 0x000fe400078e0021 */
[----:B------:R-:W-:-:S07]  /*23170*/  IMAD.MOV.U32 R32, RZ, RZ, R14 ;  /* 0x000000ffff207224 */ /* 0x000fce00078e000e */
[----:B------:R-:W-:Y:S05]  /*23180*/  WARPSYNC.COLLECTIVE R15, `(.L_x_9825) ;  /* 0x000000000f087348 */ /* 0x000fea0003c00000 */
[----:B------:R0:W1:Y:S02]  /*23190*/  SHFL.IDX P6, R14, R13, R12, R11 ;  /* 0x0000000c0d0e7389 */ /* 0x00006400000c000b */
[----:B01----:R-:W-:Y:S01]  /*231a0*/  ENDCOLLECTIVE ;  /* 0x000000000000791b */ /* 0x003fe20003800000 */
.L_x_9825:
[----:B------:R-:W-:Y:S02]  /*231b0*/  IMAD.MOV.U32 R13, RZ, RZ, R34 ;  /* 0x000000ffff0d7224 */ /* 0x000fe400078e0022 */
[----:B------:R-:W-:-:S07]  /*231c0*/  IMAD.MOV.U32 R33, RZ, RZ, R14 ;  /* 0x000000ffff217224 */ /* 0x000fce00078e000e */
[----:B------:R-:W-:Y:S05]  /*231d0*/  WARPSYNC.COLLECTIVE R15, `(.L_x_9826) ;  /* 0x000000000f087348 */ /* 0x000fea0003c00000 */
[----:B------:R0:W1:Y:S02]  /*231e0*/  SHFL.IDX P6, R14, R13, R12, R11 ;  /* 0x0000000c0d0e7389 */ /* 0x00006400000c000b */
[----:B01----:R-:W-:Y:S01]  /*231f0*/  ENDCOLLECTIVE ;  /* 0x000000000000791b */ /* 0x003fe20003800000 */
.L_x_9826:
[----:B------:R-:W-:-:S05]  /*23200*/  IMAD.MOV.U32 R11, RZ, RZ, R43 ;  /* 0x000000ffff0b7224 */ /* 0x000fca00078e002b */
[----:B------:R-:W-:Y:S01]  /*23210*/  PRMT R76, R11, 0x7610, R76 ;  /* 0x000076100b4c7816 */ /* 0x000fe2000000004c */
[----:B------:R-:W-:Y:S01]  /*23220*/  IMAD.MOV.U32 R34, RZ, RZ, R14 ;  /* 0x000000ffff227224 */ /* 0x000fe200078e000e */
[----:B------:R-:W-:Y:S06]  /*23230*/  BRA `(.L_x_9827) ;  /* 0xfffffe98000c7947 */ /* 0x000fec000383ffff */
.L_x_9528:
[----:B0-----:R0:W1:Y:S02]  /*23240*/  SYNCS.PHASECHK.TRANS64.TRYWAIT P4, [R18+URZ+0x28800], R29 ;  /* 0x0288001d120075a7 */ /* 0x001064000808017f */
[----:B-1----:R-:W-:Y:S05]  /*23250*/  @!P4 NANOSLEEP.SYNCS 0x989680 ;  /* 0x009896800000c95d */ /* 0x002fea0003900000 */
[----:B------:R-:W1:Y:S02]  /*23260*/  @!P4 SYNCS.PHASECHK.TRANS64 P4, [R18+URZ+0x28800], R29 ;  /* 0x0288001d1200c5a7 */ /* 0x000e64000808007f */
[----:B-1----:R-:W-:Y:S05]  /*23270*/  @!P4 BRA `(.L_x_9528) ;  /* 0xfffffffc00f0c947 */ /* 0x002fea000383ffff */
[----:B------:R-:W-:Y:S05]  /*23280*/  BRA `(.L_x_9828) ;  /* 0xfffffe9800c07947 */ /* 0x000fea000383ffff */
.L_x_9538:
[----:B---3--:R3:W4:Y:S02]  /*23290*/  SYNCS.PHASECHK.TRANS64.TRYWAIT P1, [R0+URZ+0x28830], R3 ;  /* 0x02883003000075a7 */ /* 0x008724000802017f */
[----:B----4-:R-:W-:Y:S05]  /*232a0*/  @!P1 NANOSLEEP.SYNCS 0x989680 ;  /* 0x009896800000995d */ /* 0x010fea0003900000 */
[----:B------:R-:W4:Y:S02]  /*232b0*/  @!P1 SYNCS.PHASECHK.TRANS64 P1, [R0+URZ+0x28830], R3 ;  /* 0x02883003000095a7 */ /* 0x000f24000802007f */
[----:B----4-:R-:W-:Y:S05]  /*232c0*/  @!P1 BRA `(.L_x_9538) ;  /* 0xfffffffc00f09947 */ /* 0x010fea000383ffff */
[----:B------:R-:W-:Y:S05]  /*232d0*/  BRA `(.L_x_9537) ;  /* 0xfffffeb400a47947 */ /* 0x000fea000383ffff */
.L_x_9545:
[----:B-1----:R1:W2:Y:S02]  /*232e0*/  SYNCS.PHASECHK.TRANS64.TRYWAIT P3, [R5+URZ+0x28830], R6 ;  /* 0x02883006050075a7 */ /* 0x0022a4000806017f */
[----:B--2---:R-:W-:Y:S05]  /*232f0*/  @!P3 NANOSLEEP.SYNCS 0x989680 ;  /* 0x009896800000b95d */ /* 0x004fea0003900000 */
[----:B------:R-:W2:Y:S02]  /*23300*/  @!P3 SYNCS.PHASECHK.TRANS64 P3, [R5+URZ+0x28830], R6 ;  /* 0x028830060500b5a7 */ /* 0x000ea4000806007f */
[----:B--2---:R-:W-:Y:S05]  /*23310*/  @!P3 BRA `(.L_x_9545) ;  /* 0xfffffffc00f0b947 */ /* 0x004fea000383ffff */
[----:B------:R-:W-:Y:S05]  /*23320*/  BRA `(.L_x_9544) ;  /* 0xfffffed800f07947 */ /* 0x000fea000383ffff */
.L_x_9549:
[----:B-1----:R1:W2:Y:S02]  /*23330*/  SYNCS.PHASECHK.TRANS64.TRYWAIT P2, [R6+URZ+0x28850], R5 ;  /* 0x02885005060075a7 */ /* 0x0022a4000804017f */
[----:B--2---:R-:W-:Y:S05]  /*23340*/  @!P2 NANOSLEEP.SYNCS 0x989680 ;  /* 0x009896800000a95d */ /* 0x004fea0003900000 */
[----:B------:R-:W2:Y:S02]  /*23350*/  @!P2 SYNCS.PHASECHK.TRANS64 P2, [R6+URZ+0x28850], R5 ;  /* 0x028850050600a5a7 */ /* 0x000ea4000804007f */
[----:B--2---:R-:W-:Y:S05]  /*23360*/  @!P2 BRA `(.L_x_9549) ;  /* 0xfffffffc00f0a947 */ /* 0x004fea000383ffff */
[----:B------:R-:W-:Y:S05]  /*23370*/  BRA `(.L_x_9546) ;  /* 0xfffffedc00fc7947 */ /* 0x000fea000383ffff */
.L_x_9558:
[----:B-1----:R1:W2:Y:S02]  /*23380*/  SYNCS.PHASECHK.TRANS64.TRYWAIT P1, [R5+URZ+0x28830], R6 ;  /* 0x02883006050075a7 */ /* 0x0022a4000802017f */
[----:B--2---:R-:W-:Y:S05]  /*23390*/  @!P1 NANOSLEEP.SYNCS 0x989680 ;  /* 0x009896800000995d */ /* 0x004fea0003900000 */
[----:B------:R-:W2:Y:S02]  /*233a0*/  @!P1 SYNCS.PHASECHK.TRANS64 P1, [R5+URZ+0x28830], R6 ;  /* 0x02883006050095a7 */ /* 0x000ea4000802007f */
[----:B--2---:R-:W-:Y:S05]  /*233b0*/  @!P1 BRA `(.L_x_9558) ;  /* 0xfffffffc00f09947 */ /* 0x004fea000383ffff */
[----:B------:R-:W-:Y:S05]  /*233c0*/  BRA `(.L_x_9557) ;  /* 0xffffff0400b47947 */ /* 0x000fea000383ffff */
.L_x_9562:
[----:B-1----:R1:W2:Y:S02]  /*233d0*/  SYNCS.PHASECHK.TRANS64.TRYWAIT P1, [R6+URZ+0x28850], R5 ;  /* 0x02885005060075a7 */ /* 0x0022a4000802017f */
[----:B--2---:R-:W-:Y:S05]  /*233e0*/  @!P1 NANOSLEEP.SYNCS 0x989680 ;  /* 0x009896800000995d */ /* 0x004fea0003900000 */
[----:B------:R-:W2:Y:S02]  /*233f0*/  @!P1 SYNCS.PHASECHK.TRANS64 P1, [R6+URZ+0x28850], R5 ;  /* 0x02885005060095a7 */ /* 0x000ea4000802007f */
[----:B--2---:R-:W-:Y:S05]  /*23400*/  @!P1 BRA `(.L_x_9562) ;  /* 0xfffffffc00f09947 */ /* 0x004fea000383ffff */
[----:B------:R-:W-:Y:S05]  /*23410*/  BRA `(.L_x_9559) ;  /* 0xffffff0800b47947 */ /* 0x000fea000383ffff */
.L_x_9569:
[----:B-1----:R1:W2:Y:S02]  /*23420*/  SYNCS.PHASECHK.TRANS64.TRYWAIT P1, [R13+URZ+0x28850], R4 ;  /* 0x028850040d0075a7 */ /* 0x0022a4000802017f */
[----:B--2---:R-:W-:Y:S05]  /*23430*/  @!P1 NANOSLEEP.SYNCS 0x989680 ;  /* 0x009896800000995d */ /* 0x004fea0003900000 */
[----:B------:R-:W2:Y:S02]  /*23440*/  @!P1 SYNCS.PHASECHK.TRANS64 P1, [R13+URZ+0x28850], R4 ;  /* 0x028850040d0095a7 */ /* 0x000ea4000802007f */
[----:B--2---:R-:W-:Y:S05]  /*23450*/  @!P1 BRA `(.L_x_9569) ;  /* 0xfffffffc00f09947 */ /* 0x004fea000383ffff */
[----:B------:R-:W-:Y:S05]  /*23460*/  BRA `(.L_x_9568) ;  /* 0xffffff2400fc7947 */ /* 0x000fea000383ffff */
.L_x_9575:
[----:B------:R-:W-:Y:S02]  /*23470*/  IMAD.MOV.U32 R13, RZ, RZ, R4 ;  /* 0x000000ffff0d7224 */ /* 0x000fe400078e0004 */
[----:B------:R-:W-:Y:S02]  /*23480*/  IMAD.MOV.U32 R12, RZ, RZ, RZ ;  /* 0x000000ffff0c7224 */ /* 0x000fe400078e00ff */
[----:B------:R-:W-:Y:S02]  /*23490*/  IMAD.MOV.U32 R11, RZ, RZ, 0x181f ;  /* 0x0000181fff0b7424 */ /* 0x000fe400078e00ff */
[----:B------:R-:W-:-:S07]  /*234a0*/  IMAD.MOV.U32 R15, RZ, RZ, -0x1 ;  /* 0xffffffffff0f7424 */ /* 0x000fce00078e00ff */
[----:B-----5:R-:W-:Y:S05]  /*234b0*/  WARPSYNC.COLLECTIVE R15, `(.L_x_9829) ;  /* 0x000000000f087348 */ /* 0x020fea0003c00000 */
[----:B------:R0:W1:Y:S02]  /*234c0*/  SHFL.IDX P6, R14, R13, R12, R11 ;  /* 0x0000000c0d0e7389 */ /* 0x00006400000c000b */
[----:B01---5:R-:W-:Y:S01]  /*234d0*/  ENDCOLLECTIVE ;  /* 0x000000000000791b */ /* 0x023fe20003800000 */
.L_x_9829:
[----:B------:R-:W-:Y:S02]  /*234e0*/  IMAD.MOV.U32 R13, RZ, RZ, R0 ;  /* 0x000000ffff0d7224 */ /* 0x000fe400078e0000 */
[----:B------:R-:W-:-:S07]  /*234f0*/  IMAD.MOV.U32 R3, RZ, RZ, R14 ;  /* 0x000000ffff037224 */ /* 0x000fce00078e000e */
[----:B------:R-:W-:Y:S05]  /*23500*/  WARPSYNC.COLLECTIVE R15, `(.L_x_9830) ;  /* 0x000000000f087348 */ /* 0x000fea0003c00000 */
[----:B------:R0:W1:Y:S02]  /*23510*/  SHFL.IDX P6, R14, R13, R12, R11 ;  /* 0x0000000c0d0e7389 */ /* 0x00006400000c000b */
[----:B01----:R-:W-:Y:S01]  /*23520*/  ENDCOLLECTIVE ;  /* 0x000000000000791b */ /* 0x003fe20003800000 */
.L_x_9830:
[----:B------:R-:W-:Y:S05]  /*23530*/  BRA `(.L_x_9831) ;  /* 0xffffff4000d47947 */ /* 0x000fea000383ffff */
.L_x_9578:
        /* <DEDUP_REMOVED lines=8> */
.L_x_9833:
[----:B------:R-:W-:Y:S05]  /*235c0*/  BSYNC B1 ;  /* 0x0000000000017941 */ /* 0x000fea0003800000 */
.L_x_9832:
        /* <DEDUP_REMOVED lines=8> */
.L_x_9834:
[----:B------:R-:W-:Y:S05]  /*23650*/  BRA `(.L_x_9835) ;  /* 0xffffff4000d07947 */ /* 0x000fea000383ffff */
.L_x_9581:
[----:B------:R-:W-:Y:S01]  /*23660*/  BSSY B1, `(.L_x_9836) ;  /* 0x0000008000017945 */ /* 0x000fe20003800000 */
[----:B------:R-:W-:Y:S01]  /*23670*/  IMAD.MOV.U32 R13, RZ, RZ, R4 ;  /* 0x000000ffff0d7224 */ /* 0x000fe200078e0004 */
[----:B---3--:R-:W-:Y:S01]  /*23680*/  MOV R11, 0x181f ;  /* 0x0000181f000b7802 */ /* 0x008fe20000000f00 */
[----:B------:R-:W-:Y:S02]  /*23690*/  IMAD.MOV.U32 R12, RZ, RZ, 0x2 ;  /* 0x00000002ff0c7424 */ /* 0x000fe400078e00ff */
[----:B------:R-:W-:-:S07]  /*236a0*/  IMAD.MOV.U32 R15, RZ, RZ, -0x1 ;  /* 0xffffffffff0f7424 */ /* 0x000fce00078e00ff */
[----:B012-45:R-:W-:Y:S05]  /*236b0*/  WARPSYNC.COLLECTIVE R15, `(.L_x_9837) ;  /* 0x000000000f087348 */ /* 0x037fea0003c00000 */
[----:B--2---:R2:W3:Y:S02]  /*236c0*/  SHFL.IDX P6, R14, R13, R12, R11 ;  /* 0x0000000c0d0e7389 */ /* 0x0044e400000c000b */
[----:B012345:R-:W-:Y:S01]  /*236d0*/  ENDCOLLECTIVE ;  /* 0x000000000000791b */ /* 0x03ffe20003800000 */
.L_x_9837:
[----:B------:R-:W-:Y:S05]  /*236e0*/  BSYNC B1 ;  /* 0x0000000000017941 */ /* 0x000fea0003800000 */
.L_x_9836:
        /* <DEDUP_REMOVED lines=8> */
.L_x_9838:
[----:B------:R-:W-:Y:S05]  /*23770*/  BRA `(.L_x_9839) ;  /* 0xffffff4000d07947 */ /* 0x000fea000383ffff */
.L_x_9584:
[----:B------:R-:W-:Y:S01]  /*23780*/  BSSY B1, `(.L_x_9840) ;  /* 0x0000008000017945 */ /* 0x000fe20003800000 */
[----:B------:R-:W-:Y:S02]  /*23790*/  IMAD.MOV.U32 R13, RZ, RZ, R4 ;  /* 0x000000ffff0d7224 */ /* 0x000fe400078e0004 */
[----:B------:R-:W-:Y:S02]  /*237a0*/  IMAD.MOV.U32 R12, RZ, RZ, 0x3 ;  /* 0x00000003ff0c7424 */ /* 0x000fe400078e00ff */
[----:B---3--:R-:W-:Y:S02]  /*237b0*/  IMAD.MOV.U32 R11, RZ, RZ, 0x181f ;  /* 0x0000181fff0b7424 */ /* 0x008fe400078e00ff */
[----:B------:R-:W-:-:S07]  /*237c0*/  IMAD.MOV.U32 R15, RZ, RZ, -0x1 ;  /* 0xffffffffff0f7424 */ /* 0x000fce00078e00ff */
[----:B012-45:R-:W-:Y:S05]  /*237d0*/  WARPSYNC.COLLECTIVE R15, `(.L_x_9841) ;  /* 0x000000000f087348 */ /* 0x037fea0003c00000 */
[----:B--2---:R2:W3:Y:S02]  /*237e0*/  SHFL.IDX P6, R14, R13, R12, R11 ;  /* 0x0000000c0d0e7389 */ /* 0x0044e400000c000b */
[----:B012345:R-:W-:Y:S01]  /*237f0*/  ENDCOLLECTIVE ;  /* 0x000000000000791b */ /* 0x03ffe20003800000 */
.L_x_9841:
[----:B------:R-:W-:Y:S05]  /*23800*/  BSYNC B1 ;  /* 0x0000000000017941 */ /* 0x000fea0003800000 */
.L_x_9840:
        /* <DEDUP_REMOVED lines=8> */
.L_x_9842:
[----:B------:R-:W-:Y:S05]  /*23890*/  BRA `(.L_x_9843) ;  /* 0xffffff4000d07947 */ /* 0x000fea000383ffff */
.L_x_9586:
[----:B------:R-:W-:Y:S02]  /*238a0*/  IMAD.MOV.U32 R13, RZ, RZ, R4 ;  /* 0x000000ffff0d7224 */ /* 0x000fe400078e0004 */
[----:B------:R-:W-:Y:S02]  /*238b0*/  IMAD.MOV.U32 R12, RZ, RZ, RZ ;  /* 0x000000ffff0c7224 */ /* 0x000fe400078e00ff */
[----:B------:R-:W-:Y:S02]  /*238c0*/  IMAD.MOV.U32 R11, RZ, RZ, 0x1c1f ;  /* 0x00001c1fff0b7424 */ /* 0x000fe400078e00ff */
[----:B------:R-:W-:-:S07]  /*238d0*/  IMAD.MOV.U32 R15, RZ, RZ, -0x1 ;  /* 0xffffffffff0f7424 */ /* 0x000fce00078e00ff */
[----:B------:R-:W-:Y:S05]  /*238e0*/  WARPSYNC.COLLECTIVE R15, `(.L_x_9844) ;  /* 0x000000000f087348 */ /* 0x000fea0003c00000 */
[----:B------:R0:W1:Y:S02]  /*238f0*/  SHFL.IDX P6, R14, R13, R12, R11 ;  /* 0x0000000c0d0e7389 */ /* 0x00006400000c000b */
[----:B01----:R-:W-:Y:S01]  /*23900*/  ENDCOLLECTIVE ;  /* 0x000000000000791b */ /* 0x003fe20003800000 */
.L_x_9844:
[----:B------:R-:W-:Y:S02]  /*23910*/  IMAD.MOV.U32 R13, RZ, RZ, R0 ;  /* 0x000000ffff0d7224 */ /* 0x000fe400078e0000 */
[----:B------:R-:W-:-:S07]  /*23920*/  IMAD.MOV.U32 R3, RZ, RZ, R14 ;  /* 0x000000ffff037224 */ /* 0x000fce00078e000e */
[----:B------:R-:W-:Y:S05]  /*23930*/  WARPSYNC.COLLECTIVE R15, `(.L_x_9845) ;  /* 0x000000000f087348 */ /* 0x000fea0003c00000 */
[----:B------:R0:W1:Y:S02]  /*23940*/  SHFL.IDX P6, R14, R13, R12, R11 ;  /* 0x0000000c0d0e7389 */ /* 0x00006400000c000b */
[----:B01----:R-:W-:Y:S01]  /*23950*/  ENDCOLLECTIVE ;  /* 0x000000000000791b */ /* 0x003fe20003800000 */
.L_x_9845:
[----:B------:R-:W-:Y:S05]  /*23960*/  BRA `(.L_x_9846) ;  /* 0xffffff4400d47947 */ /* 0x000fea000383ffff */
.L_x_9589:
        /* <DEDUP_REMOVED lines=8> */
.L_x_9848:
[----:B------:R-:W-:Y:S05]  /*239f0*/  BSYNC B1 ;  /* 0x0000000000017941 */ /* 0x000fea0003800000 */
.L_x_9847:
        /* <DEDUP_REMOVED lines=8> */
.L_x_9849:
[----:B------:R-:W-:Y:S05]  /*23a80*/  BRA `(.L_x_9850) ;  /* 0xffffff4800b07947 */ /* 0x000fea000383ffff */
.L_x_9593:
[----:B------:R-:W-:Y:S02]  /*23a90*/  IMAD.MOV.U32 R13, RZ, RZ, R4 ;  /* 0x000000ffff0d7224 */ /* 0x000fe400078e0004 */
[----:B------:R-:W-:Y:S02]  /*23aa0*/  IMAD.MOV.U32 R12, RZ, RZ, RZ ;  /* 0x000000ffff0c7224 */ /* 0x000fe400078e00ff */
[----:B------:R-:W-:Y:S02]  /*23ab0*/  IMAD.MOV.U32 R11, RZ, RZ, 0x181f ;  /* 0x0000181fff0b7424 */ /* 0x000fe400078e00ff */
[----:B------:R-:W-:-:S07]  /*23ac0*/  IMAD.MOV.U32 R15, RZ, RZ, -0x1 ;  /* 0xffffffffff0f7424 */ /* 0x000fce00078e00ff */
[----:B0-----:R-:W-:Y:S05]  /*23ad0*/  WARPSYNC.COLLECTIVE R15, `(.L_x_9851) ;  /* 0x000000000f087348 */ /* 0x001fea0003c00000 */
[----:B------:R1:W2:Y:S02]  /*23ae0*/  SHFL.IDX P6, R14, R13, R12, R11 ;  /* 0x0000000c0d0e7389 */ /* 0x0002a400000c000b */
[----:B012---:R-:W-:Y:S01]  /*23af0*/  ENDCOLLECTIVE ;  /* 0x000000000000791b */ /* 0x007fe20003800000 */
.L_x_9851:
[----:B------:R-:W-:Y:S01]  /*23b00*/  IMAD.MOV.U32 R13, RZ, RZ, R0 ;  /* 0x000000ffff0d7224 */ /* 0x000fe200078e0000 */
[----:B------:R-:W-:-:S07]  /*23b10*/  MOV R3, R14 ;  /* 0x0000000e00037202 */ /* 0x000fce0000000f00 */
[----:B------:R-:W-:Y:S05]  /*23b20*/  WARPSYNC.COLLECTIVE R15, `(.L_x_9852) ;  /* 0x000000000f087348 */ /* 0x000fea0003c00000 */
[----:B------:R0:W1:Y:S02]  /*23b30*/  SHFL.IDX P6, R14, R13, R12, R11 ;  /* 0x0000000c0d0e7389 */ /* 0x00006400000c000b */
[----:B01----:R-:W-:Y:S01]  /*23b40*/  ENDCOLLECTIVE ;  /* 0x000000000000791b */ /* 0x003fe20003800000 */
.L_x_9852:
[----:B------:R-:W-:Y:S05]  /*23b50*/  BRA `(.L_x_9853) ;  /* 0xffffff5400887947 */ /* 0x000fea000383ffff */
.L_x_9596:
[----:B------:R-:W-:Y:S01]  /*23b60*/  BSSY B1, `(.L_x_9854) ;  /* 0x0000008000017945 */ /* 0x000fe20003800000 */
[----:B------:R-:W-:Y:S02]  /*23b70*/  IMAD.MOV.U32 R13, RZ, RZ, R4 ;  /* 0x000000ffff0d7224 */ /* 0x000fe400078e0004 */
[----:B------:R-:W-:Y:S02]  /*23b80*/  IMAD.MOV.U32 R12, RZ, RZ, 0x1 ;  /* 0x00000001ff0c7424 */ /* 0x000fe400078e00ff */
[----:B------:R-:W-:Y:S02]  /*23b90*/  IMAD.MOV.U32 R11, RZ, RZ, 0x181f ;  /* 0x0000181fff0b7424 */ /* 0x000fe400078e00ff */
[----:B----4-:R-:W-:-:S07]  /*23ba0*/  IMAD.MOV.U32 R15, RZ, RZ, -0x1 ;  /* 0xffffffffff0f7424 */ /* 0x010fce00078e00ff */
[----:B0123--:R-:W-:Y:S05]  /*23bb0*/  WARPSYNC.COLLECTIVE R15, `(.L_x_9855) ;  /* 0x000000000f087348 */ /* 0x00ffea0003c00000 */
[----:B---3--:R3:W4:Y:S02]  /*23bc0*/  SHFL.IDX P6, R14, R13, R12, R11 ;  /* 0x0000000c0d0e7389 */ /* 0x00872400000c000b */
[----:B01234-:R-:W-:Y:S01]  /*23bd0*/  ENDCOLLECTIVE ;  /* 0x000000000000791b */ /* 0x01ffe20003800000 */
.L_x_9855:
[----:B------:R-:W-:Y:S05]  /*23be0*/  BSYNC B1 ;  /* 0x0000000000017941 */ /* 0x000fea0003800000 */
.L_x_9854:
        /* <DEDUP_REMOVED lines=8> */
.L_x_9856:
[----:B------:R-:W-:Y:S05]  /*23c70*/  BRA `(.L_x_9857) ;  /* 0xffffff5400887947 */ /* 0x000fea000383ffff */
.L_x_9599:
        /* <DEDUP_REMOVED lines=8> */
.L_x_9859:
[----:B------:R-:W-:Y:S05]  /*23d00*/  BSYNC B1 ;  /* 0x0000000000017941 */ /* 0x000fea0003800000 */
.L_x_9858:
        /* <DEDUP_REMOVED lines=8> */
.L_x_9860:
[----:B------:R-:W-:Y:S05]  /*23d90*/  BRA `(.L_x_9861) ;  /* 0xffffff5400887947 */ /* 0x000fea000383ffff */
.L_x_9602:
        /* <DEDUP_REMOVED lines=8> */
.L_x_9863:
[----:B------:R-:W-:Y:S05]  /*23e20*/  BSYNC B1 ;  /* 0x0000000000017941 */ /* 0x000fea0003800000 */
.L_x_9862:
        /* <DEDUP_REMOVED lines=8> */
.L_x_9864:
[----:B------:R-:W-:Y:S05]  /*23eb0*/  BRA `(.L_x_9865) ;  /* 0xffffff5400887947 */ /* 0x000fea000383ffff */
.L_x_9621:
[----:B------:R-:W0:Y:S01]  /*23ec0*/  S2R R8, SR_TID.X ;  /* 0x0000000000087919 */ /* 0x000e220000002100 */
[----:B------:R-:W-:Y:S01]  /*23ed0*/  BSSY B1, `(.L_x_9866) ;  /* 0x000000a000017945 */ /* 0x000fe20003800000 */
[----:B-1----:R-:W-:Y:S02]  /*23ee0*/  IMAD.MOV.U32 R12, RZ, RZ, RZ ;  /* 0x000000ffff0c7224 */ /* 0x002fe400078e00ff */
        /* <DEDUP_REMOVED lines=8> */
.L_x_9867:
[----:B------:R-:W-:Y:S05]  /*23f70*/  BSYNC B1 ;  /* 0x0000000000017941 */ /* 0x000fea0003800000 */
.L_x_9866:
[----:B------:R-:W-:Y:S05]  /*23f80*/  BRA `(.L_x_9868) ;  /* 0xffffff7000747947 */ /* 0x000fea000383ffff */
.L_x_9623:
[----:B------:R-:W-:Y:S01]  /*23f90*/  BSSY B1, `(.L_x_9869) ;  /* 0x0000006000017945 */ /* 0x000fe20003800000 */
[----:B------:R-:W-:-:S07]  /*23fa0*/  IMAD.MOV.U32 R15, RZ, RZ, -0x1 ;  /* 0xffffffffff0f7424 */ /* 0x000fce00078e00ff */
[----:B01----:R-:W-:Y:S05]  /*23fb0*/  WARPSYNC.COLLECTIVE R15, `(.L_x_9870) ;  /* 0x000000000f0c7348 */ /* 0x003fea0003c00000 */
[----:B------:R-:W-:Y:S02]  /*23fc0*/  ELECT P6, UR62, PT ;  /* 0x00000000003e782f */ /* 0x000fe400038c0000 */
[----:B------:R-:W-:Y:S01]  /*23fd0*/  MOV R14, UR62 ;  /* 0x0000003e000e7c02 */ /* 0x000fe20008000f00 */
[----:B01----:R-:W-:Y:S10]  /*23fe0*/  ENDCOLLECTIVE ;  /* 0x000000000000791b */ /* 0x003ff40003800000 */
.L_x_9870:
[----:B------:R-:W-:Y:S05]  /*23ff0*/  BSYNC B1 ;  /* 0x0000000000017941 */ /* 0x000fea0003800000 */
.L_x_9869:
[----:B------:R-:W-:Y:S05]  /*24000*/  BRA `(.L_x_9622) ;  /* 0xffffff70006c7947 */ /* 0x000fea000383ffff */
.L_x_9625:
[----:B0-----:R0:W2:Y:S02]  /*24010*/  SYNCS.PHASECHK.TRANS64.TRYWAIT P0, [R22+URZ+0x28820], R8 ;  /* 0x02882008160075a7 */ /* 0x0010a4000800017f */
[----:B--2---:R-:W-:Y:S05]  /*24020*/  @!P0 NANOSLEEP.SYNCS 0x989680 ;  /* 0x009896800000895d */ /* 0x004fea0003900000 */
[----:B------:R-:W2:Y:S02]  /*24030*/  @!P0 SYNCS.PHASECHK.TRANS64 P0, [R22+URZ+0x28820], R8 ;  /* 0x02882008160085a7 */ /* 0x000ea4000800007f */
[----:B--2---:R-:W-:Y:S05]  /*24040*/  @!P0 BRA `(.L_x_9625) ;  /* 0xfffffffc00f08947 */ /* 0x004fea000383ffff */
[----:B------:R-:W-:Y:S05]  /*24050*/  BRA `(.L_x_9871) ;  /* 0xffffff70007c7947 */ /* 0x000fea000383ffff */
.L_x_9629:
[----:B0-----:R0:W2:Y:S02]  /*24060*/  SYNCS.PHASECHK.TRANS64.TRYWAIT P0, [R8+URZ+0x288a0], R9 ;  /* 0x0288a009080075a7 */ /* 0x0010a4000800017f */
[----:B--2---:R-:W-:Y:S05]  /*24070*/  @!P0 NANOSLEEP.SYNCS 0x989680 ;  /* 0x009896800000895d */ /* 0x004fea0003900000 */
[----:B------:R-:W2:Y:S02]  /*24080*/  @!P0 SYNCS.PHASECHK.TRANS64 P0, [R8+URZ+0x288a0], R9 ;  /* 0x0288a009080085a7 */ /* 0x000ea4000800007f */
[----:B--2---:R-:W-:Y:S05]  /*24090*/  @!P0 BRA `(.L_x_9629) ;  /* 0xfffffffc00f08947 */ /* 0x004fea000383ffff */
[----:B------:R-:W-:Y:S05]  /*240a0*/  BRA `(.L_x_9872) ;  /* 0xffffff7000947947 */ /* 0x000fea000383ffff */
.L_x_9635:
[----:B-1----:R1:W2:Y:S02]  /*240b0*/  SYNCS.PHASECHK.TRANS64.TRYWAIT P0, [R8+URZ+0x288c0], R9 ;  /* 0x0288c009080075a7 */ /* 0x0022a4000800017f */
[----:B--2---:R-:W-:Y:S05]  /*240c0*/  @!P0 NANOSLEEP.SYNCS 0x989680 ;  /* 0x009896800000895d */ /* 0x004fea0003900000 */
[----:B------:R-:W2:Y:S02]  /*240d0*/  @!P0 SYNCS.PHASECHK.TRANS64 P0, [R8+URZ+0x288c0], R9 ;  /* 0x0288c009080085a7 */ /* 0x000ea4000800007f */
[----:B--2---:R-:W-:Y:S05]  /*240e0*/  @!P0 BRA `(.L_x_9635) ;  /* 0xfffffffc00f08947 */ /* 0x004fea000383ffff */
[----:B------:R-:W-:Y:S05]  /*240f0*/  BRA `(.L_x_9873) ;  /* 0xffffff7400547947 */ /* 0x000fea000383ffff */
.L_x_9643:
[----:B-1----:R1:W2:Y:S02]  /*24100*/  SYNCS.PHASECHK.TRANS64.TRYWAIT P1, [R11+URZ+0x288a0], R10 ;  /* 0x0288a00a0b0075a7 */ /* 0x0022a4000802017f */
[----:B--2---:R-:W-:Y:S05]  /*24110*/  @!P1 NANOSLEEP.SYNCS 0x989680 ;  /* 0x009896800000995d */ /* 0x004fea0003900000 */
[----:B------:R-:W2:Y:S02]  /*24120*/  @!P1 SYNCS.PHASECHK.TRANS64 P1, [R11+URZ+0x288a0], R10 ;  /* 0x0288a00a0b0095a7 */ /* 0x000ea4000802007f */
[----:B--2---:R-:W-:Y:S05]  /*24130*/  @!P1 BRA `(.L_x_9643) ;  /* 0xfffffffc00f09947 */ /* 0x004fea000383ffff */
[----:B------:R-:W-:Y:S05]  /*24140*/  BRA `(.L_x_9874) ;  /* 0xffffff7800507947 */ /* 0x000fea000383ffff */
.L_x_9649:
[----:B0-----:R0:W2:Y:S02]  /*24150*/  SYNCS.PHASECHK.TRANS64.TRYWAIT P1, [R11+URZ+0x288c0], R10 ;  /* 0x0288c00a0b0075a7 */ /* 0x0010a4000802017f */
[----:B--2---:R-:W-:Y:S05]  /*24160*/  @!P1 NANOSLEEP.SYNCS 0x989680 ;  /* 0x009896800000995d */ /* 0x004fea0003900000 */
[----:B------:R-:W2:Y:S02]  /*24170*/  @!P1 SYNCS.PHASECHK.TRANS64 P1, [R11+URZ+0x288c0], R10 ;  /* 0x0288c00a0b0095a7 */ /* 0x000ea4000802007f */
[----:B--2---:R-:W-:Y:S05]  /*24180*/  @!P1 BRA `(.L_x_9649) ;  /* 0xfffffffc00f09947 */ /* 0x004fea000383ffff */
[----:B------:R-:W-:Y:S05]  /*24190*/  BRA `(.L_x_9875) ;  /* 0xffffff7c00087947 */ /* 0x000fea000383ffff */
.L_x_9665:
[----:B------:R-:W0:Y:S01]  /*241a0*/  S2R R9, SR_TID.X ;  /* 0x0000000000097919 */ /* 0x000e220000002100 */
[----:B------:R-:W-:Y:S01]  /*241b0*/  BSSY B0, `(.L_x_9876) ;  /* 0x000000a000007945 */ /* 0x000fe20003800000 */
[----:B------:R-:W-:Y:S01]  /*241c0*/  MOV R12, RZ ;  /* 0x000000ff000c7202 */ /* 0x000fe20000000f00 */
        /* <DEDUP_REMOVED lines=8> */
.L_x_9877:
[----:B------:R-:W-:Y:S05]  /*24250*/  BSYNC B0 ;  /* 0x0000000000007941 */ /* 0x000fea0003800000 */
.L_x_9876:
[----:B------:R-:W-:Y:S05]  /*24260*/  BRA `(.L_x_9878) ;  /* 0xffffff8800887947 */ /* 0x000fea000383ffff */
.L_x_9668:
[----:B0-----:R0:W1:Y:S02]  /*24270*/  SYNCS.PHASECHK.TRANS64.TRYWAIT P0, [R7+URZ+0x28840], R2 ;  /* 0x02884002070075a7 */ /* 0x001064000800017f */
[----:B-1----:R-:W-:Y:S05]  /*24280*/  @!P0 NANOSLEEP.SYNCS 0x989680 ;  /* 0x009896800000895d */ /* 0x002fea0003900000 */
[----:B------:R-:W1:Y:S02]  /*24290*/  @!P0 SYNCS.PHASECHK.TRANS64 P0, [R7+URZ+0x28840], R2 ;  /* 0x02884002070085a7 */ /* 0x000e64000800007f */
[----:B-1----:R-:W-:Y:S05]  /*242a0*/  @!P0 BRA `(.L_x_9668) ;  /* 0xfffffffc00f08947 */ /* 0x002fea000383ffff */
[----:B------:R-:W-:Y:S05]  /*242b0*/  BRA `(.L_x_9879) ;  /* 0xffffff8800d87947 */ /* 0x000fea000383ffff */
.L_x_9669:
        /* <DEDUP_REMOVED lines=8> */
.L_x_9881:
[----:B------:R-:W-:Y:S05]  /*24340*/  BSYNC B0 ;  /* 0x0000000000007941 */ /* 0x000fea0003800000 */
.L_x_9880:
        /* <DEDUP_REMOVED lines=9> */
.L_x_9882:
[----:B------:R-:W-:Y:S02]  /*243e0*/  IMAD.MOV.U32 R13, RZ, RZ, R0 ;  /* 0x000000ffff0d7224 */ /* 0x000fe400078e0000 */
[----:B------:R-:W-:Y:S02]  /*243f0*/  IMAD.MOV.U32 R12, RZ, RZ, 0x1 ;  /* 0x00000001ff0c7424 */ /* 0x000fe400078e00ff */
[----:B------:R-:W-:-:S07]  /*24400*/  IMAD.MOV.U32 R3, RZ, RZ, R14 ;  /* 0x000000ffff037224 */ /* 0x000fce00078e000e */
[----:B------:R-:W-:Y:S05]  /*24410*/  WARPSYNC.COLLECTIVE R15, `(.L_x_9883) ;  /* 0x000000000f087348 */ /* 0x000fea0003c00000 */
[----:B------:R0:W1:Y:S02]  /*24420*/  SHFL.IDX P6, R14, R13, R12, R11 ;  /* 0x0000000c0d0e7389 */ /* 0x00006400000c000b */
[----:B01----:R-:W-:Y:S01]  /*24430*/  ENDCOLLECTIVE ;  /* 0x000000000000791b */ /* 0x003fe20003800000 */
.L_x_9883:
        /* <DEDUP_REMOVED lines=16> */
.L_x_9884:
[----:B------:R-:W-:Y:S02]  /*24540*/  @P0 IMAD R8, R5, 0x2, R22 ;  /* 0x0000000205080824 */ /* 0x000fe400078e0216 */
[----:B------:R-:W-:Y:S02]  /*24550*/  IMAD.MOV.U32 R13, RZ, RZ, R0 ;  /* 0x000000ffff0d7224 */ /* 0x000fe400078e0000 */
[----:B------:R-:W-:Y:S02]  /*24560*/  IMAD.MOV.U32 R12, RZ, RZ, 0x2 ;  /* 0x00000002ff0c7424 */ /* 0x000fe400078e00ff */
[----:B------:R-:W-:-:S07]  /*24570*/  IMAD.MOV.U32 R3, RZ, RZ, R14 ;  /* 0x000000ffff037224 */ /* 0x000fce00078e000e */
[----:B------:R-:W-:Y:S05]  /*24580*/  WARPSYNC.COLLECTIVE R15, `(.L_x_9885) ;  /* 0x000000000f087348 */ /* 0x000fea0003c00000 */
[----:B------:R0:W1:Y:S02]  /*24590*/  SHFL.IDX P6, R14, R13, R12, R11 ;  /* 0x0000000c0d0e7389 */ /* 0x00006400000c000b */
[----:B01----:R-:W-:Y:S01]  /*245a0*/  ENDCOLLECTIVE ;  /* 0x000000000000791b */ /* 0x003fe20003800000 */
.L_x_9885:
        /* <DEDUP_REMOVED lines=16> */
.L_x_9886:
[----:B------:R-:W-:Y:S02]  /*246b0*/  @P0 IMAD R8, R5, 0x2, R22 ;  /* 0x0000000205080824 */ /* 0x000fe400078e0216 */
[----:B------:R-:W-:Y:S02]  /*246c0*/  IMAD.MOV.U32 R13, RZ, RZ, R0 ;  /* 0x000000ffff0d7224 */ /* 0x000fe400078e0000 */
[----:B------:R-:W-:Y:S02]  /*246d0*/  IMAD.MOV.U32 R12, RZ, RZ, 0x3 ;  /* 0x00000003ff0c7424 */ /* 0x000fe400078e00ff */
[----:B------:R-:W-:-:S07]  /*246e0*/  IMAD.MOV.U32 R3, RZ, RZ, R14 ;  /* 0x000000ffff037224 */ /* 0x000fce00078e000e */
[----:B------:R-:W-:Y:S05]  /*246f0*/  WARPSYNC.COLLECTIVE R15, `(.L_x_9887) ;  /* 0x000000000f087348 */ /* 0x000fea0003c00000 */
[----:B------:R0:W1:Y:S02]  /*24700*/  SHFL.IDX P6, R14, R13, R12, R11 ;  /* 0x0000000c0d0e7389 */ /* 0x00006400000c000b */
[----:B01----:R-:W-:Y:S01]  /*24710*/  ENDCOLLECTIVE ;  /* 0x000000000000791b */ /* 0x003fe20003800000 */
.L_x_9887:
        /* <DEDUP_REMOVED lines=16> */
.L_x_9888:
[----:B------:R-:W-:Y:S01]  /*24820*/  @P0 LEA R8, R5, R22, 0x1 ;  /* 0x0000001605080211 */ /* 0x000fe200078e08ff */
[----:B------:R-:W-:Y:S02]  /*24830*/  IMAD.MOV.U32 R13, RZ, RZ, R0 ;  /* 0x000000ffff0d7224 */ /* 0x000fe400078e0000 */
[----:B------:R-:W-:Y:S02]  /*24840*/  IMAD.MOV.U32 R12, RZ, RZ, 0x4 ;  /* 0x00000004ff0c7424 */ /* 0x000fe400078e00ff */
[----:B------:R-:W-:-:S07]  /*24850*/  IMAD.MOV.U32 R3, RZ, RZ, R14 ;  /* 0x000000ffff037224 */ /* 0x000fce00078e000e */
[----:B------:R-:W-:Y:S05]  /*24860*/  WARPSYNC.COLLECTIVE R15, `(.L_x_9889) ;  /* 0x000000000f087348 */ /* 0x000fea0003c00000 */
[----:B------:R0:W1:Y:S02]  /*24870*/  SHFL.IDX P6, R14, R13, R12, R11 ;  /* 0x0000000c0d0e7389 */ /* 0x00006400000c000b */
[----:B01----:R-:W-:Y:S01]  /*24880*/  ENDCOLLECTIVE ;  /* 0x000000000000791b */ /* 0x003fe20003800000 */
.L_x_9889:
        /* <DEDUP_REMOVED lines=16> */
.L_x_9890:
[----:B------:R-:W-:Y:S02]  /*24990*/  @P0 IMAD R8, R5, 0x2, R22 ;  /* 0x0000000205080824 */ /* 0x000fe400078e0216 */
[----:B------:R-:W-:Y:S02]  /*249a0*/  IMAD.MOV.U32 R13, RZ, RZ, R0 ;  /* 0x000000ffff0d7224 */ /* 0x000fe400078e0000 */
[----:B------:R-:W-:Y:S02]  /*249b0*/  IMAD.MOV.U32 R12, RZ, RZ, 0x5 ;  /* 0x00000005ff0c7424 */ /* 0x000fe400078e00ff */
[----:B------:R-:W-:-:S07]  /*249c0*/  IMAD.MOV.U32 R3, RZ, RZ, R14 ;  /* 0x000000ffff037224 */ /* 0x000fce00078e000e */
[----:B------:R-:W-:Y:S05]  /*249d0*/  WARPSYNC.COLLECTIVE R15, `(.L_x_9891) ;  /* 0x000000000f087348 */ /* 0x000fea0003c00000 */
[----:B------:R0:W1:Y:S02]  /*249e0*/  SHFL.IDX P6, R14, R13, R12, R11 ;  /* 0x0000000c0d0e7389 */ /* 0x00006400000c000b */
[----:B01----:R-:W-:Y:S01]  /*249f0*/  ENDCOLLECTIVE ;  /* 0x000000000000791b */ /* 0x003fe20003800000 */
.L_x_9891:
        /* <DEDUP_REMOVED lines=16> */
.L_x_9892:
[----:B------:R-:W-:Y:S02]  /*24b00*/  @P0 IMAD R8, R5, 0x2, R22 ;  /* 0x0000000205080824 */ /* 0x000fe400078e0216 */
[----:B------:R-:W-:Y:S02]  /*24b10*/  IMAD.MOV.U32 R13, RZ, RZ, R0 ;  /* 0x000000ffff0d7224 */ /* 0x000fe400078e0000 */
[----:B------:R-:W-:Y:S02]  /*24b20*/  IMAD.MOV.U32 R12, RZ, RZ, 0x6 ;  /* 0x00000006ff0c7424 */ /* 0x000fe400078e00ff */
[----:B------:R-:W-:-:S07]  /*24b30*/  IMAD.MOV.U32 R3, RZ, RZ, R14 ;  /* 0x000000ffff037224 */ /* 0x000fce00078e000e */
[----:B------:R-:W-:Y:S05]  /*24b40*/  WARPSYNC.COLLECTIVE R15, `(.L_x_9893) ;  /* 0x000000000f087348 */ /* 0x000fea0003c00000 */
[----:B------:R0:W1:Y:S02]  /*24b50*/  SHFL.IDX P6, R14, R13, R12, R11 ;  /* 0x0000000c0d0e7389 */ /* 0x00006400000c000b */
[----:B01----:R-:W-:Y:S01]  /*24b60*/  ENDCOLLECTIVE ;  /* 0x000000000000791b */ /* 0x003fe20003800000 */
.L_x_9893:
        /* <DEDUP_REMOVED lines=16> */
.L_x_9894:
[----:B------:R-:W-:Y:S02]  /*24c70*/  @P0 IMAD R8, R5, 0x2, R22 ;  /* 0x0000000205080824 */ /* 0x000fe400078e0216 */
[----:B------:R-:W-:Y:S02]  /*24c80*/  IMAD.MOV.U32 R13, RZ, RZ, R0 ;  /* 0x000000ffff0d7224 */ /* 0x000fe400078e0000 */
[----:B------:R-:W-:Y:S02]  /*24c90*/  IMAD.MOV.U32 R12, RZ, RZ, 0x7 ;  /* 0x00000007ff0c7424 */ /* 0x000fe400078e00ff */
[----:B------:R-:W-:-:S07]  /*24ca0*/  IMAD.MOV.U32 R3, RZ, RZ, R14 ;  /* 0x000000ffff037224 */ /* 0x000fce00078e000e */
[----:B------:R-:W-:Y:S05]  /*24cb0*/  WARPSYNC.COLLECTIVE R15, `(.L_x_9895) ;  /* 0x000000000f087348 */ /* 0x000fea0003c00000 */
[----:B------:R0:W1:Y:S02]  /*24cc0*/  SHFL.IDX P6, R14, R13, R12, R11 ;  /* 0x0000000c0d0e7389 */ /* 0x00006400000c000b */
[----:B01----:R-:W-:Y:S01]  /*24cd0*/  ENDCOLLECTIVE ;  /* 0x000000000000791b */ /* 0x003fe20003800000 */
.L_x_9895:
        /* <DEDUP_REMOVED lines=10> */
.L_x_9896:
[----:B------:R-:W-:Y:S01]  /*24d80*/  @!PT LDS RZ, [RZ] ;  /* 0x00000000fffff984 */ /* 0x000fe20000000800 */
[----:B------:R-:W-:Y:S01]  /*24d90*/  @!PT LDS RZ, [RZ] ;  /* 0x00000000fffff984 */ /* 0x000fe20000000800 */
[----:B------:R-:W-:Y:S01]  /*24da0*/  @!PT LDS RZ, [RZ] ;  /* 0x00000000fffff984 */ /* 0x000fe20000000800 */
[----:B------:R-:W-:Y:S04]  /*24db0*/  @P0 LDGSTS.E.BYPASS.LTC128B.128 [R8+0x1b400], desc[UR42][R2.64], !P3 ;  /* 0x1b40000002080fae */ /* 0x000fe8000d901d6a */
[----:B------:R0:W-:Y:S02]  /*24dc0*/  @P0 LDGSTS.E.BYPASS.LTC128B.128 [R8+0x1f400], desc[UR42][R2.64+0x80], !P2 ;  /* 0x1f40008002080fae */ /* 0x0001e4000d101d6a */
[----:B0-----:R-:W-:Y:S01]  /*24dd0*/  IMAD.MOV.U32 R2, RZ, RZ, R14 ;  /* 0x000000ffff027224 */ /* 0x001fe200078e000e */
[----:B------:R-:W-:Y:S06]  /*24de0*/  BRA `(.L_x_9897) ;  /* 0xffffff8400b47947 */ /* 0x000fec000383ffff */
.L_x_9674:
        /* <DEDUP_REMOVED lines=9> */
.L_x_9898:
[C---:B------:R-:W-:Y:S01]  /*24e80*/  VIADD R6, R17.reuse, 0x10 ;  /* 0x0000001011067836 */ /* 0x040fe20000000000 */
[----:B------:R-:W-:Y:S01]  /*24e90*/  ISETP.GE.AND P3, PT, R17, R5, PT ;  /* 0x000000051100720c */ /* 0x000fe20003f66270 */
[----:B------:R-:W-:Y:S02]  /*24ea0*/  IMAD.MOV.U32 R13, RZ, RZ, R0 ;  /* 0x000000ffff0d7224 */ /* 0x000fe400078e0000 */
[----:B------:R-:W-:-:S10]  /*24eb0*/  IMAD.MOV.U32 R2, RZ, RZ, R14 ;  /* 0x000000ffff027224 */ /* 0x000fd400078e000e */
[----:B------:R-:W-:Y:S05]  /*24ec0*/  WARPSYNC.COLLECTIVE R15, `(.L_x_9899) ;  /* 0x000000000f087348 */ /* 0x000fea0003c00000 */
[----:B------:R0:W1:Y:S02]  /*24ed0*/  SHFL.IDX P6, R14, R13, R12, R11 ;  /* 0x0000000c0d0e7389 */ /* 0x00006400000c000b */
[----:B01----:R-:W-:Y:S01]  /*24ee0*/  ENDCOLLECTIVE ;  /* 0x000000000000791b */ /* 0x003fe20003800000 */
.L_x_9899:
        /* <DEDUP_REMOVED lines=8> */
.L_x_9900:
        /* <DEDUP_REMOVED lines=12> */
.L_x_9901:
        /* <DEDUP_REMOVED lines=8> */
.L_x_9902:
        /* <DEDUP_REMOVED lines=13> */
.L_x_9903:
        /* <DEDUP_REMOVED lines=8> */
.L_x_9904:
        /* <DEDUP_REMOVED lines=13> */
.L_x_9905:
        /* <DEDUP_REMOVED lines=8> */
.L_x_9906:
        /* <DEDUP_REMOVED lines=13> */
.L_x_9907:
        /* <DEDUP_REMOVED lines=8> */
.L_x_9908:
        /* <DEDUP_REMOVED lines=13> */
.L_x_9909:
        /* <DEDUP_REMOVED lines=8> */
.L_x_9910:
        /* <DEDUP_REMOVED lines=12> */
.L_x_9911:
        /* <DEDUP_REMOVED lines=8> */
.L_x_9912:
        /* <DEDUP_REMOVED lines=11> */
.L_x_9913:
[----:B------:R-:W-:Y:S05]  /*257e0*/  BRA `(.L_x_9914) ;  /* 0xffffff8800247947 */ /* 0x000fea000383ffff */
.L_x_9679:
[----:B0-----:R0:W1:Y:S02]  /*257f0*/  SYNCS.PHASECHK.TRANS64.TRYWAIT P0, [R22+URZ+0x28820], R3 ;  /* 0x02882003160075a7 */ /* 0x001064000800017f */
[----:B-1----:R-:W-:Y:S05]  /*25800*/  @!P0 NANOSLEEP.SYNCS 0x989680 ;  /* 0x009896800000895d */ /* 0x002fea0003900000 */
[----:B------:R-:W1:Y:S02]  /*25810*/  @!P0 SYNCS.PHASECHK.TRANS64 P0, [R22+URZ+0x28820], R3 ;  /* 0x02882003160085a7 */ /* 0x000e64000800007f */
[----:B-1----:R-:W-:Y:S05]  /*25820*/  @!P0 BRA `(.L_x_9679) ;  /* 0xfffffffc00f08947 */ /* 0x002fea000383ffff */
[----:B------:R-:W-:Y:S05]  /*25830*/  BRA `(.L_x_9915) ;  /* 0xffffff88009c7947 */ /* 0x000fea000383ffff */
.L_x_9684:
[----:B0-----:R0:W1:Y:S02]  /*25840*/  SYNCS.PHASECHK.TRANS64.TRYWAIT P0, [R6+URZ+0x28840], R3 ;  /* 0x02884003060075a7 */ /* 0x001064000800017f */
[----:B-1----:R-:W-:Y:S05]  /*25850*/  @!P0 NANOSLEEP.SYNCS 0x989680 ;  /* 0x009896800000895d */ /* 0x002fea0003900000 */
[----:B------:R-:W1:Y:S02]  /*25860*/  @!P0 SYNCS.PHASECHK.TRANS64 P0, [R6+URZ+0x28840], R3 ;  /* 0x02884003060085a7 */ /* 0x000e64000800007f */
[----:B-1----:R-:W-:Y:S05]  /*25870*/  @!P0 BRA `(.L_x_9684) ;  /* 0xfffffffc00f08947 */ /* 0x002fea000383ffff */
[----:B------:R-:W-:Y:S05]  /*25880*/  BRA `(.L_x_9916) ;  /* 0xffffff8c00647947 */ /* 0x000fea000383ffff */
.L_x_9685:
        /* <DEDUP_REMOVED lines=8> */
.L_x_9918:
[----:B------:R-:W-:Y:S05]  /*25910*/  BSYNC B1 ;  /* 0x0000000000017941 */ /* 0x000fea0003800000 */
.L_x_9917:
        /* <DEDUP_REMOVED lines=9> */
.L_x_9919:
[----:B------:R-:W-:Y:S02]  /*259b0*/  IMAD R8, R8, 0x2, R22 ;  /* 0x0000000208087824 */ /* 0x000fe400078e0216 */
[----:B------:R-:W-:Y:S02]  /*259c0*/  IMAD.MOV.U32 R13, RZ, RZ, R9 ;  /* 0x000000ffff0d7224 */ /* 0x000fe400078e0009 */
[----:B------:R-:W-:Y:S02]  /*259d0*/  IMAD.MOV.U32 R12, RZ, RZ, 0x1 ;  /* 0x00000001ff0c7424 */ /* 0x000fe400078e00ff */
[----:B------:R-:W-:-:S07]  /*259e0*/  IMAD.MOV.U32 R2, RZ, RZ, R14 ;  /* 0x000000ffff027224 */ /* 0x000fce00078e000e */
[----:B------:R-:W-:Y:S05]  /*259f0*/  WARPSYNC.COLLECTIVE R15, `(.L_x_9920) ;  /* 0x000000000f087348 */ /* 0x000fea0003c00000 */
[----:B------:R0:W1:Y:S02]  /*25a00*/  SHFL.IDX P6, R14, R13, R12, R11 ;  /* 0x0000000c0d0e7389 */ /* 0x00006400000c000b */
[----:B01----:R-:W-:Y:S01]  /*25a10*/  ENDCOLLECTIVE ;  /* 0x000000000000791b */ /* 0x003fe20003800000 */
.L_x_9920:
        /* <DEDUP_REMOVED lines=12> */
.L_x_9921:
[----:B------:R-:W-:Y:S02]  /*25ae0*/  IMAD.MOV.U32 R13, RZ, RZ, R9 ;  /* 0x000000ffff0d7224 */ /* 0x000fe400078e0009 */
[----:B------:R-:W-:Y:S01]  /*25af0*/  IMAD.MOV.U32 R12, RZ, RZ, 0x2 ;  /* 0x00000002ff0c7424 */ /* 0x000fe200078e00ff */
[----:B------:R-:W-:-:S07]  /*25b00*/  MOV R2, R14 ;  /* 0x0000000e00027202 */ /* 0x000fce0000000f00 */
[----:B------:R-:W-:Y:S05]  /*25b10*/  WARPSYNC.COLLECTIVE R15, `(.L_x_9922) ;  /* 0x000000000f087348 */ /* 0x000fea0003c00000 */
[----:B------:R0:W1:Y:S02]  /*25b20*/  SHFL.IDX P6, R14, R13, R12, R11 ;  /* 0x0000000c0d0e7389 */ /* 0x00006400000c000b */
[----:B01----:R-:W-:Y:S01]  /*25b30*/  ENDCOLLECTIVE ;  /* 0x000000000000791b */ /* 0x003fe20003800000 */
.L_x_9922:
        /* <DEDUP_REMOVED lines=12> */
.L_x_9923:
[----:B------:R-:W-:Y:S02]  /*25c00*/  IMAD.MOV.U32 R13, RZ, RZ, R9 ;  /* 0x000000ffff0d7224 */ /* 0x000fe400078e0009 */
[----:B------:R-:W-:Y:S02]  /*25c10*/  IMAD.MOV.U32 R12, RZ, RZ, 0x3 ;  /* 0x00000003ff0c7424 */ /* 0x000fe400078e00ff */
[----:B------:R-:W-:-:S07]  /*25c20*/  IMAD.MOV.U32 R2, RZ, RZ, R14 ;  /* 0x000000ffff027224 */ /* 0x000fce00078e000e */
[----:B------:R-:W-:Y:S05]  /*25c30*/  WARPSYNC.COLLECTIVE R15, `(.L_x_9924) ;  /* 0x000000000f087348 */ /* 0x000fea0003c00000 */
[----:B------:R0:W1:Y:S02]  /*25c40*/  SHFL.IDX P6, R14, R13, R12, R11 ;  /* 0x0000000c0d0e7389 */ /* 0x00006400000c000b */
[----:B01----:R-:W-:Y:S01]  /*25c50*/  ENDCOLLECTIVE ;  /* 0x000000000000791b */ /* 0x003fe20003800000 */
.L_x_9924:
        /* <DEDUP_REMOVED lines=12> */
.L_x_9925:
[----:B------:R-:W-:Y:S02]  /*25d20*/  IMAD.MOV.U32 R13, RZ, RZ, R9 ;  /* 0x000000ffff0d7224 */ /* 0x000fe400078e0009 */
[----:B------:R-:W-:Y:S02]  /*25d30*/  IMAD.MOV.U32 R12, RZ, RZ, 0x4 ;  /* 0x00000004ff0c7424 */ /* 0x000fe400078e00ff */
[----:B------:R-:W-:-:S07]  /*25d40*/  IMAD.MOV.U32 R2, RZ, RZ, R14 ;  /* 0x000000ffff027224 */ /* 0x000fce00078e000e */
[----:B------:R-:W-:Y:S05]  /*25d50*/  WARPSYNC.COLLECTIVE R15, `(.L_x_9926) ;  /* 0x000000000f087348 */ /* 0x000fea0003c00000 */
[----:B------:R0:W1:Y:S02]  /*25d60*/  SHFL.IDX P6, R14, R13, R12, R11 ;  /* 0x0000000c0d0e7389 */ /* 0x00006400000c000b */
[----:B01----:R-:W-:Y:S01]  /*25d70*/  ENDCOLLECTIVE ;  /* 0x000000000000791b */ /* 0x003fe20003800000 */
.L_x_9926:
        /* <DEDUP_REMOVED lines=12> */
.L_x_9927:
[----:B------:R-:W-:Y:S02]  /*25e40*/  IMAD.MOV.U32 R13, RZ, RZ, R9 ;  /* 0x000000ffff0d7224 */ /* 0x000fe400078e0009 */
[----:B------:R-:W-:Y:S02]  /*25e50*/  IMAD.MOV.U32 R12, RZ, RZ, 0x5 ;  /* 0x00000005ff0c7424 */ /* 0x000fe400078e00ff */
[----:B------:R-:W-:-:S07]  /*25e60*/  IMAD.MOV.U32 R2, RZ, RZ, R14 ;  /* 0x000000ffff027224 */ /* 0x000fce00078e000e */
[----:B------:R-:W-:Y:S05]  /*25e70*/  WARPSYNC.COLLECTIVE R15, `(.L_x_9928) ;  /* 0x000000000f087348 */ /* 0x000fea0003c00000 */
[----:B------:R0:W1:Y:S02]  /*25e80*/  SHFL.IDX P6, R14, R13, R12, R11 ;  /* 0x0000000c0d0e7389 */ /* 0x00006400000c000b */
[----:B01----:R-:W-:Y:S01]  /*25e90*/  ENDCOLLECTIVE ;  /* 0x000000000000791b */ /* 0x003fe20003800000 */
.L_x_9928:
        /* <DEDUP_REMOVED lines=12> */
.L_x_9929:
[----:B------:R-:W-:Y:S02]  /*25f60*/  IMAD.MOV.U32 R13, RZ, RZ, R9 ;  /* 0x000000ffff0d7224 */ /* 0x000fe400078e0009 */
[----:B------:R-:W-:Y:S02]  /*25f70*/  IMAD.MOV.U32 R12, RZ, RZ, 0x6 ;  /* 0x00000006ff0c7424 */ /* 0x000fe400078e00ff */
[----:B------:R-:W-:-:S07]  /*25f80*/  IMAD.MOV.U32 R2, RZ, RZ, R14 ;  /* 0x000000ffff027224 */ /* 0x000fce00078e000e */
[----:B------:R-:W-:Y:S05]  /*25f90*/  WARPSYNC.COLLECTIVE R15, `(.L_x_9930) ;  /* 0x000000000f087348 */ /* 0x000fea0003c00000 */
[----:B------:R0:W1:Y:S02]  /*25fa0*/  SHFL.IDX P6, R14, R13, R12, R11 ;  /* 0x0000000c0d0e7389 */ /* 0x00006400000c000b */
[----:B01----:R-:W-:Y:S01]  /*25fb0*/  ENDCOLLECTIVE ;  /* 0x000000000000791b */ /* 0x003fe20003800000 */
.L_x_9930:
        /* <DEDUP_REMOVED lines=12> */
.L_x_9931:
[----:B------:R-:W-:Y:S02]  /*26080*/  IMAD.MOV.U32 R13, RZ, RZ, R9 ;  /* 0x000000ffff0d7224 */ /* 0x000fe400078e0009 */
[----:B------:R-:W-:Y:S02]  /*26090*/  IMAD.MOV.U32 R12, RZ, RZ, 0x7 ;  /* 0x00000007ff0c7424 */ /* 0x000fe400078e00ff */
[----:B------:R-:W-:-:S07]  /*260a0*/  IMAD.MOV.U32 R2, RZ, RZ, R14 ;  /* 0x000000ffff027224 */ /* 0x000fce00078e000e */
[----:B------:R-:W-:Y:S05]  /*260b0*/  WARPSYNC.COLLECTIVE R15, `(.L_x_9932) ;  /* 0x000000000f087348 */ /* 0x000fea0003c00000 */
[----:B------:R0:W1:Y:S02]  /*260c0*/  SHFL.IDX P6, R14, R13, R12, R11 ;  /* 0x0000000c0d0e7389 */ /* 0x00006400000c000b */
[----:B01----:R-:W-:Y:S01]  /*260d0*/  ENDCOLLECTIVE ;  /* 0x000000000000791b */ /* 0x003fe20003800000 */
.L_x_9932:
[----:B------:R-:W-:-:S05]  /*260e0*/  IADD3 R2, P0, R2, R5, RZ ;  /* 0x0000000502027210 */ /* 0x000fca0007f1e0ff */
[----:B------:R-:W-:-:S05]  /*260f0*/  IMAD.X R3, RZ, RZ, R3, P0 ;  /* 0x000000ffff037224 */ /* 0x000fca00000e0603 */
[----:B------:R-:W-:Y:S01]  /*26100*/  @!PT LDS RZ, [RZ] ;  /* 0x00000000fffff984 */ /* 0x000fe20000000800 */
[----:B------:R-:W-:Y:S01]  /*26110*/  @!PT LDS RZ, [RZ] ;  /* 0x00000000fffff984 */ /* 0x000fe20000000800 */
[----:B------:R-:W-:Y:S01]  /*26120*/  @!PT LDS RZ, [RZ] ;  /* 0x00000000fffff984 */ /* 0x000fe20000000800 */
[----:B------:R0:W-:Y:S01]  /*26130*/  LDGSTS.E.BYPASS.LTC128B.128 [R8+0x1b400], desc[UR42][R2.64], !P4 ;  /* 0x1b40000002087fae */ /* 0x0001e2000e101d6a */
[----:B------:R-:W-:-:S03]  /*26140*/  MOV R13, R7 ;  /* 0x00000007000d7202 */ /* 0x000fc60000000f00 */
[----:B------:R0:W-:Y:S01]  /*26150*/  LDGSTS.E.BYPASS.LTC128B.128 [R8+0x1f400], desc[UR42][R2.64+0x80], !P3 ;  /* 0x1f40008002087fae */ /* 0x0001e2000d901d6a */
[----:B------:R-:W-:-:S07]  /*26160*/  IMAD.MOV.U32 R9, RZ, RZ, R14 ;  /* 0x000000ffff097224 */ /* 0x000fce00078e000e */
[----:B0-----:R-:W-:Y:S05]  /*26170*/  WARPSYNC.COLLECTIVE R15, `(.L_x_9933) ;  /* 0x000000000f087348 */ /* 0x001fea0003c00000 */
[----:B------:R1:W2:Y:S02]  /*26180*/  SHFL.IDX P6, R14, R13, R12, R11 ;  /* 0x0000000c0d0e7389 */ /* 0x0002a400000c000b */
[----:B012---:R-:W-:Y:S01]  /*26190*/  ENDCOLLECTIVE ;  /* 0x000000000000791b */ /* 0x007fe20003800000 */
.L_x_9933:
[----:B------:R-:W-:Y:S01]  /*261a0*/  IMAD.MOV.U32 R2, RZ, RZ, R14 ;  /* 0x000000ffff027224 */ /* 0x000fe200078e000e */
[----:B------:R-:W-:Y:S06]  /*261b0*/  BRA `(.L_x_9934) ;  /* 0xffffff8800307947 */ /* 0x000fec000383ffff */
.L_x_9690:
[----:B-1----:R1:W2:Y:S02]  /*261c0*/  SYNCS.PHASECHK.TRANS64.TRYWAIT P0, [R6+URZ+0x28860], R2 ;  /* 0x02886002060075a7 */ /* 0x0022a4000800017f */
[----:B--2---:R-:W-:Y:S05]  /*261d0*/  @!P0 NANOSLEEP.SYNCS 0x989680 ;  /* 0x009896800000895d */ /* 0x004fea0003900000 */
[----:B------:R-:W2:Y:S02]  /*261e0*/  @!P0 SYNCS.PHASECHK.TRANS64 P0, [R6+URZ+0x28860], R2 ;  /* 0x02886002060085a7 */ /* 0x000ea4000800007f */
[----:B--2---:R-:W-:Y:S05]  /*261f0*/  @!P0 BRA `(.L_x_9690) ;  /* 0xfffffffc00f08947 */ /* 0x004fea000383ffff */
[----:B------:R-:W-:Y:S05]  /*26200*/  BRA `(.L_x_9935) ;  /* 0xffffff88008c7947 */ /* 0x000fea000383ffff */
.L_x_9691:
        /* <DEDUP_REMOVED lines=8> */
.L_x_9937:
[----:B------:R-:W-:Y:S05]  /*26290*/  BSYNC B1 ;  /* 0x0000000000017941 */ /* 0x000fea0003800000 */
.L_x_9936:
        /* <DEDUP_REMOVED lines=9> */
.L_x_9938:
[----:B------:R-:W-:Y:S02]  /*26330*/  IMAD.MOV.U32 R13, RZ, RZ, R24 ;  /* 0x000000ffff0d7224 */ /* 0x000fe400078e0018 */
[----:B------:R-:W-:Y:S02]  /*26340*/  IMAD.MOV.U32 R12, RZ, RZ, 0x1 ;  /* 0x00000001ff0c7424 */ /* 0x000fe400078e00ff */
[----:B------:R-:W-:-:S07]  /*26350*/  IMAD.MOV.U32 R2, RZ, RZ, R14 ;  /* 0x000000ffff027224 */ /* 0x000fce00078e000e */
[----:B------:R-:W-:Y:S05]  /*26360*/  WARPSYNC.COLLECTIVE R15, `(.L_x_9939) ;  /* 0x000000000f087348 */ /* 0x000fea0003c00000 */
[----:B------:R0:W1:Y:S02]  /*26370*/  SHFL.IDX P6, R14, R13, R12, R11 ;  /* 0x0000000c0d0e7389 */ /* 0x00006400000c000b */
[----:B01----:R-:W-:Y:S01]  /*26380*/  ENDCOLLECTIVE ;  /* 0x000000000000791b */ /* 0x003fe20003800000 */
.L_x_9939:
        /* <DEDUP_REMOVED lines=14> */
.L_x_9940:
[----:B------:R-:W-:Y:S02]  /*26470*/  IMAD.MOV.U32 R13, RZ, RZ, R24 ;  /* 0x000000ffff0d7224 */ /* 0x000fe400078e0018 */
[----:B------:R-:W-:Y:S02]  /*26480*/  IMAD.MOV.U32 R12, RZ, RZ, 0x2 ;  /* 0x00000002ff0c7424 */ /* 0x000fe400078e00ff */
[----:B------:R-:W-:-:S07]  /*26490*/  IMAD.MOV.U32 R2, RZ, RZ, R14 ;  /* 0x000000ffff027224 */ /* 0x000fce00078e000e */
[----:B------:R-:W-:Y:S05]  /*264a0*/  WARPSYNC.COLLECTIVE R15, `(.L_x_9941) ;  /* 0x000000000f087348 */ /* 0x000fea0003c00000 */
[----:B------:R0:W1:Y:S02]  /*264b0*/  SHFL.IDX P6, R14, R13, R12, R11 ;  /* 0x0000000c0d0e7389 */ /* 0x00006400000c000b */
[----:B01----:R-:W-:Y:S01]  /*264c0*/  ENDCOLLECTIVE ;  /* 0x000000000000791b */ /* 0x003fe20003800000 */
.L_x_9941:
        /* <DEDUP_REMOVED lines=14> */
.L_x_9942:
[----:B------:R-:W-:Y:S02]  /*265b0*/  IMAD.MOV.U32 R13, RZ, RZ, R24 ;  /* 0x000000ffff0d7224 */ /* 0x000fe400078e0018 */
[----:B------:R-:W-:Y:S02]  /*265c0*/  IMAD.MOV.U32 R12, RZ, RZ, 0x3 ;  /* 0x00000003ff0c7424 */ /* 0x000fe400078e00ff */
[----:B------:R-:W-:-:S07]  /*265d0*/  IMAD.MOV.U32 R2, RZ, RZ, R14 ;  /* 0x000000ffff027224 */ /* 0x000fce00078e000e */
[----:B------:R-:W-:Y:S05]  /*265e0*/  WARPSYNC.COLLECTIVE R15, `(.L_x_9943) ;  /* 0x000000000f087348 */ /* 0x000fea0003c00000 */
[----:B------:R0:W1:Y:S02]  /*265f0*/  SHFL.IDX P6, R14, R13, R12, R11 ;  /* 0x0000000c0d0e7389 */ /* 0x00006400000c000b */
[----:B01----:R-:W-:Y:S01]  /*26600*/  ENDCOLLECTIVE ;  /* 0x000000000000791b */ /* 0x003fe20003800000 */
.L_x_9943:
        /* <DEDUP_REMOVED lines=14> */
.L_x_9944:
[----:B------:R-:W-:Y:S02]  /*266f0*/  IMAD.MOV.U32 R13, RZ, RZ, R24 ;  /* 0x000000ffff0d7224 */ /* 0x000fe400078e0018 */
[----:B------:R-:W-:Y:S02]  /*26700*/  IMAD.MOV.U32 R12, RZ, RZ, 0x4 ;  /* 0x00000004ff0c7424 */ /* 0x000fe400078e00ff */
[----:B------:R-:W-:-:S07]  /*26710*/  IMAD.MOV.U32 R2, RZ, RZ, R14 ;  /* 0x000000ffff027224 */ /* 0x000fce00078e000e */
[----:B------:R-:W-:Y:S05]  /*26720*/  WARPSYNC.COLLECTIVE R15, `(.L_x_9945) ;  /* 0x000000000f087348 */ /* 0x000fea0003c00000 */
[----:B------:R0:W1:Y:S02]  /*26730*/  SHFL.IDX P6, R14, R13, R12, R11 ;  /* 0x0000000c0d0e7389 */ /* 0x00006400000c000b */
[----:B01----:R-:W-:Y:S01]  /*26740*/  ENDCOLLECTIVE ;  /* 0x000000000000791b */ /* 0x003fe20003800000 */
.L_x_9945:
        /* <DEDUP_REMOVED lines=14> */
.L_x_9946:
[----:B------:R-:W-:Y:S02]  /*26830*/  IMAD.MOV.U32 R13, RZ, RZ, R24 ;  /* 0x000000ffff0d7224 */ /* 0x000fe400078e0018 */
[----:B------:R-:W-:Y:S02]  /*26840*/  IMAD.MOV.U32 R12, RZ, RZ, 0x5 ;  /* 0x00000005ff0c7424 */ /* 0x000fe400078e00ff */
[----:B------:R-:W-:-:S07]  /*26850*/  IMAD.MOV.U32 R2, RZ, RZ, R14 ;  /* 0x000000ffff027224 */ /* 0x000fce00078e000e */
[----:B------:R-:W-:Y:S05]  /*26860*/  WARPSYNC.COLLECTIVE R15, `(.L_x_9947) ;  /* 0x000000000f087348 */ /* 0x000fea0003c00000 */
[----:B------:R0:W1:Y:S02]  /*26870*/  SHFL.IDX P6, R14, R13, R12, R11 ;  /* 0x0000000c0d0e7389 */ /* 0x00006400000c000b */
[----:B01----:R-:W-:Y:S01]  /*26880*/  ENDCOLLECTIVE ;  /* 0x000000000000791b */ /* 0x003fe20003800000 */
.L_x_9947:
        /* <DEDUP_REMOVED lines=14> */
.L_x_9948:
[----:B------:R-:W-:Y:S02]  /*26970*/  IMAD.MOV.U32 R13, RZ, RZ, R24 ;  /* 0x000000ffff0d7224 */ /* 0x000fe400078e0018 */
[----:B------:R-:W-:Y:S02]  /*26980*/  IMAD.MOV.U32 R12, RZ, RZ, 0x6 ;  /* 0x00000006ff0c7424 */ /* 0x000fe400078e00ff */
[----:B------:R-:W-:-:S07]  /*26990*/  IMAD.MOV.U32 R2, RZ, RZ, R14 ;  /* 0x000000ffff027224 */ /* 0x000fce00078e000e */
[----:B------:R-:W-:Y:S05]  /*269a0*/  WARPSYNC.COLLECTIVE R15, `(.L_x_9949) ;  /* 0x000000000f087348 */ /* 0x000fea0003c00000 */
[----:B------:R0:W1:Y:S02]  /*269b0*/  SHFL.IDX P6, R14, R13, R12, R11 ;  /* 0x0000000c0d0e7389 */ /* 0x00006400000c000b */
[----:B01----:R-:W-:Y:S01]  /*269c0*/  ENDCOLLECTIVE ;  /* 0x000000000000791b */ /* 0x003fe20003800000 */
.L_x_9949:
        /* <DEDUP_REMOVED lines=14> */
.L_x_9950:
[----:B------:R-:W-:Y:S02]  /*26ab0*/  IMAD.MOV.U32 R13, RZ, RZ, R24 ;  /* 0x000000ffff0d7224 */ /* 0x000fe400078e0018 */
[----:B------:R-:W-:Y:S02]  /*26ac0*/  IMAD.MOV.U32 R12, RZ, RZ, 0x7 ;  /* 0x00000007ff0c7424 */ /* 0x000fe400078e00ff */
[----:B------:R-:W-:-:S07]  /*26ad0*/  IMAD.MOV.U32 R2, RZ, RZ, R14 ;  /* 0x000000ffff027224 */ /* 0x000fce00078e000e */
[----:B------:R-:W-:Y:S05]  /*26ae0*/  WARPSYNC.COLLECTIVE R15, `(.L_x_9951) ;  /* 0x000000000f087348 */ /* 0x000fea0003c00000 */
[----:B------:R0:W1:Y:S02]  /*26af0*/  SHFL.IDX P6, R14, R13, R12, R11 ;  /* 0x0000000c0d0e7389 */ /* 0x00006400000c000b */
[----:B01----:R-:W-:Y:S01]  /*26b00*/  ENDCOLLECTIVE ;  /* 0x000000000000791b */ /* 0x003fe20003800000 */
.L_x_9951:
        /* <DEDUP_REMOVED lines=13> */
.L_x_9952:
[----:B------:R-:W-:Y:S01]  /*26be0*/  @!PT LDS RZ, [RZ] ;  /* 0x00000000fffff984 */ /* 0x000fe20000000800 */
[----:B------:R-:W-:Y:S01]  /*26bf0*/  @!PT LDS RZ, [RZ] ;  /* 0x00000000fffff984 */ /* 0x000fe20000000800 */
[----:B------:R-:W-:Y:S01]  /*26c00*/  @!PT LDS RZ, [RZ] ;  /* 0x00000000fffff984 */ /* 0x000fe20000000800 */
[----:B------:R1:W-:Y:S01]  /*26c10*/  LDGSTS.E.BYPASS.LTC128B.128 [R7+0x7400], desc[UR42][R2.64+0x80], !P0 ;  /* 0x0740008002077fae */ /* 0x0003e2000c101d6a */
[----:B------:R-:W-:Y:S05]  /*26c20*/  BRA `(.L_x_9953) ;  /* 0xffffff8400147947 */ /* 0x000fea000383ffff */
.L_x_9699:
[----:B0-----:R0:W1:Y:S02]  /*26c30*/  SYNCS.PHASECHK.TRANS64.TRYWAIT P0, [R0+URZ+0x28860], R3 ;  /* 0x02886003000075a7 */ /* 0x001064000800017f */
[----:B-1----:R-:W-:Y:S05]  /*26c40*/  @!P0 NANOSLEEP.SYNCS 0x989680 ;  /* 0x009896800000895d */ /* 0x002fea0003900000 */
[----:B------:R-:W1:Y:S02]  /*26c50*/  @!P0 SYNCS.PHASECHK.TRANS64 P0, [R0+URZ+0x28860], R3 ;  /* 0x02886003000085a7 */ /* 0x000e64000800007f */
[----:B-1----:R-:W-:Y:S05]  /*26c60*/  @!P0 BRA `(.L_x_9699) ;  /* 0xfffffffc00f08947 */ /* 0x002fea000383ffff */
[----:B------:R-:W-:Y:S05]  /*26c70*/  BRA `(.L_x_9954) ;  /* 0xffffff8800287947 */ /* 0x000fea000383ffff */
.L_x_9700:
        /* <DEDUP_REMOVED lines=8> */
.L_x_9956:
[----:B------:R-:W-:Y:S05]  /*26d00*/  BSYNC B0 ;  /* 0x0000000000007941 */ /* 0x000fea0003800000 */
.L_x_9955:
        /* <DEDUP_REMOVED lines=9> */
.L_x_9957:
        /* <DEDUP_REMOVED lines=12> */
.L_x_9958:
        /* <DEDUP_REMOVED lines=13> */
.L_x_9959:
[----:B------:R-:W-:Y:S02]  /*26f30*/  IMAD.MOV.U32 R13, RZ, RZ, R24 ;  /* 0x000000ffff0d7224 */ /* 0x000fe400078e0018 */
[----:B------:R-:W-:Y:S01]  /*26f40*/  IMAD.MOV.U32 R12, RZ, RZ, 0x2 ;  /* 0x00000002ff0c7424 */ /* 0x000fe200078e00ff */
[----:B------:R-:W-:-:S07]  /*26f50*/  MOV R10, R14 ;  /* 0x0000000e000a7202 */ /* 0x000fce0000000f00 */
[----:B------:R-:W-:Y:S05]  /*26f60*/  WARPSYNC.COLLECTIVE R15, `(.L_x_9960) ;  /* 0x000000000f087348 */ /* 0x000fea0003c00000 */
[----:B------:R0:W1:Y:S02]  /*26f70*/  SHFL.IDX P6, R14, R13, R12, R11 ;  /* 0x0000000c0d0e7389 */ /* 0x00006400000c000b */
[----:B01----:R-:W-:Y:S01]  /*26f80*/  ENDCOLLECTIVE ;  /* 0x000000000000791b */ /* 0x003fe20003800000 */
.L_x_9960:
[----:B------:R-:W-:-:S05]  /*26f90*/  IADD3 R2, P2, R10, R5, RZ ;  /* 0x000000050a027210 */ /* 0x000fca0007f5e0ff */
[----:B------:R-:W-:-:S05]  /*26fa0*/  IMAD.X R3, RZ, RZ, R7, P2 ;  /* 0x000000ffff037224 */ /* 0x000fca00010e0607 */
        /* <DEDUP_REMOVED lines=12> */
.L_x_9961:
[----:B------:R-:W-:Y:S02]  /*27070*/  IMAD.MOV.U32 R13, RZ, RZ, R24 ;  /* 0x000000ffff0d7224 */ /* 0x000fe400078e0018 */
[----:B------:R-:W-:Y:S01]  /*27080*/  IMAD.MOV.U32 R12, RZ, RZ, 0x3 ;  /* 0x00000003ff0c7424 */ /* 0x000fe200078e00ff */
[----:B------:R-:W-:-:S13]  /*27090*/  IADD3 R2, P2, R14, R5, RZ ;  /* 0x000000050e027210 */ /* 0x000fda0007f5e0ff */
[----:B------:R-:W-:Y:S05]  /*270a0*/  WARPSYNC.COLLECTIVE R15, `(.L_x_9962) ;  /* 0x000000000f087348 */ /* 0x000fea0003c00000 */
[----:B------:R0:W1:Y:S02]  /*270b0*/  SHFL.IDX P6, R14, R13, R12, R11 ;  /* 0x0000000c0d0e7389 */ /* 0x00006400000c000b */
[----:B01----:R-:W-:Y:S01]  /*270c0*/  ENDCOLLECTIVE ;  /* 0x000000000000791b */ /* 0x003fe20003800000 */
.L_x_9962:
        /* <DEDUP_REMOVED lines=13> */
.L_x_9963:
[----:B------:R-:W-:Y:S02]  /*271a0*/  IMAD.MOV.U32 R13, RZ, RZ, R24 ;  /* 0x000000ffff0d7224 */ /* 0x000fe400078e0018 */
[----:B------:R-:W-:Y:S01]  /*271b0*/  IMAD.MOV.U32 R12, RZ, RZ, 0x4 ;  /* 0x00000004ff0c7424 */ /* 0x000fe200078e00ff */
[----:B------:R-:W-:-:S13]  /*271c0*/  IADD3 R2, P2, R14, R5, RZ ;  /* 0x000000050e027210 */ /* 0x000fda0007f5e0ff */
[----:B------:R-:W-:Y:S05]  /*271d0*/  WARPSYNC.COLLECTIVE R15, `(.L_x_9964) ;  /* 0x000000000f087348 */ /* 0x000fea0003c00000 */
[----:B------:R0:W1:Y:S02]  /*271e0*/  SHFL.IDX P6, R14, R13, R12, R11 ;  /* 0x0000000c0d0e7389 */ /* 0x00006400000c000b */
[----:B01----:R-:W-:Y:S01]  /*271f0*/  ENDCOLLECTIVE ;  /* 0x000000000000791b */ /* 0x003fe20003800000 */
.L_x_9964:
        /* <DEDUP_REMOVED lines=13> */
.L_x_9965:
[----:B------:R-:W-:Y:S02]  /*272d0*/  IMAD.MOV.U32 R13, RZ, RZ, R24 ;  /* 0x000000ffff0d7224 */ /* 0x000fe400078e0018 */
[----:B------:R-:W-:Y:S02]  /*272e0*/  IMAD.MOV.U32 R12, RZ, RZ, 0x5 ;  /* 0x00000005ff0c7424 */ /* 0x000fe400078e00ff */
[----:B------:R-:W-:-:S07]  /*272f0*/  IMAD.MOV.U32 R10, RZ, RZ, R14 ;  /* 0x000000ffff0a7224 */ /* 0x000fce00078e000e */
[----:B------:R-:W-:Y:S05]  /*27300*/  WARPSYNC.COLLECTIVE R15, `(.L_x_9966) ;  /* 0x000000000f087348 */ /* 0x000fea0003c00000 */
[----:B------:R0:W1:Y:S02]  /*27310*/  SHFL.IDX P6, R14, R13, R12, R11 ;  /* 0x0000000c0d0e7389 */ /* 0x00006400000c000b */
[----:B01----:R-:W-:Y:S01]  /*27320*/  ENDCOLLECTIVE ;  /* 0x000000000000791b */ /* 0x003fe20003800000 */
.L_x_9966:
        /* <DEDUP_REMOVED lines=14> */
.L_x_9967:
[----:B------:R-:W-:Y:S02]  /*27410*/  IMAD.MOV.U32 R13, RZ, RZ, R24 ;  /* 0x000000ffff0d7224 */ /* 0x000fe400078e0018 */
[----:B------:R-:W-:Y:S01]  /*27420*/  IMAD.MOV.U32 R12, RZ, RZ, 0x6 ;  /* 0x00000006ff0c7424 */ /* 0x000fe200078e00ff */
[----:B------:R-:W-:-:S13]  /*27430*/  IADD3 R2, P2, R14, R5, RZ ;  /* 0x000000050e027210 */ /* 0x000fda0007f5e0ff */
[----:B------:R-:W-:Y:S05]  /*27440*/  WARPSYNC.COLLECTIVE R15, `(.L_x_9968) ;  /* 0x000000000f087348 */ /* 0x000fea0003c00000 */
[----:B------:R0:W1:Y:S02]  /*27450*/  SHFL.IDX P6, R14, R13, R12, R11 ;  /* 0x0000000c0d0e7389 */ /* 0x00006400000c000b */
[----:B01----:R-:W-:Y:S01]  /*27460*/  ENDCOLLECTIVE ;  /* 0x000000000000791b */ /* 0x003fe20003800000 */
.L_x_9968:
        /* <DEDUP_REMOVED lines=13> */
.L_x_9969:
[----:B------:R-:W-:Y:S02]  /*27540*/  IMAD.MOV.U32 R13, RZ, RZ, R24 ;  /* 0x000000ffff0d7224 */ /* 0x000fe400078e0018 */
[----:B------:R-:W-:Y:S02]  /*27550*/  IMAD.MOV.U32 R12, RZ, RZ, 0x7 ;  /* 0x00000007ff0c7424 */ /* 0x000fe400078e00ff */
[----:B------:R-:W-:-:S07]  /*27560*/  IMAD.MOV.U32 R10, RZ, RZ, R14 ;  /* 0x000000ffff0a7224 */ /* 0x000fce00078e000e */
[----:B------:R-:W-:Y:S05]  /*27570*/  WARPSYNC.COLLECTIVE R15, `(.L_x_9970) ;  /* 0x000000000f087348 */ /* 0x000fea0003c00000 */
[----:B------:R0:W1:Y:S02]  /*27580*/  SHFL.IDX P6, R14, R13, R12, R11 ;  /* 0x0000000c0d0e7389 */ /* 0x00006400000c000b */
[----:B01----:R-:W-:Y:S01]  /*27590*/  ENDCOLLECTIVE ;  /* 0x000000000000791b */ /* 0x003fe20003800000 */
.L_x_9970:
        /* <DEDUP_REMOVED lines=12> */
.L_x_9971:
[----:B------:R-:W-:Y:S05]  /*27660*/  BRA `(.L_x_9972) ;  /* 0xffffff8000c87947 */ /* 0x000fea000383ffff */
.L_x_9705:
[----:B------:R-:W-:Y:S01]  /*27670*/  BSSY B0, `(.L_x_9973) ;  /* 0x0000008000007945 */ /* 0x000fe20003800000 */
[----:B------:R-:W-:Y:S01]  /*27680*/  IMAD.MOV.U32 R13, RZ, RZ, R16 ;  /* 0x000000ffff0d7224 */ /* 0x000fe200078e0010 */
[----:B------:R-:W-:Y:S01]  /*27690*/  MOV R11, 0x1f ;  /* 0x0000001f000b7802 */ /* 0x000fe20000000f00 */
[----:B-1----:R-:W-:Y:S02]  /*276a0*/  IMAD.MOV.U32 R12, RZ, RZ, RZ ;  /* 0x000000ffff0c7224 */ /* 0x002fe400078e00ff */
[----:B------:R-:W-:-:S07]  /*276b0*/  IMAD.MOV.U32 R15, RZ, RZ, -0x1 ;  /* 0xffffffffff0f7424 */ /* 0x000fce00078e00ff */
[----:B------:R-:W-:Y:S05]  /*276c0*/  WARPSYNC.COLLECTIVE R15, `(.L_x_9974) ;  /* 0x000000000f087348 */ /* 0x000fea0003c00000 */
[----:B------:R0:W1:Y:S02]  /*276d0*/  SHFL.IDX P6, R14, R13, R12, R11 ;  /* 0x0000000c0d0e7389 */ /* 0x00006400000c000b */
[----:B01----:R-:W-:Y:S01]  /*276e0*/  ENDCOLLECTIVE ;  /* 0x000000000000791b */ /* 0x003fe20003800000 */
.L_x_9974:
[----:B------:R-:W-:Y:S05]  /*276f0*/  BSYNC B0 ;  /* 0x0000000000007941 */ /* 0x000fea0003800000 */
.L_x_9973:
        /* <DEDUP_REMOVED lines=9> */
.L_x_9975:
        /* <DEDUP_REMOVED lines=24> */
.L_x_9976:
[----:B------:R-:W-:Y:S01]  /*27910*/  IMAD.MOV.U32 R12, RZ, RZ, 0x2 ;  /* 0x00000002ff0c7424 */ /* 0x000fe200078e00ff */
[----:B------:R-:W-:-:S05]  /*27920*/  SEL R14, R14, RZ, P1 ;  /* 0x000000ff0e0e7207 */ /* 0x000fca0000800000 */
[----:B------:R-:W-:-:S04]  /*27930*/  IMAD.IADD R5, R13, 0x1, R14 ;  /* 0x000000010d057824 */ /* 0x000fc800078e020e */
[----:B------:R-:W-:-:S07]  /*27940*/  IMAD.MOV.U32 R13, RZ, RZ, R5 ;  /* 0x000000ffff0d7224 */ /* 0x000fce00078e0005 */
[----:B------:R-:W-:Y:S05]  /*27950*/  WARPSYNC.COLLECTIVE R15, `(.L_x_9977) ;  /* 0x000000000f087348 */ /* 0x000fea0003c00000 */
[----:B------:R0:W1:Y:S02]  /*27960*/  SHFL.UP P6, R14, R13, R12, R11 ;  /* 0x0400000c0d0e7389 */ /* 0x00006400000c000b */
[----:B01----:R-:W-:Y:S01]  /*27970*/  ENDCOLLECTIVE ;  /* 0x000000000000791b */ /* 0x003fe20003800000 */
.L_x_9977:
[----:B------:R-:W-:Y:S01]  /*27980*/  IMAD.MOV.U32 R12, RZ, RZ, 0x4 ;  /* 0x00000004ff0c7424 */ /* 0x000fe200078e00ff */
[----:B------:R-:W-:-:S05]  /*27990*/  SEL R2, R14, RZ, P2 ;  /* 0x000000ff0e027207 */ /* 0x000fca0001000000 */
[----:B------:R-:W-:-:S04]  /*279a0*/  IMAD.IADD R2, R5, 0x1, R2 ;  /* 0x0000000105027824 */ /* 0x000fc800078e0202 */
[----:B------:R-:W-:-:S07]  /*279b0*/  IMAD.MOV.U32 R13, RZ, RZ, R2 ;  /* 0x000000ffff0d7224 */ /* 0x000fce00078e0002 */
[----:B------:R-:W-:Y:S05]  /*279c0*/  WARPSYNC.COLLECTIVE R15, `(.L_x_9978) ;  /* 0x000000000f087348 */ /* 0x000fea0003c00000 */
[----:B------:R0:W1:Y:S02]  /*279d0*/  SHFL.UP P6, R14, R13, R12, R11 ;  /* 0x0400000c0d0e7389 */ /* 0x00006400000c000b */
[----:B01----:R-:W-:Y:S01]  /*279e0*/  ENDCOLLECTIVE ;  /* 0x000000000000791b */ /* 0x003fe20003800000 */
.L_x_9978:
[----:B------:R-:W-:Y:S01]  /*279f0*/  IMAD.MOV.U32 R12, RZ, RZ, 0x8 ;  /* 0x00000008ff0c7424 */ /* 0x000fe200078e00ff */
[----:B------:R-:W-:-:S05]  /*27a00*/  SEL R3, R14, RZ, P3 ;  /* 0x000000ff0e037207 */ /* 0x000fca0001800000 */
[----:B------:R-:W-:-:S04]  /*27a10*/  IMAD.IADD R3, R2, 0x1, R3 ;  /* 0x0000000102037824 */ /* 0x000fc800078e0203 */
[----:B------:R-:W-:-:S07]  /*27a20*/  IMAD.MOV.U32 R13, RZ, RZ, R3 ;  /* 0x000000ffff0d7224 */ /* 0x000fce00078e0003 */
[----:B------:R-:W-:Y:S05]  /*27a30*/  WARPSYNC.COLLECTIVE R15, `(.L_x_9979) ;  /* 0x000000000f087348 */ /* 0x000fea0003c00000 */
[----:B------:R0:W1:Y:S02]  /*27a40*/  SHFL.UP P6, R14, R13, R12, R11 ;  /* 0x0400000c0d0e7389 */ /* 0x00006400000c000b */
[----:B01----:R-:W-:Y:S01]  /*27a50*/  ENDCOLLECTIVE ;  /* 0x000000000000791b */ /* 0x003fe20003800000 */
.L_x_9979:
[----:B------:R-:W-:Y:S01]  /*27a60*/  IMAD.MOV.U32 R12, RZ, RZ, 0x10 ;  /* 0x00000010ff0c7424 */ /* 0x000fe200078e00ff */
[----:B------:R-:W-:-:S05]  /*27a70*/  SEL R14, R14, RZ, P4 ;  /* 0x000000ff0e0e7207 */ /* 0x000fca0002000000 */
[----:B------:R-:W-:-:S04]  /*27a80*/  IMAD.IADD R5, R3, 0x1, R14 ;  /* 0x0000000103057824 */ /* 0x000fc800078e020e */
[----:B------:R-:W-:-:S07]  /*27a90*/  IMAD.MOV.U32 R13, RZ, RZ, R5 ;  /* 0x000000ffff0d7224 */ /* 0x000fce00078e0005 */
[----:B------:R-:W-:Y:S05]  /*27aa0*/  WARPSYNC.COLLECTIVE R15, `(.L_x_9980) ;  /* 0x000000000f087348 */ /* 0x000fea0003c00000 */
[----:B------:R0:W1:Y:S02]  /*27ab0*/  SHFL.UP P6, R14, R13, R12, R11 ;  /* 0x0400000c0d0e7389 */ /* 0x00006400000c000b */
[----:B01----:R-:W-:Y:S01]  /*27ac0*/  ENDCOLLECTIVE ;  /* 0x000000000000791b */ /* 0x003fe20003800000 */
.L_x_9980:
        /* <DEDUP_REMOVED lines=8> */
.L_x_9981:
[----:B------:R-:W-:Y:S05]  /*27b50*/  BRA `(.L_x_9982) ;  /* 0xffffff8000d87947 */ /* 0x000fea000383ffff */
.L_x_9708:
[----:B------:R-:W-:Y:S01]  /*27b60*/  BSSY B0, `(.L_x_9983) ;  /* 0x0000007000007945 */ /* 0x000fe20003800000 */
[----:B-1----:R-:W-:Y:S02]  /*27b70*/  IMAD.MOV.U32 R12, RZ, RZ, 0x1 ;  /* 0x00000001ff0c7424 */ /* 0x002fe400078e00ff */
[----:B------:R-:W-:Y:S02]  /*27b80*/  IMAD.MOV.U32 R11, RZ, RZ, RZ ;  /* 0x000000ffff0b7224 */ /* 0x000fe400078e00ff */
[----:B------:R-:W-:-:S07]  /*27b90*/  IMAD.MOV.U32 R15, RZ, RZ, -0x1 ;  /* 0xffffffffff0f7424 */ /* 0x000fce00078e00ff */
[----:B------:R-:W-:Y:S05]  /*27ba0*/  WARPSYNC.COLLECTIVE R15, `(.L_x_9984) ;  /* 0x000000000f087348 */ /* 0x000fea0003c00000 */
[----:B------:R0:W1:Y:S02]  /*27bb0*/  SHFL.UP P6, R14, R13, R12, R11 ;  /* 0x0400000c0d0e7389 */ /* 0x00006400000c000b */
[----:B01----:R-:W-:Y:S01]  /*27bc0*/  ENDCOLLECTIVE ;  /* 0x000000000000791b */ /* 0x003fe20003800000 */
.L_x_9984:
[----:B------:R-:W-:Y:S05]  /*27bd0*/  BSYNC B0 ;  /* 0x0000000000007941 */ /* 0x000fea0003800000 */
.L_x_9983:
[----:B------:R-:W-:Y:S01]  /*27be0*/  SEL R14, R14, RZ, P1 ;  /* 0x000000ff0e0e7207 */ /* 0x000fe20000800000 */
[----:B------:R-:W-:Y:S01]  /*27bf0*/  IMAD.MOV.U32 R11, RZ, RZ, RZ ;  /* 0x000000ffff0b7224 */ /* 0x000fe200078e00ff */
[----:B------:R-:W-:Y:S01]  /*27c00*/  MOV R12, 0x2 ;  /* 0x00000002000c7802 */ /* 0x000fe20000000f00 */
[----:B------:R-:W-:Y:S02]  /*27c10*/  IMAD.MOV.U32 R15, RZ, RZ, -0x1 ;  /* 0xffffffffff0f7424 */ /* 0x000fe400078e00ff */
[----:B------:R-:W-:-:S07]  /*27c20*/  IMAD.IADD R13, R13, 0x1, R14 ;  /* 0x000000010d0d7824 */ /* 0x000fce00078e020e */
[----:B------:R-:W-:Y:S05]  /*27c30*/  WARPSYNC.COLLECTIVE R15, `(.L_x_9985) ;  /* 0x000000000f087348 */ /* 0x000fea0003c00000 */
[----:B------:R0:W1:Y:S02]  /*27c40*/  SHFL.UP P6, R14, R13, R12, R11 ;  /* 0x0400000c0d0e7389 */ /* 0x00006400000c000b */
[----:B01----:R-:W-:Y:S01]  /*27c50*/  ENDCOLLECTIVE ;  /* 0x000000000000791b */ /* 0x003fe20003800000 */
.L_x_9985:
[----:B------:R-:W-:Y:S01]  /*27c60*/  IMAD.MOV.U32 R12, RZ, RZ, 0x4 ;  /* 0x00000004ff0c7424 */ /* 0x000fe200078e00ff */
[----:B------:R-:W-:-:S05]  /*27c70*/  SEL R2, R14, RZ, P2 ;  /* 0x000000ff0e027207 */ /* 0x000fca0001000000 */
[----:B------:R-:W-:-:S04]  /*27c80*/  IMAD.IADD R2, R13, 0x1, R2 ;  /* 0x000000010d027824 */ /* 0x000fc800078e0202 */
[----:B------:R-:W-:-:S07]  /*27c90*/  IMAD.MOV.U32 R13, RZ, RZ, R2 ;  /* 0x000000ffff0d7224 */ /* 0x000fce00078e0002 */
[----:B------:R-:W-:Y:S05]  /*27ca0*/  WARPSYNC.COLLECTIVE R15, `(.L_x_9986) ;  /* 0x000000000f087348 */ /* 0x000fea0003c00000 */
[----:B------:R0:W1:Y:S02]  /*27cb0*/  SHFL.UP P6, R14, R13, R12, R11 ;  /* 0x0400000c0d0e7389 */ /* 0x00006400000c000b */
[----:B01----:R-:W-:Y:S01]  /*27cc0*/  ENDCOLLECTIVE ;  /* 0x000000000000791b */ /* 0x003fe20003800000 */
.L_x_9986:
[----:B------:R-:W-:Y:S01]  /*27cd0*/  IMAD.MOV.U32 R12, RZ, RZ, 0x8 ;  /* 0x00000008ff0c7424 */ /* 0x000fe200078e00ff */
[----:B------:R-:W-:-:S05]  /*27ce0*/  SEL R3, R14, RZ, P3 ;  /* 0x000000ff0e037207 */ /* 0x000fca0001800000 */
[----:B------:R-:W-:-:S04]  /*27cf0*/  IMAD.IADD R3, R2, 0x1, R3 ;  /* 0x0000000102037824 */ /* 0x000fc800078e0203 */
[----:B------:R-:W-:-:S07]  /*27d00*/  IMAD.MOV.U32 R13, RZ, RZ, R3 ;  /* 0x000000ffff0d7224 */ /* 0x000fce00078e0003 */
[----:B------:R-:W-:Y:S05]  /*27d10*/  WARPSYNC.COLLECTIVE R15, `(.L_x_9987) ;  /* 0x000000000f087348 */ /* 0x000fea0003c00000 */
[----:B------:R0:W1:Y:S02]  /*27d20*/  SHFL.UP P6, R14, R13, R12, R11 ;  /* 0x0400000c0d0e7389 */ /* 0x00006400000c000b */
[----:B01----:R-:W-:Y:S01]  /*27d30*/  ENDCOLLECTIVE ;  /* 0x000000000000791b */ /* 0x003fe20003800000 */
.L_x_9987:
[----:B------:R-:W-:Y:S01]  /*27d40*/  IMAD.MOV.U32 R12, RZ, RZ, 0x10 ;  /* 0x00000010ff0c7424 */ /* 0x000fe200078e00ff */
[----:B------:R-:W-:-:S05]  /*27d50*/  SEL R14, R14, RZ, P4 ;  /* 0x000000ff0e0e7207 */ /* 0x000fca0002000000 */
[----:B------:R-:W-:-:S04]  /*27d60*/  IMAD.IADD R5, R3, 0x1, R14 ;  /* 0x0000000103057824 */ /* 0x000fc800078e020e */
[----:B------:R-:W-:-:S07]  /*27d70*/  IMAD.MOV.U32 R13, RZ, RZ, R5 ;  /* 0x000000ffff0d7224 */ /* 0x000fce00078e0005 */
[----:B------:R-:W-:Y:S05]  /*27d80*/  WARPSYNC.COLLECTIVE R15, `(.L_x_9988) ;  /* 0x000000000f087348 */ /* 0x000fea0003c00000 */
[----:B------:R0:W1:Y:S02]  /*27d90*/  SHFL.UP P6, R14, R13, R12, R11 ;  /* 0x0400000c0d0e7389 */ /* 0x00006400000c000b */
[----:B01----:R-:W-:Y:S01]  /*27da0*/  ENDCOLLECTIVE ;  /* 0x000000000000791b */ /* 0x003fe20003800000 */
.L_x_9988:
        /* <DEDUP_REMOVED lines=8> */
.L_x_9989:
[----:B------:R-:W-:Y:S05]  /*27e30*/  BRA `(.L_x_9990) ;  /* 0xffffff8000c47947 */ /* 0x000fea000383ffff */
.L_x_9710:
[----:B------:R-:W-:Y:S01]  /*27e40*/  BSSY B0, `(.L_x_9991) ;  /* 0x0000006000007945 */ /* 0x000fe20003800000 */
[----:B------:R-:W-:Y:S01]  /*27e50*/  PLOP3.LUT P6, PT, P6, PT, PT, 0x8, 0x0 ;  /* 0x000000000000781c */ /* 0x000fe200037ce170 */
[----:B------:R-:W-:-:S12]  /*27e60*/  IMAD.MOV.U32 R15, RZ, RZ, -0x1 ;  /* 0xffffffffff0f7424 */ /* 0x000fd800078e00ff */
[----:B01----:R-:W-:Y:S05]  /*27e70*/  WARPSYNC.COLLECTIVE R15, `(.L_x_9992) ;  /* 0x000000000f087348 */ /* 0x003fea0003c00000 */
[----:B------:R-:W-:Y:S01]  /*27e80*/  VOTE.ANY R14, PT, P6 ;  /* 0x00000000000e7806 */ /* 0x000fe200030e0100 */
[----:B01----:R-:W-:Y:S06]  /*27e90*/  ENDCOLLECTIVE ;  /* 0x000000000000791b */ /* 0x003fec0003800000 */
.L_x_9992:
[----:B------:R-:W-:Y:S05]  /*27ea0*/  BSYNC B0 ;  /* 0x0000000000007941 */ /* 0x000fea0003800000 */
.L_x_9991:
        /* <DEDUP_REMOVED lines=8> */
.L_x_9993:
[----:B------:R-:W-:Y:S02]  /*27f30*/  IMAD.IADD R19, R12, 0x1, R19 ;  /* 0x000000010c137824 */ /* 0x000fe400078e0213 */
[----:B------:R-:W-:Y:S02]  /*27f40*/  IMAD.MOV.U32 R13, RZ, RZ, R4 ;  /* 0x000000ffff0d7224 */ /* 0x000fe400078e0004 */
[----:B------:R-:W-:-:S07]  /*27f50*/  IMAD.MOV.U32 R17, RZ, RZ, R14 ;  /* 0x000000ffff117224 */ /* 0x000fce00078e000e */
[----:B------:R-:W-:Y:S05]  /*27f60*/  WARPSYNC.COLLECTIVE R15, `(.L_x_9994) ;  /* 0x000000000f087348 */ /* 0x000fea0003c00000 */
[----:B------:R0:W1:Y:S02]  /*27f70*/  SHFL.IDX P6, R14, R13, R12, R11 ;  /* 0x0000000c0d0e7389 */ /* 0x00006400000c000b */
[----:B01----:R-:W-:Y:S01]  /*27f80*/  ENDCOLLECTIVE ;  /* 0x000000000000791b */ /* 0x003fe20003800000 */
.L_x_9994:
[----:B------:R-:W-:Y:S01]  /*27f90*/  IMAD.MOV.U32 R4, RZ, RZ, R14 ;  /* 0x000000ffff047224 */ /* 0x000fe200078e000e */
[----:B------:R-:W-:Y:S06]  /*27fa0*/  BRA `(.L_x_9995) ;  /* 0xffffff8000a87947 */ /* 0x000fec000383ffff */
.L_x_9712:
[----:B------:R-:W-:Y:S01]  /*27fb0*/  BSSY B0, `(.L_x_9996) ;  /* 0x0000007000007945 */ /* 0x000fe20003800000 */
[----:B------:R-:W-:Y:S02]  /*27fc0*/  IMAD.MOV.U32 R13, RZ, RZ, R2 ;  /* 0x000000ffff0d7224 */ /* 0x000fe400078e0002 */
[----:B------:R-:W-:Y:S02]  /*27fd0*/  IMAD.MOV.U32 R11, RZ, RZ, 0x1f ;  /* 0x0000001fff0b7424 */ /* 0x000fe400078e00ff */
[----:B------:R-:W-:-:S07]  /*27fe0*/  IMAD.MOV.U32 R15, RZ, RZ, -0x1 ;  /* 0xffffffffff0f7424 */ /* 0x000fce00078e00ff */
[----:B0-23--:R-:W-:Y:S05]  /*27ff0*/  WARPSYNC.COLLECTIVE R15, `(.L_x_9997) ;  /* 0x000000000f087348 */ /* 0x00dfea0003c00000 */
[----:B------:R1:W4:Y:S02]  /*28000*/  SHFL.IDX P6, R14, R13, R12, R11 ;  /* 0x0000000c0d0e7389 */ /* 0x00032400000c000b */
[----:B01234-:R-:W-:Y:S01]  /*28010*/  ENDCOLLECTIVE ;  /* 0x000000000000791b */ /* 0x01ffe20003800000 */
.L_x_9997:
[----:B------:R-:W-:Y:S05]  /*28020*/  BSYNC B0 ;  /* 0x0000000000007941 */ /* 0x000fea0003800000 */
.L_x_9996:
[----:B------:R-:W-:Y:S01]  /*28030*/  IMAD.MOV.U32 R6, RZ, RZ, R14 ;  /* 0x000000ffff067224 */ /* 0x000fe200078e000e */
[----:B------:R-:W-:Y:S06]  /*28040*/  BRA `(.L_x_9711) ;  /* 0xffffff8000987947 */ /* 0x000fec000383ffff */
.L_x_9718:
[----:B-1----:R1:W3:Y:S02]  /*28050*/  SYNCS.PHASECHK.TRANS64.TRYWAIT P0, [R4+URZ+0x28820], R0 ;  /* 0x02882000040075a7 */ /* 0x0022e4000800017f */
[----:B---3--:R-:W-:Y:S05]  /*28060*/  @!P0 NANOSLEEP.SYNCS 0x989680 ;  /* 0x009896800000895d */ /* 0x008fea0003900000 */
[----:B------:R-:W3:Y:S02]  /*28070*/  @!P0 SYNCS.PHASECHK.TRANS64 P0, [R4+URZ+0x28820], R0 ;  /* 0x02882000040085a7 */ /* 0x000ee4000800007f */
[----:B---3--:R-:W-:Y:S05]  /*28080*/  @!P0 BRA `(.L_x_9718) ;  /* 0xfffffffc00f08947 */ /* 0x008fea000383ffff */
[----:B------:R-:W-:Y:S05]  /*28090*/  BRA `(.L_x_9998) ;  /* 0xffffff8800f07947 */ /* 0x000fea000383ffff */
.L_x_9719:
        /* <DEDUP_REMOVED lines=11> */
.L_x_10000:
[----:B------:R-:W-:Y:S05]  /*28150*/  BSYNC B0 ;  /* 0x0000000000007941 */ /* 0x000fea0003800000 */
.L_x_9999:
[----:B------:R-:W-:Y:S05]  /*28160*/  BRA `(.L_x_10001) ;  /* 0xffffff8800d87947 */ /* 0x000fea000383ffff */
.L_x_9720:
[----:B------:R-:W-:Y:S01]  /*28170*/  BSSY B0, `(.L_x_10002) ;  /* 0x0000006000007945 */ /* 0x000fe20003800000 */
[----:B------:R-:W-:-:S07]  /*28180*/  IMAD.MOV.U32 R15, RZ, RZ, -0x1 ;  /* 0xffffffffff0f7424 */ /* 0x000fce00078e00ff */
[----:B012---:R-:W-:Y:S05]  /*28190*/  WARPSYNC.COLLECTIVE R15, `(.L_x_10003) ;  /* 0x000000000f0c7348 */ /* 0x007fea0003c00000 */
[----:B------:R-:W-:Y:S02]  /*281a0*/  ELECT P6, UR62, PT ;  /* 0x00000000003e782f */ /* 0x000fe400038c0000 */
[----:B------:R-:W-:Y:S01]  /*281b0*/  MOV R14, UR62 ;  /* 0x0000003e000e7c02 */ /* 0x000fe20008000f00 */
[----:B012---:R-:W-:Y:S10]  /*281c0*/  ENDCOLLECTIVE ;  /* 0x000000000000791b */ /* 0x007ff40003800000 */
.L_x_10003:
[----:B------:R-:W-:Y:S05]  /*281d0*/  BSYNC B0 ;  /* 0x0000000000007941 */ /* 0x000fea0003800000 */
.L_x_10002:
[----:B------:R-:W-:Y:S05]  /*281e0*/  BRA `(.L_x_10004) ;  /* 0xffffff8800cc7947 */ /* 0x000fea000383ffff */
.L_x_9722:
[----:B-1----:R1:W3:Y:S02]  /*281f0*/  SYNCS.PHASECHK.TRANS64.TRYWAIT P1, [R5+URZ+0x28840], R0 ;  /* 0x02884000050075a7 */ /* 0x0022e4000802017f */
[----:B---3--:R-:W-:Y:S05]  /*28200*/  @!P1 NANOSLEEP.SYNCS 0x989680 ;  /* 0x009896800000995d */ /* 0x008fea0003900000 */
[----:B------:R-:W3:Y:S02]  /*28210*/  @!P1 SYNCS.PHASECHK.TRANS64 P1, [R5+URZ+0x28840], R0 ;  /* 0x02884000050095a7 */ /* 0x000ee4000802007f */
[----:B---3--:R-:W-:Y:S05]  /*28220*/  @!P1 BRA `(.L_x_9722) ;  /* 0xfffffffc00f09947 */ /* 0x008fea000383ffff */
[----:B------:R-:W-:Y:S05]  /*28230*/  BRA `(.L_x_10005) ;  /* 0xffffff8800ec7947 */ /* 0x000fea000383ffff */
.L_x_9724:
[----:B---3--:R3:W4:Y:S02]  /*28240*/  SYNCS.PHASECHK.TRANS64.TRYWAIT P1, [R25+URZ+0x28840], R2 ;  /* 0x02884002190075a7 */ /* 0x008724000802017f */
[----:B----4-:R-:W-:Y:S05]  /*28250*/  @!P1 NANOSLEEP.SYNCS 0x989680 ;  /* 0x009896800000995d */ /* 0x010fea0003900000 */
[----:B------:R-:W4:Y:S02]  /*28260*/  @!P1 SYNCS.PHASECHK.TRANS64 P1, [R25+URZ+0x28840], R2 ;  /* 0x02884002190095a7 */ /* 0x000f24000802007f */
[----:B----4-:R-:W-:Y:S05]  /*28270*/  @!P1 BRA `(.L_x_9724) ;  /* 0xfffffffc00f09947 */ /* 0x010fea000383ffff */
[----:B------:R-:W-:Y:S05]  /*28280*/  BRA `(.L_x_10006) ;  /* 0xffffff8800f87947 */ /* 0x000fea000383ffff */
.L_x_9726:
[----:B----4-:R4:W0:Y:S02]  /*28290*/  SYNCS.PHASECHK.TRANS64.TRYWAIT P1, [R5+URZ+0x28860], R0 ;  /* 0x02886000050075a7 */ /* 0x010824000802017f */
[----:B0-----:R-:W-:Y:S05]  /*282a0*/  @!P1 NANOSLEEP.SYNCS 0x989680 ;  /* 0x009896800000995d */ /* 0x001fea0003900000 */
[----:B------:R-:W0:Y:S02]  /*282b0*/  @!P1 SYNCS.PHASECHK.TRANS64 P1, [R5+URZ+0x28860], R0 ;  /* 0x02886000050095a7 */ /* 0x000e24000802007f */
[----:B0-----:R-:W-:Y:S05]  /*282c0*/  @!P1 BRA `(.L_x_9726) ;  /* 0xfffffffc00f09947 */ /* 0x001fea000383ffff */
[----:B------:R-:W-:Y:S05]  /*282d0*/  BRA `(.L_x_10007) ;  /* 0xffffff8800f47947 */ /* 0x000fea000383ffff */
.L_x_10008:
        /* <DEDUP_REMOVED lines=10> */
.L_x_15982:


//--------------------- .text._ZN7cutlass13device_kernelIN5flash11enable_sm90INS1_16FlashAttnFwdSm90INS1_25CollectiveMainloopFwdSm90ILi2EN4cute5tupleIJNS5_1CILi1EEES8_S8_EEENS6_IJNS7_ILi192EEENS7_ILi128EEENS7_ILi96EEEEEELi96ENS_10bfloat16_tEfNS_4arch4Sm90ELb0ELb0ELb0ELb0ELb1ELb0ELb0ELb0ELb1ELb1ELb1ELb0EEENS1_21CollectiveEpilogueFwdINS6_IJSA_SC_SB_EEES9_SE_SG_Li384ELb0ELb1ELb1ELb0EEENS1_19SingleTileSchedulerILb0ELb1ELb1ELi192EEEEEEEEEvNT_6ParamsE --------------------------
	.section	.text._ZN7cutlass13device_kernelIN5flash11enable_sm90INS1_16FlashAttnFwdSm90INS1_25CollectiveMainloopFwdSm90ILi2EN4cute5tupleIJNS5_1CILi1EEES8_S8_EEENS6_IJNS7_ILi192EEENS7_ILi128EEENS7_ILi96EEEEEELi96ENS_10bfloat16_tEfNS_4arch4Sm90ELb0ELb0ELb0ELb0ELb1ELb0ELb0ELb0ELb1ELb1ELb1ELb0EEENS1_21CollectiveEpilogueFwdINS6_IJSA_SC_SB_EEES9_SE_SG_Li384ELb0ELb1ELb1ELb0EEENS1_19SingleTileSchedulerILb0ELb1ELb1ELi192EEEEEEEEEvNT_6ParamsE,"ax",@progbits
	.align	128
.text._ZN7cutlass13device_kernelIN5flash11enable_sm90INS1_16FlashAttnFwdSm90INS1_25CollectiveMainloopFwdSm90ILi2EN4cute5tupleIJNS5_1CILi1EEES8_S8_EEENS6_IJNS7_ILi192EEENS7_ILi128EEENS7_ILi96EEEEEELi96ENS_10bfloat16_tEfNS_4arch4Sm90ELb0ELb0ELb0ELb0ELb1ELb0ELb0ELb0ELb1ELb1ELb1ELb0EEENS1_21CollectiveEpilogueFwdINS6_IJSA_SC_SB_EEES9_SE_SG_Li384ELb0ELb1ELb1ELb0EEENS1_19SingleTileSchedulerILb0ELb1ELb1ELi192EEEEEEEEEvNT_6ParamsE:
        .type           _ZN7cutlass13device_kernelIN5flash11enable_sm90INS1_16FlashAttnFwdSm90INS1_25CollectiveMainloopFwdSm90ILi2EN4cute5tupleIJNS5_1CILi1EEES8_S8_EEENS6_IJNS7_ILi192EEENS7_ILi128EEENS7_ILi96EEEEEELi96ENS_10bfloat16_tEfNS_4arch4Sm90ELb0ELb0ELb0ELb0ELb1ELb0ELb0ELb0ELb1ELb1ELb1ELb0EEENS1_21CollectiveEpilogueFwdINS6_IJSA_SC_SB_EEES9_SE_SG_Li384ELb0ELb1ELb1ELb0EEENS1_19SingleTileSchedulerILb0ELb1ELb1ELi192EEEEEEEEEvNT_6ParamsE,@function
        .size           _ZN7cutlass13device_kernelIN5flash11enable_sm90INS1_16FlashAttnFwdSm90INS1_25CollectiveMainloopFwdSm90ILi2EN4cute5tupleIJNS5_1CILi1EEES8_S8_EEENS6_IJNS7_ILi192EEENS7_ILi128EEENS7_ILi96EEEEEELi96ENS_10bfloat16_tEfNS_4arch4Sm90ELb0ELb0ELb0ELb0ELb1ELb0ELb0ELb0ELb1ELb1ELb1ELb0EEENS1_21CollectiveEpilogueFwdINS6_IJSA_SC_SB_EEES9_SE_SG_Li384ELb0ELb1ELb1ELb0EEENS1_19SingleTileSchedulerILb0ELb1ELb1ELi192EEEEEEEEEvNT_6ParamsE,(.L_x_15983 - _ZN7cutlass13device_kernelIN5flash11enable_sm90INS1_16FlashAttnFwdSm90INS1_25CollectiveMainloopFwdSm90ILi2EN4cute5tupleIJNS5_1CILi1EEES8_S8_EEENS6_IJNS7_ILi192EEENS7_ILi128EEENS7_ILi96EEEEEELi96ENS_10bfloat16_tEfNS_4arch4Sm90ELb0ELb0ELb0ELb0ELb1ELb0ELb0ELb0ELb1ELb1ELb1ELb0EEENS1_21CollectiveEpilogueFwdINS6_IJSA_SC_SB_EEES9_SE_SG_Li384ELb0ELb1ELb1ELb0EEENS1_19SingleTileSchedulerILb0ELb1ELb1ELi192EEEEEEEEEvNT_6ParamsE)
        .other          _ZN7cutlass13device_kernelIN5flash11enable_sm90INS1_16FlashAttnFwdSm90INS1_25CollectiveMainloopFwdSm90ILi2EN4cute5tupleIJNS5_1CILi1EEES8_S8_EEENS6_IJNS7_ILi192EEENS7_ILi128EEENS7_ILi96EEEEEELi96ENS_10bfloat16_tEfNS_4arch4Sm90ELb0ELb0ELb0ELb0ELb1ELb0ELb0ELb0ELb1ELb1ELb1ELb0EEENS1_21CollectiveEpilogueFwdINS6_IJSA_SC_SB_EEES9_SE_SG_Li384ELb0ELb1ELb1ELb0EEENS1_19SingleTileSchedulerILb0ELb1ELb1ELi192EEEEEEEEEvNT_6ParamsE,@"STO_CUDA_ENTRY STV_DEFAULT"
_ZN7cutlass13device_kernelIN5flash11enable_sm90INS1_16FlashAttnFwdSm90INS1_25CollectiveMainloopFwdSm90ILi2EN4cute5tupleIJNS5_1CILi1EEES8_S8_EEENS6_IJNS7_ILi192EEENS7_ILi128EEENS7_ILi96EEEEEELi96ENS_10bfloat16_tEfNS_4arch4Sm90ELb0ELb0ELb0ELb0ELb1ELb0ELb0ELb0ELb1ELb1ELb1ELb0EEENS1_21CollectiveEpilogueFwdINS6_IJSA_SC_SB_EEES9_SE_SG_Li384ELb0ELb1ELb1ELb0EEENS1_19SingleTileSchedulerILb0ELb1ELb1ELi192EEEEEEEEEvNT_6ParamsE:
        /* <DEDUP_REMOVED lines=9> */
[----:B------:R1:W2:Y:S01]  /*0090*/  SHFL.IDX PT, R3, R16, RZ, 0x1f ;  /* 0x00001fff10037589 */ /* 0x0002a200000e0000 */
        /* <DEDUP_REMOVED lines=14> */
[----:B------:R1:W0:Y:S06]  /*0180*/  @!UP0 SYNCS.EXCH.64 URZ, [UR8+0x2d800], UR4 ;  /* 0x02d80004083f85b2 */ /* 0x00022c0008000100 */
[----:B------:R1:W3:Y:S02]  /*0190*/  @!UP1 SYNCS.EXCH.64 URZ, [UR8+0x2d820], UR6 ;  /* 0x02d82006083f95b2 */ /* 0x0002e40008000100 */
[----:B-12---:R-:W-:Y:S05]  /*01a0*/  @P1 BRA `(.L_x_10009) ;  /* 0x0000000000481947 */ /* 0x006fea0003800000 */
[----:B------:R-:W1:Y:S01]  /*01b0*/  S2UR UR5, SR_CgaCtaId ;  /* 0x00000000000579c3 */ /* 0x000e620000008800 */
        /* <DEDUP_REMOVED lines=12> */
[----:B-1----:R1:W2:Y:S08]  /*0280*/  SYNCS.EXCH.64 URZ, [UR8+0x2d830], UR4 ;  /* 0x02d83004083f75b2 */ /* 0x0022b00008000100 */
[----:B------:R1:W4:Y:S01]  /*0290*/  SYNCS.EXCH.64 URZ, [UR8+0x2d840], UR6 ;  /* 0x02d84006083f75b2 */ /* 0x0003220008000100 */
[----:B------:R1:W0:Y:S01]  /*02a0*/  SYNCS.EXCH.64 URZ, [UR8+0x2d838], UR4 ;  /* 0x02d83804083f75b2 */ /* 0x0002220008000100 */
[----:B------:R1:W0:Y:S01]  /*02b0*/  SYNCS.EXCH.64 URZ, [UR8+0x2d848], UR6 ;  /* 0x02d84806083f75b2 */ /* 0x0002220008000100 */
[----:B------:R-:W-:Y:S01]  /*02c0*/  NOP ;  /* 0x0000000000007918 */ /* 0x000fe20000000000 */
.L_x_10009:
[----:B------:R-:W5:Y:S01]  /*02d0*/  SHFL.IDX PT, R2, R0, RZ, 0x1f ;  /* 0x00001fff00027589 */ /* 0x000f6200000e0000 */
[----:B------:R-:W-:Y:S01]  /*02e0*/  NOP ;  /* 0x0000000000007918 */ /* 0x000fe20000000000 */
[----:B-----5:R-:W-:-:S13]  /*02f0*/  ISETP.NE.AND P0, PT, R2, RZ, PT ;  /* 0x000000ff0200720c */ /* 0x020fda0003f05270 */
        /* <DEDUP_REMOVED lines=14> */
[----:B-1----:R1:W0:Y:S08]  /*03e0*/  SYNCS.EXCH.64 URZ, [UR8+0x2d850], UR4 ;  /* 0x02d85004083f75b2 */ /* 0x0022300008000100 */
[----:B------:R1:W0:Y:S01]  /*03f0*/  SYNCS.EXCH.64 URZ, [UR8+0x2d860], UR6 ;  /* 0x02d86006083f75b2 */ /* 0x0002220008000100 */
[----:B------:R1:W0:Y:S01]  /*0400*/  SYNCS.EXCH.64 URZ, [UR8+0x2d858], UR4 ;  /* 0x02d85804083f75b2 */ /* 0x0002220008000100 */
[----:B------:R1:W0:Y:S01]  /*0410*/  SYNCS.EXCH.64 URZ, [UR8+0x2d868], UR6 ;  /* 0x02d86806083f75b2 */ /* 0x0002220008000100 */
[----:B------:R-:W-:Y:S01]  /*0420*/  NOP ;  /* 0x0000000000007918 */ /* 0x000fe20000000000 */
.L_x_10010:
[----:B------:R-:W5:Y:S01]  /*0430*/  SHFL.IDX PT, R2, R0, RZ, 0x1f ;  /* 0x00001fff00027589 */ /* 0x000f6200000e0000 */
[----:B------:R-:W-:Y:S01]  /*0440*/  NOP ;  /* 0x0000000000007918 */ /* 0x000fe20000000000 */
[----:B-----5:R-:W-:-:S13]  /*0450*/  ISETP.NE.AND P0, PT, R2, RZ, PT ;  /* 0x000000ff0200720c */ /* 0x020fda0003f05270 */
        /* <DEDUP_REMOVED lines=10> */
[----:B-1----:R1:W0:Y:S01]  /*0500*/  SYNCS.EXCH.64 URZ, [UR6+0x2d870], UR4 ;  /* 0x02d87004063f75b2 */ /* 0x0022220008000100 */
[----:B------:R1:W0:Y:S01]  /*0510*/  SYNCS.EXCH.64 URZ, [UR6+0x2d880], UR4 ;  /* 0x02d88004063f75b2 */ /* 0x0002220008000100 */
[----:B------:R1:W0:Y:S01]  /*0520*/  SYNCS.EXCH.64 URZ, [UR6+0x2d878], UR4 ;  /* 0x02d87804063f75b2 */ /* 0x0002220008000100 */
[----:B------:R1:W0:Y:S01]  /*0530*/  SYNCS.EXCH.64 URZ, [UR6+0x2d888], UR4 ;  /* 0x02d88804063f75b2 */ /* 0x0002220008000100 */
[----:B------:R-:W-:Y:S01]  /*0540*/  NOP ;  /* 0x0000000000007918 */ /* 0x000fe20000000000 */
.L_x_10011:
        /* <DEDUP_REMOVED lines=22> */
.L_x_10012:
[----:B------:R-:W5:Y:S01]  /*06b0*/  SHFL.IDX PT, R2, R0, RZ, 0x1f ;  /* 0x00001fff00027589 */ /* 0x000f6200000e0000 */
[----:B------:R-:W-:Y:S01]  /*06c0*/  R2UR UR9, R3 ;  /* 0x00000000030972ca */ /* 0x000fe200000e0000 */
        /* <DEDUP_REMOVED lines=21> */
.L_x_10013:
[----:B------:R-:W-:Y:S01]  /*0820*/  UISETP.NE.AND UP0, UPT, UR9, URZ, UPT ;  /* 0x0000003f0900728c */ /* 0x000fe2000bf05270 */
[----:B------:R-:W-:Y:S01]  /*0830*/  NOP ;  /* 0x0000000000007918 */ /* 0x000fe20000000000 */
[----:B------:R-:W-:Y:S01]  /*0840*/  UMOV UR38, 0x1 ;  /* 0x0000000100267882 */ /* 0x000fe20000000000 */
[----:B------:R-:W-:Y:S01]  /*0850*/  ULDC.64 UR36, c[0x0][0x208] ;  /* 0x0000820000247ab9 */ /* 0x000fe20000000a00 */
[----:B------:R-:W-:Y:S01]  /*0860*/  USEL UR38, UR38, 0x2, !UP0 ;  /* 0x0000000226267887 */ /* 0x000fe2000c000000 */
[----:B------:R-:W-:Y:S01]  /*0870*/  BSSY B6, `(.L_x_10014) ;  /* 0x0000aa7000067945 */ /* 0x000fe20003800000 */
[----:B0-234-:R-:W-:Y:S01]  /*0880*/  BAR.SYNC.DEFER_BLOCKING 0x0 ;  /* 0x0000000000007b1d */ /* 0x01dfe20000010000 */
[----:B------:R-:W-:-:S13]  /*0890*/  PLOP3.LUT P0, PT, PT, PT, UP0, 0x80, 0x0 ;  /* 0x000000000000781c */ /* 0x000fda0003f0f008 */
[----:B------:R-:W-:Y:S05]  /*08a0*/  @!P0 BRA `(.L_x_10015) ;  /* 0x0000007000008947 */ /* 0x000fea0003800000 */
.L_x_10016:
[----:B------:R-:W-:-:S08]  /*08b0*/  NOP ;  /* 0x0000000000007918 */ /* 0x000fd00000000000 */
[----:B------:R-:W0:Y:S02]  /*08c0*/  USETMAXREG.TRY_ALLOC.CTAPOOL UP0, 0xa0 ;  /* 0x000000a0000079c8 */ /* 0x000e240008000600 */
[----:B0-----:R-:W-:-:S13]  /*08d0*/  PLOP3.LUT P0, PT, PT, PT, UP0, 0x80, 0x0 ;  /* 0x000000000000781c */ /* 0x001fda0003f0f008 */
[----:B------:R-:W-:Y:S05]  /*08e0*/  @!P0 BRA `(.L_x_10016) ;  /* 0xfffffffc00f08947 */ /* 0x000fea000383ffff */
[----:B-1----:R-:W0:Y:S01]  /*08f0*/  S2UR UR6, SR_CTAID.Y ;  /* 0x00000000000679c3 */ /* 0x002e220000002600 */
        /* <DEDUP_REMOVED lines=28> */
[----:B------:R-:W-:-:S03]  /*0ac0*/  ULEA.HI UR5, UR5, UR4, URZ, 0x7 ;  /* 0x0000000405057291 */ /* 0x000fc6000f8f383f */
[----:B------:R-:W-:Y:S01]  /*0ad0*/  UMOV UR4, URZ ;  /* 0x0000003f00047c82 */ /* 0x000fe20008000000 */
[----:B------:R-:W-:-:S04]  /*0ae0*/  USHF.R.S32.HI UR6, URZ, 0x7, UR5 ;  /* 0x000000073f067899 */ /* 0x000fc80008011405 */
        /* <DEDUP_REMOVED lines=37> */
.L_x_10018:
[----:B------:R-:W-:Y:S02]  /*0d40*/  UIMAD UR40, UR40, UR4, URZ ;  /* 0x00000004282872a4 */ /* 0x000fe4000f8e023f */
[----:B------:R-:W-:Y:S01]  /*0d50*/  IMAD.U32 R3, RZ, RZ, UR4 ;  /* 0x00000004ff037e24 */ /* 0x000fe2000f8e00ff */
[----:B------:R-:W-:Y:S01]  /*0d60*/  MOV R0, UR6 ;  /* 0x0000000600007c02 */ /* 0x000fe20008000f00 */
[----:B------:R-:W-:Y:S01]  /*0d70*/  VIADD R17, R22, 0xffffff80 ;  /* 0xffffff8016117836 */ /* 0x000fe20000000000 */
[----:B------:R-:W-:Y:S01]  /*0d80*/  PLOP3.LUT P0, PT, PT, PT, PT, 0x80, 0x0 ;  /* 0x000000000000781c */ /* 0x000fe20003f0f070 */
[----:B------:R-:W-:Y:S01]  /*0d90*/  IMAD.MOV.U32 R23, RZ, RZ, RZ ;  /* 0x000000ffff177224 */ /* 0x000fe200078e00ff */
        /* <DEDUP_REMOVED lines=28> */
[----:B------:R-:W-:-:S03]  /*0f60*/  CS2R R24, SRZ ;  /* 0x0000000000187805 */ /* 0x000fc6000001ff00 */
[----:B------:R-:W-:Y:S05]  /*0f70*/  @!P1 BRA `(.L_x_10019) ;  /* 0x0000005000d49947 */ /* 0x000fea0003800000 */
        /* <DEDUP_REMOVED lines=11> */
[----:B------:R-:W-:-:S04]  /*1030*/  UIMAD.WIDE UR4, UR41, 0x55555556, URZ ;  /* 0x55555556290478a5 */ /* 0x000fc8000f8e023f */
[----:B------:R-:W-:-:S04]  /*1040*/  ULEA.HI UR5, UR5, UR5, URZ, 0x1 ;  /* 0x0000000505057291 */ /* 0x000fc8000f8f083f */
[----:B------:R-:W-:-:S04]  /*1050*/  UIMAD UR46, UR5, -0x3, UR41 ;  /* 0xfffffffd052e78a4 */ /* 0x000fc8000f8e0229 */
        /* <DEDUP_REMOVED lines=20> */
.L_x_10020:
[----:B------:R-:W-:-:S04]  /*11a0*/  SHF.L.U32 R0, RZ, 0x1f, RZ ;  /* 0x0000001fff007819 */ /* 0x000fc800000006ff */
[----:B------:R-:W0:Y:S02]  /*11b0*/  SYNCS.PHASECHK.TRANS64.TRYWAIT P0, [UR42+0x2d800], R0 ;  /* 0x02d80000ff0075a7 */ /* 0x000e24000800016a */
[----:B0-----:R-:W-:Y:S05]  /*11c0*/  @!P0 BRA `(.L_x_10021) ;  /* 0x000000a0004c8947 */ /* 0x001fea0003800000 */
.L_x_10094:
[----:B------:R-:W-:-:S06]  /*11d0*/  ULOP3.LUT UR4, UR38, 0x1, URZ, 0xfc, !UPT ;  /* 0x0000000126047892 */ /* 0x000fcc000f8efc3f */
[----:B------:R-:W-:-:S04]  /*11e0*/  MOV R2, UR4 ;  /* 0x0000000400027c02 */ /* 0x000fc80008000f00 */
[----:B------:R-:W-:-:S13]  /*11f0*/  ISETP.NE.AND P0, PT, R2, 0x3, PT ;  /* 0x000000030200780c */ /* 0x000fda0003f05270 */
[----:B------:R-:W-:Y:S05]  /*1200*/  @!P0 BRA `(.L_x_10022) ;  /* 0x0000000000048947 */ /* 0x000fea0003800000 */
[----:B------:R-:W-:Y:S01]  /*1210*/  BPT.TRAP 0x1 ;  /* 0x000000040000795c */ /* 0x000fe20000300000 */
.L_x_10022:
[----:B------:R1:W2:Y:S01]  /*1220*/  SYNCS.PHASECHK.TRANS64.TRYWAIT P1, [UR42+0x2d830], R0 ;  /* 0x02d83000ff0075a7 */ /* 0x0002a2000802016a */
[----:B------:R-:W-:Y:S05]  /*1230*/  @!P0 BRA `(.L_x_10023) ;  /* 0x0000000000048947 */ /* 0x000fea0003800000 */
[----:B------:R-:W-:Y:S01]  /*1240*/  BPT.TRAP 0x1 ;  /* 0x000000040000795c */ /* 0x000fe20000300000 */
.L_x_10023:
[----:B--2---:R-:W-:Y:S05]  /*1250*/  @P1 BRA `(.L_x_10024) ;  /* 0x0000000000081947 */ /* 0x004fea0003800000 */
[----:B------:R-:W2:Y:S02]  /*1260*/  SYNCS.PHASECHK.TRANS64.TRYWAIT P1, [UR42+0x2d830], R0 ;  /* 0x02d83000ff0075a7 */ /* 0x000ea4000802016a */
[----:B--2---:R-:W-:Y:S05]  /*1270*/  @!P1 BRA `(.L_x_10025) ;  /* 0x000000a000389947 */ /* 0x004fea0003800000 */
.L_x_10024:
[----:B------:R-:W-:Y:S01]  /*1280*/  ULEA UR4, UR46, UR42, 0xc ;  /* 0x0000002a2e047291 */ /* 0x000fe2000f8e603f */
[----:B01----:R-:W-:Y:S02]  /*1290*/  IMAD.MOV.U32 R0, RZ, RZ, RZ ;  /* 0x000000ffff007224 */ /* 0x003fe400078e00ff */
[----:B------:R-:W-:Y:S01]  /*12a0*/  IMAD.MOV.U32 R135, RZ, RZ, RZ ;  /* 0x000000ffff877224 */ /* 0x000fe200078e00ff */
[----:B------:R-:W-:Y:S01]  /*12b0*/  UIADD3 UR4, UR4, 0xc400, URZ ;  /* 0x0000c40004047890 */ /* 0x000fe2000fffe03f */
[----:B------:R-:W-:-:S03]  /*12c0*/  IMAD.MOV.U32 R3, RZ, RZ, -0x7fffffe0 ;  /* 0x80000020ff037424 */ /* 0x000fc600078e00ff */
[----:B------:R-:W-:-:S04]  /*12d0*/  USHF.R.U32.HI UR4, URZ, 0x4, UR4 ;  /* 0x000000043f047899 */ /* 0x000fc80008011604 */
[----:B------:R-:W-:-:S06]  /*12e0*/  ULOP3.LUT UR4, UR4, 0x3fff, URZ, 0xc0, !UPT ;  /* 0x00003fff04047892 */ /* 0x000fcc000f8ec03f */
[----:B------:R-:W-:Y:S01]  /*12f0*/  IMAD.U32 R2, RZ, RZ, UR4 ;  /* 0x00000004ff027e24 */ /* 0x000fe2000f8e00ff */
[----:B------:R-:W-:Y:S05]  /*1300*/  WARPSYNC.ALL ;  /* 0x0000000000007948 */ /* 0x000fea0003800000 */
[----:B------:R-:W-:Y:S01]  /*1310*/  LOP3.LUT R2, R2, 0x10000, RZ, 0xfc, !PT ;  /* 0x0001000002027812 */ /* 0x000fe200078efcff */
[----:B------:R-:W-:-:S03]  /*1320*/  UIADD3 UR4, UR42, 0x15400, URZ ;  /* 0x000154002a047890 */ /* 0x000fc6000fffe03f */
[C---:B------:R-:W-:Y:S01]  /*1330*/  R2UR UR8, R2.reuse ;  /* 0x00000000020872ca */ /* 0x040fe200000e0000 */
[----:B------:R-:W-:Y:S01]  /*1340*/  WARPGROUP.ARRIVE ;  /* 0x00000000000079c5 */ /* 0x000fe20000000000 */
[----:B------:R-:W-:Y:S01]  /*1350*/  R2UR UR9, R3 ;  /* 0x00000000030972ca */ /* 0x000fe200000e0000 */
[----:B------:R-:W-:Y:S01]  /*1360*/  USHF.R.U32.HI UR4, URZ, 0x4, UR4 ;  /* 0x000000043f047899 */ /* 0x000fe20008011604 */
[----:B------:R-:W-:Y:S01]  /*1370*/  R2UR UR24, R2 ;  /* 0x00000000021872ca */ /* 0x000fe200000e0000 */
[----:B------:R-:W-:Y:S01]  /*1380*/  UMOV UR11, 0x80000020 ;  /* 0x80000020000b7882 */ /* 0x000fe20000000000 */
[----:B------:R-:W-:Y:S01]  /*1390*/  UMOV UR13, 0x80000020 ;  /* 0x80000020000d7882 */ /* 0x000fe20000000000 */
[----:B------:R-:W-:Y:S01]  /*13a0*/  ULOP3.LUT UR4, UR4, 0x3fff, URZ, 0xc0, !UPT ;  /* 0x00003fff04047892 */ /* 0x000fe2000f8ec03f */
[----:B------:R-:W0:Y:S01]  /*13b0*/  S2UR UR5, SR_CgaCtaId ;  /* 0x00000000000579c3 */ /* 0x000e220000008800 */
        /* <DEDUP_REMOVED lines=38> */
[----:B0-----:R-:W-:Y:S05]  /*1620*/  @!P0 BRA `(.L_x_10026) ;  /* 0x0000000000048947 */ /* 0x001fea0003800000 */
[----:B------:R-:W-:Y:S01]  /*1630*/  BPT.TRAP 0x1 ;  /* 0x000000040000795c */ /* 0x000fe20000300000 */
.L_x_10026:
[----:B------:R-:W-:Y:S01]  /*1640*/  LOP3.LUT R4, R19, 0xffffff80, RZ, 0xc0, !PT ;  /* 0xffffff8013047812 */ /* 0x000fe200078ec0ff */
[----:B------:R-:W-:Y:S01]  /*1650*/  IMAD.MOV.U32 R8, RZ, RZ, -0x2 ;  /* 0xfffffffeff087424 */ /* 0x000fe200078e00ff */
[----:B------:R-:W-:Y:S01]  /*1660*/  P2R R6, PR, RZ, 0x1 ;  /* 0x00000001ff067803 */ /* 0x000fe20000000000 */
[----:B------:R-:W-:Y:S01]  /*1670*/  ULDC UR4, c[0x0][0x988] ;  /* 0x0002620000047ab9 */ /* 0x000fe20000000800 */
[----:B------:R-:W-:Y:S01]  /*1680*/  UIADD3 UR7, UR42, 0x2d840, URZ ;  /* 0x0002d8402a077890 */ /* 0x000fe2000fffe03f */
[----:B------:R-:W-:Y:S01]  /*1690*/  IMAD.IADD R4, R17, 0x1, -R4 ;  /* 0x0000000111047824 */ /* 0x000fe200078e0a04 */
[----:B------:R-:W-:Y:S01]  /*16a0*/  UIADD3 UR33, UR45, -0x2, URZ ;  /* 0xfffffffe2d217890 */ /* 0x000fe2000fffe03f */
[--C-:B------:R-:W-:Y:S01]  /*16b0*/  IMAD.MOV.U32 R134, RZ, RZ, R135.reuse ;  /* 0x000000ffff867224 */ /* 0x100fe200078e0087 */
[----:B------:R-:W-:Y:S01]  /*16c0*/  UPRMT UR7, UR5, 0x654, UR7 ;  /* 0x0000065405077896 */ /* 0x000fe20008000007 */
[--C-:B------:R-:W-:Y:S01]  /*16d0*/  IMAD.MOV.U32 R133, RZ, RZ, R135.reuse ;  /* 0x000000ffff857224 */ /* 0x100fe200078e0087 */
[----:B------:R-:W-:Y:S01]  /*16e0*/  SHF.R.S32.HI R5, RZ, 0x1f, R4 ;  /* 0x0000001fff057819 */ /* 0x000fe20000011404 */
[----:B------:R-:W-:Y:S01]  /*16f0*/  UISETP.GE.AND UP0, UPT, UR33, UR40, UPT ;  /* 0x000000282100728c */ /* 0x000fe2000bf06270 */
[--C-:B------:R-:W-:Y:S01]  /*1700*/  IMAD.MOV.U32 R132, RZ, RZ, R135.reuse ;  /* 0x000000ffff847224 */ /* 0x100fe200078e0087 */
[----:B------:R-:W-:Y:S01]  /*1710*/  UMOV UR32, URZ ;  /* 0x0000003f00207c82 */ /* 0x000fe20008000000 */
[----:B------:R-:W-:Y:S01]  /*1720*/  LEA.HI R5, R5, R4, RZ, 0x2 ;  /* 0x0000000405057211 */ /* 0x000fe200078f10ff */
[--C-:B------:R-:W-:Y:S01]  /*1730*/  IMAD.MOV.U32 R131, RZ, RZ, R135.reuse ;  /* 0x000000ffff837224 */ /* 0x100fe200078e0087 */
[-C--:B------:R-:W-:Y:S01]  /*1740*/  MOV R128, R135.reuse ;  /* 0x0000008700807202 */ /* 0x080fe20000000f00 */
[----:B------:R-:W-:Y:S01]  /*1750*/  SYNCS.ARRIVE.TRANS64.RED.A1T0 RZ, [UR7], RZ ;  /* 0x000000ffffff79a7 */ /* 0x000fe20008100407 */
[----:B------:R-:W-:Y:S01]  /*1760*/  LOP3.LUT R5, R5, 0x7ffffffc, RZ, 0xc0, !PT ;  /* 0x7ffffffc05057812 */ /* 0x000fe200078ec0ff */
[--C-:B------:R-:W-:Y:S01]  /*1770*/  IMAD.MOV.U32 R130, RZ, RZ, R135.reuse ;  /* 0x000000ffff827224 */ /* 0x100fe200078e0087 */
[----:B------:R-:W-:Y:S01]  /*1780*/  MOV R121, R135 ;  /* 0x0000008700797202 */ /* 0x000fe20000000f00 */
[--C-:B------:R-:W-:Y:S01]  /*1790*/  IMAD.MOV.U32 R129, RZ, RZ, R135.reuse ;  /* 0x000000ffff817224 */ /* 0x100fe200078e0087 */
[----:B------:R-:W-:Y:S01]  /*17a0*/  IADD3 R5, R4, -R5, RZ ;  /* 0x8000000504057210 */ /* 0x000fe20007ffe0ff */
[----:B------:R-:W-:Y:S01]  /*17b0*/  IMAD.U32 R4, RZ, RZ, UR45 ;  /* 0x0000002dff047e24 */ /* 0x000fe2000f8e00ff */
[-C--:B------:R-:W-:Y:S01]  /*17c0*/  MOV R114, R135.reuse ;  /* 0x0000008700727202 */ /* 0x080fe20000000f00 */
[--C-:B------:R-:W-:Y:S01]  /*17d0*/  IMAD.MOV.U32 R127, RZ, RZ, R135.reuse ;  /* 0x000000ffff7f7224 */ /* 0x100fe200078e0087 */
[-C--:B------:R-:W-:Y:S01]  /*17e0*/  MOV R107, R135.reuse ;  /* 0x00000087006b7202 */ /* 0x080fe20000000f00 */
[----:B------:R-:W-:Y:S01]  /*17f0*/  IMAD R5, R5, R8, 0x80 ;  /* 0x0000008005057424 */ /* 0x000fe200078e0208 */
[-C--:B------:R-:W-:Y:S01]  /*1800*/  MOV R100, R135.reuse ;  /* 0x0000008700647202 */ /* 0x080fe20000000f00 */
[----:B------:R-:W-:Y:S01]  /*1810*/  IMAD.MOV.U32 R126, RZ, RZ, R135 ;  /* 0x000000ffff7e7224 */ /* 0x000fe200078e0087 */
[----:B------:R-:W-:Y:S01]  /*1820*/  MOV R93, R135 ;  /* 0x00000087005d7202 */ /* 0x000fe20000000f00 */
[----:B------:R-:W-:-:S02]  /*1830*/  VIADD R5, R5, UR44 ;  /* 0x0000002c05057c36 */ /* 0x000fc40008000000 */
[----:B------:R-:W-:Y:S02]  /*1840*/  IMAD.MOV.U32 R125, RZ, RZ, R135 ;  /* 0x000000ffff7d7224 */ /* 0x000fe400078e0087 */
[----:B------:R-:W-:Y:S02]  /*1850*/  IMAD R5, R4, -0x80, R5 ;  /* 0xffffff8004057824 */ /* 0x000fe400078e0205 */
        /* <DEDUP_REMOVED lines=133> */
[----:B------:R-:W-:Y:S02]  /*20b0*/  FSEL R79, R79, -INF , P2 ;  /* 0xff8000004f4f7808 */ /* 0x000fe40001000000 */
[----:B------:R-:W-:-:S02]  /*20c0*/  FMNMX.FTZ R4, R78, R7, !PT ;  /* 0x000000074e047209 */ /* 0x000fc40007810000 */
[----:B------:R-:W-:Y:S02]  /*20d0*/  ISETP.GT.AND P3, PT, R5, 0x70, PT ;  /* 0x000000700500780c */ /* 0x000fe40003f64270 */
[----:B------:R-:W-:Y:S02]  /*20e0*/  FSEL R60, R60, -INF , P4 ;  /* 0xff8000003c3c7808 */ /* 0x000fe40002000000 */
[----:B------:R-:W-:Y:S02]  /*20f0*/  FSEL R82, R82, -INF , P3 ;  /* 0xff80000052527808 */ /* 0x000fe40001800000 */
[----:B------:R-:W-:Y:S02]  /*2100*/  FMNMX.FTZ R7, R79, R4, !PT ;  /* 0x000000044f077209 */ /* 0x000fe40007810000 */
[----:B------:R-:W-:Y:S02]  /*2110*/  ISETP.GT.AND P4, PT, R5, 0x71, PT ;  /* 0x000000710500780c */ /* 0x000fe40003f84270 */
[----:B------:R-:W-:-:S02]  /*2120*/  FMNMX.FTZ R4, R82, R7, !PT ;  /* 0x0000000752047209 */ /* 0x000fc40007810000 */
[----:B------:R-:W-:Y:S02]  /*2130*/  FSEL R83, R83, -INF , P4 ;  /* 0xff80000053537808 */ /* 0x000fe40002000000 */
        /* <DEDUP_REMOVED lines=8> */
[----:B------:R-:W-:Y:S02]  /*21c0*/  P2R R13, PR, RZ, 0x1 ;  /* 0x00000001ff0d7803 */ /* 0x000fe40000000000 */
[----:B------:R-:W-:Y:S01]  /*21d0*/  P2R R12, PR, RZ, 0x2 ;  /* 0x00000002ff0c7803 */ /* 0x000fe20000000000 */
[----:B------:R-:W0:Y:S01]  /*21e0*/  SHFL.BFLY PT, R4, R7, 0x2, 0x1f ;  /* 0x0c401f0007047f89 */ /* 0x000e2200000e0000 */
[----:B------:R-:W-:-:S02]  /*21f0*/  P2R R11, PR, RZ, 0x4 ;  /* 0x00000004ff0b7803 */ /* 0x000fc40000000000 */
[C---:B------:R-:W-:Y:S02]  /*2200*/  ISETP.GT.AND P2, PT, R5.reuse, 0x58, PT ;  /* 0x000000580500780c */ /* 0x040fe40003f44270 */
[C---:B------:R-:W-:Y:S02]  /*2210*/  ISETP.GT.AND P1, PT, R5.reuse, 0x59, PT ;  /* 0x000000590500780c */ /* 0x040fe40003f24270 */
[----:B------:R-:W-:Y:S02]  /*2220*/  ISETP.GT.AND P0, PT, R5, 0x60, PT ;  /* 0x000000600500780c */ /* 0x000fe40003f04270 */
[----:B------:R-:W-:Y:S02]  /*2230*/  FMNMX.FTZ R5, R24, R25, !PT ;  /* 0x0000001918057209 */ /* 0x000fe40007810000 */
[----:B------:R-:W-:Y:S02]  /*2240*/  FSEL R69, R69, -INF , P1 ;  /* 0xff80000045457808 */ /* 0x000fe40000800000 */
[----:B------:R-:W-:-:S02]  /*2250*/  ISETP.NE.AND P1, PT, R12, RZ, PT ;  /* 0x000000ff0c00720c */ /* 0x000fc40003f25270 */
[----:B------:R-:W-:Y:S02]  /*2260*/  FSEL R72, R72, -INF , P0 ;  /* 0xff80000048487808 */ /* 0x000fe40000000000 */
[----:B------:R-:W-:Y:S02]  /*2270*/  ISETP.NE.AND P0, PT, R13, RZ, PT ;  /* 0x000000ff0d00720c */ /* 0x000fe40003f05270 */
[----:B------:R-:W-:Y:S02]  /*2280*/  FSEL R68, R68, -INF , P2 ;  /* 0xff80000044447808 */ /* 0x000fe40001000000 */
[----:B------:R-:W-:Y:S02]  /*2290*/  ISETP.NE.AND P2, PT, R11, RZ, PT ;  /* 0x000000ff0b00720c */ /* 0x000fe40003f45270 */
[----:B------:R-:W-:Y:S02]  /*22a0*/  FSEL R73, R73, -INF , P0 ;  /* 0xff80000049497808 */ /* 0x000fe40000000000 */
[----:B0-----:R-:W-:-:S02]  /*22b0*/  FMNMX.FTZ R8, R7, R4, !PT ;  /* 0x0000000407087209 */ /* 0x001fc40007810000 */
[----:B------:R-:W-:Y:S02]  /*22c0*/  FSEL R76, R76, -INF , P1 ;  /* 0xff8000004c4c7808 */ /* 0x000fe40000800000 */
[----:B------:R-:W-:Y:S01]  /*22d0*/  FSEL R77, R77, -INF , P2 ;  /* 0xff8000004d4d7808 */ /* 0x000fe20001000000 */
[----:B------:R-:W0:Y:S01]  /*22e0*/  SHFL.BFLY PT, R9, R8, 0x1, 0x1f ;  /* 0x0c201f0008097f89 */ /* 0x000e2200000e0000 */
[----:B------:R-:W-:Y:S02]  /*22f0*/  FSEL R81, R81, -INF , P4 ;  /* 0xff80000051517808 */ /* 0x000fe40002000000 */
[----:B------:R-:W-:Y:S02]  /*2300*/  FSEL R84, R84, -INF , P5 ;  /* 0xff80000054547808 */ /* 0x000fe40002800000 */
[----:B------:R-:W-:Y:S02]  /*2310*/  FSEL R85, R85, -INF , P6 ;  /* 0xff80000055557808 */ /* 0x000fe40003000000 */
[----:B------:R-:W-:-:S02]  /*2320*/  ISETP.NE.AND P0, PT, R6, RZ, PT ;  /* 0x000000ff0600720c */ /* 0x000fc40003f05270 */
[----:B0-----:R-:W-:-:S04]  /*2330*/  FMNMX.FTZ R4, R8, R9, !PT ;  /* 0x0000000908047209 */ /* 0x001fc80007810000 */
[C---:B------:R-:W-:Y:S01]  /*2340*/  FSETP.NEU.FTZ.AND P3, PT, R4.reuse, -INF , PT ;  /* 0xff8000000400780b */ /* 0x040fe20003f7d000 */
[----:B------:R-:W-:-:S05]  /*2350*/  FMUL.FTZ R15, R4, UR4 ;  /* 0x00000004040f7c20 */ /* 0x000fca0008410000 */
[----:B------:R-:W-:Y:S02]  /*2360*/  FSEL R15, R15, RZ, P3 ;  /* 0x000000ff0f0f7208 */ /* 0x000fe40001800000 */
[----:B------:R-:W-:Y:S02]  /*2370*/  ISETP.NE.AND P3, PT, R10, RZ, PT ;  /* 0x000000ff0a00720c */ /* 0x000fe40003f65270 */
[----:B------:R-:W-:Y:S01]  /*2380*/  FMNMX.FTZ R10, R28, R5, !PT ;  /* 0x000000051c0a7209 */ /* 0x000fe20007810000 */
[--C-:B------:R-:W-:Y:S01]  /*2390*/  FFMA.FTZ R11, R30, UR4, -R15.reuse ;  /* 0x000000041e0b7c23 */ /* 0x100fe2000801080f */
[----:B------:R-:W-:Y:S01]  /*23a0*/  FSEL R80, R80, -INF , P3 ;  /* 0xff80000050507808 */ /* 0x000fe20001800000 */
        /* <DEDUP_REMOVED lines=24> */
[--C-:B0-----:R-:W-:Y:S01]  /*2530*/  FFMA.FTZ R35, R54, UR4, -R15.reuse ;  /* 0x0000000436237c23 */ /* 0x101fe2000801080f */
        /* <DEDUP_REMOVED lines=11> */
[----:B0-----:R-:W-:Y:S01]  /*25f0*/  FFMA.FTZ R39, R71, UR4, -R15 ;  /* 0x0000000447277c23 */ /* 0x001fe2000801080f */
[----:B------:R-:W-:Y:S01]  /*2600*/  FMNMX.FTZ R14, R48, R13, !PT ;  /* 0x0000000d300e7209 */ /* 0x000fe20007810000 */
[----:B------:R-:W-:Y:S03]  /*2610*/  MUFU.EX2 R9, R9 ;  /* 0x0000000900097308 */ /* 0x000fe60000000800 */
[----:B------:R-:W-:-:S04]  /*2620*/  FMNMX.FTZ R13, R49, R14, !PT ;  /* 0x0000000e310d7209 */ /* 0x000fc80007810000 */
[----:B------:R-:W-:Y:S01]  /*2630*/  FMNMX.FTZ R20, R52, R13, !PT ;  /* 0x0000000d34147209 */ /* 0x000fe20007810000 */
[----:B------:R0:W-:Y:S03]  /*2640*/  MUFU.EX2 R14, R43 ;  /* 0x0000002b000e7308 */ /* 0x0001e60000000800 */
[----:B------:R-:W-:-:S04]  /*2650*/  FMNMX.FTZ R13, R53, R20, !PT ;  /* 0x00000014350d7209 */ /* 0x000fc80007810000 */
[----:B------:R-:W-:Y:S01]  /*2660*/  FMNMX.FTZ R20, R56, R13, !PT ;  /* 0x0000000d38147209 */ /* 0x000fe20007810000 */
[----:B------:R-:W1:Y:S01]  /*2670*/  MUFU.EX2 R6, R6 ;  /* 0x0000000600067308 */ /* 0x000e620000000800 */
[----:B0-----:R-:W-:Y:S02]  /*2680*/  FFMA.FTZ R43, R74, UR4, -R15 ;  /* 0x000000044a2b7c23 */ /* 0x001fe4000801080f */
[----:B------:R-:W-:-:S04]  /*2690*/  FMNMX.FTZ R13, R57, R20, !PT ;  /* 0x00000014390d7209 */ /* 0x000fc80007810000 */
        /* <DEDUP_REMOVED lines=14> */
[----:B0-----:R-:W-:-:S03]  /*2780*/  FFMA.FTZ R51, R78, UR4, -R15 ;  /* 0x000000044e337c23 */ /* 0x001fc6000801080f */
[----:B------:R-:W-:-:S03]  /*2790*/  FMNMX.FTZ R30, R76, R19, !PT ;  /* 0x000000134c1e7209 */ /* 0x000fc60007810000 */
[----:B------:R-:W-:Y:S01]  /*27a0*/  MUFU.EX2 R27, R27 ;  /* 0x0000001b001b7308 */ /* 0x000fe20000000800 */
[----:B------:R-:W-:-:S04]  /*27b0*/  FMNMX.FTZ R19, R77, R30, !PT ;  /* 0x0000001e4d137209 */ /* 0x000fc80007810000 */
[----:B------:R-:W-:-:S03]  /*27c0*/  FMNMX.FTZ R30, R80, R19, !PT ;  /* 0x00000013501e7209 */ /* 0x000fc60007810000 */
[----:B------:R-:W0:Y:S01]  /*27d0*/  MUFU.EX2 R7, R7 ;  /* 0x0000000700077308 */ /* 0x000e220000000800 */
[----:B------:R-:W-:-:S04]  /*27e0*/  FMNMX.FTZ R19, R81, R30, !PT ;  /* 0x0000001e51137209 */ /* 0x000fc80007810000 */
[----:B------:R-:W-:-:S03]  /*27f0*/  FMNMX.FTZ R30, R84, R19, !PT ;  /* 0x00000013541e7209 */ /* 0x000fc60007810000 */
[----:B------:R-:W-:Y:S01]  /*2800*/  MUFU.EX2 R31, R31 ;  /* 0x0000001f001f7308 */ /* 0x000fe20000000800 */
[----:B------:R-:W-:-:S05]  /*2810*/  FMNMX.FTZ R30, R85, R30, !PT ;  /* 0x0000001e551e7209 */ /* 0x000fca0007810000 */
[----:B------:R-:W2:Y:S02]  /*2820*/  SHFL.BFLY PT, R19, R30, 0x2, 0x1f ;  /* 0x0c401f001e137f89 */ /* 0x000ea400000e0000 */
[----:B------:R-:W-:Y:S08]  /*2830*/  MUFU.EX2 R26, R26 ;  /* 0x0000001a001a7308 */ /* 0x000ff00000000800 */
        /* <DEDUP_REMOVED lines=8> */
[----:B--2---:R-:W-:Y:S01]  /*28c0*/  FMNMX.FTZ R19, R55, R30, !PT ;  /* 0x0000001e37137209 */ /* 0x004fe20007810000 */
[----:B------:R-:W-:-:S03]  /*28d0*/  FFMA.FTZ R55, R86, UR4, -R15 ;  /* 0x0000000456377c23 */ /* 0x000fc6000801080f */
[C---:B------:R-:W-:Y:S01]  /*28e0*/  FSETP.NEU.FTZ.AND P1, PT, R19.reuse, -INF , PT ;  /* 0xff8000001300780b */ /* 0x040fe20003f3d000 */
[----:B------:R-:W-:Y:S02]  /*28f0*/  FMUL.FTZ R30, R19, UR4 ;  /* 0x00000004131e7c20 */ /* 0x000fe40008410000 */
[----:B------:R-:W-:Y:S03]  /*2900*/  MUFU.EX2 R54, R54 ;  /* 0x0000003600367308 */ /* 0x000fe60000000800 */
[----:B------:R-:W-:-:S05]  /*2910*/  FSEL R79, R30, RZ, P1 ;  /* 0x000000ff1e4f7208 */ /* 0x000fca0000800000 */
[----:B------:R-:W-:Y:S01]  /*2920*/  MUFU.EX2 R23, R23 ;  /* 0x0000001700177308 */ /* 0x000fe20000000800 */
[--C-:B------:R-:W-:Y:S01]  /*2930*/  FFMA.FTZ R15, R24, UR4, -R79.reuse ;  /* 0x00000004180f7c23 */ /* 0x100fe2000801084f */
[--C-:B------:R-:W-:Y:S01]  /*2940*/  FFMA.FTZ R24, R25, UR4, -R79.reuse ;  /* 0x0000000419187c23 */ /* 0x100fe2000801084f */
[-C--:B------:R-:W-:Y:S01]  /*2950*/  LEA.HI R25, R18, R17.reuse, RZ, 0x4 ;  /* 0x0000001112197211 */ /* 0x080fe200078f20ff */
[--C-:B------:R-:W-:Y:S01]  /*2960*/  FFMA.FTZ R30, R32, UR4, -R79.reuse ;  /* 0x00000004201e7c23 */ /* 0x100fe2000801084f */
[--C-:B------:R-:W-:Y:S01]  /*2970*/  FFMA.FTZ R63, R29, UR4, -R79.reuse ;  /* 0x000000041d3f7c23 */ /* 0x100fe2000801084f */
[--C-:B------:R-:W-:Y:S01]  /*2980*/  FFMA.FTZ R67, R36, UR4, -R79.reuse ;  /* 0x0000000424437c23 */ /* 0x100fe2000801084f */
[----:B------:R-:W-:Y:S01]  /*2990*/  LOP3.LUT R32, R25, 0xfffffff0, RZ, 0xc0, !PT ;  /* 0xfffffff019207812 */ /* 0x000fe200078ec0ff */
[--C-:B------:R-:W-:Y:S01]  /*29a0*/  FFMA.FTZ R70, R40, UR4, -R79.reuse ;  /* 0x0000000428467c23 */ /* 0x100fe2000801084f */
[----:B------:R-:W-:Y:S01]  /*29b0*/  FFMA.FTZ R75, R41, UR4, -R79 ;  /* 0x00000004294b7c23 */ /* 0x000fe2000801084f */
[----:B------:R-:W-:Y:S01]  /*29c0*/  SHF.R.S32.HI R41, RZ, 0x4, R25 ;  /* 0x00000004ff297819 */ /* 0x000fe20000011419 */
[--C-:B------:R-:W-:Y:S01]  /*29d0*/  FFMA.FTZ R71, R44, UR4, -R79.reuse ;  /* 0x000000042c477c23 */ /* 0x100fe2000801084f */
[----:B------:R-:W-:Y:S01]  /*29e0*/  IMAD.IADD R29, R17, 0x1, -R32 ;  /* 0x00000001111d7824 */ /* 0x000fe200078e0a20 */
[----:B------:R-:W-:Y:S01]  /*29f0*/  LEA.HI R17, R18, R17, RZ, 0x5 ;  /* 0x0000001112117211 */ /* 0x000fe200078f28ff */
[----:B------:R-:W-:Y:S01]  /*2a00*/  FFMA.FTZ R28, R28, UR4, -R79 ;  /* 0x000000041c1c7c23 */ /* 0x000fe2000801084f */
[----:B------:R-:W-:Y:S01]  /*2a10*/  IMAD.SHL.U32 R44, R41, 0x8, RZ ;  /* 0x00000008292c7824 */ /* 0x000fe200078e00ff */
[----:B------:R-:W-:Y:S01]  /*2a20*/  MUFU.EX2 R15, R15 ;  /* 0x0000000f000f7308 */ /* 0x000fe20000000800 */
[----:B------:R-:W-:Y:S01]  /*2a30*/  SHF.R.S32.HI R36, RZ, 0x1f, R29 ;  /* 0x0000001fff247819 */ /* 0x000fe2000001141d */
[----:B-1----:R-:W-:Y:S01]  /*2a40*/  FADD.FTZ R18, R9, R6 ;  /* 0x0000000609127221 */ /* 0x002fe20000010000 */
[----:B------:R-:W-:Y:S01]  /*2a50*/  SHF.L.U32 R17, R17, 0x5, RZ ;  /* 0x0000000511117819 */ /* 0x000fe200000006ff */
[--C-:B------:R-:W-:Y:S01]  /*2a60*/  FFMA.FTZ R78, R45, UR4, -R79.reuse ;  /* 0x000000042d4e7c23 */ /* 0x100fe2000801084f */
[----:B------:R-:W-:Y:S01]  /*2a70*/  LEA.HI R40, R36, R29, RZ, 0x3 ;  /* 0x0000001d24287211 */ /* 0x000fe200078f18ff */
[----:B------:R-:W-:Y:S01]  /*2a80*/  FFMA.FTZ R33, R33, UR4, -R79 ;  /* 0x0000000421217c23 */ /* 0x000fe2000801084f */
[----:B------:R-:W-:Y:S01]  /*2a90*/  LOP3.LUT R17, R17, 0x7ffffc00, RZ, 0xc0, !PT ;  /* 0x7ffffc0011117812 */ /* 0x000fe200078ec0ff */
[----:B------:R-:W1:Y:S01]  /*2aa0*/  MUFU.EX2 R24, R24 ;  /* 0x0000001800187308 */ /* 0x000e620000000800 */
[C---:B------:R-:W-:Y:S01]  /*2ab0*/  LOP3.LUT R36, R40.reuse, 0xfffffff8, RZ, 0xc0, !PT ;  /* 0xfffffff828247812 */ /* 0x040fe200078ec0ff */
[----:B------:R-:W-:-:S02]  /*2ac0*/  IMAD.SHL.U32 R40, R40, 0x40, RZ ;  /* 0x0000004028287824 */ /* 0x000fc400078e00ff */
[--C-:B------:R-:W-:Y:S01]  /*2ad0*/  FFMA.FTZ R74, R37, UR4, -R79.reuse ;  /* 0x00000004254a7c23 */ /* 0x100fe2000801084f */
[----:B------:R-:W-:Y:S01]  /*2ae0*/  F2FP.BF16.F32.PACK_AB R9, R6, R9 ;  /* 0x000000090609723e */ /* 0x000fe200000010ff */
[--C-:B------:R-:W-:Y:S01]  /*2af0*/  FFMA.FTZ R32, R48, UR4, -R79.reuse ;  /* 0x0000000430207c23 */ /* 0x100fe2000801084f */
[----:B------:R-:W-:Y:S01]  /*2b00*/  IMAD.IADD R29, R29, 0x1, -R36 ;  /* 0x000000011d1d7824 */ /* 0x000fe200078e0a24 */
[----:B------:R-:W-:Y:S01]  /*2b10*/  LOP3.LUT R40, R40, 0x7ffffe00, RZ, 0xc0, !PT ;  /* 0x7ffffe0028287812 */ /* 0x000fe200078ec0ff */
[----:B------:R-:W2:Y:S01]  /*2b20*/  MUFU.EX2 R28, R28 ;  /* 0x0000001c001c7308 */ /* 0x000ea20000000800 */
[--C-:B------:R-:W-:Y:S01]  /*2b30*/  FFMA.FTZ R36, R52, UR4, -R79.reuse ;  /* 0x0000000434247c23 */ /* 0x100fe2000801084f */
[----:B------:R-:W-:Y:S02]  /*2b40*/  IMAD.SHL.U32 R25, R29, 0x40, RZ ;  /* 0x000000401d197824 */ /* 0x000fe400078e00ff */
[--C-:B------:R-:W-:Y:S01]  /*2b50*/  FFMA.FTZ R37, R49, UR4, -R79.reuse ;  /* 0x0000000431257c23 */ /* 0x100fe2000801084f */
[----:B------:R-:W-:Y:S01]  /*2b60*/  LOP3.LUT P1, RZ, R29, 0x4, RZ, 0xc0, !PT ;  /* 0x000000041dff7812 */ /* 0x000fe2000782c0ff */
[--C-:B------:R-:W-:Y:S01]  /*2b70*/  FFMA.FTZ R41, R53, UR4, -R79.reuse ;  /* 0x0000000435297c23 */ /* 0x100fe2000801084f */
[----:B------:R-:W-:Y:S01]  /*2b80*/  LOP3.LUT P2, RZ, R29, 0x2, RZ, 0xc0, !PT ;  /* 0x000000021dff7812 */ /* 0x000fe2000784c0ff */
[--C-:B------:R-:W-:Y:S01]  /*2b90*/  FFMA.FTZ R49, R57, UR4, -R79.reuse ;  /* 0x0000000439317c23 */ /* 0x100fe2000801084f */
[----:B------:R-:W-:Y:S01]  /*2ba0*/  LOP3.LUT R25, R25, 0x1c0, RZ, 0xc0, !PT ;  /* 0x000001c019197812 */ /* 0x000fe200078ec0ff */
[----:B------:R-:W3:Y:S01]  /*2bb0*/  MUFU.EX2 R63, R63 ;  /* 0x0000003f003f7308 */ /* 0x000ee20000000800 */
[----:B0-----:R-:W-:Y:S01]  /*2bc0*/  F2FP.BF16.F32.PACK_AB R29, R14, R7 ;  /* 0x000000070e1d723e */ /* 0x001fe200000010ff */
[--C-:B------:R-:W-:Y:S01]  /*2bd0*/  FFMA.FTZ R48, R60, UR4, -R79.reuse ;  /* 0x000000043c307c23 */ /* 0x100fe2000801084f */
[----:B------:R-:W-:Y:S01]  /*2be0*/  LOP3.LUT R44, R25, 0x8, R44, 0xf8, !PT ;  /* 0x00000008192c7812 */ /* 0x000fe200078ef82c */
[----:B------:R-:W-:Y:S01]  /*2bf0*/  FFMA.FTZ R61, R61, UR4, -R79 ;  /* 0x000000043d3d7c23 */ /* 0x000fe2000801084f */
[----:B------:R-:W-:Y:S01]  /*2c00*/  SHF.R.U32.HI R25, RZ, 0x3, R25 ;  /* 0x00000003ff197819 */ /* 0x000fe20000011619 */
[--C-:B------:R-:W-:Y:S01]  /*2c10*/  FFMA.FTZ R65, R65, UR4, -R79.reuse ;  /* 0x0000000441417c23 */ /* 0x100fe2000801084f */
[--C-:B------:R-:W-:Y:S01]  /*2c20*/  FFMA.FTZ R68, R68, UR4, -R79.reuse ;  /* 0x0000000444447c23 */ /* 0x100fe2000801084f */
[----:B------:R-:W0:Y:S01]  /*2c30*/  MUFU.EX2 R30, R30 ;  /* 0x0000001e001e7308 */ /* 0x000e220000000800 */
[----:B------:R-:W-:Y:S01]  /*2c40*/  LOP3.LUT R25, R44, R25, RZ, 0x3c, !PT ;  /* 0x000000192c197212 */ /* 0x000fe200078e3cff */
[--C-:B------:R-:W-:Y:S01]  /*2c50*/  FFMA.FTZ R44, R56, UR4, -R79.reuse ;  /* 0x00000004382c7c23 */ /* 0x100fe2000801084f */
[--C-:B------:R-:W-:Y:S01]  /*2c60*/  FFMA.FTZ R69, R69, UR4, -R79.reuse ;  /* 0x0000000445457c23 */ /* 0x100fe2000801084f */
[----:B------:R-:W-:Y:S01]  /*2c70*/  FFMA.FTZ R72, R72, UR4, -R79 ;  /* 0x0000000448487c23 */ /* 0x000fe2000801084f */
[----:B------:R-:W-:Y:S01]  /*2c80*/  IADD3 R45, R25, R40, R17 ;  /* 0x00000028192d7210 */ /* 0x000fe20007ffe011 */
[----:B------:R-:W-:Y:S01]  /*2c90*/  FADD.FTZ R17, R11, R18 ;  /* 0x000000120b117221 */ /* 0x000fe20000010000 */
[----:B------:R-:W-:Y:S01]  /*2ca0*/  FFMA.FTZ R40, R64, UR4, -R79 ;  /* 0x0000000440287c23 */ /* 0x000fe2000801084f */
[----:B------:R-:W4:Y:S01]  /*2cb0*/  MUFU.EX2 R33, R33 ;  /* 0x0000002100217308 */ /* 0x000f220000000800 */
[C---:B------:R-:W-:Y:S01]  /*2cc0*/  F2FP.BF16.F32.PACK_AB R11, R8.reuse, R11 ;  /* 0x0000000b080b723e */ /* 0x040fe200000010ff */
[----:B------:R-:W-:Y:S01]  /*2cd0*/  FADD.FTZ R18, R8, R17 ;  /* 0x0000001108127221 */ /* 0x000fe20000010000 */
[----:B-1----:R-:W-:Y:S01]  /*2ce0*/  FADD.FTZ R17, R15, R24 ;  /* 0x000000180f117221 */ /* 0x002fe20000010000 */
[--C-:B------:R-:W-:Y:S01]  /*2cf0*/  FFMA.FTZ R73, R73, UR4, -R79.reuse ;  /* 0x0000000449497c23 */ /* 0x100fe2000801084f */
[----:B------:R-:W-:Y:S01]  /*2d00*/  FFMA.FTZ R76, R76, UR4, -R79 ;  /* 0x000000044c4c7c23 */ /* 0x000fe2000801084f */
[----:B------:R-:W-:Y:S01]  /*2d10*/  FADD.FTZ R25, R5, R18 ;  /* 0x0000001205197221 */ /* 0x000fe20000010000 */
[----:B--2---:R-:W-:Y:S01]  /*2d20*/  FADD.FTZ R18, R28, R17 ;  /* 0x000000111c127221 */ /* 0x004fe20000010000 */
[----:B------:R-:W1:Y:S01]  /*2d30*/  MUFU.EX2 R67, R67 ;  /* 0x0000004300437308 */ /* 0x000e620000000800 */
[----:B------:R-:W-:Y:S01]  /*2d40*/  FFMA.FTZ R77, R77, UR4, -R79 ;  /* 0x000000044d4d7c23 */ /* 0x000fe2000801084f */
[----:B------:R-:W-:Y:S01]  /*2d50*/  FADD.FTZ R52, R10, R25 ;  /* 0x000000190a347221 */ /* 0x000fe20000010000 */
[----:B---3--:R-:W-:Y:S01]  /*2d60*/  FADD.FTZ R17, R63, R18 ;  /* 0x000000123f117221 */ /* 0x008fe20000010000 */
[--C-:B------:R-:W-:Y:S01]  /*2d70*/  FFMA.FTZ R80, R80, UR4, -R79.reuse ;  /* 0x0000000450507c23 */ /* 0x100fe2000801084f */
[----:B------:R-:W-:Y:S01]  /*2d80*/  FFMA.FTZ R81, R81, UR4, -R79 ;  /* 0x0000000451517c23 */ /* 0x000fe2000801084f */
[----:B------:R-:W-:Y:S01]  /*2d90*/  FADD.FTZ R25, R27, R52 ;  /* 0x000000341b197221 */ /* 0x000fe20000010000 */
[----:B0-----:R-:W-:Y:S01]  /*2da0*/  FADD.FTZ R18, R30, R17 ;  /* 0x000000111e127221 */ /* 0x001fe20000010000 */
[----:B------:R-:W0:Y:S01]  /*2db0*/  MUFU.EX2 R74, R74 ;  /* 0x0000004a004a7308 */ /* 0x000e220000000800 */
[C---:B------:R-:W-:Y:S01]  /*2dc0*/  F2FP.BF16.F32.PACK_AB R27, R12.reuse, R27 ;  /* 0x0000001b0c1b723e */ /* 0x040fe200000010ff */
[----:B------:R-:W-:Y:S01]  /*2dd0*/  FADD.FTZ R52, R12, R25 ;  /* 0x000000190c347221 */ /* 0x000fe20000010000 */
[----:B----4-:R-:W-:Y:S01]  /*2de0*/  FADD.FTZ R18, R33, R18 ;  /* 0x0000001221127221 */ /* 0x010fe20000010000 */
[----:B------:R-:W-:Y:S01]  /*2df0*/  F2FP.BF16.F32.PACK_AB R25, R10, R5 ;  /* 0x000000050a19723e */ /* 0x000fe200000010ff */
[----:B------:R-:W-:Y:S01]  /*2e00*/  FFMA.FTZ R84, R84, UR4, -R79 ;  /* 0x0000000454547c23 */ /* 0x000fe2000801084f */
[----:B------:R-:W-:Y:S01]  /*2e10*/  FADD.FTZ R17, R7, R52 ;  /* 0x0000003407117221 */ /* 0x000fe20000010000 */
[----:B------:R-:W-:Y:S01]  /*2e20*/  F2FP.BF16.F32.PACK_AB R8, R24, R15 ;  /* 0x0000000f1808723e */ /* 0x000fe200000010ff */
[----:B------:R-:W2:Y:S01]  /*2e30*/  MUFU.EX2 R70, R70 ;  /* 0x0000004600467308 */ /* 0x000ea20000000800 */
[----:B-1----:R-:W-:Y:S01]  /*2e40*/  FADD.FTZ R5, R67, R18 ;  /* 0x0000001243057221 */ /* 0x002fe20000010000 */
[----:B------:R-:W-:Y:S01]  /*2e50*/  FADD.FTZ R6, R14, R17 ;  /* 0x000000110e067221 */ /* 0x000fe20000010000 */
[----:B------:R-:W-:Y:S01]  /*2e60*/  F2FP.BF16.F32.PACK_AB R10, R63, R28 ;  /* 0x0000001c3f0a723e */ /* 0x000fe200000010ff */
[----:B------:R-:W-:Y:S01]  /*2e70*/  FFMA.FTZ R79, R85, UR4, -R79 ;  /* 0x00000004554f7c23 */ /* 0x000fe2000801084f */
[----:B------:R-:W-:Y:S01]  /*2e80*/  LEA R18, R45, UR42, 0x1 ;  /* 0x0000002a2d127c11 */ /* 0x000fe2000f8e08ff */
[----:B------:R-:W-:Y:S01]  /*2e90*/  FADD.FTZ R17, R31, R6 ;  /* 0x000000061f117221 */ /* 0x000fe20000010000 */
[----:B------:R-:W-:Y:S01]  /*2ea0*/  IMAD.MOV.U32 R14, RZ, RZ, 0x40 ;  /* 0x00000040ff0e7424 */ /* 0x000fe200078e00ff */
[----:B------:R-:W1:Y:S01]  /*2eb0*/  MUFU.EX2 R75, R75 ;  /* 0x0000004b004b7308 */ /* 0x000e620000000800 */
[----:B0-----:R-:W-:Y:S01]  /*2ec0*/  FADD.FTZ R5, R74, R5 ;  /* 0x000000054a057221 */ /* 0x001fe20000010000 */
[----:B------:R-:W-:Y:S01]  /*2ed0*/  FADD.FTZ R12, R26, R17 ;  /* 0x000000111a0c7221 */ /* 0x000fe20000010000 */
[----:B------:R0:W-:Y:S01]  /*2ee0*/  STSM.16.M88.4 [R18+0x21800], R8 ;  /* 0x0218000812007844 */ /* 0x0001e20000000200 */
[----:B------:R-:W-:Y:S01]  /*2ef0*/  VIADD R15, R18, 0x21800 ;  /* 0x00021800120f7836 */ /* 0x000fe20000000000 */
[----:B------:R-:W-:Y:S01]  /*2f00*/  SEL R14, R14, 0xffffffc0, !P1 ;  /* 0xffffffc00e0e7807 */ /* 0x000fe20004800000 */
[----:B------:R-:W-:Y:S01]  /*2f10*/  FADD.FTZ R7, R13, R12 ;  /* 0x0000000c0d077221 */ /* 0x000fe20000010000 */
[----:B------:R-:W-:Y:S01]  /*2f20*/  VIADD R17, R18, 0x21820 ;  /* 0x0002182012117836 */ /* 0x000fe20000000000 */
[----:B------:R-:W3:Y:S01]  /*2f30*/  MUFU.EX2 R71, R71 ;  /* 0x0000004700477308 */ /* 0x000ee20000000800 */
[----:B--2---:R-:W-:Y:S01]  /*2f40*/  FADD.FTZ R6, R70, R5 ;  /* 0x0000000546067221 */ /* 0x004fe20000010000 */
[----:B------:R-:W-:Y:S01]  /*2f50*/  FADD.FTZ R12, R20, R7 ;  /* 0x00000007140c7221 */ /* 0x000fe20000010000 */
[C---:B------:R-:W-:Y:S01]  /*2f60*/  @P2 VIADD R17, R15.reuse, 0xffffffe0 ;  /* 0xffffffe00f112836 */ /* 0x040fe20000000000 */
[----:B------:R-:W-:Y:S01]  /*2f70*/  F2FP.BF16.F32.PACK_AB R31, R26, R31 ;  /* 0x0000001f1a1f723e */ /* 0x000fe200000010ff */
[----:B------:R-:W-:-:S02]  /*2f80*/  IMAD.IADD R15, R15, 0x1, R14 ;  /* 0x000000010f0f7824 */ /* 0x000fc400078e020e */
[----:B------:R-:W-:Y:S01]  /*2f90*/  FADD.FTZ R7, R35, R12 ;  /* 0x0000000c23077221 */ /* 0x000fe20000010000 */
[----:B------:R-:W-:Y:S01]  /*2fa0*/  F2FP.BF16.F32.PACK_AB R24, R33, R30 ;  /* 0x0000001e2118723e */ /* 0x000fe200000010ff */
[----:B------:R-:W2:Y:S01]  /*2fb0*/  MUFU.EX2 R78, R78 ;  /* 0x0000004e004e7308 */ /* 0x000ea20000000800 */
[C---:B-1----:R-:W-:Y:S01]  /*2fc0*/  FADD.FTZ R6, R75.reuse, R6 ;  /* 0x000000064b067221 */ /* 0x042fe20000010000 */
[----:B------:R-:W-:Y:S01]  /*2fd0*/  FADD.FTZ R12, R34, R7 ;  /* 0x00000007220c7221 */ /* 0x000fe20000010000 */
[----:B------:R-:W-:Y:S02]  /*2fe0*/  F2FP.BF16.F32.PACK_AB R26, R74, R67 ;  /* 0x000000434a1a723e */ /* 0x000fe400000010ff */
[----:B------:R-:W-:Y:S01]  /*2ff0*/  F2FP.BF16.F32.PACK_AB R28, R75, R70 ;  /* 0x000000464b1c723e */ /* 0x000fe200000010ff */
[----:B------:R-:W-:Y:S01]  /*3000*/  FADD.FTZ R7, R21, R12 ;  /* 0x0000000c15077221 */ /* 0x000fe20000010000 */
[----:B------:R-:W-:Y:S01]  /*3010*/  F2FP.BF16.F32.PACK_AB R35, R34, R35 ;  /* 0x000000232223723e */ /* 0x000fe200000010ff */
[----:B------:R-:W1:Y:S01]  /*3020*/  MUFU.EX2 R32, R32 ;  /* 0x0000002000207308 */ /* 0x000e620000000800 */
[----:B---3--:R-:W-:Y:S01]  /*3030*/  FADD.FTZ R5, R71, R6 ;  /* 0x0000000647057221 */ /* 0x008fe20000010000 */
[----:B------:R-:W-:Y:S01]  /*3040*/  FADD.FTZ R12, R46, R7 ;  /* 0x000000072e0c7221 */ /* 0x000fe20000010000 */
[----:B------:R-:W-:Y:S01]  /*3050*/  F2FP.BF16.F32.PACK_AB R33, R20, R13 ;  /* 0x0000000d1421723e */ /* 0x000fe200000010ff */
[----:B------:R3:W-:Y:S01]  /*3060*/  STSM.16.M88.4 [R17], R24 ;  /* 0x0000001811007844 */ /* 0x0007e20000000200 */
[----:B------:R-:W-:Y:S01]  /*3070*/  F2FP.BF16.F32.PACK_AB R45, R46, R21 ;  /* 0x000000152e2d723e */ /* 0x000fe200000010ff */
[----:B------:R-:W-:Y:S01]  /*3080*/  FADD.FTZ R7, R47, R12 ;  /* 0x0000000c2f077221 */ /* 0x000fe20000010000 */
[----:B------:R-:W-:Y:S01]  /*3090*/  IADD3 R14, R14, R17, RZ ;  /* 0x000000110e0e7210 */ /* 0x000fe20007ffe0ff */
[----:B------:R-:W4:Y:S01]  /*30a0*/  MUFU.EX2 R37, R37 ;  /* 0x0000002500257308 */ /* 0x000f220000000800 */
[----:B--2---:R-:W-:Y:S01]  /*30b0*/  FADD.FTZ R5, R78, R5 ;  /* 0x000000054e057221 */ /* 0x004fe20000010000 */
[----:B------:R-:W-:Y:S01]  /*30c0*/  FADD.FTZ R12, R54, R7 ;  /* 0x00000007360c7221 */ /* 0x000fe20000010000 */
[----:B------:R-:W-:-:S02]  /*30d0*/  F2FP.BF16.F32.PACK_AB R30, R78, R71 ;  /* 0x000000474e1e723e */ /* 0x000fc400000010ff */
[----:B------:R-:W-:Y:S01]  /*30e0*/  F2FP.BF16.F32.PACK_AB R47, R54, R47 ;  /* 0x0000002f362f723e */ /* 0x000fe200000010ff */
[----:B------:R-:W-:Y:S01]  /*30f0*/  FADD.FTZ R7, R23, R12 ;  /* 0x0000000c17077221 */ /* 0x000fe20000010000 */
[----:B------:R-:W-:Y:S01]  /*3100*/  PLOP3.LUT P1, PT, PT, PT, UP0, 0x80, 0x0 ;  /* 0x000000000000781c */ /* 0x000fe20003f2f008 */
[----:B------:R-:W2:Y:S01]  /*3110*/  MUFU.EX2 R36, R36 ;  /* 0x0000002400247308 */ /* 0x000ea20000000800 */
[----:B-1----:R-:W-:Y:S01]  /*3120*/  FADD.FTZ R6, R32, R5 ;  /* 0x0000000520067221 */ /* 0x002fe20000010000 */
[----:B------:R1:W-:Y:S06]  /*3130*/  STSM.16.M88.4 [R15], R28 ;  /* 0x0000001c0f007844 */ /* 0x0003ec0000000200 */
[----:B------:R-:W5:Y:S01]  /*3140*/  MUFU.EX2 R41, R41 ;  /* 0x0000002900297308 */ /* 0x000f620000000800 */
[C---:B----4-:R-:W-:Y:S01]  /*3150*/  FADD.FTZ R5, R37.reuse, R6 ;  /* 0x0000000625057221 */ /* 0x050fe20000010000 */
[----:B------:R-:W-:-:S06]  /*3160*/  F2FP.BF16.F32.PACK_AB R32, R37, R32 ;  /* 0x000000202520723e */ /* 0x000fcc00000010ff */
[----:B------:R-:W4:Y:S01]  /*3170*/  MUFU.EX2 R44, R44 ;  /* 0x0000002c002c7308 */ /* 0x000f220000000800 */
[----:B--2---:R-:W-:-:S07]  /*3180*/  FADD.FTZ R6, R36, R5 ;  /* 0x0000000524067221 */ /* 0x004fce0000010000 */
[----:B------:R-:W2:Y:S01]  /*3190*/  MUFU.EX2 R49, R49 ;  /* 0x0000003100317308 */ /* 0x000ea20000000800 */
[C---:B-----5:R-:W-:Y:S01]  /*31a0*/  FADD.FTZ R5, R41.reuse, R6 ;  /* 0x0000000629057221 */ /* 0x060fe20000010000 */
[----:B------:R-:W-:-:S05]  /*31b0*/  F2FP.BF16.F32.PACK_AB R34, R41, R36 ;  /* 0x000000242922723e */ /* 0x000fca00000010ff */
[----:B------:R1:W-:Y:S01]  /*31c0*/  STSM.16.M88.4 [R14], R32 ;  /* 0x000000200e007844 */ /* 0x0003e20000000200 */
[----:B------:R-:W5:Y:S01]  /*31d0*/  MUFU.EX2 R42, R42 ;  /* 0x0000002a002a7308 */ /* 0x000f620000000800 */
[----:B----4-:R-:W-:-:S07]  /*31e0*/  FADD.FTZ R6, R44, R5 ;  /* 0x000000052c067221 */ /* 0x010fce0000010000 */
[----:B------:R-:W4:Y:S01]  /*31f0*/  MUFU.EX2 R48, R48 ;  /* 0x0000003000307308 */ /* 0x000f220000000800 */
[C---:B--2---:R-:W-:Y:S01]  /*3200*/  FADD.FTZ R5, R49.reuse, R6 ;  /* 0x0000000631057221 */ /* 0x044fe20000010000 */
[----:B------:R-:W-:-:S06]  /*3210*/  F2FP.BF16.F32.PACK_AB R44, R49, R44 ;  /* 0x0000002c312c723e */ /* 0x000fcc00000010ff */
[----:B------:R-:W0:Y:S01]  /*3220*/  MUFU.EX2 R38, R38 ;  /* 0x0000002600267308 */ /* 0x000e220000000800 */
[C---:B-----5:R-:W-:Y:S01]  /*3230*/  FADD.FTZ R7, R42.reuse, R7 ;  /* 0x000000072a077221 */ /* 0x060fe20000010000 */
[----:B------:R-:W-:-:S06]  /*3240*/  F2FP.BF16.F32.PACK_AB R37, R42, R23 ;  /* 0x000000172a25723e */ /* 0x000fcc00000010ff */
[----:B------:R-:W2:Y:S01]  /*3250*/  MUFU.EX2 R61, R61 ;  /* 0x0000003d003d7308 */ /* 0x000ea20000000800 */
[----:B----4-:R-:W-:-:S07]  /*3260*/  FADD.FTZ R6, R48, R5 ;  /* 0x0000000530067221 */ /* 0x010fce0000010000 */
[----:B------:R-:W4:Y:S01]  /*3270*/  MUFU.EX2 R39, R39 ;  /* 0x0000002700277308 */ /* 0x000f220000000800 */
[----:B0-----:R-:W-:-:S07]  /*3280*/  FADD.FTZ R8, R38, R7 ;  /* 0x0000000726087221 */ /* 0x001fce0000010000 */
[----:B------:R-:W0:Y:S01]  /*3290*/  MUFU.EX2 R40, R40 ;  /* 0x0000002800287308 */ /* 0x000e220000000800 */
[C---:B--2---:R-:W-:Y:S01]  /*32a0*/  FADD.FTZ R5, R61.reuse, R6 ;  /* 0x000000063d057221 */ /* 0x044fe20000010000 */
[----:B------:R-:W-:-:S05]  /*32b0*/  F2FP.BF16.F32.PACK_AB R46, R61, R48 ;  /* 0x000000303d2e723e */ /* 0x000fca00000010ff */
[----:B------:R1:W-:Y:S01]  /*32c0*/  STSM.16.M88.4 [R18+0x27800], R44 ;  /* 0x0278002c12007844 */ /* 0x0003e20000000200 */
[----:B------:R-:W2:Y:S01]  /*32d0*/  MUFU.EX2 R43, R43 ;  /* 0x0000002b002b7308 */ /* 0x000ea20000000800 */
[C---:B----4-:R-:W-:Y:S01]  /*32e0*/  FADD.FTZ R8, R39.reuse, R8 ;  /* 0x0000000827087221 */ /* 0x050fe20000010000 */
[----:B------:R-:W-:-:S06]  /*32f0*/  F2FP.BF16.F32.PACK_AB R39, R39, R38 ;  /* 0x000000262727723e */ /* 0x000fcc00000010ff */
[----:B------:R-:W4:Y:S01]  /*3300*/  MUFU.EX2 R65, R65 ;  /* 0x0000004100417308 */ /* 0x000f220000000800 */
[----:B0-----:R-:W-:-:S07]  /*3310*/  FADD.FTZ R6, R40, R5 ;  /* 0x0000000528067221 */ /* 0x001fce0000010000 */
[----:B------:R-:W0:Y:S01]  /*3320*/  MUFU.EX2 R50, R50 ;  /* 0x0000003200327308 */ /* 0x000e220000000800 */
[----:B--2---:R-:W-:-:S07]  /*3330*/  FADD.FTZ R7, R43, R8 ;  /* 0x000000082b077221 */ /* 0x004fce0000010000 */
[----:B------:R-:W2:Y:S01]  /*3340*/  MUFU.EX2 R68, R68 ;  /* 0x0000004400447308 */ /* 0x000ea20000000800 */
[C---:B----4-:R-:W-:Y:S01]  /*3350*/  FADD.FTZ R5, R65.reuse, R6 ;  /* 0x0000000641057221 */ /* 0x050fe20000010000 */
[----:B------:R-:W-:-:S06]  /*3360*/  F2FP.BF16.F32.PACK_AB R36, R65, R40 ;  /* 0x000000284124723e */ /* 0x000fcc00000010ff */
[----:B------:R-:W4:Y:S01]  /*3370*/  MUFU.EX2 R51, R51 ;  /* 0x0000003300337308 */ /* 0x000f220000000800 */
[C---:B0-----:R-:W-:Y:S01]  /*3380*/  FADD.FTZ R8, R50.reuse, R7 ;  /* 0x0000000732087221 */ /* 0x041fe20000010000 */
[----:B------:R-:W-:-:S06]  /*3390*/  F2FP.BF16.F32.PACK_AB R49, R50, R43 ;  /* 0x0000002b3231723e */ /* 0x000fcc00000010ff */
[----:B------:R-:W0:Y:S01]  /*33a0*/  MUFU.EX2 R69, R69 ;  /* 0x0000004500457308 */ /* 0x000e220000000800 */
[----:B--2---:R-:W-:-:S07]  /*33b0*/  FADD.FTZ R6, R68, R5 ;  /* 0x0000000544067221 */ /* 0x004fce0000010000 */
[----:B------:R-:W2:Y:S01]  /*33c0*/  MUFU.EX2 R58, R58 ;  /* 0x0000003a003a7308 */ /* 0x000ea20000000800 */
[----:B----4-:R-:W-:-:S07]  /*33d0*/  FADD.FTZ R7, R51, R8 ;  /* 0x0000000833077221 */ /* 0x010fce0000010000 */
[----:B------:R-:W4:Y:S01]  /*33e0*/  MUFU.EX2 R72, R72 ;  /* 0x0000004800487308 */ /* 0x000f220000000800 */
[C---:B0-----:R-:W-:Y:S01]  /*33f0*/  F2FP.BF16.F32.PACK_AB R38, R69.reuse, R68 ;  /* 0x000000444526723e */ /* 0x041fe200000010ff */
[----:B------:R-:W-:-:S04]  /*3400*/  FADD.FTZ R5, R69, R6 ;  /* 0x0000000645057221 */ /* 0x000fc80000010000 */
[----:B------:R1:W-:Y:S02]  /*3410*/  STSM.16.M88.4 [R17+0x6000], R36 ;  /* 0x0060002411007844 */ /* 0x0003e40000000200 */
[----:B------:R-:W0:Y:S01]  /*3420*/  MUFU.EX2 R73, R73 ;  /* 0x0000004900497308 */ /* 0x000e220000000800 */
[C---:B--2---:R-:W-:Y:S01]  /*3430*/  F2FP.BF16.F32.PACK_AB R51, R58.reuse, R51 ;  /* 0x000000333a33723e */ /* 0x044fe200000010ff */
[----:B------:R-:W-:-:S06]  /*3440*/  FADD.FTZ R8, R58, R7 ;  /* 0x000000073a087221 */ /* 0x000fcc0000010000 */
[----:B------:R-:W2:Y:S01]  /*3450*/  MUFU.EX2 R76, R76 ;  /* 0x0000004c004c7308 */ /* 0x000ea20000000800 */
[----:B----4-:R-:W-:-:S07]  /*3460*/  FADD.FTZ R6, R72, R5 ;  /* 0x0000000548067221 */ /* 0x010fce0000010000 */
[----:B------:R-:W4:Y:S01]  /*3470*/  MUFU.EX2 R77, R77 ;  /* 0x0000004d004d7308 */ /* 0x000f220000000800 */
[C---:B0-----:R-:W-:Y:S01]  /*3480*/  F2FP.BF16.F32.PACK_AB R48, R73.reuse, R72 ;  /* 0x000000484930723e */ /* 0x041fe200000010ff */
[----:B------:R-:W-:-:S06]  /*3490*/  FADD.FTZ R5, R73, R6 ;  /* 0x0000000649057221 */ /* 0x000fcc0000010000 */
[----:B------:R-:W0:Y:S01]  /*34a0*/  MUFU.EX2 R59, R59 ;  /* 0x0000003b003b7308 */ /* 0x000e220000000800 */
[----:B--2---:R-:W-:-:S07]  /*34b0*/  FADD.FTZ R6, R76, R5 ;  /* 0x000000054c067221 */ /* 0x004fce0000010000 */
[----:B------:R-:W3:Y:S01]  /*34c0*/  MUFU.EX2 R66, R66 ;  /* 0x0000004200427308 */ /* 0x000ee20000000800 */
[C---:B----4-:R-:W-:Y:S01]  /*34d0*/  F2FP.BF16.F32.PACK_AB R50, R77.reuse, R76 ;  /* 0x0000004c4d32723e */ /* 0x050fe200000010ff */
[----:B------:R-:W-:-:S04]  /*34e0*/  FADD.FTZ R5, R77, R6 ;  /* 0x000000064d057221 */ /* 0x000fc80000010000 */
[----:B------:R1:W-:Y:S02]  /*34f0*/  STSM.16.M88.4 [R15+0x6000], R48 ;  /* 0x006000300f007844 */ /* 0x0003e40000000200 */
[----:B------:R-:W-:Y:S01]  /*3500*/  MUFU.EX2 R55, R55 ;  /* 0x0000003700377308 */ /* 0x000fe20000000800 */
[----:B0-----:R-:W-:-:S07]  /*3510*/  FADD.FTZ R7, R59, R8 ;  /* 0x000000083b077221 */ /* 0x001fce0000010000 */
[----:B------:R-:W0:Y:S01]  /*3520*/  MUFU.EX2 R62, R62 ;  /* 0x0000003e003e7308 */ /* 0x000e220000000800 */
[C---:B---3--:R-:W-:Y:S01]  /*3530*/  F2FP.BF16.F32.PACK_AB R25, R66.reuse, R59 ;  /* 0x0000003b4219723e */ /* 0x048fe200000010ff */
[----:B------:R-:W-:-:S06]  /*3540*/  FADD.FTZ R8, R66, R7 ;  /* 0x0000000742087221 */ /* 0x000fcc0000010000 */
[----:B------:R-:W2:Y:S08]  /*3550*/  MUFU.EX2 R80, R80 ;  /* 0x0000005000507308 */ /* 0x000eb00000000800 */
[----:B------:R-:W3:Y:S01]  /*3560*/  MUFU.EX2 R81, R81 ;  /* 0x0000005100517308 */ /* 0x000ee20000000800 */
[----:B0-----:R-:W-:Y:S01]  /*3570*/  F2FP.BF16.F32.PACK_AB R27, R62, R55 ;  /* 0x000000373e1b723e */ /* 0x001fe200000010ff */
[----:B------:R-:W-:-:S04]  /*3580*/  FADD.FTZ R55, R55, R8 ;  /* 0x0000000837377221 */ /* 0x000fc80000010000 */
[----:B------:R-:W-:Y:S02]  /*3590*/  FADD.FTZ R12, R62, R55 ;  /* 0x000000373e0c7221 */ /* 0x000fe40000010000 */
[----:B------:R-:W-:Y:S01]  /*35a0*/  MUFU.EX2 R84, R84 ;  /* 0x0000005400547308 */ /* 0x000fe20000000800 */
[----:B--2---:R-:W-:-:S07]  /*35b0*/  FADD.FTZ R6, R80, R5 ;  /* 0x0000000550067221 */ /* 0x004fce0000010000 */
[----:B------:R-:W0:Y:S01]  /*35c0*/  MUFU.EX2 R79, R79 ;  /* 0x0000004f004f7308 */ /* 0x000e220000000800 */
[C---:B---3--:R-:W-:Y:S01]  /*35d0*/  F2FP.BF16.F32.PACK_AB R24, R81.reuse, R80 ;  /* 0x000000505118723e */ /* 0x048fe200000010ff */
[----:B------:R-:W-:Y:S01]  /*35e0*/  FADD.FTZ R5, R81, R6 ;  /* 0x0000000651057221 */ /* 0x000fe20000010000 */
[----:B0-----:R-:W-:-:S03]  /*35f0*/  F2FP.BF16.F32.PACK_AB R26, R79, R84 ;  /* 0x000000544f1a723e */ /* 0x001fc600000010ff */
[----:B------:R-:W-:Y:S02]  /*3600*/  FADD.FTZ R84, R84, R5 ;  /* 0x0000000554547221 */ /* 0x000fe40000010000 */
[----:B------:R1:W-:Y:S02]  /*3610*/  STSM.16.M88.4 [R14+0x6000], R24 ;  /* 0x006000180e007844 */ /* 0x0003e40000000200 */
[----:B------:R-:W-:Y:S01]  /*3620*/  FADD.FTZ R13, R79, R84 ;  /* 0x000000544f0d7221 */ /* 0x000fe20000010000 */
[----:B------:R0:W-:Y:S06]  /*3630*/  MEMBAR.ALL.CTA ;  /* 0x0000000000007992 */ /* 0x0001ec0000008000 */
[----:B0-----:R-:W0:Y:S02]  /*3640*/  FENCE.VIEW.ASYNC.S ;  /* 0x00000000000073c6 */ /* 0x001e240000000000 */
[----:B0-----:R-:W-:Y:S01]  /*3650*/  NOP ;  /* 0x0000000000007918 */ /* 0x001fe20000000000 */
[----:B------:R-:W-:Y:S05]  /*3660*/  @!P1 BRA `(.L_x_10027) ;  /* 0x0000002000a89947 */ /* 0x000fea0003800000 */
[----:B------:R-:W-:Y:S01]  /*3670*/  IMAD.MOV.U32 R9, RZ, RZ, R4 ;  /* 0x000000ffff097224 */ /* 0x000fe200078e0004 */
[----:B------:R-:W-:Y:S01]  /*3680*/  MOV R5, R19 ;  /* 0x0000001300057202 */ /* 0x000fe20000000f00 */
[----:B------:R-:W-:Y:S01]  /*3690*/  VIADD R7, R17, 0x6000 ;  /* 0x0000600011077836 */ /* 0x000fe20000000000 */
        /* <DEDUP_REMOVED lines=25> */
[----:B------:R-:W-:Y:S01]  /*3830*/  UMOV UR7, URZ ;  /* 0x0000003f00077c82 */ /* 0x000fe20008000000 */
[----:B------:R-:W-:-:S05]  /*3840*/  ULDC UR4, c[0x0][0x988] ;  /* 0x0002620000047ab9 */ /* 0x000fca0000000800 */
.L_x_10038:
[----:B------:R-:W-:Y:S01]  /*3850*/  ISETP.NE.AND P2, PT, RZ, UR41, PT ;  /* 0x00000029ff007c0c */ /* 0x000fe2000bf45270 */
[----:B------:R-:W-:-:S04]  /*3860*/  UISETP.NE.AND UP0, UPT, UR7, 0x1, UPT ;  /* 0x000000010700788c */ /* 0x000fc8000bf05270 */
[----:B------:R-:W-:-:S04]  /*3870*/  USEL UR32, URZ, 0x1, UP0 ;  /* 0x000000013f207887 */ /* 0x000fc80008000000 */
[----:B------:R-:W-:-:S04]  /*3880*/  ULOP3.LUT UR32, UR34, UR32, URZ, 0x3c, !UPT ;  /* 0x0000002022207292 */ /* 0x000fc8000f8e3c3f */
[----:B------:R-:W-:Y:S08]  /*3890*/  @P2 BRA `(.L_x_10028) ;  /* 0x0000000000382947 */ /* 0x000ff00003800000 */
[----:B------:R-:W-:Y:S05]  /*38a0*/  @!P0 BRA `(.L_x_10029) ;  /* 0x0000000000048947 */ /* 0x000fea0003800000 */
[----:B------:R-:W-:Y:S01]  /*38b0*/  BPT.TRAP 0x1 ;  /* 0x000000040000795c */ /* 0x000fe20000300000 */
.L_x_10029:
[----:B------:R-:W-:Y:S01]  /*38c0*/  UIADD3 UR10, UR7, 0x1, URZ ;  /* 0x00000001070a7890 */ /* 0x000fe2000fffe03f */
[----:B------:R-:W-:-:S03]  /*38d0*/  IMAD.U32 R0, RZ, RZ, UR32 ;  /* 0x00000020ff007e24 */ /* 0x000fc6000f8e00ff */
[----:B------:R-:W-:Y:S02]  /*38e0*/  UISETP.NE.AND UP0, UPT, UR10, 0x2, UPT ;  /* 0x000000020a00788c */ /* 0x000fe4000bf05270 */
[----:B------:R-:W-:Y:S02]  /*38f0*/  SHF.L.U32 R0, R0, 0x1f, RZ ;  /* 0x0000001f00007819 */ /* 0x000fe400000006ff */
[----:B------:R-:W-:-:S04]  /*3900*/  USEL UR10, UR10, URZ, UP0 ;  /* 0x0000003f0a0a7287 */ /* 0x000fc80008000000 */
[----:B------:R-:W-:-:S09]  /*3910*/  ULEA UR10, UR10, UR42, 0x3 ;  /* 0x0000002a0a0a7291 */ /* 0x000fd2000f8e183f */
[----:B------:R0:W2:Y:S01]  /*3920*/  SYNCS.PHASECHK.TRANS64.TRYWAIT P1, [UR10+0x2d830], R0 ;  /* 0x02d83000ff0075a7 */ /* 0x0000a2000802014a */
[----:B------:R-:W-:Y:S05]  /*3930*/  @!P0 BRA `(.L_x_10030) ;  /* 0x0000000000048947 */ /* 0x000fea0003800000 */
[----:B------:R-:W-:Y:S01]  /*3940*/  BPT.TRAP 0x1 ;  /* 0x000000040000795c */ /* 0x000fe20000300000 */
.L_x_10030:
[----:B--2---:R-:W-:Y:S05]  /*3950*/  @P1 BRA `(.L_x_10028) ;  /* 0x0000000000081947 */ /* 0x004fea0003800000 */
[----:B------:R-:W2:Y:S02]  /*3960*/  SYNCS.PHASECHK.TRANS64.TRYWAIT P1, [UR10+0x2d830], R0 ;  /* 0x02d83000ff0075a7 */ /* 0x000ea4000802014a */
[----:B--2---:R-:W-:Y:S05]  /*3970*/  @!P1 BRA `(.L_x_10031) ;  /* 0x0000007800909947 */ /* 0x004fea0003800000 */
.L_x_10028:
[----:B0-2---:R-:W-:Y:S01]  /*3980*/  VIADD R0, R16, 0x8 ;  /* 0x0000000810007836 */ /* 0x005fe20000000000 */
        /* <DEDUP_REMOVED lines=9> */
[----:B------:R-:W-:Y:S01]  /*3a20*/  UIMAD UR30, UR35, 0x600, UR6 ;  /* 0x00000600231e78a4 */ /* 0x000fe2000f8e0206 */
[----:B------:R-:W-:Y:S01]  /*3a30*/  UMOV UR19, 0x80000020 ;  /* 0x8000002000137882 */ /* 0x000fe20000000000 */
[----:B------:R-:W-:Y:S02]  /*3a40*/  UMOV UR23, 0x80000020 ;  /* 0x8000002000177882 */ /* 0x000fe40000000000 */
[----:B------:R-:W-:Y:S01]  /*3a50*/  UIADD3 UR10, UR30, 0x2, URZ ;  /* 0x000000021e0a7890 */ /* 0x000fe2000fffe03f */
[----:B0-----:R-:W-:Y:S01]  /*3a60*/  IMAD.U32 R0, RZ, RZ, UR35 ;  /* 0x00000023ff007e24 */ /* 0x001fe2000f8e00ff */
[----:B------:R-:W-:-:S02]  /*3a70*/  UIADD3 UR14, UR30, 0x200, URZ ;  /* 0x000002001e0e7890 */ /* 0x000fc4000fffe03f */
[----:B------:R-:W-:Y:S02]  /*3a80*/  UIADD3 UR18, UR30, 0x202, URZ ;  /* 0x000002021e127890 */ /* 0x000fe4000fffe03f */
[----:B------:R-:W-:Y:S02]  /*3a90*/  UIADD3 UR22, UR30, 0x400, URZ ;  /* 0x000004001e167890 */ /* 0x000fe4000fffe03f */
[----:B------:R-:W-:Y:S01]  /*3aa0*/  UIADD3 UR26, UR30, 0x402, URZ ;  /* 0x000004021e1a7890 */ /* 0x000fe2000fffe03f */
[----:B------:R-:W-:Y:S01]  /*3ab0*/  UMOV UR27, 0x80000020 ;  /* 0x80000020001b7882 */ /* 0x000fe20000000000 */
[----:B-1----:R-:W-:-:S06]  /*3ac0*/  WARPGROUP.ARRIVE ;  /* 0x00000000000079c5 */ /* 0x002fcc0000000000 */
        /* <DEDUP_REMOVED lines=20> */
.L_x_10033:
[----:B------:R-:W-:Y:S01]  /*3c10*/  ULEA UR10, UR7, UR42, 0x3 ;  /* 0x0000002a070a7291 */ /* 0x000fe2000f8e183f */
[----:B------:R-:W-:-:S05]  /*3c20*/  IMAD.U32 R4, RZ, RZ, UR34 ;  /* 0x00000022ff047e24 */ /* 0x000fca000f8e00ff */
[----:B------:R-:W-:-:S04]  /*3c30*/  SHF.L.U32 R4, R4, 0x1f, RZ ;  /* 0x0000001f04047819 */ /* 0x000fc800000006ff */
[----:B------:R0:W1:Y:S01]  /*3c40*/  SYNCS.PHASECHK.TRANS64.TRYWAIT P1, [UR10+0x2d850], R4 ;  /* 0x02d85004ff0075a7 */ /* 0x000062000802014a */
[----:B------:R-:W-:Y:S05]  /*3c50*/  @!P0 BRA `(.L_x_10034) ;  /* 0x0000000000048947 */ /* 0x000fea0003800000 */
[----:B------:R-:W-:Y:S01]  /*3c60*/  BPT.TRAP 0x1 ;  /* 0x000000040000795c */ /* 0x000fe20000300000 */
.L_x_10034:
[----:B-1----:R-:W-:Y:S05]  /*3c70*/  @P1 BRA `(.L_x_10032) ;  /* 0x0000000000081947 */ /* 0x002fea0003800000 */
[----:B------:R-:W1:Y:S02]  /*3c80*/  SYNCS.PHASECHK.TRANS64.TRYWAIT P1, [UR10+0x2d850], R4 ;  /* 0x02d85004ff0075a7 */ /* 0x000e64000802014a */
[----:B-1----:R-:W-:Y:S05]  /*3c90*/  @!P1 BRA `(.L_x_10035) ;  /* 0x0000007400e09947 */ /* 0x002fea0003800000 */
.L_x_10032:
[----:B------:R-:W-:Y:S01]  /*3ca0*/  UIADD3 UR10, UR42, 0x400, URZ ;  /* 0x000004002a0a7890 */ /* 0x000fe2000fffe03f */
[----:B------:R-:W-:Y:S01]  /*3cb0*/  WARPGROUP.ARRIVE ;  /* 0x00000000000079c5 */ /* 0x000fe20000000000 */
[----:B------:R-:W-:Y:S01]  /*3cc0*/  ULOP3.LUT UR11, UR43, 0x10000, URZ, 0xfc, !UPT ;  /* 0x000100002b0b7892 */ /* 0x000fe2000f8efc3f */
[----:B01----:R-:W-:Y:S01]  /*3cd0*/  VIADD R4, R16, 0x9 ;  /* 0x0000000910047836 */ /* 0x003fe20000000000 */
[----:B------:R-:W-:Y:S01]  /*3ce0*/  USHF.R.U32.HI UR10, URZ, 0x4, UR10 ;  /* 0x000000043f0a7899 */ /* 0x000fe2000801160a */
[----:B------:R-:W-:Y:S01]  /*3cf0*/  ISETP.GE.U32.AND P1, PT, R22, 0x180, PT ;  /* 0x000001801600780c */ /* 0x000fe20003f26070 */
[----:B------:R-:W-:Y:S01]  /*3d00*/  UMOV UR29, 0x40000040 ;  /* 0x40000040001d7882 */ /* 0x000fe20000000000 */
[----:B------:R-:W-:Y:S01]  /*3d10*/  UMOV UR31, 0x80000020 ;  /* 0x80000020001f7882 */ /* 0x000fe20000000000 */
[----:B------:R-:W-:Y:S01]  /*3d20*/  ULOP3.LUT UR10, UR10, 0x3fff, URZ, 0xc0, !UPT ;  /* 0x00003fff0a0a7892 */ /* 0x000fe2000f8ec03f */
[----:B------:R-:W-:Y:S01]  /*3d30*/  SEL R4, R4, 0x9, !P1 ;  /* 0x0000000904047807 */ /* 0x000fe20004800000 */
[----:B------:R-:W-:-:S02]  /*3d40*/  UMOV UR28, UR11 ;  /* 0x0000000b001c7c82 */ /* 0x000fc40008000000 */
[----:B------:R-:W-:-:S04]  /*3d50*/  ULOP3.LUT UR10, UR10, 0x2000000, URZ, 0xfc, !UPT ;  /* 0x020000000a0a7892 */ /* 0x000fc8000f8efc3f */
[----:B------:R-:W-:-:S07]  /*3d60*/  UIMAD UR10, UR7, 0x600, UR10 ;  /* 0x00000600070a78a4 */ /* 0x000fce000f8e020a */
[----:B------:R-:W-:Y:S02]  /*3d70*/  UMOV UR30, UR10 ;  /* 0x0000000a001e7c82 */ /* 0x000fe40008000000 */
[----:B------:R-:W-:Y:S01]  /*3d80*/  HGMMA.64x96x16.F32.BF16 R88, gdesc[UR28].tnspB, R88, gsb0 ;  /* 0x416000001c5879f0 */ /* 0x000fe20008001858 */
[----:B------:R-:W-:Y:S02]  /*3d90*/  UIADD3 UR28, UR11, 0x2, URZ ;  /* 0x000000020b1c7890 */ /* 0x000fe4000fffe03f */
[----:B------:R-:W-:Y:S01]  /*3da0*/  UIADD3 UR30, UR10, 0x40, URZ ;  /* 0x000000400a1e7890 */ /* 0x000fe2000fffe03f */
[----:B------:R-:W-:Y:S01]  /*3db0*/  UMOV UR29, 0x40000040 ;  /* 0x40000040001d7882 */ /* 0x000fe20000000000 */
[----:B------:R-:W-:Y:S01]  /*3dc0*/  UMOV UR31, 0x80000020 ;  /* 0x80000020001f7882 */ /* 0x000fe20000000000 */
[----:B------:R-:W-:Y:S02]  /*3dd0*/  WARPGROUP.DEPBAR.LE gsb0, 0x0 ;  /* 0x00008000000079c5 */ /* 0x000fe40000010000 */
[----:B------:R-:W-:-:S06]  /*3de0*/  WARPGROUP.ARRIVE ;  /* 0x00000000000079c5 */ /* 0x000fcc0000000000 */
        /* <DEDUP_REMOVED lines=42> */
[----:B------:R-:W-:Y:S03]  /*4090*/  HGMMA.64x96x16.F32.BF16 R88, gdesc[UR28].tnspB, R88, gsb0 ;  /* 0x416000001c5879f0 */ /* 0x000fe60008001858 */
[----:B------:R-:W-:Y:S02]  /*40a0*/  WARPGROUP.DEPBAR.LE gsb0, 0x0 ;  /* 0x00008000000079c5 */ /* 0x000fe40000010000 */
[----:B------:R0:W-:Y:S06]  /*40b0*/  BAR.ARV R4, 0x100 ;  /* 0x000400040000751d */ /* 0x0001ec0000002000 */
[----:B------:R-:W-:Y:S05]  /*40c0*/  @!P0 BRA `(.L_x_10036) ;  /* 0x0000000000048947 */ /* 0x000fea0003800000 */
[----:B------:R-:W-:Y:S01]  /*40d0*/  BPT.TRAP 0x1 ;  /* 0x000000040000795c */ /* 0x000fe20000300000 */
.L_x_10036:
[----:B0-----:R-:W-:Y:S02]  /*40e0*/  FMNMX.FTZ R4, R24, R5, !PT ;  /* 0x0000000518047209 */ /* 0x001fe40007810000 */
        /* <DEDUP_REMOVED lines=71> */
[----:B------:R-:W0:Y:S03]  /*4560*/  SHFL.BFLY PT, R4, R11, 0x1, 0x1f ;  /* 0x0c201f000b047f89 */ /* 0x000e2600000e0000 */
[----:B------:R-:W-:Y:S01]  /*4570*/  SYNCS.ARRIVE.TRANS64.RED.A1T0 RZ, [UR10], RZ ;  /* 0x000000ffffff79a7 */ /* 0x000fe2000810040a */
[----:B------:R-:W1:Y:S01]  /*4580*/  SHFL.BFLY PT, R21, R10, 0x1, 0x1f ;  /* 0x0c201f000a157f89 */ /* 0x000e6200000e0000 */
[----:B0-----:R-:W-:Y:S02]  /*4590*/  FMNMX.FTZ R19, R11, R4, !PT ;  /* 0x000000040b137209 */ /* 0x001fe40007810000 */
[----:B-1----:R-:W-:-:S03]  /*45a0*/  FMNMX.FTZ R4, R10, R21, !PT ;  /* 0x000000150a047209 */ /* 0x002fc60007810000 */
[C---:B------:R-:W-:Y:S01]  /*45b0*/  FADD.FTZ R5, -R19.reuse, R5 ;  /* 0x0000000513057221 */ /* 0x040fe20000010100 */
[----:B------:R-:W-:-:S03]  /*45c0*/  FMUL.FTZ R8, R19, UR4 ;  /* 0x0000000413087c20 */ /* 0x000fc60008410000 */
[----:B------:R-:W-:Y:S01]  /*45d0*/  FMUL.FTZ R20, R5, UR4 ;  /* 0x0000000405147c20 */ /* 0x000fe20008410000 */
[--C-:B------:R-:W-:Y:S01]  /*45e0*/  FFMA.FTZ R142, R25, UR4, -R8.reuse ;  /* 0x00000004198e7c23 */ /* 0x100fe20008010808 */
[--C-:B------:R-:W-:Y:S01]  /*45f0*/  FFMA.FTZ R25, R28, UR4, -R8.reuse ;  /* 0x000000041c197c23 */ /* 0x100fe20008010808 */
[----:B------:R-:W-:Y:S01]  /*4600*/  FADD.FTZ R5, -R4, R9 ;  /* 0x0000000904057221 */ /* 0x000fe20000010100 */
        /* <DEDUP_REMOVED lines=196> */
.L_x_10037:
[----:B------:R-:W-:Y:S01]  /*5250*/  ULEA UR7, UR7, UR42, 0x3 ;  /* 0x0000002a07077291 */ /* 0x000fe2000f8e183f */
[----:B------:R-:W-:Y:S01]  /*5260*/  F2FP.BF16.F32.PACK_AB R30, R140, R25 ;  /* 0x000000198c1e723e */ /* 0x000fe200000010ff */
[----:B------:R-:W-:Y:S01]  /*5270*/  UISETP.GT.AND UP0, UPT, UR33, UR40, UPT ;  /* 0x000000282100728c */ /* 0x000fe2000bf04270 */
[----:B------:R-:W-:Y:S01]  /*5280*/  F2FP.BF16.F32.PACK_AB R28, R142, R137 ;  /* 0x000000898e1c723e */ /* 0x000fe200000010ff */
[----:B------:R-:W-:Y:S01]  /*5290*/  UIADD3 UR7, UR7, 0x2d860, URZ ;  /* 0x0002d86007077890 */ /* 0x000fe2000fffe03f */
[----:B------:R-:W-:Y:S01]  /*52a0*/  F2FP.BF16.F32.PACK_AB R29, R29, R8 ;  /* 0x000000081d1d723e */ /* 0x000fe200000010ff */
[----:B------:R-:W-:Y:S01]  /*52b0*/  UIADD3 UR10, UR33, -0x1, URZ ;  /* 0xffffffff210a7890 */ /* 0x000fe2000fffe03f */
[----:B------:R-:W-:Y:S01]  /*52c0*/  F2FP.BF16.F32.PACK_AB R31, R31, R26 ;  /* 0x0000001a1f1f723e */ /* 0x000fe200000010ff */
[----:B------:R-:W-:Y:S01]  /*52d0*/  UPRMT UR7, UR5, 0x654, UR7 ;  /* 0x0000065405077896 */ /* 0x000fe20008000007 */
[----:B------:R-:W-:Y:S01]  /*52e0*/  F2FP.BF16.F32.PACK_AB R25, R80, R27 ;  /* 0x0000001b5019723e */ /* 0x000fe200000010ff */
[----:B------:R-:W-:Y:S01]  /*52f0*/  UMOV UR34, UR32 ;  /* 0x0000002000227c82 */ /* 0x000fe20008000000 */
[----:B------:R-:W-:Y:S01]  /*5300*/  F2FP.BF16.F32.PACK_AB R24, R141, R24 ;  /* 0x000000188d18723e */ /* 0x000fe200000010ff */
[----:B------:R-:W-:Y:S01]  /*5310*/  FMUL.FTZ R90, R90, R5 ;  /* 0x000000055a5a7220 */ /* 0x000fe20000410000 */
[----:B------:R-:W-:Y:S01]  /*5320*/  F2FP.BF16.F32.PACK_AB R26, R138, R11 ;  /* 0x0000000b8a1a723e */ /* 0x000fe200000010ff */
[----:B------:R-:W-:Y:S01]  /*5330*/  UMOV UR33, UR10 ;  /* 0x0000000a00217c82 */ /* 0x000fe20008000000 */
[----:B------:R-:W-:Y:S01]  /*5340*/  F2FP.BF16.F32.PACK_AB R27, R73, R34 ;  /* 0x00000022491b723e */ /* 0x000fe200000010ff */
[----:B------:R-:W-:Y:S01]  /*5350*/  FMUL.FTZ R91, R91, R5 ;  /* 0x000000055b5b7220 */ /* 0x000fe20000410000 */
[----:B------:R-:W-:Y:S01]  /*5360*/  F2FP.BF16.F32.PACK_AB R8, R136, R9 ;  /* 0x000000098808723e */ /* 0x000fe200000010ff */
[----:B------:R-:W-:Y:S01]  /*5370*/  SYNCS.ARRIVE.TRANS64.RED.A1T0 RZ, [UR7], RZ ;  /* 0x000000ffffff79a7 */ /* 0x000fe20008100407 */
[----:B------:R-:W-:Y:S01]  /*5380*/  F2FP.BF16.F32.PACK_AB R9, R76, R35 ;  /* 0x000000234c09723e */ /* 0x000fe200000010ff */
[----:B------:R-:W-:Y:S01]  /*5390*/  STSM.16.M88.4 [R18+0x21800], R28 ;  /* 0x0218001c12007844 */ /* 0x000fe20000000200 */
[----:B------:R-:W-:Y:S01]  /*53a0*/  F2FP.BF16.F32.PACK_AB R10, R139, R10 ;  /* 0x0000000a8b0a723e */ /* 0x000fe200000010ff */
[-C--:B------:R-:W-:Y:S01]  /*53b0*/  FMUL.FTZ R94, R94, R5.reuse ;  /* 0x000000055e5e7220 */ /* 0x080fe20000410000 */
[----:B------:R-:W-:Y:S01]  /*53c0*/  F2FP.BF16.F32.PACK_AB R11, R69, R38 ;  /* 0x00000026450b723e */ /* 0x000fe200000010ff */
[----:B------:R0:W-:Y:S01]  /*53d0*/  STSM.16.M88.4 [R17], R24 ;  /* 0x0000001811007844 */ /* 0x0001e20000000200 */
[----:B------:R-:W-:Y:S01]  /*53e0*/  F2FP.BF16.F32.PACK_AB R32, R33, R32 ;  /* 0x000000202120723e */ /* 0x000fe200000010ff */
[----:B------:R-:W-:Y:S01]  /*53f0*/  FMUL.FTZ R95, R95, R5 ;  /* 0x000000055f5f7220 */ /* 0x000fe20000410000 */
[----:B------:R-:W-:Y:S01]  /*5400*/  F2FP.BF16.F32.PACK_AB R33, R72, R39 ;  /* 0x000000274821723e */ /* 0x000fe200000010ff */
[----:B------:R1:W-:Y:S01]  /*5410*/  STSM.16.M88.4 [R15], R8 ;  /* 0x000000080f007844 */ /* 0x0003e20000000200 */
[----:B------:R-:W-:Y:S01]  /*5420*/  F2FP.BF16.F32.PACK_AB R34, R52, R37 ;  /* 0x000000253422723e */ /* 0x000fe200000010ff */
[-C--:B------:R-:W-:Y:S01]  /*5430*/  FMUL.FTZ R98, R98, R5.reuse ;  /* 0x0000000562627220 */ /* 0x080fe20000410000 */
[----:B------:R-:W-:Y:S01]  /*5440*/  F2FP.BF16.F32.PACK_AB R35, R65, R42 ;  /* 0x0000002a4123723e */ /* 0x000fe200000010ff */
[-C--:B------:R-:W-:Y:S01]  /*5450*/  FMUL.FTZ R99, R99, R5.reuse ;  /* 0x0000000563637220 */ /* 0x080fe20000410000 */
[----:B------:R-:W-:Y:S01]  /*5460*/  F2FP.BF16.F32.PACK_AB R36, R49, R36 ;  /* 0x000000243124723e */ /* 0x000fe200000010ff */
[----:B------:R-:W-:Y:S01]  /*5470*/  FMUL.FTZ R102, R102, R5 ;  /* 0x0000000566667220 */ /* 0x000fe20000410000 */
[----:B------:R-:W-:Y:S01]  /*5480*/  F2FP.BF16.F32.PACK_AB R37, R68, R43 ;  /* 0x0000002b4425723e */ /* 0x000fe200000010ff */
[----:B------:R2:W-:Y:S01]  /*5490*/  STSM.16.M88.4 [R14], R32 ;  /* 0x000000200e007844 */ /* 0x0005e20000000200 */
[----:B------:R-:W-:Y:S01]  /*54a0*/  F2FP.BF16.F32.PACK_AB R38, R45, R40 ;  /* 0x000000282d26723e */ /* 0x000fe200000010ff */
[-C--:B------:R-:W-:Y:S01]  /*54b0*/  FMUL.FTZ R103, R103, R5.reuse ;  /* 0x0000000567677220 */ /* 0x080fe20000410000 */
[----:B------:R-:W-:Y:S01]  /*54c0*/  F2FP.BF16.F32.PACK_AB R39, R63, R46 ;  /* 0x0000002e3f27723e */ /* 0x000fe200000010ff */
[----:B------:R-:W-:Y:S01]  /*54d0*/  FMUL.FTZ R106, R106, R5 ;  /* 0x000000056a6a7220 */ /* 0x000fe20000410000 */
[----:B------:R-:W-:Y:S01]  /*54e0*/  F2FP.BF16.F32.PACK_AB R49, R50, R47 ;  /* 0x0000002f3231723e */ /* 0x000fe200000010ff */
[----:B------:R-:W-:Y:S01]  /*54f0*/  FMUL.FTZ R107, R107, R5 ;  /* 0x000000056b6b7220 */ /* 0x000fe20000410000 */
[----:B------:R-:W-:Y:S01]  /*5500*/  F2FP.BF16.F32.PACK_AB R48, R48, R23 ;  /* 0x000000173030723e */ /* 0x000fe200000010ff */
[----:B------:R2:W-:Y:S01]  /*5510*/  STSM.16.M88.4 [R18+0x27800], R36 ;  /* 0x0278002412007844 */ /* 0x0005e20000000200 */
[----:B------:R-:W-:Y:S01]  /*5520*/  F2FP.BF16.F32.PACK_AB R50, R44, R21 ;  /* 0x000000152c32723e */ /* 0x000fe200000010ff */
[----:B------:R-:W-:Y:S01]  /*5530*/  FMUL.FTZ R110, R110, R5 ;  /* 0x000000056e6e7220 */ /* 0x000fe20000410000 */
[----:B------:R-:W-:Y:S01]  /*5540*/  F2FP.BF16.F32.PACK_AB R51, R66, R51 ;  /* 0x000000334233723e */ /* 0x000fe200000010ff */
[-C--:B------:R-:W-:Y:S01]  /*5550*/  FMUL.FTZ R111, R111, R5.reuse ;  /* 0x000000056f6f7220 */ /* 0x080fe20000410000 */
[----:B------:R-:W-:Y:S01]  /*5560*/  F2FP.BF16.F32.PACK_AB R56, R57, R56 ;  /* 0x000000383938723e */ /* 0x000fe200000010ff */
[-C--:B------:R-:W-:Y:S01]  /*5570*/  FMUL.FTZ R114, R114, R5.reuse ;  /* 0x0000000572727220 */ /* 0x080fe20000410000 */
[----:B0-----:R-:W-:Y:S01]  /*5580*/  F2FP.BF16.F32.PACK_AB R24, R41, R20 ;  /* 0x000000142918723e */ /* 0x001fe200000010ff */
[----:B------:R2:W-:Y:S01]  /*5590*/  STSM.16.M88.4 [R7], R48 ;  /* 0x0000003007007844 */ /* 0x0005e20000000200 */
        /* <DEDUP_REMOVED lines=9> */
[----:B------:R2:W-:Y:S01]  /*5630*/  STSM.16.M88.4 [R15+0x6000], R24 ;  /* 0x006000180f007844 */ /* 0x0005e20000000200 */
[----:B------:R-:W-:Y:S01]  /*5640*/  F2FP.BF16.F32.PACK_AB R59, R71, R70 ;  /* 0x00000046473b723e */ /* 0x000fe200000010ff */
[-C--:B------:R-:W-:Y:S01]  /*5650*/  FMUL.FTZ R123, R123, R5.reuse ;  /* 0x000000057b7b7220 */ /* 0x080fe20000410000 */
[----:B------:R-:W-:Y:S01]  /*5660*/  PLOP3.LUT P1, PT, PT, PT, UP0, 0x80, 0x0 ;  /* 0x000000000000781c */ /* 0x000fe20003f2f008 */
[-C--:B------:R-:W-:Y:S01]  /*5670*/  FMUL.FTZ R126, R126, R5.reuse ;  /* 0x000000057e7e7220 */ /* 0x080fe20000410000 */
[----:B------:R-:W-:Y:S01]  /*5680*/  R2UR UR7, R0 ;  /* 0x00000000000772ca */ /* 0x000fe200000e0000 */
[----:B------:R2:W-:Y:S01]  /*5690*/  STSM.16.M88.4 [R14+0x6000], R56 ;  /* 0x006000380e007844 */ /* 0x0005e20000000200 */
[-C--:B------:R-:W-:Y:S01]  /*56a0*/  FMUL.FTZ R127, R127, R5.reuse ;  /* 0x000000057f7f7220 */ /* 0x080fe20000410000 */
[-C--:B------:R-:W-:Y:S01]  /*56b0*/  FMUL.FTZ R130, R130, R5.reuse ;  /* 0x0000000582827220 */ /* 0x080fe20000410000 */
[-C--:B------:R-:W-:Y:S01]  /*56c0*/  FMUL.FTZ R131, R131, R5.reuse ;  /* 0x0000000583837220 */ /* 0x080fe20000410000 */
[----:B------:R-:W-:Y:S01]  /*56d0*/  @!PT LDS RZ, [RZ] ;  /* 0x00000000fffff984 */ /* 0x000fe20000000800 */
[----:B------:R-:W-:Y:S01]  /*56e0*/  @!PT LDS RZ, [RZ] ;  /* 0x00000000fffff984 */ /* 0x000fe20000000800 */
[----:B------:R-:W-:Y:S01]  /*56f0*/  @!PT LDS RZ, [RZ] ;  /* 0x00000000fffff984 */ /* 0x000fe20000000800 */
[----:B------:R-:W-:Y:S01]  /*5700*/  @!PT LDS RZ, [RZ] ;  /* 0x00000000fffff984 */ /* 0x000fe20000000800 */
[----:B------:R0:W-:Y:S06]  /*5710*/  MEMBAR.ALL.CTA ;  /* 0x0000000000007992 */ /* 0x0001ec0000008000 */
[----:B0-----:R-:W0:Y:S01]  /*5720*/  FENCE.VIEW.ASYNC.S ;  /* 0x00000000000073c6 */ /* 0x001e220000000000 */
        /* <DEDUP_REMOVED lines=26> */
[----:B-1----:R-:W-:Y:S01]  /*58d0*/  MOV R9, R4 ;  /* 0x0000000400097202 */ /* 0x002fe20000000f00 */
[----:B------:R-:W-:Y:S01]  /*58e0*/  IMAD.MOV.U32 R5, RZ, RZ, R19 ;  /* 0x000000ffff057224 */ /* 0x000fe200078e0013 */
[----:B0-----:R-:W-:Y:S01]  /*58f0*/  NOP ;  /* 0x0000000000007918 */ /* 0x001fe20000000000 */
[----:B--2---:R-:W-:Y:S05]  /*5900*/  @P1 BRA `(.L_x_10038) ;  /* 0xffffffdc00d01947 */ /* 0x004fea000383ffff */
.L_x_10027:
[----:B------:R-:W-:Y:S06]  /*5910*/  BAR.ARV 0x8, 0x200 ;  /* 0x0208000000007b1d */ /* 0x000fec0000002000 */
[----:B------:R-:W-:Y:S05]  /*5920*/  @!P0 BRA `(.L_x_10039) ;  /* 0x0000000000048947 */ /* 0x000fea0003800000 */
[----:B------:R-:W-:Y:S01]  /*5930*/  BPT.TRAP 0x1 ;  /* 0x000000040000795c */ /* 0x000fe20000300000 */
.L_x_10039:
[----:B------:R-:W-:Y:S01]  /*5940*/  R2UR UR6, R0 ;  /* 0x00000000000672ca */ /* 0x000fe200000e0000 */
[----:B------:R-:W-:-:S05]  /*5950*/  IMAD.U32 R2, RZ, RZ, UR32 ;  /* 0x00000020ff027e24 */ /* 0x000fca000f8e00ff */
[----:B------:R-:W-:-:S07]  /*5960*/  SHF.L.U32 R2, R2, 0x1f, RZ ;  /* 0x0000001f02027819 */ /* 0x000fce00000006ff */
[----:B------:R-:W-:-:S09]  /*5970*/  ULEA UR6, UR6, UR42, 0x3 ;  /* 0x0000002a06067291 */ /* 0x000fd2000f8e183f */
[----:B------:R0:W2:Y:S01]  /*5980*/  SYNCS.PHASECHK.TRANS64.TRYWAIT P1, [UR6+0x2d850], R2 ;  /* 0x02d85002ff0075a7 */ /* 0x0000a20008020146 */
[----:B------:R-:W-:Y:S05]  /*5990*/  @!P0 BRA `(.L_x_10040) ;  /* 0x0000000000048947 */ /* 0x000fea0003800000 */
[----:B------:R-:W-:Y:S01]  /*59a0*/  BPT.TRAP 0x1 ;  /* 0x000000040000795c */ /* 0x000fe20000300000 */
.L_x_10040:
[----:B--2---:R-:W-:Y:S05]  /*59b0*/  @P1 BRA `(.L_x_10041) ;  /* 0x0000000000081947 */ /* 0x004fea0003800000 */
[----:B------:R-:W2:Y:S02]  /*59c0*/  SYNCS.PHASECHK.TRANS64.TRYWAIT P1, [UR6+0x2d850], R2 ;  /* 0x02d85002ff0075a7 */ /* 0x000ea40008020146 */
[----:B--2---:R-:W-:Y:S05]  /*59d0*/  @!P1 BRA `(.L_x_10042) ;  /* 0x0000005800a89947 */ /* 0x004fea0003800000 */
.L_x_10041:
[----:B------:R-:W-:Y:S01]  /*59e0*/  UIADD3 UR42, UR42, 0x400, URZ ;  /* 0x000004002a2a7890 */ /* 0x000fe2000fffe03f */
[----:B------:R-:W-:Y:S01]  /*59f0*/  R2UR UR8, R0 ;  /* 0x00000000000872ca */ /* 0x000fe200000e0000 */
[----:B------:R-:W-:Y:S01]  /*5a00*/  ULOP3.LUT UR43, UR43, 0x10000, URZ, 0xfc, !UPT ;  /* 0x000100002b2b7892 */ /* 0x000fe2000f8efc3f */
[----:B------:R-:W-:Y:S01]  /*5a10*/  WARPGROUP.ARRIVE ;  /* 0x00000000000079c5 */ /* 0x000fe20000000000 */
[----:B------:R-:W-:Y:S01]  /*5a20*/  USHF.R.U32.HI UR42, URZ, 0x4, UR42 ;  /* 0x000000043f2a7899 */ /* 0x000fe2000801162a */
[----:B------:R-:W3:Y:S01]  /*5a30*/  SHFL.BFLY PT, R0, R13, 0x2, 0x1f ;  /* 0x0c401f000d007f89 */ /* 0x000ee200000e0000 */
[----:B------:R-:W-:Y:S01]  /*5a40*/  UMOV UR9, 0x40000040 ;  /* 0x4000004000097882 */ /* 0x000fe20000000000 */
[----:B------:R-:W-:Y:S01]  /*5a50*/  UMOV UR11, 0x80000020 ;  /* 0x80000020000b7882 */ /* 0x000fe20000000000 */
[----:B------:R-:W-:Y:S01]  /*5a60*/  ULOP3.LUT UR42, UR42, 0x3fff, URZ, 0xc0, !UPT ;  /* 0x00003fff2a2a7892 */ /* 0x000fe2000f8ec03f */
[----:B--2---:R-:W0:Y:S01]  /*5a70*/  SHFL.BFLY PT, R3, R12, 0x2, 0x1f ;  /* 0x0c401f000c037f89 */ /* 0x004e2200000e0000 */
[----:B------:R-:W-:-:S02]  /*5a80*/  IMAD.MOV.U32 R43, RZ, RZ, RZ ;  /* 0x000000ffff2b7224 */ /* 0x000fc400078e00ff */
[----:B------:R-:W-:Y:S01]  /*5a90*/  ULOP3.LUT UR7, UR42, 0x2000000, URZ, 0xfc, !UPT ;  /* 0x020000002a077892 */ /* 0x000fe2000f8efc3f */
[----:B------:R-:W-:Y:S02]  /*5aa0*/  IMAD.MOV.U32 R16, RZ, RZ, RZ ;  /* 0x000000ffff107224 */ /* 0x000fe400078e00ff */
[----:B------:R-:W-:Y:S01]  /*5ab0*/  IMAD.U32 R8, RZ, RZ, UR4 ;  /* 0x00000004ff087e24 */ /* 0x000fe2000f8e00ff */
[----:B------:R-:W-:Y:S01]  /*5ac0*/  UIMAD UR7, UR8, 0x600, UR7 ;  /* 0x00000600080778a4 */ /* 0x000fe2000f8e0207 */
[----:B------:R-:W-:Y:S02]  /*5ad0*/  IMAD.U32 R9, RZ, RZ, UR4 ;  /* 0x00000004ff097e24 */ /* 0x000fe4000f8e00ff */
[----:B------:R-:W-:Y:S01]  /*5ae0*/  UMOV UR8, UR43 ;  /* 0x0000002b00087c82 */ /* 0x000fe20008000000 */
[----:B------:R-:W-:-:S03]  /*5af0*/  IMAD.MOV.U32 R23, RZ, RZ, -0x800000 ;  /* 0xff800000ff177424 */ /* 0x000fc600078e00ff */
[----:B------:R-:W-:Y:S02]  /*5b00*/  UMOV UR10, UR7 ;  /* 0x00000007000a7c82 */ /* 0x000fe40008000000 */
[----:B------:R-:W-:Y:S01]  /*5b10*/  HGMMA.64x96x16.F32.BF16 R88, gdesc[UR8].tnspB, R88, gsb0 ;  /* 0x41600000085879f0 */ /* 0x000fe20008001858 */
[----:B------:R-:W-:Y:S02]  /*5b20*/  UIADD3 UR8, UR43, 0x2, URZ ;  /* 0x000000022b087890 */ /* 0x000fe4000fffe03f */
[----:B------:R-:W-:Y:S01]  /*5b30*/  UIADD3 UR10, UR7, 0x40, URZ ;  /* 0x00000040070a7890 */ /* 0x000fe2000fffe03f */
[----:B---3--:R-:W-:Y:S01]  /*5b40*/  FADD.FTZ R0, R0, R13 ;  /* 0x0000000d00007221 */ /* 0x008fe20000010000 */
[----:B------:R-:W-:Y:S01]  /*5b50*/  UMOV UR9, 0x40000040 ;  /* 0x4000004000097882 */ /* 0x000fe20000000000 */
[----:B------:R-:W-:Y:S01]  /*5b60*/  UMOV UR11, 0x80000020 ;  /* 0x80000020000b7882 */ /* 0x000fe20000000000 */
[----:B0-----:R-:W-:Y:S02]  /*5b70*/  FADD.FTZ R2, R3, R12 ;  /* 0x0000000c03027221 */ /* 0x001fe40000010000 */
[----:B------:R-:W0:Y:S04]  /*5b80*/  SHFL.BFLY PT, R3, R0, 0x1, 0x1f ;  /* 0x0c201f0000037f89 */ /* 0x000e2800000e0000 */
[----:B------:R-:W2:Y:S01]  /*5b90*/  SHFL.BFLY PT, R5, R2, 0x1, 0x1f ;  /* 0x0c201f0002057f89 */ /* 0x000ea200000e0000 */
[----:B0-----:R-:W-:Y:S01]  /*5ba0*/  FADD.FTZ R6, R0, R3 ;  /* 0x0000000300067221 */ /* 0x001fe20000010000 */
[----:B------:R-:W-:Y:S01]  /*5bb0*/  MOV R0, 0xff800000 ;  /* 0xff80000000007802 */ /* 0x000fe20000000f00 */
[----:B--2---:R-:W-:-:S03]  /*5bc0*/  FADD.FTZ R7, R2, R5 ;  /* 0x0000000502077221 */ /* 0x004fc60000010000 */
[----:B------:R-:W-:Y:S02]  /*5bd0*/  FSETP.NE.FTZ.AND P1, PT, R6, RZ, PT ;  /* 0x000000ff0600720b */ /* 0x000fe40003f35000 */
[----:B------:R-:W-:-:S11]  /*5be0*/  FSETP.NE.FTZ.AND P2, PT, R7, RZ, PT ;  /* 0x000000ff0700720b */ /* 0x000fd60003f55000 */
[----:B------:R-:W0:Y:S01]  /*5bf0*/  @P1 MUFU.LG2 R3, R6 ;  /* 0x0000000600031308 */ /* 0x000e220000000c00 */
[----:B------:R-:W-:Y:S01]  /*5c00*/  @P1 FMUL.FTZ R2, R8, 0.69314718246459960938 ;  /* 0x3f31721808021820 */ /* 0x000fe20000410000 */
[----:B------:R-:W-:-:S06]  /*5c10*/  @P2 FMUL.FTZ R8, R9, 0.69314718246459960938 ;  /* 0x3f31721809082820 */ /* 0x000fcc0000410000 */
[----:B------:R-:W2:Y:S08]  /*5c20*/  @P2 MUFU.LG2 R5, R7 ;  /* 0x0000000700052308 */ /* 0x000eb00000000c00 */
[----:B------:R3:W4:Y:S01]  /*5c30*/  @P1 MUFU.RCP R43, R6 ;  /* 0x00000006002b1308 */ /* 0x0007220000001000 */
[----:B0-----:R-:W-:-:S04]  /*5c40*/  @P1 FMUL.FTZ R3, R3, 0.69314718246459960938 ;  /* 0x3f31721803031820 */ /* 0x001fc80000410000 */
[----:B------:R-:W-:-:S03]  /*5c50*/  @P1 FFMA.FTZ R0, R2, R19, R3 ;  /* 0x0000001302001223 */ /* 0x000fc60000010003 */
[----:B------:R3:W0:Y:S01]  /*5c60*/  @P2 MUFU.RCP R16, R7 ;  /* 0x0000000700102308 */ /* 0x0006220000001000 */
[----:B--2---:R-:W-:-:S04]  /*5c70*/  @P2 FMUL.FTZ R5, R5, 0.69314718246459960938 ;  /* 0x3f31721805052820 */ /* 0x004fc80000410000 */
[----:B------:R-:W-:Y:S01]  /*5c80*/  @P2 FFMA.FTZ R23, R8, R4, R5 ;  /* 0x0000000408172223 */ /* 0x000fe20000010005 */
        /* <DEDUP_REMOVED lines=46> */
[----:B0--34-:R-:W-:Y:S05]  /*5f70*/  @!P0 BRA `(.L_x_10043) ;  /* 0x0000000000048947 */ /* 0x019fea0003800000 */
[----:B------:R-:W-:Y:S01]  /*5f80*/  BPT.TRAP 0x1 ;  /* 0x000000040000795c */ /* 0x000fe20000300000 */
.L_x_10043:
[----:B------:R-:W-:Y:S01]  /*5f90*/  UIADD3 UR6, UR6, 0x2d860, URZ ;  /* 0x0002d86006067890 */ /* 0x000fe2000fffe03f */
[-C--:B-1----:R-:W-:Y:S01]  /*5fa0*/  FMUL.FTZ R24, R88, R43.reuse ;  /* 0x0000002b58187220 */ /* 0x082fe20000410000 */
        /* <DEDUP_REMOVED lines=50> */
.L_x_10019:
[----:B------:R-:W-:Y:S05]  /*62d0*/  @P0 BRA `(.L_x_10044) ;  /* 0x0000001000880947 */ /* 0x000fea0003800000 */
[----:B------:R-:W-:Y:S01]  /*62e0*/  VIADD R58, R22, 0xffffff80 ;  /* 0xffffff80163a7836 */ /* 0x000fe20000000000 */
[----:B------:R-:W0:Y:S01]  /*62f0*/  LDC R53, c[0x0][0xbe8] ;  /* 0x0002fa00ff357b82 */ /* 0x000e220000000800 */
[----:B------:R-:W1:Y:S01]  /*6300*/  S2R R60, SR_CTAID.X ;  /* 0x00000000003c7919 */ /* 0x000e620000002500 */
[----:B------:R-:W-:Y:S01]  /*6310*/  USHF.R.S32.HI UR7, URZ, 0x1f, UR39 ;  /* 0x0000001f3f077899 */ /* 0x000fe20008011427 */
[----:B------:R-:W-:Y:S01]  /*6320*/  BSSY B0, `(.L_x_10045) ;  /* 0x00000d1000007945 */ /* 0x000fe20003800000 */
[----:B------:R-:W-:Y:S01]  /*6330*/  SHF.R.S32.HI R55, RZ, 0x1f, R58 ;  /* 0x0000001fff377819 */ /* 0x000fe2000001143a */
[----:B------:R-:W-:Y:S02]  /*6340*/  ULDC.64 UR8, c[0x0][0xbd0] ;  /* 0x0002f40000087ab9 */ /* 0x000fe40000000a00 */
[----:B------:R-:W-:Y:S01]  /*6350*/  UIMAD UR6, UR7, UR8, URZ ;  /* 0x00000008070672a4 */ /* 0x000fe2000f8e023f */
[CC--:B------:R-:W-:Y:S01]  /*6360*/  LEA.HI R16, R55.reuse, R58.reuse, RZ, 0x7 ;  /* 0x0000003a37107211 */ /* 0x0c0fe200078f38ff */
[----:B------:R-:W2:Y:S01]  /*6370*/  S2UR UR12, SR_CTAID.Z ;  /* 0x00000000000c79c3 */ /* 0x000ea20000002700 */
[----:B------:R-:W-:Y:S01]  /*6380*/  LEA.HI R55, R55, R58, RZ, 0x2 ;  /* 0x0000003a37377211 */ /* 0x000fe200078f10ff */
[----:B------:R-:W-:Y:S01]  /*6390*/  UIMAD.WIDE.U32 UR4, UR39, UR8, URZ ;  /* 0x00000008270472a5 */ /* 0x000fe2000f8e003f */
[----:B------:R-:W-:Y:S01]  /*63a0*/  LOP3.LUT R17, R16, 0xffffff80, RZ, 0xc0, !PT ;  /* 0xffffff8010117812 */ /* 0x000fe200078ec0ff */
[----:B------:R-:W-:Y:S01]  /*63b0*/  UIMAD UR6, UR39, UR9, UR6 ;  /* 0x00000009270672a4 */ /* 0x000fe2000f8e0206 */
[----:B------:R-:W-:-:S02]  /*63c0*/  SHF.R.S32.HI R57, RZ, 0x7, R16 ;  /* 0x00000007ff397819 */ /* 0x000fc40000011410 */
[----:B------:R-:W-:Y:S01]  /*63d0*/  LOP3.LUT R55, R55, 0xfffffffc, RZ, 0xc0, !PT ;  /* 0xfffffffc37377812 */ /* 0x000fe200078ec0ff */
[C---:B------:R-:W-:Y:S01]  /*63e0*/  IMAD.IADD R22, R58.reuse, 0x1, -R17 ;  /* 0x000000013a167824 */ /* 0x040fe200078e0a11 */
[----:B------:R-:W3:Y:S01]  /*63f0*/  LDC.64 R62, c[0x0][0xbd8] ;  /* 0x0002f600ff3e7b82 */ /* 0x000ee20000000a00 */
[----:B------:R-:W-:Y:S01]  /*6400*/  IMAD.HI R16, R57, 0x55555556, RZ ;  /* 0x5555555639107827 */ /* 0x000fe200078e02ff */
[----:B------:R-:W-:Y:S02]  /*6410*/  UIADD3 UR6, UR5, UR6, URZ ;  /* 0x0000000605067290 */ /* 0x000fe4000fffe03f */
[----:B------:R-:W-:Y:S01]  /*6420*/  SHF.R.S32.HI R59, RZ, 0x1f, R22 ;  /* 0x0000001fff3b7819 */ /* 0x000fe20000011416 */
[----:B------:R-:W-:Y:S01]  /*6430*/  IMAD.IADD R55, R58, 0x1, -R55 ;  /* 0x000000013a377824 */ /* 0x000fe200078e0a37 */
[----:B0-----:R-:W-:Y:S01]  /*6440*/  ISETP.NE.AND P0, PT, R53, 0x1, PT ;  /* 0x000000013500780c */ /* 0x001fe20003f05270 */
[----:B------:R-:W-:Y:S01]  /*6450*/  ULDC.64 UR8, c[0x0][0xb38] ;  /* 0x0002ce0000087ab9 */ /* 0x000fe20000000a00 */
[----:B------:R-:W-:Y:S01]  /*6460*/  LEA.HI R52, R59, R22, RZ, 0x2 ;  /* 0x000000163b347211 */ /* 0x000fe200078f10ff */
[----:B------:R-:W0:Y:S01]  /*6470*/  S2UR UR11, SR_CTAID.Y ;  /* 0x00000000000b79c3 */ /* 0x000e220000002600 */
[----:B------:R-:W-:Y:S01]  /*6480*/  LEA.HI R16, R16, R16, RZ, 0x1 ;  /* 0x0000001010107211 */ /* 0x000fe200078f08ff */
[----:B------:R-:W-:Y:S01]  /*6490*/  UIMAD UR7, UR7, UR8, URZ ;  /* 0x00000008070772a4 */ /* 0x000fe2000f8e023f */
[----:B------:R-:W-:-:S02]  /*64a0*/  SHF.R.S32.HI R17, RZ, 0x2, R52 ;  /* 0x00000002ff117819 */ /* 0x000fc40000011434 */
[----:B------:R-:W-:Y:S01]  /*64b0*/  SHF.R.S32.HI R54, RZ, 0x1f, R52 ;  /* 0x0000001fff367819 */ /* 0x000fe20000011434 */
[----:B--2---:R-:W-:Y:S02]  /*64c0*/  USHF.R.S32.HI UR10, URZ, 0x1f, UR12 ;  /* 0x0000001f3f0a7899 */ /* 0x004fe4000801140c */
[----:B------:R-:W0:Y:S01]  /*64d0*/  LDC R68, c[0x0][0xc50] ;  /* 0x00031400ff447b82 */ /* 0x000e220000000800 */
[----:B------:R-:W-:-:S04]  /*64e0*/  LEA.HI R54, R54, R17, RZ, 0x3 ;  /* 0x0000001136367211 */ /* 0x000fc800078f18ff */
[----:B------:R-:W-:Y:S01]  /*64f0*/  LOP3.LUT R56, R54, 0xfffffff8, RZ, 0xc0, !PT ;  /* 0xfffffff836387812 */ /* 0x000fe200078ec0ff */
[----:B------:R-:W-:Y:S01]  /*6500*/  IMAD R54, R16, -0x3, R57 ;  /* 0xfffffffd10367824 */ /* 0x000fe200078e0239 */
[----:B------:R-:W-:Y:S01]  /*6510*/  LEA.HI R16, R59, R22, RZ, 0x5 ;  /* 0x000000163b107211 */ /* 0x000fe200078f28ff */
[----:B------:R-:W2:Y:S02]  /*6520*/  LDC.64 R66, c[0x0][0xb40] ;  /* 0x0002d000ff427b82 */ /* 0x000ea40000000a00 */
[----:B------:R-:W-:Y:S01]  /*6530*/  IMAD.IADD R17, R17, 0x1, -R56 ;  /* 0x0000000111117824 */ /* 0x000fe200078e0a38 */
[C---:B------:R-:W-:Y:S02]  /*6540*/  LEA.HI R56, R55.reuse, R55, RZ, 0x1 ;  /* 0x0000003737387211 */ /* 0x040fe400078f08ff */
[----:B------:R-:W-:Y:S02]  /*6550*/  SHF.R.S32.HI R16, RZ, 0x5, R16 ;  /* 0x00000005ff107819 */ /* 0x000fe40000011410 */
[----:B------:R-:W-:Y:S01]  /*6560*/  LOP3.LUT R56, R56, 0x1ffffffe, RZ, 0xc0, !PT ;  /* 0x1ffffffe38387812 */ /* 0x000fe200078ec0ff */
[----:B------:R-:W4:Y:S04]  /*6570*/  @P0 LDC R59, c[0x0][0xbec] ;  /* 0x0002fb00ff3b0b82 */ /* 0x000f280000000800 */
[----:B------:R-:W-:Y:S01]  /*6580*/  IMAD.IADD R57, R55, 0x1, -R56 ;  /* 0x0000000137397824 */ /* 0x000fe200078e0a38 */
[----:B------:R-:W-:Y:S01]  /*6590*/  LEA R55, R16, R17, 0x4 ;  /* 0x0000001110377211 */ /* 0x000fe200078e20ff */
[----:B------:R-:W-:-:S02]  /*65a0*/  IMAD.U32 R17, RZ, RZ, UR5 ;  /* 0x00000005ff117e24 */ /* 0x000fc4000f8e00ff */
[----:B------:R-:W5:Y:S01]  /*65b0*/  @P0 LDC R65, c[0x0][0xbec] ;  /* 0x0002fb00ff410b82 */ /* 0x000f620000000800 */
[----:B------:R-:W-:Y:S01]  /*65c0*/  IMAD.U32 R16, RZ, RZ, UR4 ;  /* 0x00000004ff107e24 */ /* 0x000fe2000f8e00ff */
[----:B------:R-:W-:Y:S01]  /*65d0*/  UIMAD.WIDE.U32 UR4, UR39, UR8, URZ ;  /* 0x00000008270472a5 */ /* 0x000fe2000f8e003f */
[----:B------:R-:W-:Y:S01]  /*65e0*/  IMAD.U32 R17, RZ, RZ, UR6 ;  /* 0x00000006ff117e24 */ /* 0x000fe2000f8e00ff */
[----:B------:R-:W-:Y:S01]  /*65f0*/  UIMAD UR6, UR39, UR9, UR7 ;  /* 0x00000009270672a4 */ /* 0x000fe2000f8e0207 */
[----:B------:R-:W-:Y:S02]  /*6600*/  IMAD R56, R54, 0x40, R55 ;  /* 0x0000004036387824 */ /* 0x000fe400078e0237 */
[----:B---3--:R-:W-:Y:S01]  /*6610*/  IMAD R54, R62, UR10, RZ ;  /* 0x0000000a3e367c24 */ /* 0x008fe2000f8e02ff */
[----:B------:R-:W3:Y:S01]  /*6620*/  @P0 LDC R64, c[0x0][0xbf0] ;  /* 0x0002fc00ff400b82 */ /* 0x000ee20000000800 */
[----:B------:R-:W-:Y:S01]  /*6630*/  UIADD3 UR6, UR5, UR6, URZ ;  /* 0x0000000605067290 */ /* 0x000fe2000fffe03f */
[----:B------:R-:W-:Y:S01]  /*6640*/  IMAD R57, R57, 0x8, R56 ;  /* 0x0000000839397824 */ /* 0x000fe200078e0238 */
[----:B------:R-:W-:Y:S01]  /*6650*/  MOV R55, UR5 ;  /* 0x0000000500377c02 */ /* 0x000fe20008000f00 */
[----:B------:R-:W-:Y:S01]  /*6660*/  IMAD R61, R63, UR12, R54 ;  /* 0x0000000c3f3d7c24 */ /* 0x000fe2000f8e0236 */
[----:B------:R-:W-:Y:S01]  /*6670*/  ULDC.64 UR8, c[0x0][0xb28] ;  /* 0x0002ca0000087ab9 */ /* 0x000fe20000000a00 */
[----:B------:R-:W-:-:S02]  /*6680*/  IMAD R63, RZ, RZ, -UR39 ;  /* 0x80000027ff3f7e24 */ /* 0x000fc4000f8e02ff */
[----:B------:R-:W3:Y:S01]  /*6690*/  @P0 LDC R70, c[0x0][0xbf0] ;  /* 0x0002fc00ff460b82 */ /* 0x000ee20000000800 */
[----:B------:R-:W-:-:S04]  /*66a0*/  IMAD.WIDE.U32 R16, R62, UR12, R16 ;  /* 0x0000000c3e107c25 */ /* 0x000fc8000f8e0010 */
[----:B------:R-:W-:Y:S01]  /*66b0*/  IMAD.U32 R54, RZ, RZ, UR4 ;  /* 0x00000004ff367e24 */ /* 0x000fe2000f8e00ff */
[----:B------:R-:W-:Y:S01]  /*66c0*/  ULDC.64 UR4, c[0x0][0xbe0] ;  /* 0x0002f80000047ab9 */ /* 0x000fe20000000a00 */
[----:B------:R-:W-:Y:S01]  /*66d0*/  IMAD.U32 R55, RZ, RZ, UR6 ;  /* 0x00000006ff377e24 */ /* 0x000fe2000f8e00ff */
[----:B------:R-:W-:Y:S01]  /*66e0*/  ULDC.64 UR6, c[0x0][0xb48] ;  /* 0x0002d20000067ab9 */ /* 0x000fe20000000a00 */
[----:B--2---:R-:W-:Y:S02]  /*66f0*/  IMAD R62, R66, UR10, RZ ;  /* 0x0000000a423e7c24 */ /* 0x004fe4000f8e02ff */
[----:B0-----:R-:W-:Y:S02]  /*6700*/  IMAD R69, R68, R63, UR11 ;  /* 0x0000000b44457e24 */ /* 0x001fe4000f8e023f */
[----:B-1----:R-:W-:Y:S02]  /*6710*/  IMAD R58, R60, 0xc0, R57 ;  /* 0x000000c03c3a7824 */ /* 0x002fe400078e0239 */
[----:B------:R-:W-:-:S02]  /*6720*/  IMAD.IADD R17, R17, 0x1, R61 ;  /* 0x0000000111117824 */ /* 0x000fc400078e023d */
[----:B------:R-:W-:Y:S01]  /*6730*/  IMAD R61, R67, UR12, R62 ;  /* 0x0000000c433d7c24 */ /* 0x000fe2000f8e023e */
[----:B------:R-:W-:Y:S01]  /*6740*/  SHF.R.S32.HI R62, RZ, 0x1f, R69 ;  /* 0x0000001fff3e7819 */ /* 0x000fe20000011445 */
[----:B------:R-:W-:-:S04]  /*6750*/  IMAD.WIDE.U32 R54, R66, UR12, R54 ;  /* 0x0000000c42367c25 */ /* 0x000fc8000f8e0036 */
[----:B----4-:R-:W-:Y:S01]  /*6760*/  @P0 IMAD.HI.U32 R59, R58, R59, RZ ;  /* 0x0000003b3a3b0227 */ /* 0x010fe200078e00ff */
[----:B------:R-:W-:-:S03]  /*6770*/  IADD3 R55, R55, R61, RZ ;  /* 0x0000003d37377210 */ /* 0x000fc60007ffe0ff */
[----:B-----5:R-:W-:-:S04]  /*6780*/  @P0 IMAD.HI.U32 R65, R58, R65, RZ ;  /* 0x000000413a410227 */ /* 0x020fc800078e00ff */
[----:B------:R-:W-:Y:S01]  /*6790*/  IMAD.MOV.U32 R57, RZ, RZ, R58 ;  /* 0x000000ffff397224 */ /* 0x000fe200078e003a */
[----:B---3--:R-:W-:Y:S01]  /*67a0*/  @P0 SHF.R.U32.HI R57, RZ, R64, R59 ;  /* 0x00000040ff390219 */ /* 0x008fe2000001163b */
[----:B------:R-:W-:Y:S02]  /*67b0*/  IMAD R61, R62, UR4, RZ ;  /* 0x000000043e3d7c24 */ /* 0x000fe4000f8e02ff */
[----:B------:R-:W-:-:S04]  /*67c0*/  IMAD.WIDE.U32 R16, R69, UR4, R16 ;  /* 0x0000000445107c25 */ /* 0x000fc8000f8e0010 */
[----:B------:R-:W-:Y:S01]  /*67d0*/  IMAD.MOV.U32 R59, RZ, RZ, R58 ;  /* 0x000000ffff3b7224 */ /* 0x000fe200078e003a */
[----:B------:R-:W-:Y:S01]  /*67e0*/  @P0 SHF.R.U32.HI R59, RZ, R70, R65 ;  /* 0x00000046ff3b0219 */ /* 0x000fe20000011641 */
[----:B------:R-:W-:Y:S01]  /*67f0*/  IMAD R62, R62, UR6, RZ ;  /* 0x000000063e3e7c24 */ /* 0x000fe2000f8e02ff */
[----:B------:R-:W-:Y:S01]  /*6800*/  BAR.SYNC.DEFER_BLOCKING 0x1, 0x180 ;  /* 0x0046000000007b1d */ /* 0x000fe20000010000 */
[C---:B------:R-:W-:Y:S01]  /*6810*/  IMAD R63, R69.reuse, UR5, R61 ;  /* 0x00000005453f7c24 */ /* 0x040fe2000f8e023d */
[--C-:B------:R-:W-:Y:S01]  /*6820*/  SHF.R.S32.HI R61, RZ, 0x1f, R57.reuse ;  /* 0x0000001fff3d7819 */ /* 0x100fe20000011439 */
[----:B------:R-:W-:Y:S01]  /*6830*/  IMAD R65, R69, UR7, R62 ;  /* 0x0000000745417c24 */ /* 0x000fe2000f8e023e */
[----:B------:R-:W-:Y:S01]  /*6840*/  IADD3 R16, P0, R57, R16, RZ ;  /* 0x0000001039107210 */ /* 0x000fe20007f1e0ff */
[----:B------:R-:W-:Y:S01]  /*6850*/  IMAD.MOV R57, RZ, RZ, -R57 ;  /* 0x000000ffff397224 */ /* 0x000fe200078e0a39 */
[----:B------:R-:W-:Y:S01]  /*6860*/  SHF.R.S32.HI R62, RZ, 0x1f, R59 ;  /* 0x0000001fff3e7819 */ /* 0x000fe2000001143b */
[----:B------:R-:W-:Y:S01]  /*6870*/  IMAD.WIDE.U32 R54, R69, UR6, R54 ;  /* 0x0000000645367c25 */ /* 0x000fe2000f8e0036 */
[----:B------:R-:W-:Y:S01]  /*6880*/  ULDC.64 UR4, c[0x0][0xb30] ;  /* 0x0002cc0000047ab9 */ /* 0x000fe20000000a00 */
[----:B------:R-:W-:Y:S01]  /*6890*/  IADD3.X R17, R61, R17, R63, P0, !PT ;  /* 0x000000113d117210 */ /* 0x000fe200007fe43f */
[----:B------:R-:W-:Y:S01]  /*68a0*/  ULDC.64 UR6, c[0x0][0xbc8] ;  /* 0x0002f20000067ab9 */ /* 0x000fe20000000a00 */
[----:B------:R-:W-:-:S02]  /*68b0*/  IMAD.MOV R64, RZ, RZ, -R59 ;  /* 0x000000ffff407224 */ /* 0x000fc400078e0a3b */
[--C-:B------:R-:W-:Y:S02]  /*68c0*/  IMAD R57, R53, R57, R58.reuse ;  /* 0x0000003935397224 */ /* 0x100fe400078e023a */
[----:B------:R-:W-:Y:S02]  /*68d0*/  IMAD.IADD R55, R55, 0x1, R65 ;  /* 0x0000000137377824 */ /* 0x000fe400078e0241 */
[----:B------:R-:W-:Y:S02]  /*68e0*/  IMAD R62, R62, UR4, RZ ;  /* 0x000000043e3e7c24 */ /* 0x000fe4000f8e02ff */
[----:B------:R-:W-:Y:S01]  /*68f0*/  IMAD R61, R53, R64, R58 ;  /* 0x00000040353d7224 */ /* 0x000fe200078e023a */
[----:B------:R-:W-:Y:S01]  /*6900*/  SHF.R.S32.HI R58, RZ, 0x1f, R57 ;  /* 0x0000001fff3a7819 */ /* 0x000fe20000011439 */
[C---:B------:R-:W-:Y:S01]  /*6910*/  IMAD R63, R59.reuse, UR5, R62 ;  /* 0x000000053b3f7c24 */ /* 0x040fe2000f8e023e */
[----:B------:R-:W0:Y:S01]  /*6920*/  S2UR UR5, SR_CgaCtaId ;  /* 0x00000000000579c3 */ /* 0x000e220000008800 */
[----:B------:R-:W-:Y:S01]  /*6930*/  IMAD.WIDE.U32 R54, R59, UR4, R54 ;  /* 0x000000043b367c25 */ /* 0x000fe2000f8e0036 */
[----:B------:R-:W-:Y:S01]  /*6940*/  SHF.R.S32.HI R59, RZ, 0x1f, R61 ;  /* 0x0000001fff3b7819 */ /* 0x000fe2000001143d */
[----:B------:R-:W-:-:S02]  /*6950*/  UMOV UR4, 0x400 ;  /* 0x0000040000047882 */ /* 0x000fc40000000000 */
[----:B------:R-:W-:Y:S02]  /*6960*/  IMAD R58, R58, UR6, RZ ;  /* 0x000000063a3a7c24 */ /* 0x000fe4000f8e02ff */
[----:B------:R-:W-:Y:S02]  /*6970*/  IMAD R62, R59, UR8, RZ ;  /* 0x000000083b3e7c24 */ /* 0x000fe4000f8e02ff */
[----:B------:R-:W-:Y:S02]  /*6980*/  IMAD.IADD R55, R55, 0x1, R63 ;  /* 0x0000000137377824 */ /* 0x000fe400078e023f */
[C---:B------:R-:W-:Y:S02]  /*6990*/  IMAD R59, R57.reuse, UR7, R58 ;  /* 0x00000007393b7c24 */ /* 0x040fe4000f8e023a */
[----:B------:R-:W-:Y:S01]  /*69a0*/  IMAD.WIDE.U32 R16, R57, UR6, R16 ;  /* 0x0000000639107c25 */ /* 0x000fe2000f8e0010 */
[----:B------:R-:W-:-:S03]  /*69b0*/  ULDC.64 UR6, c[0x0][0xba8] ;  /* 0x0002ea0000067ab9 */ /* 0x000fc60000000a00 */
[C---:B------:R-:W-:Y:S02]  /*69c0*/  IMAD R63, R61.reuse, UR9, R62 ;  /* 0x000000093d3f7c24 */ /* 0x040fe4000f8e023e */
[----:B------:R-:W-:Y:S01]  /*69d0*/  IMAD.WIDE.U32 R54, R61, UR8, R54 ;  /* 0x000000083d367c25 */ /* 0x000fe2000f8e0036 */
[----:B------:R-:W-:Y:S01]  /*69e0*/  LEA R61, P0, R16, UR6, 0x2 ;  /* 0x00000006103d7c11 */ /* 0x000fe2000f8010ff */
[----:B------:R-:W-:Y:S01]  /*69f0*/  ULDC.64 UR8, c[0x0][0xb00] ;  /* 0x0002c00000087ab9 */ /* 0x000fe20000000a00 */
[----:B------:R-:W-:Y:S01]  /*6a00*/  ULDC UR6, c[0x0][0xa88] ;  /* 0x0002a20000067ab9 */ /* 0x000fe20000000800 */
[----:B------:R-:W-:Y:S01]  /*6a10*/  IMAD.IADD R57, R17, 0x1, R59 ;  /* 0x0000000111397824 */ /* 0x000fe200078e023b */
[----:B------:R-:W-:Y:S01]  /*6a20*/  IADD3 R17, R55, R63, RZ ;  /* 0x0000003f37117210 */ /* 0x000fe20007ffe0ff */
[----:B------:R-:W-:Y:S01]  /*6a30*/  IMAD R58, R60, 0xc0, R56 ;  /* 0x000000c03c3a7824 */ /* 0x000fe200078e0238 */
[----:B------:R-:W-:Y:S01]  /*6a40*/  LEA R66, P1, R54, UR8, 0x2 ;  /* 0x0000000836427c11 */ /* 0x000fe2000f8210ff */
[----:B------:R-:W-:Y:S01]  /*6a50*/  SHFL.IDX PT, R56, R61, 0x1, 0x1c1f ;  /* 0x003c1f003d387f89 */ /* 0x000fe200000e0000 */
[----:B------:R-:W-:Y:S01]  /*6a60*/  LEA.HI.X R59, R16, UR7, R57, 0x2, P0 ;  /* 0x00000007103b7c11 */ /* 0x000fe200080f1439 */
[----:B0-----:R-:W-:Y:S01]  /*6a70*/  ULEA UR4, UR5, UR4, 0x18 ;  /* 0x0000000405047291 */ /* 0x001fe2000f8ec03f */
[----:B------:R-:W-:Y:S01]  /*6a80*/  LEA.HI.X R67, R54, UR9, R17, 0x2, P1 ;  /* 0x0000000936437c11 */ /* 0x000fe200088f1411 */
[----:B------:R-:W-:Y:S01]  /*6a90*/  IMAD R63, R53, UR6, RZ ;  /* 0x00000006353f7c24 */ /* 0x000fe2000f8e02ff */
[----:B------:R-:W-:Y:S01]  /*6aa0*/  SHFL.IDX PT, R54, R61, RZ, 0x1c1f ;  /* 0x001c1fff3d367589 */ /* 0x000fe200000e0000 */
[----:B------:R-:W-:Y:S01]  /*6ab0*/  LOP3.LUT P0, RZ, R22, 0x3, RZ, 0xc0, !PT ;  /* 0x0000000316ff7812 */ /* 0x000fe2000780c0ff */
[C---:B------:R-:W-:Y:S01]  /*6ac0*/  VIADD R62, R58.reuse, 0x8 ;  /* 0x000000083a3e7836 */ /* 0x040fe20000000000 */
[----:B------:R-:W-:Y:S01]  /*6ad0*/  UIADD3 UR4, UR4, 0x2d820, URZ ;  /* 0x0002d82004047890 */ /* 0x000fe2000fffe03f */
[----:B------:R-:W0:Y:S01]  /*6ae0*/  SHFL.IDX PT, R55, R59, RZ, 0x1c1f ;  /* 0x001c1fff3b377589 */ /* 0x000e2200000e0000 */
[----:B------:R-:W-:-:S02]  /*6af0*/  ISETP.GE.OR P1, PT, R58, R63, P0 ;  /* 0x0000003f3a00720c */ /* 0x000fc40000726670 */
[-C--:B------:R-:W-:Y:S01]  /*6b00*/  ISETP.GE.OR P0, PT, R62, R63.reuse, P0 ;  /* 0x0000003f3e00720c */ /* 0x080fe20000706670 */
[----:B------:R-:W1:Y:S01]  /*6b10*/  SHFL.IDX PT, R57, R59, 0x1, 0x1c1f ;  /* 0x003c1f003b397f89 */ /* 0x000e6200000e0000 */
[----:B------:R-:W-:Y:S01]  /*6b20*/  UPRMT UR4, URZ, 0x654, UR4 ;  /* 0x000006543f047896 */ /* 0x000fe20008000004 */
[----:B------:R-:W-:Y:S02]  /*6b30*/  ISETP.GE.AND P2, PT, R58, R63, PT ;  /* 0x0000003f3a00720c */ /* 0x000fe40003f46270 */
[----:B------:R-:W-:Y:S01]  /*6b40*/  LOP3.LUT R53, R52, 0x7ffffffc, RZ, 0xc0, !PT ;  /* 0x7ffffffc34357812 */ /* 0x000fe200078ec0ff */
[----:B------:R2:W3:Y:S04]  /*6b50*/  SHFL.IDX PT, R16, R66, RZ, 0x1c1f ;  /* 0x001c1fff42107589 */ /* 0x0004e800000e0000 */
[----:B------:R-:W-:Y:S01]  /*6b60*/  IMAD.IADD R53, R22, 0x1, -R53 ;  /* 0x0000000116357824 */ /* 0x000fe200078e0a35 */
[----:B------:R-:W-:Y:S01]  /*6b70*/  SYNCS.ARRIVE.TRANS64.RED.A1T0 RZ, [UR4], RZ ;  /* 0x000000ffffff79a7 */ /* 0x000fe20008100404 */
[----:B------:R2:W4:Y:S02]  /*6b80*/  SHFL.IDX PT, R17, R67, RZ, 0x1c1f ;  /* 0x001c1fff43117589 */ /* 0x00052400000e0000 */
[----:B------:R-:W-:-:S02]  /*6b90*/  IMAD.SHL.U32 R53, R53, 0x2, RZ ;  /* 0x0000000235357824 */ /* 0x000fc400078e00ff */
        /* <DEDUP_REMOVED lines=11> */
[----:B------:R-:W-:Y:S01]  /*6c50*/  VIADD R65, R53, 0x40 ;  /* 0x0000004035417836 */ /* 0x000fe20000000000 */
[----:B------:R-:W-:Y:S02]  /*6c60*/  ISETP.GE.AND P3, PT, R23, UR4, PT ;  /* 0x0000000417007c0c */ /* 0x000fe4000bf66270 */
[----:B------:R-:W-:-:S02]  /*6c70*/  ISETP.GE.AND P4, PT, R54, UR4, PT ;  /* 0x0000000436007c0c */ /* 0x000fc4000bf86270 */
[----:B------:R-:W-:-:S05]  /*6c80*/  ISETP.GE.AND P0, PT, R53, UR4, PT ;  /* 0x0000000435007c0c */ /* 0x000fca000bf06270 */
[----:B------:R-:W-:Y:S02]  /*6c90*/  @!P1 LEA.HI R0, R0, R0, RZ, 0x1 ;  /* 0x0000000000009211 */ /* 0x000fe400078f08ff */
[----:B------:R-:W-:Y:S02]  /*6ca0*/  @!P2 LEA.HI R22, R22, R22, RZ, 0x1 ;  /* 0x000000161616a211 */ /* 0x000fe400078f08ff */
[----:B------:R-:W-:Y:S02]  /*6cb0*/  @!P3 LEA.HI R52, R23, R23, RZ, 0x1 ;  /* 0x000000171734b211 */ /* 0x000fe400078f08ff */
[----:B------:R-:W-:Y:S02]  /*6cc0*/  @!P1 LOP3.LUT R55, R0, 0xfffffffe, RZ, 0xc0, !PT ;  /* 0xfffffffe00379812 */ /* 0x000fe400078ec0ff */
[----:B------:R-:W-:Y:S02]  /*6cd0*/  @!P4 LEA.HI R0, R54, R54, RZ, 0x1 ;  /* 0x000000363600c211 */ /* 0x000fe400078f08ff */
[----:B------:R-:W-:Y:S01]  /*6ce0*/  @!P2 LOP3.LUT R57, R22, 0xfffffffe, RZ, 0xc0, !PT ;  /* 0xfffffffe1639a812 */ /* 0x000fe200078ec0ff */
[----:B---34-:R-:W-:Y:S01]  /*6cf0*/  @!P0 IMAD.WIDE R22, R53, 0x4, R16 ;  /* 0x0000000435168825 */ /* 0x018fe200078e0210 */
[----:B------:R-:W-:-:S02]  /*6d00*/  @!P3 LOP3.LUT R59, R52, 0xfffffffe, RZ, 0xc0, !PT ;  /* 0xfffffffe343bb812 */ /* 0x000fc400078ec0ff */
[----:B------:R-:W-:Y:S01]  /*6d10*/  @!P4 LOP3.LUT R61, R0, 0xfffffffe, RZ, 0xc0, !PT ;  /* 0xfffffffe003dc812 */ /* 0x000fe200078ec0ff */
[--C-:B------:R-:W-:Y:S01]  /*6d20*/  @!P1 IMAD.WIDE R54, R55, 0x4, R16.reuse ;  /* 0x0000000437369825 */ /* 0x100fe200078e0210 */
[----:B------:R0:W-:Y:S03]  /*6d30*/  @!P0 ST.E.64 desc[UR36][R22.64], R24 ;  /* 0x0000001816008985 */ /* 0x0001e6000c101b24 */
[----:B------:R-:W-:Y:S01]  /*6d40*/  VIADD R0, R53, 0x28 ;  /* 0x0000002835007836 */ /* 0x000fe20000000000 */
[----:B------:R1:W-:Y:S01]  /*6d50*/  @!P1 ST.E.64 desc[UR36][R54.64], R26 ;  /* 0x0000001a36009985 */ /* 0x0003e2000c101b24 */
[----:B------:R-:W-:-:S03]  /*6d60*/  @!P2 IMAD.WIDE R56, R57, 0x4, R16 ;  /* 0x000000043938a825 */ /* 0x000fc600078e0210 */
[----:B------:R-:W-:Y:S01]  /*6d70*/  ISETP.GE.AND P0, PT, R0, UR4, PT ;  /* 0x0000000400007c0c */ /* 0x000fe2000bf06270 */
[----:B------:R-:W-:Y:S01]  /*6d80*/  VIADD R52, R53, 0x30 ;  /* 0x0000003035347836 */ /* 0x000fe20000000000 */
[----:B------:R2:W-:Y:S01]  /*6d90*/  @!P2 ST.E.64 desc[UR36][R56.64], R28 ;  /* 0x0000001c3800a985 */ /* 0x0005e2000c101b24 */
[--C-:B------:R-:W-:Y:S01]  /*6da0*/  @!P3 IMAD.WIDE R58, R59, 0x4, R16.reuse ;  /* 0x000000043b3ab825 */ /* 0x100fe200078e0210 */
[----:B------:R-:W-:Y:S02]  /*6db0*/  ISETP.GE.AND P2, PT, R64, UR4, PT ;  /* 0x0000000440007c0c */ /* 0x000fe4000bf46270 */
[----:B0-----:R-:W-:Y:S01]  /*6dc0*/  IADD3 R22, R53, 0x48, RZ ;  /* 0x0000004835167810 */ /* 0x001fe20007ffe0ff */
[----:B------:R-:W-:Y:S01]  /*6dd0*/  @!P4 IMAD.WIDE R60, R61, 0x4, R16 ;  /* 0x000000043d3cc825 */ /* 0x000fe200078e0210 */
[----:B------:R-:W-:Y:S01]  /*6de0*/  ISETP.GE.AND P1, PT, R52, UR4, PT ;  /* 0x0000000434007c0c */ /* 0x000fe2000bf26270 */
[----:B------:R0:W-:Y:S01]  /*6df0*/  @!P3 ST.E.64 desc[UR36][R58.64], R34 ;  /* 0x000000223a00b985 */ /* 0x0001e2000c101b24 */
[----:B------:R-:W-:Y:S01]  /*6e00*/  ISETP.GE.AND P3, PT, R65, UR4, PT ;  /* 0x0000000441007c0c */ /* 0x000fe2000bf66270 */
[----:B------:R-:W-:-:S02]  /*6e10*/  VIADD R23, R53, 0x50 ;  /* 0x0000005035177836 */ /* 0x000fc40000000000 */
[----:B------:R-:W-:Y:S01]  /*6e20*/  VIADD R25, R53, 0x58 ;  /* 0x0000005835197836 */ /* 0x000fe20000000000 */
[----:B------:R3:W-:Y:S01]  /*6e30*/  @!P4 ST.E.64 desc[UR36][R60.64], R48 ;  /* 0x000000303c00c985 */ /* 0x0007e2000c101b24 */
[----:B------:R-:W-:Y:S02]  /*6e40*/  ISETP.GE.AND P4, PT, R22, UR4, PT ;  /* 0x0000000416007c0c */ /* 0x000fe4000bf86270 */
[----:B------:R-:W-:Y:S02]  /*6e50*/  ISETP.GE.AND P5, PT, R23, UR4, PT ;  /* 0x0000000417007c0c */ /* 0x000fe4000bfa6270 */
[----:B------:R-:W-:Y:S02]  /*6e60*/  ISETP.GE.AND P6, PT, R25, UR4, PT ;  /* 0x0000000419007c0c */ /* 0x000fe4000bfc6270 */
[----:B------:R-:W-:Y:S02]  /*6e70*/  @!P0 LEA.HI R0, R0, R0, RZ, 0x1 ;  /* 0x0000000000008211 */ /* 0x000fe400078f08ff */
[----:B------:R-:W-:-:S02]  /*6e80*/  @!P1 LEA.HI R52, R52, R52, RZ, 0x1 ;  /* 0x0000003434349211 */ /* 0x000fc400078f08ff */
[----:B------:R-:W-:Y:S02]  /*6e90*/  @!P2 LEA.HI R64, R64, R64, RZ, 0x1 ;  /* 0x000000404040a211 */ /* 0x000fe400078f08ff */
[----:B------:R-:W-:Y:S02]  /*6ea0*/  @!P3 LEA.HI R65, R65, R65, RZ, 0x1 ;  /* 0x000000414141b211 */ /* 0x000fe400078f08ff */
[----:B------:R-:W-:Y:S02]  /*6eb0*/  @!P4 LEA.HI R22, R22, R22, RZ, 0x1 ;  /* 0x000000161616c211 */ /* 0x000fe400078f08ff */
[----:B------:R-:W-:Y:S02]  /*6ec0*/  @!P5 LEA.HI R24, R23, R23, RZ, 0x1 ;  /* 0x000000171718d211 */ /* 0x000fe400078f08ff */
[----:B-1----:R-:W-:Y:S02]  /*6ed0*/  @!P6 LEA.HI R26, R25, R25, RZ, 0x1 ;  /* 0x00000019191ae211 */ /* 0x002fe400078f08ff */
[----:B------:R-:W-:-:S02]  /*6ee0*/  @!P0 LOP3.LUT R23, R0, 0xfffffffe, RZ, 0xc0, !PT ;  /* 0xfffffffe00178812 */ /* 0x000fc400078ec0ff */
[----:B------:R-:W-:Y:S02]  /*6ef0*/  @!P1 LOP3.LUT R25, R52, 0xfffffffe, RZ, 0xc0, !PT ;  /* 0xfffffffe34199812 */ /* 0x000fe400078ec0ff */
[----:B------:R-:W-:Y:S02]  /*6f00*/  @!P2 LOP3.LUT R27, R64, 0xfffffffe, RZ, 0xc0, !PT ;  /* 0xfffffffe401ba812 */ /* 0x000fe400078ec0ff */
[----:B--2---:R-:W-:Y:S02]  /*6f10*/  @!P3 LOP3.LUT R29, R65, 0xfffffffe, RZ, 0xc0, !PT ;  /* 0xfffffffe411db812 */ /* 0x004fe400078ec0ff */
[----:B0-----:R-:W-:Y:S01]  /*6f20*/  @!P4 LOP3.LUT R35, R22, 0xfffffffe, RZ, 0xc0, !PT ;  /* 0xfffffffe1623c812 */ /* 0x001fe200078ec0ff */
[--C-:B------:R-:W-:Y:S01]  /*6f30*/  @!P0 IMAD.WIDE R22, R23, 0x4, R16.reuse ;  /* 0x0000000417168825 */ /* 0x100fe200078e0210 */
[----:B---3--:R-:W-:Y:S02]  /*6f40*/  @!P5 LOP3.LUT R49, R24, 0xfffffffe, RZ, 0xc0, !PT ;  /* 0xfffffffe1831d812 */ /* 0x008fe400078ec0ff */
[----:B------:R-:W-:Y:S01]  /*6f50*/  @!P6 LOP3.LUT R55, R26, 0xfffffffe, RZ, 0xc0, !PT ;  /* 0xfffffffe1a37e812 */ /* 0x000fe200078ec0ff */
        /* <DEDUP_REMOVED lines=12> */
[----:B------:R0:W-:Y:S02]  /*7020*/  @!P6 ST.E.64 desc[UR36][R16.64], R42 ;  /* 0x0000002a1000e985 */ /* 0x0001e4000c101b24 */
.L_x_10046:
[----:B------:R-:W-:Y:S05]  /*7030*/  BSYNC B0 ;  /* 0x0000000000007941 */ /* 0x000fea0003800000 */
.L_x_10045:
[----:B------:R-:W-:Y:S01]  /*7040*/  ISETP.GE.AND P0, PT, R62, R63, PT ;  /* 0x0000003f3e00720c */ /* 0x000fe20003f06270 */
[----:B0-----:R1:W0:Y:S04]  /*7050*/  SHFL.IDX PT, R19, R67, 0x1, 0x1c1f ;  /* 0x003c1f0043137f89 */ /* 0x00122800000e0000 */
[----:B------:R1:W0:Y:S08]  /*7060*/  SHFL.IDX PT, R18, R66, 0x1, 0x1c1f ;  /* 0x003c1f0042127f89 */ /* 0x00023000000e0000 */
[----:B-1----:R-:W-:Y:S05]  /*7070*/  @P0 BRA `(.L_x_10017) ;  /* 0x0000004000980947 */ /* 0x002fea0003800000 */
        /* <DEDUP_REMOVED lines=15> */
[----:B------:R-:W-:Y:S02]  /*7170*/  IADD3 R27, R53, 0x50, RZ ;  /* 0x00000050351b7810 */ /* 0x000fe40007ffe0ff */
[----:B------:R-:W-:Y:S02]  /*7180*/  @!P3 LEA.HI R0, R0, R0, RZ, 0x1 ;  /* 0x000000000000b211 */ /* 0x000fe400078f08ff */
[----:B------:R-:W-:Y:S02]  /*7190*/  @!P4 LEA.HI R2, R2, R2, RZ, 0x1 ;  /* 0x000000020202c211 */ /* 0x000fe400078f08ff */
[----:B------:R-:W-:Y:S02]  /*71a0*/  @!P5 LEA.HI R3, R3, R3, RZ, 0x1 ;  /* 0x000000030303d211 */ /* 0x000fe400078f08ff */
[----:B------:R-:W-:Y:S01]  /*71b0*/  @!P3 LOP3.LUT R5, R0, 0xfffffffe, RZ, 0xc0, !PT ;  /* 0xfffffffe0005b812 */ /* 0x000fe200078ec0ff */
[----:B------:R-:W-:Y:S01]  /*71c0*/  VIADD R0, R53, 0x30 ;  /* 0x0000003035007836 */ /* 0x000fe20000000000 */
[----:B------:R-:W-:-:S02]  /*71d0*/  @!P4 LOP3.LUT R11, R2, 0xfffffffe, RZ, 0xc0, !PT ;  /* 0xfffffffe020bc812 */ /* 0x000fc400078ec0ff */
[----:B----4-:R-:W-:Y:S01]  /*71e0*/  @!P5 LOP3.LUT R17, R3, 0xfffffffe, RZ, 0xc0, !PT ;  /* 0xfffffffe0311d812 */ /* 0x010fe200078ec0ff */
[--C-:B0-----:R-:W-:Y:S01]  /*71f0*/  @!P2 IMAD.WIDE R2, R53, 0x4, R18.reuse ;  /* 0x000000043502a825 */ /* 0x101fe200078e0212 */
[----:B------:R-:W-:Y:S02]  /*7200*/  ISETP.GE.AND P6, PT, R27, UR4, PT ;  /* 0x000000041b007c0c */ /* 0x000fe4000bfc6270 */
[----:B------:R-:W-:Y:S01]  /*7210*/  @!P0 LEA.HI R22, R22, R22, RZ, 0x1 ;  /* 0x0000001616168211 */ /* 0x000fe200078f08ff */
[--C-:B------:R-:W-:Y:S01]  /*7220*/  @!P3 IMAD.WIDE R4, R5, 0x4, R18.reuse ;  /* 0x000000040504b825 */ /* 0x100fe200078e0212 */
[----:B------:R0:W-:Y:S01]  /*7230*/  @!P2 ST.E.64 desc[UR36][R2.64], R12 ;  /* 0x0000000c0200a985 */ /* 0x0001e2000c101b24 */
[----:B------:R-:W-:Y:S02]  /*7240*/  ISETP.GE.AND P2, PT, R0, UR4, PT ;  /* 0x0000000400007c0c */ /* 0x000fe4000bf46270 */
[----:B------:R-:W-:Y:S01]  /*7250*/  @!P4 IMAD.WIDE R10, R11, 0x4, R18 ;  /* 0x000000040b0ac825 */ /* 0x000fe200078e0212 */
[----:B------:R1:W-:Y:S01]  /*7260*/  @!P3 ST.E.64 desc[UR36][R4.64], R20 ;  /* 0x000000140400b985 */ /* 0x0003e2000c101b24 */
[----:B------:R-:W-:-:S02]  /*7270*/  ISETP.GE.AND P3, PT, R24, UR4, PT ;  /* 0x0000000418007c0c */ /* 0x000fc4000bf66270 */
[----:B---3--:R-:W-:Y:S01]  /*7280*/  @!P5 IMAD.WIDE R16, R17, 0x4, R18 ;  /* 0x000000041110d825 */ /* 0x008fe200078e0212 */
[----:B------:R2:W-:Y:S01]  /*7290*/  @!P4 ST.E.64 desc[UR36][R10.64], R32 ;  /* 0x000000200a00c985 */ /* 0x0005e2000c101b24 */
[----:B------:R-:W-:Y:S02]  /*72a0*/  ISETP.GE.AND P4, PT, R25, UR4, PT ;  /* 0x0000000419007c0c */ /* 0x000fe4000bf86270 */
[----:B------:R-:W-:Y:S01]  /*72b0*/  @!P1 LEA.HI R23, R23, R23, RZ, 0x1 ;  /* 0x0000001717179211 */ /* 0x000fe200078f08ff */
[----:B------:R3:W-:Y:S01]  /*72c0*/  @!P5 ST.E.64 desc[UR36][R16.64], R50 ;  /* 0x000000321000d985 */ /* 0x0007e2000c101b24 */
[----:B------:R-:W-:Y:S01]  /*72d0*/  ISETP.GE.AND P5, PT, R26, UR4, PT ;  /* 0x000000041a007c0c */ /* 0x000fe2000bfa6270 */
[----:B------:R-:W-:Y:S01]  /*72e0*/  VIADD R53, R53, 0x58 ;  /* 0x0000005835357836 */ /* 0x000fe20000000000 */
[----:B0-----:R-:W-:Y:S02]  /*72f0*/  @!P0 LOP3.LUT R3, R22, 0xfffffffe, RZ, 0xc0, !PT ;  /* 0xfffffffe16038812 */ /* 0x001fe400078ec0ff */
        /* <DEDUP_REMOVED lines=11> */
[----:B------:R-:W-:-:S02]  /*73b0*/  @!P3 LOP3.LUT R13, R24, 0xfffffffe, RZ, 0xc0, !PT ;  /* 0xfffffffe180db812 */ /* 0x000fc400078ec0ff */
[----:B------:R-:W-:Y:S02]  /*73c0*/  @!P4 LOP3.LUT R25, R25, 0xfffffffe, RZ, 0xc0, !PT ;  /* 0xfffffffe1919c812 */ /* 0x000fe400078ec0ff */
[----:B---3--:R-:W-:Y:S02]  /*73d0*/  @!P5 LOP3.LUT R17, R26, 0xfffffffe, RZ, 0xc0, !PT ;  /* 0xfffffffe1a11d812 */ /* 0x008fe400078ec0ff */
[----:B------:R-:W-:Y:S02]  /*73e0*/  @!P6 LOP3.LUT R27, R27, 0xfffffffe, RZ, 0xc0, !PT ;  /* 0xfffffffe1b1be812 */ /* 0x000fe400078ec0ff */
        /* <DEDUP_REMOVED lines=13> */
[----:B-1----:R-:W-:-:S05]  /*74c0*/  LOP3.LUT R3, R53, 0xfffffffe, RZ, 0xc0, !PT ;  /* 0xfffffffe35037812 */ /* 0x002fca00078ec0ff */
[----:B------:R-:W-:-:S05]  /*74d0*/  IMAD.WIDE R2, R3, 0x4, R18 ;  /* 0x0000000403027825 */ /* 0x000fca00078e0212 */
[----:B------:R0:W-:Y:S01]  /*74e0*/  ST.E.64 desc[UR36][R2.64], R134 ;  /* 0x0000008602007985 */ /* 0x0001e2000c101b24 */
[----:B------:R-:W-:Y:S05]  /*74f0*/  BRA `(.L_x_10017) ;  /* 0x0000003c00787947 */ /* 0x000fea0003800000 */
.L_x_10044:
[----:B------:R-:W-:-:S05]  /*7500*/  VIADD R0, R22, 0xffffff80 ;  /* 0xffffff8016007836 */ /* 0x000fca0000000000 */
        /* <DEDUP_REMOVED lines=12> */
[----:B------:R-:W-:Y:S02]  /*75d0*/  USHF.R.S32.HI UR6, URZ, 0x1f, UR39 ;  /* 0x0000001f3f067899 */ /* 0x000fe40008011427 */
[----:B------:R-:W-:Y:S01]  /*75e0*/  IMAD R6, RZ, RZ, -UR39 ;  /* 0x80000027ff067e24 */ /* 0x000fe2000f8e02ff */
[----:B------:R-:W-:Y:S01]  /*75f0*/  ULDC.64 UR8, c[0x0][0xbd0] ;  /* 0x0002f40000087ab9 */ /* 0x000fe20000000a00 */
[----:B------:R-:W-:Y:S01]  /*7600*/  IMAD.MOV.U32 R5, RZ, RZ, R22 ;  /* 0x000000ffff057224 */ /* 0x000fe200078e0016 */
[----:B------:R-:W-:Y:S02]  /*7610*/  UIMAD UR6, UR6, UR8, URZ ;  /* 0x00000008060672a4 */ /* 0x000fe4000f8e023f */
[----:B------:R-:W-:Y:S01]  /*7620*/  UIMAD.WIDE.U32 UR4, UR39, UR8, URZ ;  /* 0x00000008270472a5 */ /* 0x000fe2000f8e003f */
[----:B------:R-:W1:Y:S01]  /*7630*/  LDC.64 R12, c[0x0][0xbd8] ;  /* 0x0002f600ff0c7b82 */ /* 0x000e620000000a00 */
[----:B------:R-:W-:-:S04]  /*7640*/  UIMAD UR6, UR39, UR9, UR6 ;  /* 0x00000009270672a4 */ /* 0x000fc8000f8e0206 */
[----:B------:R-:W-:Y:S02]  /*7650*/  UIADD3 UR6, UR5, UR6, URZ ;  /* 0x0000000605067290 */ /* 0x000fe4000fffe03f */
[----:B------:R-:W-:Y:S01]  /*7660*/  MOV R3, UR5 ;  /* 0x0000000500037c02 */ /* 0x000fe20008000f00 */
[----:B------:R-:W-:Y:S01]  /*7670*/  IMAD.U32 R2, RZ, RZ, UR4 ;  /* 0x00000004ff027e24 */ /* 0x000fe2000f8e00ff */
[----:B------:R-:W2:Y:S01]  /*7680*/  @P0 LDC R9, c[0x0][0xbec] ;  /* 0x0002fb00ff090b82 */ /* 0x000ea20000000800 */
[----:B------:R-:W-:Y:S01]  /*7690*/  ULDC.64 UR4, c[0x0][0xbe0] ;  /* 0x0002f80000047ab9 */ /* 0x000fe20000000a00 */
[----:B------:R-:W-:-:S06]  /*76a0*/  IMAD.U32 R3, RZ, RZ, UR6 ;  /* 0x00000006ff037e24 */ /* 0x000fcc000f8e00ff */
[----:B------:R-:W3:Y:S01]  /*76b0*/  S2UR UR10, SR_CTAID.Y ;  /* 0x00000000000a79c3 */ /* 0x000ee20000002600 */
[----:B0-----:R-:W-:-:S07]  /*76c0*/  USHF.R.S32.HI UR8, URZ, 0x1f, UR7 ;  /* 0x0000001f3f087899 */ /* 0x001fce0008011407 */
[----:B------:R-:W3:Y:S01]  /*76d0*/  LDC R7, c[0x0][0xc50] ;  /* 0x00031400ff077b82 */ /* 0x000ee20000000800 */
[C---:B-1----:R-:W-:Y:S02]  /*76e0*/  IMAD R8, R12.reuse, UR8, RZ ;  /* 0x000000080c087c24 */ /* 0x042fe4000f8e02ff */
[----:B------:R-:W-:-:S04]  /*76f0*/  IMAD.WIDE.U32 R2, R12, UR7, R2 ;  /* 0x000000070c027c25 */ /* 0x000fc8000f8e0002 */
[----:B------:R-:W-:Y:S01]  /*7700*/  IMAD R13, R13, UR7, R8 ;  /* 0x000000070d0d7c24 */ /* 0x000fe2000f8e0208 */
[----:B------:R-:W0:Y:S01]  /*7710*/  @P0 LDC R11, c[0x0][0xbf0] ;  /* 0x0002fc00ff0b0b82 */ /* 0x000e220000000800 */
[----:B--2---:R-:W-:-:S04]  /*7720*/  @P0 IMAD.HI.U32 R0, R22, R9, RZ ;  /* 0x0000000916000227 */ /* 0x004fc800078e00ff */
[----:B------:R-:W-:Y:S02]  /*7730*/  IMAD.IADD R3, R13, 0x1, R3 ;  /* 0x000000010d037824 */ /* 0x000fe400078e0203 */
[----:B---3--:R-:W-:-:S04]  /*7740*/  IMAD R9, R7, R6, UR10 ;  /* 0x0000000a07097e24 */ /* 0x008fc8000f8e0206 */
[----:B------:R-:W-:Y:S01]  /*7750*/  IMAD.WIDE.U32 R2, R9, UR4, R2 ;  /* 0x0000000409027c25 */ /* 0x000fe2000f8e0002 */
[----:B0-----:R-:W-:Y:S02]  /*7760*/  @P0 SHF.R.U32.HI R5, RZ, R11, R0 ;  /* 0x0000000bff050219 */ /* 0x001fe40000011600 */
[----:B------:R-:W-:Y:S02]  /*7770*/  SHF.R.S32.HI R0, RZ, 0x1f, R9 ;  /* 0x0000001fff007819 */ /* 0x000fe40000011409 */
[----:B------:R-:W-:Y:S01]  /*7780*/  IADD3 R2, P0, R5, R2, RZ ;  /* 0x0000000205027210 */ /* 0x000fe20007f1e0ff */
[----:B------:R-:W-:Y:S02]  /*7790*/  IMAD.MOV R7, RZ, RZ, -R5 ;  /* 0x000000ffff077224 */ /* 0x000fe400078e0a05 */
[----:B------:R-:W-:Y:S02]  /*77a0*/  IMAD R0, R0, UR4, RZ ;  /* 0x0000000400007c24 */ /* 0x000fe4000f8e02ff */
[----:B------:R-:W-:-:S02]  /*77b0*/  IMAD R7, R4, R7, R22 ;  /* 0x0000000704077224 */ /* 0x000fc400078e0216 */
[----:B------:R-:W-:Y:S01]  /*77c0*/  IMAD R4, R9, UR5, R0 ;  /* 0x0000000509047c24 */ /* 0x000fe2000f8e0200 */
[----:B------:R-:W-:Y:S01]  /*77d0*/  SHF.R.S32.HI R9, RZ, 0x1f, R5 ;  /* 0x0000001fff097819 */ /* 0x000fe20000011405 */
[----:B------:R-:W-:Y:S01]  /*77e0*/  ULDC.64 UR4, c[0x0][0xbc8] ;  /* 0x0002f20000047ab9 */ /* 0x000fe20000000a00 */
[----:B------:R-:W-:Y:S02]  /*77f0*/  SHF.R.S32.HI R0, RZ, 0x1f, R7 ;  /* 0x0000001fff007819 */ /* 0x000fe40000011407 */
[----:B------:R-:W-:-:S03]  /*7800*/  IADD3.X R3, R9, R3, R4, P0, !PT ;  /* 0x0000000309037210 */ /* 0x000fc600007fe404 */
[----:B------:R-:W-:Y:S02]  /*7810*/  IMAD R0, R0, UR4, RZ ;  /* 0x0000000400007c24 */ /* 0x000fe4000f8e02ff */
[----:B------:R-:W-:-:S04]  /*7820*/  IMAD.WIDE.U32 R2, R7, UR4, R2 ;  /* 0x0000000407027c25 */ /* 0x000fc8000f8e0002 */
[----:B------:R-:W-:Y:S01]  /*7830*/  IMAD R5, R7, UR5, R0 ;  /* 0x0000000507057c24 */ /* 0x000fe2000f8e0200 */
[----:B------:R-:W-:Y:S02]  /*7840*/  ULDC.64 UR4, c[0x0][0xba8] ;  /* 0x0002ea0000047ab9 */ /* 0x000fe40000000a00 */
[----:B------:R-:W-:Y:S01]  /*7850*/  LEA R4, P0, R2, UR4, 0x2 ;  /* 0x0000000402047c11 */ /* 0x000fe2000f8010ff */
[----:B------:R-:W-:-:S05]  /*7860*/  IMAD.IADD R3, R3, 0x1, R5 ;  /* 0x0000000103037824 */ /* 0x000fca00078e0205 */
[----:B------:R-:W-:Y:S02]  /*7870*/  LEA.HI.X R5, R2, UR5, R3, 0x2, P0 ;  /* 0x0000000502057c11 */ /* 0x000fe400080f1403 */
[----:B------:R-:W-:-:S05]  /*7880*/  MOV R3, 0xff800000 ;  /* 0xff80000000037802 */ /* 0x000fca0000000f00 */
[----:B------:R0:W-:Y:S01]  /*7890*/  STG.E desc[UR36][R4.64], R3 ;  /* 0x0000000304007986 */ /* 0x0001e2000c101924 */
[----:B------:R-:W-:Y:S05]  /*78a0*/  BRA `(.L_x_10017) ;  /* 0x00000038008c7947 */ /* 0x000fea0003800000 */
.L_x_10015:
[----:B------:R-:W-:-:S08]  /*78b0*/  NOP ;  /* 0x0000000000007918 */ /* 0x000fd00000000000 */
[----:B------:R-:W0:-:S00]  /*78c0*/  USETMAXREG.DEALLOC.CTAPOOL 0x20 ;  /* 0x00000020000079c8 */ /* 0x000e0000080e0500 */
[----:B0-----:R-:W-:Y:S01]  /*78d0*/  LOP3.LUT R18, R0, 0x3, RZ, 0xc0, !PT ;  /* 0x0000000300127812 */ /* 0x001fe200078ec0ff */
[----:B------:R-:W0:Y:S05]  /*78e0*/  S2R R24, SR_CTAID.Z ;  /* 0x0000000000187919 */ /* 0x000e2a0000002700 */
[----:B-1----:R-:W1:Y:S01]  /*78f0*/  S2UR UR6, SR_CTAID.Y ;  /* 0x00000000000679c3 */ /* 0x002e620000002600 */
        /* <DEDUP_REMOVED lines=13> */
.L_x_10047:
[----:B------:R-:W-:Y:S01]  /*79d0*/  ULDC UR7, c[0x0][0xc50] ;  /* 0x0003140000077ab9 */ /* 0x000fe20000000800 */
[----:B------:R-:W-:Y:S01]  /*79e0*/  UMOV UR42, UR6 ;  /* 0x00000006002a7c82 */ /* 0x000fe20008000000 */
[----:B------:R-:W-:-:S11]  /*79f0*/  UISETP.NE.AND UP0, UPT, UR7, 0x1, UPT ;  /* 0x000000010700788c */ /* 0x000fd6000bf05270 */
[----:B------:R-:W-:Y:S01]  /*7a00*/  @UP0 ULDC UR4, c[0x0][0xc54] ;  /* 0x0003150000040ab9 */ /* 0x000fe20000000800 */
[----:B------:R-:W-:Y:S01]  /*7a10*/  @UP0 ULDC UR8, c[0x0][0xc58] ;  /* 0x0003160000080ab9 */ /* 0x000fe20000000800 */
[----:B------:R-:W-:-:S04]  /*7a20*/  UIMAD.WIDE.U32 UR4, UR6, UR4, URZ ;  /* 0x00000004060472a5 */ /* 0x000fc8000f8e003f */
[----:B------:R-:W-:-:S12]  /*7a30*/  @UP0 USHF.R.U32.HI UR42, URZ, UR8, UR5 ;  /* 0x000000083f2a0299 */ /* 0x000fd80008011605 */
.L_x_10048:
        /* <DEDUP_REMOVED lines=64> */
.L_x_10050:
[----:B------:R-:W-:Y:S02]  /*7e40*/  UIMAD UR48, UR47, UR39, URZ ;  /* 0x000000272f3072a4 */ /* 0x000fe4000f8e023f */
[----:B------:R-:W-:Y:S02]  /*7e50*/  IMAD.U32 R3, RZ, RZ, UR39 ;  /* 0x00000027ff037e24 */ /* 0x000fe4000f8e00ff */
[----:B------:R-:W-:Y:S02]  /*7e60*/  IMAD.MOV.U32 R6, RZ, RZ, 0x1 ;  /* 0x00000001ff067424 */ /* 0x000fe400078e00ff */
        /* <DEDUP_REMOVED lines=19> */
[----:B------:R-:W-:Y:S01]  /*7fa0*/  ULDC.64 UR4, c[0x4][0x30] ;  /* 0x01000c0000047ab9 */ /* 0x000fe20000000a00 */
        /* <DEDUP_REMOVED lines=9> */
[----:B0----5:R-:W-:Y:S05]  /*8040*/  CALL.ABS.NOINC R2 ;  /* 0x0000000002007343 */ /* 0x021fea0003c00000 */
.L_x_10051:
        /* <DEDUP_REMOVED lines=20> */
.L_x_10053:
[----:B------:R0:W1:Y:S01]  /*8190*/  LDC.64 R2, c[0x4][R16] ;  /* 0x0100000010027b82 */ /* 0x0000620000000a00 */
[----:B------:R-:W-:Y:S01]  /*81a0*/  ULDC.64 UR4, c[0x4][0x138] ;  /* 0x01004e0000047ab9 */ /* 0x000fe20000000a00 */
[----:B------:R-:W-:Y:S01]  /*81b0*/  ULDC.64 UR6, c[0x4][0x140] ;  /* 0x0100500000067ab9 */ /* 0x000fe20000000a00 */
[----:B------:R-:W-:Y:S01]  /*81c0*/  IMAD.U32 R4, RZ, RZ, UR4 ;  /* 0x00000004ff047e24 */ /* 0x000fe2000f8e00ff */
        /* <DEDUP_REMOVED lines=11> */
.L_x_10052:
[----:B------:R-:W0:Y:S01]  /*8280*/  LDC.64 R2, c[0x0][0x9f8] ;  /* 0x00027e00ff027b82 */ /* 0x000e220000000a00 */
[----:B------:R-:W-:-:S07]  /*8290*/  IMAD.MOV.U32 R6, RZ, RZ, R24 ;  /* 0x000000ffff067224 */ /* 0x000fce00078e0018 */
[----:B------:R-:W1:Y:S01]  /*82a0*/  LDC R17, c[0x0][0x430] ;  /* 0x00010c00ff117b82 */ /* 0x000e620000000800 */
[----:B------:R-:W-:Y:S01]  /*82b0*/  IMAD.U32 R0, RZ, RZ, UR49 ;  /* 0x00000031ff007e24 */ /* 0x000fe2000f8e00ff */
[C---:B------:R-:W-:Y:S01]  /*82c0*/  LOP3.LUT R20, R22.reuse, 0x7f, RZ, 0xc0, !PT ;  /* 0x0000007f16147812 */ /* 0x040fe200078ec0ff */
[----:B------:R-:W-:Y:S01]  /*82d0*/  IMAD.SHL.U32 R23, R22, 0x20, RZ ;  /* 0x0000002016177824 */ /* 0x000fe200078e00ff */
[----:B------:R-:W-:Y:S01]  /*82e0*/  ULDC UR4, c[0x0][0x2f4] ;  /* 0x0000bd0000047ab9 */ /* 0x000fe20000000800 */
[----:B0-----:R-:W-:-:S04]  /*82f0*/  ISETP.NE.U32.AND P0, PT, R2, RZ, PT ;  /* 0x000000ff0200720c */ /* 0x001fc80003f05070 */
[----:B------:R-:W-:-:S13]  /*8300*/  ISETP.NE.AND.EX P0, PT, R3, RZ, PT, P0 ;  /* 0x000000ff0300720c */ /* 0x000fda0003f05300 */
[----:B------:R-:W0:Y:S02]  /*8310*/  @P0 LDC.64 R2, c[0x0][0x9f8] ;  /* 0x00027e00ff020b82 */ /* 0x000e240000000a00 */
[----:B0-----:R-:W-:-:S05]  /*8320*/  @P0 IMAD.WIDE R2, R24, 0x4, R2 ;  /* 0x0000000418020825 */ /* 0x001fca00078e0202 */
[----:B------:R0:W2:Y:S01]  /*8330*/  @P0 LDG.E R6, desc[UR36][R2.64] ;  /* 0x0000002402060981 */ /* 0x0000a2000c1e1900 */
[----:B------:R-:W-:Y:S01]  /*8340*/  VIADD R0, R0, 0xffffffff ;  /* 0xffffffff00007836 */ /* 0x000fe20000000000 */
[----:B------:R-:W-:Y:S02]  /*8350*/  SHF.R.U32.HI R4, RZ, 0x2, R20 ;  /* 0x00000002ff047819 */ /* 0x000fe40000011614 */
[----:B------:R-:W-:Y:S02]  /*8360*/  LOP3.LUT R23, R23, 0x60, RZ, 0xc0, !PT ;  /* 0x0000006017177812 */ /* 0x000fe400078ec0ff */
[----:B------:R-:W-:Y:S02]  /*8370*/  LEA R4, R0, R4, 0x7 ;  /* 0x0000000400047211 */ /* 0x000fe400078e38ff */
[----:B-1----:R-:W-:Y:S02]  /*8380*/  ISETP.NE.AND P1, PT, R17, 0x1, PT ;  /* 0x000000011100780c */ /* 0x002fe40003f25270 */
[----:B------:R-:W-:Y:S01]  /*8390*/  LOP3.LUT R16, R16, 0xffffffef, RZ, 0xc0, !PT ;  /* 0xffffffef10107812 */ /* 0x000fe200078ec0ff */
[----:B------:R-:W-:-:S04]  /*83a0*/  IMAD.IADD R4, R23, 0x1, R4 ;  /* 0x0000000117047824 */ /* 0x000fc800078e0204 */
[C---:B-----5:R-:W-:Y:S01]  /*83b0*/  IMAD.IADD R9, R4.reuse, 0x1, R19 ;  /* 0x0000000104097824 */ /* 0x060fe200078e0213 */
[----:B------:R-:W-:-:S03]  /*83c0*/  ISETP.GE.AND P0, PT, R4, UR43, PT ;  /* 0x0000002b04007c0c */ /* 0x000fc6000bf06270 */
[----:B------:R-:W-:Y:S02]  /*83d0*/  IMAD.MOV.U32 R7, RZ, RZ, R9 ;  /* 0x000000ffff077224 */ /* 0x000fe400078e0009 */
[----:B0-----:R-:W0:Y:S01]  /*83e0*/  @P1 LDC R2, c[0x0][0x434] ;  /* 0x00010d00ff021b82 */ /* 0x001e220000000800 */
[----:B------:R-:W-:-:S07]  /*83f0*/  @P1 LOP3.LUT R16, R16, 0x10, RZ, 0xfc, !PT ;  /* 0x0000001010101812 */ /* 0x000fce00078efcff */
[----:B------:R-:W1:Y:S08]  /*8400*/  @P1 LDC R3, c[0x0][0x438] ;  /* 0x00010e00ff031b82 */ /* 0x000e700000000800 */
[----:B------:R-:W3:Y:S08]  /*8410*/  @!P0 LDC.64 R10, c[0x0][0x428] ;  /* 0x00010a00ff0a8b82 */ /* 0x000ef00000000a00 */
[----:B------:R-:W4:Y:S01]  /*8420*/  @!P0 LDC.64 R4, c[0x0][0x418] ;  /* 0x00010600ff048b82 */ /* 0x000f220000000a00 */
[----:B0-----:R-:W-:-:S05]  /*8430*/  @P1 IMAD.HI.U32 R2, R9, R2, RZ ;  /* 0x0000000209021227 */ /* 0x001fca00078e00ff */
[----:B-1----:R-:W-:-:S04]  /*8440*/  @P1 SHF.R.U32.HI R7, RZ, R3, R2 ;  /* 0x00000003ff071219 */ /* 0x002fc80000011602 */
[----:B------:R-:W-:Y:S02]  /*8450*/  @!P0 SHF.R.S32.HI R3, RZ, 0x1f, R7 ;  /* 0x0000001fff038819 */ /* 0x000fe40000011407 */
[----:B------:R-:W-:Y:S01]  /*8460*/  LOP3.LUT R16, R16, 0xfffffffb, RZ, 0xc0, !PT ;  /* 0xfffffffb10107812 */ /* 0x000fe200078ec0ff */
[----:B------:R-:W-:Y:S01]  /*8470*/  UMOV UR5, 0xffffffff ;  /* 0xffffffff00057882 */ /* 0x000fe20000000000 */
[----:B--2---:R-:W-:Y:S01]  /*8480*/  SHF.R.S32.HI R8, RZ, 0x1f, R6 ;  /* 0x0000001fff087819 */ /* 0x004fe20000011406 */
[----:B------:R-:W-:Y:S04]  /*8490*/  STL [R1], R6 ;  /* 0x0000000601007387 */ /* 0x000fe80000100800 */
[----:B------:R0:W-:Y:S01]  /*84a0*/  STL [R1+0x4], R8 ;  /* 0x0000040801007387 */ /* 0x0001e20000100800 */
[----:B---3--:R-:W-:-:S04]  /*84b0*/  @!P0 IMAD R2, R8, R10, RZ ;  /* 0x0000000a08028224 */ /* 0x008fc800078e02ff */
[----:B------:R-:W-:Y:S02]  /*84c0*/  @!P0 IMAD R11, R6, R11, R2 ;  /* 0x0000000b060b8224 */ /* 0x000fe400078e0202 */
[----:B------:R-:W-:Y:S02]  /*84d0*/  @!P0 IMAD.MOV.U32 R2, RZ, RZ, R7 ;  /* 0x000000ffff028224 */ /* 0x000fe400078e0007 */
[----:B0-----:R-:W-:Y:S02]  /*84e0*/  IMAD.SHL.U32 R8, R22, 0x8, RZ ;  /* 0x0000000816087824 */ /* 0x001fe400078e00ff */
[----:B------:R-:W-:Y:S01]  /*84f0*/  @!P0 IMAD.WIDE.U32 R2, R6, R10, R2 ;  /* 0x0000000a06028225 */ /* 0x000fe200078e0002 */
[----:B------:R-:W-:Y:S02]  /*8500*/  MOV R6, RZ ;  /* 0x000000ff00067202 */ /* 0x000fe40000000f00 */
[----:B------:R-:W-:Y:S01]  /*8510*/  LOP3.LUT R14, R8, 0x18, RZ, 0xc0, !PT ;  /* 0x00000018080e7812 */ /* 0x000fe200078ec0ff */
[----:B------:R-:W-:Y:S01]  /*8520*/  @!P0 IMAD.IADD R3, R3, 0x1, R11 ;  /* 0x0000000103038824 */ /* 0x000fe200078e020b */
[----:B----4-:R-:W-:-:S02]  /*8530*/  @!P0 LEA R4, P1, R2, R4, 0x2 ;  /* 0x0000000402048211 */ /* 0x010fc400078210ff */
[C---:B------:R-:W-:Y:S02]  /*8540*/  ISETP.GE.AND P2, PT, R14.reuse, UR4, PT ;  /* 0x000000040e007c0c */ /* 0x040fe4000bf46270 */
[----:B------:R-:W-:Y:S02]  /*8550*/  LOP3.LUT R13, R14, 0x20, RZ, 0xfc, !PT ;  /* 0x000000200e0d7812 */ /* 0x000fe400078efcff */
[----:B------:R-:W-:Y:S02]  /*8560*/  @!P0 LEA.HI.X R5, R2, R5, R3, 0x2, P1 ;  /* 0x0000000502058211 */ /* 0x000fe400008f1403 */
[----:B------:R-:W-:Y:S02]  /*8570*/  LOP3.LUT R12, R14, 0x40, RZ, 0xfc, !PT ;  /* 0x000000400e0c7812 */ /* 0x000fe400078efcff */
[----:B------:R-:W-:Y:S01]  /*8580*/  ISETP.GE.AND P1, PT, R13, UR4, PT ;  /* 0x000000040d007c0c */ /* 0x000fe2000bf26270 */
[----:B------:R0:W5:Y:S01]  /*8590*/  @!P0 LDG.E R6, desc[UR36][R4.64] ;  /* 0x0000002404068981 */ /* 0x000162000c1e1900 */
[----:B------:R-:W-:-:S03]  /*85a0*/  ISETP.GE.AND P0, PT, R12, UR4, PT ;  /* 0x000000040c007c0c */ /* 0x000fc6000bf06270 */
[----:B------:R-:W-:-:S04]  /*85b0*/  @P2 LOP3.LUT R16, R16, 0x4, RZ, 0xfc, !PT ;  /* 0x0000000410102812 */ /* 0x000fc800078efcff */
[----:B------:R-:W-:-:S04]  /*85c0*/  LOP3.LUT R16, R16, 0xfffffffe, RZ, 0xc0, !PT ;  /* 0xfffffffe10107812 */ /* 0x000fc800078ec0ff */
[----:B------:R-:W-:-:S04]  /*85d0*/  LOP3.LUT R16, R16, 0xfffffffd, RZ, 0xc0, !PT ;  /* 0xfffffffd10107812 */ /* 0x000fc800078ec0ff */
[----:B------:R-:W-:-:S04]  /*85e0*/  @P1 LOP3.LUT R16, R16, 0x2, RZ, 0xfc, !PT ;  /* 0x0000000210101812 */ /* 0x000fc800078efcff */
[----:B------:R-:W-:Y:S01]  /*85f0*/  @P0 LOP3.LUT R16, R16, 0x1, RZ, 0xfc, !PT ;  /* 0x0000000110100812 */ /* 0x000fe200078efcff */
[----:B0-----:R-:W-:Y:S06]  /*8600*/  BRA.DIV UR5, `(.L_x_10054) ;  /* 0x0000002e05b47947 */ /* 0x001fec000b800000 */
.L_x_10096:
[----:B------:R-:W-:Y:S01]  /*8610*/  ULOP3.LUT UR4, UR38, 0x2, URZ, 0xfc, !UPT ;  /* 0x0000000226047892 */ /* 0x000fe2000f8efc3f */
[----:B------:R-:W-:Y:S01]  /*8620*/  IMAD.U32 R29, RZ, RZ, UR42 ;  /* 0x0000002aff1d7e24 */ /* 0x000fe2000f8e00ff */
[----:B------:R-:W-:Y:S01]  /*8630*/  LOP3.LUT R16, R16, 0xfffffff7, RZ, 0xc0, !PT ;  /* 0xfffffff710107812 */ /* 0x000fe200078ec0ff */
[----:B------:R-:W-:Y:S02]  /*8640*/  IMAD.MOV R2, RZ, RZ, -R7 ;  /* 0x000000ffff027224 */ /* 0x000fe400078e0a07 */
[----:B------:R-:W-:Y:S01]  /*8650*/  IMAD.MOV.U32 R26, RZ, RZ, R0 ;  /* 0x000000ffff1a7224 */ /* 0x000fe200078e0000 */
[----:B------:R-:W-:Y:S01]  /*8660*/  SHF.R.S32.HI R29, RZ, 0x1f, R29 ;  /* 0x0000001fff1d7819 */ /* 0x000fe2000001141d */
[----:B------:R-:W-:Y:S02]  /*8670*/  IMAD.U32 R3, RZ, RZ, UR4 ;  /* 0x00000004ff037e24 */ /* 0x000fe4000f8e00ff */
[----:B------:R-:W-:-:S03]  /*8680*/  IMAD R5, R17, R2, R9 ;  /* 0x0000000211057224 */ /* 0x000fc600078e0209 */
[----:B------:R-:W-:-:S13]  /*8690*/  ISETP.NE.AND P0, PT, R3, 0x3, PT ;  /* 0x000000030300780c */ /* 0x000fda0003f05270 */
[----:B------:R-:W-:Y:S01]  /*86a0*/  @P0 LOP3.LUT R16, R16, 0x8, RZ, 0xfc, !PT ;  /* 0x0000000810100812 */ /* 0x000fe200078efcff */
[----:B------:R-:W-:Y:S06]  /*86b0*/  @!P0 BRA `(.L_x_10055) ;  /* 0x0000000000048947 */ /* 0x000fec0003800000 */
[----:B------:R-:W-:Y:S01]  /*86c0*/  BPT.TRAP 0x1 ;  /* 0x000000040000795c */ /* 0x000fe20000300000 */
.L_x_10055:
        /* <DEDUP_REMOVED lines=8> */
[----:B------:R-:W-:Y:S01]  /*8750*/  IMAD R11, R4, UR4, RZ ;  /* 0x00000004040b7c24 */ /* 0x000fe2000f8e02ff */
[----:B------:R-:W-:Y:S01]  /*8760*/  IADD3 R3, R3, R9, RZ ;  /* 0x0000000903037210 */ /* 0x000fe20007ffe0ff */
[----:B------:R-:W-:Y:S02]  /*8770*/  IMAD.MOV.U32 R9, RZ, RZ, 0x1 ;  /* 0x00000001ff097424 */ /* 0x000fe400078e00ff */
[C---:B------:R-:W-:Y:S02]  /*8780*/  IMAD R10, R6.reuse, UR5, R11 ;  /* 0x00000005060a7c24 */ /* 0x040fe4000f8e020b */
[----:B------:R-:W-:Y:S01]  /*8790*/  IMAD.WIDE.U32 R2, R6, UR4, R2 ;  /* 0x0000000406027c25 */ /* 0x000fe2000f8e0002 */
[----:B------:R-:W-:Y:S01]  /*87a0*/  SHF.L.U32 R9, R9, 0x1f, RZ ;  /* 0x0000001f09097819 */ /* 0x000fe200000006ff */
[----:B------:R-:W-:Y:S02]  /*87b0*/  ULDC.64 UR4, c[0x0][0x330] ;  /* 0x0000cc0000047ab9 */ /* 0x000fe40000000a00 */
[----:B------:R-:W-:Y:S01]  /*87c0*/  IMAD.U32 R11, RZ, RZ, UR4 ;  /* 0x00000004ff0b7e24 */ /* 0x000fe2000f8e00ff */
[----:B------:R-:W0:Y:S01]  /*87d0*/  SYNCS.PHASECHK.TRANS64.TRYWAIT P0, [UR45+0x2d840], R9 ;  /* 0x02d84009ff0075a7 */ /* 0x000e22000800016d */
[----:B------:R-:W-:Y:S01]  /*87e0*/  UIMAD UR4, UR6, UR4, URZ ;  /* 0x00000004060472a4 */ /* 0x000fe2000f8e023f */
[----:B------:R-:W-:-:S02]  /*87f0*/  IMAD.IADD R3, R3, 0x1, R10 ;  /* 0x0000000103037824 */ /* 0x000fc400078e020a */
[----:B------:R-:W-:Y:S01]  /*8800*/  ULDC.64 UR6, c[0x0][0x318] ;  /* 0x0000c60000067ab9 */ /* 0x000fe20000000a00 */
[----:B------:R-:W-:Y:S02]  /*8810*/  UIMAD UR4, UR42, UR5, UR4 ;  /* 0x000000052a0472a4 */ /* 0x000fe4000f8e0204 */
[----:B------:R-:W-:-:S04]  /*8820*/  IMAD.WIDE.U32 R2, R11, UR42, R2 ;  /* 0x0000002a0b027c25 */ /* 0x000fc8000f8e0002 */
[----:B------:R-:W-:Y:S01]  /*8830*/  VIADD R3, R3, UR4 ;  /* 0x0000000403037c36 */ /* 0x000fe20008000000 */
[----:B------:R-:W-:-:S04]  /*8840*/  LEA R17, P1, R2, UR6, 0x1 ;  /* 0x0000000602117c11 */ /* 0x000fc8000f8208ff */
[----:B------:R-:W-:Y:S01]  /*8850*/  LEA.HI.X R18, R2, UR7, R3, 0x1, P1 ;  /* 0x0000000702127c11 */ /* 0x000fe200088f0c03 */
[----:B0-----:R-:W-:Y:S08]  /*8860*/  @!P0 BRA `(.L_x_10056) ;  /* 0x0000002c003c8947 */ /* 0x001ff00003800000 */
.L_x_10097:
[----:B------:R-:W1:Y:S01]  /*8870*/  S2R R10, SR_TID.X ;  /* 0x00000000000a7919 */ /* 0x000e620000002100 */
[----:B------:R-:W-:Y:S01]  /*8880*/  ULDC.64 UR4, c[0x0][0x300] ;  /* 0x0000c00000047ab9 */ /* 0x000fe20000000a00 */
[----:B------:R-:W-:Y:S01]  /*8890*/  R2UR UR6, R29 ;  /* 0x000000001d0672ca */ /* 0x000fe200000e0000 */
[----:B0-----:R-:W-:Y:S01]  /*88a0*/  IMAD R2, R7, UR4, RZ ;  /* 0x0000000407027c24 */ /* 0x001fe2000f8e02ff */
[----:B------:R-:W-:Y:S02]  /*88b0*/  LOP3.LUT R9, R8, 0xc0, RZ, 0xc0, !PT ;  /* 0x000000c008097812 */ /* 0x000fe400078ec0ff */
[C---:B------:R-:W-:Y:S01]  /*88c0*/  LOP3.LUT P4, RZ, R16.reuse, 0x4, RZ, 0xc0, !PT ;  /* 0x0000000410ff7812 */ /* 0x040fe2000788c0ff */
[----:B------:R-:W-:Y:S01]  /*88d0*/  IMAD R7, R5, UR5, R2 ;  /* 0x0000000505077c24 */ /* 0x000fe2000f8e0202 */
[----:B------:R-:W-:Y:S01]  /*88e0*/  LOP3.LUT R9, R9, 0x18, R8, 0xf8, !PT ;  /* 0x0000001809097812 */ /* 0x000fe200078ef808 */
[----:B------:R-:W-:Y:S01]  /*88f0*/  IMAD.WIDE.U32 R2, R5, UR4, RZ ;  /* 0x0000000405027c25 */ /* 0x000fe2000f8e00ff */
[----:B------:R-:W-:Y:S01]  /*8900*/  ULDC.64 UR4, c[0x0][0x310] ;  /* 0x0000c40000047ab9 */ /* 0x000fe20000000a00 */
[----:B------:R-:W-:-:S02]  /*8910*/  LOP3.LUT P3, RZ, R16, 0x2, RZ, 0xc0, !PT ;  /* 0x0000000210ff7812 */ /* 0x000fc4000786c0ff */
[----:B------:R-:W-:Y:S01]  /*8920*/  IMAD.IADD R3, R3, 0x1, R7 ;  /* 0x0000000103037824 */ /* 0x000fe200078e0207 */
[----:B------:R-:W-:Y:S01]  /*8930*/  SHF.L.U32 R7, R20, 0x3, RZ ;  /* 0x0000000314077819 */ /* 0x000fe200000006ff */
[----:B------:R-:W-:Y:S01]  /*8940*/  IMAD R5, R4, UR4, RZ ;  /* 0x0000000404057c24 */ /* 0x000fe2000f8e02ff */
[----:B------:R-:W-:Y:S01]  /*8950*/  LOP3.LUT R28, R9, 0x18, R22, 0x78, !PT ;  /* 0x00000018091c7812 */ /* 0x000fe200078e7816 */
[----:B------:R-:W-:Y:S01]  /*8960*/  IMAD.WIDE.U32 R2, R6, UR4, R2 ;  /* 0x0000000406027c25 */ /* 0x000fe2000f8e0002 */
[----:B------:R-:W-:Y:S02]  /*8970*/  LOP3.LUT R7, R7, 0x300, RZ, 0xc0, !PT ;  /* 0x0000030007077812 */ /* 0x000fe400078ec0ff */
[----:B------:R-:W-:Y:S01]  /*8980*/  LOP3.LUT P2, RZ, R16, 0x1, RZ, 0xc0, !PT ;  /* 0x0000000110ff7812 */ /* 0x000fe2000784c0ff */
[----:B------:R-:W-:Y:S01]  /*8990*/  IMAD R5, R6, UR5, R5 ;  /* 0x0000000506057c24 */ /* 0x000fe2000f8e0205 */
[----:B------:R-:W-:Y:S01]  /*89a0*/  LOP3.LUT R4, R7, 0x20, R8, 0xf8, !PT ;  /* 0x0000002007047812 */ /* 0x000fe200078ef808 */
[----:B------:R-:W-:-:S02]  /*89b0*/  ULDC.64 UR4, c[0x0][0x308] ;  /* 0x0000c20000047ab9 */ /* 0x000fc40000000a00 */
[----:B------:R-:W-:Y:S01]  /*89c0*/  IMAD.IADD R3, R3, 0x1, R5 ;  /* 0x0000000103037824 */ /* 0x000fe200078e0205 */
[----:B------:R-:W-:Y:S01]  /*89d0*/  LOP3.LUT R28, R4, R28, RZ, 0xfc, !PT ;  /* 0x0000001c041c7212 */ /* 0x000fe200078efcff */
[----:B------:R-:W-:-:S04]  /*89e0*/  IMAD.MOV.U32 R5, RZ, RZ, -0x80 ;  /* 0xffffff80ff057424 */ /* 0x000fc800078e00ff */
[----:B------:R-:W-:Y:S01]  /*89f0*/  IMAD R8, R0, R5, UR43 ;  /* 0x0000002b00087e24 */ /* 0x000fe2000f8e0205 */
[----:B-1----:R-:W-:Y:S01]  /*8a00*/  LOP3.LUT R10, R10, 0x7f, RZ, 0xc0, !PT ;  /* 0x0000007f0a0a7812 */ /* 0x002fe200078ec0ff */
[----:B------:R-:W-:Y:S01]  /*8a10*/  IMAD.U32 R5, RZ, RZ, UR4 ;  /* 0x00000004ff057e24 */ /* 0x000fe2000f8e00ff */
[----:B------:R-:W-:Y:S02]  /*8a20*/  UIMAD UR4, UR6, UR4, URZ ;  /* 0x00000004060472a4 */ /* 0x000fe4000f8e023f */
[----:B------:R-:W-:Y:S01]  /*8a30*/  SHF.R.U32.HI R10, RZ, 0x2, R10 ;  /* 0x00000002ff0a7819 */ /* 0x000fe2000001160a */
[----:B------:R-:W-:Y:S01]  /*8a40*/  IMAD.WIDE.U32 R2, R5, UR42, R2 ;  /* 0x0000002a05027c25 */ /* 0x000fe2000f8e0002 */
[----:B------:R-:W-:Y:S01]  /*8a50*/  UIMAD UR4, UR42, UR5, UR4 ;  /* 0x000000052a0472a4 */ /* 0x000fe2000f8e0204 */
[----:B------:R-:W-:Y:S02]  /*8a60*/  ULDC.64 UR6, c[0x0][0x2e8] ;  /* 0x0000ba0000067ab9 */ /* 0x000fe40000000a00 */
[----:B------:R-:W-:Y:S01]  /*8a70*/  IMAD.IADD R8, R8, 0x1, -R10 ;  /* 0x0000000108087824 */ /* 0x000fe200078e0a0a */
[----:B------:R-:W-:-:S02]  /*8a80*/  LEA R0, P1, R2, UR6, 0x1 ;  /* 0x0000000602007c11 */ /* 0x000fc4000f8208ff */
[----:B------:R-:W-:Y:S01]  /*8a90*/  VIADD R9, R3, UR4 ;  /* 0x0000000403097c36 */ /* 0x000fe20008000000 */
[----:B------:R-:W-:Y:S01]  /*8aa0*/  UMOV UR4, 0xffffffff ;  /* 0xffffffff00047882 */ /* 0x000fe20000000000 */
[----:B------:R-:W-:-:S03]  /*8ab0*/  ISETP.GE.AND P0, PT, R8, 0x1, PT ;  /* 0x000000010800780c */ /* 0x000fc60003f06270 */
[----:B------:R-:W-:Y:S01]  /*8ac0*/  LEA.HI.X R9, R2, UR7, R9, 0x1, P1 ;  /* 0x0000000702097c11 */ /* 0x000fe200088f0c09 */
[----:B------:R-:W-:Y:S09]  /*8ad0*/  BRA.DIV UR4, `(.L_x_10057) ;  /* 0x0000002a04b87947 */ /* 0x000ff2000b800000 */
[----:B------:R-:W0:Y:S01]  /*8ae0*/  S2R R10, SR_TID.X ;  /* 0x00000000000a7919 */ /* 0x000e220000002100 */
[----:B------:R-:W-:Y:S02]  /*8af0*/  @P0 LEA R21, R28, UR45, 0x1 ;  /* 0x0000002d1c150c11 */ /* 0x000fe4000f8e08ff */
[----:B------:R-:W-:Y:S01]  /*8b00*/  ISETP.GE.AND P1, PT, R8, 0x21, PT ;  /* 0x000000210800780c */ /* 0x000fe20003f26270 */
[----:B------:R-:W1:Y:S04]  /*8b10*/  SHFL.IDX PT, R6, R9, RZ, 0x1c1f ;  /* 0x001c1fff09067589 */ /* 0x000e6800000e0000 */
[----:B------:R-:W2:Y:S04]  /*8b20*/  SHFL.IDX PT, R14, R0, RZ, 0x1c1f ;  /* 0x001c1fff000e7589 */ /* 0x000ea800000e0000 */
[----:B------:R-:W-:Y:S04]  /*8b30*/  SHFL.IDX PT, R4, R9, 0x1, 0x1c1f ;  /* 0x003c1f0009047f89 */ /* 0x000fe800000e0000 */
[----:B------:R-:W3:Y:S01]  /*8b40*/  SHFL.IDX PT, R5, R0, 0x1, 0x1c1f ;  /* 0x003c1f0000057f89 */ /* 0x000ee200000e0000 */
[----:B------:R-:W-:-:S03]  /*8b50*/  @P1 LEA R27, R28, UR45, 0x1 ;  /* 0x0000002d1c1b1c11 */ /* 0x000fc6000f8e08ff */
[----:B------:R-:W-:Y:S04]  /*8b60*/  SHFL.IDX PT, R2, R9, 0x2, 0x1c1f ;  /* 0x005c1f0009027f89 */ /* 0x000fe800000e0000 */
[----:B------:R-:W4:Y:S01]  /*8b70*/  SHFL.IDX PT, R3, R0, 0x2, 0x1c1f ;  /* 0x005c1f0000037f89 */ /* 0x000f2200000e0000 */
[----:B-1----:R-:W-:-:S03]  /*8b80*/  IMAD.MOV.U32 R7, RZ, RZ, R6 ;  /* 0x000000ffff077224 */ /* 0x002fc600078e0006 */
[----:B------:R-:W1:Y:S01]  /*8b90*/  SHFL.IDX PT, R9, R9, 0x3, 0x1c1f ;  /* 0x007c1f0009097f89 */ /* 0x000e6200000e0000 */
[----:B0-----:R-:W-:Y:S01]  /*8ba0*/  SHF.L.U32 R10, R10, 0x3, RZ ;  /* 0x000000030a0a7819 */ /* 0x001fe200000006ff */
[----:B--2---:R-:W-:Y:S02]  /*8bb0*/  IMAD.MOV.U32 R6, RZ, RZ, R14 ;  /* 0x000000ffff067224 */ /* 0x004fe400078e000e */
[----:B------:R0:W2:Y:S01]  /*8bc0*/  SHFL.IDX PT, R14, R0, 0x3, 0x1c1f ;  /* 0x007c1f00000e7f89 */ /* 0x0000a200000e0000 */
[----:B------:R-:W-:Y:S02]  /*8bd0*/  LOP3.LUT R10, R10, 0x18, RZ, 0xc0, !PT ;  /* 0x000000180a0a7812 */ /* 0x000fe400078ec0ff */
[----:B---3--:R-:W-:-:S03]  /*8be0*/  LOP3.LUT R5, R5, R4, RZ, 0x3c, !PT ;  /* 0x0000000405057212 */ /* 0x008fc600078e3cff */
[----:B------:R-:W-:Y:S01]  /*8bf0*/  @P0 IMAD.WIDE.U32 R6, R10, 0x2, R6 ;  /* 0x000000020a060825 */ /* 0x000fe200078e0006 */
[----:B------:R-:W-:-:S04]  /*8c00*/  LOP3.LUT R4, R5, R4, RZ, 0x3c, !PT ;  /* 0x0000000405047212 */ /* 0x000fc800078e3cff */
[----:B------:R-:W-:Y:S01]  /*8c10*/  @P0 LDGSTS.E.BYPASS.LTC128B.128 [R21+0x15400], desc[UR36][R6.64], !P4 ;  /* 0x1540000006150fae */ /* 0x000fe2000e101d64 */
[----:B----4-:R-:W-:-:S03]  /*8c20*/  LOP3.LUT R3, R3, R2, RZ, 0x3c, !PT ;  /* 0x0000000203037212 */ /* 0x010fc600078e3cff */
[----:B------:R-:W-:Y:S01]  /*8c30*/  @P0 LDGSTS.E.BYPASS.LTC128B.128 [R21+0x17400], desc[UR36][R6.64+0x40], !P3 ;  /* 0x1740004006150fae */ /* 0x000fe2000d901d64 */
[----:B------:R-:W-:Y:S02]  /*8c40*/  LOP3.LUT R5, R5, R4, RZ, 0x3c, !PT ;  /* 0x0000000405057212 */ /* 0x000fe400078e3cff */
[C---:B------:R-:W-:Y:S01]  /*8c50*/  LOP3.LUT R2, R3.reuse, R2, RZ, 0x3c, !PT ;  /* 0x0000000203027212 */ /* 0x040fe200078e3cff */
[----:B------:R3:W-:Y:S01]  /*8c60*/  @P0 LDGSTS.E.BYPASS.LTC128B.128 [R21+0x19400], desc[UR36][R6.64+0x80], !P2 ;  /* 0x1940008006150fae */ /* 0x0007e2000d101d64 */
[----:B------:R-:W-:Y:S01]  /*8c70*/  ISETP.GE.AND P0, PT, R8, 0x41, PT ;  /* 0x000000410800780c */ /* 0x000fe20003f06270 */
[----:B------:R-:W-:Y:S01]  /*8c80*/  @P1 IMAD.WIDE.U32 R4, R10, 0x2, R4 ;  /* 0x000000020a041825 */ /* 0x000fe200078e0004 */
[----:B------:R-:W-:-:S04]  /*8c90*/  LOP3.LUT R3, R3, R2, RZ, 0x3c, !PT ;  /* 0x0000000203037212 */ /* 0x000fc800078e3cff */
[----:B------:R0:W-:Y:S04]  /*8ca0*/  @P1 LDGSTS.E.BYPASS.LTC128B.128 [R27+0x15c00], desc[UR36][R4.64], !P4 ;  /* 0x15c00000041b1fae */ /* 0x0001e8000e101d64 */
[----:B------:R0:W-:Y:S03]  /*8cb0*/  @P1 LDGSTS.E.BYPASS.LTC128B.128 [R27+0x17c00], desc[UR36][R4.64+0x40], !P3 ;  /* 0x17c00040041b1fae */ /* 0x0001e6000d901d64 */
[----:B------:R-:W-:Y:S01]  /*8cc0*/  @P0 IMAD.WIDE.U32 R2, R10, 0x2, R2 ;  /* 0x000000020a020825 */ /* 0x000fe200078e0002 */
[----:B---3--:R-:W-:Y:S01]  /*8cd0*/  @P0 LEA R7, R28, UR45, 0x1 ;  /* 0x0000002d1c070c11 */ /* 0x008fe2000f8e08ff */
[----:B------:R0:W-:Y:S04]  /*8ce0*/  @P1 LDGSTS.E.BYPASS.LTC128B.128 [R27+0x19c00], desc[UR36][R4.64+0x80], !P2 ;  /* 0x19c00080041b1fae */ /* 0x0001e8000d101d64 */
[----:B------:R0:W-:Y:S04]  /*8cf0*/  @P0 LDGSTS.E.BYPASS.LTC128B.128 [R7+0x16400], desc[UR36][R2.64], !P4 ;  /* 0x1640000002070fae */ /* 0x0001e8000e101d64 */
[----:B------:R0:W-:Y:S04]  /*8d00*/  @P0 LDGSTS.E.BYPASS.LTC128B.128 [R7+0x18400], desc[UR36][R2.64+0x40], !P3 ;  /* 0x1840004002070fae */ /* 0x0001e8000d901d64 */
[----:B-12---:R0:W-:Y:S02]  /*8d10*/  @P0 LDGSTS.E.BYPASS.LTC128B.128 [R7+0x1a400], desc[UR36][R2.64+0x80], !P2 ;  /* 0x1a40008002070fae */ /* 0x0061e4000d101d64 */
.L_x_10107:
[----:B0-----:R-:W0:Y:S01]  /*8d20*/  S2R R27, SR_TID.X ;  /* 0x00000000001b7919 */ /* 0x001e220000002100 */
[----:B------:R-:W-:Y:S01]  /*8d30*/  ISETP.GE.AND P0, PT, R8, 0x61, PT ;  /* 0x000000610800780c */ /* 0x000fe20003f06270 */
[----:B------:R-:W-:Y:S02]  /*8d40*/  IMAD.MOV.U32 R2, RZ, RZ, R14 ;  /* 0x000000ffff027224 */ /* 0x000fe400078e000e */
[----:B------:R-:W-:-:S10]  /*8d50*/  IMAD.MOV.U32 R3, RZ, RZ, R9 ;  /* 0x000000ffff037224 */ /* 0x000fd400078e0009 */
[----:B------:R-:W-:Y:S01]  /*8d60*/  @P0 LEA R5, R28, UR45, 0x1 ;  /* 0x0000002d1c050c11 */ /* 0x000fe2000f8e08ff */
[----:B0-----:R-:W-:-:S05]  /*8d70*/  IMAD.SHL.U32 R27, R27, 0x8, RZ ;  /* 0x000000081b1b7824 */ /* 0x001fca00078e00ff */
[----:B------:R-:W-:-:S05]  /*8d80*/  LOP3.LUT R27, R27, 0x18, RZ, 0xc0, !PT ;  /* 0x000000181b1b7812 */ /* 0x000fca00078ec0ff */
[----:B------:R-:W-:-:S05]  /*8d90*/  @P0 IMAD.WIDE.U32 R2, R27, 0x2, R2 ;  /* 0x000000021b020825 */ /* 0x000fca00078e0002 */
        /* <DEDUP_REMOVED lines=10> */
[----:B------:R-:W-:-:S06]  /*8e40*/  ULOP3.LUT UR4, UR38, 0x2, URZ, 0xfc, !UPT ;  /* 0x0000000226047892 */ /* 0x000fcc000f8efc3f */
[----:B------:R-:W-:-:S04]  /*8e50*/  MOV R4, UR4 ;  /* 0x0000000400047c02 */ /* 0x000fc80008000f00 */
[----:B------:R-:W-:-:S13]  /*8e60*/  ISETP.NE.AND P1, PT, R4, 0x3, PT ;  /* 0x000000030400780c */ /* 0x000fda0003f25270 */
[----:B0-----:R-:W-:Y:S05]  /*8e70*/  @!P1 BRA `(.L_x_10058) ;  /* 0x0000000000049947 */ /* 0x001fea0003800000 */
[----:B------:R-:W-:Y:S01]  /*8e80*/  BPT.TRAP 0x1 ;  /* 0x000000040000795c */ /* 0x000fe20000300000 */
.L_x_10058:
        /* <DEDUP_REMOVED lines=30> */
.L_x_10059:
[----:B------:R-:W0:Y:S01]  /*9070*/  LDC R20, c[0x0][0x448] ;  /* 0x00011200ff147b82 */ /* 0x000e220000000800 */
[----:B------:R-:W1:Y:S01]  /*9080*/  S2R R21, SR_TID.X ;  /* 0x0000000000157919 */ /* 0x000e620000002100 */
[----:B------:R-:W-:Y:S01]  /*9090*/  ULDC.64 UR4, c[0x0][0x2e0] ;  /* 0x0000b80000047ab9 */ /* 0x000fe20000000a00 */
[----:B------:R-:W-:Y:S01]  /*90a0*/  IMAD.U32 R5, RZ, RZ, UR41 ;  /* 0x00000029ff057e24 */ /* 0x000fe2000f8e00ff */
[----:B------:R-:W-:Y:S01]  /*90b0*/  ULDC.64 UR6, c[0x0][0x2c8] ;  /* 0x0000b20000067ab9 */ /* 0x000fe20000000a00 */
[----:B------:R-:W-:Y:S01]  /*90c0*/  IMAD R8, R22, UR4, RZ ;  /* 0x0000000416087c24 */ /* 0x000fe2000f8e02ff */
[----:B------:R-:W2:Y:S01]  /*90d0*/  S2R R11, SR_TID.X ;  /* 0x00000000000b7919 */ /* 0x000ea20000002100 */
[----:B------:R-:W-:Y:S02]  /*90e0*/  IMAD.U32 R4, RZ, RZ, UR40 ;  /* 0x00000028ff047e24 */ /* 0x000fe4000f8e00ff */
[----:B------:R-:W-:Y:S01]  /*90f0*/  IMAD R5, R24, UR5, R8 ;  /* 0x0000000518057c24 */ /* 0x000fe2000f8e0208 */
[----:B------:R-:W3:Y:S01]  /*9100*/  S2R R22, SR_TID.X ;  /* 0x0000000000167919 */ /* 0x000ee20000002100 */
[----:B0-----:R-:W-:-:S02]  /*9110*/  ISETP.NE.AND P0, PT, R20, 0x1, PT ;  /* 0x000000011400780c */ /* 0x001fc40003f05270 */
[----:B-1----:R-:W-:-:S11]  /*9120*/  LOP3.LUT R21, R21, 0x7f, RZ, 0xc0, !PT ;  /* 0x0000007f15157812 */ /* 0x002fd600078ec0ff */
[----:B------:R-:W0:Y:S01]  /*9130*/  @P0 LDC R2, c[0x0][0x44c] ;  /* 0x00011300ff020b82 */ /* 0x000e220000000800 */
[----:B------:R-:W-:Y:S01]  /*9140*/  SHF.R.U32.HI R21, RZ, 0x2, R21 ;  /* 0x00000002ff157819 */ /* 0x000fe20000011615 */
[----:B--2---:R-:W-:Y:S01]  /*9150*/  IMAD.SHL.U32 R11, R11, 0x8, RZ ;  /* 0x000000080b0b7824 */ /* 0x004fe200078e00ff */
[----:B---3--:R-:W-:-:S03]  /*9160*/  LOP3.LUT R22, R22, 0x7f, RZ, 0xc0, !PT ;  /* 0x0000007f16167812 */ /* 0x008fc600078ec0ff */
[----:B------:R-:W-:Y:S01]  /*9170*/  IMAD.IADD R0, R23, 0x1, R21 ;  /* 0x0000000117007824 */ /* 0x000fe200078e0215 */
[----:B------:R-:W-:Y:S01]  /*9180*/  LOP3.LUT R11, R11, 0x18, RZ, 0xc0, !PT ;  /* 0x000000180b0b7812 */ /* 0x000fe200078ec0ff */
[----:B------:R-:W1:Y:S01]  /*9190*/  @P0 LDC R3, c[0x0][0x450] ;  /* 0x00011400ff030b82 */ /* 0x000e620000000800 */
[----:B------:R-:W2:Y:S01]  /*91a0*/  S2R R21, SR_TID.X ;  /* 0x0000000000157919 */ /* 0x000ea20000002100 */
[----:B------:R-:W-:Y:S01]  /*91b0*/  IMAD R7, R25, 0xc0, R0 ;  /* 0x000000c019077824 */ /* 0x000fe200078e0200 */
[----:B------:R-:W-:Y:S02]  /*91c0*/  LOP3.LUT R11, R11, 0x20, RZ, 0xfc, !PT ;  /* 0x000000200b0b7812 */ /* 0x000fe400078efcff */
[----:B------:R-:W-:Y:S01]  /*91d0*/  SHF.R.U32.HI R22, RZ, 0x2, R22 ;  /* 0x00000002ff167819 */ /* 0x000fe20000011616 */
[----:B------:R-:W-:Y:S02]  /*91e0*/  IMAD.MOV.U32 R6, RZ, RZ, R7 ;  /* 0x000000ffff067224 */ /* 0x000fe400078e0007 */
[----:B------:R-:W3:Y:S01]  /*91f0*/  @P0 LDC R9, c[0x0][0x450] ;  /* 0x00011400ff090b82 */ /* 0x000ee20000000800 */
[----:B------:R-:W-:-:S02]  /*9200*/  VIADD R8, R7, 0x80 ;  /* 0x0000008007087836 */ /* 0x000fc40000000000 */
[----:B0-----:R-:W-:-:S04]  /*9210*/  @P0 IMAD.HI.U32 R0, R7, R2, RZ ;  /* 0x0000000207000227 */ /* 0x001fc800078e00ff */
[----:B------:R-:W-:Y:S01]  /*9220*/  IMAD.MOV.U32 R2, RZ, RZ, R4 ;  /* 0x000000ffff027224 */ /* 0x000fe200078e0004 */
[----:B-1----:R-:W-:Y:S02]  /*9230*/  @P0 SHF.R.U32.HI R6, RZ, R3, R0 ;  /* 0x00000003ff060219 */ /* 0x002fe40000011600 */
[----:B------:R-:W0:Y:S01]  /*9240*/  @P0 LDC R0, c[0x0][0x44c] ;  /* 0x00011300ff000b82 */ /* 0x000e220000000800 */
[----:B------:R-:W-:-:S03]  /*9250*/  MOV R3, UR46 ;  /* 0x0000002e00037c02 */ /* 0x000fc60008000f00 */
[----:B------:R-:W-:Y:S01]  /*9260*/  IMAD.WIDE.U32 R2, R24, UR4, R2 ;  /* 0x0000000418027c25 */ /* 0x000fe2000f8e0002 */
[----:B------:R-:W-:-:S03]  /*9270*/  ULDC.64 UR4, c[0x0][0x2d0] ;  /* 0x0000b40000047ab9 */ /* 0x000fc60000000a00 */
[----:B--2---:R-:W-:Y:S01]  /*9280*/  IMAD.SHL.U32 R21, R21, 0x8, RZ ;  /* 0x0000000815157824 */ /* 0x004fe200078e00ff */
[----:B------:R-:W-:-:S04]  /*9290*/  IADD3 R3, R3, R5, RZ ;  /* 0x0000000503037210 */ /* 0x000fc80007ffe0ff */
[----:B------:R-:W-:Y:S01]  /*92a0*/  LOP3.LUT R21, R21, 0x18, RZ, 0xc0, !PT ;  /* 0x0000001815157812 */ /* 0x000fe200078ec0ff */
[----:B0-----:R-:W-:-:S04]  /*92b0*/  @P0 IMAD.HI.U32 R4, R8, R0, RZ ;  /* 0x0000000008040227 */ /* 0x001fc800078e00ff */
[----:B------:R-:W-:Y:S01]  /*92c0*/  IMAD.MOV.U32 R0, RZ, RZ, R8 ;  /* 0x000000ffff007224 */ /* 0x000fe200078e0008 */
[----:B---3--:R-:W-:Y:S01]  /*92d0*/  @P0 SHF.R.U32.HI R0, RZ, R9, R4 ;  /* 0x00000009ff000219 */ /* 0x008fe20000011604 */
[--C-:B------:R-:W-:Y:S01]  /*92e0*/  IMAD.MOV R9, RZ, RZ, -R6.reuse ;  /* 0x000000ffff097224 */ /* 0x100fe200078e0a06 */
[----:B------:R-:W-:-:S03]  /*92f0*/  SHF.R.S32.HI R4, RZ, 0x1f, R6 ;  /* 0x0000001fff047819 */ /* 0x000fc60000011406 */
[----:B------:R-:W-:Y:S02]  /*9300*/  IMAD R7, R20, R9, R7 ;  /* 0x0000000914077224 */ /* 0x000fe400078e0207 */
[----:B------:R-:W-:-:S04]  /*9310*/  IMAD R5, R4, UR4, RZ ;  /* 0x0000000404057c24 */ /* 0x000fc8000f8e02ff */
[C---:B------:R-:W-:Y:S02]  /*9320*/  IMAD R9, R6.reuse, UR5, R5 ;  /* 0x0000000506097c24 */ /* 0x040fe4000f8e0205 */
[----:B------:R-:W-:-:S04]  /*9330*/  IMAD.WIDE.U32 R4, R6, UR4, R2 ;  /* 0x0000000406047c25 */ /* 0x000fc8000f8e0002 */
[----:B------:R-:W-:Y:S02]  /*9340*/  IMAD.IADD R5, R5, 0x1, R9 ;  /* 0x0000000105057824 */ /* 0x000fe400078e0209 */
[----:B------:R-:W-:Y:S02]  /*9350*/  IMAD.MOV R9, RZ, RZ, -R0 ;  /* 0x000000ffff097224 */ /* 0x000fe400078e0a00 */
[----:B------:R-:W-:-:S04]  /*9360*/  IMAD.WIDE.U32 R2, R0, UR4, R2 ;  /* 0x0000000400027c25 */ /* 0x000fc8000f8e0002 */
[----:B------:R-:W-:Y:S01]  /*9370*/  IMAD R6, R20, R9, R8 ;  /* 0x0000000914067224 */ /* 0x000fe200078e0208 */
[----:B------:R-:W-:Y:S01]  /*9380*/  SHF.R.S32.HI R9, RZ, 0x1f, R0 ;  /* 0x0000001fff097819 */ /* 0x000fe20000011400 */
[----:B------:R-:W-:Y:S01]  /*9390*/  IMAD.WIDE.U32 R4, R7, UR6, R4 ;  /* 0x0000000607047c25 */ /* 0x000fe2000f8e0004 */
[----:B------:R-:W-:-:S03]  /*93a0*/  SHF.R.S32.HI R8, RZ, 0x1f, R7 ;  /* 0x0000001fff087819 */ /* 0x000fc60000011407 */
[----:B------:R-:W-:Y:S02]  /*93b0*/  IMAD R9, R9, UR4, RZ ;  /* 0x0000000409097c24 */ /* 0x000fe4000f8e02ff */
[----:B------:R-:W-:Y:S02]  /*93c0*/  IMAD R8, R8, UR6, RZ ;  /* 0x0000000608087c24 */ /* 0x000fe4000f8e02ff */
[----:B------:R-:W-:Y:S01]  /*93d0*/  IMAD R9, R0, UR5, R9 ;  /* 0x0000000500097c24 */ /* 0x000fe2000f8e0209 */
[----:B------:R-:W-:Y:S01]  /*93e0*/  ULDC.64 UR4, c[0x0][0x280] ;  /* 0x0000a00000047ab9 */ /* 0x000fe20000000a00 */
[----:B------:R-:W-:Y:S01]  /*93f0*/  IMAD R0, R7, UR7, R8 ;  /* 0x0000000707007c24 */ /* 0x000fe2000f8e0208 */
[----:B------:R-:W-:Y:S01]  /*9400*/  SHF.R.S32.HI R7, RZ, 0x1f, R6 ;  /* 0x0000001fff077819 */ /* 0x000fe20000011406 */
[----:B------:R-:W-:Y:S02]  /*9410*/  IMAD.IADD R3, R3, 0x1, R9 ;  /* 0x0000000103037824 */ /* 0x000fe400078e0209 */
[----:B------:R-:W-:-:S02]  /*9420*/  IMAD.IADD R9, R5, 0x1, R0 ;  /* 0x0000000105097824 */ /* 0x000fc400078e0200 */
[----:B------:R-:W-:Y:S02]  /*9430*/  IMAD R7, R7, UR6, RZ ;  /* 0x0000000607077c24 */ /* 0x000fe4000f8e02ff */
[----:B------:R-:W-:-:S04]  /*9440*/  IMAD.WIDE.U32 R2, R6, UR6, R2 ;  /* 0x0000000606027c25 */ /* 0x000fc8000f8e0002 */
[----:B------:R-:W-:Y:S01]  /*9450*/  IMAD R8, R6, UR7, R7 ;  /* 0x0000000706087c24 */ /* 0x000fe2000f8e0207 */
[----:B------:R-:W-:-:S04]  /*9460*/  LEA R7, P0, R4, UR4, 0x1 ;  /* 0x0000000404077c11 */ /* 0x000fc8000f8008ff */
[----:B------:R-:W-:Y:S02]  /*9470*/  LEA.HI.X R9, R4, UR5, R9, 0x1, P0 ;  /* 0x0000000504097c11 */ /* 0x000fe400080f0c09 */
[----:B------:R-:W-:Y:S02]  /*9480*/  IADD3 R3, R3, R8, RZ ;  /* 0x0000000803037210 */ /* 0x000fe40007ffe0ff */
[C---:B------:R-:W-:Y:S01]  /*9490*/  LEA R10, P0, R2.reuse, UR4, 0x1 ;  /* 0x00000004020a7c11 */ /* 0x040fe2000f8008ff */
[----:B------:R-:W-:Y:S02]  /*94a0*/  ULDC UR4, c[0x0][0x2b8] ;  /* 0x0000ae0000047ab9 */ /* 0x000fe40000000800 */
[----:B------:R-:W-:Y:S02]  /*94b0*/  ISETP.GE.AND P3, PT, R27, UR4, PT ;  /* 0x000000041b007c0c */ /* 0x000fe4000bf66270 */
[----:B------:R-:W-:Y:S01]  /*94c0*/  LEA.HI.X R8, R2, UR5, R3, 0x1, P0 ;  /* 0x0000000502087c11 */ /* 0x000fe200080f0c03 */
[----:B------:R-:W-:Y:S01]  /*94d0*/  UMOV UR5, 0xffffffff ;  /* 0xffffffff00057882 */ /* 0x000fe20000000000 */
[----:B------:R-:W-:-:S02]  /*94e0*/  ISETP.GE.AND P0, PT, R11, UR4, PT ;  /* 0x000000040b007c0c */ /* 0x000fc4000bf06270 */
[----:B------:R-:W-:-:S04]  /*94f0*/  LOP3.LUT R11, R21, 0x40, RZ, 0xfc, !PT ;  /* 0x00000040150b7812 */ /* 0x000fc800078efcff */
[----:B------:R-:W-:Y:S01]  /*9500*/  ISETP.GE.AND P1, PT, R11, UR4, PT ;  /* 0x000000040b007c0c */ /* 0x000fe2000bf26270 */
[----:B------:R-:W-:-:S12]  /*9510*/  BRA.DIV UR5, `(.L_x_10060) ;  /* 0x0000002605907947 */ /* 0x000fd8000b800000 */
[----:B------:R-:W0:Y:S01]  /*9520*/  SHFL.IDX PT, R2, R9, RZ, 0x1c1f ;  /* 0x001c1fff09027589 */ /* 0x000e2200000e0000 */
[----:B------:R-:W-:Y:S01]  /*9530*/  ULDC UR4, c[0x0][0x288] ;  /* 0x0000a20000047ab9 */ /* 0x000fe20000000800 */
[----:B------:R-:W-:Y:S02]  /*9540*/  IMAD R0, R25, 0xc0, R22 ;  /* 0x000000c019007824 */ /* 0x000fe400078e0216 */
[----:B------:R-:W1:Y:S01]  /*9550*/  SHFL.IDX PT, R14, R7, RZ, 0x1c1f ;  /* 0x001c1fff070e7589 */ /* 0x000e6200000e0000 */
[----:B------:R-:W-:Y:S02]  /*9560*/  IMAD R6, R20, UR4, RZ ;  /* 0x0000000414067c24 */ /* 0x000fe4000f8e02ff */
[C---:B------:R-:W-:Y:S01]  /*9570*/  VIADD R11, R0.reuse, 0x20 ;  /* 0x00000020000b7836 */ /* 0x040fe20000000000 */
[----:B------:R-:W-:Y:S01]  /*9580*/  SHFL.IDX PT, R5, R9, 0x1, 0x1c1f ;  /* 0x003c1f0009057f89 */ /* 0x000fe200000e0000 */
[----:B------:R-:W-:Y:S01]  /*9590*/  IMAD.MOV.U32 R24, RZ, RZ, 0x1 ;  /* 0x00000001ff187424 */ /* 0x000fe200078e00ff */
[----:B------:R-:W-:-:S02]  /*95a0*/  ISETP.GE.AND P2, PT, R0, R6, PT ;  /* 0x000000060000720c */ /* 0x000fc40003f46270 */
[----:B------:R-:W2:Y:S11]  /*95b0*/  SHFL.IDX PT, R4, R7, 0x1, 0x1c1f ;  /* 0x003c1f0007047f89 */ /* 0x000eb600000e0000 */
[----:B------:R-:W-:Y:S01]  /*95c0*/  @!P2 LEA R21, R28, UR45, 0x1 ;  /* 0x0000002d1c15ac11 */ /* 0x000fe2000f8e08ff */
[----:B0-----:R-:W-:-:S02]  /*95d0*/  IMAD.MOV.U32 R3, RZ, RZ, R2 ;  /* 0x000000ffff037224 */ /* 0x001fc400078e0002 */
[----:B-1----:R-:W-:Y:S02]  /*95e0*/  IMAD.MOV.U32 R2, RZ, RZ, R14 ;  /* 0x000000ffff027224 */ /* 0x002fe400078e000e */
[----:B------:R-:W-:Y:S02]  /*95f0*/  SHFL.IDX PT, R14, R10, 0x1, 0x1c1f ;  /* 0x003c1f000a0e7f89 */ /* 0x000fe400000e0000 */
[----:B------:R-:W-:-:S05]  /*9600*/  @!P2 IMAD.WIDE.U32 R2, R27, 0x2, R2 ;  /* 0x000000021b02a825 */ /* 0x000fca00078e0002 */
[----:B------:R-:W-:Y:S04]  /*9610*/  @!P2 LDGSTS.E.BYPASS.LTC128B.128 [R21+0xc400], desc[UR36][R2.64], !P3 ;  /* 0x0c4000000215afae */ /* 0x000fe8000d901d64 */
[----:B------:R-:W-:Y:S04]  /*9620*/  @!P2 LDGSTS.E.BYPASS.LTC128B.128 [R21+0xf400], desc[UR36][R2.64+0x40], !P0 ;  /* 0x0f4000400215afae */ /* 0x000fe8000c101d64 */
[----:B------:R0:W-:Y:S01]  /*9630*/  @!P2 LDGSTS.E.BYPASS.LTC128B.128 [R21+0x12400], desc[UR36][R2.64+0x80], !P1 ;  /* 0x124000800215afae */ /* 0x0001e2000c901d64 */
[-C--:B------:R-:W-:Y:S02]  /*9640*/  ISETP.GE.AND P2, PT, R11, R6.reuse, PT ;  /* 0x000000060b00720c */ /* 0x080fe40003f46270 */
[----:B------:R-:W-:Y:S01]  /*9650*/  IADD3 R11, R0, 0x40, RZ ;  /* 0x00000040000b7810 */ /* 0x000fe20007ffe0ff */
[----:B0-----:R-:W-:Y:S10]  /*9660*/  SHFL.IDX PT, R3, R9, 0x2, 0x1c1f ;  /* 0x005c1f0009037f89 */ /* 0x001ff400000e0000 */
[----:B--2---:R-:W-:Y:S01]  /*9670*/  @!P2 IMAD.WIDE.U32 R4, R27, 0x2, R4 ;  /* 0x000000021b04a825 */ /* 0x004fe200078e0004 */
[----:B------:R-:W-:Y:S01]  /*9680*/  @!P2 LEA R25, R28, UR45, 0x1 ;  /* 0x0000002d1c19ac11 */ /* 0x000fe2000f8e08ff */
[----:B------:R-:W0:Y:S04]  /*9690*/  SHFL.IDX PT, R2, R7, 0x2, 0x1c1f ;  /* 0x005c1f0007027f89 */ /* 0x000e2800000e0000 */
        /* <DEDUP_REMOVED lines=8> */
[----:B------:R0:W1:Y:S04]  /*9720*/  SHFL.IDX PT, R4, R7, 0x3, 0x1c1f ;  /* 0x007c1f0007047f89 */ /* 0x00006800000e0000 */
[----:B------:R-:W-:Y:S04]  /*9730*/  @!P2 LDGSTS.E.BYPASS.LTC128B.128 [R21+0xd400], desc[UR36][R2.64], !P3 ;  /* 0x0d4000000215afae */ /* 0x000fe8000d901d64 */
[----:B------:R-:W-:Y:S01]  /*9740*/  @!P2 LDGSTS.E.BYPASS.LTC128B.128 [R21+0x10400], desc[UR36][R2.64+0x40], !P0 ;  /* 0x104000400215afae */ /* 0x000fe2000c101d64 */
[----:B0-----:R-:W-:-:S03]  /*9750*/  VIADD R7, R0, 0x80 ;  /* 0x0000008000077836 */ /* 0x001fc60000000000 */
[----:B------:R0:W-:Y:S01]  /*9760*/  @!P2 LDGSTS.E.BYPASS.LTC128B.128 [R21+0x13400], desc[UR36][R2.64+0x80], !P1 ;  /* 0x134000800215afae */ /* 0x0001e2000c901d64 */
[----:B------:R-:W-:-:S03]  /*9770*/  ISETP.GE.AND P2, PT, R11, R6, PT ;  /* 0x000000060b00720c */ /* 0x000fc60003f46270 */
[----:B0-----:R-:W-:Y:S10]  /*9780*/  SHFL.IDX PT, R3, R8, RZ, 0x1c1f ;  /* 0x001c1fff08037589 */ /* 0x001ff400000e0000 */
[----:B-1----:R-:W-:Y:S01]  /*9790*/  @!P2 IMAD.WIDE.U32 R4, R27, 0x2, R4 ;  /* 0x000000021b04a825 */ /* 0x002fe200078e0004 */
[----:B------:R-:W-:Y:S01]  /*97a0*/  @!P2 LEA R25, R28, UR45, 0x1 ;  /* 0x0000002d1c19ac11 */ /* 0x000fe2000f8e08ff */
[----:B------:R-:W0:Y:S04]  /*97b0*/  SHFL.IDX PT, R2, R10, RZ, 0x1c1f ;  /* 0x001c1fff0a027589 */ /* 0x000e2800000e0000 */
        /* <DEDUP_REMOVED lines=10> */
.L_x_10120:
[----:B------:R-:W-:Y:S01]  /*9860*/  VIADD R5, R0, 0xa0 ;  /* 0x000000a000057836 */ /* 0x000fe20000000000 */
[----:B------:R-:W-:Y:S01]  /*9870*/  BSSY B0, `(.L_x_10061) ;  /* 0x000000d000007945 */ /* 0x000fe20003800000 */
[----:B-1----:R-:W-:Y:S01]  /*9880*/  IMAD.MOV.U32 R2, RZ, RZ, R14 ;  /* 0x000000ffff027224 */ /* 0x002fe200078e000e */
[----:B--2---:R-:W-:Y:S02]  /*9890*/  MOV R3, R4 ;  /* 0x0000000400037202 */ /* 0x004fe40000000f00 */
        /* <DEDUP_REMOVED lines=10> */
.L_x_10062:
[----:B------:R-:W-:Y:S05]  /*9940*/  BSYNC B0 ;  /* 0x0000000000007941 */ /* 0x000fea0003800000 */
.L_x_10061:
        /* <DEDUP_REMOVED lines=9> */
.L_x_10121:
[----:B------:R-:W-:Y:S01]  /*99e0*/  UIADD3 UR4, UR49, -0x2, URZ ;  /* 0xfffffffe31047890 */ /* 0x000fe2000fffe03f */
[----:B------:R-:W-:-:S03]  /*99f0*/  IMAD.MOV.U32 R21, RZ, RZ, RZ ;  /* 0x000000ffff157224 */ /* 0x000fc600078e00ff */
[----:B------:R-:W-:-:S06]  /*9a00*/  UISETP.GE.AND UP0, UPT, UR4, UR48, UPT ;  /* 0x000000300400728c */ /* 0x000fcc000bf06270 */
[----:B------:R-:W-:-:S13]  /*9a10*/  PLOP3.LUT P0, PT, PT, PT, UP0, 0x80, 0x0 ;  /* 0x000000000000781c */ /* 0x000fda0003f0f008 */
[----:B------:R-:W-:Y:S05]  /*9a20*/  @!P0 BRA `(.L_x_10064) ;  /* 0x0000000c00e08947 */ /* 0x000fea0003800000 */
[----:B0-----:R-:W0:Y:S01]  /*9a30*/  S2R R2, SR_TID.X ;  /* 0x0000000000027919 */ /* 0x001e220000002100 */
[----:B------:R-:W-:Y:S01]  /*9a40*/  UIADD3 UR4, UR47, 0x1, URZ ;  /* 0x000000012f047890 */ /* 0x000fe2000fffe03f */
[----:B------:R-:W-:Y:S01]  /*9a50*/  LOP3.LUT R3, RZ, UR44, RZ, 0x33, !PT ;  /* 0x0000002cff037c12 */ /* 0x000fe2000f8e33ff */
[----:B------:R-:W-:Y:S01]  /*9a60*/  BSSY B0, `(.L_x_10064) ;  /* 0x00000f4000007945 */ /* 0x000fe20003800000 */
[----:B------:R-:W1:Y:S01]  /*9a70*/  S2R R4, SR_TID.X ;  /* 0x0000000000047919 */ /* 0x000e620000002100 */
[----:B------:R-:W-:Y:S01]  /*9a80*/  UIMAD UR4, UR4, UR39, URZ ;  /* 0x00000027040472a4 */ /* 0x000fe2000f8e023f */
[----:B------:R-:W-:Y:S02]  /*9a90*/  IMAD.MOV.U32 R22, RZ, RZ, 0x1 ;  /* 0x00000001ff167424 */ /* 0x000fe400078e00ff */
[----:B------:R-:W-:-:S03]  /*9aa0*/  IMAD.MOV.U32 R20, RZ, RZ, RZ ;  /* 0x000000ffff147224 */ /* 0x000fc600078e00ff */
[----:B------:R-:W-:Y:S01]  /*9ab0*/  LOP3.LUT R0, RZ, UR4, RZ, 0x33, !PT ;  /* 0x00000004ff007c12 */ /* 0x000fe2000f8e33ff */
[----:B------:R-:W-:-:S03]  /*9ac0*/  ULDC UR4, c[0x0][0x2f4] ;  /* 0x0000bd0000047ab9 */ /* 0x000fc60000000800 */
[----:B------:R-:W-:-:S04]  /*9ad0*/  VIMNMX R0, R0, R3, !PT ;  /* 0x0000000300007248 */ /* 0x000fc80007fe0100 */
[----:B------:R-:W-:Y:S02]  /*9ae0*/  IADD3 R26, -R0, -0x2, RZ ;  /* 0xfffffffe001a7810 */ /* 0x000fe40007ffe1ff */
[----:B0-----:R-:W-:-:S04]  /*9af0*/  LOP3.LUT R2, R2, 0x7f, RZ, 0xc0, !PT ;  /* 0x0000007f02027812 */ /* 0x001fc800078ec0ff */
[----:B------:R-:W-:Y:S01]  /*9b00*/  SHF.R.U32.HI R2, RZ, 0x2, R2 ;  /* 0x00000002ff027819 */ /* 0x000fe20000011602 */
[----:B-1----:R-:W-:-:S03]  /*9b10*/  IMAD.SHL.U32 R4, R4, 0x8, RZ ;  /* 0x0000000804047824 */ /* 0x002fc600078e00ff */
[----:B------:R-:W-:Y:S02]  /*9b20*/  IADD3 R19, R23, R19, R2 ;  /* 0x0000001317137210 */ /* 0x000fe40007ffe002 */
[----:B------:R-:W-:Y:S02]  /*9b30*/  IADD3 R3, -R2, UR43, RZ ;  /* 0x0000002b02037c10 */ /* 0x000fe4000fffe1ff */
[----:B------:R-:W0:Y:S01]  /*9b40*/  S2R R2, SR_TID.X ;  /* 0x0000000000027919 */ /* 0x000e220000002100 */
[----:B------:R-:W-:Y:S02]  /*9b50*/  LOP3.LUT R4, R4, 0x18, RZ, 0xc0, !PT ;  /* 0x0000001804047812 */ /* 0x000fe400078ec0ff */
[----:B------:R-:W-:Y:S01]  /*9b60*/  IADD3 R19, R19, -0x180, RZ ;  /* 0xfffffe8013137810 */ /* 0x000fe20007ffe0ff */
[----:B------:R-:W-:Y:S01]  /*9b70*/  IMAD R3, R0, 0x80, R3 ;  /* 0x0000008000037824 */ /* 0x000fe200078e0203 */
[----:B------:R-:W-:-:S03]  /*9b80*/  LOP3.LUT R4, R4, 0x20, RZ, 0xfc, !PT ;  /* 0x0000002004047812 */ /* 0x000fc600078efcff */
[----:B------:R-:W-:Y:S01]  /*9b90*/  IMAD R10, R0, -0x80, R19 ;  /* 0xffffff80000a7824 */ /* 0x000fe200078e0213 */
[----:B------:R-:W-:Y:S01]  /*9ba0*/  ISETP.GE.AND P2, PT, R4, UR4, PT ;  /* 0x0000000404007c0c */ /* 0x000fe2000bf46270 */
[----:B------:R-:W-:Y:S02]  /*9bb0*/  VIADD R0, R3, 0x100 ;  /* 0x0000010003007836 */ /* 0x000fe40000000000 */
[----:B0-----:R-:W-:-:S05]  /*9bc0*/  IMAD.SHL.U32 R2, R2, 0x8, RZ ;  /* 0x0000000802027824 */ /* 0x001fca00078e00ff */
[----:B------:R-:W-:-:S04]  /*9bd0*/  LOP3.LUT R2, R2, 0x18, RZ, 0xc0, !PT ;  /* 0x0000001802027812 */ /* 0x000fc800078ec0ff */
[C---:B------:R-:W-:Y:S02]  /*9be0*/  ISETP.GE.AND P3, PT, R2.reuse, UR4, PT ;  /* 0x0000000402007c0c */ /* 0x040fe4000bf66270 */
[----:B------:R-:W-:-:S04]  /*9bf0*/  LOP3.LUT R2, R2, 0x40, RZ, 0xfc, !PT ;  /* 0x0000004002027812 */ /* 0x000fc800078efcff */
[----:B------:R-:W-:-:S13]  /*9c00*/  ISETP.GE.AND P1, PT, R2, UR4, PT ;  /* 0x0000000402007c0c */ /* 0x000fda000bf26270 */
.L_x_10077:
[----:B------:R-:W2:Y:S01]  /*9c10*/  LDL R7, [R1+0x4] ;  /* 0x0000040001077983 */ /* 0x000ea20000100800 */
[----:B------:R-:W0:Y:S03]  /*9c20*/  LDC R2, c[0x0][0x430] ;  /* 0x00010c00ff027b82 */ /* 0x000e260000000800 */
[----:B------:R-:W3:Y:S01]  /*9c30*/  LDL R6, [R1] ;  /* 0x0000000001067983 */ /* 0x000ee20000100800 */
[----:B------:R-:W-:Y:S01]  /*9c40*/  IMAD.MOV.U32 R4, RZ, RZ, R10 ;  /* 0x000000ffff047224 */ /* 0x000fe200078e000a */
[----:B------:R-:W-:Y:S01]  /*9c50*/  ULDC.64 UR4, c[0x0][0x428] ;  /* 0x00010a0000047ab9 */ /* 0x000fe20000000a00 */
[----:B0-----:R-:W-:-:S13]  /*9c60*/  ISETP.NE.AND P0, PT, R2, 0x1, PT ;  /* 0x000000010200780c */ /* 0x001fda0003f05270 */
[----:B------:R-:W0:Y:S08]  /*9c70*/  @P0 LDC R3, c[0x0][0x434] ;  /* 0x00010d00ff030b82 */ /* 0x000e300000000800 */
[----:B------:R-:W1:Y:S01]  /*9c80*/  @P0 LDC R5, c[0x0][0x438] ;  /* 0x00010e00ff050b82 */ /* 0x000e620000000800 */
[----:B0-----:R-:W-:-:S05]  /*9c90*/  @P0 IMAD.HI.U32 R2, R10, R3, RZ ;  /* 0x000000030a020227 */ /* 0x001fca00078e00ff */
[----:B-1----:R-:W-:-:S04]  /*9ca0*/  @P0 SHF.R.U32.HI R4, RZ, R5, R2 ;  /* 0x00000005ff040219 */ /* 0x002fc80000011602 */
[----:B------:R-:W-:Y:S01]  /*9cb0*/  SHF.R.S32.HI R3, RZ, 0x1f, R4 ;  /* 0x0000001fff037819 */ /* 0x000fe20000011404 */
[----:B--2---:R-:W-:-:S04]  /*9cc0*/  IMAD R2, R7, UR4, RZ ;  /* 0x0000000407027c24 */ /* 0x004fc8000f8e02ff */
[----:B---3--:R-:W-:Y:S02]  /*9cd0*/  IMAD R5, R6, UR5, R2 ;  /* 0x0000000506057c24 */ /* 0x008fe4000f8e0202 */
[----:B------:R-:W-:-:S04]  /*9ce0*/  IMAD.MOV.U32 R2, RZ, RZ, R4 ;  /* 0x000000ffff027224 */ /* 0x000fc800078e0004 */
[----:B------:R-:W-:Y:S01]  /*9cf0*/  IMAD.WIDE.U32 R2, R6, UR4, R2 ;  /* 0x0000000406027c25 */ /* 0x000fe2000f8e0002 */
[----:B------:R-:W-:-:S04]  /*9d00*/  ULDC.64 UR4, c[0x0][0x418] ;  /* 0x0001060000047ab9 */ /* 0x000fc80000000a00 */
[----:B------:R-:W-:Y:S02]  /*9d10*/  IADD3 R3, R5, R3, RZ ;  /* 0x0000000305037210 */ /* 0x000fe40007ffe0ff */
[----:B------:R-:W-:-:S04]  /*9d20*/  LEA R6, P0, R2, UR4, 0x2 ;  /* 0x0000000402067c11 */ /* 0x000fc8000f8010ff */
[----:B------:R-:W-:-:S05]  /*9d30*/  LEA.HI.X R7, R2, UR5, R3, 0x2, P0 ;  /* 0x0000000502077c11 */ /* 0x000fca00080f1403 */
[----:B------:R-:W2:Y:S01]  /*9d40*/  LDG.E R6, desc[UR36][R6.64] ;  /* 0x0000002406067981 */ /* 0x000ea2000c1e1900 */
[----:B------:R-:W-:-:S06]  /*9d50*/  ULOP3.LUT UR6, UR38, 0x2, URZ, 0xfc, !UPT ;  /* 0x0000000226067892 */ /* 0x000fcc000f8efc3f */
[----:B------:R-:W-:Y:S02]  /*9d60*/  IMAD.U32 R8, RZ, RZ, UR6 ;  /* 0x00000006ff087e24 */ /* 0x000fe4000f8e00ff */
[----:B------:R-:W-:-:S03]  /*9d70*/  VIADD R21, R20, 0x1 ;  /* 0x0000000114157836 */ /* 0x000fc60000000000 */
        /* <DEDUP_REMOVED lines=8> */
.L_x_10065:
[----:B------:R-:W-:Y:S01]  /*9e00*/  LEA R7, R21, UR45, 0x3 ;  /* 0x0000002d15077c11 */ /* 0x000fe2000f8e18ff */
[----:B------:R-:W-:Y:S01]  /*9e10*/  BSSY B1, `(.L_x_10066) ;  /* 0x0000004000017945 */ /* 0x000fe20003800000 */
[----:B------:R-:W-:-:S04]  /*9e20*/  SHF.L.U32 R2, R24, 0x1f, RZ ;  /* 0x0000001f18027819 */ /* 0x000fc800000006ff */
[----:B------:R-:W0:Y:S02]  /*9e30*/  SYNCS.PHASECHK.TRANS64.TRYWAIT P0, [R7+URZ+0x2d840], R2 ;  /* 0x02d84002070075a7 */ /* 0x000e24000800017f */
[----:B0-----:R-:W-:Y:S05]  /*9e40*/  @!P0 BRA `(.L_x_10067) ;  /* 0x0000002400448947 */ /* 0x001fea0003800000 */
.L_x_10122:
[----:B------:R-:W-:Y:S05]  /*9e50*/  BSYNC B1 ;  /* 0x0000000000017941 */ /* 0x000fea0003800000 */
.L_x_10066:
[----:B------:R-:W-:Y:S01]  /*9e60*/  ULDC UR4, c[0x0][0x430] ;  /* 0x00010c0000047ab9 */ /* 0x000fe20000000800 */
[----:B------:R-:W-:Y:S01]  /*9e70*/  R2UR UR6, R29 ;  /* 0x000000001d0672ca */ /* 0x000fe200000e0000 */
[----:B------:R-:W-:Y:S01]  /*9e80*/  UIADD3 UR4, -UR4, URZ, URZ ;  /* 0x0000003f04047290 */ /* 0x000fe2000fffe13f */
[C---:B------:R-:W-:Y:S02]  /*9e90*/  LOP3.LUT P5, RZ, R16.reuse, 0x2, RZ, 0xc0, !PT ;  /* 0x0000000210ff7812 */ /* 0x040fe400078ac0ff */
        /* <DEDUP_REMOVED lines=12> */
[----:B------:R-:W-:Y:S02]  /*9f60*/  ULDC.64 UR4, c[0x0][0x308] ;  /* 0x0000c20000047ab9 */ /* 0x000fe40000000a00 */
[----:B------:R-:W-:Y:S01]  /*9f70*/  IMAD.U32 R9, RZ, RZ, UR4 ;  /* 0x00000004ff097e24 */ /* 0x000fe2000f8e00ff */
[----:B------:R-:W-:Y:S01]  /*9f80*/  UIMAD UR4, UR6, UR4, URZ ;  /* 0x00000004060472a4 */ /* 0x000fe2000f8e023f */
[----:B------:R-:W-:Y:S02]  /*9f90*/  IMAD.IADD R3, R3, 0x1, R4 ;  /* 0x0000000103037824 */ /* 0x000fe400078e0204 */
[----:B------:R-:W-:Y:S01]  /*9fa0*/  ULDC.64 UR6, c[0x0][0x2e8] ;  /* 0x0000ba0000067ab9 */ /* 0x000fe20000000a00 */
[----:B------:R-:W-:Y:S02]  /*9fb0*/  UIMAD UR4, UR42, UR5, UR4 ;  /* 0x000000052a0472a4 */ /* 0x000fe4000f8e0204 */
[----:B------:R-:W-:-:S04]  /*9fc0*/  IMAD.WIDE.U32 R2, R9, UR42, R2 ;  /* 0x0000002a09027c25 */ /* 0x000fc8000f8e0002 */
[----:B------:R-:W-:Y:S01]  /*9fd0*/  IMAD R9, R21, 0x3000, R28 ;  /* 0x0000300015097824 */ /* 0x000fe200078e021c */
[----:B------:R-:W-:Y:S01]  /*9fe0*/  IADD3 R19, R3, UR4, RZ ;  /* 0x0000000403137c10 */ /* 0x000fe2000fffe0ff */
[----:B------:R-:W-:Y:S01]  /*9ff0*/  UMOV UR4, 0xffffffff ;  /* 0xffffffff00047882 */ /* 0x000fe20000000000 */
[----:B------:R-:W-:-:S04]  /*a000*/  LEA R8, P0, R2, UR6, 0x1 ;  /* 0x0000000602087c11 */ /* 0x000fc8000f8008ff */
[----:B------:R-:W-:Y:S01]  /*a010*/  LEA.HI.X R19, R2, UR7, R19, 0x1, P0 ;  /* 0x0000000702137c11 */ /* 0x000fe200080f0c13 */
[----:B------:R-:W-:Y:S08]  /*a020*/  BRA.DIV UR4, `(.L_x_10068) ;  /* 0x0000002204e07947 */ /* 0x000ff0000b800000 */
[----:B------:R-:W0:Y:S01]  /*a030*/  S2R R11, SR_TID.X ;  /* 0x00000000000b7919 */ /* 0x000e220000002100 */
[----:B------:R-:W-:Y:S02]  /*a040*/  LOP3.LUT P6, RZ, R16, 0x4, RZ, 0xc0, !PT ;  /* 0x0000000410ff7812 */ /* 0x000fe400078cc0ff */
[----:B------:R-:W-:Y:S01]  /*a050*/  LEA R9, R9, UR45, 0x1 ;  /* 0x0000002d09097c11 */ /* 0x000fe2000f8e08ff */
[----:B------:R-:W1:Y:S04]  /*a060*/  SHFL.IDX PT, R2, R8, RZ, 0x1c1f ;  /* 0x001c1fff08027589 */ /* 0x000e6800000e0000 */
[----:B------:R-:W2:Y:S04]  /*a070*/  SHFL.IDX PT, R3, R19, RZ, 0x1c1f ;  /* 0x001c1fff13037589 */ /* 0x000ea800000e0000 */
[----:B------:R-:W-:Y:S01]  /*a080*/  SHFL.IDX PT, R27, R19, 0x2, 0x1c1f ;  /* 0x005c1f00131b7f89 */ /* 0x000fe200000e0000 */
[----:B0-----:R-:W-:-:S05]  /*a090*/  IMAD.SHL.U32 R11, R11, 0x8, RZ ;  /* 0x000000080b0b7824 */ /* 0x001fca00078e00ff */
[----:B------:R-:W-:-:S05]  /*a0a0*/  LOP3.LUT R11, R11, 0x18, RZ, 0xc0, !PT ;  /* 0x000000180b0b7812 */ /* 0x000fca00078ec0ff */
[----:B------:R-:W-:-:S05]  /*a0b0*/  IMAD.SHL.U32 R4, R11, 0x2, RZ ;  /* 0x000000020b047824 */ /* 0x000fca00078e00ff */
[----:B-1----:R-:W-:-:S05]  /*a0c0*/  IADD3 R2, P0, R2, R4, RZ ;  /* 0x0000000402027210 */ /* 0x002fca0007f1e0ff */
[----:B--2---:R-:W-:-:S05]  /*a0d0*/  IMAD.X R3, RZ, RZ, R3, P0 ;  /* 0x000000ffff037224 */ /* 0x004fca00000e0603 */
        /* <DEDUP_REMOVED lines=18> */
.L_x_10132:
[----:B------:R-:W-:Y:S02]  /*a200*/  LOP3.LUT P6, RZ, R16, 0x4, RZ, 0xc0, !PT ;  /* 0x0000000410ff7812 */ /* 0x000fe400078cc0ff */
[----:B--2---:R-:W-:-:S04]  /*a210*/  IADD3 R2, P0, R2, R4, RZ ;  /* 0x0000000402027210 */ /* 0x004fc80007f1e0ff */
[----:B------:R-:W-:Y:S02]  /*a220*/  IADD3.X R3, RZ, R27, RZ, P0, !PT ;  /* 0x0000001bff037210 */ /* 0x000fe400007fe4ff */
        /* <DEDUP_REMOVED lines=8> */
.L_x_10069:
[----:B------:R-:W-:Y:S02]  /*a2b0*/  PLOP3.LUT P4, PT, P4, P0, PT, 0xa2, 0x0 ;  /* 0x000000000000781c */ /* 0x000fe40002781472 */
[----:B------:R-:W-:-:S08]  /*a2c0*/  @P0 R2UR P4, UR4, R7 ;  /* 0x00000000070402ca */ /* 0x000fd00000080000 */
[----:B------:R-:W-:-:S05]  /*a2d0*/  @P0 PLOP3.LUT P0, PT, P4, PT, PT, 0x80, 0x0 ;  /* 0x000000000000081c */ /* 0x000fca000270f070 */
[----:B------:R-:W-:Y:S01]  /*a2e0*/  @!P4 SYNCS.ARRIVE.TRANS64.RED.A0T1 RZ, [UR4+0x2d830], RZ ;  /* 0x02d830ffffffc9a7 */ /* 0x000fe20008200404 */
[----:B------:R-:W-:Y:S07]  /*a2f0*/  @!P4 ARRIVES.LDGSTSBAR.64.TRANSCNT [UR4+0x2d830] ;  /* 0x02d83000ff00c9b0 */ /* 0x000fee0008000a84 */
[----:B------:R-:W-:Y:S05]  /*a300*/  @P0 BRA.U.ANY `(.L_x_10069) ;  /* 0xfffffffd00e80947 */ /* 0x000fea000393ffff */
[----:B------:R-:W-:Y:S01]  /*a310*/  NOP ;  /* 0x0000000000007918 */ /* 0x000fe20000000000 */
[----:B------:R-:W-:-:S06]  /*a320*/  ULOP3.LUT UR5, UR38, 0x2, URZ, 0xfc, !UPT ;  /* 0x0000000226057892 */ /* 0x000fcc000f8efc3f */
[----:B-1----:R-:W-:-:S05]  /*a330*/  IMAD.U32 R2, RZ, RZ, UR5 ;  /* 0x00000005ff027e24 */ /* 0x002fca000f8e00ff */
[----:B------:R-:W-:-:S13]  /*a340*/  ISETP.NE.AND P5, PT, R2, 0x3, PT ;  /* 0x000000030200780c */ /* 0x000fda0003fa5270 */
[----:B------:R-:W-:Y:S05]  /*a350*/  @!P5 BRA `(.L_x_10070) ;  /* 0x000000000004d947 */ /* 0x000fea0003800000 */
[----:B------:R-:W-:Y:S01]  /*a360*/  BPT.TRAP 0x1 ;  /* 0x000000040000795c */ /* 0x000fe20000300000 */
.L_x_10070:
[----:B------:R1:W-:Y:S01]  /*a370*/  SYNCS.ARRIVE.TRANS64.A1T0 RZ, [R7+URZ+0x2d830], RZ ;  /* 0x02d830ff07ff79a7 */ /* 0x0003e2000810003f */
[----:B------:R-:W-:Y:S05]  /*a380*/  @!P5 BRA `(.L_x_10071) ;  /* 0x000000000004d947 */ /* 0x000fea0003800000 */
[----:B------:R-:W-:Y:S01]  /*a390*/  BPT.TRAP 0x1 ;  /* 0x000000040000795c */ /* 0x000fe20000300000 */
.L_x_10071:
[----:B------:R-:W-:Y:S01]  /*a3a0*/  SHF.L.U32 R2, R22, 0x1f, RZ ;  /* 0x0000001f16027819 */ /* 0x000fe200000006ff */
[----:B------:R-:W-:Y:S01]  /*a3b0*/  BSSY B1, `(.L_x_10072) ;  /* 0x0000004000017945 */ /* 0x000fe20003800000 */
[----:B-1----:R-:W-:-:S04]  /*a3c0*/  LEA R7, R20, UR45, 0x3 ;  /* 0x0000002d14077c11 */ /* 0x002fc8000f8e18ff */
[----:B------:R-:W1:Y:S02]  /*a3d0*/  SYNCS.PHASECHK.TRANS64.TRYWAIT P0, [R7+URZ+0x2d860], R2 ;  /* 0x02d86002070075a7 */ /* 0x000e64000800017f */
[----:B-1----:R-:W-:Y:S05]  /*a3e0*/  @!P0 BRA `(.L_x_10073) ;  /* 0x0000002400448947 */ /* 0x002fea0003800000 */
.L_x_10133:
[----:B------:R-:W-:Y:S05]  /*a3f0*/  BSYNC B1 ;  /* 0x0000000000017941 */ /* 0x000fea0003800000 */
.L_x_10072:
[----:B------:R-:W-:Y:S01]  /*a400*/  UMOV UR4, 0xffffffff ;  /* 0xffffffff00047882 */ /* 0x000fe20000000000 */
[----:B0-----:R-:W-:Y:S02]  /*a410*/  IMAD R8, R20, 0x3000, R28 ;  /* 0x0000300014087824 */ /* 0x001fe400078e021c */
[----:B------:R-:W-:Y:S05]  /*a420*/  BRA.DIV UR4, `(.L_x_10074) ;  /* 0x0000002604487947 */ /* 0x000fea000b800000 */
[----:B------:R-:W1:Y:S01]  /*a430*/  SHFL.IDX PT, R14, R17, RZ, 0x1c1f ;  /* 0x001c1fff110e7589 */ /* 0x000e6200000e0000 */
[----:B------:R-:W-:-:S03]  /*a440*/  LEA R8, R8, UR45, 0x1 ;  /* 0x0000002d08087c11 */ /* 0x000fc6000f8e08ff */
[----:B------:R-:W0:Y:S01]  /*a450*/  SHFL.IDX PT, R3, R18, RZ, 0x1c1f ;  /* 0x001c1fff12037589 */ /* 0x000e2200000e0000 */
[----:B-1----:R-:W-:-:S03]  /*a460*/  IADD3 R2, P0, R14, R4, RZ ;  /* 0x000000040e027210 */ /* 0x002fc60007f1e0ff */
[----:B------:R-:W1:Y:S02]  /*a470*/  SHFL.IDX PT, R14, R17, 0x1, 0x1c1f ;  /* 0x003c1f00110e7f89 */ /* 0x000e6400000e0000 */
[----:B0-----:R-:W-:Y:S01]  /*a480*/  IMAD.X R3, RZ, RZ, R3, P0 ;  /* 0x000000ffff037224 */ /* 0x001fe200000e0603 */
[----:B------:R-:W-:-:S13]  /*a490*/  ISETP.LT.OR P0, PT, R0, 0x1, P3 ;  /* 0x000000010000780c */ /* 0x000fda0001f01670 */
[----:B------:R-:W-:Y:S01]  /*a4a0*/  LDGSTS.E.BYPASS.LTC128B.128 [R8+0x400], desc[UR36][R2.64], !P0 ;  /* 0x0040000002087fae */ /* 0x000fe2000c101d64 */
[----:B------:R-:W-:-:S13]  /*a4b0*/  ISETP.LT.OR P0, PT, R0, 0x1, P2 ;  /* 0x000000010000780c */ /* 0x000fda0001701670 */
[----:B------:R-:W-:Y:S01]  /*a4c0*/  LDGSTS.E.BYPASS.LTC128B.128 [R8+0x2400], desc[UR36][R2.64+0x40], !P0 ;  /* 0x0240004002087fae */ /* 0x000fe2000c101d64 */
[----:B------:R-:W-:-:S13]  /*a4d0*/  ISETP.LT.OR P0, PT, R0, 0x1, P1 ;  /* 0x000000010000780c */ /* 0x000fda0000f01670 */
[----:B------:R0:W-:Y:S04]  /*a4e0*/  LDGSTS.E.BYPASS.LTC128B.128 [R8+0x4400], desc[UR36][R2.64+0x80], !P0 ;  /* 0x0440008002087fae */ /* 0x0001e8000c101d64 */
[----:B0-----:R-:W0:Y:S01]  /*a4f0*/  SHFL.IDX PT, R3, R18, 0x1, 0x1c1f ;  /* 0x003c1f0012037f89 */ /* 0x001e2200000e0000 */
        /* <DEDUP_REMOVED lines=11> */
[----:B------:R-:W1:Y:S04]  /*a5b0*/  SHFL.IDX PT, R18, R18, 0x3, 0x1c1f ;  /* 0x007c1f0012127f89 */ /* 0x000e6800000e0000 */
[----:B------:R2:W3:Y:S01]  /*a5c0*/  SHFL.IDX PT, R14, R17, 0x3, 0x1c1f ;  /* 0x007c1f00110e7f89 */ /* 0x0004e200000e0000 */
[----:B0-----:R-:W-:Y:S01]  /*a5d0*/  IMAD.X R3, RZ, RZ, R3, P0 ;  /* 0x000000ffff037224 */ /* 0x001fe200000e0603 */
[----:B------:R-:W-:-:S13]  /*a5e0*/  ISETP.LT.OR P0, PT, R0, 0x41, P3 ;  /* 0x000000410000780c */ /* 0x000fda0001f01670 */
[----:B------:R2:W-:Y:S01]  /*a5f0*/  LDGSTS.E.BYPASS.LTC128B.128 [R8+0x1400], desc[UR36][R2.64], !P0 ;  /* 0x0140000002087fae */ /* 0x0005e2000c101d64 */
[----:B------:R-:W-:-:S13]  /*a600*/  ISETP.LT.OR P0, PT, R0, 0x41, P2 ;  /* 0x000000410000780c */ /* 0x000fda0001701670 */
[----:B------:R2:W-:Y:S01]  /*a610*/  LDGSTS.E.BYPASS.LTC128B.128 [R8+0x3400], desc[UR36][R2.64+0x40], !P0 ;  /* 0x0340004002087fae */ /* 0x0005e2000c101d64 */
[----:B------:R-:W-:-:S13]  /*a620*/  ISETP.LT.OR P0, PT, R0, 0x41, P1 ;  /* 0x000000410000780c */ /* 0x000fda0000f01670 */
[----:B-1-3--:R2:W-:Y:S02]  /*a630*/  LDGSTS.E.BYPASS.LTC128B.128 [R8+0x5400], desc[UR36][R2.64+0x80], !P0 ;  /* 0x0540008002087fae */ /* 0x00a5e4000c101d64 */
.L_x_10143:
[----:B0-2---:R-:W-:Y:S01]  /*a640*/  IADD3 R2, P0, R14, R4, RZ ;  /* 0x000000040e027210 */ /* 0x005fe20007f1e0ff */
        /* <DEDUP_REMOVED lines=21> */
[----:B------:R-:W-:-:S07]  /*a7a0*/  IMAD.IADD R19, R3, 0x1, R25 ;  /* 0x0000000103137824 */ /* 0x000fce00078e0219 */
.L_x_10075:
        /* <DEDUP_REMOVED lines=8> */
[----:B------:R-:W-:-:S05]  /*a830*/  IMAD.U32 R4, RZ, RZ, UR5 ;  /* 0x00000005ff047e24 */ /* 0x000fca000f8e00ff */
[----:B------:R-:W-:-:S13]  /*a840*/  ISETP.NE.AND P5, PT, R4, 0x3, PT ;  /* 0x000000030400780c */ /* 0x000fda0003fa5270 */
[----:B------:R-:W-:Y:S05]  /*a850*/  @!P5 BRA `(.L_x_10076) ;  /* 0x000000000004d947 */ /* 0x000fea0003800000 */
[----:B------:R-:W-:Y:S01]  /*a860*/  BPT.TRAP 0x1 ;  /* 0x000000040000795c */ /* 0x000fe20000300000 */
.L_x_10076:
[----:B------:R-:W-:Y:S01]  /*a870*/  R2UR UR6, R29 ;  /* 0x000000001d0672ca */ /* 0x000fe200000e0000 */
[----:B------:R-:W-:Y:S01]  /*a880*/  ULDC.64 UR4, c[0x0][0x330] ;  /* 0x0000cc0000047ab9 */ /* 0x000fe20000000a00 */
[----:B------:R-:W-:Y:S01]  /*a890*/  IMAD.MOV.U32 R18, RZ, RZ, R2 ;  /* 0x000000ffff127224 */ /* 0x000fe200078e0002 */
[----:B------:R0:W-:Y:S01]  /*a8a0*/  SYNCS.ARRIVE.TRANS64.A1T0 RZ, [R7+URZ+0x2d850], RZ ;  /* 0x02d850ff07ff79a7 */ /* 0x0001e2000810003f */
[----:B------:R-:W-:Y:S01]  /*a8b0*/  IMAD.U32 R3, RZ, RZ, UR4 ;  /* 0x00000004ff037e24 */ /* 0x000fe2000f8e00ff */
[----:B------:R-:W-:Y:S01]  /*a8c0*/  IADD3 R0, R0, 0x80, RZ ;  /* 0x0000008000007810 */ /* 0x000fe20007ffe0ff */
[----:B------:R-:W-:Y:S02]  /*a8d0*/  VIADD R26, R26, 0xffffffff ;  /* 0xffffffff1a1a7836 */ /* 0x000fe40000000000 */
[----:B------:R-:W-:-:S04]  /*a8e0*/  IMAD.WIDE.U32 R18, R3, UR42, R18 ;  /* 0x0000002a03127c25 */ /* 0x000fc8000f8e0012 */
[----:B------:R-:W-:Y:S01]  /*a8f0*/  VIADD R10, R10, 0xffffff80 ;  /* 0xffffff800a0a7836 */ /* 0x000fe20000000000 */
[----:B------:R-:W-:Y:S01]  /*a900*/  UIMAD UR4, UR6, UR4, URZ ;  /* 0x00000004060472a4 */ /* 0x000fe2000f8e023f */
[----:B------:R-:W-:Y:S02]  /*a910*/  IMAD.MOV.U32 R22, RZ, RZ, R24 ;  /* 0x000000ffff167224 */ /* 0x000fe400078e0018 */
[----:B------:R-:W-:Y:S01]  /*a920*/  ULDC.64 UR6, c[0x0][0x318] ;  /* 0x0000c60000067ab9 */ /* 0x000fe20000000a00 */
[----:B------:R-:W-:Y:S01]  /*a930*/  UIMAD UR4, UR42, UR5, UR4 ;  /* 0x000000052a0472a4 */ /* 0x000fe2000f8e0204 */
[----:B------:R-:W-:Y:S01]  /*a940*/  LEA R17, P0, R18, UR6, 0x1 ;  /* 0x0000000612117c11 */ /* 0x000fe2000f8008ff */
[----:B------:R-:W-:-:S04]  /*a950*/  IMAD.MOV.U32 R20, RZ, RZ, R21 ;  /* 0x000000ffff147224 */ /* 0x000fc800078e0015 */
[----:B------:R-:W-:-:S05]  /*a960*/  VIADD R3, R19, UR4 ;  /* 0x0000000413037c36 */ /* 0x000fca0008000000 */
[----:B------:R-:W-:Y:S02]  /*a970*/  LEA.HI.X R18, R18, UR7, R3, 0x1, P0 ;  /* 0x0000000712127c11 */ /* 0x000fe400080f0c03 */
[----:B------:R-:W-:-:S13]  /*a980*/  ISETP.GT.AND P0, PT, R26, UR48, PT ;  /* 0x000000301a007c0c */ /* 0x000fda000bf04270 */
[----:B0-----:R-:W-:Y:S05]  /*a990*/  @P0 BRA `(.L_x_10077) ;  /* 0xfffffff0009c0947 */ /* 0x001fea000383ffff */
[----:B------:R-:W-:Y:S05]  /*a9a0*/  BSYNC B0 ;  /* 0x0000000000007941 */ /* 0x000fea0003800000 */
.L_x_10064:
[----:B------:R-:W-:-:S06]  /*a9b0*/  ULOP3.LUT UR4, UR38, 0x2, URZ, 0xfc, !UPT ;  /* 0x0000000226047892 */ /* 0x000fcc000f8efc3f */
[----:B0-----:R-:W-:-:S05]  /*a9c0*/  IMAD.U32 R0, RZ, RZ, UR4 ;  /* 0x00000004ff007e24 */ /* 0x001fca000f8e00ff */
[----:B------:R-:W-:-:S13]  /*a9d0*/  ISETP.NE.AND P0, PT, R0, 0x3, PT ;  /* 0x000000030000780c */ /* 0x000fda0003f05270 */
[----:B------:R-:W-:Y:S05]  /*a9e0*/  @!P0 BRA `(.L_x_10078) ;  /* 0x0000000000048947 */ /* 0x000fea0003800000 */
[----:B------:R-:W-:Y:S01]  /*a9f0*/  BPT.TRAP 0x1 ;  /* 0x000000040000795c */ /* 0x000fe20000300000 */
.L_x_10078:
[C---:B------:R-:W-:Y:S01]  /*aa00*/  LEA R0, R21.reuse, UR45, 0x3 ;  /* 0x0000002d15007c11 */ /* 0x040fe2000f8e18ff */
        /* <DEDUP_REMOVED lines=11> */
.L_x_10144:
[----:B------:R-:W-:Y:S05]  /*aac0*/  BSYNC B0 ;  /* 0x0000000000007941 */ /* 0x000fea0003800000 */
.L_x_10079:
[----:B------:R-:W1:Y:S01]  /*aad0*/  S2R R9, SR_TID.X ;  /* 0x0000000000097919 */ /* 0x000e620000002100 */
[----:B------:R-:W-:Y:S01]  /*aae0*/  UMOV UR4, 0xffffffff ;  /* 0xffffffff00047882 */ /* 0x000fe20000000000 */
[----:B-1----:R-:W-:-:S05]  /*aaf0*/  IMAD.SHL.U32 R9, R9, 0x8, RZ ;  /* 0x0000000809097824 */ /* 0x002fca00078e00ff */
[----:B------:R-:W-:Y:S01]  /*ab00*/  LOP3.LUT R9, R9, 0x18, RZ, 0xc0, !PT ;  /* 0x0000001809097812 */ /* 0x000fe200078ec0ff */
[----:B------:R-:W-:Y:S06]  /*ab10*/  BRA.DIV UR4, `(.L_x_10081) ;  /* 0x0000002204f47947 */ /* 0x000fec000b800000 */
[----:B------:R-:W1:Y:S01]  /*ab20*/  S2R R7, SR_TID.X ;  /* 0x0000000000077919 */ /* 0x000e620000002100 */
[----:B------:R-:W-:Y:S01]  /*ab30*/  ULDC UR4, c[0x0][0x2f4] ;  /* 0x0000bd0000047ab9 */ /* 0x000fe20000000800 */
[----:B------:R-:W-:Y:S01]  /*ab40*/  LEA R4, R4, UR45, 0x1 ;  /* 0x0000002d04047c11 */ /* 0x000fe2000f8e08ff */
[----:B0-----:R-:W-:Y:S01]  /*ab50*/  SHFL.IDX PT, R3, R18, RZ, 0x1c1f ;  /* 0x001c1fff12037589 */ /* 0x001fe200000e0000 */
[----:B------:R-:W-:-:S03]  /*ab60*/  ISETP.GE.AND P2, PT, R9, UR4, PT ;  /* 0x0000000409007c0c */ /* 0x000fc6000bf46270 */
[----:B------:R-:W0:Y:S01]  /*ab70*/  SHFL.IDX PT, R2, R17, RZ, 0x1c1f ;  /* 0x001c1fff11027589 */ /* 0x000e2200000e0000 */
[----:B------:R-:W-:-:S03]  /*ab80*/  ISETP.LT.OR P3, PT, R5, 0x1, P2 ;  /* 0x000000010500780c */ /* 0x000fc60001761670 */
[----:B------:R-:W-:Y:S04]  /*ab90*/  SHFL.IDX PT, R6, R18, 0x1, 0x1c1f ;  /* 0x003c1f0012067f89 */ /* 0x000fe800000e0000 */
[----:B------:R-:W2:Y:S01]  /*aba0*/  SHFL.IDX PT, R14, R17, 0x1, 0x1c1f ;  /* 0x003c1f00110e7f89 */ /* 0x000ea200000e0000 */
[----:B-1----:R-:W-:Y:S02]  /*abb0*/  IMAD.SHL.U32 R7, R7, 0x8, RZ ;  /* 0x0000000807077824 */ /* 0x002fe400078e00ff */
[----:B0-----:R-:W-:-:S03]  /*abc0*/  IMAD.WIDE.U32 R2, R9, 0x2, R2 ;  /* 0x0000000209027825 */ /* 0x001fc600078e0002 */
[----:B------:R-:W-:Y:S02]  /*abd0*/  LOP3.LUT R7, R7, 0x18, RZ, 0xc0, !PT ;  /* 0x0000001807077812 */ /* 0x000fe400078ec0ff */
[----:B------:R-:W-:Y:S01]  /*abe0*/  LDGSTS.E.BYPASS.LTC128B.128 [R4+0x400], desc[UR36][R2.64], !P3 ;  /* 0x0040000002047fae */ /* 0x000fe2000d901d64 */
[----:B------:R-:W-:Y:S02]  /*abf0*/  ISETP.LT.OR P3, PT, R5, 0x21, P2 ;  /* 0x000000210500780c */ /* 0x000fe40001761670 */
[C---:B------:R-:W-:Y:S02]  /*ac00*/  LOP3.LUT R8, R7.reuse, 0x20, RZ, 0xfc, !PT ;  /* 0x0000002007087812 */ /* 0x040fe400078efcff */
[----:B------:R-:W-:Y:S02]  /*ac10*/  LOP3.LUT R7, R7, 0x40, RZ, 0xfc, !PT ;  /* 0x0000004007077812 */ /* 0x000fe400078efcff */
[----:B------:R-:W-:Y:S02]  /*ac20*/  ISETP.GE.AND P1, PT, R8, UR4, PT ;  /* 0x0000000408007c0c */ /* 0x000fe4000bf26270 */
[----:B------:R-:W-:Y:S01]  /*ac30*/  ISETP.GE.AND P0, PT, R7, UR4, PT ;  /* 0x0000000407007c0c */ /* 0x000fe2000bf06270 */
[----:B------:R-:W0:Y:S01]  /*ac40*/  SHFL.IDX PT, R8, R17, 0x2, 0x1c1f ;  /* 0x005c1f0011087f89 */ /* 0x000e2200000e0000 */
[----:B------:R-:W-:-:S02]  /*ac50*/  ISETP.LT.OR P4, PT, R5, 0x1, P1 ;  /* 0x000000010500780c */ /* 0x000fc40000f81670 */
[C---:B------:R-:W-:Y:S01]  /*ac60*/  ISETP.LT.OR P5, PT, R5.reuse, 0x1, P0 ;  /* 0x000000010500780c */ /* 0x040fe200007a1670 */
[----:B------:R-:W1:Y:S04]  /*ac70*/  SHFL.IDX PT, R7, R18, 0x2, 0x1c1f ;  /* 0x005c1f0012077f89 */ /* 0x000e6800000e0000 */
[----:B------:R-:W3:Y:S06]  /*ac80*/  SHFL.IDX PT, R18, R18, 0x3, 0x1c1f ;  /* 0x007c1f0012127f89 */ /* 0x000eec00000e0000 */
[----:B------:R-:W-:Y:S01]  /*ac90*/  LDGSTS.E.BYPASS.LTC128B.128 [R4+0x2400], desc[UR36][R2.64+0x40], !P4 ;  /* 0x0240004002047fae */ /* 0x000fe2000e101d64 */
[----:B------:R-:W-:-:S03]  /*aca0*/  ISETP.LT.OR P4, PT, R5, 0x21, P1 ;  /* 0x000000210500780c */ /* 0x000fc60000f81670 */
[----:B------:R2:W-:Y:S01]  /*acb0*/  LDGSTS.E.BYPASS.LTC128B.128 [R4+0x4400], desc[UR36][R2.64+0x80], !P5 ;  /* 0x0440008002047fae */ /* 0x0005e2000e901d64 */
[----:B------:R-:W-:Y:S01]  /*acc0*/  ISETP.LT.OR P5, PT, R5, 0x21, P0 ;  /* 0x000000210500780c */ /* 0x000fe200007a1670 */
[----:B--2---:R-:W-:Y:S02]  /*acd0*/  IMAD.MOV.U32 R2, RZ, RZ, R14 ;  /* 0x000000ffff027224 */ /* 0x004fe400078e000e */
[----:B------:R-:W-:Y:S01]  /*ace0*/  IMAD.MOV.U32 R3, RZ, RZ, R6 ;  /* 0x000000ffff037224 */ /* 0x000fe200078e0006 */
[----:B------:R2:W4:Y:S01]  /*acf0*/  SHFL.IDX PT, R14, R17, 0x3, 0x1c1f ;  /* 0x007c1f00110e7f89 */ /* 0x00052200000e0000 */
        /* <DEDUP_REMOVED lines=8> */
[----:B0-----:R-:W-:Y:S01]  /*ad80*/  MOV R2, R8 ;  /* 0x0000000800027202 */ /* 0x001fe20000000f00 */
[----:B-1----:R-:W-:-:S04]  /*ad90*/  IMAD.MOV.U32 R3, RZ, RZ, R7 ;  /* 0x000000ffff037224 */ /* 0x002fc800078e0007 */
[----:B------:R-:W-:-:S05]  /*ada0*/  IMAD.WIDE.U32 R2, R9, 0x2, R2 ;  /* 0x0000000209027825 */ /* 0x000fca00078e0002 */
[----:B------:R2:W-:Y:S04]  /*adb0*/  LDGSTS.E.BYPASS.LTC128B.128 [R4+0x1400], desc[UR36][R2.64], !P3 ;  /* 0x0140000002047fae */ /* 0x0005e8000d901d64 */
[----:B------:R2:W-:Y:S04]  /*adc0*/  LDGSTS.E.BYPASS.LTC128B.128 [R4+0x3400], desc[UR36][R2.64+0x40], !P4 ;  /* 0x0340004002047fae */ /* 0x0005e8000e101d64 */
[----:B---34-:R2:W-:Y:S02]  /*add0*/  LDGSTS.E.BYPASS.LTC128B.128 [R4+0x5400], desc[UR36][R2.64+0x80], !P5 ;  /* 0x0540008002047fae */ /* 0x0185e4000e901d64 */
.L_x_10154:
[C---:B------:R-:W-:Y:S01]  /*ade0*/  ISETP.LT.OR P2, PT, R5.reuse, 0x61, P2 ;  /* 0x000000610500780c */ /* 0x040fe20001741670 */
[----:B--2---:R-:W-:Y:S01]  /*adf0*/  IMAD.MOV.U32 R2, RZ, RZ, R14 ;  /* 0x000000ffff027224 */ /* 0x004fe200078e000e */
        /* <DEDUP_REMOVED lines=12> */
.L_x_10082:
        /* <DEDUP_REMOVED lines=8> */
[----:B0-----:R-:W-:-:S05]  /*af40*/  IMAD.U32 R2, RZ, RZ, UR5 ;  /* 0x00000005ff027e24 */ /* 0x001fca000f8e00ff */
[----:B------:R-:W-:-:S13]  /*af50*/  ISETP.NE.AND P2, PT, R2, 0x3, PT ;  /* 0x000000030200780c */ /* 0x000fda0003f45270 */
[----:B------:R-:W-:Y:S05]  /*af60*/  @!P2 BRA `(.L_x_10083) ;  /* 0x000000000004a947 */ /* 0x000fea0003800000 */
[----:B------:R-:W-:Y:S01]  /*af70*/  BPT.TRAP 0x1 ;  /* 0x000000040000795c */ /* 0x000fe20000300000 */
.L_x_10083:
[----:B------:R-:W-:Y:S01]  /*af80*/  IADD3 R2, R21, 0x1, RZ ;  /* 0x0000000115027810 */ /* 0x000fe20007ffe0ff */
[----:B------:R0:W-:Y:S03]  /*af90*/  SYNCS.ARRIVE.TRANS64.A1T0 RZ, [R0+URZ+0x2d850], RZ ;  /* 0x02d850ff00ff79a7 */ /* 0x0001e6000810003f */
[----:B------:R-:W-:-:S04]  /*afa0*/  ISETP.NE.AND P0, PT, R2, 0x2, PT ;  /* 0x000000020200780c */ /* 0x000fc80003f05270 */
[----:B------:R-:W-:Y:S02]  /*afb0*/  SEL R3, RZ, 0x1, P0 ;  /* 0x00000001ff037807 */ /* 0x000fe40000000000 */
[----:B------:R-:W-:Y:S02]  /*afc0*/  SEL R2, R2, RZ, P0 ;  /* 0x000000ff02027207 */ /* 0x000fe40000000000 */
[----:B0-----:R-:W-:-:S07]  /*afd0*/  LOP3.LUT R0, R24, R3, RZ, 0x3c, !PT ;  /* 0x0000000318007212 */ /* 0x001fce00078e3cff */
.L_x_10049:
[----:B------:R-:W0:Y:S01]  /*afe0*/  S2R R4, SR_CgaCtaId ;  /* 0x0000000000047919 */ /* 0x000e220000008800 */
[----:B------:R-:W-:Y:S02]  /*aff0*/  MOV R3, 0x400 ;  /* 0x0000040000037802 */ /* 0x000fe40000000f00 */
[----:B------:R-:W-:Y:S02]  /*b000*/  SHF.L.U32 R6, R6, 0x1f, RZ ;  /* 0x0000001f06067819 */ /* 0x000fe400000006ff */
[----:B0-----:R-:W-:-:S04]  /*b010*/  LEA R7, R4, R3, 0x18 ;  /* 0x0000000304077211 */ /* 0x001fc800078ec0ff */
[----:B------:R-:W0:Y:S02]  /*b020*/  SYNCS.PHASECHK.TRANS64.TRYWAIT P0, [R7+URZ+0x2d820], R6 ;  /* 0x02d82006070075a7 */ /* 0x000e24000800017f */
[----:B0-----:R-:W-:Y:S05]  /*b030*/  @!P0 BRA `(.L_x_10084) ;  /* 0x0000002400288947 */ /* 0x001fea0003800000 */
.L_x_10155:
[----:B------:R-:W-:-:S03]  /*b040*/  UMOV UR4, 0xffffffff ;  /* 0xffffffff00047882 */ /* 0x000fc60000000000 */
[----:B------:R-:W-:Y:S05]  /*b050*/  BRA.DIV UR4, `(.L_x_10085) ;  /* 0x0000002604347947 */ /* 0x000fea000b800000 */
[----:B------:R-:W1:Y:S02]  /*b060*/  S2R R3, SR_TID.X ;  /* 0x0000000000037919 */ /* 0x000e640000002100 */
[----:B-1----:R-:W-:-:S04]  /*b070*/  SHF.R.U32.HI R3, RZ, 0x5, R3 ;  /* 0x00000005ff037819 */ /* 0x002fc80000011603 */
[----:B------:R-:W-:-:S05]  /*b080*/  LOP3.LUT R3, R3, 0x3, RZ, 0xc0, !PT ;  /* 0x0000000303037812 */ /* 0x000fca00078ec0ff */
[----:B------:R1:W2:Y:S02]  /*b090*/  SHFL.IDX PT, R14, R3, RZ, 0x1f ;  /* 0x00001fff030e7589 */ /* 0x0002a400000e0000 */
.L_x_10158:
[----:B--2---:R-:W-:-:S13]  /*b0a0*/  ISETP.NE.AND P0, PT, R14, RZ, PT ;  /* 0x000000ff0e00720c */ /* 0x004fda0003f05270 */
[----:B------:R-:W-:Y:S05]  /*b0b0*/  @P0 BRA `(.L_x_10017) ;  /* 0x0000000000880947 */ /* 0x000fea0003800000 */
[----:B------:R-:W-:-:S03]  /*b0c0*/  UMOV UR4, 0xffffffff ;  /* 0xffffffff00047882 */ /* 0x000fc60000000000 */
[----:B------:R-:W-:Y:S05]  /*b0d0*/  BRA.DIV UR4, `(.L_x_10086) ;  /* 0x0000002604487947 */ /* 0x000fea000b800000 */
[----:B------:R-:W-:-:S13]  /*b0e0*/  ELECT P6, URZ, PT ;  /* 0x00000000003f782f */ /* 0x000fda00038c0000 */
.L_x_10161:
[----:B------:R-:W-:Y:S05]  /*b0f0*/  @!P6 BRA `(.L_x_10017) ;  /* 0x000000000078e947 */ /* 0x000fea0003800000 */
[----:B------:R-:W-:-:S06]  /*b100*/  ULOP3.LUT UR4, UR38, 0x2, URZ, 0xfc, !UPT ;  /* 0x0000000226047892 */ /* 0x000fcc000f8efc3f */
[----:B-1----:R-:W-:-:S05]  /*b110*/  IMAD.U32 R3, RZ, RZ, UR4 ;  /* 0x00000004ff037e24 */ /* 0x002fca000f8e00ff */
[----:B------:R-:W-:-:S13]  /*b120*/  ISETP.NE.AND P0, PT, R3, 0x3, PT ;  /* 0x000000030300780c */ /* 0x000fda0003f05270 */
[----:B------:R-:W-:Y:S05]  /*b130*/  @!P0 BRA `(.L_x_10087) ;  /* 0x0000000000048947 */ /* 0x000fea0003800000 */
[----:B------:R-:W-:Y:S01]  /*b140*/  BPT.TRAP 0x1 ;  /* 0x000000040000795c */ /* 0x000fe20000300000 */
.L_x_10087:
[----:B------:R-:W-:Y:S01]  /*b150*/  IMAD R5, R2, 0x8, R7 ;  /* 0x0000000802057824 */ /* 0x000fe200078e0207 */
[----:B------:R-:W-:Y:S01]  /*b160*/  SHF.L.U32 R4, R0, 0x1f, RZ ;  /* 0x0000001f00047819 */ /* 0x000fe200000006ff */
[----:B------:R-:W-:-:S03]  /*b170*/  VIADD R2, R2, 0x1 ;  /* 0x0000000102027836 */ /* 0x000fc60000000000 */
[----:B------:R-:W1:Y:S02]  /*b180*/  SYNCS.PHASECHK.TRANS64.TRYWAIT P1, [R5+URZ+0x2d840], R4 ;  /* 0x02d84004050075a7 */ /* 0x000e64000802017f */
[----:B------:R-:W-:-:S04]  /*b190*/  ISETP.NE.AND P2, PT, R2, 0x2, PT ;  /* 0x000000020200780c */ /* 0x000fc80003f45270 */
[----:B------:R-:W-:Y:S01]  /*b1a0*/  SEL R3, RZ, 0x1, P2 ;  /* 0x00000001ff037807 */ /* 0x000fe20001000000 */
[----:B-1----:R-:W-:Y:S08]  /*b1b0*/  @!P1 BRA `(.L_x_10088) ;  /* 0x0000002400309947 */ /* 0x002ff00003800000 */
.L_x_10162:
[----:B------:R-:W-:Y:S02]  /*b1c0*/  SEL R2, R2, RZ, P2 ;  /* 0x000000ff02027207 */ /* 0x000fe40001000000 */
[----:B------:R-:W-:Y:S01]  /*b1d0*/  LOP3.LUT R0, R0, R3, RZ, 0x3c, !PT ;  /* 0x0000000300007212 */ /* 0x000fe200078e3cff */
[----:B------:R-:W-:Y:S06]  /*b1e0*/  @!P0 BRA `(.L_x_10089) ;  /* 0x0000000000048947 */ /* 0x000fec0003800000 */
[----:B------:R-:W-:Y:S01]  /*b1f0*/  BPT.TRAP 0x1 ;  /* 0x000000040000795c */ /* 0x000fe20000300000 */
.L_x_10089:
[----:B------:R-:W-:Y:S01]  /*b200*/  IMAD R3, R2, 0x8, R7 ;  /* 0x0000000802037824 */ /* 0x000fe200078e0207 */
[----:B------:R-:W-:-:S04]  /*b210*/  SHF.L.U32 R0, R0, 0x1f, RZ ;  /* 0x0000001f00007819 */ /* 0x000fc800000006ff */
[----:B------:R-:W2:Y:S02]  /*b220*/  SYNCS.PHASECHK.TRANS64.TRYWAIT P1, [R3+URZ+0x2d840], R0 ;  /* 0x02d84000030075a7 */ /* 0x000ea4000802017f */
[----:B--2---:R-:W-:Y:S05]  /*b230*/  @!P1 BRA `(.L_x_10090) ;  /* 0x0000002400249947 */ /* 0x004fea0003800000 */
.L_x_10163:
[----:B------:R-:W-:Y:S05]  /*b240*/  @!P0 BRA `(.L_x_10091) ;  /* 0x0000000000048947 */ /* 0x000fea0003800000 */
[----:B------:R-:W-:Y:S01]  /*b250*/  BPT.TRAP 0x1 ;  /* 0x000000040000795c */ /* 0x000fe20000300000 */
.L_x_10091:
[----:B------:R-:W3:Y:S02]  /*b260*/  SYNCS.PHASECHK.TRANS64.TRYWAIT P1, [R5+URZ+0x2d860], R4 ;  /* 0x02d86004050075a7 */ /* 0x000ee4000802017f */
[----:B---3--:R-:W-:Y:S05]  /*b270*/  @!P1 BRA `(.L_x_10092) ;  /* 0x0000002400289947 */ /* 0x008fea0003800000 */
.L_x_10164:
[----:B------:R-:W-:Y:S05]  /*b280*/  @!P0 BRA `(.L_x_10093) ;  /* 0x0000000000048947 */ /* 0x000fea0003800000 */
[----:B------:R-:W-:Y:S01]  /*b290*/  BPT.TRAP 0x1 ;  /* 0x000000040000795c */ /* 0x000fe20000300000 */
.L_x_10093:
[----:B----4-:R4:W0:Y:S02]  /*b2a0*/  SYNCS.PHASECHK.TRANS64.TRYWAIT P0, [R3+URZ+0x2d860], R0 ;  /* 0x02d86000030075a7 */ /* 0x010824000800017f */
[----:B0-----:R-:W-:Y:S05]  /*b2b0*/  @!P0 NANOSLEEP.SYNCS 0x989680 ;  /* 0x009896800000895d */ /* 0x001fea0003900000 */
[----:B------:R-:W0:Y:S02]  /*b2c0*/  @!P0 SYNCS.PHASECHK.TRANS64 P0, [R3+URZ+0x2d860], R0 ;  /* 0x02d86000030085a7 */ /* 0x000e24000800007f */
[----:B0-----:R-:W-:Y:S05]  /*b2d0*/  @!P0 BRA `(.L_x_10093) ;  /* 0xfffffffc00f08947 */ /* 0x001fea000383ffff */
.L_x_10017:
[----:B------:R-:W-:Y:S05]  /*b2e0*/  BSYNC B6 ;  /* 0x0000000000067941 */ /* 0x000fea0003800000 */
.L_x_10014:
[----:B------:R-:W-:Y:S05]  /*b2f0*/  EXIT ;  /* 0x000000000000794d */ /* 0x000fea0003800000 */
.L_x_10021:
[----:B0-----:R-:W-:-:S04]  /*b300*/  IMAD.U32 R3, RZ, RZ, UR42 ;  /* 0x0000002aff037e24 */ /* 0x001fc8000f8e00ff */
[----:B------:R0:W1:Y:S03]  /*b310*/  SYNCS.PHASECHK.TRANS64.TRYWAIT P0, [R3+URZ+0x2d800], R0 ;  /* 0x02d80000030075a7 */ /* 0x000066000800017f */
[----:B-1----:R-:W-:Y:S05]  /*b320*/  @!P0 NANOSLEEP.SYNCS 0x989680 ;  /* 0x009896800000895d */ /* 0x002fea0003900000 */
[----:B------:R-:W1:Y:S02]  /*b330*/  @!P0 SYNCS.PHASECHK.TRANS64 P0, [R3+URZ+0x2d800], R0 ;  /* 0x02d80000030085a7 */ /* 0x000e64000800007f */
[----:B-1----:R-:W-:Y:S05]  /*b340*/  @!P0 BRA `(.L_x_10021) ;  /* 0xfffffffc00ec8947 */ /* 0x002fea000383ffff */
[----:B------:R-:W-:Y:S05]  /*b350*/  BRA `(.L_x_10094) ;  /* 0xffffff5c009c7947 */ /* 0x000fea000383ffff */
.L_x_10025:
[----:B0-----:R-:W-:-:S04]  /*b360*/  MOV R3, UR42 ;  /* 0x0000002a00037c02 */ /* 0x001fc80008000f00 */
[----:B------:R0:W2:Y:S03]  /*b370*/  SYNCS.PHASECHK.TRANS64.TRYWAIT P1, [R3+URZ+0x2d830], R0 ;  /* 0x02d83000030075a7 */ /* 0x0000a6000802017f */
[----:B--2---:R-:W-:Y:S05]  /*b380*/  @!P1 NANOSLEEP.SYNCS 0x989680 ;  /* 0x009896800000995d */ /* 0x004fea0003900000 */
[----:B------:R-:W2:Y:S02]  /*b390*/  @!P1 SYNCS.PHASECHK.TRANS64 P1, [R3+URZ+0x2d830], R0 ;  /* 0x02d83000030095a7 */ /* 0x000ea4000802007f */
[----:B--2---:R-:W-:Y:S05]  /*b3a0*/  @!P1 BRA `(.L_x_10025) ;  /* 0xfffffffc00ec9947 */ /* 0x004fea000383ffff */
[----:B------:R-:W-:Y:S05]  /*b3b0*/  BRA `(.L_x_10024) ;  /* 0xffffff5c00b07947 */ /* 0x000fea000383ffff */
.L_x_10031:
[----:B--2---:R-:W-:-:S04]  /*b3c0*/  IMAD.U32 R11, RZ, RZ, UR10 ;  /* 0x0000000aff0b7e24 */ /* 0x004fc8000f8e00ff */
[----:B------:R2:W3:Y:S03]  /*b3d0*/  SYNCS.PHASECHK.TRANS64.TRYWAIT P1, [R11+URZ+0x2d830], R0 ;  /* 0x02d830000b0075a7 */ /* 0x0004e6000802017f */
[----:B---3--:R-:W-:Y:S05]  /*b3e0*/  @!P1 NANOSLEEP.SYNCS 0x989680 ;  /* 0x009896800000995d */ /* 0x008fea0003900000 */
[----:B------:R-:W3:Y:S02]  /*b3f0*/  @!P1 SYNCS.PHASECHK.TRANS64 P1, [R11+URZ+0x2d830], R0 ;  /* 0x02d830000b0095a7 */ /* 0x000ee4000802007f */
[----:B---3--:R-:W-:Y:S05]  /*b400*/  @!P1 BRA `(.L_x_10031) ;  /* 0xfffffffc00ec9947 */ /* 0x008fea000383ffff */
[----:B------:R-:W-:Y:S05]  /*b410*/  BRA `(.L_x_10028) ;  /* 0xffffff8400587947 */ /* 0x000fea000383ffff */
.L_x_10035:
[----:B-1----:R-:W-:-:S04]  /*b420*/  IMAD.U32 R11, RZ, RZ, UR10 ;  /* 0x0000000aff0b7e24 */ /* 0x002fc8000f8e00ff */
[----:B------:R1:W2:Y:S03]  /*b430*/  SYNCS.PHASECHK.TRANS64.TRYWAIT P1, [R11+URZ+0x2d850], R4 ;  /* 0x02d850040b0075a7 */ /* 0x0002a6000802017f */
[----:B--2---:R-:W-:Y:S05]  /*b440*/  @!P1 NANOSLEEP.SYNCS 0x989680 ;  /* 0x009896800000995d */ /* 0x004fea0003900000 */
[----:B------:R-:W2:Y:S02]  /*b450*/  @!P1 SYNCS.PHASECHK.TRANS64 P1, [R11+URZ+0x2d850], R4 ;  /* 0x02d850040b0095a7 */ /* 0x000ea4000802007f */
[----:B--2---:R-:W-:Y:S05]  /*b460*/  @!P1 BRA `(.L_x_10035) ;  /* 0xfffffffc00ec9947 */ /* 0x004fea000383ffff */
[----:B------:R-:W-:Y:S05]  /*b470*/  BRA `(.L_x_10032) ;  /* 0xffffff8800087947 */ /* 0x000fea000383ffff */
.L_x_10042:
[----:B--2---:R-:W-:-:S04]  /*b480*/  IMAD.U32 R3, RZ, RZ, UR6 ;  /* 0x00000006ff037e24 */ /* 0x004fc8000f8e00ff */
[----:B------:R2:W3:Y:S03]  /*b490*/  SYNCS.PHASECHK.TRANS64.TRYWAIT P1, [R3+URZ+0x2d850], R2 ;  /* 0x02d85002030075a7 */ /* 0x0004e6000802017f */
[----:B---3--:R-:W-:Y:S05]  /*b4a0*/  @!P1 NANOSLEEP.SYNCS 0x989680 ;  /* 0x009896800000995d */ /* 0x008fea0003900000 */
[----:B------:R-:W3:Y:S02]  /*b4b0*/  @!P1 SYNCS.PHASECHK.TRANS64 P1, [R3+URZ+0x2d850], R2 ;  /* 0x02d85002030095a7 */ /* 0x000ee4000802007f */
[----:B---3--:R-:W-:Y:S05]  /*b4c0*/  @!P1 BRA `(.L_x_10042) ;  /* 0xfffffffc00ec9947 */ /* 0x008fea000383ffff */
[----:B------:R-:W-:Y:S05]  /*b4d0*/  BRA `(.L_x_10041) ;  /* 0xffffffa400407947 */ /* 0x000fea000383ffff */
.L_x_10054:
[----:B------:R-:W-:Y:S01]  /*b4e0*/  IMAD.MOV.U32 R13, RZ, RZ, R18 ;  /* 0x000000ffff0d7224 */ /* 0x000fe200078e0012 */
[----:B------:R-:W-:Y:S01]  /*b4f0*/  MOV R11, 0x1f ;  /* 0x0000001f000b7802 */ /* 0x000fe20000000f00 */
[----:B------:R-:W-:Y:S02]  /*b500*/  IMAD.MOV.U32 R12, RZ, RZ, RZ ;  /* 0x000000ffff0c7224 */ /* 0x000fe400078e00ff */
[----:B------:R-:W-:-:S07]  /*b510*/  IMAD.MOV.U32 R15, RZ, RZ, -0x1 ;  /* 0xffffffffff0f7424 */ /* 0x000fce00078e00ff */
[----:B-----5:R-:W-:Y:S05]  /*b520*/  WARPSYNC.COLLECTIVE R15, `(.L_x_10095) ;  /* 0x000000000f087348 */ /* 0x020fea0003c00000 */
[----:B------:R0:W1:Y:S02]  /*b530*/  SHFL.IDX P6, R14, R13, R12, R11 ;  /* 0x0000000c0d0e7389 */ /* 0x00006400000c000b */
[----:B01---5:R-:W-:Y:S01]  /*b540*/  ENDCOLLECTIVE ;  /* 0x000000000000791b */ /* 0x023fe20003800000 */
.L_x_10095:
[----:B------:R-:W-:Y:S05]  /*b550*/  BRA `(.L_x_10096) ;  /* 0xffffffd0002c7947 */ /* 0x000fea000383ffff */
.L_x_10056:
[----:B0-----:R-:W-:-:S04]  /*b560*/  IMAD.U32 R2, RZ, RZ, UR45 ;  /* 0x0000002dff027e24 */ /* 0x001fc8000f8e00ff */
[----:B------:R0:W1:Y:S03]  /*b570*/  SYNCS.PHASECHK.TRANS64.TRYWAIT P0, [R2+URZ+0x2d840], R9 ;  /* 0x02d84009020075a7 */ /* 0x000066000800017f */
[----:B-1----:R-:W-:Y:S05]  /*b580*/  @!P0 NANOSLEEP.SYNCS 0x989680 ;  /* 0x009896800000895d */ /* 0x002fea0003900000 */
[----:B------:R-:W1:Y:S02]  /*b590*/  @!P0 SYNCS.PHASECHK.TRANS64 P0, [R2+URZ+0x2d840], R9 ;  /* 0x02d84009020085a7 */ /* 0x000e64000800007f */
[----:B-1----:R-:W-:Y:S05]  /*b5a0*/  @!P0 BRA `(.L_x_10056) ;  /* 0xfffffffc00ec8947 */ /* 0x002fea000383ffff */
[----:B------:R-:W-:Y:S05]  /*b5b0*/  BRA `(.L_x_10097) ;  /* 0xffffffd000ac7947 */ /* 0x000fea000383ffff */
.L_x_10057:
        /* <DEDUP_REMOVED lines=8> */
.L_x_10099:
[----:B------:R-:W-:Y:S05]  /*b640*/  BSYNC B0 ;  /* 0x0000000000007941 */ /* 0x000fea0003800000 */
.L_x_10098:
[----:B------:R-:W-:Y:S01]  /*b650*/  IMAD.MOV.U32 R13, RZ, RZ, R0 ;  /* 0x000000ffff0d7224 */ /* 0x000fe200078e0000 */
[----:B------:R-:W0:Y:S01]  /*b660*/  S2R R10, SR_TID.X ;  /* 0x00000000000a7919 */ /* 0x000e220000002100 */
[----:B------:R-:W-:Y:S01]  /*b670*/  IMAD.MOV.U32 R12, RZ, RZ, RZ ;  /* 0x000000ffff0c7224 */ /* 0x000fe200078e00ff */
[----:B------:R-:W-:Y:S01]  /*b680*/  @P0 LEA R21, R28, UR45, 0x1 ;  /* 0x0000002d1c150c11 */ /* 0x000fe2000f8e08ff */
[----:B------:R-:W-:Y:S02]  /*b690*/  IMAD.MOV.U32 R11, RZ, RZ, 0x1c1f ;  /* 0x00001c1fff0b7424 */ /* 0x000fe400078e00ff */
[----:B------:R-:W-:Y:S02]  /*b6a0*/  IMAD.MOV.U32 R15, RZ, RZ, -0x1 ;  /* 0xffffffffff0f7424 */ /* 0x000fe400078e00ff */
[----:B------:R-:W-:-:S07]  /*b6b0*/  IMAD.MOV.U32 R6, RZ, RZ, R14 ;  /* 0x000000ffff067224 */ /* 0x000fce00078e000e */
[----:B0-----:R-:W-:Y:S05]  /*b6c0*/  WARPSYNC.COLLECTIVE R15, `(.L_x_10100) ;  /* 0x000000000f087348 */ /* 0x001fea0003c00000 */
[----:B------:R1:W2:Y:S02]  /*b6d0*/  SHFL.IDX P6, R14, R13, R12, R11 ;  /* 0x0000000c0d0e7389 */ /* 0x0002a400000c000b */
[----:B012---:R-:W-:Y:S01]  /*b6e0*/  ENDCOLLECTIVE ;  /* 0x000000000000791b */ /* 0x007fe20003800000 */
.L_x_10100:
[----:B------:R-:W-:Y:S02]  /*b6f0*/  IMAD.MOV.U32 R7, RZ, RZ, R6 ;  /* 0x000000ffff077224 */ /* 0x000fe400078e0006 */
[----:B------:R-:W-:Y:S02]  /*b700*/  IMAD.MOV.U32 R13, RZ, RZ, R9 ;  /* 0x000000ffff0d7224 */ /* 0x000fe400078e0009 */
[----:B------:R-:W-:Y:S01]  /*b710*/  IMAD.MOV.U32 R12, RZ, RZ, 0x1 ;  /* 0x00000001ff0c7424 */ /* 0x000fe200078e00ff */
[----:B------:R-:W-:Y:S01]  /*b720*/  SHF.L.U32 R10, R10, 0x3, RZ ;  /* 0x000000030a0a7819 */ /* 0x000fe200000006ff */
[----:B------:R-:W-:-:S07]  /*b730*/  IMAD.MOV.U32 R6, RZ, RZ, R14 ;  /* 0x000000ffff067224 */ /* 0x000fce00078e000e */
[----:B------:R-:W-:Y:S05]  /*b740*/  WARPSYNC.COLLECTIVE R15, `(.L_x_10101) ;  /* 0x000000000f087348 */ /* 0x000fea0003c00000 */
[----:B------:R0:W1:Y:S02]  /*b750*/  SHFL.IDX P6, R14, R13, R12, R11 ;  /* 0x0000000c0d0e7389 */ /* 0x00006400000c000b */
[----:B01----:R-:W-:Y:S01]  /*b760*/  ENDCOLLECTIVE ;  /* 0x000000000000791b */ /* 0x003fe20003800000 */
.L_x_10101:
[----:B------:R-:W-:-:S05]  /*b770*/  LOP3.LUT R10, R10, 0x18, RZ, 0xc0, !PT ;  /* 0x000000180a0a7812 */ /* 0x000fca00078ec0ff */
[----:B------:R-:W-:-:S05]  /*b780*/  @P0 IMAD.WIDE.U32 R6, R10, 0x2, R6 ;  /* 0x000000020a060825 */ /* 0x000fca00078e0006 */
[----:B------:R-:W-:Y:S01]  /*b790*/  @!PT LDS RZ, [RZ] ;  /* 0x00000000fffff984 */ /* 0x000fe20000000800 */
[----:B------:R-:W-:Y:S01]  /*b7a0*/  @!PT LDS RZ, [RZ] ;  /* 0x00000000fffff984 */ /* 0x000fe20000000800 */
[----:B------:R-:W-:Y:S01]  /*b7b0*/  @!PT LDS RZ, [RZ] ;  /* 0x00000000fffff984 */ /* 0x000fe20000000800 */
[----:B------:R0:W-:Y:S01]  /*b7c0*/  @P0 LDGSTS.E.BYPASS.LTC128B.128 [R21+0x15400], desc[UR36][R6.64], !P4 ;  /* 0x1540000006150fae */ /* 0x0001e2000e101d64 */
[----:B------:R-:W-:-:S03]  /*b7d0*/  MOV R13, R0 ;  /* 0x00000000000d7202 */ /* 0x000fc60000000f00 */
[----:B------:R0:W-:Y:S04]  /*b7e0*/  @P0 LDGSTS.E.BYPASS.LTC128B.128 [R21+0x17400], desc[UR36][R6.64+0x40], !P3 ;  /* 0x1740004006150fae */ /* 0x0001e8000d901d64 */
[----:B------:R0:W-:Y:S01]  /*b7f0*/  @P0 LDGSTS.E.BYPASS.LTC128B.128 [R21+0x19400], desc[UR36][R6.64+0x80], !P2 ;  /* 0x1940008006150fae */ /* 0x0001e2000d101d64 */
[----:B------:R-:W-:Y:S01]  /*b800*/  ISETP.GE.AND P0, PT, R8, 0x21, PT ;  /* 0x000000210800780c */ /* 0x000fe20003f06270 */
[----:B------:R-:W-:-:S12]  /*b810*/  IMAD.MOV.U32 R4, RZ, RZ, R14 ;  /* 0x000000ffff047224 */ /* 0x000fd800078e000e */
[----:B0-----:R-:W-:Y:S05]  /*b820*/  WARPSYNC.COLLECTIVE R15, `(.L_x_10102) ;  /* 0x000000000f087348 */ /* 0x001fea0003c00000 */
[----:B------:R1:W2:Y:S02]  /*b830*/  SHFL.IDX P6, R14, R13, R12, R11 ;  /* 0x0000000c0d0e7389 */ /* 0x0002a400000c000b */
[----:B012---:R-:W-:Y:S01]  /*b840*/  ENDCOLLECTIVE ;  /* 0x000000000000791b */ /* 0x007fe20003800000 */
.L_x_10102:
[----:B------:R-:W-:Y:S01]  /*b850*/  @P0 LEA R27, R28, UR45, 0x1 ;  /* 0x0000002d1c1b0c11 */ /* 0x000fe2000f8e08ff */
[----:B------:R-:W-:Y:S02]  /*b860*/  IMAD.MOV.U32 R13, RZ, RZ, R9 ;  /* 0x000000ffff0d7224 */ /* 0x000fe400078e0009 */
[----:B------:R-:W-:Y:S02]  /*b870*/  IMAD.MOV.U32 R12, RZ, RZ, 0x2 ;  /* 0x00000002ff0c7424 */ /* 0x000fe400078e00ff */
[----:B------:R-:W-:-:S07]  /*b880*/  IMAD.MOV.U32 R5, RZ, RZ, R14 ;  /* 0x000000ffff057224 */ /* 0x000fce00078e000e */
[----:B------:R-:W-:Y:S05]  /*b890*/  WARPSYNC.COLLECTIVE R15, `(.L_x_10103) ;  /* 0x000000000f087348 */ /* 0x000fea0003c00000 */
[----:B------:R0:W1:Y:S02]  /*b8a0*/  SHFL.IDX P6, R14, R13, R12, R11 ;  /* 0x0000000c0d0e7389 */ /* 0x00006400000c000b */
[----:B01----:R-:W-:Y:S01]  /*b8b0*/  ENDCOLLECTIVE ;  /* 0x000000000000791b */ /* 0x003fe20003800000 */
.L_x_10103:
[----:B------:R-:W-:-:S04]  /*b8c0*/  LOP3.LUT R5, R5, R4, RZ, 0x3c, !PT ;  /* 0x0000000405057212 */ /* 0x000fc800078e3cff */
[----:B------:R-:W-:-:S04]  /*b8d0*/  LOP3.LUT R4, R5, R4, RZ, 0x3c, !PT ;  /* 0x0000000405047212 */ /* 0x000fc800078e3cff */
[----:B------:R-:W-:Y:S01]  /*b8e0*/  LOP3.LUT R5, R5, R4, RZ, 0x3c, !PT ;  /* 0x0000000405057212 */ /* 0x000fe200078e3cff */
[----:B------:R-:W-:Y:S02]  /*b8f0*/  IMAD.MOV.U32 R13, RZ, RZ, R0 ;  /* 0x000000ffff0d7224 */ /* 0x000fe400078e0000 */
[----:B------:R-:W-:-:S05]  /*b900*/  @P0 IMAD.WIDE.U32 R4, R10, 0x2, R4 ;  /* 0x000000020a040825 */ /* 0x000fca00078e0004 */
[----:B------:R-:W-:Y:S01]  /*b910*/  @!PT LDS RZ, [RZ] ;  /* 0x00000000fffff984 */ /* 0x000fe20000000800 */
[----:B------:R-:W-:Y:S01]  /*b920*/  @!PT LDS RZ, [RZ] ;  /* 0x00000000fffff984 */ /* 0x000fe20000000800 */
[----:B------:R-:W-:Y:S01]  /*b930*/  @!PT LDS RZ, [RZ] ;  /* 0x00000000fffff984 */ /* 0x000fe20000000800 */
[----:B------:R0:W-:Y:S01]  /*b940*/  @P0 LDGSTS.E.BYPASS.LTC128B.128 [R27+0x15c00], desc[UR36][R4.64], !P4 ;  /* 0x15c00000041b0fae */ /* 0x0001e2000e101d64 */
[----:B------:R-:W-:-:S03]  /*b950*/  IMAD.MOV.U32 R2, RZ, RZ, R14 ;  /* 0x000000ffff027224 */ /* 0x000fc600078e000e */
[----:B------:R0:W-:Y:S04]  /*b960*/  @P0 LDGSTS.E.BYPASS.LTC128B.128 [R27+0x17c00], desc[UR36][R4.64+0x40], !P3 ;  /* 0x17c00040041b0fae */ /* 0x0001e8000d901d64 */
[----:B0-----:R-:W-:Y:S05]  /*b970*/  WARPSYNC.COLLECTIVE R15, `(.L_x_10104) ;  /* 0x000000000f087348 */ /* 0x001fea0003c00000 */
[----:B------:R1:W2:Y:S02]  /*b980*/  SHFL.IDX P6, R14, R13, R12, R11 ;  /* 0x0000000c0d0e7389 */ /* 0x0002a400000c000b */
[----:B012---:R-:W-:Y:S01]  /*b990*/  ENDCOLLECTIVE ;  /* 0x000000000000791b */ /* 0x007fe20003800000 */
.L_x_10104:
[----:B------:R-:W-:Y:S01]  /*b9a0*/  @!PT LDS RZ, [RZ] ;  /* 0x00000000fffff984 */ /* 0x000fe20000000800 */
[----:B------:R-:W-:Y:S01]  /*b9b0*/  @!PT LDS RZ, [RZ] ;  /* 0x00000000fffff984 */ /* 0x000fe20000000800 */
[----:B------:R-:W-:Y:S01]  /*b9c0*/  @!PT LDS RZ, [RZ] ;  /* 0x00000000fffff984 */ /* 0x000fe20000000800 */
[----:B------:R0:W-:Y:S01]  /*b9d0*/  @P0 LDGSTS.E.BYPASS.LTC128B.128 [R27+0x19c00], desc[UR36][R4.64+0x80], !P2 ;  /* 0x19c00080041b0fae */ /* 0x0001e2000d101d64 */
[----:B------:R-:W-:Y:S01]  /*b9e0*/  ISETP.GE.AND P0, PT, R8, 0x41, PT ;  /* 0x000000410800780c */ /* 0x000fe20003f06270 */
[----:B------:R-:W-:Y:S02]  /*b9f0*/  IMAD.MOV.U32 R13, RZ, RZ, R9 ;  /* 0x000000ffff0d7224 */ /* 0x000fe400078e0009 */
[----:B------:R-:W-:-:S10]  /*ba00*/  IMAD.MOV.U32 R12, RZ, RZ, 0x3 ;  /* 0x00000003ff0c7424 */ /* 0x000fd400078e00ff */
[----:B------:R-:W-:Y:S02]  /*ba10*/  @P0 LEA R7, R28, UR45, 0x1 ;  /* 0x0000002d1c070c11 */ /* 0x000fe4000f8e08ff */
[----:B0-----:R-:W-:-:S07]  /*ba20*/  MOV R3, R14 ;  /* 0x0000000e00037202 */ /* 0x001fce0000000f00 */
[----:B------:R-:W-:Y:S05]  /*ba30*/  WARPSYNC.COLLECTIVE R15, `(.L_x_10105) ;  /* 0x000000000f087348 */ /* 0x000fea0003c00000 */
[----:B------:R0:W1:Y:S02]  /*ba40*/  SHFL.IDX P6, R14, R13, R12, R11 ;  /* 0x0000000c0d0e7389 */ /* 0x00006400000c000b */
[----:B01----:R-:W-:Y:S01]  /*ba50*/  ENDCOLLECTIVE ;  /* 0x000000000000791b */ /* 0x003fe20003800000 */
.L_x_10105:
        /* <DEDUP_REMOVED lines=11> */
[----:B------:R0:W-:Y:S02]  /*bb10*/  @P0 LDGSTS.E.BYPASS.LTC128B.128 [R7+0x1a400], desc[UR36][R2.64+0x80], !P2 ;  /* 0x1a40008002070fae */ /* 0x0001e4000d101d64 */
[----:B0-----:R-:W-:Y:S05]  /*bb20*/  WARPSYNC.COLLECTIVE R15, `(.L_x_10106) ;  /* 0x000000000f087348 */ /* 0x001fea0003c00000 */
[----:B------:R1:W2:Y:S02]  /*bb30*/  SHFL.IDX P6, R14, R13, R12, R11 ;  /* 0x0000000c0d0e7389 */ /* 0x0002a400000c000b */
[----:B012---:R-:W-:Y:S01]  /*bb40*/  ENDCOLLECTIVE ;  /* 0x000000000000791b */ /* 0x007fe20003800000 */
.L_x_10106:
[----:B------:R-:W-:Y:S05]  /*bb50*/  BRA `(.L_x_10107) ;  /* 0xffffffd000707947 */ /* 0x000fea000383ffff */
.L_x_10060:
[----:B------:R-:W-:Y:S01]  /*bb60*/  IMAD.MOV.U32 R13, RZ, RZ, R9 ;  /* 0x000000ffff0d7224 */ /* 0x000fe200078e0009 */
[----:B------:R-:W-:Y:S01]  /*bb70*/  MOV R12, RZ ;  /* 0x000000ff000c7202 */ /* 0x000fe20000000f00 */
[----:B------:R-:W-:Y:S02]  /*bb80*/  IMAD.MOV.U32 R11, RZ, RZ, 0x1c1f ;  /* 0x00001c1fff0b7424 */ /* 0x000fe400078e00ff */
[----:B------:R-:W-:Y:S02]  /*bb90*/  IMAD.MOV.U32 R15, RZ, RZ, -0x1 ;  /* 0xffffffffff0f7424 */ /* 0x000fe400078e00ff */
[----:B------:R-:W-:Y:S02]  /*bba0*/  IMAD R0, R25, 0xc0, R22 ;  /* 0x000000c019007824 */ /* 0x000fe400078e0216 */
[----:B------:R-:W-:-:S07]  /*bbb0*/  IMAD.MOV.U32 R24, RZ, RZ, 0x1 ;  /* 0x00000001ff187424 */ /* 0x000fce00078e00ff */
[----:B------:R-:W-:Y:S05]  /*bbc0*/  WARPSYNC.COLLECTIVE R15, `(.L_x_10108) ;  /* 0x000000000f087348 */ /* 0x000fea0003c00000 */
[----:B------:R0:W1:Y:S02]  /*bbd0*/  SHFL.IDX P6, R14, R13, R12, R11 ;  /* 0x0000000c0d0e7389 */ /* 0x00006400000c000b */
[----:B01----:R-:W-:Y:S01]  /*bbe0*/  ENDCOLLECTIVE ;  /* 0x000000000000791b */ /* 0x003fe20003800000 */
.L_x_10108:
[----:B------:R-:W-:Y:S02]  /*bbf0*/  VIADD R5, R0, 0x20 ;  /* 0x0000002000057836 */ /* 0x000fe40000000000 */
[----:B------:R-:W-:Y:S02]  /*bc00*/  IMAD.MOV.U32 R13, RZ, RZ, R7 ;  /* 0x000000ffff0d7224 */ /* 0x000fe400078e0007 */
[----:B------:R-:W-:-:S07]  /*bc10*/  IMAD.MOV.U32 R2, RZ, RZ, R14 ;  /* 0x000000ffff027224 */ /* 0x000fce00078e000e */
[----:B------:R-:W-:Y:S05]  /*bc20*/  WARPSYNC.COLLECTIVE R15, `(.L_x_10109) ;  /* 0x000000000f087348 */ /* 0x000fea0003c00000 */
[----:B------:R0:W1:Y:S02]  /*bc30*/  SHFL.IDX P6, R14, R13, R12, R11 ;  /* 0x0000000c0d0e7389 */ /* 0x00006400000c000b */
[----:B01----:R-:W-:Y:S01]  /*bc40*/  ENDCOLLECTIVE ;  /* 0x000000000000791b */ /* 0x003fe20003800000 */
.L_x_10109:
[----:B------:R-:W-:Y:S01]  /*bc50*/  ULDC UR4, c[0x0][0x288] ;  /* 0x0000a20000047ab9 */ /* 0x000fe20000000800 */
[----:B------:R-:W-:Y:S02]  /*bc60*/  IMAD.MOV.U32 R3, RZ, RZ, R2 ;  /* 0x000000ffff037224 */ /* 0x000fe400078e0002 */
[----:B------:R-:W-:-:S05]  /*bc70*/  IMAD R6, R20, UR4, RZ ;  /* 0x0000000414067c24 */ /* 0x000fca000f8e02ff */
[----:B------:R-:W-:Y:S01]  /*bc80*/  ISETP.GE.AND P2, PT, R0, R6, PT ;  /* 0x000000060000720c */ /* 0x000fe20003f46270 */
[----:B------:R-:W-:Y:S02]  /*bc90*/  IMAD.MOV.U32 R13, RZ, RZ, R9 ;  /* 0x000000ffff0d7224 */ /* 0x000fe400078e0009 */
[----:B------:R-:W-:-:S10]  /*bca0*/  IMAD.MOV.U32 R12, RZ, RZ, 0x1 ;  /* 0x00000001ff0c7424 */ /* 0x000fd400078e00ff */
[----:B------:R-:W-:Y:S02]  /*bcb0*/  @!P2 LEA R21, R28, UR45, 0x1 ;  /* 0x0000002d1c15ac11 */ /* 0x000fe4000f8e08ff */
[----:B------:R-:W-:-:S07]  /*bcc0*/  MOV R2, R14 ;  /* 0x0000000e00027202 */ /* 0x000fce0000000f00 */
[----:B------:R-:W-:Y:S05]  /*bcd0*/  WARPSYNC.COLLECTIVE R15, `(.L_x_10110) ;  /* 0x000000000f087348 */ /* 0x000fea0003c00000 */
[----:B------:R0:W1:Y:S02]  /*bce0*/  SHFL.IDX P6, R14, R13, R12, R11 ;  /* 0x0000000c0d0e7389 */ /* 0x00006400000c000b */
[----:B01----:R-:W-:Y:S01]  /*bcf0*/  ENDCOLLECTIVE ;  /* 0x000000000000791b */ /* 0x003fe20003800000 */
.L_x_10110:
        /* <DEDUP_REMOVED lines=13> */
.L_x_10111:
        /* <DEDUP_REMOVED lines=8> */
.L_x_10112:
        /* <DEDUP_REMOVED lines=13> */
.L_x_10113:
[----:B------:R-:W-:Y:S01]  /*bf20*/  @!P2 LEA R21, R28, UR45, 0x1 ;  /* 0x0000002d1c15ac11 */ /* 0x000fe2000f8e08ff */
[----:B------:R-:W-:Y:S02]  /*bf30*/  IMAD.MOV.U32 R13, RZ, RZ, R9 ;  /* 0x000000ffff0d7224 */ /* 0x000fe400078e0009 */
[----:B------:R-:W-:Y:S01]  /*bf40*/  IMAD.MOV.U32 R12, RZ, RZ, 0x3 ;  /* 0x00000003ff0c7424 */ /* 0x000fe200078e00ff */
[----:B------:R-:W-:-:S07]  /*bf50*/  MOV R2, R14 ;  /* 0x0000000e00027202 */ /* 0x000fce0000000f00 */
[----:B------:R-:W-:Y:S05]  /*bf60*/  WARPSYNC.COLLECTIVE R15, `(.L_x_10114) ;  /* 0x000000000f087348 */ /* 0x000fea0003c00000 */
[----:B------:R0:W1:Y:S02]  /*bf70*/  SHFL.IDX P6, R14, R13, R12, R11 ;  /* 0x0000000c0d0e7389 */ /* 0x00006400000c000b */
[----:B01----:R-:W-:Y:S01]  /*bf80*/  ENDCOLLECTIVE ;  /* 0x000000000000791b */ /* 0x003fe20003800000 */
.L_x_10114:
        /* <DEDUP_REMOVED lines=12> */
.L_x_10115:
[----:B------:R-:W-:-:S04]  /*c050*/  IADD3 R3, R0, 0x60, RZ ;  /* 0x0000006000037810 */ /* 0x000fc80007ffe0ff */
[----:B------:R-:W-:Y:S01]  /*c060*/  ISETP.GE.AND P2, PT, R3, R6, PT ;  /* 0x000000060300720c */ /* 0x000fe20003f46270 */
[----:B------:R-:W-:Y:S02]  /*c070*/  VIADD R3, R0, 0x80 ;  /* 0x0000008000037836 */ /* 0x000fe40000000000 */
[----:B------:R-:W-:Y:S02]  /*c080*/  IMAD.MOV.U32 R13, RZ, RZ, R8 ;  /* 0x000000ffff0d7224 */ /* 0x000fe400078e0008 */
[----:B------:R-:W-:-:S08]  /*c090*/  IMAD.MOV.U32 R12, RZ, RZ, RZ ;  /* 0x000000ffff0c7224 */ /* 0x000fd000078e00ff */
[----:B------:R-:W-:Y:S01]  /*c0a0*/  @!P2 LEA R25, R28, UR45, 0x1 ;  /* 0x0000002d1c19ac11 */ /* 0x000fe2000f8e08ff */
[----:B------:R-:W-:-:S07]  /*c0b0*/  IMAD.MOV.U32 R4, RZ, RZ, R14 ;  /* 0x000000ffff047224 */ /* 0x000fce00078e000e */
[----:B------:R-:W-:Y:S05]  /*c0c0*/  WARPSYNC.COLLECTIVE R15, `(.L_x_10116) ;  /* 0x000000000f087348 */ /* 0x000fea0003c00000 */
[----:B------:R0:W1:Y:S02]  /*c0d0*/  SHFL.IDX P6, R14, R13, R12, R11 ;  /* 0x0000000c0d0e7389 */ /* 0x00006400000c000b */
[----:B01----:R-:W-:Y:S01]  /*c0e0*/  ENDCOLLECTIVE ;  /* 0x000000000000791b */ /* 0x003fe20003800000 */
.L_x_10116:
        /* <DEDUP_REMOVED lines=13> */
.L_x_10117:
[----:B------:R-:W-:Y:S01]  /*c1c0*/  @!P2 LEA R7, R28, UR45, 0x1 ;  /* 0x0000002d1c07ac11 */ /* 0x000fe2000f8e08ff */
[----:B------:R-:W-:Y:S02]  /*c1d0*/  IMAD.MOV.U32 R13, RZ, RZ, R8 ;  /* 0x000000ffff0d7224 */ /* 0x000fe400078e0008 */
[----:B------:R-:W-:Y:S01]  /*c1e0*/  IMAD.MOV.U32 R12, RZ, RZ, 0x1 ;  /* 0x00000001ff0c7424 */ /* 0x000fe200078e00ff */
[----:B------:R-:W-:-:S07]  /*c1f0*/  MOV R2, R14 ;  /* 0x0000000e00027202 */ /* 0x000fce0000000f00 */
[----:B------:R-:W-:Y:S05]  /*c200*/  WARPSYNC.COLLECTIVE R15, `(.L_x_10118) ;  /* 0x000000000f087348 */ /* 0x000fea0003c00000 */
[----:B------:R0:W1:Y:S02]  /*c210*/  SHFL.IDX P6, R14, R13, R12, R11 ;  /* 0x0000000c0d0e7389 */ /* 0x00006400000c000b */
[----:B01----:R-:W-:Y:S01]  /*c220*/  ENDCOLLECTIVE ;  /* 0x000000000000791b */ /* 0x003fe20003800000 */
.L_x_10118:
        /* <DEDUP_REMOVED lines=12> */
.L_x_10119:
[----:B------:R-:W-:Y:S05]  /*c2f0*/  BRA `(.L_x_10120) ;  /* 0xffffffd400587947 */ /* 0x000fea000383ffff */
.L_x_10063:
[----:B0-----:R-:W-:-:S04]  /*c300*/  MOV R3, UR45 ;  /* 0x0000002d00037c02 */ /* 0x001fc80008000f00 */
[----:B------:R0:W1:Y:S03]  /*c310*/  SYNCS.PHASECHK.TRANS64.TRYWAIT P0, [R3+URZ+0x2d820], R0 ;  /* 0x02d82000030075a7 */ /* 0x000066000800017f */
[----:B-1----:R-:W-:Y:S05]  /*c320*/  @!P0 NANOSLEEP.SYNCS 0x989680 ;  /* 0x009896800000895d */ /* 0x002fea0003900000 */
[----:B------:R-:W1:Y:S02]  /*c330*/  @!P0 SYNCS.PHASECHK.TRANS64 P0, [R3+URZ+0x2d820], R0 ;  /* 0x02d82000030085a7 */ /* 0x000e64000800007f */
[----:B-1----:R-:W-:Y:S05]  /*c340*/  @!P0 BRA `(.L_x_10063) ;  /* 0xfffffffc00ec8947 */ /* 0x002fea000383ffff */
[----:B------:R-:W-:Y:S05]  /*c350*/  BRA `(.L_x_10121) ;  /* 0xffffffd400a07947 */ /* 0x000fea000383ffff */
.L_x_10067:
[----:B0-----:R0:W1:Y:S02]  /*c360*/  SYNCS.PHASECHK.TRANS64.TRYWAIT P0, [R7+URZ+0x2d840], R2 ;  /* 0x02d84002070075a7 */ /* 0x001064000800017f */
[----:B-1----:R-:W-:Y:S05]  /*c370*/  @!P0 NANOSLEEP.SYNCS 0x989680 ;  /* 0x009896800000895d */ /* 0x002fea0003900000 */
[----:B------:R-:W1:Y:S02]  /*c380*/  @!P0 SYNCS.PHASECHK.TRANS64 P0, [R7+URZ+0x2d840], R2 ;  /* 0x02d84002070085a7 */ /* 0x000e64000800007f */
[----:B-1----:R-:W-:Y:S05]  /*c390*/  @!P0 BRA `(.L_x_10067) ;  /* 0xfffffffc00f08947 */ /* 0x002fea000383ffff */
[----:B------:R-:W-:Y:S05]  /*c3a0*/  BRA `(.L_x_10122) ;  /* 0xffffffd800a87947 */ /* 0x000fea000383ffff */
.L_x_10068:
        /* <DEDUP_REMOVED lines=8> */
.L_x_10124:
[----:B------:R-:W-:Y:S05]  /*c430*/  BSYNC B1 ;  /* 0x0000000000017941 */ /* 0x000fea0003800000 */
.L_x_10123:
[----:B------:R-:W0:Y:S01]  /*c440*/  S2R R27, SR_TID.X ;  /* 0x00000000001b7919 */ /* 0x000e220000002100 */
[----:B------:R-:W-:Y:S01]  /*c450*/  MOV R13, R8 ;  /* 0x00000008000d7202 */ /* 0x000fe20000000f00 */
[----:B------:R-:W-:Y:S01]  /*c460*/  IMAD.MOV.U32 R12, RZ, RZ, RZ ;  /* 0x000000ffff0c7224 */ /* 0x000fe200078e00ff */
[----:B------:R-:W-:Y:S01]  /*c470*/  LOP3.LUT R16, R16, 0xffffffdf, RZ, 0xc0, !PT ;  /* 0xffffffdf10107812 */ /* 0x000fe200078ec0ff */
[----:B------:R-:W-:Y:S01]  /*c480*/  IMAD.MOV.U32 R11, RZ, RZ, 0x1c1f ;  /* 0x00001c1fff0b7424 */ /* 0x000fe200078e00ff */
[----:B------:R-:W-:Y:S01]  /*c490*/  LEA R9, R9, UR45, 0x1 ;  /* 0x0000002d09097c11 */ /* 0x000fe2000f8e08ff */
[----:B------:R-:W-:Y:S01]  /*c4a0*/  IMAD.MOV.U32 R15, RZ, RZ, -0x1 ;  /* 0xffffffffff0f7424 */ /* 0x000fe200078e00ff */
[----:B------:R-:W-:Y:S01]  /*c4b0*/  @P1 LOP3.LUT R16, R16, 0x20, RZ, 0xfc, !PT ;  /* 0x0000002010101812 */ /* 0x000fe200078efcff */
[----:B------:R-:W-:-:S07]  /*c4c0*/  IMAD.MOV.U32 R3, RZ, RZ, R14 ;  /* 0x000000ffff037224 */ /* 0x000fce00078e000e */
[----:B0-----:R-:W-:Y:S05]  /*c4d0*/  WARPSYNC.COLLECTIVE R15, `(.L_x_10125) ;  /* 0x000000000f087348 */ /* 0x001fea0003c00000 */
[----:B------:R1:W2:Y:S02]  /*c4e0*/  SHFL.IDX P6, R14, R13, R12, R11 ;  /* 0x0000000c0d0e7389 */ /* 0x0002a400000c000b */
[----:B012---:R-:W-:Y:S01]  /*c4f0*/  ENDCOLLECTIVE ;  /* 0x000000000000791b */ /* 0x007fe20003800000 */
.L_x_10125:
[----:B------:R-:W-:Y:S01]  /*c500*/  LOP3.LUT P1, RZ, R16, 0x4, RZ, 0xc0, !PT ;  /* 0x0000000410ff7812 */ /* 0x000fe2000782c0ff */
[----:B------:R-:W-:Y:S02]  /*c510*/  IMAD.MOV.U32 R13, RZ, RZ, R19 ;  /* 0x000000ffff0d7224 */ /* 0x000fe400078e0013 */
[----:B------:R-:W-:Y:S02]  /*c520*/  IMAD.MOV.U32 R12, RZ, RZ, 0x1 ;  /* 0x00000001ff0c7424 */ /* 0x000fe400078e00ff */
[----:B------:R-:W-:Y:S02]  /*c530*/  IMAD.SHL.U32 R27, R27, 0x8, RZ ;  /* 0x000000081b1b7824 */ /* 0x000fe400078e00ff */
[----:B------:R-:W-:-:S07]  /*c540*/  IMAD.MOV.U32 R2, RZ, RZ, R14 ;  /* 0x000000ffff027224 */ /* 0x000fce00078e000e */
[----:B------:R-:W-:Y:S05]  /*c550*/  WARPSYNC.COLLECTIVE R15, `(.L_x_10126) ;  /* 0x000000000f087348 */ /* 0x000fea0003c00000 */
[----:B------:R0:W1:Y:S02]  /*c560*/  SHFL.IDX P6, R14, R13, R12, R11 ;  /* 0x0000000c0d0e7389 */ /* 0x00006400000c000b */
[----:B01----:R-:W-:Y:S01]  /*c570*/  ENDCOLLECTIVE ;  /* 0x000000000000791b */ /* 0x003fe20003800000 */
.L_x_10126:
[----:B------:R-:W-:-:S04]  /*c580*/  LOP3.LUT R27, R27, 0x18, RZ, 0xc0, !PT ;  /* 0x000000181b1b7812 */ /* 0x000fc800078ec0ff */
[----:B------:R-:W-:-:S04]  /*c590*/  SHF.L.U32 R4, R27, 0x1, RZ ;  /* 0x000000011b047819 */ /* 0x000fc800000006ff */
[----:B------:R-:W-:-:S05]  /*c5a0*/  IADD3 R2, P0, R2, R4, RZ ;  /* 0x0000000402027210 */ /* 0x000fca0007f1e0ff */
[----:B------:R-:W-:Y:S02]  /*c5b0*/  IMAD.X R3, RZ, RZ, R3, P0 ;  /* 0x000000ffff037224 */ /* 0x000fe400000e0603 */
[----:B------:R-:W-:-:S03]  /*c5c0*/  IMAD.MOV.U32 R13, RZ, RZ, R8 ;  /* 0x000000ffff0d7224 */ /* 0x000fc600078e0008 */
[----:B------:R-:W-:Y:S01]  /*c5d0*/  @!PT LDS RZ, [RZ] ;  /* 0x00000000fffff984 */ /* 0x000fe20000000800 */
[----:B------:R-:W-:Y:S01]  /*c5e0*/  @!PT LDS RZ, [RZ] ;  /* 0x00000000fffff984 */ /* 0x000fe20000000800 */
[----:B------:R-:W-:Y:S01]  /*c5f0*/  @!PT LDS RZ, [RZ] ;  /* 0x00000000fffff984 */ /* 0x000fe20000000800 */
[----:B------:R-:W-:Y:S04]  /*c600*/  LDGSTS.E.BYPASS.LTC128B.128 [R9+0x15400], desc[UR36][R2.64], !P1 ;  /* 0x1540000002097fae */ /* 0x000fe8000c901d64 */
[----:B------:R-:W-:Y:S04]  /*c610*/  LDGSTS.E.BYPASS.LTC128B.128 [R9+0x17400], desc[UR36][R2.64+0x40], !P5 ;  /* 0x1740004002097fae */ /* 0x000fe8000e901d64 */
[----:B------:R0:W-:Y:S02]  /*c620*/  LDGSTS.E.BYPASS.LTC128B.128 [R9+0x19400], desc[UR36][R2.64+0x80], !P4 ;  /* 0x1940008002097fae */ /* 0x0001e4000e101d64 */
[----:B0-----:R-:W-:-:S07]  /*c630*/  IMAD.MOV.U32 R3, RZ, RZ, R14 ;  /* 0x000000ffff037224 */ /* 0x001fce00078e000e */
[----:B------:R-:W-:Y:S05]  /*c640*/  WARPSYNC.COLLECTIVE R15, `(.L_x_10127) ;  /* 0x000000000f087348 */ /* 0x000fea0003c00000 */
[----:B------:R0:W1:Y:S02]  /*c650*/  SHFL.IDX P6, R14, R13, R12, R11 ;  /* 0x0000000c0d0e7389 */ /* 0x00006400000c000b */
[----:B01----:R-:W-:Y:S01]  /*c660*/  ENDCOLLECTIVE ;  /* 0x000000000000791b */ /* 0x003fe20003800000 */
.L_x_10127:
[----:B------:R-:W-:Y:S02]  /*c670*/  IMAD.MOV.U32 R13, RZ, RZ, R19 ;  /* 0x000000ffff0d7224 */ /* 0x000fe400078e0013 */
[----:B------:R-:W-:Y:S01]  /*c680*/  IMAD.MOV.U32 R12, RZ, RZ, 0x2 ;  /* 0x00000002ff0c7424 */ /* 0x000fe200078e00ff */
[----:B------:R-:W-:-:S07]  /*c690*/  MOV R2, R14 ;  /* 0x0000000e00027202 */ /* 0x000fce0000000f00 */
[----:B------:R-:W-:Y:S05]  /*c6a0*/  WARPSYNC.COLLECTIVE R15, `(.L_x_10128) ;  /* 0x000000000f087348 */ /* 0x000fea0003c00000 */
[----:B------:R0:W1:Y:S02]  /*c6b0*/  SHFL.IDX P6, R14, R13, R12, R11 ;  /* 0x0000000c0d0e7389 */ /* 0x00006400000c000b */
[----:B01----:R-:W-:Y:S01]  /*c6c0*/  ENDCOLLECTIVE ;  /* 0x000000000000791b */ /* 0x003fe20003800000 */
.L_x_10128:
        /* <DEDUP_REMOVED lines=13> */
.L_x_10129:
[----:B------:R-:W-:Y:S02]  /*c7a0*/  IMAD.MOV.U32 R13, RZ, RZ, R19 ;  /* 0x000000ffff0d7224 */ /* 0x000fe400078e0013 */
[----:B------:R-:W-:Y:S01]  /*c7b0*/  IMAD.MOV.U32 R12, RZ, RZ, 0x3 ;  /* 0x00000003ff0c7424 */ /* 0x000fe200078e00ff */
[----:B------:R-:W-:-:S07]  /*c7c0*/  MOV R2, R14 ;  /* 0x0000000e00027202 */ /* 0x000fce0000000f00 */
[----:B------:R-:W-:Y:S05]  /*c7d0*/  WARPSYNC.COLLECTIVE R15, `(.L_x_10130) ;  /* 0x000000000f087348 */ /* 0x000fea0003c00000 */
[----:B------:R0:W1:Y:S02]  /*c7e0*/  SHFL.IDX P6, R14, R13, R12, R11 ;  /* 0x0000000c0d0e7389 */ /* 0x00006400000c000b */
[----:B01----:R-:W-:Y:S01]  /*c7f0*/  ENDCOLLECTIVE ;  /* 0x000000000000791b */ /* 0x003fe20003800000 */
.L_x_10130:
[----:B------:R-:W-:-:S05]  /*c800*/  IADD3 R2, P0, R2, R4, RZ ;  /* 0x0000000402027210 */ /* 0x000fca0007f1e0ff */
[----:B------:R-:W-:-:S05]  /*c810*/  IMAD.X R3, RZ, RZ, R27, P0 ;  /* 0x000000ffff037224 */ /* 0x000fca00000e061b */
[----:B------:R-:W-:Y:S01]  /*c820*/  @!PT LDS RZ, [RZ] ;  /* 0x00000000fffff984 */ /* 0x000fe20000000800 */
[----:B------:R-:W-:Y:S01]  /*c830*/  @!PT LDS RZ, [RZ] ;  /* 0x00000000fffff984 */ /* 0x000fe20000000800 */
[----:B------:R-:W-:Y:S01]  /*c840*/  @!PT LDS RZ, [RZ] ;  /* 0x00000000fffff984 */ /* 0x000fe20000000800 */
[----:B------:R0:W-:Y:S01]  /*c850*/  LDGSTS.E.BYPASS.LTC128B.128 [R9+0x16400], desc[UR36][R2.64], !P1 ;  /* 0x1640000002097fae */ /* 0x0001e2000c901d64 */
[----:B------:R-:W-:Y:S01]  /*c860*/  LOP3.LUT P1, RZ, R16, 0x20, RZ, 0xc0, !PT ;  /* 0x0000002010ff7812 */ /* 0x000fe2000782c0ff */
[----:B------:R-:W-:Y:S02]  /*c870*/  IMAD.MOV.U32 R13, RZ, RZ, R8 ;  /* 0x000000ffff0d7224 */ /* 0x000fe400078e0008 */
[----:B------:R0:W-:Y:S04]  /*c880*/  LDGSTS.E.BYPASS.LTC128B.128 [R9+0x18400], desc[UR36][R2.64+0x40], !P5 ;  /* 0x1840004002097fae */ /* 0x0001e8000e901d64 */
[----:B------:R0:W-:Y:S01]  /*c890*/  LDGSTS.E.BYPASS.LTC128B.128 [R9+0x1a400], desc[UR36][R2.64+0x80], !P4 ;  /* 0x1a40008002097fae */ /* 0x0001e2000e101d64 */
[----:B------:R-:W-:-:S07]  /*c8a0*/  IMAD.MOV.U32 R27, RZ, RZ, R14 ;  /* 0x000000ffff1b7224 */ /* 0x000fce00078e000e */
[----:B0-----:R-:W-:Y:S05]  /*c8b0*/  WARPSYNC.COLLECTIVE R15, `(.L_x_10131) ;  /* 0x000000000f087348 */ /* 0x001fea0003c00000 */
[----:B------:R1:W2:Y:S02]  /*c8c0*/  SHFL.IDX P6, R14, R13, R12, R11 ;  /* 0x0000000c0d0e7389 */ /* 0x0002a400000c000b */
[----:B012---:R-:W-:Y:S01]  /*c8d0*/  ENDCOLLECTIVE ;  /* 0x000000000000791b */ /* 0x007fe20003800000 */
.L_x_10131:
[----:B------:R-:W-:Y:S01]  /*c8e0*/  MOV R2, R14 ;  /* 0x0000000e00027202 */ /* 0x000fe20000000f00 */
[----:B------:R-:W-:Y:S06]  /*c8f0*/  BRA `(.L_x_10132) ;  /* 0xffffffd800407947 */ /* 0x000fec000383ffff */
.L_x_10073:
[----:B-1----:R1:W2:Y:S02]  /*c900*/  SYNCS.PHASECHK.TRANS64.TRYWAIT P0, [R7+URZ+0x2d860], R2 ;  /* 0x02d86002070075a7 */ /* 0x0022a4000800017f */
[----:B--2---:R-:W-:Y:S05]  /*c910*/  @!P0 NANOSLEEP.SYNCS 0x989680 ;  /* 0x009896800000895d */ /* 0x004fea0003900000 */
[----:B------:R-:W2:Y:S02]  /*c920*/  @!P0 SYNCS.PHASECHK.TRANS64 P0, [R7+URZ+0x2d860], R2 ;  /* 0x02d86002070085a7 */ /* 0x000ea4000800007f */
[----:B--2---:R-:W-:Y:S05]  /*c930*/  @!P0 BRA `(.L_x_10073) ;  /* 0xfffffffc00f08947 */ /* 0x004fea000383ffff */
[----:B------:R-:W-:Y:S05]  /*c940*/  BRA `(.L_x_10133) ;  /* 0xffffffd800a87947 */ /* 0x000fea000383ffff */
.L_x_10074:
        /* <DEDUP_REMOVED lines=8> */
.L_x_10135:
[----:B------:R-:W-:Y:S05]  /*c9d0*/  BSYNC B1 ;  /* 0x0000000000017941 */ /* 0x000fea0003800000 */
.L_x_10134:
        /* <DEDUP_REMOVED lines=9> */
.L_x_10136:
[----:B------:R-:W-:Y:S01]  /*ca70*/  IMAD.MOV.U32 R13, RZ, RZ, R18 ;  /* 0x000000ffff0d7224 */ /* 0x000fe200078e0012 */
[----:B------:R-:W-:Y:S02]  /*ca80*/  MOV R12, 0x1 ;  /* 0x00000001000c7802 */ /* 0x000fe40000000f00 */
[----:B------:R-:W-:-:S13]  /*ca90*/  IADD3 R2, P0, R14, R4, RZ ;  /* 0x000000040e027210 */ /* 0x000fda0007f1e0ff */
[----:B------:R-:W-:Y:S05]  /*caa0*/  WARPSYNC.COLLECTIVE R15, `(.L_x_10137) ;  /* 0x000000000f087348 */ /* 0x000fea0003c00000 */
[----:B------:R0:W1:Y:S02]  /*cab0*/  SHFL.IDX P6, R14, R13, R12, R11 ;  /* 0x0000000c0d0e7389 */ /* 0x00006400000c000b */
[----:B01----:R-:W-:Y:S01]  /*cac0*/  ENDCOLLECTIVE ;  /* 0x000000000000791b */ /* 0x003fe20003800000 */
.L_x_10137:
        /* <DEDUP_REMOVED lines=15> */
.L_x_10138:
[----:B------:R-:W-:Y:S02]  /*cbc0*/  IMAD.MOV.U32 R13, RZ, RZ, R18 ;  /* 0x000000ffff0d7224 */ /* 0x000fe400078e0012 */
[----:B------:R-:W-:Y:S01]  /*cbd0*/  IMAD.MOV.U32 R12, RZ, RZ, 0x2 ;  /* 0x00000002ff0c7424 */ /* 0x000fe200078e00ff */
[----:B------:R-:W-:-:S13]  /*cbe0*/  IADD3 R2, P0, R14, R4, RZ ;  /* 0x000000040e027210 */ /* 0x000fda0007f1e0ff */
[----:B------:R-:W-:Y:S05]  /*cbf0*/  WARPSYNC.COLLECTIVE R15, `(.L_x_10139) ;  /* 0x000000000f087348 */ /* 0x000fea0003c00000 */
[----:B------:R0:W1:Y:S02]  /*cc00*/  SHFL.IDX P6, R14, R13, R12, R11 ;  /* 0x0000000c0d0e7389 */ /* 0x00006400000c000b */
[----:B01----:R-:W-:Y:S01]  /*cc10*/  ENDCOLLECTIVE ;  /* 0x000000000000791b */ /* 0x003fe20003800000 */
.L_x_10139:
        /* <DEDUP_REMOVED lines=15> */
.L_x_10140:
[----:B------:R-:W-:Y:S02]  /*cd10*/  IMAD.MOV.U32 R13, RZ, RZ, R18 ;  /* 0x000000ffff0d7224 */ /* 0x000fe400078e0012 */
[----:B------:R-:W-:Y:S01]  /*cd20*/  IMAD.MOV.U32 R12, RZ, RZ, 0x3 ;  /* 0x00000003ff0c7424 */ /* 0x000fe200078e00ff */
[----:B------:R-:W-:-:S13]  /*cd30*/  IADD3 R2, P0, R14, R4, RZ ;  /* 0x000000040e027210 */ /* 0x000fda0007f1e0ff */
[----:B------:R-:W-:Y:S05]  /*cd40*/  WARPSYNC.COLLECTIVE R15, `(.L_x_10141) ;  /* 0x000000000f087348 */ /* 0x000fea0003c00000 */
[----:B------:R0:W1:Y:S02]  /*cd50*/  SHFL.IDX P6, R14, R13, R12, R11 ;  /* 0x0000000c0d0e7389 */ /* 0x00006400000c000b */
[----:B01----:R-:W-:Y:S01]  /*cd60*/  ENDCOLLECTIVE ;  /* 0x000000000000791b */ /* 0x003fe20003800000 */
.L_x_10141:
        /* <DEDUP_REMOVED lines=12> */
.L_x_10142:
[----:B------:R-:W-:Y:S01]  /*ce30*/  @!PT LDS RZ, [RZ] ;  /* 0x00000000fffff984 */ /* 0x000fe20000000800 */
[----:B------:R-:W-:Y:S01]  /*ce40*/  @!PT LDS RZ, [RZ] ;  /* 0x00000000fffff984 */ /* 0x000fe20000000800 */
[----:B------:R-:W-:Y:S01]  /*ce50*/  @!PT LDS RZ, [RZ] ;  /* 0x00000000fffff984 */ /* 0x000fe20000000800 */
[----:B------:R0:W-:Y:S01]  /*ce60*/  LDGSTS.E.BYPASS.LTC128B.128 [R8+0x3400], desc[UR36][R2.64+0x40], !P0 ;  /* 0x0340004002087fae */ /* 0x0001e2000c101d64 */
[----:B------:R-:W-:-:S13]  /*ce70*/  ISETP.LT.OR P0, PT, R0, 0x41, P1 ;  /* 0x000000410000780c */ /* 0x000fda0000f01670 */
[----:B------:R0:W-:Y:S01]  /*ce80*/  LDGSTS.E.BYPASS.LTC128B.128 [R8+0x5400], desc[UR36][R2.64+0x80], !P0 ;  /* 0x0540008002087fae */ /* 0x0001e2000c101d64 */
[----:B------:R-:W-:Y:S05]  /*ce90*/  BRA `(.L_x_10143) ;  /* 0xffffffd400e87947 */ /* 0x000fea000383ffff */
.L_x_10080:
[----:B0-----:R0:W1:Y:S02]  /*cea0*/  SYNCS.PHASECHK.TRANS64.TRYWAIT P0, [R0+URZ+0x2d860], R3 ;  /* 0x02d86003000075a7 */ /* 0x001064000800017f */
[----:B-1----:R-:W-:Y:S05]  /*ceb0*/  @!P0 NANOSLEEP.SYNCS 0x989680 ;  /* 0x009896800000895d */ /* 0x002fea0003900000 */
[----:B------:R-:W1:Y:S02]  /*cec0*/  @!P0 SYNCS.PHASECHK.TRANS64 P0, [R0+URZ+0x2d860], R3 ;  /* 0x02d86003000085a7 */ /* 0x000e64000800007f */
[----:B-1----:R-:W-:Y:S05]  /*ced0*/  @!P0 BRA `(.L_x_10080) ;  /* 0xfffffffc00f08947 */ /* 0x002fea000383ffff */
[----:B------:R-:W-:Y:S05]  /*cee0*/  BRA `(.L_x_10144) ;  /* 0xffffffd800f47947 */ /* 0x000fea000383ffff */
.L_x_10081:
        /* <DEDUP_REMOVED lines=8> */
.L_x_10146:
[----:B------:R-:W-:Y:S05]  /*cf70*/  BSYNC B0 ;  /* 0x0000000000007941 */ /* 0x000fea0003800000 */
.L_x_10145:
[----:B------:R-:W0:Y:S01]  /*cf80*/  S2R R2, SR_TID.X ;  /* 0x0000000000027919 */ /* 0x000e220000002100 */
[----:B------:R-:W-:Y:S01]  /*cf90*/  MOV R13, R17 ;  /* 0x00000011000d7202 */ /* 0x000fe20000000f00 */
[----:B------:R-:W-:Y:S01]  /*cfa0*/  IMAD.MOV.U32 R12, RZ, RZ, RZ ;  /* 0x000000ffff0c7224 */ /* 0x000fe200078e00ff */
[----:B------:R-:W-:Y:S01]  /*cfb0*/  LEA R4, R4, UR45, 0x1 ;  /* 0x0000002d04047c11 */ /* 0x000fe2000f8e08ff */
[----:B------:R-:W-:Y:S02]  /*cfc0*/  IMAD.MOV.U32 R11, RZ, RZ, 0x1c1f ;  /* 0x00001c1fff0b7424 */ /* 0x000fe400078e00ff */
[----:B------:R-:W-:Y:S02]  /*cfd0*/  IMAD.MOV.U32 R15, RZ, RZ, -0x1 ;  /* 0xffffffffff0f7424 */ /* 0x000fe400078e00ff */
[----:B------:R-:W-:-:S07]  /*cfe0*/  IMAD.MOV.U32 R3, RZ, RZ, R14 ;  /* 0x000000ffff037224 */ /* 0x000fce00078e000e */
[----:B0-----:R-:W-:Y:S05]  /*cff0*/  WARPSYNC.COLLECTIVE R15, `(.L_x_10147) ;  /* 0x000000000f087348 */ /* 0x001fea0003c00000 */
[----:B------:R1:W2:Y:S02]  /*d000*/  SHFL.IDX P6, R14, R13, R12, R11 ;  /* 0x0000000c0d0e7389 */ /* 0x0002a400000c000b */
[----:B012---:R-:W-:Y:S01]  /*d010*/  ENDCOLLECTIVE ;  /* 0x000000000000791b */ /* 0x007fe20003800000 */
.L_x_10147:
[----:B------:R-:W-:Y:S02]  /*d020*/  ULDC UR4, c[0x0][0x2f4] ;  /* 0x0000bd0000047ab9 */ /* 0x000fe40000000800 */
[----:B------:R-:W-:-:S04]  /*d030*/  ISETP.GE.AND P2, PT, R9, UR4, PT ;  /* 0x0000000409007c0c */ /* 0x000fc8000bf46270 */
[----:B------:R-:W-:Y:S02]  /*d040*/  ISETP.LT.OR P3, PT, R5, 0x1, P2 ;  /* 0x000000010500780c */ /* 0x000fe40001761670 */
[----:B------:R-:W-:Y:S01]  /*d050*/  MOV R13, R18 ;  /* 0x00000012000d7202 */ /* 0x000fe20000000f00 */
[----:B------:R-:W-:Y:S02]  /*d060*/  IMAD.MOV.U32 R12, RZ, RZ, 0x1 ;  /* 0x00000001ff0c7424 */ /* 0x000fe400078e00ff */
[----:B------:R-:W-:-:S05]  /*d070*/  IMAD.SHL.U32 R2, R2, 0x8, RZ ;  /* 0x0000000802027824 */ /* 0x000fca00078e00ff */
[----:B------:R-:W-:-:S04]  /*d080*/  LOP3.LUT R2, R2, 0x18, RZ, 0xc0, !PT ;  /* 0x0000001802027812 */ /* 0x000fc800078ec0ff */
[C---:B------:R-:W-:Y:S02]  /*d090*/  LOP3.LUT R7, R2.reuse, 0x20, RZ, 0xfc, !PT ;  /* 0x0000002002077812 */ /* 0x040fe400078efcff */
[----:B------:R-:W-:Y:S01]  /*d0a0*/  LOP3.LUT R6, R2, 0x40, RZ, 0xfc, !PT ;  /* 0x0000004002067812 */ /* 0x000fe200078efcff */
[----:B------:R-:W-:Y:S01]  /*d0b0*/  IMAD.MOV.U32 R2, RZ, RZ, R14 ;  /* 0x000000ffff027224 */ /* 0x000fe200078e000e */
[----:B------:R-:W-:Y:S02]  /*d0c0*/  ISETP.GE.AND P1, PT, R7, UR4, PT ;  /* 0x0000000407007c0c */ /* 0x000fe4000bf26270 */
[----:B------:R-:W-:-:S13]  /*d0d0*/  ISETP.GE.AND P0, PT, R6, UR4, PT ;  /* 0x0000000406007c0c */ /* 0x000fda000bf06270 */
[----:B------:R-:W-:Y:S05]  /*d0e0*/  WARPSYNC.COLLECTIVE R15, `(.L_x_10148) ;  /* 0x000000000f087348 */ /* 0x000fea0003c00000 */
[----:B------:R0:W1:Y:S02]  /*d0f0*/  SHFL.IDX P6, R14, R13, R12, R11 ;  /* 0x0000000c0d0e7389 */ /* 0x00006400000c000b */
[----:B01----:R-:W-:Y:S01]  /*d100*/  ENDCOLLECTIVE ;  /* 0x000000000000791b */ /* 0x003fe20003800000 */
.L_x_10148:
[----:B------:R-:W-:Y:S01]  /*d110*/  ISETP.LT.OR P4, PT, R5, 0x1, P1 ;  /* 0x000000010500780c */ /* 0x000fe20000f81670 */
[----:B------:R-:W-:Y:S01]  /*d120*/  IMAD.WIDE.U32 R2, R9, 0x2, R2 ;  /* 0x0000000209027825 */ /* 0x000fe200078e0002 */
[----:B------:R-:W-:-:S04]  /*d130*/  ISETP.LT.OR P5, PT, R5, 0x1, P0 ;  /* 0x000000010500780c */ /* 0x000fc800007a1670 */
[----:B------:R-:W-:Y:S01]  /*d140*/  @!PT LDS RZ, [RZ] ;  /* 0x00000000fffff984 */ /* 0x000fe20000000800 */
[----:B------:R-:W-:Y:S01]  /*d150*/  @!PT LDS RZ, [RZ] ;  /* 0x00000000fffff984 */ /* 0x000fe20000000800 */
[----:B------:R-:W-:Y:S01]  /*d160*/  @!PT LDS RZ, [RZ] ;  /* 0x00000000fffff984 */ /* 0x000fe20000000800 */
[----:B------:R0:W-:Y:S01]  /*d170*/  LDGSTS.E.BYPASS.LTC128B.128 [R4+0x400], desc[UR36][R2.64], !P3 ;  /* 0x0040000002047fae */ /* 0x0001e2000d901d64 */
[----:B------:R-:W-:Y:S01]  /*d180*/  ISETP.LT.OR P3, PT, R5, 0x21, P2 ;  /* 0x000000210500780c */ /* 0x000fe20001761670 */
[----:B------:R-:W-:-:S05]  /*d190*/  IMAD.MOV.U32 R13, RZ, RZ, R17 ;  /* 0x000000ffff0d7224 */ /* 0x000fca00078e0011 */
        /* <DEDUP_REMOVED lines=8> */
.L_x_10149:
        /* <DEDUP_REMOVED lines=8> */
.L_x_10150:
        /* <DEDUP_REMOVED lines=15> */
.L_x_10151:
[----:B------:R-:W-:Y:S01]  /*d390*/  MOV R3, R7 ;  /* 0x0000000700037202 */ /* 0x000fe20000000f00 */
[----:B------:R-:W-:Y:S02]  /*d3a0*/  IMAD.MOV.U32 R13, RZ, RZ, R18 ;  /* 0x000000ffff0d7224 */ /* 0x000fe400078e0012 */
[----:B------:R-:W-:Y:S02]  /*d3b0*/  IMAD.MOV.U32 R12, RZ, RZ, 0x3 ;  /* 0x00000003ff0c7424 */ /* 0x000fe400078e00ff */
[----:B------:R-:W-:-:S07]  /*d3c0*/  IMAD.MOV.U32 R8, RZ, RZ, R14 ;  /* 0x000000ffff087224 */ /* 0x000fce00078e000e */
[----:B------:R-:W-:Y:S05]  /*d3d0*/  WARPSYNC.COLLECTIVE R15, `(.L_x_10152) ;  /* 0x000000000f087348 */ /* 0x000fea0003c00000 */
[----:B------:R0:W1:Y:S02]  /*d3e0*/  SHFL.IDX P6, R14, R13, R12, R11 ;  /* 0x0000000c0d0e7389 */ /* 0x00006400000c000b */
[----:B01----:R-:W-:Y:S01]  /*d3f0*/  ENDCOLLECTIVE ;  /* 0x000000000000791b */ /* 0x003fe20003800000 */
.L_x_10152:
        /* <DEDUP_REMOVED lines=13> */
.L_x_10153:
[----:B------:R-:W-:Y:S05]  /*d4d0*/  BRA `(.L_x_10154) ;  /* 0xffffffd800407947 */ /* 0x000fea000383ffff */
.L_x_10084:
[----:B0-----:R0:W1:Y:S02]  /*d4e0*/  SYNCS.PHASECHK.TRANS64.TRYWAIT P0, [R7+URZ+0x2d820], R6 ;  /* 0x02d82006070075a7 */ /* 0x001064000800017f */
[----:B-1----:R-:W-:Y:S05]  /*d4f0*/  @!P0 NANOSLEEP.SYNCS 0x989680 ;  /* 0x009896800000895d */ /* 0x002fea0003900000 */
[----:B------:R-:W1:Y:S02]  /*d500*/  @!P0 SYNCS.PHASECHK.TRANS64 P0, [R7+URZ+0x2d820], R6 ;  /* 0x02d82006070085a7 */ /* 0x000e64000800007f */
[----:B-1----:R-:W-:Y:S05]  /*d510*/  @!P0 BRA `(.L_x_10084) ;  /* 0xfffffffc00f08947 */ /* 0x002fea000383ffff */
[----:B------:R-:W-:Y:S05]  /*d520*/  BRA `(.L_x_10155) ;  /* 0xffffffd800c47947 */ /* 0x000fea000383ffff */
.L_x_10085:
[----:B------:R-:W1:Y:S01]  /*d530*/  S2R R3, SR_TID.X ;  /* 0x0000000000037919 */ /* 0x000e620000002100 */
[----:B------:R-:W-:Y:S01]  /*d540*/  BSSY B0, `(.L_x_10156) ;  /* 0x000000a000007945 */ /* 0x000fe20003800000 */
[----:B------:R-:W-:Y:S02]  /*d550*/  IMAD.MOV.U32 R12, RZ, RZ, RZ ;  /* 0x000000ffff0c7224 */ /* 0x000fe400078e00ff */
[----:B------:R-:W-:Y:S02]  /*d560*/  IMAD.MOV.U32 R11, RZ, RZ, 0x1f ;  /* 0x0000001fff0b7424 */ /* 0x000fe400078e00ff */
[----:B------:R-:W-:Y:S01]  /*d570*/  IMAD.MOV.U32 R15, RZ, RZ, -0x1 ;  /* 0xffffffffff0f7424 */ /* 0x000fe200078e00ff */
[----:B-1----:R-:W-:-:S04]  /*d580*/  SHF.R.U32.HI R3, RZ, 0x5, R3 ;  /* 0x00000005ff037819 */ /* 0x002fc80000011603 */
[----:B------:R-:W-:-:S04]  /*d590*/  LOP3.LUT R3, R3, 0x3, RZ, 0xc0, !PT ;  /* 0x0000000303037812 */ /* 0x000fc800078ec0ff */
[----:B------:R-:W-:-:S07]  /*d5a0*/  MOV R13, R3 ;  /* 0x00000003000d7202 */ /* 0x000fce0000000f00 */
[----:B0----5:R-:W-:Y:S05]  /*d5b0*/  WARPSYNC.COLLECTIVE R15, `(.L_x_10157) ;  /* 0x000000000f087348 */ /* 0x021fea0003c00000 */
[----:B------:R1:W2:Y:S02]  /*d5c0*/  SHFL.IDX P6, R14, R13, R12, R11 ;  /* 0x0000000c0d0e7389 */ /* 0x0002a400000c000b */
[----:B012--5:R-:W-:Y:S01]  /*d5d0*/  ENDCOLLECTIVE ;  /* 0x000000000000791b */ /* 0x027fe20003800000 */
.L_x_10157:
[----:B------:R-:W-:Y:S05]  /*d5e0*/  BSYNC B0 ;  /* 0x0000000000007941 */ /* 0x000fea0003800000 */
.L_x_10156:
[----:B------:R-:W-:Y:S05]  /*d5f0*/  BRA `(.L_x_10158) ;  /* 0xffffffd800a87947 */ /* 0x000fea000383ffff */
.L_x_10086:
[----:B------:R-:W-:Y:S01]  /*d600*/  BSSY B0, `(.L_x_10159) ;  /* 0x0000006000007945 */ /* 0x000fe20003800000 */
[----:B------:R-:W-:-:S07]  /*d610*/  IMAD.MOV.U32 R15, RZ, RZ, -0x1 ;  /* 0xffffffffff0f7424 */ /* 0x000fce00078e00ff */
[----:B01---5:R-:W-:Y:S05]  /*d620*/  WARPSYNC.COLLECTIVE R15, `(.L_x_10160) ;  /* 0x000000000f0c7348 */ /* 0x023fea0003c00000 */
[----:B------:R-:W-:Y:S02]  /*d630*/  ELECT P6, UR62, PT ;  /* 0x00000000003e782f */ /* 0x000fe400038c0000 */
[----:B------:R-:W-:Y:S01]  /*d640*/  MOV R14, UR62 ;  /* 0x0000003e000e7c02 */ /* 0x000fe20008000f00 */
[----:B01---5:R-:W-:Y:S10]  /*d650*/  ENDCOLLECTIVE ;  /* 0x000000000000791b */ /* 0x023ff40003800000 */
.L_x_10160:
[----:B------:R-:W-:Y:S05]  /*d660*/  BSYNC B0 ;  /* 0x0000000000007941 */ /* 0x000fea0003800000 */
.L_x_10159:
[----:B------:R-:W-:Y:S05]  /*d670*/  BRA `(.L_x_10161) ;  /* 0xffffffd8009c7947 */ /* 0x000fea000383ffff */
.L_x_10088:
[----:B-1----:R1:W2:Y:S02]  /*d680*/  SYNCS.PHASECHK.TRANS64.TRYWAIT P1, [R5+URZ+0x2d840], R4 ;  /* 0x02d84004050075a7 */ /* 0x0022a4000802017f */
[----:B--2---:R-:W-:Y:S05]  /*d690*/  @!P1 NANOSLEEP.SYNCS 0x989680 ;  /* 0x009896800000995d */ /* 0x004fea0003900000 */
[----:B------:R-:W2:Y:S02]  /*d6a0*/  @!P1 SYNCS.PHASECHK.TRANS64 P1, [R5+URZ+0x2d840], R4 ;  /* 0x02d84004050095a7 */ /* 0x000ea4000802007f */
[----:B--2---:R-:W-:Y:S05]  /*d6b0*/  @!P1 BRA `(.L_x_10088) ;  /* 0xfffffffc00f09947 */ /* 0x004fea000383ffff */
[----:B------:R-:W-:Y:S05]  /*d6c0*/  BRA `(.L_x_10162) ;  /* 0xffffffd800bc7947 */ /* 0x000fea000383ffff */
.L_x_10090:
[----:B--2---:R2:W3:Y:S02]  /*d6d0*/  SYNCS.PHASECHK.TRANS64.TRYWAIT P1, [R3+URZ+0x2d840], R0 ;  /* 0x02d84000030075a7 */ /* 0x0044e4000802017f */
[----:B---3--:R-:W-:Y:S05]  /*d6e0*/  @!P1 NANOSLEEP.SYNCS 0x989680 ;  /* 0x009896800000995d */ /* 0x008fea0003900000 */
[----:B------:R-:W3:Y:S02]  /*d6f0*/  @!P1 SYNCS.PHASECHK.TRANS64 P1, [R3+URZ+0x2d840], R0 ;  /* 0x02d84000030095a7 */ /* 0x000ee4000802007f */
[----:B---3--:R-:W-:Y:S05]  /*d700*/  @!P1 BRA `(.L_x_10090) ;  /* 0xfffffffc00f09947 */ /* 0x008fea000383ffff */
[----:B------:R-:W-:Y:S05]  /*d710*/  BRA `(.L_x_10163) ;  /* 0xffffffd800c87947 */ /* 0x000fea000383ffff */
.L_x_10092:
[----:B---3--:R3:W4:Y:S02]  /*d720*/  SYNCS.PHASECHK.TRANS64.TRYWAIT P1, [R5+URZ+0x2d860], R4 ;  /* 0x02d86004050075a7 */ /* 0x008724000802017f */
[----:B----4-:R-:W-:Y:S05]  /*d730*/  @!P1 NANOSLEEP.SYNCS 0x989680 ;  /* 0x009896800000995d */ /* 0x010fea0003900000 */
[----:B------:R-:W4:Y:S02]  /*d740*/  @!P1 SYNCS.PHASECHK.TRANS64 P1, [R5+URZ+0x2d860], R4 ;  /* 0x02d86004050095a7 */ /* 0x000f24000802007f */
[----:B----4-:R-:W-:Y:S05]  /*d750*/  @!P1 BRA `(.L_x_10092) ;  /* 0xfffffffc00f09947 */ /* 0x010fea000383ffff */
[----:B------:R-:W-:Y:S05]  /*d760*/  BRA `(.L_x_10164) ;  /* 0xffffffd800c47947 */ /* 0x000fea000383ffff */
.L_x_10165:
        /* <DEDUP_REMOVED lines=9> */
.L_x_15983:


//--------------------- .text._ZN7cutlass13device_kernelIN5flash11enable_sm90INS1_16FlashAttnFwdSm90INS1_25CollectiveMainloopFwdSm90ILi2EN4cute5tupleIJNS5_1CILi1EEES8_S8_EEENS6_IJNS7_ILi192EEENS7_ILi128EEENS7_ILi96EEEEEELi96ENS_10bfloat16_tEfNS_4arch4Sm90ELb0ELb0ELb0ELb1ELb1ELb0ELb0ELb0ELb1ELb1ELb1ELb0EEENS1_21CollectiveEpilogueFwdINS6_IJSA_SC_SB_EEES9_SE_SG_Li384ELb1ELb1ELb1ELb0EEENS1_36VarlenDynamicPersistentTileSchedulerILi192ELi128ELi384ELi128ELb1ELb1ELb1ELb0ELb1ELb1EEEEEEEEEvNT_6ParamsE --------------------------
	.section	.text._ZN7cutlass13device_kernelIN5flash11enable_sm90INS1_16FlashAttnFwdSm90INS1_25CollectiveMainloopFwdSm90ILi2EN4cute5tupleIJNS5_1CILi1EEES8_S8_EEENS6_IJNS7_ILi192EEENS7_ILi128EEENS7_ILi96EEEEEELi96ENS_10bfloat16_tEfNS_4arch4Sm90ELb0ELb0ELb0ELb1ELb1ELb0ELb0ELb0ELb1ELb1ELb1ELb0EEENS1_21CollectiveEpilogueFwdINS6_IJSA_SC_SB_EEES9_SE_SG_Li384ELb1ELb1ELb1ELb0EEENS1_36VarlenDynamicPersistentTileSchedulerILi192ELi128ELi384ELi128ELb1ELb1ELb1ELb0ELb1ELb1EEEEEEEEEvNT_6ParamsE,"ax",@progbits
	.align	128
.text._ZN7cutlass13device_kernelIN5flash11enable_sm90INS1_16FlashAttnFwdSm90INS1_25CollectiveMainloopFwdSm90ILi2EN4cute5tupleIJNS5_1CILi1EEES8_S8_EEENS6_IJNS7_ILi192EEENS7_ILi128EEENS7_ILi96EEEEEELi96ENS_10bfloat16_tEfNS_4arch4Sm90ELb0ELb0ELb0ELb1ELb1ELb0ELb0ELb0ELb1ELb1ELb1ELb0EEENS1_21CollectiveEpilogueFwdINS6_IJSA_SC_SB_EEES9_SE_SG_Li384ELb1ELb1ELb1ELb0EEENS1_36VarlenDynamicPersistentTileSchedulerILi192ELi128ELi384ELi128ELb1ELb1ELb1ELb0ELb1ELb1EEEEEEEEEvNT_6ParamsE:
        .type           _ZN7cutlass13device_kernelIN5flash11enable_sm90INS1_16FlashAttnFwdSm90INS1_25CollectiveMainloopFwdSm90ILi2EN4cute5tupleIJNS5_1CILi1EEES8_S8_EEENS6_IJNS7_ILi192EEENS7_ILi128EEENS7_ILi96EEEEEELi96ENS_10bfloat16_tEfNS_4arch4Sm90ELb0ELb0ELb0ELb1ELb1ELb0ELb0ELb0ELb1ELb1ELb1ELb0EEENS1_21CollectiveEpilogueFwdINS6_IJSA_SC_SB_EEES9_SE_SG_Li384ELb1ELb1ELb1ELb0EEENS1_36VarlenDynamicPersistentTileSchedulerILi192ELi128ELi384ELi128ELb1ELb1ELb1ELb0ELb1ELb1EEEEEEEEEvNT_6ParamsE,@function
        .size           _ZN7cutlass13device_kernelIN5flash11enable_sm90INS1_16FlashAttnFwdSm90INS1_25CollectiveMainloopFwdSm90ILi2EN4cute5tupleIJNS5_1CILi1EEES8_S8_EEENS6_IJNS7_ILi192EEENS7_ILi128EEENS7_ILi96EEEEEELi96ENS_10bfloat16_tEfNS_4arch4Sm90ELb0ELb0ELb0ELb1ELb1ELb0ELb0ELb0ELb1ELb1ELb1ELb0EEENS1_21CollectiveEpilogueFwdINS6_IJSA_SC_SB_EEES9_SE_SG_Li384ELb1ELb1ELb1ELb0EEENS1_36VarlenDynamicPersistentTileSchedulerILi192ELi128ELi384ELi128ELb1ELb1ELb1ELb0ELb1ELb1EEEEEEEEEvNT_6ParamsE,(.L_x_15984 - _ZN7cutlass13device_kernelIN5flash11enable_sm90INS1_16FlashAttnFwdSm90INS1_25CollectiveMainloopFwdSm90ILi2EN4cute5tupleIJNS5_1CILi1EEES8_S8_EEENS6_IJNS7_ILi192EEENS7_ILi128EEENS7_ILi96EEEEEELi96ENS_10bfloat16_tEfNS_4arch4Sm90ELb0ELb0ELb0ELb1ELb1ELb0ELb0ELb0ELb1ELb1ELb1ELb0EEENS1_21CollectiveEpilogueFwdINS6_IJSA_SC_SB_EEES9_SE_SG_Li384ELb1ELb1ELb1ELb0EEENS1_36VarlenDynamicPersistentTileSchedulerILi192ELi128ELi384ELi128ELb1ELb1ELb1ELb0ELb1ELb1EEEEEEEEEvNT_6ParamsE)
        .other          _ZN7cutlass13device_kernelIN5flash11enable_sm90INS1_16FlashAttnFwdSm90INS1_25CollectiveMainloopFwdSm90ILi2EN4cute5tupleIJNS5_1CILi1EEES8_S8_EEENS6_IJNS7_ILi192EEENS7_ILi128EEENS7_ILi96EEEEEELi96ENS_10bfloat16_tEfNS_4arch4Sm90ELb0ELb0ELb0ELb1ELb1ELb0ELb0ELb0ELb1ELb1ELb1ELb0EEENS1_21CollectiveEpilogueFwdINS6_IJSA_SC_SB_EEES9_SE_SG_Li384ELb1ELb1ELb1ELb0EEENS1_36VarlenDynamicPersistentTileSchedulerILi192ELi128ELi384ELi128ELb1ELb1ELb1ELb0ELb1ELb1EEEEEEEEEvNT_6ParamsE,@"STO_CUDA_ENTRY STV_DEFAULT"
_ZN7cutlass13device_kernelIN5flash11enable_sm90INS1_16FlashAttnFwdSm90INS1_25CollectiveMainloopFwdSm90ILi2EN4cute5tupleIJNS5_1CILi1EEES8_S8_EEENS6_IJNS7_ILi192EEENS7_ILi128EEENS7_ILi96EEEEEELi96ENS_10bfloat16_tEfNS_4arch4Sm90ELb0ELb0ELb0ELb1ELb1ELb0ELb0ELb0ELb1ELb1ELb1ELb0EEENS1_21CollectiveEpilogueFwdINS6_IJSA_SC_SB_EEES9_SE_SG_Li384ELb1ELb1ELb1ELb0EEENS1_36VarlenDynamicPersistentTileSchedulerILi192ELi128ELi384ELi128ELb1ELb1ELb1ELb0ELb1ELb1EEEEEEEEEvNT_6ParamsE:
        /* <DEDUP_REMOVED lines=45> */
.L_x_10166:
        /* <DEDUP_REMOVED lines=22> */
.L_x_10167:
        /* <DEDUP_REMOVED lines=18> */
.L_x_10168:
        /* <DEDUP_REMOVED lines=22> */
.L_x_10169:
        /* <DEDUP_REMOVED lines=22> */
.L_x_10170:
        /* <DEDUP_REMOVED lines=8> */
.L_x_10172:
[----:B------:R-:W-:-:S08]  /*0890*/  NOP ;  /* 0x0000000000007918 */ /* 0x000fd00000000000 */
[----:B------:R-:W0:Y:S02]  /*08a0*/  USETMAXREG.TRY_ALLOC.CTAPOOL UP0, 0xa0 ;  /* 0x000000a0000079c8 */ /* 0x000e240008000600 */
[----:B0-----:R-:W-:-:S13]  /*08b0*/  PLOP3.LUT P0, PT, PT, PT, UP0, 0x80, 0x0 ;  /* 0x000000000000781c */ /* 0x001fda0003f0f008 */
[----:B------:R-:W-:Y:S05]  /*08c0*/  @!P0 BRA `(.L_x_10172) ;  /* 0xfffffffc00f08947 */ /* 0x000fea000383ffff */
[----:B------:R-:W0:Y:S01]  /*08d0*/  S2R R2, SR_TID.X ;  /* 0x0000000000027919 */ /* 0x000e220000002100 */
[----:B------:R-:W1:Y:S01]  /*08e0*/  S2UR UR41, SR_CgaCtaId ;  /* 0x00000000002979c3 */ /* 0x000e620000008800 */
[----:B------:R-:W-:Y:S01]  /*08f0*/  UMOV UR40, 0x400 ;  /* 0x0000040000287882 */ /* 0x000fe20000000000 */
[----:B------:R-:W-:Y:S01]  /*0900*/  ULDC UR4, c[0x0][0xc3c] ;  /* 0x00030f0000047ab9 */ /* 0x000fe20000000800 */
[----:B-1----:R-:W-:-:S05]  /*0910*/  ULEA UR40, UR41, UR40, 0x18 ;  /* 0x0000002829287291 */ /* 0x002fca000f8ec03f */
[----:B------:R-:W-:Y:S06]  /*0920*/  BAR.ARV 0x8, 0x200 ;  /* 0x0208000000007b1d */ /* 0x000fec0000002000 */
[----:B0-----:R-:W-:-:S04]  /*0930*/  LOP3.LUT R0, R2, 0xffffff80, RZ, 0xc0, !PT ;  /* 0xffffff8002007812 */ /* 0x001fc800078ec0ff */
[----:B------:R-:W-:-:S13]  /*0940*/  ISETP.NE.AND P0, PT, R0, 0x80, PT ;  /* 0x000000800000780c */ /* 0x000fda0003f05270 */
[----:B------:R-:W-:Y:S08]  /*0950*/  @!P0 BAR.ARV 0x9, 0x100 ;  /* 0x0244000000008b1d */ /* 0x000ff00000002000 */
[----:B------:R-:W-:Y:S06]  /*0960*/  BAR.SYNC.DEFER_BLOCKING 0x5, 0x200 ;  /* 0x0148000000007b1d */ /* 0x000fec0000010000 */
[----:B------:R-:W0:Y:S02]  /*0970*/  LDS.128 R8, [UR40+0x2d8d0] ;  /* 0x02d8d028ff087984 */ /* 0x000e240008000c00 */
[----:B------:R-:W-:Y:S06]  /*0980*/  BAR.ARV 0x4, 0x200 ;  /* 0x0108000000007b1d */ /* 0x000fec0000002000 */
[----:B0-----:R-:W-:-:S13]  /*0990*/  ISETP.GE.AND P0, PT, R11, UR4, PT ;  /* 0x000000040b007c0c */ /* 0x001fda000bf06270 */
[----:B------:R-:W-:Y:S05]  /*09a0*/  @P0 EXIT ;  /* 0x000000000000094d */ /* 0x000fea0003800000 */
[----:B------:R-:W2:Y:S01]  /*09b0*/  LDL R19, [R1+0x20] ;  /* 0x0000200001137983 */ /* 0x000ea20000100800 */
[----:B------:R-:W-:-:S05]  /*09c0*/  VIADD R17, R2, 0xffffff80 ;  /* 0xffffff8002117836 */ /* 0x000fca0000000000 */
[----:B------:R-:W-:-:S04]  /*09d0*/  SHF.R.S32.HI R0, RZ, 0x1f, R17 ;  /* 0x0000001fff007819 */ /* 0x000fc80000011411 */
[CC--:B------:R-:W-:Y:S02]  /*09e0*/  LEA.HI R2, R0.reuse, R17.reuse, RZ, 0x7 ;  /* 0x0000001100027211 */ /* 0x0c0fe400078f38ff */
[----:B------:R-:W-:Y:S02]  /*09f0*/  LEA.HI R3, R0, R17, RZ, 0x4 ;  /* 0x0000001100037211 */ /* 0x000fe400078f20ff */
[----:B------:R-:W-:-:S05]  /*0a00*/  LOP3.LUT R4, R2, 0xffffff80, RZ, 0xc0, !PT ;  /* 0xffffff8002047812 */ /* 0x000fca00078ec0ff */
[----:B------:R-:W-:Y:S01]  /*0a10*/  IMAD.IADD R18, R17, 0x1, -R4 ;  /* 0x0000000111127824 */ /* 0x000fe200078e0a04 */
[----:B------:R-:W-:-:S05]  /*0a20*/  LOP3.LUT R4, R3, 0xfffffff0, RZ, 0xc0, !PT ;  /* 0xfffffff003047812 */ /* 0x000fca00078ec0ff */
[----:B------:R-:W-:Y:S01]  /*0a30*/  IMAD.IADD R4, R17, 0x1, -R4 ;  /* 0x0000000111047824 */ /* 0x000fe200078e0a04 */
[----:B------:R-:W-:Y:S02]  /*0a40*/  SHF.R.S32.HI R6, RZ, 0x4, R3 ;  /* 0x00000004ff067819 */ /* 0x000fe40000011403 */
[----:B------:R-:W-:Y:S02]  /*0a50*/  LEA.HI R7, R0, R17, RZ, 0x5 ;  /* 0x0000001100077211 */ /* 0x000fe400078f28ff */
[----:B------:R-:W-:Y:S02]  /*0a60*/  SHF.R.S32.HI R5, RZ, 0x1f, R4 ;  /* 0x0000001fff057819 */ /* 0x000fe40000011404 */
[----:B------:R-:W-:Y:S02]  /*0a70*/  LEA.HI R3, R3, R6, RZ, 0x1 ;  /* 0x0000000603037211 */ /* 0x000fe400078f08ff */
[----:B------:R-:W-:Y:S02]  /*0a80*/  LEA.HI R5, R5, R4, RZ, 0x3 ;  /* 0x0000000405057211 */ /* 0x000fe400078f18ff */
[----:B------:R-:W-:-:S02]  /*0a90*/  SHF.R.S32.HI R16, RZ, 0x7, R2 ;  /* 0x00000007ff107819 */ /* 0x000fc40000011402 */
[----:B------:R-:W-:Y:S02]  /*0aa0*/  SHF.R.S32.HI R8, RZ, 0x5, R7 ;  /* 0x00000005ff087819 */ /* 0x000fe40000011407 */
[----:B------:R-:W-:Y:S02]  /*0ab0*/  LOP3.LUT R7, R3, 0x1ffffffe, RZ, 0xc0, !PT ;  /* 0x1ffffffe03077812 */ /* 0x000fe400078ec0ff */
[----:B------:R-:W-:Y:S01]  /*0ac0*/  LOP3.LUT R3, R5, 0xfffffff8, RZ, 0xc0, !PT ;  /* 0xfffffff805037812 */ /* 0x000fe200078ec0ff */
[----:B------:R-:W-:Y:S01]  /*0ad0*/  IMAD.HI R2, R16, 0x55555556, RZ ;  /* 0x5555555610027827 */ /* 0x000fe200078e02ff */
[----:B------:R-:W-:-:S03]  /*0ae0*/  SHF.R.S32.HI R12, RZ, 0x1f, R18 ;  /* 0x0000001fff0c7819 */ /* 0x000fc60000011412 */
[----:B------:R-:W-:Y:S02]  /*0af0*/  IMAD.IADD R3, R4, 0x1, -R3 ;  /* 0x0000000104037824 */ /* 0x000fe400078e0a03 */
[----:B------:R-:W-:Y:S01]  /*0b00*/  IMAD.IADD R7, R6, 0x1, -R7 ;  /* 0x0000000106077824 */ /* 0x000fe200078e0a07 */
[----:B------:R-:W-:Y:S01]  /*0b10*/  LEA.HI R13, R12, R18, RZ, 0x2 ;  /* 0x000000120c0d7211 */ /* 0x000fe200078f10ff */
[----:B------:R-:W-:Y:S01]  /*0b20*/  IMAD R6, R8, 0x10, R4 ;  /* 0x0000001008067824 */ /* 0x000fe200078e0204 */
[----:B------:R-:W-:Y:S01]  /*0b30*/  LEA.HI R4, R2, R2, RZ, 0x1 ;  /* 0x0000000202047211 */ /* 0x000fe200078f08ff */
[----:B------:R-:W-:Y:S01]  /*0b40*/  IMAD.SHL.U32 R2, R3, 0x40, RZ ;  /* 0x0000004003027824 */ /* 0x000fe200078e00ff */
[--C-:B------:R-:W-:Y:S01]  /*0b50*/  SHF.R.S32.HI R14, RZ, 0x2, R13.reuse ;  /* 0x00000002ff0e7819 */ /* 0x100fe2000001140d */
[----:B------:R-:W-:Y:S01]  /*0b60*/  IMAD.SHL.U32 R7, R7, 0x8, RZ ;  /* 0x0000000807077824 */ /* 0x000fe200078e00ff */
[----:B------:R-:W-:Y:S01]  /*0b70*/  SHF.R.S32.HI R15, RZ, 0x1f, R13 ;  /* 0x0000001fff0f7819 */ /* 0x000fe2000001140d */
[----:B------:R-:W-:Y:S01]  /*0b80*/  IMAD.SHL.U32 R5, R5, 0x40, RZ ;  /* 0x0000004005057824 */ /* 0x000fe200078e00ff */
[----:B------:R-:W-:Y:S01]  /*0b90*/  LOP3.LUT R2, R2, 0x1c0, RZ, 0xc0, !PT ;  /* 0x000001c002027812 */ /* 0x000fe200078ec0ff */
[----:B------:R-:W-:Y:S01]  /*0ba0*/  IMAD.U32 R6, R6, 0x20, R7 ;  /* 0x0000002006067824 */ /* 0x000fe200078e0007 */
[----:B------:R-:W-:-:S02]  /*0bb0*/  LEA.HI R15, R15, R14, RZ, 0x3 ;  /* 0x0000000e0f0f7211 */ /* 0x000fc400078f18ff */
[----:B------:R-:W-:Y:S02]  /*0bc0*/  LOP3.LUT R7, R2, 0x8, R7, 0xf8, !PT ;  /* 0x0000000802077812 */ /* 0x000fe400078ef807 */
[----:B------:R-:W-:Y:S02]  /*0bd0*/  LOP3.LUT R5, R5, 0x7ffffe00, RZ, 0xc0, !PT ;  /* 0x7ffffe0005057812 */ /* 0x000fe400078ec0ff */
[----:B------:R-:W-:Y:S02]  /*0be0*/  SHF.R.U32.HI R2, RZ, 0x3, R2 ;  /* 0x00000003ff027819 */ /* 0x000fe40000011602 */
[----:B------:R-:W-:Y:S02]  /*0bf0*/  LOP3.LUT R15, R15, 0xfffffff8, RZ, 0xc0, !PT ;  /* 0xfffffff80f0f7812 */ /* 0x000fe400078ec0ff */
[----:B------:R-:W-:Y:S01]  /*0c00*/  LEA.HI R12, R12, R18, RZ, 0x5 ;  /* 0x000000120c0c7211 */ /* 0x000fe200078f28ff */
[----:B------:R-:W-:Y:S01]  /*0c10*/  IMAD R5, R8, 0x400, R5 ;  /* 0x0000040008057824 */ /* 0x000fe200078e0205 */
[----:B------:R-:W-:Y:S01]  /*0c20*/  LOP3.LUT R2, R7, R2, RZ, 0x3c, !PT ;  /* 0x0000000207027212 */ /* 0x000fe200078e3cff */
[----:B------:R-:W-:Y:S01]  /*0c30*/  IMAD.IADD R15, R14, 0x1, -R15 ;  /* 0x000000010e0f7824 */ /* 0x000fe200078e0a0f */
[----:B------:R-:W-:-:S02]  /*0c40*/  SHF.R.S32.HI R12, RZ, 0x5, R12 ;  /* 0x00000005ff0c7819 */ /* 0x000fc4000001140c */
[----:B------:R-:W-:Y:S01]  /*0c50*/  LEA.HI R0, R0, R17, RZ, 0x2 ;  /* 0x0000001100007211 */ /* 0x000fe200078f10ff */
[----:B------:R-:W-:Y:S02]  /*0c60*/  IMAD R4, R4, -0x3, R16 ;  /* 0xfffffffd04047824 */ /* 0x000fe400078e0210 */
[----:B------:R-:W-:Y:S01]  /*0c70*/  IMAD.IADD R16, R5, 0x1, R2 ;  /* 0x0000000105107824 */ /* 0x000fe200078e0202 */
[----:B------:R-:W-:Y:S01]  /*0c80*/  LOP3.LUT R2, R0, 0xfffffffc, RZ, 0xc0, !PT ;  /* 0xfffffffc00027812 */ /* 0x000fe200078ec0ff */
[----:B------:R-:W-:Y:S01]  /*0c90*/  IMAD R15, R12, 0x10, R15 ;  /* 0x000000100c0f7824 */ /* 0x000fe200078e020f */
[----:B------:R-:W-:-:S03]  /*0ca0*/  LOP3.LUT R13, R13, 0x7ffffffc, RZ, 0xc0, !PT ;  /* 0x7ffffffc0d0d7812 */ /* 0x000fc600078ec0ff */
[----:B------:R-:W-:Y:S02]  /*0cb0*/  IMAD R8, R4, 0x40, R15 ;  /* 0x0000004004087824 */ /* 0x000fe400078e020f */
[----:B------:R-:W-:Y:S02]  /*0cc0*/  IMAD.IADD R4, R17, 0x1, -R2 ;  /* 0x0000000111047824 */ /* 0x000fe400078e0a02 */
[----:B------:R-:W-:Y:S01]  /*0cd0*/  IMAD.IADD R13, R18, 0x1, -R13 ;  /* 0x00000001120d7824 */ /* 0x000fe200078e0a0d */
[----:B------:R-:W-:Y:S01]  /*0ce0*/  R2P PR, R3, 0x6 ;  /* 0x0000000603007804 */ /* 0x000fe20000000000 */
[C---:B------:R-:W-:Y:S01]  /*0cf0*/  IMAD.SHL.U32 R138, R4.reuse, 0x8, RZ ;  /* 0x00000008048a7824 */ /* 0x040fe200078e00ff */
[----:B------:R-:W-:Y:S01]  /*0d00*/  LEA.HI R3, R4, R4, RZ, 0x1 ;  /* 0x0000000404037211 */ /* 0x000fe200078f08ff */
[----:B------:R-:W-:Y:S02]  /*0d10*/  IMAD.SHL.U32 R157, R13, 0x2, RZ ;  /* 0x000000020d9d7824 */ /* 0x000fe400078e00ff */
[----:B------:R-:W-:Y:S01]  /*0d20*/  VIADD R144, R138, 0x40 ;  /* 0x000000408a907836 */ /* 0x000fe20000000000 */
[----:B------:R-:W-:Y:S01]  /*0d30*/  LOP3.LUT R3, R3, 0x1ffffffe, RZ, 0xc0, !PT ;  /* 0x1ffffffe03037812 */ /* 0x000fe200078ec0ff */
[----:B------:R-:W-:-:S02]  /*0d40*/  VIADD R155, R157, 0x8 ;  /* 0x000000089d9b7836 */ /* 0x000fc40000000000 */
[C---:B------:R-:W-:Y:S01]  /*0d50*/  VIADD R152, R157.reuse, 0x20 ;  /* 0x000000209d987836 */ /* 0x040fe20000000000 */
[----:B------:R-:W-:Y:S01]  /*0d60*/  SHF.R.S32.HI R0, RZ, 0x2, R0 ;  /* 0x00000002ff007819 */ /* 0x000fe20000011400 */
[C---:B------:R-:W-:Y:S01]  /*0d70*/  VIADD R149, R157.reuse, 0x38 ;  /* 0x000000389d957836 */ /* 0x040fe20000000000 */
[----:B------:R-:W-:Y:S01]  /*0d80*/  SHF.R.S32.HI R0, RZ, 0x1f, R144 ;  /* 0x0000001fff007819 */ /* 0x000fe20000011490 */
[----:B------:R-:W-:Y:S01]  /*0d90*/  VIADD R146, R157, 0x50 ;  /* 0x000000509d927836 */ /* 0x000fe20000000000 */
[----:B------:R-:W-:Y:S01]  /*0da0*/  SHF.R.S32.HI R0, RZ, 0x1f, R155 ;  /* 0x0000001fff007819 */ /* 0x000fe2000001149b */
[----:B------:R-:W-:Y:S01]  /*0db0*/  IMAD.IADD R3, R4, 0x1, -R3 ;  /* 0x0000000104037824 */ /* 0x000fe200078e0a03 */
[----:B------:R-:W-:Y:S02]  /*0dc0*/  SHF.R.S32.HI R0, RZ, 0x1f, R152 ;  /* 0x0000001fff007819 */ /* 0x000fe40000011498 */
[----:B------:R-:W-:Y:S02]  /*0dd0*/  SHF.R.S32.HI R0, RZ, 0x1f, R149 ;  /* 0x0000001fff007819 */ /* 0x000fe40000011495 */
[----:B------:R-:W-:Y:S01]  /*0de0*/  SHF.R.S32.HI R0, RZ, 0x1f, R146 ;  /* 0x0000001fff007819 */ /* 0x000fe20000011492 */
[----:B------:R-:W-:Y:S01]  /*0df0*/  IMAD R0, R3, 0x8, R8 ;  /* 0x0000000803007824 */ /* 0x000fe200078e0208 */
[----:B------:R0:W-:Y:S04]  /*0e00*/  STL [R1+0x44], R6 ;  /* 0x0000440601007387 */ /* 0x0001e80000100800 */
[----:B------:R1:W-:Y:S04]  /*0e10*/  STL [R1+0x3c], R8 ;  /* 0x00003c0801007387 */ /* 0x0003e80000100800 */
[----:B------:R1:W-:Y:S04]  /*0e20*/  STL [R1+0x8], RZ ;  /* 0x000008ff01007387 */ /* 0x0003e80000100800 */
[----:B------:R1:W-:Y:S01]  /*0e30*/  STL [R1+0x40], R0 ;  /* 0x0000400001007387 */ /* 0x0003e20000100800 */
[----:B------:R-:W-:Y:S01]  /*0e40*/  LEA R16, R16, UR40, 0x1 ;  /* 0x0000002810107c11 */ /* 0x000fe2000f8e08ff */
[----:B------:R-:W-:-:S02]  /*0e50*/  IMAD.MOV.U32 R17, RZ, RZ, 0x40 ;  /* 0x00000040ff117424 */ /* 0x000fc400078e00ff */
[----:B------:R-:W-:Y:S02]  /*0e60*/  VIADD R142, R138, 0x20 ;  /* 0x000000208a8e7836 */ /* 0x000fe40000000000 */
[----:B------:R-:W-:Y:S02]  /*0e70*/  VIADD R153, R157, 0x18 ;  /* 0x000000189d997836 */ /* 0x000fe40000000000 */
[----:B------:R-:W-:Y:S01]  /*0e80*/  VIADD R18, R16, 0x21800 ;  /* 0x0002180010127836 */ /* 0x000fe20000000000 */
[----:B------:R-:W-:Y:S01]  /*0e90*/  SEL R17, R17, 0xffffffc0, !P2 ;  /* 0xffffffc011117807 */ /* 0x000fe20005000000 */
[C---:B------:R-:W-:Y:S02]  /*0ea0*/  VIADD R154, R157.reuse, 0x10 ;  /* 0x000000109d9a7836 */ /* 0x040fe40000000000 */
[C---:B------:R-:W-:Y:S01]  /*0eb0*/  VIADD R150, R157.reuse, 0x30 ;  /* 0x000000309d967836 */ /* 0x040fe20000000000 */
[C---:B------:R-:W-:Y:S01]  /*0ec0*/  IADD3 R151, R157.reuse, 0x28, RZ ;  /* 0x000000289d977810 */ /* 0x040fe20007ffe0ff */
[C---:B------:R-:W-:Y:S01]  /*0ed0*/  VIADD R147, R157.reuse, 0x48 ;  /* 0x000000489d937836 */ /* 0x040fe20000000000 */
[----:B------:R-:W-:Y:S01]  /*0ee0*/  SHF.R.S32.HI R4, RZ, 0x1f, R142 ;  /* 0x0000001fff047819 */ /* 0x000fe2000001148e */
[----:B------:R-:W-:-:S02]  /*0ef0*/  VIADD R148, R157, 0x40 ;  /* 0x000000409d947836 */ /* 0x000fc40000000000 */
[----:B------:R-:W-:Y:S02]  /*0f00*/  VIADD R145, R157, 0x58 ;  /* 0x000000589d917836 */ /* 0x000fe40000000000 */
[----:B------:R-:W-:Y:S01]  /*0f10*/  VIADD R23, R16, 0x21820 ;  /* 0x0002182010177836 */ /* 0x000fe20000000000 */
[----:B------:R-:W-:Y:S01]  /*0f20*/  SHF.R.S32.HI R4, RZ, 0x1f, R153 ;  /* 0x0000001fff047819 */ /* 0x000fe20000011499 */
[C---:B------:R-:W-:Y:S01]  /*0f30*/  @P1 VIADD R23, R18.reuse, 0xffffffe0 ;  /* 0xffffffe012171836 */ /* 0x040fe20000000000 */
[----:B------:R-:W-:Y:S01]  /*0f40*/  SHF.R.S32.HI R4, RZ, 0x1f, R150 ;  /* 0x0000001fff047819 */ /* 0x000fe20000011496 */
[----:B------:R-:W-:Y:S01]  /*0f50*/  IMAD.MOV.U32 R5, RZ, RZ, R9 ;  /* 0x000000ffff057224 */ /* 0x000fe200078e0009 */
[----:B------:R-:W-:Y:S01]  /*0f60*/  SHF.R.S32.HI R9, RZ, 0x1f, R154 ;  /* 0x0000001fff097819 */ /* 0x000fe2000001149a */
[----:B------:R-:W-:Y:S01]  /*0f70*/  IMAD.IADD R18, R18, 0x1, R17 ;  /* 0x0000000112127824 */ /* 0x000fe200078e0211 */
[----:B------:R-:W-:Y:S01]  /*0f80*/  SHF.R.S32.HI R9, RZ, 0x1f, R151 ;  /* 0x0000001fff097819 */ /* 0x000fe20000011497 */
[----:B0-----:R-:W-:Y:S01]  /*0f90*/  IMAD.MOV.U32 R6, RZ, RZ, R10 ;  /* 0x000000ffff067224 */ /* 0x001fe200078e000a */
[----:B------:R-:W-:Y:S01]  /*0fa0*/  SHF.R.S32.HI R4, RZ, 0x1f, R147 ;  /* 0x0000001fff047819 */ /* 0x000fe20000011493 */
[----:B------:R-:W-:Y:S01]  /*0fb0*/  IMAD.MOV.U32 R7, RZ, RZ, R11 ;  /* 0x000000ffff077224 */ /* 0x000fe200078e000b */
[----:B------:R-:W-:Y:S01]  /*0fc0*/  SHF.R.S32.HI R9, RZ, 0x1f, R148 ;  /* 0x0000001fff097819 */ /* 0x000fe20000011494 */
[----:B------:R-:W-:Y:S01]  /*0fd0*/  IMAD.MOV.U32 R2, RZ, RZ, RZ ;  /* 0x000000ffff027224 */ /* 0x000fe200078e00ff */
[----:B------:R-:W-:Y:S01]  /*0fe0*/  SHF.R.S32.HI R4, RZ, 0x1f, R145 ;  /* 0x0000001fff047819 */ /* 0x000fe20000011491 */
[----:B------:R-:W-:-:S02]  /*0ff0*/  IMAD.IADD R17, R17, 0x1, R23 ;  /* 0x0000000111117824 */ /* 0x000fc400078e0217 */
[----:B------:R-:W-:Y:S01]  /*1000*/  VIADD R136, R23, 0x6000 ;  /* 0x0000600017887836 */ /* 0x000fe20000000000 */
[----:B------:R-:W-:Y:S01]  /*1010*/  UMOV UR38, URZ ;  /* 0x0000003f00267c82 */ /* 0x000fe20008000000 */
[----:B-12---:R-:W-:-:S07]  /*1020*/  LOP3.LUT R19, R19, 0x1, RZ, 0xfc, !PT ;  /* 0x0000000113137812 */ /* 0x006fce00078efcff */
.L_x_10214:
[----:B012-4-:R-:W0:Y:S01]  /*1030*/  LDC.64 R8, c[0x0][0xc88] ;  /* 0x00032200ff087b82 */ /* 0x017e220000000a00 */
[----:B------:R-:W-:-:S07]  /*1040*/  ULDC.64 UR4, c[0x0][0xa28] ;  /* 0x00028a0000047ab9 */ /* 0x000fce0000000a00 */
[----:B---3--:R-:W1:Y:S08]  /*1050*/  LDC.64 R12, c[0x0][0x418] ;  /* 0x00010600ff0c7b82 */ /* 0x008e700000000a00 */
[----:B------:R-:W2:Y:S01]  /*1060*/  LDC R0, c[0x0][0x424] ;  /* 0x00010900ff007b82 */ /* 0x000ea20000000800 */
[----:B0-----:R-:W-:-:S07]  /*1070*/  IMAD.WIDE R8, R7, 0x4, R8 ;  /* 0x0000000407087825 */ /* 0x001fce00078e0208 */
[----:B------:R-:W0:Y:S01]  /*1080*/  LDC R89, c[0x0][0x2f0] ;  /* 0x0000bc00ff597b82 */ /* 0x000e220000000800 */
[----:B------:R-:W3:Y:S01]  /*1090*/  LDG.E R137, desc[UR36][R8.64] ;  /* 0x0000002408897981 */ /* 0x000ee2000c1e1900 */
        /* <DEDUP_REMOVED lines=27> */
.L_x_10173:
[----:B-----5:R-:W-:Y:S01]  /*1250*/  IMAD.IADD R89, R89, 0x1, -R4 ;  /* 0x0000000159597824 */ /* 0x020fe200078e0a04 */
[C---:B------:R-:W-:Y:S02]  /*1260*/  LOP3.LUT R3, R6.reuse, 0xff000000, RZ, 0xc0, !PT ;  /* 0xff00000006037812 */ /* 0x040fe400078ec0ff */
[----:B------:R-:W-:Y:S01]  /*1270*/  LOP3.LUT R0, R6, 0xff0000, RZ, 0xc0, !PT ;  /* 0x00ff000006007812 */ /* 0x000fe200078ec0ff */
[C---:B------:R-:W-:Y:S01]  /*1280*/  VIADD R4, R89.reuse, 0x7f ;  /* 0x0000007f59047836 */ /* 0x040fe20000000000 */
[----:B------:R-:W-:Y:S02]  /*1290*/  ISETP.GE.AND P0, PT, R89, 0x1, PT ;  /* 0x000000015900780c */ /* 0x000fe40003f06270 */
[----:B------:R-:W-:Y:S02]  /*12a0*/  SHF.R.U32.HI R3, RZ, 0x8, R3 ;  /* 0x00000008ff037819 */ /* 0x000fe40000011603 */
[----:B------:R-:W-:Y:S02]  /*12b0*/  SHF.R.S32.HI R7, RZ, 0x1f, R4 ;  /* 0x0000001fff077819 */ /* 0x000fe40000011404 */
[----:B------:R-:W-:Y:S01]  /*12c0*/  LEA.HI R0, R0, R3, RZ, 0x10 ;  /* 0x0000000300007211 */ /* 0x000fe200078f80ff */
[----:B------:R-:W-:Y:S01]  /*12d0*/  IMAD.MOV.U32 R3, RZ, RZ, RZ ;  /* 0x000000ffff037224 */ /* 0x000fe200078e00ff */
[----:B------:R-:W-:-:S02]  /*12e0*/  LEA.HI R7, R7, R4, RZ, 0x7 ;  /* 0x0000000407077211 */ /* 0x000fc400078f38ff */
[----:B------:R-:W-:Y:S02]  /*12f0*/  LOP3.LUT R156, R0, 0xff, RZ, 0xc0, !PT ;  /* 0x000000ff009c7812 */ /* 0x000fe400078ec0ff */
[----:B------:R-:W-:Y:S02]  /*1300*/  SHF.R.U32.HI R140, RZ, 0x10, R0 ;  /* 0x00000010ff8c7819 */ /* 0x000fe40000011600 */
[----:B------:R-:W-:Y:S01]  /*1310*/  SHF.R.S32.HI R88, RZ, 0x7, R7 ;  /* 0x00000007ff587819 */ /* 0x000fe20000011407 */
[----:B------:R-:W-:Y:S06]  /*1320*/  @!P0 BRA `(.L_x_10174) ;  /* 0x0000000000748947 */ /* 0x000fec0003800000 */
[----:B------:R-:W3:Y:S01]  /*1330*/  LDC R3, c[0x0][0x9f0] ;  /* 0x00027c00ff037b82 */ /* 0x000ee20000000800 */
[----:B------:R-:W-:-:S04]  /*1340*/  ISETP.NE.AND P0, PT, R140, RZ, PT ;  /* 0x000000ff8c00720c */ /* 0x000fc80003f05270 */
[----:B---3--:R-:W-:-:S04]  /*1350*/  SEL R11, R140, R3, P0 ;  /* 0x000000038c0b7207 */ /* 0x008fc80000000000 */
        /* <DEDUP_REMOVED lines=26> */
.L_x_10174:
        /* <DEDUP_REMOVED lines=33> */
[----:B------:R-:W-:-:S04]  /*1710*/  UIADD3 UR6, UR40, 0x21800, URZ ;  /* 0x0002180028067890 */ /* 0x000fc8000fffe03f */
[----:B------:R-:W-:-:S06]  /*1720*/  ULOP3.LUT UP0, URZ, UR6, 0x3ff, URZ, 0xc0, !UPT ;  /* 0x000003ff063f7892 */ /* 0x000fcc000f80c03f */
[----:B------:R-:W-:Y:S01]  /*1730*/  PLOP3.LUT P0, PT, PT, PT, UP0, 0x80, 0x0 ;  /* 0x000000000000781c */ /* 0x000fe20003f0f008 */
[----:B0-----:R-:W-:-:S05]  /*1740*/  VIADD R4, R0, 0xffffff80 ;  /* 0xffffff8000047836 */ /* 0x001fca0000000000 */
[----:B------:R-:W-:-:S04]  /*1750*/  SHF.R.S32.HI R0, RZ, 0x1f, R4 ;  /* 0x0000001fff007819 */ /* 0x000fc80000011404 */
[----:B------:R-:W-:-:S04]  /*1760*/  LEA.HI R0, R0, R4, RZ, 0x7 ;  /* 0x0000000400007211 */ /* 0x000fc800078f38ff */
[----:B------:R-:W-:-:S06]  /*1770*/  SHF.R.S32.HI R0, RZ, 0x7, R0 ;  /* 0x00000007ff007819 */ /* 0x000fcc0000011400 */
[----:B------:R-:W0:Y:S02]  /*1780*/  SHFL.IDX PT, R0, R0, RZ, 0x1f ;  /* 0x00001fff00007589 */ /* 0x000e2400000e0000 */
[----:B0-----:R-:W-:-:S13]  /*1790*/  R2UR UR42, R0 ;  /* 0x00000000002a72ca */ /* 0x001fda00000e0000 */
        /* <DEDUP_REMOVED lines=14> */
[----:B---3--:R-:W-:Y:S01]  /*1880*/  IMAD.U32 R10, RZ, RZ, UR6 ;  /* 0x00000006ff0a7e24 */ /* 0x008fe2000f8e00ff */
        /* <DEDUP_REMOVED lines=8> */
.L_x_10176:
[----:B------:R-:W2:Y:S01]  /*1910*/  LDL R20, [R1+0x8] ;  /* 0x0000080001147983 */ /* 0x000ea20000100800 */
[----:B------:R-:W-:Y:S02]  /*1920*/  ISETP.NE.AND P0, PT, R19, 0x3, PT ;  /* 0x000000031300780c */ /* 0x000fe40003f05270 */
[----:B--2---:R-:W-:-:S04]  /*1930*/  LEA.HI R0, R20, R20, RZ, 0x1 ;  /* 0x0000001414007211 */ /* 0x004fc800078f08ff */
[----:B------:R-:W-:-:S05]  /*1940*/  LOP3.LUT R0, R0, 0xfffffffe, RZ, 0xc0, !PT ;  /* 0xfffffffe00007812 */ /* 0x000fca00078ec0ff */
[----:B------:R-:W-:-:S05]  /*1950*/  IMAD.IADD R0, R20, 0x1, -R0 ;  /* 0x0000000114007824 */ /* 0x000fca00078e0a00 */
[----:B------:R-:W-:-:S04]  /*1960*/  SHF.L.U32 R0, R0, 0x1f, RZ ;  /* 0x0000001f00007819 */ /* 0x000fc800000006ff */
[----:B------:R-:W0:Y:S02]  /*1970*/  SYNCS.PHASECHK.TRANS64.TRYWAIT P1, [UR40+0x2d800], R0 ;  /* 0x02d80000ff0075a7 */ /* 0x000e240008020168 */
[----:B0-----:R-:W-:Y:S05]  /*1980*/  @!P1 BRA `(.L_x_10177) ;  /* 0x000000cc00d89947 */ /* 0x001fea0003800000 */
.L_x_10297:
[----:B------:R-:W-:Y:S05]  /*1990*/  @!P0 BRA `(.L_x_10178) ;  /* 0x0000000000048947 */ /* 0x000fea0003800000 */
[----:B------:R-:W-:Y:S01]  /*19a0*/  BPT.TRAP 0x1 ;  /* 0x000000040000795c */ /* 0x000fe20000300000 */
.L_x_10178:
[----:B------:R-:W-:Y:S01]  /*19b0*/  IMAD.U32 R5, RZ, RZ, UR38 ;  /* 0x00000026ff057e24 */ /* 0x000fe2000f8e00ff */
[----:B0-----:R-:W-:-:S04]  /*19c0*/  SHF.L.U32 R0, R2, 0x1f, RZ ;  /* 0x0000001f02007819 */ /* 0x001fc800000006ff */
[----:B------:R-:W-:-:S04]  /*19d0*/  LEA R5, R5, UR40, 0x3 ;  /* 0x0000002805057c11 */ /* 0x000fc8000f8e18ff */
[----:B------:R0:W1:Y:S01]  /*19e0*/  SYNCS.PHASECHK.TRANS64.TRYWAIT P1, [R5+URZ+0x2d830], R0 ;  /* 0x02d83000050075a7 */ /* 0x000062000802017f */
[----:B------:R-:W-:Y:S05]  /*19f0*/  @!P0 BRA `(.L_x_10179) ;  /* 0x0000000000048947 */ /* 0x000fea0003800000 */
[----:B------:R-:W-:Y:S01]  /*1a00*/  BPT.TRAP 0x1 ;  /* 0x000000040000795c */ /* 0x000fe20000300000 */
.L_x_10179:
[----:B------:R-:W-:Y:S01]  /*1a10*/  IMAD.MOV.U32 R135, RZ, RZ, RZ ;  /* 0x000000ffff877224 */ /* 0x000fe200078e00ff */
[----:B-1----:R-:W-:Y:S06]  /*1a20*/  @P1 BRA `(.L_x_10180) ;  /* 0x0000000000081947 */ /* 0x002fec0003800000 */
[----:B------:R-:W1:Y:S02]  /*1a30*/  SYNCS.PHASECHK.TRANS64.TRYWAIT P1, [R5+URZ+0x2d830], R0 ;  /* 0x02d83000050075a7 */ /* 0x000e64000802017f */
[----:B-1----:R-:W-:Y:S05]  /*1a40*/  @!P1 BRA `(.L_x_10181) ;  /* 0x000000cc00c09947 */ /* 0x002fea0003800000 */
.L_x_10180:
[----:B------:R-:W-:Y:S05]  /*1a50*/  WARPSYNC.ALL ;  /* 0x0000000000007948 */ /* 0x000fea0003800000 */
[----:B------:R-:W-:Y:S01]  /*1a60*/  UIADD3 UR4, UR40, 0x15400, URZ ;  /* 0x0001540028047890 */ /* 0x000fe2000fffe03f */
[----:B------:R-:W-:Y:S01]  /*1a70*/  WARPGROUP.ARRIVE ;  /* 0x00000000000079c5 */ /* 0x000fe20000000000 */
[----:B------:R-:W-:Y:S02]  /*1a80*/  ULEA UR43, UR43, UR40, 0xc ;  /* 0x000000282b2b7291 */ /* 0x000fe4000f8e603f */
[----:B------:R-:W-:Y:S02]  /*1a90*/  USHF.R.U32.HI UR4, URZ, 0x4, UR4 ;  /* 0x000000043f047899 */ /* 0x000fe40008011604 */
[----:B------:R-:W-:-:S02]  /*1aa0*/  UIADD3 UR43, UR43, 0xc400, URZ ;  /* 0x0000c4002b2b7890 */ /* 0x000fc4000fffe03f */
[----:B------:R-:W-:Y:S02]  /*1ab0*/  ULOP3.LUT UR4, UR4, 0x3fff, URZ, 0xc0, !UPT ;  /* 0x00003fff04047892 */ /* 0x000fe4000f8ec03f */
[----:B------:R-:W-:Y:S02]  /*1ac0*/  USHF.R.U32.HI UR43, URZ, 0x4, UR43 ;  /* 0x000000043f2b7899 */ /* 0x000fe4000801162b */
[----:B------:R-:W-:Y:S02]  /*1ad0*/  ULOP3.LUT UR28, UR4, 0x10000, URZ, 0xfc, !UPT ;  /* 0x00010000041c7892 */ /* 0x000fe4000f8efc3f */
[----:B------:R-:W-:Y:S02]  /*1ae0*/  ULOP3.LUT UR43, UR43, 0x3fff, URZ, 0xc0, !UPT ;  /* 0x00003fff2b2b7892 */ /* 0x000fe4000f8ec03f */
[----:B------:R-:W-:Y:S02]  /*1af0*/  UIMAD UR6, UR38, 0x600, UR28 ;  /* 0x00000600260678a4 */ /* 0x000fe4000f8e021c */
[----:B------:R-:W-:Y:S01]  /*1b00*/  ULOP3.LUT UR4, UR43, 0x10000, URZ, 0xfc, !UPT ;  /* 0x000100002b047892 */ /* 0x000fe2000f8efc3f */
[----:B------:R-:W-:Y:S01]  /*1b10*/  UMOV UR7, 0x80000020 ;  /* 0x8000002000077882 */ /* 0x000fe20000000000 */
[----:B------:R-:W-:-:S02]  /*1b20*/  UMOV UR5, 0x80000020 ;  /* 0x8000002000057882 */ /* 0x000fc40000000000 */
        /* <DEDUP_REMOVED lines=39> */
.L_x_10182:
[----:B------:R-:W-:Y:S01]  /*1da0*/  IADD3 R89, R89, 0x80, -R157 ;  /* 0x0000008059597810 */ /* 0x000fe20007ffe89d */
[----:B------:R-:W-:Y:S01]  /*1db0*/  ULDC UR6, c[0x0][0x988] ;  /* 0x0002620000067ab9 */ /* 0x000fe20000000800 */
[----:B------:R-:W-:Y:S01]  /*1dc0*/  P2R R7, PR, RZ, 0x1 ;  /* 0x00000001ff077803 */ /* 0x000fe20000000000 */
        /* <DEDUP_REMOVED lines=36> */
[----:B---3--:R-:W-:Y:S01]  /*2010*/  FSEL R8, R33, -INF , P5 ;  /* 0xff80000021087808 */ /* 0x008fe20002800000 */
        /* <DEDUP_REMOVED lines=94> */
[----:B------:R-:W-:Y:S02]  /*2600*/  ISETP.GT.AND P4, PT, R4, 0x71, PT ;  /* 0x000000710400780c */ /* 0x000fe40003f84270 */
        /* <DEDUP_REMOVED lines=11> */
[----:B------:R-:W-:Y:S02]  /*26c0*/  P2R R21, PR, RZ, 0x4 ;  /* 0x00000004ff157803 */ /* 0x000fe40000000000 */
[----:B------:R-:W-:Y:S01]  /*26d0*/  ISETP.GT.AND P2, PT, R4, 0x58, PT ;  /* 0x000000580400780c */ /* 0x000fe20003f44270 */
[----:B01----:R-:W0:Y:S01]  /*26e0*/  SHFL.BFLY PT, R0, R11, 0x2, 0x1f ;  /* 0x0c401f000b007f89 */ /* 0x003e2200000e0000 */
[----:B------:R-:W-:Y:S02]  /*26f0*/  P2R R29, PR, RZ, 0x2 ;  /* 0x00000002ff1d7803 */ /* 0x000fe40000000000 */
[----:B------:R-:W-:Y:S02]  /*2700*/  FSEL R70, R70, -INF , P2 ;  /* 0xff80000046467808 */ /* 0x000fe40001000000 */
[----:B------:R-:W-:-:S02]  /*2710*/  ISETP.NE.AND P2, PT, R21, RZ, PT ;  /* 0x000000ff1500720c */ /* 0x000fc40003f45270 */
[C---:B------:R-:W-:Y:S02]  /*2720*/  ISETP.GT.AND P1, PT, R4.reuse, 0x59, PT ;  /* 0x000000590400780c */ /* 0x040fe40003f24270 */
[----:B------:R-:W-:Y:S02]  /*2730*/  P2R R31, PR, RZ, 0x1 ;  /* 0x00000001ff1f7803 */ /* 0x000fe40000000000 */
[----:B------:R-:W-:Y:S02]  /*2740*/  ISETP.GT.AND P0, PT, R4, 0x60, PT ;  /* 0x000000600400780c */ /* 0x000fe40003f04270 */
[----:B------:R-:W-:Y:S02]  /*2750*/  FSEL R80, R71, -INF , P1 ;  /* 0xff80000047507808 */ /* 0x000fe40000800000 */
[----:B------:R-:W-:Y:S02]  /*2760*/  FSEL R74, R74, -INF , P0 ;  /* 0xff8000004a4a7808 */ /* 0x000fe40000000000 */
[----:B------:R-:W-:-:S02]  /*2770*/  ISETP.NE.AND P0, PT, R31, RZ, PT ;  /* 0x000000ff1f00720c */ /* 0x000fc40003f05270 */
[----:B------:R-:W-:Y:S02]  /*2780*/  ISETP.NE.AND P1, PT, R29, RZ, PT ;  /* 0x000000ff1d00720c */ /* 0x000fe40003f25270 */
[----:B------:R-:W-:Y:S02]  /*2790*/  FSEL R126, R75, -INF , P0 ;  /* 0xff8000004b7e7808 */ /* 0x000fe40000000000 */
[----:B------:R-:W-:Y:S02]  /*27a0*/  FSEL R86, R86, -INF , P5 ;  /* 0xff80000056567808 */ /* 0x000fe40002800000 */
[----:B0-----:R-:W-:Y:S02]  /*27b0*/  FMNMX.FTZ R13, R11, R0, !PT ;  /* 0x000000000b0d7209 */ /* 0x001fe40007810000 */
[----:B------:R-:W-:Y:S02]  /*27c0*/  ISETP.NE.AND P0, PT, R7, RZ, PT ;  /* 0x000000ff0700720c */ /* 0x000fe40003f05270 */
[----:B------:R-:W-:Y:S01]  /*27d0*/  R2UR UR6, R5 ;  /* 0x00000000050672ca */ /* 0x000fe200000e0000 */
[----:B------:R-:W0:-:S12]  /*27e0*/  SHFL.BFLY PT, R0, R13, 0x1, 0x1f ;  /* 0x0c201f000d007f89 */ /* 0x000e1800000e0000 */
[----:B------:R-:W-:-:S04]  /*27f0*/  UIADD3 UR6, UR6, 0x2d840, URZ ;  /* 0x0002d84006067890 */ /* 0x000fc8000fffe03f */
[----:B------:R-:W-:Y:S01]  /*2800*/  UPRMT UR6, UR41, 0x654, UR6 ;  /* 0x0000065429067896 */ /* 0x000fe20008000006 */
[----:B0-----:R-:W-:-:S08]  /*2810*/  FMNMX.FTZ R0, R13, R0, !PT ;  /* 0x000000000d007209 */ /* 0x001fd00007810000 */
[----:B------:R-:W-:Y:S01]  /*2820*/  SYNCS.ARRIVE.TRANS64.RED.A1T0 RZ, [UR6], RZ ;  /* 0x000000ffffff79a7 */ /* 0x000fe20008100406 */
[----:B------:R-:W-:Y:S02]  /*2830*/  FMNMX.FTZ R13, R26, R27, !PT ;  /* 0x0000001b1a0d7209 */ /* 0x000fe40007810000 */
[C---:B------:R-:W-:Y:S01]  /*2840*/  FSETP.NEU.FTZ.AND P3, PT, R0.reuse, -INF , PT ;  /* 0xff8000000000780b */ /* 0x040fe20003f7d000 */
[----:B------:R-:W-:Y:S01]  /*2850*/  FMUL.FTZ R9, R0, R3 ;  /* 0x0000000300097220 */ /* 0x000fe20000410000 */
[----:B------:R-:W-:-:S04]  /*2860*/  FMNMX.FTZ R13, R30, R13, !PT ;  /* 0x0000000d1e0d7209 */ /* 0x000fc80007810000 */
[----:B------:R-:W-:Y:S02]  /*2870*/  FMNMX.FTZ R13, R12, R13, !PT ;  /* 0x0000000d0c0d7209 */ /* 0x000fe40007810000 */
[----:B------:R-:W-:Y:S02]  /*2880*/  FSEL R9, R9, RZ, P3 ;  /* 0x000000ff09097208 */ /* 0x000fe40001800000 */
[----:B------:R-:W-:Y:S02]  /*2890*/  FMNMX.FTZ R13, R34, R13, !PT ;  /* 0x0000000d220d7209 */ /* 0x000fe40007810000 */
[----:B------:R-:W-:Y:S01]  /*28a0*/  ISETP.NE.AND P3, PT, R15, RZ, PT ;  /* 0x000000ff0f00720c */ /* 0x000fe20003f65270 */
[--C-:B------:R-:W-:Y:S01]  /*28b0*/  FFMA.FTZ R132, R25, R3, -R9.reuse ;  /* 0x0000000319847223 */ /* 0x100fe20000010809 */
[----:B------:R-:W-:Y:S01]  /*28c0*/  FMNMX.FTZ R15, R20, R13, !PT ;  /* 0x0000000d140f7209 */ /* 0x000fe20007810000 */
[-CC-:B------:R-:W-:Y:S01]  /*28d0*/  FFMA.FTZ R134, R6, R3.reuse, -R9.reuse ;  /* 0x0000000306867223 */ /* 0x180fe20000010809 */
[-CC-:B------:R-:W-:Y:S01]  /*28e0*/  FFMA.FTZ R6, R32, R3.reuse, -R9.reuse ;  /* 0x0000000320067223 */ /* 0x180fe20000010809 */
[--C-:B------:R-:W-:Y:S01]  /*28f0*/  FFMA.FTZ R32, R90, R3, -R9.reuse ;  /* 0x000000035a207223 */ /* 0x100fe20000010809 */
[----:B------:R-:W-:Y:S01]  /*2900*/  FMNMX.FTZ R15, R38, R15, !PT ;  /* 0x0000000f260f7209 */ /* 0x000fe20007810000 */
[-CC-:B------:R-:W-:Y:S01]  /*2910*/  FFMA.FTZ R4, R94, R3.reuse, -R9.reuse ;  /* 0x000000035e047223 */ /* 0x180fe20000010809 */
[----:B------:R-:W-:Y:S01]  /*2920*/  FSEL R90, R78, -INF , P1 ;  /* 0xff8000004e5a7808 */ /* 0x000fe20000800000 */
[--C-:B------:R-:W-:Y:S01]  /*2930*/  FFMA.FTZ R36, R36, R3, -R9.reuse ;  /* 0x0000000324247223 */ /* 0x100fe20000010809 */
[----:B------:R-:W-:Y:S01]  /*2940*/  FMNMX.FTZ R21, R92, R15, !PT ;  /* 0x0000000f5c157209 */ /* 0x000fe20007810000 */
[--C-:B------:R-:W-:Y:S01]  /*2950*/  FFMA.FTZ R37, R56, R3, -R9.reuse ;  /* 0x0000000338257223 */ /* 0x100fe20000010809 */
[----:B------:R-:W-:Y:S01]  /*2960*/  FSEL R94, R79, -INF , P2 ;  /* 0xff8000004f5e7808 */ /* 0x000fe20001000000 */
[----:B------:R0:W-:Y:S01]  /*2970*/  MUFU.EX2 R15, R36 ;  /* 0x00000024000f7308 */ /* 0x0001e20000000800 */
[----:B------:R-:W-:Y:S01]  /*2980*/  FMNMX.FTZ R21, R42, R21, !PT ;  /* 0x000000152a157209 */ /* 0x000fe20007810000 */
[-CC-:B------:R-:W-:Y:S01]  /*2990*/  FFMA.FTZ R56, R102, R3.reuse, -R9.reuse ;  /* 0x0000000366387223 */ /* 0x180fe20000010809 */
[----:B------:R-:W-:Y:S01]  /*29a0*/  FSEL R82, R82, -INF , P3 ;  /* 0xff80000052527808 */ /* 0x000fe20001800000 */
[--C-:B------:R-:W-:Y:S01]  /*29b0*/  FFMA.FTZ R8, R8, R3, -R9.reuse ;  /* 0x0000000308087223 */ /* 0x100fe20000010809 */
[----:B------:R-:W-:Y:S01]  /*29c0*/  FMNMX.FTZ R21, R96, R21, !PT ;  /* 0x0000001560157209 */ /* 0x000fe20007810000 */
[--C-:B------:R-:W-:Y:S01]  /*29d0*/  FFMA.FTZ R52, R52, R3, -R9.reuse ;  /* 0x0000000334347223 */ /* 0x100fe20000010809 */
[----:B------:R-:W-:Y:S01]  /*29e0*/  FSEL R102, R87, -INF , P6 ;  /* 0xff80000057667808 */ /* 0x000fe20003000000 */
[----:B------:R-:W-:Y:S01]  /*29f0*/  MUFU.EX2 R13, R8 ;  /* 0x00000008000d7308 */ /* 0x000fe20000000800 */
[----:B------:R-:W-:Y:S01]  /*2a00*/  FMNMX.FTZ R21, R46, R21, !PT ;  /* 0x000000152e157209 */ /* 0x000fe20007810000 */
[-CC-:B0-----:R-:W-:Y:S01]  /*2a10*/  FFMA.FTZ R36, R98, R3.reuse, -R9.reuse ;  /* 0x0000000362247223 */ /* 0x181fe20000010809 */
[----:B------:R-:W-:Y:S01]  /*2a20*/  FSEL R98, R83, -INF , P4 ;  /* 0xff80000053627808 */ /* 0x000fe20002000000 */
        /* <DEDUP_REMOVED lines=24> */
[----:B------:R-:W-:Y:S01]  /*2bb0*/  FFMA.FTZ R40, R84, R3, -R9 ;  /* 0x0000000354287223 */ /* 0x000fe20000010809 */
[----:B------:R-:W-:Y:S01]  /*2bc0*/  FMNMX.FTZ R21, R112, R21, !PT ;  /* 0x0000001570157209 */ /* 0x000fe20007810000 */
[----:B------:R-:W-:Y:S01]  /*2bd0*/  MUFU.EX2 R7, R7 ;  /* 0x0000000700077308 */ /* 0x000fe20000000800 */
[--C-:B------:R-:W-:Y:S01]  /*2be0*/  IMAD.MOV.U32 R130, RZ, RZ, R135.reuse ;  /* 0x000000ffff827224 */ /* 0x100fe200078e0087 */
[----:B------:R-:W-:Y:S01]  /*2bf0*/  MOV R114, R135 ;  /* 0x0000008700727202 */ /* 0x000fe20000000f00 */
[--C-:B------:R-:W-:Y:S01]  /*2c00*/  IMAD.MOV.U32 R124, RZ, RZ, R135.reuse ;  /* 0x000000ffff7c7224 */ /* 0x100fe200078e0087 */
[----:B------:R-:W-:Y:S01]  /*2c10*/  FMNMX.FTZ R21, R62, R21, !PT ;  /* 0x000000153e157209 */ /* 0x000fe20007810000 */
[----:B------:R-:W-:-:S02]  /*2c20*/  IMAD.MOV.U32 R122, RZ, RZ, R135 ;  /* 0x000000ffff7a7224 */ /* 0x000fc400078e0087 */
[--C-:B------:R-:W-:Y:S01]  /*2c30*/  IMAD.MOV.U32 R118, RZ, RZ, R135.reuse ;  /* 0x000000ffff767224 */ /* 0x100fe200078e0087 */
[----:B------:R-:W-:Y:S01]  /*2c40*/  FMNMX.FTZ R21, R68, R21, !PT ;  /* 0x0000001544157209 */ /* 0x000fe20007810000 */
[----:B------:R-:W-:Y:S01]  /*2c50*/  MUFU.EX2 R132, R132 ;  /* 0x0000008400847308 */ /* 0x000fe20000000800 */
[--C-:B------:R-:W-:Y:S02]  /*2c60*/  IMAD.MOV.U32 R116, RZ, RZ, R135.reuse ;  /* 0x000000ffff747224 */ /* 0x100fe400078e0087 */
[----:B------:R-:W-:Y:S01]  /*2c70*/  FMNMX.FTZ R21, R66, R21, !PT ;  /* 0x0000001542157209 */ /* 0x000fe20007810000 */
[--C-:B------:R-:W-:Y:S02]  /*2c80*/  IMAD.MOV.U32 R110, RZ, RZ, R135.reuse ;  /* 0x000000ffff6e7224 */ /* 0x100fe400078e0087 */
[----:B------:R-:W-:Y:S01]  /*2c90*/  IMAD.MOV.U32 R108, RZ, RZ, R135 ;  /* 0x000000ffff6c7224 */ /* 0x000fe200078e0087 */
        /* <DEDUP_REMOVED lines=11> */
[----:B0-----:R-:W-:Y:S01]  /*2d50*/  FFMA.FTZ R52, R120, R3, -R9 ;  /* 0x0000000378347223 */ /* 0x001fe20000010809 */
[----:B------:R-:W-:Y:S01]  /*2d60*/  IMAD.MOV.U32 R120, RZ, RZ, R135 ;  /* 0x000000ffff787224 */ /* 0x000fe200078e0087 */
[----:B------:R-:W-:-:S04]  /*2d70*/  FMNMX.FTZ R33, R82, R33, !PT ;  /* 0x0000002152217209 */ /* 0x000fc80007810000 */
[----:B------:R-:W-:Y:S01]  /*2d80*/  FMNMX.FTZ R33, R98, R33, !PT ;  /* 0x0000002162217209 */ /* 0x000fe20007810000 */
[----:B------:R-:W-:Y:S03]  /*2d90*/  MUFU.EX2 R6, R6 ;  /* 0x0000000600067308 */ /* 0x000fe60000000800 */
[----:B------:R-:W-:-:S04]  /*2da0*/  FMNMX.FTZ R33, R86, R33, !PT ;  /* 0x0000002156217209 */ /* 0x000fc80007810000 */
[----:B------:R-:W-:Y:S01]  /*2db0*/  FMNMX.FTZ R33, R102, R33, !PT ;  /* 0x0000002166217209 */ /* 0x000fe20007810000 */
[----:B------:R-:W-:Y:S01]  /*2dc0*/  MUFU.EX2 R28, R28 ;  /* 0x0000001c001c7308 */ /* 0x000fe20000000800 */
[----:B-1----:R-:W-:-:S03]  /*2dd0*/  F2FP.BF16.F32.PACK_AB R10, R134, R11 ;  /* 0x0000000b860a723e */ /* 0x002fc600000010ff */
        /* <DEDUP_REMOVED lines=11> */
[-C--:B------:R-:W-:Y:S01]  /*2e90*/  FFMA.FTZ R33, R128, R3.reuse, -R9 ;  /* 0x0000000380217223 */ /* 0x080fe20000010809 */
[----:B------:R-:W-:Y:S01]  /*2ea0*/  FADD.FTZ R8, R7, R132 ;  /* 0x0000008407087221 */ /* 0x000fe20000010000 */
[--C-:B------:R-:W-:Y:S01]  /*2eb0*/  IMAD.MOV.U32 R128, RZ, RZ, R135.reuse ;  /* 0x000000ffff807224 */ /* 0x100fe200078e0087 */
[C---:B------:R-:W-:Y:S01]  /*2ec0*/  FSETP.NEU.FTZ.AND P1, PT, R4.reuse, -INF , PT ;  /* 0xff8000000400780b */ /* 0x040fe20003f3d000 */
[----:B------:R-:W-:Y:S01]  /*2ed0*/  FMUL.FTZ R49, R4, R3 ;  /* 0x0000000304317220 */ /* 0x000fe20000410000 */
[----:B------:R-:W-:Y:S01]  /*2ee0*/  FADD.FTZ R65, R11, R8 ;  /* 0x000000080b417221 */ /* 0x000fe20000010000 */
[----:B------:R-:W-:Y:S01]  /*2ef0*/  F2FP.BF16.F32.PACK_AB R8, R132, R7 ;  /* 0x000000078408723e */ /* 0x000fe200000010ff */
[----:B------:R-:W-:Y:S01]  /*2f00*/  MUFU.EX2 R56, R56 ;  /* 0x0000003800387308 */ /* 0x000fe20000000800 */
[----:B------:R-:W-:Y:S01]  /*2f10*/  IMAD.MOV.U32 R132, RZ, RZ, R135 ;  /* 0x000000ffff847224 */ /* 0x000fe200078e0087 */
[----:B------:R-:W-:Y:S01]  /*2f20*/  FSEL R49, R49, RZ, P1 ;  /* 0x000000ff31317208 */ /* 0x000fe20000800000 */
[----:B------:R-:W-:Y:S01]  /*2f30*/  FADD.FTZ R65, R134, R65 ;  /* 0x0000004186417221 */ /* 0x000fe20000010000 */
[----:B------:R-:W-:-:S03]  /*2f40*/  IMAD.MOV.U32 R134, RZ, RZ, R135 ;  /* 0x000000ffff867224 */ /* 0x000fc600078e0087 */
        /* <DEDUP_REMOVED lines=29> */
[----:B------:R-:W-:Y:S01]  /*3120*/  FFMA.FTZ R86, R86, R3, -R49 ;  /* 0x0000000356567223 */ /* 0x000fe20000010831 */
[----:B------:R-:W2:Y:S01]  /*3130*/  MUFU.EX2 R12, R12 ;  /* 0x0000000c000c7308 */ /* 0x000ea20000000800 */
[----:B0-----:R-:W-:Y:S01]  /*3140*/  FADD.FTZ R54, R9, R76 ;  /* 0x0000004c09367221 */ /* 0x001fe20000010000 */
[----:B------:R-:W-:Y:S01]  /*3150*/  F2FP.BF16.F32.PACK_AB R9, R76, R9 ;  /* 0x000000094c09723e */ /* 0x000fe200000010ff */
[----:B------:R-:W-:-:S02]  /*3160*/  IMAD.MOV.U32 R112, RZ, RZ, R135 ;  /* 0x000000ffff707224 */ /* 0x000fc400078e0087 */
[--C-:B------:R-:W-:Y:S02]  /*3170*/  IMAD.MOV.U32 R106, RZ, RZ, R135.reuse ;  /* 0x000000ffff6a7224 */ /* 0x100fe400078e0087 */
[----:B------:R-:W-:Y:S01]  /*3180*/  IMAD.MOV.U32 R104, RZ, RZ, R135 ;  /* 0x000000ffff687224 */ /* 0x000fe200078e0087 */
[----:B------:R-:W0:Y:S01]  /*3190*/  MUFU.EX2 R26, R26 ;  /* 0x0000001a001a7308 */ /* 0x000e220000000800 */
[----:B-1----:R-:W-:Y:S01]  /*31a0*/  FADD.FTZ R7, R61, R54 ;  /* 0x000000363d077221 */ /* 0x002fe20000010000 */
[----:B------:R-:W-:Y:S01]  /*31b0*/  FFMA.FTZ R54, R72, R3, -R49 ;  /* 0x0000000348367223 */ /* 0x000fe20000010831 */
[--C-:B------:R-:W-:Y:S02]  /*31c0*/  IMAD.MOV.U32 R100, RZ, RZ, R135.reuse ;  /* 0x000000ffff647224 */ /* 0x100fe400078e0087 */
[--C-:B------:R-:W-:Y:S02]  /*31d0*/  IMAD.MOV.U32 R96, RZ, RZ, R135.reuse ;  /* 0x000000ffff607224 */ /* 0x100fe400078e0087 */
[----:B------:R-:W-:Y:S01]  /*31e0*/  IMAD.MOV.U32 R92, RZ, RZ, R135 ;  /* 0x000000ffff5c7224 */ /* 0x000fe200078e0087 */
[----:B------:R-:W1:Y:S01]  /*31f0*/  MUFU.EX2 R51, R51 ;  /* 0x0000003300337308 */ /* 0x000e620000000800 */
[C---:B--2---:R-:W-:Y:S01]  /*3200*/  FADD.FTZ R67, R12.reuse, R7 ;  /* 0x000000070c437221 */ /* 0x044fe20000010000 */
[----:B------:R-:W-:Y:S01]  /*3210*/  F2FP.BF16.F32.PACK_AB R11, R12, R61 ;  /* 0x0000003d0c0b723e */ /* 0x000fe200000010ff */
[----:B------:R-:W-:Y:S01]  /*3220*/  FADD.FTZ R12, R6, R65 ;  /* 0x00000041060c7221 */ /* 0x000fe20000010000 */
[-CC-:B------:R-:W-:Y:S01]  /*3230*/  FFMA.FTZ R7, R66, R3.reuse, -R49.reuse ;  /* 0x0000000342077223 */ /* 0x180fe20000010831 */
[----:B------:R-:W-:-:S02]  /*3240*/  FFMA.FTZ R61, R80, R3, -R49 ;  /* 0x00000003503d7223 */ /* 0x000fc40000010831 */
[----:B------:R-:W-:Y:S01]  /*3250*/  FADD.FTZ R62, R13, R12 ;  /* 0x0000000c0d3e7221 */ /* 0x000fe20000010000 */
[----:B------:R-:W2:Y:S01]  /*3260*/  MUFU.EX2 R34, R34 ;  /* 0x0000002200227308 */ /* 0x000ea20000000800 */
[----:B0-----:R-:W-:Y:S01]  /*3270*/  FADD.FTZ R12, R26, R67 ;  /* 0x000000431a0c7221 */ /* 0x001fe20000010000 */
[----:B------:R0:W-:Y:S01]  /*3280*/  STSM.16.M88.4 [R16+0x21800], R8 ;  /* 0x0218000810007844 */ /* 0x0001e20000000200 */
[----:B------:R-:W-:Y:S01]  /*3290*/  FADD.FTZ R67, R15, R62 ;  /* 0x0000003e0f437221 */ /* 0x000fe20000010000 */
[-CC-:B------:R-:W-:Y:S01]  /*32a0*/  FFMA.FTZ R62, R74, R3.reuse, -R49.reuse ;  /* 0x000000034a3e7223 */ /* 0x180fe20000010831 */
[----:B------:R-:W-:Y:S01]  /*32b0*/  FFMA.FTZ R49, R102, R3, -R49 ;  /* 0x0000000366317223 */ /* 0x000fe20000010831 */
[----:B------:R-:W-:Y:S02]  /*32c0*/  IMAD.MOV.U32 R102, RZ, RZ, R135 ;  /* 0x000000ffff667224 */ /* 0x000fe400078e0087 */
[----:B------:R-:W-:Y:S01]  /*32d0*/  FADD.FTZ R66, R28, R67 ;  /* 0x000000431c427221 */ /* 0x000fe20000010000 */
[----:B------:R-:W3:Y:S01]  /*32e0*/  MUFU.EX2 R53, R53 ;  /* 0x0000003500357308 */ /* 0x000ee20000000800 */
[----:B-1----:R-:W-:-:S02]  /*32f0*/  FADD.FTZ R65, R51, R12 ;  /* 0x0000000c33417221 */ /* 0x002fc40000010000 */
[----:B------:R-:W-:-:S04]  /*3300*/  FADD.FTZ R67, R29, R66 ;  /* 0x000000421d437221 */ /* 0x000fc80000010000 */
[----:B------:R-:W-:Y:S01]  /*3310*/  FADD.FTZ R66, R14, R67 ;  /* 0x000000430e427221 */ /* 0x000fe20000010000 */
[----:B------:R-:W1:Y:S01]  /*3320*/  MUFU.EX2 R38, R38 ;  /* 0x0000002600267308 */ /* 0x000e620000000800 */
[----:B--2---:R-:W-:Y:S01]  /*3330*/  FADD.FTZ R12, R34, R65 ;  /* 0x00000041220c7221 */ /* 0x004fe20000010000 */
[----:B0-----:R-:W-:Y:S01]  /*3340*/  F2FP.BF16.F32.PACK_AB R8, R13, R6 ;  /* 0x000000060d08723e */ /* 0x001fe200000010ff */
[----:B------:R-:W-:Y:S01]  /*3350*/  FADD.FTZ R67, R31, R66 ;  /* 0x000000421f437221 */ /* 0x000fe20000010000 */
[----:B------:R-:W-:Y:S02]  /*3360*/  F2FP.BF16.F32.PACK_AB R10, R28, R15 ;  /* 0x0000000f1c0a723e */ /* 0x000fe400000010ff */
[----:B------:R-:W-:Y:S01]  /*3370*/  F2FP.BF16.F32.PACK_AB R9, R51, R26 ;  /* 0x0000001a3309723e */ /* 0x000fe200000010ff */
[----:B------:R-:W-:Y:S01]  /*3380*/  FADD.FTZ R67, R32, R67 ;  /* 0x0000004320437221 */ /* 0x000fe20000010000 */
[----:B------:R-:W0:Y:S01]  /*3390*/  MUFU.EX2 R55, R55 ;  /* 0x0000003700377308 */ /* 0x000e220000000800 */
[C---:B---3--:R-:W-:Y:S01]  /*33a0*/  FADD.FTZ R65, R53.reuse, R12 ;  /* 0x0000000c35417221 */ /* 0x048fe20000010000 */
[----:B------:R-:W-:Y:S01]  /*33b0*/  F2FP.BF16.F32.PACK_AB R11, R53, R34 ;  /* 0x00000022350b723e */ /* 0x000fe200000010ff */
[----:B------:R-:W-:Y:S01]  /*33c0*/  FADD.FTZ R66, R24, R67 ;  /* 0x0000004318427221 */ /* 0x000fe20000010000 */
[----:B------:R-:W-:-:S03]  /*33d0*/  F2FP.BF16.F32.PACK_AB R24, R21, R24 ;  /* 0x000000181518723e */ /* 0x000fc600000010ff */
[----:B------:R-:W-:Y:S01]  /*33e0*/  FADD.FTZ R66, R21, R66 ;  /* 0x0000004215427221 */ /* 0x000fe20000010000 */
[----:B------:R-:W2:Y:S01]  /*33f0*/  MUFU.EX2 R42, R42 ;  /* 0x0000002a002a7308 */ /* 0x000ea20000000800 */
[----:B-1----:R-:W-:Y:S01]  /*3400*/  FADD.FTZ R12, R38, R65 ;  /* 0x00000041260c7221 */ /* 0x002fe20000010000 */
[----:B------:R1:W-:Y:S06]  /*3410*/  STSM.16.M88.4 [R23], R8 ;  /* 0x0000000817007844 */ /* 0x0003ec0000000200 */
[----:B------:R-:W3:Y:S01]  /*3420*/  MUFU.EX2 R57, R57 ;  /* 0x0000003900397308 */ /* 0x000ee20000000800 */
[----:B0-----:R-:W-:-:S07]  /*3430*/  FADD.FTZ R65, R55, R12 ;  /* 0x0000000c37417221 */ /* 0x001fce0000010000 */
[----:B------:R-:W0:Y:S01]  /*3440*/  MUFU.EX2 R20, R20 ;  /* 0x0000001400147308 */ /* 0x000e220000000800 */
[----:B--2---:R-:W-:Y:S01]  /*3450*/  FADD.FTZ R12, R42, R65 ;  /* 0x000000412a0c7221 */ /* 0x004fe20000010000 */
[----:B-1----:R-:W-:-:S06]  /*3460*/  F2FP.BF16.F32.PACK_AB R8, R56, R37 ;  /* 0x000000253808723e */ /* 0x002fcc00000010ff */
[----:B------:R-:W1:Y:S01]  /*3470*/  MUFU.EX2 R27, R27 ;  /* 0x0000001b001b7308 */ /* 0x000e620000000800 */
[----:B---3--:R-:W-:Y:S01]  /*3480*/  FADD.FTZ R65, R57, R12 ;  /* 0x0000000c39417221 */ /* 0x008fe20000010000 */
[----:B------:R-:W-:Y:S02]  /*3490*/  F2FP.BF16.F32.PACK_AB R12, R14, R29 ;  /* 0x0000001d0e0c723e */ /* 0x000fe400000010ff */
[----:B------:R-:W-:-:S04]  /*34a0*/  F2FP.BF16.F32.PACK_AB R14, R32, R31 ;  /* 0x0000001f200e723e */ /* 0x000fc800000010ff */
[----:B------:R-:W2:Y:S01]  /*34b0*/  MUFU.EX2 R30, R30 ;  /* 0x0000001e001e7308 */ /* 0x000ea20000000800 */
[----:B0-----:R-:W-:Y:S01]  /*34c0*/  FADD.FTZ R6, R20, R65 ;  /* 0x0000004114067221 */ /* 0x001fe20000010000 */
[----:B------:R-:W-:-:S04]  /*34d0*/  FADD.FTZ R65, R25, R66 ;  /* 0x0000004219417221 */ /* 0x000fc80000010000 */
[----:B------:R-:W-:Y:S02]  /*34e0*/  FADD.FTZ R28, R36, R65 ;  /* 0x00000041241c7221 */ /* 0x000fe40000010000 */
[----:B------:R-:W0:Y:S01]  /*34f0*/  MUFU.EX2 R59, R59 ;  /* 0x0000003b003b7308 */ /* 0x000e220000000800 */
[----:B-1----:R-:W-:-:S07]  /*3500*/  FADD.FTZ R13, R27, R6 ;  /* 0x000000061b0d7221 */ /* 0x002fce0000010000 */
[----:B------:R-:W1:Y:S01]  /*3510*/  MUFU.EX2 R46, R46 ;  /* 0x0000002e002e7308 */ /* 0x000e620000000800 */
[----:B--2---:R-:W-:Y:S01]  /*3520*/  FADD.FTZ R6, R30, R13 ;  /* 0x0000000d1e067221 */ /* 0x004fe20000010000 */
[----:B------:R-:W-:-:S04]  /*3530*/  FADD.FTZ R13, R37, R28 ;  /* 0x0000001c250d7221 */ /* 0x000fc80000010000 */
[----:B------:R-:W-:Y:S01]  /*3540*/  FADD.FTZ R28, R56, R13 ;  /* 0x0000000d381c7221 */ /* 0x000fe20000010000 */
[----:B------:R-:W-:Y:S01]  /*3550*/  F2FP.BF16.F32.PACK_AB R13, R55, R38 ;  /* 0x00000026370d723e */ /* 0x000fe200000010ff */
[----:B------:R-:W2:Y:S01]  /*3560*/  MUFU.EX2 R45, R45 ;  /* 0x0000002d002d7308 */ /* 0x000ea20000000800 */
[----:B0-----:R-:W-:-:S07]  /*3570*/  FADD.FTZ R15, R59, R6 ;  /* 0x000000063b0f7221 */ /* 0x001fce0000010000 */
[----:B------:R-:W0:Y:S01]  /*3580*/  MUFU.EX2 R63, R63 ;  /* 0x0000003f003f7308 */ /* 0x000e220000000800 */
[----:B-1----:R-:W-:Y:S01]  /*3590*/  FADD.FTZ R26, R46, R15 ;  /* 0x0000000f2e1a7221 */ /* 0x002fe20000010000 */
[----:B------:R-:W-:-:S05]  /*35a0*/  F2FP.BF16.F32.PACK_AB R15, R57, R42 ;  /* 0x0000002a390f723e */ /* 0x000fca00000010ff */
[----:B------:R1:W-:Y:S01]  /*35b0*/  STSM.16.M88.4 [R18], R12 ;  /* 0x0000000c12007844 */ /* 0x0003e20000000200 */
[----:B------:R-:W3:Y:S01]  /*35c0*/  MUFU.EX2 R78, R78 ;  /* 0x0000004e004e7308 */ /* 0x000ee20000000800 */
[----:B--2---:R-:W-:-:S07]  /*35d0*/  FADD.FTZ R31, R45, R28 ;  /* 0x0000001c2d1f7221 */ /* 0x004fce0000010000 */
[----:B------:R-:W2:Y:S01]  /*35e0*/  MUFU.EX2 R5, R5 ;  /* 0x0000000500057308 */ /* 0x000ea20000000800 */
[----:B0-----:R-:W-:-:S07]  /*35f0*/  FADD.FTZ R26, R63, R26 ;  /* 0x0000001a3f1a7221 */ /* 0x001fce0000010000 */
[----:B------:R-:W0:Y:S01]  /*3600*/  MUFU.EX2 R35, R35 ;  /* 0x0000002300237308 */ /* 0x000e220000000800 */
[C---:B---3--:R-:W-:Y:S01]  /*3610*/  FADD.FTZ R28, R78.reuse, R31 ;  /* 0x0000001f4e1c7221 */ /* 0x048fe20000010000 */
[----:B------:R-:W-:-:S06]  /*3620*/  F2FP.BF16.F32.PACK_AB R10, R78, R45 ;  /* 0x0000002d4e0a723e */ /* 0x000fcc00000010ff */
[----:B------:R-:W3:Y:S01]  /*3630*/  MUFU.EX2 R50, R50 ;  /* 0x0000003200327308 */ /* 0x000ee20000000800 */
[----:B--2---:R-:W-:Y:S01]  /*3640*/  FADD.FTZ R51, R5, R26 ;  /* 0x0000001a05337221 */ /* 0x004fe20000010000 */
[----:B------:R-:W-:Y:S02]  /*3650*/  F2FP.BF16.F32.PACK_AB R26, R36, R25 ;  /* 0x00000019241a723e */ /* 0x000fe400000010ff */
[----:B------:R-:W-:Y:S02]  /*3660*/  F2FP.BF16.F32.PACK_AB R25, R27, R20 ;  /* 0x000000141b19723e */ /* 0x000fe400000010ff */
[----:B------:R-:W-:Y:S02]  /*3670*/  F2FP.BF16.F32.PACK_AB R27, R59, R30 ;  /* 0x0000001e3b1b723e */ /* 0x000fe400000010ff */
[----:B------:R-:W2:Y:S01]  /*3680*/  MUFU.EX2 R44, R44 ;  /* 0x0000002c002c7308 */ /* 0x000ea20000000800 */
[----:B0-----:R-:W-:Y:S02]  /*3690*/  FADD.FTZ R53, R35, R28 ;  /* 0x0000001c23357221 */ /* 0x001fe40000010000 */
[----:B------:R-:W-:Y:S05]  /*36a0*/  STSM.16.M88.4 [R17], R24 ;  /* 0x0000001811007844 */ /* 0x000fea0000000200 */
[----:B------:R-:W0:Y:S01]  /*36b0*/  MUFU.EX2 R7, R7 ;  /* 0x0000000700077308 */ /* 0x000e220000000800 */
[----:B---3--:R-:W-:-:S07]  /*36c0*/  FADD.FTZ R28, R50, R51 ;  /* 0x00000033321c7221 */ /* 0x008fce0000010000 */
        /* <DEDUP_REMOVED lines=9> */
[----:B-1----:R-:W-:Y:S01]  /*3760*/  FADD.FTZ R14, R48, R11 ;  /* 0x0000000b300e7221 */ /* 0x002fe20000010000 */
[----:B------:R-:W-:-:S06]  /*3770*/  F2FP.BF16.F32.PACK_AB R11, R50, R5 ;  /* 0x00000005320b723e */ /* 0x000fcc00000010ff */
[----:B------:R-:W1:Y:S01]  /*3780*/  MUFU.EX2 R61, R61 ;  /* 0x0000003d003d7308 */ /* 0x000e620000000800 */
[----:B0-----:R-:W-:Y:S01]  /*3790*/  FADD.FTZ R12, R58, R9 ;  /* 0x000000093a0c7221 */ /* 0x001fe20000010000 */
[----:B------:R-:W-:-:S05]  /*37a0*/  F2FP.BF16.F32.PACK_AB R9, R63, R46 ;  /* 0x0000002e3f09723e */ /* 0x000fca00000010ff */
[----:B------:R0:W-:Y:S01]  /*37b0*/  STSM.16.M88.4 [R16+0x27800], R8 ;  /* 0x0278000810007844 */ /* 0x0001e20000000200 */
[----:B------:R-:W3:Y:S01]  /*37c0*/  MUFU.EX2 R52, R52 ;  /* 0x0000003400347308 */ /* 0x000ee20000000800 */
[----:B--2---:R-:W-:-:S07]  /*37d0*/  FADD.FTZ R13, R41, R14 ;  /* 0x0000000e290d7221 */ /* 0x004fce0000010000 */
[----:B------:R-:W2:Y:S01]  /*37e0*/  MUFU.EX2 R62, R62 ;  /* 0x0000003e003e7308 */ /* 0x000ea20000000800 */
[----:B-1----:R-:W-:Y:S01]  /*37f0*/  FADD.FTZ R5, R61, R12 ;  /* 0x0000000c3d057221 */ /* 0x002fe20000010000 */
[----:B0-----:R-:W-:-:S06]  /*3800*/  F2FP.BF16.F32.PACK_AB R8, R44, R35 ;  /* 0x000000232c08723e */ /* 0x001fcc00000010ff */
[----:B------:R-:W0:Y:S01]  /*3810*/  MUFU.EX2 R43, R43 ;  /* 0x0000002b002b7308 */ /* 0x000e220000000800 */
[----:B---3--:R-:W-:Y:S01]  /*3820*/  FADD.FTZ R14, R52, R13 ;  /* 0x0000000d340e7221 */ /* 0x008fe20000010000 */
[----:B------:R-:W-:Y:S02]  /*3830*/  F2FP.BF16.F32.PACK_AB R10, R48, R39 ;  /* 0x00000027300a723e */ /* 0x000fe400000010ff */
[----:B------:R-:W-:Y:S02]  /*3840*/  F2FP.BF16.F32.PACK_AB R9, R54, R7 ;  /* 0x000000073609723e */ /* 0x000fe400000010ff */
[----:B------:R-:W-:Y:S02]  /*3850*/  F2FP.BF16.F32.PACK_AB R11, R61, R58 ;  /* 0x0000003a3d0b723e */ /* 0x000fe400000010ff */
[----:B------:R1:W3:Y:S01]  /*3860*/  MUFU.EX2 R29, R126 ;  /* 0x0000007e001d7308 */ /* 0x0002e20000000800 */
[----:B--2---:R-:W-:Y:S02]  /*3870*/  FADD.FTZ R12, R62, R5 ;  /* 0x000000053e0c7221 */ /* 0x004fe40000010000 */
[----:B------:R2:W-:Y:S05]  /*3880*/  STSM.16.M88.4 [R136], R8 ;  /* 0x0000000888007844 */ /* 0x0005ea0000000200 */
[----:B------:R-:W4:Y:S01]  /*3890*/  MUFU.EX2 R60, R60 ;  /* 0x0000003c003c7308 */ /* 0x000f220000000800 */
[----:B0-----:R-:W-:Y:S01]  /*38a0*/  FADD.FTZ R13, R43, R14 ;  /* 0x0000000e2b0d7221 */ /* 0x001fe20000010000 */
[----:B-1----:R-:W-:-:S06]  /*38b0*/  IMAD.MOV.U32 R126, RZ, RZ, R135 ;  /* 0x000000ffff7e7224 */ /* 0x002fcc00078e0087 */
[----:B------:R-:W0:Y:S01]  /*38c0*/  MUFU.EX2 R47, R47 ;  /* 0x0000002f002f7308 */ /* 0x000e220000000800 */
[----:B---3--:R-:W-:-:S07]  /*38d0*/  FADD.FTZ R5, R29, R12 ;  /* 0x0000000c1d057221 */ /* 0x008fce0000010000 */
[----:B------:R1:W3:Y:S01]  /*38e0*/  MUFU.EX2 R6, R90 ;  /* 0x0000005a00067308 */ /* 0x0002e20000000800 */
[C---:B----4-:R-:W-:Y:S01]  /*38f0*/  FADD.FTZ R12, R60.reuse, R13 ;  /* 0x0000000d3c0c7221 */ /* 0x050fe20000010000 */
[----:B------:R-:W-:-:S06]  /*3900*/  F2FP.BF16.F32.PACK_AB R14, R60, R43 ;  /* 0x0000002b3c0e723e */ /* 0x000fcc00000010ff */
[----:B------:R-:W4:Y:S01]  /*3910*/  MUFU.EX2 R64, R64 ;  /* 0x0000004000407308 */ /* 0x000f220000000800 */
[----:B0-----:R-:W-:Y:S01]  /*3920*/  FADD.FTZ R13, R47, R12 ;  /* 0x0000000c2f0d7221 */ /* 0x001fe20000010000 */
[----:B------:R-:W-:Y:S01]  /*3930*/  F2FP.BF16.F32.PACK_AB R12, R52, R41 ;  /* 0x00000029340c723e */ /* 0x000fe200000010ff */
[----:B-1----:R-:W-:-:S05]  /*3940*/  IMAD.MOV.U32 R90, RZ, RZ, R135 ;  /* 0x000000ffff5a7224 */ /* 0x002fca00078e0087 */
[----:B------:R0:W1:Y:S01]  /*3950*/  MUFU.EX2 R31, R94 ;  /* 0x0000005e001f7308 */ /* 0x0000620000000800 */
[----:B---3--:R-:W-:-:S07]  /*3960*/  FADD.FTZ R20, R6, R5 ;  /* 0x0000000506147221 */ /* 0x008fce0000010000 */
[----:B------:R-:W3:Y:S01]  /*3970*/  MUFU.EX2 R33, R33 ;  /* 0x0000002100217308 */ /* 0x000ee20000000800 */
[C---:B----4-:R-:W-:Y:S01]  /*3980*/  FADD.FTZ R28, R64.reuse, R13 ;  /* 0x0000000d401c7221 */ /* 0x050fe20000010000 */
[----:B------:R-:W-:Y:S01]  /*3990*/  F2FP.BF16.F32.PACK_AB R13, R29, R62 ;  /* 0x0000003e1d0d723e */ /* 0x000fe200000010ff */
[----:B0-----:R-:W-:Y:S01]  /*39a0*/  IMAD.MOV.U32 R94, RZ, RZ, R135 ;  /* 0x000000ffff5e7224 */ /* 0x001fe200078e0087 */
[----:B------:R-:W-:-:S04]  /*39b0*/  F2FP.BF16.F32.PACK_AB R24, R64, R47 ;  /* 0x0000002f4018723e */ /* 0x000fc800000010ff */
[----:B------:R-:W0:Y:S01]  /*39c0*/  MUFU.EX2 R40, R40 ;  /* 0x0000002800287308 */ /* 0x000e220000000800 */
[C---:B-1----:R-:W-:Y:S01]  /*39d0*/  F2FP.BF16.F32.PACK_AB R15, R31.reuse, R6 ;  /* 0x000000061f0f723e */ /* 0x042fe200000010ff */
[----:B------:R-:W-:-:S04]  /*39e0*/  FADD.FTZ R5, R31, R20 ;  /* 0x000000141f057221 */ /* 0x000fc80000010000 */
[----:B------:R1:W-:Y:S02]  /*39f0*/  STSM.16.M88.4 [R18+0x6000], R12 ;  /* 0x0060000c12007844 */ /* 0x0003e40000000200 */
[----:B------:R-:W4:Y:S01]  /*3a00*/  MUFU.EX2 R82, R82 ;  /* 0x0000005200527308 */ /* 0x000f220000000800 */
[----:B---3--:R-:W-:-:S07]  /*3a10*/  FADD.FTZ R7, R33, R28 ;  /* 0x0000001c21077221 */ /* 0x008fce0000010000 */
[----:B------:R3:W5:Y:S01]  /*3a20*/  MUFU.EX2 R21, R98 ;  /* 0x0000006200157308 */ /* 0x0007620000000800 */
[C---:B0-----:R-:W-:Y:S01]  /*3a30*/  F2FP.BF16.F32.PACK_AB R26, R40.reuse, R33 ;  /* 0x00000021281a723e */ /* 0x041fe200000010ff */
[----:B------:R-:W-:-:S06]  /*3a40*/  FADD.FTZ R7, R40, R7 ;  /* 0x0000000728077221 */ /* 0x000fcc0000010000 */
[----:B------:R-:W-:Y:S01]  /*3a50*/  MUFU.EX2 R86, R86 ;  /* 0x0000005600567308 */ /* 0x000fe20000000800 */
[----:B----4-:R-:W-:Y:S01]  /*3a60*/  FADD.FTZ R20, R82, R5 ;  /* 0x0000000552147221 */ /* 0x010fe20000010000 */
[----:B---3--:R-:W-:-:S06]  /*3a70*/  IMAD.MOV.U32 R98, RZ, RZ, R135 ;  /* 0x000000ffff627224 */ /* 0x008fcc00078e0087 */
[----:B------:R-:W0:Y:S01]  /*3a80*/  MUFU.EX2 R49, R49 ;  /* 0x0000003100317308 */ /* 0x000e220000000800 */
[C---:B-----5:R-:W-:Y:S01]  /*3a90*/  F2FP.BF16.F32.PACK_AB R25, R21.reuse, R82 ;  /* 0x000000521519723e */ /* 0x060fe200000010ff */
[----:B------:R-:W-:Y:S01]  /*3aa0*/  FADD.FTZ R5, R21, R20 ;  /* 0x0000001415057221 */ /* 0x000fe20000010000 */
[----:B0-----:R-:W-:-:S03]  /*3ab0*/  F2FP.BF16.F32.PACK_AB R27, R49, R86 ;  /* 0x00000056311b723e */ /* 0x001fc600000010ff */
[----:B------:R-:W-:Y:S01]  /*3ac0*/  FADD.FTZ R86, R86, R5 ;  /* 0x0000000556567221 */ /* 0x000fe20000010000 */
[----:B------:R-:W-:Y:S02]  /*3ad0*/  VIADD R5, R88, 0xfffffffe ;  /* 0xfffffffe58057836 */ /* 0x000fe40000000000 */
[----:B------:R-:W-:Y:S01]  /*3ae0*/  IMAD.MOV.U32 R88, RZ, RZ, R135 ;  /* 0x000000ffff587224 */ /* 0x000fe200078e0087 */
[----:B------:R1:W-:Y:S01]  /*3af0*/  STSM.16.M88.4 [R17+0x6000], R24 ;  /* 0x0060001811007844 */ /* 0x0003e20000000200 */
[----:B--2---:R-:W-:Y:S01]  /*3b00*/  FADD.FTZ R8, R49, R86 ;  /* 0x0000005631087221 */ /* 0x004fe20000010000 */
[----:B------:R-:W-:Y:S01]  /*3b10*/  ISETP.GE.AND P1, PT, R5, R22, PT ;  /* 0x000000160500720c */ /* 0x000fe20003f26270 */
[----:B------:R0:W-:Y:S06]  /*3b20*/  MEMBAR.ALL.CTA ;  /* 0x0000000000007992 */ /* 0x0001ec0000008000 */
[----:B0-----:R-:W0:Y:S02]  /*3b30*/  FENCE.VIEW.ASYNC.S ;  /* 0x00000000000073c6 */ /* 0x001e240000000000 */
[----:B0-----:R-:W-:-:S04]  /*3b40*/  NOP ;  /* 0x0000000000007918 */ /* 0x001fc80000000000 */
[----:B------:R-:W-:Y:S05]  /*3b50*/  @!P1 BRA `(.L_x_10183) ;  /* 0x00000020009c9947 */ /* 0x000fea0003800000 */
[----:B------:R-:W-:Y:S01]  /*3b60*/  IMAD.MOV.U32 R10, RZ, RZ, R4 ;  /* 0x000000ffff0a7224 */ /* 0x000fe200078e0004 */
[----:B------:R-:W-:Y:S01]  /*3b70*/  CS2R R134, SRZ ;  /* 0x0000000000867805 */ /* 0x000fe2000001ff00 */
[----:B------:R-:W-:Y:S01]  /*3b80*/  IMAD.MOV.U32 R9, RZ, RZ, R0 ;  /* 0x000000ffff097224 */ /* 0x000fe200078e0000 */
[----:B------:R-:W-:Y:S01]  /*3b90*/  CS2R R132, SRZ ;  /* 0x0000000000847805 */ /* 0x000fe2000001ff00 */
[----:B------:R-:W-:Y:S01]  /*3ba0*/  IMAD.MOV.U32 R6, RZ, RZ, R2 ;  /* 0x000000ffff067224 */ /* 0x000fe200078e0002 */
        /* <DEDUP_REMOVED lines=22> */
[----:B------:R-:W-:-:S06]  /*3d10*/  UMOV UR6, UR38 ;  /* 0x0000002600067c82 */ /* 0x000fcc0008000000 */
.L_x_10194:
[----:B------:R-:W-:Y:S01]  /*3d20*/  ISETP.NE.AND P2, PT, RZ, UR42, PT ;  /* 0x0000002aff007c0c */ /* 0x000fe2000bf45270 */
[----:B------:R-:W-:-:S04]  /*3d30*/  UISETP.NE.AND UP0, UPT, UR6, 0x1, UPT ;  /* 0x000000010600788c */ /* 0x000fc8000bf05270 */
[----:B------:R-:W-:-:S06]  /*3d40*/  USEL UR7, URZ, 0x1, UP0 ;  /* 0x000000013f077887 */ /* 0x000fcc0008000000 */
[----:B------:R-:W-:Y:S02]  /*3d50*/  LOP3.LUT R2, R6, UR7, RZ, 0x3c, !PT ;  /* 0x0000000706027c12 */ /* 0x000fe4000f8e3cff */
[----:B------:R-:W-:Y:S05]  /*3d60*/  @P2 BRA `(.L_x_10184) ;  /* 0x0000000000342947 */ /* 0x000fea0003800000 */
[----:B------:R-:W-:Y:S05]  /*3d70*/  @!P0 BRA `(.L_x_10185) ;  /* 0x0000000000048947 */ /* 0x000fea0003800000 */
[----:B------:R-:W-:Y:S01]  /*3d80*/  BPT.TRAP 0x1 ;  /* 0x000000040000795c */ /* 0x000fe20000300000 */
.L_x_10185:
[----:B------:R-:W-:Y:S01]  /*3d90*/  UIADD3 UR7, UR6, 0x1, URZ ;  /* 0x0000000106077890 */ /* 0x000fe2000fffe03f */
[----:B------:R-:W-:-:S03]  /*3da0*/  SHF.L.U32 R0, R2, 0x1f, RZ ;  /* 0x0000001f02007819 */ /* 0x000fc600000006ff */
[----:B------:R-:W-:-:S04]  /*3db0*/  UISETP.NE.AND UP0, UPT, UR7, 0x2, UPT ;  /* 0x000000020700788c */ /* 0x000fc8000bf05270 */
[----:B------:R-:W-:-:S04]  /*3dc0*/  USEL UR7, UR7, URZ, UP0 ;  /* 0x0000003f07077287 */ /* 0x000fc80008000000 */
[----:B------:R-:W-:-:S09]  /*3dd0*/  ULEA UR7, UR7, UR40, 0x3 ;  /* 0x0000002807077291 */ /* 0x000fd2000f8e183f */
[----:B------:R0:W2:Y:S01]  /*3de0*/  SYNCS.PHASECHK.TRANS64.TRYWAIT P1, [UR7+0x2d830], R0 ;  /* 0x02d83000ff0075a7 */ /* 0x0000a20008020147 */
[----:B------:R-:W-:Y:S05]  /*3df0*/  @!P0 BRA `(.L_x_10186) ;  /* 0x0000000000048947 */ /* 0x000fea0003800000 */
[----:B------:R-:W-:Y:S01]  /*3e00*/  BPT.TRAP 0x1 ;  /* 0x000000040000795c */ /* 0x000fe20000300000 */
.L_x_10186:
[----:B--2---:R-:W-:Y:S05]  /*3e10*/  @P1 BRA `(.L_x_10184) ;  /* 0x0000000000081947 */ /* 0x004fea0003800000 */
[----:B------:R-:W2:Y:S02]  /*3e20*/  SYNCS.PHASECHK.TRANS64.TRYWAIT P1, [UR7+0x2d830], R0 ;  /* 0x02d83000ff0075a7 */ /* 0x000ea40008020147 */
[----:B--2---:R-:W-:Y:S05]  /*3e30*/  @!P1 BRA `(.L_x_10187) ;  /* 0x000000a800d89947 */ /* 0x004fea0003800000 */
.L_x_10184:
[----:B--2---:R-:W2:Y:S01]  /*3e40*/  S2R R3, SR_TID.X ;  /* 0x0000000000037919 */ /* 0x004ea20000002100 */
[----:B------:R-:W-:Y:S01]  /*3e50*/  UIADD3 UR38, UR6, 0x1, URZ ;  /* 0x0000000106267890 */ /* 0x000fe2000fffe03f */
[----:B------:R-:W-:Y:S01]  /*3e60*/  UMOV UR32, UR4 ;  /* 0x0000000400207c82 */ /* 0x000fe20008000000 */
[----:B------:R-:W-:Y:S02]  /*3e70*/  UMOV UR33, UR5 ;  /* 0x0000000500217c82 */ /* 0x000fe40008000000 */
[----:B------:R-:W-:Y:S01]  /*3e80*/  UISETP.NE.AND UP0, UPT, UR38, 0x2, UPT ;  /* 0x000000022600788c */ /* 0x000fe2000bf05270 */
[----:B------:R-:W-:Y:S01]  /*3e90*/  UMOV UR35, 0x80000020 ;  /* 0x8000002000237882 */ /* 0x000fe20000000000 */
[----:B------:R-:W-:Y:S02]  /*3ea0*/  UMOV UR11, 0x80000020 ;  /* 0x80000020000b7882 */ /* 0x000fe40000000000 */
[----:B------:R-:W-:Y:S01]  /*3eb0*/  USEL UR38, UR38, URZ, UP0 ;  /* 0x0000003f26267287 */ /* 0x000fe20008000000 */
[----:B------:R-:W-:Y:S01]  /*3ec0*/  UMOV UR15, 0x80000020 ;  /* 0x80000020000f7882 */ /* 0x000fe20000000000 */
[----:B------:R-:W-:-:S02]  /*3ed0*/  UMOV UR19, 0x80000020 ;  /* 0x8000002000137882 */ /* 0x000fc40000000000 */
[----:B------:R-:W-:Y:S01]  /*3ee0*/  UIMAD UR34, UR38, 0x600, UR28 ;  /* 0x00000600262278a4 */ /* 0x000fe2000f8e021c */
[----:B------:R-:W-:Y:S01]  /*3ef0*/  UMOV UR23, 0x80000020 ;  /* 0x8000002000177882 */ /* 0x000fe20000000000 */
[----:B------:R-:W-:Y:S02]  /*3f00*/  UMOV UR27, 0x80000020 ;  /* 0x80000020001b7882 */ /* 0x000fe40000000000 */
[----:B------:R-:W-:Y:S02]  /*3f10*/  UIADD3 UR10, UR34, 0x2, URZ ;  /* 0x00000002220a7890 */ /* 0x000fe4000fffe03f */
[----:B------:R-:W-:Y:S02]  /*3f20*/  UIADD3 UR14, UR34, 0x200, URZ ;  /* 0x00000200220e7890 */ /* 0x000fe4000fffe03f */
[----:B------:R-:W-:Y:S02]  /*3f30*/  UIADD3 UR18, UR34, 0x202, URZ ;  /* 0x0000020222127890 */ /* 0x000fe4000fffe03f */
[----:B------:R-:W-:-:S02]  /*3f40*/  UIADD3 UR22, UR34, 0x400, URZ ;  /* 0x0000040022167890 */ /* 0x000fc4000fffe03f */
[----:B------:R-:W-:Y:S01]  /*3f50*/  UIADD3 UR26, UR34, 0x402, URZ ;  /* 0x00000402221a7890 */ /* 0x000fe2000fffe03f */
[----:B--2---:R-:W-:-:S05]  /*3f60*/  SHF.R.U32.HI R3, RZ, 0x7, R3 ;  /* 0x00000007ff037819 */ /* 0x004fca0000011603 */
[----:B0-----:R-:W-:-:S05]  /*3f70*/  VIADD R0, R3, 0x8 ;  /* 0x0000000803007836 */ /* 0x001fca0000000000 */
[----:B------:R0:W-:Y:S06]  /*3f80*/  BAR.SYNC.DEFER_BLOCKING R0, 0x100 ;  /* 0x000400000000751d */ /* 0x0001ec0000010000 */
        /* <DEDUP_REMOVED lines=21> */
.L_x_10189:
[----:B------:R-:W-:Y:S01]  /*40e0*/  ULEA UR7, UR6, UR40, 0x3 ;  /* 0x0000002806077291 */ /* 0x000fe2000f8e183f */
[----:B------:R-:W-:-:S08]  /*40f0*/  SHF.L.U32 R0, R6, 0x1f, RZ ;  /* 0x0000001f06007819 */ /* 0x000fd000000006ff */
[----:B------:R0:W1:Y:S01]  /*4100*/  SYNCS.PHASECHK.TRANS64.TRYWAIT P1, [UR7+0x2d850], R0 ;  /* 0x02d85000ff0075a7 */ /* 0x0000620008020147 */
[----:B------:R-:W-:Y:S05]  /*4110*/  @!P0 BRA `(.L_x_10190) ;  /* 0x0000000000048947 */ /* 0x000fea0003800000 */
[----:B------:R-:W-:Y:S01]  /*4120*/  BPT.TRAP 0x1 ;  /* 0x000000040000795c */ /* 0x000fe20000300000 */
.L_x_10190:
[----:B-1----:R-:W-:Y:S05]  /*4130*/  @P1 BRA `(.L_x_10188) ;  /* 0x0000000000081947 */ /* 0x002fea0003800000 */
[----:B------:R-:W1:Y:S02]  /*4140*/  SYNCS.PHASECHK.TRANS64.TRYWAIT P1, [UR7+0x2d850], R0 ;  /* 0x02d85000ff0075a7 */ /* 0x000e640008020147 */
[----:B-1----:R-:W-:Y:S05]  /*4150*/  @!P1 BRA `(.L_x_10191) ;  /* 0x000000a800289947 */ /* 0x002fea0003800000 */
.L_x_10188:
[----:B------:R-:W-:Y:S01]  /*4160*/  UIADD3 UR7, UR40, 0x400, URZ ;  /* 0x0000040028077890 */ /* 0x000fe2000fffe03f */
[----:B------:R-:W-:Y:S01]  /*4170*/  WARPGROUP.ARRIVE ;  /* 0x00000000000079c5 */ /* 0x000fe20000000000 */
[----:B------:R-:W-:-:S05]  /*4180*/  ULOP3.LUT UR10, UR39, 0x10000, URZ, 0xfc, !UPT ;  /* 0x00010000270a7892 */ /* 0x000fca000f8efc3f */
[----:B------:R-:W1:Y:S01]  /*4190*/  S2R R4, SR_TID.X ;  /* 0x0000000000047919 */ /* 0x000e620000002100 */
[----:B------:R-:W-:Y:S01]  /*41a0*/  USHF.R.U32.HI UR7, URZ, 0x4, UR7 ;  /* 0x000000043f077899 */ /* 0x000fe20008011607 */
[----:B------:R-:W-:Y:S01]  /*41b0*/  UMOV UR33, 0x40000040 ;  /* 0x4000004000217882 */ /* 0x000fe20000000000 */
[----:B------:R-:W-:Y:S02]  /*41c0*/  UMOV UR35, 0x80000020 ;  /* 0x8000002000237882 */ /* 0x000fe40000000000 */
[----:B------:R-:W-:Y:S01]  /*41d0*/  ULOP3.LUT UR7, UR7, 0x3fff, URZ, 0xc0, !UPT ;  /* 0x00003fff07077892 */ /* 0x000fe2000f8ec03f */
[----:B------:R-:W-:-:S03]  /*41e0*/  UMOV UR32, UR10 ;  /* 0x0000000a00207c82 */ /* 0x000fc60008000000 */
        /* <DEDUP_REMOVED lines=8> */
[----:B-1----:R-:W-:Y:S02]  /*4270*/  SHF.R.U32.HI R3, RZ, 0x7, R4 ;  /* 0x00000007ff037819 */ /* 0x002fe40000011604 */
[----:B------:R-:W-:-:S03]  /*4280*/  ISETP.GE.U32.AND P1, PT, R4, 0x180, PT ;  /* 0x000001800400780c */ /* 0x000fc60003f26070 */
[----:B0-----:R-:W-:-:S05]  /*4290*/  VIADD R0, R3, 0x9 ;  /* 0x0000000903007836 */ /* 0x001fca0000000000 */
[----:B------:R-:W-:Y:S01]  /*42a0*/  SEL R0, R0, 0x9, !P1 ;  /* 0x0000000900007807 */ /* 0x000fe20004800000 */
        /* <DEDUP_REMOVED lines=49> */
.L_x_10192:
[----:B0-----:R-:W-:Y:S01]  /*45c0*/  FMNMX.FTZ R0, R24, R9, !PT ;  /* 0x0000000918007209 */ /* 0x001fe20007810000 */
[----:B------:R-:W-:-:S03]  /*45d0*/  ULEA UR7, UR38, UR40, 0x3 ;  /* 0x0000002826077291 */ /* 0x000fc6000f8e183f */
[----:B------:R-:W-:Y:S01]  /*45e0*/  FMNMX.FTZ R0, R25, R0, !PT ;  /* 0x0000000019007209 */ /* 0x000fe20007810000 */
[----:B------:R-:W-:-:S03]  /*45f0*/  UIADD3 UR7, UR7, 0x2d840, URZ ;  /* 0x0002d84007077890 */ /* 0x000fc6000fffe03f */
[----:B------:R-:W-:Y:S01]  /*4600*/  FMNMX.FTZ R0, R28, R0, !PT ;  /* 0x000000001c007209 */ /* 0x000fe20007810000 */
[----:B------:R-:W-:-:S03]  /*4610*/  UPRMT UR7, UR41, 0x654, UR7 ;  /* 0x0000065429077896 */ /* 0x000fc60008000007 */
        /* <DEDUP_REMOVED lines=71> */
[----:B------:R-:W0:Y:S03]  /*4a90*/  LDC R3, c[0x0][0x988] ;  /* 0x00026200ff037b82 */ /* 0x000e260000000800 */
[----:B------:R-:W-:Y:S01]  /*4aa0*/  FADD.FTZ R10, -R4, R10 ;  /* 0x0000000a040a7221 */ /* 0x000fe20000010100 */
[-C--:B0-----:R-:W-:Y:S01]  /*4ab0*/  FMUL.FTZ R6, R0, R3.reuse ;  /* 0x0000000300067220 */ /* 0x081fe20000410000 */
[-C--:B------:R-:W-:Y:S01]  /*4ac0*/  FMUL.FTZ R12, R4, R3.reuse ;  /* 0x00000003040c7220 */ /* 0x080fe20000410000 */
[-C--:B------:R-:W-:Y:S01]  /*4ad0*/  FMUL.FTZ R9, R9, R3.reuse ;  /* 0x0000000309097220 */ /* 0x080fe20000410000 */
[-C--:B------:R-:W-:Y:S01]  /*4ae0*/  FMUL.FTZ R10, R10, R3.reuse ;  /* 0x000000030a0a7220 */ /* 0x080fe20000410000 */
[-C--:B------:R-:W-:Y:S01]  /*4af0*/  FFMA.FTZ R24, R24, R3.reuse, -R6 ;  /* 0x0000000318187223 */ /* 0x080fe20000010806 */
[-C--:B------:R-:W-:Y:S01]  /*4b00*/  FFMA.FTZ R26, R26, R3.reuse, -R12 ;  /* 0x000000031a1a7223 */ /* 0x080fe2000001080c */
[-C--:B------:R-:W-:Y:S01]  /*4b10*/  FFMA.FTZ R25, R25, R3.reuse, -R6 ;  /* 0x0000000319197223 */ /* 0x080fe20000010806 */
[-C--:B------:R-:W-:Y:S01]  /*4b20*/  FFMA.FTZ R27, R27, R3.reuse, -R12 ;  /* 0x000000031b1b7223 */ /* 0x080fe2000001080c */
        /* <DEDUP_REMOVED lines=35> */
[-CC-:B------:R-:W-:Y:S01]  /*4d60*/  FFMA.FTZ R30, R30, R3.reuse, -R12.reuse ;  /* 0x000000031e1e7223 */ /* 0x180fe2000001080c */
[-CC-:B------:R-:W-:Y:S01]  /*4d70*/  FFMA.FTZ R31, R31, R3.reuse, -R12.reuse ;  /* 0x000000031f1f7223 */ /* 0x180fe2000001080c */
[-CC-:B------:R-:W-:Y:S01]  /*4d80*/  FFMA.FTZ R34, R34, R3.reuse, -R12.reuse ;  /* 0x0000000322227223 */ /* 0x180fe2000001080c */
[----:B------:R-:W-:Y:S01]  /*4d90*/  FFMA.FTZ R35, R35, R3, -R12 ;  /* 0x0000000323237223 */ /* 0x000fe2000001080c */
[----:B0-----:R-:W-:Y:S01]  /*4da0*/  FFMA.FTZ R7, R9, R7, R24 ;  /* 0x0000000709077223 */ /* 0x001fe20000010018 */
[-C--:B------:R-:W-:Y:S01]  /*4db0*/  FFMA.FTZ R38, R38, R3.reuse, -R12 ;  /* 0x0000000326267223 */ /* 0x080fe2000001080c */
[----:B-1----:R-:W-:Y:S01]  /*4dc0*/  FFMA.FTZ R8, R10, R8, R26 ;  /* 0x000000080a087223 */ /* 0x002fe2000001001a */
        /* <DEDUP_REMOVED lines=9> */
[----:B--2---:R-:W-:Y:S01]  /*4e60*/  FADD.FTZ R7, R25, R7 ;  /* 0x0000000719077221 */ /* 0x004fe20000010000 */
        /* <DEDUP_REMOVED lines=9> */
[-CC-:B------:R-:W-:Y:S01]  /*4f00*/  FFMA.FTZ R67, R67, R3.reuse, -R12.reuse ;  /* 0x0000000343437223 */ /* 0x180fe2000001080c */
[-CC-:B------:R-:W-:Y:S01]  /*4f10*/  FFMA.FTZ R70, R70, R3.reuse, -R12.reuse ;  /* 0x0000000346467223 */ /* 0x180fe2000001080c */
[-CC-:B------:R-:W-:Y:S01]  /*4f20*/  FFMA.FTZ R71, R71, R3.reuse, -R12.reuse ;  /* 0x0000000347477223 */ /* 0x180fe2000001080c */
[-CC-:B------:R-:W-:Y:S01]  /*4f30*/  FFMA.FTZ R74, R74, R3.reuse, -R12.reuse ;  /* 0x000000034a4a7223 */ /* 0x180fe2000001080c */
[-CC-:B------:R-:W-:Y:S01]  /*4f40*/  FFMA.FTZ R75, R75, R3.reuse, -R12.reuse ;  /* 0x000000034b4b7223 */ /* 0x180fe2000001080c */
[----:B------:R-:W0:Y:S01]  /*4f50*/  MUFU.EX2 R29, R29 ;  /* 0x0000001d001d7308 */ /* 0x000e220000000800 */
[----:B-1----:R-:W-:Y:S01]  /*4f60*/  FADD.FTZ R7, R28, R7 ;  /* 0x000000071c077221 */ /* 0x002fe20000010000 */
[-CC-:B------:R-:W-:Y:S01]  /*4f70*/  FFMA.FTZ R78, R78, R3.reuse, -R12.reuse ;  /* 0x000000034e4e7223 */ /* 0x180fe2000001080c */
[-CC-:B------:R-:W-:Y:S01]  /*4f80*/  FFMA.FTZ R79, R79, R3.reuse, -R12.reuse ;  /* 0x000000034f4f7223 */ /* 0x180fe2000001080c */
[-CC-:B------:R-:W-:Y:S01]  /*4f90*/  FFMA.FTZ R82, R82, R3.reuse, -R12.reuse ;  /* 0x0000000352527223 */ /* 0x180fe2000001080c */
[-CC-:B------:R-:W-:Y:S01]  /*4fa0*/  FFMA.FTZ R83, R83, R3.reuse, -R12.reuse ;  /* 0x0000000353537223 */ /* 0x180fe2000001080c */
[-CC-:B------:R-:W-:Y:S01]  /*4fb0*/  FFMA.FTZ R86, R86, R3.reuse, -R12.reuse ;  /* 0x0000000356567223 */ /* 0x180fe2000001080c */
[----:B------:R-:W-:Y:S01]  /*4fc0*/  FFMA.FTZ R12, R87, R3, -R12 ;  /* 0x00000003570c7223 */ /* 0x000fe2000001080c */
        /* <DEDUP_REMOVED lines=118> */
.L_x_10193:
[----:B------:R-:W-:Y:S01]  /*5730*/  ULEA UR6, UR6, UR40, 0x3 ;  /* 0x0000002806067291 */ /* 0x000fe2000f8e183f */
[----:B------:R-:W-:Y:S01]  /*5740*/  F2FP.BF16.F32.PACK_AB R24, R25, R24 ;  /* 0x000000181918723e */ /* 0x000fe200000010ff */
[-C--:B------:R-:W-:Y:S01]  /*5750*/  FMUL.FTZ R88, R88, R9.reuse ;  /* 0x0000000958587220 */ /* 0x080fe20000410000 */
[----:B------:R-:W-:Y:S01]  /*5760*/  F2FP.BF16.F32.PACK_AB R25, R85, R26 ;  /* 0x0000001a5519723e */ /* 0x000fe200000010ff */
[----:B------:R-:W-:Y:S01]  /*5770*/  UIADD3 UR6, UR6, 0x2d860, URZ ;  /* 0x0002d86006067890 */ /* 0x000fe2000fffe03f */
[----:B------:R-:W-:Y:S01]  /*5780*/  F2FP.BF16.F32.PACK_AB R32, R33, R32 ;  /* 0x000000202120723e */ /* 0x000fe200000010ff */
[----:B------:R-:W-:Y:S01]  /*5790*/  FMUL.FTZ R89, R89, R9 ;  /* 0x0000000959597220 */ /* 0x000fe20000410000 */
        /* <DEDUP_REMOVED lines=11> */
[----:B------:R-:W-:Y:S01]  /*5850*/  SYNCS.ARRIVE.TRANS64.RED.A1T0 RZ, [UR6], RZ ;  /* 0x000000ffffff79a7 */ /* 0x000fe20008100406 */
[----:B------:R-:W-:Y:S01]  /*5860*/  F2FP.BF16.F32.PACK_AB R41, R20, R42 ;  /* 0x0000002a1429723e */ /* 0x000fe200000010ff */
[----:B------:R0:W-:Y:S01]  /*5870*/  STSM.16.M88.4 [R16+0x21800], R24 ;  /* 0x0218001810007844 */ /* 0x0001e20000000200 */
[----:B------:R-:W-:Y:S01]  /*5880*/  F2FP.BF16.F32.PACK_AB R48, R49, R48 ;  /* 0x000000303130723e */ /* 0x000fe200000010ff */
[----:B------:R-:W-:Y:S01]  /*5890*/  UMOV UR6, UR38 ;  /* 0x0000002600067c82 */ /* 0x000fe20008000000 */
[----:B------:R-:W-:Y:S01]  /*58a0*/  F2FP.BF16.F32.PACK_AB R42, R45, R44 ;  /* 0x0000002c2d2a723e */ /* 0x000fe200000010ff */
[----:B------:R0:W-:Y:S01]  /*58b0*/  STSM.16.M88.4 [R23], R32 ;  /* 0x0000002017007844 */ /* 0x0001e20000000200 */
[----:B------:R-:W-:Y:S01]  /*58c0*/  F2FP.BF16.F32.PACK_AB R43, R47, R43 ;  /* 0x0000002b2f2b723e */ /* 0x000fe200000010ff */
[-C--:B------:R-:W-:Y:S01]  /*58d0*/  FMUL.FTZ R100, R100, R9.reuse ;  /* 0x0000000964647220 */ /* 0x080fe20000410000 */
[----:B------:R-:W-:Y:S01]  /*58e0*/  F2FP.BF16.F32.PACK_AB R49, R15, R50 ;  /* 0x000000320f31723e */ /* 0x000fe200000010ff */
[-C--:B------:R-:W-:Y:S01]  /*58f0*/  FMUL.FTZ R101, R101, R9.reuse ;  /* 0x0000000965657220 */ /* 0x080fe20000410000 */
[----:B------:R-:W-:Y:S01]  /*5900*/  F2FP.BF16.F32.PACK_AB R56, R57, R56 ;  /* 0x000000383938723e */ /* 0x000fe200000010ff */
[----:B------:R0:W-:Y:S01]  /*5910*/  STSM.16.M88.4 [R18], R40 ;  /* 0x0000002812007844 */ /* 0x0001e20000000200 */
[----:B------:R-:W-:Y:S01]  /*5920*/  F2FP.BF16.F32.PACK_AB R50, R53, R52 ;  /* 0x000000343532723e */ /* 0x000fe200000010ff */
[----:B------:R-:W-:Y:S01]  /*5930*/  FMUL.FTZ R104, R104, R9 ;  /* 0x0000000968687220 */ /* 0x000fe20000410000 */
        /* <DEDUP_REMOVED lines=31> */
[-C--:B------:R-:W-:Y:S01]  /*5b30*/  FMUL.FTZ R128, R128, R9.reuse ;  /* 0x0000000980807220 */ /* 0x080fe20000410000 */
[----:B------:R-:W-:Y:S01]  /*5b40*/  ISETP.GT.AND P1, PT, R5, R22, PT ;  /* 0x000000160500720c */ /* 0x000fe20003f24270 */
[-C--:B------:R-:W-:Y:S01]  /*5b50*/  FMUL.FTZ R129, R129, R9.reuse ;  /* 0x0000000981817220 */ /* 0x080fe20000410000 */
[-C--:B------:R-:W-:Y:S01]  /*5b60*/  FMUL.FTZ R132, R132, R9.reuse ;  /* 0x0000000984847220 */ /* 0x080fe20000410000 */
[----:B------:R0:W-:Y:S01]  /*5b70*/  STSM.16.M88.4 [R17+0x6000], R80 ;  /* 0x0060005011007844 */ /* 0x0001e20000000200 */
[----:B------:R-:W-:Y:S01]  /*5b80*/  FMUL.FTZ R133, R133, R9 ;  /* 0x0000000985857220 */ /* 0x000fe20000410000 */
[-C--:B------:R-:W-:Y:S01]  /*5b90*/  FMUL.FTZ R90, R90, R10.reuse ;  /* 0x0000000a5a5a7220 */ /* 0x080fe20000410000 */
[-C--:B------:R-:W-:Y:S01]  /*5ba0*/  FMUL.FTZ R91, R91, R10.reuse ;  /* 0x0000000a5b5b7220 */ /* 0x080fe20000410000 */
[----:B------:R-:W-:Y:S01]  /*5bb0*/  @!PT LDS RZ, [RZ] ;  /* 0x00000000fffff984 */ /* 0x000fe20000000800 */
[----:B------:R-:W-:Y:S01]  /*5bc0*/  @!PT LDS RZ, [RZ] ;  /* 0x00000000fffff984 */ /* 0x000fe20000000800 */
[----:B------:R-:W-:Y:S01]  /*5bd0*/  @!PT LDS RZ, [RZ] ;  /* 0x00000000fffff984 */ /* 0x000fe20000000800 */
[----:B------:R-:W-:Y:S01]  /*5be0*/  @!PT LDS RZ, [RZ] ;  /* 0x00000000fffff984 */ /* 0x000fe20000000800 */
[----:B------:R1:W-:Y:S06]  /*5bf0*/  MEMBAR.ALL.CTA ;  /* 0x0000000000007992 */ /* 0x0003ec0000008000 */
[----:B-1----:R-:W1:Y:S01]  /*5c00*/  FENCE.VIEW.ASYNC.S ;  /* 0x00000000000073c6 */ /* 0x002e620000000000 */
        /* <DEDUP_REMOVED lines=22> */
[----:B------:R-:W-:Y:S01]  /*5d70*/  IADD3 R5, R5, -0x1, RZ ;  /* 0xffffffff05057810 */ /* 0x000fe20007ffe0ff */
[----:B------:R-:W-:-:S02]  /*5d80*/  IMAD.MOV.U32 R10, RZ, RZ, R4 ;  /* 0x000000ffff0a7224 */ /* 0x000fc400078e0004 */
[----:B------:R-:W-:Y:S02]  /*5d90*/  IMAD.MOV.U32 R9, RZ, RZ, R0 ;  /* 0x000000ffff097224 */ /* 0x000fe400078e0000 */
[----:B------:R-:W-:Y:S01]  /*5da0*/  IMAD.MOV.U32 R6, RZ, RZ, R2 ;  /* 0x000000ffff067224 */ /* 0x000fe200078e0002 */
[----:B-1----:R-:W-:Y:S01]  /*5db0*/  NOP ;  /* 0x0000000000007918 */ /* 0x002fe20000000000 */
[----:B0-----:R-:W-:Y:S05]  /*5dc0*/  @P1 BRA `(.L_x_10194) ;  /* 0xffffffdc00d41947 */ /* 0x001fea000383ffff */
.L_x_10183:
[----:B------:R-:W-:Y:S06]  /*5dd0*/  BAR.ARV 0x8, 0x200 ;  /* 0x0208000000007b1d */ /* 0x000fec0000002000 */
[----:B------:R-:W-:Y:S05]  /*5de0*/  @!P0 BRA `(.L_x_10195) ;  /* 0x0000000000048947 */ /* 0x000fea0003800000 */
[----:B------:R-:W-:Y:S01]  /*5df0*/  BPT.TRAP 0x1 ;  /* 0x000000040000795c */ /* 0x000fe20000300000 */
.L_x_10195:
[----:B------:R-:W-:Y:S01]  /*5e00*/  ULEA UR4, UR38, UR40, 0x3 ;  /* 0x0000002826047291 */ /* 0x000fe2000f8e183f */
[----:B------:R-:W-:-:S08]  /*5e10*/  SHF.L.U32 R5, R2, 0x1f, RZ ;  /* 0x0000001f02057819 */ /* 0x000fd000000006ff */
[----:B------:R0:W2:Y:S01]  /*5e20*/  SYNCS.PHASECHK.TRANS64.TRYWAIT P1, [UR4+0x2d850], R5 ;  /* 0x02d85005ff0075a7 */ /* 0x0000a20008020144 */
[----:B------:R-:W-:Y:S05]  /*5e30*/  @!P0 BRA `(.L_x_10196) ;  /* 0x0000000000048947 */ /* 0x000fea0003800000 */
[----:B------:R-:W-:Y:S01]  /*5e40*/  BPT.TRAP 0x1 ;  /* 0x000000040000795c */ /* 0x000fe20000300000 */
.L_x_10196:
[----:B--2---:R-:W-:Y:S05]  /*5e50*/  @P1 BRA `(.L_x_10197) ;  /* 0x0000000000081947 */ /* 0x004fea0003800000 */
[----:B------:R-:W2:Y:S02]  /*5e60*/  SYNCS.PHASECHK.TRANS64.TRYWAIT P1, [UR4+0x2d850], R5 ;  /* 0x02d85005ff0075a7 */ /* 0x000ea40008020144 */
[----:B--2---:R-:W-:Y:S05]  /*5e70*/  @!P1 BRA `(.L_x_10198) ;  /* 0x0000008800f89947 */ /* 0x004fea0003800000 */
.L_x_10197:
[----:B------:R-:W-:Y:S01]  /*5e80*/  UIADD3 UR40, UR40, 0x400, URZ ;  /* 0x0000040028287890 */ /* 0x000fe2000fffe03f */
[----:B------:R-:W-:Y:S01]  /*5e90*/  WARPGROUP.ARRIVE ;  /* 0x00000000000079c5 */ /* 0x000fe20000000000 */
[----:B------:R-:W-:Y:S01]  /*5ea0*/  ULOP3.LUT UR39, UR39, 0x10000, URZ, 0xfc, !UPT ;  /* 0x0001000027277892 */ /* 0x000fe2000f8efc3f */
[----:B--2---:R-:W2:Y:S01]  /*5eb0*/  SHFL.BFLY PT, R6, R7, 0x2, 0x1f ;  /* 0x0c401f0007067f89 */ /* 0x004ea200000e0000 */
[----:B------:R-:W-:Y:S01]  /*5ec0*/  USHF.R.U32.HI UR40, URZ, 0x4, UR40 ;  /* 0x000000043f287899 */ /* 0x000fe20008011628 */
[----:B------:R-:W-:Y:S01]  /*5ed0*/  IMAD.MOV.U32 R55, RZ, RZ, RZ ;  /* 0x000000ffff377224 */ /* 0x000fe200078e00ff */
[----:B------:R-:W-:Y:S01]  /*5ee0*/  UMOV UR9, 0x40000040 ;  /* 0x4000004000097882 */ /* 0x000fe20000000000 */
[----:B------:R-:W-:Y:S01]  /*5ef0*/  UMOV UR11, 0x80000020 ;  /* 0x80000020000b7882 */ /* 0x000fe20000000000 */
[----:B------:R-:W-:Y:S01]  /*5f00*/  ULOP3.LUT UR40, UR40, 0x3fff, URZ, 0xc0, !UPT ;  /* 0x00003fff28287892 */ /* 0x000fe2000f8ec03f */
[----:B0-----:R-:W0:Y:S01]  /*5f10*/  SHFL.BFLY PT, R5, R8, 0x2, 0x1f ;  /* 0x0c401f0008057f89 */ /* 0x001e2200000e0000 */
[----:B------:R-:W-:Y:S01]  /*5f20*/  UMOV UR8, UR39 ;  /* 0x0000002700087c82 */ /* 0x000fe20008000000 */
[----:B------:R-:W-:Y:S01]  /*5f30*/  IMAD.MOV.U32 R20, RZ, RZ, -0x800000 ;  /* 0xff800000ff147424 */ /* 0x000fe200078e00ff */
[----:B------:R-:W-:Y:S01]  /*5f40*/  ULOP3.LUT UR5, UR40, 0x2000000, URZ, 0xfc, !UPT ;  /* 0x0200000028057892 */ /* 0x000fe2000f8efc3f */
[----:B------:R-:W-:-:S03]  /*5f50*/  IMAD.MOV.U32 R21, RZ, RZ, -0x800000 ;  /* 0xff800000ff157424 */ /* 0x000fc600078e00ff */
[----:B------:R-:W-:-:S07]  /*5f60*/  UIMAD UR5, UR38, 0x600, UR5 ;  /* 0x00000600260578a4 */ /* 0x000fce000f8e0205 */
[----:B------:R-:W-:Y:S02]  /*5f70*/  UMOV UR10, UR5 ;  /* 0x00000005000a7c82 */ /* 0x000fe40008000000 */
[----:B------:R-:W-:Y:S01]  /*5f80*/  HGMMA.64x96x16.F32.BF16 R88, gdesc[UR8].tnspB, R88, gsb0 ;  /* 0x41600000085879f0 */ /* 0x000fe20008001858 */
[----:B------:R-:W-:Y:S01]  /*5f90*/  UIADD3 UR8, UR39, 0x2, URZ ;  /* 0x0000000227087890 */ /* 0x000fe2000fffe03f */
[----:B--2---:R-:W-:Y:S01]  /*5fa0*/  FADD.FTZ R6, R6, R7 ;  /* 0x0000000706067221 */ /* 0x004fe20000010000 */
[----:B------:R-:W-:Y:S01]  /*5fb0*/  UIADD3 UR10, UR5, 0x40, URZ ;  /* 0x00000040050a7890 */ /* 0x000fe2000fffe03f */
[----:B------:R-:W-:Y:S01]  /*5fc0*/  UMOV UR9, 0x40000040 ;  /* 0x4000004000097882 */ /* 0x000fe20000000000 */
[----:B------:R-:W-:Y:S01]  /*5fd0*/  UMOV UR11, 0x80000020 ;  /* 0x80000020000b7882 */ /* 0x000fe20000000000 */
[----:B0-----:R-:W-:Y:S02]  /*5fe0*/  FADD.FTZ R9, R5, R8 ;  /* 0x0000000805097221 */ /* 0x001fe40000010000 */
[----:B------:R-:W0:Y:S04]  /*5ff0*/  SHFL.BFLY PT, R5, R6, 0x1, 0x1f ;  /* 0x0c201f0006057f89 */ /* 0x000e2800000e0000 */
[----:B------:R-:W1:Y:S01]  /*6000*/  SHFL.BFLY PT, R10, R9, 0x1, 0x1f ;  /* 0x0c201f00090a7f89 */ /* 0x000e6200000e0000 */
[----:B0-----:R-:W-:Y:S01]  /*6010*/  FADD.FTZ R11, R6, R5 ;  /* 0x00000005060b7221 */ /* 0x001fe20000010000 */
[----:B------:R-:W-:-:S02]  /*6020*/  IMAD.MOV.U32 R5, RZ, RZ, RZ ;  /* 0x000000ffff057224 */ /* 0x000fc400078e00ff */
        /* <DEDUP_REMOVED lines=59> */
[----:B0-23--:R-:W-:Y:S05]  /*63e0*/  @!P0 BRA `(.L_x_10199) ;  /* 0x0000000000048947 */ /* 0x00dfea0003800000 */
[----:B------:R-:W-:Y:S01]  /*63f0*/  BPT.TRAP 0x1 ;  /* 0x000000040000795c */ /* 0x000fe20000300000 */
.L_x_10199:
[----:B------:R-:W2:Y:S01]  /*6400*/  LDL.LU R0, [R1+0x8] ;  /* 0x0000080001007983 */ /* 0x000ea20000300800 */
        /* <DEDUP_REMOVED lines=55> */
[----:B------:R-:W-:Y:S01]  /*6780*/  LOP3.LUT R2, R2, UR4, RZ, 0x3c, !PT ;  /* 0x0000000402027c12 */ /* 0x000fe2000f8e3cff */
[----:B------:R-:W-:Y:S01]  /*6790*/  USEL UR38, UR38, URZ, UP0 ;  /* 0x0000003f26267287 */ /* 0x000fe20008000000 */
[----:B--2---:R-:W-:-:S05]  /*67a0*/  VIADD R0, R0, 0x1 ;  /* 0x0000000100007836 */ /* 0x004fca0000000000 */
[----:B------:R0:W-:Y:S06]  /*67b0*/  STL [R1+0x8], R0 ;  /* 0x0000080001007387 */ /* 0x0001ec0000100800 */
.L_x_10175:
[----:B------:R-:W1:Y:S08]  /*67c0*/  S2UR UR41, SR_CgaCtaId ;  /* 0x00000000002979c3 */ /* 0x000e700000008800 */
[----:B------:R-:W-:Y:S06]  /*67d0*/  BAR.SYNC.DEFER_BLOCKING 0x5, 0x200 ;  /* 0x0148000000007b1d */ /* 0x000fec0000010000 */
[----:B------:R-:W-:Y:S01]  /*67e0*/  UMOV UR40, 0x400 ;  /* 0x0000040000287882 */ /* 0x000fe20000000000 */
[----:B------:R-:W-:Y:S01]  /*67f0*/  BSSY B0, `(.L_x_10200) ;  /* 0x0000278000007945 */ /* 0x000fe20003800000 */
[----:B-1----:R-:W-:-:S09]  /*6800*/  ULEA UR40, UR41, UR40, 0x18 ;  /* 0x0000002829287291 */ /* 0x002fd2000f8ec03f */
[----:B------:R-:W1:Y:S01]  /*6810*/  LDS.128 R4, [UR40+0x2d8d0] ;  /* 0x02d8d028ff047984 */ /* 0x000e620008000c00 */
[----:B------:R-:W-:Y:S06]  /*6820*/  BAR.ARV 0x4, 0x200 ;  /* 0x0108000000007b1d */ /* 0x000fec0000002000 */
[----:B------:R-:W-:Y:S05]  /*6830*/  @P0 BRA `(.L_x_10201) ;  /* 0x0000001c00300947 */ /* 0x000fea0003800000 */
[----:B0-----:R-:W3:Y:S01]  /*6840*/  LDL R0, [R1+0x44] ;  /* 0x0000440001007983 */ /* 0x001ee20000100800 */
[----:B------:R-:W0:Y:S03]  /*6850*/  S2UR UR6, SR_SWINHI ;  /* 0x00000000000679c3 */ /* 0x000e260000002f00 */
[----:B------:R-:W2:Y:S01]  /*6860*/  LDL R85, [R1+0x40] ;  /* 0x0000400001557983 */ /* 0x000ea20000100800 */
[----:B------:R-:W-:Y:S01]  /*6870*/  UMOV UR4, UR40 ;  /* 0x0000002800047c82 */ /* 0x000fe20008000000 */
[----:B0-----:R-:W-:Y:S01]  /*6880*/  UMOV UR5, UR6 ;  /* 0x0000000600057c82 */ /* 0x001fe20008000000 */
[----:B------:R-:W-:Y:S02]  /*6890*/  IMAD.U32 R78, RZ, RZ, UR4 ;  /* 0x00000004ff4e7e24 */ /* 0x000fe4000f8e00ff */
[----:B------:R-:W-:Y:S01]  /*68a0*/  IMAD.U32 R79, RZ, RZ, UR5 ;  /* 0x00000005ff4f7e24 */ /* 0x000fe2000f8e00ff */
[----:B------:R-:W-:Y:S01]  /*68b0*/  F2FP.BF16.F32.PACK_AB R30, R43, R42 ;  /* 0x0000002a2b1e723e */ /* 0x000fe200000010ff */
[C---:B------:R-:W-:Y:S01]  /*68c0*/  IMAD.SHL.U32 R83, R137.reuse, 0x4, RZ ;  /* 0x0000000489537824 */ /* 0x040fe200078e00ff */
[----:B------:R-:W-:Y:S01]  /*68d0*/  SHF.L.U64.HI R84, R137, 0x2, R143 ;  /* 0x0000000289547819 */ /* 0x000fe2000001028f */
[----:B------:R-:W-:Y:S01]  /*68e0*/  ULDC.64 UR4, c[0x0][0xc08] ;  /* 0x0003020000047ab9 */ /* 0x000fe20000000a00 */
[----:B------:R-:W-:Y:S01]  /*68f0*/  BAR.SYNC.DEFER_BLOCKING 0x1, 0x180 ;  /* 0x0046000000007b1d */ /* 0x000fe20000010000 */
[----:B---3--:R-:W-:-:S03]  /*6900*/  IMAD.WIDE R8, R0, 0x2, R78 ;  /* 0x0000000200087825 */ /* 0x008fc600078e024e */
[C---:B------:R-:W-:Y:S02]  /*6910*/  IADD3 R11, P1, R8.reuse, 0x6000, RZ ;  /* 0x00006000080b7810 */ /* 0x040fe40007f3e0ff */
[C---:B------:R-:W-:Y:S02]  /*6920*/  LOP3.LUT R3, R8.reuse, 0x180, RZ, 0xc0, !PT ;  /* 0x0000018008037812 */ /* 0x040fe400078ec0ff */
[----:B------:R-:W-:Y:S02]  /*6930*/  IADD3 R10, P0, R8, 0x6020, RZ ;  /* 0x00006020080a7810 */ /* 0x000fe40007f1e0ff */
[----:B------:R-:W-:Y:S02]  /*6940*/  LOP3.LUT R0, R11, 0x180, RZ, 0xc0, !PT ;  /* 0x000001800b007812 */ /* 0x000fe400078ec0ff */
[----:B------:R-:W-:Y:S02]  /*6950*/  SHF.R.U64 R3, R3, 0x3, RZ ;  /* 0x0000000303037819 */ /* 0x000fe400000012ff */
[----:B-1----:R-:W-:-:S02]  /*6960*/  LOP3.LUT R4, R10, 0x180, RZ, 0xc0, !PT ;  /* 0x000001800a047812 */ /* 0x002fc400078ec0ff */
[----:B------:R-:W-:Y:S02]  /*6970*/  IADD3 R81, P2, R8, 0x3020, RZ ;  /* 0x0000302008517810 */ /* 0x000fe40007f5e0ff */
[----:B------:R-:W-:Y:S02]  /*6980*/  SHF.R.U64 R0, R0, 0x3, RZ ;  /* 0x0000000300007819 */ /* 0x000fe400000012ff */
[C---:B------:R-:W-:Y:S02]  /*6990*/  IADD3 R22, P3, R8.reuse, 0x3000, RZ ;  /* 0x0000300008167810 */ /* 0x040fe40007f7e0ff */
[----:B------:R-:W-:Y:S02]  /*69a0*/  IADD3 R31, P4, R8, 0x20, RZ ;  /* 0x00000020081f7810 */ /* 0x000fe40007f9e0ff */
[----:B------:R-:W-:Y:S02]  /*69b0*/  LOP3.LUT R8, R3, R8, RZ, 0x3c, !PT ;  /* 0x0000000803087212 */ /* 0x000fe400078e3cff */
[----:B------:R-:W-:-:S02]  /*69c0*/  SHF.R.U64 R3, R4, 0x3, RZ ;  /* 0x0000000304037819 */ /* 0x000fc400000012ff */
[----:B------:R-:W-:Y:S02]  /*69d0*/  LOP3.LUT R12, R0, R11, RZ, 0x3c, !PT ;  /* 0x0000000b000c7212 */ /* 0x000fe400078e3cff */
[----:B------:R-:W-:Y:S02]  /*69e0*/  LOP3.LUT R14, R81, 0x180, RZ, 0xc0, !PT ;  /* 0x00000180510e7812 */ /* 0x000fe400078ec0ff */
[----:B------:R-:W-:Y:S02]  /*69f0*/  LOP3.LUT R0, R31, 0x180, RZ, 0xc0, !PT ;  /* 0x000001801f007812 */ /* 0x000fe400078ec0ff */
[----:B------:R-:W-:Y:S02]  /*6a00*/  LOP3.LUT R26, R3, R10, RZ, 0x3c, !PT ;  /* 0x0000000a031a7212 */ /* 0x000fe400078e3cff */
[----:B------:R-:W-:Y:S02]  /*6a10*/  LOP3.LUT R3, R22, 0x180, RZ, 0xc0, !PT ;  /* 0x0000018016037812 */ /* 0x000fe400078ec0ff */
[----:B------:R-:W-:-:S02]  /*6a20*/  SHF.R.U64 R14, R14, 0x3, RZ ;  /* 0x000000030e0e7819 */ /* 0x000fc400000012ff */
[----:B------:R-:W-:Y:S01]  /*6a30*/  SHF.R.U64 R0, R0, 0x3, RZ ;  /* 0x0000000300007819 */ /* 0x000fe200000012ff */
[--C-:B------:R-:W-:Y:S01]  /*6a40*/  IMAD.X R27, RZ, RZ, R9.reuse, P0 ;  /* 0x000000ffff1b7224 */ /* 0x100fe200000e0609 */
[----:B------:R-:W-:Y:S01]  /*6a50*/  SHF.R.U64 R3, R3, 0x3, RZ ;  /* 0x0000000303037819 */ /* 0x000fe200000012ff */
[--C-:B------:R-:W-:Y:S01]  /*6a60*/  IMAD.X R25, RZ, RZ, R9.reuse, P4 ;  /* 0x000000ffff197224 */ /* 0x100fe200020e0609 */
[----:B------:R-:W-:Y:S02]  /*6a70*/  LOP3.LUT R14, R14, R81, RZ, 0x3c, !PT ;  /* 0x000000510e0e7212 */ /* 0x000fe400078e3cff */
[----:B------:R-:W-:Y:S01]  /*6a80*/  LOP3.LUT R24, R0, R31, RZ, 0x3c, !PT ;  /* 0x0000001f00187212 */ /* 0x000fe200078e3cff */
[----:B------:R-:W0:Y:S01]  /*6a90*/  LDC.64 R80, c[0x0][0xc00] ;  /* 0x00030000ff507b82 */ /* 0x000e220000000a00 */
[--C-:B------:R-:W-:Y:S01]  /*6aa0*/  IMAD.X R13, RZ, RZ, R9.reuse, P1 ;  /* 0x000000ffff0d7224 */ /* 0x100fe200008e0609 */
[----:B------:R-:W-:Y:S01]  /*6ab0*/  MOV R4, R8 ;  /* 0x0000000800047202 */ /* 0x000fe20000000f00 */
[--C-:B------:R-:W-:Y:S01]  /*6ac0*/  IMAD.X R15, RZ, RZ, R9.reuse, P2 ;  /* 0x000000ffff0f7224 */ /* 0x100fe200010e0609 */
[----:B------:R-:W-:Y:S01]  /*6ad0*/  F2FP.BF16.F32.PACK_AB R8, R33, R32 ;  /* 0x000000202108723e */ /* 0x000fe200000010ff */
[----:B------:R-:W-:Y:S01]  /*6ae0*/  IMAD.X R29, RZ, RZ, R9, P3 ;  /* 0x000000ffff1d7224 */ /* 0x000fe200018e0609 */
[----:B------:R-:W-:-:S02]  /*6af0*/  F2FP.BF16.F32.PACK_AB R9, R57, R56 ;  /* 0x000000383909723e */ /* 0x000fc400000010ff */
[----:B------:R-:W-:Y:S02]  /*6b00*/  F2FP.BF16.F32.PACK_AB R10, R35, R34 ;  /* 0x00000022230a723e */ /* 0x000fe400000010ff */
[----:B------:R-:W-:Y:S02]  /*6b10*/  F2FP.BF16.F32.PACK_AB R11, R59, R58 ;  /* 0x0000003a3b0b723e */ /* 0x000fe400000010ff */
[----:B------:R-:W-:Y:S02]  /*6b20*/  LOP3.LUT R28, R3, R22, RZ, 0x3c, !PT ;  /* 0x00000016031c7212 */ /* 0x000fe400078e3cff */
[----:B------:R-:W-:Y:S02]  /*6b30*/  MOV R3, R26 ;  /* 0x0000001a00037202 */ /* 0x000fe40000000f00 */
[----:B------:R-:W-:Y:S02]  /*6b40*/  MOV R82, R24 ;  /* 0x0000001800527202 */ /* 0x000fe40000000f00 */
[----:B------:R-:W-:-:S02]  /*6b50*/  F2FP.BF16.F32.PACK_AB R24, R37, R36 ;  /* 0x000000242518723e */ /* 0x000fc400000010ff */
[----:B------:R-:W-:Y:S02]  /*6b60*/  F2FP.BF16.F32.PACK_AB R25, R61, R60 ;  /* 0x0000003c3d19723e */ /* 0x000fe400000010ff */
[----:B------:R-:W-:Y:S02]  /*6b70*/  F2FP.BF16.F32.PACK_AB R26, R39, R38 ;  /* 0x00000026271a723e */ /* 0x000fe400000010ff */
[----:B------:R-:W-:Y:S01]  /*6b80*/  F2FP.BF16.F32.PACK_AB R27, R63, R62 ;  /* 0x0000003e3f1b723e */ /* 0x000fe200000010ff */
[----:B------:R1:W-:Y:S01]  /*6b90*/  STSM.16.M88.4 [R4], R8 ;  /* 0x0000000804007844 */ /* 0x0003e20000000200 */
[----:B------:R-:W-:Y:S02]  /*6ba0*/  MOV R0, R28 ;  /* 0x0000001c00007202 */ /* 0x000fe40000000f00 */
[----:B------:R-:W-:Y:S02]  /*6bb0*/  F2FP.BF16.F32.PACK_AB R28, R41, R40 ;  /* 0x00000028291c723e */ /* 0x000fe400000010ff */
[----:B------:R-:W-:-:S02]  /*6bc0*/  F2FP.BF16.F32.PACK_AB R29, R65, R64 ;  /* 0x00000040411d723e */ /* 0x000fc400000010ff */
[----:B------:R-:W-:Y:S01]  /*6bd0*/  F2FP.BF16.F32.PACK_AB R31, R67, R66 ;  /* 0x00000042431f723e */ /* 0x000fe200000010ff */
[----:B------:R3:W-:Y:S01]  /*6be0*/  STSM.16.M88.4 [R82], R24 ;  /* 0x0000001852007844 */ /* 0x0007e20000000200 */
[----:B------:R-:W-:Y:S02]  /*6bf0*/  MOV R22, R14 ;  /* 0x0000000e00167202 */ /* 0x000fe40000000f00 */
[----:B------:R-:W-:Y:S02]  /*6c00*/  F2FP.BF16.F32.PACK_AB R14, R51, R50 ;  /* 0x00000032330e723e */ /* 0x000fe400000010ff */
[----:B------:R-:W-:Y:S02]  /*6c10*/  F2FP.BF16.F32.PACK_AB R15, R75, R74 ;  /* 0x0000004a4b0f723e */ /* 0x000fe400000010ff */
[----:B-1----:R-:W-:Y:S02]  /*6c20*/  MOV R4, R12 ;  /* 0x0000000c00047202 */ /* 0x002fe40000000f00 */
[----:B------:R-:W-:-:S02]  /*6c30*/  F2FP.BF16.F32.PACK_AB R8, R45, R44 ;  /* 0x0000002c2d08723e */ /* 0x000fc400000010ff */
[----:B------:R-:W-:Y:S02]  /*6c40*/  F2FP.BF16.F32.PACK_AB R9, R69, R68 ;  /* 0x000000444509723e */ /* 0x000fe400000010ff */
[----:B------:R-:W-:Y:S02]  /*6c50*/  F2FP.BF16.F32.PACK_AB R10, R47, R46 ;  /* 0x0000002e2f0a723e */ /* 0x000fe400000010ff */
[----:B------:R-:W-:Y:S02]  /*6c60*/  F2FP.BF16.F32.PACK_AB R11, R71, R70 ;  /* 0x00000046470b723e */ /* 0x000fe400000010ff */
[----:B------:R-:W-:Y:S02]  /*6c70*/  F2FP.BF16.F32.PACK_AB R12, R49, R48 ;  /* 0x00000030310c723e */ /* 0x000fe400000010ff */
[----:B------:R-:W-:Y:S02]  /*6c80*/  F2FP.BF16.F32.PACK_AB R13, R73, R72 ;  /* 0x00000048490d723e */ /* 0x000fe400000010ff */
[----:B---3--:R-:W-:-:S02]  /*6c90*/  F2FP.BF16.F32.PACK_AB R24, R53, R52 ;  /* 0x000000343518723e */ /* 0x008fc400000010ff */
[----:B------:R-:W-:Y:S02]  /*6ca0*/  F2FP.BF16.F32.PACK_AB R25, R77, R76 ;  /* 0x0000004c4d19723e */ /* 0x000fe400000010ff */
[----:B------:R-:W-:Y:S02]  /*6cb0*/  F2FP.BF16.F32.PACK_AB R26, R55, R54 ;  /* 0x00000036371a723e */ /* 0x000fe400000010ff */
[----:B------:R-:W-:Y:S01]  /*6cc0*/  F2FP.BF16.F32.PACK_AB R27, R135, R134 ;  /* 0x00000086871b723e */ /* 0x000fe200000010ff */
[----:B------:R1:W-:Y:S04]  /*6cd0*/  STSM.16.M88.4 [R0], R28 ;  /* 0x0000001c00007844 */ /* 0x0003e80000000200 */
[----:B------:R3:W-:Y:S04]  /*6ce0*/  STSM.16.M88.4 [R22], R8 ;  /* 0x0000000816007844 */ /* 0x0007e80000000200 */
[----:B------:R-:W-:Y:S04]  /*6cf0*/  STSM.16.M88.4 [R4], R12 ;  /* 0x0000000c04007844 */ /* 0x000fe80000000200 */
[----:B------:R4:W-:Y:S01]  /*6d00*/  STSM.16.M88.4 [R3], R24 ;  /* 0x0000001803007844 */ /* 0x0009e20000000200 */
[----:B0-----:R-:W-:-:S04]  /*6d10*/  ISETP.NE.U32.AND P0, PT, R80, RZ, PT ;  /* 0x000000ff5000720c */ /* 0x001fc80003f05070 */
[----:B------:R-:W-:Y:S01]  /*6d20*/  ISETP.NE.AND.EX P0, PT, R81, RZ, PT, P0 ;  /* 0x000000ff5100720c */ /* 0x000fe20003f05300 */
[----:B------:R-:W-:Y:S01]  /*6d30*/  BAR.SYNC.DEFER_BLOCKING 0x1, 0x180 ;  /* 0x0046000000007b1d */ /* 0x000fe20000010000 */
[----:B-1----:R-:W-:Y:S01]  /*6d40*/  IADD3 R28, P1, R83, R80, RZ ;  /* 0x00000050531c7210 */ /* 0x002fe20007f3e0ff */
[----:B------:R-:W-:-:S04]  /*6d50*/  IMAD.MOV.U32 R0, RZ, RZ, RZ ;  /* 0x000000ffff007224 */ /* 0x000fc800078e00ff */
[----:B------:R-:W-:Y:S02]  /*6d60*/  IMAD.X R29, R84, 0x1, R81, P1 ;  /* 0x00000001541d7824 */ /* 0x000fe400008e0651 */
[----:B---3--:R-:W0:Y:S08]  /*6d70*/  LDC R11, c[0x0][0xad4] ;  /* 0x0002b500ff0b7b82 */ /* 0x008e300000000800 */
[----:B----4-:R-:W1:Y:S08]  /*6d80*/  LDC R3, c[0x0][0xbe8] ;  /* 0x0002fa00ff037b82 */ /* 0x010e700000000800 */
[----:B------:R-:W3:Y:S01]  /*6d90*/  LDC.64 R14, c[0x0][0xba8] ;  /* 0x0002ea00ff0e7b82 */ /* 0x000ee20000000a00 */
[----:B------:R-:W4:Y:S01]  /*6da0*/  @P0 LDG.E R0, desc[UR36][R28.64] ;  /* 0x000000241c000981 */ /* 0x000f22000c1e1900 */
[----:B------:R-:W-:-:S04]  /*6db0*/  ISETP.NE.U32.AND P1, PT, RZ, UR4, PT ;  /* 0x00000004ff007c0c */ /* 0x000fc8000bf25070 */
[----:B------:R-:W-:Y:S01]  /*6dc0*/  ISETP.NE.AND.EX P1, PT, RZ, UR5, PT, P1 ;  /* 0x00000005ff007c0c */ /* 0x000fe2000bf25310 */
[----:B------:R-:W-:-:S12]  /*6dd0*/  IMAD.MOV.U32 R24, RZ, RZ, 0x9b8 ;  /* 0x000009b8ff187424 */ /* 0x000fd800078e00ff */
[----:B------:R-:W-:-:S04]  /*6de0*/  @P1 IADD3 R8, P2, R83, UR4, RZ ;  /* 0x0000000453081c10 */ /* 0x000fc8000ff5e0ff */
[----:B------:R-:W-:Y:S02]  /*6df0*/  @P1 IADD3.X R9, R84, UR5, RZ, P2, !PT ;  /* 0x0000000554091c10 */ /* 0x000fe400097fe4ff */
[----:B------:R-:W-:Y:S01]  /*6e00*/  ISETP.NE.AND P2, PT, R140, RZ, PT ;  /* 0x000000ff8c00720c */ /* 0x000fe20003f45270 */
[----:B------:R-:W-:-:S03]  /*6e10*/  ULDC UR4, c[0x0][0xa88] ;  /* 0x0002a20000047ab9 */ /* 0x000fc60000000800 */
[----:B0-----:R-:W-:Y:S01]  /*6e20*/  SEL R11, R140, R11, P2 ;  /* 0x0000000b8c0b7207 */ /* 0x001fe20001000000 */
[----:B------:R-:W-:-:S03]  /*6e30*/  IMAD.U32 R22, RZ, RZ, UR4 ;  /* 0x00000004ff167e24 */ /* 0x000fc6000f8e00ff */
[----:B------:R-:W-:Y:S02]  /*6e40*/  ISETP.GT.AND P3, PT, R11, 0x1, PT ;  /* 0x000000010b00780c */ /* 0x000fe40003f64270 */
[----:B-1----:R-:W-:Y:S01]  /*6e50*/  ISETP.NE.AND P4, PT, R3, 0x1, PT ;  /* 0x000000010300780c */ /* 0x002fe20003f85270 */
[----:B------:R0:W5:Y:S01]  /*6e60*/  @P1 LDG.E R22, desc[UR36][R8.64] ;  /* 0x0000002408161981 */ /* 0x000162000c1e1900 */
[----:B------:R-:W-:-:S04]  /*6e70*/  SEL R24, R24, 0x978, P3 ;  /* 0x0000097818187807 */ /* 0x000fc80001800000 */
[----:B------:R-:W1:Y:S08]  /*6e80*/  LDC.64 R10, c[0x0][R24+0x218] ;  /* 0x00008600180a7b82 */ /* 0x000e700000000a00 */
[----:B0-----:R-:W0:Y:S01]  /*6e90*/  LDC.64 R8, c[0x0][R24+0x220] ;  /* 0x0000880018087b82 */ /* 0x001e220000000a00 */
[----:B------:R-:W-:-:S07]  /*6ea0*/  ISETP.NE.U32.AND P2, PT, R80, RZ, PT ;  /* 0x000000ff5000720c */ /* 0x000fce0003f45070 */
[----:B------:R-:W4:Y:S01]  /*6eb0*/  @P4 LDC R83, c[0x0][0xbec] ;  /* 0x0002fb00ff534b82 */ /* 0x000f220000000800 */
[----:B------:R-:W-:-:S04]  /*6ec0*/  ISETP.NE.AND.EX P2, PT, R81, RZ, PT, P2 ;  /* 0x000000ff5100720c */ /* 0x000fc80003f45320 */
[----:B------:R-:W-:-:S03]  /*6ed0*/  SEL R137, R137, RZ, !P2 ;  /* 0x000000ff89897207 */ /* 0x000fc60005000000 */
[----:B------:R-:W4:Y:S01]  /*6ee0*/  @P4 LDC R81, c[0x0][0xbf0] ;  /* 0x0002fc00ff514b82 */ /* 0x000f220000000800 */
[----:B------:R-:W-:-:S07]  /*6ef0*/  SEL R143, R143, RZ, !P2 ;  /* 0x000000ff8f8f7207 */ /* 0x000fce0005000000 */
[----:B------:R2:W3:Y:S01]  /*6f00*/  LDC.64 R12, c[0x0][R24+0x228] ;  /* 0x00008a00180c7b82 */ /* 0x0004e20000000a00 */
[----:B0-----:R-:W-:Y:S02]  /*6f10*/  IMAD R4, R9, R137, RZ ;  /* 0x0000008909047224 */ /* 0x001fe400078e02ff */
[----:B-1----:R-:W-:Y:S02]  /*6f20*/  IMAD R31, R11, R139, RZ ;  /* 0x0000008b0b1f7224 */ /* 0x002fe400078e02ff */
[----:B------:R-:W-:Y:S02]  /*6f30*/  IMAD R143, R8, R143, R4 ;  /* 0x0000008f088f7224 */ /* 0x000fe400078e0204 */
[----:B------:R-:W-:Y:S01]  /*6f40*/  IMAD.WIDE.U32 R10, R10, R139, RZ ;  /* 0x0000008b0a0a7225 */ /* 0x000fe200078e00ff */
[----:B--2---:R-:W0:Y:S03]  /*6f50*/  LDC.64 R24, c[0x0][R24+0x210] ;  /* 0x0000840018187b82 */ /* 0x004e260000000a00 */
[----:B------:R-:W-:-:S04]  /*6f60*/  IMAD.WIDE.U32 R8, R8, R137, RZ ;  /* 0x0000008908087225 */ /* 0x000fc800078e00ff */
[----:B------:R-:W-:Y:S01]  /*6f70*/  IMAD R26, R141, 0xc0, R85 ;  /* 0x000000c08d1a7824 */ /* 0x000fe200078e0255 */
[----:B------:R-:W-:Y:S01]  /*6f80*/  SEL R27, R156, RZ, P3 ;  /* 0x000000ff9c1b7207 */ /* 0x000fe20001800000 */
[----:B------:R-:W-:Y:S01]  /*6f90*/  IMAD.IADD R143, R9, 0x1, R143 ;  /* 0x00000001098f7824 */ /* 0x000fe200078e028f */
[----:B---3--:R-:W1:Y:S01]  /*6fa0*/  @!P3 LDC R14, c[0x0][0xb50] ;  /* 0x0002d400ff0ebb82 */ /* 0x008e620000000800 */
[----:B------:R-:W-:Y:S02]  /*6fb0*/  IMAD.MOV.U32 R9, RZ, RZ, R26 ;  /* 0x000000ffff097224 */ /* 0x000fe400078e001a */
[----:B------:R-:W-:Y:S02]  /*6fc0*/  IMAD.IADD R11, R11, 0x1, R31 ;  /* 0x000000010b0b7824 */ /* 0x000fe400078e021f */
[-C--:B------:R-:W-:Y:S02]  /*6fd0*/  IMAD R31, R13, R27.reuse, RZ ;  /* 0x0000001b0d1f7224 */ /* 0x080fe400078e02ff */
[----:B------:R-:W-:Y:S01]  /*6fe0*/  IMAD.WIDE.U32 R12, R12, R27, RZ ;  /* 0x0000001b0c0c7225 */ /* 0x000fe200078e00ff */
[----:B------:R-:W2:Y:S03]  /*6ff0*/  @!P3 LDC R15, c[0x0][0xb54] ;  /* 0x0002d500ff0fbb82 */ /* 0x000ea60000000800 */
[----:B------:R-:W-:Y:S01]  /*7000*/  IMAD.IADD R31, R13, 0x1, R31 ;  /* 0x000000010d1f7824 */ /* 0x000fe200078e021f */
[--C-:B----4-:R-:W-:Y:S01]  /*7010*/  IADD3 R10, P2, P5, R8, R10, R0.reuse ;  /* 0x0000000a080a7210 */ /* 0x110fe20007d5e000 */
        /* <DEDUP_REMOVED lines=9> */
[-C--:B0-----:R-:W-:Y:S01]  /*70b0*/  IMAD R8, R25, R9.reuse, RZ ;  /* 0x0000000919087224 */ /* 0x081fe200078e02ff */
        /* <DEDUP_REMOVED lines=8> */
[----:B------:R-:W2:Y:S04]  /*7140*/  LDG.E R9, desc[UR36][R28.64] ;  /* 0x000000241c097981 */ /* 0x000ea8000c1e1900 */
[----:B-----5:R-:W2:Y:S02]  /*7150*/  LDG.E R22, desc[UR36][R28.64+0x4] ;  /* 0x000004241c167981 */ /* 0x020ea4000c1e1900 */
[----:B--2---:R-:W-:-:S07]  /*7160*/  IMAD.IADD R22, R22, 0x1, -R9 ;  /* 0x0000000116167824 */ /* 0x004fce00078e0a09 */
.L_x_10202:
[----:B------:R-:W2:Y:S01]  /*7170*/  LDL R13, [R1+0x3c] ;  /* 0x00003c00010d7983 */ /* 0x000ea20000100800 */
[----:B------:R-:W0:Y:S03]  /*7180*/  S2R R8, SR_TID.X ;  /* 0x0000000000087919 */ /* 0x000e260000002100 */
[----:B------:R-:W-:Y:S04]  /*7190*/  SHFL.IDX PT, R9, R15, RZ, 0x1c1f ;  /* 0x001c1fff0f097589 */ /* 0x000fe800000e0000 */
[----:B------:R-:W-:Y:S04]  /*71a0*/  SHFL.IDX PT, R10, R14, 0x1, 0x1c1f ;  /* 0x003c1f000e0a7f89 */ /* 0x000fe800000e0000 */
[----:B------:R-:W-:Y:S01]  /*71b0*/  SHFL.IDX PT, R11, R15, 0x1, 0x1c1f ;  /* 0x003c1f000f0b7f89 */ /* 0x000fe200000e0000 */
[----:B0-----:R-:W-:-:S05]  /*71c0*/  VIADD R24, R8, 0xffffff80 ;  /* 0xffffff8008187836 */ /* 0x001fca0000000000 */
[----:B------:R-:W-:-:S04]  /*71d0*/  SHF.R.S32.HI R12, RZ, 0x1f, R24 ;  /* 0x0000001fff0c7819 */ /* 0x000fc80000011418 */
[----:B------:R-:W-:Y:S01]  /*71e0*/  LEA.HI R12, R12, R24, RZ, 0x7 ;  /* 0x000000180c0c7211 */ /* 0x000fe200078f38ff */
[----:B------:R-:W0:Y:S03]  /*71f0*/  SHFL.IDX PT, R8, R14, RZ, 0x1c1f ;  /* 0x001c1fff0e087589 */ /* 0x000e2600000e0000 */
[----:B------:R-:W-:Y:S01]  /*7200*/  LOP3.LUT R12, R12, 0xffffff80, RZ, 0xc0, !PT ;  /* 0xffffff800c0c7812 */ /* 0x000fe200078ec0ff */
[----:B-----5:R-:W-:-:S04]  /*7210*/  IMAD R22, R22, R3, RZ ;  /* 0x0000000316167224 */ /* 0x020fc800078e02ff */
[----:B------:R-:W-:-:S05]  /*7220*/  IMAD.IADD R12, R24, 0x1, -R12 ;  /* 0x00000001180c7824 */ /* 0x000fca00078e0a0c */
[----:B------:R-:W-:Y:S01]  /*7230*/  LOP3.LUT P0, RZ, R12, 0x3, RZ, 0xc0, !PT ;  /* 0x000000030cff7812 */ /* 0x000fe2000780c0ff */
[----:B--2---:R-:W-:-:S04]  /*7240*/  IMAD R25, R141, 0xc0, R13 ;  /* 0x000000c08d197824 */ /* 0x004fc800078e020d */
[C---:B------:R-:W-:Y:S01]  /*7250*/  VIADD R13, R25.reuse, 0x8 ;  /* 0x00000008190d7836 */ /* 0x040fe20000000000 */
[----:B------:R-:W-:-:S04]  /*7260*/  ISETP.GE.OR P1, PT, R25, R22, P0 ;  /* 0x000000161900720c */ /* 0x000fc80000726670 */
[-C--:B------:R-:W-:Y:S02]  /*7270*/  ISETP.GE.OR P0, PT, R13, R22.reuse, P0 ;  /* 0x000000160d00720c */ /* 0x080fe40000706670 */
[----:B------:R-:W-:-:S07]  /*7280*/  ISETP.GE.AND P2, PT, R25, R22, PT ;  /* 0x000000161900720c */ /* 0x000fce0003f46270 */
[----:B0-----:R0:W-:Y:S04]  /*7290*/  @!P1 ST.E desc[UR36][R8.64], R20 ;  /* 0x0000001408009985 */ /* 0x0011e8000c101924 */
[----:B------:R0:W-:Y:S01]  /*72a0*/  @!P0 ST.E desc[UR36][R10.64], R21 ;  /* 0x000000150a008985 */ /* 0x0001e2000c101924 */
[----:B------:R-:W-:Y:S01]  /*72b0*/  ISETP.GE.AND P0, PT, R13, R22, PT ;  /* 0x000000160d00720c */ /* 0x000fe20003f06270 */
[----:B------:R-:W-:-:S12]  /*72c0*/  @P3 BRA `(.L_x_10203) ;  /* 0x0000000800103947 */ /* 0x000fd80003800000 */
[----:B------:R-:W1:Y:S01]  /*72d0*/  S2R R12, SR_TID.X ;  /* 0x00000000000c7919 */ /* 0x000e620000002100 */
[----:B------:R-:W2:Y:S01]  /*72e0*/  @P4 LDC R43, c[0x0][0xbec] ;  /* 0x0002fb00ff2b4b82 */ /* 0x000ea20000000800 */
[----:B------:R-:W-:Y:S01]  /*72f0*/  ULDC.64 UR4, c[0x0][0xaa0] ;  /* 0x0002a80000047ab9 */ /* 0x000fe20000000a00 */
[----:B------:R-:W-:Y:S01]  /*7300*/  ULDC.64 UR6, c[0x0][0xa80] ;  /* 0x0002a00000067ab9 */ /* 0x000fe20000000a00 */
[----:B0-----:R-:W-:-:S05]  /*7310*/  IMAD R21, R4, UR4, RZ ;  /* 0x0000000404157c24 */ /* 0x001fca000f8e02ff */
[----:B------:R-:W0:Y:S01]  /*7320*/  @P4 LDC R45, c[0x0][0xbf0] ;  /* 0x0002fc00ff2d4b82 */ /* 0x000e220000000800 */
[C---:B------:R-:W-:Y:S02]  /*7330*/  IMAD R41, R0.reuse, UR5, R21 ;  /* 0x0000000500297c24 */ /* 0x040fe4000f8e0215 */
[----:B------:R-:W-:Y:S01]  /*7340*/  IMAD.WIDE.U32 R20, R0, UR4, RZ ;  /* 0x0000000400147c25 */ /* 0x000fe2000f8e00ff */
[----:B------:R-:W-:-:S03]  /*7350*/  ULDC.64 UR4, c[0x0][0xae8] ;  /* 0x0002ba0000047ab9 */ /* 0x000fc60000000a00 */
[----:B-1----:R-:W-:-:S05]  /*7360*/  VIADD R81, R12, 0xffffff80 ;  /* 0xffffff800c517836 */ /* 0x002fca0000000000 */
[--C-:B------:R-:W-:Y:S02]  /*7370*/  SHF.R.S32.HI R40, RZ, 0x1f, R81.reuse ;  /* 0x0000001fff287819 */ /* 0x100fe40000011451 */
[----:B------:R-:W-:Y:S02]  /*7380*/  SHF.R.S32.HI R80, RZ, 0x1f, R81 ;  /* 0x0000001fff507819 */ /* 0x000fe40000011451 */
[-C--:B------:R-:W-:Y:S02]  /*7390*/  LEA.HI R40, R40, R81.reuse, RZ, 0x2 ;  /* 0x0000005128287211 */ /* 0x080fe400078f10ff */
[----:B------:R-:W-:Y:S02]  /*73a0*/  LEA.HI R80, R80, R81, RZ, 0x2 ;  /* 0x0000005150507211 */ /* 0x000fe400078f10ff */
[----:B------:R-:W-:Y:S02]  /*73b0*/  LOP3.LUT R40, R40, 0xfffffffc, RZ, 0xc0, !PT ;  /* 0xfffffffc28287812 */ /* 0x000fe400078ec0ff */
[----:B------:R-:W-:-:S03]  /*73c0*/  SHF.R.S32.HI R80, RZ, 0x2, R80 ;  /* 0x00000002ff507819 */ /* 0x000fc60000011450 */
[----:B------:R-:W-:Y:S01]  /*73d0*/  IMAD.IADD R40, R81, 0x1, -R40 ;  /* 0x0000000151287824 */ /* 0x000fe200078e0a28 */
[----:B------:R-:W-:Y:S01]  /*73e0*/  LEA R9, R80, R138, 0x5 ;  /* 0x0000008a50097211 */ /* 0x000fe200078e28ff */
[----:B------:R-:W-:Y:S02]  /*73f0*/  IMAD.IADD R21, R21, 0x1, R41 ;  /* 0x0000000115157824 */ /* 0x000fe400078e0229 */
[----:B------:R-:W-:Y:S02]  /*7400*/  IMAD R0, R40, 0x60, R80 ;  /* 0x0000006028007824 */ /* 0x000fe400078e0250 */
[----:B------:R-:W-:-:S04]  /*7410*/  IMAD.WIDE R78, R9, 0x2, R78 ;  /* 0x00000002094e7825 */ /* 0x000fc800078e024e */
[----:B------:R-:W-:Y:S01]  /*7420*/  IMAD R40, R141, 0xc0, R0 ;  /* 0x000000c08d287824 */ /* 0x000fe200078e0200 */
[C---:B------:R-:W-:Y:S01]  /*7430*/  IADD3 R13, P0, R78.reuse, 0x1800, RZ ;  /* 0x000018004e0d7810 */ /* 0x040fe20007f1e0ff */
[C---:B------:R-:W-:Y:S01]  /*7440*/  IMAD.WIDE.U32 R20, R139.reuse, UR4, R20 ;  /* 0x000000048b147c25 */ /* 0x040fe2000f8e0014 */
[C---:B------:R-:W-:Y:S02]  /*7450*/  IADD3 R25, P1, R78.reuse, 0x3000, RZ ;  /* 0x000030004e197810 */ /* 0x040fe40007f3e0ff */
[C---:B------:R-:W-:Y:S02]  /*7460*/  IADD3 R29, P2, R78.reuse, 0x4800, RZ ;  /* 0x000048004e1d7810 */ /* 0x040fe40007f5e0ff */
[----:B------:R-:W-:Y:S01]  /*7470*/  IADD3 R33, P3, R78, 0x6000, RZ ;  /* 0x000060004e217810 */ /* 0x000fe20007f7e0ff */
[----:B--2---:R-:W-:Y:S01]  /*7480*/  @P4 IMAD.HI.U32 R0, R40, R43, RZ ;  /* 0x0000002b28004227 */ /* 0x004fe200078e00ff */
[----:B------:R-:W-:Y:S02]  /*7490*/  IADD3 R9, P5, R78, 0x7800, RZ ;  /* 0x000078004e097810 */ /* 0x000fe40007fbe0ff */
[----:B------:R-:W-:Y:S01]  /*74a0*/  SHF.R.S32.HI R4, RZ, 0x1f, R137 ;  /* 0x0000001fff047819 */ /* 0x000fe20000011489 */
[----:B------:R-:W-:Y:S01]  /*74b0*/  IMAD R21, R139, UR5, R21 ;  /* 0x000000058b157c24 */ /* 0x000fe2000f8e0215 */
[----:B------:R-:W-:Y:S01]  /*74c0*/  LOP3.LUT R12, R13, 0x180, RZ, 0xc0, !PT ;  /* 0x000001800d0c7812 */ /* 0x000fe200078ec0ff */
[----:B------:R-:W-:Y:S01]  /*74d0*/  ULDC.64 UR4, c[0x0][0xaf0] ;  /* 0x0002bc0000047ab9 */ /* 0x000fe20000000a00 */
[----:B------:R-:W-:Y:S01]  /*74e0*/  LOP3.LUT R24, R25, 0x180, RZ, 0xc0, !PT ;  /* 0x0000018019187812 */ /* 0x000fe200078ec0ff */
[----:B------:R-:W-:Y:S01]  /*74f0*/  IMAD.MOV.U32 R41, RZ, RZ, R40 ;  /* 0x000000ffff297224 */ /* 0x000fe200078e0028 */
[----:B------:R-:W-:Y:S01]  /*7500*/  LOP3.LUT R28, R29, 0x180, RZ, 0xc0, !PT ;  /* 0x000001801d1c7812 */ /* 0x000fe200078ec0ff */
[----:B------:R-:W-:Y:S01]  /*7510*/  IMAD.X R37, RZ, RZ, R79, P5 ;  /* 0x000000ffff257224 */ /* 0x000fe200028e064f */
[----:B------:R-:W-:-:S02]  /*7520*/  LOP3.LUT R32, R33, 0x180, RZ, 0xc0, !PT ;  /* 0x0000018021207812 */ /* 0x000fc400078ec0ff */
[----:B------:R-:W-:Y:S01]  /*7530*/  LOP3.LUT R8, R9, 0x180, RZ, 0xc0, !PT ;  /* 0x0000018009087812 */ /* 0x000fe200078ec0ff */
[----:B------:R-:W-:Y:S01]  /*7540*/  IMAD R4, R4, UR4, RZ ;  /* 0x0000000404047c24 */ /* 0x000fe2000f8e02ff */
[----:B------:R-:W-:Y:S02]  /*7550*/  LOP3.LUT R11, R78, 0x180, RZ, 0xc0, !PT ;  /* 0x000001804e0b7812 */ /* 0x000fe400078ec0ff */
[----:B0-----:R-:W-:Y:S02]  /*7560*/  @P4 SHF.R.U32.HI R41, RZ, R45, R0 ;  /* 0x0000002dff294219 */ /* 0x001fe40000011600 */
[----:B------:R-:W-:Y:S02]  /*7570*/  SHF.R.U64 R12, R12, 0x3, RZ ;  /* 0x000000030c0c7819 */ /* 0x000fe400000012ff */
[----:B------:R-:W-:Y:S02]  /*7580*/  SHF.R.U64 R24, R24, 0x3, RZ ;  /* 0x0000000318187819 */ /* 0x000fe400000012ff */
[----:B------:R-:W-:-:S02]  /*7590*/  SHF.R.U64 R28, R28, 0x3, RZ ;  /* 0x000000031c1c7819 */ /* 0x000fc400000012ff */
[----:B------:R-:W-:Y:S02]  /*75a0*/  SHF.R.U64 R32, R32, 0x3, RZ ;  /* 0x0000000320207819 */ /* 0x000fe400000012ff */
[----:B------:R-:W-:Y:S01]  /*75b0*/  SHF.R.U64 R8, R8, 0x3, RZ ;  /* 0x0000000308087819 */ /* 0x000fe200000012ff */
[----:B------:R-:W-:Y:S01]  /*75c0*/  IMAD R43, R137, UR5, R4 ;  /* 0x00000005892b7c24 */ /* 0x000fe2000f8e0204 */
[----:B------:R-:W-:Y:S01]  /*75d0*/  SHF.R.U64 R11, R11, 0x3, RZ ;  /* 0x000000030b0b7819 */ /* 0x000fe200000012ff */
[--C-:B------:R-:W-:Y:S01]  /*75e0*/  IMAD.MOV R4, RZ, RZ, -R41.reuse ;  /* 0x000000ffff047224 */ /* 0x100fe200078e0a29 */
[----:B------:R-:W-:Y:S01]  /*75f0*/  SHF.R.S32.HI R0, RZ, 0x1f, R41 ;  /* 0x0000001fff007819 */ /* 0x000fe20000011429 */
        /* <DEDUP_REMOVED lines=12> */
[----:B------:R-:W-:Y:S01]  /*76c0*/  IMAD R0, R0, UR4, RZ ;  /* 0x0000000400007c24 */ /* 0x000fe2000f8e02ff */
[----:B------:R-:W5:Y:S01]  /*76d0*/  LD.E.128 R12, desc[UR36][R12.64] ;  /* 0x000000240c0c7980 */ /* 0x000f62000c101d00 */
[----:B------:R-:W-:-:S02]  /*76e0*/  IMAD R3, R3, R4, R40 ;  /* 0x0000000403037224 */ /* 0x000fc400078e0228 */
[----:B------:R-:W-:Y:S01]  /*76f0*/  IMAD.IADD R21, R21, 0x1, R43 ;  /* 0x0000000115157824 */ /* 0x000fe200078e022b */
[----:B------:R0:W5:Y:S01]  /*7700*/  LD.E.128 R8, desc[UR36][R78.64] ;  /* 0x000000244e087980 */ /* 0x000162000c101d00 */
[C---:B------:R-:W-:Y:S01]  /*7710*/  IMAD R43, R41.reuse, UR5, R0 ;  /* 0x00000005292b7c24 */ /* 0x040fe2000f8e0200 */
[----:B------:R-:W-:Y:S02]  /*7720*/  SHF.R.S32.HI R0, RZ, 0x1f, R3 ;  /* 0x0000001fff007819 */ /* 0x000fe40000011403 */
[----:B------:R-:W5:Y:S01]  /*7730*/  LD.E.128 R24, desc[UR36][R24.64] ;  /* 0x0000002418187980 */ /* 0x000f62000c101d00 */
[----:B------:R-:W-:Y:S01]  /*7740*/  IMAD.WIDE.U32 R20, R41, UR4, R20 ;  /* 0x0000000429147c25 */ /* 0x000fe2000f8e0014 */
[----:B------:R-:W-:Y:S02]  /*7750*/  ULDC.64 UR4, c[0x0][0xad8] ;  /* 0x0002b60000047ab9 */ /* 0x000fe40000000a00 */
        /* <DEDUP_REMOVED lines=8> */
[----:B-1----:R-:W1:Y:S01]  /*77e0*/  FENCE.VIEW.ASYNC.S ;  /* 0x00000000000073c6 */ /* 0x002e620000000000 */
[----:B------:R-:W-:-:S02]  /*77f0*/  IMAD.IADD R21, R21, 0x1, R43 ;  /* 0x0000000115157824 */ /* 0x000fc400078e022b */
[----:B------:R-:W-:Y:S02]  /*7800*/  IMAD R0, R0, UR4, RZ ;  /* 0x0000000400007c24 */ /* 0x000fe4000f8e02ff */
[----:B------:R-:W-:Y:S02]  /*7810*/  IMAD R47, R141, 0xc0, R80 ;  /* 0x000000c08d2f7824 */ /* 0x000fe400078e0250 */
[C---:B------:R-:W-:Y:S02]  /*7820*/  IMAD R41, R3.reuse, UR5, R0 ;  /* 0x0000000503297c24 */ /* 0x040fe4000f8e0200 */
[----:B------:R-:W-:Y:S01]  /*7830*/  IMAD.WIDE.U32 R20, R3, UR4, R20 ;  /* 0x0000000403147c25 */ /* 0x000fe2000f8e0014 */
[----:B------:R-:W-:Y:S01]  /*7840*/  UIADD3 UR4, UR40, 0x2d820, URZ ;  /* 0x0002d82028047890 */ /* 0x000fe2000fffe03f */
[----:B------:R-:W-:Y:S02]  /*7850*/  ISETP.GE.AND P0, PT, R47, R22, PT ;  /* 0x000000162f00720c */ /* 0x000fe40003f06270 */
[----:B------:R-:W-:Y:S01]  /*7860*/  IMAD.IADD R3, R21, 0x1, R41 ;  /* 0x0000000115037824 */ /* 0x000fe200078e0229 */
[----:B------:R-:W-:Y:S01]  /*7870*/  UPRMT UR4, URZ, 0x654, UR4 ;  /* 0x000006543f047896 */ /* 0x000fe20008000004 */
[----:B------:R-:W-:-:S04]  /*7880*/  LEA R0, P1, R20, UR6, 0x1 ;  /* 0x0000000614007c11 */ /* 0x000fc8000f8208ff */
[----:B------:R-:W-:Y:S01]  /*7890*/  LEA.HI.X R4, R20, UR7, R3, 0x1, P1 ;  /* 0x0000000714047c11 */ /* 0x000fe200088f0c03 */
[----:B-1----:R0:W1:Y:S01]  /*78a0*/  SHFL.IDX PT, R40, R0, RZ, 0x1c1f ;  /* 0x001c1fff00287589 */ /* 0x00206200000e0000 */
[----:B------:R-:W-:Y:S02]  /*78b0*/  BSSY B1, `(.L_x_10204) ;  /* 0x0000012000017945 */ /* 0x000fe40003800000 */
[----:B------:R-:W-:Y:S01]  /*78c0*/  SYNCS.ARRIVE.TRANS64.RED.A1T0 RZ, [UR4], RZ ;  /* 0x000000ffffff79a7 */ /* 0x000fe20008100404 */
        /* <DEDUP_REMOVED lines=10> */
[----:B--2---:R-:W-:Y:S01]  /*7970*/  @!P0 IMAD.WIDE R20, R138, 0x2, R40 ;  /* 0x000000028a148825 */ /* 0x004fe200078e0228 */
[-C--:B------:R-:W-:Y:S02]  /*7980*/  @!P1 LEA.HI.X R43, R142, R41.reuse, R48, 0x1, P3 ;  /* 0x000000298e2b9211 */ /* 0x080fe400018f0c30 */
[----:B------:R-:W-:Y:S02]  /*7990*/  @!P2 LEA.HI.X R45, R144, R41, R46, 0x1, P4 ;  /* 0x00000029902da211 */ /* 0x000fe400020f0c2e */
[----:B-----5:R3:W-:Y:S04]  /*79a0*/  @!P0 ST.E.128 desc[UR36][R20.64], R8 ;  /* 0x0000000814008985 */ /* 0x0207e8000c101d24 */
[----:B------:R3:W-:Y:S04]  /*79b0*/  @!P1 ST.E.128 desc[UR36][R42.64], R24 ;  /* 0x000000182a009985 */ /* 0x0007e8000c101d24 */
[----:B------:R3:W-:Y:S02]  /*79c0*/  @!P2 ST.E.128 desc[UR36][R44.64], R32 ;  /* 0x000000202c00a985 */ /* 0x0007e4000c101d24 */
.L_x_10205:
[----:B------:R-:W-:Y:S05]  /*79d0*/  BSYNC B1 ;  /* 0x0000000000017941 */ /* 0x000fea0003800000 */
.L_x_10204:
[----:B------:R-:W-:Y:S01]  /*79e0*/  VIADD R3, R47, 0x60 ;  /* 0x000000602f037836 */ /* 0x000fe20000000000 */
[----:B---3-5:R3:W4:Y:S04]  /*79f0*/  SHFL.IDX PT, R11, R4, 0x1, 0x1c1f ;  /* 0x003c1f00040b7f89 */ /* 0x02872800000e0000 */
[----:B------:R-:W-:Y:S01]  /*7a00*/  ISETP.GE.AND P0, PT, R3, R22, PT ;  /* 0x000000160300720c */ /* 0x000fe20003f06270 */
[----:B------:R3:W0:-:S12]  /*7a10*/  SHFL.IDX PT, R10, R0, 0x1, 0x1c1f ;  /* 0x003c1f00000a7f89 */ /* 0x00061800000e0000 */
[----:B---3--:R-:W-:Y:S05]  /*7a20*/  @P0 BRA `(.L_x_10206) ;  /* 0x0000001400500947 */ /* 0x008fea0003800000 */
[----:B------:R-:W-:Y:S02]  /*7a30*/  ULDC UR4, c[0x0][0xac8] ;  /* 0x0002b20000047ab9 */ /* 0x000fe40000000800 */
[----:B------:R-:W-:Y:S02]  /*7a40*/  ISETP.GE.AND P2, PT, R142, UR4, PT ;  /* 0x000000048e007c0c */ /* 0x000fe4000bf46270 */
[----:B------:R-:W-:-:S11]  /*7a50*/  ISETP.GE.AND P1, PT, R138, UR4, PT ;  /* 0x000000048a007c0c */ /* 0x000fd6000bf26270 */
[----:B0-----:R-:W-:Y:S02]  /*7a60*/  @!P2 LEA R20, P0, R142, R10, 0x1 ;  /* 0x0000000a8e14a211 */ /* 0x001fe400078008ff */
[----:B----4-:R-:W-:Y:S02]  /*7a70*/  @!P1 IMAD.WIDE R8, R138, 0x2, R10 ;  /* 0x000000028a089825 */ /* 0x010fe400078e020a */
        /* <DEDUP_REMOVED lines=9> */
.L_x_10203:
[----:B------:R-:W1:Y:S01]  /*7b10*/  @P4 LDC R15, c[0x0][0xbec] ;  /* 0x0002fb00ff0f4b82 */ /* 0x000e620000000800 */
[----:B------:R-:W-:Y:S01]  /*7b20*/  ULDC.64 UR4, c[0x0][0xb08] ;  /* 0x0002c20000047ab9 */ /* 0x000fe20000000a00 */
[----:B------:R-:W-:Y:S01]  /*7b30*/  ULDC.64 UR6, c[0x0][0xb30] ;  /* 0x0002cc0000067ab9 */ /* 0x000fe20000000a00 */
[----:B0-----:R-:W-:Y:S01]  /*7b40*/  IMAD R11, R4, UR4, RZ ;  /* 0x00000004040b7c24 */ /* 0x001fe2000f8e02ff */
[----:B------:R-:W-:Y:S01]  /*7b50*/  BSSY B1, `(.L_x_10207) ;  /* 0x0000065000017945 */ /* 0x000fe20003800000 */
[C---:B------:R-:W-:Y:S01]  /*7b60*/  IMAD.WIDE.U32 R8, R0.reuse, UR4, RZ ;  /* 0x0000000400087c25 */ /* 0x040fe2000f8e00ff */
[----:B------:R-:W-:Y:S02]  /*7b70*/  SHF.R.S32.HI R22, RZ, 0x1f, R145 ;  /* 0x0000001fff167819 */ /* 0x000fe40000011491 */
[----:B------:R-:W0:Y:S01]  /*7b80*/  @P4 LDC R4, c[0x0][0xbf0] ;  /* 0x0002fc00ff044b82 */ /* 0x000e220000000800 */
[----:B------:R-:W-:Y:S01]  /*7b90*/  IMAD R11, R0, UR5, R11 ;  /* 0x00000005000b7c24 */ /* 0x000fe2000f8e020b */
[----:B------:R-:W-:Y:S01]  /*7ba0*/  ULDC.64 UR4, c[0x0][0xb38] ;  /* 0x0002ce0000047ab9 */ /* 0x000fe20000000a00 */
[----:B------:R-:W-:-:S02]  /*7bb0*/  SHF.R.S32.HI R0, RZ, 0x1f, R137 ;  /* 0x0000001fff007819 */ /* 0x000fc40000011489 */
[----:B------:R-:W-:Y:S01]  /*7bc0*/  IMAD.IADD R9, R9, 0x1, R11 ;  /* 0x0000000109097824 */ /* 0x000fe200078e020b */
[----:B------:R-:W-:Y:S01]  /*7bd0*/  SHF.R.S32.HI R28, RZ, 0x1f, R146 ;  /* 0x0000001fff1c7819 */ /* 0x000fe20000011492 */
[----:B------:R-:W-:Y:S01]  /*7be0*/  IMAD.MOV.U32 R11, RZ, RZ, R26 ;  /* 0x000000ffff0b7224 */ /* 0x000fe200078e001a */
[----:B------:R-:W-:Y:S01]  /*7bf0*/  SHF.R.S32.HI R29, RZ, 0x1f, R147 ;  /* 0x0000001fff1d7819 */ /* 0x000fe20000011493 */
[C---:B------:R-:W-:Y:S01]  /*7c00*/  IMAD.WIDE.U32 R8, R139.reuse, UR4, R8 ;  /* 0x000000048b087c25 */ /* 0x040fe2000f8e0008 */
[----:B------:R-:W-:Y:S02]  /*7c10*/  SHF.R.S32.HI R30, RZ, 0x1f, R148 ;  /* 0x0000001fff1e7819 */ /* 0x000fe40000011494 */
[----:B------:R-:W-:Y:S01]  /*7c20*/  SHF.R.S32.HI R27, RZ, 0x1f, R149 ;  /* 0x0000001fff1b7819 */ /* 0x000fe20000011495 */
[----:B------:R-:W-:Y:S01]  /*7c30*/  IMAD R9, R139, UR5, R9 ;  /* 0x000000058b097c24 */ /* 0x000fe2000f8e0209 */
[----:B------:R-:W-:Y:S01]  /*7c40*/  ULDC.64 UR4, c[0x0][0xb40] ;  /* 0x0002d00000047ab9 */ /* 0x000fe20000000a00 */
[----:B------:R-:W-:Y:S01]  /*7c50*/  SHF.R.S32.HI R31, RZ, 0x1f, R150 ;  /* 0x0000001fff1f7819 */ /* 0x000fe20000011496 */
[----:B------:R-:W-:Y:S01]  /*7c60*/  IMAD R0, R0, UR4, RZ ;  /* 0x0000000400007c24 */ /* 0x000fe2000f8e02ff */
[----:B------:R-:W-:Y:S01]  /*7c70*/  SHF.R.S32.HI R78, RZ, 0x1f, R151 ;  /* 0x0000001fff4e7819 */ /* 0x000fe20000011497 */
[----:B-1----:R-:W-:Y:S01]  /*7c80*/  @P4 IMAD.HI.U32 R15, R26, R15, RZ ;  /* 0x0000000f1a0f4227 */ /* 0x002fe200078e00ff */
[----:B------:R-:W-:-:S02]  /*7c90*/  SHF.R.S32.HI R79, RZ, 0x1f, R152 ;  /* 0x0000001fff4f7819 */ /* 0x000fc40000011498 */
[----:B------:R-:W-:Y:S01]  /*7ca0*/  SHF.R.S32.HI R80, RZ, 0x1f, R153 ;  /* 0x0000001fff507819 */ /* 0x000fe20000011499 */
[C---:B------:R-:W-:Y:S01]  /*7cb0*/  IMAD R13, R137.reuse, UR5, R0 ;  /* 0x00000005890d7c24 */ /* 0x040fe2000f8e0200 */
[----:B------:R-:W-:Y:S01]  /*7cc0*/  SHF.R.S32.HI R81, RZ, 0x1f, R154 ;  /* 0x0000001fff517819 */ /* 0x000fe2000001149a */
[----:B------:R-:W-:Y:S01]  /*7cd0*/  IMAD.WIDE.U32 R8, R137, UR4, R8 ;  /* 0x0000000489087c25 */ /* 0x000fe2000f8e0008 */
[----:B0-----:R-:W-:Y:S01]  /*7ce0*/  @P4 SHF.R.U32.HI R11, RZ, R4, R15 ;  /* 0x00000004ff0b4219 */ /* 0x001fe2000001160f */
[----:B------:R-:W-:Y:S01]  /*7cf0*/  ULDC.64 UR4, c[0x0][0xb48] ;  /* 0x0002d20000047ab9 */ /* 0x000fe20000000a00 */
[----:B------:R-:W-:Y:S01]  /*7d00*/  SHF.R.S32.HI R82, RZ, 0x1f, R155 ;  /* 0x0000001fff527819 */ /* 0x000fe2000001149b */
[----:B------:R-:W-:Y:S01]  /*7d10*/  IMAD.IADD R9, R9, 0x1, R13 ;  /* 0x0000000109097824 */ /* 0x000fe200078e020d */
[--C-:B------:R-:W-:Y:S01]  /*7d20*/  SHF.R.S32.HI R0, RZ, 0x1f, R11.reuse ;  /* 0x0000001fff007819 */ /* 0x100fe2000001140b */
[----:B------:R-:W-:Y:S02]  /*7d30*/  IMAD.MOV R4, RZ, RZ, -R11 ;  /* 0x000000ffff047224 */ /* 0x000fe400078e0a0b */
[----:B------:R-:W-:Y:S01]  /*7d40*/  IMAD.WIDE.U32 R8, R156, UR4, R8 ;  /* 0x000000049c087c25 */ /* 0x000fe2000f8e0008 */
[----:B------:R-:W-:-:S03]  /*7d50*/  UIADD3 UR4, UR40, 0x2d820, URZ ;  /* 0x0002d82028047890 */ /* 0x000fc6000fffe03f */
[----:B------:R-:W-:Y:S01]  /*7d60*/  IMAD R3, R3, R4, R26 ;  /* 0x0000000403037224 */ /* 0x000fe200078e021a */
[----:B------:R-:W-:Y:S01]  /*7d70*/  UPRMT UR4, URZ, 0x654, UR4 ;  /* 0x000006543f047896 */ /* 0x000fe20008000004 */
[----:B------:R-:W-:Y:S02]  /*7d80*/  IMAD R0, R0, UR6, RZ ;  /* 0x0000000600007c24 */ /* 0x000fe4000f8e02ff */
[----:B------:R-:W-:Y:S02]  /*7d90*/  IMAD R9, R156, UR5, R9 ;  /* 0x000000059c097c24 */ /* 0x000fe4000f8e0209 */
[C---:B------:R-:W-:Y:S01]  /*7da0*/  IMAD R13, R11.reuse, UR7, R0 ;  /* 0x000000070b0d7c24 */ /* 0x040fe2000f8e0200 */
[----:B------:R-:W-:Y:S01]  /*7db0*/  SHF.R.S32.HI R0, RZ, 0x1f, R3 ;  /* 0x0000001fff007819 */ /* 0x000fe20000011403 */
[----:B------:R-:W-:Y:S01]  /*7dc0*/  IMAD.WIDE.U32 R8, R11, UR6, R8 ;  /* 0x000000060b087c25 */ /* 0x000fe2000f8e0008 */
[----:B------:R-:W-:Y:S01]  /*7dd0*/  ULDC.64 UR6, c[0x0][0xb28] ;  /* 0x0002ca0000067ab9 */ /* 0x000fe20000000a00 */
[----:B------:R-:W-:Y:S02]  /*7de0*/  SYNCS.ARRIVE.TRANS64.RED.A1T0 RZ, [UR4], RZ ;  /* 0x000000ffffff79a7 */ /* 0x000fe40008100404 */
[----:B------:R-:W-:-:S02]  /*7df0*/  IMAD R0, R0, UR6, RZ ;  /* 0x0000000600007c24 */ /* 0x000fc4000f8e02ff */
        /* <DEDUP_REMOVED lines=10> */
[----:B------:R-:W-:Y:S02]  /*7ea0*/  ULDC UR4, c[0x0][0xac8] ;  /* 0x0002b20000047ab9 */ /* 0x000fe40000000800 */
[----:B------:R-:W-:Y:S02]  /*7eb0*/  ISETP.GE.AND P3, PT, R155, UR4, PT ;  /* 0x000000049b007c0c */ /* 0x000fe4000bf66270 */
[----:B------:R-:W-:Y:S02]  /*7ec0*/  ISETP.GE.AND P1, PT, R157, UR4, PT ;  /* 0x000000049d007c0c */ /* 0x000fe4000bf26270 */
[----:B------:R-:W-:Y:S02]  /*7ed0*/  ISETP.GE.AND P4, PT, R154, UR4, PT ;  /* 0x000000049a007c0c */ /* 0x000fe4000bf86270 */
[----:B------:R-:W-:-:S07]  /*7ee0*/  ISETP.GE.AND P2, PT, R153, UR4, PT ;  /* 0x0000000499007c0c */ /* 0x000fce000bf46270 */
[-C--:B-1----:R-:W-:Y:S02]  /*7ef0*/  @!P3 LEA R12, P5, R155, R8.reuse, 0x2 ;  /* 0x000000089b0cb211 */ /* 0x082fe400078a10ff */
[----:B--2---:R-:W-:Y:S02]  /*7f00*/  @!P1 IMAD.WIDE R10, R157, 0x4, R8 ;  /* 0x000000049d0a9825 */ /* 0x004fe400078e0208 */
[----:B------:R-:W-:Y:S02]  /*7f10*/  @!P3 LEA.HI.X R13, R155, R9, R82, 0x2, P5 ;  /* 0x000000099b0db211 */ /* 0x000fe400028f1452 */
[----:B------:R-:W-:Y:S01]  /*7f20*/  ISETP.GE.AND P5, PT, R152, UR4, PT ;  /* 0x0000000498007c0c */ /* 0x000fe2000bfa6270 */
[----:B------:R1:W-:Y:S01]  /*7f30*/  @!P1 ST.E.64 desc[UR36][R10.64], R32 ;  /* 0x000000200a009985 */ /* 0x0003e2000c101b24 */
[-C--:B------:R-:W-:Y:S02]  /*7f40*/  @!P4 LEA R14, P1, R154, R8.reuse, 0x2 ;  /* 0x000000089a0ec211 */ /* 0x080fe400078210ff */
[----:B------:R-:W-:Y:S01]  /*7f50*/  @!P2 LEA R20, P6, R153, R8, 0x2 ;  /* 0x000000089914a211 */ /* 0x000fe200078c10ff */
[----:B------:R2:W-:Y:S01]  /*7f60*/  @!P3 ST.E.64 desc[UR36][R12.64], R34 ;  /* 0x000000220c00b985 */ /* 0x0005e2000c101b24 */
[----:B------:R-:W-:-:S02]  /*7f70*/  ISETP.GE.AND P3, PT, R151, UR4, PT ;  /* 0x0000000497007c0c */ /* 0x000fc4000bf66270 */
        /* <DEDUP_REMOVED lines=8> */
[CC--:B-1----:R-:W-:Y:S02]  /*8000*/  @!P3 LEA R10, P6, R151.reuse, R8.reuse, 0x2 ;  /* 0x00000008970ab211 */ /* 0x0c2fe400078c10ff */
        /* <DEDUP_REMOVED lines=25> */
.L_x_10208:
[----:B------:R-:W-:Y:S05]  /*81a0*/  BSYNC B1 ;  /* 0x0000000000017941 */ /* 0x000fea0003800000 */
.L_x_10207:
[----:B---3--:R3:W4:Y:S04]  /*81b0*/  SHFL.IDX PT, R11, R3, 0x1, 0x1c1f ;  /* 0x003c1f00030b7f89 */ /* 0x00872800000e0000 */
[----:B------:R3:W0:Y:S01]  /*81c0*/  SHFL.IDX PT, R10, R0, 0x1, 0x1c1f ;  /* 0x003c1f00000a7f89 */ /* 0x00062200000e0000 */
[----:B------:R-:W-:Y:S05]  /*81d0*/  @P0 BRA `(.L_x_10206) ;  /* 0x0000000c00640947 */ /* 0x000fea0003800000 */
[----:B------:R-:W-:Y:S02]  /*81e0*/  ULDC UR4, c[0x0][0xac8] ;  /* 0x0002b20000047ab9 */ /* 0x000fe40000000800 */
[----:B------:R-:W-:Y:S02]  /*81f0*/  ISETP.GE.AND P5, PT, R155, UR4, PT ;  /* 0x000000049b007c0c */ /* 0x000fe4000bfa6270 */
[----:B------:R-:W-:Y:S02]  /*8200*/  ISETP.GE.AND P1, PT, R157, UR4, PT ;  /* 0x000000049d007c0c */ /* 0x000fe4000bf26270 */
[----:B------:R-:W-:Y:S02]  /*8210*/  ISETP.GE.AND P3, PT, R154, UR4, PT ;  /* 0x000000049a007c0c */ /* 0x000fe4000bf66270 */
[----:B------:R-:W-:Y:S02]  /*8220*/  ISETP.GE.AND P2, PT, R153, UR4, PT ;  /* 0x0000000499007c0c */ /* 0x000fe4000bf46270 */
[----:B------:R-:W-:-:S05]  /*8230*/  ISETP.GE.AND P4, PT, R152, UR4, PT ;  /* 0x0000000498007c0c */ /* 0x000fca000bf86270 */
[-C--:B0-----:R-:W-:Y:S02]  /*8240*/  @!P5 LEA R12, P0, R155, R10.reuse, 0x2 ;  /* 0x0000000a9b0cd211 */ /* 0x081fe400078010ff */
[----:B-12-4-:R-:W-:Y:S02]  /*8250*/  @!P1 IMAD.WIDE R8, R157, 0x4, R10 ;  /* 0x000000049d089825 */ /* 0x016fe400078e020a */
[----:B------:R-:W-:Y:S02]  /*8260*/  @!P5 LEA.HI.X R13, R155, R11, R82, 0x2, P0 ;  /* 0x0000000b9b0dd211 */ /* 0x000fe400000f1452 */
[-C--:B------:R-:W-:Y:S01]  /*8270*/  @!P3 LEA R14, P0, R154, R10.reuse, 0x2 ;  /* 0x0000000a9a0eb211 */ /* 0x080fe200078010ff */
[----:B------:R0:W-:Y:S01]  /*8280*/  @!P1 ST.E.64 desc[UR36][R8.64], R56 ;  /* 0x0000003808009985 */ /* 0x0001e2000c101b24 */
[----:B------:R-:W-:Y:S02]  /*8290*/  ISETP.GE.AND P1, PT, R151, UR4, PT ;  /* 0x0000000497007c0c */ /* 0x000fe4000bf26270 */
[-C--:B------:R-:W-:Y:S01]  /*82a0*/  @!P4 LEA R24, P6, R152, R10.reuse, 0x2 ;  /* 0x0000000a9818c211 */ /* 0x080fe200078c10ff */
[----:B------:R1:W-:Y:S01]  /*82b0*/  @!P5 ST.E.64 desc[UR36][R12.64], R58 ;  /* 0x0000003a0c00d985 */ /* 0x0003e2000c101b24 */
[----:B------:R-:W-:-:S02]  /*82c0*/  @!P2 LEA R20, P5, R153, R10, 0x2 ;  /* 0x0000000a9914a211 */ /* 0x000fc400078a10ff */
[-C--:B------:R-:W-:Y:S02]  /*82d0*/  @!P3 LEA.HI.X R15, R154, R11.reuse, R81, 0x2, P0 ;  /* 0x0000000b9a0fb211 */ /* 0x080fe400000f1451 */
[-C--:B------:R-:W-:Y:S02]  /*82e0*/  @!P2 LEA.HI.X R21, R153, R11.reuse, R80, 0x2, P5 ;  /* 0x0000000b9915a211 */ /* 0x080fe400028f1450 */
[----:B------:R-:W-:Y:S01]  /*82f0*/  ISETP.GE.AND P0, PT, R150, UR4, PT ;  /* 0x0000000496007c0c */ /* 0x000fe2000bf06270 */
[----:B------:R-:W-:Y:S01]  /*8300*/  @!P3 ST.E.64 desc[UR36][R14.64], R60 ;  /* 0x0000003c0e00b985 */ /* 0x000fe2000c101b24 */
[----:B------:R-:W-:Y:S02]  /*8310*/  @!P4 LEA.HI.X R25, R152, R11, R79, 0x2, P6 ;  /* 0x0000000b9819c211 */ /* 0x000fe400030f144f */
[----:B0-----:R-:W-:Y:S01]  /*8320*/  @!P1 LEA R8, P5, R151, R10, 0x2 ;  /* 0x0000000a97089211 */ /* 0x001fe200078a10ff */
[----:B------:R0:W-:Y:S01]  /*8330*/  @!P2 ST.E.64 desc[UR36][R20.64], R62 ;  /* 0x0000003e1400a985 */ /* 0x0001e2000c101b24 */
[----:B------:R-:W-:-:S02]  /*8340*/  ISETP.GE.AND P3, PT, R148, UR4, PT ;  /* 0x0000000494007c0c */ /* 0x000fc4000bf66270 */
[----:B------:R-:W-:Y:S01]  /*8350*/  ISETP.GE.AND P2, PT, R147, UR4, PT ;  /* 0x0000000493007c0c */ /* 0x000fe2000bf46270 */
[----:B------:R2:W-:Y:S01]  /*8360*/  @!P4 ST.E.64 desc[UR36][R24.64], R64 ;  /* 0x000000401800c985 */ /* 0x0005e2000c101b24 */
[----:B------:R-:W-:Y:S02]  /*8370*/  ISETP.GE.AND P4, PT, R149, UR4, PT ;  /* 0x0000000495007c0c */ /* 0x000fe4000bf86270 */
[-C--:B------:R-:W-:Y:S02]  /*8380*/  @!P1 LEA.HI.X R9, R151, R11.reuse, R78, 0x2, P5 ;  /* 0x0000000b97099211 */ /* 0x080fe400028f144e */
[----:B------:R-:W-:Y:S02]  /*8390*/  ISETP.GE.AND P5, PT, R146, UR4, PT ;  /* 0x0000000492007c0c */ /* 0x000fe4000bfa6270 */
[C---:B-1----:R-:W-:Y:S01]  /*83a0*/  @!P0 LEA R12, P6, R150.reuse, R10, 0x2 ;  /* 0x0000000a960c8211 */ /* 0x042fe200078c10ff */
[----:B------:R1:W-:Y:S03]  /*83b0*/  @!P1 ST.E.64 desc[UR36][R8.64], R66 ;  /* 0x0000004208009985 */ /* 0x0003e6000c101b24 */
[----:B------:R-:W-:-:S02]  /*83c0*/  @!P0 LEA.HI.X R13, R150, R11, R31, 0x2, P6 ;  /* 0x0000000b960d8211 */ /* 0x000fc400030f141f */
[-C--:B0-----:R-:W-:Y:S02]  /*83d0*/  @!P3 LEA R20, P6, R148, R10.reuse, 0x2 ;  /* 0x0000000a9414b211 */ /* 0x081fe400078c10ff */
        /* <DEDUP_REMOVED lines=9> */
[----:B------:R1:W-:Y:S01]  /*8470*/  @!P3 ST.E.64 desc[UR36][R20.64], R72 ;  /* 0x000000481400b985 */ /* 0x0003e2000c101b24 */
[----:B------:R-:W-:-:S03]  /*8480*/  ISETP.GE.AND P0, PT, R145, UR4, PT ;  /* 0x0000000491007c0c */ /* 0x000fc6000bf06270 */
[----:B------:R1:W-:Y:S04]  /*8490*/  @!P2 ST.E.64 desc[UR36][R24.64], R74 ;  /* 0x0000004a1800a985 */ /* 0x0003e8000c101b24 */
[----:B------:R1:W-:Y:S06]  /*84a0*/  @!P5 ST.E.64 desc[UR36][R26.64], R76 ;  /* 0x0000004c1a00d985 */ /* 0x0003ec000c101b24 */
[----:B------:R-:W-:Y:S05]  /*84b0*/  @P0 BRA `(.L_x_10206) ;  /* 0x0000000800ac0947 */ /* 0x000fea0003800000 */
[----:B-1----:R-:W-:-:S04]  /*84c0*/  LEA R8, P0, R145, R10, 0x2 ;  /* 0x0000000a91087211 */ /* 0x002fc800078010ff */
[----:B------:R-:W-:-:S05]  /*84d0*/  LEA.HI.X R9, R145, R11, R22, 0x2, P0 ;  /* 0x0000000b91097211 */ /* 0x000fca00000f1416 */
[----:B------:R0:W-:Y:S01]  /*84e0*/  ST.E.64 desc[UR36][R8.64], R134 ;  /* 0x0000008608007985 */ /* 0x0001e2000c101b24 */
[----:B------:R-:W-:Y:S05]  /*84f0*/  BRA `(.L_x_10206) ;  /* 0x00000008009c7947 */ /* 0x000fea0003800000 */
.L_x_10201:
[----:B---3--:R-:W2:Y:S01]  /*8500*/  LDC.64 R10, c[0x0][0xc00] ;  /* 0x00030000ff0a7b82 */ /* 0x008ea20000000a00 */
        /* <DEDUP_REMOVED lines=14> */
[----:B------:R-:W-:Y:S01]  /*85f0*/  ISETP.NE.AND P2, PT, R140, RZ, PT ;  /* 0x000000ff8c00720c */ /* 0x000fe20003f45270 */
[----:B-1----:R-:W1:-:S12]  /*8600*/  S2R R4, SR_TID.X ;  /* 0x0000000000047919 */ /* 0x002e580000002100 */
[----:B------:R-:W2:Y:S01]  /*8610*/  @!P2 LDC R140, c[0x0][0xad4] ;  /* 0x0002b500ff8cab82 */ /* 0x000ea20000000800 */
[----:B-1----:R-:W-:Y:S01]  /*8620*/  VIADD R30, R4, 0xffffff80 ;  /* 0xffffff80041e7836 */ /* 0x002fe20000000000 */
[----:B--2---:R-:W-:-:S04]  /*8630*/  ISETP.GT.AND P2, PT, R140, 0x1, PT ;  /* 0x000000018c00780c */ /* 0x004fc80003f44270 */
[----:B------:R-:W-:Y:S01]  /*8640*/  ISETP.GT.AND P3, PT, R30, 0xbf, PT ;  /* 0x000000bf1e00780c */ /* 0x000fe20003f64270 */
[----:B0-----:R-:W-:-:S12]  /*8650*/  @P1 BRA `(.L_x_10209) ;  /* 0x0000000000101947 */ /* 0x001fd80003800000 */
[----:B------:R-:W-:Y:S05]  /*8660*/  @!P0 BRA `(.L_x_10209) ;  /* 0x00000000000c8947 */ /* 0x000fea0003800000 */
[----:B------:R-:W2:Y:S04]  /*8670*/  LDG.E R9, desc[UR36][R10.64] ;  /* 0x000000240a097981 */ /* 0x000ea8000c1e1900 */
[----:B-----5:R-:W2:Y:S02]  /*8680*/  LDG.E R0, desc[UR36][R10.64+0x4] ;  /* 0x000004240a007981 */ /* 0x020ea4000c1e1900 */
[----:B--2---:R-:W-:-:S07]  /*8690*/  IMAD.IADD R0, R0, 0x1, -R9 ;  /* 0x0000000100007824 */ /* 0x004fce00078e0a09 */
.L_x_10209:
[----:B------:R-:W-:Y:S01]  /*86a0*/  BSSY B1, `(.L_x_10210) ;  /* 0x0000036000017945 */ /* 0x000fe20003800000 */
[----:B------:R-:W-:Y:S02]  /*86b0*/  SEL R137, R137, RZ, !P0 ;  /* 0x000000ff89897207 */ /* 0x000fe40004000000 */
[----:B------:R-:W-:Y:S02]  /*86c0*/  SEL R143, R143, RZ, !P0 ;  /* 0x000000ff8f8f7207 */ /* 0x000fe40004000000 */
[----:B-----5:R-:W-:Y:S01]  /*86d0*/  SHF.R.S32.HI R26, RZ, 0x1f, R3 ;  /* 0x0000001fff1a7819 */ /* 0x020fe20000011403 */
[----:B------:R-:W-:Y:S06]  /*86e0*/  @P3 BRA `(.L_x_10211) ;  /* 0x0000000000c43947 */ /* 0x000fec0003800000 */
[----:B------:R-:W0:Y:S01]  /*86f0*/  LDC R33, c[0x0][0xbe8] ;  /* 0x0002fa00ff217b82 */ /* 0x000e220000000800 */
[----:B------:R-:W-:-:S04]  /*8700*/  IMAD R4, R141, 0xc0, R4 ;  /* 0x000000c08d047824 */ /* 0x000fc800078e0204 */
[----:B------:R-:W-:Y:S02]  /*8710*/  VIADD R28, R4, 0xffffff80 ;  /* 0xffffff80041c7836 */ /* 0x000fe40000000000 */
[----:B0-----:R-:W-:-:S05]  /*8720*/  IMAD R8, R0, R33, RZ ;  /* 0x0000002100087224 */ /* 0x001fca00078e02ff */
[----:B------:R-:W-:-:S13]  /*8730*/  ISETP.GE.AND P0, PT, R28, R8, PT ;  /* 0x000000081c00720c */ /* 0x000fda0003f06270 */
[----:B------:R-:W-:Y:S05]  /*8740*/  @P0 BRA `(.L_x_10211) ;  /* 0x0000000000ac0947 */ /* 0x000fea0003800000 */
[----:B------:R-:W-:Y:S01]  /*8750*/  ISETP.NE.AND P1, PT, R33, 0x1, PT ;  /* 0x000000012100780c */ /* 0x000fe20003f25270 */
[----:B------:R-:W-:Y:S01]  /*8760*/  IMAD.MOV.U32 R22, RZ, RZ, 0x9b8 ;  /* 0x000009b8ff167424 */ /* 0x000fe200078e00ff */
[----:B------:R-:W-:Y:S01]  /*8770*/  ISETP.GT.AND P0, PT, R140, 0x1, PT ;  /* 0x000000018c00780c */ /* 0x000fe20003f04270 */
[----:B------:R-:W0:Y:S01]  /*8780*/  LDC.64 R8, c[0x0][0xba8] ;  /* 0x0002ea00ff087b82 */ /* 0x000e220000000a00 */
[----:B------:R-:W-:Y:S02]  /*8790*/  IMAD.MOV.U32 R27, RZ, RZ, R28 ;  /* 0x000000ffff1b7224 */ /* 0x000fe400078e001c */
[----:B------:R-:W-:-:S05]  /*87a0*/  SEL R22, R22, 0x978, P0 ;  /* 0x0000097816167807 */ /* 0x000fca0000000000 */
[----:B------:R-:W1:Y:S08]  /*87b0*/  LDC.64 R20, c[0x0][R22+0x220] ;  /* 0x0000880016147b82 */ /* 0x000e700000000a00 */
[----:B------:R-:W2:Y:S08]  /*87c0*/  @P1 LDC R25, c[0x0][0xbec] ;  /* 0x0002fb00ff191b82 */ /* 0x000eb00000000800 */
[----:B------:R-:W3:Y:S08]  /*87d0*/  @P1 LDC R31, c[0x0][0xbf0] ;  /* 0x0002fc00ff1f1b82 */ /* 0x000ef00000000800 */
[----:B------:R-:W4:Y:S01]  /*87e0*/  LDC.64 R14, c[0x0][R22+0x218] ;  /* 0x00008600160e7b82 */ /* 0x000f220000000a00 */
[----:B-1----:R-:W-:-:S07]  /*87f0*/  IMAD R21, R21, R137, RZ ;  /* 0x0000008915157224 */ /* 0x002fce00078e02ff */
[----:B------:R-:W1:Y:S01]  /*8800*/  LDC.64 R12, c[0x0][R22+0x228] ;  /* 0x00008a00160c7b82 */ /* 0x000e620000000a00 */
[----:B--2---:R-:W-:-:S04]  /*8810*/  @P1 IMAD.HI.U32 R4, R28, R25, RZ ;  /* 0x000000191c041227 */ /* 0x004fc800078e00ff */
[----:B------:R-:W-:-:S03]  /*8820*/  IMAD.WIDE.U32 R24, R20, R137, RZ ;  /* 0x0000008914187225 */ /* 0x000fc600078e00ff */
[----:B------:R-:W2:Y:S01]  /*8830*/  LDC.64 R10, c[0x0][R22+0x210] ;  /* 0x00008400160a7b82 */ /* 0x000ea20000000a00 */
[----:B---3--:R-:W-:Y:S01]  /*8840*/  @P1 SHF.R.U32.HI R27, RZ, R31, R4 ;  /* 0x0000001fff1b1219 */ /* 0x008fe20000011604 */
[----:B------:R-:W-:Y:S01]  /*8850*/  IMAD R31, R20, R143, R21 ;  /* 0x0000008f141f7224 */ /* 0x000fe200078e0215 */
[----:B------:R-:W-:-:S03]  /*8860*/  SEL R21, R156, RZ, P0 ;  /* 0x000000ff9c157207 */ /* 0x000fc60000000000 */
[----:B------:R-:W-:Y:S02]  /*8870*/  IMAD.IADD R4, R25, 0x1, R31 ;  /* 0x0000000119047824 */ /* 0x000fe400078e021f */
[-C--:B----4-:R-:W-:Y:S01]  /*8880*/  IMAD R29, R15, R139.reuse, RZ ;  /* 0x0000008b0f1d7224 */ /* 0x090fe200078e02ff */
[----:B0-----:R-:W0:Y:S01]  /*8890*/  @!P0 LDC R8, c[0x0][0xb50] ;  /* 0x0002d400ff088b82 */ /* 0x001e220000000800 */
[----:B------:R-:W-:-:S04]  /*88a0*/  IMAD.WIDE.U32 R14, R14, R139, RZ ;  /* 0x0000008b0e0e7225 */ /* 0x000fc800078e00ff */
[----:B------:R-:W-:Y:S01]  /*88b0*/  IMAD.IADD R29, R15, 0x1, R29 ;  /* 0x000000010f1d7824 */ /* 0x000fe200078e021d */
[----:B------:R-:W-:Y:S01]  /*88c0*/  IADD3 R14, P1, P3, R24, R14, R3 ;  /* 0x0000000e180e7210 */ /* 0x000fe20007b3e003 */
[-C--:B-1----:R-:W-:Y:S01]  /*88d0*/  IMAD R25, R13, R21.reuse, RZ ;  /* 0x000000150d197224 */ /* 0x082fe200078e02ff */
[----:B------:R-:W1:Y:S01]  /*88e0*/  @!P0 LDC R9, c[0x0][0xb54] ;  /* 0x0002d500ff098b82 */ /* 0x000e620000000800 */
[----:B------:R-:W-:Y:S01]  /*88f0*/  IMAD.WIDE.U32 R12, R12, R21, RZ ;  /* 0x000000150c0c7225 */ /* 0x000fe200078e00ff */
[----:B------:R-:W-:-:S03]  /*8900*/  IADD3.X R4, R4, R29, R26, P1, P3 ;  /* 0x0000001d04047210 */ /* 0x000fc60000fe641a */
[----:B------:R-:W-:Y:S01]  /*8910*/  IMAD.MOV R15, RZ, RZ, -R27 ;  /* 0x000000ffff0f7224 */ /* 0x000fe200078e0a1b */
[----:B------:R-:W-:Y:S01]  /*8920*/  IADD3 R12, P0, P1, R27, R14, R12 ;  /* 0x0000000e1b0c7210 */ /* 0x000fe2000791e00c */
[----:B------:R-:W-:Y:S01]  /*8930*/  IMAD.IADD R25, R13, 0x1, R25 ;  /* 0x000000010d197824 */ /* 0x000fe200078e0219 */
[----:B------:R-:W-:Y:S01]  /*8940*/  SHF.R.S32.HI R27, RZ, 0x1f, R27 ;  /* 0x0000001fff1b7819 */ /* 0x000fe2000001141b */
[----:B------:R-:W-:-:S03]  /*8950*/  IMAD R15, R33, R15, R28 ;  /* 0x0000000f210f7224 */ /* 0x000fc600078e021c */
[----:B------:R-:W-:Y:S01]  /*8960*/  IADD3.X R13, R27, R4, R25, P0, P1 ;  /* 0x000000041b0d7210 */ /* 0x000fe200007e2419 */
[----:B--2---:R-:W-:Y:S01]  /*8970*/  IMAD R4, R11, R15, RZ ;  /* 0x0000000f0b047224 */ /* 0x004fe200078e02ff */
[----:B------:R-:W-:-:S05]  /*8980*/  SHF.R.S32.HI R21, RZ, 0x1f, R15 ;  /* 0x0000001fff157819 */ /* 0x000fca000001140f */
[C---:B------:R-:W-:Y:S02]  /*8990*/  IMAD R21, R10.reuse, R21, R4 ;  /* 0x000000150a157224 */ /* 0x040fe400078e0204 */
[----:B------:R-:W-:-:S04]  /*89a0*/  IMAD.WIDE.U32 R10, R10, R15, R12 ;  /* 0x0000000f0a0a7225 */ /* 0x000fc800078e000c */
[----:B------:R-:W-:Y:S01]  /*89b0*/  IMAD.IADD R4, R11, 0x1, R21 ;  /* 0x000000010b047824 */ /* 0x000fe200078e0215 */
[C---:B0-----:R-:W-:Y:S02]  /*89c0*/  LEA R8, P0, R10.reuse, R8, 0x2 ;  /* 0x000000080a087211 */ /* 0x041fe400078010ff */
[----:B------:R-:W-:Y:S02]  /*89d0*/  MOV R11, 0xff800000 ;  /* 0xff800000000b7802 */ /* 0x000fe40000000f00 */
[----:B-1----:R-:W-:-:S05]  /*89e0*/  LEA.HI.X R9, R10, R9, R4, 0x2, P0 ;  /* 0x000000090a097211 */ /* 0x002fca00000f1404 */
[----:B------:R0:W-:Y:S04]  /*89f0*/  STG.E desc[UR36][R8.64], R11 ;  /* 0x0000000b08007986 */ /* 0x0001e8000c101924 */
.L_x_10211:
[----:B------:R-:W-:Y:S05]  /*8a00*/  BSYNC B1 ;  /* 0x0000000000017941 */ /* 0x000fea0003800000 */
.L_x_10210:
[----:B------:R-:W-:Y:S05]  /*8a10*/  @P2 BRA `(.L_x_10206) ;  /* 0x0000000400542947 */ /* 0x000fea0003800000 */
[----:B------:R-:W1:Y:S01]  /*8a20*/  LDC R15, c[0x0][0xbe8] ;  /* 0x0002fa00ff0f7b82 */ /* 0x000e620000000800 */
[--C-:B------:R-:W-:Y:S01]  /*8a30*/  SHF.R.S32.HI R10, RZ, 0x1f, R30.reuse ;  /* 0x0000001fff0a7819 */ /* 0x100fe2000001141e */
[----:B------:R-:W-:Y:S01]  /*8a40*/  ULDC.64 UR4, c[0x0][0xaa0] ;  /* 0x0002a80000047ab9 */ /* 0x000fe20000000a00 */
[----:B------:R-:W-:Y:S01]  /*8a50*/  SHF.R.S32.HI R14, RZ, 0x1f, R30 ;  /* 0x0000001fff0e7819 */ /* 0x000fe2000001141e */
[----:B------:R-:W-:Y:S01]  /*8a60*/  IMAD R4, R26, UR4, RZ ;  /* 0x000000041a047c24 */ /* 0x000fe2000f8e02ff */
[-C--:B------:R-:W-:Y:S01]  /*8a70*/  LEA.HI R10, R10, R30.reuse, RZ, 0x2 ;  /* 0x0000001e0a0a7211 */ /* 0x080fe200078f10ff */
[C---:B0-----:R-:W-:Y:S01]  /*8a80*/  IMAD.WIDE.U32 R8, R3.reuse, UR4, RZ ;  /* 0x0000000403087c25 */ /* 0x041fe2000f8e00ff */
[----:B------:R-:W-:Y:S01]  /*8a90*/  LEA.HI R14, R14, R30, RZ, 0x2 ;  /* 0x0000001e0e0e7211 */ /* 0x000fe200078f10ff */
[----:B------:R-:W-:Y:S01]  /*8aa0*/  ULDC.64 UR6, c[0x0][0xaf0] ;  /* 0x0002bc0000067ab9 */ /* 0x000fe20000000a00 */
[----:B------:R-:W-:Y:S01]  /*8ab0*/  LOP3.LUT R10, R10, 0xfffffffc, RZ, 0xc0, !PT ;  /* 0xfffffffc0a0a7812 */ /* 0x000fe200078ec0ff */
[----:B------:R-:W-:Y:S01]  /*8ac0*/  IMAD R11, R3, UR5, R4 ;  /* 0x00000005030b7c24 */ /* 0x000fe2000f8e0204 */
[----:B------:R-:W-:Y:S01]  /*8ad0*/  SHF.R.S32.HI R14, RZ, 0x2, R14 ;  /* 0x00000002ff0e7819 */ /* 0x000fe2000001140e */
[----:B------:R-:W-:Y:S01]  /*8ae0*/  ULDC.64 UR4, c[0x0][0xae8] ;  /* 0x0002ba0000047ab9 */ /* 0x000fe20000000a00 */
[----:B------:R-:W-:Y:S01]  /*8af0*/  BSSY B1, `(.L_x_10212) ;  /* 0x0000036000017945 */ /* 0x000fe20003800000 */
[----:B------:R-:W-:Y:S01]  /*8b00*/  IMAD.IADD R10, R30, 0x1, -R10 ;  /* 0x000000011e0a7824 */ /* 0x000fe200078e0a0a */
[----:B------:R-:W-:Y:S01]  /*8b10*/  SHF.R.S32.HI R22, RZ, 0x1f, R144 ;  /* 0x0000001fff167819 */ /* 0x000fe20000011490 */
[----:B------:R-:W-:Y:S01]  /*8b20*/  IMAD.IADD R9, R9, 0x1, R11 ;  /* 0x0000000109097824 */ /* 0x000fe200078e020b */
[----:B------:R-:W-:Y:S01]  /*8b30*/  SHF.R.S32.HI R24, RZ, 0x1f, R142 ;  /* 0x0000001fff187819 */ /* 0x000fe2000001148e */
[----:B------:R-:W-:-:S02]  /*8b40*/  IMAD R4, R10, 0x60, R14 ;  /* 0x000000600a047824 */ /* 0x000fc400078e020e */
[----:B------:R-:W-:Y:S01]  /*8b50*/  IMAD.WIDE.U32 R8, R139, UR4, R8 ;  /* 0x000000048b087c25 */ /* 0x000fe2000f8e0008 */
[----:B-1----:R-:W-:-:S03]  /*8b60*/  ISETP.NE.AND P0, PT, R15, 0x1, PT ;  /* 0x000000010f00780c */ /* 0x002fc60003f05270 */
[----:B------:R-:W-:Y:S02]  /*8b70*/  IMAD R12, R141, 0xc0, R4 ;  /* 0x000000c08d0c7824 */ /* 0x000fe400078e0204 */
[----:B------:R-:W-:Y:S02]  /*8b80*/  IMAD R10, R143, UR6, RZ ;  /* 0x000000068f0a7c24 */ /* 0x000fe4000f8e02ff */
[----:B------:R-:W-:Y:S02]  /*8b90*/  IMAD.MOV.U32 R3, RZ, RZ, R12 ;  /* 0x000000ffff037224 */ /* 0x000fe400078e000c */
[----:B------:R-:W-:Y:S01]  /*8ba0*/  IMAD R9, R139, UR5, R9 ;  /* 0x000000058b097c24 */ /* 0x000fe2000f8e0209 */
[----:B------:R-:W-:Y:S01]  /*8bb0*/  ULDC.64 UR4, c[0x0][0xae0] ;  /* 0x0002b80000047ab9 */ /* 0x000fe20000000a00 */
[----:B------:R-:W-:Y:S02]  /*8bc0*/  IMAD.WIDE.U32 R8, R137, UR6, R8 ;  /* 0x0000000689087c25 */ /* 0x000fe4000f8e0008 */
[----:B------:R-:W0:Y:S08]  /*8bd0*/  @P0 LDC R13, c[0x0][0xbec] ;  /* 0x0002fb00ff0d0b82 */ /* 0x000e300000000800 */
[----:B------:R-:W1:Y:S01]  /*8be0*/  @P0 LDC R21, c[0x0][0xbf0] ;  /* 0x0002fc00ff150b82 */ /* 0x000e620000000800 */
[----:B0-----:R-:W-:-:S04]  /*8bf0*/  @P0 IMAD.HI.U32 R4, R12, R13, RZ ;  /* 0x0000000d0c040227 */ /* 0x001fc800078e00ff */
[----:B------:R-:W-:Y:S01]  /*8c00*/  IMAD R13, R137, UR7, R10 ;  /* 0x00000007890d7c24 */ /* 0x000fe2000f8e020a */
[----:B-1----:R-:W-:-:S03]  /*8c10*/  @P0 SHF.R.U32.HI R3, RZ, R21, R4 ;  /* 0x00000015ff030219 */ /* 0x002fc60000011604 */
[----:B------:R-:W-:Y:S01]  /*8c20*/  IMAD.IADD R9, R9, 0x1, R13 ;  /* 0x0000000109097824 */ /* 0x000fe200078e020d */
[--C-:B------:R-:W-:Y:S01]  /*8c30*/  SHF.R.S32.HI R4, RZ, 0x1f, R3.reuse ;  /* 0x0000001fff047819 */ /* 0x100fe20000011403 */
[----:B------:R-:W-:Y:S02]  /*8c40*/  IMAD.MOV R11, RZ, RZ, -R3 ;  /* 0x000000ffff0b7224 */ /* 0x000fe400078e0a03 */
[----:B------:R-:W-:-:S04]  /*8c50*/  IMAD.WIDE.U32 R8, R3, UR4, R8 ;  /* 0x0000000403087c25 */ /* 0x000fc8000f8e0008 */
[----:B------:R-:W-:Y:S02]  /*8c60*/  IMAD R11, R15, R11, R12 ;  /* 0x0000000b0f0b7224 */ /* 0x000fe400078e020c */
[----:B------:R-:W-:Y:S02]  /*8c70*/  IMAD R4, R4, UR4, RZ ;  /* 0x0000000404047c24 */ /* 0x000fe4000f8e02ff */
[----:B------:R-:W-:Y:S02]  /*8c80*/  IMAD R15, R0, R15, RZ ;  /* 0x0000000f000f7224 */ /* 0x000fe400078e02ff */
[----:B------:R-:W-:Y:S01]  /*8c90*/  IMAD R13, R3, UR5, R4 ;  /* 0x00000005030d7c24 */ /* 0x000fe2000f8e0204 */
[----:B------:R-:W-:Y:S01]  /*8ca0*/  SHF.R.S32.HI R4, RZ, 0x1f, R11 ;  /* 0x0000001fff047819 */ /* 0x000fe2000001140b */
[----:B------:R-:W-:Y:S01]  /*8cb0*/  ULDC.64 UR4, c[0x0][0xad8] ;  /* 0x0002b60000047ab9 */ /* 0x000fe20000000a00 */
[----:B------:R-:W-:Y:S02]  /*8cc0*/  IMAD R0, R141, 0xc0, R14 ;  /* 0x000000c08d007824 */ /* 0x000fe400078e020e */
[----:B------:R-:W-:-:S02]  /*8cd0*/  IMAD.IADD R9, R9, 0x1, R13 ;  /* 0x0000000109097824 */ /* 0x000fc400078e020d */
[----:B------:R-:W-:Y:S01]  /*8ce0*/  IMAD R4, R4, UR4, RZ ;  /* 0x0000000404047c24 */ /* 0x000fe2000f8e02ff */
[----:B------:R-:W-:Y:S01]  /*8cf0*/  ISETP.GE.AND P0, PT, R0, R15, PT ;  /* 0x0000000f0000720c */ /* 0x000fe20003f06270 */
[----:B------:R-:W-:-:S04]  /*8d00*/  IMAD.WIDE.U32 R8, R11, UR4, R8 ;  /* 0x000000040b087c25 */ /* 0x000fc8000f8e0008 */
[----:B------:R-:W-:Y:S01]  /*8d10*/  IMAD R3, R11, UR5, R4 ;  /* 0x000000050b037c24 */ /* 0x000fe2000f8e0204 */
[----:B------:R-:W-:Y:S02]  /*8d20*/  ULDC.64 UR4, c[0x0][0xa80] ;  /* 0x0002a00000047ab9 */ /* 0x000fe40000000a00 */
[----:B------:R-:W-:Y:S01]  /*8d30*/  LEA R4, P1, R8, UR4, 0x1 ;  /* 0x0000000408047c11 */ /* 0x000fe2000f8208ff */
[----:B------:R-:W-:-:S05]  /*8d40*/  IMAD.IADD R3, R9, 0x1, R3 ;  /* 0x0000000109037824 */ /* 0x000fca00078e0203 */
[----:B------:R-:W-:Y:S02]  /*8d50*/  LEA.HI.X R3, R8, UR5, R3, 0x1, P1 ;  /* 0x0000000508037c11 */ /* 0x000fe400088f0c03 */
[----:B------:R0:W1:Y:S04]  /*8d60*/  SHFL.IDX PT, R8, R4, RZ, 0x1c1f ;  /* 0x001c1fff04087589 */ /* 0x00006800000e0000 */
[----:B------:R0:W2:Y:S01]  /*8d70*/  SHFL.IDX PT, R9, R3, RZ, 0x1c1f ;  /* 0x001c1fff03097589 */ /* 0x0000a200000e0000 */
[----:B------:R-:W-:Y:S05]  /*8d80*/  @P0 BRA `(.L_x_10213) ;  /* 0x0000000000300947 */ /* 0x000fea0003800000 */
        /* <DEDUP_REMOVED lines=9> */
[----:B------:R3:W-:Y:S04]  /*8e20*/  @!P2 ST.E.128 desc[UR36][R10.64], RZ ;  /* 0x000000ff0a00a985 */ /* 0x0007e8000c101d24 */
[----:B------:R3:W-:Y:S04]  /*8e30*/  @!P3 ST.E.128 desc[UR36][R12.64], RZ ;  /* 0x000000ff0c00b985 */ /* 0x0007e8000c101d24 */
[----:B------:R3:W-:Y:S02]  /*8e40*/  @!P4 ST.E.128 desc[UR36][R20.64], RZ ;  /* 0x000000ff1400c985 */ /* 0x0007e4000c101d24 */
.L_x_10213:
[----:B------:R-:W-:Y:S05]  /*8e50*/  BSYNC B1 ;  /* 0x0000000000017941 */ /* 0x000fea0003800000 */
.L_x_10212:
[----:B------:R-:W-:Y:S01]  /*8e60*/  VIADD R0, R0, 0x60 ;  /* 0x0000006000007836 */ /* 0x000fe20000000000 */
[----:B--2---:R2:W4:Y:S04]  /*8e70*/  SHFL.IDX PT, R9, R3, 0x1, 0x1c1f ;  /* 0x003c1f0003097f89 */ /* 0x00452800000e0000 */
[----:B------:R-:W-:Y:S01]  /*8e80*/  ISETP.GE.AND P0, PT, R0, R15, PT ;  /* 0x0000000f0000720c */ /* 0x000fe20003f06270 */
[----:B-1----:R2:W1:-:S12]  /*8e90*/  SHFL.IDX PT, R8, R4, 0x1, 0x1c1f ;  /* 0x003c1f0004087f89 */ /* 0x00245800000e0000 */
[----:B--2---:R-:W-:Y:S05]  /*8ea0*/  @P0 BRA `(.L_x_10206) ;  /* 0x0000000000300947 */ /* 0x004fea0003800000 */
[----:B------:R-:W-:Y:S02]  /*8eb0*/  ULDC UR4, c[0x0][0xac8] ;  /* 0x0002b20000047ab9 */ /* 0x000fe40000000800 */
[----:B------:R-:W-:Y:S02]  /*8ec0*/  ISETP.GE.AND P3, PT, R142, UR4, PT ;  /* 0x000000048e007c0c */ /* 0x000fe4000bf66270 */
[----:B------:R-:W-:Y:S02]  /*8ed0*/  ISETP.GE.AND P4, PT, R144, UR4, PT ;  /* 0x0000000490007c0c */ /* 0x000fe4000bf86270 */
[----:B------:R-:W-:-:S09]  /*8ee0*/  ISETP.GE.AND P2, PT, R138, UR4, PT ;  /* 0x000000048a007c0c */ /* 0x000fd2000bf46270 */
[-C--:B-1-3--:R-:W-:Y:S02]  /*8ef0*/  @!P3 LEA R12, P0, R142, R8.reuse, 0x1 ;  /* 0x000000088e0cb211 */ /* 0x08afe400078008ff */
[----:B------:R-:W-:Y:S02]  /*8f00*/  @!P4 LEA R14, P1, R144, R8, 0x1 ;  /* 0x00000008900ec211 */ /* 0x000fe400078208ff */
[----:B----4-:R-:W-:Y:S01]  /*8f10*/  @!P2 IMAD.WIDE R10, R138, 0x2, R8 ;  /* 0x000000028a0aa825 */ /* 0x010fe200078e0208 */
[-C--:B------:R-:W-:Y:S02]  /*8f20*/  @!P3 LEA.HI.X R13, R142, R9.reuse, R24, 0x1, P0 ;  /* 0x000000098e0db211 */ /* 0x080fe400000f0c18 */
[----:B------:R-:W-:Y:S02]  /*8f30*/  @!P4 LEA.HI.X R15, R144, R9, R22, 0x1, P1 ;  /* 0x00000009900fc211 */ /* 0x000fe400008f0c16 */
[----:B------:R2:W-:Y:S04]  /*8f40*/  @!P2 ST.E.128 desc[UR36][R10.64], RZ ;  /* 0x000000ff0a00a985 */ /* 0x0005e8000c101d24 */
[----:B------:R2:W-:Y:S04]  /*8f50*/  @!P3 ST.E.128 desc[UR36][R12.64], RZ ;  /* 0x000000ff0c00b985 */ /* 0x0005e8000c101d24 */
[----:B------:R2:W-:Y:S02]  /*8f60*/  @!P4 ST.E.128 desc[UR36][R14.64], RZ ;  /* 0x000000ff0e00c985 */ /* 0x0005e4000c101d24 */
.L_x_10206:
[----:B------:R-:W-:Y:S05]  /*8f70*/  BSYNC B0 ;  /* 0x0000000000007941 */ /* 0x000fea0003800000 */
.L_x_10200:
[----:B------:R-:W-:Y:S02]  /*8f80*/  ULDC UR4, c[0x0][0xc3c] ;  /* 0x00030f0000047ab9 */ /* 0x000fe40000000800 */
[----:B------:R-:W-:-:S13]  /*8f90*/  ISETP.GE.AND P0, PT, R7, UR4, PT ;  /* 0x0000000407007c0c */ /* 0x000fda000bf06270 */
[----:B------:R-:W-:Y:S05]  /*8fa0*/  @!P0 BRA `(.L_x_10214) ;  /* 0xffffff8000208947 */ /* 0x000fea000383ffff */
[----:B------:R-:W-:Y:S05]  /*8fb0*/  EXIT ;  /* 0x000000000000794d */ /* 0x000fea0003800000 */
.L_x_10171:
        /* <DEDUP_REMOVED lines=16> */
.L_x_10215:
        /* <DEDUP_REMOVED lines=44> */
.L_x_10219:
        /* <DEDUP_REMOVED lines=35> */
.L_x_10217:
        /* <DEDUP_REMOVED lines=8> */
[----:B------:R-:W1:Y:S01]  /*9630*/  SHFL.IDX PT, R9, R9, R27, 0x1f ;  /* 0x00001f1b09097589 */ /* 0x000e6200000e0000 */
[----:B0-----:R-:W-:-:S04]  /*9640*/  IABS R4, R0 ;  /* 0x0000000000047213 */ /* 0x001fc80000000000 */
[----:B------:R-:W0:Y:S01]  /*9650*/  I2F.RP R6, R4 ;  /* 0x0000000400067306 */ /* 0x000e220000209400 */
[----:B-1----:R-:W-:-:S07]  /*9660*/  IABS R8, R9 ;  /* 0x0000000900087213 */ /* 0x002fce0000000000 */
[----:B0-----:R-:W0:Y:S02]  /*9670*/  MUFU.RCP R6, R6 ;  /* 0x0000000600067308 */ /* 0x001e240000001000 */
[----:B0-----:R-:W-:-:S06]  /*9680*/  VIADD R3, R6, 0xffffffe ;  /* 0x0ffffffe06037836 */ /* 0x001fcc0000000000 */
[----:B------:R-:W0:Y:S02]  /*9690*/  F2I.FTZ.U32.TRUNC.NTZ R3, R3 ;  /* 0x0000000300037305 */ /* 0x000e24000021f000 */
[----:B0-----:R-:W-:Y:S01]  /*96a0*/  IMAD.MOV R13, RZ, RZ, -R3 ;  /* 0x000000ffff0d7224 */ /* 0x001fe200078e0a03 */
[----:B------:R-:W-:Y:S06]  /*96b0*/  @!P0 BRA `(.L_x_10220) ;  /* 0x0000000000088947 */ /* 0x000fec0003800000 */
[----:B------:R-:W-:-:S05]  /*96c0*/  VIADD R5, R27, 0xffffffff ;  /* 0xffffffff1b057836 */ /* 0x000fca0000000000 */
[----:B------:R0:W1:Y:S02]  /*96d0*/  SHFL.IDX PT, R24, R2, R5, 0x1f ;  /* 0x00001f0502187589 */ /* 0x00006400000e0000 */
.L_x_10220:
[----:B-1----:R-:W-:Y:S01]  /*96e0*/  IMAD R24, R24, UR5, R11 ;  /* 0x0000000518187c24 */ /* 0x002fe2000f8e020b */
[----:B0-----:R-:W-:Y:S01]  /*96f0*/  MOV R5, R8 ;  /* 0x0000000800057202 */ /* 0x001fe20000000f00 */
[----:B------:R-:W-:Y:S01]  /*9700*/  IMAD R11, R13, R4, RZ ;  /* 0x000000040d0b7224 */ /* 0x000fe200078e02ff */
[----:B------:R-:W-:Y:S01]  /*9710*/  IABS R8, R0 ;  /* 0x0000000000087213 */ /* 0x000fe20000000000 */
[----:B------:R-:W-:Y:S01]  /*9720*/  IMAD.MOV.U32 R2, RZ, RZ, RZ ;  /* 0x000000ffff027224 */ /* 0x000fe200078e00ff */
[----:B------:R-:W-:Y:S01]  /*9730*/  IADD3 R25, -R24, UR6, RZ ;  /* 0x0000000618197c10 */ /* 0x000fe2000fffe1ff */
[----:B------:R-:W0:Y:S01]  /*9740*/  I2F.RP R6, R5 ;  /* 0x0000000500067306 */ /* 0x000e220000209400 */
[----:B------:R-:W-:Y:S02]  /*9750*/  VIADD R27, R27, UR4 ;  /* 0x000000041b1b7c36 */ /* 0x000fe40008000000 */
[----:B------:R-:W-:Y:S01]  /*9760*/  IMAD.HI.U32 R2, R3, R11, R2 ;  /* 0x0000000b03027227 */ /* 0x000fe200078e0002 */
[----:B------:R-:W-:-:S03]  /*9770*/  IABS R3, R25 ;  /* 0x0000001900037213 */ /* 0x000fc60000000000 */
[----:B------:R-:W-:Y:S02]  /*9780*/  IMAD.MOV R8, RZ, RZ, -R8 ;  /* 0x000000ffff087224 */ /* 0x000fe400078e0a08 */
        /* <DEDUP_REMOVED lines=44> */
.L_x_10218:
[----:B------:R-:W-:Y:S01]  /*9a50*/  ULDC UR4, c[0x0][0xc3c] ;  /* 0x00030f0000047ab9 */ /* 0x000fe20000000800 */
[----:B------:R-:W-:Y:S02]  /*9a60*/  IMAD.MOV.U32 R25, RZ, RZ, RZ ;  /* 0x000000ffff197224 */ /* 0x000fe400078e00ff */
[----:B------:R-:W-:Y:S02]  /*9a70*/  IMAD.U32 R24, RZ, RZ, UR6 ;  /* 0x00000006ff187e24 */ /* 0x000fe4000f8e00ff */
[----:B------:R-:W-:Y:S02]  /*9a80*/  IMAD.MOV.U32 R26, RZ, RZ, RZ ;  /* 0x000000ffff1a7224 */ /* 0x000fe400078e00ff */
[----:B------:R-:W-:-:S07]  /*9a90*/  IMAD.U32 R27, RZ, RZ, UR4 ;  /* 0x00000004ff1b7e24 */ /* 0x000fce000f8e00ff */
.L_x_10221:
[----:B------:R-:W-:-:S13]  /*9aa0*/  ISETP.NE.AND P0, PT, R7, RZ, PT ;  /* 0x000000ff0700720c */ /* 0x000fda0003f05270 */
[----:B------:R-:W0:Y:S01]  /*9ab0*/  @!P0 S2R R3, SR_CgaCtaId ;  /* 0x0000000000038919 */ /* 0x000e220000008800 */
[----:B------:R-:W-:-:S04]  /*9ac0*/  @!P0 MOV R0, 0x400 ;  /* 0x0000040000008802 */ /* 0x000fc80000000f00 */
[----:B0-----:R-:W-:-:S05]  /*9ad0*/  @!P0 LEA R0, R3, R0, 0x18 ;  /* 0x0000000003008211 */ /* 0x001fca00078ec0ff */
[----:B------:R0:W-:Y:S01]  /*9ae0*/  @!P0 STS.128 [R0+0x2d8d0], R24 ;  /* 0x02d8d01800008388 */ /* 0x0001e20000000c00 */
[----:B------:R-:W-:Y:S06]  /*9af0*/  BAR.ARV 0x5, 0x200 ;  /* 0x0148000000007b1d */ /* 0x000fec0000002000 */
.L_x_10216:
[----:B------:R2:W-:Y:S01]  /*9b00*/  STL [R1+0x3c], RZ ;  /* 0x00003cff01007387 */ /* 0x0005e20000100800 */
[----:B------:R-:W-:Y:S01]  /*9b10*/  ULDC UR4, c[0x0][0xc3c] ;  /* 0x00030f0000047ab9 */ /* 0x000fe20000000800 */
[----:B------:R-:W-:Y:S01]  /*9b20*/  IMAD.MOV.U32 R29, RZ, RZ, 0x1 ;  /* 0x00000001ff1d7424 */ /* 0x000fe200078e00ff */
[----:B-1----:R-:W-:Y:S01]  /*9b30*/  ISETP.GE.AND P0, PT, R27, UR4, PT ;  /* 0x000000041b007c0c */ /* 0x002fe2000bf06270 */
[----:B------:R-:W-:-:S12]  /*9b40*/  IMAD.MOV.U32 R22, RZ, RZ, RZ ;  /* 0x000000ffff167224 */ /* 0x000fd800078e00ff */
[----:B--2---:R-:W-:Y:S05]  /*9b50*/  @P0 BRA `(.L_x_10222) ;  /* 0x00000048007c0947 */ /* 0x004fea0003800000 */
[----:B------:R-:W2:Y:S01]  /*9b60*/  LDL R6, [R1+0x20] ;  /* 0x0000200001067983 */ /* 0x000ea20000100800 */
[----:B------:R-:W0:Y:S01]  /*9b70*/  S2R R3, SR_TID.X ;  /* 0x0000000000037919 */ /* 0x000e220000002100 */
[----:B------:R-:W1:Y:S01]  /*9b80*/  S2UR UR5, SR_CgaCtaId ;  /* 0x00000000000579c3 */ /* 0x000e620000008800 */
[----:B------:R-:W-:Y:S01]  /*9b90*/  UMOV UR4, 0x400 ;  /* 0x0000040000047882 */ /* 0x000fe20000000000 */
[C---:B0-----:R-:W-:Y:S01]  /*9ba0*/  IMAD.SHL.U32 R0, R3.reuse, 0x8, RZ ;  /* 0x0000000803007824 */ /* 0x041fe200078e00ff */
[C---:B------:R-:W-:Y:S01]  /*9bb0*/  LOP3.LUT R5, R3.reuse, 0x7f, RZ, 0xc0, !PT ;  /* 0x0000007f03057812 */ /* 0x040fe200078ec0ff */
[----:B------:R-:W-:-:S03]  /*9bc0*/  IMAD.SHL.U32 R4, R3, 0x20, RZ ;  /* 0x0000002003047824 */ /* 0x000fc600078e00ff */
[----:B------:R-:W-:Y:S01]  /*9bd0*/  LOP3.LUT R2, R0, 0xd8, RZ, 0xc0, !PT ;  /* 0x000000d800027812 */ /* 0x000fe200078ec0ff */
[----:B-1----:R-:W-:-:S03]  /*9be0*/  ULEA UR4, UR5, UR4, 0x18 ;  /* 0x0000000405047291 */ /* 0x002fc6000f8ec03f */
[----:B------:R-:W-:Y:S02]  /*9bf0*/  LOP3.LUT R3, R2, 0x18, R3, 0x78, !PT ;  /* 0x0000001802037812 */ /* 0x000fe400078e7803 */
[----:B------:R-:W-:Y:S01]  /*9c00*/  SHF.R.U32.HI R5, RZ, 0x2, R5 ;  /* 0x00000002ff057819 */ /* 0x000fe20000011605 */
[----:B------:R-:W-:Y:S01]  /*9c10*/  IMAD.U32 R17, RZ, RZ, UR4 ;  /* 0x00000004ff117e24 */ /* 0x000fe2000f8e00ff */
[----:B------:R-:W-:Y:S01]  /*9c20*/  BSSY B8, `(.L_x_10222) ;  /* 0x0000492000087945 */ /* 0x000fe20003800000 */
[----:B------:R-:W-:Y:S01]  /*9c30*/  IMAD.MOV.U32 R29, RZ, RZ, 0x1 ;  /* 0x00000001ff1d7424 */ /* 0x000fe200078e00ff */
[----:B------:R-:W-:Y:S01]  /*9c40*/  MOV R22, RZ ;  /* 0x000000ff00167202 */ /* 0x000fe20000000f00 */
[----:B------:R-:W-:Y:S01]  /*9c50*/  ULDC UR38, c[0x0][0xc] ;  /* 0x0000030000267ab9 */ /* 0x000fe20000000800 */
[----:B--2---:R-:W-:Y:S02]  /*9c60*/  LOP3.LUT R2, R6, 0x2, RZ, 0xfc, !PT ;  /* 0x0000000206027812 */ /* 0x004fe400078efcff */
[----:B------:R-:W-:-:S03]  /*9c70*/  LOP3.LUT R6, R4, 0x60, RZ, 0xc0, !PT ;  /* 0x0000006004067812 */ /* 0x000fc600078ec0ff */
[----:B------:R0:W-:Y:S01]  /*9c80*/  STL [R1+0x48], R2 ;  /* 0x0000480201007387 */ /* 0x0001e20000100800 */
[----:B------:R-:W-:Y:S02]  /*9c90*/  LOP3.LUT R4, R0, 0x18, RZ, 0xc0, !PT ;  /* 0x0000001800047812 */ /* 0x000fe400078ec0ff */
[----:B0-----:R-:W-:Y:S02]  /*9ca0*/  LOP3.LUT R2, R3, 0x320, R0, 0xf8, !PT ;  /* 0x0000032003027812 */ /* 0x001fe400078ef800 */
[----:B------:R-:W-:-:S03]  /*9cb0*/  LOP3.LUT R0, R5, R6, RZ, 0xfc, !PT ;  /* 0x0000000605007212 */ /* 0x000fc600078efcff */
[----:B------:R-:W-:Y:S01]  /*9cc0*/  IMAD R0, R2, 0x2, R17 ;  /* 0x0000000202007824 */ /* 0x000fe200078e0211 */
[----:B------:R0:W-:Y:S04]  /*9cd0*/  STL [R1+0x3c], RZ ;  /* 0x00003cff01007387 */ /* 0x0001e80000100800 */
[----:B------:R0:W-:Y:S01]  /*9ce0*/  STL [R1+0x1c], R0 ;  /* 0x00001c0001007387 */ /* 0x0001e20000100800 */
[C---:B------:R-:W-:Y:S02]  /*9cf0*/  LOP3.LUT R5, R4.reuse, 0x20, RZ, 0xfc, !PT ;  /* 0x0000002004057812 */ /* 0x040fe400078efcff */
[----:B------:R-:W-:-:S07]  /*9d00*/  LOP3.LUT R3, R4, 0x40, RZ, 0xfc, !PT ;  /* 0x0000004004037812 */ /* 0x000fce00078efcff */
.L_x_10283:
[----:B------:R-:W1:Y:S02]  /*9d10*/  LDC.64 R2, c[0x0][0xc88] ;  /* 0x00032200ff027b82 */ /* 0x000e640000000a00 */
[----:B-1----:R-:W-:-:S05]  /*9d20*/  IMAD.WIDE R2, R27, 0x4, R2 ;  /* 0x000000041b027825 */ /* 0x002fca00078e0202 */
[----:B0-----:R-:W0:Y:S01]  /*9d30*/  LDG.E R28, desc[UR36][R2.64] ;  /* 0x00000024021c7981 */ /* 0x001e22000c1e1900 */
[----:B------:R-:W-:Y:S05]  /*9d40*/  YIELD ;  /* 0x0000000000007946 */ /* 0x000fea0003800000 */
[----:B------:R-:W-:Y:S01]  /*9d50*/  ULDC.64 UR4, c[0x0][0xa28] ;  /* 0x00028a0000047ab9 */ /* 0x000fe20000000a00 */
[----:B------:R-:W-:Y:S01]  /*9d60*/  IMAD.MOV.U32 R6, RZ, RZ, RZ ;  /* 0x000000ffff067224 */ /* 0x000fe200078e00ff */
[----:B------:R-:W-:Y:S01]  /*9d70*/  ISETP.NE.U32.AND P0, PT, RZ, UR4, PT ;  /* 0x00000004ff007c0c */ /* 0x000fe2000bf05070 */
[----:B------:R-:W-:-:S03]  /*9d80*/  ULDC.64 UR6, c[0x0][0xa18] ;  /* 0x0002860000067ab9 */ /* 0x000fc60000000a00 */
[----:B------:R-:W-:Y:S02]  /*9d90*/  ISETP.NE.AND.EX P0, PT, RZ, UR5, PT, P0 ;  /* 0x00000005ff007c0c */ /* 0x000fe4000bf05300 */
[----:B0-----:R-:W-:-:S11]  /*9da0*/  SHF.R.S32.HI R0, RZ, 0x1f, R28 ;  /* 0x0000001fff007819 */ /* 0x001fd6000001141c */
[C---:B------:R-:W-:Y:S01]  /*9db0*/  @P0 LEA R2, P1, R28.reuse, UR4, 0x2 ;  /* 0x000000041c020c11 */ /* 0x040fe2000f8210ff */
[C---:B------:R-:W-:Y:S01]  /*9dc0*/  IMAD.SHL.U32 R18, R28.reuse, 0x4, RZ ;  /* 0x000000041c127824 */ /* 0x040fe200078e00ff */
[C-C-:B------:R-:W-:Y:S01]  /*9dd0*/  SHF.L.U64.HI R19, R28.reuse, 0x2, R0.reuse ;  /* 0x000000021c137819 */ /* 0x140fe20000010200 */
[----:B------:R0:W-:Y:S01]  /*9de0*/  STL [R1+0x28], R0 ;  /* 0x0000280001007387 */ /* 0x0001e20000100800 */
[----:B------:R-:W-:Y:S01]  /*9df0*/  @P0 LEA.HI.X R3, R28, UR5, R0, 0x2, P1 ;  /* 0x000000051c030c11 */ /* 0x000fe200088f1400 */
[----:B------:R-:W-:-:S04]  /*9e00*/  ULDC.64 UR4, c[0x0][0xa00] ;  /* 0x0002800000047ab9 */ /* 0x000fc80000000a00 */
[----:B--2---:R1:W2:Y:S01]  /*9e10*/  @P0 LDG.E R6, desc[UR36][R2.64] ;  /* 0x0000002402060981 */ /* 0x0042a2000c1e1900 */
        /* <DEDUP_REMOVED lines=10> */
[----:B------:R-:W3:Y:S05]  /*9ec0*/  @P2 LDG.E R0, desc[UR36][R2.64] ;  /* 0x0000002402002981 */ /* 0x000eea000c1e1900 */
[----:B------:R-:W-:-:S04]  /*9ed0*/  @P0 IADD3 R4, P1, R18, UR6, RZ ;  /* 0x0000000612040c10 */ /* 0x000fc8000ff3e0ff */
[----:B------:R-:W-:-:S05]  /*9ee0*/  @P0 IADD3.X R5, R19, UR7, RZ, P1, !PT ;  /* 0x0000000713050c10 */ /* 0x000fca0008ffe4ff */
[----:B------:R-:W4:Y:S01]  /*9ef0*/  @P0 LDG.E R4, desc[UR36][R4.64] ;  /* 0x0000002404040981 */ /* 0x000f22000c1e1900 */
[----:B------:R-:W-:-:S03]  /*9f00*/  UISETP.NE.U32.AND UP0, UPT, UR4, URZ, UPT ;  /* 0x0000003f0400728c */ /* 0x000fc6000bf05070 */
[----:B------:R-:W-:Y:S01]  /*9f10*/  ULDC UR4, c[0x0][0x424] ;  /* 0x0001090000047ab9 */ /* 0x000fe20000000800 */
[----:B------:R-:W-:-:S03]  /*9f20*/  UISETP.NE.AND.EX UP0, UPT, UR5, URZ, UPT, UP0 ;  /* 0x0000003f0500728c */ /* 0x000fc6000bf05300 */
[----:B------:R-:W-:Y:S01]  /*9f30*/  ULDC UR5, c[0x0][0x2f0] ;  /* 0x0000bc0000057ab9 */ /* 0x000fe20000000800 */
[----:B------:R-:W-:-:S04]  /*9f40*/  USEL UR4, UR4, 0x1, UP0 ;  /* 0x0000000104047887 */ /* 0x000fc80008000000 */
[----:B------:R-:W-:Y:S01]  /*9f50*/  UIMAD UR4, UR4, UR5, URZ ;  /* 0x00000005040472a4 */ /* 0x000fe2000f8e023f */
[----:B---3--:R0:W-:Y:S04]  /*9f60*/  STL [R1], R0 ;  /* 0x0000000001007387 */ /* 0x0081e80000100800 */
[----:B--2---:R1:W-:Y:S01]  /*9f70*/  STL [R1+0x14], R6 ;  /* 0x0000140601007387 */ /* 0x0043e20000100800 */
[----:B0-----:R-:W-:-:S03]  /*9f80*/  IMAD.U32 R0, RZ, RZ, UR4 ;  /* 0x00000004ff007e24 */ /* 0x001fc6000f8e00ff */
[----:B----4-:R1:W-:Y:S01]  /*9f90*/  @P0 STL [R1+0x30], R4 ;  /* 0x0000300401000387 */ /* 0x0103e20000100800 */
[----:B------:R-:W-:Y:S05]  /*9fa0*/  @P0 BRA `(.L_x_10223) ;  /* 0x0000000000200947 */ /* 0x000fea0003800000 */
[----:B------:R-:W-:Y:S02]  /*9fb0*/  ULDC UR4, c[0x0][0x288] ;  /* 0x0000a20000047ab9 */ /* 0x000fe40000000800 */
[----:B-1----:R-:W-:-:S05]  /*9fc0*/  IMAD.U32 R4, RZ, RZ, UR4 ;  /* 0x00000004ff047e24 */ /* 0x002fca000f8e00ff */
[----:B------:R0:W-:Y:S01]  /*9fd0*/  STL [R1+0x30], R4 ;  /* 0x0000300401007387 */ /* 0x0001e20000100800 */
[----:B------:R-:W-:Y:S05]  /*9fe0*/  @!P2 BRA `(.L_x_10223) ;  /* 0x000000000010a947 */ /* 0x000fea0003800000 */
[----:B0-----:R-:W2:Y:S04]  /*9ff0*/  LDG.E R4, desc[UR36][R2.64] ;  /* 0x0000002402047981 */ /* 0x001ea8000c1e1900 */
[----:B------:R-:W2:Y:S02]  /*a000*/  LDG.E R2, desc[UR36][R2.64+0x4] ;  /* 0x0000042402027981 */ /* 0x000ea4000c1e1900 */
[----:B--2---:R-:W-:-:S05]  /*a010*/  IMAD.IADD R2, R2, 0x1, -R4 ;  /* 0x0000000102027824 */ /* 0x004fca00078e0a04 */
[----:B------:R2:W-:Y:S02]  /*a020*/  STL [R1+0x30], R2 ;  /* 0x0000300201007387 */ /* 0x0005e40000100800 */
.L_x_10223:
[----:B01----:R-:W-:Y:S01]  /*a030*/  IMAD.MOV.U32 R4, RZ, RZ, R28 ;  /* 0x000000ffff047224 */ /* 0x003fe200078e001c */
[----:B------:R-:W-:Y:S02]  /*a040*/  ULDC.64 UR4, c[0x0][0xa20] ;  /* 0x0002880000047ab9 */ /* 0x000fe40000000a00 */
[----:B------:R-:W-:Y:S02]  /*a050*/  ISETP.NE.U32.AND P0, PT, RZ, UR4, PT ;  /* 0x00000004ff007c0c */ /* 0x000fe4000bf05070 */
[----:B------:R0:W-:Y:S02]  /*a060*/  STL [R1+0x4], R4 ;  /* 0x0000040401007387 */ /* 0x0001e40000100800 */
[----:B------:R-:W-:-:S13]  /*a070*/  ISETP.NE.AND.EX P0, PT, RZ, UR5, PT, P0 ;  /* 0x00000005ff007c0c */ /* 0x000fda000bf05300 */
[----:B0-----:R-:W-:Y:S05]  /*a080*/  @!P0 BRA `(.L_x_10224) ;  /* 0x0000000000108947 */ /* 0x001fea0003800000 */
[----:B--2---:R-:W-:-:S04]  /*a090*/  IADD3 R2, P0, R18, UR4, RZ ;  /* 0x0000000412027c10 */ /* 0x004fc8000ff1e0ff */
[----:B------:R-:W-:-:S05]  /*a0a0*/  IADD3.X R3, R19, UR5, RZ, P0, !PT ;  /* 0x0000000513037c10 */ /* 0x000fca00087fe4ff */
[----:B------:R0:W5:Y:S01]  /*a0b0*/  LDG.E R0, desc[UR36][R2.64] ;  /* 0x0000002402007981 */ /* 0x000162000c1e1900 */
[----:B------:R-:W-:Y:S05]  /*a0c0*/  BRA `(.L_x_10225) ;  /* 0x0000000000247947 */ /* 0x000fea0003800000 */
.L_x_10224:
[----:B------:R-:W-:Y:S02]  /*a0d0*/  ULDC.64 UR4, c[0x0][0xa08] ;  /* 0x0002820000047ab9 */ /* 0x000fe40000000a00 */
[----:B------:R-:W-:-:S04]  /*a0e0*/  ISETP.NE.U32.AND P0, PT, RZ, UR4, PT ;  /* 0x00000004ff007c0c */ /* 0x000fc8000bf05070 */
[----:B------:R-:W-:-:S13]  /*a0f0*/  ISETP.NE.AND.EX P0, PT, RZ, UR5, PT, P0 ;  /* 0x00000005ff007c0c */ /* 0x000fda000bf05300 */
[----:B------:R-:W-:Y:S05]  /*a100*/  @!P0 BRA `(.L_x_10225) ;  /* 0x0000000000148947 */ /* 0x000fea0003800000 */
[----:B--2---:R-:W0:Y:S02]  /*a110*/  LDC.64 R2, c[0x0][0xa08] ;  /* 0x00028200ff027b82 */ /* 0x004e240000000a00 */
[----:B0-----:R-:W-:-:S05]  /*a120*/  IMAD.WIDE R2, R4, 0x4, R2 ;  /* 0x0000000404027825 */ /* 0x001fca00078e0202 */
[----:B------:R-:W2:Y:S04]  /*a130*/  LDG.E R0, desc[UR36][R2.64] ;  /* 0x0000002402007981 */ /* 0x000ea8000c1e1900 */
[----:B------:R-:W2:Y:S02]  /*a140*/  LDG.E R2, desc[UR36][R2.64+0x4] ;  /* 0x0000042402027981 */ /* 0x000ea4000c1e1900 */
[----:B--2---:R-:W-:-:S07]  /*a150*/  IMAD.IADD R0, R2, 0x1, -R0 ;  /* 0x0000000102007824 */ /* 0x004fce00078e0a00 */
.L_x_10225:
[----:B0----5:R-:W-:Y:S01]  /*a160*/  IMAD.IADD R3, R0, 0x1, -R6 ;  /* 0x0000000100037824 */ /* 0x021fe200078e0a06 */
[C---:B--2---:R-:W-:Y:S01]  /*a170*/  LOP3.LUT R2, R26.reuse, 0xff000000, RZ, 0xc0, !PT ;  /* 0xff0000001a027812 */ /* 0x044fe200078ec0ff */
[----:B------:R-:W-:Y:S01]  /*a180*/  BSSY B0, `(.L_x_10226) ;  /* 0x0000029000007945 */ /* 0x000fe20003800000 */
[----:B------:R-:W-:Y:S01]  /*a190*/  LOP3.LUT R4, R26, 0xff0000, RZ, 0xc0, !PT ;  /* 0x00ff00001a047812 */ /* 0x000fe200078ec0ff */
[C---:B------:R-:W-:Y:S01]  /*a1a0*/  VIADD R0, R3.reuse, 0x7f ;  /* 0x0000007f03007836 */ /* 0x040fe20000000000 */
[----:B------:R0:W-:Y:S01]  /*a1b0*/  STL [R1+0xc], R3 ;  /* 0x00000c0301007387 */ /* 0x0001e20000100800 */
[----:B------:R-:W-:Y:S02]  /*a1c0*/  ISETP.GE.AND P0, PT, R3, 0x1, PT ;  /* 0x000000010300780c */ /* 0x000fe40003f06270 */
[----:B------:R-:W-:-:S04]  /*a1d0*/  SHF.R.U32.HI R2, RZ, 0x8, R2 ;  /* 0x00000008ff027819 */ /* 0x000fc80000011602 */
[----:B------:R-:W-:Y:S02]  /*a1e0*/  LEA.HI R4, R4, R2, RZ, 0x10 ;  /* 0x0000000204047211 */ /* 0x000fe400078f80ff */
[----:B------:R-:W-:-:S04]  /*a1f0*/  SHF.R.S32.HI R2, RZ, 0x1f, R0 ;  /* 0x0000001fff027819 */ /* 0x000fc80000011400 */
[----:B------:R-:W-:Y:S01]  /*a200*/  LEA.HI R0, R2, R0, RZ, 0x7 ;  /* 0x0000000002007211 */ /* 0x000fe200078f38ff */
[----:B------:R-:W-:-:S03]  /*a210*/  IMAD.MOV.U32 R2, RZ, RZ, RZ ;  /* 0x000000ffff027224 */ /* 0x000fc600078e00ff */
[----:B------:R-:W-:Y:S01]  /*a220*/  SHF.R.S32.HI R0, RZ, 0x7, R0 ;  /* 0x00000007ff007819 */ /* 0x000fe20000011400 */
[----:B0-----:R-:W-:Y:S06]  /*a230*/  @!P0 BRA `(.L_x_10227) ;  /* 0x0000000000748947 */ /* 0x001fec0003800000 */
[----:B------:R-:W-:-:S04]  /*a240*/  SHF.R.U32.HI R5, RZ, 0x10, R4 ;  /* 0x00000010ff057819 */ /* 0x000fc80000011604 */
[----:B------:R-:W-:-:S13]  /*a250*/  ISETP.NE.AND P0, PT, R5, RZ, PT ;  /* 0x000000ff0500720c */ /* 0x000fda0003f05270 */
[----:B------:R-:W0:Y:S02]  /*a260*/  @!P0 LDC R5, c[0x0][0x9f0] ;  /* 0x00027c00ff058b82 */ /* 0x000e240000000800 */
[----:B0-----:R-:W-:Y:S02]  /*a270*/  IABS R7, R5 ;  /* 0x0000000500077213 */ /* 0x001fe40000000000 */
        /* <DEDUP_REMOVED lines=25> */
.L_x_10227:
[----:B------:R-:W-:Y:S05]  /*a410*/  BSYNC B0 ;  /* 0x0000000000007941 */ /* 0x000fea0003800000 */
.L_x_10226:
[----:B------:R-:W-:Y:S01]  /*a420*/  LOP3.LUT R4, R4, 0xff, RZ, 0xc0, !PT ;  /* 0x000000ff04047812 */ /* 0x000fe200078ec0ff */
[----:B------:R-:W-:Y:S04]  /*a430*/  BSSY B7, `(.L_x_10228) ;  /* 0x000034e000077945 */ /* 0x000fe80003800000 */
[----:B------:R-:W-:-:S05]  /*a440*/  IMAD R3, R4, R2, RZ ;  /* 0x0000000204037224 */ /* 0x000fca00078e02ff */
        /* <DEDUP_REMOVED lines=22> */
.L_x_10229:
        /* <DEDUP_REMOVED lines=9> */
[----:B------:R-:W-:Y:S01]  /*a640*/  MOV R13, RZ ;  /* 0x000000ff000d7202 */ /* 0x000fe20000000f00 */
[----:B------:R-:W0:Y:S01]  /*a650*/  LDC.64 R2, c[0x4][R2] ;  /* 0x0100000002027b82 */ /* 0x000e220000000a00 */
[----:B------:R-:W-:Y:S02]  /*a660*/  IMAD.U32 R5, RZ, RZ, UR7 ;  /* 0x00000007ff057e24 */ /* 0x000fe4000f8e00ff */
[----:B------:R-:W-:Y:S02]  /*a670*/  IMAD.U32 R6, RZ, RZ, UR8 ;  /* 0x00000008ff067e24 */ /* 0x000fe4000f8e00ff */
[----:B------:R-:W-:-:S02]  /*a680*/  IMAD.U32 R7, RZ, RZ, UR9 ;  /* 0x00000009ff077e24 */ /* 0x000fc4000f8e00ff */
[----:B------:R-:W-:Y:S02]  /*a690*/  IMAD.U32 R10, RZ, RZ, UR4 ;  /* 0x00000004ff0a7e24 */ /* 0x000fe4000f8e00ff */
[----:B------:R-:W-:Y:S02]  /*a6a0*/  IMAD.U32 R11, RZ, RZ, UR5 ;  /* 0x00000005ff0b7e24 */ /* 0x000fe4000f8e00ff */
[----:B------:R-:W-:Y:S02]  /*a6b0*/  IMAD.MOV.U32 R8, RZ, RZ, 0x70 ;  /* 0x00000070ff087424 */ /* 0x000fe400078e00ff */
[----:B------:R-:W-:-:S07]  /*a6c0*/  IMAD.MOV.U32 R12, RZ, RZ, 0x1 ;  /* 0x00000001ff0c7424 */ /* 0x000fce00078e00ff */
[----:B------:R-:W-:-:S07]  /*a6d0*/  LEPC R20, `(.L_x_10232) ;  /* 0x000000001014794e */ /* 0x000fce0000000000 */
[----:B0-----:R-:W-:Y:S05]  /*a6e0*/  CALL.ABS.NOINC R2 ;  /* 0x0000000002007343 */ /* 0x001fea0003c00000 */
.L_x_10232:
[----:B------:R-:W-:Y:S05]  /*a6f0*/  BSYNC B6 ;  /* 0x0000000000067941 */ /* 0x000fea0003800000 */
.L_x_10231:
        /* <DEDUP_REMOVED lines=20> */
.L_x_10235:
        /* <DEDUP_REMOVED lines=15> */
.L_x_10234:
[----:B------:R-:W-:Y:S05]  /*a930*/  BSYNC B6 ;  /* 0x0000000000067941 */ /* 0x000fea0003800000 */
.L_x_10233:
[----:B------:R0:W2:Y:S01]  /*a940*/  LDL R20, [R1+0x4] ;  /* 0x0000040001147983 */ /* 0x0000a20000100800 */
[----:B------:R-:W-:Y:S01]  /*a950*/  ULDC.64 UR4, c[0x0][0x9f8] ;  /* 0x00027e0000047ab9 */ /* 0x000fe20000000a00 */
[----:B------:R-:W1:Y:S01]  /*a960*/  LDC R5, c[0x0][0x430] ;  /* 0x00010c00ff057b82 */ /* 0x000e620000000800 */
[----:B------:R-:W-:Y:S01]  /*a970*/  ISETP.NE.U32.AND P0, PT, RZ, UR4, PT ;  /* 0x00000004ff007c0c */ /* 0x000fe2000bf05070 */
[----:B------:R-:W3:Y:S03]  /*a980*/  LDL R2, [R1+0x34] ;  /* 0x0000340001027983 */ /* 0x000ee60000100800 */
[----:B------:R-:W-:Y:S01]  /*a990*/  ISETP.NE.AND.EX P0, PT, RZ, UR5, PT, P0 ;  /* 0x00000005ff007c0c */ /* 0x000fe2000bf05300 */
[----:B------:R-:W4:Y:S04]  /*a9a0*/  LDL R4, [R1+0xc] ;  /* 0x00000c0001047983 */ /* 0x000f280000100800 */
[----:B------:R-:W4:Y:S04]  /*a9b0*/  LDL R21, [R1+0x14] ;  /* 0x0000140001157983 */ /* 0x000f280000100800 */
[----:B------:R-:W4:Y:S04]  /*a9c0*/  LDL R9, [R1+0x48] ;  /* 0x0000480001097983 */ /* 0x000f280000100800 */
[----:B------:R-:W-:Y:S01]  /*a9d0*/  @P0 IADD3 R18, P1, R18, UR4, RZ ;  /* 0x0000000412120c10 */ /* 0x000fe2000ff3e0ff */
[----:B------:R-:W0:Y:S01]  /*a9e0*/  S2R R23, SR_TID.X ;  /* 0x0000000000177919 */ /* 0x000e220000002100 */
[----:B------:R-:W-:Y:S01]  /*a9f0*/  LOP3.LUT R16, R16, 0xffffffef, RZ, 0xc0, !PT ;  /* 0xffffffef10107812 */ /* 0x000fe200078ec0ff */
[----:B------:R-:W-:Y:S01]  /*aa00*/  ULDC UR4, c[0x0][0x2f4] ;  /* 0x0000bd0000047ab9 */ /* 0x000fe20000000800 */
[----:B------:R-:W-:-:S02]  /*aa10*/  @P0 IADD3.X R19, R19, UR5, RZ, P1, !PT ;  /* 0x0000000513130c10 */ /* 0x000fc40008ffe4ff */
[----:B-1----:R-:W-:-:S13]  /*aa20*/  ISETP.NE.AND P2, PT, R5, 0x1, PT ;  /* 0x000000010500780c */ /* 0x002fda0003f45270 */
[----:B------:R-:W1:Y:S01]  /*aa30*/  @P2 LDC R3, c[0x0][0x434] ;  /* 0x00010d00ff032b82 */ /* 0x000e620000000800 */
[----:B--2---:R-:W2:Y:S01]  /*aa40*/  @P0 LDG.E R20, desc[UR36][R18.64] ;  /* 0x0000002412140981 */ /* 0x004ea2000c1e1900 */
[C---:B0-----:R-:W-:Y:S01]  /*aa50*/  LOP3.LUT R0, R23.reuse, 0x7f, RZ, 0xc0, !PT ;  /* 0x0000007f17007812 */ /* 0x041fe200078ec0ff */
[----:B------:R-:W-:Y:S02]  /*aa60*/  IMAD.SHL.U32 R6, R23, 0x20, RZ ;  /* 0x0000002017067824 */ /* 0x000fe400078e00ff */
[----:B---3--:R-:W-:-:S03]  /*aa70*/  VIADD R23, R2, 0xffffffff ;  /* 0xffffffff02177836 */ /* 0x008fc60000000000 */
[----:B------:R-:W0:Y:S01]  /*aa80*/  @P2 LDC R2, c[0x0][0x438] ;  /* 0x00010e00ff022b82 */ /* 0x000e220000000800 */
[----:B------:R-:W-:Y:S01]  /*aa90*/  SHF.R.U32.HI R0, RZ, 0x2, R0 ;  /* 0x00000002ff007819 */ /* 0x000fe20000011600 */
[----:B------:R-:W-:Y:S01]  /*aaa0*/  IMAD.SHL.U32 R8, R23, 0x80, RZ ;  /* 0x0000008017087824 */ /* 0x000fe200078e00ff */
[----:B------:R-:W-:-:S04]  /*aab0*/  LOP3.LUT R6, R6, 0x60, RZ, 0xc0, !PT ;  /* 0x0000006006067812 */ /* 0x000fc800078ec0ff */
[----:B------:R-:W-:Y:S02]  /*aac0*/  LOP3.LUT R0, R8, R0, R6, 0xfe, !PT ;  /* 0x0000000008007212 */ /* 0x000fe400078efe06 */
[----:B------:R-:W-:-:S04]  /*aad0*/  @P2 LOP3.LUT R16, R16, 0x10, RZ, 0xfc, !PT ;  /* 0x0000001010102812 */ /* 0x000fc800078efcff */
[----:B------:R-:W-:Y:S01]  /*aae0*/  LOP3.LUT R16, R16, 0xfffffff7, RZ, 0xc0, !PT ;  /* 0xfffffff710107812 */ /* 0x000fe200078ec0ff */
[----:B------:R-:W-:Y:S01]  /*aaf0*/  UMOV UR5, 0xffffffff ;  /* 0xffffffff00057882 */ /* 0x000fe20000000000 */
[----:B--2---:R-:W-:Y:S01]  /*ab00*/  @P0 STL [R1+0x4], R20 ;  /* 0x0000041401000387 */ /* 0x004fe20000100800 */
[C---:B----4-:R-:W-:Y:S01]  /*ab10*/  ISETP.GE.AND P0, PT, R0.reuse, R4, PT ;  /* 0x000000040000720c */ /* 0x050fe20003f06270 */
[----:B------:R-:W-:-:S04]  /*ab20*/  IMAD.IADD R0, R0, 0x1, R21 ;  /* 0x0000000100007824 */ /* 0x000fc800078e0215 */
[----:B-1----:R-:W-:-:S04]  /*ab30*/  @P2 IMAD.HI.U32 R3, R0, R3, RZ ;  /* 0x0000000300032227 */ /* 0x002fc800078e00ff */
[----:B------:R-:W-:Y:S01]  /*ab40*/  IMAD.MOV.U32 R6, RZ, RZ, R0 ;  /* 0x000000ffff067224 */ /* 0x000fe200078e0000 */
[----:B0-----:R-:W-:-:S03]  /*ab50*/  @P2 SHF.R.U32.HI R6, RZ, R2, R3 ;  /* 0x00000002ff062219 */ /* 0x001fc60000011603 */
[----:B------:R-:W0:Y:S02]  /*ab60*/  @!P0 LDC.64 R2, c[0x0][0x428] ;  /* 0x00010a00ff028b82 */ /* 0x000e240000000a00 */
[----:B------:R-:W-:-:S04]  /*ab70*/  IMAD.MOV R4, RZ, RZ, -R6 ;  /* 0x000000ffff047224 */ /* 0x000fc800078e0a06 */
[----:B------:R-:W-:Y:S01]  /*ab80*/  IMAD R4, R5, R4, R0 ;  /* 0x0000000405047224 */ /* 0x000fe200078e0200 */
[----:B------:R-:W-:Y:S02]  /*ab90*/  SHF.R.S32.HI R5, RZ, 0x1f, R20 ;  /* 0x0000001fff057819 */ /* 0x000fe40000011414 */
[----:B------:R-:W-:-:S03]  /*aba0*/  @!P0 SHF.R.S32.HI R7, RZ, 0x1f, R6 ;  /* 0x0000001fff078819 */ /* 0x000fc60000011406 */
[----:B------:R1:W-:Y:S01]  /*abb0*/  STL [R1+0x18], R5 ;  /* 0x0000180501007387 */ /* 0x0003e20000100800 */
[-C--:B0-----:R-:W-:Y:S02]  /*abc0*/  @!P0 IMAD R0, R5, R2.reuse, RZ ;  /* 0x0000000205008224 */ /* 0x081fe400078e02ff */
[----:B-1----:R-:W0:Y:S01]  /*abd0*/  S2R R5, SR_TID.X ;  /* 0x0000000000057919 */ /* 0x002e220000002100 */
[----:B------:R-:W-:-:S04]  /*abe0*/  @!P0 IMAD.WIDE.U32 R6, R20, R2, R6 ;  /* 0x0000000214068225 */ /* 0x000fc800078e0006 */
[----:B------:R-:W-:Y:S02]  /*abf0*/  @!P0 IMAD R0, R20, R3, R0 ;  /* 0x0000000314008224 */ /* 0x000fe400078e0200 */
[----:B------:R-:W1:Y:S02]  /*ac00*/  @!P0 LDC.64 R2, c[0x0][0x418] ;  /* 0x00010600ff028b82 */ /* 0x000e640000000a00 */
[----:B------:R-:W-:Y:S01]  /*ac10*/  @!P0 IMAD.IADD R0, R7, 0x1, R0 ;  /* 0x0000000107008824 */ /* 0x000fe200078e0200 */
[----:B------:R-:W-:Y:S02]  /*ac20*/  ISETP.NE.AND P2, PT, R9, 0x3, PT ;  /* 0x000000030900780c */ /* 0x000fe40003f45270 */
[----:B-1----:R-:W-:Y:S01]  /*ac30*/  @!P0 LEA R2, P1, R6, R2, 0x2 ;  /* 0x0000000206028211 */ /* 0x002fe200078210ff */
[----:B0-----:R-:W-:-:S03]  /*ac40*/  IMAD.SHL.U32 R5, R5, 0x8, RZ ;  /* 0x0000000805057824 */ /* 0x001fc600078e00ff */
[----:B------:R-:W-:Y:S01]  /*ac50*/  @!P0 LEA.HI.X R3, R6, R3, R0, 0x2, P1 ;  /* 0x0000000306038211 */ /* 0x000fe200008f1400 */
[----:B------:R-:W-:Y:S01]  /*ac60*/  IMAD.MOV.U32 R0, RZ, RZ, RZ ;  /* 0x000000ffff007224 */ /* 0x000fe200078e00ff */
[----:B------:R-:W-:-:S05]  /*ac70*/  LOP3.LUT R5, R5, 0x18, RZ, 0xc0, !PT ;  /* 0x0000001805057812 */ /* 0x000fca00078ec0ff */
[----:B------:R0:W5:Y:S01]  /*ac80*/  @!P0 LDG.E R0, desc[UR36][R2.64] ;  /* 0x0000002402008981 */ /* 0x000162000c1e1900 */
[C---:B------:R-:W-:Y:S02]  /*ac90*/  ISETP.GE.AND P0, PT, R5.reuse, UR4, PT ;  /* 0x0000000405007c0c */ /* 0x040fe4000bf06270 */
[----:B------:R-:W-:Y:S02]  /*aca0*/  @P2 LOP3.LUT R16, R16, 0x8, RZ, 0xfc, !PT ;  /* 0x0000000810102812 */ /* 0x000fe400078efcff */
[C---:B------:R-:W-:Y:S02]  /*acb0*/  LOP3.LUT R9, R5.reuse, 0x20, RZ, 0xfc, !PT ;  /* 0x0000002005097812 */ /* 0x040fe400078efcff */
[----:B------:R-:W-:Y:S02]  /*acc0*/  LOP3.LUT R16, R16, 0xfffffffb, RZ, 0xc0, !PT ;  /* 0xfffffffb10107812 */ /* 0x000fe400078ec0ff */
[----:B------:R-:W-:Y:S02]  /*acd0*/  LOP3.LUT R5, R5, 0x40, RZ, 0xfc, !PT ;  /* 0x0000004005057812 */ /* 0x000fe400078efcff */
[----:B------:R-:W-:-:S03]  /*ace0*/  ISETP.GE.AND P1, PT, R9, UR4, PT ;  /* 0x0000000409007c0c */ /* 0x000fc6000bf26270 */
[----:B------:R-:W-:Y:S02]  /*acf0*/  @P0 LOP3.LUT R16, R16, 0x4, RZ, 0xfc, !PT ;  /* 0x0000000410100812 */ /* 0x000fe400078efcff */
[----:B------:R-:W-:Y:S02]  /*ad00*/  ISETP.GE.AND P0, PT, R5, UR4, PT ;  /* 0x0000000405007c0c */ /* 0x000fe4000bf06270 */
[----:B------:R-:W-:-:S04]  /*ad10*/  LOP3.LUT R16, R16, 0xfffffffe, RZ, 0xc0, !PT ;  /* 0xfffffffe10107812 */ /* 0x000fc800078ec0ff */
[----:B------:R-:W-:-:S04]  /*ad20*/  LOP3.LUT R16, R16, 0xfffffffd, RZ, 0xc0, !PT ;  /* 0xfffffffd10107812 */ /* 0x000fc800078ec0ff */
[----:B------:R-:W-:-:S04]  /*ad30*/  @P1 LOP3.LUT R16, R16, 0x2, RZ, 0xfc, !PT ;  /* 0x0000000210101812 */ /* 0x000fc800078efcff */
[----:B------:R-:W-:Y:S01]  /*ad40*/  @P0 LOP3.LUT R16, R16, 0x1, RZ, 0xfc, !PT ;  /* 0x0000000110100812 */ /* 0x000fe200078efcff */
[----:B0-----:R-:W-:Y:S06]  /*ad50*/  BRA.DIV UR5, `(.L_x_10236) ;  /* 0x0000003e05587947 */ /* 0x001fec000b800000 */
.L_x_10300:
[----:B------:R-:W-:Y:S01]  /*ad60*/  LOP3.LUT R26, R26, 0xffff, RZ, 0xc0, !PT ;  /* 0x0000ffff1a1a7812 */ /* 0x000fe200078ec0ff */
[----:B------:R-:W-:Y:S06]  /*ad70*/  @!P2 BRA `(.L_x_10237) ;  /* 0x000000000004a947 */ /* 0x000fec0003800000 */
[----:B------:R-:W-:Y:S01]  /*ad80*/  BPT.TRAP 0x1 ;  /* 0x000000040000795c */ /* 0x000fe20000300000 */
.L_x_10237:
        /* <DEDUP_REMOVED lines=15> */
[----:B------:R-:W-:-:S04]  /*ae80*/  IMAD.WIDE.U32 R2, R26, UR4, R2 ;  /* 0x000000041a027c25 */ /* 0x000fc8000f8e0002 */
[----:B------:R-:W-:Y:S01]  /*ae90*/  IMAD R19, R26, UR5, R3 ;  /* 0x000000051a137c24 */ /* 0x000fe2000f8e0203 */
[C---:B------:R-:W-:Y:S02]  /*aea0*/  LEA R18, P0, R2.reuse, UR6, 0x1 ;  /* 0x0000000602127c11 */ /* 0x040fe4000f8008ff */
[----:B------:R-:W-:Y:S02]  /*aeb0*/  SHF.L.U32 R3, R29, 0x1f, RZ ;  /* 0x0000001f1d037819 */ /* 0x000fe400000006ff */
[----:B------:R-:W-:Y:S01]  /*aec0*/  LEA.HI.X R19, R2, UR7, R19, 0x1, P0 ;  /* 0x0000000702137c11 */ /* 0x000fe200080f0c13 */
[----:B------:R-:W-:-:S07]  /*aed0*/  IMAD R2, R22, 0x8, R17 ;  /* 0x0000000816027824 */ /* 0x000fce00078e0211 */
[----:B------:R-:W0:Y:S02]  /*aee0*/  SYNCS.PHASECHK.TRANS64.TRYWAIT P0, [R2+URZ+0x2d840], R3 ;  /* 0x02d84003020075a7 */ /* 0x000e24000800017f */
[----:B0-----:R-:W-:Y:S05]  /*aef0*/  @!P0 BRA `(.L_x_10239) ;  /* 0x0000003c00248947 */ /* 0x001fea0003800000 */
.L_x_10301:
[----:B------:R-:W-:Y:S05]  /*af00*/  BSYNC B0 ;  /* 0x0000000000007941 */ /* 0x000fea0003800000 */
.L_x_10238:
[----:B------:R-:W2:Y:S01]  /*af10*/  LDL R12, [R1+0xc] ;  /* 0x00000c00010c7983 */ /* 0x000ea20000100800 */
[----:B------:R-:W-:Y:S01]  /*af20*/  ULDC.64 UR4, c[0x0][0x300] ;  /* 0x0000c00000047ab9 */ /* 0x000fe20000000a00 */
[----:B------:R-:W-:Y:S01]  /*af30*/  ULDC.64 UR6, c[0x0][0x2e8] ;  /* 0x0000ba0000067ab9 */ /* 0x000fe20000000a00 */
[----:B------:R-:W-:Y:S01]  /*af40*/  IMAD R5, R5, UR4, RZ ;  /* 0x0000000405057c24 */ /* 0x000fe2000f8e02ff */
[----:B------:R-:W1:Y:S01]  /*af50*/  S2R R7, SR_TID.X ;  /* 0x0000000000077919 */ /* 0x000e620000002100 */
[----:B------:R-:W-:Y:S02]  /*af60*/  LOP3.LUT P4, RZ, R16, 0x4, RZ, 0xc0, !PT ;  /* 0x0000000410ff7812 */ /* 0x000fe4000788c0ff */
[C---:B0-----:R-:W-:Y:S01]  /*af70*/  IMAD R3, R4.reuse, UR5, R5 ;  /* 0x0000000504037c24 */ /* 0x041fe2000f8e0205 */
[----:B------:R-:W0:Y:S01]  /*af80*/  S2R R9, SR_TID.X ;  /* 0x0000000000097919 */ /* 0x000e220000002100 */
[----:B------:R-:W-:Y:S01]  /*af90*/  IMAD.WIDE.U32 R4, R4, UR4, RZ ;  /* 0x0000000404047c25 */ /* 0x000fe2000f8e00ff */
[----:B------:R-:W-:Y:S01]  /*afa0*/  ULDC.64 UR4, c[0x0][0x310] ;  /* 0x0000c40000047ab9 */ /* 0x000fe20000000a00 */
[----:B------:R-:W-:-:S02]  /*afb0*/  LOP3.LUT P3, RZ, R16, 0x2, RZ, 0xc0, !PT ;  /* 0x0000000210ff7812 */ /* 0x000fc4000786c0ff */
[----:B------:R-:W-:Y:S01]  /*afc0*/  IMAD R6, R6, UR4, RZ ;  /* 0x0000000406067c24 */ /* 0x000fe2000f8e02ff */
[----:B------:R-:W-:Y:S02]  /*afd0*/  IADD3 R5, R5, R3, RZ ;  /* 0x0000000305057210 */ /* 0x000fe40007ffe0ff */
[----:B------:R-:W-:Y:S01]  /*afe0*/  LOP3.LUT P2, RZ, R16, 0x1, RZ, 0xc0, !PT ;  /* 0x0000000110ff7812 */ /* 0x000fe2000784c0ff */
[----:B------:R-:W-:-:S04]  /*aff0*/  IMAD.WIDE.U32 R4, R0, UR4, R4 ;  /* 0x0000000400047c25 */ /* 0x000fc8000f8e0004 */
[----:B------:R-:W-:Y:S01]  /*b000*/  IMAD R0, R0, UR5, R6 ;  /* 0x0000000500007c24 */ /* 0x000fe2000f8e0206 */
[----:B------:R-:W-:-:S03]  /*b010*/  ULDC.64 UR4, c[0x0][0x308] ;  /* 0x0000c20000047ab9 */ /* 0x000fc60000000a00 */
[----:B------:R-:W-:Y:S02]  /*b020*/  IMAD.IADD R5, R5, 0x1, R0 ;  /* 0x0000000105057824 */ /* 0x000fe400078e0200 */
[----:B------:R-:W-:Y:S01]  /*b030*/  IMAD.WIDE.U32 R4, R26, UR4, R4 ;  /* 0x000000041a047c25 */ /* 0x000fe2000f8e0004 */
[----:B------:R-:W-:-:S03]  /*b040*/  UMOV UR4, 0xffffffff ;  /* 0xffffffff00047882 */ /* 0x000fc60000000000 */
[----:B------:R-:W-:Y:S01]  /*b050*/  IMAD R6, R26, UR5, R5 ;  /* 0x000000051a067c24 */ /* 0x000fe2000f8e0205 */
[----:B-1----:R-:W-:Y:S02]  /*b060*/  LOP3.LUT R11, R7, 0x7f, RZ, 0xc0, !PT ;  /* 0x0000007f070b7812 */ /* 0x002fe400078ec0ff */
[C---:B------:R-:W-:Y:S01]  /*b070*/  LEA R0, P0, R4.reuse, UR6, 0x1 ;  /* 0x0000000604007c11 */ /* 0x040fe2000f8008ff */
[C---:B0-----:R-:W-:Y:S01]  /*b080*/  IMAD.SHL.U32 R7, R9.reuse, 0x8, RZ ;  /* 0x0000000809077824 */ /* 0x041fe200078e00ff */
[----:B------:R-:W-:Y:S01]  /*b090*/  SHF.R.U32.HI R11, RZ, 0x2, R11 ;  /* 0x00000002ff0b7819 */ /* 0x000fe2000001160b */
[----:B------:R-:W-:Y:S01]  /*b0a0*/  IMAD.SHL.U32 R10, R9, 0x8, RZ ;  /* 0x00000008090a7824 */ /* 0x000fe200078e00ff */
[----:B------:R-:W-:Y:S02]  /*b0b0*/  LEA.HI.X R6, R4, UR7, R6, 0x1, P0 ;  /* 0x0000000704067c11 */ /* 0x000fe400080f0c06 */
[----:B------:R-:W-:-:S04]  /*b0c0*/  LOP3.LUT R7, R7, 0xd8, RZ, 0xc0, !PT ;  /* 0x000000d807077812 */ /* 0x000fc800078ec0ff */
[----:B------:R-:W-:Y:S01]  /*b0d0*/  LOP3.LUT R7, R7, 0x18, R9, 0x78, !PT ;  /* 0x0000001807077812 */ /* 0x000fe200078e7809 */
[----:B------:R-:W-:-:S03]  /*b0e0*/  IMAD.SHL.U32 R9, R9, 0x8, RZ ;  /* 0x0000000809097824 */ /* 0x000fc600078e00ff */
[----:B------:R-:W-:Y:S02]  /*b0f0*/  LOP3.LUT R7, R7, 0x320, R10, 0xf8, !PT ;  /* 0x0000032007077812 */ /* 0x000fe400078ef80a */
[----:B------:R-:W-:-:S03]  /*b100*/  LOP3.LUT R9, R9, 0x18, RZ, 0xc0, !PT ;  /* 0x0000001809097812 */ /* 0x000fc600078ec0ff */
[----:B------:R-:W-:Y:S01]  /*b110*/  IMAD R7, R22, 0x3000, R7 ;  /* 0x0000300016077824 */ /* 0x000fe200078e0207 */
[----:B--2---:R-:W-:-:S04]  /*b120*/  IADD3 R3, -R11, R12, -R8 ;  /* 0x0000000c0b037210 */ /* 0x004fc80007ffe908 */
        /* <DEDUP_REMOVED lines=30> */
[----:B------:R-:W2:Y:S04]  /*b310*/  SHFL.IDX PT, R6, R6, 0x3, 0x1c1f ;  /* 0x007c1f0006067f89 */ /* 0x000ea800000e0000 */
[----:B------:R-:W3:Y:S01]  /*b320*/  SHFL.IDX PT, R0, R0, 0x3, 0x1c1f ;  /* 0x007c1f0000007f89 */ /* 0x000ee200000e0000 */
[----:B0-----:R-:W-:-:S05]  /*b330*/  @P1 LEA R5, P0, R9, R5, 0x1 ;  /* 0x0000000509051211 */ /* 0x001fca00078008ff */
[----:B-1----:R-:W-:-:S05]  /*b340*/  @P1 IMAD.X R4, RZ, RZ, R4, P0 ;  /* 0x000000ffff041224 */ /* 0x002fca00000e0604 */
[----:B------:R-:W-:-:S04]  /*b350*/  @P1 LOP3.LUT R5, R5, R4, RZ, 0x3c, !PT ;  /* 0x0000000405051212 */ /* 0x000fc800078e3cff */
[----:B------:R-:W-:-:S04]  /*b360*/  @P1 LOP3.LUT R4, R5, R4, RZ, 0x3c, !PT ;  /* 0x0000000405041212 */ /* 0x000fc800078e3cff */
[----:B------:R-:W-:-:S05]  /*b370*/  @P1 LOP3.LUT R5, R5, R4, RZ, 0x3c, !PT ;  /* 0x0000000405051212 */ /* 0x000fca00078e3cff */
[----:B------:R1:W-:Y:S04]  /*b380*/  @P1 LDGSTS.E.BYPASS.LTC128B.128 [R8+0x16400], desc[UR36][R4.64], !P4 ;  /* 0x1640000004081fae */ /* 0x0003e8000e101d64 */
[----:B------:R1:W-:Y:S04]  /*b390*/  @P1 LDGSTS.E.BYPASS.LTC128B.128 [R8+0x18400], desc[UR36][R4.64+0x40], !P3 ;  /* 0x1840004004081fae */ /* 0x0003e8000d901d64 */
[----:B--23--:R1:W-:Y:S02]  /*b3a0*/  @P1 LDGSTS.E.BYPASS.LTC128B.128 [R8+0x1a400], desc[UR36][R4.64+0x80], !P2 ;  /* 0x1a40008004081fae */ /* 0x00c3e4000d101d64 */
.L_x_10311:
[----:B------:R-:W-:-:S13]  /*b3b0*/  ISETP.GE.AND P0, PT, R3, 0x61, PT ;  /* 0x000000610300780c */ /* 0x000fda0003f06270 */
[----:B01----:R-:W-:Y:S01]  /*b3c0*/  @P0 LEA R4, P1, R9, R0, 0x1 ;  /* 0x0000000009040211 */ /* 0x003fe200078208ff */
        /* <DEDUP_REMOVED lines=10> */
.L_x_10241:
        /* <DEDUP_REMOVED lines=11> */
.L_x_10242:
[----:B0-----:R0:W5:Y:S01]  /*b520*/  LDL.LU R4, [R1+0x28] ;  /* 0x0000280001047983 */ /* 0x0011620000300800 */
[----:B------:R0:W-:Y:S03]  /*b530*/  SYNCS.ARRIVE.TRANS64.A1T0 RZ, [R2+URZ+0x2d830], RZ ;  /* 0x02d830ff02ff79a7 */ /* 0x0001e6000810003f */
[----:B------:R0:W5:Y:S02]  /*b540*/  LDL.LU R3, [R1] ;  /* 0x0000000001037983 */ /* 0x0001640000300800 */
[----:B------:R-:W-:Y:S05]  /*b550*/  WARPSYNC.ALL ;  /* 0x0000000000007948 */ /* 0x000fea0003800000 */
[----:B------:R-:W-:Y:S01]  /*b560*/  ULDC.64 UR4, c[0x0][0x298] ;  /* 0x0000a60000047ab9 */ /* 0x000fe20000000a00 */
[----:B------:R-:W-:Y:S01]  /*b570*/  BAR.SYNC.DEFER_BLOCKING 0x8, 0x200 ;  /* 0x0208000000007b1d */ /* 0x000fe20000010000 */
[----:B------:R-:W-:Y:S01]  /*b580*/  LOP3.LUT P0, RZ, R16, 0x20, RZ, 0xc0, !PT ;  /* 0x0000002010ff7812 */ /* 0x000fe2000780c0ff */
[----:B0-----:R-:W-:-:S03]  /*b590*/  VIADD R2, R17, 0xc400 ;  /* 0x0000c40011027836 */ /* 0x001fc60000000000 */
        /* <DEDUP_REMOVED lines=11> */
[----:B------:R0:W-:Y:S01]  /*b650*/  STL [R1], R0 ;  /* 0x0000000001007387 */ /* 0x0001e20000100800 */
        /* <DEDUP_REMOVED lines=17> */
.L_x_10244:
[----:B------:R-:W-:Y:S05]  /*b770*/  BSYNC B6 ;  /* 0x0000000000067941 */ /* 0x000fea0003800000 */
.L_x_10243:
[----:B0-----:R-:W2:Y:S01]  /*b780*/  LDL.LU R2, [R1] ;  /* 0x0000000001027983 */ /* 0x001ea20000300800 */
[----:B------:R-:W0:Y:S01]  /*b790*/  LDC R10, c[0x0][0x448] ;  /* 0x00011200ff0a7b82 */ /* 0x000e220000000800 */
[----:B------:R-:W-:Y:S01]  /*b7a0*/  ULDC.64 UR4, c[0x0][0x2d8] ;  /* 0x0000b60000047ab9 */ /* 0x000fe20000000a00 */
[----:B------:R-:W-:Y:S01]  /*b7b0*/  ULDC.64 UR6, c[0x0][0x2e0] ;  /* 0x0000b80000067ab9 */ /* 0x000fe20000000a00 */
[----:B------:R-:W3:Y:S01]  /*b7c0*/  LDL.LU.64 R20, [R1+0x28] ;  /* 0x0000280001147983 */ /* 0x000ee20000300a00 */
[----:B------:R-:W-:-:S03]  /*b7d0*/  ULDC.64 UR8, c[0x0][0x280] ;  /* 0x0000a00000087ab9 */ /* 0x000fc60000000a00 */
[----:B------:R-:W4:Y:S01]  /*b7e0*/  LDL.LU R0, [R1+0x38] ;  /* 0x0000380001007983 */ /* 0x000f220000300800 */
[----:B------:R-:W1:Y:S01]  /*b7f0*/  S2R R13, SR_TID.X ;  /* 0x00000000000d7919 */ /* 0x000e620000002100 */
[----:B0-----:R-:W-:-:S13]  /*b800*/  ISETP.NE.AND P0, PT, R10, 0x1, PT ;  /* 0x000000010a00780c */ /* 0x001fda0003f05270 */
[----:B------:R-:W0:Y:S01]  /*b810*/  @P0 LDC R4, c[0x0][0x44c] ;  /* 0x00011300ff040b82 */ /* 0x000e220000000800 */
[----:B-1----:R-:W-:-:S07]  /*b820*/  IMAD.SHL.U32 R11, R13, 0x8, RZ ;  /* 0x000000080d0b7824 */ /* 0x002fce00078e00ff */
[----:B------:R-:W1:Y:S01]  /*b830*/  @P0 LDC R5, c[0x0][0x450] ;  /* 0x00011400ff050b82 */ /* 0x000e620000000800 */
[----:B------:R-:W-:-:S04]  /*b840*/  LOP3.LUT R11, R11, 0x18, RZ, 0xc0, !PT ;  /* 0x000000180b0b7812 */ /* 0x000fc800078ec0ff */
[C---:B------:R-:W-:Y:S02]  /*b850*/  LOP3.LUT R12, R11.reuse, 0x20, RZ, 0xfc, !PT ;  /* 0x000000200b0c7812 */ /* 0x040fe400078efcff */
[----:B------:R-:W-:Y:S01]  /*b860*/  LOP3.LUT R11, R11, 0x40, RZ, 0xfc, !PT ;  /* 0x000000400b0b7812 */ /* 0x000fe200078efcff */
[----:B--2---:R-:W-:Y:S02]  /*b870*/  IMAD.MOV.U32 R3, RZ, RZ, R2 ;  /* 0x000000ffff037224 */ /* 0x004fe400078e0002 */
[----:B---3--:R-:W-:Y:S01]  /*b880*/  IMAD.MOV.U32 R2, RZ, RZ, R20 ;  /* 0x000000ffff027224 */ /* 0x008fe200078e0014 */
[----:B------:R-:W2:Y:S03]  /*b890*/  S2R R21, SR_TID.X ;  /* 0x0000000000157919 */ /* 0x000ea60000002100 */
[C---:B------:R-:W-:Y:S01]  /*b8a0*/  IMAD.WIDE.U32 R2, R26.reuse, UR4, R2 ;  /* 0x000000041a027c25 */ /* 0x040fe2000f8e0002 */
[----:B------:R-:W3:Y:S03]  /*b8b0*/  S2R R20, SR_TID.X ;  /* 0x0000000000147919 */ /* 0x000ee60000002100 */
[----:B------:R-:W-:Y:S01]  /*b8c0*/  IMAD R3, R26, UR5, R3 ;  /* 0x000000051a037c24 */ /* 0x000fe2000f8e0203 */
[----:B------:R-:W-:Y:S01]  /*b8d0*/  ULDC.64 UR4, c[0x0][0x2d0] ;  /* 0x0000b40000047ab9 */ /* 0x000fe20000000a00 */
[----:B----4-:R-:W-:-:S02]  /*b8e0*/  IMAD R0, R0, UR6, RZ ;  /* 0x0000000600007c24 */ /* 0x010fc4000f8e02ff */
[----:B------:R-:W-:-:S04]  /*b8f0*/  IMAD.WIDE.U32 R2, R28, UR6, R2 ;  /* 0x000000061c027c25 */ /* 0x000fc8000f8e0002 */
[----:B------:R-:W-:Y:S01]  /*b900*/  IMAD R0, R28, UR7, R0 ;  /* 0x000000071c007c24 */ /* 0x000fe2000f8e0200 */
[----:B------:R-:W-:-:S03]  /*b910*/  ULDC.64 UR6, c[0x0][0x2c8] ;  /* 0x0000b20000067ab9 */ /* 0x000fc60000000a00 */
[----:B------:R-:W-:Y:S02]  /*b920*/  IMAD.IADD R3, R3, 0x1, R0 ;  /* 0x0000000103037824 */ /* 0x000fe400078e0200 */
[----:B--2---:R-:W-:Y:S01]  /*b930*/  IMAD.SHL.U32 R21, R21, 0x20, RZ ;  /* 0x0000002015157824 */ /* 0x004fe200078e00ff */
[----:B---3--:R-:W-:-:S04]  /*b940*/  LOP3.LUT R20, R20, 0x7f, RZ, 0xc0, !PT ;  /* 0x0000007f14147812 */ /* 0x008fc800078ec0ff */
[----:B------:R-:W-:Y:S02]  /*b950*/  LOP3.LUT R21, R21, 0x60, RZ, 0xc0, !PT ;  /* 0x0000006015157812 */ /* 0x000fe400078ec0ff */
[----:B------:R-:W-:-:S04]  /*b960*/  SHF.R.U32.HI R20, RZ, 0x2, R20 ;  /* 0x00000002ff147819 */ /* 0x000fc80000011614 */
[----:B------:R-:W-:Y:S02]  /*b970*/  LOP3.LUT R20, R20, R21, RZ, 0xfc, !PT ;  /* 0x0000001514147212 */ /* 0x000fe400078efcff */
[----:B------:R-:W-:-:S03]  /*b980*/  LOP3.LUT R21, R13, 0x7f, RZ, 0xc0, !PT ;  /* 0x0000007f0d157812 */ /* 0x000fc600078ec0ff */
[----:B------:R-:W-:Y:S01]  /*b990*/  IMAD R6, R25, 0xc0, R20 ;  /* 0x000000c019067824 */ /* 0x000fe200078e0214 */
[----:B------:R-:W-:Y:S01]  /*b9a0*/  SHF.R.U32.HI R21, RZ, 0x2, R21 ;  /* 0x00000002ff157819 */ /* 0x000fe20000011615 */
[----:B------:R-:W-:Y:S02]  /*b9b0*/  IMAD.SHL.U32 R20, R13, 0x8, RZ ;  /* 0x000000080d147824 */ /* 0x000fe400078e00ff */
[----:B0-----:R-:W-:-:S03]  /*b9c0*/  @P0 IMAD.HI.U32 R0, R6, R4, RZ ;  /* 0x0000000406000227 */ /* 0x001fc600078e00ff */
[----:B------:R-:W-:Y:S01]  /*b9d0*/  LOP3.LUT R20, R20, 0x18, RZ, 0xc0, !PT ;  /* 0x0000001814147812 */ /* 0x000fe200078ec0ff */
[----:B------:R-:W-:Y:S01]  /*b9e0*/  IMAD.MOV.U32 R4, RZ, RZ, R6 ;  /* 0x000000ffff047224 */ /* 0x000fe200078e0006 */
[----:B-1----:R-:W-:-:S04]  /*b9f0*/  @P0 SHF.R.U32.HI R4, RZ, R5, R0 ;  /* 0x00000005ff040219 */ /* 0x002fc80000011600 */
[----:B------:R-:W-:-:S05]  /*ba00*/  SHF.R.S32.HI R0, RZ, 0x1f, R4 ;  /* 0x0000001fff007819 */ /* 0x000fca0000011404 */
[----:B------:R-:W-:-:S04]  /*ba10*/  IMAD R0, R0, UR4, RZ ;  /* 0x0000000400007c24 */ /* 0x000fc8000f8e02ff */
[C---:B------:R-:W-:Y:S02]  /*ba20*/  IMAD R7, R4.reuse, UR5, R0 ;  /* 0x0000000504077c24 */ /* 0x040fe4000f8e0200 */
[----:B------:R-:W-:Y:S02]  /*ba30*/  IMAD.MOV R0, RZ, RZ, -R4 ;  /* 0x000000ffff007224 */ /* 0x000fe400078e0a04 */
[----:B------:R-:W-:-:S04]  /*ba40*/  IMAD.WIDE.U32 R4, R4, UR4, R2 ;  /* 0x0000000404047c25 */ /* 0x000fc8000f8e0002 */
[----:B------:R-:W-:Y:S02]  /*ba50*/  IMAD R0, R10, R0, R6 ;  /* 0x000000000a007224 */ /* 0x000fe400078e0206 */
[----:B------:R-:W-:-:S03]  /*ba60*/  IMAD.IADD R5, R5, 0x1, R7 ;  /* 0x0000000105057824 */ /* 0x000fc600078e0207 */
[----:B------:R-:W-:Y:S01]  /*ba70*/  SHF.R.S32.HI R7, RZ, 0x1f, R0 ;  /* 0x0000001fff077819 */ /* 0x000fe20000011400 */
[----:B------:R-:W-:Y:S01]  /*ba80*/  IMAD.WIDE.U32 R8, R0, UR6, R4 ;  /* 0x0000000600087c25 */ /* 0x000fe2000f8e0004 */
[----:B------:R-:W-:-:S03]  /*ba90*/  IADD3 R5, R6, 0x80, RZ ;  /* 0x0000008006057810 */ /* 0x000fc60007ffe0ff */
[----:B------:R-:W-:Y:S01]  /*baa0*/  IMAD R7, R7, UR6, RZ ;  /* 0x0000000607077c24 */ /* 0x000fe2000f8e02ff */
[----:B------:R-:W-:Y:S01]  /*bab0*/  LEA R4, P1, R8, UR8, 0x1 ;  /* 0x0000000808047c11 */ /* 0x000fe2000f8208ff */
[----:B------:R-:W-:Y:S02]  /*bac0*/  IMAD.MOV.U32 R6, RZ, RZ, R5 ;  /* 0x000000ffff067224 */ /* 0x000fe400078e0005 */
[----:B------:R-:W-:Y:S02]  /*bad0*/  IMAD R0, R0, UR7, R7 ;  /* 0x0000000700007c24 */ /* 0x000fe4000f8e0207 */
[----:B------:R-:W0:Y:S02]  /*bae0*/  @P0 LDC R7, c[0x0][0x44c] ;  /* 0x00011300ff070b82 */ /* 0x000e240000000800 */
[----:B------:R-:W-:-:S05]  /*baf0*/  IMAD.IADD R0, R9, 0x1, R0 ;  /* 0x0000000109007824 */ /* 0x000fca00078e0200 */
[----:B------:R-:W-:Y:S02]  /*bb00*/  LEA.HI.X R0, R8, UR9, R0, 0x1, P1 ;  /* 0x0000000908007c11 */ /* 0x000fe400088f0c00 */
[----:B------:R-:W1:Y:S01]  /*bb10*/  @P0 LDC R8, c[0x0][0x450] ;  /* 0x00011400ff080b82 */ /* 0x000e620000000800 */
[----:B0-----:R-:W-:-:S05]  /*bb20*/  @P0 IMAD.HI.U32 R7, R5, R7, RZ ;  /* 0x0000000705070227 */ /* 0x001fca00078e00ff */
[----:B-1----:R-:W-:-:S05]  /*bb30*/  @P0 SHF.R.U32.HI R6, RZ, R8, R7 ;  /* 0x00000008ff060219 */ /* 0x002fca0000011607 */
[----:B------:R-:W-:Y:S02]  /*bb40*/  IMAD.MOV R7, RZ, RZ, -R6 ;  /* 0x000000ffff077224 */ /* 0x000fe400078e0a06 */
[----:B------:R-:W-:-:S04]  /*bb50*/  IMAD.WIDE.U32 R2, R6, UR4, R2 ;  /* 0x0000000406027c25 */ /* 0x000fc8000f8e0002 */
[----:B------:R-:W-:Y:S01]  /*bb60*/  IMAD R5, R10, R7, R5 ;  /* 0x000000070a057224 */ /* 0x000fe200078e0205 */
[----:B------:R-:W-:-:S05]  /*bb70*/  SHF.R.S32.HI R7, RZ, 0x1f, R6 ;  /* 0x0000001fff077819 */ /* 0x000fca0000011406 */
[----:B------:R-:W-:Y:S01]  /*bb80*/  IMAD R7, R7, UR4, RZ ;  /* 0x0000000407077c24 */ /* 0x000fe2000f8e02ff */
[----:B------:R-:W-:Y:S02]  /*bb90*/  ULDC UR4, c[0x0][0x2b8] ;  /* 0x0000ae0000047ab9 */ /* 0x000fe40000000800 */
[----:B------:R-:W-:Y:S01]  /*bba0*/  ISETP.GE.AND P3, PT, R20, UR4, PT ;  /* 0x0000000414007c0c */ /* 0x000fe2000bf66270 */
[----:B------:R-:W-:Y:S01]  /*bbb0*/  IMAD R7, R6, UR5, R7 ;  /* 0x0000000506077c24 */ /* 0x000fe2000f8e0207 */
[----:B------:R-:W-:Y:S01]  /*bbc0*/  SHF.R.S32.HI R6, RZ, 0x1f, R5 ;  /* 0x0000001fff067819 */ /* 0x000fe20000011405 */
[----:B------:R-:W-:Y:S01]  /*bbd0*/  UMOV UR5, 0xffffffff ;  /* 0xffffffff00057882 */ /* 0x000fe20000000000 */
[----:B------:R-:W-:Y:S01]  /*bbe0*/  ISETP.GE.AND P1, PT, R11, UR4, PT ;  /* 0x000000040b007c0c */ /* 0x000fe2000bf26270 */
[----:B------:R-:W-:Y:S02]  /*bbf0*/  IMAD.IADD R3, R3, 0x1, R7 ;  /* 0x0000000103037824 */ /* 0x000fe400078e0207 */
[----:B------:R-:W-:-:S02]  /*bc00*/  IMAD R6, R6, UR6, RZ ;  /* 0x0000000606067c24 */ /* 0x000fc4000f8e02ff */
[----:B------:R-:W-:-:S04]  /*bc10*/  IMAD.WIDE.U32 R2, R5, UR6, R2 ;  /* 0x0000000605027c25 */ /* 0x000fc8000f8e0002 */
[----:B------:R-:W-:Y:S01]  /*bc20*/  IMAD R6, R5, UR7, R6 ;  /* 0x0000000705067c24 */ /* 0x000fe2000f8e0206 */
[----:B------:R-:W-:-:S03]  /*bc30*/  LEA R8, P0, R2, UR8, 0x1 ;  /* 0x0000000802087c11 */ /* 0x000fc6000f8008ff */
[----:B------:R-:W-:-:S05]  /*bc40*/  IMAD.IADD R3, R3, 0x1, R6 ;  /* 0x0000000103037824 */ /* 0x000fca00078e0206 */
[----:B------:R-:W-:Y:S02]  /*bc50*/  LEA.HI.X R3, R2, UR9, R3, 0x1, P0 ;  /* 0x0000000902037c11 */ /* 0x000fe400080f0c03 */
[----:B------:R-:W-:Y:S01]  /*bc60*/  ISETP.GE.AND P0, PT, R12, UR4, PT ;  /* 0x000000040c007c0c */ /* 0x000fe2000bf06270 */
[----:B------:R-:W-:-:S12]  /*bc70*/  BRA.DIV UR5, `(.L_x_10245) ;  /* 0x0000003605407947 */ /* 0x000fd8000b800000 */
[----:B------:R-:W2:Y:S04]  /*bc80*/  LDL.LU R5, [R1+0x30] ;  /* 0x0000300001057983 */ /* 0x000ea80000300800 */
[----:B------:R-:W3:Y:S01]  /*bc90*/  LDL R9, [R1+0x1c] ;  /* 0x00001c0001097983 */ /* 0x000ee20000100800 */
[----:B------:R-:W-:-:S03]  /*bca0*/  IMAD R25, R25, 0xc0, R21 ;  /* 0x000000c019197824 */ /* 0x000fc600078e0215 */
[----:B------:R-:W-:Y:S01]  /*bcb0*/  SHFL.IDX PT, R6, R0, RZ, 0x1c1f ;  /* 0x001c1fff00067589 */ /* 0x000fe200000e0000 */
[----:B--2---:R-:W-:-:S03]  /*bcc0*/  IMAD R2, R5, R10, RZ ;  /* 0x0000000a05027224 */ /* 0x004fc600078e02ff */
[----:B------:R-:W0:Y:S02]  /*bcd0*/  SHFL.IDX PT, R5, R4, RZ, 0x1c1f ;  /* 0x001c1fff04057589 */ /* 0x000e2400000e0000 */
[----:B------:R-:W-:-:S13]  /*bce0*/  ISETP.GE.AND P2, PT, R25, R2, PT ;  /* 0x000000021900720c */ /* 0x000fda0003f46270 */
[----:B0-----:R-:W-:-:S05]  /*bcf0*/  @!P2 LEA R5, P4, R20, R5, 0x1 ;  /* 0x000000051405a211 */ /* 0x001fca00078808ff */
[----:B------:R-:W-:-:S04]  /*bd00*/  @!P2 IMAD.X R6, RZ, RZ, R6, P4 ;  /* 0x000000ffff06a224 */ /* 0x000fc800020e0606 */
[----:B------:R-:W-:Y:S02]  /*bd10*/  @!P2 IMAD.MOV.U32 R7, RZ, RZ, R6 ;  /* 0x000000ffff07a224 */ /* 0x000fe400078e0006 */
[----:B------:R-:W-:Y:S02]  /*bd20*/  @!P2 IMAD.MOV.U32 R6, RZ, RZ, R5 ;  /* 0x000000ffff06a224 */ /* 0x000fe400078e0005 */
[----:B------:R-:W0:Y:S04]  /*bd30*/  SHFL.IDX PT, R5, R4, 0x1, 0x1c1f ;  /* 0x003c1f0004057f89 */ /* 0x000e2800000e0000 */
[----:B---3--:R-:W-:Y:S04]  /*bd40*/  @!P2 LDGSTS.E.BYPASS.LTC128B.128 [R9+0xc400], desc[UR36][R6.64], !P3 ;  /* 0x0c4000000609afae */ /* 0x008fe8000d901d64 */
[----:B------:R-:W-:Y:S04]  /*bd50*/  @!P2 LDGSTS.E.BYPASS.LTC128B.128 [R9+0xf400], desc[UR36][R6.64+0x40], !P0 ;  /* 0x0f4000400609afae */ /* 0x000fe8000c101d64 */
[----:B------:R1:W-:Y:S04]  /*bd60*/  @!P2 LDGSTS.E.BYPASS.LTC128B.128 [R9+0x12400], desc[UR36][R6.64+0x80], !P1 ;  /* 0x124000800609afae */ /* 0x0003e8000c901d64 */
[----:B-1----:R-:W1:Y:S01]  /*bd70*/  SHFL.IDX PT, R7, R0, 0x1, 0x1c1f ;  /* 0x003c1f0000077f89 */ /* 0x002e6200000e0000 */
[----:B------:R-:W-:-:S05]  /*bd80*/  VIADD R6, R25, 0x20 ;  /* 0x0000002019067836 */ /* 0x000fca0000000000 */
[----:B------:R-:W-:-:S13]  /*bd90*/  ISETP.GE.AND P2, PT, R6, R2, PT ;  /* 0x000000020600720c */ /* 0x000fda0003f46270 */
[----:B0-----:R-:W-:-:S05]  /*bda0*/  @!P2 LEA R5, P4, R20, R5, 0x1 ;  /* 0x000000051405a211 */ /* 0x001fca00078808ff */
[----:B-1----:R-:W-:Y:S02]  /*bdb0*/  @!P2 IMAD.X R7, RZ, RZ, R7, P4 ;  /* 0x000000ffff07a224 */ /* 0x002fe400020e0607 */
[----:B------:R-:W-:Y:S02]  /*bdc0*/  @!P2 IMAD.MOV.U32 R6, RZ, RZ, R5 ;  /* 0x000000ffff06a224 */ /* 0x000fe400078e0005 */
[----:B------:R-:W0:Y:S04]  /*bdd0*/  SHFL.IDX PT, R5, R4, 0x2, 0x1c1f ;  /* 0x005c1f0004057f89 */ /* 0x000e2800000e0000 */
[----:B------:R-:W-:Y:S04]  /*bde0*/  @!P2 LDGSTS.E.BYPASS.LTC128B.128 [R9+0xcc00], desc[UR36][R6.64], !P3 ;  /* 0x0cc000000609afae */ /* 0x000fe8000d901d64 */
[----:B------:R-:W-:Y:S04]  /*bdf0*/  @!P2 LDGSTS.E.BYPASS.LTC128B.128 [R9+0xfc00], desc[UR36][R6.64+0x40], !P0 ;  /* 0x0fc000400609afae */ /* 0x000fe8000c101d64 */
[----:B------:R1:W-:Y:S04]  /*be00*/  @!P2 LDGSTS.E.BYPASS.LTC128B.128 [R9+0x12c00], desc[UR36][R6.64+0x80], !P1 ;  /* 0x12c000800609afae */ /* 0x0003e8000c901d64 */
[----:B------:R-:W-:Y:S04]  /*be10*/  SHFL.IDX PT, R4, R4, 0x3, 0x1c1f ;  /* 0x007c1f0004047f89 */ /* 0x000fe800000e0000 */
[----:B-1----:R-:W1:Y:S01]  /*be20*/  SHFL.IDX PT, R7, R0, 0x2, 0x1c1f ;  /* 0x005c1f0000077f89 */ /* 0x002e6200000e0000 */
[----:B------:R-:W-:-:S03]  /*be30*/  VIADD R6, R25, 0x40 ;  /* 0x0000004019067836 */ /* 0x000fc60000000000 */
[----:B------:R-:W2:Y:S02]  /*be40*/  SHFL.IDX PT, R0, R0, 0x3, 0x1c1f ;  /* 0x007c1f0000007f89 */ /* 0x000ea400000e0000 */
[----:B------:R-:W-:-:S13]  /*be50*/  ISETP.GE.AND P2, PT, R6, R2, PT ;  /* 0x000000020600720c */ /* 0x000fda0003f46270 */
[----:B0-----:R-:W-:-:S05]  /*be60*/  @!P2 LEA R5, P4, R20, R5, 0x1 ;  /* 0x000000051405a211 */ /* 0x001fca00078808ff */
[----:B-1----:R-:W-:Y:S02]  /*be70*/  @!P2 IMAD.X R7, RZ, RZ, R7, P4 ;  /* 0x000000ffff07a224 */ /* 0x002fe400020e0607 */
[----:B------:R-:W-:Y:S02]  /*be80*/  @!P2 IMAD.MOV.U32 R6, RZ, RZ, R5 ;  /* 0x000000ffff06a224 */ /* 0x000fe400078e0005 */
[----:B------:R-:W-:-:S03]  /*be90*/  VIADD R5, R25, 0x60 ;  /* 0x0000006019057836 */ /* 0x000fc60000000000 */
[----:B------:R-:W-:Y:S04]  /*bea0*/  @!P2 LDGSTS.E.BYPASS.LTC128B.128 [R9+0xd400], desc[UR36][R6.64], !P3 ;  /* 0x0d4000000609afae */ /* 0x000fe8000d901d64 */
[----:B------:R-:W-:Y:S04]  /*beb0*/  @!P2 LDGSTS.E.BYPASS.LTC128B.128 [R9+0x10400], desc[UR36][R6.64+0x40], !P0 ;  /* 0x104000400609afae */ /* 0x000fe8000c101d64 */
[----:B------:R-:W-:Y:S01]  /*bec0*/  @!P2 LDGSTS.E.BYPASS.LTC128B.128 [R9+0x13400], desc[UR36][R6.64+0x80], !P1 ;  /* 0x134000800609afae */ /* 0x000fe2000c901d64 */
[----:B------:R-:W-:-:S13]  /*bed0*/  ISETP.GE.AND P2, PT, R5, R2, PT ;  /* 0x000000020500720c */ /* 0x000fda0003f46270 */
[----:B------:R-:W-:-:S05]  /*bee0*/  @!P2 LEA R4, P4, R20, R4, 0x1 ;  /* 0x000000041404a211 */ /* 0x000fca00078808ff */
[----:B--2---:R-:W-:-:S04]  /*bef0*/  @!P2 IMAD.X R0, RZ, RZ, R0, P4 ;  /* 0x000000ffff00a224 */ /* 0x004fc800020e0600 */
[----:B------:R-:W-:Y:S02]  /*bf00*/  @!P2 IMAD.MOV.U32 R5, RZ, RZ, R0 ;  /* 0x000000ffff05a224 */ /* 0x000fe400078e0000 */
[----:B------:R-:W-:Y:S04]  /*bf10*/  SHFL.IDX PT, R0, R3, RZ, 0x1c1f ;  /* 0x001c1fff03007589 */ /* 0x000fe800000e0000 */
[----:B------:R-:W-:Y:S04]  /*bf20*/  @!P2 LDGSTS.E.BYPASS.LTC128B.128 [R9+0xdc00], desc[UR36][R4.64], !P3 ;  /* 0x0dc000000409afae */ /* 0x000fe8000d901d64 */
[----:B------:R-:W-:Y:S04]  /*bf30*/  @!P2 LDGSTS.E.BYPASS.LTC128B.128 [R9+0x10c00], desc[UR36][R4.64+0x40], !P0 ;  /* 0x10c000400409afae */ /* 0x000fe8000c101d64 */
[----:B------:R0:W-:Y:S04]  /*bf40*/  @!P2 LDGSTS.E.BYPASS.LTC128B.128 [R9+0x13c00], desc[UR36][R4.64+0x80], !P1 ;  /* 0x13c000800409afae */ /* 0x0001e8000c901d64 */
[----:B------:R-:W-:Y:S04]  /*bf50*/  SHFL.IDX PT, R3, R3, 0x1, 0x1c1f ;  /* 0x003c1f0003037f89 */ /* 0x000fe800000e0000 */
[----:B0-----:R-:W0:Y:S01]  /*bf60*/  SHFL.IDX PT, R4, R8, RZ, 0x1c1f ;  /* 0x001c1fff08047589 */ /* 0x001e2200000e0000 */
[----:B------:R-:W-:-:S03]  /*bf70*/  VIADD R5, R25, 0x80 ;  /* 0x0000008019057836 */ /* 0x000fc60000000000 */
[----:B------:R-:W1:Y:S02]  /*bf80*/  SHFL.IDX PT, R8, R8, 0x1, 0x1c1f ;  /* 0x003c1f0008087f89 */ /* 0x000e6400000e0000 */
[----:B------:R-:W-:-:S13]  /*bf90*/  ISETP.GE.AND P2, PT, R5, R2, PT ;  /* 0x000000020500720c */ /* 0x000fda0003f46270 */
[----:B0-----:R-:W-:-:S05]  /*bfa0*/  @!P2 LEA R4, P4, R20, R4, 0x1 ;  /* 0x000000041404a211 */ /* 0x001fca00078808ff */
[----:B------:R-:W-:-:S04]  /*bfb0*/  @!P2 IMAD.X R0, RZ, RZ, R0, P4 ;  /* 0x000000ffff00a224 */ /* 0x000fc800020e0600 */
[----:B------:R-:W-:-:S05]  /*bfc0*/  @!P2 IMAD.MOV.U32 R5, RZ, RZ, R0 ;  /* 0x000000ffff05a224 */ /* 0x000fca00078e0000 */
[----:B------:R0:W-:Y:S04]  /*bfd0*/  @!P2 LDGSTS.E.BYPASS.LTC128B.128 [R9+0xe400], desc[UR36][R4.64], !P3 ;  /* 0x0e4000000409afae */ /* 0x0001e8000d901d64 */
[----:B------:R0:W-:Y:S04]  /*bfe0*/  @!P2 LDGSTS.E.BYPASS.LTC128B.128 [R9+0x11400], desc[UR36][R4.64+0x40], !P0 ;  /* 0x114000400409afae */ /* 0x0001e8000c101d64 */
[----:B-1----:R0:W-:Y:S02]  /*bff0*/  @!P2 LDGSTS.E.BYPASS.LTC128B.128 [R9+0x14400], desc[UR36][R4.64+0x80], !P1 ;  /* 0x144000800409afae */ /* 0x0021e4000c901d64 */
.L_x_10324:
[----:B------:R-:W2:Y:S01]  /*c000*/  LDL R0, [R1+0x1c] ;  /* 0x00001c0001007983 */ /* 0x000ea20000100800 */
[----:B------:R-:W-:-:S05]  /*c010*/  VIADD R25, R25, 0xa0 ;  /* 0x000000a019197836 */ /* 0x000fca0000000000 */
[----:B------:R-:W-:-:S13]  /*c020*/  ISETP.GE.AND P2, PT, R25, R2, PT ;  /* 0x000000021900720c */ /* 0x000fda0003f46270 */
[----:B------:R-:W-:-:S05]  /*c030*/  @!P2 LEA R2, P4, R20, R8, 0x1 ;  /* 0x000000081402a211 */ /* 0x000fca00078808ff */
[----:B------:R-:W-:-:S05]  /*c040*/  @!P2 IMAD.X R3, RZ, RZ, R3, P4 ;  /* 0x000000ffff03a224 */ /* 0x000fca00020e0603 */
[----:B------:R-:W-:Y:S01]  /*c050*/  @!PT LDS RZ, [RZ] ;  /* 0x00000000fffff984 */ /* 0x000fe20000000800 */
[----:B------:R-:W-:Y:S01]  /*c060*/  @!PT LDS RZ, [RZ] ;  /* 0x00000000fffff984 */ /* 0x000fe20000000800 */
[----:B------:R-:W-:Y:S01]  /*c070*/  @!PT LDS RZ, [RZ] ;  /* 0x00000000fffff984 */ /* 0x000fe20000000800 */
[----:B--2---:R1:W-:Y:S04]  /*c080*/  @!P2 LDGSTS.E.BYPASS.LTC128B.128 [R0+0xec00], desc[UR36][R2.64], !P3 ;  /* 0x0ec000000200afae */ /* 0x0043e8000d901d64 */
[----:B------:R1:W-:Y:S01]  /*c090*/  @!P2 LDGSTS.E.BYPASS.LTC128B.128 [R0+0x11c00], desc[UR36][R2.64+0x40], !P0 ;  /* 0x11c000400200afae */ /* 0x0003e2000c101d64 */
[----:B------:R-:W-:-:S03]  /*c0a0*/  PLOP3.LUT P0, PT, PT, PT, PT, 0x80, 0x0 ;  /* 0x000000000000781c */ /* 0x000fc60003f0f070 */
[----:B------:R1:W-:Y:S01]  /*c0b0*/  @!P2 LDGSTS.E.BYPASS.LTC128B.128 [R0+0x14c00], desc[UR36][R2.64+0x80], !P1 ;  /* 0x14c000800200afae */ /* 0x0003e2000c901d64 */
[----:B------:R-:W-:-:S09]  /*c0c0*/  NOP ;  /* 0x0000000000007918 */ /* 0x000fd20000000000 */
.L_x_10246:
[----:B------:R-:W-:Y:S02]  /*c0d0*/  PLOP3.LUT P1, PT, P1, P0, PT, 0xa2, 0x0 ;  /* 0x000000000000781c */ /* 0x000fe40000f21472 */
[----:B------:R-:W-:-:S08]  /*c0e0*/  @P0 R2UR P1, UR4, R17 ;  /* 0x00000000110402ca */ /* 0x000fd00000020000 */
[----:B------:R-:W-:-:S05]  /*c0f0*/  @P0 PLOP3.LUT P0, PT, P1, PT, PT, 0x80, 0x0 ;  /* 0x000000000000081c */ /* 0x000fca0000f0f070 */
[----:B------:R-:W-:Y:S01]  /*c100*/  @!P1 SYNCS.ARRIVE.TRANS64.RED.A0T1 RZ, [UR4+0x2d800], RZ ;  /* 0x02d800ffffff99a7 */ /* 0x000fe20008200404 */
[----:B------:R-:W-:Y:S07]  /*c110*/  @!P1 ARRIVES.LDGSTSBAR.64.TRANSCNT [UR4+0x2d800] ;  /* 0x02d80000ff0099b0 */ /* 0x000fee0008000a84 */
[----:B------:R-:W-:Y:S05]  /*c120*/  @P0 BRA.U.ANY `(.L_x_10246) ;  /* 0xfffffffd00e80947 */ /* 0x000fea000393ffff */
[----:B-1----:R-:W2:Y:S02]  /*c130*/  LDL.LU R2, [R1+0x3c] ;  /* 0x00003c0001027983 */ /* 0x002ea40000300800 */
[----:B--2---:R-:W-:-:S05]  /*c140*/  VIADD R2, R2, 0x1 ;  /* 0x0000000102027836 */ /* 0x004fca0000000000 */
        /* <DEDUP_REMOVED lines=9> */
[----:B-12---:R-:W-:Y:S05]  /*c1e0*/  @!P0 BRA `(.L_x_10248) ;  /* 0x0000003400e48947 */ /* 0x006fea0003800000 */
.L_x_10325:
[----:B------:R-:W-:Y:S05]  /*c1f0*/  BSYNC B0 ;  /* 0x0000000000007941 */ /* 0x000fea0003800000 */
.L_x_10247:
[----:B------:R-:W1:Y:S04]  /*c200*/  LDL.LU R3, [R1+0x34] ;  /* 0x0000340001037983 */ /* 0x000e680000300800 */
[----:B------:R-:W2:Y:S01]  /*c210*/  LDL R2, [R1+0x10] ;  /* 0x0000100001027983 */ /* 0x000ea20000100800 */
[----:B------:R-:W-:Y:S01]  /*c220*/  BSSY B0, `(.L_x_10249) ;  /* 0x00000fa000007945 */ /* 0x000fe20003800000 */
[----:B-1----:R-:W-:-:S05]  /*c230*/  VIADD R0, R3, 0xfffffffe ;  /* 0xfffffffe03007836 */ /* 0x002fca0000000000 */
[----:B--2---:R-:W-:-:S13]  /*c240*/  ISETP.GE.AND P0, PT, R0, R2, PT ;  /* 0x000000020000720c */ /* 0x004fda0003f06270 */
[----:B------:R-:W-:Y:S05]  /*c250*/  @!P0 BRA `(.L_x_10250) ;  /* 0x0000000c00d88947 */ /* 0x000fea0003800000 */
[----:B------:R-:W0:Y:S01]  /*c260*/  S2R R2, SR_TID.X ;  /* 0x0000000000027919 */ /* 0x000e220000002100 */
[----:B------:R-:W-:Y:S01]  /*c270*/  ULDC UR4, c[0x0][0x2f4] ;  /* 0x0000bd0000047ab9 */ /* 0x000fe20000000800 */
[----:B------:R-:W-:Y:S01]  /*c280*/  IMAD.MOV.U32 R20, RZ, RZ, R29 ;  /* 0x000000ffff147224 */ /* 0x000fe200078e001d */
[----:B------:R1:W-:Y:S01]  /*c290*/  STL [R1], R23 ;  /* 0x0000001701007387 */ /* 0x0003e20000100800 */
[----:B------:R-:W-:Y:S02]  /*c2a0*/  IMAD.MOV.U32 R10, RZ, RZ, R22 ;  /* 0x000000ffff0a7224 */ /* 0x000fe400078e0016 */
[----:B0-----:R-:W-:-:S05]  /*c2b0*/  IMAD.SHL.U32 R4, R2, 0x8, RZ ;  /* 0x0000000802047824 */ /* 0x001fca00078e00ff */
[----:B------:R-:W-:-:S04]  /*c2c0*/  LOP3.LUT R4, R4, 0x18, RZ, 0xc0, !PT ;  /* 0x0000001804047812 */ /* 0x000fc800078ec0ff */
[C---:B------:R-:W-:Y:S02]  /*c2d0*/  LOP3.LUT R3, R4.reuse, 0x20, RZ, 0xfc, !PT ;  /* 0x0000002004037812 */ /* 0x040fe400078efcff */
[C---:B------:R-:W-:Y:S02]  /*c2e0*/  LOP3.LUT R2, R4.reuse, 0x40, RZ, 0xfc, !PT ;  /* 0x0000004004027812 */ /* 0x040fe400078efcff */
[----:B------:R-:W-:Y:S02]  /*c2f0*/  ISETP.GE.AND P3, PT, R4, UR4, PT ;  /* 0x0000000404007c0c */ /* 0x000fe4000bf66270 */
[----:B------:R-:W-:Y:S02]  /*c300*/  ISETP.GE.AND P2, PT, R3, UR4, PT ;  /* 0x0000000403007c0c */ /* 0x000fe4000bf46270 */
[----:B-1----:R-:W-:-:S13]  /*c310*/  ISETP.GE.AND P1, PT, R2, UR4, PT ;  /* 0x0000000402007c0c */ /* 0x002fda000bf26270 */
.L_x_10263:
[----:B------:R-:W2:Y:S01]  /*c320*/  LDL R9, [R1+0x14] ;  /* 0x0000140001097983 */ /* 0x000ea20000100800 */
[----:B------:R-:W0:Y:S03]  /*c330*/  LDC R4, c[0x0][0x430] ;  /* 0x00010c00ff047b82 */ /* 0x000e260000000800 */
[----:B------:R-:W3:Y:S04]  /*c340*/  LDL R8, [R1+0x18] ;  /* 0x0000180001087983 */ /* 0x000ee80000100800 */
[----:B------:R-:W4:Y:S01]  /*c350*/  LDL R7, [R1+0x4] ;  /* 0x0000040001077983 */ /* 0x000f220000100800 */
[----:B------:R-:W1:Y:S03]  /*c360*/  S2R R2, SR_TID.X ;  /* 0x0000000000027919 */ /* 0x000e660000002100 */
[----:B------:R-:W5:Y:S01]  /*c370*/  LDL R6, [R1+0x48] ;  /* 0x0000480001067983 */ /* 0x000f620000100800 */
[----:B0-----:R-:W-:-:S13]  /*c380*/  ISETP.NE.AND P0, PT, R4, 0x1, PT ;  /* 0x000000010400780c */ /* 0x001fda0003f05270 */
[----:B------:R-:W0:Y:S01]  /*c390*/  @P0 LDC R5, c[0x0][0x434] ;  /* 0x00010d00ff050b82 */ /* 0x000e220000000800 */
[----:B-1----:R-:W-:-:S04]  /*c3a0*/  LOP3.LUT R3, R2, 0x7f, RZ, 0xc0, !PT ;  /* 0x0000007f02037812 */ /* 0x002fc800078ec0ff */
[----:B------:R-:W-:-:S03]  /*c3b0*/  SHF.R.U32.HI R4, RZ, 0x2, R3 ;  /* 0x00000002ff047819 */ /* 0x000fc60000011603 */
[----:B------:R-:W1:Y:S01]  /*c3c0*/  @P0 LDC R3, c[0x0][0x438] ;  /* 0x00010e00ff030b82 */ /* 0x000e620000000800 */
[----:B------:R-:W-:Y:S02]  /*c3d0*/  IMAD.SHL.U32 R2, R2, 0x20, RZ ;  /* 0x0000002002027824 */ /* 0x000fe400078e00ff */
[----:B------:R-:W-:-:S03]  /*c3e0*/  IMAD R4, R0, 0x80, R4 ;  /* 0x0000008000047824 */ /* 0x000fc600078e0204 */
[----:B------:R-:W-:Y:S01]  /*c3f0*/  LOP3.LUT R2, R2, 0x60, RZ, 0xc0, !PT ;  /* 0x0000006002027812 */ /* 0x000fe200078ec0ff */
[----:B------:R-:W-:Y:S05]  /*c400*/  YIELD ;  /* 0x0000000000007946 */ /* 0x000fea0003800000 */
[----:B------:R-:W-:Y:S01]  /*c410*/  ULDC UR4, c[0x0][0x430] ;  /* 0x00010c0000047ab9 */ /* 0x000fe20000000800 */
[----:B--2---:R-:W-:-:S05]  /*c420*/  IADD3 R4, R2, R4, R9 ;  /* 0x0000000402047210 */ /* 0x004fca0007ffe009 */
[----:B0-----:R-:W-:Y:S01]  /*c430*/  @P0 IMAD.HI.U32 R5, R4, R5, RZ ;  /* 0x0000000504050227 */ /* 0x001fe200078e00ff */
[----:B------:R-:W-:-:S04]  /*c440*/  MOV R2, R4 ;  /* 0x0000000400027202 */ /* 0x000fc80000000f00 */
[----:B-1----:R-:W-:-:S05]  /*c450*/  @P0 SHF.R.U32.HI R2, RZ, R3, R5 ;  /* 0x00000003ff020219 */ /* 0x002fca0000011605 */
[--C-:B------:R-:W-:Y:S01]  /*c460*/  IMAD.MOV R9, RZ, RZ, -R2.reuse ;  /* 0x000000ffff097224 */ /* 0x100fe200078e0a02 */
[----:B------:R-:W-:-:S03]  /*c470*/  SHF.R.S32.HI R3, RZ, 0x1f, R2 ;  /* 0x0000001fff037819 */ /* 0x000fc60000011402 */
[----:B------:R-:W-:Y:S01]  /*c480*/  IMAD R9, R9, UR4, R4 ;  /* 0x0000000409097c24 */ /* 0x000fe2000f8e0204 */
[----:B------:R-:W-:Y:S02]  /*c490*/  ULDC.64 UR4, c[0x0][0x428] ;  /* 0x00010a0000047ab9 */ /* 0x000fe40000000a00 */
[----:B---3--:R-:W-:Y:S02]  /*c4a0*/  IMAD R4, R8, UR4, RZ ;  /* 0x0000000408047c24 */ /* 0x008fe4000f8e02ff */
[----:B----4-:R-:W-:-:S04]  /*c4b0*/  IMAD.WIDE.U32 R2, R7, UR4, R2 ;  /* 0x0000000407027c25 */ /* 0x010fc8000f8e0002 */
[----:B------:R-:W-:Y:S01]  /*c4c0*/  IMAD R4, R7, UR5, R4 ;  /* 0x0000000507047c24 */ /* 0x000fe2000f8e0204 */
[----:B------:R-:W-:-:S03]  /*c4d0*/  ULDC.64 UR4, c[0x0][0x418] ;  /* 0x0001060000047ab9 */ /* 0x000fc60000000a00 */
[----:B------:R-:W-:Y:S01]  /*c4e0*/  IMAD.IADD R3, R4, 0x1, R3 ;  /* 0x0000000104037824 */ /* 0x000fe200078e0203 */
[----:B------:R-:W-:-:S04]  /*c4f0*/  LEA R4, P0, R2, UR4, 0x2 ;  /* 0x0000000402047c11 */ /* 0x000fc8000f8010ff */
[----:B------:R-:W-:-:S05]  /*c500*/  LEA.HI.X R5, R2, UR5, R3, 0x2, P0 ;  /* 0x0000000502057c11 */ /* 0x000fca00080f1403 */
[----:B------:R-:W2:Y:S01]  /*c510*/  LDG.E R7, desc[UR36][R4.64] ;  /* 0x0000002404077981 */ /* 0x000ea2000c1e1900 */
[----:B-----5:R-:W-:Y:S01]  /*c520*/  ISETP.NE.AND P4, PT, R6, 0x3, PT ;  /* 0x000000030600780c */ /* 0x020fe20003f85270 */
[----:B------:R-:W-:-:S05]  /*c530*/  VIADD R22, R10, 0x1 ;  /* 0x000000010a167836 */ /* 0x000fca0000000000 */
[----:B------:R-:W-:-:S04]  /*c540*/  ISETP.NE.AND P0, PT, R22, 0x2, PT ;  /* 0x000000021600780c */ /* 0x000fc80003f05270 */
[----:B------:R-:W-:Y:S01]  /*c550*/  SEL R29, RZ, 0x1, P0 ;  /* 0x00000001ff1d7807 */ /* 0x000fe20000000000 */
[----:B------:R-:W-:Y:S01]  /*c560*/  IMAD.MOV.U32 R23, RZ, RZ, R0 ;  /* 0x000000ffff177224 */ /* 0x000fe200078e0000 */
[----:B------:R-:W-:Y:S02]  /*c570*/  SEL R22, R22, RZ, P0 ;  /* 0x000000ff16167207 */ /* 0x000fe40000000000 */
[----:B------:R-:W-:Y:S02]  /*c580*/  LOP3.LUT R29, R20, R29, RZ, 0x3c, !PT ;  /* 0x0000001d141d7212 */ /* 0x000fe400078e3cff */
[----:B--2---:R-:W-:Y:S01]  /*c590*/  SHF.R.S32.HI R28, RZ, 0x1f, R7 ;  /* 0x0000001fff1c7819 */ /* 0x004fe20000011407 */
[----:B------:R-:W-:Y:S06]  /*c5a0*/  @!P4 BRA `(.L_x_10251) ;  /* 0x000000000004c947 */ /* 0x000fec0003800000 */
[----:B------:R-:W-:Y:S01]  /*c5b0*/  BPT.TRAP 0x1 ;  /* 0x000000040000795c */ /* 0x000fe20000300000 */
.L_x_10251:
[----:B------:R-:W-:Y:S01]  /*c5c0*/  IMAD R5, R22, 0x8, R17 ;  /* 0x0000000816057824 */ /* 0x000fe200078e0211 */
[----:B------:R-:W-:Y:S01]  /*c5d0*/  SHF.L.U32 R0, R29, 0x1f, RZ ;  /* 0x0000001f1d007819 */ /* 0x000fe200000006ff */
[----:B------:R-:W-:Y:S03]  /*c5e0*/  BSSY B1, `(.L_x_10252) ;  /* 0x0000003000017945 */ /* 0x000fe60003800000 */
[----:B------:R-:W0:Y:S02]  /*c5f0*/  SYNCS.PHASECHK.TRANS64.TRYWAIT P0, [R5+URZ+0x2d840], R0 ;  /* 0x02d84000050075a7 */ /* 0x000e24000800017f */
[----:B0-----:R-:W-:Y:S05]  /*c600*/  @!P0 BRA `(.L_x_10253) ;  /* 0x0000003000f08947 */ /* 0x001fea0003800000 */
.L_x_10326:
[----:B------:R-:W-:Y:S05]  /*c610*/  BSYNC B1 ;  /* 0x0000000000017941 */ /* 0x000fea0003800000 */
.L_x_10252:
[----:B------:R-:W1:Y:S01]  /*c620*/  S2R R6, SR_TID.X ;  /* 0x0000000000067919 */ /* 0x000e620000002100 */
[----:B------:R-:W-:Y:S01]  /*c630*/  SHF.R.S32.HI R21, RZ, 0x1f, R9 ;  /* 0x0000001fff157819 */ /* 0x000fe20000011409 */
[----:B------:R-:W-:Y:S01]  /*c640*/  ULDC.64 UR4, c[0x0][0x300] ;  /* 0x0000c00000047ab9 */ /* 0x000fe20000000a00 */
[----:B------:R-:W-:Y:S01]  /*c650*/  ULDC.64 UR6, c[0x0][0x2e8] ;  /* 0x0000ba0000067ab9 */ /* 0x000fe20000000a00 */
[----:B------:R-:W-:Y:S01]  /*c660*/  IMAD.WIDE.U32 R2, R9, UR4, RZ ;  /* 0x0000000409027c25 */ /* 0x000fe2000f8e00ff */
[C---:B------:R-:W-:Y:S02]  /*c670*/  LOP3.LUT P5, RZ, R16.reuse, 0x2, RZ, 0xc0, !PT ;  /* 0x0000000210ff7812 */ /* 0x040fe400078ac0ff */
[----:B------:R-:W-:Y:S01]  /*c680*/  LOP3.LUT P4, RZ, R16, 0x1, RZ, 0xc0, !PT ;  /* 0x0000000110ff7812 */ /* 0x000fe2000788c0ff */
[----:B0-----:R-:W-:-:S04]  /*c690*/  IMAD R0, R21, UR4, RZ ;  /* 0x0000000415007c24 */ /* 0x001fc8000f8e02ff */
        /* <DEDUP_REMOVED lines=8> */
[----:B-1----:R-:W-:Y:S02]  /*c720*/  IMAD.SHL.U32 R4, R6, 0x8, RZ ;  /* 0x0000000806047824 */ /* 0x002fe400078e00ff */
[----:B------:R-:W-:Y:S01]  /*c730*/  IMAD.WIDE.U32 R2, R26, UR4, R2 ;  /* 0x000000041a027c25 */ /* 0x000fe2000f8e0002 */
[----:B------:R-:W-:Y:S02]  /*c740*/  UMOV UR4, 0xffffffff ;  /* 0xffffffff00047882 */ /* 0x000fe40000000000 */
[----:B------:R-:W-:Y:S01]  /*c750*/  LOP3.LUT R4, R4, 0xd8, RZ, 0xc0, !PT ;  /* 0x000000d804047812 */ /* 0x000fe200078ec0ff */
[----:B------:R-:W-:Y:S02]  /*c760*/  IMAD.SHL.U32 R11, R6, 0x8, RZ ;  /* 0x00000008060b7824 */ /* 0x000fe400078e00ff */
[----:B------:R-:W-:Y:S01]  /*c770*/  IMAD R8, R26, UR5, R3 ;  /* 0x000000051a087c24 */ /* 0x000fe2000f8e0203 */
[----:B------:R-:W-:-:S02]  /*c780*/  LOP3.LUT R4, R4, 0x18, R6, 0x78, !PT ;  /* 0x0000001804047812 */ /* 0x000fc400078e7806 */
[----:B------:R-:W-:Y:S02]  /*c790*/  LEA R6, P0, R2, UR6, 0x1 ;  /* 0x0000000602067c11 */ /* 0x000fe4000f8008ff */
[----:B------:R-:W-:Y:S02]  /*c7a0*/  LOP3.LUT R4, R4, 0x320, R11, 0xf8, !PT ;  /* 0x0000032004047812 */ /* 0x000fe400078ef80b */
[----:B------:R-:W-:-:S03]  /*c7b0*/  LEA.HI.X R8, R2, UR7, R8, 0x1, P0 ;  /* 0x0000000702087c11 */ /* 0x000fc600080f0c08 */
[----:B------:R-:W-:Y:S01]  /*c7c0*/  IMAD R4, R22, 0x3000, R4 ;  /* 0x0000300016047824 */ /* 0x000fe200078e0204 */
[----:B------:R-:W-:Y:S06]  /*c7d0*/  BRA.DIV UR4, `(.L_x_10254) ;  /* 0x0000003204907947 */ /* 0x000fec000b800000 */
[----:B------:R-:W0:Y:S01]  /*c7e0*/  S2R R3, SR_TID.X ;  /* 0x0000000000037919 */ /* 0x000e220000002100 */
[----:B------:R-:W-:Y:S01]  /*c7f0*/  LOP3.LUT P6, RZ, R16, 0x4, RZ, 0xc0, !PT ;  /* 0x0000000410ff7812 */ /* 0x000fe200078cc0ff */
[----:B------:R-:W-:Y:S01]  /*c800*/  IMAD R4, R4, 0x2, R17 ;  /* 0x0000000204047824 */ /* 0x000fe200078e0211 */
[----:B------:R-:W1:Y:S04]  /*c810*/  SHFL.IDX PT, R2, R6, RZ, 0x1c1f ;  /* 0x001c1fff06027589 */ /* 0x000e6800000e0000 */
[----:B------:R-:W-:Y:S01]  /*c820*/  SHFL.IDX PT, R25, R8, 0x2, 0x1c1f ;  /* 0x005c1f0008197f89 */ /* 0x000fe200000e0000 */
[----:B0-----:R-:W-:-:S03]  /*c830*/  IMAD.SHL.U32 R11, R3, 0x8, RZ ;  /* 0x00000008030b7824 */ /* 0x001fc600078e00ff */
[----:B------:R-:W0:Y:S02]  /*c840*/  SHFL.IDX PT, R3, R8, RZ, 0x1c1f ;  /* 0x001c1fff08037589 */ /* 0x000e2400000e0000 */
[----:B------:R-:W-:-:S05]  /*c850*/  LOP3.LUT R11, R11, 0x18, RZ, 0xc0, !PT ;  /* 0x000000180b0b7812 */ /* 0x000fca00078ec0ff */
[----:B------:R-:W-:-:S05]  /*c860*/  IMAD.SHL.U32 R0, R11, 0x2, RZ ;  /* 0x000000020b007824 */ /* 0x000fca00078e00ff */
[----:B-1----:R-:W-:-:S05]  /*c870*/  IADD3 R2, P0, R2, R0, RZ ;  /* 0x0000000002027210 */ /* 0x002fca0007f1e0ff */
[----:B0-----:R-:W-:-:S05]  /*c880*/  IMAD.X R3, RZ, RZ, R3, P0 ;  /* 0x000000ffff037224 */ /* 0x001fca00000e0603 */
        /* <DEDUP_REMOVED lines=18> */
.L_x_10336:
        /* <DEDUP_REMOVED lines=11> */
.L_x_10255:
        /* <DEDUP_REMOVED lines=11> */
.L_x_10256:
[----:B------:R1:W-:Y:S01]  /*cb10*/  SYNCS.ARRIVE.TRANS64.A1T0 RZ, [R5+URZ+0x2d830], RZ ;  /* 0x02d830ff05ff79a7 */ /* 0x0003e2000810003f */
[----:B------:R-:W-:Y:S05]  /*cb20*/  @!P5 BRA `(.L_x_10257) ;  /* 0x000000000004d947 */ /* 0x000fea0003800000 */
[----:B------:R-:W-:Y:S01]  /*cb30*/  BPT.TRAP 0x1 ;  /* 0x000000040000795c */ /* 0x000fe20000300000 */
.L_x_10257:
[----:B------:R-:W-:Y:S01]  /*cb40*/  SHF.L.U32 R2, R20, 0x1f, RZ ;  /* 0x0000001f14027819 */ /* 0x000fe200000006ff */
[----:B-1----:R-:W-:Y:S01]  /*cb50*/  IMAD R5, R10, 0x8, R17 ;  /* 0x000000080a057824 */ /* 0x002fe200078e0211 */
[----:B------:R-:W-:Y:S03]  /*cb60*/  BSSY B1, `(.L_x_10258) ;  /* 0x0000003000017945 */ /* 0x000fe60003800000 */
[----:B------:R-:W1:Y:S02]  /*cb70*/  SYNCS.PHASECHK.TRANS64.TRYWAIT P0, [R5+URZ+0x2d860], R2 ;  /* 0x02d86002050075a7 */ /* 0x000e64000800017f */
[----:B-1----:R-:W-:Y:S05]  /*cb80*/  @!P0 BRA `(.L_x_10259) ;  /* 0x0000003000f88947 */ /* 0x002fea0003800000 */
.L_x_10337:
[----:B------:R-:W-:Y:S05]  /*cb90*/  BSYNC B1 ;  /* 0x0000000000017941 */ /* 0x000fea0003800000 */
.L_x_10258:
[----:B------:R-:W2:Y:S04]  /*cba0*/  LDL R11, [R1+0xc] ;  /* 0x00000c00010b7983 */ /* 0x000ea80000100800 */
[----:B0-----:R-:W2:Y:S01]  /*cbb0*/  LDL.LU R6, [R1] ;  /* 0x0000000001067983 */ /* 0x001ea20000300800 */
[----:B------:R-:W0:Y:S01]  /*cbc0*/  S2R R12, SR_TID.X ;  /* 0x00000000000c7919 */ /* 0x000e220000002100 */
[----:B------:R-:W-:Y:S01]  /*cbd0*/  UMOV UR4, 0xffffffff ;  /* 0xffffffff00047882 */ /* 0x000fe20000000000 */
[C---:B0-----:R-:W-:Y:S01]  /*cbe0*/  IMAD.SHL.U32 R4, R12.reuse, 0x8, RZ ;  /* 0x000000080c047824 */ /* 0x041fe200078e00ff */
[C---:B------:R-:W-:Y:S01]  /*cbf0*/  LOP3.LUT R3, R12.reuse, 0x7f, RZ, 0xc0, !PT ;  /* 0x0000007f0c037812 */ /* 0x040fe200078ec0ff */
[----:B------:R-:W-:-:S03]  /*cc00*/  IMAD.SHL.U32 R8, R12, 0x8, RZ ;  /* 0x000000080c087824 */ /* 0x000fc600078e00ff */
[----:B------:R-:W-:-:S04]  /*cc10*/  LOP3.LUT R4, R4, 0xd8, RZ, 0xc0, !PT ;  /* 0x000000d804047812 */ /* 0x000fc800078ec0ff */
[----:B------:R-:W-:Y:S02]  /*cc20*/  LOP3.LUT R4, R4, 0x18, R12, 0x78, !PT ;  /* 0x0000001804047812 */ /* 0x000fe400078e780c */
[----:B------:R-:W-:Y:S02]  /*cc30*/  SHF.R.U32.HI R3, RZ, 0x2, R3 ;  /* 0x00000002ff037819 */ /* 0x000fe40000011603 */
[----:B------:R-:W-:-:S05]  /*cc40*/  LOP3.LUT R4, R4, 0x320, R8, 0xf8, !PT ;  /* 0x0000032004047812 */ /* 0x000fca00078ef808 */
[----:B------:R-:W-:Y:S02]  /*cc50*/  IMAD R4, R10, 0x3000, R4 ;  /* 0x000030000a047824 */ /* 0x000fe400078e0204 */
        /* <DEDUP_REMOVED lines=36> */
[----:B0-2---:R0:W1:Y:S02]  /*cea0*/  SHFL.IDX PT, R2, R18, 0x3, 0x1c1f ;  /* 0x007c1f0012027f89 */ /* 0x00506400000e0000 */
.L_x_10347:
        /* <DEDUP_REMOVED lines=26> */
[----:B------:R-:W-:Y:S01]  /*d050*/  LEA.HI.X R0, R2, UR7, R0, 0x1, P0 ;  /* 0x0000000702007c11 */ /* 0x000fe200080f0c00 */
[----:B------:R-:W-:Y:S01]  /*d060*/  NOP ;  /* 0x0000000000007918 */ /* 0x000fe20000000000 */
[----:B------:R-:W-:-:S13]  /*d070*/  PLOP3.LUT P0, PT, PT, PT, PT, 0x80, 0x0 ;  /* 0x000000000000781c */ /* 0x000fda0003f0f070 */
.L_x_10261:
[----:B------:R-:W-:Y:S02]  /*d080*/  PLOP3.LUT P4, PT, P4, P0, PT, 0xa2, 0x0 ;  /* 0x000000000000781c */ /* 0x000fe40002781472 */
[----:B------:R-:W-:-:S08]  /*d090*/  @P0 R2UR P4, UR4, R5 ;  /* 0x00000000050402ca */ /* 0x000fd00000080000 */
[----:B------:R-:W-:-:S05]  /*d0a0*/  @P0 PLOP3.LUT P0, PT, P4, PT, PT, 0x80, 0x0 ;  /* 0x000000000000081c */ /* 0x000fca000270f070 */
[----:B------:R-:W-:Y:S01]  /*d0b0*/  @!P4 SYNCS.ARRIVE.TRANS64.RED.A0T1 RZ, [UR4+0x2d850], RZ ;  /* 0x02d850ffffffc9a7 */ /* 0x000fe20008200404 */
[----:B------:R-:W-:Y:S07]  /*d0c0*/  @!P4 ARRIVES.LDGSTSBAR.64.TRANSCNT [UR4+0x2d850] ;  /* 0x02d85000ff00c9b0 */ /* 0x000fee0008000a84 */
[----:B------:R-:W-:Y:S05]  /*d0d0*/  @P0 BRA.U.ANY `(.L_x_10261) ;  /* 0xfffffffd00e80947 */ /* 0x000fea000393ffff */
[----:B------:R-:W-:Y:S01]  /*d0e0*/  NOP ;  /* 0x0000000000007918 */ /* 0x000fe20000000000 */
[----:B------:R-:W2:Y:S01]  /*d0f0*/  LDL R2, [R1+0x48] ;  /* 0x0000480001027983 */ /* 0x000ea20000100800 */
[----:B------:R-:W-:Y:S01]  /*d100*/  IMAD.MOV.U32 R19, RZ, RZ, R0 ;  /* 0x000000ffff137224 */ /* 0x000fe200078e0000 */
[----:B--2---:R-:W-:-:S13]  /*d110*/  ISETP.NE.AND P5, PT, R2, 0x3, PT ;  /* 0x000000030200780c */ /* 0x004fda0003fa5270 */
[----:B------:R-:W-:Y:S05]  /*d120*/  @!P5 BRA `(.L_x_10262) ;  /* 0x000000000004d947 */ /* 0x000fea0003800000 */
[----:B------:R-:W-:Y:S01]  /*d130*/  BPT.TRAP 0x1 ;  /* 0x000000040000795c */ /* 0x000fe20000300000 */
.L_x_10262:
[----:B------:R-:W2:Y:S01]  /*d140*/  LDL R2, [R1+0x10] ;  /* 0x0000100001027983 */ /* 0x000ea20000100800 */
[----:B------:R1:W-:Y:S01]  /*d150*/  SYNCS.ARRIVE.TRANS64.A1T0 RZ, [R5+URZ+0x2d850], RZ ;  /* 0x02d850ff05ff79a7 */ /* 0x0003e2000810003f */
[C---:B------:R-:W-:Y:S02]  /*d160*/  VIADD R0, R23.reuse, 0xffffffff ;  /* 0xffffffff17007836 */ /* 0x040fe40000000000 */
[----:B------:R1:W-:Y:S01]  /*d170*/  STL [R1], R23 ;  /* 0x0000001701007387 */ /* 0x0003e20000100800 */
[----:B------:R-:W-:Y:S02]  /*d180*/  IMAD.MOV.U32 R20, RZ, RZ, R29 ;  /* 0x000000ffff147224 */ /* 0x000fe400078e001d */
[----:B------:R-:W-:Y:S01]  /*d190*/  IMAD.MOV.U32 R10, RZ, RZ, R22 ;  /* 0x000000ffff0a7224 */ /* 0x000fe200078e0016 */
[----:B--2---:R-:W-:-:S13]  /*d1a0*/  ISETP.GT.AND P0, PT, R23, R2, PT ;  /* 0x000000021700720c */ /* 0x004fda0003f04270 */
[----:B-1----:R-:W-:Y:S05]  /*d1b0*/  @P0 BRA `(.L_x_10263) ;  /* 0xfffffff000580947 */ /* 0x002fea000383ffff */
.L_x_10250:
[----:B------:R-:W-:Y:S05]  /*d1c0*/  BSYNC B0 ;  /* 0x0000000000007941 */ /* 0x000fea0003800000 */
.L_x_10249:
[----:B------:R-:W1:Y:S01]  /*d1d0*/  S2R R2, SR_TID.X ;  /* 0x0000000000027919 */ /* 0x000e620000002100 */
[----:B------:R-:W-:Y:S01]  /*d1e0*/  BSSY B0, `(.L_x_10264) ;  /* 0x0000010000007945 */ /* 0x000fe20003800000 */
[----:B-1----:R-:W-:-:S04]  /*d1f0*/  LOP3.LUT R2, R2, 0x7f, RZ, 0xc0, !PT ;  /* 0x0000007f02027812 */ /* 0x002fc800078ec0ff */
[----:B------:R-:W-:-:S13]  /*d200*/  ISETP.NE.AND P0, PT, R2, RZ, PT ;  /* 0x000000ff0200720c */ /* 0x000fda0003f05270 */
[----:B------:R-:W-:Y:S05]  /*d210*/  @P0 BRA `(.L_x_10265) ;  /* 0x0000000000300947 */ /* 0x000fea0003800000 */
[----:B0-----:R-:W0:Y:S01]  /*d220*/  S2R R5, SR_LANEID ;  /* 0x0000000000057919 */ /* 0x001e220000000000 */
        /* <DEDUP_REMOVED lines=10> */
[----:B0-----:R-:W-:-:S07]  /*d2d0*/  IADD3 R24, R0, UR38, R7 ;  /* 0x0000002600187c10 */ /* 0x001fce000fffe007 */
.L_x_10265:
[----:B------:R-:W-:Y:S05]  /*d2e0*/  BSYNC B0 ;  /* 0x0000000000007941 */ /* 0x000fea0003800000 */
.L_x_10264:
[----:B------:R-:W2:Y:S02]  /*d2f0*/  LDL R0, [R1+0x48] ;  /* 0x0000480001007983 */ /* 0x000ea40000100800 */
[----:B--2---:R-:W-:-:S13]  /*d300*/  ISETP.NE.AND P0, PT, R0, 0x3, PT ;  /* 0x000000030000780c */ /* 0x004fda0003f05270 */
[----:B------:R-:W-:Y:S05]  /*d310*/  @!P0 BRA `(.L_x_10266) ;  /* 0x0000000000048947 */ /* 0x000fea0003800000 */
[----:B------:R-:W-:Y:S01]  /*d320*/  BPT.TRAP 0x1 ;  /* 0x000000040000795c */ /* 0x000fe20000300000 */
.L_x_10266:
[----:B------:R-:W2:Y:S01]  /*d330*/  LDL.LU R2, [R1+0xc] ;  /* 0x00000c0001027983 */ /* 0x000ea20000300800 */
[----:B------:R-:W-:Y:S01]  /*d340*/  LEA R0, R22, R17, 0x3 ;  /* 0x0000001116007211 */ /* 0x000fe200078e18ff */
[----:B------:R-:W-:Y:S01]  /*d350*/  BSSY B0, `(.L_x_10267) ;  /* 0x0000005000007945 */ /* 0x000fe20003800000 */
[----:B------:R-:W-:-:S04]  /*d360*/  SHF.L.U32 R3, R29, 0x1f, RZ ;  /* 0x0000001f1d037819 */ /* 0x000fc800000006ff */
[----:B------:R-:W1:Y:S01]  /*d370*/  SYNCS.PHASECHK.TRANS64.TRYWAIT P0, [R0+URZ+0x2d860], R3 ;  /* 0x02d86003000075a7 */ /* 0x000e62000800017f */
[----:B--2---:R-:W-:Y:S01]  /*d380*/  IMAD R6, R23, -0x80, R2 ;  /* 0xffffff8017067824 */ /* 0x004fe200078e0202 */
[----:B-1----:R-:W-:Y:S06]  /*d390*/  @!P0 BRA `(.L_x_10268) ;  /* 0x00000030006c8947 */ /* 0x002fec0003800000 */
.L_x_10348:
[----:B------:R-:W-:Y:S05]  /*d3a0*/  BSYNC B0 ;  /* 0x0000000000007941 */ /* 0x000fea0003800000 */
.L_x_10267:
[----:B------:R-:W0:Y:S01]  /*d3b0*/  S2R R2, SR_TID.X ;  /* 0x0000000000027919 */ /* 0x000e220000002100 */
[----:B------:R-:W-:Y:S01]  /*d3c0*/  UMOV UR4, 0xffffffff ;  /* 0xffffffff00047882 */ /* 0x000fe20000000000 */
[----:B------:R-:W2:Y:S01]  /*d3d0*/  S2R R7, SR_TID.X ;  /* 0x0000000000077919 */ /* 0x000ea20000002100 */
[----:B0-----:R-:W-:Y:S01]  /*d3e0*/  LOP3.LUT R5, R2, 0x7f, RZ, 0xc0, !PT ;  /* 0x0000007f02057812 */ /* 0x001fe200078ec0ff */
[----:B--2---:R-:W-:-:S03]  /*d3f0*/  IMAD.SHL.U32 R2, R7, 0x8, RZ ;  /* 0x0000000807027824 */ /* 0x004fc600078e00ff */
[----:B------:R-:W-:Y:S01]  /*d400*/  SHF.R.U32.HI R5, RZ, 0x2, R5 ;  /* 0x00000002ff057819 */ /* 0x000fe20000011605 */
[----:B------:R-:W-:Y:S01]  /*d410*/  IMAD.SHL.U32 R4, R7, 0x8, RZ ;  /* 0x0000000807047824 */ /* 0x000fe200078e00ff */
[----:B------:R-:W-:-:S03]  /*d420*/  LOP3.LUT R2, R2, 0xd8, RZ, 0xc0, !PT ;  /* 0x000000d802027812 */ /* 0x000fc600078ec0ff */
[----:B------:R-:W-:Y:S01]  /*d430*/  IMAD.IADD R6, R6, 0x1, -R5 ;  /* 0x0000000106067824 */ /* 0x000fe200078e0a05 */
[----:B------:R-:W-:-:S04]  /*d440*/  LOP3.LUT R2, R2, 0x18, R7, 0x78, !PT ;  /* 0x0000001802027812 */ /* 0x000fc800078e7807 */
[----:B------:R-:W-:-:S05]  /*d450*/  LOP3.LUT R2, R2, 0x320, R4, 0xf8, !PT ;  /* 0x0000032002027812 */ /* 0x000fca00078ef804 */
[----:B------:R-:W-:Y:S01]  /*d460*/  IMAD R4, R22, 0x3000, R2 ;  /* 0x0000300016047824 */ /* 0x000fe200078e0202 */
[----:B------:R-:W-:Y:S06]  /*d470*/  BRA.DIV UR4, `(.L_x_10269) ;  /* 0x0000003204487947 */ /* 0x000fec000b800000 */
[----:B------:R-:W0:Y:S01]  /*d480*/  S2R R2, SR_TID.X ;  /* 0x0000000000027919 */ /* 0x000e220000002100 */
[----:B------:R-:W-:Y:S01]  /*d490*/  ULDC UR4, c[0x0][0x2f4] ;  /* 0x0000bd0000047ab9 */ /* 0x000fe20000000800 */
[----:B------:R-:W-:Y:S01]  /*d4a0*/  IMAD R4, R4, 0x2, R17 ;  /* 0x0000000204047824 */ /* 0x000fe200078e0211 */
[----:B------:R-:W2:Y:S04]  /*d4b0*/  SHFL.IDX PT, R14, R18, RZ, 0x1c1f ;  /* 0x001c1fff120e7589 */ /* 0x000ea800000e0000 */
[----:B-1----:R-:W1:Y:S01]  /*d4c0*/  SHFL.IDX PT, R3, R19, RZ, 0x1c1f ;  /* 0x001c1fff13037589 */ /* 0x002e6200000e0000 */
[----:B0-----:R-:W-:-:S05]  /*d4d0*/  IMAD.SHL.U32 R7, R2, 0x8, RZ ;  /* 0x0000000802077824 */ /* 0x001fca00078e00ff */
[----:B------:R-:W-:-:S04]  /*d4e0*/  LOP3.LUT R7, R7, 0x18, RZ, 0xc0, !PT ;  /* 0x0000001807077812 */ /* 0x000fc800078ec0ff */
[C---:B------:R-:W-:Y:S01]  /*d4f0*/  ISETP.GE.AND P2, PT, R7.reuse, UR4, PT ;  /* 0x0000000407007c0c */ /* 0x040fe2000bf46270 */
[C---:B------:R-:W-:Y:S01]  /*d500*/  IMAD.SHL.U32 R5, R7.reuse, 0x2, RZ ;  /* 0x0000000207057824 */ /* 0x040fe200078e00ff */
[C---:B------:R-:W-:Y:S02]  /*d510*/  LOP3.LUT R8, R7.reuse, 0x20, RZ, 0xfc, !PT ;  /* 0x0000002007087812 */ /* 0x040fe400078efcff */
[----:B------:R-:W-:Y:S02]  /*d520*/  ISETP.LT.OR P4, PT, R6, 0x1, P2 ;  /* 0x000000010600780c */ /* 0x000fe40001781670 */
[----:B--2---:R-:W-:Y:S02]  /*d530*/  IADD3 R2, P0, R14, R5, RZ ;  /* 0x000000050e027210 */ /* 0x004fe40007f1e0ff */
[----:B------:R-:W-:Y:S01]  /*d540*/  LOP3.LUT R7, R7, 0x40, RZ, 0xfc, !PT ;  /* 0x0000004007077812 */ /* 0x000fe200078efcff */
[----:B------:R-:W0:Y:S01]  /*d550*/  SHFL.IDX PT, R14, R18, 0x1, 0x1c1f ;  /* 0x003c1f00120e7f89 */ /* 0x000e2200000e0000 */
[----:B------:R-:W-:Y:S01]  /*d560*/  ISETP.GE.AND P1, PT, R8, UR4, PT ;  /* 0x0000000408007c0c */ /* 0x000fe2000bf26270 */
[----:B-1----:R-:W-:Y:S01]  /*d570*/  IMAD.X R3, RZ, RZ, R3, P0 ;  /* 0x000000ffff037224 */ /* 0x002fe200000e0603 */
[----:B------:R-:W-:-:S02]  /*d580*/  ISETP.GE.AND P0, PT, R7, UR4, PT ;  /* 0x0000000407007c0c */ /* 0x000fc4000bf06270 */
[----:B------:R-:W-:-:S03]  /*d590*/  ISETP.LT.OR P3, PT, R6, 0x1, P1 ;  /* 0x000000010600780c */ /* 0x000fc60000f61670 */
[----:B------:R-:W-:Y:S01]  /*d5a0*/  LDGSTS.E.BYPASS.LTC128B.128 [R4+0x400], desc[UR36][R2.64], !P4 ;  /* 0x0040000002047fae */ /* 0x000fe2000e101d64 */
[----:B------:R-:W-:-:S09]  /*d5b0*/  ISETP.LT.OR P4, PT, R6, 0x1, P0 ;  /* 0x000000010600780c */ /* 0x000fd20000781670 */
[----:B------:R-:W-:Y:S04]  /*d5c0*/  LDGSTS.E.BYPASS.LTC128B.128 [R4+0x2400], desc[UR36][R2.64+0x40], !P3 ;  /* 0x0240004002047fae */ /* 0x000fe8000d901d64 */
[----:B------:R1:W-:Y:S01]  /*d5d0*/  LDGSTS.E.BYPASS.LTC128B.128 [R4+0x4400], desc[UR36][R2.64+0x80], !P4 ;  /* 0x0440008002047fae */ /* 0x0003e2000e101d64 */
[----:B------:R-:W-:-:S03]  /*d5e0*/  ISETP.LT.OR P4, PT, R6, 0x21, P2 ;  /* 0x000000210600780c */ /* 0x000fc60001781670 */
[----:B-1----:R-:W1:Y:S01]  /*d5f0*/  SHFL.IDX PT, R3, R19, 0x1, 0x1c1f ;  /* 0x003c1f0013037f89 */ /* 0x002e6200000e0000 */
[----:B0-----:R-:W-:-:S03]  /*d600*/  IADD3 R2, P3, R14, R5, RZ ;  /* 0x000000050e027210 */ /* 0x001fc60007f7e0ff */
[----:B------:R-:W0:Y:S02]  /*d610*/  SHFL.IDX PT, R14, R18, 0x2, 0x1c1f ;  /* 0x005c1f00120e7f89 */ /* 0x000e2400000e0000 */
[----:B-1----:R-:W-:Y:S01]  /*d620*/  IMAD.X R3, RZ, RZ, R3, P3 ;  /* 0x000000ffff037224 */ /* 0x002fe200018e0603 */
[----:B------:R-:W-:-:S04]  /*d630*/  ISETP.LT.OR P3, PT, R6, 0x21, P1 ;  /* 0x000000210600780c */ /* 0x000fc80000f61670 */
[----:B------:R-:W-:Y:S01]  /*d640*/  LDGSTS.E.BYPASS.LTC128B.128 [R4+0xc00], desc[UR36][R2.64], !P4 ;  /* 0x00c0000002047fae */ /* 0x000fe2000e101d64 */
[----:B------:R-:W-:-:S08]  /*d650*/  ISETP.LT.OR P4, PT, R6, 0x21, P0 ;  /* 0x000000210600780c */ /* 0x000fd00000781670 */
[----:B------:R-:W-:Y:S05]  /*d660*/  LDGSTS.E.BYPASS.LTC128B.128 [R4+0x2c00], desc[UR36][R2.64+0x40], !P3 ;  /* 0x02c0004002047fae */ /* 0x000fea000d901d64 */
[----:B------:R1:W-:Y:S01]  /*d670*/  LDGSTS.E.BYPASS.LTC128B.128 [R4+0x4c00], desc[UR36][R2.64+0x80], !P4 ;  /* 0x04c0008002047fae */ /* 0x0003e2000e101d64 */
[----:B------:R-:W-:-:S03]  /*d680*/  ISETP.LT.OR P4, PT, R6, 0x41, P2 ;  /* 0x000000410600780c */ /* 0x000fc60001781670 */
[----:B-1----:R-:W1:Y:S01]  /*d690*/  SHFL.IDX PT, R3, R19, 0x2, 0x1c1f ;  /* 0x005c1f0013037f89 */ /* 0x002e6200000e0000 */
[----:B0-----:R-:W-:-:S03]  /*d6a0*/  IADD3 R2, P3, R14, R5, RZ ;  /* 0x000000050e027210 */ /* 0x001fc60007f7e0ff */
[----:B------:R-:W0:Y:S04]  /*d6b0*/  SHFL.IDX PT, R19, R19, 0x3, 0x1c1f ;  /* 0x007c1f0013137f89 */ /* 0x000e2800000e0000 */
[----:B------:R2:W3:Y:S01]  /*d6c0*/  SHFL.IDX PT, R14, R18, 0x3, 0x1c1f ;  /* 0x007c1f00120e7f89 */ /* 0x0004e200000e0000 */
[----:B-1----:R-:W-:Y:S01]  /*d6d0*/  IMAD.X R3, RZ, RZ, R3, P3 ;  /* 0x000000ffff037224 */ /* 0x002fe200018e0603 */
[----:B------:R-:W-:-:S04]  /*d6e0*/  ISETP.LT.OR P3, PT, R6, 0x41, P1 ;  /* 0x000000410600780c */ /* 0x000fc80000f61670 */
[----:B------:R2:W-:Y:S01]  /*d6f0*/  LDGSTS.E.BYPASS.LTC128B.128 [R4+0x1400], desc[UR36][R2.64], !P4 ;  /* 0x0140000002047fae */ /* 0x0005e2000e101d64 */
[----:B------:R-:W-:-:S08]  /*d700*/  ISETP.LT.OR P4, PT, R6, 0x41, P0 ;  /* 0x000000410600780c */ /* 0x000fd00000781670 */
[----:B------:R2:W-:Y:S05]  /*d710*/  LDGSTS.E.BYPASS.LTC128B.128 [R4+0x3400], desc[UR36][R2.64+0x40], !P3 ;  /* 0x0340004002047fae */ /* 0x0005ea000d901d64 */
[----:B0--3--:R2:W-:Y:S02]  /*d720*/  LDGSTS.E.BYPASS.LTC128B.128 [R4+0x5400], desc[UR36][R2.64+0x80], !P4 ;  /* 0x0540008002047fae */ /* 0x0095e4000e101d64 */
.L_x_10358:
[C---:B------:R-:W-:Y:S02]  /*d730*/  ISETP.LT.OR P2, PT, R6.reuse, 0x61, P2 ;  /* 0x000000610600780c */ /* 0x040fe40001741670 */
[C---:B------:R-:W-:Y:S02]  /*d740*/  ISETP.LT.OR P1, PT, R6.reuse, 0x61, P1 ;  /* 0x000000610600780c */ /* 0x040fe40000f21670 */
[----:B------:R-:W-:Y:S02]  /*d750*/  ISETP.LT.OR P0, PT, R6, 0x61, P0 ;  /* 0x000000610600780c */ /* 0x000fe40000701670 */
[----:B--2---:R-:W-:-:S05]  /*d760*/  IADD3 R2, P3, R14, R5, RZ ;  /* 0x000000050e027210 */ /* 0x004fca0007f7e0ff */
        /* <DEDUP_REMOVED lines=9> */
.L_x_10270:
        /* <DEDUP_REMOVED lines=11> */
.L_x_10271:
[----:B------:R-:W-:Y:S01]  /*d8b0*/  VIADD R22, R22, 0x1 ;  /* 0x0000000116167836 */ /* 0x000fe20000000000 */
[----:B------:R0:W-:Y:S04]  /*d8c0*/  SYNCS.ARRIVE.TRANS64.A1T0 RZ, [R0+URZ+0x2d850], RZ ;  /* 0x02d850ff00ff79a7 */ /* 0x0001e8000810003f */
[----:B------:R-:W-:-:S04]  /*d8d0*/  ISETP.NE.AND P0, PT, R22, 0x2, PT ;  /* 0x000000021600780c */ /* 0x000fc80003f05270 */
[----:B0-----:R-:W-:Y:S02]  /*d8e0*/  SEL R0, RZ, 0x1, P0 ;  /* 0x00000001ff007807 */ /* 0x001fe40000000000 */
[----:B------:R-:W-:Y:S02]  /*d8f0*/  SEL R22, R22, RZ, P0 ;  /* 0x000000ff16167207 */ /* 0x000fe40000000000 */
[----:B------:R-:W-:-:S07]  /*d900*/  LOP3.LUT R29, R29, R0, RZ, 0x3c, !PT ;  /* 0x000000001d1d7212 */ /* 0x000fce00078e3cff */
.L_x_10230:
[----:B------:R-:W-:Y:S05]  /*d910*/  BSYNC B7 ;  /* 0x0000000000077941 */ /* 0x000fea0003800000 */
.L_x_10228:
        /* <DEDUP_REMOVED lines=11> */
.L_x_10272:
        /* <DEDUP_REMOVED lines=15> */
[C---:B------:R-:W-:Y:S02]  /*dac0*/  ISETP.GE.U32.AND P2, PT, R8.reuse, 0x2, PT ;  /* 0x000000020800780c */ /* 0x040fe40003f46070 */
[C---:B------:R-:W-:Y:S01]  /*dad0*/  ISETP.GE.U32.AND P3, PT, R8.reuse, 0x4, PT ;  /* 0x000000040800780c */ /* 0x040fe20003f66070 */
[----:B------:R-:W-:Y:S01]  /*dae0*/  SHFL.IDX PT, R0, R24, RZ, 0x1f ;  /* 0x00001fff18007589 */ /* 0x000fe200000e0000 */
[C---:B------:R-:W-:Y:S02]  /*daf0*/  ISETP.GE.U32.AND P4, PT, R8.reuse, 0x8, PT ;  /* 0x000000080800780c */ /* 0x040fe40003f86070 */
[----:B------:R-:W-:Y:S01]  /*db00*/  ISETP.GE.U32.AND P5, PT, R8, 0x10, PT ;  /* 0x000000100800780c */ /* 0x000fe20003fa6070 */
[----:B------:R0:W-:Y:S02]  /*db10*/  SHFL.IDX PT, R6, R24, 0x1, 0x1f ;  /* 0x00201f0018067f89 */ /* 0x0001e400000e0000 */
[----:B0-----:R-:W-:-:S02]  /*db20*/  IMAD.MOV.U32 R24, RZ, RZ, RZ ;  /* 0x000000ffff187224 */ /* 0x001fc400078e00ff */
[----:B--2---:R-:W-:Y:S02]  /*db30*/  @!P1 IMAD.MOV.U32 R4, RZ, RZ, R7 ;  /* 0x000000ffff049224 */ /* 0x004fe400078e0007 */
        /* <DEDUP_REMOVED lines=20> */
.L_x_10368:
[----:B------:R-:W-:Y:S02]  /*dc80*/  ULDC UR4, c[0x0][0xc38] ;  /* 0x00030e0000047ab9 */ /* 0x000fe40000000800 */
[----:B------:R-:W-:-:S04]  /*dc90*/  IMAD.U32 R3, RZ, RZ, UR4 ;  /* 0x00000004ff037e24 */ /* 0x000fc8000f8e00ff */
[----:B-1----:R-:W-:-:S04]  /*dca0*/  IMAD R5, R14, R3, RZ ;  /* 0x000000030e057224 */ /* 0x002fc800078e02ff */
[----:B------:R-:W-:-:S05]  /*dcb0*/  IMAD.IADD R6, R6, 0x1, R5 ;  /* 0x0000000106067824 */ /* 0x000fca00078e0205 */
[----:B------:R-:W-:-:S13]  /*dcc0*/  ISETP.GT.AND P6, PT, R6, R0, PT ;  /* 0x000000000600720c */ /* 0x000fda0003fc4270 */
[----:B------:R-:W-:Y:S05]  /*dcd0*/  @P6 BRA `(.L_x_10275) ;  /* 0x0000000000a46947 */ /* 0x000fea0003800000 */
.L_x_10278:
        /* <DEDUP_REMOVED lines=9> */
[----:B------:R-:W0:Y:S02]  /*dd70*/  @!P6 LDC.64 R2, c[0x0][0xc80] ;  /* 0x00032000ff02eb82 */ /* 0x000e240000000a00 */
[----:B0-----:R-:W-:-:S05]  /*dd80*/  @!P6 IMAD.WIDE R2, R5, 0x4, R2 ;  /* 0x000000040502e825 */ /* 0x001fca00078e0202 */
[----:B------:R0:W2:Y:S01]  /*dd90*/  @!P6 LDG.E R4, desc[UR36][R2.64] ;  /* 0x000000240204e981 */ /* 0x0000a2000c1e1900 */
[----:B------:R-:W-:Y:S01]  /*dda0*/  IMAD.MOV.U32 R7, RZ, RZ, RZ ;  /* 0x000000ffff077224 */ /* 0x000fe200078e00ff */
[----:B0-----:R-:W0:Y:S02]  /*ddb0*/  @!P6 LDC.64 R2, c[0x0][0xc78] ;  /* 0x00031e00ff02eb82 */ /* 0x001e240000000a00 */
[----:B0-----:R-:W-:-:S05]  /*ddc0*/  @!P6 IMAD.WIDE R2, R5, 0x4, R2 ;  /* 0x000000040502e825 */ /* 0x001fca00078e0202 */
        /* <DEDUP_REMOVED lines=20> */
.L_x_10376:
[----:B------:R-:W-:Y:S02]  /*df10*/  ULDC UR4, c[0x0][0xc38] ;  /* 0x00030e0000047ab9 */ /* 0x000fe40000000800 */
[----:B------:R-:W-:-:S04]  /*df20*/  IMAD.U32 R3, RZ, RZ, UR4 ;  /* 0x00000004ff037e24 */ /* 0x000fc8000f8e00ff */
[----:B-1----:R-:W-:-:S04]  /*df30*/  IMAD R5, R14, R3, RZ ;  /* 0x000000030e057224 */ /* 0x002fc800078e02ff */
[----:B------:R-:W-:-:S05]  /*df40*/  IMAD.IADD R6, R5, 0x1, R6 ;  /* 0x0000000105067824 */ /* 0x000fca00078e0206 */
[----:B------:R-:W-:-:S13]  /*df50*/  ISETP.GT.AND P6, PT, R6, R0, PT ;  /* 0x000000000600720c */ /* 0x000fda0003fc4270 */
[----:B------:R-:W-:Y:S05]  /*df60*/  @!P6 BRA `(.L_x_10278) ;  /* 0xfffffffc005ce947 */ /* 0x000fea000383ffff */
.L_x_10275:
        /* <DEDUP_REMOVED lines=9> */
.L_x_10381:
[----:B------:R-:W-:-:S13]  /*e000*/  ISETP.NE.AND P0, PT, R6, RZ, PT ;  /* 0x000000ff0600720c */ /* 0x000fda0003f05270 */
[----:B------:R-:W-:Y:S05]  /*e010*/  @!P0 BRA `(.L_x_10280) ;  /* 0x0000000000108947 */ /* 0x000fea0003800000 */
[----:B------:R-:W-:Y:S01]  /*e020*/  UMOV UR4, 0xffffffff ;  /* 0xffffffff00047882 */ /* 0x000fe20000000000 */
[----:B------:R-:W-:Y:S02]  /*e030*/  VIADD R12, R5, 0xffffffff ;  /* 0xffffffff050c7836 */ /* 0x000fe40000000000 */
[----:B------:R-:W-:Y:S05]  /*e040*/  BRA.DIV UR4, `(.L_x_10281) ;  /* 0x0000003604147947 */ /* 0x000fea000b800000 */
[----:B------:R4:W0:Y:S02]  /*e050*/  SHFL.IDX PT, R24, R2, R12, 0x1f ;  /* 0x00001f0c02187589 */ /* 0x00082400000e0000 */
.L_x_10280:
[----:B0-----:R-:W-:Y:S01]  /*e060*/  IMAD R24, R24, R3, R8 ;  /* 0x0000000318187224 */ /* 0x001fe200078e0208 */
[-C--:B--2---:R-:W-:Y:S01]  /*e070*/  IABS R8, R4.reuse ;  /* 0x0000000400087213 */ /* 0x084fe20000000000 */
[----:B----4-:R-:W-:Y:S02]  /*e080*/  IMAD.MOV.U32 R2, RZ, RZ, RZ ;  /* 0x000000ffff027224 */ /* 0x010fe400078e00ff */
[----:B------:R-:W-:Y:S01]  /*e090*/  IMAD.IADD R25, R0, 0x1, -R24 ;  /* 0x0000000100197824 */ /* 0x000fe200078e0a18 */
[----:B------:R-:W0:Y:S01]  /*e0a0*/  I2F.RP R6, R8 ;  /* 0x0000000800067306 */ /* 0x000e220000209400 */
[----:B------:R-:W-:Y:S01]  /*e0b0*/  IABS R0, R4 ;  /* 0x0000000400007213 */ /* 0x000fe20000000000 */
[----:B------:R-:W-:-:S04]  /*e0c0*/  IMAD.IADD R27, R5, 0x1, R27 ;  /* 0x00000001051b7824 */ /* 0x000fc800078e021b */
[----:B------:R-:W-:Y:S02]  /*e0d0*/  IMAD.MOV R0, RZ, RZ, -R0 ;  /* 0x000000ffff007224 */ /* 0x000fe400078e0a00 */
[----:B0-----:R-:W0:Y:S02]  /*e0e0*/  MUFU.RCP R6, R6 ;  /* 0x0000000600067308 */ /* 0x001e240000001000 */
[----:B0-----:R-:W-:-:S06]  /*e0f0*/  VIADD R9, R6, 0xffffffe ;  /* 0x0ffffffe06097836 */ /* 0x001fcc0000000000 */
[----:B------:R-:W0:Y:S02]  /*e100*/  F2I.FTZ.U32.TRUNC.NTZ R3, R9 ;  /* 0x0000000900037305 */ /* 0x000e24000021f000 */
[----:B0-----:R-:W-:-:S04]  /*e110*/  IMAD.MOV R11, RZ, RZ, -R3 ;  /* 0x000000ffff0b7224 */ /* 0x001fc800078e0a03 */
[----:B------:R-:W-:-:S04]  /*e120*/  IMAD R11, R11, R8, RZ ;  /* 0x000000080b0b7224 */ /* 0x000fc800078e02ff */
[----:B------:R-:W-:Y:S01]  /*e130*/  IMAD.HI.U32 R2, R3, R11, R2 ;  /* 0x0000000b03027227 */ /* 0x000fe200078e0002 */
[----:B------:R-:W-:-:S05]  /*e140*/  IABS R3, R25 ;  /* 0x0000001900037213 */ /* 0x000fca0000000000 */
[----:B------:R-:W-:-:S04]  /*e150*/  IMAD.HI.U32 R6, R2, R3, RZ ;  /* 0x0000000302067227 */ /* 0x000fc800078e00ff */
[----:B------:R-:W-:Y:S01]  /*e160*/  IMAD R3, R6, R0, R3 ;  /* 0x0000000006037224 */ /* 0x000fe200078e0203 */
[----:B---3--:R-:W-:Y:S01]  /*e170*/  IABS R0, R7 ;  /* 0x0000000700007213 */ /* 0x008fe20000000000 */
[----:B------:R-:W-:-:S03]  /*e180*/  IMAD.MOV.U32 R2, RZ, RZ, RZ ;  /* 0x000000ffff027224 */ /* 0x000fc600078e00ff */
[----:B------:R-:W-:-:S13]  /*e190*/  ISETP.GT.U32.AND P1, PT, R8, R3, PT ;  /* 0x000000030800720c */ /* 0x000fda0003f24070 */
[----:B------:R-:W-:Y:S02]  /*e1a0*/  @!P1 IMAD.IADD R3, R3, 0x1, -R8 ;  /* 0x0000000103039824 */ /* 0x000fe400078e0a08 */
[----:B------:R-:W-:Y:S01]  /*e1b0*/  @!P1 VIADD R6, R6, 0x1 ;  /* 0x0000000106069836 */ /* 0x000fe20000000000 */
[----:B------:R-:W-:Y:S02]  /*e1c0*/  ISETP.NE.AND P1, PT, R4, RZ, PT ;  /* 0x000000ff0400720c */ /* 0x000fe40003f25270 */
[----:B------:R-:W-:Y:S02]  /*e1d0*/  ISETP.GE.U32.AND P0, PT, R3, R8, PT ;  /* 0x000000080300720c */ /* 0x000fe40003f06070 */
[----:B------:R-:W0:Y:S11]  /*e1e0*/  I2F.RP R8, R0 ;  /* 0x0000000000087306 */ /* 0x000e360000209400 */
[----:B------:R-:W-:Y:S01]  /*e1f0*/  @P0 VIADD R6, R6, 0x1 ;  /* 0x0000000106060836 */ /* 0x000fe20000000000 */
        /* <DEDUP_REMOVED lines=8> */
[----:B------:R-:W-:-:S04]  /*e280*/  LOP3.LUT R3, R25, R4, RZ, 0x3c, !PT ;  /* 0x0000000419037212 */ /* 0x000fc800078e3cff */
[----:B------:R-:W-:-:S13]  /*e290*/  ISETP.GE.AND P2, PT, R3, RZ, PT ;  /* 0x000000ff0300720c */ /* 0x000fda0003f46270 */
        /* <DEDUP_REMOVED lines=22> */
.L_x_10276:
[----:B------:R-:W-:Y:S01]  /*e400*/  UMOV UR4, URZ ;  /* 0x0000003f00047c82 */ /* 0x000fe20008000000 */
[----:B------:R-:W-:Y:S01]  /*e410*/  UMOV UR5, URZ ;  /* 0x0000003f00057c82 */ /* 0x000fe20008000000 */
[----:B------:R-:W-:Y:S01]  /*e420*/  ULDC UR6, c[0x0][0xc3c] ;  /* 0x00030f0000067ab9 */ /* 0x000fe20000000800 */
[----:B------:R-:W-:Y:S01]  /*e430*/  IMAD.MOV.U32 R24, RZ, RZ, R0 ;  /* 0x000000ffff187224 */ /* 0x000fe200078e0000 */
[----:B------:R-:W-:Y:S01]  /*e440*/  MOV R27, UR6 ;  /* 0x00000006001b7c02 */ /* 0x000fe20008000f00 */
[----:B------:R-:W-:Y:S02]  /*e450*/  IMAD.U32 R25, RZ, RZ, UR4 ;  /* 0x00000004ff197e24 */ /* 0x000fe4000f8e00ff */
[----:B------:R-:W-:-:S07]  /*e460*/  IMAD.U32 R26, RZ, RZ, UR5 ;  /* 0x00000005ff1a7e24 */ /* 0x000fce000f8e00ff */
.L_x_10282:
        /* <DEDUP_REMOVED lines=10> */
.L_x_10273:
[----:B------:R-:W-:Y:S02]  /*e510*/  ULDC UR4, c[0x0][0xc3c] ;  /* 0x00030f0000047ab9 */ /* 0x000fe40000000800 */
[----:B-1----:R-:W-:-:S13]  /*e520*/  ISETP.GE.AND P0, PT, R27, UR4, PT ;  /* 0x000000041b007c0c */ /* 0x002fda000bf06270 */
[----:B------:R-:W-:Y:S05]  /*e530*/  @!P0 BRA `(.L_x_10283) ;  /* 0xffffffb400f48947 */ /* 0x000fea000383ffff */
[----:B------:R-:W-:Y:S05]  /*e540*/  BSYNC B8 ;  /* 0x0000000000087941 */ /* 0x000fea0003800000 */
.L_x_10222:
        /* <DEDUP_REMOVED lines=12> */
.L_x_10384:
[----:B------:R-:W-:Y:S05]  /*e610*/  BSYNC B0 ;  /* 0x0000000000007941 */ /* 0x000fea0003800000 */
.L_x_10284:
[----:B------:R-:W-:-:S03]  /*e620*/  UMOV UR4, 0xffffffff ;  /* 0xffffffff00047882 */ /* 0x000fc60000000000 */
[----:B------:R-:W-:Y:S05]  /*e630*/  BRA.DIV UR4, `(.L_x_10286) ;  /* 0x0000002e04d47947 */ /* 0x000fea000b800000 */
[----:B0-----:R-:W0:Y:S02]  /*e640*/  S2R R0, SR_TID.X ;  /* 0x0000000000007919 */ /* 0x001e240000002100 */
[----:B0-----:R-:W-:-:S04]  /*e650*/  SHF.R.U32.HI R0, RZ, 0x5, R0 ;  /* 0x00000005ff007819 */ /* 0x001fc80000011600 */
[----:B------:R-:W-:-:S05]  /*e660*/  LOP3.LUT R0, R0, 0x3, RZ, 0xc0, !PT ;  /* 0x0000000300007812 */ /* 0x000fca00078ec0ff */
[----:B------:R0:W1:Y:S02]  /*e670*/  SHFL.IDX PT, R14, R0, RZ, 0x1f ;  /* 0x00001fff000e7589 */ /* 0x00006400000e0000 */
.L_x_10387:
[----:B-1----:R-:W-:Y:S01]  /*e680*/  ISETP.NE.AND P0, PT, R14, RZ, PT ;  /* 0x000000ff0e00720c */ /* 0x002fe20003f05270 */
[----:B------:R-:W-:-:S12]  /*e690*/  BSSY B0, `(.L_x_10287) ;  /* 0x0000024000007945 */ /* 0x000fd80003800000 */
[----:B------:R-:W-:Y:S05]  /*e6a0*/  @P0 BRA `(.L_x_10288) ;  /* 0x0000000000880947 */ /* 0x000fea0003800000 */
[----:B------:R-:W-:-:S03]  /*e6b0*/  UMOV UR4, 0xffffffff ;  /* 0xffffffff00047882 */ /* 0x000fc60000000000 */
[----:B------:R-:W-:Y:S05]  /*e6c0*/  BRA.DIV UR4, `(.L_x_10289) ;  /* 0x0000002e04e47947 */ /* 0x000fea000b800000 */
[----:B------:R-:W-:-:S13]  /*e6d0*/  ELECT P6, URZ, PT ;  /* 0x00000000003f782f */ /* 0x000fda00038c0000 */
.L_x_10390:
[----:B------:R-:W-:Y:S05]  /*e6e0*/  @!P6 BRA `(.L_x_10288) ;  /* 0x000000000078e947 */ /* 0x000fea0003800000 */
[----:B0-----:R-:W3:Y:S02]  /*e6f0*/  LDL.LU R0, [R1+0x20] ;  /* 0x0000200001007983 */ /* 0x001ee40000300800 */
[----:B---3--:R-:W-:-:S04]  /*e700*/  LOP3.LUT R0, R0, 0x2, RZ, 0xfc, !PT ;  /* 0x0000000200007812 */ /* 0x008fc800078efcff */
[----:B------:R-:W-:-:S13]  /*e710*/  ISETP.NE.AND P0, PT, R0, 0x3, PT ;  /* 0x000000030000780c */ /* 0x000fda0003f05270 */
[----:B------:R-:W-:Y:S05]  /*e720*/  @!P0 BRA `(.L_x_10290) ;  /* 0x0000000000048947 */ /* 0x000fea0003800000 */
[----:B------:R-:W-:Y:S01]  /*e730*/  BPT.TRAP 0x1 ;  /* 0x000000040000795c */ /* 0x000fe20000300000 */
.L_x_10290:
[C---:B------:R-:W-:Y:S01]  /*e740*/  IMAD R3, R22.reuse, 0x8, R5 ;  /* 0x0000000816037824 */ /* 0x040fe200078e0205 */
[----:B------:R-:W-:Y:S01]  /*e750*/  SHF.L.U32 R2, R29, 0x1f, RZ ;  /* 0x0000001f1d027819 */ /* 0x000fe200000006ff */
[----:B------:R-:W-:-:S03]  /*e760*/  VIADD R22, R22, 0x1 ;  /* 0x0000000116167836 */ /* 0x000fc60000000000 */
[----:B------:R-:W0:Y:S02]  /*e770*/  SYNCS.PHASECHK.TRANS64.TRYWAIT P1, [R3+URZ+0x2d840], R2 ;  /* 0x02d84002030075a7 */ /* 0x000e24000802017f */
[----:B------:R-:W-:-:S04]  /*e780*/  ISETP.NE.AND P2, PT, R22, 0x2, PT ;  /* 0x000000021600780c */ /* 0x000fc80003f45270 */
[----:B------:R-:W-:Y:S01]  /*e790*/  SEL R0, RZ, 0x1, P2 ;  /* 0x00000001ff007807 */ /* 0x000fe20001000000 */
[----:B0-----:R-:W-:Y:S08]  /*e7a0*/  @!P1 BRA `(.L_x_10291) ;  /* 0x0000002c00cc9947 */ /* 0x001ff00003800000 */
.L_x_10391:
[----:B------:R-:W-:Y:S02]  /*e7b0*/  SEL R22, R22, RZ, P2 ;  /* 0x000000ff16167207 */ /* 0x000fe40001000000 */
[----:B------:R-:W-:Y:S01]  /*e7c0*/  LOP3.LUT R0, R29, R0, RZ, 0x3c, !PT ;  /* 0x000000001d007212 */ /* 0x000fe200078e3cff */
[----:B------:R-:W-:Y:S06]  /*e7d0*/  @!P0 BRA `(.L_x_10292) ;  /* 0x0000000000048947 */ /* 0x000fec0003800000 */
[----:B------:R-:W-:Y:S01]  /*e7e0*/  BPT.TRAP 0x1 ;  /* 0x000000040000795c */ /* 0x000fe20000300000 */
.L_x_10292:
[----:B------:R-:W-:Y:S01]  /*e7f0*/  IMAD R5, R22, 0x8, R5 ;  /* 0x0000000816057824 */ /* 0x000fe200078e0205 */
[----:B------:R-:W-:-:S04]  /*e800*/  SHF.L.U32 R0, R0, 0x1f, RZ ;  /* 0x0000001f00007819 */ /* 0x000fc800000006ff */
[----:B------:R-:W1:Y:S02]  /*e810*/  SYNCS.PHASECHK.TRANS64.TRYWAIT P1, [R5+URZ+0x2d840], R0 ;  /* 0x02d84000050075a7 */ /* 0x000e64000802017f */
[----:B-1----:R-:W-:Y:S05]  /*e820*/  @!P1 BRA `(.L_x_10293) ;  /* 0x0000002c00c09947 */ /* 0x002fea0003800000 */
.L_x_10392:
[----:B------:R-:W-:Y:S05]  /*e830*/  @!P0 BRA `(.L_x_10294) ;  /* 0x0000000000048947 */ /* 0x000fea0003800000 */
[----:B------:R-:W-:Y:S01]  /*e840*/  BPT.TRAP 0x1 ;  /* 0x000000040000795c */ /* 0x000fe20000300000 */
.L_x_10294:
[----:B------:R-:W3:Y:S02]  /*e850*/  SYNCS.PHASECHK.TRANS64.TRYWAIT P1, [R3+URZ+0x2d860], R2 ;  /* 0x02d86002030075a7 */ /* 0x000ee4000802017f */
[----:B---3--:R-:W-:Y:S05]  /*e860*/  @!P1 BRA `(.L_x_10295) ;  /* 0x0000002c00c49947 */ /* 0x008fea0003800000 */
.L_x_10393:
[----:B------:R-:W-:Y:S05]  /*e870*/  @!P0 BRA `(.L_x_10296) ;  /* 0x0000000000048947 */ /* 0x000fea0003800000 */
[----:B------:R-:W-:Y:S01]  /*e880*/  BPT.TRAP 0x1 ;  /* 0x000000040000795c */ /* 0x000fe20000300000 */
.L_x_10296:
[----:B----4-:R4:W0:Y:S02]  /*e890*/  SYNCS.PHASECHK.TRANS64.TRYWAIT P0, [R5+URZ+0x2d860], R0 ;  /* 0x02d86000050075a7 */ /* 0x010824000800017f */
[----:B0-----:R-:W-:Y:S05]  /*e8a0*/  @!P0 NANOSLEEP.SYNCS 0x989680 ;  /* 0x009896800000895d */ /* 0x001fea0003900000 */
[----:B------:R-:W0:Y:S02]  /*e8b0*/  @!P0 SYNCS.PHASECHK.TRANS64 P0, [R5+URZ+0x2d860], R0 ;  /* 0x02d86000050085a7 */ /* 0x000e24000800007f */
[----:B0-----:R-:W-:Y:S05]  /*e8c0*/  @!P0 BRA `(.L_x_10296) ;  /* 0xfffffffc00f08947 */ /* 0x001fea000383ffff */
.L_x_10288:
[----:B------:R-:W-:Y:S05]  /*e8d0*/  BSYNC B0 ;  /* 0x0000000000007941 */ /* 0x000fea0003800000 */
.L_x_10287:
[----:B------:R-:W-:Y:S05]  /*e8e0*/  EXIT ;  /* 0x000000000000794d */ /* 0x000fea0003800000 */
.L_x_10177:
[----:B0-----:R-:W-:-:S04]  /*e8f0*/  IMAD.U32 R3, RZ, RZ, UR40 ;  /* 0x00000028ff037e24 */ /* 0x001fc8000f8e00ff */
[----:B------:R0:W1:Y:S03]  /*e900*/  SYNCS.PHASECHK.TRANS64.TRYWAIT P1, [R3+URZ+0x2d800], R0 ;  /* 0x02d80000030075a7 */ /* 0x000066000802017f */
[----:B-1----:R-:W-:Y:S05]  /*e910*/  @!P1 NANOSLEEP.SYNCS 0x989680 ;  /* 0x009896800000995d */ /* 0x002fea0003900000 */
[----:B------:R-:W1:Y:S02]  /*e920*/  @!P1 SYNCS.PHASECHK.TRANS64 P1, [R3+URZ+0x2d800], R0 ;  /* 0x02d80000030095a7 */ /* 0x000e64000802007f */
[----:B-1----:R-:W-:Y:S05]  /*e930*/  @!P1 BRA `(.L_x_10177) ;  /* 0xfffffffc00ec9947 */ /* 0x002fea000383ffff */
[----:B------:R-:W-:Y:S05]  /*e940*/  BRA `(.L_x_10297) ;  /* 0xffffff3000107947 */ /* 0x000fea000383ffff */
.L_x_10181:
[----:B-1----:R1:W2:Y:S02]  /*e950*/  SYNCS.PHASECHK.TRANS64.TRYWAIT P1, [R5+URZ+0x2d830], R0 ;  /* 0x02d83000050075a7 */ /* 0x0022a4000802017f */
[----:B--2---:R-:W-:Y:S05]  /*e960*/  @!P1 NANOSLEEP.SYNCS 0x989680 ;  /* 0x009896800000995d */ /* 0x004fea0003900000 */
[----:B------:R-:W2:Y:S02]  /*e970*/  @!P1 SYNCS.PHASECHK.TRANS64 P1, [R5+URZ+0x2d830], R0 ;  /* 0x02d83000050095a7 */ /* 0x000ea4000802007f */
[----:B--2---:R-:W-:Y:S05]  /*e980*/  @!P1 BRA `(.L_x_10181) ;  /* 0xfffffffc00f09947 */ /* 0x004fea000383ffff */
[----:B------:R-:W-:Y:S05]  /*e990*/  BRA `(.L_x_10180) ;  /* 0xffffff30002c7947 */ /* 0x000fea000383ffff */
.L_x_10187:
[----:B--2---:R-:W-:-:S04]  /*e9a0*/  IMAD.U32 R3, RZ, RZ, UR7 ;  /* 0x00000007ff037e24 */ /* 0x004fc8000f8e00ff */
[----:B------:R2:W3:Y:S03]  /*e9b0*/  SYNCS.PHASECHK.TRANS64.TRYWAIT P1, [R3+URZ+0x2d830], R0 ;  /* 0x02d83000030075a7 */ /* 0x0004e6000802017f */
[----:B---3--:R-:W-:Y:S05]  /*e9c0*/  @!P1 NANOSLEEP.SYNCS 0x989680 ;  /* 0x009896800000995d */ /* 0x008fea0003900000 */
[----:B------:R-:W3:Y:S02]  /*e9d0*/  @!P1 SYNCS.PHASECHK.TRANS64 P1, [R3+URZ+0x2d830], R0 ;  /* 0x02d83000030095a7 */ /* 0x000ee4000802007f */
[----:B---3--:R-:W-:Y:S05]  /*e9e0*/  @!P1 BRA `(.L_x_10187) ;  /* 0xfffffffc00ec9947 */ /* 0x008fea000383ffff */
[----:B------:R-:W-:Y:S05]  /*e9f0*/  BRA `(.L_x_10184) ;  /* 0xffffff5400107947 */ /* 0x000fea000383ffff */
.L_x_10191:
[----:B-1----:R-:W-:-:S04]  /*ea00*/  IMAD.U32 R3, RZ, RZ, UR7 ;  /* 0x00000007ff037e24 */ /* 0x002fc8000f8e00ff */
[----:B------:R1:W2:Y:S03]  /*ea10*/  SYNCS.PHASECHK.TRANS64.TRYWAIT P1, [R3+URZ+0x2d850], R0 ;  /* 0x02d85000030075a7 */ /* 0x0002a6000802017f */
[----:B--2---:R-:W-:Y:S05]  /*ea20*/  @!P1 NANOSLEEP.SYNCS 0x989680 ;  /* 0x009896800000995d */ /* 0x004fea0003900000 */
[----:B------:R-:W2:Y:S02]  /*ea30*/  @!P1 SYNCS.PHASECHK.TRANS64 P1, [R3+URZ+0x2d850], R0 ;  /* 0x02d85000030095a7 */ /* 0x000ea4000802007f */
[----:B--2---:R-:W-:Y:S05]  /*ea40*/  @!P1 BRA `(.L_x_10191) ;  /* 0xfffffffc00ec9947 */ /* 0x004fea000383ffff */
[----:B------:R-:W-:Y:S05]  /*ea50*/  BRA `(.L_x_10188) ;  /* 0xffffff5400c07947 */ /* 0x000fea000383ffff */
.L_x_10198:
[----:B--2---:R-:W-:-:S04]  /*ea60*/  IMAD.U32 R6, RZ, RZ, UR4 ;  /* 0x00000004ff067e24 */ /* 0x004fc8000f8e00ff */
[----:B------:R2:W3:Y:S03]  /*ea70*/  SYNCS.PHASECHK.TRANS64.TRYWAIT P1, [R6+URZ+0x2d850], R5 ;  /* 0x02d85005060075a7 */ /* 0x0004e6000802017f */
[----:B---3--:R-:W-:Y:S05]  /*ea80*/  @!P1 NANOSLEEP.SYNCS 0x989680 ;  /* 0x009896800000995d */ /* 0x008fea0003900000 */
[----:B------:R-:W3:Y:S02]  /*ea90*/  @!P1 SYNCS.PHASECHK.TRANS64 P1, [R6+URZ+0x2d850], R5 ;  /* 0x02d85005060095a7 */ /* 0x000ee4000802007f */
[----:B---3--:R-:W-:Y:S05]  /*eaa0*/  @!P1 BRA `(.L_x_10198) ;  /* 0xfffffffc00ec9947 */ /* 0x008fea000383ffff */
[----:B------:R-:W-:Y:S05]  /*eab0*/  BRA `(.L_x_10197) ;  /* 0xffffff7000f07947 */ /* 0x000fea000383ffff */
.L_x_10236:
        /* <DEDUP_REMOVED lines=11> */
.L_x_10299:
[----:B------:R-:W-:Y:S05]  /*eb70*/  BSYNC B0 ;  /* 0x0000000000007941 */ /* 0x000fea0003800000 */
.L_x_10298:
[----:B------:R-:W-:Y:S05]  /*eb80*/  BRA `(.L_x_10300) ;  /* 0xffffffc000747947 */ /* 0x000fea000383ffff */
.L_x_10239:
[----:B0-----:R0:W1:Y:S02]  /*eb90*/  SYNCS.PHASECHK.TRANS64.TRYWAIT P0, [R2+URZ+0x2d840], R3 ;  /* 0x02d84003020075a7 */ /* 0x001064000800017f */
[----:B-1----:R-:W-:Y:S05]  /*eba0*/  @!P0 NANOSLEEP.SYNCS 0x989680 ;  /* 0x009896800000895d */ /* 0x002fea0003900000 */
[----:B------:R-:W1:Y:S02]  /*ebb0*/  @!P0 SYNCS.PHASECHK.TRANS64 P0, [R2+URZ+0x2d840], R3 ;  /* 0x02d84003020085a7 */ /* 0x000e64000800007f */
[----:B-1----:R-:W-:Y:S05]  /*ebc0*/  @!P0 BRA `(.L_x_10239) ;  /* 0xfffffffc00f08947 */ /* 0x002fea000383ffff */
[----:B------:R-:W-:Y:S05]  /*ebd0*/  BRA `(.L_x_10301) ;  /* 0xffffffc000c87947 */ /* 0x000fea000383ffff */
.L_x_10240:
        /* <DEDUP_REMOVED lines=8> */
.L_x_10303:
[----:B------:R-:W-:Y:S05]  /*ec60*/  BSYNC B0 ;  /* 0x0000000000007941 */ /* 0x000fea0003800000 */
.L_x_10302:
        /* <DEDUP_REMOVED lines=9> */
.L_x_10304:
[----:B------:R-:W-:Y:S02]  /*ed00*/  IMAD.MOV.U32 R13, RZ, RZ, R6 ;  /* 0x000000ffff0d7224 */ /* 0x000fe400078e0006 */
[----:B------:R-:W-:Y:S02]  /*ed10*/  IMAD.MOV.U32 R12, RZ, RZ, 0x1 ;  /* 0x00000001ff0c7424 */ /* 0x000fe400078e00ff */
[----:B------:R-:W-:-:S07]  /*ed20*/  IMAD.MOV.U32 R5, RZ, RZ, R14 ;  /* 0x000000ffff057224 */ /* 0x000fce00078e000e */
[----:B------:R-:W-:Y:S05]  /*ed30*/  WARPSYNC.COLLECTIVE R15, `(.L_x_10305) ;  /* 0x000000000f087348 */ /* 0x000fea0003c00000 */
[----:B------:R0:W1:Y:S02]  /*ed40*/  SHFL.IDX P6, R14, R13, R12, R11 ;  /* 0x0000000c0d0e7389 */ /* 0x00006400000c000b */
[----:B01----:R-:W-:Y:S01]  /*ed50*/  ENDCOLLECTIVE ;  /* 0x000000000000791b */ /* 0x003fe20003800000 */
.L_x_10305:
        /* <DEDUP_REMOVED lines=13> */
[----:B0-----:R-:W-:Y:S01]  /*ee30*/  IMAD.MOV.U32 R4, RZ, RZ, R14 ;  /* 0x000000ffff047224 */ /* 0x001fe200078e000e */
[----:B------:R-:W-:-:S07]  /*ee40*/  @P1 LEA R8, R7, R17, 0x1 ;  /* 0x0000001107081211 */ /* 0x000fce00078e08ff */
[----:B------:R-:W-:Y:S05]  /*ee50*/  WARPSYNC.COLLECTIVE R15, `(.L_x_10306) ;  /* 0x000000000f087348 */ /* 0x000fea0003c00000 */
[----:B------:R0:W1:Y:S02]  /*ee60*/  SHFL.IDX P6, R14, R13, R12, R11 ;  /* 0x0000000c0d0e7389 */ /* 0x00006400000c000b */
[----:B01----:R-:W-:Y:S01]  /*ee70*/  ENDCOLLECTIVE ;  /* 0x000000000000791b */ /* 0x003fe20003800000 */
.L_x_10306:
[----:B------:R-:W-:Y:S02]  /*ee80*/  IMAD.MOV.U32 R13, RZ, RZ, R6 ;  /* 0x000000ffff0d7224 */ /* 0x000fe400078e0006 */
[----:B------:R-:W-:Y:S02]  /*ee90*/  IMAD.MOV.U32 R12, RZ, RZ, 0x2 ;  /* 0x00000002ff0c7424 */ /* 0x000fe400078e00ff */
[----:B------:R-:W-:-:S07]  /*eea0*/  IMAD.MOV.U32 R5, RZ, RZ, R14 ;  /* 0x000000ffff057224 */ /* 0x000fce00078e000e */
[----:B------:R-:W-:Y:S05]  /*eeb0*/  WARPSYNC.COLLECTIVE R15, `(.L_x_10307) ;  /* 0x000000000f087348 */ /* 0x000fea0003c00000 */
[----:B------:R0:W1:Y:S02]  /*eec0*/  SHFL.IDX P6, R14, R13, R12, R11 ;  /* 0x0000000c0d0e7389 */ /* 0x00006400000c000b */
[----:B01----:R-:W-:Y:S01]  /*eed0*/  ENDCOLLECTIVE ;  /* 0x000000000000791b */ /* 0x003fe20003800000 */
.L_x_10307:
        /* <DEDUP_REMOVED lines=17> */
.L_x_10308:
[----:B------:R-:W-:Y:S02]  /*eff0*/  @P1 IMAD R8, R7, 0x2, R17 ;  /* 0x0000000207081824 */ /* 0x000fe400078e0211 */
[----:B------:R-:W-:Y:S02]  /*f000*/  IMAD.MOV.U32 R13, RZ, RZ, R6 ;  /* 0x000000ffff0d7224 */ /* 0x000fe400078e0006 */
[----:B------:R-:W-:Y:S02]  /*f010*/  IMAD.MOV.U32 R12, RZ, RZ, 0x3 ;  /* 0x00000003ff0c7424 */ /* 0x000fe400078e00ff */
[----:B------:R-:W-:-:S07]  /*f020*/  IMAD.MOV.U32 R5, RZ, RZ, R14 ;  /* 0x000000ffff057224 */ /* 0x000fce00078e000e */
[----:B------:R-:W-:Y:S05]  /*f030*/  WARPSYNC.COLLECTIVE R15, `(.L_x_10309) ;  /* 0x000000000f087348 */ /* 0x000fea0003c00000 */
[----:B------:R0:W1:Y:S02]  /*f040*/  SHFL.IDX P6, R14, R13, R12, R11 ;  /* 0x0000000c0d0e7389 */ /* 0x00006400000c000b */
[----:B01----:R-:W-:Y:S01]  /*f050*/  ENDCOLLECTIVE ;  /* 0x000000000000791b */ /* 0x003fe20003800000 */
.L_x_10309:
        /* <DEDUP_REMOVED lines=10> */
.L_x_10310:
[----:B------:R-:W-:Y:S01]  /*f100*/  @!PT LDS RZ, [RZ] ;  /* 0x00000000fffff984 */ /* 0x000fe20000000800 */
[----:B------:R-:W-:Y:S01]  /*f110*/  @!PT LDS RZ, [RZ] ;  /* 0x00000000fffff984 */ /* 0x000fe20000000800 */
[----:B------:R-:W-:Y:S01]  /*f120*/  @!PT LDS RZ, [RZ] ;  /* 0x00000000fffff984 */ /* 0x000fe20000000800 */
[----:B------:R0:W-:Y:S04]  /*f130*/  @P1 LDGSTS.E.BYPASS.LTC128B.128 [R8+0x16400], desc[UR36][R4.64], !P4 ;  /* 0x1640000004081fae */ /* 0x0001e8000e101d64 */
[----:B------:R0:W-:Y:S04]  /*f140*/  @P1 LDGSTS.E.BYPASS.LTC128B.128 [R8+0x18400], desc[UR36][R4.64+0x40], !P3 ;  /* 0x1840004004081fae */ /* 0x0001e8000d901d64 */
[----:B------:R0:W-:Y:S01]  /*f150*/  @P1 LDGSTS.E.BYPASS.LTC128B.128 [R8+0x1a400], desc[UR36][R4.64+0x80], !P2 ;  /* 0x1a40008004081fae */ /* 0x0001e2000d101d64 */
[----:B------:R-:W-:Y:S01]  /*f160*/  IMAD.MOV.U32 R0, RZ, RZ, R14 ;  /* 0x000000ffff007224 */ /* 0x000fe200078e000e */
[----:B------:R-:W-:Y:S06]  /*f170*/  BRA `(.L_x_10311) ;  /* 0xffffffc0008c7947 */ /* 0x000fec000383ffff */
.L_x_10245:
[----:B------:R-:W2:Y:S04]  /*f180*/  LDL.LU R11, [R1+0x30] ;  /* 0x00003000010b7983 */ /* 0x000ea80000300800 */
[----:B------:R0:W5:Y:S01]  /*f190*/  LDL R9, [R1+0x1c] ;  /* 0x00001c0001097983 */ /* 0x0001620000100800 */
[----:B------:R-:W-:Y:S02]  /*f1a0*/  IMAD.MOV.U32 R13, RZ, RZ, R0 ;  /* 0x000000ffff0d7224 */ /* 0x000fe400078e0000 */
[----:B------:R-:W-:Y:S02]  /*f1b0*/  IMAD.MOV.U32 R12, RZ, RZ, RZ ;  /* 0x000000ffff0c7224 */ /* 0x000fe400078e00ff */
[----:B------:R-:W-:Y:S02]  /*f1c0*/  IMAD.MOV.U32 R15, RZ, RZ, -0x1 ;  /* 0xffffffffff0f7424 */ /* 0x000fe400078e00ff */
[----:B------:R-:W-:-:S02]  /*f1d0*/  IMAD R25, R25, 0xc0, R21 ;  /* 0x000000c019197824 */ /* 0x000fc400078e0215 */
[----:B--2---:R-:W-:Y:S02]  /*f1e0*/  IMAD R2, R11, R10, RZ ;  /* 0x0000000a0b027224 */ /* 0x004fe400078e02ff */
[----:B0-----:R-:W-:-:S07]  /*f1f0*/  IMAD.MOV.U32 R11, RZ, RZ, 0x1c1f ;  /* 0x00001c1fff0b7424 */ /* 0x001fce00078e00ff */
[----:B-----5:R-:W-:Y:S05]  /*f200*/  WARPSYNC.COLLECTIVE R15, `(.L_x_10312) ;  /* 0x000000000f087348 */ /* 0x020fea0003c00000 */
[----:B------:R0:W1:Y:S02]  /*f210*/  SHFL.IDX P6, R14, R13, R12, R11 ;  /* 0x0000000c0d0e7389 */ /* 0x00006400000c000b */
[----:B01---5:R-:W-:Y:S01]  /*f220*/  ENDCOLLECTIVE ;  /* 0x000000000000791b */ /* 0x023fe20003800000 */
.L_x_10312:
[----:B------:R-:W-:Y:S02]  /*f230*/  IMAD.MOV.U32 R13, RZ, RZ, R4 ;  /* 0x000000ffff0d7224 */ /* 0x000fe400078e0004 */
[----:B------:R-:W-:-:S07]  /*f240*/  IMAD.MOV.U32 R6, RZ, RZ, R14 ;  /* 0x000000ffff067224 */ /* 0x000fce00078e000e */
[----:B------:R-:W-:Y:S05]  /*f250*/  WARPSYNC.COLLECTIVE R15, `(.L_x_10313) ;  /* 0x000000000f087348 */ /* 0x000fea0003c00000 */
[----:B------:R0:W1:Y:S02]  /*f260*/  SHFL.IDX P6, R14, R13, R12, R11 ;  /* 0x0000000c0d0e7389 */ /* 0x00006400000c000b */
[----:B01----:R-:W-:Y:S01]  /*f270*/  ENDCOLLECTIVE ;  /* 0x000000000000791b */ /* 0x003fe20003800000 */
.L_x_10313:
[----:B------:R-:W-:Y:S01]  /*f280*/  ISETP.GE.AND P2, PT, R25, R2, PT ;  /* 0x000000021900720c */ /* 0x000fe20003f46270 */
[----:B------:R-:W-:Y:S02]  /*f290*/  IMAD.MOV.U32 R13, RZ, RZ, R0 ;  /* 0x000000ffff0d7224 */ /* 0x000fe400078e0000 */
[----:B------:R-:W-:Y:S02]  /*f2a0*/  IMAD.MOV.U32 R12, RZ, RZ, 0x1 ;  /* 0x00000001ff0c7424 */ /* 0x000fe400078e00ff */
[----:B------:R-:W-:-:S08]  /*f2b0*/  IMAD.MOV.U32 R5, RZ, RZ, R14 ;  /* 0x000000ffff057224 */ /* 0x000fd000078e000e */
[----:B------:R-:W-:Y:S05]  /*f2c0*/  WARPSYNC.COLLECTIVE R15, `(.L_x_10314) ;  /* 0x000000000f087348 */ /* 0x000fea0003c00000 */
[----:B------:R0:W1:Y:S02]  /*f2d0*/  SHFL.IDX P6, R14, R13, R12, R11 ;  /* 0x0000000c0d0e7389 */ /* 0x00006400000c000b */
[----:B01----:R-:W-:Y:S01]  /*f2e0*/  ENDCOLLECTIVE ;  /* 0x000000000000791b */ /* 0x003fe20003800000 */
.L_x_10314:
[----:B------:R-:W-:-:S05]  /*f2f0*/  @!P2 LEA R5, P4, R20, R5, 0x1 ;  /* 0x000000051405a211 */ /* 0x000fca00078808ff */
[----:B------:R-:W-:-:S04]  /*f300*/  @!P2 IMAD.X R6, RZ, RZ, R6, P4 ;  /* 0x000000ffff06a224 */ /* 0x000fc800020e0606 */
[----:B------:R-:W-:Y:S02]  /*f310*/  @!P2 IMAD.MOV.U32 R7, RZ, RZ, R6 ;  /* 0x000000ffff07a224 */ /* 0x000fe400078e0006 */
[----:B------:R-:W-:Y:S02]  /*f320*/  @!P2 IMAD.MOV.U32 R6, RZ, RZ, R5 ;  /* 0x000000ffff06a224 */ /* 0x000fe400078e0005 */
[----:B------:R-:W-:-:S03]  /*f330*/  IMAD.MOV.U32 R13, RZ, RZ, R4 ;  /* 0x000000ffff0d7224 */ /* 0x000fc600078e0004 */
[----:B------:R-:W-:Y:S01]  /*f340*/  @!PT LDS RZ, [RZ] ;  /* 0x00000000fffff984 */ /* 0x000fe20000000800 */
[----:B------:R-:W-:Y:S01]  /*f350*/  @!PT LDS RZ, [RZ] ;  /* 0x00000000fffff984 */ /* 0x000fe20000000800 */
[----:B------:R-:W-:Y:S01]  /*f360*/  @!PT LDS RZ, [RZ] ;  /* 0x00000000fffff984 */ /* 0x000fe20000000800 */
[----:B------:R-:W-:Y:S04]  /*f370*/  @!P2 LDGSTS.E.BYPASS.LTC128B.128 [R9+0xc400], desc[UR36][R6.64], !P3 ;  /* 0x0c4000000609afae */ /* 0x000fe8000d901d64 */
[----:B------:R-:W-:Y:S04]  /*f380*/  @!P2 LDGSTS.E.BYPASS.LTC128B.128 [R9+0xf400], desc[UR36][R6.64+0x40], !P0 ;  /* 0x0f4000400609afae */ /* 0x000fe8000c101d64 */
[----:B------:R0:W-:Y:S02]  /*f390*/  @!P2 LDGSTS.E.BYPASS.LTC128B.128 [R9+0x12400], desc[UR36][R6.64+0x80], !P1 ;  /* 0x124000800609afae */ /* 0x0001e4000c901d64 */
[----:B0-----:R-:W-:-:S07]  /*f3a0*/  IMAD.MOV.U32 R7, RZ, RZ, R14 ;  /* 0x000000ffff077224 */ /* 0x001fce00078e000e */
[----:B------:R-:W-:Y:S05]  /*f3b0*/  WARPSYNC.COLLECTIVE R15, `(.L_x_10315) ;  /* 0x000000000f087348 */ /* 0x000fea0003c00000 */
[----:B------:R0:W1:Y:S02]  /*f3c0*/  SHFL.IDX P6, R14, R13, R12, R11 ;  /* 0x0000000c0d0e7389 */ /* 0x00006400000c000b */
[----:B01----:R-:W-:Y:S01]  /*f3d0*/  ENDCOLLECTIVE ;  /* 0x000000000000791b */ /* 0x003fe20003800000 */
.L_x_10315:
[----:B------:R-:W-:-:S05]  /*f3e0*/  VIADD R5, R25, 0x20 ;  /* 0x0000002019057836 */ /* 0x000fca0000000000 */
[----:B------:R-:W-:Y:S02]  /*f3f0*/  ISETP.GE.AND P2, PT, R5, R2, PT ;  /* 0x000000020500720c */ /* 0x000fe40003f46270 */
[----:B------:R-:W-:Y:S01]  /*f400*/  MOV R13, R0 ;  /* 0x00000000000d7202 */ /* 0x000fe20000000f00 */
[----:B------:R-:W-:Y:S02]  /*f410*/  IMAD.MOV.U32 R12, RZ, RZ, 0x2 ;  /* 0x00000002ff0c7424 */ /* 0x000fe400078e00ff */
[----:B------:R-:W-:-:S08]  /*f420*/  IMAD.MOV.U32 R5, RZ, RZ, R14 ;  /* 0x000000ffff057224 */ /* 0x000fd000078e000e */
[----:B------:R-:W-:Y:S05]  /*f430*/  WARPSYNC.COLLECTIVE R15, `(.L_x_10316) ;  /* 0x000000000f087348 */ /* 0x000fea0003c00000 */
[----:B------:R0:W1:Y:S02]  /*f440*/  SHFL.IDX P6, R14, R13, R12, R11 ;  /* 0x0000000c0d0e7389 */ /* 0x00006400000c000b */
[----:B01----:R-:W-:Y:S01]  /*f450*/  ENDCOLLECTIVE ;  /* 0x000000000000791b */ /* 0x003fe20003800000 */
.L_x_10316:
[----:B------:R-:W-:-:S05]  /*f460*/  @!P2 LEA R5, P4, R20, R5, 0x1 ;  /* 0x000000051405a211 */ /* 0x000fca00078808ff */
[----:B------:R-:W-:Y:S02]  /*f470*/  @!P2 IMAD.X R7, RZ, RZ, R7, P4 ;  /* 0x000000ffff07a224 */ /* 0x000fe400020e0607 */
        /* <DEDUP_REMOVED lines=12> */
.L_x_10317:
[----:B------:R-:W-:-:S05]  /*f540*/  VIADD R5, R25, 0x40 ;  /* 0x0000004019057836 */ /* 0x000fca0000000000 */
[----:B------:R-:W-:Y:S01]  /*f550*/  ISETP.GE.AND P2, PT, R5, R2, PT ;  /* 0x000000020500720c */ /* 0x000fe20003f46270 */
[----:B------:R-:W-:Y:S02]  /*f560*/  IMAD.MOV.U32 R13, RZ, RZ, R0 ;  /* 0x000000ffff0d7224 */ /* 0x000fe400078e0000 */
[----:B------:R-:W-:Y:S02]  /*f570*/  IMAD.MOV.U32 R12, RZ, RZ, 0x3 ;  /* 0x00000003ff0c7424 */ /* 0x000fe400078e00ff */
[----:B------:R-:W-:-:S08]  /*f580*/  IMAD.MOV.U32 R5, RZ, RZ, R14 ;  /* 0x000000ffff057224 */ /* 0x000fd000078e000e */
[----:B------:R-:W-:Y:S05]  /*f590*/  WARPSYNC.COLLECTIVE R15, `(.L_x_10318) ;  /* 0x000000000f087348 */ /* 0x000fea0003c00000 */
[----:B------:R0:W1:Y:S02]  /*f5a0*/  SHFL.IDX P6, R14, R13, R12, R11 ;  /* 0x0000000c0d0e7389 */ /* 0x00006400000c000b */
[----:B01----:R-:W-:Y:S01]  /*f5b0*/  ENDCOLLECTIVE ;  /* 0x000000000000791b */ /* 0x003fe20003800000 */
.L_x_10318:
[----:B------:R-:W-:Y:S01]  /*f5c0*/  @!P2 LEA R5, P4, R20, R5, 0x1 ;  /* 0x000000051405a211 */ /* 0x000fe200078808ff */
[----:B------:R-:W-:Y:S02]  /*f5d0*/  IMAD.MOV.U32 R13, RZ, RZ, R4 ;  /* 0x000000ffff0d7224 */ /* 0x000fe400078e0004 */
[----:B------:R-:W-:-:S10]  /*f5e0*/  IMAD.MOV.U32 R0, RZ, RZ, R14 ;  /* 0x000000ffff007224 */ /* 0x000fd400078e000e */
[----:B------:R-:W-:Y:S05]  /*f5f0*/  WARPSYNC.COLLECTIVE R15, `(.L_x_10319) ;  /* 0x000000000f087348 */ /* 0x000fea0003c00000 */
[----:B------:R0:W1:Y:S02]  /*f600*/  SHFL.IDX P6, R14, R13, R12, R11 ;  /* 0x0000000c0d0e7389 */ /* 0x00006400000c000b */
[----:B01----:R-:W-:Y:S01]  /*f610*/  ENDCOLLECTIVE ;  /* 0x000000000000791b */ /* 0x003fe20003800000 */
.L_x_10319:
        /* <DEDUP_REMOVED lines=8> */
[----:B------:R0:W-:Y:S01]  /*f6a0*/  @!P2 LDGSTS.E.BYPASS.LTC128B.128 [R9+0x13400], desc[UR36][R6.64+0x80], !P1 ;  /* 0x134000800609afae */ /* 0x0001e2000c901d64 */
[----:B------:R-:W-:Y:S01]  /*f6b0*/  ISETP.GE.AND P2, PT, R5, R2, PT ;  /* 0x000000020500720c */ /* 0x000fe20003f46270 */
[----:B------:R-:W-:-:S02]  /*f6c0*/  IMAD.MOV.U32 R13, RZ, RZ, R3 ;  /* 0x000000ffff0d7224 */ /* 0x000fc400078e0003 */
[----:B------:R-:W-:Y:S02]  /*f6d0*/  IMAD.MOV.U32 R12, RZ, RZ, RZ ;  /* 0x000000ffff0c7224 */ /* 0x000fe400078e00ff */
[----:B------:R-:W-:-:S08]  /*f6e0*/  IMAD.MOV.U32 R4, RZ, RZ, R14 ;  /* 0x000000ffff047224 */ /* 0x000fd000078e000e */
[----:B0-----:R-:W-:Y:S05]  /*f6f0*/  WARPSYNC.COLLECTIVE R15, `(.L_x_10320) ;  /* 0x000000000f087348 */ /* 0x001fea0003c00000 */
[----:B------:R1:W2:Y:S02]  /*f700*/  SHFL.IDX P6, R14, R13, R12, R11 ;  /* 0x0000000c0d0e7389 */ /* 0x0002a400000c000b */
[----:B012---:R-:W-:Y:S01]  /*f710*/  ENDCOLLECTIVE ;  /* 0x000000000000791b */ /* 0x007fe20003800000 */
.L_x_10320:
[----:B------:R-:W-:-:S05]  /*f720*/  @!P2 LEA R4, P4, R20, R4, 0x1 ;  /* 0x000000041404a211 */ /* 0x000fca00078808ff */
[----:B------:R-:W-:-:S04]  /*f730*/  @!P2 IMAD.X R0, RZ, RZ, R0, P4 ;  /* 0x000000ffff00a224 */ /* 0x000fc800020e0600 */
[----:B------:R-:W-:Y:S02]  /*f740*/  @!P2 IMAD.MOV.U32 R5, RZ, RZ, R0 ;  /* 0x000000ffff05a224 */ /* 0x000fe400078e0000 */
[----:B------:R-:W-:Y:S02]  /*f750*/  VIADD R0, R25, 0x80 ;  /* 0x0000008019007836 */ /* 0x000fe40000000000 */
[----:B------:R-:W-:Y:S01]  /*f760*/  IMAD.MOV.U32 R13, RZ, RZ, R8 ;  /* 0x000000ffff0d7224 */ /* 0x000fe200078e0008 */
[----:B------:R-:W-:Y:S01]  /*f770*/  @!PT LDS RZ, [RZ] ;  /* 0x00000000fffff984 */ /* 0x000fe20000000800 */
[----:B------:R-:W-:Y:S01]  /*f780*/  @!PT LDS RZ, [RZ] ;  /* 0x00000000fffff984 */ /* 0x000fe20000000800 */
[----:B------:R-:W-:Y:S01]  /*f790*/  @!PT LDS RZ, [RZ] ;  /* 0x00000000fffff984 */ /* 0x000fe20000000800 */
[----:B------:R0:W-:Y:S04]  /*f7a0*/  @!P2 LDGSTS.E.BYPASS.LTC128B.128 [R9+0xdc00], desc[UR36][R4.64], !P3 ;  /* 0x0dc000000409afae */ /* 0x0001e8000d901d64 */
[----:B------:R0:W-:Y:S04]  /*f7b0*/  @!P2 LDGSTS.E.BYPASS.LTC128B.128 [R9+0x10c00], desc[UR36][R4.64+0x40], !P0 ;  /* 0x10c000400409afae */ /* 0x0001e8000c101d64 */
[----:B------:R0:W-:Y:S01]  /*f7c0*/  @!P2 LDGSTS.E.BYPASS.LTC128B.128 [R9+0x13c00], desc[UR36][R4.64+0x80], !P1 ;  /* 0x13c000800409afae */ /* 0x0001e2000c901d64 */
[----:B------:R-:W-:Y:S01]  /*f7d0*/  ISETP.GE.AND P2, PT, R0, R2, PT ;  /* 0x000000020000720c */ /* 0x000fe20003f46270 */
[----:B------:R-:W-:-:S12]  /*f7e0*/  IMAD.MOV.U32 R0, RZ, RZ, R14 ;  /* 0x000000ffff007224 */ /* 0x000fd800078e000e */
[----:B0-----:R-:W-:Y:S05]  /*f7f0*/  WARPSYNC.COLLECTIVE R15, `(.L_x_10321) ;  /* 0x000000000f087348 */ /* 0x001fea0003c00000 */
[----:B------:R1:W2:Y:S02]  /*f800*/  SHFL.IDX P6, R14, R13, R12, R11 ;  /* 0x0000000c0d0e7389 */ /* 0x0002a400000c000b */
[----:B012---:R-:W-:Y:S01]  /*f810*/  ENDCOLLECTIVE ;  /* 0x000000000000791b */ /* 0x007fe20003800000 */
.L_x_10321:
[----:B------:R-:W-:Y:S02]  /*f820*/  IMAD.MOV.U32 R13, RZ, RZ, R3 ;  /* 0x000000ffff0d7224 */ /* 0x000fe400078e0003 */
[----:B------:R-:W-:Y:S02]  /*f830*/  IMAD.MOV.U32 R12, RZ, RZ, 0x1 ;  /* 0x00000001ff0c7424 */ /* 0x000fe400078e00ff */
[----:B------:R-:W-:-:S07]  /*f840*/  IMAD.MOV.U32 R4, RZ, RZ, R14 ;  /* 0x000000ffff047224 */ /* 0x000fce00078e000e */
[----:B------:R-:W-:Y:S05]  /*f850*/  WARPSYNC.COLLECTIVE R15, `(.L_x_10322) ;  /* 0x000000000f087348 */ /* 0x000fea0003c00000 */
[----:B------:R0:W1:Y:S02]  /*f860*/  SHFL.IDX P6, R14, R13, R12, R11 ;  /* 0x0000000c0d0e7389 */ /* 0x00006400000c000b */
[----:B01----:R-:W-:Y:S01]  /*f870*/  ENDCOLLECTIVE ;  /* 0x000000000000791b */ /* 0x003fe20003800000 */
.L_x_10322:
[----:B------:R-:W-:-:S05]  /*f880*/  @!P2 LEA R4, P4, R20, R4, 0x1 ;  /* 0x000000041404a211 */ /* 0x000fca00078808ff */
[----:B------:R-:W-:-:S04]  /*f890*/  @!P2 IMAD.X R0, RZ, RZ, R0, P4 ;  /* 0x000000ffff00a224 */ /* 0x000fc800020e0600 */
        /* <DEDUP_REMOVED lines=12> */
.L_x_10323:
[----:B------:R-:W-:Y:S01]  /*f960*/  IMAD.MOV.U32 R8, RZ, RZ, R14 ;  /* 0x000000ffff087224 */ /* 0x000fe200078e000e */
[----:B------:R-:W-:Y:S06]  /*f970*/  BRA `(.L_x_10324) ;  /* 0xffffffc400a07947 */ /* 0x000fec000383ffff */
.L_x_10248:
[----:B-1----:R1:W2:Y:S02]  /*f980*/  SYNCS.PHASECHK.TRANS64.TRYWAIT P0, [R17+URZ+0x2d820], R0 ;  /* 0x02d82000110075a7 */ /* 0x0022a4000800017f */
[----:B--2---:R-:W-:Y:S05]  /*f990*/  @!P0 NANOSLEEP.SYNCS 0x989680 ;  /* 0x009896800000895d */ /* 0x004fea0003900000 */
[----:B------:R-:W2:Y:S02]  /*f9a0*/  @!P0 SYNCS.PHASECHK.TRANS64 P0, [R17+URZ+0x2d820], R0 ;  /* 0x02d82000110085a7 */ /* 0x000ea4000800007f */
[----:B--2---:R-:W-:Y:S05]  /*f9b0*/  @!P0 BRA `(.L_x_10248) ;  /* 0xfffffffc00f08947 */ /* 0x004fea000383ffff */
[----:B------:R-:W-:Y:S05]  /*f9c0*/  BRA `(.L_x_10325) ;  /* 0xffffffc800087947 */ /* 0x000fea000383ffff */
.L_x_10253:
[----:B0-----:R0:W1:Y:S02]  /*f9d0*/  SYNCS.PHASECHK.TRANS64.TRYWAIT P0, [R5+URZ+0x2d840], R0 ;  /* 0x02d84000050075a7 */ /* 0x001064000800017f */
[----:B-1----:R-:W-:Y:S05]  /*f9e0*/  @!P0 NANOSLEEP.SYNCS 0x989680 ;  /* 0x009896800000895d */ /* 0x002fea0003900000 */
[----:B------:R-:W1:Y:S02]  /*f9f0*/  @!P0 SYNCS.PHASECHK.TRANS64 P0, [R5+URZ+0x2d840], R0 ;  /* 0x02d84000050085a7 */ /* 0x000e64000800007f */
[----:B-1----:R-:W-:Y:S05]  /*fa00*/  @!P0 BRA `(.L_x_10253) ;  /* 0xfffffffc00f08947 */ /* 0x002fea000383ffff */
[----:B------:R-:W-:Y:S05]  /*fa10*/  BRA `(.L_x_10326) ;  /* 0xffffffc800fc7947 */ /* 0x000fea000383ffff */
.L_x_10254:
        /* <DEDUP_REMOVED lines=8> */
.L_x_10328:
[----:B------:R-:W-:Y:S05]  /*faa0*/  BSYNC B1 ;  /* 0x0000000000017941 */ /* 0x000fea0003800000 */
.L_x_10327:
[----:B------:R-:W0:Y:S01]  /*fab0*/  S2R R25, SR_TID.X ;  /* 0x0000000000197919 */ /* 0x000e220000002100 */
[----:B------:R-:W-:Y:S01]  /*fac0*/  IMAD.MOV.U32 R13, RZ, RZ, R6 ;  /* 0x000000ffff0d7224 */ /* 0x000fe200078e0006 */
[----:B------:R-:W-:Y:S01]  /*fad0*/  MOV R3, R14 ;  /* 0x0000000e00037202 */ /* 0x000fe20000000f00 */
[----:B------:R-:W-:Y:S01]  /*fae0*/  IMAD.MOV.U32 R12, RZ, RZ, RZ ;  /* 0x000000ffff0c7224 */ /* 0x000fe200078e00ff */
[----:B------:R-:W-:Y:S01]  /*faf0*/  LOP3.LUT R16, R16, 0xffffff7f, RZ, 0xc0, !PT ;  /* 0xffffff7f10107812 */ /* 0x000fe200078ec0ff */
[----:B------:R-:W-:Y:S02]  /*fb00*/  IMAD.MOV.U32 R11, RZ, RZ, 0x1c1f ;  /* 0x00001c1fff0b7424 */ /* 0x000fe400078e00ff */
[----:B------:R-:W-:Y:S01]  /*fb10*/  IMAD.MOV.U32 R15, RZ, RZ, -0x1 ;  /* 0xffffffffff0f7424 */ /* 0x000fe200078e00ff */
[----:B------:R-:W-:Y:S01]  /*fb20*/  @P1 LOP3.LUT R16, R16, 0x80, RZ, 0xfc, !PT ;  /* 0x0000008010101812 */ /* 0x000fe200078efcff */
[----:B------:R-:W-:-:S07]  /*fb30*/  IMAD R4, R4, 0x2, R17 ;  /* 0x0000000204047824 */ /* 0x000fce00078e0211 */
[----:B0-----:R-:W-:Y:S05]  /*fb40*/  WARPSYNC.COLLECTIVE R15, `(.L_x_10329) ;  /* 0x000000000f087348 */ /* 0x001fea0003c00000 */
[----:B------:R1:W2:Y:S02]  /*fb50*/  SHFL.IDX P6, R14, R13, R12, R11 ;  /* 0x0000000c0d0e7389 */ /* 0x0002a400000c000b */
[----:B012---:R-:W-:Y:S01]  /*fb60*/  ENDCOLLECTIVE ;  /* 0x000000000000791b */ /* 0x007fe20003800000 */
.L_x_10329:
[----:B------:R-:W-:Y:S01]  /*fb70*/  LOP3.LUT P1, RZ, R16, 0x4, RZ, 0xc0, !PT ;  /* 0x0000000410ff7812 */ /* 0x000fe2000782c0ff */
[----:B------:R-:W-:Y:S02]  /*fb80*/  IMAD.MOV.U32 R13, RZ, RZ, R8 ;  /* 0x000000ffff0d7224 */ /* 0x000fe400078e0008 */
[----:B------:R-:W-:Y:S02]  /*fb90*/  IMAD.MOV.U32 R12, RZ, RZ, 0x1 ;  /* 0x00000001ff0c7424 */ /* 0x000fe400078e00ff */
[----:B------:R-:W-:Y:S02]  /*fba0*/  IMAD.SHL.U32 R25, R25, 0x8, RZ ;  /* 0x0000000819197824 */ /* 0x000fe400078e00ff */
[----:B------:R-:W-:-:S03]  /*fbb0*/  IMAD.MOV.U32 R2, RZ, RZ, R14 ;  /* 0x000000ffff027224 */ /* 0x000fc600078e000e */
[----:B------:R-:W-:-:S07]  /*fbc0*/  LOP3.LUT R25, R25, 0x18, RZ, 0xc0, !PT ;  /* 0x0000001819197812 */ /* 0x000fce00078ec0ff */
[----:B------:R-:W-:Y:S05]  /*fbd0*/  WARPSYNC.COLLECTIVE R15, `(.L_x_10330) ;  /* 0x000000000f087348 */ /* 0x000fea0003c00000 */
[----:B------:R0:W1:Y:S02]  /*fbe0*/  SHFL.IDX P6, R14, R13, R12, R11 ;  /* 0x0000000c0d0e7389 */ /* 0x00006400000c000b */
[----:B01----:R-:W-:Y:S01]  /*fbf0*/  ENDCOLLECTIVE ;  /* 0x000000000000791b */ /* 0x003fe20003800000 */
.L_x_10330:
[----:B------:R-:W-:-:S05]  /*fc00*/  IMAD.SHL.U32 R0, R25, 0x2, RZ ;  /* 0x0000000219007824 */ /* 0x000fca00078e00ff */
        /* <DEDUP_REMOVED lines=13> */
.L_x_10331:
[----:B------:R-:W-:Y:S02]  /*fce0*/  IMAD.MOV.U32 R13, RZ, RZ, R8 ;  /* 0x000000ffff0d7224 */ /* 0x000fe400078e0008 */
[----:B------:R-:W-:Y:S02]  /*fcf0*/  IMAD.MOV.U32 R12, RZ, RZ, 0x2 ;  /* 0x00000002ff0c7424 */ /* 0x000fe400078e00ff */
[----:B------:R-:W-:-:S07]  /*fd00*/  IMAD.MOV.U32 R2, RZ, RZ, R14 ;  /* 0x000000ffff027224 */ /* 0x000fce00078e000e */
[----:B------:R-:W-:Y:S05]  /*fd10*/  WARPSYNC.COLLECTIVE R15, `(.L_x_10332) ;  /* 0x000000000f087348 */ /* 0x000fea0003c00000 */
[----:B------:R0:W1:Y:S02]  /*fd20*/  SHFL.IDX P6, R14, R13, R12, R11 ;  /* 0x0000000c0d0e7389 */ /* 0x00006400000c000b */
[----:B01----:R-:W-:Y:S01]  /*fd30*/  ENDCOLLECTIVE ;  /* 0x000000000000791b */ /* 0x003fe20003800000 */
.L_x_10332:
        /* <DEDUP_REMOVED lines=13> */
.L_x_10333:
[----:B------:R-:W-:Y:S02]  /*fe10*/  IMAD.MOV.U32 R13, RZ, RZ, R8 ;  /* 0x000000ffff0d7224 */ /* 0x000fe400078e0008 */
[----:B------:R-:W-:Y:S02]  /*fe20*/  IMAD.MOV.U32 R12, RZ, RZ, 0x3 ;  /* 0x00000003ff0c7424 */ /* 0x000fe400078e00ff */
[----:B------:R-:W-:-:S07]  /*fe30*/  IMAD.MOV.U32 R2, RZ, RZ, R14 ;  /* 0x000000ffff027224 */ /* 0x000fce00078e000e */
[----:B------:R-:W-:Y:S05]  /*fe40*/  WARPSYNC.COLLECTIVE R15, `(.L_x_10334) ;  /* 0x000000000f087348 */ /* 0x000fea0003c00000 */
[----:B------:R0:W1:Y:S02]  /*fe50*/  SHFL.IDX P6, R14, R13, R12, R11 ;  /* 0x0000000c0d0e7389 */ /* 0x00006400000c000b */
[----:B01----:R-:W-:Y:S01]  /*fe60*/  ENDCOLLECTIVE ;  /* 0x000000000000791b */ /* 0x003fe20003800000 */
.L_x_10334:
        /* <DEDUP_REMOVED lines=14> */
.L_x_10335:
[----:B------:R-:W-:Y:S01]  /*ff50*/  IMAD.MOV.U32 R2, RZ, RZ, R14 ;  /* 0x000000ffff027224 */ /* 0x000fe200078e000e */
[----:B------:R-:W-:Y:S06]  /*ff60*/  BRA `(.L_x_10336) ;  /* 0xffffffc800907947 */ /* 0x000fec000383ffff */
.L_x_10259:
[----:B-1----:R1:W2:Y:S02]  /*ff70*/  SYNCS.PHASECHK.TRANS64.TRYWAIT P0, [R5+URZ+0x2d860], R2 ;  /* 0x02d86002050075a7 */ /* 0x0022a4000800017f */
[----:B--2---:R-:W-:Y:S05]  /*ff80*/  @!P0 NANOSLEEP.SYNCS 0x989680 ;  /* 0x009896800000895d */ /* 0x004fea0003900000 */
[----:B------:R-:W2:Y:S02]  /*ff90*/  @!P0 SYNCS.PHASECHK.TRANS64 P0, [R5+URZ+0x2d860], R2 ;  /* 0x02d86002050085a7 */ /* 0x000ea4000800007f */
[----:B--2---:R-:W-:Y:S05]  /*ffa0*/  @!P0 BRA `(.L_x_10259) ;  /* 0xfffffffc00f08947 */ /* 0x004fea000383ffff */
[----:B------:R-:W-:Y:S05]  /*ffb0*/  BRA `(.L_x_10337) ;  /* 0xffffffc800f47947 */ /* 0x000fea000383ffff */
.L_x_10260:
        /* <DEDUP_REMOVED lines=8> */
.L_x_10339:
[----:B------:R-:W-:Y:S05]  /*10040*/  BSYNC B1 ;  /* 0x0000000000017941 */ /* 0x000fea0003800000 */
.L_x_10338:
        /* <DEDUP_REMOVED lines=9> */
.L_x_10340:
[----:B------:R-:W-:Y:S02]  /*100e0*/  IMAD.MOV.U32 R13, RZ, RZ, R19 ;  /* 0x000000ffff0d7224 */ /* 0x000fe400078e0013 */
[----:B------:R-:W-:Y:S02]  /*100f0*/  IMAD.MOV.U32 R12, RZ, RZ, 0x1 ;  /* 0x00000001ff0c7424 */ /* 0x000fe400078e00ff */
[----:B------:R-:W-:-:S07]  /*10100*/  IMAD.MOV.U32 R2, RZ, RZ, R14 ;  /* 0x000000ffff027224 */ /* 0x000fce00078e000e */
[----:B------:R-:W-:Y:S05]  /*10110*/  WARPSYNC.COLLECTIVE R15, `(.L_x_10341) ;  /* 0x000000000f087348 */ /* 0x000fea0003c00000 */
[----:B------:R0:W1:Y:S02]  /*10120*/  SHFL.IDX P6, R14, R13, R12, R11 ;  /* 0x0000000c0d0e7389 */ /* 0x00006400000c000b */
[----:B01----:R-:W-:Y:S01]  /*10130*/  ENDCOLLECTIVE ;  /* 0x000000000000791b */ /* 0x003fe20003800000 */
.L_x_10341:
        /* <DEDUP_REMOVED lines=16> */
.L_x_10342:
[----:B------:R-:W-:Y:S02]  /*10240*/  IMAD.MOV.U32 R13, RZ, RZ, R19 ;  /* 0x000000ffff0d7224 */ /* 0x000fe400078e0013 */
[----:B------:R-:W-:Y:S02]  /*10250*/  IMAD.MOV.U32 R12, RZ, RZ, 0x2 ;  /* 0x00000002ff0c7424 */ /* 0x000fe400078e00ff */
[----:B------:R-:W-:-:S07]  /*10260*/  IMAD.MOV.U32 R2, RZ, RZ, R14 ;  /* 0x000000ffff027224 */ /* 0x000fce00078e000e */
[----:B------:R-:W-:Y:S05]  /*10270*/  WARPSYNC.COLLECTIVE R15, `(.L_x_10343) ;  /* 0x000000000f087348 */ /* 0x000fea0003c00000 */
[----:B------:R0:W1:Y:S02]  /*10280*/  SHFL.IDX P6, R14, R13, R12, R11 ;  /* 0x0000000c0d0e7389 */ /* 0x00006400000c000b */
[----:B01----:R-:W-:Y:S01]  /*10290*/  ENDCOLLECTIVE ;  /* 0x000000000000791b */ /* 0x003fe20003800000 */
.L_x_10343:
        /* <DEDUP_REMOVED lines=16> */
.L_x_10344:
[----:B------:R-:W-:Y:S02]  /*103a0*/  IMAD.MOV.U32 R13, RZ, RZ, R19 ;  /* 0x000000ffff0d7224 */ /* 0x000fe400078e0013 */
[----:B------:R-:W-:Y:S02]  /*103b0*/  IMAD.MOV.U32 R12, RZ, RZ, 0x3 ;  /* 0x00000003ff0c7424 */ /* 0x000fe400078e00ff */
[----:B------:R-:W-:-:S07]  /*103c0*/  IMAD.MOV.U32 R2, RZ, RZ, R14 ;  /* 0x000000ffff027224 */ /* 0x000fce00078e000e */
[----:B------:R-:W-:Y:S05]  /*103d0*/  WARPSYNC.COLLECTIVE R15, `(.L_x_10345) ;  /* 0x000000000f087348 */ /* 0x000fea0003c00000 */
[----:B------:R0:W1:Y:S02]  /*103e0*/  SHFL.IDX P6, R14, R13, R12, R11 ;  /* 0x0000000c0d0e7389 */ /* 0x00006400000c000b */
[----:B01----:R-:W-:Y:S01]  /*103f0*/  ENDCOLLECTIVE ;  /* 0x000000000000791b */ /* 0x003fe20003800000 */
.L_x_10345:
        /* <DEDUP_REMOVED lines=13> */
.L_x_10346:
        /* <DEDUP_REMOVED lines=8> */
.L_x_10268:
[----:B-1----:R1:W2:Y:S02]  /*10550*/  SYNCS.PHASECHK.TRANS64.TRYWAIT P0, [R0+URZ+0x2d860], R3 ;  /* 0x02d86003000075a7 */ /* 0x0022a4000800017f */
[----:B--2---:R-:W-:Y:S05]  /*10560*/  @!P0 NANOSLEEP.SYNCS 0x989680 ;  /* 0x009896800000895d */ /* 0x004fea0003900000 */
[----:B------:R-:W2:Y:S02]  /*10570*/  @!P0 SYNCS.PHASECHK.TRANS64 P0, [R0+URZ+0x2d860], R3 ;  /* 0x02d86003000085a7 */ /* 0x000ea4000800007f */
[----:B--2---:R-:W-:Y:S05]  /*10580*/  @!P0 BRA `(.L_x_10268) ;  /* 0xfffffffc00f08947 */ /* 0x004fea000383ffff */
[----:B------:R-:W-:Y:S05]  /*10590*/  BRA `(.L_x_10348) ;  /* 0xffffffcc00807947 */ /* 0x000fea000383ffff */
.L_x_10269:
        /* <DEDUP_REMOVED lines=8> */
.L_x_10350:
[----:B------:R-:W-:Y:S05]  /*10620*/  BSYNC B0 ;  /* 0x0000000000007941 */ /* 0x000fea0003800000 */
.L_x_10349:
[----:B------:R-:W0:Y:S01]  /*10630*/  S2R R2, SR_TID.X ;  /* 0x0000000000027919 */ /* 0x000e220000002100 */
[----:B------:R-:W-:Y:S01]  /*10640*/  IMAD.MOV.U32 R13, RZ, RZ, R18 ;  /* 0x000000ffff0d7224 */ /* 0x000fe200078e0012 */
[----:B------:R-:W-:Y:S01]  /*10650*/  MOV R12, RZ ;  /* 0x000000ff000c7202 */ /* 0x000fe20000000f00 */
[----:B------:R-:W-:Y:S02]  /*10660*/  IMAD.MOV.U32 R11, RZ, RZ, 0x1c1f ;  /* 0x00001c1fff0b7424 */ /* 0x000fe400078e00ff */
[----:B------:R-:W-:Y:S02]  /*10670*/  IMAD.MOV.U32 R15, RZ, RZ, -0x1 ;  /* 0xffffffffff0f7424 */ /* 0x000fe400078e00ff */
[----:B------:R-:W-:Y:S02]  /*10680*/  IMAD.MOV.U32 R3, RZ, RZ, R14 ;  /* 0x000000ffff037224 */ /* 0x000fe400078e000e */
[----:B------:R-:W-:-:S07]  /*10690*/  IMAD R4, R4, 0x2, R17 ;  /* 0x0000000204047824 */ /* 0x000fce00078e0211 */
[----:B0-----:R-:W-:Y:S05]  /*106a0*/  WARPSYNC.COLLECTIVE R15, `(.L_x_10351) ;  /* 0x000000000f087348 */ /* 0x001fea0003c00000 */
[----:B------:R1:W2:Y:S02]  /*106b0*/  SHFL.IDX P6, R14, R13, R12, R11 ;  /* 0x0000000c0d0e7389 */ /* 0x0002a400000c000b */
[----:B012---:R-:W-:Y:S01]  /*106c0*/  ENDCOLLECTIVE ;  /* 0x000000000000791b */ /* 0x007fe20003800000 */
.L_x_10351:
[----:B------:R-:W-:Y:S01]  /*106d0*/  ULDC UR4, c[0x0][0x2f4] ;  /* 0x0000bd0000047ab9 */ /* 0x000fe20000000800 */
[----:B------:R-:W-:Y:S02]  /*106e0*/  IMAD.MOV.U32 R13, RZ, RZ, R19 ;  /* 0x000000ffff0d7224 */ /* 0x000fe400078e0013 */
[----:B------:R-:W-:Y:S02]  /*106f0*/  IMAD.MOV.U32 R12, RZ, RZ, 0x1 ;  /* 0x00000001ff0c7424 */ /* 0x000fe400078e00ff */
[----:B------:R-:W-:-:S05]  /*10700*/  IMAD.SHL.U32 R7, R2, 0x8, RZ ;  /* 0x0000000802077824 */ /* 0x000fca00078e00ff */
[----:B------:R-:W-:-:S04]  /*10710*/  LOP3.LUT R7, R7, 0x18, RZ, 0xc0, !PT ;  /* 0x0000001807077812 */ /* 0x000fc800078ec0ff */
[C---:B------:R-:W-:Y:S01]  /*10720*/  ISETP.GE.AND P2, PT, R7.reuse, UR4, PT ;  /* 0x0000000407007c0c */ /* 0x040fe2000bf46270 */
[C---:B------:R-:W-:Y:S01]  /*10730*/  IMAD.SHL.U32 R5, R7.reuse, 0x2, RZ ;  /* 0x0000000207057824 */ /* 0x040fe200078e00ff */
[C---:B------:R-:W-:Y:S02]  /*10740*/  LOP3.LUT R8, R7.reuse, 0x20, RZ, 0xfc, !PT ;  /* 0x0000002007087812 */ /* 0x040fe400078efcff */
[----:B------:R-:W-:Y:S02]  /*10750*/  LOP3.LUT R7, R7, 0x40, RZ, 0xfc, !PT ;  /* 0x0000004007077812 */ /* 0x000fe400078efcff */
[----:B------:R-:W-:Y:S02]  /*10760*/  IADD3 R2, P0, R14, R5, RZ ;  /* 0x000000050e027210 */ /* 0x000fe40007f1e0ff */
[----:B------:R-:W-:Y:S02]  /*10770*/  ISETP.LT.OR P3, PT, R6, 0x1, P2 ;  /* 0x000000010600780c */ /* 0x000fe40001761670 */
[----:B------:R-:W-:Y:S01]  /*10780*/  ISETP.GE.AND P1, PT, R8, UR4, PT ;  /* 0x0000000408007c0c */ /* 0x000fe2000bf26270 */
[----:B------:R-:W-:Y:S01]  /*10790*/  IMAD.X R3, RZ, RZ, R3, P0 ;  /* 0x000000ffff037224 */ /* 0x000fe200000e0603 */
[----:B------:R-:W-:-:S13]  /*107a0*/  ISETP.GE.AND P0, PT, R7, UR4, PT ;  /* 0x0000000407007c0c */ /* 0x000fda000bf06270 */
[----:B------:R-:W-:Y:S05]  /*107b0*/  WARPSYNC.COLLECTIVE R15, `(.L_x_10352) ;  /* 0x000000000f087348 */ /* 0x000fea0003c00000 */
[----:B------:R0:W1:Y:S02]  /*107c0*/  SHFL.IDX P6, R14, R13, R12, R11 ;  /* 0x0000000c0d0e7389 */ /* 0x00006400000c000b */
[----:B01----:R-:W-:Y:S01]  /*107d0*/  ENDCOLLECTIVE ;  /* 0x000000000000791b */ /* 0x003fe20003800000 */
.L_x_10352:
[C---:B------:R-:W-:Y:S01]  /*107e0*/  ISETP.LT.OR P4, PT, R6.reuse, 0x1, P1 ;  /* 0x000000010600780c */ /* 0x040fe20000f81670 */
[----:B------:R-:W-:Y:S01]  /*107f0*/  @!PT LDS RZ, [RZ] ;  /* 0x00000000fffff984 */ /* 0x000fe20000000800 */
[----:B------:R-:W-:Y:S01]  /*10800*/  @!PT LDS RZ, [RZ] ;  /* 0x00000000fffff984 */ /* 0x000fe20000000800 */
[----:B------:R-:W-:Y:S01]  /*10810*/  @!PT LDS RZ, [RZ] ;  /* 0x00000000fffff984 */ /* 0x000fe20000000800 */
[----:B------:R-:W-:Y:S01]  /*10820*/  LDGSTS.E.BYPASS.LTC128B.128 [R4+0x400], desc[UR36][R2.64], !P3 ;  /* 0x0040000002047fae */ /* 0x000fe2000d901d64 */
[----:B------:R-:W-:Y:S01]  /*10830*/  ISETP.LT.OR P3, PT, R6, 0x1, P0 ;  /* 0x000000010600780c */ /* 0x000fe20000761670 */
[----:B------:R-:W-:-:S10]  /*10840*/  IMAD.MOV.U32 R13, RZ, RZ, R18 ;  /* 0x000000ffff0d7224 */ /* 0x000fd400078e0012 */
[----:B------:R-:W-:Y:S04]  /*10850*/  LDGSTS.E.BYPASS.LTC128B.128 [R4+0x2400], desc[UR36][R2.64+0x40], !P4 ;  /* 0x0240004002047fae */ /* 0x000fe8000e101d64 */
[----:B------:R0:W-:Y:S01]  /*10860*/  LDGSTS.E.BYPASS.LTC128B.128 [R4+0x4400], desc[UR36][R2.64+0x80], !P3 ;  /* 0x0440008002047fae */ /* 0x0001e2000d901d64 */
[----:B------:R-:W-:Y:S01]  /*10870*/  ISETP.LT.OR P3, PT, R6, 0x21, P2 ;  /* 0x000000210600780c */ /* 0x000fe20001761670 */
[----:B0-----:R-:W-:-:S12]  /*10880*/  IMAD.MOV.U32 R3, RZ, RZ, R14 ;  /* 0x000000ffff037224 */ /* 0x001fd800078e000e */
[----:B------:R-:W-:Y:S05]  /*10890*/  WARPSYNC.COLLECTIVE R15, `(.L_x_10353) ;  /* 0x000000000f087348 */ /* 0x000fea0003c00000 */
[----:B------:R0:W1:Y:S02]  /*108a0*/  SHFL.IDX P6, R14, R13, R12, R11 ;  /* 0x0000000c0d0e7389 */ /* 0x00006400000c000b */
[----:B01----:R-:W-:Y:S01]  /*108b0*/  ENDCOLLECTIVE ;  /* 0x000000000000791b */ /* 0x003fe20003800000 */
.L_x_10353:
[----:B------:R-:W-:Y:S02]  /*108c0*/  IMAD.MOV.U32 R13, RZ, RZ, R19 ;  /* 0x000000ffff0d7224 */ /* 0x000fe400078e0013 */
[----:B------:R-:W-:Y:S01]  /*108d0*/  IMAD.MOV.U32 R12, RZ, RZ, 0x2 ;  /* 0x00000002ff0c7424 */ /* 0x000fe200078e00ff */
[----:B------:R-:W-:-:S13]  /*108e0*/  IADD3 R2, P4, R14, R5, RZ ;  /* 0x000000050e027210 */ /* 0x000fda0007f9e0ff */
[----:B------:R-:W-:Y:S05]  /*108f0*/  WARPSYNC.COLLECTIVE R15, `(.L_x_10354) ;  /* 0x000000000f087348 */ /* 0x000fea0003c00000 */
[----:B------:R0:W1:Y:S02]  /*10900*/  SHFL.IDX P6, R14, R13, R12, R11 ;  /* 0x0000000c0d0e7389 */ /* 0x00006400000c000b */
[----:B01----:R-:W-:Y:S01]  /*10910*/  ENDCOLLECTIVE ;  /* 0x000000000000791b */ /* 0x003fe20003800000 */
.L_x_10354:
[----:B------:R-:W-:Y:S01]  /*10920*/  IMAD.X R3, RZ, RZ, R3, P4 ;  /* 0x000000ffff037224 */ /* 0x000fe200020e0603 */
[----:B------:R-:W-:-:S04]  /*10930*/  ISETP.LT.OR P4, PT, R6, 0x21, P1 ;  /* 0x000000210600780c */ /* 0x000fc80000f81670 */
[----:B------:R-:W-:Y:S01]  /*10940*/  @!PT LDS RZ, [RZ] ;  /* 0x00000000fffff984 */ /* 0x000fe20000000800 */
[----:B------:R-:W-:Y:S01]  /*10950*/  @!PT LDS RZ, [RZ] ;  /* 0x00000000fffff984 */ /* 0x000fe20000000800 */
[----:B------:R-:W-:Y:S01]  /*10960*/  @!PT LDS RZ, [RZ] ;  /* 0x00000000fffff984 */ /* 0x000fe20000000800 */
[----:B------:R-:W-:Y:S01]  /*10970*/  LDGSTS.E.BYPASS.LTC128B.128 [R4+0xc00], desc[UR36][R2.64], !P3 ;  /* 0x00c0000002047fae */ /* 0x000fe2000d901d64 */
[----:B------:R-:W-:Y:S01]  /*10980*/  ISETP.LT.OR P3, PT, R6, 0x21, P0 ;  /* 0x000000210600780c */ /* 0x000fe20000761670 */
[----:B------:R-:W-:-:S07]  /*10990*/  IMAD.MOV.U32 R13, RZ, RZ, R18 ;  /* 0x000000ffff0d7224 */ /* 0x000fce00078e0012 */
[----:B------:R-:W-:Y:S05]  /*109a0*/  LDGSTS.E.BYPASS.LTC128B.128 [R4+0x2c00], desc[UR36][R2.64+0x40], !P4 ;  /* 0x02c0004002047fae */ /* 0x000fea000e101d64 */
[----:B------:R0:W-:Y:S01]  /*109b0*/  LDGSTS.E.BYPASS.LTC128B.128 [R4+0x4c00], desc[UR36][R2.64+0x80], !P3 ;  /* 0x04c0008002047fae */ /* 0x0001e2000d901d64 */
[----:B------:R-:W-:Y:S01]  /*109c0*/  ISETP.LT.OR P3, PT, R6, 0x41, P2 ;  /* 0x000000410600780c */ /* 0x000fe20001761670 */
[----:B0-----:R-:W-:-:S12]  /*109d0*/  IMAD.MOV.U32 R3, RZ, RZ, R14 ;  /* 0x000000ffff037224 */ /* 0x001fd800078e000e */
[----:B------:R-:W-:Y:S05]  /*109e0*/  WARPSYNC.COLLECTIVE R15, `(.L_x_10355) ;  /* 0x000000000f087348 */ /* 0x000fea0003c00000 */
[----:B------:R0:W1:Y:S02]  /*109f0*/  SHFL.IDX P6, R14, R13, R12, R11 ;  /* 0x0000000c0d0e7389 */ /* 0x00006400000c000b */
[----:B01----:R-:W-:Y:S01]  /*10a00*/  ENDCOLLECTIVE ;  /* 0x000000000000791b */ /* 0x003fe20003800000 */
.L_x_10355:
[----:B------:R-:W-:Y:S02]  /*10a10*/  IMAD.MOV.U32 R13, RZ, RZ, R19 ;  /* 0x000000ffff0d7224 */ /* 0x000fe400078e0013 */
[----:B------:R-:W-:Y:S01]  /*10a20*/  IMAD.MOV.U32 R12, RZ, RZ, 0x3 ;  /* 0x00000003ff0c7424 */ /* 0x000fe200078e00ff */
[----:B------:R-:W-:-:S13]  /*10a30*/  IADD3 R2, P4, R14, R5, RZ ;  /* 0x000000050e027210 */ /* 0x000fda0007f9e0ff */
[----:B------:R-:W-:Y:S05]  /*10a40*/  WARPSYNC.COLLECTIVE R15, `(.L_x_10356) ;  /* 0x000000000f087348 */ /* 0x000fea0003c00000 */
[----:B------:R0:W1:Y:S02]  /*10a50*/  SHFL.IDX P6, R14, R13, R12, R11 ;  /* 0x0000000c0d0e7389 */ /* 0x00006400000c000b */
[----:B01----:R-:W-:Y:S01]  /*10a60*/  ENDCOLLECTIVE ;  /* 0x000000000000791b */ /* 0x003fe20003800000 */
.L_x_10356:
        /* <DEDUP_REMOVED lines=14> */
.L_x_10357:
[----:B------:R-:W-:Y:S05]  /*10b50*/  BRA `(.L_x_10358) ;  /* 0xffffffc800f47947 */ /* 0x000fea000383ffff */
.L_x_10274:
        /* <DEDUP_REMOVED lines=8> */
.L_x_10360:
[----:B------:R-:W-:Y:S05]  /*10be0*/  BSYNC B0 ;  /* 0x0000000000007941 */ /* 0x000fea0003800000 */
.L_x_10359:
[----:B------:R-:W-:Y:S01]  /*10bf0*/  IMAD.MOV.U32 R13, RZ, RZ, R24 ;  /* 0x000000ffff0d7224 */ /* 0x000fe200078e0018 */
[----:B------:R-:W-:Y:S01]  /*10c00*/  IADD3 R9, R27, R8, RZ ;  /* 0x000000081b097210 */ /* 0x000fe20007ffe0ff */
[----:B------:R-:W-:Y:S02]  /*10c10*/  IMAD.MOV.U32 R12, RZ, RZ, 0x1 ;  /* 0x00000001ff0c7424 */ /* 0x000fe400078e00ff */
[----:B------:R-:W-:Y:S02]  /*10c20*/  IMAD.MOV.U32 R11, RZ, RZ, 0x1f ;  /* 0x0000001fff0b7424 */ /* 0x000fe400078e00ff */
[----:B------:R-:W-:Y:S02]  /*10c30*/  IMAD.MOV.U32 R15, RZ, RZ, -0x1 ;  /* 0xffffffffff0f7424 */ /* 0x000fe400078e00ff */
[----:B------:R-:W-:-:S07]  /*10c40*/  IMAD.MOV.U32 R0, RZ, RZ, R14 ;  /* 0x000000ffff007224 */ /* 0x000fce00078e000e */
[----:B------:R-:W-:Y:S05]  /*10c50*/  WARPSYNC.COLLECTIVE R15, `(.L_x_10361) ;  /* 0x000000000f087348 */ /* 0x000fea0003c00000 */
[----:B------:R0:W1:Y:S02]  /*10c60*/  SHFL.IDX P6, R14, R13, R12, R11 ;  /* 0x0000000c0d0e7389 */ /* 0x00006400000c000b */
[----:B01----:R-:W-:Y:S01]  /*10c70*/  ENDCOLLECTIVE ;  /* 0x000000000000791b */ /* 0x003fe20003800000 */
.L_x_10361:
        /* <DEDUP_REMOVED lines=24> */
.L_x_10362:
[----:B------:R-:W-:Y:S01]  /*10e00*/  IMAD.MOV.U32 R12, RZ, RZ, 0x2 ;  /* 0x00000002ff0c7424 */ /* 0x000fe200078e00ff */
[----:B------:R-:W-:-:S05]  /*10e10*/  SEL R14, R14, RZ, P1 ;  /* 0x000000ff0e0e7207 */ /* 0x000fca0000800000 */
[----:B------:R-:W-:-:S04]  /*10e20*/  IMAD.IADD R5, R13, 0x1, R14 ;  /* 0x000000010d057824 */ /* 0x000fc800078e020e */
[----:B------:R-:W-:-:S07]  /*10e30*/  IMAD.MOV.U32 R13, RZ, RZ, R5 ;  /* 0x000000ffff0d7224 */ /* 0x000fce00078e0005 */
[----:B------:R-:W-:Y:S05]  /*10e40*/  WARPSYNC.COLLECTIVE R15, `(.L_x_10363) ;  /* 0x000000000f087348 */ /* 0x000fea0003c00000 */
[----:B------:R0:W1:Y:S02]  /*10e50*/  SHFL.UP P6, R14, R13, R12, R11 ;  /* 0x0400000c0d0e7389 */ /* 0x00006400000c000b */
[----:B01----:R-:W-:Y:S01]  /*10e60*/  ENDCOLLECTIVE ;  /* 0x000000000000791b */ /* 0x003fe20003800000 */
.L_x_10363:
[----:B------:R-:W-:Y:S01]  /*10e70*/  IMAD.MOV.U32 R12, RZ, RZ, 0x4 ;  /* 0x00000004ff0c7424 */ /* 0x000fe200078e00ff */
[----:B------:R-:W-:-:S05]  /*10e80*/  SEL R2, R14, RZ, P2 ;  /* 0x000000ff0e027207 */ /* 0x000fca0001000000 */
[----:B------:R-:W-:-:S04]  /*10e90*/  IMAD.IADD R2, R5, 0x1, R2 ;  /* 0x0000000105027824 */ /* 0x000fc800078e0202 */
[----:B------:R-:W-:-:S07]  /*10ea0*/  IMAD.MOV.U32 R13, RZ, RZ, R2 ;  /* 0x000000ffff0d7224 */ /* 0x000fce00078e0002 */
[----:B------:R-:W-:Y:S05]  /*10eb0*/  WARPSYNC.COLLECTIVE R15, `(.L_x_10364) ;  /* 0x000000000f087348 */ /* 0x000fea0003c00000 */
[----:B------:R0:W1:Y:S02]  /*10ec0*/  SHFL.UP P6, R14, R13, R12, R11 ;  /* 0x0400000c0d0e7389 */ /* 0x00006400000c000b */
[----:B01----:R-:W-:Y:S01]  /*10ed0*/  ENDCOLLECTIVE ;  /* 0x000000000000791b */ /* 0x003fe20003800000 */
.L_x_10364:
[----:B------:R-:W-:Y:S01]  /*10ee0*/  IMAD.MOV.U32 R12, RZ, RZ, 0x8 ;  /* 0x00000008ff0c7424 */ /* 0x000fe200078e00ff */
[----:B------:R-:W-:-:S05]  /*10ef0*/  SEL R3, R14, RZ, P3 ;  /* 0x000000ff0e037207 */ /* 0x000fca0001800000 */
[----:B------:R-:W-:-:S04]  /*10f00*/  IMAD.IADD R3, R2, 0x1, R3 ;  /* 0x0000000102037824 */ /* 0x000fc800078e0203 */
[----:B------:R-:W-:-:S07]  /*10f10*/  IMAD.MOV.U32 R13, RZ, RZ, R3 ;  /* 0x000000ffff0d7224 */ /* 0x000fce00078e0003 */
[----:B------:R-:W-:Y:S05]  /*10f20*/  WARPSYNC.COLLECTIVE R15, `(.L_x_10365) ;  /* 0x000000000f087348 */ /* 0x000fea0003c00000 */
[----:B------:R0:W1:Y:S02]  /*10f30*/  SHFL.UP P6, R14, R13, R12, R11 ;  /* 0x0400000c0d0e7389 */ /* 0x00006400000c000b */
[----:B01----:R-:W-:Y:S01]  /*10f40*/  ENDCOLLECTIVE ;  /* 0x000000000000791b */ /* 0x003fe20003800000 */
.L_x_10365:
[----:B------:R-:W-:Y:S01]  /*10f50*/  IMAD.MOV.U32 R12, RZ, RZ, 0x10 ;  /* 0x00000010ff0c7424 */ /* 0x000fe200078e00ff */
[----:B------:R-:W-:-:S05]  /*10f60*/  SEL R14, R14, RZ, P4 ;  /* 0x000000ff0e0e7207 */ /* 0x000fca0002000000 */
[----:B------:R-:W-:-:S04]  /*10f70*/  IMAD.IADD R5, R3, 0x1, R14 ;  /* 0x0000000103057824 */ /* 0x000fc800078e020e */
[----:B------:R-:W-:-:S07]  /*10f80*/  IMAD.MOV.U32 R13, RZ, RZ, R5 ;  /* 0x000000ffff0d7224 */ /* 0x000fce00078e0005 */
[----:B------:R-:W-:Y:S05]  /*10f90*/  WARPSYNC.COLLECTIVE R15, `(.L_x_10366) ;  /* 0x000000000f087348 */ /* 0x000fea0003c00000 */
[----:B------:R0:W1:Y:S02]  /*10fa0*/  SHFL.UP P6, R14, R13, R12, R11 ;  /* 0x0400000c0d0e7389 */ /* 0x00006400000c000b */
[----:B01----:R-:W-:Y:S01]  /*10fb0*/  ENDCOLLECTIVE ;  /* 0x000000000000791b */ /* 0x003fe20003800000 */
.L_x_10366:
        /* <DEDUP_REMOVED lines=8> */
.L_x_10367:
[----:B------:R-:W-:Y:S05]  /*11040*/  BRA `(.L_x_10368) ;  /* 0xffffffcc000c7947 */ /* 0x000fea000383ffff */
.L_x_10277:
[----:B------:R-:W-:Y:S01]  /*11050*/  BSSY B0, `(.L_x_10369) ;  /* 0x0000007000007945 */ /* 0x000fe20003800000 */
[----:B------:R-:W-:Y:S02]  /*11060*/  IMAD.MOV.U32 R12, RZ, RZ, 0x1 ;  /* 0x00000001ff0c7424 */ /* 0x000fe400078e00ff */
[----:B------:R-:W-:Y:S02]  /*11070*/  IMAD.MOV.U32 R11, RZ, RZ, RZ ;  /* 0x000000ffff0b7224 */ /* 0x000fe400078e00ff */
[----:B------:R-:W-:-:S07]  /*11080*/  IMAD.MOV.U32 R15, RZ, RZ, -0x1 ;  /* 0xffffffffff0f7424 */ /* 0x000fce00078e00ff */
[----:B------:R-:W-:Y:S05]  /*11090*/  WARPSYNC.COLLECTIVE R15, `(.L_x_10370) ;  /* 0x000000000f087348 */ /* 0x000fea0003c00000 */
[----:B------:R0:W1:Y:S02]  /*110a0*/  SHFL.UP P6, R14, R13, R12, R11 ;  /* 0x0400000c0d0e7389 */ /* 0x00006400000c000b */
[----:B01----:R-:W-:Y:S01]  /*110b0*/  ENDCOLLECTIVE ;  /* 0x000000000000791b */ /* 0x003fe20003800000 */
.L_x_10370:
[----:B------:R-:W-:Y:S05]  /*110c0*/  BSYNC B0 ;  /* 0x0000000000007941 */ /* 0x000fea0003800000 */
.L_x_10369:
        /* <DEDUP_REMOVED lines=8> */
.L_x_10371:
[----:B------:R-:W-:Y:S01]  /*11150*/  IMAD.MOV.U32 R12, RZ, RZ, 0x4 ;  /* 0x00000004ff0c7424 */ /* 0x000fe200078e00ff */
[----:B------:R-:W-:-:S05]  /*11160*/  SEL R14, R14, RZ, P2 ;  /* 0x000000ff0e0e7207 */ /* 0x000fca0001000000 */
[----:B------:R-:W-:-:S05]  /*11170*/  IMAD.IADD R3, R13, 0x1, R14 ;  /* 0x000000010d037824 */ /* 0x000fca00078e020e */
[----:B------:R-:W-:-:S07]  /*11180*/  MOV R13, R3 ;  /* 0x00000003000d7202 */ /* 0x000fce0000000f00 */
[----:B------:R-:W-:Y:S05]  /*11190*/  WARPSYNC.COLLECTIVE R15, `(.L_x_10372) ;  /* 0x000000000f087348 */ /* 0x000fea0003c00000 */
[----:B------:R0:W1:Y:S02]  /*111a0*/  SHFL.UP P6, R14, R13, R12, R11 ;  /* 0x0400000c0d0e7389 */ /* 0x00006400000c000b */
[----:B01----:R-:W-:Y:S01]  /*111b0*/  ENDCOLLECTIVE ;  /* 0x000000000000791b */ /* 0x003fe20003800000 */
.L_x_10372:
[----:B------:R-:W-:Y:S01]  /*111c0*/  IMAD.MOV.U32 R12, RZ, RZ, 0x8 ;  /* 0x00000008ff0c7424 */ /* 0x000fe200078e00ff */
[----:B------:R-:W-:-:S05]  /*111d0*/  SEL R14, R14, RZ, P3 ;  /* 0x000000ff0e0e7207 */ /* 0x000fca0001800000 */
[----:B------:R-:W-:-:S04]  /*111e0*/  IMAD.IADD R5, R3, 0x1, R14 ;  /* 0x0000000103057824 */ /* 0x000fc800078e020e */
[----:B------:R-:W-:-:S07]  /*111f0*/  IMAD.MOV.U32 R13, RZ, RZ, R5 ;  /* 0x000000ffff0d7224 */ /* 0x000fce00078e0005 */
[----:B------:R-:W-:Y:S05]  /*11200*/  WARPSYNC.COLLECTIVE R15, `(.L_x_10373) ;  /* 0x000000000f087348 */ /* 0x000fea0003c00000 */
[----:B------:R0:W1:Y:S02]  /*11210*/  SHFL.UP P6, R14, R13, R12, R11 ;  /* 0x0400000c0d0e7389 */ /* 0x00006400000c000b */
[----:B01----:R-:W-:Y:S01]  /*11220*/  ENDCOLLECTIVE ;  /* 0x000000000000791b */ /* 0x003fe20003800000 */
.L_x_10373:
[----:B------:R-:W-:Y:S01]  /*11230*/  IMAD.MOV.U32 R12, RZ, RZ, 0x10 ;  /* 0x00000010ff0c7424 */ /* 0x000fe200078e00ff */
[----:B------:R-:W-:-:S05]  /*11240*/  SEL R8, R14, RZ, P4 ;  /* 0x000000ff0e087207 */ /* 0x000fca0002000000 */
[----:B------:R-:W-:-:S04]  /*11250*/  IMAD.IADD R8, R5, 0x1, R8 ;  /* 0x0000000105087824 */ /* 0x000fc800078e0208 */
[----:B------:R-:W-:-:S07]  /*11260*/  IMAD.MOV.U32 R13, RZ, RZ, R8 ;  /* 0x000000ffff0d7224 */ /* 0x000fce00078e0008 */
[----:B------:R-:W-:Y:S05]  /*11270*/  WARPSYNC.COLLECTIVE R15, `(.L_x_10374) ;  /* 0x000000000f087348 */ /* 0x000fea0003c00000 */
[----:B------:R0:W1:Y:S02]  /*11280*/  SHFL.UP P6, R14, R13, R12, R11 ;  /* 0x0400000c0d0e7389 */ /* 0x00006400000c000b */
[----:B01----:R-:W-:Y:S01]  /*11290*/  ENDCOLLECTIVE ;  /* 0x000000000000791b */ /* 0x003fe20003800000 */
.L_x_10374:
        /* <DEDUP_REMOVED lines=8> */
.L_x_10375:
[----:B------:R-:W-:Y:S05]  /*11320*/  BRA `(.L_x_10376) ;  /* 0xffffffc800f87947 */ /* 0x000fea000383ffff */
.L_x_10279:
[----:B------:R-:W-:Y:S01]  /*11330*/  BSSY B0, `(.L_x_10377) ;  /* 0x0000006000007945 */ /* 0x000fe20003800000 */
[----:B------:R-:W-:Y:S01]  /*11340*/  PLOP3.LUT P6, PT, P6, PT, PT, 0x8, 0x0 ;  /* 0x000000000000781c */ /* 0x000fe200037ce170 */
[----:B------:R-:W-:-:S12]  /*11350*/  IMAD.MOV.U32 R15, RZ, RZ, -0x1 ;  /* 0xffffffffff0f7424 */ /* 0x000fd800078e00ff */
[----:B0-----:R-:W-:Y:S05]  /*11360*/  WARPSYNC.COLLECTIVE R15, `(.L_x_10378) ;  /* 0x000000000f087348 */ /* 0x001fea0003c00000 */
[----:B------:R-:W-:Y:S01]  /*11370*/  VOTE.ANY R14, PT, P6 ;  /* 0x00000000000e7806 */ /* 0x000fe200030e0100 */
[----:B0-----:R-:W-:Y:S06]  /*11380*/  ENDCOLLECTIVE ;  /* 0x000000000000791b */ /* 0x001fec0003800000 */
.L_x_10378:
[----:B------:R-:W-:Y:S05]  /*11390*/  BSYNC B0 ;  /* 0x0000000000007941 */ /* 0x000fea0003800000 */
.L_x_10377:
        /* <DEDUP_REMOVED lines=9> */
.L_x_10379:
[----:B------:R-:W-:Y:S02]  /*11430*/  IMAD.MOV.U32 R13, RZ, RZ, R7 ;  /* 0x000000ffff0d7224 */ /* 0x000fe400078e0007 */
[----:B------:R-:W-:-:S07]  /*11440*/  IMAD.MOV.U32 R4, RZ, RZ, R14 ;  /* 0x000000ffff047224 */ /* 0x000fce00078e000e */
[----:B------:R-:W-:Y:S05]  /*11450*/  WARPSYNC.COLLECTIVE R15, `(.L_x_10380) ;  /* 0x000000000f087348 */ /* 0x000fea0003c00000 */
[----:B------:R0:W1:Y:S02]  /*11460*/  SHFL.IDX P6, R14, R13, R12, R11 ;  /* 0x0000000c0d0e7389 */ /* 0x00006400000c000b */
[----:B01----:R-:W-:Y:S01]  /*11470*/  ENDCOLLECTIVE ;  /* 0x000000000000791b */ /* 0x003fe20003800000 */
.L_x_10380:
[----:B------:R-:W-:Y:S01]  /*11480*/  IMAD.MOV.U32 R7, RZ, RZ, R14 ;  /* 0x000000ffff077224 */ /* 0x000fe200078e000e */
[----:B------:R-:W-:Y:S06]  /*11490*/  BRA `(.L_x_10381) ;  /* 0xffffffc800d87947 */ /* 0x000fec000383ffff */
.L_x_10281:
[----:B------:R-:W-:Y:S01]  /*114a0*/  BSSY B0, `(.L_x_10382) ;  /* 0x0000007000007945 */ /* 0x000fe20003800000 */
[----:B------:R-:W-:Y:S02]  /*114b0*/  IMAD.MOV.U32 R13, RZ, RZ, R2 ;  /* 0x000000ffff0d7224 */ /* 0x000fe400078e0002 */
[----:B------:R-:W-:Y:S02]  /*114c0*/  IMAD.MOV.U32 R11, RZ, RZ, 0x1f ;  /* 0x0000001fff0b7424 */ /* 0x000fe400078e00ff */
[----:B------:R-:W-:-:S07]  /*114d0*/  IMAD.MOV.U32 R15, RZ, RZ, -0x1 ;  /* 0xffffffffff0f7424 */ /* 0x000fce00078e00ff */
[----:B0123--:R-:W-:Y:S05]  /*114e0*/  WARPSYNC.COLLECTIVE R15, `(.L_x_10383) ;  /* 0x000000000f087348 */ /* 0x00ffea0003c00000 */
[----:B------:R4:W0:Y:S02]  /*114f0*/  SHFL.IDX P6, R14, R13, R12, R11 ;  /* 0x0000000c0d0e7389 */ /* 0x00082400000c000b */
[----:B01234-:R-:W-:Y:S01]  /*11500*/  ENDCOLLECTIVE ;  /* 0x000000000000791b */ /* 0x01ffe20003800000 */
.L_x_10383:
[----:B------:R-:W-:Y:S05]  /*11510*/  BSYNC B0 ;  /* 0x0000000000007941 */ /* 0x000fea0003800000 */
.L_x_10382:
[----:B------:R-:W-:Y:S01]  /*11520*/  IMAD.MOV.U32 R24, RZ, RZ, R14 ;  /* 0x000000ffff187224 */ /* 0x000fe200078e000e */
[----:B------:R-:W-:Y:S06]  /*11530*/  BRA `(.L_x_10280) ;  /* 0xffffffc800c87947 */ /* 0x000fec000383ffff */
.L_x_10285:
[----:B0-----:R0:W1:Y:S02]  /*11540*/  SYNCS.PHASECHK.TRANS64.TRYWAIT P0, [R5+URZ+0x2d820], R0 ;  /* 0x02d82000050075a7 */ /* 0x001064000800017f */
[----:B-1----:R-:W-:Y:S05]  /*11550*/  @!P0 NANOSLEEP.SYNCS 0x989680 ;  /* 0x009896800000895d */ /* 0x002fea0003900000 */
[----:B------:R-:W1:Y:S02]  /*11560*/  @!P0 SYNCS.PHASECHK.TRANS64 P0, [R5+URZ+0x2d820], R0 ;  /* 0x02d82000050085a7 */ /* 0x000e64000800007f */
[----:B-1----:R-:W-:Y:S05]  /*11570*/  @!P0 BRA `(.L_x_10285) ;  /* 0xfffffffc00f08947 */ /* 0x002fea000383ffff */
[----:B------:R-:W-:Y:S05]  /*11580*/  BRA `(.L_x_10384) ;  /* 0xffffffd000207947 */ /* 0x000fea000383ffff */
.L_x_10286:
        /* <DEDUP_REMOVED lines=11> */
.L_x_10386:
[----:B------:R-:W-:Y:S05]  /*11640*/  BSYNC B0 ;  /* 0x0000000000007941 */ /* 0x000fea0003800000 */
.L_x_10385:
[----:B------:R-:W-:Y:S05]  /*11650*/  BRA `(.L_x_10387) ;  /* 0xffffffd000087947 */ /* 0x000fea000383ffff */
.L_x_10289:
[----:B------:R-:W-:Y:S01]  /*11660*/  BSSY B1, `(.L_x_10388) ;  /* 0x0000006000017945 */ /* 0x000fe20003800000 */
[----:B------:R-:W-:-:S07]  /*11670*/  IMAD.MOV.U32 R15, RZ, RZ, -0x1 ;  /* 0xffffffffff0f7424 */ /* 0x000fce00078e00ff */
[----:B0-2---:R-:W-:Y:S05]  /*11680*/  WARPSYNC.COLLECTIVE R15, `(.L_x_10389) ;  /* 0x000000000f0c7348 */ /* 0x005fea0003c00000 */
[----:B------:R-:W-:Y:S02]  /*11690*/  ELECT P6, UR62, PT ;  /* 0x00000000003e782f */ /* 0x000fe400038c0000 */
[----:B------:R-:W-:Y:S01]  /*116a0*/  MOV R14, UR62 ;  /* 0x0000003e000e7c02 */ /* 0x000fe20008000f00 */
[----:B0-2---:R-:W-:Y:S10]  /*116b0*/  ENDCOLLECTIVE ;  /* 0x000000000000791b */ /* 0x005ff40003800000 */
.L_x_10389:
[----:B------:R-:W-:Y:S05]  /*116c0*/  BSYNC B1 ;  /* 0x0000000000017941 */ /* 0x000fea0003800000 */
.L_x_10388:
[----:B------:R-:W-:Y:S05]  /*116d0*/  BRA `(.L_x_10390) ;  /* 0xffffffd000007947 */ /* 0x000fea000383ffff */
.L_x_10291:
[----:B0-----:R0:W1:Y:S02]  /*116e0*/  SYNCS.PHASECHK.TRANS64.TRYWAIT P1, [R3+URZ+0x2d840], R2 ;  /* 0x02d84002030075a7 */ /* 0x001064000802017f */
[----:B-1----:R-:W-:Y:S05]  /*116f0*/  @!P1 NANOSLEEP.SYNCS 0x989680 ;  /* 0x009896800000995d */ /* 0x002fea0003900000 */
[----:B------:R-:W1:Y:S02]  /*11700*/  @!P1 SYNCS.PHASECHK.TRANS64 P1, [R3+URZ+0x2d840], R2 ;  /* 0x02d84002030095a7 */ /* 0x000e64000802007f */
[----:B-1----:R-:W-:Y:S05]  /*11710*/  @!P1 BRA `(.L_x_10291) ;  /* 0xfffffffc00f09947 */ /* 0x002fea000383ffff */
[----:B------:R-:W-:Y:S05]  /*11720*/  BRA `(.L_x_10391) ;  /* 0xffffffd000207947 */ /* 0x000fea000383ffff */
.L_x_10293:
[----:B-1----:R1:W3:Y:S02]  /*11730*/  SYNCS.PHASECHK.TRANS64.TRYWAIT P1, [R5+URZ+0x2d840], R0 ;  /* 0x02d84000050075a7 */ /* 0x0022e4000802017f */
[----:B---3--:R-:W-:Y:S05]  /*11740*/  @!P1 NANOSLEEP.SYNCS 0x989680 ;  /* 0x009896800000995d */ /* 0x008fea0003900000 */
[----:B------:R-:W3:Y:S02]  /*11750*/  @!P1 SYNCS.PHASECHK.TRANS64 P1, [R5+URZ+0x2d840], R0 ;  /* 0x02d84000050095a7 */ /* 0x000ee4000802007f */
[----:B---3--:R-:W-:Y:S05]  /*11760*/  @!P1 BRA `(.L_x_10293) ;  /* 0xfffffffc00f09947 */ /* 0x008fea000383ffff */
[----:B------:R-:W-:Y:S05]  /*11770*/  BRA `(.L_x_10392) ;  /* 0xffffffd0002c7947 */ /* 0x000fea000383ffff */
.L_x_10295:
[----:B---3--:R3:W4:Y:S02]  /*11780*/  SYNCS.PHASECHK.TRANS64.TRYWAIT P1, [R3+URZ+0x2d860], R2 ;  /* 0x02d86002030075a7 */ /* 0x008724000802017f */
[----:B----4-:R-:W-:Y:S05]  /*11790*/  @!P1 NANOSLEEP.SYNCS 0x989680 ;  /* 0x009896800000995d */ /* 0x010fea0003900000 */
[----:B------:R-:W4:Y:S02]  /*117a0*/  @!P1 SYNCS.PHASECHK.TRANS64 P1, [R3+URZ+0x2d860], R2 ;  /* 0x02d86002030095a7 */ /* 0x000f24000802007f */
[----:B----4-:R-:W-:Y:S05]  /*117b0*/  @!P1 BRA `(.L_x_10295) ;  /* 0xfffffffc00f09947 */ /* 0x010fea000383ffff */
[----:B------:R-:W-:Y:S05]  /*117c0*/  BRA `(.L_x_10393) ;  /* 0xffffffd000287947 */ /* 0x000fea000383ffff */
.L_x_10394:
        /* <DEDUP_REMOVED lines=11> */
.L_x_15984:


//--------------------- .text._ZN7cutlass13device_kernelIN5flash11enable_sm90INS1_16FlashAttnFwdSm90INS1_25CollectiveMainloopFwdSm90ILi2EN4cute5tupleIJNS5_1CILi1EEES8_S8_EEENS6_IJNS7_ILi192EEENS7_ILi128EEENS7_ILi96EEEEEELi96ENS_10bfloat16_tEfNS_4arch4Sm90ELb0ELb0ELb0ELb1ELb1ELb1ELb0ELb0ELb1ELb1ELb1ELb0EEENS1_21CollectiveEpilogueFwdINS6_IJSA_SC_SB_EEES9_SE_SG_Li384ELb1ELb1ELb1ELb0EEENS1_36VarlenDynamicPersistentTileSchedulerILi192ELi128ELi384ELi128ELb1ELb1ELb1ELb0ELb1ELb1EEEEEEEEEvNT_6ParamsE --------------------------
	.section	.text._ZN7cutlass13device_kernelIN5flash11enable_sm90INS1_16FlashAttnFwdSm90INS1_25CollectiveMainloopFwdSm90ILi2EN4cute5tupleIJNS5_1CILi1EEES8_S8_EEENS6_IJNS7_ILi192EEENS7_ILi128EEENS7_ILi96EEEEEELi96ENS_10bfloat16_tEfNS_4arch4Sm90ELb0ELb0ELb0ELb1ELb1ELb1ELb0ELb0ELb1ELb1ELb1ELb0EEENS1_21CollectiveEpilogueFwdINS6_IJSA_SC_SB_EEES9_SE_SG_Li384ELb1ELb1ELb1ELb0EEENS1_36VarlenDynamicPersistentTileSchedulerILi192ELi128ELi384ELi128ELb1ELb1ELb1ELb0ELb1ELb1EEEEEEEEEvNT_6ParamsE,"ax",@progbits
	.align	128
.text._ZN7cutlass13device_kernelIN5flash11enable_sm90INS1_16FlashAttnFwdSm90INS1_25CollectiveMainloopFwdSm90ILi2EN4cute5tupleIJNS5_1CILi1EEES8_S8_EEENS6_IJNS7_ILi192EEENS7_ILi128EEENS7_ILi96EEEEEELi96ENS_10bfloat16_tEfNS_4arch4Sm90ELb0ELb0ELb0ELb1ELb1ELb1ELb0ELb0ELb1ELb1ELb1ELb0EEENS1_21CollectiveEpilogueFwdINS6_IJSA_SC_SB_EEES9_SE_SG_Li384ELb1ELb1ELb1ELb0EEENS1_36VarlenDynamicPersistentTileSchedulerILi192ELi128ELi384ELi128ELb1ELb1ELb1ELb0ELb1ELb1EEEEEEEEEvNT_6ParamsE:
        .type           _ZN7cutlass13device_kernelIN5flash11enable_sm90INS1_16FlashAttnFwdSm90INS1_25CollectiveMainloopFwdSm90ILi2EN4cute5tupleIJNS5_1CILi1EEES8_S8_EEENS6_IJNS7_ILi192EEENS7_ILi128EEENS7_ILi96EEEEEELi96ENS_10bfloat16_tEfNS_4arch4Sm90ELb0ELb0ELb0ELb1ELb1ELb1ELb0ELb0ELb1ELb1ELb1ELb0EEENS1_21CollectiveEpilogueFwdINS6_IJSA_SC_SB_EEES9_SE_SG_Li384ELb1ELb1ELb1ELb0EEENS1_36VarlenDynamicPersistentTileSchedulerILi192ELi128ELi384ELi128ELb1ELb1ELb1ELb0ELb1ELb1EEEEEEEEEvNT_6ParamsE,@function
        .size           _ZN7cutlass13device_kernelIN5flash11enable_sm90INS1_16FlashAttnFwdSm90INS1_25CollectiveMainloopFwdSm90ILi2EN4cute5tupleIJNS5_1CILi1EEES8_S8_EEENS6_IJNS7_ILi192EEENS7_ILi128EEENS7_ILi96EEEEEELi96ENS_10bfloat16_tEfNS_4arch4Sm90ELb0ELb0ELb0ELb1ELb1ELb1ELb0ELb0ELb1ELb1ELb1ELb0EEENS1_21CollectiveEpilogueFwdINS6_IJSA_SC_SB_EEES9_SE_SG_Li384ELb1ELb1ELb1ELb0EEENS1_36VarlenDynamicPersistentTileSchedulerILi192ELi128ELi384ELi128ELb1ELb1ELb1ELb0ELb1ELb1EEEEEEEEEvNT_6ParamsE,(.L_x_15985 - _ZN7cutlass13device_kernelIN5flash11enable_sm90INS1_16FlashAttnFwdSm90INS1_25CollectiveMainloopFwdSm90ILi2EN4cute5tupleIJNS5_1CILi1EEES8_S8_EEENS6_IJNS7_ILi192EEENS7_ILi128EEENS7_ILi96EEEEEELi96ENS_10bfloat16_tEfNS_4arch4Sm90ELb0ELb0ELb0ELb1ELb1ELb1ELb0ELb0ELb1ELb1ELb1ELb0EEENS1_21CollectiveEpilogueFwdINS6_IJSA_SC_SB_EEES9_SE_SG_Li384ELb1ELb1ELb1ELb0EEENS1_36VarlenDynamicPersistentTileSchedulerILi192ELi128ELi384ELi128ELb1ELb1ELb1ELb0ELb1ELb1EEEEEEEEEvNT_6ParamsE)
        .other          _ZN7cutlass13device_kernelIN5flash11enable_sm90INS1_16FlashAttnFwdSm90INS1_25CollectiveMainloopFwdSm90ILi2EN4cute5tupleIJNS5_1CILi1EEES8_S8_EEENS6_IJNS7_ILi192EEENS7_ILi128EEENS7_ILi96EEEEEELi96ENS_10bfloat16_tEfNS_4arch4Sm90ELb0ELb0ELb0ELb1ELb1ELb1ELb0ELb0ELb1ELb1ELb1ELb0EEENS1_21CollectiveEpilogueFwdINS6_IJSA_SC_SB_EEES9_SE_SG_Li384ELb1ELb1ELb1ELb0EEENS1_36VarlenDynamicPersistentTileSchedulerILi192ELi128ELi384ELi128ELb1ELb1ELb1ELb0ELb1ELb1EEEEEEEEEvNT_6ParamsE,@"STO_CUDA_ENTRY STV_DEFAULT"
_ZN7cutlass13device_kernelIN5flash11enable_sm90INS1_16FlashAttnFwdSm90INS1_25CollectiveMainloopFwdSm90ILi2EN4cute5tupleIJNS5_1CILi1EEES8_S8_EEENS6_IJNS7_ILi192EEENS7_ILi128EEENS7_ILi96EEEEEELi96ENS_10bfloat16_tEfNS_4arch4Sm90ELb0ELb0ELb0ELb1ELb1ELb1ELb0ELb0ELb1ELb1ELb1ELb0EEENS1_21CollectiveEpilogueFwdINS6_IJSA_SC_SB_EEES9_SE_SG_Li384ELb1ELb1ELb1ELb0EEENS1_36VarlenDynamicPersistentTileSchedulerILi192ELi128ELi384ELi128ELb1ELb1ELb1ELb0ELb1ELb1EEEEEEEEEvNT_6ParamsE:
        /* <DEDUP_REMOVED lines=18> */
.L_x_10396:
[----:B------:R-:W-:Y:S05]  /*0120*/  BSYNC B0 ;  /* 0x0000000000007941 */ /* 0x000fea0003800000 */
.L_x_10395:
        /* <DEDUP_REMOVED lines=41> */
.L_x_10397:
        /* <DEDUP_REMOVED lines=22> */
.L_x_10398:
        /* <DEDUP_REMOVED lines=18> */
.L_x_10399:
        /* <DEDUP_REMOVED lines=22> */
.L_x_10400:
        /* <DEDUP_REMOVED lines=22> */
.L_x_10401:
        /* <DEDUP_REMOVED lines=8> */
.L_x_10404:
[----:B------:R-:W-:-:S08]  /*0980*/  NOP ;  /* 0x0000000000007918 */ /* 0x000fd00000000000 */
[----:B------:R-:W0:Y:S02]  /*0990*/  USETMAXREG.TRY_ALLOC.CTAPOOL UP0, 0xa0 ;  /* 0x000000a0000079c8 */ /* 0x000e240008000600 */
[----:B0-----:R-:W-:-:S13]  /*09a0*/  PLOP3.LUT P0, PT, PT, PT, UP0, 0x80, 0x0 ;  /* 0x000000000000781c */ /* 0x001fda0003f0f008 */
[----:B------:R-:W-:Y:S05]  /*09b0*/  @!P0 BRA `(.L_x_10404) ;  /* 0xfffffffc00f08947 */ /* 0x000fea000383ffff */
[----:B------:R-:W0:Y:S01]  /*09c0*/  S2R R0, SR_TID.X ;  /* 0x0000000000007919 */ /* 0x000e220000002100 */
[----:B------:R-:W1:Y:S01]  /*09d0*/  S2UR UR39, SR_CgaCtaId ;  /* 0x00000000002779c3 */ /* 0x000e620000008800 */
[----:B------:R-:W-:Y:S01]  /*09e0*/  UMOV UR4, 0x400 ;  /* 0x0000040000047882 */ /* 0x000fe20000000000 */
[----:B------:R-:W-:-:S06]  /*09f0*/  LOP3.LUT R19, R19, 0xffffffef, RZ, 0xc0, !PT ;  /* 0xffffffef13137812 */ /* 0x000fcc00078ec0ff */
[----:B------:R-:W-:Y:S06]  /*0a00*/  BAR.ARV 0x8, 0x200 ;  /* 0x0208000000007b1d */ /* 0x000fec0000002000 */
[----:B-1----:R-:W-:-:S06]  /*0a10*/  ULEA UR4, UR39, UR4, 0x18 ;  /* 0x0000000427047291 */ /* 0x002fcc000f8ec03f */
[----:B------:R-:W-:Y:S01]  /*0a20*/  IMAD.U32 R2, RZ, RZ, UR4 ;  /* 0x00000004ff027e24 */ /* 0x000fe2000f8e00ff */
[----:B0-----:R-:W-:Y:S01]  /*0a30*/  SHF.R.U32.HI R0, RZ, 0x7, R0 ;  /* 0x00000007ff007819 */ /* 0x001fe20000011600 */
[----:B------:R-:W-:-:S03]  /*0a40*/  ULDC UR4, c[0x0][0xc3c] ;  /* 0x00030f0000047ab9 */ /* 0x000fc60000000800 */
[----:B------:R-:W-:-:S13]  /*0a50*/  ISETP.NE.AND P0, PT, R0, 0x1, PT ;  /* 0x000000010000780c */ /* 0x000fda0003f05270 */
[----:B------:R-:W-:Y:S01]  /*0a60*/  @P0 LOP3.LUT R19, R19, 0x10, RZ, 0xfc, !PT ;  /* 0x0000001013130812 */ /* 0x000fe200078efcff */
[----:B------:R-:W-:Y:S08]  /*0a70*/  @!P0 BAR.ARV 0x9, 0x100 ;  /* 0x0244000000008b1d */ /* 0x000ff00000002000 */
[----:B------:R-:W-:Y:S06]  /*0a80*/  BAR.SYNC.DEFER_BLOCKING 0x5, 0x200 ;  /* 0x0148000000007b1d */ /* 0x000fec0000010000 */
[----:B------:R-:W0:Y:S02]  /*0a90*/  LDS.128 R96, [R2+0x2d8d0] ;  /* 0x02d8d00002607984 */ /* 0x000e240000000c00 */
[----:B------:R-:W-:Y:S06]  /*0aa0*/  BAR.ARV 0x4, 0x200 ;  /* 0x0108000000007b1d */ /* 0x000fec0000002000 */
[----:B0-----:R-:W-:-:S13]  /*0ab0*/  ISETP.GE.AND P0, PT, R99, UR4, PT ;  /* 0x0000000463007c0c */ /* 0x001fda000bf06270 */
[----:B------:R-:W-:Y:S05]  /*0ac0*/  @P0 BRA `(.L_x_10405) ;  /* 0x000001a000bc0947 */ /* 0x000fea0003800000 */
[----:B------:R-:W0:Y:S01]  /*0ad0*/  S2R R0, SR_TID.X ;  /* 0x0000000000007919 */ /* 0x000e220000002100 */
[----:B------:R-:W-:Y:S01]  /*0ae0*/  R2UR UR38, R2 ;  /* 0x00000000022672ca */ /* 0x000fe200000e0000 */
[----:B------:R-:W-:Y:S01]  /*0af0*/  IMAD.MOV.U32 R18, RZ, RZ, RZ ;  /* 0x000000ffff127224 */ /* 0x000fe200078e00ff */
[----:B------:R-:W-:Y:S01]  /*0b00*/  ULOP3.LUT UR40, UR36, 0x1, URZ, 0xfc, !UPT ;  /* 0x0000000124287892 */ /* 0x000fe2000f8efc3f */
[----:B------:R-:W-:Y:S01]  /*0b10*/  IMAD.MOV.U32 R138, RZ, RZ, RZ ;  /* 0x000000ffff8a7224 */ /* 0x000fe200078e00ff */
[----:B------:R-:W-:Y:S01]  /*0b20*/  UMOV UR37, URZ ;  /* 0x0000003f00257c82 */ /* 0x000fe20008000000 */
[----:B------:R-:W-:Y:S02]  /*0b30*/  IMAD.MOV.U32 R151, RZ, RZ, RZ ;  /* 0x000000ffff977224 */ /* 0x000fe400078e00ff */
[----:B------:R-:W-:-:S06]  /*0b40*/  IMAD.MOV.U32 R140, RZ, RZ, RZ ;  /* 0x000000ffff8c7224 */ /* 0x000fcc00078e00ff */
[----:B------:R-:W-:Y:S01]  /*0b50*/  UIADD3 UR38, UR38, 0xc400, URZ ;  /* 0x0000c40026267890 */ /* 0x000fe2000fffe03f */
[----:B0-----:R-:W-:-:S05]  /*0b60*/  VIADD R0, R0, 0xffffff80 ;  /* 0xffffff8000007836 */ /* 0x001fca0000000000 */
[----:B------:R-:W-:Y:S02]  /*0b70*/  SHF.R.S32.HI R3, RZ, 0x1f, R0 ;  /* 0x0000001fff037819 */ /* 0x000fe40000011400 */
[-C--:B------:R-:W-:Y:S02]  /*0b80*/  LEA.HI R12, R0, R0.reuse, RZ, 0x1 ;  /* 0x00000000000c7211 */ /* 0x080fe400078f08ff */
[CC--:B------:R-:W-:Y:S02]  /*0b90*/  LEA.HI R4, R3.reuse, R0.reuse, RZ, 0x7 ;  /* 0x0000000003047211 */ /* 0x0c0fe400078f38ff */
[CC--:B------:R-:W-:Y:S02]  /*0ba0*/  LEA.HI R5, R3.reuse, R0.reuse, RZ, 0x4 ;  /* 0x0000000003057211 */ /* 0x0c0fe400078f20ff */
[----:B------:R-:W-:Y:S02]  /*0bb0*/  SHF.R.S32.HI R139, RZ, 0x1, R12 ;  /* 0x00000001ff8b7819 */ /* 0x000fe4000001140c */
[----:B------:R-:W-:-:S02]  /*0bc0*/  LEA.HI R6, R3, R0, RZ, 0x5 ;  /* 0x0000000003067211 */ /* 0x000fc400078f28ff */
[----:B------:R-:W-:Y:S02]  /*0bd0*/  LEA.HI R7, R3, R0, RZ, 0x2 ;  /* 0x0000000003077211 */ /* 0x000fe400078f10ff */
[----:B------:R-:W-:Y:S02]  /*0be0*/  LOP3.LUT R13, R12, 0xfffffffe, RZ, 0xc0, !PT ;  /* 0xfffffffe0c0d7812 */ /* 0x000fe400078ec0ff */
[----:B------:R-:W-:Y:S02]  /*0bf0*/  SHF.R.S32.HI R3, RZ, 0x7, R4 ;  /* 0x00000007ff037819 */ /* 0x000fe40000011404 */
[----:B------:R-:W-:Y:S01]  /*0c00*/  LOP3.LUT R11, R4, 0xffffff80, RZ, 0xc0, !PT ;  /* 0xffffff80040b7812 */ /* 0x000fe200078ec0ff */
[----:B------:R-:W-:Y:S01]  /*0c10*/  IMAD.IADD R16, R0, 0x1, -R13 ;  /* 0x0000000100107824 */ /* 0x000fe200078e0a0d */
[----:B------:R-:W-:Y:S01]  /*0c20*/  SHF.R.S32.HI R4, RZ, 0x4, R5 ;  /* 0x00000004ff047819 */ /* 0x000fe20000011405 */
[----:B------:R-:W-:Y:S01]  /*0c30*/  IMAD.HI R10, R3, 0x55555556, RZ ;  /* 0x55555556030a7827 */ /* 0x000fe200078e02ff */
[----:B------:R-:W-:-:S02]  /*0c40*/  LEA.HI R12, R12, R139, RZ, 0x1 ;  /* 0x0000008b0c0c7211 */ /* 0x000fc400078f08ff */
[----:B------:R-:W-:Y:S01]  /*0c50*/  LOP3.LUT R9, R7, 0xfffffffc, RZ, 0xc0, !PT ;  /* 0xfffffffc07097812 */ /* 0x000fe200078ec0ff */
[----:B------:R-:W-:Y:S01]  /*0c60*/  IMAD.SHL.U32 R142, R16, 0x4, RZ ;  /* 0x00000004108e7824 */ /* 0x000fe200078e00ff */
[----:B------:R-:W-:Y:S01]  /*0c70*/  SHF.R.S32.HI R8, RZ, 0x2, R7 ;  /* 0x00000002ff087819 */ /* 0x000fe20000011407 */
[C---:B------:R-:W-:Y:S01]  /*0c80*/  IMAD.IADD R20, R0.reuse, 0x1, -R11 ;  /* 0x0000000100147824 */ /* 0x040fe200078e0a0b */
[----:B------:R-:W-:Y:S01]  /*0c90*/  SHF.R.S32.HI R15, RZ, 0x1f, R7 ;  /* 0x0000001fff0f7819 */ /* 0x000fe20000011407 */
[----:B------:R-:W-:Y:S01]  /*0ca0*/  IMAD.IADD R9, R0, 0x1, -R9 ;  /* 0x0000000100097824 */ /* 0x000fe200078e0a09 */
[C---:B------:R-:W-:Y:S01]  /*0cb0*/  LOP3.LUT R7, R5.reuse, 0xfffffff0, RZ, 0xc0, !PT ;  /* 0xfffffff005077812 */ /* 0x040fe200078ec0ff */
[----:B------:R-:W-:Y:S01]  /*0cc0*/  VIADD R14, R142, 0x10 ;  /* 0x000000108e0e7836 */ /* 0x000fe20000000000 */
[----:B------:R-:W-:Y:S01]  /*0cd0*/  LEA.HI R5, R5, R4, RZ, 0x1 ;  /* 0x0000000405057211 */ /* 0x000fe200078f08ff */
[----:B------:R0:W-:Y:S01]  /*0ce0*/  STL [R1+0xa0], R16 ;  /* 0x0000a01001007387 */ /* 0x0001e20000100800 */
[----:B------:R-:W-:Y:S01]  /*0cf0*/  LOP3.LUT R12, R12, 0x7fffffe, RZ, 0xc0, !PT ;  /* 0x07fffffe0c0c7812 */ /* 0x000fe200078ec0ff */
[----:B------:R-:W-:Y:S01]  /*0d00*/  IMAD.IADD R7, R0, 0x1, -R7 ;  /* 0x0000000100077824 */ /* 0x000fe200078e0a07 */
[----:B------:R-:W-:Y:S01]  /*0d10*/  LEA.HI R15, R15, R8, RZ, 0x2 ;  /* 0x000000080f0f7211 */ /* 0x000fe200078f10ff */
[----:B------:R-:W-:Y:S01]  /*0d20*/  STL [R1+0xa4], R20 ;  /* 0x0000a41401007387 */ /* 0x000fe20000100800 */
[----:B------:R-:W-:Y:S01]  /*0d30*/  LOP3.LUT R5, R5, 0x1ffffffe, RZ, 0xc0, !PT ;  /* 0x1ffffffe05057812 */ /* 0x000fe200078ec0ff */
[----:B------:R-:W-:Y:S01]  /*0d40*/  IMAD.IADD R13, R139, 0x1, -R12 ;  /* 0x000000018b0d7824 */ /* 0x000fe200078e0a0c */
[----:B------:R-:W-:Y:S01]  /*0d50*/  LEA.HI R10, R10, R10, RZ, 0x1 ;  /* 0x0000000a0a0a7211 */ /* 0x000fe200078f08ff */
[----:B------:R-:W-:Y:S01]  /*0d60*/  STL [R1+0x20], R14 ;  /* 0x0000200e01007387 */ /* 0x000fe20000100800 */
[----:B------:R-:W-:Y:S01]  /*0d70*/  LOP3.LUT R15, R15, 0xfffffffc, RZ, 0xc0, !PT ;  /* 0xfffffffc0f0f7812 */ /* 0x000fe200078ec0ff */
[C---:B------:R-:W-:Y:S01]  /*0d80*/  IMAD.IADD R5, R4.reuse, 0x1, -R5 ;  /* 0x0000000104057824 */ /* 0x040fe200078e0a05 */
[----:B------:R-:W-:Y:S01]  /*0d90*/  SHF.R.S32.HI R0, RZ, 0x1f, R7 ;  /* 0x0000001fff007819 */ /* 0x000fe20000011407 */
[----:B------:R-:W-:Y:S01]  /*0da0*/  IMAD R146, R4, 0x8, R13 ;  /* 0x0000000804927824 */ /* 0x000fe200078e020d */
[----:B------:R-:W-:Y:S01]  /*0db0*/  LEA.HI R4, R9, R9, RZ, 0x1 ;  /* 0x0000000909047211 */ /* 0x000fe200078f08ff */
[----:B------:R-:W-:Y:S01]  /*0dc0*/  IMAD R10, R10, -0x3, R3 ;  /* 0xfffffffd0a0a7824 */ /* 0x000fe200078e0203 */
[----:B------:R-:W-:Y:S01]  /*0dd0*/  SHF.R.S32.HI R3, RZ, 0x1f, R20 ;  /* 0x0000001fff037819 */ /* 0x000fe20000011414 */
[----:B------:R-:W-:Y:S01]  /*0de0*/  IMAD.IADD R15, R8, 0x1, -R15 ;  /* 0x00000001080f7824 */ /* 0x000fe200078e0a0f */
[----:B------:R-:W-:Y:S01]  /*0df0*/  LOP3.LUT R4, R4, 0x1ffffffe, RZ, 0xc0, !PT ;  /* 0x1ffffffe04047812 */ /* 0x000fe200078ec0ff */
[C---:B------:R-:W-:Y:S01]  /*0e00*/  IMAD.IADD R8, R142.reuse, 0x1, R14 ;  /* 0x000000018e087824 */ /* 0x040fe200078e020e */
[----:B------:R-:W-:Y:S01]  /*0e10*/  LEA.HI R11, R3, R20, RZ, 0x2 ;  /* 0x00000014030b7211 */ /* 0x000fe200078f10ff */
[----:B------:R-:W-:Y:S01]  /*0e20*/  VIADD R155, R142, 0x20 ;  /* 0x000000208e9b7836 */ /* 0x000fe20000000000 */
[----:B------:R-:W-:Y:S01]  /*0e30*/  LEA.HI R0, R0, R7, RZ, 0x3 ;  /* 0x0000000700007211 */ /* 0x000fe200078f18ff */
[----:B------:R-:W-:Y:S01]  /*0e40*/  IMAD.IADD R9, R9, 0x1, -R4 ;  /* 0x0000000109097824 */ /* 0x000fe200078e0a04 */
[----:B------:R-:W-:Y:S01]  /*0e50*/  SHF.R.S32.HI R17, RZ, 0x1f, R8 ;  /* 0x0000001fff117819 */ /* 0x000fe20000011408 */
[----:B------:R-:W-:Y:S01]  /*0e60*/  IMAD.SHL.U32 R15, R15, 0x40, RZ ;  /* 0x000000400f0f7824 */ /* 0x000fe200078e00ff */
[--C-:B------:R-:W-:Y:S01]  /*0e70*/  SHF.R.S32.HI R12, RZ, 0x2, R11.reuse ;  /* 0x00000002ff0c7819 */ /* 0x100fe2000001140b */
[----:B0-----:R-:W-:Y:S01]  /*0e80*/  IMAD.SHL.U32 R16, R16, 0x8, RZ ;  /* 0x0000000810107824 */ /* 0x001fe200078e00ff */
[----:B------:R-:W-:Y:S01]  /*0e90*/  SHF.R.S32.HI R13, RZ, 0x1f, R11 ;  /* 0x0000001fff0d7819 */ /* 0x000fe2000001140b */
[----:B------:R-:W-:Y:S01]  /*0ea0*/  IMAD.SHL.U32 R146, R146, 0x20, RZ ;  /* 0x0000002092927824 */ /* 0x000fe200078e00ff */
[----:B------:R-:W-:Y:S01]  /*0eb0*/  LOP3.LUT R4, R0, 0xfffffff8, RZ, 0xc0, !PT ;  /* 0xfffffff800047812 */ /* 0x000fe200078ec0ff */
[C---:B------:R-:W-:Y:S01]  /*0ec0*/  VIADD R23, R16.reuse, 0x30 ;  /* 0x0000003010177836 */ /* 0x040fe20000000000 */
[----:B------:R-:W-:Y:S01]  /*0ed0*/  LEA.HI R147, R17, R8, RZ, 0x3 ;  /* 0x0000000811937211 */ /* 0x000fe200078f18ff */
[----:B------:R-:W-:Y:S01]  /*0ee0*/  VIADD R22, R16, 0x40 ;  /* 0x0000004010167836 */ /* 0x000fe20000000000 */
[----:B------:R-:W-:Y:S01]  /*0ef0*/  SHF.R.S32.HI R8, RZ, 0x5, R6 ;  /* 0x00000005ff087819 */ /* 0x000fe20000011406 */
[----:B------:R-:W-:Y:S01]  /*0f00*/  IMAD.IADD R4, R7, 0x1, -R4 ;  /* 0x0000000107047824 */ /* 0x000fe200078e0a04 */
[----:B------:R-:W-:Y:S01]  /*0f10*/  LEA.HI R13, R13, R12, RZ, 0x3 ;  /* 0x0000000c0d0d7211 */ /* 0x000fe200078f18ff */
[----:B------:R-:W-:Y:S01]  /*0f20*/  IMAD.SHL.U32 R6, R0, 0x40, RZ ;  /* 0x0000004000067824 */ /* 0x000fe200078e00ff */
[----:B------:R-:W-:Y:S01]  /*0f30*/  LOP3.LUT R11, R11, 0x7ffffffc, RZ, 0xc0, !PT ;  /* 0x7ffffffc0b0b7812 */ /* 0x000fe200078ec0ff */
[----:B------:R-:W-:Y:S01]  /*0f40*/  IMAD R17, R8, 0x10, R7 ;  /* 0x0000001008117824 */ /* 0x000fe200078e0207 */
[----:B------:R-:W-:Y:S01]  /*0f50*/  LOP3.LUT R13, R13, 0xfffffff8, RZ, 0xc0, !PT ;  /* 0xfffffff80d0d7812 */ /* 0x000fe200078ec0ff */
[----:B------:R-:W-:Y:S01]  /*0f60*/  IMAD.SHL.U32 R0, R5, 0x8, RZ ;  /* 0x0000000805007824 */ /* 0x000fe200078e00ff */
[----:B------:R-:W-:Y:S01]  /*0f70*/  LEA.HI R7, R3, R20, RZ, 0x5 ;  /* 0x0000001403077211 */ /* 0x000fe200078f28ff */
[C---:B------:R-:W-:Y:S01]  /*0f80*/  IMAD.SHL.U32 R3, R4.reuse, 0x40, RZ ;  /* 0x0000004004037824 */ /* 0x040fe200078e00ff */
[----:B------:R-:W-:Y:S01]  /*0f90*/  R2P PR, R4, 0x6 ;  /* 0x0000000604007804 */ /* 0x000fe20000000000 */
[----:B------:R-:W-:Y:S01]  /*0fa0*/  IMAD.IADD R12, R12, 0x1, -R13 ;  /* 0x000000010c0c7824 */ /* 0x000fe200078e0a0d */
[----:B------:R-:W-:Y:S01]  /*0fb0*/  SHF.R.S32.HI R7, RZ, 0x5, R7 ;  /* 0x00000005ff077819 */ /* 0x000fe20000011407 */
[----:B------:R-:W-:Y:S01]  /*0fc0*/  IMAD.U32 R5, R17, 0x20, R0 ;  /* 0x0000002011057824 */ /* 0x000fe200078e0000 */
[----:B------:R-:W-:Y:S01]  /*0fd0*/  LOP3.LUT R3, R3, 0x1c0, RZ, 0xc0, !PT ;  /* 0x000001c003037812 */ /* 0x000fe200078ec0ff */
[----:B------:R-:W-:Y:S01]  /*0fe0*/  IMAD.IADD R11, R20, 0x1, -R11 ;  /* 0x00000001140b7824 */ /* 0x000fe200078e0a0b */
[----:B------:R-:W-:Y:S01]  /*0ff0*/  LOP3.LUT R144, R15, 0xc0, RZ, 0xc0, !PT ;  /* 0x000000c00f907812 */ /* 0x000fe200078ec0ff */
[----:B------:R-:W-:Y:S01]  /*1000*/  IMAD R7, R7, 0x10, R12 ;  /* 0x0000001007077824 */ /* 0x000fe200078e020c */
[----:B------:R-:W-:Y:S01]  /*1010*/  LOP3.LUT R0, R3, 0x8, R0, 0xf8, !PT ;  /* 0x0000000803007812 */ /* 0x000fe200078ef800 */
[----:B------:R0:W-:Y:S01]  /*1020*/  STL [R1+0xd8], R5 ;  /* 0x0000d80501007387 */ /* 0x0001e20000100800 */
[----:B------:R-:W-:Y:S01]  /*1030*/  SHF.R.U32.HI R3, RZ, 0x3, R3 ;  /* 0x00000003ff037819 */ /* 0x000fe20000011603 */
[----:B------:R-:W-:Y:S01]  /*1040*/  IMAD R10, R10, 0x40, R7 ;  /* 0x000000400a0a7824 */ /* 0x000fe200078e0207 */
[----:B------:R-:W-:Y:S01]  /*1050*/  SHF.R.U32.HI R145, RZ, 0x3, R144 ;  /* 0x00000003ff917819 */ /* 0x000fe20000011690 */
[----:B------:R-:W-:Y:S01]  /*1060*/  VIADD R4, R142, 0x18 ;  /* 0x000000188e047836 */ /* 0x000fe20000000000 */
[----:B------:R-:W-:Y:S01]  /*1070*/  LOP3.LUT R3, R0, R3, RZ, 0x3c, !PT ;  /* 0x0000000300037212 */ /* 0x000fe200078e3cff */
[C---:B------:R-:W-:Y:S01]  /*1080*/  VIADD R0, R142.reuse, 0x28 ;  /* 0x000000288e007836 */ /* 0x040fe20000000000 */
[----:B------:R-:W-:Y:S01]  /*1090*/  STL [R1+0xd0], R10 ;  /* 0x0000d00a01007387 */ /* 0x000fe20000100800 */
[----:B------:R-:W-:Y:S01]  /*10a0*/  IMAD.IADD R13, R142, 0x1, R155 ;  /* 0x000000018e0d7824 */ /* 0x000fe200078e029b */
[----:B------:R-:W-:Y:S01]  /*10b0*/  LOP3.LUT R6, R6, 0x7ffffe00, RZ, 0xc0, !PT ;  /* 0x7ffffe0006067812 */ /* 0x000fe200078ec0ff */
[----:B0-----:R-:W-:Y:S01]  /*10c0*/  VIADD R5, R142, 0x8 ;  /* 0x000000088e057836 */ /* 0x001fe20000000000 */
[----:B------:R-:W-:Y:S01]  /*10d0*/  SHF.R.S32.HI R17, RZ, 0x1f, R16 ;  /* 0x0000001fff117819 */ /* 0x000fe20000011410 */
[----:B------:R-:W-:Y:S01]  /*10e0*/  IMAD.SHL.U32 R27, R11, 0x2, RZ ;  /* 0x000000020b1b7824 */ /* 0x000fe200078e00ff */
[----:B------:R-:W-:Y:S01]  /*10f0*/  SHF.R.S32.HI R14, RZ, 0x1f, R13 ;  /* 0x0000001fff0e7819 */ /* 0x000fe2000001140d */
[----:B------:R-:W-:Y:S01]  /*1100*/  IMAD R6, R8, 0x400, R6 ;  /* 0x0000040008067824 */ /* 0x000fe200078e0206 */
[----:B------:R-:W-:Y:S01]  /*1110*/  STL [R1+0x28], R5 ;  /* 0x0000280501007387 */ /* 0x000fe20000100800 */
[C---:B------:R-:W-:Y:S01]  /*1120*/  VIADD R26, R27.reuse, 0x8 ;  /* 0x000000081b1a7836 */ /* 0x040fe20000000000 */
[----:B------:R-:W-:Y:S01]  /*1130*/  LEA.HI R14, R14, R13, RZ, 0x3 ;  /* 0x0000000d0e0e7211 */ /* 0x000fe200078f18ff */
        /* <DEDUP_REMOVED lines=9> */
[----:B------:R-:W-:Y:S01]  /*11d0*/  STL [R1+0x70], R27 ;  /* 0x0000701b01007387 */ /* 0x000fe20000100800 */
[C---:B------:R-:W-:Y:S01]  /*11e0*/  VIADD R12, R27.reuse, 0x38 ;  /* 0x000000381b0c7836 */ /* 0x040fe20000000000 */
[--C-:B0-----:R-:W-:Y:S01]  /*11f0*/  LOP3.LUT R4, R144, 0x18, R16.reuse, 0xf8, !PT ;  /* 0x0000001890047812 */ /* 0x101fe200078ef810 */
[C---:B------:R-:W-:Y:S01]  /*1200*/  VIADD R8, R27.reuse, 0x40 ;  /* 0x000000401b087836 */ /* 0x040fe20000000000 */
[----:B------:R-:W-:Y:S01]  /*1210*/  STL [R1+0x98], R26 ;  /* 0x0000981a01007387 */ /* 0x000fe20000100800 */
[----:B------:R-:W-:Y:S01]  /*1220*/  IMAD.IADD R3, R6, 0x1, R3 ;  /* 0x0000000106037824 */ /* 0x000fe200078e0203 */
[----:B-1----:R-:W-:Y:S01]  /*1230*/  LOP3.LUT R0, R144, 0x8, R16, 0xf8, !PT ;  /* 0x0000000890007812 */ /* 0x002fe200078ef810 */
[C---:B------:R-:W-:Y:S01]  /*1240*/  VIADD R6, R27.reuse, 0x48 ;  /* 0x000000481b067836 */ /* 0x040fe20000000000 */
[-C--:B------:R-:W-:Y:S01]  /*1250*/  LOP3.LUT R11, R4, R145.reuse, RZ, 0x3c, !PT ;  /* 0x00000091040b7212 */ /* 0x080fe200078e3cff */
[----:B------:R-:W-:Y:S01]  /*1260*/  STL [R1+0x94], R25 ;  /* 0x0000941901007387 */ /* 0x000fe20000100800 */
[----:B------:R-:W-:Y:S01]  /*1270*/  LOP3.LUT R5, R0, R145, RZ, 0x3c, !PT ;  /* 0x0000009100057212 */ /* 0x000fe200078e3cff */
[----:B------:R-:W-:Y:S01]  /*1280*/  VIADD R4, R27, 0x50 ;  /* 0x000000501b047836 */ /* 0x000fe20000000000 */
[----:B------:R-:W-:Y:S01]  /*1290*/  SHF.R.S32.HI R147, RZ, 0x3, R147 ;  /* 0x00000003ff937819 */ /* 0x000fe20000011493 */
[----:B------:R-:W-:Y:S01]  /*12a0*/  STL [R1+0x90], R24 ;  /* 0x0000901801007387 */ /* 0x000fe20000100800 */
[----:B------:R-:W-:Y:S01]  /*12b0*/  IMAD R3, R3, 0x2, R2 ;  /* 0x0000000203037824 */ /* 0x000fe200078e0202 */
[----:B------:R-:W-:Y:S01]  /*12c0*/  SHF.R.S32.HI R150, RZ, 0x3, R14 ;  /* 0x00000003ff967819 */ /* 0x000fe2000001140e */
[----:B------:R-:W-:Y:S01]  /*12d0*/  IMAD.IADD R0, R146, 0x1, R5 ;  /* 0x0000000192007824 */ /* 0x000fe200078e0205 */
[----:B------:R-:W-:Y:S01]  /*12e0*/  STL [R1+0x8c], R21 ;  /* 0x00008c1501007387 */ /* 0x000fe20000100800 */
[----:B------:R-:W-:Y:S01]  /*12f0*/  SHF.R.S32.HI R5, RZ, 0x1f, R26 ;  /* 0x0000001fff057819 */ /* 0x000fe2000001141a */
[----:B------:R-:W-:-:S02]  /*1300*/  IMAD.MOV.U32 R7, RZ, RZ, 0x40 ;  /* 0x00000040ff077424 */ /* 0x000fc400078e00ff */
[----:B------:R-:W-:Y:S01]  /*1310*/  STL [R1+0x88], R20 ;  /* 0x0000881401007387 */ /* 0x000fe20000100800 */
[----:B------:R-:W-:Y:S02]  /*1320*/  IMAD.IADD R11, R146, 0x1, R11 ;  /* 0x00000001920b7824 */ /* 0x000fe400078e020b */
[----:B------:R-:W-:Y:S01]  /*1330*/  SEL R7, R7, 0xffffffc0, !P2 ;  /* 0xffffffc007077807 */ /* 0x000fe20005000000 */
[----:B------:R-:W-:Y:S01]  /*1340*/  STL [R1+0x84], R13 ;  /* 0x0000840d01007387 */ /* 0x000fe20000100800 */
[----:B------:R-:W-:-:S03]  /*1350*/  VIADD R136, R16, 0x50 ;  /* 0x0000005010887836 */ /* 0x000fc60000000000 */
[----:B------:R0:W-:Y:S02]  /*1360*/  STL [R1+0x80], R12 ;  /* 0x0000800c01007387 */ /* 0x0001e40000100800 */
[----:B------:R-:W-:Y:S02]  /*1370*/  SHF.R.S32.HI R152, RZ, 0x1f, R136 ;  /* 0x0000001fff987819 */ /* 0x000fe40000011488 */
        /* <DEDUP_REMOVED lines=9> */
[----:B------:R2:W-:Y:S01]  /*1410*/  STL [R1+0xc0], R0 ;  /* 0x0000c00001007387 */ /* 0x0005e20000100800 */
[----:B-1----:R-:W-:Y:S02]  /*1420*/  SHF.R.S32.HI R5, RZ, 0x1f, R21 ;  /* 0x0000001fff057819 */ /* 0x002fe40000011415 */
[----:B0-----:R-:W-:-:S03]  /*1430*/  SHF.R.S32.HI R4, RZ, 0x1f, R13 ;  /* 0x0000001fff047819 */ /* 0x001fc6000001140d */
[----:B------:R0:W-:Y:S01]  /*1440*/  STL [R1+0xbc], R5 ;  /* 0x0000bc0501007387 */ /* 0x0001e20000100800 */
[----:B--2---:R-:W-:-:S03]  /*1450*/  SHF.R.S32.HI R0, RZ, 0x1f, R20 ;  /* 0x0000001fff007819 */ /* 0x004fc60000011414 */
[----:B------:R-:W-:Y:S04]  /*1460*/  STL [R1+0x30], R3 ;  /* 0x0000300301007387 */ /* 0x000fe80000100800 */
[----:B------:R1:W-:Y:S01]  /*1470*/  STL [R1+0xb8], R0 ;  /* 0x0000b80001007387 */ /* 0x0003e20000100800 */
[----:B0-----:R-:W-:-:S03]  /*1480*/  SHF.R.S32.HI R5, RZ, 0x1f, R8 ;  /* 0x0000001fff057819 */ /* 0x001fc60000011408 */
[----:B------:R0:W-:Y:S04]  /*1490*/  STL [R1+0xb4], R4 ;  /* 0x0000b40401007387 */ /* 0x0001e80000100800 */
[----:B------:R-:W-:Y:S01]  /*14a0*/  STL [R1+0xb0], R12 ;  /* 0x0000b00c01007387 */ /* 0x000fe20000100800 */
[----:B-1----:R-:W-:-:S03]  /*14b0*/  VIADD R0, R3, 0x21800 ;  /* 0x0002180003007836 */ /* 0x002fc60000000000 */
[----:B------:R1:W-:Y:S01]  /*14c0*/  STL [R1+0xac], R5 ;  /* 0x0000ac0501007387 */ /* 0x0003e20000100800 */
[----:B------:R-:W-:Y:S01]  /*14d0*/  VIADD R3, R3, 0x21820 ;  /* 0x0002182003037836 */ /* 0x000fe20000000000 */
[----:B0-----:R-:W-:Y:S01]  /*14e0*/  SHF.R.S32.HI R4, RZ, 0x1f, R6 ;  /* 0x0000001fff047819 */ /* 0x001fe20000011406 */
[C---:B------:R-:W-:Y:S02]  /*14f0*/  @P1 VIADD R3, R0.reuse, 0xffffffe0 ;  /* 0xffffffe000031836 */ /* 0x040fe40000000000 */
[----:B------:R-:W-:Y:S02]  /*1500*/  IMAD.IADD R0, R0, 0x1, R7 ;  /* 0x0000000100007824 */ /* 0x000fe400078e0207 */
[----:B------:R0:W-:Y:S01]  /*1510*/  STL [R1+0xa8], R4 ;  /* 0x0000a80401007387 */ /* 0x0001e20000100800 */
[----:B-1----:R-:W-:-:S05]  /*1520*/  LEA R5, R11, UR38, 0x1 ;  /* 0x000000260b057c11 */ /* 0x002fca000f8e08ff */
[----:B------:R-:W-:Y:S01]  /*1530*/  STL [R1+0xcc], R5 ;  /* 0x0000cc0501007387 */ /* 0x000fe20000100800 */
[----:B0-----:R-:W-:-:S03]  /*1540*/  IMAD R4, R9, 0x8, R10 ;  /* 0x0000000809047824 */ /* 0x001fc600078e020a */
[----:B------:R-:W-:Y:S04]  /*1550*/  STL [R1+0x50], R3 ;  /* 0x0000500301007387 */ /* 0x000fe80000100800 */
[----:B------:R0:W-:Y:S04]  /*1560*/  STL [R1+0xd4], R4 ;  /* 0x0000d40401007387 */ /* 0x0001e80000100800 */
[----:B------:R1:W-:Y:S01]  /*1570*/  STL [R1+0x38], R0 ;  /* 0x0000380001007387 */ /* 0x0003e20000100800 */
[----:B0-----:R-:W-:Y:S02]  /*1580*/  IMAD.IADD R4, R7, 0x1, R3 ;  /* 0x0000000107047824 */ /* 0x001fe400078e0203 */
[----:B-1----:R-:W-:-:S03]  /*1590*/  VIADD R0, R3, 0x6000 ;  /* 0x0000600003007836 */ /* 0x002fc60000000000 */
[----:B------:R0:W-:Y:S04]  /*15a0*/  STL [R1+0x34], R4 ;  /* 0x0000340401007387 */ /* 0x0001e80000100800 */
[----:B------:R0:W-:Y:S02]  /*15b0*/  STL [R1+0x54], R0 ;  /* 0x0000540001007387 */ /* 0x0001e40000100800 */
.L_x_10558:
[----:B0-23--:R-:W0:Y:S02]  /*15c0*/  LDC.64 R4, c[0x0][0xc88] ;  /* 0x00032200ff047b82 */ /* 0x00de240000000a00 */
[----:B0-----:R-:W-:-:S05]  /*15d0*/  IMAD.WIDE R4, R99, 0x4, R4 ;  /* 0x0000000463047825 */ /* 0x001fca00078e0204 */
[----:B----4-:R-:W2:Y:S01]  /*15e0*/  LDG.E R27, desc[UR42][R4.64] ;  /* 0x0000002a041b7981 */ /* 0x010ea2000c1e1900 */
        /* <DEDUP_REMOVED lines=10> */
[----:B-12---:R-:W-:Y:S01]  /*1690*/  SHF.R.S32.HI R0, RZ, 0x1f, R27 ;  /* 0x0000001fff007819 */ /* 0x006fe2000001141b */
[----:B------:R-:W-:-:S08]  /*16a0*/  IMAD.SHL.U32 R31, R27, 0x4, RZ ;  /* 0x000000041b1f7824 */ /* 0x000fd000078e00ff */
[C---:B------:R-:W-:Y:S01]  /*16b0*/  @P1 LEA R6, P2, R27.reuse, UR4, 0x2 ;  /* 0x000000041b061c11 */ /* 0x040fe2000f8410ff */
[----:B------:R0:W-:Y:S01]  /*16c0*/  STL [R1+0x5c], R27 ;  /* 0x00005c1b01007387 */ /* 0x0001e20000100800 */
[C-C-:B------:R-:W-:Y:S02]  /*16d0*/  SHF.L.U64.HI R30, R27.reuse, 0x2, R0.reuse ;  /* 0x000000021b1e7819 */ /* 0x140fe40000010200 */
[----:B------:R-:W-:Y:S01]  /*16e0*/  @P1 LEA.HI.X R7, R27, UR5, R0, 0x2, P2 ;  /* 0x000000051b071c11 */ /* 0x000fe200090f1400 */
[----:B------:R-:W-:Y:S01]  /*16f0*/  ULDC UR4, c[0x0][0x288] ;  /* 0x0000a20000047ab9 */ /* 0x000fe20000000800 */
[----:B------:R-:W-:Y:S01]  /*1700*/  ISETP.NE.U32.AND P2, PT, RZ, UR8, PT ;  /* 0x00000008ff007c0c */ /* 0x000fe2000bf45070 */
[----:B------:R0:W-:Y:S01]  /*1710*/  STL [R1+0x9c], R0 ;  /* 0x00009c0001007387 */ /* 0x0001e20000100800 */
[C---:B------:R-:W-:Y:S02]  /*1720*/  IADD3 R4, P3, R31.reuse, UR6, RZ ;  /* 0x000000061f047c10 */ /* 0x040fe4000ff7e0ff */
[----:B------:R-:W-:Y:S01]  /*1730*/  ISETP.NE.AND.EX P2, PT, RZ, UR9, PT, P2 ;  /* 0x00000009ff007c0c */ /* 0x000fe2000bf45320 */
[----:B------:R0:W5:Y:S01]  /*1740*/  @P1 LDG.E R11, desc[UR42][R6.64] ;  /* 0x0000002a060b1981 */ /* 0x000162000c1e1900 */
[----:B------:R-:W-:Y:S01]  /*1750*/  IMAD.U32 R100, RZ, RZ, UR4 ;  /* 0x00000004ff647e24 */ /* 0x000fe2000f8e00ff */
[C---:B------:R-:W-:Y:S01]  /*1760*/  IADD3.X R5, R30.reuse, UR7, RZ, P3, !PT ;  /* 0x000000071e057c10 */ /* 0x040fe20009ffe4ff */
[----:B------:R-:W-:Y:S01]  /*1770*/  ULDC.64 UR4, c[0x0][0x418] ;  /* 0x0001060000047ab9 */ /* 0x000fe20000000a00 */
[----:B------:R0:W-:Y:S04]  /*1780*/  STL [R1+0x60], R31 ;  /* 0x0000601f01007387 */ /* 0x0001e80000100800 */
[----:B------:R0:W5:Y:S04]  /*1790*/  @P0 LDG.E R85, desc[UR42][R4.64] ;  /* 0x0000002a04550981 */ /* 0x000168000c1e1900 */
[----:B------:R-:W-:Y:S01]  /*17a0*/  @P2 IADD3 R8, P1, R31, UR8, RZ ;  /* 0x000000081f082c10 */ /* 0x000fe2000ff3e0ff */
[----:B------:R-:W-:Y:S01]  /*17b0*/  UISETP.NE.U32.AND UP0, UPT, UR4, URZ, UPT ;  /* 0x0000003f0400728c */ /* 0x000fe2000bf05070 */
[----:B------:R0:W-:Y:S02]  /*17c0*/  STL [R1+0x64], R30 ;  /* 0x0000641e01007387 */ /* 0x0001e40000100800 */
[----:B------:R-:W-:Y:S01]  /*17d0*/  @P2 IADD3.X R9, R30, UR9, RZ, P1, !PT ;  /* 0x000000091e092c10 */ /* 0x000fe20008ffe4ff */
[----:B------:R-:W-:-:S04]  /*17e0*/  ULDC UR4, c[0x0][0x424] ;  /* 0x0001090000047ab9 */ /* 0x000fc80000000800 */
[----:B------:R0:W5:Y:S01]  /*17f0*/  @P2 LDG.E R100, desc[UR42][R8.64] ;  /* 0x0000002a08642981 */ /* 0x000162000c1e1900 */
        /* <DEDUP_REMOVED lines=17> */
.L_x_10406:
[----:B------:R-:W-:Y:S01]  /*1910*/  ULDC.64 UR4, c[0x0][0xa20] ;  /* 0x0002880000047ab9 */ /* 0x000fe20000000a00 */
[----:B------:R0:W-:Y:S01]  /*1920*/  STL [R1+0x68], R97 ;  /* 0x0000686101007387 */ /* 0x0001e20000100800 */
[----:B------:R-:W-:Y:S02]  /*1930*/  ISETP.NE.U32.AND P1, PT, RZ, UR4, PT ;  /* 0x00000004ff007c0c */ /* 0x000fe4000bf25070 */
[C---:B------:R-:W-:Y:S02]  /*1940*/  LOP3.LUT R3, R98.reuse, 0xff000000, RZ, 0xc0, !PT ;  /* 0xff00000062037812 */ /* 0x040fe400078ec0ff */
[----:B------:R-:W-:Y:S02]  /*1950*/  ISETP.NE.AND.EX P1, PT, RZ, UR5, PT, P1 ;  /* 0x00000005ff007c0c */ /* 0x000fe4000bf25310 */
[----:B------:R-:W-:Y:S02]  /*1960*/  LOP3.LUT R0, R98, 0xff0000, RZ, 0xc0, !PT ;  /* 0x00ff000062007812 */ /* 0x000fe400078ec0ff */
[----:B------:R-:W-:-:S02]  /*1970*/  SHF.R.U32.HI R3, RZ, 0x8, R3 ;  /* 0x00000008ff037819 */ /* 0x000fc40000011603 */
[----:B------:R-:W-:Y:S02]  /*1980*/  LOP3.LUT R137, R98, 0xffff, RZ, 0xc0, !PT ;  /* 0x0000ffff62897812 */ /* 0x000fe400078ec0ff */
[----:B------:R-:W-:-:S05]  /*1990*/  LEA.HI R8, R0, R3, RZ, 0x10 ;  /* 0x0000000300087211 */ /* 0x000fca00078f80ff */
[----:B0-----:R-:W-:Y:S05]  /*19a0*/  @!P1 BRA `(.L_x_10407) ;  /* 0x0000000000109947 */ /* 0x001fea0003800000 */
[----:B------:R-:W-:-:S04]  /*19b0*/  IADD3 R28, P0, R31, UR4, RZ ;  /* 0x000000041f1c7c10 */ /* 0x000fc8000ff1e0ff */
[----:B------:R-:W-:-:S05]  /*19c0*/  IADD3.X R29, R30, UR5, RZ, P0, !PT ;  /* 0x000000051e1d7c10 */ /* 0x000fca00087fe4ff */
[----:B------:R0:W5:Y:S01]  /*19d0*/  LDG.E R28, desc[UR42][R28.64] ;  /* 0x0000002a1c1c7981 */ /* 0x000162000c1e1900 */
[----:B------:R-:W-:Y:S05]  /*19e0*/  BRA `(.L_x_10408) ;  /* 0x0000000000107947 */ /* 0x000fea0003800000 */
.L_x_10407:
[----:B------:R-:W-:Y:S05]  /*19f0*/  @!P0 BRA `(.L_x_10408) ;  /* 0x00000000000c8947 */ /* 0x000fea0003800000 */
[----:B------:R-:W2:Y:S04]  /*1a00*/  LDG.E R3, desc[UR42][R4.64] ;  /* 0x0000002a04037981 */ /* 0x000ea8000c1e1900 */
[----:B------:R-:W2:Y:S02]  /*1a10*/  LDG.E R28, desc[UR42][R4.64+0x4] ;  /* 0x0000042a041c7981 */ /* 0x000ea4000c1e1900 */
[----:B--2---:R-:W-:-:S07]  /*1a20*/  IMAD.IADD R28, R28, 0x1, -R3 ;  /* 0x000000011c1c7824 */ /* 0x004fce00078e0a03 */
.L_x_10408:
[----:B------:R-:W-:Y:S02]  /*1a30*/  ULDC.64 UR4, c[0x0][0xa10] ;  /* 0x0002840000047ab9 */ /* 0x000fe40000000a00 */
[----:B------:R-:W-:-:S04]  /*1a40*/  ISETP.NE.U32.AND P0, PT, RZ, UR4, PT ;  /* 0x00000004ff007c0c */ /* 0x000fc8000bf05070 */
[----:B------:R-:W-:Y:S01]  /*1a50*/  ISETP.NE.AND.EX P0, PT, RZ, UR5, PT, P0 ;  /* 0x00000005ff007c0c */ /* 0x000fe2000bf05300 */
[----:B------:R-:W-:Y:S02]  /*1a60*/  ULDC.64 UR4, c[0x0][0xa30] ;  /* 0x00028c0000047ab9 */ /* 0x000fe40000000a00 */
[----:B------:R-:W-:-:S10]  /*1a70*/  ISETP.NE.U32.AND P1, PT, RZ, UR4, PT ;  /* 0x00000004ff007c0c */ /* 0x000fd4000bf25070 */
[----:B------:R-:W1:Y:S01]  /*1a80*/  @P0 LDC.64 R4, c[0x0][0xa10] ;  /* 0x00028400ff040b82 */ /* 0x000e620000000a00 */
[----:B------:R-:W-:Y:S01]  /*1a90*/  ISETP.NE.AND.EX P1, PT, RZ, UR5, PT, P1 ;  /* 0x00000005ff007c0c */ /* 0x000fe2000bf25310 */
[----:B-1----:R-:W-:-:S05]  /*1aa0*/  @P0 IMAD.WIDE R4, R27, 0x4, R4 ;  /* 0x000000041b040825 */ /* 0x002fca00078e0204 */
[----:B------:R-:W2:Y:S04]  /*1ab0*/  @P0 LDG.E R0, desc[UR42][R4.64] ;  /* 0x0000002a04000981 */ /* 0x000ea8000c1e1900 */
[----:B------:R-:W2:Y:S03]  /*1ac0*/  @P0 LDG.E R3, desc[UR42][R4.64+0x4] ;  /* 0x0000042a04030981 */ /* 0x000ea6000c1e1900 */
[----:B------:R-:W-:Y:S01]  /*1ad0*/  @P1 IADD3 R6, P2, R31, UR4, RZ ;  /* 0x000000041f061c10 */ /* 0x000fe2000ff5e0ff */
[----:B-----5:R-:W-:-:S03]  /*1ae0*/  IMAD.MOV.U32 R95, RZ, RZ, R28 ;  /* 0x000000ffff5f7224 */ /* 0x020fc600078e001c */
[----:B------:R-:W-:-:S05]  /*1af0*/  @P1 IADD3.X R7, R30, UR5, RZ, P2, !PT ;  /* 0x000000051e071c10 */ /* 0x000fca00097fe4ff */
[----:B------:R1:W5:Y:S01]  /*1b00*/  @P1 LDG.E R95, desc[UR42][R6.64] ;  /* 0x0000002a065f1981 */ /* 0x000362000c1e1900 */
[----:B------:R-:W-:Y:S01]  /*1b10*/  LOP3.LUT R12, R8, 0xff, RZ, 0xc0, !PT ;  /* 0x000000ff080c7812 */ /* 0x000fe200078ec0ff */
[----:B------:R-:W-:Y:S01]  /*1b20*/  IMAD.IADD R11, R28, 0x1, -R11 ;  /* 0x000000011c0b7824 */ /* 0x000fe200078e0a0b */
[----:B------:R-:W-:Y:S01]  /*1b30*/  SHF.R.U32.HI R9, RZ, 0x10, R8 ;  /* 0x00000010ff097819 */ /* 0x000fe20000011608 */
[----:B------:R-:W-:Y:S01]  /*1b40*/  BSSY B0, `(.L_x_10409) ;  /* 0x000002b000007945 */ /* 0x000fe20003800000 */
[----:B------:R-:W-:Y:S01]  /*1b50*/  LOP3.LUT R19, R19, 0xfffffff7, RZ, 0xc0, !PT ;  /* 0xfffffff713137812 */ /* 0x000fe200078ec0ff */
[----:B------:R1:W-:Y:S04]  /*1b60*/  STL [R1+0x74], R12 ;  /* 0x0000740c01007387 */ /* 0x0003e80000100800 */
[----:B------:R1:W-:Y:S01]  /*1b70*/  STL [R1+0x58], R9 ;  /* 0x0000580901007387 */ /* 0x0003e20000100800 */
[----:B--2---:R-:W-:-:S04]  /*1b80*/  @P0 IMAD.IADD R24, R3, 0x1, -R0 ;  /* 0x0000000103180824 */ /* 0x004fc800078e0a00 */
[----:B------:R-:W-:-:S04]  /*1b90*/  IMAD.IADD R102, R11, 0x1, R24 ;  /* 0x000000010b667824 */ /* 0x000fc800078e0218 */
[C---:B------:R-:W-:Y:S01]  /*1ba0*/  VIADD R0, R102.reuse, 0x7f ;  /* 0x0000007f66007836 */ /* 0x040fe20000000000 */
[----:B------:R-:W-:-:S04]  /*1bb0*/  ISETP.GE.AND P3, PT, R102, 0x1, PT ;  /* 0x000000016600780c */ /* 0x000fc80003f66270 */
[----:B------:R-:W-:-:S04]  /*1bc0*/  SHF.R.S32.HI R3, RZ, 0x1f, R0 ;  /* 0x0000001fff037819 */ /* 0x000fc80000011400 */
[----:B------:R-:W-:Y:S01]  /*1bd0*/  LEA.HI R3, R3, R0, RZ, 0x7 ;  /* 0x0000000003037211 */ /* 0x000fe200078f38ff */
[----:B------:R-:W-:-:S03]  /*1be0*/  IMAD.MOV.U32 R0, RZ, RZ, RZ ;  /* 0x000000ffff007224 */ /* 0x000fc600078e00ff */
[----:B------:R-:W-:Y:S02]  /*1bf0*/  SHF.R.S32.HI R99, RZ, 0x7, R3 ;  /* 0x00000007ff637819 */ /* 0x000fe40000011403 */
[----:B------:R-:W-:Y:S01]  /*1c00*/  @P3 LOP3.LUT R19, R19, 0x8, RZ, 0xfc, !PT ;  /* 0x0000000813133812 */ /* 0x000fe200078efcff */
[----:B-1----:R-:W-:Y:S06]  /*1c10*/  @!P3 BRA `(.L_x_10410) ;  /* 0x000000000074b947 */ /* 0x002fec0003800000 */
[----:B------:R-:W-:Y:S01]  /*1c20*/  ISETP.NE.AND P0, PT, R9, RZ, PT ;  /* 0x000000ff0900720c */ /* 0x000fe20003f05270 */
[----:B------:R-:W-:-:S03]  /*1c30*/  ULDC UR4, c[0x0][0x9f0] ;  /* 0x00027c0000047ab9 */ /* 0x000fc60000000800 */
[----:B------:R-:W-:-:S04]  /*1c40*/  SEL R9, R9, UR4, P0 ;  /* 0x0000000409097c07 */ /* 0x000fc80008000000 */
[-C--:B------:R-:W-:Y:S02]  /*1c50*/  IABS R6, R9.reuse ;  /* 0x0000000900067213 */ /* 0x080fe40000000000 */
[----:B------:R-:W-:Y:S02]  /*1c60*/  IADD3 R0, R99, -0x1, R9 ;  /* 0xffffffff63007810 */ /* 0x000fe40007ffe009 */
[----:B------:R-:W1:Y:S01]  /*1c70*/  I2F.RP R3, R6 ;  /* 0x0000000600037306 */ /* 0x000e620000209400 */
[-C--:B------:R-:W-:Y:S02]  /*1c80*/  IABS R10, R9.reuse ;  /* 0x00000009000a7213 */ /* 0x080fe40000000000 */
[----:B------:R-:W-:Y:S02]  /*1c90*/  IABS R8, R0 ;  /* 0x0000000000087213 */ /* 0x000fe40000000000 */
[----:B------:R-:W-:-:S04]  /*1ca0*/  LOP3.LUT R0, R0, R9, RZ, 0x3c, !PT ;  /* 0x0000000900007212 */ /* 0x000fc800078e3cff */
[----:B------:R-:W-:Y:S01]  /*1cb0*/  ISETP.GE.AND P2, PT, R0, RZ, PT ;  /* 0x000000ff0000720c */ /* 0x000fe20003f46270 */
[----:B-1----:R-:W1:Y:S02]  /*1cc0*/  MUFU.RCP R3, R3 ;  /* 0x0000000300037308 */ /* 0x002e640000001000 */
[----:B-1----:R-:W-:Y:S02]  /*1cd0*/  VIADD R4, R3, 0xffffffe ;  /* 0x0ffffffe03047836 */ /* 0x002fe40000000000 */
[----:B------:R-:W-:-:S04]  /*1ce0*/  IMAD.MOV R3, RZ, RZ, -R10 ;  /* 0x000000ffff037224 */ /* 0x000fc800078e0a0a */
[----:B------:R1:W2:Y:S02]  /*1cf0*/  F2I.FTZ.U32.TRUNC.NTZ R5, R4 ;  /* 0x0000000400057305 */ /* 0x0002a4000021f000 */
[----:B-1----:R-:W-:Y:S02]  /*1d00*/  IMAD.MOV.U32 R4, RZ, RZ, RZ ;  /* 0x000000ffff047224 */ /* 0x002fe400078e00ff */
[----:B--2---:R-:W-:-:S04]  /*1d10*/  IMAD.MOV R7, RZ, RZ, -R5 ;  /* 0x000000ffff077224 */ /* 0x004fc800078e0a05 */
        /* <DEDUP_REMOVED lines=13> */
.L_x_10410:
[----:B------:R-:W-:Y:S05]  /*1df0*/  BSYNC B0 ;  /* 0x0000000000007941 */ /* 0x000fea0003800000 */
.L_x_10409:
        /* <DEDUP_REMOVED lines=35> */
[----:B01---5:R-:W-:Y:S05]  /*2030*/  CALL.ABS.NOINC R14 ;  /* 0x000000000e007343 */ /* 0x023fea0003c00000 */
.L_x_10413:
[----:B------:R-:W-:Y:S05]  /*2040*/  BSYNC B6 ;  /* 0x0000000000067941 */ /* 0x000fea0003800000 */
.L_x_10412:
        /* <DEDUP_REMOVED lines=20> */
.L_x_10415:
[----:B------:R-:W-:Y:S05]  /*2190*/  BSYNC B6 ;  /* 0x0000000000067941 */ /* 0x000fea0003800000 */
.L_x_10414:
[----:B------:R-:W-:Y:S01]  /*21a0*/  ULDC.64 UR4, c[0x0][0x9f8] ;  /* 0x00027e0000047ab9 */ /* 0x000fe20000000a00 */
[----:B------:R-:W-:Y:S01]  /*21b0*/  IMAD.MOV.U32 R0, RZ, RZ, R27 ;  /* 0x000000ffff007224 */ /* 0x000fe200078e001b */
[----:B------:R-:W-:Y:S01]  /*21c0*/  ISETP.NE.U32.AND P0, PT, RZ, UR4, PT ;  /* 0x00000004ff007c0c */ /* 0x000fe2000bf05070 */
[----:B0-----:R-:W2:Y:S01]  /*21d0*/  LDL R29, [R1+0xa0] ;  /* 0x0000a000011d7983 */ /* 0x001ea20000100800 */
[----:B------:R-:W0:Y:S02]  /*21e0*/  LDC.64 R86, c[0x0][0x408] ;  /* 0x00010200ff567b82 */ /* 0x000e240000000a00 */
[----:B------:R-:W-:Y:S01]  /*21f0*/  ISETP.NE.AND.EX P0, PT, RZ, UR5, PT, P0 ;  /* 0x00000005ff007c0c */ /* 0x000fe2000bf05300 */
[----:B------:R-:W1:Y:S01]  /*2200*/  S2R R20, SR_TID.X ;  /* 0x0000000000147919 */ /* 0x000e620000002100 */
[----:B------:R-:W-:-:S04]  /*2210*/  SHF.R.S32.HI R13, RZ, 0x1f, R139 ;  /* 0x0000001fff0d7819 */ /* 0x000fc8000001148b */
[----:B------:R-:W3:Y:S07]  /*2220*/  LDC.64 R8, c[0x0][0x3f8] ;  /* 0x0000fe00ff087b82 */ /* 0x000eee0000000a00 */
[----:B------:R-:W-:Y:S01]  /*2230*/  @P0 IADD3 R4, P1, R31, UR4, RZ ;  /* 0x000000041f040c10 */ /* 0x000fe2000ff3e0ff */
[----:B------:R-:W4:Y:S03]  /*2240*/  LDC R11, c[0x0][0x3f4] ;  /* 0x0000fd00ff0b7b82 */ /* 0x000f260000000800 */
[----:B------:R-:W-:-:S05]  /*2250*/  @P0 IADD3.X R5, R30, UR5, RZ, P1, !PT ;  /* 0x000000051e050c10 */ /* 0x000fca0008ffe4ff */
[----:B------:R0:W2:Y:S01]  /*2260*/  @P0 LDG.E R0, desc[UR42][R4.64] ;  /* 0x0000002a04000981 */ /* 0x0000a2000c1e1900 */
[----:B-1----:R-:W-:Y:S01]  /*2270*/  SHF.R.U32.HI R27, RZ, 0x7, R20 ;  /* 0x00000007ff1b7819 */ /* 0x002fe20000011614 */
[----:B------:R-:W-:-:S03]  /*2280*/  VIADD R3, R20, 0xffffff80 ;  /* 0xffffff8014037836 */ /* 0x000fc60000000000 */
[----:B------:R-:W-:Y:S02]  /*2290*/  ISETP.NE.AND P6, PT, R27, 0x1, PT ;  /* 0x000000011b00780c */ /* 0x000fe40003fc5270 */
[----:B------:R-:W-:-:S04]  /*22a0*/  SHF.R.S32.HI R6, RZ, 0x1f, R3 ;  /* 0x0000001fff067819 */ /* 0x000fc80000011403 */
[----:B------:R-:W-:Y:S01]  /*22b0*/  LEA.HI R6, R6, R3, RZ, 0x2 ;  /* 0x0000000306067211 */ /* 0x000fe200078f10ff */
[----:B------:R-:W-:-:S06]  /*22c0*/  VIADD R3, R16, 0x10 ;  /* 0x0000001010037836 */ /* 0x000fcc0000000000 */
[----:B------:R-:W-:Y:S05]  /*22d0*/  @!P6 WARPSYNC.ALL ;  /* 0x000000000000e948 */ /* 0x000fea0003800000 */
[----:B------:R-:W-:Y:S02]  /*22e0*/  ULDC UR4, c[0x0][0x2f4] ;  /* 0x0000bd0000047ab9 */ /* 0x000fe40000000800 */
[----:B------:R-:W-:Y:S02]  /*22f0*/  ISETP.GE.AND P1, PT, R3, UR4, PT ;  /* 0x0000000403007c0c */ /* 0x000fe4000bf26270 */
[----:B------:R-:W-:Y:S02]  /*2300*/  SHF.R.S32.HI R71, RZ, 0x2, R6 ;  /* 0x00000002ff477819 */ /* 0x000fe40000011406 */
[----:B0-----:R-:W-:-:S02]  /*2310*/  SEL R5, RZ, 0xffffffff, P1 ;  /* 0xffffffffff057807 */ /* 0x001fc40000800000 */
[----:B------:R-:W-:Y:S02]  /*2320*/  SHF.R.S32.HI R6, RZ, 0x1f, R6 ;  /* 0x0000001fff067819 */ /* 0x000fe40000011406 */
[----:B------:R-:W-:Y:S01]  /*2330*/  ISETP.GE.AND P0, PT, R16, UR4, PT ;  /* 0x0000000410007c0c */ /* 0x000fe2000bf06270 */
[----:B------:R-:W-:Y:S01]  /*2340*/  IMAD.SHL.U32 R5, R5, 0x2, RZ ;  /* 0x0000000205057824 */ /* 0x000fe200078e00ff */
[----:B------:R-:W-:Y:S02]  /*2350*/  LEA.HI R6, R6, R71, RZ, 0x2 ;  /* 0x0000004706067211 */ /* 0x000fe400078f10ff */
[----:B------:R-:W-:Y:S02]  /*2360*/  SEL R4, RZ, 0x1, P0 ;  /* 0x00000001ff047807 */ /* 0x000fe40000000000 */
[----:B------:R-:W-:Y:S02]  /*2370*/  LOP3.LUT R6, R6, 0xfffffffc, RZ, 0xc0, !PT ;  /* 0xfffffffc06067812 */ /* 0x000fe400078ec0ff */
[----:B------:R-:W-:Y:S01]  /*2380*/  LOP3.LUT R5, R5, 0x2, R4, 0xe2, !PT ;  /* 0x0000000205057812 */ /* 0x000fe200078ee204 */
[----:B------:R-:W-:-:S02]  /*2390*/  VIADD R4, R16, 0x20 ;  /* 0x0000002010047836 */ /* 0x000fc40000000000 */
[----:B------:R-:W-:Y:S01]  /*23a0*/  IMAD.IADD R71, R71, 0x1, -R6 ;  /* 0x0000000147477824 */ /* 0x000fe200078e0a06 */
[----:B------:R-:W-:Y:S01]  /*23b0*/  ISETP.GE.AND P1, PT, R23, UR4, PT ;  /* 0x0000000417007c0c */ /* 0x000fe2000bf26270 */
[----:B------:R-:W-:Y:S01]  /*23c0*/  IMAD R6, R13, R86, RZ ;  /* 0x000000560d067224 */ /* 0x000fe200078e02ff */
[----:B------:R-:W-:Y:S02]  /*23d0*/  ISETP.GE.AND P0, PT, R4, UR4, PT ;  /* 0x0000000404007c0c */ /* 0x000fe4000bf06270 */
[----:B------:R-:W-:Y:S01]  /*23e0*/  SEL R7, RZ, 0x8, P1 ;  /* 0x00000008ff077807 */ /* 0x000fe20000800000 */
[----:B------:R-:W-:Y:S01]  /*23f0*/  IMAD R15, R139, R87, R6 ;  /* 0x000000578b0f7224 */ /* 0x000fe200078e0206 */
[----:B------:R-:W-:Y:S02]  /*2400*/  SEL R6, RZ, 0x4, P0 ;  /* 0x00000004ff067807 */ /* 0x000fe40000000000 */
[----:B------:R-:W-:Y:S02]  /*2410*/  ISETP.GE.AND P0, PT, R22, UR4, PT ;  /* 0x0000000416007c0c */ /* 0x000fe4000bf06270 */
[----:B------:R-:W-:-:S02]  /*2420*/  LOP3.LUT R5, R7, R5, R6, 0xfe, !PT ;  /* 0x0000000507057212 */ /* 0x000fc400078efe06 */
[----:B------:R-:W-:Y:S02]  /*2430*/  SEL R6, RZ, 0x10, P0 ;  /* 0x00000010ff067807 */ /* 0x000fe40000000000 */
[----:B------:R-:W-:Y:S02]  /*2440*/  LOP3.LUT P0, RZ, R71, 0x2, RZ, 0xc0, !PT ;  /* 0x0000000247ff7812 */ /* 0x000fe4000780c0ff */
[----:B------:R-:W-:Y:S01]  /*2450*/  LOP3.LUT R19, R19, 0xfffffffb, RZ, 0xc0, !PT ;  /* 0xfffffffb13137812 */ /* 0x000fe200078ec0ff */
[----:B------:R-:W-:Y:S01]  /*2460*/  IMAD.IADD R85, R85, 0x1, R28 ;  /* 0x0000000155557824 */ /* 0x000fe200078e021c */
[----:B------:R-:W-:Y:S01]  /*2470*/  LOP3.LUT R28, R5, R6, RZ, 0xfc, !PT ;  /* 0x00000006051c7212 */ /* 0x000fe200078efcff */
[----:B---3--:R-:W-:Y:S01]  /*2480*/  IMAD R6, R13, R8, RZ ;  /* 0x000000080d067224 */ /* 0x008fe200078e02ff */
[----:B----4-:R-:W-:-:S07]  /*2490*/  ISETP.GE.AND P2, PT, R3, R11, PT ;  /* 0x0000000b0300720c */ /* 0x010fce0003f46270 */
[----:B------:R-:W-:Y:S02]  /*24a0*/  @P0 LOP3.LUT R19, R19, 0x4, RZ, 0xfc, !PT ;  /* 0x0000000413130812 */ /* 0x000fe400078efcff */
[----:B------:R-:W-:Y:S01]  /*24b0*/  ISETP.GE.AND P0, PT, R16, R11, PT ;  /* 0x0000000b1000720c */ /* 0x000fe20003f06270 */
[----:B------:R-:W-:Y:S01]  /*24c0*/  IMAD R13, R139, R9, R6 ;  /* 0x000000098b0d7224 */ /* 0x000fe200078e0206 */
[----:B------:R-:W-:Y:S02]  /*24d0*/  SHF.R.S32.HI R143, RZ, 0x1f, R142 ;  /* 0x0000001fff8f7819 */ /* 0x000fe4000001148e */
[C---:B------:R-:W-:Y:S02]  /*24e0*/  SEL R5, R11.reuse, RZ, P0 ;  /* 0x000000ff0b057207 */ /* 0x040fe40000000000 */
[----:B------:R-:W-:Y:S02]  /*24f0*/  ISETP.GE.AND P1, PT, R4, R11, PT ;  /* 0x0000000b0400720c */ /* 0x000fe40003f26270 */
[C---:B------:R-:W-:Y:S01]  /*2500*/  SEL R6, R11.reuse, RZ, P2 ;  /* 0x000000ff0b067207 */ /* 0x040fe20001000000 */
[----:B------:R-:W-:Y:S01]  /*2510*/  IMAD.IADD R5, R16, 0x1, R5 ;  /* 0x0000000110057824 */ /* 0x000fe200078e0205 */
[----:B------:R-:W-:Y:S01]  /*2520*/  SEL R7, R11, RZ, P1 ;  /* 0x000000ff0b077207 */ /* 0x000fe20000800000 */
[----:B------:R-:W-:-:S04]  /*2530*/  IMAD.WIDE.U32 R66, R139, R8, R16 ;  /* 0x000000088b427225 */ /* 0x000fc800078e0010 */
[----:B------:R-:W-:-:S04]  /*2540*/  IMAD.WIDE.U32 R68, R139, R8, R142 ;  /* 0x000000088b447225 */ /* 0x000fc800078e008e */
[----:B------:R-:W-:Y:S01]  /*2550*/  IMAD.IADD R10, R3, 0x1, R6 ;  /* 0x00000001030a7824 */ /* 0x000fe200078e0206 */
[----:B------:R-:W-:Y:S01]  /*2560*/  SHF.R.S32.HI R6, RZ, 0x1f, R5 ;  /* 0x0000001fff067819 */ /* 0x000fe20000011405 */
[----:B------:R-:W-:-:S04]  /*2570*/  IMAD.WIDE.U32 R62, R139, R86, R16 ;  /* 0x000000568b3e7225 */ /* 0x000fc800078e0010 */
[----:B------:R-:W-:-:S04]  /*2580*/  IMAD.WIDE.U32 R64, R139, R86, R142 ;  /* 0x000000568b407225 */ /* 0x000fc800078e008e */
[----:B------:R-:W-:Y:S02]  /*2590*/  IMAD.IADD R67, R67, 0x1, R13 ;  /* 0x0000000143437824 */ /* 0x000fe400078e020d */
[----:B------:R-:W-:Y:S01]  /*25a0*/  IMAD.IADD R69, R13, 0x1, R69 ;  /* 0x000000010d457824 */ /* 0x000fe200078e0245 */
[----:B------:R-:W-:Y:S01]  /*25b0*/  SHF.R.S32.HI R13, RZ, 0x1f, R10 ;  /* 0x0000001fff0d7819 */ /* 0x000fe2000001140a */
[----:B------:R-:W-:Y:S01]  /*25c0*/  IMAD.IADD R12, R4, 0x1, R7 ;  /* 0x00000001040c7824 */ /* 0x000fe200078e0207 */
[CC--:B------:R-:W-:Y:S01]  /*25d0*/  LEA.HI R70, R6.reuse, R5.reuse, RZ, 0x3 ;  /* 0x0000000506467211 */ /* 0x0c0fe200078f18ff */
[----:B------:R-:W-:Y:S01]  /*25e0*/  IMAD.IADD R63, R63, 0x1, R15 ;  /* 0x000000013f3f7824 */ /* 0x000fe200078e020f */
[----:B------:R-:W-:Y:S01]  /*25f0*/  LEA.HI R7, R6, R5, RZ, 0x5 ;  /* 0x0000000506077211 */ /* 0x000fe200078f28ff */
[----:B------:R-:W-:Y:S01]  /*2600*/  IMAD.IADD R65, R15, 0x1, R65 ;  /* 0x000000010f417824 */ /* 0x000fe200078e0241 */
[----:B------:R-:W-:Y:S02]  /*2610*/  LOP3.LUT R19, R19, 0xfffffffe, RZ, 0xc0, !PT ;  /* 0xfffffffe13137812 */ /* 0x000fe400078ec0ff */
[----:B------:R-:W-:-:S02]  /*2620*/  SHF.R.S32.HI R15, RZ, 0x1f, R12 ;  /* 0x0000001fff0f7819 */ /* 0x000fc4000001140c */
[CC--:B------:R-:W-:Y:S02]  /*2630*/  LEA.HI R5, R13.reuse, R10.reuse, RZ, 0x3 ;  /* 0x0000000a0d057211 */ /* 0x0c0fe400078f18ff */
[----:B------:R-:W-:Y:S02]  /*2640*/  LEA.HI R10, R13, R10, RZ, 0x5 ;  /* 0x0000000a0d0a7211 */ /* 0x000fe400078f28ff */
[----:B------:R-:W-:Y:S02]  /*2650*/  @P2 LOP3.LUT R19, R19, 0x1, RZ, 0xfc, !PT ;  /* 0x0000000113132812 */ /* 0x000fe400078efcff */
[-C--:B------:R-:W-:Y:S01]  /*2660*/  LEA.HI R6, R15, R12.reuse, RZ, 0x3 ;  /* 0x0000000c0f067211 */ /* 0x080fe200078f18ff */
[----:B------:R-:W-:Y:S01]  /*2670*/  IMAD.SHL.U32 R7, R7, 0x80, RZ ;  /* 0x0000008007077824 */ /* 0x000fe200078e00ff */
[----:B------:R-:W-:Y:S01]  /*2680*/  LEA.HI R12, R15, R12, RZ, 0x5 ;  /* 0x0000000c0f0c7211 */ /* 0x000fe200078f28ff */
[----:B------:R-:W-:Y:S01]  /*2690*/  IMAD.SHL.U32 R13, R10, 0x80, RZ ;  /* 0x000000800a0d7824 */ /* 0x000fe200078e00ff */
[----:B------:R-:W-:-:S02]  /*26a0*/  LOP3.LUT R10, R144, 0x18, R70, 0xf8, !PT ;  /* 0x00000018900a7812 */ /* 0x000fc400078ef846 */
[----:B------:R-:W-:Y:S01]  /*26b0*/  LOP3.LUT R19, R19, 0xfffffffd, RZ, 0xc0, !PT ;  /* 0xfffffffd13137812 */ /* 0x000fe200078ec0ff */
[----:B------:R-:W-:Y:S01]  /*26c0*/  IMAD.SHL.U32 R15, R12, 0x80, RZ ;  /* 0x000000800c0f7824 */ /* 0x000fe200078e00ff */
[----:B-----5:R-:W-:Y:S02]  /*26d0*/  SHF.R.S32.HI R21, RZ, 0x1f, R95 ;  /* 0x0000001fff157819 */ /* 0x020fe4000001145f */
[----:B------:R-:W-:Y:S02]  /*26e0*/  LOP3.LUT R12, R144, 0x18, R5, 0xf8, !PT ;  /* 0x00000018900c7812 */ /* 0x000fe400078ef805 */
[----:B------:R-:W-:Y:S02]  /*26f0*/  LOP3.LUT R7, R7, 0xfffff000, RZ, 0xc0, !PT ;  /* 0xfffff00007077812 */ /* 0x000fe400078ec0ff */
[----:B------:R-:W-:Y:S02]  /*2700*/  LOP3.LUT R10, R10, R145, RZ, 0x3c, !PT ;  /* 0x000000910a0a7212 */ /* 0x000fe400078e3cff */
[----:B------:R-:W-:-:S02]  /*2710*/  @P1 LOP3.LUT R19, R19, 0x2, RZ, 0xfc, !PT ;  /* 0x0000000213131812 */ /* 0x000fc400078efcff */
[----:B------:R-:W-:Y:S01]  /*2720*/  ISETP.GE.AND P1, PT, R136, UR4, PT ;  /* 0x0000000488007c0c */ /* 0x000fe2000bf26270 */
[----:B------:R-:W-:Y:S01]  /*2730*/  IMAD R20, R21, R86, RZ ;  /* 0x0000005615147224 */ /* 0x000fe200078e02ff */
[----:B------:R-:W-:Y:S01]  /*2740*/  LOP3.LUT R13, R13, 0xfffff000, RZ, 0xc0, !PT ;  /* 0xfffff0000d0d7812 */ /* 0x000fe200078ec0ff */
[----:B------:R-:W-:Y:S01]  /*2750*/  VIADD R101, R27, 0x8 ;  /* 0x000000081b657836 */ /* 0x000fe20000000000 */
[----:B------:R-:W-:Y:S02]  /*2760*/  LOP3.LUT R12, R12, R145, RZ, 0x3c, !PT ;  /* 0x000000910c0c7212 */ /* 0x000fe400078e3cff */
[----:B------:R-:W-:Y:S01]  /*2770*/  IADD3 R94, R10, R7, R146 ;  /* 0x000000070a5e7210 */ /* 0x000fe20007ffe092 */
[-C--:B------:R-:W-:Y:S01]  /*2780*/  IMAD R10, R21, R8.reuse, RZ ;  /* 0x00000008150a7224 */ /* 0x080fe200078e02ff */
[----:B------:R-:W-:Y:S02]  /*2790*/  LOP3.LUT R14, R144, 0x18, R6, 0xf8, !PT ;  /* 0x00000018900e7812 */ /* 0x000fe400078ef806 */
[----:B------:R-:W-:Y:S01]  /*27a0*/  SEL R27, RZ, 0x20, P1 ;  /* 0x00000020ff1b7807 */ /* 0x000fe20000800000 */
[C---:B------:R-:W-:Y:S01]  /*27b0*/  IMAD R73, R95.reuse, R9, R10 ;  /* 0x000000095f497224 */ /* 0x040fe200078e020a */
[----:B------:R-:W-:Y:S01]  /*27c0*/  IADD3 R93, R12, R13, R146 ;  /* 0x0000000d0c5d7210 */ /* 0x000fe20007ffe092 */
[----:B------:R-:W-:Y:S01]  /*27d0*/  IMAD R13, R95, R87, R20 ;  /* 0x000000575f0d7224 */ /* 0x000fe200078e0214 */
[----:B------:R-:W-:Y:S01]  /*27e0*/  LOP3.LUT R15, R15, 0xfffff000, RZ, 0xc0, !PT ;  /* 0xfffff0000f0f7812 */ /* 0x000fe200078ec0ff */
[----:B------:R-:W-:Y:S01]  /*27f0*/  IMAD.WIDE.U32 R66, R95, R8, R66 ;  /* 0x000000085f427225 */ /* 0x000fe200078e0042 */
[----:B------:R-:W-:-:S02]  /*2800*/  LOP3.LUT R14, R14, R145, RZ, 0x3c, !PT ;  /* 0x000000910e0e7212 */ /* 0x000fc400078e3cff */
[----:B------:R-:W-:Y:S01]  /*2810*/  LOP3.LUT R10, R70, 0xfffffff8, RZ, 0xc0, !PT ;  /* 0xfffffff8460a7812 */ /* 0x000fe200078ec0ff */
[-C--:B------:R-:W-:Y:S01]  /*2820*/  IMAD.WIDE.U32 R62, R95, R86.reuse, R62 ;  /* 0x000000565f3e7225 */ /* 0x080fe200078e003e */
[----:B------:R-:W-:Y:S02]  /*2830*/  LOP3.LUT R20, R5, 0xfffffff8, RZ, 0xc0, !PT ;  /* 0xfffffff805147812 */ /* 0x000fe400078ec0ff */
[----:B------:R-:W-:Y:S01]  /*2840*/  LOP3.LUT R21, R6, 0xfffffff8, RZ, 0xc0, !PT ;  /* 0xfffffff806157812 */ /* 0x000fe200078ec0ff */
[----:B------:R-:W-:Y:S01]  /*2850*/  IMAD.WIDE.U32 R64, R95, R86, R64 ;  /* 0x000000565f407225 */ /* 0x000fe200078e0040 */
[----:B------:R-:W-:-:S03]  /*2860*/  LOP3.LUT R27, R28, R27, RZ, 0xfc, !PT ;  /* 0x0000001b1c1b7212 */ /* 0x000fc600078efcff */
[----:B------:R-:W-:Y:S01]  /*2870*/  IMAD.WIDE.U32 R68, R95, R8, R68 ;  /* 0x000000085f447225 */ /* 0x000fe200078e0044 */
[----:B------:R-:W-:Y:S02]  /*2880*/  SHF.L.U64.HI R88, R8, 0x7, R9 ;  /* 0x0000000708587819 */ /* 0x000fe40000010209 */
[C---:B------:R-:W-:Y:S01]  /*2890*/  SHF.L.U64.HI R87, R86.reuse, 0x7, R87 ;  /* 0x0000000756577819 */ /* 0x040fe20000010257 */
[----:B------:R-:W-:Y:S01]  /*28a0*/  IMAD.SHL.U32 R7, R86, 0x80, RZ ;  /* 0x0000008056077824 */ /* 0x000fe200078e00ff */
[----:B------:R-:W-:Y:S01]  /*28b0*/  IADD3 R92, R14, R15, R146 ;  /* 0x0000000f0e5c7210 */ /* 0x000fe20007ffe092 */
[----:B------:R-:W-:Y:S01]  /*28c0*/  IMAD.IADD R81, R67, 0x1, R73 ;  /* 0x0000000143517824 */ /* 0x000fe200078e0249 */
[----:B------:R-:W-:Y:S01]  /*28d0*/  SHF.R.S32.HI R91, RZ, 0x1f, R10 ;  /* 0x0000001fff5b7819 */ /* 0x000fe2000001140a */
[----:B------:R-:W-:Y:S01]  /*28e0*/  IMAD.SHL.U32 R8, R8, 0x80, RZ ;  /* 0x0000008008087824 */ /* 0x000fe200078e00ff */
[----:B------:R-:W-:Y:S01]  /*28f0*/  SHF.R.S32.HI R90, RZ, 0x1f, R20 ;  /* 0x0000001fff5a7819 */ /* 0x000fe20000011414 */
[----:B------:R-:W-:Y:S01]  /*2900*/  IMAD.SHL.U32 R98, R11, 0x2, RZ ;  /* 0x000000020b627824 */ /* 0x000fe200078e00ff */
[----:B------:R-:W-:Y:S01]  /*2910*/  SHF.R.S32.HI R89, RZ, 0x1f, R21 ;  /* 0x0000001fff597819 */ /* 0x000fe20000011415 */
[----:B------:R-:W-:Y:S01]  /*2920*/  IMAD.IADD R84, R63, 0x1, R13 ;  /* 0x000000013f547824 */ /* 0x000fe200078e020d */
[----:B------:R-:W-:Y:S01]  /*2930*/  LOP3.LUT R28, R28, 0x1, RZ, 0xc0, !PT ;  /* 0x000000011c1c7812 */ /* 0x000fe200078ec0ff */
[----:B------:R-:W-:Y:S01]  /*2940*/  IMAD.IADD R80, R13, 0x1, R65 ;  /* 0x000000010d507824 */ /* 0x000fe200078e0241 */
[----:B------:R-:W-:Y:S01]  /*2950*/  LOP3.LUT R30, R27, 0x4, RZ, 0xc0, !PT ;  /* 0x000000041b1e7812 */ /* 0x000fe200078ec0ff */
[----:B------:R-:W-:-:S02]  /*2960*/  IMAD.IADD R73, R73, 0x1, R69 ;  /* 0x0000000149497824 */ /* 0x000fc400078e0245 */
[----:B--2---:R-:W-:Y:S01]  /*2970*/  IMAD R9, R29, 0xc0, R139 ;  /* 0x000000c01d097824 */ /* 0x004fe200078e028b */
[----:B------:R-:W-:Y:S02]  /*2980*/  LOP3.LUT R29, R27, 0x2, RZ, 0xc0, !PT ;  /* 0x000000021b1d7812 */ /* 0x000fe400078ec0ff */
[----:B------:R-:W-:Y:S01]  /*2990*/  SHF.R.S32.HI R86, RZ, 0x1f, R0 ;  /* 0x0000001fff567819 */ /* 0x000fe20000011400 */
[----:B------:R-:W-:Y:S06]  /*29a0*/  @!P6 BAR.SYNC.DEFER_BLOCKING 0x9, 0x100 ;  /* 0x024400000000eb1d */ /* 0x000fec0000010000 */
.L_x_10474:
[----:B--2---:R-:W2:Y:S01]  /*29b0*/  LDL R34, [R1+0x4c] ;  /* 0x00004c0001227983 */ /* 0x004ea20000100800 */
[----:B0-----:R-:W0:Y:S01]  /*29c0*/  LDC R75, c[0x0][0x430] ;  /* 0x00010c00ff4b7b82 */ /* 0x001e220000000800 */
[----:B------:R-:W-:Y:S02]  /*29d0*/  VIADD R11, R25, 0xffffffff ;  /* 0xffffffff190b7836 */ /* 0x000fe40000000000 */
[----:B------:R-:W-:Y:S02]  /*29e0*/  IMAD.MOV.U32 R74, RZ, RZ, RZ ;  /* 0x000000ffff4a7224 */ /* 0x000fe400078e00ff */
[----:B------:R-:W-:-:S03]  /*29f0*/  IMAD R14, R11, 0x80, R9 ;  /* 0x000000800b0e7824 */ /* 0x000fc600078e0209 */
[----:B-1----:R-:W1:Y:S01]  /*2a00*/  LDC R96, c[0x0][0x3f4] ;  /* 0x0000fd00ff607b82 */ /* 0x002e620000000800 */
[----:B---3--:R-:W-:-:S04]  /*2a10*/  IMAD.IADD R31, R85, 0x1, R14 ;  /* 0x00000001551f7824 */ /* 0x008fc800078e020e */
[----:B------:R-:W-:Y:S01]  /*2a20*/  IMAD.MOV.U32 R32, RZ, RZ, R31 ;  /* 0x000000ffff207224 */ /* 0x000fe200078e001f */
[----:B0-----:R-:W-:-:S13]  /*2a30*/  ISETP.NE.AND P1, PT, R75, 0x1, PT ;  /* 0x000000014b00780c */ /* 0x001fda0003f25270 */
[----:B------:R-:W0:Y:S08]  /*2a40*/  @P1 LDC R12, c[0x0][0x434] ;  /* 0x00010d00ff0c1b82 */ /* 0x000e300000000800 */
[----:B------:R-:W3:Y:S01]  /*2a50*/  @P1 LDC R13, c[0x0][0x438] ;  /* 0x00010e00ff0d1b82 */ /* 0x000ee20000000800 */
[----:B0-----:R-:W-:-:S05]  /*2a60*/  @P1 IMAD.HI.U32 R12, R31, R12, RZ ;  /* 0x0000000c1f0c1227 */ /* 0x001fca00078e00ff */
[----:B---3--:R-:W-:Y:S02]  /*2a70*/  @P1 SHF.R.U32.HI R32, RZ, R13, R12 ;  /* 0x0000000dff201219 */ /* 0x008fe4000001160c */
[----:B------:R-:W-:-:S04]  /*2a80*/  ISETP.GE.AND P1, PT, R14, R24, PT ;  /* 0x000000180e00720c */ /* 0x000fc80003f26270 */
[----:B------:R-:W-:-:S13]  /*2a90*/  ISETP.GT.OR P1, PT, R9, 0x7f, P1 ;  /* 0x0000007f0900780c */ /* 0x000fda0000f24670 */
[----:B------:R-:W0:Y:S01]  /*2aa0*/  @!P1 LDC.64 R14, c[0x0][0x428] ;  /* 0x00010a00ff0e9b82 */ /* 0x000e220000000a00 */
[----:B------:R-:W-:-:S07]  /*2ab0*/  @!P1 SHF.R.S32.HI R33, RZ, 0x1f, R32 ;  /* 0x0000001fff219819 */ /* 0x000fce0000011420 */
[----:B------:R-:W3:Y:S01]  /*2ac0*/  @!P1 LDC.64 R12, c[0x0][0x418] ;  /* 0x00010600ff0c9b82 */ /* 0x000ee20000000a00 */
[----:B------:R-:W-:Y:S01]  /*2ad0*/  LOP3.LUT P3, RZ, R71, 0x2, RZ, 0xc0, !PT ;  /* 0x0000000247ff7812 */ /* 0x000fe2000786c0ff */
[----:B0-----:R-:W-:-:S04]  /*2ae0*/  @!P1 IMAD R25, R86, R14, RZ ;  /* 0x0000000e56199224 */ /* 0x001fc800078e02ff */
[C---:B------:R-:W-:Y:S02]  /*2af0*/  @!P1 IMAD R25, R0.reuse, R15, R25 ;  /* 0x0000000f00199224 */ /* 0x040fe400078e0219 */
[----:B------:R-:W-:-:S04]  /*2b00*/  @!P1 IMAD.WIDE.U32 R14, R0, R14, R32 ;  /* 0x0000000e000e9225 */ /* 0x000fc800078e0020 */
[----:B------:R-:W-:Y:S01]  /*2b10*/  @!P1 IMAD.IADD R15, R15, 0x1, R25 ;  /* 0x000000010f0f9824 */ /* 0x000fe200078e0219 */
[----:B---3--:R-:W-:-:S04]  /*2b20*/  @!P1 LEA R12, P2, R14, R12, 0x2 ;  /* 0x0000000c0e0c9211 */ /* 0x008fc800078410ff */
[----:B------:R-:W-:Y:S02]  /*2b30*/  @!P1 LEA.HI.X R13, R14, R13, R15, 0x2, P2 ;  /* 0x0000000d0e0d9211 */ /* 0x000fe400010f140f */
[----:B-1----:R-:W-:Y:S01]  /*2b40*/  ISETP.GE.AND P2, PT, R96, 0x1, PT ;  /* 0x000000016000780c */ /* 0x002fe20003f46270 */
[----:B------:R-:W-:Y:S01]  /*2b50*/  IMAD.MOV R14, RZ, RZ, -R32 ;  /* 0x000000ffff0e7224 */ /* 0x000fe200078e0a20 */
[----:B------:R-:W-:Y:S05]  /*2b60*/  YIELD ;  /* 0x0000000000007946 */ /* 0x000fea0003800000 */
[----:B------:R-:W-:Y:S01]  /*2b70*/  BSSY B0, `(.L_x_10416) ;  /* 0x000042b000007945 */ /* 0x000fe20003800000 */
[----:B------:R0:W5:Y:S01]  /*2b80*/  @!P1 LDG.E R74, desc[UR42][R12.64] ;  /* 0x0000002a0c4a9981 */ /* 0x000162000c1e1900 */
[----:B------:R-:W-:Y:S01]  /*2b90*/  IMAD R75, R75, R14, R31 ;  /* 0x0000000e4b4b7224 */ /* 0x000fe200078e021f */
[----:B------:R-:W-:Y:S01]  /*2ba0*/  ISETP.GT.AND P1, PT, R11, R72, PT ;  /* 0x000000480b00720c */ /* 0x000fe20003f24270 */
[----:B------:R-:W-:-:S02]  /*2bb0*/  IMAD.MOV.U32 R25, RZ, RZ, R11 ;  /* 0x000000ffff197224 */ /* 0x000fc400078e000b */
[----:B--2---:R-:W-:-:S04]  /*2bc0*/  IMAD R61, R18, 0x3000, R34 ;  /* 0x00003000123d7824 */ /* 0x004fc800078e0222 */
[C---:B------:R-:W-:Y:S02]  /*2bd0*/  VIADD R15, R61.reuse, 0x10 ;  /* 0x000000103d0f7836 */ /* 0x040fe40000000000 */
[C---:B------:R-:W-:Y:S02]  /*2be0*/  @P3 VIADD R15, R61.reuse, 0xfffffff0 ;  /* 0xfffffff03d0f3836 */ /* 0x040fe40000000000 */
[--C-:B------:R-:W-:Y:S02]  /*2bf0*/  IMAD R61, R61, 0x2, R26.reuse ;  /* 0x000000023d3d7824 */ /* 0x100fe400078e021a */
[----:B------:R-:W-:Y:S01]  /*2c00*/  IMAD R60, R15, 0x2, R26 ;  /* 0x000000020f3c7824 */ /* 0x000fe200078e021a */
[----:B0-----:R-:W-:Y:S06]  /*2c10*/  @!P2 BRA `(.L_x_10417) ;  /* 0x0000003c0064a947 */ /* 0x001fec0003800000 */
[----:B------:R-:W-:Y:S01]  /*2c20*/  SHF.R.S32.HI R76, RZ, 0x1f, R75 ;  /* 0x0000001fff4c7819 */ /* 0x000fe2000001144b */
[----:B------:R-:W-:Y:S01]  /*2c30*/  ULDC.64 UR4, c[0x0][0x300] ;  /* 0x0000c00000047ab9 */ /* 0x000fe20000000a00 */
[----:B-----5:R-:W-:Y:S01]  /*2c40*/  SHF.R.S32.HI R77, RZ, 0x1f, R74 ;  /* 0x0000001fff4d7819 */ /* 0x020fe2000001144a */
[----:B------:R-:W-:Y:S01]  /*2c50*/  IMAD.WIDE.U32 R12, R75, UR4, RZ ;  /* 0x000000044b0c7c25 */ /* 0x000fe2000f8e00ff */
[----:B------:R-:W-:-:S03]  /*2c60*/  ULDC.64 UR6, c[0x0][0x2e8] ;  /* 0x0000ba0000067ab9 */ /* 0x000fc60000000a00 */
[----:B------:R-:W-:Y:S02]  /*2c70*/  IMAD R14, R76, UR4, RZ ;  /* 0x000000044c0e7c24 */ /* 0x000fe4000f8e02ff */
[----:B------:R-:W-:Y:S02]  /*2c80*/  IMAD R78, R11, -0x80, R24 ;  /* 0xffffff800b4e7824 */ /* 0x000fe400078e0218 */
[----:B------:R-:W-:Y:S01]  /*2c90*/  IMAD R15, R75, UR5, R14 ;  /* 0x000000054b0f7c24 */ /* 0x000fe2000f8e020e */
[----:B------:R-:W-:Y:S01]  /*2ca0*/  ULDC.64 UR4, c[0x0][0x310] ;  /* 0x0000c40000047ab9 */ /* 0x000fe20000000a00 */
[----:B------:R-:W-:Y:S01]  /*2cb0*/  IMAD R14, R87, R25, RZ ;  /* 0x00000019570e7224 */ /* 0x000fe200078e02ff */
[----:B------:R-:W-:Y:S01]  /*2cc0*/  VIMNMX R78, R78, 0x80, PT ;  /* 0x000000804e4e7848 */ /* 0x000fe20003fe0100 */
[----:B------:R-:W-:Y:S02]  /*2cd0*/  IMAD R31, R77, UR4, RZ ;  /* 0x000000044d1f7c24 */ /* 0x000fe4000f8e02ff */
[----:B------:R-:W-:-:S02]  /*2ce0*/  IMAD.IADD R13, R13, 0x1, R15 ;  /* 0x000000010d0d7824 */ /* 0x000fc400078e020f */
[C---:B------:R-:W-:Y:S02]  /*2cf0*/  IMAD R31, R74.reuse, UR5, R31 ;  /* 0x000000054a1f7c24 */ /* 0x040fe4000f8e021f */
[----:B------:R-:W-:Y:S01]  /*2d00*/  IMAD.WIDE.U32 R12, R74, UR4, R12 ;  /* 0x000000044a0c7c25 */ /* 0x000fe2000f8e000c */
[----:B------:R-:W-:-:S03]  /*2d10*/  ULDC.64 UR4, c[0x0][0x308] ;  /* 0x0000c20000047ab9 */ /* 0x000fc60000000a00 */
[----:B------:R-:W-:Y:S02]  /*2d20*/  IMAD.IADD R13, R13, 0x1, R31 ;  /* 0x000000010d0d7824 */ /* 0x000fe400078e021f */
[----:B------:R-:W-:Y:S01]  /*2d30*/  IMAD.WIDE.U32 R12, R137, UR4, R12 ;  /* 0x00000004890c7c25 */ /* 0x000fe2000f8e000c */
[----:B------:R-:W-:-:S03]  /*2d40*/  ULDC.U8 UR4, c[0x0][0x410] ;  /* 0x0001040000047ab9 */ /* 0x000fc60000000000 */
[----:B------:R-:W-:Y:S01]  /*2d50*/  IMAD R57, R137, UR5, R13 ;  /* 0x0000000589397c24 */ /* 0x000fe2000f8e020d */
[----:B------:R-:W-:Y:S01]  /*2d60*/  LEA R56, P2, R12, UR6, 0x1 ;  /* 0x000000060c387c11 */ /* 0x000fe2000f8408ff */
[----:B------:R-:W-:-:S03]  /*2d70*/  IMAD R13, R88, R25, RZ ;  /* 0x00000019580d7224 */ /* 0x000fc600078e02ff */
[----:B------:R-:W-:Y:S02]  /*2d80*/  LEA.HI.X R57, R12, UR7, R57, 0x1, P2 ;  /* 0x000000070c397c11 */ /* 0x000fe400090f0c39 */
[----:B------:R-:W-:Y:S02]  /*2d90*/  ISETP.NE.AND P2, PT, RZ, UR4, PT ;  /* 0x00000004ff007c0c */ /* 0x000fe4000bf45270 */
[----:B------:R-:W-:-:S05]  /*2da0*/  SHF.R.S32.HI R12, RZ, 0x1f, R25 ;  /* 0x0000001fff0c7819 */ /* 0x000fca0000011419 */
[C---:B------:R-:W-:Y:S02]  /*2db0*/  IMAD R33, R12.reuse, R7, R14 ;  /* 0x000000070c217224 */ /* 0x040fe400078e020e */
[----:B------:R-:W-:Y:S02]  /*2dc0*/  IMAD R31, R12, R8, R13 ;  /* 0x000000080c1f7224 */ /* 0x000fe400078e020d */
[----:B------:R-:W-:-:S04]  /*2dd0*/  IMAD.WIDE.U32 R14, R8, R25, RZ ;  /* 0x00000019080e7225 */ /* 0x000fc800078e00ff */
        /* <DEDUP_REMOVED lines=19> */
[----:B------:R-:W2:Y:S04]  /*2f10*/  LDL R82, [R1+0x28] ;  /* 0x0000280001527983 */ /* 0x000ea80000100800 */
[----:B------:R-:W3:Y:S04]  /*2f20*/  LDL R79, [R1+0x20] ;  /* 0x00002000014f7983 */ /* 0x000ee80000100800 */
[----:B------:R-:W4:Y:S04]  /*2f30*/  LDL R59, [R1+0x24] ;  /* 0x00002400013b7983 */ /* 0x000f280000100800 */
[----:B------:R-:W4:Y:S01]  /*2f40*/  LDL R58, [R1+0x2c] ;  /* 0x00002c00013a7983 */ /* 0x000f220000100800 */
[----:B------:R-:W-:Y:S01]  /*2f50*/  IADD3 R15, P2, R68, R14, RZ ;  /* 0x0000000e440f7210 */ /* 0x000fe20007f5e0ff */
[----:B------:R-:W-:Y:S01]  /*2f60*/  ULDC.64 UR4, c[0x0][0x3e8] ;  /* 0x0000fa0000047ab9 */ /* 0x000fe20000000a00 */
[----:B------:R-:W-:-:S02]  /*2f70*/  CS2R R52, SRZ ;  /* 0x0000000000347805 */ /* 0x000fc4000001ff00 */
        /* <DEDUP_REMOVED lines=22> */
[----:B--2---:R-:W-:-:S13]  /*30e0*/  ISETP.GE.AND P2, PT, R82, R96, PT ;  /* 0x000000605200720c */ /* 0x004fda0003f46270 */
[----:B------:R0:W5:Y:S04]  /*30f0*/  @!P2 LDG.E.64 R48, desc[UR42][R14.64+0x10] ;  /* 0x0000102a0e30a981 */ /* 0x000168000c1e1b00 */
[----:B------:R0:W5:Y:S01]  /*3100*/  @!P2 LDG.E.64 R50, desc[UR42][R12.64+0x10] ;  /* 0x0000102a0c32a981 */ /* 0x000162000c1e1b00 */
[----:B---3--:R-:W-:-:S13]  /*3110*/  ISETP.GE.AND P2, PT, R79, R96, PT ;  /* 0x000000604f00720c */ /* 0x008fda0003f46270 */
[----:B------:R0:W5:Y:S04]  /*3120*/  @!P2 LDG.E.64 R44, desc[UR42][R14.64+0x20] ;  /* 0x0000202a0e2ca981 */ /* 0x000168000c1e1b00 */
[----:B------:R0:W5:Y:S01]  /*3130*/  @!P2 LDG.E.64 R46, desc[UR42][R12.64+0x20] ;  /* 0x0000202a0c2ea981 */ /* 0x000162000c1e1b00 */
[----:B----4-:R-:W-:-:S13]  /*3140*/  ISETP.GE.AND P2, PT, R59, R96, PT ;  /* 0x000000603b00720c */ /* 0x010fda0003f46270 */
[----:B------:R0:W5:Y:S04]  /*3150*/  @!P2 LDG.E.64 R40, desc[UR42][R14.64+0x30] ;  /* 0x0000302a0e28a981 */ /* 0x000168000c1e1b00 */
[----:B------:R0:W5:Y:S01]  /*3160*/  @!P2 LDG.E.64 R42, desc[UR42][R12.64+0x30] ;  /* 0x0000302a0c2aa981 */ /* 0x000162000c1e1b00 */
[----:B------:R-:W-:-:S13]  /*3170*/  ISETP.GE.AND P2, PT, R155, R96, PT ;  /* 0x000000609b00720c */ /* 0x000fda0003f46270 */
[----:B------:R0:W5:Y:S04]  /*3180*/  @!P2 LDG.E.64 R36, desc[UR42][R14.64+0x40] ;  /* 0x0000402a0e24a981 */ /* 0x000168000c1e1b00 */
[----:B------:R0:W5:Y:S01]  /*3190*/  @!P2 LDG.E.64 R38, desc[UR42][R12.64+0x40] ;  /* 0x0000402a0c26a981 */ /* 0x000162000c1e1b00 */
[----:B------:R-:W-:-:S13]  /*31a0*/  ISETP.GE.AND P2, PT, R58, R96, PT ;  /* 0x000000603a00720c */ /* 0x000fda0003f46270 */
[----:B------:R0:W5:Y:S04]  /*31b0*/  @!P2 LDG.E.64 R32, desc[UR42][R14.64+0x50] ;  /* 0x0000502a0e20a981 */ /* 0x000168000c1e1b00 */
[----:B------:R0:W5:Y:S02]  /*31c0*/  @!P2 LDG.E.64 R34, desc[UR42][R12.64+0x50] ;  /* 0x0000502a0c22a981 */ /* 0x000164000c1e1b00 */
.L_x_10420:
[----:B------:R-:W-:Y:S05]  /*31d0*/  BSYNC B1 ;  /* 0x0000000000017941 */ /* 0x000fea0003800000 */
.L_x_10419:
[----:B-----5:R-:W-:Y:S01]  /*31e0*/  IMAD.MOV.U32 R11, RZ, RZ, R32 ;  /* 0x000000ffff0b7224 */ /* 0x020fe200078e0020 */
[----:B------:R-:W-:Y:S01]  /*31f0*/  UISETP.NE.AND UP0, UPT, UR40, 0x3, UPT ;  /* 0x000000032800788c */ /* 0x000fe2000bf05270 */
[----:B0-----:R-:W-:-:S05]  /*3200*/  IMAD.MOV.U32 R12, RZ, RZ, R33 ;  /* 0x000000ffff0c7224 */ /* 0x001fca00078e0021 */
[----:B------:R-:W-:Y:S01]  /*3210*/  PRMT R103, R11, 0x5410, R12 ;  /* 0x000054100b677816 */ /* 0x000fe2000000000c */
[----:B------:R-:W-:Y:S01]  /*3220*/  IMAD.MOV.U32 R12, RZ, RZ, R36 ;  /* 0x000000ffff0c7224 */ /* 0x000fe200078e0024 */
[----:B------:R-:W-:Y:S01]  /*3230*/  PLOP3.LUT P2, PT, PT, PT, UP0, 0x80, 0x0 ;  /* 0x000000000000781c */ /* 0x000fe20003f4f008 */
        /* <DEDUP_REMOVED lines=37> */
.L_x_10421:
[----:B------:R-:W-:Y:S01]  /*3490*/  IMAD R31, R18, 0x8, R2 ;  /* 0x00000008121f7824 */ /* 0x000fe200078e0202 */
[----:B------:R-:W-:Y:S01]  /*34a0*/  SHF.L.U32 R79, R138, 0x1f, RZ ;  /* 0x0000001f8a4f7819 */ /* 0x000fe200000006ff */
[----:B------:R-:W-:Y:S03]  /*34b0*/  BSSY B1, `(.L_x_10422) ;  /* 0x0000003000017945 */ /* 0x000fe60003800000 */
[----:B------:R-:W0:Y:S02]  /*34c0*/  SYNCS.PHASECHK.TRANS64.TRYWAIT P4, [R31+URZ+0x2d890], R79 ;  /* 0x02d8904f1f0075a7 */ /* 0x000e24000808017f */
[----:B0-----:R-:W-:Y:S05]  /*34d0*/  @!P4 BRA `(.L_x_10423) ;  /* 0x000001780040c947 */ /* 0x001fea0003800000 */
.L_x_10681:
[----:B------:R-:W-:Y:S05]  /*34e0*/  BSYNC B1 ;  /* 0x0000000000017941 */ /* 0x000fea0003800000 */
.L_x_10422:
[----:B------:R-:W-:-:S03]  /*34f0*/  UMOV UR4, 0xffffffff ;  /* 0xffffffff00047882 */ /* 0x000fc60000000000 */
[----:B------:R-:W-:Y:S05]  /*3500*/  BRA.DIV UR4, `(.L_x_10424) ;  /* 0x0000017a04487947 */ /* 0x000fea000b800000 */
[----:B------:R-:W1:Y:S04]  /*3510*/  SHFL.IDX PT, R57, R57, RZ, 0x1e1f ;  /* 0x001e1fff39397589 */ /* 0x000e6800000e0000 */
[----:B------:R-:W2:Y:S02]  /*3520*/  SHFL.IDX PT, R56, R56, RZ, 0x1e1f ;  /* 0x001e1fff38387589 */ /* 0x000ea400000e0000 */
.L_x_10685:
[----:B------:R-:W-:Y:S05]  /*3530*/  @P3 BRA `(.L_x_10425) ;  /* 0x0000003800383947 */ /* 0x000fea0003800000 */
[----:B------:R-:W-:Y:S01]  /*3540*/  ISETP.NE.AND P3, PT, R28, RZ, PT ;  /* 0x000000ff1c00720c */ /* 0x000fe20003f65270 */
[----:B------:R-:W-:-:S12]  /*3550*/  BSSY B1, `(.L_x_10426) ;  /* 0x0000039000017945 */ /* 0x000fd80003800000 */
[----:B------:R-:W-:Y:S05]  /*3560*/  @!P3 BRA `(.L_x_10427) ;  /* 0x0000000000dcb947 */ /* 0x000fea0003800000 */
[----:B------:R3:W4:Y:S01]  /*3570*/  LDS.128 R12, [R61+0x15000] ;  /* 0x015000003d0c7984 */ /* 0x0007220000000c00 */
[----:B------:R-:W-:Y:S01]  /*3580*/  ISETP.GE.AND P3, PT, R142, R96, PT ;  /* 0x000000608e00720c */ /* 0x000fe20003f66270 */
[----:B------:R-:W-:-:S12]  /*3590*/  BSSY B2, `(.L_x_10428) ;  /* 0x0000031000027945 */ /* 0x000fd80003800000 */
[----:B---3--:R-:W-:Y:S05]  /*35a0*/  @P3 BRA `(.L_x_10429) ;  /* 0x0000000000bc3947 */ /* 0x008fea0003800000 */
        /* <DEDUP_REMOVED lines=8> */
[C---:B----4-:R-:W-:Y:S01]  /*3630*/  IMAD.U32 R58, R13.reuse, 0x10000, RZ ;  /* 0x000100000d3a7824 */ /* 0x050fe200078e00ff */
        /* <DEDUP_REMOVED lines=38> */
.L_x_10429:
[----:B------:R-:W-:Y:S05]  /*38a0*/  BSYNC B2 ;  /* 0x0000000000027941 */ /* 0x000fea0003800000 */
.L_x_10428:
[----:B--2---:R-:W-:-:S04]  /*38b0*/  LEA R52, P3, R16, R56, 0x1 ;  /* 0x0000003810347211 */ /* 0x004fc800078608ff */
[----:B-1----:R-:W-:-:S05]  /*38c0*/  LEA.HI.X R53, R16, R57, R17, 0x1, P3 ;  /* 0x0000003910357211 */ /* 0x002fca00018f0c11 */
[----:B----4-:R3:W-:Y:S04]  /*38d0*/  ST.E.128 desc[UR42][R52.64], R12 ;  /* 0x0000000c34007985 */ /* 0x0107e8000c101d2a */
.L_x_10427:
[----:B------:R-:W-:Y:S05]  /*38e0*/  BSYNC B1 ;  /* 0x0000000000017941 */ /* 0x000fea0003800000 */
.L_x_10426:
[----:B------:R-:W-:Y:S01]  /*38f0*/  ISETP.NE.AND P3, PT, R29, RZ, PT ;  /* 0x000000ff1d00720c */ /* 0x000fe20003f65270 */
[----:B------:R-:W-:-:S12]  /*3900*/  BSSY B1, `(.L_x_10430) ;  /* 0x000003c000017945 */ /* 0x000fd80003800000 */
[----:B------:R-:W-:Y:S05]  /*3910*/  @!P3 BRA `(.L_x_10431) ;  /* 0x0000000000e8b947 */ /* 0x000fea0003800000 */
[----:B------:R-:W4:Y:S01]  /*3920*/  LDL R11, [R1+0x28] ;  /* 0x00002800010b7983 */ /* 0x000f220000100800 */
[----:B------:R-:W-:Y:S03]  /*3930*/  BSSY B2, `(.L_x_10432) ;  /* 0x0000033000027945 */ /* 0x000fe60003800000 */
[----:B---3--:R3:W0:Y:S01]  /*3940*/  LDS.128 R12, [R60+0x15000] ;  /* 0x015000003c0c7984 */ /* 0x0086220000000c00 */
[----:B----4-:R-:W-:-:S13]  /*3950*/  ISETP.GE.AND P3, PT, R11, R96, PT ;  /* 0x000000600b00720c */ /* 0x010fda0003f66270 */
[----:B0--3--:R-:W-:Y:S05]  /*3960*/  @P3 BRA `(.L_x_10433) ;  /* 0x0000000000bc3947 */ /* 0x009fea0003800000 */
[----:B------:R-:W-:Y:S01]  /*3970*/  SHF.R.U64 R50, R50, 0x10, R51 ;  /* 0x0000001032327819 */ /* 0x000fe20000001233 */
[----:B------:R-:W-:Y:S01]  /*3980*/  IMAD.U32 R52, R13, 0x10000, RZ ;  /* 0x000100000d347824 */ /* 0x000fe200078e00ff */
[--C-:B------:R-:W-:Y:S02]  /*3990*/  SHF.R.U64 R11, R48, 0x10, R49.reuse ;  /* 0x00000010300b7819 */ /* 0x100fe40000001231 */
[----:B------:R-:W-:Y:S02]  /*39a0*/  PRMT R50, R112, 0x5432, R50 ;  /* 0x0000543270327816 */ /* 0x000fe40000000032 */
[----:B------:R-:W-:Y:S02]  /*39b0*/  SHF.R.U32.HI R48, RZ, 0x10, R49 ;  /* 0x00000010ff307819 */ /* 0x000fe40000011631 */
[----:B------:R-:W-:Y:S02]  /*39c0*/  SHF.R.U32.HI R49, RZ, 0x10, R51 ;  /* 0x00000010ff317819 */ /* 0x000fe40000011633 */
[----:B------:R-:W-:-:S02]  /*39d0*/  PRMT R11, R110, 0x5410, R11 ;  /* 0x000054106e0b7816 */ /* 0x000fc4000000000b */
[----:B------:R-:W-:Y:S02]  /*39e0*/  LOP3.LUT R54, R13, 0xffff0000, RZ, 0xc0, !PT ;  /* 0xffff00000d367812 */ /* 0x000fe400078ec0ff */
[C---:B------:R-:W-:Y:S01]  /*39f0*/  LOP3.LUT R53, R50.reuse, 0xffff0000, RZ, 0xc0, !PT ;  /* 0xffff000032357812 */ /* 0x040fe200078ec0ff */
[----:B------:R-:W-:Y:S01]  /*3a00*/  IMAD.U32 R50, R50, 0x10000, RZ ;  /* 0x0001000032327824 */ /* 0x000fe200078e00ff */
[----:B------:R-:W-:Y:S02]  /*3a10*/  PRMT R51, R110, 0x5432, R48 ;  /* 0x000054326e337816 */ /* 0x000fe40000000030 */
[----:B------:R-:W-:Y:S01]  /*3a20*/  PRMT R48, R112, 0x5410, R49 ;  /* 0x0000541070307816 */ /* 0x000fe20000000031 */
[----:B------:R-:W-:Y:S01]  /*3a30*/  FMUL.FTZ R49, R54, R53 ;  /* 0x0000003536317220 */ /* 0x000fe20000410000 */
[C---:B------:R-:W-:Y:S01]  /*3a40*/  LOP3.LUT R13, R11.reuse, 0xffff0000, RZ, 0xc0, !PT ;  /* 0xffff00000b0d7812 */ /* 0x040fe200078ec0ff */
[----:B------:R-:W-:-:S04]  /*3a50*/  IMAD.U32 R11, R11, 0x10000, RZ ;  /* 0x000100000b0b7824 */ /* 0x000fc800078e00ff */
        /* <DEDUP_REMOVED lines=32> */
.L_x_10433:
[----:B------:R-:W-:Y:S05]  /*3c60*/  BSYNC B2 ;  /* 0x0000000000027941 */ /* 0x000fea0003800000 */
.L_x_10432:
[----:B------:R-:W-:Y:S02]  /*3c70*/  IMAD.SHL.U32 R11, R147, 0x8, RZ ;  /* 0x00000008930b7824 */ /* 0x000fe400078e00ff */
[----:B--2---:R-:W-:Y:S02]  /*3c80*/  IMAD.MOV.U32 R48, RZ, RZ, R56 ;  /* 0x000000ffff307224 */ /* 0x004fe400078e0038 */
[----:B-1----:R-:W-:Y:S02]  /*3c90*/  IMAD.MOV.U32 R49, RZ, RZ, R57 ;  /* 0x000000ffff317224 */ /* 0x002fe400078e0039 */
[----:B------:R-:W-:-:S05]  /*3ca0*/  IMAD.WIDE R48, R11, 0x2, R48 ;  /* 0x000000020b307825 */ /* 0x000fca00078e0230 */
[----:B------:R4:W-:Y:S02]  /*3cb0*/  ST.E.128 desc[UR42][R48.64], R12 ;  /* 0x0000000c30007985 */ /* 0x0009e4000c101d2a */
.L_x_10431:
[----:B------:R-:W-:Y:S05]  /*3cc0*/  BSYNC B1 ;  /* 0x0000000000017941 */ /* 0x000fea0003800000 */
.L_x_10430:
[----:B------:R-:W-:Y:S01]  /*3cd0*/  ISETP.NE.AND P3, PT, R30, RZ, PT ;  /* 0x000000ff1e00720c */ /* 0x000fe20003f65270 */
[----:B------:R-:W-:-:S12]  /*3ce0*/  BSSY B1, `(.L_x_10434) ;  /* 0x000003c000017945 */ /* 0x000fd80003800000 */
[----:B------:R-:W-:Y:S05]  /*3cf0*/  @!P3 BRA `(.L_x_10435) ;  /* 0x0000000000e8b947 */ /* 0x000fea0003800000 */
[----:B------:R-:W5:Y:S01]  /*3d00*/  LDL R11, [R1+0x20] ;  /* 0x00002000010b7983 */ /* 0x000f620000100800 */
[----:B------:R-:W-:Y:S03]  /*3d10*/  BSSY B2, `(.L_x_10436) ;  /* 0x0000033000027945 */ /* 0x000fe60003800000 */
[----:B---34-:R3:W4:Y:S01]  /*3d20*/  LDS.128 R12, [R61+0x17000] ;  /* 0x017000003d0c7984 */ /* 0x0187220000000c00 */
[----:B-----5:R-:W-:-:S13]  /*3d30*/  ISETP.GE.AND P3, PT, R11, R96, PT ;  /* 0x000000600b00720c */ /* 0x020fda0003f66270 */
[----:B---34-:R-:W-:Y:S05]  /*3d40*/  @P3 BRA `(.L_x_10437) ;  /* 0x0000000000bc3947 */ /* 0x018fea0003800000 */
        /* <DEDUP_REMOVED lines=47> */
.L_x_10437:
[----:B------:R-:W-:Y:S05]  /*4040*/  BSYNC B2 ;  /* 0x0000000000027941 */ /* 0x000fea0003800000 */
.L_x_10436:
[----:B------:R-:W-:Y:S02]  /*4050*/  IMAD.SHL.U32 R11, R150, 0x8, RZ ;  /* 0x00000008960b7824 */ /* 0x000fe400078e00ff */
[----:B--2---:R-:W-:Y:S02]  /*4060*/  IMAD.MOV.U32 R44, RZ, RZ, R56 ;  /* 0x000000ffff2c7224 */ /* 0x004fe400078e0038 */
[----:B-1----:R-:W-:Y:S02]  /*4070*/  IMAD.MOV.U32 R45, RZ, RZ, R57 ;  /* 0x000000ffff2d7224 */ /* 0x002fe400078e0039 */
[----:B------:R-:W-:-:S05]  /*4080*/  IMAD.WIDE R44, R11, 0x2, R44 ;  /* 0x000000020b2c7825 */ /* 0x000fca00078e022c */
[----:B------:R1:W-:Y:S02]  /*4090*/  ST.E.128 desc[UR42][R44.64], R12 ;  /* 0x0000000c2c007985 */ /* 0x0003e4000c101d2a */
.L_x_10435:
[----:B------:R-:W-:Y:S05]  /*40a0*/  BSYNC B1 ;  /* 0x0000000000017941 */ /* 0x000fea0003800000 */
.L_x_10434:
[----:B------:R-:W-:Y:S01]  /*40b0*/  LOP3.LUT P3, RZ, R27, 0x8, RZ, 0xc0, !PT ;  /* 0x000000081bff7812 */ /* 0x000fe2000786c0ff */
[----:B------:R-:W-:-:S12]  /*40c0*/  BSSY B1, `(.L_x_10438) ;  /* 0x0000039000017945 */ /* 0x000fd80003800000 */
[----:B------:R-:W-:Y:S05]  /*40d0*/  @!P3 BRA `(.L_x_10439) ;  /* 0x0000000000dcb947 */ /* 0x000fea0003800000 */
[----:B------:R-:W5:Y:S01]  /*40e0*/  LDL R11, [R1+0x24] ;  /* 0x00002400010b7983 */ /* 0x000f620000100800 */
[----:B------:R-:W-:Y:S03]  /*40f0*/  BSSY B2, `(.L_x_10440) ;  /* 0x0000032000027945 */ /* 0x000fe60003800000 */
[----:B-1-34-:R1:W3:Y:S01]  /*4100*/  LDS.128 R12, [R60+0x17000] ;  /* 0x017000003c0c7984 */ /* 0x01a2e20000000c00 */
[----:B-----5:R-:W-:-:S13]  /*4110*/  ISETP.GE.AND P3, PT, R11, R96, PT ;  /* 0x000000600b00720c */ /* 0x020fda0003f66270 */
[----:B-1-3--:R-:W-:Y:S05]  /*4120*/  @P3 BRA `(.L_x_10441) ;  /* 0x0000000000b83947 */ /* 0x00afea0003800000 */
[--C-:B------:R-:W-:Y:S02]  /*4130*/  SHF.R.U64 R11, R40, 0x10, R41.reuse ;  /* 0x00000010280b7819 */ /* 0x100fe40000001229 */
[----:B------:R-:W-:Y:S02]  /*4140*/  SHF.R.U32.HI R40, RZ, 0x10, R41 ;  /* 0x00000010ff287819 */ /* 0x000fe40000011629 */
[----:B------:R-:W-:Y:S02]  /*4150*/  SHF.R.U64 R41, R42, 0x10, R43 ;  /* 0x000000102a297819 */ /* 0x000fe4000000122b */
[----:B------:R-:W-:Y:S02]  /*4160*/  PRMT R11, R107, 0x5410, R11 ;  /* 0x000054106b0b7816 */ /* 0x000fe4000000000b */
[----:B------:R-:W-:Y:S02]  /*4170*/  PRMT R41, R108, 0x5410, R41 ;  /* 0x000054106c297816 */ /* 0x000fe40000000029 */
[----:B------:R-:W-:-:S02]  /*4180*/  SHF.R.U32.HI R42, RZ, 0x10, R43 ;  /* 0x00000010ff2a7819 */ /* 0x000fc4000001162b */
[C---:B------:R-:W-:Y:S01]  /*4190*/  LOP3.LUT R46, R13.reuse, 0xffff0000, RZ, 0xc0, !PT ;  /* 0xffff00000d2e7812 */ /* 0x040fe200078ec0ff */
[----:B------:R-:W-:Y:S01]  /*41a0*/  IMAD.U32 R13, R13, 0x10000, RZ ;  /* 0x000100000d0d7824 */ /* 0x000fe200078e00ff */
[C---:B------:R-:W-:Y:S01]  /*41b0*/  LOP3.LUT R43, R41.reuse, 0xffff0000, RZ, 0xc0, !PT ;  /* 0xffff0000292b7812 */ /* 0x040fe200078ec0ff */
[----:B------:R-:W-:Y:S01]  /*41c0*/  IMAD.U32 R41, R41, 0x10000, RZ ;  /* 0x0001000029297824 */ /* 0x000fe200078e00ff */
[C---:B------:R-:W-:Y:S01]  /*41d0*/  LOP3.LUT R44, R11.reuse, 0xffff0000, RZ, 0xc0, !PT ;  /* 0xffff00000b2c7812 */ /* 0x040fe200078ec0ff */
[----:B------:R-:W-:Y:S01]  /*41e0*/  IMAD.U32 R11, R11, 0x10000, RZ ;  /* 0x000100000b0b7824 */ /* 0x000fe200078e00ff */
[----:B------:R-:W-:Y:S01]  /*41f0*/  PRMT R42, R108, 0x5432, R42 ;  /* 0x000054326c2a7816 */ /* 0x000fe2000000002a */
[CC--:B------:R-:W-:Y:S01]  /*4200*/  FMUL.FTZ R45, R46.reuse, R43.reuse ;  /* 0x0000002b2e2d7220 */ /* 0x0c0fe20000410000 */
[----:B------:R-:W-:Y:S01]  /*4210*/  PRMT R40, R107, 0x5432, R40 ;  /* 0x000054326b287816 */ /* 0x000fe20000000028 */
[-C--:B------:R-:W-:Y:S02]  /*4220*/  FMUL.FTZ R46, R46, R44.reuse ;  /* 0x0000002c2e2e7220 */ /* 0x080fe40000410000 */
[C---:B------:R-:W-:Y:S01]  /*4230*/  FFMA.FTZ R45, R13.reuse, R44, -R45 ;  /* 0x0000002c0d2d7223 */ /* 0x040fe2000001082d */
[----:B------:R-:W-:Y:S01]  /*4240*/  LOP3.LUT R44, R14, 0xffff0000, RZ, 0xc0, !PT ;  /* 0xffff00000e2c7812 */ /* 0x000fe200078ec0ff */
[----:B------:R-:W-:Y:S01]  /*4250*/  FFMA.FTZ R46, R13, R43, R46 ;  /* 0x0000002b0d2e7223 */ /* 0x000fe2000001002e */
[C---:B------:R-:W-:Y:S01]  /*4260*/  IMAD.U32 R43, R42.reuse, 0x10000, RZ ;  /* 0x000100002a2b7824 */ /* 0x040fe200078e00ff */
[----:B------:R-:W-:Y:S01]  /*4270*/  LOP3.LUT R42, R42, 0xffff0000, RZ, 0xc0, !PT ;  /* 0xffff00002a2a7812 */ /* 0x000fe200078ec0ff */
[----:B------:R-:W-:-:S02]  /*4280*/  IMAD.U32 R13, R14, 0x10000, RZ ;  /* 0x000100000e0d7824 */ /* 0x000fc400078e00ff */
[----:B------:R-:W-:Y:S02]  /*4290*/  IMAD.U32 R14, R40, 0x10000, RZ ;  /* 0x00010000280e7824 */ /* 0x000fe400078e00ff */
[----:B------:R-:W-:Y:S01]  /*42a0*/  FMUL.FTZ R47, R44, R43 ;  /* 0x0000002b2c2f7220 */ /* 0x000fe20000410000 */
[----:B------:R-:W-:Y:S02]  /*42b0*/  LOP3.LUT R40, R40, 0xffff0000, RZ, 0xc0, !PT ;  /* 0xffff000028287812 */ /* 0x000fe400078ec0ff */
[----:B------:R-:W-:Y:S01]  /*42c0*/  F2FP.BF16.F32.PACK_AB R45, R46, R45 ;  /* 0x0000002d2e2d723e */ /* 0x000fe200000010ff */
        /* <DEDUP_REMOVED lines=19> */
[----:B------:R-:W-:-:S07]  /*4400*/  IMAD.MOV.U32 R13, RZ, RZ, R45 ;  /* 0x000000ffff0d7224 */ /* 0x000fce00078e002d */
.L_x_10441:
[----:B------:R-:W-:Y:S05]  /*4410*/  BSYNC B2 ;  /* 0x0000000000027941 */ /* 0x000fea0003800000 */
.L_x_10440:
[----:B--2---:R-:W-:-:S04]  /*4420*/  LEA R40, P3, R23, R56, 0x1 ;  /* 0x0000003817287211 */ /* 0x004fc800078608ff */
[----:B------:R-:W-:-:S05]  /*4430*/  LEA.HI.X R41, R23, R57, R154, 0x1, P3 ;  /* 0x0000003917297211 */ /* 0x000fca00018f0c9a */
[----:B------:R1:W-:Y:S04]  /*4440*/  ST.E.128 desc[UR42][R40.64], R12 ;  /* 0x0000000c28007985 */ /* 0x0003e8000c101d2a */
.L_x_10439:
[----:B------:R-:W-:Y:S05]  /*4450*/  BSYNC B1 ;  /* 0x0000000000017941 */ /* 0x000fea0003800000 */
.L_x_10438:
[----:B------:R-:W-:Y:S01]  /*4460*/  LOP3.LUT P3, RZ, R27, 0x10, RZ, 0xc0, !PT ;  /* 0x000000101bff7812 */ /* 0x000fe2000786c0ff */
[----:B------:R-:W-:-:S12]  /*4470*/  BSSY B1, `(.L_x_10442) ;  /* 0x0000036000017945 */ /* 0x000fd80003800000 */
[----:B------:R-:W-:Y:S05]  /*4480*/  @!P3 BRA `(.L_x_10443) ;  /* 0x0000000000d0b947 */ /* 0x000fea0003800000 */
[----:B-1-34-:R1:W3:Y:S01]  /*4490*/  LDS.128 R12, [R61+0x19000] ;  /* 0x019000003d0c7984 */ /* 0x01a2e20000000c00 */
[C---:B--2---:R-:W-:Y:S01]  /*44a0*/  LEA R40, P3, R22.reuse, R56, 0x1 ;  /* 0x0000003816287211 */ /* 0x044fe200078608ff */
[----:B------:R-:W-:Y:S03]  /*44b0*/  BSSY B2, `(.L_x_10444) ;  /* 0x0000030000027945 */ /* 0x000fe60003800000 */
[----:B------:R-:W-:Y:S02]  /*44c0*/  LEA.HI.X R41, R22, R57, R153, 0x1, P3 ;  /* 0x0000003916297211 */ /* 0x000fe400018f0c99 */
[----:B------:R-:W-:-:S13]  /*44d0*/  ISETP.GE.AND P3, PT, R155, R96, PT ;  /* 0x000000609b00720c */ /* 0x000fda0003f66270 */
[----:B-1----:R-:W-:Y:S05]  /*44e0*/  @P3 BRA `(.L_x_10445) ;  /* 0x0000000000b03947 */ /* 0x002fea0003800000 */
[--C-:B------:R-:W-:Y:S02]  /*44f0*/  SHF.R.U64 R36, R36, 0x10, R37.reuse ;  /* 0x0000001024247819 */ /* 0x100fe40000001225 */
[----:B------:R-:W-:Y:S02]  /*4500*/  SHF.R.U32.HI R42, RZ, 0x10, R37 ;  /* 0x00000010ff2a7819 */ /* 0x000fe40000011625 */
[----:B------:R-:W-:Y:S02]  /*4510*/  SHF.R.U64 R37, R38, 0x10, R39 ;  /* 0x0000001026257819 */ /* 0x000fe40000001227 */
[----:B------:R-:W-:Y:S02]  /*4520*/  PRMT R11, R105, 0x5410, R36 ;  /* 0x00005410690b7816 */ /* 0x000fe40000000024 */
[----:B------:R-:W-:Y:S02]  /*4530*/  PRMT R37, R106, 0x5410, R37 ;  /* 0x000054106a257816 */ /* 0x000fe40000000025 */
[C---:B---3--:R-:W-:Y:S01]  /*4540*/  LOP3.LUT R43, R13.reuse, 0xffff0000, RZ, 0xc0, !PT ;  /* 0xffff00000d2b7812 */ /* 0x048fe200078ec0ff */
[----:B------:R-:W-:Y:S01]  /*4550*/  IMAD.U32 R13, R13, 0x10000, RZ ;  /* 0x000100000d0d7824 */ /* 0x000fe200078e00ff */
[C---:B------:R-:W-:Y:S01]  /*4560*/  LOP3.LUT R38, R37.reuse, 0xffff0000, RZ, 0xc0, !PT ;  /* 0xffff000025267812 */ /* 0x040fe200078ec0ff */
[----:B------:R-:W-:Y:S01]  /*4570*/  IMAD.U32 R37, R37, 0x10000, RZ ;  /* 0x0001000025257824 */ /* 0x000fe200078e00ff */
[----:B------:R-:W-:-:S02]  /*4580*/  LOP3.LUT R36, R11, 0xffff0000, RZ, 0xc0, !PT ;  /* 0xffff00000b247812 */ /* 0x000fc400078ec0ff */
[----:B------:R-:W-:Y:S01]  /*4590*/  SHF.R.U32.HI R39, RZ, 0x10, R39 ;  /* 0x00000010ff277819 */ /* 0x000fe20000011627 */
[----:B------:R-:W-:Y:S01]  /*45a0*/  FMUL.FTZ R44, R43, R38 ;  /* 0x000000262b2c7220 */ /* 0x000fe20000410000 */
[----:B------:R-:W-:Y:S01]  /*45b0*/  PRMT R42, R105, 0x5432, R42 ;  /* 0x00005432692a7816 */ /* 0x000fe2000000002a */
[-C--:B------:R-:W-:Y:S01]  /*45c0*/  FMUL.FTZ R43, R43, R36.reuse ;  /* 0x000000242b2b7220 */ /* 0x080fe20000410000 */
[----:B------:R-:W-:Y:S01]  /*45d0*/  PRMT R106, R106, 0x5432, R39 ;  /* 0x000054326a6a7816 */ /* 0x000fe20000000027 */
[C---:B------:R-:W-:Y:S01]  /*45e0*/  FFMA.FTZ R36, R13.reuse, R36, -R44 ;  /* 0x000000240d247223 */ /* 0x040fe2000001082c */
[C---:B------:R-:W-:Y:S02]  /*45f0*/  IMAD.U32 R39, R14.reuse, 0x10000, RZ ;  /* 0x000100000e277824 */ /* 0x040fe400078e00ff */
[----:B------:R-:W-:Y:S01]  /*4600*/  FFMA.FTZ R13, R13, R38, R43 ;  /* 0x000000260d0d7223 */ /* 0x000fe2000001002b */
[----:B------:R-:W-:Y:S01]  /*4610*/  LOP3.LUT R43, R14, 0xffff0000, RZ, 0xc0, !PT ;  /* 0xffff00000e2b7812 */ /* 0x000fe200078ec0ff */
[----:B------:R-:W-:Y:S01]  /*4620*/  IMAD.U32 R38, R106, 0x10000, RZ ;  /* 0x000100006a267824 */ /* 0x000fe200078e00ff */
[----:B------:R-:W-:Y:S01]  /*4630*/  LOP3.LUT R45, R15, 0xffff0000, RZ, 0xc0, !PT ;  /* 0xffff00000f2d7812 */ /* 0x000fe200078ec0ff */
[C---:B------:R-:W-:Y:S01]  /*4640*/  IMAD.U32 R44, R42.reuse, 0x10000, RZ ;  /* 0x000100002a2c7824 */ /* 0x040fe200078e00ff */
[----:B------:R-:W-:Y:S01]  /*4650*/  LOP3.LUT R42, R42, 0xffff0000, RZ, 0xc0, !PT ;  /* 0xffff00002a2a7812 */ /* 0x000fe200078ec0ff */
[----:B------:R-:W-:Y:S01]  /*4660*/  FMUL.FTZ R14, R43, R38 ;  /* 0x000000262b0e7220 */ /* 0x000fe20000410000 */
[----:B------:R-:W-:Y:S01]  /*4670*/  F2FP.BF16.F32.PACK_AB R13, R13, R36 ;  /* 0x000000240d0d723e */ /* 0x000fe200000010ff */
[----:B------:R-:W-:-:S02]  /*4680*/  FMUL.FTZ R43, R43, R44 ;  /* 0x0000002c2b2b7220 */ /* 0x000fc40000410000 */
[C---:B------:R-:W-:Y:S02]  /*4690*/  FFMA.FTZ R14, R39.reuse, R44, -R14 ;  /* 0x0000002c270e7223 */ /* 0x040fe4000001080e */
[----:B------:R-:W-:Y:S01]  /*46a0*/  FFMA.FTZ R39, R39, R38, R43 ;  /* 0x0000002627277223 */ /* 0x000fe2000001002b */
[----:B------:R-:W-:Y:S01]  /*46b0*/  LOP3.LUT R38, R106, 0xffff0000, RZ, 0xc0, !PT ;  /* 0xffff00006a267812 */ /* 0x000fe200078ec0ff */
[----:B------:R-:W-:-:S03]  /*46c0*/  IMAD.U32 R43, R15, 0x10000, RZ ;  /* 0x000100000f2b7824 */ /* 0x000fc600078e00ff */
[----:B------:R-:W-:Y:S01]  /*46d0*/  F2FP.BF16.F32.PACK_AB R14, R39, R14 ;  /* 0x0000000e270e723e */ /* 0x000fe200000010ff */
[C---:B------:R-:W-:Y:S01]  /*46e0*/  FMUL.FTZ R44, R45.reuse, R38 ;  /* 0x000000262d2c7220 */ /* 0x040fe20000410000 */
[----:B------:R-:W-:-:S03]  /*46f0*/  FMUL.FTZ R45, R45, R42 ;  /* 0x0000002a2d2d7220 */ /* 0x000fc60000410000 */
[----:B------:R-:W-:Y:S01]  /*4700*/  FFMA.FTZ R15, R43, R42, -R44 ;  /* 0x0000002a2b0f7223 */ /* 0x000fe2000001082c */
[----:B------:R-:W-:Y:S01]  /*4710*/  IMAD.U32 R42, R11, 0x10000, RZ ;  /* 0x000100000b2a7824 */ /* 0x000fe200078e00ff */
        /* <DEDUP_REMOVED lines=9> */
.L_x_10445:
[----:B------:R-:W-:Y:S05]  /*47b0*/  BSYNC B2 ;  /* 0x0000000000027941 */ /* 0x000fea0003800000 */
.L_x_10444:
[----:B---3--:R1:W-:Y:S02]  /*47c0*/  ST.E.128 desc[UR42][R40.64], R12 ;  /* 0x0000000c28007985 */ /* 0x0083e4000c101d2a */
.L_x_10443:
[----:B------:R-:W-:Y:S05]  /*47d0*/  BSYNC B1 ;  /* 0x0000000000017941 */ /* 0x000fea0003800000 */
.L_x_10442:
[----:B------:R-:W-:-:S13]  /*47e0*/  LOP3.LUT P3, RZ, R27, 0x20, RZ, 0xc0, !PT ;  /* 0x000000201bff7812 */ /* 0x000fda000786c0ff */
[----:B------:R-:W-:Y:S05]  /*47f0*/  @!P3 BRA `(.L_x_10425) ;  /* 0x000000240088b947 */ /* 0x000fea0003800000 */
[----:B------:R-:W5:Y:S01]  /*4800*/  LDL R11, [R1+0x2c] ;  /* 0x00002c00010b7983 */ /* 0x000f620000100800 */
[C---:B--2---:R-:W-:Y:S01]  /*4810*/  LEA R36, P3, R136.reuse, R56, 0x1 ;  /* 0x0000003888247211 */ /* 0x044fe200078608ff */
[----:B------:R-:W-:Y:S02]  /*4820*/  BSSY B1, `(.L_x_10446) ;  /* 0x0000032000017945 */ /* 0x000fe40003800000 */
[----:B-1-34-:R1:W2:Y:S01]  /*4830*/  LDS.128 R12, [R60+0x19000] ;  /* 0x019000003c0c7984 */ /* 0x01a2a20000000c00 */
[----:B------:R-:W-:Y:S02]  /*4840*/  LEA.HI.X R37, R136, R57, R152, 0x1, P3 ;  /* 0x0000003988257211 */ /* 0x000fe400018f0c98 */
[----:B-----5:R-:W-:-:S13]  /*4850*/  ISETP.GE.AND P3, PT, R11, R96, PT ;  /* 0x000000600b00720c */ /* 0x020fda0003f66270 */
[----:B-12---:R-:W-:Y:S05]  /*4860*/  @P3 BRA `(.L_x_10447) ;  /* 0x0000000000b43947 */ /* 0x006fea0003800000 */
[----:B------:R-:W-:Y:S01]  /*4870*/  SHF.R.U64 R41, R34, 0x10, R35 ;  /* 0x0000001022297819 */ /* 0x000fe20000001223 */
[----:B------:R-:W-:Y:S01]  /*4880*/  IMAD.U32 R39, R13, 0x10000, RZ ;  /* 0x000100000d277824 */ /* 0x000fe200078e00ff */
[--C-:B------:R-:W-:Y:S01]  /*4890*/  SHF.R.U64 R42, R32, 0x10, R33.reuse ;  /* 0x00000010202a7819 */ /* 0x100fe20000001221 */
[C---:B------:R-:W-:Y:S01]  /*48a0*/  IMAD.U32 R32, R14.reuse, 0x10000, RZ ;  /* 0x000100000e207824 */ /* 0x040fe200078e00ff */
[----:B------:R-:W-:Y:S02]  /*48b0*/  SHF.R.U32.HI R38, RZ, 0x10, R33 ;  /* 0x00000010ff267819 */ /* 0x000fe40000011621 */
[----:B------:R-:W-:Y:S01]  /*48c0*/  LOP3.LUT R33, R14, 0xffff0000, RZ, 0xc0, !PT ;  /* 0xffff00000e217812 */ /* 0x000fe200078ec0ff */
[C---:B------:R-:W-:Y:S01]  /*48d0*/  IMAD.U32 R14, R15.reuse, 0x10000, RZ ;  /* 0x000100000f0e7824 */ /* 0x040fe200078e00ff */
[----:B------:R-:W-:Y:S02]  /*48e0*/  LOP3.LUT R11, R15, 0xffff0000, RZ, 0xc0, !PT ;  /* 0xffff00000f0b7812 */ /* 0x000fe400078ec0ff */
[----:B------:R-:W-:-:S02]  /*48f0*/  PRMT R15, R104, 0x5410, R41 ;  /* 0x00005410680f7816 */ /* 0x000fc40000000029 */
[----:B------:R-:W-:Y:S02]  /*4900*/  PRMT R34, R103, 0x5410, R42 ;  /* 0x0000541067227816 */ /* 0x000fe4000000002a */
[----:B------:R-:W-:Y:S02]  /*4910*/  SHF.R.U32.HI R35, RZ, 0x10, R35 ;  /* 0x00000010ff237819 */ /* 0x000fe40000011623 */
[----:B------:R-:W-:Y:S01]  /*4920*/  LOP3.LUT R40, R13, 0xffff0000, RZ, 0xc0, !PT ;  /* 0xffff00000d287812 */ /* 0x000fe200078ec0ff */
        /* <DEDUP_REMOVED lines=8> */
[----:B------:R-:W-:Y:S01]  /*49b0*/  FMUL.FTZ R40, R40, R41 ;  /* 0x0000002928287220 */ /* 0x000fe20000410000 */
[----:B------:R-:W-:Y:S01]  /*49c0*/  LOP3.LUT R12, R12, 0xffff0000, RZ, 0xc0, !PT ;  /* 0xffff00000c0c7812 */ /* 0x000fe200078ec0ff */
[----:B------:R-:W-:-:S02]  /*49d0*/  IMAD.U32 R35, R104, 0x10000, RZ ;  /* 0x0001000068237824 */ /* 0x000fc400078e00ff */
[----:B------:R-:W-:Y:S01]  /*49e0*/  FFMA.FTZ R38, R39, R41, -R44 ;  /* 0x0000002927267223 */ /* 0x000fe2000001082c */
[----:B------:R-:W-:Y:S02]  /*49f0*/  IMAD.U32 R42, R103, 0x10000, RZ ;  /* 0x00010000672a7824 */ /* 0x000fe400078e00ff */
[----:B------:R-:W-:Y:S01]  /*4a00*/  FFMA.FTZ R39, R39, R43, R40 ;  /* 0x0000002b27277223 */ /* 0x000fe20000010028 */
[CC--:B------:R-:W-:Y:S01]  /*4a10*/  FMUL.FTZ R41, R33.reuse, R35.reuse ;  /* 0x0000002321297220 */ /* 0x0c0fe20000410000 */
[----:B------:R-:W-:Y:S01]  /*4a20*/  LOP3.LUT R104, R104, 0xffff0000, RZ, 0xc0, !PT ;  /* 0xffff000068687812 */ /* 0x000fe200078ec0ff */
[-C--:B------:R-:W-:Y:S01]  /*4a30*/  FMUL.FTZ R43, R33, R42.reuse ;  /* 0x0000002a212b7220 */ /* 0x080fe20000410000 */
[----:B------:R-:W-:Y:S01]  /*4a40*/  LOP3.LUT R103, R103, 0xffff0000, RZ, 0xc0, !PT ;  /* 0xffff000067677812 */ /* 0x000fe200078ec0ff */
[C---:B------:R-:W-:Y:S01]  /*4a50*/  FFMA.FTZ R33, R32.reuse, R42, -R41 ;  /* 0x0000002a20217223 */ /* 0x040fe20000010829 */
[----:B------:R-:W-:Y:S01]  /*4a60*/  F2FP.BF16.F32.PACK_AB R38, R39, R38 ;  /* 0x000000262726723e */ /* 0x000fe200000010ff */
        /* <DEDUP_REMOVED lines=8> */
[----:B------:R-:W-:-:S04]  /*4af0*/  FFMA.FTZ R13, R13, R15, R12 ;  /* 0x0000000f0d0d7223 */ /* 0x000fc8000001000c */
[----:B------:R-:W-:Y:S02]  /*4b00*/  F2FP.BF16.F32.PACK_AB R15, R14, R35 ;  /* 0x000000230e0f723e */ /* 0x000fe400000010ff */
[----:B------:R-:W-:Y:S01]  /*4b10*/  F2FP.BF16.F32.PACK_AB R12, R13, R32 ;  /* 0x000000200d0c723e */ /* 0x000fe200000010ff */
[----:B------:R-:W-:Y:S01]  /*4b20*/  IMAD.MOV.U32 R13, RZ, RZ, R38 ;  /* 0x000000ffff0d7224 */ /* 0x000fe200078e0026 */
[----:B------:R-:W-:-:S07]  /*4b30*/  F2FP.BF16.F32.PACK_AB R14, R40, R33 ;  /* 0x00000021280e723e */ /* 0x000fce00000010ff */
.L_x_10447:
[----:B------:R-:W-:Y:S05]  /*4b40*/  BSYNC B1 ;  /* 0x0000000000017941 */ /* 0x000fea0003800000 */
.L_x_10446:
[----:B------:R1:W-:Y:S01]  /*4b50*/  ST.E.128 desc[UR42][R36.64], R12 ;  /* 0x0000000c24007985 */ /* 0x0003e2000c101d2a */
[----:B------:R-:W-:Y:S05]  /*4b60*/  BRA `(.L_x_10425) ;  /* 0x0000002000ac7947 */ /* 0x000fea0003800000 */
.L_x_10418:
        /* <DEDUP_REMOVED lines=46> */
.L_x_10449:
[----:B------:R-:W-:Y:S05]  /*4e50*/  BSYNC B1 ;  /* 0x0000000000017941 */ /* 0x000fea0003800000 */
.L_x_10448:
        /* <DEDUP_REMOVED lines=43> */
.L_x_10450:
[----:B------:R-:W-:Y:S01]  /*5110*/  IMAD R31, R18, 0x8, R2 ;  /* 0x00000008121f7824 */ /* 0x000fe200078e0202 */
[----:B------:R-:W-:Y:S01]  /*5120*/  SHF.L.U32 R79, R138, 0x1f, RZ ;  /* 0x0000001f8a4f7819 */ /* 0x000fe200000006ff */
[----:B------:R-:W-:Y:S03]  /*5130*/  BSSY B1, `(.L_x_10451) ;  /* 0x0000003000017945 */ /* 0x000fe60003800000 */
[----:B------:R-:W0:Y:S02]  /*5140*/  SYNCS.PHASECHK.TRANS64.TRYWAIT P4, [R31+URZ+0x2d890], R79 ;  /* 0x02d8904f1f0075a7 */ /* 0x000e24000808017f */
[----:B0-----:R-:W-:Y:S05]  /*5150*/  @!P4 BRA `(.L_x_10452) ;  /* 0x0000015c0080c947 */ /* 0x001fea0003800000 */
.L_x_10686:
[----:B------:R-:W-:Y:S05]  /*5160*/  BSYNC B1 ;  /* 0x0000000000017941 */ /* 0x000fea0003800000 */
.L_x_10451:
[----:B------:R-:W-:-:S03]  /*5170*/  UMOV UR4, 0xffffffff ;  /* 0xffffffff00047882 */ /* 0x000fc60000000000 */
[----:B------:R-:W-:Y:S05]  /*5180*/  BRA.DIV UR4, `(.L_x_10453) ;  /* 0x0000015e04887947 */ /* 0x000fea000b800000 */
[----:B------:R1:W2:Y:S04]  /*5190*/  SHFL.IDX PT, R83, R57, RZ, 0x1e1f ;  /* 0x001e1fff39537589 */ /* 0x0002a800000e0000 */
[----:B------:R1:W3:Y:S02]  /*51a0*/  SHFL.IDX PT, R82, R56, RZ, 0x1e1f ;  /* 0x001e1fff38527589 */ /* 0x0002e400000e0000 */
.L_x_10690:
[----:B------:R-:W-:Y:S05]  /*51b0*/  @P3 BRA `(.L_x_10425) ;  /* 0x0000001c00183947 */ /* 0x000fea0003800000 */
[----:B------:R-:W4:Y:S01]  /*51c0*/  LDC R11, c[0x0][0x2f4] ;  /* 0x0000bd00ff0b7b82 */ /* 0x000f220000000800 */
[----:B------:R-:W-:Y:S01]  /*51d0*/  ISETP.NE.AND P3, PT, R28, RZ, PT ;  /* 0x000000ff1c00720c */ /* 0x000fe20003f65270 */
[----:B------:R-:W-:Y:S01]  /*51e0*/  BSSY B1, `(.L_x_10454) ;  /* 0x000007d000017945 */ /* 0x000fe20003800000 */
[----:B----4-:R-:W-:-:S11]  /*51f0*/  IMAD.IADD R103, R11, 0x1, -R98 ;  /* 0x000000010b677824 */ /* 0x010fd600078e0a62 */
[----:B------:R-:W-:Y:S05]  /*5200*/  @!P3 BRA `(.L_x_10455) ;  /* 0x0000000400e8b947 */ /* 0x000fea0003800000 */
[----:B------:R-:W-:Y:S01]  /*5210*/  SEL R12, R98, R103, !P0 ;  /* 0x00000067620c7207 */ /* 0x000fe20004000000 */
[----:B------:R-:W-:Y:S01]  /*5220*/  BSSY B2, `(.L_x_10456) ;  /* 0x0000072000027945 */ /* 0x000fe20003800000 */
[----:B------:R-:W-:Y:S02]  /*5230*/  ISETP.GE.AND P3, PT, R16, R96, PT ;  /* 0x000000601000720c */ /* 0x000fe40003f66270 */
[----:B------:R-:W-:-:S04]  /*5240*/  SHF.R.S32.HI R13, RZ, 0x1f, R12 ;  /* 0x0000001fff0d7819 */ /* 0x000fc8000001140c */
[----:B------:R-:W-:-:S04]  /*5250*/  LEA.HI R13, R13, R12, RZ, 0x4 ;  /* 0x0000000c0d0d7211 */ /* 0x000fc800078f20ff */
[----:B------:R-:W-:-:S04]  /*5260*/  SHF.R.S32.HI R13, RZ, 0x4, R13 ;  /* 0x00000004ff0d7819 */ /* 0x000fc8000001140d */
[----:B------:R-:W-:-:S04]  /*5270*/  LEA.HI.SX32 R104, R70, R13, 0x1d ;  /* 0x0000000d46687211 */ /* 0x000fc800078feaff */
[----:B------:R-:W-:-:S04]  /*5280*/  SHF.R.S32.HI R12, RZ, 0x1f, R104 ;  /* 0x0000001fff0c7819 */ /* 0x000fc80000011468 */
[----:B------:R-:W-:Y:S01]  /*5290*/  LEA.HI R12, R12, R104, RZ, 0x2 ;  /* 0x000000680c0c7211 */ /* 0x000fe200078f10ff */
[----:B------:R-:W-:-:S04]  /*52a0*/  IMAD.SHL.U32 R104, R104, 0x8, RZ ;  /* 0x0000000868687824 */ /* 0x000fc800078e00ff */
[----:B------:R-:W-:Y:S01]  /*52b0*/  IMAD.SHL.U32 R12, R12, 0x400, RZ ;  /* 0x000004000c0c7824 */ /* 0x000fe200078e00ff */
[----:B------:R-:W-:-:S04]  /*52c0*/  LOP3.LUT R13, R144, 0x18, R104, 0xf8, !PT ;  /* 0x00000018900d7812 */ /* 0x000fc800078ef868 */
[----:B------:R-:W-:Y:S02]  /*52d0*/  LOP3.LUT R13, R13, R145, RZ, 0x3c, !PT ;  /* 0x000000910d0d7212 */ /* 0x000fe400078e3cff */
[----:B------:R-:W-:-:S04]  /*52e0*/  LOP3.LUT R12, R12, 0x7ffff000, RZ, 0xc0, !PT ;  /* 0x7ffff0000c0c7812 */ /* 0x000fc800078ec0ff */
[----:B------:R-:W-:-:S05]  /*52f0*/  IADD3 R12, R13, R12, R146 ;  /* 0x0000000c0d0c7210 */ /* 0x000fca0007ffe092 */
[C---:B-1----:R-:W-:Y:S02]  /*5300*/  IMAD R56, R18.reuse, 0x3000, R12 ;  /* 0x0000300012387824 */ /* 0x042fe400078e020c */
[----:B------:R-:W-:Y:S02]  /*5310*/  IMAD R12, R18, 0x3000, R94 ;  /* 0x00003000120c7824 */ /* 0x000fe400078e025e */
[--C-:B------:R-:W-:Y:S02]  /*5320*/  IMAD R56, R56, 0x2, R2.reuse ;  /* 0x0000000238387824 */ /* 0x100fe400078e0202 */
[----:B------:R-:W-:-:S04]  /*5330*/  IMAD R12, R12, 0x2, R2 ;  /* 0x000000020c0c7824 */ /* 0x000fc800078e0202 */
[----:B------:R-:W1:Y:S04]  /*5340*/  LDS.128 R56, [R56+0x15400] ;  /* 0x0154000038387984 */ /* 0x000e680000000c00 */
        /* <DEDUP_REMOVED lines=13> */
[C---:B------:R-:W-:Y:S02]  /*5420*/  PRMT R106, R109.reuse, 0x5432, R106 ;  /* 0x000054326d6a7816 */ /* 0x040fe4000000006a */
[----:B------:R-:W-:Y:S01]  /*5430*/  PRMT R43, R109, 0x5410, R43 ;  /* 0x000054106d2b7816 */ /* 0x000fe2000000002b */
[----:B-1----:R-:W-:Y:S01]  /*5440*/  IMAD.U32 R109, R57, 0x10000, RZ ;  /* 0x00010000396d7824 */ /* 0x002fe200078e00ff */
[----:B------:R-:W-:-:S02]  /*5450*/  PRMT R52, R108, 0x5432, R52 ;  /* 0x000054326c347816 */ /* 0x000fc40000000034 */
[----:B------:R-:W-:Y:S01]  /*5460*/  PRMT R53, R108, 0x5410, R53 ;  /* 0x000054106c357816 */ /* 0x000fe20000000035 */
[C---:B------:R-:W-:Y:S01]  /*5470*/  IMAD.U32 R108, R106.reuse, 0x10000, RZ ;  /* 0x000100006a6c7824 */ /* 0x040fe200078e00ff */
[C---:B------:R-:W-:Y:S02]  /*5480*/  PRMT R41, R107.reuse, 0x5410, R41 ;  /* 0x000054106b297816 */ /* 0x040fe40000000029 */
[----:B------:R-:W-:Y:S01]  /*5490*/  PRMT R42, R107, 0x5432, R42 ;  /* 0x000054326b2a7816 */ /* 0x000fe2000000002a */
[----:B----4-:R-:W-:Y:S02]  /*54a0*/  IMAD.U32 R107, R13, 0x10000, RZ ;  /* 0x000100000d6b7824 */ /* 0x010fe400078e00ff */
[----:B------:R-:W-:Y:S01]  /*54b0*/  FMUL.FTZ R54, R109, R108 ;  /* 0x0000006c6d367220 */ /* 0x000fe20000410000 */
[----:B------:R-:W-:Y:S02]  /*54c0*/  LOP3.LUT R106, R106, 0xffff0000, RZ, 0xc0, !PT ;  /* 0xffff00006a6a7812 */ /* 0x000fe400078ec0ff */
[----:B------:R-:W-:Y:S01]  /*54d0*/  LOP3.LUT R57, R57, 0xffff0000, RZ, 0xc0, !PT ;  /* 0xffff000039397812 */ /* 0x000fe200078ec0ff */
[-C--:B------:R-:W-:Y:S01]  /*54e0*/  FFMA.FTZ R54, R107, R55.reuse, -R54 ;  /* 0x000000376b367223 */ /* 0x080fe20000010836 */
[----:B------:R-:W-:Y:S01]  /*54f0*/  FMUL.FTZ R55, R109, R55 ;  /* 0x000000376d377220 */ /* 0x000fe20000410000 */
[----:B------:R-:W-:-:S03]  /*5500*/  LOP3.LUT R105, R105, 0xffff0000, RZ, 0xc0, !PT ;  /* 0xffff000069697812 */ /* 0x000fc600078ec0ff */
[----:B------:R-:W-:Y:S01]  /*5510*/  FFMA.FTZ R55, R107, R108, R55 ;  /* 0x0000006c6b377223 */ /* 0x000fe20000010037 */
[----:B------:R-:W-:Y:S01]  /*5520*/  LOP3.LUT R107, R13, 0xffff0000, RZ, 0xc0, !PT ;  /* 0xffff00000d6b7812 */ /* 0x000fe200078ec0ff */
[CC--:B------:R-:W-:Y:S01]  /*5530*/  FMUL.FTZ R13, R57.reuse, R106.reuse ;  /* 0x0000006a390d7220 */ /* 0x0c0fe20000410000 */
        /* <DEDUP_REMOVED lines=9> */
[----:B------:R-:W-:-:S02]  /*55d0*/  IMAD.U32 R105, R42, 0x10000, RZ ;  /* 0x000100002a697824 */ /* 0x000fc400078e00ff */
[----:B------:R-:W-:Y:S01]  /*55e0*/  FMUL.FTZ R109, R108, R107 ;  /* 0x0000006b6c6d7220 */ /* 0x000fe20000410000 */
[----:B------:R-:W-:Y:S02]  /*55f0*/  LOP3.LUT R42, R42, 0xffff0000, RZ, 0xc0, !PT ;  /* 0xffff00002a2a7812 */ /* 0x000fe400078ec0ff */
[----:B------:R-:W-:Y:S01]  /*5600*/  F2FP.BF16.F32.PACK_AB R13, R13, R54 ;  /* 0x000000360d0d723e */ /* 0x000fe200000010ff */
[-C--:B------:R-:W-:Y:S01]  /*5610*/  FFMA.FTZ R109, R106, R105.reuse, -R109 ;  /* 0x000000696a6d7223 */ /* 0x080fe2000001086d */
[----:B------:R-:W-:Y:S01]  /*5620*/  FMUL.FTZ R105, R108, R105 ;  /* 0x000000696c697220 */ /* 0x000fe20000410000 */
[----:B------:R-:W-:Y:S01]  /*5630*/  F2FP.BF16.F32.PACK_AB R57, R57, R55 ;  /* 0x000000373939723e */ /* 0x000fe200000010ff */
[----:B------:R-:W-:Y:S02]  /*5640*/  IMAD.U32 R54, R56, 0x10000, RZ ;  /* 0x0001000038367824 */ /* 0x000fe400078e00ff */
        /* <DEDUP_REMOVED lines=10> */
[----:B------:R-:W-:Y:S01]  /*56f0*/  F2FP.BF16.F32.PACK_AB R105, R105, R109 ;  /* 0x0000006d6969723e */ /* 0x000fe200000010ff */
[C---:B------:R-:W-:Y:S01]  /*5700*/  FMUL.FTZ R59, R54.reuse, R53 ;  /* 0x00000035363b7220 */ /* 0x040fe20000410000 */
[-C--:B------:R-:W-:Y:S01]  /*5710*/  FMUL.FTZ R54, R54, R55.reuse ;  /* 0x0000003736367220 */ /* 0x080fe20000410000 */
        /* <DEDUP_REMOVED lines=34> */
.L_x_10457:
[----:B------:R-:W-:Y:S05]  /*5940*/  BSYNC B2 ;  /* 0x0000000000027941 */ /* 0x000fea0003800000 */
.L_x_10456:
[----:B---3--:R-:W-:-:S04]  /*5950*/  LEA R40, P3, R10, R82, 0x1 ;  /* 0x000000520a287211 */ /* 0x008fc800078608ff */
[----:B--2---:R-:W-:Y:S02]  /*5960*/  LEA.HI.X R41, R10, R83, R91, 0x1, P3 ;  /* 0x000000530a297211 */ /* 0x004fe400018f0c5b */
[----:B------:R-:W-:-:S03]  /*5970*/  ISETP.GE.AND P3, PT, R104, R11, PT ;  /* 0x0000000b6800720c */ /* 0x000fc60003f66270 */
[----:B----4-:R2:W-:Y:S10]  /*5980*/  ST.E.128 desc[UR42][R40.64], R12 ;  /* 0x0000000c28007985 */ /* 0x0105f4000c101d2a */
[----:B--2---:R-:W-:-:S05]  /*5990*/  @!P3 IMAD.WIDE R12, R104, 0x2, R82 ;  /* 0x00000002680cb825 */ /* 0x004fca00078e0252 */
[----:B-1----:R4:W-:Y:S02]  /*59a0*/  @!P3 ST.E.128 desc[UR42][R12.64], R56 ;  /* 0x000000380c00b985 */ /* 0x0029e4000c101d2a */
.L_x_10455:
[----:B------:R-:W-:Y:S05]  /*59b0*/  BSYNC B1 ;  /* 0x0000000000017941 */ /* 0x000fea0003800000 */
.L_x_10454:
[----:B------:R-:W-:Y:S01]  /*59c0*/  ISETP.NE.AND P3, PT, R29, RZ, PT ;  /* 0x000000ff1d00720c */ /* 0x000fe20003f65270 */
[----:B------:R-:W-:-:S12]  /*59d0*/  BSSY B1, `(.L_x_10458) ;  /* 0x000007e000017945 */ /* 0x000fd80003800000 */
[----:B------:R-:W-:Y:S05]  /*59e0*/  @!P3 BRA `(.L_x_10459) ;  /* 0x0000000400f0b947 */ /* 0x000fea0003800000 */
[----:B------:R-:W-:Y:S01]  /*59f0*/  LOP3.LUT P4, RZ, R19, 0x1, RZ, 0xc0, !PT ;  /* 0x0000000113ff7812 */ /* 0x000fe2000788c0ff */
[----:B------:R-:W-:Y:S01]  /*5a00*/  BSSY B2, `(.L_x_10460) ;  /* 0x0000074000027945 */ /* 0x000fe20003800000 */
[----:B------:R-:W-:Y:S02]  /*5a10*/  ISETP.GE.AND P3, PT, R3, R96, PT ;  /* 0x000000600300720c */ /* 0x000fe40003f66270 */
[----:B----4-:R-:W-:-:S04]  /*5a20*/  SEL R12, R98, R103, !P4 ;  /* 0x00000067620c7207 */ /* 0x010fc80006000000 */
        /* <DEDUP_REMOVED lines=12> */
[C---:B------:R-:W-:Y:S02]  /*5af0*/  IMAD R40, R18.reuse, 0x3000, R12 ;  /* 0x0000300012287824 */ /* 0x040fe400078e020c */
[----:B------:R-:W-:Y:S02]  /*5b00*/  IMAD R12, R18, 0x3000, R93 ;  /* 0x00003000120c7824 */ /* 0x000fe400078e025d */
[--C-:B------:R-:W-:Y:S02]  /*5b10*/  IMAD R40, R40, 0x2, R2.reuse ;  /* 0x0000000228287824 */ /* 0x100fe400078e0202 */
[----:B------:R-:W-:-:S04]  /*5b20*/  IMAD R12, R12, 0x2, R2 ;  /* 0x000000020c0c7824 */ /* 0x000fc800078e0202 */
[----:B------:R-:W4:Y:S04]  /*5b30*/  LDS.128 R40, [R40+0x15400] ;  /* 0x0154000028287984 */ /* 0x000f280000000c00 */
[----:B------:R-:W0:Y:S01]  /*5b40*/  LDS.128 R12, [R12+0x15400] ;  /* 0x015400000c0c7984 */ /* 0x000e220000000c00 */
[----:B------:R-:W-:Y:S05]  /*5b50*/  @P3 BRA `(.L_x_10461) ;  /* 0x0000000400783947 */ /* 0x000fea0003800000 */
[----:B------:R-:W-:Y:S01]  /*5b60*/  SHF.R.U32.HI R54, RZ, 0x10, R49 ;  /* 0x00000010ff367819 */ /* 0x000fe20000011631 */
[----:B-1--4-:R-:W-:Y:S01]  /*5b70*/  IMAD.U32 R57, R41, 0x10000, RZ ;  /* 0x0001000029397824 */ /* 0x012fe200078e00ff */
[--C-:B------:R-:W-:Y:S01]  /*5b80*/  SHF.R.U64 R36, R36, 0x10, R37.reuse ;  /* 0x0000001024247819 */ /* 0x100fe20000001225 */
[----:B0-----:R-:W-:Y:S01]  /*5b90*/  IMAD.U32 R55, R13, 0x10000, RZ ;  /* 0x000100000d377824 */ /* 0x001fe200078e00ff */
        /* <DEDUP_REMOVED lines=90> */
.L_x_10461:
[----:B------:R-:W-:Y:S05]  /*6140*/  BSYNC B2 ;  /* 0x0000000000027941 */ /* 0x000fea0003800000 */
.L_x_10460:
[----:B---3--:R-:W-:-:S04]  /*6150*/  LEA R36, P3, R20, R82, 0x1 ;  /* 0x0000005214247211 */ /* 0x008fc800078608ff */
[----:B--2---:R-:W-:Y:S02]  /*6160*/  LEA.HI.X R37, R20, R83, R90, 0x1, P3 ;  /* 0x0000005314257211 */ /* 0x004fe400018f0c5a */
[----:B------:R-:W-:-:S03]  /*6170*/  ISETP.GE.AND P3, PT, R52, R11, PT ;  /* 0x0000000b3400720c */ /* 0x000fc60003f66270 */
[----:B0-----:R0:W-:Y:S10]  /*6180*/  ST.E.128 desc[UR42][R36.64], R12 ;  /* 0x0000000c24007985 */ /* 0x0011f4000c101d2a */
[----:B0-----:R-:W-:-:S05]  /*6190*/  @!P3 IMAD.WIDE R12, R52, 0x2, R82 ;  /* 0x00000002340cb825 */ /* 0x001fca00078e0252 */
[----:B----4-:R0:W-:Y:S02]  /*61a0*/  @!P3 ST.E.128 desc[UR42][R12.64], R40 ;  /* 0x000000280c00b985 */ /* 0x0101e4000c101d2a */
.L_x_10459:
[----:B------:R-:W-:Y:S05]  /*61b0*/  BSYNC B1 ;  /* 0x0000000000017941 */ /* 0x000fea0003800000 */
.L_x_10458:
[----:B------:R-:W-:-:S13]  /*61c0*/  ISETP.NE.AND P3, PT, R30, RZ, PT ;  /* 0x000000ff1e00720c */ /* 0x000fda0003f65270 */
[----:B------:R-:W-:Y:S05]  /*61d0*/  @!P3 BRA `(.L_x_10425) ;  /* 0x0000000c0010b947 */ /* 0x000fea0003800000 */
[----:B------:R-:W-:Y:S01]  /*61e0*/  LOP3.LUT P4, RZ, R19, 0x2, RZ, 0xc0, !PT ;  /* 0x0000000213ff7812 */ /* 0x000fe2000788c0ff */
[----:B------:R-:W-:Y:S01]  /*61f0*/  BSSY B1, `(.L_x_10462) ;  /* 0x0000075000017945 */ /* 0x000fe20003800000 */
[C---:B0--3--:R-:W-:Y:S02]  /*6200*/  LEA R40, P3, R21.reuse, R82, 0x1 ;  /* 0x0000005215287211 */ /* 0x049fe400078608ff */
[----:B------:R-:W-:Y:S02]  /*6210*/  SEL R103, R98, R103, !P4 ;  /* 0x0000006762677207 */ /* 0x000fe40006000000 */
[----:B--2---:R-:W-:Y:S02]  /*6220*/  LEA.HI.X R41, R21, R83, R89, 0x1, P3 ;  /* 0x0000005315297211 */ /* 0x004fe400018f0c59 */
[----:B----4-:R-:W-:Y:S02]  /*6230*/  SHF.R.S32.HI R12, RZ, 0x1f, R103 ;  /* 0x0000001fff0c7819 */ /* 0x010fe40000011467 */
[----:B------:R-:W-:-:S02]  /*6240*/  ISETP.GE.AND P3, PT, R4, R96, PT ;  /* 0x000000600400720c */ /* 0x000fc40003f66270 */
[----:B------:R-:W-:-:S04]  /*6250*/  LEA.HI R12, R12, R103, RZ, 0x4 ;  /* 0x000000670c0c7211 */ /* 0x000fc800078f20ff */
[----:B------:R-:W-:-:S04]  /*6260*/  SHF.R.S32.HI R13, RZ, 0x4, R12 ;  /* 0x00000004ff0d7819 */ /* 0x000fc8000001140c */
[----:B------:R-:W-:-:S04]  /*6270*/  LEA.HI.SX32 R13, R6, R13, 0x1d ;  /* 0x0000000d060d7211 */ /* 0x000fc800078feaff */
[----:B------:R-:W-:Y:S01]  /*6280*/  SHF.R.S32.HI R12, RZ, 0x1f, R13 ;  /* 0x0000001fff0c7819 */ /* 0x000fe2000001140d */
[----:B------:R-:W-:-:S03]  /*6290*/  IMAD.SHL.U32 R42, R13, 0x8, RZ ;  /* 0x000000080d2a7824 */ /* 0x000fc600078e00ff */
[----:B------:R-:W-:-:S05]  /*62a0*/  LEA.HI R12, R12, R13, RZ, 0x2 ;  /* 0x0000000d0c0c7211 */ /* 0x000fca00078f10ff */
        /* <DEDUP_REMOVED lines=9> */
[----:B------:R-:W0:Y:S04]  /*6340*/  LDS.128 R36, [R36+0x15400] ;  /* 0x0154000024247984 */ /* 0x000e280000000c00 */
[----:B------:R-:W2:Y:S01]  /*6350*/  LDS.128 R12, [R13+0x15400] ;  /* 0x015400000d0c7984 */ /* 0x000ea20000000c00 */
[----:B------:R-:W-:Y:S05]  /*6360*/  @P3 BRA `(.L_x_10463) ;  /* 0x0000000400743947 */ /* 0x000fea0003800000 */
[----:B------:R-:W-:Y:S01]  /*6370*/  SHF.R.U64 R43, R44, 0x10, R45 ;  /* 0x000000102c2b7819 */ /* 0x000fe2000000122d */
[----:B0-----:R-:W-:Y:S01]  /*6380*/  IMAD.U32 R49, R37, 0x10000, RZ ;  /* 0x0001000025317824 */ /* 0x001fe200078e00ff */
[----:B------:R-:W-:Y:S02]  /*6390*/  SHF.R.U64 R32, R32, 0x10, R33 ;  /* 0x0000001020207819 */ /* 0x000fe40000001221 */
[----:B------:R-:W-:Y:S02]  /*63a0*/  SHF.R.U32.HI R45, RZ, 0x10, R45 ;  /* 0x00000010ff2d7819 */ /* 0x000fe4000001162d */
[----:B------:R-:W-:Y:S02]  /*63b0*/  SHF.R.U32.HI R33, RZ, 0x10, R33 ;  /* 0x00000010ff217819 */ /* 0x000fe40000011621 */
[----:B------:R-:W-:Y:S02]  /*63c0*/  PRMT R45, R113, 0x5432, R45 ;  /* 0x00005432712d7816 */ /* 0x000fe4000000002d */
[----:B------:R-:W-:-:S02]  /*63d0*/  PRMT R33, R111, 0x5432, R33 ;  /* 0x000054326f217816 */ /* 0x000fc40000000021 */
[--C-:B------:R-:W-:Y:S01]  /*63e0*/  SHF.R.U64 R44, R46, 0x10, R47.reuse ;  /* 0x000000102e2c7819 */ /* 0x100fe2000000122f */
[----:B------:R-:W-:Y:S01]  /*63f0*/  IMAD.U32 R48, R45, 0x10000, RZ ;  /* 0x000100002d307824 */ /* 0x000fe200078e00ff */
[----:B------:R-:W-:Y:S01]  /*6400*/  SHF.R.U32.HI R46, RZ, 0x10, R47 ;  /* 0x00000010ff2e7819 */ /* 0x000fe2000001162f */
[----:B------:R-:W-:Y:S01]  /*6410*/  IMAD.U32 R50, R33, 0x10000, RZ ;  /* 0x0001000021327824 */ /* 0x000fe200078e00ff */
[----:B------:R-:W-:Y:S01]  /*6420*/  LOP3.LUT R45, R45, 0xffff0000, RZ, 0xc0, !PT ;  /* 0xffff00002d2d7812 */ /* 0x000fe200078ec0ff */
[----:B------:R-:W-:Y:S01]  /*6430*/  FMUL.FTZ R51, R49, R48 ;  /* 0x0000003031337220 */ /* 0x000fe20000410000 */
[----:B--2---:R-:W-:Y:S02]  /*6440*/  IMAD.U32 R47, R13, 0x10000, RZ ;  /* 0x000100000d2f7824 */ /* 0x004fe400078e00ff */
[-C--:B------:R-:W-:Y:S01]  /*6450*/  FMUL.FTZ R49, R49, R50.reuse ;  /* 0x0000003231317220 */ /* 0x080fe20000410000 */
[----:B------:R-:W-:Y:S01]  /*6460*/  LOP3.LUT R33, R33, 0xffff0000, RZ, 0xc0, !PT ;  /* 0xffff000021217812 */ /* 0x000fe200078ec0ff */
[----:B------:R-:W-:-:S02]  /*6470*/  FFMA.FTZ R51, R47, R50, -R51 ;  /* 0x000000322f337223 */ /* 0x000fc40000010833 */
[----:B------:R-:W-:Y:S01]  /*6480*/  FFMA.FTZ R49, R47, R48, R49 ;  /* 0x000000302f317223 */ /* 0x000fe20000010031 */
[----:B------:R-:W-:Y:S02]  /*6490*/  LOP3.LUT R47, R37, 0xffff0000, RZ, 0xc0, !PT ;  /* 0xffff0000252f7812 */ /* 0x000fe400078ec0ff */
[--C-:B------:R-:W-:Y:S02]  /*64a0*/  SHF.R.U64 R34, R34, 0x10, R35.reuse ;  /* 0x0000001022227819 */ /* 0x100fe40000001223 */
[----:B------:R-:W-:Y:S01]  /*64b0*/  SHF.R.U32.HI R35, RZ, 0x10, R35 ;  /* 0x00000010ff237819 */ /* 0x000fe20000011623 */
[----:B------:R-:W-:Y:S01]  /*64c0*/  FMUL.FTZ R37, R47, R45 ;  /* 0x0000002d2f257220 */ /* 0x000fe20000410000 */
[----:B------:R-:W-:Y:S01]  /*64d0*/  LOP3.LUT R13, R13, 0xffff0000, RZ, 0xc0, !PT ;  /* 0xffff00000d0d7812 */ /* 0x000fe200078ec0ff */
[----:B------:R-:W-:Y:S01]  /*64e0*/  FMUL.FTZ R47, R47, R33 ;  /* 0x000000212f2f7220 */ /* 0x000fe20000410000 */
[----:B------:R-:W-:Y:S02]  /*64f0*/  PRMT R46, R112, 0x5432, R46 ;  /* 0x00005432702e7816 */ /* 0x000fe4000000002e */
[----:B------:R-:W-:Y:S01]  /*6500*/  PRMT R35, R110, 0x5432, R35 ;  /* 0x000054326e237816 */ /* 0x000fe20000000023 */
[----:B------:R-:W-:Y:S01]  /*6510*/  FFMA.FTZ R47, R13, R45, R47 ;  /* 0x0000002d0d2f7223 */ /* 0x000fe2000001002f */
[----:B------:R-:W-:-:S02]  /*6520*/  IMAD.U32 R45, R39, 0x10000, RZ ;  /* 0x00010000272d7824 */ /* 0x000fc400078e00ff */
[----:B------:R-:W-:Y:S01]  /*6530*/  FFMA.FTZ R37, R13, R33, -R37 ;  /* 0x000000210d257223 */ /* 0x000fe20000010825 */
[C---:B------:R-:W-:Y:S01]  /*6540*/  IMAD.U32 R48, R46.reuse, 0x10000, RZ ;  /* 0x000100002e307824 */ /* 0x040fe200078e00ff */
[----:B------:R-:W-:Y:S01]  /*6550*/  LOP3.LUT R46, R46, 0xffff0000, RZ, 0xc0, !PT ;  /* 0xffff00002e2e7812 */ /* 0x000fe200078ec0ff */
[----:B------:R-:W-:Y:S01]  /*6560*/  IMAD.U32 R50, R35, 0x10000, RZ ;  /* 0x0001000023327824 */ /* 0x000fe200078e00ff */
[----:B------:R-:W-:Y:S01]  /*6570*/  LOP3.LUT R39, R39, 0xffff0000, RZ, 0xc0, !PT ;  /* 0xffff000027277812 */ /* 0x000fe200078ec0ff */
[----:B------:R-:W-:Y:S02]  /*6580*/  IMAD.U32 R13, R15, 0x10000, RZ ;  /* 0x000100000f0d7824 */ /* 0x000fe400078e00ff */
[C---:B------:R-:W-:Y:S01]  /*6590*/  FMUL.FTZ R52, R45.reuse, R48 ;  /* 0x000000302d347220 */ /* 0x040fe20000410000 */
[-C--:B------:R-:W-:Y:S01]  /*65a0*/  FMUL.FTZ R45, R45, R50.reuse ;  /* 0x000000322d2d7220 */ /* 0x080fe20000410000 */
[----:B------:R-:W-:Y:S02]  /*65b0*/  LOP3.LUT R15, R15, 0xffff0000, RZ, 0xc0, !PT ;  /* 0xffff00000f0f7812 */ /* 0x000fe400078ec0ff */
[C---:B------:R-:W-:Y:S01]  /*65c0*/  FFMA.FTZ R33, R13.reuse, R50, -R52 ;  /* 0x000000320d217223 */ /* 0x040fe20000010834 */
[----:B------:R-:W-:Y:S01]  /*65d0*/  FFMA.FTZ R13, R13, R48, R45 ;  /* 0x000000300d0d7223 */ /* 0x000fe2000001002d */
[----:B------:R-:W-:Y:S01]  /*65e0*/  LOP3.LUT R48, R35, 0xffff0000, RZ, 0xc0, !PT ;  /* 0xffff000023307812 */ /* 0x000fe200078ec0ff */
[----:B------:R-:W-:Y:S01]  /*65f0*/  FMUL.FTZ R50, R39, R46 ;  /* 0x0000002e27327220 */ /* 0x000fe20000410000 */
[----:B------:R-:W-:-:S02]  /*6600*/  PRMT R43, R113, 0x5410, R43 ;  /* 0x00005410712b7816 */ /* 0x000fc4000000002b */
[----:B------:R-:W-:Y:S01]  /*6610*/  PRMT R32, R111, 0x5410, R32 ;  /* 0x000054106f207816 */ /* 0x000fe20000000020 */
[-C--:B------:R-:W-:Y:S01]  /*6620*/  FMUL.FTZ R39, R39, R48.reuse ;  /* 0x0000003027277220 */ /* 0x080fe20000410000 */
[----:B------:R-:W-:Y:S01]  /*6630*/  FFMA.FTZ R35, R15, R48, -R50 ;  /* 0x000000300f237223 */ /* 0x000fe20000010832 */
[C---:B------:R-:W-:Y:S01]  /*6640*/  IMAD.U32 R45, R43.reuse, 0x10000, RZ ;  /* 0x000100002b2d7824 */ /* 0x040fe200078e00ff */
[----:B------:R-:W-:Y:S01]  /*6650*/  LOP3.LUT R43, R43, 0xffff0000, RZ, 0xc0, !PT ;  /* 0xffff00002b2b7812 */ /* 0x000fe200078ec0ff */
[----:B------:R-:W-:Y:S01]  /*6660*/  FFMA.FTZ R15, R15, R46, R39 ;  /* 0x0000002e0f0f7223 */ /* 0x000fe20000010027 */
[C---:B------:R-:W-:Y:S01]  /*6670*/  IMAD.U32 R46, R36.reuse, 0x10000, RZ ;  /* 0x00010000242e7824 */ /* 0x040fe200078e00ff */
[----:B------:R-:W-:Y:S01]  /*6680*/  LOP3.LUT R36, R36, 0xffff0000, RZ, 0xc0, !PT ;  /* 0xffff000024247812 */ /* 0x000fe200078ec0ff */
[----:B------:R-:W-:Y:S01]  /*6690*/  IMAD.U32 R48, R32, 0x10000, RZ ;  /* 0x0001000020307824 */ /* 0x000fe200078e00ff */
[----:B------:R-:W-:Y:S01]  /*66a0*/  PRMT R44, R112, 0x5410, R44 ;  /* 0x00005410702c7816 */ /* 0x000fe2000000002c */
        /* <DEDUP_REMOVED lines=8> */
[----:B------:R-:W-:Y:S01]  /*6730*/  PRMT R34, R110, 0x5410, R34 ;  /* 0x000054106e227816 */ /* 0x000fe20000000022 */
[----:B------:R-:W-:Y:S01]  /*6740*/  IMAD.U32 R32, R38, 0x10000, RZ ;  /* 0x0001000026207824 */ /* 0x000fe200078e00ff */
[----:B------:R-:W-:Y:S01]  /*6750*/  F2FP.BF16.F32.PACK_AB R37, R37, R51 ;  /* 0x000000332525723e */ /* 0x000fe200000010ff */
[-C--:B------:R-:W-:Y:S01]  /*6760*/  FMUL.FTZ R36, R36, R39.reuse ;  /* 0x0000002724247220 */ /* 0x080fe20000410000 */
[----:B------:R-:W-:Y:S01]  /*6770*/  FFMA.FTZ R39, R12, R39, -R45 ;  /* 0x000000270c277223 */ /* 0x000fe2000001082d */
[C---:B------:R-:W-:Y:S01]  /*6780*/  IMAD.U32 R45, R44.reuse, 0x10000, RZ ;  /* 0x000100002c2d7824 */ /* 0x040fe200078e00ff */
[----:B------:R-:W-:Y:S01]  /*6790*/  LOP3.LUT R44, R44, 0xffff0000, RZ, 0xc0, !PT ;  /* 0xffff00002c2c7812 */ /* 0x000fe200078ec0ff */
[----:B------:R-:W-:-:S02]  /*67a0*/  IMAD.U32 R53, R34, 0x10000, RZ ;  /* 0x0001000022357824 */ /* 0x000fc400078e00ff */
[----:B------:R-:W-:Y:S01]  /*67b0*/  FFMA.FTZ R43, R12, R43, R36 ;  /* 0x0000002b0c2b7223 */ /* 0x000fe20000010024 */
[----:B------:R-:W-:Y:S01]  /*67c0*/  FMUL.FTZ R55, R32, R45 ;  /* 0x0000002d20377220 */ /* 0x000fe20000410000 */
[----:B------:R-:W-:Y:S02]  /*67d0*/  IMAD.U32 R12, R14, 0x10000, RZ ;  /* 0x000100000e0c7824 */ /* 0x000fe400078e00ff */
[-C--:B------:R-:W-:Y:S01]  /*67e0*/  FMUL.FTZ R32, R32, R53.reuse ;  /* 0x0000003520207220 */ /* 0x080fe20000410000 */
[----:B------:R-:W-:Y:S01]  /*67f0*/  LOP3.LUT R34, R34, 0xffff0000, RZ, 0xc0, !PT ;  /* 0xffff000022227812 */ /* 0x000fe200078ec0ff */
[C---:B------:R-:W-:Y:S02]  /*6800*/  FFMA.FTZ R36, R12.reuse, R53, -R55 ;  /* 0x000000350c247223 */ /* 0x040fe40000010837 */
[----:B------:R-:W-:Y:S01]  /*6810*/  FFMA.FTZ R32, R12, R45, R32 ;  /* 0x0000002d0c207223 */ /* 0x000fe20000010020 */
[----:B------:R-:W-:Y:S02]  /*6820*/  LOP3.LUT R45, R38, 0xffff0000, RZ, 0xc0, !PT ;  /* 0xffff0000262d7812 */ /* 0x000fe400078ec0ff */
[----:B------:R-:W-:-:S02]  /*6830*/  LOP3.LUT R53, R14, 0xffff0000, RZ, 0xc0, !PT ;  /* 0xffff00000e357812 */ /* 0x000fc400078ec0ff */
[----:B------:R-:W-:Y:S01]  /*6840*/  F2FP.BF16.F32.PACK_AB R33, R35, R33 ;  /* 0x000000212321723e */ /* 0x000fe200000010ff */
[C---:B------:R-:W-:Y:S01]  /*6850*/  FMUL.FTZ R12, R45.reuse, R44 ;  /* 0x0000002c2d0c7220 */ /* 0x040fe20000410000 */
[-C--:B------:R-:W-:Y:S01]  /*6860*/  FMUL.FTZ R55, R45, R34.reuse ;  /* 0x000000222d377220 */ /* 0x080fe20000410000 */
[----:B------:R-:W-:Y:S02]  /*6870*/  F2FP.BF16.F32.PACK_AB R47, R47, R49 ;  /* 0x000000312f2f723e */ /* 0x000fe400000010ff */
[C---:B------:R-:W-:Y:S01]  /*6880*/  FFMA.FTZ R45, R53.reuse, R34, -R12 ;  /* 0x00000022352d7223 */ /* 0x040fe2000001080c */
        /* <DEDUP_REMOVED lines=10> */
[----:B------:R-:W-:-:S07]  /*6930*/  IMAD.MOV.U32 R39, RZ, RZ, R34 ;  /* 0x000000ffff277224 */ /* 0x000fce00078e0022 */
.L_x_10463:
[----:B------:R-:W-:Y:S05]  /*6940*/  BSYNC B1 ;  /* 0x0000000000017941 */ /* 0x000fea0003800000 */
.L_x_10462:
[----:B--2---:R2:W-:Y:S01]  /*6950*/  ST.E.128 desc[UR42][R40.64], R12 ;  /* 0x0000000c28007985 */ /* 0x0045e2000c101d2a */
[----:B------:R-:W-:-:S13]  /*6960*/  ISETP.GE.AND P3, PT, R42, R11, PT ;  /* 0x0000000b2a00720c */ /* 0x000fda0003f66270 */
[----:B------:R-:W-:Y:S05]  /*6970*/  @P3 BRA `(.L_x_10425) ;  /* 0x0000000400283947 */ /* 0x000fea0003800000 */
[----:B------:R-:W-:-:S05]  /*6980*/  IMAD.WIDE R82, R42, 0x2, R82 ;  /* 0x000000022a527825 */ /* 0x000fca00078e0252 */
[----:B0-----:R0:W-:Y:S01]  /*6990*/  ST.E.128 desc[UR42][R82.64], R36 ;  /* 0x0000002452007985 */ /* 0x0011e2000c101d2a */
[----:B------:R-:W-:Y:S05]  /*69a0*/  BRA `(.L_x_10425) ;  /* 0x00000004001c7947 */ /* 0x000fea0003800000 */
.L_x_10417:
[----:B------:R-:W-:-:S06]  /*69b0*/  UISETP.NE.AND UP0, UPT, UR40, 0x3, UPT ;  /* 0x000000032800788c */ /* 0x000fcc000bf05270 */
[----:B------:R-:W-:-:S13]  /*69c0*/  PLOP3.LUT P2, PT, PT, PT, UP0, 0x80, 0x0 ;  /* 0x000000000000781c */ /* 0x000fda0003f4f008 */
[----:B------:R-:W-:Y:S05]  /*69d0*/  @!P2 BRA `(.L_x_10464) ;  /* 0x000000000004a947 */ /* 0x000fea0003800000 */
[----:B------:R-:W-:Y:S01]  /*69e0*/  BPT.TRAP 0x1 ;  /* 0x000000040000795c */ /* 0x000fe20000300000 */
.L_x_10464:
[----:B------:R-:W-:Y:S01]  /*69f0*/  IMAD R31, R18, 0x8, R2 ;  /* 0x00000008121f7824 */ /* 0x000fe200078e0202 */
[----:B------:R-:W-:Y:S01]  /*6a00*/  SHF.L.U32 R79, R138, 0x1f, RZ ;  /* 0x0000001f8a4f7819 */ /* 0x000fe200000006ff */
[----:B------:R-:W-:Y:S01]  /*6a10*/  BSSY B1, `(.L_x_10465) ;  /* 0x0000004000017945 */ /* 0x000fe20003800000 */
[----:B------:R-:W-:Y:S02]  /*6a20*/  SHF.R.S32.HI R76, RZ, 0x1f, R75 ;  /* 0x0000001fff4c7819 */ /* 0x000fe4000001144b */
[----:B------:R-:W0:Y:S02]  /*6a30*/  SYNCS.PHASECHK.TRANS64.TRYWAIT P3, [R31+URZ+0x2d890], R79 ;  /* 0x02d8904f1f0075a7 */ /* 0x000e24000806017f */
[----:B0-----:R-:W-:Y:S05]  /*6a40*/  @!P3 BRA `(.L_x_10466) ;  /* 0x0000014400a4b947 */ /* 0x001fea0003800000 */
.L_x_10691:
[----:B------:R-:W-:Y:S05]  /*6a50*/  BSYNC B1 ;  /* 0x0000000000017941 */ /* 0x000fea0003800000 */
.L_x_10465:
        /* <DEDUP_REMOVED lines=20> */
[----:B------:R-:W-:Y:S01]  /*6ba0*/  ISETP.GT.AND P3, PT, R78, R139, PT ;  /* 0x0000008b4e00720c */ /* 0x000fe20003f64270 */
[----:B------:R-:W-:-:S12]  /*6bb0*/  BRA.DIV UR4, `(.L_x_10467) ;  /* 0x00000146045c7947 */ /* 0x000fd8000b800000 */
[----:B------:R1:W2:Y:S04]  /*6bc0*/  SHFL.IDX PT, R38, R13, RZ, 0x1e1f ;  /* 0x001e1fff0d267589 */ /* 0x0002a800000e0000 */
[----:B------:R-:W3:Y:S02]  /*6bd0*/  SHFL.IDX PT, R39, R39, RZ, 0x1e1f ;  /* 0x001e1fff27277589 */ /* 0x000ee400000e0000 */
.L_x_10695:
[----:B------:R-:W-:Y:S05]  /*6be0*/  @!P3 BRA `(.L_x_10425) ;  /* 0x00000000008cb947 */ /* 0x000fea0003800000 */
[----:B------:R-:W-:Y:S02]  /*6bf0*/  ULDC UR4, c[0x0][0x2f4] ;  /* 0x0000bd0000047ab9 */ /* 0x000fe40000000800 */
[----:B------:R-:W-:Y:S02]  /*6c00*/  ISETP.GE.AND P5, PT, R16, UR4, PT ;  /* 0x0000000410007c0c */ /* 0x000fe4000bfa6270 */
[----:B------:R-:W-:-:S11]  /*6c10*/  ISETP.GE.AND P4, PT, R23, UR4, PT ;  /* 0x0000000417007c0c */ /* 0x000fd6000bf86270 */
[----:B-1----:R-:W1:Y:S01]  /*6c20*/  @!P5 LDS.128 R12, [R61+0x15000] ;  /* 0x015000003d0cd984 */ /* 0x002e620000000c00 */
[----:B---3--:R-:W-:-:S04]  /*6c30*/  @!P5 LEA R36, P3, R16, R39, 0x1 ;  /* 0x000000271024d211 */ /* 0x008fc800078608ff */
[----:B--2---:R-:W-:Y:S02]  /*6c40*/  @!P5 LEA.HI.X R37, R16, R38, R17, 0x1, P3 ;  /* 0x000000261025d211 */ /* 0x004fe400018f0c11 */
[----:B------:R-:W-:-:S04]  /*6c50*/  @!P4 LEA R34, P3, R23, R39, 0x1 ;  /* 0x000000271722c211 */ /* 0x000fc800078608ff */
[----:B------:R-:W-:Y:S02]  /*6c60*/  @!P4 LEA.HI.X R35, R23, R38, R154, 0x1, P3 ;  /* 0x000000261723c211 */ /* 0x000fe400018f0c9a */
[----:B------:R-:W-:-:S13]  /*6c70*/  ISETP.GE.AND P3, PT, R22, UR4, PT ;  /* 0x0000000416007c0c */ /* 0x000fda000bf66270 */
[----:B------:R-:W-:-:S04]  /*6c80*/  @!P3 LEA R32, P6, R22, R39, 0x1 ;  /* 0x000000271620b211 */ /* 0x000fc800078c08ff */
[----:B------:R-:W-:Y:S01]  /*6c90*/  @!P3 LEA.HI.X R33, R22, R38, R153, 0x1, P6 ;  /* 0x000000261621b211 */ /* 0x000fe200030f0c99 */
[----:B-1----:R1:W-:Y:S01]  /*6ca0*/  @!P5 ST.E.128 desc[UR42][R36.64], R12 ;  /* 0x0000000c2400d985 */ /* 0x0023e2000c101d2a */
[----:B------:R-:W-:-:S13]  /*6cb0*/  ISETP.GE.AND P5, PT, R3, UR4, PT ;  /* 0x0000000403007c0c */ /* 0x000fda000bfa6270 */
[----:B------:R-:W2:Y:S01]  /*6cc0*/  @!P5 LDS.128 R12, [R60+0x15000] ;  /* 0x015000003c0cd984 */ /* 0x000ea20000000c00 */
[----:B------:R-:W-:Y:S02]  /*6cd0*/  @!P5 IMAD.SHL.U32 R11, R147, 0x8, RZ ;  /* 0x00000008930bd824 */ /* 0x000fe400078e00ff */
[----:B-1----:R-:W-:Y:S02]  /*6ce0*/  @!P5 IMAD.MOV.U32 R36, RZ, RZ, R39 ;  /* 0x000000ffff24d224 */ /* 0x002fe400078e0027 */
[----:B------:R-:W-:Y:S02]  /*6cf0*/  @!P5 IMAD.MOV.U32 R37, RZ, RZ, R38 ;  /* 0x000000ffff25d224 */ /* 0x000fe400078e0026 */
[----:B------:R-:W-:-:S05]  /*6d00*/  @!P5 IMAD.WIDE R36, R11, 0x2, R36 ;  /* 0x000000020b24d825 */ /* 0x000fca00078e0224 */
[----:B--2---:R1:W-:Y:S01]  /*6d10*/  @!P5 ST.E.128 desc[UR42][R36.64], R12 ;  /* 0x0000000c2400d985 */ /* 0x0043e2000c101d2a */
[----:B------:R-:W-:-:S13]  /*6d20*/  ISETP.GE.AND P5, PT, R4, UR4, PT ;  /* 0x0000000404007c0c */ /* 0x000fda000bfa6270 */
[----:B------:R-:W2:Y:S01]  /*6d30*/  @!P5 LDS.128 R12, [R61+0x17000] ;  /* 0x017000003d0cd984 */ /* 0x000ea20000000c00 */
[----:B------:R-:W-:Y:S02]  /*6d40*/  @!P5 IMAD.SHL.U32 R11, R150, 0x8, RZ ;  /* 0x00000008960bd824 */ /* 0x000fe400078e00ff */
[----:B-1----:R-:W-:Y:S02]  /*6d50*/  @!P5 IMAD.MOV.U32 R36, RZ, RZ, R39 ;  /* 0x000000ffff24d224 */ /* 0x002fe400078e0027 */
[----:B------:R-:W-:Y:S02]  /*6d60*/  @!P5 IMAD.MOV.U32 R37, RZ, RZ, R38 ;  /* 0x000000ffff25d224 */ /* 0x000fe400078e0026 */
[----:B------:R-:W-:-:S05]  /*6d70*/  @!P5 IMAD.WIDE R36, R11, 0x2, R36 ;  /* 0x000000020b24d825 */ /* 0x000fca00078e0224 */
[----:B--2---:R1:W-:Y:S01]  /*6d80*/  @!P5 ST.E.128 desc[UR42][R36.64], R12 ;  /* 0x0000000c2400d985 */ /* 0x0043e2000c101d2a */
[----:B------:R-:W-:-:S03]  /*6d90*/  ISETP.GE.AND P5, PT, R136, UR4, PT ;  /* 0x0000000488007c0c */ /* 0x000fc6000bfa6270 */
[----:B------:R-:W2:Y:S10]  /*6da0*/  @!P4 LDS.128 R12, [R60+0x17000] ;  /* 0x017000003c0cc984 */ /* 0x000eb40000000c00 */
[----:B-1----:R-:W-:-:S04]  /*6db0*/  @!P5 LEA R36, P6, R136, R39, 0x1 ;  /* 0x000000278824d211 */ /* 0x002fc800078c08ff */
[----:B------:R-:W-:Y:S01]  /*6dc0*/  @!P5 LEA.HI.X R37, R136, R38, R152, 0x1, P6 ;  /* 0x000000268825d211 */ /* 0x000fe200030f0c98 */
[----:B--2---:R-:W-:Y:S04]  /*6dd0*/  @!P4 ST.E.128 desc[UR42][R34.64], R12 ;  /* 0x0000000c2200c985 */ /* 0x004fe8000c101d2a */
[----:B------:R-:W1:Y:S04]  /*6de0*/  @!P3 LDS.128 R12, [R61+0x19000] ;  /* 0x019000003d0cb984 */ /* 0x000e680000000c00 */
[----:B-1----:R-:W-:Y:S04]  /*6df0*/  @!P3 ST.E.128 desc[UR42][R32.64], R12 ;  /* 0x0000000c2000b985 */ /* 0x002fe8000c101d2a */
[----:B------:R-:W1:Y:S04]  /*6e00*/  @!P5 LDS.128 R12, [R60+0x19000] ;  /* 0x019000003c0cd984 */ /* 0x000e680000000c00 */
[----:B-1----:R4:W-:Y:S02]  /*6e10*/  @!P5 ST.E.128 desc[UR42][R36.64], R12 ;  /* 0x0000000c2400d985 */ /* 0x0029e4000c101d2a */
.L_x_10425:
[----:B------:R-:W-:Y:S05]  /*6e20*/  BSYNC B0 ;  /* 0x0000000000007941 */ /* 0x000fea0003800000 */
.L_x_10416:
[----:B------:R-:W5:Y:S01]  /*6e30*/  S2R R11, SR_TID.X ;  /* 0x00000000000b7919 */ /* 0x000f620000002100 */
[----:B------:R-:W-:Y:S01]  /*6e40*/  @!PT LDS RZ, [RZ] ;  /* 0x00000000fffff984 */ /* 0x000fe20000000800 */
[----:B------:R-:W-:Y:S01]  /*6e50*/  @!PT LDS RZ, [RZ] ;  /* 0x00000000fffff984 */ /* 0x000fe20000000800 */
[----:B------:R-:W-:Y:S01]  /*6e60*/  @!PT LDS RZ, [RZ] ;  /* 0x00000000fffff984 */ /* 0x000fe20000000800 */
[----:B------:R-:W-:Y:S01]  /*6e70*/  @!PT LDS RZ, [RZ] ;  /* 0x00000000fffff984 */ /* 0x000fe20000000800 */
[----:B------:R0:W-:Y:S06]  /*6e80*/  MEMBAR.ALL.CTA ;  /* 0x0000000000007992 */ /* 0x0001ec0000008000 */
[----:B0-----:R-:W0:Y:S01]  /*6e90*/  FENCE.VIEW.ASYNC.S ;  /* 0x00000000000073c6 */ /* 0x001e220000000000 */
[----:B------:R-:W-:Y:S05]  /*6ea0*/  WARPSYNC.ALL ;  /* 0x0000000000007948 */ /* 0x000fea0003800000 */
[----:B------:R-:W-:Y:S01]  /*6eb0*/  BSSY B0, `(.L_x_10468) ;  /* 0x0000008000007945 */ /* 0x000fe20003800000 */
[----:B0-----:R0:W-:Y:S01]  /*6ec0*/  BAR.SYNC.DEFER_BLOCKING R101, 0x80 ;  /* 0x000200650000751d */ /* 0x0011e20000010000 */
[----:B-----5:R-:W-:-:S13]  /*6ed0*/  LOP3.LUT P3, RZ, R11, 0x7f, RZ, 0xc0, !PT ;  /* 0x0000007f0bff7812 */ /* 0x020fda000786c0ff */
[----:B------:R-:W-:-:S05]  /*6ee0*/  @!P3 VIADD R11, R31, 0x2d8a0 ;  /* 0x0002d8a01f0bb836 */ /* 0x000fca0000000000 */
[----:B------:R-:W-:-:S04]  /*6ef0*/  @!P3 PRMT R11, RZ, 0x654, R11 ;  /* 0x00000654ff0bb816 */ /* 0x000fc8000000000b */
[----:B------:R0:W-:Y:S01]  /*6f00*/  @!P3 SYNCS.ARRIVE.TRANS64.RED.A1T0 RZ, [R11+URZ], RZ ;  /* 0x000000ff0bffb9a7 */ /* 0x0001e2000810043f */
[----:B------:R-:W-:Y:S05]  /*6f10*/  @!P2 BRA `(.L_x_10469) ;  /* 0x000000000004a947 */ /* 0x000fea0003800000 */
[----:B------:R-:W-:Y:S01]  /*6f20*/  BPT.TRAP 0x1 ;  /* 0x000000040000795c */ /* 0x000fe20000300000 */
.L_x_10469:
[----:B------:R-:W-:Y:S05]  /*6f30*/  BSYNC B0 ;  /* 0x0000000000007941 */ /* 0x000fea0003800000 */
.L_x_10468:
[----:B------:R-:W5:Y:S01]  /*6f40*/  SYNCS.PHASECHK.TRANS64.TRYWAIT P2, [R31+URZ+0x2d8b0], R79 ;  /* 0x02d8b04f1f0075a7 */ /* 0x000f62000804017f */
[----:B------:R-:W-:Y:S04]  /*6f50*/  BSSY B0, `(.L_x_10470) ;  /* 0x0000002000007945 */ /* 0x000fe80003800000 */
[----:B-----5:R-:W-:Y:S05]  /*6f60*/  @!P2 BRA `(.L_x_10471) ;  /* 0x0000014000b8a947 */ /* 0x020fea0003800000 */
.L_x_10696:
[----:B------:R-:W-:Y:S05]  /*6f70*/  BSYNC B0 ;  /* 0x0000000000007941 */ /* 0x000fea0003800000 */
.L_x_10470:
[----:B------:R-:W-:Y:S01]  /*6f80*/  ULDC.64 UR4, c[0x0][0x328] ;  /* 0x0000ca0000047ab9 */ /* 0x000fe20000000a00 */
[----:B------:R-:W-:Y:S01]  /*6f90*/  ULDC.64 UR6, c[0x0][0x318] ;  /* 0x0000c60000067ab9 */ /* 0x000fe20000000a00 */
[----:B------:R-:W-:Y:S01]  /*6fa0*/  IMAD R76, R76, UR4, RZ ;  /* 0x000000044c4c7c24 */ /* 0x000fe2000f8e02ff */
[----:B------:R-:W-:Y:S01]  /*6fb0*/  BSSY B0, `(.L_x_10472) ;  /* 0x0000033000007945 */ /* 0x000fe20003800000 */
[----:B-1234-:R-:W-:-:S04]  /*6fc0*/  IMAD.WIDE.U32 R12, R75, UR4, RZ ;  /* 0x000000044b0c7c25 */ /* 0x01efc8000f8e00ff */
        /* <DEDUP_REMOVED lines=10> */
[----:B0-----:R-:W-:-:S04]  /*7070*/  LEA R11, P2, R12, UR6, 0x1 ;  /* 0x000000060c0b7c11 */ /* 0x001fc8000f8408ff */
[----:B------:R-:W-:Y:S01]  /*7080*/  LEA.HI.X R12, R12, UR7, R13, 0x1, P2 ;  /* 0x000000070c0c7c11 */ /* 0x000fe200090f0c0d */
[----:B------:R0:W1:Y:S01]  /*7090*/  SHFL.IDX PT, R36, R11, RZ, 0x1e1f ;  /* 0x001e1fff0b247589 */ /* 0x00006200000e0000 */
[----:B------:R-:W-:-:S03]  /*70a0*/  ISETP.GT.AND P2, PT, R78, R139, PT ;  /* 0x0000008b4e00720c */ /* 0x000fc60003f44270 */
[----:B------:R0:W2:Y:S10]  /*70b0*/  SHFL.IDX PT, R37, R12, RZ, 0x1e1f ;  /* 0x001e1fff0c257589 */ /* 0x0000b400000e0000 */
[----:B0-----:R-:W-:Y:S05]  /*70c0*/  @!P2 BRA `(.L_x_10473) ;  /* 0x000000000084a947 */ /* 0x001fea0003800000 */
[----:B------:R-:W-:Y:S02]  /*70d0*/  ULDC UR4, c[0x0][0x2f4] ;  /* 0x0000bd0000047ab9 */ /* 0x000fe40000000800 */
        /* <DEDUP_REMOVED lines=32> */
.L_x_10473:
[----:B------:R-:W-:Y:S05]  /*72e0*/  BSYNC B0 ;  /* 0x0000000000007941 */ /* 0x000fea0003800000 */
.L_x_10472:
[----:B------:R-:W-:Y:S01]  /*72f0*/  @!PT LDS RZ, [RZ] ;  /* 0x00000000fffff984 */ /* 0x000fe20000000800 */
[----:B------:R-:W-:Y:S01]  /*7300*/  @!PT LDS RZ, [RZ] ;  /* 0x00000000fffff984 */ /* 0x000fe20000000800 */
[----:B------:R-:W-:Y:S01]  /*7310*/  @!PT LDS RZ, [RZ] ;  /* 0x00000000fffff984 */ /* 0x000fe20000000800 */
[----:B------:R-:W-:Y:S01]  /*7320*/  @!PT LDS RZ, [RZ] ;  /* 0x00000000fffff984 */ /* 0x000fe20000000800 */
[----:B------:R3:W-:Y:S06]  /*7330*/  MEMBAR.ALL.CTA ;  /* 0x0000000000007992 */ /* 0x0007ec0000008000 */
[----:B---3--:R-:W3:Y:S01]  /*7340*/  FENCE.VIEW.ASYNC.S ;  /* 0x00000000000073c6 */ /* 0x008ee20000000000 */
[----:B------:R-:W-:Y:S02]  /*7350*/  VIADD R18, R18, 0x1 ;  /* 0x0000000112127836 */ /* 0x000fe40000000000 */
[----:B------:R-:W-:Y:S01]  /*7360*/  @!P3 VIADD R31, R31, 0x2d8c0 ;  /* 0x0002d8c01f1fb836 */ /* 0x000fe20000000000 */
[----:B---3--:R3:W-:Y:S02]  /*7370*/  BAR.SYNC.DEFER_BLOCKING R101, 0x80 ;  /* 0x000200650000751d */ /* 0x0087e40000010000 */
[----:B------:R-:W-:-:S02]  /*7380*/  ISETP.NE.AND P2, PT, R18, 0x2, PT ;  /* 0x000000021200780c */ /* 0x000fc40003f45270 */
[----:B------:R-:W-:Y:S02]  /*7390*/  @!P3 PRMT R31, RZ, 0x654, R31 ;  /* 0x00000654ff1fb816 */ /* 0x000fe4000000001f */
[----:B------:R-:W-:Y:S02]  /*73a0*/  SEL R11, RZ, 0x1, P2 ;  /* 0x00000001ff0b7807 */ /* 0x000fe40001000000 */
[----:B------:R-:W-:Y:S02]  /*73b0*/  SEL R18, R18, RZ, P2 ;  /* 0x000000ff12127207 */ /* 0x000fe40001000000 */
[----:B------:R-:W-:Y:S01]  /*73c0*/  LOP3.LUT R138, R138, R11, RZ, 0x3c, !PT ;  /* 0x0000000b8a8a7212 */ /* 0x000fe200078e3cff */
[----:B------:R3:W-:Y:S01]  /*73d0*/  @!P3 SYNCS.ARRIVE.TRANS64.RED.A1T0 RZ, [R31+URZ], RZ ;  /* 0x000000ff1fffb9a7 */ /* 0x0007e2000810043f */
[----:B------:R-:W-:Y:S05]  /*73e0*/  @P1 BRA `(.L_x_10474) ;  /* 0xffffffb400701947 */ /* 0x000fea000383ffff */
[----:B0-----:R-:W0:Y:S01]  /*73f0*/  S2R R12, SR_TID.X ;  /* 0x00000000000c7919 */ /* 0x001e220000002100 */
[----:B------:R-:W-:Y:S02]  /*7400*/  PLOP3.LUT P0, PT, PT, PT, PT, 0x8, 0x0 ;  /* 0x000000000000781c */ /* 0x000fe40003f0e170 */
[----:B0-----:R-:W-:-:S04]  /*7410*/  SHF.R.U32.HI R12, RZ, 0x7, R12 ;  /* 0x00000007ff0c7819 */ /* 0x001fc8000001160c */
[----:B------:R-:W-:-:S13]  /*7420*/  ISETP.NE.AND P4, PT, R12, 0x1, PT ;  /* 0x000000010c00780c */ /* 0x000fda0003f85270 */
[----:B------:R-:W-:Y:S06]  /*7430*/  @!P4 BAR.ARV 0x9, 0x100 ;  /* 0x024400000000cb1d */ /* 0x000fec0000002000 */
.L_x_10411:
[----:B------:R-:W-:Y:S01]  /*7440*/  IMAD.MOV.U32 R88, RZ, RZ, RZ ;  /* 0x000000ffff587224 */ /* 0x000fe200078e00ff */
[----:B------:R-:W-:Y:S06]  /*7450*/  @P0 BRA `(.L_x_10475) ;  /* 0x00000000000c0947 */ /* 0x000fec0003800000 */
[----:B------:R-:W4:Y:S01]  /*7460*/  FENCE.VIEW.ASYNC.G ;  /* 0x00000000000073c6 */ /* 0x000f220000000100 */
[----:B------:R-:W-:Y:S05]  /*7470*/  WARPSYNC.ALL ;  /* 0x0000000000007948 */ /* 0x000fea0003800000 */
[----:B----4-:R-:W-:Y:S06]  /*7480*/  BAR.ARV 0xc, 0x200 ;  /* 0x0308000000007b1d */ /* 0x010fec0000002000 */
.L_x_10475:
[----:B------:R-:W-:Y:S01]  /*7490*/  LOP3.LUT P0, RZ, R19, 0x8, RZ, 0xc0, !PT ;  /* 0x0000000813ff7812 */ /* 0x000fe2000780c0ff */
[----:B------:R-:W-:-:S12]  /*74a0*/  BSSY B0, `(.L_x_10476) ;  /* 0x0000020000007945 */ /* 0x000fd80003800000 */
[----:B------:R-:W-:Y:S05]  /*74b0*/  @!P0 BRA `(.L_x_10477) ;  /* 0x0000000000788947 */ /* 0x000fea0003800000 */
[----:B------:R-:W4:Y:S01]  /*74c0*/  LDL R0, [R1+0x58] ;  /* 0x0000580001007983 */ /* 0x000f220000100800 */
[----:B------:R-:W-:Y:S01]  /*74d0*/  ULDC UR4, c[0x0][0x9f0] ;  /* 0x00027c0000047ab9 */ /* 0x000fe20000000800 */
[----:B----4-:R-:W-:-:S04]  /*74e0*/  ISETP.NE.AND P0, PT, R0, RZ, PT ;  /* 0x000000ff0000720c */ /* 0x010fc80003f05270 */
[----:B------:R-:W-:-:S04]  /*74f0*/  SEL R9, R0, UR4, P0 ;  /* 0x0000000400097c07 */ /* 0x000fc80008000000 */
[-C--:B------:R-:W-:Y:S02]  /*7500*/  IABS R6, R9.reuse ;  /* 0x0000000900067213 */ /* 0x080fe40000000000 */
[----:B------:R-:W-:Y:S02]  /*7510*/  IADD3 R0, R99, -0x1, R9 ;  /* 0xffffffff63007810 */ /* 0x000fe40007ffe009 */
[----:B------:R-:W4:Y:S01]  /*7520*/  I2F.RP R3, R6 ;  /* 0x0000000600037306 */ /* 0x000f220000209400 */
[-C--:B------:R-:W-:Y:S02]  /*7530*/  IABS R10, R9.reuse ;  /* 0x00000009000a7213 */ /* 0x080fe40000000000 */
[----:B------:R-:W-:Y:S02]  /*7540*/  IABS R8, R0 ;  /* 0x0000000000087213 */ /* 0x000fe40000000000 */
[----:B------:R-:W-:-:S04]  /*7550*/  LOP3.LUT R0, R0, R9, RZ, 0x3c, !PT ;  /* 0x0000000900007212 */ /* 0x000fc800078e3cff */
[----:B------:R-:W-:Y:S01]  /*7560*/  ISETP.GE.AND P2, PT, R0, RZ, PT ;  /* 0x000000ff0000720c */ /* 0x000fe20003f46270 */
[----:B----4-:R-:W4:Y:S02]  /*7570*/  MUFU.RCP R3, R3 ;  /* 0x0000000300037308 */ /* 0x010f240000001000 */
[----:B----4-:R-:W-:Y:S02]  /*7580*/  VIADD R4, R3, 0xffffffe ;  /* 0x0ffffffe03047836 */ /* 0x010fe40000000000 */
[----:B------:R-:W-:-:S04]  /*7590*/  IMAD.MOV R3, RZ, RZ, -R10 ;  /* 0x000000ffff037224 */ /* 0x000fc800078e0a0a */
[----:B------:R4:W0:Y:S02]  /*75a0*/  F2I.FTZ.U32.TRUNC.NTZ R5, R4 ;  /* 0x0000000400057305 */ /* 0x000824000021f000 */
[----:B----4-:R-:W-:Y:S02]  /*75b0*/  IMAD.MOV.U32 R4, RZ, RZ, RZ ;  /* 0x000000ffff047224 */ /* 0x010fe400078e00ff */
[----:B0-----:R-:W-:-:S04]  /*75c0*/  IMAD.MOV R7, RZ, RZ, -R5 ;  /* 0x000000ffff077224 */ /* 0x001fc800078e0a05 */
        /* <DEDUP_REMOVED lines=13> */
.L_x_10477:
[----:B------:R-:W-:Y:S05]  /*76a0*/  BSYNC B0 ;  /* 0x0000000000007941 */ /* 0x000fea0003800000 */
.L_x_10476:
[----:B------:R-:W4:Y:S01]  /*76b0*/  LDL R0, [R1+0x74] ;  /* 0x0000740001007983 */ /* 0x000f220000100800 */
        /* <DEDUP_REMOVED lines=17> */
[----:B-12---:R-:W-:-:S02]  /*77d0*/  CS2R R36, SRZ ;  /* 0x0000000000247805 */ /* 0x006fc4000001ff00 */
        /* <DEDUP_REMOVED lines=8> */
[----:B----4-:R-:W-:-:S05]  /*7860*/  IMAD R0, R0, R88, RZ ;  /* 0x0000005800007224 */ /* 0x010fca00078e02ff */
[----:B------:R1:W-:Y:S01]  /*7870*/  STL [R1+0x3c], R0 ;  /* 0x00003c0001007387 */ /* 0x0003e20000100800 */
[----:B------:R-:W-:-:S04]  /*7880*/  VIADDMNMX R88, R0, R88, R99, PT ;  /* 0x0000005800587246 */ /* 0x000fc80003800163 */
[----:B------:R-:W-:-:S13]  /*7890*/  ISETP.GT.AND P1, PT, R88, R0, PT ;  /* 0x000000005800720c */ /* 0x000fda0003f24270 */
[----:B-1----:R-:W-:Y:S05]  /*78a0*/  @!P1 BRA `(.L_x_10478) ;  /* 0x0000009400d89947 */ /* 0x002fea0003800000 */
[----:B------:R-:W1:Y:S01]  /*78b0*/  S2R R0, SR_TID.X ;  /* 0x0000000000007919 */ /* 0x000e620000002100 */
[----:B------:R-:W-:Y:S01]  /*78c0*/  UMOV UR4, 0xffffffff ;  /* 0xffffffff00047882 */ /* 0x000fe20000000000 */
[----:B-1----:R-:W-:-:S05]  /*78d0*/  VIADD R40, R0, 0xffffff80 ;  /* 0xffffff8000287836 */ /* 0x002fca0000000000 */
[----:B------:R-:W-:-:S04]  /*78e0*/  SHF.R.S32.HI R41, RZ, 0x1f, R40 ;  /* 0x0000001fff297819 */ /* 0x000fc80000011428 */
[----:B------:R-:W-:-:S04]  /*78f0*/  LEA.HI R13, R41, R40, RZ, 0x7 ;  /* 0x00000028290d7211 */ /* 0x000fc800078f38ff */
[----:B------:R-:W-:Y:S01]  /*7900*/  SHF.R.S32.HI R13, RZ, 0x7, R13 ;  /* 0x00000007ff0d7819 */ /* 0x000fe2000001140d */
[----:B------:R-:W-:Y:S06]  /*7910*/  BRA.DIV UR4, `(.L_x_10479) ;  /* 0x0000013a04607947 */ /* 0x000fec000b800000 */
[----:B------:R-:W1:Y:S04]  /*7920*/  SHFL.IDX PT, R0, R13, RZ, 0x1f ;  /* 0x00001fff0d007589 */ /* 0x000e6800000e0000 */
[----:B-1----:R1:W-:Y:S02]  /*7930*/  STL [R1+0x40], R0 ;  /* 0x0000400001007387 */ /* 0x0023e40000100800 */
.L_x_10699:
[----:B------:R-:W1:Y:S01]  /*7940*/  LDL R3, [R1+0x40] ;  /* 0x0000400001037983 */ /* 0x000e620000100800 */
[----:B------:R-:W-:Y:S01]  /*7950*/  BSSY B6, `(.L_x_10480) ;  /* 0x000001b000067945 */ /* 0x000fe20003800000 */
[----:B-1----:R-:W-:-:S05]  /*7960*/  IMAD.HI R0, R3, 0x55555556, RZ ;  /* 0x5555555603007827 */ /* 0x002fca00078e02ff */
[----:B------:R-:W-:-:S05]  /*7970*/  LEA.HI R44, R0, R0, RZ, 0x1 ;  /* 0x00000000002c7211 */ /* 0x000fca00078f08ff */
[----:B------:R-:W-:Y:S02]  /*7980*/  IMAD R44, R44, -0x3, R3 ;  /* 0xfffffffd2c2c7824 */ /* 0x000fe400078e0203 */
[----:B------:R-:W-:-:S04]  /*7990*/  VIADD R3, R2, 0x21800 ;  /* 0x0002180002037836 */ /* 0x000fc80000000000 */
[----:B------:R-:W-:Y:S01]  /*79a0*/  IMAD R0, R44, 0x2000, R3 ;  /* 0x000020002c007824 */ /* 0x000fe200078e0203 */
[----:B------:R-:W-:-:S04]  /*79b0*/  LOP3.LUT P0, RZ, R3, 0x3ff, RZ, 0xc0, !PT ;  /* 0x000003ff03ff7812 */ /* 0x000fc8000780c0ff */
[----:B------:R-:W-:-:S04]  /*79c0*/  SHF.R.U32.HI R0, RZ, 0x4, R0 ;  /* 0x00000004ff007819 */ /* 0x000fc80000011600 */
[----:B------:R-:W-:-:S05]  /*79d0*/  LOP3.LUT R0, R0, 0x3fff, RZ, 0xc0, !PT ;  /* 0x00003fff00007812 */ /* 0x000fca00078ec0ff */
[----:B------:R1:W-:Y:S01]  /*79e0*/  STL [R1+0x48], R0 ;  /* 0x0000480001007387 */ /* 0x0003e20000100800 */
[----:B------:R-:W-:Y:S05]  /*79f0*/  @!P0 BRA `(.L_x_10481) ;  /* 0x0000000000408947 */ /* 0x000fea0003800000 */
[----:B0-----:R-:W-:Y:S01]  /*7a00*/  MOV R14, 0x0 ;  /* 0x00000000000e7802 */ /* 0x001fe20000000f00 */
        /* <DEDUP_REMOVED lines=14> */
[----:B01-3-5:R-:W-:Y:S05]  /*7af0*/  CALL.ABS.NOINC R14 ;  /* 0x000000000e007343 */ /* 0x02bfea0003c00000 */
.L_x_10481:
[----:B------:R-:W-:Y:S05]  /*7b00*/  BSYNC B6 ;  /* 0x0000000000067941 */ /* 0x000fea0003800000 */
.L_x_10480:
        /* <DEDUP_REMOVED lines=8> */
[----:B------:R2:W4:Y:S03]  /*7b90*/  SYNCS.PHASECHK.TRANS64.TRYWAIT P0, [R2+URZ+0x2d800], R3 ;  /* 0x02d80003020075a7 */ /* 0x000526000800017f */
[----:B----4-:R-:W-:Y:S05]  /*7ba0*/  @!P0 NANOSLEEP.SYNCS 0x989680 ;  /* 0x009896800000895d */ /* 0x010fea0003900000 */
[----:B------:R-:W4:Y:S01]  /*7bb0*/  @!P0 SYNCS.PHASECHK.TRANS64 P0, [R2+URZ+0x2d800], R3 ;  /* 0x02d80003020085a7 */ /* 0x000f22000800007f */
[----:B------:R-:W-:Y:S04]  /*7bc0*/  BSSY B0, `(.L_x_10483) ;  /* 0x0000006000007945 */ /* 0x000fe80003800000 */
[----:B----4-:R-:W-:Y:S05]  /*7bd0*/  @P0 BRA `(.L_x_10484) ;  /* 0x0000000000100947 */ /* 0x010fea0003800000 */
.L_x_10485:
[----:B----4-:R4:W0:Y:S02]  /*7be0*/  SYNCS.PHASECHK.TRANS64.TRYWAIT P0, [R2+URZ+0x2d800], R3 ;  /* 0x02d80003020075a7 */ /* 0x010824000800017f */
[----:B0-----:R-:W-:Y:S05]  /*7bf0*/  @!P0 NANOSLEEP.SYNCS 0x989680 ;  /* 0x009896800000895d */ /* 0x001fea0003900000 */
[----:B------:R-:W0:Y:S02]  /*7c00*/  @!P0 SYNCS.PHASECHK.TRANS64 P0, [R2+URZ+0x2d800], R3 ;  /* 0x02d80003020085a7 */ /* 0x000e24000800007f */
[----:B0-----:R-:W-:Y:S05]  /*7c10*/  @!P0 BRA `(.L_x_10485) ;  /* 0xfffffffc00f08947 */ /* 0x001fea000383ffff */
.L_x_10484:
[----:B------:R-:W-:Y:S05]  /*7c20*/  BSYNC B0 ;  /* 0x0000000000007941 */ /* 0x000fea0003800000 */
.L_x_10483:
[----:B------:R-:W-:Y:S05]  /*7c30*/  BRA `(.L_x_10486) ;  /* 0x0000003c007c7947 */ /* 0x000fea0003800000 */
.L_x_10482:
[----:B-1---5:R-:W-:Y:S01]  /*7c40*/  SHF.R.S32.HI R0, RZ, 0x1f, R95 ;  /* 0x0000001fff007819 */ /* 0x022fe2000001145f */
[----:B------:R-:W-:Y:S01]  /*7c50*/  ULOP3.LUT UP0, URZ, UR38, 0x1bf, URZ, 0xc0, !UPT ;  /* 0x000001bf263f7892 */ /* 0x000fe2000f80c03f */
[----:B------:R-:W-:Y:S01]  /*7c60*/  ULDC.64 UR4, c[0x0][0x3f8] ;  /* 0x0000fe0000047ab9 */ /* 0x000fe20000000a00 */
[----:B------:R-:W-:Y:S02]  /*7c70*/  ULDC.64 UR6, c[0x0][0x408] ;  /* 0x0001020000067ab9 */ /* 0x000fe40000000a00 */
[C---:B------:R-:W-:Y:S02]  /*7c80*/  IMAD R6, R0.reuse, UR4, RZ ;  /* 0x0000000400067c24 */ /* 0x040fe4000f8e02ff */
[----:B------:R-:W-:Y:S01]  /*7c90*/  IMAD R0, R0, UR6, RZ ;  /* 0x0000000600007c24 */ /* 0x000fe2000f8e02ff */
[----:B------:R-:W-:Y:S01]  /*7ca0*/  PLOP3.LUT P2, PT, PT, PT, UP0, 0x80, 0x0 ;  /* 0x000000000000781c */ /* 0x000fe20003f4f008 */
[C---:B------:R-:W-:Y:S02]  /*7cb0*/  IMAD R25, R95.reuse, UR5, R6 ;  /* 0x000000055f197c24 */ /* 0x040fe4000f8e0206 */
[----:B------:R-:W-:Y:S01]  /*7cc0*/  IMAD.WIDE.U32 R4, R95, UR4, RZ ;  /* 0x000000045f047c25 */ /* 0x000fe2000f8e00ff */
[----:B------:R-:W-:-:S03]  /*7cd0*/  ULDC.64 UR4, c[0x0][0x3e8] ;  /* 0x0000fa0000047ab9 */ /* 0x000fc60000000a00 */
[C---:B------:R-:W-:Y:S01]  /*7ce0*/  IMAD R37, R95.reuse, UR7, R0 ;  /* 0x000000075f257c24 */ /* 0x040fe2000f8e0200 */
        /* <DEDUP_REMOVED lines=24> */
[----:B0--3--:R-:W-:Y:S05]  /*7e70*/  CALL.ABS.NOINC R14 ;  /* 0x000000000e007343 */ /* 0x009fea0003c00000 */
.L_x_10487:
[----:B------:R-:W-:Y:S01]  /*7e80*/  ULDC.U8 UR4, c[0x0][0x410] ;  /* 0x0001040000047ab9 */ /* 0x000fe20000000000 */
[----:B------:R-:W-:Y:S01]  /*7e90*/  BSSY B0, `(.L_x_10488) ;  /* 0x00003b1000007945 */ /* 0x000fe20003800000 */
[----:B------:R-:W-:Y:S01]  /*7ea0*/  ISETP.NE.AND P0, PT, RZ, UR4, PT ;  /* 0x00000004ff007c0c */ /* 0x000fe2000bf05270 */
[----:B------:R-:W-:-:S12]  /*7eb0*/  IMAD R6, R97, 0xc0, R139 ;  /* 0x000000c061067824 */ /* 0x000fd800078e028b */
[----:B------:R-:W-:Y:S05]  /*7ec0*/  @!P0 BRA `(.L_x_10489) ;  /* 0x0000001c006c8947 */ /* 0x000fea0003800000 */
[----:B------:R-:W-:-:S03]  /*7ed0*/  UMOV UR4, 0xffffffff ;  /* 0xffffffff00047882 */ /* 0x000fc60000000000 */
[----:B------:R-:W-:Y:S05]  /*7ee0*/  BRA.DIV UR4, `(.L_x_10490) ;  /* 0x0000013604147947 */ /* 0x000fea000b800000 */
[----:B------:R1:W2:Y:S04]  /*7ef0*/  SHFL.IDX PT, R3, R25, RZ, 0x1e1f ;  /* 0x001e1fff19037589 */ /* 0x0002a800000e0000 */
[----:B------:R1:W4:Y:S04]  /*7f00*/  SHFL.IDX PT, R38, R24, RZ, 0x1e1f ;  /* 0x001e1fff18267589 */ /* 0x00032800000e0000 */
[----:B------:R1:W0:Y:S04]  /*7f10*/  SHFL.IDX PT, R0, R37, RZ, 0x1e1f ;  /* 0x001e1fff25007589 */ /* 0x00022800000e0000 */
[----:B------:R-:W0:Y:S02]  /*7f20*/  SHFL.IDX PT, R39, R39, RZ, 0x1e1f ;  /* 0x001e1fff27277589 */ /* 0x000e2400000e0000 */
.L_x_10705:
[----:B------:R-:W-:Y:S01]  /*7f30*/  ULDC UR4, c[0x0][0x448] ;  /* 0x0001120000047ab9 */ /* 0x000fe20000000800 */
[----:B------:R-:W-:Y:S01]  /*7f40*/  BSSY B1, `(.L_x_10491) ;  /* 0x000005d000017945 */ /* 0x000fe20003800000 */
[----:B------:R-:W-:Y:S01]  /*7f50*/  IMAD R42, R100, UR4, RZ ;  /* 0x00000004642a7c24 */ /* 0x000fe2000f8e02ff */
[----:B------:R-:W-:Y:S02]  /*7f60*/  CS2R R34, SRZ ;  /* 0x0000000000227805 */ /* 0x000fe4000001ff00 */
[----:B---3--:R-:W-:Y:S02]  /*7f70*/  CS2R R30, SRZ ;  /* 0x00000000001e7805 */ /* 0x008fe4000001ff00 */
[----:B------:R-:W-:Y:S02]  /*7f80*/  CS2R R26, SRZ ;  /* 0x00000000001a7805 */ /* 0x000fe4000001ff00 */
[----:B------:R-:W-:Y:S02]  /*7f90*/  CS2R R20, SRZ ;  /* 0x0000000000147805 */ /* 0x000fe4000001ff00 */
[----:B------:R-:W-:Y:S01]  /*7fa0*/  ISETP.GE.AND P0, PT, R6, R42, PT ;  /* 0x0000002a0600720c */ /* 0x000fe20003f06270 */
[----:B------:R-:W-:Y:S01]  /*7fb0*/  IMAD R42, R97, -0xc0, R42 ;  /* 0xffffff40612a7824 */ /* 0x000fe200078e022a */
[----:B------:R-:W-:-:S02]  /*7fc0*/  CS2R R12, SRZ ;  /* 0x00000000000c7805 */ /* 0x000fc4000001ff00 */
[----:B------:R-:W-:Y:S02]  /*7fd0*/  CS2R R8, SRZ ;  /* 0x0000000000087805 */ /* 0x000fe4000001ff00 */
[----:B-1----:R-:W-:Y:S02]  /*7fe0*/  CS2R R36, SRZ ;  /* 0x0000000000247805 */ /* 0x002fe4000001ff00 */
[----:B------:R-:W-:Y:S02]  /*7ff0*/  CS2R R32, SRZ ;  /* 0x0000000000207805 */ /* 0x000fe4000001ff00 */
[----:B0-----:R-:W-:Y:S02]  /*8000*/  CS2R R28, SRZ ;  /* 0x00000000001c7805 */ /* 0x001fe4000001ff00 */
[----:B------:R-:W-:Y:S02]  /*8010*/  CS2R R24, SRZ ;  /* 0x0000000000187805 */ /* 0x000fe4000001ff00 */
[----:B------:R-:W-:-:S02]  /*8020*/  CS2R R14, SRZ ;  /* 0x00000000000e7805 */ /* 0x000fc4000001ff00 */
[----:B------:R-:W-:Y:S01]  /*8030*/  CS2R R10, SRZ ;  /* 0x00000000000a7805 */ /* 0x000fe2000001ff00 */
[----:B------:R-:W-:Y:S06]  /*8040*/  @P0 BRA `(.L_x_10492) ;  /* 0x0000000400300947 */ /* 0x000fec0003800000 */
[----:B------:R-:W3:Y:S01]  /*8050*/  LDL R47, [R1+0x28] ;  /* 0x00002800012f7983 */ /* 0x000ee20000100800 */
[----:B------:R-:W-:-:S03]  /*8060*/  ULDC UR4, c[0x0][0x3f4] ;  /* 0x0000fd0000047ab9 */ /* 0x000fc60000000800 */
[----:B------:R-:W2:Y:S04]  /*8070*/  LDL R46, [R1+0x20] ;  /* 0x00002000012e7983 */ /* 0x000ea80000100800 */
[----:B------:R-:W4:Y:S04]  /*8080*/  LDL R45, [R1+0x24] ;  /* 0x00002400012d7983 */ /* 0x000f280000100800 */
[----:B------:R-:W4:Y:S01]  /*8090*/  LDL R43, [R1+0x2c] ;  /* 0x00002c00012b7983 */ /* 0x000f220000100800 */
[C---:B------:R-:W-:Y:S01]  /*80a0*/  ISETP.GE.AND P0, PT, R155.reuse, UR4, PT ;  /* 0x000000049b007c0c */ /* 0x040fe2000bf06270 */
[----:B------:R-:W-:Y:S01]  /*80b0*/  IMAD.SHL.U32 R7, R155, 0x2, RZ ;  /* 0x000000029b077824 */ /* 0x000fe200078e00ff */
[----:B------:R-:W-:-:S02]  /*80c0*/  SHF.R.S32.HI R8, RZ, 0x1f, R155 ;  /* 0x0000001fff087819 */ /* 0x000fc4000001149b */
[----:B------:R-:W-:Y:S02]  /*80d0*/  CS2R R36, SRZ ;  /* 0x0000000000247805 */ /* 0x000fe4000001ff00 */
[----:B------:R-:W-:Y:S02]  /*80e0*/  CS2R R34, SRZ ;  /* 0x0000000000227805 */ /* 0x000fe4000001ff00 */
[----:B------:R-:W-:Y:S02]  /*80f0*/  CS2R R32, SRZ ;  /* 0x0000000000207805 */ /* 0x000fe4000001ff00 */
[C---:B---3--:R-:W-:Y:S01]  /*8100*/  ISETP.GE.AND P3, PT, R47.reuse, UR4, PT ;  /* 0x000000042f007c0c */ /* 0x048fe2000bf66270 */
[C---:B------:R-:W-:Y:S01]  /*8110*/  IMAD.SHL.U32 R24, R47.reuse, 0x2, RZ ;  /* 0x000000022f187824 */ /* 0x040fe200078e00ff */
[----:B------:R-:W-:Y:S02]  /*8120*/  SHF.R.S32.HI R4, RZ, 0x1f, R47 ;  /* 0x0000001fff047819 */ /* 0x000fe4000001142f */
[C---:B--2---:R-:W-:Y:S01]  /*8130*/  ISETP.GE.AND P2, PT, R46.reuse, UR4, PT ;  /* 0x000000042e007c0c */ /* 0x044fe2000bf46270 */
[----:B------:R-:W-:Y:S01]  /*8140*/  IMAD.SHL.U32 R14, R46, 0x2, RZ ;  /* 0x000000022e0e7824 */ /* 0x000fe200078e00ff */
[----:B------:R-:W-:-:S02]  /*8150*/  SHF.L.U64.HI R4, R47, 0x1, R4 ;  /* 0x000000012f047819 */ /* 0x000fc40000010204 */
[C---:B----4-:R-:W-:Y:S01]  /*8160*/  ISETP.GE.AND P1, PT, R45.reuse, UR4, PT ;  /* 0x000000042d007c0c */ /* 0x050fe2000bf26270 */
[----:B------:R-:W-:Y:S01]  /*8170*/  IMAD.SHL.U32 R10, R45, 0x2, RZ ;  /* 0x000000022d0a7824 */ /* 0x000fe200078e00ff */
[----:B------:R-:W-:Y:S02]  /*8180*/  SHF.R.S32.HI R5, RZ, 0x1f, R46 ;  /* 0x0000001fff057819 */ /* 0x000fe4000001142e */
[----:B------:R-:W-:Y:S01]  /*8190*/  SHF.R.S32.HI R6, RZ, 0x1f, R45 ;  /* 0x0000001fff067819 */ /* 0x000fe2000001142d */
[----:B------:R-:W-:Y:S01]  /*81a0*/  IMAD.SHL.U32 R30, R43, 0x2, RZ ;  /* 0x000000022b1e7824 */ /* 0x000fe200078e00ff */
[-C--:B------:R-:W-:Y:S02]  /*81b0*/  @!P3 IADD3 R26, P4, R38, R24.reuse, RZ ;  /* 0x00000018261ab210 */ /* 0x080fe40007f9e0ff */
[----:B------:R-:W-:Y:S02]  /*81c0*/  @!P3 IADD3 R24, P5, R39, R24, RZ ;  /* 0x000000182718b210 */ /* 0x000fe40007fbe0ff */
[----:B------:R-:W-:Y:S01]  /*81d0*/  SHF.L.U64.HI R5, R46, 0x1, R5 ;  /* 0x000000012e057819 */ /* 0x000fe20000010205 */
[--C-:B------:R-:W-:Y:S01]  /*81e0*/  @!P3 IMAD.X R27, R3, 0x1, R4.reuse, P4 ;  /* 0x00000001031bb824 */ /* 0x100fe200020e0604 */
[-C--:B------:R-:W-:Y:S01]  /*81f0*/  @!P2 IADD3 R20, P4, R38, R14.reuse, RZ ;  /* 0x0000000e2614a210 */ /* 0x080fe20007f9e0ff */
[----:B------:R-:W-:Y:S01]  /*8200*/  @!P3 IMAD.X R25, R0, 0x1, R4, P5 ;  /* 0x000000010019b824 */ /* 0x000fe200028e0604 */
[----:B------:R-:W-:-:S02]  /*8210*/  @!P2 IADD3 R14, P5, R39, R14, RZ ;  /* 0x0000000e270ea210 */ /* 0x000fc40007fbe0ff */
[----:B------:R-:W-:Y:S01]  /*8220*/  SHF.L.U64.HI R6, R45, 0x1, R6 ;  /* 0x000000012d067819 */ /* 0x000fe20000010206 */
[--C-:B------:R-:W-:Y:S01]  /*8230*/  @!P2 IMAD.X R21, R3, 0x1, R5.reuse, P4 ;  /* 0x000000010315a824 */ /* 0x100fe200020e0605 */
[-C--:B------:R-:W-:Y:S01]  /*8240*/  @!P1 IADD3 R12, P4, R38, R10.reuse, RZ ;  /* 0x0000000a260c9210 */ /* 0x080fe20007f9e0ff */
[----:B------:R-:W-:Y:S01]  /*8250*/  @!P2 IMAD.X R15, R0, 0x1, R5, P5 ;  /* 0x00000001000fa824 */ /* 0x000fe200028e0605 */
[----:B------:R-:W-:Y:S01]  /*8260*/  @!P1 IADD3 R10, P5, R39, R10, RZ ;  /* 0x0000000a270a9210 */ /* 0x000fe20007fbe0ff */
[----:B------:R-:W5:Y:S01]  /*8270*/  @!P3 LD.E.64 R32, desc[UR42][R26.64] ;  /* 0x0000002a1a20b980 */ /* 0x000f62000c101b00 */
[----:B------:R-:W-:Y:S01]  /*8280*/  SHF.L.U64.HI R5, R155, 0x1, R8 ;  /* 0x000000019b057819 */ /* 0x000fe20000010208 */
[--C-:B------:R-:W-:Y:S01]  /*8290*/  @!P1 IMAD.X R13, R3, 0x1, R6.reuse, P4 ;  /* 0x00000001030d9824 */ /* 0x100fe200020e0606 */
[----:B------:R-:W-:Y:S01]  /*82a0*/  ISETP.GE.AND P4, PT, R142, UR4, PT ;  /* 0x000000048e007c0c */ /* 0x000fe2000bf86270 */
[----:B------:R-:W-:Y:S01]  /*82b0*/  @!P1 IMAD.X R11, R0, 0x1, R6, P5 ;  /* 0x00000001000b9824 */ /* 0x000fe200028e0606 */
[----:B------:R-:W-:-:S02]  /*82c0*/  @!P0 IADD3 R8, P5, R38, R7, RZ ;  /* 0x0000000726088210 */ /* 0x000fc40007fbe0ff */
[----:B------:R-:W-:-:S03]  /*82d0*/  SHF.R.S32.HI R31, RZ, 0x1f, R43 ;  /* 0x0000001fff1f7819 */ /* 0x000fc6000001142b */
[----:B------:R-:W-:Y:S01]  /*82e0*/  @!P0 IMAD.X R9, R3, 0x1, R5, P5 ;  /* 0x0000000103098824 */ /* 0x000fe200028e0605 */
[----:B------:R-:W-:-:S05]  /*82f0*/  @!P0 IADD3 R4, P5, R39, R7, RZ ;  /* 0x0000000727048210 */ /* 0x000fca0007fbe0ff */
[----:B------:R-:W-:Y:S01]  /*8300*/  @!P0 IMAD.X R5, R0, 0x1, R5, P5 ;  /* 0x0000000100058824 */ /* 0x000fe200028e0605 */
[----:B------:R-:W-:Y:S01]  /*8310*/  ISETP.GE.AND P5, PT, R43, UR4, PT ;  /* 0x000000042b007c0c */ /* 0x000fe2000bfa6270 */
[----:B------:R-:W-:Y:S02]  /*8320*/  @!P4 IMAD.MOV.U32 R28, RZ, RZ, R38 ;  /* 0x000000ffff1cc224 */ /* 0x000fe400078e0026 */
[----:B------:R-:W-:Y:S02]  /*8330*/  @!P4 IMAD.MOV.U32 R29, RZ, RZ, R3 ;  /* 0x000000ffff1dc224 */ /* 0x000fe400078e0003 */
[----:B------:R-:W-:Y:S02]  /*8340*/  @!P4 IMAD.MOV.U32 R6, RZ, RZ, R39 ;  /* 0x000000ffff06c224 */ /* 0x000fe400078e0027 */
[----:B------:R-:W-:Y:S02]  /*8350*/  @!P4 IMAD.MOV.U32 R7, RZ, RZ, R0 ;  /* 0x000000ffff07c224 */ /* 0x000fe400078e0000 */
[----:B------:R-:W-:-:S04]  /*8360*/  @!P4 IMAD.WIDE R28, R142, 0x2, R28 ;  /* 0x000000028e1cc825 */ /* 0x000fc800078e021c */
[----:B------:R-:W-:Y:S01]  /*8370*/  @!P4 IMAD.WIDE R6, R142, 0x2, R6 ;  /* 0x000000028e06c825 */ /* 0x000fe200078e0206 */
[----:B------:R-:W5:Y:S01]  /*8380*/  @!P4 LD.E.64 R36, desc[UR42][R28.64] ;  /* 0x0000002a1c24c980 */ /* 0x000f62000c101b00 */
[----:B------:R-:W-:-:S03]  /*8390*/  SHF.L.U64.HI R31, R43, 0x1, R31 ;  /* 0x000000012b1f7819 */ /* 0x000fc6000001021f */
[----:B------:R0:W5:Y:S02]  /*83a0*/  @!P4 LD.E.64 R34, desc[UR42][R6.64] ;  /* 0x0000002a0622c980 */ /* 0x000164000c101b00 */
[----:B0-----:R-:W-:-:S05]  /*83b0*/  @!P5 IADD3 R6, P4, R38, R30, RZ ;  /* 0x0000001e2606d210 */ /* 0x001fca0007f9e0ff */
[--C-:B------:R-:W-:Y:S01]  /*83c0*/  @!P5 IMAD.X R7, R3, 0x1, R31.reuse, P4 ;  /* 0x000000010307d824 */ /* 0x100fe200020e061f */
[----:B------:R-:W-:Y:S02]  /*83d0*/  @!P5 IADD3 R38, P4, R39, R30, RZ ;  /* 0x0000001e2726d210 */ /* 0x000fe40007f9e0ff */
[----:B------:R-:W-:Y:S02]  /*83e0*/  CS2R R28, SRZ ;  /* 0x00000000001c7805 */ /* 0x000fe4000001ff00 */
[----:B------:R-:W-:Y:S01]  /*83f0*/  CS2R R26, SRZ ;  /* 0x00000000001a7805 */ /* 0x000fe2000001ff00 */
[----:B------:R-:W-:Y:S01]  /*8400*/  @!P5 IMAD.X R39, R0, 0x1, R31, P4 ;  /* 0x000000010027d824 */ /* 0x000fe200020e061f */
[----:B------:R-:W-:Y:S02]  /*8410*/  CS2R R30, SRZ ;  /* 0x00000000001e7805 */ /* 0x000fe4000001ff00 */
[----:B------:R0:W5:Y:S04]  /*8420*/  @!P2 LD.E.64 R28, desc[UR42][R20.64] ;  /* 0x0000002a141ca980 */ /* 0x000168000c101b00 */
[----:B------:R1:W5:Y:S04]  /*8430*/  @!P2 LD.E.64 R26, desc[UR42][R14.64] ;  /* 0x0000002a0e1aa980 */ /* 0x000368000c101b00 */
[----:B------:R2:W5:Y:S01]  /*8440*/  @!P3 LD.E.64 R30, desc[UR42][R24.64] ;  /* 0x0000002a181eb980 */ /* 0x000562000c101b00 */
[----:B0-----:R-:W-:-:S02]  /*8450*/  CS2R R20, SRZ ;  /* 0x0000000000147805 */ /* 0x001fc4000001ff00 */
[----:B-1----:R-:W-:-:S04]  /*8460*/  CS2R R14, SRZ ;  /* 0x00000000000e7805 */ /* 0x002fc8000001ff00 */
[----:B------:R0:W5:Y:S01]  /*8470*/  @!P1 LD.E.64 R20, desc[UR42][R10.64] ;  /* 0x0000002a0a149980 */ /* 0x000162000c101b00 */
[----:B--2---:R-:W-:-:S03]  /*8480*/  CS2R R24, SRZ ;  /* 0x0000000000187805 */ /* 0x004fc6000001ff00 */
[----:B------:R1:W5:Y:S04]  /*8490*/  @!P0 LD.E.64 R14, desc[UR42][R8.64] ;  /* 0x0000002a080e8980 */ /* 0x000368000c101b00 */
[----:B------:R2:W5:Y:S01]  /*84a0*/  @!P1 LD.E.64 R24, desc[UR42][R12.64] ;  /* 0x0000002a0c189980 */ /* 0x000562000c101b00 */
[----:B0-----:R-:W-:Y:S02]  /*84b0*/  CS2R R10, SRZ ;  /* 0x00000000000a7805 */ /* 0x001fe4000001ff00 */
[----:B-1----:R-:W-:-:S04]  /*84c0*/  CS2R R8, SRZ ;  /* 0x0000000000087805 */ /* 0x002fc8000001ff00 */
[----:B------:R0:W5:Y:S01]  /*84d0*/  @!P5 LD.E.64 R10, desc[UR42][R6.64] ;  /* 0x0000002a060ad980 */ /* 0x000162000c101b00 */
[----:B--2---:R-:W-:-:S03]  /*84e0*/  CS2R R12, SRZ ;  /* 0x00000000000c7805 */ /* 0x004fc6000001ff00 */
[----:B------:R0:W5:Y:S04]  /*84f0*/  @!P5 LD.E.64 R8, desc[UR42][R38.64] ;  /* 0x0000002a2608d980 */ /* 0x000168000c101b00 */
[----:B------:R0:W5:Y:S02]  /*8500*/  @!P0 LD.E.64 R12, desc[UR42][R4.64] ;  /* 0x0000002a040c8980 */ /* 0x000164000c101b00 */
.L_x_10492:
[----:B------:R-:W-:Y:S05]  /*8510*/  BSYNC B1 ;  /* 0x0000000000017941 */ /* 0x000fea0003800000 */
.L_x_10491:
[----:B------:R-:W-:Y:S01]  /*8520*/  ULEA.HI UR4, UR37, UR37, URZ, 0x1 ;  /* 0x0000002525047291 */ /* 0x000fe2000f8f083f */
[----:B--2--5:R-:W-:Y:S01]  /*8530*/  IMAD.MOV.U32 R3, RZ, RZ, R35 ;  /* 0x000000ffff037224 */ /* 0x024fe200078e0023 */
[----:B------:R-:W-:Y:S01]  /*8540*/  VIMNMX R42, R42, 0xc0, PT ;  /* 0x000000c02a2a7848 */ /* 0x000fe20003fe0100 */
[----:B------:R-:W-:Y:S01]  /*8550*/  IMAD.MOV.U32 R0, RZ, RZ, R34 ;  /* 0x000000ffff007224 */ /* 0x000fe200078e0022 */
[----:B------:R-:W-:Y:S01]  /*8560*/  ULOP3.LUT UR4, UR4, 0xfffffffe, URZ, 0xc0, !UPT ;  /* 0xfffffffe04047892 */ /* 0x000fe2000f8ec03f */
[----:B0-----:R-:W-:Y:S01]  /*8570*/  IMAD.MOV.U32 R4, RZ, RZ, R30 ;  /* 0x000000ffff047224 */ /* 0x001fe200078e001e */
[----:B------:R-:W-:Y:S01]  /*8580*/  PRMT R59, R3, 0x7610, R59 ;  /* 0x00007610033b7816 */ /* 0x000fe2000000003b */
[----:B------:R-:W-:Y:S01]  /*8590*/  IMAD.MOV.U32 R5, RZ, RZ, R27 ;  /* 0x000000ffff057224 */ /* 0x000fe200078e001b */
[----:B------:R-:W-:Y:S01]  /*85a0*/  UIADD3 UR4, UR37, -UR4, URZ ;  /* 0x8000000425047290 */ /* 0x000fe2000fffe03f */
[----:B----4-:R-:W-:Y:S01]  /*85b0*/  PRMT R38, R38, 0x5410, R0 ;  /* 0x0000541026267816 */ /* 0x010fe20000000000 */
        /* <DEDUP_REMOVED lines=37> */
[----:B------:R-:W-:Y:S01]  /*8810*/  IMAD.MOV.U32 R6, RZ, RZ, R15 ;  /* 0x000000ffff067224 */ /* 0x000fe200078e000f */
[----:B------:R-:W-:Y:S01]  /*8820*/  PRMT R51, R0, 0x7610, R51 ;  /* 0x0000761000337816 */ /* 0x000fe20000000033 */
[----:B------:R-:W-:Y:S01]  /*8830*/  IMAD.MOV.U32 R0, RZ, RZ, R10 ;  /* 0x000000ffff007224 */ /* 0x000fe200078e000a */
[----:B------:R-:W-:Y:S01]  /*8840*/  PRMT R52, R4, 0x7610, R52 ;  /* 0x0000761004347816 */ /* 0x000fe20000000034 */
[----:B------:R-:W-:Y:S01]  /*8850*/  IMAD.MOV.U32 R4, RZ, RZ, R11 ;  /* 0x000000ffff047224 */ /* 0x000fe200078e000b */
[----:B------:R-:W-:-:S02]  /*8860*/  PRMT R47, R5, 0x7610, R47 ;  /* 0x00007610052f7816 */ /* 0x000fc4000000002f */
[----:B------:R-:W-:Y:S01]  /*8870*/  PRMT R48, R6, 0x7610, R48 ;  /* 0x0000761006307816 */ /* 0x000fe20000000030 */
[----:B0-----:R-:W-:Y:S06]  /*8880*/  @!P0 BRA `(.L_x_10494) ;  /* 0x0000012c00208947 */ /* 0x001fec0003800000 */
.L_x_10706:
[----:B------:R-:W-:Y:S05]  /*8890*/  BSYNC B1 ;  /* 0x0000000000017941 */ /* 0x000fea0003800000 */
.L_x_10493:
[----:B------:R-:W-:Y:S02]  /*88a0*/  PRMT R42, R0, 0x7610, R42 ;  /* 0x00007610002a7816 */ /* 0x000fe4000000002a */
[----:B------:R-:W-:Y:S01]  /*88b0*/  PRMT R43, R4, 0x7610, R43 ;  /* 0x00007610042b7816 */ /* 0x000fe2000000002b */
[----:B------:R-:W-:Y:S06]  /*88c0*/  @P1 BRA `(.L_x_10495) ;  /* 0x0000003000341947 */ /* 0x000fec0003800000 */
[----:B------:R-:W2:Y:S01]  /*88d0*/  LDL R63, [R1+0x4c] ;  /* 0x00004c00013f7983 */ /* 0x000ea20000100800 */
[----:B------:R-:W1:Y:S03]  /*88e0*/  LDC R4, c[0x0][0x3f4] ;  /* 0x0000fd00ff047b82 */ /* 0x000e660000000800 */
[----:B------:R-:W3:Y:S04]  /*88f0*/  LDL R61, [R1+0x28] ;  /* 0x00002800013d7983 */ /* 0x000ee80000100800 */
[----:B------:R-:W4:Y:S04]  /*8900*/  LDL R60, [R1+0x20] ;  /* 0x00002000013c7983 */ /* 0x000f280000100800 */
[----:B------:R-:W5:Y:S04]  /*8910*/  LDL R7, [R1+0x24] ;  /* 0x0000240001077983 */ /* 0x000f680000100800 */
[----:B------:R-:W5:Y:S01]  /*8920*/  LDL R6, [R1+0x2c] ;  /* 0x00002c0001067983 */ /* 0x000f620000100800 */
[----:B------:R-:W-:Y:S01]  /*8930*/  LEA.HI R40, R41, R40, RZ, 0x2 ;  /* 0x0000002829287211 */ /* 0x000fe200078f10ff */
[----:B------:R-:W-:Y:S03]  /*8940*/  BSSY B1, `(.L_x_10496) ;  /* 0x000003e000017945 */ /* 0x000fe60003800000 */
[----:B------:R-:W-:-:S02]  /*8950*/  SHF.R.S32.HI R0, RZ, 0x2, R40 ;  /* 0x00000002ff007819 */ /* 0x000fc40000011428 */
[----:B0-----:R-:W-:Y:S02]  /*8960*/  SHF.R.S32.HI R3, RZ, 0x1f, R40 ;  /* 0x0000001fff037819 */ /* 0x001fe40000011428 */
[----:B-1----:R-:W-:Y:S02]  /*8970*/  ISETP.GE.AND P6, PT, R142, R4, PT ;  /* 0x000000048e00720c */ /* 0x002fe40003fc6270 */
[----:B------:R-:W-:Y:S02]  /*8980*/  LEA.HI R3, R3, R0, RZ, 0x2 ;  /* 0x0000000003037211 */ /* 0x000fe400078f10ff */
[----:B------:R-:W-:Y:S02]  /*8990*/  ISETP.GE.AND P4, PT, R155, R4, PT ;  /* 0x000000049b00720c */ /* 0x000fe40003f86270 */
[----:B------:R-:W-:-:S05]  /*89a0*/  LOP3.LUT R5, R3, 0xfffffffc, RZ, 0xc0, !PT ;  /* 0xfffffffc03057812 */ /* 0x000fca00078ec0ff */
[----:B------:R-:W-:-:S05]  /*89b0*/  IMAD.IADD R5, R0, 0x1, -R5 ;  /* 0x0000000100057824 */ /* 0x000fca00078e0a05 */
[----:B------:R-:W-:Y:S01]  /*89c0*/  LOP3.LUT P0, RZ, R5, 0x2, RZ, 0xc0, !PT ;  /* 0x0000000205ff7812 */ /* 0x000fe2000780c0ff */
[----:B--2---:R-:W-:-:S04]  /*89d0*/  IMAD R3, R63, 0x2, R2 ;  /* 0x000000023f037824 */ /* 0x004fc800078e0202 */
[----:B------:R-:W-:Y:S01]  /*89e0*/  VIADD R0, R3, 0x20 ;  /* 0x0000002003007836 */ /* 0x000fe20000000000 */
[-C--:B---3--:R-:W-:Y:S02]  /*89f0*/  ISETP.GE.AND P1, PT, R61, R4.reuse, PT ;  /* 0x000000043d00720c */ /* 0x088fe40003f26270 */
[-C--:B----4-:R-:W-:Y:S02]  /*8a00*/  ISETP.GE.AND P2, PT, R60, R4.reuse, PT ;  /* 0x000000043c00720c */ /* 0x090fe40003f46270 */
[-C--:B-----5:R-:W-:Y:S02]  /*8a10*/  ISETP.GE.AND P3, PT, R7, R4.reuse, PT ;  /* 0x000000040700720c */ /* 0x0a0fe40003f66270 */
[----:B------:R-:W-:Y:S01]  /*8a20*/  ISETP.GE.AND P5, PT, R6, R4, PT ;  /* 0x000000040600720c */ /* 0x000fe20003fa6270 */
[----:B------:R-:W-:-:S12]  /*8a30*/  @P6 BRA `(.L_x_10497) ;  /* 0x0000000000b86947 */ /* 0x000fd80003800000 */
[----:B------:R-:W0:Y:S01]  /*8a40*/  LDS.128 R4, [R3+0xc400] ;  /* 0x00c4000003047984 */ /* 0x000e220000000c00 */
        /* <DEDUP_REMOVED lines=8> */
[----:B------:R-:W-:-:S02]  /*8ad0*/  LOP3.LUT R61, R61, 0xffff0000, RZ, 0xc0, !PT ;  /* 0xffff00003d3d7812 */ /* 0x000fc400078ec0ff */
[----:B------:R-:W-:Y:S02]  /*8ae0*/  LOP3.LUT R41, R41, 0xffff0000, RZ, 0xc0, !PT ;  /* 0xffff000029297812 */ /* 0x000fe400078ec0ff */
[----:B------:R-:W-:Y:S02]  /*8af0*/  PRMT R40, R39, 0x5432, R40 ;  /* 0x0000543227287816 */ /* 0x000fe40000000028 */
        /* <DEDUP_REMOVED lines=34> */
.L_x_10497:
[----:B------:R-:W-:Y:S05]  /*8d20*/  BSYNC B1 ;  /* 0x0000000000017941 */ /* 0x000fea0003800000 */
.L_x_10496:
[----:B------:R-:W-:Y:S01]  /*8d30*/  BSSY B1, `(.L_x_10498) ;  /* 0x0000031000017945 */ /* 0x000fe20003800000 */
[----:B------:R-:W-:-:S03]  /*8d40*/  @P0 VIADD R0, R3, 0xffffffe0 ;  /* 0xffffffe003000836 */ /* 0x000fc60000000000 */
[----:B------:R-:W-:Y:S05]  /*8d50*/  @P1 BRA `(.L_x_10499) ;  /* 0x0000000000b81947 */ /* 0x000fea0003800000 */
[----:B0-----:R-:W0:Y:S01]  /*8d60*/  LDS.128 R4, [R0+0xc400] ;  /* 0x00c4000000047984 */ /* 0x001e220000000c00 */
[--C-:B------:R-:W-:Y:S02]  /*8d70*/  SHF.R.U64 R30, R30, 0x10, R31.reuse ;  /* 0x000000101e1e7819 */ /* 0x100fe4000000121f */
[----:B------:R-:W-:Y:S02]  /*8d80*/  SHF.R.U32.HI R31, RZ, 0x10, R31 ;  /* 0x00000010ff1f7819 */ /* 0x000fe4000001161f */
[----:B------:R-:W-:Y:S02]  /*8d90*/  SHF.R.U32.HI R35, RZ, 0x10, R33 ;  /* 0x00000010ff237819 */ /* 0x000fe40000011621 */
[----:B------:R-:W-:Y:S02]  /*8da0*/  PRMT R58, R58, 0x5410, R31 ;  /* 0x000054103a3a7816 */ /* 0x000fe4000000001f */
[----:B------:R-:W-:Y:S02]  /*8db0*/  PRMT R35, R66, 0x5410, R35 ;  /* 0x0000541042237816 */ /* 0x000fe40000000023 */
[----:B------:R-:W-:Y:S01]  /*8dc0*/  SHF.R.U64 R34, R32, 0x10, R33 ;  /* 0x0000001020227819 */ /* 0x000fe20000001221 */
[C---:B------:R-:W-:Y:S01]  /*8dd0*/  IMAD.U32 R37, R58.reuse, 0x10000, RZ ;  /* 0x000100003a257824 */ /* 0x040fe200078e00ff */
[----:B------:R-:W-:Y:S01]  /*8de0*/  LOP3.LUT R58, R58, 0xffff0000, RZ, 0xc0, !PT ;  /* 0xffff00003a3a7812 */ /* 0x000fe200078ec0ff */
[C---:B------:R-:W-:Y:S01]  /*8df0*/  IMAD.U32 R36, R35.reuse, 0x10000, RZ ;  /* 0x0001000023247824 */ /* 0x040fe200078e00ff */
[----:B------:R-:W-:-:S02]  /*8e00*/  LOP3.LUT R35, R35, 0xffff0000, RZ, 0xc0, !PT ;  /* 0xffff000023237812 */ /* 0x000fc400078ec0ff */
[----:B------:R-:W-:Y:S02]  /*8e10*/  PRMT R34, R42, 0x5432, R34 ;  /* 0x000054322a227816 */ /* 0x000fe40000000022 */
[----:B------:R-:W-:Y:S02]  /*8e20*/  PRMT R57, R57, 0x5410, R30 ;  /* 0x0000541039397816 */ /* 0x000fe4000000001e */
        /* <DEDUP_REMOVED lines=8> */
[----:B------:R-:W-:Y:S01]  /*8eb0*/  FFMA.FTZ R41, R30, R36, -R41 ;  /* 0x000000241e297223 */ /* 0x000fe20000010829 */
[----:B------:R-:W-:Y:S02]  /*8ec0*/  IMAD.U32 R7, R5, 0x10000, RZ ;  /* 0x0001000005077824 */ /* 0x000fe400078e00ff */
[----:B------:R-:W-:Y:S01]  /*8ed0*/  FFMA.FTZ R59, R32, R35, -R31 ;  /* 0x00000023203b7223 */ /* 0x000fe2000001081f */
[----:B------:R-:W-:Y:S01]  /*8ee0*/  FFMA.FTZ R40, R30, R37, R40 ;  /* 0x000000251e287223 */ /* 0x000fe20000010028 */
[----:B------:R-:W-:Y:S01]  /*8ef0*/  IMAD.U32 R31, R34, 0x10000, RZ ;  /* 0x00010000221f7824 */ /* 0x000fe200078e00ff */
[----:B------:R-:W-:Y:S01]  /*8f00*/  LOP3.LUT R4, R4, 0xffff0000, RZ, 0xc0, !PT ;  /* 0xffff000004047812 */ /* 0x000fe200078ec0ff */
[----:B------:R-:W-:Y:S01]  /*8f10*/  FMUL.FTZ R37, R33, R35 ;  /* 0x0000002321257220 */ /* 0x000fe20000410000 */
        /* <DEDUP_REMOVED lines=18> */
.L_x_10499:
[----:B------:R-:W-:Y:S05]  /*9040*/  BSYNC B1 ;  /* 0x0000000000017941 */ /* 0x000fea0003800000 */
.L_x_10498:
        /* <DEDUP_REMOVED lines=48> */
.L_x_10501:
[----:B------:R-:W-:Y:S05]  /*9350*/  BSYNC B1 ;  /* 0x0000000000017941 */ /* 0x000fea0003800000 */
.L_x_10500:
        /* <DEDUP_REMOVED lines=48> */
.L_x_10503:
[----:B------:R-:W-:Y:S05]  /*9660*/  BSYNC B1 ;  /* 0x0000000000017941 */ /* 0x000fea0003800000 */
.L_x_10502:
        /* <DEDUP_REMOVED lines=48> */
.L_x_10505:
[----:B------:R-:W-:Y:S05]  /*9970*/  BSYNC B1 ;  /* 0x0000000000017941 */ /* 0x000fea0003800000 */
.L_x_10504:
        /* <DEDUP_REMOVED lines=48> */
.L_x_10489:
[----:B------:R-:W-:-:S03]  /*9c80*/  UMOV UR4, 0xffffffff ;  /* 0xffffffff00047882 */ /* 0x000fc60000000000 */
[----:B------:R-:W-:Y:S05]  /*9c90*/  BRA.DIV UR4, `(.L_x_10506) ;  /* 0x0000011a04307947 */ /* 0x000fea000b800000 */
[----:B------:R1:W2:Y:S04]  /*9ca0*/  SHFL.IDX PT, R0, R25, RZ, 0x1e1f ;  /* 0x001e1fff19007589 */ /* 0x0002a800000e0000 */
[----:B------:R1:W4:Y:S04]  /*9cb0*/  SHFL.IDX PT, R3, R24, RZ, 0x1e1f ;  /* 0x001e1fff18037589 */ /* 0x00032800000e0000 */
[----:B------:R-:W0:Y:S04]  /*9cc0*/  SHFL.IDX PT, R37, R37, RZ, 0x1e1f ;  /* 0x001e1fff25257589 */ /* 0x000e2800000e0000 */
[----:B------:R1:W0:Y:S02]  /*9cd0*/  SHFL.IDX PT, R38, R39, RZ, 0x1e1f ;  /* 0x001e1fff27267589 */ /* 0x00022400000e0000 */
.L_x_10712:
        /* <DEDUP_REMOVED lines=10> */
[----:B0-----:R-:W-:Y:S02]  /*9d80*/  CS2R R14, SRZ ;  /* 0x00000000000e7805 */ /* 0x001fe4000001ff00 */
[----:B-1----:R-:W-:Y:S02]  /*9d90*/  CS2R R24, SRZ ;  /* 0x0000000000187805 */ /* 0x002fe4000001ff00 */
[----:B------:R-:W-:Y:S02]  /*9da0*/  CS2R R26, SRZ ;  /* 0x00000000001a7805 */ /* 0x000fe4000001ff00 */
[----:B------:R-:W-:Y:S02]  /*9db0*/  CS2R R28, SRZ ;  /* 0x00000000001c7805 */ /* 0x000fe4000001ff00 */
[----:B---3--:R-:W-:Y:S02]  /*9dc0*/  CS2R R30, SRZ ;  /* 0x00000000001e7805 */ /* 0x008fe4000001ff00 */
[----:B------:R-:W-:-:S02]  /*9dd0*/  CS2R R32, SRZ ;  /* 0x0000000000207805 */ /* 0x000fc4000001ff00 */
[----:B------:R-:W-:Y:S01]  /*9de0*/  CS2R R34, SRZ ;  /* 0x0000000000227805 */ /* 0x000fe2000001ff00 */
[----:B------:R-:W-:Y:S06]  /*9df0*/  @P0 BRA `(.L_x_10508) ;  /* 0x0000000000a00947 */ /* 0x000fec0003800000 */
[C---:B------:R-:W-:Y:S01]  /*9e00*/  VIADD R4, R16.reuse, 0x10 ;  /* 0x0000001010047836 */ /* 0x040fe20000000000 */
[----:B------:R-:W-:Y:S01]  /*9e10*/  ULDC UR4, c[0x0][0x3f4] ;  /* 0x0000fd0000047ab9 */ /* 0x000fe20000000800 */
[C---:B------:R-:W-:Y:S01]  /*9e20*/  VIADD R5, R16.reuse, 0x20 ;  /* 0x0000002010057836 */ /* 0x040fe20000000000 */
[----:B------:R-:W-:Y:S01]  /*9e30*/  ISETP.GE.AND P2, PT, R16, UR4, PT ;  /* 0x0000000410007c0c */ /* 0x000fe2000bf46270 */
[----:B----4-:R-:W-:Y:S01]  /*9e40*/  IMAD.MOV.U32 R6, RZ, RZ, R3 ;  /* 0x000000ffff067224 */ /* 0x010fe200078e0003 */
[----:B------:R-:W-:Y:S01]  /*9e50*/  ISETP.GE.AND P3, PT, R4, UR4, PT ;  /* 0x0000000404007c0c */ /* 0x000fe2000bf66270 */
[----:B--2---:R-:W-:Y:S01]  /*9e60*/  IMAD.MOV.U32 R7, RZ, RZ, R0 ;  /* 0x000000ffff077224 */ /* 0x004fe200078e0000 */
[----:B------:R-:W-:Y:S01]  /*9e70*/  ISETP.GE.AND P4, PT, R5, UR4, PT ;  /* 0x0000000405007c0c */ /* 0x000fe2000bf86270 */
[----:B------:R-:W-:Y:S01]  /*9e80*/  IMAD.MOV.U32 R8, RZ, RZ, R38 ;  /* 0x000000ffff087224 */ /* 0x000fe200078e0026 */
[----:B------:R-:W-:Y:S01]  /*9e90*/  CS2R R28, SRZ ;  /* 0x00000000001c7805 */ /* 0x000fe2000001ff00 */
[----:B------:R-:W-:Y:S01]  /*9ea0*/  IMAD.MOV.U32 R9, RZ, RZ, R37 ;  /* 0x000000ffff097224 */ /* 0x000fe200078e0025 */
[----:B------:R-:W-:-:S02]  /*9eb0*/  CS2R R30, SRZ ;  /* 0x00000000001e7805 */ /* 0x000fc4000001ff00 */
[----:B------:R-:W-:Y:S02]  /*9ec0*/  CS2R R10, SRZ ;  /* 0x00000000000a7805 */ /* 0x000fe4000001ff00 */
[----:B------:R-:W-:Y:S02]  /*9ed0*/  CS2R R32, SRZ ;  /* 0x0000000000207805 */ /* 0x000fe4000001ff00 */
[----:B------:R-:W-:Y:S01]  /*9ee0*/  CS2R R34, SRZ ;  /* 0x0000000000227805 */ /* 0x000fe2000001ff00 */
[----:B------:R-:W-:Y:S02]  /*9ef0*/  @!P2 IMAD.SHL.U32 R36, R16, 0x2, RZ ;  /* 0x000000021024a824 */ /* 0x000fe400078e00ff */
[----:B------:R-:W-:Y:S02]  /*9f00*/  @!P3 IMAD.SHL.U32 R13, R147, 0x8, RZ ;  /* 0x00000008930db824 */ /* 0x000fe400078e00ff */
[----:B------:R-:W-:Y:S01]  /*9f10*/  @!P4 IMAD.SHL.U32 R39, R150, 0x8, RZ ;  /* 0x000000089627c824 */ /* 0x000fe200078e00ff */
[-C--:B------:R-:W-:Y:S01]  /*9f20*/  @!P2 IADD3 R20, P0, R3, R36.reuse, RZ ;  /* 0x000000240314a210 */ /* 0x080fe20007f1e0ff */
[----:B------:R-:W-:Y:S01]  /*9f30*/  @!P3 IMAD.WIDE R4, R13, 0x2, R6 ;  /* 0x000000020d04b825 */ /* 0x000fe200078e0206 */
[----:B------:R-:W-:-:S02]  /*9f40*/  @!P2 IADD3 R36, P1, R38, R36, RZ ;  /* 0x000000242624a210 */ /* 0x000fc40007f3e0ff */
[----:B------:R-:W-:Y:S01]  /*9f50*/  @!P2 SHF.L.U64.HI R3, R16, 0x1, R17 ;  /* 0x000000011003a819 */ /* 0x000fe20000010211 */
[----:B------:R-:W-:Y:S01]  /*9f60*/  @!P4 IMAD.WIDE R6, R39, 0x2, R6 ;  /* 0x000000022706c825 */ /* 0x000fe200078e0206 */
[----:B------:R0:W5:Y:S03]  /*9f70*/  @!P3 LD.E.128 R28, desc[UR42][R4.64] ;  /* 0x0000002a041cb980 */ /* 0x000166000c101d00 */
[--C-:B------:R-:W-:Y:S01]  /*9f80*/  @!P3 IMAD.WIDE R12, R13, 0x2, R8.reuse ;  /* 0x000000020d0cb825 */ /* 0x100fe200078e0208 */
[----:B------:R1:W5:Y:S03]  /*9f90*/  @!P4 LD.E.128 R32, desc[UR42][R6.64] ;  /* 0x0000002a0620c980 */ /* 0x000366000c101d00 */
[----:B------:R-:W-:Y:S01]  /*9fa0*/  @!P4 IMAD.WIDE R38, R39, 0x2, R8 ;  /* 0x000000022726c825 */ /* 0x000fe200078e0208 */
[----:B------:R-:W-:-:S02]  /*9fb0*/  CS2R R8, SRZ ;  /* 0x0000000000087805 */ /* 0x000fc4000001ff00 */
[----:B------:R-:W-:Y:S02]  /*9fc0*/  CS2R R14, SRZ ;  /* 0x00000000000e7805 */ /* 0x000fe4000001ff00 */
[----:B------:R-:W-:Y:S02]  /*9fd0*/  CS2R R24, SRZ ;  /* 0x0000000000187805 */ /* 0x000fe4000001ff00 */
[----:B------:R-:W-:Y:S02]  /*9fe0*/  CS2R R26, SRZ ;  /* 0x00000000001a7805 */ /* 0x000fe4000001ff00 */
[----:B0-----:R-:W-:Y:S01]  /*9ff0*/  CS2R R4, SRZ ;  /* 0x0000000000047805 */ /* 0x001fe2000001ff00 */
[--C-:B------:R-:W-:Y:S01]  /*a000*/  @!P2 IMAD.X R21, R0, 0x1, R3.reuse, P0 ;  /* 0x000000010015a824 */ /* 0x100fe200000e0603 */
[----:B------:R0:W5:Y:S01]  /*a010*/  @!P3 LD.E.128 R8, desc[UR42][R12.64] ;  /* 0x0000002a0c08b980 */ /* 0x000162000c101d00 */
[----:B-1----:R-:W-:Y:S01]  /*a020*/  CS2R R6, SRZ ;  /* 0x0000000000067805 */ /* 0x002fe2000001ff00 */
[----:B------:R-:W-:-:S02]  /*a030*/  @!P2 IMAD.X R37, R37, 0x1, R3, P1 ;  /* 0x000000012525a824 */ /* 0x000fc400008e0603 */
[----:B------:R1:W5:Y:S04]  /*a040*/  @!P2 LD.E.128 R24, desc[UR42][R20.64] ;  /* 0x0000002a1418a980 */ /* 0x000368000c101d00 */
[----:B------:R1:W5:Y:S01]  /*a050*/  @!P2 LD.E.128 R4, desc[UR42][R36.64] ;  /* 0x0000002a2404a980 */ /* 0x000362000c101d00 */
[----:B0-----:R-:W-:-:S06]  /*a060*/  CS2R R12, SRZ ;  /* 0x00000000000c7805 */ /* 0x001fcc000001ff00 */
[----:B------:R1:W5:Y:S02]  /*a070*/  @!P4 LD.E.128 R12, desc[UR42][R38.64] ;  /* 0x0000002a260cc980 */ /* 0x000364000c101d00 */
.L_x_10508:
[----:B------:R-:W-:Y:S05]  /*a080*/  BSYNC B1 ;  /* 0x0000000000017941 */ /* 0x000fea0003800000 */
.L_x_10507:
[----:B------:R-:W-:Y:S01]  /*a090*/  ULEA.HI UR4, UR37, UR37, URZ, 0x1 ;  /* 0x0000002525047291 */ /* 0x000fe2000f8f083f */
[----:B----45:R-:W-:Y:S01]  /*a0a0*/  IMAD.MOV.U32 R3, RZ, RZ, R5 ;  /* 0x000000ffff037224 */ /* 0x030fe200078e0005 */
[----:B------:R-:W-:Y:S01]  /*a0b0*/  VIMNMX R40, R40, 0xc0, PT ;  /* 0x000000c028287848 */ /* 0x000fe20003fe0100 */
[----:B--2---:R-:W-:Y:S01]  /*a0c0*/  IMAD.MOV.U32 R0, RZ, RZ, R4 ;  /* 0x000000ffff007224 */ /* 0x004fe200078e0004 */
[----:B------:R-:W-:Y:S01]  /*a0d0*/  ULOP3.LUT UR4, UR4, 0xfffffffe, URZ, 0xc0, !UPT ;  /* 0xfffffffe04047892 */ /* 0x000fe2000f8ec03f */
[----:B-1----:R-:W-:Y:S01]  /*a0e0*/  IMAD.MOV.U32 R20, RZ, RZ, R6 ;  /* 0x000000ffff147224 */ /* 0x002fe200078e0006 */
[----:B------:R-:W-:Y:S01]  /*a0f0*/  PRMT R59, R3, 0x7610, R59 ;  /* 0x00007610033b7816 */ /* 0x000fe2000000003b */
[----:B------:R-:W-:Y:S01]  /*a100*/  IMAD.MOV.U32 R36, RZ, RZ, R8 ;  /* 0x000000ffff247224 */ /* 0x000fe200078e0008 */
[----:B------:R-:W-:Y:S01]  /*a110*/  UIADD3 UR4, UR37, -UR4, URZ ;  /* 0x8000000425047290 */ /* 0x000fe2000fffe03f */
[----:B------:R-:W-:Y:S01]  /*a120*/  IMAD.MOV.U32 R37, RZ, RZ, R9 ;  /* 0x000000ffff257224 */ /* 0x000fe200078e0009 */
        /* <DEDUP_REMOVED lines=41> */
[----:B------:R-:W-:-:S02]  /*a3c0*/  ISETP.GE.AND P1, PT, R139, R40, PT ;  /* 0x000000288b00720c */ /* 0x000fc40003f26270 */
[----:B------:R-:W-:Y:S02]  /*a3d0*/  PRMT R47, R37, 0x7610, R47 ;  /* 0x00007610252f7816 */ /* 0x000fe4000000002f */
[----:B------:R-:W-:Y:S01]  /*a3e0*/  PRMT R48, R38, 0x7610, R48 ;  /* 0x0000761026307816 */ /* 0x000fe20000000030 */
[----:B0-----:R-:W-:Y:S08]  /*a3f0*/  @!P0 BRA `(.L_x_10510) ;  /* 0x0000011000cc8947 */ /* 0x001ff00003800000 */
.L_x_10713:
[----:B------:R-:W-:Y:S05]  /*a400*/  BSYNC B1 ;  /* 0x0000000000017941 */ /* 0x000fea0003800000 */
.L_x_10509:
[----:B------:R-:W-:Y:S02]  /*a410*/  PRMT R49, R0, 0x7610, R49 ;  /* 0x0000761000317816 */ /* 0x000fe40000000031 */
[----:B------:R-:W-:Y:S01]  /*a420*/  PRMT R50, R36, 0x7610, R50 ;  /* 0x0000761024327816 */ /* 0x000fe20000000032 */
[----:B------:R-:W-:Y:S06]  /*a430*/  @P1 BRA `(.L_x_10495) ;  /* 0x0000001400581947 */ /* 0x000fec0003800000 */
[----:B0-----:R-:W0:Y:S01]  /*a440*/  LDC R3, c[0x0][0x3f4] ;  /* 0x0000fd00ff037b82 */ /* 0x001e220000000800 */
[C---:B------:R-:W-:Y:S01]  /*a450*/  VIADD R0, R16.reuse, 0x10 ;  /* 0x0000001010007836 */ /* 0x040fe20000000000 */
[----:B------:R-:W-:Y:S01]  /*a460*/  BSSY B1, `(.L_x_10511) ;  /* 0x000006e000017945 */ /* 0x000fe20003800000 */
[C---:B------:R-:W-:Y:S01]  /*a470*/  VIADD R36, R16.reuse, 0x20 ;  /* 0x0000002010247836 */ /* 0x040fe20000000000 */
[-C--:B0-----:R-:W-:Y:S02]  /*a480*/  ISETP.GE.AND P0, PT, R16, R3.reuse, PT ;  /* 0x000000031000720c */ /* 0x081fe40003f06270 */
[-C--:B------:R-:W-:Y:S02]  /*a490*/  ISETP.GE.AND P1, PT, R0, R3.reuse, PT ;  /* 0x000000030000720c */ /* 0x080fe40003f26270 */
[----:B------:R-:W-:-:S09]  /*a4a0*/  ISETP.GE.AND P2, PT, R36, R3, PT ;  /* 0x000000032400720c */ /* 0x000fd20003f46270 */
[----:B------:R-:W-:Y:S05]  /*a4b0*/  @P0 BRA `(.L_x_10512) ;  /* 0x0000000400a00947 */ /* 0x000fea0003800000 */
[----:B------:R-:W2:Y:S04]  /*a4c0*/  LDL R37, [R1+0xa0] ;  /* 0x0000a00001257983 */ /* 0x000ea80000100800 */
[----:B------:R-:W3:Y:S01]  /*a4d0*/  LDL R74, [R1+0xcc] ;  /* 0x0000cc00014a7983 */ /* 0x000ee20000100800 */
[--C-:B------:R-:W-:Y:S02]  /*a4e0*/  SHF.R.U64 R63, R24, 0x10, R25.reuse ;  /* 0x00000010183f7819 */ /* 0x100fe40000001219 */
[----:B------:R-:W-:Y:S02]  /*a4f0*/  SHF.R.U32.HI R52, RZ, 0x10, R25 ;  /* 0x00000010ff347819 */ /* 0x000fe40000011619 */
[----:B------:R-:W-:Y:S02]  /*a500*/  SHF.R.U64 R62, R4, 0x10, R5 ;  /* 0x00000010043e7819 */ /* 0x000fe40000001205 */
[----:B------:R-:W-:-:S02]  /*a510*/  SHF.R.U64 R25, R26, 0x10, R27 ;  /* 0x000000101a197819 */ /* 0x000fc4000000121b */
[----:B------:R-:W-:Y:S02]  /*a520*/  SHF.R.U64 R24, R6, 0x10, R7 ;  /* 0x0000001006187819 */ /* 0x000fe40000001207 */
        /* <DEDUP_REMOVED lines=8> */
[----:B------:R-:W-:Y:S02]  /*a5b0*/  SHF.R.U32.HI R26, RZ, 0x10, R27 ;  /* 0x00000010ff1a7819 */ /* 0x000fe4000001161b */
[----:B------:R-:W-:Y:S01]  /*a5c0*/  PRMT R52, R46, 0x5432, R52 ;  /* 0x000054322e347816 */ /* 0x000fe20000000034 */
[----:B------:R-:W-:Y:S01]  /*a5d0*/  IMAD.U32 R70, R51, 0x10000, RZ ;  /* 0x0001000033467824 */ /* 0x000fe200078e00ff */
[----:B------:R-:W-:Y:S02]  /*a5e0*/  PRMT R5, R47, 0x5432, R26 ;  /* 0x000054322f057816 */ /* 0x000fe4000000001a */
[----:B------:R-:W-:Y:S02]  /*a5f0*/  PRMT R4, R45, 0x5432, R4 ;  /* 0x000054322d047816 */ /* 0x000fe40000000004 */
[----:B------:R-:W-:-:S02]  /*a600*/  LOP3.LUT R51, R51, 0xffff0000, RZ, 0xc0, !PT ;  /* 0xffff000033337812 */ /* 0x000fc400078ec0ff */
[----:B--2---:R-:W-:-:S04]  /*a610*/  LEA.HI R0, R3, R37, RZ, 0x1d ;  /* 0x0000002503007211 */ /* 0x004fc800078fe8ff */
        /* <DEDUP_REMOVED lines=8> */
[----:B---3--:R-:W0:Y:S02]  /*a6a0*/  LDS.128 R36, [R74] ;  /* 0x000000004a247984 */ /* 0x008e240000000c00 */
        /* <DEDUP_REMOVED lines=8> */
[----:B------:R-:W-:Y:S01]  /*a730*/  IMAD.U32 R66, R37, 0x10000, RZ ;  /* 0x0001000025427824 */ /* 0x000fe200078e00ff */
[C---:B-1----:R-:W-:Y:S01]  /*a740*/  LOP3.LUT R59, R40.reuse, 0xffff0000, RZ, 0xc0, !PT ;  /* 0xffff0000283b7812 */ /* 0x042fe200078ec0ff */
[----:B------:R-:W-:Y:S01]  /*a750*/  IMAD.U32 R39, R40, 0x10000, RZ ;  /* 0x0001000028277824 */ /* 0x000fe200078e00ff */
[C---:B------:R-:W-:Y:S01]  /*a760*/  LOP3.LUT R40, R41.reuse, 0xffff0000, RZ, 0xc0, !PT ;  /* 0xffff000029287812 */ /* 0x040fe200078ec0ff */
[----:B------:R-:W-:Y:S01]  /*a770*/  IMAD.U32 R67, R41, 0x10000, RZ ;  /* 0x0001000029437824 */ /* 0x000fe200078e00ff */
[----:B------:R-:W-:Y:S01]  /*a780*/  LOP3.LUT R36, R37, 0xffff0000, RZ, 0xc0, !PT ;  /* 0xffff000025247812 */ /* 0x000fe200078ec0ff */
[----:B------:R-:W-:-:S02]  /*a790*/  IMAD.U32 R41, R63, 0x10000, RZ ;  /* 0x000100003f297824 */ /* 0x000fc400078e00ff */
[C---:B------:R-:W-:Y:S01]  /*a7a0*/  FMUL.FTZ R71, R39.reuse, R69 ;  /* 0x0000004527477220 */ /* 0x040fe20000410000 */
[C---:B------:R-:W-:Y:S01]  /*a7b0*/  IMAD.U32 R37, R42.reuse, 0x10000, RZ ;  /* 0x000100002a257824 */ /* 0x040fe200078e00ff */
[----:B------:R-:W-:Y:S01]  /*a7c0*/  LOP3.LUT R27, R42, 0xffff0000, RZ, 0xc0, !PT ;  /* 0xffff00002a1b7812 */ /* 0x000fe200078ec0ff */
[-C--:B------:R-:W-:Y:S01]  /*a7d0*/  FMUL.FTZ R73, R39, R41.reuse ;  /* 0x0000002927497220 */ /* 0x080fe20000410000 */
[C---:B------:R-:W-:Y:S01]  /*a7e0*/  IMAD.U32 R68, R43.reuse, 0x10000, RZ ;  /* 0x000100002b447824 */ /* 0x040fe200078e00ff */
[----:B------:R-:W-:Y:S01]  /*a7f0*/  LOP3.LUT R42, R43, 0xffff0000, RZ, 0xc0, !PT ;  /* 0xffff00002b2a7812 */ /* 0x000fe200078ec0ff */
[----:B------:R-:W-:Y:S01]  /*a800*/  FFMA.FTZ R39, R64, R41, -R71 ;  /* 0x0000002940277223 */ /* 0x000fe20000010847 */
[----:B------:R-:W-:Y:S02]  /*a810*/  IMAD.U32 R43, R52, 0x10000, RZ ;  /* 0x00010000342b7824 */ /* 0x000fe400078e00ff */
[----:B------:R-:W-:Y:S01]  /*a820*/  FFMA.FTZ R41, R64, R69, R73 ;  /* 0x0000004540297223 */ /* 0x000fe20000010049 */
[----:B------:R-:W-:-:S02]  /*a830*/  IMAD.U32 R71, R4, 0x10000, RZ ;  /* 0x0001000004477824 */ /* 0x000fc400078e00ff */
[-C--:B------:R-:W-:Y:S01]  /*a840*/  FMUL.FTZ R75, R67, R70.reuse ;  /* 0x00000046434b7220 */ /* 0x080fe20000410000 */
[----:B------:R-:W-:Y:S02]  /*a850*/  IMAD.U32 R69, R5, 0x10000, RZ ;  /* 0x0001000005457824 */ /* 0x000fe400078e00ff */
[----:B------:R-:W-:Y:S01]  /*a860*/  FMUL.FTZ R73, R67, R43 ;  /* 0x0000002b43497220 */ /* 0x000fe20000410000 */
[----:B------:R-:W-:Y:S01]  /*a870*/  FMUL.FTZ R72, R68, R71 ;  /* 0x0000004744487220 */ /* 0x000fe20000410000 */
[----:B------:R-:W-:Y:S01]  /*a880*/  LOP3.LUT R67, R62, 0xffff0000, RZ, 0xc0, !PT ;  /* 0xffff00003e437812 */ /* 0x000fe200078ec0ff */
[----:B------:R-:W-:Y:S01]  /*a890*/  FMUL.FTZ R68, R68, R69 ;  /* 0x0000004544447220 */ /* 0x000fe20000410000 */
[C---:B------:R-:W-:Y:S01]  /*a8a0*/  FFMA.FTZ R43, R66.reuse, R43, -R75 ;  /* 0x0000002b422b7223 */ /* 0x040fe2000001084b */
[----:B------:R-:W-:Y:S01]  /*a8b0*/  FFMA.FTZ R64, R66, R70, R73 ;  /* 0x0000004642407223 */ /* 0x000fe20000010049 */
[----:B------:R-:W-:Y:S01]  /*a8c0*/  LOP3.LUT R66, R63, 0xffff0000, RZ, 0xc0, !PT ;  /* 0xffff00003f427812 */ /* 0x000fe200078ec0ff */
[C---:B------:R-:W-:Y:S01]  /*a8d0*/  FFMA.FTZ R62, R65.reuse, R69, -R72 ;  /* 0x00000045413e7223 */ /* 0x040fe20000010848 */
[----:B------:R-:W-:Y:S01]  /*a8e0*/  FFMA.FTZ R63, R65, R71, R68 ;  /* 0x00000047413f7223 */ /* 0x000fe20000010044 */
[C---:B------:R-:W-:Y:S01]  /*a8f0*/  FMUL.FTZ R69, R59.reuse, R67 ;  /* 0x000000433b457220 */ /* 0x040fe20000410000 */
[----:B------:R-:W-:Y:S01]  /*a900*/  LOP3.LUT R65, R52, 0xffff0000, RZ, 0xc0, !PT ;  /* 0xffff000034417812 */ /* 0x000fe200078ec0ff */
[----:B------:R-:W-:Y:S01]  /*a910*/  FMUL.FTZ R59, R59, R66 ;  /* 0x000000423b3b7220 */ /* 0x000fe20000410000 */
[----:B------:R-:W-:-:S02]  /*a920*/  IMAD.U32 R52, R6, 0x10000, RZ ;  /* 0x0001000006347824 */ /* 0x000fc400078e00ff */
[----:B------:R-:W-:Y:S01]  /*a930*/  FFMA.FTZ R68, R26, R66, -R69 ;  /* 0x000000421a447223 */ /* 0x000fe20000010845 */
[C---:B------:R-:W-:Y:S01]  /*a940*/  FMUL.FTZ R69, R40.reuse, R51 ;  /* 0x0000003328457220 */ /* 0x040fe20000410000 */
[-C--:B------:R-:W-:Y:S01]  /*a950*/  FMUL.FTZ R70, R40, R65.reuse ;  /* 0x0000004128467220 */ /* 0x080fe20000410000 */
[----:B------:R-:W-:Y:S01]  /*a960*/  IMAD.U32 R66, R7, 0x10000, RZ ;  /* 0x0001000007427824 */ /* 0x000fe200078e00ff */
[----:B------:R-:W-:Y:S01]  /*a970*/  LOP3.LUT R6, R6, 0xffff0000, RZ, 0xc0, !PT ;  /* 0xffff000006067812 */ /* 0x000fe200078ec0ff */
        /* <DEDUP_REMOVED lines=10> */
[CC--:B------:R-:W-:Y:S01]  /*aa20*/  FMUL.FTZ R4, R27.reuse, R6.reuse ;  /* 0x000000061b047220 */ /* 0x0c0fe20000410000 */
[----:B------:R-:W-:Y:S01]  /*aa30*/  FMUL.FTZ R25, R27, R7 ;  /* 0x000000071b197220 */ /* 0x000fe20000410000 */
[C---:B------:R-:W-:Y:S01]  /*aa40*/  FMUL.FTZ R59, R42.reuse, R37 ;  /* 0x000000252a3b7220 */ /* 0x040fe20000410000 */
[----:B------:R-:W-:Y:S01]  /*aa50*/  FMUL.FTZ R42, R42, R5 ;  /* 0x000000052a2a7220 */ /* 0x000fe20000410000 */
        /* <DEDUP_REMOVED lines=14> */
.L_x_10512:
[----:B------:R-:W-:Y:S05]  /*ab40*/  BSYNC B1 ;  /* 0x0000000000017941 */ /* 0x000fea0003800000 */
.L_x_10511:
[----:B------:R-:W-:Y:S04]  /*ab50*/  BSSY B1, `(.L_x_10513) ;  /* 0x0000073000017945 */ /* 0x000fe80003800000 */
[----:B------:R-:W-:Y:S05]  /*ab60*/  @P1 BRA `(.L_x_10514) ;  /* 0x0000000400c41947 */ /* 0x000fea0003800000 */
[----:B0-----:R-:W2:Y:S01]  /*ab70*/  LDL R0, [R1+0x20] ;  /* 0x0000200001007983 */ /* 0x001ea20000100800 */
[--C-:B------:R-:W-:Y:S02]  /*ab80*/  SHF.R.U64 R28, R28, 0x10, R29.reuse ;  /* 0x000000101c1c7819 */ /* 0x100fe4000000121d */
[----:B------:R-:W-:Y:S02]  /*ab90*/  SHF.R.U32.HI R39, RZ, 0x10, R29 ;  /* 0x00000010ff277819 */ /* 0x000fe4000001161d */
[--C-:B------:R-:W-:Y:S02]  /*aba0*/  SHF.R.U64 R29, R8, 0x10, R9.reuse ;  /* 0x00000010081d7819 */ /* 0x100fe40000001209 */
[----:B------:R-:W-:Y:S02]  /*abb0*/  SHF.R.U32.HI R8, RZ, 0x10, R9 ;  /* 0x00000010ff087819 */ /* 0x000fe40000011609 */
[----:B------:R-:W-:Y:S02]  /*abc0*/  PRMT R54, R54, 0x5410, R29 ;  /* 0x0000541036367816 */ /* 0x000fe4000000001d */
[----:B------:R-:W-:-:S02]  /*abd0*/  SHF.R.U64 R9, R10, 0x10, R11 ;  /* 0x000000100a097819 */ /* 0x000fc4000000120b */
[----:B------:R-:W-:Y:S02]  /*abe0*/  PRMT R61, R61, 0x5410, R28 ;  /* 0x000054103d3d7816 */ /* 0x000fe4000000001c */
[--C-:B------:R-:W-:Y:S02]  /*abf0*/  SHF.R.U64 R37, R30, 0x10, R31.reuse ;  /* 0x000000101e257819 */ /* 0x100fe4000000121f */
[----:B------:R-:W-:Y:S01]  /*ac00*/  SHF.R.U32.HI R30, RZ, 0x10, R31 ;  /* 0x00000010ff1e7819 */ /* 0x000fe2000001161f */
[----:B------:R-:W-:Y:S01]  /*ac10*/  IMAD.U32 R38, R61, 0x10000, RZ ;  /* 0x000100003d267824 */ /* 0x000fe200078e00ff */
[----:B------:R-:W-:Y:S02]  /*ac20*/  SHF.R.U32.HI R10, RZ, 0x10, R11 ;  /* 0x00000010ff0a7819 */ /* 0x000fe4000001160b */
[----:B------:R-:W-:Y:S01]  /*ac30*/  PRMT R60, R60, 0x5410, R39 ;  /* 0x000054103c3c7816 */ /* 0x000fe20000000027 */
[----:B------:R-:W-:Y:S01]  /*ac40*/  IMAD.U32 R39, R54, 0x10000, RZ ;  /* 0x0001000036277824 */ /* 0x000fe200078e00ff */
[----:B------:R-:W-:-:S02]  /*ac50*/  PRMT R55, R55, 0x5410, R8 ;  /* 0x0000541037377816 */ /* 0x000fc40000000008 */
[----:B------:R-:W-:Y:S02]  /*ac60*/  PRMT R56, R56, 0x5410, R9 ;  /* 0x0000541038387816 */ /* 0x000fe40000000009 */
[----:B------:R-:W-:Y:S01]  /*ac70*/  PRMT R57, R57, 0x5410, R30 ;  /* 0x0000541039397816 */ /* 0x000fe2000000001e */
[----:B------:R-:W-:Y:S01]  /*ac80*/  IMAD.U32 R41, R55, 0x10000, RZ ;  /* 0x0001000037297824 */ /* 0x000fe200078e00ff */
[----:B------:R-:W-:Y:S02]  /*ac90*/  PRMT R53, R53, 0x5410, R10 ;  /* 0x0000541035357816 */ /* 0x000fe4000000000a */
[----:B------:R-:W-:Y:S02]  /*aca0*/  PRMT R58, R58, 0x5410, R37 ;  /* 0x000054103a3a7816 */ /* 0x000fe40000000025 */
[----:B------:R-:W-:Y:S02]  /*acb0*/  LOP3.LUT R54, R54, 0xffff0000, RZ, 0xc0, !PT ;  /* 0xffff000036367812 */ /* 0x000fe400078ec0ff */
[----:B------:R-:W-:Y:S01]  /*acc0*/  LOP3.LUT R61, R61, 0xffff0000, RZ, 0xc0, !PT ;  /* 0xffff00003d3d7812 */ /* 0x000fe200078ec0ff */
[----:B--2---:R-:W-:Y:S01]  /*acd0*/  IMAD.IADD R4, R142, 0x1, R0 ;  /* 0x000000018e047824 */ /* 0x004fe200078e0200 */
[----:B------:R-:W-:-:S04]  /*ace0*/  LEA.HI R0, R3, R147, RZ, 0x1d ;  /* 0x0000009303007211 */ /* 0x000fc800078fe8ff */
[----:B------:R-:W-:Y:S02]  /*acf0*/  SHF.R.S32.HI R5, RZ, 0x1f, R4 ;  /* 0x0000001fff057819 */ /* 0x000fe40000011404 */
[----:B------:R-:W-:Y:S02]  /*ad00*/  SHF.R.S32.HI R7, RZ, 0x1f, R0 ;  /* 0x0000001fff077819 */ /* 0x000fe40000011400 */
[CC--:B------:R-:W-:Y:S02]  /*ad10*/  LEA.HI R6, R5.reuse, R4.reuse, RZ, 0x5 ;  /* 0x0000000405067211 */ /* 0x0c0fe400078f28ff */
[----:B------:R-:W-:Y:S02]  /*ad20*/  LEA.HI R5, R5, R4, RZ, 0x3 ;  /* 0x0000000405057211 */ /* 0x000fe400078f18ff */
[----:B------:R-:W-:Y:S02]  /*ad30*/  SHF.R.S32.HI R25, RZ, 0x5, R6 ;  /* 0x00000005ff197819 */ /* 0x000fe40000011406 */
[----:B------:R-:W-:Y:S01]  /*ad40*/  LOP3.LUT R4, R144, 0x18, R5, 0xf8, !PT ;  /* 0x0000001890047812 */ /* 0x000fe200078ef805 */
[----:B------:R-:W-:Y:S01]  /*ad50*/  IMAD.SHL.U32 R5, R0, 0x8, RZ ;  /* 0x0000000800057824 */ /* 0x000fe200078e00ff */
[----:B------:R-:W-:Y:S01]  /*ad60*/  LEA.HI R7, R7, R0, RZ, 0x2 ;  /* 0x0000000007077211 */ /* 0x000fe200078f10ff */
[----:B------:R-:W-:Y:S01]  /*ad70*/  IMAD R25, R25, 0x1800, R146 ;  /* 0x0000180019197824 */ /* 0x000fe200078e0292 */
[----:B------:R-:W-:-:S02]  /*ad80*/  LOP3.LUT R4, R4, R145, RZ, 0x3c, !PT ;  /* 0x0000009104047212 */ /* 0x000fc400078e3cff */
[----:B------:R-:W-:Y:S02]  /*ad90*/  LOP3.LUT R0, R144, 0x18, R5, 0xf8, !PT ;  /* 0x0000001890007812 */ /* 0x000fe400078ef805 */
[----:B------:R-:W-:Y:S01]  /*ada0*/  SHF.R.S32.HI R7, RZ, 0x2, R7 ;  /* 0x00000002ff077819 */ /* 0x000fe20000011407 */
[----:B------:R-:W-:Y:S01]  /*adb0*/  IMAD.IADD R25, R25, 0x1, R4 ;  /* 0x0000000119197824 */ /* 0x000fe200078e0204 */
[----:B------:R-:W-:-:S03]  /*adc0*/  LOP3.LUT R4, R0, R145, RZ, 0x3c, !PT ;  /* 0x0000009100047212 */ /* 0x000fc600078e3cff */
[----:B------:R-:W-:Y:S01]  /*add0*/  IMAD R7, R7, 0x1800, R146 ;  /* 0x0000180007077824 */ /* 0x000fe200078e0292 */
[----:B------:R-:W-:-:S03]  /*ade0*/  LEA R0, R25, UR38, 0x1 ;  /* 0x0000002619007c11 */ /* 0x000fc6000f8e08ff */
[----:B------:R-:W-:Y:S02]  /*adf0*/  IMAD.IADD R25, R7, 0x1, R4 ;  /* 0x0000000107197824 */ /* 0x000fe400078e0204 */
[----:B------:R-:W0:Y:S02]  /*ae00*/  LDS.128 R4, [R0] ;  /* 0x0000000000047984 */ /* 0x000e240000000c00 */
        /* <DEDUP_REMOVED lines=10> */
[----:B-1----:R-:W-:Y:S01]  /*aeb0*/  IMAD.U32 R8, R24, 0x10000, RZ ;  /* 0x0001000018087824 */ /* 0x002fe200078e00ff */
[----:B------:R-:W-:Y:S01]  /*aec0*/  LOP3.LUT R7, R26, 0xffff0000, RZ, 0xc0, !PT ;  /* 0xffff00001a077812 */ /* 0x000fe200078ec0ff */
[----:B------:R-:W-:Y:S01]  /*aed0*/  IMAD.U32 R10, R25, 0x10000, RZ ;  /* 0x00010000190a7824 */ /* 0x000fe200078e00ff */
[----:B------:R-:W-:Y:S01]  /*aee0*/  LOP3.LUT R24, R24, 0xffff0000, RZ, 0xc0, !PT ;  /* 0xffff000018187812 */ /* 0x000fe200078ec0ff */
[----:B------:R-:W-:Y:S01]  /*aef0*/  FMUL.FTZ R40, R8, R39 ;  /* 0x0000002708287220 */ /* 0x000fe20000410000 */
[----:B------:R-:W-:Y:S01]  /*af00*/  IMAD.U32 R31, R26, 0x10000, RZ ;  /* 0x000100001a1f7824 */ /* 0x000fe200078e00ff */
[C---:B------:R-:W-:Y:S01]  /*af10*/  LOP3.LUT R26, R27.reuse, 0xffff0000, RZ, 0xc0, !PT ;  /* 0xffff00001b1a7812 */ /* 0x040fe200078ec0ff */
[----:B------:R-:W-:-:S02]  /*af20*/  IMAD.U32 R37, R27, 0x10000, RZ ;  /* 0x000100001b257824 */ /* 0x000fc400078e00ff */
[-C--:B------:R-:W-:Y:S01]  /*af30*/  FMUL.FTZ R42, R8, R38.reuse ;  /* 0x00000026082a7220 */ /* 0x080fe20000410000 */
[----:B------:R-:W-:Y:S02]  /*af40*/  IMAD.U32 R27, R60, 0x10000, RZ ;  /* 0x000100003c1b7824 */ /* 0x000fe400078e00ff */
[----:B------:R-:W-:Y:S01]  /*af50*/  FFMA.FTZ R8, R9, R38, -R40 ;  /* 0x0000002609087223 */ /* 0x000fe20000010828 */
[C---:B------:R-:W-:Y:S01]  /*af60*/  FMUL.FTZ R43, R10.reuse, R41 ;  /* 0x000000290a2b7220 */ /* 0x040fe20000410000 */
[----:B------:R-:W-:Y:S02]  /*af70*/  IMAD.U32 R40, R53, 0x10000, RZ ;  /* 0x0001000035287824 */ /* 0x000fe400078e00ff */
        /* <DEDUP_REMOVED lines=13> */
[----:B------:R-:W-:Y:S01]  /*b050*/  FMUL.FTZ R38, R24, R61 ;  /* 0x0000003d18267220 */ /* 0x000fe20000410000 */
[----:B------:R-:W-:-:S02]  /*b060*/  IMAD.U32 R24, R58, 0x10000, RZ ;  /* 0x000100003a187824 */ /* 0x000fc400078e00ff */
[----:B------:R-:W-:Y:S01]  /*b070*/  FFMA.FTZ R61, R11, R61, -R30 ;  /* 0x0000003d0b3d7223 */ /* 0x000fe2000001081e */
[----:B------:R-:W-:Y:S01]  /*b080*/  FMUL.FTZ R40, R25, R28 ;  /* 0x0000001c19287220 */ /* 0x000fe20000410000 */
[C---:B------:R-:W-:Y:S02]  /*b090*/  IMAD.U32 R30, R56.reuse, 0x10000, RZ ;  /* 0x00010000381e7824 */ /* 0x040fe400078e00ff */
[----:B------:R-:W-:Y:S01]  /*b0a0*/  FFMA.FTZ R38, R11, R54, R38 ;  /* 0x000000360b267223 */ /* 0x000fe20000010026 */
[----:B------:R-:W-:Y:S01]  /*b0b0*/  LOP3.LUT R56, R56, 0xffff0000, RZ, 0xc0, !PT ;  /* 0xffff000038387812 */ /* 0x000fe200078ec0ff */
[----:B------:R-:W-:Y:S01]  /*b0c0*/  FFMA.FTZ R11, R29, R60, -R40 ;  /* 0x0000003c1d0b7223 */ /* 0x000fe20000010828 */
        /* <DEDUP_REMOVED lines=27> */
.L_x_10514:
[----:B------:R-:W-:Y:S05]  /*b280*/  BSYNC B1 ;  /* 0x0000000000017941 */ /* 0x000fea0003800000 */
.L_x_10513:
[----:B------:R-:W-:Y:S05]  /*b290*/  @P2 BRA `(.L_x_10495) ;  /* 0x0000000400c02947 */ /* 0x000fea0003800000 */
[----:B01----:R-:W-:Y:S01]  /*b2a0*/  IMAD.IADD R0, R142, 0x1, R155 ;  /* 0x000000018e007824 */ /* 0x003fe200078e029b */
[----:B------:R-:W-:Y:S02]  /*b2b0*/  LEA.HI R3, R3, R150, RZ, 0x1d ;  /* 0x0000009603037211 */ /* 0x000fe400078fe8ff */
[----:B------:R-:W-:Y:S02]  /*b2c0*/  SHF.R.U64 R26, R32, 0x10, R33 ;  /* 0x00000010201a7819 */ /* 0x000fe40000001221 */
[----:B------:R-:W-:Y:S02]  /*b2d0*/  SHF.R.S32.HI R5, RZ, 0x1f, R0 ;  /* 0x0000001fff057819 */ /* 0x000fe40000011400 */
[----:B------:R-:W-:Y:S02]  /*b2e0*/  SHF.R.U64 R25, R12, 0x10, R13 ;  /* 0x000000100c197819 */ /* 0x000fe4000000120d */
[CC--:B------:R-:W-:Y:S02]  /*b2f0*/  LEA.HI R4, R5.reuse, R0.reuse, RZ, 0x5 ;  /* 0x0000000005047211 */ /* 0x0c0fe400078f28ff */
[----:B------:R-:W-:-:S02]  /*b300*/  LEA.HI R5, R5, R0, RZ, 0x3 ;  /* 0x0000000005057211 */ /* 0x000fc400078f18ff */
[----:B------:R-:W-:Y:S02]  /*b310*/  SHF.R.S32.HI R0, RZ, 0x1f, R3 ;  /* 0x0000001fff007819 */ /* 0x000fe40000011403 */
[----:B------:R-:W-:Y:S02]  /*b320*/  SHF.R.S32.HI R7, RZ, 0x5, R4 ;  /* 0x00000005ff077819 */ /* 0x000fe40000011404 */
[----:B------:R-:W-:Y:S01]  /*b330*/  LOP3.LUT R4, R144, 0x18, R5, 0xf8, !PT ;  /* 0x0000001890047812 */ /* 0x000fe200078ef805 */
[----:B------:R-:W-:Y:S01]  /*b340*/  IMAD.SHL.U32 R5, R3, 0x8, RZ ;  /* 0x0000000803057824 */ /* 0x000fe200078e00ff */
[----:B------:R-:W-:Y:S01]  /*b350*/  LEA.HI R3, R0, R3, RZ, 0x2 ;  /* 0x0000000300037211 */ /* 0x000fe200078f10ff */
[----:B------:R-:W-:Y:S01]  /*b360*/  IMAD R7, R7, 0x1800, R146 ;  /* 0x0000180007077824 */ /* 0x000fe200078e0292 */
[----:B------:R-:W-:Y:S02]  /*b370*/  LOP3.LUT R4, R4, R145, RZ, 0x3c, !PT ;  /* 0x0000009104047212 */ /* 0x000fe400078e3cff */
[----:B------:R-:W-:-:S02]  /*b380*/  LOP3.LUT R0, R144, 0x18, R5, 0xf8, !PT ;  /* 0x0000001890007812 */ /* 0x000fc400078ef805 */
[----:B------:R-:W-:Y:S01]  /*b390*/  SHF.R.S32.HI R3, RZ, 0x2, R3 ;  /* 0x00000002ff037819 */ /* 0x000fe20000011403 */
[----:B------:R-:W-:Y:S01]  /*b3a0*/  IMAD.IADD R7, R7, 0x1, R4 ;  /* 0x0000000107077824 */ /* 0x000fe200078e0204 */
[----:B------:R-:W-:Y:S02]  /*b3b0*/  LOP3.LUT R4, R0, R145, RZ, 0x3c, !PT ;  /* 0x0000009100047212 */ /* 0x000fe400078e3cff */
[----:B------:R-:W-:Y:S01]  /*b3c0*/  SHF.R.U32.HI R28, RZ, 0x10, R13 ;  /* 0x00000010ff1c7819 */ /* 0x000fe2000001160d */
[----:B------:R-:W-:Y:S01]  /*b3d0*/  IMAD R3, R3, 0x1800, R146 ;  /* 0x0000180003037824 */ /* 0x000fe200078e0292 */
[----:B------:R-:W-:Y:S02]  /*b3e0*/  LEA R0, R7, UR38, 0x1 ;  /* 0x0000002607007c11 */ /* 0x000fe4000f8e08ff */
[----:B------:R-:W-:Y:S01]  /*b3f0*/  PRMT R47, R47, 0x5410, R26 ;  /* 0x000054102f2f7816 */ /* 0x000fe2000000001a */
[----:B------:R-:W-:Y:S01]  /*b400*/  IMAD.IADD R3, R3, 0x1, R4 ;  /* 0x0000000103037824 */ /* 0x000fe200078e0204 */
[----:B------:R-:W-:Y:S01]  /*b410*/  PRMT R26, R20, 0x5410, R25 ;  /* 0x00005410141a7816 */ /* 0x000fe20000000019 */
[----:B------:R-:W0:Y:S01]  /*b420*/  LDS.128 R4, [R0] ;  /* 0x0000000000047984 */ /* 0x000e220000000c00 */
[----:B------:R-:W-:Y:S01]  /*b430*/  SHF.R.U32.HI R33, RZ, 0x10, R33 ;  /* 0x00000010ff217819 */ /* 0x000fe20000011621 */
[----:B------:R-:W-:Y:S01]  /*b440*/  IMAD R3, R3, 0x2, R2 ;  /* 0x0000000203037824 */ /* 0x000fe200078e0202 */
[----:B------:R-:W-:Y:S01]  /*b450*/  SHF.R.U64 R12, R14, 0x10, R15 ;  /* 0x000000100e0c7819 */ /* 0x000fe2000000120f */
[----:B------:R-:W-:Y:S01]  /*b460*/  IMAD.U32 R29, R26, 0x10000, RZ ;  /* 0x000100001a1d7824 */ /* 0x000fe200078e00ff */
[----:B------:R-:W-:Y:S01]  /*b470*/  PRMT R28, R21, 0x5410, R28 ;  /* 0x00005410151c7816 */ /* 0x000fe2000000001c */
[----:B------:R-:W-:Y:S01]  /*b480*/  IMAD.U32 R27, R47, 0x10000, RZ ;  /* 0x000100002f1b7824 */ /* 0x000fe200078e00ff */
[----:B------:R-:W1:Y:S01]  /*b490*/  LDS.128 R8, [R3+0xc400] ;  /* 0x00c4000003087984 */ /* 0x000e620000000c00 */
[----:B------:R-:W-:-:S02]  /*b4a0*/  SHF.R.U64 R24, R34, 0x10, R35 ;  /* 0x0000001022187819 */ /* 0x000fc40000001223 */
[----:B------:R-:W-:Y:S01]  /*b4b0*/  SHF.R.U32.HI R15, RZ, 0x10, R15 ;  /* 0x00000010ff0f7819 */ /* 0x000fe2000001160f */
[----:B------:R-:W-:Y:S01]  /*b4c0*/  IMAD.U32 R30, R28, 0x10000, RZ ;  /* 0x000100001c1e7824 */ /* 0x000fe200078e00ff */
[----:B------:R-:W-:Y:S02]  /*b4d0*/  SHF.R.U32.HI R35, RZ, 0x10, R35 ;  /* 0x00000010ff237819 */ /* 0x000fe40000011623 */
[----:B------:R-:W-:Y:S02]  /*b4e0*/  PRMT R48, R48, 0x5410, R33 ;  /* 0x0000541030307816 */ /* 0x000fe40000000021 */
[----:B------:R-:W-:Y:S02]  /*b4f0*/  PRMT R45, R45, 0x5410, R12 ;  /* 0x000054102d2d7816 */ /* 0x000fe4000000000c */
[----:B------:R-:W-:Y:S02]  /*b500*/  PRMT R46, R46, 0x5410, R15 ;  /* 0x000054102e2e7816 */ /* 0x000fe4000000000f */
[----:B------:R-:W-:-:S02]  /*b510*/  PRMT R50, R50, 0x5410, R35 ;  /* 0x0000541032327816 */ /* 0x000fc40000000023 */
[----:B------:R-:W-:Y:S01]  /*b520*/  LOP3.LUT R47, R47, 0xffff0000, RZ, 0xc0, !PT ;  /* 0xffff00002f2f7812 */ /* 0x000fe200078ec0ff */
[----:B------:R-:W-:Y:S01]  /*b530*/  IMAD.U32 R32, R46, 0x10000, RZ ;  /* 0x000100002e207824 */ /* 0x000fe200078e00ff */
        /* <DEDUP_REMOVED lines=24> */
[----:B------:R-:W-:Y:S01]  /*b6c0*/  LOP3.LUT R21, R26, 0xffff0000, RZ, 0xc0, !PT ;  /* 0xffff00001a157812 */ /* 0x000fe200078ec0ff */
[----:B------:R-:W-:Y:S01]  /*b6d0*/  FFMA.FTZ R34, R13, R20, -R34 ;  /* 0x000000140d227223 */ /* 0x000fe20000010822 */
[C---:B------:R-:W-:Y:S01]  /*b6e0*/  FMUL.FTZ R20, R25.reuse, R32 ;  /* 0x0000002019147220 */ /* 0x040fe20000410000 */
[----:B------:R-:W-:Y:S01]  /*b6f0*/  FMUL.FTZ R25, R25, R12 ;  /* 0x0000000c19197220 */ /* 0x000fe20000410000 */
[----:B------:R-:W-:Y:S01]  /*b700*/  FFMA.FTZ R36, R13, R30, R36 ;  /* 0x0000001e0d247223 */ /* 0x000fe20000010024 */
[----:B------:R-:W-:Y:S01]  /*b710*/  LOP3.LUT R48, R48, 0xffff0000, RZ, 0xc0, !PT ;  /* 0xffff000030307812 */ /* 0x000fe200078ec0ff */
[C---:B------:R-:W-:Y:S01]  /*b720*/  FMUL.FTZ R13, R8.reuse, R21 ;  /* 0x00000015080d7220 */ /* 0x040fe20000410000 */
[C---:B------:R-:W-:Y:S01]  /*b730*/  FFMA.FTZ R32, R15.reuse, R32, R25 ;  /* 0x000000200f207223 */ /* 0x040fe20000010019 */
[----:B------:R-:W-:Y:S01]  /*b740*/  FFMA.FTZ R26, R15, R12, -R20 ;  /* 0x0000000c0f1a7223 */ /* 0x000fe20000010814 */
[----:B------:R-:W-:Y:S01]  /*b750*/  FMUL.FTZ R25, R8, R47 ;  /* 0x0000002f08197220 */ /* 0x000fe20000410000 */
[----:B------:R-:W-:-:S02]  /*b760*/  IMAD.U32 R24, R10, 0x10000, RZ ;  /* 0x000100000a187824 */ /* 0x000fc400078e00ff */
[C---:B------:R-:W-:Y:S01]  /*b770*/  FFMA.FTZ R8, R4.reuse, R47, -R13 ;  /* 0x0000002f04087223 */ /* 0x040fe2000001080d */
[----:B------:R-:W-:Y:S02]  /*b780*/  IMAD.U32 R15, R45, 0x10000, RZ ;  /* 0x000100002d0f7824 */ /* 0x000fe400078e00ff */
[C---:B------:R-:W-:Y:S01]  /*b790*/  FMUL.FTZ R20, R9.reuse, R28 ;  /* 0x0000001c09147220 */ /* 0x040fe20000410000 */
[-C--:B------:R-:W-:Y:S01]  /*b7a0*/  FMUL.FTZ R27, R9, R48.reuse ;  /* 0x00000030091b7220 */ /* 0x080fe20000410000 */
[----:B------:R-:W-:Y:S02]  /*b7b0*/  IMAD.U32 R13, R49, 0x10000, RZ ;  /* 0x00010000310d7824 */ /* 0x000fe400078e00ff */
[----:B------:R-:W-:Y:S01]  /*b7c0*/  FFMA.FTZ R12, R4, R21, R25 ;  /* 0x00000015040c7223 */ /* 0x000fe20000010019 */
[----:B------:R-:W-:Y:S01]  /*b7d0*/  FMUL.FTZ R21, R24, R15 ;  /* 0x0000000f18157220 */ /* 0x000fe20000410000 */
[C---:B------:R-:W-:Y:S01]  /*b7e0*/  FFMA.FTZ R9, R5.reuse, R48, -R20 ;  /* 0x0000003005097223 */ /* 0x040fe20000010814 */
[----:B------:R-:W-:Y:S01]  /*b7f0*/  FFMA.FTZ R27, R5, R28, R27 ;  /* 0x0000001c051b7223 */ /* 0x000fe2000001001b */
        /* <DEDUP_REMOVED lines=9> */
[----:B------:R-:W-:-:S02]  /*b890*/  FMUL.FTZ R5, R10, R45 ;  /* 0x0000002d0a057220 */ /* 0x000fc40000410000 */
[-C--:B------:R-:W-:Y:S02]  /*b8a0*/  FMUL.FTZ R4, R10, R49.reuse ;  /* 0x000000310a047220 */ /* 0x080fe40000410000 */
[-C--:B------:R-:W-:Y:S01]  /*b8b0*/  FMUL.FTZ R13, R11, R50.reuse ;  /* 0x000000320b0d7220 */ /* 0x080fe20000410000 */
[C---:B------:R-:W-:Y:S01]  /*b8c0*/  FFMA.FTZ R10, R6.reuse, R49, -R5 ;  /* 0x00000031060a7223 */ /* 0x040fe20000010805 */
[C---:B------:R-:W-:Y:S01]  /*b8d0*/  FFMA.FTZ R11, R7.reuse, R50, -R20 ;  /* 0x00000032070b7223 */ /* 0x040fe20000010814 */
[----:B------:R-:W-:Y:S01]  /*b8e0*/  FFMA.FTZ R45, R6, R45, R4 ;  /* 0x0000002d062d7223 */ /* 0x000fe20000010004 */
[----:B------:R-:W-:Y:S01]  /*b8f0*/  FFMA.FTZ R13, R7, R46, R13 ;  /* 0x0000002e070d7223 */ /* 0x000fe2000001000d */
[----:B------:R-:W-:Y:S02]  /*b900*/  F2FP.BF16.F32.PACK_AB R4, R8, R31 ;  /* 0x0000001f0804723e */ /* 0x000fe400000010ff */
[----:B------:R-:W-:Y:S02]  /*b910*/  F2FP.BF16.F32.PACK_AB R5, R9, R34 ;  /* 0x000000220905723e */ /* 0x000fe400000010ff */
        /* <DEDUP_REMOVED lines=8> */
.L_x_10495:
[----:B------:R-:W-:Y:S05]  /*b9a0*/  BSYNC B0 ;  /* 0x0000000000007941 */ /* 0x000fea0003800000 */
.L_x_10488:
        /* <DEDUP_REMOVED lines=8> */
.L_x_10486:
[----:B01-3--:R-:W-:-:S05]  /*ba30*/  IMAD.U32 R0, RZ, RZ, UR40 ;  /* 0x00000028ff007e24 */ /* 0x00bfca000f8e00ff */
[----:B------:R-:W-:-:S13]  /*ba40*/  ISETP.NE.AND P0, PT, R0, 0x3, PT ;  /* 0x000000030000780c */ /* 0x000fda0003f05270 */
[----:B------:R-:W-:Y:S05]  /*ba50*/  @!P0 BRA `(.L_x_10515) ;  /* 0x0000000000048947 */ /* 0x000fea0003800000 */
[----:B------:R-:W-:Y:S01]  /*ba60*/  BPT.TRAP 0x1 ;  /* 0x000000040000795c */ /* 0x000fe20000300000 */
.L_x_10515:
[----:B------:R-:W-:Y:S01]  /*ba70*/  IMAD R8, R140, 0x8, R2 ;  /* 0x000000088c087824 */ /* 0x000fe200078e0202 */
[----:B--2-4-:R-:W-:-:S04]  /*ba80*/  SHF.L.U32 R3, R151, 0x1f, RZ ;  /* 0x0000001f97037819 */ /* 0x014fc800000006ff */
[----:B------:R0:W1:Y:S01]  /*ba90*/  SYNCS.PHASECHK.TRANS64.TRYWAIT P1, [R8+URZ+0x2d830], R3 ;  /* 0x02d83003080075a7 */ /* 0x000062000802017f */
[----:B------:R-:W-:Y:S05]  /*baa0*/  @!P0 BRA `(.L_x_10516) ;  /* 0x0000000000048947 */ /* 0x000fea0003800000 */
[----:B------:R-:W-:Y:S01]  /*bab0*/  BPT.TRAP 0x1 ;  /* 0x000000040000795c */ /* 0x000fe20000300000 */
.L_x_10516:
[----:B------:R-:W-:Y:S02]  /*bac0*/  VIADD R0, R2, 0x15400 ;  /* 0x0001540002007836 */ /* 0x000fe40000000000 */
[----:B------:R-:W-:-:S03]  /*bad0*/  IMAD R44, R44, 0x1000, R2 ;  /* 0x000010002c2c7824 */ /* 0x000fc600078e0202 */
[----:B------:R-:W-:Y:S01]  /*bae0*/  SHF.R.U32.HI R0, RZ, 0x4, R0 ;  /* 0x00000004ff007819 */ /* 0x000fe20000011600 */
[----:B------:R-:W-:-:S03]  /*baf0*/  VIADD R44, R44, 0xc400 ;  /* 0x0000c4002c2c7836 */ /* 0x000fc60000000000 */
[----:B------:R-:W-:Y:S02]  /*bb00*/  LOP3.LUT R0, R0, 0x3fff, RZ, 0xc0, !PT ;  /* 0x00003fff00007812 */ /* 0x000fe400078ec0ff */
[----:B------:R-:W-:Y:S02]  /*bb10*/  SHF.R.U32.HI R44, RZ, 0x4, R44 ;  /* 0x00000004ff2c7819 */ /* 0x000fe4000001162c */
[----:B------:R-:W-:Y:S02]  /*bb20*/  LOP3.LUT R0, R0, 0x10000, RZ, 0xfc, !PT ;  /* 0x0001000000007812 */ /* 0x000fe400078efcff */
[----:B------:R-:W-:-:S03]  /*bb30*/  LOP3.LUT R44, R44, 0x3fff, RZ, 0xc0, !PT ;  /* 0x00003fff2c2c7812 */ /* 0x000fc600078ec0ff */
[----:B------:R2:W-:Y:S01]  /*bb40*/  STL [R1+0x44], R0 ;  /* 0x0000440001007387 */ /* 0x0005e20000100800 */
[----:B-1----:R-:W-:Y:S05]  /*bb50*/  @P1 BRA `(.L_x_10517) ;  /* 0x0000000000081947 */ /* 0x002fea0003800000 */
[----:B------:R-:W1:Y:S02]  /*bb60*/  SYNCS.PHASECHK.TRANS64.TRYWAIT P1, [R8+URZ+0x2d830], R3 ;  /* 0x02d83003080075a7 */ /* 0x000e64000802017f */
[----:B-1----:R-:W-:Y:S05]  /*bb70*/  @!P1 BRA `(.L_x_10518) ;  /* 0x000000fc00009947 */ /* 0x002fea0003800000 */
.L_x_10517:
[----:B--2---:R-:W2:Y:S01]  /*bb80*/  LDL R0, [R1+0x44] ;  /* 0x0000440001007983 */ /* 0x004ea20000100800 */
[----:B------:R-:W-:Y:S01]  /*bb90*/  IMAD.MOV.U32 R5, RZ, RZ, -0x7fffffe0 ;  /* 0x80000020ff057424 */ /* 0x000fe200078e00ff */
[----:B------:R-:W-:Y:S01]  /*bba0*/  LOP3.LUT R148, R44, 0x10000, RZ, 0xfc, !PT ;  /* 0x000100002c947812 */ /* 0x000fe200078efcff */
[----:B------:R-:W-:Y:S01]  /*bbb0*/  IMAD.MOV.U32 R149, RZ, RZ, -0x7fffffe0 ;  /* 0x80000020ff957424 */ /* 0x000fe200078e00ff */
[----:B------:R-:W-:Y:S05]  /*bbc0*/  WARPSYNC.ALL ;  /* 0x0000000000007948 */ /* 0x000fea0003800000 */
[----:B------:R-:W-:Y:S01]  /*bbd0*/  R2UR UR7, R5 ;  /* 0x00000000050772ca */ /* 0x000fe200000e0000 */
[----:B------:R-:W-:Y:S01]  /*bbe0*/  WARPGROUP.ARRIVE ;  /* 0x00000000000079c5 */ /* 0x000fe20000000000 */
[C---:B------:R-:W-:Y:S01]  /*bbf0*/  R2UR UR4, R148.reuse ;  /* 0x00000000940472ca */ /* 0x040fe200000e0000 */
[----:B------:R-:W-:Y:S01]  /*bc00*/  VIADD R20, R148, 0x2 ;  /* 0x0000000294147836 */ /* 0x000fe20000000000 */
[----:B------:R-:W-:Y:S01]  /*bc10*/  R2UR UR5, R149 ;  /* 0x00000000950572ca */ /* 0x000fe200000e0000 */
[----:B------:R-:W-:-:S02]  /*bc20*/  IMAD.MOV.U32 R7, RZ, RZ, -0x7fffffe0 ;  /* 0x80000020ff077424 */ /* 0x000fc400078e00ff */
[----:B------:R-:W-:Y:S02]  /*bc30*/  IMAD.MOV.U32 R21, RZ, RZ, -0x7fffffe0 ;  /* 0x80000020ff157424 */ /* 0x000fe400078e00ff */
[C---:B------:R-:W-:Y:S02]  /*bc40*/  VIADD R14, R148.reuse, 0x300 ;  /* 0x00000300940e7836 */ /* 0x040fe40000000000 */
[----:B------:R-:W-:Y:S01]  /*bc50*/  IMAD.MOV.U32 R15, RZ, RZ, -0x7fffffe0 ;  /* 0x80000020ff0f7424 */ /* 0x000fe200078e00ff */
[----:B------:R3:W-:Y:S01]  /*bc60*/  STL.64 [R1+0x18], R20 ;  /* 0x0000181401007387 */ /* 0x0007e20000100a00 */
[C---:B------:R-:W-:Y:S02]  /*bc70*/  VIADD R12, R148.reuse, 0x302 ;  /* 0x00000302940c7836 */ /* 0x040fe40000000000 */
[----:B------:R-:W-:Y:S01]  /*bc80*/  IMAD.MOV.U32 R13, RZ, RZ, -0x7fffffe0 ;  /* 0x80000020ff0d7424 */ /* 0x000fe200078e00ff */
[----:B------:R3:W-:Y:S01]  /*bc90*/  STL.64 [R1+0x10], R14 ;  /* 0x0000100e01007387 */ /* 0x0007e20000100a00 */
[----:B------:R-:W-:-:S02]  /*bca0*/  VIADD R10, R148, 0x600 ;  /* 0x00000600940a7836 */ /* 0x000fc40000000000 */
[----:B------:R-:W-:Y:S01]  /*bcb0*/  IMAD.MOV.U32 R11, RZ, RZ, -0x7fffffe0 ;  /* 0x80000020ff0b7424 */ /* 0x000fe200078e00ff */
[----:B------:R3:W-:Y:S01]  /*bcc0*/  STL.64 [R1+0x8], R12 ;  /* 0x0000080c01007387 */ /* 0x0007e20000100a00 */
[----:B------:R-:W-:Y:S02]  /*bcd0*/  IMAD.MOV.U32 R5, RZ, RZ, -0x7fffffe0 ;  /* 0x80000020ff057424 */ /* 0x000fe400078e00ff */
[----:B------:R-:W-:Y:S01]  /*bce0*/  VIADD R156, R148, 0x602 ;  /* 0x00000602949c7836 */ /* 0x000fe20000000000 */
[----:B------:R3:W-:Y:S01]  /*bcf0*/  STL.64 [R1], R10 ;  /* 0x0000000a01007387 */ /* 0x0007e20000100a00 */
[----:B------:R-:W-:Y:S02]  /*bd00*/  IMAD.MOV.U32 R157, RZ, RZ, -0x7fffffe0 ;  /* 0x80000020ff9d7424 */ /* 0x000fe400078e00ff */
[----:B------:R-:W-:Y:S02]  /*bd10*/  IMAD.MOV.U32 R135, RZ, RZ, RZ ;  /* 0x000000ffff877224 */ /* 0x000fe400078e00ff */
[----:B--2---:R-:W-:-:S04]  /*bd20*/  IMAD R4, R140, 0x600, R0 ;  /* 0x000006008c047824 */ /* 0x004fc800078e0200 */
[C---:B------:R-:W-:Y:S01]  /*bd30*/  VIADD R6, R4.reuse, 0x2 ;  /* 0x0000000204067836 */ /* 0x040fe20000000000 */
[----:B------:R-:W-:-:S13]  /*bd40*/  R2UR UR6, R4 ;  /* 0x00000000040672ca */ /* 0x000fda00000e0000 */
[----:B------:R-:W-:Y:S01]  /*bd50*/  HGMMA.64x128x16.F32.BF16 R24, gdesc[UR4], RZ, !UPT, gsb0 ;  /* 0x01e00000041879f0 */ /* 0x000fe2000c0018ff */
[----:B------:R-:W-:Y:S01]  /*bd60*/  R2UR UR6, R6 ;  /* 0x00000000060672ca */ /* 0x000fe200000e0000 */
[----:B------:R-:W-:Y:S01]  /*bd70*/  VIADD R6, R4, 0x200 ;  /* 0x0000020004067836 */ /* 0x000fe20000000000 */
[----:B------:R-:W-:Y:S01]  /*bd80*/  R2UR UR7, R7 ;  /* 0x00000000070772ca */ /* 0x000fe200000e0000 */
[----:B------:R-:W-:Y:S01]  /*bd90*/  IMAD.MOV.U32 R7, RZ, RZ, -0x7fffffe0 ;  /* 0x80000020ff077424 */ /* 0x000fe200078e00ff */
[----:B------:R-:W-:Y:S02]  /*bda0*/  R2UR UR4, R20 ;  /* 0x00000000140472ca */ /* 0x000fe400000e0000 */
[----:B------:R-:W-:Y:S01]  /*bdb0*/  R2UR UR5, R21 ;  /* 0x00000000150572ca */ /* 0x000fe200000e0000 */
[----:B------:R-:W-:Y:S02]  /*bdc0*/  WARPGROUP.DEPBAR.LE gsb0, 0x0 ;  /* 0x00008000000079c5 */ /* 0x000fe40000010000 */
[----:B------:R-:W-:-:S10]  /*bdd0*/  WARPGROUP.ARRIVE ;  /* 0x00000000000079c5 */ /* 0x000fd40000000000 */
[----:B------:R-:W-:Y:S01]  /*bde0*/  HGMMA.64x128x16.F32.BF16 R24, gdesc[UR4], R24, gsb0 ;  /* 0x01e00000041879f0 */ /* 0x000fe20008001818 */
        /* <DEDUP_REMOVED lines=13> */
[----:B------:R-:W-:Y:S01]  /*bec0*/  R2UR UR4, R12 ;  /* 0x000000000c0472ca */ /* 0x000fe200000e0000 */
[----:B------:R-:W-:Y:S01]  /*bed0*/  VIADD R4, R4, 0x402 ;  /* 0x0000040204047836 */ /* 0x000fe20000000000 */
[----:B------:R-:W-:Y:S01]  /*bee0*/  R2UR UR5, R13 ;  /* 0x000000000d0572ca */ /* 0x000fe200000e0000 */
[----:B------:R-:W-:Y:S02]  /*bef0*/  WARPGROUP.DEPBAR.LE gsb0, 0x0 ;  /* 0x00008000000079c5 */ /* 0x000fe40000010000 */
[----:B------:R-:W-:-:S10]  /*bf00*/  WARPGROUP.ARRIVE ;  /* 0x00000000000079c5 */ /* 0x000fd40000000000 */
[----:B------:R-:W-:Y:S01]  /*bf10*/  HGMMA.64x128x16.F32.BF16 R24, gdesc[UR4], R24, gsb0 ;  /* 0x01e00000041879f0 */ /* 0x000fe20008001818 */
[----:B------:R-:W-:Y:S02]  /*bf20*/  R2UR UR6, R6 ;  /* 0x00000000060672ca */ /* 0x000fe400000e0000 */
[----:B------:R-:W-:Y:S02]  /*bf30*/  R2UR UR7, R7 ;  /* 0x00000000070772ca */ /* 0x000fe400000e0000 */
[----:B------:R-:W-:Y:S02]  /*bf40*/  R2UR UR4, R10 ;  /* 0x000000000a0472ca */ /* 0x000fe400000e0000 */
        /* <DEDUP_REMOVED lines=12> */
[----:B---3--:R-:W-:Y:S05]  /*c010*/  @!P0 BRA `(.L_x_10519) ;  /* 0x0000000000048947 */ /* 0x008fea0003800000 */
[----:B------:R-:W-:Y:S01]  /*c020*/  BPT.TRAP 0x1 ;  /* 0x000000040000795c */ /* 0x000fe20000300000 */
.L_x_10519:
[----:B------:R-:W2:Y:S01]  /*c030*/  LDL R0, [R1+0x70] ;  /* 0x0000700001007983 */ /* 0x000ea20000100800 */
[----:B------:R-:W-:-:S03]  /*c040*/  ULDC UR41, c[0x0][0x988] ;  /* 0x0002620000297ab9 */ /* 0x000fc60000000800 */
[----:B------:R-:W3:Y:S01]  /*c050*/  LDL R94, [R1+0x30] ;  /* 0x00003000015e7983 */ /* 0x000ee20000100800 */
[----:B01----:R-:W-:Y:S01]  /*c060*/  VIADD R8, R8, 0x2d840 ;  /* 0x0002d84008087836 */ /* 0x003fe20000000000 */
[----:B------:R-:W-:Y:S02]  /*c070*/  ULDC UR44, c[0x0][0x988] ;  /* 0x00026200002c7ab9 */ /* 0x000fe40000000800 */
[----:B-----5:R-:W4:Y:S04]  /*c080*/  LDL R95, [R1+0x50] ;  /* 0x00005000015f7983 */ /* 0x020f280000100800 */
[----:B------:R-:W4:Y:S04]  /*c090*/  LDL R93, [R1+0x38] ;  /* 0x00003800015d7983 */ /* 0x000f280000100800 */
[----:B------:R-:W4:Y:S01]  /*c0a0*/  LDL R92, [R1+0x34] ;  /* 0x00003400015c7983 */ /* 0x000f220000100800 */
[----:B--2---:R-:W-:-:S05]  /*c0b0*/  IADD3 R3, R102, 0x80, -R0 ;  /* 0x0000008066037810 */ /* 0x004fca0007ffe800 */
[----:B------:R-:W-:-:S05]  /*c0c0*/  IMAD R0, R88, -0x80, R3 ;  /* 0xffffff8058007824 */ /* 0x000fca00078e0203 */
[C---:B------:R-:W-:Y:S02]  /*c0d0*/  ISETP.GT.AND P1, PT, R0.reuse, RZ, PT ;  /* 0x000000ff0000720c */ /* 0x040fe40003f24270 */
[C---:B------:R-:W-:Y:S02]  /*c0e0*/  ISETP.GT.AND P3, PT, R0.reuse, 0x1, PT ;  /* 0x000000010000780c */ /* 0x040fe40003f64270 */
[----:B------:R-:W-:Y:S02]  /*c0f0*/  ISETP.GT.AND P2, PT, R0, 0x8, PT ;  /* 0x000000080000780c */ /* 0x000fe40003f44270 */
        /* <DEDUP_REMOVED lines=8> */
[----:B------:R-:W-:-:S02]  /*c180*/  FSEL R28, R28, -INF , P2 ;  /* 0xff8000001c1c7808 */ /* 0x000fc40001000000 */
[----:B------:R-:W-:Y:S02]  /*c190*/  FMNMX.FTZ R3, R24, R25, !PT ;  /* 0x0000001918037209 */ /* 0x000fe40007810000 */
[----:B------:R-:W-:Y:S02]  /*c1a0*/  FSEL R30, R30, -INF , P2 ;  /* 0xff8000001e1e7808 */ /* 0x000fe40001000000 */
[----:B------:R-:W-:Y:S02]  /*c1b0*/  FSEL R31, R31, -INF , P5 ;  /* 0xff8000001f1f7808 */ /* 0x000fe40002800000 */
[----:B------:R-:W-:Y:S02]  /*c1c0*/  FSEL R29, R29, -INF , P5 ;  /* 0xff8000001d1d7808 */ /* 0x000fe40002800000 */
[----:B------:R-:W-:Y:S02]  /*c1d0*/  FSEL R34, R34, -INF , P4 ;  /* 0xff80000022227808 */ /* 0x000fe40002000000 */
        /* <DEDUP_REMOVED lines=15> */
[----:B------:R-:W-:Y:S02]  /*c2d0*/  FSEL R43, R43, -INF , P4 ;  /* 0xff8000002b2b7808 */ /* 0x000fe40002000000 */
[----:B------:R-:W-:Y:S02]  /*c2e0*/  FSEL R41, R41, -INF , P4 ;  /* 0xff80000029297808 */ /* 0x000fe40002000000 */
[----:B------:R-:W-:Y:S02]  /*c2f0*/  FSEL R46, R46, -INF , P1 ;  /* 0xff8000002e2e7808 */ /* 0x000fe40000800000 */
[----:B------:R-:W-:-:S02]  /*c300*/  FSEL R44, R44, -INF , P1 ;  /* 0xff8000002c2c7808 */ /* 0x000fc40000800000 */
[----:B------:R-:W-:Y:S02]  /*c310*/  FSEL R47, R47, -INF , P3 ;  /* 0xff8000002f2f7808 */ /* 0x000fe40001800000 */
[----:B------:R-:W-:Y:S02]  /*c320*/  FSEL R45, R45, -INF , P3 ;  /* 0xff8000002d2d7808 */ /* 0x000fe40001800000 */
[----:B------:R-:W-:Y:S02]  /*c330*/  FMNMX.FTZ R3, R29, R4, !PT ;  /* 0x000000041d037209 */ /* 0x000fe40007810000 */
[C---:B------:R-:W-:Y:S02]  /*c340*/  ISETP.GT.AND P2, PT, R0.reuse, 0x30, PT ;  /* 0x000000300000780c */ /* 0x040fe40003f44270 */
[C---:B------:R-:W-:Y:S02]  /*c350*/  ISETP.GT.AND P5, PT, R0.reuse, 0x31, PT ;  /* 0x000000310000780c */ /* 0x040fe40003fa4270 */
[----:B------:R-:W-:-:S02]  /*c360*/  ISETP.GT.AND P4, PT, R0, 0x38, PT ;  /* 0x000000380000780c */ /* 0x000fc40003f84270 */
[C---:B------:R-:W-:Y:S02]  /*c370*/  ISETP.GT.AND P1, PT, R0.reuse, 0x39, PT ;  /* 0x000000390000780c */ /* 0x040fe40003f24270 */
[----:B------:R-:W-:Y:S02]  /*c380*/  ISETP.GT.AND P3, PT, R0, 0x40, PT ;  /* 0x000000400000780c */ /* 0x000fe40003f64270 */
[----:B------:R-:W-:Y:S02]  /*c390*/  FMNMX.FTZ R4, R32, R3, !PT ;  /* 0x0000000320047209 */ /* 0x000fe40007810000 */
[----:B------:R-:W-:Y:S02]  /*c3a0*/  FSEL R50, R50, -INF , P2 ;  /* 0xff80000032327808 */ /* 0x000fe40001000000 */
        /* <DEDUP_REMOVED lines=9> */
[C---:B------:R-:W-:Y:S02]  /*c440*/  ISETP.GT.AND P2, PT, R0.reuse, 0x41, PT ;  /* 0x000000410000780c */ /* 0x040fe40003f44270 */
[C---:B------:R-:W-:Y:S02]  /*c450*/  ISETP.GT.AND P5, PT, R0.reuse, 0x48, PT ;  /* 0x000000480000780c */ /* 0x040fe40003fa4270 */
[C---:B------:R-:W-:Y:S02]  /*c460*/  ISETP.GT.AND P4, PT, R0.reuse, 0x49, PT ;  /* 0x000000490000780c */ /* 0x040fe40003f84270 */
[C---:B------:R-:W-:Y:S02]  /*c470*/  ISETP.GT.AND P1, PT, R0.reuse, 0x50, PT ;  /* 0x000000500000780c */ /* 0x040fe40003f24270 */
[----:B------:R-:W-:-:S02]  /*c480*/  ISETP.GT.AND P3, PT, R0, 0x51, PT ;  /* 0x000000510000780c */ /* 0x000fc40003f64270 */
        /* <DEDUP_REMOVED lines=15> */
[----:B------:R-:W-:Y:S02]  /*c580*/  ISETP.GT.AND P3, PT, R0, 0x68, PT ;  /* 0x000000680000780c */ /* 0x000fe40003f64270 */
[----:B------:R-:W-:Y:S02]  /*c590*/  FMNMX.FTZ R4, R36, R3, !PT ;  /* 0x0000000324047209 */ /* 0x000fe40007810000 */
[----:B------:R-:W-:-:S02]  /*c5a0*/  FMNMX.FTZ R3, R26, R27, !PT ;  /* 0x0000001b1a037209 */ /* 0x000fc40007810000 */
        /* <DEDUP_REMOVED lines=55> */
[----:B------:R-:W-:Y:S02]  /*c920*/  FSEL R77, R77, -INF , P2 ;  /* 0xff8000004d4d7808 */ /* 0x000fe40001000000 */
[----:B------:R-:W-:Y:S02]  /*c930*/  FMNMX.FTZ R4, R76, R5, !PT ;  /* 0x000000054c047209 */ /* 0x000fe40007810000 */
[----:B------:R-:W-:-:S02]  /*c940*/  FMNMX.FTZ R3, R71, R0, !PT ;  /* 0x0000000047037209 */ /* 0x000fc40007810000 */
[----:B------:R-:W-:Y:S02]  /*c950*/  FSEL R80, R80, -INF , P5 ;  /* 0xff80000050507808 */ /* 0x000fe40002800000 */
[----:B------:R-:W-:Y:S02]  /*c960*/  FMNMX.FTZ R5, R77, R4, !PT ;  /* 0x000000044d057209 */ /* 0x000fe40007810000 */
[----:B------:R-:W-:Y:S02]  /*c970*/  FMNMX.FTZ R0, R74, R3, !PT ;  /* 0x000000034a007209 */ /* 0x000fe40007810000 */
[----:B------:R-:W-:Y:S02]  /*c980*/  FSEL R81, R81, -INF , P4 ;  /* 0xff80000051517808 */ /* 0x000fe40002000000 */
[----:B------:R-:W-:Y:S02]  /*c990*/  FMNMX.FTZ R4, R80, R5, !PT ;  /* 0x0000000550047209 */ /* 0x000fe40007810000 */
[----:B------:R-:W-:-:S02]  /*c9a0*/  FMNMX.FTZ R3, R75, R0, !PT ;  /* 0x000000004b037209 */ /* 0x000fc40007810000 */
[----:B------:R-:W-:Y:S02]  /*c9b0*/  FSEL R84, R84, -INF , P1 ;  /* 0xff80000054547808 */ /* 0x000fe40000800000 */
[----:B------:R-:W-:Y:S02]  /*c9c0*/  FMNMX.FTZ R5, R81, R4, !PT ;  /* 0x0000000451057209 */ /* 0x000fe40007810000 */
[----:B------:R-:W-:Y:S02]  /*c9d0*/  FSEL R79, R79, -INF , P2 ;  /* 0xff8000004f4f7808 */ /* 0x000fe40001000000 */
[----:B------:R-:W-:Y:S02]  /*c9e0*/  FMNMX.FTZ R4, R78, R3, !PT ;  /* 0x000000034e047209 */ /* 0x000fe40007810000 */
[----:B------:R-:W-:Y:S02]  /*c9f0*/  FMNMX.FTZ R0, R84, R5, !PT ;  /* 0x0000000554007209 */ /* 0x000fe40007810000 */
[----:B------:R-:W-:-:S02]  /*ca00*/  FSEL R82, R82, -INF , P5 ;  /* 0xff80000052527808 */ /* 0x000fc40002800000 */
[----:B------:R-:W-:Y:S02]  /*ca10*/  FMNMX.FTZ R5, R79, R4, !PT ;  /* 0x000000044f057209 */ /* 0x000fe40007810000 */
[----:B------:R-:W-:Y:S02]  /*ca20*/  FSEL R83, R83, -INF , P4 ;  /* 0xff80000053537808 */ /* 0x000fe40002000000 */
[----:B------:R-:W-:Y:S02]  /*ca30*/  FMNMX.FTZ R4, R82, R5, !PT ;  /* 0x0000000552047209 */ /* 0x000fe40007810000 */
[----:B------:R-:W-:Y:S02]  /*ca40*/  FSEL R85, R85, -INF , P3 ;  /* 0xff80000055557808 */ /* 0x000fe40001800000 */
[----:B------:R-:W-:Y:S02]  /*ca50*/  FSEL R86, R86, -INF , P1 ;  /* 0xff80000056567808 */ /* 0x000fe40000800000 */
[----:B------:R-:W-:-:S02]  /*ca60*/  FMNMX.FTZ R5, R83, R4, !PT ;  /* 0x0000000453057209 */ /* 0x000fc40007810000 */
[----:B------:R-:W-:Y:S02]  /*ca70*/  FMNMX.FTZ R0, R85, R0, !PT ;  /* 0x0000000055007209 */ /* 0x000fe40007810000 */
[----:B------:R-:W-:Y:S02]  /*ca80*/  FSEL R87, R87, -INF , P3 ;  /* 0xff80000057577808 */ /* 0x000fe40001800000 */
[----:B------:R-:W-:Y:S01]  /*ca90*/  FMNMX.FTZ R4, R86, R5, !PT ;  /* 0x0000000556047209 */ /* 0x000fe20007810000 */
[----:B------:R-:W0:Y:S03]  /*caa0*/  SHFL.BFLY PT, R3, R0, 0x2, 0x1f ;  /* 0x0c401f0000037f89 */ /* 0x000e2600000e0000 */
[----:B------:R-:W-:-:S05]  /*cab0*/  FMNMX.FTZ R4, R87, R4, !PT ;  /* 0x0000000457047209 */ /* 0x000fca0007810000 */
[----:B------:R-:W1:Y:S01]  /*cac0*/  SHFL.BFLY PT, R5, R4, 0x2, 0x1f ;  /* 0x0c401f0004057f89 */ /* 0x000e6200000e0000 */
[----:B0-----:R-:W-:-:S05]  /*cad0*/  FMNMX.FTZ R0, R0, R3, !PT ;  /* 0x0000000300007209 */ /* 0x001fca0007810000 */
[----:B------:R-:W0:Y:S01]  /*cae0*/  SHFL.BFLY PT, R6, R0, 0x1, 0x1f ;  /* 0x0c201f0000067f89 */ /* 0x000e2200000e0000 */
[----:B-1----:R-:W-:-:S05]  /*caf0*/  FMNMX.FTZ R3, R4, R5, !PT ;  /* 0x0000000504037209 */ /* 0x002fca0007810000 */
[----:B------:R-:W1:Y:S01]  /*cb00*/  SHFL.BFLY PT, R4, R3, 0x1, 0x1f ;  /* 0x0c201f0003047f89 */ /* 0x000e6200000e0000 */
[----:B0-----:R-:W-:-:S04]  /*cb10*/  FMNMX.FTZ R0, R0, R6, !PT ;  /* 0x0000000600007209 */ /* 0x001fc80007810000 */
[C---:B------:R-:W-:Y:S01]  /*cb20*/  FSETP.NEU.FTZ.AND P1, PT, R0.reuse, -INF , PT ;  /* 0xff8000000000780b */ /* 0x040fe20003f3d000 */
[----:B------:R-:W-:Y:S01]  /*cb30*/  FMUL.FTZ R9, R0, UR41 ;  /* 0x0000002900097c20 */ /* 0x000fe20008410000 */
[----:B-1----:R-:W-:-:S04]  /*cb40*/  FMNMX.FTZ R3, R3, R4, !PT ;  /* 0x0000000403037209 */ /* 0x002fc80007810000 */
[----:B------:R-:W-:Y:S02]  /*cb50*/  FSEL R9, R9, RZ, P1 ;  /* 0x000000ff09097208 */ /* 0x000fe40000800000 */
[C---:B------:R-:W-:Y:S01]  /*cb60*/  FSETP.NEU.FTZ.AND P1, PT, R3.reuse, -INF , PT ;  /* 0xff8000000300780b */ /* 0x040fe20003f3d000 */
[----:B------:R-:W-:-:S05]  /*cb70*/  FMUL.FTZ R12, R3, UR41 ;  /* 0x00000029030c7c20 */ /* 0x000fca0008410000 */
[----:B------:R-:W-:Y:S01]  /*cb80*/  FSEL R12, R12, RZ, P1 ;  /* 0x000000ff0c0c7208 */ /* 0x000fe20000800000 */
[--C-:B------:R-:W-:Y:S01]  /*cb90*/  FFMA.FTZ R10, R24, UR41, -R9.reuse ;  /* 0x00000029180a7c23 */ /* 0x100fe20008010809 */
[--C-:B------:R-:W-:Y:S01]  /*cba0*/  FFMA.FTZ R11, R25, UR41, -R9.reuse ;  /* 0x00000029190b7c23 */ /* 0x100fe20008010809 */
[--C-:B------:R-:W-:Y:S01]  /*cbb0*/  FFMA.FTZ R13, R28, UR41, -R9.reuse ;  /* 0x000000291c0d7c23 */ /* 0x100fe20008010809 */
[----:B------:R-:W-:Y:S01]  /*cbc0*/  FFMA.FTZ R14, R29, UR41, -R9 ;  /* 0x000000291d0e7c23 */ /* 0x000fe20008010809 */
[--C-:B------:R-:W-:Y:S01]  /*cbd0*/  FFMA.FTZ R15, R26, UR41, -R12.reuse ;  /* 0x000000291a0f7c23 */ /* 0x100fe2000801080c */
[--C-:B------:R-:W-:Y:S01]  /*cbe0*/  FFMA.FTZ R20, R27, UR41, -R12.reuse ;  /* 0x000000291b147c23 */ /* 0x100fe2000801080c */
[--C-:B------:R-:W-:Y:S01]  /*cbf0*/  FFMA.FTZ R21, R30, UR41, -R12.reuse ;  /* 0x000000291e157c23 */ /* 0x100fe2000801080c */
[----:B------:R-:W-:Y:S01]  /*cc00*/  FFMA.FTZ R24, R31, UR41, -R12 ;  /* 0x000000291f187c23 */ /* 0x000fe2000801080c */
[----:B------:R-:W-:Y:S08]  /*cc10*/  MUFU.EX2 R10, R10 ;  /* 0x0000000a000a7308 */ /* 0x000ff00000000800 */
[----:B------:R-:W0:Y:S08]  /*cc20*/  MUFU.EX2 R11, R11 ;  /* 0x0000000b000b7308 */ /* 0x000e300000000800 */
[----:B------:R-:W-:Y:S08]  /*cc30*/  MUFU.EX2 R13, R13 ;  /* 0x0000000d000d7308 */ /* 0x000ff00000000800 */
[----:B------:R-:W1:Y:S08]  /*cc40*/  MUFU.EX2 R14, R14 ;  /* 0x0000000e000e7308 */ /* 0x000e700000000800 */
[----:B------:R-:W-:Y:S08]  /*cc50*/  MUFU.EX2 R15, R15 ;  /* 0x0000000f000f7308 */ /* 0x000ff00000000800 */
[----:B------:R-:W2:Y:S08]  /*cc60*/  MUFU.EX2 R20, R20 ;  /* 0x0000001400147308 */ /* 0x000eb00000000800 */
[----:B------:R-:W-:Y:S08]  /*cc70*/  MUFU.EX2 R21, R21 ;  /* 0x0000001500157308 */ /* 0x000ff00000000800 */
[----:B------:R-:W3:Y:S01]  /*cc80*/  MUFU.EX2 R24, R24 ;  /* 0x0000001800187308 */ /* 0x000ee20000000800 */
[----:B------:R-:W-:Y:S01]  /*cc90*/  IMAD.U32 R5, RZ, RZ, UR39 ;  /* 0x00000027ff057e24 */ /* 0x000fe2000f8e00ff */
[----:B0-----:R-:W-:-:S02]  /*cca0*/  F2FP.BF16.F32.PACK_AB R4, R11, R10 ;  /* 0x0000000a0b04723e */ /* 0x001fc400000010ff */
[----:B-1----:R-:W-:Y:S02]  /*ccb0*/  F2FP.BF16.F32.PACK_AB R6, R14, R13 ;  /* 0x0000000d0e06723e */ /* 0x002fe400000010ff */
[----:B------:R-:W-:Y:S02]  /*ccc0*/  PRMT R8, R5, 0x654, R8 ;  /* 0x0000065405087816 */ /* 0x000fe40000000008 */
[----:B--2---:R-:W-:Y:S01]  /*ccd0*/  F2FP.BF16.F32.PACK_AB R5, R20, R15 ;  /* 0x0000000f1405723e */ /* 0x004fe200000010ff */
[--C-:B------:R-:W-:Y:S01]  /*cce0*/  FFMA.FTZ R32, R32, UR41, -R9.reuse ;  /* 0x0000002920207c23 */ /* 0x100fe20008010809 */
[--C-:B------:R-:W-:Y:S01]  /*ccf0*/  FFMA.FTZ R33, R33, UR41, -R9.reuse ;  /* 0x0000002921217c23 */ /* 0x100fe20008010809 */
[--C-:B------:R-:W-:Y:S01]  /*cd00*/  FFMA.FTZ R36, R36, UR41, -R9.reuse ;  /* 0x0000002924247c23 */ /* 0x100fe20008010809 */
[--C-:B------:R-:W-:Y:S01]  /*cd10*/  FFMA.FTZ R37, R37, UR41, -R9.reuse ;  /* 0x0000002925257c23 */ /* 0x100fe20008010809 */
[----:B------:R0:W-:Y:S01]  /*cd20*/  SYNCS.ARRIVE.TRANS64.RED.A1T0 RZ, [R8+URZ], RZ ;  /* 0x000000ff08ff79a7 */ /* 0x0001e2000810043f */
[----:B---3--:R-:W-:Y:S01]  /*cd30*/  F2FP.BF16.F32.PACK_AB R7, R24, R21 ;  /* 0x000000151807723e */ /* 0x008fe200000010ff */
[--C-:B------:R-:W-:Y:S01]  /*cd40*/  FFMA.FTZ R89, R41, UR41, -R9.reuse ;  /* 0x0000002929597c23 */ /* 0x100fe20008010809 */
[--C-:B------:R-:W-:Y:S01]  /*cd50*/  FFMA.FTZ R90, R44, UR41, -R9.reuse ;  /* 0x000000292c5a7c23 */ /* 0x100fe20008010809 */
[----:B------:R-:W-:-:S02]  /*cd60*/  FFMA.FTZ R91, R45, UR41, -R9 ;  /* 0x000000292d5b7c23 */ /* 0x000fc40008010809 */
[----:B------:R1:W-:Y:S01]  /*cd70*/  STSM.16.M88.4 [R94+0x21800], R4 ;  /* 0x021800045e007844 */ /* 0x0003e20000000200 */
[--C-:B0-----:R-:W-:Y:S01]  /*cd80*/  FFMA.FTZ R8, R40, UR41, -R9.reuse ;  /* 0x0000002928087c23 */ /* 0x101fe20008010809 */
        /* <DEDUP_REMOVED lines=13> */
[----:B-1----:R0:W1:Y:S01]  /*ce60*/  MUFU.EX2 R4, R32 ;  /* 0x0000002000047308 */ /* 0x0020620000000800 */
[--C-:B------:R-:W-:Y:S01]  /*ce70*/  FFMA.FTZ R25, R84, UR41, -R9.reuse ;  /* 0x0000002954197c23 */ /* 0x100fe20008010809 */
[----:B------:R-:W-:-:S06]  /*ce80*/  FFMA.FTZ R141, R85, UR41, -R9 ;  /* 0x00000029558d7c23 */ /* 0x000fcc0008010809 */
[----:B------:R2:W3:Y:S01]  /*ce90*/  MUFU.EX2 R5, R33 ;  /* 0x0000002100057308 */ /* 0x0004e20000000800 */
[--C-:B0-----:R-:W-:Y:S01]  /*cea0*/  FFMA.FTZ R32, R53, UR41, -R9.reuse ;  /* 0x0000002935207c23 */ /* 0x101fe20008010809 */
[----:B------:R-:W-:-:S06]  /*ceb0*/  FFMA.FTZ R53, R81, UR41, -R9 ;  /* 0x0000002951357c23 */ /* 0x000fcc0008010809 */
[----:B------:R0:W-:Y:S01]  /*cec0*/  MUFU.EX2 R6, R36 ;  /* 0x0000002400067308 */ /* 0x0001e20000000800 */
[----:B--2---:R-:W-:Y:S01]  /*ced0*/  FFMA.FTZ R33, R56, UR41, -R9 ;  /* 0x0000002938217c23 */ /* 0x004fe20008010809 */
[----:B------:R-:W-:-:S06]  /*cee0*/  FFMA.FTZ R35, R35, UR41, -R12 ;  /* 0x0000002923237c23 */ /* 0x000fcc000801080c */
[----:B------:R2:W-:Y:S01]  /*cef0*/  MUFU.EX2 R7, R37 ;  /* 0x0000002500077308 */ /* 0x0005e20000000800 */
[----:B0-----:R-:W-:Y:S01]  /*cf00*/  FFMA.FTZ R36, R69, UR41, -R9 ;  /* 0x0000002945247c23 */ /* 0x001fe20008010809 */
[----:B------:R-:W-:Y:S01]  /*cf10*/  FADD.FTZ R10, R10, R11 ;  /* 0x0000000b0a0a7221 */ /* 0x000fe20000010000 */
[----:B--2---:R-:W-:Y:S01]  /*cf20*/  FFMA.FTZ R37, R72, UR41, -R9 ;  /* 0x0000002948257c23 */ /* 0x004fe20008010809 */
[--C-:B------:R-:W-:Y:S01]  /*cf30*/  FFMA.FTZ R9, R34, UR41, -R12.reuse ;  /* 0x0000002922097c23 */ /* 0x100fe2000801080c */
[----:B------:R-:W-:-:S03]  /*cf40*/  FFMA.FTZ R38, R38, UR41, -R12 ;  /* 0x0000002926267c23 */ /* 0x000fc6000801080c */
[----:B------:R-:W-:Y:S01]  /*cf50*/  MUFU.EX2 R35, R35 ;  /* 0x0000002300237308 */ /* 0x000fe20000000800 */
[----:B------:R-:W-:Y:S01]  /*cf60*/  FADD.FTZ R13, R13, R10 ;  /* 0x0000000a0d0d7221 */ /* 0x000fe20000010000 */
[----:B------:R-:W-:-:S06]  /*cf70*/  FADD.FTZ R15, R15, R20 ;  /* 0x000000140f0f7221 */ /* 0x000fcc0000010000 */
[----:B------:R-:W0:Y:S01]  /*cf80*/  MUFU.EX2 R9, R9 ;  /* 0x0000000900097308 */ /* 0x000e220000000800 */
[--C-:B------:R-:W-:Y:S01]  /*cf90*/  FFMA.FTZ R56, R39, UR41, -R12.reuse ;  /* 0x0000002927387c23 */ /* 0x100fe2000801080c */
[----:B------:R-:W-:Y:S01]  /*cfa0*/  FADD.FTZ R14, R14, R13 ;  /* 0x0000000d0e0e7221 */ /* 0x000fe20000010000 */
[----:B------:R-:W-:Y:S01]  /*cfb0*/  FADD.FTZ R15, R21, R15 ;  /* 0x0000000f150f7221 */ /* 0x000fe20000010000 */
[----:B------:R-:W-:-:S04]  /*cfc0*/  FFMA.FTZ R57, R42, UR41, -R12 ;  /* 0x000000292a397c23 */ /* 0x000fc8000801080c */
[----:B------:R-:W2:Y:S01]  /*cfd0*/  MUFU.EX2 R38, R38 ;  /* 0x0000002600267308 */ /* 0x000ea20000000800 */
[----:B-1----:R-:W-:Y:S01]  /*cfe0*/  FADD.FTZ R14, R4, R14 ;  /* 0x0000000e040e7221 */ /* 0x002fe20000010000 */
[----:B------:R-:W-:Y:S01]  /*cff0*/  FADD.FTZ R24, R24, R15 ;  /* 0x0000000f18187221 */ /* 0x000fe20000010000 */
[--C-:B------:R-:W-:Y:S01]  /*d000*/  FFMA.FTZ R43, R43, UR41, -R12.reuse ;  /* 0x000000292b2b7c23 */ /* 0x100fe2000801080c */
[----:B------:R-:W-:-:S04]  /*d010*/  FFMA.FTZ R10, R58, UR41, -R12 ;  /* 0x000000293a0a7c23 */ /* 0x000fc8000801080c */
[----:B------:R-:W1:Y:S01]  /*d020*/  MUFU.EX2 R8, R8 ;  /* 0x0000000800087308 */ /* 0x000e620000000800 */
[----:B---3--:R-:W-:Y:S01]  /*d030*/  FADD.FTZ R11, R5, R14 ;  /* 0x0000000e050b7221 */ /* 0x008fe20000010000 */
[----:B0-----:R-:W-:-:S06]  /*d040*/  FADD.FTZ R24, R9, R24 ;  /* 0x0000001809187221 */ /* 0x001fcc0000010000 */
[----:B------:R-:W0:Y:S01]  /*d050*/  MUFU.EX2 R56, R56 ;  /* 0x0000003800387308 */ /* 0x000e220000000800 */
[----:B------:R-:W-:-:S07]  /*d060*/  FFMA.FTZ R46, R46, UR41, -R12 ;  /* 0x000000292e2e7c23 */ /* 0x000fce000801080c */
[----:B------:R-:W3:Y:S01]  /*d070*/  MUFU.EX2 R89, R89 ;  /* 0x0000005900597308 */ /* 0x000ee20000000800 */
[----:B------:R-:W-:-:S07]  /*d080*/  FFMA.FTZ R47, R47, UR41, -R12 ;  /* 0x000000292f2f7c23 */ /* 0x000fce000801080c */
[----:B------:R-:W4:Y:S01]  /*d090*/  MUFU.EX2 R57, R57 ;  /* 0x0000003900397308 */ /* 0x000f220000000800 */
[--C-:B------:R-:W-:Y:S01]  /*d0a0*/  FFMA.FTZ R34, R50, UR41, -R12.reuse ;  /* 0x0000002932227c23 */ /* 0x100fe2000801080c */
[----:B------:R-:W-:-:S06]  /*d0b0*/  FFMA.FTZ R39, R51, UR41, -R12 ;  /* 0x0000002933277c23 */ /* 0x000fcc000801080c */
[----:B------:R-:W4:Y:S01]  /*d0c0*/  MUFU.EX2 R90, R90 ;  /* 0x0000005a005a7308 */ /* 0x000f220000000800 */
[----:B------:R-:W-:-:S07]  /*d0d0*/  FFMA.FTZ R42, R54, UR41, -R12 ;  /* 0x00000029362a7c23 */ /* 0x000fce000801080c */
[----:B------:R2:W-:Y:S01]  /*d0e0*/  MUFU.EX2 R20, R10 ;  /* 0x0000000a00147308 */ /* 0x0005e20000000800 */
[--C-:B------:R-:W-:Y:S01]  /*d0f0*/  FFMA.FTZ R50, R55, UR41, -R12.reuse ;  /* 0x0000002937327c23 */ /* 0x100fe2000801080c */
[----:B------:R-:W-:-:S06]  /*d100*/  FFMA.FTZ R51, R59, UR41, -R12 ;  /* 0x000000293b337c23 */ /* 0x000fcc000801080c */
[----:B------:R-:W4:Y:S01]  /*d110*/  MUFU.EX2 R43, R43 ;  /* 0x0000002b002b7308 */ /* 0x000f220000000800 */
[----:B--2---:R-:W-:Y:S01]  /*d120*/  FADD.FTZ R10, R6, R11 ;  /* 0x0000000b060a7221 */ /* 0x004fe20000010000 */
[----:B------:R-:W-:-:S03]  /*d130*/  FADD.FTZ R11, R35, R24 ;  /* 0x00000018230b7221 */ /* 0x000fc60000010000 */
[----:B------:R-:W-:Y:S01]  /*d140*/  FADD.FTZ R13, R7, R10 ;  /* 0x0000000a070d7221 */ /* 0x000fe20000010000 */
[----:B------:R-:W-:Y:S02]  /*d150*/  FADD.FTZ R11, R38, R11 ;  /* 0x0000000b260b7221 */ /* 0x000fe40000010000 */
[----:B------:R-:W2:Y:S01]  /*d160*/  MUFU.EX2 R91, R91 ;  /* 0x0000005b005b7308 */ /* 0x000ea20000000800 */
[--C-:B------:R-:W-:Y:S01]  /*d170*/  FFMA.FTZ R54, R62, UR41, -R12.reuse ;  /* 0x000000293e367c23 */ /* 0x100fe2000801080c */
[--C-:B------:R-:W-:Y:S01]  /*d180*/  FFMA.FTZ R60, R63, UR41, -R12.reuse ;  /* 0x000000293f3c7c23 */ /* 0x100fe2000801080c */
[--C-:B------:R-:W-:Y:S01]  /*d190*/  FFMA.FTZ R55, R66, UR41, -R12.reuse ;  /* 0x0000002942377c23 */ /* 0x100fe2000801080c */
[--C-:B------:R-:W-:Y:S01]  /*d1a0*/  FFMA.FTZ R58, R67, UR41, -R12.reuse ;  /* 0x00000029433a7c23 */ /* 0x100fe2000801080c */
[----:B------:R-:W-:-:S03]  /*d1b0*/  FFMA.FTZ R70, R70, UR41, -R12 ;  /* 0x0000002946467c23 */ /* 0x000fc6000801080c */
[----:B------:R-:W2:Y:S01]  /*d1c0*/  MUFU.EX2 R46, R46 ;  /* 0x0000002e002e7308 */ /* 0x000ea20000000800 */
        /* <DEDUP_REMOVED lines=8> */
[--C-:B------:R-:W-:Y:S01]  /*d250*/  FFMA.FTZ R86, R86, UR41, -R12.reuse ;  /* 0x0000002956567c23 */ /* 0x100fe2000801080c */
[----:B------:R-:W-:Y:S01]  /*d260*/  FFMA.FTZ R87, R87, UR41, -R12 ;  /* 0x0000002957577c23 */ /* 0x000fe2000801080c */
[----:B-1----:R-:W-:Y:S01]  /*d270*/  FADD.FTZ R12, R8, R13 ;  /* 0x0000000d080c7221 */ /* 0x002fe20000010000 */
[----:B0-----:R-:W-:-:S04]  /*d280*/  FADD.FTZ R10, R56, R11 ;  /* 0x0000000b380a7221 */ /* 0x001fc80000010000 */
[----:B------:R-:W0:Y:S01]  /*d290*/  MUFU.EX2 R47, R47 ;  /* 0x0000002f002f7308 */ /* 0x000e220000000800 */
[----:B---3--:R-:W-:Y:S01]  /*d2a0*/  FADD.FTZ R11, R89, R12 ;  /* 0x0000000c590b7221 */ /* 0x008fe20000010000 */
[----:B----4-:R-:W-:-:S06]  /*d2b0*/  FADD.FTZ R10, R57, R10 ;  /* 0x0000000a390a7221 */ /* 0x010fcc0000010000 */
[----:B------:R-:W1:Y:S01]  /*d2c0*/  MUFU.EX2 R30, R30 ;  /* 0x0000001e001e7308 */ /* 0x000e620000000800 */
[----:B------:R-:W-:Y:S01]  /*d2d0*/  FADD.FTZ R12, R90, R11 ;  /* 0x0000000b5a0c7221 */ /* 0x000fe20000010000 */
[----:B------:R-:W-:-:S06]  /*d2e0*/  FADD.FTZ R11, R43, R10 ;  /* 0x0000000a2b0b7221 */ /* 0x000fcc0000010000 */
[----:B------:R-:W3:Y:S01]  /*d2f0*/  MUFU.EX2 R34, R34 ;  /* 0x0000002200227308 */ /* 0x000ee20000000800 */
[----:B--2---:R-:W-:Y:S01]  /*d300*/  FADD.FTZ R13, R91, R12 ;  /* 0x0000000c5b0d7221 */ /* 0x004fe20000010000 */
[----:B------:R-:W-:-:S06]  /*d310*/  FADD.FTZ R10, R46, R11 ;  /* 0x0000000b2e0a7221 */ /* 0x000fcc0000010000 */
[----:B------:R-:W2:Y:S08]  /*d320*/  MUFU.EX2 R31, R31 ;  /* 0x0000001f001f7308 */ /* 0x000eb00000000800 */
[----:B------:R-:W4:Y:S01]  /*d330*/  MUFU.EX2 R39, R39 ;  /* 0x0000002700277308 */ /* 0x000f220000000800 */
[----:B------:R-:W-:Y:S01]  /*d340*/  FADD.FTZ R13, R26, R13 ;  /* 0x0000000d1a0d7221 */ /* 0x000fe20000010000 */
[----:B------:R-:W-:-:S06]  /*d350*/  F2FP.BF16.F32.PACK_AB R4, R5, R4 ;  /* 0x000000040504723e */ /* 0x000fcc00000010ff */
[----:B------:R-:W4:Y:S01]  /*d360*/  MUFU.EX2 R32, R32 ;  /* 0x0000002000207308 */ /* 0x000f220000000800 */
[----:B0-----:R-:W-:-:S07]  /*d370*/  FADD.FTZ R5, R47, R10 ;  /* 0x0000000a2f057221 */ /* 0x001fce0000010000 */
[----:B------:R-:W0:Y:S01]  /*d380*/  MUFU.EX2 R42, R42 ;  /* 0x0000002a002a7308 */ /* 0x000e220000000800 */
[----:B-1----:R-:W-:Y:S01]  /*d390*/  FADD.FTZ R12, R30, R13 ;  /* 0x0000000d1e0c7221 */ /* 0x002fe20000010000 */
[----:B---3--:R-:W-:-:S03]  /*d3a0*/  FADD.FTZ R10, R34, R5 ;  /* 0x00000005220a7221 */ /* 0x008fc60000010000 */
[----:B--2---:R-:W-:Y:S01]  /*d3b0*/  FADD.FTZ R11, R31, R12 ;  /* 0x0000000c1f0b7221 */ /* 0x004fe20000010000 */
[----:B----4-:R-:W-:-:S03]  /*d3c0*/  FADD.FTZ R5, R39, R10 ;  /* 0x0000000a27057221 */ /* 0x010fc60000010000 */
[----:B------:R-:W-:Y:S01]  /*d3d0*/  FADD.FTZ R12, R32, R11 ;  /* 0x0000000b200c7221 */ /* 0x000fe20000010000 */
[----:B0-----:R-:W-:Y:S01]  /*d3e0*/  FADD.FTZ R11, R42, R5 ;  /* 0x000000052a0b7221 */ /* 0x001fe20000010000 */
[----:B------:R-:W-:Y:S02]  /*d3f0*/  F2FP.BF16.F32.PACK_AB R5, R35, R9 ;  /* 0x000000092305723e */ /* 0x000fe400000010ff */
[----:B------:R-:W2:Y:S01]  /*d400*/  LDL R35, [R1+0x54] ;  /* 0x0000540001237983 */ /* 0x000ea20000100800 */
[----:B------:R-:W0:Y:S08]  /*d410*/  MUFU.EX2 R33, R33 ;  /* 0x0000002100217308 */ /* 0x000e300000000800 */
[----:B------:R-:W1:Y:S08]  /*d420*/  MUFU.EX2 R50, R50 ;  /* 0x0000003200327308 */ /* 0x000e700000000800 */
[----:B------:R-:W3:Y:S08]  /*d430*/  MUFU.EX2 R41, R41 ;  /* 0x0000002900297308 */ /* 0x000ef00000000800 */
[----:B------:R-:W4:Y:S01]  /*d440*/  MUFU.EX2 R45, R45 ;  /* 0x0000002d002d7308 */ /* 0x000f220000000800 */
[----:B0-----:R-:W-:-:S07]  /*d450*/  FADD.FTZ R12, R33, R12 ;  /* 0x0000000c210c7221 */ /* 0x001fce0000010000 */
[----:B------:R-:W0:Y:S08]  /*d460*/  MUFU.EX2 R51, R51 ;  /* 0x0000003300337308 */ /* 0x000e300000000800 */
[----:B------:R-:W0:Y:S01]  /*d470*/  MUFU.EX2 R49, R49 ;  /* 0x0000003100317308 */ /* 0x000e220000000800 */
[----:B-1----:R-:W-:Y:S01]  /*d480*/  FADD.FTZ R11, R50, R11 ;  /* 0x0000000b320b7221 */ /* 0x002fe20000010000 */
[----:B---3--:R-:W-:-:S06]  /*d490*/  FADD.FTZ R14, R41, R12 ;  /* 0x0000000c290e7221 */ /* 0x008fcc0000010000 */
[----:B------:R-:W1:Y:S08]  /*d4a0*/  MUFU.EX2 R54, R54 ;  /* 0x0000003600367308 */ /* 0x000e700000000800 */
[----:B------:R-:W3:Y:S01]  /*d4b0*/  MUFU.EX2 R27, R27 ;  /* 0x0000001b001b7308 */ /* 0x000ee20000000800 */
[----:B------:R-:W-:Y:S01]  /*d4c0*/  FADD.FTZ R12, R20, R11 ;  /* 0x0000000b140c7221 */ /* 0x000fe20000010000 */
[----:B----4-:R-:W-:-:S06]  /*d4d0*/  FADD.FTZ R14, R45, R14 ;  /* 0x0000000e2d0e7221 */ /* 0x010fcc0000010000 */
[----:B------:R-:W4:Y:S08]  /*d4e0*/  MUFU.EX2 R60, R60 ;  /* 0x0000003c003c7308 */ /* 0x000f300000000800 */
[----:B------:R-:W4:Y:S01]  /*d4f0*/  MUFU.EX2 R29, R29 ;  /* 0x0000001d001d7308 */ /* 0x000f220000000800 */
[----:B0-----:R-:W-:Y:S01]  /*d500*/  FADD.FTZ R13, R51, R12 ;  /* 0x0000000c330d7221 */ /* 0x001fe20000010000 */
[----:B------:R-:W-:-:S06]  /*d510*/  FADD.FTZ R14, R49, R14 ;  /* 0x0000000e310e7221 */ /* 0x000fcc0000010000 */
[----:B------:R-:W-:Y:S01]  /*d520*/  MUFU.EX2 R28, R28 ;  /* 0x0000001c001c7308 */ /* 0x000fe20000000800 */
[----:B------:R-:W-:-:S07]  /*d530*/  F2FP.BF16.F32.PACK_AB R6, R7, R6 ;  /* 0x000000060706723e */ /* 0x000fce00000010ff */
[----:B------:R-:W0:Y:S01]  /*d540*/  MUFU.EX2 R55, R55 ;  /* 0x0000003700377308 */ /* 0x000e220000000800 */
[----:B------:R-:W-:Y:S01]  /*d550*/  F2FP.BF16.F32.PACK_AB R7, R56, R38 ;  /* 0x000000263807723e */ /* 0x000fe200000010ff */
[----:B-1----:R-:W-:Y:S01]  /*d560*/  FADD.FTZ R13, R54, R13 ;  /* 0x0000000d360d7221 */ /* 0x002fe20000010000 */
[----:B---3--:R-:W-:-:S05]  /*d570*/  FADD.FTZ R38, R27, R14 ;  /* 0x0000000e1b267221 */ /* 0x008fca0000010000 */
[----:B------:R-:W-:Y:S01]  /*d580*/  MUFU.EX2 R36, R36 ;  /* 0x0000002400247308 */ /* 0x000fe20000000800 */
[----:B------:R-:W-:-:S07]  /*d590*/  F2FP.BF16.F32.PACK_AB R12, R30, R26 ;  /* 0x0000001a1e0c723e */ /* 0x000fce00000010ff */
[----:B------:R-:W1:Y:S01]  /*d5a0*/  MUFU.EX2 R58, R58 ;  /* 0x0000003a003a7308 */ /* 0x000e620000000800 */
[----:B----4-:R-:W-:Y:S01]  /*d5b0*/  FADD.FTZ R26, R60, R13 ;  /* 0x0000000d3c1a7221 */ /* 0x010fe20000010000 */
[----:B------:R-:W-:Y:S01]  /*d5c0*/  FADD.FTZ R13, R29, R38 ;  /* 0x000000261d0d7221 */ /* 0x000fe20000010000 */
[----:B------:R-:W-:-:S05]  /*d5d0*/  F2FP.BF16.F32.PACK_AB R8, R89, R8 ;  /* 0x000000085908723e */ /* 0x000fca00000010ff */
[----:B------:R-:W-:Y:S01]  /*d5e0*/  MUFU.EX2 R21, R70 ;  /* 0x0000004600157308 */ /* 0x000fe20000000800 */
[----:B------:R-:W-:Y:S01]  /*d5f0*/  F2FP.BF16.F32.PACK_AB R10, R91, R90 ;  /* 0x0000005a5b0a723e */ /* 0x000fe200000010ff */
[----:B------:R0:W-:Y:S01]  /*d600*/  STSM.16.M88.4 [R95], R4 ;  /* 0x000000045f007844 */ /* 0x0001e20000000200 */
[----:B------:R-:W-:-:S05]  /*d610*/  F2FP.BF16.F32.PACK_AB R9, R43, R57 ;  /* 0x000000392b09723e */ /* 0x000fca00000010ff */
[----:B------:R-:W3:Y:S01]  /*d620*/  MUFU.EX2 R24, R71 ;  /* 0x0000004700187308 */ /* 0x000ee20000000800 */
[----:B------:R-:W-:Y:S02]  /*d630*/  F2FP.BF16.F32.PACK_AB R11, R47, R46 ;  /* 0x0000002e2f0b723e */ /* 0x000fe400000010ff */
[----:B------:R-:W-:Y:S02]  /*d640*/  F2FP.BF16.F32.PACK_AB R14, R32, R31 ;  /* 0x0000001f200e723e */ /* 0x000fe400000010ff */
[----:B------:R-:W-:Y:S01]  /*d650*/  F2FP.BF16.F32.PACK_AB R15, R50, R42 ;  /* 0x0000002a320f723e */ /* 0x000fe200000010ff */
[----:B------:R1:W-:Y:S01]  /*d660*/  STSM.16.M88.4 [R93], R8 ;  /* 0x000000085d007844 */ /* 0x0003e20000000200 */
[----:B0-----:R-:W-:Y:S01]  /*d670*/  FADD.FTZ R5, R55, R26 ;  /* 0x0000001a37057221 */ /* 0x001fe20000010000 */
[----:B------:R-:W-:Y:S01]  /*d680*/  FADD.FTZ R7, R28, R13 ;  /* 0x0000000d1c077221 */ /* 0x000fe20000010000 */
[----:B------:R-:W-:Y:S02]  /*d690*/  F2FP.BF16.F32.PACK_AB R13, R39, R34 ;  /* 0x00000022270d723e */ /* 0x000fe400000010ff */
[----:B------:R-:W-:-:S02]  /*d6a0*/  F2FP.BF16.F32.PACK_AB R4, R41, R33 ;  /* 0x000000212904723e */ /* 0x000fc400000010ff */
[----:B------:R-:W-:Y:S01]  /*d6b0*/  F2FP.BF16.F32.PACK_AB R6, R49, R45 ;  /* 0x0000002d3106723e */ /* 0x000fe200000010ff */
[----:B------:R-:W-:Y:S01]  /*d6c0*/  STSM.16.M88.4 [R92], R12 ;  /* 0x0000000c5c007844 */ /* 0x000fe20000000200 */
[----:B-1----:R-:W-:Y:S01]  /*d6d0*/  FADD.FTZ R8, R58, R5 ;  /* 0x000000053a087221 */ /* 0x002fe20000010000 */
[----:B------:R-:W-:Y:S01]  /*d6e0*/  FADD.FTZ R10, R36, R7 ;  /* 0x00000007240a7221 */ /* 0x000fe20000010000 */
[----:B------:R-:W-:Y:S02]  /*d6f0*/  F2FP.BF16.F32.PACK_AB R5, R51, R20 ;  /* 0x000000143305723e */ /* 0x000fe400000010ff */
[----:B------:R-:W-:-:S05]  /*d700*/  F2FP.BF16.F32.PACK_AB R7, R60, R54 ;  /* 0x000000363c07723e */ /* 0x000fca00000010ff */
[----:B------:R0:W-:Y:S02]  /*d710*/  STSM.16.M88.4 [R94+0x27800], R4 ;  /* 0x027800045e007844 */ /* 0x0001e40000000200 */
[----:B0-----:R-:W-:Y:S02]  /*d720*/  F2FP.BF16.F32.PACK_AB R4, R29, R27 ;  /* 0x0000001b1d04723e */ /* 0x001fe400000010ff */
[----:B------:R-:W-:Y:S02]  /*d730*/  F2FP.BF16.F32.PACK_AB R6, R36, R28 ;  /* 0x0000001c2406723e */ /* 0x000fe400000010ff */
[----:B------:R-:W-:Y:S02]  /*d740*/  F2FP.BF16.F32.PACK_AB R5, R58, R55 ;  /* 0x000000373a05723e */ /* 0x000fe400000010ff */
[----:B---3--:R-:W-:-:S05]  /*d750*/  F2FP.BF16.F32.PACK_AB R7, R24, R21 ;  /* 0x000000151807723e */ /* 0x008fca00000010ff */
[----:B--2---:R0:W-:Y:S04]  /*d760*/  STSM.16.M88.4 [R35], R4 ;  /* 0x0000000423007844 */ /* 0x0041e80000000200 */
[----:B0-----:R-:W2:Y:S01]  /*d770*/  LDL R4, [R1+0x3c] ;  /* 0x00003c0001047983 */ /* 0x001ea20000100800 */
[----:B------:R-:W0:Y:S01]  /*d780*/  MUFU.EX2 R59, R59 ;  /* 0x0000003b003b7308 */ /* 0x000e220000000800 */
[----:B------:R-:W-:-:S07]  /*d790*/  FADD.FTZ R9, R21, R8 ;  /* 0x0000000815097221 */ /* 0x000fce0000010000 */
[----:B------:R-:W1:Y:S08]  /*d7a0*/  MUFU.EX2 R37, R37 ;  /* 0x0000002500257308 */ /* 0x000e700000000800 */
[----:B------:R-:W3:Y:S01]  /*d7b0*/  MUFU.EX2 R75, R75 ;  /* 0x0000004b004b7308 */ /* 0x000ee20000000800 */
[----:B------:R-:W-:-:S07]  /*d7c0*/  FADD.FTZ R8, R24, R9 ;  /* 0x0000000918087221 */ /* 0x000fce0000010000 */
[----:B------:R-:W4:Y:S08]  /*d7d0*/  MUFU.EX2 R40, R40 ;  /* 0x0000002800287308 */ /* 0x000f300000000800 */
        /* <DEDUP_REMOVED lines=8> */
[----:B----4-:R-:W-:Y:S01]  /*d860*/  FADD.FTZ R11, R40, R11 ;  /* 0x0000000b280b7221 */ /* 0x010fe20000010000 */
[----:B------:R-:W-:-:S06]  /*d870*/  FADD.FTZ R20, R78, R9 ;  /* 0x000000094e147221 */ /* 0x000fcc0000010000 */
[----:B------:R-:W4:Y:S08]  /*d880*/  MUFU.EX2 R52, R52 ;  /* 0x0000003400347308 */ /* 0x000f300000000800 */
[----:B------:R-:W4:Y:S01]  /*d890*/  MUFU.EX2 R83, R83 ;  /* 0x0000005300537308 */ /* 0x000f220000000800 */
[----:B0-----:R-:W-:-:S07]  /*d8a0*/  FADD.FTZ R11, R44, R11 ;  /* 0x0000000b2c0b7221 */ /* 0x001fce0000010000 */
[----:B------:R-:W0:Y:S08]  /*d8b0*/  MUFU.EX2 R53, R53 ;  /* 0x0000003500357308 */ /* 0x000e300000000800 */
[----:B------:R-:W-:Y:S08]  /*d8c0*/  MUFU.EX2 R25, R25 ;  /* 0x0000001900197308 */ /* 0x000ff00000000800 */
[----:B------:R-:W0:Y:S08]  /*d8d0*/  MUFU.EX2 R141, R141 ;  /* 0x0000008d008d7308 */ /* 0x000e300000000800 */
[----:B------:R-:W-:Y:S08]  /*d8e0*/  MUFU.EX2 R86, R86 ;  /* 0x0000005600567308 */ /* 0x000ff00000000800 */
[----:B------:R-:W0:Y:S01]  /*d8f0*/  MUFU.EX2 R87, R87 ;  /* 0x0000005700577308 */ /* 0x000e220000000800 */
[----:B------:R-:W-:Y:S01]  /*d900*/  FADD.FTZ R9, R79, R20 ;  /* 0x000000144f097221 */ /* 0x000fe20000010000 */
[----:B-1----:R-:W-:-:S03]  /*d910*/  FADD.FTZ R11, R48, R11 ;  /* 0x0000000b300b7221 */ /* 0x002fc60000010000 */
[----:B---3--:R-:W-:Y:S01]  /*d920*/  FADD.FTZ R14, R82, R9 ;  /* 0x00000009520e7221 */ /* 0x008fe20000010000 */
[----:B----4-:R-:W-:Y:S01]  /*d930*/  FADD.FTZ R26, R52, R11 ;  /* 0x0000000b341a7221 */ /* 0x010fe20000010000 */
[----:B------:R-:W-:Y:S02]  /*d940*/  F2FP.BF16.F32.PACK_AB R8, R40, R37 ;  /* 0x000000252808723e */ /* 0x000fe400000010ff */
[----:B------:R-:W-:Y:S01]  /*d950*/  F2FP.BF16.F32.PACK_AB R10, R48, R44 ;  /* 0x0000002c300a723e */ /* 0x000fe200000010ff */
[----:B------:R-:W-:Y:S01]  /*d960*/  FADD.FTZ R21, R83, R14 ;  /* 0x0000000e53157221 */ /* 0x000fe20000010000 */
[----:B------:R-:W-:Y:S02]  /*d970*/  F2FP.BF16.F32.PACK_AB R9, R75, R59 ;  /* 0x0000003b4b09723e */ /* 0x000fe400000010ff */
[----:B------:R-:W-:Y:S02]  /*d980*/  F2FP.BF16.F32.PACK_AB R11, R79, R78 ;  /* 0x0000004e4f0b723e */ /* 0x000fe400000010ff */
[----:B0-----:R-:W-:-:S02]  /*d990*/  F2FP.BF16.F32.PACK_AB R12, R53, R52 ;  /* 0x00000034350c723e */ /* 0x001fc400000010ff */
[----:B------:R-:W-:Y:S02]  /*d9a0*/  F2FP.BF16.F32.PACK_AB R13, R83, R82 ;  /* 0x00000052530d723e */ /* 0x000fe400000010ff */
[----:B------:R-:W-:Y:S02]  /*d9b0*/  F2FP.BF16.F32.PACK_AB R14, R141, R25 ;  /* 0x000000198d0e723e */ /* 0x000fe400000010ff */
[----:B------:R-:W-:Y:S01]  /*d9c0*/  F2FP.BF16.F32.PACK_AB R15, R87, R86 ;  /* 0x00000056570f723e */ /* 0x000fe200000010ff */
[----:B------:R0:W-:Y:S04]  /*d9d0*/  STSM.16.M88.4 [R93+0x6000], R8 ;  /* 0x006000085d007844 */ /* 0x0001e80000000200 */
[----:B------:R1:W-:Y:S01]  /*d9e0*/  STSM.16.M88.4 [R92+0x6000], R12 ;  /* 0x0060000c5c007844 */ /* 0x0003e20000000200 */
[----:B------:R3:W-:Y:S06]  /*d9f0*/  MEMBAR.ALL.CTA ;  /* 0x0000000000007992 */ /* 0x0007ec0000008000 */
[----:B---3--:R-:W3:Y:S01]  /*da00*/  FENCE.VIEW.ASYNC.S ;  /* 0x00000000000073c6 */ /* 0x008ee20000000000 */
[----:B------:R-:W-:-:S02]  /*da10*/  VIADD R20, R88, 0xfffffffe ;  /* 0xfffffffe58147836 */ /* 0x000fc40000000000 */
[----:B------:R-:W-:Y:S01]  /*da20*/  FADD.FTZ R26, R53, R26 ;  /* 0x0000001a351a7221 */ /* 0x000fe20000010000 */
[----:B------:R-:W-:-:S03]  /*da30*/  FADD.FTZ R86, R86, R21 ;  /* 0x0000001556567221 */ /* 0x000fc60000010000 */
[----:B------:R-:W-:Y:S01]  /*da40*/  FADD.FTZ R26, R25, R26 ;  /* 0x0000001a191a7221 */ /* 0x000fe20000010000 */
[----:B------:R-:W-:Y:S01]  /*da50*/  FADD.FTZ R21, R87, R86 ;  /* 0x0000005657157221 */ /* 0x000fe20000010000 */
[--C-:B------:R-:W-:Y:S02]  /*da60*/  IMAD.MOV.U32 R134, RZ, RZ, R135.reuse ;  /* 0x000000ffff867224 */ /* 0x100fe400078e0087 */
[----:B------:R-:W-:Y:S01]  /*da70*/  FADD.FTZ R141, R141, R26 ;  /* 0x0000001a8d8d7221 */ /* 0x000fe20000010000 */
        /* <DEDUP_REMOVED lines=40> */
[--C-:B0-----:R-:W-:Y:S02]  /*dd00*/  IMAD.MOV.U32 R93, RZ, RZ, R135.reuse ;  /* 0x000000ffff5d7224 */ /* 0x101fe400078e0087 */
[--C-:B-1----:R-:W-:Y:S02]  /*dd10*/  IMAD.MOV.U32 R92, RZ, RZ, R135.reuse ;  /* 0x000000ffff5c7224 */ /* 0x102fe400078e0087 */
[--C-:B------:R-:W-:Y:S02]  /*dd20*/  IMAD.MOV.U32 R91, RZ, RZ, R135.reuse ;  /* 0x000000ffff5b7224 */ /* 0x100fe400078e0087 */
[--C-:B------:R-:W-:Y:S02]  /*dd30*/  IMAD.MOV.U32 R90, RZ, RZ, R135.reuse ;  /* 0x000000ffff5a7224 */ /* 0x100fe400078e0087 */
[--C-:B------:R-:W-:Y:S02]  /*dd40*/  IMAD.MOV.U32 R89, RZ, RZ, R135.reuse ;  /* 0x000000ffff597224 */ /* 0x100fe400078e0087 */
[----:B------:R-:W-:Y:S01]  /*dd50*/  IMAD.MOV.U32 R88, RZ, RZ, R135 ;  /* 0x000000ffff587224 */ /* 0x000fe200078e0087 */
[----:B--2---:R-:W-:Y:S01]  /*dd60*/  ISETP.GE.AND P1, PT, R20, R4, PT ;  /* 0x000000041400720c */ /* 0x004fe20003f26270 */
[----:B---3--:R-:W-:-:S12]  /*dd70*/  NOP ;  /* 0x0000000000007918 */ /* 0x008fd80000000000 */
[----:B------:R-:W-:Y:S05]  /*dd80*/  @!P1 BRA `(.L_x_10520) ;  /* 0x00000024009c9947 */ /* 0x000fea0003800000 */
        /* <DEDUP_REMOVED lines=28> */
.L_x_10532:
[----:B------:R-:W2:Y:S01]  /*df50*/  LDL R3, [R1+0x40] ;  /* 0x0000400001037983 */ /* 0x000ea20000100800 */
[----:B------:R-:W-:Y:S01]  /*df60*/  ISETP.NE.AND P1, PT, R4, 0x1, PT ;  /* 0x000000010400780c */ /* 0x000fe20003f25270 */
[----:B------:R-:W-:Y:S05]  /*df70*/  YIELD ;  /* 0x0000000000007946 */ /* 0x000fea0003800000 */
[----:B------:R-:W-:-:S04]  /*df80*/  SEL R0, RZ, 0x1, P1 ;  /* 0x00000001ff007807 */ /* 0x000fc80000800000 */
[----:B------:R-:W-:Y:S02]  /*df90*/  LOP3.LUT R151, R5, R0, RZ, 0x3c, !PT ;  /* 0x0000000005977212 */ /* 0x000fe400078e3cff */
[----:B--2---:R-:W-:-:S13]  /*dfa0*/  ISETP.NE.AND P1, PT, R3, RZ, PT ;  /* 0x000000ff0300720c */ /* 0x004fda0003f25270 */
[----:B------:R-:W-:Y:S05]  /*dfb0*/  @P1 BRA `(.L_x_10521) ;  /* 0x00000000003c1947 */ /* 0x000fea0003800000 */
[----:B------:R-:W-:Y:S05]  /*dfc0*/  @!P0 BRA `(.L_x_10522) ;  /* 0x0000000000048947 */ /* 0x000fea0003800000 */
[----:B------:R-:W-:Y:S01]  /*dfd0*/  BPT.TRAP 0x1 ;  /* 0x000000040000795c */ /* 0x000fe20000300000 */
.L_x_10522:
        /* <DEDUP_REMOVED lines=8> */
.L_x_10523:
[----:B------:R-:W-:Y:S04]  /*e060*/  BSSY B0, `(.L_x_10521) ;  /* 0x0000004000007945 */ /* 0x000fe80003800000 */
[----:B-1----:R-:W-:Y:S05]  /*e070*/  @P2 BRA `(.L_x_10524) ;  /* 0x0000000000082947 */ /* 0x002fea0003800000 */
[----:B------:R-:W1:Y:S02]  /*e080*/  SYNCS.PHASECHK.TRANS64.TRYWAIT P2, [R3+URZ+0x2d830], R0 ;  /* 0x02d83000030075a7 */ /* 0x000e64000804017f */
[----:B-1----:R-:W-:Y:S05]  /*e090*/  @!P2 BRA `(.L_x_10525) ;  /* 0x000000d400cca947 */ /* 0x002fea0003800000 */
.L_x_10524:
[----:B------:R-:W-:Y:S05]  /*e0a0*/  BSYNC B0 ;  /* 0x0000000000007941 */ /* 0x000fea0003800000 */
.L_x_10521:
[----:B01----:R-:W2:Y:S01]  /*e0b0*/  LDL R3, [R1+0x44] ;  /* 0x0000440001037983 */ /* 0x003ea20000100800 */
[----:B------:R-:W-:Y:S01]  /*e0c0*/  VIADD R140, R4, 0x1 ;  /* 0x00000001048c7836 */ /* 0x000fe20000000000 */
[----:B------:R-:W0:Y:S04]  /*e0d0*/  S2R R0, SR_TID.X ;  /* 0x0000000000007919 */ /* 0x000e280000002100 */
[----:B------:R-:W-:-:S04]  /*e0e0*/  ISETP.NE.AND P2, PT, R140, 0x2, PT ;  /* 0x000000028c00780c */ /* 0x000fc80003f45270 */
[----:B------:R-:W-:Y:S01]  /*e0f0*/  SEL R140, R140, RZ, P2 ;  /* 0x000000ff8c8c7207 */ /* 0x000fe20001000000 */
[----:B------:R-:W-:Y:S05]  /*e100*/  WARPSYNC.ALL ;  /* 0x0000000000007948 */ /* 0x000fea0003800000 */
[----:B------:R-:W-:-:S05]  /*e110*/  IMAD.MOV.U32 R9, RZ, RZ, -0x7fffffe0 ;  /* 0x80000020ff097424 */ /* 0x000fca00078e00ff */
[C---:B------:R-:W-:Y:S02]  /*e120*/  R2UR UR7, R9.reuse ;  /* 0x00000000090772ca */ /* 0x040fe400000e0000 */
[----:B------:R-:W-:Y:S01]  /*e130*/  R2UR UR27, R9 ;  /* 0x00000000091b72ca */ /* 0x000fe200000e0000 */
[----:B------:R-:W-:-:S05]  /*e140*/  IMAD.MOV.U32 R15, RZ, RZ, -0x7fffffe0 ;  /* 0x80000020ff0f7424 */ /* 0x000fca00078e00ff */
[----:B------:R-:W-:Y:S02]  /*e150*/  R2UR UR23, R15 ;  /* 0x000000000f1772ca */ /* 0x000fe400000e0000 */
[----:B0-----:R-:W-:-:S05]  /*e160*/  SHF.R.U32.HI R0, RZ, 0x7, R0 ;  /* 0x00000007ff007819 */ /* 0x001fca0000011600 */
[----:B------:R-:W-:-:S05]  /*e170*/  VIADD R0, R0, 0x8 ;  /* 0x0000000800007836 */ /* 0x000fca0000000000 */
[----:B------:R0:W-:Y:S01]  /*e180*/  BAR.SYNC.DEFER_BLOCKING R0, 0x100 ;  /* 0x000400000000751d */ /* 0x0001e20000010000 */
[----:B------:R-:W-:Y:S02]  /*e190*/  R2UR UR4, R148 ;  /* 0x00000000940472ca */ /* 0x000fe400000e0000 */
[----:B------:R-:W-:-:S03]  /*e1a0*/  R2UR UR5, R149 ;  /* 0x00000000950572ca */ /* 0x000fc600000e0000 */
[----:B------:R-:W-:Y:S01]  /*e1b0*/  WARPGROUP.ARRIVE ;  /* 0x00000000000079c5 */ /* 0x000fe20000000000 */
[----:B--2---:R-:W-:-:S04]  /*e1c0*/  IMAD R8, R140, 0x600, R3 ;  /* 0x000006008c087824 */ /* 0x004fc800078e0203 */
[C---:B------:R-:W-:Y:S01]  /*e1d0*/  VIADD R12, R8.reuse, 0x2 ;  /* 0x00000002080c7836 */ /* 0x040fe20000000000 */
[C---:B------:R-:W-:Y:S01]  /*e1e0*/  R2UR UR6, R8.reuse ;  /* 0x00000000080672ca */ /* 0x040fe200000e0000 */
[C---:B------:R-:W-:Y:S02]  /*e1f0*/  VIADD R10, R8.reuse, 0x200 ;  /* 0x00000200080a7836 */ /* 0x040fe40000000000 */
[----:B------:R-:W-:Y:S01]  /*e200*/  VIADD R14, R8, 0x400 ;  /* 0x00000400080e7836 */ /* 0x000fe20000000000 */
[----:B------:R-:W-:Y:S01]  /*e210*/  R2UR UR10, R12 ;  /* 0x000000000c0a72ca */ /* 0x000fe200000e0000 */
[C---:B------:R-:W-:Y:S02]  /*e220*/  VIADD R12, R8.reuse, 0x202 ;  /* 0x00000202080c7836 */ /* 0x040fe40000000000 */
[----:B------:R-:W-:-:S05]  /*e230*/  VIADD R8, R8, 0x402 ;  /* 0x0000040208087836 */ /* 0x000fca0000000000 */
[----:B------:R-:W-:Y:S01]  /*e240*/  R2UR UR26, R8 ;  /* 0x00000000081a72ca */ /* 0x000fe200000e0000 */
[----:B------:R-:W-:Y:S01]  /*e250*/  HGMMA.64x128x16.F32.BF16 R24, gdesc[UR4], RZ, !UPT, gsb0 ;  /* 0x01e00000041879f0 */ /* 0x000fe2000c0018ff */
[----:B------:R-:W2:Y:S01]  /*e260*/  LDL.64 R8, [R1+0x18] ;  /* 0x0000180001087983 */ /* 0x000ea20000100a00 */
[----:B------:R-:W-:-:S03]  /*e270*/  R2UR UR22, R14 ;  /* 0x000000000e1672ca */ /* 0x000fc600000e0000 */
[----:B------:R-:W3:Y:S01]  /*e280*/  LDL.64 R14, [R1+0x10] ;  /* 0x00001000010e7983 */ /* 0x000ee20000100a00 */
[----:B------:R-:W-:Y:S01]  /*e290*/  IMAD.MOV.U32 R13, RZ, RZ, -0x7fffffe0 ;  /* 0x80000020ff0d7424 */ /* 0x000fe200078e00ff */
[----:B------:R-:W-:-:S04]  /*e2a0*/  R2UR UR18, R12 ;  /* 0x000000000c1272ca */ /* 0x000fc800000e0000 */
[C---:B------:R-:W-:Y:S02]  /*e2b0*/  R2UR UR11, R13.reuse ;  /* 0x000000000d0b72ca */ /* 0x040fe400000e0000 */
[----:B------:R-:W-:Y:S02]  /*e2c0*/  R2UR UR19, R13 ;  /* 0x000000000d1372ca */ /* 0x000fe400000e0000 */
[----:B------:R-:W4:Y:S01]  /*e2d0*/  LDL.64 R12, [R1+0x8] ;  /* 0x00000800010c7983 */ /* 0x000f220000100a00 */
[----:B------:R-:W-:Y:S01]  /*e2e0*/  IMAD.MOV.U32 R11, RZ, RZ, -0x7fffffe0 ;  /* 0x80000020ff0b7424 */ /* 0x000fe200078e00ff */
[----:B------:R-:W-:-:S04]  /*e2f0*/  R2UR UR14, R10 ;  /* 0x000000000a0e72ca */ /* 0x000fc800000e0000 */
[----:B------:R-:W-:Y:S02]  /*e300*/  R2UR UR15, R11 ;  /* 0x000000000b0f72ca */ /* 0x000fe400000e0000 */
[----:B------:R-:W5:Y:S01]  /*e310*/  LDL.64 R10, [R1] ;  /* 0x00000000010a7983 */ /* 0x000f620000100a00 */
[----:B------:R-:W-:Y:S02]  /*e320*/  WARPGROUP.DEPBAR.LE gsb0, 0x0 ;  /* 0x00008000000079c5 */ /* 0x000fe40000010000 */
[----:B------:R-:W-:Y:S01]  /*e330*/  WARPGROUP.ARRIVE ;  /* 0x00000000000079c5 */ /* 0x000fe20000000000 */
[----:B--2---:R-:W-:Y:S02]  /*e340*/  R2UR UR8, R8 ;  /* 0x00000000080872ca */ /* 0x004fe400000e0000 */
[----:B------:R-:W-:-:S13]  /*e350*/  R2UR UR9, R9 ;  /* 0x00000000090972ca */ /* 0x000fda00000e0000 */
[----:B------:R-:W-:Y:S01]  /*e360*/  HGMMA.64x128x16.F32.BF16 R24, gdesc[UR8], R24, gsb0 ;  /* 0x01e00000081879f0 */ /* 0x000fe20008001818 */
[----:B---3--:R-:W-:Y:S02]  /*e370*/  R2UR UR12, R14 ;  /* 0x000000000e0c72ca */ /* 0x008fe400000e0000 */
[----:B------:R-:W-:Y:S02]  /*e380*/  R2UR UR13, R15 ;  /* 0x000000000f0d72ca */ /* 0x000fe400000e0000 */
[----:B----4-:R-:W-:Y:S02]  /*e390*/  R2UR UR16, R12 ;  /* 0x000000000c1072ca */ /* 0x010fe400000e0000 */
[----:B------:R-:W-:Y:S01]  /*e3a0*/  R2UR UR17, R13 ;  /* 0x000000000d1172ca */ /* 0x000fe200000e0000 */
[----:B------:R-:W-:Y:S02]  /*e3b0*/  WARPGROUP.DEPBAR.LE gsb0, 0x0 ;  /* 0x00008000000079c5 */ /* 0x000fe40000010000 */
[----:B------:R-:W-:-:S06]  /*e3c0*/  WARPGROUP.ARRIVE ;  /* 0x00000000000079c5 */ /* 0x000fcc0000000000 */
[----:B------:R-:W-:Y:S01]  /*e3d0*/  HGMMA.64x128x16.F32.BF16 R24, gdesc[UR12], R24, gsb0 ;  /* 0x01e000000c1879f0 */ /* 0x000fe20008001818 */
[----:B-----5:R-:W-:Y:S02]  /*e3e0*/  R2UR UR20, R10 ;  /* 0x000000000a1472ca */ /* 0x020fe400000e0000 */
[----:B------:R-:W-:Y:S01]  /*e3f0*/  R2UR UR21, R11 ;  /* 0x000000000b1572ca */ /* 0x000fe200000e0000 */
[----:B------:R-:W-:Y:S02]  /*e400*/  WARPGROUP.DEPBAR.LE gsb0, 0x0 ;  /* 0x00008000000079c5 */ /* 0x000fe40000010000 */
[----:B------:R-:W-:-:S06]  /*e410*/  WARPGROUP.ARRIVE ;  /* 0x00000000000079c5 */ /* 0x000fcc0000000000 */
[----:B------:R-:W-:Y:S01]  /*e420*/  HGMMA.64x128x16.F32.BF16 R24, gdesc[UR16], R24, gsb0 ;  /* 0x01e00000101879f0 */ /* 0x000fe20008001818 */
        /* <DEDUP_REMOVED lines=12> */
.L_x_10527:
[----:B------:R-:W-:Y:S01]  /*e4f0*/  SHF.L.U32 R0, R5, 0x1f, RZ ;  /* 0x0000001f05007819 */ /* 0x000fe200000006ff */
[----:B------:R-:W-:-:S04]  /*e500*/  IMAD R3, R4, 0x8, R2 ;  /* 0x0000000804037824 */ /* 0x000fc800078e0202 */
[----:B------:R0:W1:Y:S01]  /*e510*/  SYNCS.PHASECHK.TRANS64.TRYWAIT P1, [R3+URZ+0x2d850], R0 ;  /* 0x02d85000030075a7 */ /* 0x000062000802017f */
[----:B------:R-:W-:Y:S05]  /*e520*/  @!P0 BRA `(.L_x_10528) ;  /* 0x0000000000048947 */ /* 0x000fea0003800000 */
[----:B------:R-:W-:Y:S01]  /*e530*/  BPT.TRAP 0x1 ;  /* 0x000000040000795c */ /* 0x000fe20000300000 */
.L_x_10528:
[----:B-1----:R-:W-:Y:S05]  /*e540*/  @P1 BRA `(.L_x_10526) ;  /* 0x0000000000081947 */ /* 0x002fea0003800000 */
[----:B------:R-:W1:Y:S02]  /*e550*/  SYNCS.PHASECHK.TRANS64.TRYWAIT P1, [R3+URZ+0x2d850], R0 ;  /* 0x02d85000030075a7 */ /* 0x000e64000802017f */
[----:B-1----:R-:W-:Y:S05]  /*e560*/  @!P1 BRA `(.L_x_10529) ;  /* 0x000000d000ac9947 */ /* 0x002fea0003800000 */
.L_x_10526:
[----:B------:R-:W2:Y:S01]  /*e570*/  LDL R5, [R1+0x48] ;  /* 0x0000480001057983 */ /* 0x000ea20000100800 */
[----:B01----:R-:W-:Y:S01]  /*e580*/  VIADD R0, R2, 0x400 ;  /* 0x0000040002007836 */ /* 0x003fe20000000000 */
[----:B------:R-:W-:Y:S05]  /*e590*/  WARPSYNC.ALL ;  /* 0x0000000000007948 */ /* 0x000fea0003800000 */
[----:B------:R-:W-:Y:S01]  /*e5a0*/  SHF.R.U32.HI R0, RZ, 0x4, R0 ;  /* 0x00000004ff007819 */ /* 0x000fe20000011600 */
[----:B------:R-:W-:Y:S01]  /*e5b0*/  IMAD.MOV.U32 R9, RZ, RZ, -0x7fffffe0 ;  /* 0x80000020ff097424 */ /* 0x000fe200078e00ff */
[----:B------:R-:W-:Y:S01]  /*e5c0*/  WARPGROUP.ARRIVE ;  /* 0x00000000000079c5 */ /* 0x000fe20000000000 */
[----:B------:R-:W-:Y:S01]  /*e5d0*/  IMAD.MOV.U32 R11, RZ, RZ, -0x7fffffe0 ;  /* 0x80000020ff0b7424 */ /* 0x000fe200078e00ff */
[----:B------:R-:W-:-:S02]  /*e5e0*/  LOP3.LUT R0, R0, 0x3fff, RZ, 0xc0, !PT ;  /* 0x00003fff00007812 */ /* 0x000fc400078ec0ff */
[C---:B------:R-:W-:Y:S02]  /*e5f0*/  R2UR UR7, R9.reuse ;  /* 0x00000000090772ca */ /* 0x040fe400000e0000 */
[----:B------:R-:W-:Y:S02]  /*e600*/  LOP3.LUT R0, R0, 0x2000000, RZ, 0xfc, !PT ;  /* 0x0200000000007812 */ /* 0x000fe400078efcff */
[----:B------:R-:W-:Y:S01]  /*e610*/  R2UR UR35, R9 ;  /* 0x00000000092372ca */ /* 0x000fe200000e0000 */
[----:B------:R-:W-:Y:S01]  /*e620*/  IMAD.MOV.U32 R9, RZ, RZ, 0x40000040 ;  /* 0x40000040ff097424 */ /* 0x000fe200078e00ff */
[C---:B------:R-:W-:Y:S01]  /*e630*/  R2UR UR11, R11.reuse ;  /* 0x000000000b0b72ca */ /* 0x040fe200000e0000 */
[----:B------:R-:W-:Y:S01]  /*e640*/  IMAD R8, R4, 0x600, R0 ;  /* 0x0000060004087824 */ /* 0x000fe200078e0200 */
[----:B------:R-:W-:Y:S02]  /*e650*/  R2UR UR15, R11 ;  /* 0x000000000b0f72ca */ /* 0x000fe400000e0000 */
[----:B------:R-:W-:Y:S01]  /*e660*/  R2UR UR5, R9 ;  /* 0x00000000090572ca */ /* 0x000fe200000e0000 */
[C---:B------:R-:W-:Y:S01]  /*e670*/  VIADD R10, R8.reuse, 0x40 ;  /* 0x00000040080a7836 */ /* 0x040fe20000000000 */
[----:B------:R-:W-:Y:S01]  /*e680*/  R2UR UR6, R8 ;  /* 0x00000000080672ca */ /* 0x000fe200000e0000 */
[----:B------:R-:W-:Y:S01]  /*e690*/  IMAD.MOV.U32 R9, RZ, RZ, 0x40000040 ;  /* 0x40000040ff097424 */ /* 0x000fe200078e00ff */
[----:B------:R-:W-:-:S02]  /*e6a0*/  R2UR UR19, R11 ;  /* 0x000000000b1372ca */ /* 0x000fc400000e0000 */
[----:B------:R-:W-:Y:S01]  /*e6b0*/  R2UR UR10, R10 ;  /* 0x000000000a0a72ca */ /* 0x000fe200000e0000 */
[----:B------:R-:W-:Y:S01]  /*e6c0*/  VIADD R10, R8, 0x80 ;  /* 0x00000080080a7836 */ /* 0x000fe20000000000 */
[C---:B------:R-:W-:Y:S02]  /*e6d0*/  R2UR UR23, R11.reuse ;  /* 0x000000000b1772ca */ /* 0x040fe400000e0000 */
[C---:B------:R-:W-:Y:S02]  /*e6e0*/  R2UR UR27, R11.reuse ;  /* 0x000000000b1b72ca */ /* 0x040fe400000e0000 */
[----:B------:R-:W-:Y:S01]  /*e6f0*/  R2UR UR14, R10 ;  /* 0x000000000a0e72ca */ /* 0x000fe200000e0000 */
[----:B------:R-:W-:Y:S01]  /*e700*/  VIADD R10, R8, 0xc0 ;  /* 0x000000c0080a7836 */ /* 0x000fe20000000000 */
[----:B------:R-:W-:Y:S01]  /*e710*/  R2UR UR31, R11 ;  /* 0x000000000b1f72ca */ /* 0x000fe200000e0000 */
[----:B------:R-:W-:Y:S01]  /*e720*/  IMAD.MOV.U32 R11, RZ, RZ, 0x40000040 ;  /* 0x40000040ff0b7424 */ /* 0x000fe200078e00ff */
[----:B------:R-:W-:-:S02]  /*e730*/  R2UR UR33, R9 ;  /* 0x00000000092172ca */ /* 0x000fc400000e0000 */
[----:B------:R-:W-:Y:S01]  /*e740*/  R2UR UR18, R10 ;  /* 0x000000000a1272ca */ /* 0x000fe200000e0000 */
[----:B------:R-:W-:Y:S01]  /*e750*/  VIADD R10, R8, 0x100 ;  /* 0x00000100080a7836 */ /* 0x000fe20000000000 */
[----:B------:R-:W-:Y:S01]  /*e760*/  R2UR UR9, R11 ;  /* 0x000000000b0972ca */ /* 0x000fe200000e0000 */
[----:B------:R-:W-:-:S03]  /*e770*/  IMAD.MOV.U32 R11, RZ, RZ, 0x40000040 ;  /* 0x40000040ff0b7424 */ /* 0x000fc600078e00ff */
[----:B------:R-:W-:Y:S01]  /*e780*/  R2UR UR22, R10 ;  /* 0x000000000a1672ca */ /* 0x000fe200000e0000 */
[----:B------:R-:W-:Y:S01]  /*e790*/  VIADD R10, R8, 0x140 ;  /* 0x00000140080a7836 */ /* 0x000fe20000000000 */
[----:B------:R-:W-:Y:S01]  /*e7a0*/  R2UR UR13, R11 ;  /* 0x000000000b0d72ca */ /* 0x000fe200000e0000 */
[----:B------:R-:W-:-:S03]  /*e7b0*/  IMAD.MOV.U32 R11, RZ, RZ, 0x40000040 ;  /* 0x40000040ff0b7424 */ /* 0x000fc600078e00ff */
[----:B------:R-:W-:Y:S01]  /*e7c0*/  R2UR UR26, R10 ;  /* 0x000000000a1a72ca */ /* 0x000fe200000e0000 */
[C---:B------:R-:W-:Y:S01]  /*e7d0*/  VIADD R10, R8.reuse, 0x180 ;  /* 0x00000180080a7836 */ /* 0x040fe20000000000 */
[----:B------:R-:W-:Y:S01]  /*e7e0*/  R2UR UR17, R11 ;  /* 0x000000000b1172ca */ /* 0x000fe200000e0000 */
[----:B------:R-:W-:Y:S02]  /*e7f0*/  VIADD R8, R8, 0x1c0 ;  /* 0x000001c008087836 */ /* 0x000fe40000000000 */
[----:B------:R-:W-:Y:S01]  /*e800*/  IMAD.MOV.U32 R11, RZ, RZ, 0x40000040 ;  /* 0x40000040ff0b7424 */ /* 0x000fe200078e00ff */
[----:B------:R-:W-:Y:S02]  /*e810*/  R2UR UR30, R10 ;  /* 0x000000000a1e72ca */ /* 0x000fe400000e0000 */
[----:B------:R-:W-:Y:S02]  /*e820*/  R2UR UR34, R8 ;  /* 0x00000000082272ca */ /* 0x000fe400000e0000 */
[----:B------:R-:W-:Y:S01]  /*e830*/  R2UR UR21, R11 ;  /* 0x000000000b1572ca */ /* 0x000fe200000e0000 */
[----:B------:R-:W-:-:S05]  /*e840*/  IMAD.MOV.U32 R11, RZ, RZ, 0x40000040 ;  /* 0x40000040ff0b7424 */ /* 0x000fca00078e00ff */
[----:B------:R-:W-:Y:S01]  /*e850*/  R2UR UR25, R11 ;  /* 0x000000000b1972ca */ /* 0x000fe200000e0000 */
[----:B------:R-:W-:-:S05]  /*e860*/  IMAD.MOV.U32 R11, RZ, RZ, 0x40000040 ;  /* 0x40000040ff0b7424 */ /* 0x000fca00078e00ff */
[----:B------:R-:W-:Y:S02]  /*e870*/  R2UR UR29, R11 ;  /* 0x000000000b1d72ca */ /* 0x000fe400000e0000 */
[----:B--2---:R-:W-:Y:S02]  /*e880*/  LOP3.LUT R8, R5, 0x10000, RZ, 0xfc, !PT ;  /* 0x0001000005087812 */ /* 0x004fe400078efcff */
[----:B------:R-:W0:Y:S02]  /*e890*/  S2R R5, SR_TID.X ;  /* 0x0000000000057919 */ /* 0x000e240000002100 */
[C---:B------:R-:W-:Y:S01]  /*e8a0*/  R2UR UR4, R8.reuse ;  /* 0x00000000080472ca */ /* 0x040fe200000e0000 */
[----:B------:R-:W-:-:S05]  /*e8b0*/  VIADD R10, R8, 0x2 ;  /* 0x00000002080a7836 */ /* 0x000fca0000000000 */
[----:B------:R-:W-:Y:S01]  /*e8c0*/  R2UR UR8, R10 ;  /* 0x000000000a0872ca */ /* 0x000fe200000e0000 */
[----:B------:R-:W-:-:S05]  /*e8d0*/  VIADD R10, R8, 0x4 ;  /* 0x00000004080a7836 */ /* 0x000fca0000000000 */
[----:B------:R-:W-:Y:S01]  /*e8e0*/  R2UR UR12, R10 ;  /* 0x000000000a0c72ca */ /* 0x000fe200000e0000 */
[----:B------:R-:W-:Y:S01]  /*e8f0*/  HGMMA.64x96x16.F32.BF16 R88, gdesc[UR4].tnspB, R88, gsb0 ;  /* 0x41600000045879f0 */ /* 0x000fe20008001858 */
[----:B------:R-:W-:-:S05]  /*e900*/  VIADD R10, R8, 0x6 ;  /* 0x00000006080a7836 */ /* 0x000fca0000000000 */
[----:B------:R-:W-:Y:S01]  /*e910*/  R2UR UR16, R10 ;  /* 0x000000000a1072ca */ /* 0x000fe200000e0000 */
[----:B------:R-:W-:-:S05]  /*e920*/  VIADD R10, R8, 0x600 ;  /* 0x00000600080a7836 */ /* 0x000fca0000000000 */
[----:B------:R-:W-:Y:S01]  /*e930*/  R2UR UR20, R10 ;  /* 0x000000000a1472ca */ /* 0x000fe200000e0000 */
[----:B------:R-:W-:Y:S01]  /*e940*/  VIADD R10, R8, 0x602 ;  /* 0x00000602080a7836 */ /* 0x000fe20000000000 */
[----:B0-----:R-:W-:-:S04]  /*e950*/  SHF.R.U32.HI R0, RZ, 0x7, R5 ;  /* 0x00000007ff007819 */ /* 0x001fc80000011605 */
[----:B------:R-:W-:Y:S01]  /*e960*/  R2UR UR24, R10 ;  /* 0x000000000a1872ca */ /* 0x000fe200000e0000 */
[C---:B------:R-:W-:Y:S01]  /*e970*/  VIADD R10, R8.reuse, 0x604 ;  /* 0x00000604080a7836 */ /* 0x040fe20000000000 */
[----:B------:R-:W-:Y:S01]  /*e980*/  ISETP.GE.U32.AND P1, PT, R5, 0x180, PT ;  /* 0x000001800500780c */ /* 0x000fe20003f26070 */
[----:B------:R-:W-:Y:S02]  /*e990*/  VIADD R8, R8, 0x606 ;  /* 0x0000060608087836 */ /* 0x000fe40000000000 */
[----:B------:R-:W-:Y:S01]  /*e9a0*/  VIADD R0, R0, 0x9 ;  /* 0x0000000900007836 */ /* 0x000fe20000000000 */
[----:B------:R-:W-:Y:S02]  /*e9b0*/  R2UR UR28, R10 ;  /* 0x000000000a1c72ca */ /* 0x000fe400000e0000 */
[----:B------:R-:W-:Y:S02]  /*e9c0*/  R2UR UR32, R8 ;  /* 0x00000000082072ca */ /* 0x000fe400000e0000 */
[----:B------:R-:W-:Y:S01]  /*e9d0*/  SEL R0, R0, 0x9, !P1 ;  /* 0x0000000900007807 */ /* 0x000fe20004800000 */
[----:B------:R-:W-:-:S02]  /*e9e0*/  WARPGROUP.DEPBAR.LE gsb0, 0x0 ;  /* 0x00008000000079c5 */ /* 0x000fc40000010000 */
[----:B------:R-:W-:-:S06]  /*e9f0*/  WARPGROUP.ARRIVE ;  /* 0x00000000000079c5 */ /* 0x000fcc0000000000 */
[----:B------:R-:W-:Y:S03]  /*ea00*/  HGMMA.64x96x16.F32.BF16 R88, gdesc[UR8].tnspB, R88, gsb0 ;  /* 0x41600000085879f0 */ /* 0x000fe60008001858 */
[----:B------:R-:W-:Y:S02]  /*ea10*/  WARPGROUP.DEPBAR.LE gsb0, 0x0 ;  /* 0x00008000000079c5 */ /* 0x000fe40000010000 */
        /* <DEDUP_REMOVED lines=18> */
[----:B------:R0:W-:Y:S06]  /*eb40*/  BAR.ARV R0, 0x100 ;  /* 0x000400000000751d */ /* 0x0001ec0000002000 */
[----:B------:R-:W-:Y:S05]  /*eb50*/  @!P0 BRA `(.L_x_10530) ;  /* 0x0000000000048947 */ /* 0x000fea0003800000 */
[----:B------:R-:W-:Y:S01]  /*eb60*/  BPT.TRAP 0x1 ;  /* 0x000000040000795c */ /* 0x000fe20000300000 */
.L_x_10530:
[----:B0-----:R-:W-:Y:S01]  /*eb70*/  IMAD R0, R140, 0x8, R2 ;  /* 0x000000088c007824 */ /* 0x001fe200078e0202 */
[----:B------:R-:W-:Y:S01]  /*eb80*/  UMOV UR41, UR44 ;  /* 0x0000002c00297c82 */ /* 0x000fe20008000000 */
[----:B------:R-:W-:Y:S02]  /*eb90*/  IMAD.U32 R3, RZ, RZ, UR39 ;  /* 0x00000027ff037e24 */ /* 0x000fe4000f8e00ff */
        /* <DEDUP_REMOVED lines=76> */
[----:B------:R-:W-:-:S04]  /*f060*/  FMUL.FTZ R5, R0, UR41 ;  /* 0x0000002900057c20 */ /* 0x000fc80008410000 */
[----:B------:R-:W-:Y:S01]  /*f070*/  FADD.FTZ R7, -R3, R6 ;  /* 0x0000000603077221 */ /* 0x000fe20000010100 */
        /* <DEDUP_REMOVED lines=35> */
[----:B------:R-:W-:Y:S02]  /*f2b0*/  MUFU.EX2 R6, R6 ;  /* 0x0000000600067308 */ /* 0x000fe40000000800 */
        /* <DEDUP_REMOVED lines=36> */
[----:B------:R-:W-:-:S02]  /*f500*/  FFMA.FTZ R5, R87, UR41, -R5 ;  /* 0x0000002957057c23 */ /* 0x000fc40008010805 */
        /* <DEDUP_REMOVED lines=126> */
.L_x_10531:
[----:B------:R-:W2:Y:S04]  /*fcf0*/  LDL R62, [R1+0x30] ;  /* 0x00003000013e7983 */ /* 0x000ea80000100800 */
[----:B------:R-:W3:Y:S01]  /*fd00*/  LDL R70, [R1+0x50] ;  /* 0x0000500001467983 */ /* 0x000ee20000100800 */
[----:B------:R-:W-:-:S03]  /*fd10*/  IMAD R4, R4, 0x8, R2 ;  /* 0x0000000804047824 */ /* 0x000fc600078e0202 */
[----:B------:R-:W4:Y:S04]  /*fd20*/  LDL R46, [R1+0x38] ;  /* 0x00003800012e7983 */ /* 0x000f280000100800 */
[----:B------:R-:W5:Y:S04]  /*fd30*/  LDL R38, [R1+0x34] ;  /* 0x0000340001267983 */ /* 0x000f680000100800 */
[----:B------:R-:W5:Y:S01]  /*fd40*/  LDL R54, [R1+0x54] ;  /* 0x0000540001367983 */ /* 0x000f620000100800 */
[----:B------:R-:W-:Y:S02]  /*fd50*/  VIADD R4, R4, 0x2d860 ;  /* 0x0002d86004047836 */ /* 0x000fe40000000000 */
[----:B------:R-:W-:-:S05]  /*fd60*/  IMAD.U32 R30, RZ, RZ, UR39 ;  /* 0x00000027ff1e7e24 */ /* 0x000fca000f8e00ff */
[----:B------:R-:W-:-:S04]  /*fd70*/  PRMT R4, R30, 0x654, R4 ;  /* 0x000006541e047816 */ /* 0x000fc80000000004 */
[----:B------:R0:W-:Y:S02]  /*fd80*/  SYNCS.ARRIVE.TRANS64.RED.A1T0 RZ, [R4+URZ], RZ ;  /* 0x000000ff04ff79a7 */ /* 0x0001e4000810043f */
[----:B0-----:R-:W5:Y:S01]  /*fd90*/  LDL R4, [R1+0x3c] ;  /* 0x00003c0001047983 */ /* 0x001f620000100800 */
        /* <DEDUP_REMOVED lines=81> */
[----:B------:R-:W-:Y:S02]  /*102b0*/  IMAD.MOV.U32 R7, RZ, RZ, R0 ;  /* 0x000000ffff077224 */ /* 0x000fe400078e0000 */
[----:B------:R-:W-:Y:S01]  /*102c0*/  IMAD.MOV.U32 R5, RZ, RZ, R151 ;  /* 0x000000ffff057224 */ /* 0x000fe200078e0097 */
[----:B--2---:R0:W-:Y:S04]  /*102d0*/  STSM.16.M88.4 [R62+0x21800], R24 ;  /* 0x021800183e007844 */ /* 0x0041e80000000200 */
[----:B---3--:R0:W-:Y:S04]  /*102e0*/  STSM.16.M88.4 [R70], R32 ;  /* 0x0000002046007844 */ /* 0x0081e80000000200 */
[----:B----4-:R0:W-:Y:S04]  /*102f0*/  STSM.16.M88.4 [R46], R40 ;  /* 0x000000282e007844 */ /* 0x0101e80000000200 */
[----:B-----5:R0:W-:Y:S04]  /*10300*/  STSM.16.M88.4 [R38], R48 ;  /* 0x0000003026007844 */ /* 0x0201e80000000200 */
[----:B------:R0:W-:Y:S04]  /*10310*/  STSM.16.M88.4 [R62+0x27800], R56 ;  /* 0x027800383e007844 */ /* 0x0001e80000000200 */
[----:B------:R0:W-:Y:S04]  /*10320*/  STSM.16.M88.4 [R54], R64 ;  /* 0x0000004036007844 */ /* 0x0001e80000000200 */
[----:B------:R0:W-:Y:S04]  /*10330*/  STSM.16.M88.4 [R46+0x6000], R72 ;  /* 0x006000482e007844 */ /* 0x0001e80000000200 */
[----:B------:R0:W-:Y:S01]  /*10340*/  STSM.16.M88.4 [R38+0x6000], R80 ;  /* 0x0060005026007844 */ /* 0x0001e20000000200 */
[----:B------:R-:W-:Y:S01]  /*10350*/  @!PT LDS RZ, [RZ] ;  /* 0x00000000fffff984 */ /* 0x000fe20000000800 */
[----:B------:R-:W-:Y:S01]  /*10360*/  @!PT LDS RZ, [RZ] ;  /* 0x00000000fffff984 */ /* 0x000fe20000000800 */
[----:B------:R-:W-:Y:S01]  /*10370*/  @!PT LDS RZ, [RZ] ;  /* 0x00000000fffff984 */ /* 0x000fe20000000800 */
[----:B------:R-:W-:Y:S01]  /*10380*/  @!PT LDS RZ, [RZ] ;  /* 0x00000000fffff984 */ /* 0x000fe20000000800 */
[----:B------:R1:W-:Y:S06]  /*10390*/  MEMBAR.ALL.CTA ;  /* 0x0000000000007992 */ /* 0x0003ec0000008000 */
[----:B-1----:R-:W1:Y:S01]  /*103a0*/  FENCE.VIEW.ASYNC.S ;  /* 0x00000000000073c6 */ /* 0x002e620000000000 */
[C---:B------:R-:W-:Y:S01]  /*103b0*/  ISETP.GT.AND P1, PT, R20.reuse, R4, PT ;  /* 0x000000041400720c */ /* 0x040fe20003f24270 */
[----:B------:R-:W-:-:S02]  /*103c0*/  VIADD R20, R20, 0xffffffff ;  /* 0xffffffff14147836 */ /* 0x000fc40000000000 */
[----:B------:R-:W-:Y:S01]  /*103d0*/  IMAD.MOV.U32 R4, RZ, RZ, R140 ;  /* 0x000000ffff047224 */ /* 0x000fe200078e008c */
[----:B-1----:R-:W-:-:S09]  /*103e0*/  NOP ;  /* 0x0000000000007918 */ /* 0x002fd20000000000 */
[----:B0-----:R-:W-:Y:S05]  /*103f0*/  @P1 BRA `(.L_x_10532) ;  /* 0xffffffd800d41947 */ /* 0x001fea000383ffff */
.L_x_10520:
[----:B------:R-:W-:Y:S05]  /*10400*/  WARPSYNC.ALL ;  /* 0x0000000000007948 */ /* 0x000fea0003800000 */
[----:B------:R-:W-:Y:S06]  /*10410*/  BAR.ARV 0x8, 0x200 ;  /* 0x0208000000007b1d */ /* 0x000fec0000002000 */
[----:B------:R-:W-:Y:S05]  /*10420*/  @!P0 BRA `(.L_x_10533) ;  /* 0x0000000000048947 */ /* 0x000fea0003800000 */
[----:B------:R-:W-:Y:S01]  /*10430*/  BPT.TRAP 0x1 ;  /* 0x000000040000795c */ /* 0x000fe20000300000 */
.L_x_10533:
[----:B------:R-:W-:Y:S01]  /*10440*/  IMAD R12, R140, 0x8, R2 ;  /* 0x000000088c0c7824 */ /* 0x000fe200078e0202 */
[----:B------:R-:W-:-:S04]  /*10450*/  SHF.L.U32 R7, R151, 0x1f, RZ ;  /* 0x0000001f97077819 */ /* 0x000fc800000006ff */
[----:B------:R0:W1:Y:S01]  /*10460*/  SYNCS.PHASECHK.TRANS64.TRYWAIT P1, [R12+URZ+0x2d850], R7 ;  /* 0x02d850070c0075a7 */ /* 0x000062000802017f */
[----:B------:R-:W-:Y:S05]  /*10470*/  @!P0 BRA `(.L_x_10534) ;  /* 0x0000000000048947 */ /* 0x000fea0003800000 */
[----:B------:R-:W-:Y:S01]  /*10480*/  BPT.TRAP 0x1 ;  /* 0x000000040000795c */ /* 0x000fe20000300000 */
.L_x_10534:
[----:B------:R-:W2:Y:S01]  /*10490*/  LDL.LU R4, [R1+0x48] ;  /* 0x0000480001047983 */ /* 0x000ea20000300800 */
[----:B------:R-:W-:Y:S02]  /*104a0*/  VIADD R2, R2, 0x400 ;  /* 0x0000040002027836 */ /* 0x000fe40000000000 */
[----:B------:R-:W-:-:S03]  /*104b0*/  IMAD.MOV.U32 R5, RZ, RZ, 0x40000040 ;  /* 0x40000040ff057424 */ /* 0x000fc600078e00ff */
[----:B------:R-:W-:-:S04]  /*104c0*/  SHF.R.U32.HI R2, RZ, 0x4, R2 ;  /* 0x00000004ff027819 */ /* 0x000fc80000011602 */
[----:B------:R-:W-:-:S04]  /*104d0*/  LOP3.LUT R2, R2, 0x3fff, RZ, 0xc0, !PT ;  /* 0x00003fff02027812 */ /* 0x000fc800078ec0ff */
[----:B------:R-:W-:Y:S02]  /*104e0*/  LOP3.LUT R9, R2, 0x2000000, RZ, 0xfc, !PT ;  /* 0x0200000002097812 */ /* 0x000fe400078efcff */
[----:B--2---:R-:W-:Y:S01]  /*104f0*/  LOP3.LUT R4, R4, 0x10000, RZ, 0xfc, !PT ;  /* 0x0001000004047812 */ /* 0x004fe200078efcff */
[----:B-1----:R-:W-:Y:S06]  /*10500*/  @P1 BRA `(.L_x_10535) ;  /* 0x0000000000081947 */ /* 0x002fec0003800000 */
[----:B------:R-:W1:Y:S02]  /*10510*/  SYNCS.PHASECHK.TRANS64.TRYWAIT P1, [R12+URZ+0x2d850], R7 ;  /* 0x02d850070c0075a7 */ /* 0x000e64000802017f */
[----:B-1----:R-:W-:Y:S05]  /*10520*/  @!P1 BRA `(.L_x_10536) ;  /* 0x000000b000d09947 */ /* 0x002fea0003800000 */
.L_x_10535:
[----:B------:R-:W-:Y:S01]  /*10530*/  IMAD R6, R140, 0x600, R9 ;  /* 0x000006008c067824 */ /* 0x000fe200078e0209 */
[----:B------:R-:W-:Y:S05]  /*10540*/  WARPSYNC.ALL ;  /* 0x0000000000007948 */ /* 0x000fea0003800000 */
[----:B01----:R-:W-:Y:S01]  /*10550*/  IMAD.MOV.U32 R7, RZ, RZ, -0x7fffffe0 ;  /* 0x80000020ff077424 */ /* 0x003fe200078e00ff */
[C---:B------:R-:W-:Y:S01]  /*10560*/  R2UR UR4, R4.reuse ;  /* 0x00000000040472ca */ /* 0x040fe200000e0000 */
[----:B------:R-:W-:Y:S01]  /*10570*/  WARPGROUP.ARRIVE ;  /* 0x00000000000079c5 */ /* 0x000fe20000000000 */
[----:B------:R-:W-:Y:S01]  /*10580*/  R2UR UR5, R5 ;  /* 0x00000000050572ca */ /* 0x000fe200000e0000 */
[----:B------:R-:W-:Y:S01]  /*10590*/  VIADD R8, R4, 0x2 ;  /* 0x0000000204087836 */ /* 0x000fe20000000000 */
[C---:B------:R-:W-:Y:S01]  /*105a0*/  R2UR UR6, R6.reuse ;  /* 0x00000000060672ca */ /* 0x040fe200000e0000 */
[----:B------:R-:W-:Y:S01]  /*105b0*/  VIADD R10, R6, 0x40 ;  /* 0x00000040060a7836 */ /* 0x000fe20000000000 */
[----:B------:R-:W-:Y:S01]  /*105c0*/  R2UR UR7, R7 ;  /* 0x00000000070772ca */ /* 0x000fe200000e0000 */
[----:B------:R-:W-:Y:S01]  /*105d0*/  IMAD.MOV.U32 R9, RZ, RZ, 0x40000040 ;  /* 0x40000040ff097424 */ /* 0x000fe200078e00ff */
[----:B------:R-:W0:Y:S01]  /*105e0*/  SHFL.BFLY PT, R2, R141, 0x2, 0x1f ;  /* 0x0c401f008d027f89 */ /* 0x000e2200000e0000 */
[----:B------:R-:W-:-:S02]  /*105f0*/  IMAD.MOV.U32 R11, RZ, RZ, -0x7fffffe0 ;  /* 0x80000020ff0b7424 */ /* 0x000fc400078e00ff */
[----:B------:R-:W-:Y:S02]  /*10600*/  IMAD.MOV.U32 R5, RZ, RZ, 0x40000040 ;  /* 0x40000040ff057424 */ /* 0x000fe400078e00ff */
[----:B------:R-:W-:Y:S02]  /*10610*/  IMAD.MOV.U32 R7, RZ, RZ, -0x7fffffe0 ;  /* 0x80000020ff077424 */ /* 0x000fe400078e00ff */
[----:B------:R-:W-:Y:S02]  /*10620*/  IMAD.MOV.U32 R51, RZ, RZ, RZ ;  /* 0x000000ffff337224 */ /* 0x000fe400078e00ff */
[----:B------:R-:W-:Y:S02]  /*10630*/  IMAD.U32 R13, RZ, RZ, UR41 ;  /* 0x00000029ff0d7e24 */ /* 0x000fe4000f8e00ff */
[----:B------:R-:W-:Y:S01]  /*10640*/  HGMMA.64x96x16.F32.BF16 R88, gdesc[UR4].tnspB, R88, gsb0 ;  /* 0x41600000045879f0 */ /* 0x000fe20008001858 */
[----:B------:R-:W-:Y:S01]  /*10650*/  R2UR UR4, R8 ;  /* 0x00000000080472ca */ /* 0x000fe200000e0000 */
[----:B------:R-:W-:Y:S01]  /*10660*/  VIADD R8, R4, 0x4 ;  /* 0x0000000404087836 */ /* 0x000fe20000000000 */
[----:B------:R-:W-:Y:S01]  /*10670*/  R2UR UR5, R9 ;  /* 0x00000000090572ca */ /* 0x000fe200000e0000 */
[----:B------:R-:W-:Y:S01]  /*10680*/  IMAD.MOV.U32 R9, RZ, RZ, 0x40000040 ;  /* 0x40000040ff097424 */ /* 0x000fe200078e00ff */
[----:B------:R-:W-:Y:S01]  /*10690*/  R2UR UR6, R10 ;  /* 0x000000000a0672ca */ /* 0x000fe200000e0000 */
[----:B------:R-:W-:Y:S01]  /*106a0*/  VIADD R10, R6, 0x80 ;  /* 0x00000080060a7836 */ /* 0x000fe20000000000 */
[----:B------:R-:W-:Y:S01]  /*106b0*/  R2UR UR7, R11 ;  /* 0x000000000b0772ca */ /* 0x000fe200000e0000 */
[----:B------:R-:W-:Y:S01]  /*106c0*/  IMAD.MOV.U32 R11, RZ, RZ, -0x7fffffe0 ;  /* 0x80000020ff0b7424 */ /* 0x000fe200078e00ff */
[----:B------:R-:W-:-:S02]  /*106d0*/  WARPGROUP.DEPBAR.LE gsb0, 0x0 ;  /* 0x00008000000079c5 */ /* 0x000fc40000010000 */
[----:B------:R-:W-:-:S09]  /*106e0*/  WARPGROUP.ARRIVE ;  /* 0x00000000000079c5 */ /* 0x000fd20000000000 */
        /* <DEDUP_REMOVED lines=9> */
[----:B------:R-:W-:Y:S02]  /*10780*/  WARPGROUP.DEPBAR.LE gsb0, 0x0 ;  /* 0x00008000000079c5 */ /* 0x000fe40000010000 */
        /* <DEDUP_REMOVED lines=31> */
[----:B------:R-:W-:Y:S02]  /*10980*/  IMAD.MOV.U32 R11, RZ, RZ, -0x7fffffe0 ;  /* 0x80000020ff0b7424 */ /* 0x000fe400078e00ff */
[----:B------:R-:W-:-:S02]  /*10990*/  VIADD R4, R4, 0x606 ;  /* 0x0000060604047836 */ /* 0x000fc40000000000 */
[----:B------:R-:W-:Y:S01]  /*109a0*/  VIADD R6, R6, 0x1c0 ;  /* 0x000001c006067836 */ /* 0x000fe20000000000 */
[----:B------:R-:W-:Y:S02]  /*109b0*/  WARPGROUP.DEPBAR.LE gsb0, 0x0 ;  /* 0x00008000000079c5 */ /* 0x000fe40000010000 */
[----:B------:R-:W-:-:S06]  /*109c0*/  WARPGROUP.ARRIVE ;  /* 0x00000000000079c5 */ /* 0x000fcc0000000000 */
[----:B------:R-:W-:Y:S01]  /*109d0*/  HGMMA.64x96x16.F32.BF16 R88, gdesc[UR4].tnspB, R88, gsb0 ;  /* 0x41600000045879f0 */ /* 0x000fe20008001858 */
[----:B------:R-:W-:Y:S02]  /*109e0*/  R2UR UR4, R8 ;  /* 0x00000000080472ca */ /* 0x000fe400000e0000 */
[----:B------:R-:W-:Y:S02]  /*109f0*/  R2UR UR5, R9 ;  /* 0x00000000090572ca */ /* 0x000fe400000e0000 */
[----:B------:R-:W-:Y:S02]  /*10a00*/  R2UR UR6, R10 ;  /* 0x000000000a0672ca */ /* 0x000fe400000e0000 */
[----:B------:R-:W-:Y:S01]  /*10a10*/  R2UR UR7, R11 ;  /* 0x000000000b0772ca */ /* 0x000fe200000e0000 */
[----:B------:R-:W-:Y:S02]  /*10a20*/  WARPGROUP.DEPBAR.LE gsb0, 0x0 ;  /* 0x00008000000079c5 */ /* 0x000fe40000010000 */
[----:B------:R-:W-:-:S10]  /*10a30*/  WARPGROUP.ARRIVE ;  /* 0x00000000000079c5 */ /* 0x000fd40000000000 */
[----:B------:R-:W-:Y:S01]  /*10a40*/  HGMMA.64x96x16.F32.BF16 R88, gdesc[UR4].tnspB, R88, gsb0 ;  /* 0x41600000045879f0 */ /* 0x000fe20008001858 */
[----:B------:R-:W-:Y:S01]  /*10a50*/  R2UR UR4, R4 ;  /* 0x00000000040472ca */ /* 0x000fe200000e0000 */
[----:B0-----:R-:W-:Y:S01]  /*10a60*/  FADD.FTZ R4, R2, R141 ;  /* 0x0000008d02047221 */ /* 0x001fe20000010000 */
[----:B------:R-:W-:Y:S01]  /*10a70*/  R2UR UR5, R5 ;  /* 0x00000000050572ca */ /* 0x000fe200000e0000 */
[----:B------:R-:W-:Y:S01]  /*10a80*/  IMAD.MOV.U32 R2, RZ, RZ, RZ ;  /* 0x000000ffff027224 */ /* 0x000fe200078e00ff */
[----:B------:R-:W-:Y:S02]  /*10a90*/  R2UR UR6, R6 ;  /* 0x00000000060672ca */ /* 0x000fe400000e0000 */
[----:B------:R-:W-:Y:S01]  /*10aa0*/  R2UR UR7, R7 ;  /* 0x00000000070772ca */ /* 0x000fe200000e0000 */
[----:B------:R-:W0:Y:S04]  /*10ab0*/  SHFL.BFLY PT, R6, R21, 0x2, 0x1f ;  /* 0x0c401f0015067f89 */ /* 0x000e2800000e0000 */
[----:B------:R-:W1:Y:S01]  /*10ac0*/  SHFL.BFLY PT, R5, R4, 0x1, 0x1f ;  /* 0x0c201f0004057f89 */ /* 0x000e6200000e0000 */
[----:B0-----:R-:W-:Y:S01]  /*10ad0*/  FADD.FTZ R6, R6, R21 ;  /* 0x0000001506067221 */ /* 0x001fe20000010000 */
[----:B-1----:R-:W-:-:S04]  /*10ae0*/  FADD.FTZ R10, R4, R5 ;  /* 0x00000005040a7221 */ /* 0x002fc80000010000 */
[----:B------:R-:W0:Y:S01]  /*10af0*/  SHFL.BFLY PT, R7, R6, 0x1, 0x1f ;  /* 0x0c201f0006077f89 */ /* 0x000e2200000e0000 */
[----:B------:R-:W-:Y:S02]  /*10b00*/  IMAD.MOV.U32 R5, RZ, RZ, -0x800000 ;  /* 0xff800000ff057424 */ /* 0x000fe400078e00ff */
[----:B------:R-:W-:Y:S01]  /*10b10*/  IMAD.MOV.U32 R4, RZ, RZ, -0x800000 ;  /* 0xff800000ff047424 */ /* 0x000fe200078e00ff */
[----:B------:R-:W-:-:S13]  /*10b20*/  FSETP.NE.FTZ.AND P1, PT, R10, RZ, PT ;  /* 0x000000ff0a00720b */ /* 0x000fda0003f35000 */
[----:B------:R-:W1:Y:S01]  /*10b30*/  @P1 MUFU.LG2 R8, R10 ;  /* 0x0000000a00081308 */ /* 0x000e620000000c00 */
[----:B0-----:R-:W-:-:S07]  /*10b40*/  FADD.FTZ R11, R6, R7 ;  /* 0x00000007060b7221 */ /* 0x001fce0000010000 */
[----:B------:R-:W-:Y:S01]  /*10b50*/  @P1 MUFU.RCP R51, R10 ;  /* 0x0000000a00331308 */ /* 0x000fe20000001000 */
[----:B------:R-:W-:Y:S01]  /*10b60*/  IMAD.U32 R7, RZ, RZ, UR41 ;  /* 0x00000029ff077e24 */ /* 0x000fe2000f8e00ff */
[----:B------:R-:W-:-:S03]  /*10b70*/  FSETP.NE.FTZ.AND P2, PT, R11, RZ, PT ;  /* 0x000000ff0b00720b */ /* 0x000fc60003f55000 */
[----:B------:R-:W-:Y:S01]  /*10b80*/  @P1 FMUL.FTZ R7, R7, 0.69314718246459960938 ;  /* 0x3f31721807071820 */ /* 0x000fe20000410000 */
[----:B-1----:R-:W-:-:S04]  /*10b90*/  @P1 FMUL.FTZ R8, R8, 0.69314718246459960938 ;  /* 0x3f31721808081820 */ /* 0x002fc80000410000 */
[----:B------:R-:W-:-:S05]  /*10ba0*/  @P1 FFMA.FTZ R5, R7, R0, R8 ;  /* 0x0000000007051223 */ /* 0x000fca0000010008 */
[----:B------:R-:W0:Y:S01]  /*10bb0*/  @P2 MUFU.LG2 R9, R11 ;  /* 0x0000000b00092308 */ /* 0x000e220000000c00 */
[----:B------:R-:W-:-:S07]  /*10bc0*/  @P2 FMUL.FTZ R13, R13, 0.69314718246459960938 ;  /* 0x3f3172180d0d2820 */ /* 0x000fce0000410000 */
[----:B------:R1:W2:Y:S01]  /*10bd0*/  @P2 MUFU.RCP R2, R11 ;  /* 0x0000000b00022308 */ /* 0x0002a20000001000 */
[----:B0-----:R-:W-:-:S04]  /*10be0*/  @P2 FMUL.FTZ R6, R9, 0.69314718246459960938 ;  /* 0x3f31721809062820 */ /* 0x001fc80000410000 */
[----:B------:R-:W-:Y:S01]  /*10bf0*/  @P2 FFMA.FTZ R4, R13, R3, R6 ;  /* 0x000000030d042223 */ /* 0x000fe20000010006 */
[----:B------:R-:W-:Y:S02]  /*10c00*/  WARPGROUP.DEPBAR.LE gsb0, 0x0 ;  /* 0x00008000000079c5 */ /* 0x000fe40000010000 */
[----:B------:R-:W-:-:S06]  /*10c10*/  WARPGROUP.ARRIVE ;  /* 0x00000000000079c5 */ /* 0x000fcc0000000000 */
[----:B------:R-:W-:Y:S03]  /*10c20*/  HGMMA.64x96x16.F32.BF16 R88, gdesc[UR4].tnspB, R88, gsb0 ;  /* 0x41600000045879f0 */ /* 0x000fe60008001858 */
[----:B------:R-:W-:Y:S02]  /*10c30*/  WARPGROUP.DEPBAR.LE gsb0, 0x0 ;  /* 0x00008000000079c5 */ /* 0x000fe40000010000 */
[----:B-12---:R-:W-:Y:S05]  /*10c40*/  @!P0 BRA `(.L_x_10537) ;  /* 0x0000000000048947 */ /* 0x006fea0003800000 */
[----:B------:R-:W-:Y:S01]  /*10c50*/  BPT.TRAP 0x1 ;  /* 0x000000040000795c */ /* 0x000fe20000300000 */
.L_x_10537:
        /* <DEDUP_REMOVED lines=59> */
.L_x_10478:
[----:B------:R-:W-:Y:S05]  /*11010*/  WARPSYNC.ALL ;  /* 0x0000000000007948 */ /* 0x000fea0003800000 */
[----:B------:R-:W1:Y:S08]  /*11020*/  S2UR UR39, SR_CgaCtaId ;  /* 0x00000000002779c3 */ /* 0x000e700000008800 */
[----:B------:R-:W-:Y:S06]  /*11030*/  BAR.SYNC.DEFER_BLOCKING 0x5, 0x200 ;  /* 0x0148000000007b1d */ /* 0x000fec0000010000 */
[----:B------:R-:W-:Y:S01]  /*11040*/  UMOV UR4, 0x400 ;  /* 0x0000040000047882 */ /* 0x000fe20000000000 */
[----:B------:R-:W-:Y:S01]  /*11050*/  BSSY B0, `(.L_x_10538) ;  /* 0x00002b9000007945 */ /* 0x000fe20003800000 */
[----:B-1----:R-:W-:-:S06]  /*11060*/  ULEA UR4, UR39, UR4, 0x18 ;  /* 0x0000000427047291 */ /* 0x002fcc000f8ec03f */
[----:B------:R-:W-:-:S05]  /*11070*/  IMAD.U32 R2, RZ, RZ, UR4 ;  /* 0x00000004ff027e24 */ /* 0x000fca000f8e00ff */
[----:B------:R1:W2:Y:S01]  /*11080*/  LDS.128 R96, [R2+0x2d8d0] ;  /* 0x02d8d00002607984 */ /* 0x0002a20000000c00 */
[----:B------:R-:W-:Y:S06]  /*11090*/  BAR.ARV 0x4, 0x200 ;  /* 0x0108000000007b1d */ /* 0x000fec0000002000 */
[----:B------:R-:W-:Y:S05]  /*110a0*/  @P0 BRA `(.L_x_10539) ;  /* 0x0000001c00f00947 */ /* 0x000fea0003800000 */
[----:B------:R-:W4:Y:S01]  /*110b0*/  LDL R0, [R1+0xd8] ;  /* 0x0000d80001007983 */ /* 0x000f220000100800 */
[----:B------:R-:W-:-:S03]  /*110c0*/  ULDC UR4, c[0x0][0xad4] ;  /* 0x0002b50000047ab9 */ /* 0x000fc60000000800 */
[----:B------:R-:W2:Y:S04]  /*110d0*/  LDL.LU R30, [R1+0x58] ;  /* 0x00005800011e7983 */ /* 0x000ea80000300800 */
[----:B------:R-:W2:Y:S04]  /*110e0*/  LDL.LU R81, [R1+0x60] ;  /* 0x0000600001517983 */ /* 0x000ea80000300800 */
[----:B------:R-:W2:Y:S01]  /*110f0*/  LDL.LU R80, [R1+0x64] ;  /* 0x0000640001507983 */ /* 0x000ea20000300800 */
[----:B------:R-:W0:Y:S01]  /*11100*/  S2R R3, SR_SWINHI ;  /* 0x0000000000037919 */ /* 0x000e220000002f00 */
[----:B------:R-:W-:-:S02]  /*11110*/  MOV R74, R2 ;  /* 0x00000002004a7202 */ /* 0x000fc40000000f00 */
[----:B0-----:R-:W-:-:S03]  /*11120*/  MOV R75, R3 ;  /* 0x00000003004b7202 */ /* 0x001fc60000000f00 */
[----:B----4-:R-:W-:-:S03]  /*11130*/  IMAD.WIDE R8, R0, 0x2, R74 ;  /* 0x0000000200087825 */ /* 0x010fc600078e024a */
[C---:B------:R-:W-:Y:S02]  /*11140*/  LOP3.LUT R3, R8.reuse, 0x180, RZ, 0xc0, !PT ;  /* 0x0000018008037812 */ /* 0x040fe400078ec0ff */
[C---:B------:R-:W-:Y:S02]  /*11150*/  IADD3 R10, P2, R8.reuse, 0x3020, RZ ;  /* 0x00003020080a7810 */ /* 0x040fe40007f5e0ff */
[----:B------:R-:W-:Y:S02]  /*11160*/  SHF.R.U64 R3, R3, 0x3, RZ ;  /* 0x0000000303037819 */ /* 0x000fe400000012ff */
[C---:B------:R-:W-:Y:S02]  /*11170*/  IADD3 R11, P4, R8.reuse, 0x20, RZ ;  /* 0x00000020080b7810 */ /* 0x040fe40007f9e0ff */
[C---:B---3--:R-:W-:Y:S02]  /*11180*/  IADD3 R31, P3, R8.reuse, 0x3000, RZ ;  /* 0x00003000081f7810 */ /* 0x048fe40007f7e0ff */
[----:B------:R-:W-:-:S02]  /*11190*/  IADD3 R12, P1, R8, 0x6000, RZ ;  /* 0x00006000080c7810 */ /* 0x000fc40007f3e0ff */
[----:B------:R-:W-:Y:S02]  /*111a0*/  IADD3 R77, P0, R8, 0x6020, RZ ;  /* 0x00006020084d7810 */ /* 0x000fe40007f1e0ff */
[----:B------:R-:W-:Y:S02]  /*111b0*/  LOP3.LUT R8, R3, R8, RZ, 0x3c, !PT ;  /* 0x0000000803087212 */ /* 0x000fe400078e3cff */
[----:B------:R-:W-:Y:S01]  /*111c0*/  LOP3.LUT R3, R10, 0x180, RZ, 0xc0, !PT ;  /* 0x000001800a037812 */ /* 0x000fe200078ec0ff */
[----:B------:R-:W-:Y:S01]  /*111d0*/  IMAD.X R15, RZ, RZ, R9, P0 ;  /* 0x000000ffff0f7224 */ /* 0x000fe200000e0609 */
[----:B--2---:R-:W-:Y:S02]  /*111e0*/  ISETP.NE.AND P0, PT, R30, RZ, PT ;  /* 0x000000ff1e00720c */ /* 0x004fe40003f05270 */
[----:B------:R-:W-:-:S04]  /*111f0*/  SHF.R.U64 R3, R3, 0x3, RZ ;  /* 0x0000000303037819 */ /* 0x000fc800000012ff */
[----:B------:R-:W-:Y:S02]  /*11200*/  LOP3.LUT R28, R3, R10, RZ, 0x3c, !PT ;  /* 0x0000000a031c7212 */ /* 0x000fe400078e3cff */
[----:B------:R-:W-:Y:S01]  /*11210*/  SEL R3, R30, UR4, P0 ;  /* 0x000000041e037c07 */ /* 0x000fe20008000000 */
[----:B------:R-:W-:Y:S05]  /*11220*/  WARPSYNC.ALL ;  /* 0x0000000000007948 */ /* 0x000fea0003800000 */
[----:B------:R-:W-:Y:S01]  /*11230*/  LOP3.LUT R0, R11, 0x180, RZ, 0xc0, !PT ;  /* 0x000001800b007812 */ /* 0x000fe200078ec0ff */
[--C-:B------:R-:W-:Y:S01]  /*11240*/  IMAD.X R25, RZ, RZ, R9.reuse, P4 ;  /* 0x000000ffff197224 */ /* 0x100fe200020e0609 */
[----:B------:R-:W-:Y:S01]  /*11250*/  LOP3.LUT R14, R77, 0x180, RZ, 0xc0, !PT ;  /* 0x000001804d0e7812 */ /* 0x000fe200078ec0ff */
[--C-:B------:R-:W-:Y:S01]  /*11260*/  IMAD.X R27, RZ, RZ, R9.reuse, P3 ;  /* 0x000000ffff1b7224 */ /* 0x100fe200018e0609 */
[----:B------:R-:W-:Y:S01]  /*11270*/  SHF.R.U64 R0, R0, 0x3, RZ ;  /* 0x0000000300007819 */ /* 0x000fe200000012ff */
[--C-:B------:R-:W-:Y:S01]  /*11280*/  IMAD.X R29, RZ, RZ, R9.reuse, P2 ;  /* 0x000000ffff1d7224 */ /* 0x100fe200010e0609 */
[----:B------:R-:W-:Y:S01]  /*11290*/  F2FP.BF16.F32.PACK_AB R10, R21, R20 ;  /* 0x00000014150a723e */ /* 0x000fe200000010ff */
[----:B------:R-:W-:Y:S01]  /*112a0*/  IMAD.X R13, RZ, RZ, R9, P1 ;  /* 0x000000ffff0d7224 */ /* 0x000fe200008e0609 */
[----:B------:R-:W-:Y:S01]  /*112b0*/  LOP3.LUT R24, R0, R11, RZ, 0x3c, !PT ;  /* 0x0000000b00187212 */ /* 0x000fe200078e3cff */
[----:B------:R-:W-:Y:S01]  /*112c0*/  ULDC.64 UR4, c[0x0][0xc00] ;  /* 0x0003000000047ab9 */ /* 0x000fe20000000a00 */
[----:B------:R-:W-:Y:S01]  /*112d0*/  LOP3.LUT R0, R31, 0x180, RZ, 0xc0, !PT ;  /* 0x000001801f007812 */ /* 0x000fe200078ec0ff */
[----:B------:R-:W-:Y:S01]  /*112e0*/  ULDC.64 UR6, c[0x0][0xc08] ;  /* 0x0003020000067ab9 */ /* 0x000fe20000000a00 */
[----:B------:R-:W-:-:S02]  /*112f0*/  LOP3.LUT R11, R12, 0x180, RZ, 0xc0, !PT ;  /* 0x000001800c0b7812 */ /* 0x000fc400078ec0ff */
[----:B------:R-:W-:Y:S02]  /*11300*/  SHF.R.U64 R0, R0, 0x3, RZ ;  /* 0x0000000300007819 */ /* 0x000fe400000012ff */
[----:B------:R-:W-:Y:S02]  /*11310*/  SHF.R.U64 R11, R11, 0x3, RZ ;  /* 0x000000030b0b7819 */ /* 0x000fe400000012ff */
[----:B------:R-:W-:Y:S02]  /*11320*/  LOP3.LUT R26, R0, R31, RZ, 0x3c, !PT ;  /* 0x0000001f001a7212 */ /* 0x000fe400078e3cff */
[----:B------:R-:W-:Y:S02]  /*11330*/  SHF.R.U64 R14, R14, 0x3, RZ ;  /* 0x000000030e0e7819 */ /* 0x000fe400000012ff */
[----:B------:R-:W-:Y:S02]  /*11340*/  LOP3.LUT R12, R11, R12, RZ, 0x3c, !PT ;  /* 0x0000000c0b0c7212 */ /* 0x000fe400078e3cff */
[----:B------:R-:W-:-:S02]  /*11350*/  MOV R31, R8 ;  /* 0x00000008001f7202 */ /* 0x000fc40000000f00 */
[----:B------:R-:W-:Y:S02]  /*11360*/  F2FP.BF16.F32.PACK_AB R8, R7, R6 ;  /* 0x000000060708723e */ /* 0x000fe400000010ff */
[----:B------:R-:W-:Y:S02]  /*11370*/  F2FP.BF16.F32.PACK_AB R9, R53, R52 ;  /* 0x000000343509723e */ /* 0x000fe400000010ff */
[----:B------:R-:W-:Y:S01]  /*11380*/  F2FP.BF16.F32.PACK_AB R11, R55, R54 ;  /* 0x00000036370b723e */ /* 0x000fe200000010ff */
[----:B------:R-:W-:Y:S01]  /*11390*/  BAR.SYNC.DEFER_BLOCKING 0x1, 0x180 ;  /* 0x0046000000007b1d */ /* 0x000fe20000010000 */
[----:B------:R-:W-:Y:S02]  /*113a0*/  MOV R79, R24 ;  /* 0x00000018004f7202 */ /* 0x000fe40000000f00 */
[----:B------:R-:W-:Y:S02]  /*113b0*/  MOV R0, R26 ;  /* 0x0000001a00007202 */ /* 0x000fe40000000f00 */
[----:B------:R-:W-:-:S02]  /*113c0*/  LOP3.LUT R14, R14, R77, RZ, 0x3c, !PT ;  /* 0x0000004d0e0e7212 */ /* 0x000fc400078e3cff */
[----:B------:R-:W-:Y:S02]  /*113d0*/  F2FP.BF16.F32.PACK_AB R24, R33, R32 ;  /* 0x000000202118723e */ /* 0x000fe400000010ff */
[----:B------:R-:W-:Y:S02]  /*113e0*/  F2FP.BF16.F32.PACK_AB R25, R57, R56 ;  /* 0x000000383919723e */ /* 0x000fe400000010ff */
[----:B------:R-:W-:Y:S02]  /*113f0*/  F2FP.BF16.F32.PACK_AB R26, R35, R34 ;  /* 0x00000022231a723e */ /* 0x000fe400000010ff */
[----:B------:R-:W-:Y:S02]  /*11400*/  F2FP.BF16.F32.PACK_AB R27, R59, R58 ;  /* 0x0000003a3b1b723e */ /* 0x000fe400000010ff */
[----:B------:R-:W-:Y:S02]  /*11410*/  MOV R78, R28 ;  /* 0x0000001c004e7202 */ /* 0x000fe40000000f00 */
[----:B------:R-:W-:-:S02]  /*11420*/  F2FP.BF16.F32.PACK_AB R28, R37, R36 ;  /* 0x00000024251c723e */ /* 0x000fc400000010ff */
[----:B------:R-:W-:Y:S02]  /*11430*/  F2FP.BF16.F32.PACK_AB R29, R61, R60 ;  /* 0x0000003c3d1d723e */ /* 0x000fe400000010ff */
[----:B------:R-:W-:Y:S01]  /*11440*/  F2FP.BF16.F32.PACK_AB R30, R39, R38 ;  /* 0x00000026271e723e */ /* 0x000fe200000010ff */
[----:B------:R0:W-:Y:S01]  /*11450*/  STSM.16.M88.4 [R31], R8 ;  /* 0x000000081f007844 */ /* 0x0001e20000000200 */
[----:B------:R-:W-:Y:S02]  /*11460*/  MOV R77, R12 ;  /* 0x0000000c004d7202 */ /* 0x000fe40000000f00 */
[----:B------:R-:W-:Y:S01]  /*11470*/  MOV R76, R14 ;  /* 0x0000000e004c7202 */ /* 0x000fe20000000f00 */
[----:B------:R2:W-:Y:S01]  /*11480*/  STSM.16.M88.4 [R79], R24 ;  /* 0x000000184f007844 */ /* 0x0005e20000000200 */
[----:B------:R-:W-:Y:S02]  /*11490*/  F2FP.BF16.F32.PACK_AB R12, R45, R44 ;  /* 0x0000002c2d0c723e */ /* 0x000fe400000010ff */
[----:B------:R-:W-:-:S02]  /*114a0*/  F2FP.BF16.F32.PACK_AB R13, R69, R68 ;  /* 0x00000044450d723e */ /* 0x000fc400000010ff */
[----:B------:R-:W-:Y:S02]  /*114b0*/  F2FP.BF16.F32.PACK_AB R14, R47, R46 ;  /* 0x0000002e2f0e723e */ /* 0x000fe400000010ff */
[----:B------:R-:W-:Y:S02]  /*114c0*/  F2FP.BF16.F32.PACK_AB R15, R71, R70 ;  /* 0x00000046470f723e */ /* 0x000fe400000010ff */
[----:B0-----:R-:W-:Y:S02]  /*114d0*/  F2FP.BF16.F32.PACK_AB R31, R63, R62 ;  /* 0x0000003e3f1f723e */ /* 0x001fe400000010ff */
[----:B------:R-:W-:Y:S02]  /*114e0*/  F2FP.BF16.F32.PACK_AB R8, R41, R40 ;  /* 0x000000282908723e */ /* 0x000fe400000010ff */
[----:B------:R-:W-:Y:S02]  /*114f0*/  F2FP.BF16.F32.PACK_AB R9, R65, R64 ;  /* 0x000000404109723e */ /* 0x000fe400000010ff */
[----:B------:R-:W-:-:S02]  /*11500*/  F2FP.BF16.F32.PACK_AB R10, R43, R42 ;  /* 0x0000002a2b0a723e */ /* 0x000fc400000010ff */
[----:B------:R-:W-:Y:S02]  /*11510*/  F2FP.BF16.F32.PACK_AB R11, R67, R66 ;  /* 0x00000042430b723e */ /* 0x000fe400000010ff */
[----:B--2---:R-:W-:Y:S02]  /*11520*/  F2FP.BF16.F32.PACK_AB R24, R49, R48 ;  /* 0x000000303118723e */ /* 0x004fe400000010ff */
[----:B------:R-:W-:Y:S02]  /*11530*/  F2FP.BF16.F32.PACK_AB R25, R73, R72 ;  /* 0x000000484919723e */ /* 0x000fe400000010ff */
[----:B------:R-:W-:Y:S02]  /*11540*/  F2FP.BF16.F32.PACK_AB R26, R51, R50 ;  /* 0x00000032331a723e */ /* 0x000fe400000010ff */
[----:B------:R-:W-:Y:S01]  /*11550*/  F2FP.BF16.F32.PACK_AB R27, R135, R134 ;  /* 0x00000086871b723e */ /* 0x000fe200000010ff */
[----:B------:R0:W-:Y:S04]  /*11560*/  STSM.16.M88.4 [R0], R28 ;  /* 0x0000001c00007844 */ /* 0x0001e80000000200 */
[----:B------:R2:W-:Y:S04]  /*11570*/  STSM.16.M88.4 [R78], R8 ;  /* 0x000000084e007844 */ /* 0x0005e80000000200 */
[----:B------:R3:W-:Y:S04]  /*11580*/  STSM.16.M88.4 [R77], R12 ;  /* 0x0000000c4d007844 */ /* 0x0007e80000000200 */
[----:B------:R4:W-:Y:S01]  /*11590*/  STSM.16.M88.4 [R76], R24 ;  /* 0x000000184c007844 */ /* 0x0009e20000000200 */
[----:B------:R-:W-:Y:S01]  /*115a0*/  BAR.SYNC.DEFER_BLOCKING 0x1, 0x180 ;  /* 0x0046000000007b1d */ /* 0x000fe20000010000 */
[----:B------:R-:W-:-:S04]  /*115b0*/  ISETP.NE.U32.AND P0, PT, RZ, UR4, PT ;  /* 0x00000004ff007c0c */ /* 0x000fc8000bf05070 */
[----:B------:R-:W-:Y:S02]  /*115c0*/  ISETP.NE.AND.EX P0, PT, RZ, UR5, PT, P0 ;  /* 0x00000005ff007c0c */ /* 0x000fe4000bf05300 */
[----:B0-----:R-:W-:Y:S01]  /*115d0*/  IADD3 R28, P1, R81, UR4, RZ ;  /* 0x00000004511c7c10 */ /* 0x001fe2000ff3e0ff */
[----:B------:R-:W-:Y:S01]  /*115e0*/  IMAD.MOV.U32 R0, RZ, RZ, RZ ;  /* 0x000000ffff007224 */ /* 0x000fe200078e00ff */
[----:B------:R-:W-:Y:S01]  /*115f0*/  ISETP.NE.U32.AND P3, PT, RZ, UR6, PT ;  /* 0x00000006ff007c0c */ /* 0x000fe2000bf65070 */
[----:B--2---:R-:W0:Y:S01]  /*11600*/  LDC R78, c[0x0][0xbe8] ;  /* 0x0002fa00ff4e7b82 */ /* 0x004e220000000800 */
[----:B------:R-:W-:-:S07]  /*11610*/  IADD3.X R29, R80, UR5, RZ, P1, !PT ;  /* 0x00000005501d7c10 */ /* 0x000fce0008ffe4ff */
[----:B------:R-:W5:Y:S01]  /*11620*/  @P0 LDG.E R0, desc[UR42][R28.64] ;  /* 0x0000002a1c000981 */ /* 0x000f62000c1e1900 */
[----:B------:R-:W-:Y:S01]  /*11630*/  ISETP.NE.AND.EX P3, PT, RZ, UR7, PT, P3 ;  /* 0x00000007ff007c0c */ /* 0x000fe2000bf65330 */
[----:B---3--:R-:W-:Y:S01]  /*11640*/  IMAD.MOV.U32 R14, RZ, RZ, 0x9b8 ;  /* 0x000009b8ff0e7424 */ /* 0x008fe200078e00ff */
[----:B------:R-:W-:-:S04]  /*11650*/  ISETP.GT.AND P2, PT, R3, 0x1, PT ;  /* 0x000000010300780c */ /* 0x000fc80003f44270 */
[----:B------:R-:W-:-:S07]  /*11660*/  SEL R14, R14, 0x978, P2 ;  /* 0x000009780e0e7807 */ /* 0x000fce0001000000 */
[----:B------:R-:W-:Y:S01]  /*11670*/  @P3 IADD3 R8, P1, R81, UR6, RZ ;  /* 0x0000000651083c10 */ /* 0x000fe2000ff3e0ff */
[----:B------:R-:W-:Y:S02]  /*11680*/  ULDC UR6, c[0x0][0xa88] ;  /* 0x0002a20000067ab9 */ /* 0x000fe40000000800 */
[----:B------:R-:W-:Y:S01]  /*11690*/  IMAD.U32 R31, RZ, RZ, UR6 ;  /* 0x00000006ff1f7e24 */ /* 0x000fe2000f8e00ff */
[----:B------:R-:W-:Y:S01]  /*116a0*/  @P3 IADD3.X R9, R80, UR7, RZ, P1, !PT ;  /* 0x0000000750093c10 */ /* 0x000fe20008ffe4ff */
[----:B------:R4:W2:Y:S04]  /*116b0*/  LDC.64 R10, c[0x0][R14+0x218] ;  /* 0x000086000e0a7b82 */ /* 0x0008a80000000a00 */
[----:B------:R3:W5:Y:S04]  /*116c0*/  @P3 LDG.E R31, desc[UR42][R8.64] ;  /* 0x0000002a081f3981 */ /* 0x000768000c1e1900 */
[----:B------:R4:W1:Y:S08]  /*116d0*/  LDC.64 R12, c[0x0][R14+0x228] ;  /* 0x00008a000e0c7b82 */ /* 0x0008700000000a00 */
[----:B---3--:R4:W3:Y:S01]  /*116e0*/  LDC.64 R8, c[0x0][R14+0x220] ;  /* 0x000088000e087b82 */ /* 0x0088e20000000a00 */
[----:B0-----:R-:W-:Y:S01]  /*116f0*/  ISETP.NE.AND P1, PT, R78, 0x1, PT ;  /* 0x000000014e00780c */ /* 0x001fe20003f25270 */
[----:B------:R-:W-:-:S12]  /*11700*/  @P3 BRA `(.L_x_10540) ;  /* 0x0000000000103947 */ /* 0x000fd80003800000 */
[----:B------:R-:W-:Y:S05]  /*11710*/  @!P0 BRA `(.L_x_10540) ;  /* 0x00000000000c8947 */ /* 0x000fea0003800000 */
[----:B----4-:R-:W4:Y:S04]  /*11720*/  LDG.E R24, desc[UR42][R28.64] ;  /* 0x0000002a1c187981 */ /* 0x010f28000c1e1900 */
[----:B-----5:R-:W4:Y:S02]  /*11730*/  LDG.E R31, desc[UR42][R28.64+0x4] ;  /* 0x0000042a1c1f7981 */ /* 0x020f24000c1e1900 */
[----:B----4-:R-:W-:-:S07]  /*11740*/  IMAD.IADD R31, R31, 0x1, -R24 ;  /* 0x000000011f1f7824 */ /* 0x010fce00078e0a18 */
.L_x_10540:
[----:B------:R-:W3:Y:S01]  /*11750*/  LDL.LU R3, [R1+0x5c] ;  /* 0x00005c0001037983 */ /* 0x000ee20000300800 */
[----:B----4-:R-:W0:Y:S03]  /*11760*/  LDC.64 R14, c[0x0][R14+0x210] ;  /* 0x000084000e0e7b82 */ /* 0x010e260000000a00 */
[----:B------:R-:W4:Y:S04]  /*11770*/  LDL.LU R27, [R1+0x9c] ;  /* 0x00009c00011b7983 */ /* 0x000f280000300800 */
[----:B------:R-:W4:Y:S01]  /*11780*/  LDL R26, [R1+0xd4] ;  /* 0x0000d400011a7983 */ /* 0x000f220000100800 */
[----:B------:R-:W-:Y:S01]  /*11790*/  ISETP.NE.U32.AND P0, PT, RZ, UR4, PT ;  /* 0x00000004ff007c0c */ /* 0x000fe2000bf05070 */
[----:B------:R-:W1:Y:S02]  /*117a0*/  @P1 LDC R79, c[0x0][0xbec] ;  /* 0x0002fb00ff4f1b82 */ /* 0x000e640000000800 */
[----:B------:R-:W4:Y:S04]  /*117b0*/  LDL R82, [R1+0x68] ;  /* 0x0000680001527983 */ /* 0x000f280000100800 */
[----:B------:R-:W4:Y:S01]  /*117c0*/  LDL R80, [R1+0x74] ;  /* 0x0000740001507983 */ /* 0x000f220000100800 */
[----:B------:R-:W-:Y:S01]  /*117d0*/  ISETP.NE.AND.EX P0, PT, RZ, UR5, PT, P0 ;  /* 0x00000005ff007c0c */ /* 0x000fe2000bf05300 */
[----:B------:R-:W0:Y:S01]  /*117e0*/  @P1 LDC R81, c[0x0][0xbf0] ;  /* 0x0002fc00ff511b82 */ /* 0x000e220000000800 */
[-C--:B--2---:R-:W-:Y:S01]  /*117f0*/  IMAD R29, R11, R137.reuse, RZ ;  /* 0x000000890b1d7224 */ /* 0x084fe200078e02ff */
[----:B------:R-:W2:Y:S01]  /*11800*/  LDL R76, [R1+0xd0] ;  /* 0x0000d000014c7983 */ /* 0x000ea20000100800 */
[----:B------:R-:W-:-:S03]  /*11810*/  IMAD.WIDE.U32 R10, R10, R137, RZ ;  /* 0x000000890a0a7225 */ /* 0x000fc600078e00ff */
[----:B------:R-:W2:Y:S02]  /*11820*/  LDL R30, [R1+0xa4] ;  /* 0x0000a400011e7983 */ /* 0x000ea40000100800 */
[----:B------:R-:W1:Y:S01]  /*11830*/  LDC.64 R24, c[0x0][0xba8] ;  /* 0x0002ea00ff187b82 */ /* 0x000e620000000a00 */
[----:B------:R-:W-:-:S07]  /*11840*/  IMAD.IADD R28, R11, 0x1, R29 ;  /* 0x000000010b1c7824 */ /* 0x000fce00078e021d */
[----:B-1----:R-:W1:Y:S08]  /*11850*/  @!P2 LDC R24, c[0x0][0xb50] ;  /* 0x0002d400ff18ab82 */ /* 0x002e700000000800 */
[----:B------:R-:W1:Y:S01]  /*11860*/  @!P2 LDC R25, c[0x0][0xb54] ;  /* 0x0002d500ff19ab82 */ /* 0x000e620000000800 */
[----:B---3--:R-:W-:Y:S02]  /*11870*/  SEL R3, R3, RZ, !P0 ;  /* 0x000000ff03037207 */ /* 0x008fe40004000000 */
[----:B----4-:R-:W-:-:S03]  /*11880*/  SEL R27, R27, RZ, !P0 ;  /* 0x000000ff1b1b7207 */ /* 0x010fc60004000000 */
[----:B------:R-:W-:-:S04]  /*11890*/  IMAD R9, R9, R3, RZ ;  /* 0x0000000309097224 */ /* 0x000fc800078e02ff */
[C---:B------:R-:W-:Y:S02]  /*118a0*/  IMAD R77, R8.reuse, R27, R9 ;  /* 0x0000001b084d7224 */ /* 0x040fe400078e0209 */
[----:B------:R-:W-:-:S04]  /*118b0*/  IMAD.WIDE.U32 R8, R8, R3, RZ ;  /* 0x0000000308087225 */ /* 0x000fc800078e00ff */
[----:B------:R-:W-:Y:S01]  /*118c0*/  IMAD R26, R82, 0xc0, R26 ;  /* 0x000000c0521a7824 */ /* 0x000fe200078e021a */
[----:B-----5:R-:W-:-:S03]  /*118d0*/  IADD3 R10, P0, P3, R8, R10, R0 ;  /* 0x0000000a080a7210 */ /* 0x020fc60007b1e000 */
[----:B------:R-:W-:Y:S01]  /*118e0*/  @P1 IMAD.HI.U32 R8, R26, R79, RZ ;  /* 0x0000004f1a081227 */ /* 0x000fe200078e00ff */
[----:B------:R-:W-:-:S03]  /*118f0*/  SEL R27, R80, RZ, P2 ;  /* 0x000000ff501b7207 */ /* 0x000fc60001000000 */
[----:B------:R-:W-:Y:S02]  /*11900*/  IMAD.IADD R11, R9, 0x1, R77 ;  /* 0x00000001090b7824 */ /* 0x000fe400078e024d */
[----:B------:R-:W-:Y:S01]  /*11910*/  IMAD.MOV.U32 R9, RZ, RZ, R26 ;  /* 0x000000ffff097224 */ /* 0x000fe200078e001a */
[----:B0-----:R-:W-:Y:S01]  /*11920*/  @P1 SHF.R.U32.HI R9, RZ, R81, R8 ;  /* 0x00000051ff091219 */ /* 0x001fe20000011608 */
[-C--:B------:R-:W-:Y:S01]  /*11930*/  IMAD R29, R13, R27.reuse, RZ ;  /* 0x0000001b0d1d7224 */ /* 0x080fe200078e02ff */
[----:B------:R-:W-:Y:S01]  /*11940*/  SHF.R.S32.HI R77, RZ, 0x1f, R0 ;  /* 0x0000001fff4d7819 */ /* 0x000fe20000011400 */
[----:B------:R-:W-:Y:S01]  /*11950*/  IMAD.WIDE.U32 R12, R12, R27, RZ ;  /* 0x0000001b0c0c7225 */ /* 0x000fe200078e00ff */
[----:B------:R-:W-:-:S03]  /*11960*/  SHF.R.S32.HI R8, RZ, 0x1f, R9 ;  /* 0x0000001fff087819 */ /* 0x000fc60000011409 */
[----:B------:R-:W-:Y:S01]  /*11970*/  IMAD.MOV R27, RZ, RZ, -R9 ;  /* 0x000000ffff1b7224 */ /* 0x000fe200078e0a09 */
[----:B------:R-:W-:Y:S01]  /*11980*/  IADD3.X R11, R11, R28, R77, P0, P3 ;  /* 0x0000001c0b0b7210 */ /* 0x000fe200007e644d */
[----:B------:R-:W-:Y:S01]  /*11990*/  IMAD.IADD R29, R13, 0x1, R29 ;  /* 0x000000010d1d7824 */ /* 0x000fe200078e021d */
[----:B------:R-:W-:Y:S01]  /*119a0*/  IADD3 R12, P0, P3, R9, R10, R12 ;  /* 0x0000000a090c7210 */ /* 0x000fe20007b1e00c */
[----:B------:R-:W-:-:S03]  /*119b0*/  IMAD R9, R78, R27, R26 ;  /* 0x0000001b4e097224 */ /* 0x000fc600078e021a */
[----:B------:R-:W-:Y:S01]  /*119c0*/  IADD3.X R13, R8, R11, R29, P0, P3 ;  /* 0x0000000b080d7210 */ /* 0x000fe200007e641d */
[-C--:B------:R-:W-:Y:S01]  /*119d0*/  IMAD R8, R15, R9.reuse, RZ ;  /* 0x000000090f087224 */ /* 0x080fe200078e02ff */
[----:B------:R-:W-:Y:S01]  /*119e0*/  SHF.R.S32.HI R11, RZ, 0x1f, R9 ;  /* 0x0000001fff0b7819 */ /* 0x000fe20000011409 */
[----:B------:R-:W-:-:S04]  /*119f0*/  IMAD.WIDE.U32 R12, R14, R9, R12 ;  /* 0x000000090e0c7225 */ /* 0x000fc800078e000c */
[----:B------:R-:W-:-:S04]  /*11a00*/  IMAD R11, R14, R11, R8 ;  /* 0x0000000b0e0b7224 */ /* 0x000fc800078e0208 */
[----:B------:R-:W-:Y:S01]  /*11a10*/  IMAD.IADD R8, R13, 0x1, R11 ;  /* 0x000000010d087824 */ /* 0x000fe200078e020b */
[----:B-1----:R-:W-:-:S04]  /*11a20*/  LEA R13, P0, R12, R24, 0x2 ;  /* 0x000000180c0d7211 */ /* 0x002fc800078010ff */
[----:B------:R-:W-:Y:S01]  /*11a30*/  LEA.HI.X R12, R12, R25, R8, 0x2, P0 ;  /* 0x000000190c0c7211 */ /* 0x000fe200000f1408 */
[----:B------:R-:W-:Y:S01]  /*11a40*/  SHFL.IDX PT, R10, R13, 0x1, 0x1c1f ;  /* 0x003c1f000d0a7f89 */ /* 0x000fe200000e0000 */
[----:B--2---:R-:W-:-:S03]  /*11a50*/  IMAD R25, R82, 0xc0, R76 ;  /* 0x000000c052197824 */ /* 0x004fc600078e024c */
[----:B------:R-:W-:Y:S04]  /*11a60*/  SHFL.IDX PT, R8, R13, RZ, 0x1c1f ;  /* 0x001c1fff0d087589 */ /* 0x000fe800000e0000 */
[----:B------:R-:W0:Y:S04]  /*11a70*/  SHFL.IDX PT, R9, R12, RZ, 0x1c1f ;  /* 0x001c1fff0c097589 */ /* 0x000e2800000e0000 */
[----:B------:R-:W1:Y:S01]  /*11a80*/  SHFL.IDX PT, R11, R12, 0x1, 0x1c1f ;  /* 0x003c1f000c0b7f89 */ /* 0x000e6200000e0000 */
[----:B------:R-:W-:Y:S01]  /*11a90*/  IMAD R76, R31, R78, RZ ;  /* 0x0000004e1f4c7224 */ /* 0x000fe200078e02ff */
[----:B------:R-:W-:Y:S01]  /*11aa0*/  LOP3.LUT P0, RZ, R30, 0x3, RZ, 0xc0, !PT ;  /* 0x000000031eff7812 */ /* 0x000fe2000780c0ff */
[----:B------:R-:W-:-:S03]  /*11ab0*/  VIADD R24, R25, 0x8 ;  /* 0x0000000819187836 */ /* 0x000fc60000000000 */
[-C--:B------:R-:W-:Y:S02]  /*11ac0*/  ISETP.GE.OR P3, PT, R25, R76.reuse, P0 ;  /* 0x0000004c1900720c */ /* 0x080fe40000766670 */
[----:B------:R-:W-:-:S11]  /*11ad0*/  ISETP.GE.OR P0, PT, R24, R76, P0 ;  /* 0x0000004c1800720c */ /* 0x000fd60000706670 */
[----:B0-----:R0:W-:Y:S04]  /*11ae0*/  @!P3 ST.E desc[UR42][R8.64], R5 ;  /* 0x000000050800b985 */ /* 0x0011e8000c10192a */
[----:B-1----:R0:W-:Y:S01]  /*11af0*/  @!P0 ST.E desc[UR42][R10.64], R4 ;  /* 0x000000040a008985 */ /* 0x0021e2000c10192a */
[----:B------:R-:W-:Y:S05]  /*11b00*/  @P2 BRA `(.L_x_10541) ;  /* 0x00000008002c2947 */ /* 0x000fea0003800000 */
[----:B------:R-:W1:Y:S01]  /*11b10*/  S2R R30, SR_TID.X ;  /* 0x00000000001e7919 */ /* 0x000e620000002100 */
[----:B0-----:R-:W0:Y:S01]  /*11b20*/  @P1 LDC R11, c[0x0][0xbec] ;  /* 0x0002fb00ff0b1b82 */ /* 0x001e220000000800 */
[----:B------:R-:W-:-:S07]  /*11b30*/  ULDC.64 UR4, c[0x0][0xaa0] ;  /* 0x0002a80000047ab9 */ /* 0x000fce0000000a00 */
[----:B------:R-:W2:Y:S01]  /*11b40*/  @P1 LDC R13, c[0x0][0xbf0] ;  /* 0x0002fc00ff0d1b82 */ /* 0x000ea20000000800 */
[----:B-1----:R-:W-:-:S05]  /*11b50*/  VIADD R4, R30, 0xffffff80 ;  /* 0xffffff801e047836 */ /* 0x002fca0000000000 */
[----:B------:R-:W-:-:S04]  /*11b60*/  SHF.R.S32.HI R5, RZ, 0x1f, R4 ;  /* 0x0000001fff057819 */ /* 0x000fc80000011404 */
[----:B------:R-:W-:-:S04]  /*11b70*/  LEA.HI R5, R5, R4, RZ, 0x2 ;  /* 0x0000000405057211 */ /* 0x000fc800078f10ff */
[----:B------:R-:W-:Y:S02]  /*11b80*/  LOP3.LUT R7, R5, 0xfffffffc, RZ, 0xc0, !PT ;  /* 0xfffffffc05077812 */ /* 0x000fe400078ec0ff */
[----:B------:R-:W-:-:S03]  /*11b90*/  SHF.R.S32.HI R10, RZ, 0x2, R5 ;  /* 0x00000002ff0a7819 */ /* 0x000fc60000011405 */
[----:B------:R-:W-:-:S04]  /*11ba0*/  IMAD.IADD R15, R4, 0x1, -R7 ;  /* 0x00000001040f7824 */ /* 0x000fc800078e0a07 */
[----:B------:R-:W-:-:S04]  /*11bb0*/  IMAD.SHL.U32 R45, R15, 0x8, RZ ;  /* 0x000000080f2d7824 */ /* 0x000fc800078e00ff */
[----:B------:R-:W-:-:S04]  /*11bc0*/  IMAD R5, R10, 0x20, R45 ;  /* 0x000000200a057824 */ /* 0x000fc800078e022d */
[----:B------:R-:W-:-:S04]  /*11bd0*/  IMAD.WIDE R74, R5, 0x2, R74 ;  /* 0x00000002054a7825 */ /* 0x000fc800078e024a */
[----:B------:R-:W-:Y:S01]  /*11be0*/  IMAD R77, R77, UR4, RZ ;  /* 0x000000044d4d7c24 */ /* 0x000fe2000f8e02ff */
[C---:B------:R-:W-:Y:S02]  /*11bf0*/  IADD3 R25, P0, R74.reuse, 0x1800, RZ ;  /* 0x000018004a197810 */ /* 0x040fe40007f1e0ff */
[C---:B------:R-:W-:Y:S02]  /*11c00*/  IADD3 R29, P2, R74.reuse, 0x3000, RZ ;  /* 0x000030004a1d7810 */ /* 0x040fe40007f5e0ff */
[C---:B------:R-:W-:Y:S02]  /*11c10*/  IADD3 R33, P3, R74.reuse, 0x4800, RZ ;  /* 0x000048004a217810 */ /* 0x040fe40007f7e0ff */
[----:B------:R-:W-:Y:S01]  /*11c20*/  IADD3 R37, P4, R74, 0x6000, RZ ;  /* 0x000060004a257810 */ /* 0x000fe20007f9e0ff */
[----:B------:R-:W-:Y:S01]  /*11c30*/  IMAD R77, R0, UR5, R77 ;  /* 0x00000005004d7c24 */ /* 0x000fe2000f8e024d */
[----:B------:R-:W-:Y:S01]  /*11c40*/  IADD3 R5, P5, R74, 0x7800, RZ ;  /* 0x000078004a057810 */ /* 0x000fe20007fbe0ff */
[----:B------:R-:W-:Y:S01]  /*11c50*/  IMAD.WIDE.U32 R8, R0, UR4, RZ ;  /* 0x0000000400087c25 */ /* 0x000fe2000f8e00ff */
[----:B------:R-:W-:Y:S01]  /*11c60*/  LOP3.LUT R24, R25, 0x180, RZ, 0xc0, !PT ;  /* 0x0000018019187812 */ /* 0x000fe200078ec0ff */
[----:B------:R-:W-:Y:S01]  /*11c70*/  ULDC.64 UR4, c[0x0][0xae8] ;  /* 0x0002ba0000047ab9 */ /* 0x000fe20000000a00 */
[----:B------:R-:W-:Y:S01]  /*11c80*/  LOP3.LUT R28, R29, 0x180, RZ, 0xc0, !PT ;  /* 0x000001801d1c7812 */ /* 0x000fe200078ec0ff */
[----:B------:R-:W-:Y:S01]  /*11c90*/  IMAD R0, R15, 0x60, R10 ;  /* 0x000000600f007824 */ /* 0x000fe200078e020a */
[----:B------:R-:W-:Y:S01]  /*11ca0*/  LOP3.LUT R32, R33, 0x180, RZ, 0xc0, !PT ;  /* 0x0000018021207812 */ /* 0x000fe200078ec0ff */
[----:B------:R-:W-:Y:S01]  /*11cb0*/  IMAD.X R41, RZ, RZ, R75, P5 ;  /* 0x000000ffff297224 */ /* 0x000fe200028e064b */
[----:B------:R-:W-:-:S02]  /*11cc0*/  LOP3.LUT R36, R37, 0x180, RZ, 0xc0, !PT ;  /* 0x0000018025247812 */ /* 0x000fc400078ec0ff */
[----:B------:R-:W-:Y:S01]  /*11cd0*/  LOP3.LUT R4, R5, 0x180, RZ, 0xc0, !PT ;  /* 0x0000018005047812 */ /* 0x000fe200078ec0ff */
[----:B------:R-:W-:Y:S01]  /*11ce0*/  IMAD R14, R82, 0xc0, R0 ;  /* 0x000000c0520e7824 */ /* 0x000fe200078e0200 */
[----:B------:R-:W-:Y:S01]  /*11cf0*/  LOP3.LUT R7, R74, 0x180, RZ, 0xc0, !PT ;  /* 0x000001804a077812 */ /* 0x000fe200078ec0ff */
[----:B------:R-:W-:Y:S01]  /*11d00*/  IMAD.IADD R9, R9, 0x1, R77 ;  /* 0x0000000109097824 */ /* 0x000fe200078e024d */
[----:B------:R-:W-:Y:S02]  /*11d10*/  SHF.R.U64 R24, R24, 0x3, RZ ;  /* 0x0000000318187819 */ /* 0x000fe400000012ff */
[----:B------:R-:W-:Y:S02]  /*11d20*/  SHF.R.U64 R28, R28, 0x3, RZ ;  /* 0x000000031c1c7819 */ /* 0x000fe400000012ff */
[----:B------:R-:W-:Y:S02]  /*11d30*/  SHF.R.U64 R32, R32, 0x3, RZ ;  /* 0x0000000320207819 */ /* 0x000fe400000012ff */
[----:B------:R-:W-:-:S02]  /*11d40*/  SHF.R.U64 R36, R36, 0x3, RZ ;  /* 0x0000000324247819 */ /* 0x000fc400000012ff */
[----:B------:R-:W-:Y:S01]  /*11d50*/  SHF.R.U64 R4, R4, 0x3, RZ ;  /* 0x0000000304047819 */ /* 0x000fe200000012ff */
[----:B0-----:R-:W-:Y:S01]  /*11d60*/  @P1 IMAD.HI.U32 R0, R14, R11, RZ ;  /* 0x0000000b0e001227 */ /* 0x001fe200078e00ff */
[----:B------:R-:W-:Y:S02]  /*11d70*/  SHF.R.U64 R7, R7, 0x3, RZ ;  /* 0x0000000307077819 */ /* 0x000fe400000012ff */
[----:B------:R-:W-:Y:S01]  /*11d80*/  LOP3.LUT R24, R24, R25, RZ, 0x3c, !PT ;  /* 0x0000001918187212 */ /* 0x000fe200078e3cff */
        /* <DEDUP_REMOVED lines=11> */
[----:B------:R-:W-:Y:S01]  /*11e40*/  IMAD.MOV.U32 R11, RZ, RZ, R14 ;  /* 0x000000ffff0b7224 */ /* 0x000fe200078e000e */
[----:B--2---:R-:W-:Y:S01]  /*11e50*/  @P1 SHF.R.U32.HI R11, RZ, R13, R0 ;  /* 0x0000000dff0b1219 */ /* 0x004fe20000011600 */
[----:B------:R-:W-:Y:S01]  /*11e60*/  IMAD R9, R137, UR5, R9 ;  /* 0x0000000589097c24 */ /* 0x000fe2000f8e0209 */
[----:B------:R-:W-:Y:S01]  /*11e70*/  ULDC.64 UR4, c[0x0][0xaf0] ;  /* 0x0002bc0000047ab9 */ /* 0x000fe20000000a00 */
[----:B------:R0:W5:Y:S01]  /*11e80*/  LD.E.128 R4, desc[UR42][R74.64] ;  /* 0x0000002a4a047980 */ /* 0x000162000c101d00 */
[----:B------:R-:W-:-:S03]  /*11e90*/  IMAD R12, R12, UR4, RZ ;  /* 0x000000040c0c7c24 */ /* 0x000fc6000f8e02ff */
[----:B------:R-:W5:Y:S01]  /*11ea0*/  LD.E.128 R24, desc[UR42][R24.64] ;  /* 0x0000002a18187980 */ /* 0x000f62000c101d00 */
[----:B------:R-:W-:-:S03]  /*11eb0*/  IMAD.MOV R21, RZ, RZ, -R11 ;  /* 0x000000ffff157224 */ /* 0x000fc600078e0a0b */
[----:B------:R-:W5:Y:S04]  /*11ec0*/  LD.E.128 R28, desc[UR42][R28.64] ;  /* 0x0000002a1c1c7980 */ /* 0x000f68000c101d00 */
[----:B------:R-:W5:Y:S04]  /*11ed0*/  LD.E.128 R32, desc[UR42][R32.64] ;  /* 0x0000002a20207980 */ /* 0x000f68000c101d00 */
[----:B------:R-:W5:Y:S04]  /*11ee0*/  LD.E.128 R36, desc[UR42][R36.64] ;  /* 0x0000002a24247980 */ /* 0x000f68000c101d00 */
[----:B------:R-:W5:Y:S01]  /*11ef0*/  LD.E.128 R40, desc[UR42][R40.64] ;  /* 0x0000002a28287980 */ /* 0x000f62000c101d00 */
[C---:B------:R-:W-:Y:S01]  /*11f00*/  IMAD R13, R3.reuse, UR5, R12 ;  /* 0x00000005030d7c24 */ /* 0x040fe2000f8e020c */
[----:B------:R-:W-:Y:S01]  /*11f10*/  SHF.R.S32.HI R0, RZ, 0x1f, R11 ;  /* 0x0000001fff007819 */ /* 0x000fe2000001140b */
[----:B------:R-:W-:Y:S01]  /*11f20*/  IMAD.WIDE.U32 R8, R3, UR4, R8 ;  /* 0x0000000403087c25 */ /* 0x000fe2000f8e0008 */
[----:B------:R-:W-:Y:S01]  /*11f30*/  @!PT LDS RZ, [RZ] ;  /* 0x00000000fffff984 */ /* 0x000fe20000000800 */
[----:B------:R-:W-:Y:S01]  /*11f40*/  @!PT LDS RZ, [RZ] ;  /* 0x00000000fffff984 */ /* 0x000fe20000000800 */
[----:B------:R-:W-:Y:S01]  /*11f50*/  @!PT LDS RZ, [RZ] ;  /* 0x00000000fffff984 */ /* 0x000fe20000000800 */
[----:B------:R-:W-:Y:S01]  /*11f60*/  @!PT LDS RZ, [RZ] ;  /* 0x00000000fffff984 */ /* 0x000fe20000000800 */
[----:B------:R1:W-:Y:S06]  /*11f70*/  MEMBAR.ALL.CTA ;  /* 0x0000000000007992 */ /* 0x0003ec0000008000 */
[----:B-1----:R-:W1:Y:S01]  /*11f80*/  FENCE.VIEW.ASYNC.S ;  /* 0x00000000000073c6 */ /* 0x002e620000000000 */
[----:B------:R-:W-:Y:S01]  /*11f90*/  ULDC.64 UR4, c[0x0][0xae0] ;  /* 0x0002b80000047ab9 */ /* 0x000fe20000000a00 */
[----:B------:R-:W-:-:S02]  /*11fa0*/  IMAD R21, R78, R21, R14 ;  /* 0x000000154e157224 */ /* 0x000fc400078e020e */
[----:B------:R-:W-:Y:S02]  /*11fb0*/  IMAD.IADD R9, R9, 0x1, R13 ;  /* 0x0000000109097824 */ /* 0x000fe400078e020d */
[----:B------:R-:W-:Y:S01]  /*11fc0*/  IMAD R0, R0, UR4, RZ ;  /* 0x0000000400007c24 */ /* 0x000fe2000f8e02ff */
[----:B------:R-:W-:Y:S01]  /*11fd0*/  SHF.R.S32.HI R3, RZ, 0x1f, R21 ;  /* 0x0000001fff037819 */ /* 0x000fe20000011415 */
[----:B------:R-:W-:-:S04]  /*11fe0*/  IMAD.WIDE.U32 R8, R11, UR4, R8 ;  /* 0x000000040b087c25 */ /* 0x000fc8000f8e0008 */
[----:B------:R-:W-:Y:S01]  /*11ff0*/  IMAD R11, R11, UR5, R0 ;  /* 0x000000050b0b7c24 */ /* 0x000fe2000f8e0200 */
[----:B------:R-:W-:Y:S01]  /*12000*/  ULDC.64 UR4, c[0x0][0xad8] ;  /* 0x0002b60000047ab9 */ /* 0x000fe20000000a00 */
[----:B------:R-:W-:Y:S02]  /*12010*/  VIADD R0, R2, 0x2d820 ;  /* 0x0002d82002007836 */ /* 0x000fe40000000000 */
[----:B------:R-:W-:Y:S02]  /*12020*/  IMAD R12, R3, UR4, RZ ;  /* 0x00000004030c7c24 */ /* 0x000fe4000f8e02ff */
[----:B------:R-:W-:Y:S01]  /*12030*/  IMAD.IADD R9, R9, 0x1, R11 ;  /* 0x0000000109097824 */ /* 0x000fe200078e020b */
[----:B------:R-:W-:Y:S01]  /*12040*/  PRMT R0, RZ, 0x654, R0 ;  /* 0x00000654ff007816 */ /* 0x000fe20000000000 */
[C---:B------:R-:W-:Y:S02]  /*12050*/  IMAD R3, R21.reuse, UR5, R12 ;  /* 0x0000000515037c24 */ /* 0x040fe4000f8e020c */
[----:B------:R-:W-:Y:S01]  /*12060*/  IMAD.WIDE.U32 R20, R21, UR4, R8 ;  /* 0x0000000415147c25 */ /* 0x000fe2000f8e0008 */
[----:B------:R-:W-:Y:S01]  /*12070*/  ULDC.64 UR4, c[0x0][0xa80] ;  /* 0x0002a00000047ab9 */ /* 0x000fe20000000a00 */
[----:B-1----:R1:W-:Y:S02]  /*12080*/  SYNCS.ARRIVE.TRANS64.RED.A1T0 RZ, [R0+URZ], RZ ;  /* 0x000000ff00ff79a7 */ /* 0x0023e4000810043f */
[----:B------:R-:W-:-:S02]  /*12090*/  IMAD.IADD R3, R21, 0x1, R3 ;  /* 0x0000000115037824 */ /* 0x000fc400078e0203 */
[C---:B------:R-:W-:Y:S02]  /*120a0*/  VIADD R44, R45.reuse, 0x20 ;  /* 0x000000202d2c7836 */ /* 0x040fe40000000000 */
[----:B------:R-:W-:Y:S01]  /*120b0*/  VIADD R47, R45, 0x40 ;  /* 0x000000402d2f7836 */ /* 0x000fe20000000000 */
[C---:B-1----:R-:W-:Y:S01]  /*120c0*/  LEA R0, P0, R20.reuse, UR4, 0x1 ;  /* 0x0000000414007c11 */ /* 0x042fe2000f8008ff */
[----:B------:R-:W-:Y:S01]  /*120d0*/  UMOV UR4, 0xffffffff ;  /* 0xffffffff00047882 */ /* 0x000fe20000000000 */
[----:B------:R-:W-:Y:S02]  /*120e0*/  SHF.R.S32.HI R46, RZ, 0x1f, R44 ;  /* 0x0000001fff2e7819 */ /* 0x000fe4000001142c */
[----:B------:R-:W-:Y:S02]  /*120f0*/  LEA.HI.X R20, R20, UR5, R3, 0x1, P0 ;  /* 0x0000000514147c11 */ /* 0x000fe400080f0c03 */
[----:B------:R-:W-:Y:S01]  /*12100*/  SHF.R.S32.HI R48, RZ, 0x1f, R47 ;  /* 0x0000001fff307819 */ /* 0x000fe2000001142f */
[----:B0-----:R-:W-:Y:S06]  /*12110*/  BRA.DIV UR4, `(.L_x_10542) ;  /* 0x0000009604e87947 */ /* 0x001fec000b800000 */
[----:B------:R0:W1:Y:S04]  /*12120*/  SHFL.IDX PT, R3, R20, RZ, 0x1c1f ;  /* 0x001c1fff14037589 */ /* 0x00006800000e0000 */
[----:B------:R0:W2:Y:S02]  /*12130*/  SHFL.IDX PT, R14, R0, RZ, 0x1c1f ;  /* 0x001c1fff000e7589 */ /* 0x0000a400000e0000 */
.L_x_10716:
[----:B------:R-:W-:Y:S01]  /*12140*/  IMAD R21, R82, 0xc0, R10 ;  /* 0x000000c052157824 */ /* 0x000fe200078e020a */
[----:B------:R-:W-:Y:S04]  /*12150*/  BSSY B1, `(.L_x_10543) ;  /* 0x0000010000017945 */ /* 0x000fe80003800000 */
[----:B------:R-:W-:-:S13]  /*12160*/  ISETP.GE.AND P0, PT, R21, R76, PT ;  /* 0x0000004c1500720c */ /* 0x000fda0003f06270 */
[----:B------:R-:W-:Y:S05]  /*12170*/  @P0 BRA `(.L_x_10544) ;  /* 0x0000000000340947 */ /* 0x000fea0003800000 */
[----:B------:R-:W-:Y:S02]  /*12180*/  ULDC UR4, c[0x0][0xac8] ;  /* 0x0002b20000047ab9 */ /* 0x000fe40000000800 */
[----:B------:R-:W-:Y:S02]  /*12190*/  ISETP.GE.AND P0, PT, R45, UR4, PT ;  /* 0x000000042d007c0c */ /* 0x000fe4000bf06270 */
[----:B------:R-:W-:Y:S02]  /*121a0*/  ISETP.GE.AND P1, PT, R44, UR4, PT ;  /* 0x000000042c007c0c */ /* 0x000fe4000bf26270 */
[----:B------:R-:W-:-:S09]  /*121b0*/  ISETP.GE.AND P2, PT, R47, UR4, PT ;  /* 0x000000042f007c0c */ /* 0x000fd2000bf46270 */
[----:B-1----:R-:W-:Y:S02]  /*121c0*/  @!P0 IMAD.MOV.U32 R15, RZ, RZ, R3 ;  /* 0x000000ffff0f8224 */ /* 0x002fe400078e0003 */
[CC--:B--2---:R-:W-:Y:S02]  /*121d0*/  @!P1 LEA R10, P3, R44.reuse, R14.reuse, 0x1 ;  /* 0x0000000e2c0a9211 */ /* 0x0c4fe400078608ff */
[----:B------:R-:W-:Y:S01]  /*121e0*/  @!P2 LEA R8, P4, R47, R14, 0x1 ;  /* 0x0000000e2f08a211 */ /* 0x000fe200078808ff */
[----:B------:R-:W-:Y:S01]  /*121f0*/  @!P0 IMAD.WIDE R12, R45, 0x2, R14 ;  /* 0x000000022d0c8825 */ /* 0x000fe200078e020e */
[-C--:B------:R-:W-:Y:S02]  /*12200*/  @!P1 LEA.HI.X R11, R44, R3.reuse, R46, 0x1, P3 ;  /* 0x000000032c0b9211 */ /* 0x080fe400018f0c2e */
[----:B------:R-:W-:Y:S02]  /*12210*/  @!P2 LEA.HI.X R9, R47, R3, R48, 0x1, P4 ;  /* 0x000000032f09a211 */ /* 0x000fe400020f0c30 */
[----:B-----5:R3:W-:Y:S04]  /*12220*/  @!P0 ST.E.128 desc[UR42][R12.64], R4 ;  /* 0x000000040c008985 */ /* 0x0207e8000c101d2a */
[----:B------:R3:W-:Y:S04]  /*12230*/  @!P1 ST.E.128 desc[UR42][R10.64], R28 ;  /* 0x0000001c0a009985 */ /* 0x0007e8000c101d2a */
[----:B------:R3:W-:Y:S02]  /*12240*/  @!P2 ST.E.128 desc[UR42][R8.64], R36 ;  /* 0x000000240800a985 */ /* 0x0007e4000c101d2a */
.L_x_10544:
[----:B------:R-:W-:Y:S05]  /*12250*/  BSYNC B1 ;  /* 0x0000000000017941 */ /* 0x000fea0003800000 */
.L_x_10543:
[----:B------:R-:W-:-:S03]  /*12260*/  UMOV UR4, 0xffffffff ;  /* 0xffffffff00047882 */ /* 0x000fc60000000000 */
[----:B------:R-:W-:Y:S05]  /*12270*/  BRA.DIV UR4, `(.L_x_10545) ;  /* 0x0000009604c47947 */ /* 0x000fea000b800000 */
[----:B-1----:R1:W4:Y:S04]  /*12280*/  SHFL.IDX PT, R3, R20, 0x1, 0x1c1f ;  /* 0x003c1f0014037f89 */ /* 0x00232800000e0000 */
[----:B--2---:R1:W2:Y:S02]  /*12290*/  SHFL.IDX PT, R14, R0, 0x1, 0x1c1f ;  /* 0x003c1f00000e7f89 */ /* 0x0042a400000e0000 */
.L_x_10720:
[----:B---3-5:R-:W-:-:S05]  /*122a0*/  VIADD R5, R21, 0x60 ;  /* 0x0000006015057836 */ /* 0x028fca0000000000 */
[----:B------:R-:W-:-:S13]  /*122b0*/  ISETP.GE.AND P0, PT, R5, R76, PT ;  /* 0x0000004c0500720c */ /* 0x000fda0003f06270 */
[----:B------:R-:W-:Y:S05]  /*122c0*/  @P0 BRA `(.L_x_10546) ;  /* 0x0000001800440947 */ /* 0x000fea0003800000 */
[----:B------:R-:W-:Y:S02]  /*122d0*/  ULDC UR4, c[0x0][0xac8] ;  /* 0x0002b20000047ab9 */ /* 0x000fe40000000800 */
[----:B------:R-:W-:Y:S02]  /*122e0*/  ISETP.GE.AND P1, PT, R45, UR4, PT ;  /* 0x000000042d007c0c */ /* 0x000fe4000bf26270 */
[----:B------:R-:W-:-:S11]  /*122f0*/  ISETP.GE.AND P2, PT, R44, UR4, PT ;  /* 0x000000042c007c0c */ /* 0x000fd6000bf46270 */
[----:B----4-:R-:W-:Y:S02]  /*12300*/  @!P1 IMAD.MOV.U32 R15, RZ, RZ, R3 ;  /* 0x000000ffff0f9224 */ /* 0x010fe400078e0003 */
[----:B--2---:R-:W-:Y:S01]  /*12310*/  @!P2 LEA R6, P0, R44, R14, 0x1 ;  /* 0x0000000e2c06a211 */ /* 0x004fe200078008ff */
[----:B------:R-:W-:-:S03]  /*12320*/  @!P1 IMAD.WIDE R4, R45, 0x2, R14 ;  /* 0x000000022d049825 */ /* 0x000fc600078e020e */
[----:B------:R-:W-:Y:S02]  /*12330*/  @!P2 LEA.HI.X R7, R44, R3, R46, 0x1, P0 ;  /* 0x000000032c07a211 */ /* 0x000fe400000f0c2e */
[----:B------:R-:W-:Y:S01]  /*12340*/  ISETP.GE.AND P0, PT, R47, UR4, PT ;  /* 0x000000042f007c0c */ /* 0x000fe2000bf06270 */
[----:B------:R2:W-:Y:S04]  /*12350*/  @!P1 ST.E.128 desc[UR42][R4.64], R24 ;  /* 0x0000001804009985 */ /* 0x0005e8000c101d2a */
[----:B------:R2:W-:Y:S08]  /*12360*/  @!P2 ST.E.128 desc[UR42][R6.64], R32 ;  /* 0x000000200600a985 */ /* 0x0005f0000c101d2a */
[----:B------:R-:W-:Y:S05]  /*12370*/  @P0 BRA `(.L_x_10546) ;  /* 0x0000001800180947 */ /* 0x000fea0003800000 */
[----:B------:R-:W-:-:S04]  /*12380*/  LEA R14, P0, R47, R14, 0x1 ;  /* 0x0000000e2f0e7211 */ /* 0x000fc800078008ff */
[----:B------:R-:W-:-:S05]  /*12390*/  LEA.HI.X R15, R47, R3, R48, 0x1, P0 ;  /* 0x000000032f0f7211 */ /* 0x000fca00000f0c30 */
[----:B------:R3:W-:Y:S01]  /*123a0*/  ST.E.128 desc[UR42][R14.64], R40 ;  /* 0x000000280e007985 */ /* 0x0007e2000c101d2a */
[----:B------:R-:W-:Y:S05]  /*123b0*/  BRA `(.L_x_10546) ;  /* 0x0000001800087947 */ /* 0x000fea0003800000 */
.L_x_10541:
[----:B------:R-:W-:Y:S01]  /*123c0*/  ULDC.64 UR4, c[0x0][0xb08] ;  /* 0x0002c20000047ab9 */ /* 0x000fe20000000a00 */
[----:B0-----:R-:W0:Y:S01]  /*123d0*/  @P1 LDC R11, c[0x0][0xbec] ;  /* 0x0002fb00ff0b1b82 */ /* 0x001e220000000800 */
[----:B------:R-:W-:Y:S02]  /*123e0*/  IMAD R77, R77, UR4, RZ ;  /* 0x000000044d4d7c24 */ /* 0x000fe4000f8e02ff */
[----:B------:R-:W-:-:S04]  /*123f0*/  IMAD.WIDE.U32 R4, R0, UR4, RZ ;  /* 0x0000000400047c25 */ /* 0x000fc8000f8e00ff */
[----:B------:R-:W-:Y:S01]  /*12400*/  IMAD R77, R0, UR5, R77 ;  /* 0x00000005004d7c24 */ /* 0x000fe2000f8e024d */
[----:B------:R-:W1:Y:S01]  /*12410*/  @P1 LDC R8, c[0x0][0xbf0] ;  /* 0x0002fc00ff081b82 */ /* 0x000e620000000800 */
[----:B------:R-:W-:Y:S01]  /*12420*/  ULDC.64 UR4, c[0x0][0xb38] ;  /* 0x0002ce0000047ab9 */ /* 0x000fe20000000a00 */
[----:B------:R-:W-:Y:S01]  /*12430*/  SHF.R.S32.HI R0, RZ, 0x1f, R3 ;  /* 0x0000001fff007819 */ /* 0x000fe20000011403 */
[----:B------:R-:W-:Y:S02]  /*12440*/  IMAD.IADD R5, R5, 0x1, R77 ;  /* 0x0000000105057824 */ /* 0x000fe400078e024d */
[----:B------:R-:W-:-:S04]  /*12450*/  IMAD.WIDE.U32 R4, R137, UR4, R4 ;  /* 0x0000000489047c25 */ /* 0x000fc8000f8e0004 */
[----:B------:R-:W-:Y:S01]  /*12460*/  IMAD R5, R137, UR5, R5 ;  /* 0x0000000589057c24 */ /* 0x000fe2000f8e0205 */
[----:B------:R-:W-:Y:S02]  /*12470*/  ULDC.64 UR4, c[0x0][0xb40] ;  /* 0x0002d00000047ab9 */ /* 0x000fe40000000a00 */
[----:B------:R-:W-:Y:S02]  /*12480*/  IMAD R0, R0, UR4, RZ ;  /* 0x0000000400007c24 */ /* 0x000fe4000f8e02ff */
[----:B------:R-:W-:-:S04]  /*12490*/  IMAD.WIDE.U32 R4, R3, UR4, R4 ;  /* 0x0000000403047c25 */ /* 0x000fc8000f8e0004 */
[----:B------:R-:W-:Y:S01]  /*124a0*/  IMAD R9, R3, UR5, R0 ;  /* 0x0000000503097c24 */ /* 0x000fe2000f8e0200 */
[----:B------:R-:W-:Y:S01]  /*124b0*/  ULDC.64 UR4, c[0x0][0xb48] ;  /* 0x0002d20000047ab9 */ /* 0x000fe20000000a00 */
[----:B0-----:R-:W-:-:S04]  /*124c0*/  @P1 IMAD.HI.U32 R11, R26, R11, RZ ;  /* 0x0000000b1a0b1227 */ /* 0x001fc800078e00ff */
[----:B------:R-:W-:Y:S02]  /*124d0*/  IMAD.IADD R5, R5, 0x1, R9 ;  /* 0x0000000105057824 */ /* 0x000fe400078e0209 */
[----:B------:R-:W-:Y:S01]  /*124e0*/  IMAD.MOV.U32 R3, RZ, RZ, R26 ;  /* 0x000000ffff037224 */ /* 0x000fe200078e001a */
[----:B-1----:R-:W-:Y:S01]  /*124f0*/  @P1 SHF.R.U32.HI R3, RZ, R8, R11 ;  /* 0x00000008ff031219 */ /* 0x002fe2000001160b */
[----:B------:R-:W-:-:S03]  /*12500*/  IMAD.WIDE.U32 R4, R80, UR4, R4 ;  /* 0x0000000450047c25 */ /* 0x000fc6000f8e0004 */
[--C-:B------:R-:W-:Y:S01]  /*12510*/  SHF.R.S32.HI R0, RZ, 0x1f, R3.reuse ;  /* 0x0000001fff007819 */ /* 0x100fe20000011403 */
[----:B------:R-:W-:Y:S02]  /*12520*/  IMAD.MOV R9, RZ, RZ, -R3 ;  /* 0x000000ffff097224 */ /* 0x000fe400078e0a03 */
[----:B------:R-:W-:Y:S01]  /*12530*/  IMAD R5, R80, UR5, R5 ;  /* 0x0000000550057c24 */ /* 0x000fe2000f8e0205 */
[----:B------:R-:W-:Y:S01]  /*12540*/  ULDC.64 UR4, c[0x0][0xb30] ;  /* 0x0002cc0000047ab9 */ /* 0x000fe20000000a00 */
[----:B------:R-:W-:Y:S02]  /*12550*/  IMAD R9, R78, R9, R26 ;  /* 0x000000094e097224 */ /* 0x000fe400078e021a */
[----:B------:R-:W-:Y:S02]  /*12560*/  IMAD R0, R0, UR4, RZ ;  /* 0x0000000400007c24 */ /* 0x000fe4000f8e02ff */
[----:B------:R-:W-:-:S04]  /*12570*/  IMAD.WIDE.U32 R4, R3, UR4, R4 ;  /* 0x0000000403047c25 */ /* 0x000fc8000f8e0004 */
[----:B------:R-:W-:Y:S01]  /*12580*/  IMAD R11, R3, UR5, R0 ;  /* 0x00000005030b7c24 */ /* 0x000fe2000f8e0200 */
[----:B------:R-:W-:Y:S01]  /*12590*/  SHF.R.S32.HI R0, RZ, 0x1f, R9 ;  /* 0x0000001fff007819 */ /* 0x000fe20000011409 */
[----:B------:R-:W-:Y:S01]  /*125a0*/  ULDC.64 UR4, c[0x0][0xb28] ;  /* 0x0002ca0000047ab9 */ /* 0x000fe20000000a00 */
[----:B------:R-:W-:Y:S02]  /*125b0*/  VIADD R8, R2, 0x2d820 ;  /* 0x0002d82002087836 */ /* 0x000fe40000000000 */
[----:B------:R-:W-:Y:S02]  /*125c0*/  IMAD.IADD R5, R5, 0x1, R11 ;  /* 0x0000000105057824 */ /* 0x000fe400078e020b */
[----:B------:R-:W-:Y:S01]  /*125d0*/  IMAD R0, R0, UR4, RZ ;  /* 0x0000000400007c24 */ /* 0x000fe2000f8e02ff */
[----:B------:R-:W-:Y:S01]  /*125e0*/  PRMT R8, RZ, 0x654, R8 ;  /* 0x00000654ff087816 */ /* 0x000fe20000000008 */
[----:B------:R-:W-:-:S03]  /*125f0*/  IMAD.WIDE.U32 R4, R9, UR4, R4 ;  /* 0x0000000409047c25 */ /* 0x000fc6000f8e0004 */
[----:B------:R0:W-:Y:S01]  /*12600*/  SYNCS.ARRIVE.TRANS64.RED.A1T0 RZ, [R8+URZ], RZ ;  /* 0x000000ff08ff79a7 */ /* 0x0001e2000810043f */
[----:B------:R-:W-:Y:S01]  /*12610*/  IMAD R3, R9, UR5, R0 ;  /* 0x0000000509037c24 */ /* 0x000fe2000f8e0200 */
[----:B------:R-:W-:Y:S02]  /*12620*/  ULDC.64 UR4, c[0x0][0xb00] ;  /* 0x0002c00000047ab9 */ /* 0x000fe40000000a00 */
[----:B------:R-:W-:Y:S01]  /*12630*/  LEA R0, P0, R4, UR4, 0x2 ;  /* 0x0000000404007c11 */ /* 0x000fe2000f8010ff */
[----:B------:R-:W-:Y:S01]  /*12640*/  IMAD.IADD R3, R5, 0x1, R3 ;  /* 0x0000000105037824 */ /* 0x000fe200078e0203 */
[----:B------:R-:W-:-:S04]  /*12650*/  UMOV UR4, 0xffffffff ;  /* 0xffffffff00047882 */ /* 0x000fc80000000000 */
[----:B------:R-:W-:Y:S01]  /*12660*/  LEA.HI.X R26, R4, UR5, R3, 0x2, P0 ;  /* 0x00000005041a7c11 */ /* 0x000fe200080f1403 */
[----:B0-----:R-:W-:Y:S06]  /*12670*/  BRA.DIV UR4, `(.L_x_10547) ;  /* 0x00000096040c7947 */ /* 0x001fec000b800000 */
[----:B------:R0:W1:Y:S04]  /*12680*/  SHFL.IDX PT, R3, R26, RZ, 0x1c1f ;  /* 0x001c1fff1a037589 */ /* 0x00006800000e0000 */
[----:B------:R0:W2:Y:S02]  /*12690*/  SHFL.IDX PT, R14, R0, RZ, 0x1c1f ;  /* 0x001c1fff000e7589 */ /* 0x0000a400000e0000 */
.L_x_10723:
[----:B------:R-:W-:Y:S01]  /*126a0*/  ISETP.GE.AND P0, PT, R25, R76, PT ;  /* 0x0000004c1900720c */ /* 0x000fe20003f06270 */
[----:B------:R-:W-:-:S12]  /*126b0*/  BSSY B1, `(.L_x_10548) ;  /* 0x000004b000017945 */ /* 0x000fd80003800000 */
[----:B------:R-:W-:Y:S05]  /*126c0*/  @P0 BRA `(.L_x_10549) ;  /* 0x0000000400240947 */ /* 0x000fea0003800000 */
[----:B------:R-:W3:Y:S01]  /*126d0*/  LDL R13, [R1+0x70] ;  /* 0x00007000010d7983 */ /* 0x000ee20000100800 */
[----:B------:R-:W-:-:S03]  /*126e0*/  ULDC UR4, c[0x0][0xac8] ;  /* 0x0002b20000047ab9 */ /* 0x000fc60000000800 */
[----:B------:R-:W4:Y:S04]  /*126f0*/  LDL R83, [R1+0x98] ;  /* 0x0000980001537983 */ /* 0x000f280000100800 */
[----:B------:R-:W5:Y:S04]  /*12700*/  LDL R81, [R1+0x94] ;  /* 0x0000940001517983 */ /* 0x000f680000100800 */
[----:B------:R-:W2:Y:S04]  /*12710*/  LDL R79, [R1+0x90] ;  /* 0x00009000014f7983 */ /* 0x000ea80000100800 */
        /* <DEDUP_REMOVED lines=15> */
[----:B------:R-:W2:Y:S01]  /*12810*/  LDL R11, [R1+0xa8] ;  /* 0x0000a800010b7983 */ /* 0x000ea20000100800 */
[----:B---3--:R-:W-:-:S02]  /*12820*/  ISETP.GE.AND P2, PT, R13, UR4, PT ;  /* 0x000000040d007c0c */ /* 0x008fc4000bf46270 */
[----:B----4-:R-:W-:Y:S02]  /*12830*/  ISETP.GE.AND P3, PT, R83, UR4, PT ;  /* 0x0000000453007c0c */ /* 0x010fe4000bf66270 */
[----:B-----5:R-:W-:-:S09]  /*12840*/  ISETP.GE.AND P0, PT, R81, UR4, PT ;  /* 0x0000000451007c0c */ /* 0x020fd2000bf06270 */
[----:B--2---:R-:W-:Y:S02]  /*12850*/  @!P2 IMAD.MOV.U32 R4, RZ, RZ, R14 ;  /* 0x000000ffff04a224 */ /* 0x004fe400078e000e */
[----:B-1----:R-:W-:Y:S01]  /*12860*/  @!P2 IMAD.MOV.U32 R5, RZ, RZ, R3 ;  /* 0x000000ffff05a224 */ /* 0x002fe200078e0003 */
[----:B------:R-:W-:Y:S01]  /*12870*/  ISETP.GE.AND P1, PT, R79, UR4, PT ;  /* 0x000000044f007c0c */ /* 0x000fe2000bf26270 */
[----:B------:R-:W-:Y:S01]  /*12880*/  @!P2 IMAD.WIDE R4, R13, 0x4, R4 ;  /* 0x000000040d04a825 */ /* 0x000fe200078e0204 */
[----:B------:R-:W-:-:S04]  /*12890*/  @!P3 LEA R8, P4, R83, R14, 0x2 ;  /* 0x0000000e5308b211 */ /* 0x000fc800078810ff */
[----:B------:R1:W-:Y:S01]  /*128a0*/  @!P2 ST.E.64 desc[UR42][R4.64], R6 ;  /* 0x000000060400a985 */ /* 0x0003e2000c101b2a */
[----:B------:R-:W-:Y:S02]  /*128b0*/  ISETP.GE.AND P2, PT, R77, UR4, PT ;  /* 0x000000044d007c0c */ /* 0x000fe4000bf46270 */
[----:B------:R-:W-:-:S05]  /*128c0*/  @!P3 LEA.HI.X R9, R83, R3, R84, 0x2, P4 ;  /* 0x000000035309b211 */ /* 0x000fca00020f1454 */
[----:B------:R-:W-:Y:S01]  /*128d0*/  @!P3 ST.E.64 desc[UR42][R8.64], R20 ;  /* 0x000000140800b985 */ /* 0x000fe2000c101b2a */
[----:B-1----:R-:W-:-:S04]  /*128e0*/  @!P0 LEA R4, P5, R81, R14, 0x2 ;  /* 0x0000000e51048211 */ /* 0x002fc800078a10ff */
[-C--:B------:R-:W-:Y:S02]  /*128f0*/  @!P0 LEA.HI.X R5, R81, R3.reuse, R82, 0x2, P5 ;  /* 0x0000000351058211 */ /* 0x080fe400028f1452 */
[----:B------:R-:W-:Y:S02]  /*12900*/  ISETP.GE.AND P3, PT, R74, UR4, PT ;  /* 0x000000044a007c0c */ /* 0x000fe4000bf66270 */
[C---:B------:R-:W-:Y:S01]  /*12910*/  @!P1 LEA R6, P4, R79.reuse, R14, 0x2 ;  /* 0x0000000e4f069211 */ /* 0x040fe200078810ff */
[----:B------:R1:W-:Y:S01]  /*12920*/  @!P0 ST.E.64 desc[UR42][R4.64], R32 ;  /* 0x0000002004008985 */ /* 0x0003e2000c101b2a */
[----:B------:R-:W-:Y:S02]  /*12930*/  ISETP.GE.AND P0, PT, R30, UR4, PT ;  /* 0x000000041e007c0c */ /* 0x000fe4000bf06270 */
[----:B------:R-:W-:-:S05]  /*12940*/  @!P1 LEA.HI.X R7, R79, R3, R80, 0x2, P4 ;  /* 0x000000034f079211 */ /* 0x000fca00020f1450 */
[----:B------:R2:W-:Y:S01]  /*12950*/  @!P1 ST.E.64 desc[UR42][R6.64], R34 ;  /* 0x0000002206009985 */ /* 0x0005e2000c101b2a */
[----:B-1----:R-:W-:-:S04]  /*12960*/  @!P2 LEA R4, P5, R77, R14, 0x2 ;  /* 0x0000000e4d04a211 */ /* 0x002fc800078a10ff */
[-C--:B------:R-:W-:Y:S02]  /*12970*/  @!P2 LEA.HI.X R5, R77, R3.reuse, R78, 0x2, P5 ;  /* 0x000000034d05a211 */ /* 0x080fe400028f144e */
[----:B------:R-:W-:Y:S02]  /*12980*/  ISETP.GE.AND P1, PT, R28, UR4, PT ;  /* 0x000000041c007c0c */ /* 0x000fe4000bf26270 */
[----:B--2---:R-:W-:Y:S01]  /*12990*/  @!P3 LEA R6, P5, R74, R14, 0x2 ;  /* 0x0000000e4a06b211 */ /* 0x004fe200078a10ff */
[----:B------:R1:W-:Y:S01]  /*129a0*/  @!P2 ST.E.64 desc[UR42][R4.64], R36 ;  /* 0x000000240400a985 */ /* 0x0003e2000c101b2a */
[----:B------:R-:W-:Y:S02]  /*129b0*/  ISETP.GE.AND P2, PT, R12, UR4, PT ;  /* 0x000000040c007c0c */ /* 0x000fe4000bf46270 */
[----:B------:R-:W-:Y:S02]  /*129c0*/  @!P3 LEA.HI.X R7, R74, R3, R75, 0x2, P5 ;  /* 0x000000034a07b211 */ /* 0x000fe400028f144b */
[----:B------:R-:W-:Y:S01]  /*129d0*/  ISETP.GE.AND P5, PT, R10, UR4, PT ;  /* 0x000000040a007c0c */ /* 0x000fe2000bfa6270 */
[----:B------:R-:W-:-:S02]  /*129e0*/  VIADD R13, R13, 0x58 ;  /* 0x000000580d0d7836 */ /* 0x000fc40000000000 */
[----:B------:R2:W-:Y:S01]  /*129f0*/  @!P3 ST.E.64 desc[UR42][R6.64], R38 ;  /* 0x000000260600b985 */ /* 0x0005e2000c101b2a */
[----:B-1----:R-:W-:-:S04]  /*12a00*/  @!P0 LEA R4, P4, R30, R14, 0x2 ;  /* 0x0000000e1e048211 */ /* 0x002fc800078810ff */
[-C--:B------:R-:W-:Y:S02]  /*12a10*/  @!P0 LEA.HI.X R5, R30, R3.reuse, R31, 0x2, P4 ;  /* 0x000000031e058211 */ /* 0x080fe400020f141f */
[----:B------:R-:W-:Y:S02]  /*12a20*/  ISETP.GE.AND P3, PT, R15, UR4, PT ;  /* 0x000000040f007c0c */ /* 0x000fe4000bf66270 */
[C---:B--2---:R-:W-:Y:S01]  /*12a30*/  @!P1 LEA R6, P4, R28.reuse, R14, 0x2 ;  /* 0x0000000e1c069211 */ /* 0x044fe200078810ff */
[----:B------:R1:W-:Y:S03]  /*12a40*/  @!P0 ST.E.64 desc[UR42][R4.64], R40 ;  /* 0x0000002804008985 */ /* 0x0003e6000c101b2a */
[----:B------:R-:W-:Y:S02]  /*12a50*/  @!P1 LEA.HI.X R7, R28, R3, R29, 0x2, P4 ;  /* 0x000000031c079211 */ /* 0x000fe400020f141d */
[----:B------:R-:W-:-:S02]  /*12a60*/  ISETP.GE.AND P4, PT, R13, UR4, PT ;  /* 0x000000040d007c0c */ /* 0x000fc4000bf86270 */
[----:B-1----:R-:W-:-:S04]  /*12a70*/  @!P2 LEA R4, P0, R12, R14, 0x2 ;  /* 0x0000000e0c04a211 */ /* 0x002fc800078010ff */
[-C--:B------:R-:W-:Y:S02]  /*12a80*/  @!P2 LEA.HI.X R5, R12, R3.reuse, R27, 0x2, P0 ;  /* 0x000000030c05a211 */ /* 0x080fe400000f141b */
[CC--:B------:R-:W-:Y:S02]  /*12a90*/  @!P5 LEA R8, P0, R10.reuse, R14.reuse, 0x2 ;  /* 0x0000000e0a08d211 */ /* 0x0c0fe400078010ff */
[----:B------:R-:W-:Y:S02]  /*12aa0*/  SHF.R.S32.HI R12, RZ, 0x1f, R15 ;  /* 0x0000001fff0c7819 */ /* 0x000fe4000001140f */
[----:B------:R-:W-:Y:S02]  /*12ab0*/  @!P5 LEA.HI.X R9, R10, R3, R11, 0x2, P0 ;  /* 0x000000030a09d211 */ /* 0x000fe400000f140b */
[----:B------:R-:W-:Y:S02]  /*12ac0*/  @!P3 LEA R10, P0, R15, R14, 0x2 ;  /* 0x0000000e0f0ab211 */ /* 0x000fe400078010ff */
[----:B------:R-:W-:-:S02]  /*12ad0*/  SHF.R.S32.HI R20, RZ, 0x1f, R13 ;  /* 0x0000001fff147819 */ /* 0x000fc4000001140d */
[-C--:B------:R-:W-:Y:S02]  /*12ae0*/  @!P3 LEA.HI.X R11, R15, R3.reuse, R12, 0x2, P0 ;  /* 0x000000030f0bb211 */ /* 0x080fe400000f140c */
[C---:B------:R-:W-:Y:S01]  /*12af0*/  @!P4 LEA R12, P0, R13.reuse, R14, 0x2 ;  /* 0x0000000e0d0cc211 */ /* 0x040fe200078010ff */
[----:B------:R3:W-:Y:S03]  /*12b00*/  @!P1 ST.E.64 desc[UR42][R6.64], R42 ;  /* 0x0000002a06009985 */ /* 0x0007e6000c101b2a */
[----:B------:R-:W-:Y:S01]  /*12b10*/  @!P4 LEA.HI.X R13, R13, R3, R20, 0x2, P0 ;  /* 0x000000030d0dc211 */ /* 0x000fe200000f1414 */
[----:B------:R3:W-:Y:S04]  /*12b20*/  @!P2 ST.E.64 desc[UR42][R4.64], R44 ;  /* 0x0000002c0400a985 */ /* 0x0007e8000c101b2a */
[----:B------:R3:W-:Y:S04]  /*12b30*/  @!P5 ST.E.64 desc[UR42][R8.64], R46 ;  /* 0x0000002e0800d985 */ /* 0x0007e8000c101b2a */
[----:B------:R3:W-:Y:S04]  /*12b40*/  @!P3 ST.E.64 desc[UR42][R10.64], R48 ;  /* 0x000000300a00b985 */ /* 0x0007e8000c101b2a */
[----:B------:R3:W-:Y:S02]  /*12b50*/  @!P4 ST.E.64 desc[UR42][R12.64], R50 ;  /* 0x000000320c00c985 */ /* 0x0007e4000c101b2a */
.L_x_10549:
[----:B------:R-:W-:Y:S05]  /*12b60*/  BSYNC B1 ;  /* 0x0000000000017941 */ /* 0x000fea0003800000 */
.L_x_10548:
[----:B------:R-:W-:-:S03]  /*12b70*/  UMOV UR4, 0xffffffff ;  /* 0xffffffff00047882 */ /* 0x000fc60000000000 */
[----:B------:R-:W-:Y:S05]  /*12b80*/  BRA.DIV UR4, `(.L_x_10550) ;  /* 0x0000008e04fc7947 */ /* 0x000fea000b800000 */
[----:B-1----:R1:W4:Y:S04]  /*12b90*/  SHFL.IDX PT, R3, R26, 0x1, 0x1c1f ;  /* 0x003c1f001a037f89 */ /* 0x00232800000e0000 */
[----:B--2---:R1:W2:Y:S02]  /*12ba0*/  SHFL.IDX PT, R14, R0, 0x1, 0x1c1f ;  /* 0x003c1f00000e7f89 */ /* 0x0042a400000e0000 */
.L_x_10727:
[----:B------:R-:W-:-:S13]  /*12bb0*/  ISETP.GE.AND P0, PT, R24, R76, PT ;  /* 0x0000004c1800720c */ /* 0x000fda0003f06270 */
[----:B------:R-:W-:Y:S05]  /*12bc0*/  @P0 BRA `(.L_x_10546) ;  /* 0x0000001000040947 */ /* 0x000fea0003800000 */
[----:B------:R-:W5:Y:S01]  /*12bd0*/  LDL R25, [R1+0x70] ;  /* 0x0000700001197983 */ /* 0x000f620000100800 */
[----:B------:R-:W-:-:S03]  /*12be0*/  ULDC UR4, c[0x0][0xac8] ;  /* 0x0002b20000047ab9 */ /* 0x000fc60000000800 */
[----:B---3--:R-:W3:Y:S04]  /*12bf0*/  LDL R12, [R1+0x98] ;  /* 0x00009800010c7983 */ /* 0x008ee80000100800 */
[----:B------:R-:W4:Y:S04]  /*12c00*/  LDL R10, [R1+0x94] ;  /* 0x00009400010a7983 */ /* 0x000f280000100800 */
[----:B------:R-:W2:Y:S04]  /*12c10*/  LDL R36, [R1+0x90] ;  /* 0x0000900001247983 */ /* 0x000ea80000100800 */
[----:B------:R-:W2:Y:S04]  /*12c20*/  LDL R13, [R1+0xc8] ;  /* 0x0000c800010d7983 */ /* 0x000ea80000100800 */
[----:B------:R-:W2:Y:S04]  /*12c30*/  LDL R34, [R1+0x8c] ;  /* 0x00008c0001227983 */ /* 0x000ea80000100800 */
[----:B------:R-:W2:Y:S04]  /*12c40*/  LDL R32, [R1+0x88] ;  /* 0x0000880001207983 */ /* 0x000ea80000100800 */
[----:B------:R-:W2:Y:S04]  /*12c50*/  LDL R11, [R1+0xc4] ;  /* 0x0000c400010b7983 */ /* 0x000ea80000100800 */
[----:B01----:R-:W2:Y:S04]  /*12c60*/  LDL R0, [R1+0x84] ;  /* 0x0000840001007983 */ /* 0x003ea80000100800 */
        /* <DEDUP_REMOVED lines=11> */
[----:B-----5:R-:W-:-:S02]  /*12d20*/  ISETP.GE.AND P3, PT, R25, UR4, PT ;  /* 0x0000000419007c0c */ /* 0x020fc4000bf66270 */
[----:B---3--:R-:W-:Y:S02]  /*12d30*/  ISETP.GE.AND P4, PT, R12, UR4, PT ;  /* 0x000000040c007c0c */ /* 0x008fe4000bf86270 */
[----:B----4-:R-:W-:-:S09]  /*12d40*/  ISETP.GE.AND P1, PT, R10, UR4, PT ;  /* 0x000000040a007c0c */ /* 0x010fd2000bf26270 */
[----:B------:R-:W-:Y:S01]  /*12d50*/  @!P3 IMAD.MOV.U32 R15, RZ, RZ, R3 ;  /* 0x000000ffff0fb224 */ /* 0x000fe200078e0003 */
[----:B--2---:R-:W-:Y:S01]  /*12d60*/  ISETP.GE.AND P2, PT, R36, UR4, PT ;  /* 0x0000000424007c0c */ /* 0x004fe2000bf46270 */
[----:B------:R-:W-:Y:S01]  /*12d70*/  @!P3 IMAD.WIDE R4, R25, 0x4, R14 ;  /* 0x000000041904b825 */ /* 0x000fe200078e020e */
[-C--:B------:R-:W-:Y:S02]  /*12d80*/  @!P4 LEA R6, P0, R12, R14.reuse, 0x2 ;  /* 0x0000000e0c06c211 */ /* 0x080fe400078010ff */
[----:B------:R-:W-:Y:S02]  /*12d90*/  @!P1 LEA R8, P5, R10, R14, 0x2 ;  /* 0x0000000e0a089211 */ /* 0x000fe400078a10ff */
        /* <DEDUP_REMOVED lines=9> */
[-C--:B------:R-:W-:Y:S02]  /*12e30*/  @!P2 LEA.HI.X R11, R36, R3.reuse, R37, 0x2, P4 ;  /* 0x00000003240ba211 */ /* 0x080fe400020f1425 */
[-C--:B------:R-:W-:Y:S02]  /*12e40*/  @!P3 LEA R12, P5, R34, R14.reuse, 0x2 ;  /* 0x0000000e220cb211 */ /* 0x080fe400078a10ff */
[----:B0-----:R-:W-:Y:S01]  /*12e50*/  @!P0 LEA R4, P4, R32, R14, 0x2 ;  /* 0x0000000e20048211 */ /* 0x001fe200078810ff */
[----:B------:R0:W-:Y:S01]  /*12e60*/  @!P2 ST.E.64 desc[UR42][R10.64], R58 ;  /* 0x0000003a0a00a985 */ /* 0x0001e2000c101b2a */
[----:B------:R-:W-:Y:S02]  /*12e70*/  @!P3 LEA.HI.X R13, R34, R3, R35, 0x2, P5 ;  /* 0x00000003220db211 */ /* 0x000fe400028f1423 */
[----:B------:R-:W-:-:S02]  /*12e80*/  ISETP.GE.AND P2, PT, R29, UR4, PT ;  /* 0x000000041d007c0c */ /* 0x000fc4000bf46270 */
[----:B------:R-:W-:Y:S01]  /*12e90*/  @!P0 LEA.HI.X R5, R32, R3, R33, 0x2, P4 ;  /* 0x0000000320058211 */ /* 0x000fe200020f1421 */
[----:B------:R3:W-:Y:S01]  /*12ea0*/  @!P3 ST.E.64 desc[UR42][R12.64], R60 ;  /* 0x0000003c0c00b985 */ /* 0x0007e2000c101b2a */
[----:B------:R-:W-:-:S03]  /*12eb0*/  ISETP.GE.AND P4, PT, R20, UR4, PT ;  /* 0x0000000414007c0c */ /* 0x000fc6000bf86270 */
[----:B------:R4:W-:Y:S01]  /*12ec0*/  @!P0 ST.E.64 desc[UR42][R4.64], R62 ;  /* 0x0000003e04008985 */ /* 0x0009e2000c101b2a */
[-C--:B-1----:R-:W-:Y:S02]  /*12ed0*/  @!P1 LEA R6, P5, R0, R14.reuse, 0x2 ;  /* 0x0000000e00069211 */ /* 0x082fe400078a10ff */
[----:B------:R-:W-:Y:S02]  /*12ee0*/  ISETP.GE.AND P3, PT, R27, UR4, PT ;  /* 0x000000041b007c0c */ /* 0x000fe4000bf66270 */
[----:B------:R-:W-:Y:S02]  /*12ef0*/  ISETP.GE.AND P0, PT, R26, UR4, PT ;  /* 0x000000041a007c0c */ /* 0x000fe4000bf06270 */
[----:B------:R-:W-:Y:S02]  /*12f00*/  @!P1 LEA.HI.X R7, R0, R3, R31, 0x2, P5 ;  /* 0x0000000300079211 */ /* 0x000fe400028f141f */
[----:B--2---:R-:W-:-:S03]  /*12f10*/  @!P2 LEA R8, P5, R29, R14, 0x2 ;  /* 0x0000000e1d08a211 */ /* 0x004fc600078a10ff */
[----:B------:R4:W-:Y:S01]  /*12f20*/  @!P1 ST.E.64 desc[UR42][R6.64], R64 ;  /* 0x0000004006009985 */ /* 0x0009e2000c101b2a */
[CC--:B0-----:R-:W-:Y:S02]  /*12f30*/  @!P4 LEA R10, P1, R20.reuse, R14.reuse, 0x2 ;  /* 0x0000000e140ac211 */ /* 0x0c1fe400078210ff */
[-C--:B------:R-:W-:Y:S02]  /*12f40*/  @!P2 LEA.HI.X R9, R29, R3.reuse, R30, 0x2, P5 ;  /* 0x000000031d09a211 */ /* 0x080fe400028f141e */
[-C--:B---3--:R-:W-:Y:S02]  /*12f50*/  @!P3 LEA R12, P5, R27, R14.reuse, 0x2 ;  /* 0x0000000e1b0cb211 */ /* 0x088fe400078a10ff */
[----:B------:R-:W-:Y:S02]  /*12f60*/  @!P4 LEA.HI.X R11, R20, R3, R21, 0x2, P1 ;  /* 0x00000003140bc211 */ /* 0x000fe400008f1415 */
[----:B------:R-:W-:Y:S02]  /*12f70*/  SHF.R.S32.HI R0, RZ, 0x1f, R26 ;  /* 0x0000001fff007819 */ /* 0x000fe4000001141a */
[----:B------:R-:W-:-:S02]  /*12f80*/  @!P0 LEA R20, P1, R26, R14, 0x2 ;  /* 0x0000000e1a148211 */ /* 0x000fc400078210ff */
[-C--:B------:R-:W-:Y:S02]  /*12f90*/  @!P3 LEA.HI.X R13, R27, R3.reuse, R28, 0x2, P5 ;  /* 0x000000031b0db211 */ /* 0x080fe400028f141c */
[----:B------:R-:W-:Y:S01]  /*12fa0*/  @!P0 LEA.HI.X R21, R26, R3, R0, 0x2, P1 ;  /* 0x000000031a158211 */ /* 0x000fe200008f1400 */
[----:B------:R-:W-:Y:S01]  /*12fb0*/  VIADD R0, R25, 0x58 ;  /* 0x0000005819007836 */ /* 0x000fe20000000000 */
[----:B------:R4:W-:Y:S04]  /*12fc0*/  @!P2 ST.E.64 desc[UR42][R8.64], R66 ;  /* 0x000000420800a985 */ /* 0x0009e8000c101b2a */
[----:B------:R4:W-:Y:S04]  /*12fd0*/  @!P4 ST.E.64 desc[UR42][R10.64], R68 ;  /* 0x000000440a00c985 */ /* 0x0009e8000c101b2a */
[----:B------:R4:W-:Y:S04]  /*12fe0*/  @!P3 ST.E.64 desc[UR42][R12.64], R70 ;  /* 0x000000460c00b985 */ /* 0x0009e8000c101b2a */
[----:B------:R4:W-:Y:S01]  /*12ff0*/  @!P0 ST.E.64 desc[UR42][R20.64], R72 ;  /* 0x0000004814008985 */ /* 0x0009e2000c101b2a */
[----:B------:R-:W-:-:S13]  /*13000*/  ISETP.GE.AND P0, PT, R0, UR4, PT ;  /* 0x0000000400007c0c */ /* 0x000fda000bf06270 */
[----:B----4-:R-:W-:Y:S05]  /*13010*/  @P0 BRA `(.L_x_10546) ;  /* 0x0000000800f00947 */ /* 0x010fea0003800000 */
[----:B------:R-:W-:Y:S02]  /*13020*/  LEA R14, P0, R0, R14, 0x2 ;  /* 0x0000000e000e7211 */ /* 0x000fe400078010ff */
[----:B------:R-:W-:-:S04]  /*13030*/  SHF.R.S32.HI R4, RZ, 0x1f, R0 ;  /* 0x0000001fff047819 */ /* 0x000fc80000011400 */
[----:B------:R-:W-:-:S05]  /*13040*/  LEA.HI.X R15, R0, R3, R4, 0x2, P0 ;  /* 0x00000003000f7211 */ /* 0x000fca00000f1404 */
[----:B------:R0:W-:Y:S01]  /*13050*/  ST.E.64 desc[UR42][R14.64], R134 ;  /* 0x000000860e007985 */ /* 0x0001e2000c101b2a */
[----:B------:R-:W-:Y:S05]  /*13060*/  BRA `(.L_x_10546) ;  /* 0x0000000800dc7947 */ /* 0x000fea0003800000 */
.L_x_10539:
[----:B------:R-:W4:Y:S01]  /*13070*/  LDL.LU R6, [R1+0x60] ;  /* 0x0000600001067983 */ /* 0x000f220000300800 */
[----:B------:R-:W-:Y:S01]  /*13080*/  ULDC.64 UR6, c[0x0][0xc08] ;  /* 0x0003020000067ab9 */ /* 0x000fe20000000a00 */
[----:B------:R-:W-:Y:S02]  /*13090*/  ULDC.64 UR4, c[0x0][0xc00] ;  /* 0x0003000000047ab9 */ /* 0x000fe40000000a00 */
[----:B------:R-:W3:Y:S04]  /*130a0*/  LDL.LU R0, [R1+0x64] ;  /* 0x0000640001007983 */ /* 0x000ee80000300800 */
[----:B------:R-:W2:Y:S01]  /*130b0*/  LDL R8, [R1+0x58] ;  /* 0x0000580001087983 */ /* 0x000ea20000100800 */
[----:B------:R-:W-:Y:S01]  /*130c0*/  ISETP.NE.U32.AND P1, PT, RZ, UR6, PT ;  /* 0x00000006ff007c0c */ /* 0x000fe2000bf25070 */
[----:B------:R-:W-:Y:S01]  /*130d0*/  IMAD.MOV.U32 R3, RZ, RZ, RZ ;  /* 0x000000ffff037224 */ /* 0x000fe200078e00ff */
[----:B------:R-:W-:-:S02]  /*130e0*/  ISETP.NE.U32.AND P0, PT, RZ, UR4, PT ;  /* 0x00000004ff007c0c */ /* 0x000fc4000bf05070 */
[----:B------:R-:W-:Y:S02]  /*130f0*/  ISETP.NE.AND.EX P1, PT, RZ, UR7, PT, P1 ;  /* 0x00000007ff007c0c */ /* 0x000fe4000bf25310 */
[----:B------:R-:W-:Y:S01]  /*13100*/  ISETP.NE.AND.EX P0, PT, RZ, UR5, PT, P0 ;  /* 0x00000005ff007c0c */ /* 0x000fe2000bf05300 */
[----:B------:R-:W0:Y:S01]  /*13110*/  S2R R9, SR_TID.X ;  /* 0x0000000000097919 */ /* 0x000e220000002100 */
[----:B----4-:R-:W-:Y:S01]  /*13120*/  IADD3 R4, P2, R6, UR4, RZ ;  /* 0x0000000406047c10 */ /* 0x010fe2000ff5e0ff */
[----:B------:R-:W-:-:S03]  /*13130*/  ULDC UR4, c[0x0][0xa88] ;  /* 0x0002a20000047ab9 */ /* 0x000fc60000000800 */
[----:B---3--:R-:W-:-:S05]  /*13140*/  IADD3.X R5, R0, UR5, RZ, P2, !PT ;  /* 0x0000000500057c10 */ /* 0x008fca00097fe4ff */
[----:B------:R-:W-:Y:S01]  /*13150*/  @P1 IADD3 R6, P2, R6, UR6, RZ ;  /* 0x0000000606061c10 */ /* 0x000fe2000ff5e0ff */
[----:B------:R-:W-:Y:S01]  /*13160*/  IMAD.U32 R20, RZ, RZ, UR4 ;  /* 0x00000004ff147e24 */ /* 0x000fe2000f8e00ff */
[----:B------:R3:W5:Y:S02]  /*13170*/  @P0 LDG.E R3, desc[UR42][R4.64] ;  /* 0x0000002a04030981 */ /* 0x000764000c1e1900 */
[----:B------:R-:W-:-:S05]  /*13180*/  @P1 IADD3.X R7, R0, UR7, RZ, P2, !PT ;  /* 0x0000000700071c10 */ /* 0x000fca00097fe4ff */
[----:B------:R3:W5:Y:S01]  /*13190*/  @P1 LDG.E R20, desc[UR42][R6.64] ;  /* 0x0000002a06141981 */ /* 0x000762000c1e1900 */
[----:B--2---:R-:W-:Y:S01]  /*131a0*/  ISETP.NE.AND P2, PT, R8, RZ, PT ;  /* 0x000000ff0800720c */ /* 0x004fe20003f45270 */
[----:B0-----:R-:W-:-:S05]  /*131b0*/  VIADD R30, R9, 0xffffff80 ;  /* 0xffffff80091e7836 */ /* 0x001fca0000000000 */
[----:B------:R-:W-:-:S07]  /*131c0*/  ISETP.GT.AND P3, PT, R30, 0xbf, PT ;  /* 0x000000bf1e00780c */ /* 0x000fce0003f64270 */
[----:B------:R-:W0:Y:S02]  /*131d0*/  @!P2 LDC R8, c[0x0][0xad4] ;  /* 0x0002b500ff08ab82 */ /* 0x000e240000000800 */
[----:B0-----:R3:W-:Y:S01]  /*131e0*/  @!P2 STL [R1+0x58], R8 ;  /* 0x000058080100a387 */ /* 0x0017e20000100800 */
[----:B------:R-:W-:Y:S01]  /*131f0*/  ISETP.GT.AND P2, PT, R8, 0x1, PT ;  /* 0x000000010800780c */ /* 0x000fe20003f44270 */
[----:B------:R-:W-:-:S12]  /*13200*/  @P1 BRA `(.L_x_10551) ;  /* 0x0000000000101947 */ /* 0x000fd80003800000 */
[----:B------:R-:W-:Y:S05]  /*13210*/  @!P0 BRA `(.L_x_10551) ;  /* 0x00000000000c8947 */ /* 0x000fea0003800000 */
[----:B---3--:R-:W2:Y:S04]  /*13220*/  LDG.E R7, desc[UR42][R4.64] ;  /* 0x0000002a04077981 */ /* 0x008ea8000c1e1900 */
[----:B-----5:R-:W2:Y:S02]  /*13230*/  LDG.E R20, desc[UR42][R4.64+0x4] ;  /* 0x0000042a04147981 */ /* 0x020ea4000c1e1900 */
[----:B--2---:R-:W-:-:S07]  /*13240*/  IMAD.IADD R20, R20, 0x1, -R7 ;  /* 0x0000000114147824 */ /* 0x004fce00078e0a07 */
.L_x_10551:
[----:B---3--:R-:W2:Y:S04]  /*13250*/  LDL.LU R4, [R1+0x5c] ;  /* 0x00005c0001047983 */ /* 0x008ea80000300800 */
        /* <DEDUP_REMOVED lines=43> */
[----:B------:R-:W-:Y:S01]  /*13510*/  IMAD.WIDE.U32 R8, R8, R13, RZ ;  /* 0x0000000d08087225 */ /* 0x000fe200078e00ff */
[----:B------:R-:W-:-:S03]  /*13520*/  SHF.R.S32.HI R13, RZ, 0x1f, R11 ;  /* 0x0000001fff0d7819 */ /* 0x000fc6000001140b */
[----:B------:R-:W-:Y:S01]  /*13530*/  IMAD.IADD R15, R9, 0x1, R15 ;  /* 0x00000001090f7824 */ /* 0x000fe200078e020f */
[----:B------:R-:W-:Y:S02]  /*13540*/  IADD3 R8, P0, P1, R21, R14, R8 ;  /* 0x0000000e15087210 */ /* 0x000fe4000791e008 */
[----:B------:R-:W-:-:S04]  /*13550*/  SHF.R.S32.HI R21, RZ, 0x1f, R21 ;  /* 0x0000001fff157819 */ /* 0x000fc80000011415 */
[----:B------:R-:W-:Y:S01]  /*13560*/  IADD3.X R9, R21, R0, R15, P0, P1 ;  /* 0x0000000015097210 */ /* 0x000fe200007e240f */
[----:B------:R-:W-:Y:S02]  /*13570*/  IMAD R0, R7, R11, RZ ;  /* 0x0000000b07007224 */ /* 0x000fe400078e02ff */
[----:B------:R-:W-:Y:S02]  /*13580*/  IMAD.MOV.U32 R7, RZ, RZ, -0x800000 ;  /* 0xff800000ff077424 */ /* 0x000fe400078e00ff */
[C---:B------:R-:W-:Y:S02]  /*13590*/  IMAD R13, R6.reuse, R13, R0 ;  /* 0x0000000d060d7224 */ /* 0x040fe400078e0200 */
[----:B------:R-:W-:-:S04]  /*135a0*/  IMAD.WIDE.U32 R8, R6, R11, R8 ;  /* 0x0000000b06087225 */ /* 0x000fc800078e0008 */
[----:B------:R-:W-:Y:S01]  /*135b0*/  IMAD.IADD R0, R9, 0x1, R13 ;  /* 0x0000000109007824 */ /* 0x000fe200078e020d */
[----:B0-----:R-:W-:-:S04]  /*135c0*/  LEA R4, P0, R8, R4, 0x2 ;  /* 0x0000000408047211 */ /* 0x001fc800078010ff */
[----:B-1----:R-:W-:-:S05]  /*135d0*/  LEA.HI.X R5, R8, R5, R0, 0x2, P0 ;  /* 0x0000000508057211 */ /* 0x002fca00000f1400 */
[----:B------:R0:W-:Y:S04]  /*135e0*/  STG.E desc[UR42][R4.64], R7 ;  /* 0x0000000704007986 */ /* 0x0001e8000c10192a */
.L_x_10553:
[----:B------:R-:W-:Y:S05]  /*135f0*/  BSYNC B1 ;  /* 0x0000000000017941 */ /* 0x000fea0003800000 */
.L_x_10552:
[----:B------:R-:W-:Y:S05]  /*13600*/  @P2 BRA `(.L_x_10546) ;  /* 0x0000000400742947 */ /* 0x000fea0003800000 */
[----:B------:R-:W2:Y:S01]  /*13610*/  LDL R27, [R1+0x68] ;  /* 0x00006800011b7983 */ /* 0x000ea20000100800 */
[----:B------:R-:W3:Y:S01]  /*13620*/  LDC R21, c[0x0][0xbe8] ;  /* 0x0002fa00ff157b82 */ /* 0x000ee20000000800 */
[----:B0-----:R-:W-:Y:S01]  /*13630*/  SHF.R.S32.HI R5, RZ, 0x1f, R30 ;  /* 0x0000001fff057819 */ /* 0x001fe2000001141e */
[----:B------:R-:W-:Y:S01]  /*13640*/  ULDC.64 UR4, c[0x0][0xaa0] ;  /* 0x0002a80000047ab9 */ /* 0x000fe20000000a00 */
[----:B------:R-:W-:Y:S01]  /*13650*/  ULDC.64 UR6, c[0x0][0xaf0] ;  /* 0x0002bc0000067ab9 */ /* 0x000fe20000000a00 */
[----:B------:R-:W-:Y:S01]  /*13660*/  IMAD R0, R26, UR4, RZ ;  /* 0x000000041a007c24 */ /* 0x000fe2000f8e02ff */
[----:B------:R-:W-:Y:S01]  /*13670*/  LEA.HI R6, R5, R30, RZ, 0x2 ;  /* 0x0000001e05067211 */ /* 0x000fe200078f10ff */
[----:B------:R-:W-:-:S03]  /*13680*/  IMAD.WIDE.U32 R4, R3, UR4, RZ ;  /* 0x0000000403047c25 */ /* 0x000fc6000f8e00ff */
[----:B------:R-:W-:Y:S01]  /*13690*/  LOP3.LUT R9, R6, 0xfffffffc, RZ, 0xc0, !PT ;  /* 0xfffffffc06097812 */ /* 0x000fe200078ec0ff */
[----:B------:R-:W-:Y:S01]  /*136a0*/  IMAD R7, R3, UR5, R0 ;  /* 0x0000000503077c24 */ /* 0x000fe2000f8e0200 */
[----:B------:R-:W-:Y:S01]  /*136b0*/  SHF.R.S32.HI R25, RZ, 0x2, R6 ;  /* 0x00000002ff197819 */ /* 0x000fe20000011406 */
[----:B------:R-:W-:Y:S01]  /*136c0*/  ULDC.64 UR4, c[0x0][0xae8] ;  /* 0x0002ba0000047ab9 */ /* 0x000fe20000000a00 */
[----:B------:R-:W-:Y:S02]  /*136d0*/  IMAD R6, R28, UR6, RZ ;  /* 0x000000061c067c24 */ /* 0x000fe4000f8e02ff */
[----:B------:R-:W-:Y:S02]  /*136e0*/  IMAD.IADD R30, R30, 0x1, -R9 ;  /* 0x000000011e1e7824 */ /* 0x000fe400078e0a09 */
[----:B------:R-:W-:Y:S02]  /*136f0*/  IMAD.IADD R5, R5, 0x1, R7 ;  /* 0x0000000105057824 */ /* 0x000fe400078e0207 */
[----:B------:R-:W-:-:S02]  /*13700*/  IMAD R0, R30, 0x60, R25 ;  /* 0x000000601e007824 */ /* 0x000fc400078e0219 */
[----:B------:R-:W-:Y:S01]  /*13710*/  IMAD.WIDE.U32 R4, R137, UR4, R4 ;  /* 0x0000000489047c25 */ /* 0x000fe2000f8e0004 */
[----:B---3--:R-:W-:-:S03]  /*13720*/  ISETP.NE.AND P0, PT, R21, 0x1, PT ;  /* 0x000000011500780c */ /* 0x008fc60003f05270 */
[----:B------:R-:W-:Y:S01]  /*13730*/  IMAD R5, R137, UR5, R5 ;  /* 0x0000000589057c24 */ /* 0x000fe2000f8e0205 */
[----:B------:R-:W-:Y:S01]  /*13740*/  ULDC.64 UR4, c[0x0][0xae0] ;  /* 0x0002b80000047ab9 */ /* 0x000fe20000000a00 */
[C---:B------:R-:W-:Y:S02]  /*13750*/  IMAD R7, R29.reuse, UR7, R6 ;  /* 0x000000071d077c24 */ /* 0x040fe4000f8e0206 */
[----:B------:R-:W-:-:S04]  /*13760*/  IMAD.WIDE.U32 R4, R29, UR6, R4 ;  /* 0x000000061d047c25 */ /* 0x000fc8000f8e0004 */
[----:B------:R-:W-:Y:S02]  /*13770*/  IMAD.IADD R5, R5, 0x1, R7 ;  /* 0x0000000105057824 */ /* 0x000fe400078e0207 */
[----:B------:R-:W0:Y:S08]  /*13780*/  @P0 LDC R8, c[0x0][0xbec] ;  /* 0x0002fb00ff080b82 */ /* 0x000e300000000800 */
[----:B------:R-:W3:Y:S01]  /*13790*/  @P0 LDC R11, c[0x0][0xbf0] ;  /* 0x0002fc00ff0b0b82 */ /* 0x000ee20000000800 */
[----:B--2---:R-:W-:-:S04]  /*137a0*/  IMAD R9, R27, 0xc0, R0 ;  /* 0x000000c01b097824 */ /* 0x004fc800078e0200 */
[----:B0-----:R-:W-:-:S04]  /*137b0*/  @P0 IMAD.HI.U32 R0, R9, R8, RZ ;  /* 0x0000000809000227 */ /* 0x001fc800078e00ff */
[----:B------:R-:W-:Y:S01]  /*137c0*/  IMAD.MOV.U32 R3, RZ, RZ, R9 ;  /* 0x000000ffff037224 */ /* 0x000fe200078e0009 */
[----:B---3--:R-:W-:-:S04]  /*137d0*/  @P0 SHF.R.U32.HI R3, RZ, R11, R0 ;  /* 0x0000000bff030219 */ /* 0x008fc80000011600 */
        /* <DEDUP_REMOVED lines=8> */
[----:B------:R-:W-:Y:S02]  /*13860*/  IMAD.IADD R5, R5, 0x1, R9 ;  /* 0x0000000105057824 */ /* 0x000fe400078e0209 */
[----:B------:R-:W-:-:S02]  /*13870*/  IMAD.SHL.U32 R9, R30, 0x8, RZ ;  /* 0x000000081e097824 */ /* 0x000fc400078e00ff */
[----:B------:R-:W-:Y:S02]  /*13880*/  IMAD R0, R0, UR4, RZ ;  /* 0x0000000400007c24 */ /* 0x000fe4000f8e02ff */
[----:B------:R-:W-:-:S04]  /*13890*/  IMAD.WIDE.U32 R4, R7, UR4, R4 ;  /* 0x0000000407047c25 */ /* 0x000fc8000f8e0004 */
[----:B------:R-:W-:Y:S01]  /*138a0*/  IMAD R3, R7, UR5, R0 ;  /* 0x0000000507037c24 */ /* 0x000fe2000f8e0200 */
[----:B------:R-:W-:Y:S01]  /*138b0*/  ULDC.64 UR4, c[0x0][0xa80] ;  /* 0x0002a00000047ab9 */ /* 0x000fe20000000a00 */
[----:B------:R-:W-:Y:S01]  /*138c0*/  VIADD R7, R9, 0x20 ;  /* 0x0000002009077836 */ /* 0x000fe20000000000 */
[C---:B------:R-:W-:Y:S01]  /*138d0*/  LEA R0, P0, R4.reuse, UR4, 0x1 ;  /* 0x0000000404007c11 */ /* 0x040fe2000f8008ff */
[----:B------:R-:W-:Y:S01]  /*138e0*/  IMAD.IADD R3, R5, 0x1, R3 ;  /* 0x0000000105037824 */ /* 0x000fe200078e0203 */
[----:B------:R-:W-:Y:S01]  /*138f0*/  UMOV UR4, 0xffffffff ;  /* 0xffffffff00047882 */ /* 0x000fe20000000000 */
[----:B------:R-:W-:Y:S01]  /*13900*/  VIADD R10, R9, 0x40 ;  /* 0x00000040090a7836 */ /* 0x000fe20000000000 */
[----:B------:R-:W-:Y:S02]  /*13910*/  SHF.R.S32.HI R8, RZ, 0x1f, R7 ;  /* 0x0000001fff087819 */ /* 0x000fe40000011407 */
[----:B------:R-:W-:Y:S02]  /*13920*/  LEA.HI.X R4, R4, UR5, R3, 0x1, P0 ;  /* 0x0000000504047c11 */ /* 0x000fe400080f0c03 */
[----:B------:R-:W-:Y:S01]  /*13930*/  SHF.R.S32.HI R24, RZ, 0x1f, R10 ;  /* 0x0000001fff187819 */ /* 0x000fe2000001140a */
[----:B------:R-:W-:Y:S06]  /*13940*/  BRA.DIV UR4, `(.L_x_10554) ;  /* 0x0000008204d47947 */ /* 0x000fec000b800000 */
[----:B------:R0:W2:Y:S04]  /*13950*/  SHFL.IDX PT, R3, R4, RZ, 0x1c1f ;  /* 0x001c1fff04037589 */ /* 0x0000a800000e0000 */
[----:B------:R0:W3:Y:S02]  /*13960*/  SHFL.IDX PT, R14, R0, RZ, 0x1c1f ;  /* 0x001c1fff000e7589 */ /* 0x0000e400000e0000 */
.L_x_10730:
[----:B------:R-:W-:Y:S01]  /*13970*/  IMAD R21, R20, R21, RZ ;  /* 0x0000001514157224 */ /* 0x000fe200078e02ff */
[----:B------:R-:W-:Y:S01]  /*13980*/  BSSY B1, `(.L_x_10555) ;  /* 0x0000011000017945 */ /* 0x000fe20003800000 */
[----:B------:R-:W-:-:S05]  /*13990*/  IMAD R6, R27, 0xc0, R25 ;  /* 0x000000c01b067824 */ /* 0x000fca00078e0219 */
[----:B------:R-:W-:-:S13]  /*139a0*/  ISETP.GE.AND P0, PT, R6, R21, PT ;  /* 0x000000150600720c */ /* 0x000fda0003f06270 */
[----:B------:R-:W-:Y:S05]  /*139b0*/  @P0 BRA `(.L_x_10556) ;  /* 0x0000000000340947 */ /* 0x000fea0003800000 */
[----:B------:R-:W-:Y:S02]  /*139c0*/  ULDC UR4, c[0x0][0xac8] ;  /* 0x0002b20000047ab9 */ /* 0x000fe40000000800 */
[----:B------:R-:W-:Y:S02]  /*139d0*/  ISETP.GE.AND P2, PT, R9, UR4, PT ;  /* 0x0000000409007c0c */ /* 0x000fe4000bf46270 */
[----:B------:R-:W-:Y:S02]  /*139e0*/  ISETP.GE.AND P3, PT, R7, UR4, PT ;  /* 0x0000000407007c0c */ /* 0x000fe4000bf66270 */
[----:B------:R-:W-:-:S09]  /*139f0*/  ISETP.GE.AND P4, PT, R10, UR4, PT ;  /* 0x000000040a007c0c */ /* 0x000fd2000bf86270 */
[----:B--2---:R-:W-:Y:S02]  /*13a00*/  @!P2 IMAD.MOV.U32 R15, RZ, RZ, R3 ;  /* 0x000000ffff0fa224 */ /* 0x004fe400078e0003 */
[-C--:B---3--:R-:W-:Y:S02]  /*13a10*/  @!P3 LEA R26, P0, R7, R14.reuse, 0x1 ;  /* 0x0000000e071ab211 */ /* 0x088fe400078008ff */
[C---:B------:R-:W-:Y:S01]  /*13a20*/  @!P4 LEA R28, P1, R10.reuse, R14, 0x1 ;  /* 0x0000000e0a1cc211 */ /* 0x040fe200078208ff */
[----:B------:R-:W-:Y:S01]  /*13a30*/  @!P2 IMAD.WIDE R12, R9, 0x2, R14 ;  /* 0x00000002090ca825 */ /* 0x000fe200078e020e */
[-C--:B------:R-:W-:Y:S02]  /*13a40*/  @!P3 LEA.HI.X R27, R7, R3.reuse, R8, 0x1, P0 ;  /* 0x00000003071bb211 */ /* 0x080fe400000f0c08 */
[----:B------:R-:W-:Y:S02]  /*13a50*/  @!P4 LEA.HI.X R29, R10, R3, R24, 0x1, P1 ;  /* 0x000000030a1dc211 */ /* 0x000fe400008f0c18 */
[----:B------:R4:W-:Y:S04]  /*13a60*/  @!P2 ST.E.128 desc[UR42][R12.64], RZ ;  /* 0x000000ff0c00a985 */ /* 0x0009e8000c101d2a */
[----:B------:R4:W-:Y:S04]  /*13a70*/  @!P3 ST.E.128 desc[UR42][R26.64], RZ ;  /* 0x000000ff1a00b985 */ /* 0x0009e8000c101d2a */
[----:B------:R4:W-:Y:S02]  /*13a80*/  @!P4 ST.E.128 desc[UR42][R28.64], RZ ;  /* 0x000000ff1c00c985 */ /* 0x0009e4000c101d2a */
.L_x_10556:
[----:B------:R-:W-:Y:S05]  /*13a90*/  BSYNC B1 ;  /* 0x0000000000017941 */ /* 0x000fea0003800000 */
.L_x_10555:
[----:B------:R-:W-:-:S03]  /*13aa0*/  UMOV UR4, 0xffffffff ;  /* 0xffffffff00047882 */ /* 0x000fc60000000000 */
[----:B------:R-:W-:Y:S05]  /*13ab0*/  BRA.DIV UR4, `(.L_x_10557) ;  /* 0x0000008204ac7947 */ /* 0x000fea000b800000 */
[----:B--2---:R2:W0:Y:S04]  /*13ac0*/  SHFL.IDX PT, R3, R4, 0x1, 0x1c1f ;  /* 0x003c1f0004037f89 */ /* 0x00442800000e0000 */
[----:B---3--:R2:W3:Y:S02]  /*13ad0*/  SHFL.IDX PT, R14, R0, 0x1, 0x1c1f ;  /* 0x003c1f00000e7f89 */ /* 0x0084e400000e0000 */
.L_x_10734:
[----:B0-2---:R-:W-:-:S05]  /*13ae0*/  VIADD R0, R6, 0x60 ;  /* 0x0000006006007836 */ /* 0x005fca0000000000 */
[----:B------:R-:W-:-:S13]  /*13af0*/  ISETP.GE.AND P0, PT, R0, R21, PT ;  /* 0x000000150000720c */ /* 0x000fda0003f06270 */
[----:B------:R-:W-:Y:S05]  /*13b00*/  @P0 BRA `(.L_x_10546) ;  /* 0x0000000000340947 */ /* 0x000fea0003800000 */
[----:B------:R-:W-:Y:S02]  /*13b10*/  ULDC UR4, c[0x0][0xac8] ;  /* 0x0002b20000047ab9 */ /* 0x000fe40000000800 */
[----:B------:R-:W-:Y:S02]  /*13b20*/  ISETP.GE.AND P2, PT, R9, UR4, PT ;  /* 0x0000000409007c0c */ /* 0x000fe4000bf46270 */
[----:B------:R-:W-:Y:S02]  /*13b30*/  ISETP.GE.AND P3, PT, R7, UR4, PT ;  /* 0x0000000407007c0c */ /* 0x000fe4000bf66270 */
[----:B------:R-:W-:-:S09]  /*13b40*/  ISETP.GE.AND P4, PT, R10, UR4, PT ;  /* 0x000000040a007c0c */ /* 0x000fd2000bf86270 */
[----:B------:R-:W-:Y:S02]  /*13b50*/  @!P2 IMAD.MOV.U32 R15, RZ, RZ, R3 ;  /* 0x000000ffff0fa224 */ /* 0x000fe400078e0003 */
[-C--:B---3--:R-:W-:Y:S02]  /*13b60*/  @!P3 LEA R6, P0, R7, R14.reuse, 0x1 ;  /* 0x0000000e0706b211 */ /* 0x088fe400078008ff */
[C---:B----4-:R-:W-:Y:S01]  /*13b70*/  @!P4 LEA R12, P1, R10.reuse, R14, 0x1 ;  /* 0x0000000e0a0cc211 */ /* 0x050fe200078208ff */
[----:B------:R-:W-:Y:S01]  /*13b80*/  @!P2 IMAD.WIDE R4, R9, 0x2, R14 ;  /* 0x000000020904a825 */ /* 0x000fe200078e020e */
[-C--:B------:R-:W-:Y:S02]  /*13b90*/  @!P3 LEA.HI.X R7, R7, R3.reuse, R8, 0x1, P0 ;  /* 0x000000030707b211 */ /* 0x080fe400000f0c08 */
[----:B------:R-:W-:Y:S02]  /*13ba0*/  @!P4 LEA.HI.X R13, R10, R3, R24, 0x1, P1 ;  /* 0x000000030a0dc211 */ /* 0x000fe400008f0c18 */
[----:B------:R2:W-:Y:S04]  /*13bb0*/  @!P2 ST.E.128 desc[UR42][R4.64], RZ ;  /* 0x000000ff0400a985 */ /* 0x0005e8000c101d2a */
[----:B------:R2:W-:Y:S04]  /*13bc0*/  @!P3 ST.E.128 desc[UR42][R6.64], RZ ;  /* 0x000000ff0600b985 */ /* 0x0005e8000c101d2a */
[----:B------:R2:W-:Y:S02]  /*13bd0*/  @!P4 ST.E.128 desc[UR42][R12.64], RZ ;  /* 0x000000ff0c00c985 */ /* 0x0005e4000c101d2a */
.L_x_10546:
[----:B------:R-:W-:Y:S05]  /*13be0*/  BSYNC B0 ;  /* 0x0000000000007941 */ /* 0x000fea0003800000 */
.L_x_10538:
[----:B------:R-:W-:Y:S02]  /*13bf0*/  ULDC UR4, c[0x0][0xc3c] ;  /* 0x00030f0000047ab9 */ /* 0x000fe40000000800 */
[----:B------:R-:W-:-:S13]  /*13c00*/  ISETP.GE.AND P0, PT, R99, UR4, PT ;  /* 0x0000000463007c0c */ /* 0x000fda000bf06270 */
[----:B------:R-:W-:Y:S05]  /*13c10*/  @!P0 BRA `(.L_x_10558) ;  /* 0xfffffed800688947 */ /* 0x000fea000383ffff */
[----:B------:R-:W-:Y:S05]  /*13c20*/  BRA `(.L_x_10405) ;  /* 0x0000007000647947 */ /* 0x000fea0003800000 */
.L_x_10403:
        /* <DEDUP_REMOVED lines=16> */
.L_x_10559:
        /* <DEDUP_REMOVED lines=44> */
.L_x_10563:
[----:B------:R-:W0:Y:S01]  /*13ff0*/  LDC R0, c[0x0][0xc3c] ;  /* 0x00030f00ff007b82 */ /* 0x000e220000000800 */
[----:B------:R-:W-:Y:S01]  /*14000*/  UIADD3 UR4, UR4, 0x1f, URZ ;  /* 0x0000001f04047890 */ /* 0x000fe2000fffe03f */
[----:B------:R-:W-:Y:S02]  /*14010*/  ULDC UR7, c[0x0][0xc3c] ;  /* 0x00030f0000077ab9 */ /* 0x000fe40000000800 */
[----:B------:R-:W-:-:S03]  /*14020*/  IMAD.U32 R27, RZ, RZ, UR7 ;  /* 0x00000007ff1b7e24 */ /* 0x000fc6000f8e00ff */
        /* <DEDUP_REMOVED lines=33> */
.L_x_10561:
        /* <DEDUP_REMOVED lines=19> */
.L_x_10564:
[----:B-1----:R-:W-:Y:S02]  /*14370*/  IMAD R24, R24, UR5, R11 ;  /* 0x0000000518187c24 */ /* 0x002fe4000f8e020b */
[----:B------:R-:W-:Y:S02]  /*14380*/  IMAD R11, R13, R4, RZ ;  /* 0x000000040d0b7224 */ /* 0x000fe400078e02ff */
[----:B0-----:R-:W-:Y:S01]  /*14390*/  IMAD.MOV.U32 R2, RZ, RZ, RZ ;  /* 0x000000ffff027224 */ /* 0x001fe200078e00ff */
[----:B------:R-:W-:Y:S01]  /*143a0*/  IADD3 R25, -R24, UR6, RZ ;  /* 0x0000000618197c10 */ /* 0x000fe2000fffe1ff */
[----:B------:R-:W-:Y:S01]  /*143b0*/  IMAD.MOV.U32 R5, RZ, RZ, R8 ;  /* 0x000000ffff057224 */ /* 0x000fe200078e0008 */
[----:B------:R-:W-:Y:S01]  /*143c0*/  IABS R8, R0 ;  /* 0x0000000000087213 */ /* 0x000fe20000000000 */
[----:B------:R-:W-:Y:S01]  /*143d0*/  IMAD.HI.U32 R2, R3, R11, R2 ;  /* 0x0000000b03027227 */ /* 0x000fe200078e0002 */
[----:B------:R-:W-:Y:S01]  /*143e0*/  IABS R3, R25 ;  /* 0x0000001900037213 */ /* 0x000fe20000000000 */
[----:B------:R-:W0:Y:S02]  /*143f0*/  I2F.RP R6, R5 ;  /* 0x0000000500067306 */ /* 0x000e240000209400 */
[----:B------:R-:W-:-:S02]  /*14400*/  IMAD.MOV R8, RZ, RZ, -R8 ;  /* 0x000000ffff087224 */ /* 0x000fc400078e0a08 */
[----:B------:R-:W-:-:S04]  /*14410*/  IMAD.HI.U32 R2, R2, R3, RZ ;  /* 0x0000000302027227 */ /* 0x000fc800078e00ff */
[----:B------:R-:W-:Y:S02]  /*14420*/  IMAD R3, R2, R8, R3 ;  /* 0x0000000802037224 */ /* 0x000fe400078e0203 */
[----:B------:R-:W-:-:S03]  /*14430*/  VIADD R27, R27, UR4 ;  /* 0x000000041b1b7c36 */ /* 0x000fc60008000000 */
[----:B------:R-:W-:Y:S01]  /*14440*/  ISETP.GT.U32.AND P1, PT, R4, R3, PT ;  /* 0x000000030400720c */ /* 0x000fe20003f24070 */
[----:B0-----:R-:W0:-:S12]  /*14450*/  MUFU.RCP R6, R6 ;  /* 0x0000000600067308 */ /* 0x001e180000001000 */
[----:B------:R-:W-:Y:S02]  /*14460*/  @!P1 IMAD.IADD R3, R3, 0x1, -R4 ;  /* 0x0000000103039824 */ /* 0x000fe400078e0a04 */
[----:B------:R-:W-:Y:S01]  /*14470*/  @!P1 VIADD R2, R2, 0x1 ;  /* 0x0000000102029836 */ /* 0x000fe20000000000 */
[----:B------:R-:W-:Y:S02]  /*14480*/  ISETP.NE.AND P1, PT, R0, RZ, PT ;  /* 0x000000ff0000720c */ /* 0x000fe40003f25270 */
[----:B------:R-:W-:Y:S01]  /*14490*/  ISETP.GE.U32.AND P0, PT, R3, R4, PT ;  /* 0x000000040300720c */ /* 0x000fe20003f06070 */
[----:B0-----:R-:W-:Y:S01]  /*144a0*/  VIADD R8, R6, 0xffffffe ;  /* 0x0ffffffe06087836 */ /* 0x001fe20000000000 */
[----:B------:R-:W-:-:S03]  /*144b0*/  LOP3.LUT R4, R25, R0, RZ, 0x3c, !PT ;  /* 0x0000000019047212 */ /* 0x000fc600078e3cff */
[----:B------:R0:W1:Y:S01]  /*144c0*/  F2I.FTZ.U32.TRUNC.NTZ R3, R8 ;  /* 0x0000000800037305 */ /* 0x000062000021f000 */
[----:B------:R-:W-:-:S07]  /*144d0*/  ISETP.GE.AND P2, PT, R4, RZ, PT ;  /* 0x000000ff0400720c */ /* 0x000fce0003f46270 */
[----:B------:R-:W-:Y:S01]  /*144e0*/  @P0 VIADD R2, R2, 0x1 ;  /* 0x0000000102020836 */ /* 0x000fe20000000000 */
[----:B0-----:R-:W-:-:S03]  /*144f0*/  IABS R8, R9 ;  /* 0x0000000900087213 */ /* 0x001fc60000000000 */
[----:B------:R-:W-:Y:S02]  /*14500*/  IMAD.MOV.U32 R6, RZ, RZ, R2 ;  /* 0x000000ffff067224 */ /* 0x000fe400078e0002 */
[----:B------:R-:W-:Y:S02]  /*14510*/  IMAD.MOV R8, RZ, RZ, -R8 ;  /* 0x000000ffff087224 */ /* 0x000fe400078e0a08 */
        /* <DEDUP_REMOVED lines=28> */
.L_x_10562:
[----:B------:R-:W-:Y:S02]  /*146e0*/  IMAD.MOV.U32 R25, RZ, RZ, RZ ;  /* 0x000000ffff197224 */ /* 0x000fe400078e00ff */
[----:B------:R-:W-:Y:S02]  /*146f0*/  IMAD.U32 R24, RZ, RZ, UR6 ;  /* 0x00000006ff187e24 */ /* 0x000fe4000f8e00ff */
[----:B------:R-:W-:-:S07]  /*14700*/  IMAD.MOV.U32 R26, RZ, RZ, RZ ;  /* 0x000000ffff1a7224 */ /* 0x000fce00078e00ff */
.L_x_10565:
[----:B------:R-:W-:-:S13]  /*14710*/  ISETP.NE.AND P0, PT, R7, RZ, PT ;  /* 0x000000ff0700720c */ /* 0x000fda0003f05270 */
[----:B------:R-:W0:Y:S01]  /*14720*/  @!P0 S2R R3, SR_CgaCtaId ;  /* 0x0000000000038919 */ /* 0x000e220000008800 */
[----:B------:R-:W-:-:S04]  /*14730*/  @!P0 MOV R0, 0x400 ;  /* 0x0000040000008802 */ /* 0x000fc80000000f00 */
[----:B0-----:R-:W-:-:S05]  /*14740*/  @!P0 LEA R0, R3, R0, 0x18 ;  /* 0x0000000003008211 */ /* 0x001fca00078ec0ff */
[----:B------:R0:W-:Y:S01]  /*14750*/  @!P0 STS.128 [R0+0x2d8d0], R24 ;  /* 0x02d8d01800008388 */ /* 0x0001e20000000c00 */
[----:B------:R-:W-:Y:S06]  /*14760*/  BAR.ARV 0x5, 0x200 ;  /* 0x0148000000007b1d */ /* 0x000fec0000002000 */
.L_x_10560:
[----:B0-----:R-:W-:Y:S01]  /*14770*/  IMAD.MOV.U32 R0, RZ, RZ, 0x1 ;  /* 0x00000001ff007424 */ /* 0x001fe200078e00ff */
[----:B------:R-:W-:Y:S01]  /*14780*/  ULDC UR4, c[0x0][0xc3c] ;  /* 0x00030f0000047ab9 */ /* 0x000fe20000000800 */
[----:B------:R-:W-:Y:S01]  /*14790*/  IMAD.MOV.U32 R28, RZ, RZ, RZ ;  /* 0x000000ffff1c7224 */ /* 0x000fe200078e00ff */
[----:B-1----:R-:W-:Y:S02]  /*147a0*/  ISETP.GE.AND P0, PT, R27, UR4, PT ;  /* 0x000000041b007c0c */ /* 0x002fe4000bf06270 */
[----:B------:R0:W-:Y:S04]  /*147b0*/  STL [R1], R0 ;  /* 0x0000000001007387 */ /* 0x0001e80000100800 */
[----:B------:R0:W-:Y:S07]  /*147c0*/  STL [R1+0x4c], RZ ;  /* 0x00004cff01007387 */ /* 0x0001ee0000100800 */
[----:B------:R-:W-:Y:S05]  /*147d0*/  @P0 BRA `(.L_x_10566) ;  /* 0x0000006000940947 */ /* 0x000fea0003800000 */
[----:B------:R-:W1:Y:S01]  /*147e0*/  S2R R7, SR_TID.X ;  /* 0x0000000000077919 */ /* 0x000e620000002100 */
[----:B------:R-:W2:Y:S01]  /*147f0*/  S2UR UR5, SR_CgaCtaId ;  /* 0x00000000000579c3 */ /* 0x000ea20000008800 */
[----:B------:R-:W-:Y:S01]  /*14800*/  UMOV UR4, 0x400 ;  /* 0x0000040000047882 */ /* 0x000fe20000000000 */
[----:B------:R-:W-:Y:S01]  /*14810*/  BSSY B8, `(.L_x_10566) ;  /* 0x0000621000087945 */ /* 0x000fe20003800000 */
[----:B------:R-:W-:Y:S01]  /*14820*/  CS2R R28, SRZ ;  /* 0x00000000001c7805 */ /* 0x000fe2000001ff00 */
[----:B------:R-:W-:Y:S01]  /*14830*/  ULDC.64 UR40, c[0x0][0x198] ;  /* 0x0000660000287ab9 */ /* 0x000fe20000000a00 */
[----:B------:R-:W-:Y:S01]  /*14840*/  ULOP3.LUT UR38, UR36, 0x2, URZ, 0xfc, !UPT ;  /* 0x0000000224267892 */ /* 0x000fe2000f8efc3f */
[----:B------:R-:W-:Y:S01]  /*14850*/  ULDC UR37, c[0x0][0xc] ;  /* 0x0000030000257ab9 */ /* 0x000fe20000000800 */
[----:B--2---:R-:W-:-:S06]  /*14860*/  ULEA UR4, UR5, UR4, 0x18 ;  /* 0x0000000405047291 */ /* 0x004fcc000f8ec03f */
[----:B------:R-:W-:Y:S01]  /*14870*/  IMAD.U32 R16, RZ, RZ, UR4 ;  /* 0x00000004ff107e24 */ /* 0x000fe2000f8e00ff */
[C---:B-1----:R-:W-:Y:S01]  /*14880*/  LOP3.LUT R6, R7.reuse, 0x7f, RZ, 0xc0, !PT ;  /* 0x0000007f07067812 */ /* 0x042fe200078ec0ff */
[----:B0-----:R-:W-:-:S04]  /*14890*/  IMAD.SHL.U32 R0, R7, 0x8, RZ ;  /* 0x0000000807007824 */ /* 0x001fc800078e00ff */
[----:B------:R-:W-:Y:S01]  /*148a0*/  IMAD.SHL.U32 R4, R6, 0x8, RZ ;  /* 0x0000000806047824 */ /* 0x000fe200078e00ff */
[C---:B------:R-:W-:Y:S02]  /*148b0*/  LOP3.LUT R3, R0.reuse, 0x20, RZ, 0xc0, !PT ;  /* 0x0000002000037812 */ /* 0x040fe400078ec0ff */
[----:B------:R-:W-:Y:S02]  /*148c0*/  LOP3.LUT R2, R0, 0xd8, RZ, 0xc0, !PT ;  /* 0x000000d800027812 */ /* 0x000fe400078ec0ff */
[----:B------:R-:W-:Y:S01]  /*148d0*/  LOP3.LUT R3, R3, 0x300, R4, 0xf8, !PT ;  /* 0x0000030003037812 */ /* 0x000fe200078ef804 */
[----:B------:R-:W-:Y:S01]  /*148e0*/  IMAD.MOV.U32 R4, RZ, RZ, 0x1 ;  /* 0x00000001ff047424 */ /* 0x000fe200078e00ff */
[----:B------:R-:W-:Y:S02]  /*148f0*/  LOP3.LUT R2, R2, 0x18, R7, 0x78, !PT ;  /* 0x0000001802027812 */ /* 0x000fe400078e7807 */
[----:B------:R-:W-:Y:S02]  /*14900*/  LOP3.LUT R0, R0, 0x18, RZ, 0xc0, !PT ;  /* 0x0000001800007812 */ /* 0x000fe400078ec0ff */
[----:B------:R-:W-:Y:S01]  /*14910*/  LOP3.LUT R5, R3, R2, RZ, 0xfc, !PT ;  /* 0x0000000203057212 */ /* 0x000fe200078efcff */
[----:B------:R-:W-:Y:S01]  /*14920*/  IMAD.SHL.U32 R2, R7, 0x20, RZ ;  /* 0x0000002007027824 */ /* 0x000fe200078e00ff */
[----:B------:R-:W-:-:S03]  /*14930*/  SHF.R.U32.HI R3, RZ, 0x2, R6 ;  /* 0x00000002ff037819 */ /* 0x000fc60000011606 */
[----:B------:R-:W-:Y:S01]  /*14940*/  STL [R1+0x10], R5 ;  /* 0x0000100501007387 */ /* 0x000fe20000100800 */
[----:B------:R-:W-:-:S03]  /*14950*/  LOP3.LUT R2, R2, 0x60, RZ, 0xc0, !PT ;  /* 0x0000006002027812 */ /* 0x000fc600078ec0ff */
[----:B------:R-:W-:Y:S04]  /*14960*/  STL [R1+0x4c], RZ ;  /* 0x00004cff01007387 */ /* 0x000fe80000100800 */
[----:B------:R-:W-:Y:S04]  /*14970*/  STL [R1+0x4], R4 ;  /* 0x0000040401007387 */ /* 0x000fe80000100800 */
[----:B------:R0:W-:Y:S02]  /*14980*/  STL [R1], R4 ;  /* 0x0000000401007387 */ /* 0x0001e40000100800 */
[----:B0-----:R-:W-:-:S02]  /*14990*/  LOP3.LUT R4, R3, R2, RZ, 0xfc, !PT ;  /* 0x0000000203047212 */ /* 0x001fc400078efcff */
[C---:B------:R-:W-:Y:S02]  /*149a0*/  LOP3.LUT R3, R0.reuse, 0x20, RZ, 0xfc, !PT ;  /* 0x0000002000037812 */ /* 0x040fe400078efcff */
[----:B------:R-:W-:Y:S01]  /*149b0*/  LOP3.LUT R2, R0, 0x40, RZ, 0xfc, !PT ;  /* 0x0000004000027812 */ /* 0x000fe200078efcff */
[----:B------:R-:W-:-:S05]  /*149c0*/  IMAD R0, R5, 0x2, R16 ;  /* 0x0000000205007824 */ /* 0x000fca00078e0210 */
[----:B------:R0:W-:Y:S02]  /*149d0*/  STL [R1+0x30], R0 ;  /* 0x0000300001007387 */ /* 0x0001e40000100800 */
.L_x_10669:
[----:B01----:R-:W1:Y:S02]  /*149e0*/  LDC.64 R2, c[0x0][0xc88] ;  /* 0x00032200ff027b82 */ /* 0x003e640000000a00 */
[----:B-1----:R-:W-:-:S05]  /*149f0*/  IMAD.WIDE R2, R27, 0x4, R2 ;  /* 0x000000041b027825 */ /* 0x002fca00078e0202 */
[----:B------:R-:W0:Y:S01]  /*14a00*/  LDG.E R10, desc[UR42][R2.64] ;  /* 0x0000002a020a7981 */ /* 0x000e22000c1e1900 */
        /* <DEDUP_REMOVED lines=8> */
[----:B0-----:R-:W-:Y:S01]  /*14a90*/  SHF.R.S32.HI R0, RZ, 0x1f, R10 ;  /* 0x0000001fff007819 */ /* 0x001fe2000001140a */
[----:B------:R-:W-:-:S10]  /*14aa0*/  IMAD.SHL.U32 R18, R10, 0x4, RZ ;  /* 0x000000040a127824 */ /* 0x000fd400078e00ff */
[C---:B------:R-:W-:Y:S01]  /*14ab0*/  @P0 LEA R2, P1, R10.reuse, UR4, 0x2 ;  /* 0x000000040a020c11 */ /* 0x040fe2000f8210ff */
[----:B------:R-:W-:Y:S03]  /*14ac0*/  STL [R1+0x8], R10 ;  /* 0x0000080a01007387 */ /* 0x000fe60000100800 */
[C-C-:B------:R-:W-:Y:S01]  /*14ad0*/  @P0 LEA.HI.X R3, R10.reuse, UR5, R0.reuse, 0x2, P1 ;  /* 0x000000050a030c11 */ /* 0x140fe200088f1400 */
[----:B------:R-:W-:Y:S01]  /*14ae0*/  ULDC.64 UR4, c[0x0][0xa00] ;  /* 0x0002800000047ab9 */ /* 0x000fe20000000a00 */
[----:B------:R-:W-:Y:S01]  /*14af0*/  SHF.L.U64.HI R22, R10, 0x2, R0 ;  /* 0x000000020a167819 */ /* 0x000fe20000010200 */
[----:B------:R0:W-:Y:S04]  /*14b00*/  STL [R1+0x44], R0 ;  /* 0x0000440001007387 */ /* 0x0001e80000100800 */
[----:B--2---:R1:W2:Y:S01]  /*14b10*/  @P0 LDG.E R9, desc[UR42][R2.64] ;  /* 0x0000002a02090981 */ /* 0x0042a2000c1e1900 */
[----:B------:R-:W-:-:S02]  /*14b20*/  ISETP.NE.U32.AND P0, PT, RZ, UR4, PT ;  /* 0x00000004ff007c0c */ /* 0x000fc4000bf05070 */
[----:B------:R-:W-:Y:S02]  /*14b30*/  ISETP.NE.U32.AND P1, PT, RZ, UR8, PT ;  /* 0x00000008ff007c0c */ /* 0x000fe4000bf25070 */
[----:B------:R-:W-:Y:S01]  /*14b40*/  ISETP.NE.AND.EX P0, PT, RZ, UR5, PT, P0 ;  /* 0x00000005ff007c0c */ /* 0x000fe2000bf05300 */
[----:B0-----:R-:W-:Y:S01]  /*14b50*/  IMAD.MOV.U32 R0, RZ, RZ, RZ ;  /* 0x000000ffff007224 */ /* 0x001fe200078e00ff */
[----:B------:R-:W-:Y:S02]  /*14b60*/  ISETP.NE.AND.EX P1, PT, RZ, UR9, PT, P1 ;  /* 0x00000009ff007c0c */ /* 0x000fe4000bf25310 */
[----:B------:R-:W-:Y:S02]  /*14b70*/  ISETP.NE.U32.AND P2, PT, RZ, UR6, PT ;  /* 0x00000006ff007c0c */ /* 0x000fe4000bf45070 */
[----:B-1----:R-:W-:Y:S02]  /*14b80*/  IADD3 R2, P3, R18, UR4, RZ ;  /* 0x0000000412027c10 */ /* 0x002fe4000ff7e0ff */
[----:B------:R-:W-:-:S02]  /*14b90*/  ISETP.NE.AND.EX P2, PT, RZ, UR7, PT, P2 ;  /* 0x00000007ff007c0c */ /* 0x000fc4000bf45320 */
[----:B------:R-:W-:Y:S02]  /*14ba0*/  IADD3.X R3, R22, UR5, RZ, P3, !PT ;  /* 0x0000000516037c10 */ /* 0x000fe40009ffe4ff */
[----:B------:R-:W-:-:S03]  /*14bb0*/  IADD3 R4, P4, R18, UR6, RZ ;  /* 0x0000000612047c10 */ /* 0x000fc6000ff9e0ff */
[----:B---3--:R-:W3:Y:S01]  /*14bc0*/  @P0 LDG.E R6, desc[UR42][R2.64] ;  /* 0x0000002a02060981 */ /* 0x008ee2000c1e1900 */
[----:B------:R-:W-:Y:S01]  /*14bd0*/  ULDC UR4, c[0x0][0x288] ;  /* 0x0000a20000047ab9 */ /* 0x000fe20000000800 */
[----:B------:R-:W-:Y:S01]  /*14be0*/  IADD3.X R5, R22, UR7, RZ, P4, !PT ;  /* 0x0000000716057c10 */ /* 0x000fe2000a7fe4ff */
[----:B------:R-:W-:Y:S01]  /*14bf0*/  IMAD.U32 R8, RZ, RZ, UR4 ;  /* 0x00000004ff087e24 */ /* 0x000fe2000f8e00ff */
[----:B------:R-:W-:-:S03]  /*14c00*/  ULDC.64 UR4, c[0x0][0x418] ;  /* 0x0001060000047ab9 */ /* 0x000fc60000000a00 */
[----:B-----5:R-:W5:Y:S04]  /*14c10*/  @P2 LDG.E R0, desc[UR42][R4.64] ;  /* 0x0000002a04002981 */ /* 0x020f68000c1e1900 */
        /* <DEDUP_REMOVED lines=10> */
[----:B------:R-:W-:-:S03]  /*14cc0*/  ULDC UR5, c[0x0][0x348] ;  /* 0x0000d20000057ab9 */ /* 0x000fc60000000800 */
[----:B0-----:R-:W-:Y:S01]  /*14cd0*/  IMAD.U32 R7, RZ, RZ, UR4 ;  /* 0x00000004ff077e24 */ /* 0x001fe2000f8e00ff */
[----:B---3--:R0:W-:Y:S04]  /*14ce0*/  STL [R1+0x48], R8 ;  /* 0x0000480801007387 */ /* 0x0081e80000100800 */
[----:B--2---:R1:W-:Y:S01]  /*14cf0*/  STL [R1+0x28], R9 ;  /* 0x0000280901007387 */ /* 0x0043e20000100800 */
[----:B0-----:R-:W-:Y:S01]  /*14d00*/  IMAD.U32 R8, RZ, RZ, UR5 ;  /* 0x00000005ff087e24 */ /* 0x001fe2000f8e00ff */
[----:B------:R-:W-:Y:S06]  /*14d10*/  @P1 BRA `(.L_x_10567) ;  /* 0x0000000000141947 */ /* 0x000fec0003800000 */
[----:B------:R-:W-:Y:S05]  /*14d20*/  @!P0 BRA `(.L_x_10567) ;  /* 0x0000000000108947 */ /* 0x000fea0003800000 */
[----:B------:R-:W2:Y:S04]  /*14d30*/  LDG.E R6, desc[UR42][R2.64] ;  /* 0x0000002a02067981 */ /* 0x000ea8000c1e1900 */
[----:B------:R-:W2:Y:S02]  /*14d40*/  LDG.E R2, desc[UR42][R2.64+0x4] ;  /* 0x0000042a02027981 */ /* 0x000ea4000c1e1900 */
[----:B--2---:R-:W-:-:S05]  /*14d50*/  IMAD.IADD R2, R2, 0x1, -R6 ;  /* 0x0000000102027824 */ /* 0x004fca00078e0a06 */
[----:B------:R0:W-:Y:S02]  /*14d60*/  STL [R1+0x48], R2 ;  /* 0x0000480201007387 */ /* 0x0001e40000100800 */
.L_x_10567:
[----:B------:R-:W-:Y:S01]  /*14d70*/  IMAD.MOV.U32 R11, RZ, RZ, R10 ;  /* 0x000000ffff0b7224 */ /* 0x000fe200078e000a */
[----:B------:R-:W-:Y:S01]  /*14d80*/  ULDC.64 UR4, c[0x0][0xa20] ;  /* 0x0002880000047ab9 */ /* 0x000fe20000000a00 */
[C---:B------:R-:W-:Y:S02]  /*14d90*/  LOP3.LUT R6, R26.reuse, 0xff000000, RZ, 0xc0, !PT ;  /* 0xff0000001a067812 */ /* 0x040fe400078ec0ff */
[----:B------:R-:W-:Y:S01]  /*14da0*/  ISETP.NE.U32.AND P0, PT, RZ, UR4, PT ;  /* 0x00000004ff007c0c */ /* 0x000fe2000bf05070 */
[----:B------:R2:W-:Y:S01]  /*14db0*/  STL [R1+0xc], R11 ;  /* 0x00000c0b01007387 */ /* 0x0005e20000100800 */
[----:B------:R-:W-:Y:S02]  /*14dc0*/  SHF.R.U32.HI R6, RZ, 0x8, R6 ;  /* 0x00000008ff067819 */ /* 0x000fe40000011606 */
[----:B------:R-:W-:Y:S02]  /*14dd0*/  ISETP.NE.AND.EX P0, PT, RZ, UR5, PT, P0 ;  /* 0x00000005ff007c0c */ /* 0x000fe4000bf05300 */
[----:B0-----:R-:W-:-:S02]  /*14de0*/  LOP3.LUT R2, R26, 0xff0000, RZ, 0xc0, !PT ;  /* 0x00ff00001a027812 */ /* 0x001fc400078ec0ff */
[----:B------:R-:W-:Y:S02]  /*14df0*/  LOP3.LUT R17, R26, 0xffff, RZ, 0xc0, !PT ;  /* 0x0000ffff1a117812 */ /* 0x000fe400078ec0ff */
[----:B------:R-:W-:-:S07]  /*14e00*/  LEA.HI R6, R2, R6, RZ, 0x10 ;  /* 0x0000000602067211 */ /* 0x000fce00078f80ff */
[----:B--2---:R-:W-:Y:S05]  /*14e10*/  @!P0 BRA `(.L_x_10568) ;  /* 0x0000000000108947 */ /* 0x004fea0003800000 */
[----:B------:R-:W-:-:S04]  /*14e20*/  IADD3 R2, P0, R18, UR4, RZ ;  /* 0x0000000412027c10 */ /* 0x000fc8000ff1e0ff */
[----:B------:R-:W-:-:S05]  /*14e30*/  IADD3.X R3, R22, UR5, RZ, P0, !PT ;  /* 0x0000000516037c10 */ /* 0x000fca00087fe4ff */
[----:B------:R0:W5:Y:S01]  /*14e40*/  LDG.E R7, desc[UR42][R2.64] ;  /* 0x0000002a02077981 */ /* 0x000162000c1e1900 */
[----:B------:R-:W-:Y:S05]  /*14e50*/  BRA `(.L_x_10569) ;  /* 0x0000000000247947 */ /* 0x000fea0003800000 */
.L_x_10568:
        /* <DEDUP_REMOVED lines=9> */
.L_x_10569:
[----:B0-----:R-:W2:Y:S04]  /*14ef0*/  @P2 LDG.E R2, desc[UR42][R4.64] ;  /* 0x0000002a04022981 */ /* 0x001ea8000c1e1900 */
[----:B------:R0:W2:Y:S01]  /*14f00*/  @P2 LDG.E R4, desc[UR42][R4.64+0x4] ;  /* 0x0000042a04042981 */ /* 0x0000a2000c1e1900 */
[----:B------:R-:W-:Y:S01]  /*14f10*/  BSSY B0, `(.L_x_10570) ;  /* 0x000002b000007945 */ /* 0x000fe20003800000 */
[----:B------:R-:W-:Y:S01]  /*14f20*/  LOP3.LUT R21, R6, 0xff, RZ, 0xc0, !PT ;  /* 0x000000ff06157812 */ /* 0x000fe200078ec0ff */
[----:B0----5:R-:W-:Y:S02]  /*14f30*/  IMAD.IADD R5, R7, 0x1, -R9 ;  /* 0x0000000107057824 */ /* 0x021fe400078e0a09 */
[----:B--2---:R-:W-:Y:S01]  /*14f40*/  @P2 IMAD.IADD R8, R4, 0x1, -R2 ;  /* 0x0000000104082824 */ /* 0x004fe200078e0a02 */
[----:B------:R-:W-:-:S03]  /*14f50*/  SHF.R.U32.HI R4, RZ, 0x10, R6 ;  /* 0x00000010ff047819 */ /* 0x000fc60000011606 */
[----:B------:R-:W-:-:S04]  /*14f60*/  IMAD.IADD R2, R5, 0x1, R8 ;  /* 0x0000000105027824 */ /* 0x000fc800078e0208 */
[C---:B------:R-:W-:Y:S01]  /*14f70*/  VIADD R20, R2.reuse, 0x7f ;  /* 0x0000007f02147836 */ /* 0x040fe20000000000 */
[----:B------:R-:W-:Y:S01]  /*14f80*/  ISETP.GE.AND P1, PT, R2, 0x1, PT ;  /* 0x000000010200780c */ /* 0x000fe20003f26270 */
[----:B------:R0:W-:Y:S03]  /*14f90*/  STL [R1+0x20], R2 ;  /* 0x0000200201007387 */ /* 0x0001e60000100800 */
[----:B0-----:R-:W-:-:S04]  /*14fa0*/  SHF.R.S32.HI R2, RZ, 0x1f, R20 ;  /* 0x0000001fff027819 */ /* 0x001fc80000011414 */
[----:B------:R-:W-:Y:S01]  /*14fb0*/  LEA.HI R20, R2, R20, RZ, 0x7 ;  /* 0x0000001402147211 */ /* 0x000fe200078f38ff */
[----:B------:R-:W-:-:S03]  /*14fc0*/  IMAD.MOV.U32 R2, RZ, RZ, RZ ;  /* 0x000000ffff027224 */ /* 0x000fc600078e00ff */
[----:B------:R-:W-:Y:S01]  /*14fd0*/  SHF.R.S32.HI R20, RZ, 0x7, R20 ;  /* 0x00000007ff147819 */ /* 0x000fe20000011414 */
[----:B------:R-:W-:Y:S06]  /*14fe0*/  @!P1 BRA `(.L_x_10571) ;  /* 0x0000000000749947 */ /* 0x000fec0003800000 */
        /* <DEDUP_REMOVED lines=29> */
.L_x_10571:
[----:B------:R-:W-:Y:S05]  /*151c0*/  BSYNC B0 ;  /* 0x0000000000007941 */ /* 0x000fea0003800000 */
.L_x_10570:
[-C--:B------:R-:W-:Y:S01]  /*151d0*/  IMAD R3, R21, R2.reuse, RZ ;  /* 0x0000000215037224 */ /* 0x080fe200078e02ff */
        /* <DEDUP_REMOVED lines=23> */
.L_x_10737:
[----:B--2---:R-:W-:Y:S02]  /*15350*/  ISETP.NE.AND P0, PT, R14, RZ, PT ;  /* 0x000000ff0e00720c */ /* 0x004fe40003f05270 */
[----:B------:R-:W-:-:S11]  /*15360*/  PLOP3.LUT P6, PT, PT, PT, PT, 0x8, 0x0 ;  /* 0x000000000000781c */ /* 0x000fd60003fce170 */
[----:B------:R-:W-:Y:S05]  /*15370*/  @P0 BRA `(.L_x_10575) ;  /* 0x00000000000c0947 */ /* 0x000fea0003800000 */
[----:B------:R-:W-:-:S03]  /*15380*/  UMOV UR4, 0xffffffff ;  /* 0xffffffff00047882 */ /* 0x000fc60000000000 */
[----:B------:R-:W-:Y:S05]  /*15390*/  BRA.DIV UR4, `(.L_x_10576) ;  /* 0x0000006a04f07947 */ /* 0x000fea000b800000 */
[----:B------:R-:W-:-:S13]  /*153a0*/  ELECT P6, URZ, PT ;  /* 0x00000000003f782f */ /* 0x000fda00038c0000 */
.L_x_10575:
        /* <DEDUP_REMOVED lines=9> */
.L_x_10740:
[----:B------:R-:W-:Y:S05]  /*15440*/  BSYNC B1 ;  /* 0x0000000000017941 */ /* 0x000fea0003800000 */
.L_x_10577:
[----:B------:R-:W-:Y:S04]  /*15450*/  BSSY B1, `(.L_x_10579) ;  /* 0x000008c000017945 */ /* 0x000fe80003800000 */
[----:B------:R-:W-:Y:S05]  /*15460*/  @!P6 BRA `(.L_x_10580) ;  /* 0x000000080028e947 */ /* 0x000fea0003800000 */
[----:B------:R-:W2:Y:S01]  /*15470*/  LDL R8, [R1+0x4] ;  /* 0x0000040001087983 */ /* 0x000ea20000100800 */
[----:B-1----:R-:W-:Y:S01]  /*15480*/  IMAD R9, R29, 0x8, R16 ;  /* 0x000000081d097824 */ /* 0x002fe200078e0210 */
[----:B------:R-:W1:Y:S01]  /*15490*/  S2R R7, SR_TID.X ;  /* 0x0000000000077919 */ /* 0x000e620000002100 */
[----:B------:R-:W-:Y:S01]  /*154a0*/  BSSY B2, `(.L_x_10581) ;  /* 0x0000006000027945 */ /* 0x000fe20003800000 */
[----:B-1----:R-:W-:-:S04]  /*154b0*/  LOP3.LUT R7, R7, 0x7f, RZ, 0xc0, !PT ;  /* 0x0000007f07077812 */ /* 0x002fc800078ec0ff */
[----:B------:R-:W-:Y:S02]  /*154c0*/  ISETP.NE.AND P2, PT, R7, RZ, PT ;  /* 0x000000ff0700720c */ /* 0x000fe40003f45270 */
[----:B--2---:R-:W-:-:S04]  /*154d0*/  SHF.L.U32 R11, R8, 0x1f, RZ ;  /* 0x0000001f080b7819 */ /* 0x004fc800000006ff */
[----:B------:R-:W1:Y:S02]  /*154e0*/  SYNCS.PHASECHK.TRANS64.TRYWAIT P0, [R9+URZ+0x2d8a0], R11 ;  /* 0x02d8a00b090075a7 */ /* 0x000e64000800017f */
[----:B-1----:R-:W-:Y:S05]  /*154f0*/  @!P0 BRA `(.L_x_10582) ;  /* 0x0000006800cc8947 */ /* 0x002fea0003800000 */
.L_x_10741:
[----:B------:R-:W-:Y:S05]  /*15500*/  BSYNC B2 ;  /* 0x0000000000027941 */ /* 0x000fea0003800000 */
.L_x_10581:
[----:B------:R-:W-:Y:S04]  /*15510*/  BSSY B2, `(.L_x_10583) ;  /* 0x0000009000027945 */ /* 0x000fe80003800000 */
[----:B------:R-:W-:Y:S05]  /*15520*/  @P2 BRA `(.L_x_10584) ;  /* 0x00000000001c2947 */ /* 0x000fea0003800000 */
[----:B0-----:R-:W0:Y:S02]  /*15530*/  S2R R6, SR_TID.X ;  /* 0x0000000000067919 */ /* 0x001e240000002100 */
[----:B0-----:R-:W-:Y:S01]  /*15540*/  LOP3.LUT R7, R6, 0x1f, RZ, 0xc0, !PT ;  /* 0x0000001f06077812 */ /* 0x001fe200078ec0ff */
[----:B------:R-:W-:-:S03]  /*15550*/  IMAD.MOV.U32 R6, RZ, RZ, 0x6000 ;  /* 0x00006000ff067424 */ /* 0x000fc600078e00ff */
[----:B------:R-:W-:Y:S01]  /*15560*/  ISETP.NE.AND P0, PT, R7, RZ, PT ;  /* 0x000000ff0700720c */ /* 0x000fe20003f05270 */
[----:B------:R2:W-:-:S12]  /*15570*/  SYNCS.ARRIVE.TRANS64 RZ, [R9+URZ+0x2d890], R6 ;  /* 0x02d8900609ff79a7 */ /* 0x0005d8000800003f */
[----:B--2---:R-:W-:Y:S05]  /*15580*/  @!P0 BRA `(.L_x_10584) ;  /* 0x0000000000048947 */ /* 0x004fea0003800000 */
[----:B------:R-:W-:Y:S01]  /*15590*/  BPT.TRAP 0x1 ;  /* 0x000000040000795c */ /* 0x000fe20000300000 */
.L_x_10584:
[----:B------:R-:W-:Y:S05]  /*155a0*/  BSYNC B2 ;  /* 0x0000000000027941 */ /* 0x000fea0003800000 */
.L_x_10583:
        /* <DEDUP_REMOVED lines=12> */
.L_x_10585:
        /* <DEDUP_REMOVED lines=16> */
.L_x_10586:
        /* <DEDUP_REMOVED lines=16> */
.L_x_10587:
        /* <DEDUP_REMOVED lines=13> */
.L_x_10742:
[----:B------:R-:W-:Y:S05]  /*15940*/  BSYNC B2 ;  /* 0x0000000000027941 */ /* 0x000fea0003800000 */
.L_x_10588:
        /* <DEDUP_REMOVED lines=11> */
.L_x_10591:
[----:B------:R-:W-:Y:S05]  /*15a00*/  BSYNC B2 ;  /* 0x0000000000027941 */ /* 0x000fea0003800000 */
.L_x_10590:
        /* <DEDUP_REMOVED lines=8> */
.L_x_10592:
        /* <DEDUP_REMOVED lines=15> */
.L_x_10593:
        /* <DEDUP_REMOVED lines=15> */
.L_x_10594:
        /* <DEDUP_REMOVED lines=10> */
.L_x_10580:
[----:B------:R-:W-:Y:S05]  /*15d10*/  BSYNC B1 ;  /* 0x0000000000017941 */ /* 0x000fea0003800000 */
.L_x_10579:
[----:B0-----:R-:W2:Y:S01]  /*15d20*/  LDL.LU R6, [R1+0x4] ;  /* 0x0000040001067983 */ /* 0x001ea20000300800 */
[----:B------:R-:W-:Y:S01]  /*15d30*/  VIADD R29, R29, 0x1 ;  /* 0x000000011d1d7836 */ /* 0x000fe20000000000 */
[----:B------:R-:W-:Y:S01]  /*15d40*/  PLOP3.LUT P0, PT, PT, PT, PT, 0x8, 0x0 ;  /* 0x000000000000781c */ /* 0x000fe20003f0e170 */
[----:B------:R-:W-:-:S03]  /*15d50*/  VIADD R10, R5, 0xfffffffe ;  /* 0xfffffffe050a7836 */ /* 0x000fc60000000000 */
[C---:B------:R-:W-:Y:S02]  /*15d60*/  ISETP.NE.AND P2, PT, R29.reuse, 0x2, PT ;  /* 0x000000021d00780c */ /* 0x040fe40003f45270 */
[----:B------:R-:W-:Y:S02]  /*15d70*/  ISETP.GE.AND P3, PT, R10, R3, PT ;  /* 0x000000030a00720c */ /* 0x000fe40003f66270 */
[----:B------:R-:W-:Y:S02]  /*15d80*/  SEL R5, RZ, 0x1, P2 ;  /* 0x00000001ff057807 */ /* 0x000fe40001000000 */
[----:B------:R-:W-:Y:S02]  /*15d90*/  SEL R29, R29, RZ, P2 ;  /* 0x000000ff1d1d7207 */ /* 0x000fe40001000000 */
[----:B--2---:R-:W-:-:S05]  /*15da0*/  LOP3.LUT R6, R6, R5, RZ, 0x3c, !PT ;  /* 0x0000000506067212 */ /* 0x004fca00078e3cff */
[----:B------:R0:W-:Y:S02]  /*15db0*/  STL [R1+0x4], R6 ;  /* 0x0000040601007387 */ /* 0x0001e40000100800 */
[----:B------:R-:W-:Y:S05]  /*15dc0*/  @!P3 BRA `(.L_x_10573) ;  /* 0x00000008005cb947 */ /* 0x000fea0003800000 */
.L_x_10611:
[----:B------:R-:W-:Y:S05]  /*15dd0*/  YIELD ;  /* 0x0000000000007946 */ /* 0x000fea0003800000 */
[----:B------:R-:W-:Y:S04]  /*15de0*/  BSSY B1, `(.L_x_10595) ;  /* 0x000008b000017945 */ /* 0x000fe80003800000 */
[----:B--2---:R-:W-:Y:S05]  /*15df0*/  @!P6 BRA `(.L_x_10596) ;  /* 0x000000080024e947 */ /* 0x004fea0003800000 */
[----:B0-----:R-:W2:Y:S01]  /*15e00*/  LDL R6, [R1+0x4] ;  /* 0x0000040001067983 */ /* 0x001ea20000100800 */
[----:B-1----:R-:W-:Y:S01]  /*15e10*/  IMAD R9, R29, 0x8, R16 ;  /* 0x000000081d097824 */ /* 0x002fe200078e0210 */
[----:B------:R-:W0:Y:S01]  /*15e20*/  S2R R5, SR_TID.X ;  /* 0x0000000000057919 */ /* 0x000e220000002100 */
[----:B------:R-:W-:Y:S01]  /*15e30*/  BSSY B2, `(.L_x_10597) ;  /* 0x0000006000027945 */ /* 0x000fe20003800000 */
[----:B0-----:R-:W-:-:S04]  /*15e40*/  LOP3.LUT R5, R5, 0x7f, RZ, 0xc0, !PT ;  /* 0x0000007f05057812 */ /* 0x001fc800078ec0ff */
[----:B------:R-:W-:Y:S02]  /*15e50*/  ISETP.NE.AND P3, PT, R5, RZ, PT ;  /* 0x000000ff0500720c */ /* 0x000fe40003f65270 */
[----:B--2---:R-:W-:-:S04]  /*15e60*/  SHF.L.U32 R8, R6, 0x1f, RZ ;  /* 0x0000001f06087819 */ /* 0x004fc800000006ff */
[----:B------:R-:W0:Y:S02]  /*15e70*/  SYNCS.PHASECHK.TRANS64.TRYWAIT P2, [R9+URZ+0x2d8a0], R8 ;  /* 0x02d8a008090075a7 */ /* 0x000e24000804017f */
[----:B0-----:R-:W-:Y:S05]  /*15e80*/  @!P2 BRA `(.L_x_10598) ;  /* 0x000000600090a947 */ /* 0x001fea0003800000 */
.L_x_10743:
[----:B------:R-:W-:Y:S05]  /*15e90*/  BSYNC B2 ;  /* 0x0000000000027941 */ /* 0x000fea0003800000 */
.L_x_10597:
[----:B------:R-:W-:Y:S04]  /*15ea0*/  BSSY B2, `(.L_x_10599) ;  /* 0x0000009000027945 */ /* 0x000fe80003800000 */
[----:B------:R-:W-:Y:S05]  /*15eb0*/  @P3 BRA `(.L_x_10600) ;  /* 0x00000000001c3947 */ /* 0x000fea0003800000 */
[----:B------:R-:W1:Y:S02]  /*15ec0*/  S2R R5, SR_TID.X ;  /* 0x0000000000057919 */ /* 0x000e640000002100 */
[----:B-1----:R-:W-:Y:S01]  /*15ed0*/  LOP3.LUT R6, R5, 0x1f, RZ, 0xc0, !PT ;  /* 0x0000001f05067812 */ /* 0x002fe200078ec0ff */
[----:B------:R-:W-:-:S03]  /*15ee0*/  IMAD.MOV.U32 R5, RZ, RZ, 0x6000 ;  /* 0x00006000ff057424 */ /* 0x000fc600078e00ff */
[----:B------:R-:W-:Y:S01]  /*15ef0*/  ISETP.NE.AND P2, PT, R6, RZ, PT ;  /* 0x000000ff0600720c */ /* 0x000fe20003f45270 */
[----:B------:R1:W-:-:S12]  /*15f00*/  SYNCS.ARRIVE.TRANS64 RZ, [R9+URZ+0x2d890], R5 ;  /* 0x02d8900509ff79a7 */ /* 0x0003d8000800003f */
[----:B-1----:R-:W-:Y:S05]  /*15f10*/  @!P2 BRA `(.L_x_10600) ;  /* 0x000000000004a947 */ /* 0x002fea0003800000 */
[----:B------:R-:W-:Y:S01]  /*15f20*/  BPT.TRAP 0x1 ;  /* 0x000000040000795c */ /* 0x000fe20000300000 */
.L_x_10600:
[----:B------:R-:W-:Y:S05]  /*15f30*/  BSYNC B2 ;  /* 0x0000000000027941 */ /* 0x000fea0003800000 */
.L_x_10599:
        /* <DEDUP_REMOVED lines=11> */
.L_x_10601:
        /* <DEDUP_REMOVED lines=16> */
.L_x_10602:
        /* <DEDUP_REMOVED lines=16> */
.L_x_10603:
        /* <DEDUP_REMOVED lines=13> */
.L_x_10744:
[----:B------:R-:W-:Y:S05]  /*162c0*/  BSYNC B2 ;  /* 0x0000000000027941 */ /* 0x000fea0003800000 */
.L_x_10604:
        /* <DEDUP_REMOVED lines=11> */
.L_x_10607:
[----:B------:R-:W-:Y:S05]  /*16380*/  BSYNC B2 ;  /* 0x0000000000027941 */ /* 0x000fea0003800000 */
.L_x_10606:
        /* <DEDUP_REMOVED lines=8> */
.L_x_10608:
        /* <DEDUP_REMOVED lines=15> */
.L_x_10609:
        /* <DEDUP_REMOVED lines=15> */
.L_x_10610:
        /* <DEDUP_REMOVED lines=10> */
.L_x_10596:
[----:B------:R-:W-:Y:S05]  /*16690*/  BSYNC B1 ;  /* 0x0000000000017941 */ /* 0x000fea0003800000 */
.L_x_10595:
[----:B------:R-:W2:Y:S01]  /*166a0*/  LDL.LU R8, [R1+0x4] ;  /* 0x0000040001087983 */ /* 0x000ea20000300800 */
[----:B------:R-:W-:Y:S01]  /*166b0*/  VIADD R29, R29, 0x1 ;  /* 0x000000011d1d7836 */ /* 0x000fe20000000000 */
[C---:B------:R-:W-:Y:S01]  /*166c0*/  ISETP.GT.AND P3, PT, R10.reuse, R3, PT ;  /* 0x000000030a00720c */ /* 0x040fe20003f64270 */
[----:B------:R-:W-:-:S03]  /*166d0*/  VIADD R10, R10, 0xffffffff ;  /* 0xffffffff0a0a7836 */ /* 0x000fc60000000000 */
[----:B------:R-:W-:-:S04]  /*166e0*/  ISETP.NE.AND P2, PT, R29, 0x2, PT ;  /* 0x000000021d00780c */ /* 0x000fc80003f45270 */
[----:B------:R-:W-:Y:S02]  /*166f0*/  SEL R5, RZ, 0x1, P2 ;  /* 0x00000001ff057807 */ /* 0x000fe40001000000 */
[----:B------:R-:W-:Y:S02]  /*16700*/  SEL R29, R29, RZ, P2 ;  /* 0x000000ff1d1d7207 */ /* 0x000fe40001000000 */
[----:B--2---:R-:W-:-:S05]  /*16710*/  LOP3.LUT R8, R8, R5, RZ, 0x3c, !PT ;  /* 0x0000000508087212 */ /* 0x004fca00078e3cff */
[----:B------:R2:W-:Y:S01]  /*16720*/  STL [R1+0x4], R8 ;  /* 0x0000040801007387 */ /* 0x0005e20000100800 */
[----:B------:R-:W-:Y:S05]  /*16730*/  @P3 BRA `(.L_x_10611) ;  /* 0xfffffff400a43947 */ /* 0x000fea000383ffff */
.L_x_10573:
[----:B------:R-:W-:Y:S05]  /*16740*/  BSYNC B0 ;  /* 0x0000000000007941 */ /* 0x000fea0003800000 */
.L_x_10572:
[----:B------:R-:W-:Y:S05]  /*16750*/  @!P0 WARPSYNC.ALL ;  /* 0x0000000000008948 */ /* 0x000fea0003800000 */
[----:B------:R-:W-:Y:S01]  /*16760*/  @!P0 BAR.SYNC.DEFER_BLOCKING 0xc, 0x200 ;  /* 0x0308000000008b1d */ /* 0x000fe20000010000 */
[----:B------:R-:W-:-:S05]  /*16770*/  IMAD.MOV.U32 R0, RZ, RZ, RZ ;  /* 0x000000ffff007224 */ /* 0x000fca00078e00ff */
[----:B------:R-:W-:Y:S04]  /*16780*/  BSSY B0, `(.L_x_10612) ;  /* 0x000001e000007945 */ /* 0x000fe80003800000 */
[----:B------:R-:W-:Y:S05]  /*16790*/  @!P1 BRA `(.L_x_10613) ;  /* 0x0000000000709947 */ /* 0x000fea0003800000 */
[----:B------:R-:W-:-:S13]  /*167a0*/  ISETP.NE.AND P0, PT, R4, RZ, PT ;  /* 0x000000ff0400720c */ /* 0x000fda0003f05270 */
[----:B------:R-:W3:Y:S02]  /*167b0*/  @!P0 LDC R4, c[0x0][0x9f0] ;  /* 0x00027c00ff048b82 */ /* 0x000ee40000000800 */
[-C--:B---3--:R-:W-:Y:S02]  /*167c0*/  IABS R0, R4.reuse ;  /* 0x0000000400007213 */ /* 0x088fe40000000000 */
        /* <DEDUP_REMOVED lines=25> */
.L_x_10613:
[----:B------:R-:W-:Y:S05]  /*16960*/  BSYNC B0 ;  /* 0x0000000000007941 */ /* 0x000fea0003800000 */
.L_x_10612:
        /* <DEDUP_REMOVED lines=14> */
[----:B------:R-:W3:Y:S02]  /*16a50*/  FLO.U32 R0, UR4 ;  /* 0x0000000400007d00 */ /* 0x000ee400080e0000 */
[----:B---3--:R-:W-:-:S06]  /*16a60*/  ISETP.EQ.U32.AND P0, PT, R0, R5, PT ;  /* 0x000000050000720c */ /* 0x008fcc0003f02070 */
[----:B------:R-:W4:Y:S07]  /*16a70*/  POPC R5, UR4 ;  /* 0x0000000400057d09 */ /* 0x000f2e0008000000 */
[----:B----4-:R-:W3:Y:S01]  /*16a80*/  @P0 ATOMG.E.ADD.STRONG.GPU PT, R3, desc[UR42][R2.64], R5 ;  /* 0x00000005020309a8 */ /* 0x010ee200081ee1ea */
[----:B------:R-:W4:Y:S02]  /*16a90*/  S2R R4, SR_LTMASK ;  /* 0x0000000000047919 */ /* 0x000f240000003900 */
[----:B----4-:R-:W-:-:S04]  /*16aa0*/  LOP3.LUT R4, R4, UR4, RZ, 0xc0, !PT ;  /* 0x0000000404047c12 */ /* 0x010fc8000f8ec0ff */
[----:B------:R-:W4:Y:S01]  /*16ab0*/  POPC R7, R4 ;  /* 0x0000000400077309 */ /* 0x000f220000000000 */
[----:B---3--:R-:W4:Y:S02]  /*16ac0*/  SHFL.IDX PT, R0, R3, R0, 0x1f ;  /* 0x00001f0003007589 */ /* 0x008f2400000e0000 */
[----:B----4-:R-:W-:Y:S01]  /*16ad0*/  IADD3 R24, R0, UR37, R7 ;  /* 0x0000002500187c10 */ /* 0x010fe2000fffe007 */
[----:B------:R-:W-:Y:S06]  /*16ae0*/  BRA `(.L_x_10616) ;  /* 0x0000003000c07947 */ /* 0x000fec0003800000 */
.L_x_10615:
        /* <DEDUP_REMOVED lines=11> */
[----:B0-----:R-:W-:Y:S02]  /*16ba0*/  IMAD.U32 R6, RZ, RZ, UR8 ;  /* 0x00000008ff067e24 */ /* 0x001fe4000f8e00ff */
[----:B------:R-:W-:-:S02]  /*16bb0*/  IMAD.U32 R7, RZ, RZ, UR9 ;  /* 0x00000009ff077e24 */ /* 0x000fc4000f8e00ff */
[----:B------:R-:W-:Y:S02]  /*16bc0*/  IMAD.U32 R10, RZ, RZ, UR4 ;  /* 0x00000004ff0a7e24 */ /* 0x000fe4000f8e00ff */
[----:B------:R-:W-:Y:S02]  /*16bd0*/  IMAD.U32 R11, RZ, RZ, UR5 ;  /* 0x00000005ff0b7e24 */ /* 0x000fe4000f8e00ff */
[----:B--2---:R-:W-:Y:S02]  /*16be0*/  IMAD.MOV.U32 R8, RZ, RZ, 0x70 ;  /* 0x00000070ff087424 */ /* 0x004fe400078e00ff */
[----:B------:R-:W-:Y:S02]  /*16bf0*/  IMAD.MOV.U32 R12, RZ, RZ, 0x1 ;  /* 0x00000001ff0c7424 */ /* 0x000fe400078e00ff */
[----:B------:R-:W-:-:S07]  /*16c00*/  IMAD.MOV.U32 R13, RZ, RZ, RZ ;  /* 0x000000ffff0d7224 */ /* 0x000fce00078e00ff */
[----:B------:R-:W-:-:S07]  /*16c10*/  LEPC R20, `(.L_x_10618) ;  /* 0x000000001014794e */ /* 0x000fce0000000000 */
[----:B-1-3--:R-:W-:Y:S05]  /*16c20*/  CALL.ABS.NOINC R2 ;  /* 0x0000000002007343 */ /* 0x00afea0003c00000 */
.L_x_10618:
[----:B------:R-:W-:Y:S05]  /*16c30*/  BSYNC B6 ;  /* 0x0000000000067941 */ /* 0x000fea0003800000 */
.L_x_10617:
        /* <DEDUP_REMOVED lines=11> */
[----:B0-----:R-:W-:Y:S02]  /*16cf0*/  IMAD.U32 R6, RZ, RZ, UR8 ;  /* 0x00000008ff067e24 */ /* 0x001fe4000f8e00ff */
[----:B------:R-:W-:-:S02]  /*16d00*/  IMAD.U32 R7, RZ, RZ, UR9 ;  /* 0x00000009ff077e24 */ /* 0x000fc4000f8e00ff */
[----:B------:R-:W-:Y:S02]  /*16d10*/  IMAD.U32 R10, RZ, RZ, UR4 ;  /* 0x00000004ff0a7e24 */ /* 0x000fe4000f8e00ff */
[----:B------:R-:W-:Y:S02]  /*16d20*/  IMAD.U32 R11, RZ, RZ, UR5 ;  /* 0x00000005ff0b7e24 */ /* 0x000fe4000f8e00ff */
[----:B--2---:R-:W-:Y:S02]  /*16d30*/  IMAD.MOV.U32 R8, RZ, RZ, 0x70 ;  /* 0x00000070ff087424 */ /* 0x004fe400078e00ff */
[----:B------:R-:W-:Y:S02]  /*16d40*/  IMAD.MOV.U32 R12, RZ, RZ, 0x1 ;  /* 0x00000001ff0c7424 */ /* 0x000fe400078e00ff */
[----:B---3--:R-:W-:-:S07]  /*16d50*/  IMAD.MOV.U32 R13, RZ, RZ, RZ ;  /* 0x000000ffff0d7224 */ /* 0x008fce00078e00ff */
[----:B------:R-:W-:-:S07]  /*16d60*/  LEPC R20, `(.L_x_10621) ;  /* 0x000000001014794e */ /* 0x000fce0000000000 */
[----:B-1--4-:R-:W-:Y:S05]  /*16d70*/  CALL.ABS.NOINC R2 ;  /* 0x0000000002007343 */ /* 0x012fea0003c00000 */
.L_x_10621:
        /* <DEDUP_REMOVED lines=15> */
.L_x_10620:
[----:B------:R-:W-:Y:S05]  /*16e70*/  BSYNC B6 ;  /* 0x0000000000067941 */ /* 0x000fea0003800000 */
.L_x_10619:
[----:B------:R-:W3:Y:S01]  /*16e80*/  LDL R20, [R1+0xc] ;  /* 0x00000c0001147983 */ /* 0x000ee20000100800 */
[----:B------:R-:W-:Y:S01]  /*16e90*/  ULDC.64 UR4, c[0x0][0x9f8] ;  /* 0x00027e0000047ab9 */ /* 0x000fe20000000a00 */
[----:B------:R-:W-:Y:S01]  /*16ea0*/  IMAD.MOV.U32 R23, RZ, RZ, R26 ;  /* 0x000000ffff177224 */ /* 0x000fe200078e001a */
[----:B------:R-:W-:Y:S01]  /*16eb0*/  ISETP.NE.U32.AND P0, PT, RZ, UR4, PT ;  /* 0x00000004ff007c0c */ /* 0x000fe2000bf05070 */
[----:B------:R-:W4:Y:S01]  /*16ec0*/  LDL R26, [R1+0x20] ;  /* 0x00002000011a7983 */ /* 0x000f220000100800 */
[----:B------:R-:W0:Y:S02]  /*16ed0*/  LDC R5, c[0x0][0x430] ;  /* 0x00010c00ff057b82 */ /* 0x000e240000000800 */
[----:B------:R-:W-:Y:S01]  /*16ee0*/  ISETP.NE.AND.EX P0, PT, RZ, UR5, PT, P0 ;  /* 0x00000005ff007c0c */ /* 0x000fe2000bf05300 */
[----:B------:R-:W2:-:S12]  /*16ef0*/  LDL R21, [R1+0x28] ;  /* 0x0000280001157983 */ /* 0x000e980000100800 */
[----:B------:R-:W-:Y:S01]  /*16f00*/  @P0 IADD3 R2, P1, R18, UR4, RZ ;  /* 0x0000000412020c10 */ /* 0x000fe2000ff3e0ff */
[----:B------:R-:W1:Y:S01]  /*16f10*/  S2R R4, SR_TID.X ;  /* 0x0000000000047919 */ /* 0x000e620000002100 */
[----:B------:R-:W1:Y:S02]  /*16f20*/  S2R R0, SR_TID.X ;  /* 0x0000000000007919 */ /* 0x000e640000002100 */
[----:B------:R-:W-:Y:S01]  /*16f30*/  @P0 IADD3.X R3, R22, UR5, RZ, P1, !PT ;  /* 0x0000000516030c10 */ /* 0x000fe20008ffe4ff */
[----:B------:R-:W-:Y:S01]  /*16f40*/  VIADD R23, R23, 0xffffffff ;  /* 0xffffffff17177836 */ /* 0x000fe20000000000 */
[----:B------:R-:W-:Y:S01]  /*16f50*/  ULDC UR4, c[0x0][0x2f4] ;  /* 0x0000bd0000047ab9 */ /* 0x000fe20000000800 */
[----:B0-----:R-:W-:Y:S02]  /*16f60*/  ISETP.NE.AND P1, PT, R5, 0x1, PT ;  /* 0x000000010500780c */ /* 0x001fe40003f25270 */
[----:B---3--:R0:W3:Y:S01]  /*16f70*/  @P0 LDG.E R20, desc[UR42][R2.64] ;  /* 0x0000002a02140981 */ /* 0x0080e2000c1e1900 */
[----:B-1----:R-:W-:Y:S01]  /*16f80*/  IMAD.SHL.U32 R4, R4, 0x20, RZ ;  /* 0x0000002004047824 */ /* 0x002fe200078e00ff */
[----:B------:R-:W-:-:S09]  /*16f90*/  LOP3.LUT R0, R0, 0x7f, RZ, 0xc0, !PT ;  /* 0x0000007f00007812 */ /* 0x000fd200078ec0ff */
[----:B0-----:R-:W0:Y:S01]  /*16fa0*/  @P1 LDC R2, c[0x0][0x434] ;  /* 0x00010d00ff021b82 */ /* 0x001e220000000800 */
[----:B------:R-:W-:Y:S01]  /*16fb0*/  IMAD.SHL.U32 R10, R23, 0x80, RZ ;  /* 0x00000080170a7824 */ /* 0x000fe200078e00ff */
[----:B------:R-:W-:Y:S02]  /*16fc0*/  SHF.R.U32.HI R0, RZ, 0x2, R0 ;  /* 0x00000002ff007819 */ /* 0x000fe40000011600 */
[----:B------:R-:W-:-:S04]  /*16fd0*/  LOP3.LUT R4, R4, 0x60, RZ, 0xc0, !PT ;  /* 0x0000006004047812 */ /* 0x000fc800078ec0ff */
[----:B------:R-:W1:Y:S01]  /*16fe0*/  @P1 LDC R3, c[0x0][0x438] ;  /* 0x00010e00ff031b82 */ /* 0x000e620000000800 */
[----:B------:R-:W-:Y:S01]  /*16ff0*/  LOP3.LUT R0, R10, R0, R4, 0xfe, !PT ;  /* 0x000000000a007212 */ /* 0x000fe200078efe04 */
[----:B------:R-:W4:Y:S01]  /*17000*/  S2R R11, SR_TID.X ;  /* 0x00000000000b7919 */ /* 0x000f220000002100 */
[----:B------:R-:W-:Y:S01]  /*17010*/  LOP3.LUT R19, R19, 0xfffffff7, RZ, 0xc0, !PT ;  /* 0xfffffff713137812 */ /* 0x000fe200078ec0ff */
[----:B----4-:R-:W-:-:S05]  /*17020*/  IMAD.SHL.U32 R11, R11, 0x8, RZ ;  /* 0x000000080b0b7824 */ /* 0x010fca00078e00ff */
[----:B------:R-:W-:-:S04]  /*17030*/  LOP3.LUT R11, R11, 0x18, RZ, 0xc0, !PT ;  /* 0x000000180b0b7812 */ /* 0x000fc800078ec0ff */
[----:B------:R-:W-:Y:S01]  /*17040*/  LOP3.LUT R12, R11, 0x20, RZ, 0xfc, !PT ;  /* 0x000000200b0c7812 */ /* 0x000fe200078efcff */
[----:B------:R-:W-:Y:S01]  /*17050*/  UMOV UR5, 0xffffffff ;  /* 0xffffffff00057882 */ /* 0x000fe20000000000 */
[----:B---3--:R-:W-:Y:S01]  /*17060*/  @P0 STL [R1+0xc], R20 ;  /* 0x00000c1401000387 */ /* 0x008fe20000100800 */
[C---:B------:R-:W-:Y:S01]  /*17070*/  ISETP.GE.AND P0, PT, R0.reuse, R26, PT ;  /* 0x0000001a0000720c */ /* 0x040fe20003f06270 */
[----:B--2---:R-:W-:-:S04]  /*17080*/  IMAD.IADD R0, R0, 0x1, R21 ;  /* 0x0000000100007824 */ /* 0x004fc800078e0215 */
[----:B0-----:R-:W-:-:S04]  /*17090*/  @P1 IMAD.HI.U32 R2, R0, R2, RZ ;  /* 0x0000000200021227 */ /* 0x001fc800078e00ff */
[----:B------:R-:W-:Y:S01]  /*170a0*/  IMAD.MOV.U32 R6, RZ, RZ, R0 ;  /* 0x000000ffff067224 */ /* 0x000fe200078e0000 */
[----:B-1----:R-:W-:-:S03]  /*170b0*/  @P1 SHF.R.U32.HI R6, RZ, R3, R2 ;  /* 0x00000003ff061219 */ /* 0x002fc60000011602 */
[----:B------:R-:W0:Y:S01]  /*170c0*/  @!P0 LDC.64 R2, c[0x0][0x428] ;  /* 0x00010a00ff028b82 */ /* 0x000e220000000a00 */
[----:B------:R-:W-:Y:S01]  /*170d0*/  SHF.R.S32.HI R8, RZ, 0x1f, R20 ;  /* 0x0000001fff087819 */ /* 0x000fe20000011414 */
[--C-:B------:R-:W-:Y:S01]  /*170e0*/  IMAD.MOV R4, RZ, RZ, -R6.reuse ;  /* 0x000000ffff047224 */ /* 0x100fe200078e0a06 */
[----:B------:R-:W-:-:S03]  /*170f0*/  @!P0 SHF.R.S32.HI R7, RZ, 0x1f, R6 ;  /* 0x0000001fff078819 */ /* 0x000fc60000011406 */
[----:B------:R-:W-:Y:S02]  /*17100*/  IMAD R4, R5, R4, R0 ;  /* 0x0000000405047224 */ /* 0x000fe400078e0200 */
[-C--:B0-----:R-:W-:Y:S02]  /*17110*/  @!P0 IMAD R0, R8, R2.reuse, RZ ;  /* 0x0000000208008224 */ /* 0x081fe400078e02ff */
[----:B------:R-:W-:-:S04]  /*17120*/  @!P0 IMAD.WIDE.U32 R6, R20, R2, R6 ;  /* 0x0000000214068225 */ /* 0x000fc800078e0006 */
[----:B------:R-:W-:Y:S02]  /*17130*/  @!P0 IMAD R0, R20, R3, R0 ;  /* 0x0000000314008224 */ /* 0x000fe400078e0200 */
[----:B------:R-:W0:Y:S01]  /*17140*/  @!P0 LDC.64 R2, c[0x0][0x418] ;  /* 0x00010600ff028b82 */ /* 0x000e220000000a00 */
[----:B------:R-:W-:Y:S01]  /*17150*/  IMAD.U32 R5, RZ, RZ, UR38 ;  /* 0x00000026ff057e24 */ /* 0x000fe2000f8e00ff */
[----:B------:R0:W-:Y:S01]  /*17160*/  STL [R1+0x2c], R8 ;  /* 0x00002c0801007387 */ /* 0x0001e20000100800 */
[----:B------:R-:W-:-:S03]  /*17170*/  @!P0 IMAD.IADD R0, R7, 0x1, R0 ;  /* 0x0000000107008824 */ /* 0x000fc600078e0200 */
[----:B------:R-:W-:Y:S02]  /*17180*/  ISETP.NE.AND P2, PT, R5, 0x3, PT ;  /* 0x000000030500780c */ /* 0x000fe40003f45270 */
[----:B0-----:R-:W-:Y:S01]  /*17190*/  @!P0 LEA R8, P1, R6, R2, 0x2 ;  /* 0x0000000206088211 */ /* 0x001fe200078210ff */
[----:B------:R-:W-:-:S03]  /*171a0*/  IMAD.MOV.U32 R2, RZ, RZ, RZ ;  /* 0x000000ffff027224 */ /* 0x000fc600078e00ff */
[----:B------:R-:W-:-:S05]  /*171b0*/  @!P0 LEA.HI.X R9, R6, R3, R0, 0x2, P1 ;  /* 0x0000000306098211 */ /* 0x000fca00008f1400 */
[----:B------:R0:W5:Y:S01]  /*171c0*/  @!P0 LDG.E R2, desc[UR42][R8.64] ;  /* 0x0000002a08028981 */ /* 0x000162000c1e1900 */
[----:B------:R-:W-:Y:S02]  /*171d0*/  ISETP.GE.AND P0, PT, R11, UR4, PT ;  /* 0x000000040b007c0c */ /* 0x000fe4000bf06270 */
[----:B------:R-:W-:-:S04]  /*171e0*/  @P2 LOP3.LUT R19, R19, 0x8, RZ, 0xfc, !PT ;  /* 0x0000000813132812 */ /* 0x000fc800078efcff */
        /* <DEDUP_REMOVED lines=10> */
.L_x_10747:
[----:B------:R-:W-:Y:S05]  /*17290*/  @!P2 BRA `(.L_x_10623) ;  /* 0x000000000004a947 */ /* 0x000fea0003800000 */
[----:B------:R-:W-:Y:S01]  /*172a0*/  BPT.TRAP 0x1 ;  /* 0x000000040000795c */ /* 0x000fe20000300000 */
.L_x_10623:
[----:B------:R-:W2:Y:S01]  /*172b0*/  LDL R5, [R1] ;  /* 0x0000000001057983 */ /* 0x000ea20000100800 */
        /* <DEDUP_REMOVED lines=20> */
[----:B--2---:R-:W-:-:S06]  /*17400*/  SHF.L.U32 R5, R5, 0x1f, RZ ;  /* 0x0000001f05057819 */ /* 0x004fcc00000006ff */
[----:B------:R-:W0:Y:S02]  /*17410*/  SYNCS.PHASECHK.TRANS64.TRYWAIT P0, [R0+URZ+0x2d840], R5 ;  /* 0x02d84005000075a7 */ /* 0x000e24000800017f */
[----:B0-----:R-:W-:Y:S05]  /*17420*/  @!P0 BRA `(.L_x_10625) ;  /* 0x0000004c00848947 */ /* 0x001fea0003800000 */
.L_x_10748:
[----:B------:R-:W-:Y:S05]  /*17430*/  BSYNC B0 ;  /* 0x0000000000007941 */ /* 0x000fea0003800000 */
.L_x_10624:
[----:B------:R-:W2:Y:S01]  /*17440*/  LDL R9, [R1+0x10] ;  /* 0x0000100001097983 */ /* 0x000ea20000100800 */
[----:B------:R-:W-:Y:S01]  /*17450*/  ULDC.64 UR4, c[0x0][0x300] ;  /* 0x0000c00000047ab9 */ /* 0x000fe20000000a00 */
[----:B------:R-:W-:Y:S02]  /*17460*/  ULDC.64 UR6, c[0x0][0x2e8] ;  /* 0x0000ba0000067ab9 */ /* 0x000fe40000000a00 */
[----:B------:R-:W3:Y:S01]  /*17470*/  LDL R12, [R1+0x20] ;  /* 0x00002000010c7983 */ /* 0x000ee20000100800 */
[----:B------:R-:W1:Y:S01]  /*17480*/  S2R R6, SR_TID.X ;  /* 0x0000000000067919 */ /* 0x000e620000002100 */
[----:B------:R-:W-:-:S04]  /*17490*/  IMAD R3, R3, UR4, RZ ;  /* 0x0000000403037c24 */ /* 0x000fc8000f8e02ff */
[C---:B------:R-:W-:Y:S02]  /*174a0*/  IMAD R3, R4.reuse, UR5, R3 ;  /* 0x0000000504037c24 */ /* 0x040fe4000f8e0203 */
[----:B0-----:R-:W-:Y:S01]  /*174b0*/  IMAD.WIDE.U32 R4, R4, UR4, RZ ;  /* 0x0000000404047c25 */ /* 0x001fe2000f8e00ff */
[----:B------:R-:W-:-:S03]  /*174c0*/  ULDC.64 UR4, c[0x0][0x310] ;  /* 0x0000c40000047ab9 */ /* 0x000fc60000000a00 */
[----:B------:R-:W-:Y:S02]  /*174d0*/  IMAD.IADD R5, R5, 0x1, R3 ;  /* 0x0000000105057824 */ /* 0x000fe400078e0203 */
[----:B------:R-:W-:Y:S01]  /*174e0*/  IMAD R8, R8, UR4, RZ ;  /* 0x0000000408087c24 */ /* 0x000fe2000f8e02ff */
[----:B-1----:R-:W-:-:S04]  /*174f0*/  LOP3.LUT R6, R6, 0x7f, RZ, 0xc0, !PT ;  /* 0x0000007f06067812 */ /* 0x002fc800078ec0ff */
[----:B------:R-:W-:Y:S02]  /*17500*/  SHF.R.U32.HI R11, RZ, 0x2, R6 ;  /* 0x00000002ff0b7819 */ /* 0x000fe40000011606 */
[----:B------:R-:W0:Y:S01]  /*17510*/  S2R R6, SR_TID.X ;  /* 0x0000000000067919 */ /* 0x000e220000002100 */
[----:B------:R-:W-:-:S04]  /*17520*/  IMAD.WIDE.U32 R4, R2, UR4, R4 ;  /* 0x0000000402047c25 */ /* 0x000fc8000f8e0004 */
[----:B------:R-:W-:Y:S01]  /*17530*/  IMAD R2, R2, UR5, R8 ;  /* 0x0000000502027c24 */ /* 0x000fe2000f8e0208 */
[----:B------:R-:W-:-:S03]  /*17540*/  ULDC.64 UR4, c[0x0][0x308] ;  /* 0x0000c20000047ab9 */ /* 0x000fc60000000a00 */
[----:B------:R-:W-:Y:S02]  /*17550*/  IMAD.IADD R3, R5, 0x1, R2 ;  /* 0x0000000105037824 */ /* 0x000fe400078e0202 */
[----:B------:R-:W-:-:S04]  /*17560*/  IMAD.MOV.U32 R2, RZ, RZ, R4 ;  /* 0x000000ffff027224 */ /* 0x000fc800078e0004 */
[----:B------:R-:W-:Y:S01]  /*17570*/  IMAD.WIDE.U32 R4, R17, UR4, R2 ;  /* 0x0000000411047c25 */ /* 0x000fe2000f8e0002 */
[----:B------:R-:W-:-:S03]  /*17580*/  UMOV UR4, 0xffffffff ;  /* 0xffffffff00047882 */ /* 0x000fc60000000000 */
[----:B------:R-:W-:Y:S01]  /*17590*/  IMAD R7, R17, UR5, R5 ;  /* 0x0000000511077c24 */ /* 0x000fe2000f8e0205 */
[----:B------:R-:W-:-:S04]  /*175a0*/  LEA R2, P0, R4, UR6, 0x1 ;  /* 0x0000000604027c11 */ /* 0x000fc8000f8008ff */
[----:B------:R-:W-:Y:S02]  /*175b0*/  LEA.HI.X R7, R4, UR7, R7, 0x1, P0 ;  /* 0x0000000704077c11 */ /* 0x000fe400080f0c07 */
[C---:B------:R-:W-:Y:S02]  /*175c0*/  LOP3.LUT P4, RZ, R19.reuse, 0x4, RZ, 0xc0, !PT ;  /* 0x0000000413ff7812 */ /* 0x040fe4000788c0ff */
[C---:B------:R-:W-:Y:S02]  /*175d0*/  LOP3.LUT P3, RZ, R19.reuse, 0x2, RZ, 0xc0, !PT ;  /* 0x0000000213ff7812 */ /* 0x040fe4000786c0ff */
[----:B------:R-:W-:Y:S01]  /*175e0*/  LOP3.LUT P2, RZ, R19, 0x1, RZ, 0xc0, !PT ;  /* 0x0000000113ff7812 */ /* 0x000fe2000784c0ff */
[----:B--2---:R-:W-:Y:S02]  /*175f0*/  IMAD R8, R28, 0x3000, R9 ;  /* 0x000030001c087824 */ /* 0x004fe400078e0209 */
[----:B0-----:R-:W-:Y:S01]  /*17600*/  IMAD.SHL.U32 R9, R6, 0x8, RZ ;  /* 0x0000000806097824 */ /* 0x001fe200078e00ff */
[----:B---3--:R-:W-:-:S04]  /*17610*/  IADD3 R3, -R11, R12, -R10 ;  /* 0x0000000c0b037210 */ /* 0x008fc80007ffe90a */
[----:B------:R-:W-:Y:S02]  /*17620*/  LOP3.LUT R9, R9, 0x18, RZ, 0xc0, !PT ;  /* 0x0000001809097812 */ /* 0x000fe400078ec0ff */
[----:B------:R-:W-:Y:S01]  /*17630*/  ISETP.GE.AND P0, PT, R3, 0x1, PT ;  /* 0x000000010300780c */ /* 0x000fe20003f06270 */
[----:B------:R-:W-:-:S12]  /*17640*/  BRA.DIV UR4, `(.L_x_10626) ;  /* 0x0000004e04107947 */ /* 0x000fd8000b800000 */
[----:B------:R-:W0:Y:S04]  /*17650*/  SHFL.IDX PT, R4, R2, RZ, 0x1c1f ;  /* 0x001c1fff02047589 */ /* 0x000e2800000e0000 */
[----:B------:R-:W1:Y:S01]  /*17660*/  SHFL.IDX PT, R6, R7, RZ, 0x1c1f ;  /* 0x001c1fff07067589 */ /* 0x000e6200000e0000 */
[----:B0-----:R-:W-:-:S05]  /*17670*/  @P0 LEA R5, P1, R9, R4, 0x1 ;  /* 0x0000000409050211 */ /* 0x001fca00078208ff */
[----:B-1----:R-:W-:Y:S01]  /*17680*/  @P0 IMAD.X R4, RZ, RZ, R6, P1 ;  /* 0x000000ffff040224 */ /* 0x002fe200008e0606 */
[----:B------:R-:W-:Y:S01]  /*17690*/  ISETP.GE.AND P1, PT, R3, 0x21, PT ;  /* 0x000000210300780c */ /* 0x000fe20003f26270 */
[----:B------:R-:W-:-:S03]  /*176a0*/  @P0 IMAD R6, R8, 0x2, R16 ;  /* 0x0000000208060824 */ /* 0x000fc600078e0210 */
[----:B------:R-:W-:-:S04]  /*176b0*/  @P0 LOP3.LUT R5, R5, R4, RZ, 0x3c, !PT ;  /* 0x0000000405050212 */ /* 0x000fc800078e3cff */
[----:B------:R-:W-:-:S04]  /*176c0*/  @P0 LOP3.LUT R4, R5, R4, RZ, 0x3c, !PT ;  /* 0x0000000405040212 */ /* 0x000fc800078e3cff */
[----:B------:R-:W-:-:S05]  /*176d0*/  @P0 LOP3.LUT R5, R5, R4, RZ, 0x3c, !PT ;  /* 0x0000000405050212 */ /* 0x000fca00078e3cff */
[----:B------:R-:W-:Y:S01]  /*176e0*/  @!PT LDS RZ, [RZ] ;  /* 0x00000000fffff984 */ /* 0x000fe20000000800 */
[----:B------:R-:W-:Y:S04]  /*176f0*/  @P0 LDGSTS.E.BYPASS.LTC128B.128 [R6+0x15400], desc[UR42][R4.64], !P4 ;  /* 0x1540000004060fae */ /* 0x000fe8000e101d6a */
[----:B------:R-:W-:Y:S04]  /*17700*/  @P0 LDGSTS.E.BYPASS.LTC128B.128 [R6+0x17400], desc[UR42][R4.64+0x40], !P3 ;  /* 0x1740004004060fae */ /* 0x000fe8000d901d6a */
[----:B------:R0:W-:Y:S04]  /*17710*/  @P0 LDGSTS.E.BYPASS.LTC128B.128 [R6+0x19400], desc[UR42][R4.64+0x80], !P2 ;  /* 0x1940008004060fae */ /* 0x0001e8000d101d6a */
[----:B0-----:R-:W0:Y:S04]  /*17720*/  SHFL.IDX PT, R4, R2, 0x1, 0x1c1f ;  /* 0x003c1f0002047f89 */ /* 0x001e2800000e0000 */
[----:B------:R-:W1:Y:S01]  /*17730*/  SHFL.IDX PT, R6, R7, 0x1, 0x1c1f ;  /* 0x003c1f0007067f89 */ /* 0x000e6200000e0000 */
[----:B0-----:R-:W-:-:S05]  /*17740*/  @P1 LEA R5, P0, R9, R4, 0x1 ;  /* 0x0000000409051211 */ /* 0x001fca00078008ff */
[----:B-1----:R-:W-:Y:S02]  /*17750*/  @P1 IMAD.X R4, RZ, RZ, R6, P0 ;  /* 0x000000ffff041224 */ /* 0x002fe400000e0606 */
[----:B------:R-:W-:-:S03]  /*17760*/  @P1 IMAD R6, R8, 0x2, R16 ;  /* 0x0000000208061824 */ /* 0x000fc600078e0210 */
[----:B------:R-:W-:-:S04]  /*17770*/  @P1 LOP3.LUT R5, R5, R4, RZ, 0x3c, !PT ;  /* 0x0000000405051212 */ /* 0x000fc800078e3cff */
[----:B------:R-:W-:-:S04]  /*17780*/  @P1 LOP3.LUT R4, R5, R4, RZ, 0x3c, !PT ;  /* 0x0000000405041212 */ /* 0x000fc800078e3cff */
[----:B------:R-:W-:-:S05]  /*17790*/  @P1 LOP3.LUT R5, R5, R4, RZ, 0x3c, !PT ;  /* 0x0000000405051212 */ /* 0x000fca00078e3cff */
[----:B------:R-:W-:Y:S04]  /*177a0*/  @P1 LDGSTS.E.BYPASS.LTC128B.128 [R6+0x15c00], desc[UR42][R4.64], !P4 ;  /* 0x15c0000004061fae */ /* 0x000fe8000e101d6a */
[----:B------:R-:W-:Y:S04]  /*177b0*/  @P1 LDGSTS.E.BYPASS.LTC128B.128 [R6+0x17c00], desc[UR42][R4.64+0x40], !P3 ;  /* 0x17c0004004061fae */ /* 0x000fe8000d901d6a */
[----:B------:R0:W-:Y:S01]  /*177c0*/  @P1 LDGSTS.E.BYPASS.LTC128B.128 [R6+0x19c00], desc[UR42][R4.64+0x80], !P2 ;  /* 0x19c0008004061fae */ /* 0x0001e2000d101d6a */
[----:B------:R-:W-:-:S03]  /*177d0*/  ISETP.GE.AND P1, PT, R3, 0x41, PT ;  /* 0x000000410300780c */ /* 0x000fc60003f26270 */
[----:B0-----:R-:W0:Y:S04]  /*177e0*/  SHFL.IDX PT, R4, R2, 0x2, 0x1c1f ;  /* 0x005c1f0002047f89 */ /* 0x001e2800000e0000 */
[----:B------:R-:W1:Y:S04]  /*177f0*/  SHFL.IDX PT, R6, R7, 0x2, 0x1c1f ;  /* 0x005c1f0007067f89 */ /* 0x000e6800000e0000 */
[----:B------:R-:W2:Y:S04]  /*17800*/  SHFL.IDX PT, R7, R7, 0x3, 0x1c1f ;  /* 0x007c1f0007077f89 */ /* 0x000ea800000e0000 */
[----:B------:R-:W3:Y:S01]  /*17810*/  SHFL.IDX PT, R2, R2, 0x3, 0x1c1f ;  /* 0x007c1f0002027f89 */ /* 0x000ee200000e0000 */
[----:B0-----:R-:W-:-:S05]  /*17820*/  @P1 LEA R5, P0, R9, R4, 0x1 ;  /* 0x0000000409051211 */ /* 0x001fca00078008ff */
[----:B-1----:R-:W-:Y:S02]  /*17830*/  @P1 IMAD.X R4, RZ, RZ, R6, P0 ;  /* 0x000000ffff041224 */ /* 0x002fe400000e0606 */
[----:B------:R-:W-:-:S03]  /*17840*/  @P1 IMAD R6, R8, 0x2, R16 ;  /* 0x0000000208061824 */ /* 0x000fc600078e0210 */
[----:B------:R-:W-:-:S04]  /*17850*/  @P1 LOP3.LUT R5, R5, R4, RZ, 0x3c, !PT ;  /* 0x0000000405051212 */ /* 0x000fc800078e3cff */
[----:B------:R-:W-:-:S04]  /*17860*/  @P1 LOP3.LUT R4, R5, R4, RZ, 0x3c, !PT ;  /* 0x0000000405041212 */ /* 0x000fc800078e3cff */
[----:B------:R-:W-:-:S05]  /*17870*/  @P1 LOP3.LUT R5, R5, R4, RZ, 0x3c, !PT ;  /* 0x0000000405051212 */ /* 0x000fca00078e3cff */
[----:B------:R1:W-:Y:S04]  /*17880*/  @P1 LDGSTS.E.BYPASS.LTC128B.128 [R6+0x16400], desc[UR42][R4.64], !P4 ;  /* 0x1640000004061fae */ /* 0x0003e8000e101d6a */
[----:B------:R1:W-:Y:S04]  /*17890*/  @P1 LDGSTS.E.BYPASS.LTC128B.128 [R6+0x18400], desc[UR42][R4.64+0x40], !P3 ;  /* 0x1840004004061fae */ /* 0x0003e8000d901d6a */
[----:B--23--:R1:W-:Y:S02]  /*178a0*/  @P1 LDGSTS.E.BYPASS.LTC128B.128 [R6+0x1a400], desc[UR42][R4.64+0x80], !P2 ;  /* 0x1a40008004061fae */ /* 0x00c3e4000d101d6a */
.L_x_10758:
[----:B------:R-:W-:-:S13]  /*178b0*/  ISETP.GE.AND P0, PT, R3, 0x61, PT ;  /* 0x000000610300780c */ /* 0x000fda0003f06270 */
[----:B------:R-:W-:Y:S01]  /*178c0*/  @P0 LEA R2, P1, R9, R2, 0x1 ;  /* 0x0000000209020211 */ /* 0x000fe200078208ff */
        /* <DEDUP_REMOVED lines=10> */
.L_x_10627:
[----:B------:R-:W-:Y:S02]  /*17970*/  PLOP3.LUT P1, PT, P1, P0, PT, 0xa2, 0x0 ;  /* 0x000000000000781c */ /* 0x000fe40000f21472 */
[----:B------:R-:W-:-:S08]  /*17980*/  @P0 R2UR P1, UR4, R0 ;  /* 0x00000000000402ca */ /* 0x000fd00000020000 */
[----:B------:R-:W-:-:S05]  /*17990*/  @P0 PLOP3.LUT P0, PT, P1, PT, PT, 0x80, 0x0 ;  /* 0x000000000000081c */ /* 0x000fca0000f0f070 */
[----:B------:R-:W-:Y:S01]  /*179a0*/  @!P1 SYNCS.ARRIVE.TRANS64.RED.A0T1 RZ, [UR4+0x2d830], RZ ;  /* 0x02d830ffffff99a7 */ /* 0x000fe20008200404 */
[----:B------:R-:W-:Y:S07]  /*179b0*/  @!P1 ARRIVES.LDGSTSBAR.64.TRANSCNT [UR4+0x2d830] ;  /* 0x02d83000ff0099b0 */ /* 0x000fee0008000a84 */
[----:B------:R-:W-:Y:S05]  /*179c0*/  @P0 BRA.U.ANY `(.L_x_10627) ;  /* 0xfffffffd00e80947 */ /* 0x000fea000393ffff */
[----:B------:R-:W-:Y:S01]  /*179d0*/  NOP ;  /* 0x0000000000007918 */ /* 0x000fe20000000000 */
[----:B--2---:R-:W-:-:S05]  /*179e0*/  IMAD.U32 R2, RZ, RZ, UR38 ;  /* 0x00000026ff027e24 */ /* 0x004fca000f8e00ff */
[----:B------:R-:W-:-:S13]  /*179f0*/  ISETP.NE.AND P2, PT, R2, 0x3, PT ;  /* 0x000000030200780c */ /* 0x000fda0003f45270 */
[----:B------:R-:W-:Y:S05]  /*17a00*/  @!P2 BRA `(.L_x_10628) ;  /* 0x000000000004a947 */ /* 0x000fea0003800000 */
[----:B------:R-:W-:Y:S01]  /*17a10*/  BPT.TRAP 0x1 ;  /* 0x000000040000795c */ /* 0x000fe20000300000 */
.L_x_10628:
[----:B01----:R0:W5:Y:S01]  /*17a20*/  LDL.LU R4, [R1+0x34] ;  /* 0x0000340001047983 */ /* 0x0031620000300800 */
[----:B------:R0:W-:Y:S03]  /*17a30*/  SYNCS.ARRIVE.TRANS64.A1T0 RZ, [R0+URZ+0x2d830], RZ ;  /* 0x02d830ff00ff79a7 */ /* 0x0001e6000810003f */
[----:B------:R0:W5:Y:S04]  /*17a40*/  LDL.LU R6, [R1+0x8] ;  /* 0x0000080001067983 */ /* 0x0001680000300800 */
[----:B------:R0:W5:Y:S02]  /*17a50*/  LDL.LU R3, [R1+0x44] ;  /* 0x0000440001037983 */ /* 0x0001640000300800 */
[----:B------:R-:W-:Y:S05]  /*17a60*/  WARPSYNC.ALL ;  /* 0x0000000000007948 */ /* 0x000fea0003800000 */
[----:B------:R-:W-:Y:S01]  /*17a70*/  ULDC.64 UR4, c[0x0][0x298] ;  /* 0x0000a60000047ab9 */ /* 0x000fe20000000a00 */
[----:B------:R-:W-:Y:S01]  /*17a80*/  ULDC.64 UR6, c[0x0][0xa00] ;  /* 0x0002800000067ab9 */ /* 0x000fe20000000a00 */
[----:B0-----:R-:W-:Y:S01]  /*17a90*/  VIADD R0, R16, 0xc400 ;  /* 0x0000c40010007836 */ /* 0x001fe20000000000 */
[----:B------:R-:W-:Y:S01]  /*17aa0*/  BAR.SYNC.DEFER_BLOCKING 0x8, 0x200 ;  /* 0x0208000000007b1d */ /* 0x000fe20000010000 */
[----:B------:R-:W-:-:S03]  /*17ab0*/  ISETP.NE.U32.AND P0, PT, RZ, UR6, PT ;  /* 0x00000006ff007c0c */ /* 0x000fc6000bf05070 */
[----:B------:R-:W-:Y:S02]  /*17ac0*/  LOP3.LUT P1, RZ, R0, 0x1bf, RZ, 0xc0, !PT ;  /* 0x000001bf00ff7812 */ /* 0x000fe4000782c0ff */
[----:B------:R-:W-:Y:S01]  /*17ad0*/  ISETP.NE.AND.EX P0, PT, RZ, UR7, PT, P0 ;  /* 0x00000007ff007c0c */ /* 0x000fe2000bf05300 */
[----:B------:R-:W-:Y:S01]  /*17ae0*/  BSSY B6, `(.L_x_10629) ;  /* 0x000001c000067945 */ /* 0x000fe20003800000 */
[----:B-----5:R-:W-:Y:S02]  /*17af0*/  SHF.R.S32.HI R2, RZ, 0x1f, R4 ;  /* 0x0000001fff027819 */ /* 0x020fe40000011404 */
[----:B------:R-:W-:-:S03]  /*17b00*/  SEL R26, R6, RZ, !P0 ;  /* 0x000000ff061a7207 */ /* 0x000fc60004000000 */
[----:B------:R-:W-:-:S04]  /*17b10*/  IMAD R2, R2, UR4, RZ ;  /* 0x0000000402027c24 */ /* 0x000fc8000f8e02ff */
[C---:B------:R-:W-:Y:S01]  /*17b20*/  IMAD R0, R4.reuse, UR5, R2 ;  /* 0x0000000504007c24 */ /* 0x040fe2000f8e0202 */
[----:B------:R-:W-:Y:S01]  /*17b30*/  SEL R2, R3, RZ, !P0 ;  /* 0x000000ff03027207 */ /* 0x000fe20004000000 */
        /* <DEDUP_REMOVED lines=22> */
.L_x_10630:
[----:B------:R-:W-:Y:S05]  /*17ca0*/  BSYNC B6 ;  /* 0x0000000000067941 */ /* 0x000fea0003800000 */
.L_x_10629:
[----:B0-----:R-:W2:Y:S01]  /*17cb0*/  LDL.LU R2, [R1+0x8] ;  /* 0x0000080001027983 */ /* 0x001ea20000300800 */
[----:B------:R-:W0:Y:S01]  /*17cc0*/  LDC R9, c[0x0][0x448] ;  /* 0x00011200ff097b82 */ /* 0x000e220000000800 */
[----:B------:R-:W-:Y:S01]  /*17cd0*/  ULDC.64 UR4, c[0x0][0x2d8] ;  /* 0x0000b60000047ab9 */ /* 0x000fe20000000a00 */
[----:B------:R-:W-:Y:S01]  /*17ce0*/  ULDC.64 UR6, c[0x0][0x2e0] ;  /* 0x0000b80000067ab9 */ /* 0x000fe20000000a00 */
[----:B------:R-:W3:Y:S01]  /*17cf0*/  LDL.LU.64 R20, [R1+0x38] ;  /* 0x0000380001147983 */ /* 0x000ee20000300a00 */
[----:B------:R-:W-:-:S03]  /*17d00*/  ULDC.64 UR8, c[0x0][0x280] ;  /* 0x0000a00000087ab9 */ /* 0x000fc60000000a00 */
[----:B------:R-:W4:Y:S01]  /*17d10*/  LDL.LU R0, [R1+0x34] ;  /* 0x0000340001007983 */ /* 0x000f220000300800 */
[----:B0-----:R-:W-:-:S13]  /*17d20*/  ISETP.NE.AND P0, PT, R9, 0x1, PT ;  /* 0x000000010900780c */ /* 0x001fda0003f05270 */
[----:B------:R-:W0:Y:S08]  /*17d30*/  @P0 LDC R5, c[0x0][0x44c] ;  /* 0x00011300ff050b82 */ /* 0x000e300000000800 */
[----:B------:R-:W1:Y:S08]  /*17d40*/  @P0 LDC R6, c[0x0][0x450] ;  /* 0x00011400ff060b82 */ /* 0x000e700000000800 */
[----:B------:R-:W1:Y:S01]  /*17d50*/  @P0 LDC R8, c[0x0][0x450] ;  /* 0x00011400ff080b82 */ /* 0x000e620000000800 */
[----:B--2---:R-:W-:-:S02]  /*17d60*/  IMAD.MOV.U32 R3, RZ, RZ, R2 ;  /* 0x000000ffff037224 */ /* 0x004fc400078e0002 */
        /* <DEDUP_REMOVED lines=16> */
[----:B------:R2:W5:Y:S03]  /*17e70*/  LDL R21, [R1+0x48] ;  /* 0x0000480001157983 */ /* 0x0005660000100800 */
[----:B------:R-:W-:-:S04]  /*17e80*/  IMAD R0, R25, 0xc0, R20 ;  /* 0x000000c019007824 */ /* 0x000fc800078e0214 */
[----:B0-----:R-:W-:-:S04]  /*17e90*/  @P0 IMAD.HI.U32 R5, R0, R5, RZ ;  /* 0x0000000500050227 */ /* 0x001fc800078e00ff */
[----:B------:R-:W-:Y:S01]  /*17ea0*/  IMAD.MOV.U32 R4, RZ, RZ, R0 ;  /* 0x000000ffff047224 */ /* 0x000fe200078e0000 */
[----:B-1----:R-:W-:-:S04]  /*17eb0*/  @P0 SHF.R.U32.HI R4, RZ, R6, R5 ;  /* 0x00000006ff040219 */ /* 0x002fc80000011605 */
[--C-:B------:R-:W-:Y:S01]  /*17ec0*/  SHF.R.S32.HI R5, RZ, 0x1f, R4.reuse ;  /* 0x0000001fff057819 */ /* 0x100fe20000011404 */
[----:B------:R-:W-:-:S04]  /*17ed0*/  IMAD.MOV R7, RZ, RZ, -R4 ;  /* 0x000000ffff077224 */ /* 0x000fc800078e0a04 */
[----:B------:R-:W-:-:S04]  /*17ee0*/  IMAD R5, R5, UR4, RZ ;  /* 0x0000000405057c24 */ /* 0x000fc8000f8e02ff */
[C---:B------:R-:W-:Y:S02]  /*17ef0*/  IMAD R6, R4.reuse, UR5, R5 ;  /* 0x0000000504067c24 */ /* 0x040fe4000f8e0205 */
[----:B------:R-:W-:-:S04]  /*17f00*/  IMAD.WIDE.U32 R4, R4, UR4, R2 ;  /* 0x0000000404047c25 */ /* 0x000fc8000f8e0002 */
[----:B------:R-:W-:Y:S02]  /*17f10*/  IMAD.IADD R5, R5, 0x1, R6 ;  /* 0x0000000105057824 */ /* 0x000fe400078e0206 */
[----:B------:R-:W-:-:S05]  /*17f20*/  IMAD R6, R9, R7, R0 ;  /* 0x0000000709067224 */ /* 0x000fca00078e0200 */
[----:B------:R-:W-:Y:S01]  /*17f30*/  SHF.R.S32.HI R7, RZ, 0x1f, R6 ;  /* 0x0000001fff077819 */ /* 0x000fe20000011406 */
[----:B------:R-:W-:-:S04]  /*17f40*/  IMAD.WIDE.U32 R4, R6, UR6, R4 ;  /* 0x0000000606047c25 */ /* 0x000fc8000f8e0004 */
[----:B------:R-:W-:-:S04]  /*17f50*/  IMAD R7, R7, UR6, RZ ;  /* 0x0000000607077c24 */ /* 0x000fc8000f8e02ff */
[----:B------:R-:W-:Y:S02]  /*17f60*/  IMAD R6, R6, UR7, R7 ;  /* 0x0000000706067c24 */ /* 0x000fe4000f8e0207 */
[----:B------:R-:W0:Y:S01]  /*17f70*/  @P0 LDC R7, c[0x0][0x44c] ;  /* 0x00011300ff070b82 */ /* 0x000e220000000800 */
[----:B------:R-:W-:Y:S02]  /*17f80*/  VIADD R0, R0, 0x80 ;  /* 0x0000008000007836 */ /* 0x000fe40000000000 */
[----:B------:R-:W-:Y:S01]  /*17f90*/  IMAD.IADD R6, R5, 0x1, R6 ;  /* 0x0000000105067824 */ /* 0x000fe200078e0206 */
[----:B------:R-:W-:-:S04]  /*17fa0*/  LEA R5, P1, R4, UR8, 0x1 ;  /* 0x0000000804057c11 */ /* 0x000fc8000f8208ff */
[----:B------:R-:W-:Y:S01]  /*17fb0*/  LEA.HI.X R4, R4, UR9, R6, 0x1, P1 ;  /* 0x0000000904047c11 */ /* 0x000fe200088f0c06 */
[----:B------:R-:W-:Y:S02]  /*17fc0*/  IMAD.MOV.U32 R6, RZ, RZ, R0 ;  /* 0x000000ffff067224 */ /* 0x000fe400078e0000 */
[----:B0-----:R-:W-:-:S05]  /*17fd0*/  @P0 IMAD.HI.U32 R7, R0, R7, RZ ;  /* 0x0000000700070227 */ /* 0x001fca00078e00ff */
[----:B------:R-:W-:Y:S02]  /*17fe0*/  @P0 SHF.R.U32.HI R6, RZ, R8, R7 ;  /* 0x00000008ff060219 */ /* 0x000fe40000011607 */
[----:B------:R2:W5:Y:S01]  /*17ff0*/  LDL R8, [R1+0x30] ;  /* 0x0000300001087983 */ /* 0x0005620000100800 */
[----:B------:R-:W0:Y:S02]  /*18000*/  S2R R13, SR_TID.X ;  /* 0x00000000000d7919 */ /* 0x000e240000002100 */
[----:B------:R-:W-:-:S04]  /*18010*/  IMAD.MOV R7, RZ, RZ, -R6 ;  /* 0x000000ffff077224 */ /* 0x000fc800078e0a06 */
[----:B------:R-:W-:Y:S01]  /*18020*/  IMAD R0, R9, R7, R0 ;  /* 0x0000000709007224 */ /* 0x000fe200078e0200 */
[----:B------:R-:W-:Y:S01]  /*18030*/  SHF.R.S32.HI R7, RZ, 0x1f, R6 ;  /* 0x0000001fff077819 */ /* 0x000fe20000011406 */
[----:B------:R-:W-:-:S04]  /*18040*/  IMAD.WIDE.U32 R2, R6, UR4, R2 ;  /* 0x0000000406027c25 */ /* 0x000fc8000f8e0002 */
[----:B------:R-:W-:Y:S01]  /*18050*/  IMAD R7, R7, UR4, RZ ;  /* 0x0000000407077c24 */ /* 0x000fe2000f8e02ff */
[----:B------:R-:W-:-:S03]  /*18060*/  ULDC UR4, c[0x0][0x2b8] ;  /* 0x0000ae0000047ab9 */ /* 0x000fc60000000800 */
[----:B------:R-:W-:Y:S01]  /*18070*/  IMAD R7, R6, UR5, R7 ;  /* 0x0000000506077c24 */ /* 0x000fe2000f8e0207 */
[----:B------:R-:W-:-:S03]  /*18080*/  SHF.R.S32.HI R6, RZ, 0x1f, R0 ;  /* 0x0000001fff067819 */ /* 0x000fc60000011400 */
[----:B------:R-:W-:Y:S02]  /*18090*/  IMAD.IADD R3, R3, 0x1, R7 ;  /* 0x0000000103037824 */ /* 0x000fe400078e0207 */
[----:B------:R-:W-:Y:S02]  /*180a0*/  IMAD R6, R6, UR6, RZ ;  /* 0x0000000606067c24 */ /* 0x000fe4000f8e02ff */
[----:B------:R-:W-:-:S04]  /*180b0*/  IMAD.WIDE.U32 R2, R0, UR6, R2 ;  /* 0x0000000600027c25 */ /* 0x000fc8000f8e0002 */
[----:B------:R-:W-:Y:S02]  /*180c0*/  IMAD R6, R0, UR7, R6 ;  /* 0x0000000700067c24 */ /* 0x000fe4000f8e0206 */
[C---:B0-----:R-:W-:Y:S02]  /*180d0*/  IMAD.SHL.U32 R11, R13.reuse, 0x8, RZ ;  /* 0x000000080d0b7824 */ /* 0x041fe400078e00ff */
[----:B------:R-:W-:-:S03]  /*180e0*/  IMAD.SHL.U32 R10, R13, 0x8, RZ ;  /* 0x000000080d0a7824 */ /* 0x000fc600078e00ff */
[----:B------:R-:W-:Y:S01]  /*180f0*/  LOP3.LUT R11, R11, 0x18, RZ, 0xc0, !PT ;  /* 0x000000180b0b7812 */ /* 0x000fe200078ec0ff */
[----:B------:R-:W-:Y:S01]  /*18100*/  IMAD.IADD R6, R3, 0x1, R6 ;  /* 0x0000000103067824 */ /* 0x000fe200078e0206 */
[----:B------:R-:W-:Y:S02]  /*18110*/  LEA R7, P0, R2, UR8, 0x1 ;  /* 0x0000000802077c11 */ /* 0x000fe4000f8008ff */
[C---:B------:R-:W-:Y:S02]  /*18120*/  LOP3.LUT R12, R11.reuse, 0x20, RZ, 0xfc, !PT ;  /* 0x000000200b0c7812 */ /* 0x040fe400078efcff */
[----:B------:R-:W-:Y:S02]  /*18130*/  LOP3.LUT R10, R10, 0x18, RZ, 0xc0, !PT ;  /* 0x000000180a0a7812 */ /* 0x000fe400078ec0ff */
[----:B------:R-:W-:Y:S01]  /*18140*/  LOP3.LUT R11, R11, 0x40, RZ, 0xfc, !PT ;  /* 0x000000400b0b7812 */ /* 0x000fe200078efcff */
[----:B------:R-:W-:Y:S01]  /*18150*/  UMOV UR5, 0xffffffff ;  /* 0xffffffff00057882 */ /* 0x000fe20000000000 */
[----:B------:R-:W-:-:S02]  /*18160*/  LEA.HI.X R6, R2, UR9, R6, 0x1, P0 ;  /* 0x0000000902067c11 */ /* 0x000fc400080f0c06 */
[----:B------:R-:W-:Y:S02]  /*18170*/  LOP3.LUT R20, R13, 0x7f, RZ, 0xc0, !PT ;  /* 0x0000007f0d147812 */ /* 0x000fe400078ec0ff */
[----:B------:R-:W-:Y:S02]  /*18180*/  ISETP.GE.AND P0, PT, R10, UR4, PT ;  /* 0x000000040a007c0c */ /* 0x000fe4000bf06270 */
[----:B------:R-:W-:Y:S02]  /*18190*/  ISETP.GE.AND P1, PT, R12, UR4, PT ;  /* 0x000000040c007c0c */ /* 0x000fe4000bf26270 */
[----:B------:R-:W-:Y:S02]  /*181a0*/  ISETP.GE.AND P2, PT, R11, UR4, PT ;  /* 0x000000040b007c0c */ /* 0x000fe4000bf46270 */
[----:B------:R-:W-:Y:S01]  /*181b0*/  SHF.R.U32.HI R20, RZ, 0x2, R20 ;  /* 0x00000002ff147819 */ /* 0x000fe20000011614 */
[----:B--2---:R-:W-:Y:S10]  /*181c0*/  BRA.DIV UR5, `(.L_x_10631) ;  /* 0x0000004605987947 */ /* 0x004ff4000b800000 */
[----:B------:R-:W0:Y:S01]  /*181d0*/  SHFL.IDX PT, R3, R5, RZ, 0x1c1f ;  /* 0x001c1fff05037589 */ /* 0x000e2200000e0000 */
[----:B-----5:R-:W-:Y:S02]  /*181e0*/  IMAD R0, R21, R9, RZ ;  /* 0x0000000915007224 */ /* 0x020fe400078e02ff */
[----:B------:R-:W-:Y:S01]  /*181f0*/  IMAD R25, R25, 0xc0, R20 ;  /* 0x000000c019197824 */ /* 0x000fe200078e0214 */
[----:B------:R-:W1:Y:S04]  /*18200*/  SHFL.IDX PT, R2, R4, RZ, 0x1c1f ;  /* 0x001c1fff04027589 */ /* 0x000e6800000e0000 */
[----:B------:R-:W-:-:S13]  /*18210*/  ISETP.GE.AND P3, PT, R25, R0, PT ;  /* 0x000000001900720c */ /* 0x000fda0003f66270 */
[----:B0-----:R-:W-:-:S05]  /*18220*/  @!P3 LEA R3, P4, R10, R3, 0x1 ;  /* 0x000000030a03b211 */ /* 0x001fca00078808ff */
[----:B-1----:R-:W-:-:S05]  /*18230*/  @!P3 IMAD.X R2, RZ, RZ, R2, P4 ;  /* 0x000000ffff02b224 */ /* 0x002fca00020e0602 */
[----:B------:R-:W-:-:S04]  /*18240*/  @!P3 LOP3.LUT R3, R3, R2, RZ, 0x3c, !PT ;  /* 0x000000020303b212 */ /* 0x000fc800078e3cff */
[----:B------:R-:W-:-:S04]  /*18250*/  @!P3 LOP3.LUT R2, R3, R2, RZ, 0x3c, !PT ;  /* 0x000000020302b212 */ /* 0x000fc800078e3cff */
[----:B------:R-:W-:-:S05]  /*18260*/  @!P3 LOP3.LUT R3, R3, R2, RZ, 0x3c, !PT ;  /* 0x000000020303b212 */ /* 0x000fca00078e3cff */
[----:B------:R-:W-:Y:S01]  /*18270*/  @!PT LDS RZ, [RZ] ;  /* 0x00000000fffff984 */ /* 0x000fe20000000800 */
[----:B------:R-:W-:Y:S04]  /*18280*/  @!P3 LDGSTS.E.BYPASS.LTC128B.128 [R8+0xc400], desc[UR42][R2.64], !P0 ;  /* 0x0c4000000208bfae */ /* 0x000fe8000c101d6a */
[----:B------:R-:W-:Y:S04]  /*18290*/  @!P3 LDGSTS.E.BYPASS.LTC128B.128 [R8+0xf400], desc[UR42][R2.64+0x40], !P1 ;  /* 0x0f4000400208bfae */ /* 0x000fe8000c901d6a */
[----:B------:R0:W-:Y:S02]  /*182a0*/  @!P3 LDGSTS.E.BYPASS.LTC128B.128 [R8+0x12400], desc[UR42][R2.64+0x80], !P2 ;  /* 0x124000800208bfae */ /* 0x0001e4000d101d6a */
[----:B0-----:R-:W-:-:S02]  /*182b0*/  VIADD R2, R25, 0x20 ;  /* 0x0000002019027836 */ /* 0x001fc40000000000 */
[----:B------:R-:W0:Y:S03]  /*182c0*/  SHFL.IDX PT, R3, R5, 0x1, 0x1c1f ;  /* 0x003c1f0005037f89 */ /* 0x000e2600000e0000 */
[----:B------:R-:W-:Y:S02]  /*182d0*/  ISETP.GE.AND P3, PT, R2, R0, PT ;  /* 0x000000000200720c */ /* 0x000fe40003f66270 */
[----:B------:R-:W1:Y:S11]  /*182e0*/  SHFL.IDX PT, R2, R4, 0x1, 0x1c1f ;  /* 0x003c1f0004027f89 */ /* 0x000e7600000e0000 */
[----:B0-----:R-:W-:-:S05]  /*182f0*/  @!P3 LEA R3, P4, R10, R3, 0x1 ;  /* 0x000000030a03b211 */ /* 0x001fca00078808ff */
[----:B-1----:R-:W-:-:S05]  /*18300*/  @!P3 IMAD.X R2, RZ, RZ, R2, P4 ;  /* 0x000000ffff02b224 */ /* 0x002fca00020e0602 */
[----:B------:R-:W-:-:S04]  /*18310*/  @!P3 LOP3.LUT R3, R3, R2, RZ, 0x3c, !PT ;  /* 0x000000020303b212 */ /* 0x000fc800078e3cff */
[----:B------:R-:W-:-:S04]  /*18320*/  @!P3 LOP3.LUT R2, R3, R2, RZ, 0x3c, !PT ;  /* 0x000000020302b212 */ /* 0x000fc800078e3cff */
[----:B------:R-:W-:-:S05]  /*18330*/  @!P3 LOP3.LUT R3, R3, R2, RZ, 0x3c, !PT ;  /* 0x000000020303b212 */ /* 0x000fca00078e3cff */
[----:B------:R-:W-:Y:S04]  /*18340*/  @!P3 LDGSTS.E.BYPASS.LTC128B.128 [R8+0xcc00], desc[UR42][R2.64], !P0 ;  /* 0x0cc000000208bfae */ /* 0x000fe8000c101d6a */
[----:B------:R-:W-:Y:S04]  /*18350*/  @!P3 LDGSTS.E.BYPASS.LTC128B.128 [R8+0xfc00], desc[UR42][R2.64+0x40], !P1 ;  /* 0x0fc000400208bfae */ /* 0x000fe8000c901d6a */
[----:B------:R0:W-:Y:S02]  /*18360*/  @!P3 LDGSTS.E.BYPASS.LTC128B.128 [R8+0x12c00], desc[UR42][R2.64+0x80], !P2 ;  /* 0x12c000800208bfae */ /* 0x0001e4000d101d6a */
[----:B0-----:R-:W-:-:S02]  /*18370*/  VIADD R2, R25, 0x40 ;  /* 0x0000004019027836 */ /* 0x001fc40000000000 */
[----:B------:R-:W0:Y:S03]  /*18380*/  SHFL.IDX PT, R3, R5, 0x2, 0x1c1f ;  /* 0x005c1f0005037f89 */ /* 0x000e2600000e0000 */
[----:B------:R-:W-:Y:S01]  /*18390*/  ISETP.GE.AND P3, PT, R2, R0, PT ;  /* 0x000000000200720c */ /* 0x000fe20003f66270 */
[----:B------:R-:W-:Y:S04]  /*183a0*/  SHFL.IDX PT, R5, R5, 0x3, 0x1c1f ;  /* 0x007c1f0005057f89 */ /* 0x000fe800000e0000 */
[----:B------:R-:W1:Y:S04]  /*183b0*/  SHFL.IDX PT, R2, R4, 0x2, 0x1c1f ;  /* 0x005c1f0004027f89 */ /* 0x000e6800000e0000 */
[----:B------:R-:W2:Y:S04]  /*183c0*/  SHFL.IDX PT, R4, R4, 0x3, 0x1c1f ;  /* 0x007c1f0004047f89 */ /* 0x000ea800000e0000 */
        /* <DEDUP_REMOVED lines=8> */
[----:B0-----:R-:W-:-:S05]  /*18450*/  VIADD R2, R25, 0x60 ;  /* 0x0000006019027836 */ /* 0x001fca0000000000 */
[----:B------:R-:W-:-:S13]  /*18460*/  ISETP.GE.AND P3, PT, R2, R0, PT ;  /* 0x000000000200720c */ /* 0x000fda0003f66270 */
[----:B------:R-:W-:-:S05]  /*18470*/  @!P3 LEA R2, P4, R10, R5, 0x1 ;  /* 0x000000050a02b211 */ /* 0x000fca00078808ff */
[----:B--2---:R-:W-:Y:S02]  /*18480*/  @!P3 IMAD.X R3, RZ, RZ, R4, P4 ;  /* 0x000000ffff03b224 */ /* 0x004fe400020e0604 */
[----:B------:R-:W-:-:S03]  /*18490*/  VIADD R4, R25, 0x80 ;  /* 0x0000008019047836 */ /* 0x000fc60000000000 */
[----:B------:R-:W-:Y:S04]  /*184a0*/  @!P3 LDGSTS.E.BYPASS.LTC128B.128 [R8+0xdc00], desc[UR42][R2.64], !P0 ;  /* 0x0dc000000208bfae */ /* 0x000fe8000c101d6a */
[----:B------:R-:W-:Y:S04]  /*184b0*/  @!P3 LDGSTS.E.BYPASS.LTC128B.128 [R8+0x10c00], desc[UR42][R2.64+0x40], !P1 ;  /* 0x10c000400208bfae */ /* 0x000fe8000c901d6a */
[----:B------:R0:W-:Y:S01]  /*184c0*/  @!P3 LDGSTS.E.BYPASS.LTC128B.128 [R8+0x13c00], desc[UR42][R2.64+0x80], !P2 ;  /* 0x13c000800208bfae */ /* 0x0001e2000d101d6a */
[----:B------:R-:W-:-:S03]  /*184d0*/  ISETP.GE.AND P3, PT, R4, R0, PT ;  /* 0x000000000400720c */ /* 0x000fc60003f66270 */
[----:B0-----:R-:W0:Y:S04]  /*184e0*/  SHFL.IDX PT, R3, R7, RZ, 0x1c1f ;  /* 0x001c1fff07037589 */ /* 0x001e2800000e0000 */
[----:B------:R-:W1:Y:S04]  /*184f0*/  SHFL.IDX PT, R2, R6, RZ, 0x1c1f ;  /* 0x001c1fff06027589 */ /* 0x000e6800000e0000 */
[----:B------:R-:W2:Y:S02]  /*18500*/  SHFL.IDX PT, R6, R6, 0x1, 0x1c1f ;  /* 0x003c1f0006067f89 */ /* 0x000ea400000e0000 */
[----:B0-----:R-:W-:-:S05]  /*18510*/  @!P3 LEA R3, P4, R10, R3, 0x1 ;  /* 0x000000030a03b211 */ /* 0x001fca00078808ff */
[----:B-1----:R-:W-:-:S05]  /*18520*/  @!P3 IMAD.X R2, RZ, RZ, R2, P4 ;  /* 0x000000ffff02b224 */ /* 0x002fca00020e0602 */
[----:B------:R-:W-:-:S04]  /*18530*/  @!P3 LOP3.LUT R3, R3, R2, RZ, 0x3c, !PT ;  /* 0x000000020303b212 */ /* 0x000fc800078e3cff */
[----:B------:R-:W-:-:S04]  /*18540*/  @!P3 LOP3.LUT R2, R3, R2, RZ, 0x3c, !PT ;  /* 0x000000020302b212 */ /* 0x000fc800078e3cff */
[----:B------:R-:W-:-:S05]  /*18550*/  @!P3 LOP3.LUT R3, R3, R2, RZ, 0x3c, !PT ;  /* 0x000000020303b212 */ /* 0x000fca00078e3cff */
[----:B------:R-:W-:Y:S04]  /*18560*/  @!P3 LDGSTS.E.BYPASS.LTC128B.128 [R8+0xe400], desc[UR42][R2.64], !P0 ;  /* 0x0e4000000208bfae */ /* 0x000fe8000c101d6a */
[----:B------:R-:W-:Y:S04]  /*18570*/  @!P3 LDGSTS.E.BYPASS.LTC128B.128 [R8+0x11400], desc[UR42][R2.64+0x40], !P1 ;  /* 0x114000400208bfae */ /* 0x000fe8000c901d6a */
[----:B------:R0:W-:Y:S04]  /*18580*/  @!P3 LDGSTS.E.BYPASS.LTC128B.128 [R8+0x14400], desc[UR42][R2.64+0x80], !P2 ;  /* 0x144000800208bfae */ /* 0x0001e8000d101d6a */
[----:B0-2---:R0:W1:Y:S02]  /*18590*/  SHFL.IDX PT, R2, R7, 0x1, 0x1c1f ;  /* 0x003c1f0007027f89 */ /* 0x00506400000e0000 */
.L_x_10771:
[----:B------:R-:W-:-:S05]  /*185a0*/  VIADD R25, R25, 0xa0 ;  /* 0x000000a019197836 */ /* 0x000fca0000000000 */
[----:B------:R-:W-:-:S13]  /*185b0*/  ISETP.GE.AND P3, PT, R25, R0, PT ;  /* 0x000000001900720c */ /* 0x000fda0003f66270 */
[----:B-1----:R-:W-:-:S05]  /*185c0*/  @!P3 LEA R2, P4, R10, R2, 0x1 ;  /* 0x000000020a02b211 */ /* 0x002fca00078808ff */
[----:B------:R-:W-:-:S05]  /*185d0*/  @!P3 IMAD.X R3, RZ, RZ, R6, P4 ;  /* 0x000000ffff03b224 */ /* 0x000fca00020e0606 */
[----:B------:R-:W-:Y:S01]  /*185e0*/  @!PT LDS RZ, [RZ] ;  /* 0x00000000fffff984 */ /* 0x000fe20000000800 */
[----:B------:R-:W-:Y:S01]  /*185f0*/  @!PT LDS RZ, [RZ] ;  /* 0x00000000fffff984 */ /* 0x000fe20000000800 */
[----:B------:R-:W-:Y:S01]  /*18600*/  @!PT LDS RZ, [RZ] ;  /* 0x00000000fffff984 */ /* 0x000fe20000000800 */
[----:B------:R1:W-:Y:S01]  /*18610*/  @!P3 LDGSTS.E.BYPASS.LTC128B.128 [R8+0xec00], desc[UR42][R2.64], !P0 ;  /* 0x0ec000000208bfae */ /* 0x0003e2000c101d6a */
[----:B------:R-:W-:-:S03]  /*18620*/  PLOP3.LUT P0, PT, PT, PT, PT, 0x80, 0x0 ;  /* 0x000000000000781c */ /* 0x000fc60003f0f070 */
[----:B------:R1:W-:Y:S04]  /*18630*/  @!P3 LDGSTS.E.BYPASS.LTC128B.128 [R8+0x11c00], desc[UR42][R2.64+0x40], !P1 ;  /* 0x11c000400208bfae */ /* 0x0003e8000c901d6a */
[----:B------:R1:W-:Y:S01]  /*18640*/  @!P3 LDGSTS.E.BYPASS.LTC128B.128 [R8+0x14c00], desc[UR42][R2.64+0x80], !P2 ;  /* 0x14c000800208bfae */ /* 0x0003e2000d101d6a */
[----:B------:R-:W-:-:S05]  /*18650*/  NOP ;  /* 0x0000000000007918 */ /* 0x000fca0000000000 */
.L_x_10632:
        /* <DEDUP_REMOVED lines=18> */
.L_x_10772:
[----:B------:R-:W-:Y:S05]  /*18780*/  BSYNC B0 ;  /* 0x0000000000007941 */ /* 0x000fea0003800000 */
.L_x_10633:
[----:B------:R-:W1:Y:S04]  /*18790*/  LDL.LU R3, [R1+0x40] ;  /* 0x0000400001037983 */ /* 0x000e680000300800 */
[----:B------:R-:W2:Y:S01]  /*187a0*/  LDL R2, [R1+0x24] ;  /* 0x0000240001027983 */ /* 0x000ea20000100800 */
[----:B------:R-:W-:Y:S01]  /*187b0*/  BSSY B0, `(.L_x_10635) ;  /* 0x00000f1000007945 */ /* 0x000fe20003800000 */
[----:B-1----:R-:W-:-:S05]  /*187c0*/  VIADD R0, R3, 0xfffffffe ;  /* 0xfffffffe03007836 */ /* 0x002fca0000000000 */
[----:B--2---:R-:W-:-:S13]  /*187d0*/  ISETP.GE.AND P0, PT, R0, R2, PT ;  /* 0x000000020000720c */ /* 0x004fda0003f06270 */
[----:B------:R-:W-:Y:S05]  /*187e0*/  @!P0 BRA `(.L_x_10636) ;  /* 0x0000000c00b48947 */ /* 0x000fea0003800000 */
[----:B------:R-:W1:Y:S01]  /*187f0*/  S2R R2, SR_TID.X ;  /* 0x0000000000027919 */ /* 0x000e620000002100 */
[----:B------:R-:W-:Y:S01]  /*18800*/  ULDC UR4, c[0x0][0x2f4] ;  /* 0x0000bd0000047ab9 */ /* 0x000fe20000000800 */
[----:B------:R2:W5:Y:S04]  /*18810*/  LDL.LU R20, [R1] ;  /* 0x0000000001147983 */ /* 0x0005680000300800 */
[----:B------:R2:W-:Y:S01]  /*18820*/  STL [R1+0x8], R23 ;  /* 0x0000081701007387 */ /* 0x0005e20000100800 */
[----:B------:R-:W-:Y:S02]  /*18830*/  IMAD.MOV.U32 R10, RZ, RZ, R28 ;  /* 0x000000ffff0a7224 */ /* 0x000fe400078e001c */
[----:B-1----:R-:W-:-:S05]  /*18840*/  IMAD.SHL.U32 R4, R2, 0x8, RZ ;  /* 0x0000000802047824 */ /* 0x002fca00078e00ff */
[----:B------:R-:W-:-:S04]  /*18850*/  LOP3.LUT R4, R4, 0x18, RZ, 0xc0, !PT ;  /* 0x0000001804047812 */ /* 0x000fc800078ec0ff */
[C---:B------:R-:W-:Y:S02]  /*18860*/  LOP3.LUT R3, R4.reuse, 0x20, RZ, 0xfc, !PT ;  /* 0x0000002004037812 */ /* 0x040fe400078efcff */
[C---:B------:R-:W-:Y:S02]  /*18870*/  LOP3.LUT R2, R4.reuse, 0x40, RZ, 0xfc, !PT ;  /* 0x0000004004027812 */ /* 0x040fe400078efcff */
[----:B------:R-:W-:Y:S02]  /*18880*/  ISETP.GE.AND P3, PT, R4, UR4, PT ;  /* 0x0000000404007c0c */ /* 0x000fe4000bf66270 */
[----:B------:R-:W-:Y:S02]  /*18890*/  ISETP.GE.AND P2, PT, R3, UR4, PT ;  /* 0x0000000403007c0c */ /* 0x000fe4000bf46270 */
[----:B--2---:R-:W-:-:S13]  /*188a0*/  ISETP.GE.AND P1, PT, R2, UR4, PT ;  /* 0x0000000402007c0c */ /* 0x004fda000bf26270 */
.L_x_10649:
[----:B------:R-:W2:Y:S01]  /*188b0*/  LDL R8, [R1+0x28] ;  /* 0x0000280001087983 */ /* 0x000ea20000100800 */
[----:B------:R-:W1:Y:S03]  /*188c0*/  LDC R9, c[0x0][0x430] ;  /* 0x00010c00ff097b82 */ /* 0x000e660000000800 */
[----:B0-----:R-:W3:Y:S04]  /*188d0*/  LDL R7, [R1+0x2c] ;  /* 0x00002c0001077983 */ /* 0x001ee80000100800 */
[----:B------:R-:W4:Y:S01]  /*188e0*/  LDL R6, [R1+0xc] ;  /* 0x00000c0001067983 */ /* 0x000f220000100800 */
[----:B------:R-:W0:Y:S01]  /*188f0*/  S2R R2, SR_TID.X ;  /* 0x0000000000027919 */ /* 0x000e220000002100 */
[----:B-1----:R-:W-:-:S13]  /*18900*/  ISETP.NE.AND P0, PT, R9, 0x1, PT ;  /* 0x000000010900780c */ /* 0x002fda0003f05270 */
[----:B------:R-:W1:Y:S01]  /*18910*/  @P0 LDC R5, c[0x0][0x434] ;  /* 0x00010d00ff050b82 */ /* 0x000e620000000800 */
[----:B0-----:R-:W-:-:S04]  /*18920*/  LOP3.LUT R3, R2, 0x7f, RZ, 0xc0, !PT ;  /* 0x0000007f02037812 */ /* 0x001fc800078ec0ff */
[----:B------:R-:W-:-:S03]  /*18930*/  SHF.R.U32.HI R4, RZ, 0x2, R3 ;  /* 0x00000002ff047819 */ /* 0x000fc60000011603 */
[----:B------:R-:W0:Y:S01]  /*18940*/  @P0 LDC R3, c[0x0][0x438] ;  /* 0x00010e00ff030b82 */ /* 0x000e220000000800 */
[----:B------:R-:W-:Y:S02]  /*18950*/  IMAD.SHL.U32 R2, R2, 0x20, RZ ;  /* 0x0000002002027824 */ /* 0x000fe400078e00ff */
[----:B------:R-:W-:-:S03]  /*18960*/  IMAD R4, R0, 0x80, R4 ;  /* 0x0000008000047824 */ /* 0x000fc600078e0204 */
[----:B------:R-:W-:Y:S01]  /*18970*/  LOP3.LUT R2, R2, 0x60, RZ, 0xc0, !PT ;  /* 0x0000006002027812 */ /* 0x000fe200078ec0ff */
[----:B------:R-:W-:Y:S05]  /*18980*/  YIELD ;  /* 0x0000000000007946 */ /* 0x000fea0003800000 */
[----:B------:R-:W-:Y:S01]  /*18990*/  ULDC.64 UR4, c[0x0][0x428] ;  /* 0x00010a0000047ab9 */ /* 0x000fe20000000a00 */
[----:B--2---:R-:W-:-:S05]  /*189a0*/  IADD3 R4, R2, R4, R8 ;  /* 0x0000000402047210 */ /* 0x004fca0007ffe008 */
[----:B-1----:R-:W-:-:S04]  /*189b0*/  @P0 IMAD.HI.U32 R5, R4, R5, RZ ;  /* 0x0000000504050227 */ /* 0x002fc800078e00ff */
[----:B------:R-:W-:Y:S01]  /*189c0*/  IMAD.MOV.U32 R2, RZ, RZ, R4 ;  /* 0x000000ffff027224 */ /* 0x000fe200078e0004 */
[----:B0-----:R-:W-:-:S05]  /*189d0*/  @P0 SHF.R.U32.HI R2, RZ, R3, R5 ;  /* 0x00000003ff020219 */ /* 0x001fca0000011605 */
[----:B------:R-:W-:-:S04]  /*189e0*/  IMAD.MOV R3, RZ, RZ, -R2 ;  /* 0x000000ffff037224 */ /* 0x000fc800078e0a02 */
[----:B------:R-:W-:Y:S01]  /*189f0*/  IMAD R9, R9, R3, R4 ;  /* 0x0000000309097224 */ /* 0x000fe200078e0204 */
[----:B------:R-:W-:Y:S01]  /*18a00*/  SHF.R.S32.HI R3, RZ, 0x1f, R2 ;  /* 0x0000001fff037819 */ /* 0x000fe20000011402 */
[----:B---3--:R-:W-:-:S04]  /*18a10*/  IMAD R4, R7, UR4, RZ ;  /* 0x0000000407047c24 */ /* 0x008fc8000f8e02ff */
[C---:B----4-:R-:W-:Y:S02]  /*18a20*/  IMAD R4, R6.reuse, UR5, R4 ;  /* 0x0000000506047c24 */ /* 0x050fe4000f8e0204 */
[----:B------:R-:W-:Y:S01]  /*18a30*/  IMAD.WIDE.U32 R2, R6, UR4, R2 ;  /* 0x0000000406027c25 */ /* 0x000fe2000f8e0002 */
[----:B------:R-:W-:-:S03]  /*18a40*/  ULDC.64 UR4, c[0x0][0x418] ;  /* 0x0001060000047ab9 */ /* 0x000fc60000000a00 */
[----:B------:R-:W-:Y:S01]  /*18a50*/  IMAD.IADD R3, R4, 0x1, R3 ;  /* 0x0000000104037824 */ /* 0x000fe200078e0203 */
[----:B------:R-:W-:-:S04]  /*18a60*/  LEA R4, P0, R2, UR4, 0x2 ;  /* 0x0000000402047c11 */ /* 0x000fc8000f8010ff */
[----:B------:R-:W-:-:S05]  /*18a70*/  LEA.HI.X R5, R2, UR5, R3, 0x2, P0 ;  /* 0x0000000502057c11 */ /* 0x000fca00080f1403 */
[----:B------:R-:W2:Y:S01]  /*18a80*/  LDG.E R8, desc[UR42][R4.64] ;  /* 0x0000002a04087981 */ /* 0x000ea2000c1e1900 */
[----:B------:R-:W-:-:S05]  /*18a90*/  VIADD R28, R10, 0x1 ;  /* 0x000000010a1c7836 */ /* 0x000fca0000000000 */
[----:B------:R-:W-:-:S04]  /*18aa0*/  ISETP.NE.AND P0, PT, R28, 0x2, PT ;  /* 0x000000021c00780c */ /* 0x000fc80003f05270 */
[----:B------:R-:W-:-:S04]  /*18ab0*/  SEL R2, RZ, 0x1, P0 ;  /* 0x00000001ff027807 */ /* 0x000fc80000000000 */
[----:B-----5:R-:W-:Y:S01]  /*18ac0*/  LOP3.LUT R2, R20, R2, RZ, 0x3c, !PT ;  /* 0x0000000214027212 */ /* 0x020fe200078e3cff */
[----:B------:R-:W-:-:S04]  /*18ad0*/  IMAD.U32 R6, RZ, RZ, UR38 ;  /* 0x00000026ff067e24 */ /* 0x000fc8000f8e00ff */
[----:B------:R0:W-:Y:S01]  /*18ae0*/  STL [R1], R2 ;  /* 0x0000000201007387 */ /* 0x0001e20000100800 */
[----:B------:R-:W-:Y:S01]  /*18af0*/  ISETP.NE.AND P4, PT, R6, 0x3, PT ;  /* 0x000000030600780c */ /* 0x000fe20003f85270 */
[----:B------:R-:W-:Y:S01]  /*18b00*/  IMAD.MOV.U32 R23, RZ, RZ, R0 ;  /* 0x000000ffff177224 */ /* 0x000fe200078e0000 */
[----:B------:R-:W-:Y:S02]  /*18b10*/  SEL R28, R28, RZ, P0 ;  /* 0x000000ff1c1c7207 */ /* 0x000fe40000000000 */
[----:B--2---:R-:W-:-:S09]  /*18b20*/  SHF.R.S32.HI R26, RZ, 0x1f, R8 ;  /* 0x0000001fff1a7819 */ /* 0x004fd20000011408 */
[----:B0-----:R-:W-:Y:S05]  /*18b30*/  @!P4 BRA `(.L_x_10637) ;  /* 0x000000000004c947 */ /* 0x001fea0003800000 */
[----:B------:R-:W-:Y:S01]  /*18b40*/  BPT.TRAP 0x1 ;  /* 0x000000040000795c */ /* 0x000fe20000300000 */
.L_x_10637:
[----:B------:R-:W-:Y:S01]  /*18b50*/  IMAD R5, R28, 0x8, R16 ;  /* 0x000000081c057824 */ /* 0x000fe200078e0210 */
[----:B------:R-:W-:Y:S01]  /*18b60*/  SHF.L.U32 R0, R2, 0x1f, RZ ;  /* 0x0000001f02007819 */ /* 0x000fe200000006ff */
[----:B------:R-:W-:Y:S03]  /*18b70*/  BSSY B1, `(.L_x_10638) ;  /* 0x0000003000017945 */ /* 0x000fe60003800000 */
[----:B------:R-:W0:Y:S02]  /*18b80*/  SYNCS.PHASECHK.TRANS64.TRYWAIT P0, [R5+URZ+0x2d840], R0 ;  /* 0x02d84000050075a7 */ /* 0x000e24000800017f */
[----:B0-----:R-:W-:Y:S05]  /*18b90*/  @!P0 BRA `(.L_x_10639) ;  /* 0x0000004400488947 */ /* 0x001fea0003800000 */
.L_x_10773:
[----:B------:R-:W-:Y:S05]  /*18ba0*/  BSYNC B1 ;  /* 0x0000000000017941 */ /* 0x000fea0003800000 */
.L_x_10638:
[----:B------:R-:W2:Y:S01]  /*18bb0*/  LDL R4, [R1+0x10] ;  /* 0x0000100001047983 */ /* 0x000ea20000100800 */
        /* <DEDUP_REMOVED lines=20> */
[----:B--2---:R-:W-:Y:S01]  /*18d00*/  IMAD R4, R28, 0x3000, R4 ;  /* 0x000030001c047824 */ /* 0x004fe200078e0204 */
[----:B------:R-:W-:Y:S07]  /*18d10*/  BRA.DIV UR4, `(.L_x_10640) ;  /* 0x0000004204fc7947 */ /* 0x000fee000b800000 */
        /* <DEDUP_REMOVED lines=29> */
.L_x_10783:
        /* <DEDUP_REMOVED lines=11> */
.L_x_10641:
        /* <DEDUP_REMOVED lines=11> */
.L_x_10642:
[----:B------:R1:W-:Y:S01]  /*19050*/  SYNCS.ARRIVE.TRANS64.A1T0 RZ, [R5+URZ+0x2d830], RZ ;  /* 0x02d830ff05ff79a7 */ /* 0x0003e2000810003f */
[----:B------:R-:W-:Y:S05]  /*19060*/  @!P5 BRA `(.L_x_10643) ;  /* 0x000000000004d947 */ /* 0x000fea0003800000 */
[----:B------:R-:W-:Y:S01]  /*19070*/  BPT.TRAP 0x1 ;  /* 0x000000040000795c */ /* 0x000fe20000300000 */
.L_x_10643:
[----:B------:R-:W-:Y:S01]  /*19080*/  SHF.L.U32 R2, R20, 0x1f, RZ ;  /* 0x0000001f14027819 */ /* 0x000fe200000006ff */
[----:B-1----:R-:W-:Y:S01]  /*19090*/  IMAD R5, R10, 0x8, R16 ;  /* 0x000000080a057824 */ /* 0x002fe200078e0210 */
[----:B------:R-:W-:Y:S03]  /*190a0*/  BSSY B1, `(.L_x_10644) ;  /* 0x0000003000017945 */ /* 0x000fe60003800000 */
[----:B------:R-:W1:Y:S02]  /*190b0*/  SYNCS.PHASECHK.TRANS64.TRYWAIT P0, [R5+URZ+0x2d860], R2 ;  /* 0x02d86002050075a7 */ /* 0x000e64000800017f */
[----:B-1----:R-:W-:Y:S05]  /*190c0*/  @!P0 BRA `(.L_x_10645) ;  /* 0x0000004400648947 */ /* 0x002fea0003800000 */
.L_x_10784:
[----:B------:R-:W-:Y:S05]  /*190d0*/  BSYNC B1 ;  /* 0x0000000000017941 */ /* 0x000fea0003800000 */
.L_x_10644:
[----:B0-----:R-:W2:Y:S04]  /*190e0*/  LDL R7, [R1+0x20] ;  /* 0x0000200001077983 */ /* 0x001ea80000100800 */
[----:B------:R-:W2:Y:S04]  /*190f0*/  LDL.LU R6, [R1+0x8] ;  /* 0x0000080001067983 */ /* 0x000ea80000300800 */
[----:B------:R-:W3:Y:S01]  /*19100*/  LDL R4, [R1+0x10] ;  /* 0x0000100001047983 */ /* 0x000ee20000100800 */
[----:B------:R-:W0:Y:S01]  /*19110*/  S2R R3, SR_TID.X ;  /* 0x0000000000037919 */ /* 0x000e220000002100 */
[----:B------:R-:W-:Y:S01]  /*19120*/  UMOV UR4, 0xffffffff ;  /* 0xffffffff00047882 */ /* 0x000fe20000000000 */
[----:B0-----:R-:W-:-:S04]  /*19130*/  LOP3.LUT R3, R3, 0x7f, RZ, 0xc0, !PT ;  /* 0x0000007f03037812 */ /* 0x001fc800078ec0ff */
[----:B------:R-:W-:Y:S01]  /*19140*/  SHF.R.U32.HI R3, RZ, 0x2, R3 ;  /* 0x00000002ff037819 */ /* 0x000fe20000011603 */
[----:B--2---:R-:W-:Y:S02]  /*19150*/  IMAD R6, R6, -0x80, R7 ;  /* 0xffffff8006067824 */ /* 0x004fe400078e0207 */
[----:B---3--:R-:W-:Y:S02]  /*19160*/  IMAD R4, R10, 0x3000, R4 ;  /* 0x000030000a047824 */ /* 0x008fe400078e0204 */
        /* <DEDUP_REMOVED lines=36> */
.L_x_10794:
        /* <DEDUP_REMOVED lines=29> */
.L_x_10647:
[----:B------:R-:W-:Y:S02]  /*19580*/  PLOP3.LUT P4, PT, P4, P0, PT, 0xa2, 0x0 ;  /* 0x000000000000781c */ /* 0x000fe40002781472 */
[----:B------:R-:W-:-:S08]  /*19590*/  @P0 R2UR P4, UR4, R5 ;  /* 0x00000000050402ca */ /* 0x000fd00000080000 */
[----:B------:R-:W-:-:S05]  /*195a0*/  @P0 PLOP3.LUT P0, PT, P4, PT, PT, 0x80, 0x0 ;  /* 0x000000000000081c */ /* 0x000fca000270f070 */
[----:B------:R-:W-:Y:S01]  /*195b0*/  @!P4 SYNCS.ARRIVE.TRANS64.RED.A0T1 RZ, [UR4+0x2d850], RZ ;  /* 0x02d850ffffffc9a7 */ /* 0x000fe20008200404 */
[----:B------:R-:W-:Y:S07]  /*195c0*/  @!P4 ARRIVES.LDGSTSBAR.64.TRANSCNT [UR4+0x2d850] ;  /* 0x02d85000ff00c9b0 */ /* 0x000fee0008000a84 */
[----:B------:R-:W-:Y:S05]  /*195d0*/  @P0 BRA.U.ANY `(.L_x_10647) ;  /* 0xfffffffd00e80947 */ /* 0x000fea000393ffff */
[----:B------:R-:W-:Y:S01]  /*195e0*/  NOP ;  /* 0x0000000000007918 */ /* 0x000fe20000000000 */
[----:B------:R-:W-:Y:S02]  /*195f0*/  IMAD.U32 R2, RZ, RZ, UR38 ;  /* 0x00000026ff027e24 */ /* 0x000fe4000f8e00ff */
[----:B------:R-:W-:-:S03]  /*19600*/  IMAD.MOV.U32 R22, RZ, RZ, R0 ;  /* 0x000000ffff167224 */ /* 0x000fc600078e0000 */
[----:B------:R-:W-:-:S13]  /*19610*/  ISETP.NE.AND P5, PT, R2, 0x3, PT ;  /* 0x000000030200780c */ /* 0x000fda0003fa5270 */
[----:B------:R-:W-:Y:S05]  /*19620*/  @!P5 BRA `(.L_x_10648) ;  /* 0x000000000004d947 */ /* 0x000fea0003800000 */
[----:B------:R-:W-:Y:S01]  /*19630*/  BPT.TRAP 0x1 ;  /* 0x000000040000795c */ /* 0x000fe20000300000 */
.L_x_10648:
[----:B------:R-:W2:Y:S01]  /*19640*/  LDL R2, [R1+0x24] ;  /* 0x0000240001027983 */ /* 0x000ea20000100800 */
[----:B------:R1:W-:Y:S01]  /*19650*/  SYNCS.ARRIVE.TRANS64.A1T0 RZ, [R5+URZ+0x2d850], RZ ;  /* 0x02d850ff05ff79a7 */ /* 0x0003e2000810003f */
[----:B------:R-:W-:Y:S02]  /*19660*/  VIADD R0, R23, 0xffffffff ;  /* 0xffffffff17007836 */ /* 0x000fe40000000000 */
[----:B------:R1:W5:Y:S01]  /*19670*/  LDL R20, [R1] ;  /* 0x0000000001147983 */ /* 0x0003620000100800 */
[----:B------:R-:W-:-:S03]  /*19680*/  IMAD.MOV.U32 R10, RZ, RZ, R28 ;  /* 0x000000ffff0a7224 */ /* 0x000fc600078e001c */
[----:B------:R1:W-:Y:S01]  /*19690*/  STL [R1+0x8], R23 ;  /* 0x0000081701007387 */ /* 0x0003e20000100800 */
[----:B--2---:R-:W-:-:S13]  /*196a0*/  ISETP.GT.AND P0, PT, R23, R2, PT ;  /* 0x000000021700720c */ /* 0x004fda0003f04270 */
[----:B-1----:R-:W-:Y:S05]  /*196b0*/  @P0 BRA `(.L_x_10649) ;  /* 0xfffffff0007c0947 */ /* 0x002fea000383ffff */
.L_x_10636:
[----:B------:R-:W-:Y:S05]  /*196c0*/  BSYNC B0 ;  /* 0x0000000000007941 */ /* 0x000fea0003800000 */
.L_x_10635:
[----:B------:R-:W1:Y:S01]  /*196d0*/  S2R R2, SR_TID.X ;  /* 0x0000000000027919 */ /* 0x000e620000002100 */
[----:B------:R-:W-:Y:S01]  /*196e0*/  BSSY B0, `(.L_x_10650) ;  /* 0x0000010000007945 */ /* 0x000fe20003800000 */
        /* <DEDUP_REMOVED lines=14> */
[----:B0-----:R-:W-:-:S07]  /*197d0*/  IADD3 R24, R0, UR37, R7 ;  /* 0x0000002500187c10 */ /* 0x001fce000fffe007 */
.L_x_10651:
[----:B------:R-:W-:Y:S05]  /*197e0*/  BSYNC B0 ;  /* 0x0000000000007941 */ /* 0x000fea0003800000 */
.L_x_10650:
[----:B------:R-:W-:-:S05]  /*197f0*/  IMAD.U32 R0, RZ, RZ, UR38 ;  /* 0x00000026ff007e24 */ /* 0x000fca000f8e00ff */
[----:B------:R-:W-:-:S13]  /*19800*/  ISETP.NE.AND P0, PT, R0, 0x3, PT ;  /* 0x000000030000780c */ /* 0x000fda0003f05270 */
[----:B------:R-:W-:Y:S05]  /*19810*/  @!P0 BRA `(.L_x_10652) ;  /* 0x0000000000048947 */ /* 0x000fea0003800000 */
[----:B------:R-:W-:Y:S01]  /*19820*/  BPT.TRAP 0x1 ;  /* 0x000000040000795c */ /* 0x000fe20000300000 */
.L_x_10652:
[----:B------:R-:W2:Y:S04]  /*19830*/  LDL R3, [R1] ;  /* 0x0000000001037983 */ /* 0x000ea80000100800 */
[----:B------:R-:W3:Y:S01]  /*19840*/  LDL.LU R2, [R1+0x20] ;  /* 0x0000200001027983 */ /* 0x000ee20000300800 */
[----:B------:R-:W-:Y:S01]  /*19850*/  IMAD R0, R28, 0x8, R16 ;  /* 0x000000081c007824 */ /* 0x000fe200078e0210 */
[----:B------:R-:W-:Y:S01]  /*19860*/  BSSY B0, `(.L_x_10653) ;  /* 0x0000005000007945 */ /* 0x000fe20003800000 */
[----:B--2---:R-:W-:-:S04]  /*19870*/  SHF.L.U32 R3, R3, 0x1f, RZ ;  /* 0x0000001f03037819 */ /* 0x004fc800000006ff */
[----:B------:R-:W1:Y:S01]  /*19880*/  SYNCS.PHASECHK.TRANS64.TRYWAIT P0, [R0+URZ+0x2d860], R3 ;  /* 0x02d86003000075a7 */ /* 0x000e62000800017f */
[----:B---3--:R-:W-:Y:S01]  /*19890*/  IMAD R6, R23, -0x80, R2 ;  /* 0xffffff8017067824 */ /* 0x008fe200078e0202 */
[----:B-1----:R-:W-:Y:S06]  /*198a0*/  @!P0 BRA `(.L_x_10654) ;  /* 0x0000004000e48947 */ /* 0x002fec0003800000 */
.L_x_10795:
[----:B------:R-:W-:Y:S05]  /*198b0*/  BSYNC B0 ;  /* 0x0000000000007941 */ /* 0x000fea0003800000 */
.L_x_10653:
[----:B------:R-:W2:Y:S02]  /*198c0*/  S2R R2, SR_TID.X ;  /* 0x0000000000027919 */ /* 0x000ea40000002100 */
[----:B--2---:R-:W-:-:S04]  /*198d0*/  LOP3.LUT R2, R2, 0x7f, RZ, 0xc0, !PT ;  /* 0x0000007f02027812 */ /* 0x004fc800078ec0ff */
[----:B------:R-:W-:Y:S02]  /*198e0*/  SHF.R.U32.HI R4, RZ, 0x2, R2 ;  /* 0x00000002ff047819 */ /* 0x000fe40000011602 */
[----:B------:R-:W2:Y:S01]  /*198f0*/  LDL R2, [R1+0x10] ;  /* 0x0000100001027983 */ /* 0x000ea20000100800 */
[----:B------:R-:W-:Y:S02]  /*19900*/  UMOV UR4, 0xffffffff ;  /* 0xffffffff00047882 */ /* 0x000fe40000000000 */
[----:B------:R-:W-:Y:S02]  /*19910*/  IMAD.IADD R6, R6, 0x1, -R4 ;  /* 0x0000000106067824 */ /* 0x000fe400078e0a04 */
[----:B--2---:R-:W-:Y:S01]  /*19920*/  IMAD R4, R28, 0x3000, R2 ;  /* 0x000030001c047824 */ /* 0x004fe200078e0202 */
        /* <DEDUP_REMOVED lines=44> */
.L_x_10805:
        /* <DEDUP_REMOVED lines=13> */
.L_x_10656:
        /* <DEDUP_REMOVED lines=11> */
.L_x_10657:
[----:B------:R-:W2:Y:S01]  /*19d70*/  LDL.LU R2, [R1] ;  /* 0x0000000001027983 */ /* 0x000ea20000300800 */
[----:B------:R-:W-:Y:S01]  /*19d80*/  VIADD R28, R28, 0x1 ;  /* 0x000000011c1c7836 */ /* 0x000fe20000000000 */
[----:B------:R0:W-:Y:S04]  /*19d90*/  SYNCS.ARRIVE.TRANS64.A1T0 RZ, [R0+URZ+0x2d850], RZ ;  /* 0x02d850ff00ff79a7 */ /* 0x0001e8000810003f */
[----:B------:R-:W-:-:S04]  /*19da0*/  ISETP.NE.AND P0, PT, R28, 0x2, PT ;  /* 0x000000021c00780c */ /* 0x000fc80003f05270 */
[----:B0-----:R-:W-:Y:S02]  /*19db0*/  SEL R0, RZ, 0x1, P0 ;  /* 0x00000001ff007807 */ /* 0x001fe40000000000 */
[----:B------:R-:W-:Y:S02]  /*19dc0*/  SEL R28, R28, RZ, P0 ;  /* 0x000000ff1c1c7207 */ /* 0x000fe40000000000 */
[----:B--2---:R-:W-:-:S05]  /*19dd0*/  LOP3.LUT R2, R2, R0, RZ, 0x3c, !PT ;  /* 0x0000000002027212 */ /* 0x004fca00078e3cff */
[----:B------:R0:W-:Y:S02]  /*19de0*/  STL [R1], R2 ;  /* 0x0000000201007387 */ /* 0x0001e40000100800 */
.L_x_10616:
[----:B------:R-:W-:Y:S05]  /*19df0*/  BSYNC B7 ;  /* 0x0000000000077941 */ /* 0x000fea0003800000 */
.L_x_10614:
[----:B------:R-:W-:-:S13]  /*19e00*/  LOP3.LUT P0, RZ, R19, 0x10, RZ, 0xc0, !PT ;  /* 0x0000001013ff7812 */ /* 0x000fda000780c0ff */
[----:B------:R-:W-:Y:S05]  /*19e10*/  @!P0 BRA `(.L_x_10658) ;  /* 0x0000000000248947 */ /* 0x000fea0003800000 */
[----:B------:R-:W-:Y:S05]  /*19e20*/  WARPSYNC.ALL ;  /* 0x0000000000007948 */ /* 0x000fea0003800000 */
[----:B------:R-:W3:Y:S08]  /*19e30*/  S2UR UR5, SR_CgaCtaId ;  /* 0x00000000000579c3 */ /* 0x000ef00000008800 */
[----:B------:R-:W-:Y:S06]  /*19e40*/  BAR.SYNC.DEFER_BLOCKING 0x5, 0x200 ;  /* 0x0148000000007b1d */ /* 0x000fec0000010000 */
[----:B------:R-:W-:-:S02]  /*19e50*/  UMOV UR4, 0x400 ;  /* 0x0000040000047882 */ /* 0x000fc40000000000 */
[----:B---3--:R-:W-:-:S06]  /*19e60*/  ULEA UR4, UR5, UR4, 0x18 ;  /* 0x0000000405047291 */ /* 0x008fcc000f8ec03f */
[----:B------:R-:W-:-:S05]  /*19e70*/  IMAD.U32 R16, RZ, RZ, UR4 ;  /* 0x00000004ff107e24 */ /* 0x000fca000f8e00ff */
[----:B------:R3:W4:Y:S01]  /*19e80*/  LDS.128 R24, [R16+0x2d8d0] ;  /* 0x02d8d00010187984 */ /* 0x0007220000000c00 */
[----:B------:R-:W-:Y:S06]  /*19e90*/  BAR.ARV 0x4, 0x200 ;  /* 0x0108000000007b1d */ /* 0x000fec0000002000 */
[----:B------:R-:W-:Y:S05]  /*19ea0*/  BRA `(.L_x_10659) ;  /* 0x0000000800d07947 */ /* 0x000fea0003800000 */
.L_x_10658:
[----:B------:R-:W2:Y:S01]  /*19eb0*/  S2R R0, SR_TID.X ;  /* 0x0000000000007919 */ /* 0x000ea20000002100 */
[----:B------:R-:W-:Y:S01]  /*19ec0*/  UMOV UR4, 0xffffffff ;  /* 0xffffffff00047882 */ /* 0x000fe20000000000 */
[----:B--2---:R-:W-:-:S04]  /*19ed0*/  LOP3.LUT R8, R0, 0x1f, RZ, 0xc0, !PT ;  /* 0x0000001f00087812 */ /* 0x004fc800078ec0ff */
[----:B------:R-:W-:Y:S01]  /*19ee0*/  ISETP.NE.AND P0, PT, R8, 0x1f, PT ;  /* 0x0000001f0800780c */ /* 0x000fe20003f05270 */
[----:B------:R-:W-:-:S12]  /*19ef0*/  BRA.DIV UR4, `(.L_x_10660) ;  /* 0x0000004204d47947 */ /* 0x000fd8000b800000 */
[----:B-1----:R-:W-:Y:S01]  /*19f00*/  IMAD.IADD R9, R27, 0x1, R8 ;  /* 0x000000011b097824 */ /* 0x002fe200078e0208 */
[----:B------:R-:W-:-:S04]  /*19f10*/  ULDC UR4, c[0x0][0xc3c] ;  /* 0x00030f0000047ab9 */ /* 0x000fc80000000800 */
[----:B------:R-:W-:-:S13]  /*19f20*/  ISETP.GE.OR P1, PT, R9, UR4, !P0 ;  /* 0x0000000409007c0c */ /* 0x000fda000c726670 */
[----:B0-----:R-:W0:Y:S08]  /*19f30*/  @!P1 LDC.64 R2, c[0x0][0xc80] ;  /* 0x00032000ff029b82 */ /* 0x001e300000000a00 */
        /* <DEDUP_REMOVED lines=34> */
.L_x_10815:
[----:B------:R-:W-:Y:S02]  /*1a160*/  ULDC UR4, c[0x0][0xc38] ;  /* 0x00030e0000047ab9 */ /* 0x000fe40000000800 */
[----:B------:R-:W-:-:S04]  /*1a170*/  IMAD.U32 R3, RZ, RZ, UR4 ;  /* 0x00000004ff037e24 */ /* 0x000fc8000f8e00ff */
[----:B-1----:R-:W-:-:S04]  /*1a180*/  IMAD R5, R14, R3, RZ ;  /* 0x000000030e057224 */ /* 0x002fc800078e02ff */
[----:B------:R-:W-:-:S05]  /*1a190*/  IMAD.IADD R6, R6, 0x1, R5 ;  /* 0x0000000106067824 */ /* 0x000fca00078e0205 */
[----:B------:R-:W-:-:S13]  /*1a1a0*/  ISETP.GT.AND P6, PT, R6, R0, PT ;  /* 0x000000000600720c */ /* 0x000fda0003fc4270 */
[----:B------:R-:W-:Y:S05]  /*1a1b0*/  @P6 BRA `(.L_x_10661) ;  /* 0x0000000000a46947 */ /* 0x000fea0003800000 */
.L_x_10664:
        /* <DEDUP_REMOVED lines=35> */
.L_x_10823:
[----:B------:R-:W-:Y:S02]  /*1a3f0*/  ULDC UR4, c[0x0][0xc38] ;  /* 0x00030e0000047ab9 */ /* 0x000fe40000000800 */
[----:B------:R-:W-:-:S04]  /*1a400*/  IMAD.U32 R3, RZ, RZ, UR4 ;  /* 0x00000004ff037e24 */ /* 0x000fc8000f8e00ff */
[----:B-1----:R-:W-:-:S04]  /*1a410*/  IMAD R5, R14, R3, RZ ;  /* 0x000000030e057224 */ /* 0x002fc800078e02ff */
[----:B------:R-:W-:-:S05]  /*1a420*/  IMAD.IADD R6, R5, 0x1, R6 ;  /* 0x0000000105067824 */ /* 0x000fca00078e0206 */
[----:B------:R-:W-:-:S13]  /*1a430*/  ISETP.GT.AND P6, PT, R6, R0, PT ;  /* 0x000000000600720c */ /* 0x000fda0003fc4270 */
[----:B------:R-:W-:Y:S05]  /*1a440*/  @!P6 BRA `(.L_x_10664) ;  /* 0xfffffffc005ce947 */ /* 0x000fea000383ffff */
.L_x_10661:
        /* <DEDUP_REMOVED lines=9> */
.L_x_10828:
[----:B------:R-:W-:-:S13]  /*1a4e0*/  ISETP.NE.AND P0, PT, R6, RZ, PT ;  /* 0x000000ff0600720c */ /* 0x000fda0003f05270 */
[----:B------:R-:W-:Y:S05]  /*1a4f0*/  @!P0 BRA `(.L_x_10666) ;  /* 0x0000000000108947 */ /* 0x000fea0003800000 */
[----:B------:R-:W-:Y:S01]  /*1a500*/  UMOV UR4, 0xffffffff ;  /* 0xffffffff00047882 */ /* 0x000fe20000000000 */
[----:B------:R-:W-:Y:S02]  /*1a510*/  VIADD R12, R5, 0xffffffff ;  /* 0xffffffff050c7836 */ /* 0x000fe40000000000 */
[----:B------:R-:W-:Y:S05]  /*1a520*/  BRA.DIV UR4, `(.L_x_10667) ;  /* 0x0000004604987947 */ /* 0x000fea000b800000 */
[----:B------:R4:W0:Y:S02]  /*1a530*/  SHFL.IDX PT, R24, R2, R12, 0x1f ;  /* 0x00001f0c02187589 */ /* 0x00082400000e0000 */
.L_x_10666:
        /* <DEDUP_REMOVED lines=58> */
.L_x_10662:
[----:B------:R-:W-:Y:S01]  /*1a8e0*/  UMOV UR4, URZ ;  /* 0x0000003f00047c82 */ /* 0x000fe20008000000 */
[----:B------:R-:W-:Y:S01]  /*1a8f0*/  UMOV UR5, URZ ;  /* 0x0000003f00057c82 */ /* 0x000fe20008000000 */
[----:B------:R-:W-:Y:S01]  /*1a900*/  ULDC UR6, c[0x0][0xc3c] ;  /* 0x00030f0000067ab9 */ /* 0x000fe20000000800 */
[----:B------:R-:W-:Y:S02]  /*1a910*/  IMAD.MOV.U32 R24, RZ, RZ, R0 ;  /* 0x000000ffff187224 */ /* 0x000fe400078e0000 */
[----:B------:R-:W-:Y:S02]  /*1a920*/  IMAD.U32 R25, RZ, RZ, UR4 ;  /* 0x00000004ff197e24 */ /* 0x000fe4000f8e00ff */
[----:B------:R-:W-:Y:S02]  /*1a930*/  IMAD.U32 R26, RZ, RZ, UR5 ;  /* 0x00000005ff1a7e24 */ /* 0x000fe4000f8e00ff */
[----:B------:R-:W-:-:S07]  /*1a940*/  IMAD.U32 R27, RZ, RZ, UR6 ;  /* 0x00000006ff1b7e24 */ /* 0x000fce000f8e00ff */
.L_x_10668:
        /* <DEDUP_REMOVED lines=10> */
.L_x_10659:
[----:B------:R-:W-:Y:S02]  /*1a9f0*/  ULDC UR4, c[0x0][0xc3c] ;  /* 0x00030f0000047ab9 */ /* 0x000fe40000000800 */
[----:B----4-:R-:W-:-:S13]  /*1aa00*/  ISETP.GE.AND P0, PT, R27, UR4, PT ;  /* 0x000000041b007c0c */ /* 0x010fda000bf06270 */
[----:B------:R-:W-:Y:S05]  /*1aa10*/  @!P0 BRA `(.L_x_10669) ;  /* 0xffffff9c00f08947 */ /* 0x000fea000383ffff */
[----:B------:R-:W-:Y:S05]  /*1aa20*/  BSYNC B8 ;  /* 0x0000000000087941 */ /* 0x000fea0003800000 */
.L_x_10566:
[----:B0-----:R-:W4:Y:S01]  /*1aa30*/  LDL.LU R0, [R1+0x4c] ;  /* 0x00004c0001007983 */ /* 0x001f220000300800 */
[----:B------:R-:W-:Y:S01]  /*1aa40*/  BSSY B0, `(.L_x_10670) ;  /* 0x000000b000007945 */ /* 0x000fe20003800000 */
[----:B-1----:R-:W0:Y:S01]  /*1aa50*/  S2R R5, SR_CgaCtaId ;  /* 0x0000000000057919 */ /* 0x002e220000008800 */
[----:B----4-:R-:W-:-:S05]  /*1aa60*/  VIADD R0, R0, 0x1 ;  /* 0x0000000100007836 */ /* 0x010fca0000000000 */
        /* <DEDUP_REMOVED lines=8> */
.L_x_10831:
[----:B------:R-:W-:Y:S05]  /*1aaf0*/  BSYNC B0 ;  /* 0x0000000000007941 */ /* 0x000fea0003800000 */
.L_x_10670:
[----:B------:R-:W-:-:S03]  /*1ab00*/  UMOV UR4, 0xffffffff ;  /* 0xffffffff00047882 */ /* 0x000fc60000000000 */
[----:B------:R-:W-:Y:S05]  /*1ab10*/  BRA.DIV UR4, `(.L_x_10672) ;  /* 0x0000004204587947 */ /* 0x000fea000b800000 */
[----:B0-----:R-:W0:Y:S02]  /*1ab20*/  S2R R0, SR_TID.X ;  /* 0x0000000000007919 */ /* 0x001e240000002100 */
[----:B0-----:R-:W-:-:S04]  /*1ab30*/  SHF.R.U32.HI R0, RZ, 0x5, R0 ;  /* 0x00000005ff007819 */ /* 0x001fc80000011600 */
[----:B------:R-:W-:-:S05]  /*1ab40*/  LOP3.LUT R0, R0, 0x3, RZ, 0xc0, !PT ;  /* 0x0000000300007812 */ /* 0x000fca00078ec0ff */
[----:B------:R0:W1:Y:S02]  /*1ab50*/  SHFL.IDX PT, R14, R0, RZ, 0x1f ;  /* 0x00001fff000e7589 */ /* 0x00006400000e0000 */
.L_x_10834:
[----:B-1----:R-:W-:-:S13]  /*1ab60*/  ISETP.NE.AND P0, PT, R14, RZ, PT ;  /* 0x000000ff0e00720c */ /* 0x002fda0003f05270 */
[----:B------:R-:W-:Y:S05]  /*1ab70*/  @P0 BRA `(.L_x_10405) ;  /* 0x0000000000900947 */ /* 0x000fea0003800000 */
[----:B------:R-:W-:-:S03]  /*1ab80*/  UMOV UR4, 0xffffffff ;  /* 0xffffffff00047882 */ /* 0x000fc60000000000 */
[----:B------:R-:W-:Y:S05]  /*1ab90*/  BRA.DIV UR4, `(.L_x_10673) ;  /* 0x00000042046c7947 */ /* 0x000fea000b800000 */
[----:B------:R-:W-:-:S13]  /*1aba0*/  ELECT P6, URZ, PT ;  /* 0x00000000003f782f */ /* 0x000fda00038c0000 */
.L_x_10837:
[----:B------:R-:W-:Y:S05]  /*1abb0*/  @!P6 BRA `(.L_x_10405) ;  /* 0x000000000080e947 */ /* 0x000fea0003800000 */
[----:B------:R-:W-:-:S06]  /*1abc0*/  ULOP3.LUT UR4, UR36, 0x2, URZ, 0xfc, !UPT ;  /* 0x0000000224047892 */ /* 0x000fcc000f8efc3f */
[----:B0-----:R-:W-:-:S05]  /*1abd0*/  IMAD.U32 R0, RZ, RZ, UR4 ;  /* 0x00000004ff007e24 */ /* 0x001fca000f8e00ff */
[----:B------:R-:W-:-:S13]  /*1abe0*/  ISETP.NE.AND P0, PT, R0, 0x3, PT ;  /* 0x000000030000780c */ /* 0x000fda0003f05270 */
[----:B------:R-:W-:Y:S05]  /*1abf0*/  @!P0 BRA `(.L_x_10674) ;  /* 0x0000000000048947 */ /* 0x000fea0003800000 */
[----:B------:R-:W-:Y:S01]  /*1ac00*/  BPT.TRAP 0x1 ;  /* 0x000000040000795c */ /* 0x000fe20000300000 */
.L_x_10674:
[----:B------:R-:W4:Y:S01]  /*1ac10*/  LDL R0, [R1] ;  /* 0x0000000001007983 */ /* 0x000f220000100800 */
[C---:B------:R-:W-:Y:S02]  /*1ac20*/  IMAD R3, R28.reuse, 0x8, R5 ;  /* 0x000000081c037824 */ /* 0x040fe400078e0205 */
[----:B------:R-:W-:-:S05]  /*1ac30*/  VIADD R28, R28, 0x1 ;  /* 0x000000011c1c7836 */ /* 0x000fca0000000000 */
[----:B------:R-:W-:Y:S02]  /*1ac40*/  ISETP.NE.AND P2, PT, R28, 0x2, PT ;  /* 0x000000021c00780c */ /* 0x000fe40003f45270 */
[----:B----4-:R-:W-:Y:S02]  /*1ac50*/  SHF.L.U32 R2, R0, 0x1f, RZ ;  /* 0x0000001f00027819 */ /* 0x010fe400000006ff */
[----:B------:R-:W-:Y:S02]  /*1ac60*/  SEL R0, RZ, 0x1, P2 ;  /* 0x00000001ff007807 */ /* 0x000fe40001000000 */
[----:B------:R-:W0:Y:S02]  /*1ac70*/  SYNCS.PHASECHK.TRANS64.TRYWAIT P1, [R3+URZ+0x2d840], R2 ;  /* 0x02d84002030075a7 */ /* 0x000e24000802017f */
[----:B0-----:R-:W-:Y:S05]  /*1ac80*/  @!P1 BRA `(.L_x_10675) ;  /* 0x0000004000509947 */ /* 0x001fea0003800000 */
.L_x_10838:
[----:B------:R-:W4:Y:S01]  /*1ac90*/  LDL.LU R4, [R1] ;  /* 0x0000000001047983 */ /* 0x000f220000300800 */
[----:B------:R-:W-:Y:S02]  /*1aca0*/  SEL R28, R28, RZ, P2 ;  /* 0x000000ff1c1c7207 */ /* 0x000fe40001000000 */
[----:B----4-:R-:W-:Y:S01]  /*1acb0*/  LOP3.LUT R0, R4, R0, RZ, 0x3c, !PT ;  /* 0x0000000004007212 */ /* 0x010fe200078e3cff */
[----:B------:R-:W-:Y:S06]  /*1acc0*/  @!P0 BRA `(.L_x_10676) ;  /* 0x0000000000048947 */ /* 0x000fec0003800000 */
[----:B------:R-:W-:Y:S01]  /*1acd0*/  BPT.TRAP 0x1 ;  /* 0x000000040000795c */ /* 0x000fe20000300000 */
.L_x_10676:
[----:B------:R-:W-:Y:S01]  /*1ace0*/  IMAD R5, R28, 0x8, R5 ;  /* 0x000000081c057824 */ /* 0x000fe200078e0205 */
[----:B------:R-:W-:-:S04]  /*1acf0*/  SHF.L.U32 R0, R0, 0x1f, RZ ;  /* 0x0000001f00007819 */ /* 0x000fc800000006ff */
[----:B------:R-:W1:Y:S02]  /*1ad00*/  SYNCS.PHASECHK.TRANS64.TRYWAIT P1, [R5+URZ+0x2d840], R0 ;  /* 0x02d84000050075a7 */ /* 0x000e64000802017f */
[----:B-1----:R-:W-:Y:S05]  /*1ad10*/  @!P1 BRA `(.L_x_10677) ;  /* 0x0000004000409947 */ /* 0x002fea0003800000 */
.L_x_10839:
[----:B------:R-:W-:Y:S05]  /*1ad20*/  @!P0 BRA `(.L_x_10678) ;  /* 0x0000000000048947 */ /* 0x000fea0003800000 */
[----:B------:R-:W-:Y:S01]  /*1ad30*/  BPT.TRAP 0x1 ;  /* 0x000000040000795c */ /* 0x000fe20000300000 */
.L_x_10678:
[----:B------:R-:W4:Y:S02]  /*1ad40*/  SYNCS.PHASECHK.TRANS64.TRYWAIT P1, [R3+URZ+0x2d860], R2 ;  /* 0x02d86002030075a7 */ /* 0x000f24000802017f */
[----:B----4-:R-:W-:Y:S05]  /*1ad50*/  @!P1 BRA `(.L_x_10679) ;  /* 0x0000004000449947 */ /* 0x010fea0003800000 */
.L_x_10840:
[----:B------:R-:W-:Y:S05]  /*1ad60*/  @!P0 BRA `(.L_x_10680) ;  /* 0x0000000000048947 */ /* 0x000fea0003800000 */
[----:B------:R-:W-:Y:S01]  /*1ad70*/  BPT.TRAP 0x1 ;  /* 0x000000040000795c */ /* 0x000fe20000300000 */
.L_x_10680:
[----:B------:R0:W0:Y:S02]  /*1ad80*/  SYNCS.PHASECHK.TRANS64.TRYWAIT P0, [R5+URZ+0x2d860], R0 ;  /* 0x02d86000050075a7 */ /* 0x000024000800017f */
[----:B0-----:R-:W-:Y:S05]  /*1ad90*/  @!P0 NANOSLEEP.SYNCS 0x989680 ;  /* 0x009896800000895d */ /* 0x001fea0003900000 */
[----:B------:R-:W0:Y:S02]  /*1ada0*/  @!P0 SYNCS.PHASECHK.TRANS64 P0, [R5+URZ+0x2d860], R0 ;  /* 0x02d86000050085a7 */ /* 0x000e24000800007f */
[----:B0-----:R-:W-:Y:S05]  /*1adb0*/  @!P0 BRA `(.L_x_10680) ;  /* 0xfffffffc00f08947 */ /* 0x001fea000383ffff */
.L_x_10405:
[----:B------:R-:W-:Y:S05]  /*1adc0*/  BSYNC B9 ;  /* 0x0000000000097941 */ /* 0x000fea0003800000 */
.L_x_10402:
[----:B------:R-:W-:Y:S05]  /*1add0*/  EXIT ;  /* 0x000000000000794d */ /* 0x000fea0003800000 */
.L_x_10423:
[----:B0-----:R0:W1:Y:S02]  /*1ade0*/  SYNCS.PHASECHK.TRANS64.TRYWAIT P4, [R31+URZ+0x2d890], R79 ;  /* 0x02d8904f1f0075a7 */ /* 0x001064000808017f */
[----:B-1----:R-:W-:Y:S05]  /*1adf0*/  @!P4 NANOSLEEP.SYNCS 0x989680 ;  /* 0x009896800000c95d */ /* 0x002fea0003900000 */
[----:B------:R-:W1:Y:S02]  /*1ae00*/  @!P4 SYNCS.PHASECHK.TRANS64 P4, [R31+URZ+0x2d890], R79 ;  /* 0x02d8904f1f00c5a7 */ /* 0x000e64000808007f */
[----:B-1----:R-:W-:Y:S05]  /*1ae10*/  @!P4 BRA `(.L_x_10423) ;  /* 0xfffffffc00f0c947 */ /* 0x002fea000383ffff */
[----:B------:R-:W-:Y:S05]  /*1ae20*/  BRA `(.L_x_10681) ;  /* 0xfffffe8400ac7947 */ /* 0x000fea000383ffff */
.L_x_10424:
        /* <DEDUP_REMOVED lines=8> */
.L_x_10683:
[----:B------:R-:W-:Y:S05]  /*1aeb0*/  BSYNC B1 ;  /* 0x0000000000017941 */ /* 0x000fea0003800000 */
.L_x_10682:
        /* <DEDUP_REMOVED lines=8> */
.L_x_10684:
[----:B------:R-:W-:Y:S01]  /*1af40*/  IMAD.MOV.U32 R56, RZ, RZ, R14 ;  /* 0x000000ffff387224 */ /* 0x000fe200078e000e */
[----:B------:R-:W-:Y:S06]  /*1af50*/  BRA `(.L_x_10685) ;  /* 0xfffffe8400747947 */ /* 0x000fec000383ffff */
.L_x_10452:
[----:B0-----:R0:W1:Y:S02]  /*1af60*/  SYNCS.PHASECHK.TRANS64.TRYWAIT P4, [R31+URZ+0x2d890], R79 ;  /* 0x02d8904f1f0075a7 */ /* 0x001064000808017f */
[----:B-1----:R-:W-:Y:S05]  /*1af70*/  @!P4 NANOSLEEP.SYNCS 0x989680 ;  /* 0x009896800000c95d */ /* 0x002fea0003900000 */
[----:B------:R-:W1:Y:S02]  /*1af80*/  @!P4 SYNCS.PHASECHK.TRANS64 P4, [R31+URZ+0x2d890], R79 ;  /* 0x02d8904f1f00c5a7 */ /* 0x000e64000808007f */
[----:B-1----:R-:W-:Y:S05]  /*1af90*/  @!P4 BRA `(.L_x_10452) ;  /* 0xfffffffc00f0c947 */ /* 0x002fea000383ffff */
[----:B------:R-:W-:Y:S05]  /*1afa0*/  BRA `(.L_x_10686) ;  /* 0xfffffea0006c7947 */ /* 0x000fea000383ffff */
.L_x_10453:
        /* <DEDUP_REMOVED lines=8> */
.L_x_10688:
[----:B------:R-:W-:Y:S05]  /*1b030*/  BSYNC B1 ;  /* 0x0000000000017941 */ /* 0x000fea0003800000 */
.L_x_10687:
        /* <DEDUP_REMOVED lines=8> */
.L_x_10689:
[----:B------:R-:W-:Y:S01]  /*1b0c0*/  IMAD.MOV.U32 R82, RZ, RZ, R14 ;  /* 0x000000ffff527224 */ /* 0x000fe200078e000e */
[----:B------:R-:W-:Y:S06]  /*1b0d0*/  BRA `(.L_x_10690) ;  /* 0xfffffea000347947 */ /* 0x000fec000383ffff */
.L_x_10466:
[----:B0-----:R0:W1:Y:S02]  /*1b0e0*/  SYNCS.PHASECHK.TRANS64.TRYWAIT P3, [R31+URZ+0x2d890], R79 ;  /* 0x02d8904f1f0075a7 */ /* 0x001064000806017f */
[----:B-1----:R-:W-:Y:S05]  /*1b0f0*/  @!P3 NANOSLEEP.SYNCS 0x989680 ;  /* 0x009896800000b95d */ /* 0x002fea0003900000 */
[----:B------:R-:W1:Y:S02]  /*1b100*/  @!P3 SYNCS.PHASECHK.TRANS64 P3, [R31+URZ+0x2d890], R79 ;  /* 0x02d8904f1f00b5a7 */ /* 0x000e64000806007f */
[----:B-1----:R-:W-:Y:S05]  /*1b110*/  @!P3 BRA `(.L_x_10466) ;  /* 0xfffffffc00f0b947 */ /* 0x002fea000383ffff */
[----:B------:R-:W-:Y:S05]  /*1b120*/  BRA `(.L_x_10691) ;  /* 0xfffffeb800487947 */ /* 0x000fea000383ffff */
.L_x_10467:
[----:B------:R-:W-:Y:S01]  /*1b130*/  BSSY B1, `(.L_x_10692) ;  /* 0x0000007000017945 */ /* 0x000fe20003800000 */
[----:B------:R-:W-:Y:S02]  /*1b140*/  IMAD.MOV.U32 R12, RZ, RZ, RZ ;  /* 0x000000ffff0c7224 */ /* 0x000fe400078e00ff */
[----:B------:R-:W-:Y:S02]  /*1b150*/  IMAD.MOV.U32 R11, RZ, RZ, 0x1e1f ;  /* 0x00001e1fff0b7424 */ /* 0x000fe400078e00ff */
[----:B------:R-:W-:-:S07]  /*1b160*/  IMAD.MOV.U32 R15, RZ, RZ, -0x1 ;  /* 0xffffffffff0f7424 */ /* 0x000fce00078e00ff */
[----:B0-----:R-:W-:Y:S05]  /*1b170*/  WARPSYNC.COLLECTIVE R15, `(.L_x_10693) ;  /* 0x000000000f087348 */ /* 0x001fea0003c00000 */
[----:B------:R1:W2:Y:S02]  /*1b180*/  SHFL.IDX P6, R14, R13, R12, R11 ;  /* 0x0000000c0d0e7389 */ /* 0x0002a400000c000b */
[----:B012---:R-:W-:Y:S01]  /*1b190*/  ENDCOLLECTIVE ;  /* 0x000000000000791b */ /* 0x007fe20003800000 */
.L_x_10693:
[----:B------:R-:W-:Y:S05]  /*1b1a0*/  BSYNC B1 ;  /* 0x0000000000017941 */ /* 0x000fea0003800000 */
.L_x_10692:
        /* <DEDUP_REMOVED lines=8> */
.L_x_10694:
[----:B------:R-:W-:Y:S01]  /*1b230*/  IMAD.MOV.U32 R39, RZ, RZ, R14 ;  /* 0x000000ffff277224 */ /* 0x000fe200078e000e */
[----:B------:R-:W-:Y:S06]  /*1b240*/  BRA `(.L_x_10695) ;  /* 0xfffffeb800647947 */ /* 0x000fec000383ffff */
.L_x_10471:
[----:B------:R0:W0:Y:S02]  /*1b250*/  SYNCS.PHASECHK.TRANS64.TRYWAIT P2, [R31+URZ+0x2d8b0], R79 ;  /* 0x02d8b04f1f0075a7 */ /* 0x000024000804017f */
[----:B0-----:R-:W-:Y:S05]  /*1b260*/  @!P2 NANOSLEEP.SYNCS 0x989680 ;  /* 0x009896800000a95d */ /* 0x001fea0003900000 */
[----:B------:R-:W0:Y:S02]  /*1b270*/  @!P2 SYNCS.PHASECHK.TRANS64 P2, [R31+URZ+0x2d8b0], R79 ;  /* 0x02d8b04f1f00a5a7 */ /* 0x000e24000804007f */
[----:B0-----:R-:W-:Y:S05]  /*1b280*/  @!P2 BRA `(.L_x_10471) ;  /* 0xfffffffc00f0a947 */ /* 0x001fea000383ffff */
[----:B------:R-:W-:Y:S05]  /*1b290*/  BRA `(.L_x_10696) ;  /* 0xfffffebc00347947 */ /* 0x000fea000383ffff */
.L_x_10479:
[----:B------:R-:W-:Y:S01]  /*1b2a0*/  BSSY B0, `(.L_x_10697) ;  /* 0x0000007000007945 */ /* 0x000fe20003800000 */
[----:B------:R-:W-:Y:S02]  /*1b2b0*/  IMAD.MOV.U32 R12, RZ, RZ, RZ ;  /* 0x000000ffff0c7224 */ /* 0x000fe400078e00ff */
[----:B------:R-:W-:Y:S02]  /*1b2c0*/  IMAD.MOV.U32 R11, RZ, RZ, 0x1f ;  /* 0x0000001fff0b7424 */ /* 0x000fe400078e00ff */
[----:B------:R-:W-:-:S07]  /*1b2d0*/  IMAD.MOV.U32 R15, RZ, RZ, -0x1 ;  /* 0xffffffffff0f7424 */ /* 0x000fce00078e00ff */
[----:B0--3-5:R-:W-:Y:S05]  /*1b2e0*/  WARPSYNC.COLLECTIVE R15, `(.L_x_10698) ;  /* 0x000000000f087348 */ /* 0x029fea0003c00000 */
[----:B------:R1:W2:Y:S02]  /*1b2f0*/  SHFL.IDX P6, R14, R13, R12, R11 ;  /* 0x0000000c0d0e7389 */ /* 0x0002a400000c000b */
[----:B0123-5:R-:W-:Y:S01]  /*1b300*/  ENDCOLLECTIVE ;  /* 0x000000000000791b */ /* 0x02ffe20003800000 */
.L_x_10698:
[----:B------:R-:W-:Y:S05]  /*1b310*/  BSYNC B0 ;  /* 0x0000000000007941 */ /* 0x000fea0003800000 */
.L_x_10697:
[----:B------:R0:W-:Y:S01]  /*1b320*/  STL [R1+0x40], R14 ;  /* 0x0000400e01007387 */ /* 0x0001e20000100800 */
[----:B------:R-:W-:Y:S05]  /*1b330*/  BRA `(.L_x_10699) ;  /* 0xfffffec400807947 */ /* 0x000fea000383ffff */
.L_x_10490:
[----:B------:R-:W-:Y:S01]  /*1b340*/  BSSY B1, `(.L_x_10700) ;  /* 0x0000008000017945 */ /* 0x000fe20003800000 */
[----:B------:R-:W-:Y:S02]  /*1b350*/  IMAD.MOV.U32 R13, RZ, RZ, R25 ;  /* 0x000000ffff0d7224 */ /* 0x000fe400078e0019 */
[----:B------:R-:W-:Y:S02]  /*1b360*/  IMAD.MOV.U32 R12, RZ, RZ, RZ ;  /* 0x000000ffff0c7224 */ /* 0x000fe400078e00ff */
[----:B------:R-:W-:Y:S02]  /*1b370*/  IMAD.MOV.U32 R11, RZ, RZ, 0x1e1f ;  /* 0x00001e1fff0b7424 */ /* 0x000fe400078e00ff */
[----:B------:R-:W-:-:S07]  /*1b380*/  IMAD.MOV.U32 R15, RZ, RZ, -0x1 ;  /* 0xffffffffff0f7424 */ /* 0x000fce00078e00ff */
[----:B0--3--:R-:W-:Y:S05]  /*1b390*/  WARPSYNC.COLLECTIVE R15, `(.L_x_10701) ;  /* 0x000000000f087348 */ /* 0x009fea0003c00000 */
[----:B0-----:R0:W1:Y:S02]  /*1b3a0*/  SHFL.IDX P6, R14, R13, R12, R11 ;  /* 0x0000000c0d0e7389 */ /* 0x00106400000c000b */
[----:B01-3--:R-:W-:Y:S01]  /*1b3b0*/  ENDCOLLECTIVE ;  /* 0x000000000000791b */ /* 0x00bfe20003800000 */
.L_x_10701:
[----:B------:R-:W-:Y:S05]  /*1b3c0*/  BSYNC B1 ;  /* 0x0000000000017941 */ /* 0x000fea0003800000 */
.L_x_10700:
        /* <DEDUP_REMOVED lines=8> */
.L_x_10702:
[----:B------:R-:W-:Y:S02]  /*1b450*/  IMAD.MOV.U32 R13, RZ, RZ, R37 ;  /* 0x000000ffff0d7224 */ /* 0x000fe400078e0025 */
[----:B------:R-:W-:-:S07]  /*1b460*/  IMAD.MOV.U32 R38, RZ, RZ, R14 ;  /* 0x000000ffff267224 */ /* 0x000fce00078e000e */
[----:B------:R-:W-:Y:S05]  /*1b470*/  WARPSYNC.COLLECTIVE R15, `(.L_x_10703) ;  /* 0x000000000f087348 */ /* 0x000fea0003c00000 */
[----:B------:R0:W1:Y:S02]  /*1b480*/  SHFL.IDX P6, R14, R13, R12, R11 ;  /* 0x0000000c0d0e7389 */ /* 0x00006400000c000b */
[----:B01----:R-:W-:Y:S01]  /*1b490*/  ENDCOLLECTIVE ;  /* 0x000000000000791b */ /* 0x003fe20003800000 */
.L_x_10703:
[----:B------:R-:W-:Y:S02]  /*1b4a0*/  IMAD.MOV.U32 R13, RZ, RZ, R39 ;  /* 0x000000ffff0d7224 */ /* 0x000fe400078e0027 */
[----:B------:R-:W-:-:S07]  /*1b4b0*/  IMAD.MOV.U32 R0, RZ, RZ, R14 ;  /* 0x000000ffff007224 */ /* 0x000fce00078e000e */
[----:B------:R-:W-:Y:S05]  /*1b4c0*/  WARPSYNC.COLLECTIVE R15, `(.L_x_10704) ;  /* 0x000000000f087348 */ /* 0x000fea0003c00000 */
[----:B------:R0:W1:Y:S02]  /*1b4d0*/  SHFL.IDX P6, R14, R13, R12, R11 ;  /* 0x0000000c0d0e7389 */ /* 0x00006400000c000b */
[----:B01----:R-:W-:Y:S01]  /*1b4e0*/  ENDCOLLECTIVE ;  /* 0x000000000000791b */ /* 0x003fe20003800000 */
.L_x_10704:
[----:B------:R-:W-:Y:S01]  /*1b4f0*/  IMAD.MOV.U32 R39, RZ, RZ, R14 ;  /* 0x000000ffff277224 */ /* 0x000fe200078e000e */
[----:B------:R-:W-:Y:S06]  /*1b500*/  BRA `(.L_x_10705) ;  /* 0xfffffec800887947 */ /* 0x000fec000383ffff */
.L_x_10494:
[----:B0-----:R0:W1:Y:S02]  /*1b510*/  SYNCS.PHASECHK.TRANS64.TRYWAIT P0, [R2+URZ+0x2d800], R3 ;  /* 0x02d80003020075a7 */ /* 0x001064000800017f */
[----:B-1----:R-:W-:Y:S05]  /*1b520*/  @!P0 NANOSLEEP.SYNCS 0x989680 ;  /* 0x009896800000895d */ /* 0x002fea0003900000 */
[----:B------:R-:W1:Y:S02]  /*1b530*/  @!P0 SYNCS.PHASECHK.TRANS64 P0, [R2+URZ+0x2d800], R3 ;  /* 0x02d80003020085a7 */ /* 0x000e64000800007f */
[----:B-1----:R-:W-:Y:S05]  /*1b540*/  @!P0 BRA `(.L_x_10494) ;  /* 0xfffffffc00f08947 */ /* 0x002fea000383ffff */
[----:B------:R-:W-:Y:S05]  /*1b550*/  BRA `(.L_x_10706) ;  /* 0xfffffed000cc7947 */ /* 0x000fea000383ffff */
.L_x_10506:
        /* <DEDUP_REMOVED lines=8> */
.L_x_10708:
[----:B------:R-:W-:Y:S05]  /*1b5e0*/  BSYNC B1 ;  /* 0x0000000000017941 */ /* 0x000fea0003800000 */
.L_x_10707:
        /* <DEDUP_REMOVED lines=8> */
.L_x_10709:
[----:B------:R-:W-:Y:S02]  /*1b670*/  IMAD.MOV.U32 R13, RZ, RZ, R37 ;  /* 0x000000ffff0d7224 */ /* 0x000fe400078e0025 */
[----:B------:R-:W-:-:S07]  /*1b680*/  IMAD.MOV.U32 R3, RZ, RZ, R14 ;  /* 0x000000ffff037224 */ /* 0x000fce00078e000e */
[----:B------:R-:W-:Y:S05]  /*1b690*/  WARPSYNC.COLLECTIVE R15, `(.L_x_10710) ;  /* 0x000000000f087348 */ /* 0x000fea0003c00000 */
[----:B------:R0:W1:Y:S02]  /*1b6a0*/  SHFL.IDX P6, R14, R13, R12, R11 ;  /* 0x0000000c0d0e7389 */ /* 0x00006400000c000b */
[----:B01----:R-:W-:Y:S01]  /*1b6b0*/  ENDCOLLECTIVE ;  /* 0x000000000000791b */ /* 0x003fe20003800000 */
.L_x_10710:
[----:B------:R-:W-:Y:S02]  /*1b6c0*/  IMAD.MOV.U32 R13, RZ, RZ, R39 ;  /* 0x000000ffff0d7224 */ /* 0x000fe400078e0027 */
[----:B------:R-:W-:-:S07]  /*1b6d0*/  IMAD.MOV.U32 R37, RZ, RZ, R14 ;  /* 0x000000ffff257224 */ /* 0x000fce00078e000e */
[----:B------:R-:W-:Y:S05]  /*1b6e0*/  WARPSYNC.COLLECTIVE R15, `(.L_x_10711) ;  /* 0x000000000f087348 */ /* 0x000fea0003c00000 */
[----:B------:R0:W1:Y:S02]  /*1b6f0*/  SHFL.IDX P6, R14, R13, R12, R11 ;  /* 0x0000000c0d0e7389 */ /* 0x00006400000c000b */
[----:B01----:R-:W-:Y:S01]  /*1b700*/  ENDCOLLECTIVE ;  /* 0x000000000000791b */ /* 0x003fe20003800000 */
.L_x_10711:
[----:B------:R-:W-:Y:S01]  /*1b710*/  IMAD.MOV.U32 R38, RZ, RZ, R14 ;  /* 0x000000ffff267224 */ /* 0x000fe200078e000e */
[----:B------:R-:W-:Y:S06]  /*1b720*/  BRA `(.L_x_10712) ;  /* 0xfffffee4006c7947 */ /* 0x000fec000383ffff */
.L_x_10510:
[----:B0-----:R0:W1:Y:S02]  /*1b730*/  SYNCS.PHASECHK.TRANS64.TRYWAIT P0, [R2+URZ+0x2d800], R3 ;  /* 0x02d80003020075a7 */ /* 0x001064000800017f */
[----:B-1----:R-:W-:Y:S05]  /*1b740*/  @!P0 NANOSLEEP.SYNCS 0x989680 ;  /* 0x009896800000895d */ /* 0x002fea0003900000 */
[----:B------:R-:W1:Y:S02]  /*1b750*/  @!P0 SYNCS.PHASECHK.TRANS64 P0, [R2+URZ+0x2d800], R3 ;  /* 0x02d80003020085a7 */ /* 0x000e64000800007f */
[----:B-1----:R-:W-:Y:S05]  /*1b760*/  @!P0 BRA `(.L_x_10510) ;  /* 0xfffffffc00f08947 */ /* 0x002fea000383ffff */
[----:B------:R-:W-:Y:S05]  /*1b770*/  BRA `(.L_x_10713) ;  /* 0xfffffeec00207947 */ /* 0x000fea000383ffff */
.L_x_10518:
[----:B-1----:R1:W3:Y:S02]  /*1b780*/  SYNCS.PHASECHK.TRANS64.TRYWAIT P1, [R8+URZ+0x2d830], R3 ;  /* 0x02d83003080075a7 */ /* 0x0022e4000802017f */
[----:B---3--:R-:W-:Y:S05]  /*1b790*/  @!P1 NANOSLEEP.SYNCS 0x989680 ;  /* 0x009896800000995d */ /* 0x008fea0003900000 */
[----:B------:R-:W3:Y:S02]  /*1b7a0*/  @!P1 SYNCS.PHASECHK.TRANS64 P1, [R8+URZ+0x2d830], R3 ;  /* 0x02d83003080095a7 */ /* 0x000ee4000802007f */
[----:B---3--:R-:W-:Y:S05]  /*1b7b0*/  @!P1 BRA `(.L_x_10518) ;  /* 0xfffffffc00f09947 */ /* 0x008fea000383ffff */
[----:B------:R-:W-:Y:S05]  /*1b7c0*/  BRA `(.L_x_10517) ;  /* 0xffffff0000ec7947 */ /* 0x000fea000383ffff */
.L_x_10525:
[----:B-1----:R1:W2:Y:S02]  /*1b7d0*/  SYNCS.PHASECHK.TRANS64.TRYWAIT P2, [R3+URZ+0x2d830], R0 ;  /* 0x02d83000030075a7 */ /* 0x0022a4000804017f */
[----:B--2---:R-:W-:Y:S05]  /*1b7e0*/  @!P2 NANOSLEEP.SYNCS 0x989680 ;  /* 0x009896800000a95d */ /* 0x004fea0003900000 */
[----:B------:R-:W2:Y:S02]  /*1b7f0*/  @!P2 SYNCS.PHASECHK.TRANS64 P2, [R3+URZ+0x2d830], R0 ;  /* 0x02d830000300a5a7 */ /* 0x000ea4000804007f */
[----:B--2---:R-:W-:Y:S05]  /*1b800*/  @!P2 BRA `(.L_x_10525) ;  /* 0xfffffffc00f0a947 */ /* 0x004fea000383ffff */
[----:B------:R-:W-:Y:S05]  /*1b810*/  BRA `(.L_x_10524) ;  /* 0xffffff2800207947 */ /* 0x000fea000383ffff */
.L_x_10529:
[----:B-1----:R1:W2:Y:S02]  /*1b820*/  SYNCS.PHASECHK.TRANS64.TRYWAIT P1, [R3+URZ+0x2d850], R0 ;  /* 0x02d85000030075a7 */ /* 0x0022a4000802017f */
[----:B--2---:R-:W-:Y:S05]  /*1b830*/  @!P1 NANOSLEEP.SYNCS 0x989680 ;  /* 0x009896800000995d */ /* 0x004fea0003900000 */
[----:B------:R-:W2:Y:S02]  /*1b840*/  @!P1 SYNCS.PHASECHK.TRANS64 P1, [R3+URZ+0x2d850], R0 ;  /* 0x02d85000030095a7 */ /* 0x000ea4000802007f */
[----:B--2---:R-:W-:Y:S05]  /*1b850*/  @!P1 BRA `(.L_x_10529) ;  /* 0xfffffffc00f09947 */ /* 0x004fea000383ffff */
[----:B------:R-:W-:Y:S05]  /*1b860*/  BRA `(.L_x_10526) ;  /* 0xffffff2c00407947 */ /* 0x000fea000383ffff */
.L_x_10536:
[----:B-1----:R1:W2:Y:S02]  /*1b870*/  SYNCS.PHASECHK.TRANS64.TRYWAIT P1, [R12+URZ+0x2d850], R7 ;  /* 0x02d850070c0075a7 */ /* 0x0022a4000802017f */
[----:B--2---:R-:W-:Y:S05]  /*1b880*/  @!P1 NANOSLEEP.SYNCS 0x989680 ;  /* 0x009896800000995d */ /* 0x004fea0003900000 */
[----:B------:R-:W2:Y:S02]  /*1b890*/  @!P1 SYNCS.PHASECHK.TRANS64 P1, [R12+URZ+0x2d850], R7 ;  /* 0x02d850070c0095a7 */ /* 0x000ea4000802007f */
[----:B--2---:R-:W-:Y:S05]  /*1b8a0*/  @!P1 BRA `(.L_x_10536) ;  /* 0xfffffffc00f09947 */ /* 0x004fea000383ffff */
[----:B------:R-:W-:Y:S05]  /*1b8b0*/  BRA `(.L_x_10535) ;  /* 0xffffff4c001c7947 */ /* 0x000fea000383ffff */
.L_x_10542:
[----:B------:R-:W-:Y:S02]  /*1b8c0*/  IMAD.MOV.U32 R13, RZ, RZ, R20 ;  /* 0x000000ffff0d7224 */ /* 0x000fe400078e0014 */
[----:B------:R-:W-:Y:S02]  /*1b8d0*/  IMAD.MOV.U32 R12, RZ, RZ, RZ ;  /* 0x000000ffff0c7224 */ /* 0x000fe400078e00ff */
[----:B------:R-:W-:Y:S02]  /*1b8e0*/  IMAD.MOV.U32 R11, RZ, RZ, 0x1c1f ;  /* 0x00001c1fff0b7424 */ /* 0x000fe400078e00ff */
[----:B------:R-:W-:-:S07]  /*1b8f0*/  IMAD.MOV.U32 R15, RZ, RZ, -0x1 ;  /* 0xffffffffff0f7424 */ /* 0x000fce00078e00ff */
[----:B-----5:R-:W-:Y:S05]  /*1b900*/  WARPSYNC.COLLECTIVE R15, `(.L_x_10714) ;  /* 0x000000000f087348 */ /* 0x020fea0003c00000 */
[----:B------:R0:W1:Y:S02]  /*1b910*/  SHFL.IDX P6, R14, R13, R12, R11 ;  /* 0x0000000c0d0e7389 */ /* 0x00006400000c000b */
[----:B01---5:R-:W-:Y:S01]  /*1b920*/  ENDCOLLECTIVE ;  /* 0x000000000000791b */ /* 0x023fe20003800000 */
.L_x_10714:
[----:B------:R-:W-:Y:S02]  /*1b930*/  IMAD.MOV.U32 R13, RZ, RZ, R0 ;  /* 0x000000ffff0d7224 */ /* 0x000fe400078e0000 */
[----:B------:R-:W-:-:S07]  /*1b940*/  IMAD.MOV.U32 R3, RZ, RZ, R14 ;  /* 0x000000ffff037224 */ /* 0x000fce00078e000e */
[----:B------:R-:W-:Y:S05]  /*1b950*/  WARPSYNC.COLLECTIVE R15, `(.L_x_10715) ;  /* 0x000000000f087348 */ /* 0x000fea0003c00000 */
[----:B------:R0:W1:Y:S02]  /*1b960*/  SHFL.IDX P6, R14, R13, R12, R11 ;  /* 0x0000000c0d0e7389 */ /* 0x00006400000c000b */
[----:B01----:R-:W-:Y:S01]  /*1b970*/  ENDCOLLECTIVE ;  /* 0x000000000000791b */ /* 0x003fe20003800000 */
.L_x_10715:
[----:B------:R-:W-:Y:S05]  /*1b980*/  BRA `(.L_x_10716) ;  /* 0xffffff6400ec7947 */ /* 0x000fea000383ffff */
.L_x_10545:
[----:B------:R-:W-:Y:S01]  /*1b990*/  BSSY B1, `(.L_x_10717) ;  /* 0x0000008000017945 */ /* 0x000fe20003800000 */
[----:B---3--:R-:W-:Y:S02]  /*1b9a0*/  IMAD.MOV.U32 R13, RZ, RZ, R20 ;  /* 0x000000ffff0d7224 */ /* 0x008fe400078e0014 */
[----:B------:R-:W-:Y:S02]  /*1b9b0*/  IMAD.MOV.U32 R12, RZ, RZ, 0x1 ;  /* 0x00000001ff0c7424 */ /* 0x000fe400078e00ff */
[----:B------:R-:W-:Y:S02]  /*1b9c0*/  IMAD.MOV.U32 R11, RZ, RZ, 0x1c1f ;  /* 0x00001c1fff0b7424 */ /* 0x000fe400078e00ff */
[----:B------:R-:W-:-:S07]  /*1b9d0*/  IMAD.MOV.U32 R15, RZ, RZ, -0x1 ;  /* 0xffffffffff0f7424 */ /* 0x000fce00078e00ff */
[----:B012--5:R-:W-:Y:S05]  /*1b9e0*/  WARPSYNC.COLLECTIVE R15, `(.L_x_10718) ;  /* 0x000000000f087348 */ /* 0x027fea0003c00000 */
[----:B--2---:R2:W3:Y:S02]  /*1b9f0*/  SHFL.IDX P6, R14, R13, R12, R11 ;  /* 0x0000000c0d0e7389 */ /* 0x0044e400000c000b */
[----:B0123-5:R-:W-:Y:S01]  /*1ba00*/  ENDCOLLECTIVE ;  /* 0x000000000000791b */ /* 0x02ffe20003800000 */
.L_x_10718:
[----:B------:R-:W-:Y:S05]  /*1ba10*/  BSYNC B1 ;  /* 0x0000000000017941 */ /* 0x000fea0003800000 */
.L_x_10717:
        /* <DEDUP_REMOVED lines=8> */
.L_x_10719:
[----:B------:R-:W-:Y:S05]  /*1baa0*/  BRA `(.L_x_10720) ;  /* 0xffffff6400fc7947 */ /* 0x000fea000383ffff */
.L_x_10547:
[----:B------:R-:W-:Y:S02]  /*1bab0*/  IMAD.MOV.U32 R13, RZ, RZ, R26 ;  /* 0x000000ffff0d7224 */ /* 0x000fe400078e001a */
[----:B------:R-:W-:Y:S02]  /*1bac0*/  IMAD.MOV.U32 R12, RZ, RZ, RZ ;  /* 0x000000ffff0c7224 */ /* 0x000fe400078e00ff */
[----:B------:R-:W-:Y:S02]  /*1bad0*/  IMAD.MOV.U32 R11, RZ, RZ, 0x1c1f ;  /* 0x00001c1fff0b7424 */ /* 0x000fe400078e00ff */
[----:B------:R-:W-:-:S07]  /*1bae0*/  IMAD.MOV.U32 R15, RZ, RZ, -0x1 ;  /* 0xffffffffff0f7424 */ /* 0x000fce00078e00ff */
[----:B------:R-:W-:Y:S05]  /*1baf0*/  WARPSYNC.COLLECTIVE R15, `(.L_x_10721) ;  /* 0x000000000f087348 */ /* 0x000fea0003c00000 */
[----:B------:R0:W1:Y:S02]  /*1bb00*/  SHFL.IDX P6, R14, R13, R12, R11 ;  /* 0x0000000c0d0e7389 */ /* 0x00006400000c000b */
[----:B01----:R-:W-:Y:S01]  /*1bb10*/  ENDCOLLECTIVE ;  /* 0x000000000000791b */ /* 0x003fe20003800000 */
.L_x_10721:
[----:B------:R-:W-:Y:S02]  /*1bb20*/  IMAD.MOV.U32 R13, RZ, RZ, R0 ;  /* 0x000000ffff0d7224 */ /* 0x000fe400078e0000 */
[----:B------:R-:W-:-:S07]  /*1bb30*/  IMAD.MOV.U32 R3, RZ, RZ, R14 ;  /* 0x000000ffff037224 */ /* 0x000fce00078e000e */
[----:B------:R-:W-:Y:S05]  /*1bb40*/  WARPSYNC.COLLECTIVE R15, `(.L_x_10722) ;  /* 0x000000000f087348 */ /* 0x000fea0003c00000 */
[----:B------:R0:W1:Y:S02]  /*1bb50*/  SHFL.IDX P6, R14, R13, R12, R11 ;  /* 0x0000000c0d0e7389 */ /* 0x00006400000c000b */
[----:B01----:R-:W-:Y:S01]  /*1bb60*/  ENDCOLLECTIVE ;  /* 0x000000000000791b */ /* 0x003fe20003800000 */
.L_x_10722:
[----:B------:R-:W-:Y:S05]  /*1bb70*/  BRA `(.L_x_10723) ;  /* 0xffffff6800c87947 */ /* 0x000fea000383ffff */
.L_x_10550:
[----:B------:R-:W-:Y:S01]  /*1bb80*/  BSSY B1, `(.L_x_10724) ;  /* 0x0000008000017945 */ /* 0x000fe20003800000 */
[----:B---3--:R-:W-:Y:S02]  /*1bb90*/  IMAD.MOV.U32 R13, RZ, RZ, R26 ;  /* 0x000000ffff0d7224 */ /* 0x008fe400078e001a */
[----:B------:R-:W-:Y:S02]  /*1bba0*/  IMAD.MOV.U32 R12, RZ, RZ, 0x1 ;  /* 0x00000001ff0c7424 */ /* 0x000fe400078e00ff */
[----:B------:R-:W-:Y:S02]  /*1bbb0*/  IMAD.MOV.U32 R11, RZ, RZ, 0x1c1f ;  /* 0x00001c1fff0b7424 */ /* 0x000fe400078e00ff */
[----:B------:R-:W-:-:S07]  /*1bbc0*/  IMAD.MOV.U32 R15, RZ, RZ, -0x1 ;  /* 0xffffffffff0f7424 */ /* 0x000fce00078e00ff */
[----:B012---:R-:W-:Y:S05]  /*1bbd0*/  WARPSYNC.COLLECTIVE R15, `(.L_x_10725) ;  /* 0x000000000f087348 */ /* 0x007fea0003c00000 */
[----:B--2---:R2:W3:Y:S02]  /*1bbe0*/  SHFL.IDX P6, R14, R13, R12, R11 ;  /* 0x0000000c0d0e7389 */ /* 0x0044e400000c000b */
[----:B0123--:R-:W-:Y:S01]  /*1bbf0*/  ENDCOLLECTIVE ;  /* 0x000000000000791b */ /* 0x00ffe20003800000 */
.L_x_10725:
[----:B------:R-:W-:Y:S05]  /*1bc00*/  BSYNC B1 ;  /* 0x0000000000017941 */ /* 0x000fea0003800000 */
.L_x_10724:
        /* <DEDUP_REMOVED lines=8> */
.L_x_10726:
[----:B------:R-:W-:Y:S05]  /*1bc90*/  BRA `(.L_x_10727) ;  /* 0xffffff6c00c47947 */ /* 0x000fea000383ffff */
.L_x_10554:
[----:B------:R-:W-:Y:S02]  /*1bca0*/  IMAD.MOV.U32 R13, RZ, RZ, R4 ;  /* 0x000000ffff0d7224 */ /* 0x000fe400078e0004 */
[----:B------:R-:W-:Y:S02]  /*1bcb0*/  IMAD.MOV.U32 R12, RZ, RZ, RZ ;  /* 0x000000ffff0c7224 */ /* 0x000fe400078e00ff */
[----:B------:R-:W-:Y:S02]  /*1bcc0*/  IMAD.MOV.U32 R11, RZ, RZ, 0x1c1f ;  /* 0x00001c1fff0b7424 */ /* 0x000fe400078e00ff */
[----:B------:R-:W-:-:S07]  /*1bcd0*/  IMAD.MOV.U32 R15, RZ, RZ, -0x1 ;  /* 0xffffffffff0f7424 */ /* 0x000fce00078e00ff */
[----:B-1----:R-:W-:Y:S05]  /*1bce0*/  WARPSYNC.COLLECTIVE R15, `(.L_x_10728) ;  /* 0x000000000f087348 */ /* 0x002fea0003c00000 */
[----:B------:R0:W2:Y:S02]  /*1bcf0*/  SHFL.IDX P6, R14, R13, R12, R11 ;  /* 0x0000000c0d0e7389 */ /* 0x0000a400000c000b */
[----:B012---:R-:W-:Y:S01]  /*1bd00*/  ENDCOLLECTIVE ;  /* 0x000000000000791b */ /* 0x007fe20003800000 */
.L_x_10728:
[----:B------:R-:W-:Y:S02]  /*1bd10*/  IMAD.MOV.U32 R13, RZ, RZ, R0 ;  /* 0x000000ffff0d7224 */ /* 0x000fe400078e0000 */
[----:B------:R-:W-:-:S07]  /*1bd20*/  IMAD.MOV.U32 R3, RZ, RZ, R14 ;  /* 0x000000ffff037224 */ /* 0x000fce00078e000e */
[----:B------:R-:W-:Y:S05]  /*1bd30*/  WARPSYNC.COLLECTIVE R15, `(.L_x_10729) ;  /* 0x000000000f087348 */ /* 0x000fea0003c00000 */
[----:B------:R0:W1:Y:S02]  /*1bd40*/  SHFL.IDX P6, R14, R13, R12, R11 ;  /* 0x0000000c0d0e7389 */ /* 0x00006400000c000b */
[----:B01----:R-:W-:Y:S01]  /*1bd50*/  ENDCOLLECTIVE ;  /* 0x000000000000791b */ /* 0x003fe20003800000 */
.L_x_10729:
[----:B------:R-:W-:Y:S05]  /*1bd60*/  BRA `(.L_x_10730) ;  /* 0xffffff7c00007947 */ /* 0x000fea000383ffff */
.L_x_10557:
        /* <DEDUP_REMOVED lines=8> */
.L_x_10732:
[----:B------:R-:W-:Y:S05]  /*1bdf0*/  BSYNC B1 ;  /* 0x0000000000017941 */ /* 0x000fea0003800000 */
.L_x_10731:
        /* <DEDUP_REMOVED lines=8> */
.L_x_10733:
[----:B------:R-:W-:Y:S05]  /*1be80*/  BRA `(.L_x_10734) ;  /* 0xffffff7c00147947 */ /* 0x000fea000383ffff */
.L_x_10574:
        /* <DEDUP_REMOVED lines=8> */
[----:B-1----:R-:W-:Y:S05]  /*1bf10*/  WARPSYNC.COLLECTIVE R15, `(.L_x_10736) ;  /* 0x000000000f087348 */ /* 0x002fea0003c00000 */
[----:B------:R0:W2:Y:S02]  /*1bf20*/  SHFL.IDX P6, R14, R13, R12, R11 ;  /* 0x0000000c0d0e7389 */ /* 0x0000a400000c000b */
[----:B012---:R-:W-:Y:S01]  /*1bf30*/  ENDCOLLECTIVE ;  /* 0x000000000000791b */ /* 0x007fe20003800000 */
.L_x_10736:
[----:B------:R-:W-:Y:S05]  /*1bf40*/  BSYNC B1 ;  /* 0x0000000000017941 */ /* 0x000fea0003800000 */
.L_x_10735:
[----:B------:R-:W-:Y:S05]  /*1bf50*/  BRA `(.L_x_10737) ;  /* 0xffffff9000fc7947 */ /* 0x000fea000383ffff */
.L_x_10576:
[----:B------:R-:W-:Y:S01]  /*1bf60*/  BSSY B1, `(.L_x_10738) ;  /* 0x0000006000017945 */ /* 0x000fe20003800000 */
[----:B------:R-:W-:-:S07]  /*1bf70*/  IMAD.MOV.U32 R15, RZ, RZ, -0x1 ;  /* 0xffffffffff0f7424 */ /* 0x000fce00078e00ff */
[----:B01----:R-:W-:Y:S05]  /*1bf80*/  WARPSYNC.COLLECTIVE R15, `(.L_x_10739) ;  /* 0x000000000f0c7348 */ /* 0x003fea0003c00000 */
[----:B------:R-:W-:Y:S02]  /*1bf90*/  ELECT P6, UR62, PT ;  /* 0x00000000003e782f */ /* 0x000fe400038c0000 */
[----:B------:R-:W-:Y:S01]  /*1bfa0*/  MOV R14, UR62 ;  /* 0x0000003e000e7c02 */ /* 0x000fe20008000f00 */
[----:B01----:R-:W-:Y:S10]  /*1bfb0*/  ENDCOLLECTIVE ;  /* 0x000000000000791b */ /* 0x003ff40003800000 */
.L_x_10739:
[----:B------:R-:W-:Y:S05]  /*1bfc0*/  BSYNC B1 ;  /* 0x0000000000017941 */ /* 0x000fea0003800000 */
.L_x_10738:
[----:B------:R-:W-:Y:S05]  /*1bfd0*/  BRA `(.L_x_10575) ;  /* 0xffffff9000f47947 */ /* 0x000fea000383ffff */
.L_x_10578:
[----:B0-----:R0:W2:Y:S02]  /*1bfe0*/  SYNCS.PHASECHK.TRANS64.TRYWAIT P0, [R16+URZ+0x2d820], R6 ;  /* 0x02d82006100075a7 */ /* 0x0010a4000800017f */
[----:B--2---:R-:W-:Y:S05]  /*1bff0*/  @!P0 NANOSLEEP.SYNCS 0x989680 ;  /* 0x009896800000895d */ /* 0x004fea0003900000 */
[----:B------:R-:W2:Y:S02]  /*1c000*/  @!P0 SYNCS.PHASECHK.TRANS64 P0, [R16+URZ+0x2d820], R6 ;  /* 0x02d82006100085a7 */ /* 0x000ea4000800007f */
[----:B--2---:R-:W-:Y:S05]  /*1c010*/  @!P0 BRA `(.L_x_10578) ;  /* 0xfffffffc00f08947 */ /* 0x004fea000383ffff */
[----:B------:R-:W-:Y:S05]  /*1c020*/  BRA `(.L_x_10740) ;  /* 0xffffff9400047947 */ /* 0x000fea000383ffff */
.L_x_10582:
[----:B-1----:R1:W2:Y:S02]  /*1c030*/  SYNCS.PHASECHK.TRANS64.TRYWAIT P0, [R9+URZ+0x2d8a0], R11 ;  /* 0x02d8a00b090075a7 */ /* 0x0022a4000800017f */
[----:B--2---:R-:W-:Y:S05]  /*1c040*/  @!P0 NANOSLEEP.SYNCS 0x989680 ;  /* 0x009896800000895d */ /* 0x004fea0003900000 */
[----:B------:R-:W2:Y:S02]  /*1c050*/  @!P0 SYNCS.PHASECHK.TRANS64 P0, [R9+URZ+0x2d8a0], R11 ;  /* 0x02d8a00b090085a7 */ /* 0x000ea4000800007f */
[----:B--2---:R-:W-:Y:S05]  /*1c060*/  @!P0 BRA `(.L_x_10582) ;  /* 0xfffffffc00f08947 */ /* 0x004fea000383ffff */
[----:B------:R-:W-:Y:S05]  /*1c070*/  BRA `(.L_x_10741) ;  /* 0xffffff9400207947 */ /* 0x000fea000383ffff */
.L_x_10589:
[----:B0-----:R0:W2:Y:S02]  /*1c080*/  SYNCS.PHASECHK.TRANS64.TRYWAIT P0, [R9+URZ+0x2d8c0], R11 ;  /* 0x02d8c00b090075a7 */ /* 0x0010a4000800017f */
[----:B--2---:R-:W-:Y:S05]  /*1c090*/  @!P0 NANOSLEEP.SYNCS 0x989680 ;  /* 0x009896800000895d */ /* 0x004fea0003900000 */
[----:B------:R-:W2:Y:S02]  /*1c0a0*/  @!P0 SYNCS.PHASECHK.TRANS64 P0, [R9+URZ+0x2d8c0], R11 ;  /* 0x02d8c00b090085a7 */ /* 0x000ea4000800007f */
[----:B--2---:R-:W-:Y:S05]  /*1c0b0*/  @!P0 BRA `(.L_x_10589) ;  /* 0xfffffffc00f08947 */ /* 0x004fea000383ffff */
[----:B------:R-:W-:Y:S05]  /*1c0c0*/  BRA `(.L_x_10742) ;  /* 0xffffff98001c7947 */ /* 0x000fea000383ffff */
.L_x_10598:
[----:B0-----:R0:W1:Y:S02]  /*1c0d0*/  SYNCS.PHASECHK.TRANS64.TRYWAIT P2, [R9+URZ+0x2d8a0], R8 ;  /* 0x02d8a008090075a7 */ /* 0x001064000804017f */
[----:B-1----:R-:W-:Y:S05]  /*1c0e0*/  @!P2 NANOSLEEP.SYNCS 0x989680 ;  /* 0x009896800000a95d */ /* 0x002fea0003900000 */
[----:B------:R-:W1:Y:S02]  /*1c0f0*/  @!P2 SYNCS.PHASECHK.TRANS64 P2, [R9+URZ+0x2d8a0], R8 ;  /* 0x02d8a0080900a5a7 */ /* 0x000e64000804007f */
[----:B-1----:R-:W-:Y:S05]  /*1c100*/  @!P2 BRA `(.L_x_10598) ;  /* 0xfffffffc00f0a947 */ /* 0x002fea000383ffff */
[----:B------:R-:W-:Y:S05]  /*1c110*/  BRA `(.L_x_10743) ;  /* 0xffffff9c005c7947 */ /* 0x000fea000383ffff */
.L_x_10605:
[----:B-1----:R1:W2:Y:S02]  /*1c120*/  SYNCS.PHASECHK.TRANS64.TRYWAIT P2, [R9+URZ+0x2d8c0], R8 ;  /* 0x02d8c008090075a7 */ /* 0x0022a4000804017f */
[----:B--2---:R-:W-:Y:S05]  /*1c130*/  @!P2 NANOSLEEP.SYNCS 0x989680 ;  /* 0x009896800000a95d */ /* 0x004fea0003900000 */
[----:B------:R-:W2:Y:S02]  /*1c140*/  @!P2 SYNCS.PHASECHK.TRANS64 P2, [R9+URZ+0x2d8c0], R8 ;  /* 0x02d8c0080900a5a7 */ /* 0x000ea4000804007f */
[----:B--2---:R-:W-:Y:S05]  /*1c150*/  @!P2 BRA `(.L_x_10605) ;  /* 0xfffffffc00f0a947 */ /* 0x004fea000383ffff */
[----:B------:R-:W-:Y:S05]  /*1c160*/  BRA `(.L_x_10744) ;  /* 0xffffffa000547947 */ /* 0x000fea000383ffff */
.L_x_10622:
[----:B------:R-:W0:Y:S01]  /*1c170*/  S2R R20, SR_TID.X ;  /* 0x0000000000147919 */ /* 0x000e220000002100 */
[----:B------:R-:W-:Y:S01]  /*1c180*/  BSSY B0, `(.L_x_10745) ;  /* 0x000000a000007945 */ /* 0x000fe20003800000 */
[----:B------:R-:W-:Y:S02]  /*1c190*/  IMAD.MOV.U32 R12, RZ, RZ, RZ ;  /* 0x000000ffff0c7224 */ /* 0x000fe400078e00ff */
[----:B------:R-:W-:Y:S01]  /*1c1a0*/  IMAD.MOV.U32 R15, RZ, RZ, -0x1 ;  /* 0xffffffffff0f7424 */ /* 0x000fe200078e00ff */
[----:B0-----:R-:W-:-:S04]  /*1c1b0*/  SHF.R.U32.HI R11, RZ, 0x5, R20 ;  /* 0x00000005ff0b7819 */ /* 0x001fc80000011614 */
[----:B------:R-:W-:-:S05]  /*1c1c0*/  LOP3.LUT R11, R11, 0x3, RZ, 0xc0, !PT ;  /* 0x000000030b0b7812 */ /* 0x000fca00078ec0ff */
[----:B------:R-:W-:Y:S02]  /*1c1d0*/  IMAD.MOV.U32 R13, RZ, RZ, R11 ;  /* 0x000000ffff0d7224 */ /* 0x000fe400078e000b */
[----:B------:R-:W-:-:S07]  /*1c1e0*/  IMAD.MOV.U32 R11, RZ, RZ, 0x1f ;  /* 0x0000001fff0b7424 */ /* 0x000fce00078e00ff */
[----:B-----5:R-:W-:Y:S05]  /*1c1f0*/  WARPSYNC.COLLECTIVE R15, `(.L_x_10746) ;  /* 0x000000000f087348 */ /* 0x020fea0003c00000 */
[----:B------:R0:W1:Y:S02]  /*1c200*/  SHFL.IDX P6, R14, R13, R12, R11 ;  /* 0x0000000c0d0e7389 */ /* 0x00006400000c000b */
[----:B01---5:R-:W-:Y:S01]  /*1c210*/  ENDCOLLECTIVE ;  /* 0x000000000000791b */ /* 0x023fe20003800000 */
.L_x_10746:
[----:B------:R-:W-:Y:S05]  /*1c220*/  BSYNC B0 ;  /* 0x0000000000007941 */ /* 0x000fea0003800000 */
.L_x_10745:
[----:B------:R-:W-:Y:S05]  /*1c230*/  BRA `(.L_x_10747) ;  /* 0xffffffb000147947 */ /* 0x000fea000383ffff */
.L_x_10625:
[----:B0-----:R0:W1:Y:S02]  /*1c240*/  SYNCS.PHASECHK.TRANS64.TRYWAIT P0, [R0+URZ+0x2d840], R5 ;  /* 0x02d84005000075a7 */ /* 0x001064000800017f */
[----:B-1----:R-:W-:Y:S05]  /*1c250*/  @!P0 NANOSLEEP.SYNCS 0x989680 ;  /* 0x009896800000895d */ /* 0x002fea0003900000 */
[----:B------:R-:W1:Y:S02]  /*1c260*/  @!P0 SYNCS.PHASECHK.TRANS64 P0, [R0+URZ+0x2d840], R5 ;  /* 0x02d84005000085a7 */ /* 0x000e64000800007f */
[----:B-1----:R-:W-:Y:S05]  /*1c270*/  @!P0 BRA `(.L_x_10625) ;  /* 0xfffffffc00f08947 */ /* 0x002fea000383ffff */
[----:B------:R-:W-:Y:S05]  /*1c280*/  BRA `(.L_x_10748) ;  /* 0xffffffb000687947 */ /* 0x000fea000383ffff */
.L_x_10626:
        /* <DEDUP_REMOVED lines=8> */
.L_x_10750:
[----:B------:R-:W-:Y:S05]  /*1c310*/  BSYNC B0 ;  /* 0x0000000000007941 */ /* 0x000fea0003800000 */
.L_x_10749:
        /* <DEDUP_REMOVED lines=8> */
.L_x_10751:
[----:B------:R-:W-:Y:S02]  /*1c3a0*/  IMAD.MOV.U32 R13, RZ, RZ, R7 ;  /* 0x000000ffff0d7224 */ /* 0x000fe400078e0007 */
[----:B------:R-:W-:Y:S02]  /*1c3b0*/  IMAD.MOV.U32 R12, RZ, RZ, 0x1 ;  /* 0x00000001ff0c7424 */ /* 0x000fe400078e00ff */
[----:B------:R-:W-:-:S07]  /*1c3c0*/  IMAD.MOV.U32 R4, RZ, RZ, R14 ;  /* 0x000000ffff047224 */ /* 0x000fce00078e000e */
[----:B------:R-:W-:Y:S05]  /*1c3d0*/  WARPSYNC.COLLECTIVE R15, `(.L_x_10752) ;  /* 0x000000000f087348 */ /* 0x000fea0003c00000 */
[----:B------:R0:W1:Y:S02]  /*1c3e0*/  SHFL.IDX P6, R14, R13, R12, R11 ;  /* 0x0000000c0d0e7389 */ /* 0x00006400000c000b */
[----:B01----:R-:W-:Y:S01]  /*1c3f0*/  ENDCOLLECTIVE ;  /* 0x000000000000791b */ /* 0x003fe20003800000 */
.L_x_10752:
[----:B------:R-:W-:-:S05]  /*1c400*/  @P0 LEA R5, P1, R9, R4, 0x1 ;  /* 0x0000000409050211 */ /* 0x000fca00078208ff */
[----:B------:R-:W-:Y:S01]  /*1c410*/  @P0 IMAD.X R4, RZ, RZ, R6, P1 ;  /* 0x000000ffff040224 */ /* 0x000fe200008e0606 */
[----:B------:R-:W-:Y:S01]  /*1c420*/  ISETP.GE.AND P1, PT, R3, 0x21, PT ;  /* 0x000000210300780c */ /* 0x000fe20003f26270 */
[----:B------:R-:W-:-:S03]  /*1c430*/  @P0 IMAD R6, R8, 0x2, R16 ;  /* 0x0000000208060824 */ /* 0x000fc600078e0210 */
        /* <DEDUP_REMOVED lines=14> */
.L_x_10753:
[----:B------:R-:W-:Y:S02]  /*1c520*/  IMAD.MOV.U32 R13, RZ, RZ, R7 ;  /* 0x000000ffff0d7224 */ /* 0x000fe400078e0007 */
[----:B------:R-:W-:Y:S02]  /*1c530*/  IMAD.MOV.U32 R12, RZ, RZ, 0x2 ;  /* 0x00000002ff0c7424 */ /* 0x000fe400078e00ff */
[----:B------:R-:W-:-:S07]  /*1c540*/  IMAD.MOV.U32 R4, RZ, RZ, R14 ;  /* 0x000000ffff047224 */ /* 0x000fce00078e000e */
[----:B------:R-:W-:Y:S05]  /*1c550*/  WARPSYNC.COLLECTIVE R15, `(.L_x_10754) ;  /* 0x000000000f087348 */ /* 0x000fea0003c00000 */
[----:B------:R0:W1:Y:S02]  /*1c560*/  SHFL.IDX P6, R14, R13, R12, R11 ;  /* 0x0000000c0d0e7389 */ /* 0x00006400000c000b */
[----:B01----:R-:W-:Y:S01]  /*1c570*/  ENDCOLLECTIVE ;  /* 0x000000000000791b */ /* 0x003fe20003800000 */
.L_x_10754:
[----:B------:R-:W-:-:S05]  /*1c580*/  @P1 LEA R5, P0, R9, R4, 0x1 ;  /* 0x0000000409051211 */ /* 0x000fca00078008ff */
[----:B------:R-:W-:Y:S02]  /*1c590*/  @P1 IMAD.X R4, RZ, RZ, R6, P0 ;  /* 0x000000ffff041224 */ /* 0x000fe400000e0606 */
        /* <DEDUP_REMOVED lines=16> */
.L_x_10755:
[----:B------:R-:W-:Y:S02]  /*1c6a0*/  IMAD.MOV.U32 R13, RZ, RZ, R7 ;  /* 0x000000ffff0d7224 */ /* 0x000fe400078e0007 */
[----:B------:R-:W-:Y:S02]  /*1c6b0*/  IMAD.MOV.U32 R12, RZ, RZ, 0x3 ;  /* 0x00000003ff0c7424 */ /* 0x000fe400078e00ff */
[----:B------:R-:W-:-:S07]  /*1c6c0*/  IMAD.MOV.U32 R4, RZ, RZ, R14 ;  /* 0x000000ffff047224 */ /* 0x000fce00078e000e */
[----:B------:R-:W-:Y:S05]  /*1c6d0*/  WARPSYNC.COLLECTIVE R15, `(.L_x_10756) ;  /* 0x000000000f087348 */ /* 0x000fea0003c00000 */
[----:B------:R0:W1:Y:S02]  /*1c6e0*/  SHFL.IDX P6, R14, R13, R12, R11 ;  /* 0x0000000c0d0e7389 */ /* 0x00006400000c000b */
[----:B01----:R-:W-:Y:S01]  /*1c6f0*/  ENDCOLLECTIVE ;  /* 0x000000000000791b */ /* 0x003fe20003800000 */
.L_x_10756:
[----:B------:R-:W-:-:S05]  /*1c700*/  @P1 LEA R5, P0, R9, R4, 0x1 ;  /* 0x0000000409051211 */ /* 0x000fca00078008ff */
[----:B------:R-:W-:Y:S02]  /*1c710*/  @P1 IMAD.X R4, RZ, RZ, R6, P0 ;  /* 0x000000ffff041224 */ /* 0x000fe400000e0606 */
[----:B------:R-:W-:-:S03]  /*1c720*/  @P1 IMAD R6, R8, 0x2, R16 ;  /* 0x0000000208061824 */ /* 0x000fc600078e0210 */
        /* <DEDUP_REMOVED lines=8> */
.L_x_10757:
        /* <DEDUP_REMOVED lines=8> */
.L_x_10631:
        /* <DEDUP_REMOVED lines=9> */
.L_x_10759:
[C---:B------:R-:W-:Y:S01]  /*1c8c0*/  VIADD R9, R25.reuse, 0x20 ;  /* 0x0000002019097836 */ /* 0x040fe20000000000 */
[----:B------:R-:W-:Y:S01]  /*1c8d0*/  ISETP.GE.AND P3, PT, R25, R0, PT ;  /* 0x000000001900720c */ /* 0x000fe20003f66270 */
[----:B------:R-:W-:Y:S02]  /*1c8e0*/  IMAD.MOV.U32 R13, RZ, RZ, R5 ;  /* 0x000000ffff0d7224 */ /* 0x000fe400078e0005 */
[----:B------:R-:W-:-:S10]  /*1c8f0*/  IMAD.MOV.U32 R2, RZ, RZ, R14 ;  /* 0x000000ffff027224 */ /* 0x000fd400078e000e */
[----:B------:R-:W-:Y:S05]  /*1c900*/  WARPSYNC.COLLECTIVE R15, `(.L_x_10760) ;  /* 0x000000000f087348 */ /* 0x000fea0003c00000 */
[----:B------:R0:W1:Y:S02]  /*1c910*/  SHFL.IDX P6, R14, R13, R12, R11 ;  /* 0x0000000c0d0e7389 */ /* 0x00006400000c000b */
[----:B01----:R-:W-:Y:S01]  /*1c920*/  ENDCOLLECTIVE ;  /* 0x000000000000791b */ /* 0x003fe20003800000 */
.L_x_10760:
[----:B------:R-:W-:Y:S02]  /*1c930*/  IMAD.MOV.U32 R13, RZ, RZ, R4 ;  /* 0x000000ffff0d7224 */ /* 0x000fe400078e0004 */
[----:B------:R-:W-:Y:S02]  /*1c940*/  IMAD.MOV.U32 R12, RZ, RZ, 0x1 ;  /* 0x00000001ff0c7424 */ /* 0x000fe400078e00ff */
[----:B------:R-:W-:-:S07]  /*1c950*/  IMAD.MOV.U32 R3, RZ, RZ, R14 ;  /* 0x000000ffff037224 */ /* 0x000fce00078e000e */
[----:B------:R-:W-:Y:S05]  /*1c960*/  WARPSYNC.COLLECTIVE R15, `(.L_x_10761) ;  /* 0x000000000f087348 */ /* 0x000fea0003c00000 */
[----:B------:R0:W1:Y:S02]  /*1c970*/  SHFL.IDX P6, R14, R13, R12, R11 ;  /* 0x0000000c0d0e7389 */ /* 0x00006400000c000b */
[----:B01----:R-:W-:Y:S01]  /*1c980*/  ENDCOLLECTIVE ;  /* 0x000000000000791b */ /* 0x003fe20003800000 */
.L_x_10761:
[----:B------:R-:W-:-:S05]  /*1c990*/  @!P3 LEA R3, P4, R10, R3, 0x1 ;  /* 0x000000030a03b211 */ /* 0x000fca00078808ff */
[----:B------:R-:W-:-:S05]  /*1c9a0*/  @!P3 IMAD.X R2, RZ, RZ, R2, P4 ;  /* 0x000000ffff02b224 */ /* 0x000fca00020e0602 */
[----:B------:R-:W-:Y:S01]  /*1c9b0*/  @!P3 LOP3.LUT R3, R3, R2, RZ, 0x3c, !PT ;  /* 0x000000020303b212 */ /* 0x000fe200078e3cff */
[----:B------:R-:W-:-:S03]  /*1c9c0*/  IMAD.MOV.U32 R13, RZ, RZ, R5 ;  /* 0x000000ffff0d7224 */ /* 0x000fc600078e0005 */
[----:B------:R-:W-:-:S04]  /*1c9d0*/  @!P3 LOP3.LUT R2, R3, R2, RZ, 0x3c, !PT ;  /* 0x000000020302b212 */ /* 0x000fc800078e3cff */
[----:B------:R-:W-:-:S05]  /*1c9e0*/  @!P3 LOP3.LUT R3, R3, R2, RZ, 0x3c, !PT ;  /* 0x000000020303b212 */ /* 0x000fca00078e3cff */
        /* <DEDUP_REMOVED lines=11> */
.L_x_10762:
[----:B------:R-:W-:Y:S02]  /*1caa0*/  IMAD.MOV.U32 R13, RZ, RZ, R4 ;  /* 0x000000ffff0d7224 */ /* 0x000fe400078e0004 */
[----:B------:R-:W-:Y:S02]  /*1cab0*/  IMAD.MOV.U32 R12, RZ, RZ, 0x2 ;  /* 0x00000002ff0c7424 */ /* 0x000fe400078e00ff */
[----:B------:R-:W-:-:S07]  /*1cac0*/  IMAD.MOV.U32 R3, RZ, RZ, R14 ;  /* 0x000000ffff037224 */ /* 0x000fce00078e000e */
[----:B------:R-:W-:Y:S05]  /*1cad0*/  WARPSYNC.COLLECTIVE R15, `(.L_x_10763) ;  /* 0x000000000f087348 */ /* 0x000fea0003c00000 */
[----:B------:R0:W1:Y:S02]  /*1cae0*/  SHFL.IDX P6, R14, R13, R12, R11 ;  /* 0x0000000c0d0e7389 */ /* 0x00006400000c000b */
[----:B01----:R-:W-:Y:S01]  /*1caf0*/  ENDCOLLECTIVE ;  /* 0x000000000000791b */ /* 0x003fe20003800000 */
.L_x_10763:
        /* <DEDUP_REMOVED lines=11> */
[----:B------:R0:W-:Y:S02]  /*1cbb0*/  @!P3 LDGSTS.E.BYPASS.LTC128B.128 [R8+0x12c00], desc[UR42][R2.64+0x80], !P2 ;  /* 0x12c000800208bfae */ /* 0x0001e4000d101d6a */
[----:B0-----:R-:W-:-:S05]  /*1cbc0*/  VIADD R2, R25, 0x40 ;  /* 0x0000004019027836 */ /* 0x001fca0000000000 */
[----:B------:R-:W-:Y:S01]  /*1cbd0*/  ISETP.GE.AND P3, PT, R2, R0, PT ;  /* 0x000000000200720c */ /* 0x000fe20003f66270 */
[----:B------:R-:W-:-:S12]  /*1cbe0*/  IMAD.MOV.U32 R2, RZ, RZ, R14 ;  /* 0x000000ffff027224 */ /* 0x000fd800078e000e */
[----:B------:R-:W-:Y:S05]  /*1cbf0*/  WARPSYNC.COLLECTIVE R15, `(.L_x_10764) ;  /* 0x000000000f087348 */ /* 0x000fea0003c00000 */
[----:B------:R0:W1:Y:S02]  /*1cc00*/  SHFL.IDX P6, R14, R13, R12, R11 ;  /* 0x0000000c0d0e7389 */ /* 0x00006400000c000b */
[----:B01----:R-:W-:Y:S01]  /*1cc10*/  ENDCOLLECTIVE ;  /* 0x000000000000791b */ /* 0x003fe20003800000 */
.L_x_10764:
[----:B------:R-:W-:Y:S02]  /*1cc20*/  IMAD.MOV.U32 R13, RZ, RZ, R4 ;  /* 0x000000ffff0d7224 */ /* 0x000fe400078e0004 */
[----:B------:R-:W-:Y:S02]  /*1cc30*/  IMAD.MOV.U32 R12, RZ, RZ, 0x3 ;  /* 0x00000003ff0c7424 */ /* 0x000fe400078e00ff */
[----:B------:R-:W-:-:S07]  /*1cc40*/  IMAD.MOV.U32 R3, RZ, RZ, R14 ;  /* 0x000000ffff037224 */ /* 0x000fce00078e000e */
[----:B------:R-:W-:Y:S05]  /*1cc50*/  WARPSYNC.COLLECTIVE R15, `(.L_x_10765) ;  /* 0x000000000f087348 */ /* 0x000fea0003c00000 */
[----:B------:R0:W1:Y:S02]  /*1cc60*/  SHFL.IDX P6, R14, R13, R12, R11 ;  /* 0x0000000c0d0e7389 */ /* 0x00006400000c000b */
[----:B01----:R-:W-:Y:S01]  /*1cc70*/  ENDCOLLECTIVE ;  /* 0x000000000000791b */ /* 0x003fe20003800000 */
.L_x_10765:
[----:B------:R-:W-:-:S05]  /*1cc80*/  @!P3 LEA R3, P4, R10, R3, 0x1 ;  /* 0x000000030a03b211 */ /* 0x000fca00078808ff */
[----:B------:R-:W-:-:S05]  /*1cc90*/  @!P3 IMAD.X R2, RZ, RZ, R2, P4 ;  /* 0x000000ffff02b224 */ /* 0x000fca00020e0602 */
[----:B------:R-:W-:Y:S01]  /*1cca0*/  @!P3 LOP3.LUT R3, R3, R2, RZ, 0x3c, !PT ;  /* 0x000000020303b212 */ /* 0x000fe200078e3cff */
[----:B------:R-:W-:-:S03]  /*1ccb0*/  IMAD.MOV.U32 R13, RZ, RZ, R5 ;  /* 0x000000ffff0d7224 */ /* 0x000fc600078e0005 */
[----:B------:R-:W-:-:S04]  /*1ccc0*/  @!P3 LOP3.LUT R2, R3, R2, RZ, 0x3c, !PT ;  /* 0x000000020302b212 */ /* 0x000fc800078e3cff */
[----:B------:R-:W-:Y:S01]  /*1ccd0*/  @!P3 LOP3.LUT R3, R3, R2, RZ, 0x3c, !PT ;  /* 0x000000020303b212 */ /* 0x000fe200078e3cff */
[----:B------:R-:W-:-:S07]  /*1cce0*/  IMAD.MOV.U32 R4, RZ, RZ, R14 ;  /* 0x000000ffff047224 */ /* 0x000fce00078e000e */
[----:B------:R-:W-:Y:S05]  /*1ccf0*/  WARPSYNC.COLLECTIVE R15, `(.L_x_10766) ;  /* 0x000000000f087348 */ /* 0x000fea0003c00000 */
[----:B------:R0:W1:Y:S02]  /*1cd00*/  SHFL.IDX P6, R14, R13, R12, R11 ;  /* 0x0000000c0d0e7389 */ /* 0x00006400000c000b */
[----:B01----:R-:W-:Y:S01]  /*1cd10*/  ENDCOLLECTIVE ;  /* 0x000000000000791b */ /* 0x003fe20003800000 */
.L_x_10766:
[----:B------:R-:W-:Y:S01]  /*1cd20*/  @!PT LDS RZ, [RZ] ;  /* 0x00000000fffff984 */ /* 0x000fe20000000800 */
[----:B------:R-:W-:Y:S01]  /*1cd30*/  @!PT LDS RZ, [RZ] ;  /* 0x00000000fffff984 */ /* 0x000fe20000000800 */
[----:B------:R-:W-:Y:S01]  /*1cd40*/  @!PT LDS RZ, [RZ] ;  /* 0x00000000fffff984 */ /* 0x000fe20000000800 */
[----:B------:R-:W-:Y:S04]  /*1cd50*/  @!P3 LDGSTS.E.BYPASS.LTC128B.128 [R8+0xd400], desc[UR42][R2.64], !P0 ;  /* 0x0d4000000208bfae */ /* 0x000fe8000c101d6a */
[----:B------:R-:W-:Y:S04]  /*1cd60*/  @!P3 LDGSTS.E.BYPASS.LTC128B.128 [R8+0x10400], desc[UR42][R2.64+0x40], !P1 ;  /* 0x104000400208bfae */ /* 0x000fe8000c901d6a */
[----:B------:R0:W-:Y:S01]  /*1cd70*/  @!P3 LDGSTS.E.BYPASS.LTC128B.128 [R8+0x13400], desc[UR42][R2.64+0x80], !P2 ;  /* 0x134000800208bfae */ /* 0x0001e2000d101d6a */
[----:B------:R-:W-:Y:S02]  /*1cd80*/  IMAD.MOV.U32 R13, RZ, RZ, R6 ;  /* 0x000000ffff0d7224 */ /* 0x000fe400078e0006 */
[----:B------:R-:W-:-:S02]  /*1cd90*/  IMAD.MOV.U32 R12, RZ, RZ, RZ ;  /* 0x000000ffff0c7224 */ /* 0x000fc400078e00ff */
[----:B0-----:R-:W-:Y:S02]  /*1cda0*/  VIADD R2, R25, 0x60 ;  /* 0x0000006019027836 */ /* 0x001fe40000000000 */
[----:B------:R-:W-:-:S07]  /*1cdb0*/  IMAD.MOV.U32 R5, RZ, RZ, R14 ;  /* 0x000000ffff057224 */ /* 0x000fce00078e000e */
[----:B------:R-:W-:Y:S05]  /*1cdc0*/  WARPSYNC.COLLECTIVE R15, `(.L_x_10767) ;  /* 0x000000000f087348 */ /* 0x000fea0003c00000 */
[----:B------:R0:W1:Y:S02]  /*1cdd0*/  SHFL.IDX P6, R14, R13, R12, R11 ;  /* 0x0000000c0d0e7389 */ /* 0x00006400000c000b */
[----:B01----:R-:W-:Y:S01]  /*1cde0*/  ENDCOLLECTIVE ;  /* 0x000000000000791b */ /* 0x003fe20003800000 */
.L_x_10767:
[----:B------:R-:W-:-:S13]  /*1cdf0*/  ISETP.GE.AND P3, PT, R2, R0, PT ;  /* 0x000000000200720c */ /* 0x000fda0003f66270 */
[----:B------:R-:W-:Y:S01]  /*1ce00*/  @!P3 LEA R2, P4, R10, R5, 0x1 ;  /* 0x000000050a02b211 */ /* 0x000fe200078808ff */
[----:B------:R-:W-:-:S04]  /*1ce10*/  IMAD.MOV.U32 R13, RZ, RZ, R7 ;  /* 0x000000ffff0d7224 */ /* 0x000fc800078e0007 */
[----:B------:R-:W-:-:S05]  /*1ce20*/  @!P3 IMAD.X R3, RZ, RZ, R4, P4 ;  /* 0x000000ffff03b224 */ /* 0x000fca00020e0604 */
        /* <DEDUP_REMOVED lines=12> */
.L_x_10768:
[----:B------:R-:W-:Y:S02]  /*1cef0*/  IMAD.MOV.U32 R13, RZ, RZ, R6 ;  /* 0x000000ffff0d7224 */ /* 0x000fe400078e0006 */
[----:B------:R-:W-:Y:S02]  /*1cf00*/  IMAD.MOV.U32 R12, RZ, RZ, 0x1 ;  /* 0x00000001ff0c7424 */ /* 0x000fe400078e00ff */
[----:B------:R-:W-:-:S07]  /*1cf10*/  IMAD.MOV.U32 R3, RZ, RZ, R14 ;  /* 0x000000ffff037224 */ /* 0x000fce00078e000e */
[----:B------:R-:W-:Y:S05]  /*1cf20*/  WARPSYNC.COLLECTIVE R15, `(.L_x_10769) ;  /* 0x000000000f087348 */ /* 0x000fea0003c00000 */
[----:B------:R0:W1:Y:S02]  /*1cf30*/  SHFL.IDX P6, R14, R13, R12, R11 ;  /* 0x0000000c0d0e7389 */ /* 0x00006400000c000b */
[----:B01----:R-:W-:Y:S01]  /*1cf40*/  ENDCOLLECTIVE ;  /* 0x000000000000791b */ /* 0x003fe20003800000 */
.L_x_10769:
        /* <DEDUP_REMOVED lines=10> */
.L_x_10770:
[----:B------:R-:W-:Y:S01]  /*1cff0*/  @!PT LDS RZ, [RZ] ;  /* 0x00000000fffff984 */ /* 0x000fe20000000800 */
[----:B------:R-:W-:Y:S01]  /*1d000*/  @!PT LDS RZ, [RZ] ;  /* 0x00000000fffff984 */ /* 0x000fe20000000800 */
[----:B------:R-:W-:Y:S01]  /*1d010*/  @!PT LDS RZ, [RZ] ;  /* 0x00000000fffff984 */ /* 0x000fe20000000800 */
[----:B------:R-:W-:Y:S04]  /*1d020*/  @!P3 LDGSTS.E.BYPASS.LTC128B.128 [R8+0xe400], desc[UR42][R2.64], !P0 ;  /* 0x0e4000000208bfae */ /* 0x000fe8000c101d6a */
[----:B------:R-:W-:Y:S04]  /*1d030*/  @!P3 LDGSTS.E.BYPASS.LTC128B.128 [R8+0x11400], desc[UR42][R2.64+0x40], !P1 ;  /* 0x114000400208bfae */ /* 0x000fe8000c901d6a */
[----:B------:R0:W-:Y:S02]  /*1d040*/  @!P3 LDGSTS.E.BYPASS.LTC128B.128 [R8+0x14400], desc[UR42][R2.64+0x80], !P2 ;  /* 0x144000800208bfae */ /* 0x0001e4000d101d6a */
[----:B0-----:R-:W-:Y:S01]  /*1d050*/  IMAD.MOV.U32 R2, RZ, RZ, R14 ;  /* 0x000000ffff027224 */ /* 0x001fe200078e000e */
[----:B------:R-:W-:Y:S06]  /*1d060*/  BRA `(.L_x_10771) ;  /* 0xffffffb4004c7947 */ /* 0x000fec000383ffff */
.L_x_10634:
[----:B-1----:R1:W2:Y:S02]  /*1d070*/  SYNCS.PHASECHK.TRANS64.TRYWAIT P0, [R16+URZ+0x2d820], R0 ;  /* 0x02d82000100075a7 */ /* 0x0022a4000800017f */
[----:B--2---:R-:W-:Y:S05]  /*1d080*/  @!P0 NANOSLEEP.SYNCS 0x989680 ;  /* 0x009896800000895d */ /* 0x004fea0003900000 */
[----:B------:R-:W2:Y:S02]  /*1d090*/  @!P0 SYNCS.PHASECHK.TRANS64 P0, [R16+URZ+0x2d820], R0 ;  /* 0x02d82000100085a7 */ /* 0x000ea4000800007f */
[----:B--2---:R-:W-:Y:S05]  /*1d0a0*/  @!P0 BRA `(.L_x_10634) ;  /* 0xfffffffc00f08947 */ /* 0x004fea000383ffff */
[----:B------:R-:W-:Y:S05]  /*1d0b0*/  BRA `(.L_x_10772) ;  /* 0xffffffb400b07947 */ /* 0x000fea000383ffff */
.L_x_10639:
[----:B0-----:R0:W1:Y:S02]  /*1d0c0*/  SYNCS.PHASECHK.TRANS64.TRYWAIT P0, [R5+URZ+0x2d840], R0 ;  /* 0x02d84000050075a7 */ /* 0x001064000800017f */
[----:B-1----:R-:W-:Y:S05]  /*1d0d0*/  @!P0 NANOSLEEP.SYNCS 0x989680 ;  /* 0x009896800000895d */ /* 0x002fea0003900000 */
[----:B------:R-:W1:Y:S02]  /*1d0e0*/  @!P0 SYNCS.PHASECHK.TRANS64 P0, [R5+URZ+0x2d840], R0 ;  /* 0x02d84000050085a7 */ /* 0x000e64000800007f */
[----:B-1----:R-:W-:Y:S05]  /*1d0f0*/  @!P0 BRA `(.L_x_10639) ;  /* 0xfffffffc00f08947 */ /* 0x002fea000383ffff */
[----:B------:R-:W-:Y:S05]  /*1d100*/  BRA `(.L_x_10773) ;  /* 0xffffffb800a47947 */ /* 0x000fea000383ffff */
.L_x_10640:
        /* <DEDUP_REMOVED lines=8> */
.L_x_10775:
[----:B------:R-:W-:Y:S05]  /*1d190*/  BSYNC B1 ;  /* 0x0000000000017941 */ /* 0x000fea0003800000 */
.L_x_10774:
[----:B------:R-:W0:Y:S01]  /*1d1a0*/  S2R R21, SR_TID.X ;  /* 0x0000000000157919 */ /* 0x000e220000002100 */
        /* <DEDUP_REMOVED lines=8> */
[----:B------:R-:W-:-:S12]  /*1d230*/  IMAD R4, R4, 0x2, R16 ;  /* 0x0000000204047824 */ /* 0x000fd800078e0210 */
[----:B0-----:R-:W-:Y:S05]  /*1d240*/  WARPSYNC.COLLECTIVE R15, `(.L_x_10776) ;  /* 0x000000000f087348 */ /* 0x001fea0003c00000 */
[----:B------:R1:W2:Y:S02]  /*1d250*/  SHFL.IDX P6, R14, R13, R12, R11 ;  /* 0x0000000c0d0e7389 */ /* 0x0002a400000c000b */
[----:B012---:R-:W-:Y:S01]  /*1d260*/  ENDCOLLECTIVE ;  /* 0x000000000000791b */ /* 0x007fe20003800000 */
.L_x_10776:
        /* <DEDUP_REMOVED lines=8> */
.L_x_10777:
        /* <DEDUP_REMOVED lines=14> */
.L_x_10778:
[----:B------:R-:W-:Y:S02]  /*1d3d0*/  IMAD.MOV.U32 R13, RZ, RZ, R7 ;  /* 0x000000ffff0d7224 */ /* 0x000fe400078e0007 */
[----:B------:R-:W-:Y:S02]  /*1d3e0*/  IMAD.MOV.U32 R12, RZ, RZ, 0x2 ;  /* 0x00000002ff0c7424 */ /* 0x000fe400078e00ff */
[----:B------:R-:W-:-:S07]  /*1d3f0*/  IMAD.MOV.U32 R2, RZ, RZ, R14 ;  /* 0x000000ffff027224 */ /* 0x000fce00078e000e */
[----:B------:R-:W-:Y:S05]  /*1d400*/  WARPSYNC.COLLECTIVE R15, `(.L_x_10779) ;  /* 0x000000000f087348 */ /* 0x000fea0003c00000 */
[----:B------:R0:W1:Y:S02]  /*1d410*/  SHFL.IDX P6, R14, R13, R12, R11 ;  /* 0x0000000c0d0e7389 */ /* 0x00006400000c000b */
[----:B01----:R-:W-:Y:S01]  /*1d420*/  ENDCOLLECTIVE ;  /* 0x000000000000791b */ /* 0x003fe20003800000 */
.L_x_10779:
        /* <DEDUP_REMOVED lines=13> */
.L_x_10780:
[----:B------:R-:W-:Y:S02]  /*1d500*/  IMAD.MOV.U32 R13, RZ, RZ, R7 ;  /* 0x000000ffff0d7224 */ /* 0x000fe400078e0007 */
[----:B------:R-:W-:Y:S02]  /*1d510*/  IMAD.MOV.U32 R12, RZ, RZ, 0x3 ;  /* 0x00000003ff0c7424 */ /* 0x000fe400078e00ff */
[----:B------:R-:W-:-:S07]  /*1d520*/  IMAD.MOV.U32 R2, RZ, RZ, R14 ;  /* 0x000000ffff027224 */ /* 0x000fce00078e000e */
[----:B------:R-:W-:Y:S05]  /*1d530*/  WARPSYNC.COLLECTIVE R15, `(.L_x_10781) ;  /* 0x000000000f087348 */ /* 0x000fea0003c00000 */
[----:B------:R0:W1:Y:S02]  /*1d540*/  SHFL.IDX P6, R14, R13, R12, R11 ;  /* 0x0000000c0d0e7389 */ /* 0x00006400000c000b */
[----:B01----:R-:W-:Y:S01]  /*1d550*/  ENDCOLLECTIVE ;  /* 0x000000000000791b */ /* 0x003fe20003800000 */
.L_x_10781:
        /* <DEDUP_REMOVED lines=14> */
.L_x_10782:
[----:B------:R-:W-:Y:S01]  /*1d640*/  IMAD.MOV.U32 R2, RZ, RZ, R14 ;  /* 0x000000ffff027224 */ /* 0x000fe200078e000e */
[----:B------:R-:W-:Y:S06]  /*1d650*/  BRA `(.L_x_10783) ;  /* 0xffffffb800247947 */ /* 0x000fec000383ffff */
.L_x_10645:
[----:B-1----:R1:W2:Y:S02]  /*1d660*/  SYNCS.PHASECHK.TRANS64.TRYWAIT P0, [R5+URZ+0x2d860], R2 ;  /* 0x02d86002050075a7 */ /* 0x0022a4000800017f */
[----:B--2---:R-:W-:Y:S05]  /*1d670*/  @!P0 NANOSLEEP.SYNCS 0x989680 ;  /* 0x009896800000895d */ /* 0x004fea0003900000 */
[----:B------:R-:W2:Y:S02]  /*1d680*/  @!P0 SYNCS.PHASECHK.TRANS64 P0, [R5+URZ+0x2d860], R2 ;  /* 0x02d86002050085a7 */ /* 0x000ea4000800007f */
[----:B--2---:R-:W-:Y:S05]  /*1d690*/  @!P0 BRA `(.L_x_10645) ;  /* 0xfffffffc00f08947 */ /* 0x004fea000383ffff */
[----:B------:R-:W-:Y:S05]  /*1d6a0*/  BRA `(.L_x_10784) ;  /* 0xffffffb800887947 */ /* 0x000fea000383ffff */
.L_x_10646:
        /* <DEDUP_REMOVED lines=8> */
.L_x_10786:
[----:B------:R-:W-:Y:S05]  /*1d730*/  BSYNC B1 ;  /* 0x0000000000017941 */ /* 0x000fea0003800000 */
.L_x_10785:
        /* <DEDUP_REMOVED lines=9> */
.L_x_10787:
[----:B------:R-:W-:Y:S02]  /*1d7d0*/  IMAD.MOV.U32 R13, RZ, RZ, R22 ;  /* 0x000000ffff0d7224 */ /* 0x000fe400078e0016 */
[----:B------:R-:W-:Y:S02]  /*1d7e0*/  IMAD.MOV.U32 R12, RZ, RZ, 0x1 ;  /* 0x00000001ff0c7424 */ /* 0x000fe400078e00ff */
[----:B------:R-:W-:-:S07]  /*1d7f0*/  IMAD.MOV.U32 R2, RZ, RZ, R14 ;  /* 0x000000ffff027224 */ /* 0x000fce00078e000e */
[----:B------:R-:W-:Y:S05]  /*1d800*/  WARPSYNC.COLLECTIVE R15, `(.L_x_10788) ;  /* 0x000000000f087348 */ /* 0x000fea0003c00000 */
[----:B------:R0:W1:Y:S02]  /*1d810*/  SHFL.IDX P6, R14, R13, R12, R11 ;  /* 0x0000000c0d0e7389 */ /* 0x00006400000c000b */
[----:B01----:R-:W-:Y:S01]  /*1d820*/  ENDCOLLECTIVE ;  /* 0x000000000000791b */ /* 0x003fe20003800000 */
.L_x_10788:
        /* <DEDUP_REMOVED lines=16> */
.L_x_10789:
[----:B------:R-:W-:Y:S02]  /*1d930*/  IMAD.MOV.U32 R13, RZ, RZ, R22 ;  /* 0x000000ffff0d7224 */ /* 0x000fe400078e0016 */
[----:B------:R-:W-:Y:S02]  /*1d940*/  IMAD.MOV.U32 R12, RZ, RZ, 0x2 ;  /* 0x00000002ff0c7424 */ /* 0x000fe400078e00ff */
[----:B------:R-:W-:-:S07]  /*1d950*/  IMAD.MOV.U32 R2, RZ, RZ, R14 ;  /* 0x000000ffff027224 */ /* 0x000fce00078e000e */
[----:B------:R-:W-:Y:S05]  /*1d960*/  WARPSYNC.COLLECTIVE R15, `(.L_x_10790) ;  /* 0x000000000f087348 */ /* 0x000fea0003c00000 */
[----:B------:R0:W1:Y:S02]  /*1d970*/  SHFL.IDX P6, R14, R13, R12, R11 ;  /* 0x0000000c0d0e7389 */ /* 0x00006400000c000b */
[----:B01----:R-:W-:Y:S01]  /*1d980*/  ENDCOLLECTIVE ;  /* 0x000000000000791b */ /* 0x003fe20003800000 */
.L_x_10790:
        /* <DEDUP_REMOVED lines=16> */
.L_x_10791:
[----:B------:R-:W-:Y:S02]  /*1da90*/  IMAD.MOV.U32 R13, RZ, RZ, R22 ;  /* 0x000000ffff0d7224 */ /* 0x000fe400078e0016 */
[----:B------:R-:W-:Y:S02]  /*1daa0*/  IMAD.MOV.U32 R12, RZ, RZ, 0x3 ;  /* 0x00000003ff0c7424 */ /* 0x000fe400078e00ff */
[----:B------:R-:W-:-:S07]  /*1dab0*/  IMAD.MOV.U32 R2, RZ, RZ, R14 ;  /* 0x000000ffff027224 */ /* 0x000fce00078e000e */
[----:B------:R-:W-:Y:S05]  /*1dac0*/  WARPSYNC.COLLECTIVE R15, `(.L_x_10792) ;  /* 0x000000000f087348 */ /* 0x000fea0003c00000 */
[----:B------:R0:W1:Y:S02]  /*1dad0*/  SHFL.IDX P6, R14, R13, R12, R11 ;  /* 0x0000000c0d0e7389 */ /* 0x00006400000c000b */
[----:B01----:R-:W-:Y:S01]  /*1dae0*/  ENDCOLLECTIVE ;  /* 0x000000000000791b */ /* 0x003fe20003800000 */
.L_x_10792:
        /* <DEDUP_REMOVED lines=13> */
.L_x_10793:
        /* <DEDUP_REMOVED lines=8> */
.L_x_10654:
[----:B-1----:R1:W2:Y:S02]  /*1dc40*/  SYNCS.PHASECHK.TRANS64.TRYWAIT P0, [R0+URZ+0x2d860], R3 ;  /* 0x02d86003000075a7 */ /* 0x0022a4000800017f */
[----:B--2---:R-:W-:Y:S05]  /*1dc50*/  @!P0 NANOSLEEP.SYNCS 0x989680 ;  /* 0x009896800000895d */ /* 0x004fea0003900000 */
[----:B------:R-:W2:Y:S02]  /*1dc60*/  @!P0 SYNCS.PHASECHK.TRANS64 P0, [R0+URZ+0x2d860], R3 ;  /* 0x02d86003000085a7 */ /* 0x000ea4000800007f */
[----:B--2---:R-:W-:Y:S05]  /*1dc70*/  @!P0 BRA `(.L_x_10654) ;  /* 0xfffffffc00f08947 */ /* 0x004fea000383ffff */
[----:B------:R-:W-:Y:S05]  /*1dc80*/  BRA `(.L_x_10795) ;  /* 0xffffffbc00087947 */ /* 0x000fea000383ffff */
.L_x_10655:
[----:B------:R-:W-:Y:S01]  /*1dc90*/  BSSY B0, `(.L_x_10796) ;  /* 0x0000008000007945 */ /* 0x000fe20003800000 */
[----:B------:R-:W-:Y:S02]  /*1dca0*/  IMAD.MOV.U32 R13, RZ, RZ, R22 ;  /* 0x000000ffff0d7224 */ /* 0x000fe400078e0016 */
[----:B------:R-:W-:Y:S02]  /*1dcb0*/  IMAD.MOV.U32 R12, RZ, RZ, RZ ;  /* 0x000000ffff0c7224 */ /* 0x000fe400078e00ff */
[----:B------:R-:W-:Y:S02]  /*1dcc0*/  IMAD.MOV.U32 R11, RZ, RZ, 0x1c1f ;  /* 0x00001c1fff0b7424 */ /* 0x000fe400078e00ff */
[----:B------:R-:W-:-:S07]  /*1dcd0*/  IMAD.MOV.U32 R15, RZ, RZ, -0x1 ;  /* 0xffffffffff0f7424 */ /* 0x000fce00078e00ff */
[----:B01---5:R-:W-:Y:S05]  /*1dce0*/  WARPSYNC.COLLECTIVE R15, `(.L_x_10797) ;  /* 0x000000000f087348 */ /* 0x023fea0003c00000 */
[----:B------:R2:W3:Y:S02]  /*1dcf0*/  SHFL.IDX P6, R14, R13, R12, R11 ;  /* 0x0000000c0d0e7389 */ /* 0x0004e400000c000b */
[----:B0123-5:R-:W-:Y:S01]  /*1dd00*/  ENDCOLLECTIVE ;  /* 0x000000000000791b */ /* 0x02ffe20003800000 */
.L_x_10797:
[----:B------:R-:W-:Y:S05]  /*1dd10*/  BSYNC B0 ;  /* 0x0000000000007941 */ /* 0x000fea0003800000 */
.L_x_10796:
[----:B------:R-:W0:Y:S01]  /*1dd20*/  S2R R2, SR_TID.X ;  /* 0x0000000000027919 */ /* 0x000e220000002100 */
[----:B------:R-:W-:Y:S02]  /*1dd30*/  IMAD.MOV.U32 R13, RZ, RZ, R18 ;  /* 0x000000ffff0d7224 */ /* 0x000fe400078e0012 */
[----:B------:R-:W-:Y:S02]  /*1dd40*/  IMAD.MOV.U32 R12, RZ, RZ, RZ ;  /* 0x000000ffff0c7224 */ /* 0x000fe400078e00ff */
[----:B------:R-:W-:Y:S02]  /*1dd50*/  IMAD.MOV.U32 R11, RZ, RZ, 0x1c1f ;  /* 0x00001c1fff0b7424 */ /* 0x000fe400078e00ff */
[----:B------:R-:W-:Y:S02]  /*1dd60*/  IMAD.MOV.U32 R15, RZ, RZ, -0x1 ;  /* 0xffffffffff0f7424 */ /* 0x000fe400078e00ff */
[----:B------:R-:W-:Y:S02]  /*1dd70*/  IMAD.MOV.U32 R3, RZ, RZ, R14 ;  /* 0x000000ffff037224 */ /* 0x000fe400078e000e */
[----:B------:R-:W-:-:S07]  /*1dd80*/  IMAD R4, R4, 0x2, R16 ;  /* 0x0000000204047824 */ /* 0x000fce00078e0210 */
[----:B0-----:R-:W-:Y:S05]  /*1dd90*/  WARPSYNC.COLLECTIVE R15, `(.L_x_10798) ;  /* 0x000000000f087348 */ /* 0x001fea0003c00000 */
[----:B------:R1:W2:Y:S02]  /*1dda0*/  SHFL.IDX P6, R14, R13, R12, R11 ;  /* 0x0000000c0d0e7389 */ /* 0x0002a400000c000b */
[----:B012---:R-:W-:Y:S01]  /*1ddb0*/  ENDCOLLECTIVE ;  /* 0x000000000000791b */ /* 0x007fe20003800000 */
.L_x_10798:
        /* <DEDUP_REMOVED lines=17> */
.L_x_10799:
        /* <DEDUP_REMOVED lines=14> */
.L_x_10800:
[----:B------:R-:W-:Y:S02]  /*1dfb0*/  IMAD.MOV.U32 R13, RZ, RZ, R22 ;  /* 0x000000ffff0d7224 */ /* 0x000fe400078e0016 */
[----:B------:R-:W-:Y:S01]  /*1dfc0*/  IMAD.MOV.U32 R12, RZ, RZ, 0x2 ;  /* 0x00000002ff0c7424 */ /* 0x000fe200078e00ff */
[----:B------:R-:W-:-:S13]  /*1dfd0*/  IADD3 R2, P4, R14, R5, RZ ;  /* 0x000000050e027210 */ /* 0x000fda0007f9e0ff */
[----:B------:R-:W-:Y:S05]  /*1dfe0*/  WARPSYNC.COLLECTIVE R15, `(.L_x_10801) ;  /* 0x000000000f087348 */ /* 0x000fea0003c00000 */
[----:B------:R0:W1:Y:S02]  /*1dff0*/  SHFL.IDX P6, R14, R13, R12, R11 ;  /* 0x0000000c0d0e7389 */ /* 0x00006400000c000b */
[----:B01----:R-:W-:Y:S01]  /*1e000*/  ENDCOLLECTIVE ;  /* 0x000000000000791b */ /* 0x003fe20003800000 */
.L_x_10801:
        /* <DEDUP_REMOVED lines=15> */
.L_x_10802:
[----:B------:R-:W-:Y:S02]  /*1e100*/  IMAD.MOV.U32 R13, RZ, RZ, R22 ;  /* 0x000000ffff0d7224 */ /* 0x000fe400078e0016 */
[----:B------:R-:W-:Y:S01]  /*1e110*/  IMAD.MOV.U32 R12, RZ, RZ, 0x3 ;  /* 0x00000003ff0c7424 */ /* 0x000fe200078e00ff */
[----:B------:R-:W-:-:S13]  /*1e120*/  IADD3 R2, P4, R14, R5, RZ ;  /* 0x000000050e027210 */ /* 0x000fda0007f9e0ff */
[----:B------:R-:W-:Y:S05]  /*1e130*/  WARPSYNC.COLLECTIVE R15, `(.L_x_10803) ;  /* 0x000000000f087348 */ /* 0x000fea0003c00000 */
[----:B------:R0:W1:Y:S02]  /*1e140*/  SHFL.IDX P6, R14, R13, R12, R11 ;  /* 0x0000000c0d0e7389 */ /* 0x00006400000c000b */
[----:B01----:R-:W-:Y:S01]  /*1e150*/  ENDCOLLECTIVE ;  /* 0x000000000000791b */ /* 0x003fe20003800000 */
.L_x_10803:
        /* <DEDUP_REMOVED lines=14> */
.L_x_10804:
[----:B------:R-:W-:Y:S05]  /*1e240*/  BRA `(.L_x_10805) ;  /* 0xffffffb800687947 */ /* 0x000fea000383ffff */
.L_x_10660:
        /* <DEDUP_REMOVED lines=8> */
.L_x_10807:
[----:B------:R-:W-:Y:S05]  /*1e2d0*/  BSYNC B0 ;  /* 0x0000000000007941 */ /* 0x000fea0003800000 */
.L_x_10806:
        /* <DEDUP_REMOVED lines=9> */
.L_x_10808:
        /* <DEDUP_REMOVED lines=24> */
.L_x_10809:
[----:B------:R-:W-:Y:S01]  /*1e4f0*/  IMAD.MOV.U32 R12, RZ, RZ, 0x2 ;  /* 0x00000002ff0c7424 */ /* 0x000fe200078e00ff */
[----:B------:R-:W-:-:S05]  /*1e500*/  SEL R14, R14, RZ, P1 ;  /* 0x000000ff0e0e7207 */ /* 0x000fca0000800000 */
[----:B------:R-:W-:-:S04]  /*1e510*/  IMAD.IADD R5, R13, 0x1, R14 ;  /* 0x000000010d057824 */ /* 0x000fc800078e020e */
[----:B------:R-:W-:-:S07]  /*1e520*/  IMAD.MOV.U32 R13, RZ, RZ, R5 ;  /* 0x000000ffff0d7224 */ /* 0x000fce00078e0005 */
[----:B------:R-:W-:Y:S05]  /*1e530*/  WARPSYNC.COLLECTIVE R15, `(.L_x_10810) ;  /* 0x000000000f087348 */ /* 0x000fea0003c00000 */
[----:B------:R0:W1:Y:S02]  /*1e540*/  SHFL.UP P6, R14, R13, R12, R11 ;  /* 0x0400000c0d0e7389 */ /* 0x00006400000c000b */
[----:B01----:R-:W-:Y:S01]  /*1e550*/  ENDCOLLECTIVE ;  /* 0x000000000000791b */ /* 0x003fe20003800000 */
.L_x_10810:
[----:B------:R-:W-:Y:S01]  /*1e560*/  IMAD.MOV.U32 R12, RZ, RZ, 0x4 ;  /* 0x00000004ff0c7424 */ /* 0x000fe200078e00ff */
[----:B------:R-:W-:-:S05]  /*1e570*/  SEL R2, R14, RZ, P2 ;  /* 0x000000ff0e027207 */ /* 0x000fca0001000000 */
[----:B------:R-:W-:-:S04]  /*1e580*/  IMAD.IADD R2, R5, 0x1, R2 ;  /* 0x0000000105027824 */ /* 0x000fc800078e0202 */
[----:B------:R-:W-:-:S07]  /*1e590*/  IMAD.MOV.U32 R13, RZ, RZ, R2 ;  /* 0x000000ffff0d7224 */ /* 0x000fce00078e0002 */
[----:B------:R-:W-:Y:S05]  /*1e5a0*/  WARPSYNC.COLLECTIVE R15, `(.L_x_10811) ;  /* 0x000000000f087348 */ /* 0x000fea0003c00000 */
[----:B------:R0:W1:Y:S02]  /*1e5b0*/  SHFL.UP P6, R14, R13, R12, R11 ;  /* 0x0400000c0d0e7389 */ /* 0x00006400000c000b */
[----:B01----:R-:W-:Y:S01]  /*1e5c0*/  ENDCOLLECTIVE ;  /* 0x000000000000791b */ /* 0x003fe20003800000 */
.L_x_10811:
[----:B------:R-:W-:Y:S01]  /*1e5d0*/  IMAD.MOV.U32 R12, RZ, RZ, 0x8 ;  /* 0x00000008ff0c7424 */ /* 0x000fe200078e00ff */
[----:B------:R-:W-:-:S05]  /*1e5e0*/  SEL R3, R14, RZ, P3 ;  /* 0x000000ff0e037207 */ /* 0x000fca0001800000 */
[----:B------:R-:W-:-:S04]  /*1e5f0*/  IMAD.IADD R3, R2, 0x1, R3 ;  /* 0x0000000102037824 */ /* 0x000fc800078e0203 */
[----:B------:R-:W-:-:S07]  /*1e600*/  IMAD.MOV.U32 R13, RZ, RZ, R3 ;  /* 0x000000ffff0d7224 */ /* 0x000fce00078e0003 */
[----:B------:R-:W-:Y:S05]  /*1e610*/  WARPSYNC.COLLECTIVE R15, `(.L_x_10812) ;  /* 0x000000000f087348 */ /* 0x000fea0003c00000 */
[----:B------:R0:W1:Y:S02]  /*1e620*/  SHFL.UP P6, R14, R13, R12, R11 ;  /* 0x0400000c0d0e7389 */ /* 0x00006400000c000b */
[----:B01----:R-:W-:Y:S01]  /*1e630*/  ENDCOLLECTIVE ;  /* 0x000000000000791b */ /* 0x003fe20003800000 */
.L_x_10812:
[----:B------:R-:W-:Y:S01]  /*1e640*/  IMAD.MOV.U32 R12, RZ, RZ, 0x10 ;  /* 0x00000010ff0c7424 */ /* 0x000fe200078e00ff */
[----:B------:R-:W-:-:S05]  /*1e650*/  SEL R14, R14, RZ, P4 ;  /* 0x000000ff0e0e7207 */ /* 0x000fca0002000000 */
[----:B------:R-:W-:-:S04]  /*1e660*/  IMAD.IADD R5, R3, 0x1, R14 ;  /* 0x0000000103057824 */ /* 0x000fc800078e020e */
[----:B------:R-:W-:-:S07]  /*1e670*/  IMAD.MOV.U32 R13, RZ, RZ, R5 ;  /* 0x000000ffff0d7224 */ /* 0x000fce00078e0005 */
[----:B------:R-:W-:Y:S05]  /*1e680*/  WARPSYNC.COLLECTIVE R15, `(.L_x_10813) ;  /* 0x000000000f087348 */ /* 0x000fea0003c00000 */
[----:B------:R0:W1:Y:S02]  /*1e690*/  SHFL.UP P6, R14, R13, R12, R11 ;  /* 0x0400000c0d0e7389 */ /* 0x00006400000c000b */
[----:B01----:R-:W-:Y:S01]  /*1e6a0*/  ENDCOLLECTIVE ;  /* 0x000000000000791b */ /* 0x003fe20003800000 */
.L_x_10813:
        /* <DEDUP_REMOVED lines=8> */
.L_x_10814:
[----:B------:R-:W-:Y:S05]  /*1e730*/  BRA `(.L_x_10815) ;  /* 0xffffffb800887947 */ /* 0x000fea000383ffff */
.L_x_10663:
[----:B------:R-:W-:Y:S01]  /*1e740*/  BSSY B0, `(.L_x_10816) ;  /* 0x0000007000007945 */ /* 0x000fe20003800000 */
[----:B------:R-:W-:Y:S02]  /*1e750*/  IMAD.MOV.U32 R12, RZ, RZ, 0x1 ;  /* 0x00000001ff0c7424 */ /* 0x000fe400078e00ff */
[----:B------:R-:W-:Y:S02]  /*1e760*/  IMAD.MOV.U32 R11, RZ, RZ, RZ ;  /* 0x000000ffff0b7224 */ /* 0x000fe400078e00ff */
[----:B------:R-:W-:-:S07]  /*1e770*/  IMAD.MOV.U32 R15, RZ, RZ, -0x1 ;  /* 0xffffffffff0f7424 */ /* 0x000fce00078e00ff */
[----:B-----5:R-:W-:Y:S05]  /*1e780*/  WARPSYNC.COLLECTIVE R15, `(.L_x_10817) ;  /* 0x000000000f087348 */ /* 0x020fea0003c00000 */
[----:B------:R0:W1:Y:S02]  /*1e790*/  SHFL.UP P6, R14, R13, R12, R11 ;  /* 0x0400000c0d0e7389 */ /* 0x00006400000c000b */
[----:B01---5:R-:W-:Y:S01]  /*1e7a0*/  ENDCOLLECTIVE ;  /* 0x000000000000791b */ /* 0x023fe20003800000 */
.L_x_10817:
[----:B------:R-:W-:Y:S05]  /*1e7b0*/  BSYNC B0 ;  /* 0x0000000000007941 */ /* 0x000fea0003800000 */
.L_x_10816:
        /* <DEDUP_REMOVED lines=8> */
.L_x_10818:
[----:B------:R-:W-:Y:S01]  /*1e840*/  IMAD.MOV.U32 R12, RZ, RZ, 0x4 ;  /* 0x00000004ff0c7424 */ /* 0x000fe200078e00ff */
[----:B------:R-:W-:-:S05]  /*1e850*/  SEL R14, R14, RZ, P2 ;  /* 0x000000ff0e0e7207 */ /* 0x000fca0001000000 */
[----:B------:R-:W-:-:S04]  /*1e860*/  IMAD.IADD R3, R13, 0x1, R14 ;  /* 0x000000010d037824 */ /* 0x000fc800078e020e */
[----:B------:R-:W-:-:S07]  /*1e870*/  IMAD.MOV.U32 R13, RZ, RZ, R3 ;  /* 0x000000ffff0d7224 */ /* 0x000fce00078e0003 */
[----:B------:R-:W-:Y:S05]  /*1e880*/  WARPSYNC.COLLECTIVE R15, `(.L_x_10819) ;  /* 0x000000000f087348 */ /* 0x000fea0003c00000 */
[----:B------:R0:W1:Y:S02]  /*1e890*/  SHFL.UP P6, R14, R13, R12, R11 ;  /* 0x0400000c0d0e7389 */ /* 0x00006400000c000b */
[----:B01----:R-:W-:Y:S01]  /*1e8a0*/  ENDCOLLECTIVE ;  /* 0x000000000000791b */ /* 0x003fe20003800000 */
.L_x_10819:
[----:B------:R-:W-:Y:S01]  /*1e8b0*/  IMAD.MOV.U32 R12, RZ, RZ, 0x8 ;  /* 0x00000008ff0c7424 */ /* 0x000fe200078e00ff */
[----:B------:R-:W-:-:S05]  /*1e8c0*/  SEL R14, R14, RZ, P3 ;  /* 0x000000ff0e0e7207 */ /* 0x000fca0001800000 */
[----:B------:R-:W-:-:S04]  /*1e8d0*/  IMAD.IADD R5, R3, 0x1, R14 ;  /* 0x0000000103057824 */ /* 0x000fc800078e020e */
[----:B------:R-:W-:-:S07]  /*1e8e0*/  IMAD.MOV.U32 R13, RZ, RZ, R5 ;  /* 0x000000ffff0d7224 */ /* 0x000fce00078e0005 */
[----:B------:R-:W-:Y:S05]  /*1e8f0*/  WARPSYNC.COLLECTIVE R15, `(.L_x_10820) ;  /* 0x000000000f087348 */ /* 0x000fea0003c00000 */
[----:B------:R0:W1:Y:S02]  /*1e900*/  SHFL.UP P6, R14, R13, R12, R11 ;  /* 0x0400000c0d0e7389 */ /* 0x00006400000c000b */
[----:B01----:R-:W-:Y:S01]  /*1e910*/  ENDCOLLECTIVE ;  /* 0x000000000000791b */ /* 0x003fe20003800000 */
.L_x_10820:
[----:B------:R-:W-:Y:S01]  /*1e920*/  IMAD.MOV.U32 R12, RZ, RZ, 0x10 ;  /* 0x00000010ff0c7424 */ /* 0x000fe200078e00ff */
[----:B------:R-:W-:-:S05]  /*1e930*/  SEL R8, R14, RZ, P4 ;  /* 0x000000ff0e087207 */ /* 0x000fca0002000000 */
[----:B------:R-:W-:-:S04]  /*1e940*/  IMAD.IADD R8, R5, 0x1, R8 ;  /* 0x0000000105087824 */ /* 0x000fc800078e0208 */
[----:B------:R-:W-:-:S07]  /*1e950*/  IMAD.MOV.U32 R13, RZ, RZ, R8 ;  /* 0x000000ffff0d7224 */ /* 0x000fce00078e0008 */
[----:B------:R-:W-:Y:S05]  /*1e960*/  WARPSYNC.COLLECTIVE R15, `(.L_x_10821) ;  /* 0x000000000f087348 */ /* 0x000fea0003c00000 */
[----:B------:R0:W1:Y:S02]  /*1e970*/  SHFL.UP P6, R14, R13, R12, R11 ;  /* 0x0400000c0d0e7389 */ /* 0x00006400000c000b */
[----:B01----:R-:W-:Y:S01]  /*1e980*/  ENDCOLLECTIVE ;  /* 0x000000000000791b */ /* 0x003fe20003800000 */
.L_x_10821:
        /* <DEDUP_REMOVED lines=8> */
.L_x_10822:
[----:B------:R-:W-:Y:S05]  /*1ea10*/  BRA `(.L_x_10823) ;  /* 0xffffffb800747947 */ /* 0x000fea000383ffff */
.L_x_10665:
[----:B------:R-:W-:Y:S01]  /*1ea20*/  BSSY B0, `(.L_x_10824) ;  /* 0x0000006000007945 */ /* 0x000fe20003800000 */
[----:B------:R-:W-:Y:S01]  /*1ea30*/  PLOP3.LUT P6, PT, P6, PT, PT, 0x8, 0x0 ;  /* 0x000000000000781c */ /* 0x000fe200037ce170 */
[----:B------:R-:W-:-:S12]  /*1ea40*/  IMAD.MOV.U32 R15, RZ, RZ, -0x1 ;  /* 0xffffffffff0f7424 */ /* 0x000fd800078e00ff */
[----:B0----5:R-:W-:Y:S05]  /*1ea50*/  WARPSYNC.COLLECTIVE R15, `(.L_x_10825) ;  /* 0x000000000f087348 */ /* 0x021fea0003c00000 */
[----:B------:R-:W-:Y:S01]  /*1ea60*/  VOTE.ANY R14, PT, P6 ;  /* 0x00000000000e7806 */ /* 0x000fe200030e0100 */
[----:B0----5:R-:W-:Y:S06]  /*1ea70*/  ENDCOLLECTIVE ;  /* 0x000000000000791b */ /* 0x021fec0003800000 */
.L_x_10825:
[----:B------:R-:W-:Y:S05]  /*1ea80*/  BSYNC B0 ;  /* 0x0000000000007941 */ /* 0x000fea0003800000 */
.L_x_10824:
        /* <DEDUP_REMOVED lines=9> */
.L_x_10826:
[----:B------:R-:W-:Y:S02]  /*1eb20*/  IMAD.MOV.U32 R13, RZ, RZ, R7 ;  /* 0x000000ffff0d7224 */ /* 0x000fe400078e0007 */
[----:B------:R-:W-:-:S07]  /*1eb30*/  IMAD.MOV.U32 R4, RZ, RZ, R14 ;  /* 0x000000ffff047224 */ /* 0x000fce00078e000e */
[----:B------:R-:W-:Y:S05]  /*1eb40*/  WARPSYNC.COLLECTIVE R15, `(.L_x_10827) ;  /* 0x000000000f087348 */ /* 0x000fea0003c00000 */
[----:B------:R0:W1:Y:S02]  /*1eb50*/  SHFL.IDX P6, R14, R13, R12, R11 ;  /* 0x0000000c0d0e7389 */ /* 0x00006400000c000b */
[----:B01----:R-:W-:Y:S01]  /*1eb60*/  ENDCOLLECTIVE ;  /* 0x000000000000791b */ /* 0x003fe20003800000 */
.L_x_10827:
[----:B------:R-:W-:Y:S01]  /*1eb70*/  IMAD.MOV.U32 R7, RZ, RZ, R14 ;  /* 0x000000ffff077224 */ /* 0x000fe200078e000e */
[----:B------:R-:W-:Y:S06]  /*1eb80*/  BRA `(.L_x_10828) ;  /* 0xffffffb800547947 */ /* 0x000fec000383ffff */
.L_x_10667:
[----:B------:R-:W-:Y:S01]  /*1eb90*/  BSSY B0, `(.L_x_10829) ;  /* 0x0000007000007945 */ /* 0x000fe20003800000 */
[----:B------:R-:W-:Y:S02]  /*1eba0*/  IMAD.MOV.U32 R13, RZ, RZ, R2 ;  /* 0x000000ffff0d7224 */ /* 0x000fe400078e0002 */
[----:B------:R-:W-:Y:S02]  /*1ebb0*/  IMAD.MOV.U32 R11, RZ, RZ, 0x1f ;  /* 0x0000001fff0b7424 */ /* 0x000fe400078e00ff */
[----:B------:R-:W-:-:S07]  /*1ebc0*/  IMAD.MOV.U32 R15, RZ, RZ, -0x1 ;  /* 0xffffffffff0f7424 */ /* 0x000fce00078e00ff */
[----:B0123-5:R-:W-:Y:S05]  /*1ebd0*/  WARPSYNC.COLLECTIVE R15, `(.L_x_10830) ;  /* 0x000000000f087348 */ /* 0x02ffea0003c00000 */
[----:B------:R4:W0:Y:S02]  /*1ebe0*/  SHFL.IDX P6, R14, R13, R12, R11 ;  /* 0x0000000c0d0e7389 */ /* 0x00082400000c000b */
[----:B012345:R-:W-:Y:S01]  /*1ebf0*/  ENDCOLLECTIVE ;  /* 0x000000000000791b */ /* 0x03ffe20003800000 */
.L_x_10830:
[----:B------:R-:W-:Y:S05]  /*1ec00*/  BSYNC B0 ;  /* 0x0000000000007941 */ /* 0x000fea0003800000 */
.L_x_10829:
[----:B------:R-:W-:Y:S01]  /*1ec10*/  IMAD.MOV.U32 R24, RZ, RZ, R14 ;  /* 0x000000ffff187224 */ /* 0x000fe200078e000e */
[----:B------:R-:W-:Y:S06]  /*1ec20*/  BRA `(.L_x_10666) ;  /* 0xffffffb800447947 */ /* 0x000fec000383ffff */
.L_x_10671:
[----:B0-----:R0:W1:Y:S02]  /*1ec30*/  SYNCS.PHASECHK.TRANS64.TRYWAIT P0, [R5+URZ+0x2d820], R0 ;  /* 0x02d82000050075a7 */ /* 0x001064000800017f */
[----:B-1----:R-:W-:Y:S05]  /*1ec40*/  @!P0 NANOSLEEP.SYNCS 0x989680 ;  /* 0x009896800000895d */ /* 0x002fea0003900000 */
[----:B------:R-:W1:Y:S02]  /*1ec50*/  @!P0 SYNCS.PHASECHK.TRANS64 P0, [R5+URZ+0x2d820], R0 ;  /* 0x02d82000050085a7 */ /* 0x000e64000800007f */
[----:B-1----:R-:W-:Y:S05]  /*1ec60*/  @!P0 BRA `(.L_x_10671) ;  /* 0xfffffffc00f08947 */ /* 0x002fea000383ffff */
[----:B------:R-:W-:Y:S05]  /*1ec70*/  BRA `(.L_x_10831) ;  /* 0xffffffbc009c7947 */ /* 0x000fea000383ffff */
.L_x_10672:
        /* <DEDUP_REMOVED lines=8> */
[----:B0-23-5:R-:W-:Y:S05]  /*1ed00*/  WARPSYNC.COLLECTIVE R15, `(.L_x_10833) ;  /* 0x000000000f087348 */ /* 0x02dfea0003c00000 */
[----:B------:R1:W4:Y:S02]  /*1ed10*/  SHFL.IDX P6, R14, R13, R12, R11 ;  /* 0x0000000c0d0e7389 */ /* 0x00032400000c000b */
[----:B012345:R-:W-:Y:S01]  /*1ed20*/  ENDCOLLECTIVE ;  /* 0x000000000000791b */ /* 0x03ffe20003800000 */
.L_x_10833:
[----:B------:R-:W-:Y:S05]  /*1ed30*/  BSYNC B0 ;  /* 0x0000000000007941 */ /* 0x000fea0003800000 */
.L_x_10832:
[----:B------:R-:W-:Y:S05]  /*1ed40*/  BRA `(.L_x_10834) ;  /* 0xffffffbc00847947 */ /* 0x000fea000383ffff */
.L_x_10673:
[----:B------:R-:W-:Y:S01]  /*1ed50*/  BSSY B0, `(.L_x_10835) ;  /* 0x0000006000007945 */ /* 0x000fe20003800000 */
[----:B------:R-:W-:-:S07]  /*1ed60*/  IMAD.MOV.U32 R15, RZ, RZ, -0x1 ;  /* 0xffffffffff0f7424 */ /* 0x000fce00078e00ff */
[----:B0-23-5:R-:W-:Y:S05]  /*1ed70*/  WARPSYNC.COLLECTIVE R15, `(.L_x_10836) ;  /* 0x000000000f0c7348 */ /* 0x02dfea0003c00000 */
[----:B------:R-:W-:Y:S02]  /*1ed80*/  ELECT P6, UR62, PT ;  /* 0x00000000003e782f */ /* 0x000fe400038c0000 */
[----:B------:R-:W-:Y:S01]  /*1ed90*/  MOV R14, UR62 ;  /* 0x0000003e000e7c02 */ /* 0x000fe20008000f00 */
[----:B0-23-5:R-:W-:Y:S10]  /*1eda0*/  ENDCOLLECTIVE ;  /* 0x000000000000791b */ /* 0x02dff40003800000 */
.L_x_10836:
[----:B------:R-:W-:Y:S05]  /*1edb0*/  BSYNC B0 ;  /* 0x0000000000007941 */ /* 0x000fea0003800000 */
.L_x_10835:
[----:B------:R-:W-:Y:S05]  /*1edc0*/  BRA `(.L_x_10837) ;  /* 0xffffffbc00787947 */ /* 0x000fea000383ffff */
.L_x_10675:
[----:B0-----:R0:W1:Y:S02]  /*1edd0*/  SYNCS.PHASECHK.TRANS64.TRYWAIT P1, [R3+URZ+0x2d840], R2 ;  /* 0x02d84002030075a7 */ /* 0x001064000802017f */
[----:B-1----:R-:W-:Y:S05]  /*1ede0*/  @!P1 NANOSLEEP.SYNCS 0x989680 ;  /* 0x009896800000995d */ /* 0x002fea0003900000 */
[----:B------:R-:W1:Y:S02]  /*1edf0*/  @!P1 SYNCS.PHASECHK.TRANS64 P1, [R3+URZ+0x2d840], R2 ;  /* 0x02d84002030095a7 */ /* 0x000e64000802007f */
[----:B-1----:R-:W-:Y:S05]  /*1ee00*/  @!P1 BRA `(.L_x_10675) ;  /* 0xfffffffc00f09947 */ /* 0x002fea000383ffff */
[----:B------:R-:W-:Y:S05]  /*1ee10*/  BRA `(.L_x_10838) ;  /* 0xffffffbc009c7947 */ /* 0x000fea000383ffff */
.L_x_10677:
[----:B-1----:R1:W4:Y:S02]  /*1ee20*/  SYNCS.PHASECHK.TRANS64.TRYWAIT P1, [R5+URZ+0x2d840], R0 ;  /* 0x02d84000050075a7 */ /* 0x002324000802017f */
[----:B----4-:R-:W-:Y:S05]  /*1ee30*/  @!P1 NANOSLEEP.SYNCS 0x989680 ;  /* 0x009896800000995d */ /* 0x010fea0003900000 */
[----:B------:R-:W4:Y:S02]  /*1ee40*/  @!P1 SYNCS.PHASECHK.TRANS64 P1, [R5+URZ+0x2d840], R0 ;  /* 0x02d84000050095a7 */ /* 0x000f24000802007f */
[----:B----4-:R-:W-:Y:S05]  /*1ee50*/  @!P1 BRA `(.L_x_10677) ;  /* 0xfffffffc00f09947 */ /* 0x010fea000383ffff */
[----:B------:R-:W-:Y:S05]  /*1ee60*/  BRA `(.L_x_10839) ;  /* 0xffffffbc00ac7947 */ /* 0x000fea000383ffff */
.L_x_10679:
[----:B----4-:R4:W0:Y:S02]  /*1ee70*/  SYNCS.PHASECHK.TRANS64.TRYWAIT P1, [R3+URZ+0x2d860], R2 ;  /* 0x02d86002030075a7 */ /* 0x010824000802017f */
[----:B0-----:R-:W-:Y:S05]  /*1ee80*/  @!P1 NANOSLEEP.SYNCS 0x989680 ;  /* 0x009896800000995d */ /* 0x001fea0003900000 */
[----:B------:R-:W0:Y:S02]  /*1ee90*/  @!P1 SYNCS.PHASECHK.TRANS64 P1, [R3+URZ+0x2d860], R2 ;  /* 0x02d86002030095a7 */ /* 0x000e24000802007f */
[----:B0-----:R-:W-:Y:S05]  /*1eea0*/  @!P1 BRA `(.L_x_10679) ;  /* 0xfffffffc00f09947 */ /* 0x001fea000383ffff */
[----:B------:R-:W-:Y:S05]  /*1eeb0*/  BRA `(.L_x_10840) ;  /* 0xffffffbc00a87947 */ /* 0x000fea000383ffff */
.L_x_10841:
        /* <DEDUP_REMOVED lines=12> */
.L_x_15985:


//--------------------- .text._ZN7cutlass13device_kernelIN5flash11enable_sm90INS1_16FlashAttnFwdSm90INS1_25CollectiveMainloopFwdSm90ILi2EN4cute5tupleIJNS5_1CILi1EEES8_S8_EEENS6_IJNS7_ILi192EEENS7_ILi128EEENS7_ILi96EEEEEELi96ENS_10bfloat16_tEfNS_4arch4Sm90ELb0ELb1ELb0ELb0ELb1ELb0ELb0ELb0ELb1ELb1ELb1ELb0EEENS1_21CollectiveEpilogueFwdINS6_IJSA_SC_SB_EEES9_SE_SG_Li384ELb0ELb1ELb1ELb0EEENS1_19SingleTileSchedulerILb0ELb1ELb1ELi192EEEEEEEEEvNT_6ParamsE --------------------------
	.section	.text._ZN7cutlass13device_kernelIN5flash11enable_sm90INS1_16FlashAttnFwdSm90INS1_25CollectiveMainloopFwdSm90ILi2EN4cute5tupleIJNS5_1CILi1EEES8_S8_EEENS6_IJNS7_ILi192EEENS7_ILi128EEENS7_ILi96EEEEEELi96ENS_10bfloat16_tEfNS_4arch4Sm90ELb0ELb1ELb0ELb0ELb1ELb0ELb0ELb0ELb1ELb1ELb1ELb0EEENS1_21CollectiveEpilogueFwdINS6_IJSA_SC_SB_EEES9_SE_SG_Li384ELb0ELb1ELb1ELb0EEENS1_19SingleTileSchedulerILb0ELb1ELb1ELi192EEEEEEEEEvNT_6ParamsE,"ax",@progbits
	.align	128
.text._ZN7cutlass13device_kernelIN5flash11enable_sm90INS1_16FlashAttnFwdSm90INS1_25CollectiveMainloopFwdSm90ILi2EN4cute5tupleIJNS5_1CILi1EEES8_S8_EEENS6_IJNS7_ILi192EEENS7_ILi128EEENS7_ILi96EEEEEELi96ENS_10bfloat16_tEfNS_4arch4Sm90ELb0ELb1ELb0ELb0ELb1ELb0ELb0ELb0ELb1ELb1ELb1ELb0EEENS1_21CollectiveEpilogueFwdINS6_IJSA_SC_SB_EEES9_SE_SG_Li384ELb0ELb1ELb1ELb0EEENS1_19SingleTileSchedulerILb0ELb1ELb1ELi192EEEEEEEEEvNT_6ParamsE:
        .type           _ZN7cutlass13device_kernelIN5flash11enable_sm90INS1_16FlashAttnFwdSm90INS1_25CollectiveMainloopFwdSm90ILi2EN4cute5tupleIJNS5_1CILi1EEES8_S8_EEENS6_IJNS7_ILi192EEENS7_ILi128EEENS7_ILi96EEEEEELi96ENS_10bfloat16_tEfNS_4arch4Sm90ELb0ELb1ELb0ELb0ELb1ELb0ELb0ELb0ELb1ELb1ELb1ELb0EEENS1_21CollectiveEpilogueFwdINS6_IJSA_SC_SB_EEES9_SE_SG_Li384ELb0ELb1ELb1ELb0EEENS1_19SingleTileSchedulerILb0ELb1ELb1ELi192EEEEEEEEEvNT_6ParamsE,@function
        .size           _ZN7cutlass13device_kernelIN5flash11enable_sm90INS1_16FlashAttnFwdSm90INS1_25CollectiveMainloopFwdSm90ILi2EN4cute5tupleIJNS5_1CILi1EEES8_S8_EEENS6_IJNS7_ILi192EEENS7_ILi128EEENS7_ILi96EEEEEELi96ENS_10bfloat16_tEfNS_4arch4Sm90ELb0ELb1ELb0ELb0ELb1ELb0ELb0ELb0ELb1ELb1ELb1ELb0EEENS1_21CollectiveEpilogueFwdINS6_IJSA_SC_SB_EEES9_SE_SG_Li384ELb0ELb1ELb1ELb0EEENS1_19SingleTileSchedulerILb0ELb1ELb1ELi192EEEEEEEEEvNT_6ParamsE,(.L_x_15986 - _ZN7cutlass13device_kernelIN5flash11enable_sm90INS1_16FlashAttnFwdSm90INS1_25CollectiveMainloopFwdSm90ILi2EN4cute5tupleIJNS5_1CILi1EEES8_S8_EEENS6_IJNS7_ILi192EEENS7_ILi128EEENS7_ILi96EEEEEELi96ENS_10bfloat16_tEfNS_4arch4Sm90ELb0ELb1ELb0ELb0ELb1ELb0ELb0ELb0ELb1ELb1ELb1ELb0EEENS1_21CollectiveEpilogueFwdINS6_IJSA_SC_SB_EEES9_SE_SG_Li384ELb0ELb1ELb1ELb0EEENS1_19SingleTileSchedulerILb0ELb1ELb1ELi192EEEEEEEEEvNT_6ParamsE)
        .other          _ZN7cutlass13device_kernelIN5flash11enable_sm90INS1_16FlashAttnFwdSm90INS1_25CollectiveMainloopFwdSm90ILi2EN4cute5tupleIJNS5_1CILi1EEES8_S8_EEENS6_IJNS7_ILi192EEENS7_ILi128EEENS7_ILi96EEEEEELi96ENS_10bfloat16_tEfNS_4arch4Sm90ELb0ELb1ELb0ELb0ELb1ELb0ELb0ELb0ELb1ELb1ELb1ELb0EEENS1_21CollectiveEpilogueFwdINS6_IJSA_SC_SB_EEES9_SE_SG_Li384ELb0ELb1ELb1ELb0EEENS1_19SingleTileSchedulerILb0ELb1ELb1ELi192EEEEEEEEEvNT_6ParamsE,@"STO_CUDA_ENTRY STV_DEFAULT"
_ZN7cutlass13device_kernelIN5flash11enable_sm90INS1_16FlashAttnFwdSm90INS1_25CollectiveMainloopFwdSm90ILi2EN4cute5tupleIJNS5_1CILi1EEES8_S8_EEENS6_IJNS7_ILi192EEENS7_ILi128EEENS7_ILi96EEEEEELi96ENS_10bfloat16_tEfNS_4arch4Sm90ELb0ELb1ELb0ELb0ELb1ELb0ELb0ELb0ELb1ELb1ELb1ELb0EEENS1_21CollectiveEpilogueFwdINS6_IJSA_SC_SB_EEES9_SE_SG_Li384ELb0ELb1ELb1ELb0EEENS1_19SingleTileSchedulerILb0ELb1ELb1ELi192EEEEEEEEEvNT_6ParamsE:
        /* <DEDUP_REMOVED lines=45> */
.L_x_10842:
        /* <DEDUP_REMOVED lines=22> */
.L_x_10843:
        /* <DEDUP_REMOVED lines=18> */
.L_x_10844:
        /* <DEDUP_REMOVED lines=22> */
.L_x_10845:
        /* <DEDUP_REMOVED lines=23> */
.L_x_10846:
        /* <DEDUP_REMOVED lines=11> */
.L_x_10849:
[----:B------:R-:W-:-:S08]  /*08d0*/  NOP ;  /* 0x0000000000007918 */ /* 0x000fd00000000000 */
[----:B------:R-:W1:Y:S02]  /*08e0*/  USETMAXREG.TRY_ALLOC.CTAPOOL UP0, 0xa0 ;  /* 0x000000a0000079c8 */ /* 0x000e640008000600 */
[----:B-1----:R-:W-:-:S13]  /*08f0*/  PLOP3.LUT P0, PT, PT, PT, UP0, 0x80, 0x0 ;  /* 0x000000000000781c */ /* 0x002fda0003f0f008 */
[----:B------:R-:W-:Y:S05]  /*0900*/  @!P0 BRA `(.L_x_10849) ;  /* 0xfffffffc00f08947 */ /* 0x000fea000383ffff */
[----:B------:R-:W1:Y:S01]  /*0910*/  S2R R4, SR_TID.X ;  /* 0x0000000000047919 */ /* 0x000e620000002100 */
[----:B------:R-:W2:Y:S01]  /*0920*/  S2UR UR6, SR_CTAID.Y ;  /* 0x00000000000679c3 */ /* 0x000ea20000002600 */
[----:B------:R-:W-:Y:S02]  /*0930*/  ULDC UR7, c[0x0][0xc50] ;  /* 0x0003140000077ab9 */ /* 0x000fe40000000800 */
[----:B------:R-:W-:-:S05]  /*0940*/  UISETP.NE.AND UP0, UPT, UR7, 0x1, UPT ;  /* 0x000000010700788c */ /* 0x000fca000bf05270 */
[----:B------:R-:W3:Y:S06]  /*0950*/  S2UR UR8, SR_CTAID.Z ;  /* 0x00000000000879c3 */ /* 0x000eec0000002700 */
[----:B------:R-:W-:Y:S01]  /*0960*/  @UP0 ULDC UR4, c[0x0][0xc54] ;  /* 0x0003150000040ab9 */ /* 0x000fe20000000800 */
[----:B------:R-:W-:Y:S01]  /*0970*/  @UP0 ULDC UR9, c[0x0][0xc58] ;  /* 0x0003160000090ab9 */ /* 0x000fe20000000800 */
[----:B--2---:R-:W-:Y:S02]  /*0980*/  UIMAD.WIDE.U32 UR4, UR6, UR4, URZ ;  /* 0x00000004060472a5 */ /* 0x004fe4000f8e003f */
[----:B------:R-:W-:-:S02]  /*0990*/  UMOV UR10, UR6 ;  /* 0x00000006000a7c82 */ /* 0x000fc40008000000 */
[----:B------:R-:W-:Y:S01]  /*09a0*/  @UP0 USHF.R.U32.HI UR10, URZ, UR9, UR5 ;  /* 0x000000093f0a0299 */ /* 0x000fe20008011605 */
[----:B-1----:R-:W-:-:S03]  /*09b0*/  LOP3.LUT R0, R4, 0xffffff80, RZ, 0xc0, !PT ;  /* 0xffffff8004007812 */ /* 0x002fc600078ec0ff */
[----:B------:R-:W-:Y:S01]  /*09c0*/  UIADD3 UR4, -UR10, URZ, URZ ;  /* 0x0000003f0a047290 */ /* 0x000fe2000fffe13f */
[----:B------:R-:W-:Y:S06]  /*09d0*/  BAR.ARV 0x8, 0x200 ;  /* 0x0208000000007b1d */ /* 0x000fec0000002000 */
[----:B------:R-:W-:Y:S01]  /*09e0*/  ISETP.NE.AND P0, PT, R0, 0x80, PT ;  /* 0x000000800000780c */ /* 0x000fe20003f05270 */
[----:B------:R-:W-:Y:S01]  /*09f0*/  IMAD.U32 R0, RZ, RZ, UR10 ;  /* 0x0000000aff007e24 */ /* 0x000fe2000f8e00ff */
[----:B------:R-:W-:-:S04]  /*0a00*/  UIMAD UR6, UR7, UR4, UR6 ;  /* 0x00000004070672a4 */ /* 0x000fc8000f8e0206 */
[----:B------:R1:W-:Y:S07]  /*0a10*/  STL [R1+0x4], R0 ;  /* 0x0000040001007387 */ /* 0x0003ee0000100800 */
[----:B------:R-:W-:Y:S06]  /*0a20*/  @!P0 BAR.ARV 0x9, 0x100 ;  /* 0x0244000000008b1d */ /* 0x000fec0000002000 */
[----:B---3--:R-:W-:-:S13]  /*0a30*/  ISETP.LE.AND P0, PT, RZ, UR8, PT ;  /* 0x00000008ff007c0c */ /* 0x008fda000bf03270 */
[----:B-1----:R-:W-:Y:S05]  /*0a40*/  @!P0 BRA `(.L_x_10850) ;  /* 0x0000012800908947 */ /* 0x002fea0003800000 */
[----:B0-----:R-:W0:Y:S01]  /*0a50*/  LDC.64 R2, c[0x0][0x418] ;  /* 0x00010600ff027b82 */ /* 0x001e220000000a00 */
[----:B------:R-:W-:Y:S01]  /*0a60*/  ULDC UR4, c[0x0][0x448] ;  /* 0x0001120000047ab9 */ /* 0x000fe20000000800 */
[----:B------:R-:W-:Y:S01]  /*0a70*/  VIADD R19, R4, 0xffffff80 ;  /* 0xffffff8004137836 */ /* 0x000fe20000000000 */
        /* <DEDUP_REMOVED lines=14> */
[----:B---3--:R-:W-:-:S04]  /*0b60*/  UIMAD UR40, UR40, 0xc0, URZ ;  /* 0x000000c0282878a4 */ /* 0x008fc8000f8e023f */
        /* <DEDUP_REMOVED lines=23> */
.L_x_10852:
[----:B------:R-:W-:-:S11]  /*0ce0*/  UISETP.NE.AND UP0, UPT, UR5, 0x1, UPT ;  /* 0x000000010500788c */ /* 0x000fd6000bf05270 */
[----:B------:R-:W-:Y:S02]  /*0cf0*/  @UP0 ULDC.64 UR10, c[0x0][0x9e8] ;  /* 0x00027a00000a0ab9 */ /* 0x000fe40000000a00 */
[----:B------:R-:W-:-:S04]  /*0d00*/  UIMAD.WIDE.U32 UR8, UR4, UR10, URZ ;  /* 0x0000000a040872a5 */ /* 0x000fc8000f8e003f */
[----:B------:R-:W-:-:S12]  /*0d10*/  @UP0 USHF.R.U32.HI UR4, URZ, UR11, UR9 ;  /* 0x0000000b3f040299 */ /* 0x000fd80008011609 */
.L_x_10853:
[----:B------:R-:W-:-:S06]  /*0d20*/  UIMAD UR4, UR4, UR5, UR5 ;  /* 0x00000005040472a4 */ /* 0x000fcc000f8e0205 */
[----:B------:R-:W-:-:S07]  /*0d30*/  VIMNMX R0, R0, UR4, PT ;  /* 0x0000000400007c48 */ /* 0x000fce000bfe0100 */
.L_x_10851:
[----:B------:R-:W-:Y:S01]  /*0d40*/  R2UR UR4, R144 ;  /* 0x00000000900472ca */ /* 0x000fe200000e0000 */
[-C--:B------:R-:W-:Y:S02]  /*0d50*/  IMAD R18, R16, R7.reuse, -R5 ;  /* 0x0000000710127224 */ /* 0x080fe400078e0a05 */
        /* <DEDUP_REMOVED lines=32> */
.L_x_10855:
[----:B------:R-:W-:-:S11]  /*0f60*/  UISETP.NE.AND UP0, UPT, UR5, 0x1, UPT ;  /* 0x000000010500788c */ /* 0x000fd6000bf05270 */
[----:B------:R-:W-:Y:S02]  /*0f70*/  @UP0 ULDC.64 UR10, c[0x0][0x9e8] ;  /* 0x00027a00000a0ab9 */ /* 0x000fe40000000a00 */
[----:B------:R-:W-:-:S04]  /*0f80*/  UIMAD.WIDE.U32 UR8, UR4, UR10, URZ ;  /* 0x0000000a040872a5 */ /* 0x000fc8000f8e003f */
[----:B------:R-:W-:-:S12]  /*0f90*/  @UP0 USHF.R.U32.HI UR4, URZ, UR11, UR9 ;  /* 0x0000000b3f040299 */ /* 0x000fd80008011609 */
.L_x_10856:
[----:B------:R-:W-:-:S04]  /*0fa0*/  UIMAD UR4, UR4, UR5, URZ ;  /* 0x00000005040472a4 */ /* 0x000fc8000f8e023f */
[----:B------:R-:W-:-:S04]  /*0fb0*/  UISETP.LT.AND UP0, UPT, UR7, UR4, UPT ;  /* 0x000000040700728c */ /* 0x000fc8000bf01270 */
[----:B------:R-:W-:-:S12]  /*0fc0*/  USEL UR7, UR7, UR4, !UP0 ;  /* 0x0000000407077287 */ /* 0x000fd8000c000000 */
.L_x_10854:
        /* <DEDUP_REMOVED lines=47> */
.L_x_10857:
        /* <DEDUP_REMOVED lines=46> */
[----:B------:R-:W-:Y:S02]  /*15a0*/  ULEA UR4, UR5, UR38, 0xc ;  /* 0x0000002605047291 */ /* 0x000fe4000f8e603f */
[----:B------:R-:W-:Y:S02]  /*15b0*/  ULEA UR5, UR5, UR6, 0xd ;  /* 0x0000000605057291 */ /* 0x000fe4000f8e683f */
[----:B------:R-:W-:Y:S02]  /*15c0*/  UIADD3 UR4, UR4, 0xc400, URZ ;  /* 0x0000c40004047890 */ /* 0x000fe4000fffe03f */
[----:B------:R-:W-:Y:S02]  /*15d0*/  USHF.R.U32.HI UR5, URZ, 0x4, UR5 ;  /* 0x000000043f057899 */ /* 0x000fe40008011605 */
[----:B------:R-:W-:Y:S02]  /*15e0*/  USHF.R.U32.HI UR4, URZ, 0x4, UR4 ;  /* 0x000000043f047899 */ /* 0x000fe40008011604 */
[----:B------:R-:W-:-:S02]  /*15f0*/  ULOP3.LUT UR5, UR5, 0x3fff, URZ, 0xc0, !UPT ;  /* 0x00003fff05057892 */ /* 0x000fc4000f8ec03f */
[----:B------:R-:W-:-:S04]  /*1600*/  ULOP3.LUT UR41, UR4, 0x3fff, URZ, 0xc0, !UPT ;  /* 0x00003fff04297892 */ /* 0x000fc8000f8ec03f */
[----:B------:R-:W-:Y:S01]  /*1610*/  IMAD.U32 R145, RZ, RZ, UR5 ;  /* 0x00000005ff917e24 */ /* 0x000fe2000f8e00ff */
[----:B------:R-:W-:Y:S07]  /*1620*/  @!P0 BRA `(.L_x_10859) ;  /* 0x0000000000408947 */ /* 0x000fee0003800000 */
        /* <DEDUP_REMOVED lines=16> */
.L_x_10859:
[----:B------:R-:W-:-:S04]  /*1730*/  SHF.L.U32 R0, RZ, 0x1f, RZ ;  /* 0x0000001fff007819 */ /* 0x000fc800000006ff */
[----:B------:R-:W0:Y:S02]  /*1740*/  SYNCS.PHASECHK.TRANS64.TRYWAIT P0, [UR38+0x2d800], R0 ;  /* 0x02d80000ff0075a7 */ /* 0x000e240008000166 */
[----:B0-----:R-:W-:Y:S05]  /*1750*/  @!P0 BRA `(.L_x_10860) ;  /* 0x0000011c00548947 */ /* 0x001fea0003800000 */
.L_x_10993:
[----:B------:R-:W2:Y:S02]  /*1760*/  LDL R2, [R1+0xc] ;  /* 0x00000c0001027983 */ /* 0x000ea40000100800 */
[----:B--2---:R-:W-:-:S13]  /*1770*/  R2UR UR4, R2 ;  /* 0x00000000020472ca */ /* 0x004fda00000e0000 */
[----:B------:R-:W-:-:S06]  /*1780*/  ULOP3.LUT UR4, UR4, 0x1, URZ, 0xfc, !UPT ;  /* 0x0000000104047892 */ /* 0x000fcc000f8efc3f */
[----:B------:R-:W-:-:S05]  /*1790*/  IMAD.U32 R2, RZ, RZ, UR4 ;  /* 0x00000004ff027e24 */ /* 0x000fca000f8e00ff */
[----:B------:R-:W-:-:S13]  /*17a0*/  ISETP.NE.AND P0, PT, R2, 0x3, PT ;  /* 0x000000030200780c */ /* 0x000fda0003f05270 */
[----:B------:R-:W-:Y:S05]  /*17b0*/  @!P0 BRA `(.L_x_10861) ;  /* 0x0000000000048947 */ /* 0x000fea0003800000 */
[----:B------:R-:W-:Y:S01]  /*17c0*/  BPT.TRAP 0x1 ;  /* 0x000000040000795c */ /* 0x000fe20000300000 */
.L_x_10861:
[----:B------:R1:W2:Y:S01]  /*17d0*/  SYNCS.PHASECHK.TRANS64.TRYWAIT P1, [UR38+0x2d830], R0 ;  /* 0x02d83000ff0075a7 */ /* 0x0002a20008020166 */
[----:B------:R-:W-:Y:S05]  /*17e0*/  @!P0 BRA `(.L_x_10862) ;  /* 0x0000000000048947 */ /* 0x000fea0003800000 */
[----:B------:R-:W-:Y:S01]  /*17f0*/  BPT.TRAP 0x1 ;  /* 0x000000040000795c */ /* 0x000fe20000300000 */
.L_x_10862:
[----:B------:R-:W-:-:S05]  /*1800*/  IMAD.U32 R8, RZ, RZ, UR41 ;  /* 0x00000029ff087e24 */ /* 0x000fca000f8e00ff */
[----:B------:R-:W-:Y:S01]  /*1810*/  LOP3.LUT R8, R8, 0x10000, RZ, 0xfc, !PT ;  /* 0x0001000008087812 */ /* 0x000fe200078efcff */
[----:B--2---:R-:W-:Y:S06]  /*1820*/  @P1 BRA `(.L_x_10863) ;  /* 0x0000000000081947 */ /* 0x004fec0003800000 */
[----:B------:R-:W2:Y:S02]  /*1830*/  SYNCS.PHASECHK.TRANS64.TRYWAIT P1, [UR38+0x2d830], R0 ;  /* 0x02d83000ff0075a7 */ /* 0x000ea40008020166 */
[----:B--2---:R-:W-:Y:S05]  /*1840*/  @!P1 BRA `(.L_x_10864) ;  /* 0x0000011c00309947 */ /* 0x004fea0003800000 */
.L_x_10863:
[----:B------:R-:W-:Y:S05]  /*1850*/  WARPSYNC.ALL ;  /* 0x0000000000007948 */ /* 0x000fea0003800000 */
[----:B------:R-:W-:Y:S01]  /*1860*/  IMAD.MOV.U32 R9, RZ, RZ, -0x7fffffe0 ;  /* 0x80000020ff097424 */ /* 0x000fe200078e00ff */
        /* <DEDUP_REMOVED lines=9> */
[----:B------:R-:W-:Y:S01]  /*1900*/  UMOV UR15, 0x80000020 ;  /* 0x80000020000f7882 */ /* 0x000fe20000000000 */
[----:B------:R-:W-:-:S02]  /*1910*/  UMOV UR17, 0x80000020 ;  /* 0x8000002000117882 */ /* 0x000fc40000000000 */
[----:B------:R-:W-:Y:S01]  /*1920*/  ULOP3.LUT UR7, UR4, 0x10000, URZ, 0xfc, !UPT ;  /* 0x0001000004077892 */ /* 0x000fe2000f8efc3f */
[----:B------:R-:W-:Y:S01]  /*1930*/  UMOV UR19, 0x80000020 ;  /* 0x8000002000137882 */ /* 0x000fe20000000000 */
[----:B------:R-:W-:Y:S02]  /*1940*/  UMOV UR21, 0x80000020 ;  /* 0x8000002000157882 */ /* 0x000fe40000000000 */
[----:B------:R-:W-:Y:S02]  /*1950*/  UIADD3 UR14, UR7, 0x200, URZ ;  /* 0x00000200070e7890 */ /* 0x000fe4000fffe03f */
[----:B------:R-:W-:Y:S01]  /*1960*/  UIADD3 UR12, UR24, 0x300, URZ ;  /* 0x00000300180c7890 */ /* 0x000fe2000fffe03f */
[----:B------:R-:W-:Y:S01]  /*1970*/  UMOV UR10, UR7 ;  /* 0x00000007000a7c82 */ /* 0x000fe20008000000 */
[----:B------:R-:W-:Y:S01]  /*1980*/  UIADD3 UR16, UR24, 0x302, URZ ;  /* 0x0000030218107890 */ /* 0x000fe2000fffe03f */
[----:B------:R-:W-:Y:S01]  /*1990*/  HGMMA.64x128x16.F32.BF16 R24, gdesc[UR8], RZ, !UPT, gsb0 ;  /* 0x01e00000081879f0 */ /* 0x000fe2000c0018ff */
[----:B------:R-:W-:-:S02]  /*19a0*/  UIADD3 UR8, UR24, 0x2, URZ ;  /* 0x0000000218087890 */ /* 0x000fc4000fffe03f */
[----:B------:R-:W-:Y:S01]  /*19b0*/  UIADD3 UR10, UR7, 0x2, URZ ;  /* 0x00000002070a7890 */ /* 0x000fe2000fffe03f */
[----:B------:R-:W-:Y:S01]  /*19c0*/  UMOV UR9, 0x80000020 ;  /* 0x8000002000097882 */ /* 0x000fe20000000000 */
[----:B------:R-:W-:Y:S01]  /*19d0*/  UMOV UR11, 0x80000020 ;  /* 0x80000020000b7882 */ /* 0x000fe20000000000 */
        /* <DEDUP_REMOVED lines=26> */
.L_x_10865:
[----:B01----:R-:W-:Y:S01]  /*1b80*/  LOP3.LUT R0, R23, 0xffffff80, RZ, 0xc0, !PT ;  /* 0xffffff8017007812 */ /* 0x003fe200078ec0ff */
[----:B------:R-:W-:Y:S01]  /*1b90*/  IMAD.HI R5, R88, 0x55555556, RZ ;  /* 0x5555555658057827 */ /* 0x000fe200078e02ff */
[----:B------:R-:W-:Y:S01]  /*1ba0*/  R2UR UR4, R144 ;  /* 0x00000000900472ca */ /* 0x000fe200000e0000 */
[----:B------:R-:W0:Y:S01]  /*1bb0*/  S2UR UR6, SR_CgaCtaId ;  /* 0x00000000000679c3 */ /* 0x000e220000008800 */
[----:B------:R-:W-:Y:S01]  /*1bc0*/  LEA.HI R4, R22, R19, RZ, 0x2 ;  /* 0x0000001316047211 */ /* 0x000fe200078f10ff */
[----:B------:R-:W-:Y:S01]  /*1bd0*/  IMAD.IADD R0, R19, 0x1, -R0 ;  /* 0x0000000113007824 */ /* 0x000fe200078e0a00 */
[----:B------:R-:W-:Y:S01]  /*1be0*/  LEA.HI R5, R5, R5, RZ, 0x1 ;  /* 0x0000000505057211 */ /* 0x000fe200078f08ff */
[----:B------:R-:W-:Y:S01]  /*1bf0*/  UISETP.NE.AND UP0, UPT, UR39, URZ, UPT ;  /* 0x0000003f2700728c */ /* 0x000fe2000bf05270 */
[----:B------:R-:W-:Y:S01]  /*1c00*/  LOP3.LUT R10, R4, 0xfffffffc, RZ, 0xc0, !PT ;  /* 0xfffffffc040a7812 */ /* 0x000fe200078ec0ff */
[----:B------:R-:W-:Y:S01]  /*1c10*/  ULDC UR35, c[0x0][0x2f0] ;  /* 0x0000bc0000237ab9 */ /* 0x000fe20000000800 */
[----:B------:R-:W-:Y:S01]  /*1c20*/  SHF.R.S32.HI R3, RZ, 0x1f, R0 ;  /* 0x0000001fff037819 */ /* 0x000fe20000011400 */
[----:B------:R-:W-:Y:S01]  /*1c30*/  IMAD R5, R5, -0x3, R88 ;  /* 0xfffffffd05057824 */ /* 0x000fe200078e0258 */
[----:B------:R-:W-:Y:S01]  /*1c40*/  LEA R14, R17, 0xffffff80, 0x7 ;  /* 0xffffff80110e7811 */ /* 0x000fe200078e38ff */
[----:B------:R-:W-:Y:S01]  /*1c50*/  IMAD.IADD R10, R19, 0x1, -R10 ;  /* 0x00000001130a7824 */ /* 0x000fe200078e0a0a */
[CC--:B------:R-:W-:Y:S01]  /*1c60*/  LEA.HI R2, R3.reuse, R0.reuse, RZ, 0x2 ;  /* 0x0000000003027211 */ /* 0x0c0fe200078f10ff */
[----:B------:R-:W-:Y:S01]  /*1c70*/  UISETP.NE.AND UP1, UPT, UR4, URZ, UPT ;  /* 0x0000003f0400728c */ /* 0x000fe2000bf25270 */
[----:B------:R-:W-:-:S02]  /*1c80*/  LEA.HI R4, R3, R0, RZ, 0x5 ;  /* 0x0000000003047211 */ /* 0x000fc400078f28ff */
[--C-:B------:R-:W-:Y:S02]  /*1c90*/  SHF.R.S32.HI R3, RZ, 0x2, R2.reuse ;  /* 0x00000002ff037819 */ /* 0x100fe40000011402 */
[----:B------:R-:W-:Y:S02]  /*1ca0*/  SHF.R.S32.HI R6, RZ, 0x1f, R2 ;  /* 0x0000001fff067819 */ /* 0x000fe40000011402 */
[----:B------:R-:W-:Y:S02]  /*1cb0*/  SHF.R.S32.HI R4, RZ, 0x5, R4 ;  /* 0x00000005ff047819 */ /* 0x000fe40000011404 */
[----:B------:R-:W-:Y:S02]  /*1cc0*/  LEA.HI R6, R6, R3, RZ, 0x3 ;  /* 0x0000000306067211 */ /* 0x000fe400078f18ff */
[----:B------:R-:W-:Y:S01]  /*1cd0*/  LEA.HI R7, R10, R10, RZ, 0x1 ;  /* 0x0000000a0a077211 */ /* 0x000fe200078f08ff */
[----:B------:R-:W-:Y:S01]  /*1ce0*/  @UP1 ULDC UR4, c[0x0][0x44c] ;  /* 0x0001130000041ab9 */ /* 0x000fe20000000800 */
[----:B------:R-:W-:Y:S01]  /*1cf0*/  LEA R4, R4, UR40, 0x4 ;  /* 0x0000002804047c11 */ /* 0x000fe2000f8e20ff */
[----:B------:R-:W-:Y:S01]  /*1d00*/  @UP1 ULDC UR5, c[0x0][0x450] ;  /* 0x0001140000051ab9 */ /* 0x000fe20000000800 */
[----:B------:R-:W-:-:S02]  /*1d10*/  LOP3.LUT R6, R6, 0xfffffff8, RZ, 0xc0, !PT ;  /* 0xfffffff806067812 */ /* 0x000fc400078ec0ff */
[----:B------:R-:W-:Y:S02]  /*1d20*/  LOP3.LUT R7, R7, 0x1ffffffe, RZ, 0xc0, !PT ;  /* 0x1ffffffe07077812 */ /* 0x000fe400078ec0ff */
[----:B------:R-:W-:Y:S02]  /*1d30*/  IADD3 R4, R4, R3, -R6 ;  /* 0x0000000304047210 */ /* 0x000fe40007ffe806 */
[----:B------:R-:W-:Y:S01]  /*1d40*/  PLOP3.LUT P1, PT, PT, PT, UP1, 0x80, 0x0 ;  /* 0x000000000000781c */ /* 0x000fe20003f2f018 */
[----:B------:R-:W-:Y:S01]  /*1d50*/  IMAD.IADD R7, R10, 0x1, -R7 ;  /* 0x000000010a077824 */ /* 0x000fe200078e0a07 */
[----:B------:R-:W-:Y:S01]  /*1d60*/  PLOP3.LUT P2, PT, PT, PT, UP1, 0x80, 0x0 ;  /* 0x000000000000781c */ /* 0x000fe20003f4f018 */
[----:B------:R-:W-:Y:S01]  /*1d70*/  IMAD R4, R5, 0x40, R4 ;  /* 0x0000004005047824 */ /* 0x000fe200078e0204 */
[----:B------:R-:W-:-:S03]  /*1d80*/  LOP3.LUT R5, R2, 0x7ffffffc, RZ, 0xc0, !PT ;  /* 0x7ffffffc02057812 */ /* 0x000fc600078ec0ff */
[----:B------:R-:W-:Y:S02]  /*1d90*/  IMAD R11, R7, 0x8, R4 ;  /* 0x00000008070b7824 */ /* 0x000fe400078e0204 */
[----:B------:R-:W-:Y:S02]  /*1da0*/  IMAD.MOV.U32 R4, RZ, RZ, -0x80 ;  /* 0xffffff80ff047424 */ /* 0x000fe400078e00ff */
[----:B------:R-:W-:Y:S02]  /*1db0*/  IMAD.MOV.U32 R12, RZ, RZ, R11 ;  /* 0x000000ffff0c7224 */ /* 0x000fe400078e000b */
[----:B------:R-:W-:Y:S01]  /*1dc0*/  @P1 IMAD.HI.U32 R3, R11, UR4, RZ ;  /* 0x000000040b031c27 */ /* 0x000fe2000f8e00ff */
[----:B------:R-:W-:Y:S01]  /*1dd0*/  UIADD3 UR4, UR38, 0x2d840, URZ ;  /* 0x0002d84026047890 */ /* 0x000fe2000fffe03f */
[----:B------:R-:W-:Y:S02]  /*1de0*/  PLOP3.LUT P1, PT, PT, PT, UP0, 0x40, 0x0 ;  /* 0x000000000000781c */ /* 0x000fe40003f2e808 */
[----:B------:R-:W-:Y:S01]  /*1df0*/  IMAD.IADD R10, R0, 0x1, -R5 ;  /* 0x00000001000a7824 */ /* 0x000fe200078e0a05 */
[----:B------:R-:W-:Y:S01]  /*1e00*/  @P2 SHF.R.U32.HI R12, RZ, UR5, R3 ;  /* 0x00000005ff0c2c19 */ /* 0x000fe20008011603 */
[----:B------:R-:W-:Y:S01]  /*1e10*/  IMAD R3, R17, R4, 0x80 ;  /* 0x0000008011037424 */ /* 0x000fe200078e0204 */
[----:B0-----:R-:W-:Y:S01]  /*1e20*/  UPRMT UR4, UR6, 0x654, UR4 ;  /* 0x0000065406047896 */ /* 0x001fe20008000004 */
[----:B------:R-:W-:-:S02]  /*1e30*/  ULDC UR5, c[0x0][0x288] ;  /* 0x0000a20000057ab9 */ /* 0x000fc40000000800 */
[----:B------:R-:W0:Y:S01]  /*1e40*/  SHFL.IDX PT, R4, R12, RZ, 0x1c1f ;  /* 0x001c1fff0c047589 */ /* 0x000e2200000e0000 */
[----:B------:R-:W-:Y:S01]  /*1e50*/  VIADD R5, R3, 0x1 ;  /* 0x0000000103057836 */ /* 0x000fe20000000000 */
[----:B------:R-:W-:Y:S01]  /*1e60*/  ULDC UR6, c[0x0][0x9e0] ;  /* 0x0002780000067ab9 */ /* 0x000fe20000000800 */
[----:B------:R-:W-:Y:S02]  /*1e70*/  IMAD.U32 R7, RZ, RZ, UR5 ;  /* 0x00000005ff077e24 */ /* 0x000fe4000f8e00ff */
[----:B------:R-:W-:Y:S01]  /*1e80*/  IMAD R5, R10, -0x2, R5 ;  /* 0xfffffffe0a057824 */ /* 0x000fe200078e0205 */
[----:B------:R-:W-:Y:S01]  /*1e90*/  SYNCS.ARRIVE.TRANS64.RED.A1T0 RZ, [UR4], RZ ;  /* 0x000000ffffff79a7 */ /* 0x000fe20008100404 */
[----:B------:R-:W-:Y:S02]  /*1ea0*/  ULDC UR4, c[0x0][0x9dc] ;  /* 0x0002770000047ab9 */ /* 0x000fe40000000800 */
[C---:B------:R-:W-:Y:S01]  /*1eb0*/  IMAD R0, R16.reuse, UR35, R5 ;  /* 0x0000002310007c24 */ /* 0x040fe2000f8e0205 */
[----:B------:R-:W-:Y:S01]  /*1ec0*/  ULOP3.LUT UR10, URZ, UR4, URZ, 0x33, !UPT ;  /* 0x000000043f0a7292 */ /* 0x000fe2000f8e333f */
[----:B------:R-:W-:-:S02]  /*1ed0*/  IMAD R5, R16, UR35, R3 ;  /* 0x0000002310057c24 */ /* 0x000fc4000f8e0203 */
[----:B------:R-:W-:Y:S02]  /*1ee0*/  IMAD.IADD R0, R0, 0x1, -R7 ;  /* 0x0000000100007824 */ /* 0x000fe400078e0a07 */
[----:B------:R-:W-:Y:S02]  /*1ef0*/  IMAD R6, R10, -0x2, R5 ;  /* 0xfffffffe0a067824 */ /* 0x000fe400078e0205 */
[C---:B------:R-:W-:Y:S02]  /*1f00*/  VIADD R13, R0.reuse, UR6 ;  /* 0x00000006000d7c36 */ /* 0x040fe40008000000 */
[----:B------:R-:W-:Y:S02]  /*1f10*/  VIADD R15, R0, UR10 ;  /* 0x0000000a000f7c36 */ /* 0x000fe40008000000 */
[----:B------:R-:W-:Y:S01]  /*1f20*/  IMAD.U32 R146, RZ, RZ, UR10 ;  /* 0x0000000aff927e24 */ /* 0x000fe2000f8e00ff */
        /* <DEDUP_REMOVED lines=17> */
.L_x_10868:
[----:B------:R-:W-:Y:S02]  /*2040*/  ULDC UR4, c[0x0][0x9e4] ;  /* 0x0002790000047ab9 */ /* 0x000fe40000000800 */
[----:B------:R-:W-:-:S05]  /*2050*/  IMAD.U32 R20, RZ, RZ, UR4 ;  /* 0x00000004ff147e24 */ /* 0x000fca000f8e00ff */
[----:B------:R-:W-:-:S13]  /*2060*/  ISETP.NE.AND P1, PT, R20, 0x1, PT ;  /* 0x000000011400780c */ /* 0x000fda0003f25270 */
[----:B------:R-:W0:Y:S02]  /*2070*/  @P1 LDC.64 R88, c[0x0][0x9e8] ;  /* 0x00027a00ff581b82 */ /* 0x000e240000000a00 */
[----:B0-----:R-:W-:-:S05]  /*2080*/  @P1 IMAD.HI.U32 R4, R5, R88, RZ ;  /* 0x0000005805041227 */ /* 0x001fca00078e00ff */
[----:B------:R-:W-:-:S07]  /*2090*/  @P1 SHF.R.U32.HI R5, RZ, R89, R4 ;  /* 0x00000059ff051219 */ /* 0x000fce0000011604 */
.L_x_10869:
[----:B------:R-:W-:Y:S05]  /*20a0*/  BSYNC B0 ;  /* 0x0000000000007941 */ /* 0x000fea0003800000 */
.L_x_10867:
[----:B------:R-:W-:-:S04]  /*20b0*/  IMAD R5, R5, R20, -R14 ;  /* 0x0000001405057224 */ /* 0x000fc800078e0a0e */
[----:B------:R-:W-:-:S05]  /*20c0*/  IMAD R5, R10, -0x2, R5 ;  /* 0xfffffffe0a057824 */ /* 0x000fca00078e0205 */
[----:B------:R-:W-:Y:S02]  /*20d0*/  VIADDMNMX R0, R5, R20, R0, PT ;  /* 0x0000001405007246 */ /* 0x000fe40003800100 */
[----:B------:R-:W-:-:S07]  /*20e0*/  VIMNMX R2, R2, R5, !PT ;  /* 0x0000000502027248 */ /* 0x000fce0007fe0100 */
.L_x_10866:
[----:B------:R-:W0:Y:S01]  /*20f0*/  SHFL.IDX PT, R12, R12, 0x1, 0x1c1f ;  /* 0x003c1f000c0c7f89 */ /* 0x000e2200000e0000 */
[----:B------:R-:W-:-:S06]  /*2100*/  UISETP.NE.AND UP0, UPT, UR39, URZ, UPT ;  /* 0x0000003f2700728c */ /* 0x000fcc000bf05270 */
        /* <DEDUP_REMOVED lines=18> */
.L_x_10872:
[----:B------:R-:W-:Y:S02]  /*2230*/  ULDC UR4, c[0x0][0x9e4] ;  /* 0x0002790000047ab9 */ /* 0x000fe40000000800 */
[----:B------:R-:W-:-:S05]  /*2240*/  IMAD.U32 R13, RZ, RZ, UR4 ;  /* 0x00000004ff0d7e24 */ /* 0x000fca000f8e00ff */
[----:B------:R-:W-:-:S13]  /*2250*/  ISETP.NE.AND P1, PT, R13, 0x1, PT ;  /* 0x000000010d00780c */ /* 0x000fda0003f25270 */
[----:B------:R-:W0:Y:S02]  /*2260*/  @P1 LDC.64 R20, c[0x0][0x9e8] ;  /* 0x00027a00ff141b82 */ /* 0x000e240000000a00 */
[----:B0-----:R-:W-:-:S05]  /*2270*/  @P1 IMAD.HI.U32 R12, R5, R20, RZ ;  /* 0x00000014050c1227 */ /* 0x001fca00078e00ff */
[----:B------:R-:W-:-:S07]  /*2280*/  @P1 SHF.R.U32.HI R5, RZ, R21, R12 ;  /* 0x00000015ff051219 */ /* 0x000fce000001160c */
.L_x_10873:
[----:B------:R-:W-:Y:S05]  /*2290*/  BSYNC B0 ;  /* 0x0000000000007941 */ /* 0x000fea0003800000 */
.L_x_10871:
[----:B------:R-:W-:-:S04]  /*22a0*/  IMAD R5, R5, R13, -R14 ;  /* 0x0000000d05057224 */ /* 0x000fc800078e0a0e */
[----:B------:R-:W-:-:S05]  /*22b0*/  IMAD R5, R10, -0x2, R5 ;  /* 0xfffffffe0a057824 */ /* 0x000fca00078e0205 */
[----:B------:R-:W-:Y:S02]  /*22c0*/  VIADDMNMX R4, R5, R13, R4, PT ;  /* 0x0000000d05047246 */ /* 0x000fe40003800104 */
[----:B------:R-:W-:-:S07]  /*22d0*/  VIMNMX R6, R6, R5, !PT ;  /* 0x0000000506067248 */ /* 0x000fce0007fe0100 */
.L_x_10870:
[C---:B------:R-:W-:Y:S01]  /*22e0*/  ISETP.GE.AND P5, PT, R3.reuse, 0x2, PT ;  /* 0x000000020300780c */ /* 0x040fe20003fa6270 */
[----:B------:R-:W-:Y:S01]  /*22f0*/  ULDC UR11, c[0x0][0x988] ;  /* 0x00026200000b7ab9 */ /* 0x000fe20000000800 */
[C---:B------:R-:W-:Y:S01]  /*2300*/  ISETP.GE.AND P4, PT, R3.reuse, 0xa, PT ;  /* 0x0000000a0300780c */ /* 0x040fe20003f86270 */
[----:B------:R-:W-:Y:S01]  /*2310*/  UISETP.NE.AND UP0, UPT, UR39, URZ, UPT ;  /* 0x0000003f2700728c */ /* 0x000fe2000bf05270 */
[----:B------:R-:W-:Y:S02]  /*2320*/  ISETP.GT.AND P1, PT, R2, 0x1, !P5 ;  /* 0x000000010200780c */ /* 0x000fe40006f24270 */
[----:B------:R-:W-:Y:S02]  /*2330*/  P2R R12, PR, RZ, 0x1 ;  /* 0x00000001ff0c7803 */ /* 0x000fe40000000000 */
[----:B------:R-:W-:Y:S02]  /*2340*/  ISETP.LT.OR P1, PT, R0, 0x2, P1 ;  /* 0x000000020000780c */ /* 0x000fe40000f21670 */
[----:B------:R-:W-:-:S02]  /*2350*/  ISETP.GE.AND P0, PT, R3, 0x11, PT ;  /* 0x000000110300780c */ /* 0x000fc40003f06270 */
[----:B------:R-:W-:Y:S02]  /*2360*/  FSEL R25, R25, -INF , !P1 ;  /* 0xff80000019197808 */ /* 0x000fe40004800000 */
[----:B------:R-:W-:Y:S02]  /*2370*/  ISETP.GT.AND P1, PT, R2, 0x9, !P4 ;  /* 0x000000090200780c */ /* 0x000fe40006724270 */
[----:B------:R-:W-:Y:S02]  /*2380*/  ISETP.GE.AND P2, PT, R3, 0x1, PT ;  /* 0x000000010300780c */ /* 0x000fe40003f46270 */
[----:B------:R-:W-:Y:S02]  /*2390*/  ISETP.LT.OR P1, PT, R0, 0xa, P1 ;  /* 0x0000000a0000780c */ /* 0x000fe40000f21670 */
[----:B------:R-:W-:Y:S02]  /*23a0*/  ISETP.GT.AND P3, PT, R2, RZ, !P2 ;  /* 0x000000ff0200720c */ /* 0x000fe40005764270 */
[----:B------:R-:W-:-:S02]  /*23b0*/  FSEL R29, R29, -INF , !P1 ;  /* 0xff8000001d1d7808 */ /* 0x000fc40004800000 */
[----:B------:R-:W-:Y:S02]  /*23c0*/  ISETP.GT.AND P1, PT, R2, 0x10, !P0 ;  /* 0x000000100200780c */ /* 0x000fe40004724270 */
[C---:B------:R-:W-:Y:S02]  /*23d0*/  ISETP.GE.AND P0, PT, R3.reuse, 0x12, PT ;  /* 0x000000120300780c */ /* 0x040fe40003f06270 */
[----:B------:R-:W-:Y:S02]  /*23e0*/  ISETP.LT.OR P1, PT, R0, 0x11, P1 ;  /* 0x000000110000780c */ /* 0x000fe40000f21670 */
[----:B------:R-:W-:Y:S02]  /*23f0*/  ISETP.GE.AND P4, PT, R3, 0x4a, PT ;  /* 0x0000004a0300780c */ /* 0x000fe40003f86270 */
[----:B------:R-:W-:Y:S02]  /*2400*/  FSEL R32, R32, -INF , !P1 ;  /* 0xff80000020207808 */ /* 0x000fe40004800000 */
[----:B------:R-:W-:-:S02]  /*2410*/  ISETP.GT.AND P1, PT, R2, 0x11, !P0 ;  /* 0x000000110200780c */ /* 0x000fc40004724270 */
[----:B------:R-:W-:Y:S02]  /*2420*/  ISETP.GE.AND P0, PT, R3, 0x19, PT ;  /* 0x000000190300780c */ /* 0x000fe40003f06270 */
[C---:B------:R-:W-:Y:S02]  /*2430*/  ISETP.LT.OR P1, PT, R0.reuse, 0x12, P1 ;  /* 0x000000120000780c */ /* 0x040fe40000f21670 */
[----:B------:R-:W-:Y:S02]  /*2440*/  ISETP.LT.OR P3, PT, R0, 0x1, P3 ;  /* 0x000000010000780c */ /* 0x000fe40001f61670 */
[----:B------:R-:W-:Y:S02]  /*2450*/  FSEL R33, R33, -INF , !P1 ;  /* 0xff80000021217808 */ /* 0x000fe40004800000 */
[----:B------:R-:W-:Y:S02]  /*2460*/  ISETP.GT.AND P1, PT, R2, 0x18, !P0 ;  /* 0x000000180200780c */ /* 0x000fe40004724270 */
[----:B------:R-:W-:-:S02]  /*2470*/  ISETP.GE.AND P0, PT, R3, 0x1a, PT ;  /* 0x0000001a0300780c */ /* 0x000fc40003f06270 */
[----:B------:R-:W-:Y:S02]  /*2480*/  ISETP.LT.OR P1, PT, R0, 0x19, P1 ;  /* 0x000000190000780c */ /* 0x000fe40000f21670 */
[C---:B------:R-:W-:Y:S02]  /*2490*/  ISETP.GE.AND P6, PT, R3.reuse, 0x9, PT ;  /* 0x000000090300780c */ /* 0x040fe40003fc6270 */
[----:B------:R-:W-:Y:S02]  /*24a0*/  FSEL R36, R36, -INF , !P1 ;  /* 0xff80000024247808 */ /* 0x000fe40004800000 */
[----:B------:R-:W-:Y:S02]  /*24b0*/  ISETP.GT.AND P1, PT, R2, 0x19, !P0 ;  /* 0x000000190200780c */ /* 0x000fe40004724270 */
[----:B------:R-:W-:Y:S02]  /*24c0*/  ISETP.GE.AND P0, PT, R3, 0x21, PT ;  /* 0x000000210300780c */ /* 0x000fe40003f06270 */
[----:B------:R-:W-:-:S02]  /*24d0*/  ISETP.LT.OR P1, PT, R0, 0x1a, P1 ;  /* 0x0000001a0000780c */ /* 0x000fc40000f21670 */
[----:B------:R-:W-:Y:S02]  /*24e0*/  FSEL R24, R24, -INF , !P3 ;  /* 0xff80000018187808 */ /* 0x000fe40005800000 */
[----:B------:R-:W-:Y:S02]  /*24f0*/  FSEL R37, R37, -INF , !P1 ;  /* 0xff80000025257808 */ /* 0x000fe40004800000 */
[----:B------:R-:W-:Y:S02]  /*2500*/  ISETP.GT.AND P1, PT, R2, 0x20, !P0 ;  /* 0x000000200200780c */ /* 0x000fe40004724270 */
[----:B------:R-:W-:Y:S02]  /*2510*/  ISETP.GE.AND P0, PT, R3, 0x22, PT ;  /* 0x000000220300780c */ /* 0x000fe40003f06270 */
[----:B------:R-:W-:Y:S02]  /*2520*/  ISETP.LT.OR P1, PT, R0, 0x21, P1 ;  /* 0x000000210000780c */ /* 0x000fe40000f21670 */
[----:B------:R-:W-:-:S02]  /*2530*/  ISETP.GT.AND P3, PT, R2, 0x8, !P6 ;  /* 0x000000080200780c */ /* 0x000fc40007764270 */
[----:B------:R-:W-:Y:S02]  /*2540*/  FSEL R40, R40, -INF , !P1 ;  /* 0xff80000028287808 */ /* 0x000fe40004800000 */
[----:B------:R-:W-:Y:S02]  /*2550*/  ISETP.GT.AND P1, PT, R2, 0x21, !P0 ;  /* 0x000000210200780c */ /* 0x000fe40004724270 */
[----:B------:R-:W-:Y:S02]  /*2560*/  ISETP.GE.AND P0, PT, R3, 0x29, PT ;  /* 0x000000290300780c */ /* 0x000fe40003f06270 */
[C---:B------:R-:W-:Y:S02]  /*2570*/  ISETP.LT.OR P1, PT, R0.reuse, 0x22, P1 ;  /* 0x000000220000780c */ /* 0x040fe40000f21670 */
[----:B------:R-:W-:Y:S02]  /*2580*/  ISETP.LT.OR P3, PT, R0, 0x9, P3 ;  /* 0x000000090000780c */ /* 0x000fe40001f61670 */
[----:B------:R-:W-:-:S02]  /*2590*/  FSEL R41, R41, -INF , !P1 ;  /* 0xff80000029297808 */ /* 0x000fc40004800000 */
[----:B------:R-:W-:Y:S02]  /*25a0*/  ISETP.GT.AND P1, PT, R2, 0x28, !P0 ;  /* 0x000000280200780c */ /* 0x000fe40004724270 */
[----:B------:R-:W-:Y:S02]  /*25b0*/  ISETP.GE.AND P0, PT, R3, 0x2a, PT ;  /* 0x0000002a0300780c */ /* 0x000fe40003f06270 */
[----:B------:R-:W-:Y:S02]  /*25c0*/  ISETP.LT.OR P1, PT, R0, 0x29, P1 ;  /* 0x000000290000780c */ /* 0x000fe40000f21670 */
[----:B------:R-:W-:Y:S02]  /*25d0*/  FSEL R28, R28, -INF , !P3 ;  /* 0xff8000001c1c7808 */ /* 0x000fe40005800000 */
[----:B------:R-:W-:Y:S02]  /*25e0*/  FSEL R44, R44, -INF , !P1 ;  /* 0xff8000002c2c7808 */ /* 0x000fe40004800000 */
[----:B------:R-:W-:-:S02]  /*25f0*/  ISETP.GT.AND P1, PT, R2, 0x29, !P0 ;  /* 0x000000290200780c */ /* 0x000fc40004724270 */
[----:B------:R-:W-:Y:S02]  /*2600*/  ISETP.GE.AND P0, PT, R3, 0x31, PT ;  /* 0x000000310300780c */ /* 0x000fe40003f06270 */
[----:B------:R-:W-:Y:S02]  /*2610*/  ISETP.LT.OR P1, PT, R0, 0x2a, P1 ;  /* 0x0000002a0000780c */ /* 0x000fe40000f21670 */
[----:B------:R-:W-:Y:S02]  /*2620*/  ISETP.GT.AND P2, PT, R6, RZ, !P2 ;  /* 0x000000ff0600720c */ /* 0x000fe40005744270 */
[----:B------:R-:W-:Y:S02]  /*2630*/  FSEL R45, R45, -INF , !P1 ;  /* 0xff8000002d2d7808 */ /* 0x000fe40004800000 */
[----:B------:R-:W-:Y:S02]  /*2640*/  ISETP.GT.AND P1, PT, R2, 0x30, !P0 ;  /* 0x000000300200780c */ /* 0x000fe40004724270 */
[----:B------:R-:W-:-:S02]  /*2650*/  ISETP.GE.AND P0, PT, R3, 0x32, PT ;  /* 0x000000320300780c */ /* 0x000fc40003f06270 */
[----:B------:R-:W-:Y:S02]  /*2660*/  ISETP.LT.OR P1, PT, R0, 0x31, P1 ;  /* 0x000000310000780c */ /* 0x000fe40000f21670 */
[----:B------:R-:W-:Y:S02]  /*2670*/  ISETP.LT.OR P2, PT, R4, 0x1, P2 ;  /* 0x000000010400780c */ /* 0x000fe40001741670 */
[----:B------:R-:W-:Y:S02]  /*2680*/  FSEL R48, R48, -INF , !P1 ;  /* 0xff80000030307808 */ /* 0x000fe40004800000 */
[----:B------:R-:W-:Y:S02]  /*2690*/  ISETP.GT.AND P1, PT, R2, 0x31, !P0 ;  /* 0x000000310200780c */ /* 0x000fe40004724270 */
[----:B------:R-:W-:Y:S02]  /*26a0*/  ISETP.GE.AND P0, PT, R3, 0x39, PT ;  /* 0x000000390300780c */ /* 0x000fe40003f06270 */
[----:B------:R-:W-:-:S02]  /*26b0*/  ISETP.LT.OR P1, PT, R0, 0x32, P1 ;  /* 0x000000320000780c */ /* 0x000fc40000f21670 */
[----:B------:R-:W-:Y:S02]  /*26c0*/  ISETP.GT.AND P5, PT, R6, 0x1, !P5 ;  /* 0x000000010600780c */ /* 0x000fe40006fa4270 */
[----:B------:R-:W-:Y:S02]  /*26d0*/  FSEL R49, R49, -INF , !P1 ;  /* 0xff80000031317808 */ /* 0x000fe40004800000 */
[----:B------:R-:W-:Y:S02]  /*26e0*/  ISETP.GT.AND P1, PT, R2, 0x38, !P0 ;  /* 0x000000380200780c */ /* 0x000fe40004724270 */
[----:B------:R-:W-:Y:S02]  /*26f0*/  ISETP.GE.AND P0, PT, R3, 0x3a, PT ;  /* 0x0000003a0300780c */ /* 0x000fe40003f06270 */
[----:B------:R-:W-:Y:S02]  /*2700*/  ISETP.LT.OR P1, PT, R0, 0x39, P1 ;  /* 0x000000390000780c */ /* 0x000fe40000f21670 */
[----:B------:R-:W-:-:S02]  /*2710*/  FSEL R21, R26, -INF , !P2 ;  /* 0xff8000001a157808 */ /* 0x000fc40005000000 */
[----:B------:R-:W-:Y:S02]  /*2720*/  FSEL R52, R52, -INF , !P1 ;  /* 0xff80000034347808 */ /* 0x000fe40004800000 */
[----:B------:R-:W-:Y:S02]  /*2730*/  ISETP.GT.AND P1, PT, R2, 0x39, !P0 ;  /* 0x000000390200780c */ /* 0x000fe40004724270 */
[----:B------:R-:W-:Y:S02]  /*2740*/  ISETP.GE.AND P0, PT, R3, 0x41, PT ;  /* 0x000000410300780c */ /* 0x000fe40003f06270 */
[----:B------:R-:W-:Y:S02]  /*2750*/  ISETP.LT.OR P1, PT, R0, 0x3a, P1 ;  /* 0x0000003a0000780c */ /* 0x000fe40000f21670 */
        /* <DEDUP_REMOVED lines=8> */
[C---:B------:R-:W-:Y:S02]  /*27e0*/  ISETP.GE.AND P0, PT, R3.reuse, 0x49, PT ;  /* 0x000000490300780c */ /* 0x040fe40003f06270 */
[----:B------:R-:W-:Y:S02]  /*27f0*/  ISETP.LT.OR P1, PT, R0, 0x42, P1 ;  /* 0x000000420000780c */ /* 0x000fe40000f21670 */
[----:B------:R-:W-:Y:S02]  /*2800*/  ISETP.GE.AND P5, PT, R3, 0xa, PT ;  /* 0x0000000a0300780c */ /* 0x000fe40003fa6270 */
[----:B------:R-:W-:Y:S02]  /*2810*/  FSEL R57, R57, -INF , !P1 ;  /* 0xff80000039397808 */ /* 0x000fe40004800000 */
[----:B------:R-:W-:Y:S02]  /*2820*/  ISETP.GT.AND P1, PT, R2, 0x48, !P0 ;  /* 0x000000480200780c */ /* 0x000fe40004724270 */
[----:B------:R-:W-:-:S02]  /*2830*/  ISETP.GE.AND P0, PT, R3, 0x59, PT ;  /* 0x000000590300780c */ /* 0x000fc40003f06270 */
[----:B------:R-:W-:Y:S02]  /*2840*/  ISETP.LT.OR P1, PT, R0, 0x49, P1 ;  /* 0x000000490000780c */ /* 0x000fe40000f21670 */
[----:B------:R-:W-:Y:S02]  /*2850*/  R2UR UR10, R18 ;  /* 0x00000000120a72ca */ /* 0x000fe400000e0000 */
[----:B------:R-:W-:Y:S02]  /*2860*/  FSEL R60, R60, -INF , !P1 ;  /* 0xff8000003c3c7808 */ /* 0x000fe40004800000 */
[----:B------:R-:W-:Y:S02]  /*2870*/  ISETP.GT.AND P1, PT, R2, 0x49, !P4 ;  /* 0x000000490200780c */ /* 0x000fe40006724270 */
[----:B------:R-:W-:Y:S02]  /*2880*/  ISETP.GT.AND P4, PT, R6, 0x49, !P4 ;  /* 0x000000490600780c */ /* 0x000fe40006784270 */
[----:B------:R-:W-:-:S02]  /*2890*/  ISETP.LT.OR P1, PT, R0, 0x4a, P1 ;  /* 0x0000004a0000780c */ /* 0x000fc40000f21670 */
[----:B------:R-:W-:Y:S02]  /*28a0*/  ISETP.LT.OR P4, PT, R4, 0x4a, P4 ;  /* 0x0000004a0400780c */ /* 0x000fe40002781670 */
[----:B------:R-:W-:Y:S02]  /*28b0*/  FSEL R61, R61, -INF , !P1 ;  /* 0xff8000003d3d7808 */ /* 0x000fe40004800000 */
[----:B------:R-:W-:Y:S02]  /*28c0*/  ISETP.GE.AND P1, PT, R3, 0x51, PT ;  /* 0x000000510300780c */ /* 0x000fe40003f26270 */
[----:B------:R-:W-:Y:S02]  /*28d0*/  FSEL R63, R63, -INF , !P4 ;  /* 0xff8000003f3f7808 */ /* 0x000fe40006000000 */
[----:B------:R-:W-:Y:S02]  /*28e0*/  ISETP.GT.AND P3, PT, R2, 0x50, !P1 ;  /* 0x000000500200780c */ /* 0x000fe40004f64270 */
[----:B------:R-:W-:-:S02]  /*28f0*/  ISETP.GT.AND P4, PT, R6, 0x58, !P0 ;  /* 0x000000580600780c */ /* 0x000fc40004784270 */
[----:B------:R-:W-:Y:S02]  /*2900*/  ISETP.LT.OR P3, PT, R0, 0x51, P3 ;  /* 0x000000510000780c */ /* 0x000fe40001f61670 */
[----:B------:R-:W-:Y:S02]  /*2910*/  ISETP.LT.OR P4, PT, R4, 0x59, P4 ;  /* 0x000000590400780c */ /* 0x000fe40002781670 */
[----:B------:R-:W-:Y:S02]  /*2920*/  FSEL R64, R64, -INF , !P3 ;  /* 0xff80000040407808 */ /* 0x000fe40005800000 */
[----:B------:R-:W-:Y:S02]  /*2930*/  ISETP.GE.AND P3, PT, R3, 0x52, PT ;  /* 0x000000520300780c */ /* 0x000fe40003f66270 */
[----:B------:R-:W-:Y:S02]  /*2940*/  FSEL R70, R70, -INF , !P4 ;  /* 0xff80000046467808 */ /* 0x000fe40006000000 */
[----:B------:R-:W-:-:S02]  /*2950*/  ISETP.GT.AND P6, PT, R2, 0x51, !P3 ;  /* 0x000000510200780c */ /* 0x000fc40005fc4270 */
[----:B------:R-:W-:Y:S02]  /*2960*/  R2UR UR4, R144 ;  /* 0x00000000900472ca */ /* 0x000fe400000e0000 */
[----:B------:R-:W-:-:S04]  /*2970*/  ISETP.LT.OR P6, PT, R0, 0x52, P6 ;  /* 0x000000520000780c */ /* 0x000fc800037c1670 */
[----:B------:R-:W-:Y:S02]  /*2980*/  FSEL R65, R65, -INF , !P6 ;  /* 0xff80000041417808 */ /* 0x000fe40007000000 */
[----:B------:R-:W-:Y:S02]  /*2990*/  ISETP.GT.AND P6, PT, R2, 0x58, !P0 ;  /* 0x000000580200780c */ /* 0x000fe400047c4270 */
[----:B------:R-:W-:Y:S02]  /*29a0*/  ISETP.GE.AND P0, PT, R3, 0x69, PT ;  /* 0x000000690300780c */ /* 0x000fe40003f06270 */
[----:B------:R-:W-:Y:S01]  /*29b0*/  ISETP.LT.OR P6, PT, R0, 0x59, P6 ;  /* 0x000000590000780c */ /* 0x000fe200037c1670 */
[----:B------:R-:W-:-:S03]  /*29c0*/  UISETP.NE.AND UP1, UPT, UR4, URZ, UPT ;  /* 0x0000003f0400728c */ /* 0x000fc6000bf25270 */
[----:B------:R-:W-:Y:S02]  /*29d0*/  FSEL R68, R68, -INF , !P6 ;  /* 0xff80000044447808 */ /* 0x000fe40007000000 */
[----:B------:R-:W-:-:S04]  /*29e0*/  ISETP.GE.AND P6, PT, R3, 0x5a, PT ;  /* 0x0000005a0300780c */ /* 0x000fc80003fc6270 */
[----:B------:R-:W-:Y:S02]  /*29f0*/  ISETP.GT.AND P6, PT, R2, 0x59, !P6 ;  /* 0x000000590200780c */ /* 0x000fe400077c4270 */
[----:B------:R-:W-:Y:S01]  /*2a00*/  @UP1 ULDC UR4, c[0x0][0x44c] ;  /* 0x0001130000041ab9 */ /* 0x000fe20000000800 */
[----:B------:R-:W-:Y:S01]  /*2a10*/  @UP1 ULDC UR14, c[0x0][0x450] ;  /* 0x00011400000e1ab9 */ /* 0x000fe20000000800 */
[----:B------:R-:W-:Y:S01]  /*2a20*/  ISETP.LT.OR P6, PT, R0, 0x5a, P6 ;  /* 0x0000005a0000780c */ /* 0x000fe200037c1670 */
[----:B------:R-:W-:-:S03]  /*2a30*/  UIMAD.WIDE.U32 UR4, UR40, UR4, URZ ;  /* 0x00000004280472a5 */ /* 0x000fc6000f8e003f */
[----:B------:R-:W-:Y:S01]  /*2a40*/  FSEL R69, R69, -INF , !P6 ;  /* 0xff80000045457808 */ /* 0x000fe20007000000 */
[----:B------:R-:W-:Y:S01]  /*2a50*/  @UP1 USHF.R.U32.HI UR40, URZ, UR14, UR5 ;  /* 0x0000000e3f281299 */ /* 0x000fe20008011605 */
[----:B------:R-:W-:-:S03]  /*2a60*/  ISETP.GE.AND P6, PT, R3, 0x61, PT ;  /* 0x000000610300780c */ /* 0x000fc60003fc6270 */
[----:B------:R-:W-:Y:S01]  /*2a70*/  UIADD3 UR40, UR10, UR40, URZ ;  /* 0x000000280a287290 */ /* 0x000fe2000fffe03f */
[----:B------:R-:W-:-:S03]  /*2a80*/  ISETP.GT.AND P6, PT, R2, 0x60, !P6 ;  /* 0x000000600200780c */ /* 0x000fc600077c4270 */
[----:B------:R-:W-:Y:S01]  /*2a90*/  UIADD3 UR6, UR40, UR6, URZ ;  /* 0x0000000628067290 */ /* 0x000fe2000fffe03f */
[----:B------:R-:W-:-:S04]  /*2aa0*/  ISETP.LT.OR P6, PT, R0, 0x61, P6 ;  /* 0x000000610000780c */ /* 0x000fc800037c1670 */
[----:B------:R-:W-:Y:S02]  /*2ab0*/  FSEL R72, R72, -INF , !P6 ;  /* 0xff80000048487808 */ /* 0x000fe40007000000 */
[----:B------:R-:W-:-:S04]  /*2ac0*/  ISETP.GE.AND P6, PT, R3, 0x9, PT ;  /* 0x000000090300780c */ /* 0x000fc80003fc6270 */
[----:B------:R-:W-:Y:S02]  /*2ad0*/  ISETP.GT.AND P2, PT, R6, 0x8, !P6 ;  /* 0x000000080600780c */ /* 0x000fe40007744270 */
[----:B------:R-:W-:Y:S02]  /*2ae0*/  ISETP.GE.AND P6, PT, R3, 0x11, PT ;  /* 0x000000110300780c */ /* 0x000fe40003fc6270 */
[----:B------:R-:W-:-:S04]  /*2af0*/  ISETP.LT.OR P2, PT, R4, 0x9, P2 ;  /* 0x000000090400780c */ /* 0x000fc80001741670 */
[----:B------:R-:W-:Y:S02]  /*2b00*/  FSEL R13, R30, -INF , !P2 ;  /* 0xff8000001e0d7808 */ /* 0x000fe40005000000 */
        /* <DEDUP_REMOVED lines=62> */
[----:B------:R-:W-:Y:S02]  /*2ef0*/  ISETP.LT.OR P2, PT, R4, 0x49, P2 ;  /* 0x000000490400780c */ /* 0x000fe40001741670 */
[----:B------:R-:W-:Y:S02]  /*2f00*/  ISETP.GT.AND P4, PT, R6, 0x61, !P6 ;  /* 0x000000610600780c */ /* 0x000fe40007784270 */
[----:B------:R-:W-:-:S02]  /*2f10*/  FSEL R62, R62, -INF , !P2 ;  /* 0xff8000003e3e7808 */ /* 0x000fc40005000000 */
[C---:B------:R-:W-:Y:S02]  /*2f20*/  ISETP.GT.AND P2, PT, R6.reuse, 0x50, !P1 ;  /* 0x000000500600780c */ /* 0x040fe40004f44270 */
[C---:B------:R-:W-:Y:S02]  /*2f30*/  ISETP.GT.AND P1, PT, R6.reuse, 0x51, !P3 ;  /* 0x000000510600780c */ /* 0x040fe40005f24270 */
[----:B------:R-:W-:Y:S02]  /*2f40*/  ISETP.GT.AND P3, PT, R6, 0x59, !P5 ;  /* 0x000000590600780c */ /* 0x000fe40006f64270 */
[----:B------:R-:W-:Y:S02]  /*2f50*/  ISETP.LT.OR P1, PT, R4, 0x52, P1 ;  /* 0x000000520400780c */ /* 0x000fe40000f21670 */
[----:B------:R-:W-:Y:S02]  /*2f60*/  ISETP.GE.AND P5, PT, R3, 0x61, PT ;  /* 0x000000610300780c */ /* 0x000fe40003fa6270 */
[----:B------:R-:W-:-:S02]  /*2f70*/  FSEL R67, R67, -INF , !P1 ;  /* 0xff80000043437808 */ /* 0x000fc40004800000 */
[----:B------:R-:W-:Y:S02]  /*2f80*/  ISETP.LT.OR P3, PT, R4, 0x5a, P3 ;  /* 0x0000005a0400780c */ /* 0x000fe40001f61670 */
[----:B------:R-:W-:Y:S02]  /*2f90*/  ISETP.GT.AND P1, PT, R6, 0x60, !P5 ;  /* 0x000000600600780c */ /* 0x000fe40006f24270 */
[----:B------:R-:W-:Y:S02]  /*2fa0*/  FSEL R71, R71, -INF , !P3 ;  /* 0xff80000047477808 */ /* 0x000fe40005800000 */
[----:B------:R-:W-:Y:S02]  /*2fb0*/  ISETP.LT.OR P1, PT, R4, 0x61, P1 ;  /* 0x000000610400780c */ /* 0x000fe40000f21670 */
[----:B------:R-:W-:Y:S02]  /*2fc0*/  ISETP.GT.AND P3, PT, R6, 0x68, !P0 ;  /* 0x000000680600780c */ /* 0x000fe40004764270 */
[----:B------:R-:W-:-:S02]  /*2fd0*/  FSEL R74, R74, -INF , !P1 ;  /* 0xff8000004a4a7808 */ /* 0x000fc40004800000 */
[C---:B------:R-:W-:Y:S02]  /*2fe0*/  ISETP.LT.OR P3, PT, R4.reuse, 0x69, P3 ;  /* 0x000000690400780c */ /* 0x040fe40001f61670 */
[----:B------:R-:W-:Y:S02]  /*2ff0*/  ISETP.LT.OR P2, PT, R4, 0x51, P2 ;  /* 0x000000510400780c */ /* 0x000fe40001741670 */
[----:B------:R-:W-:Y:S02]  /*3000*/  ISETP.GE.AND P1, PT, R3, 0x71, PT ;  /* 0x000000710300780c */ /* 0x000fe40003f26270 */
[----:B------:R-:W-:Y:S02]  /*3010*/  FSEL R78, R78, -INF , !P3 ;  /* 0xff8000004e4e7808 */ /* 0x000fe40005800000 */
[----:B------:R-:W-:Y:S02]  /*3020*/  FSEL R66, R66, -INF , !P2 ;  /* 0xff80000042427808 */ /* 0x000fe40005000000 */
[----:B------:R-:W-:-:S02]  /*3030*/  ISETP.LT.OR P4, PT, R4, 0x62, P4 ;  /* 0x000000620400780c */ /* 0x000fc40002781670 */
[----:B------:R-:W-:Y:S02]  /*3040*/  ISETP.GT.AND P3, PT, R6, 0x70, !P1 ;  /* 0x000000700600780c */ /* 0x000fe40004f64270 */
[----:B------:R-:W-:Y:S02]  /*3050*/  ISETP.GE.AND P2, PT, R3, 0x6a, PT ;  /* 0x0000006a0300780c */ /* 0x000fe40003f46270 */
[----:B------:R-:W-:Y:S02]  /*3060*/  FSEL R75, R75, -INF , !P4 ;  /* 0xff8000004b4b7808 */ /* 0x000fe40006000000 */
[----:B------:R-:W-:Y:S02]  /*3070*/  ISETP.LT.OR P3, PT, R4, 0x71, P3 ;  /* 0x000000710400780c */ /* 0x000fe40001f61670 */
[----:B------:R-:W-:Y:S02]  /*3080*/  ISETP.GT.AND P4, PT, R6, 0x69, !P2 ;  /* 0x000000690600780c */ /* 0x000fe40005784270 */
[----:B------:R-:W-:-:S02]  /*3090*/  ISETP.GE.AND P5, PT, R3, 0x72, PT ;  /* 0x000000720300780c */ /* 0x000fc40003fa6270 */
[----:B------:R-:W-:Y:S02]  /*30a0*/  FSEL R82, R82, -INF , !P3 ;  /* 0xff80000052527808 */ /* 0x000fe40005800000 */
[----:B------:R-:W-:Y:S02]  /*30b0*/  ISETP.LT.OR P4, PT, R4, 0x6a, P4 ;  /* 0x0000006a0400780c */ /* 0x000fe40002781670 */
[----:B------:R-:W-:Y:S02]  /*30c0*/  ISETP.GT.AND P3, PT, R6, 0x71, !P5 ;  /* 0x000000710600780c */ /* 0x000fe40006f64270 */
[----:B------:R-:W-:Y:S02]  /*30d0*/  FSEL R79, R79, -INF , !P4 ;  /* 0xff8000004f4f7808 */ /* 0x000fe40006000000 */
[----:B------:R-:W-:Y:S02]  /*30e0*/  ISETP.LT.OR P3, PT, R4, 0x72, P3 ;  /* 0x000000720400780c */ /* 0x000fe40001f61670 */
[----:B------:R-:W-:-:S02]  /*30f0*/  ISETP.GE.AND P4, PT, R3, 0x79, PT ;  /* 0x000000790300780c */ /* 0x000fc40003f86270 */
[----:B------:R-:W-:Y:S02]  /*3100*/  FSEL R83, R83, -INF , !P3 ;  /* 0xff80000053537808 */ /* 0x000fe40005800000 */
[----:B------:R-:W-:Y:S02]  /*3110*/  ISETP.GT.AND P3, PT, R6, 0x78, !P4 ;  /* 0x000000780600780c */ /* 0x000fe40006764270 */
[----:B------:R-:W-:Y:S02]  /*3120*/  ISETP.GT.AND P6, PT, R2, 0x61, !P6 ;  /* 0x000000610200780c */ /* 0x000fe400077c4270 */
[----:B------:R-:W-:Y:S02]  /*3130*/  ISETP.LT.OR P3, PT, R4, 0x79, P3 ;  /* 0x000000790400780c */ /* 0x000fe40001f61670 */
[----:B------:R-:W-:Y:S02]  /*3140*/  ISETP.LT.OR P6, PT, R0, 0x62, P6 ;  /* 0x000000620000780c */ /* 0x000fe400037c1670 */
[----:B------:R-:W-:-:S02]  /*3150*/  FSEL R86, R86, -INF , !P3 ;  /* 0xff80000056567808 */ /* 0x000fc40005800000 */
[----:B------:R-:W-:Y:S02]  /*3160*/  ISETP.GE.AND P3, PT, R3, 0x7a, PT ;  /* 0x0000007a0300780c */ /* 0x000fe40003f66270 */
[----:B------:R-:W-:Y:S02]  /*3170*/  FSEL R73, R73, -INF , !P6 ;  /* 0xff80000049497808 */ /* 0x000fe40007000000 */
[----:B------:R-:W-:Y:S02]  /*3180*/  ISETP.GT.AND P0, PT, R6, 0x79, !P3 ;  /* 0x000000790600780c */ /* 0x000fe40005f04270 */
[----:B------:R-:W-:Y:S02]  /*3190*/  ISETP.GE.AND P6, PT, R3, 0x69, PT ;  /* 0x000000690300780c */ /* 0x000fe40003fc6270 */
[----:B------:R-:W-:Y:S02]  /*31a0*/  ISETP.LT.OR P0, PT, R4, 0x7a, P0 ;  /* 0x0000007a0400780c */ /* 0x000fe40000701670 */
[----:B------:R-:W-:-:S02]  /*31b0*/  FMNMX.FTZ R4, R21, R27, !PT ;  /* 0x0000001b15047209 */ /* 0x000fc40007810000 */
[----:B------:R-:W-:Y:S02]  /*31c0*/  FSEL R87, R87, -INF , !P0 ;  /* 0xff80000057577808 */ /* 0x000fe40004000000 */
[----:B------:R-:W-:Y:S02]  /*31d0*/  FMNMX.FTZ R4, R13, R4, !PT ;  /* 0x000000040d047209 */ /* 0x000fe40007810000 */
[C---:B------:R-:W-:Y:S02]  /*31e0*/  ISETP.GT.AND P6, PT, R2.reuse, 0x68, !P6 ;  /* 0x000000680200780c */ /* 0x040fe400077c4270 */
[----:B------:R-:W-:Y:S02]  /*31f0*/  FMNMX.FTZ R4, R31, R4, !PT ;  /* 0x000000041f047209 */ /* 0x000fe40007810000 */
[----:B------:R-:W-:Y:S02]  /*3200*/  ISETP.GT.AND P2, PT, R2, 0x69, !P2 ;  /* 0x000000690200780c */ /* 0x000fe40005744270 */
[----:B------:R-:W-:-:S02]  /*3210*/  FMNMX.FTZ R4, R5, R4, !PT ;  /* 0x0000000405047209 */ /* 0x000fc40007810000 */
[C---:B------:R-:W-:Y:S02]  /*3220*/  ISETP.GT.AND P1, PT, R2.reuse, 0x70, !P1 ;  /* 0x000000700200780c */ /* 0x040fe40004f24270 */
[----:B------:R-:W-:Y:S02]  /*3230*/  FMNMX.FTZ R15, R35, R4, !PT ;  /* 0x00000004230f7209 */ /* 0x000fe40007810000 */
[----:B------:R-:W-:Y:S02]  /*3240*/  ISETP.GT.AND P5, PT, R2, 0x71, !P5 ;  /* 0x000000710200780c */ /* 0x000fe40006fa4270 */
[----:B------:R-:W-:Y:S02]  /*3250*/  FMNMX.FTZ R4, R38, R15, !PT ;  /* 0x0000000f26047209 */ /* 0x000fe40007810000 */
[----:B------:R-:W-:Y:S02]  /*3260*/  ISETP.GT.AND P4, PT, R2, 0x78, !P4 ;  /* 0x000000780200780c */ /* 0x000fe40006784270 */
[----:B------:R-:W-:-:S02]  /*3270*/  FMNMX.FTZ R15, R39, R4, !PT ;  /* 0x00000004270f7209 */ /* 0x000fc40007810000 */
[----:B------:R-:W-:Y:S02]  /*3280*/  ISETP.GT.AND P3, PT, R2, 0x79, !P3 ;  /* 0x000000790200780c */ /* 0x000fe40005f64270 */
[----:B------:R-:W-:Y:S02]  /*3290*/  FMNMX.FTZ R4, R42, R15, !PT ;  /* 0x0000000f2a047209 */ /* 0x000fe40007810000 */
[C---:B------:R-:W-:Y:S02]  /*32a0*/  ISETP.LT.OR P6, PT, R0.reuse, 0x69, P6 ;  /* 0x000000690000780c */ /* 0x040fe400037c1670 */
[----:B------:R-:W-:Y:S02]  /*32b0*/  FMNMX.FTZ R15, R43, R4, !PT ;  /* 0x000000042b0f7209 */ /* 0x000fe40007810000 */
[----:B------:R-:W-:Y:S02]  /*32c0*/  ISETP.LT.OR P2, PT, R0, 0x6a, P2 ;  /* 0x0000006a0000780c */ /* 0x000fe40001741670 */
[----:B------:R-:W-:-:S02]  /*32d0*/  FMNMX.FTZ R4, R46, R15, !PT ;  /* 0x0000000f2e047209 */ /* 0x000fc40007810000 */
[----:B------:R-:W-:Y:S02]  /*32e0*/  FSEL R76, R76, -INF , !P6 ;  /* 0xff8000004c4c7808 */ /* 0x000fe40007000000 */
[----:B------:R-:W-:Y:S02]  /*32f0*/  FMNMX.FTZ R15, R47, R4, !PT ;  /* 0x000000042f0f7209 */ /* 0x000fe40007810000 */
[----:B------:R-:W-:Y:S02]  /*3300*/  ISETP.LT.OR P1, PT, R0, 0x71, P1 ;  /* 0x000000710000780c */ /* 0x000fe40000f21670 */
[----:B------:R-:W-:Y:S02]  /*3310*/  FMNMX.FTZ R4, R50, R15, !PT ;  /* 0x0000000f32047209 */ /* 0x000fe40007810000 */
[----:B------:R-:W-:Y:S02]  /*3320*/  FSEL R77, R77, -INF , !P2 ;  /* 0xff8000004d4d7808 */ /* 0x000fe40005000000 */
[----:B------:R-:W-:-:S02]  /*3330*/  FMNMX.FTZ R15, R51, R4, !PT ;  /* 0x00000004330f7209 */ /* 0x000fc40007810000 */
[----:B------:R-:W-:Y:S02]  /*3340*/  ISETP.LT.OR P5, PT, R0, 0x72, P5 ;  /* 0x000000720000780c */ /* 0x000fe40002fa1670 */
[----:B------:R-:W-:Y:S02]  /*3350*/  FMNMX.FTZ R4, R54, R15, !PT ;  /* 0x0000000f36047209 */ /* 0x000fe40007810000 */
[----:B------:R-:W-:Y:S02]  /*3360*/  FSEL R80, R80, -INF , !P1 ;  /* 0xff80000050507808 */ /* 0x000fe40004800000 */
        /* <DEDUP_REMOVED lines=9> */
[----:B------:R-:W-:Y:S02]  /*3400*/  FSEL R85, R85, -INF , !P3 ;  /* 0xff80000055557808 */ /* 0x000fe40005800000 */
        /* <DEDUP_REMOVED lines=15> */
[----:B0-----:R-:W-:-:S04]  /*3500*/  FMNMX.FTZ R15, R6, R15, !PT ;  /* 0x0000000f060f7209 */ /* 0x001fc80007810000 */
[C---:B------:R-:W-:Y:S01]  /*3510*/  FSETP.NEU.FTZ.AND P0, PT, R15.reuse, -INF , PT ;  /* 0xff8000000f00780b */ /* 0x040fe20003f1d000 */
[----:B------:R-:W-:-:S05]  /*3520*/  FMUL.FTZ R26, R15, UR11 ;  /* 0x0000000b0f1a7c20 */ /* 0x000fca0008410000 */
[----:B------:R-:W-:Y:S02]  /*3530*/  FSEL R26, R26, RZ, P0 ;  /* 0x000000ff1a1a7208 */ /* 0x000fe40000000000 */
[----:B------:R-:W-:-:S03]  /*3540*/  ISETP.NE.AND P0, PT, R12, RZ, PT ;  /* 0x000000ff0c00720c */ /* 0x000fc60003f05270 */
        /* <DEDUP_REMOVED lines=25> */
[----:B------:R-:W0:Y:S03]  /*36e0*/  MUFU.EX2 R6, R6 ;  /* 0x0000000600067308 */ /* 0x000e260000000800 */
[----:B------:R-:W-:-:S04]  /*36f0*/  FMNMX.FTZ R12, R44, R13, !PT ;  /* 0x0000000d2c0c7209 */ /* 0x000fc80007810000 */
[----:B------:R-:W-:Y:S01]  /*3700*/  FMNMX.FTZ R13, R45, R12, !PT ;  /* 0x0000000c2d0d7209 */ /* 0x000fe20007810000 */
[----:B------:R-:W-:Y:S03]  /*3710*/  MUFU.EX2 R23, R23 ;  /* 0x0000001700177308 */ /* 0x000fe60000000800 */
[----:B------:R-:W-:Y:S01]  /*3720*/  FMNMX.FTZ R30, R48, R13, !PT ;  /* 0x0000000d301e7209 */ /* 0x000fe20007810000 */
[----:B------:R-:W-:-:S03]  /*3730*/  FFMA.FTZ R13, R43, UR11, -R26 ;  /* 0x0000000b2b0d7c23 */ /* 0x000fc6000801081a */
[----:B------:R-:W-:Y:S01]  /*3740*/  FMNMX.FTZ R31, R49, R30, !PT ;  /* 0x0000001e311f7209 */ /* 0x000fe20007810000 */
[----:B------:R1:W-:Y:S03]  /*3750*/  MUFU.EX2 R12, R42 ;  /* 0x0000002a000c7308 */ /* 0x0003e60000000800 */
[----:B------:R-:W-:Y:S01]  /*3760*/  FMNMX.FTZ R30, R52, R31, !PT ;  /* 0x0000001f341e7209 */ /* 0x000fe20007810000 */
[--C-:B------:R-:W-:Y:S01]  /*3770*/  FFMA.FTZ R31, R46, UR11, -R26.reuse ;  /* 0x0000000b2e1f7c23 */ /* 0x100fe2000801081a */
[--C-:B------:R-:W-:Y:S01]  /*3780*/  FFMA.FTZ R46, R62, UR11, -R26.reuse ;  /* 0x0000000b3e2e7c23 */ /* 0x100fe2000801081a */
[--C-:B------:R-:W-:Y:S01]  /*3790*/  FFMA.FTZ R62, R71, UR11, -R26.reuse ;  /* 0x0000000b473e7c23 */ /* 0x100fe2000801081a */
[----:B------:R-:W-:Y:S01]  /*37a0*/  FMNMX.FTZ R35, R53, R30, !PT ;  /* 0x0000001e35237209 */ /* 0x000fe20007810000 */
[----:B------:R-:W-:Y:S01]  /*37b0*/  MUFU.EX2 R4, R4 ;  /* 0x0000000400047308 */ /* 0x000fe20000000800 */
[--C-:B-1----:R-:W-:Y:S01]  /*37c0*/  FFMA.FTZ R42, R55, UR11, -R26.reuse ;  /* 0x0000000b372a7c23 */ /* 0x102fe2000801081a */
[--C-:B------:R-:W-:Y:S01]  /*37d0*/  FFMA.FTZ R55, R70, UR11, -R26.reuse ;  /* 0x0000000b46377c23 */ /* 0x100fe2000801081a */
[----:B------:R-:W-:Y:S01]  /*37e0*/  FMNMX.FTZ R30, R56, R35, !PT ;  /* 0x00000023381e7209 */ /* 0x000fe20007810000 */
[----:B------:R-:W-:-:S03]  /*37f0*/  FFMA.FTZ R70, R87, UR11, -R26 ;  /* 0x0000000b57467c23 */ /* 0x000fc6000801081a */
        /* <DEDUP_REMOVED lines=8> */
[--C-:B-1----:R-:W-:Y:S01]  /*3880*/  FFMA.FTZ R47, R63, UR11, -R26.reuse ;  /* 0x0000000b3f2f7c23 */ /* 0x102fe2000801081a */
[--C-:B------:R-:W-:Y:S01]  /*3890*/  FFMA.FTZ R63, R86, UR11, -R26.reuse ;  /* 0x0000000b563f7c23 */ /* 0x100fe2000801081a */
[----:B------:R-:W-:Y:S01]  /*38a0*/  FMNMX.FTZ R38, R68, R35, !PT ;  /* 0x0000002344267209 */ /* 0x000fe20007810000 */
[--C-:B------:R-:W-:Y:S01]  /*38b0*/  FFMA.FTZ R35, R54, UR11, -R26.reuse ;  /* 0x0000000b36237c23 */ /* 0x100fe2000801081a */
[--C-:B------:R-:W-:Y:S02]  /*38c0*/  FFMA.FTZ R54, R78, UR11, -R26.reuse ;  /* 0x0000000b4e367c23 */ /* 0x100fe4000801081a */
[----:B------:R-:W-:Y:S01]  /*38d0*/  FMNMX.FTZ R39, R69, R38, !PT ;  /* 0x0000002645277209 */ /* 0x000fe20007810000 */
[----:B------:R1:W-:Y:S01]  /*38e0*/  MUFU.EX2 R34, R51 ;  /* 0x0000003300227308 */ /* 0x0003e20000000800 */
[--C-:B------:R-:W-:Y:S01]  /*38f0*/  FFMA.FTZ R38, R58, UR11, -R26.reuse ;  /* 0x0000000b3a267c23 */ /* 0x100fe2000801081a */
[--C-:B------:R-:W-:Y:S01]  /*3900*/  FFMA.FTZ R58, R67, UR11, -R26.reuse ;  /* 0x0000000b433a7c23 */ /* 0x100fe2000801081a */
[----:B------:R-:W-:Y:S01]  /*3910*/  FMNMX.FTZ R2, R72, R39, !PT ;  /* 0x0000002748027209 */ /* 0x000fe20007810000 */
[----:B------:R-:W-:-:S03]  /*3920*/  FFMA.FTZ R67, R75, UR11, -R26 ;  /* 0x0000000b4b437c23 */ /* 0x000fc6000801081a */
[----:B------:R-:W-:Y:S01]  /*3930*/  FMNMX.FTZ R39, R73, R2, !PT ;  /* 0x0000000249277209 */ /* 0x000fe20007810000 */
[----:B------:R-:W-:Y:S01]  /*3940*/  MUFU.EX2 R27, R27 ;  /* 0x0000001b001b7308 */ /* 0x000fe20000000800 */
[--C-:B-1----:R-:W-:Y:S01]  /*3950*/  FFMA.FTZ R51, R66, UR11, -R26.reuse ;  /* 0x0000000b42337c23 */ /* 0x102fe2000801081a */
[----:B------:R-:W-:Y:S01]  /*3960*/  FFMA.FTZ R66, R74, UR11, -R26 ;  /* 0x0000000b4a427c23 */ /* 0x000fe2000801081a */
[----:B------:R-:W-:-:S04]  /*3970*/  FMNMX.FTZ R2, R76, R39, !PT ;  /* 0x000000274c027209 */ /* 0x000fc80007810000 */
[----:B------:R-:W-:Y:S01]  /*3980*/  FMNMX.FTZ R39, R77, R2, !PT ;  /* 0x000000024d277209 */ /* 0x000fe20007810000 */
[----:B------:R-:W-:Y:S03]  /*3990*/  MUFU.EX2 R20, R20 ;  /* 0x0000001400147308 */ /* 0x000fe60000000800 */
[----:B------:R-:W-:Y:S01]  /*39a0*/  FMNMX.FTZ R2, R80, R39, !PT ;  /* 0x0000002750027209 */ /* 0x000fe20007810000 */
[----:B------:R-:W-:-:S03]  /*39b0*/  FFMA.FTZ R39, R59, UR11, -R26 ;  /* 0x0000000b3b277c23 */ /* 0x000fc6000801081a */
[----:B------:R-:W-:Y:S01]  /*39c0*/  FMNMX.FTZ R43, R81, R2, !PT ;  /* 0x00000002512b7209 */ /* 0x000fe20007810000 */
[----:B------:R-:W-:Y:S03]  /*39d0*/  MUFU.EX2 R13, R13 ;  /* 0x0000000d000d7308 */ /* 0x000fe60000000800 */
[----:B------:R-:W-:-:S04]  /*39e0*/  FMNMX.FTZ R0, R84, R43, !PT ;  /* 0x0000002b54007209 */ /* 0x000fc80007810000 */
[----:B------:R-:W-:Y:S01]  /*39f0*/  FMNMX.FTZ R0, R85, R0, !PT ;  /* 0x0000000055007209 */ /* 0x000fe20007810000 */
[----:B------:R-:W-:Y:S04]  /*3a00*/  MUFU.EX2 R31, R31 ;  /* 0x0000001f001f7308 */ /* 0x000fe80000000800 */
[----:B------:R-:W1:Y:S04]  /*3a10*/  SHFL.BFLY PT, R43, R0, 0x2, 0x1f ;  /* 0x0c401f00002b7f89 */ /* 0x000e6800000e0000 */
[----:B------:R-:W-:Y:S08]  /*3a20*/  MUFU.EX2 R35, R35 ;  /* 0x0000002300237308 */ /* 0x000ff00000000800 */
[----:B------:R-:W-:Y:S08]  /*3a30*/  MUFU.EX2 R42, R42 ;  /* 0x0000002a002a7308 */ /* 0x000ff00000000800 */
[----:B------:R-:W-:Y:S01]  /*3a40*/  MUFU.EX2 R38, R38 ;  /* 0x0000002600267308 */ /* 0x000fe20000000800 */
[----:B-1----:R-:W-:Y:S01]  /*3a50*/  FMNMX.FTZ R2, R0, R43, !PT ;  /* 0x0000002b00027209 */ /* 0x002fe20007810000 */
[----:B------:R-:W-:-:S06]  /*3a60*/  FFMA.FTZ R43, R79, UR11, -R26 ;  /* 0x0000000b4f2b7c23 */ /* 0x000fcc000801081a */
[----:B------:R-:W-:Y:S01]  /*3a70*/  MUFU.EX2 R39, R39 ;  /* 0x0000002700277308 */ /* 0x000fe20000000800 */
[----:B------:R-:W1:Y:S07]  /*3a80*/  SHFL.BFLY PT, R59, R2, 0x1, 0x1f ;  /* 0x0c201f00023b7f89 */ /* 0x000e6e00000e0000 */
[----:B------:R-:W-:Y:S08]  /*3a90*/  MUFU.EX2 R46, R46 ;  /* 0x0000002e002e7308 */ /* 0x000ff00000000800 */
[----:B------:R-:W-:Y:S08]  /*3aa0*/  MUFU.EX2 R47, R47 ;  /* 0x0000002f002f7308 */ /* 0x000ff00000000800 */
[----:B------:R-:W-:Y:S01]  /*3ab0*/  MUFU.EX2 R51, R51 ;  /* 0x0000003300337308 */ /* 0x000fe20000000800 */
[----:B-1----:R-:W-:-:S04]  /*3ac0*/  FMNMX.FTZ R0, R2, R59, !PT ;  /* 0x0000003b02007209 */ /* 0x002fc80007810000 */
[C---:B------:R-:W-:Y:S01]  /*3ad0*/  FSETP.NEU.FTZ.AND P1, PT, R0.reuse, -INF , PT ;  /* 0xff8000000000780b */ /* 0x040fe20003f3d000 */
[----:B------:R-:W-:Y:S02]  /*3ae0*/  FMUL.FTZ R71, R0, UR11 ;  /* 0x0000000b00477c20 */ /* 0x000fe40008410000 */
[----:B------:R-:W-:Y:S03]  /*3af0*/  MUFU.EX2 R59, R83 ;  /* 0x00000053003b7308 */ /* 0x000fe60000000800 */
[----:B------:R-:W-:-:S05]  /*3b00*/  FSEL R71, R71, RZ, P1 ;  /* 0x000000ff47477208 */ /* 0x000fca0000800000 */
        /* <DEDUP_REMOVED lines=14> */
[----:B-1----:R-:W-:Y:S01]  /*3bf0*/  LEA.HI R24, R22, R19, RZ, 0x4 ;  /* 0x0000001316187211 */ /* 0x002fe200078f20ff */
[--C-:B------:R-:W-:Y:S01]  /*3c00*/  FFMA.FTZ R61, R61, UR11, -R71.reuse ;  /* 0x0000000b3d3d7c23 */ /* 0x100fe20008010847 */
[--C-:B------:R-:W-:Y:S01]  /*3c10*/  FFMA.FTZ R65, R65, UR11, -R71.reuse ;  /* 0x0000000b41417c23 */ /* 0x100fe20008010847 */
[--C-:B------:R-:W-:Y:S01]  /*3c20*/  FFMA.FTZ R68, R68, UR11, -R71.reuse ;  /* 0x0000000b44447c23 */ /* 0x100fe20008010847 */
[----:B------:R-:W-:Y:S01]  /*3c30*/  LOP3.LUT R36, R24, 0xfffffff0, RZ, 0xc0, !PT ;  /* 0xfffffff018247812 */ /* 0x000fe200078ec0ff */
[--C-:B------:R-:W-:Y:S01]  /*3c40*/  FFMA.FTZ R69, R69, UR11, -R71.reuse ;  /* 0x0000000b45457c23 */ /* 0x100fe20008010847 */
[--C-:B------:R-:W-:Y:S01]  /*3c50*/  FFMA.FTZ R72, R72, UR11, -R71.reuse ;  /* 0x0000000b48487c23 */ /* 0x100fe20008010847 */
[----:B------:R1:W-:Y:S01]  /*3c60*/  MUFU.EX2 R74, R28 ;  /* 0x0000001c004a7308 */ /* 0x0003e20000000800 */
[--C-:B--2---:R-:W-:Y:S01]  /*3c70*/  FFMA.FTZ R25, R37, UR11, -R71.reuse ;  /* 0x0000000b25197c23 */ /* 0x104fe20008010847 */
[--C-:B------:R-:W-:Y:S01]  /*3c80*/  FFMA.FTZ R37, R45, UR11, -R71.reuse ;  /* 0x0000000b2d257c23 */ /* 0x100fe20008010847 */
[--C-:B------:R-:W-:Y:S01]  /*3c90*/  FFMA.FTZ R45, R53, UR11, -R71.reuse ;  /* 0x0000000b352d7c23 */ /* 0x100fe20008010847 */
[--C-:B------:R-:W-:Y:S01]  /*3ca0*/  FFMA.FTZ R73, R73, UR11, -R71.reuse ;  /* 0x0000000b49497c23 */ /* 0x100fe20008010847 */
[--C-:B------:R-:W-:Y:S01]  /*3cb0*/  FFMA.FTZ R76, R76, UR11, -R71.reuse ;  /* 0x0000000b4c4c7c23 */ /* 0x100fe20008010847 */
[--C-:B------:R-:W-:Y:S01]  /*3cc0*/  FFMA.FTZ R77, R77, UR11, -R71.reuse ;  /* 0x0000000b4d4d7c23 */ /* 0x100fe20008010847 */
[--C-:B------:R-:W-:Y:S01]  /*3cd0*/  FFMA.FTZ R80, R80, UR11, -R71.reuse ;  /* 0x0000000b50507c23 */ /* 0x100fe20008010847 */
[----:B------:R2:W-:Y:S01]  /*3ce0*/  MUFU.EX2 R87, R25 ;  /* 0x0000001900577308 */ /* 0x0005e20000000800 */
[--C-:B-1----:R-:W-:Y:S01]  /*3cf0*/  FFMA.FTZ R28, R40, UR11, -R71.reuse ;  /* 0x0000000b281c7c23 */ /* 0x102fe20008010847 */
[--C-:B------:R-:W-:Y:S01]  /*3d00*/  FFMA.FTZ R81, R81, UR11, -R71.reuse ;  /* 0x0000000b51517c23 */ /* 0x100fe20008010847 */
[----:B------:R-:W-:-:S05]  /*3d10*/  FFMA.FTZ R84, R84, UR11, -R71 ;  /* 0x0000000b54547c23 */ /* 0x000fca0008010847 */
[----:B------:R1:W-:Y:S01]  /*3d20*/  MUFU.EX2 R79, R29 ;  /* 0x0000001d004f7308 */ /* 0x0003e20000000800 */
[----:B--2---:R-:W-:Y:S01]  /*3d30*/  IMAD.IADD R25, R19, 0x1, -R36 ;  /* 0x0000000113197824 */ /* 0x004fe200078e0a24 */
[----:B------:R-:W-:Y:S01]  /*3d40*/  LEA.HI R19, R22, R19, RZ, 0x5 ;  /* 0x0000001316137211 */ /* 0x000fe200078f28ff */
[----:B0-----:R-:W-:Y:S01]  /*3d50*/  FADD.FTZ R22, R21, R6 ;  /* 0x0000000615167221 */ /* 0x001fe20000010000 */
[----:B------:R-:W-:Y:S02]  /*3d60*/  F2FP.BF16.F32.PACK_AB R21, R6, R21 ;  /* 0x000000150615723e */ /* 0x000fe400000010ff */
[----:B------:R-:W-:Y:S01]  /*3d70*/  SHF.R.S32.HI R40, RZ, 0x1f, R25 ;  /* 0x0000001fff287819 */ /* 0x000fe20000011419 */
[----:B------:R-:W-:Y:S01]  /*3d80*/  IMAD.SHL.U32 R19, R19, 0x20, RZ ;  /* 0x0000002013137824 */ /* 0x000fe200078e00ff */
[----:B------:R-:W0:Y:S02]  /*3d90*/  MUFU.EX2 R2, R2 ;  /* 0x0000000200027308 */ /* 0x000e240000000800 */
[----:B-1----:R-:W-:-:S04]  /*3da0*/  LEA.HI R29, R40, R25, RZ, 0x3 ;  /* 0x00000019281d7211 */ /* 0x002fc800078f18ff */
[----:B------:R-:W-:Y:S02]  /*3db0*/  LOP3.LUT R40, R29, 0xfffffff8, RZ, 0xc0, !PT ;  /* 0xfffffff81d287812 */ /* 0x000fe400078ec0ff */
[----:B------:R1:W2:Y:S03]  /*3dc0*/  MUFU.EX2 R78, R32 ;  /* 0x00000020004e7308 */ /* 0x0002a60000000800 */
[----:B------:R-:W-:-:S05]  /*3dd0*/  IMAD.IADD R25, R25, 0x1, -R40 ;  /* 0x0000000119197824 */ /* 0x000fca00078e0a28 */
[C---:B------:R-:W-:Y:S01]  /*3de0*/  LOP3.LUT P1, RZ, R25.reuse, 0x4, RZ, 0xc0, !PT ;  /* 0x0000000419ff7812 */ /* 0x040fe2000782c0ff */
[----:B-1----:R-:W-:Y:S01]  /*3df0*/  FFMA.FTZ R32, R44, UR11, -R71 ;  /* 0x0000000b2c207c23 */ /* 0x002fe20008010847 */
[----:B------:R-:W-:Y:S01]  /*3e00*/  SHF.R.S32.HI R44, RZ, 0x4, R24 ;  /* 0x00000004ff2c7819 */ /* 0x000fe20000011418 */
[C---:B------:R-:W-:Y:S01]  /*3e10*/  IMAD.SHL.U32 R24, R25.reuse, 0x40, RZ ;  /* 0x0000004019187824 */ /* 0x040fe200078e00ff */
[----:B------:R-:W-:Y:S01]  /*3e20*/  LOP3.LUT P2, RZ, R25, 0x2, RZ, 0xc0, !PT ;  /* 0x0000000219ff7812 */ /* 0x000fe2000784c0ff */
[----:B0-----:R-:W-:Y:S01]  /*3e30*/  FADD.FTZ R25, R2, R75 ;  /* 0x0000004b02197221 */ /* 0x001fe20000010000 */
[----:B------:R-:W0:Y:S01]  /*3e40*/  MUFU.EX2 R26, R26 ;  /* 0x0000001a001a7308 */ /* 0x000e220000000800 */
[----:B------:R-:W-:Y:S01]  /*3e50*/  IMAD.SHL.U32 R49, R44, 0x8, RZ ;  /* 0x000000082c317824 */ /* 0x000fe200078e00ff */
[----:B------:R-:W-:Y:S01]  /*3e60*/  LOP3.LUT R24, R24, 0x1c0, RZ, 0xc0, !PT ;  /* 0x000001c018187812 */ /* 0x000fe200078ec0ff */
[----:B------:R-:W-:Y:S02]  /*3e70*/  IMAD.SHL.U32 R44, R29, 0x40, RZ ;  /* 0x000000401d2c7824 */ /* 0x000fe400078e00ff */
[----:B------:R-:W-:Y:S01]  /*3e80*/  FADD.FTZ R29, R23, R22 ;  /* 0x00000016171d7221 */ /* 0x000fe20000010000 */
[----:B------:R-:W-:-:S02]  /*3e90*/  F2FP.BF16.F32.PACK_AB R23, R4, R23 ;  /* 0x000000170417723e */ /* 0x000fc400000010ff */
[----:B------:R-:W-:Y:S01]  /*3ea0*/  LOP3.LUT R49, R24, 0x8, R49, 0xf8, !PT ;  /* 0x0000000818317812 */ /* 0x000fe200078ef831 */
[----:B------:R-:W-:Y:S01]  /*3eb0*/  FADD.FTZ R22, R4, R29 ;  /* 0x0000001d04167221 */ /* 0x000fe20000010000 */
[----:B------:R-:W-:Y:S01]  /*3ec0*/  SHF.R.U32.HI R24, RZ, 0x3, R24 ;  /* 0x00000003ff187819 */ /* 0x000fe20000011618 */
[----:B------:R-:W-:Y:S01]  /*3ed0*/  FADD.FTZ R4, R74, R25 ;  /* 0x000000194a047221 */ /* 0x000fe20000010000 */
[----:B------:R-:W-:Y:S01]  /*3ee0*/  LOP3.LUT R44, R44, 0x7ffffe00, RZ, 0xc0, !PT ;  /* 0x7ffffe002c2c7812 */ /* 0x000fe200078ec0ff */
[----:B------:R-:W-:Y:S01]  /*3ef0*/  FADD.FTZ R29, R5, R22 ;  /* 0x00000016051d7221 */ /* 0x000fe20000010000 */
[----:B------:R-:W-:Y:S01]  /*3f00*/  LOP3.LUT R24, R49, R24, RZ, 0x3c, !PT ;  /* 0x0000001831187212 */ /* 0x000fe200078e3cff */
[----:B------:R-:W1:Y:S01]  /*3f10*/  MUFU.EX2 R28, R28 ;  /* 0x0000001c001c7308 */ /* 0x000e620000000800 */
[----:B------:R-:W-:Y:S01]  /*3f20*/  LOP3.LUT R49, R19, 0x7ffffc00, RZ, 0xc0, !PT ;  /* 0x7ffffc0013317812 */ /* 0x000fe200078ec0ff */
[C---:B------:R-:W-:Y:S01]  /*3f30*/  FADD.FTZ R6, R14.reuse, R29 ;  /* 0x0000001d0e067221 */ /* 0x040fe20000010000 */
[----:B------:R-:W-:Y:S01]  /*3f40*/  FADD.FTZ R29, R79, R4 ;  /* 0x000000044f1d7221 */ /* 0x000fe20000010000 */
[----:B------:R-:W-:Y:S01]  /*3f50*/  F2FP.BF16.F32.PACK_AB R25, R14, R5 ;  /* 0x000000050e19723e */ /* 0x000fe200000010ff */
[----:B------:R-:W-:Y:S01]  /*3f60*/  FFMA.FTZ R19, R57, UR11, -R71 ;  /* 0x0000000b39137c23 */ /* 0x000fe20008010847 */
[----:B------:R-:W-:Y:S01]  /*3f70*/  IADD3 R24, R24, R44, R49 ;  /* 0x0000002c18187210 */ /* 0x000fe20007ffe031 */
[----:B------:R-:W-:Y:S01]  /*3f80*/  FADD.FTZ R49, R27, R6 ;  /* 0x000000061b317221 */ /* 0x000fe20000010000 */
[----:B--2---:R-:W-:Y:S01]  /*3f90*/  FADD.FTZ R6, R78, R29 ;  /* 0x0000001d4e067221 */ /* 0x004fe20000010000 */
[----:B------:R-:W2:Y:S01]  /*3fa0*/  MUFU.EX2 R33, R33 ;  /* 0x0000002100217308 */ /* 0x000ea20000000800 */
[C---:B------:R-:W-:Y:S01]  /*3fb0*/  F2FP.BF16.F32.PACK_AB R27, R20.reuse, R27 ;  /* 0x0000001b141b723e */ /* 0x040fe200000010ff */
[----:B------:R-:W-:Y:S01]  /*3fc0*/  FADD.FTZ R49, R20, R49 ;  /* 0x0000003114317221 */ /* 0x000fe20000010000 */
[----:B------:R-:W-:Y:S01]  /*3fd0*/  FADD.FTZ R29, R83, R6 ;  /* 0x00000006531d7221 */ /* 0x000fe20000010000 */
[----:B------:R-:W-:Y:S01]  /*3fe0*/  F2FP.BF16.F32.PACK_AB R20, R75, R2 ;  /* 0x000000024b14723e */ /* 0x000fe200000010ff */
[----:B------:R-:W-:Y:S01]  /*3ff0*/  FFMA.FTZ R44, R60, UR11, -R71 ;  /* 0x0000000b3c2c7c23 */ /* 0x000fe20008010847 */
[----:B------:R-:W-:Y:S01]  /*4000*/  F2FP.BF16.F32.PACK_AB R22, R79, R74 ;  /* 0x0000004a4f16723e */ /* 0x000fe200000010ff */
[----:B0-----:R-:W-:Y:S01]  /*4010*/  FADD.FTZ R6, R26, R29 ;  /* 0x0000001d1a067221 */ /* 0x001fe20000010000 */
[----:B------:R-:W0:Y:S01]  /*4020*/  MUFU.EX2 R32, R32 ;  /* 0x0000002000207308 */ /* 0x000e220000000800 */
[----:B------:R-:W-:Y:S01]  /*4030*/  LEA R2, R24, UR38, 0x1 ;  /* 0x0000002618027c11 */ /* 0x000fe2000f8e08ff */
[----:B------:R-:W-:Y:S01]  /*4040*/  FFMA.FTZ R4, R64, UR11, -R71 ;  /* 0x0000000b40047c23 */ /* 0x000fe20008010847 */
[----:B------:R-:W-:Y:S01]  /*4050*/  FADD.FTZ R29, R87, R6 ;  /* 0x00000006571d7221 */ /* 0x000fe20000010000 */
[----:B------:R-:W-:Y:S01]  /*4060*/  FADD.FTZ R6, R12, R49 ;  /* 0x000000310c067221 */ /* 0x000fe20000010000 */
[----:B------:R-:W-:Y:S01]  /*4070*/  F2FP.BF16.F32.PACK_AB R24, R83, R78 ;  /* 0x0000004e5318723e */ /* 0x000fe200000010ff */
[----:B------:R3:W-:Y:S01]  /*4080*/  STSM.16.M88.4 [R2+0x21800], R20 ;  /* 0x0218001402007844 */ /* 0x0007e20000000200 */
[----:B------:R-:W-:-:S02]  /*4090*/  VIADD R139, R2, 0x21820 ;  /* 0x00021820028b7836 */ /* 0x000fc40000000000 */
[----:B------:R-:W-:Y:S01]  /*40a0*/  FADD.FTZ R14, R13, R6 ;  /* 0x000000060d0e7221 */ /* 0x000fe20000010000 */
[----:B-1----:R-:W-:Y:S01]  /*40b0*/  FADD.FTZ R6, R28, R29 ;  /* 0x0000001d1c067221 */ /* 0x002fe20000010000 */
[----:B------:R-:W1:Y:S01]  /*40c0*/  MUFU.EX2 R37, R37 ;  /* 0x0000002500257308 */ /* 0x000e620000000800 */
[----:B------:R-:W-:Y:S01]  /*40d0*/  F2FP.BF16.F32.PACK_AB R26, R87, R26 ;  /* 0x0000001a571a723e */ /* 0x000fe200000010ff */
[----:B------:R-:W-:Y:S01]  /*40e0*/  FADD.FTZ R49, R31, R14 ;  /* 0x0000000e1f317221 */ /* 0x000fe20000010000 */
[----:B--2---:R-:W-:Y:S01]  /*40f0*/  FADD.FTZ R29, R33, R6 ;  /* 0x00000006211d7221 */ /* 0x004fe20000010000 */
[----:B------:R-:W-:Y:S01]  /*4100*/  FFMA.FTZ R71, R85, UR11, -R71 ;  /* 0x0000000b55477c23 */ /* 0x000fe20008010847 */
[C---:B------:R-:W-:Y:S01]  /*4110*/  F2FP.BF16.F32.PACK_AB R31, R30.reuse, R31 ;  /* 0x0000001f1e1f723e */ /* 0x040fe200000010ff */
[----:B------:R-:W-:Y:S01]  /*4120*/  FADD.FTZ R14, R30, R49 ;  /* 0x000000311e0e7221 */ /* 0x000fe20000010000 */
[----:B0-----:R-:W-:Y:S01]  /*4130*/  FADD.FTZ R6, R32, R29 ;  /* 0x0000001d20067221 */ /* 0x001fe20000010000 */
[----:B------:R0:W2:Y:S01]  /*4140*/  MUFU.EX2 R36, R48 ;  /* 0x0000003000247308 */ /* 0x0000a20000000800 */
[----:B------:R-:W-:Y:S01]  /*4150*/  F2FP.BF16.F32.PACK_AB R28, R33, R28 ;  /* 0x0000001c211c723e */ /* 0x000fe200000010ff */
[----:B------:R-:W-:Y:S01]  /*4160*/  FADD.FTZ R29, R3, R14 ;  /* 0x0000000e031d7221 */ /* 0x000fe20000010000 */
[----:B---3--:R-:W-:-:S03]  /*4170*/  F2FP.BF16.F32.PACK_AB R21, R34, R3 ;  /* 0x000000032215723e */ /* 0x008fc600000010ff */
[----:B------:R-:W-:Y:S01]  /*4180*/  FADD.FTZ R14, R34, R29 ;  /* 0x0000001d220e7221 */ /* 0x000fe20000010000 */
[----:B------:R-:W-:Y:S01]  /*4190*/  F2FP.BF16.F32.PACK_AB R29, R13, R12 ;  /* 0x0000000c0d1d723e */ /* 0x000fe200000010ff */
[----:B------:R-:W3:Y:S01]  /*41a0*/  MUFU.EX2 R41, R41 ;  /* 0x0000002900297308 */ /* 0x000ee20000000800 */
[----:B-1----:R-:W-:Y:S01]  /*41b0*/  FADD.FTZ R49, R37, R6 ;  /* 0x0000000625317221 */ /* 0x002fe20000010000 */
[----:B------:R-:W-:Y:S01]  /*41c0*/  FADD.FTZ R13, R35, R14 ;  /* 0x0000000e230d7221 */ /* 0x000fe20000010000 */
[----:B0-----:R-:W-:Y:S01]  /*41d0*/  VIADD R48, R2, 0x21800 ;  /* 0x0002180002307836 */ /* 0x001fe20000000000 */
[C---:B------:R-:W-:Y:S01]  /*41e0*/  F2FP.BF16.F32.PACK_AB R23, R42.reuse, R35 ;  /* 0x000000232a17723e */ /* 0x040fe200000010ff */
[----:B------:R-:W-:Y:S02]  /*41f0*/  IMAD.MOV.U32 R14, RZ, RZ, 0x40 ;  /* 0x00000040ff0e7424 */ /* 0x000fe400078e00ff */
[----:B------:R-:W-:Y:S01]  /*4200*/  FADD.FTZ R13, R42, R13 ;  /* 0x0000000d2a0d7221 */ /* 0x000fe20000010000 */
[----:B------:R-:W-:Y:S01]  /*4210*/  @P2 VIADD R139, R48, 0xffffffe0 ;  /* 0xffffffe0308b2836 */ /* 0x000fe20000000000 */
[----:B------:R-:W0:Y:S01]  /*4220*/  MUFU.EX2 R40, R52 ;  /* 0x0000003400287308 */ /* 0x000e220000000800 */
[----:B--2---:R-:W-:Y:S01]  /*4230*/  FADD.FTZ R6, R36, R49 ;  /* 0x0000003124067221 */ /* 0x004fe20000010000 */
[----:B------:R-:W-:Y:S01]  /*4240*/  FADD.FTZ R12, R38, R13 ;  /* 0x0000000d260c7221 */ /* 0x000fe20000010000 */
[----:B------:R-:W-:Y:S01]  /*4250*/  F2FP.BF16.F32.PACK_AB R30, R37, R32 ;  /* 0x00000020251e723e */ /* 0x000fe200000010ff */
[----:B------:R1:W-:Y:S01]  /*4260*/  STSM.16.M88.4 [R139], R24 ;  /* 0x000000188b007844 */ /* 0x0003e20000000200 */
[----:B------:R-:W-:-:S02]  /*4270*/  VIADD R142, R139, 0x6000 ;  /* 0x000060008b8e7836 */ /* 0x000fc40000000000 */
[----:B------:R-:W-:Y:S01]  /*4280*/  FADD.FTZ R13, R39, R12 ;  /* 0x0000000c270d7221 */ /* 0x000fe20000010000 */
[----:B------:R-:W2:Y:S01]  /*4290*/  MUFU.EX2 R45, R45 ;  /* 0x0000002d002d7308 */ /* 0x000ea20000000800 */
[C---:B---3--:R-:W-:Y:S02]  /*42a0*/  FADD.FTZ R3, R41.reuse, R6 ;  /* 0x0000000629037221 */ /* 0x048fe40000010000 */
[----:B------:R-:W-:Y:S01]  /*42b0*/  FADD.FTZ R12, R46, R13 ;  /* 0x0000000d2e0c7221 */ /* 0x000fe20000010000 */
[----:B------:R-:W-:Y:S02]  /*42c0*/  SEL R13, R14, 0xffffffc0, !P1 ;  /* 0xffffffc00e0d7807 */ /* 0x000fe40004800000 */
[----:B------:R-:W-:Y:S01]  /*42d0*/  F2FP.BF16.F32.PACK_AB R20, R41, R36 ;  /* 0x000000242914723e */ /* 0x000fe200000010ff */
[----:B------:R-:W-:Y:S01]  /*42e0*/  FADD.FTZ R14, R47, R12 ;  /* 0x0000000c2f0e7221 */ /* 0x000fe20000010000 */
[----:B------:R-:W-:Y:S01]  /*42f0*/  PLOP3.LUT P1, PT, PT, PT, UP0, 0x40, 0x0 ;  /* 0x000000000000781c */ /* 0x000fe20003f2e808 */
[----:B------:R-:W3:Y:S01]  /*4300*/  MUFU.EX2 R18, R56 ;  /* 0x0000003800127308 */ /* 0x000ee20000000800 */
[----:B0-----:R-:W-:Y:S01]  /*4310*/  FADD.FTZ R6, R40, R3 ;  /* 0x0000000328067221 */ /* 0x001fe20000010000 */
[----:B-1----:R-:W-:-:S06]  /*4320*/  FADD.FTZ R25, R51, R14 ;  /* 0x0000000e33197221 */ /* 0x002fcc0000010000 */
[----:B------:R-:W0:Y:S01]  /*4330*/  MUFU.EX2 R19, R19 ;  /* 0x0000001300137308 */ /* 0x000e220000000800 */
[C---:B--2---:R-:W-:Y:S01]  /*4340*/  FADD.FTZ R3, R45.reuse, R6 ;  /* 0x000000062d037221 */ /* 0x044fe20000010000 */
[----:B------:R-:W-:-:S06]  /*4350*/  F2FP.BF16.F32.PACK_AB R22, R45, R40 ;  /* 0x000000282d16723e */ /* 0x000fcc00000010ff */
[----:B------:R-:W1:Y:S01]  /*4360*/  MUFU.EX2 R58, R58 ;  /* 0x0000003a003a7308 */ /* 0x000e620000000800 */
[----:B---3--:R-:W-:-:S07]  /*4370*/  FADD.FTZ R6, R18, R3 ;  /* 0x0000000312067221 */ /* 0x008fce0000010000 */
[----:B------:R-:W2:Y:S01]  /*4380*/  MUFU.EX2 R44, R44 ;  /* 0x0000002c002c7308 */ /* 0x000ea20000000800 */
[C---:B0-----:R-:W-:Y:S01]  /*4390*/  FADD.FTZ R3, R19.reuse, R6 ;  /* 0x0000000613037221 */ /* 0x041fe20000010000 */
[----:B------:R-:W-:Y:S01]  /*43a0*/  IMAD.IADD R6, R48, 0x1, R13 ;  /* 0x0000000130067824 */ /* 0x000fe200078e020d */
[----:B------:R-:W-:-:S04]  /*43b0*/  F2FP.BF16.F32.PACK_AB R24, R19, R18 ;  /* 0x000000121318723e */ /* 0x000fc800000010ff */
[----:B------:R-:W-:Y:S01]  /*43c0*/  STSM.16.M88.4 [R6], R28 ;  /* 0x0000001c06007844 */ /* 0x000fe20000000200 */
[----:B------:R-:W0:Y:S01]  /*43d0*/  MUFU.EX2 R55, R55 ;  /* 0x0000003700377308 */ /* 0x000e220000000800 */
[C---:B-1----:R-:W-:Y:S01]  /*43e0*/  FADD.FTZ R14, R58.reuse, R25 ;  /* 0x000000193a0e7221 */ /* 0x042fe20000010000 */
[----:B------:R-:W-:Y:S02]  /*43f0*/  F2FP.BF16.F32.PACK_AB R25, R39, R38 ;  /* 0x000000262719723e */ /* 0x000fe400000010ff */
[----:B------:R-:W-:-:S04]  /*4400*/  F2FP.BF16.F32.PACK_AB R33, R58, R51 ;  /* 0x000000333a21723e */ /* 0x000fc800000010ff */
[----:B------:R-:W1:Y:S01]  /*4410*/  MUFU.EX2 R5, R61 ;  /* 0x0000003d00057308 */ /* 0x000e620000000800 */
[----:B--2---:R-:W-:Y:S01]  /*4420*/  FADD.FTZ R12, R44, R3 ;  /* 0x000000032c0c7221 */ /* 0x004fe20000010000 */
[----:B------:R-:W-:-:S05]  /*4430*/  IMAD.IADD R3, R13, 0x1, R139 ;  /* 0x000000010d037824 */ /* 0x000fca00078e028b */
[----:B------:R2:W-:Y:S01]  /*4440*/  STSM.16.M88.4 [R3], R20 ;  /* 0x0000001403007844 */ /* 0x0005e20000000200 */
[----:B------:R-:W3:Y:S01]  /*4450*/  MUFU.EX2 R62, R62 ;  /* 0x0000003e003e7308 */ /* 0x000ee20000000800 */
[----:B0-----:R-:W-:-:S07]  /*4460*/  FADD.FTZ R27, R55, R14 ;  /* 0x0000000e371b7221 */ /* 0x001fce0000010000 */
[----:B------:R-:W0:Y:S01]  /*4470*/  MUFU.EX2 R4, R4 ;  /* 0x0000000400047308 */ /* 0x000e220000000800 */
[C---:B-1----:R-:W-:Y:S01]  /*4480*/  FADD.FTZ R13, R5.reuse, R12 ;  /* 0x0000000c050d7221 */ /* 0x042fe20000010000 */
[----:B------:R-:W-:-:S06]  /*4490*/  F2FP.BF16.F32.PACK_AB R26, R5, R44 ;  /* 0x0000002c051a723e */ /* 0x000fcc00000010ff */
[----:B------:R-:W1:Y:S01]  /*44a0*/  MUFU.EX2 R66, R66 ;  /* 0x0000004200427308 */ /* 0x000e620000000800 */
[----:B---3--:R-:W-:Y:S01]  /*44b0*/  FADD.FTZ R35, R62, R27 ;  /* 0x0000001b3e237221 */ /* 0x008fe20000010000 */
[----:B------:R-:W-:-:S05]  /*44c0*/  F2FP.BF16.F32.PACK_AB R27, R47, R46 ;  /* 0x0000002e2f1b723e */ /* 0x000fca00000010ff */
[----:B------:R3:W-:Y:S01]  /*44d0*/  STSM.16.M88.4 [R2+0x27800], R24 ;  /* 0x0278001802007844 */ /* 0x0007e20000000200 */
[----:B------:R-:W4:Y:S01]  /*44e0*/  MUFU.EX2 R65, R65 ;  /* 0x0000004100417308 */ /* 0x000f220000000800 */
[----:B0-----:R-:W-:-:S07]  /*44f0*/  FADD.FTZ R12, R4, R13 ;  /* 0x0000000d040c7221 */ /* 0x001fce0000010000 */
[----:B------:R-:W2:Y:S01]  /*4500*/  MUFU.EX2 R67, R67 ;  /* 0x0000004300437308 */ /* 0x000ea20000000800 */
[----:B-1----:R-:W-:Y:S01]  /*4510*/  FADD.FTZ R14, R66, R35 ;  /* 0x00000023420e7221 */ /* 0x002fe20000010000 */
[----:B------:R-:W-:-:S06]  /*4520*/  F2FP.BF16.F32.PACK_AB R35, R62, R55 ;  /* 0x000000373e23723e */ /* 0x000fcc00000010ff */
[----:B------:R-:W0:Y:S01]  /*4530*/  MUFU.EX2 R68, R68 ;  /* 0x0000004400447308 */ /* 0x000e220000000800 */
[C---:B----4-:R-:W-:Y:S01]  /*4540*/  FADD.FTZ R13, R65.reuse, R12 ;  /* 0x0000000c410d7221 */ /* 0x050fe20000010000 */
[----:B------:R-:W-:-:S06]  /*4550*/  F2FP.BF16.F32.PACK_AB R32, R65, R4 ;  /* 0x000000044120723e */ /* 0x000fcc00000010ff */
[----:B------:R-:W1:Y:S01]  /*4560*/  MUFU.EX2 R54, R54 ;  /* 0x0000003600367308 */ /* 0x000e620000000800 */
[C---:B--2---:R-:W-:Y:S01]  /*4570*/  FADD.FTZ R23, R67.reuse, R14 ;  /* 0x0000000e43177221 */ /* 0x044fe20000010000 */
[----:B------:R-:W-:Y:S01]  /*4580*/  F2FP.BF16.F32.PACK_AB R21, R67, R66 ;  /* 0x000000424315723e */ /* 0x000fe200000010ff */
[----:B------:R-:W-:-:S05]  /*4590*/  VIADD R14, R17, 0xfffffffe ;  /* 0xfffffffe110e7836 */ /* 0x000fca0000000000 */
[----:B------:R-:W2:Y:S01]  /*45a0*/  MUFU.EX2 R69, R69 ;  /* 0x0000004500457308 */ /* 0x000ea20000000800 */
[----:B0-----:R-:W-:-:S07]  /*45b0*/  FADD.FTZ R12, R68, R13 ;  /* 0x0000000d440c7221 */ /* 0x001fce0000010000 */
[----:B------:R-:W0:Y:S01]  /*45c0*/  MUFU.EX2 R43, R43 ;  /* 0x0000002b002b7308 */ /* 0x000e220000000800 */
[----:B-1----:R-:W-:-:S07]  /*45d0*/  FADD.FTZ R4, R54, R23 ;  /* 0x0000001736047221 */ /* 0x002fce0000010000 */
[----:B------:R-:W1:Y:S01]  /*45e0*/  MUFU.EX2 R72, R72 ;  /* 0x0000004800487308 */ /* 0x000e620000000800 */
[C---:B--2---:R-:W-:Y:S01]  /*45f0*/  F2FP.BF16.F32.PACK_AB R34, R69.reuse, R68 ;  /* 0x000000444522723e */ /* 0x044fe200000010ff */
[----:B------:R-:W-:-:S04]  /*4600*/  FADD.FTZ R13, R69, R12 ;  /* 0x0000000c450d7221 */ /* 0x000fc80000010000 */
[----:B------:R3:W-:Y:S02]  /*4610*/  STSM.16.M88.4 [R139+0x6000], R32 ;  /* 0x006000208b007844 */ /* 0x0007e40000000200 */
[----:B------:R-:W2:Y:S01]  /*4620*/  MUFU.EX2 R73, R73 ;  /* 0x0000004900497308 */ /* 0x000ea20000000800 */
[C---:B0-----:R-:W-:Y:S01]  /*4630*/  F2FP.BF16.F32.PACK_AB R23, R43.reuse, R54 ;  /* 0x000000362b17723e */ /* 0x041fe200000010ff */
[----:B------:R-:W-:-:S06]  /*4640*/  FADD.FTZ R43, R43, R4 ;  /* 0x000000042b2b7221 */ /* 0x000fcc0000010000 */
[----:B------:R-:W-:Y:S01]  /*4650*/  MUFU.EX2 R76, R76 ;  /* 0x0000004c004c7308 */ /* 0x000fe20000000800 */
[----:B-1----:R-:W-:-:S07]  /*4660*/  FADD.FTZ R12, R72, R13 ;  /* 0x0000000d480c7221 */ /* 0x002fce0000010000 */
[----:B------:R-:W0:Y:S01]  /*4670*/  MUFU.EX2 R77, R77 ;  /* 0x0000004d004d7308 */ /* 0x000e220000000800 */
[C---:B--2---:R-:W-:Y:S01]  /*4680*/  F2FP.BF16.F32.PACK_AB R20, R73.reuse, R72 ;  /* 0x000000484914723e */ /* 0x044fe200000010ff */
[----:B------:R-:W-:-:S06]  /*4690*/  FADD.FTZ R5, R73, R12 ;  /* 0x0000000c49057221 */ /* 0x000fcc0000010000 */
[----:B------:R-:W1:Y:S08]  /*46a0*/  MUFU.EX2 R50, R50 ;  /* 0x0000003200327308 */ /* 0x000e700000000800 */
[----:B------:R-:W-:Y:S01]  /*46b0*/  MUFU.EX2 R63, R63 ;  /* 0x0000003f003f7308 */ /* 0x000fe20000000800 */
[----:B0-----:R-:W-:Y:S01]  /*46c0*/  F2FP.BF16.F32.PACK_AB R22, R77, R76 ;  /* 0x0000004c4d16723e */ /* 0x001fe200000010ff */
[----:B------:R-:W-:-:S04]  /*46d0*/  FADD.FTZ R76, R76, R5 ;  /* 0x000000054c4c7221 */ /* 0x000fc80000010000 */
[----:B------:R3:W-:Y:S01]  /*46e0*/  STSM.16.M88.4 [R6+0x6000], R20 ;  /* 0x0060001406007844 */ /* 0x0007e20000000200 */
[----:B------:R-:W-:Y:S01]  /*46f0*/  FADD.FTZ R77, R77, R76 ;  /* 0x0000004c4d4d7221 */ /* 0x000fe20000010000 */
[----:B------:R-:W0:Y:S01]  /*4700*/  MUFU.EX2 R70, R70 ;  /* 0x0000004600467308 */ /* 0x000e220000000800 */
[----:B-1----:R-:W-:Y:S01]  /*4710*/  F2FP.BF16.F32.PACK_AB R29, R59, R50 ;  /* 0x000000323b1d723e */ /* 0x002fe200000010ff */
[----:B------:R-:W-:-:S04]  /*4720*/  FADD.FTZ R4, R50, R43 ;  /* 0x0000002b32047221 */ /* 0x000fc80000010000 */
[----:B------:R-:W-:Y:S02]  /*4730*/  FADD.FTZ R4, R59, R4 ;  /* 0x000000043b047221 */ /* 0x000fe40000010000 */
[----:B------:R-:W-:Y:S08]  /*4740*/  MUFU.EX2 R80, R80 ;  /* 0x0000005000507308 */ /* 0x000ff00000000800 */
[----:B------:R-:W1:Y:S01]  /*4750*/  MUFU.EX2 R81, R81 ;  /* 0x0000005100517308 */ /* 0x000e620000000800 */
[----:B0-----:R-:W-:Y:S01]  /*4760*/  F2FP.BF16.F32.PACK_AB R31, R70, R63 ;  /* 0x0000003f461f723e */ /* 0x001fe200000010ff */
[----:B------:R-:W-:-:S04]  /*4770*/  FADD.FTZ R63, R63, R4 ;  /* 0x000000043f3f7221 */ /* 0x000fc80000010000 */
[----:B------:R-:W-:Y:S02]  /*4780*/  FADD.FTZ R4, R70, R63 ;  /* 0x0000003f46047221 */ /* 0x000fe40000010000 */
[----:B------:R-:W-:Y:S08]  /*4790*/  MUFU.EX2 R84, R84 ;  /* 0x0000005400547308 */ /* 0x000ff00000000800 */
[----:B------:R-:W0:Y:S01]  /*47a0*/  MUFU.EX2 R71, R71 ;  /* 0x0000004700477308 */ /* 0x000e220000000800 */
[----:B-1----:R-:W-:Y:S01]  /*47b0*/  F2FP.BF16.F32.PACK_AB R28, R81, R80 ;  /* 0x00000050511c723e */ /* 0x002fe200000010ff */
[----:B------:R-:W-:-:S04]  /*47c0*/  FADD.FTZ R80, R80, R77 ;  /* 0x0000004d50507221 */ /* 0x000fc80000010000 */
        /* <DEDUP_REMOVED lines=8> */
[----:B------:R-:W-:Y:S05]  /*4850*/  @P1 BRA `(.L_x_10874) ;  /* 0x00000000004c1947 */ /* 0x000fea0003800000 */
        /* <DEDUP_REMOVED lines=11> */
.L_x_10875:
[----:B------:R-:W-:Y:S02]  /*4910*/  ULDC UR14, c[0x0][0x9e4] ;  /* 0x00027900000e7ab9 */ /* 0x000fe40000000800 */
[----:B------:R-:W-:-:S11]  /*4920*/  UISETP.NE.AND UP0, UPT, UR14, 0x1, UPT ;  /* 0x000000010e00788c */ /* 0x000fd6000bf05270 */
[----:B------:R-:W-:Y:S02]  /*4930*/  @UP0 ULDC.64 UR18, c[0x0][0x9e8] ;  /* 0x00027a0000120ab9 */ /* 0x000fe40000000a00 */
[----:B------:R-:W-:-:S04]  /*4940*/  UIMAD.WIDE.U32 UR4, UR10, UR18, URZ ;  /* 0x000000120a0472a5 */ /* 0x000fc8000f8e003f */
[----:B------:R-:W-:-:S12]  /*4950*/  @UP0 USHF.R.U32.HI UR10, URZ, UR19, UR5 ;  /* 0x000000133f0a0299 */ /* 0x000fd80008011605 */
.L_x_10876:
[----:B------:R-:W-:-:S04]  /*4960*/  UIMAD UR10, UR10, UR14, UR14 ;  /* 0x0000000e0a0a72a4 */ /* 0x000fc8000f8e020e */
[----:B------:R-:W-:-:S04]  /*4970*/  UISETP.LT.AND UP0, UPT, UR6, UR10, UPT ;  /* 0x0000000a0600728c */ /* 0x000fc8000bf01270 */
[----:B------:R-:W-:-:S12]  /*4980*/  USEL UR6, UR6, UR10, UP0 ;  /* 0x0000000a06067287 */ /* 0x000fd80008000000 */
.L_x_10874:
[----:B------:R-:W-:Y:S01]  /*4990*/  R2UR UR5, R147 ;  /* 0x00000000930572ca */ /* 0x000fe200000e0000 */
[----:B------:R-:W-:Y:S01]  /*49a0*/  USHF.R.S32.HI UR4, URZ, 0x1f, UR6 ;  /* 0x0000001f3f047899 */ /* 0x000fe20008011406 */
[----:B------:R-:W-:Y:S02]  /*49b0*/  CS2R R134, SRZ ;  /* 0x0000000000867805 */ /* 0x000fe4000001ff00 */
[----:B------:R-:W-:Y:S02]  /*49c0*/  CS2R R132, SRZ ;  /* 0x0000000000847805 */ /* 0x000fe4000001ff00 */
[----:B------:R-:W-:Y:S01]  /*49d0*/  CS2R R130, SRZ ;  /* 0x0000000000827805 */ /* 0x000fe2000001ff00 */
[----:B------:R-:W-:Y:S01]  /*49e0*/  ULEA.HI UR4, UR4, UR6, URZ, 0x7 ;  /* 0x0000000604047291 */ /* 0x000fe2000f8f383f */
[----:B------:R-:W-:Y:S02]  /*49f0*/  CS2R R128, SRZ ;  /* 0x0000000000807805 */ /* 0x000fe4000001ff00 */
[----:B------:R-:W-:-:S02]  /*4a00*/  CS2R R126, SRZ ;  /* 0x00000000007e7805 */ /* 0x000fc4000001ff00 */
[----:B------:R-:W-:Y:S01]  /*4a10*/  CS2R R124, SRZ ;  /* 0x00000000007c7805 */ /* 0x000fe2000001ff00 */
[----:B------:R-:W-:Y:S01]  /*4a20*/  USHF.R.S32.HI UR4, URZ, 0x7, UR4 ;  /* 0x000000073f047899 */ /* 0x000fe20008011404 */
[----:B------:R-:W-:Y:S02]  /*4a30*/  CS2R R122, SRZ ;  /* 0x00000000007a7805 */ /* 0x000fe4000001ff00 */
[----:B------:R-:W-:Y:S02]  /*4a40*/  CS2R R120, SRZ ;  /* 0x0000000000787805 */ /* 0x000fe4000001ff00 */
[----:B------:R-:W-:Y:S01]  /*4a50*/  CS2R R118, SRZ ;  /* 0x0000000000767805 */ /* 0x000fe2000001ff00 */
[----:B------:R-:W-:Y:S01]  /*4a60*/  UISETP.LT.AND UP0, UPT, UR5, UR4, UPT ;  /* 0x000000040500728c */ /* 0x000fe2000bf01270 */
[----:B------:R-:W-:Y:S02]  /*4a70*/  CS2R R116, SRZ ;  /* 0x0000000000747805 */ /* 0x000fe4000001ff00 */
[----:B------:R-:W-:-:S02]  /*4a80*/  CS2R R114, SRZ ;  /* 0x0000000000727805 */ /* 0x000fc4000001ff00 */
[----:B------:R-:W-:Y:S01]  /*4a90*/  CS2R R112, SRZ ;  /* 0x0000000000707805 */ /* 0x000fe2000001ff00 */
[----:B------:R-:W-:Y:S01]  /*4aa0*/  USEL UR32, UR5, UR4, !UP0 ;  /* 0x0000000405207287 */ /* 0x000fe2000c000000 */
[----:B------:R-:W-:Y:S02]  /*4ab0*/  CS2R R110, SRZ ;  /* 0x00000000006e7805 */ /* 0x000fe4000001ff00 */
[----:B------:R-:W-:Y:S01]  /*4ac0*/  CS2R R108, SRZ ;  /* 0x00000000006c7805 */ /* 0x000fe2000001ff00 */
[----:B------:R-:W-:Y:S01]  /*4ad0*/  UMOV UR4, URZ ;  /* 0x0000003f00047c82 */ /* 0x000fe20008000000 */
[----:B------:R-:W-:Y:S01]  /*4ae0*/  UMOV UR5, URZ ;  /* 0x0000003f00057c82 */ /* 0x000fe20008000000 */
        /* <DEDUP_REMOVED lines=19> */
[----:B------:R-:W-:Y:S01]  /*4c20*/  ULDC UR34, c[0x0][0x988] ;  /* 0x0002620000227ab9 */ /* 0x000fe20000000800 */
[----:B------:R-:W-:-:S05]  /*4c30*/  ULDC UR40, c[0x0][0x9e0] ;  /* 0x0002780000287ab9 */ /* 0x000fca0000000800 */
.L_x_10896:
[----:B------:R-:W-:Y:S01]  /*4c40*/  ISETP.NE.AND P2, PT, RZ, UR60, PT ;  /* 0x0000003cff007c0c */ /* 0x000fe2000bf45270 */
[----:B------:R-:W-:-:S04]  /*4c50*/  UISETP.NE.AND UP0, UPT, UR6, 0x1, UPT ;  /* 0x000000010600788c */ /* 0x000fc8000bf05270 */
[----:B------:R-:W-:-:S04]  /*4c60*/  USEL UR5, URZ, 0x1, UP0 ;  /* 0x000000013f057887 */ /* 0x000fc80008000000 */
[----:B------:R-:W-:-:S04]  /*4c70*/  ULOP3.LUT UR5, UR41, UR5, URZ, 0x3c, !UPT ;  /* 0x0000000529057292 */ /* 0x000fc8000f8e3c3f */
[----:B------:R-:W-:Y:S08]  /*4c80*/  @P2 BRA `(.L_x_10878) ;  /* 0x0000000000382947 */ /* 0x000ff00003800000 */
[----:B------:R-:W-:Y:S05]  /*4c90*/  @!P0 BRA `(.L_x_10879) ;  /* 0x0000000000048947 */ /* 0x000fea0003800000 */
[----:B------:R-:W-:Y:S01]  /*4ca0*/  BPT.TRAP 0x1 ;  /* 0x000000040000795c */ /* 0x000fe20000300000 */
.L_x_10879:
        /* <DEDUP_REMOVED lines=9> */
.L_x_10880:
[----:B-1----:R-:W-:Y:S05]  /*4d40*/  @P1 BRA `(.L_x_10878) ;  /* 0x0000000000081947 */ /* 0x002fea0003800000 */
[----:B------:R-:W1:Y:S02]  /*4d50*/  SYNCS.PHASECHK.TRANS64.TRYWAIT P1, [UR4+0x2d830], R0 ;  /* 0x02d83000ff0075a7 */ /* 0x000e640008020144 */
[----:B-1----:R-:W-:Y:S05]  /*4d60*/  @!P1 BRA `(.L_x_10881) ;  /* 0x000000e800009947 */ /* 0x002fea0003800000 */
.L_x_10878:
[----:B-1----:R-:W1:Y:S01]  /*4d70*/  S2R R7, SR_TID.X ;  /* 0x0000000000077919 */ /* 0x002e620000002100 */
[----:B------:R-:W-:Y:S01]  /*4d80*/  UIADD3 UR4, UR6, 0x1, URZ ;  /* 0x0000000106047890 */ /* 0x000fe2000fffe03f */
[----:B------:R-:W-:Y:S01]  /*4d90*/  R2UR UR28, R8 ;  /* 0x00000000081c72ca */ /* 0x000fe200000e0000 */
[----:B------:R-:W-:Y:S01]  /*4da0*/  UMOV UR31, 0x80000020 ;  /* 0x80000020001f7882 */ /* 0x000fe20000000000 */
[----:B------:R-:W-:Y:S01]  /*4db0*/  R2UR UR29, R9 ;  /* 0x00000000091d72ca */ /* 0x000fe200000e0000 */
[----:B------:R-:W-:Y:S01]  /*4dc0*/  UISETP.NE.AND UP0, UPT, UR4, 0x2, UPT ;  /* 0x000000020400788c */ /* 0x000fe2000bf05270 */
[----:B------:R-:W-:Y:S01]  /*4dd0*/  UMOV UR11, 0x80000020 ;  /* 0x80000020000b7882 */ /* 0x000fe20000000000 */
[----:B------:R-:W-:Y:S02]  /*4de0*/  UMOV UR15, 0x80000020 ;  /* 0x80000020000f7882 */ /* 0x000fe40000000000 */
[----:B------:R-:W-:Y:S01]  /*4df0*/  USEL UR4, UR4, URZ, UP0 ;  /* 0x0000003f04047287 */ /* 0x000fe20008000000 */
[----:B------:R-:W-:Y:S01]  /*4e00*/  UMOV UR19, 0x80000020 ;  /* 0x8000002000137882 */ /* 0x000fe20000000000 */
[----:B------:R-:W-:-:S02]  /*4e10*/  UMOV UR23, 0x80000020 ;  /* 0x8000002000177882 */ /* 0x000fc40000000000 */
[----:B------:R-:W-:Y:S01]  /*4e20*/  UIMAD UR30, UR4, 0x600, UR7 ;  /* 0x00000600041e78a4 */ /* 0x000fe2000f8e0207 */
[----:B------:R-:W-:-:S03]  /*4e30*/  UMOV UR27, 0x80000020 ;  /* 0x80000020001b7882 */ /* 0x000fc60000000000 */
[----:B------:R-:W-:Y:S02]  /*4e40*/  UIADD3 UR10, UR30, 0x2, URZ ;  /* 0x000000021e0a7890 */ /* 0x000fe4000fffe03f */
[----:B------:R-:W-:Y:S02]  /*4e50*/  UIADD3 UR14, UR30, 0x200, URZ ;  /* 0x000002001e0e7890 */ /* 0x000fe4000fffe03f */
[----:B------:R-:W-:Y:S02]  /*4e60*/  UIADD3 UR18, UR30, 0x202, URZ ;  /* 0x000002021e127890 */ /* 0x000fe4000fffe03f */
[----:B------:R-:W-:Y:S02]  /*4e70*/  UIADD3 UR22, UR30, 0x400, URZ ;  /* 0x000004001e167890 */ /* 0x000fe4000fffe03f */
[----:B------:R-:W-:Y:S01]  /*4e80*/  UIADD3 UR26, UR30, 0x402, URZ ;  /* 0x000004021e1a7890 */ /* 0x000fe2000fffe03f */
[----:B-1----:R-:W-:-:S05]  /*4e90*/  SHF.R.U32.HI R7, RZ, 0x7, R7 ;  /* 0x00000007ff077819 */ /* 0x002fca0000011607 */
[----:B0-----:R-:W-:-:S05]  /*4ea0*/  VIADD R0, R7, 0x8 ;  /* 0x0000000807007836 */ /* 0x001fca0000000000 */
[----:B------:R0:W-:Y:S06]  /*4eb0*/  BAR.SYNC.DEFER_BLOCKING R0, 0x100 ;  /* 0x000400000000751d */ /* 0x0001ec0000010000 */
[----:B---3--:R-:W-:-:S06]  /*4ec0*/  WARPGROUP.ARRIVE ;  /* 0x00000000000079c5 */ /* 0x008fcc0000000000 */
        /* <DEDUP_REMOVED lines=20> */
.L_x_10883:
[----:B------:R-:W-:Y:S01]  /*5010*/  ULEA UR10, UR6, UR38, 0x3 ;  /* 0x00000026060a7291 */ /* 0x000fe2000f8e183f */
[----:B------:R-:W-:-:S05]  /*5020*/  IMAD.U32 R0, RZ, RZ, UR41 ;  /* 0x00000029ff007e24 */ /* 0x000fca000f8e00ff */
[----:B------:R-:W-:-:S04]  /*5030*/  SHF.L.U32 R0, R0, 0x1f, RZ ;  /* 0x0000001f00007819 */ /* 0x000fc800000006ff */
[----:B------:R0:W1:Y:S01]  /*5040*/  SYNCS.PHASECHK.TRANS64.TRYWAIT P1, [UR10+0x2d850], R0 ;  /* 0x02d85000ff0075a7 */ /* 0x000062000802014a */
[----:B------:R-:W-:Y:S05]  /*5050*/  @!P0 BRA `(.L_x_10884) ;  /* 0x0000000000048947 */ /* 0x000fea0003800000 */
[----:B------:R-:W-:Y:S01]  /*5060*/  BPT.TRAP 0x1 ;  /* 0x000000040000795c */ /* 0x000fe20000300000 */
.L_x_10884:
[----:B-1----:R-:W-:Y:S05]  /*5070*/  @P1 BRA `(.L_x_10882) ;  /* 0x0000000000081947 */ /* 0x002fea0003800000 */
[----:B------:R-:W1:Y:S02]  /*5080*/  SYNCS.PHASECHK.TRANS64.TRYWAIT P1, [UR10+0x2d850], R0 ;  /* 0x02d85000ff0075a7 */ /* 0x000e64000802014a */
[----:B-1----:R-:W-:Y:S05]  /*5090*/  @!P1 BRA `(.L_x_10885) ;  /* 0x000000e4004c9947 */ /* 0x002fea0003800000 */
.L_x_10882:
[----:B------:R-:W-:Y:S01]  /*50a0*/  UIADD3 UR10, UR38, 0x400, URZ ;  /* 0x00000400260a7890 */ /* 0x000fe2000fffe03f */
[----:B------:R-:W-:Y:S01]  /*50b0*/  R2UR UR14, R145 ;  /* 0x00000000910e72ca */ /* 0x000fe200000e0000 */
[----:B------:R-:W-:Y:S01]  /*50c0*/  WARPGROUP.ARRIVE ;  /* 0x00000000000079c5 */ /* 0x000fe20000000000 */
[----:B------:R-:W-:Y:S01]  /*50d0*/  UMOV UR29, 0x40000040 ;  /* 0x40000040001d7882 */ /* 0x000fe20000000000 */
[----:B------:R-:W-:-:S04]  /*50e0*/  USHF.R.U32.HI UR10, URZ, 0x4, UR10 ;  /* 0x000000043f0a7899 */ /* 0x000fc8000801160a */
[----:B------:R-:W1:Y:S01]  /*50f0*/  S2R R15, SR_TID.X ;  /* 0x00000000000f7919 */ /* 0x000e620000002100 */
[----:B------:R-:W-:Y:S01]  /*5100*/  UMOV UR31, 0x80000020 ;  /* 0x80000020001f7882 */ /* 0x000fe20000000000 */
[----:B------:R-:W-:-:S04]  /*5110*/  ULOP3.LUT UR10, UR10, 0x3fff, URZ, 0xc0, !UPT ;  /* 0x00003fff0a0a7892 */ /* 0x000fc8000f8ec03f */
[----:B------:R-:W-:Y:S02]  /*5120*/  ULOP3.LUT UR11, UR10, 0x2000000, URZ, 0xfc, !UPT ;  /* 0x020000000a0b7892 */ /* 0x000fe4000f8efc3f */
[----:B------:R-:W-:Y:S02]  /*5130*/  ULOP3.LUT UR10, UR14, 0x10000, URZ, 0xfc, !UPT ;  /* 0x000100000e0a7892 */ /* 0x000fe4000f8efc3f */
[----:B------:R-:W-:-:S05]  /*5140*/  UIMAD UR11, UR6, 0x600, UR11 ;  /* 0x00000600060b78a4 */ /* 0x000fca000f8e020b */
[----:B------:R-:W-:Y:S02]  /*5150*/  UMOV UR28, UR10 ;  /* 0x0000000a001c7c82 */ /* 0x000fe40008000000 */
[----:B------:R-:W-:Y:S02]  /*5160*/  UMOV UR30, UR11 ;  /* 0x0000000b001e7c82 */ /* 0x000fe40008000000 */
[----:B------:R-:W-:Y:S01]  /*5170*/  HGMMA.64x96x16.F32.BF16 R88, gdesc[UR28].tnspB, R88, gsb0 ;  /* 0x416000001c5879f0 */ /* 0x000fe20008001858 */
[----:B------:R-:W-:Y:S02]  /*5180*/  UIADD3 UR28, UR10, 0x2, URZ ;  /* 0x000000020a1c7890 */ /* 0x000fe4000fffe03f */
[----:B------:R-:W-:Y:S01]  /*5190*/  UIADD3 UR30, UR11, 0x40, URZ ;  /* 0x000000400b1e7890 */ /* 0x000fe2000fffe03f */
[----:B------:R-:W-:Y:S01]  /*51a0*/  UMOV UR29, 0x40000040 ;  /* 0x40000040001d7882 */ /* 0x000fe20000000000 */
[----:B------:R-:W-:Y:S01]  /*51b0*/  UMOV UR31, 0x80000020 ;  /* 0x80000020001f7882 */ /* 0x000fe20000000000 */
[----:B-1----:R-:W-:-:S02]  /*51c0*/  SHF.R.U32.HI R7, RZ, 0x7, R15 ;  /* 0x00000007ff077819 */ /* 0x002fc4000001160f */
        /* <DEDUP_REMOVED lines=52> */
.L_x_10886:
[----:B------:R-:W-:Y:S01]  /*5510*/  R2UR UR10, R144 ;  /* 0x00000000900a72ca */ /* 0x000fe200000e0000 */
[----:B------:R-:W1:Y:S01]  /*5520*/  S2UR UR18, SR_CgaCtaId ;  /* 0x00000000001279c3 */ /* 0x000e620000008800 */
[----:B------:R-:W-:Y:S01]  /*5530*/  IMAD.MOV.U32 R15, RZ, RZ, R11 ;  /* 0x000000ffff0f7224 */ /* 0x000fe200078e000b */
[----:B------:R-:W-:Y:S01]  /*5540*/  UISETP.NE.AND UP0, UPT, UR39, URZ, UPT ;  /* 0x0000003f2700728c */ /* 0x000fe2000bf05270 */
[----:B------:R-:W-:-:S05]  /*5550*/  R2UR UR15, R146 ;  /* 0x00000000920f72ca */ /* 0x000fca00000e0000 */
[----:B------:R-:W2:Y:S04]  /*5560*/  LDC R7, c[0x0][0x288] ;  /* 0x0000a200ff077b82 */ /* 0x000ea80000000800 */
[----:B------:R-:W-:Y:S02]  /*5570*/  UISETP.NE.AND UP1, UPT, UR10, URZ, UPT ;  /* 0x0000003f0a00728c */ /* 0x000fe4000bf25270 */
[----:B------:R-:W-:-:S04]  /*5580*/  ULEA UR10, UR4, UR38, 0x3 ;  /* 0x00000026040a7291 */ /* 0x000fc8000f8e183f */
[----:B------:R-:W-:Y:S01]  /*5590*/  PLOP3.LUT P1, PT, PT, PT, UP1, 0x80, 0x0 ;  /* 0x000000000000781c */ /* 0x000fe20003f2f018 */
[----:B------:R-:W-:Y:S01]  /*55a0*/  UIADD3 UR10, UR10, 0x2d840, URZ ;  /* 0x0002d8400a0a7890 */ /* 0x000fe2000fffe03f */
[----:B------:R-:W-:-:S03]  /*55b0*/  PLOP3.LUT P2, PT, PT, PT, UP1, 0x80, 0x0 ;  /* 0x000000000000781c */ /* 0x000fc60003f4f018 */
[----:B------:R-:W-:Y:S01]  /*55c0*/  @UP1 ULDC UR11, c[0x0][0x44c] ;  /* 0x00011300000b1ab9 */ /* 0x000fe20000000800 */
[----:B------:R-:W-:Y:S01]  /*55d0*/  @UP1 ULDC UR14, c[0x0][0x450] ;  /* 0x00011400000e1ab9 */ /* 0x000fe20000000800 */
[----:B-1----:R-:W-:-:S06]  /*55e0*/  UPRMT UR10, UR18, 0x654, UR10 ;  /* 0x00000654120a7896 */ /* 0x002fcc000800000a */
[----:B0-----:R-:W-:Y:S01]  /*55f0*/  @P1 IMAD.HI.U32 R0, R11, UR11, RZ ;  /* 0x0000000b0b001c27 */ /* 0x001fe2000f8e00ff */
[----:B------:R-:W-:Y:S02]  /*5600*/  PLOP3.LUT P1, PT, PT, PT, UP0, 0x40, 0x0 ;  /* 0x000000000000781c */ /* 0x000fe40003f2e808 */
[----:B------:R-:W-:Y:S02]  /*5610*/  SYNCS.ARRIVE.TRANS64.RED.A1T0 RZ, [UR10], RZ ;  /* 0x000000ffffff79a7 */ /* 0x000fe4000810040a */
[----:B------:R-:W-:Y:S01]  /*5620*/  @P2 SHF.R.U32.HI R15, RZ, UR14, R0 ;  /* 0x0000000eff0f2c19 */ /* 0x000fe20008011600 */
[----:B------:R-:W-:-:S04]  /*5630*/  IMAD.SHL.U32 R0, R14, 0x80, RZ ;  /* 0x000000800e007824 */ /* 0x000fc800078e00ff */
[----:B------:R-:W0:Y:S01]  /*5640*/  SHFL.IDX PT, R21, R15, RZ, 0x1c1f ;  /* 0x001c1fff0f157589 */ /* 0x000e2200000e0000 */
[----:B------:R-:W-:-:S05]  /*5650*/  IADD3 R17, -R0, 0x1, RZ ;  /* 0x0000000100117810 */ /* 0x000fca0007ffe1ff */
[----:B------:R-:W-:-:S04]  /*5660*/  IMAD R17, R10, -0x2, R17 ;  /* 0xfffffffe0a117824 */ /* 0x000fc800078e0211 */
[----:B------:R-:W-:-:S04]  /*5670*/  IMAD R18, R16, UR35, R17 ;  /* 0x0000002310127c24 */ /* 0x000fc8000f8e0211 */
[----:B--2---:R-:W-:-:S04]  /*5680*/  IMAD.IADD R18, R18, 0x1, -R7 ;  /* 0x0000000112127824 */ /* 0x004fc800078e0a07 */
[C---:B------:R-:W-:Y:S02]  /*5690*/  VIADD R20, R18.reuse, UR40 ;  /* 0x0000002812147c36 */ /* 0x040fe40008000000 */
[----:B------:R-:W-:Y:S02]  /*56a0*/  VIADD R19, R18, UR15 ;  /* 0x0000000f12137c36 */ /* 0x000fe40008000000 */
[----:B0-----:R-:W-:Y:S02]  /*56b0*/  IMAD.IADD R18, R20, 0x1, R21 ;  /* 0x0000000114127824 */ /* 0x001fe400078e0215 */
        /* <DEDUP_REMOVED lines=15> */
.L_x_10889:
[----:B------:R-:W-:-:S05]  /*57b0*/  IMAD.U32 R136, RZ, RZ, UR33 ;  /* 0x00000021ff887e24 */ /* 0x000fca000f8e00ff */
[----:B------:R-:W-:-:S13]  /*57c0*/  ISETP.NE.AND P1, PT, R136, 0x1, PT ;  /* 0x000000018800780c */ /* 0x000fda0003f25270 */
[----:B------:R-:W0:Y:S02]  /*57d0*/  @P1 LDC.64 R22, c[0x0][0x9e8] ;  /* 0x00027a00ff161b82 */ /* 0x000e240000000a00 */
[----:B0-----:R-:W-:-:S05]  /*57e0*/  @P1 IMAD.HI.U32 R22, R21, R22, RZ ;  /* 0x0000001615161227 */ /* 0x001fca00078e00ff */
[----:B------:R-:W-:-:S07]  /*57f0*/  @P1 SHF.R.U32.HI R21, RZ, R23, R22 ;  /* 0x00000017ff151219 */ /* 0x000fce0000011616 */
.L_x_10890:
[----:B------:R-:W-:Y:S05]  /*5800*/  BSYNC B0 ;  /* 0x0000000000007941 */ /* 0x000fea0003800000 */
.L_x_10888:
[----:B------:R-:W-:-:S04]  /*5810*/  IMAD R21, R21, R136, -R0 ;  /* 0x0000008815157224 */ /* 0x000fc800078e0a00 */
[----:B------:R-:W-:-:S05]  /*5820*/  IMAD R21, R10, -0x2, R21 ;  /* 0xfffffffe0a157824 */ /* 0x000fca00078e0215 */
[----:B------:R-:W-:Y:S02]  /*5830*/  VIADDMNMX R18, R21, R136, R18, PT ;  /* 0x0000008815127246 */ /* 0x000fe40003800112 */
[----:B------:R-:W-:-:S07]  /*5840*/  VIMNMX R17, R17, R21, !PT ;  /* 0x0000001511117248 */ /* 0x000fce0007fe0100 */
.L_x_10887:
        /* <DEDUP_REMOVED lines=14> */
[----:B0-----:R-:W-:Y:S01]  /*5930*/  IMAD.IADD R20, R20, 0x1, R15 ;  /* 0x0000000114147824 */ /* 0x001fe200078e020f */
        /* <DEDUP_REMOVED lines=101> */
.L_x_10893:
[----:B------:R-:W-:-:S05]  /*5f90*/  IMAD.U32 R21, RZ, RZ, UR33 ;  /* 0x00000021ff157e24 */ /* 0x000fca000f8e00ff */
[----:B------:R-:W-:-:S13]  /*5fa0*/  ISETP.NE.AND P2, PT, R21, 0x1, PT ;  /* 0x000000011500780c */ /* 0x000fda0003f45270 */
[----:B------:R-:W0:Y:S02]  /*5fb0*/  @P2 LDC.64 R18, c[0x0][0x9e8] ;  /* 0x00027a00ff122b82 */ /* 0x000e240000000a00 */
[----:B0-----:R-:W-:-:S05]  /*5fc0*/  @P2 IMAD.HI.U32 R18, R15, R18, RZ ;  /* 0x000000120f122227 */ /* 0x001fca00078e00ff */
[----:B------:R-:W-:-:S07]  /*5fd0*/  @P2 SHF.R.U32.HI R15, RZ, R19, R18 ;  /* 0x00000013ff0f2219 */ /* 0x000fce0000011612 */
.L_x_10894:
[----:B------:R-:W-:Y:S05]  /*5fe0*/  BSYNC B0 ;  /* 0x0000000000007941 */ /* 0x000fea0003800000 */
.L_x_10892:
[----:B------:R-:W-:-:S04]  /*5ff0*/  IMAD R15, R15, R21, -R0 ;  /* 0x000000150f0f7224 */ /* 0x000fc800078e0a00 */
[----:B------:R-:W-:-:S05]  /*6000*/  IMAD R15, R10, -0x2, R15 ;  /* 0xfffffffe0a0f7824 */ /* 0x000fca00078e020f */
[----:B------:R-:W-:Y:S02]  /*6010*/  VIADDMNMX R20, R15, R21, R20, PT ;  /* 0x000000150f147246 */ /* 0x000fe40003800114 */
[----:B------:R-:W-:-:S07]  /*6020*/  VIMNMX R17, R17, R15, !PT ;  /* 0x0000000f11117248 */ /* 0x000fce0007fe0100 */
.L_x_10891:
        /* <DEDUP_REMOVED lines=65> */
[----:B------:R-:W-:Y:S01]  /*6440*/  FSEL R43, R43, -INF , !P2 ;  /* 0xff8000002b2b7808 */ /* 0x000fe20005000000 */
[----:B------:R-:W0:Y:S01]  /*6450*/  SHFL.BFLY PT, R0, R15, 0x2, 0x1f ;  /* 0x0c401f000f007f89 */ /* 0x000e2200000e0000 */
[----:B------:R-:W-:-:S02]  /*6460*/  ISETP.GT.AND P2, PT, R17, 0x30, P1 ;  /* 0x000000301100780c */ /* 0x000fc40000f44270 */
[----:B------:R-:W-:Y:S02]  /*6470*/  FSEL R46, R46, -INF , !P3 ;  /* 0xff8000002e2e7808 */ /* 0x000fe40005800000 */
[C---:B------:R-:W-:Y:S02]  /*6480*/  ISETP.LT.OR P4, PT, R20.reuse, 0x2a, P4 ;  /* 0x0000002a1400780c */ /* 0x040fe40002781670 */
[----:B------:R-:W-:Y:S02]  /*6490*/  ISETP.GT.AND P3, PT, R17, 0x31, P1 ;  /* 0x000000311100780c */ /* 0x000fe40000f64270 */
[----:B------:R-:W-:Y:S02]  /*64a0*/  ISETP.LT.OR P2, PT, R20, 0x31, P2 ;  /* 0x000000311400780c */ /* 0x000fe40001741670 */
[----:B------:R-:W-:Y:S02]  /*64b0*/  FSEL R47, R47, -INF , !P4 ;  /* 0xff8000002f2f7808 */ /* 0x000fe40006000000 */
[----:B------:R-:W-:-:S02]  /*64c0*/  ISETP.GT.AND P5, PT, R17, 0x38, P1 ;  /* 0x000000381100780c */ /* 0x000fc40000fa4270 */
[----:B------:R-:W-:Y:S02]  /*64d0*/  FSEL R50, R50, -INF , !P2 ;  /* 0xff80000032327808 */ /* 0x000fe40005000000 */
[C---:B------:R-:W-:Y:S02]  /*64e0*/  ISETP.LT.OR P3, PT, R20.reuse, 0x32, P3 ;  /* 0x000000321400780c */ /* 0x040fe40001f61670 */
[----:B------:R-:W-:Y:S02]  /*64f0*/  ISETP.GT.AND P4, PT, R17, 0x39, P1 ;  /* 0x000000391100780c */ /* 0x000fe40000f84270 */
[----:B------:R-:W-:Y:S02]  /*6500*/  ISETP.LT.OR P5, PT, R20, 0x39, P5 ;  /* 0x000000391400780c */ /* 0x000fe40002fa1670 */
[----:B------:R-:W-:Y:S02]  /*6510*/  FSEL R51, R51, -INF , !P3 ;  /* 0xff80000033337808 */ /* 0x000fe40005800000 */
[----:B0-----:R-:W-:-:S02]  /*6520*/  FMNMX.FTZ R18, R15, R0, !PT ;  /* 0x000000000f127209 */ /* 0x001fc40007810000 */
[C---:B------:R-:W-:Y:S02]  /*6530*/  ISETP.GT.AND P2, PT, R17.reuse, 0x40, P1 ;  /* 0x000000401100780c */ /* 0x040fe40000f44270 */
[----:B------:R-:W-:Y:S01]  /*6540*/  FSEL R54, R54, -INF , !P5 ;  /* 0xff80000036367808 */ /* 0x000fe20006800000 */
[----:B------:R-:W0:Y:S01]  /*6550*/  SHFL.BFLY PT, R19, R18, 0x1, 0x1f ;  /* 0x0c201f0012137f89 */ /* 0x000e2200000e0000 */
        /* <DEDUP_REMOVED lines=12> */
[----:B0-----:R-:W-:Y:S02]  /*6620*/  FMNMX.FTZ R0, R18, R19, !PT ;  /* 0x0000001312007209 */ /* 0x001fe40007810000 */
[----:B------:R-:W-:Y:S02]  /*6630*/  ISETP.LT.OR P4, PT, R20, 0x4a, P4 ;  /* 0x0000004a1400780c */ /* 0x000fe40002781670 */
[C---:B------:R-:W-:Y:S01]  /*6640*/  FSETP.NEU.FTZ.AND P6, PT, R0.reuse, -INF , PT ;  /* 0xff8000000000780b */ /* 0x040fe20003fdd000 */
[----:B------:R-:W-:Y:S01]  /*6650*/  FMUL.FTZ R19, R0, UR11 ;  /* 0x0000000b00137c20 */ /* 0x000fe20008410000 */
[----:B------:R-:W-:-:S02]  /*6660*/  ISETP.GT.AND P3, PT, R17, 0x51, P1 ;  /* 0x000000511100780c */ /* 0x000fc40000f64270 */
        /* <DEDUP_REMOVED lines=19> */
[----:B------:R-:W-:Y:S01]  /*67a0*/  FSEL R66, R66, -INF , !P2 ;  /* 0xff80000042427808 */ /* 0x000fe20005000000 */
[----:B------:R-:W-:Y:S01]  /*67b0*/  FFMA.FTZ R49, R49, UR11, -R15 ;  /* 0x0000000b31317c23 */ /* 0x000fe2000801080f */
[----:B------:R-:W-:-:S02]  /*67c0*/  FMNMX.FTZ R28, R34, R29, !PT ;  /* 0x0000001d221c7209 */ /* 0x000fc40007810000 */
[----:B------:R-:W-:Y:S01]  /*67d0*/  ISETP.LT.OR P3, PT, R20, 0x52, P3 ;  /* 0x000000521400780c */ /* 0x000fe20001f61670 */
[----:B------:R-:W-:Y:S01]  /*67e0*/  MUFU.EX2 R18, R18 ;  /* 0x0000001200127308 */ /* 0x000fe20000000800 */
[----:B------:R-:W-:Y:S02]  /*67f0*/  FMNMX.FTZ R29, R35, R28, !PT ;  /* 0x0000001c231d7209 */ /* 0x000fe40007810000 */
[----:B------:R-:W-:Y:S02]  /*6800*/  ISETP.GT.AND P4, PT, R17, 0x59, P1 ;  /* 0x000000591100780c */ /* 0x000fe40000f84270 */
[----:B------:R-:W-:Y:S01]  /*6810*/  FMNMX.FTZ R32, R38, R29, !PT ;  /* 0x0000001d26207209 */ /* 0x000fe20007810000 */
[----:B------:R-:W-:Y:S01]  /*6820*/  FFMA.FTZ R29, R40, UR11, -R15 ;  /* 0x0000000b281d7c23 */ /* 0x000fe2000801080f */
[----:B------:R-:W-:Y:S01]  /*6830*/  ISETP.LT.OR P5, PT, R20, 0x59, P5 ;  /* 0x000000591400780c */ /* 0x000fe20002fa1670 */
[----:B------:R1:W-:Y:S01]  /*6840*/  MUFU.EX2 R28, R37 ;  /* 0x00000025001c7308 */ /* 0x0003e20000000800 */
[----:B0-----:R-:W-:-:S02]  /*6850*/  FMNMX.FTZ R33, R39, R32, !PT ;  /* 0x0000002027217209 */ /* 0x001fc40007810000 */
[----:B------:R-:W-:Y:S02]  /*6860*/  FSEL R67, R67, -INF , !P3 ;  /* 0xff80000043437808 */ /* 0x000fe40005800000 */
[----:B------:R-:W-:Y:S02]  /*6870*/  FMNMX.FTZ R32, R42, R33, !PT ;  /* 0x000000212a207209 */ /* 0x000fe40007810000 */
[----:B------:R-:W-:Y:S01]  /*6880*/  ISETP.GT.AND P2, PT, R17, 0x60, P1 ;  /* 0x000000601100780c */ /* 0x000fe20000f44270 */
[----:B------:R-:W-:Y:S01]  /*6890*/  MUFU.EX2 R19, R19 ;  /* 0x0000001300137308 */ /* 0x000fe20000000800 */
[----:B------:R-:W-:Y:S02]  /*68a0*/  FMNMX.FTZ R33, R43, R32, !PT ;  /* 0x000000202b217209 */ /* 0x000fe40007810000 */
[----:B------:R-:W-:Y:S02]  /*68b0*/  FSEL R70, R70, -INF , !P5 ;  /* 0xff80000046467808 */ /* 0x000fe40006800000 */
[----:B------:R-:W-:Y:S01]  /*68c0*/  FMNMX.FTZ R36, R46, R33, !PT ;  /* 0x000000212e247209 */ /* 0x000fe20007810000 */
[----:B------:R-:W-:Y:S01]  /*68d0*/  FFMA.FTZ R33, R44, UR11, -R15 ;  /* 0x0000000b2c217c23 */ /* 0x000fe2000801080f */
[----:B------:R-:W-:Y:S01]  /*68e0*/  ISETP.LT.OR P4, PT, R20, 0x5a, P4 ;  /* 0x0000005a1400780c */ /* 0x000fe20002781670 */
[----:B------:R0:W-:Y:S01]  /*68f0*/  MUFU.EX2 R32, R41 ;  /* 0x0000002900207308 */ /* 0x0001e20000000800 */
[----:B-1----:R-:W-:-:S02]  /*6900*/  FMNMX.FTZ R37, R47, R36, !PT ;  /* 0x000000242f257209 */ /* 0x002fc40007810000 */
[----:B------:R-:W-:Y:S02]  /*6910*/  ISETP.GT.AND P3, PT, R17, 0x61, P1 ;  /* 0x000000611100780c */ /* 0x000fe40000f64270 */
[----:B------:R-:W-:Y:S02]  /*6920*/  FMNMX.FTZ R36, R50, R37, !PT ;  /* 0x0000002532247209 */ /* 0x000fe40007810000 */
[----:B------:R-:W-:Y:S01]  /*6930*/  ISETP.LT.OR P2, PT, R20, 0x61, P2 ;  /* 0x000000611400780c */ /* 0x000fe20001741670 */
[----:B------:R-:W-:Y:S01]  /*6940*/  MUFU.EX2 R21, R21 ;  /* 0x0000001500157308 */ /* 0x000fe20000000800 */
[----:B------:R-:W-:Y:S02]  /*6950*/  FMNMX.FTZ R37, R51, R36, !PT ;  /* 0x0000002433257209 */ /* 0x000fe40007810000 */
[----:B------:R-:W-:Y:S02]  /*6960*/  FSEL R71, R71, -INF , !P4 ;  /* 0xff80000047477808 */ /* 0x000fe40006000000 */
[----:B------:R-:W-:Y:S01]  /*6970*/  FMNMX.FTZ R40, R54, R37, !PT ;  /* 0x0000002536287209 */ /* 0x000fe20007810000 */
[--C-:B------:R-:W-:Y:S01]  /*6980*/  FFMA.FTZ R37, R48, UR11, -R15.reuse ;  /* 0x0000000b30257c23 */ /* 0x100fe2000801080f */
[----:B------:R-:W-:Y:S01]  /*6990*/  ISETP.GT.AND P5, PT, R17, 0x68, P1 ;  /* 0x000000681100780c */ /* 0x000fe20000fa4270 */
[----:B------:R1:W-:Y:S01]  /*69a0*/  MUFU.EX2 R36, R45 ;  /* 0x0000002d00247308 */ /* 0x0003e20000000800 */
[----:B0-----:R-:W-:Y:S01]  /*69b0*/  FMNMX.FTZ R41, R55, R40, !PT ;  /* 0x0000002837297209 */ /* 0x001fe20007810000 */
        /* <DEDUP_REMOVED lines=10> */
[----:B------:R0:W-:Y:S01]  /*6a60*/  MUFU.EX2 R40, R49 ;  /* 0x0000003100287308 */ /* 0x0001e20000000800 */
[----:B------:R-:W-:Y:S01]  /*6a70*/  FMNMX.FTZ R44, R62, R41, !PT ;  /* 0x000000293e2c7209 */ /* 0x000fe20007810000 */
[--C-:B------:R-:W-:Y:S01]  /*6a80*/  FFMA.FTZ R41, R52, UR11, -R15.reuse ;  /* 0x0000000b34297c23 */ /* 0x100fe2000801080f */
[----:B------:R-:W-:Y:S01]  /*6a90*/  ISETP.LT.OR P5, PT, R20, 0x69, P5 ;  /* 0x000000691400780c */ /* 0x000fe20002fa1670 */
[--C-:B------:R-:W-:Y:S01]  /*6aa0*/  FFMA.FTZ R52, R60, UR11, -R15.reuse ;  /* 0x0000000b3c347c23 */ /* 0x100fe2000801080f */
[----:B-1----:R-:W-:Y:S01]  /*6ab0*/  FMNMX.FTZ R45, R63, R44, !PT ;  /* 0x0000002c3f2d7209 */ /* 0x002fe20007810000 */
[--C-:B------:R-:W-:Y:S01]  /*6ac0*/  FFMA.FTZ R60, R68, UR11, -R15.reuse ;  /* 0x0000000b443c7c23 */ /* 0x100fe2000801080f */
[----:B------:R-:W-:Y:S01]  /*6ad0*/  FSEL R75, R75, -INF , !P3 ;  /* 0xff8000004b4b7808 */ /* 0x000fe20005800000 */
[--C-:B------:R-:W-:Y:S01]  /*6ae0*/  FFMA.FTZ R68, R76, UR11, -R15.reuse ;  /* 0x0000000b4c447c23 */ /* 0x100fe2000801080f */
[----:B------:R-:W-:Y:S01]  /*6af0*/  FMNMX.FTZ R44, R66, R45, !PT ;  /* 0x0000002d422c7209 */ /* 0x000fe20007810000 */
[--C-:B0-----:R-:W-:Y:S01]  /*6b00*/  FFMA.FTZ R49, R56, UR11, -R15.reuse ;  /* 0x0000000b38317c23 */ /* 0x101fe2000801080f */
[----:B------:R-:W-:Y:S01]  /*6b10*/  ISETP.GT.AND P2, PT, R17, 0x70, P1 ;  /* 0x000000701100780c */ /* 0x000fe20000f44270 */
[--C-:B------:R-:W-:Y:S01]  /*6b20*/  FFMA.FTZ R56, R64, UR11, -R15.reuse ;  /* 0x0000000b40387c23 */ /* 0x100fe2000801080f */
[----:B------:R-:W-:Y:S01]  /*6b30*/  FMNMX.FTZ R45, R67, R44, !PT ;  /* 0x0000002c432d7209 */ /* 0x000fe20007810000 */
[--C-:B------:R-:W-:Y:S01]  /*6b40*/  FFMA.FTZ R64, R72, UR11, -R15.reuse ;  /* 0x0000000b48407c23 */ /* 0x100fe2000801080f */
[----:B------:R-:W-:Y:S01]  /*6b50*/  FSEL R78, R78, -INF , !P5 ;  /* 0xff8000004e4e7808 */ /* 0x000fe20006800000 */
[--C-:B------:R-:W-:Y:S01]  /*6b60*/  FFMA.FTZ R72, R80, UR11, -R15.reuse ;  /* 0x0000000b50487c23 */ /* 0x100fe2000801080f */
[----:B------:R-:W-:Y:S01]  /*6b70*/  FMNMX.FTZ R44, R70, R45, !PT ;  /* 0x0000002d462c7209 */ /* 0x000fe20007810000 */
[----:B------:R-:W-:Y:S01]  /*6b80*/  FFMA.FTZ R76, R84, UR11, -R15 ;  /* 0x0000000b544c7c23 */ /* 0x000fe2000801080f */
[----:B------:R-:W-:Y:S01]  /*6b90*/  ISETP.LT.OR P4, PT, R20, 0x6a, P4 ;  /* 0x0000006a1400780c */ /* 0x000fe20002781670 */
[----:B------:R-:W-:Y:S01]  /*6ba0*/  MUFU.EX2 R22, R22 ;  /* 0x0000001600167308 */ /* 0x000fe20000000800 */
[----:B------:R-:W-:-:S02]  /*6bb0*/  FMNMX.FTZ R45, R71, R44, !PT ;  /* 0x0000002c472d7209 */ /* 0x000fc40007810000 */
[----:B------:R-:W-:Y:S02]  /*6bc0*/  ISETP.GT.AND P3, PT, R17, 0x71, P1 ;  /* 0x000000711100780c */ /* 0x000fe40000f64270 */
[----:B------:R-:W-:Y:S02]  /*6bd0*/  FMNMX.FTZ R44, R74, R45, !PT ;  /* 0x0000002d4a2c7209 */ /* 0x000fe40007810000 */
[----:B------:R-:W-:Y:S01]  /*6be0*/  ISETP.LT.OR P2, PT, R20, 0x71, P2 ;  /* 0x000000711400780c */ /* 0x000fe20001741670 */
[----:B------:R-:W-:Y:S01]  /*6bf0*/  MUFU.EX2 R23, R23 ;  /* 0x0000001700177308 */ /* 0x000fe20000000800 */
[----:B------:R-:W-:Y:S02]  /*6c00*/  FMNMX.FTZ R45, R75, R44, !PT ;  /* 0x0000002c4b2d7209 */ /* 0x000fe40007810000 */
        /* <DEDUP_REMOVED lines=8> */
[--C-:B------:R-:W-:Y:S01]  /*6c90*/  FFMA.FTZ R17, R57, UR11, -R15.reuse ;  /* 0x0000000b39117c23 */ /* 0x100fe2000801080f */
[----:B------:R-:W-:Y:S01]  /*6ca0*/  ISETP.LT.OR P5, PT, R20, 0x79, P5 ;  /* 0x000000791400780c */ /* 0x000fe20002fa1670 */
[--C-:B------:R-:W-:Y:S01]  /*6cb0*/  FFMA.FTZ R57, R65, UR11, -R15.reuse ;  /* 0x0000000b41397c23 */ /* 0x100fe2000801080f */
[----:B------:R-:W-:Y:S01]  /*6cc0*/  FSEL R83, R83, -INF , !P3 ;  /* 0xff80000053537808 */ /* 0x000fe20005800000 */
[--C-:B------:R-:W-:Y:S01]  /*6cd0*/  FFMA.FTZ R65, R73, UR11, -R15.reuse ;  /* 0x0000000b49417c23 */ /* 0x100fe2000801080f */
[----:B------:R-:W-:Y:S01]  /*6ce0*/  FMNMX.FTZ R44, R82, R45, !PT ;  /* 0x0000002d522c7209 */ /* 0x000fe20007810000 */
[----:B------:R-:W-:Y:S01]  /*6cf0*/  FFMA.FTZ R73, R81, UR11, -R15 ;  /* 0x0000000b51497c23 */ /* 0x000fe2000801080f */
[----:B------:R-:W-:Y:S01]  /*6d00*/  ISETP.LT.OR P1, PT, R20, 0x7a, P1 ;  /* 0x0000007a1400780c */ /* 0x000fe20000f21670 */
[----:B------:R-:W-:Y:S01]  /*6d10*/  MUFU.EX2 R29, R29 ;  /* 0x0000001d001d7308 */ /* 0x000fe20000000800 */
[----:B------:R-:W-:-:S02]  /*6d20*/  FSEL R86, R86, -INF , !P5 ;  /* 0xff80000056567808 */ /* 0x000fc40006800000 */
[----:B------:R-:W-:Y:S02]  /*6d30*/  FMNMX.FTZ R45, R83, R44, !PT ;  /* 0x0000002c532d7209 */ /* 0x000fe40007810000 */
[----:B------:R-:W-:Y:S02]  /*6d40*/  FSEL R87, R87, -INF , !P1 ;  /* 0xff80000057577808 */ /* 0x000fe40004800000 */
[----:B------:R-:W-:Y:S01]  /*6d50*/  FMNMX.FTZ R20, R86, R45, !PT ;  /* 0x0000002d56147209 */ /* 0x000fe20007810000 */
[----:B------:R-:W-:Y:S01]  /*6d60*/  MUFU.EX2 R33, R33 ;  /* 0x0000002100217308 */ /* 0x000fe20000000800 */
[----:B------:R-:W-:Y:S02]  /*6d70*/  FSEL R44, R0, RZ, P6 ;  /* 0x000000ff002c7208 */ /* 0x000fe40003000000 */
[----:B------:R-:W-:-:S03]  /*6d80*/  FMNMX.FTZ R20, R87, R20, !PT ;  /* 0x0000001457147209 */ /* 0x000fc60007810000 */
[----:B------:R-:W-:Y:S02]  /*6d90*/  FADD.FTZ R44, -R44, R13 ;  /* 0x0000000d2c2c7221 */ /* 0x000fe40000010100 */
[----:B------:R-:W0:Y:S01]  /*6da0*/  SHFL.BFLY PT, R45, R20, 0x2, 0x1f ;  /* 0x0c401f00142d7f89 */ /* 0x000e2200000e0000 */
[----:B------:R-:W-:Y:S01]  /*6db0*/  MUFU.EX2 R37, R37 ;  /* 0x0000002500257308 */ /* 0x000fe20000000800 */
[----:B------:R-:W-:-:S07]  /*6dc0*/  FMUL.FTZ R13, R44, UR11 ;  /* 0x0000000b2c0d7c20 */ /* 0x000fce0008410000 */
[----:B------:R-:W1:Y:S08]  /*6dd0*/  MUFU.EX2 R13, R13 ;  /* 0x0000000d000d7308 */ /* 0x000e700000000800 */
        /* <DEDUP_REMOVED lines=20> */
[--C-:B------:R-:W-:Y:S01]  /*6f20*/  FFMA.FTZ R34, R34, UR11, -R44.reuse ;  /* 0x0000000b22227c23 */ /* 0x100fe2000801082c */
[----:B------:R-:W-:Y:S01]  /*6f30*/  MUFU.EX2 R45, R45 ;  /* 0x0000002d002d7308 */ /* 0x000fe20000000800 */
[----:B------:R-:W-:Y:S01]  /*6f40*/  FFMA.FTZ R27, R46, UR11, -R44 ;  /* 0x0000000b2e1b7c23 */ /* 0x000fe2000801082c */
[----:B------:R-:W-:Y:S01]  /*6f50*/  FMUL.FTZ R12, R12, UR11 ;  /* 0x0000000b0c0c7c20 */ /* 0x000fe20008410000 */
[----:B-1----:R-:W-:Y:S01]  /*6f60*/  FFMA.FTZ R46, R13, R5, R18 ;  /* 0x000000050d2e7223 */ /* 0x002fe20000010012 */
[--C-:B------:R-:W-:Y:S01]  /*6f70*/  FFMA.FTZ R31, R38, UR11, -R44.reuse ;  /* 0x0000000b261f7c23 */ /* 0x100fe2000801082c */
[--C-:B------:R-:W-:Y:S01]  /*6f80*/  FFMA.FTZ R80, R39, UR11, -R44.reuse ;  /* 0x0000000b27507c23 */ /* 0x100fe2000801082c */
[----:B------:R-:W-:Y:S01]  /*6f90*/  FFMA.FTZ R39, R47, UR11, -R44 ;  /* 0x0000000b2f277c23 */ /* 0x000fe2000801082c */
        /* <DEDUP_REMOVED lines=28> */
[----:B------:R-:W-:-:S03]  /*7160*/  FFMA.FTZ R71, R86, UR11, -R44 ;  /* 0x0000000b56477c23 */ /* 0x000fc6000801082c */
[----:B------:R-:W-:Y:S02]  /*7170*/  FADD.FTZ R47, R23, R4 ;  /* 0x00000004172f7221 */ /* 0x000fe40000010000 */
[----:B------:R-:W1:Y:S01]  /*7180*/  MUFU.EX2 R34, R34 ;  /* 0x0000002200227308 */ /* 0x000e620000000800 */
[----:B--2---:R-:W-:Y:S01]  /*7190*/  FADD.FTZ R5, R20, R5 ;  /* 0x0000000514057221 */ /* 0x004fe20000010000 */
[----:B------:R-:W-:-:S06]  /*71a0*/  FADD.FTZ R46, R24, R47 ;  /* 0x0000002f182e7221 */ /* 0x000fcc0000010000 */
        /* <DEDUP_REMOVED lines=26> */
[----:B------:R2:W3:Y:S01]  /*7350*/  MUFU.EX2 R35, R54 ;  /* 0x0000003600237308 */ /* 0x0004e20000000800 */
[----:B0-----:R-:W-:-:S07]  /*7360*/  FADD.FTZ R5, R30, R5 ;  /* 0x000000051e057221 */ /* 0x001fce0000010000 */
[----:B------:R-:W0:Y:S01]  /*7370*/  MUFU.EX2 R138, R138 ;  /* 0x0000008a008a7308 */ /* 0x000e220000000800 */
[----:B-1----:R-:W-:Y:S01]  /*7380*/  FADD.FTZ R46, R38, R5 ;  /* 0x00000005262e7221 */ /* 0x002fe20000010000 */
[----:B------:R-:W-:Y:S01]  /*7390*/  FADD.FTZ R5, R41, R4 ;  /* 0x0000000429057221 */ /* 0x000fe20000010000 */
[--C-:B--2---:R-:W-:Y:S01]  /*73a0*/  FFMA.FTZ R54, R74, UR11, -R44.reuse ;  /* 0x0000000b4a367c23 */ /* 0x104fe2000801082c */
[----:B------:R-:W-:Y:S02]  /*73b0*/  FFMA.FTZ R74, R87, UR11, -R44 ;  /* 0x0000000b574a7c23 */ /* 0x000fe4000801082c */
[----:B------:R-:W-:Y:S02]  /*73c0*/  FADD.FTZ R4, R48, R5 ;  /* 0x0000000530047221 */ /* 0x000fe40000010000 */
[----:B------:R-:W1:Y:S01]  /*73d0*/  MUFU.EX2 R43, R43 ;  /* 0x0000002b002b7308 */ /* 0x000e620000000800 */
[----:B---3--:R-:W-:Y:S01]  /*73e0*/  FADD.FTZ R47, R35, R46 ;  /* 0x0000002e232f7221 */ /* 0x008fe20000010000 */
        /* <DEDUP_REMOVED lines=61> */
.L_x_10895:
[----:B------:R-:W0:Y:S01]  /*77c0*/  S2UR UR10, SR_CgaCtaId ;  /* 0x00000000000a79c3 */ /* 0x000e220000008800 */
[----:B------:R-:W-:Y:S01]  /*77d0*/  ULEA UR6, UR6, UR38, 0x3 ;  /* 0x0000002606067291 */ /* 0x000fe2000f8e183f */
[----:B------:R-:W-:Y:S01]  /*77e0*/  F2FP.BF16.F32.PACK_AB R46, R22, R21 ;  /* 0x00000015162e723e */ /* 0x000fe200000010ff */
[----:B------:R-:W-:Y:S01]  /*77f0*/  UMOV UR41, UR5 ;  /* 0x0000000500297c82 */ /* 0x000fe20008000000 */
[----:B------:R-:W-:Y:S01]  /*7800*/  F2FP.BF16.F32.PACK_AB R47, R84, R20 ;  /* 0x00000014542f723e */ /* 0x000fe200000010ff */
[----:B------:R-:W-:Y:S01]  /*7810*/  UIADD3 UR6, UR6, 0x2d860, URZ ;  /* 0x0002d86006067890 */ /* 0x000fe2000fffe03f */
        /* <DEDUP_REMOVED lines=18> */
[----:B0-----:R-:W-:Y:S01]  /*7940*/  UPRMT UR6, UR10, 0x654, UR6 ;  /* 0x000006540a067896 */ /* 0x001fe20008000006 */
        /* <DEDUP_REMOVED lines=23> */
[----:B------:R0:W-:Y:S01]  /*7ac0*/  STSM.16.M88.4 [R3], R28 ;  /* 0x0000001c03007844 */ /* 0x0001e20000000200 */
[----:B------:R-:W-:Y:S01]  /*7ad0*/  F2FP.BF16.F32.PACK_AB R58, R61, R60 ;  /* 0x0000003c3d3a723e */ /* 0x000fe200000010ff */
[----:B------:R-:W-:Y:S01]  /*7ae0*/  FMUL.FTZ R117, R117, R13 ;  /* 0x0000000d75757220 */ /* 0x000fe20000410000 */
[----:B------:R-:W-:Y:S01]  /*7af0*/  F2FP.BF16.F32.PACK_AB R59, R67, R59 ;  /* 0x0000003b433b723e */ /* 0x000fe200000010ff */
[----:B------:R0:W-:Y:S01]  /*7b00*/  STSM.16.M88.4 [R2+0x27800], R32 ;  /* 0x0278002002007844 */ /* 0x0001e20000000200 */
        /* <DEDUP_REMOVED lines=14> */
[----:B------:R-:W-:Y:S01]  /*7bf0*/  ISETP.GT.AND P1, PT, R14, UR32, PT ;  /* 0x000000200e007c0c */ /* 0x000fe2000bf24270 */
        /* <DEDUP_REMOVED lines=37> */
[----:B-1----:R-:W-:Y:S01]  /*7e50*/  NOP ;  /* 0x0000000000007918 */ /* 0x002fe20000000000 */
[----:B0-----:R-:W-:Y:S05]  /*7e60*/  @P1 BRA `(.L_x_10896) ;  /* 0xffffffcc00741947 */ /* 0x001fea000383ffff */
.L_x_10877:
[----:B------:R-:W0:Y:S01]  /*7e70*/  S2UR UR10, SR_CTAID.X ;  /* 0x00000000000a79c3 */ /* 0x000e220000002500 */
[----:B------:R-:W-:Y:S01]  /*7e80*/  R2UR UR6, R144 ;  /* 0x00000000900672ca */ /* 0x000fe200000e0000 */
[----:B------:R-:W-:Y:S01]  /*7e90*/  UISETP.NE.AND UP0, UPT, UR39, URZ, UPT ;  /* 0x0000003f2700728c */ /* 0x000fe2000bf05270 */
[----:B------:R-:W-:-:S05]  /*7ea0*/  IADD3 R7, -R7, 0x1, RZ ;  /* 0x0000000107077810 */ /* 0x000fca0007ffe1ff */
[----:B------:R-:W-:Y:S01]  /*7eb0*/  IMAD R7, R16, UR35, R7 ;  /* 0x0000002310077c24 */ /* 0x000fe2000f8e0207 */
[----:B------:R-:W-:-:S05]  /*7ec0*/  PLOP3.LUT P1, PT, PT, PT, UP0, 0x40, 0x0 ;  /* 0x000000000000781c */ /* 0x000fca0003f2e808 */
[----:B------:R-:W-:-:S03]  /*7ed0*/  UISETP.NE.AND UP1, UPT, UR6, URZ, UPT ;  /* 0x0000003f0600728c */ /* 0x000fc6000bf25270 */
[----:B------:R-:W-:Y:S02]  /*7ee0*/  UMOV UR6, 0xc0 ;  /* 0x000000c000067882 */ /* 0x000fe40000000000 */
[----:B0-----:R-:W-:Y:S01]  /*7ef0*/  UIMAD UR6, UR10, UR6, 0xbf ;  /* 0x000000bf0a0674a4 */ /* 0x001fe2000f8e0206 */
[----:B------:R-:W-:-:S05]  /*7f00*/  R2UR UR10, R7 ;  /* 0x00000000070a72ca */ /* 0x000fca00000e0000 */
[----:B------:R-:W-:Y:S01]  /*7f10*/  @UP1 ULDC UR14, c[0x0][0x44c] ;  /* 0x00011300000e1ab9 */ /* 0x000fe20000000800 */
[----:B------:R-:W-:Y:S01]  /*7f20*/  @UP1 ULDC UR18, c[0x0][0x450] ;  /* 0x0001140000121ab9 */ /* 0x000fe20000000800 */
        /* <DEDUP_REMOVED lines=17> */
.L_x_10898:
[----:B------:R-:W-:Y:S02]  /*8040*/  ULDC UR18, c[0x0][0x9e4] ;  /* 0x0002790000127ab9 */ /* 0x000fe40000000800 */
[----:B------:R-:W-:-:S11]  /*8050*/  UISETP.NE.AND UP0, UPT, UR18, 0x1, UPT ;  /* 0x000000011200788c */ /* 0x000fd6000bf05270 */
[----:B------:R-:W-:Y:S02]  /*8060*/  @UP0 ULDC.64 UR22, c[0x0][0x9e8] ;  /* 0x00027a0000160ab9 */ /* 0x000fe40000000a00 */
[----:B------:R-:W-:-:S04]  /*8070*/  UIMAD.WIDE.U32 UR14, UR6, UR22, URZ ;  /* 0x00000016060e72a5 */ /* 0x000fc8000f8e003f */
[----:B------:R-:W-:-:S12]  /*8080*/  @UP0 USHF.R.U32.HI UR6, URZ, UR23, UR15 ;  /* 0x000000173f060299 */ /* 0x000fd8000801160f */
.L_x_10899:
[----:B------:R-:W-:-:S04]  /*8090*/  UIMAD UR6, UR6, UR18, URZ ;  /* 0x00000012060672a4 */ /* 0x000fc8000f8e023f */
[----:B------:R-:W-:-:S04]  /*80a0*/  UISETP.LT.AND UP0, UPT, UR10, UR6, UPT ;  /* 0x000000060a00728c */ /* 0x000fc8000bf01270 */
[----:B------:R-:W-:-:S12]  /*80b0*/  USEL UR10, UR10, UR6, !UP0 ;  /* 0x000000060a0a7287 */ /* 0x000fd8000c000000 */
.L_x_10897:
        /* <DEDUP_REMOVED lines=14> */
.L_x_10911:
[----:B------:R-:W-:Y:S01]  /*81a0*/  ISETP.NE.AND P2, PT, RZ, UR60, PT ;  /* 0x0000003cff007c0c */ /* 0x000fe2000bf45270 */
[----:B------:R-:W-:-:S04]  /*81b0*/  UISETP.NE.AND UP0, UPT, UR10, 0x1, UPT ;  /* 0x000000010a00788c */ /* 0x000fc8000bf05270 */
[----:B------:R-:W-:-:S04]  /*81c0*/  USEL UR5, URZ, 0x1, UP0 ;  /* 0x000000013f057887 */ /* 0x000fc80008000000 */
[----:B------:R-:W-:-:S04]  /*81d0*/  ULOP3.LUT UR5, UR32, UR5, URZ, 0x3c, !UPT ;  /* 0x0000000520057292 */ /* 0x000fc8000f8e3c3f */
[----:B------:R-:W-:Y:S08]  /*81e0*/  @P2 BRA `(.L_x_10901) ;  /* 0x0000000000382947 */ /* 0x000ff00003800000 */
[----:B------:R-:W-:Y:S05]  /*81f0*/  @!P0 BRA `(.L_x_10902) ;  /* 0x0000000000048947 */ /* 0x000fea0003800000 */
[----:B------:R-:W-:Y:S01]  /*8200*/  BPT.TRAP 0x1 ;  /* 0x000000040000795c */ /* 0x000fe20000300000 */
.L_x_10902:
        /* <DEDUP_REMOVED lines=9> */
.L_x_10903:
[----:B-1----:R-:W-:Y:S05]  /*82a0*/  @P1 BRA `(.L_x_10901) ;  /* 0x0000000000081947 */ /* 0x002fea0003800000 */
[----:B------:R-:W1:Y:S02]  /*82b0*/  SYNCS.PHASECHK.TRANS64.TRYWAIT P1, [UR4+0x2d830], R0 ;  /* 0x02d83000ff0075a7 */ /* 0x000e640008020144 */
[----:B-1----:R-:W-:Y:S05]  /*82c0*/  @!P1 BRA `(.L_x_10904) ;  /* 0x000000b000d89947 */ /* 0x002fea0003800000 */
.L_x_10901:
        /* <DEDUP_REMOVED lines=11> */
[----:B------:R-:W-:-:S04]  /*8380*/  UIMAD UR26, UR4, 0x600, UR7 ;  /* 0x00000600041a78a4 */ /* 0x000fc8000f8e0207 */
[----:B------:R-:W-:Y:S02]  /*8390*/  UIADD3 UR14, UR26, 0x200, URZ ;  /* 0x000002001a0e7890 */ /* 0x000fe4000fffe03f */
[----:B------:R-:W-:Y:S02]  /*83a0*/  UIADD3 UR18, UR26, 0x202, URZ ;  /* 0x000002021a127890 */ /* 0x000fe4000fffe03f */
[----:B------:R-:W-:Y:S01]  /*83b0*/  UMOV UR30, UR26 ;  /* 0x0000001a001e7c82 */ /* 0x000fe20008000000 */
[----:B------:R-:W-:Y:S01]  /*83c0*/  UIADD3 UR22, UR26, 0x400, URZ ;  /* 0x000004001a167890 */ /* 0x000fe2000fffe03f */
[----:B-1----:R-:W-:-:S05]  /*83d0*/  SHF.R.U32.HI R13, RZ, 0x7, R13 ;  /* 0x00000007ff0d7819 */ /* 0x002fca000001160d */
[----:B0-----:R-:W-:-:S05]  /*83e0*/  VIADD R0, R13, 0x8 ;  /* 0x000000080d007836 */ /* 0x001fca0000000000 */
[----:B------:R0:W-:Y:S06]  /*83f0*/  BAR.SYNC.DEFER_BLOCKING R0, 0x100 ;  /* 0x000400000000751d */ /* 0x0001ec0000010000 */
[----:B---3--:R-:W-:-:S06]  /*8400*/  WARPGROUP.ARRIVE ;  /* 0x00000000000079c5 */ /* 0x008fcc0000000000 */
[----:B------:R-:W-:Y:S01]  /*8410*/  HGMMA.64x128x16.F32.BF16 R24, gdesc[UR28], RZ, !UPT, gsb0 ;  /* 0x01e000001c1879f0 */ /* 0x000fe2000c0018ff */
[----:B------:R-:W-:Y:S01]  /*8420*/  UIADD3 UR30, UR26, 0x2, URZ ;  /* 0x000000021a1e7890 */ /* 0x000fe2000fffe03f */
[----:B------:R-:W-:Y:S01]  /*8430*/  UMOV UR28, UR8 ;  /* 0x00000008001c7c82 */ /* 0x000fe20008000000 */
[----:B------:R-:W-:Y:S01]  /*8440*/  UMOV UR29, UR9 ;  /* 0x00000009001d7c82 */ /* 0x000fe20008000000 */
[----:B------:R-:W-:Y:S01]  /*8450*/  UMOV UR31, 0x80000020 ;  /* 0x80000020001f7882 */ /* 0x000fe20000000000 */
[----:B------:R-:W-:Y:S01]  /*8460*/  UIADD3 UR26, UR26, 0x402, URZ ;  /* 0x000004021a1a7890 */ /* 0x000fe2000fffe03f */
        /* <DEDUP_REMOVED lines=19> */
.L_x_10906:
[----:B------:R-:W-:Y:S01]  /*85a0*/  ULEA UR14, UR10, UR38, 0x3 ;  /* 0x000000260a0e7291 */ /* 0x000fe2000f8e183f */
[----:B------:R-:W-:-:S05]  /*85b0*/  IMAD.U32 R0, RZ, RZ, UR32 ;  /* 0x00000020ff007e24 */ /* 0x000fca000f8e00ff */
[----:B------:R-:W-:-:S04]  /*85c0*/  SHF.L.U32 R0, R0, 0x1f, RZ ;  /* 0x0000001f00007819 */ /* 0x000fc800000006ff */
[----:B------:R0:W1:Y:S01]  /*85d0*/  SYNCS.PHASECHK.TRANS64.TRYWAIT P1, [UR14+0x2d850], R0 ;  /* 0x02d85000ff0075a7 */ /* 0x000062000802014e */
[----:B------:R-:W-:Y:S05]  /*85e0*/  @!P0 BRA `(.L_x_10907) ;  /* 0x0000000000048947 */ /* 0x000fea0003800000 */
[----:B------:R-:W-:Y:S01]  /*85f0*/  BPT.TRAP 0x1 ;  /* 0x000000040000795c */ /* 0x000fe20000300000 */
.L_x_10907:
[----:B-1----:R-:W-:Y:S05]  /*8600*/  @P1 BRA `(.L_x_10905) ;  /* 0x0000000000081947 */ /* 0x002fea0003800000 */
[----:B------:R-:W1:Y:S02]  /*8610*/  SYNCS.PHASECHK.TRANS64.TRYWAIT P1, [UR14+0x2d850], R0 ;  /* 0x02d85000ff0075a7 */ /* 0x000e64000802014e */
[----:B-1----:R-:W-:Y:S05]  /*8620*/  @!P1 BRA `(.L_x_10908) ;  /* 0x000000b000189947 */ /* 0x002fea0003800000 */
.L_x_10905:
        /* <DEDUP_REMOVED lines=71> */
.L_x_10909:
[----:B0-----:R-:W-:Y:S01]  /*8aa0*/  FMNMX.FTZ R0, R24, R7, !PT ;  /* 0x0000000718007209 */ /* 0x001fe20007810000 */
        /* <DEDUP_REMOVED lines=80> */
[C---:B------:R-:W-:Y:S01]  /*8fb0*/  FADD.FTZ R7, -R15.reuse, R12 ;  /* 0x0000000c0f077221 */ /* 0x040fe20000010100 */
[----:B------:R-:W-:Y:S01]  /*8fc0*/  FMUL.FTZ R36, R15, UR11 ;  /* 0x0000000b0f247c20 */ /* 0x000fe20008410000 */
        /* <DEDUP_REMOVED lines=28> */
[----:B------:R-:W-:Y:S01]  /*9190*/  FFMA.FTZ R52, R61, UR11, -R13 ;  /* 0x0000000b3d347c23 */ /* 0x000fe2000801080d */
        /* <DEDUP_REMOVED lines=11> */
[----:B------:R-:W-:Y:S01]  /*9250*/  FFMA.FTZ R72, R81, UR11, -R13 ;  /* 0x0000000b51487c23 */ /* 0x000fe2000801080d */
        /* <DEDUP_REMOVED lines=14> */
[----:B0-----:R-:W-:Y:S01]  /*9340*/  FADD.FTZ R4, R18, R5 ;  /* 0x0000000512047221 */ /* 0x001fe20000010000 */
[--C-:B------:R-:W-:Y:S01]  /*9350*/  FFMA.FTZ R51, R74, UR11, -R36.reuse ;  /* 0x0000000b4a337c23 */ /* 0x100fe20008010824 */
[--C-:B------:R-:W-:Y:S01]  /*9360*/  FFMA.FTZ R59, R75, UR11, -R36.reuse ;  /* 0x0000000b4b3b7c23 */ /* 0x100fe20008010824 */
[--C-:B------:R-:W-:Y:S01]  /*9370*/  FFMA.FTZ R54, R78, UR11, -R36.reuse ;  /* 0x0000000b4e367c23 */ /* 0x100fe20008010824 */
[--C-:B------:R-:W-:Y:S01]  /*9380*/  FFMA.FTZ R55, R82, UR11, -R36.reuse ;  /* 0x0000000b52377c23 */ /* 0x100fe20008010824 */
[--C-:B------:R-:W-:Y:S01]  /*9390*/  FFMA.FTZ R67, R86, UR11, -R36.reuse ;  /* 0x0000000b56437c23 */ /* 0x100fe20008010824 */
[----:B------:R-:W-:Y:S01]  /*93a0*/  FFMA.FTZ R70, R87, UR11, -R36 ;  /* 0x0000000b57467c23 */ /* 0x000fe20008010824 */
[----:B------:R-:W0:Y:S01]  /*93b0*/  MUFU.EX2 R26, R26 ;  /* 0x0000001a001a7308 */ /* 0x000e220000000800 */
[----:B--2---:R-:W-:-:S07]  /*93c0*/  FADD.FTZ R39, R140, R39 ;  /* 0x000000278c277221 */ /* 0x004fce0000010000 */
[----:B------:R2:W3:Y:S01]  /*93d0*/  MUFU.EX2 R20, R29 ;  /* 0x0000001d00147308 */ /* 0x0004e20000000800 */
[----:B-1----:R-:W-:-:S07]  /*93e0*/  FADD.FTZ R5, R19, R4 ;  /* 0x0000000413057221 */ /* 0x002fce0000010000 */
[----:B------:R-:W1:Y:S01]  /*93f0*/  MUFU.EX2 R138, R138 ;  /* 0x0000008a008a7308 */ /* 0x000e620000000800 */
[--C-:B--2---:R-:W-:Y:S01]  /*9400*/  FFMA.FTZ R29, R44, UR11, -R13.reuse ;  /* 0x0000000b2c1d7c23 */ /* 0x104fe2000801080d */
[----:B------:R-:W-:Y:S01]  /*9410*/  FFMA.FTZ R44, R53, UR11, -R13 ;  /* 0x0000000b352c7c23 */ /* 0x000fe2000801080d */
[----:B0-----:R-:W-:Y:S01]  /*9420*/  FADD.FTZ R39, R26, R39 ;  /* 0x000000271a277221 */ /* 0x001fe20000010000 */
[--C-:B------:R-:W-:Y:S01]  /*9430*/  FFMA.FTZ R53, R64, UR11, -R13.reuse ;  /* 0x0000000b40357c23 */ /* 0x100fe2000801080d */
[--C-:B------:R-:W-:Y:S01]  /*9440*/  FFMA.FTZ R64, R73, UR11, -R13.reuse ;  /* 0x0000000b49407c23 */ /* 0x100fe2000801080d */
[--C-:B------:R-:W-:Y:S01]  /*9450*/  FFMA.FTZ R73, R84, UR11, -R13.reuse ;  /* 0x0000000b54497c23 */ /* 0x100fe2000801080d */
[----:B------:R-:W-:Y:S01]  /*9460*/  FFMA.FTZ R13, R85, UR11, -R13 ;  /* 0x0000000b550d7c23 */ /* 0x000fe2000801080d */
[----:B------:R-:W0:Y:S01]  /*9470*/  MUFU.EX2 R21, R21 ;  /* 0x0000001500157308 */ /* 0x000e220000000800 */
[----:B---3--:R-:W-:Y:S01]  /*9480*/  FADD.FTZ R4, R20, R5 ;  /* 0x0000000514047221 */ /* 0x008fe20000010000 */
[--C-:B------:R-:W-:Y:S01]  /*9490*/  FFMA.FTZ R85, R43, UR11, -R36.reuse ;  /* 0x0000000b2b557c23 */ /* 0x100fe20008010824 */
[--C-:B------:R-:W-:Y:S01]  /*94a0*/  FFMA.FTZ R84, R47, UR11, -R36.reuse ;  /* 0x0000000b2f547c23 */ /* 0x100fe20008010824 */
[--C-:B------:R-:W-:Y:S01]  /*94b0*/  FFMA.FTZ R43, R58, UR11, -R36.reuse ;  /* 0x0000000b3a2b7c23 */ /* 0x100fe20008010824 */
[--C-:B------:R-:W-:Y:S01]  /*94c0*/  FFMA.FTZ R47, R66, UR11, -R36.reuse ;  /* 0x0000000b422f7c23 */ /* 0x100fe20008010824 */
[--C-:B------:R-:W-:Y:S01]  /*94d0*/  FFMA.FTZ R58, R79, UR11, -R36.reuse ;  /* 0x0000000b4f3a7c23 */ /* 0x100fe20008010824 */
[----:B------:R-:W-:Y:S01]  /*94e0*/  FFMA.FTZ R66, R83, UR11, -R36 ;  /* 0x0000000b53427c23 */ /* 0x000fe20008010824 */
        /* <DEDUP_REMOVED lines=114> */
.L_x_10910:
[----:B------:R-:W0:Y:S01]  /*9c10*/  S2UR UR14, SR_CgaCtaId ;  /* 0x00000000000e79c3 */ /* 0x000e220000008800 */
[----:B------:R-:W-:Y:S01]  /*9c20*/  ULEA UR10, UR10, UR38, 0x3 ;  /* 0x000000260a0a7291 */ /* 0x000fe2000f8e183f */
[----:B------:R-:W-:Y:S01]  /*9c30*/  F2FP.BF16.F32.PACK_AB R38, R20, R19 ;  /* 0x000000131426723e */ /* 0x000fe200000010ff */
[----:B------:R-:W-:Y:S01]  /*9c40*/  UMOV UR32, UR5 ;  /* 0x0000000500207c82 */ /* 0x000fe20008000000 */
[----:B------:R-:W-:Y:S01]  /*9c50*/  F2FP.BF16.F32.PACK_AB R20, R22, R21 ;  /* 0x000000151614723e */ /* 0x000fe200000010ff */
[----:B------:R-:W-:Y:S01]  /*9c60*/  UIADD3 UR10, UR10, 0x2d860, URZ ;  /* 0x0002d8600a0a7890 */ /* 0x000fe2000fffe03f */
        /* <DEDUP_REMOVED lines=18> */
[----:B0-----:R-:W-:Y:S01]  /*9d90*/  UPRMT UR10, UR14, 0x654, UR10 ;  /* 0x000006540e0a7896 */ /* 0x001fe2000800000a */
        /* <DEDUP_REMOVED lines=8> */
[----:B------:R-:W-:Y:S01]  /*9e20*/  SYNCS.ARRIVE.TRANS64.RED.A1T0 RZ, [UR10], RZ ;  /* 0x000000ffffff79a7 */ /* 0x000fe2000810040a */
        /* <DEDUP_REMOVED lines=13> */
[----:B------:R-:W-:Y:S01]  /*9f00*/  ISETP.GT.AND P1, PT, R14, UR6, PT ;  /* 0x000000060e007c0c */ /* 0x000fe2000bf24270 */
[-C--:B------:R-:W-:Y:S01]  /*9f10*/  FMUL.FTZ R117, R117, R12.reuse ;  /* 0x0000000c75757220 */ /* 0x080fe20000410000 */
[-C--:B------:R-:W-:Y:S01]  /*9f20*/  FMUL.FTZ R120, R120, R12.reuse ;  /* 0x0000000c78787220 */ /* 0x080fe20000410000 */
[----:B0-----:R-:W-:Y:S01]  /*9f30*/  F2FP.BF16.F32.PACK_AB R38, R68, R65 ;  /* 0x000000414426723e */ /* 0x001fe200000010ff */
[----:B------:R2:W-:Y:S01]  /*9f40*/  STSM.16.M88.4 [R2+0x27800], R32 ;  /* 0x0278002002007844 */ /* 0x0005e20000000200 */
[----:B------:R-:W-:Y:S01]  /*9f50*/  F2FP.BF16.F32.PACK_AB R36, R64, R61 ;  /* 0x0000003d4024723e */ /* 0x000fe200000010ff */
[-C--:B------:R-:W-:Y:S01]  /*9f60*/  FMUL.FTZ R121, R121, R12.reuse ;  /* 0x0000000c79797220 */ /* 0x080fe20000410000 */
[----:B-1----:R-:W-:Y:S01]  /*9f70*/  F2FP.BF16.F32.PACK_AB R20, R56, R53 ;  /* 0x000000353814723e */ /* 0x002fe200000010ff */
        /* <DEDUP_REMOVED lines=10> */
[----:B------:R2:W-:Y:S01]  /*a020*/  STSM.16.M88.4 [R142], R20 ;  /* 0x000000148e007844 */ /* 0x0005e20000000200 */
[----:B------:R-:W-:Y:S01]  /*a030*/  F2FP.BF16.F32.PACK_AB R65, R66, R55 ;  /* 0x000000374241723e */ /* 0x000fe200000010ff */
[----:B------:R-:W-:Y:S01]  /*a040*/  FMUL.FTZ R133, R133, R12 ;  /* 0x0000000c85857220 */ /* 0x000fe20000410000 */
[----:B------:R-:W-:Y:S01]  /*a050*/  F2FP.BF16.F32.PACK_AB R64, R72, R69 ;  /* 0x000000454840723e */ /* 0x000fe200000010ff */
[----:B------:R2:W-:Y:S01]  /*a060*/  STSM.16.M88.4 [R6+0x6000], R36 ;  /* 0x0060002406007844 */ /* 0x0005e20000000200 */
[----:B------:R-:W-:Y:S01]  /*a070*/  F2FP.BF16.F32.PACK_AB R66, R13, R73 ;  /* 0x000000490d42723e */ /* 0x000fe200000010ff */
[-C--:B------:R-:W-:Y:S01]  /*a080*/  FMUL.FTZ R90, R90, R7.reuse ;  /* 0x000000075a5a7220 */ /* 0x080fe20000410000 */
[-C--:B------:R-:W-:Y:S01]  /*a090*/  FMUL.FTZ R91, R91, R7.reuse ;  /* 0x000000075b5b7220 */ /* 0x080fe20000410000 */
[-C--:B------:R-:W-:Y:S01]  /*a0a0*/  FMUL.FTZ R94, R94, R7.reuse ;  /* 0x000000075e5e7220 */ /* 0x080fe20000410000 */
[-C--:B------:R-:W-:Y:S01]  /*a0b0*/  FMUL.FTZ R95, R95, R7.reuse ;  /* 0x000000075f5f7220 */ /* 0x080fe20000410000 */
        /* <DEDUP_REMOVED lines=30> */
[----:B0-----:R-:W-:Y:S01]  /*a2a0*/  NOP ;  /* 0x0000000000007918 */ /* 0x001fe20000000000 */
[----:B--2---:R-:W-:Y:S05]  /*a2b0*/  @P1 BRA `(.L_x_10911) ;  /* 0xffffffdc00b81947 */ /* 0x004fea000383ffff */
.L_x_10900:
[----:B------:R-:W-:-:S13]  /*a2c0*/  R2UR UR6, R147 ;  /* 0x00000000930672ca */ /* 0x000fda00000e0000 */
[----:B------:R-:W-:-:S13]  /*a2d0*/  ISETP.GE.AND P1, PT, R14, UR6, PT ;  /* 0x000000060e007c0c */ /* 0x000fda000bf26270 */
[----:B------:R-:W-:Y:S05]  /*a2e0*/  @!P1 BRA `(.L_x_10912) ;  /* 0x0000003000cc9947 */ /* 0x000fea0003800000 */
[----:B------:R-:W0:Y:S01]  /*a2f0*/  S2R R12, SR_TID.X ;  /* 0x00000000000c7919 */ /* 0x000e220000002100 */
[----:B------:R-:W-:Y:S01]  /*a300*/  R2UR UR6, R145 ;  /* 0x00000000910672ca */ /* 0x000fe200000e0000 */
[----:B------:R-:W-:Y:S01]  /*a310*/  UMOV UR30, UR5 ;  /* 0x00000005001e7c82 */ /* 0x000fe20008000000 */
[----:B------:R-:W-:Y:S01]  /*a320*/  UMOV UR5, 0x40000040 ;  /* 0x4000004000057882 */ /* 0x000fe20000000000 */
[----:B------:R-:W-:Y:S01]  /*a330*/  IMAD.MOV.U32 R7, RZ, RZ, R15 ;  /* 0x000000ffff077224 */ /* 0x000fe200078e000f */
[----:B------:R-:W-:Y:S01]  /*a340*/  UMOV UR57, 0x40000040 ;  /* 0x4000004000397882 */ /* 0x000fe20000000000 */
[----:B------:R-:W-:Y:S01]  /*a350*/  IMAD.U32 R141, RZ, RZ, UR5 ;  /* 0x00000005ff8d7e24 */ /* 0x000fe2000f8e00ff */
[----:B------:R-:W-:Y:S01]  /*a360*/  UMOV UR29, 0x40000040 ;  /* 0x40000040001d7882 */ /* 0x000fe20000000000 */
[----:B------:R-:W-:Y:S01]  /*a370*/  UMOV UR33, 0x40000040 ;  /* 0x4000004000217882 */ /* 0x000fe20000000000 */
[----:B------:R-:W-:Y:S01]  /*a380*/  UMOV UR41, 0x40000040 ;  /* 0x4000004000297882 */ /* 0x000fe20000000000 */
[----:B------:R-:W-:Y:S01]  /*a390*/  UMOV UR45, 0x40000040 ;  /* 0x40000040002d7882 */ /* 0x000fe20000000000 */
[----:B------:R-:W-:-:S03]  /*a3a0*/  UMOV UR49, 0x40000040 ;  /* 0x4000004000317882 */ /* 0x000fc60000000000 */
[----:B------:R-:W-:-:S03]  /*a3b0*/  ULOP3.LUT UR61, UR6, 0x10000, URZ, 0xfc, !UPT ;  /* 0x00010000063d7892 */ /* 0x000fc6000f8efc3f */
[----:B------:R-:W-:Y:S01]  /*a3c0*/  UMOV UR6, UR4 ;  /* 0x0000000400067c82 */ /* 0x000fe20008000000 */
[----:B------:R-:W-:Y:S02]  /*a3d0*/  UIADD3 UR4, UR61, 0x2, URZ ;  /* 0x000000023d047890 */ /* 0x000fe4000fffe03f */
[----:B------:R-:W-:Y:S02]  /*a3e0*/  UIADD3 UR56, UR61, 0x4, URZ ;  /* 0x000000043d387890 */ /* 0x000fe4000fffe03f */
[----:B------:R-:W-:Y:S02]  /*a3f0*/  UIADD3 UR28, UR61, 0x6, URZ ;  /* 0x000000063d1c7890 */ /* 0x000fe4000fffe03f */
[----:B------:R-:W-:Y:S01]  /*a400*/  IMAD.U32 R140, RZ, RZ, UR4 ;  /* 0x00000004ff8c7e24 */ /* 0x000fe2000f8e00ff */
[----:B------:R-:W-:Y:S02]  /*a410*/  UIADD3 UR32, UR61, 0x600, URZ ;  /* 0x000006003d207890 */ /* 0x000fe4000fffe03f */
[----:B------:R-:W-:-:S02]  /*a420*/  UIADD3 UR40, UR61, 0x602, URZ ;  /* 0x000006023d287890 */ /* 0x000fc4000fffe03f */
[----:B------:R-:W-:Y:S02]  /*a430*/  UIADD3 UR44, UR61, 0x604, URZ ;  /* 0x000006043d2c7890 */ /* 0x000fe4000fffe03f */
[----:B------:R-:W-:Y:S01]  /*a440*/  UIADD3 UR48, UR61, 0x606, URZ ;  /* 0x000006063d307890 */ /* 0x000fe2000fffe03f */
[----:B0-----:R-:W-:Y:S02]  /*a450*/  SHF.R.U32.HI R13, RZ, 0x7, R12 ;  /* 0x00000007ff0d7819 */ /* 0x001fe4000001160c */
[----:B------:R-:W-:Y:S01]  /*a460*/  ISETP.GE.U32.AND P1, PT, R12, 0x180, PT ;  /* 0x000001800c00780c */ /* 0x000fe20003f26070 */
[----:B------:R-:W-:Y:S02]  /*a470*/  IMAD.MOV.U32 R12, RZ, RZ, R0 ;  /* 0x000000ffff0c7224 */ /* 0x000fe400078e0000 */
[C---:B------:R-:W-:Y:S02]  /*a480*/  VIADD R143, R13.reuse, 0x9 ;  /* 0x000000090d8f7836 */ /* 0x040fe40000000000 */
[----:B------:R-:W-:-:S03]  /*a490*/  VIADD R148, R13, 0x8 ;  /* 0x000000080d947836 */ /* 0x000fc60000000000 */
[----:B------:R-:W-:-:S07]  /*a4a0*/  SEL R143, R143, 0x9, !P1 ;  /* 0x000000098f8f7807 */ /* 0x000fce0004800000 */
.L_x_10931:
        /* <DEDUP_REMOVED lines=9> */
.L_x_10914:
[----:B------:R-:W-:Y:S01]  /*a540*/  ULEA UR10, UR4, UR38, 0x3 ;  /* 0x00000026040a7291 */ /* 0x000fe2000f8e183f */
[----:B------:R-:W-:-:S05]  /*a550*/  IMAD.U32 R0, RZ, RZ, UR5 ;  /* 0x00000005ff007e24 */ /* 0x000fca000f8e00ff */
[----:B------:R-:W-:-:S04]  /*a560*/  SHF.L.U32 R0, R0, 0x1f, RZ ;  /* 0x0000001f00007819 */ /* 0x000fc800000006ff */
[----:B------:R0:W1:Y:S01]  /*a570*/  SYNCS.PHASECHK.TRANS64.TRYWAIT P1, [UR10+0x2d830], R0 ;  /* 0x02d83000ff0075a7 */ /* 0x000062000802014a */
[----:B------:R-:W-:Y:S05]  /*a580*/  @!P0 BRA `(.L_x_10915) ;  /* 0x0000000000048947 */ /* 0x000fea0003800000 */
[----:B------:R-:W-:Y:S01]  /*a590*/  BPT.TRAP 0x1 ;  /* 0x000000040000795c */ /* 0x000fe20000300000 */
.L_x_10915:
[----:B-1----:R-:W-:Y:S05]  /*a5a0*/  @P1 BRA `(.L_x_10913) ;  /* 0x0000000000081947 */ /* 0x002fea0003800000 */
[----:B------:R-:W1:Y:S02]  /*a5b0*/  SYNCS.PHASECHK.TRANS64.TRYWAIT P1, [UR10+0x2d830], R0 ;  /* 0x02d83000ff0075a7 */ /* 0x000e64000802014a */
[----:B-1----:R-:W-:Y:S05]  /*a5c0*/  @!P1 BRA `(.L_x_10916) ;  /* 0x0000009000489947 */ /* 0x002fea0003800000 */
.L_x_10913:
[----:B------:R2:W-:Y:S01]  /*a5d0*/  BAR.SYNC.DEFER_BLOCKING R148, 0x100 ;  /* 0x000400940000751d */ /* 0x0005e20000010000 */
[----:B------:R-:W-:Y:S01]  /*a5e0*/  R2UR UR52, R8 ;  /* 0x00000000083472ca */ /* 0x000fe200000e0000 */
[----:B------:R-:W-:Y:S01]  /*a5f0*/  UIMAD UR26, UR4, 0x600, UR7 ;  /* 0x00000600041a78a4 */ /* 0x000fe2000f8e0207 */
[----:B------:R-:W-:-:S03]  /*a600*/  R2UR UR53, R9 ;  /* 0x00000000093572ca */ /* 0x000fc600000e0000 */
[----:B------:R-:W-:Y:S01]  /*a610*/  UMOV UR55, 0x80000020 ;  /* 0x8000002000377882 */ /* 0x000fe20000000000 */
        /* <DEDUP_REMOVED lines=32> */
.L_x_10918:
[----:B------:R-:W-:Y:S01]  /*a820*/  ULEA UR10, UR6, UR38, 0x3 ;  /* 0x00000026060a7291 */ /* 0x000fe2000f8e183f */
[----:B01----:R-:W-:-:S05]  /*a830*/  IMAD.U32 R0, RZ, RZ, UR30 ;  /* 0x0000001eff007e24 */ /* 0x003fca000f8e00ff */
[----:B------:R-:W-:-:S04]  /*a840*/  SHF.L.U32 R0, R0, 0x1f, RZ ;  /* 0x0000001f00007819 */ /* 0x000fc800000006ff */
[----:B------:R0:W1:Y:S01]  /*a850*/  SYNCS.PHASECHK.TRANS64.TRYWAIT P1, [UR10+0x2d850], R0 ;  /* 0x02d85000ff0075a7 */ /* 0x000062000802014a */
[----:B------:R-:W-:Y:S05]  /*a860*/  @!P0 BRA `(.L_x_10919) ;  /* 0x0000000000048947 */ /* 0x000fea0003800000 */
[----:B------:R-:W-:Y:S01]  /*a870*/  BPT.TRAP 0x1 ;  /* 0x000000040000795c */ /* 0x000fe20000300000 */
.L_x_10919:
[----:B-1----:R-:W-:Y:S05]  /*a880*/  @P1 BRA `(.L_x_10917) ;  /* 0x0000000000081947 */ /* 0x002fea0003800000 */
[----:B------:R-:W1:Y:S02]  /*a890*/  SYNCS.PHASECHK.TRANS64.TRYWAIT P1, [UR10+0x2d850], R0 ;  /* 0x02d85000ff0075a7 */ /* 0x000e64000802014a */
[----:B-1----:R-:W-:Y:S05]  /*a8a0*/  @!P1 BRA `(.L_x_10920) ;  /* 0x0000008c00a89947 */ /* 0x002fea0003800000 */
.L_x_10917:
[----:B------:R-:W-:Y:S01]  /*a8b0*/  UIADD3 UR10, UR38, 0x400, URZ ;  /* 0x00000400260a7890 */ /* 0x000fe2000fffe03f */
[----:B------:R-:W-:Y:S01]  /*a8c0*/  WARPGROUP.ARRIVE ;  /* 0x00000000000079c5 */ /* 0x000fe20000000000 */
[----:B------:R-:W-:Y:S01]  /*a8d0*/  UMOV UR52, UR61 ;  /* 0x0000003d00347c82 */ /* 0x000fe20008000000 */
[----:B------:R-:W-:Y:S01]  /*a8e0*/  UMOV UR53, 0x40000040 ;  /* 0x4000004000357882 */ /* 0x000fe20000000000 */
[----:B------:R-:W-:Y:S01]  /*a8f0*/  USHF.R.U32.HI UR10, URZ, 0x4, UR10 ;  /* 0x000000043f0a7899 */ /* 0x000fe2000801160a */
[----:B------:R-:W-:Y:S01]  /*a900*/  UMOV UR55, 0x80000020 ;  /* 0x8000002000377882 */ /* 0x000fe20000000000 */
[----:B------:R-:W-:Y:S02]  /*a910*/  UMOV UR59, 0x80000020 ;  /* 0x80000020003b7882 */ /* 0x000fe40000000000 */
[----:B------:R-:W-:Y:S01]  /*a920*/  ULOP3.LUT UR10, UR10, 0x3fff, URZ, 0xc0, !UPT ;  /* 0x00003fff0a0a7892 */ /* 0x000fe2000f8ec03f */
[----:B------:R-:W-:Y:S01]  /*a930*/  UMOV UR31, 0x80000020 ;  /* 0x80000020001f7882 */ /* 0x000fe20000000000 */
[----:B------:R-:W-:-:S02]  /*a940*/  UMOV UR35, 0x80000020 ;  /* 0x8000002000237882 */ /* 0x000fc40000000000 */
[----:B------:R-:W-:Y:S01]  /*a950*/  ULOP3.LUT UR10, UR10, 0x2000000, URZ, 0xfc, !UPT ;  /* 0x020000000a0a7892 */ /* 0x000fe2000f8efc3f */
[----:B------:R-:W-:Y:S01]  /*a960*/  UMOV UR43, 0x80000020 ;  /* 0x80000020002b7882 */ /* 0x000fe20000000000 */
[----:B------:R-:W-:Y:S02]  /*a970*/  UMOV UR47, 0x80000020 ;  /* 0x80000020002f7882 */ /* 0x000fe40000000000 */
[----:B------:R-:W-:Y:S01]  /*a980*/  UIMAD UR10, UR6, 0x600, UR10 ;  /* 0x00000600060a78a4 */ /* 0x000fe2000f8e020a */
[----:B------:R-:W-:-:S03]  /*a990*/  UMOV UR51, 0x80000020 ;  /* 0x8000002000337882 */ /* 0x000fc60000000000 */
[----:B------:R-:W-:Y:S02]  /*a9a0*/  UIADD3 UR11, UR10, 0x40, URZ ;  /* 0x000000400a0b7890 */ /* 0x000fe4000fffe03f */
[----:B------:R-:W-:Y:S02]  /*a9b0*/  UIADD3 UR58, UR10, 0x80, URZ ;  /* 0x000000800a3a7890 */ /* 0x000fe4000fffe03f */
[----:B------:R-:W-:Y:S01]  /*a9c0*/  UMOV UR54, UR10 ;  /* 0x0000000a00367c82 */ /* 0x000fe20008000000 */
[----:B------:R-:W-:Y:S01]  /*a9d0*/  UIADD3 UR30, UR10, 0xc0, URZ ;  /* 0x000000c00a1e7890 */ /* 0x000fe2000fffe03f */
[----:B------:R-:W-:Y:S01]  /*a9e0*/  HGMMA.64x96x16.F32.BF16 R88, gdesc[UR52].tnspB, R88, gsb0 ;  /* 0x41600000345879f0 */ /* 0x000fe20008001858 */
[----:B------:R-:W-:Y:S01]  /*a9f0*/  R2UR UR52, R140 ;  /* 0x000000008c3472ca */ /* 0x000fe200000e0000 */
[----:B------:R-:W-:Y:S01]  /*aa00*/  UMOV UR54, UR11 ;  /* 0x0000000b00367c82 */ /* 0x000fe20008000000 */
[----:B------:R-:W-:Y:S01]  /*aa10*/  R2UR UR53, R141 ;  /* 0x000000008d3572ca */ /* 0x000fe200000e0000 */
[----:B------:R-:W-:Y:S01]  /*aa20*/  UMOV UR55, 0x80000020 ;  /* 0x8000002000377882 */ /* 0x000fe20000000000 */
[----:B------:R-:W-:-:S02]  /*aa30*/  UIADD3 UR34, UR10, 0x100, URZ ;  /* 0x000001000a227890 */ /* 0x000fc4000fffe03f */
[----:B------:R-:W-:Y:S02]  /*aa40*/  UIADD3 UR42, UR10, 0x140, URZ ;  /* 0x000001400a2a7890 */ /* 0x000fe4000fffe03f */
[----:B------:R-:W-:Y:S02]  /*aa50*/  UIADD3 UR46, UR10, 0x180, URZ ;  /* 0x000001800a2e7890 */ /* 0x000fe4000fffe03f */
[----:B------:R-:W-:Y:S01]  /*aa60*/  UIADD3 UR50, UR10, 0x1c0, URZ ;  /* 0x000001c00a327890 */ /* 0x000fe2000fffe03f */
        /* <DEDUP_REMOVED lines=25> */
.L_x_10921:
[----:B------:R-:W-:Y:S01]  /*ac00*/  R2UR UR10, R144 ;  /* 0x00000000900a72ca */ /* 0x000fe200000e0000 */
[----:B------:R-:W3:Y:S01]  /*ac10*/  S2UR UR15, SR_CgaCtaId ;  /* 0x00000000000f79c3 */ /* 0x000ee20000008800 */
[----:B-1----:R-:W-:Y:S01]  /*ac20*/  IMAD.MOV.U32 R13, RZ, RZ, R11 ;  /* 0x000000ffff0d7224 */ /* 0x002fe200078e000b */
[----:B------:R-:W-:Y:S01]  /*ac30*/  UISETP.NE.AND UP0, UPT, UR39, URZ, UPT ;  /* 0x0000003f2700728c */ /* 0x000fe2000bf05270 */
[----:B------:R-:W-:Y:S01]  /*ac40*/  R2UR UR14, R146 ;  /* 0x00000000920e72ca */ /* 0x000fe200000e0000 */
[----:B------:R-:W-:Y:S01]  /*ac50*/  ULDC UR19, c[0x0][0x2f0] ;  /* 0x0000bc0000137ab9 */ /* 0x000fe20000000800 */
[----:B------:R-:W-:-:S07]  /*ac60*/  ULDC UR18, c[0x0][0x288] ;  /* 0x0000a20000127ab9 */ /* 0x000fce0000000800 */
[----:B------:R-:W-:Y:S02]  /*ac70*/  UISETP.NE.AND UP1, UPT, UR10, URZ, UPT ;  /* 0x0000003f0a00728c */ /* 0x000fe4000bf25270 */
[----:B------:R-:W-:-:S04]  /*ac80*/  ULEA UR10, UR4, UR38, 0x3 ;  /* 0x00000026040a7291 */ /* 0x000fc8000f8e183f */
[----:B------:R-:W-:Y:S01]  /*ac90*/  PLOP3.LUT P1, PT, PT, PT, UP1, 0x80, 0x0 ;  /* 0x000000000000781c */ /* 0x000fe20003f2f018 */
[----:B------:R-:W-:Y:S01]  /*aca0*/  UIADD3 UR10, UR10, 0x2d840, URZ ;  /* 0x0002d8400a0a7890 */ /* 0x000fe2000fffe03f */
[----:B------:R-:W-:-:S03]  /*acb0*/  PLOP3.LUT P2, PT, PT, PT, UP1, 0x80, 0x0 ;  /* 0x000000000000781c */ /* 0x000fc60003f4f018 */
[----:B------:R-:W-:Y:S01]  /*acc0*/  @UP1 ULDC UR11, c[0x0][0x44c] ;  /* 0x00011300000b1ab9 */ /* 0x000fe20000000800 */
[----:B---3--:R-:W-:-:S03]  /*acd0*/  UPRMT UR10, UR15, 0x654, UR10 ;  /* 0x000006540f0a7896 */ /* 0x008fc6000800000a */
[----:B------:R-:W-:-:S04]  /*ace0*/  ULDC UR15, c[0x0][0x9e0] ;  /* 0x00027800000f7ab9 */ /* 0x000fc80000000800 */
[----:B0-----:R-:W-:Y:S01]  /*acf0*/  @P1 IMAD.HI.U32 R0, R11, UR11, RZ ;  /* 0x0000000b0b001c27 */ /* 0x001fe2000f8e00ff */
[----:B------:R-:W-:Y:S01]  /*ad00*/  @UP1 ULDC UR11, c[0x0][0x450] ;  /* 0x00011400000b1ab9 */ /* 0x000fe20000000800 */
[----:B------:R-:W-:Y:S01]  /*ad10*/  PLOP3.LUT P1, PT, PT, PT, UP0, 0x40, 0x0 ;  /* 0x000000000000781c */ /* 0x000fe20003f2e808 */
[----:B------:R-:W-:Y:S02]  /*ad20*/  SYNCS.ARRIVE.TRANS64.RED.A1T0 RZ, [UR10], RZ ;  /* 0x000000ffffff79a7 */ /* 0x000fe4000810040a */
[----:B------:R-:W-:Y:S01]  /*ad30*/  @P2 SHF.R.U32.HI R13, RZ, UR11, R0 ;  /* 0x0000000bff0d2c19 */ /* 0x000fe20008011600 */
[----:B------:R-:W-:-:S04]  /*ad40*/  IMAD.SHL.U32 R0, R14, 0x80, RZ ;  /* 0x000000800e007824 */ /* 0x000fc800078e00ff */
[----:B------:R-:W0:Y:S01]  /*ad50*/  SHFL.IDX PT, R21, R13, RZ, 0x1c1f ;  /* 0x001c1fff0d157589 */ /* 0x000e2200000e0000 */
[----:B------:R-:W-:-:S05]  /*ad60*/  IADD3 R15, -R0, 0x1, RZ ;  /* 0x00000001000f7810 */ /* 0x000fca0007ffe1ff */
[----:B------:R-:W-:-:S04]  /*ad70*/  IMAD R15, R10, -0x2, R15 ;  /* 0xfffffffe0a0f7824 */ /* 0x000fc800078e020f */
[----:B------:R-:W-:-:S04]  /*ad80*/  IMAD R15, R16, UR19, R15 ;  /* 0x00000013100f7c24 */ /* 0x000fc8000f8e020f */
[----:B------:R-:W-:-:S04]  /*ad90*/  VIADD R15, R15, -UR18 ;  /* 0x800000120f0f7c36 */ /* 0x000fc80008000000 */
[C---:B------:R-:W-:Y:S02]  /*ada0*/  VIADD R19, R15.reuse, UR15 ;  /* 0x0000000f0f137c36 */ /* 0x040fe40008000000 */
[----:B------:R-:W-:Y:S02]  /*adb0*/  VIADD R18, R15, UR14 ;  /* 0x0000000e0f127c36 */ /* 0x000fe40008000000 */
        /* <DEDUP_REMOVED lines=19> */
.L_x_10924:
[----:B------:R-:W-:Y:S02]  /*aef0*/  ULDC UR10, c[0x0][0x9e4] ;  /* 0x00027900000a7ab9 */ /* 0x000fe40000000800 */
[----:B------:R-:W-:-:S05]  /*af00*/  IMAD.U32 R22, RZ, RZ, UR10 ;  /* 0x0000000aff167e24 */ /* 0x000fca000f8e00ff */
[----:B------:R-:W-:-:S13]  /*af10*/  ISETP.NE.AND P1, PT, R22, 0x1, PT ;  /* 0x000000011600780c */ /* 0x000fda0003f25270 */
[----:B------:R-:W0:Y:S02]  /*af20*/  @P1 LDC.64 R20, c[0x0][0x9e8] ;  /* 0x00027a00ff141b82 */ /* 0x000e240000000a00 */
[----:B0-----:R-:W-:-:S05]  /*af30*/  @P1 IMAD.HI.U32 R20, R23, R20, RZ ;  /* 0x0000001417141227 */ /* 0x001fca00078e00ff */
[----:B------:R-:W-:-:S07]  /*af40*/  @P1 SHF.R.U32.HI R23, RZ, R21, R20 ;  /* 0x00000015ff171219 */ /* 0x000fce0000011614 */
.L_x_10925:
[----:B------:R-:W-:Y:S05]  /*af50*/  BSYNC B0 ;  /* 0x0000000000007941 */ /* 0x000fea0003800000 */
.L_x_10923:
[----:B------:R-:W-:-:S04]  /*af60*/  IMAD R23, R23, R22, -R0 ;  /* 0x0000001617177224 */ /* 0x000fc800078e0a00 */
[----:B------:R-:W-:-:S05]  /*af70*/  IMAD R20, R10, -0x2, R23 ;  /* 0xfffffffe0a147824 */ /* 0x000fca00078e0217 */
[----:B------:R-:W-:Y:S02]  /*af80*/  VIADDMNMX R17, R20, R22, R17, PT ;  /* 0x0000001614117246 */ /* 0x000fe40003800111 */
[----:B------:R-:W-:-:S07]  /*af90*/  VIMNMX R15, R15, R20, !PT ;  /* 0x000000140f0f7248 */ /* 0x000fce0007fe0100 */
.L_x_10922:
[----:B------:R-:W-:Y:S01]  /*afa0*/  ISETP.GT.AND P1, PT, R14, -0x1, PT ;  /* 0xffffffff0e00780c */ /* 0x000fe20003f24270 */
[----:B------:R-:W0:Y:S01]  /*afb0*/  SHFL.IDX PT, R13, R13, 0x1, 0x1c1f ;  /* 0x003c1f000d0d7f89 */ /* 0x000e2200000e0000 */
[----:B------:R-:W-:Y:S02]  /*afc0*/  UISETP.NE.AND UP0, UPT, UR39, URZ, UPT ;  /* 0x0000003f2700728c */ /* 0x000fe4000bf05270 */
[C---:B------:R-:W-:Y:S02]  /*afd0*/  ISETP.GT.AND P3, PT, R15.reuse, 0x8, P1 ;  /* 0x000000080f00780c */ /* 0x040fe40000f64270 */
[----:B------:R-:W-:Y:S02]  /*afe0*/  ISETP.GT.AND P6, PT, R15, RZ, P1 ;  /* 0x000000ff0f00720c */ /* 0x000fe40000fc4270 */
        /* <DEDUP_REMOVED lines=114> */
.L_x_10928:
[----:B------:R-:W-:Y:S02]  /*b710*/  ULDC UR10, c[0x0][0x9e4] ;  /* 0x00027900000a7ab9 */ /* 0x000fe40000000800 */
[----:B------:R-:W-:-:S05]  /*b720*/  IMAD.U32 R20, RZ, RZ, UR10 ;  /* 0x0000000aff147e24 */ /* 0x000fca000f8e00ff */
[----:B------:R-:W-:-:S13]  /*b730*/  ISETP.NE.AND P2, PT, R20, 0x1, PT ;  /* 0x000000011400780c */ /* 0x000fda0003f45270 */
[----:B------:R-:W0:Y:S02]  /*b740*/  @P2 LDC.64 R18, c[0x0][0x9e8] ;  /* 0x00027a00ff122b82 */ /* 0x000e240000000a00 */
[----:B0-----:R-:W-:-:S05]  /*b750*/  @P2 IMAD.HI.U32 R18, R13, R18, RZ ;  /* 0x000000120d122227 */ /* 0x001fca00078e00ff */
[----:B------:R-:W-:-:S07]  /*b760*/  @P2 SHF.R.U32.HI R13, RZ, R19, R18 ;  /* 0x00000013ff0d2219 */ /* 0x000fce0000011612 */
.L_x_10929:
[----:B------:R-:W-:Y:S05]  /*b770*/  BSYNC B0 ;  /* 0x0000000000007941 */ /* 0x000fea0003800000 */
.L_x_10927:
[----:B------:R-:W-:-:S04]  /*b780*/  IMAD R13, R13, R20, -R0 ;  /* 0x000000140d0d7224 */ /* 0x000fc800078e0a00 */
[----:B------:R-:W-:-:S05]  /*b790*/  IMAD R0, R10, -0x2, R13 ;  /* 0xfffffffe0a007824 */ /* 0x000fca00078e020d */
[----:B------:R-:W-:Y:S02]  /*b7a0*/  VIADDMNMX R15, R0, R20, R15, PT ;  /* 0x00000014000f7246 */ /* 0x000fe4000380010f */
[----:B------:R-:W-:-:S07]  /*b7b0*/  VIMNMX R17, R17, R0, !PT ;  /* 0x0000000011117248 */ /* 0x000fce0007fe0100 */
.L_x_10926:
[----:B------:R-:W-:Y:S01]  /*b7c0*/  FMNMX.FTZ R0, R24, R12, !PT ;  /* 0x0000000c18007209 */ /* 0x000fe20007810000 */
[----:B------:R-:W-:Y:S01]  /*b7d0*/  ULDC UR10, c[0x0][0x988] ;  /* 0x00026200000a7ab9 */ /* 0x000fe20000000800 */
[----:B------:R-:W-:Y:S01]  /*b7e0*/  ISETP.GT.AND P5, PT, R17, 0x10, P1 ;  /* 0x000000101100780c */ /* 0x000fe20000fa4270 */
[----:B------:R-:W-:Y:S01]  /*b7f0*/  UMOV UR11, UR10 ;  /* 0x0000000a000b7c82 */ /* 0x000fe20008000000 */
        /* <DEDUP_REMOVED lines=66> */
[----:B------:R-:W-:Y:S02]  /*bc20*/  ISETP.LT.OR P4, PT, R15, 0x2a, P4 ;  /* 0x0000002a0f00780c */ /* 0x000fe40002781670 */
[----:B------:R-:W-:Y:S02]  /*bc30*/  ISETP.GT.AND P3, PT, R17, 0x31, P1 ;  /* 0x000000311100780c */ /* 0x000fe40000f64270 */
[----:B------:R-:W-:Y:S02]  /*bc40*/  ISETP.LT.OR P2, PT, R15, 0x31, P2 ;  /* 0x000000310f00780c */ /* 0x000fe40001741670 */
[----:B------:R-:W-:Y:S02]  /*bc50*/  FSEL R47, R47, -INF , !P4 ;  /* 0xff8000002f2f7808 */ /* 0x000fe40006000000 */
[----:B------:R-:W-:-:S02]  /*bc60*/  ISETP.GT.AND P5, PT, R17, 0x38, P1 ;  /* 0x000000381100780c */ /* 0x000fc40000fa4270 */
[----:B------:R-:W-:Y:S02]  /*bc70*/  FSEL R50, R50, -INF , !P2 ;  /* 0xff80000032327808 */ /* 0x000fe40005000000 */
[----:B------:R-:W-:Y:S02]  /*bc80*/  ISETP.LT.OR P3, PT, R15, 0x32, P3 ;  /* 0x000000320f00780c */ /* 0x000fe40001f61670 */
[----:B------:R-:W-:Y:S02]  /*bc90*/  ISETP.GT.AND P4, PT, R17, 0x39, P1 ;  /* 0x000000391100780c */ /* 0x000fe40000f84270 */
[----:B------:R-:W-:Y:S02]  /*bca0*/  ISETP.LT.OR P5, PT, R15, 0x39, P5 ;  /* 0x000000390f00780c */ /* 0x000fe40002fa1670 */
[----:B------:R-:W-:Y:S02]  /*bcb0*/  FSEL R51, R51, -INF , !P3 ;  /* 0xff80000033337808 */ /* 0x000fe40005800000 */
[----:B0-----:R-:W-:-:S02]  /*bcc0*/  FMNMX.FTZ R18, R13, R0, !PT ;  /* 0x000000000d127209 */ /* 0x001fc40007810000 */
[----:B------:R-:W-:Y:S02]  /*bcd0*/  ISETP.GT.AND P2, PT, R17, 0x40, P1 ;  /* 0x000000401100780c */ /* 0x000fe40000f44270 */
[----:B------:R-:W-:Y:S01]  /*bce0*/  FSEL R54, R54, -INF , !P5 ;  /* 0xff80000036367808 */ /* 0x000fe20006800000 */
[----:B------:R-:W0:Y:S01]  /*bcf0*/  SHFL.BFLY PT, R19, R18, 0x1, 0x1f ;  /* 0x0c201f0012137f89 */ /* 0x000e2200000e0000 */
[----:B------:R-:W-:Y:S02]  /*bd00*/  ISETP.LT.OR P4, PT, R15, 0x3a, P4 ;  /* 0x0000003a0f00780c */ /* 0x000fe40002781670 */
[----:B------:R-:W-:Y:S02]  /*bd10*/  ISETP.GT.AND P3, PT, R17, 0x41, P1 ;  /* 0x000000411100780c */ /* 0x000fe40000f64270 */
[----:B------:R-:W-:Y:S02]  /*bd20*/  ISETP.LT.OR P2, PT, R15, 0x41, P2 ;  /* 0x000000410f00780c */ /* 0x000fe40001741670 */
[----:B------:R-:W-:-:S02]  /*bd30*/  FSEL R55, R55, -INF , !P4 ;  /* 0xff80000037377808 */ /* 0x000fc40006000000 */
[----:B------:R-:W-:Y:S02]  /*bd40*/  ISETP.GT.AND P5, PT, R17, 0x48, P1 ;  /* 0x000000481100780c */ /* 0x000fe40000fa4270 */
[----:B------:R-:W-:Y:S02]  /*bd50*/  FSEL R58, R58, -INF , !P2 ;  /* 0xff8000003a3a7808 */ /* 0x000fe40005000000 */
[----:B------:R-:W-:Y:S02]  /*bd60*/  ISETP.LT.OR P3, PT, R15, 0x42, P3 ;  /* 0x000000420f00780c */ /* 0x000fe40001f61670 */
[----:B------:R-:W-:Y:S02]  /*bd70*/  ISETP.GT.AND P4, PT, R17, 0x49, P1 ;  /* 0x000000491100780c */ /* 0x000fe40000f84270 */
[----:B------:R-:W-:Y:S02]  /*bd80*/  ISETP.LT.OR P5, PT, R15, 0x49, P5 ;  /* 0x000000490f00780c */ /* 0x000fe40002fa1670 */
[----:B------:R-:W-:-:S02]  /*bd90*/  FSEL R59, R59, -INF , !P3 ;  /* 0xff8000003b3b7808 */ /* 0x000fc40005800000 */
[----:B------:R-:W-:Y:S02]  /*bda0*/  ISETP.GT.AND P2, PT, R17, 0x50, P1 ;  /* 0x000000501100780c */ /* 0x000fe40000f44270 */
        /* <DEDUP_REMOVED lines=21> */
[----:B------:R-:W-:Y:S01]  /*bf00*/  FSEL R66, R66, -INF , !P2 ;  /* 0xff80000042427808 */ /* 0x000fe20005000000 */
[--C-:B------:R-:W-:Y:S01]  /*bf10*/  FFMA.FTZ R44, R44, UR11, -R13.reuse ;  /* 0x0000000b2c2c7c23 */ /* 0x100fe2000801080d */
[----:B------:R-:W-:Y:S01]  /*bf20*/  FMNMX.FTZ R25, R31, R24, !PT ;  /* 0x000000181f197209 */ /* 0x000fe20007810000 */
[----:B------:R-:W-:Y:S01]  /*bf30*/  FFMA.FTZ R48, R48, UR11, -R13 ;  /* 0x0000000b30307c23 */ /* 0x000fe2000801080d */
[----:B------:R0:W-:Y:S01]  /*bf40*/  MUFU.EX2 R24, R36 ;  /* 0x0000002400187308 */ /* 0x0001e20000000800 */
[----:B------:R-:W-:-:S02]  /*bf50*/  ISETP.LT.OR P3, PT, R15, 0x52, P3 ;  /* 0x000000520f00780c */ /* 0x000fc40001f61670 */
[----:B------:R-:W-:Y:S01]  /*bf60*/  FMNMX.FTZ R28, R34, R25, !PT ;  /* 0x00000019221c7209 */ /* 0x000fe20007810000 */
[----:B------:R-:W-:Y:S01]  /*bf70*/  FFMA.FTZ R25, R37, UR11, -R13 ;  /* 0x0000000b25197c23 */ /* 0x000fe2000801080d */
[----:B------:R-:W-:Y:S02]  /*bf80*/  ISETP.GT.AND P4, PT, R17, 0x59, P1 ;  /* 0x000000591100780c */ /* 0x000fe40000f84270 */
[----:B------:R-:W-:Y:S01]  /*bf90*/  FMNMX.FTZ R29, R35, R28, !PT ;  /* 0x0000001c231d7209 */ /* 0x000fe20007810000 */
[----:B------:R-:W-:Y:S01]  /*bfa0*/  MUFU.EX2 R18, R18 ;  /* 0x0000001200127308 */ /* 0x000fe20000000800 */
[----:B------:R-:W-:Y:S02]  /*bfb0*/  ISETP.LT.OR P5, PT, R15, 0x59, P5 ;  /* 0x000000590f00780c */ /* 0x000fe40002fa1670 */
[----:B------:R-:W-:Y:S02]  /*bfc0*/  FMNMX.FTZ R28, R38, R29, !PT ;  /* 0x0000001d261c7209 */ /* 0x000fe40007810000 */
[----:B------:R-:W-:-:S02]  /*bfd0*/  FSEL R67, R67, -INF , !P3 ;  /* 0xff80000043437808 */ /* 0x000fc40005800000 */
[----:B------:R-:W-:Y:S01]  /*bfe0*/  FMNMX.FTZ R29, R39, R28, !PT ;  /* 0x0000001c271d7209 */ /* 0x000fe20007810000 */
[----:B------:R-:W-:Y:S01]  /*bff0*/  MUFU.EX2 R19, R19 ;  /* 0x0000001300137308 */ /* 0x000fe20000000800 */
[----:B------:R-:W-:Y:S02]  /*c000*/  ISETP.GT.AND P2, PT, R17, 0x60, P1 ;  /* 0x000000601100780c */ /* 0x000fe40000f44270 */
[----:B------:R-:W-:Y:S01]  /*c010*/  FMNMX.FTZ R32, R42, R29, !PT ;  /* 0x0000001d2a207209 */ /* 0x000fe20007810000 */
[----:B------:R-:W-:Y:S01]  /*c020*/  FFMA.FTZ R29, R41, UR11, -R13 ;  /* 0x0000000b291d7c23 */ /* 0x000fe2000801080d */
[----:B------:R-:W-:Y:S02]  /*c030*/  FSEL R70, R70, -INF , !P5 ;  /* 0xff80000046467808 */ /* 0x000fe40006800000 */
[----:B------:R-:W-:Y:S01]  /*c040*/  FMNMX.FTZ R33, R43, R32, !PT ;  /* 0x000000202b217209 */ /* 0x000fe20007810000 */
[----:B------:R-:W-:Y:S01]  /*c050*/  MUFU.EX2 R28, R40 ;  /* 0x00000028001c7308 */ /* 0x000fe20000000800 */
[----:B------:R-:W-:-:S02]  /*c060*/  ISETP.LT.OR P4, PT, R15, 0x5a, P4 ;  /* 0x0000005a0f00780c */ /* 0x000fc40002781670 */
[----:B------:R-:W-:Y:S02]  /*c070*/  FMNMX.FTZ R32, R46, R33, !PT ;  /* 0x000000212e207209 */ /* 0x000fe40007810000 */
[----:B------:R-:W-:Y:S02]  /*c080*/  ISETP.GT.AND P3, PT, R17, 0x61, P1 ;  /* 0x000000611100780c */ /* 0x000fe40000f64270 */
[----:B------:R-:W-:Y:S01]  /*c090*/  FMNMX.FTZ R33, R47, R32, !PT ;  /* 0x000000202f217209 */ /* 0x000fe20007810000 */
[----:B------:R-:W-:Y:S01]  /*c0a0*/  MUFU.EX2 R20, R20 ;  /* 0x0000001400147308 */ /* 0x000fe20000000800 */
[----:B------:R-:W-:Y:S02]  /*c0b0*/  ISETP.LT.OR P2, PT, R15, 0x61, P2 ;  /* 0x000000610f00780c */ /* 0x000fe40001741670 */
[----:B0-----:R-:W-:Y:S01]  /*c0c0*/  FMNMX.FTZ R36, R50, R33, !PT ;  /* 0x0000002132247209 */ /* 0x001fe20007810000 */
[--C-:B------:R-:W-:Y:S01]  /*c0d0*/  FFMA.FTZ R33, R45, UR11, -R13.reuse ;  /* 0x0000000b2d217c23 */ /* 0x100fe2000801080d */
[----:B------:R-:W-:Y:S01]  /*c0e0*/  FSEL R71, R71, -INF , !P4 ;  /* 0xff80000047477808 */ /* 0x000fe20006000000 */
[--C-:B------:R-:W-:Y:S01]  /*c0f0*/  FFMA.FTZ R45, R53, UR11, -R13.reuse ;  /* 0x0000000b352d7c23 */ /* 0x100fe2000801080d */
[----:B------:R-:W-:Y:S01]  /*c100*/  FMNMX.FTZ R37, R51, R36, !PT ;  /* 0x0000002433257209 */ /* 0x000fe20007810000 */
[----:B------:R0:W-:Y:S01]  /*c110*/  MUFU.EX2 R32, R44 ;  /* 0x0000002c00207308 */ /* 0x0001e20000000800 */
[----:B------:R-:W-:Y:S01]  /*c120*/  ISETP.GT.AND P5, PT, R17, 0x68, P1 ;  /* 0x000000681100780c */ /* 0x000fe20000fa4270 */
[--C-:B------:R-:W-:Y:S01]  /*c130*/  FFMA.FTZ R53, R64, UR11, -R13.reuse ;  /* 0x0000000b40357c23 */ /* 0x100fe2000801080d */
[----:B------:R-:W-:Y:S01]  /*c140*/  FMNMX.FTZ R36, R54, R37, !PT ;  /* 0x0000002536247209 */ /* 0x000fe20007810000 */
[--C-:B------:R-:W-:Y:S01]  /*c150*/  FFMA.FTZ R64, R73, UR11, -R13.reuse ;  /* 0x0000000b49407c23 */ /* 0x100fe2000801080d */
[----:B------:R-:W-:Y:S01]  /*c160*/  FSEL R74, R74, -INF , !P2 ;  /* 0xff8000004a4a7808 */ /* 0x000fe20005000000 */
[--C-:B------:R-:W-:Y:S01]  /*c170*/  FFMA.FTZ R73, R84, UR11, -R13.reuse ;  /* 0x0000000b54497c23 */ /* 0x100fe2000801080d */
[----:B------:R-:W-:Y:S01]  /*c180*/  FMNMX.FTZ R37, R55, R36, !PT ;  /* 0x0000002437257209 */ /* 0x000fe20007810000 */
[----:B------:R-:W-:Y:S01]  /*c190*/  MUFU.EX2 R21, R21 ;  /* 0x0000001500157308 */ /* 0x000fe20000000800 */
[----:B------:R-:W-:Y:S01]  /*c1a0*/  ISETP.LT.OR P3, PT, R15, 0x62, P3 ;  /* 0x000000620f00780c */ /* 0x000fe20001f61670 */
[--C-:B0-----:R-:W-:Y:S01]  /*c1b0*/  FFMA.FTZ R44, R52, UR11, -R13.reuse ;  /* 0x0000000b342c7c23 */ /* 0x101fe2000801080d */
[----:B------:R-:W-:Y:S01]  /*c1c0*/  FMNMX.FTZ R40, R58, R37, !PT ;  /* 0x000000253a287209 */ /* 0x000fe20007810000 */
[--C-:B------:R-:W-:Y:S01]  /*c1d0*/  FFMA.FTZ R37, R49, UR11, -R13.reuse ;  /* 0x0000000b31257c23 */ /* 0x100fe2000801080d */
[----:B------:R-:W-:Y:S01]  /*c1e0*/  ISETP.GT.AND P4, PT, R17, 0x69, P1 ;  /* 0x000000691100780c */ /* 0x000fe20000f84270 */
[--C-:B------:R-:W-:Y:S01]  /*c1f0*/  FFMA.FTZ R49, R60, UR11, -R13.reuse ;  /* 0x0000000b3c317c23 */ /* 0x100fe2000801080d */
[----:B------:R-:W-:Y:S01]  /*c200*/  FMNMX.FTZ R41, R59, R40, !PT ;  /* 0x000000283b297209 */ /* 0x000fe20007810000 */
[----:B------:R0:W-:Y:S01]  /*c210*/  MUFU.EX2 R36, R48 ;  /* 0x0000003000247308 */ /* 0x0001e20000000800 */
        /* <DEDUP_REMOVED lines=9> */
[--C-:B0-----:R-:W-:Y:S01]  /*c2b0*/  FFMA.FTZ R48, R56, UR11, -R13.reuse ;  /* 0x0000000b38307c23 */ /* 0x101fe2000801080d */
        /* <DEDUP_REMOVED lines=18> */
[----:B------:R-:W-:Y:S02]  /*c3e0*/  FMNMX.FTZ R40, R78, R41, !PT ;  /* 0x000000294e287209 */ /* 0x000fe40007810000 */
[----:B------:R-:W-:Y:S02]  /*c3f0*/  ISETP.LT.OR P3, PT, R15, 0x72, P3 ;  /* 0x000000720f00780c */ /* 0x000fe40001f61670 */
[----:B------:R-:W-:Y:S02]  /*c400*/  FSEL R82, R82, -INF , !P2 ;  /* 0xff80000052527808 */ /* 0x000fe40005000000 */
[----:B------:R-:W-:Y:S01]  /*c410*/  FMNMX.FTZ R41, R79, R40, !PT ;  /* 0x000000284f297209 */ /* 0x000fe20007810000 */
[----:B------:R-:W-:Y:S01]  /*c420*/  MUFU.EX2 R29, R29 ;  /* 0x0000001d001d7308 */ /* 0x000fe20000000800 */
        /* <DEDUP_REMOVED lines=44> */
[--C-:B------:R-:W-:Y:S01]  /*c6f0*/  FFMA.FTZ R81, R35, UR11, -R40.reuse ;  /* 0x0000000b23517c23 */ /* 0x100fe20008010828 */
[----:B------:R-:W-:Y:S01]  /*c700*/  FFMA.FTZ R30, R38, UR11, -R40 ;  /* 0x0000000b261e7c23 */ /* 0x000fe20008010828 */
[----:B------:R-:W-:Y:S01]  /*c710*/  FMUL.FTZ R7, R42, UR11 ;  /* 0x0000000b2a077c20 */ /* 0x000fe20008410000 */
[----:B-1----:R-:W-:Y:S01]  /*c720*/  FFMA.FTZ R42, R12, R5, R18 ;  /* 0x000000050c2a7223 */ /* 0x002fe20000010012 */
[--C-:B------:R-:W-:Y:S01]  /*c730*/  FFMA.FTZ R77, R43, UR11, -R40.reuse ;  /* 0x0000000b2b4d7c23 */ /* 0x100fe20008010828 */
[--C-:B------:R-:W-:Y:S01]  /*c740*/  FFMA.FTZ R80, R39, UR11, -R40.reuse ;  /* 0x0000000b27507c23 */ /* 0x100fe20008010828 */
[----:B------:R-:W-:Y:S01]  /*c750*/  FFMA.FTZ R31, R46, UR11, -R40 ;  /* 0x0000000b2e1f7c23 */ /* 0x000fe20008010828 */
[----:B------:R-:W-:Y:S01]  /*c760*/  MUFU.EX2 R41, R41 ;  /* 0x0000002900297308 */ /* 0x000fe20000000800 */
[----:B------:R-:W-:Y:S01]  /*c770*/  FADD.FTZ R5, R19, R42 ;  /* 0x0000002a13057221 */ /* 0x000fe20000010000 */
        /* <DEDUP_REMOVED lines=22> */
[----:B------:R-:W3:Y:S01]  /*c8e0*/  MUFU.EX2 R84, R84 ;  /* 0x0000005400547308 */ /* 0x000ee20000000800 */
[----:B0-----:R-:W-:Y:S01]  /*c8f0*/  FFMA.FTZ R4, R7, R4, R41 ;  /* 0x0000000407047223 */ /* 0x001fe20000010029 */
[----:B------:R-:W-:-:S03]  /*c900*/  FFMA.FTZ R71, R87, UR11, -R40 ;  /* 0x0000000b57477c23 */ /* 0x000fc60008010828 */
[----:B------:R-:W-:Y:S01]  /*c910*/  FADD.FTZ R43, R85, R4 ;  /* 0x00000004552b7221 */ /* 0x000fe20000010000 */
[----:B------:R-:W-:Y:S02]  /*c920*/  FADD.FTZ R4, R20, R5 ;  /* 0x0000000514047221 */ /* 0x000fe40000010000 */
[----:B------:R-:W0:Y:S01]  /*c930*/  MUFU.EX2 R34, R34 ;  /* 0x0000002200227308 */ /* 0x000e220000000800 */
[----:B-1----:R-:W-:Y:S01]  /*c940*/  FADD.FTZ R43, R76, R43 ;  /* 0x0000002b4c2b7221 */ /* 0x002fe20000010000 */
[----:B------:R-:W-:-:S04]  /*c950*/  FADD.FTZ R5, R21, R4 ;  /* 0x0000000415057221 */ /* 0x000fc80000010000 */
[----:B------:R-:W-:Y:S02]  /*c960*/  FADD.FTZ R4, R22, R5 ;  /* 0x0000000516047221 */ /* 0x000fe40000010000 */
[----:B------:R-:W1:Y:S01]  /*c970*/  MUFU.EX2 R81, R81 ;  /* 0x0000005100517308 */ /* 0x000e620000000800 */
[----:B---3--:R-:W-:Y:S01]  /*c980*/  FADD.FTZ R43, R84, R43 ;  /* 0x0000002b542b7221 */ /* 0x008fe20000010000 */
[----:B------:R-:W-:-:S04]  /*c990*/  FADD.FTZ R5, R23, R4 ;  /* 0x0000000417057221 */ /* 0x000fc80000010000 */
[----:B------:R-:W-:Y:S02]  /*c9a0*/  FADD.FTZ R4, R24, R5 ;  /* 0x0000000518047221 */ /* 0x000fe40000010000 */
[----:B------:R-:W3:Y:S01]  /*c9b0*/  MUFU.EX2 R30, R30 ;  /* 0x0000001e001e7308 */ /* 0x000ee20000000800 */
[----:B0-----:R-:W-:Y:S01]  /*c9c0*/  FADD.FTZ R42, R34, R43 ;  /* 0x0000002b222a7221 */ /* 0x001fe20000010000 */
[----:B------:R-:W-:-:S06]  /*c9d0*/  FADD.FTZ R5, R25, R4 ;  /* 0x0000000419057221 */ /* 0x000fcc0000010000 */
[----:B------:R-:W0:Y:S01]  /*c9e0*/  MUFU.EX2 R80, R80 ;  /* 0x0000005000507308 */ /* 0x000e220000000800 */
[----:B-1----:R-:W-:Y:S01]  /*c9f0*/  FADD.FTZ R43, R81, R42 ;  /* 0x0000002a512b7221 */ /* 0x002fe20000010000 */
[----:B------:R-:W-:-:S04]  /*ca00*/  FADD.FTZ R42, R28, R5 ;  /* 0x000000051c2a7221 */ /* 0x000fc80000010000 */
[----:B------:R-:W-:Y:S02]  /*ca10*/  FADD.FTZ R5, R29, R42 ;  /* 0x0000002a1d057221 */ /* 0x000fe40000010000 */
[----:B------:R-:W1:Y:S01]  /*ca20*/  MUFU.EX2 R27, R27 ;  /* 0x0000001b001b7308 */ /* 0x000e620000000800 */
[----:B---3--:R-:W-:Y:S01]  /*ca30*/  FADD.FTZ R43, R30, R43 ;  /* 0x0000002b1e2b7221 */ /* 0x008fe20000010000 */
[----:B------:R-:W-:-:S06]  /*ca40*/  FADD.FTZ R42, R32, R5 ;  /* 0x00000005202a7221 */ /* 0x000fcc0000010000 */
[----:B------:R-:W3:Y:S01]  /*ca50*/  MUFU.EX2 R77, R77 ;  /* 0x0000004d004d7308 */ /* 0x000ee20000000800 */
[----:B0-----:R-:W-:Y:S01]  /*ca60*/  FADD.FTZ R4, R80, R43 ;  /* 0x0000002b50047221 */ /* 0x001fe20000010000 */
[----:B------:R-:W-:-:S06]  /*ca70*/  FADD.FTZ R43, R33, R42 ;  /* 0x0000002a212b7221 */ /* 0x000fcc0000010000 */
[----:B------:R-:W0:Y:S01]  /*ca80*/  MUFU.EX2 R31, R31 ;  /* 0x0000001f001f7308 */ /* 0x000e220000000800 */
[----:B-1----:R-:W-:-:S07]  /*ca90*/  FADD.FTZ R4, R27, R4 ;  /* 0x000000041b047221 */ /* 0x002fce0000010000 */
[----:B------:R-:W1:Y:S01]  /*caa0*/  MUFU.EX2 R38, R38 ;  /* 0x0000002600267308 */ /* 0x000e620000000800 */
[----:B---3--:R-:W-:-:S07]  /*cab0*/  FADD.FTZ R4, R77, R4 ;  /* 0x000000044d047221 */ /* 0x008fce0000010000 */
[----:B------:R-:W3:Y:S01]  /*cac0*/  MUFU.EX2 R26, R26 ;  /* 0x0000001a001a7308 */ /* 0x000ee20000000800 */
[----:B0-----:R-:W-:Y:S01]  /*cad0*/  FADD.FTZ R5, R31, R4 ;  /* 0x000000041f057221 */ /* 0x001fe20000010000 */
[----:B------:R-:W-:-:S06]  /*cae0*/  FADD.FTZ R4, R36, R43 ;  /* 0x0000002b24047221 */ /* 0x000fcc0000010000 */
[----:B------:R-:W0:Y:S01]  /*caf0*/  MUFU.EX2 R35, R35 ;  /* 0x0000002300237308 */ /* 0x000e220000000800 */
[----:B-1----:R-:W-:-:S07]  /*cb00*/  FADD.FTZ R5, R38, R5 ;  /* 0x0000000526057221 */ /* 0x002fce0000010000 */
[----:B------:R-:W1:Y:S01]  /*cb10*/  MUFU.EX2 R39, R39 ;  /* 0x0000002700277308 */ /* 0x000e620000000800 */
        /* <DEDUP_REMOVED lines=8> */
[----:B-1----:R-:W-:Y:S01]  /*cba0*/  FADD.FTZ R5, R39, R42 ;  /* 0x0000002a27057221 */ /* 0x002fe20000010000 */
[----:B------:R-:W-:-:S06]  /*cbb0*/  FADD.FTZ R4, R17, R4 ;  /* 0x0000000411047221 */ /* 0x000fcc0000010000 */
[----:B------:R-:W1:Y:S01]  /*cbc0*/  MUFU.EX2 R137, R137 ;  /* 0x0000008900897308 */ /* 0x000e620000000800 */
[----:B---3--:R-:W-:-:S07]  /*cbd0*/  FADD.FTZ R5, R138, R5 ;  /* 0x000000058a057221 */ /* 0x008fce0000010000 */
[----:B------:R-:W3:Y:S01]  /*cbe0*/  MUFU.EX2 R47, R47 ;  /* 0x0000002f002f7308 */ /* 0x000ee20000000800 */
        /* <DEDUP_REMOVED lines=55> */
.L_x_10930:
        /* <DEDUP_REMOVED lines=24> */
[----:B0-----:R-:W-:Y:S01]  /*d0e0*/  UPRMT UR6, UR10, 0x654, UR6 ;  /* 0x000006540a067896 */ /* 0x001fe20008000006 */
        /* <DEDUP_REMOVED lines=8> */
[----:B------:R-:W-:Y:S01]  /*d170*/  SYNCS.ARRIVE.TRANS64.RED.A1T0 RZ, [UR6], RZ ;  /* 0x000000ffffff79a7 */ /* 0x000fe20008100406 */
[----:B------:R-:W-:Y:S01]  /*d180*/  STSM.16.M88.4 [R2+0x21800], R40 ;  /* 0x0218002802007844 */ /* 0x000fe20000000200 */
[----:B------:R-:W-:Y:S01]  /*d190*/  F2FP.BF16.F32.PACK_AB R39, R138, R39 ;  /* 0x000000278a27723e */ /* 0x000fe200000010ff */
[----:B------:R-:W-:Y:S01]  /*d1a0*/  UMOV UR6, UR4 ;  /* 0x0000000400067c82 */ /* 0x000fe20008000000 */
[----:B------:R-:W-:Y:S01]  /*d1b0*/  F2FP.BF16.F32.PACK_AB R24, R17, R48 ;  /* 0x000000301118723e */ /* 0x000fe200000010ff */
[----:B------:R0:W-:Y:S01]  /*d1c0*/  STSM.16.M88.4 [R139], R20 ;  /* 0x000000148b007844 */ /* 0x0001e20000000200 */
[----:B------:R-:W-:Y:S01]  /*d1d0*/  F2FP.BF16.F32.PACK_AB R25, R137, R46 ;  /* 0x0000002e8919723e */ /* 0x000fe200000010ff */
[-C--:B------:R-:W-:Y:S01]  /*d1e0*/  FMUL.FTZ R113, R113, R12.reuse ;  /* 0x0000000c71717220 */ /* 0x080fe20000410000 */
        /* <DEDUP_REMOVED lines=8> */
[----:B------:R-:W-:Y:S01]  /*d270*/  R2UR UR10, R147 ;  /* 0x00000000930a72ca */ /* 0x000fe200000e0000 */
[----:B------:R4:W-:Y:S01]  /*d280*/  STSM.16.M88.4 [R2+0x27800], R24 ;  /* 0x0278001802007844 */ /* 0x0009e20000000200 */
[-C--:B------:R-:W-:Y:S01]  /*d290*/  FMUL.FTZ R120, R120, R12.reuse ;  /* 0x0000000c78787220 */ /* 0x080fe20000410000 */
[-C--:B------:R-:W-:Y:S01]  /*d2a0*/  FMUL.FTZ R121, R121, R12.reuse ;  /* 0x0000000c79797220 */ /* 0x080fe20000410000 */
[-C--:B------:R-:W-:Y:S01]  /*d2b0*/  FMUL.FTZ R124, R124, R12.reuse ;  /* 0x0000000c7c7c7220 */ /* 0x080fe20000410000 */
[----:B0-----:R-:W-:Y:S01]  /*d2c0*/  F2FP.BF16.F32.PACK_AB R20, R56, R53 ;  /* 0x000000353814723e */ /* 0x001fe200000010ff */
        /* <DEDUP_REMOVED lines=10> */
[----:B------:R4:W-:Y:S01]  /*d370*/  STSM.16.M88.4 [R142], R20 ;  /* 0x000000148e007844 */ /* 0x0009e20000000200 */
[----:B-1----:R-:W-:Y:S01]  /*d380*/  F2FP.BF16.F32.PACK_AB R28, R72, R69 ;  /* 0x00000045481c723e */ /* 0x002fe200000010ff */
[----:B------:R-:W-:Y:S01]  /*d390*/  FMUL.FTZ R90, R90, R7 ;  /* 0x000000075a5a7220 */ /* 0x000fe20000410000 */
[----:B------:R-:W-:Y:S01]  /*d3a0*/  F2FP.BF16.F32.PACK_AB R29, R67, R58 ;  /* 0x0000003a431d723e */ /* 0x000fe200000010ff */
[----:B------:R4:W-:Y:S01]  /*d3b0*/  STSM.16.M88.4 [R6+0x6000], R52 ;  /* 0x0060003406007844 */ /* 0x0009e20000000200 */
[----:B------:R-:W-:Y:S01]  /*d3c0*/  F2FP.BF16.F32.PACK_AB R30, R13, R73 ;  /* 0x000000490d1e723e */ /* 0x000fe200000010ff */
[-C--:B------:R-:W-:Y:S01]  /*d3d0*/  FMUL.FTZ R91, R91, R7.reuse ;  /* 0x000000075b5b7220 */ /* 0x080fe20000410000 */
[----:B------:R-:W-:Y:S01]  /*d3e0*/  F2FP.BF16.F32.PACK_AB R31, R71, R70 ;  /* 0x00000046471f723e */ /* 0x000fe200000010ff */
[-C--:B------:R-:W-:Y:S01]  /*d3f0*/  FMUL.FTZ R94, R94, R7.reuse ;  /* 0x000000075e5e7220 */ /* 0x080fe20000410000 */
[----:B------:R-:W-:Y:S01]  /*d400*/  ISETP.GT.AND P1, PT, R14, UR10, PT ;  /* 0x0000000a0e007c0c */ /* 0x000fe2000bf24270 */
        /* <DEDUP_REMOVED lines=32> */
[----:B----4-:R-:W-:Y:S05]  /*d610*/  @P1 BRA `(.L_x_10931) ;  /* 0xffffffcc00a41947 */ /* 0x010fea000383ffff */
.L_x_10912:
[----:B------:R-:W-:Y:S06]  /*d620*/  BAR.ARV 0x8, 0x200 ;  /* 0x0208000000007b1d */ /* 0x000fec0000002000 */
[----:B------:R-:W-:Y:S05]  /*d630*/  @!P0 BRA `(.L_x_10932) ;  /* 0x0000000000048947 */ /* 0x000fea0003800000 */
[----:B------:R-:W-:Y:S01]  /*d640*/  BPT.TRAP 0x1 ;  /* 0x000000040000795c */ /* 0x000fe20000300000 */
.L_x_10932:
[----:B------:R-:W-:Y:S01]  /*d650*/  ULEA UR6, UR4, UR38, 0x3 ;  /* 0x0000002604067291 */ /* 0x000fe2000f8e183f */
[----:B---3--:R-:W-:-:S05]  /*d660*/  IMAD.U32 R2, RZ, RZ, UR5 ;  /* 0x00000005ff027e24 */ /* 0x008fca000f8e00ff */
[----:B------:R-:W-:-:S04]  /*d670*/  SHF.L.U32 R2, R2, 0x1f, RZ ;  /* 0x0000001f02027819 */ /* 0x000fc800000006ff */
[----:B------:R0:W1:Y:S01]  /*d680*/  SYNCS.PHASECHK.TRANS64.TRYWAIT P1, [UR6+0x2d850], R2 ;  /* 0x02d85002ff0075a7 */ /* 0x0000620008020146 */
[----:B------:R-:W-:Y:S05]  /*d690*/  @!P0 BRA `(.L_x_10933) ;  /* 0x0000000000048947 */ /* 0x000fea0003800000 */
[----:B------:R-:W-:Y:S01]  /*d6a0*/  BPT.TRAP 0x1 ;  /* 0x000000040000795c */ /* 0x000fe20000300000 */
.L_x_10933:
[----:B-1----:R-:W-:Y:S05]  /*d6b0*/  @P1 BRA `(.L_x_10934) ;  /* 0x0000000000081947 */ /* 0x002fea0003800000 */
[----:B------:R-:W1:Y:S02]  /*d6c0*/  SYNCS.PHASECHK.TRANS64.TRYWAIT P1, [UR6+0x2d850], R2 ;  /* 0x02d85002ff0075a7 */ /* 0x000e640008020146 */
[----:B-1----:R-:W-:Y:S05]  /*d6d0*/  @!P1 BRA `(.L_x_10935) ;  /* 0x0000006000349947 */ /* 0x002fea0003800000 */
.L_x_10934:
[----:B------:R-:W-:Y:S01]  /*d6e0*/  UIADD3 UR38, UR38, 0x400, URZ ;  /* 0x0000040026267890 */ /* 0x000fe2000fffe03f */
[----:B------:R-:W-:Y:S01]  /*d6f0*/  R2UR UR5, R145 ;  /* 0x00000000910572ca */ /* 0x000fe200000e0000 */
[----:B------:R-:W-:Y:S01]  /*d700*/  WARPGROUP.ARRIVE ;  /* 0x00000000000079c5 */ /* 0x000fe20000000000 */
[----:B------:R-:W-:Y:S01]  /*d710*/  UMOV UR13, 0x40000040 ;  /* 0x40000040000d7882 */ /* 0x000fe20000000000 */
[----:B------:R-:W-:Y:S01]  /*d720*/  USHF.R.U32.HI UR38, URZ, 0x4, UR38 ;  /* 0x000000043f267899 */ /* 0x000fe20008011626 */
[----:B01----:R-:W0:Y:S01]  /*d730*/  SHFL.BFLY PT, R2, R5, 0x2, 0x1f ;  /* 0x0c401f0005027f89 */ /* 0x003e2200000e0000 */
[----:B------:R-:W-:Y:S01]  /*d740*/  UMOV UR15, 0x80000020 ;  /* 0x80000020000f7882 */ /* 0x000fe20000000000 */
[----:B------:R-:W-:Y:S01]  /*d750*/  IMAD.MOV.U32 R8, RZ, RZ, RZ ;  /* 0x000000ffff087224 */ /* 0x000fe200078e00ff */
[----:B------:R-:W-:Y:S01]  /*d760*/  ULOP3.LUT UR38, UR38, 0x3fff, URZ, 0xc0, !UPT ;  /* 0x00003fff26267892 */ /* 0x000fe2000f8ec03f */
[----:B------:R-:W1:Y:S01]  /*d770*/  SHFL.BFLY PT, R3, R4, 0x2, 0x1f ;  /* 0x0c401f0004037f89 */ /* 0x000e6200000e0000 */
[----:B------:R-:W-:-:S02]  /*d780*/  IMAD.U32 R13, RZ, RZ, UR11 ;  /* 0x0000000bff0d7e24 */ /* 0x000fc4000f8e00ff */
        /* <DEDUP_REMOVED lines=8> */
[----:B0-----:R-:W-:Y:S01]  /*d810*/  FADD.FTZ R2, R2, R5 ;  /* 0x0000000502027221 */ /* 0x001fe20000010000 */
[----:B------:R-:W-:Y:S01]  /*d820*/  UMOV UR13, 0x40000040 ;  /* 0x40000040000d7882 */ /* 0x000fe20000000000 */
[----:B------:R-:W-:Y:S01]  /*d830*/  UMOV UR15, 0x80000020 ;  /* 0x80000020000f7882 */ /* 0x000fe20000000000 */
[----:B------:R-:W-:-:S02]  /*d840*/  IMAD.U32 R5, RZ, RZ, UR11 ;  /* 0x0000000bff057e24 */ /* 0x000fc4000f8e00ff */
[----:B-1----:R-:W-:Y:S01]  /*d850*/  FADD.FTZ R6, R3, R4 ;  /* 0x0000000403067221 */ /* 0x002fe20000010000 */
[----:B------:R-:W-:Y:S01]  /*d860*/  IMAD.MOV.U32 R4, RZ, RZ, RZ ;  /* 0x000000ffff047224 */ /* 0x000fe200078e00ff */
[----:B------:R-:W0:Y:S04]  /*d870*/  SHFL.BFLY PT, R3, R2, 0x1, 0x1f ;  /* 0x0c201f0002037f89 */ /* 0x000e2800000e0000 */
[----:B------:R-:W1:Y:S01]  /*d880*/  SHFL.BFLY PT, R7, R6, 0x1, 0x1f ;  /* 0x0c201f0006077f89 */ /* 0x000e6200000e0000 */
[----:B0-----:R-:W-:Y:S01]  /*d890*/  FADD.FTZ R11, R2, R3 ;  /* 0x00000003020b7221 */ /* 0x001fe20000010000 */
[----:B------:R-:W-:Y:S02]  /*d8a0*/  IMAD.MOV.U32 R2, RZ, RZ, -0x800000 ;  /* 0xff800000ff027424 */ /* 0x000fe400078e00ff */
[----:B------:R-:W-:-:S02]  /*d8b0*/  IMAD.MOV.U32 R3, RZ, RZ, -0x800000 ;  /* 0xff800000ff037424 */ /* 0x000fc400078e00ff */
        /* <DEDUP_REMOVED lines=61> */
.L_x_10936:
        /* <DEDUP_REMOVED lines=53> */
.L_x_10858:
[----:B------:R-:W-:Y:S05]  /*dfe0*/  @P0 BRA `(.L_x_10937) ;  /* 0x0000001000940947 */ /* 0x000fea0003800000 */
[----:B------:R-:W3:Y:S01]  /*dff0*/  LDL R4, [R1+0x4] ;  /* 0x0000040001047983 */ /* 0x000ee20000100800 */
[----:B------:R-:W0:Y:S01]  /*e000*/  S2UR UR12, SR_CTAID.Z ;  /* 0x00000000000c79c3 */ /* 0x000e220000002700 */
[----:B------:R-:W-:Y:S01]  /*e010*/  ULDC.64 UR8, c[0x0][0xbd0] ;  /* 0x0002f40000087ab9 */ /* 0x000fe20000000a00 */
[----:B------:R-:W-:Y:S01]  /*e020*/  BSSY B0, `(.L_x_10938) ;  /* 0x00000d5000007945 */ /* 0x000fe20003800000 */
[----:B------:R-:W1:Y:S01]  /*e030*/  S2R R0, SR_TID.X ;  /* 0x0000000000007919 */ /* 0x000e620000002100 */
[----:B------:R-:W4:Y:S04]  /*e040*/  S2R R21, SR_CTAID.X ;  /* 0x0000000000157919 */ /* 0x000f280000002500 */
[----:B------:R-:W5:Y:S08]  /*e050*/  S2UR UR11, SR_CTAID.Y ;  /* 0x00000000000b79c3 */ /* 0x000f700000002600 */
[----:B------:R-:W5:Y:S08]  /*e060*/  LDC R20, c[0x0][0xc50] ;  /* 0x00031400ff147b82 */ /* 0x000f700000000800 */
[----:B------:R-:W2:Y:S01]  /*e070*/  LDC.64 R18, c[0x0][0xb40] ;  /* 0x0002d000ff127b82 */ /* 0x000ea20000000a00 */
[----:B0-----:R-:W-:-:S07]  /*e080*/  USHF.R.S32.HI UR10, URZ, 0x1f, UR12 ;  /* 0x0000001f3f0a7899 */ /* 0x001fce000801140c */
[----:B------:R-:W-:Y:S01]  /*e090*/  BAR.SYNC.DEFER_BLOCKING 0x1, 0x180 ;  /* 0x0046000000007b1d */ /* 0x000fe20000010000 */
[----:B---3--:R-:W-:Y:S01]  /*e0a0*/  R2UR UR13, R4 ;  /* 0x00000000040d72ca */ /* 0x008fe200000e0000 */
[----:B-1----:R-:W-:-:S05]  /*e0b0*/  VIADD R4, R0, 0xffffff80 ;  /* 0xffffff8000047836 */ /* 0x002fca0000000000 */
[----:B------:R-:W-:-:S04]  /*e0c0*/  SHF.R.S32.HI R5, RZ, 0x1f, R4 ;  /* 0x0000001fff057819 */ /* 0x000fc80000011404 */
[CC--:B------:R-:W-:Y:S02]  /*e0d0*/  LEA.HI R8, R5.reuse, R4.reuse, RZ, 0x7 ;  /* 0x0000000405087211 */ /* 0x0c0fe400078f38ff */
[----:B------:R-:W-:Y:S01]  /*e0e0*/  LEA.HI R12, R5, R4, RZ, 0x2 ;  /* 0x00000004050c7211 */ /* 0x000fe200078f10ff */
[----:B------:R-:W-:Y:S01]  /*e0f0*/  USHF.R.S32.HI UR7, URZ, 0x1f, UR13 ;  /* 0x0000001f3f077899 */ /* 0x000fe2000801140d */
[----:B------:R-:W-:Y:S01]  /*e100*/  LOP3.LUT R7, R8, 0xffffff80, RZ, 0xc0, !PT ;  /* 0xffffff8008077812 */ /* 0x000fe200078ec0ff */
[----:B------:R-:W-:Y:S01]  /*e110*/  UIMAD.WIDE.U32 UR4, UR13, UR8, URZ ;  /* 0x000000080d0472a5 */ /* 0x000fe2000f8e003f */
[----:B------:R-:W-:Y:S01]  /*e120*/  LOP3.LUT R15, R12, 0xfffffffc, RZ, 0xc0, !PT ;  /* 0xfffffffc0c0f7812 */ /* 0x000fe200078ec0ff */
[----:B------:R-:W-:Y:S01]  /*e130*/  UIMAD UR6, UR7, UR8, URZ ;  /* 0x00000008070672a4 */ /* 0x000fe2000f8e023f */
[----:B------:R-:W-:Y:S01]  /*e140*/  SHF.R.S32.HI R8, RZ, 0x7, R8 ;  /* 0x00000007ff087819 */ /* 0x000fe20000011408 */
[C---:B------:R-:W-:Y:S02]  /*e150*/  IMAD.IADD R0, R4.reuse, 0x1, -R7 ;  /* 0x0000000104007824 */ /* 0x040fe400078e0a07 */
[----:B------:R-:W0:Y:S01]  /*e160*/  LDC R7, c[0x0][0xbe8] ;  /* 0x0002fa00ff077b82 */ /* 0x000e220000000800 */
[----:B------:R-:W-:Y:S01]  /*e170*/  IMAD.IADD R12, R4, 0x1, -R15 ;  /* 0x00000001040c7824 */ /* 0x000fe200078e0a0f */
[----:B------:R-:W-:Y:S01]  /*e180*/  UIMAD UR6, UR13, UR9, UR6 ;  /* 0x000000090d0672a4 */ /* 0x000fe2000f8e0206 */
[----:B------:R-:W-:Y:S01]  /*e190*/  SHF.R.S32.HI R11, RZ, 0x1f, R0 ;  /* 0x0000001fff0b7819 */ /* 0x000fe20000011400 */
[----:B------:R-:W-:Y:S01]  /*e1a0*/  IMAD.HI R5, R8, 0x55555556, RZ ;  /* 0x5555555608057827 */ /* 0x000fe200078e02ff */
[----:B------:R-:W-:Y:S01]  /*e1b0*/  ULDC.64 UR8, c[0x0][0xb38] ;  /* 0x0002ce0000087ab9 */ /* 0x000fe20000000a00 */
[----:B------:R-:W-:Y:S01]  /*e1c0*/  UIADD3 UR6, UR5, UR6, URZ ;  /* 0x0000000605067290 */ /* 0x000fe2000fffe03f */
[----:B------:R-:W-:Y:S01]  /*e1d0*/  LEA.HI R6, R11, R0, RZ, 0x2 ;  /* 0x000000000b067211 */ /* 0x000fe200078f10ff */
[----:B------:R-:W1:Y:S01]  /*e1e0*/  LDC.64 R14, c[0x0][0xbd8] ;  /* 0x0002f600ff0e7b82 */ /* 0x000e620000000a00 */
[----:B------:R-:W-:Y:S01]  /*e1f0*/  LEA.HI R5, R5, R5, RZ, 0x1 ;  /* 0x0000000505057211 */ /* 0x000fe200078f08ff */
[----:B------:R-:W-:Y:S01]  /*e200*/  UIMAD UR7, UR7, UR8, URZ ;  /* 0x00000008070772a4 */ /* 0x000fe2000f8e023f */
[----:B------:R-:W-:-:S02]  /*e210*/  SHF.R.S32.HI R10, RZ, 0x2, R6 ;  /* 0x00000002ff0a7819 */ /* 0x000fc40000011406 */
[----:B------:R-:W-:Y:S02]  /*e220*/  SHF.R.S32.HI R9, RZ, 0x1f, R6 ;  /* 0x0000001fff097819 */ /* 0x000fe40000011406 */
[----:B------:R-:W-:Y:S02]  /*e230*/  LEA.HI R11, R11, R0, RZ, 0x5 ;  /* 0x000000000b0b7211 */ /* 0x000fe400078f28ff */
[----:B------:R-:W-:Y:S02]  /*e240*/  LEA.HI R9, R9, R10, RZ, 0x3 ;  /* 0x0000000a09097211 */ /* 0x000fe400078f18ff */
[----:B------:R-:W-:Y:S02]  /*e250*/  SHF.R.S32.HI R11, RZ, 0x5, R11 ;  /* 0x00000005ff0b7819 */ /* 0x000fe4000001140b */
[----:B------:R-:W-:Y:S01]  /*e260*/  LOP3.LUT R13, R9, 0xfffffff8, RZ, 0xc0, !PT ;  /* 0xfffffff8090d7812 */ /* 0x000fe200078ec0ff */
[----:B------:R-:W-:Y:S01]  /*e270*/  IMAD R9, R5, -0x3, R8 ;  /* 0xfffffffd05097824 */ /* 0x000fe200078e0208 */
[----:B------:R-:W-:-:S02]  /*e280*/  LEA.HI R5, R12, R12, RZ, 0x1 ;  /* 0x0000000c0c057211 */ /* 0x000fc400078f08ff */
[----:B0-----:R-:W-:Y:S01]  /*e290*/  ISETP.NE.AND P0, PT, R7, 0x1, PT ;  /* 0x000000010700780c */ /* 0x001fe20003f05270 */
[----:B------:R-:W-:Y:S01]  /*e2a0*/  IMAD.IADD R4, R10, 0x1, -R13 ;  /* 0x000000010a047824 */ /* 0x000fe200078e0a0d */
[----:B------:R-:W-:-:S03]  /*e2b0*/  LOP3.LUT R5, R5, 0x1ffffffe, RZ, 0xc0, !PT ;  /* 0x1ffffffe05057812 */ /* 0x000fc600078ec0ff */
[----:B------:R-:W-:Y:S02]  /*e2c0*/  IMAD R8, R11, 0x10, R4 ;  /* 0x000000100b087824 */ /* 0x000fe400078e0204 */
[----:B------:R-:W-:Y:S02]  /*e2d0*/  IMAD.IADD R17, R12, 0x1, -R5 ;  /* 0x000000010c117824 */ /* 0x000fe400078e0a05 */
[----:B------:R-:W-:Y:S02]  /*e2e0*/  IMAD R10, R9, 0x40, R8 ;  /* 0x00000040090a7824 */ /* 0x000fe400078e0208 */
[----:B------:R-:W-:Y:S02]  /*e2f0*/  IMAD.U32 R5, RZ, RZ, UR5 ;  /* 0x00000005ff057e24 */ /* 0x000fe4000f8e00ff */
[----:B------:R-:W0:Y:S01]  /*e300*/  @P0 LDC R13, c[0x0][0xbec] ;  /* 0x0002fb00ff0d0b82 */ /* 0x000e220000000800 */
[----:B------:R-:W-:Y:S01]  /*e310*/  IMAD.U32 R4, RZ, RZ, UR4 ;  /* 0x00000004ff047e24 */ /* 0x000fe2000f8e00ff */
[----:B------:R-:W-:Y:S01]  /*e320*/  UIMAD.WIDE.U32 UR4, UR13, UR8, URZ ;  /* 0x000000080d0472a5 */ /* 0x000fe2000f8e003f */
[----:B------:R-:W-:Y:S01]  /*e330*/  IMAD.U32 R5, RZ, RZ, UR6 ;  /* 0x00000006ff057e24 */ /* 0x000fe2000f8e00ff */
[----:B------:R-:W-:Y:S01]  /*e340*/  UIMAD UR6, UR13, UR9, UR7 ;  /* 0x000000090d0672a4 */ /* 0x000fe2000f8e0207 */
[----:B-1----:R-:W-:-:S02]  /*e350*/  IMAD R12, R14, UR10, RZ ;  /* 0x0000000a0e0c7c24 */ /* 0x002fc4000f8e02ff */
[----:B------:R-:W-:Y:S01]  /*e360*/  IMAD R8, R17, 0x8, R10 ;  /* 0x0000000811087824 */ /* 0x000fe200078e020a */
[----:B------:R-:W1:Y:S01]  /*e370*/  @P0 LDC R16, c[0x0][0xbf0] ;  /* 0x0002fc00ff100b82 */ /* 0x000e620000000800 */
[----:B------:R-:W-:Y:S01]  /*e380*/  IMAD R15, R15, UR12, R12 ;  /* 0x0000000c0f0f7c24 */ /* 0x000fe2000f8e020c */
[----:B------:R-:W-:Y:S01]  /*e390*/  UIADD3 UR6, UR5, UR6, URZ ;  /* 0x0000000605067290 */ /* 0x000fe2000fffe03f */
[----:B----4-:R-:W-:Y:S01]  /*e3a0*/  IMAD R12, R21, 0xc0, R8 ;  /* 0x000000c0150c7824 */ /* 0x010fe200078e0208 */
[----:B------:R-:W-:Y:S01]  /*e3b0*/  ULDC.64 UR8, c[0x0][0xb28] ;  /* 0x0002ca0000087ab9 */ /* 0x000fe20000000a00 */
[----:B------:R-:W-:Y:S02]  /*e3c0*/  IMAD R17, RZ, RZ, -UR13 ;  /* 0x8000000dff117e24 */ /* 0x000fe4000f8e02ff */
[----:B------:R-:W-:Y:S01]  /*e3d0*/  IMAD.WIDE.U32 R4, R14, UR12, R4 ;  /* 0x0000000c0e047c25 */ /* 0x000fe2000f8e0004 */
[----:B------:R-:W3:Y:S03]  /*e3e0*/  @P0 LDC R25, c[0x0][0xbec] ;  /* 0x0002fb00ff190b82 */ /* 0x000ee60000000800 */
[----:B------:R-:W-:-:S02]  /*e3f0*/  IMAD.U32 R9, RZ, RZ, UR5 ;  /* 0x00000005ff097e24 */ /* 0x000fc4000f8e00ff */
[----:B-----5:R-:W-:Y:S02]  /*e400*/  IMAD R23, R20, R17, UR11 ;  /* 0x0000000b14177e24 */ /* 0x020fe4000f8e0211 */
[----:B------:R-:W-:Y:S01]  /*e410*/  IMAD.U32 R8, RZ, RZ, UR4 ;  /* 0x00000004ff087e24 */ /* 0x000fe2000f8e00ff */
[----:B------:R-:W4:Y:S01]  /*e420*/  @P0 LDC R22, c[0x0][0xbf0] ;  /* 0x0002fc00ff160b82 */ /* 0x000f220000000800 */
[----:B0-----:R-:W-:Y:S01]  /*e430*/  @P0 IMAD.HI.U32 R13, R12, R13, RZ ;  /* 0x0000000d0c0d0227 */ /* 0x001fe200078e00ff */
[----:B------:R-:W-:-:S03]  /*e440*/  ULDC.64 UR4, c[0x0][0xbe0] ;  /* 0x0002f80000047ab9 */ /* 0x000fc60000000a00 */
[----:B------:R-:W-:Y:S01]  /*e450*/  IMAD.U32 R9, RZ, RZ, UR6 ;  /* 0x00000006ff097e24 */ /* 0x000fe2000f8e00ff */
[----:B------:R-:W-:Y:S01]  /*e460*/  ULDC.64 UR6, c[0x0][0xb48] ;  /* 0x0002d20000067ab9 */ /* 0x000fe20000000a00 */
[C---:B--2---:R-:W-:Y:S02]  /*e470*/  IMAD R14, R18.reuse, UR10, RZ ;  /* 0x0000000a120e7c24 */ /* 0x044fe4000f8e02ff */
[----:B------:R-:W-:Y:S01]  /*e480*/  IMAD.MOV.U32 R11, RZ, RZ, R12 ;  /* 0x000000ffff0b7224 */ /* 0x000fe200078e000c */
[----:B-1----:R-:W-:Y:S01]  /*e490*/  @P0 SHF.R.U32.HI R11, RZ, R16, R13 ;  /* 0x00000010ff0b0219 */ /* 0x002fe2000001160d */
[----:B------:R-:W-:Y:S01]  /*e4a0*/  IMAD.IADD R5, R5, 0x1, R15 ;  /* 0x0000000105057824 */ /* 0x000fe200078e020f */
[----:B------:R-:W-:Y:S01]  /*e4b0*/  SHF.R.S32.HI R16, RZ, 0x1f, R23 ;  /* 0x0000001fff107819 */ /* 0x000fe20000011417 */
[----:B------:R-:W-:Y:S02]  /*e4c0*/  IMAD R15, R19, UR12, R14 ;  /* 0x0000000c130f7c24 */ /* 0x000fe4000f8e020e */
        /* <DEDUP_REMOVED lines=9> */
[C---:B------:R-:W-:Y:S01]  /*e560*/  IMAD R17, R23.reuse, UR7, R15 ;  /* 0x0000000717117c24 */ /* 0x040fe2000f8e020f */
[--C-:B------:R-:W-:Y:S01]  /*e570*/  SHF.R.S32.HI R15, RZ, 0x1f, R11.reuse ;  /* 0x0000001fff0f7819 */ /* 0x100fe2000001140b */
[----:B------:R-:W-:Y:S02]  /*e580*/  IMAD.MOV R11, RZ, RZ, -R11 ;  /* 0x000000ffff0b7224 */ /* 0x000fe400078e0a0b */
[C---:B------:R-:W-:Y:S01]  /*e590*/  IMAD R16, R23.reuse, UR5, R14 ;  /* 0x0000000517107c24 */ /* 0x040fe2000f8e020e */
[----:B------:R-:W-:Y:S01]  /*e5a0*/  SHF.R.S32.HI R14, RZ, 0x1f, R13 ;  /* 0x0000001fff0e7819 */ /* 0x000fe2000001140d */
[----:B------:R-:W-:Y:S01]  /*e5b0*/  IMAD.WIDE.U32 R8, R23, UR6, R8 ;  /* 0x0000000617087c25 */ /* 0x000fe2000f8e0008 */
[----:B------:R-:W-:Y:S01]  /*e5c0*/  ULDC.64 UR4, c[0x0][0xb30] ;  /* 0x0002cc0000047ab9 */ /* 0x000fe20000000a00 */
[----:B------:R-:W-:Y:S01]  /*e5d0*/  ULDC.64 UR6, c[0x0][0xbc8] ;  /* 0x0002f20000067ab9 */ /* 0x000fe20000000a00 */
[----:B------:R-:W-:Y:S01]  /*e5e0*/  IADD3.X R5, R15, R5, R16, P0, !PT ;  /* 0x000000050f057210 */ /* 0x000fe200007fe410 */
        /* <DEDUP_REMOVED lines=26> */
[----:B------:R-:W-:Y:S01]  /*e790*/  IMAD R12, R21, 0xc0, R10 ;  /* 0x000000c0150c7824 */ /* 0x000fe200078e020a */
[----:B------:R-:W-:Y:S01]  /*e7a0*/  LEA.HI.X R13, R4, UR7, R11, 0x2, P0 ;  /* 0x00000007040d7c11 */ /* 0x000fe200080f140b */
[----:B------:R-:W-:Y:S01]  /*e7b0*/  SHFL.IDX PT, R10, R14, 0x1, 0x1c1f ;  /* 0x003c1f000e0a7f89 */ /* 0x000fe200000e0000 */
[----:B------:R-:W-:Y:S01]  /*e7c0*/  LEA.HI.X R22, R8, UR9, R5, 0x2, P1 ;  /* 0x0000000908167c11 */ /* 0x000fe200088f1405 */
[----:B------:R-:W-:Y:S01]  /*e7d0*/  IMAD R19, R7, UR6, RZ ;  /* 0x0000000607137c24 */ /* 0x000fe2000f8e02ff */
[----:B------:R-:W-:Y:S01]  /*e7e0*/  LOP3.LUT P0, RZ, R0, 0x3, RZ, 0xc0, !PT ;  /* 0x0000000300ff7812 */ /* 0x000fe2000780c0ff */
[----:B------:R-:W-:Y:S01]  /*e7f0*/  SHFL.IDX PT, R8, R14, RZ, 0x1c1f ;  /* 0x001c1fff0e087589 */ /* 0x000fe200000e0000 */
[C---:B------:R-:W-:Y:S01]  /*e800*/  VIADD R18, R12.reuse, 0x8 ;  /* 0x000000080c127836 */ /* 0x040fe20000000000 */
[----:B------:R-:W-:Y:S01]  /*e810*/  UIADD3 UR4, UR4, 0x2d820, URZ ;  /* 0x0002d82004047890 */ /* 0x000fe2000fffe03f */
[CC--:B------:R-:W-:Y:S01]  /*e820*/  ISETP.GE.OR P1, PT, R12.reuse, R19.reuse, P0 ;  /* 0x000000130c00720c */ /* 0x0c0fe20000726670 */
[----:B------:R-:W0:Y:S01]  /*e830*/  SHFL.IDX PT, R9, R13, RZ, 0x1c1f ;  /* 0x001c1fff0d097589 */ /* 0x000e2200000e0000 */
[-C--:B------:R-:W-:Y:S01]  /*e840*/  ISETP.GE.AND P2, PT, R12, R19.reuse, PT ;  /* 0x000000130c00720c */ /* 0x080fe20003f46270 */
[----:B------:R-:W-:Y:S01]  /*e850*/  UPRMT UR4, URZ, 0x654, UR4 ;  /* 0x000006543f047896 */ /* 0x000fe20008000004 */
[----:B------:R-:W-:Y:S01]  /*e860*/  ISETP.GE.OR P0, PT, R18, R19, P0 ;  /* 0x000000131200720c */ /* 0x000fe20000706670 */
[----:B------:R-:W1:Y:S01]  /*e870*/  SHFL.IDX PT, R11, R13, 0x1, 0x1c1f ;  /* 0x003c1f000d0b7f89 */ /* 0x000e6200000e0000 */
[----:B------:R-:W-:-:S03]  /*e880*/  LOP3.LUT R7, R6, 0x7ffffffc, RZ, 0xc0, !PT ;  /* 0x7ffffffc06077812 */ /* 0x000fc600078ec0ff */
[----:B------:R2:W3:Y:S02]  /*e890*/  SHFL.IDX PT, R4, R20, RZ, 0x1c1f ;  /* 0x001c1fff14047589 */ /* 0x0004e400000e0000 */
[----:B------:R-:W-:Y:S01]  /*e8a0*/  IMAD.IADD R7, R0, 0x1, -R7 ;  /* 0x0000000100077824 */ /* 0x000fe200078e0a07 */
[----:B------:R-:W-:Y:S01]  /*e8b0*/  SYNCS.ARRIVE.TRANS64.RED.A1T0 RZ, [UR4], RZ ;  /* 0x000000ffffff79a7 */ /* 0x000fe20008100404 */
[----:B------:R2:W4:Y:S02]  /*e8c0*/  SHFL.IDX PT, R5, R22, RZ, 0x1c1f ;  /* 0x001c1fff16057589 */ /* 0x00052400000e0000 */
[----:B------:R-:W-:Y:S02]  /*e8d0*/  IMAD.SHL.U32 R7, R7, 0x2, RZ ;  /* 0x0000000207077824 */ /* 0x000fe400078e00ff */
[----:B0-----:R2:W-:Y:S04]  /*e8e0*/  @!P1 ST.E desc[UR36][R8.64], R2 ;  /* 0x0000000208009985 */ /* 0x0015e8000c101924 */
[----:B-1----:R2:W-:Y:S01]  /*e8f0*/  @!P0 ST.E desc[UR36][R10.64], R3 ;  /* 0x000000030a008985 */ /* 0x0025e2000c101924 */
[----:B------:R-:W-:Y:S05]  /*e900*/  @P2 BRA `(.L_x_10939) ;  /* 0x0000000400182947 */ /* 0x000fea0003800000 */
[C---:B------:R-:W-:Y:S01]  /*e910*/  VIADD R0, R7.reuse, 0x8 ;  /* 0x0000000807007836 */ /* 0x040fe20000000000 */
        /* <DEDUP_REMOVED lines=9> */
[----:B------:R-:W-:Y:S01]  /*e9b0*/  VIADD R17, R7, 0x40 ;  /* 0x0000004007117836 */ /* 0x000fe20000000000 */
[----:B------:R-:W-:-:S07]  /*e9c0*/  ISETP.GE.AND P4, PT, R8, UR4, PT ;  /* 0x0000000408007c0c */ /* 0x000fce000bf86270 */
        /* <DEDUP_REMOVED lines=19> */
[----:B------:R-:W-:Y:S01]  /*eb00*/  ISETP.GE.AND P1, PT, R6, UR4, PT ;  /* 0x0000000406007c0c */ /* 0x000fe2000bf26270 */
[----:B------:R-:W-:Y:S01]  /*eb10*/  @!P4 IMAD.WIDE R14, R15, 0x4, R4 ;  /* 0x000000040f0ec825 */ /* 0x000fe200078e0204 */
[----:B------:R3:W-:Y:S01]  /*eb20*/  @!P3 ST.E.64 desc[UR36][R12.64], R100 ;  /* 0x000000640c00b985 */ /* 0x0007e2000c101b24 */
[----:B------:R-:W-:Y:S02]  /*eb30*/  ISETP.GE.AND P3, PT, R17, UR4, PT ;  /* 0x0000000411007c0c */ /* 0x000fe4000bf66270 */
[C---:B0-----:R-:W-:Y:S01]  /*eb40*/  VIADD R3, R7.reuse, 0x50 ;  /* 0x0000005007037836 */ /* 0x041fe20000000000 */
[----:B------:R0:W-:Y:S01]  /*eb50*/  @!P4 ST.E.64 desc[UR36][R14.64], R104 ;  /* 0x000000680e00c985 */ /* 0x0001e2000c101b24 */
[C---:B------:R-:W-:Y:S01]  /*eb60*/  VIADD R2, R7.reuse, 0x48 ;  /* 0x0000004807027836 */ /* 0x040fe20000000000 */
[----:B------:R-:W-:Y:S01]  /*eb70*/  @!P0 LEA.HI R0, R0, R0, RZ, 0x1 ;  /* 0x0000000000008211 */ /* 0x000fe200078f08ff */
[----:B-1----:R-:W-:Y:S01]  /*eb80*/  VIADD R9, R7, 0x58 ;  /* 0x0000005807097836 */ /* 0x002fe20000000000 */
[----:B------:R-:W-:-:S02]  /*eb90*/  ISETP.GE.AND P5, PT, R3, UR4, PT ;  /* 0x0000000403007c0c */ /* 0x000fc4000bfa6270 */
[----:B------:R-:W-:Y:S02]  /*eba0*/  ISETP.GE.AND P4, PT, R2, UR4, PT ;  /* 0x0000000402007c0c */ /* 0x000fe4000bf86270 */
[----:B------:R-:W-:Y:S02]  /*ebb0*/  ISETP.GE.AND P6, PT, R9, UR4, PT ;  /* 0x0000000409007c0c */ /* 0x000fe4000bfc6270 */
[----:B------:R-:W-:Y:S02]  /*ebc0*/  @!P1 LEA.HI R6, R6, R6, RZ, 0x1 ;  /* 0x0000000606069211 */ /* 0x000fe400078f08ff */
[----:B------:R-:W-:Y:S02]  /*ebd0*/  @!P2 LEA.HI R16, R16, R16, RZ, 0x1 ;  /* 0x000000101010a211 */ /* 0x000fe400078f08ff */
[----:B------:R-:W-:Y:S02]  /*ebe0*/  @!P3 LEA.HI R17, R17, R17, RZ, 0x1 ;  /* 0x000000111111b211 */ /* 0x000fe400078f08ff */
[----:B--2---:R-:W-:-:S02]  /*ebf0*/  @!P2 LOP3.LUT R11, R16, 0xfffffffe, RZ, 0xc0, !PT ;  /* 0xfffffffe100ba812 */ /* 0x004fc400078ec0ff */
[----:B------:R-:W-:Y:S02]  /*ec00*/  @!P5 LEA.HI R8, R3, R3, RZ, 0x1 ;  /* 0x000000030308d211 */ /* 0x000fe400078f08ff */
[----:B------:R-:W-:Y:S02]  /*ec10*/  @!P4 LEA.HI R2, R2, R2, RZ, 0x1 ;  /* 0x000000020202c211 */ /* 0x000fe400078f08ff */
[----:B------:R-:W-:Y:S02]  /*ec20*/  @!P6 LEA.HI R10, R9, R9, RZ, 0x1 ;  /* 0x00000009090ae211 */ /* 0x000fe400078f08ff */
[----:B------:R-:W-:Y:S02]  /*ec30*/  @!P0 LOP3.LUT R3, R0, 0xfffffffe, RZ, 0xc0, !PT ;  /* 0xfffffffe00038812 */ /* 0x000fe400078ec0ff */
[----:B------:R-:W-:Y:S02]  /*ec40*/  @!P1 LOP3.LUT R9, R6, 0xfffffffe, RZ, 0xc0, !PT ;  /* 0xfffffffe06099812 */ /* 0x000fe400078ec0ff */
[----:B---3--:R-:W-:-:S02]  /*ec50*/  @!P3 LOP3.LUT R13, R17, 0xfffffffe, RZ, 0xc0, !PT ;  /* 0xfffffffe110db812 */ /* 0x008fc400078ec0ff */
[----:B0-----:R-:W-:Y:S01]  /*ec60*/  @!P4 LOP3.LUT R15, R2, 0xfffffffe, RZ, 0xc0, !PT ;  /* 0xfffffffe020fc812 */ /* 0x001fe200078ec0ff */
[--C-:B------:R-:W-:Y:S01]  /*ec70*/  @!P0 IMAD.WIDE R2, R3, 0x4, R4.reuse ;  /* 0x0000000403028825 */ /* 0x100fe200078e0204 */
[----:B------:R-:W-:Y:S02]  /*ec80*/  @!P5 LOP3.LUT R17, R8, 0xfffffffe, RZ, 0xc0, !PT ;  /* 0xfffffffe0811d812 */ /* 0x000fe400078ec0ff */
        /* <DEDUP_REMOVED lines=14> */
.L_x_10939:
[----:B------:R-:W-:Y:S05]  /*ed70*/  BSYNC B0 ;  /* 0x0000000000007941 */ /* 0x000fea0003800000 */
.L_x_10938:
[----:B------:R-:W-:Y:S01]  /*ed80*/  ISETP.GE.AND P0, PT, R18, R19, PT ;  /* 0x000000131200720c */ /* 0x000fe20003f06270 */
[----:B0-----:R1:W0:Y:S04]  /*ed90*/  SHFL.IDX PT, R15, R22, 0x1, 0x1c1f ;  /* 0x003c1f00160f7f89 */ /* 0x00122800000e0000 */
[----:B------:R1:W0:Y:S08]  /*eda0*/  SHFL.IDX PT, R14, R20, 0x1, 0x1c1f ;  /* 0x003c1f00140e7f89 */ /* 0x00023000000e0000 */
[----:B-1----:R-:W-:Y:S05]  /*edb0*/  @P0 BRA `(.L_x_10850) ;  /* 0x0000004400b40947 */ /* 0x002fea0003800000 */
        /* <DEDUP_REMOVED lines=12> */
[C---:B------:R-:W-:Y:S01]  /*ee80*/  VIADD R16, R7.reuse, 0x40 ;  /* 0x0000004007107836 */ /* 0x040fe20000000000 */
[----:B------:R-:W-:Y:S01]  /*ee90*/  ISETP.GE.AND P1, PT, R12, UR4, PT ;  /* 0x000000040c007c0c */ /* 0x000fe2000bf26270 */
[----:B------:R-:W-:-:S02]  /*eea0*/  VIADD R17, R7, 0x48 ;  /* 0x0000004807117836 */ /* 0x000fc40000000000 */
[----:B------:R-:W-:Y:S02]  /*eeb0*/  VIADD R18, R7, 0x50 ;  /* 0x0000005007127836 */ /* 0x000fe40000000000 */
[----:B------:R-:W-:Y:S02]  /*eec0*/  @!P3 LEA.HI R0, R0, R0, RZ, 0x1 ;  /* 0x000000000000b211 */ /* 0x000fe400078f08ff */
[----:B------:R-:W-:Y:S02]  /*eed0*/  @!P4 LEA.HI R2, R2, R2, RZ, 0x1 ;  /* 0x000000020202c211 */ /* 0x000fe400078f08ff */
[----:B------:R-:W-:Y:S02]  /*eee0*/  @!P5 LEA.HI R3, R3, R3, RZ, 0x1 ;  /* 0x000000030303d211 */ /* 0x000fe400078f08ff */
[----:B----4-:R-:W-:Y:S01]  /*eef0*/  @!P3 LOP3.LUT R5, R0, 0xfffffffe, RZ, 0xc0, !PT ;  /* 0xfffffffe0005b812 */ /* 0x010fe200078ec0ff */
[----:B------:R-:W-:Y:S01]  /*ef00*/  VIADD R0, R7, 0x30 ;  /* 0x0000003007007836 */ /* 0x000fe20000000000 */
[----:B------:R-:W-:-:S02]  /*ef10*/  @!P4 LOP3.LUT R9, R2, 0xfffffffe, RZ, 0xc0, !PT ;  /* 0xfffffffe0209c812 */ /* 0x000fc400078ec0ff */
[----:B------:R-:W-:Y:S01]  /*ef20*/  @!P5 LOP3.LUT R11, R3, 0xfffffffe, RZ, 0xc0, !PT ;  /* 0xfffffffe030bd812 */ /* 0x000fe200078ec0ff */
[--C-:B0-----:R-:W-:Y:S01]  /*ef30*/  @!P2 IMAD.WIDE R2, R7, 0x4, R14.reuse ;  /* 0x000000040702a825 */ /* 0x101fe200078e020e */
[----:B------:R-:W-:Y:S02]  /*ef40*/  ISETP.GE.AND P6, PT, R18, UR4, PT ;  /* 0x0000000412007c0c */ /* 0x000fe4000bfc6270 */
[----:B------:R-:W-:Y:S01]  /*ef50*/  @!P0 LEA.HI R6, R6, R6, RZ, 0x1 ;  /* 0x0000000606068211 */ /* 0x000fe200078f08ff */
[--C-:B---3--:R-:W-:Y:S01]  /*ef60*/  @!P3 IMAD.WIDE R4, R5, 0x4, R14.reuse ;  /* 0x000000040504b825 */ /* 0x108fe200078e020e */
[----:B------:R0:W-:Y:S01]  /*ef70*/  @!P2 ST.E.64 desc[UR36][R2.64], R90 ;  /* 0x0000005a0200a985 */ /* 0x0001e2000c101b24 */
[----:B------:R-:W-:Y:S02]  /*ef80*/  ISETP.GE.AND P2, PT, R0, UR4, PT ;  /* 0x0000000400007c0c */ /* 0x000fe4000bf46270 */
[----:B------:R-:W-:Y:S01]  /*ef90*/  @!P4 IMAD.WIDE R8, R9, 0x4, R14 ;  /* 0x000000040908c825 */ /* 0x000fe200078e020e */
[----:B------:R1:W-:Y:S01]  /*efa0*/  @!P3 ST.E.64 desc[UR36][R4.64], R94 ;  /* 0x0000005e0400b985 */ /* 0x0003e2000c101b24 */
[----:B------:R-:W-:-:S02]  /*efb0*/  ISETP.GE.AND P3, PT, R13, UR4, PT ;  /* 0x000000040d007c0c */ /* 0x000fc4000bf66270 */
[----:B------:R-:W-:Y:S01]  /*efc0*/  @!P5 IMAD.WIDE R10, R11, 0x4, R14 ;  /* 0x000000040b0ad825 */ /* 0x000fe200078e020e */
        /* <DEDUP_REMOVED lines=19> */
[----:B---3--:R-:W-:Y:S02]  /*f100*/  @!P4 LOP3.LUT R11, R16, 0xfffffffe, RZ, 0xc0, !PT ;  /* 0xfffffffe100bc812 */ /* 0x008fe400078ec0ff */
[----:B------:R-:W-:Y:S02]  /*f110*/  @!P5 LOP3.LUT R17, R17, 0xfffffffe, RZ, 0xc0, !PT ;  /* 0xfffffffe1111d812 */ /* 0x000fe400078ec0ff */
        /* <DEDUP_REMOVED lines=18> */
.L_x_10937:
[----:B------:R-:W0:Y:S02]  /*f240*/  S2R R2, SR_TID.X ;  /* 0x0000000000027919 */ /* 0x000e240000002100 */
[----:B0-----:R-:W-:-:S05]  /*f250*/  VIADD R0, R2, 0xffffff80 ;  /* 0xffffff8002007836 */ /* 0x001fca0000000000 */
[----:B------:R-:W-:-:S13]  /*f260*/  ISETP.GT.AND P0, PT, R0, 0xbf, PT ;  /* 0x000000bf0000780c */ /* 0x000fda0003f04270 */
[----:B------:R-:W-:Y:S05]  /*f270*/  @P0 BRA `(.L_x_10850) ;  /* 0x0000004000840947 */ /* 0x000fea0003800000 */
[----:B------:R-:W0:Y:S01]  /*f280*/  S2R R0, SR_CTAID.X ;  /* 0x0000000000007919 */ /* 0x000e220000002500 */
[----:B------:R-:W1:Y:S01]  /*f290*/  LDC R6, c[0x0][0xbe8] ;  /* 0x0002fa00ff067b82 */ /* 0x000e620000000800 */
[----:B------:R-:W-:Y:S02]  /*f2a0*/  ULDC UR4, c[0x0][0xa88] ;  /* 0x0002a20000047ab9 */ /* 0x000fe40000000800 */
[----:B-1----:R-:W-:Y:S02]  /*f2b0*/  IMAD R3, R6, UR4, RZ ;  /* 0x0000000406037c24 */ /* 0x002fe4000f8e02ff */
[----:B0-----:R-:W-:-:S04]  /*f2c0*/  IMAD R0, R0, 0xc0, R2 ;  /* 0x000000c000007824 */ /* 0x001fc800078e0202 */
[----:B------:R-:W-:-:S05]  /*f2d0*/  VIADD R0, R0, 0xffffff80 ;  /* 0xffffff8000007836 */ /* 0x000fca0000000000 */
[----:B------:R-:W-:-:S13]  /*f2e0*/  ISETP.GE.AND P0, PT, R0, R3, PT ;  /* 0x000000030000720c */ /* 0x000fda0003f06270 */
[----:B------:R-:W-:Y:S05]  /*f2f0*/  @P0 BRA `(.L_x_10850) ;  /* 0x0000004000640947 */ /* 0x000fea0003800000 */
[----:B------:R-:W3:Y:S01]  /*f300*/  LDL R2, [R1+0x4] ;  /* 0x0000040001027983 */ /* 0x000ee20000100800 */
[----:B------:R-:W-:Y:S01]  /*f310*/  ISETP.NE.AND P0, PT, R6, 0x1, PT ;  /* 0x000000010600780c */ /* 0x000fe20003f05270 */
[----:B------:R-:W-:Y:S01]  /*f320*/  S2UR UR7, SR_CTAID.Z ;  /* 0x00000000000779c3 */ /* 0x000fe20000002700 */
[----:B------:R-:W-:Y:S01]  /*f330*/  ULDC.64 UR8, c[0x0][0xbd0] ;  /* 0x0002f40000087ab9 */ /* 0x000fe20000000a00 */
[----:B------:R-:W-:-:S06]  /*f340*/  IMAD.MOV.U32 R5, RZ, RZ, R0 ;  /* 0x000000ffff057224 */ /* 0x000fcc00078e0000 */
[----:B------:R-:W0:Y:S08]  /*f350*/  LDC.64 R10, c[0x0][0xbd8] ;  /* 0x0002f600ff0a7b82 */ /* 0x000e300000000a00 */
[----:B------:R-:W1:Y:S08]  /*f360*/  @P0 LDC R7, c[0x0][0xbec] ;  /* 0x0002fb00ff070b82 */ /* 0x000e700000000800 */
[----:B------:R-:W4:Y:S08]  /*f370*/  @P0 LDC R9, c[0x0][0xbf0] ;  /* 0x0002fc00ff090b82 */ /* 0x000f300000000800 */
[----:B------:R-:W5:Y:S08]  /*f380*/  S2UR UR10, SR_CTAID.Y ;  /* 0x00000000000a79c3 */ /* 0x000f700000002600 */
[----:B------:R-:W5:Y:S01]  /*f390*/  LDC R8, c[0x0][0xc50] ;  /* 0x00031400ff087b82 */ /* 0x000f620000000800 */
[----:B-1----:R-:W-:-:S05]  /*f3a0*/  @P0 IMAD.HI.U32 R4, R0, R7, RZ ;  /* 0x0000000700040227 */ /* 0x002fca00078e00ff */
[----:B----4-:R-:W-:Y:S02]  /*f3b0*/  @P0 SHF.R.U32.HI R5, RZ, R9, R4 ;  /* 0x00000009ff050219 */ /* 0x010fe40000011604 */
[----:B---3--:R-:W-:-:S13]  /*f3c0*/  R2UR UR11, R2 ;  /* 0x00000000020b72ca */ /* 0x008fda00000e0000 */
[----:B------:R-:W-:Y:S02]  /*f3d0*/  USHF.R.S32.HI UR6, URZ, 0x1f, UR11 ;  /* 0x0000001f3f067899 */ /* 0x000fe4000801140b */
[----:B------:R-:W-:Y:S01]  /*f3e0*/  IMAD R7, RZ, RZ, -UR11 ;  /* 0x8000000bff077e24 */ /* 0x000fe2000f8e02ff */
[----:B------:R-:W-:Y:S02]  /*f3f0*/  UIMAD.WIDE.U32 UR4, UR11, UR8, URZ ;  /* 0x000000080b0472a5 */ /* 0x000fe4000f8e003f */
[----:B------:R-:W-:Y:S01]  /*f400*/  UIMAD UR6, UR6, UR8, URZ ;  /* 0x00000008060672a4 */ /* 0x000fe2000f8e023f */
[----:B-----5:R-:W-:Y:S01]  /*f410*/  IMAD R9, R8, R7, UR10 ;  /* 0x0000000a08097e24 */ /* 0x020fe2000f8e0207 */
        /* <DEDUP_REMOVED lines=32> */
.L_x_10848:
        /* <DEDUP_REMOVED lines=18> */
.L_x_10940:
[----:B------:R-:W-:Y:S01]  /*f740*/  ULDC UR7, c[0x0][0xc50] ;  /* 0x0003140000077ab9 */ /* 0x000fe20000000800 */
[----:B------:R-:W-:Y:S01]  /*f750*/  UMOV UR41, UR6 ;  /* 0x0000000600297c82 */ /* 0x000fe20008000000 */
[----:B------:R-:W-:-:S11]  /*f760*/  UISETP.NE.AND UP0, UPT, UR7, 0x1, UPT ;  /* 0x000000010700788c */ /* 0x000fd6000bf05270 */
[----:B------:R-:W-:Y:S01]  /*f770*/  @UP0 ULDC UR4, c[0x0][0xc54] ;  /* 0x0003150000040ab9 */ /* 0x000fe20000000800 */
[----:B------:R-:W-:Y:S01]  /*f780*/  @UP0 ULDC UR8, c[0x0][0xc58] ;  /* 0x0003160000080ab9 */ /* 0x000fe20000000800 */
[----:B------:R-:W-:-:S04]  /*f790*/  UIMAD.WIDE.U32 UR4, UR6, UR4, URZ ;  /* 0x00000004060472a5 */ /* 0x000fc8000f8e003f */
[----:B------:R-:W-:-:S12]  /*f7a0*/  @UP0 USHF.R.U32.HI UR41, URZ, UR8, UR5 ;  /* 0x000000083f290299 */ /* 0x000fd80008011605 */
.L_x_10941:
        /* <DEDUP_REMOVED lines=32> */
[----:B-1----:R-:W-:-:S04]  /*f9b0*/  UIMAD UR42, UR42, 0xc0, URZ ;  /* 0x000000c02a2a78a4 */ /* 0x002fc8000f8e023f */
        /* <DEDUP_REMOVED lines=20> */
.L_x_10944:
[----:B------:R-:W-:-:S11]  /*fb00*/  UISETP.NE.AND UP0, UPT, UR5, 0x1, UPT ;  /* 0x000000010500788c */ /* 0x000fd6000bf05270 */
[----:B------:R-:W-:Y:S02]  /*fb10*/  @UP0 ULDC.64 UR12, c[0x0][0x9e8] ;  /* 0x00027a00000c0ab9 */ /* 0x000fe40000000a00 */
[----:B------:R-:W-:-:S04]  /*fb20*/  UIMAD.WIDE.U32 UR6, UR8, UR12, URZ ;  /* 0x0000000c080672a5 */ /* 0x000fc8000f8e003f */
[----:B------:R-:W-:-:S12]  /*fb30*/  @UP0 USHF.R.U32.HI UR8, URZ, UR13, UR7 ;  /* 0x0000000d3f080299 */ /* 0x000fd80008011607 */
.L_x_10945:
[----:B------:R-:W-:-:S04]  /*fb40*/  UIMAD UR8, UR8, UR5, UR5 ;  /* 0x00000005080872a4 */ /* 0x000fc8000f8e0205 */
[----:B------:R-:W-:-:S04]  /*fb50*/  UISETP.LT.AND UP0, UPT, UR4, UR8, UPT ;  /* 0x000000080400728c */ /* 0x000fc8000bf01270 */
[----:B------:R-:W-:-:S12]  /*fb60*/  USEL UR4, UR4, UR8, UP0 ;  /* 0x0000000804047287 */ /* 0x000fd80008000000 */
.L_x_10943:
        /* <DEDUP_REMOVED lines=26> */
.L_x_10947:
[----:B------:R-:W-:-:S11]  /*fd10*/  UISETP.NE.AND UP0, UPT, UR5, 0x1, UPT ;  /* 0x000000010500788c */ /* 0x000fd6000bf05270 */
[----:B------:R-:W-:Y:S02]  /*fd20*/  @UP0 ULDC.64 UR10, c[0x0][0x9e8] ;  /* 0x00027a00000a0ab9 */ /* 0x000fe40000000a00 */
[----:B------:R-:W-:-:S04]  /*fd30*/  UIMAD.WIDE.U32 UR6, UR4, UR10, URZ ;  /* 0x0000000a040672a5 */ /* 0x000fc8000f8e003f */
[----:B------:R-:W-:-:S12]  /*fd40*/  @UP0 USHF.R.U32.HI UR4, URZ, UR11, UR7 ;  /* 0x0000000b3f040299 */ /* 0x000fd80008011607 */
.L_x_10948:
[----:B------:R-:W-:-:S04]  /*fd50*/  UIMAD UR4, UR4, UR5, URZ ;  /* 0x00000005040472a4 */ /* 0x000fc8000f8e023f */
[----:B------:R-:W-:-:S04]  /*fd60*/  UISETP.LT.AND UP0, UPT, UR8, UR4, UPT ;  /* 0x000000040800728c */ /* 0x000fc8000bf01270 */
[----:B------:R-:W-:-:S12]  /*fd70*/  USEL UR8, UR8, UR4, !UP0 ;  /* 0x0000000408087287 */ /* 0x000fd8000c000000 */
.L_x_10946:
        /* <DEDUP_REMOVED lines=44> */
.L_x_10949:
[----:B------:R-:W-:Y:S02]  /*10040*/  UIMAD UR51, UR46, UR40, UR45 ;  /* 0x000000282e3372a4 */ /* 0x000fe4000f8e022d */
[----:B------:R-:W-:Y:S02]  /*10050*/  IMAD.U32 R0, RZ, RZ, UR40 ;  /* 0x00000028ff007e24 */ /* 0x000fe4000f8e00ff */
[----:B------:R-:W-:Y:S02]  /*10060*/  IMAD.MOV.U32 R2, RZ, RZ, RZ ;  /* 0x000000ffff027224 */ /* 0x000fe400078e00ff */
        /* <DEDUP_REMOVED lines=29> */
.L_x_10950:
        /* <DEDUP_REMOVED lines=20> */
.L_x_10952:
        /* <DEDUP_REMOVED lines=15> */
.L_x_10951:
[----:B------:R-:W0:Y:S01]  /*10470*/  LDC.64 R2, c[0x0][0x9f8] ;  /* 0x00027e00ff027b82 */ /* 0x000e220000000a00 */
[----:B------:R-:W-:Y:S01]  /*10480*/  IMAD.MOV.U32 R6, RZ, RZ, R24 ;  /* 0x000000ffff067224 */ /* 0x000fe200078e0018 */
[----:B------:R-:W1:Y:S06]  /*10490*/  S2R R21, SR_TID.X ;  /* 0x0000000000157919 */ /* 0x000e6c0000002100 */
[----:B------:R-:W2:Y:S01]  /*104a0*/  LDC R17, c[0x0][0x430] ;  /* 0x00010c00ff117b82 */ /* 0x000ea20000000800 */
[----:B------:R-:W-:Y:S01]  /*104b0*/  VIADD R0, R19, 0xffffffff ;  /* 0xffffffff13007836 */ /* 0x000fe20000000000 */
[----:B------:R-:W-:Y:S01]  /*104c0*/  LOP3.LUT R16, R16, 0xffffffef, RZ, 0xc0, !PT ;  /* 0xffffffef10107812 */ /* 0x000fe200078ec0ff */
[----:B------:R-:W-:Y:S01]  /*104d0*/  ULDC UR4, c[0x0][0x2f4] ;  /* 0x0000bd0000047ab9 */ /* 0x000fe20000000800 */
[----:B0-----:R-:W-:-:S04]  /*104e0*/  ISETP.NE.U32.AND P0, PT, R2, RZ, PT ;  /* 0x000000ff0200720c */ /* 0x001fc80003f05070 */
[----:B------:R-:W-:-:S13]  /*104f0*/  ISETP.NE.AND.EX P0, PT, R3, RZ, PT, P0 ;  /* 0x000000ff0300720c */ /* 0x000fda0003f05300 */
[----:B------:R-:W0:Y:S02]  /*10500*/  @P0 LDC.64 R2, c[0x0][0x9f8] ;  /* 0x00027e00ff020b82 */ /* 0x000e240000000a00 */
[----:B0-----:R-:W-:-:S05]  /*10510*/  @P0 IMAD.WIDE R2, R24, 0x4, R2 ;  /* 0x0000000418020825 */ /* 0x001fca00078e0202 */
[----:B------:R0:W3:Y:S01]  /*10520*/  @P0 LDG.E R6, desc[UR36][R2.64] ;  /* 0x0000002402060981 */ /* 0x0000e2000c1e1900 */
[C---:B-1----:R-:W-:Y:S01]  /*10530*/  LOP3.LUT R20, R21.reuse, 0x7f, RZ, 0xc0, !PT ;  /* 0x0000007f15147812 */ /* 0x042fe200078ec0ff */
[----:B------:R-:W-:Y:S01]  /*10540*/  IMAD.SHL.U32 R23, R21, 0x20, RZ ;  /* 0x0000002015177824 */ /* 0x000fe200078e00ff */
[----:B--2---:R-:W-:Y:S02]  /*10550*/  ISETP.NE.AND P1, PT, R17, 0x1, PT ;  /* 0x000000011100780c */ /* 0x004fe40003f25270 */
[----:B------:R-:W-:Y:S02]  /*10560*/  SHF.R.U32.HI R4, RZ, 0x2, R20 ;  /* 0x00000002ff047819 */ /* 0x000fe40000011614 */
[----:B------:R-:W-:-:S03]  /*10570*/  LOP3.LUT R23, R23, 0x60, RZ, 0xc0, !PT ;  /* 0x0000006017177812 */ /* 0x000fc600078ec0ff */
[----:B------:R-:W-:-:S04]  /*10580*/  IMAD R4, R0, 0x80, R4 ;  /* 0x0000008000047824 */ /* 0x000fc800078e0204 */
[----:B------:R-:W-:Y:S02]  /*10590*/  IMAD.IADD R7, R23, 0x1, R4 ;  /* 0x0000000117077824 */ /* 0x000fe400078e0204 */
[----:B------:R-:W1:Y:S01]  /*105a0*/  @P1 LDC R5, c[0x0][0x434] ;  /* 0x00010d00ff051b82 */ /* 0x000e620000000800 */
[----:B------:R-:W-:Y:S01]  /*105b0*/  @P1 LOP3.LUT R16, R16, 0x10, RZ, 0xfc, !PT ;  /* 0x0000001010101812 */ /* 0x000fe200078efcff */
[C---:B-----5:R-:W-:Y:S01]  /*105c0*/  IMAD.IADD R8, R7.reuse, 0x1, R22 ;  /* 0x0000000107087824 */ /* 0x060fe200078e0216 */
[----:B------:R-:W-:-:S03]  /*105d0*/  ISETP.GE.AND P0, PT, R7, UR49, PT ;  /* 0x0000003107007c0c */ /* 0x000fc6000bf06270 */
[----:B------:R-:W-:Y:S02]  /*105e0*/  IMAD.MOV.U32 R7, RZ, RZ, R8 ;  /* 0x000000ffff077224 */ /* 0x000fe400078e0008 */
[----:B0-----:R-:W0:Y:S08]  /*105f0*/  @P1 LDC R3, c[0x0][0x438] ;  /* 0x00010e00ff031b82 */ /* 0x001e300000000800 */
[----:B------:R-:W2:Y:S01]  /*10600*/  @!P0 LDC.64 R10, c[0x0][0x428] ;  /* 0x00010a00ff0a8b82 */ /* 0x000ea20000000a00 */
[----:B-1----:R-:W-:-:S07]  /*10610*/  @P1 IMAD.HI.U32 R2, R8, R5, RZ ;  /* 0x0000000508021227 */ /* 0x002fce00078e00ff */
[----:B------:R-:W1:Y:S01]  /*10620*/  @!P0 LDC.64 R4, c[0x0][0x418] ;  /* 0x00010600ff048b82 */ /* 0x000e620000000a00 */
[----:B0-----:R-:W-:-:S04]  /*10630*/  @P1 SHF.R.U32.HI R7, RZ, R3, R2 ;  /* 0x00000003ff071219 */ /* 0x001fc80000011602 */
[----:B------:R-:W-:Y:S02]  /*10640*/  @!P0 SHF.R.S32.HI R3, RZ, 0x1f, R7 ;  /* 0x0000001fff038819 */ /* 0x000fe40000011407 */
[----:B------:R-:W-:Y:S01]  /*10650*/  LOP3.LUT R16, R16, 0xfffffffb, RZ, 0xc0, !PT ;  /* 0xfffffffb10107812 */ /* 0x000fe200078ec0ff */
[----:B------:R-:W-:Y:S01]  /*10660*/  UMOV UR5, 0xffffffff ;  /* 0xffffffff00057882 */ /* 0x000fe20000000000 */
[----:B---3--:R-:W-:Y:S01]  /*10670*/  SHF.R.S32.HI R9, RZ, 0x1f, R6 ;  /* 0x0000001fff097819 */ /* 0x008fe20000011406 */
[----:B------:R0:W-:Y:S04]  /*10680*/  STL [R1], R6 ;  /* 0x0000000601007387 */ /* 0x0001e80000100800 */
[----:B--2---:R-:W-:Y:S01]  /*10690*/  @!P0 IMAD R2, R9, R10, RZ ;  /* 0x0000000a09028224 */ /* 0x004fe200078e02ff */
[----:B------:R2:W-:Y:S03]  /*106a0*/  STL [R1+0x8], R9 ;  /* 0x0000080901007387 */ /* 0x0005e60000100800 */
[----:B------:R-:W-:-:S02]  /*106b0*/  @!P0 IMAD R11, R6, R11, R2 ;  /* 0x0000000b060b8224 */ /* 0x000fc400078e0202 */
[----:B------:R-:W-:-:S04]  /*106c0*/  @!P0 IMAD.MOV.U32 R2, RZ, RZ, R7 ;  /* 0x000000ffff028224 */ /* 0x000fc800078e0007 */
[----:B------:R-:W-:-:S04]  /*106d0*/  @!P0 IMAD.WIDE.U32 R2, R6, R10, R2 ;  /* 0x0000000a06028225 */ /* 0x000fc800078e0002 */
[----:B------:R-:W-:Y:S01]  /*106e0*/  @!P0 IMAD.IADD R3, R3, 0x1, R11 ;  /* 0x0000000103038824 */ /* 0x000fe200078e020b */
[C---:B-1----:R-:W-:Y:S01]  /*106f0*/  @!P0 LEA R4, P1, R2.reuse, R4, 0x2 ;  /* 0x0000000402048211 */ /* 0x042fe200078210ff */
[----:B0-----:R-:W-:Y:S02]  /*10700*/  IMAD.MOV.U32 R6, RZ, RZ, RZ ;  /* 0x000000ffff067224 */ /* 0x001fe400078e00ff */
[----:B--2---:R-:W-:Y:S01]  /*10710*/  IMAD.SHL.U32 R9, R21, 0x8, RZ ;  /* 0x0000000815097824 */ /* 0x004fe200078e00ff */
[----:B------:R-:W-:-:S05]  /*10720*/  @!P0 LEA.HI.X R5, R2, R5, R3, 0x2, P1 ;  /* 0x0000000502058211 */ /* 0x000fca00008f1403 */
[----:B------:R0:W5:Y:S02]  /*10730*/  @!P0 LDG.E R6, desc[UR36][R4.64] ;  /* 0x0000002404068981 */ /* 0x000164000c1e1900 */
[----:B0-----:R-:W-:-:S04]  /*10740*/  LOP3.LUT R4, R9, 0x18, RZ, 0xc0, !PT ;  /* 0x0000001809047812 */ /* 0x001fc800078ec0ff */
        /* <DEDUP_REMOVED lines=10> */
[----:B------:R-:W-:Y:S06]  /*107f0*/  BRA.DIV UR5, `(.L_x_10953) ;  /* 0x0000003205047947 */ /* 0x000fec000b800000 */
.L_x_10995:
[----:B------:R-:W2:Y:S01]  /*10800*/  LDL R2, [R1+0xc] ;  /* 0x00000c0001027983 */ /* 0x000ea20000100800 */
[----:B------:R-:W-:Y:S01]  /*10810*/  IMAD.U32 R29, RZ, RZ, UR41 ;  /* 0x00000029ff1d7e24 */ /* 0x000fe2000f8e00ff */
[----:B------:R-:W-:Y:S01]  /*10820*/  LOP3.LUT R16, R16, 0xfffffff7, RZ, 0xc0, !PT ;  /* 0xfffffff710107812 */ /* 0x000fe200078ec0ff */
[----:B------:R-:W-:Y:S02]  /*10830*/  IMAD.MOV R5, RZ, RZ, -R7 ;  /* 0x000000ffff057224 */ /* 0x000fe400078e0a07 */
[----:B------:R-:W-:Y:S01]  /*10840*/  IMAD.MOV.U32 R26, RZ, RZ, R0 ;  /* 0x000000ffff1a7224 */ /* 0x000fe200078e0000 */
[----:B------:R-:W-:Y:S01]  /*10850*/  SHF.R.S32.HI R29, RZ, 0x1f, R29 ;  /* 0x0000001fff1d7819 */ /* 0x000fe2000001141d */
[----:B------:R-:W-:Y:S01]  /*10860*/  IMAD R5, R17, R5, R8 ;  /* 0x0000000511057224 */ /* 0x000fe200078e0208 */
[----:B--2---:R-:W-:-:S13]  /*10870*/  R2UR UR4, R2 ;  /* 0x00000000020472ca */ /* 0x004fda00000e0000 */
[----:B------:R-:W-:-:S06]  /*10880*/  ULOP3.LUT UR4, UR4, 0x2, URZ, 0xfc, !UPT ;  /* 0x0000000204047892 */ /* 0x000fcc000f8efc3f */
[----:B------:R-:W-:-:S05]  /*10890*/  IMAD.U32 R2, RZ, RZ, UR4 ;  /* 0x00000004ff027e24 */ /* 0x000fca000f8e00ff */
[----:B------:R-:W-:-:S13]  /*108a0*/  ISETP.NE.AND P0, PT, R2, 0x3, PT ;  /* 0x000000030200780c */ /* 0x000fda0003f05270 */
[----:B------:R-:W-:Y:S01]  /*108b0*/  @P0 LOP3.LUT R16, R16, 0x8, RZ, 0xfc, !PT ;  /* 0x0000000810100812 */ /* 0x000fe200078efcff */
[----:B------:R-:W-:Y:S06]  /*108c0*/  @!P0 BRA `(.L_x_10954) ;  /* 0x0000000000048947 */ /* 0x000fec0003800000 */
[----:B------:R-:W-:Y:S01]  /*108d0*/  BPT.TRAP 0x1 ;  /* 0x000000040000795c */ /* 0x000fe20000300000 */
.L_x_10954:
[----:B------:R-:W-:Y:S01]  /*108e0*/  IMAD.MOV.U32 R10, RZ, RZ, 0x1 ;  /* 0x00000001ff0a7424 */ /* 0x000fe200078e00ff */
[----:B------:R-:W-:Y:S01]  /*108f0*/  SHF.R.S32.HI R7, RZ, 0x1f, R5 ;  /* 0x0000001fff077819 */ /* 0x000fe20000011405 */
[----:B------:R-:W-:Y:S01]  /*10900*/  ULDC.64 UR4, c[0x0][0x328] ;  /* 0x0000ca0000047ab9 */ /* 0x000fe20000000a00 */
[----:B-----5:R-:W-:Y:S02]  /*10910*/  SHF.R.S32.HI R4, RZ, 0x1f, R6 ;  /* 0x0000001fff047819 */ /* 0x020fe40000011406 */
[----:B------:R-:W-:Y:S01]  /*10920*/  SHF.L.U32 R10, R10, 0x1f, RZ ;  /* 0x0000001f0a0a7819 */ /* 0x000fe200000006ff */
[----:B------:R-:W-:Y:S01]  /*10930*/  IMAD R2, R7, UR4, RZ ;  /* 0x0000000407027c24 */ /* 0x000fe2000f8e02ff */
[----:B------:R-:W-:Y:S02]  /*10940*/  R2UR UR6, R29 ;  /* 0x000000001d0672ca */ /* 0x000fe400000e0000 */
[----:B------:R-:W0:Y:S01]  /*10950*/  SYNCS.PHASECHK.TRANS64.TRYWAIT P0, [UR47+0x2d840], R10 ;  /* 0x02d8400aff0075a7 */ /* 0x000e22000800016f */
[----:B------:R-:W-:-:S02]  /*10960*/  IMAD R11, R5, UR5, R2 ;  /* 0x00000005050b7c24 */ /* 0x000fc4000f8e0202 */
        /* <DEDUP_REMOVED lines=13> */
[----:B------:R-:W-:Y:S01]  /*10a40*/  VIADD R3, R3, UR4 ;  /* 0x0000000403037c36 */ /* 0x000fe20008000000 */
[----:B------:R-:W-:-:S04]  /*10a50*/  LEA R17, P1, R2, UR6, 0x1 ;  /* 0x0000000602117c11 */ /* 0x000fc8000f8208ff */
[----:B------:R-:W-:Y:S01]  /*10a60*/  LEA.HI.X R18, R2, UR7, R3, 0x1, P1 ;  /* 0x0000000702127c11 */ /* 0x000fe200088f0c03 */
[----:B0-----:R-:W-:Y:S08]  /*10a70*/  @!P0 BRA `(.L_x_10955) ;  /* 0x0000002c00848947 */ /* 0x001ff00003800000 */
.L_x_10996:
[----:B------:R-:W1:Y:S01]  /*10a80*/  S2R R11, SR_TID.X ;  /* 0x00000000000b7919 */ /* 0x000e620000002100 */
[----:B------:R-:W-:Y:S01]  /*10a90*/  ULDC.64 UR4, c[0x0][0x300] ;  /* 0x0000c00000047ab9 */ /* 0x000fe20000000a00 */
[----:B------:R-:W-:Y:S01]  /*10aa0*/  R2UR UR6, R29 ;  /* 0x000000001d0672ca */ /* 0x000fe200000e0000 */
[----:B------:R-:W-:Y:S01]  /*10ab0*/  IMAD R2, R7, UR4, RZ ;  /* 0x0000000407027c24 */ /* 0x000fe2000f8e02ff */
[----:B0-----:R-:W0:Y:S01]  /*10ac0*/  S2R R10, SR_TID.X ;  /* 0x00000000000a7919 */ /* 0x001e220000002100 */
[C---:B------:R-:W-:Y:S02]  /*10ad0*/  LOP3.LUT P4, RZ, R16.reuse, 0x4, RZ, 0xc0, !PT ;  /* 0x0000000410ff7812 */ /* 0x040fe4000788c0ff */
        /* <DEDUP_REMOVED lines=10> */
[----:B------:R-:W-:Y:S01]  /*10b80*/  IMAD.SHL.U32 R4, R20, 0x8, RZ ;  /* 0x0000000814047824 */ /* 0x000fe200078e00ff */
[----:B------:R-:W-:Y:S01]  /*10b90*/  LOP3.LUT R6, R9, 0xc0, RZ, 0xc0, !PT ;  /* 0x000000c009067812 */ /* 0x000fe200078ec0ff */
[----:B------:R-:W-:Y:S02]  /*10ba0*/  IMAD.IADD R3, R3, 0x1, R5 ;  /* 0x0000000103037824 */ /* 0x000fe400078e0205 */
[----:B------:R-:W-:Y:S01]  /*10bb0*/  IMAD.MOV.U32 R5, RZ, RZ, -0x80 ;  /* 0xffffff80ff057424 */ /* 0x000fe200078e00ff */
[----:B------:R-:W-:Y:S02]  /*10bc0*/  LOP3.LUT R4, R4, 0x300, RZ, 0xc0, !PT ;  /* 0x0000030004047812 */ /* 0x000fe400078ec0ff */
[--C-:B------:R-:W-:Y:S01]  /*10bd0*/  LOP3.LUT R6, R6, 0x18, R9.reuse, 0xf8, !PT ;  /* 0x0000001806067812 */ /* 0x100fe200078ef809 */
[----:B------:R-:W-:Y:S01]  /*10be0*/  IMAD R8, R0, R5, UR49 ;  /* 0x0000003100087e24 */ /* 0x000fe2000f8e0205 */
[----:B-1----:R-:W-:Y:S01]  /*10bf0*/  LOP3.LUT R11, R11, 0x7f, RZ, 0xc0, !PT ;  /* 0x0000007f0b0b7812 */ /* 0x002fe200078ec0ff */
[----:B------:R-:W-:Y:S01]  /*10c00*/  IMAD.U32 R5, RZ, RZ, UR4 ;  /* 0x00000004ff057e24 */ /* 0x000fe2000f8e00ff */
[----:B------:R-:W-:Y:S01]  /*10c10*/  UIMAD UR4, UR6, UR4, URZ ;  /* 0x00000004060472a4 */ /* 0x000fe2000f8e023f */
[----:B------:R-:W-:-:S02]  /*10c20*/  LOP3.LUT R4, R4, 0x20, R9, 0xf8, !PT ;  /* 0x0000002004047812 */ /* 0x000fc400078ef809 */
[----:B------:R-:W-:Y:S01]  /*10c30*/  IMAD.WIDE.U32 R2, R5, UR41, R2 ;  /* 0x0000002905027c25 */ /* 0x000fe2000f8e0002 */
[----:B------:R-:W-:Y:S01]  /*10c40*/  UIMAD UR4, UR41, UR5, UR4 ;  /* 0x00000005290472a4 */ /* 0x000fe2000f8e0204 */
[----:B------:R-:W-:Y:S01]  /*10c50*/  SHF.R.U32.HI R11, RZ, 0x2, R11 ;  /* 0x00000002ff0b7819 */ /* 0x000fe2000001160b */
[----:B------:R-:W-:Y:S01]  /*10c60*/  ULDC.64 UR6, c[0x0][0x2e8] ;  /* 0x0000ba0000067ab9 */ /* 0x000fe20000000a00 */
[----:B0-----:R-:W-:Y:S02]  /*10c70*/  LOP3.LUT R28, R6, 0x18, R10, 0x78, !PT ;  /* 0x00000018061c7812 */ /* 0x001fe400078e780a */
[----:B------:R-:W-:Y:S01]  /*10c80*/  LEA R0, P1, R2, UR6, 0x1 ;  /* 0x0000000602007c11 */ /* 0x000fe2000f8208ff */
[----:B------:R-:W-:Y:S01]  /*10c90*/  VIADD R9, R3, UR4 ;  /* 0x0000000403097c36 */ /* 0x000fe20008000000 */
[----:B------:R-:W-:Y:S01]  /*10ca0*/  UMOV UR4, 0xffffffff ;  /* 0xffffffff00047882 */ /* 0x000fe20000000000 */
[----:B------:R-:W-:Y:S01]  /*10cb0*/  IMAD.IADD R8, R8, 0x1, -R11 ;  /* 0x0000000108087824 */ /* 0x000fe200078e0a0b */
[----:B------:R-:W-:-:S02]  /*10cc0*/  LOP3.LUT R28, R4, R28, RZ, 0xfc, !PT ;  /* 0x0000001c041c7212 */ /* 0x000fc400078efcff */
[----:B------:R-:W-:Y:S02]  /*10cd0*/  LEA.HI.X R9, R2, UR7, R9, 0x1, P1 ;  /* 0x0000000702097c11 */ /* 0x000fe400088f0c09 */
[----:B------:R-:W-:Y:S01]  /*10ce0*/  ISETP.GE.AND P0, PT, R8, 0x1, PT ;  /* 0x000000010800780c */ /* 0x000fe20003f06270 */
[----:B------:R-:W-:-:S12]  /*10cf0*/  BRA.DIV UR4, `(.L_x_10956) ;  /* 0x0000002a04fc7947 */ /* 0x000fd8000b800000 */
        /* <DEDUP_REMOVED lines=8> */
[----:B------:R-:W-:Y:S01]  /*10d80*/  SHFL.IDX PT, R3, R0, 0x2, 0x1c1f ;  /* 0x005c1f0000037f89 */ /* 0x000fe200000e0000 */
[----:B-1----:R-:W-:Y:S02]  /*10d90*/  IMAD.MOV.U32 R7, RZ, RZ, R6 ;  /* 0x000000ffff077224 */ /* 0x002fe400078e0006 */
[----:B0-----:R-:W-:Y:S02]  /*10da0*/  IMAD.SHL.U32 R11, R2, 0x8, RZ ;  /* 0x00000008020b7824 */ /* 0x001fe400078e00ff */
[----:B------:R-:W0:Y:S01]  /*10db0*/  SHFL.IDX PT, R2, R9, 0x2, 0x1c1f ;  /* 0x005c1f0009027f89 */ /* 0x000e2200000e0000 */
[----:B--2---:R-:W-:Y:S02]  /*10dc0*/  IMAD.MOV.U32 R6, RZ, RZ, R14 ;  /* 0x000000ffff067224 */ /* 0x004fe400078e000e */
[----:B------:R-:W-:Y:S01]  /*10dd0*/  LOP3.LUT R11, R11, 0x18, RZ, 0xc0, !PT ;  /* 0x000000180b0b7812 */ /* 0x000fe200078ec0ff */
[----:B------:R-:W1:Y:S01]  /*10de0*/  SHFL.IDX PT, R9, R9, 0x3, 0x1c1f ;  /* 0x007c1f0009097f89 */ /* 0x000e6200000e0000 */
[----:B---3--:R-:W-:-:S03]  /*10df0*/  LOP3.LUT R5, R5, R4, RZ, 0x3c, !PT ;  /* 0x0000000405057212 */ /* 0x008fc600078e3cff */
[----:B------:R-:W-:Y:S01]  /*10e00*/  @P0 IMAD.WIDE.U32 R6, R11, 0x2, R6 ;  /* 0x000000020b060825 */ /* 0x000fe200078e0006 */
[----:B------:R2:W3:Y:S01]  /*10e10*/  SHFL.IDX PT, R14, R0, 0x3, 0x1c1f ;  /* 0x007c1f00000e7f89 */ /* 0x0004e200000e0000 */
[----:B------:R-:W-:-:S03]  /*10e20*/  LOP3.LUT R4, R5, R4, RZ, 0x3c, !PT ;  /* 0x0000000405047212 */ /* 0x000fc600078e3cff */
[----:B------:R2:W-:Y:S01]  /*10e30*/  @P0 LDGSTS.E.BYPASS.LTC128B.128 [R21+0x15400], desc[UR36][R6.64], !P4 ;  /* 0x1540000006150fae */ /* 0x0005e2000e101d64 */
[----:B------:R-:W-:-:S03]  /*10e40*/  LOP3.LUT R5, R5, R4, RZ, 0x3c, !PT ;  /* 0x0000000405057212 */ /* 0x000fc600078e3cff */
[----:B------:R2:W-:Y:S01]  /*10e50*/  @P0 LDGSTS.E.BYPASS.LTC128B.128 [R21+0x17400], desc[UR36][R6.64+0x40], !P3 ;  /* 0x1740004006150fae */ /* 0x0005e2000d901d64 */
[----:B------:R-:W-:-:S03]  /*10e60*/  @P1 IMAD.WIDE.U32 R4, R11, 0x2, R4 ;  /* 0x000000020b041825 */ /* 0x000fc600078e0004 */
[----:B------:R2:W-:Y:S01]  /*10e70*/  @P0 LDGSTS.E.BYPASS.LTC128B.128 [R21+0x19400], desc[UR36][R6.64+0x80], !P2 ;  /* 0x1940008006150fae */ /* 0x0005e2000d101d64 */
[----:B------:R-:W-:Y:S02]  /*10e80*/  ISETP.GE.AND P0, PT, R8, 0x41, PT ;  /* 0x000000410800780c */ /* 0x000fe40003f06270 */
[-C--:B0-----:R-:W-:Y:S01]  /*10e90*/  LOP3.LUT R3, R3, R2.reuse, RZ, 0x3c, !PT ;  /* 0x0000000203037212 */ /* 0x081fe200078e3cff */
[----:B------:R2:W-:Y:S03]  /*10ea0*/  @P1 LDGSTS.E.BYPASS.LTC128B.128 [R25+0x15c00], desc[UR36][R4.64], !P4 ;  /* 0x15c0000004191fae */ /* 0x0005e6000e101d64 */
[C---:B------:R-:W-:Y:S01]  /*10eb0*/  LOP3.LUT R2, R3.reuse, R2, RZ, 0x3c, !PT ;  /* 0x0000000203027212 */ /* 0x040fe200078e3cff */
[----:B------:R2:W-:Y:S03]  /*10ec0*/  @P1 LDGSTS.E.BYPASS.LTC128B.128 [R25+0x17c00], desc[UR36][R4.64+0x40], !P3 ;  /* 0x17c0004004191fae */ /* 0x0005e6000d901d64 */
[----:B------:R-:W-:Y:S01]  /*10ed0*/  LOP3.LUT R3, R3, R2, RZ, 0x3c, !PT ;  /* 0x0000000203037212 */ /* 0x000fe200078e3cff */
[----:B------:R2:W-:Y:S02]  /*10ee0*/  @P1 LDGSTS.E.BYPASS.LTC128B.128 [R25+0x19c00], desc[UR36][R4.64+0x80], !P2 ;  /* 0x19c0008004191fae */ /* 0x0005e4000d101d64 */
[----:B------:R-:W-:Y:S01]  /*10ef0*/  @P0 LEA R27, R28, UR47, 0x1 ;  /* 0x0000002f1c1b0c11 */ /* 0x000fe2000f8e08ff */
[----:B------:R-:W-:-:S05]  /*10f00*/  @P0 IMAD.WIDE.U32 R2, R11, 0x2, R2 ;  /* 0x000000020b020825 */ /* 0x000fca00078e0002 */
[----:B------:R2:W-:Y:S04]  /*10f10*/  @P0 LDGSTS.E.BYPASS.LTC128B.128 [R27+0x16400], desc[UR36][R2.64], !P4 ;  /* 0x16400000021b0fae */ /* 0x0005e8000e101d64 */
[----:B------:R2:W-:Y:S04]  /*10f20*/  @P0 LDGSTS.E.BYPASS.LTC128B.128 [R27+0x18400], desc[UR36][R2.64+0x40], !P3 ;  /* 0x18400040021b0fae */ /* 0x0005e8000d901d64 */
[----:B-1-3--:R2:W-:Y:S02]  /*10f30*/  @P0 LDGSTS.E.BYPASS.LTC128B.128 [R27+0x1a400], desc[UR36][R2.64+0x80], !P2 ;  /* 0x1a400080021b0fae */ /* 0x00a5e4000d101d64 */
.L_x_11006:
[----:B------:R-:W-:Y:S01]  /*10f40*/  ISETP.GE.AND P0, PT, R8, 0x61, PT ;  /* 0x000000610800780c */ /* 0x000fe20003f06270 */
[----:B--2---:R-:W-:Y:S02]  /*10f50*/  IMAD.SHL.U32 R27, R10, 0x8, RZ ;  /* 0x000000080a1b7824 */ /* 0x004fe400078e00ff */
[----:B------:R-:W-:Y:S02]  /*10f60*/  IMAD.MOV.U32 R2, RZ, RZ, R14 ;  /* 0x000000ffff027224 */ /* 0x000fe400078e000e */
[----:B------:R-:W-:Y:S01]  /*10f70*/  IMAD.MOV.U32 R3, RZ, RZ, R9 ;  /* 0x000000ffff037224 */ /* 0x000fe200078e0009 */
[----:B------:R-:W-:-:S07]  /*10f80*/  LOP3.LUT R27, R27, 0x18, RZ, 0xc0, !PT ;  /* 0x000000181b1b7812 */ /* 0x000fce00078ec0ff */
        /* <DEDUP_REMOVED lines=15> */
.L_x_10957:
        /* <DEDUP_REMOVED lines=30> */
.L_x_10958:
[----:B------:R-:W0:Y:S01]  /*11260*/  S2R R13, SR_TID.X ;  /* 0x00000000000d7919 */ /* 0x000e220000002100 */
[----:B------:R-:W-:Y:S01]  /*11270*/  UISETP.NE.AND UP0, UPT, UR50, URZ, UPT ;  /* 0x0000003f3200728c */ /* 0x000fe2000bf05270 */
[----:B------:R-:W-:Y:S01]  /*11280*/  IMAD.U32 R4, RZ, RZ, UR38 ;  /* 0x00000026ff047e24 */ /* 0x000fe2000f8e00ff */
[----:B------:R-:W-:Y:S01]  /*11290*/  ULDC.64 UR4, c[0x0][0x2e0] ;  /* 0x0000b80000047ab9 */ /* 0x000fe20000000a00 */
[----:B------:R-:W-:Y:S01]  /*112a0*/  IMAD.U32 R3, RZ, RZ, UR48 ;  /* 0x00000030ff037e24 */ /* 0x000fe2000f8e00ff */
[----:B------:R-:W1:Y:S01]  /*112b0*/  LDC R20, c[0x0][0x448] ;  /* 0x00011200ff147b82 */ /* 0x000e620000000800 */
[----:B------:R-:W-:Y:S01]  /*112c0*/  IMAD.MOV.U32 R2, RZ, RZ, R4 ;  /* 0x000000ffff027224 */ /* 0x000fe200078e0004 */
[----:B------:R-:W-:Y:S01]  /*112d0*/  PLOP3.LUT P1, PT, PT, PT, UP0, 0x80, 0x0 ;  /* 0x000000000000781c */ /* 0x000fe20003f2f008 */
[----:B------:R-:W-:Y:S01]  /*112e0*/  IMAD R25, R25, UR4, RZ ;  /* 0x0000000419197c24 */ /* 0x000fe2000f8e02ff */
[----:B------:R-:W-:Y:S01]  /*112f0*/  PLOP3.LUT P0, PT, PT, PT, UP0, 0x80, 0x0 ;  /* 0x000000000000781c */ /* 0x000fe20003f0f008 */
[----:B------:R-:W-:-:S02]  /*11300*/  IMAD.WIDE.U32 R2, R24, UR4, R2 ;  /* 0x0000000418027c25 */ /* 0x000fc4000f8e0002 */
[----:B------:R-:W-:Y:S02]  /*11310*/  @UP0 ULDC UR4, c[0x0][0x44c] ;  /* 0x0001130000040ab9 */ /* 0x000fe40000000800 */
[----:B------:R-:W-:Y:S02]  /*11320*/  IMAD.U32 R5, RZ, RZ, UR39 ;  /* 0x00000027ff057e24 */ /* 0x000fe4000f8e00ff */
[----:B------:R-:W-:-:S04]  /*11330*/  IMAD R25, R24, UR5, R25 ;  /* 0x0000000518197c24 */ /* 0x000fc8000f8e0219 */
[----:B------:R-:W-:Y:S01]  /*11340*/  IMAD.IADD R3, R3, 0x1, R25 ;  /* 0x0000000103037824 */ /* 0x000fe200078e0219 */
[C---:B0-----:R-:W-:Y:S01]  /*11350*/  LOP3.LUT R21, R13.reuse, 0x7f, RZ, 0xc0, !PT ;  /* 0x0000007f0d157812 */ /* 0x041fe200078ec0ff */
[----:B------:R-:W-:-:S03]  /*11360*/  IMAD.SHL.U32 R13, R13, 0x8, RZ ;  /* 0x000000080d0d7824 */ /* 0x000fc600078e00ff */
[----:B------:R-:W-:Y:S02]  /*11370*/  SHF.R.U32.HI R21, RZ, 0x2, R21 ;  /* 0x00000002ff157819 */ /* 0x000fe40000011615 */
[----:B------:R-:W-:Y:S02]  /*11380*/  LOP3.LUT R13, R13, 0x18, RZ, 0xc0, !PT ;  /* 0x000000180d0d7812 */ /* 0x000fe400078ec0ff */
[----:B------:R-:W-:Y:S02]  /*11390*/  IADD3 R7, R21, UR42, R23 ;  /* 0x0000002a15077c10 */ /* 0x000fe4000fffe017 */
[C---:B------:R-:W-:Y:S02]  /*113a0*/  LOP3.LUT R14, R13.reuse, 0x20, RZ, 0xfc, !PT ;  /* 0x000000200d0e7812 */ /* 0x040fe400078efcff */
[----:B------:R-:W-:Y:S01]  /*113b0*/  LOP3.LUT R13, R13, 0x40, RZ, 0xfc, !PT ;  /* 0x000000400d0d7812 */ /* 0x000fe200078efcff */
[----:B------:R-:W-:Y:S01]  /*113c0*/  @P1 IMAD.HI.U32 R0, R7, UR4, RZ ;  /* 0x0000000407001c27 */ /* 0x000fe2000f8e00ff */
[----:B------:R-:W-:Y:S01]  /*113d0*/  PLOP3.LUT P1, PT, PT, PT, UP0, 0x80, 0x0 ;  /* 0x000000000000781c */ /* 0x000fe20003f2f008 */
[----:B------:R-:W-:-:S02]  /*113e0*/  @UP0 ULDC UR4, c[0x0][0x450] ;  /* 0x0001140000040ab9 */ /* 0x000fc40000000800 */
[----:B------:R-:W-:Y:S01]  /*113f0*/  IMAD.MOV.U32 R5, RZ, RZ, R7 ;  /* 0x000000ffff057224 */ /* 0x000fe200078e0007 */
[----:B------:R-:W-:Y:S01]  /*11400*/  @P0 SHF.R.U32.HI R5, RZ, UR4, R0 ;  /* 0x00000004ff050c19 */ /* 0x000fe20008011600 */
[----:B------:R-:W-:Y:S01]  /*11410*/  VIADD R0, R7, 0x80 ;  /* 0x0000008007007836 */ /* 0x000fe20000000000 */
[----:B------:R-:W-:Y:S01]  /*11420*/  PLOP3.LUT P0, PT, PT, PT, UP0, 0x80, 0x0 ;  /* 0x000000000000781c */ /* 0x000fe20003f0f008 */
[----:B------:R-:W-:Y:S02]  /*11430*/  @UP0 ULDC UR4, c[0x0][0x44c] ;  /* 0x0001130000040ab9 */ /* 0x000fe40000000800 */
[----:B------:R-:W-:Y:S02]  /*11440*/  IMAD.MOV.U32 R10, RZ, RZ, R0 ;  /* 0x000000ffff0a7224 */ /* 0x000fe400078e0000 */
[----:B------:R-:W-:Y:S02]  /*11450*/  IMAD.MOV R9, RZ, RZ, -R5 ;  /* 0x000000ffff097224 */ /* 0x000fe400078e0a05 */
[----:B------:R-:W-:Y:S01]  /*11460*/  @P1 IMAD.HI.U32 R4, R0, UR4, RZ ;  /* 0x0000000400041c27 */ /* 0x000fe2000f8e00ff */
[----:B------:R-:W-:-:S03]  /*11470*/  @UP0 ULDC UR4, c[0x0][0x450] ;  /* 0x0001140000040ab9 */ /* 0x000fc60000000800 */
[----:B-1----:R-:W-:Y:S02]  /*11480*/  IMAD R9, R20, R9, R7 ;  /* 0x0000000914097224 */ /* 0x002fe400078e0207 */
[----:B------:R-:W-:Y:S01]  /*11490*/  @P0 SHF.R.U32.HI R10, RZ, UR4, R4 ;  /* 0x00000004ff0a0c19 */ /* 0x000fe20008011604 */
[----:B------:R-:W-:Y:S01]  /*114a0*/  ULDC.64 UR4, c[0x0][0x2d0] ;  /* 0x0000b40000047ab9 */ /* 0x000fe20000000a00 */
[----:B------:R-:W-:Y:S02]  /*114b0*/  SHF.R.S32.HI R4, RZ, 0x1f, R5 ;  /* 0x0000001fff047819 */ /* 0x000fe40000011405 */
[----:B------:R-:W-:Y:S01]  /*114c0*/  SHF.R.S32.HI R12, RZ, 0x1f, R10 ;  /* 0x0000001fff0c7819 */ /* 0x000fe2000001140a */
[----:B------:R-:W-:-:S04]  /*114d0*/  IMAD.WIDE.U32 R6, R10, UR4, R2 ;  /* 0x000000040a067c25 */ /* 0x000fc8000f8e0002 */
[----:B------:R-:W-:Y:S02]  /*114e0*/  IMAD R4, R4, UR4, RZ ;  /* 0x0000000404047c24 */ /* 0x000fe4000f8e02ff */
[----:B------:R-:W-:Y:S02]  /*114f0*/  IMAD R12, R12, UR4, RZ ;  /* 0x000000040c0c7c24 */ /* 0x000fe4000f8e02ff */
[C---:B------:R-:W-:Y:S02]  /*11500*/  IMAD R8, R5.reuse, UR5, R4 ;  /* 0x0000000505087c24 */ /* 0x040fe4000f8e0204 */
[----:B------:R-:W-:Y:S01]  /*11510*/  IMAD.WIDE.U32 R4, R5, UR4, R2 ;  /* 0x0000000405047c25 */ /* 0x000fe2000f8e0002 */
[----:B------:R-:W-:-:S03]  /*11520*/  SHF.R.S32.HI R2, RZ, 0x1f, R9 ;  /* 0x0000001fff027819 */ /* 0x000fc60000011409 */
[----:B------:R-:W-:Y:S02]  /*11530*/  IMAD.MOV R11, RZ, RZ, -R10 ;  /* 0x000000ffff0b7224 */ /* 0x000fe400078e0a0a */
[----:B------:R-:W-:Y:S01]  /*11540*/  IMAD R10, R10, UR5, R12 ;  /* 0x000000050a0a7c24 */ /* 0x000fe2000f8e020c */
[----:B------:R-:W-:Y:S01]  /*11550*/  ULDC.64 UR4, c[0x0][0x2c8] ;  /* 0x0000b20000047ab9 */ /* 0x000fe20000000a00 */
[----:B------:R-:W-:Y:S02]  /*11560*/  IMAD.IADD R3, R5, 0x1, R8 ;  /* 0x0000000105037824 */ /* 0x000fe400078e0208 */
[----:B------:R-:W-:Y:S02]  /*11570*/  IMAD R8, R2, UR4, RZ ;  /* 0x0000000402087c24 */ /* 0x000fe4000f8e02ff */
[----:B------:R-:W-:Y:S02]  /*11580*/  IMAD R0, R20, R11, R0 ;  /* 0x0000000b14007224 */ /* 0x000fe400078e0200 */
[----:B------:R-:W-:-:S02]  /*11590*/  IMAD.MOV.U32 R2, RZ, RZ, R4 ;  /* 0x000000ffff027224 */ /* 0x000fc400078e0004 */
[C---:B------:R-:W-:Y:S02]  /*115a0*/  IMAD R8, R9.reuse, UR5, R8 ;  /* 0x0000000509087c24 */ /* 0x040fe4000f8e0208 */
[----:B------:R-:W-:Y:S01]  /*115b0*/  IMAD.WIDE.U32 R4, R9, UR4, R2 ;  /* 0x0000000409047c25 */ /* 0x000fe2000f8e0002 */
[----:B------:R-:W-:-:S03]  /*115c0*/  SHF.R.S32.HI R2, RZ, 0x1f, R0 ;  /* 0x0000001fff027819 */ /* 0x000fc60000011400 */
[----:B------:R-:W-:Y:S02]  /*115d0*/  IMAD.IADD R3, R7, 0x1, R10 ;  /* 0x0000000107037824 */ /* 0x000fe400078e020a */
[----:B------:R-:W-:Y:S02]  /*115e0*/  IMAD R7, R2, UR4, RZ ;  /* 0x0000000402077c24 */ /* 0x000fe4000f8e02ff */
[----:B------:R-:W-:Y:S02]  /*115f0*/  IMAD.MOV.U32 R2, RZ, RZ, R6 ;  /* 0x000000ffff027224 */ /* 0x000fe400078e0006 */
[C---:B------:R-:W-:Y:S02]  /*11600*/  IMAD R6, R0.reuse, UR5, R7 ;  /* 0x0000000500067c24 */ /* 0x040fe4000f8e0207 */
[----:B------:R-:W-:Y:S01]  /*11610*/  IMAD.WIDE.U32 R2, R0, UR4, R2 ;  /* 0x0000000400027c25 */ /* 0x000fe2000f8e0002 */
[----:B------:R-:W-:Y:S02]  /*11620*/  ULDC.64 UR4, c[0x0][0x280] ;  /* 0x0000a00000047ab9 */ /* 0x000fe40000000a00 */
[----:B------:R-:W-:Y:S01]  /*11630*/  LEA R7, P0, R4, UR4, 0x1 ;  /* 0x0000000404077c11 */ /* 0x000fe2000f8008ff */
[----:B------:R-:W-:-:S02]  /*11640*/  IMAD.IADD R9, R5, 0x1, R8 ;  /* 0x0000000105097824 */ /* 0x000fc400078e0208 */
[----:B------:R-:W-:-:S03]  /*11650*/  IMAD.IADD R3, R3, 0x1, R6 ;  /* 0x0000000103037824 */ /* 0x000fc600078e0206 */
[----:B------:R-:W-:Y:S02]  /*11660*/  LEA.HI.X R9, R4, UR5, R9, 0x1, P0 ;  /* 0x0000000504097c11 */ /* 0x000fe400080f0c09 */
        /* <DEDUP_REMOVED lines=8> */
[----:B------:R-:W0:Y:S01]  /*116f0*/  S2R R3, SR_TID.X ;  /* 0x0000000000037919 */ /* 0x000e220000002100 */
[----:B------:R-:W-:Y:S01]  /*11700*/  ULDC UR4, c[0x0][0x288] ;  /* 0x0000a20000047ab9 */ /* 0x000fe20000000800 */
[----:B------:R-:W-:Y:S01]  /*11710*/  IMAD.MOV.U32 R24, RZ, RZ, 0x1 ;  /* 0x00000001ff187424 */ /* 0x000fe200078e00ff */
[----:B------:R-:W-:Y:S01]  /*11720*/  SHFL.IDX PT, R2, R9, RZ, 0x1c1f ;  /* 0x001c1fff09027589 */ /* 0x000fe200000e0000 */
[----:B------:R-:W-:-:S03]  /*11730*/  IMAD R0, R20, UR4, RZ ;  /* 0x0000000414007c24 */ /* 0x000fc6000f8e02ff */
[----:B------:R-:W-:Y:S04]  /*11740*/  SHFL.IDX PT, R14, R7, RZ, 0x1c1f ;  /* 0x001c1fff070e7589 */ /* 0x000fe800000e0000 */
[----:B------:R-:W1:Y:S01]  /*11750*/  SHFL.IDX PT, R4, R9, 0x1, 0x1c1f ;  /* 0x003c1f0009047f89 */ /* 0x000e6200000e0000 */
[----:B0-----:R-:W-:-:S04]  /*11760*/  LOP3.LUT R3, R3, 0x7f, RZ, 0xc0, !PT ;  /* 0x0000007f03037812 */ /* 0x001fc800078ec0ff */
[----:B------:R-:W-:Y:S01]  /*11770*/  SHF.R.U32.HI R3, RZ, 0x2, R3 ;  /* 0x00000002ff037819 */ /* 0x000fe20000011603 */
[----:B-1----:R-:W-:-:S04]  /*11780*/  IMAD.MOV.U32 R5, RZ, RZ, R4 ;  /* 0x000000ffff057224 */ /* 0x002fc800078e0004 */
[----:B------:R-:W-:Y:S02]  /*11790*/  VIADD R6, R3, UR42 ;  /* 0x0000002a03067c36 */ /* 0x000fe40008000000 */
[----:B------:R-:W-:Y:S02]  /*117a0*/  IMAD.MOV.U32 R3, RZ, RZ, R2 ;  /* 0x000000ffff037224 */ /* 0x000fe400078e0002 */
[----:B------:R-:W-:Y:S01]  /*117b0*/  IMAD.MOV.U32 R2, RZ, RZ, R14 ;  /* 0x000000ffff027224 */ /* 0x000fe200078e000e */
[C---:B------:R-:W-:Y:S01]  /*117c0*/  ISETP.GE.AND P2, PT, R6.reuse, R0, PT ;  /* 0x000000000600720c */ /* 0x040fe20003f46270 */
[----:B------:R-:W0:Y:S01]  /*117d0*/  SHFL.IDX PT, R14, R7, 0x1, 0x1c1f ;  /* 0x003c1f00070e7f89 */ /* 0x000e2200000e0000 */
[----:B------:R-:W-:-:S11]  /*117e0*/  VIADD R11, R6, 0x20 ;  /* 0x00000020060b7836 */ /* 0x000fd60000000000 */
[----:B------:R-:W-:Y:S01]  /*117f0*/  @!P2 IMAD.WIDE.U32 R2, R27, 0x2, R2 ;  /* 0x000000021b02a825 */ /* 0x000fe200078e0002 */
[----:B------:R-:W-:-:S05]  /*11800*/  @!P2 LEA R21, R28, UR47, 0x1 ;  /* 0x0000002f1c15ac11 */ /* 0x000fca000f8e08ff */
[----:B------:R-:W-:Y:S04]  /*11810*/  @!P2 LDGSTS.E.BYPASS.LTC128B.128 [R21+0xc400], desc[UR36][R2.64], !P3 ;  /* 0x0c4000000215afae */ /* 0x000fe8000d901d64 */
[----:B------:R-:W-:Y:S01]  /*11820*/  @!P2 LDGSTS.E.BYPASS.LTC128B.128 [R21+0xf400], desc[UR36][R2.64+0x40], !P0 ;  /* 0x0f4000400215afae */ /* 0x000fe2000c101d64 */
[----:B0-----:R-:W-:-:S03]  /*11830*/  IMAD.MOV.U32 R4, RZ, RZ, R14 ;  /* 0x000000ffff047224 */ /* 0x001fc600078e000e */
[----:B------:R0:W-:Y:S01]  /*11840*/  @!P2 LDGSTS.E.BYPASS.LTC128B.128 [R21+0x12400], desc[UR36][R2.64+0x80], !P1 ;  /* 0x124000800215afae */ /* 0x0001e2000c901d64 */
[----:B------:R-:W-:Y:S01]  /*11850*/  ISETP.GE.AND P2, PT, R11, R0, PT ;  /* 0x000000000b00720c */ /* 0x000fe20003f46270 */
[----:B------:R-:W-:Y:S02]  /*11860*/  VIADD R11, R6, 0x40 ;  /* 0x00000040060b7836 */ /* 0x000fe40000000000 */
[----:B------:R-:W-:Y:S04]  /*11870*/  SHFL.IDX PT, R14, R7, 0x2, 0x1c1f ;  /* 0x005c1f00070e7f89 */ /* 0x000fe800000e0000 */
[----:B0-----:R-:W0:Y:S06]  /*11880*/  SHFL.IDX PT, R2, R9, 0x2, 0x1c1f ;  /* 0x005c1f0009027f89 */ /* 0x001e2c00000e0000 */
[----:B------:R-:W-:Y:S01]  /*11890*/  @!P2 IMAD.WIDE.U32 R4, R27, 0x2, R4 ;  /* 0x000000021b04a825 */ /* 0x000fe200078e0004 */
[----:B------:R-:W-:-:S05]  /*118a0*/  @!P2 LEA R25, R28, UR47, 0x1 ;  /* 0x0000002f1c19ac11 */ /* 0x000fca000f8e08ff */
[----:B------:R-:W-:Y:S04]  /*118b0*/  @!P2 LDGSTS.E.BYPASS.LTC128B.128 [R25+0xcc00], desc[UR36][R4.64], !P3 ;  /* 0x0cc000000419afae */ /* 0x000fe8000d901d64 */
[----:B------:R-:W-:Y:S04]  /*118c0*/  @!P2 LDGSTS.E.BYPASS.LTC128B.128 [R25+0xfc00], desc[UR36][R4.64+0x40], !P0 ;  /* 0x0fc000400419afae */ /* 0x000fe8000c101d64 */
[----:B------:R1:W-:Y:S01]  /*118d0*/  @!P2 LDGSTS.E.BYPASS.LTC128B.128 [R25+0x12c00], desc[UR36][R4.64+0x80], !P1 ;  /* 0x12c000800419afae */ /* 0x0003e2000c901d64 */
[----:B------:R-:W-:Y:S01]  /*118e0*/  ISETP.GE.AND P2, PT, R11, R0, PT ;  /* 0x000000000b00720c */ /* 0x000fe20003f46270 */
[----:B------:R-:W-:-:S02]  /*118f0*/  VIADD R11, R6, 0x60 ;  /* 0x00000060060b7836 */ /* 0x000fc40000000000 */
[----:B0-----:R-:W-:Y:S02]  /*11900*/  IMAD.MOV.U32 R3, RZ, RZ, R2 ;  /* 0x000000ffff037224 */ /* 0x001fe400078e0002 */
[----:B------:R-:W-:Y:S01]  /*11910*/  IMAD.MOV.U32 R2, RZ, RZ, R14 ;  /* 0x000000ffff027224 */ /* 0x000fe200078e000e */
[----:B-1----:R-:W-:Y:S07]  /*11920*/  SHFL.IDX PT, R5, R9, 0x3, 0x1c1f ;  /* 0x007c1f0009057f89 */ /* 0x002fee00000e0000 */
[----:B------:R-:W-:Y:S01]  /*11930*/  @!P2 IMAD.WIDE.U32 R2, R27, 0x2, R2 ;  /* 0x000000021b02a825 */ /* 0x000fe200078e0002 */
[----:B------:R-:W-:Y:S01]  /*11940*/  @!P2 LEA R21, R28, UR47, 0x1 ;  /* 0x0000002f1c15ac11 */ /* 0x000fe2000f8e08ff */
[----:B------:R0:W1:Y:S04]  /*11950*/  SHFL.IDX PT, R4, R7, 0x3, 0x1c1f ;  /* 0x007c1f0007047f89 */ /* 0x00006800000e0000 */
[----:B------:R-:W-:Y:S04]  /*11960*/  @!P2 LDGSTS.E.BYPASS.LTC128B.128 [R21+0xd400], desc[UR36][R2.64], !P3 ;  /* 0x0d4000000215afae */ /* 0x000fe8000d901d64 */
[----:B------:R-:W-:Y:S01]  /*11970*/  @!P2 LDGSTS.E.BYPASS.LTC128B.128 [R21+0x10400], desc[UR36][R2.64+0x40], !P0 ;  /* 0x104000400215afae */ /* 0x000fe2000c101d64 */
[----:B0-----:R-:W-:-:S03]  /*11980*/  VIADD R7, R6, 0x80 ;  /* 0x0000008006077836 */ /* 0x001fc60000000000 */
[----:B------:R0:W-:Y:S01]  /*11990*/  @!P2 LDGSTS.E.BYPASS.LTC128B.128 [R21+0x13400], desc[UR36][R2.64+0x80], !P1 ;  /* 0x134000800215afae */ /* 0x0001e2000c901d64 */
[----:B------:R-:W-:-:S03]  /*119a0*/  ISETP.GE.AND P2, PT, R11, R0, PT ;  /* 0x000000000b00720c */ /* 0x000fc60003f46270 */
[----:B------:R-:W-:Y:S04]  /*119b0*/  SHFL.IDX PT, R14, R10, 0x1, 0x1c1f ;  /* 0x003c1f000a0e7f89 */ /* 0x000fe800000e0000 */
[----:B0-----:R-:W-:Y:S06]  /*119c0*/  SHFL.IDX PT, R3, R8, RZ, 0x1c1f ;  /* 0x001c1fff08037589 */ /* 0x001fec00000e0000 */
        /* <DEDUP_REMOVED lines=13> */
.L_x_11019:
        /* <DEDUP_REMOVED lines=14> */
.L_x_10961:
[----:B------:R-:W-:Y:S05]  /*11b80*/  BSYNC B0 ;  /* 0x0000000000007941 */ /* 0x000fea0003800000 */
.L_x_10960:
[----:B------:R-:W-:Y:S01]  /*11b90*/  NOP ;  /* 0x0000000000007918 */ /* 0x000fe20000000000 */
[----:B------:R-:W-:Y:S01]  /*11ba0*/  SYNCS.ARRIVE.TRANS64.RED.A0T1 RZ, [UR47+0x2d800], RZ ;  /* 0x02d800ffffff79a7 */ /* 0x000fe2000820042f */
[----:B------:R-:W-:Y:S01]  /*11bb0*/  IMAD.MOV.U32 R0, RZ, RZ, 0x1 ;  /* 0x00000001ff007424 */ /* 0x000fe200078e00ff */
[----:B------:R-:W-:Y:S04]  /*11bc0*/  ARRIVES.LDGSTSBAR.64.TRANSCNT [UR47+0x2d800] ;  /* 0x02d80000ff0079b0 */ /* 0x000fe80008000aaf */
[----:B------:R-:W-:Y:S01]  /*11bd0*/  SHF.L.U32 R0, R0, 0x1f, RZ ;  /* 0x0000001f00007819 */ /* 0x000fe200000006ff */
[----:B------:R-:W-:Y:S01]  /*11be0*/  NOP ;  /* 0x0000000000007918 */ /* 0x000fe20000000000 */
[----:B------:R-:W-:Y:S01]  /*11bf0*/  SYNCS.ARRIVE.TRANS64.A1T0 RZ, [UR47+0x2d800], RZ ;  /* 0x02d800ffffff79a7 */ /* 0x000fe2000810002f */
[----:B------:R-:W-:-:S05]  /*11c00*/  VIADD R19, R19, 0xfffffffe ;  /* 0xfffffffe13137836 */ /* 0x000fca0000000000 */
[----:B------:R-:W-:Y:S01]  /*11c10*/  ISETP.GE.AND P0, PT, R19, UR51, PT ;  /* 0x0000003313007c0c */ /* 0x000fe2000bf06270 */
[----:B------:R-:W1:Y:S02]  /*11c20*/  SYNCS.PHASECHK.TRANS64.TRYWAIT P1, [UR47+0x2d820], R0 ;  /* 0x02d82000ff0075a7 */ /* 0x000e64000802016f */
[----:B-1----:R-:W-:Y:S10]  /*11c30*/  @!P1 BRA `(.L_x_10962) ;  /* 0x0000002800849947 */ /* 0x002ff40003800000 */
.L_x_11020:
[----:B------:R-:W-:Y:S01]  /*11c40*/  IMAD.MOV.U32 R21, RZ, RZ, RZ ;  /* 0x000000ffff157224 */ /* 0x000fe200078e00ff */
[----:B------:R-:W-:Y:S06]  /*11c50*/  @!P0 BRA `(.L_x_10963) ;  /* 0x0000000c00cc8947 */ /* 0x000fec0003800000 */
[----:B0-----:R-:W0:Y:S01]  /*11c60*/  S2R R2, SR_TID.X ;  /* 0x0000000000027919 */ /* 0x001e220000002100 */
[----:B------:R-:W-:Y:S01]  /*11c70*/  UIADD3 UR4, UR46, 0x1, URZ ;  /* 0x000000012e047890 */ /* 0x000fe2000fffe03f */
[----:B------:R-:W-:Y:S01]  /*11c80*/  LOP3.LUT R3, RZ, UR44, RZ, 0x33, !PT ;  /* 0x0000002cff037c12 */ /* 0x000fe2000f8e33ff */
[----:B------:R-:W-:Y:S01]  /*11c90*/  BSSY B0, `(.L_x_10963) ;  /* 0x00000ef000007945 */ /* 0x000fe20003800000 */
[----:B------:R-:W1:Y:S01]  /*11ca0*/  S2R R4, SR_TID.X ;  /* 0x0000000000047919 */ /* 0x000e620000002100 */
[----:B------:R-:W-:Y:S01]  /*11cb0*/  UIMAD UR4, UR4, UR40, URZ ;  /* 0x00000028040472a4 */ /* 0x000fe2000f8e023f */
[----:B------:R-:W-:Y:S01]  /*11cc0*/  LOP3.LUT R5, RZ, UR43, RZ, 0x33, !PT ;  /* 0x0000002bff057c12 */ /* 0x000fe2000f8e33ff */
[----:B------:R-:W-:-:S04]  /*11cd0*/  IMAD.MOV.U32 R20, RZ, RZ, RZ ;  /* 0x000000ffff147224 */ /* 0x000fc800078e00ff */
[----:B------:R-:W-:Y:S01]  /*11ce0*/  LOP3.LUT R0, RZ, UR4, RZ, 0x33, !PT ;  /* 0x00000004ff007c12 */ /* 0x000fe2000f8e33ff */
[----:B------:R-:W-:-:S03]  /*11cf0*/  ULDC UR4, c[0x0][0x2f4] ;  /* 0x0000bd0000047ab9 */ /* 0x000fc60000000800 */
[----:B------:R-:W-:-:S04]  /*11d00*/  VIADDMNMX R0, R0, -UR45, R3, !PT ;  /* 0x8000002d00007c46 */ /* 0x000fc8000f800103 */
[----:B------:R-:W-:-:S04]  /*11d10*/  VIMNMX R0, R0, R5, !PT ;  /* 0x0000000500007248 */ /* 0x000fc80007fe0100 */
[----:B------:R-:W-:Y:S02]  /*11d20*/  IADD3 R26, -R0, -0x2, RZ ;  /* 0xfffffffe001a7810 */ /* 0x000fe40007ffe1ff */
[----:B0-----:R-:W-:-:S04]  /*11d30*/  LOP3.LUT R2, R2, 0x7f, RZ, 0xc0, !PT ;  /* 0x0000007f02027812 */ /* 0x001fc800078ec0ff */
[----:B------:R-:W-:-:S04]  /*11d40*/  SHF.R.U32.HI R2, RZ, 0x2, R2 ;  /* 0x00000002ff027819 */ /* 0x000fc80000011602 */
[----:B------:R-:W-:Y:S01]  /*11d50*/  IADD3 R23, R23, R22, R2 ;  /* 0x0000001617177210 */ /* 0x000fe20007ffe002 */
[----:B------:R-:W-:Y:S01]  /*11d60*/  IMAD.MOV.U32 R22, RZ, RZ, 0x1 ;  /* 0x00000001ff167424 */ /* 0x000fe200078e00ff */
[----:B------:R-:W-:Y:S01]  /*11d70*/  IADD3 R3, -R2, UR49, RZ ;  /* 0x0000003102037c10 */ /* 0x000fe2000fffe1ff */
[C---:B-1----:R-:W-:Y:S02]  /*11d80*/  IMAD.SHL.U32 R2, R4.reuse, 0x8, RZ ;  /* 0x0000000804027824 */ /* 0x042fe400078e00ff */
[----:B------:R-:W-:Y:S02]  /*11d90*/  IMAD.SHL.U32 R4, R4, 0x8, RZ ;  /* 0x0000000804047824 */ /* 0x000fe400078e00ff */
[----:B------:R-:W-:Y:S01]  /*11da0*/  VIADD R23, R23, 0xfffffe80 ;  /* 0xfffffe8017177836 */ /* 0x000fe20000000000 */
[----:B------:R-:W-:Y:S01]  /*11db0*/  LOP3.LUT R2, R2, 0x18, RZ, 0xc0, !PT ;  /* 0x0000001802027812 */ /* 0x000fe200078ec0ff */
[----:B------:R-:W-:Y:S01]  /*11dc0*/  IMAD R3, R0, 0x80, R3 ;  /* 0x0000008000037824 */ /* 0x000fe200078e0203 */
[----:B------:R-:W-:Y:S01]  /*11dd0*/  LOP3.LUT R4, R4, 0x18, RZ, 0xc0, !PT ;  /* 0x0000001804047812 */ /* 0x000fe200078ec0ff */
[----:B------:R-:W-:Y:S01]  /*11de0*/  IMAD R10, R0, -0x80, R23 ;  /* 0xffffff80000a7824 */ /* 0x000fe200078e0217 */
[----:B------:R-:W-:Y:S01]  /*11df0*/  ISETP.GE.AND P3, PT, R2, UR4, PT ;  /* 0x0000000402007c0c */ /* 0x000fe2000bf66270 */
[----:B------:R-:W-:Y:S01]  /*11e00*/  VIADD R0, R3, 0x100 ;  /* 0x0000010003007836 */ /* 0x000fe20000000000 */
[----:B------:R-:W-:-:S02]  /*11e10*/  LOP3.LUT R4, R4, 0x20, RZ, 0xfc, !PT ;  /* 0x0000002004047812 */ /* 0x000fc400078efcff */
[----:B------:R-:W-:Y:S02]  /*11e20*/  LOP3.LUT R2, R2, 0x40, RZ, 0xfc, !PT ;  /* 0x0000004002027812 */ /* 0x000fe400078efcff */
[----:B------:R-:W-:Y:S02]  /*11e30*/  ISETP.GE.AND P2, PT, R4, UR4, PT ;  /* 0x0000000404007c0c */ /* 0x000fe4000bf46270 */
[----:B------:R-:W-:-:S13]  /*11e40*/  ISETP.GE.AND P1, PT, R2, UR4, PT ;  /* 0x0000000402007c0c */ /* 0x000fda000bf26270 */
.L_x_10976:
        /* <DEDUP_REMOVED lines=15> */
[----:B------:R-:W-:-:S03]  /*11f40*/  ULDC.64 UR4, c[0x0][0x418] ;  /* 0x0001060000047ab9 */ /* 0x000fc60000000a00 */
[----:B------:R-:W-:Y:S01]  /*11f50*/  IMAD.IADD R3, R5, 0x1, R3 ;  /* 0x0000000105037824 */ /* 0x000fe200078e0203 */
[----:B------:R-:W-:-:S04]  /*11f60*/  LEA R6, P0, R2, UR4, 0x2 ;  /* 0x0000000402067c11 */ /* 0x000fc8000f8010ff */
[----:B------:R-:W-:-:S05]  /*11f70*/  LEA.HI.X R7, R2, UR5, R3, 0x2, P0 ;  /* 0x0000000502077c11 */ /* 0x000fca00080f1403 */
[----:B------:R-:W2:Y:S01]  /*11f80*/  LDG.E R6, desc[UR36][R6.64] ;  /* 0x0000002406067981 */ /* 0x000ea2000c1e1900 */
[----:B------:R-:W-:Y:S01]  /*11f90*/  LOP3.LUT P4, RZ, R16, 0x8, RZ, 0xc0, !PT ;  /* 0x0000000810ff7812 */ /* 0x000fe2000788c0ff */
        /* <DEDUP_REMOVED lines=8> */
.L_x_10964:
[----:B------:R-:W-:Y:S01]  /*12020*/  LEA R7, R21, UR47, 0x3 ;  /* 0x0000002f15077c11 */ /* 0x000fe2000f8e18ff */
[----:B------:R-:W-:Y:S01]  /*12030*/  BSSY B1, `(.L_x_10965) ;  /* 0x0000004000017945 */ /* 0x000fe20003800000 */
[----:B------:R-:W-:-:S04]  /*12040*/  SHF.L.U32 R2, R24, 0x1f, RZ ;  /* 0x0000001f18027819 */ /* 0x000fc800000006ff */
[----:B------:R-:W0:Y:S02]  /*12050*/  SYNCS.PHASECHK.TRANS64.TRYWAIT P0, [R7+URZ+0x2d840], R2 ;  /* 0x02d84002070075a7 */ /* 0x000e24000800017f */
[----:B0-----:R-:W-:Y:S05]  /*12060*/  @!P0 BRA `(.L_x_10966) ;  /* 0x0000002400908947 */ /* 0x001fea0003800000 */
.L_x_11021:
[----:B------:R-:W-:Y:S05]  /*12070*/  BSYNC B1 ;  /* 0x0000000000017941 */ /* 0x000fea0003800000 */
.L_x_10965:
        /* <DEDUP_REMOVED lines=24> */
[----:B------:R-:W-:Y:S01]  /*12200*/  LEA R8, P0, R2, UR6, 0x1 ;  /* 0x0000000602087c11 */ /* 0x000fe2000f8008ff */
[----:B------:R-:W-:Y:S01]  /*12210*/  VIADD R19, R3, UR4 ;  /* 0x0000000403137c36 */ /* 0x000fe20008000000 */
[----:B------:R-:W-:-:S04]  /*12220*/  UMOV UR4, 0xffffffff ;  /* 0xffffffff00047882 */ /* 0x000fc80000000000 */
[----:B------:R-:W-:Y:S01]  /*12230*/  LEA.HI.X R19, R2, UR7, R19, 0x1, P0 ;  /* 0x0000000702137c11 */ /* 0x000fe200080f0c13 */
[----:B------:R-:W-:Y:S06]  /*12240*/  BRA.DIV UR4, `(.L_x_10967) ;  /* 0x00000026042c7947 */ /* 0x000fec000b800000 */
[----:B------:R-:W0:Y:S01]  /*12250*/  S2R R3, SR_TID.X ;  /* 0x0000000000037919 */ /* 0x000e220000002100 */
[----:B------:R-:W-:Y:S02]  /*12260*/  LOP3.LUT P6, RZ, R16, 0x4, RZ, 0xc0, !PT ;  /* 0x0000000410ff7812 */ /* 0x000fe400078cc0ff */
[----:B------:R-:W-:Y:S01]  /*12270*/  LEA R9, R9, UR47, 0x1 ;  /* 0x0000002f09097c11 */ /* 0x000fe2000f8e08ff */
        /* <DEDUP_REMOVED lines=26> */
.L_x_11031:
        /* <DEDUP_REMOVED lines=11> */
.L_x_10968:
        /* <DEDUP_REMOVED lines=10> */
.L_x_10969:
[----:B------:R2:W-:Y:S01]  /*12570*/  SYNCS.ARRIVE.TRANS64.A1T0 RZ, [R7+URZ+0x2d830], RZ ;  /* 0x02d830ff07ff79a7 */ /* 0x0005e2000810003f */
[----:B------:R-:W-:Y:S05]  /*12580*/  @!P5 BRA `(.L_x_10970) ;  /* 0x000000000004d947 */ /* 0x000fea0003800000 */
[----:B------:R-:W-:Y:S01]  /*12590*/  BPT.TRAP 0x1 ;  /* 0x000000040000795c */ /* 0x000fe20000300000 */
.L_x_10970:
[----:B-1----:R-:W-:Y:S01]  /*125a0*/  SHF.L.U32 R2, R22, 0x1f, RZ ;  /* 0x0000001f16027819 */ /* 0x002fe200000006ff */
[----:B------:R-:W-:Y:S01]  /*125b0*/  BSSY B1, `(.L_x_10971) ;  /* 0x0000004000017945 */ /* 0x000fe20003800000 */
[----:B--2---:R-:W-:-:S04]  /*125c0*/  LEA R7, R20, UR47, 0x3 ;  /* 0x0000002f14077c11 */ /* 0x004fc8000f8e18ff */
[----:B------:R-:W1:Y:S02]  /*125d0*/  SYNCS.PHASECHK.TRANS64.TRYWAIT P0, [R7+URZ+0x2d860], R2 ;  /* 0x02d86002070075a7 */ /* 0x000e64000800017f */
[----:B-1----:R-:W-:Y:S05]  /*125e0*/  @!P0 BRA `(.L_x_10972) ;  /* 0x0000002400988947 */ /* 0x002fea0003800000 */
.L_x_11032:
[----:B------:R-:W-:Y:S05]  /*125f0*/  BSYNC B1 ;  /* 0x0000000000017941 */ /* 0x000fea0003800000 */
.L_x_10971:
        /* <DEDUP_REMOVED lines=36> */
.L_x_11042:
        /* <DEDUP_REMOVED lines=22> */
[----:B------:R-:W-:-:S07]  /*129a0*/  IMAD.IADD R19, R3, 0x1, R25 ;  /* 0x0000000103137824 */ /* 0x000fce00078e0219 */
.L_x_10974:
        /* <DEDUP_REMOVED lines=10> */
.L_x_10975:
        /* <DEDUP_REMOVED lines=10> */
[----:B------:R-:W-:Y:S01]  /*12af0*/  ULDC.64 UR6, c[0x0][0x318] ;  /* 0x0000c60000067ab9 */ /* 0x000fe20000000a00 */
[----:B------:R-:W-:Y:S01]  /*12b00*/  UIMAD UR4, UR41, UR5, UR4 ;  /* 0x00000005290472a4 */ /* 0x000fe2000f8e0204 */
[----:B------:R-:W-:Y:S01]  /*12b10*/  LEA R17, P0, R18, UR6, 0x1 ;  /* 0x0000000612117c11 */ /* 0x000fe2000f8008ff */
[----:B------:R-:W-:Y:S02]  /*12b20*/  IMAD.MOV.U32 R22, RZ, RZ, R24 ;  /* 0x000000ffff167224 */ /* 0x000fe400078e0018 */
[----:B------:R-:W-:Y:S02]  /*12b30*/  IMAD.MOV.U32 R20, RZ, RZ, R21 ;  /* 0x000000ffff147224 */ /* 0x000fe400078e0015 */
[----:B------:R-:W-:-:S05]  /*12b40*/  VIADD R3, R19, UR4 ;  /* 0x0000000413037c36 */ /* 0x000fca0008000000 */
[----:B------:R-:W-:Y:S02]  /*12b50*/  LEA.HI.X R18, R18, UR7, R3, 0x1, P0 ;  /* 0x0000000712127c11 */ /* 0x000fe400080f0c03 */
[----:B------:R-:W-:-:S13]  /*12b60*/  ISETP.GT.AND P0, PT, R26, UR51, PT ;  /* 0x000000331a007c0c */ /* 0x000fda000bf04270 */
[----:B0-----:R-:W-:Y:S05]  /*12b70*/  @P0 BRA `(.L_x_10976) ;  /* 0xfffffff000b40947 */ /* 0x001fea000383ffff */
[----:B------:R-:W-:Y:S05]  /*12b80*/  BSYNC B0 ;  /* 0x0000000000007941 */ /* 0x000fea0003800000 */
.L_x_10963:
[----:B------:R-:W-:-:S13]  /*12b90*/  LOP3.LUT P0, RZ, R16, 0x8, RZ, 0xc0, !PT ;  /* 0x0000000810ff7812 */ /* 0x000fda000780c0ff */
[----:B------:R-:W-:Y:S05]  /*12ba0*/  @!P0 BRA `(.L_x_10977) ;  /* 0x0000000000048947 */ /* 0x000fea0003800000 */
[----:B------:R-:W-:Y:S01]  /*12bb0*/  BPT.TRAP 0x1 ;  /* 0x000000040000795c */ /* 0x000fe20000300000 */
.L_x_10977:
        /* <DEDUP_REMOVED lines=12> */
.L_x_11043:
[----:B------:R-:W-:Y:S05]  /*12c80*/  BSYNC B0 ;  /* 0x0000000000007941 */ /* 0x000fea0003800000 */
.L_x_10978:
[----:B------:R-:W1:Y:S01]  /*12c90*/  S2R R10, SR_TID.X ;  /* 0x00000000000a7919 */ /* 0x000e620000002100 */
[----:B------:R-:W-:Y:S01]  /*12ca0*/  UMOV UR4, 0xffffffff ;  /* 0xffffffff00047882 */ /* 0x000fe20000000000 */
[----:B-1----:R-:W-:-:S05]  /*12cb0*/  IMAD.SHL.U32 R9, R10, 0x8, RZ ;  /* 0x000000080a097824 */ /* 0x002fca00078e00ff */
[----:B------:R-:W-:Y:S01]  /*12cc0*/  LOP3.LUT R9, R9, 0x18, RZ, 0xc0, !PT ;  /* 0x0000001809097812 */ /* 0x000fe200078ec0ff */
[----:B------:R-:W-:Y:S06]  /*12cd0*/  BRA.DIV UR4, `(.L_x_10980) ;  /* 0x0000002604587947 */ /* 0x000fec000b800000 */
[----:B------:R-:W-:Y:S01]  /*12ce0*/  IMAD.SHL.U32 R7, R10, 0x8, RZ ;  /* 0x000000080a077824 */ /* 0x000fe200078e00ff */
[----:B0-----:R-:W-:Y:S01]  /*12cf0*/  SHFL.IDX PT, R3, R18, RZ, 0x1c1f ;  /* 0x001c1fff12037589 */ /* 0x001fe200000e0000 */
[----:B------:R-:W-:Y:S01]  /*12d00*/  ULDC UR4, c[0x0][0x2f4] ;  /* 0x0000bd0000047ab9 */ /* 0x000fe20000000800 */
[----:B------:R-:W-:Y:S02]  /*12d10*/  LEA R4, R4, UR47, 0x1 ;  /* 0x0000002f04047c11 */ /* 0x000fe4000f8e08ff */
[----:B------:R-:W0:Y:S01]  /*12d20*/  SHFL.IDX PT, R2, R17, RZ, 0x1c1f ;  /* 0x001c1fff11027589 */ /* 0x000e2200000e0000 */
[----:B------:R-:W-:Y:S02]  /*12d30*/  LOP3.LUT R7, R7, 0x18, RZ, 0xc0, !PT ;  /* 0x0000001807077812 */ /* 0x000fe400078ec0ff */
[----:B------:R-:W-:Y:S01]  /*12d40*/  ISETP.GE.AND P2, PT, R9, UR4, PT ;  /* 0x0000000409007c0c */ /* 0x000fe2000bf46270 */
[----:B------:R-:W-:Y:S01]  /*12d50*/  SHFL.IDX PT, R6, R18, 0x1, 0x1c1f ;  /* 0x003c1f0012067f89 */ /* 0x000fe200000e0000 */
[----:B------:R-:W-:-:S02]  /*12d60*/  LOP3.LUT R8, R7, 0x20, RZ, 0xfc, !PT ;  /* 0x0000002007087812 */ /* 0x000fc400078efcff */
[----:B------:R-:W-:Y:S01]  /*12d70*/  LOP3.LUT R7, R7, 0x40, RZ, 0xfc, !PT ;  /* 0x0000004007077812 */ /* 0x000fe200078efcff */
[----:B------:R-:W1:Y:S01]  /*12d80*/  SHFL.IDX PT, R14, R17, 0x1, 0x1c1f ;  /* 0x003c1f00110e7f89 */ /* 0x000e6200000e0000 */
[----:B------:R-:W-:Y:S02]  /*12d90*/  ISETP.GE.AND P1, PT, R8, UR4, PT ;  /* 0x0000000408007c0c */ /* 0x000fe4000bf26270 */
[----:B------:R-:W-:Y:S01]  /*12da0*/  ISETP.GE.AND P0, PT, R7, UR4, PT ;  /* 0x0000000407007c0c */ /* 0x000fe2000bf06270 */
[----:B------:R-:W2:Y:S01]  /*12db0*/  SHFL.IDX PT, R8, R17, 0x2, 0x1c1f ;  /* 0x005c1f0011087f89 */ /* 0x000ea200000e0000 */
[C---:B------:R-:W-:Y:S02]  /*12dc0*/  ISETP.LT.OR P3, PT, R5.reuse, 0x1, P2 ;  /* 0x000000010500780c */ /* 0x040fe40001761670 */
[C---:B------:R-:W-:Y:S01]  /*12dd0*/  ISETP.LT.OR P4, PT, R5.reuse, 0x1, P1 ;  /* 0x000000010500780c */ /* 0x040fe20000f81670 */
[----:B------:R-:W3:Y:S01]  /*12de0*/  SHFL.IDX PT, R7, R18, 0x2, 0x1c1f ;  /* 0x005c1f0012077f89 */ /* 0x000ee200000e0000 */
[----:B------:R-:W-:-:S03]  /*12df0*/  ISETP.LT.OR P5, PT, R5, 0x1, P0 ;  /* 0x000000010500780c */ /* 0x000fc600007a1670 */
[----:B------:R-:W4:Y:S01]  /*12e00*/  SHFL.IDX PT, R18, R18, 0x3, 0x1c1f ;  /* 0x007c1f0012127f89 */ /* 0x000f2200000e0000 */
        /* <DEDUP_REMOVED lines=24> */
.L_x_11053:
        /* <DEDUP_REMOVED lines=14> */
.L_x_10981:
        /* <DEDUP_REMOVED lines=10> */
.L_x_10982:
[----:B0-----:R-:W-:Y:S01]  /*13110*/  VIADD R2, R21, 0x1 ;  /* 0x0000000115027836 */ /* 0x001fe20000000000 */
[----:B------:R0:W-:Y:S04]  /*13120*/  SYNCS.ARRIVE.TRANS64.A1T0 RZ, [R0+URZ+0x2d850], RZ ;  /* 0x02d850ff00ff79a7 */ /* 0x0001e8000810003f */
[----:B------:R-:W-:-:S04]  /*13130*/  ISETP.NE.AND P0, PT, R2, 0x2, PT ;  /* 0x000000020200780c */ /* 0x000fc80003f05270 */
[----:B------:R-:W-:Y:S02]  /*13140*/  SEL R3, RZ, 0x1, P0 ;  /* 0x00000001ff037807 */ /* 0x000fe40000000000 */
[----:B------:R-:W-:Y:S02]  /*13150*/  SEL R2, R2, RZ, P0 ;  /* 0x000000ff02027207 */ /* 0x000fe40000000000 */
[----:B0-----:R-:W-:-:S07]  /*13160*/  LOP3.LUT R0, R24, R3, RZ, 0x3c, !PT ;  /* 0x0000000318007212 */ /* 0x001fce00078e3cff */
.L_x_10942:
[----:B------:R-:W0:Y:S01]  /*13170*/  S2R R4, SR_CgaCtaId ;  /* 0x0000000000047919 */ /* 0x000e220000008800 */
[----:B------:R-:W-:Y:S02]  /*13180*/  MOV R3, 0x400 ;  /* 0x0000040000037802 */ /* 0x000fe40000000f00 */
[----:B------:R-:W-:Y:S02]  /*13190*/  SHF.L.U32 R6, R6, 0x1f, RZ ;  /* 0x0000001f06067819 */ /* 0x000fe400000006ff */
[----:B0-----:R-:W-:-:S04]  /*131a0*/  LEA R7, R4, R3, 0x18 ;  /* 0x0000000304077211 */ /* 0x001fc800078ec0ff */
[----:B------:R-:W0:Y:S02]  /*131b0*/  SYNCS.PHASECHK.TRANS64.TRYWAIT P0, [R7+URZ+0x2d820], R6 ;  /* 0x02d82006070075a7 */ /* 0x000e24000800017f */
[----:B0-----:R-:W-:Y:S05]  /*131c0*/  @!P0 BRA `(.L_x_10983) ;  /* 0x0000002400988947 */ /* 0x001fea0003800000 */
.L_x_11054:
[----:B------:R-:W-:-:S03]  /*131d0*/  UMOV UR4, 0xffffffff ;  /* 0xffffffff00047882 */ /* 0x000fc60000000000 */
[----:B------:R-:W-:Y:S05]  /*131e0*/  BRA.DIV UR4, `(.L_x_10984) ;  /* 0x0000002604a47947 */ /* 0x000fea000b800000 */
[----:B------:R-:W1:Y:S02]  /*131f0*/  S2R R3, SR_TID.X ;  /* 0x0000000000037919 */ /* 0x000e640000002100 */
[----:B-1----:R-:W-:-:S04]  /*13200*/  SHF.R.U32.HI R3, RZ, 0x5, R3 ;  /* 0x00000005ff037819 */ /* 0x002fc80000011603 */
[----:B------:R-:W-:-:S05]  /*13210*/  LOP3.LUT R3, R3, 0x3, RZ, 0xc0, !PT ;  /* 0x0000000303037812 */ /* 0x000fca00078ec0ff */
[----:B------:R1:W2:Y:S02]  /*13220*/  SHFL.IDX PT, R14, R3, RZ, 0x1f ;  /* 0x00001fff030e7589 */ /* 0x0002a400000e0000 */
.L_x_11057:
[----:B--2---:R-:W-:-:S13]  /*13230*/  ISETP.NE.AND P0, PT, R14, RZ, PT ;  /* 0x000000ff0e00720c */ /* 0x004fda0003f05270 */
[----:B------:R-:W-:Y:S05]  /*13240*/  @P0 BRA `(.L_x_10850) ;  /* 0x0000000000900947 */ /* 0x000fea0003800000 */
[----:B------:R-:W-:-:S03]  /*13250*/  UMOV UR4, 0xffffffff ;  /* 0xffffffff00047882 */ /* 0x000fc60000000000 */
[----:B------:R-:W-:Y:S05]  /*13260*/  BRA.DIV UR4, `(.L_x_10985) ;  /* 0x0000002604b87947 */ /* 0x000fea000b800000 */
[----:B------:R-:W-:-:S13]  /*13270*/  ELECT P6, URZ, PT ;  /* 0x00000000003f782f */ /* 0x000fda00038c0000 */
.L_x_11060:
        /* <DEDUP_REMOVED lines=8> */
.L_x_10986:
[----:B------:R-:W-:Y:S01]  /*13300*/  IMAD R5, R2, 0x8, R7 ;  /* 0x0000000802057824 */ /* 0x000fe200078e0207 */
[----:B------:R-:W-:Y:S01]  /*13310*/  SHF.L.U32 R4, R0, 0x1f, RZ ;  /* 0x0000001f00047819 */ /* 0x000fe200000006ff */
[----:B------:R-:W-:-:S03]  /*13320*/  VIADD R2, R2, 0x1 ;  /* 0x0000000102027836 */ /* 0x000fc60000000000 */
[----:B------:R-:W1:Y:S02]  /*13330*/  SYNCS.PHASECHK.TRANS64.TRYWAIT P1, [R5+URZ+0x2d840], R4 ;  /* 0x02d84004050075a7 */ /* 0x000e64000802017f */
[----:B------:R-:W-:-:S04]  /*13340*/  ISETP.NE.AND P2, PT, R2, 0x2, PT ;  /* 0x000000020200780c */ /* 0x000fc80003f45270 */
[----:B------:R-:W-:Y:S01]  /*13350*/  SEL R3, RZ, 0x1, P2 ;  /* 0x00000001ff037807 */ /* 0x000fe20001000000 */
[----:B-1----:R-:W-:Y:S08]  /*13360*/  @!P1 BRA `(.L_x_10987) ;  /* 0x0000002400989947 */ /* 0x002ff00003800000 */
.L_x_11061:
[----:B------:R-:W-:Y:S02]  /*13370*/  SEL R2, R2, RZ, P2 ;  /* 0x000000ff02027207 */ /* 0x000fe40001000000 */
[----:B------:R-:W-:Y:S01]  /*13380*/  LOP3.LUT R0, R0, R3, RZ, 0x3c, !PT ;  /* 0x0000000300007212 */ /* 0x000fe200078e3cff */
[----:B------:R-:W-:Y:S06]  /*13390*/  @!P0 BRA `(.L_x_10988) ;  /* 0x0000000000048947 */ /* 0x000fec0003800000 */
[----:B------:R-:W-:Y:S01]  /*133a0*/  BPT.TRAP 0x1 ;  /* 0x000000040000795c */ /* 0x000fe20000300000 */
.L_x_10988:
[----:B------:R-:W-:Y:S01]  /*133b0*/  IMAD R3, R2, 0x8, R7 ;  /* 0x0000000802037824 */ /* 0x000fe200078e0207 */
[----:B------:R-:W-:-:S04]  /*133c0*/  SHF.L.U32 R0, R0, 0x1f, RZ ;  /* 0x0000001f00007819 */ /* 0x000fc800000006ff */
[----:B------:R-:W2:Y:S02]  /*133d0*/  SYNCS.PHASECHK.TRANS64.TRYWAIT P1, [R3+URZ+0x2d840], R0 ;  /* 0x02d84000030075a7 */ /* 0x000ea4000802017f */
[----:B--2---:R-:W-:Y:S05]  /*133e0*/  @!P1 BRA `(.L_x_10989) ;  /* 0x00000024008c9947 */ /* 0x004fea0003800000 */
.L_x_11062:
[----:B------:R-:W-:Y:S05]  /*133f0*/  @!P0 BRA `(.L_x_10990) ;  /* 0x0000000000048947 */ /* 0x000fea0003800000 */
[----:B------:R-:W-:Y:S01]  /*13400*/  BPT.TRAP 0x1 ;  /* 0x000000040000795c */ /* 0x000fe20000300000 */
.L_x_10990:
[----:B------:R-:W3:Y:S02]  /*13410*/  SYNCS.PHASECHK.TRANS64.TRYWAIT P1, [R5+URZ+0x2d860], R4 ;  /* 0x02d86004050075a7 */ /* 0x000ee4000802017f */
[----:B---3--:R-:W-:Y:S05]  /*13420*/  @!P1 BRA `(.L_x_10991) ;  /* 0x0000002400909947 */ /* 0x008fea0003800000 */
.L_x_11063:
[----:B------:R-:W-:Y:S05]  /*13430*/  @!P0 BRA `(.L_x_10992) ;  /* 0x0000000000048947 */ /* 0x000fea0003800000 */
[----:B------:R-:W-:Y:S01]  /*13440*/  BPT.TRAP 0x1 ;  /* 0x000000040000795c */ /* 0x000fe20000300000 */
.L_x_10992:
[----:B----4-:R4:W0:Y:S02]  /*13450*/  SYNCS.PHASECHK.TRANS64.TRYWAIT P0, [R3+URZ+0x2d860], R0 ;  /* 0x02d86000030075a7 */ /* 0x010824000800017f */
[----:B0-----:R-:W-:Y:S05]  /*13460*/  @!P0 NANOSLEEP.SYNCS 0x989680 ;  /* 0x009896800000895d */ /* 0x001fea0003900000 */
[----:B------:R-:W0:Y:S02]  /*13470*/  @!P0 SYNCS.PHASECHK.TRANS64 P0, [R3+URZ+0x2d860], R0 ;  /* 0x02d86000030085a7 */ /* 0x000e24000800007f */
[----:B0-----:R-:W-:Y:S05]  /*13480*/  @!P0 BRA `(.L_x_10992) ;  /* 0xfffffffc00f08947 */ /* 0x001fea000383ffff */
.L_x_10850:
[----:B------:R-:W-:Y:S05]  /*13490*/  BSYNC B6 ;  /* 0x0000000000067941 */ /* 0x000fea0003800000 */
.L_x_10847:
[----:B------:R-:W-:Y:S05]  /*134a0*/  EXIT ;  /* 0x000000000000794d */ /* 0x000fea0003800000 */
.L_x_10860:
[----:B0-----:R-:W-:-:S04]  /*134b0*/  IMAD.U32 R3, RZ, RZ, UR38 ;  /* 0x00000026ff037e24 */ /* 0x001fc8000f8e00ff */
[----:B------:R0:W1:Y:S03]  /*134c0*/  SYNCS.PHASECHK.TRANS64.TRYWAIT P0, [R3+URZ+0x2d800], R0 ;  /* 0x02d80000030075a7 */ /* 0x000066000800017f */
[----:B-1----:R-:W-:Y:S05]  /*134d0*/  @!P0 NANOSLEEP.SYNCS 0x989680 ;  /* 0x009896800000895d */ /* 0x002fea0003900000 */
[----:B------:R-:W1:Y:S02]  /*134e0*/  @!P0 SYNCS.PHASECHK.TRANS64 P0, [R3+URZ+0x2d800], R0 ;  /* 0x02d80000030085a7 */ /* 0x000e64000800007f */
[----:B-1----:R-:W-:Y:S05]  /*134f0*/  @!P0 BRA `(.L_x_10860) ;  /* 0xfffffffc00ec8947 */ /* 0x002fea000383ffff */
[----:B------:R-:W-:Y:S05]  /*13500*/  BRA `(.L_x_10993) ;  /* 0xfffffee000947947 */ /* 0x000fea000383ffff */
.L_x_10864:
[----:B0-----:R-:W-:-:S04]  /*13510*/  IMAD.U32 R3, RZ, RZ, UR38 ;  /* 0x00000026ff037e24 */ /* 0x001fc8000f8e00ff */
[----:B------:R0:W2:Y:S03]  /*13520*/  SYNCS.PHASECHK.TRANS64.TRYWAIT P1, [R3+URZ+0x2d830], R0 ;  /* 0x02d83000030075a7 */ /* 0x0000a6000802017f */
[----:B--2---:R-:W-:Y:S05]  /*13530*/  @!P1 NANOSLEEP.SYNCS 0x989680 ;  /* 0x009896800000995d */ /* 0x004fea0003900000 */
[----:B------:R-:W2:Y:S02]  /*13540*/  @!P1 SYNCS.PHASECHK.TRANS64 P1, [R3+URZ+0x2d830], R0 ;  /* 0x02d83000030095a7 */ /* 0x000ea4000802007f */
[----:B--2---:R-:W-:Y:S05]  /*13550*/  @!P1 BRA `(.L_x_10864) ;  /* 0xfffffffc00ec9947 */ /* 0x004fea000383ffff */
[----:B------:R-:W-:Y:S05]  /*13560*/  BRA `(.L_x_10863) ;  /* 0xfffffee000b87947 */ /* 0x000fea000383ffff */
.L_x_10881:
[----:B-1----:R-:W-:-:S04]  /*13570*/  IMAD.U32 R7, RZ, RZ, UR4 ;  /* 0x00000004ff077e24 */ /* 0x002fc8000f8e00ff */
[----:B------:R1:W2:Y:S03]  /*13580*/  SYNCS.PHASECHK.TRANS64.TRYWAIT P1, [R7+URZ+0x2d830], R0 ;  /* 0x02d83000070075a7 */ /* 0x0002a6000802017f */
[----:B--2---:R-:W-:Y:S05]  /*13590*/  @!P1 NANOSLEEP.SYNCS 0x989680 ;  /* 0x009896800000995d */ /* 0x004fea0003900000 */
[----:B------:R-:W2:Y:S02]  /*135a0*/  @!P1 SYNCS.PHASECHK.TRANS64 P1, [R7+URZ+0x2d830], R0 ;  /* 0x02d83000070095a7 */ /* 0x000ea4000802007f */
[----:B--2---:R-:W-:Y:S05]  /*135b0*/  @!P1 BRA `(.L_x_10881) ;  /* 0xfffffffc00ec9947 */ /* 0x004fea000383ffff */
[----:B------:R-:W-:Y:S05]  /*135c0*/  BRA `(.L_x_10878) ;  /* 0xffffff1400e87947 */ /* 0x000fea000383ffff */
.L_x_10885:
[----:B-1----:R-:W-:-:S04]  /*135d0*/  IMAD.U32 R7, RZ, RZ, UR10 ;  /* 0x0000000aff077e24 */ /* 0x002fc8000f8e00ff */
[----:B------:R1:W2:Y:S03]  /*135e0*/  SYNCS.PHASECHK.TRANS64.TRYWAIT P1, [R7+URZ+0x2d850], R0 ;  /* 0x02d85000070075a7 */ /* 0x0002a6000802017f */
[----:B--2---:R-:W-:Y:S05]  /*135f0*/  @!P1 NANOSLEEP.SYNCS 0x989680 ;  /* 0x009896800000995d */ /* 0x004fea0003900000 */
[----:B------:R-:W2:Y:S02]  /*13600*/  @!P1 SYNCS.PHASECHK.TRANS64 P1, [R7+URZ+0x2d850], R0 ;  /* 0x02d85000070095a7 */ /* 0x000ea4000802007f */
[----:B--2---:R-:W-:Y:S05]  /*13610*/  @!P1 BRA `(.L_x_10885) ;  /* 0xfffffffc00ec9947 */ /* 0x004fea000383ffff */
[----:B------:R-:W-:Y:S05]  /*13620*/  BRA `(.L_x_10882) ;  /* 0xffffff18009c7947 */ /* 0x000fea000383ffff */
.L_x_10904:
[----:B-1----:R-:W-:-:S04]  /*13630*/  IMAD.U32 R13, RZ, RZ, UR4 ;  /* 0x00000004ff0d7e24 */ /* 0x002fc8000f8e00ff */
[----:B------:R1:W2:Y:S03]  /*13640*/  SYNCS.PHASECHK.TRANS64.TRYWAIT P1, [R13+URZ+0x2d830], R0 ;  /* 0x02d830000d0075a7 */ /* 0x0002a6000802017f */
[----:B--2---:R-:W-:Y:S05]  /*13650*/  @!P1 NANOSLEEP.SYNCS 0x989680 ;  /* 0x009896800000995d */ /* 0x004fea0003900000 */
[----:B------:R-:W2:Y:S02]  /*13660*/  @!P1 SYNCS.PHASECHK.TRANS64 P1, [R13+URZ+0x2d830], R0 ;  /* 0x02d830000d0095a7 */ /* 0x000ea4000802007f */
[----:B--2---:R-:W-:Y:S05]  /*13670*/  @!P1 BRA `(.L_x_10904) ;  /* 0xfffffffc00ec9947 */ /* 0x004fea000383ffff */
[----:B------:R-:W-:Y:S05]  /*13680*/  BRA `(.L_x_10901) ;  /* 0xffffff4c00107947 */ /* 0x000fea000383ffff */
.L_x_10908:
[----:B-1----:R-:W-:-:S04]  /*13690*/  IMAD.U32 R13, RZ, RZ, UR14 ;  /* 0x0000000eff0d7e24 */ /* 0x002fc8000f8e00ff */
[----:B------:R1:W2:Y:S03]  /*136a0*/  SYNCS.PHASECHK.TRANS64.TRYWAIT P1, [R13+URZ+0x2d850], R0 ;  /* 0x02d850000d0075a7 */ /* 0x0002a6000802017f */
[----:B--2---:R-:W-:Y:S05]  /*136b0*/  @!P1 NANOSLEEP.SYNCS 0x989680 ;  /* 0x009896800000995d */ /* 0x004fea0003900000 */
[----:B------:R-:W2:Y:S02]  /*136c0*/  @!P1 SYNCS.PHASECHK.TRANS64 P1, [R13+URZ+0x2d850], R0 ;  /* 0x02d850000d0095a7 */ /* 0x000ea4000802007f */
[----:B--2---:R-:W-:Y:S05]  /*136d0*/  @!P1 BRA `(.L_x_10908) ;  /* 0xfffffffc00ec9947 */ /* 0x004fea000383ffff */
[----:B------:R-:W-:Y:S05]  /*136e0*/  BRA `(.L_x_10905) ;  /* 0xffffff4c00d07947 */ /* 0x000fea000383ffff */
.L_x_10916:
[----:B-1----:R-:W-:-:S04]  /*136f0*/  IMAD.U32 R13, RZ, RZ, UR10 ;  /* 0x0000000aff0d7e24 */ /* 0x002fc8000f8e00ff */
[----:B------:R1:W2:Y:S03]  /*13700*/  SYNCS.PHASECHK.TRANS64.TRYWAIT P1, [R13+URZ+0x2d830], R0 ;  /* 0x02d830000d0075a7 */ /* 0x0002a6000802017f */
[----:B--2---:R-:W-:Y:S05]  /*13710*/  @!P1 NANOSLEEP.SYNCS 0x989680 ;  /* 0x009896800000995d */ /* 0x004fea0003900000 */
[----:B------:R-:W2:Y:S02]  /*13720*/  @!P1 SYNCS.PHASECHK.TRANS64 P1, [R13+URZ+0x2d830], R0 ;  /* 0x02d830000d0095a7 */ /* 0x000ea4000802007f */
[----:B--2---:R-:W-:Y:S05]  /*13730*/  @!P1 BRA `(.L_x_10916) ;  /* 0xfffffffc00ec9947 */ /* 0x004fea000383ffff */
[----:B------:R-:W-:Y:S05]  /*13740*/  BRA `(.L_x_10913) ;  /* 0xffffff6c00a07947 */ /* 0x000fea000383ffff */
.L_x_10920:
[----:B-1----:R-:W-:-:S04]  /*13750*/  IMAD.U32 R13, RZ, RZ, UR10 ;  /* 0x0000000aff0d7e24 */ /* 0x002fc8000f8e00ff */
[----:B------:R1:W2:Y:S03]  /*13760*/  SYNCS.PHASECHK.TRANS64.TRYWAIT P1, [R13+URZ+0x2d850], R0 ;  /* 0x02d850000d0075a7 */ /* 0x0002a6000802017f */
[----:B--2---:R-:W-:Y:S05]  /*13770*/  @!P1 NANOSLEEP.SYNCS 0x989680 ;  /* 0x009896800000995d */ /* 0x004fea0003900000 */
[----:B------:R-:W2:Y:S02]  /*13780*/  @!P1 SYNCS.PHASECHK.TRANS64 P1, [R13+URZ+0x2d850], R0 ;  /* 0x02d850000d0095a7 */ /* 0x000ea4000802007f */
[----:B--2---:R-:W-:Y:S05]  /*13790*/  @!P1 BRA `(.L_x_10920) ;  /* 0xfffffffc00ec9947 */ /* 0x004fea000383ffff */
[----:B------:R-:W-:Y:S05]  /*137a0*/  BRA `(.L_x_10917) ;  /* 0xffffff7000407947 */ /* 0x000fea000383ffff */
.L_x_10935:
[----:B-1----:R-:W-:-:S04]  /*137b0*/  IMAD.U32 R3, RZ, RZ, UR6 ;  /* 0x00000006ff037e24 */ /* 0x002fc8000f8e00ff */
[----:B------:R1:W3:Y:S03]  /*137c0*/  SYNCS.PHASECHK.TRANS64.TRYWAIT P1, [R3+URZ+0x2d850], R2 ;  /* 0x02d85002030075a7 */ /* 0x0002e6000802017f */
[----:B---3--:R-:W-:Y:S05]  /*137d0*/  @!P1 NANOSLEEP.SYNCS 0x989680 ;  /* 0x009896800000995d */ /* 0x008fea0003900000 */
[----:B------:R-:W3:Y:S02]  /*137e0*/  @!P1 SYNCS.PHASECHK.TRANS64 P1, [R3+URZ+0x2d850], R2 ;  /* 0x02d85002030095a7 */ /* 0x000ee4000802007f */
[----:B---3--:R-:W-:Y:S05]  /*137f0*/  @!P1 BRA `(.L_x_10935) ;  /* 0xfffffffc00ec9947 */ /* 0x008fea000383ffff */
[----:B------:R-:W-:Y:S05]  /*13800*/  BRA `(.L_x_10934) ;  /* 0xffffff9c00b47947 */ /* 0x000fea000383ffff */
.L_x_10953:
[----:B------:R-:W-:Y:S02]  /*13810*/  IMAD.MOV.U32 R13, RZ, RZ, R18 ;  /* 0x000000ffff0d7224 */ /* 0x000fe400078e0012 */
[----:B------:R-:W-:Y:S02]  /*13820*/  IMAD.MOV.U32 R12, RZ, RZ, RZ ;  /* 0x000000ffff0c7224 */ /* 0x000fe400078e00ff */
[----:B------:R-:W-:Y:S02]  /*13830*/  IMAD.MOV.U32 R11, RZ, RZ, 0x1f ;  /* 0x0000001fff0b7424 */ /* 0x000fe400078e00ff */
[----:B------:R-:W-:-:S07]  /*13840*/  IMAD.MOV.U32 R15, RZ, RZ, -0x1 ;  /* 0xffffffffff0f7424 */ /* 0x000fce00078e00ff */
[----:B-----5:R-:W-:Y:S05]  /*13850*/  WARPSYNC.COLLECTIVE R15, `(.L_x_10994) ;  /* 0x000000000f087348 */ /* 0x020fea0003c00000 */
[----:B------:R0:W1:Y:S02]  /*13860*/  SHFL.IDX P6, R14, R13, R12, R11 ;  /* 0x0000000c0d0e7389 */ /* 0x00006400000c000b */
[----:B01---5:R-:W-:Y:S01]  /*13870*/  ENDCOLLECTIVE ;  /* 0x000000000000791b */ /* 0x023fe20003800000 */
.L_x_10994:
[----:B------:R-:W-:Y:S05]  /*13880*/  BRA `(.L_x_10995) ;  /* 0xffffffcc00dc7947 */ /* 0x000fea000383ffff */
.L_x_10955:
[----:B0-----:R-:W-:-:S04]  /*13890*/  IMAD.U32 R3, RZ, RZ, UR47 ;  /* 0x0000002fff037e24 */ /* 0x001fc8000f8e00ff */
[----:B------:R0:W1:Y:S03]  /*138a0*/  SYNCS.PHASECHK.TRANS64.TRYWAIT P0, [R3+URZ+0x2d840], R10 ;  /* 0x02d8400a030075a7 */ /* 0x000066000800017f */
[----:B-1----:R-:W-:Y:S05]  /*138b0*/  @!P0 NANOSLEEP.SYNCS 0x989680 ;  /* 0x009896800000895d */ /* 0x002fea0003900000 */
[----:B------:R-:W1:Y:S02]  /*138c0*/  @!P0 SYNCS.PHASECHK.TRANS64 P0, [R3+URZ+0x2d840], R10 ;  /* 0x02d8400a030085a7 */ /* 0x000e64000800007f */
[----:B-1----:R-:W-:Y:S05]  /*138d0*/  @!P0 BRA `(.L_x_10955) ;  /* 0xfffffffc00ec8947 */ /* 0x002fea000383ffff */
[----:B------:R-:W-:Y:S05]  /*138e0*/  BRA `(.L_x_10996) ;  /* 0xffffffd000647947 */ /* 0x000fea000383ffff */
.L_x_10956:
        /* <DEDUP_REMOVED lines=8> */
.L_x_10998:
[----:B------:R-:W-:Y:S05]  /*13970*/  BSYNC B0 ;  /* 0x0000000000007941 */ /* 0x000fea0003800000 */
.L_x_10997:
[----:B------:R-:W-:Y:S01]  /*13980*/  IMAD.MOV.U32 R13, RZ, RZ, R0 ;  /* 0x000000ffff0d7224 */ /* 0x000fe200078e0000 */
[----:B------:R-:W0:Y:S01]  /*13990*/  S2R R21, SR_TID.X ;  /* 0x0000000000157919 */ /* 0x000e220000002100 */
[----:B------:R-:W-:Y:S02]  /*139a0*/  IMAD.MOV.U32 R12, RZ, RZ, RZ ;  /* 0x000000ffff0c7224 */ /* 0x000fe400078e00ff */
[----:B------:R-:W-:Y:S02]  /*139b0*/  IMAD.MOV.U32 R11, RZ, RZ, 0x1c1f ;  /* 0x00001c1fff0b7424 */ /* 0x000fe400078e00ff */
[----:B------:R-:W-:Y:S02]  /*139c0*/  IMAD.MOV.U32 R15, RZ, RZ, -0x1 ;  /* 0xffffffffff0f7424 */ /* 0x000fe400078e00ff */
[----:B------:R-:W-:-:S07]  /*139d0*/  IMAD.MOV.U32 R6, RZ, RZ, R14 ;  /* 0x000000ffff067224 */ /* 0x000fce00078e000e */
[----:B0-----:R-:W-:Y:S05]  /*139e0*/  WARPSYNC.COLLECTIVE R15, `(.L_x_10999) ;  /* 0x000000000f087348 */ /* 0x001fea0003c00000 */
[----:B------:R1:W2:Y:S02]  /*139f0*/  SHFL.IDX P6, R14, R13, R12, R11 ;  /* 0x0000000c0d0e7389 */ /* 0x0002a400000c000b */
[----:B012---:R-:W-:Y:S01]  /*13a00*/  ENDCOLLECTIVE ;  /* 0x000000000000791b */ /* 0x007fe20003800000 */
.L_x_10999:
[----:B------:R-:W-:Y:S02]  /*13a10*/  IMAD.MOV.U32 R7, RZ, RZ, R6 ;  /* 0x000000ffff077224 */ /* 0x000fe400078e0006 */
[----:B------:R-:W-:Y:S02]  /*13a20*/  IMAD.MOV.U32 R13, RZ, RZ, R9 ;  /* 0x000000ffff0d7224 */ /* 0x000fe400078e0009 */
[----:B------:R-:W-:Y:S02]  /*13a30*/  IMAD.MOV.U32 R12, RZ, RZ, 0x1 ;  /* 0x00000001ff0c7424 */ /* 0x000fe400078e00ff */
[----:B------:R-:W-:Y:S01]  /*13a40*/  IMAD.SHL.U32 R27, R21, 0x8, RZ ;  /* 0x00000008151b7824 */ /* 0x000fe200078e00ff */
[----:B------:R-:W-:Y:S01]  /*13a50*/  @P0 LEA R21, R28, UR47, 0x1 ;  /* 0x0000002f1c150c11 */ /* 0x000fe2000f8e08ff */
[----:B------:R-:W-:-:S07]  /*13a60*/  IMAD.MOV.U32 R6, RZ, RZ, R14 ;  /* 0x000000ffff067224 */ /* 0x000fce00078e000e */
[----:B------:R-:W-:Y:S05]  /*13a70*/  WARPSYNC.COLLECTIVE R15, `(.L_x_11000) ;  /* 0x000000000f087348 */ /* 0x000fea0003c00000 */
[----:B------:R0:W1:Y:S02]  /*13a80*/  SHFL.IDX P6, R14, R13, R12, R11 ;  /* 0x0000000c0d0e7389 */ /* 0x00006400000c000b */
[----:B01----:R-:W-:Y:S01]  /*13a90*/  ENDCOLLECTIVE ;  /* 0x000000000000791b */ /* 0x003fe20003800000 */
.L_x_11000:
[----:B------:R-:W-:-:S05]  /*13aa0*/  LOP3.LUT R27, R27, 0x18, RZ, 0xc0, !PT ;  /* 0x000000181b1b7812 */ /* 0x000fca00078ec0ff */
        /* <DEDUP_REMOVED lines=13> */
.L_x_11001:
[----:B------:R-:W-:Y:S01]  /*13b80*/  @P0 LEA R25, R28, UR47, 0x1 ;  /* 0x0000002f1c190c11 */ /* 0x000fe2000f8e08ff */
[----:B------:R-:W-:Y:S02]  /*13b90*/  IMAD.MOV.U32 R13, RZ, RZ, R9 ;  /* 0x000000ffff0d7224 */ /* 0x000fe400078e0009 */
[----:B------:R-:W-:Y:S02]  /*13ba0*/  IMAD.MOV.U32 R12, RZ, RZ, 0x2 ;  /* 0x00000002ff0c7424 */ /* 0x000fe400078e00ff */
[----:B------:R-:W-:-:S07]  /*13bb0*/  IMAD.MOV.U32 R5, RZ, RZ, R14 ;  /* 0x000000ffff057224 */ /* 0x000fce00078e000e */
[----:B------:R-:W-:Y:S05]  /*13bc0*/  WARPSYNC.COLLECTIVE R15, `(.L_x_11002) ;  /* 0x000000000f087348 */ /* 0x000fea0003c00000 */
[----:B------:R0:W1:Y:S02]  /*13bd0*/  SHFL.IDX P6, R14, R13, R12, R11 ;  /* 0x0000000c0d0e7389 */ /* 0x00006400000c000b */
[----:B01----:R-:W-:Y:S01]  /*13be0*/  ENDCOLLECTIVE ;  /* 0x000000000000791b */ /* 0x003fe20003800000 */
.L_x_11002:
        /* <DEDUP_REMOVED lines=14> */
.L_x_11003:
[----:B------:R-:W-:Y:S01]  /*13cd0*/  @!PT LDS RZ, [RZ] ;  /* 0x00000000fffff984 */ /* 0x000fe20000000800 */
[----:B------:R-:W-:Y:S01]  /*13ce0*/  @!PT LDS RZ, [RZ] ;  /* 0x00000000fffff984 */ /* 0x000fe20000000800 */
[----:B------:R-:W-:Y:S01]  /*13cf0*/  @!PT LDS RZ, [RZ] ;  /* 0x00000000fffff984 */ /* 0x000fe20000000800 */
[----:B------:R0:W-:Y:S01]  /*13d00*/  @P0 LDGSTS.E.BYPASS.LTC128B.128 [R25+0x19c00], desc[UR36][R4.64+0x80], !P2 ;  /* 0x19c0008004190fae */ /* 0x0001e2000d101d64 */
[----:B------:R-:W-:Y:S01]  /*13d10*/  ISETP.GE.AND P0, PT, R8, 0x41, PT ;  /* 0x000000410800780c */ /* 0x000fe20003f06270 */
[----:B------:R-:W-:Y:S02]  /*13d20*/  IMAD.MOV.U32 R13, RZ, RZ, R9 ;  /* 0x000000ffff0d7224 */ /* 0x000fe400078e0009 */
[----:B------:R-:W-:Y:S02]  /*13d30*/  IMAD.MOV.U32 R12, RZ, RZ, 0x3 ;  /* 0x00000003ff0c7424 */ /* 0x000fe400078e00ff */
[----:B------:R-:W-:-:S08]  /*13d40*/  IMAD.MOV.U32 R3, RZ, RZ, R14 ;  /* 0x000000ffff037224 */ /* 0x000fd000078e000e */
[----:B0-----:R-:W-:Y:S05]  /*13d50*/  WARPSYNC.COLLECTIVE R15, `(.L_x_11004) ;  /* 0x000000000f087348 */ /* 0x001fea0003c00000 */
[----:B------:R1:W2:Y:S02]  /*13d60*/  SHFL.IDX P6, R14, R13, R12, R11 ;  /* 0x0000000c0d0e7389 */ /* 0x0002a400000c000b */
[----:B012---:R-:W-:Y:S01]  /*13d70*/  ENDCOLLECTIVE ;  /* 0x000000000000791b */ /* 0x007fe20003800000 */
.L_x_11004:
[----:B------:R-:W-:-:S04]  /*13d80*/  LOP3.LUT R3, R3, R2, RZ, 0x3c, !PT ;  /* 0x0000000203037212 */ /* 0x000fc800078e3cff */
[----:B------:R-:W-:-:S04]  /*13d90*/  LOP3.LUT R2, R3, R2, RZ, 0x3c, !PT ;  /* 0x0000000203027212 */ /* 0x000fc800078e3cff */
[----:B------:R-:W-:Y:S01]  /*13da0*/  LOP3.LUT R3, R3, R2, RZ, 0x3c, !PT ;  /* 0x0000000203037212 */ /* 0x000fe200078e3cff */
[----:B------:R-:W-:Y:S02]  /*13db0*/  IMAD.MOV.U32 R13, RZ, RZ, R0 ;  /* 0x000000ffff0d7224 */ /* 0x000fe400078e0000 */
[----:B------:R-:W-:Y:S01]  /*13dc0*/  @P0 IMAD.WIDE.U32 R2, R27, 0x2, R2 ;  /* 0x000000021b020825 */ /* 0x000fe200078e0002 */
[----:B------:R-:W-:-:S05]  /*13dd0*/  @P0 LEA R27, R28, UR47, 0x1 ;  /* 0x0000002f1c1b0c11 */ /* 0x000fca000f8e08ff */
        /* <DEDUP_REMOVED lines=10> */
.L_x_11005:
[----:B------:R-:W-:Y:S05]  /*13e80*/  BRA `(.L_x_11006) ;  /* 0xffffffd0002c7947 */ /* 0x000fea000383ffff */
.L_x_10959:
[----:B------:R-:W-:Y:S02]  /*13e90*/  IMAD.MOV.U32 R13, RZ, RZ, R9 ;  /* 0x000000ffff0d7224 */ /* 0x000fe400078e0009 */
[----:B------:R-:W-:Y:S02]  /*13ea0*/  IMAD.MOV.U32 R12, RZ, RZ, RZ ;  /* 0x000000ffff0c7224 */ /* 0x000fe400078e00ff */
[----:B------:R-:W-:Y:S02]  /*13eb0*/  IMAD.MOV.U32 R11, RZ, RZ, 0x1c1f ;  /* 0x00001c1fff0b7424 */ /* 0x000fe400078e00ff */
[----:B------:R-:W-:Y:S02]  /*13ec0*/  IMAD.MOV.U32 R15, RZ, RZ, -0x1 ;  /* 0xffffffffff0f7424 */ /* 0x000fe400078e00ff */
[----:B------:R-:W-:Y:S02]  /*13ed0*/  VIADD R6, R21, UR42 ;  /* 0x0000002a15067c36 */ /* 0x000fe40008000000 */
[----:B------:R-:W-:-:S07]  /*13ee0*/  IMAD.MOV.U32 R24, RZ, RZ, 0x1 ;  /* 0x00000001ff187424 */ /* 0x000fce00078e00ff */
[----:B------:R-:W-:Y:S05]  /*13ef0*/  WARPSYNC.COLLECTIVE R15, `(.L_x_11007) ;  /* 0x000000000f087348 */ /* 0x000fea0003c00000 */
[----:B------:R0:W1:Y:S02]  /*13f00*/  SHFL.IDX P6, R14, R13, R12, R11 ;  /* 0x0000000c0d0e7389 */ /* 0x00006400000c000b */
[----:B01----:R-:W-:Y:S01]  /*13f10*/  ENDCOLLECTIVE ;  /* 0x000000000000791b */ /* 0x003fe20003800000 */
.L_x_11007:
[----:B------:R-:W-:Y:S02]  /*13f20*/  VIADD R5, R6, 0x20 ;  /* 0x0000002006057836 */ /* 0x000fe40000000000 */
[----:B------:R-:W-:Y:S02]  /*13f30*/  IMAD.MOV.U32 R13, RZ, RZ, R7 ;  /* 0x000000ffff0d7224 */ /* 0x000fe400078e0007 */
[----:B------:R-:W-:-:S07]  /*13f40*/  IMAD.MOV.U32 R2, RZ, RZ, R14 ;  /* 0x000000ffff027224 */ /* 0x000fce00078e000e */
[----:B------:R-:W-:Y:S05]  /*13f50*/  WARPSYNC.COLLECTIVE R15, `(.L_x_11008) ;  /* 0x000000000f087348 */ /* 0x000fea0003c00000 */
[----:B------:R0:W1:Y:S02]  /*13f60*/  SHFL.IDX P6, R14, R13, R12, R11 ;  /* 0x0000000c0d0e7389 */ /* 0x00006400000c000b */
[----:B01----:R-:W-:Y:S01]  /*13f70*/  ENDCOLLECTIVE ;  /* 0x000000000000791b */ /* 0x003fe20003800000 */
.L_x_11008:
[----:B------:R-:W-:Y:S01]  /*13f80*/  ULDC UR4, c[0x0][0x288] ;  /* 0x0000a20000047ab9 */ /* 0x000fe20000000800 */
[----:B------:R-:W-:Y:S02]  /*13f90*/  IMAD.MOV.U32 R3, RZ, RZ, R2 ;  /* 0x000000ffff037224 */ /* 0x000fe400078e0002 */
        /* <DEDUP_REMOVED lines=9> */
.L_x_11009:
        /* <DEDUP_REMOVED lines=13> */
.L_x_11010:
[----:B------:R-:W-:Y:S02]  /*14100*/  VIADD R3, R6, 0x40 ;  /* 0x0000004006037836 */ /* 0x000fe40000000000 */
[----:B------:R-:W-:Y:S01]  /*14110*/  IMAD.MOV.U32 R5, RZ, RZ, R4 ;  /* 0x000000ffff057224 */ /* 0x000fe200078e0004 */
[----:B------:R-:W-:Y:S01]  /*14120*/  @!P2 LEA R25, R28, UR47, 0x1 ;  /* 0x0000002f1c19ac11 */ /* 0x000fe2000f8e08ff */
[----:B------:R-:W-:Y:S02]  /*14130*/  IMAD.MOV.U32 R13, RZ, RZ, R9 ;  /* 0x000000ffff0d7224 */ /* 0x000fe400078e0009 */
[----:B------:R-:W-:Y:S02]  /*14140*/  IMAD.MOV.U32 R12, RZ, RZ, 0x2 ;  /* 0x00000002ff0c7424 */ /* 0x000fe400078e00ff */
[----:B------:R-:W-:-:S07]  /*14150*/  IMAD.MOV.U32 R4, RZ, RZ, R14 ;  /* 0x000000ffff047224 */ /* 0x000fce00078e000e */
[----:B------:R-:W-:Y:S05]  /*14160*/  WARPSYNC.COLLECTIVE R15, `(.L_x_11011) ;  /* 0x000000000f087348 */ /* 0x000fea0003c00000 */
[----:B------:R0:W1:Y:S02]  /*14170*/  SHFL.IDX P6, R14, R13, R12, R11 ;  /* 0x0000000c0d0e7389 */ /* 0x00006400000c000b */
[----:B01----:R-:W-:Y:S01]  /*14180*/  ENDCOLLECTIVE ;  /* 0x000000000000791b */ /* 0x003fe20003800000 */
.L_x_11011:
        /* <DEDUP_REMOVED lines=13> */
.L_x_11012:
        /* <DEDUP_REMOVED lines=8> */
.L_x_11013:
        /* <DEDUP_REMOVED lines=12> */
.L_x_11014:
[----:B------:R-:W-:-:S05]  /*143a0*/  VIADD R3, R6, 0x60 ;  /* 0x0000006006037836 */ /* 0x000fca0000000000 */
        /* <DEDUP_REMOVED lines=9> */
.L_x_11015:
        /* <DEDUP_REMOVED lines=13> */
.L_x_11016:
[----:B------:R-:W-:Y:S01]  /*14510*/  @!P2 LEA R7, R28, UR47, 0x1 ;  /* 0x0000002f1c07ac11 */ /* 0x000fe2000f8e08ff */
[----:B------:R-:W-:Y:S02]  /*14520*/  IMAD.MOV.U32 R13, RZ, RZ, R8 ;  /* 0x000000ffff0d7224 */ /* 0x000fe400078e0008 */
[----:B------:R-:W-:Y:S02]  /*14530*/  IMAD.MOV.U32 R12, RZ, RZ, 0x1 ;  /* 0x00000001ff0c7424 */ /* 0x000fe400078e00ff */
[----:B------:R-:W-:-:S07]  /*14540*/  IMAD.MOV.U32 R2, RZ, RZ, R14 ;  /* 0x000000ffff027224 */ /* 0x000fce00078e000e */
[----:B------:R-:W-:Y:S05]  /*14550*/  WARPSYNC.COLLECTIVE R15, `(.L_x_11017) ;  /* 0x000000000f087348 */ /* 0x000fea0003c00000 */
[----:B------:R0:W1:Y:S02]  /*14560*/  SHFL.IDX P6, R14, R13, R12, R11 ;  /* 0x0000000c0d0e7389 */ /* 0x00006400000c000b */
[----:B01----:R-:W-:Y:S01]  /*14570*/  ENDCOLLECTIVE ;  /* 0x000000000000791b */ /* 0x003fe20003800000 */
.L_x_11017:
        /* <DEDUP_REMOVED lines=12> */
.L_x_11018:
[----:B------:R-:W-:Y:S05]  /*14640*/  BRA `(.L_x_11019) ;  /* 0xffffffd400147947 */ /* 0x000fea000383ffff */
.L_x_10962:
[----:B0-----:R-:W-:-:S04]  /*14650*/  IMAD.U32 R3, RZ, RZ, UR47 ;  /* 0x0000002fff037e24 */ /* 0x001fc8000f8e00ff */
[----:B------:R0:W1:Y:S03]  /*14660*/  SYNCS.PHASECHK.TRANS64.TRYWAIT P1, [R3+URZ+0x2d820], R0 ;  /* 0x02d82000030075a7 */ /* 0x000066000802017f */
[----:B-1----:R-:W-:Y:S05]  /*14670*/  @!P1 NANOSLEEP.SYNCS 0x989680 ;  /* 0x009896800000995d */ /* 0x002fea0003900000 */
[----:B------:R-:W1:Y:S02]  /*14680*/  @!P1 SYNCS.PHASECHK.TRANS64 P1, [R3+URZ+0x2d820], R0 ;  /* 0x02d82000030095a7 */ /* 0x000e64000802007f */
[----:B-1----:R-:W-:Y:S05]  /*14690*/  @!P1 BRA `(.L_x_10962) ;  /* 0xfffffffc00ec9947 */ /* 0x002fea000383ffff */
[----:B------:R-:W-:Y:S05]  /*146a0*/  BRA `(.L_x_11020) ;  /* 0xffffffd400647947 */ /* 0x000fea000383ffff */
.L_x_10966:
[----:B0-----:R0:W1:Y:S02]  /*146b0*/  SYNCS.PHASECHK.TRANS64.TRYWAIT P0, [R7+URZ+0x2d840], R2 ;  /* 0x02d84002070075a7 */ /* 0x001064000800017f */
[----:B-1----:R-:W-:Y:S05]  /*146c0*/  @!P0 NANOSLEEP.SYNCS 0x989680 ;  /* 0x009896800000895d */ /* 0x002fea0003900000 */
[----:B------:R-:W1:Y:S02]  /*146d0*/  @!P0 SYNCS.PHASECHK.TRANS64 P0, [R7+URZ+0x2d840], R2 ;  /* 0x02d84002070085a7 */ /* 0x000e64000800007f */
[----:B-1----:R-:W-:Y:S05]  /*146e0*/  @!P0 BRA `(.L_x_10966) ;  /* 0xfffffffc00f08947 */ /* 0x002fea000383ffff */
[----:B------:R-:W-:Y:S05]  /*146f0*/  BRA `(.L_x_11021) ;  /* 0xffffffd8005c7947 */ /* 0x000fea000383ffff */
.L_x_10967:
        /* <DEDUP_REMOVED lines=8> */
.L_x_11023:
[----:B------:R-:W-:Y:S05]  /*14780*/  BSYNC B1 ;  /* 0x0000000000017941 */ /* 0x000fea0003800000 */
.L_x_11022:
[----:B------:R-:W0:Y:S01]  /*14790*/  S2R R27, SR_TID.X ;  /* 0x00000000001b7919 */ /* 0x000e220000002100 */
[----:B------:R-:W-:Y:S01]  /*147a0*/  IMAD.MOV.U32 R13, RZ, RZ, R8 ;  /* 0x000000ffff0d7224 */ /* 0x000fe200078e0008 */
[----:B------:R-:W-:Y:S01]  /*147b0*/  LOP3.LUT R16, R16, 0xffefffff, RZ, 0xc0, !PT ;  /* 0xffefffff10107812 */ /* 0x000fe200078ec0ff */
[----:B------:R-:W-:Y:S01]  /*147c0*/  IMAD.MOV.U32 R12, RZ, RZ, RZ ;  /* 0x000000ffff0c7224 */ /* 0x000fe200078e00ff */
[----:B------:R-:W-:Y:S01]  /*147d0*/  LEA R9, R9, UR47, 0x1 ;  /* 0x0000002f09097c11 */ /* 0x000fe2000f8e08ff */
[----:B------:R-:W-:Y:S01]  /*147e0*/  IMAD.MOV.U32 R11, RZ, RZ, 0x1c1f ;  /* 0x00001c1fff0b7424 */ /* 0x000fe200078e00ff */
[----:B------:R-:W-:Y:S01]  /*147f0*/  @P1 LOP3.LUT R16, R16, 0x100000, RZ, 0xfc, !PT ;  /* 0x0010000010101812 */ /* 0x000fe200078efcff */
[----:B------:R-:W-:Y:S02]  /*14800*/  IMAD.MOV.U32 R15, RZ, RZ, -0x1 ;  /* 0xffffffffff0f7424 */ /* 0x000fe400078e00ff */
[----:B------:R-:W-:Y:S01]  /*14810*/  IMAD.MOV.U32 R3, RZ, RZ, R14 ;  /* 0x000000ffff037224 */ /* 0x000fe200078e000e */
[----:B------:R-:W-:-:S13]  /*14820*/  LOP3.LUT P1, RZ, R16, 0x4, RZ, 0xc0, !PT ;  /* 0x0000000410ff7812 */ /* 0x000fda000782c0ff */
[----:B0-----:R-:W-:Y:S05]  /*14830*/  WARPSYNC.COLLECTIVE R15, `(.L_x_11024) ;  /* 0x000000000f087348 */ /* 0x001fea0003c00000 */
[----:B------:R1:W2:Y:S02]  /*14840*/  SHFL.IDX P6, R14, R13, R12, R11 ;  /* 0x0000000c0d0e7389 */ /* 0x0002a400000c000b */
[----:B012---:R-:W-:Y:S01]  /*14850*/  ENDCOLLECTIVE ;  /* 0x000000000000791b */ /* 0x007fe20003800000 */
.L_x_11024:
        /* <DEDUP_REMOVED lines=8> */
.L_x_11025:
        /* <DEDUP_REMOVED lines=14> */
.L_x_11026:
[----:B------:R-:W-:Y:S02]  /*149c0*/  IMAD.MOV.U32 R13, RZ, RZ, R19 ;  /* 0x000000ffff0d7224 */ /* 0x000fe400078e0013 */
[----:B------:R-:W-:Y:S02]  /*149d0*/  IMAD.MOV.U32 R12, RZ, RZ, 0x2 ;  /* 0x00000002ff0c7424 */ /* 0x000fe400078e00ff */
[----:B------:R-:W-:-:S07]  /*149e0*/  IMAD.MOV.U32 R2, RZ, RZ, R14 ;  /* 0x000000ffff027224 */ /* 0x000fce00078e000e */
[----:B------:R-:W-:Y:S05]  /*149f0*/  WARPSYNC.COLLECTIVE R15, `(.L_x_11027) ;  /* 0x000000000f087348 */ /* 0x000fea0003c00000 */
[----:B------:R0:W1:Y:S02]  /*14a00*/  SHFL.IDX P6, R14, R13, R12, R11 ;  /* 0x0000000c0d0e7389 */ /* 0x00006400000c000b */
[----:B01----:R-:W-:Y:S01]  /*14a10*/  ENDCOLLECTIVE ;  /* 0x000000000000791b */ /* 0x003fe20003800000 */
.L_x_11027:
        /* <DEDUP_REMOVED lines=13> */
.L_x_11028:
[----:B------:R-:W-:Y:S02]  /*14af0*/  IMAD.MOV.U32 R13, RZ, RZ, R19 ;  /* 0x000000ffff0d7224 */ /* 0x000fe400078e0013 */
[----:B------:R-:W-:Y:S02]  /*14b00*/  IMAD.MOV.U32 R12, RZ, RZ, 0x3 ;  /* 0x00000003ff0c7424 */ /* 0x000fe400078e00ff */
[----:B------:R-:W-:-:S07]  /*14b10*/  IMAD.MOV.U32 R2, RZ, RZ, R14 ;  /* 0x000000ffff027224 */ /* 0x000fce00078e000e */
[----:B------:R-:W-:Y:S05]  /*14b20*/  WARPSYNC.COLLECTIVE R15, `(.L_x_11029) ;  /* 0x000000000f087348 */ /* 0x000fea0003c00000 */
[----:B------:R0:W1:Y:S02]  /*14b30*/  SHFL.IDX P6, R14, R13, R12, R11 ;  /* 0x0000000c0d0e7389 */ /* 0x00006400000c000b */
[----:B01----:R-:W-:Y:S01]  /*14b40*/  ENDCOLLECTIVE ;  /* 0x000000000000791b */ /* 0x003fe20003800000 */
.L_x_11029:
        /* <DEDUP_REMOVED lines=14> */
.L_x_11030:
[----:B------:R-:W-:Y:S01]  /*14c30*/  IMAD.MOV.U32 R2, RZ, RZ, R14 ;  /* 0x000000ffff027224 */ /* 0x000fe200078e000e */
[----:B------:R-:W-:Y:S06]  /*14c40*/  BRA `(.L_x_11031) ;  /* 0xffffffd400f47947 */ /* 0x000fec000383ffff */
.L_x_10972:
[----:B-1----:R1:W2:Y:S02]  /*14c50*/  SYNCS.PHASECHK.TRANS64.TRYWAIT P0, [R7+URZ+0x2d860], R2 ;  /* 0x02d86002070075a7 */ /* 0x0022a4000800017f */
[----:B--2---:R-:W-:Y:S05]  /*14c60*/  @!P0 NANOSLEEP.SYNCS 0x989680 ;  /* 0x009896800000895d */ /* 0x004fea0003900000 */
[----:B------:R-:W2:Y:S02]  /*14c70*/  @!P0 SYNCS.PHASECHK.TRANS64 P0, [R7+URZ+0x2d860], R2 ;  /* 0x02d86002070085a7 */ /* 0x000ea4000800007f */
[----:B--2---:R-:W-:Y:S05]  /*14c80*/  @!P0 BRA `(.L_x_10972) ;  /* 0xfffffffc00f08947 */ /* 0x004fea000383ffff */
[----:B------:R-:W-:Y:S05]  /*14c90*/  BRA `(.L_x_11032) ;  /* 0xffffffd800547947 */ /* 0x000fea000383ffff */
.L_x_10973:
        /* <DEDUP_REMOVED lines=8> */
.L_x_11034:
[----:B------:R-:W-:Y:S05]  /*14d20*/  BSYNC B1 ;  /* 0x0000000000017941 */ /* 0x000fea0003800000 */
.L_x_11033:
        /* <DEDUP_REMOVED lines=9> */
.L_x_11035:
[----:B------:R-:W-:Y:S02]  /*14dc0*/  IMAD.MOV.U32 R13, RZ, RZ, R18 ;  /* 0x000000ffff0d7224 */ /* 0x000fe400078e0012 */
[----:B------:R-:W-:Y:S01]  /*14dd0*/  IMAD.MOV.U32 R12, RZ, RZ, 0x1 ;  /* 0x00000001ff0c7424 */ /* 0x000fe200078e00ff */
[----:B------:R-:W-:-:S13]  /*14de0*/  IADD3 R2, P0, R14, R4, RZ ;  /* 0x000000040e027210 */ /* 0x000fda0007f1e0ff */
[----:B------:R-:W-:Y:S05]  /*14df0*/  WARPSYNC.COLLECTIVE R15, `(.L_x_11036) ;  /* 0x000000000f087348 */ /* 0x000fea0003c00000 */
[----:B------:R0:W1:Y:S02]  /*14e00*/  SHFL.IDX P6, R14, R13, R12, R11 ;  /* 0x0000000c0d0e7389 */ /* 0x00006400000c000b */
[----:B01----:R-:W-:Y:S01]  /*14e10*/  ENDCOLLECTIVE ;  /* 0x000000000000791b */ /* 0x003fe20003800000 */
.L_x_11036:
        /* <DEDUP_REMOVED lines=15> */
.L_x_11037:
[----:B------:R-:W-:Y:S02]  /*14f10*/  IMAD.MOV.U32 R13, RZ, RZ, R18 ;  /* 0x000000ffff0d7224 */ /* 0x000fe400078e0012 */
[----:B------:R-:W-:Y:S01]  /*14f20*/  IMAD.MOV.U32 R12, RZ, RZ, 0x2 ;  /* 0x00000002ff0c7424 */ /* 0x000fe200078e00ff */
[----:B------:R-:W-:-:S13]  /*14f30*/  IADD3 R2, P0, R14, R4, RZ ;  /* 0x000000040e027210 */ /* 0x000fda0007f1e0ff */
[----:B------:R-:W-:Y:S05]  /*14f40*/  WARPSYNC.COLLECTIVE R15, `(.L_x_11038) ;  /* 0x000000000f087348 */ /* 0x000fea0003c00000 */
[----:B------:R0:W1:Y:S02]  /*14f50*/  SHFL.IDX P6, R14, R13, R12, R11 ;  /* 0x0000000c0d0e7389 */ /* 0x00006400000c000b */
[----:B01----:R-:W-:Y:S01]  /*14f60*/  ENDCOLLECTIVE ;  /* 0x000000000000791b */ /* 0x003fe20003800000 */
.L_x_11038:
        /* <DEDUP_REMOVED lines=15> */
.L_x_11039:
[----:B------:R-:W-:Y:S02]  /*15060*/  IMAD.MOV.U32 R13, RZ, RZ, R18 ;  /* 0x000000ffff0d7224 */ /* 0x000fe400078e0012 */
[----:B------:R-:W-:Y:S01]  /*15070*/  IMAD.MOV.U32 R12, RZ, RZ, 0x3 ;  /* 0x00000003ff0c7424 */ /* 0x000fe200078e00ff */
[----:B------:R-:W-:-:S13]  /*15080*/  IADD3 R2, P0, R14, R4, RZ ;  /* 0x000000040e027210 */ /* 0x000fda0007f1e0ff */
[----:B------:R-:W-:Y:S05]  /*15090*/  WARPSYNC.COLLECTIVE R15, `(.L_x_11040) ;  /* 0x000000000f087348 */ /* 0x000fea0003c00000 */
[----:B------:R0:W1:Y:S02]  /*150a0*/  SHFL.IDX P6, R14, R13, R12, R11 ;  /* 0x0000000c0d0e7389 */ /* 0x00006400000c000b */
[----:B01----:R-:W-:Y:S01]  /*150b0*/  ENDCOLLECTIVE ;  /* 0x000000000000791b */ /* 0x003fe20003800000 */
.L_x_11040:
        /* <DEDUP_REMOVED lines=12> */
.L_x_11041:
[----:B------:R-:W-:Y:S01]  /*15180*/  @!PT LDS RZ, [RZ] ;  /* 0x00000000fffff984 */ /* 0x000fe20000000800 */
[----:B------:R-:W-:Y:S01]  /*15190*/  @!PT LDS RZ, [RZ] ;  /* 0x00000000fffff984 */ /* 0x000fe20000000800 */
[----:B------:R-:W-:Y:S01]  /*151a0*/  @!PT LDS RZ, [RZ] ;  /* 0x00000000fffff984 */ /* 0x000fe20000000800 */
[----:B------:R0:W-:Y:S01]  /*151b0*/  LDGSTS.E.BYPASS.LTC128B.128 [R8+0x3400], desc[UR36][R2.64+0x40], !P0 ;  /* 0x0340004002087fae */ /* 0x0001e2000c101d64 */
[----:B------:R-:W-:-:S13]  /*151c0*/  ISETP.LT.OR P0, PT, R0, 0x41, P1 ;  /* 0x000000410000780c */ /* 0x000fda0000f01670 */
[----:B------:R0:W-:Y:S01]  /*151d0*/  LDGSTS.E.BYPASS.LTC128B.128 [R8+0x5400], desc[UR36][R2.64+0x80], !P0 ;  /* 0x0540008002087fae */ /* 0x0001e2000c101d64 */
[----:B------:R-:W-:Y:S05]  /*151e0*/  BRA `(.L_x_11042) ;  /* 0xffffffd400947947 */ /* 0x000fea000383ffff */
.L_x_10979:
[----:B0-----:R0:W1:Y:S02]  /*151f0*/  SYNCS.PHASECHK.TRANS64.TRYWAIT P0, [R0+URZ+0x2d860], R3 ;  /* 0x02d86003000075a7 */ /* 0x001064000800017f */
[----:B-1----:R-:W-:Y:S05]  /*15200*/  @!P0 NANOSLEEP.SYNCS 0x989680 ;  /* 0x009896800000895d */ /* 0x002fea0003900000 */
[----:B------:R-:W1:Y:S02]  /*15210*/  @!P0 SYNCS.PHASECHK.TRANS64 P0, [R0+URZ+0x2d860], R3 ;  /* 0x02d86003000085a7 */ /* 0x000e64000800007f */
[----:B-1----:R-:W-:Y:S05]  /*15220*/  @!P0 BRA `(.L_x_10979) ;  /* 0xfffffffc00f08947 */ /* 0x002fea000383ffff */
[----:B------:R-:W-:Y:S05]  /*15230*/  BRA `(.L_x_11043) ;  /* 0xffffffd800907947 */ /* 0x000fea000383ffff */
.L_x_10980:
        /* <DEDUP_REMOVED lines=8> */
.L_x_11045:
[----:B------:R-:W-:Y:S05]  /*152c0*/  BSYNC B0 ;  /* 0x0000000000007941 */ /* 0x000fea0003800000 */
.L_x_11044:
[----:B------:R-:W0:Y:S01]  /*152d0*/  S2R R2, SR_TID.X ;  /* 0x0000000000027919 */ /* 0x000e220000002100 */
[----:B------:R-:W-:Y:S01]  /*152e0*/  IMAD.MOV.U32 R13, RZ, RZ, R17 ;  /* 0x000000ffff0d7224 */ /* 0x000fe200078e0011 */
[----:B------:R-:W-:Y:S01]  /*152f0*/  LEA R4, R4, UR47, 0x1 ;  /* 0x0000002f04047c11 */ /* 0x000fe2000f8e08ff */
[----:B------:R-:W-:Y:S02]  /*15300*/  IMAD.MOV.U32 R12, RZ, RZ, RZ ;  /* 0x000000ffff0c7224 */ /* 0x000fe400078e00ff */
[----:B------:R-:W-:Y:S02]  /*15310*/  IMAD.MOV.U32 R11, RZ, RZ, 0x1c1f ;  /* 0x00001c1fff0b7424 */ /* 0x000fe400078e00ff */
[----:B------:R-:W-:Y:S02]  /*15320*/  IMAD.MOV.U32 R15, RZ, RZ, -0x1 ;  /* 0xffffffffff0f7424 */ /* 0x000fe400078e00ff */
[----:B------:R-:W-:-:S07]  /*15330*/  IMAD.MOV.U32 R3, RZ, RZ, R14 ;  /* 0x000000ffff037224 */ /* 0x000fce00078e000e */
[----:B0-----:R-:W-:Y:S05]  /*15340*/  WARPSYNC.COLLECTIVE R15, `(.L_x_11046) ;  /* 0x000000000f087348 */ /* 0x001fea0003c00000 */
[----:B------:R1:W2:Y:S02]  /*15350*/  SHFL.IDX P6, R14, R13, R12, R11 ;  /* 0x0000000c0d0e7389 */ /* 0x0002a400000c000b */
[----:B012---:R-:W-:Y:S01]  /*15360*/  ENDCOLLECTIVE ;  /* 0x000000000000791b */ /* 0x007fe20003800000 */
.L_x_11046:
[----:B------:R-:W-:Y:S02]  /*15370*/  ULDC UR4, c[0x0][0x2f4] ;  /* 0x0000bd0000047ab9 */ /* 0x000fe40000000800 */
[----:B------:R-:W-:-:S04]  /*15380*/  ISETP.GE.AND P2, PT, R9, UR4, PT ;  /* 0x0000000409007c0c */ /* 0x000fc8000bf46270 */
[----:B------:R-:W-:Y:S01]  /*15390*/  ISETP.LT.OR P3, PT, R5, 0x1, P2 ;  /* 0x000000010500780c */ /* 0x000fe20001761670 */
[----:B------:R-:W-:Y:S02]  /*153a0*/  IMAD.MOV.U32 R13, RZ, RZ, R18 ;  /* 0x000000ffff0d7224 */ /* 0x000fe400078e0012 */
        /* <DEDUP_REMOVED lines=11> */
.L_x_11047:
        /* <DEDUP_REMOVED lines=17> */
.L_x_11048:
        /* <DEDUP_REMOVED lines=8> */
.L_x_11049:
        /* <DEDUP_REMOVED lines=15> */
.L_x_11050:
[----:B------:R-:W-:Y:S02]  /*156e0*/  IMAD.MOV.U32 R3, RZ, RZ, R7 ;  /* 0x000000ffff037224 */ /* 0x000fe400078e0007 */
[----:B------:R-:W-:Y:S02]  /*156f0*/  IMAD.MOV.U32 R13, RZ, RZ, R18 ;  /* 0x000000ffff0d7224 */ /* 0x000fe400078e0012 */
[----:B------:R-:W-:Y:S02]  /*15700*/  IMAD.MOV.U32 R12, RZ, RZ, 0x3 ;  /* 0x00000003ff0c7424 */ /* 0x000fe400078e00ff */
[----:B------:R-:W-:-:S07]  /*15710*/  IMAD.MOV.U32 R8, RZ, RZ, R14 ;  /* 0x000000ffff087224 */ /* 0x000fce00078e000e */
[----:B------:R-:W-:Y:S05]  /*15720*/  WARPSYNC.COLLECTIVE R15, `(.L_x_11051) ;  /* 0x000000000f087348 */ /* 0x000fea0003c00000 */
[----:B------:R0:W1:Y:S02]  /*15730*/  SHFL.IDX P6, R14, R13, R12, R11 ;  /* 0x0000000c0d0e7389 */ /* 0x00006400000c000b */
[----:B01----:R-:W-:Y:S01]  /*15740*/  ENDCOLLECTIVE ;  /* 0x000000000000791b */ /* 0x003fe20003800000 */
.L_x_11051:
        /* <DEDUP_REMOVED lines=13> */
.L_x_11052:
[----:B------:R-:W-:Y:S05]  /*15820*/  BRA `(.L_x_11053) ;  /* 0xffffffd400d87947 */ /* 0x000fea000383ffff */
.L_x_10983:
[----:B0-----:R0:W1:Y:S02]  /*15830*/  SYNCS.PHASECHK.TRANS64.TRYWAIT P0, [R7+URZ+0x2d820], R6 ;  /* 0x02d82006070075a7 */ /* 0x001064000800017f */
[----:B-1----:R-:W-:Y:S05]  /*15840*/  @!P0 NANOSLEEP.SYNCS 0x989680 ;  /* 0x009896800000895d */ /* 0x002fea0003900000 */
[----:B------:R-:W1:Y:S02]  /*15850*/  @!P0 SYNCS.PHASECHK.TRANS64 P0, [R7+URZ+0x2d820], R6 ;  /* 0x02d82006070085a7 */ /* 0x000e64000800007f */
[----:B-1----:R-:W-:Y:S05]  /*15860*/  @!P0 BRA `(.L_x_10983) ;  /* 0xfffffffc00f08947 */ /* 0x002fea000383ffff */
[----:B------:R-:W-:Y:S05]  /*15870*/  BRA `(.L_x_11054) ;  /* 0xffffffd800547947 */ /* 0x000fea000383ffff */
.L_x_10984:
        /* <DEDUP_REMOVED lines=11> */
.L_x_11056:
[----:B------:R-:W-:Y:S05]  /*15930*/  BSYNC B0 ;  /* 0x0000000000007941 */ /* 0x000fea0003800000 */
.L_x_11055:
[----:B------:R-:W-:Y:S05]  /*15940*/  BRA `(.L_x_11057) ;  /* 0xffffffd800387947 */ /* 0x000fea000383ffff */
.L_x_10985:
[----:B------:R-:W-:Y:S01]  /*15950*/  BSSY B0, `(.L_x_11058) ;  /* 0x0000006000007945 */ /* 0x000fe20003800000 */
[----:B------:R-:W-:-:S07]  /*15960*/  IMAD.MOV.U32 R15, RZ, RZ, -0x1 ;  /* 0xffffffffff0f7424 */ /* 0x000fce00078e00ff */
[----:B01---5:R-:W-:Y:S05]  /*15970*/  WARPSYNC.COLLECTIVE R15, `(.L_x_11059) ;  /* 0x000000000f0c7348 */ /* 0x023fea0003c00000 */
[----:B------:R-:W-:Y:S02]  /*15980*/  ELECT P6, UR62, PT ;  /* 0x00000000003e782f */ /* 0x000fe400038c0000 */
[----:B------:R-:W-:Y:S01]  /*15990*/  MOV R14, UR62 ;  /* 0x0000003e000e7c02 */ /* 0x000fe20008000f00 */
[----:B01---5:R-:W-:Y:S10]  /*159a0*/  ENDCOLLECTIVE ;  /* 0x000000000000791b */ /* 0x023ff40003800000 */
.L_x_11059:
[----:B------:R-:W-:Y:S05]  /*159b0*/  BSYNC B0 ;  /* 0x0000000000007941 */ /* 0x000fea0003800000 */
.L_x_11058:
[----:B------:R-:W-:Y:S05]  /*159c0*/  BRA `(.L_x_11060) ;  /* 0xffffffd8002c7947 */ /* 0x000fea000383ffff */
.L_x_10987:
[----:B-1----:R1:W2:Y:S02]  /*159d0*/  SYNCS.PHASECHK.TRANS64.TRYWAIT P1, [R5+URZ+0x2d840], R4 ;  /* 0x02d84004050075a7 */ /* 0x0022a4000802017f */
[----:B--2---:R-:W-:Y:S05]  /*159e0*/  @!P1 NANOSLEEP.SYNCS 0x989680 ;  /* 0x009896800000995d */ /* 0x004fea0003900000 */
[----:B------:R-:W2:Y:S02]  /*159f0*/  @!P1 SYNCS.PHASECHK.TRANS64 P1, [R5+URZ+0x2d840], R4 ;  /* 0x02d84004050095a7 */ /* 0x000ea4000802007f */
[----:B--2---:R-:W-:Y:S05]  /*15a00*/  @!P1 BRA `(.L_x_10987) ;  /* 0xfffffffc00f09947 */ /* 0x004fea000383ffff */
[----:B------:R-:W-:Y:S05]  /*15a10*/  BRA `(.L_x_11061) ;  /* 0xffffffd800547947 */ /* 0x000fea000383ffff */
.L_x_10989:
[----:B--2---:R2:W3:Y:S02]  /*15a20*/  SYNCS.PHASECHK.TRANS64.TRYWAIT P1, [R3+URZ+0x2d840], R0 ;  /* 0x02d84000030075a7 */ /* 0x0044e4000802017f */
[----:B---3--:R-:W-:Y:S05]  /*15a30*/  @!P1 NANOSLEEP.SYNCS 0x989680 ;  /* 0x009896800000995d */ /* 0x008fea0003900000 */
[----:B------:R-:W3:Y:S02]  /*15a40*/  @!P1 SYNCS.PHASECHK.TRANS64 P1, [R3+URZ+0x2d840], R0 ;  /* 0x02d84000030095a7 */ /* 0x000ee4000802007f */
[----:B---3--:R-:W-:Y:S05]  /*15a50*/  @!P1 BRA `(.L_x_10989) ;  /* 0xfffffffc00f09947 */ /* 0x008fea000383ffff */
[----:B------:R-:W-:Y:S05]  /*15a60*/  BRA `(.L_x_11062) ;  /* 0xffffffd800607947 */ /* 0x000fea000383ffff */
.L_x_10991:
[----:B---3--:R3:W4:Y:S02]  /*15a70*/  SYNCS.PHASECHK.TRANS64.TRYWAIT P1, [R5+URZ+0x2d860], R4 ;  /* 0x02d86004050075a7 */ /* 0x008724000802017f */
[----:B----4-:R-:W-:Y:S05]  /*15a80*/  @!P1 NANOSLEEP.SYNCS 0x989680 ;  /* 0x009896800000995d */ /* 0x010fea0003900000 */
[----:B------:R-:W4:Y:S02]  /*15a90*/  @!P1 SYNCS.PHASECHK.TRANS64 P1, [R5+URZ+0x2d860], R4 ;  /* 0x02d86004050095a7 */ /* 0x000f24000802007f */
[----:B----4-:R-:W-:Y:S05]  /*15aa0*/  @!P1 BRA `(.L_x_10991) ;  /* 0xfffffffc00f09947 */ /* 0x010fea000383ffff */
[----:B------:R-:W-:Y:S05]  /*15ab0*/  BRA `(.L_x_11063) ;  /* 0xffffffd8005c7947 */ /* 0x000fea000383ffff */
.L_x_11064:
        /* <DEDUP_REMOVED lines=12> */
.L_x_15986:


//--------------------- .text._ZN7cutlass13device_kernelIN5flash11enable_sm90INS1_16FlashAttnFwdSm90INS1_25CollectiveMainloopFwdSm90ILi2EN4cute5tupleIJNS5_1CILi1EEES8_S8_EEENS6_IJNS7_ILi192EEENS7_ILi128EEENS7_ILi96EEEEEELi96ENS_10bfloat16_tEfNS_4arch4Sm90ELb0ELb1ELb0ELb1ELb1ELb0ELb0ELb0ELb1ELb1ELb1ELb0EEENS1_21CollectiveEpilogueFwdINS6_IJSA_SC_SB_EEES9_SE_SG_Li384ELb1ELb1ELb1ELb0EEENS1_36VarlenDynamicPersistentTileSchedulerILi192ELi128ELi384ELi128ELb1ELb1ELb1ELb1ELb0ELb1EEEEEEEEEvNT_6ParamsE --------------------------
	.section	.text._ZN7cutlass13device_kernelIN5flash11enable_sm90INS1_16FlashAttnFwdSm90INS1_25CollectiveMainloopFwdSm90ILi2EN4cute5tupleIJNS5_1CILi1EEES8_S8_EEENS6_IJNS7_ILi192EEENS7_ILi128EEENS7_ILi96EEEEEELi96ENS_10bfloat16_tEfNS_4arch4Sm90ELb0ELb1ELb0ELb1ELb1ELb0ELb0ELb0ELb1ELb1ELb1ELb0EEENS1_21CollectiveEpilogueFwdINS6_IJSA_SC_SB_EEES9_SE_SG_Li384ELb1ELb1ELb1ELb0EEENS1_36VarlenDynamicPersistentTileSchedulerILi192ELi128ELi384ELi128ELb1ELb1ELb1ELb1ELb0ELb1EEEEEEEEEvNT_6ParamsE,"ax",@progbits
	.align	128
.text._ZN7cutlass13device_kernelIN5flash11enable_sm90INS1_16FlashAttnFwdSm90INS1_25CollectiveMainloopFwdSm90ILi2EN4cute5tupleIJNS5_1CILi1EEES8_S8_EEENS6_IJNS7_ILi192EEENS7_ILi128EEENS7_ILi96EEEEEELi96ENS_10bfloat16_tEfNS_4arch4Sm90ELb0ELb1ELb0ELb1ELb1ELb0ELb0ELb0ELb1ELb1ELb1ELb0EEENS1_21CollectiveEpilogueFwdINS6_IJSA_SC_SB_EEES9_SE_SG_Li384ELb1ELb1ELb1ELb0EEENS1_36VarlenDynamicPersistentTileSchedulerILi192ELi128ELi384ELi128ELb1ELb1ELb1ELb1ELb0ELb1EEEEEEEEEvNT_6ParamsE:
        .type           _ZN7cutlass13device_kernelIN5flash11enable_sm90INS1_16FlashAttnFwdSm90INS1_25CollectiveMainloopFwdSm90ILi2EN4cute5tupleIJNS5_1CILi1EEES8_S8_EEENS6_IJNS7_ILi192EEENS7_ILi128EEENS7_ILi96EEEEEELi96ENS_10bfloat16_tEfNS_4arch4Sm90ELb0ELb1ELb0ELb1ELb1ELb0ELb0ELb0ELb1ELb1ELb1ELb0EEENS1_21CollectiveEpilogueFwdINS6_IJSA_SC_SB_EEES9_SE_SG_Li384ELb1ELb1ELb1ELb0EEENS1_36VarlenDynamicPersistentTileSchedulerILi192ELi128ELi384ELi128ELb1ELb1ELb1ELb1ELb0ELb1EEEEEEEEEvNT_6ParamsE,@function
        .size           _ZN7cutlass13device_kernelIN5flash11enable_sm90INS1_16FlashAttnFwdSm90INS1_25CollectiveMainloopFwdSm90ILi2EN4cute5tupleIJNS5_1CILi1EEES8_S8_EEENS6_IJNS7_ILi192EEENS7_ILi128EEENS7_ILi96EEEEEELi96ENS_10bfloat16_tEfNS_4arch4Sm90ELb0ELb1ELb0ELb1ELb1ELb0ELb0ELb0ELb1ELb1ELb1ELb0EEENS1_21CollectiveEpilogueFwdINS6_IJSA_SC_SB_EEES9_SE_SG_Li384ELb1ELb1ELb1ELb0EEENS1_36VarlenDynamicPersistentTileSchedulerILi192ELi128ELi384ELi128ELb1ELb1ELb1ELb1ELb0ELb1EEEEEEEEEvNT_6ParamsE,(.L_x_15987 - _ZN7cutlass13device_kernelIN5flash11enable_sm90INS1_16FlashAttnFwdSm90INS1_25CollectiveMainloopFwdSm90ILi2EN4cute5tupleIJNS5_1CILi1EEES8_S8_EEENS6_IJNS7_ILi192EEENS7_ILi128EEENS7_ILi96EEEEEELi96ENS_10bfloat16_tEfNS_4arch4Sm90ELb0ELb1ELb0ELb1ELb1ELb0ELb0ELb0ELb1ELb1ELb1ELb0EEENS1_21CollectiveEpilogueFwdINS6_IJSA_SC_SB_EEES9_SE_SG_Li384ELb1ELb1ELb1ELb0EEENS1_36VarlenDynamicPersistentTileSchedulerILi192ELi128ELi384ELi128ELb1ELb1ELb1ELb1ELb0ELb1EEEEEEEEEvNT_6ParamsE)
        .other          _ZN7cutlass13device_kernelIN5flash11enable_sm90INS1_16FlashAttnFwdSm90INS1_25CollectiveMainloopFwdSm90ILi2EN4cute5tupleIJNS5_1CILi1EEES8_S8_EEENS6_IJNS7_ILi192EEENS7_ILi128EEENS7_ILi96EEEEEELi96ENS_10bfloat16_tEfNS_4arch4Sm90ELb0ELb1ELb0ELb1ELb1ELb0ELb0ELb0ELb1ELb1ELb1ELb0EEENS1_21CollectiveEpilogueFwdINS6_IJSA_SC_SB_EEES9_SE_SG_Li384ELb1ELb1ELb1ELb0EEENS1_36VarlenDynamicPersistentTileSchedulerILi192ELi128ELi384ELi128ELb1ELb1ELb1ELb1ELb0ELb1EEEEEEEEEvNT_6ParamsE,@"STO_CUDA_ENTRY STV_DEFAULT"
_ZN7cutlass13device_kernelIN5flash11enable_sm90INS1_16FlashAttnFwdSm90INS1_25CollectiveMainloopFwdSm90ILi2EN4cute5tupleIJNS5_1CILi1EEES8_S8_EEENS6_IJNS7_ILi192EEENS7_ILi128EEENS7_ILi96EEEEEELi96ENS_10bfloat16_tEfNS_4arch4Sm90ELb0ELb1ELb0ELb1ELb1ELb0ELb0ELb0ELb1ELb1ELb1ELb0EEENS1_21CollectiveEpilogueFwdINS6_IJSA_SC_SB_EEES9_SE_SG_Li384ELb1ELb1ELb1ELb0EEENS1_36VarlenDynamicPersistentTileSchedulerILi192ELi128ELi384ELi128ELb1ELb1ELb1ELb1ELb0ELb1EEEEEEEEEvNT_6ParamsE:
        /* <DEDUP_REMOVED lines=45> */
.L_x_11065:
        /* <DEDUP_REMOVED lines=22> */
.L_x_11066:
        /* <DEDUP_REMOVED lines=18> */
.L_x_11067:
        /* <DEDUP_REMOVED lines=22> */
.L_x_11068:
        /* <DEDUP_REMOVED lines=23> */
.L_x_11069:
        /* <DEDUP_REMOVED lines=8> */
.L_x_11071:
        /* <DEDUP_REMOVED lines=18> */
[----:B------:R-:W-:Y:S01]  /*09c0*/  VIADD R13, R2, 0xffffff80 ;  /* 0xffffff80020d7836 */ /* 0x000fe20000000000 */
[----:B------:R-:W-:Y:S01]  /*09d0*/  R2UR UR6, R9 ;  /* 0x00000000090672ca */ /* 0x000fe200000e0000 */
[----:B------:R-:W-:Y:S01]  /*09e0*/  IMAD.MOV.U32 R19, RZ, RZ, 0x40 ;  /* 0x00000040ff137424 */ /* 0x000fe200078e00ff */
[----:B------:R-:W-:Y:S01]  /*09f0*/  R2UR UR5, R10 ;  /* 0x000000000a0572ca */ /* 0x000fe200000e0000 */
[----:B------:R-:W-:Y:S01]  /*0a00*/  ULOP3.LUT UR52, UR44, 0x1, URZ, 0xfc, !UPT ;  /* 0x000000012c347892 */ /* 0x000fe2000f8efc3f */
[----:B------:R-:W-:Y:S01]  /*0a10*/  SHF.R.S32.HI R0, RZ, 0x1f, R13 ;  /* 0x0000001fff007819 */ /* 0x000fe2000001140d */
[----:B------:R-:W-:Y:S01]  /*0a20*/  UMOV UR51, URZ ;  /* 0x0000003f00337c82 */ /* 0x000fe20008000000 */
[----:B------:R-:W-:Y:S01]  /*0a30*/  R2UR UR7, R11 ;  /* 0x000000000b0772ca */ /* 0x000fe200000e0000 */
[----:B------:R-:W-:Y:S01]  /*0a40*/  UMOV UR50, URZ ;  /* 0x0000003f00327c82 */ /* 0x000fe20008000000 */
[CC--:B------:R-:W-:Y:S01]  /*0a50*/  LEA.HI R3, R0.reuse, R13.reuse, RZ, 0x4 ;  /* 0x0000000d00037211 */ /* 0x0c0fe200078f20ff */
[----:B------:R-:W-:Y:S01]  /*0a60*/  UMOV UR49, URZ ;  /* 0x0000003f00317c82 */ /* 0x000fe20008000000 */
[----:B------:R-:W-:-:S02]  /*0a70*/  LEA.HI R2, R0, R13, RZ, 0x7 ;  /* 0x0000000d00027211 */ /* 0x000fc400078f38ff */
[----:B------:R-:W-:Y:S02]  /*0a80*/  LOP3.LUT R4, R3, 0xfffffff0, RZ, 0xc0, !PT ;  /* 0xfffffff003047812 */ /* 0x000fe400078ec0ff */
[----:B------:R-:W-:Y:S02]  /*0a90*/  SHF.R.S32.HI R6, RZ, 0x4, R3 ;  /* 0x00000004ff067819 */ /* 0x000fe40000011403 */
[----:B------:R-:W-:Y:S01]  /*0aa0*/  LOP3.LUT R153, R2, 0xffffff80, RZ, 0xc0, !PT ;  /* 0xffffff8002997812 */ /* 0x000fe200078ec0ff */
[----:B------:R-:W-:Y:S01]  /*0ab0*/  IMAD.IADD R4, R13, 0x1, -R4 ;  /* 0x000000010d047824 */ /* 0x000fe200078e0a04 */
[----:B------:R-:W-:Y:S02]  /*0ac0*/  LEA.HI R3, R3, R6, RZ, 0x1 ;  /* 0x0000000603037211 */ /* 0x000fe400078f08ff */
[----:B------:R-:W-:Y:S01]  /*0ad0*/  LEA.HI R7, R0, R13, RZ, 0x5 ;  /* 0x0000000d00077211 */ /* 0x000fe200078f28ff */
[----:B------:R-:W-:Y:S01]  /*0ae0*/  IMAD.IADD R153, R13, 0x1, -R153 ;  /* 0x000000010d997824 */ /* 0x000fe200078e0a99 */
[----:B------:R-:W-:-:S02]  /*0af0*/  LOP3.LUT R5, R3, 0x1ffffffe, RZ, 0xc0, !PT ;  /* 0x1ffffffe03057812 */ /* 0x000fc400078ec0ff */
[----:B------:R-:W-:Y:S02]  /*0b00*/  SHF.R.S32.HI R3, RZ, 0x1f, R4 ;  /* 0x0000001fff037819 */ /* 0x000fe40000011404 */
[----:B------:R-:W-:Y:S01]  /*0b10*/  SHF.R.S32.HI R8, RZ, 0x1f, R153 ;  /* 0x0000001fff087819 */ /* 0x000fe20000011499 */
[----:B------:R-:W-:Y:S01]  /*0b20*/  IMAD.IADD R5, R6, 0x1, -R5 ;  /* 0x0000000106057824 */ /* 0x000fe200078e0a05 */
[----:B------:R-:W-:Y:S02]  /*0b30*/  LEA.HI R3, R3, R4, RZ, 0x3 ;  /* 0x0000000403037211 */ /* 0x000fe400078f18ff */
[----:B------:R-:W-:Y:S01]  /*0b40*/  LEA.HI R9, R8, R153, RZ, 0x2 ;  /* 0x0000009908097211 */ /* 0x000fe200078f10ff */
[----:B------:R-:W-:Y:S01]  /*0b50*/  IMAD.SHL.U32 R5, R5, 0x8, RZ ;  /* 0x0000000805057824 */ /* 0x000fe200078e00ff */
[----:B------:R-:W-:Y:S01]  /*0b60*/  SHF.R.S32.HI R7, RZ, 0x5, R7 ;  /* 0x00000005ff077819 */ /* 0x000fe20000011407 */
[----:B------:R-:W-:Y:S01]  /*0b70*/  IMAD.SHL.U32 R6, R3, 0x40, RZ ;  /* 0x0000004003067824 */ /* 0x000fe200078e00ff */
[----:B------:R-:W-:-:S02]  /*0b80*/  SHF.R.S32.HI R10, RZ, 0x2, R9 ;  /* 0x00000002ff0a7819 */ /* 0x000fc40000011409 */
[----:B------:R-:W-:Y:S01]  /*0b90*/  SHF.R.S32.HI R11, RZ, 0x1f, R9 ;  /* 0x0000001fff0b7819 */ /* 0x000fe20000011409 */
[----:B------:R-:W-:Y:S01]  /*0ba0*/  IMAD R12, R7, 0x10, R4 ;  /* 0x00000010070c7824 */ /* 0x000fe200078e0204 */
[----:B------:R-:W-:Y:S02]  /*0bb0*/  LOP3.LUT R3, R3, 0xfffffff8, RZ, 0xc0, !PT ;  /* 0xfffffff803037812 */ /* 0x000fe400078ec0ff */
[----:B------:R-:W-:Y:S02]  /*0bc0*/  SHF.R.S32.HI R14, RZ, 0x7, R2 ;  /* 0x00000007ff0e7819 */ /* 0x000fe40000011402 */
[----:B------:R-:W-:Y:S01]  /*0bd0*/  LEA.HI R11, R11, R10, RZ, 0x3 ;  /* 0x0000000a0b0b7211 */ /* 0x000fe200078f18ff */
[----:B------:R-:W-:Y:S01]  /*0be0*/  IMAD.IADD R3, R4, 0x1, -R3 ;  /* 0x0000000104037824 */ /* 0x000fe200078e0a03 */
[----:B------:R-:W-:Y:S01]  /*0bf0*/  LEA.HI R8, R8, R153, RZ, 0x5 ;  /* 0x0000009908087211 */ /* 0x000fe200078f28ff */
[----:B------:R-:W-:Y:S01]  /*0c00*/  IMAD.HI R4, R14, 0x55555556, RZ ;  /* 0x555555560e047827 */ /* 0x000fe200078e02ff */
[----:B------:R-:W-:-:S02]  /*0c10*/  LOP3.LUT R11, R11, 0xfffffff8, RZ, 0xc0, !PT ;  /* 0xfffffff80b0b7812 */ /* 0x000fc400078ec0ff */
[----:B------:R-:W-:Y:S01]  /*0c20*/  LOP3.LUT R6, R6, 0x7ffffe00, RZ, 0xc0, !PT ;  /* 0x7ffffe0006067812 */ /* 0x000fe200078ec0ff */
[----:B------:R-:W-:Y:S01]  /*0c30*/  IMAD.SHL.U32 R2, R3, 0x40, RZ ;  /* 0x0000004003027824 */ /* 0x000fe200078e00ff */
[----:B------:R-:W-:Y:S01]  /*0c40*/  LEA.HI R4, R4, R4, RZ, 0x1 ;  /* 0x0000000404047211 */ /* 0x000fe200078f08ff */
[----:B------:R-:W-:Y:S01]  /*0c50*/  IMAD.IADD R11, R10, 0x1, -R11 ;  /* 0x000000010a0b7824 */ /* 0x000fe200078e0a0b */
[----:B------:R-:W-:Y:S01]  /*0c60*/  SHF.R.S32.HI R8, RZ, 0x5, R8 ;  /* 0x00000005ff087819 */ /* 0x000fe20000011408 */
[----:B------:R-:W-:Y:S01]  /*0c70*/  IMAD R6, R7, 0x400, R6 ;  /* 0x0000040007067824 */ /* 0x000fe200078e0206 */
[----:B------:R-:W-:Y:S01]  /*0c80*/  LOP3.LUT R2, R2, 0x1c0, RZ, 0xc0, !PT ;  /* 0x000001c002027812 */ /* 0x000fe200078ec0ff */
[--C-:B------:R-:W-:Y:S01]  /*0c90*/  IMAD.U32 R7, R12, 0x20, R5.reuse ;  /* 0x000000200c077824 */ /* 0x100fe200078e0005 */
[----:B------:R-:W-:Y:S01]  /*0ca0*/  LEA.HI R0, R0, R13, RZ, 0x2 ;  /* 0x0000000d00007211 */ /* 0x000fe200078f10ff */
[----:B------:R-:W-:Y:S01]  /*0cb0*/  IMAD R4, R4, -0x3, R14 ;  /* 0xfffffffd04047824 */ /* 0x000fe200078e020e */
[----:B------:R-:W-:Y:S01]  /*0cc0*/  LOP3.LUT R5, R2, 0x8, R5, 0xf8, !PT ;  /* 0x0000000802057812 */ /* 0x000fe200078ef805 */
[----:B------:R-:W-:Y:S01]  /*0cd0*/  IMAD R11, R8, 0x10, R11 ;  /* 0x00000010080b7824 */ /* 0x000fe200078e020b */
[----:B------:R-:W-:Y:S01]  /*0ce0*/  SHF.R.U32.HI R2, RZ, 0x3, R2 ;  /* 0x00000003ff027819 */ /* 0x000fe20000011602 */
[----:B------:R0:W-:Y:S01]  /*0cf0*/  STL [R1+0x14], R7 ;  /* 0x0000140701007387 */ /* 0x0001e20000100800 */
[----:B------:R-:W-:-:S02]  /*0d00*/  LOP3.LUT R151, R0, 0xfffffffc, RZ, 0xc0, !PT ;  /* 0xfffffffc00977812 */ /* 0x000fc400078ec0ff */
[----:B------:R-:W-:Y:S02]  /*0d10*/  LOP3.LUT R5, R5, R2, RZ, 0x3c, !PT ;  /* 0x0000000205057212 */ /* 0x000fe400078e3cff */
[----:B------:R-:W-:Y:S01]  /*0d20*/  R2P PR, R3, 0x6 ;  /* 0x0000000603007804 */ /* 0x000fe20000000000 */
[----:B------:R-:W-:Y:S01]  /*0d30*/  IMAD.IADD R151, R13, 0x1, -R151 ;  /* 0x000000010d977824 */ /* 0x000fe200078e0a97 */
[----:B------:R-:W-:Y:S01]  /*0d40*/  SHF.R.S32.HI R152, RZ, 0x2, R0 ;  /* 0x00000002ff987819 */ /* 0x000fe20000011400 */
[----:B------:R-:W-:Y:S02]  /*0d50*/  IMAD.IADD R5, R6, 0x1, R5 ;  /* 0x0000000106057824 */ /* 0x000fe400078e0205 */
[----:B0-----:R-:W-:Y:S01]  /*0d60*/  IMAD R7, R4, 0x40, R11 ;  /* 0x0000004004077824 */ /* 0x001fe200078e020b */
[----:B------:R-:W-:Y:S01]  /*0d70*/  LOP3.LUT R4, R9, 0x7ffffffc, RZ, 0xc0, !PT ;  /* 0x7ffffffc09047812 */ /* 0x000fe200078ec0ff */
[C---:B------:R-:W-:Y:S01]  /*0d80*/  IMAD.SHL.U32 R138, R151.reuse, 0x8, RZ ;  /* 0x00000008978a7824 */ /* 0x040fe200078e00ff */
[----:B------:R-:W-:-:S02]  /*0d90*/  LEA.HI R2, R151, R151, RZ, 0x1 ;  /* 0x0000009797027211 */ /* 0x000fc400078f08ff */
[----:B------:R0:W-:Y:S01]  /*0da0*/  STL [R1+0x10], R7 ;  /* 0x0000100701007387 */ /* 0x0001e20000100800 */
[----:B------:R-:W-:Y:S01]  /*0db0*/  IMAD.IADD R4, R153, 0x1, -R4 ;  /* 0x0000000199047824 */ /* 0x000fe200078e0a04 */
[----:B------:R-:W-:Y:S01]  /*0dc0*/  LEA R18, R5, UR41, 0x1 ;  /* 0x0000002905127c11 */ /* 0x000fe2000f8e08ff */
[----:B------:R-:W-:Y:S01]  /*0dd0*/  VIADD R139, R138, 0x20 ;  /* 0x000000208a8b7836 */ /* 0x000fe20000000000 */
[----:B------:R-:W-:Y:S01]  /*0de0*/  LOP3.LUT R2, R2, 0x1ffffffe, RZ, 0xc0, !PT ;  /* 0x1ffffffe02027812 */ /* 0x000fe200078ec0ff */
[----:B------:R-:W-:Y:S01]  /*0df0*/  IMAD.SHL.U32 R17, R4, 0x2, RZ ;  /* 0x0000000204117824 */ /* 0x000fe200078e00ff */
[----:B------:R-:W-:Y:S01]  /*0e00*/  SEL R19, R19, 0xffffffc0, !P2 ;  /* 0xffffffc013137807 */ /* 0x000fe20005000000 */
[----:B------:R-:W-:Y:S01]  /*0e10*/  VIADD R22, R18, 0x21800 ;  /* 0x0002180012167836 */ /* 0x000fe20000000000 */
[----:B------:R-:W-:Y:S01]  /*0e20*/  SHF.R.S32.HI R3, RZ, 0x1f, R139 ;  /* 0x0000001fff037819 */ /* 0x000fe2000001148b */
[----:B------:R-:W-:Y:S02]  /*0e30*/  VIADD R141, R138, 0x40 ;  /* 0x000000408a8d7836 */ /* 0x000fe40000000000 */
        /* <DEDUP_REMOVED lines=17> */
[----:B------:R-:W-:Y:S01]  /*0f50*/  VIADD R23, R18, 0x21820 ;  /* 0x0002182012177836 */ /* 0x000fe20000000000 */
[----:B------:R-:W-:Y:S01]  /*0f60*/  SHF.R.S32.HI R155, RZ, 0x1f, R143 ;  /* 0x0000001fff9b7819 */ /* 0x000fe2000001148f */
[----:B------:R-:W-:Y:S01]  /*0f70*/  IMAD.IADD R2, R151, 0x1, -R2 ;  /* 0x0000000197027824 */ /* 0x000fe200078e0a02 */
[----:B------:R-:W-:Y:S01]  /*0f80*/  SHF.R.S32.HI R154, RZ, 0x1f, R142 ;  /* 0x0000001fff9a7819 */ /* 0x000fe2000001148e */
[----:B------:R-:W-:-:S02]  /*0f90*/  @P1 VIADD R23, R22, 0xffffffe0 ;  /* 0xffffffe016171836 */ /* 0x000fc40000000000 */
[----:B------:R-:W-:Y:S02]  /*0fa0*/  IMAD.IADD R22, R22, 0x1, R19 ;  /* 0x0000000116167824 */ /* 0x000fe400078e0213 */
[----:B------:R-:W-:Y:S02]  /*0fb0*/  VIADD R140, R17, 0x10 ;  /* 0x00000010118c7836 */ /* 0x000fe40000000000 */
[----:B------:R-:W-:Y:S02]  /*0fc0*/  IMAD R137, R2, 0x8, R7 ;  /* 0x0000000802897824 */ /* 0x000fe400078e0207 */
[----:B------:R-:W-:Y:S02]  /*0fd0*/  IMAD.IADD R19, R19, 0x1, R23 ;  /* 0x0000000113137824 */ /* 0x000fe400078e0217 */
[----:B0-----:R-:W-:-:S07]  /*0fe0*/  VIADD R136, R23, 0x6000 ;  /* 0x0000600017887836 */ /* 0x001fce0000000000 */
.L_x_11175:
        /* <DEDUP_REMOVED lines=11> */
[----:B01-3--:R-:W-:Y:S02]  /*10a0*/  IMAD.U32 R2, RZ, RZ, UR8 ;  /* 0x00000008ff027e24 */ /* 0x00bfe4000f8e00ff */
[----:B----4-:R-:W-:Y:S01]  /*10b0*/  IMAD.U32 R3, RZ, RZ, UR9 ;  /* 0x00000009ff037e24 */ /* 0x010fe2000f8e00ff */
[----:B------:R-:W-:Y:S02]  /*10c0*/  @UP1 ULDC.64 UR8, c[0x0][0xa18] ;  /* 0x0002860000081ab9 */ /* 0x000fe40000000a00 */
[----:B------:R-:W-:Y:S02]  /*10d0*/  @UP1 UIMAD.WIDE UR8, UR7, 0x4, UR8 ;  /* 0x00000004070818a5 */ /* 0x000fe4000f8e0208 */
[----:B--2---:R-:W2:Y:S04]  /*10e0*/  @P0 LDG.E R2, desc[UR56][R2.64] ;  /* 0x0000003802020981 */ /* 0x004ea8000c1e1900 */
[----:B------:R-:W-:-:S02]  /*10f0*/  IMAD.U32 R4, RZ, RZ, UR8 ;  /* 0x00000008ff047e24 */ /* 0x000fc4000f8e00ff */
        /* <DEDUP_REMOVED lines=30> */
.L_x_11072:
        /* <DEDUP_REMOVED lines=9> */
.L_x_11073:
        /* <DEDUP_REMOVED lines=13> */
.L_x_11074:
[----:B------:R-:W-:Y:S01]  /*1440*/  ULDC UR7, c[0x0][0x448] ;  /* 0x0001120000077ab9 */ /* 0x000fe20000000800 */
[----:B------:R-:W-:Y:S02]  /*1450*/  UIMAD UR39, UR6, 0xc0, URZ ;  /* 0x000000c0062778a4 */ /* 0x000fe4000f8e023f */
        /* <DEDUP_REMOVED lines=26> */
.L_x_11076:
[----:B------:R-:W-:-:S11]  /*1600*/  UISETP.NE.AND UP0, UPT, UR7, 0x1, UPT ;  /* 0x000000010700788c */ /* 0x000fd6000bf05270 */
[----:B------:R-:W-:Y:S02]  /*1610*/  @UP0 ULDC.64 UR10, c[0x0][0x9e8] ;  /* 0x00027a00000a0ab9 */ /* 0x000fe40000000a00 */
[----:B------:R-:W-:-:S04]  /*1620*/  UIMAD.WIDE.U32 UR8, UR4, UR10, URZ ;  /* 0x0000000a040872a5 */ /* 0x000fc8000f8e003f */
[----:B------:R-:W-:-:S12]  /*1630*/  @UP0 USHF.R.U32.HI UR4, URZ, UR11, UR9 ;  /* 0x0000000b3f040299 */ /* 0x000fd80008011609 */
.L_x_11077:
[----:B------:R-:W-:-:S04]  /*1640*/  UIMAD UR4, UR4, UR7, UR7 ;  /* 0x00000007040472a4 */ /* 0x000fc8000f8e0207 */
[----:B------:R-:W-:-:S04]  /*1650*/  UISETP.LT.AND UP0, UPT, UR6, UR4, UPT ;  /* 0x000000040600728c */ /* 0x000fc8000bf01270 */
[----:B------:R-:W-:-:S12]  /*1660*/  USEL UR6, UR6, UR4, UP0 ;  /* 0x0000000406067287 */ /* 0x000fd80008000000 */
.L_x_11075:
        /* <DEDUP_REMOVED lines=33> */
.L_x_11079:
[----:B------:R-:W-:-:S11]  /*1880*/  UISETP.NE.AND UP0, UPT, UR7, 0x1, UPT ;  /* 0x000000010700788c */ /* 0x000fd6000bf05270 */
[----:B------:R-:W-:Y:S02]  /*1890*/  @UP0 ULDC.64 UR12, c[0x0][0x9e8] ;  /* 0x00027a00000c0ab9 */ /* 0x000fe40000000a00 */
[----:B------:R-:W-:-:S04]  /*18a0*/  UIMAD.WIDE.U32 UR8, UR4, UR12, URZ ;  /* 0x0000000c040872a5 */ /* 0x000fc8000f8e003f */
[----:B------:R-:W-:-:S12]  /*18b0*/  @UP0 USHF.R.U32.HI UR4, URZ, UR13, UR9 ;  /* 0x0000000d3f040299 */ /* 0x000fd80008011609 */
.L_x_11080:
[----:B------:R-:W-:-:S04]  /*18c0*/  UIMAD UR4, UR4, UR7, URZ ;  /* 0x00000007040472a4 */ /* 0x000fc8000f8e023f */
[----:B------:R-:W-:-:S04]  /*18d0*/  UISETP.LT.AND UP0, UPT, UR10, UR4, UPT ;  /* 0x000000040a00728c */ /* 0x000fc8000bf01270 */
[----:B------:R-:W-:-:S12]  /*18e0*/  USEL UR10, UR10, UR4, !UP0 ;  /* 0x000000040a0a7287 */ /* 0x000fd8000c000000 */
.L_x_11078:
        /* <DEDUP_REMOVED lines=52> */
.L_x_11081:
[----:B------:R-:W-:Y:S01]  /*1c30*/  UIMAD UR36, UR37, UR4, UR36 ;  /* 0x00000004252472a4 */ /* 0x000fe2000f8e0224 */
[----:B------:R-:W-:Y:S01]  /*1c40*/  IMAD.U32 R88, RZ, RZ, UR6 ;  /* 0x00000006ff587e24 */ /* 0x000fe2000f8e00ff */
[----:B------:R-:W-:Y:S01]  /*1c50*/  PLOP3.LUT P0, PT, PT, PT, PT, 0x80, 0x0 ;  /* 0x000000000000781c */ /* 0x000fe20003f0f070 */
[----:B------:R-:W-:Y:S01]  /*1c60*/  IMAD.U32 R3, RZ, RZ, UR4 ;  /* 0x00000004ff037e24 */ /* 0x000fe2000f8e00ff */
[----:B------:R-:W-:Y:S01]  /*1c70*/  CS2R R134, SRZ ;  /* 0x0000000000867805 */ /* 0x000fe2000001ff00 */
[----:B------:R-:W-:Y:S01]  /*1c80*/  IMAD.MOV.U32 R2, RZ, RZ, RZ ;  /* 0x000000ffff027224 */ /* 0x000fe200078e00ff */
[----:B------:R-:W-:Y:S01]  /*1c90*/  CS2R R132, SRZ ;  /* 0x0000000000847805 */ /* 0x000fe2000001ff00 */
[----:B------:R-:W-:Y:S01]  /*1ca0*/  IMAD.MOV.U32 R0, RZ, RZ, RZ ;  /* 0x000000ffff007224 */ /* 0x000fe200078e00ff */
[----:B------:R-:W-:Y:S02]  /*1cb0*/  VIADDMNMX R88, R3, UR36, R88, PT ;  /* 0x0000002403587c46 */ /* 0x000fe4000b800158 */
[----:B------:R-:W-:-:S02]  /*1cc0*/  CS2R R130, SRZ ;  /* 0x0000000000827805 */ /* 0x000fc4000001ff00 */
[----:B------:R-:W-:Y:S02]  /*1cd0*/  CS2R R128, SRZ ;  /* 0x0000000000807805 */ /* 0x000fe4000001ff00 */
[----:B------:R-:W-:Y:S02]  /*1ce0*/  CS2R R126, SRZ ;  /* 0x00000000007e7805 */ /* 0x000fe4000001ff00 */
[----:B------:R-:W-:Y:S02]  /*1cf0*/  ISETP.GT.AND P1, PT, R88, UR36, PT ;  /* 0x0000002458007c0c */ /* 0x000fe4000bf24270 */
        /* <DEDUP_REMOVED lines=20> */
[----:B------:R-:W0:Y:S02]  /*1e40*/  S2R R4, SR_TID.X ;  /* 0x0000000000047919 */ /* 0x000e240000002100 */
[----:B0-----:R-:W-:-:S05]  /*1e50*/  VIADD R5, R4, 0xffffff80 ;  /* 0xffffff8004057836 */ /* 0x001fca0000000000 */
[----:B------:R-:W-:-:S04]  /*1e60*/  SHF.R.S32.HI R4, RZ, 0x1f, R5 ;  /* 0x0000001fff047819 */ /* 0x000fc80000011405 */
[----:B------:R-:W-:-:S04]  /*1e70*/  LEA.HI R4, R4, R5, RZ, 0x7 ;  /* 0x0000000504047211 */ /* 0x000fc800078f38ff */
[----:B------:R-:W-:-:S05]  /*1e80*/  SHF.R.S32.HI R4, RZ, 0x7, R4 ;  /* 0x00000007ff047819 */ /* 0x000fca0000011404 */
[----:B------:R-:W0:Y:S02]  /*1e90*/  SHFL.IDX PT, R0, R4, RZ, 0x1f ;  /* 0x00001fff04007589 */ /* 0x000e2400000e0000 */
[----:B0-----:R-:W-:-:S13]  /*1ea0*/  R2UR UR46, R0 ;  /* 0x00000000002e72ca */ /* 0x001fda00000e0000 */
[----:B------:R-:W-:-:S04]  /*1eb0*/  UIMAD.WIDE UR4, UR46, 0x55555556, URZ ;  /* 0x555555562e0478a5 */ /* 0x000fc8000f8e023f */
[----:B------:R-:W-:Y:S02]  /*1ec0*/  ULEA.HI UR55, UR5, UR5, URZ, 0x1 ;  /* 0x0000000505377291 */ /* 0x000fe4000f8f083f */
[----:B------:R-:W-:Y:S02]  /*1ed0*/  UIADD3 UR5, UR41, 0x21800, URZ ;  /* 0x0002180029057890 */ /* 0x000fe4000fffe03f */
[----:B------:R-:W-:Y:S02]  /*1ee0*/  UIMAD UR55, UR55, -0x3, UR46 ;  /* 0xfffffffd373778a4 */ /* 0x000fe4000f8e022e */
[----:B------:R-:W-:Y:S02]  /*1ef0*/  ULOP3.LUT UP0, URZ, UR5, 0x3ff, URZ, 0xc0, !UPT ;  /* 0x000003ff053f7892 */ /* 0x000fe4000f80c03f */
[----:B------:R-:W-:Y:S02]  /*1f00*/  ULEA UR4, UR55, UR41, 0xc ;  /* 0x0000002937047291 */ /* 0x000fe4000f8e603f */
[----:B------:R-:W-:-:S02]  /*1f10*/  ULEA UR5, UR55, UR5, 0xd ;  /* 0x0000000537057291 */ /* 0x000fc4000f8e683f */
[----:B------:R-:W-:Y:S01]  /*1f20*/  PLOP3.LUT P0, PT, PT, PT, UP0, 0x80, 0x0 ;  /* 0x000000000000781c */ /* 0x000fe20003f0f008 */
[----:B------:R-:W-:Y:S02]  /*1f30*/  UIADD3 UR4, UR4, 0xc400, URZ ;  /* 0x0000c40004047890 */ /* 0x000fe4000fffe03f */
[----:B------:R-:W-:Y:S02]  /*1f40*/  USHF.R.U32.HI UR5, URZ, 0x4, UR5 ;  /* 0x000000043f057899 */ /* 0x000fe40008011605 */
[----:B------:R-:W-:Y:S02]  /*1f50*/  USHF.R.U32.HI UR4, URZ, 0x4, UR4 ;  /* 0x000000043f047899 */ /* 0x000fe40008011604 */
[----:B------:R-:W-:Y:S02]  /*1f60*/  ULOP3.LUT UR45, UR5, 0x3fff, URZ, 0xc0, !UPT ;  /* 0x00003fff052d7892 */ /* 0x000fe4000f8ec03f */
[----:B------:R-:W-:-:S04]  /*1f70*/  ULOP3.LUT UR59, UR4, 0x3fff, URZ, 0xc0, !UPT ;  /* 0x00003fff043b7892 */ /* 0x000fc8000f8ec03f */
        /* <DEDUP_REMOVED lines=17> */
.L_x_11083:
        /* <DEDUP_REMOVED lines=9> */
.L_x_11270:
[----:B------:R-:W-:Y:S05]  /*2120*/  @!P0 BRA `(.L_x_11085) ;  /* 0x0000000000048947 */ /* 0x000fea0003800000 */
[----:B------:R-:W-:Y:S01]  /*2130*/  BPT.TRAP 0x1 ;  /* 0x000000040000795c */ /* 0x000fe20000300000 */
.L_x_11085:
[----:B0-----:R-:W-:Y:S02]  /*2140*/  IMAD.U32 R3, RZ, RZ, UR49 ;  /* 0x00000031ff037e24 */ /* 0x001fe4000f8e00ff */
[----:B------:R-:W-:-:S03]  /*2150*/  IMAD.U32 R0, RZ, RZ, UR50 ;  /* 0x00000032ff007e24 */ /* 0x000fc6000f8e00ff */
[----:B------:R-:W-:Y:S02]  /*2160*/  LEA R3, R3, UR41, 0x3 ;  /* 0x0000002903037c11 */ /* 0x000fe4000f8e18ff */
[----:B------:R-:W-:-:S04]  /*2170*/  SHF.L.U32 R0, R0, 0x1f, RZ ;  /* 0x0000001f00007819 */ /* 0x000fc800000006ff */
[----:B------:R0:W1:Y:S01]  /*2180*/  SYNCS.PHASECHK.TRANS64.TRYWAIT P1, [R3+URZ+0x2d830], R0 ;  /* 0x02d83000030075a7 */ /* 0x000062000802017f */
[----:B------:R-:W-:Y:S05]  /*2190*/  @!P0 BRA `(.L_x_11086) ;  /* 0x0000000000048947 */ /* 0x000fea0003800000 */
[----:B------:R-:W-:Y:S01]  /*21a0*/  BPT.TRAP 0x1 ;  /* 0x000000040000795c */ /* 0x000fe20000300000 */
.L_x_11086:
[----:B-1----:R-:W-:Y:S05]  /*21b0*/  @P1 BRA `(.L_x_11087) ;  /* 0x0000000000081947 */ /* 0x002fea0003800000 */
[----:B------:R-:W1:Y:S02]  /*21c0*/  SYNCS.PHASECHK.TRANS64.TRYWAIT P1, [R3+URZ+0x2d830], R0 ;  /* 0x02d83000030075a7 */ /* 0x000e64000802017f */
[----:B-1----:R-:W-:Y:S05]  /*21d0*/  @!P1 BRA `(.L_x_11088) ;  /* 0x0000015400dc9947 */ /* 0x002fea0003800000 */
.L_x_11087:
[----:B------:R-:W-:Y:S05]  /*21e0*/  WARPSYNC.ALL ;  /* 0x0000000000007948 */ /* 0x000fea0003800000 */
[----:B------:R-:W-:Y:S01]  /*21f0*/  UIADD3 UR4, UR41, 0x15400, URZ ;  /* 0x0001540029047890 */ /* 0x000fe2000fffe03f */
[----:B------:R-:W-:Y:S01]  /*2200*/  WARPGROUP.ARRIVE ;  /* 0x00000000000079c5 */ /* 0x000fe20000000000 */
[----:B------:R-:W-:Y:S01]  /*2210*/  UMOV UR5, 0x80000020 ;  /* 0x8000002000057882 */ /* 0x000fe20000000000 */
[----:B------:R-:W-:Y:S01]  /*2220*/  UMOV UR7, 0x80000020 ;  /* 0x8000002000077882 */ /* 0x000fe20000000000 */
[----:B------:R-:W-:Y:S01]  /*2230*/  USHF.R.U32.HI UR4, URZ, 0x4, UR4 ;  /* 0x000000043f047899 */ /* 0x000fe20008011604 */
[----:B------:R-:W-:Y:S01]  /*2240*/  UMOV UR9, 0x80000020 ;  /* 0x8000002000097882 */ /* 0x000fe20000000000 */
[----:B------:R-:W-:-:S02]  /*2250*/  UMOV UR11, 0x80000020 ;  /* 0x80000020000b7882 */ /* 0x000fc40000000000 */
[----:B------:R-:W-:Y:S01]  /*2260*/  ULOP3.LUT UR4, UR4, 0x3fff, URZ, 0xc0, !UPT ;  /* 0x00003fff04047892 */ /* 0x000fe2000f8ec03f */
[----:B------:R-:W-:Y:S01]  /*2270*/  UMOV UR13, 0x80000020 ;  /* 0x80000020000d7882 */ /* 0x000fe20000000000 */
[----:B------:R-:W-:Y:S02]  /*2280*/  UMOV UR15, 0x80000020 ;  /* 0x80000020000f7882 */ /* 0x000fe40000000000 */
[----:B------:R-:W-:Y:S02]  /*2290*/  ULOP3.LUT UR32, UR4, 0x10000, URZ, 0xfc, !UPT ;  /* 0x0001000004207892 */ /* 0x000fe4000f8efc3f */
[----:B------:R-:W-:Y:S02]  /*22a0*/  ULOP3.LUT UR4, UR59, 0x10000, URZ, 0xfc, !UPT ;  /* 0x000100003b047892 */ /* 0x000fe4000f8efc3f */
[----:B------:R-:W-:Y:S02]  /*22b0*/  UIMAD UR6, UR49, 0x600, UR32 ;  /* 0x00000600310678a4 */ /* 0x000fe4000f8e0220 */
[----:B------:R-:W-:-:S02]  /*22c0*/  UIADD3 UR8, UR4, 0x2, URZ ;  /* 0x0000000204087890 */ /* 0x000fc4000fffe03f */
[----:B------:R-:W-:Y:S02]  /*22d0*/  UIADD3 UR10, UR6, 0x2, URZ ;  /* 0x00000002060a7890 */ /* 0x000fe4000fffe03f */
[----:B------:R-:W-:Y:S02]  /*22e0*/  UIADD3 UR12, UR4, 0x300, URZ ;  /* 0x00000300040c7890 */ /* 0x000fe4000fffe03f */
[----:B------:R-:W-:Y:S02]  /*22f0*/  UIADD3 UR14, UR6, 0x200, URZ ;  /* 0x00000200060e7890 */ /* 0x000fe4000fffe03f */
[----:B------:R-:W-:Y:S01]  /*2300*/  HGMMA.64x128x16.F32.BF16 R24, gdesc[UR4], RZ, !UPT, gsb0 ;  /* 0x01e00000041879f0 */ /* 0x000fe2000c0018ff */
        /* <DEDUP_REMOVED lines=30> */
.L_x_11089:
[----:B------:R-:W-:Y:S01]  /*24f0*/  UISETP.NE.AND UP1, UPT, UR54, URZ, UPT ;  /* 0x0000003f3600728c */ /* 0x000fe2000bf25270 */
[----:B------:R-:W-:Y:S01]  /*2500*/  VIADD R5, R137, UR39 ;  /* 0x0000002789057c36 */ /* 0x000fe20008000000 */
[----:B------:R-:W-:Y:S01]  /*2510*/  R2UR UR6, R3 ;  /* 0x00000000030672ca */ /* 0x000fe200000e0000 */
[----:B01----:R-:W-:Y:S01]  /*2520*/  IMAD.MOV.U32 R3, RZ, RZ, -0x80 ;  /* 0xffffff80ff037424 */ /* 0x003fe200078e00ff */
[----:B------:R-:W-:Y:S01]  /*2530*/  UISETP.NE.AND UP0, UPT, UR53, URZ, UPT ;  /* 0x0000003f3500728c */ /* 0x000fe2000bf05270 */
[----:B------:R-:W-:Y:S01]  /*2540*/  LEA R4, R88, 0xffffff80, 0x7 ;  /* 0xffffff8058047811 */ /* 0x000fe200078e38ff */
[----:B------:R-:W-:Y:S01]  /*2550*/  ULDC UR35, c[0x0][0x9dc] ;  /* 0x0002770000237ab9 */ /* 0x000fe20000000800 */
[----:B------:R-:W-:Y:S01]  /*2560*/  PLOP3.LUT P1, PT, PT, PT, UP1, 0x80, 0x0 ;  /* 0x000000000000781c */ /* 0x000fe20003f2f018 */
[----:B------:R-:W-:Y:S01]  /*2570*/  ULDC UR14, c[0x0][0x9e0] ;  /* 0x00027800000e7ab9 */ /* 0x000fe20000000800 */
[----:B------:R-:W-:Y:S02]  /*2580*/  PLOP3.LUT P2, PT, PT, PT, UP1, 0x80, 0x0 ;  /* 0x000000000000781c */ /* 0x000fe40003f4f018 */
[----:B------:R-:W-:-:S04]  /*2590*/  @UP1 ULDC UR7, c[0x0][0x44c] ;  /* 0x0001130000071ab9 */ /* 0x000fc80000000800 */
[----:B------:R-:W-:-:S04]  /*25a0*/  UIADD3 UR6, UR6, 0x2d840, URZ ;  /* 0x0002d84006067890 */ /* 0x000fc8000fffe03f */
[----:B------:R-:W-:Y:S01]  /*25b0*/  UPRMT UR6, UR42, 0x654, UR6 ;  /* 0x000006542a067896 */ /* 0x000fe20008000006 */
[----:B------:R-:W-:Y:S01]  /*25c0*/  @P1 IMAD.HI.U32 R0, R5, UR7, RZ ;  /* 0x0000000705001c27 */ /* 0x000fe2000f8e00ff */
[----:B------:R-:W-:Y:S01]  /*25d0*/  @UP1 ULDC UR7, c[0x0][0x450] ;  /* 0x0001140000071ab9 */ /* 0x000fe20000000800 */
[----:B------:R-:W-:-:S03]  /*25e0*/  PLOP3.LUT P1, PT, PT, PT, UP0, 0x40, 0x0 ;  /* 0x000000000000781c */ /* 0x000fc60003f2e808 */
[----:B------:R-:W-:Y:S01]  /*25f0*/  @P2 SHF.R.U32.HI R5, RZ, UR7, R0 ;  /* 0x00000007ff052c19 */ /* 0x000fe20008011600 */
[----:B------:R-:W-:Y:S02]  /*2600*/  IMAD R0, R88, R3, 0x80 ;  /* 0x0000008058007424 */ /* 0x000fe400078e0203 */
[----:B------:R-:W-:Y:S01]  /*2610*/  IMAD.U32 R3, RZ, RZ, UR48 ;  /* 0x00000030ff037e24 */ /* 0x000fe2000f8e00ff */
[----:B------:R-:W-:Y:S01]  /*2620*/  SYNCS.ARRIVE.TRANS64.RED.A1T0 RZ, [UR6], RZ ;  /* 0x000000ffffff79a7 */ /* 0x000fe20008100406 */
[----:B------:R-:W0:Y:S01]  /*2630*/  SHFL.IDX PT, R11, R5, RZ, 0x1c1f ;  /* 0x001c1fff050b7589 */ /* 0x000e2200000e0000 */
[C-C-:B------:R-:W-:Y:S01]  /*2640*/  IADD3 R2, -R17.reuse, 0x1, R0.reuse ;  /* 0x0000000111027810 */ /* 0x140fe20007ffe100 */
[----:B------:R-:W-:Y:S01]  /*2650*/  ULOP3.LUT UR6, URZ, UR35, URZ, 0x33, !UPT ;  /* 0x000000233f067292 */ /* 0x000fe2000f8e333f */
[----:B------:R-:W-:Y:S02]  /*2660*/  IADD3 R6, -R17, UR38, R0 ;  /* 0x0000002611067c10 */ /* 0x000fe4000fffe100 */
        /* <DEDUP_REMOVED lines=20> */
.L_x_11092:
[----:B------:R-:W-:Y:S02]  /*27b0*/  ULDC UR6, c[0x0][0x9e4] ;  /* 0x0002790000067ab9 */ /* 0x000fe40000000800 */
[----:B------:R-:W-:-:S05]  /*27c0*/  IMAD.U32 R12, RZ, RZ, UR6 ;  /* 0x00000006ff0c7e24 */ /* 0x000fca000f8e00ff */
[----:B------:R-:W-:-:S13]  /*27d0*/  ISETP.NE.AND P1, PT, R12, 0x1, PT ;  /* 0x000000010c00780c */ /* 0x000fda0003f25270 */
[----:B------:R-:W0:Y:S02]  /*27e0*/  @P1 LDC.64 R2, c[0x0][0x9e8] ;  /* 0x00027a00ff021b82 */ /* 0x000e240000000a00 */
[----:B0-----:R-:W-:-:S05]  /*27f0*/  @P1 IMAD.HI.U32 R2, R11, R2, RZ ;  /* 0x000000020b021227 */ /* 0x001fca00078e00ff */
[----:B------:R-:W-:-:S07]  /*2800*/  @P1 SHF.R.U32.HI R11, RZ, R3, R2 ;  /* 0x00000003ff0b1219 */ /* 0x000fce0000011602 */
.L_x_11093:
[----:B------:R-:W-:Y:S05]  /*2810*/  BSYNC B0 ;  /* 0x0000000000007941 */ /* 0x000fea0003800000 */
.L_x_11091:
[----:B------:R-:W-:-:S04]  /*2820*/  IMAD R2, R11, R12, -R4 ;  /* 0x0000000c0b027224 */ /* 0x000fc800078e0a04 */
[----:B------:R-:W-:-:S05]  /*2830*/  IMAD.IADD R2, R2, 0x1, -R17 ;  /* 0x0000000102027824 */ /* 0x000fca00078e0a11 */
[----:B------:R-:W-:Y:S02]  /*2840*/  VIADDMNMX R9, R2, R12, R9, PT ;  /* 0x0000000c02097246 */ /* 0x000fe40003800109 */
[----:B------:R-:W-:-:S07]  /*2850*/  VIMNMX R10, R10, R2, !PT ;  /* 0x000000020a0a7248 */ /* 0x000fce0007fe0100 */
.L_x_11090:
[C---:B------:R-:W-:Y:S01]  /*2860*/  ISETP.GE.AND P6, PT, R0.reuse, 0xa, PT ;  /* 0x0000000a0000780c */ /* 0x040fe20003fc6270 */
[----:B------:R-:W0:Y:S01]  /*2870*/  SHFL.IDX PT, R5, R5, 0x1, 0x1c1f ;  /* 0x003c1f0005057f89 */ /* 0x000e2200000e0000 */
[C---:B------:R-:W-:Y:S01]  /*2880*/  ISETP.GE.AND P1, PT, R0.reuse, 0x2, PT ;  /* 0x000000020000780c */ /* 0x040fe20003f26270 */
[----:B------:R-:W-:Y:S01]  /*2890*/  UISETP.NE.AND UP0, UPT, UR53, URZ, UPT ;  /* 0x0000003f3500728c */ /* 0x000fe2000bf05270 */
        /* <DEDUP_REMOVED lines=176> */
[----:B0-----:R-:W-:Y:S01]  /*33a0*/  VIADDMNMX R0, R5, R7, R6, PT ;  /* 0x0000000705007246 */ /* 0x001fe20003800106 */
[----:B------:R-:W-:-:S10]  /*33b0*/  IMAD.IADD R7, R8, 0x1, R5 ;  /* 0x0000000108077824 */ /* 0x000fd400078e0205 */
[----:B------:R-:W-:Y:S02]  /*33c0*/  @P6 LOP3.LUT R16, R16, 0x1, RZ, 0xfc, !PT ;  /* 0x0000000110106812 */ /* 0x000fe400078efcff */
        /* <DEDUP_REMOVED lines=19> */
.L_x_11096:
[----:B------:R-:W-:Y:S02]  /*3500*/  ULDC UR6, c[0x0][0x9e4] ;  /* 0x0002790000067ab9 */ /* 0x000fe40000000800 */
[----:B------:R-:W-:-:S05]  /*3510*/  IMAD.U32 R9, RZ, RZ, UR6 ;  /* 0x00000006ff097e24 */ /* 0x000fca000f8e00ff */
[----:B------:R-:W-:-:S13]  /*3520*/  ISETP.NE.AND P6, PT, R9, 0x1, PT ;  /* 0x000000010900780c */ /* 0x000fda0003fc5270 */
[----:B------:R-:W0:Y:S02]  /*3530*/  @P6 LDC.64 R2, c[0x0][0x9e8] ;  /* 0x00027a00ff026b82 */ /* 0x000e240000000a00 */
[----:B0-----:R-:W-:-:S05]  /*3540*/  @P6 IMAD.HI.U32 R2, R5, R2, RZ ;  /* 0x0000000205026227 */ /* 0x001fca00078e00ff */
[----:B------:R-:W-:-:S07]  /*3550*/  @P6 SHF.R.U32.HI R5, RZ, R3, R2 ;  /* 0x00000003ff056219 */ /* 0x000fce0000011602 */
.L_x_11097:
[----:B------:R-:W-:Y:S05]  /*3560*/  BSYNC B0 ;  /* 0x0000000000007941 */ /* 0x000fea0003800000 */
.L_x_11095:
[----:B------:R-:W-:-:S04]  /*3570*/  IMAD R4, R5, R9, -R4 ;  /* 0x0000000905047224 */ /* 0x000fc800078e0a04 */
[----:B------:R-:W-:-:S05]  /*3580*/  IMAD.IADD R4, R4, 0x1, -R17 ;  /* 0x0000000104047824 */ /* 0x000fca00078e0a11 */
[----:B------:R-:W-:Y:S02]  /*3590*/  VIADDMNMX R0, R4, R9, R0, PT ;  /* 0x0000000904007246 */ /* 0x000fe40003800100 */
[----:B------:R-:W-:-:S07]  /*35a0*/  VIMNMX R7, R7, R4, !PT ;  /* 0x0000000407077248 */ /* 0x000fce0007fe0100 */
.L_x_11094:
[----:B------:R-:W-:Y:S01]  /*35b0*/  ISETP.GT.AND P1, PT, R7, 0x1, !P1 ;  /* 0x000000010700780c */ /* 0x000fe20004f24270 */
[----:B------:R-:W-:Y:S01]  /*35c0*/  ULDC UR33, c[0x0][0x988] ;  /* 0x0002620000217ab9 */ /* 0x000fe20000000800 */
[----:B------:R-:W-:Y:S01]  /*35d0*/  LOP3.LUT P6, RZ, R16, 0x4, RZ, 0xc0, !PT ;  /* 0x0000000410ff7812 */ /* 0x000fe200078cc0ff */
        /* <DEDUP_REMOVED lines=14> */
[----:B------:R-:W-:Y:S01]  /*36c0*/  LOP3.LUT P1, RZ, R16, 0x8, RZ, 0xc0, !PT ;  /* 0x0000000810ff7812 */ /* 0x000fe2000782c0ff */
        /* <DEDUP_REMOVED lines=9> */
[----:B------:R-:W-:-:S02]  /*3760*/  LOP3.LUT P1, RZ, R16, 0x10, RZ, 0xc0, !PT ;  /* 0x0000001010ff7812 */ /* 0x000fc4000782c0ff */
[----:B------:R-:W-:Y:S02]  /*3770*/  FMNMX.FTZ R2, R36, R3, !PT ;  /* 0x0000000324027209 */ /* 0x000fe40007810000 */
[----:B------:R-:W-:Y:S02]  /*3780*/  ISETP.GT.AND P1, PT, R7, 0x11, !P1 ;  /* 0x000000110700780c */ /* 0x000fe40004f24270 */
[C---:B------:R-:W-:Y:S02]  /*3790*/  ISETP.LT.OR P2, PT, R0.reuse, 0x9, P2 ;  /* 0x000000090000780c */ /* 0x040fe40001741670 */
[----:B------:R-:W-:Y:S02]  /*37a0*/  ISETP.LT.OR P1, PT, R0, 0x12, P1 ;  /* 0x000000120000780c */ /* 0x000fe40000f21670 */
[----:B------:R-:W-:Y:S02]  /*37b0*/  FMNMX.FTZ R3, R37, R2, !PT ;  /* 0x0000000225037209 */ /* 0x000fe40007810000 */
[----:B------:R-:W-:-:S02]  /*37c0*/  FSEL R35, R35, -INF , !P1 ;  /* 0xff80000023237808 */ /* 0x000fc40004800000 */
[----:B------:R-:W-:Y:S02]  /*37d0*/  LOP3.LUT P1, RZ, R16, 0x2000000, RZ, 0xc0, !PT ;  /* 0x0200000010ff7812 */ /* 0x000fe4000782c0ff */
[----:B------:R-:W-:Y:S02]  /*37e0*/  FSEL R30, R30, -INF , !P2 ;  /* 0xff8000001e1e7808 */ /* 0x000fe40005000000 */
[----:B------:R-:W-:Y:S02]  /*37f0*/  ISETP.GT.AND P1, PT, R7, 0x18, !P1 ;  /* 0x000000180700780c */ /* 0x000fe40004f24270 */
[----:B------:R-:W-:Y:S02]  /*3800*/  LOP3.LUT P2, RZ, R16, 0x40000, RZ, 0xc0, !PT ;  /* 0x0004000010ff7812 */ /* 0x000fe4000784c0ff */
[----:B------:R-:W-:Y:S02]  /*3810*/  ISETP.LT.OR P1, PT, R0, 0x19, P1 ;  /* 0x000000190000780c */ /* 0x000fe40000f21670 */
[----:B------:R-:W-:-:S02]  /*3820*/  FMNMX.FTZ R2, R40, R3, !PT ;  /* 0x0000000328027209 */ /* 0x000fc40007810000 */
[----:B------:R-:W-:Y:S02]  /*3830*/  FSEL R38, R38, -INF , !P1 ;  /* 0xff80000026267808 */ /* 0x000fe40004800000 */
[C---:B------:R-:W-:Y:S02]  /*3840*/  LOP3.LUT P1, RZ, R16.reuse, 0x1000000, RZ, 0xc0, !PT ;  /* 0x0100000010ff7812 */ /* 0x040fe4000782c0ff */
[----:B------:R-:W-:Y:S02]  /*3850*/  FMNMX.FTZ R3, R41, R2, !PT ;  /* 0x0000000229037209 */ /* 0x000fe40007810000 */
[----:B------:R-:W-:Y:S02]  /*3860*/  ISETP.GT.AND P1, PT, R7, 0x19, !P1 ;  /* 0x000000190700780c */ /* 0x000fe40004f24270 */
[----:B------:R-:W-:Y:S02]  /*3870*/  LOP3.LUT P6, RZ, R16, 0x20000, RZ, 0xc0, !PT ;  /* 0x0002000010ff7812 */ /* 0x000fe400078cc0ff */
        /* <DEDUP_REMOVED lines=22> */
[----:B------:R-:W-:Y:S02]  /*39e0*/  FMNMX.FTZ R3, R61, R2, !PT ;  /* 0x000000023d037209 */ /* 0x000fe40007810000 */
[----:B------:R-:W-:Y:S02]  /*39f0*/  FSEL R46, R46, -INF , !P1 ;  /* 0xff8000002e2e7808 */ /* 0x000fe40004800000 */
[----:B------:R-:W-:-:S02]  /*3a00*/  LOP3.LUT P1, RZ, R16, 0x100000, RZ, 0xc0, !PT ;  /* 0x0010000010ff7812 */ /* 0x000fc4000782c0ff */
[----:B------:R-:W-:Y:S02]  /*3a10*/  FMNMX.FTZ R2, R64, R3, !PT ;  /* 0x0000000340027209 */ /* 0x000fe40007810000 */
        /* <DEDUP_REMOVED lines=27> */
[----:B------:R-:W-:Y:S01]  /*3bd0*/  LOP3.LUT P2, RZ, R16, 0x80, RZ, 0xc0, !PT ;  /* 0x0000008010ff7812 */ /* 0x000fe2000784c0ff */
[----:B------:R-:W0:Y:S01]  /*3be0*/  SHFL.BFLY PT, R3, R2, 0x2, 0x1f ;  /* 0x0c401f0002037f89 */ /* 0x000e2200000e0000 */
[----:B------:R-:W-:-:S02]  /*3bf0*/  FSEL R55, R55, -INF , !P1 ;  /* 0xff80000037377808 */ /* 0x000fc40004800000 */
[C---:B------:R-:W-:Y:S02]  /*3c00*/  LOP3.LUT P1, RZ, R16.reuse, 0x8000, RZ, 0xc0, !PT ;  /* 0x0000800010ff7812 */ /* 0x040fe4000782c0ff */
[----:B------:R-:W-:Y:S02]  /*3c10*/  LOP3.LUT P6, RZ, R16, 0x40, RZ, 0xc0, !PT ;  /* 0x0000004010ff7812 */ /* 0x000fe400078cc0ff */
[C---:B------:R-:W-:Y:S02]  /*3c20*/  ISETP.GT.AND P1, PT, R7.reuse, 0x40, !P1 ;  /* 0x000000400700780c */ /* 0x040fe40004f24270 */
[C---:B------:R-:W-:Y:S02]  /*3c30*/  ISETP.GT.AND P3, PT, R7.reuse, 0x70, !P3 ;  /* 0x000000700700780c */ /* 0x040fe40005f64270 */
[----:B------:R-:W-:Y:S02]  /*3c40*/  ISETP.LT.OR P1, PT, R0, 0x41, P1 ;  /* 0x000000410000780c */ /* 0x000fe40000f21670 */
[----:B------:R-:W-:-:S02]  /*3c50*/  ISETP.GT.AND P4, PT, R7, 0x71, !P4 ;  /* 0x000000710700780c */ /* 0x000fc40006784270 */
[----:B------:R-:W-:Y:S02]  /*3c60*/  FSEL R58, R58, -INF , !P1 ;  /* 0xff8000003a3a7808 */ /* 0x000fe40004800000 */
[----:B------:R-:W-:Y:S02]  /*3c70*/  LOP3.LUT P1, RZ, R16, 0x4000, RZ, 0xc0, !PT ;  /* 0x0000400010ff7812 */ /* 0x000fe4000782c0ff */
[C---:B------:R-:W-:Y:S02]  /*3c80*/  ISETP.GT.AND P5, PT, R7.reuse, 0x78, !P5 ;  /* 0x000000780700780c */ /* 0x040fe40006fa4270 */
[----:B------:R-:W-:Y:S02]  /*3c90*/  ISETP.GT.AND P1, PT, R7, 0x41, !P1 ;  /* 0x000000410700780c */ /* 0x000fe40004f24270 */
[C---:B------:R-:W-:Y:S02]  /*3ca0*/  ISETP.LT.OR P3, PT, R0.reuse, 0x71, P3 ;  /* 0x000000710000780c */ /* 0x040fe40001f61670 */
[----:B------:R-:W-:-:S02]  /*3cb0*/  ISETP.LT.OR P1, PT, R0, 0x42, P1 ;  /* 0x000000420000780c */ /* 0x000fc40000f21670 */
[----:B0-----:R-:W-:Y:S02]  /*3cc0*/  FMNMX.FTZ R4, R2, R3, !PT ;  /* 0x0000000302047209 */ /* 0x001fe40007810000 */
[----:B------:R-:W-:Y:S02]  /*3cd0*/  FSEL R59, R59, -INF , !P1 ;  /* 0xff8000003b3b7808 */ /* 0x000fe40004800000 */
[----:B------:R-:W-:Y:S01]  /*3ce0*/  LOP3.LUT P1, RZ, R16, 0x2000, RZ, 0xc0, !PT ;  /* 0x0000200010ff7812 */ /* 0x000fe2000782c0ff */
[----:B------:R-:W0:Y:S01]  /*3cf0*/  SHFL.BFLY PT, R3, R4, 0x1, 0x1f ;  /* 0x0c201f0004037f89 */ /* 0x000e2200000e0000 */
[----:B------:R-:W-:Y:S02]  /*3d00*/  ISETP.LT.OR P4, PT, R0, 0x72, P4 ;  /* 0x000000720000780c */ /* 0x000fe40002781670 */
[----:B------:R-:W-:Y:S02]  /*3d10*/  ISETP.GT.AND P1, PT, R7, 0x48, !P1 ;  /* 0x000000480700780c */ /* 0x000fe40004f24270 */
[----:B------:R-:W-:-:S02]  /*3d20*/  FSEL R82, R82, -INF , !P3 ;  /* 0xff80000052527808 */ /* 0x000fc40005800000 */
[C---:B------:R-:W-:Y:S02]  /*3d30*/  ISETP.LT.OR P1, PT, R0.reuse, 0x49, P1 ;  /* 0x000000490000780c */ /* 0x040fe40000f21670 */
[----:B------:R-:W-:Y:S02]  /*3d40*/  ISETP.LT.OR P5, PT, R0, 0x79, P5 ;  /* 0x000000790000780c */ /* 0x000fe40002fa1670 */
[----:B------:R-:W-:Y:S02]  /*3d50*/  FSEL R62, R62, -INF , !P1 ;  /* 0xff8000003e3e7808 */ /* 0x000fe40004800000 */
[----:B------:R-:W-:Y:S02]  /*3d60*/  LOP3.LUT P1, RZ, R16, 0x1000, RZ, 0xc0, !PT ;  /* 0x0000100010ff7812 */ /* 0x000fe4000782c0ff */
[----:B------:R-:W-:Y:S02]  /*3d70*/  FSEL R83, R83, -INF , !P4 ;  /* 0xff80000053537808 */ /* 0x000fe40006000000 */
[----:B------:R-:W-:-:S02]  /*3d80*/  ISETP.GT.AND P1, PT, R7, 0x49, !P1 ;  /* 0x000000490700780c */ /* 0x000fc40004f24270 */
[----:B------:R-:W-:Y:S02]  /*3d90*/  FSEL R86, R86, -INF , !P5 ;  /* 0xff80000056567808 */ /* 0x000fe40006800000 */
[----:B------:R-:W-:Y:S02]  /*3da0*/  ISETP.LT.OR P1, PT, R0, 0x4a, P1 ;  /* 0x0000004a0000780c */ /* 0x000fe40000f21670 */
[----:B0-----:R-:W-:Y:S02]  /*3db0*/  FMNMX.FTZ R3, R4, R3, !PT ;  /* 0x0000000304037209 */ /* 0x001fe40007810000 */
[----:B------:R-:W-:Y:S02]  /*3dc0*/  FSEL R63, R63, -INF , !P1 ;  /* 0xff8000003f3f7808 */ /* 0x000fe40004800000 */
[----:B------:R-:W-:Y:S01]  /*3dd0*/  LOP3.LUT P1, RZ, R16, 0x800, RZ, 0xc0, !PT ;  /* 0x0000080010ff7812 */ /* 0x000fe2000782c0ff */
[----:B------:R-:W-:-:S03]  /*3de0*/  FMUL.FTZ R89, R3, UR33 ;  /* 0x0000002103597c20 */ /* 0x000fc60008410000 */
[----:B------:R-:W-:-:S04]  /*3df0*/  ISETP.GT.AND P1, PT, R7, 0x50, !P1 ;  /* 0x000000500700780c */ /* 0x000fc80004f24270 */
[----:B------:R-:W-:-:S04]  /*3e00*/  ISETP.LT.OR P1, PT, R0, 0x51, P1 ;  /* 0x000000510000780c */ /* 0x000fc80000f21670 */
[----:B------:R-:W-:Y:S02]  /*3e10*/  FSEL R66, R66, -INF , !P1 ;  /* 0xff80000042427808 */ /* 0x000fe40004800000 */
[----:B------:R-:W-:-:S04]  /*3e20*/  LOP3.LUT P1, RZ, R16, 0x400, RZ, 0xc0, !PT ;  /* 0x0000040010ff7812 */ /* 0x000fc8000782c0ff */
        /* <DEDUP_REMOVED lines=11> */
[C---:B------:R-:W-:Y:S02]  /*3ee0*/  ISETP.GT.AND P1, PT, R7.reuse, 0x60, !P2 ;  /* 0x000000600700780c */ /* 0x040fe40005724270 */
[----:B------:R-:W-:Y:S02]  /*3ef0*/  LOP3.LUT P2, RZ, R16, 0x20, RZ, 0xc0, !PT ;  /* 0x0000002010ff7812 */ /* 0x000fe4000784c0ff */
[----:B------:R-:W-:Y:S02]  /*3f00*/  ISETP.LT.OR P1, PT, R0, 0x61, P1 ;  /* 0x000000610000780c */ /* 0x000fe40000f21670 */
[----:B------:R-:W-:Y:S02]  /*3f10*/  ISETP.GT.AND P2, PT, R7, 0x69, !P2 ;  /* 0x000000690700780c */ /* 0x000fe40005744270 */
[----:B------:R-:W-:-:S02]  /*3f20*/  FSEL R74, R74, -INF , !P1 ;  /* 0xff8000004a4a7808 */ /* 0x000fc40004800000 */
[----:B------:R-:W-:Y:S02]  /*3f30*/  ISETP.GT.AND P1, PT, R7, 0x61, !P6 ;  /* 0x000000610700780c */ /* 0x000fe40007724270 */
[----:B------:R-:W-:Y:S02]  /*3f40*/  LOP3.LUT P6, RZ, R16, 0x2, RZ, 0xc0, !PT ;  /* 0x0000000210ff7812 */ /* 0x000fe400078cc0ff */
[C---:B------:R-:W-:Y:S02]  /*3f50*/  ISETP.LT.OR P1, PT, R0.reuse, 0x62, P1 ;  /* 0x000000620000780c */ /* 0x040fe40000f21670 */
[----:B------:R-:W-:Y:S02]  /*3f60*/  ISETP.LT.OR P2, PT, R0, 0x6a, P2 ;  /* 0x0000006a0000780c */ /* 0x000fe40001741670 */
[----:B------:R-:W-:Y:S02]  /*3f70*/  FSEL R75, R75, -INF , !P1 ;  /* 0xff8000004b4b7808 */ /* 0x000fe40004800000 */
[----:B------:R-:W-:-:S02]  /*3f80*/  FSETP.NEU.FTZ.AND P1, PT, R3, -INF , PT ;  /* 0xff8000000300780b */ /* 0x000fc40003f3d000 */
[----:B------:R-:W-:Y:S02]  /*3f90*/  FSEL R79, R79, -INF , !P2 ;  /* 0xff8000004f4f7808 */ /* 0x000fe40005000000 */
[----:B------:R-:W-:Y:S02]  /*3fa0*/  FSEL R89, R89, RZ, P1 ;  /* 0x000000ff59597208 */ /* 0x000fe40000800000 */
[----:B------:R-:W-:Y:S02]  /*3fb0*/  ISETP.GT.AND P1, PT, R7, RZ, !P6 ;  /* 0x000000ff0700720c */ /* 0x000fe40007724270 */
[----:B------:R-:W-:Y:S01]  /*3fc0*/  LOP3.LUT P6, RZ, R16, 0x1, RZ, 0xc0, !PT ;  /* 0x0000000110ff7812 */ /* 0x000fe200078cc0ff */
[--C-:B------:R-:W-:Y:S01]  /*3fd0*/  FFMA.FTZ R9, R25, UR33, -R89.reuse ;  /* 0x0000002119097c23 */ /* 0x100fe20008010859 */
[----:B------:R-:W-:Y:S01]  /*3fe0*/  ISETP.LT.OR P1, PT, R0, 0x1, P1 ;  /* 0x000000010000780c */ /* 0x000fe20000f21670 */
[--C-:B------:R-:W-:Y:S01]  /*3ff0*/  FFMA.FTZ R8, R24, UR33, -R89.reuse ;  /* 0x0000002118087c23 */ /* 0x100fe20008010859 */
[----:B------:R-:W-:Y:S01]  /*4000*/  ISETP.GT.AND P6, PT, R7, 0x79, !P6 ;  /* 0x000000790700780c */ /* 0x000fe200077c4270 */
[--C-:B------:R-:W-:Y:S01]  /*4010*/  FFMA.FTZ R4, R32, UR33, -R89.reuse ;  /* 0x0000002120047c23 */ /* 0x100fe20008010859 */
[----:B------:R-:W-:Y:S01]  /*4020*/  FSEL R90, R26, -INF , !P1 ;  /* 0xff8000001a5a7808 */ /* 0x000fe20004800000 */
[--C-:B------:R-:W-:Y:S01]  /*4030*/  FFMA.FTZ R10, R28, UR33, -R89.reuse ;  /* 0x000000211c0a7c23 */ /* 0x100fe20008010859 */
[----:B------:R-:W-:Y:S01]  /*4040*/  LOP3.LUT P1, RZ, R16, 0x4000000, RZ, 0xc0, !PT ;  /* 0x0400000010ff7812 */ /* 0x000fe2000782c0ff */
[----:B------:R-:W-:Y:S01]  /*4050*/  MUFU.EX2 R8, R8 ;  /* 0x0000000800087308 */ /* 0x000fe20000000800 */
[----:B------:R-:W-:Y:S01]  /*4060*/  FMNMX.FTZ R5, R90, R27, !PT ;  /* 0x0000001b5a057209 */ /* 0x000fe20007810000 */
[--C-:B------:R-:W-:Y:S01]  /*4070*/  FFMA.FTZ R11, R29, UR33, -R89.reuse ;  /* 0x000000211d0b7c23 */ /* 0x100fe20008010859 */
[----:B------:R-:W-:Y:S01]  /*4080*/  ISETP.GT.AND P1, PT, R7, 0x68, !P1 ;  /* 0x000000680700780c */ /* 0x000fe20004f24270 */
[--C-:B------:R-:W-:Y:S01]  /*4090*/  FFMA.FTZ R53, R53, UR33, -R89.reuse ;  /* 0x0000002135357c23 */ /* 0x100fe20008010859 */
[----:B------:R-:W-:Y:S01]  /*40a0*/  FMNMX.FTZ R2, R30, R5, !PT ;  /* 0x000000051e027209 */ /* 0x000fe20007810000 */
[--C-:B------:R-:W-:Y:S01]  /*40b0*/  FFMA.FTZ R13, R33, UR33, -R89.reuse ;  /* 0x00000021210d7c23 */ /* 0x100fe20008010859 */
[----:B------:R-:W-:Y:S01]  /*40c0*/  ISETP.LT.OR P1, PT, R0, 0x69, P1 ;  /* 0x000000690000780c */ /* 0x000fe20000f21670 */
[----:B------:R-:W0:Y:S01]  /*40d0*/  MUFU.EX2 R9, R9 ;  /* 0x0000000900097308 */ /* 0x000e220000000800 */
[----:B------:R-:W-:Y:S01]  /*40e0*/  FMNMX.FTZ R5, R31, R2, !PT ;  /* 0x000000021f057209 */ /* 0x000fe20007810000 */
[--C-:B------:R-:W-:Y:S01]  /*40f0*/  FFMA.FTZ R49, R49, UR33, -R89.reuse ;  /* 0x0000002131317c23 */ /* 0x100fe20008010859 */
[----:B------:R-:W-:Y:S01]  /*4100*/  FSEL R78, R78, -INF , !P1 ;  /* 0xff8000004e4e7808 */ /* 0x000fe20004800000 */
[--C-:B------:R-:W-:Y:S01]  /*4110*/  FFMA.FTZ R12, R36, UR33, -R89.reuse ;  /* 0x00000021240c7c23 */ /* 0x100fe20008010859 */
[----:B------:R-:W-:Y:S01]  /*4120*/  FMNMX.FTZ R2, R34, R5, !PT ;  /* 0x0000000522027209 */ /* 0x000fe20007810000 */
[--C-:B------:R-:W-:Y:S01]  /*4130*/  FFMA.FTZ R21, R41, UR33, -R89.reuse ;  /* 0x0000002129157c23 */ /* 0x100fe20008010859 */
[----:B------:R-:W-:Y:S01]  /*4140*/  ISETP.LT.OR P6, PT, R0, 0x7a, P6 ;  /* 0x0000007a0000780c */ /* 0x000fe200037c1670 */
[----:B------:R-:W1:Y:S01]  /*4150*/  MUFU.EX2 R10, R10 ;  /* 0x0000000a000a7308 */ /* 0x000e620000000800 */
[----:B------:R-:W-:Y:S01]  /*4160*/  FMNMX.FTZ R5, R35, R2, !PT ;  /* 0x0000000223057209 */ /* 0x000fe20007810000 */
[--C-:B------:R-:W-:Y:S01]  /*4170*/  FFMA.FTZ R41, R73, UR33, -R89.reuse ;  /* 0x0000002149297c23 */ /* 0x100fe20008010859 */
[----:B------:R-:W-:Y:S01]  /*4180*/  FSEL R87, R87, -INF , !P6 ;  /* 0xff80000057577808 */ /* 0x000fe20007000000 */
        /* <DEDUP_REMOVED lines=16> */
[----:B------:R-:W-:Y:S01]  /*4290*/  FFMA.FTZ R37, R85, UR33, -R89 ;  /* 0x0000002155257c23 */ /* 0x000fe20008010859 */
        /* <DEDUP_REMOVED lines=11> */
[----:B------:R-:W-:Y:S01]  /*4350*/  FMNMX.FTZ R5, R59, R2, !PT ;  /* 0x000000023b057209 */ /* 0x000fe20007810000 */
[----:B------:R-:W-:-:S03]  /*4360*/  FFMA.FTZ R2, R48, UR33, -R89 ;  /* 0x0000002130027c23 */ /* 0x000fc60008010859 */
[----:B------:R-:W-:-:S03]  /*4370*/  FMNMX.FTZ R6, R62, R5, !PT ;  /* 0x000000053e067209 */ /* 0x000fc60007810000 */
[----:B------:R-:W-:Y:S01]  /*4380*/  MUFU.EX2 R21, R21 ;  /* 0x0000001500157308 */ /* 0x000fe20000000800 */
[----:B------:R-:W-:-:S04]  /*4390*/  FMNMX.FTZ R5, R63, R6, !PT ;  /* 0x000000063f057209 */ /* 0x000fc80007810000 */
[----:B------:R-:W-:-:S03]  /*43a0*/  FMNMX.FTZ R6, R66, R5, !PT ;  /* 0x0000000542067209 */ /* 0x000fc60007810000 */
[----:B------:R2:W-:Y:S01]  /*43b0*/  MUFU.EX2 R5, R49 ;  /* 0x0000003100057308 */ /* 0x0005e20000000800 */
[----:B------:R-:W-:Y:S01]  /*43c0*/  FMNMX.FTZ R25, R67, R6, !PT ;  /* 0x0000000643197209 */ /* 0x000fe20007810000 */
[----:B------:R-:W-:-:S03]  /*43d0*/  FFMA.FTZ R6, R52, UR33, -R89 ;  /* 0x0000002134067c23 */ /* 0x000fc60008010859 */
[----:B------:R-:W-:-:S03]  /*43e0*/  FMNMX.FTZ R24, R70, R25, !PT ;  /* 0x0000001946187209 */ /* 0x000fc60007810000 */
[----:B------:R-:W-:Y:S01]  /*43f0*/  MUFU.EX2 R20, R20 ;  /* 0x0000001400147308 */ /* 0x000fe20000000800 */
[----:B------:R-:W-:Y:S01]  /*4400*/  FMNMX.FTZ R25, R71, R24, !PT ;  /* 0x0000001847197209 */ /* 0x000fe20007810000 */
[--C-:B--2---:R-:W-:Y:S01]  /*4410*/  FFMA.FTZ R49, R57, UR33, -R89.reuse ;  /* 0x0000002139317c23 */ /* 0x104fe20008010859 */
[----:B------:R-:W-:Y:S02]  /*4420*/  FFMA.FTZ R57, R65, UR33, -R89 ;  /* 0x0000002141397c23 */ /* 0x000fe40008010859 */
        /* <DEDUP_REMOVED lines=10> */
[----:B------:R-:W-:Y:S01]  /*44d0*/  MUFU.EX2 R2, R2 ;  /* 0x0000000200027308 */ /* 0x000fe20000000800 */
[----:B------:R-:W-:Y:S01]  /*44e0*/  FMNMX.FTZ R7, R83, R26, !PT ;  /* 0x0000001a53077209 */ /* 0x000fe20007810000 */
[----:B------:R-:W-:-:S03]  /*44f0*/  FFMA.FTZ R26, R60, UR33, -R89 ;  /* 0x000000213c1a7c23 */ /* 0x000fc60008010859 */
[----:B------:R-:W-:-:S03]  /*4500*/  FMNMX.FTZ R0, R86, R7, !PT ;  /* 0x0000000756007209 */ /* 0x000fc60007810000 */
[----:B------:R-:W-:Y:S01]  /*4510*/  MUFU.EX2 R6, R6 ;  /* 0x0000000600067308 */ /* 0x000fe20000000800 */
[----:B------:R-:W-:-:S05]  /*4520*/  FMNMX.FTZ R0, R87, R0, !PT ;  /* 0x0000000057007209 */ /* 0x000fca0007810000 */
[----:B------:R-:W2:Y:S02]  /*4530*/  SHFL.BFLY PT, R7, R0, 0x2, 0x1f ;  /* 0x0c401f0000077f89 */ /* 0x000ea400000e0000 */
[----:B------:R-:W-:Y:S08]  /*4540*/  MUFU.EX2 R24, R24 ;  /* 0x0000001800187308 */ /* 0x000ff00000000800 */
[----:B------:R-:W-:Y:S08]  /*4550*/  MUFU.EX2 R49, R49 ;  /* 0x0000003100317308 */ /* 0x000ff00000000800 */
[----:B------:R-:W-:Y:S01]  /*4560*/  MUFU.EX2 R26, R26 ;  /* 0x0000001a001a7308 */ /* 0x000fe20000000800 */
[----:B--2---:R-:W-:Y:S01]  /*4570*/  FMNMX.FTZ R32, R0, R7, !PT ;  /* 0x0000000700207209 */ /* 0x004fe20007810000 */
[----:B------:R-:W-:-:S06]  /*4580*/  FFMA.FTZ R0, R80, UR33, -R89 ;  /* 0x0000002150007c23 */ /* 0x000fcc0008010859 */
        /* <DEDUP_REMOVED lines=28> */
[----:B------:R2:W3:Y:S01]  /*4750*/  MUFU.EX2 R69, R52 ;  /* 0x0000003400457308 */ /* 0x0004e20000000800 */
        /* <DEDUP_REMOVED lines=8> */
[--C-:B--2---:R-:W-:Y:S01]  /*47e0*/  FFMA.FTZ R52, R46, UR33, -R48.reuse ;  /* 0x000000212e347c23 */ /* 0x104fe20008010830 */
[--C-:B------:R-:W-:Y:S01]  /*47f0*/  FFMA.FTZ R46, R55, UR33, -R48.reuse ;  /* 0x00000021372e7c23 */ /* 0x100fe20008010830 */
[----:B0-----:R-:W-:Y:S01]  /*4800*/  FADD.FTZ R55, R8, R9 ;  /* 0x0000000908377221 */ /* 0x001fe20000010000 */
[----:B------:R-:W-:Y:S01]  /*4810*/  F2FP.BF16.F32.PACK_AB R8, R9, R8 ;  /* 0x000000080908723e */ /* 0x000fe200000010ff */
[--C-:B------:R-:W-:Y:S01]  /*4820*/  FFMA.FTZ R78, R78, UR33, -R48.reuse ;  /* 0x000000214e4e7c23 */ /* 0x100fe20008010830 */
[----:B------:R-:W-:Y:S01]  /*4830*/  FFMA.FTZ R79, R79, UR33, -R48 ;  /* 0x000000214f4f7c23 */ /* 0x000fe20008010830 */
[----:B-1----:R-:W-:Y:S01]  /*4840*/  FADD.FTZ R58, R10, R55 ;  /* 0x000000370a3a7221 */ /* 0x002fe20000010000 */
[----:B------:R0:W1:Y:S01]  /*4850*/  MUFU.EX2 R73, R60 ;  /* 0x0000003c00497308 */ /* 0x0000620000000800 */
[----:B---3--:R-:W-:Y:S01]  /*4860*/  FADD.FTZ R9, R90, R69 ;  /* 0x000000455a097221 */ /* 0x008fe20000010000 */
[C---:B------:R-:W-:Y:S01]  /*4870*/  F2FP.BF16.F32.PACK_AB R10, R11.reuse, R10 ;  /* 0x0000000a0b0a723e */ /* 0x040fe200000010ff */
[----:B------:R-:W-:Y:S01]  /*4880*/  FADD.FTZ R59, R11, R58 ;  /* 0x0000003a0b3b7221 */ /* 0x000fe20000010000 */
[--C-:B------:R-:W-:Y:S01]  /*4890*/  FFMA.FTZ R55, R66, UR33, -R48.reuse ;  /* 0x0000002142377c23 */ /* 0x100fe20008010830 */
[--C-:B------:R-:W-:Y:S01]  /*48a0*/  FFMA.FTZ R82, R82, UR33, -R48.reuse ;  /* 0x0000002152527c23 */ /* 0x100fe20008010830 */
[--C-:B------:R-:W-:Y:S01]  /*48b0*/  FFMA.FTZ R83, R83, UR33, -R48.reuse ;  /* 0x0000002153537c23 */ /* 0x100fe20008010830 */
[--C-:B------:R-:W-:Y:S01]  /*48c0*/  FFMA.FTZ R86, R86, UR33, -R48.reuse ;  /* 0x0000002156567c23 */ /* 0x100fe20008010830 */
[----:B------:R-:W2:Y:S01]  /*48d0*/  MUFU.EX2 R27, R27 ;  /* 0x0000001b001b7308 */ /* 0x000ea20000000800 */
[----:B0-----:R-:W-:Y:S01]  /*48e0*/  FADD.FTZ R60, R4, R59 ;  /* 0x0000003b043c7221 */ /* 0x001fe20000010000 */
[----:B----4-:R-:W-:Y:S01]  /*48f0*/  FADD.FTZ R58, R56, R9 ;  /* 0x00000009383a7221 */ /* 0x010fe20000010000 */
[----:B------:R-:W-:Y:S01]  /*4900*/  F2FP.BF16.F32.PACK_AB R9, R69, R90 ;  /* 0x0000005a4509723e */ /* 0x000fe200000010ff */
[----:B------:R-:W-:Y:S01]  /*4910*/  FFMA.FTZ R87, R87, UR33, -R48 ;  /* 0x0000002157577c23 */ /* 0x000fe20008010830 */
[----:B------:R-:W-:-:S03]  /*4920*/  FADD.FTZ R59, R13, R60 ;  /* 0x0000003c0d3b7221 */ /* 0x000fc60000010000 */
[----:B------:R-:W0:Y:S01]  /*4930*/  MUFU.EX2 R30, R30 ;  /* 0x0000001e001e7308 */ /* 0x000e220000000800 */
[C---:B-1----:R-:W-:Y:S01]  /*4940*/  FADD.FTZ R60, R73.reuse, R58 ;  /* 0x0000003a493c7221 */ /* 0x042fe20000010000 */
[----:B------:R-:W-:Y:S01]  /*4950*/  FADD.FTZ R62, R12, R59 ;  /* 0x0000003b0c3e7221 */ /* 0x000fe20000010000 */
[----:B------:R-:W-:Y:S01]  /*4960*/  F2FP.BF16.F32.PACK_AB R11, R73, R56 ;  /* 0x00000038490b723e */ /* 0x000fe200000010ff */
[--C-:B------:R-:W-:Y:S01]  /*4970*/  FFMA.FTZ R58, R70, UR33, -R48.reuse ;  /* 0x00000021463a7c23 */ /* 0x100fe20008010830 */
[----:B------:R-:W-:Y:S01]  /*4980*/  FFMA.FTZ R59, R71, UR33, -R48 ;  /* 0x00000021473b7c23 */ /* 0x000fe20008010830 */
[----:B------:R-:W-:Y:S02]  /*4990*/  FADD.FTZ R69, R15, R62 ;  /* 0x0000003e0f457221 */ /* 0x000fe40000010000 */
[----:B------:R-:W1:Y:S01]  /*49a0*/  MUFU.EX2 R31, R31 ;  /* 0x0000001f001f7308 */ /* 0x000e620000000800 */
[----:B--2---:R-:W-:Y:S01]  /*49b0*/  FADD.FTZ R63, R27, R60 ;  /* 0x0000003c1b3f7221 */ /* 0x004fe20000010000 */
[----:B------:R-:W-:Y:S01]  /*49c0*/  FADD.FTZ R62, R14, R69 ;  /* 0x000000450e3e7221 */ /* 0x000fe20000010000 */
[----:B------:R2:W-:Y:S05]  /*49d0*/  STSM.16.M88.4 [R18+0x21800], R8 ;  /* 0x0218000812007844 */ /* 0x0005ea0000000200 */
[----:B------:R-:W3:Y:S01]  /*49e0*/  MUFU.EX2 R34, R34 ;  /* 0x0000002200227308 */ /* 0x000ee20000000800 */
[----:B0-----:R-:W-:-:S07]  /*49f0*/  FADD.FTZ R60, R30, R63 ;  /* 0x0000003f1e3c7221 */ /* 0x001fce0000010000 */
[----:B------:R-:W0:Y:S01]  /*4a00*/  MUFU.EX2 R38, R38 ;  /* 0x0000002600267308 */ /* 0x000e220000000800 */
[----:B-1----:R-:W-:Y:S01]  /*4a10*/  FADD.FTZ R63, R31, R60 ;  /* 0x0000003c1f3f7221 */ /* 0x002fe20000010000 */
[----:B--2---:R-:W-:Y:S02]  /*4a20*/  F2FP.BF16.F32.PACK_AB R8, R13, R4 ;  /* 0x000000040d08723e */ /* 0x004fe400000010ff */
[----:B------:R-:W-:Y:S02]  /*4a30*/  F2FP.BF16.F32.PACK_AB R10, R15, R12 ;  /* 0x0000000c0f0a723e */ /* 0x000fe400000010ff */
[----:B------:R-:W-:Y:S02]  /*4a40*/  F2FP.BF16.F32.PACK_AB R12, R21, R14 ;  /* 0x0000000e150c723e */ /* 0x000fe400000010ff */
[----:B------:R-:W1:Y:S01]  /*4a50*/  MUFU.EX2 R43, R43 ;  /* 0x0000002b002b7308 */ /* 0x000e620000000800 */
[----:B---3--:R-:W-:Y:S01]  /*4a60*/  FADD.FTZ R63, R34, R63 ;  /* 0x0000003f223f7221 */ /* 0x008fe20000010000 */
[----:B------:R-:W-:-:S02]  /*4a70*/  F2FP.BF16.F32.PACK_AB R14, R29, R20 ;  /* 0x000000141d0e723e */ /* 0x000fc400000010ff */
[----:B------:R-:W-:Y:S02]  /*4a80*/  F2FP.BF16.F32.PACK_AB R9, R30, R27 ;  /* 0x0000001b1e09723e */ /* 0x000fe400000010ff */
[----:B------:R-:W-:Y:S02]  /*4a90*/  F2FP.BF16.F32.PACK_AB R11, R34, R31 ;  /* 0x0000001f220b723e */ /* 0x000fe400000010ff */
[----:B------:R-:W2:Y:S01]  /*4aa0*/  MUFU.EX2 R52, R52 ;  /* 0x0000003400347308 */ /* 0x000ea20000000800 */
[----:B0-----:R-:W-:Y:S02]  /*4ab0*/  FADD.FTZ R60, R38, R63 ;  /* 0x0000003f263c7221 */ /* 0x001fe40000010000 */
[----:B------:R0:W-:Y:S05]  /*4ac0*/  STSM.16.M88.4 [R23], R8 ;  /* 0x0000000817007844 */ /* 0x0001ea0000000200 */
[----:B------:R3:W-:Y:S01]  /*4ad0*/  MUFU.EX2 R56, R67 ;  /* 0x0000004300387308 */ /* 0x0007e20000000800 */
[----:B-1----:R-:W-:-:S07]  /*4ae0*/  FADD.FTZ R63, R43, R60 ;  /* 0x0000003c2b3f7221 */ /* 0x002fce0000010000 */
[----:B------:R-:W1:Y:S01]  /*4af0*/  MUFU.EX2 R65, R65 ;  /* 0x0000004100417308 */ /* 0x000e620000000800 */
[----:B---3--:R-:W-:Y:S01]  /*4b00*/  FADD.FTZ R67, R21, R62 ;  /* 0x0000003e15437221 */ /* 0x008fe20000010000 */
[----:B--2---:R-:W-:Y:S01]  /*4b10*/  FADD.FTZ R60, R52, R63 ;  /* 0x0000003f343c7221 */ /* 0x004fe20000010000 */
[----:B0-----:R-:W-:Y:S02]  /*4b20*/  F2FP.BF16.F32.PACK_AB R8, R5, R2 ;  /* 0x000000020508723e */ /* 0x001fe400000010ff */
[----:B------:R-:W-:Y:S01]  /*4b30*/  FADD.FTZ R62, R20, R67 ;  /* 0x00000043143e7221 */ /* 0x000fe20000010000 */
[----:B------:R-:W-:Y:S02]  /*4b40*/  F2FP.BF16.F32.PACK_AB R10, R25, R6 ;  /* 0x00000006190a723e */ /* 0x000fe400000010ff */
[----:B------:R-:W0:Y:S01]  /*4b50*/  MUFU.EX2 R35, R35 ;  /* 0x0000002300237308 */ /* 0x000e220000000800 */
[----:B------:R-:W-:-:S04]  /*4b60*/  FADD.FTZ R67, R29, R62 ;  /* 0x0000003e1d437221 */ /* 0x000fc80000010000 */
[----:B------:R-:W-:-:S03]  /*4b70*/  FADD.FTZ R62, R2, R67 ;  /* 0x00000043023e7221 */ /* 0x000fc60000010000 */
[----:B------:R-:W2:Y:S01]  /*4b80*/  MUFU.EX2 R42, R42 ;  /* 0x0000002a002a7308 */ /* 0x000ea20000000800 */
[----:B------:R-:W-:Y:S01]  /*4b90*/  FADD.FTZ R63, R5, R62 ;  /* 0x0000003e053f7221 */ /* 0x000fe20000010000 */
[----:B-1----:R-:W-:-:S03]  /*4ba0*/  FADD.FTZ R60, R65, R60 ;  /* 0x0000003c413c7221 */ /* 0x002fc60000010000 */
[----:B------:R-:W-:Y:S01]  /*4bb0*/  FADD.FTZ R4, R6, R63 ;  /* 0x0000003f06047221 */ /* 0x000fe20000010000 */
[----:B------:R-:W-:Y:S02]  /*4bc0*/  VIADD R6, R88, 0xfffffffe ;  /* 0xfffffffe58067836 */ /* 0x000fe40000000000 */
[----:B------:R-:W1:Y:S01]  /*4bd0*/  MUFU.EX2 R39, R39 ;  /* 0x0000002700277308 */ /* 0x000e620000000800 */
[----:B0-----:R-:W-:Y:S01]  /*4be0*/  FADD.FTZ R13, R35, R60 ;  /* 0x0000003c230d7221 */ /* 0x001fe20000010000 */
[----:B------:R-:W-:-:S04]  /*4bf0*/  FADD.FTZ R15, R25, R4 ;  /* 0x00000004190f7221 */ /* 0x000fc80000010000 */
[----:B------:R-:W-:Y:S02]  /*4c00*/  FADD.FTZ R20, R24, R15 ;  /* 0x0000000f18147221 */ /* 0x000fe40000010000 */
[----:B------:R-:W0:Y:S01]  /*4c10*/  MUFU.EX2 R46, R46 ;  /* 0x0000002e002e7308 */ /* 0x000e220000000800 */
[C---:B--2---:R-:W-:Y:S01]  /*4c20*/  FADD.FTZ R4, R42.reuse, R13 ;  /* 0x0000000d2a047221 */ /* 0x044fe20000010000 */
[----:B------:R-:W-:Y:S01]  /*4c30*/  FADD.FTZ R21, R49, R20 ;  /* 0x0000001431157221 */ /* 0x000fe20000010000 */
[----:B------:R-:W-:Y:S02]  /*4c40*/  F2FP.BF16.F32.PACK_AB R13, R43, R38 ;  /* 0x000000262b0d723e */ /* 0x000fe400000010ff */
[----:B------:R-:W-:Y:S01]  /*4c50*/  F2FP.BF16.F32.PACK_AB R9, R42, R35 ;  /* 0x000000232a09723e */ /* 0x000fe200000010ff */
[----:B------:R-:W-:Y:S02]  /*4c60*/  FADD.FTZ R20, R26, R21 ;  /* 0x000000151a147221 */ /* 0x000fe40000010000 */
[----:B------:R-:W2:Y:S01]  /*4c70*/  MUFU.EX2 R47, R47 ;  /* 0x0000002f002f7308 */ /* 0x000ea20000000800 */
[----:B-1----:R-:W-:Y:S01]  /*4c80*/  FADD.FTZ R15, R39, R4 ;  /* 0x00000004270f7221 */ /* 0x002fe20000010000 */
[----:B------:R-:W-:-:S04]  /*4c90*/  FADD.FTZ R27, R53, R20 ;  /* 0x00000014351b7221 */ /* 0x000fc80000010000 */
[----:B------:R-:W-:Y:S02]  /*4ca0*/  FADD.FTZ R2, R40, R27 ;  /* 0x0000001b28027221 */ /* 0x000fe40000010000 */
[----:B------:R-:W1:Y:S01]  /*4cb0*/  MUFU.EX2 R50, R50 ;  /* 0x0000003200327308 */ /* 0x000e620000000800 */
[C---:B0-----:R-:W-:Y:S01]  /*4cc0*/  FADD.FTZ R4, R46.reuse, R15 ;  /* 0x0000000f2e047221 */ /* 0x041fe20000010000 */
[----:B------:R-:W-:Y:S02]  /*4cd0*/  F2FP.BF16.F32.PACK_AB R15, R65, R52 ;  /* 0x00000034410f723e */ /* 0x000fe400000010ff */
[----:B------:R-:W-:-:S03]  /*4ce0*/  F2FP.BF16.F32.PACK_AB R11, R46, R39 ;  /* 0x000000272e0b723e */ /* 0x000fc600000010ff */
[----:B------:R0:W-:Y:S01]  /*4cf0*/  STSM.16.M88.4 [R22], R12 ;  /* 0x0000000c16007844 */ /* 0x0001e20000000200 */
[----:B------:R-:W3:Y:S01]  /*4d00*/  MUFU.EX2 R51, R51 ;  /* 0x0000003300337308 */ /* 0x000ee20000000800 */
[----:B--2---:R-:W-:Y:S02]  /*4d10*/  FADD.FTZ R21, R47, R4 ;  /* 0x000000042f157221 */ /* 0x004fe40000010000 */
[----:B------:R2:W-:Y:S05]  /*4d20*/  STSM.16.M88.4 [R19], R8 ;  /* 0x0000000813007844 */ /* 0x0005ea0000000200 */
[----:B------:R-:W4:Y:S01]  /*4d30*/  MUFU.EX2 R54, R54 ;  /* 0x0000003600367308 */ /* 0x000f220000000800 */
[----:B-1----:R-:W-:Y:S01]  /*4d40*/  FADD.FTZ R4, R50, R21 ;  /* 0x0000001532047221 */ /* 0x002fe20000010000 */
[----:B------:R-:W-:Y:S01]  /*4d50*/  FADD.FTZ R21, R57, R2 ;  /* 0x0000000239157221 */ /* 0x000fe20000010000 */
[----:B0-----:R-:W-:-:S05]  /*4d60*/  F2FP.BF16.F32.PACK_AB R12, R49, R24 ;  /* 0x00000018310c723e */ /* 0x001fca00000010ff */
[----:B------:R-:W0:Y:S01]  /*4d70*/  MUFU.EX2 R55, R55 ;  /* 0x0000003700377308 */ /* 0x000e220000000800 */
[----:B---3--:R-:W-:Y:S01]  /*4d80*/  FADD.FTZ R5, R51, R4 ;  /* 0x0000000433057221 */ /* 0x008fe20000010000 */
[----:B------:R-:W-:Y:S01]  /*4d90*/  FADD.FTZ R4, R44, R21 ;  /* 0x000000152c047221 */ /* 0x000fe20000010000 */
[----:B------:R-:W-:Y:S02]  /*4da0*/  F2FP.BF16.F32.PACK_AB R14, R53, R26 ;  /* 0x0000001a350e723e */ /* 0x000fe400000010ff */
[----:B------:R-:W-:Y:S01]  /*4db0*/  F2FP.BF16.F32.PACK_AB R13, R50, R47 ;  /* 0x0000002f320d723e */ /* 0x000fe200000010ff */
[----:B------:R-:W-:Y:S01]  /*4dc0*/  FADD.FTZ R21, R61, R4 ;  /* 0x000000043d157221 */ /* 0x000fe20000010000 */
[----:B------:R-:W-:Y:S01]  /*4dd0*/  F2FP.BF16.F32.PACK_AB R24, R57, R40 ;  /* 0x000000283918723e */ /* 0x000fe200000010ff */
[----:B------:R-:W1:Y:S01]  /*4de0*/  MUFU.EX2 R58, R58 ;  /* 0x0000003a003a7308 */ /* 0x000e620000000800 */
[C---:B----4-:R-:W-:Y:S01]  /*4df0*/  FADD.FTZ R2, R54.reuse, R5 ;  /* 0x0000000536027221 */ /* 0x050fe20000010000 */
[----:B------:R-:W-:-:S02]  /*4e00*/  F2FP.BF16.F32.PACK_AB R15, R54, R51 ;  /* 0x00000033360f723e */ /* 0x000fc400000010ff */
[----:B------:R-:W-:-:S03]  /*4e10*/  F2FP.BF16.F32.PACK_AB R26, R61, R44 ;  /* 0x0000002c3d1a723e */ /* 0x000fc600000010ff */
[----:B------:R3:W-:Y:S01]  /*4e20*/  STSM.16.M88.4 [R18+0x27800], R12 ;  /* 0x0278000c12007844 */ /* 0x0007e20000000200 */
[----:B------:R-:W4:Y:S01]  /*4e30*/  MUFU.EX2 R59, R59 ;  /* 0x0000003b003b7308 */ /* 0x000f220000000800 */
[----:B0-----:R-:W-:Y:S01]  /*4e40*/  FADD.FTZ R5, R55, R2 ;  /* 0x0000000237057221 */ /* 0x001fe20000010000 */
[----:B------:R-:W-:-:S03]  /*4e50*/  F2FP.BF16.F32.PACK_AB R25, R56, R55 ;  /* 0x000000373819723e */ /* 0x000fc600000010ff */
[----:B------:R-:W-:-:S03]  /*4e60*/  FADD.FTZ R5, R56, R5 ;  /* 0x0000000538057221 */ /* 0x000fc60000010000 */
[----:B------:R-:W0:Y:S01]  /*4e70*/  MUFU.EX2 R48, R74 ;  /* 0x0000004a00307308 */ /* 0x000e220000000800 */
[----:B-1----:R-:W-:-:S07]  /*4e80*/  FADD.FTZ R2, R58, R5 ;  /* 0x000000053a027221 */ /* 0x002fce0000010000 */
[----:B------:R-:W1:Y:S01]  /*4e90*/  MUFU.EX2 R75, R75 ;  /* 0x0000004b004b7308 */ /* 0x000e620000000800 */
[C---:B----4-:R-:W-:Y:S01]  /*4ea0*/  FADD.FTZ R5, R59.reuse, R2 ;  /* 0x000000023b057221 */ /* 0x050fe20000010000 */
[----:B------:R-:W-:Y:S01]  /*4eb0*/  FADD.FTZ R2, R28, R21 ;  /* 0x000000151c027221 */ /* 0x000fe20000010000 */
[----:B------:R-:W-:-:S05]  /*4ec0*/  F2FP.BF16.F32.PACK_AB R27, R59, R58 ;  /* 0x0000003a3b1b723e */ /* 0x000fca00000010ff */
[----:B------:R-:W4:Y:S01]  /*4ed0*/  MUFU.EX2 R78, R78 ;  /* 0x0000004e004e7308 */ /* 0x000f220000000800 */
[----:B0-----:R-:W-:Y:S01]  /*4ee0*/  FADD.FTZ R4, R48, R5 ;  /* 0x0000000530047221 */ /* 0x001fe20000010000 */
[----:B------:R3:W-:Y:S06]  /*4ef0*/  STSM.16.M88.4 [R136], R24 ;  /* 0x0000001888007844 */ /* 0x0007ec0000000200 */
[----:B------:R-:W0:Y:S01]  /*4f00*/  MUFU.EX2 R31, R79 ;  /* 0x0000004f001f7308 */ /* 0x000e220000000800 */
[C---:B-1----:R-:W-:Y:S01]  /*4f10*/  FADD.FTZ R21, R75.reuse, R4 ;  /* 0x000000044b157221 */ /* 0x042fe20000010000 */
[----:B------:R-:W-:-:S06]  /*4f20*/  F2FP.BF16.F32.PACK_AB R29, R75, R48 ;  /* 0x000000304b1d723e */ /* 0x000fcc00000010ff */
[----:B------:R-:W1:Y:S01]  /*4f30*/  MUFU.EX2 R41, R41 ;  /* 0x0000002900297308 */ /* 0x000e620000000800 */
[----:B----4-:R-:W-:-:S07]  /*4f40*/  FADD.FTZ R4, R78, R21 ;  /* 0x000000154e047221 */ /* 0x010fce0000010000 */
[----:B------:R-:W4:Y:S01]  /*4f50*/  MUFU.EX2 R36, R36 ;  /* 0x0000002400247308 */ /* 0x000f220000000800 */
[C---:B0-----:R-:W-:Y:S01]  /*4f60*/  FADD.FTZ R21, R31.reuse, R4 ;  /* 0x000000041f157221 */ /* 0x041fe20000010000 */
[----:B------:R-:W-:-:S06]  /*4f70*/  F2FP.BF16.F32.PACK_AB R31, R31, R78 ;  /* 0x0000004e1f1f723e */ /* 0x000fcc00000010ff */
[----:B------:R-:W0:Y:S01]  /*4f80*/  MUFU.EX2 R45, R45 ;  /* 0x0000002d002d7308 */ /* 0x000e220000000800 */
[C---:B-1----:R-:W-:Y:S01]  /*4f90*/  F2FP.BF16.F32.PACK_AB R28, R41.reuse, R28 ;  /* 0x0000001c291c723e */ /* 0x042fe200000010ff */
[----:B------:R-:W-:-:S06]  /*4fa0*/  FADD.FTZ R5, R41, R2 ;  /* 0x0000000229057221 */ /* 0x000fcc0000010000 */
[----:B------:R-:W-:Y:S01]  /*4fb0*/  MUFU.EX2 R0, R0 ;  /* 0x0000000000007308 */ /* 0x000fe20000000800 */
[----:B----4-:R-:W-:-:S07]  /*4fc0*/  FADD.FTZ R2, R36, R5 ;  /* 0x0000000524027221 */ /* 0x010fce0000010000 */
[----:B------:R-:W2:Y:S01]  /*4fd0*/  MUFU.EX2 R33, R33 ;  /* 0x0000002100217308 */ /* 0x000ea20000000800 */
[C---:B0-----:R-:W-:Y:S01]  /*4fe0*/  F2FP.BF16.F32.PACK_AB R30, R45.reuse, R36 ;  /* 0x000000242d1e723e */ /* 0x041fe200000010ff */
[----:B------:R-:W-:-:S04]  /*4ff0*/  FADD.FTZ R5, R45, R2 ;  /* 0x000000022d057221 */ /* 0x000fc80000010000 */
[----:B------:R3:W-:Y:S02]  /*5000*/  STSM.16.M88.4 [R22+0x6000], R28 ;  /* 0x0060001c16007844 */ /* 0x0007e40000000200 */
[----:B------:R-:W0:Y:S08]  /*5010*/  MUFU.EX2 R32, R32 ;  /* 0x0000002000207308 */ /* 0x000e300000000800 */
[----:B------:R-:W1:Y:S01]  /*5020*/  MUFU.EX2 R37, R37 ;  /* 0x0000002500257308 */ /* 0x000e620000000800 */
[----:B--2---:R-:W-:Y:S01]  /*5030*/  F2FP.BF16.F32.PACK_AB R8, R33, R0 ;  /* 0x000000002108723e */ /* 0x004fe200000010ff */
[----:B------:R-:W-:-:S04]  /*5040*/  FADD.FTZ R0, R0, R5 ;  /* 0x0000000500007221 */ /* 0x000fc80000010000 */
[----:B------:R-:W-:Y:S02]  /*5050*/  FADD.FTZ R33, R33, R0 ;  /* 0x0000000021217221 */ /* 0x000fe40000010000 */
[----:B------:R-:W-:Y:S02]  /*5060*/  MUFU.EX2 R82, R82 ;  /* 0x0000005200527308 */ /* 0x000fe40000000800 */
[----:B0-----:R-:W-:-:S06]  /*5070*/  FADD.FTZ R2, R32, R33 ;  /* 0x0000002120027221 */ /* 0x001fcc0000010000 */
[----:B------:R-:W0:Y:S01]  /*5080*/  MUFU.EX2 R83, R83 ;  /* 0x0000005300537308 */ /* 0x000e220000000800 */
[C---:B-1----:R-:W-:Y:S01]  /*5090*/  F2FP.BF16.F32.PACK_AB R10, R37.reuse, R32 ;  /* 0x00000020250a723e */ /* 0x042fe200000010ff */
[----:B------:R-:W-:-:S06]  /*50a0*/  FADD.FTZ R2, R37, R2 ;  /* 0x0000000225027221 */ /* 0x000fcc0000010000 */
[----:B------:R-:W1:Y:S08]  /*50b0*/  MUFU.EX2 R86, R86 ;  /* 0x0000005600567308 */ /* 0x000e700000000800 */
[----:B------:R-:W2:Y:S01]  /*50c0*/  MUFU.EX2 R87, R87 ;  /* 0x0000005700577308 */ /* 0x000ea20000000800 */
[----:B0-----:R-:W-:Y:S01]  /*50d0*/  F2FP.BF16.F32.PACK_AB R9, R83, R82 ;  /* 0x000000525309723e */ /* 0x001fe200000010ff */
[----:B------:R-:W-:-:S04]  /*50e0*/  FADD.FTZ R82, R82, R21 ;  /* 0x0000001552527221 */ /* 0x000fc80000010000 */
[----:B------:R-:W-:-:S04]  /*50f0*/  FADD.FTZ R83, R83, R82 ;  /* 0x0000005253537221 */ /* 0x000fc80000010000 */
[----:B-1----:R-:W-:Y:S01]  /*5100*/  FADD.FTZ R0, R86, R83 ;  /* 0x0000005356007221 */ /* 0x002fe20000010000 */
[----:B--2---:R-:W-:-:S03]  /*5110*/  F2FP.BF16.F32.PACK_AB R11, R87, R86 ;  /* 0x00000056570b723e */ /* 0x004fc600000010ff */
[----:B------:R-:W-:Y:S02]  /*5120*/  FADD.FTZ R0, R87, R0 ;  /* 0x0000000057007221 */ /* 0x000fe40000010000 */
[----:B------:R3:W-:Y:S01]  /*5130*/  STSM.16.M88.4 [R19+0x6000], R8 ;  /* 0x0060000813007844 */ /* 0x0007e20000000200 */
        /* <DEDUP_REMOVED lines=15> */
.L_x_11099:
[----:B------:R-:W-:Y:S02]  /*5230*/  ULDC UR18, c[0x0][0x9e4] ;  /* 0x0002790000127ab9 */ /* 0x000fe40000000800 */
[----:B------:R-:W-:-:S11]  /*5240*/  UISETP.NE.AND UP0, UPT, UR18, 0x1, UPT ;  /* 0x000000011200788c */ /* 0x000fd6000bf05270 */
[----:B------:R-:W-:Y:S02]  /*5250*/  @UP0 ULDC.64 UR6, c[0x0][0x9e8] ;  /* 0x00027a0000060ab9 */ /* 0x000fe40000000a00 */
[----:B------:R-:W-:-:S04]  /*5260*/  UIMAD.WIDE.U32 UR10, UR15, UR6, URZ ;  /* 0x000000060f0a72a5 */ /* 0x000fc8000f8e003f */
[----:B------:R-:W-:-:S12]  /*5270*/  @UP0 USHF.R.U32.HI UR15, URZ, UR7, UR11 ;  /* 0x000000073f0f0299 */ /* 0x000fd8000801160b */
.L_x_11100:
[----:B------:R-:W-:-:S04]  /*5280*/  UIMAD UR15, UR15, UR18, UR18 ;  /* 0x000000120f0f72a4 */ /* 0x000fc8000f8e0212 */
[----:B------:R-:W-:-:S04]  /*5290*/  UISETP.LT.AND UP0, UPT, UR14, UR15, UPT ;  /* 0x0000000f0e00728c */ /* 0x000fc8000bf01270 */
[----:B------:R-:W-:-:S12]  /*52a0*/  USEL UR14, UR14, UR15, UP0 ;  /* 0x0000000f0e0e7287 */ /* 0x000fd80008000000 */
.L_x_11098:
        /* <DEDUP_REMOVED lines=40> */
.L_x_11120:
[----:B------:R-:W-:Y:S01]  /*5530*/  ISETP.NE.AND P2, PT, RZ, UR46, PT ;  /* 0x0000002eff007c0c */ /* 0x000fe2000bf45270 */
[----:B------:R-:W-:-:S04]  /*5540*/  UISETP.NE.AND UP0, UPT, UR60, 0x1, UPT ;  /* 0x000000013c00788c */ /* 0x000fc8000bf05270 */
[----:B------:R-:W-:-:S04]  /*5550*/  USEL UR50, URZ, 0x1, UP0 ;  /* 0x000000013f327887 */ /* 0x000fc80008000000 */
[----:B------:R-:W-:-:S04]  /*5560*/  ULOP3.LUT UR50, UR28, UR50, URZ, 0x3c, !UPT ;  /* 0x000000321c327292 */ /* 0x000fc8000f8e3c3f */
[----:B------:R-:W-:Y:S08]  /*5570*/  @P2 BRA `(.L_x_11102) ;  /* 0x0000000000382947 */ /* 0x000ff00003800000 */
[----:B------:R-:W-:Y:S05]  /*5580*/  @!P0 BRA `(.L_x_11103) ;  /* 0x0000000000048947 */ /* 0x000fea0003800000 */
[----:B------:R-:W-:Y:S01]  /*5590*/  BPT.TRAP 0x1 ;  /* 0x000000040000795c */ /* 0x000fe20000300000 */
.L_x_11103:
        /* <DEDUP_REMOVED lines=9> */
.L_x_11104:
[----:B-1----:R-:W-:Y:S05]  /*5630*/  @P1 BRA `(.L_x_11102) ;  /* 0x0000000000081947 */ /* 0x002fea0003800000 */
[----:B------:R-:W1:Y:S02]  /*5640*/  SYNCS.PHASECHK.TRANS64.TRYWAIT P1, [UR6+0x2d830], R3 ;  /* 0x02d83003ff0075a7 */ /* 0x000e640008020146 */
[----:B-1----:R-:W-:Y:S05]  /*5650*/  @!P1 BRA `(.L_x_11105) ;  /* 0x0000012000d09947 */ /* 0x002fea0003800000 */
.L_x_11102:
        /* <DEDUP_REMOVED lines=13> */
[----:B------:R-:W-:Y:S02]  /*5730*/  UIADD3 UR18, UR6, 0x202, URZ ;  /* 0x0000020206127890 */ /* 0x000fe4000fffe03f */
[----:B------:R-:W-:Y:S02]  /*5740*/  UIADD3 UR22, UR6, 0x400, URZ ;  /* 0x0000040006167890 */ /* 0x000fe4000fffe03f */
[----:B------:R-:W-:Y:S01]  /*5750*/  UIADD3 UR26, UR6, 0x402, URZ ;  /* 0x00000402061a7890 */ /* 0x000fe2000fffe03f */
[----:B--2---:R-:W-:-:S05]  /*5760*/  SHF.R.U32.HI R7, RZ, 0x7, R7 ;  /* 0x00000007ff077819 */ /* 0x004fca0000011607 */
[----:B01----:R-:W-:-:S05]  /*5770*/  VIADD R3, R7, 0x8 ;  /* 0x0000000807037836 */ /* 0x003fca0000000000 */
        /* <DEDUP_REMOVED lines=22> */
.L_x_11107:
[----:B------:R-:W-:Y:S01]  /*58e0*/  ULEA UR6, UR60, UR41, 0x3 ;  /* 0x000000293c067291 */ /* 0x000fe2000f8e183f */
[----:B------:R-:W-:-:S05]  /*58f0*/  IMAD.U32 R3, RZ, RZ, UR28 ;  /* 0x0000001cff037e24 */ /* 0x000fca000f8e00ff */
[----:B------:R-:W-:-:S04]  /*5900*/  SHF.L.U32 R3, R3, 0x1f, RZ ;  /* 0x0000001f03037819 */ /* 0x000fc800000006ff */
[----:B------:R0:W1:Y:S01]  /*5910*/  SYNCS.PHASECHK.TRANS64.TRYWAIT P1, [UR6+0x2d850], R3 ;  /* 0x02d85003ff0075a7 */ /* 0x0000620008020146 */
[----:B------:R-:W-:Y:S05]  /*5920*/  @!P0 BRA `(.L_x_11108) ;  /* 0x0000000000048947 */ /* 0x000fea0003800000 */
[----:B------:R-:W-:Y:S01]  /*5930*/  BPT.TRAP 0x1 ;  /* 0x000000040000795c */ /* 0x000fe20000300000 */
.L_x_11108:
[----:B-1----:R-:W-:Y:S05]  /*5940*/  @P1 BRA `(.L_x_11106) ;  /* 0x0000000000081947 */ /* 0x002fea0003800000 */
[----:B------:R-:W1:Y:S02]  /*5950*/  SYNCS.PHASECHK.TRANS64.TRYWAIT P1, [UR6+0x2d850], R3 ;  /* 0x02d85003ff0075a7 */ /* 0x000e640008020146 */
[----:B-1----:R-:W-:Y:S05]  /*5960*/  @!P1 BRA `(.L_x_11109) ;  /* 0x0000012000249947 */ /* 0x002fea0003800000 */
.L_x_11106:
[----:B------:R-:W-:Y:S01]  /*5970*/  UIADD3 UR6, UR41, 0x400, URZ ;  /* 0x0000040029067890 */ /* 0x000fe2000fffe03f */
[----:B------:R-:W-:Y:S01]  /*5980*/  WARPGROUP.ARRIVE ;  /* 0x00000000000079c5 */ /* 0x000fe20000000000 */
[----:B------:R-:W-:-:S05]  /*5990*/  ULEA UR7, UR55, UR41, 0xd ;  /* 0x0000002937077291 */ /* 0x000fca000f8e683f */
[----:B------:R-:W1:Y:S01]  /*59a0*/  S2R R8, SR_TID.X ;  /* 0x0000000000087919 */ /* 0x000e620000002100 */
[----:B------:R-:W-:Y:S02]  /*59b0*/  USHF.R.U32.HI UR6, URZ, 0x4, UR6 ;  /* 0x000000043f067899 */ /* 0x000fe40008011606 */
[----:B------:R-:W-:Y:S02]  /*59c0*/  UIADD3 UR7, UR7, 0x21800, URZ ;  /* 0x0002180007077890 */ /* 0x000fe4000fffe03f */
[----:B------:R-:W-:Y:S02]  /*59d0*/  ULOP3.LUT UR6, UR6, 0x3fff, URZ, 0xc0, !UPT ;  /* 0x00003fff06067892 */ /* 0x000fe4000f8ec03f */
[----:B------:R-:W-:Y:S02]  /*59e0*/  USHF.R.U32.HI UR7, URZ, 0x4, UR7 ;  /* 0x000000043f077899 */ /* 0x000fe40008011607 */
[----:B------:R-:W-:Y:S02]  /*59f0*/  ULOP3.LUT UR10, UR6, 0x2000000, URZ, 0xfc, !UPT ;  /* 0x02000000060a7892 */ /* 0x000fe4000f8efc3f */
[----:B------:R-:W-:-:S02]  /*5a00*/  ULOP3.LUT UR6, UR7, 0x3fff, URZ, 0xc0, !UPT ;  /* 0x00003fff07067892 */ /* 0x000fc4000f8ec03f */
[----:B------:R-:W-:Y:S02]  /*5a10*/  UIMAD UR7, UR60, 0x600, UR10 ;  /* 0x000006003c0778a4 */ /* 0x000fe4000f8e020a */
[----:B------:R-:W-:Y:S01]  /*5a20*/  ULOP3.LUT UR6, UR6, 0x10000, URZ, 0xfc, !UPT ;  /* 0x0001000006067892 */ /* 0x000fe2000f8efc3f */
[----:B------:R-:W-:Y:S01]  /*5a30*/  UMOV UR31, 0x80000020 ;  /* 0x80000020001f7882 */ /* 0x000fe20000000000 */
[----:B------:R-:W-:-:S03]  /*5a40*/  UMOV UR29, 0x40000040 ;  /* 0x40000040001d7882 */ /* 0x000fc60000000000 */
        /* <DEDUP_REMOVED lines=60> */
.L_x_11110:
[----:B------:R-:W-:Y:S01]  /*5e10*/  UISETP.NE.AND UP1, UPT, UR54, URZ, UPT ;  /* 0x0000003f3600728c */ /* 0x000fe2000bf25270 */
[----:B------:R-:W-:Y:S01]  /*5e20*/  VIADD R7, R137, UR39 ;  /* 0x0000002789077c36 */ /* 0x000fe20008000000 */
[----:B------:R-:W-:Y:S01]  /*5e30*/  UISETP.NE.AND UP0, UPT, UR53, URZ, UPT ;  /* 0x0000003f3500728c */ /* 0x000fe2000bf05270 */
[----:B------:R-:W-:-:S03]  /*5e40*/  IMAD.U32 R10, RZ, RZ, UR48 ;  /* 0x00000030ff0a7e24 */ /* 0x000fc6000f8e00ff */
[----:B------:R-:W-:Y:S02]  /*5e50*/  PLOP3.LUT P1, PT, PT, PT, UP1, 0x80, 0x0 ;  /* 0x000000000000781c */ /* 0x000fe40003f2f018 */
[----:B------:R-:W-:-:S03]  /*5e60*/  PLOP3.LUT P2, PT, PT, PT, UP1, 0x80, 0x0 ;  /* 0x000000000000781c */ /* 0x000fc60003f4f018 */
[----:B------:R-:W-:-:S08]  /*5e70*/  @UP1 ULDC UR6, c[0x0][0x44c] ;  /* 0x0001130000061ab9 */ /* 0x000fd00000000800 */
[----:B0-----:R-:W-:Y:S01]  /*5e80*/  @P1 IMAD.HI.U32 R3, R7, UR6, RZ ;  /* 0x0000000607031c27 */ /* 0x001fe2000f8e00ff */
[----:B------:R-:W-:Y:S01]  /*5e90*/  @UP1 ULDC UR6, c[0x0][0x450] ;  /* 0x0001140000061ab9 */ /* 0x000fe20000000800 */
[----:B------:R-:W-:-:S03]  /*5ea0*/  PLOP3.LUT P1, PT, PT, PT, UP0, 0x40, 0x0 ;  /* 0x000000000000781c */ /* 0x000fc60003f2e808 */
[----:B------:R-:W-:Y:S01]  /*5eb0*/  @P2 SHF.R.U32.HI R7, RZ, UR6, R3 ;  /* 0x00000006ff072c19 */ /* 0x000fe20008011603 */
[----:B------:R-:W-:Y:S01]  /*5ec0*/  ULEA UR6, UR49, UR41, 0x3 ;  /* 0x0000002931067291 */ /* 0x000fe2000f8e183f */
[----:B------:R-:W-:-:S03]  /*5ed0*/  IMAD.SHL.U32 R3, R6, 0x80, RZ ;  /* 0x0000008006037824 */ /* 0x000fc600078e00ff */
[----:B------:R-:W-:Y:S01]  /*5ee0*/  UIADD3 UR6, UR6, 0x2d840, URZ ;  /* 0x0002d84006067890 */ /* 0x000fe2000fffe03f */
[----:B------:R-:W0:Y:S01]  /*5ef0*/  SHFL.IDX PT, R14, R7, RZ, 0x1c1f ;  /* 0x001c1fff070e7589 */ /* 0x000e2200000e0000 */
[----:B------:R-:W-:Y:S02]  /*5f00*/  IADD3 R8, -R17, 0x1, -R3 ;  /* 0x0000000111087810 */ /* 0x000fe40007ffe903 */
[----:B------:R-:W-:Y:S02]  /*5f10*/  UPRMT UR6, UR42, 0x654, UR6 ;  /* 0x000006542a067896 */ /* 0x000fe40008000006 */
[----:B------:R-:W-:-:S05]  /*5f20*/  IADD3 R10, -R10, UR38, R8 ;  /* 0x000000260a0a7c10 */ /* 0x000fca000fffe108 */
[----:B------:R-:W-:Y:S02]  /*5f30*/  VIADD R11, R10, UR58 ;  /* 0x0000003a0a0b7c36 */ /* 0x000fe40008000000 */
[----:B------:R-:W-:Y:S01]  /*5f40*/  SYNCS.ARRIVE.TRANS64.RED.A1T0 RZ, [UR6], RZ ;  /* 0x000000ffffff79a7 */ /* 0x000fe20008100406 */
[----:B------:R-:W-:-:S06]  /*5f50*/  ULOP3.LUT UR6, URZ, UR35, URZ, 0x33, !UPT ;  /* 0x000000233f067292 */ /* 0x000fcc000f8e333f */
[----:B------:R-:W-:Y:S02]  /*5f60*/  VIADD R10, R10, UR6 ;  /* 0x000000060a0a7c36 */ /* 0x000fe40008000000 */
[----:B0-----:R-:W-:Y:S02]  /*5f70*/  IMAD.IADD R9, R11, 0x1, R14 ;  /* 0x000000010b097824 */ /* 0x001fe400078e020e */
        /* <DEDUP_REMOVED lines=15> */
.L_x_11113:
[----:B------:R-:W-:-:S05]  /*6070*/  IMAD.U32 R15, RZ, RZ, UR34 ;  /* 0x00000022ff0f7e24 */ /* 0x000fca000f8e00ff */
[----:B------:R-:W-:-:S13]  /*6080*/  ISETP.NE.AND P1, PT, R15, 0x1, PT ;  /* 0x000000010f00780c */ /* 0x000fda0003f25270 */
[----:B------:R-:W0:Y:S02]  /*6090*/  @P1 LDC.64 R12, c[0x0][0x9e8] ;  /* 0x00027a00ff0c1b82 */ /* 0x000e240000000a00 */
[----:B0-----:R-:W-:-:S05]  /*60a0*/  @P1 IMAD.HI.U32 R12, R14, R12, RZ ;  /* 0x0000000c0e0c1227 */ /* 0x001fca00078e00ff */
[----:B------:R-:W-:-:S07]  /*60b0*/  @P1 SHF.R.U32.HI R14, RZ, R13, R12 ;  /* 0x0000000dff0e1219 */ /* 0x000fce000001160c */
.L_x_11114:
[----:B------:R-:W-:Y:S05]  /*60c0*/  BSYNC B0 ;  /* 0x0000000000007941 */ /* 0x000fea0003800000 */
.L_x_11112:
[----:B------:R-:W-:-:S04]  /*60d0*/  IMAD R14, R14, R15, -R3 ;  /* 0x0000000f0e0e7224 */ /* 0x000fc800078e0a03 */
[----:B------:R-:W-:-:S05]  /*60e0*/  IMAD.IADD R14, R14, 0x1, -R17 ;  /* 0x000000010e0e7824 */ /* 0x000fca00078e0a11 */
[----:B------:R-:W-:Y:S02]  /*60f0*/  VIMNMX R8, R8, R14, !PT ;  /* 0x0000000e08087248 */ /* 0x000fe40007fe0100 */
[----:B------:R-:W-:-:S07]  /*6100*/  VIADDMNMX R9, R14, R15, R9, PT ;  /* 0x0000000f0e097246 */ /* 0x000fce0003800109 */
.L_x_11111:
        /* <DEDUP_REMOVED lines=15> */
[----:B------:R-:W-:Y:S01]  /*6200*/  ISETP.GT.AND P5, PT, R8, 0x9, P1 ;  /* 0x000000090800780c */ /* 0x000fe20000fa4270 */
[----:B------:R-:W-:Y:S01]  /*6210*/  IMAD.IADD R10, R10, 0x1, R7 ;  /* 0x000000010a0a7824 */ /* 0x000fe200078e0207 */
        /* <DEDUP_REMOVED lines=99> */
.L_x_11117:
[----:B------:R-:W-:-:S05]  /*6850*/  IMAD.U32 R12, RZ, RZ, UR34 ;  /* 0x00000022ff0c7e24 */ /* 0x000fca000f8e00ff */
[----:B------:R-:W-:-:S13]  /*6860*/  ISETP.NE.AND P2, PT, R12, 0x1, PT ;  /* 0x000000010c00780c */ /* 0x000fda0003f45270 */
[----:B------:R-:W0:Y:S02]  /*6870*/  @P2 LDC.64 R8, c[0x0][0x9e8] ;  /* 0x00027a00ff082b82 */ /* 0x000e240000000a00 */
[----:B0-----:R-:W-:-:S05]  /*6880*/  @P2 IMAD.HI.U32 R8, R7, R8, RZ ;  /* 0x0000000807082227 */ /* 0x001fca00078e00ff */
[----:B------:R-:W-:-:S07]  /*6890*/  @P2 SHF.R.U32.HI R7, RZ, R9, R8 ;  /* 0x00000009ff072219 */ /* 0x000fce0000011608 */
.L_x_11118:
[----:B------:R-:W-:Y:S05]  /*68a0*/  BSYNC B0 ;  /* 0x0000000000007941 */ /* 0x000fea0003800000 */
.L_x_11116:
[----:B------:R-:W-:-:S04]  /*68b0*/  IMAD R3, R7, R12, -R3 ;  /* 0x0000000c07037224 */ /* 0x000fc800078e0a03 */
[----:B------:R-:W-:-:S05]  /*68c0*/  IMAD.IADD R3, R3, 0x1, -R17 ;  /* 0x0000000103037824 */ /* 0x000fca00078e0a11 */
[----:B------:R-:W-:Y:S02]  /*68d0*/  VIMNMX R10, R10, R3, !PT ;  /* 0x000000030a0a7248 */ /* 0x000fe40007fe0100 */
[----:B------:R-:W-:-:S07]  /*68e0*/  VIADDMNMX R11, R3, R12, R11, PT ;  /* 0x0000000c030b7246 */ /* 0x000fce000380010b */
.L_x_11115:
[----:B------:R-:W-:Y:S02]  /*68f0*/  FMNMX.FTZ R3, R24, R5, !PT ;  /* 0x0000000518037209 */ /* 0x000fe40007810000 */
[----:B------:R-:W-:Y:S02]  /*6900*/  LOP3.LUT R16, R16, 0xf7ffffff, RZ, 0xc0, !PT ;  /* 0xf7ffffff10107812 */ /* 0x000fe400078ec0ff */
[----:B------:R-:W-:Y:S02]  /*6910*/  FMNMX.FTZ R3, R25, R3, !PT ;  /* 0x0000000319037209 */ /* 0x000fe40007810000 */
[----:B------:R-:W-:Y:S02]  /*6920*/  @P0 LOP3.LUT R16, R16, 0x8000000, RZ, 0xfc, !PT ;  /* 0x0800000010100812 */ /* 0x000fe400078efcff */
[----:B------:R-:W-:Y:S02]  /*6930*/  FMNMX.FTZ R3, R28, R3, !PT ;  /* 0x000000031c037209 */ /* 0x000fe40007810000 */
[----:B------:R-:W-:-:S02]  /*6940*/  ISETP.GT.AND P0, PT, R10, 0x59, P1 ;  /* 0x000000590a00780c */ /* 0x000fc40000f04270 */
[----:B------:R-:W-:Y:S02]  /*6950*/  FMNMX.FTZ R3, R29, R3, !PT ;  /* 0x000000031d037209 */ /* 0x000fe40007810000 */
[----:B------:R-:W-:Y:S02]  /*6960*/  ISETP.GT.AND P4, PT, R10, 0x1, P1 ;  /* 0x000000010a00780c */ /* 0x000fe40000f84270 */
[----:B------:R-:W-:Y:S02]  /*6970*/  FMNMX.FTZ R3, R32, R3, !PT ;  /* 0x0000000320037209 */ /* 0x000fe40007810000 */
[----:B------:R-:W-:Y:S02]  /*6980*/  ISETP.GT.AND P5, PT, R10, 0x8, P1 ;  /* 0x000000080a00780c */ /* 0x000fe40000fa4270 */
[----:B------:R-:W-:Y:S02]  /*6990*/  FMNMX.FTZ R3, R33, R3, !PT ;  /* 0x0000000321037209 */ /* 0x000fe40007810000 */
[----:B------:R-:W-:-:S02]  /*69a0*/  LOP3.LUT R16, R16, 0xbfffffff, RZ, 0xc0, !PT ;  /* 0xbfffffff10107812 */ /* 0x000fc400078ec0ff */
[----:B------:R-:W-:Y:S02]  /*69b0*/  FMNMX.FTZ R3, R36, R3, !PT ;  /* 0x0000000324037209 */ /* 0x000fe40007810000 */
[----:B------:R-:W-:Y:S02]  /*69c0*/  ISETP.LT.OR P4, PT, R11, 0x2, P4 ;  /* 0x000000020b00780c */ /* 0x000fe40002781670 */
[----:B------:R-:W-:Y:S02]  /*69d0*/  FMNMX.FTZ R3, R37, R3, !PT ;  /* 0x0000000325037209 */ /* 0x000fe40007810000 */
[----:B------:R-:W-:Y:S02]  /*69e0*/  ISETP.LT.OR P5, PT, R11, 0x9, P5 ;  /* 0x000000090b00780c */ /* 0x000fe40002fa1670 */
[----:B------:R-:W-:Y:S02]  /*69f0*/  FMNMX.FTZ R3, R40, R3, !PT ;  /* 0x0000000328037209 */ /* 0x000fe40007810000 */
[----:B------:R-:W-:-:S02]  /*6a00*/  @P0 LOP3.LUT R16, R16, 0x40000000, RZ, 0xfc, !PT ;  /* 0x4000000010100812 */ /* 0x000fc400078efcff */
[----:B------:R-:W-:Y:S02]  /*6a10*/  FMNMX.FTZ R3, R41, R3, !PT ;  /* 0x0000000329037209 */ /* 0x000fe40007810000 */
[----:B------:R-:W-:Y:S02]  /*6a20*/  ISETP.GT.AND P0, PT, R10, 0x71, P1 ;  /* 0x000000710a00780c */ /* 0x000fe40000f04270 */
        /* <DEDUP_REMOVED lines=11> */
[----:B------:R-:W-:Y:S02]  /*6ae0*/  ISETP.GT.AND P4, PT, R10, 0x18, P1 ;  /* 0x000000180a00780c */ /* 0x000fe40000f84270 */
[----:B------:R-:W-:Y:S02]  /*6af0*/  FMNMX.FTZ R3, R56, R3, !PT ;  /* 0x0000000338037209 */ /* 0x000fe40007810000 */
[----:B------:R-:W-:Y:S02]  /*6b00*/  ISETP.GT.AND P5, PT, R10, 0x19, P1 ;  /* 0x000000190a00780c */ /* 0x000fe40000fa4270 */
[----:B------:R-:W-:Y:S02]  /*6b10*/  FMNMX.FTZ R3, R57, R3, !PT ;  /* 0x0000000339037209 */ /* 0x000fe40007810000 */
[----:B------:R-:W-:-:S02]  /*6b20*/  ISETP.LT.OR P6, PT, R11, 0xa, P6 ;  /* 0x0000000a0b00780c */ /* 0x000fc400037c1670 */
[----:B------:R-:W-:Y:S02]  /*6b30*/  FMNMX.FTZ R3, R60, R3, !PT ;  /* 0x000000033c037209 */ /* 0x000fe40007810000 */
[----:B------:R-:W-:Y:S02]  /*6b40*/  ISETP.LT.OR P2, PT, R11, 0x11, P2 ;  /* 0x000000110b00780c */ /* 0x000fe40001741670 */
[----:B------:R-:W-:Y:S02]  /*6b50*/  FMNMX.FTZ R3, R61, R3, !PT ;  /* 0x000000033d037209 */ /* 0x000fe40007810000 */
[C---:B------:R-:W-:Y:S02]  /*6b60*/  ISETP.LT.OR P3, PT, R11.reuse, 0x12, P3 ;  /* 0x000000120b00780c */ /* 0x040fe40001f61670 */
[----:B------:R-:W-:Y:S02]  /*6b70*/  FMNMX.FTZ R3, R64, R3, !PT ;  /* 0x0000000340037209 */ /* 0x000fe40007810000 */
[----:B------:R-:W-:-:S02]  /*6b80*/  ISETP.LT.OR P4, PT, R11, 0x19, P4 ;  /* 0x000000190b00780c */ /* 0x000fc40002781670 */
[----:B------:R-:W-:Y:S02]  /*6b90*/  FMNMX.FTZ R3, R65, R3, !PT ;  /* 0x0000000341037209 */ /* 0x000fe40007810000 */
[----:B------:R-:W-:Y:S02]  /*6ba0*/  ISETP.LT.OR P5, PT, R11, 0x1a, P5 ;  /* 0x0000001a0b00780c */ /* 0x000fe40002fa1670 */
[----:B------:R-:W-:Y:S02]  /*6bb0*/  FMNMX.FTZ R3, R68, R3, !PT ;  /* 0x0000000344037209 */ /* 0x000fe40007810000 */
[----:B------:R-:W-:Y:S02]  /*6bc0*/  LOP3.LUT R16, R16, 0xfffffffd, RZ, 0xc0, !PT ;  /* 0xfffffffd10107812 */ /* 0x000fe400078ec0ff */
[----:B------:R-:W-:Y:S02]  /*6bd0*/  FSEL R31, R31, -INF , !P6 ;  /* 0xff8000001f1f7808 */ /* 0x000fe40007000000 */
[----:B------:R-:W-:-:S02]  /*6be0*/  FSEL R34, R34, -INF , !P2 ;  /* 0xff80000022227808 */ /* 0x000fc40005000000 */
        /* <DEDUP_REMOVED lines=8> */
[----:B------:R-:W-:Y:S02]  /*6c70*/  FMNMX.FTZ R3, R69, R3, !PT ;  /* 0x0000000345037209 */ /* 0x000fe40007810000 */
[----:B------:R-:W-:Y:S02]  /*6c80*/  @P0 LOP3.LUT R16, R16, 0x2, RZ, 0xfc, !PT ;  /* 0x0000000210100812 */ /* 0x000fe400078efcff */
[----:B------:R-:W-:Y:S02]  /*6c90*/  ISETP.GT.AND P0, PT, R10, 0x78, P1 ;  /* 0x000000780a00780c */ /* 0x000fe40000f04270 */
[----:B------:R-:W-:-:S02]  /*6ca0*/  ISETP.LT.OR P6, PT, R11, 0x21, P6 ;  /* 0x000000210b00780c */ /* 0x000fc400037c1670 */
[C---:B------:R-:W-:Y:S02]  /*6cb0*/  ISETP.LT.OR P2, PT, R11.reuse, 0x22, P2 ;  /* 0x000000220b00780c */ /* 0x040fe40001741670 */
[C---:B------:R-:W-:Y:S02]  /*6cc0*/  ISETP.LT.OR P3, PT, R11.reuse, 0x29, P3 ;  /* 0x000000290b00780c */ /* 0x040fe40001f61670 */
[C---:B------:R-:W-:Y:S02]  /*6cd0*/  ISETP.LT.OR P4, PT, R11.reuse, 0x2a, P4 ;  /* 0x0000002a0b00780c */ /* 0x040fe40002781670 */
[----:B------:R-:W-:Y:S02]  /*6ce0*/  ISETP.LT.OR P5, PT, R11, 0x31, P5 ;  /* 0x000000310b00780c */ /* 0x000fe40002fa1670 */
[----:B------:R-:W-:Y:S02]  /*6cf0*/  FMNMX.FTZ R3, R72, R3, !PT ;  /* 0x0000000348037209 */ /* 0x000fe40007810000 */
[----:B------:R-:W-:-:S02]  /*6d00*/  FSEL R42, R42, -INF , !P6 ;  /* 0xff8000002a2a7808 */ /* 0x000fc40007000000 */
[----:B------:R-:W-:Y:S02]  /*6d10*/  FSEL R43, R43, -INF , !P2 ;  /* 0xff8000002b2b7808 */ /* 0x000fe40005000000 */
[----:B------:R-:W-:Y:S02]  /*6d20*/  FSEL R46, R46, -INF , !P3 ;  /* 0xff8000002e2e7808 */ /* 0x000fe40005800000 */
[----:B------:R-:W-:Y:S02]  /*6d30*/  FSEL R47, R47, -INF , !P4 ;  /* 0xff8000002f2f7808 */ /* 0x000fe40006000000 */
[----:B------:R-:W-:Y:S02]  /*6d40*/  FSEL R50, R50, -INF , !P5 ;  /* 0xff80000032327808 */ /* 0x000fe40006800000 */
[----:B------:R-:W-:Y:S02]  /*6d50*/  FMNMX.FTZ R3, R73, R3, !PT ;  /* 0x0000000349037209 */ /* 0x000fe40007810000 */
[----:B------:R-:W-:-:S02]  /*6d60*/  ISETP.GT.AND P6, PT, R10, 0x31, P1 ;  /* 0x000000310a00780c */ /* 0x000fc40000fc4270 */
[C---:B------:R-:W-:Y:S02]  /*6d70*/  ISETP.GT.AND P2, PT, R10.reuse, 0x38, P1 ;  /* 0x000000380a00780c */ /* 0x040fe40000f44270 */
[C---:B------:R-:W-:Y:S02]  /*6d80*/  ISETP.GT.AND P3, PT, R10.reuse, 0x39, P1 ;  /* 0x000000390a00780c */ /* 0x040fe40000f64270 */
[C---:B------:R-:W-:Y:S02]  /*6d90*/  ISETP.GT.AND P4, PT, R10.reuse, 0x40, P1 ;  /* 0x000000400a00780c */ /* 0x040fe40000f84270 */
[----:B------:R-:W-:Y:S02]  /*6da0*/  ISETP.GT.AND P5, PT, R10, 0x41, P1 ;  /* 0x000000410a00780c */ /* 0x000fe40000fa4270 */
[----:B------:R-:W-:Y:S02]  /*6db0*/  LOP3.LUT R16, R16, 0xfffffff7, RZ, 0xc0, !PT ;  /* 0xfffffff710107812 */ /* 0x000fe400078ec0ff */
[----:B------:R-:W-:-:S02]  /*6dc0*/  FMNMX.FTZ R3, R76, R3, !PT ;  /* 0x000000034c037209 */ /* 0x000fc40007810000 */
[C---:B------:R-:W-:Y:S02]  /*6dd0*/  ISETP.LT.OR P6, PT, R11.reuse, 0x32, P6 ;  /* 0x000000320b00780c */ /* 0x040fe400037c1670 */
[C---:B------:R-:W-:Y:S02]  /*6de0*/  ISETP.LT.OR P2, PT, R11.reuse, 0x39, P2 ;  /* 0x000000390b00780c */ /* 0x040fe40001741670 */
[C---:B------:R-:W-:Y:S02]  /*6df0*/  ISETP.LT.OR P3, PT, R11.reuse, 0x3a, P3 ;  /* 0x0000003a0b00780c */ /* 0x040fe40001f61670 */
[C---:B------:R-:W-:Y:S02]  /*6e00*/  ISETP.LT.OR P4, PT, R11.reuse, 0x41, P4 ;  /* 0x000000410b00780c */ /* 0x040fe40002781670 */
[----:B------:R-:W-:Y:S02]  /*6e10*/  ISETP.LT.OR P5, PT, R11, 0x42, P5 ;  /* 0x000000420b00780c */ /* 0x000fe40002fa1670 */
[----:B------:R-:W-:-:S02]  /*6e20*/  @P0 LOP3.LUT R16, R16, 0x8, RZ, 0xfc, !PT ;  /* 0x0000000810100812 */ /* 0x000fc400078efcff */
[----:B------:R-:W-:Y:S02]  /*6e30*/  ISETP.GT.AND P0, PT, R10, RZ, P1 ;  /* 0x000000ff0a00720c */ /* 0x000fe40000f04270 */
[----:B------:R-:W-:Y:S02]  /*6e40*/  FMNMX.FTZ R3, R77, R3, !PT ;  /* 0x000000034d037209 */ /* 0x000fe40007810000 */
[----:B------:R-:W-:Y:S02]  /*6e50*/  FSEL R51, R51, -INF , !P6 ;  /* 0xff80000033337808 */ /* 0x000fe40007000000 */
[----:B------:R-:W-:Y:S02]  /*6e60*/  FSEL R54, R54, -INF , !P2 ;  /* 0xff80000036367808 */ /* 0x000fe40005000000 */
[----:B------:R-:W-:Y:S02]  /*6e70*/  FSEL R55, R55, -INF , !P3 ;  /* 0xff80000037377808 */ /* 0x000fe40005800000 */
[----:B------:R-:W-:-:S02]  /*6e80*/  FSEL R58, R58, -INF , !P4 ;  /* 0xff8000003a3a7808 */ /* 0x000fc40006000000 */
[----:B------:R-:W-:Y:S02]  /*6e90*/  FSEL R59, R59, -INF , !P5 ;  /* 0xff8000003b3b7808 */ /* 0x000fe40006800000 */
[C---:B------:R-:W-:Y:S02]  /*6ea0*/  ISETP.GT.AND P6, PT, R10.reuse, 0x48, P1 ;  /* 0x000000480a00780c */ /* 0x040fe40000fc4270 */
[C---:B------:R-:W-:Y:S02]  /*6eb0*/  ISETP.GT.AND P2, PT, R10.reuse, 0x49, P1 ;  /* 0x000000490a00780c */ /* 0x040fe40000f44270 */
[C---:B------:R-:W-:Y:S02]  /*6ec0*/  ISETP.GT.AND P3, PT, R10.reuse, 0x50, P1 ;  /* 0x000000500a00780c */ /* 0x040fe40000f64270 */
[C---:B------:R-:W-:Y:S02]  /*6ed0*/  ISETP.GT.AND P4, PT, R10.reuse, 0x51, P1 ;  /* 0x000000510a00780c */ /* 0x040fe40000f84270 */
[----:B------:R-:W-:-:S02]  /*6ee0*/  ISETP.GT.AND P5, PT, R10, 0x58, P1 ;  /* 0x000000580a00780c */ /* 0x000fc40000fa4270 */
[----:B------:R-:W-:Y:S02]  /*6ef0*/  FMNMX.FTZ R3, R80, R3, !PT ;  /* 0x0000000350037209 */ /* 0x000fe40007810000 */
[C---:B------:R-:W-:Y:S02]  /*6f00*/  ISETP.LT.OR P6, PT, R11.reuse, 0x49, P6 ;  /* 0x000000490b00780c */ /* 0x040fe400037c1670 */
[C---:B------:R-:W-:Y:S02]  /*6f10*/  ISETP.LT.OR P2, PT, R11.reuse, 0x4a, P2 ;  /* 0x0000004a0b00780c */ /* 0x040fe40001741670 */
[C---:B------:R-:W-:Y:S02]  /*6f20*/  ISETP.LT.OR P3, PT, R11.reuse, 0x51, P3 ;  /* 0x000000510b00780c */ /* 0x040fe40001f61670 */
[C---:B------:R-:W-:Y:S02]  /*6f30*/  ISETP.LT.OR P4, PT, R11.reuse, 0x52, P4 ;  /* 0x000000520b00780c */ /* 0x040fe40002781670 */
[----:B------:R-:W-:-:S02]  /*6f40*/  ISETP.LT.OR P5, PT, R11, 0x59, P5 ;  /* 0x000000590b00780c */ /* 0x000fc40002fa1670 */
[----:B------:R-:W-:Y:S02]  /*6f50*/  FMNMX.FTZ R3, R81, R3, !PT ;  /* 0x0000000351037209 */ /* 0x000fe40007810000 */
[----:B------:R-:W-:Y:S02]  /*6f60*/  LOP3.LUT R16, R16, 0xffffff7f, RZ, 0xc0, !PT ;  /* 0xffffff7f10107812 */ /* 0x000fe400078ec0ff */
        /* <DEDUP_REMOVED lines=11> */
[----:B------:R-:W-:Y:S02]  /*7020*/  FMNMX.FTZ R3, R84, R3, !PT ;  /* 0x0000000354037209 */ /* 0x000fe40007810000 */
[----:B------:R-:W-:Y:S02]  /*7030*/  @P0 LOP3.LUT R16, R16, 0x80, RZ, 0xfc, !PT ;  /* 0x0000008010100812 */ /* 0x000fe400078efcff */
[----:B------:R-:W-:Y:S02]  /*7040*/  FMNMX.FTZ R3, R85, R3, !PT ;  /* 0x0000000355037209 */ /* 0x000fe40007810000 */
[C---:B------:R-:W-:Y:S02]  /*7050*/  LOP3.LUT P0, RZ, R16.reuse, 0x40000000, RZ, 0xc0, !PT ;  /* 0x4000000010ff7812 */ /* 0x040fe4000780c0ff */
[----:B------:R-:W-:Y:S01]  /*7060*/  LOP3.LUT R16, R16, 0xffffffdf, RZ, 0xc0, !PT ;  /* 0xffffffdf10107812 */ /* 0x000fe200078ec0ff */
[----:B------:R-:W0:Y:S01]  /*7070*/  SHFL.BFLY PT, R7, R3, 0x2, 0x1f ;  /* 0x0c401f0003077f89 */ /* 0x000e2200000e0000 */
[----:B------:R-:W-:-:S02]  /*7080*/  ISETP.LT.OR P0, PT, R11, 0x5a, P0 ;  /* 0x0000005a0b00780c */ /* 0x000fc40000701670 */
[----:B------:R-:W-:Y:S02]  /*7090*/  @P1 LOP3.LUT R16, R16, 0x20, RZ, 0xfc, !PT ;  /* 0x0000002010101812 */ /* 0x000fe400078efcff */
[C---:B------:R-:W-:Y:S02]  /*70a0*/  ISETP.LT.OR P6, PT, R11.reuse, 0x71, P6 ;  /* 0x000000710b00780c */ /* 0x040fe400037c1670 */
[C---:B------:R-:W-:Y:S02]  /*70b0*/  LOP3.LUT P1, RZ, R16.reuse, 0x2, RZ, 0xc0, !PT ;  /* 0x0000000210ff7812 */ /* 0x040fe4000782c0ff */
[----:B------:R-:W-:Y:S02]  /*70c0*/  LOP3.LUT R16, R16, 0xfffffeff, RZ, 0xc0, !PT ;  /* 0xfffffeff10107812 */ /* 0x000fe400078ec0ff */
[----:B------:R-:W-:-:S03]  /*70d0*/  ISETP.LT.OR P1, PT, R11, 0x72, P1 ;  /* 0x000000720b00780c */ /* 0x000fc60000f21670 */
[----:B------:R-:W-:Y:S02]  /*70e0*/  @P0 LOP3.LUT R16, R16, 0x100, RZ, 0xfc, !PT ;  /* 0x0000010010100812 */ /* 0x000fe400078efcff */
[C---:B------:R-:W-:Y:S02]  /*70f0*/  ISETP.LT.OR P0, PT, R11.reuse, 0x61, P2 ;  /* 0x000000610b00780c */ /* 0x040fe40001701670 */
[C---:B------:R-:W-:Y:S02]  /*7100*/  LOP3.LUT P2, RZ, R16.reuse, 0x8, RZ, 0xc0, !PT ;  /* 0x0000000810ff7812 */ /* 0x040fe4000784c0ff */
[----:B------:R-:W-:Y:S02]  /*7110*/  LOP3.LUT R16, R16, 0xffffffbf, RZ, 0xc0, !PT ;  /* 0xffffffbf10107812 */ /* 0x000fe400078ec0ff */
[----:B------:R-:W-:Y:S02]  /*7120*/  ISETP.LT.OR P2, PT, R11, 0x79, P2 ;  /* 0x000000790b00780c */ /* 0x000fe40001741670 */
[----:B0-----:R-:W-:-:S02]  /*7130*/  FMNMX.FTZ R3, R3, R7, !PT ;  /* 0x0000000703037209 */ /* 0x001fc40007810000 */
[----:B------:R-:W-:Y:S02]  /*7140*/  FSEL R83, R83, -INF , !P1 ;  /* 0xff80000053537808 */ /* 0x000fe40004800000 */
[----:B------:R-:W-:Y:S01]  /*7150*/  FSEL R86, R86, -INF , !P2 ;  /* 0xff80000056567808 */ /* 0x000fe20005000000 */
[----:B------:R-:W0:Y:S01]  /*7160*/  SHFL.BFLY PT, R7, R3, 0x1, 0x1f ;  /* 0x0c201f0003077f89 */ /* 0x000e2200000e0000 */
[----:B------:R-:W-:Y:S02]  /*7170*/  @P0 LOP3.LUT R16, R16, 0x40, RZ, 0xfc, !PT ;  /* 0x0000004010100812 */ /* 0x000fe400078efcff */
[----:B------:R-:W-:Y:S02]  /*7180*/  ISETP.LT.OR P0, PT, R11, 0x62, P3 ;  /* 0x000000620b00780c */ /* 0x000fe40001f01670 */
[C---:B------:R-:W-:Y:S02]  /*7190*/  LOP3.LUT P3, RZ, R16.reuse, 0x80, RZ, 0xc0, !PT ;  /* 0x0000008010ff7812 */ /* 0x040fe4000786c0ff */
[----:B------:R-:W-:-:S02]  /*71a0*/  LOP3.LUT R16, R16, 0xffffffef, RZ, 0xc0, !PT ;  /* 0xffffffef10107812 */ /* 0x000fc400078ec0ff */
[----:B------:R-:W-:-:S04]  /*71b0*/  ISETP.LT.OR P3, PT, R11, 0x1, P3 ;  /* 0x000000010b00780c */ /* 0x000fc80001f61670 */
[----:B------:R-:W-:-:S03]  /*71c0*/  FSEL R26, R26, -INF , !P3 ;  /* 0xff8000001a1a7808 */ /* 0x000fc60005800000 */
[----:B------:R-:W-:Y:S02]  /*71d0*/  @P0 LOP3.LUT R16, R16, 0x10, RZ, 0xfc, !PT ;  /* 0x0000001010100812 */ /* 0x000fe400078efcff */
[----:B------:R-:W-:Y:S02]  /*71e0*/  ISETP.LT.OR P0, PT, R11, 0x69, P4 ;  /* 0x000000690b00780c */ /* 0x000fe40002701670 */
[C---:B------:R-:W-:Y:S02]  /*71f0*/  LOP3.LUT P4, RZ, R16.reuse, 0x20, RZ, 0xc0, !PT ;  /* 0x0000002010ff7812 */ /* 0x040fe4000788c0ff */
[----:B------:R-:W-:Y:S02]  /*7200*/  LOP3.LUT R16, R16, 0xfffffffb, RZ, 0xc0, !PT ;  /* 0xfffffffb10107812 */ /* 0x000fe400078ec0ff */
[----:B0-----:R-:W-:Y:S02]  /*7210*/  FMNMX.FTZ R3, R3, R7, !PT ;  /* 0x0000000703037209 */ /* 0x001fe40007810000 */
[----:B------:R-:W-:-:S04]  /*7220*/  ISETP.LT.OR P4, PT, R11, 0x7a, P4 ;  /* 0x0000007a0b00780c */ /* 0x000fc80002781670 */
[----:B------:R-:W-:Y:S02]  /*7230*/  FSEL R87, R87, -INF , !P4 ;  /* 0xff80000057577808 */ /* 0x000fe40006000000 */
[----:B------:R-:W-:Y:S02]  /*7240*/  @P0 LOP3.LUT R16, R16, 0x4, RZ, 0xfc, !PT ;  /* 0x0000000410100812 */ /* 0x000fe400078efcff */
[----:B------:R-:W-:Y:S02]  /*7250*/  ISETP.LT.OR P0, PT, R11, 0x6a, P5 ;  /* 0x0000006a0b00780c */ /* 0x000fe40002f01670 */
[C---:B------:R-:W-:Y:S02]  /*7260*/  FSETP.NEU.FTZ.AND P5, PT, R3.reuse, -INF , PT ;  /* 0xff8000000300780b */ /* 0x040fe40003fbd000 */
[----:B------:R-:W-:Y:S02]  /*7270*/  LOP3.LUT R16, R16, 0xefffffff, RZ, 0xc0, !PT ;  /* 0xefffffff10107812 */ /* 0x000fe400078ec0ff */
[----:B------:R-:W-:-:S05]  /*7280*/  FSEL R7, R3, RZ, P5 ;  /* 0x000000ff03077208 */ /* 0x000fca0002800000 */
[----:B------:R-:W-:Y:S01]  /*7290*/  FADD.FTZ R5, -R7, R5 ;  /* 0x0000000507057221 */ /* 0x000fe20000010100 */
[----:B------:R-:W-:Y:S01]  /*72a0*/  FMUL.FTZ R7, R3, UR33 ;  /* 0x0000002103077c20 */ /* 0x000fe20008410000 */
[----:B------:R-:W-:Y:S02]  /*72b0*/  @P0 LOP3.LUT R16, R16, 0x10000000, RZ, 0xfc, !PT ;  /* 0x1000000010100812 */ /* 0x000fe400078efcff */
[----:B------:R-:W-:Y:S02]  /*72c0*/  FMUL.FTZ R9, R5, UR33 ;  /* 0x0000002105097c20 */ /* 0x000fe40008410000 */
[----:B------:R-:W-:Y:S02]  /*72d0*/  FSEL R7, R7, RZ, P5 ;  /* 0x000000ff07077208 */ /* 0x000fe40002800000 */
[----:B------:R-:W-:-:S03]  /*72e0*/  LOP3.LUT R16, R16, 0xdfffffff, RZ, 0xc0, !PT ;  /* 0xdfffffff10107812 */ /* 0x000fc600078ec0ff */
        /* <DEDUP_REMOVED lines=33> */
[----:B------:R-:W-:Y:S01]  /*7500*/  MUFU.EX2 R24, R24 ;  /* 0x0000001800187308 */ /* 0x000fe20000000800 */
[----:B------:R-:W-:-:S02]  /*7510*/  @P6 LOP3.LUT R16, R16, 0x20000000, RZ, 0xfc, !PT ;  /* 0x2000000010106812 */ /* 0x000fc400078efcff */
[----:B------:R-:W-:Y:S02]  /*7520*/  FMNMX.FTZ R7, R27, R7, !PT ;  /* 0x000000071b077209 */ /* 0x000fe40007810000 */
[----:B------:R-:W-:Y:S02]  /*7530*/  LOP3.LUT P6, RZ, R16, 0x100, RZ, 0xc0, !PT ;  /* 0x0000010010ff7812 */ /* 0x000fe400078cc0ff */
[----:B------:R-:W-:Y:S01]  /*7540*/  FMNMX.FTZ R7, R30, R7, !PT ;  /* 0x000000071e077209 */ /* 0x000fe20007810000 */
[----:B------:R-:W-:Y:S01]  /*7550*/  MUFU.EX2 R25, R25 ;  /* 0x0000001900197308 */ /* 0x000fe20000000800 */
[----:B------:R-:W-:Y:S02]  /*7560*/  LOP3.LUT P0, RZ, R16, 0x40, RZ, 0xc0, !PT ;  /* 0x0000004010ff7812 */ /* 0x000fe4000780c0ff */
[----:B------:R-:W-:Y:S02]  /*7570*/  FMNMX.FTZ R7, R31, R7, !PT ;  /* 0x000000071f077209 */ /* 0x000fe40007810000 */
[----:B------:R-:W-:-:S02]  /*7580*/  FSEL R71, R71, -INF , !P6 ;  /* 0xff80000047477808 */ /* 0x000fc40007000000 */
[----:B------:R-:W-:Y:S01]  /*7590*/  FMNMX.FTZ R7, R34, R7, !PT ;  /* 0x0000000722077209 */ /* 0x000fe20007810000 */
[----:B------:R-:W-:Y:S01]  /*75a0*/  MUFU.EX2 R28, R28 ;  /* 0x0000001c001c7308 */ /* 0x000fe20000000800 */
[----:B------:R-:W-:Y:S02]  /*75b0*/  LOP3.LUT P5, RZ, R16, 0x10, RZ, 0xc0, !PT ;  /* 0x0000001010ff7812 */ /* 0x000fe400078ac0ff */
[----:B------:R-:W-:Y:S02]  /*75c0*/  FMNMX.FTZ R7, R35, R7, !PT ;  /* 0x0000000723077209 */ /* 0x000fe40007810000 */
[----:B------:R-:W-:Y:S02]  /*75d0*/  FSEL R74, R74, -INF , !P0 ;  /* 0xff8000004a4a7808 */ /* 0x000fe40004000000 */
[----:B------:R-:W-:Y:S01]  /*75e0*/  FMNMX.FTZ R7, R38, R7, !PT ;  /* 0x0000000726077209 */ /* 0x000fe20007810000 */
[----:B------:R-:W-:Y:S01]  /*75f0*/  MUFU.EX2 R29, R29 ;  /* 0x0000001d001d7308 */ /* 0x000fe20000000800 */
[----:B------:R-:W-:-:S02]  /*7600*/  FSEL R75, R75, -INF , !P5 ;  /* 0xff8000004b4b7808 */ /* 0x000fc40006800000 */
        /* <DEDUP_REMOVED lines=59> */
[----:B------:R-:W-:Y:S01]  /*79c0*/  FMUL.FTZ R4, R7, UR33 ;  /* 0x0000002107047c20 */ /* 0x000fe20008410000 */
[----:B------:R-:W-:Y:S04]  /*79d0*/  MUFU.EX2 R72, R72 ;  /* 0x0000004800487308 */ /* 0x000fe80000000800 */
[----:B------:R-:W-:-:S04]  /*79e0*/  FSEL R5, R4, RZ, P1 ;  /* 0x000000ff04057208 */ /* 0x000fc80000800000 */
        /* <DEDUP_REMOVED lines=87> */
[----:B------:R-:W-:-:S06]  /*7f60*/  FADD.FTZ R0, R72, R0 ;  /* 0x0000000048007221 */ /* 0x000fcc0000010000 */
        /* <DEDUP_REMOVED lines=52> */
.L_x_11119:
[----:B------:R-:W-:Y:S01]  /*82b0*/  ULEA UR6, UR60, UR41, 0x3 ;  /* 0x000000293c067291 */ /* 0x000fe2000f8e183f */
[----:B------:R-:W-:Y:S01]  /*82c0*/  F2FP.BF16.F32.PACK_AB R24, R25, R24 ;  /* 0x000000181918723e */ /* 0x000fe200000010ff */
[----:B------:R-:W-:Y:S01]  /*82d0*/  UMOV UR28, UR50 ;  /* 0x00000032001c7c82 */ /* 0x000fe20008000000 */
[----:B------:R-:W-:Y:S01]  /*82e0*/  F2FP.BF16.F32.PACK_AB R25, R11, R26 ;  /* 0x0000001a0b19723e */ /* 0x000fe200000010ff */
[----:B------:R-:W-:Y:S01]  /*82f0*/  UIADD3 UR6, UR6, 0x2d860, URZ ;  /* 0x0002d86006067890 */ /* 0x000fe2000fffe03f */
[----:B------:R-:W-:Y:S01]  /*8300*/  F2FP.BF16.F32.PACK_AB R32, R33, R32 ;  /* 0x000000202120723e */ /* 0x000fe200000010ff */
[----:B------:R-:W-:Y:S01]  /*8310*/  UMOV UR60, UR49 ;  /* 0x00000031003c7c82 */ /* 0x000fe20008000000 */
[----:B------:R-:W-:Y:S01]  /*8320*/  F2FP.BF16.F32.PACK_AB R26, R29, R28 ;  /* 0x0000001c1d1a723e */ /* 0x000fe200000010ff */
[----:B------:R-:W-:Y:S01]  /*8330*/  UPRMT UR6, UR42, 0x654, UR6 ;  /* 0x000006542a067896 */ /* 0x000fe20008000006 */
        /* <DEDUP_REMOVED lines=13> */
[----:B------:R-:W-:Y:S01]  /*8410*/  FMUL.FTZ R96, R96, R4 ;  /* 0x0000000460607220 */ /* 0x000fe20000410000 */
[----:B------:R-:W-:Y:S01]  /*8420*/  F2FP.BF16.F32.PACK_AB R42, R45, R44 ;  /* 0x0000002c2d2a723e */ /* 0x000fe200000010ff */
[----:B------:R0:W-:Y:S01]  /*8430*/  STSM.16.M88.4 [R23], R32 ;  /* 0x0000002017007844 */ /* 0x0001e20000000200 */
[----:B------:R-:W-:Y:S01]  /*8440*/  F2FP.BF16.F32.PACK_AB R43, R47, R43 ;  /* 0x0000002b2f2b723e */ /* 0x000fe200000010ff */
[----:B------:R-:W-:Y:S01]  /*8450*/  FMUL.FTZ R97, R97, R4 ;  /* 0x0000000461617220 */ /* 0x000fe20000410000 */
        /* <DEDUP_REMOVED lines=38> */
[----:B------:R-:W-:Y:S01]  /*86c0*/  ISETP.GT.AND P1, PT, R6, UR59, PT ;  /* 0x0000003b06007c0c */ /* 0x000fe2000bf24270 */
[-C--:B------:R-:W-:Y:S01]  /*86d0*/  FMUL.FTZ R128, R128, R4.reuse ;  /* 0x0000000480807220 */ /* 0x080fe20000410000 */
[-C--:B------:R-:W-:Y:S01]  /*86e0*/  FMUL.FTZ R129, R129, R4.reuse ;  /* 0x0000000481817220 */ /* 0x080fe20000410000 */
[----:B------:R0:W-:Y:S01]  /*86f0*/  STSM.16.M88.4 [R19+0x6000], R80 ;  /* 0x0060005013007844 */ /* 0x0001e20000000200 */
[-C--:B------:R-:W-:Y:S01]  /*8700*/  FMUL.FTZ R132, R132, R4.reuse ;  /* 0x0000000484847220 */ /* 0x080fe20000410000 */
[----:B------:R-:W-:Y:S01]  /*8710*/  FMUL.FTZ R133, R133, R4 ;  /* 0x0000000485857220 */ /* 0x000fe20000410000 */
        /* <DEDUP_REMOVED lines=35> */
.L_x_11101:
        /* <DEDUP_REMOVED lines=24> */
.L_x_11122:
[----:B------:R-:W-:Y:S02]  /*8ad0*/  ULDC UR15, c[0x0][0x9e4] ;  /* 0x00027900000f7ab9 */ /* 0x000fe40000000800 */
[----:B------:R-:W-:-:S11]  /*8ae0*/  UISETP.NE.AND UP0, UPT, UR15, 0x1, UPT ;  /* 0x000000010f00788c */ /* 0x000fd6000bf05270 */
[----:B------:R-:W-:Y:S02]  /*8af0*/  @UP0 ULDC.64 UR6, c[0x0][0x9e8] ;  /* 0x00027a0000060ab9 */ /* 0x000fe40000000a00 */
[----:B------:R-:W-:-:S04]  /*8b00*/  UIMAD.WIDE.U32 UR10, UR14, UR6, URZ ;  /* 0x000000060e0a72a5 */ /* 0x000fc8000f8e003f */
[----:B------:R-:W-:-:S12]  /*8b10*/  @UP0 USHF.R.U32.HI UR14, URZ, UR7, UR11 ;  /* 0x000000073f0e0299 */ /* 0x000fd8000801160b */
.L_x_11123:
[----:B------:R-:W-:-:S04]  /*8b20*/  UIMAD UR14, UR14, UR15, URZ ;  /* 0x0000000f0e0e72a4 */ /* 0x000fc8000f8e023f */
[----:B------:R-:W-:-:S04]  /*8b30*/  UISETP.LT.AND UP0, UPT, UR35, UR14, UPT ;  /* 0x0000000e2300728c */ /* 0x000fc8000bf01270 */
[----:B------:R-:W-:-:S12]  /*8b40*/  USEL UR35, UR35, UR14, !UP0 ;  /* 0x0000000e23237287 */ /* 0x000fd8000c000000 */
.L_x_11121:
        /* <DEDUP_REMOVED lines=8> */
[----:B---3--:R-:W-:Y:S01]  /*8bd0*/  IMAD.MOV.U32 R8, RZ, RZ, R7 ;  /* 0x000000ffff087224 */ /* 0x008fe200078e0007 */
[----:B------:R-:W-:Y:S01]  /*8be0*/  UMOV UR28, UR50 ;  /* 0x00000032001c7c82 */ /* 0x000fe20008000000 */
[----:B------:R-:W-:Y:S01]  /*8bf0*/  IMAD.MOV.U32 R9, RZ, RZ, R3 ;  /* 0x000000ffff097224 */ /* 0x000fe200078e0003 */
[----:B------:R-:W-:Y:S01]  /*8c00*/  UMOV UR35, UR49 ;  /* 0x0000003100237c82 */ /* 0x000fe20008000000 */
[----:B------:R-:W-:Y:S01]  /*8c10*/  IMAD.MOV.U32 R4, RZ, RZ, R6 ;  /* 0x000000ffff047224 */ /* 0x000fe200078e0006 */
[----:B------:R-:W-:-:S06]  /*8c20*/  ULDC UR33, c[0x0][0x988] ;  /* 0x0002620000217ab9 */ /* 0x000fcc0000000800 */
.L_x_11135:
[----:B------:R-:W-:Y:S01]  /*8c30*/  ISETP.NE.AND P2, PT, RZ, UR46, PT ;  /* 0x0000002eff007c0c */ /* 0x000fe2000bf45270 */
[----:B------:R-:W-:-:S04]  /*8c40*/  UISETP.NE.AND UP0, UPT, UR35, 0x1, UPT ;  /* 0x000000012300788c */ /* 0x000fc8000bf05270 */
[----:B------:R-:W-:-:S04]  /*8c50*/  USEL UR50, URZ, 0x1, UP0 ;  /* 0x000000013f327887 */ /* 0x000fc80008000000 */
[----:B------:R-:W-:-:S04]  /*8c60*/  ULOP3.LUT UR50, UR28, UR50, URZ, 0x3c, !UPT ;  /* 0x000000321c327292 */ /* 0x000fc8000f8e3c3f */
[----:B------:R-:W-:Y:S08]  /*8c70*/  @P2 BRA `(.L_x_11125) ;  /* 0x0000000000382947 */ /* 0x000ff00003800000 */
[----:B------:R-:W-:Y:S05]  /*8c80*/  @!P0 BRA `(.L_x_11126) ;  /* 0x0000000000048947 */ /* 0x000fea0003800000 */
[----:B------:R-:W-:Y:S01]  /*8c90*/  BPT.TRAP 0x1 ;  /* 0x000000040000795c */ /* 0x000fe20000300000 */
.L_x_11126:
        /* <DEDUP_REMOVED lines=9> */
.L_x_11127:
[----:B-1----:R-:W-:Y:S05]  /*8d30*/  @P1 BRA `(.L_x_11125) ;  /* 0x0000000000081947 */ /* 0x002fea0003800000 */
[----:B------:R-:W1:Y:S02]  /*8d40*/  SYNCS.PHASECHK.TRANS64.TRYWAIT P1, [UR6+0x2d830], R3 ;  /* 0x02d83003ff0075a7 */ /* 0x000e640008020146 */
[----:B-1----:R-:W-:Y:S05]  /*8d50*/  @!P1 BRA `(.L_x_11128) ;  /* 0x000000ec00409947 */ /* 0x002fea0003800000 */
.L_x_11125:
        /* <DEDUP_REMOVED lines=40> */
.L_x_11130:
[----:B------:R-:W-:Y:S01]  /*8fe0*/  ULEA UR6, UR35, UR41, 0x3 ;  /* 0x0000002923067291 */ /* 0x000fe2000f8e183f */
[----:B------:R-:W-:-:S05]  /*8ff0*/  IMAD.U32 R3, RZ, RZ, UR28 ;  /* 0x0000001cff037e24 */ /* 0x000fca000f8e00ff */
[----:B------:R-:W-:-:S04]  /*9000*/  SHF.L.U32 R3, R3, 0x1f, RZ ;  /* 0x0000001f03037819 */ /* 0x000fc800000006ff */
[----:B------:R0:W1:Y:S01]  /*9010*/  SYNCS.PHASECHK.TRANS64.TRYWAIT P1, [UR6+0x2d850], R3 ;  /* 0x02d85003ff0075a7 */ /* 0x0000620008020146 */
[----:B------:R-:W-:Y:S05]  /*9020*/  @!P0 BRA `(.L_x_11131) ;  /* 0x0000000000048947 */ /* 0x000fea0003800000 */
[----:B------:R-:W-:Y:S01]  /*9030*/  BPT.TRAP 0x1 ;  /* 0x000000040000795c */ /* 0x000fe20000300000 */
.L_x_11131:
[----:B-1----:R-:W-:Y:S05]  /*9040*/  @P1 BRA `(.L_x_11129) ;  /* 0x0000000000081947 */ /* 0x002fea0003800000 */
[----:B------:R-:W1:Y:S02]  /*9050*/  SYNCS.PHASECHK.TRANS64.TRYWAIT P1, [UR6+0x2d850], R3 ;  /* 0x02d85003ff0075a7 */ /* 0x000e640008020146 */
[----:B-1----:R-:W-:Y:S05]  /*9060*/  @!P1 BRA `(.L_x_11132) ;  /* 0x000000e800949947 */ /* 0x002fea0003800000 */
.L_x_11129:
[----:B------:R-:W-:Y:S01]  /*9070*/  UIADD3 UR6, UR41, 0x400, URZ ;  /* 0x0000040029067890 */ /* 0x000fe2000fffe03f */
[----:B------:R-:W-:Y:S01]  /*9080*/  WARPGROUP.ARRIVE ;  /* 0x00000000000079c5 */ /* 0x000fe20000000000 */
[----:B------:R-:W-:Y:S01]  /*9090*/  UMOV UR29, 0x40000040 ;  /* 0x40000040001d7882 */ /* 0x000fe20000000000 */
[----:B------:R-:W-:Y:S01]  /*90a0*/  UMOV UR31, 0x80000020 ;  /* 0x80000020001f7882 */ /* 0x000fe20000000000 */
[----:B------:R-:W-:-:S03]  /*90b0*/  USHF.R.U32.HI UR6, URZ, 0x4, UR6 ;  /* 0x000000043f067899 */ /* 0x000fc60008011606 */
[----:B------:R-:W1:Y:S01]  /*90c0*/  S2R R6, SR_TID.X ;  /* 0x0000000000067919 */ /* 0x000e620000002100 */
        /* <DEDUP_REMOVED lines=64> */
.L_x_11133:
        /* <DEDUP_REMOVED lines=74> */
[----:B------:R-:W-:-:S04]  /*9970*/  FMUL.FTZ R5, R3, UR33 ;  /* 0x0000002103057c20 */ /* 0x000fc80008410000 */
[----:B------:R-:W0:Y:S01]  /*9980*/  SHFL.BFLY PT, R7, R6, 0x1, 0x1f ;  /* 0x0c201f0006077f89 */ /* 0x000e2200000e0000 */
        /* <DEDUP_REMOVED lines=23> */
[----:B0-----:R-:W-:Y:S01]  /*9b00*/  FMNMX.FTZ R7, R6, R7, !PT ;  /* 0x0000000706077209 */ /* 0x001fe20007810000 */
[----:B------:R-:W-:Y:S01]  /*9b10*/  FADD.FTZ R6, -R3, R9 ;  /* 0x0000000903067221 */ /* 0x000fe20000010100 */
[--C-:B------:R-:W-:Y:S01]  /*9b20*/  FFMA.FTZ R64, R64, UR33, -R5.reuse ;  /* 0x0000002140407c23 */ /* 0x100fe20008010805 */
[--C-:B------:R-:W-:Y:S01]  /*9b30*/  FFMA.FTZ R65, R65, UR33, -R5.reuse ;  /* 0x0000002141417c23 */ /* 0x100fe20008010805 */
[----:B------:R-:W-:Y:S01]  /*9b40*/  FFMA.FTZ R68, R68, UR33, -R5 ;  /* 0x0000002144447c23 */ /* 0x000fe20008010805 */
[C---:B------:R-:W-:Y:S01]  /*9b50*/  FADD.FTZ R8, -R7.reuse, R8 ;  /* 0x0000000807087221 */ /* 0x040fe20000010100 */
[----:B------:R-:W-:Y:S01]  /*9b60*/  FMUL.FTZ R9, R7, UR33 ;  /* 0x0000002107097c20 */ /* 0x000fe20008410000 */
[----:B------:R-:W-:Y:S01]  /*9b70*/  FMUL.FTZ R6, R6, UR33 ;  /* 0x0000002106067c20 */ /* 0x000fe20008410000 */
        /* <DEDUP_REMOVED lines=50> */
[----:B------:R-:W-:Y:S01]  /*9ea0*/  FADD.FTZ R0, R28, R2 ;  /* 0x000000021c007221 */ /* 0x000fe20000010000 */
[----:B------:R-:W-:Y:S01]  /*9eb0*/  FFMA.FTZ R86, R86, UR33, -R9 ;  /* 0x0000002156567c23 */ /* 0x000fe20008010809 */
[----:B------:R-:W-:Y:S01]  /*9ec0*/  FFMA.FTZ R5, R85, UR33, -R5 ;  /* 0x0000002155057c23 */ /* 0x000fe20008010805 */
[----:B------:R-:W-:Y:S01]  /*9ed0*/  FFMA.FTZ R9, R87, UR33, -R9 ;  /* 0x0000002157097c23 */ /* 0x000fe20008010809 */
[----:B------:R-:W-:-:S02]  /*9ee0*/  FADD.FTZ R0, R29, R0 ;  /* 0x000000001d007221 */ /* 0x000fc40000010000 */
        /* <DEDUP_REMOVED lines=116> */
.L_x_11134:
        /* <DEDUP_REMOVED lines=106> */
[----:B------:R-:W-:-:S07]  /*acd0*/  IMAD.MOV.U32 R6, RZ, RZ, R4 ;  /* 0x000000ffff067224 */ /* 0x000fce00078e0004 */
.L_x_11124:
        /* <DEDUP_REMOVED lines=10> */
.L_x_11155:
[----:B------:R-:W-:Y:S01]  /*ad80*/  ISETP.NE.AND P2, PT, RZ, UR46, PT ;  /* 0x0000002eff007c0c */ /* 0x000fe2000bf45270 */
[----:B------:R-:W-:-:S04]  /*ad90*/  UISETP.NE.AND UP0, UPT, UR58, 0x1, UPT ;  /* 0x000000013a00788c */ /* 0x000fc8000bf05270 */
[----:B------:R-:W-:-:S04]  /*ada0*/  USEL UR50, URZ, 0x1, UP0 ;  /* 0x000000013f327887 */ /* 0x000fc80008000000 */
[----:B------:R-:W-:-:S04]  /*adb0*/  ULOP3.LUT UR50, UR28, UR50, URZ, 0x3c, !UPT ;  /* 0x000000321c327292 */ /* 0x000fc8000f8e3c3f */
[----:B------:R-:W-:Y:S08]  /*adc0*/  @P2 BRA `(.L_x_11137) ;  /* 0x0000000000382947 */ /* 0x000ff00003800000 */
[----:B------:R-:W-:Y:S05]  /*add0*/  @!P0 BRA `(.L_x_11138) ;  /* 0x0000000000048947 */ /* 0x000fea0003800000 */
[----:B------:R-:W-:Y:S01]  /*ade0*/  BPT.TRAP 0x1 ;  /* 0x000000040000795c */ /* 0x000fe20000300000 */
.L_x_11138:
        /* <DEDUP_REMOVED lines=9> */
.L_x_11139:
[----:B-1----:R-:W-:Y:S05]  /*ae80*/  @P1 BRA `(.L_x_11137) ;  /* 0x0000000000081947 */ /* 0x002fea0003800000 */
[----:B------:R-:W1:Y:S02]  /*ae90*/  SYNCS.PHASECHK.TRANS64.TRYWAIT P1, [UR6+0x2d830], R3 ;  /* 0x02d83003ff0075a7 */ /* 0x000e640008020146 */
[----:B-1----:R-:W-:Y:S05]  /*aea0*/  @!P1 BRA `(.L_x_11140) ;  /* 0x000000cc001c9947 */ /* 0x002fea0003800000 */
.L_x_11137:
        /* <DEDUP_REMOVED lines=40> */
.L_x_11142:
[----:B------:R-:W-:Y:S01]  /*b130*/  ULEA UR6, UR58, UR41, 0x3 ;  /* 0x000000293a067291 */ /* 0x000fe2000f8e183f */
[----:B------:R-:W-:-:S05]  /*b140*/  IMAD.U32 R3, RZ, RZ, UR28 ;  /* 0x0000001cff037e24 */ /* 0x000fca000f8e00ff */
[----:B------:R-:W-:-:S04]  /*b150*/  SHF.L.U32 R3, R3, 0x1f, RZ ;  /* 0x0000001f03037819 */ /* 0x000fc800000006ff */
[----:B------:R0:W1:Y:S01]  /*b160*/  SYNCS.PHASECHK.TRANS64.TRYWAIT P1, [UR6+0x2d850], R3 ;  /* 0x02d85003ff0075a7 */ /* 0x0000620008020146 */
[----:B------:R-:W-:Y:S05]  /*b170*/  @!P0 BRA `(.L_x_11143) ;  /* 0x0000000000048947 */ /* 0x000fea0003800000 */
[----:B------:R-:W-:Y:S01]  /*b180*/  BPT.TRAP 0x1 ;  /* 0x000000040000795c */ /* 0x000fe20000300000 */
.L_x_11143:
[----:B-1----:R-:W-:Y:S05]  /*b190*/  @P1 BRA `(.L_x_11141) ;  /* 0x0000000000081947 */ /* 0x002fea0003800000 */
[----:B------:R-:W1:Y:S02]  /*b1a0*/  SYNCS.PHASECHK.TRANS64.TRYWAIT P1, [UR6+0x2d850], R3 ;  /* 0x02d85003ff0075a7 */ /* 0x000e640008020146 */
[----:B-1----:R-:W-:Y:S05]  /*b1b0*/  @!P1 BRA `(.L_x_11144) ;  /* 0x000000c800709947 */ /* 0x002fea0003800000 */
.L_x_11141:
        /* <DEDUP_REMOVED lines=70> */
.L_x_11145:
        /* <DEDUP_REMOVED lines=38> */
.L_x_11148:
[----:B------:R-:W-:-:S05]  /*b880*/  IMAD.U32 R15, RZ, RZ, UR34 ;  /* 0x00000022ff0f7e24 */ /* 0x000fca000f8e00ff */
[----:B------:R-:W-:-:S13]  /*b890*/  ISETP.NE.AND P1, PT, R15, 0x1, PT ;  /* 0x000000010f00780c */ /* 0x000fda0003f25270 */
[----:B------:R-:W0:Y:S02]  /*b8a0*/  @P1 LDC.64 R12, c[0x0][0x9e8] ;  /* 0x00027a00ff0c1b82 */ /* 0x000e240000000a00 */
[----:B0-----:R-:W-:-:S05]  /*b8b0*/  @P1 IMAD.HI.U32 R12, R14, R12, RZ ;  /* 0x0000000c0e0c1227 */ /* 0x001fca00078e00ff */
[----:B------:R-:W-:-:S07]  /*b8c0*/  @P1 SHF.R.U32.HI R14, RZ, R13, R12 ;  /* 0x0000000dff0e1219 */ /* 0x000fce000001160c */
.L_x_11149:
[----:B------:R-:W-:Y:S05]  /*b8d0*/  BSYNC B0 ;  /* 0x0000000000007941 */ /* 0x000fea0003800000 */
.L_x_11147:
[----:B------:R-:W-:-:S04]  /*b8e0*/  IMAD R14, R14, R15, -R3 ;  /* 0x0000000f0e0e7224 */ /* 0x000fc800078e0a03 */
[----:B------:R-:W-:-:S05]  /*b8f0*/  IMAD.IADD R14, R14, 0x1, -R17 ;  /* 0x000000010e0e7824 */ /* 0x000fca00078e0a11 */
[----:B------:R-:W-:Y:S02]  /*b900*/  VIMNMX R8, R8, R14, !PT ;  /* 0x0000000e08087248 */ /* 0x000fe40007fe0100 */
[----:B------:R-:W-:-:S07]  /*b910*/  VIADDMNMX R9, R14, R15, R9, PT ;  /* 0x0000000f0e097246 */ /* 0x000fce0003800109 */
.L_x_11146:
        /* <DEDUP_REMOVED lines=116> */
.L_x_11152:
[----:B------:R-:W-:-:S05]  /*c060*/  IMAD.U32 R12, RZ, RZ, UR34 ;  /* 0x00000022ff0c7e24 */ /* 0x000fca000f8e00ff */
[----:B------:R-:W-:-:S13]  /*c070*/  ISETP.NE.AND P2, PT, R12, 0x1, PT ;  /* 0x000000010c00780c */ /* 0x000fda0003f45270 */
[----:B------:R-:W0:Y:S02]  /*c080*/  @P2 LDC.64 R8, c[0x0][0x9e8] ;  /* 0x00027a00ff082b82 */ /* 0x000e240000000a00 */
[----:B0-----:R-:W-:-:S05]  /*c090*/  @P2 IMAD.HI.U32 R8, R7, R8, RZ ;  /* 0x0000000807082227 */ /* 0x001fca00078e00ff */
[----:B------:R-:W-:-:S07]  /*c0a0*/  @P2 SHF.R.U32.HI R7, RZ, R9, R8 ;  /* 0x00000009ff072219 */ /* 0x000fce0000011608 */
.L_x_11153:
[----:B------:R-:W-:Y:S05]  /*c0b0*/  BSYNC B0 ;  /* 0x0000000000007941 */ /* 0x000fea0003800000 */
.L_x_11151:
[----:B------:R-:W-:-:S04]  /*c0c0*/  IMAD R3, R7, R12, -R3 ;  /* 0x0000000c07037224 */ /* 0x000fc800078e0a03 */
[----:B------:R-:W-:-:S05]  /*c0d0*/  IMAD.IADD R3, R3, 0x1, -R17 ;  /* 0x0000000103037824 */ /* 0x000fca00078e0a11 */
[----:B------:R-:W-:Y:S02]  /*c0e0*/  VIMNMX R10, R10, R3, !PT ;  /* 0x000000030a0a7248 */ /* 0x000fe40007fe0100 */
[----:B------:R-:W-:-:S07]  /*c0f0*/  VIADDMNMX R11, R3, R12, R11, PT ;  /* 0x0000000c030b7246 */ /* 0x000fce000380010b */
.L_x_11150:
        /* <DEDUP_REMOVED lines=412> */
.L_x_11154:
        /* <DEDUP_REMOVED lines=106> */
.L_x_11136:
[----:B------:R-:W-:Y:S06]  /*e160*/  BAR.ARV 0x8, 0x200 ;  /* 0x0208000000007b1d */ /* 0x000fec0000002000 */
[----:B------:R-:W-:Y:S05]  /*e170*/  @!P0 BRA `(.L_x_11156) ;  /* 0x0000000000048947 */ /* 0x000fea0003800000 */
[----:B------:R-:W-:Y:S01]  /*e180*/  BPT.TRAP 0x1 ;  /* 0x000000040000795c */ /* 0x000fe20000300000 */
.L_x_11156:
[----:B------:R-:W-:Y:S01]  /*e190*/  ULEA UR8, UR49, UR41, 0x3 ;  /* 0x0000002931087291 */ /* 0x000fe2000f8e183f */
[----:B------:R-:W-:-:S05]  /*e1a0*/  IMAD.U32 R4, RZ, RZ, UR50 ;  /* 0x00000032ff047e24 */ /* 0x000fca000f8e00ff */
[----:B------:R-:W-:-:S04]  /*e1b0*/  SHF.L.U32 R4, R4, 0x1f, RZ ;  /* 0x0000001f04047819 */ /* 0x000fc800000006ff */
[----:B------:R0:W1:Y:S01]  /*e1c0*/  SYNCS.PHASECHK.TRANS64.TRYWAIT P1, [UR8+0x2d850], R4 ;  /* 0x02d85004ff0075a7 */ /* 0x0000620008020148 */
[----:B------:R-:W-:Y:S05]  /*e1d0*/  @!P0 BRA `(.L_x_11157) ;  /* 0x0000000000048947 */ /* 0x000fea0003800000 */
[----:B------:R-:W-:Y:S01]  /*e1e0*/  BPT.TRAP 0x1 ;  /* 0x000000040000795c */ /* 0x000fe20000300000 */
.L_x_11157:
[----:B-1----:R-:W-:Y:S05]  /*e1f0*/  @P1 BRA `(.L_x_11158) ;  /* 0x0000000000081947 */ /* 0x002fea0003800000 */
[----:B------:R-:W1:Y:S02]  /*e200*/  SYNCS.PHASECHK.TRANS64.TRYWAIT P1, [UR8+0x2d850], R4 ;  /* 0x02d85004ff0075a7 */ /* 0x000e640008020148 */
[----:B-1----:R-:W-:Y:S05]  /*e210*/  @!P1 BRA `(.L_x_11159) ;  /* 0x0000009800709947 */ /* 0x002fea0003800000 */
.L_x_11158:
[----:B------:R-:W-:Y:S01]  /*e220*/  UIADD3 UR41, UR41, 0x400, URZ ;  /* 0x0000040029297890 */ /* 0x000fe2000fffe03f */
[----:B------:R-:W-:Y:S01]  /*e230*/  WARPGROUP.ARRIVE ;  /* 0x00000000000079c5 */ /* 0x000fe20000000000 */
[----:B------:R-:W-:Y:S01]  /*e240*/  ULOP3.LUT UR45, UR45, 0x10000, URZ, 0xfc, !UPT ;  /* 0x000100002d2d7892 */ /* 0x000fe2000f8efc3f */
[----:B-1----:R-:W1:Y:S01]  /*e250*/  SHFL.BFLY PT, R5, R2, 0x2, 0x1f ;  /* 0x0c401f0002057f89 */ /* 0x002e6200000e0000 */
[----:B------:R-:W-:Y:S01]  /*e260*/  USHF.R.U32.HI UR41, URZ, 0x4, UR41 ;  /* 0x000000043f297899 */ /* 0x000fe20008011629 */
[----:B---3--:R-:W-:Y:S01]  /*e270*/  IMAD.MOV.U32 R10, RZ, RZ, RZ ;  /* 0x000000ffff0a7224 */ /* 0x008fe200078e00ff */
[----:B------:R-:W-:Y:S01]  /*e280*/  UMOV UR5, 0x40000040 ;  /* 0x4000004000057882 */ /* 0x000fe20000000000 */
[----:B------:R-:W-:Y:S01]  /*e290*/  UMOV UR7, 0x80000020 ;  /* 0x8000002000077882 */ /* 0x000fe20000000000 */
[----:B------:R-:W-:Y:S01]  /*e2a0*/  ULOP3.LUT UR41, UR41, 0x3fff, URZ, 0xc0, !UPT ;  /* 0x00003fff29297892 */ /* 0x000fe2000f8ec03f */
[----:B------:R-:W2:Y:S01]  /*e2b0*/  SHFL.BFLY PT, R9, R0, 0x2, 0x1f ;  /* 0x0c401f0000097f89 */ /* 0x000ea200000e0000 */
[----:B------:R-:W-:-:S02]  /*e2c0*/  UMOV UR4, UR45 ;  /* 0x0000002d00047c82 */ /* 0x000fc40008000000 */
[----:B------:R-:W-:-:S04]  /*e2d0*/  ULOP3.LUT UR9, UR41, 0x2000000, URZ, 0xfc, !UPT ;  /* 0x0200000029097892 */ /* 0x000fc8000f8efc3f */
[----:B------:R-:W-:-:S07]  /*e2e0*/  UIMAD UR9, UR49, 0x600, UR9 ;  /* 0x00000600310978a4 */ /* 0x000fce000f8e0209 */
[----:B------:R-:W-:Y:S02]  /*e2f0*/  UMOV UR6, UR9 ;  /* 0x0000000900067c82 */ /* 0x000fe40008000000 */
[----:B------:R-:W-:Y:S01]  /*e300*/  HGMMA.64x96x16.F32.BF16 R88, gdesc[UR4].tnspB, R88, gsb0 ;  /* 0x41600000045879f0 */ /* 0x000fe20008001858 */
[----:B------:R-:W-:Y:S01]  /*e310*/  UIADD3 UR4, UR45, 0x2, URZ ;  /* 0x000000022d047890 */ /* 0x000fe2000fffe03f */
[----:B-1----:R-:W-:Y:S01]  /*e320*/  FADD.FTZ R5, R5, R2 ;  /* 0x0000000205057221 */ /* 0x002fe20000010000 */
[----:B------:R-:W-:Y:S01]  /*e330*/  UIADD3 UR6, UR9, 0x40, URZ ;  /* 0x0000004009067890 */ /* 0x000fe2000fffe03f */
[----:B------:R-:W-:Y:S01]  /*e340*/  IMAD.MOV.U32 R2, RZ, RZ, -0x800000 ;  /* 0xff800000ff027424 */ /* 0x000fe200078e00ff */
[----:B------:R-:W-:Y:S01]  /*e350*/  UMOV UR5, 0x40000040 ;  /* 0x4000004000057882 */ /* 0x000fe20000000000 */
[----:B------:R-:W-:Y:S01]  /*e360*/  UMOV UR7, 0x80000020 ;  /* 0x8000002000077882 */ /* 0x000fe20000000000 */
[----:B0-----:R-:W0:Y:S01]  /*e370*/  SHFL.BFLY PT, R4, R5, 0x1, 0x1f ;  /* 0x0c201f0005047f89 */ /* 0x001e2200000e0000 */
[----:B--2---:R-:W-:Y:S01]  /*e380*/  FADD.FTZ R9, R9, R0 ;  /* 0x0000000009097221 */ /* 0x004fe20000010000 */
[----:B------:R-:W-:-:S04]  /*e390*/  IMAD.MOV.U32 R0, RZ, RZ, -0x800000 ;  /* 0xff800000ff007424 */ /* 0x000fc800078e00ff */
[----:B------:R-:W1:Y:S01]  /*e3a0*/  SHFL.BFLY PT, R6, R9, 0x1, 0x1f ;  /* 0x0c201f0009067f89 */ /* 0x000e6200000e0000 */
[----:B0-----:R-:W-:Y:S01]  /*e3b0*/  FADD.FTZ R12, R5, R4 ;  /* 0x00000004050c7221 */ /* 0x001fe20000010000 */
[----:B------:R-:W-:-:S04]  /*e3c0*/  IMAD.MOV.U32 R4, RZ, RZ, RZ ;  /* 0x000000ffff047224 */ /* 0x000fc800078e00ff */
[----:B------:R-:W-:Y:S01]  /*e3d0*/  FSETP.NE.FTZ.AND P1, PT, R12, RZ, PT ;  /* 0x000000ff0c00720b */ /* 0x000fe20003f35000 */
[----:B-1----:R-:W-:Y:S01]  /*e3e0*/  FADD.FTZ R13, R9, R6 ;  /* 0x00000006090d7221 */ /* 0x002fe20000010000 */
[----:B------:R-:W-:Y:S02]  /*e3f0*/  IMAD.U32 R6, RZ, RZ, UR33 ;  /* 0x00000021ff067e24 */ /* 0x000fe4000f8e00ff */
[----:B------:R-:W-:Y:S02]  /*e400*/  IMAD.U32 R9, RZ, RZ, UR33 ;  /* 0x00000021ff097e24 */ /* 0x000fe4000f8e00ff */
[----:B------:R-:W-:-:S07]  /*e410*/  FSETP.NE.FTZ.AND P2, PT, R13, RZ, PT ;  /* 0x000000ff0d00720b */ /* 0x000fce0003f55000 */
[----:B------:R-:W0:Y:S01]  /*e420*/  @P1 MUFU.LG2 R8, R12 ;  /* 0x0000000c00081308 */ /* 0x000e220000000c00 */
[----:B------:R-:W-:-:S05]  /*e430*/  @P1 FMUL.FTZ R6, R6, 0.69314718246459960938 ;  /* 0x3f31721806061820 */ /* 0x000fca0000410000 */
[----:B------:R-:W-:Y:S02]  /*e440*/  @P2 FMUL.FTZ R9, R9, 0.69314718246459960938 ;  /* 0x3f31721809092820 */ /* 0x000fe40000410000 */
        /* <DEDUP_REMOVED lines=55> */
.L_x_11160:
        /* <DEDUP_REMOVED lines=10> */
[----:B------:R-:W-:Y:S01]  /*e860*/  USEL UR4, URZ, 0x1, UP0 ;  /* 0x000000013f047887 */ /* 0x000fe20008000000 */
        /* <DEDUP_REMOVED lines=47> */
.L_x_11082:
        /* <DEDUP_REMOVED lines=13> */
[----:B------:R-:W-:-:S07]  /*ec30*/  ULDC.64 UR10, c[0x0][0xc00] ;  /* 0x00030000000a7ab9 */ /* 0x000fce0000000a00 */
[----:B------:R-:W1:Y:S01]  /*ec40*/  LDC R36, c[0x0][0xbe8] ;  /* 0x0002fa00ff247b82 */ /* 0x000e620000000800 */
[----:B------:R-:W-:Y:S01]  /*ec50*/  UMOV UR8, UR41 ;  /* 0x0000002900087c82 */ /* 0x000fe20008000000 */
[----:B0-----:R-:W-:Y:S01]  /*ec60*/  UMOV UR9, UR4 ;  /* 0x0000000400097c82 */ /* 0x001fe20008000000 */
[----:B------:R-:W-:Y:S02]  /*ec70*/  IMAD.U32 R28, RZ, RZ, UR8 ;  /* 0x00000008ff1c7e24 */ /* 0x000fe4000f8e00ff */
[----:B------:R-:W-:Y:S01]  /*ec80*/  IMAD.U32 R29, RZ, RZ, UR9 ;  /* 0x00000009ff1d7e24 */ /* 0x000fe2000f8e00ff */
[----:B------:R-:W-:Y:S02]  /*ec90*/  ULDC.64 UR8, c[0x0][0xc00] ;  /* 0x0003000000087ab9 */ /* 0x000fe40000000a00 */
[----:B------:R-:W-:Y:S01]  /*eca0*/  UIMAD.WIDE UR8, UR43, 0x4, UR8 ;  /* 0x000000042b0878a5 */ /* 0x000fe2000f8e0208 */
[----:B------:R-:W-:Y:S01]  /*ecb0*/  BAR.SYNC.DEFER_BLOCKING 0x1, 0x180 ;  /* 0x0046000000007b1d */ /* 0x000fe20000010000 */
[----:B--2---:R-:W-:-:S03]  /*ecc0*/  IMAD.WIDE R4, R3, 0x2, R28 ;  /* 0x0000000203047825 */ /* 0x004fc600078e021c */
[C---:B------:R-:W-:Y:S02]  /*ecd0*/  LOP3.LUT R3, R4.reuse, 0x180, RZ, 0xc0, !PT ;  /* 0x0000018004037812 */ /* 0x040fe400078ec0ff */
[----:B------:R-:W-:Y:S02]  /*ece0*/  IADD3 R8, P4, R4, 0x20, RZ ;  /* 0x0000002004087810 */ /* 0x000fe40007f9e0ff */
[----:B------:R-:W-:Y:S02]  /*ecf0*/  SHF.R.U64 R3, R3, 0x3, RZ ;  /* 0x0000000303037819 */ /* 0x000fe400000012ff */
[----:B------:R-:W-:Y:S01]  /*ed00*/  LOP3.LUT R6, R8, 0x180, RZ, 0xc0, !PT ;  /* 0x0000018008067812 */ /* 0x000fe200078ec0ff */
[----:B------:R-:W-:Y:S01]  /*ed10*/  IMAD.X R25, RZ, RZ, R5, P4 ;  /* 0x000000ffff197224 */ /* 0x000fe200020e0605 */
[C---:B------:R-:W-:Y:S02]  /*ed20*/  IADD3 R27, P3, R4.reuse, 0x3000, RZ ;  /* 0x00003000041b7810 */ /* 0x040fe40007f7e0ff */
[----:B------:R-:W-:-:S02]  /*ed30*/  IADD3 R10, P2, R4, 0x3020, RZ ;  /* 0x00003020040a7810 */ /* 0x000fc40007f5e0ff */
        /* <DEDUP_REMOVED lines=8> */
[----:B------:R-:W-:Y:S02]  /*edc0*/  LOP3.LUT R7, R27, 0x180, RZ, 0xc0, !PT ;  /* 0x000001801b077812 */ /* 0x000fe400078ec0ff */
[----:B------:R-:W-:-:S02]  /*edd0*/  LOP3.LUT R24, R3, R8, RZ, 0x3c, !PT ;  /* 0x0000000803187212 */ /* 0x000fc400078e3cff */
[----:B------:R-:W-:Y:S02]  /*ede0*/  SHF.R.U64 R6, R7, 0x3, RZ ;  /* 0x0000000307067819 */ /* 0x000fe400000012ff */
[----:B------:R-:W-:Y:S02]  /*edf0*/  LOP3.LUT R3, R10, 0x180, RZ, 0xc0, !PT ;  /* 0x000001800a037812 */ /* 0x000fe400078ec0ff */
[----:B------:R-:W-:Y:S02]  /*ee00*/  LOP3.LUT R14, R6, R27, RZ, 0x3c, !PT ;  /* 0x0000001b060e7212 */ /* 0x000fe400078e3cff */
[----:B------:R-:W-:Y:S02]  /*ee10*/  SHF.R.U64 R3, R3, 0x3, RZ ;  /* 0x0000000303037819 */ /* 0x000fe400000012ff */
[----:B------:R-:W-:Y:S02]  /*ee20*/  LOP3.LUT R8, R31, 0x180, RZ, 0xc0, !PT ;  /* 0x000001801f087812 */ /* 0x000fe400078ec0ff */
[----:B------:R-:W-:-:S02]  /*ee30*/  LOP3.LUT R27, R30, 0x180, RZ, 0xc0, !PT ;  /* 0x000001801e1b7812 */ /* 0x000fc400078ec0ff */
[----:B------:R-:W-:Y:S02]  /*ee40*/  LOP3.LUT R12, R3, R10, RZ, 0x3c, !PT ;  /* 0x0000000a030c7212 */ /* 0x000fe400078e3cff */
[----:B------:R-:W-:Y:S02]  /*ee50*/  SHF.R.U64 R8, R8, 0x3, RZ ;  /* 0x0000000308087819 */ /* 0x000fe400000012ff */
[----:B------:R-:W-:Y:S02]  /*ee60*/  SHF.R.U64 R27, R27, 0x3, RZ ;  /* 0x000000031b1b7819 */ /* 0x000fe400000012ff */
[----:B------:R-:W-:Y:S02]  /*ee70*/  MOV R26, R4 ;  /* 0x00000004001a7202 */ /* 0x000fe40000000f00 */
[----:B------:R-:W-:Y:S02]  /*ee80*/  F2FP.BF16.F32.PACK_AB R4, R21, R20 ;  /* 0x000000141504723e */ /* 0x000fe400000010ff */
[----:B------:R-:W-:-:S02]  /*ee90*/  F2FP.BF16.F32.PACK_AB R5, R91, R90 ;  /* 0x0000005a5b05723e */ /* 0x000fc400000010ff */
[----:B------:R-:W-:Y:S02]  /*eea0*/  F2FP.BF16.F32.PACK_AB R6, R93, R92 ;  /* 0x0000005c5d06723e */ /* 0x000fe400000010ff */
[----:B------:R-:W-:Y:S02]  /*eeb0*/  F2FP.BF16.F32.PACK_AB R7, R95, R94 ;  /* 0x0000005e5f07723e */ /* 0x000fe400000010ff */
[----:B------:R-:W-:Y:S02]  /*eec0*/  MOV R35, R14 ;  /* 0x0000000e00237202 */ /* 0x000fe40000000f00 */
[----:B------:R-:W-:Y:S01]  /*eed0*/  MOV R34, R12 ;  /* 0x0000000c00227202 */ /* 0x000fe20000000f00 */
[----:B------:R0:W-:Y:S01]  /*eee0*/  STSM.16.M88.4 [R26], R4 ;  /* 0x000000041a007844 */ /* 0x0001e20000000200 */
[----:B------:R-:W-:Y:S01]  /*eef0*/  LOP3.LUT R8, R8, R31, RZ, 0x3c, !PT ;  /* 0x0000001f08087212 */ /* 0x000fe200078e3cff */
[----:B------:R-:W-:Y:S01]  /*ef00*/  IMAD.U32 R31, RZ, RZ, UR9 ;  /* 0x00000009ff1f7e24 */ /* 0x000fe2000f8e00ff */
[----:B------:R-:W-:Y:S01]  /*ef10*/  LOP3.LUT R10, R27, R30, RZ, 0x3c, !PT ;  /* 0x0000001e1b0a7212 */ /* 0x000fe200078e3cff */
[----:B------:R-:W-:Y:S01]  /*ef20*/  IMAD.U32 R30, RZ, RZ, UR8 ;  /* 0x00000008ff1e7e24 */ /* 0x000fe2000f8e00ff */
[----:B------:R-:W-:Y:S01]  /*ef30*/  MOV R24, R24 ;  /* 0x0000001800187202 */ /* 0x000fe20000000f00 */
[----:B------:R-:W-:Y:S01]  /*ef40*/  ULDC.64 UR8, c[0x0][0xc08] ;  /* 0x0003020000087ab9 */ /* 0x000fe20000000a00 */
[----:B------:R-:W-:-:S02]  /*ef50*/  F2FP.BF16.F32.PACK_AB R12, R97, R96 ;  /* 0x00000060610c723e */ /* 0x000fc400000010ff */
[----:B------:R-:W-:Y:S02]  /*ef60*/  F2FP.BF16.F32.PACK_AB R13, R99, R98 ;  /* 0x00000062630d723e */ /* 0x000fe400000010ff */
[----:B------:R-:W-:Y:S02]  /*ef70*/  F2FP.BF16.F32.PACK_AB R14, R101, R100 ;  /* 0x00000064650e723e */ /* 0x000fe400000010ff */
[----:B------:R-:W-:Y:S02]  /*ef80*/  F2FP.BF16.F32.PACK_AB R15, R103, R102 ;  /* 0x00000066670f723e */ /* 0x000fe400000010ff */
[----:B------:R-:W-:Y:S02]  /*ef90*/  MOV R3, R8 ;  /* 0x0000000800037202 */ /* 0x000fe40000000f00 */
[----:B------:R-:W-:Y:S01]  /*efa0*/  MOV R33, R10 ;  /* 0x0000000a00217202 */ /* 0x000fe20000000f00 */
[----:B------:R2:W-:Y:S01]  /*efb0*/  STSM.16.M88.4 [R24], R12 ;  /* 0x0000000c18007844 */ /* 0x0005e20000000200 */
[----:B0-----:R-:W-:-:S02]  /*efc0*/  F2FP.BF16.F32.PACK_AB R4, R105, R104 ;  /* 0x000000686904723e */ /* 0x001fc400000010ff */
        /* <DEDUP_REMOVED lines=8> */
[----:B--2---:R-:W-:Y:S02]  /*f050*/  F2FP.BF16.F32.PACK_AB R12, R121, R120 ;  /* 0x00000078790c723e */ /* 0x004fe400000010ff */
        /* <DEDUP_REMOVED lines=9> */
[----:B------:R-:W-:-:S03]  /*f0f0*/  ISETP.NE.U32.AND P0, PT, RZ, UR10, PT ;  /* 0x0000000aff007c0c */ /* 0x000fc6000bf05070 */
[----:B------:R2:W-:Y:S01]  /*f100*/  STSM.16.M88.4 [R33], R24 ;  /* 0x0000001821007844 */ /* 0x0005e20000000200 */
[----:B------:R-:W-:Y:S01]  /*f110*/  BAR.SYNC.DEFER_BLOCKING 0x1, 0x180 ;  /* 0x0046000000007b1d */ /* 0x000fe20000010000 */
[----:B------:R-:W-:-:S13]  /*f120*/  ISETP.NE.AND.EX P0, PT, RZ, UR11, PT, P0 ;  /* 0x0000000bff007c0c */ /* 0x000fda000bf05300 */
[----:B------:R-:W3:Y:S01]  /*f130*/  @P0 LDG.E R32, desc[UR56][R30.64] ;  /* 0x000000381e200981 */ /* 0x000ee2000c1e1900 */
[----:B------:R-:W-:Y:S01]  /*f140*/  UISETP.NE.U32.AND UP0, UPT, UR8, URZ, UPT ;  /* 0x0000003f0800728c */ /* 0x000fe2000bf05070 */
[----:B-1----:R-:W-:Y:S01]  /*f150*/  ISETP.NE.AND P1, PT, R36, 0x1, PT ;  /* 0x000000012400780c */ /* 0x002fe20003f25270 */
[----:B------:R-:W-:Y:S02]  /*f160*/  ULDC UR4, c[0x0][0xa88] ;  /* 0x0002a20000047ab9 */ /* 0x000fe40000000800 */
[----:B------:R-:W-:Y:S01]  /*f170*/  UISETP.NE.AND.EX UP0, UPT, UR9, URZ, UPT, UP0 ;  /* 0x0000003f0900728c */ /* 0x000fe2000bf05300 */
[----:B0-----:R-:W-:Y:S01]  /*f180*/  IMAD.U32 R3, RZ, RZ, UR4 ;  /* 0x00000004ff037e24 */ /* 0x001fe2000f8e00ff */
[----:B------:R-:W-:-:S04]  /*f190*/  ULDC UR4, c[0x0][0xad4] ;  /* 0x0002b50000047ab9 */ /* 0x000fc80000000800 */
[----:B------:R-:W-:-:S04]  /*f1a0*/  PLOP3.LUT P4, PT, PT, PT, UP0, 0x80, 0x0 ;  /* 0x000000000000781c */ /* 0x000fc80003f8f008 */
[----:B------:R-:W0:Y:S01]  /*f1b0*/  @P1 LDC R6, c[0x0][0xbec] ;  /* 0x0002fb00ff061b82 */ /* 0x000e220000000800 */
[----:B------:R-:W-:Y:S02]  /*f1c0*/  @UP0 ULDC.64 UR8, c[0x0][0xc08] ;  /* 0x0003020000080ab9 */ /* 0x000fe40000000a00 */
[----:B------:R-:W-:Y:S02]  /*f1d0*/  @UP0 UIMAD.WIDE UR8, UR43, 0x4, UR8 ;  /* 0x000000042b0808a5 */ /* 0x000fe4000f8e0208 */
[----:B------:R-:W-:-:S03]  /*f1e0*/  UISETP.NE.AND UP0, UPT, UR47, URZ, UPT ;  /* 0x0000003f2f00728c */ /* 0x000fc6000bf05270 */
[----:B------:R-:W1:Y:S01]  /*f1f0*/  @P1 LDC R9, c[0x0][0xbf0] ;  /* 0x0002fc00ff091b82 */ /* 0x000e620000000800 */
[----:B------:R-:W-:Y:S01]  /*f200*/  USEL UR4, UR47, UR4, UP0 ;  /* 0x000000042f047287 */ /* 0x000fe20008000000 */
[----:B------:R-:W-:Y:S01]  /*f210*/  IMAD.U32 R4, RZ, RZ, UR8 ;  /* 0x00000008ff047e24 */ /* 0x000fe2000f8e00ff */
[----:B------:R-:W-:Y:S01]  /*f220*/  UMOV UR19, 0x9b8 ;  /* 0x000009b800137882 */ /* 0x000fe20000000000 */
[----:B------:R-:W-:Y:S01]  /*f230*/  IMAD.U32 R5, RZ, RZ, UR9 ;  /* 0x00000009ff057e24 */ /* 0x000fe2000f8e00ff */
[----:B------:R-:W-:Y:S02]  /*f240*/  UISETP.GT.AND UP1, UPT, UR4, 0x1, UPT ;  /* 0x000000010400788c */ /* 0x000fe4000bf24270 */
[----:B------:R-:W-:Y:S02]  /*f250*/  UISETP.NE.U32.AND UP0, UPT, UR10, URZ, UPT ;  /* 0x0000003f0a00728c */ /* 0x000fe4000bf05070 */
[----:B------:R-:W-:Y:S01]  /*f260*/  USEL UR19, UR19, 0x978, UP1 ;  /* 0x0000097813137887 */ /* 0x000fe20008800000 */
[----:B------:R-:W-:Y:S01]  /*f270*/  VIADD R11, R137, UR39 ;  /* 0x00000027890b7c36 */ /* 0x000fe20008000000 */
        /* <DEDUP_REMOVED lines=10> */
[----:B0-----:R-:W-:Y:S01]  /*f320*/  @P1 IMAD.HI.U32 R4, R11, R6, RZ ;  /* 0x000000060b041227 */ /* 0x001fe200078e00ff */
[----:B------:R-:W-:Y:S01]  /*f330*/  ULDC.64 UR16, c[0x0][UR19+0x228] ;  /* 0x00008a0013107abb */ /* 0x000fe20008000a00 */
[----:B------:R-:W-:Y:S02]  /*f340*/  UIMAD UR15, UR15, UR8, URZ ;  /* 0x000000080f0f72a4 */ /* 0x000fe4000f8e023f */
[----:B------:R-:W-:Y:S01]  /*f350*/  UIMAD.WIDE.U32 UR12, UR10, UR40, URZ ;  /* 0x000000280a0c72a5 */ /* 0x000fe2000f8e003f */
[----:B-1----:R-:W-:Y:S01]  /*f360*/  @P1 SHF.R.U32.HI R7, RZ, R9, R4 ;  /* 0x00000009ff071219 */ /* 0x002fe20000011604 */
        /* <DEDUP_REMOVED lines=12> */
[----:B---3--:R-:W-:-:S13]  /*f430*/  @P0 R2UR UR4, R32 ;  /* 0x00000000200402ca */ /* 0x008fda00000e0000 */
        /* <DEDUP_REMOVED lines=18> */
[----:B--2---:R-:W-:Y:S08]  /*f560*/  @P4 BRA `(.L_x_11163) ;  /* 0x0000000000104947 */ /* 0x004ff00003800000 */
[----:B------:R-:W-:Y:S05]  /*f570*/  @!P0 BRA `(.L_x_11163) ;  /* 0x00000000000c8947 */ /* 0x000fea0003800000 */
[----:B------:R-:W2:Y:S04]  /*f580*/  LDG.E R4, desc[UR56][R30.64] ;  /* 0x000000381e047981 */ /* 0x000ea8000c1e1900 */
[----:B-----5:R-:W2:Y:S02]  /*f590*/  LDG.E R3, desc[UR56][R30.64+0x4] ;  /* 0x000004381e037981 */ /* 0x020ea4000c1e1900 */
[----:B--2---:R-:W-:-:S07]  /*f5a0*/  IMAD.IADD R3, R3, 0x1, -R4 ;  /* 0x0000000103037824 */ /* 0x004fce00078e0a04 */
.L_x_11163:
        /* <DEDUP_REMOVED lines=17> */
[----:B0-----:R-:W-:Y:S01]  /*f6c0*/  IMAD R5, R152, 0x20, R138 ;  /* 0x0000002098057824 */ /* 0x001fe200078e028a */
[----:B------:R-:W0:Y:S01]  /*f6d0*/  @P1 LDC R21, c[0x0][0xbec] ;  /* 0x0002fb00ff151b82 */ /* 0x000e220000000800 */
[----:B------:R-:W-:Y:S02]  /*f6e0*/  ULDC.64 UR12, c[0x0][0xaa0] ;  /* 0x0002a800000c7ab9 */ /* 0x000fe40000000a00 */
[----:B------:R-:W-:-:S03]  /*f6f0*/  IMAD.WIDE R28, R5, 0x2, R28 ;  /* 0x00000002051c7825 */ /* 0x000fc600078e021c */
[C---:B------:R-:W-:Y:S02]  /*f700*/  IADD3 R7, P5, R28.reuse, 0x7800, RZ ;  /* 0x000078001c077810 */ /* 0x040fe40007fbe0ff */
[----:B------:R-:W1:Y:S01]  /*f710*/  @P1 LDC R39, c[0x0][0xbf0] ;  /* 0x0002fc00ff271b82 */ /* 0x000e620000000800 */
[----:B------:R-:W-:Y:S01]  /*f720*/  UIMAD UR9, UR14, UR12, URZ ;  /* 0x0000000c0e0972a4 */ /* 0x000fe2000f8e023f */
[C---:B------:R-:W-:Y:S02]  /*f730*/  IADD3 R9, P0, R28.reuse, 0x1800, RZ ;  /* 0x000018001c097810 */ /* 0x040fe40007f1e0ff */
[----:B------:R-:W-:Y:S01]  /*f740*/  LOP3.LUT R0, R7, 0x180, RZ, 0xc0, !PT ;  /* 0x0000018007007812 */ /* 0x000fe200078ec0ff */
[----:B------:R-:W-:Y:S01]  /*f750*/  UIMAD.WIDE.U32 UR10, UR4, UR12, URZ ;  /* 0x0000000c040a72a5 */ /* 0x000fe2000f8e003f */
[----:B------:R-:W-:Y:S01]  /*f760*/  IADD3 R13, P2, R28, 0x3000, RZ ;  /* 0x000030001c0d7810 */ /* 0x000fe20007f5e0ff */
[----:B------:R-:W-:Y:S01]  /*f770*/  IMAD.X R33, RZ, RZ, R29, P5 ;  /* 0x000000ffff217224 */ /* 0x000fe200028e061d */
[----:B------:R-:W-:Y:S01]  /*f780*/  SHF.R.U64 R0, R0, 0x3, RZ ;  /* 0x0000000300007819 */ /* 0x000fe200000012ff */
[----:B------:R-:W-:Y:S01]  /*f790*/  UIMAD UR9, UR4, UR13, UR9 ;  /* 0x0000000d040972a4 */ /* 0x000fe2000f8e0209 */
[----:B------:R-:W-:-:S02]  /*f7a0*/  IADD3 R25, P3, R28, 0x4800, RZ ;  /* 0x000048001c197810 */ /* 0x000fc40007f7e0ff */
[----:B------:R-:W-:Y:S01]  /*f7b0*/  LOP3.LUT R32, R0, R7, RZ, 0x3c, !PT ;  /* 0x0000000700207212 */ /* 0x000fe200078e3cff */
[----:B------:R-:W-:Y:S01]  /*f7c0*/  IMAD R0, R151, 0x60, R152 ;  /* 0x0000006097007824 */ /* 0x000fe200078e0298 */
[----:B------:R-:W-:Y:S01]  /*f7d0*/  UIADD3 UR11, UR11, UR9, URZ ;  /* 0x000000090b0b7290 */ /* 0x000fe2000fffe03f */
[----:B------:R-:W-:Y:S01]  /*f7e0*/  IADD3 R31, P4, R28, 0x6000, RZ ;  /* 0x000060001c1f7810 */ /* 0x000fe20007f9e0ff */
[----:B------:R-:W-:Y:S01]  /*f7f0*/  ULDC.64 UR12, c[0x0][0xae8] ;  /* 0x0002ba00000c7ab9 */ /* 0x000fe20000000a00 */
[----:B------:R-:W-:Y:S01]  /*f800*/  VIADD R2, R0, UR39 ;  /* 0x0000002700027c36 */ /* 0x000fe20008000000 */
[----:B------:R-:W-:Y:S01]  /*f810*/  UIMAD.WIDE.U32 UR10, UR40, UR12, UR10 ;  /* 0x0000000c280a72a5 */ /* 0x000fe2000f8e000a */
[----:B------:R-:W-:Y:S01]  /*f820*/  LOP3.LUT R8, R9, 0x180, RZ, 0xc0, !PT ;  /* 0x0000018009087812 */ /* 0x000fe200078ec0ff */
[----:B------:R-:W-:Y:S01]  /*f830*/  USHF.R.S32.HI UR4, URZ, 0x1f, UR8 ;  /* 0x0000001f3f047899 */ /* 0x000fe20008011408 */
[----:B0-----:R-:W-:Y:S01]  /*f840*/  @P1 IMAD.HI.U32 R0, R2, R21, RZ ;  /* 0x0000001502001227 */ /* 0x001fe200078e00ff */
[----:B------:R-:W-:Y:S01]  /*f850*/  UIMAD UR11, UR40, UR13, UR11 ;  /* 0x0000000d280b72a4 */ /* 0x000fe2000f8e020b */
[----:B------:R-:W-:Y:S01]  /*f860*/  LOP3.LUT R12, R13, 0x180, RZ, 0xc0, !PT ;  /* 0x000001800d0c7812 */ /* 0x000fe200078ec0ff */
[----:B------:R-:W5:Y:S01]  /*f870*/  LD.E.128 R32, desc[UR56][R32.64] ;  /* 0x0000003820207980 */ /* 0x000f62000c101d00 */
[----:B------:R-:W-:Y:S01]  /*f880*/  ULDC.64 UR12, c[0x0][0xaf0] ;  /* 0x0002bc00000c7ab9 */ /* 0x000fe20000000a00 */
[----:B------:R-:W-:Y:S01]  /*f890*/  IMAD.MOV.U32 R37, RZ, RZ, R2 ;  /* 0x000000ffff257224 */ /* 0x000fe200078e0002 */
[----:B------:R-:W-:Y:S01]  /*f8a0*/  UIMAD UR4, UR4, UR12, URZ ;  /* 0x0000000c040472a4 */ /* 0x000fe2000f8e023f */
[----:B-1----:R-:W-:-:S02]  /*f8b0*/  @P1 SHF.R.U32.HI R37, RZ, R39, R0 ;  /* 0x00000027ff251219 */ /* 0x002fc40000011600 */
[----:B------:R-:W-:Y:S02]  /*f8c0*/  LOP3.LUT R24, R25, 0x180, RZ, 0xc0, !PT ;  /* 0x0000018019187812 */ /* 0x000fe400078ec0ff */
[----:B------:R-:W-:Y:S02]  /*f8d0*/  LOP3.LUT R30, R31, 0x180, RZ, 0xc0, !PT ;  /* 0x000001801f1e7812 */ /* 0x000fe400078ec0ff */
[----:B------:R-:W-:Y:S01]  /*f8e0*/  LOP3.LUT R5, R28, 0x180, RZ, 0xc0, !PT ;  /* 0x000001801c057812 */ /* 0x000fe200078ec0ff */
[----:B------:R-:W-:Y:S01]  /*f8f0*/  UIMAD UR4, UR8, UR13, UR4 ;  /* 0x0000000d080472a4 */ /* 0x000fe2000f8e0204 */
[--C-:B------:R-:W-:Y:S01]  /*f900*/  SHF.R.S32.HI R0, RZ, 0x1f, R37.reuse ;  /* 0x0000001fff007819 */ /* 0x100fe20000011425 */
[----:B------:R-:W-:Y:S01]  /*f910*/  UIMAD.WIDE.U32 UR8, UR8, UR12, UR10 ;  /* 0x0000000c080872a5 */ /* 0x000fe2000f8e000a */
[----:B------:R-:W-:Y:S01]  /*f920*/  SHF.R.U64 R8, R8, 0x3, RZ ;  /* 0x0000000308087819 */ /* 0x000fe200000012ff */
[----:B------:R-:W-:Y:S01]  /*f930*/  IMAD.MOV R39, RZ, RZ, -R37 ;  /* 0x000000ffff277224 */ /* 0x000fe200078e0a25 */
[----:B------:R-:W-:Y:S01]  /*f940*/  SHF.R.U64 R12, R12, 0x3, RZ ;  /* 0x000000030c0c7819 */ /* 0x000fe200000012ff */
[----:B------:R-:W-:Y:S01]  /*f950*/  ULDC.64 UR10, c[0x0][0xae0] ;  /* 0x0002b800000a7ab9 */ /* 0x000fe20000000a00 */
[----:B------:R-:W-:-:S02]  /*f960*/  SHF.R.U64 R24, R24, 0x3, RZ ;  /* 0x0000000318187819 */ /* 0x000fc400000012ff */
[----:B------:R-:W-:Y:S02]  /*f970*/  SHF.R.U64 R30, R30, 0x3, RZ ;  /* 0x000000031e1e7819 */ /* 0x000fe400000012ff */
[----:B------:R-:W-:Y:S01]  /*f980*/  SHF.R.U64 R5, R5, 0x3, RZ ;  /* 0x0000000305057819 */ /* 0x000fe200000012ff */
[----:B------:R-:W-:Y:S01]  /*f990*/  UIADD3 UR4, UR9, UR4, URZ ;  /* 0x0000000409047290 */ /* 0x000fe2000fffe03f */
[----:B------:R-:W-:Y:S01]  /*f9a0*/  LOP3.LUT R8, R8, R9, RZ, 0x3c, !PT ;  /* 0x0000000908087212 */ /* 0x000fe200078e3cff */
[----:B------:R-:W-:Y:S01]  /*f9b0*/  IMAD R0, R0, UR10, RZ ;  /* 0x0000000a00007c24 */ /* 0x000fe2000f8e02ff */
[----:B------:R-:W-:Y:S01]  /*f9c0*/  LOP3.LUT R12, R12, R13, RZ, 0x3c, !PT ;  /* 0x0000000d0c0c7212 */ /* 0x000fe200078e3cff */
[----:B------:R-:W-:Y:S01]  /*f9d0*/  IMAD R39, R36, R39, R2 ;  /* 0x0000002724277224 */ /* 0x000fe200078e0202 */
[----:B------:R-:W-:Y:S01]  /*f9e0*/  LOP3.LUT R24, R24, R25, RZ, 0x3c, !PT ;  /* 0x0000001918187212 */ /* 0x000fe200078e3cff */
[--C-:B------:R-:W-:Y:S01]  /*f9f0*/  IMAD.X R9, RZ, RZ, R29.reuse, P0 ;  /* 0x000000ffff097224 */ /* 0x100fe200000e061d */
[----:B------:R-:W-:Y:S01]  /*fa00*/  LOP3.LUT R30, R30, R31, RZ, 0x3c, !PT ;  /* 0x0000001f1e1e7212 */ /* 0x000fe200078e3cff */
[--C-:B------:R-:W-:Y:S01]  /*fa10*/  IMAD.X R13, RZ, RZ, R29.reuse, P2 ;  /* 0x000000ffff0d7224 */ /* 0x100fe200010e061d */
[----:B------:R-:W-:Y:S01]  /*fa20*/  LOP3.LUT R4, R5, R28, RZ, 0x3c, !PT ;  /* 0x0000001c05047212 */ /* 0x000fe200078e3cff */
[----:B------:R-:W-:-:S02]  /*fa30*/  IMAD.X R25, RZ, RZ, R29, P3 ;  /* 0x000000ffff197224 */ /* 0x000fc400018e061d */
[--C-:B------:R-:W-:Y:S01]  /*fa40*/  IMAD.X R31, RZ, RZ, R29.reuse, P4 ;  /* 0x000000ffff1f7224 */ /* 0x100fe200020e061d */
[----:B------:R-:W5:Y:S01]  /*fa50*/  LD.E.128 R8, desc[UR56][R8.64] ;  /* 0x0000003808087980 */ /* 0x000f62000c101d00 */
[----:B------:R-:W-:Y:S02]  /*fa60*/  IMAD.MOV.U32 R5, RZ, RZ, R29 ;  /* 0x000000ffff057224 */ /* 0x000fe400078e001d */
[----:B------:R-:W-:Y:S01]  /*fa70*/  IMAD R41, R37, UR11, R0 ;  /* 0x0000000b25297c24 */ /* 0x000fe2000f8e0200 */
[----:B------:R-:W-:Y:S01]  /*fa80*/  SHF.R.S32.HI R0, RZ, 0x1f, R39 ;  /* 0x0000001fff007819 */ /* 0x000fe20000011427 */
[----:B------:R-:W-:Y:S01]  /*fa90*/  IMAD.U32 R21, RZ, RZ, UR9 ;  /* 0x00000009ff157e24 */ /* 0x000fe2000f8e00ff */
[----:B------:R-:W5:Y:S01]  /*faa0*/  LD.E.128 R12, desc[UR56][R12.64] ;  /* 0x000000380c0c7980 */ /* 0x000f62000c101d00 */
[----:B------:R-:W-:Y:S01]  /*fab0*/  IMAD.U32 R20, RZ, RZ, UR8 ;  /* 0x00000008ff147e24 */ /* 0x000fe2000f8e00ff */
[----:B------:R-:W-:Y:S01]  /*fac0*/  ULDC.64 UR8, c[0x0][0xad8] ;  /* 0x0002b60000087ab9 */ /* 0x000fe20000000a00 */
[----:B------:R-:W-:Y:S01]  /*fad0*/  IMAD.U32 R21, RZ, RZ, UR4 ;  /* 0x00000004ff157e24 */ /* 0x000fe2000f8e00ff */
[----:B------:R-:W5:Y:S01]  /*fae0*/  LD.E.128 R4, desc[UR56][R4.64] ;  /* 0x0000003804047980 */ /* 0x000f62000c101d00 */
[----:B------:R-:W-:-:S03]  /*faf0*/  IMAD R0, R0, UR8, RZ ;  /* 0x0000000800007c24 */ /* 0x000fc6000f8e02ff */
[----:B------:R-:W5:Y:S01]  /*fb00*/  LD.E.128 R24, desc[UR56][R24.64] ;  /* 0x0000003818187980 */ /* 0x000f62000c101d00 */
[----:B------:R-:W-:-:S03]  /*fb10*/  IMAD.WIDE.U32 R20, R37, UR10, R20 ;  /* 0x0000000a25147c25 */ /* 0x000fc6000f8e0014 */
[----:B------:R-:W5:Y:S01]  /*fb20*/  LD.E.128 R28, desc[UR56][R30.64] ;  /* 0x000000381e1c7980 */ /* 0x000f62000c101d00 */
[----:B------:R-:W-:Y:S01]  /*fb30*/  @!PT LDS RZ, [RZ] ;  /* 0x00000000fffff984 */ /* 0x000fe20000000800 */
[----:B------:R-:W-:Y:S01]  /*fb40*/  @!PT LDS RZ, [RZ] ;  /* 0x00000000fffff984 */ /* 0x000fe20000000800 */
[----:B------:R-:W-:Y:S01]  /*fb50*/  @!PT LDS RZ, [RZ] ;  /* 0x00000000fffff984 */ /* 0x000fe20000000800 */
[----:B------:R-:W-:Y:S01]  /*fb60*/  @!PT LDS RZ, [RZ] ;  /* 0x00000000fffff984 */ /* 0x000fe20000000800 */
[----:B------:R0:W-:Y:S06]  /*fb70*/  MEMBAR.ALL.CTA ;  /* 0x0000000000007992 */ /* 0x0001ec0000008000 */
[----:B0-----:R-:W0:Y:S01]  /*fb80*/  FENCE.VIEW.ASYNC.S ;  /* 0x00000000000073c6 */ /* 0x001e220000000000 */
[----:B------:R-:W-:Y:S02]  /*fb90*/  IMAD.IADD R21, R21, 0x1, R41 ;  /* 0x0000000115157824 */ /* 0x000fe400078e0229 */
[----:B------:R-:W-:-:S02]  /*fba0*/  IMAD R37, R39, UR9, R0 ;  /* 0x0000000927257c24 */ /* 0x000fc4000f8e0200 */
[----:B------:R-:W-:Y:S01]  /*fbb0*/  VIADD R0, R152, UR39 ;  /* 0x0000002798007c36 */ /* 0x000fe20008000000 */
[----:B------:R-:W-:Y:S01]  /*fbc0*/  UIADD3 UR4, UR41, 0x2d820, URZ ;  /* 0x0002d82029047890 */ /* 0x000fe2000fffe03f */
[----:B------:R-:W-:Y:S01]  /*fbd0*/  IMAD.WIDE.U32 R20, R39, UR8, R20 ;  /* 0x0000000827147c25 */ /* 0x000fe2000f8e0014 */
[----:B------:R-:W-:Y:S02]  /*fbe0*/  ULDC.64 UR8, c[0x0][0xa80] ;  /* 0x0002a00000087ab9 */ /* 0x000fe40000000a00 */
[----:B------:R-:W-:Y:S01]  /*fbf0*/  ISETP.GE.AND P0, PT, R0, R3, PT ;  /* 0x000000030000720c */ /* 0x000fe20003f06270 */
[----:B------:R-:W-:Y:S01]  /*fc00*/  IMAD.IADD R21, R21, 0x1, R37 ;  /* 0x0000000115157824 */ /* 0x000fe200078e0225 */
[----:B------:R-:W-:Y:S01]  /*fc10*/  UPRMT UR4, URZ, 0x654, UR4 ;  /* 0x000006543f047896 */ /* 0x000fe20008000004 */
[----:B------:R-:W-:-:S04]  /*fc20*/  LEA R2, P1, R20, UR8, 0x1 ;  /* 0x0000000814027c11 */ /* 0x000fc8000f8208ff */
[----:B------:R-:W-:Y:S01]  /*fc30*/  LEA.HI.X R42, R20, UR9, R21, 0x1, P1 ;  /* 0x00000009142a7c11 */ /* 0x000fe200088f0c15 */
[----:B0-----:R0:W1:Y:S01]  /*fc40*/  SHFL.IDX PT, R36, R2, RZ, 0x1c1f ;  /* 0x001c1fff02247589 */ /* 0x00106200000e0000 */
[----:B------:R-:W-:Y:S03]  /*fc50*/  BSSY B1, `(.L_x_11165) ;  /* 0x0000012000017945 */ /* 0x000fe60003800000 */
[----:B------:R0:W2:Y:S01]  /*fc60*/  SHFL.IDX PT, R37, R42, RZ, 0x1c1f ;  /* 0x001c1fff2a257589 */ /* 0x0000a200000e0000 */
[----:B------:R-:W-:Y:S01]  /*fc70*/  SYNCS.ARRIVE.TRANS64.RED.A1T0 RZ, [UR4], RZ ;  /* 0x000000ffffff79a7 */ /* 0x000fe20008100404 */
        /* <DEDUP_REMOVED lines=15> */
.L_x_11166:
[----:B------:R-:W-:Y:S05]  /*fd70*/  BSYNC B1 ;  /* 0x0000000000017941 */ /* 0x000fea0003800000 */
.L_x_11165:
        /* <DEDUP_REMOVED lines=8> */
[C---:B0-----:R-:W-:Y:S02]  /*fe00*/  @!P2 LEA R6, P0, R139.reuse, R4, 0x1 ;  /* 0x000000048b06a211 */ /* 0x041fe400078008ff */
        /* <DEDUP_REMOVED lines=10> */
.L_x_11164:
        /* <DEDUP_REMOVED lines=11> */
[----:B------:R-:W-:Y:S01]  /*ff60*/  SHF.R.S32.HI R24, RZ, 0x1f, R17 ;  /* 0x0000001fff187819 */ /* 0x000fe20000011411 */
[----:B------:R-:W-:Y:S01]  /*ff70*/  ULDC.64 UR12, c[0x0][0xb38] ;  /* 0x0002ce00000c7ab9 */ /* 0x000fe20000000a00 */
[----:B------:R-:W-:Y:S01]  /*ff80*/  SHF.R.S32.HI R27, RZ, 0x1f, R140 ;  /* 0x0000001fff1b7819 */ /* 0x000fe2000001148c */
[----:B------:R-:W-:Y:S01]  /*ff90*/  UIMAD.WIDE.U32 UR10, UR40, UR12, UR10 ;  /* 0x0000000c280a72a5 */ /* 0x000fe2000f8e000a */
[----:B------:R-:W-:-:S02]  /*ffa0*/  SHF.R.S32.HI R25, RZ, 0x1f, R26 ;  /* 0x0000001fff197819 */ /* 0x000fc4000001141a */
[----:B------:R-:W-:Y:S01]  /*ffb0*/  SHF.R.S32.HI R28, RZ, 0x1f, R146 ;  /* 0x0000001fff1c7819 */ /* 0x000fe20000011492 */
[----:B------:R-:W-:Y:S01]  /*ffc0*/  UIMAD UR11, UR40, UR13, UR11 ;  /* 0x0000000d280b72a4 */ /* 0x000fe2000f8e020b */
[----:B------:R-:W-:Y:S02]  /*ffd0*/  SHF.R.S32.HI R29, RZ, 0x1f, R147 ;  /* 0x0000001fff1d7819 */ /* 0x000fe40000011493 */
[----:B------:R-:W-:Y:S01]  /*ffe0*/  ULDC.64 UR12, c[0x0][0xb40] ;  /* 0x0002d000000c7ab9 */ /* 0x000fe20000000a00 */
[----:B------:R-:W-:Y:S01]  /*fff0*/  SHF.R.S32.HI R30, RZ, 0x1f, R148 ;  /* 0x0000001fff1e7819 */ /* 0x000fe20000011494 */
[----:B------:R-:W-:Y:S01]  /*10000*/  UIMAD UR4, UR4, UR12, URZ ;  /* 0x0000000c040472a4 */ /* 0x000fe2000f8e023f */
[----:B------:R-:W-:Y:S01]  /*10010*/  SHF.R.S32.HI R31, RZ, 0x1f, R149 ;  /* 0x0000001fff1f7819 */ /* 0x000fe20000011495 */
[----:B0-----:R-:W-:Y:S01]  /*10020*/  @P1 IMAD.HI.U32 R0, R11, R0, RZ ;  /* 0x000000000b001227 */ /* 0x001fe200078e00ff */
[----:B------:R-:W-:Y:S01]  /*10030*/  SHF.R.S32.HI R32, RZ, 0x1f, R150 ;  /* 0x0000001fff207819 */ /* 0x000fe20000011496 */
[----:B------:R-:W-:-:S02]  /*10040*/  UIMAD UR4, UR8, UR13, UR4 ;  /* 0x0000000d080472a4 */ /* 0x000fc4000f8e0204 */
[----:B------:R-:W-:-:S03]  /*10050*/  UIMAD.WIDE.U32 UR8, UR8, UR12, UR10 ;  /* 0x0000000c080872a5 */ /* 0x000fc6000f8e000a */
[----:B------:R-:W-:Y:S01]  /*10060*/  ULDC.64 UR10, c[0x0][0xb48] ;  /* 0x0002d200000a7ab9 */ /* 0x000fe20000000a00 */
[----:B------:R-:W-:Y:S01]  /*10070*/  UIADD3 UR9, UR9, UR4, URZ ;  /* 0x0000000409097290 */ /* 0x000fe2000fffe03f */
[----:B-1----:R-:W-:Y:S01]  /*10080*/  @P1 SHF.R.U32.HI R5, RZ, R3, R0 ;  /* 0x00000003ff051219 */ /* 0x002fe20000011600 */
[----:B------:R-:W-:Y:S02]  /*10090*/  UIADD3 UR4, UR41, 0x2d820, URZ ;  /* 0x0002d82029047890 */ /* 0x000fe4000fffe03f */
[----:B------:R-:W-:Y:S01]  /*100a0*/  UIMAD.WIDE.U32 UR8, UR37, UR10, UR8 ;  /* 0x0000000a250872a5 */ /* 0x000fe2000f8e0008 */
[--C-:B------:R-:W-:Y:S01]  /*100b0*/  SHF.R.S32.HI R0, RZ, 0x1f, R5.reuse ;  /* 0x0000001fff007819 */ /* 0x100fe20000011405 */
[----:B------:R-:W-:Y:S01]  /*100c0*/  IMAD.MOV R7, RZ, RZ, -R5 ;  /* 0x000000ffff077224 */ /* 0x000fe200078e0a05 */
[----:B------:R-:W-:Y:S02]  /*100d0*/  UPRMT UR4, URZ, 0x654, UR4 ;  /* 0x000006543f047896 */ /* 0x000fe40008000004 */
[----:B------:R-:W-:Y:S01]  /*100e0*/  UIMAD UR37, UR37, UR11, UR9 ;  /* 0x0000000b252572a4 */ /* 0x000fe2000f8e0209 */
[----:B------:R-:W-:-:S02]  /*100f0*/  IMAD R7, R36, R7, R11 ;  /* 0x0000000724077224 */ /* 0x000fc400078e020b */
[----:B------:R-:W-:Y:S01]  /*10100*/  ULDC.64 UR10, c[0x0][0xb30] ;  /* 0x0002cc00000a7ab9 */ /* 0x000fe20000000a00 */
[----:B------:R-:W-:Y:S02]  /*10110*/  IMAD.U32 R3, RZ, RZ, UR9 ;  /* 0x00000009ff037e24 */ /* 0x000fe4000f8e00ff */
[----:B------:R-:W-:Y:S01]  /*10120*/  IMAD R0, R0, UR10, RZ ;  /* 0x0000000a00007c24 */ /* 0x000fe2000f8e02ff */
[----:B------:R-:W-:Y:S01]  /*10130*/  SYNCS.ARRIVE.TRANS64.RED.A1T0 RZ, [UR4], RZ ;  /* 0x000000ffffff79a7 */ /* 0x000fe20008100404 */
        /* <DEDUP_REMOVED lines=23> */
[C---:B------:R-:W-:Y:S02]  /*102b0*/  @!P3 LEA R4, P6, R26.reuse, R15, 0x2 ;  /* 0x0000000f1a04b211 */ /* 0x040fe400078c10ff */
[-C--:B--2---:R-:W-:Y:S02]  /*102c0*/  @!P1 LEA.HI.X R3, R17, R13.reuse, R24, 0x2, P5 ;  /* 0x0000000d11039211 */ /* 0x084fe400028f1418 */
[----:B------:R-:W-:Y:S02]  /*102d0*/  @!P3 LEA.HI.X R5, R26, R13, R25, 0x2, P6 ;  /* 0x0000000d1a05b211 */ /* 0x000fe400030f1419 */
[----:B------:R-:W-:Y:S01]  /*102e0*/  ISETP.GE.AND P5, PT, R149, UR4, PT ;  /* 0x0000000495007c0c */ /* 0x000fe2000bfa6270 */
[----:B------:R1:W-:Y:S01]  /*102f0*/  @!P1 ST.E.64 desc[UR56][R2.64], R20 ;  /* 0x0000001402009985 */ /* 0x0003e2000c101b38 */
[----:B------:R-:W-:-:S02]  /*10300*/  @!P4 LEA R6, P1, R140, R15, 0x2 ;  /* 0x0000000f8c06c211 */ /* 0x000fc400078210ff */
[----:B------:R-:W-:Y:S01]  /*10310*/  @!P2 LEA R8, P6, R150, R15, 0x2 ;  /* 0x0000000f9608a211 */ /* 0x000fe200078c10ff */
[----:B------:R2:W-:Y:S01]  /*10320*/  @!P3 ST.E.64 desc[UR56][R4.64], R92 ;  /* 0x0000005c0400b985 */ /* 0x0005e2000c101b38 */
        /* <DEDUP_REMOVED lines=24> */
[C---:B-1----:R-:W-:Y:S02]  /*104b0*/  @!P4 LEA R10, P2, R144.reuse, R15, 0x2 ;  /* 0x0000000f900ac211 */ /* 0x042fe400078410ff */
[----:B------:R-:W-:Y:S02]  /*104c0*/  @!P5 LEA.HI.X R9, R145, R13, R157, 0x2, P6 ;  /* 0x0000000d9109d211 */ /* 0x000fe400030f149d */
[C---:B--2---:R-:W-:Y:S02]  /*104d0*/  @!P3 LEA R2, P6, R143.reuse, R15, 0x2 ;  /* 0x0000000f8f02b211 */ /* 0x044fe400078c10ff */
[----:B------:R-:W-:Y:S01]  /*104e0*/  @!P4 LEA.HI.X R11, R144, R13, R156, 0x2, P2 ;  /* 0x0000000d900bc211 */ /* 0x000fe200010f149c */
[----:B------:R3:W-:Y:S01]  /*104f0*/  @!P5 ST.E.64 desc[UR56][R8.64], R120 ;  /* 0x000000780800d985 */ /* 0x0007e2000c101b38 */
[C---:B------:R-:W-:Y:S02]  /*10500*/  @!P1 LEA R12, P2, R142.reuse, R15, 0x2 ;  /* 0x0000000f8e0c9211 */ /* 0x040fe400078410ff */
[-C--:B------:R-:W-:Y:S01]  /*10510*/  @!P3 LEA.HI.X R3, R143, R13.reuse, R155, 0x2, P6 ;  /* 0x0000000d8f03b211 */ /* 0x080fe200030f149b */
[----:B------:R3:W-:Y:S01]  /*10520*/  @!P4 ST.E.64 desc[UR56][R10.64], R124 ;  /* 0x0000007c0a00c985 */ /* 0x0007e2000c101b38 */
[----:B------:R-:W-:-:S03]  /*10530*/  @!P1 LEA.HI.X R13, R142, R13, R154, 0x2, P2 ;  /* 0x0000000d8e0d9211 */ /* 0x000fc600010f149a */
[----:B------:R3:W-:Y:S04]  /*10540*/  @!P3 ST.E.64 desc[UR56][R2.64], R128 ;  /* 0x000000800200b985 */ /* 0x0007e8000c101b38 */
[----:B------:R3:W-:Y:S02]  /*10550*/  @!P1 ST.E.64 desc[UR56][R12.64], R132 ;  /* 0x000000840c009985 */ /* 0x0007e4000c101b38 */
.L_x_11169:
[----:B------:R-:W-:Y:S05]  /*10560*/  BSYNC B1 ;  /* 0x0000000000017941 */ /* 0x000fea0003800000 */
.L_x_11168:
[----:B-1----:R1:W4:Y:S04]  /*10570*/  SHFL.IDX PT, R15, R14, 0x1, 0x1c1f ;  /* 0x003c1f000e0f7f89 */ /* 0x00232800000e0000 */
        /* <DEDUP_REMOVED lines=8> */
[CC--:B0--3--:R-:W-:Y:S02]  /*10600*/  @!P5 LEA R2, P0, R17.reuse, R21.reuse, 0x2 ;  /* 0x000000151102d211 */ /* 0x0c9fe400078010ff */
[C---:B------:R-:W-:Y:S02]  /*10610*/  @!P6 LEA R4, P1, R26.reuse, R21, 0x2 ;  /* 0x000000151a04e211 */ /* 0x040fe400078210ff */
[-C--:B----4-:R-:W-:Y:S02]  /*10620*/  @!P5 LEA.HI.X R3, R17, R15.reuse, R24, 0x2, P0 ;  /* 0x0000000f1103d211 */ /* 0x090fe400000f1418 */
[----:B------:R-:W-:Y:S02]  /*10630*/  @!P6 LEA.HI.X R5, R26, R15, R25, 0x2, P1 ;  /* 0x0000000f1a05e211 */ /* 0x000fe400008f1419 */
[----:B------:R-:W-:Y:S01]  /*10640*/  ISETP.GE.AND P1, PT, R148, UR4, PT ;  /* 0x0000000494007c0c */ /* 0x000fe2000bf26270 */
[----:B------:R0:W-:Y:S01]  /*10650*/  @!P5 ST.E.64 desc[UR56][R2.64], R90 ;  /* 0x0000005a0200d985 */ /* 0x0001e2000c101b38 */
[----:B------:R-:W-:-:S02]  /*10660*/  @!P2 LEA R6, P0, R140, R21, 0x2 ;  /* 0x000000158c06a211 */ /* 0x000fc400078010ff */
[-C--:B------:R-:W-:Y:S01]  /*10670*/  @!P3 LEA R8, P5, R150, R21.reuse, 0x2 ;  /* 0x000000159608b211 */ /* 0x080fe200078a10ff */
[----:B------:R3:W-:Y:S01]  /*10680*/  @!P6 ST.E.64 desc[UR56][R4.64], R94 ;  /* 0x0000005e0400e985 */ /* 0x0007e2000c101b38 */
[----:B------:R-:W-:Y:S02]  /*10690*/  @!P4 LEA R10, P6, R149, R21, 0x2 ;  /* 0x00000015950ac211 */ /* 0x000fe400078c10ff */
[-C--:B------:R-:W-:Y:S02]  /*106a0*/  @!P2 LEA.HI.X R7, R140, R15.reuse, R27, 0x2, P0 ;  /* 0x0000000f8c07a211 */ /* 0x080fe400000f141b */
[-C--:B------:R-:W-:Y:S02]  /*106b0*/  @!P3 LEA.HI.X R9, R150, R15.reuse, R32, 0x2, P5 ;  /* 0x0000000f9609b211 */ /* 0x080fe400028f1420 */
[----:B------:R-:W-:Y:S01]  /*106c0*/  ISETP.GE.AND P0, PT, R147, UR4, PT ;  /* 0x0000000493007c0c */ /* 0x000fe2000bf06270 */
[----:B------:R-:W-:Y:S01]  /*106d0*/  @!P2 ST.E.64 desc[UR56][R6.64], R98 ;  /* 0x000000620600a985 */ /* 0x000fe2000c101b38 */
[----:B------:R-:W-:-:S02]  /*106e0*/  @!P4 LEA.HI.X R11, R149, R15, R31, 0x2, P6 ;  /* 0x0000000f950bc211 */ /* 0x000fc400030f141f */
[----:B0-----:R-:W-:Y:S01]  /*106f0*/  @!P1 LEA R2, P5, R148, R21, 0x2 ;  /* 0x0000001594029211 */ /* 0x001fe200078a10ff */
[----:B------:R0:W-:Y:S01]  /*10700*/  @!P3 ST.E.64 desc[UR56][R8.64], R102 ;  /* 0x000000660800b985 */ /* 0x0001e2000c101b38 */
[----:B------:R-:W-:Y:S02]  /*10710*/  ISETP.GE.AND P3, PT, R145, UR4, PT ;  /* 0x0000000491007c0c */ /* 0x000fe4000bf66270 */
[----:B------:R-:W-:Y:S01]  /*10720*/  ISETP.GE.AND P2, PT, R144, UR4, PT ;  /* 0x0000000490007c0c */ /* 0x000fe2000bf46270 */
[----:B------:R4:W-:Y:S01]  /*10730*/  @!P4 ST.E.64 desc[UR56][R10.64], R106 ;  /* 0x0000006a0a00c985 */ /* 0x0009e2000c101b38 */
[----:B------:R-:W-:Y:S02]  /*10740*/  ISETP.GE.AND P4, PT, R146, UR4, PT ;  /* 0x0000000492007c0c */ /* 0x000fe4000bf86270 */
[----:B------:R-:W-:Y:S02]  /*10750*/  @!P1 LEA.HI.X R3, R148, R15, R30, 0x2, P5 ;  /* 0x0000000f94039211 */ /* 0x000fe400028f141e */
[----:B------:R-:W-:-:S02]  /*10760*/  ISETP.GE.AND P5, PT, R143, UR4, PT ;  /* 0x000000048f007c0c */ /* 0x000fc4000bfa6270 */
[C---:B---3--:R-:W-:Y:S01]  /*10770*/  @!P0 LEA R4, P6, R147.reuse, R21, 0x2 ;  /* 0x0000001593048211 */ /* 0x048fe200078c10ff */
[----:B------:R3:W-:Y:S03]  /*10780*/  @!P1 ST.E.64 desc[UR56][R2.64], R110 ;  /* 0x0000006e02009985 */ /* 0x0007e6000c101b38 */
[----:B------:R-:W-:Y:S02]  /*10790*/  @!P0 LEA.HI.X R5, R147, R15, R29, 0x2, P6 ;  /* 0x0000000f93058211 */ /* 0x000fe400030f141d */
[-C--:B0-----:R-:W-:Y:S02]  /*107a0*/  @!P3 LEA R8, P6, R145, R21.reuse, 0x2 ;  /* 0x000000159108b211 */ /* 0x081fe400078c10ff */
[-C--:B------:R-:W-:Y:S01]  /*107b0*/  @!P4 LEA R6, P1, R146, R21.reuse, 0x2 ;  /* 0x000000159206c211 */ /* 0x080fe200078210ff */
[----:B------:R3:W-:Y:S01]  /*107c0*/  @!P0 ST.E.64 desc[UR56][R4.64], R114 ;  /* 0x0000007204008985 */ /* 0x0007e2000c101b38 */
[----:B----4-:R-:W-:-:S02]  /*107d0*/  @!P2 LEA R10, P0, R144, R21, 0x2 ;  /* 0x00000015900aa211 */ /* 0x010fc400078010ff */
[----:B------:R-:W-:Y:S02]  /*107e0*/  @!P4 LEA.HI.X R7, R146, R15, R28, 0x2, P1 ;  /* 0x0000000f9207c211 */ /* 0x000fe400008f141c */
[----:B------:R-:W-:Y:S02]  /*107f0*/  @!P5 LEA R12, P1, R143, R21, 0x2 ;  /* 0x000000158f0cd211 */ /* 0x000fe400078210ff */
[-C--:B------:R-:W-:Y:S01]  /*10800*/  @!P3 LEA.HI.X R9, R145, R15.reuse, R157, 0x2, P6 ;  /* 0x0000000f9109b211 */ /* 0x080fe200030f149d */
[----:B------:R3:W-:Y:S01]  /*10810*/  @!P4 ST.E.64 desc[UR56][R6.64], R118 ;  /* 0x000000760600c985 */ /* 0x0007e2000c101b38 */
[-C--:B------:R-:W-:Y:S02]  /*10820*/  @!P2 LEA.HI.X R11, R144, R15.reuse, R156, 0x2, P0 ;  /* 0x0000000f900ba211 */ /* 0x080fe400000f149c */
[----:B--2---:R-:W-:Y:S01]  /*10830*/  @!P5 LEA.HI.X R13, R143, R15, R155, 0x2, P1 ;  /* 0x0000000f8f0dd211 */ /* 0x004fe200008f149b */
        /* <DEDUP_REMOVED lines=9> */
.L_x_11162:
        /* <DEDUP_REMOVED lines=13> */
[----:B------:R-:W-:Y:S01]  /*109a0*/  IMAD.U32 R0, RZ, RZ, UR4 ;  /* 0x00000004ff007e24 */ /* 0x000fe2000f8e00ff */
[----:B------:R-:W0:Y:S04]  /*109b0*/  S2R R7, SR_TID.X ;  /* 0x0000000000077919 */ /* 0x000e280000002100 */
[----:B------:R-:W-:-:S05]  /*109c0*/  PLOP3.LUT P2, PT, PT, PT, UP1, 0x80, 0x0 ;  /* 0x000000000000781c */ /* 0x000fca0003f4f018 */
[----:B------:R-:W-:Y:S02]  /*109d0*/  @UP1 ULDC.64 UR8, c[0x0][0xc08] ;  /* 0x0003020000081ab9 */ /* 0x000fe40000000a00 */
[----:B------:R-:W-:-:S06]  /*109e0*/  @UP1 UIMAD.WIDE UR8, UR43, 0x4, UR8 ;  /* 0x000000042b0818a5 */ /* 0x000fcc000f8e0208 */
[----:B------:R-:W-:Y:S02]  /*109f0*/  IMAD.U32 R4, RZ, RZ, UR8 ;  /* 0x00000008ff047e24 */ /* 0x000fe4000f8e00ff */
[----:B------:R-:W-:-:S05]  /*10a00*/  IMAD.U32 R5, RZ, RZ, UR9 ;  /* 0x00000009ff057e24 */ /* 0x000fca000f8e00ff */
[----:B------:R1:W5:Y:S01]  /*10a10*/  @P2 LDG.E R0, desc[UR56][R4.64] ;  /* 0x0000003804002981 */ /* 0x000362000c1e1900 */
[----:B------:R-:W-:Y:S01]  /*10a20*/  UISETP.NE.AND UP1, UPT, UR47, URZ, UPT ;  /* 0x0000003f2f00728c */ /* 0x000fe2000bf25270 */
[----:B------:R-:W-:Y:S01]  /*10a30*/  UMOV UR4, URZ ;  /* 0x0000003f00047c82 */ /* 0x000fe20008000000 */
[----:B0-----:R-:W-:-:S09]  /*10a40*/  VIADD R7, R7, 0xffffff80 ;  /* 0xffffff8007077836 */ /* 0x001fd20000000000 */
[----:B------:R-:W-:Y:S01]  /*10a50*/  @!UP1 ULDC UR47, c[0x0][0xad4] ;  /* 0x0002b500002f9ab9 */ /* 0x000fe20000000800 */
[----:B------:R-:W-:Y:S02]  /*10a60*/  ISETP.GT.AND P0, PT, R7, 0xbf, PT ;  /* 0x000000bf0700780c */ /* 0x000fe40003f04270 */
[----:B--2---:R-:W-:Y:S01]  /*10a70*/  @P1 R2UR UR4, R6 ;  /* 0x00000000060412ca */ /* 0x004fe200000e0000 */
[----:B-1----:R-:W-:-:S14]  /*10a80*/  @P2 BRA `(.L_x_11170) ;  /* 0x0000000000102947 */ /* 0x002fdc0003800000 */
[----:B------:R-:W-:Y:S05]  /*10a90*/  @!P1 BRA `(.L_x_11170) ;  /* 0x00000000000c9947 */ /* 0x000fea0003800000 */
[----:B------:R-:W2:Y:S04]  /*10aa0*/  LDG.E R5, desc[UR56][R2.64] ;  /* 0x0000003802057981 */ /* 0x000ea8000c1e1900 */
[----:B-----5:R-:W2:Y:S02]  /*10ab0*/  LDG.E R0, desc[UR56][R2.64+0x4] ;  /* 0x0000043802007981 */ /* 0x020ea4000c1e1900 */
[----:B--2---:R-:W-:-:S07]  /*10ac0*/  IMAD.IADD R0, R0, 0x1, -R5 ;  /* 0x0000000100007824 */ /* 0x004fce00078e0a05 */
.L_x_11170:
        /* <DEDUP_REMOVED lines=59> */
.L_x_11172:
[----:B------:R-:W-:Y:S05]  /*10e80*/  BSYNC B1 ;  /* 0x0000000000017941 */ /* 0x000fea0003800000 */
.L_x_11171:
        /* <DEDUP_REMOVED lines=9> */
[----:B0-----:R-:W-:Y:S01]  /*10f20*/  VIADD R4, R2, UR39 ;  /* 0x0000002702047c36 */ /* 0x001fe20008000000 */
[----:B------:R-:W-:Y:S01]  /*10f30*/  UIMAD UR10, UR4, UR13, UR10 ;  /* 0x0000000d040a72a4 */ /* 0x000fe2000f8e020a */
[----:B------:R-:W-:Y:S02]  /*10f40*/  SHF.R.S32.HI R10, RZ, 0x1f, R141 ;  /* 0x0000001fff0a7819 */ /* 0x000fe4000001148d */
[----:B------:R-:W-:Y:S01]  /*10f50*/  IMAD.MOV.U32 R5, RZ, RZ, R4 ;  /* 0x000000ffff057224 */ /* 0x000fe200078e0004 */
[----:B------:R-:W-:Y:S01]  /*10f60*/  UIADD3 UR9, UR9, UR10, URZ ;  /* 0x0000000a09097290 */ /* 0x000fe2000fffe03f */
[----:B------:R-:W-:-:S02]  /*10f70*/  SHF.R.S32.HI R14, RZ, 0x1f, R139 ;  /* 0x0000001fff0e7819 */ /* 0x000fc4000001148b */
        /* <DEDUP_REMOVED lines=27> */
[----:B-----5:R-:W-:Y:S02]  /*11130*/  IMAD R11, R0, R11, RZ ;  /* 0x0000000b000b7224 */ /* 0x020fe400078e02ff */
[----:B------:R-:W-:Y:S02]  /*11140*/  VIADD R0, R152, UR39 ;  /* 0x0000002798007c36 */ /* 0x000fe40008000000 */
[C---:B------:R-:W-:Y:S02]  /*11150*/  IMAD R5, R7.reuse, UR9, R4 ;  /* 0x0000000907057c24 */ /* 0x040fe4000f8e0204 */
[----:B------:R-:W-:Y:S01]  /*11160*/  IMAD.WIDE.U32 R2, R7, UR8, R2 ;  /* 0x0000000807027c25 */ /* 0x000fe2000f8e0002 */
[----:B------:R-:W-:Y:S01]  /*11170*/  ISETP.GE.AND P0, PT, R0, R11, PT ;  /* 0x0000000b0000720c */ /* 0x000fe20003f06270 */
[----:B------:R-:W-:-:S02]  /*11180*/  ULDC.64 UR8, c[0x0][0xa80] ;  /* 0x0002a00000087ab9 */ /* 0x000fc40000000a00 */
        /* <DEDUP_REMOVED lines=18> */
.L_x_11174:
[----:B------:R-:W-:Y:S05]  /*112b0*/  BSYNC B1 ;  /* 0x0000000000017941 */ /* 0x000fea0003800000 */
.L_x_11173:
        /* <DEDUP_REMOVED lines=11> */
[----:B0---4-:R-:W-:Y:S01]  /*11370*/  @!P2 IMAD.WIDE R4, R138, 0x2, R2 ;  /* 0x000000028a04a825 */ /* 0x011fe200078e0202 */
[-C--:B------:R-:W-:Y:S02]  /*11380*/  @!P3 LEA.HI.X R7, R139, R3.reuse, R14, 0x1, P0 ;  /* 0x000000038b07b211 */ /* 0x080fe400000f0c0e */
[----:B------:R-:W-:Y:S02]  /*11390*/  @!P4 LEA.HI.X R9, R141, R3, R10, 0x1, P1 ;  /* 0x000000038d09c211 */ /* 0x000fe400008f0c0a */
[----:B------:R2:W-:Y:S04]  /*113a0*/  @!P2 ST.E.128 desc[UR56][R4.64], RZ ;  /* 0x000000ff0400a985 */ /* 0x0005e8000c101d38 */
[----:B------:R2:W-:Y:S04]  /*113b0*/  @!P3 ST.E.128 desc[UR56][R6.64], RZ ;  /* 0x000000ff0600b985 */ /* 0x0005e8000c101d38 */
[----:B------:R2:W-:Y:S02]  /*113c0*/  @!P4 ST.E.128 desc[UR56][R8.64], RZ ;  /* 0x000000ff0800c985 */ /* 0x0005e4000c101d38 */
.L_x_11167:
[----:B------:R-:W-:Y:S05]  /*113d0*/  BSYNC B0 ;  /* 0x0000000000007941 */ /* 0x000fea0003800000 */
.L_x_11161:
[----:B------:R-:W-:Y:S02]  /*113e0*/  ULDC UR4, c[0x0][0xc3c] ;  /* 0x00030f0000047ab9 */ /* 0x000fe40000000800 */
[----:B------:R-:W-:-:S06]  /*113f0*/  UISETP.GE.AND UP0, UPT, UR7, UR4, UPT ;  /* 0x000000040700728c */ /* 0x000fcc000bf06270 */
[----:B------:R-:W-:-:S13]  /*11400*/  PLOP3.LUT P0, PT, PT, PT, UP0, 0x80, 0x0 ;  /* 0x000000000000781c */ /* 0x000fda0003f0f008 */
[----:B------:R-:W-:Y:S05]  /*11410*/  @!P0 BRA `(.L_x_11175) ;  /* 0xfffffef800f48947 */ /* 0x000fea000383ffff */
[----:B------:R-:W-:Y:S05]  /*11420*/  EXIT ;  /* 0x000000000000794d */ /* 0x000fea0003800000 */
.L_x_11070:
        /* <DEDUP_REMOVED lines=16> */
.L_x_11176:
        /* <DEDUP_REMOVED lines=44> */
.L_x_11180:
[----:B------:R-:W0:Y:S01]  /*117f0*/  LDC R2, c[0x0][0xc3c] ;  /* 0x00030f00ff027b82 */ /* 0x000e220000000800 */
[----:B------:R-:W-:-:S06]  /*11800*/  UIADD3 UR4, UR4, 0x1f, URZ ;  /* 0x0000001f04047890 */ /* 0x000fcc000fffe03f */
        /* <DEDUP_REMOVED lines=32> */
.L_x_11178:
        /* <DEDUP_REMOVED lines=13> */
.L_x_11181:
[----:B-1----:R-:W-:Y:S02]  /*11ae0*/  IMAD R24, R24, UR5, R3 ;  /* 0x0000000518187c24 */ /* 0x002fe4000f8e0203 */
[----:B------:R-:W-:-:S03]  /*11af0*/  VIADD R27, R27, UR4 ;  /* 0x000000041b1b7c36 */ /* 0x000fc60008000000 */
[----:B0-----:R-:W-:Y:S01]  /*11b00*/  IADD3 R5, -R24, UR6, RZ ;  /* 0x0000000618057c10 */ /* 0x001fe2000fffe1ff */
[----:B------:R-:W-:Y:S06]  /*11b10*/  @!P1 BRA `(.L_x_11182) ;  /* 0x0000000000e89947 */ /* 0x000fec0003800000 */
[-C--:B--2---:R-:W-:Y:S02]  /*11b20*/  IABS R8, R6.reuse ;  /* 0x0000000600087213 */ /* 0x084fe40000000000 */
[----:B------:R-:W-:Y:S02]  /*11b30*/  IABS R4, R7 ;  /* 0x0000000700047213 */ /* 0x000fe40000000000 */
[----:B------:R-:W0:Y:S01]  /*11b40*/  I2F.RP R9, R8 ;  /* 0x0000000800097306 */ /* 0x000e220000209400 */
[----:B------:R-:W-:Y:S02]  /*11b50*/  IABS R10, R5 ;  /* 0x00000005000a7213 */ /* 0x000fe40000000000 */
[----:B------:R-:W-:-:S05]  /*11b60*/  IABS R12, R6 ;  /* 0x00000006000c7213 */ /* 0x000fca0000000000 */
[----:B0-----:R-:W0:Y:S02]  /*11b70*/  MUFU.RCP R9, R9 ;  /* 0x0000000900097308 */ /* 0x001e240000001000 */
[----:B0-----:R-:W-:-:S06]  /*11b80*/  VIADD R2, R9, 0xffffffe ;  /* 0x0ffffffe09027836 */ /* 0x001fcc0000000000 */
[----:B------:R-:W0:Y:S08]  /*11b90*/  I2F.RP R9, R4 ;  /* 0x0000000400097306 */ /* 0x000e300000209400 */
[----:B------:R1:W2:Y:S08]  /*11ba0*/  F2I.FTZ.U32.TRUNC.NTZ R3, R2 ;  /* 0x0000000200037305 */ /* 0x0002b0000021f000 */
[----:B0-----:R-:W0:Y:S01]  /*11bb0*/  MUFU.RCP R9, R9 ;  /* 0x0000000900097308 */ /* 0x001e220000001000 */
[----:B-1----:R-:W-:-:S02]  /*11bc0*/  IMAD.MOV.U32 R2, RZ, RZ, RZ ;  /* 0x000000ffff027224 */ /* 0x002fc400078e00ff */
[----:B--2---:R-:W-:-:S04]  /*11bd0*/  IMAD.MOV R11, RZ, RZ, -R3 ;  /* 0x000000ffff0b7224 */ /* 0x004fc800078e0a03 */
[----:B------:R-:W-:-:S04]  /*11be0*/  IMAD R11, R11, R8, RZ ;  /* 0x000000080b0b7224 */ /* 0x000fc800078e02ff */
[----:B------:R-:W-:-:S04]  /*11bf0*/  IMAD.HI.U32 R3, R3, R11, R2 ;  /* 0x0000000b03037227 */ /* 0x000fc800078e0002 */
[----:B------:R-:W-:Y:S02]  /*11c00*/  IMAD.MOV R11, RZ, RZ, -R12 ;  /* 0x000000ffff0b7224 */ /* 0x000fe400078e0a0c */
[----:B------:R-:W-:-:S04]  /*11c10*/  IMAD.HI.U32 R2, R3, R10, RZ ;  /* 0x0000000a03027227 */ /* 0x000fc800078e00ff */
[----:B------:R-:W-:Y:S02]  /*11c20*/  IMAD R3, R2, R11, R10 ;  /* 0x0000000b02037224 */ /* 0x000fe400078e020a */
[----:B0-----:R-:W-:-:S03]  /*11c30*/  VIADD R10, R9, 0xffffffe ;  /* 0x0ffffffe090a7836 */ /* 0x001fc60000000000 */
[----:B------:R-:W-:-:S13]  /*11c40*/  ISETP.GT.U32.AND P1, PT, R8, R3, PT ;  /* 0x000000030800720c */ /* 0x000fda0003f24070 */
[----:B------:R-:W-:Y:S02]  /*11c50*/  @!P1 IMAD.IADD R3, R3, 0x1, -R8 ;  /* 0x0000000103039824 */ /* 0x000fe400078e0a08 */
[----:B------:R-:W-:Y:S01]  /*11c60*/  @!P1 VIADD R2, R2, 0x1 ;  /* 0x0000000102029836 */ /* 0x000fe20000000000 */
[----:B------:R-:W-:Y:S02]  /*11c70*/  ISETP.NE.AND P1, PT, R6, RZ, PT ;  /* 0x000000ff0600720c */ /* 0x000fe40003f25270 */
[----:B------:R-:W-:Y:S02]  /*11c80*/  ISETP.GE.U32.AND P0, PT, R3, R8, PT ;  /* 0x000000080300720c */ /* 0x000fe40003f06070 */
[----:B------:R-:W-:Y:S01]  /*11c90*/  LOP3.LUT R8, R5, R6, RZ, 0x3c, !PT ;  /* 0x0000000605087212 */ /* 0x000fe200078e3cff */
[----:B------:R-:W0:Y:S03]  /*11ca0*/  F2I.FTZ.U32.TRUNC.NTZ R3, R10 ;  /* 0x0000000a00037305 */ /* 0x000e26000021f000 */
[----:B------:R-:W-:-:S07]  /*11cb0*/  ISETP.GE.AND P2, PT, R8, RZ, PT ;  /* 0x000000ff0800720c */ /* 0x000fce0003f46270 */
        /* <DEDUP_REMOVED lines=32> */
.L_x_11182:
        /* <DEDUP_REMOVED lines=31> */
[----:B------:R-:W-:-:S03]  /*120b0*/  IMAD R12, R4, R2, R5 ;  /* 0x00000002040c7224 */ /* 0x000fc600078e0205 */
[----:B------:R-:W-:-:S04]  /*120c0*/  VIADDMNMX R7, R10, UR5, R7, PT ;  /* 0x000000050a077c46 */ /* 0x000fc8000b800107 */
[-C--:B------:R-:W-:Y:S01]  /*120d0*/  IABS R9, R7.reuse ;  /* 0x0000000700097213 */ /* 0x080fe20000000000 */
[----:B------:R-:W-:Y:S01]  /*120e0*/  IMAD.MOV R26, RZ, RZ, -R7 ;  /* 0x000000ffff1a7224 */ /* 0x000fe200078e0a07 */
[----:B------:R-:W-:Y:S02]  /*120f0*/  IABS R4, R7 ;  /* 0x0000000700047213 */ /* 0x000fe40000000000 */
[----:B------:R-:W0:Y:S03]  /*12100*/  I2F.RP R10, R9 ;  /* 0x00000009000a7306 */ /* 0x000e260000209400 */
[----:B------:R-:W-:-:S05]  /*12110*/  IMAD.MOV R4, RZ, RZ, -R4 ;  /* 0x000000ffff047224 */ /* 0x000fca00078e0a04 */
[----:B0-----:R-:W0:Y:S02]  /*12120*/  MUFU.RCP R10, R10 ;  /* 0x0000000a000a7308 */ /* 0x001e240000001000 */
[----:B0-----:R-:W-:-:S06]  /*12130*/  VIADD R3, R10, 0xffffffe ;  /* 0x0ffffffe0a037836 */ /* 0x001fcc0000000000 */
[----:B------:R-:W0:Y:S02]  /*12140*/  F2I.FTZ.U32.TRUNC.NTZ R3, R3 ;  /* 0x0000000300037305 */ /* 0x000e24000021f000 */
[----:B0-----:R-:W-:-:S04]  /*12150*/  IMAD.MOV R11, RZ, RZ, -R3 ;  /* 0x000000ffff0b7224 */ /* 0x001fc800078e0a03 */
[----:B------:R-:W-:Y:S01]  /*12160*/  IMAD.MOV.U32 R2, RZ, RZ, R11 ;  /* 0x000000ffff027224 */ /* 0x000fe200078e000b */
[----:B------:R-:W-:-:S03]  /*12170*/  IABS R11, R12 ;  /* 0x0000000c000b7213 */ /* 0x000fc60000000000 */
[----:B------:R-:W-:Y:S02]  /*12180*/  IMAD R5, R2, R9, RZ ;  /* 0x0000000902057224 */ /* 0x000fe400078e02ff */
[----:B------:R-:W-:-:S04]  /*12190*/  IMAD.MOV.U32 R2, RZ, RZ, RZ ;  /* 0x000000ffff027224 */ /* 0x000fc800078e00ff */
[----:B------:R-:W-:Y:S01]  /*121a0*/  IMAD.HI.U32 R2, R3, R5, R2 ;  /* 0x0000000503027227 */ /* 0x000fe200078e0002 */
[----:B------:R-:W-:-:S04]  /*121b0*/  LOP3.LUT R3, R12, R7, RZ, 0x3c, !PT ;  /* 0x000000070c037212 */ /* 0x000fc800078e3cff */
[----:B------:R-:W-:Y:S01]  /*121c0*/  ISETP.GE.AND P2, PT, R3, RZ, PT ;  /* 0x000000ff0300720c */ /* 0x000fe20003f46270 */
[----:B------:R-:W-:Y:S01]  /*121d0*/  IMAD.HI.U32 R2, R2, R11, RZ ;  /* 0x0000000b02027227 */ /* 0x000fe200078e00ff */
[----:B------:R-:W-:-:S03]  /*121e0*/  IADD3 R3, R8, 0x1000000, R12 ;  /* 0x0100000008037810 */ /* 0x000fc60007ffe00c */
        /* <DEDUP_REMOVED lines=9> */
[----:B------:R-:W-:-:S07]  /*12280*/  IMAD R26, R2, R26, R3 ;  /* 0x0000001a021a7224 */ /* 0x000fce00078e0203 */
.L_x_11183:
[----:B------:R-:W-:-:S05]  /*12290*/  LOP3.LUT R25, RZ, R2, RZ, 0x33, !PT ;  /* 0x00000002ff197212 */ /* 0x000fca00078e33ff */
[----:B------:R-:W-:Y:S01]  /*122a0*/  IMAD.IADD R25, R6, 0x1, R25 ;  /* 0x0000000106197824 */ /* 0x000fe200078e0219 */
[----:B------:R-:W-:Y:S06]  /*122b0*/  BRA `(.L_x_11184) ;  /* 0x0000000000147947 */ /* 0x000fec0003800000 */
.L_x_11179:
[----:B------:R-:W-:Y:S01]  /*122c0*/  ULDC UR4, c[0x0][0xc3c] ;  /* 0x00030f0000047ab9 */ /* 0x000fe20000000800 */
[----:B------:R-:W-:Y:S02]  /*122d0*/  IMAD.MOV.U32 R25, RZ, RZ, RZ ;  /* 0x000000ffff197224 */ /* 0x000fe400078e00ff */
[----:B------:R-:W-:Y:S02]  /*122e0*/  IMAD.U32 R24, RZ, RZ, UR6 ;  /* 0x00000006ff187e24 */ /* 0x000fe4000f8e00ff */
[----:B------:R-:W-:Y:S02]  /*122f0*/  IMAD.MOV.U32 R26, RZ, RZ, RZ ;  /* 0x000000ffff1a7224 */ /* 0x000fe400078e00ff */
[----:B------:R-:W-:-:S07]  /*12300*/  IMAD.U32 R27, RZ, RZ, UR4 ;  /* 0x00000004ff1b7e24 */ /* 0x000fce000f8e00ff */
.L_x_11184:
[----:B------:R-:W-:-:S13]  /*12310*/  ISETP.NE.AND P0, PT, R0, RZ, PT ;  /* 0x000000ff0000720c */ /* 0x000fda0003f05270 */
[----:B------:R-:W0:Y:S01]  /*12320*/  @!P0 S2R R3, SR_CgaCtaId ;  /* 0x0000000000038919 */ /* 0x000e220000008800 */
[----:B------:R-:W-:-:S04]  /*12330*/  @!P0 MOV R0, 0x400 ;  /* 0x0000040000008802 */ /* 0x000fc80000000f00 */
[----:B0-----:R-:W-:-:S05]  /*12340*/  @!P0 LEA R0, R3, R0, 0x18 ;  /* 0x0000000003008211 */ /* 0x001fca00078ec0ff */
[----:B------:R1:W-:Y:S01]  /*12350*/  @!P0 STS.128 [R0+0x2d8d0], R24 ;  /* 0x02d8d01800008388 */ /* 0x0003e20000000c00 */
[----:B------:R-:W-:Y:S06]  /*12360*/  BAR.ARV 0x5, 0x200 ;  /* 0x0148000000007b1d */ /* 0x000fec0000002000 */
.L_x_11177:
[----:B------:R2:W-:Y:S01]  /*12370*/  STL [R1+0x28], RZ ;  /* 0x000028ff01007387 */ /* 0x0005e20000100800 */
[----:B------:R-:W-:Y:S01]  /*12380*/  ULDC UR4, c[0x0][0xc3c] ;  /* 0x00030f0000047ab9 */ /* 0x000fe20000000800 */
[----:B------:R-:W-:Y:S01]  /*12390*/  IMAD.MOV.U32 R29, RZ, RZ, 0x1 ;  /* 0x00000001ff1d7424 */ /* 0x000fe200078e00ff */
[----:B0-----:R-:W-:Y:S01]  /*123a0*/  ISETP.GE.AND P0, PT, R27, UR4, PT ;  /* 0x000000041b007c0c */ /* 0x001fe2000bf06270 */
[----:B------:R-:W-:-:S12]  /*123b0*/  IMAD.MOV.U32 R23, RZ, RZ, RZ ;  /* 0x000000ffff177224 */ /* 0x000fd800078e00ff */
[----:B--2---:R-:W-:Y:S05]  /*123c0*/  @P0 BRA `(.L_x_11185) ;  /* 0x0000005000600947 */ /* 0x004fea0003800000 */
[----:B------:R-:W0:Y:S01]  /*123d0*/  S2R R3, SR_TID.X ;  /* 0x0000000000037919 */ /* 0x000e220000002100 */
        /* <DEDUP_REMOVED lines=10> */
[C---:B0-----:R-:W-:Y:S01]  /*12480*/  LOP3.LUT R5, R3.reuse, 0x7f, RZ, 0xc0, !PT ;  /* 0x0000007f03057812 */ /* 0x041fe200078ec0ff */
[C---:B-1----:R-:W-:Y:S02]  /*12490*/  IMAD.SHL.U32 R0, R3.reuse, 0x8, RZ ;  /* 0x0000000803007824 */ /* 0x042fe400078e00ff */
[----:B------:R-:W-:Y:S01]  /*124a0*/  IMAD.SHL.U32 R4, R3, 0x20, RZ ;  /* 0x0000002003047824 */ /* 0x000fe200078e00ff */
[----:B------:R-:W-:Y:S02]  /*124b0*/  SHF.R.U32.HI R5, RZ, 0x2, R5 ;  /* 0x00000002ff057819 */ /* 0x000fe40000011605 */
[----:B------:R-:W-:Y:S02]  /*124c0*/  LOP3.LUT R2, R0, 0xd8, RZ, 0xc0, !PT ;  /* 0x000000d800027812 */ /* 0x000fe400078ec0ff */
[----:B------:R-:W-:Y:S02]  /*124d0*/  LOP3.LUT R6, R4, 0x60, RZ, 0xc0, !PT ;  /* 0x0000006004067812 */ /* 0x000fe400078ec0ff */
[----:B------:R-:W-:-:S02]  /*124e0*/  LOP3.LUT R3, R2, 0x18, R3, 0x78, !PT ;  /* 0x0000001802037812 */ /* 0x000fc400078e7803 */
[----:B------:R-:W-:Y:S02]  /*124f0*/  LOP3.LUT R4, R0, 0x18, RZ, 0xc0, !PT ;  /* 0x0000001800047812 */ /* 0x000fe400078ec0ff */
[----:B------:R-:W-:Y:S02]  /*12500*/  LOP3.LUT R2, R3, 0x320, R0, 0xf8, !PT ;  /* 0x0000032003027812 */ /* 0x000fe400078ef800 */
[----:B------:R-:W-:Y:S02]  /*12510*/  LOP3.LUT R0, R5, R6, RZ, 0xfc, !PT ;  /* 0x0000000605007212 */ /* 0x000fe400078efcff */
[----:B------:R-:W-:Y:S01]  /*12520*/  LOP3.LUT R5, R4, 0x20, RZ, 0xfc, !PT ;  /* 0x0000002004057812 */ /* 0x000fe200078efcff */
[----:B------:R-:W-:Y:S01]  /*12530*/  IMAD R0, R2, 0x2, R17 ;  /* 0x0000000202007824 */ /* 0x000fe200078e0211 */
[----:B------:R-:W-:-:S04]  /*12540*/  LOP3.LUT R3, R4, 0x40, RZ, 0xfc, !PT ;  /* 0x0000004004037812 */ /* 0x000fc800078efcff */
[----:B------:R3:W-:Y:S03]  /*12550*/  STL [R1+0x18], R0 ;  /* 0x0000180001007387 */ /* 0x0007e60000100800 */
.L_x_11256:
        /* <DEDUP_REMOVED lines=10> */
[----:B---3--:R-:W-:Y:S01]  /*12600*/  IMAD.MOV.U32 R0, RZ, RZ, RZ ;  /* 0x000000ffff007224 */ /* 0x008fe200078e00ff */
        /* <DEDUP_REMOVED lines=10> */
[----:B------:R-:W3:Y:S01]  /*126b0*/  @P2 LDG.E R0, desc[UR56][R2.64] ;  /* 0x0000003802002981 */ /* 0x000ee2000c1e1900 */
[----:B-1----:R-:W-:-:S05]  /*126c0*/  @P1 IMAD.WIDE R4, R27, 0x4, R4 ;  /* 0x000000041b041825 */ /* 0x002fca00078e0204 */
[----:B------:R0:W5:Y:S01]  /*126d0*/  @P1 LDG.E R28, desc[UR56][R4.64] ;  /* 0x00000038041c1981 */ /* 0x000162000c1e1900 */
        /* <DEDUP_REMOVED lines=8> */
[----:B-1----:R-:W-:Y:S01]  /*12760*/  IMAD.U32 R0, RZ, RZ, UR4 ;  /* 0x00000004ff007e24 */ /* 0x002fe2000f8e00ff */
[----:B------:R-:W-:Y:S06]  /*12770*/  @P1 BRA `(.L_x_11186) ;  /* 0x0000000000181947 */ /* 0x000fec0003800000 */
[----:B------:R-:W-:Y:S02]  /*12780*/  ULDC UR4, c[0x0][0x288] ;  /* 0x0000a20000047ab9 */ /* 0x000fe40000000800 */
[----:B-----5:R-:W-:Y:S01]  /*12790*/  IMAD.U32 R28, RZ, RZ, UR4 ;  /* 0x00000004ff1c7e24 */ /* 0x020fe2000f8e00ff */
[----:B------:R-:W-:Y:S06]  /*127a0*/  @!P2 BRA `(.L_x_11186) ;  /* 0x00000000000ca947 */ /* 0x000fec0003800000 */
[----:B0-----:R-:W2:Y:S04]  /*127b0*/  LDG.E R5, desc[UR56][R2.64] ;  /* 0x0000003802057981 */ /* 0x001ea8000c1e1900 */
[----:B------:R-:W2:Y:S02]  /*127c0*/  LDG.E R28, desc[UR56][R2.64+0x4] ;  /* 0x00000438021c7981 */ /* 0x000ea4000c1e1900 */
[----:B--2---:R-:W-:-:S07]  /*127d0*/  IMAD.IADD R28, R28, 0x1, -R5 ;  /* 0x000000011c1c7824 */ /* 0x004fce00078e0a05 */
.L_x_11186:
        /* <DEDUP_REMOVED lines=8> */
.L_x_11187:
        /* <DEDUP_REMOVED lines=9> */
.L_x_11188:
[----:B-1----:R-:W1:Y:S01]  /*128f0*/  LDC R2, c[0x0][0x448] ;  /* 0x00011200ff027b82 */ /* 0x002e620000000800 */
[----:B------:R-:W-:Y:S01]  /*12900*/  IMAD R25, R25, 0xc0, RZ ;  /* 0x000000c019197824 */ /* 0x000fe200078e02ff */
[----:B------:R-:W-:Y:S01]  /*12910*/  LOP3.LUT R16, R16, 0xfffffff7, RZ, 0xc0, !PT ;  /* 0xfffffff710107812 */ /* 0x000fe200078ec0ff */
[----:B-----5:R-:W-:Y:S02]  /*12920*/  IMAD.IADD R7, R0, 0x1, -R19 ;  /* 0x0000000100077824 */ /* 0x020fe400078e0a13 */
[----:B------:R-:W-:-:S03]  /*12930*/  VIADD R3, R25, 0xbf ;  /* 0x000000bf19037836 */ /* 0x000fc60000000000 */
[----:B------:R-:W-:Y:S01]  /*12940*/  IADD3 R0, R7, 0x1, -R28 ;  /* 0x0000000107007810 */ /* 0x000fe20007ffe81c */
[----:B------:R2:W-:Y:S01]  /*12950*/  STL [R1+0x8], R7 ;  /* 0x0000080701007387 */ /* 0x0005e20000100800 */
[----:B-1----:R-:W-:-:S13]  /*12960*/  ISETP.NE.AND P2, PT, R2, 0x1, PT ;  /* 0x000000010200780c */ /* 0x002fda0003f45270 */
[----:B0-----:R-:W0:Y:S01]  /*12970*/  @P2 LDC R4, c[0x0][0x44c] ;  /* 0x00011300ff042b82 */ /* 0x001e220000000800 */
[----:B------:R-:W-:-:S07]  /*12980*/  @P2 LOP3.LUT R16, R16, 0x8, RZ, 0xfc, !PT ;  /* 0x0000000810102812 */ /* 0x000fce00078efcff */
[----:B------:R-:W1:Y:S01]  /*12990*/  @P2 LDC R2, c[0x0][0x450] ;  /* 0x00011400ff022b82 */ /* 0x000e620000000800 */
[----:B0-----:R-:W-:-:S05]  /*129a0*/  @P2 IMAD.HI.U32 R5, R3, R4, RZ ;  /* 0x0000000403052227 */ /* 0x001fca00078e00ff */
[----:B-1----:R-:W-:-:S05]  /*129b0*/  @P2 SHF.R.U32.HI R3, RZ, R2, R5 ;  /* 0x00000002ff032219 */ /* 0x002fca0000011605 */
[----:B------:R-:W-:Y:S02]  /*129c0*/  IMAD.IADD R0, R0, 0x1, R3 ;  /* 0x0000000100007824 */ /* 0x000fe400078e0203 */
[----:B------:R-:W0:Y:S02]  /*129d0*/  LDC.64 R2, c[0x0][0x9e0] ;  /* 0x00027800ff027b82 */ /* 0x000e240000000a00 */
[----:B0-----:R-:W-:Y:S01]  /*129e0*/  ISETP.GE.AND P1, PT, R3, 0x1, PT ;  /* 0x000000010300780c */ /* 0x001fe20003f26270 */
[----:B------:R-:W-:-:S12]  /*129f0*/  IMAD.IADD R2, R0, 0x1, R2 ;  /* 0x0000000100027824 */ /* 0x000fd800078e0202 */
[----:B--2---:R-:W-:Y:S05]  /*12a00*/  @!P1 BRA `(.L_x_11189) ;  /* 0x0000000000489947 */ /* 0x004fea0003800000 */
        /* <DEDUP_REMOVED lines=11> */
.L_x_11191:
[----:B------:R-:W-:-:S13]  /*12ac0*/  ISETP.NE.AND P0, PT, R3, 0x1, PT ;  /* 0x000000010300780c */ /* 0x000fda0003f05270 */
[----:B------:R-:W0:Y:S02]  /*12ad0*/  @P0 LDC.64 R4, c[0x0][0x9e8] ;  /* 0x00027a00ff040b82 */ /* 0x000e240000000a00 */
[----:B0-----:R-:W-:-:S05]  /*12ae0*/  @P0 IMAD.HI.U32 R4, R6, R4, RZ ;  /* 0x0000000406040227 */ /* 0x001fca00078e00ff */
[----:B------:R-:W-:-:S07]  /*12af0*/  @P0 SHF.R.U32.HI R6, RZ, R5, R4 ;  /* 0x00000005ff060219 */ /* 0x000fce0000011604 */
.L_x_11192:
[----:B------:R-:W-:Y:S05]  /*12b00*/  BSYNC B0 ;  /* 0x0000000000007941 */ /* 0x000fea0003800000 */
.L_x_11190:
[----:B------:R-:W-:-:S05]  /*12b10*/  IMAD R5, R6, R3, R3 ;  /* 0x0000000306057224 */ /* 0x000fca00078e0203 */
[----:B------:R-:W-:-:S07]  /*12b20*/  VIMNMX R2, R2, R5, PT ;  /* 0x0000000502027248 */ /* 0x000fce0003fe0100 */
.L_x_11189:
[----:B------:R-:W0:Y:S01]  /*12b30*/  @P2 LDC R4, c[0x0][0x44c] ;  /* 0x00011300ff042b82 */ /* 0x000e220000000800 */
[----:B------:R-:W-:-:S07]  /*12b40*/  ULDC UR4, c[0x0][0x9dc] ;  /* 0x0002770000047ab9 */ /* 0x000fce0000000800 */
[----:B------:R-:W1:Y:S01]  /*12b50*/  @P2 LDC R0, c[0x0][0x450] ;  /* 0x00011400ff002b82 */ /* 0x000e620000000800 */
[----:B0-----:R-:W-:-:S04]  /*12b60*/  @P2 IMAD.HI.U32 R5, R25, R4, RZ ;  /* 0x0000000419052227 */ /* 0x001fc800078e00ff */
[----:B------:R-:W-:Y:S01]  /*12b70*/  IMAD.MOV.U32 R4, RZ, RZ, R25 ;  /* 0x000000ffff047224 */ /* 0x000fe200078e0019 */
[----:B-1----:R-:W-:Y:S01]  /*12b80*/  @P2 SHF.R.U32.HI R4, RZ, R0, R5 ;  /* 0x00000000ff042219 */ /* 0x002fe20000011605 */
[----:B------:R-:W-:Y:S02]  /*12b90*/  VIADD R0, R2, 0x7f ;  /* 0x0000007f02007836 */ /* 0x000fe40000000000 */
[----:B------:R-:W-:Y:S01]  /*12ba0*/  VIADD R2, R7, 0x7f ;  /* 0x0000007f07027836 */ /* 0x000fe20000000000 */
[----:B------:R-:W-:Y:S02]  /*12bb0*/  IADD3 R6, R4, R7, -R28 ;  /* 0x0000000704067210 */ /* 0x000fe40007ffe81c */
[----:B------:R-:W-:-:S04]  /*12bc0*/  SHF.R.S32.HI R5, RZ, 0x1f, R0 ;  /* 0x0000001fff057819 */ /* 0x000fc80000011400 */
[----:B------:R-:W-:Y:S02]  /*12bd0*/  LEA.HI R0, R5, R0, RZ, 0x7 ;  /* 0x0000000005007211 */ /* 0x000fe400078f38ff */
[----:B------:R-:W-:Y:S02]  /*12be0*/  SHF.R.S32.HI R5, RZ, 0x1f, R2 ;  /* 0x0000001fff057819 */ /* 0x000fe40000011402 */
[----:B------:R-:W-:Y:S02]  /*12bf0*/  SHF.R.S32.HI R0, RZ, 0x7, R0 ;  /* 0x00000007ff007819 */ /* 0x000fe40000011400 */
[----:B------:R-:W-:Y:S01]  /*12c00*/  LEA.HI R5, R5, R2, RZ, 0x7 ;  /* 0x0000000205057211 */ /* 0x000fe200078f38ff */
[----:B------:R-:W-:-:S03]  /*12c10*/  VIADD R2, R6, -UR4 ;  /* 0x8000000406027c36 */ /* 0x000fc60008000000 */
        /* <DEDUP_REMOVED lines=13> */
.L_x_11195:
[----:B------:R-:W-:-:S13]  /*12cf0*/  ISETP.NE.AND P0, PT, R3, 0x1, PT ;  /* 0x000000010300780c */ /* 0x000fda0003f05270 */
[----:B------:R-:W0:Y:S02]  /*12d00*/  @P0 LDC.64 R4, c[0x0][0x9e8] ;  /* 0x00027a00ff040b82 */ /* 0x000e240000000a00 */
[----:B0-----:R-:W-:-:S05]  /*12d10*/  @P0 IMAD.HI.U32 R4, R6, R4, RZ ;  /* 0x0000000406040227 */ /* 0x001fca00078e00ff */
[----:B------:R-:W-:-:S07]  /*12d20*/  @P0 SHF.R.U32.HI R6, RZ, R5, R4 ;  /* 0x00000005ff060219 */ /* 0x000fce0000011604 */
.L_x_11196:
[----:B------:R-:W-:Y:S05]  /*12d30*/  BSYNC B0 ;  /* 0x0000000000007941 */ /* 0x000fea0003800000 */
.L_x_11194:
[----:B------:R-:W-:-:S05]  /*12d40*/  IMAD R3, R6, R3, RZ ;  /* 0x0000000306037224 */ /* 0x000fca00078e02ff */
[----:B------:R-:W-:-:S07]  /*12d50*/  VIMNMX R2, R2, R3, !PT ;  /* 0x0000000302027248 */ /* 0x000fce0007fe0100 */
.L_x_11193:
[C---:B------:R-:W-:Y:S01]  /*12d60*/  LOP3.LUT R3, R26.reuse, 0xff000000, RZ, 0xc0, !PT ;  /* 0xff0000001a037812 */ /* 0x040fe200078ec0ff */
[----:B------:R-:W-:Y:S01]  /*12d70*/  BSSY B0, `(.L_x_11197) ;  /* 0x0000029000007945 */ /* 0x000fe20003800000 */
[----:B------:R-:W-:Y:S02]  /*12d80*/  LOP3.LUT R4, R26, 0xff0000, RZ, 0xc0, !PT ;  /* 0x00ff00001a047812 */ /* 0x000fe400078ec0ff */
[----:B------:R-:W-:-:S04]  /*12d90*/  SHF.R.U32.HI R3, RZ, 0x8, R3 ;  /* 0x00000008ff037819 */ /* 0x000fc80000011603 */
[----:B------:R-:W-:Y:S02]  /*12da0*/  LEA.HI R4, R4, R3, RZ, 0x10 ;  /* 0x0000000304047211 */ /* 0x000fe400078f80ff */
[----:B------:R-:W-:-:S04]  /*12db0*/  SHF.R.S32.HI R3, RZ, 0x1f, R2 ;  /* 0x0000001fff037819 */ /* 0x000fc80000011402 */
[----:B------:R-:W-:Y:S01]  /*12dc0*/  LEA.HI R3, R3, R2, RZ, 0x7 ;  /* 0x0000000203037211 */ /* 0x000fe200078f38ff */
[----:B------:R-:W-:-:S03]  /*12dd0*/  IMAD.MOV.U32 R2, RZ, RZ, RZ ;  /* 0x000000ffff027224 */ /* 0x000fc600078e00ff */
[----:B------:R-:W-:-:S04]  /*12de0*/  SHF.R.S32.HI R3, RZ, 0x7, R3 ;  /* 0x00000007ff037819 */ /* 0x000fc80000011403 */
[----:B------:R-:W-:-:S04]  /*12df0*/  VIMNMX R5, RZ, R3, !PT ;  /* 0x00000003ff057248 */ /* 0x000fc80007fe0100 */
[----:B------:R-:W-:-:S13]  /*12e00*/  ISETP.GT.AND P0, PT, R0, R5, PT ;  /* 0x000000050000720c */ /* 0x000fda0003f04270 */
[----:B------:R-:W-:Y:S05]  /*12e10*/  @!P0 BRA `(.L_x_11198) ;  /* 0x0000000000788947 */ /* 0x000fea0003800000 */
[----:B------:R-:W-:-:S04]  /*12e20*/  SHF.R.U32.HI R6, RZ, 0x10, R4 ;  /* 0x00000010ff067819 */ /* 0x000fc80000011604 */
[----:B------:R-:W-:-:S13]  /*12e30*/  ISETP.NE.AND P0, PT, R6, RZ, PT ;  /* 0x000000ff0600720c */ /* 0x000fda0003f05270 */
[----:B------:R-:W0:Y:S02]  /*12e40*/  @!P0 LDC R6, c[0x0][0x9f0] ;  /* 0x00027c00ff068b82 */ /* 0x000e240000000800 */
[----:B0-----:R-:W-:Y:S02]  /*12e50*/  IABS R8, R6 ;  /* 0x0000000600087213 */ /* 0x001fe40000000000 */
        /* <DEDUP_REMOVED lines=26> */
.L_x_11198:
[----:B------:R-:W-:Y:S05]  /*13000*/  BSYNC B0 ;  /* 0x0000000000007941 */ /* 0x000fea0003800000 */
.L_x_11197:
[----:B------:R-:W-:Y:S01]  /*13010*/  LOP3.LUT R4, R4, 0xff, RZ, 0xc0, !PT ;  /* 0x000000ff04047812 */ /* 0x000fe200078ec0ff */
[----:B------:R-:W-:Y:S04]  /*13020*/  BSSY B7, `(.L_x_11199) ;  /* 0x000034d000077945 */ /* 0x000fe80003800000 */
[----:B------:R-:W-:-:S05]  /*13030*/  IMAD R3, R4, R2, R5 ;  /* 0x0000000204037224 */ /* 0x000fca00078e0205 */
        /* <DEDUP_REMOVED lines=22> */
.L_x_11200:
        /* <DEDUP_REMOVED lines=20> */
.L_x_11203:
[----:B------:R-:W-:Y:S05]  /*132e0*/  BSYNC B6 ;  /* 0x0000000000067941 */ /* 0x000fea0003800000 */
.L_x_11202:
        /* <DEDUP_REMOVED lines=20> */
.L_x_11206:
        /* <DEDUP_REMOVED lines=15> */
.L_x_11205:
[----:B------:R-:W-:Y:S05]  /*13520*/  BSYNC B6 ;  /* 0x0000000000067941 */ /* 0x000fea0003800000 */
.L_x_11204:
[----:B------:R-:W-:Y:S01]  /*13530*/  ULDC.64 UR4, c[0x0][0x9f8] ;  /* 0x00027e0000047ab9 */ /* 0x000fe20000000a00 */
[----:B------:R-:W2:Y:S01]  /*13540*/  LDL R18, [R1+0x8] ;  /* 0x0000080001127983 */ /* 0x000ea20000100800 */
[----:B------:R-:W-:Y:S01]  /*13550*/  ISETP.NE.U32.AND P0, PT, RZ, UR4, PT ;  /* 0x00000004ff007c0c */ /* 0x000fe2000bf05070 */
[----:B------:R-:W-:Y:S01]  /*13560*/  IMAD.MOV.U32 R7, RZ, RZ, R27 ;  /* 0x000000ffff077224 */ /* 0x000fe200078e001b */
[----:B------:R-:W0:Y:S01]  /*13570*/  LDC R6, c[0x0][0x430] ;  /* 0x00010c00ff067b82 */ /* 0x000e220000000800 */
[----:B------:R-:W1:Y:S01]  /*13580*/  S2R R21, SR_TID.X ;  /* 0x0000000000157919 */ /* 0x000e620000002100 */
[----:B------:R-:W-:Y:S01]  /*13590*/  ISETP.NE.AND.EX P0, PT, RZ, UR5, PT, P0 ;  /* 0x00000005ff007c0c */ /* 0x000fe2000bf05300 */
[----:B------:R-:W3:Y:S01]  /*135a0*/  S2R R20, SR_TID.X ;  /* 0x0000000000147919 */ /* 0x000ee20000002100 */
[----:B------:R-:W-:Y:S01]  /*135b0*/  VIADD R22, R22, 0xffffffff ;  /* 0xffffffff16167836 */ /* 0x000fe20000000000 */
[----:B------:R-:W-:Y:S01]  /*135c0*/  LOP3.LUT R16, R16, 0xffffffdf, RZ, 0xc0, !PT ;  /* 0xffffffdf10107812 */ /* 0x000fe200078ec0ff */
[----:B------:R-:W-:-:S09]  /*135d0*/  ULDC UR4, c[0x0][0x2f4] ;  /* 0x0000bd0000047ab9 */ /* 0x000fd20000000800 */
[----:B------:R-:W4:Y:S02]  /*135e0*/  @P0 LDC.64 R2, c[0x0][0x9f8] ;  /* 0x00027e00ff020b82 */ /* 0x000f240000000a00 */
[----:B----4-:R-:W-:-:S05]  /*135f0*/  @P0 IMAD.WIDE R2, R27, 0x4, R2 ;  /* 0x000000041b020825 */ /* 0x010fca00078e0202 */
[----:B------:R4:W2:Y:S01]  /*13600*/  @P0 LDG.E R7, desc[UR56][R2.64] ;  /* 0x0000003802070981 */ /* 0x0008a2000c1e1900 */
[----:B0-----:R-:W-:Y:S01]  /*13610*/  ISETP.NE.AND P1, PT, R6, 0x1, PT ;  /* 0x000000010600780c */ /* 0x001fe20003f25270 */
[----:B-1----:R-:W-:Y:S01]  /*13620*/  IMAD.SHL.U32 R21, R21, 0x20, RZ ;  /* 0x0000002015157824 */ /* 0x002fe200078e00ff */
[----:B---3--:R-:W-:Y:S01]  /*13630*/  LOP3.LUT R20, R20, 0x7f, RZ, 0xc0, !PT ;  /* 0x0000007f14147812 */ /* 0x008fe200078ec0ff */
[----:B------:R-:W-:Y:S01]  /*13640*/  IMAD.SHL.U32 R9, R22, 0x80, RZ ;  /* 0x0000008016097824 */ /* 0x000fe200078e00ff */
[----:B------:R-:W0:Y:S02]  /*13650*/  S2R R8, SR_TID.X ;  /* 0x0000000000087919 */ /* 0x000e240000002100 */
[----:B------:R-:W-:Y:S02]  /*13660*/  SHF.R.U32.HI R20, RZ, 0x2, R20 ;  /* 0x00000002ff147819 */ /* 0x000fe40000011614 */
[----:B------:R-:W-:-:S04]  /*13670*/  LOP3.LUT R21, R21, 0x60, RZ, 0xc0, !PT ;  /* 0x0000006015157812 */ /* 0x000fc800078ec0ff */
[----:B------:R-:W-:Y:S01]  /*13680*/  LOP3.LUT R0, R9, R20, R21, 0xfe, !PT ;  /* 0x0000001409007212 */ /* 0x000fe200078efe15 */
[----:B----4-:R-:W1:Y:S01]  /*13690*/  @P1 LDC R3, c[0x0][0x434] ;  /* 0x00010d00ff031b82 */ /* 0x010e620000000800 */
[----:B------:R-:W-:-:S07]  /*136a0*/  @P1 LOP3.LUT R16, R16, 0x20, RZ, 0xfc, !PT ;  /* 0x0000002010101812 */ /* 0x000fce00078efcff */
[----:B------:R-:W3:Y:S01]  /*136b0*/  @P1 LDC R2, c[0x0][0x438] ;  /* 0x00010e00ff021b82 */ /* 0x000ee20000000800 */
[----:B------:R-:W-:Y:S01]  /*136c0*/  LOP3.LUT R16, R16, 0xfffffffb, RZ, 0xc0, !PT ;  /* 0xfffffffb10107812 */ /* 0x000fe200078ec0ff */
[----:B------:R-:W-:Y:S01]  /*136d0*/  UMOV UR5, 0xffffffff ;  /* 0xffffffff00057882 */ /* 0x000fe20000000000 */
[----:B------:R-:W-:Y:S02]  /*136e0*/  LOP3.LUT R26, R26, 0xffff, RZ, 0xc0, !PT ;  /* 0x0000ffff1a1a7812 */ /* 0x000fe400078ec0ff */
[C---:B--2---:R-:W-:Y:S01]  /*136f0*/  ISETP.GE.AND P0, PT, R0.reuse, R18, PT ;  /* 0x000000120000720c */ /* 0x044fe20003f06270 */
[----:B------:R-:W-:Y:S02]  /*13700*/  IMAD.IADD R0, R0, 0x1, R19 ;  /* 0x0000000100007824 */ /* 0x000fe400078e0213 */
[----:B0-----:R-:W-:Y:S02]  /*13710*/  IMAD.SHL.U32 R18, R8, 0x8, RZ ;  /* 0x0000000808127824 */ /* 0x001fe400078e00ff */
[----:B-1----:R-:W-:-:S03]  /*13720*/  @P1 IMAD.HI.U32 R3, R0, R3, RZ ;  /* 0x0000000300031227 */ /* 0x002fc600078e00ff */
[----:B------:R-:W-:Y:S01]  /*13730*/  LOP3.LUT R18, R18, 0x18, RZ, 0xc0, !PT ;  /* 0x0000001812127812 */ /* 0x000fe200078ec0ff */
[----:B------:R-:W-:Y:S01]  /*13740*/  IMAD.MOV.U32 R4, RZ, RZ, R0 ;  /* 0x000000ffff047224 */ /* 0x000fe200078e0000 */
[----:B---3--:R-:W-:-:S03]  /*13750*/  @P1 SHF.R.U32.HI R4, RZ, R2, R3 ;  /* 0x00000002ff041219 */ /* 0x008fc60000011603 */
[----:B------:R-:W0:Y:S02]  /*13760*/  @!P0 LDC.64 R2, c[0x0][0x428] ;  /* 0x00010a00ff028b82 */ /* 0x000e240000000a00 */
[----:B------:R-:W-:-:S04]  /*13770*/  IMAD.MOV R5, RZ, RZ, -R4 ;  /* 0x000000ffff057224 */ /* 0x000fc800078e0a04 */
[----:B------:R-:W-:Y:S01]  /*13780*/  IMAD R0, R6, R5, R0 ;  /* 0x0000000506007224 */ /* 0x000fe200078e0200 */
[--C-:B------:R-:W-:Y:S02]  /*13790*/  @!P0 SHF.R.S32.HI R5, RZ, 0x1f, R4.reuse ;  /* 0x0000001fff058819 */ /* 0x100fe40000011404 */
[----:B------:R-:W-:Y:S01]  /*137a0*/  SHF.R.S32.HI R6, RZ, 0x1f, R7 ;  /* 0x0000001fff067819 */ /* 0x000fe20000011407 */
[----:B------:R-:W-:Y:S01]  /*137b0*/  STL [R1+0x4], R7 ;  /* 0x0000040701007387 */ /* 0x000fe20000100800 */
[----:B0-----:R-:W-:-:S03]  /*137c0*/  @!P0 IMAD.WIDE.U32 R4, R7, R2, R4 ;  /* 0x0000000207048225 */ /* 0x001fc600078e0004 */
[----:B------:R0:W-:Y:S02]  /*137d0*/  STL [R1+0x14], R6 ;  /* 0x0000140601007387 */ /* 0x0001e40000100800 */
[----:B0-----:R-:W-:-:S04]  /*137e0*/  @!P0 IMAD R6, R6, R2, RZ ;  /* 0x0000000206068224 */ /* 0x001fc800078e02ff */
[----:B------:R-:W-:Y:S02]  /*137f0*/  @!P0 IMAD R6, R7, R3, R6 ;  /* 0x0000000307068224 */ /* 0x000fe400078e0206 */
[----:B------:R-:W0:Y:S01]  /*13800*/  @!P0 LDC.64 R2, c[0x0][0x418] ;  /* 0x00010600ff028b82 */ /* 0x000e220000000a00 */
[C---:B------:R-:W-:Y:S01]  /*13810*/  ISETP.GE.AND P2, PT, R18.reuse, UR4, PT ;  /* 0x0000000412007c0c */ /* 0x040fe2000bf46270 */
[----:B------:R-:W-:Y:S01]  /*13820*/  @!P0 IMAD.IADD R5, R5, 0x1, R6 ;  /* 0x0000000105058824 */ /* 0x000fe200078e0206 */
[C---:B------:R-:W-:Y:S02]  /*13830*/  LOP3.LUT R10, R18.reuse, 0x20, RZ, 0xfc, !PT ;  /* 0x00000020120a7812 */ /* 0x040fe400078efcff */
[----:B------:R-:W-:-:S09]  /*13840*/  LOP3.LUT R8, R18, 0x40, RZ, 0xfc, !PT ;  /* 0x0000004012087812 */ /* 0x000fd200078efcff */
[----:B------:R-:W-:Y:S02]  /*13850*/  @P2 LOP3.LUT R16, R16, 0x4, RZ, 0xfc, !PT ;  /* 0x0000000410102812 */ /* 0x000fe400078efcff */
[----:B0-----:R-:W-:Y:S01]  /*13860*/  @!P0 LEA R6, P1, R4, R2, 0x2 ;  /* 0x0000000204068211 */ /* 0x001fe200078210ff */
[----:B------:R-:W-:-:S03]  /*13870*/  IMAD.MOV.U32 R2, RZ, RZ, RZ ;  /* 0x000000ffff027224 */ /* 0x000fc600078e00ff */
[----:B------:R-:W-:Y:S02]  /*13880*/  @!P0 LEA.HI.X R7, R4, R3, R5, 0x2, P1 ;  /* 0x0000000304078211 */ /* 0x000fe400008f1405 */
[----:B------:R-:W-:-:S03]  /*13890*/  ISETP.GE.AND P1, PT, R10, UR4, PT ;  /* 0x000000040a007c0c */ /* 0x000fc6000bf26270 */
[----:B------:R0:W5:Y:S01]  /*138a0*/  @!P0 LDG.E R2, desc[UR56][R6.64] ;  /* 0x0000003806028981 */ /* 0x000162000c1e1900 */
[----:B------:R-:W-:Y:S01]  /*138b0*/  ISETP.GE.AND P0, PT, R8, UR4, PT ;  /* 0x0000000408007c0c */ /* 0x000fe2000bf06270 */
[----:B------:R-:W-:Y:S01]  /*138c0*/  IMAD.U32 R3, RZ, RZ, UR36 ;  /* 0x00000024ff037e24 */ /* 0x000fe2000f8e00ff */
[----:B------:R-:W-:-:S07]  /*138d0*/  LOP3.LUT R16, R16, 0xfffffffd, RZ, 0xc0, !PT ;  /* 0xfffffffd10107812 */ /* 0x000fce00078ec0ff */
[----:B------:R-:W-:-:S04]  /*138e0*/  @P1 LOP3.LUT R16, R16, 0x2, RZ, 0xfc, !PT ;  /* 0x0000000210101812 */ /* 0x000fc800078efcff */
[----:B------:R-:W-:-:S04]  /*138f0*/  LOP3.LUT R16, R16, 0xfffffffe, RZ, 0xc0, !PT ;  /* 0xfffffffe10107812 */ /* 0x000fc800078ec0ff */
[----:B------:R-:W-:Y:S01]  /*13900*/  @P0 LOP3.LUT R16, R16, 0x1, RZ, 0xfc, !PT ;  /* 0x0000000110100812 */ /* 0x000fe200078efcff */
[----:B0-----:R-:W-:Y:S06]  /*13910*/  BRA.DIV UR5, `(.L_x_11207) ;  /* 0x0000004205c87947 */ /* 0x001fec000b800000 */
.L_x_11273:
[----:B------:R-:W-:Y:S02]  /*13920*/  ISETP.NE.AND P0, PT, R3, 0x3, PT ;  /* 0x000000030300780c */ /* 0x000fe40003f05270 */
[----:B------:R-:W-:-:S11]  /*13930*/  LOP3.LUT R16, R16, 0xffffffef, RZ, 0xc0, !PT ;  /* 0xffffffef10107812 */ /* 0x000fd600078ec0ff */
[----:B------:R-:W-:Y:S01]  /*13940*/  @P0 LOP3.LUT R16, R16, 0x10, RZ, 0xfc, !PT ;  /* 0x0000001010100812 */ /* 0x000fe200078efcff */
[----:B------:R-:W-:Y:S06]  /*13950*/  @!P0 BRA `(.L_x_11208) ;  /* 0x0000000000048947 */ /* 0x000fec0003800000 */
[----:B------:R-:W-:Y:S01]  /*13960*/  BPT.TRAP 0x1 ;  /* 0x000000040000795c */ /* 0x000fe20000300000 */
.L_x_11208:
        /* <DEDUP_REMOVED lines=23> */
.L_x_11274:
[----:B------:R-:W-:Y:S05]  /*13ae0*/  BSYNC B0 ;  /* 0x0000000000007941 */ /* 0x000fea0003800000 */
.L_x_11209:
[----:B------:R-:W0:Y:S01]  /*13af0*/  LDL R14, [R1+0x8] ;  /* 0x00000800010e7983 */ /* 0x000e220000100800 */
[----:B------:R-:W-:Y:S01]  /*13b00*/  ULDC.64 UR4, c[0x0][0x300] ;  /* 0x0000c00000047ab9 */ /* 0x000fe20000000a00 */
[----:B------:R-:W-:Y:S01]  /*13b10*/  ULDC.64 UR6, c[0x0][0x2e8] ;  /* 0x0000ba0000067ab9 */ /* 0x000fe20000000a00 */
[----:B------:R-:W-:Y:S01]  /*13b20*/  IMAD R3, R3, UR4, RZ ;  /* 0x0000000403037c24 */ /* 0x000fe2000f8e02ff */
[----:B------:R-:W1:Y:S01]  /*13b30*/  S2R R11, SR_TID.X ;  /* 0x00000000000b7919 */ /* 0x000e620000002100 */
[----:B------:R-:W-:Y:S01]  /*13b40*/  IMAD.WIDE.U32 R6, R0, UR4, RZ ;  /* 0x0000000400067c25 */ /* 0x000fe2000f8e00ff */
[----:B------:R-:W-:Y:S01]  /*13b50*/  LOP3.LUT P4, RZ, R16, 0x4, RZ, 0xc0, !PT ;  /* 0x0000000410ff7812 */ /* 0x000fe2000788c0ff */
[----:B------:R-:W2:Y:S02]  /*13b60*/  S2R R10, SR_TID.X ;  /* 0x00000000000a7919 */ /* 0x000ea40000002100 */
[----:B------:R-:W-:Y:S01]  /*13b70*/  IMAD R3, R0, UR5, R3 ;  /* 0x0000000500037c24 */ /* 0x000fe2000f8e0203 */
[----:B------:R-:W-:Y:S01]  /*13b80*/  ULDC.64 UR4, c[0x0][0x310] ;  /* 0x0000c40000047ab9 */ /* 0x000fe20000000a00 */
[----:B------:R-:W-:Y:S01]  /*13b90*/  LOP3.LUT P3, RZ, R16, 0x2, RZ, 0xc0, !PT ;  /* 0x0000000210ff7812 */ /* 0x000fe2000786c0ff */
[----:B------:R-:W-:Y:S01]  /*13ba0*/  IMAD R8, R8, UR4, RZ ;  /* 0x0000000408087c24 */ /* 0x000fe2000f8e02ff */
[----:B------:R-:W-:Y:S01]  /*13bb0*/  LOP3.LUT P2, RZ, R16, 0x1, RZ, 0xc0, !PT ;  /* 0x0000000110ff7812 */ /* 0x000fe2000784c0ff */
[----:B------:R-:W-:-:S02]  /*13bc0*/  IMAD.IADD R7, R7, 0x1, R3 ;  /* 0x0000000107077824 */ /* 0x000fc400078e0203 */
[----:B------:R-:W-:-:S04]  /*13bd0*/  IMAD.WIDE.U32 R6, R2, UR4, R6 ;  /* 0x0000000402067c25 */ /* 0x000fc8000f8e0006 */
[----:B------:R-:W-:Y:S01]  /*13be0*/  IMAD R2, R2, UR5, R8 ;  /* 0x0000000502027c24 */ /* 0x000fe2000f8e0208 */
[----:B------:R-:W-:-:S03]  /*13bf0*/  ULDC.64 UR4, c[0x0][0x308] ;  /* 0x0000c20000047ab9 */ /* 0x000fc60000000a00 */
[----:B------:R-:W-:Y:S02]  /*13c00*/  IMAD.IADD R3, R7, 0x1, R2 ;  /* 0x0000000107037824 */ /* 0x000fe400078e0202 */
[----:B------:R-:W-:-:S04]  /*13c10*/  IMAD.MOV.U32 R2, RZ, RZ, R6 ;  /* 0x000000ffff027224 */ /* 0x000fc800078e0006 */
[C---:B------:R-:W-:Y:S01]  /*13c20*/  IMAD.WIDE.U32 R2, R26.reuse, UR4, R2 ;  /* 0x000000041a027c25 */ /* 0x040fe2000f8e0002 */
[----:B------:R-:W-:Y:S01]  /*13c30*/  UMOV UR4, 0xffffffff ;  /* 0xffffffff00047882 */ /* 0x000fe20000000000 */
[----:B-1----:R-:W-:Y:S02]  /*13c40*/  LOP3.LUT R13, R11, 0x7f, RZ, 0xc0, !PT ;  /* 0x0000007f0b0d7812 */ /* 0x002fe400078ec0ff */
[----:B------:R-:W-:Y:S01]  /*13c50*/  IMAD R6, R26, UR5, R3 ;  /* 0x000000051a067c24 */ /* 0x000fe2000f8e0203 */
[----:B------:R-:W-:Y:S01]  /*13c60*/  LEA R0, P0, R2, UR6, 0x1 ;  /* 0x0000000602007c11 */ /* 0x000fe2000f8008ff */
[C---:B--2---:R-:W-:Y:S01]  /*13c70*/  IMAD.SHL.U32 R11, R10.reuse, 0x8, RZ ;  /* 0x000000080a0b7824 */ /* 0x044fe200078e00ff */
        /* <DEDUP_REMOVED lines=9> */
[----:B0-----:R-:W-:-:S04]  /*13d10*/  IADD3 R5, -R13, R14, -R9 ;  /* 0x0000000e0d057210 */ /* 0x001fc80007ffe909 */
        /* <DEDUP_REMOVED lines=40> */
.L_x_11284:
        /* <DEDUP_REMOVED lines=12> */
.L_x_11212:
        /* <DEDUP_REMOVED lines=11> */
.L_x_11213:
[----:B0-----:R0:W5:Y:S01]  /*14110*/  LDL.LU R3, [R1] ;  /* 0x0000000001037983 */ /* 0x0011620000300800 */
[----:B------:R0:W-:Y:S02]  /*14120*/  SYNCS.ARRIVE.TRANS64.A1T0 RZ, [R4+URZ+0x2d830], RZ ;  /* 0x02d830ff04ff79a7 */ /* 0x0001e4000810003f */
[----:B------:R-:W-:Y:S05]  /*14130*/  WARPSYNC.ALL ;  /* 0x0000000000007948 */ /* 0x000fea0003800000 */
[----:B------:R-:W-:Y:S01]  /*14140*/  ULDC.64 UR4, c[0x0][0x298] ;  /* 0x0000a60000047ab9 */ /* 0x000fe20000000a00 */
[----:B------:R-:W-:Y:S01]  /*14150*/  VIADD R2, R17, 0xc400 ;  /* 0x0000c40011027836 */ /* 0x000fe20000000000 */
[----:B------:R-:W-:Y:S01]  /*14160*/  BSSY B6, `(.L_x_11214) ;  /* 0x000001b000067945 */ /* 0x000fe20003800000 */
[----:B------:R-:W-:Y:S03]  /*14170*/  BAR.SYNC.DEFER_BLOCKING 0x8, 0x200 ;  /* 0x0208000000007b1d */ /* 0x000fe60000010000 */
[----:B------:R-:W-:-:S02]  /*14180*/  LOP3.LUT P0, RZ, R2, 0x1bf, RZ, 0xc0, !PT ;  /* 0x000001bf02ff7812 */ /* 0x000fc4000780c0ff */
[----:B-----5:R-:W-:Y:S01]  /*14190*/  SHF.R.S32.HI R0, RZ, 0x1f, R3 ;  /* 0x0000001fff007819 */ /* 0x020fe20000011403 */
[----:B0-----:R-:W-:-:S04]  /*141a0*/  IMAD.WIDE.U32 R4, R3, UR4, RZ ;  /* 0x0000000403047c25 */ /* 0x001fc8000f8e00ff */
[----:B------:R-:W-:Y:S01]  /*141b0*/  IMAD R0, R0, UR4, RZ ;  /* 0x0000000400007c24 */ /* 0x000fe2000f8e02ff */
[----:B------:R0:W-:Y:S03]  /*141c0*/  STL.64 [R1+0x20], R4 ;  /* 0x0000200401007387 */ /* 0x0001e60000100a00 */
[----:B------:R-:W-:-:S04]  /*141d0*/  IMAD R0, R3, UR5, R0 ;  /* 0x0000000503007c24 */ /* 0x000fc8000f8e0200 */
[----:B------:R-:W-:-:S05]  /*141e0*/  IMAD.IADD R0, R5, 0x1, R0 ;  /* 0x0000000105007824 */ /* 0x000fca00078e0200 */
[----:B------:R0:W-:Y:S01]  /*141f0*/  STL [R1], R0 ;  /* 0x0000000001007387 */ /* 0x0001e20000100800 */
        /* <DEDUP_REMOVED lines=17> */
.L_x_11215:
[----:B------:R-:W-:Y:S05]  /*14310*/  BSYNC B6 ;  /* 0x0000000000067941 */ /* 0x000fea0003800000 */
.L_x_11214:
[----:B------:R-:W2:Y:S01]  /*14320*/  LDL.LU R2, [R1] ;  /* 0x0000000001027983 */ /* 0x000ea20000300800 */
[----:B0-----:R-:W0:Y:S01]  /*14330*/  LDC R5, c[0x0][0x448] ;  /* 0x00011200ff057b82 */ /* 0x001e220000000800 */
[----:B------:R-:W-:Y:S01]  /*14340*/  LOP3.LUT P6, RZ, R16, 0x40, RZ, 0xc0, !PT ;  /* 0x0000004010ff7812 */ /* 0x000fe200078cc0ff */
[----:B------:R-:W-:Y:S01]  /*14350*/  ULDC.64 UR6, c[0x0][0x2e0] ;  /* 0x0000b80000067ab9 */ /* 0x000fe20000000a00 */
[----:B------:R-:W3:Y:S01]  /*14360*/  LDL.LU.64 R20, [R1+0x20] ;  /* 0x0000200001147983 */ /* 0x000ee20000300a00 */
[----:B------:R-:W-:Y:S01]  /*14370*/  SHF.R.S32.HI R4, RZ, 0x1f, R27 ;  /* 0x0000001fff047819 */ /* 0x000fe2000001141b */
[----:B------:R-:W-:Y:S01]  /*14380*/  ULDC.64 UR4, c[0x0][0x2d8] ;  /* 0x0000b60000047ab9 */ /* 0x000fe20000000a00 */
[----:B------:R-:W-:Y:S01]  /*14390*/  SEL R0, R27, RZ, !P6 ;  /* 0x000000ff1b007207 */ /* 0x000fe20007000000 */
[----:B------:R-:W-:Y:S01]  /*143a0*/  ULDC.64 UR8, c[0x0][0x280] ;  /* 0x0000a00000087ab9 */ /* 0x000fe20000000a00 */
[----:B------:R-:W-:Y:S01]  /*143b0*/  SEL R4, R4, RZ, !P6 ;  /* 0x000000ff04047207 */ /* 0x000fe20007000000 */
[----:B------:R-:W1:Y:S01]  /*143c0*/  LDC R9, c[0x0][0x448] ;  /* 0x00011200ff097b82 */ /* 0x000e620000000800 */
[----:B------:R-:W4:Y:S03]  /*143d0*/  S2R R11, SR_TID.X ;  /* 0x00000000000b7919 */ /* 0x000f260000002100 */
[----:B------:R-:W-:Y:S01]  /*143e0*/  IMAD R4, R4, UR6, RZ ;  /* 0x0000000604047c24 */ /* 0x000fe2000f8e02ff */
[----:B0-----:R-:W-:-:S03]  /*143f0*/  ISETP.NE.AND P6, PT, R5, 0x1, PT ;  /* 0x000000010500780c */ /* 0x001fc60003fc5270 */
[----:B------:R-:W-:-:S10]  /*14400*/  IMAD R5, R0, UR7, R4 ;  /* 0x0000000700057c24 */ /* 0x000fd4000f8e0204 */
[----:B------:R-:W0:Y:S01]  /*14410*/  @P6 LDC R4, c[0x0][0x44c] ;  /* 0x00011300ff046b82 */ /* 0x000e220000000800 */
[----:B----4-:R-:W-:-:S07]  /*14420*/  IMAD.SHL.U32 R10, R11, 0x8, RZ ;  /* 0x000000080b0a7824 */ /* 0x010fce00078e00ff */
[----:B------:R-:W4:Y:S01]  /*14430*/  @P6 LDC R8, c[0x0][0x450] ;  /* 0x00011400ff086b82 */ /* 0x000f220000000800 */
        /* <DEDUP_REMOVED lines=8> */
[----:B------:R-:W-:Y:S01]  /*144c0*/  IMAD.WIDE.U32 R2, R0, UR6, R2 ;  /* 0x0000000600027c25 */ /* 0x000fe2000f8e0002 */
[----:B------:R-:W-:Y:S01]  /*144d0*/  ULDC.64 UR6, c[0x0][0x2c8] ;  /* 0x0000b20000067ab9 */ /* 0x000fe20000000a00 */
[----:B------:R-:W5:Y:S02]  /*144e0*/  @P6 LDC R0, c[0x0][0x450] ;  /* 0x00011400ff006b82 */ /* 0x000f640000000800 */
[----:B------:R-:W-:-:S02]  /*144f0*/  IMAD.IADD R3, R3, 0x1, R5 ;  /* 0x0000000103037824 */ /* 0x000fc400078e0205 */
[----:B--2---:R-:W-:Y:S01]  /*14500*/  IMAD.SHL.U32 R21, R21, 0x20, RZ ;  /* 0x0000002015157824 */ /* 0x004fe200078e00ff */
[----:B---3--:R-:W-:-:S04]  /*14510*/  LOP3.LUT R20, R20, 0x7f, RZ, 0xc0, !PT ;  /* 0x0000007f14147812 */ /* 0x008fc800078ec0ff */
[----:B------:R-:W-:Y:S02]  /*14520*/  LOP3.LUT R21, R21, 0x60, RZ, 0xc0, !PT ;  /* 0x0000006015157812 */ /* 0x000fe400078ec0ff */
[----:B------:R-:W-:-:S04]  /*14530*/  SHF.R.U32.HI R20, RZ, 0x2, R20 ;  /* 0x00000002ff147819 */ /* 0x000fc80000011614 */
[----:B------:R-:W-:Y:S01]  /*14540*/  LOP3.LUT R20, R20, R21, RZ, 0xfc, !PT ;  /* 0x0000001514147212 */ /* 0x000fe200078efcff */
[----:B------:R-:W-:-:S04]  /*14550*/  IMAD.SHL.U32 R21, R11, 0x8, RZ ;  /* 0x000000080b157824 */ /* 0x000fc800078e00ff */
[----:B------:R-:W-:Y:S01]  /*14560*/  IMAD.IADD R6, R20, 0x1, R25 ;  /* 0x0000000114067824 */ /* 0x000fe200078e0219 */
[----:B------:R-:W-:Y:S02]  /*14570*/  LOP3.LUT R21, R21, 0x18, RZ, 0xc0, !PT ;  /* 0x0000001815157812 */ /* 0x000fe400078ec0ff */
[----:B------:R-:W-:Y:S01]  /*14580*/  LOP3.LUT R20, R11, 0x7f, RZ, 0xc0, !PT ;  /* 0x0000007f0b147812 */ /* 0x000fe200078ec0ff */
[----:B0-----:R-:W-:Y:S01]  /*14590*/  @P6 IMAD.HI.U32 R5, R6, R4, RZ ;  /* 0x0000000406056227 */ /* 0x001fe200078e00ff */
[C---:B------:R-:W-:Y:S02]  /*145a0*/  LOP3.LUT R12, R21.reuse, 0x20, RZ, 0xfc, !PT ;  /* 0x00000020150c7812 */ /* 0x040fe400078efcff */
[----:B------:R-:W-:Y:S01]  /*145b0*/  LOP3.LUT R11, R21, 0x40, RZ, 0xfc, !PT ;  /* 0x00000040150b7812 */ /* 0x000fe200078efcff */
[----:B------:R-:W-:Y:S01]  /*145c0*/  IMAD.MOV.U32 R4, RZ, RZ, R6 ;  /* 0x000000ffff047224 */ /* 0x000fe200078e0006 */
[----:B-----5:R-:W-:Y:S02]  /*145d0*/  @P6 SHF.R.U32.HI R4, RZ, R0, R5 ;  /* 0x00000000ff046219 */ /* 0x020fe40000011605 */
[----:B------:R-:W-:-:S02]  /*145e0*/  SHF.R.U32.HI R20, RZ, 0x2, R20 ;  /* 0x00000002ff147819 */ /* 0x000fc40000011614 */
[--C-:B------:R-:W-:Y:S01]  /*145f0*/  SHF.R.S32.HI R0, RZ, 0x1f, R4.reuse ;  /* 0x0000001fff007819 */ /* 0x100fe20000011404 */
[----:B------:R-:W-:-:S04]  /*14600*/  IMAD.MOV R7, RZ, RZ, -R4 ;  /* 0x000000ffff077224 */ /* 0x000fc800078e0a04 */
[----:B------:R-:W-:-:S04]  /*14610*/  IMAD R0, R0, UR4, RZ ;  /* 0x0000000400007c24 */ /* 0x000fc8000f8e02ff */
[C---:B------:R-:W-:Y:S02]  /*14620*/  IMAD R0, R4.reuse, UR5, R0 ;  /* 0x0000000504007c24 */ /* 0x040fe4000f8e0200 */
[----:B------:R-:W-:-:S04]  /*14630*/  IMAD.WIDE.U32 R4, R4, UR4, R2 ;  /* 0x0000000404047c25 */ /* 0x000fc8000f8e0002 */
[----:B------:R-:W-:Y:S02]  /*14640*/  IMAD.IADD R5, R5, 0x1, R0 ;  /* 0x0000000105057824 */ /* 0x000fe400078e0200 */
[----:B-1----:R-:W-:-:S04]  /*14650*/  IMAD R0, R9, R7, R6 ;  /* 0x0000000709007224 */ /* 0x002fc800078e0206 */
[----:B------:R-:W-:Y:S01]  /*14660*/  IMAD.WIDE.U32 R4, R0, UR6, R4 ;  /* 0x0000000600047c25 */ /* 0x000fe2000f8e0004 */
[----:B------:R-:W-:-:S05]  /*14670*/  SHF.R.S32.HI R7, RZ, 0x1f, R0 ;  /* 0x0000001fff077819 */ /* 0x000fca0000011400 */
[----:B------:R-:W-:-:S04]  /*14680*/  IMAD R7, R7, UR6, RZ ;  /* 0x0000000607077c24 */ /* 0x000fc8000f8e02ff */
[----:B------:R-:W-:Y:S01]  /*14690*/  IMAD R7, R0, UR7, R7 ;  /* 0x0000000700077c24 */ /* 0x000fe2000f8e0207 */
[----:B------:R-:W-:-:S03]  /*146a0*/  LEA R0, P0, R4, UR8, 0x1 ;  /* 0x0000000804007c11 */ /* 0x000fc6000f8008ff */
[----:B------:R-:W-:Y:S02]  /*146b0*/  IMAD.IADD R5, R5, 0x1, R7 ;  /* 0x0000000105057824 */ /* 0x000fe400078e0207 */
[----:B------:R-:W0:Y:S03]  /*146c0*/  @P6 LDC R7, c[0x0][0x44c] ;  /* 0x00011300ff076b82 */ /* 0x000e260000000800 */
[----:B------:R-:W-:Y:S01]  /*146d0*/  LEA.HI.X R4, R4, UR9, R5, 0x1, P0 ;  /* 0x0000000904047c11 */ /* 0x000fe200080f0c05 */
[----:B------:R-:W-:-:S04]  /*146e0*/  VIADD R5, R6, 0x80 ;  /* 0x0000008006057836 */ /* 0x000fc80000000000 */
[----:B------:R-:W-:Y:S02]  /*146f0*/  IMAD.MOV.U32 R6, RZ, RZ, R5 ;  /* 0x000000ffff067224 */ /* 0x000fe400078e0005 */
[----:B0-----:R-:W-:-:S05]  /*14700*/  @P6 IMAD.HI.U32 R7, R5, R7, RZ ;  /* 0x0000000705076227 */ /* 0x001fca00078e00ff */
[----:B----4-:R-:W-:-:S05]  /*14710*/  @P6 SHF.R.U32.HI R6, RZ, R8, R7 ;  /* 0x00000008ff066219 */ /* 0x010fca0000011607 */
        /* <DEDUP_REMOVED lines=20> */
[----:B------:R-:W2:Y:S01]  /*14860*/  LDL R11, [R1+0x18] ;  /* 0x00001800010b7983 */ /* 0x000ea20000100800 */
[----:B------:R-:W-:Y:S02]  /*14870*/  IMAD R2, R28, R9, RZ ;  /* 0x000000091c027224 */ /* 0x000fe400078e02ff */
[----:B------:R-:W-:Y:S01]  /*14880*/  IMAD.IADD R25, R20, 0x1, R25 ;  /* 0x0000000114197824 */ /* 0x000fe200078e0219 */
[----:B------:R-:W0:Y:S04]  /*14890*/  SHFL.IDX PT, R5, R0, RZ, 0x1c1f ;  /* 0x001c1fff00057589 */ /* 0x000e2800000e0000 */
[----:B------:R-:W1:Y:S01]  /*148a0*/  SHFL.IDX PT, R6, R4, RZ, 0x1c1f ;  /* 0x001c1fff04067589 */ /* 0x000e6200000e0000 */
[----:B------:R-:W-:-:S13]  /*148b0*/  ISETP.GE.AND P3, PT, R25, R2, PT ;  /* 0x000000021900720c */ /* 0x000fda0003f66270 */
[----:B0-----:R-:W-:-:S05]  /*148c0*/  @!P3 LEA R5, P4, R10, R5, 0x1 ;  /* 0x000000050a05b211 */ /* 0x001fca00078808ff */
[----:B-1----:R-:W-:-:S04]  /*148d0*/  @!P3 IMAD.X R6, RZ, RZ, R6, P4 ;  /* 0x000000ffff06b224 */ /* 0x002fc800020e0606 */
[----:B------:R-:W-:Y:S02]  /*148e0*/  @!P3 IMAD.MOV.U32 R7, RZ, RZ, R6 ;  /* 0x000000ffff07b224 */ /* 0x000fe400078e0006 */
[----:B------:R-:W-:Y:S02]  /*148f0*/  @!P3 IMAD.MOV.U32 R6, RZ, RZ, R5 ;  /* 0x000000ffff06b224 */ /* 0x000fe400078e0005 */
[----:B------:R-:W0:Y:S04]  /*14900*/  SHFL.IDX PT, R5, R0, 0x1, 0x1c1f ;  /* 0x003c1f0000057f89 */ /* 0x000e2800000e0000 */
[----:B--2---:R-:W-:Y:S04]  /*14910*/  @!P3 LDGSTS.E.BYPASS.LTC128B.128 [R11+0xc400], desc[UR56][R6.64], !P0 ;  /* 0x0c400000060bbfae */ /* 0x004fe8000c101d78 */
        /* <DEDUP_REMOVED lines=44> */
.L_x_11297:
        /* <DEDUP_REMOVED lines=8> */
[----:B--2---:R1:W-:Y:S01]  /*14c60*/  @!P3 LDGSTS.E.BYPASS.LTC128B.128 [R0+0xec00], desc[UR56][R2.64], !P0 ;  /* 0x0ec000000200bfae */ /* 0x0043e2000c101d78 */
[----:B------:R-:W-:-:S03]  /*14c70*/  PLOP3.LUT P0, PT, PT, PT, PT, 0x80, 0x0 ;  /* 0x000000000000781c */ /* 0x000fc60003f0f070 */
[----:B------:R1:W-:Y:S04]  /*14c80*/  @!P3 LDGSTS.E.BYPASS.LTC128B.128 [R0+0x11c00], desc[UR56][R2.64+0x40], !P1 ;  /* 0x11c000400200bfae */ /* 0x0003e8000c901d78 */
[----:B------:R1:W-:Y:S01]  /*14c90*/  @!P3 LDGSTS.E.BYPASS.LTC128B.128 [R0+0x14c00], desc[UR56][R2.64+0x80], !P2 ;  /* 0x14c000800200bfae */ /* 0x0003e2000d101d78 */
[----:B------:R-:W-:-:S05]  /*14ca0*/  NOP ;  /* 0x0000000000007918 */ /* 0x000fca0000000000 */
.L_x_11217:
        /* <DEDUP_REMOVED lines=18> */
.L_x_11298:
[----:B------:R-:W-:Y:S05]  /*14dd0*/  BSYNC B0 ;  /* 0x0000000000007941 */ /* 0x000fea0003800000 */
.L_x_11218:
        /* <DEDUP_REMOVED lines=18> */
.L_x_11234:
[----:B------:R-:W2:Y:S01]  /*14f00*/  LDL R8, [R1+0x10] ;  /* 0x0000100001087983 */ /* 0x000ea20000100800 */
[----:B------:R-:W0:Y:S03]  /*14f10*/  LDC R4, c[0x0][0x430] ;  /* 0x00010c00ff047b82 */ /* 0x000e260000000800 */
[----:B------:R-:W3:Y:S04]  /*14f20*/  LDL R7, [R1+0x14] ;  /* 0x0000140001077983 */ /* 0x000ee80000100800 */
[----:B------:R-:W4:Y:S01]  /*14f30*/  LDL R6, [R1+0x4] ;  /* 0x0000040001067983 */ /* 0x000f220000100800 */
[----:B------:R-:W1:Y:S01]  /*14f40*/  S2R R2, SR_TID.X ;  /* 0x0000000000027919 */ /* 0x000e620000002100 */
        /* <DEDUP_REMOVED lines=11> */
[----:B0-----:R-:W-:-:S04]  /*15000*/  @P0 IMAD.HI.U32 R5, R4, R5, RZ ;  /* 0x0000000504050227 */ /* 0x001fc800078e00ff */
[----:B------:R-:W-:Y:S01]  /*15010*/  IMAD.MOV.U32 R2, RZ, RZ, R4 ;  /* 0x000000ffff027224 */ /* 0x000fe200078e0004 */
        /* <DEDUP_REMOVED lines=13> */
[----:B------:R-:W-:Y:S02]  /*150f0*/  IMAD.U32 R6, RZ, RZ, UR36 ;  /* 0x00000024ff067e24 */ /* 0x000fe4000f8e00ff */
[----:B------:R-:W-:-:S03]  /*15100*/  VIADD R23, R10, 0x1 ;  /* 0x000000010a177836 */ /* 0x000fc60000000000 */
[----:B------:R-:W-:Y:S02]  /*15110*/  ISETP.NE.AND P4, PT, R6, 0x3, PT ;  /* 0x000000030600780c */ /* 0x000fe40003f85270 */
        /* <DEDUP_REMOVED lines=8> */
.L_x_11222:
[----:B------:R-:W-:Y:S01]  /*151a0*/  IMAD R5, R23, 0x8, R17 ;  /* 0x0000000817057824 */ /* 0x000fe200078e0211 */
[----:B------:R-:W-:Y:S01]  /*151b0*/  SHF.L.U32 R0, R29, 0x1f, RZ ;  /* 0x0000001f1d007819 */ /* 0x000fe200000006ff */
[----:B------:R-:W-:Y:S03]  /*151c0*/  BSSY B1, `(.L_x_11223) ;  /* 0x0000003000017945 */ /* 0x000fe60003800000 */
[----:B------:R-:W0:Y:S02]  /*151d0*/  SYNCS.PHASECHK.TRANS64.TRYWAIT P0, [R5+URZ+0x2d840], R0 ;  /* 0x02d84000050075a7 */ /* 0x000e24000800017f */
[----:B0-----:R-:W-:Y:S05]  /*151e0*/  @!P0 BRA `(.L_x_11224) ;  /* 0x0000003800588947 */ /* 0x001fea0003800000 */
.L_x_11299:
[----:B------:R-:W-:Y:S05]  /*151f0*/  BSYNC B1 ;  /* 0x0000000000017941 */ /* 0x000fea0003800000 */
.L_x_11223:
        /* <DEDUP_REMOVED lines=57> */
.L_x_11309:
        /* <DEDUP_REMOVED lines=11> */
.L_x_11226:
        /* <DEDUP_REMOVED lines=11> */
.L_x_11227:
[----:B------:R1:W-:Y:S01]  /*156f0*/  SYNCS.ARRIVE.TRANS64.A1T0 RZ, [R5+URZ+0x2d830], RZ ;  /* 0x02d830ff05ff79a7 */ /* 0x0003e2000810003f */
[----:B------:R-:W-:Y:S05]  /*15700*/  @!P5 BRA `(.L_x_11228) ;  /* 0x000000000004d947 */ /* 0x000fea0003800000 */
[----:B------:R-:W-:Y:S01]  /*15710*/  BPT.TRAP 0x1 ;  /* 0x000000040000795c */ /* 0x000fe20000300000 */
.L_x_11228:
[----:B------:R-:W-:Y:S01]  /*15720*/  SHF.L.U32 R2, R20, 0x1f, RZ ;  /* 0x0000001f14027819 */ /* 0x000fe200000006ff */
[----:B-1----:R-:W-:Y:S01]  /*15730*/  IMAD R5, R10, 0x8, R17 ;  /* 0x000000080a057824 */ /* 0x002fe200078e0211 */
[----:B------:R-:W-:Y:S03]  /*15740*/  BSSY B1, `(.L_x_11229) ;  /* 0x0000003000017945 */ /* 0x000fe60003800000 */
[----:B------:R-:W1:Y:S02]  /*15750*/  SYNCS.PHASECHK.TRANS64.TRYWAIT P0, [R5+URZ+0x2d860], R2 ;  /* 0x02d86002050075a7 */ /* 0x000e64000800017f */
[----:B-1----:R-:W-:Y:S05]  /*15760*/  @!P0 BRA `(.L_x_11230) ;  /* 0x0000003800608947 */ /* 0x002fea0003800000 */
.L_x_11310:
[----:B------:R-:W-:Y:S05]  /*15770*/  BSYNC B1 ;  /* 0x0000000000017941 */ /* 0x000fea0003800000 */
.L_x_11229:
        /* <DEDUP_REMOVED lines=49> */
.L_x_11320:
        /* <DEDUP_REMOVED lines=29> */
.L_x_11232:
        /* <DEDUP_REMOVED lines=12> */
.L_x_11233:
        /* <DEDUP_REMOVED lines=8> */
.L_x_11221:
[----:B------:R-:W-:Y:S05]  /*15da0*/  BSYNC B0 ;  /* 0x0000000000007941 */ /* 0x000fea0003800000 */
.L_x_11220:
        /* <DEDUP_REMOVED lines=17> */
.L_x_11236:
[----:B------:R-:W-:Y:S05]  /*15ec0*/  BSYNC B0 ;  /* 0x0000000000007941 */ /* 0x000fea0003800000 */
.L_x_11235:
[----:B------:R-:W-:-:S05]  /*15ed0*/  IMAD.U32 R0, RZ, RZ, UR36 ;  /* 0x00000024ff007e24 */ /* 0x000fca000f8e00ff */
[----:B------:R-:W-:-:S13]  /*15ee0*/  ISETP.NE.AND P0, PT, R0, 0x3, PT ;  /* 0x000000030000780c */ /* 0x000fda0003f05270 */
[----:B------:R-:W-:Y:S05]  /*15ef0*/  @!P0 BRA `(.L_x_11237) ;  /* 0x0000000000048947 */ /* 0x000fea0003800000 */
[----:B------:R-:W-:Y:S01]  /*15f00*/  BPT.TRAP 0x1 ;  /* 0x000000040000795c */ /* 0x000fe20000300000 */
.L_x_11237:
[----:B------:R-:W2:Y:S01]  /*15f10*/  LDL.LU R2, [R1+0x8] ;  /* 0x0000080001027983 */ /* 0x000ea20000300800 */
[----:B------:R-:W-:Y:S01]  /*15f20*/  IMAD R0, R23, 0x8, R17 ;  /* 0x0000000817007824 */ /* 0x000fe200078e0211 */
[----:B------:R-:W-:Y:S01]  /*15f30*/  SHF.L.U32 R3, R29, 0x1f, RZ ;  /* 0x0000001f1d037819 */ /* 0x000fe200000006ff */
[----:B------:R-:W-:Y:S03]  /*15f40*/  BSSY B0, `(.L_x_11238) ;  /* 0x0000004000007945 */ /* 0x000fe60003800000 */
[----:B------:R-:W1:Y:S01]  /*15f50*/  SYNCS.PHASECHK.TRANS64.TRYWAIT P0, [R0+URZ+0x2d860], R3 ;  /* 0x02d86003000075a7 */ /* 0x000e62000800017f */
[----:B--2---:R-:W-:Y:S01]  /*15f60*/  IMAD R6, R22, -0x80, R2 ;  /* 0xffffff8016067824 */ /* 0x004fe200078e0202 */
[----:B-1----:R-:W-:Y:S06]  /*15f70*/  @!P0 BRA `(.L_x_11239) ;  /* 0x0000003400d48947 */ /* 0x002fec0003800000 */
.L_x_11321:
[----:B------:R-:W-:Y:S05]  /*15f80*/  BSYNC B0 ;  /* 0x0000000000007941 */ /* 0x000fea0003800000 */
.L_x_11238:
        /* <DEDUP_REMOVED lines=56> */
.L_x_11331:
        /* <DEDUP_REMOVED lines=13> */
.L_x_11241:
        /* <DEDUP_REMOVED lines=11> */
.L_x_11242:
[----:B------:R-:W-:Y:S01]  /*16490*/  VIADD R23, R23, 0x1 ;  /* 0x0000000117177836 */ /* 0x000fe20000000000 */
[----:B------:R0:W-:Y:S04]  /*164a0*/  SYNCS.ARRIVE.TRANS64.A1T0 RZ, [R0+URZ+0x2d850], RZ ;  /* 0x02d850ff00ff79a7 */ /* 0x0001e8000810003f */
[----:B------:R-:W-:-:S04]  /*164b0*/  ISETP.NE.AND P0, PT, R23, 0x2, PT ;  /* 0x000000021700780c */ /* 0x000fc80003f05270 */
[----:B0-----:R-:W-:Y:S02]  /*164c0*/  SEL R0, RZ, 0x1, P0 ;  /* 0x00000001ff007807 */ /* 0x001fe40000000000 */
[----:B------:R-:W-:Y:S02]  /*164d0*/  SEL R23, R23, RZ, P0 ;  /* 0x000000ff17177207 */ /* 0x000fe40000000000 */
[----:B------:R-:W-:-:S07]  /*164e0*/  LOP3.LUT R29, R29, R0, RZ, 0x3c, !PT ;  /* 0x000000001d1d7212 */ /* 0x000fce00078e3cff */
.L_x_11201:
[----:B------:R-:W-:Y:S05]  /*164f0*/  BSYNC B7 ;  /* 0x0000000000077941 */ /* 0x000fea0003800000 */
.L_x_11199:
        /* <DEDUP_REMOVED lines=11> */
.L_x_11243:
        /* <DEDUP_REMOVED lines=21> */
[----:B------:R0:W-:Y:S02]  /*16700*/  SHFL.IDX PT, R6, R24, 0x1, 0x1f ;  /* 0x00201f0018067f89 */ /* 0x0001e400000e0000 */
[----:B0-----:R-:W-:-:S02]  /*16710*/  IMAD.MOV.U32 R24, RZ, RZ, RZ ;  /* 0x000000ffff187224 */ /* 0x001fc400078e00ff */
[----:B--2---:R-:W-:Y:S02]  /*16720*/  @!P1 IMAD.MOV.U32 R25, RZ, RZ, R7 ;  /* 0x000000ffff199224 */ /* 0x004fe400078e0007 */
        /* <DEDUP_REMOVED lines=19> */
.L_x_11341:
[----:B------:R-:W-:Y:S02]  /*16860*/  ULDC UR4, c[0x0][0xc38] ;  /* 0x00030e0000047ab9 */ /* 0x000fe40000000800 */
[----:B------:R-:W-:-:S04]  /*16870*/  IMAD.U32 R4, RZ, RZ, UR4 ;  /* 0x00000004ff047e24 */ /* 0x000fc8000f8e00ff */
[----:B-1----:R-:W-:-:S04]  /*16880*/  IMAD R3, R14, R4, RZ ;  /* 0x000000040e037224 */ /* 0x002fc800078e02ff */
[----:B------:R-:W-:-:S05]  /*16890*/  IMAD.IADD R6, R6, 0x1, R3 ;  /* 0x0000000106067824 */ /* 0x000fca00078e0203 */
[----:B------:R-:W-:-:S13]  /*168a0*/  ISETP.GT.AND P6, PT, R6, R0, PT ;  /* 0x000000000600720c */ /* 0x000fda0003fc4270 */
[----:B------:R-:W-:Y:S05]  /*168b0*/  @P6 BRA `(.L_x_11246) ;  /* 0x0000000000a46947 */ /* 0x000fea0003800000 */
.L_x_11249:
        /* <DEDUP_REMOVED lines=35> */
.L_x_11349:
[----:B------:R-:W-:Y:S02]  /*16af0*/  ULDC UR4, c[0x0][0xc38] ;  /* 0x00030e0000047ab9 */ /* 0x000fe40000000800 */
[----:B------:R-:W-:-:S04]  /*16b00*/  IMAD.U32 R4, RZ, RZ, UR4 ;  /* 0x00000004ff047e24 */ /* 0x000fc8000f8e00ff */
[----:B-1----:R-:W-:-:S04]  /*16b10*/  IMAD R3, R14, R4, RZ ;  /* 0x000000040e037224 */ /* 0x002fc800078e02ff */
[----:B------:R-:W-:-:S05]  /*16b20*/  IMAD.IADD R6, R3, 0x1, R6 ;  /* 0x0000000103067824 */ /* 0x000fca00078e0206 */
[----:B------:R-:W-:-:S13]  /*16b30*/  ISETP.GT.AND P6, PT, R6, R0, PT ;  /* 0x000000000600720c */ /* 0x000fda0003fc4270 */
[----:B------:R-:W-:Y:S05]  /*16b40*/  @!P6 BRA `(.L_x_11249) ;  /* 0xfffffffc005ce947 */ /* 0x000fea000383ffff */
.L_x_11246:
        /* <DEDUP_REMOVED lines=10> */
.L_x_11354:
[----:B------:R-:W-:-:S13]  /*16bf0*/  ISETP.NE.AND P0, PT, R3, RZ, PT ;  /* 0x000000ff0300720c */ /* 0x000fda0003f05270 */
[----:B------:R-:W-:Y:S05]  /*16c00*/  @!P0 BRA `(.L_x_11251) ;  /* 0x0000000000108947 */ /* 0x000fea0003800000 */
[----:B------:R-:W-:Y:S01]  /*16c10*/  UMOV UR4, 0xffffffff ;  /* 0xffffffff00047882 */ /* 0x000fe20000000000 */
[----:B------:R-:W-:Y:S02]  /*16c20*/  VIADD R12, R7, 0xffffffff ;  /* 0xffffffff070c7836 */ /* 0x000fe40000000000 */
[----:B------:R-:W-:Y:S05]  /*16c30*/  BRA.DIV UR4, `(.L_x_11252) ;  /* 0x0000003a04787947 */ /* 0x000fea000b800000 */
[----:B------:R4:W0:Y:S02]  /*16c40*/  SHFL.IDX PT, R24, R2, R12, 0x1f ;  /* 0x00001f0c02187589 */ /* 0x00082400000e0000 */
.L_x_11251:
[----:B---3--:R-:W-:Y:S01]  /*16c50*/  ISETP.NE.AND P0, PT, R5, 0x1, PT ;  /* 0x000000010500780c */ /* 0x008fe20003f05270 */
[----:B0-----:R-:W-:-:S04]  /*16c60*/  IMAD R24, R24, R4, R6 ;  /* 0x0000000418187224 */ /* 0x001fc800078e0206 */
[----:B------:R-:W-:-:S08]  /*16c70*/  IMAD.IADD R0, R0, 0x1, -R24 ;  /* 0x0000000100007824 */ /* 0x000fd000078e0a18 */
[----:B------:R-:W-:Y:S05]  /*16c80*/  @!P0 BRA `(.L_x_11253) ;  /* 0x0000000000dc8947 */ /* 0x000fea0003800000 */
[----:B--2---:R-:W-:Y:S01]  /*16c90*/  IABS R4, R25 ;  /* 0x0000001900047213 */ /* 0x004fe20000000000 */
[----:B----4-:R-:W-:Y:S01]  /*16ca0*/  IMAD.MOV.U32 R2, RZ, RZ, RZ ;  /* 0x000000ffff027224 */ /* 0x010fe200078e00ff */
[----:B------:R-:W-:Y:S02]  /*16cb0*/  IABS R6, R5 ;  /* 0x0000000500067213 */ /* 0x000fe40000000000 */
[----:B-1----:R-:W0:Y:S08]  /*16cc0*/  I2F.RP R7, R4 ;  /* 0x0000000400077306 */ /* 0x002e300000209400 */
[----:B------:R-:W-:Y:S08]  /*16cd0*/  I2F.RP R10, R6 ;  /* 0x00000006000a7306 */ /* 0x000ff00000209400 */
[----:B0-----:R-:W0:Y:S02]  /*16ce0*/  MUFU.RCP R7, R7 ;  /* 0x0000000700077308 */ /* 0x001e240000001000 */
[----:B0-----:R-:W-:Y:S01]  /*16cf0*/  VIADD R8, R7, 0xffffffe ;  /* 0x0ffffffe07087836 */ /* 0x001fe20000000000 */
[----:B------:R-:W-:-:S05]  /*16d00*/  IABS R7, R25 ;  /* 0x0000001900077213 */ /* 0x000fca0000000000 */
[----:B------:R0:W1:Y:S02]  /*16d10*/  F2I.FTZ.U32.TRUNC.NTZ R3, R8 ;  /* 0x0000000800037305 */ /* 0x000064000021f000 */
[----:B0-----:R-:W-:Y:S01]  /*16d20*/  IABS R8, R0 ;  /* 0x0000000000087213 */ /* 0x001fe20000000000 */
[----:B-1----:R-:W-:-:S04]  /*16d30*/  IMAD.MOV R9, RZ, RZ, -R3 ;  /* 0x000000ffff097224 */ /* 0x002fc800078e0a03 */
[----:B------:R-:W-:-:S04]  /*16d40*/  IMAD R9, R9, R4, RZ ;  /* 0x0000000409097224 */ /* 0x000fc800078e02ff */
[----:B------:R-:W-:Y:S02]  /*16d50*/  IMAD.HI.U32 R3, R3, R9, R2 ;  /* 0x0000000903037227 */ /* 0x000fe400078e0002 */
[----:B------:R-:W0:Y:S02]  /*16d60*/  MUFU.RCP R2, R10 ;  /* 0x0000000a00027308 */ /* 0x000e240000001000 */
[----:B------:R-:W-:Y:S02]  /*16d70*/  IMAD.MOV R9, RZ, RZ, -R7 ;  /* 0x000000ffff097224 */ /* 0x000fe400078e0a07 */
[----:B------:R-:W-:-:S04]  /*16d80*/  IMAD.HI.U32 R7, R3, R8, RZ ;  /* 0x0000000803077227 */ /* 0x000fc800078e00ff */
[----:B------:R-:W-:-:S05]  /*16d90*/  IMAD R9, R7, R9, R8 ;  /* 0x0000000907097224 */ /* 0x000fca00078e0208 */
[----:B------:R-:W-:Y:S01]  /*16da0*/  ISETP.GT.U32.AND P1, PT, R4, R9, PT ;  /* 0x000000090400720c */ /* 0x000fe20003f24070 */
[----:B0-----:R-:W-:Y:S02]  /*16db0*/  VIADD R8, R2, 0xffffffe ;  /* 0x0ffffffe02087836 */ /* 0x001fe40000000000 */
[----:B------:R-:W-:Y:S02]  /*16dc0*/  IMAD.MOV.U32 R2, RZ, RZ, RZ ;  /* 0x000000ffff027224 */ /* 0x000fe400078e00ff */
[----:B------:R-:W0:Y:S08]  /*16dd0*/  F2I.FTZ.U32.TRUNC.NTZ R3, R8 ;  /* 0x0000000800037305 */ /* 0x000e30000021f000 */
[----:B------:R-:W-:-:S02]  /*16de0*/  @!P1 IMAD.IADD R9, R9, 0x1, -R4 ;  /* 0x0000000109099824 */ /* 0x000fc400078e0a04 */
[----:B------:R-:W-:Y:S01]  /*16df0*/  @!P1 VIADD R7, R7, 0x1 ;  /* 0x0000000107079836 */ /* 0x000fe20000000000 */
[----:B------:R-:W-:Y:S02]  /*16e00*/  ISETP.NE.AND P1, PT, R25, RZ, PT ;  /* 0x000000ff1900720c */ /* 0x000fe40003f25270 */
[----:B------:R-:W-:Y:S02]  /*16e10*/  ISETP.GE.U32.AND P0, PT, R9, R4, PT ;  /* 0x000000040900720c */ /* 0x000fe40003f06070 */
[----:B------:R-:W-:Y:S01]  /*16e20*/  IABS R4, R5 ;  /* 0x0000000500047213 */ /* 0x000fe20000000000 */
[----:B0-----:R-:W-:-:S04]  /*16e30*/  IMAD.MOV R9, RZ, RZ, -R3 ;  /* 0x000000ffff097224 */ /* 0x001fc800078e0a03 */
[----:B------:R-:W-:Y:S02]  /*16e40*/  IMAD.MOV R4, RZ, RZ, -R4 ;  /* 0x000000ffff047224 */ /* 0x000fe400078e0a04 */
[----:B------:R-:W-:-:S04]  /*16e50*/  IMAD R9, R9, R6, RZ ;  /* 0x0000000609097224 */ /* 0x000fc800078e02ff */
[----:B------:R-:W-:Y:S01]  /*16e60*/  IMAD.HI.U32 R2, R3, R9, R2 ;  /* 0x0000000903027227 */ /* 0x000fe200078e0002 */
[----:B------:R-:W-:-:S03]  /*16e70*/  LOP3.LUT R3, R0, R25, RZ, 0x3c, !PT ;  /* 0x0000001900037212 */ /* 0x000fc600078e3cff */
[----:B------:R-:W-:Y:S01]  /*16e80*/  @P0 VIADD R7, R7, 0x1 ;  /* 0x0000000107070836 */ /* 0x000fe20000000000 */
[----:B------:R-:W-:-:S13]  /*16e90*/  ISETP.GE.AND P2, PT, R3, RZ, PT ;  /* 0x000000ff0300720c */ /* 0x000fda0003f46270 */
        /* <DEDUP_REMOVED lines=22> */
.L_x_11253:
[----:B----4-:R-:W0:Y:S02]  /*17000*/  LDC.64 R2, c[0x0][0xc90] ;  /* 0x00032400ff027b82 */ /* 0x010e240000000a00 */
[----:B0-----:R-:W-:-:S05]  /*17010*/  IMAD.WIDE R2, R27, 0x4, R2 ;  /* 0x000000041b027825 */ /* 0x001fca00078e0202 */
[----:B-1----:R0:W2:Y:S02]  /*17020*/  LDG.E R7, desc[UR56][R2.64] ;  /* 0x0000003802077981 */ /* 0x0020a4000c1e1900 */
[----:B0-----:R-:W-:Y:S02]  /*17030*/  IMAD.MOV.U32 R2, RZ, RZ, RZ ;  /* 0x000000ffff027224 */ /* 0x001fe400078e00ff */
[----:B--2---:R-:W-:-:S05]  /*17040*/  IMAD R5, R25, R7, RZ ;  /* 0x0000000719057224 */ /* 0x004fca00078e02ff */
[-C--:B------:R-:W-:Y:S02]  /*17050*/  IABS R6, R5.reuse ;  /* 0x0000000500067213 */ /* 0x080fe40000000000 */
[----:B------:R-:W-:Y:S02]  /*17060*/  IABS R10, R5 ;  /* 0x00000005000a7213 */ /* 0x000fe40000000000 */
[----:B------:R-:W0:Y:S08]  /*17070*/  I2F.RP R8, R6 ;  /* 0x0000000600087306 */ /* 0x000e300000209400 */
[----:B0-----:R-:W0:Y:S02]  /*17080*/  MUFU.RCP R8, R8 ;  /* 0x0000000800087308 */ /* 0x001e240000001000 */
[----:B0-----:R-:W-:-:S02]  /*17090*/  VIADD R9, R8, 0xffffffe ;  /* 0x0ffffffe08097836 */ /* 0x001fc40000000000 */
[----:B------:R-:W-:-:S04]  /*170a0*/  IMAD.MOV R8, RZ, RZ, -R10 ;  /* 0x000000ffff087224 */ /* 0x000fc800078e0a0a */
[----:B------:R-:W0:Y:S02]  /*170b0*/  F2I.FTZ.U32.TRUNC.NTZ R3, R9 ;  /* 0x0000000900037305 */ /* 0x000e24000021f000 */
[----:B0-----:R-:W-:-:S04]  /*170c0*/  IMAD.MOV R11, RZ, RZ, -R3 ;  /* 0x000000ffff0b7224 */ /* 0x001fc800078e0a03 */
[----:B------:R-:W-:-:S04]  /*170d0*/  IMAD R11, R11, R6, RZ ;  /* 0x000000060b0b7224 */ /* 0x000fc800078e02ff */
[----:B------:R-:W-:Y:S01]  /*170e0*/  IMAD.HI.U32 R3, R3, R11, R2 ;  /* 0x0000000b03037227 */ /* 0x000fe200078e0002 */
        /* <DEDUP_REMOVED lines=11> */
[----:B------:R-:W-:-:S04]  /*171a0*/  IMAD.MOV.U32 R2, RZ, RZ, R3 ;  /* 0x000000ffff027224 */ /* 0x000fc800078e0003 */
        /* <DEDUP_REMOVED lines=34> */
.L_x_11254:
[----:B------:R-:W-:-:S05]  /*173d0*/  LOP3.LUT R2, RZ, R2, RZ, 0x33, !PT ;  /* 0x00000002ff027212 */ /* 0x000fca00078e33ff */
[----:B------:R-:W-:Y:S01]  /*173e0*/  IMAD.IADD R25, R25, 0x1, R2 ;  /* 0x0000000119197824 */ /* 0x000fe200078e0202 */
[----:B------:R-:W-:Y:S06]  /*173f0*/  BRA `(.L_x_11255) ;  /* 0x00000000001c7947 */ /* 0x000fec0003800000 */
.L_x_11247:
[----:B------:R-:W-:Y:S01]  /*17400*/  UMOV UR4, URZ ;  /* 0x0000003f00047c82 */ /* 0x000fe20008000000 */
[----:B------:R-:W-:Y:S01]  /*17410*/  UMOV UR5, URZ ;  /* 0x0000003f00057c82 */ /* 0x000fe20008000000 */
[----:B------:R-:W-:Y:S01]  /*17420*/  ULDC UR6, c[0x0][0xc3c] ;  /* 0x00030f0000067ab9 */ /* 0x000fe20000000800 */
[----:B------:R-:W-:Y:S02]  /*17430*/  IMAD.MOV.U32 R24, RZ, RZ, R0 ;  /* 0x000000ffff187224 */ /* 0x000fe400078e0000 */
[----:B------:R-:W-:Y:S02]  /*17440*/  IMAD.U32 R25, RZ, RZ, UR4 ;  /* 0x00000004ff197e24 */ /* 0x000fe4000f8e00ff */
[----:B------:R-:W-:Y:S02]  /*17450*/  IMAD.U32 R26, RZ, RZ, UR5 ;  /* 0x00000005ff1a7e24 */ /* 0x000fe4000f8e00ff */
[----:B------:R-:W-:-:S07]  /*17460*/  IMAD.U32 R27, RZ, RZ, UR6 ;  /* 0x00000006ff1b7e24 */ /* 0x000fce000f8e00ff */
.L_x_11255:
        /* <DEDUP_REMOVED lines=10> */
.L_x_11244:
[----:B------:R-:W-:Y:S02]  /*17510*/  ULDC UR4, c[0x0][0xc3c] ;  /* 0x00030f0000047ab9 */ /* 0x000fe40000000800 */
[----:B-1----:R-:W-:-:S13]  /*17520*/  ISETP.GE.AND P0, PT, R27, UR4, PT ;  /* 0x000000041b007c0c */ /* 0x002fda000bf06270 */
[----:B------:R-:W-:Y:S05]  /*17530*/  @!P0 BRA `(.L_x_11256) ;  /* 0xffffffb000088947 */ /* 0x000fea000383ffff */
[----:B------:R-:W-:Y:S05]  /*17540*/  BSYNC B8 ;  /* 0x0000000000087941 */ /* 0x000fea0003800000 */
.L_x_11185:
[----:B-1----:R-:W3:Y:S01]  /*17550*/  LDL.LU R0, [R1+0x28] ;  /* 0x0000280001007983 */ /* 0x002ee20000300800 */
[----:B------:R-:W-:Y:S01]  /*17560*/  BSSY B0, `(.L_x_11257) ;  /* 0x000000b000007945 */ /* 0x000fe20003800000 */
[----:B------:R-:W1:Y:S01]  /*17570*/  S2R R5, SR_CgaCtaId ;  /* 0x0000000000057919 */ /* 0x000e620000008800 */
[----:B---3--:R-:W-:-:S05]  /*17580*/  VIADD R0, R0, 0x1 ;  /* 0x0000000100007836 */ /* 0x008fca0000000000 */
[----:B------:R-:W-:-:S04]  /*17590*/  LEA.HI R2, R0, R0, RZ, 0x1 ;  /* 0x0000000000027211 */ /* 0x000fc800078f08ff */
[----:B------:R-:W-:Y:S02]  /*175a0*/  LOP3.LUT R3, R2, 0xfffffffe, RZ, 0xc0, !PT ;  /* 0xfffffffe02037812 */ /* 0x000fe400078ec0ff */
[----:B------:R-:W-:-:S03]  /*175b0*/  MOV R2, 0x400 ;  /* 0x0000040000027802 */ /* 0x000fc60000000f00 */
[----:B------:R-:W-:Y:S01]  /*175c0*/  IMAD.IADD R0, R0, 0x1, -R3 ;  /* 0x0000000100007824 */ /* 0x000fe200078e0a03 */
[----:B-1----:R-:W-:-:S04]  /*175d0*/  LEA R5, R5, R2, 0x18 ;  /* 0x0000000205057211 */ /* 0x002fc800078ec0ff */
[----:B------:R-:W-:-:S04]  /*175e0*/  SHF.L.U32 R0, R0, 0x1f, RZ ;  /* 0x0000001f00007819 */ /* 0x000fc800000006ff */
[----:B------:R-:W1:Y:S02]  /*175f0*/  SYNCS.PHASECHK.TRANS64.TRYWAIT P0, [R5+URZ+0x2d820], R0 ;  /* 0x02d82000050075a7 */ /* 0x000e64000800017f */
[----:B-1----:R-:W-:Y:S05]  /*17600*/  @!P0 BRA `(.L_x_11258) ;  /* 0x00000030002c8947 */ /* 0x002fea0003800000 */
.L_x_11357:
[----:B------:R-:W-:Y:S05]  /*17610*/  BSYNC B0 ;  /* 0x0000000000007941 */ /* 0x000fea0003800000 */
.L_x_11257:
[----:B------:R-:W-:-:S03]  /*17620*/  UMOV UR4, 0xffffffff ;  /* 0xffffffff00047882 */ /* 0x000fc60000000000 */
[----:B------:R-:W-:Y:S05]  /*17630*/  BRA.DIV UR4, `(.L_x_11259) ;  /* 0x0000003204347947 */ /* 0x000fea000b800000 */
[----:B-1----:R-:W1:Y:S02]  /*17640*/  S2R R0, SR_TID.X ;  /* 0x0000000000007919 */ /* 0x002e640000002100 */
[----:B-1----:R-:W-:-:S04]  /*17650*/  SHF.R.U32.HI R0, RZ, 0x5, R0 ;  /* 0x00000005ff007819 */ /* 0x002fc80000011600 */
[----:B------:R-:W-:-:S05]  /*17660*/  LOP3.LUT R0, R0, 0x3, RZ, 0xc0, !PT ;  /* 0x0000000300007812 */ /* 0x000fca00078ec0ff */
[----:B------:R1:W3:Y:S02]  /*17670*/  SHFL.IDX PT, R14, R0, RZ, 0x1f ;  /* 0x00001fff000e7589 */ /* 0x0002e400000e0000 */
.L_x_11360:
[----:B---3--:R-:W-:Y:S01]  /*17680*/  ISETP.NE.AND P0, PT, R14, RZ, PT ;  /* 0x000000ff0e00720c */ /* 0x008fe20003f05270 */
[----:B------:R-:W-:-:S12]  /*17690*/  BSSY B0, `(.L_x_11260) ;  /* 0x0000024000007945 */ /* 0x000fd80003800000 */
[----:B------:R-:W-:Y:S05]  /*176a0*/  @P0 BRA `(.L_x_11261) ;  /* 0x0000000000880947 */ /* 0x000fea0003800000 */
[----:B------:R-:W-:-:S03]  /*176b0*/  UMOV UR4, 0xffffffff ;  /* 0xffffffff00047882 */ /* 0x000fc60000000000 */
[----:B------:R-:W-:Y:S05]  /*176c0*/  BRA.DIV UR4, `(.L_x_11262) ;  /* 0x0000003204447947 */ /* 0x000fea000b800000 */
[----:B------:R-:W-:-:S13]  /*176d0*/  ELECT P6, URZ, PT ;  /* 0x00000000003f782f */ /* 0x000fda00038c0000 */
.L_x_11363:
[----:B------:R-:W-:Y:S05]  /*176e0*/  @!P6 BRA `(.L_x_11261) ;  /* 0x000000000078e947 */ /* 0x000fea0003800000 */
[----:B------:R-:W-:-:S06]  /*176f0*/  ULOP3.LUT UR4, UR44, 0x2, URZ, 0xfc, !UPT ;  /* 0x000000022c047892 */ /* 0x000fcc000f8efc3f */
[----:B-1----:R-:W-:-:S05]  /*17700*/  IMAD.U32 R0, RZ, RZ, UR4 ;  /* 0x00000004ff007e24 */ /* 0x002fca000f8e00ff */
[----:B------:R-:W-:-:S13]  /*17710*/  ISETP.NE.AND P0, PT, R0, 0x3, PT ;  /* 0x000000030000780c */ /* 0x000fda0003f05270 */
[----:B------:R-:W-:Y:S05]  /*17720*/  @!P0 BRA `(.L_x_11263) ;  /* 0x0000000000048947 */ /* 0x000fea0003800000 */
[----:B------:R-:W-:Y:S01]  /*17730*/  BPT.TRAP 0x1 ;  /* 0x000000040000795c */ /* 0x000fe20000300000 */
.L_x_11263:
[----:B------:R-:W-:Y:S01]  /*17740*/  IMAD R3, R23, 0x8, R5 ;  /* 0x0000000817037824 */ /* 0x000fe200078e0205 */
[----:B------:R-:W-:Y:S01]  /*17750*/  SHF.L.U32 R2, R29, 0x1f, RZ ;  /* 0x0000001f1d027819 */ /* 0x000fe200000006ff */
[----:B------:R-:W-:-:S03]  /*17760*/  VIADD R23, R23, 0x1 ;  /* 0x0000000117177836 */ /* 0x000fc60000000000 */
[----:B------:R-:W1:Y:S02]  /*17770*/  SYNCS.PHASECHK.TRANS64.TRYWAIT P1, [R3+URZ+0x2d840], R2 ;  /* 0x02d84002030075a7 */ /* 0x000e64000802017f */
[----:B------:R-:W-:-:S04]  /*17780*/  ISETP.NE.AND P2, PT, R23, 0x2, PT ;  /* 0x000000021700780c */ /* 0x000fc80003f45270 */
[----:B------:R-:W-:Y:S01]  /*17790*/  SEL R0, RZ, 0x1, P2 ;  /* 0x00000001ff007807 */ /* 0x000fe20001000000 */
[----:B-1----:R-:W-:Y:S08]  /*177a0*/  @!P1 BRA `(.L_x_11264) ;  /* 0x00000030002c9947 */ /* 0x002ff00003800000 */
.L_x_11364:
[----:B------:R-:W-:Y:S02]  /*177b0*/  SEL R23, R23, RZ, P2 ;  /* 0x000000ff17177207 */ /* 0x000fe40001000000 */
[----:B------:R-:W-:Y:S01]  /*177c0*/  LOP3.LUT R0, R29, R0, RZ, 0x3c, !PT ;  /* 0x000000001d007212 */ /* 0x000fe200078e3cff */
[----:B------:R-:W-:Y:S06]  /*177d0*/  @!P0 BRA `(.L_x_11265) ;  /* 0x0000000000048947 */ /* 0x000fec0003800000 */
[----:B------:R-:W-:Y:S01]  /*177e0*/  BPT.TRAP 0x1 ;  /* 0x000000040000795c */ /* 0x000fe20000300000 */
.L_x_11265:
[----:B------:R-:W-:Y:S01]  /*177f0*/  IMAD R23, R23, 0x8, R5 ;  /* 0x0000000817177824 */ /* 0x000fe200078e0205 */
[----:B------:R-:W-:-:S04]  /*17800*/  SHF.L.U32 R0, R0, 0x1f, RZ ;  /* 0x0000001f00007819 */ /* 0x000fc800000006ff */
[----:B------:R-:W3:Y:S02]  /*17810*/  SYNCS.PHASECHK.TRANS64.TRYWAIT P1, [R23+URZ+0x2d840], R0 ;  /* 0x02d84000170075a7 */ /* 0x000ee4000802017f */
[----:B---3--:R-:W-:Y:S05]  /*17820*/  @!P1 BRA `(.L_x_11266) ;  /* 0x0000003000209947 */ /* 0x008fea0003800000 */
.L_x_11365:
[----:B------:R-:W-:Y:S05]  /*17830*/  @!P0 BRA `(.L_x_11267) ;  /* 0x0000000000048947 */ /* 0x000fea0003800000 */
[----:B------:R-:W-:Y:S01]  /*17840*/  BPT.TRAP 0x1 ;  /* 0x000000040000795c */ /* 0x000fe20000300000 */
.L_x_11267:
[----:B------:R-:W4:Y:S02]  /*17850*/  SYNCS.PHASECHK.TRANS64.TRYWAIT P1, [R3+URZ+0x2d860], R2 ;  /* 0x02d86002030075a7 */ /* 0x000f24000802017f */
[----:B----4-:R-:W-:Y:S05]  /*17860*/  @!P1 BRA `(.L_x_11268) ;  /* 0x0000003000249947 */ /* 0x010fea0003800000 */
.L_x_11366:
[----:B------:R-:W-:Y:S05]  /*17870*/  @!P0 BRA `(.L_x_11269) ;  /* 0x0000000000048947 */ /* 0x000fea0003800000 */
[----:B------:R-:W-:Y:S01]  /*17880*/  BPT.TRAP 0x1 ;  /* 0x000000040000795c */ /* 0x000fe20000300000 */
.L_x_11269:
[----:B------:R0:W0:Y:S02]  /*17890*/  SYNCS.PHASECHK.TRANS64.TRYWAIT P0, [R23+URZ+0x2d860], R0 ;  /* 0x02d86000170075a7 */ /* 0x000024000800017f */
[----:B0-----:R-:W-:Y:S05]  /*178a0*/  @!P0 NANOSLEEP.SYNCS 0x989680 ;  /* 0x009896800000895d */ /* 0x001fea0003900000 */
[----:B------:R-:W0:Y:S02]  /*178b0*/  @!P0 SYNCS.PHASECHK.TRANS64 P0, [R23+URZ+0x2d860], R0 ;  /* 0x02d86000170085a7 */ /* 0x000e24000800007f */
[----:B0-----:R-:W-:Y:S05]  /*178c0*/  @!P0 BRA `(.L_x_11269) ;  /* 0xfffffffc00f08947 */ /* 0x001fea000383ffff */
.L_x_11261:
[----:B------:R-:W-:Y:S05]  /*178d0*/  BSYNC B0 ;  /* 0x0000000000007941 */ /* 0x000fea0003800000 */
.L_x_11260:
[----:B------:R-:W-:Y:S05]  /*178e0*/  EXIT ;  /* 0x000000000000794d */ /* 0x000fea0003800000 */
.L_x_11084:
[----:B0-----:R-:W-:-:S04]  /*178f0*/  IMAD.U32 R3, RZ, RZ, UR41 ;  /* 0x00000029ff037e24 */ /* 0x001fc8000f8e00ff */
[----:B------:R0:W1:Y:S03]  /*17900*/  SYNCS.PHASECHK.TRANS64.TRYWAIT P1, [R3+URZ+0x2d800], R0 ;  /* 0x02d80000030075a7 */ /* 0x000066000802017f */
[----:B-1----:R-:W-:Y:S05]  /*17910*/  @!P1 NANOSLEEP.SYNCS 0x989680 ;  /* 0x009896800000995d */ /* 0x002fea0003900000 */
[----:B------:R-:W1:Y:S02]  /*17920*/  @!P1 SYNCS.PHASECHK.TRANS64 P1, [R3+URZ+0x2d800], R0 ;  /* 0x02d80000030095a7 */ /* 0x000e64000802007f */
[----:B-1----:R-:W-:Y:S05]  /*17930*/  @!P1 BRA `(.L_x_11084) ;  /* 0xfffffffc00ec9947 */ /* 0x002fea000383ffff */
[----:B------:R-:W-:Y:S05]  /*17940*/  BRA `(.L_x_11270) ;  /* 0xfffffea400f47947 */ /* 0x000fea000383ffff */
.L_x_11088:
[----:B-1----:R1:W2:Y:S02]  /*17950*/  SYNCS.PHASECHK.TRANS64.TRYWAIT P1, [R3+URZ+0x2d830], R0 ;  /* 0x02d83000030075a7 */ /* 0x0022a4000802017f */
[----:B--2---:R-:W-:Y:S05]  /*17960*/  @!P1 NANOSLEEP.SYNCS 0x989680 ;  /* 0x009896800000995d */ /* 0x004fea0003900000 */
[----:B------:R-:W2:Y:S02]  /*17970*/  @!P1 SYNCS.PHASECHK.TRANS64 P1, [R3+URZ+0x2d830], R0 ;  /* 0x02d83000030095a7 */ /* 0x000ea4000802007f */
[----:B--2---:R-:W-:Y:S05]  /*17980*/  @!P1 BRA `(.L_x_11088) ;  /* 0xfffffffc00f09947 */ /* 0x004fea000383ffff */
[----:B------:R-:W-:Y:S05]  /*17990*/  BRA `(.L_x_11087) ;  /* 0xfffffea800107947 */ /* 0x000fea000383ffff */
.L_x_11105:
[----:B-1-3--:R-:W-:-:S04]  /*179a0*/  IMAD.U32 R8, RZ, RZ, UR6 ;  /* 0x00000006ff087e24 */ /* 0x00afc8000f8e00ff */
[----:B------:R1:W2:Y:S03]  /*179b0*/  SYNCS.PHASECHK.TRANS64.TRYWAIT P1, [R8+URZ+0x2d830], R3 ;  /* 0x02d83003080075a7 */ /* 0x0002a6000802017f */
[----:B--2---:R-:W-:Y:S05]  /*179c0*/  @!P1 NANOSLEEP.SYNCS 0x989680 ;  /* 0x009896800000995d */ /* 0x004fea0003900000 */
[----:B------:R-:W2:Y:S02]  /*179d0*/  @!P1 SYNCS.PHASECHK.TRANS64 P1, [R8+URZ+0x2d830], R3 ;  /* 0x02d83003080095a7 */ /* 0x000ea4000802007f */
[----:B--2---:R-:W-:Y:S05]  /*179e0*/  @!P1 BRA `(.L_x_11105) ;  /* 0xfffffffc00ec9947 */ /* 0x004fea000383ffff */
[----:B------:R-:W-:Y:S05]  /*179f0*/  BRA `(.L_x_11102) ;  /* 0xfffffedc00187947 */ /* 0x000fea000383ffff */
.L_x_11109:
[----:B-1----:R-:W-:-:S04]  /*17a00*/  IMAD.U32 R7, RZ, RZ, UR6 ;  /* 0x00000006ff077e24 */ /* 0x002fc8000f8e00ff */
[----:B------:R1:W2:Y:S03]  /*17a10*/  SYNCS.PHASECHK.TRANS64.TRYWAIT P1, [R7+URZ+0x2d850], R3 ;  /* 0x02d85003070075a7 */ /* 0x0002a6000802017f */
[----:B--2---:R-:W-:Y:S05]  /*17a20*/  @!P1 NANOSLEEP.SYNCS 0x989680 ;  /* 0x009896800000995d */ /* 0x004fea0003900000 */
[----:B------:R-:W2:Y:S02]  /*17a30*/  @!P1 SYNCS.PHASECHK.TRANS64 P1, [R7+URZ+0x2d850], R3 ;  /* 0x02d85003070095a7 */ /* 0x000ea4000802007f */
[----:B--2---:R-:W-:Y:S05]  /*17a40*/  @!P1 BRA `(.L_x_11109) ;  /* 0xfffffffc00ec9947 */ /* 0x004fea000383ffff */
[----:B------:R-:W-:Y:S05]  /*17a50*/  BRA `(.L_x_11106) ;  /* 0xfffffedc00c47947 */ /* 0x000fea000383ffff */
.L_x_11128:
[----:B-1----:R-:W-:-:S04]  /*17a60*/  IMAD.U32 R6, RZ, RZ, UR6 ;  /* 0x00000006ff067e24 */ /* 0x002fc8000f8e00ff */
[----:B------:R1:W2:Y:S03]  /*17a70*/  SYNCS.PHASECHK.TRANS64.TRYWAIT P1, [R6+URZ+0x2d830], R3 ;  /* 0x02d83003060075a7 */ /* 0x0002a6000802017f */
[----:B--2---:R-:W-:Y:S05]  /*17a80*/  @!P1 NANOSLEEP.SYNCS 0x989680 ;  /* 0x009896800000995d */ /* 0x004fea0003900000 */
[----:B------:R-:W2:Y:S02]  /*17a90*/  @!P1 SYNCS.PHASECHK.TRANS64 P1, [R6+URZ+0x2d830], R3 ;  /* 0x02d83003060095a7 */ /* 0x000ea4000802007f */
[----:B--2---:R-:W-:Y:S05]  /*17aa0*/  @!P1 BRA `(.L_x_11128) ;  /* 0xfffffffc00ec9947 */ /* 0x004fea000383ffff */
[----:B------:R-:W-:Y:S05]  /*17ab0*/  BRA `(.L_x_11125) ;  /* 0xffffff1000a87947 */ /* 0x000fea000383ffff */
.L_x_11132:
[----:B-1----:R-:W-:-:S04]  /*17ac0*/  IMAD.U32 R5, RZ, RZ, UR6 ;  /* 0x00000006ff057e24 */ /* 0x002fc8000f8e00ff */
[----:B------:R1:W2:Y:S03]  /*17ad0*/  SYNCS.PHASECHK.TRANS64.TRYWAIT P1, [R5+URZ+0x2d850], R3 ;  /* 0x02d85003050075a7 */ /* 0x0002a6000802017f */
[----:B--2---:R-:W-:Y:S05]  /*17ae0*/  @!P1 NANOSLEEP.SYNCS 0x989680 ;  /* 0x009896800000995d */ /* 0x004fea0003900000 */
[----:B------:R-:W2:Y:S02]  /*17af0*/  @!P1 SYNCS.PHASECHK.TRANS64 P1, [R5+URZ+0x2d850], R3 ;  /* 0x02d85003050095a7 */ /* 0x000ea4000802007f */
[----:B--2---:R-:W-:Y:S05]  /*17b00*/  @!P1 BRA `(.L_x_11132) ;  /* 0xfffffffc00ec9947 */ /* 0x004fea000383ffff */
[----:B------:R-:W-:Y:S05]  /*17b10*/  BRA `(.L_x_11129) ;  /* 0xffffff1400547947 */ /* 0x000fea000383ffff */
.L_x_11140:
[----:B-1-3--:R-:W-:-:S04]  /*17b20*/  IMAD.U32 R8, RZ, RZ, UR6 ;  /* 0x00000006ff087e24 */ /* 0x00afc8000f8e00ff */
[----:B------:R1:W2:Y:S03]  /*17b30*/  SYNCS.PHASECHK.TRANS64.TRYWAIT P1, [R8+URZ+0x2d830], R3 ;  /* 0x02d83003080075a7 */ /* 0x0002a6000802017f */
[----:B--2---:R-:W-:Y:S05]  /*17b40*/  @!P1 NANOSLEEP.SYNCS 0x989680 ;  /* 0x009896800000995d */ /* 0x004fea0003900000 */
[----:B------:R-:W2:Y:S02]  /*17b50*/  @!P1 SYNCS.PHASECHK.TRANS64 P1, [R8+URZ+0x2d830], R3 ;  /* 0x02d83003080095a7 */ /* 0x000ea4000802007f */
[----:B--2---:R-:W-:Y:S05]  /*17b60*/  @!P1 BRA `(.L_x_11140) ;  /* 0xfffffffc00ec9947 */ /* 0x004fea000383ffff */
[----:B------:R-:W-:Y:S05]  /*17b70*/  BRA `(.L_x_11137) ;  /* 0xffffff3000cc7947 */ /* 0x000fea000383ffff */
.L_x_11144:
[----:B-1----:R-:W-:-:S04]  /*17b80*/  IMAD.U32 R7, RZ, RZ, UR6 ;  /* 0x00000006ff077e24 */ /* 0x002fc8000f8e00ff */
[----:B------:R1:W2:Y:S03]  /*17b90*/  SYNCS.PHASECHK.TRANS64.TRYWAIT P1, [R7+URZ+0x2d850], R3 ;  /* 0x02d85003070075a7 */ /* 0x0002a6000802017f */
[----:B--2---:R-:W-:Y:S05]  /*17ba0*/  @!P1 NANOSLEEP.SYNCS 0x989680 ;  /* 0x009896800000995d */ /* 0x004fea0003900000 */
[----:B------:R-:W2:Y:S02]  /*17bb0*/  @!P1 SYNCS.PHASECHK.TRANS64 P1, [R7+URZ+0x2d850], R3 ;  /* 0x02d85003070095a7 */ /* 0x000ea4000802007f */
[----:B--2---:R-:W-:Y:S05]  /*17bc0*/  @!P1 BRA `(.L_x_11144) ;  /* 0xfffffffc00ec9947 */ /* 0x004fea000383ffff */
[----:B------:R-:W-:Y:S05]  /*17bd0*/  BRA `(.L_x_11141) ;  /* 0xffffff3400787947 */ /* 0x000fea000383ffff */
.L_x_11159:
[----:B-1----:R-:W-:-:S04]  /*17be0*/  IMAD.U32 R5, RZ, RZ, UR8 ;  /* 0x00000008ff057e24 */ /* 0x002fc8000f8e00ff */
[----:B------:R1:W2:Y:S03]  /*17bf0*/  SYNCS.PHASECHK.TRANS64.TRYWAIT P1, [R5+URZ+0x2d850], R4 ;  /* 0x02d85004050075a7 */ /* 0x0002a6000802017f */
[----:B--2---:R-:W-:Y:S05]  /*17c00*/  @!P1 NANOSLEEP.SYNCS 0x989680 ;  /* 0x009896800000995d */ /* 0x004fea0003900000 */
[----:B------:R-:W2:Y:S02]  /*17c10*/  @!P1 SYNCS.PHASECHK.TRANS64 P1, [R5+URZ+0x2d850], R4 ;  /* 0x02d85004050095a7 */ /* 0x000ea4000802007f */
[----:B--2---:R-:W-:Y:S05]  /*17c20*/  @!P1 BRA `(.L_x_11159) ;  /* 0xfffffffc00ec9947 */ /* 0x004fea000383ffff */
[----:B------:R-:W-:Y:S05]  /*17c30*/  BRA `(.L_x_11158) ;  /* 0xffffff6400787947 */ /* 0x000fea000383ffff */
.L_x_11207:
        /* <DEDUP_REMOVED lines=11> */
.L_x_11272:
[----:B------:R-:W-:Y:S05]  /*17cf0*/  BSYNC B0 ;  /* 0x0000000000007941 */ /* 0x000fea0003800000 */
.L_x_11271:
[----:B------:R-:W-:Y:S05]  /*17d00*/  BRA `(.L_x_11273) ;  /* 0xffffffbc00047947 */ /* 0x000fea000383ffff */
.L_x_11210:
[----:B0-----:R0:W1:Y:S02]  /*17d10*/  SYNCS.PHASECHK.TRANS64.TRYWAIT P0, [R4+URZ+0x2d840], R5 ;  /* 0x02d84005040075a7 */ /* 0x001064000800017f */
[----:B-1----:R-:W-:Y:S05]  /*17d20*/  @!P0 NANOSLEEP.SYNCS 0x989680 ;  /* 0x009896800000895d */ /* 0x002fea0003900000 */
[----:B------:R-:W1:Y:S02]  /*17d30*/  @!P0 SYNCS.PHASECHK.TRANS64 P0, [R4+URZ+0x2d840], R5 ;  /* 0x02d84005040085a7 */ /* 0x000e64000800007f */
[----:B-1----:R-:W-:Y:S05]  /*17d40*/  @!P0 BRA `(.L_x_11210) ;  /* 0xfffffffc00f08947 */ /* 0x002fea000383ffff */
[----:B------:R-:W-:Y:S05]  /*17d50*/  BRA `(.L_x_11274) ;  /* 0xffffffbc00607947 */ /* 0x000fea000383ffff */
.L_x_11211:
        /* <DEDUP_REMOVED lines=8> */
.L_x_11276:
[----:B------:R-:W-:Y:S05]  /*17de0*/  BSYNC B0 ;  /* 0x0000000000007941 */ /* 0x000fea0003800000 */
.L_x_11275:
        /* <DEDUP_REMOVED lines=9> */
.L_x_11277:
[----:B------:R-:W-:Y:S02]  /*17e80*/  IMAD.MOV.U32 R13, RZ, RZ, R6 ;  /* 0x000000ffff0d7224 */ /* 0x000fe400078e0006 */
[----:B------:R-:W-:Y:S02]  /*17e90*/  IMAD.MOV.U32 R12, RZ, RZ, 0x1 ;  /* 0x00000001ff0c7424 */ /* 0x000fe400078e00ff */
[----:B------:R-:W-:-:S07]  /*17ea0*/  IMAD.MOV.U32 R3, RZ, RZ, R14 ;  /* 0x000000ffff037224 */ /* 0x000fce00078e000e */
[----:B------:R-:W-:Y:S05]  /*17eb0*/  WARPSYNC.COLLECTIVE R15, `(.L_x_11278) ;  /* 0x000000000f087348 */ /* 0x000fea0003c00000 */
[----:B------:R0:W1:Y:S02]  /*17ec0*/  SHFL.IDX P6, R14, R13, R12, R11 ;  /* 0x0000000c0d0e7389 */ /* 0x00006400000c000b */
[----:B01----:R-:W-:Y:S01]  /*17ed0*/  ENDCOLLECTIVE ;  /* 0x000000000000791b */ /* 0x003fe20003800000 */
.L_x_11278:
        /* <DEDUP_REMOVED lines=17> */
.L_x_11279:
[----:B------:R-:W-:Y:S02]  /*17ff0*/  @P1 IMAD R8, R7, 0x2, R17 ;  /* 0x0000000207081824 */ /* 0x000fe400078e0211 */
[----:B------:R-:W-:Y:S02]  /*18000*/  IMAD.MOV.U32 R13, RZ, RZ, R6 ;  /* 0x000000ffff0d7224 */ /* 0x000fe400078e0006 */
[----:B------:R-:W-:Y:S02]  /*18010*/  IMAD.MOV.U32 R12, RZ, RZ, 0x2 ;  /* 0x00000002ff0c7424 */ /* 0x000fe400078e00ff */
[----:B------:R-:W-:-:S07]  /*18020*/  IMAD.MOV.U32 R3, RZ, RZ, R14 ;  /* 0x000000ffff037224 */ /* 0x000fce00078e000e */
[----:B------:R-:W-:Y:S05]  /*18030*/  WARPSYNC.COLLECTIVE R15, `(.L_x_11280) ;  /* 0x000000000f087348 */ /* 0x000fea0003c00000 */
[----:B------:R0:W1:Y:S02]  /*18040*/  SHFL.IDX P6, R14, R13, R12, R11 ;  /* 0x0000000c0d0e7389 */ /* 0x00006400000c000b */
[----:B01----:R-:W-:Y:S01]  /*18050*/  ENDCOLLECTIVE ;  /* 0x000000000000791b */ /* 0x003fe20003800000 */
.L_x_11280:
        /* <DEDUP_REMOVED lines=17> */
.L_x_11281:
[----:B------:R-:W-:Y:S02]  /*18170*/  @P1 IMAD R8, R7, 0x2, R17 ;  /* 0x0000000207081824 */ /* 0x000fe400078e0211 */
[----:B------:R-:W-:Y:S02]  /*18180*/  IMAD.MOV.U32 R13, RZ, RZ, R6 ;  /* 0x000000ffff0d7224 */ /* 0x000fe400078e0006 */
[----:B------:R-:W-:Y:S02]  /*18190*/  IMAD.MOV.U32 R12, RZ, RZ, 0x3 ;  /* 0x00000003ff0c7424 */ /* 0x000fe400078e00ff */
[----:B------:R-:W-:-:S07]  /*181a0*/  IMAD.MOV.U32 R3, RZ, RZ, R14 ;  /* 0x000000ffff037224 */ /* 0x000fce00078e000e */
[----:B------:R-:W-:Y:S05]  /*181b0*/  WARPSYNC.COLLECTIVE R15, `(.L_x_11282) ;  /* 0x000000000f087348 */ /* 0x000fea0003c00000 */
[----:B------:R0:W1:Y:S02]  /*181c0*/  SHFL.IDX P6, R14, R13, R12, R11 ;  /* 0x0000000c0d0e7389 */ /* 0x00006400000c000b */
[----:B01----:R-:W-:Y:S01]  /*181d0*/  ENDCOLLECTIVE ;  /* 0x000000000000791b */ /* 0x003fe20003800000 */
.L_x_11282:
        /* <DEDUP_REMOVED lines=10> */
.L_x_11283:
        /* <DEDUP_REMOVED lines=8> */
.L_x_11216:
[----:B------:R0:W5:Y:S01]  /*18300*/  LDL R21, [R1+0x18] ;  /* 0x0000180001157983 */ /* 0x0001620000100800 */
[----:B------:R-:W-:Y:S02]  /*18310*/  IMAD.MOV.U32 R13, RZ, RZ, R4 ;  /* 0x000000ffff0d7224 */ /* 0x000fe400078e0004 */
[----:B------:R-:W-:Y:S02]  /*18320*/  IMAD.MOV.U32 R12, RZ, RZ, RZ ;  /* 0x000000ffff0c7224 */ /* 0x000fe400078e00ff */
[----:B------:R-:W-:Y:S02]  /*18330*/  IMAD.MOV.U32 R11, RZ, RZ, 0x1c1f ;  /* 0x00001c1fff0b7424 */ /* 0x000fe400078e00ff */
[----:B------:R-:W-:Y:S02]  /*18340*/  IMAD.MOV.U32 R15, RZ, RZ, -0x1 ;  /* 0xffffffffff0f7424 */ /* 0x000fe400078e00ff */
[----:B------:R-:W-:Y:S02]  /*18350*/  IMAD R2, R28, R9, RZ ;  /* 0x000000091c027224 */ /* 0x000fe400078e02ff */
[----:B0-----:R-:W-:-:S07]  /*18360*/  IMAD.IADD R25, R20, 0x1, R25 ;  /* 0x0000000114197824 */ /* 0x001fce00078e0219 */
[----:B-----5:R-:W-:Y:S05]  /*18370*/  WARPSYNC.COLLECTIVE R15, `(.L_x_11285) ;  /* 0x000000000f087348 */ /* 0x020fea0003c00000 */
[----:B------:R0:W1:Y:S02]  /*18380*/  SHFL.IDX P6, R14, R13, R12, R11 ;  /* 0x0000000c0d0e7389 */ /* 0x00006400000c000b */
[----:B01---5:R-:W-:Y:S01]  /*18390*/  ENDCOLLECTIVE ;  /* 0x000000000000791b */ /* 0x023fe20003800000 */
.L_x_11285:
[----:B------:R-:W-:Y:S01]  /*183a0*/  ISETP.GE.AND P3, PT, R25, R2, PT ;  /* 0x000000021900720c */ /* 0x000fe20003f66270 */
[----:B------:R-:W-:Y:S02]  /*183b0*/  IMAD.MOV.U32 R13, RZ, RZ, R0 ;  /* 0x000000ffff0d7224 */ /* 0x000fe400078e0000 */
[----:B------:R-:W-:-:S10]  /*183c0*/  IMAD.MOV.U32 R6, RZ, RZ, R14 ;  /* 0x000000ffff067224 */ /* 0x000fd400078e000e */
[----:B------:R-:W-:Y:S05]  /*183d0*/  WARPSYNC.COLLECTIVE R15, `(.L_x_11286) ;  /* 0x000000000f087348 */ /* 0x000fea0003c00000 */
[----:B------:R0:W1:Y:S02]  /*183e0*/  SHFL.IDX P6, R14, R13, R12, R11 ;  /* 0x0000000c0d0e7389 */ /* 0x00006400000c000b */
[----:B01----:R-:W-:Y:S01]  /*183f0*/  ENDCOLLECTIVE ;  /* 0x000000000000791b */ /* 0x003fe20003800000 */
.L_x_11286:
[----:B------:R-:W-:Y:S02]  /*18400*/  IMAD.MOV.U32 R13, RZ, RZ, R4 ;  /* 0x000000ffff0d7224 */ /* 0x000fe400078e0004 */
[----:B------:R-:W-:Y:S02]  /*18410*/  IMAD.MOV.U32 R12, RZ, RZ, 0x1 ;  /* 0x00000001ff0c7424 */ /* 0x000fe400078e00ff */
[----:B------:R-:W-:-:S07]  /*18420*/  IMAD.MOV.U32 R5, RZ, RZ, R14 ;  /* 0x000000ffff057224 */ /* 0x000fce00078e000e */
[----:B------:R-:W-:Y:S05]  /*18430*/  WARPSYNC.COLLECTIVE R15, `(.L_x_11287) ;  /* 0x000000000f087348 */ /* 0x000fea0003c00000 */
[----:B------:R0:W1:Y:S02]  /*18440*/  SHFL.IDX P6, R14, R13, R12, R11 ;  /* 0x0000000c0d0e7389 */ /* 0x00006400000c000b */
[----:B01----:R-:W-:Y:S01]  /*18450*/  ENDCOLLECTIVE ;  /* 0x000000000000791b */ /* 0x003fe20003800000 */
.L_x_11287:
[----:B------:R-:W-:-:S05]  /*18460*/  @!P3 LEA R5, P4, R10, R5, 0x1 ;  /* 0x000000050a05b211 */ /* 0x000fca00078808ff */
[----:B------:R-:W-:-:S04]  /*18470*/  @!P3 IMAD.X R6, RZ, RZ, R6, P4 ;  /* 0x000000ffff06b224 */ /* 0x000fc800020e0606 */
        /* <DEDUP_REMOVED lines=15> */
.L_x_11288:
[----:B------:R-:W-:Y:S02]  /*18570*/  IMAD.MOV.U32 R13, RZ, RZ, R4 ;  /* 0x000000ffff0d7224 */ /* 0x000fe400078e0004 */
[----:B------:R-:W-:Y:S02]  /*18580*/  IMAD.MOV.U32 R12, RZ, RZ, 0x2 ;  /* 0x00000002ff0c7424 */ /* 0x000fe400078e00ff */
[----:B------:R-:W-:-:S07]  /*18590*/  IMAD.MOV.U32 R5, RZ, RZ, R14 ;  /* 0x000000ffff057224 */ /* 0x000fce00078e000e */
[----:B------:R-:W-:Y:S05]  /*185a0*/  WARPSYNC.COLLECTIVE R15, `(.L_x_11289) ;  /* 0x000000000f087348 */ /* 0x000fea0003c00000 */
[----:B------:R0:W1:Y:S02]  /*185b0*/  SHFL.IDX P6, R14, R13, R12, R11 ;  /* 0x0000000c0d0e7389 */ /* 0x00006400000c000b */
[----:B01----:R-:W-:Y:S01]  /*185c0*/  ENDCOLLECTIVE ;  /* 0x000000000000791b */ /* 0x003fe20003800000 */
.L_x_11289:
        /* <DEDUP_REMOVED lines=16> */
.L_x_11290:
[----:B------:R-:W-:Y:S02]  /*186d0*/  IMAD.MOV.U32 R13, RZ, RZ, R4 ;  /* 0x000000ffff0d7224 */ /* 0x000fe400078e0004 */
[----:B------:R-:W-:Y:S02]  /*186e0*/  IMAD.MOV.U32 R12, RZ, RZ, 0x3 ;  /* 0x00000003ff0c7424 */ /* 0x000fe400078e00ff */
[----:B------:R-:W-:-:S07]  /*186f0*/  IMAD.MOV.U32 R5, RZ, RZ, R14 ;  /* 0x000000ffff057224 */ /* 0x000fce00078e000e */
[----:B------:R-:W-:Y:S05]  /*18700*/  WARPSYNC.COLLECTIVE R15, `(.L_x_11291) ;  /* 0x000000000f087348 */ /* 0x000fea0003c00000 */
[----:B------:R0:W1:Y:S02]  /*18710*/  SHFL.IDX P6, R14, R13, R12, R11 ;  /* 0x0000000c0d0e7389 */ /* 0x00006400000c000b */
[----:B01----:R-:W-:Y:S01]  /*18720*/  ENDCOLLECTIVE ;  /* 0x000000000000791b */ /* 0x003fe20003800000 */
.L_x_11291:
        /* <DEDUP_REMOVED lines=11> */
[----:B------:R-:W-:Y:S01]  /*187e0*/  IMAD.MOV.U32 R4, RZ, RZ, R14 ;  /* 0x000000ffff047224 */ /* 0x000fe200078e000e */
[----:B------:R-:W-:-:S13]  /*187f0*/  ISETP.GE.AND P3, PT, R5, R2, PT ;  /* 0x000000020500720c */ /* 0x000fda0003f66270 */
[----:B0-----:R-:W-:Y:S05]  /*18800*/  WARPSYNC.COLLECTIVE R15, `(.L_x_11292) ;  /* 0x000000000f087348 */ /* 0x001fea0003c00000 */
[----:B------:R1:W2:Y:S02]  /*18810*/  SHFL.IDX P6, R14, R13, R12, R11 ;  /* 0x0000000c0d0e7389 */ /* 0x0002a400000c000b */
[----:B012---:R-:W-:Y:S01]  /*18820*/  ENDCOLLECTIVE ;  /* 0x000000000000791b */ /* 0x007fe20003800000 */
.L_x_11292:
[----:B------:R-:W-:Y:S02]  /*18830*/  IMAD.MOV.U32 R13, RZ, RZ, R3 ;  /* 0x000000ffff0d7224 */ /* 0x000fe400078e0003 */
[----:B------:R-:W-:Y:S02]  /*18840*/  IMAD.MOV.U32 R12, RZ, RZ, RZ ;  /* 0x000000ffff0c7224 */ /* 0x000fe400078e00ff */
[----:B------:R-:W-:-:S07]  /*18850*/  IMAD.MOV.U32 R0, RZ, RZ, R14 ;  /* 0x000000ffff007224 */ /* 0x000fce00078e000e */
[----:B------:R-:W-:Y:S05]  /*18860*/  WARPSYNC.COLLECTIVE R15, `(.L_x_11293) ;  /* 0x000000000f087348 */ /* 0x000fea0003c00000 */
[----:B------:R0:W1:Y:S02]  /*18870*/  SHFL.IDX P6, R14, R13, R12, R11 ;  /* 0x0000000c0d0e7389 */ /* 0x00006400000c000b */
[----:B01----:R-:W-:Y:S01]  /*18880*/  ENDCOLLECTIVE ;  /* 0x000000000000791b */ /* 0x003fe20003800000 */
.L_x_11293:
[----:B------:R-:W-:-:S05]  /*18890*/  @!P3 LEA R0, P4, R10, R0, 0x1 ;  /* 0x000000000a00b211 */ /* 0x000fca00078808ff */
[----:B------:R-:W-:-:S04]  /*188a0*/  @!P3 IMAD.X R4, RZ, RZ, R4, P4 ;  /* 0x000000ffff04b224 */ /* 0x000fc800020e0604 */
[----:B------:R-:W-:Y:S02]  /*188b0*/  @!P3 IMAD.MOV.U32 R5, RZ, RZ, R4 ;  /* 0x000000ffff05b224 */ /* 0x000fe400078e0004 */
        /* <DEDUP_REMOVED lines=14> */
.L_x_11294:
[----:B------:R-:W-:Y:S02]  /*189a0*/  IMAD.MOV.U32 R13, RZ, RZ, R3 ;  /* 0x000000ffff0d7224 */ /* 0x000fe400078e0003 */
[----:B------:R-:W-:Y:S02]  /*189b0*/  IMAD.MOV.U32 R12, RZ, RZ, 0x1 ;  /* 0x00000001ff0c7424 */ /* 0x000fe400078e00ff */
[----:B------:R-:W-:-:S07]  /*189c0*/  IMAD.MOV.U32 R4, RZ, RZ, R14 ;  /* 0x000000ffff047224 */ /* 0x000fce00078e000e */
[----:B------:R-:W-:Y:S05]  /*189d0*/  WARPSYNC.COLLECTIVE R15, `(.L_x_11295) ;  /* 0x000000000f087348 */ /* 0x000fea0003c00000 */
[----:B------:R0:W1:Y:S02]  /*189e0*/  SHFL.IDX P6, R14, R13, R12, R11 ;  /* 0x0000000c0d0e7389 */ /* 0x00006400000c000b */
[----:B01----:R-:W-:Y:S01]  /*189f0*/  ENDCOLLECTIVE ;  /* 0x000000000000791b */ /* 0x003fe20003800000 */
.L_x_11295:
        /* <DEDUP_REMOVED lines=14> */
.L_x_11296:
[----:B------:R-:W-:Y:S01]  /*18ae0*/  IMAD.MOV.U32 R8, RZ, RZ, R14 ;  /* 0x000000ffff087224 */ /* 0x000fe200078e000e */
[----:B------:R-:W-:Y:S06]  /*18af0*/  BRA `(.L_x_11297) ;  /* 0xffffffc000387947 */ /* 0x000fec000383ffff */
.L_x_11219:
[----:B-1----:R1:W2:Y:S02]  /*18b00*/  SYNCS.PHASECHK.TRANS64.TRYWAIT P0, [R17+URZ+0x2d820], R0 ;  /* 0x02d82000110075a7 */ /* 0x0022a4000800017f */
[----:B--2---:R-:W-:Y:S05]  /*18b10*/  @!P0 NANOSLEEP.SYNCS 0x989680 ;  /* 0x009896800000895d */ /* 0x004fea0003900000 */
[----:B------:R-:W2:Y:S02]  /*18b20*/  @!P0 SYNCS.PHASECHK.TRANS64 P0, [R17+URZ+0x2d820], R0 ;  /* 0x02d82000110085a7 */ /* 0x000ea4000800007f */
[----:B--2---:R-:W-:Y:S05]  /*18b30*/  @!P0 BRA `(.L_x_11219) ;  /* 0xfffffffc00f08947 */ /* 0x004fea000383ffff */
[----:B------:R-:W-:Y:S05]  /*18b40*/  BRA `(.L_x_11298) ;  /* 0xffffffc000a07947 */ /* 0x000fea000383ffff */
.L_x_11224:
[----:B0-----:R0:W1:Y:S02]  /*18b50*/  SYNCS.PHASECHK.TRANS64.TRYWAIT P0, [R5+URZ+0x2d840], R0 ;  /* 0x02d84000050075a7 */ /* 0x001064000800017f */
[----:B-1----:R-:W-:Y:S05]  /*18b60*/  @!P0 NANOSLEEP.SYNCS 0x989680 ;  /* 0x009896800000895d */ /* 0x002fea0003900000 */
[----:B------:R-:W1:Y:S02]  /*18b70*/  @!P0 SYNCS.PHASECHK.TRANS64 P0, [R5+URZ+0x2d840], R0 ;  /* 0x02d84000050085a7 */ /* 0x000e64000800007f */
[----:B-1----:R-:W-:Y:S05]  /*18b80*/  @!P0 BRA `(.L_x_11224) ;  /* 0xfffffffc00f08947 */ /* 0x002fea000383ffff */
[----:B------:R-:W-:Y:S05]  /*18b90*/  BRA `(.L_x_11299) ;  /* 0xffffffc400947947 */ /* 0x000fea000383ffff */
.L_x_11225:
        /* <DEDUP_REMOVED lines=8> */
.L_x_11301:
[----:B------:R-:W-:Y:S05]  /*18c20*/  BSYNC B1 ;  /* 0x0000000000017941 */ /* 0x000fea0003800000 */
.L_x_11300:
        /* <DEDUP_REMOVED lines=13> */
.L_x_11302:
        /* <DEDUP_REMOVED lines=8> */
.L_x_11303:
        /* <DEDUP_REMOVED lines=14> */
.L_x_11304:
[----:B------:R-:W-:Y:S02]  /*18e60*/  IMAD.MOV.U32 R13, RZ, RZ, R8 ;  /* 0x000000ffff0d7224 */ /* 0x000fe400078e0008 */
[----:B------:R-:W-:Y:S02]  /*18e70*/  IMAD.MOV.U32 R12, RZ, RZ, 0x2 ;  /* 0x00000002ff0c7424 */ /* 0x000fe400078e00ff */
[----:B------:R-:W-:-:S07]  /*18e80*/  IMAD.MOV.U32 R2, RZ, RZ, R14 ;  /* 0x000000ffff027224 */ /* 0x000fce00078e000e */
[----:B------:R-:W-:Y:S05]  /*18e90*/  WARPSYNC.COLLECTIVE R15, `(.L_x_11305) ;  /* 0x000000000f087348 */ /* 0x000fea0003c00000 */
[----:B------:R0:W1:Y:S02]  /*18ea0*/  SHFL.IDX P6, R14, R13, R12, R11 ;  /* 0x0000000c0d0e7389 */ /* 0x00006400000c000b */
[----:B01----:R-:W-:Y:S01]  /*18eb0*/  ENDCOLLECTIVE ;  /* 0x000000000000791b */ /* 0x003fe20003800000 */
.L_x_11305:
        /* <DEDUP_REMOVED lines=13> */
.L_x_11306:
[----:B------:R-:W-:Y:S02]  /*18f90*/  IMAD.MOV.U32 R13, RZ, RZ, R8 ;  /* 0x000000ffff0d7224 */ /* 0x000fe400078e0008 */
[----:B------:R-:W-:Y:S02]  /*18fa0*/  IMAD.MOV.U32 R12, RZ, RZ, 0x3 ;  /* 0x00000003ff0c7424 */ /* 0x000fe400078e00ff */
[----:B------:R-:W-:-:S07]  /*18fb0*/  IMAD.MOV.U32 R2, RZ, RZ, R14 ;  /* 0x000000ffff027224 */ /* 0x000fce00078e000e */
[----:B------:R-:W-:Y:S05]  /*18fc0*/  WARPSYNC.COLLECTIVE R15, `(.L_x_11307) ;  /* 0x000000000f087348 */ /* 0x000fea0003c00000 */
[----:B------:R0:W1:Y:S02]  /*18fd0*/  SHFL.IDX P6, R14, R13, R12, R11 ;  /* 0x0000000c0d0e7389 */ /* 0x00006400000c000b */
[----:B01----:R-:W-:Y:S01]  /*18fe0*/  ENDCOLLECTIVE ;  /* 0x000000000000791b */ /* 0x003fe20003800000 */
.L_x_11307:
        /* <DEDUP_REMOVED lines=14> */
.L_x_11308:
[----:B------:R-:W-:Y:S01]  /*190d0*/  IMAD.MOV.U32 R2, RZ, RZ, R14 ;  /* 0x000000ffff027224 */ /* 0x000fe200078e000e */
[----:B------:R-:W-:Y:S06]  /*190e0*/  BRA `(.L_x_11309) ;  /* 0xffffffc400287947 */ /* 0x000fec000383ffff */
.L_x_11230:
[----:B-1----:R1:W2:Y:S02]  /*190f0*/  SYNCS.PHASECHK.TRANS64.TRYWAIT P0, [R5+URZ+0x2d860], R2 ;  /* 0x02d86002050075a7 */ /* 0x0022a4000800017f */
[----:B--2---:R-:W-:Y:S05]  /*19100*/  @!P0 NANOSLEEP.SYNCS 0x989680 ;  /* 0x009896800000895d */ /* 0x004fea0003900000 */
[----:B------:R-:W2:Y:S02]  /*19110*/  @!P0 SYNCS.PHASECHK.TRANS64 P0, [R5+URZ+0x2d860], R2 ;  /* 0x02d86002050085a7 */ /* 0x000ea4000800007f */
[----:B--2---:R-:W-:Y:S05]  /*19120*/  @!P0 BRA `(.L_x_11230) ;  /* 0xfffffffc00f08947 */ /* 0x004fea000383ffff */
[----:B------:R-:W-:Y:S05]  /*19130*/  BRA `(.L_x_11310) ;  /* 0xffffffc4008c7947 */ /* 0x000fea000383ffff */
.L_x_11231:
        /* <DEDUP_REMOVED lines=8> */
.L_x_11312:
[----:B------:R-:W-:Y:S05]  /*191c0*/  BSYNC B1 ;  /* 0x0000000000017941 */ /* 0x000fea0003800000 */
.L_x_11311:
        /* <DEDUP_REMOVED lines=9> */
.L_x_11313:
[----:B------:R-:W-:Y:S02]  /*19260*/  IMAD.MOV.U32 R13, RZ, RZ, R19 ;  /* 0x000000ffff0d7224 */ /* 0x000fe400078e0013 */
[----:B------:R-:W-:Y:S02]  /*19270*/  IMAD.MOV.U32 R12, RZ, RZ, 0x1 ;  /* 0x00000001ff0c7424 */ /* 0x000fe400078e00ff */
[----:B------:R-:W-:-:S07]  /*19280*/  IMAD.MOV.U32 R2, RZ, RZ, R14 ;  /* 0x000000ffff027224 */ /* 0x000fce00078e000e */
[----:B------:R-:W-:Y:S05]  /*19290*/  WARPSYNC.COLLECTIVE R15, `(.L_x_11314) ;  /* 0x000000000f087348 */ /* 0x000fea0003c00000 */
[----:B------:R0:W1:Y:S02]  /*192a0*/  SHFL.IDX P6, R14, R13, R12, R11 ;  /* 0x0000000c0d0e7389 */ /* 0x00006400000c000b */
[----:B01----:R-:W-:Y:S01]  /*192b0*/  ENDCOLLECTIVE ;  /* 0x000000000000791b */ /* 0x003fe20003800000 */
.L_x_11314:
        /* <DEDUP_REMOVED lines=16> */
.L_x_11315:
[----:B------:R-:W-:Y:S02]  /*193c0*/  IMAD.MOV.U32 R13, RZ, RZ, R19 ;  /* 0x000000ffff0d7224 */ /* 0x000fe400078e0013 */
[----:B------:R-:W-:Y:S02]  /*193d0*/  IMAD.MOV.U32 R12, RZ, RZ, 0x2 ;  /* 0x00000002ff0c7424 */ /* 0x000fe400078e00ff */
[----:B------:R-:W-:-:S07]  /*193e0*/  IMAD.MOV.U32 R2, RZ, RZ, R14 ;  /* 0x000000ffff027224 */ /* 0x000fce00078e000e */
[----:B------:R-:W-:Y:S05]  /*193f0*/  WARPSYNC.COLLECTIVE R15, `(.L_x_11316) ;  /* 0x000000000f087348 */ /* 0x000fea0003c00000 */
[----:B------:R0:W1:Y:S02]  /*19400*/  SHFL.IDX P6, R14, R13, R12, R11 ;  /* 0x0000000c0d0e7389 */ /* 0x00006400000c000b */
[----:B01----:R-:W-:Y:S01]  /*19410*/  ENDCOLLECTIVE ;  /* 0x000000000000791b */ /* 0x003fe20003800000 */
.L_x_11316:
        /* <DEDUP_REMOVED lines=16> */
.L_x_11317:
[----:B------:R-:W-:Y:S02]  /*19520*/  IMAD.MOV.U32 R13, RZ, RZ, R19 ;  /* 0x000000ffff0d7224 */ /* 0x000fe400078e0013 */
[----:B------:R-:W-:Y:S02]  /*19530*/  IMAD.MOV.U32 R12, RZ, RZ, 0x3 ;  /* 0x00000003ff0c7424 */ /* 0x000fe400078e00ff */
[----:B------:R-:W-:-:S07]  /*19540*/  IMAD.MOV.U32 R2, RZ, RZ, R14 ;  /* 0x000000ffff027224 */ /* 0x000fce00078e000e */
[----:B------:R-:W-:Y:S05]  /*19550*/  WARPSYNC.COLLECTIVE R15, `(.L_x_11318) ;  /* 0x000000000f087348 */ /* 0x000fea0003c00000 */
[----:B------:R0:W1:Y:S02]  /*19560*/  SHFL.IDX P6, R14, R13, R12, R11 ;  /* 0x0000000c0d0e7389 */ /* 0x00006400000c000b */
[----:B01----:R-:W-:Y:S01]  /*19570*/  ENDCOLLECTIVE ;  /* 0x000000000000791b */ /* 0x003fe20003800000 */
.L_x_11318:
        /* <DEDUP_REMOVED lines=13> */
.L_x_11319:
        /* <DEDUP_REMOVED lines=8> */
.L_x_11239:
[----:B-1----:R1:W2:Y:S02]  /*196d0*/  SYNCS.PHASECHK.TRANS64.TRYWAIT P0, [R0+URZ+0x2d860], R3 ;  /* 0x02d86003000075a7 */ /* 0x0022a4000800017f */
[----:B--2---:R-:W-:Y:S05]  /*196e0*/  @!P0 NANOSLEEP.SYNCS 0x989680 ;  /* 0x009896800000895d */ /* 0x004fea0003900000 */
[----:B------:R-:W2:Y:S02]  /*196f0*/  @!P0 SYNCS.PHASECHK.TRANS64 P0, [R0+URZ+0x2d860], R3 ;  /* 0x02d86003000085a7 */ /* 0x000ea4000800007f */
[----:B--2---:R-:W-:Y:S05]  /*19700*/  @!P0 BRA `(.L_x_11239) ;  /* 0xfffffffc00f08947 */ /* 0x004fea000383ffff */
[----:B------:R-:W-:Y:S05]  /*19710*/  BRA `(.L_x_11321) ;  /* 0xffffffc800187947 */ /* 0x000fea000383ffff */
.L_x_11240:
        /* <DEDUP_REMOVED lines=8> */
.L_x_11323:
[----:B------:R-:W-:Y:S05]  /*197a0*/  BSYNC B0 ;  /* 0x0000000000007941 */ /* 0x000fea0003800000 */
.L_x_11322:
        /* <DEDUP_REMOVED lines=10> */
.L_x_11324:
        /* <DEDUP_REMOVED lines=17> */
.L_x_11325:
        /* <DEDUP_REMOVED lines=14> */
.L_x_11326:
[----:B------:R-:W-:Y:S02]  /*19a40*/  IMAD.MOV.U32 R13, RZ, RZ, R19 ;  /* 0x000000ffff0d7224 */ /* 0x000fe400078e0013 */
[----:B------:R-:W-:Y:S01]  /*19a50*/  IMAD.MOV.U32 R12, RZ, RZ, 0x2 ;  /* 0x00000002ff0c7424 */ /* 0x000fe200078e00ff */
[----:B------:R-:W-:-:S13]  /*19a60*/  IADD3 R2, P4, R14, R5, RZ ;  /* 0x000000050e027210 */ /* 0x000fda0007f9e0ff */
[----:B------:R-:W-:Y:S05]  /*19a70*/  WARPSYNC.COLLECTIVE R15, `(.L_x_11327) ;  /* 0x000000000f087348 */ /* 0x000fea0003c00000 */
[----:B------:R0:W1:Y:S02]  /*19a80*/  SHFL.IDX P6, R14, R13, R12, R11 ;  /* 0x0000000c0d0e7389 */ /* 0x00006400000c000b */
[----:B01----:R-:W-:Y:S01]  /*19a90*/  ENDCOLLECTIVE ;  /* 0x000000000000791b */ /* 0x003fe20003800000 */
.L_x_11327:
        /* <DEDUP_REMOVED lines=15> */
.L_x_11328:
[----:B------:R-:W-:Y:S02]  /*19b90*/  IMAD.MOV.U32 R13, RZ, RZ, R19 ;  /* 0x000000ffff0d7224 */ /* 0x000fe400078e0013 */
[----:B------:R-:W-:Y:S01]  /*19ba0*/  IMAD.MOV.U32 R12, RZ, RZ, 0x3 ;  /* 0x00000003ff0c7424 */ /* 0x000fe200078e00ff */
[----:B------:R-:W-:-:S13]  /*19bb0*/  IADD3 R2, P4, R14, R5, RZ ;  /* 0x000000050e027210 */ /* 0x000fda0007f9e0ff */
[----:B------:R-:W-:Y:S05]  /*19bc0*/  WARPSYNC.COLLECTIVE R15, `(.L_x_11329) ;  /* 0x000000000f087348 */ /* 0x000fea0003c00000 */
[----:B------:R0:W1:Y:S02]  /*19bd0*/  SHFL.IDX P6, R14, R13, R12, R11 ;  /* 0x0000000c0d0e7389 */ /* 0x00006400000c000b */
[----:B01----:R-:W-:Y:S01]  /*19be0*/  ENDCOLLECTIVE ;  /* 0x000000000000791b */ /* 0x003fe20003800000 */
.L_x_11329:
        /* <DEDUP_REMOVED lines=14> */
.L_x_11330:
[----:B------:R-:W-:Y:S05]  /*19cd0*/  BRA `(.L_x_11331) ;  /* 0xffffffc4008c7947 */ /* 0x000fea000383ffff */
.L_x_11245:
        /* <DEDUP_REMOVED lines=8> */
.L_x_11333:
[----:B------:R-:W-:Y:S05]  /*19d60*/  BSYNC B0 ;  /* 0x0000000000007941 */ /* 0x000fea0003800000 */
.L_x_11332:
        /* <DEDUP_REMOVED lines=9> */
.L_x_11334:
[----:B------:R-:W-:Y:S02]  /*19e00*/  ULDC UR4, c[0x0][0xc3c] ;  /* 0x00030f0000047ab9 */ /* 0x000fe40000000800 */
[----:B------:R-:W-:-:S13]  /*19e10*/  ISETP.GE.OR P1, PT, R9, UR4, !P0 ;  /* 0x0000000409007c0c */ /* 0x000fda000c726670 */
[----:B------:R-:W0:Y:S08]  /*19e20*/  @!P1 LDC.64 R2, c[0x0][0xc80] ;  /* 0x00032000ff029b82 */ /* 0x000e300000000a00 */
[----:B------:R-:W1:Y:S01]  /*19e30*/  @!P1 LDC.64 R4, c[0x0][0xc78] ;  /* 0x00031e00ff049b82 */ /* 0x000e620000000a00 */
[----:B------:R-:W-:Y:S01]  /*19e40*/  CS2R R24, SRZ ;  /* 0x0000000000187805 */ /* 0x000fe2000001ff00 */
        /* <DEDUP_REMOVED lines=18> */
.L_x_11335:
[----:B------:R-:W-:Y:S01]  /*19f70*/  IMAD.MOV.U32 R12, RZ, RZ, 0x2 ;  /* 0x00000002ff0c7424 */ /* 0x000fe200078e00ff */
[----:B------:R-:W-:-:S05]  /*19f80*/  SEL R4, R14, RZ, P1 ;  /* 0x000000ff0e047207 */ /* 0x000fca0000800000 */
[----:B------:R-:W-:-:S04]  /*19f90*/  IMAD.IADD R4, R13, 0x1, R4 ;  /* 0x000000010d047824 */ /* 0x000fc800078e0204 */
[----:B------:R-:W-:-:S07]  /*19fa0*/  IMAD.MOV.U32 R13, RZ, RZ, R4 ;  /* 0x000000ffff0d7224 */ /* 0x000fce00078e0004 */
[----:B------:R-:W-:Y:S05]  /*19fb0*/  WARPSYNC.COLLECTIVE R15, `(.L_x_11336) ;  /* 0x000000000f087348 */ /* 0x000fea0003c00000 */
[----:B------:R0:W1:Y:S02]  /*19fc0*/  SHFL.UP P6, R14, R13, R12, R11 ;  /* 0x0400000c0d0e7389 */ /* 0x00006400000c000b */
[----:B01----:R-:W-:Y:S01]  /*19fd0*/  ENDCOLLECTIVE ;  /* 0x000000000000791b */ /* 0x003fe20003800000 */
.L_x_11336:
[----:B------:R-:W-:Y:S01]  /*19fe0*/  IMAD.MOV.U32 R12, RZ, RZ, 0x4 ;  /* 0x00000004ff0c7424 */ /* 0x000fe200078e00ff */
[----:B------:R-:W-:-:S05]  /*19ff0*/  SEL R3, R14, RZ, P2 ;  /* 0x000000ff0e037207 */ /* 0x000fca0001000000 */
[----:B------:R-:W-:-:S04]  /*1a000*/  IMAD.IADD R2, R4, 0x1, R3 ;  /* 0x0000000104027824 */ /* 0x000fc800078e0203 */
[----:B------:R-:W-:-:S07]  /*1a010*/  IMAD.MOV.U32 R13, RZ, RZ, R2 ;  /* 0x000000ffff0d7224 */ /* 0x000fce00078e0002 */
[----:B------:R-:W-:Y:S05]  /*1a020*/  WARPSYNC.COLLECTIVE R15, `(.L_x_11337) ;  /* 0x000000000f087348 */ /* 0x000fea0003c00000 */
[----:B------:R0:W1:Y:S02]  /*1a030*/  SHFL.UP P6, R14, R13, R12, R11 ;  /* 0x0400000c0d0e7389 */ /* 0x00006400000c000b */
[----:B01----:R-:W-:Y:S01]  /*1a040*/  ENDCOLLECTIVE ;  /* 0x000000000000791b */ /* 0x003fe20003800000 */
.L_x_11337:
[----:B------:R-:W-:Y:S01]  /*1a050*/  IMAD.MOV.U32 R12, RZ, RZ, 0x8 ;  /* 0x00000008ff0c7424 */ /* 0x000fe200078e00ff */
[----:B------:R-:W-:-:S05]  /*1a060*/  SEL R3, R14, RZ, P3 ;  /* 0x000000ff0e037207 */ /* 0x000fca0001800000 */
[----:B------:R-:W-:-:S04]  /*1a070*/  IMAD.IADD R3, R2, 0x1, R3 ;  /* 0x0000000102037824 */ /* 0x000fc800078e0203 */
[----:B------:R-:W-:-:S07]  /*1a080*/  IMAD.MOV.U32 R13, RZ, RZ, R3 ;  /* 0x000000ffff0d7224 */ /* 0x000fce00078e0003 */
[----:B------:R-:W-:Y:S05]  /*1a090*/  WARPSYNC.COLLECTIVE R15, `(.L_x_11338) ;  /* 0x000000000f087348 */ /* 0x000fea0003c00000 */
[----:B------:R0:W1:Y:S02]  /*1a0a0*/  SHFL.UP P6, R14, R13, R12, R11 ;  /* 0x0400000c0d0e7389 */ /* 0x00006400000c000b */
[----:B01----:R-:W-:Y:S01]  /*1a0b0*/  ENDCOLLECTIVE ;  /* 0x000000000000791b */ /* 0x003fe20003800000 */
.L_x_11338:
[----:B------:R-:W-:Y:S01]  /*1a0c0*/  IMAD.MOV.U32 R12, RZ, RZ, 0x10 ;  /* 0x00000010ff0c7424 */ /* 0x000fe200078e00ff */
[----:B------:R-:W-:-:S05]  /*1a0d0*/  SEL R4, R14, RZ, P4 ;  /* 0x000000ff0e047207 */ /* 0x000fca0002000000 */
[----:B------:R-:W-:-:S04]  /*1a0e0*/  IMAD.IADD R4, R3, 0x1, R4 ;  /* 0x0000000103047824 */ /* 0x000fc800078e0204 */
[----:B------:R-:W-:-:S07]  /*1a0f0*/  IMAD.MOV.U32 R13, RZ, RZ, R4 ;  /* 0x000000ffff0d7224 */ /* 0x000fce00078e0004 */
[----:B------:R-:W-:Y:S05]  /*1a100*/  WARPSYNC.COLLECTIVE R15, `(.L_x_11339) ;  /* 0x000000000f087348 */ /* 0x000fea0003c00000 */
[----:B------:R0:W1:Y:S02]  /*1a110*/  SHFL.UP P6, R14, R13, R12, R11 ;  /* 0x0400000c0d0e7389 */ /* 0x00006400000c000b */
[----:B01----:R-:W-:Y:S01]  /*1a120*/  ENDCOLLECTIVE ;  /* 0x000000000000791b */ /* 0x003fe20003800000 */
.L_x_11339:
        /* <DEDUP_REMOVED lines=8> */
.L_x_11340:
[----:B------:R-:W-:Y:S05]  /*1a1b0*/  BRA `(.L_x_11341) ;  /* 0xffffffc400a87947 */ /* 0x000fea000383ffff */
.L_x_11248:
[----:B------:R-:W-:Y:S01]  /*1a1c0*/  BSSY B0, `(.L_x_11342) ;  /* 0x0000007000007945 */ /* 0x000fe20003800000 */
[----:B------:R-:W-:Y:S02]  /*1a1d0*/  IMAD.MOV.U32 R12, RZ, RZ, 0x1 ;  /* 0x00000001ff0c7424 */ /* 0x000fe400078e00ff */
[----:B------:R-:W-:Y:S02]  /*1a1e0*/  IMAD.MOV.U32 R11, RZ, RZ, RZ ;  /* 0x000000ffff0b7224 */ /* 0x000fe400078e00ff */
[----:B------:R-:W-:-:S07]  /*1a1f0*/  IMAD.MOV.U32 R15, RZ, RZ, -0x1 ;  /* 0xffffffffff0f7424 */ /* 0x000fce00078e00ff */
[----:B------:R-:W-:Y:S05]  /*1a200*/  WARPSYNC.COLLECTIVE R15, `(.L_x_11343) ;  /* 0x000000000f087348 */ /* 0x000fea0003c00000 */
[----:B------:R0:W1:Y:S02]  /*1a210*/  SHFL.UP P6, R14, R13, R12, R11 ;  /* 0x0400000c0d0e7389 */ /* 0x00006400000c000b */
[----:B01----:R-:W-:Y:S01]  /*1a220*/  ENDCOLLECTIVE ;  /* 0x000000000000791b */ /* 0x003fe20003800000 */
.L_x_11343:
[----:B------:R-:W-:Y:S05]  /*1a230*/  BSYNC B0 ;  /* 0x0000000000007941 */ /* 0x000fea0003800000 */
.L_x_11342:
        /* <DEDUP_REMOVED lines=8> */
.L_x_11344:
[----:B------:R-:W-:Y:S01]  /*1a2c0*/  IMAD.MOV.U32 R12, RZ, RZ, 0x4 ;  /* 0x00000004ff0c7424 */ /* 0x000fe200078e00ff */
[----:B------:R-:W-:-:S05]  /*1a2d0*/  SEL R2, R14, RZ, P2 ;  /* 0x000000ff0e027207 */ /* 0x000fca0001000000 */
[----:B------:R-:W-:-:S04]  /*1a2e0*/  IMAD.IADD R2, R13, 0x1, R2 ;  /* 0x000000010d027824 */ /* 0x000fc800078e0202 */
[----:B------:R-:W-:-:S07]  /*1a2f0*/  IMAD.MOV.U32 R13, RZ, RZ, R2 ;  /* 0x000000ffff0d7224 */ /* 0x000fce00078e0002 */
[----:B------:R-:W-:Y:S05]  /*1a300*/  WARPSYNC.COLLECTIVE R15, `(.L_x_11345) ;  /* 0x000000000f087348 */ /* 0x000fea0003c00000 */
[----:B------:R0:W1:Y:S02]  /*1a310*/  SHFL.UP P6, R14, R13, R12, R11 ;  /* 0x0400000c0d0e7389 */ /* 0x00006400000c000b */
[----:B01----:R-:W-:Y:S01]  /*1a320*/  ENDCOLLECTIVE ;  /* 0x000000000000791b */ /* 0x003fe20003800000 */
.L_x_11345:
[----:B------:R-:W-:Y:S01]  /*1a330*/  IMAD.MOV.U32 R12, RZ, RZ, 0x8 ;  /* 0x00000008ff0c7424 */ /* 0x000fe200078e00ff */
[----:B------:R-:W-:-:S05]  /*1a340*/  SEL R3, R14, RZ, P3 ;  /* 0x000000ff0e037207 */ /* 0x000fca0001800000 */
[----:B------:R-:W-:-:S04]  /*1a350*/  IMAD.IADD R3, R2, 0x1, R3 ;  /* 0x0000000102037824 */ /* 0x000fc800078e0203 */
[----:B------:R-:W-:-:S07]  /*1a360*/  IMAD.MOV.U32 R13, RZ, RZ, R3 ;  /* 0x000000ffff0d7224 */ /* 0x000fce00078e0003 */
[----:B------:R-:W-:Y:S05]  /*1a370*/  WARPSYNC.COLLECTIVE R15, `(.L_x_11346) ;  /* 0x000000000f087348 */ /* 0x000fea0003c00000 */
[----:B------:R0:W1:Y:S02]  /*1a380*/  SHFL.UP P6, R14, R13, R12, R11 ;  /* 0x0400000c0d0e7389 */ /* 0x00006400000c000b */
[----:B01----:R-:W-:Y:S01]  /*1a390*/  ENDCOLLECTIVE ;  /* 0x000000000000791b */ /* 0x003fe20003800000 */
.L_x_11346:
[----:B------:R-:W-:Y:S01]  /*1a3a0*/  IMAD.MOV.U32 R12, RZ, RZ, 0x10 ;  /* 0x00000010ff0c7424 */ /* 0x000fe200078e00ff */
[----:B------:R-:W-:-:S05]  /*1a3b0*/  SEL R4, R14, RZ, P4 ;  /* 0x000000ff0e047207 */ /* 0x000fca0002000000 */
[----:B------:R-:W-:-:S04]  /*1a3c0*/  IMAD.IADD R4, R3, 0x1, R4 ;  /* 0x0000000103047824 */ /* 0x000fc800078e0204 */
[----:B------:R-:W-:-:S07]  /*1a3d0*/  IMAD.MOV.U32 R13, RZ, RZ, R4 ;  /* 0x000000ffff0d7224 */ /* 0x000fce00078e0004 */
[----:B------:R-:W-:Y:S05]  /*1a3e0*/  WARPSYNC.COLLECTIVE R15, `(.L_x_11347) ;  /* 0x000000000f087348 */ /* 0x000fea0003c00000 */
[----:B------:R0:W1:Y:S02]  /*1a3f0*/  SHFL.UP P6, R14, R13, R12, R11 ;  /* 0x0400000c0d0e7389 */ /* 0x00006400000c000b */
[----:B01----:R-:W-:Y:S01]  /*1a400*/  ENDCOLLECTIVE ;  /* 0x000000000000791b */ /* 0x003fe20003800000 */
.L_x_11347:
        /* <DEDUP_REMOVED lines=8> */
.L_x_11348:
[----:B------:R-:W-:Y:S05]  /*1a490*/  BRA `(.L_x_11349) ;  /* 0xffffffc400947947 */ /* 0x000fea000383ffff */
.L_x_11250:
[----:B------:R-:W-:Y:S01]  /*1a4a0*/  BSSY B0, `(.L_x_11350) ;  /* 0x0000006000007945 */ /* 0x000fe20003800000 */
[----:B------:R-:W-:Y:S01]  /*1a4b0*/  PLOP3.LUT P6, PT, P6, PT, PT, 0x8, 0x0 ;  /* 0x000000000000781c */ /* 0x000fe200037ce170 */
[----:B------:R-:W-:-:S12]  /*1a4c0*/  IMAD.MOV.U32 R15, RZ, RZ, -0x1 ;  /* 0xffffffffff0f7424 */ /* 0x000fd800078e00ff */
[----:B0-----:R-:W-:Y:S05]  /*1a4d0*/  WARPSYNC.COLLECTIVE R15, `(.L_x_11351) ;  /* 0x000000000f087348 */ /* 0x001fea0003c00000 */
[----:B------:R-:W-:Y:S01]  /*1a4e0*/  VOTE.ANY R14, PT, P6 ;  /* 0x00000000000e7806 */ /* 0x000fe200030e0100 */
[----:B0-----:R-:W-:Y:S06]  /*1a4f0*/  ENDCOLLECTIVE ;  /* 0x000000000000791b */ /* 0x001fec0003800000 */
.L_x_11351:
[----:B------:R-:W-:Y:S05]  /*1a500*/  BSYNC B0 ;  /* 0x0000000000007941 */ /* 0x000fea0003800000 */
.L_x_11350:
[----:B------:R-:W-:Y:S02]  /*1a510*/  IMAD.MOV.U32 R3, RZ, RZ, R14 ;  /* 0x000000ffff037224 */ /* 0x000fe400078e000e */
[----:B------:R-:W-:Y:S02]  /*1a520*/  IMAD.MOV.U32 R13, RZ, RZ, R25 ;  /* 0x000000ffff0d7224 */ /* 0x000fe400078e0019 */
[----:B------:R-:W0:Y:S01]  /*1a530*/  POPC R7, R3 ;  /* 0x0000000300077309 */ /* 0x000e220000000000 */
[----:B------:R-:W-:Y:S02]  /*1a540*/  IMAD.MOV.U32 R11, RZ, RZ, 0x1f ;  /* 0x0000001fff0b7424 */ /* 0x000fe400078e00ff */
[----:B------:R-:W-:Y:S02]  /*1a550*/  IMAD.MOV.U32 R15, RZ, RZ, -0x1 ;  /* 0xffffffffff0f7424 */ /* 0x000fe400078e00ff */
[----:B0-----:R-:W-:Y:S02]  /*1a560*/  IMAD.MOV.U32 R12, RZ, RZ, R7 ;  /* 0x000000ffff0c7224 */ /* 0x001fe400078e0007 */
[----:B------:R-:W-:-:S07]  /*1a570*/  IMAD.IADD R27, R7, 0x1, R27 ;  /* 0x00000001071b7824 */ /* 0x000fce00078e021b */
[----:B------:R-:W-:Y:S05]  /*1a580*/  WARPSYNC.COLLECTIVE R15, `(.L_x_11352) ;  /* 0x000000000f087348 */ /* 0x000fea0003c00000 */
[----:B------:R0:W1:Y:S02]  /*1a590*/  SHFL.IDX P6, R14, R13, R12, R11 ;  /* 0x0000000c0d0e7389 */ /* 0x00006400000c000b */
[----:B01----:R-:W-:Y:S01]  /*1a5a0*/  ENDCOLLECTIVE ;  /* 0x000000000000791b */ /* 0x003fe20003800000 */
.L_x_11352:
[----:B------:R-:W-:Y:S02]  /*1a5b0*/  IMAD.MOV.U32 R13, RZ, RZ, R5 ;  /* 0x000000ffff0d7224 */ /* 0x000fe400078e0005 */
[----:B------:R-:W-:-:S07]  /*1a5c0*/  IMAD.MOV.U32 R25, RZ, RZ, R14 ;  /* 0x000000ffff197224 */ /* 0x000fce00078e000e */
[----:B------:R-:W-:Y:S05]  /*1a5d0*/  WARPSYNC.COLLECTIVE R15, `(.L_x_11353) ;  /* 0x000000000f087348 */ /* 0x000fea0003c00000 */
[----:B------:R0:W1:Y:S02]  /*1a5e0*/  SHFL.IDX P6, R14, R13, R12, R11 ;  /* 0x0000000c0d0e7389 */ /* 0x00006400000c000b */
[----:B01----:R-:W-:Y:S01]  /*1a5f0*/  ENDCOLLECTIVE ;  /* 0x000000000000791b */ /* 0x003fe20003800000 */
.L_x_11353:
[----:B------:R-:W-:Y:S01]  /*1a600*/  IMAD.MOV.U32 R5, RZ, RZ, R14 ;  /* 0x000000ffff057224 */ /* 0x000fe200078e000e */
[----:B------:R-:W-:Y:S06]  /*1a610*/  BRA `(.L_x_11354) ;  /* 0xffffffc400747947 */ /* 0x000fec000383ffff */
.L_x_11252:
[----:B------:R-:W-:Y:S01]  /*1a620*/  BSSY B0, `(.L_x_11355) ;  /* 0x0000007000007945 */ /* 0x000fe20003800000 */
[----:B------:R-:W-:Y:S02]  /*1a630*/  IMAD.MOV.U32 R13, RZ, RZ, R2 ;  /* 0x000000ffff0d7224 */ /* 0x000fe400078e0002 */
[----:B------:R-:W-:Y:S02]  /*1a640*/  IMAD.MOV.U32 R11, RZ, RZ, 0x1f ;  /* 0x0000001fff0b7424 */ /* 0x000fe400078e00ff */
[----:B------:R-:W-:-:S07]  /*1a650*/  IMAD.MOV.U32 R15, RZ, RZ, -0x1 ;  /* 0xffffffffff0f7424 */ /* 0x000fce00078e00ff */
[----:B0123--:R-:W-:Y:S05]  /*1a660*/  WARPSYNC.COLLECTIVE R15, `(.L_x_11356) ;  /* 0x000000000f087348 */ /* 0x00ffea0003c00000 */
[----:B------:R4:W0:Y:S02]  /*1a670*/  SHFL.IDX P6, R14, R13, R12, R11 ;  /* 0x0000000c0d0e7389 */ /* 0x00082400000c000b */
[----:B01234-:R-:W-:Y:S01]  /*1a680*/  ENDCOLLECTIVE ;  /* 0x000000000000791b */ /* 0x01ffe20003800000 */
.L_x_11356:
[----:B------:R-:W-:Y:S05]  /*1a690*/  BSYNC B0 ;  /* 0x0000000000007941 */ /* 0x000fea0003800000 */
.L_x_11355:
[----:B------:R-:W-:Y:S01]  /*1a6a0*/  IMAD.MOV.U32 R24, RZ, RZ, R14 ;  /* 0x000000ffff187224 */ /* 0x000fe200078e000e */
[----:B------:R-:W-:Y:S06]  /*1a6b0*/  BRA `(.L_x_11251) ;  /* 0xffffffc400647947 */ /* 0x000fec000383ffff */
.L_x_11258:
[----:B-1----:R1:W3:Y:S02]  /*1a6c0*/  SYNCS.PHASECHK.TRANS64.TRYWAIT P0, [R5+URZ+0x2d820], R0 ;  /* 0x02d82000050075a7 */ /* 0x0022e4000800017f */
[----:B---3--:R-:W-:Y:S05]  /*1a6d0*/  @!P0 NANOSLEEP.SYNCS 0x989680 ;  /* 0x009896800000895d */ /* 0x008fea0003900000 */
[----:B------:R-:W3:Y:S02]  /*1a6e0*/  @!P0 SYNCS.PHASECHK.TRANS64 P0, [R5+URZ+0x2d820], R0 ;  /* 0x02d82000050085a7 */ /* 0x000ee4000800007f */
[----:B---3--:R-:W-:Y:S05]  /*1a6f0*/  @!P0 BRA `(.L_x_11258) ;  /* 0xfffffffc00f08947 */ /* 0x008fea000383ffff */
[----:B------:R-:W-:Y:S05]  /*1a700*/  BRA `(.L_x_11357) ;  /* 0xffffffcc00c07947 */ /* 0x000fea000383ffff */
.L_x_11259:
        /* <DEDUP_REMOVED lines=11> */
.L_x_11359:
[----:B------:R-:W-:Y:S05]  /*1a7c0*/  BSYNC B0 ;  /* 0x0000000000007941 */ /* 0x000fea0003800000 */
.L_x_11358:
[----:B------:R-:W-:Y:S05]  /*1a7d0*/  BRA `(.L_x_11360) ;  /* 0xffffffcc00a87947 */ /* 0x000fea000383ffff */
.L_x_11262:
[----:B------:R-:W-:Y:S01]  /*1a7e0*/  BSSY B1, `(.L_x_11361) ;  /* 0x0000006000017945 */ /* 0x000fe20003800000 */
[----:B------:R-:W-:-:S07]  /*1a7f0*/  IMAD.MOV.U32 R15, RZ, RZ, -0x1 ;  /* 0xffffffffff0f7424 */ /* 0x000fce00078e00ff */
[----:B012---:R-:W-:Y:S05]  /*1a800*/  WARPSYNC.COLLECTIVE R15, `(.L_x_11362) ;  /* 0x000000000f0c7348 */ /* 0x007fea0003c00000 */
[----:B------:R-:W-:Y:S02]  /*1a810*/  ELECT P6, UR62, PT ;  /* 0x00000000003e782f */ /* 0x000fe400038c0000 */
[----:B------:R-:W-:Y:S01]  /*1a820*/  MOV R14, UR62 ;  /* 0x0000003e000e7c02 */ /* 0x000fe20008000f00 */
[----:B012---:R-:W-:Y:S10]  /*1a830*/  ENDCOLLECTIVE ;  /* 0x000000000000791b */ /* 0x007ff40003800000 */
.L_x_11362:
[----:B------:R-:W-:Y:S05]  /*1a840*/  BSYNC B1 ;  /* 0x0000000000017941 */ /* 0x000fea0003800000 */
.L_x_11361:
[----:B------:R-:W-:Y:S05]  /*1a850*/  BRA `(.L_x_11363) ;  /* 0xffffffcc00a07947 */ /* 0x000fea000383ffff */
.L_x_11264:
[----:B-1----:R1:W3:Y:S02]  /*1a860*/  SYNCS.PHASECHK.TRANS64.TRYWAIT P1, [R3+URZ+0x2d840], R2 ;  /* 0x02d84002030075a7 */ /* 0x0022e4000802017f */
[----:B---3--:R-:W-:Y:S05]  /*1a870*/  @!P1 NANOSLEEP.SYNCS 0x989680 ;  /* 0x009896800000995d */ /* 0x008fea0003900000 */
[----:B------:R-:W3:Y:S02]  /*1a880*/  @!P1 SYNCS.PHASECHK.TRANS64 P1, [R3+URZ+0x2d840], R2 ;  /* 0x02d84002030095a7 */ /* 0x000ee4000802007f */
[----:B---3--:R-:W-:Y:S05]  /*1a890*/  @!P1 BRA `(.L_x_11264) ;  /* 0xfffffffc00f09947 */ /* 0x008fea000383ffff */
[----:B------:R-:W-:Y:S05]  /*1a8a0*/  BRA `(.L_x_11364) ;  /* 0xffffffcc00c07947 */ /* 0x000fea000383ffff */
.L_x_11266:
[----:B---3--:R3:W4:Y:S02]  /*1a8b0*/  SYNCS.PHASECHK.TRANS64.TRYWAIT P1, [R23+URZ+0x2d840], R0 ;  /* 0x02d84000170075a7 */ /* 0x008724000802017f */
[----:B----4-:R-:W-:Y:S05]  /*1a8c0*/  @!P1 NANOSLEEP.SYNCS 0x989680 ;  /* 0x009896800000995d */ /* 0x010fea0003900000 */
[----:B------:R-:W4:Y:S02]  /*1a8d0*/  @!P1 SYNCS.PHASECHK.TRANS64 P1, [R23+URZ+0x2d840], R0 ;  /* 0x02d84000170095a7 */ /* 0x000f24000802007f */
[----:B----4-:R-:W-:Y:S05]  /*1a8e0*/  @!P1 BRA `(.L_x_11266) ;  /* 0xfffffffc00f09947 */ /* 0x010fea000383ffff */
[----:B------:R-:W-:Y:S05]  /*1a8f0*/  BRA `(.L_x_11365) ;  /* 0xffffffcc00cc7947 */ /* 0x000fea000383ffff */
.L_x_11268:
[----:B----4-:R4:W0:Y:S02]  /*1a900*/  SYNCS.PHASECHK.TRANS64.TRYWAIT P1, [R3+URZ+0x2d860], R2 ;  /* 0x02d86002030075a7 */ /* 0x010824000802017f */
[----:B0-----:R-:W-:Y:S05]  /*1a910*/  @!P1 NANOSLEEP.SYNCS 0x989680 ;  /* 0x009896800000995d */ /* 0x001fea0003900000 */
[----:B------:R-:W0:Y:S02]  /*1a920*/  @!P1 SYNCS.PHASECHK.TRANS64 P1, [R3+URZ+0x2d860], R2 ;  /* 0x02d86002030095a7 */ /* 0x000e24000802007f */
[----:B0-----:R-:W-:Y:S05]  /*1a930*/  @!P1 BRA `(.L_x_11268) ;  /* 0xfffffffc00f09947 */ /* 0x001fea000383ffff */
[----:B------:R-:W-:Y:S05]  /*1a940*/  BRA `(.L_x_11366) ;  /* 0xffffffcc00c87947 */ /* 0x000fea000383ffff */
.L_x_11367:
        /* <DEDUP_REMOVED lines=11> */
.L_x_15987:


//--------------------- .text._ZN7cutlass13device_kernelIN5flash11enable_sm90INS1_16FlashAttnFwdSm90INS1_25CollectiveMainloopFwdSm90ILi2EN4cute5tupleIJNS5_1CILi1EEES8_S8_EEENS6_IJNS7_ILi192EEENS7_ILi128EEENS7_ILi96EEEEEELi96ENS_10bfloat16_tEfNS_4arch4Sm90ELb0ELb1ELb0ELb1ELb1ELb1ELb0ELb0ELb1ELb1ELb1ELb0EEENS1_21CollectiveEpilogueFwdINS6_IJSA_SC_SB_EEES9_SE_SG_Li384ELb1ELb1ELb1ELb0EEENS1_36VarlenDynamicPersistentTileSchedulerILi192ELi128ELi384ELi128ELb1ELb1ELb1ELb1ELb0ELb1EEEEEEEEEvNT_6ParamsE --------------------------
	.section	.text._ZN7cutlass13device_kernelIN5flash11enable_sm90INS1_16FlashAttnFwdSm90INS1_25CollectiveMainloopFwdSm90ILi2EN4cute5tupleIJNS5_1CILi1EEES8_S8_EEENS6_IJNS7_ILi192EEENS7_ILi128EEENS7_ILi96EEEEEELi96ENS_10bfloat16_tEfNS_4arch4Sm90ELb0ELb1ELb0ELb1ELb1ELb1ELb0ELb0ELb1ELb1ELb1ELb0EEENS1_21CollectiveEpilogueFwdINS6_IJSA_SC_SB_EEES9_SE_SG_Li384ELb1ELb1ELb1ELb0EEENS1_36VarlenDynamicPersistentTileSchedulerILi192ELi128ELi384ELi128ELb1ELb1ELb1ELb1ELb0ELb1EEEEEEEEEvNT_6ParamsE,"ax",@progbits
	.align	128
.text._ZN7cutlass13device_kernelIN5flash11enable_sm90INS1_16FlashAttnFwdSm90INS1_25CollectiveMainloopFwdSm90ILi2EN4cute5tupleIJNS5_1CILi1EEES8_S8_EEENS6_IJNS7_ILi192EEENS7_ILi128EEENS7_ILi96EEEEEELi96ENS_10bfloat16_tEfNS_4arch4Sm90ELb0ELb1ELb0ELb1ELb1ELb1ELb0ELb0ELb1ELb1ELb1ELb0EEENS1_21CollectiveEpilogueFwdINS6_IJSA_SC_SB_EEES9_SE_SG_Li384ELb1ELb1ELb1ELb0EEENS1_36VarlenDynamicPersistentTileSchedulerILi192ELi128ELi384ELi128ELb1ELb1ELb1ELb1ELb0ELb1EEEEEEEEEvNT_6ParamsE:
        .type           _ZN7cutlass13device_kernelIN5flash11enable_sm90INS1_16FlashAttnFwdSm90INS1_25CollectiveMainloopFwdSm90ILi2EN4cute5tupleIJNS5_1CILi1EEES8_S8_EEENS6_IJNS7_ILi192EEENS7_ILi128EEENS7_ILi96EEEEEELi96ENS_10bfloat16_tEfNS_4arch4Sm90ELb0ELb1ELb0ELb1ELb1ELb1ELb0ELb0ELb1ELb1ELb1ELb0EEENS1_21CollectiveEpilogueFwdINS6_IJSA_SC_SB_EEES9_SE_SG_Li384ELb1ELb1ELb1ELb0EEENS1_36VarlenDynamicPersistentTileSchedulerILi192ELi128ELi384ELi128ELb1ELb1ELb1ELb1ELb0ELb1EEEEEEEEEvNT_6ParamsE,@function
        .size           _ZN7cutlass13device_kernelIN5flash11enable_sm90INS1_16FlashAttnFwdSm90INS1_25CollectiveMainloopFwdSm90ILi2EN4cute5tupleIJNS5_1CILi1EEES8_S8_EEENS6_IJNS7_ILi192EEENS7_ILi128EEENS7_ILi96EEEEEELi96ENS_10bfloat16_tEfNS_4arch4Sm90ELb0ELb1ELb0ELb1ELb1ELb1ELb0ELb0ELb1ELb1ELb1ELb0EEENS1_21CollectiveEpilogueFwdINS6_IJSA_SC_SB_EEES9_SE_SG_Li384ELb1ELb1ELb1ELb0EEENS1_36VarlenDynamicPersistentTileSchedulerILi192ELi128ELi384ELi128ELb1ELb1ELb1ELb1ELb0ELb1EEEEEEEEEvNT_6ParamsE,(.L_x_15988 - _ZN7cutlass13device_kernelIN5flash11enable_sm90INS1_16FlashAttnFwdSm90INS1_25CollectiveMainloopFwdSm90ILi2EN4cute5tupleIJNS5_1CILi1EEES8_S8_EEENS6_IJNS7_ILi192EEENS7_ILi128EEENS7_ILi96EEEEEELi96ENS_10bfloat16_tEfNS_4arch4Sm90ELb0ELb1ELb0ELb1ELb1ELb1ELb0ELb0ELb1ELb1ELb1ELb0EEENS1_21CollectiveEpilogueFwdINS6_IJSA_SC_SB_EEES9_SE_SG_Li384ELb1ELb1ELb1ELb0EEENS1_36VarlenDynamicPersistentTileSchedulerILi192ELi128ELi384ELi128ELb1ELb1ELb1ELb1ELb0ELb1EEEEEEEEEvNT_6ParamsE)
        .other          _ZN7cutlass13device_kernelIN5flash11enable_sm90INS1_16FlashAttnFwdSm90INS1_25CollectiveMainloopFwdSm90ILi2EN4cute5tupleIJNS5_1CILi1EEES8_S8_EEENS6_IJNS7_ILi192EEENS7_ILi128EEENS7_ILi96EEEEEELi96ENS_10bfloat16_tEfNS_4arch4Sm90ELb0ELb1ELb0ELb1ELb1ELb1ELb0ELb0ELb1ELb1ELb1ELb0EEENS1_21CollectiveEpilogueFwdINS6_IJSA_SC_SB_EEES9_SE_SG_Li384ELb1ELb1ELb1ELb0EEENS1_36VarlenDynamicPersistentTileSchedulerILi192ELi128ELi384ELi128ELb1ELb1ELb1ELb1ELb0ELb1EEEEEEEEEvNT_6ParamsE,@"STO_CUDA_ENTRY STV_DEFAULT"
_ZN7cutlass13device_kernelIN5flash11enable_sm90INS1_16FlashAttnFwdSm90INS1_25CollectiveMainloopFwdSm90ILi2EN4cute5tupleIJNS5_1CILi1EEES8_S8_EEENS6_IJNS7_ILi192EEENS7_ILi128EEENS7_ILi96EEEEEELi96ENS_10bfloat16_tEfNS_4arch4Sm90ELb0ELb1ELb0ELb1ELb1ELb1ELb0ELb0ELb1ELb1ELb1ELb0EEENS1_21CollectiveEpilogueFwdINS6_IJSA_SC_SB_EEES9_SE_SG_Li384ELb1ELb1ELb1ELb0EEENS1_36VarlenDynamicPersistentTileSchedulerILi192ELi128ELi384ELi128ELb1ELb1ELb1ELb1ELb0ELb1EEEEEEEEEvNT_6ParamsE:
        /* <DEDUP_REMOVED lines=18> */
.L_x_11369:
[----:B------:R-:W-:Y:S05]  /*0120*/  BSYNC B0 ;  /* 0x0000000000007941 */ /* 0x000fea0003800000 */
.L_x_11368:
        /* <DEDUP_REMOVED lines=41> */
.L_x_11370:
        /* <DEDUP_REMOVED lines=22> */
.L_x_11371:
        /* <DEDUP_REMOVED lines=18> */
.L_x_11372:
        /* <DEDUP_REMOVED lines=22> */
.L_x_11373:
        /* <DEDUP_REMOVED lines=22> */
.L_x_11374:
        /* <DEDUP_REMOVED lines=8> */
.L_x_11377:
        /* <DEDUP_REMOVED lines=23> */
[----:B------:R-:W-:Y:S01]  /*0af0*/  IMAD.MOV.U32 R145, RZ, RZ, 0x40 ;  /* 0x00000040ff917424 */ /* 0x000fe200078e00ff */
[----:B------:R-:W-:Y:S01]  /*0b00*/  CS2R R22, SRZ ;  /* 0x0000000000167805 */ /* 0x000fe2000001ff00 */
[----:B------:R-:W-:Y:S01]  /*0b10*/  IMAD.MOV.U32 R147, RZ, RZ, RZ ;  /* 0x000000ffff937224 */ /* 0x000fe200078e00ff */
[----:B------:R-:W-:Y:S01]  /*0b20*/  ULOP3.LUT UR39, UR36, 0x1, URZ, 0xfc, !UPT ;  /* 0x0000000124277892 */ /* 0x000fe2000f8efc3f */
[----:B------:R-:W-:-:S08]  /*0b30*/  UMOV UR37, URZ ;  /* 0x0000003f00257c82 */ /* 0x000fd00008000000 */
[----:B------:R-:W-:Y:S01]  /*0b40*/  UIADD3 UR40, UR40, 0xc400, URZ ;  /* 0x0000c40028287890 */ /* 0x000fe2000fffe03f */
[----:B0-----:R-:W-:-:S05]  /*0b50*/  VIADD R0, R0, 0xffffff80 ;  /* 0xffffff8000007836 */ /* 0x001fca0000000000 */
[----:B------:R-:W-:Y:S02]  /*0b60*/  SHF.R.S32.HI R3, RZ, 0x1f, R0 ;  /* 0x0000001fff037819 */ /* 0x000fe40000011400 */
[-C--:B------:R-:W-:Y:S02]  /*0b70*/  LEA.HI R6, R0, R0.reuse, RZ, 0x1 ;  /* 0x0000000000067211 */ /* 0x080fe400078f08ff */
[CC--:B------:R-:W-:Y:S02]  /*0b80*/  LEA.HI R5, R3.reuse, R0.reuse, RZ, 0x4 ;  /* 0x0000000003057211 */ /* 0x0c0fe400078f20ff */
[CC--:B------:R-:W-:Y:S02]  /*0b90*/  LEA.HI R7, R3.reuse, R0.reuse, RZ, 0x5 ;  /* 0x0000000003077211 */ /* 0x0c0fe400078f28ff */
[CC--:B------:R-:W-:Y:S02]  /*0ba0*/  LEA.HI R4, R3.reuse, R0.reuse, RZ, 0x2 ;  /* 0x0000000003047211 */ /* 0x0c0fe400078f10ff */
[----:B------:R-:W-:-:S02]  /*0bb0*/  LEA.HI R3, R3, R0, RZ, 0x7 ;  /* 0x0000000003037211 */ /* 0x000fc400078f38ff */
[----:B------:R-:W-:Y:S02]  /*0bc0*/  LOP3.LUT R9, R6, 0xfffffffe, RZ, 0xc0, !PT ;  /* 0xfffffffe06097812 */ /* 0x000fe400078ec0ff */
[--C-:B------:R-:W-:Y:S02]  /*0bd0*/  SHF.R.S32.HI R8, RZ, 0x2, R4.reuse ;  /* 0x00000002ff087819 */ /* 0x100fe40000011404 */
[----:B------:R-:W-:Y:S01]  /*0be0*/  SHF.R.S32.HI R11, RZ, 0x1f, R4 ;  /* 0x0000001fff0b7819 */ /* 0x000fe20000011404 */
[----:B------:R-:W-:Y:S01]  /*0bf0*/  IMAD.IADD R18, R0, 0x1, -R9 ;  /* 0x0000000100127824 */ /* 0x000fe200078e0a09 */
[----:B------:R-:W-:Y:S02]  /*0c00*/  LOP3.LUT R13, R4, 0xfffffffc, RZ, 0xc0, !PT ;  /* 0xfffffffc040d7812 */ /* 0x000fe400078ec0ff */
[----:B------:R-:W-:Y:S01]  /*0c10*/  SHF.R.S32.HI R4, RZ, 0x7, R3 ;  /* 0x00000007ff047819 */ /* 0x000fe20000011403 */
[----:B------:R-:W-:Y:S01]  /*0c20*/  IMAD.SHL.U32 R24, R18, 0x4, RZ ;  /* 0x0000000412187824 */ /* 0x000fe200078e00ff */
[----:B------:R-:W-:Y:S01]  /*0c30*/  SHF.R.S32.HI R12, RZ, 0x1, R6 ;  /* 0x00000001ff0c7819 */ /* 0x000fe20000011406 */
[----:B------:R-:W-:Y:S01]  /*0c40*/  IMAD.IADD R13, R0, 0x1, -R13 ;  /* 0x00000001000d7824 */ /* 0x000fe200078e0a0d */
[----:B------:R-:W-:Y:S01]  /*0c50*/  LOP3.LUT R15, R3, 0xffffff80, RZ, 0xc0, !PT ;  /* 0xffffff80030f7812 */ /* 0x000fe200078ec0ff */
[----:B------:R-:W-:Y:S01]  /*0c60*/  IMAD.HI R10, R4, 0x55555556, RZ ;  /* 0x55555556040a7827 */ /* 0x000fe200078e02ff */
[----:B------:R-:W-:Y:S01]  /*0c70*/  LOP3.LUT R3, R5, 0xfffffff0, RZ, 0xc0, !PT ;  /* 0xfffffff005037812 */ /* 0x000fe200078ec0ff */
[----:B------:R0:W-:Y:S01]  /*0c80*/  STL [R1+0x80], R18 ;  /* 0x0000801201007387 */ /* 0x0001e20000100800 */
[----:B------:R-:W-:Y:S01]  /*0c90*/  LEA.HI R11, R11, R8, RZ, 0x2 ;  /* 0x000000080b0b7211 */ /* 0x000fe200078f10ff */
[----:B------:R-:W-:Y:S01]  /*0ca0*/  IMAD.IADD R21, R0, 0x1, -R15 ;  /* 0x0000000100157824 */ /* 0x000fe200078e0a0f */
[----:B------:R-:W-:Y:S01]  /*0cb0*/  LEA.HI R9, R6, R12, RZ, 0x1 ;  /* 0x0000000c06097211 */ /* 0x000fe200078f08ff */
[----:B------:R-:W-:Y:S01]  /*0cc0*/  IMAD.IADD R3, R0, 0x1, -R3 ;  /* 0x0000000100037824 */ /* 0x000fe200078e0a03 */
[----:B------:R-:W-:Y:S01]  /*0cd0*/  SHF.R.S32.HI R6, RZ, 0x4, R5 ;  /* 0x00000004ff067819 */ /* 0x000fe20000011405 */
[----:B------:R-:W-:Y:S01]  /*0ce0*/  VIADD R0, R24, 0x10 ;  /* 0x0000001018007836 */ /* 0x000fe20000000000 */
[----:B------:R-:W-:Y:S01]  /*0cf0*/  LOP3.LUT R11, R11, 0xfffffffc, RZ, 0xc0, !PT ;  /* 0xfffffffc0b0b7812 */ /* 0x000fe200078ec0ff */
[----:B------:R-:W-:Y:S01]  /*0d00*/  STL [R1+0x84], R21 ;  /* 0x0000841501007387 */ /* 0x000fe20000100800 */
[----:B------:R-:W-:Y:S01]  /*0d10*/  LEA.HI R17, R10, R10, RZ, 0x1 ;  /* 0x0000000a0a117211 */ /* 0x000fe200078f08ff */
[----:B------:R-:W-:Y:S01]  /*0d20*/  VIADD R20, R24, 0x20 ;  /* 0x0000002018147836 */ /* 0x000fe20000000000 */
[----:B------:R-:W-:Y:S01]  /*0d30*/  LOP3.LUT R9, R9, 0x7fffffe, RZ, 0xc0, !PT ;  /* 0x07fffffe09097812 */ /* 0x000fe200078ec0ff */
[----:B------:R-:W-:Y:S01]  /*0d40*/  IMAD.IADD R11, R8, 0x1, -R11 ;  /* 0x00000001080b7824 */ /* 0x000fe200078e0a0b */
[----:B------:R-:W-:Y:S01]  /*0d50*/  LEA.HI R5, R5, R6, RZ, 0x1 ;  /* 0x0000000605057211 */ /* 0x000fe200078f08ff */
[----:B------:R-:W-:Y:S01]  /*0d60*/  IMAD R17, R17, -0x3, R4 ;  /* 0xfffffffd11117824 */ /* 0x000fe200078e0204 */
[----:B------:R-:W-:Y:S01]  /*0d70*/  SHF.R.S32.HI R8, RZ, 0x1f, R21 ;  /* 0x0000001fff087819 */ /* 0x000fe20000011415 */
[----:B------:R-:W-:Y:S01]  /*0d80*/  IMAD.IADD R9, R12, 0x1, -R9 ;  /* 0x000000010c097824 */ /* 0x000fe200078e0a09 */
[----:B------:R-:W-:Y:S01]  /*0d90*/  STL [R1+0x18], R24 ;  /* 0x0000181801007387 */ /* 0x000fe20000100800 */
[----:B------:R-:W-:Y:S01]  /*0da0*/  LEA.HI R4, R13, R13, RZ, 0x1 ;  /* 0x0000000d0d047211 */ /* 0x000fe200078f08ff */
[----:B------:R-:W-:Y:S01]  /*0db0*/  IMAD.IADD R12, R24, 0x1, R0 ;  /* 0x00000001180c7824 */ /* 0x000fe200078e0200 */
[----:B------:R-:W-:Y:S01]  /*0dc0*/  LOP3.LUT R5, R5, 0x1ffffffe, RZ, 0xc0, !PT ;  /* 0x1ffffffe05057812 */ /* 0x000fe200078ec0ff */
[----:B------:R1:W-:Y:S01]  /*0dd0*/  STL [R1+0x54], R0 ;  /* 0x0000540001007387 */ /* 0x0003e20000100800 */
[----:B------:R-:W-:Y:S01]  /*0de0*/  LEA.HI R10, R8, R21, RZ, 0x2 ;  /* 0x00000015080a7211 */ /* 0x000fe200078f10ff */
[----:B------:R-:W-:Y:S01]  /*0df0*/  IMAD R14, R6, 0x8, R9 ;  /* 0x00000008060e7824 */ /* 0x000fe200078e0209 */
[----:B------:R-:W-:Y:S01]  /*0e00*/  LOP3.LUT R4, R4, 0x1ffffffe, RZ, 0xc0, !PT ;  /* 0x1ffffffe04047812 */ /* 0x000fe200078ec0ff */
[----:B------:R-:W-:Y:S01]  /*0e10*/  IMAD.IADD R5, R6, 0x1, -R5 ;  /* 0x0000000106057824 */ /* 0x000fe200078e0a05 */
[--C-:B------:R-:W-:Y:S01]  /*0e20*/  SHF.R.S32.HI R6, RZ, 0x2, R10.reuse ;  /* 0x00000002ff067819 */ /* 0x100fe2000001140a */
[----:B------:R2:W-:Y:S01]  /*0e30*/  STL [R1+0x50], R20 ;  /* 0x0000501401007387 */ /* 0x0005e20000100800 */
[----:B------:R-:W-:Y:S01]  /*0e40*/  SHF.R.S32.HI R9, RZ, 0x1f, R10 ;  /* 0x0000001fff097819 */ /* 0x000fe2000001140a */
[----:B------:R-:W-:Y:S01]  /*0e50*/  IMAD.IADD R13, R13, 0x1, -R4 ;  /* 0x000000010d0d7824 */ /* 0x000fe200078e0a04 */
[----:B------:R-:W-:Y:S01]  /*0e60*/  SHF.R.S32.HI R7, RZ, 0x5, R7 ;  /* 0x00000005ff077819 */ /* 0x000fe20000011407 */
[----:B0-----:R-:W-:Y:S01]  /*0e70*/  IMAD.SHL.U32 R18, R18, 0x8, RZ ;  /* 0x0000000812127824 */ /* 0x001fe200078e00ff */
[--C-:B-1----:R-:W-:Y:S01]  /*0e80*/  SHF.R.S32.HI R0, RZ, 0x1f, R3.reuse ;  /* 0x0000001fff007819 */ /* 0x102fe20000011403 */
[----:B------:R-:W-:Y:S01]  /*0e90*/  IMAD.SHL.U32 R11, R11, 0x40, RZ ;  /* 0x000000400b0b7824 */ /* 0x000fe200078e00ff */
[----:B------:R-:W-:Y:S01]  /*0ea0*/  LEA.HI R9, R9, R6, RZ, 0x3 ;  /* 0x0000000609097211 */ /* 0x000fe200078f18ff */
[----:B------:R-:W-:Y:S01]  /*0eb0*/  IMAD R19, R7, 0x10, R3 ;  /* 0x0000001007137824 */ /* 0x000fe200078e0203 */
[----:B------:R-:W-:Y:S01]  /*0ec0*/  LEA.HI R0, R0, R3, RZ, 0x3 ;  /* 0x0000000300007211 */ /* 0x000fe200078f18ff */
[C---:B------:R-:W-:Y:S01]  /*0ed0*/  VIADD R137, R18.reuse, 0x30 ;  /* 0x0000003012897836 */ /* 0x040fe20000000000 */
[----:B------:R-:W-:Y:S01]  /*0ee0*/  LOP3.LUT R9, R9, 0xfffffff8, RZ, 0xc0, !PT ;  /* 0xfffffff809097812 */ /* 0x000fe200078ec0ff */
[----:B------:R-:W-:Y:S01]  /*0ef0*/  VIADD R136, R18, 0x40 ;  /* 0x0000004012887836 */ /* 0x000fe20000000000 */
[----:B------:R-:W-:Y:S01]  /*0f00*/  LOP3.LUT R4, R0, 0xfffffff8, RZ, 0xc0, !PT ;  /* 0xfffffff800047812 */ /* 0x000fe200078ec0ff */
[----:B------:R-:W-:Y:S01]  /*0f10*/  VIADD R138, R18, 0x50 ;  /* 0x00000050128a7836 */ /* 0x000fe20000000000 */
[----:B------:R-:W-:Y:S01]  /*0f20*/  SHF.R.S32.HI R15, RZ, 0x1f, R12 ;  /* 0x0000001fff0f7819 */ /* 0x000fe2000001140c */
[----:B------:R-:W-:Y:S01]  /*0f30*/  IMAD.IADD R9, R6, 0x1, -R9 ;  /* 0x0000000106097824 */ /* 0x000fe200078e0a09 */
[----:B------:R-:W-:Y:S01]  /*0f40*/  LEA.HI R8, R8, R21, RZ, 0x5 ;  /* 0x0000001508087211 */ /* 0x000fe200078f28ff */
[----:B------:R-:W-:Y:S01]  /*0f50*/  IMAD.IADD R4, R3, 0x1, -R4 ;  /* 0x0000000103047824 */ /* 0x000fe200078e0a04 */
[----:B------:R-:W-:Y:S01]  /*0f60*/  LEA.HI R15, R15, R12, RZ, 0x3 ;  /* 0x0000000c0f0f7211 */ /* 0x000fe200078f18ff */
[----:B------:R-:W-:Y:S01]  /*0f70*/  IMAD.SHL.U32 R6, R0, 0x40, RZ ;  /* 0x0000004000067824 */ /* 0x000fe200078e00ff */
[----:B------:R-:W-:Y:S01]  /*0f80*/  SHF.R.S32.HI R8, RZ, 0x5, R8 ;  /* 0x00000005ff087819 */ /* 0x000fe20000011408 */
[C---:B------:R-:W-:Y:S01]  /*0f90*/  IMAD.SHL.U32 R3, R4.reuse, 0x40, RZ ;  /* 0x0000004004037824 */ /* 0x040fe200078e00ff */
[----:B------:R-:W-:Y:S01]  /*0fa0*/  R2P PR, R4, 0x6 ;  /* 0x0000000604007804 */ /* 0x000fe20000000000 */
[----:B------:R-:W-:Y:S01]  /*0fb0*/  IMAD.SHL.U32 R0, R5, 0x8, RZ ;  /* 0x0000000805007824 */ /* 0x000fe200078e00ff */
[----:B------:R-:W-:Y:S01]  /*0fc0*/  LOP3.LUT R6, R6, 0x7ffffe00, RZ, 0xc0, !PT ;  /* 0x7ffffe0006067812 */ /* 0x000fe200078ec0ff */
[----:B------:R-:W-:Y:S01]  /*0fd0*/  IMAD.IADD R12, R24, 0x1, R20 ;  /* 0x00000001180c7824 */ /* 0x000fe200078e0214 */
[----:B------:R-:W-:Y:S01]  /*0fe0*/  LOP3.LUT R3, R3, 0x1c0, RZ, 0xc0, !PT ;  /* 0x000001c003037812 */ /* 0x000fe200078ec0ff */
[----:B--2---:R-:W-:Y:S01]  /*0ff0*/  IMAD.U32 R20, R19, 0x20, R0 ;  /* 0x0000002013147824 */ /* 0x004fe200078e0000 */
[----:B------:R-:W-:Y:S01]  /*1000*/  LOP3.LUT R10, R10, 0x7ffffffc, RZ, 0xc0, !PT ;  /* 0x7ffffffc0a0a7812 */ /* 0x000fe200078ec0ff */
[----:B------:R-:W-:Y:S01]  /*1010*/  IMAD R6, R7, 0x400, R6 ;  /* 0x0000040007067824 */ /* 0x000fe200078e0206 */
[----:B------:R-:W-:Y:S01]  /*1020*/  LOP3.LUT R0, R3, 0x8, R0, 0xf8, !PT ;  /* 0x0000000803007812 */ /* 0x000fe200078ef800 */
[----:B------:R-:W-:Y:S01]  /*1030*/  IMAD R8, R8, 0x10, R9 ;  /* 0x0000001008087824 */ /* 0x000fe200078e0209 */
[----:B------:R-:W-:Y:S01]  /*1040*/  SHF.R.U32.HI R3, RZ, 0x3, R3 ;  /* 0x00000003ff037819 */ /* 0x000fe20000011603 */
[----:B------:R0:W-:Y:S01]  /*1050*/  STL [R1+0x90], R20 ;  /* 0x0000901401007387 */ /* 0x0001e20000100800 */
[----:B------:R-:W-:Y:S01]  /*1060*/  VIADD R4, R24, 0x18 ;  /* 0x0000001818047836 */ /* 0x000fe20000000000 */
[----:B------:R-:W-:Y:S01]  /*1070*/  SHF.R.S32.HI R5, RZ, 0x1f, R12 ;  /* 0x0000001fff057819 */ /* 0x000fe2000001140c */
[----:B------:R-:W-:Y:S01]  /*1080*/  IMAD.IADD R10, R21, 0x1, -R10 ;  /* 0x00000001150a7824 */ /* 0x000fe200078e0a0a */
[----:B------:R-:W-:Y:S01]  /*1090*/  LOP3.LUT R3, R0, R3, RZ, 0x3c, !PT ;  /* 0x0000000300037212 */ /* 0x000fe200078e3cff */
[----:B------:R-:W-:Y:S01]  /*10a0*/  VIADD R0, R24, 0x28 ;  /* 0x0000002818007836 */ /* 0x000fe20000000000 */
[----:B------:R-:W-:Y:S01]  /*10b0*/  LEA.HI R5, R5, R12, RZ, 0x3 ;  /* 0x0000000c05057211 */ /* 0x000fe200078f18ff */
[----:B------:R-:W-:Y:S01]  /*10c0*/  IMAD.SHL.U32 R21, R14, 0x20, RZ ;  /* 0x000000200e157824 */ /* 0x000fe200078e00ff */
[----:B------:R-:W-:Y:S01]  /*10d0*/  SHF.R.S32.HI R7, RZ, 0x3, R15 ;  /* 0x00000003ff077819 */ /* 0x000fe2000001140f */
[----:B------:R-:W-:Y:S01]  /*10e0*/  IMAD.IADD R3, R6, 0x1, R3 ;  /* 0x0000000106037824 */ /* 0x000fe200078e0203 */
[----:B------:R-:W-:Y:S01]  /*10f0*/  SHF.R.S32.HI R5, RZ, 0x3, R5 ;  /* 0x00000003ff057819 */ /* 0x000fe20000011405 */
[----:B0-----:R-:W-:Y:S01]  /*1100*/  IMAD R20, R17, 0x40, R8 ;  /* 0x0000004011147824 */ /* 0x001fe200078e0208 */
[----:B------:R-:W-:Y:S01]  /*1110*/  SEL R145, R145, 0xffffffc0, !P2 ;  /* 0xffffffc091917807 */ /* 0x000fe20005000000 */
[----:B------:R-:W-:Y:S01]  /*1120*/  VIADD R6, R24, 0x8 ;  /* 0x0000000818067836 */ /* 0x000fe20000000000 */
[----:B------:R-:W-:Y:S01]  /*1130*/  SHF.R.S32.HI R19, RZ, 0x1f, R18 ;  /* 0x0000001fff137819 */ /* 0x000fe20000011412 */
[----:B------:R-:W-:Y:S01]  /*1140*/  IMAD.SHL.U32 R142, R10, 0x2, RZ ;  /* 0x000000020a8e7824 */ /* 0x000fe200078e00ff */
[----:B------:R-:W-:Y:S01]  /*1150*/  STL [R1+0x8c], R20 ;  /* 0x00008c1401007387 */ /* 0x000fe20000100800 */
[----:B------:R-:W-:-:S02]  /*1160*/  IMAD R144, R3, 0x2, R2 ;  /* 0x0000000203907824 */ /* 0x000fc400078e0202 */
[C---:B------:R-:W-:Y:S01]  /*1170*/  VIADD R15, R142.reuse, 0x8 ;  /* 0x000000088e0f7836 */ /* 0x040fe20000000000 */
[----:B------:R-:W-:Y:S01]  /*1180*/  STL [R1+0x60], R6 ;  /* 0x0000600601007387 */ /* 0x000fe20000100800 */
[----:B------:R-:W-:Y:S02]  /*1190*/  VIADD R9, R142, 0x30 ;  /* 0x000000308e097836 */ /* 0x000fe40000000000 */
[----:B------:R-:W-:Y:S01]  /*11a0*/  VIADD R146, R144, 0x21800 ;  /* 0x0002180090927836 */ /* 0x000fe20000000000 */
        /* <DEDUP_REMOVED lines=8> */
[----:B------:R-:W-:Y:S01]  /*1230*/  IMAD.MOV.U32 R17, RZ, RZ, RZ ;  /* 0x000000ffff117224 */ /* 0x000fe200078e00ff */
[----:B0-----:R-:W-:Y:S01]  /*1240*/  SHF.R.S32.HI R4, RZ, 0x1f, R137 ;  /* 0x0000001fff047819 */ /* 0x001fe20000011489 */
[----:B------:R-:W-:Y:S01]  /*1250*/  VIADD R24, R142, 0x58 ;  /* 0x000000588e187836 */ /* 0x000fe20000000000 */
[----:B------:R-:W-:-:S02]  /*1260*/  SHF.R.S32.HI R12, RZ, 0x1f, R12 ;  /* 0x0000001fff0c7819 */ /* 0x000fc4000001140c */
[----:B-1----:R-:W-:Y:S01]  /*1270*/  SHF.R.S32.HI R0, RZ, 0x1f, R136 ;  /* 0x0000001fff007819 */ /* 0x002fe20000011488 */
[----:B------:R0:W-:Y:S01]  /*1280*/  STL [R1+0x4c], R4 ;  /* 0x00004c0401007387 */ /* 0x0001e20000100800 */
[----:B------:R-:W-:-:S03]  /*1290*/  SHF.R.S32.HI R10, RZ, 0x1f, R10 ;  /* 0x0000001fff0a7819 */ /* 0x000fc6000001140a */
[----:B------:R1:W-:Y:S01]  /*12a0*/  STL [R1+0x48], R0 ;  /* 0x0000480001007387 */ /* 0x0003e20000100800 */
[----:B0-----:R-:W-:Y:S01]  /*12b0*/  LOP3.LUT R4, R11, 0xc0, RZ, 0xc0, !PT ;  /* 0x000000c00b047812 */ /* 0x001fe200078ec0ff */
[----:B------:R-:W-:Y:S01]  /*12c0*/  VIADD R11, R142, 0x20 ;  /* 0x000000208e0b7836 */ /* 0x000fe20000000000 */
[----:B-1----:R-:W-:Y:S02]  /*12d0*/  SHF.R.S32.HI R0, RZ, 0x1f, R138 ;  /* 0x0000001fff007819 */ /* 0x002fe4000001148a */
[----:B------:R-:W-:-:S03]  /*12e0*/  SHF.R.U32.HI R6, RZ, 0x3, R4 ;  /* 0x00000003ff067819 */ /* 0x000fc60000011604 */
[----:B------:R0:W-:Y:S04]  /*12f0*/  STL [R1+0x44], R0 ;  /* 0x0000440001007387 */ /* 0x0001e80000100800 */
[----:B------:R1:W-:Y:S04]  /*1300*/  STL [R1+0x20], R4 ;  /* 0x0000200401007387 */ /* 0x0003e80000100800 */
[----:B------:R-:W-:Y:S01]  /*1310*/  STL [R1+0x28], R21 ;  /* 0x0000281501007387 */ /* 0x000fe20000100800 */
[----:B0-----:R-:W-:-:S03]  /*1320*/  LOP3.LUT R0, R4, 0x8, R18, 0xf8, !PT ;  /* 0x0000000804007812 */ /* 0x001fc600078ef812 */
[----:B------:R0:W-:Y:S01]  /*1330*/  STL [R1+0x24], R6 ;  /* 0x0000240601007387 */ /* 0x0001e20000100800 */
[----:B-1----:R-:W-:Y:S02]  /*1340*/  LOP3.LUT R4, R4, 0x18, R18, 0xf8, !PT ;  /* 0x0000001804047812 */ /* 0x002fe400078ef812 */
[-C--:B------:R-:W-:Y:S01]  /*1350*/  LOP3.LUT R0, R0, R6.reuse, RZ, 0x3c, !PT ;  /* 0x0000000600007212 */ /* 0x080fe200078e3cff */
[----:B------:R1:W-:Y:S01]  /*1360*/  STL [R1+0x34], R7 ;  /* 0x0000340701007387 */ /* 0x0003e20000100800 */
[----:B------:R-:W-:-:S03]  /*1370*/  LOP3.LUT R4, R4, R6, RZ, 0x3c, !PT ;  /* 0x0000000604047212 */ /* 0x000fc600078e3cff */
[C---:B------:R-:W-:Y:S01]  /*1380*/  IMAD.IADD R0, R21.reuse, 0x1, R0 ;  /* 0x0000000115007824 */ /* 0x040fe200078e0200 */
[----:B------:R2:W-:Y:S01]  /*1390*/  STL [R1+0x38], R5 ;  /* 0x0000380501007387 */ /* 0x0005e20000100800 */
[----:B------:R-:W-:Y:S02]  /*13a0*/  IMAD.IADD R4, R21, 0x1, R4 ;  /* 0x0000000115047824 */ /* 0x000fe400078e0204 */
[C---:B0-----:R-:W-:Y:S01]  /*13b0*/  VIADD R6, R142.reuse, 0x48 ;  /* 0x000000488e067836 */ /* 0x041fe20000000000 */
[----:B------:R0:W-:Y:S01]  /*13c0*/  STL [R1+0x70], R0 ;  /* 0x0000700001007387 */ /* 0x0001e20000100800 */
[----:B-1----:R-:W-:Y:S01]  /*13d0*/  VIADD R7, R142, 0x40 ;  /* 0x000000408e077836 */ /* 0x002fe20000000000 */
[----:B------:R-:W-:Y:S02]  /*13e0*/  LEA R4, R4, UR40, 0x1 ;  /* 0x0000002804047c11 */ /* 0x000fe4000f8e08ff */
[----:B------:R-:W-:Y:S02]  /*13f0*/  SHF.R.S32.HI R6, RZ, 0x1f, R6 ;  /* 0x0000001fff067819 */ /* 0x000fe40000011406 */
[----:B--2---:R-:W-:Y:S01]  /*1400*/  SHF.R.S32.HI R5, RZ, 0x1f, R142 ;  /* 0x0000001fff057819 */ /* 0x004fe2000001148e */
[----:B------:R-:W-:Y:S01]  /*1410*/  VIADD R5, R142, 0x50 ;  /* 0x000000508e057836 */ /* 0x000fe20000000000 */
[----:B------:R-:W-:Y:S01]  /*1420*/  STL [R1+0x88], R4 ;  /* 0x0000880401007387 */ /* 0x000fe20000100800 */
[----:B------:R-:W-:-:S02]  /*1430*/  SHF.R.S32.HI R7, RZ, 0x1f, R7 ;  /* 0x0000001fff077819 */ /* 0x000fc40000011407 */
[----:B0-----:R-:W-:Y:S02]  /*1440*/  SHF.R.S32.HI R0, RZ, 0x1f, R15 ;  /* 0x0000001fff007819 */ /* 0x001fe4000001140f */
[----:B------:R-:W-:Y:S02]  /*1450*/  SHF.R.S32.HI R0, RZ, 0x1f, R11 ;  /* 0x0000001fff007819 */ /* 0x000fe4000001140b */
[----:B------:R-:W-:Y:S01]  /*1460*/  SHF.R.S32.HI R0, RZ, 0x1f, R9 ;  /* 0x0000001fff007819 */ /* 0x000fe20000011409 */
[----:B------:R-:W-:Y:S01]  /*1470*/  VIADD R0, R144, 0x21820 ;  /* 0x0002182090007836 */ /* 0x000fe20000000000 */
[----:B------:R-:W-:Y:S01]  /*1480*/  SHF.R.S32.HI R3, RZ, 0x1f, R5 ;  /* 0x0000001fff037819 */ /* 0x000fe20000011405 */
[C---:B------:R-:W-:Y:S02]  /*1490*/  @P1 VIADD R0, R146.reuse, 0xffffffe0 ;  /* 0xffffffe092001836 */ /* 0x040fe40000000000 */
[----:B------:R-:W-:Y:S02]  /*14a0*/  IMAD.IADD R146, R146, 0x1, R145 ;  /* 0x0000000192927824 */ /* 0x000fe400078e0291 */
[----:B------:R-:W-:Y:S01]  /*14b0*/  IMAD R3, R13, 0x8, R20 ;  /* 0x000000080d037824 */ /* 0x000fe200078e0214 */
[----:B------:R0:W-:Y:S01]  /*14c0*/  STL [R1+0x3c], R0 ;  /* 0x00003c0001007387 */ /* 0x0001e20000100800 */
[----:B------:R-:W-:-:S03]  /*14d0*/  IMAD.IADD R145, R145, 0x1, R0 ;  /* 0x0000000191917824 */ /* 0x000fc600078e0200 */
[----:B------:R1:W-:Y:S01]  /*14e0*/  STL [R1+0x68], R3 ;  /* 0x0000680301007387 */ /* 0x0003e20000100800 */
[----:B0-----:R-:W-:-:S05]  /*14f0*/  VIADD R0, R0, 0x6000 ;  /* 0x0000600000007836 */ /* 0x001fca0000000000 */
[----:B------:R1:W-:Y:S02]  /*1500*/  STL [R1+0x40], R0 ;  /* 0x0000400001007387 */ /* 0x0003e40000100800 */
.L_x_11605:
[----:B------:R-:W-:Y:S05]  /*1510*/  YIELD ;  /* 0x0000000000007946 */ /* 0x000fea0003800000 */
[----:B------:R-:W-:Y:S01]  /*1520*/  ULDC.64 UR4, c[0x0][0xa28] ;  /* 0x00028a0000047ab9 */ /* 0x000fe20000000a00 */
[----:B0-234-:R-:W0:Y:S01]  /*1530*/  LDC.64 R4, c[0x0][0xa08] ;  /* 0x00028200ff047b82 */ /* 0x01de220000000a00 */
        /* <DEDUP_REMOVED lines=9> */
[----:B------:R-:W2:Y:S01]  /*15d0*/  @P1 LDC.64 R6, c[0x0][0xa28] ;  /* 0x00028a00ff061b82 */ /* 0x000ea20000000a00 */
[----:B------:R-:W-:Y:S01]  /*15e0*/  ISETP.NE.AND.EX P0, PT, RZ, UR5, PT, P0 ;  /* 0x00000005ff007c0c */ /* 0x000fe2000bf05300 */
[----:B0-----:R-:W-:-:S06]  /*15f0*/  IMAD.WIDE R4, R35, 0x4, R4 ;  /* 0x0000000423047825 */ /* 0x001fcc00078e0204 */
[----:B------:R-:W0:Y:S01]  /*1600*/  @P2 LDC.64 R8, c[0x0][0xa18] ;  /* 0x00028600ff082b82 */ /* 0x000e220000000a00 */
[----:B------:R-:W-:Y:S02]  /*1610*/  ULDC UR4, c[0x0][0x288] ;  /* 0x0000a20000047ab9 */ /* 0x000fe40000000800 */
[----:B------:R-:W-:Y:S01]  /*1620*/  IMAD.U32 R140, RZ, RZ, UR4 ;  /* 0x00000004ff8c7e24 */ /* 0x000fe2000f8e00ff */
[----:B------:R-:W-:Y:S02]  /*1630*/  ULDC.64 UR4, c[0x0][0x418] ;  /* 0x0001060000047ab9 */ /* 0x000fe40000000a00 */
[----:B------:R3:W5:Y:S01]  /*1640*/  @P0 LDG.E R78, desc[UR52][R4.64] ;  /* 0x00000034044e0981 */ /* 0x000762000c1e1900 */
[----:B--2---:R-:W-:-:S05]  /*1650*/  @P1 IMAD.WIDE R6, R35, 0x4, R6 ;  /* 0x0000000423061825 */ /* 0x004fca00078e0206 */
        /* <DEDUP_REMOVED lines=20> */
[----:B-1----:R-:W2:Y:S02]  /*17a0*/  LDG.E R3, desc[UR52][R6.64+0x4] ;  /* 0x0000043406037981 */ /* 0x002ea4000c1e1900 */
[----:B--2---:R-:W-:-:S07]  /*17b0*/  IMAD.IADD R140, R3, 0x1, -R140 ;  /* 0x00000001038c7824 */ /* 0x004fce00078e0a8c */
.L_x_11379:
[----:B------:R-:W-:Y:S01]  /*17c0*/  ULDC.64 UR4, c[0x0][0xa20] ;  /* 0x0002880000047ab9 */ /* 0x000fe20000000a00 */
[----:B------:R0:W-:Y:S01]  /*17d0*/  STL [R1+0x78], R35 ;  /* 0x0000782301007387 */ /* 0x0001e20000100800 */
[----:B------:R-:W-:Y:S02]  /*17e0*/  ISETP.NE.U32.AND P1, PT, RZ, UR4, PT ;  /* 0x00000004ff007c0c */ /* 0x000fe4000bf25070 */
[C---:B-1----:R-:W-:Y:S02]  /*17f0*/  LOP3.LUT R3, R34.reuse, 0xff000000, RZ, 0xc0, !PT ;  /* 0xff00000022037812 */ /* 0x042fe400078ec0ff */
[----:B------:R-:W-:Y:S02]  /*1800*/  ISETP.NE.AND.EX P1, PT, RZ, UR5, PT, P1 ;  /* 0x00000005ff007c0c */ /* 0x000fe4000bf25310 */
[----:B------:R-:W-:Y:S02]  /*1810*/  LOP3.LUT R0, R34, 0xff0000, RZ, 0xc0, !PT ;  /* 0x00ff000022007812 */ /* 0x000fe400078ec0ff */
[----:B------:R-:W-:-:S02]  /*1820*/  SHF.R.U32.HI R3, RZ, 0x8, R3 ;  /* 0x00000008ff037819 */ /* 0x000fc40000011603 */
[----:B------:R-:W-:Y:S02]  /*1830*/  LOP3.LUT R141, R34, 0xffff, RZ, 0xc0, !PT ;  /* 0x0000ffff228d7812 */ /* 0x000fe400078ec0ff */
[----:B------:R-:W-:-:S05]  /*1840*/  LEA.HI R13, R0, R3, RZ, 0x10 ;  /* 0x00000003000d7211 */ /* 0x000fca00078f80ff */
[----:B0-----:R-:W-:Y:S05]  /*1850*/  @!P1 BRA `(.L_x_11380) ;  /* 0x0000000000109947 */ /* 0x001fea0003800000 */
[----:B------:R-:W0:Y:S02]  /*1860*/  LDC.64 R4, c[0x0][0xa20] ;  /* 0x00028800ff047b82 */ /* 0x000e240000000a00 */
[----:B0-----:R-:W-:-:S05]  /*1870*/  IMAD.WIDE R4, R35, 0x4, R4 ;  /* 0x0000000423047825 */ /* 0x001fca00078e0204 */
[----:B------:R0:W5:Y:S01]  /*1880*/  LDG.E R27, desc[UR52][R4.64] ;  /* 0x00000034041b7981 */ /* 0x000162000c1e1900 */
[----:B------:R-:W-:Y:S05]  /*1890*/  BRA `(.L_x_11381) ;  /* 0x0000000000107947 */ /* 0x000fea0003800000 */
.L_x_11380:
[----:B------:R-:W-:Y:S05]  /*18a0*/  @!P0 BRA `(.L_x_11381) ;  /* 0x00000000000c8947 */ /* 0x000fea0003800000 */
[----:B------:R-:W2:Y:S04]  /*18b0*/  LDG.E R0, desc[UR52][R4.64] ;  /* 0x0000003404007981 */ /* 0x000ea8000c1e1900 */
[----:B------:R-:W2:Y:S02]  /*18c0*/  LDG.E R27, desc[UR52][R4.64+0x4] ;  /* 0x00000434041b7981 */ /* 0x000ea4000c1e1900 */
[----:B--2---:R-:W-:-:S07]  /*18d0*/  IMAD.IADD R27, R27, 0x1, -R0 ;  /* 0x000000011b1b7824 */ /* 0x004fce00078e0a00 */
.L_x_11381:
[----:B------:R-:W-:Y:S01]  /*18e0*/  ULDC.64 UR4, c[0x0][0xa10] ;  /* 0x0002840000047ab9 */ /* 0x000fe20000000a00 */
[----:B0-----:R-:W0:Y:S01]  /*18f0*/  LDC R4, c[0x0][0x448] ;  /* 0x00011200ff047b82 */ /* 0x001e220000000800 */
[----:B------:R-:W-:-:S04]  /*1900*/  ISETP.NE.U32.AND P0, PT, RZ, UR4, PT ;  /* 0x00000004ff007c0c */ /* 0x000fc8000bf05070 */
[----:B------:R-:W-:Y:S01]  /*1910*/  ISETP.NE.AND.EX P0, PT, RZ, UR5, PT, P0 ;  /* 0x00000005ff007c0c */ /* 0x000fe2000bf05300 */
[----:B------:R-:W-:Y:S02]  /*1920*/  ULDC.64 UR4, c[0x0][0xa30] ;  /* 0x00028c0000047ab9 */ /* 0x000fe40000000a00 */
[----:B------:R-:W-:-:S04]  /*1930*/  ISETP.NE.U32.AND P1, PT, RZ, UR4, PT ;  /* 0x00000004ff007c0c */ /* 0x000fc8000bf25070 */
[----:B------:R-:W-:-:S06]  /*1940*/  ISETP.NE.AND.EX P1, PT, RZ, UR5, PT, P1 ;  /* 0x00000005ff007c0c */ /* 0x000fcc000bf25310 */
[----:B------:R-:W1:Y:S08]  /*1950*/  @P0 LDC.64 R6, c[0x0][0xa10] ;  /* 0x00028400ff060b82 */ /* 0x000e700000000a00 */
[----:B------:R-:W2:Y:S01]  /*1960*/  @P1 LDC.64 R8, c[0x0][0xa30] ;  /* 0x00028c00ff081b82 */ /* 0x000ea20000000a00 */
[----:B-1----:R-:W-:-:S05]  /*1970*/  @P0 IMAD.WIDE R6, R35, 0x4, R6 ;  /* 0x0000000423060825 */ /* 0x002fca00078e0206 */
[----:B------:R-:W3:Y:S04]  /*1980*/  @P0 LDG.E R0, desc[UR52][R6.64] ;  /* 0x0000003406000981 */ /* 0x000ee8000c1e1900 */
[----:B------:R-:W3:Y:S01]  /*1990*/  @P0 LDG.E R3, desc[UR52][R6.64+0x4] ;  /* 0x0000043406030981 */ /* 0x000ee2000c1e1900 */
[----:B-----5:R-:W-:Y:S02]  /*19a0*/  IMAD.MOV.U32 R96, RZ, RZ, R27 ;  /* 0x000000ffff607224 */ /* 0x020fe400078e001b */
[----:B--2---:R-:W-:-:S05]  /*19b0*/  @P1 IMAD.WIDE R8, R35, 0x4, R8 ;  /* 0x0000000423081825 */ /* 0x004fca00078e0208 */
[----:B------:R1:W5:Y:S01]  /*19c0*/  @P1 LDG.E R96, desc[UR52][R8.64] ;  /* 0x0000003408601981 */ /* 0x000362000c1e1900 */
[----:B0-----:R-:W-:Y:S01]  /*19d0*/  ISETP.NE.AND P1, PT, R4, 0x1, PT ;  /* 0x000000010400780c */ /* 0x001fe20003f25270 */
[----:B------:R-:W-:Y:S01]  /*19e0*/  IMAD R14, R33, 0xc0, RZ ;  /* 0x000000c0210e7824 */ /* 0x000fe200078e02ff */
[----:B------:R-:W0:Y:S01]  /*19f0*/  LDC.64 R4, c[0x0][0x9e0] ;  /* 0x00027800ff047b82 */ /* 0x000e220000000a00 */
[----:B------:R-:W-:-:S03]  /*1a00*/  IMAD.IADD R15, R27, 0x1, -R10 ;  /* 0x000000011b0f7824 */ /* 0x000fc600078e0a0a */
[----:B------:R2:W-:Y:S07]  /*1a10*/  STL [R1+0x30], R14 ;  /* 0x0000300e01007387 */ /* 0x0005ee0000100800 */
[----:B------:R-:W4:Y:S08]  /*1a20*/  @P1 LDC R11, c[0x0][0x44c] ;  /* 0x00011300ff0b1b82 */ /* 0x000f300000000800 */
[----:B------:R-:W1:Y:S01]  /*1a30*/  @P1 LDC R12, c[0x0][0x450] ;  /* 0x00011400ff0c1b82 */ /* 0x000e620000000800 */
[----:B0-----:R-:W-:Y:S01]  /*1a40*/  ISETP.GE.AND P2, PT, R5, 0x1, PT ;  /* 0x000000010500780c */ /* 0x001fe20003f46270 */
[----:B---3--:R-:W-:-:S02]  /*1a50*/  @P0 IMAD.IADD R24, R3, 0x1, -R0 ;  /* 0x0000000103180824 */ /* 0x008fc400078e0a00 */
[----:B------:R-:W-:Y:S02]  /*1a60*/  VIADD R0, R14, 0xbf ;  /* 0x000000bf0e007836 */ /* 0x000fe40000000000 */
[----:B------:R-:W-:Y:S02]  /*1a70*/  IMAD.IADD R143, R15, 0x1, R24 ;  /* 0x000000010f8f7824 */ /* 0x000fe400078e0218 */
[----:B----4-:R-:W-:-:S03]  /*1a80*/  @P1 IMAD.HI.U32 R3, R0, R11, RZ ;  /* 0x0000000b00031227 */ /* 0x010fc600078e00ff */
[C---:B------:R-:W-:Y:S01]  /*1a90*/  IADD3 R7, R143.reuse, 0x1, -R140 ;  /* 0x000000018f077810 */ /* 0x040fe20007ffe88c */
[----:B------:R-:W-:Y:S01]  /*1aa0*/  IMAD.MOV.U32 R6, RZ, RZ, R0 ;  /* 0x000000ffff067224 */ /* 0x000fe200078e0000 */
[----:B-1----:R-:W-:Y:S01]  /*1ab0*/  @P1 SHF.R.U32.HI R6, RZ, R12, R3 ;  /* 0x0000000cff061219 */ /* 0x002fe20000011603 */
[----:B------:R-:W-:-:S04]  /*1ac0*/  VIADD R0, R143, 0x7f ;  /* 0x0000007f8f007836 */ /* 0x000fc80000000000 */
[----:B------:R-:W-:Y:S01]  /*1ad0*/  IMAD.IADD R9, R7, 0x1, R6 ;  /* 0x0000000107097824 */ /* 0x000fe200078e0206 */
[----:B------:R-:W-:-:S03]  /*1ae0*/  SHF.R.S32.HI R3, RZ, 0x1f, R0 ;  /* 0x0000001fff037819 */ /* 0x000fc60000011400 */
[----:B------:R-:W-:Y:S01]  /*1af0*/  IMAD.IADD R4, R9, 0x1, R4 ;  /* 0x0000000109047824 */ /* 0x000fe200078e0204 */
[----:B------:R-:W-:-:S04]  /*1b00*/  LEA.HI R3, R3, R0, RZ, 0x7 ;  /* 0x0000000003037211 */ /* 0x000fc800078f38ff */
[----:B------:R-:W-:Y:S01]  /*1b10*/  SHF.R.S32.HI R100, RZ, 0x7, R3 ;  /* 0x00000007ff647819 */ /* 0x000fe20000011403 */
[----:B--2---:R-:W-:Y:S06]  /*1b20*/  @!P2 BRA `(.L_x_11382) ;  /* 0x000000000048a947 */ /* 0x004fec0003800000 */
        /* <DEDUP_REMOVED lines=11> */
.L_x_11384:
[----:B------:R-:W-:-:S13]  /*1be0*/  ISETP.NE.AND P0, PT, R5, 0x1, PT ;  /* 0x000000010500780c */ /* 0x000fda0003f05270 */
[----:B------:R-:W0:Y:S02]  /*1bf0*/  @P0 LDC.64 R6, c[0x0][0x9e8] ;  /* 0x00027a00ff060b82 */ /* 0x000e240000000a00 */
[----:B0-----:R-:W-:-:S05]  /*1c00*/  @P0 IMAD.HI.U32 R6, R0, R6, RZ ;  /* 0x0000000600060227 */ /* 0x001fca00078e00ff */
[----:B------:R-:W-:-:S07]  /*1c10*/  @P0 SHF.R.U32.HI R0, RZ, R7, R6 ;  /* 0x00000007ff000219 */ /* 0x000fce0000011606 */
.L_x_11385:
[----:B------:R-:W-:Y:S05]  /*1c20*/  BSYNC B0 ;  /* 0x0000000000007941 */ /* 0x000fea0003800000 */
.L_x_11383:
[----:B------:R-:W-:-:S05]  /*1c30*/  IMAD R3, R0, R5, R5 ;  /* 0x0000000500037224 */ /* 0x000fca00078e0205 */
[----:B------:R-:W-:-:S07]  /*1c40*/  VIMNMX R4, R4, R3, PT ;  /* 0x0000000304047248 */ /* 0x000fce0003fe0100 */
.L_x_11382:
        /* <DEDUP_REMOVED lines=8> */
[----:B------:R2:W-:Y:S03]  /*1cd0*/  STL [R1+0xc], R8 ;  /* 0x00000c0801007387 */ /* 0x0005e60000100800 */
[----:B------:R-:W-:Y:S01]  /*1ce0*/  SHF.R.S32.HI R3, RZ, 0x7, R3 ;  /* 0x00000007ff037819 */ /* 0x000fe20000011403 */
[----:B0-----:R-:W-:-:S05]  /*1cf0*/  @P1 IMAD.HI.U32 R6, R14, R6, RZ ;  /* 0x000000060e061227 */ /* 0x001fca00078e00ff */
[----:B-1----:R-:W-:-:S05]  /*1d00*/  @P1 SHF.R.U32.HI R0, RZ, R7, R6 ;  /* 0x00000007ff001219 */ /* 0x002fca0000011606 */
[----:B------:R-:W-:Y:S01]  /*1d10*/  IMAD.IADD R0, R8, 0x1, R0 ;  /* 0x0000000108007824 */ /* 0x000fe200078e0200 */
[----:B--2---:R-:W-:-:S03]  /*1d20*/  VIMNMX R8, R100, R3, PT ;  /* 0x0000000364087248 */ /* 0x004fc60003fe0100 */
        /* <DEDUP_REMOVED lines=12> */
.L_x_11388:
[----:B------:R-:W-:-:S13]  /*1df0*/  ISETP.NE.AND P0, PT, R5, 0x1, PT ;  /* 0x000000010500780c */ /* 0x000fda0003f05270 */
[----:B------:R-:W0:Y:S02]  /*1e00*/  @P0 LDC.64 R6, c[0x0][0x9e8] ;  /* 0x00027a00ff060b82 */ /* 0x000e240000000a00 */
[----:B0-----:R-:W-:-:S05]  /*1e10*/  @P0 IMAD.HI.U32 R6, R0, R6, RZ ;  /* 0x0000000600060227 */ /* 0x001fca00078e00ff */
[----:B------:R-:W-:-:S07]  /*1e20*/  @P0 SHF.R.U32.HI R0, RZ, R7, R6 ;  /* 0x00000007ff000219 */ /* 0x000fce0000011606 */
.L_x_11389:
[----:B------:R-:W-:Y:S05]  /*1e30*/  BSYNC B0 ;  /* 0x0000000000007941 */ /* 0x000fea0003800000 */
.L_x_11387:
[----:B------:R-:W-:-:S05]  /*1e40*/  IMAD R0, R0, R5, RZ ;  /* 0x0000000500007224 */ /* 0x000fca00078e02ff */
[----:B------:R-:W-:-:S07]  /*1e50*/  VIMNMX R3, R3, R0, !PT ;  /* 0x0000000003037248 */ /* 0x000fce0007fe0100 */
.L_x_11386:
[----:B------:R-:W-:Y:S01]  /*1e60*/  SHF.R.S32.HI R0, RZ, 0x1f, R3 ;  /* 0x0000001fff007819 */ /* 0x000fe20000011403 */
[----:B------:R-:W-:Y:S01]  /*1e70*/  BSSY B0, `(.L_x_11390) ;  /* 0x000002a000007945 */ /* 0x000fe20003800000 */
[----:B------:R-:W-:Y:S02]  /*1e80*/  LOP3.LUT R14, R13, 0xff, RZ, 0xc0, !PT ;  /* 0x000000ff0d0e7812 */ /* 0x000fe400078ec0ff */
[----:B------:R-:W-:Y:S02]  /*1e90*/  LEA.HI R0, R0, R3, RZ, 0x7 ;  /* 0x0000000300007211 */ /* 0x000fe400078f38ff */
[----:B------:R-:W-:Y:S01]  /*1ea0*/  SHF.R.U32.HI R4, RZ, 0x10, R13 ;  /* 0x00000010ff047819 */ /* 0x000fe2000001160d */
[----:B------:R0:W-:Y:S01]  /*1eb0*/  STL [R1+0x7c], R14 ;  /* 0x00007c0e01007387 */ /* 0x0001e20000100800 */
[----:B------:R-:W-:-:S03]  /*1ec0*/  SHF.R.S32.HI R0, RZ, 0x7, R0 ;  /* 0x00000007ff007819 */ /* 0x000fc60000011400 */
[----:B------:R0:W-:Y:S01]  /*1ed0*/  STL [R1+0x74], R4 ;  /* 0x0000740401007387 */ /* 0x0001e20000100800 */
[----:B------:R-:W-:Y:S01]  /*1ee0*/  VIMNMX R9, RZ, R0, !PT ;  /* 0x00000000ff097248 */ /* 0x000fe20007fe0100 */
[----:B------:R-:W-:-:S03]  /*1ef0*/  IMAD.MOV.U32 R0, RZ, RZ, RZ ;  /* 0x000000ffff007224 */ /* 0x000fc600078e00ff */
        /* <DEDUP_REMOVED lines=33> */
.L_x_11391:
[----:B------:R-:W-:Y:S05]  /*2110*/  BSYNC B0 ;  /* 0x0000000000007941 */ /* 0x000fea0003800000 */
.L_x_11390:
        /* <DEDUP_REMOVED lines=36> */
.L_x_11394:
[----:B------:R-:W-:Y:S05]  /*2360*/  BSYNC B6 ;  /* 0x0000000000067941 */ /* 0x000fea0003800000 */
.L_x_11393:
        /* <DEDUP_REMOVED lines=20> */
.L_x_11396:
[----:B------:R-:W-:Y:S05]  /*24b0*/  BSYNC B6 ;  /* 0x0000000000067941 */ /* 0x000fea0003800000 */
.L_x_11395:
[----:B------:R-:W2:Y:S01]  /*24c0*/  LDL.64 R36, [R1+0x18] ;  /* 0x0000180001247983 */ /* 0x000ea20000100a00 */
[----:B------:R-:W-:-:S03]  /*24d0*/  ULDC.64 UR4, c[0x0][0x9f8] ;  /* 0x00027e0000047ab9 */ /* 0x000fc60000000a00 */
[----:B------:R-:W2:Y:S01]  /*24e0*/  LDL.64 R20, [R1+0x18] ;  /* 0x0000180001147983 */ /* 0x000ea20000100a00 */
[----:B------:R-:W-:Y:S01]  /*24f0*/  ISETP.NE.U32.AND P0, PT, RZ, UR4, PT ;  /* 0x00000004ff007c0c */ /* 0x000fe2000bf05070 */
[----:B------:R-:W-:Y:S01]  /*2500*/  IMAD.MOV.U32 R0, RZ, RZ, R35 ;  /* 0x000000ffff007224 */ /* 0x000fe200078e0023 */
[----:B------:R-:W0:Y:S01]  /*2510*/  LDC.64 R8, c[0x0][0x408] ;  /* 0x00010200ff087b82 */ /* 0x000e220000000a00 */
[----:B------:R-:W1:Y:S01]  /*2520*/  S2R R29, SR_TID.X ;  /* 0x00000000001d7919 */ /* 0x000e620000002100 */
[----:B------:R-:W-:Y:S01]  /*2530*/  ISETP.NE.AND.EX P0, PT, RZ, UR5, PT, P0 ;  /* 0x00000005ff007c0c */ /* 0x000fe2000bf05300 */
[----:B------:R-:W-:-:S05]  /*2540*/  VIADD R3, R18, 0x10 ;  /* 0x0000001012037836 */ /* 0x000fca0000000000 */
[----:B------:R-:W3:Y:S08]  /*2550*/  LDC R11, c[0x0][0x3f4] ;  /* 0x0000fd00ff0b7b82 */ /* 0x000ef00000000800 */
[----:B------:R-:W4:Y:S01]  /*2560*/  @P0 LDC.64 R4, c[0x0][0x9f8] ;  /* 0x00027e00ff040b82 */ /* 0x000f220000000a00 */
[----:B------:R-:W-:-:S07]  /*2570*/  IMAD.IADD R78, R78, 0x1, R27 ;  /* 0x000000014e4e7824 */ /* 0x000fce00078e021b */
[----:B------:R-:W3:Y:S01]  /*2580*/  LDC.64 R86, c[0x0][0x3f8] ;  /* 0x0000fe00ff567b82 */ /* 0x000ee20000000a00 */
[----:B-1----:R-:W-:Y:S01]  /*2590*/  VIADD R31, R29, 0xffffff80 ;  /* 0xffffff801d1f7836 */ /* 0x002fe20000000000 */
[----:B------:R-:W-:Y:S01]  /*25a0*/  SHF.R.U32.HI R28, RZ, 0x7, R29 ;  /* 0x00000007ff1c7819 */ /* 0x000fe2000001161d */
[----:B----4-:R-:W-:-:S04]  /*25b0*/  @P0 IMAD.WIDE R4, R35, 0x4, R4 ;  /* 0x0000000423040825 */ /* 0x010fc800078e0204 */
[C---:B------:R-:W-:Y:S01]  /*25c0*/  VIADD R30, R29.reuse, 0xffffff80 ;  /* 0xffffff801d1e7836 */ /* 0x040fe20000000000 */
[----:B------:R1:W4:Y:S01]  /*25d0*/  @P0 LDG.E R0, desc[UR52][R4.64] ;  /* 0x0000003404000981 */ /* 0x000322000c1e1900 */
[----:B------:R-:W-:Y:S01]  /*25e0*/  ISETP.NE.AND P6, PT, R28, 0x1, PT ;  /* 0x000000011c00780c */ /* 0x000fe20003fc5270 */
[----:B------:R-:W-:Y:S01]  /*25f0*/  VIADD R6, R29, 0xffffff80 ;  /* 0xffffff801d067836 */ /* 0x000fe20000000000 */
[----:B------:R-:W-:Y:S02]  /*2600*/  LOP3.LUT R16, R16, 0xfffffffb, RZ, 0xc0, !PT ;  /* 0xfffffffb10107812 */ /* 0x000fe400078ec0ff */
[----:B------:R-:W-:Y:S02]  /*2610*/  LEA.HI R30, R30, R31, RZ, 0x1 ;  /* 0x0000001f1e1e7211 */ /* 0x000fe400078f08ff */
[----:B------:R-:W-:Y:S02]  /*2620*/  SHF.R.S32.HI R7, RZ, 0x1f, R6 ;  /* 0x0000001fff077819 */ /* 0x000fe40000011406 */
[----:B------:R-:W-:-:S02]  /*2630*/  SHF.R.S32.HI R30, RZ, 0x1, R30 ;  /* 0x00000001ff1e7819 */ /* 0x000fc4000001141e */
[----:B------:R-:W-:Y:S02]  /*2640*/  LEA.HI R7, R7, R6, RZ, 0x2 ;  /* 0x0000000607077211 */ /* 0x000fe400078f10ff */
[----:B------:R-:W-:Y:S01]  /*2650*/  SHF.R.S32.HI R13, RZ, 0x1f, R30 ;  /* 0x0000001fff0d7819 */ /* 0x000fe2000001141e */
[----:B------:R-:W-:Y:S05]  /*2660*/  @!P6 WARPSYNC.ALL ;  /* 0x000000000000e948 */ /* 0x000fea0003800000 */
[----:B------:R-:W-:Y:S01]  /*2670*/  ULDC UR4, c[0x0][0x2f4] ;  /* 0x0000bd0000047ab9 */ /* 0x000fe20000000800 */
[----:B------:R-:W-:Y:S01]  /*2680*/  SHF.R.S32.HI R32, RZ, 0x2, R7 ;  /* 0x00000002ff207819 */ /* 0x000fe20000011407 */
[----:B0-----:R-:W-:Y:S01]  /*2690*/  IMAD R6, R13, R8, RZ ;  /* 0x000000080d067224 */ /* 0x001fe200078e02ff */
[----:B------:R-:W-:Y:S01]  /*26a0*/  ISETP.GE.AND P1, PT, R3, UR4, PT ;  /* 0x0000000403007c0c */ /* 0x000fe2000bf26270 */
[----:B---3--:R-:W-:Y:S01]  /*26b0*/  IMAD.WIDE.U32 R70, R30, R86, R18 ;  /* 0x000000561e467225 */ /* 0x008fe200078e0012 */
[----:B------:R-:W-:-:S02]  /*26c0*/  ISETP.GE.AND P0, PT, R18, UR4, PT ;  /* 0x0000000412007c0c */ /* 0x000fc4000bf06270 */
[----:B-1----:R-:W-:Y:S01]  /*26d0*/  SEL R5, RZ, 0xffffffff, P1 ;  /* 0xffffffffff057807 */ /* 0x002fe20000800000 */
[C---:B------:R-:W-:Y:S01]  /*26e0*/  IMAD R15, R30.reuse, R9, R6 ;  /* 0x000000091e0f7224 */ /* 0x040fe200078e0206 */
[----:B------:R-:W-:Y:S01]  /*26f0*/  SHF.R.S32.HI R7, RZ, 0x1f, R7 ;  /* 0x0000001fff077819 */ /* 0x000fe20000011407 */
[----:B------:R-:W-:Y:S01]  /*2700*/  IMAD.WIDE.U32 R66, R30, R8, R18 ;  /* 0x000000081e427225 */ /* 0x000fe200078e0012 */
[----:B------:R-:W-:Y:S02]  /*2710*/  SEL R4, RZ, 0x1, P0 ;  /* 0x00000001ff047807 */ /* 0x000fe40000000000 */
[----:B------:R-:W-:Y:S01]  /*2720*/  LEA.HI R7, R7, R32, RZ, 0x2 ;  /* 0x0000002007077211 */ /* 0x000fe200078f10ff */
[----:B------:R-:W-:Y:S01]  /*2730*/  IMAD.SHL.U32 R5, R5, 0x2, RZ ;  /* 0x0000000205057824 */ /* 0x000fe200078e00ff */
[----:B------:R-:W-:Y:S01]  /*2740*/  ISETP.GE.AND P1, PT, R137, UR4, PT ;  /* 0x0000000489007c0c */ /* 0x000fe2000bf26270 */
[----:B------:R-:W-:Y:S01]  /*2750*/  IMAD.IADD R67, R67, 0x1, R15 ;  /* 0x0000000143437824 */ /* 0x000fe200078e020f */
[----:B------:R-:W-:-:S02]  /*2760*/  LOP3.LUT R7, R7, 0xfffffffc, RZ, 0xc0, !PT ;  /* 0xfffffffc07077812 */ /* 0x000fc400078ec0ff */
[----:B------:R-:W-:Y:S01]  /*2770*/  LOP3.LUT R5, R5, 0x2, R4, 0xe2, !PT ;  /* 0x0000000205057812 */ /* 0x000fe200078ee204 */
[----:B------:R-:W-:Y:S01]  /*2780*/  VIADD R4, R18, 0x20 ;  /* 0x0000002012047836 */ /* 0x000fe20000000000 */
[-C--:B------:R-:W-:Y:S01]  /*2790*/  ISETP.GE.AND P2, PT, R3, R11.reuse, PT ;  /* 0x0000000b0300720c */ /* 0x080fe20003f46270 */
[----:B------:R-:W-:Y:S01]  /*27a0*/  IMAD.IADD R32, R32, 0x1, -R7 ;  /* 0x0000000120207824 */ /* 0x000fe200078e0a07 */
[----:B------:R-:W-:Y:S02]  /*27b0*/  SEL R7, RZ, 0x8, P1 ;  /* 0x00000008ff077807 */ /* 0x000fe40000800000 */
[C---:B------:R-:W-:Y:S02]  /*27c0*/  ISETP.GE.AND P0, PT, R4.reuse, UR4, PT ;  /* 0x0000000404007c0c */ /* 0x040fe4000bf06270 */
[----:B------:R-:W-:Y:S02]  /*27d0*/  ISETP.GE.AND P1, PT, R4, R11, PT ;  /* 0x0000000b0400720c */ /* 0x000fe40003f26270 */
[----:B------:R-:W-:-:S02]  /*27e0*/  SEL R6, RZ, 0x4, P0 ;  /* 0x00000004ff067807 */ /* 0x000fc40000000000 */
[----:B------:R-:W-:Y:S02]  /*27f0*/  ISETP.GE.AND P0, PT, R136, UR4, PT ;  /* 0x0000000488007c0c */ /* 0x000fe4000bf06270 */
[----:B------:R-:W-:Y:S02]  /*2800*/  LOP3.LUT R5, R7, R5, R6, 0xfe, !PT ;  /* 0x0000000507057212 */ /* 0x000fe400078efe06 */
[----:B------:R-:W-:Y:S02]  /*2810*/  SEL R6, RZ, 0x10, P0 ;  /* 0x00000010ff067807 */ /* 0x000fe40000000000 */
[----:B------:R-:W-:Y:S02]  /*2820*/  LOP3.LUT P0, RZ, R32, 0x2, RZ, 0xc0, !PT ;  /* 0x0000000220ff7812 */ /* 0x000fe4000780c0ff */
[----:B------:R-:W-:Y:S01]  /*2830*/  LOP3.LUT R29, R5, R6, RZ, 0xfc, !PT ;  /* 0x00000006051d7212 */ /* 0x000fe200078efcff */
[----:B------:R-:W-:Y:S02]  /*2840*/  IMAD R6, R13, R86, RZ ;  /* 0x000000560d067224 */ /* 0x000fe400078e02ff */
[----:B--2---:R-:W-:-:S08]  /*2850*/  IMAD.MOV.U32 R20, RZ, RZ, R36 ;  /* 0x000000ffff147224 */ /* 0x004fd000078e0024 */
[----:B------:R-:W-:Y:S01]  /*2860*/  @P0 LOP3.LUT R16, R16, 0x4, RZ, 0xfc, !PT ;  /* 0x0000000410100812 */ /* 0x000fe200078efcff */
[----:B------:R-:W-:Y:S01]  /*2870*/  IMAD R13, R30, R87, R6 ;  /* 0x000000571e0d7224 */ /* 0x000fe200078e0206 */
[----:B------:R-:W-:Y:S02]  /*2880*/  ISETP.GE.AND P0, PT, R18, R11, PT ;  /* 0x0000000b1200720c */ /* 0x000fe40003f06270 */
[----:B------:R-:W-:-:S05]  /*2890*/  SHF.R.S32.HI R21, RZ, 0x1f, R20 ;  /* 0x0000001fff157819 */ /* 0x000fca0000011414 */
[----:B------:R0:W-:Y:S01]  /*28a0*/  STL [R1+0x1c], R21 ;  /* 0x00001c1501007387 */ /* 0x0001e20000100800 */
[C---:B------:R-:W-:Y:S01]  /*28b0*/  SEL R5, R11.reuse, RZ, P0 ;  /* 0x000000ff0b057207 */ /* 0x040fe20000000000 */
[C-C-:B------:R-:W-:Y:S02]  /*28c0*/  IMAD.WIDE.U32 R72, R30.reuse, R86, R20.reuse ;  /* 0x000000561e487225 */ /* 0x140fe400078e0014 */
[----:B------:R-:W2:Y:S01]  /*28d0*/  LDL R35, [R1+0x20] ;  /* 0x0000200001237983 */ /* 0x000ea20000100800 */
[C---:B------:R-:W-:Y:S01]  /*28e0*/  SEL R10, R11.reuse, RZ, P2 ;  /* 0x000000ff0b0a7207 */ /* 0x040fe20001000000 */
[----:B------:R-:W-:Y:S02]  /*28f0*/  IMAD.WIDE.U32 R68, R30, R8, R20 ;  /* 0x000000081e447225 */ /* 0x000fe400078e0014 */
[----:B------:R-:W3:Y:S04]  /*2900*/  LDL R34, [R1+0x24] ;  /* 0x0000240001227983 */ /* 0x000ee80000100800 */
[----:B------:R-:W3:Y:S04]  /*2910*/  LDL R31, [R1+0x28] ;  /* 0x00002800011f7983 */ /* 0x000ee80000100800 */
[----:B------:R-:W3:Y:S01]  /*2920*/  LDL R27, [R1+0x80] ;  /* 0x00008000011b7983 */ /* 0x000ee20000100800 */
[----:B------:R-:W-:Y:S01]  /*2930*/  SEL R7, R11, RZ, P1 ;  /* 0x000000ff0b077207 */ /* 0x000fe20000800000 */
[----:B------:R-:W-:-:S02]  /*2940*/  IMAD.IADD R6, R18, 0x1, R5 ;  /* 0x0000000112067824 */ /* 0x000fc400078e0205 */
[----:B------:R-:W-:Y:S02]  /*2950*/  IMAD.IADD R12, R3, 0x1, R10 ;  /* 0x00000001030c7824 */ /* 0x000fe400078e020a */
[----:B------:R-:W-:Y:S01]  /*2960*/  IMAD.IADD R14, R4, 0x1, R7 ;  /* 0x00000001040e7824 */ /* 0x000fe200078e0207 */
[----:B------:R-:W-:Y:S01]  /*2970*/  SHF.R.S32.HI R7, RZ, 0x1f, R6 ;  /* 0x0000001fff077819 */ /* 0x000fe20000011406 */
[----:B------:R-:W-:Y:S02]  /*2980*/  IMAD.IADD R71, R71, 0x1, R13 ;  /* 0x0000000147477824 */ /* 0x000fe400078e020d */
[----:B------:R-:W-:Y:S01]  /*2990*/  IMAD.IADD R73, R13, 0x1, R73 ;  /* 0x000000010d497824 */ /* 0x000fe200078e0249 */
[----:B------:R-:W-:Y:S01]  /*29a0*/  SHF.R.S32.HI R13, RZ, 0x1f, R12 ;  /* 0x0000001fff0d7819 */ /* 0x000fe2000001140c */
[----:B------:R-:W-:Y:S01]  /*29b0*/  IMAD.IADD R69, R15, 0x1, R69 ;  /* 0x000000010f457824 */ /* 0x000fe200078e0245 */
[----:B------:R-:W-:Y:S02]  /*29c0*/  LOP3.LUT R16, R16, 0xfffffffe, RZ, 0xc0, !PT ;  /* 0xfffffffe10107812 */ /* 0x000fe400078ec0ff */
[----:B------:R-:W-:-:S02]  /*29d0*/  LEA.HI R10, R7, R6, RZ, 0x5 ;  /* 0x00000006070a7211 */ /* 0x000fc400078f28ff */
[----:B------:R-:W-:Y:S02]  /*29e0*/  SHF.R.S32.HI R15, RZ, 0x1f, R14 ;  /* 0x0000001fff0f7819 */ /* 0x000fe4000001140e */
[----:B------:R-:W-:Y:S02]  /*29f0*/  LEA.HI R5, R7, R6, RZ, 0x3 ;  /* 0x0000000607057211 */ /* 0x000fe400078f18ff */
[CC--:B------:R-:W-:Y:S02]  /*2a00*/  LEA.HI R6, R13.reuse, R12.reuse, RZ, 0x3 ;  /* 0x0000000c0d067211 */ /* 0x0c0fe400078f18ff */
[----:B------:R-:W-:Y:S02]  /*2a10*/  @P2 LOP3.LUT R16, R16, 0x1, RZ, 0xfc, !PT ;  /* 0x0000000110102812 */ /* 0x000fe400078efcff */
[----:B------:R-:W-:Y:S01]  /*2a20*/  LEA.HI R13, R13, R12, RZ, 0x5 ;  /* 0x0000000c0d0d7211 */ /* 0x000fe200078f28ff */
[----:B------:R-:W-:Y:S01]  /*2a30*/  IMAD.SHL.U32 R12, R10, 0x80, RZ ;  /* 0x000000800a0c7824 */ /* 0x000fe200078e00ff */
[----:B------:R-:W-:-:S02]  /*2a40*/  LEA.HI R7, R15, R14, RZ, 0x3 ;  /* 0x0000000e0f077211 */ /* 0x000fc400078f18ff */
[----:B------:R-:W-:Y:S02]  /*2a50*/  LEA.HI R15, R15, R14, RZ, 0x5 ;  /* 0x0000000e0f0f7211 */ /* 0x000fe400078f28ff */
[----:B0----5:R-:W-:Y:S02]  /*2a60*/  SHF.R.S32.HI R21, RZ, 0x1f, R96 ;  /* 0x0000001fff157819 */ /* 0x021fe40000011460 */
[----:B------:R-:W-:Y:S01]  /*2a70*/  LOP3.LUT R16, R16, 0xfffffffd, RZ, 0xc0, !PT ;  /* 0xfffffffd10107812 */ /* 0x000fe200078ec0ff */
[----:B------:R-:W-:-:S03]  /*2a80*/  IMAD.SHL.U32 R20, R15, 0x80, RZ ;  /* 0x000000800f147824 */ /* 0x000fc600078e00ff */
[----:B------:R-:W-:Y:S02]  /*2a90*/  @P1 LOP3.LUT R16, R16, 0x2, RZ, 0xfc, !PT ;  /* 0x0000000210101812 */ /* 0x000fe400078efcff */
[----:B------:R-:W-:Y:S01]  /*2aa0*/  ISETP.GE.AND P1, PT, R138, UR4, PT ;  /* 0x000000048a007c0c */ /* 0x000fe2000bf26270 */
[----:B------:R-:W-:Y:S01]  /*2ab0*/  IMAD.SHL.U32 R14, R13, 0x80, RZ ;  /* 0x000000800d0e7824 */ /* 0x000fe200078e00ff */
[----:B------:R-:W-:Y:S01]  /*2ac0*/  LOP3.LUT R20, R20, 0xfffff000, RZ, 0xc0, !PT ;  /* 0xfffff00014147812 */ /* 0x000fe200078ec0ff */
[----:B------:R-:W-:-:S04]  /*2ad0*/  IMAD.WIDE.U32 R70, R96, R86, R70 ;  /* 0x0000005660467225 */ /* 0x000fc800078e0046 */
[----:B------:R-:W-:-:S04]  /*2ae0*/  IMAD.WIDE.U32 R72, R96, R86, R72 ;  /* 0x0000005660487225 */ /* 0x000fc800078e0048 */
[----:B------:R-:W-:Y:S01]  /*2af0*/  VIADD R99, R28, 0x8 ;  /* 0x000000081c637836 */ /* 0x000fe20000000000 */
[----:B------:R-:W-:Y:S01]  /*2b00*/  SEL R28, RZ, 0x20, P1 ;  /* 0x00000020ff1c7807 */ /* 0x000fe20000800000 */
[-C--:B------:R-:W-:Y:S01]  /*2b10*/  IMAD.WIDE.U32 R66, R96, R8.reuse, R66 ;  /* 0x0000000860427225 */ /* 0x080fe200078e0042 */
[----:B------:R-:W-:Y:S02]  /*2b20*/  LOP3.LUT R12, R12, 0xfffff000, RZ, 0xc0, !PT ;  /* 0xfffff0000c0c7812 */ /* 0x000fe400078ec0ff */
[----:B------:R-:W-:Y:S01]  /*2b30*/  LOP3.LUT R14, R14, 0xfffff000, RZ, 0xc0, !PT ;  /* 0xfffff0000e0e7812 */ /* 0x000fe200078ec0ff */
[----:B------:R-:W-:Y:S01]  /*2b40*/  IMAD.WIDE.U32 R68, R96, R8, R68 ;  /* 0x0000000860447225 */ /* 0x000fe200078e0044 */
[----:B------:R-:W-:Y:S02]  /*2b50*/  LOP3.LUT R28, R29, R28, RZ, 0xfc, !PT ;  /* 0x0000001c1d1c7212 */ /* 0x000fe400078efcff */
[----:B------:R-:W-:Y:S01]  /*2b60*/  SHF.L.U64.HI R80, R8, 0x7, R9 ;  /* 0x0000000708507819 */ /* 0x000fe20000010209 */
[----:B------:R-:W-:Y:S01]  /*2b70*/  IMAD.SHL.U32 R98, R11, 0x2, RZ ;  /* 0x000000020b627824 */ /* 0x000fe200078e00ff */
[----:B----4-:R-:W-:-:S02]  /*2b80*/  SHF.R.S32.HI R79, RZ, 0x1f, R0 ;  /* 0x0000001fff4f7819 */ /* 0x010fc40000011400 */
[----:B------:R-:W-:Y:S01]  /*2b90*/  LOP3.LUT R29, R29, 0x1, RZ, 0xc0, !PT ;  /* 0x000000011d1d7812 */ /* 0x000fe200078ec0ff */
[----:B------:R-:W-:Y:S01]  /*2ba0*/  @!P6 BAR.SYNC.DEFER_BLOCKING 0x9, 0x100 ;  /* 0x024400000000eb1d */ /* 0x000fe20000010000 */
[C---:B--2---:R-:W-:Y:S02]  /*2bb0*/  LOP3.LUT R10, R35.reuse, 0x18, R5, 0xf8, !PT ;  /* 0x00000018230a7812 */ /* 0x044fe400078ef805 */
[----:B------:R-:W-:Y:S02]  /*2bc0*/  LOP3.LUT R15, R35, 0x18, R7, 0xf8, !PT ;  /* 0x00000018230f7812 */ /* 0x000fe400078ef807 */
[----:B---3--:R-:W-:Y:S01]  /*2bd0*/  LOP3.LUT R95, R10, R34, RZ, 0x3c, !PT ;  /* 0x000000220a5f7212 */ /* 0x008fe200078e3cff */
[C---:B------:R-:W-:Y:S02]  /*2be0*/  IMAD R10, R21.reuse, R8, RZ ;  /* 0x00000008150a7224 */ /* 0x040fe400078e02ff */
[----:B------:R-:W-:Y:S01]  /*2bf0*/  IMAD R21, R21, R86, RZ ;  /* 0x0000005615157224 */ /* 0x000fe200078e02ff */
[----:B------:R-:W-:-:S02]  /*2c00*/  LOP3.LUT R13, R35, 0x18, R6, 0xf8, !PT ;  /* 0x00000018230d7812 */ /* 0x000fc400078ef806 */
[-C--:B------:R-:W-:Y:S01]  /*2c10*/  LOP3.LUT R15, R15, R34.reuse, RZ, 0x3c, !PT ;  /* 0x000000220f0f7212 */ /* 0x080fe200078e3cff */
[C---:B------:R-:W-:Y:S01]  /*2c20*/  IMAD R21, R96.reuse, R87, R21 ;  /* 0x0000005760157224 */ /* 0x040fe200078e0215 */
[----:B------:R-:W-:Y:S01]  /*2c30*/  LOP3.LUT R13, R13, R34, RZ, 0x3c, !PT ;  /* 0x000000220d0d7212 */ /* 0x000fe200078e3cff */
[----:B------:R-:W-:Y:S01]  /*2c40*/  IMAD R75, R96, R9, R10 ;  /* 0x00000009604b7224 */ /* 0x000fe200078e020a */
[----:B------:R-:W-:Y:S01]  /*2c50*/  IADD3 R93, R15, R20, R31 ;  /* 0x000000140f5d7210 */ /* 0x000fe20007ffe01f */
[----:B------:R-:W-:Y:S01]  /*2c60*/  IMAD R10, R27, 0xc0, R30 ;  /* 0x000000c01b0a7824 */ /* 0x000fe200078e021e */
[----:B------:R-:W-:Y:S01]  /*2c70*/  LOP3.LUT R20, R5, 0xfffffff8, RZ, 0xc0, !PT ;  /* 0xfffffff805147812 */ /* 0x000fe200078ec0ff */
[----:B------:R-:W-:Y:S01]  /*2c80*/  IMAD.IADD R76, R71, 0x1, R21 ;  /* 0x00000001474c7824 */ /* 0x000fe200078e0215 */
[----:B------:R-:W-:Y:S01]  /*2c90*/  LOP3.LUT R27, R7, 0xfffffff8, RZ, 0xc0, !PT ;  /* 0xfffffff8071b7812 */ /* 0x000fe200078ec0ff */
[----:B------:R-:W-:Y:S01]  /*2ca0*/  IMAD.IADD R74, R21, 0x1, R73 ;  /* 0x00000001154a7824 */ /* 0x000fe200078e0249 */
[----:B------:R-:W-:Y:S01]  /*2cb0*/  LOP3.LUT R21, R6, 0xfffffff8, RZ, 0xc0, !PT ;  /* 0xfffffff806157812 */ /* 0x000fe200078ec0ff */
[----:B------:R-:W-:Y:S01]  /*2cc0*/  IMAD.IADD R77, R67, 0x1, R75 ;  /* 0x00000001434d7824 */ /* 0x000fe200078e024b */
[--C-:B------:R-:W-:Y:S01]  /*2cd0*/  IADD3 R95, R95, R12, R31.reuse ;  /* 0x0000000c5f5f7210 */ /* 0x100fe20007ffe01f */
[----:B------:R-:W-:Y:S01]  /*2ce0*/  IMAD.SHL.U32 R8, R8, 0x80, RZ ;  /* 0x0000008008087824 */ /* 0x000fe200078e00ff */
[----:B------:R-:W-:Y:S01]  /*2cf0*/  IADD3 R94, R13, R14, R31 ;  /* 0x0000000e0d5e7210 */ /* 0x000fe20007ffe01f */
[C---:B------:R-:W-:Y:S01]  /*2d00*/  IMAD.SHL.U32 R9, R86.reuse, 0x80, RZ ;  /* 0x0000008056097824 */ /* 0x040fe200078e00ff */
[----:B------:R-:W-:Y:S01]  /*2d10*/  SHF.L.U64.HI R87, R86, 0x7, R87 ;  /* 0x0000000756577819 */ /* 0x000fe20000010257 */
[----:B------:R-:W-:Y:S01]  /*2d20*/  IMAD.IADD R75, R75, 0x1, R69 ;  /* 0x000000014b4b7824 */ /* 0x000fe200078e0245 */
[----:B------:R-:W-:-:S02]  /*2d30*/  SHF.R.S32.HI R92, RZ, 0x1f, R20 ;  /* 0x0000001fff5c7819 */ /* 0x000fc40000011414 */
[----:B------:R-:W-:Y:S02]  /*2d40*/  SHF.R.S32.HI R91, RZ, 0x1f, R21 ;  /* 0x0000001fff5b7819 */ /* 0x000fe40000011415 */
[----:B------:R-:W-:Y:S02]  /*2d50*/  SHF.R.S32.HI R90, RZ, 0x1f, R27 ;  /* 0x0000001fff5a7819 */ /* 0x000fe4000001141b */
[C---:B------:R-:W-:Y:S02]  /*2d60*/  LOP3.LUT R30, R28.reuse, 0x2, RZ, 0xc0, !PT ;  /* 0x000000021c1e7812 */ /* 0x040fe400078ec0ff */
[----:B------:R-:W-:-:S07]  /*2d70*/  LOP3.LUT R31, R28, 0x4, RZ, 0xc0, !PT ;  /* 0x000000041c1f7812 */ /* 0x000fce00078ec0ff */
.L_x_11455:
[----:B--2---:R-:W2:Y:S01]  /*2d80*/  LDL R37, [R1+0x70] ;  /* 0x0000700001257983 */ /* 0x004ea20000100800 */
        /* <DEDUP_REMOVED lines=21> */
[----:B---3--:R-:W-:Y:S02]  /*2ee0*/  @!P1 LEA R12, P2, R14, R12, 0x2 ;  /* 0x0000000c0e0c9211 */ /* 0x008fe400078410ff */
[----:B------:R-:W-:Y:S02]  /*2ef0*/  LOP3.LUT P3, RZ, R32, 0x2, RZ, 0xc0, !PT ;  /* 0x0000000220ff7812 */ /* 0x000fe4000786c0ff */
[----:B------:R-:W-:Y:S02]  /*2f00*/  @!P1 LEA.HI.X R13, R14, R13, R15, 0x2, P2 ;  /* 0x0000000d0e0d9211 */ /* 0x000fe400010f140f */
[----:B------:R-:W-:Y:S01]  /*2f10*/  ISETP.GE.AND P2, PT, R97, 0x1, PT ;  /* 0x000000016100780c */ /* 0x000fe20003f46270 */
        /* <DEDUP_REMOVED lines=24> */
[C---:B------:R-:W-:Y:S01]  /*30a0*/  IMAD R15, R81.reuse, UR5, R14 ;  /* 0x00000005510f7c24 */ /* 0x040fe2000f8e020e */
[----:B------:R-:W-:Y:S01]  /*30b0*/  SHF.R.S32.HI R14, RZ, 0x1f, R25 ;  /* 0x0000001fff0e7819 */ /* 0x000fe20000011419 */
[----:B------:R-:W-:Y:S01]  /*30c0*/  IMAD.WIDE.U32 R12, R81, UR4, R12 ;  /* 0x00000004510c7c25 */ /* 0x000fe2000f8e000c */
[----:B------:R-:W-:-:S03]  /*30d0*/  ULDC.64 UR4, c[0x0][0x308] ;  /* 0x0000c20000047ab9 */ /* 0x000fc60000000a00 */
[----:B------:R-:W-:Y:S02]  /*30e0*/  IMAD.IADD R13, R13, 0x1, R15 ;  /* 0x000000010d0d7824 */ /* 0x000fe400078e020f */
[----:B------:R-:W-:Y:S02]  /*30f0*/  IMAD R15, R87, R25, RZ ;  /* 0x00000019570f7224 */ /* 0x000fe400078e02ff */
[----:B------:R-:W-:-:S04]  /*3100*/  IMAD.WIDE.U32 R12, R141, UR4, R12 ;  /* 0x000000048d0c7c25 */ /* 0x000fc8000f8e000c */
[----:B------:R-:W-:Y:S01]  /*3110*/  IMAD R61, R141, UR5, R13 ;  /* 0x000000058d3d7c24 */ /* 0x000fe2000f8e020d */
[----:B------:R-:W-:Y:S01]  /*3120*/  ULDC.64 UR4, c[0x0][0x2e8] ;  /* 0x0000ba0000047ab9 */ /* 0x000fe20000000a00 */
[----:B------:R-:W-:Y:S01]  /*3130*/  IMAD R13, R80, R25, RZ ;  /* 0x00000019500d7224 */ /* 0x000fe200078e02ff */
[----:B------:R-:W-:Y:S01]  /*3140*/  LEA R60, P2, R12, UR4, 0x1 ;  /* 0x000000040c3c7c11 */ /* 0x000fe2000f8408ff */
[----:B------:R-:W-:Y:S01]  /*3150*/  ULDC.U8 UR4, c[0x0][0x410] ;  /* 0x0001040000047ab9 */ /* 0x000fe20000000000 */
[----:B------:R-:W-:Y:S02]  /*3160*/  IMAD R37, R14, R9, R15 ;  /* 0x000000090e257224 */ /* 0x000fe400078e020f */
        /* <DEDUP_REMOVED lines=8> */
[----:B------:R-:W0:Y:S01]  /*31f0*/  S2R R36, SR_TID.X ;  /* 0x0000000000247919 */ /* 0x000e220000002100 */
        /* <DEDUP_REMOVED lines=11> */
[C---:B0-----:R-:W-:Y:S02]  /*32b0*/  VIADD R40, R36.reuse, 0xffffff80 ;  /* 0xffffff8024287836 */ /* 0x041fe40000000000 */
[----:B------:R-:W-:-:S05]  /*32c0*/  VIADD R36, R36, 0xffffff80 ;  /* 0xffffff8024247836 */ /* 0x000fca0000000000 */
[----:B------:R-:W-:Y:S02]  /*32d0*/  LEA.HI R36, R36, R40, RZ, 0x1 ;  /* 0x0000002824247211 */ /* 0x000fe400078f08ff */
[----:B------:R-:W-:Y:S02]  /*32e0*/  CS2R R40, SRZ ;  /* 0x0000000000287805 */ /* 0x000fe4000001ff00 */
[----:B------:R-:W-:-:S04]  /*32f0*/  SHF.R.S32.HI R36, RZ, 0x1, R36 ;  /* 0x00000001ff247819 */ /* 0x000fc80000011424 */
[----:B------:R-:W-:Y:S02]  /*3300*/  ISETP.GE.AND P3, PT, R36, R85, PT ;  /* 0x000000552400720c */ /* 0x000fe40003f66270 */
[----:B------:R-:W-:-:S11]  /*3310*/  CS2R R36, SRZ ;  /* 0x0000000000247805 */ /* 0x000fd6000001ff00 */
[----:B------:R-:W-:Y:S05]  /*3320*/  @P3 BRA `(.L_x_11401) ;  /* 0x0000000000b83947 */ /* 0x000fea0003800000 */
[----:B------:R-:W2:Y:S04]  /*3330*/  LDL.64 R102, [R1+0x18] ;  /* 0x0000180001667983 */ /* 0x000ea80000100a00 */
[----:B------:R-:W3:Y:S04]  /*3340*/  LDL R89, [R1+0x60] ;  /* 0x0000600001597983 */ /* 0x000ee80000100800 */
[----:B------:R-:W4:Y:S04]  /*3350*/  LDL R88, [R1+0x54] ;  /* 0x0000540001587983 */ /* 0x000f280000100800 */
[----:B------:R-:W4:Y:S04]  /*3360*/  LDL R86, [R1+0x5c] ;  /* 0x00005c0001567983 */ /* 0x000f280000100800 */
        /* <DEDUP_REMOVED lines=42> */
.L_x_11401:
[----:B------:R-:W-:Y:S05]  /*3610*/  BSYNC B1 ;  /* 0x0000000000017941 */ /* 0x000fea0003800000 */
.L_x_11400:
        /* <DEDUP_REMOVED lines=43> */
.L_x_11402:
[----:B------:R-:W-:Y:S01]  /*38d0*/  IMAD R34, R22, 0x8, R2 ;  /* 0x0000000816227824 */ /* 0x000fe200078e0202 */
[----:B------:R-:W-:Y:S01]  /*38e0*/  SHF.L.U32 R86, R147, 0x1f, RZ ;  /* 0x0000001f93567819 */ /* 0x000fe200000006ff */
[----:B------:R-:W-:Y:S03]  /*38f0*/  BSSY B1, `(.L_x_11403) ;  /* 0x0000003000017945 */ /* 0x000fe60003800000 */
[----:B------:R-:W0:Y:S02]  /*3900*/  SYNCS.PHASECHK.TRANS64.TRYWAIT P4, [R34+URZ+0x2d890], R86 ;  /* 0x02d89056220075a7 */ /* 0x000e24000808017f */
[----:B0-----:R-:W-:Y:S05]  /*3910*/  @!P4 BRA `(.L_x_11404) ;  /* 0x000002140030c947 */ /* 0x001fea0003800000 */
.L_x_11748:
[----:B------:R-:W-:Y:S05]  /*3920*/  BSYNC B1 ;  /* 0x0000000000017941 */ /* 0x000fea0003800000 */
.L_x_11403:
[----:B------:R-:W-:-:S03]  /*3930*/  UMOV UR4, 0xffffffff ;  /* 0xffffffff00047882 */ /* 0x000fc60000000000 */
[----:B------:R-:W-:Y:S05]  /*3940*/  BRA.DIV UR4, `(.L_x_11405) ;  /* 0x0000021604387947 */ /* 0x000fea000b800000 */
[----:B------:R-:W1:Y:S04]  /*3950*/  SHFL.IDX PT, R61, R61, RZ, 0x1e1f ;  /* 0x001e1fff3d3d7589 */ /* 0x000e6800000e0000 */
[----:B------:R-:W2:Y:S02]  /*3960*/  SHFL.IDX PT, R60, R60, RZ, 0x1e1f ;  /* 0x001e1fff3c3c7589 */ /* 0x000ea400000e0000 */
.L_x_11752:
[----:B------:R-:W-:Y:S05]  /*3970*/  @P3 BRA `(.L_x_11406) ;  /* 0x0000003800ac3947 */ /* 0x000fea0003800000 */
[----:B------:R-:W-:Y:S01]  /*3980*/  ISETP.NE.AND P3, PT, R29, RZ, PT ;  /* 0x000000ff1d00720c */ /* 0x000fe20003f65270 */
[----:B------:R-:W-:-:S12]  /*3990*/  BSSY B1, `(.L_x_11407) ;  /* 0x000003a000017945 */ /* 0x000fd80003800000 */
[----:B------:R-:W-:Y:S05]  /*39a0*/  @!P3 BRA `(.L_x_11408) ;  /* 0x0000000000e0b947 */ /* 0x000fea0003800000 */
[----:B------:R-:W3:Y:S01]  /*39b0*/  LDL.64 R88, [R1+0x18] ;  /* 0x0000180001587983 */ /* 0x000ee20000100a00 */
[----:B------:R-:W-:Y:S03]  /*39c0*/  BSSY B2, `(.L_x_11409) ;  /* 0x0000033000027945 */ /* 0x000fe60003800000 */
[----:B------:R4:W0:Y:S01]  /*39d0*/  LDS.128 R12, [R64+0x15000] ;  /* 0x01500000400c7984 */ /* 0x0008220000000c00 */
[----:B---3--:R-:W-:-:S13]  /*39e0*/  ISETP.GE.AND P3, PT, R88, R97, PT ;  /* 0x000000615800720c */ /* 0x008fda0003f66270 */
[----:B0---4-:R-:W-:Y:S05]  /*39f0*/  @P3 BRA `(.L_x_11410) ;  /* 0x0000000000bc3947 */ /* 0x011fea0003800000 */
        /* <DEDUP_REMOVED lines=17> */
[----:B------:R-:W-:-:S03]  /*3b10*/  LOP3.LUT R88, R14, 0xffff0000, RZ, 0xc0, !PT ;  /* 0xffff00000e587812 */ /* 0x000fc600078ec0ff */
[----:B------:R-:W-:Y:S01]  /*3b20*/  FFMA.FTZ R13, R62, R63, R13 ;  /* 0x0000003f3e0d7223 */ /* 0x000fe2000001000d */
[C---:B------:R-:W-:Y:S01]  /*3b30*/  IMAD.U32 R63, R56.reuse, 0x10000, RZ ;  /* 0x00010000383f7824 */ /* 0x040fe200078e00ff */
[----:B------:R-:W-:Y:S01]  /*3b40*/  LOP3.LUT R56, R56, 0xffff0000, RZ, 0xc0, !PT ;  /* 0xffff000038387812 */ /* 0x000fe200078ec0ff */
[----:B------:R-:W-:Y:S02]  /*3b50*/  IMAD.U32 R62, R14, 0x10000, RZ ;  /* 0x000100000e3e7824 */ /* 0x000fe400078e00ff */
[C---:B------:R-:W-:Y:S02]  /*3b60*/  IMAD.U32 R14, R59.reuse, 0x10000, RZ ;  /* 0x000100003b0e7824 */ /* 0x040fe400078e00ff */
        /* <DEDUP_REMOVED lines=24> */
.L_x_11410:
[----:B------:R-:W-:Y:S05]  /*3cf0*/  BSYNC B2 ;  /* 0x0000000000027941 */ /* 0x000fea0003800000 */
.L_x_11409:
[----:B--2---:R-:W-:-:S04]  /*3d00*/  LEA R56, P3, R18, R60, 0x1 ;  /* 0x0000003c12387211 */ /* 0x004fc800078608ff */
[----:B-1----:R-:W-:-:S05]  /*3d10*/  LEA.HI.X R57, R18, R61, R19, 0x1, P3 ;  /* 0x0000003d12397211 */ /* 0x002fca00018f0c13 */
[----:B------:R3:W-:Y:S04]  /*3d20*/  ST.E.128 desc[UR52][R56.64], R12 ;  /* 0x0000000c38007985 */ /* 0x0007e8000c101d34 */
.L_x_11408:
[----:B------:R-:W-:Y:S05]  /*3d30*/  BSYNC B1 ;  /* 0x0000000000017941 */ /* 0x000fea0003800000 */
.L_x_11407:
        /* <DEDUP_REMOVED lines=55> */
.L_x_11414:
[----:B------:R-:W-:Y:S05]  /*40b0*/  BSYNC B2 ;  /* 0x0000000000027941 */ /* 0x000fea0003800000 */
.L_x_11413:
[----:B------:R-:W3:Y:S01]  /*40c0*/  LDL R11, [R1+0x34] ;  /* 0x00003400010b7983 */ /* 0x000ee20000100800 */
[----:B--2---:R-:W-:Y:S02]  /*40d0*/  IMAD.MOV.U32 R52, RZ, RZ, R60 ;  /* 0x000000ffff347224 */ /* 0x004fe400078e003c */
[----:B-1----:R-:W-:Y:S02]  /*40e0*/  IMAD.MOV.U32 R53, RZ, RZ, R61 ;  /* 0x000000ffff357224 */ /* 0x002fe400078e003d */
[----:B---3--:R-:W-:-:S04]  /*40f0*/  IMAD.SHL.U32 R11, R11, 0x8, RZ ;  /* 0x000000080b0b7824 */ /* 0x008fc800078e00ff */
[----:B------:R-:W-:-:S05]  /*4100*/  IMAD.WIDE R52, R11, 0x2, R52 ;  /* 0x000000020b347825 */ /* 0x000fca00078e0234 */
[----:B------:R4:W-:Y:S02]  /*4110*/  ST.E.128 desc[UR52][R52.64], R12 ;  /* 0x0000000c34007985 */ /* 0x0009e4000c101d34 */
.L_x_11412:
[----:B------:R-:W-:Y:S05]  /*4120*/  BSYNC B1 ;  /* 0x0000000000017941 */ /* 0x000fea0003800000 */
.L_x_11411:
        /* <DEDUP_REMOVED lines=55> */
.L_x_11418:
[----:B------:R-:W-:Y:S05]  /*44a0*/  BSYNC B2 ;  /* 0x0000000000027941 */ /* 0x000fea0003800000 */
.L_x_11417:
[----:B------:R-:W3:Y:S01]  /*44b0*/  LDL R11, [R1+0x38] ;  /* 0x00003800010b7983 */ /* 0x000ee20000100800 */
[----:B--2---:R-:W-:Y:S02]  /*44c0*/  IMAD.MOV.U32 R48, RZ, RZ, R60 ;  /* 0x000000ffff307224 */ /* 0x004fe400078e003c */
[----:B-1----:R-:W-:Y:S02]  /*44d0*/  IMAD.MOV.U32 R49, RZ, RZ, R61 ;  /* 0x000000ffff317224 */ /* 0x002fe400078e003d */
[----:B---3--:R-:W-:-:S04]  /*44e0*/  IMAD.SHL.U32 R11, R11, 0x8, RZ ;  /* 0x000000080b0b7824 */ /* 0x008fc800078e00ff */
[----:B------:R-:W-:-:S05]  /*44f0*/  IMAD.WIDE R48, R11, 0x2, R48 ;  /* 0x000000020b307825 */ /* 0x000fca00078e0230 */
[----:B------:R1:W-:Y:S02]  /*4500*/  ST.E.128 desc[UR52][R48.64], R12 ;  /* 0x0000000c30007985 */ /* 0x0003e4000c101d34 */
.L_x_11416:
[----:B------:R-:W-:Y:S05]  /*4510*/  BSYNC B1 ;  /* 0x0000000000017941 */ /* 0x000fea0003800000 */
.L_x_11415:
        /* <DEDUP_REMOVED lines=8> */
[----:B------:R-:W-:Y:S02]  /*45a0*/  SHF.R.U64 R11, R44, 0x10, R45 ;  /* 0x000000102c0b7819 */ /* 0x000fe4000000122d */
[--C-:B------:R-:W-:Y:S02]  /*45b0*/  SHF.R.U64 R44, R46, 0x10, R47.reuse ;  /* 0x000000102e2c7819 */ /* 0x100fe4000000122f */
[----:B------:R-:W-:Y:S02]  /*45c0*/  SHF.R.U32.HI R46, RZ, 0x10, R47 ;  /* 0x00000010ff2e7819 */ /* 0x000fe4000001162f */
[C---:B------:R-:W-:Y:S02]  /*45d0*/  PRMT R44, R106.reuse, 0x5410, R44 ;  /* 0x000054106a2c7816 */ /* 0x040fe4000000002c */
[----:B------:R-:W-:Y:S02]  /*45e0*/  PRMT R11, R105, 0x5410, R11 ;  /* 0x00005410690b7816 */ /* 0x000fe4000000000b */
[----:B------:R-:W-:-:S02]  /*45f0*/  PRMT R106, R106, 0x5432, R46 ;  /* 0x000054326a6a7816 */ /* 0x000fc4000000002e */
[C---:B------:R-:W-:Y:S01]  /*4600*/  LOP3.LUT R48, R13.reuse, 0xffff0000, RZ, 0xc0, !PT ;  /* 0xffff00000d307812 */ /* 0x040fe200078ec0ff */
[----:B------:R-:W-:Y:S01]  /*4610*/  IMAD.U32 R13, R13, 0x10000, RZ ;  /* 0x000100000d0d7824 */ /* 0x000fe200078e00ff */
[C---:B------:R-:W-:Y:S01]  /*4620*/  LOP3.LUT R47, R44.reuse, 0xffff0000, RZ, 0xc0, !PT ;  /* 0xffff00002c2f7812 */ /* 0x040fe200078ec0ff */
[----:B------:R-:W-:Y:S01]  /*4630*/  IMAD.U32 R44, R44, 0x10000, RZ ;  /* 0x000100002c2c7824 */ /* 0x000fe200078e00ff */
[C---:B------:R-:W-:Y:S01]  /*4640*/  LOP3.LUT R46, R11.reuse, 0xffff0000, RZ, 0xc0, !PT ;  /* 0xffff00000b2e7812 */ /* 0x040fe200078ec0ff */
[----:B------:R-:W-:Y:S01]  /*4650*/  IMAD.U32 R11, R11, 0x10000, RZ ;  /* 0x000100000b0b7824 */ /* 0x000fe200078e00ff */
[----:B------:R-:W-:Y:S01]  /*4660*/  SHF.R.U32.HI R45, RZ, 0x10, R45 ;  /* 0x00000010ff2d7819 */ /* 0x000fe2000001162d */
[C---:B------:R-:W-:Y:S02]  /*4670*/  FMUL.FTZ R49, R48.reuse, R47 ;  /* 0x0000002f30317220 */ /* 0x040fe40000410000 */
[-C--:B------:R-:W-:Y:S01]  /*4680*/  FMUL.FTZ R48, R48, R46.reuse ;  /* 0x0000002e30307220 */ /* 0x080fe20000410000 */
[----:B------:R-:W-:Y:S01]  /*4690*/  PRMT R45, R105, 0x5432, R45 ;  /* 0x00005432692d7816 */ /* 0x000fe2000000002d */
[----:B------:R-:W-:-:S02]  /*46a0*/  FFMA.FTZ R46, R13, R46, -R49 ;  /* 0x0000002e0d2e7223 */ /* 0x000fc40000010831 */
[----:B------:R-:W-:Y:S01]  /*46b0*/  FFMA.FTZ R13, R13, R47, R48 ;  /* 0x0000002f0d0d7223 */ /* 0x000fe20000010030 */
[----:B------:R-:W-:Y:S01]  /*46c0*/  LOP3.LUT R48, R14, 0xffff0000, RZ, 0xc0, !PT ;  /* 0xffff00000e307812 */ /* 0x000fe200078ec0ff */
[C---:B------:R-:W-:Y:S01]  /*46d0*/  IMAD.U32 R47, R106.reuse, 0x10000, RZ ;  /* 0x000100006a2f7824 */ /* 0x040fe200078e00ff */
[----:B------:R-:W-:Y:S01]  /*46e0*/  LOP3.LUT R106, R106, 0xffff0000, RZ, 0xc0, !PT ;  /* 0xffff00006a6a7812 */ /* 0x000fe200078ec0ff */
[C---:B------:R-:W-:Y:S01]  /*46f0*/  IMAD.U32 R49, R45.reuse, 0x10000, RZ ;  /* 0x000100002d317824 */ /* 0x040fe200078e00ff */
[----:B------:R-:W-:Y:S01]  /*4700*/  LOP3.LUT R45, R45, 0xffff0000, RZ, 0xc0, !PT ;  /* 0xffff00002d2d7812 */ /* 0x000fe200078ec0ff */
[----:B------:R-:W-:Y:S01]  /*4710*/  FMUL.FTZ R50, R48, R47 ;  /* 0x0000002f30327220 */ /* 0x000fe20000410000 */
[----:B------:R-:W-:Y:S02]  /*4720*/  IMAD.U32 R14, R14, 0x10000, RZ ;  /* 0x000100000e0e7824 */ /* 0x000fe400078e00ff */
[-C--:B------:R-:W-:Y:S01]  /*4730*/  FMUL.FTZ R48, R48, R49.reuse ;  /* 0x0000003130307220 */ /* 0x080fe20000410000 */
[----:B------:R-:W-:Y:S01]  /*4740*/  F2FP.BF16.F32.PACK_AB R13, R13, R46 ;  /* 0x0000002e0d0d723e */ /* 0x000fe200000010ff */
[----:B------:R-:W-:-:S02]  /*4750*/  FFMA.FTZ R50, R14, R49, -R50 ;  /* 0x000000310e327223 */ /* 0x000fc40000010832 */
[----:B------:R-:W-:Y:S01]  /*4760*/  FFMA.FTZ R48, R14, R47, R48 ;  /* 0x0000002f0e307223 */ /* 0x000fe20000010030 */
[C---:B------:R-:W-:Y:S01]  /*4770*/  LOP3.LUT R14, R15.reuse, 0xffff0000, RZ, 0xc0, !PT ;  /* 0xffff00000f0e7812 */ /* 0x040fe200078ec0ff */
[----:B------:R-:W-:-:S04]  /*4780*/  IMAD.U32 R15, R15, 0x10000, RZ ;  /* 0x000100000f0f7824 */ /* 0x000fc800078e00ff */
[C---:B------:R-:W-:Y:S01]  /*4790*/  FMUL.FTZ R47, R14.reuse, R106 ;  /* 0x0000006a0e2f7220 */ /* 0x040fe20000410000 */
[----:B------:R-:W-:-:S03]  /*47a0*/  FMUL.FTZ R14, R14, R45 ;  /* 0x0000002d0e0e7220 */ /* 0x000fc60000410000 */
[C---:B------:R-:W-:Y:S01]  /*47b0*/  FFMA.FTZ R47, R15.reuse, R45, -R47 ;  /* 0x0000002d0f2f7223 */ /* 0x040fe2000001082f */
[----:B------:R-:W-:Y:S01]  /*47c0*/  FFMA.FTZ R14, R15, R106, R14 ;  /* 0x0000006a0f0e7223 */ /* 0x000fe2000001000e */
[C---:B------:R-:W-:Y:S01]  /*47d0*/  LOP3.LUT R15, R12.reuse, 0xffff0000, RZ, 0xc0, !PT ;  /* 0xffff00000c0f7812 */ /* 0x040fe200078ec0ff */
[----:B------:R-:W-:-:S04]  /*47e0*/  IMAD.U32 R12, R12, 0x10000, RZ ;  /* 0x000100000c0c7824 */ /* 0x000fc800078e00ff */
[C---:B------:R-:W-:Y:S01]  /*47f0*/  FMUL.FTZ R45, R15.reuse, R44 ;  /* 0x0000002c0f2d7220 */ /* 0x040fe20000410000 */
[----:B------:R-:W-:-:S03]  /*4800*/  FMUL.FTZ R15, R15, R11 ;  /* 0x0000000b0f0f7220 */ /* 0x000fc60000410000 */
[C---:B------:R-:W-:Y:S01]  /*4810*/  FFMA.FTZ R45, R12.reuse, R11, -R45 ;  /* 0x0000000b0c2d7223 */ /* 0x040fe2000001082d */
[----:B------:R-:W-:Y:S01]  /*4820*/  FFMA.FTZ R12, R12, R44, R15 ;  /* 0x0000002c0c0c7223 */ /* 0x000fe2000001000f */
[----:B------:R-:W-:Y:S02]  /*4830*/  F2FP.BF16.F32.PACK_AB R15, R14, R47 ;  /* 0x0000002f0e0f723e */ /* 0x000fe400000010ff */
[----:B------:R-:W-:Y:S02]  /*4840*/  F2FP.BF16.F32.PACK_AB R14, R48, R50 ;  /* 0x00000032300e723e */ /* 0x000fe400000010ff */
[----:B------:R-:W-:-:S07]  /*4850*/  F2FP.BF16.F32.PACK_AB R12, R12, R45 ;  /* 0x0000002d0c0c723e */ /* 0x000fce00000010ff */
.L_x_11422:
[----:B------:R-:W-:Y:S05]  /*4860*/  BSYNC B2 ;  /* 0x0000000000027941 */ /* 0x000fea0003800000 */
.L_x_11421:
[----:B------:R-:W3:Y:S01]  /*4870*/  LDL R11, [R1+0x4c] ;  /* 0x00004c00010b7983 */ /* 0x000ee20000100800 */
[----:B--2---:R-:W-:-:S04]  /*4880*/  LEA R44, P3, R137, R60, 0x1 ;  /* 0x0000003c892c7211 */ /* 0x004fc800078608ff */
[----:B---3--:R-:W-:-:S05]  /*4890*/  LEA.HI.X R45, R137, R61, R11, 0x1, P3 ;  /* 0x0000003d892d7211 */ /* 0x008fca00018f0c0b */
[----:B------:R1:W-:Y:S04]  /*48a0*/  ST.E.128 desc[UR52][R44.64], R12 ;  /* 0x0000000c2c007985 */ /* 0x0003e8000c101d34 */
.L_x_11420:
[----:B------:R-:W-:Y:S05]  /*48b0*/  BSYNC B1 ;  /* 0x0000000000017941 */ /* 0x000fea0003800000 */
.L_x_11419:
[----:B------:R-:W-:Y:S01]  /*48c0*/  LOP3.LUT P3, RZ, R28, 0x10, RZ, 0xc0, !PT ;  /* 0x000000101cff7812 */ /* 0x000fe2000786c0ff */
[----:B------:R-:W-:-:S12]  /*48d0*/  BSSY B1, `(.L_x_11423) ;  /* 0x0000038000017945 */ /* 0x000fd80003800000 */
[----:B------:R-:W-:Y:S05]  /*48e0*/  @!P3 BRA `(.L_x_11424) ;  /* 0x0000000000d8b947 */ /* 0x000fea0003800000 */
[----:B-1-34-:R-:W3:Y:S04]  /*48f0*/  LDL R12, [R1+0x48] ;  /* 0x00004800010c7983 */ /* 0x01aee80000100800 */
[----:B------:R-:W4:Y:S01]  /*4900*/  LDL R11, [R1+0x50] ;  /* 0x00005000010b7983 */ /* 0x000f220000100800 */
[C---:B--2---:R-:W-:Y:S01]  /*4910*/  LEA R44, P3, R136.reuse, R60, 0x1 ;  /* 0x0000003c882c7211 */ /* 0x044fe200078608ff */
[----:B------:R-:W-:Y:S03]  /*4920*/  BSSY B2, `(.L_x_11425) ;  /* 0x0000031000027945 */ /* 0x000fe60003800000 */
[----:B---3--:R-:W-:Y:S02]  /*4930*/  LEA.HI.X R45, R136, R61, R12, 0x1, P3 ;  /* 0x0000003d882d7211 */ /* 0x008fe400018f0c0c */
[----:B------:R1:W2:Y:S01]  /*4940*/  LDS.128 R12, [R64+0x19000] ;  /* 0x01900000400c7984 */ /* 0x0002a20000000c00 */
[----:B----4-:R-:W-:-:S13]  /*4950*/  ISETP.GE.AND P3, PT, R11, R97, PT ;  /* 0x000000610b00720c */ /* 0x010fda0003f66270 */
[----:B-1----:R-:W-:Y:S05]  /*4960*/  @P3 BRA `(.L_x_11426) ;  /* 0x0000000000b03947 */ /* 0x002fea0003800000 */
[--C-:B------:R-:W-:Y:S02]  /*4970*/  SHF.R.U64 R46, R40, 0x10, R41.reuse ;  /* 0x00000010282e7819 */ /* 0x100fe40000001229 */
[----:B------:R-:W-:Y:S02]  /*4980*/  SHF.R.U32.HI R40, RZ, 0x10, R41 ;  /* 0x00000010ff287819 */ /* 0x000fe40000011629 */
[----:B------:R-:W-:Y:S01]  /*4990*/  SHF.R.U64 R41, R42, 0x10, R43 ;  /* 0x000000102a297819 */ /* 0x000fe2000000122b */
[----:B--2---:R-:W-:Y:S01]  /*49a0*/  IMAD.U32 R42, R13, 0x10000, RZ ;  /* 0x000100000d2a7824 */ /* 0x004fe200078e00ff */
[----:B------:R-:W-:Y:S02]  /*49b0*/  PRMT R11, R103, 0x5410, R46 ;  /* 0x00005410670b7816 */ /* 0x000fe4000000002e */
[----:B------:R-:W-:Y:S02]  /*49c0*/  PRMT R41, R104, 0x5410, R41 ;  /* 0x0000541068297816 */ /* 0x000fe40000000029 */
[----:B------:R-:W-:-:S02]  /*49d0*/  LOP3.LUT R46, R13, 0xffff0000, RZ, 0xc0, !PT ;  /* 0xffff00000d2e7812 */ /* 0x000fc400078ec0ff */
[C---:B------:R-:W-:Y:S01]  /*49e0*/  LOP3.LUT R47, R41.reuse, 0xffff0000, RZ, 0xc0, !PT ;  /* 0xffff0000292f7812 */ /* 0x040fe200078ec0ff */
[----:B------:R-:W-:Y:S01]  /*49f0*/  IMAD.U32 R41, R41, 0x10000, RZ ;  /* 0x0001000029297824 */ /* 0x000fe200078e00ff */
[----:B------:R-:W-:Y:S02]  /*4a00*/  LOP3.LUT R49, R11, 0xffff0000, RZ, 0xc0, !PT ;  /* 0xffff00000b317812 */ /* 0x000fe400078ec0ff */
[----:B------:R-:W-:Y:S01]  /*4a10*/  SHF.R.U32.HI R43, RZ, 0x10, R43 ;  /* 0x00000010ff2b7819 */ /* 0x000fe2000001162b */
[C---:B------:R-:W-:Y:S01]  /*4a20*/  FMUL.FTZ R13, R46.reuse, R47 ;  /* 0x0000002f2e0d7220 */ /* 0x040fe20000410000 */
[----:B------:R-:W-:Y:S01]  /*4a30*/  PRMT R40, R103, 0x5432, R40 ;  /* 0x0000543267287816 */ /* 0x000fe20000000028 */
[-C--:B------:R-:W-:Y:S01]  /*4a40*/  FMUL.FTZ R46, R46, R49.reuse ;  /* 0x000000312e2e7220 */ /* 0x080fe20000410000 */
[----:B------:R-:W-:Y:S01]  /*4a50*/  PRMT R43, R104, 0x5432, R43 ;  /* 0x00005432682b7816 */ /* 0x000fe2000000002b */
[C---:B------:R-:W-:Y:S02]  /*4a60*/  FFMA.FTZ R13, R42.reuse, R49, -R13 ;  /* 0x000000312a0d7223 */ /* 0x040fe4000001080d */
[----:B------:R-:W-:Y:S01]  /*4a70*/  FFMA.FTZ R42, R42, R47, R46 ;  /* 0x0000002f2a2a7223 */ /* 0x000fe2000001002e */
[----:B------:R-:W-:Y:S01]  /*4a80*/  LOP3.LUT R46, R14, 0xffff0000, RZ, 0xc0, !PT ;  /* 0xffff00000e2e7812 */ /* 0x000fe200078ec0ff */
[C---:B------:R-:W-:Y:S01]  /*4a90*/  IMAD.U32 R47, R43.reuse, 0x10000, RZ ;  /* 0x000100002b2f7824 */ /* 0x040fe200078e00ff */
[----:B------:R-:W-:Y:S01]  /*4aa0*/  LOP3.LUT R43, R43, 0xffff0000, RZ, 0xc0, !PT ;  /* 0xffff00002b2b7812 */ /* 0x000fe200078ec0ff */
[----:B------:R-:W-:Y:S01]  /*4ab0*/  IMAD.U32 R49, R40, 0x10000, RZ ;  /* 0x0001000028317824 */ /* 0x000fe200078e00ff */
[----:B------:R-:W-:Y:S01]  /*4ac0*/  F2FP.BF16.F32.PACK_AB R13, R42, R13 ;  /* 0x0000000d2a0d723e */ /* 0x000fe200000010ff */
[----:B------:R-:W-:Y:S01]  /*4ad0*/  FMUL.FTZ R51, R46, R47 ;  /* 0x0000002f2e337220 */ /* 0x000fe20000410000 */
[----:B------:R-:W-:-:S02]  /*4ae0*/  IMAD.U32 R14, R14, 0x10000, RZ ;  /* 0x000100000e0e7824 */ /* 0x000fc400078e00ff */
[-C--:B------:R-:W-:Y:S02]  /*4af0*/  FMUL.FTZ R46, R46, R49.reuse ;  /* 0x000000312e2e7220 */ /* 0x080fe40000410000 */
[C---:B------:R-:W-:Y:S02]  /*4b00*/  FFMA.FTZ R48, R14.reuse, R49, -R51 ;  /* 0x000000310e307223 */ /* 0x040fe40000010833 */
[----:B------:R-:W-:Y:S01]  /*4b10*/  FFMA.FTZ R47, R14, R47, R46 ;  /* 0x0000002f0e2f7223 */ /* 0x000fe2000001002e */
[----:B------:R-:W-:Y:S02]  /*4b20*/  LOP3.LUT R14, R40, 0xffff0000, RZ, 0xc0, !PT ;  /* 0xffff0000280e7812 */ /* 0x000fe400078ec0ff */
[C---:B------:R-:W-:Y:S01]  /*4b30*/  LOP3.LUT R40, R15.reuse, 0xffff0000, RZ, 0xc0, !PT ;  /* 0xffff00000f287812 */ /* 0x040fe200078ec0ff */
[----:B------:R-:W-:-:S04]  /*4b40*/  IMAD.U32 R15, R15, 0x10000, RZ ;  /* 0x000100000f0f7824 */ /* 0x000fc800078e00ff */
        /* <DEDUP_REMOVED lines=9> */
[----:B------:R-:W-:Y:S01]  /*4be0*/  FMUL.FTZ R46, R11, R40 ;  /* 0x000000280b2e7220 */ /* 0x000fe20000410000 */
[----:B------:R-:W-:-:S02]  /*4bf0*/  F2FP.BF16.F32.PACK_AB R14, R47, R48 ;  /* 0x000000302f0e723e */ /* 0x000fc400000010ff */
[C---:B------:R-:W-:Y:S01]  /*4c00*/  FFMA.FTZ R43, R12.reuse, R40, -R43 ;  /* 0x000000280c2b7223 */ /* 0x040fe2000001082b */
[----:B------:R-:W-:-:S05]  /*4c10*/  FFMA.FTZ R46, R12, R41, R46 ;  /* 0x000000290c2e7223 */ /* 0x000fca000001002e */
[----:B------:R-:W-:-:S07]  /*4c20*/  F2FP.BF16.F32.PACK_AB R12, R46, R43 ;  /* 0x0000002b2e0c723e */ /* 0x000fce00000010ff */
.L_x_11426:
[----:B------:R-:W-:Y:S05]  /*4c30*/  BSYNC B2 ;  /* 0x0000000000027941 */ /* 0x000fea0003800000 */
.L_x_11425:
[----:B--2---:R1:W-:Y:S02]  /*4c40*/  ST.E.128 desc[UR52][R44.64], R12 ;  /* 0x0000000c2c007985 */ /* 0x0043e4000c101d34 */
.L_x_11424:
[----:B------:R-:W-:Y:S05]  /*4c50*/  BSYNC B1 ;  /* 0x0000000000017941 */ /* 0x000fea0003800000 */
.L_x_11423:
[----:B------:R-:W-:-:S13]  /*4c60*/  LOP3.LUT P3, RZ, R28, 0x20, RZ, 0xc0, !PT ;  /* 0x000000201cff7812 */ /* 0x000fda000786c0ff */
        /* <DEDUP_REMOVED lines=9> */
[----:B------:R-:W-:Y:S02]  /*4d00*/  SHF.R.U64 R43, R38, 0x10, R39 ;  /* 0x00000010262b7819 */ /* 0x000fe40000001227 */
[--C-:B------:R-:W-:Y:S01]  /*4d10*/  SHF.R.U64 R44, R36, 0x10, R37.reuse ;  /* 0x00000010242c7819 */ /* 0x100fe20000001225 */
[C---:B--2---:R-:W-:Y:S01]  /*4d20*/  IMAD.U32 R36, R14.reuse, 0x10000, RZ ;  /* 0x000100000e247824 */ /* 0x044fe200078e00ff */
[----:B------:R-:W-:Y:S02]  /*4d30*/  SHF.R.U32.HI R42, RZ, 0x10, R37 ;  /* 0x00000010ff2a7819 */ /* 0x000fe40000011625 */
[----:B------:R-:W-:Y:S02]  /*4d40*/  SHF.R.U32.HI R45, RZ, 0x10, R39 ;  /* 0x00000010ff2d7819 */ /* 0x000fe40000011627 */
[----:B------:R-:W-:Y:S01]  /*4d50*/  LOP3.LUT R37, R14, 0xffff0000, RZ, 0xc0, !PT ;  /* 0xffff00000e257812 */ /* 0x000fe200078ec0ff */
[C---:B------:R-:W-:Y:S01]  /*4d60*/  IMAD.U32 R14, R15.reuse, 0x10000, RZ ;  /* 0x000100000f0e7824 */ /* 0x040fe200078e00ff */
[----:B------:R-:W-:-:S02]  /*4d70*/  LOP3.LUT R11, R15, 0xffff0000, RZ, 0xc0, !PT ;  /* 0xffff00000f0b7812 */ /* 0x000fc400078ec0ff */
[C---:B------:R-:W-:Y:S02]  /*4d80*/  PRMT R39, R102.reuse, 0x5410, R43 ;  /* 0x0000541066277816 */ /* 0x040fe4000000002b */
[----:B------:R-:W-:Y:S02]  /*4d90*/  PRMT R15, R101, 0x5410, R44 ;  /* 0x00005410650f7816 */ /* 0x000fe4000000002c */
[----:B------:R-:W-:Y:S02]  /*4da0*/  PRMT R102, R102, 0x5432, R45 ;  /* 0x0000543266667816 */ /* 0x000fe4000000002d */
[----:B------:R-:W-:Y:S02]  /*4db0*/  LOP3.LUT R43, R13, 0xffff0000, RZ, 0xc0, !PT ;  /* 0xffff00000d2b7812 */ /* 0x000fe400078ec0ff */
[----:B------:R-:W-:Y:S01]  /*4dc0*/  LOP3.LUT R46, R39, 0xffff0000, RZ, 0xc0, !PT ;  /* 0xffff0000272e7812 */ /* 0x000fe200078ec0ff */
[C---:B------:R-:W-:Y:S01]  /*4dd0*/  IMAD.U32 R38, R102.reuse, 0x10000, RZ ;  /* 0x0001000066267824 */ /* 0x040fe200078e00ff */
[----:B------:R-:W-:Y:S01]  /*4de0*/  PRMT R101, R101, 0x5432, R42 ;  /* 0x0000543265657816 */ /* 0x000fe2000000002a */
[----:B------:R-:W-:Y:S01]  /*4df0*/  IMAD.U32 R42, R13, 0x10000, RZ ;  /* 0x000100000d2a7824 */ /* 0x000fe200078e00ff */
[----:B------:R-:W-:Y:S01]  /*4e00*/  LOP3.LUT R44, R15, 0xffff0000, RZ, 0xc0, !PT ;  /* 0xffff00000f2c7812 */ /* 0x000fe200078ec0ff */
[----:B------:R-:W-:Y:S01]  /*4e10*/  FMUL.FTZ R13, R43, R46 ;  /* 0x0000002e2b0d7220 */ /* 0x000fe20000410000 */
[----:B------:R-:W-:Y:S01]  /*4e20*/  FMUL.FTZ R47, R37, R38 ;  /* 0x00000026252f7220 */ /* 0x000fe20000410000 */
[----:B------:R-:W-:Y:S01]  /*4e30*/  IMAD.U32 R45, R101, 0x10000, RZ ;  /* 0x00010000652d7824 */ /* 0x000fe200078e00ff */
[----:B------:R-:W-:Y:S01]  /*4e40*/  LOP3.LUT R102, R102, 0xffff0000, RZ, 0xc0, !PT ;  /* 0xffff000066667812 */ /* 0x000fe200078ec0ff */
[-C--:B------:R-:W-:Y:S01]  /*4e50*/  FMUL.FTZ R43, R43, R44.reuse ;  /* 0x0000002c2b2b7220 */ /* 0x080fe20000410000 */
[C---:B------:R-:W-:Y:S01]  /*4e60*/  FFMA.FTZ R13, R42.reuse, R44, -R13 ;  /* 0x0000002c2a0d7223 */ /* 0x040fe2000001080d */
[----:B------:R-:W-:Y:S01]  /*4e70*/  LOP3.LUT R101, R101, 0xffff0000, RZ, 0xc0, !PT ;  /* 0xffff000065657812 */ /* 0x000fe200078ec0ff */
[----:B------:R-:W-:Y:S01]  /*4e80*/  FMUL.FTZ R37, R37, R45 ;  /* 0x0000002d25257220 */ /* 0x000fe20000410000 */
[----:B------:R-:W-:Y:S01]  /*4e90*/  FFMA.FTZ R42, R42, R46, R43 ;  /* 0x0000002e2a2a7223 */ /* 0x000fe2000001002b */
[C---:B------:R-:W-:Y:S01]  /*4ea0*/  LOP3.LUT R44, R12.reuse, 0xffff0000, RZ, 0xc0, !PT ;  /* 0xffff00000c2c7812 */ /* 0x040fe200078ec0ff */
[----:B------:R-:W-:-:S02]  /*4eb0*/  IMAD.U32 R43, R12, 0x10000, RZ ;  /* 0x000100000c2b7824 */ /* 0x000fc400078e00ff */
[C---:B------:R-:W-:Y:S01]  /*4ec0*/  FFMA.FTZ R12, R36.reuse, R45, -R47 ;  /* 0x0000002d240c7223 */ /* 0x040fe2000001082f */
[----:B------:R-:W-:Y:S02]  /*4ed0*/  IMAD.U32 R39, R39, 0x10000, RZ ;  /* 0x0001000027277824 */ /* 0x000fe400078e00ff */
[----:B------:R-:W-:Y:S01]  /*4ee0*/  FMUL.FTZ R45, R11, R102 ;  /* 0x000000660b2d7220 */ /* 0x000fe20000410000 */
[----:B------:R-:W-:Y:S02]  /*4ef0*/  IMAD.U32 R15, R15, 0x10000, RZ ;  /* 0x000100000f0f7824 */ /* 0x000fe400078e00ff */
        /* <DEDUP_REMOVED lines=12> */
.L_x_11428:
[----:B------:R-:W-:Y:S05]  /*4fc0*/  BSYNC B1 ;  /* 0x0000000000017941 */ /* 0x000fea0003800000 */
.L_x_11427:
[----:B--2---:R1:W-:Y:S01]  /*4fd0*/  ST.E.128 desc[UR52][R40.64], R12 ;  /* 0x0000000c28007985 */ /* 0x0043e2000c101d34 */
[----:B------:R-:W-:Y:S05]  /*4fe0*/  BRA `(.L_x_11406) ;  /* 0x0000002400107947 */ /* 0x000fea0003800000 */
.L_x_11399:
        /* <DEDUP_REMOVED lines=13> */
[----:B0-----:R-:W-:-:S02]  /*50c0*/  VIADD R37, R36, 0xffffff80 ;  /* 0xffffff8024257836 */ /* 0x001fc40000000000 */
[----:B------:R-:W-:-:S05]  /*50d0*/  VIADD R36, R36, 0xffffff80 ;  /* 0xffffff8024247836 */ /* 0x000fca0000000000 */
[----:B------:R-:W-:-:S04]  /*50e0*/  LEA.HI R36, R36, R37, RZ, 0x1 ;  /* 0x0000002524247211 */ /* 0x000fc800078f08ff */
[----:B------:R-:W-:-:S04]  /*50f0*/  SHF.R.S32.HI R36, RZ, 0x1, R36 ;  /* 0x00000001ff247819 */ /* 0x000fc80000011424 */
[----:B------:R-:W-:Y:S02]  /*5100*/  ISETP.GE.AND P3, PT, R36, R85, PT ;  /* 0x000000552400720c */ /* 0x000fe40003f66270 */
[----:B------:R-:W-:-:S11]  /*5110*/  CS2R R36, SRZ ;  /* 0x0000000000247805 */ /* 0x000fd6000001ff00 */
[----:B------:R-:W-:Y:S05]  /*5120*/  @P3 BRA `(.L_x_11430) ;  /* 0x00000000007c3947 */ /* 0x000fea0003800000 */
        /* <DEDUP_REMOVED lines=31> */
.L_x_11430:
[----:B------:R-:W-:Y:S05]  /*5320*/  BSYNC B1 ;  /* 0x0000000000017941 */ /* 0x000fea0003800000 */
.L_x_11429:
        /* <DEDUP_REMOVED lines=43> */
.L_x_11431:
[----:B------:R-:W-:Y:S01]  /*55e0*/  IMAD R34, R22, 0x8, R2 ;  /* 0x0000000816227824 */ /* 0x000fe200078e0202 */
[----:B------:R-:W-:Y:S01]  /*55f0*/  SHF.L.U32 R86, R147, 0x1f, RZ ;  /* 0x0000001f93567819 */ /* 0x000fe200000006ff */
[----:B------:R-:W-:Y:S03]  /*5600*/  BSSY B1, `(.L_x_11432) ;  /* 0x0000003000017945 */ /* 0x000fe60003800000 */
[----:B------:R-:W0:Y:S02]  /*5610*/  SYNCS.PHASECHK.TRANS64.TRYWAIT P4, [R34+URZ+0x2d890], R86 ;  /* 0x02d89056220075a7 */ /* 0x000e24000808017f */
[----:B0-----:R-:W-:Y:S05]  /*5620*/  @!P4 BRA `(.L_x_11433) ;  /* 0x000001f8004cc947 */ /* 0x001fea0003800000 */
.L_x_11753:
[----:B------:R-:W-:Y:S05]  /*5630*/  BSYNC B1 ;  /* 0x0000000000017941 */ /* 0x000fea0003800000 */
.L_x_11432:
[----:B------:R-:W-:-:S03]  /*5640*/  UMOV UR4, 0xffffffff ;  /* 0xffffffff00047882 */ /* 0x000fc60000000000 */
[----:B------:R-:W-:Y:S05]  /*5650*/  BRA.DIV UR4, `(.L_x_11434) ;  /* 0x000001fa04547947 */ /* 0x000fea000b800000 */
[----:B------:R1:W2:Y:S04]  /*5660*/  SHFL.IDX PT, R89, R61, RZ, 0x1e1f ;  /* 0x001e1fff3d597589 */ /* 0x0002a800000e0000 */
[----:B------:R1:W3:Y:S02]  /*5670*/  SHFL.IDX PT, R88, R60, RZ, 0x1e1f ;  /* 0x001e1fff3c587589 */ /* 0x0002e400000e0000 */
.L_x_11757:
[----:B------:R-:W-:Y:S05]  /*5680*/  @P3 BRA `(.L_x_11406) ;  /* 0x0000001c00683947 */ /* 0x000fea0003800000 */
[----:B------:R-:W4:Y:S01]  /*5690*/  LDC R11, c[0x0][0x2f4] ;  /* 0x0000bd00ff0b7b82 */ /* 0x000f220000000800 */
[----:B------:R-:W-:Y:S01]  /*56a0*/  ISETP.NE.AND P3, PT, R29, RZ, PT ;  /* 0x000000ff1d00720c */ /* 0x000fe20003f65270 */
[----:B------:R-:W-:Y:S01]  /*56b0*/  BSSY B1, `(.L_x_11435) ;  /* 0x0000080000017945 */ /* 0x000fe20003800000 */
[----:B----4-:R-:W-:-:S11]  /*56c0*/  IMAD.IADD R101, R11, 0x1, -R98 ;  /* 0x000000010b657824 */ /* 0x010fd600078e0a62 */
[----:B------:R-:W-:Y:S05]  /*56d0*/  @!P3 BRA `(.L_x_11436) ;  /* 0x0000000400f4b947 */ /* 0x000fea0003800000 */
[----:B-1----:R-:W4:Y:S04]  /*56e0*/  LDL R60, [R1+0x20] ;  /* 0x00002000013c7983 */ /* 0x002f280000100800 */
[----:B------:R-:W5:Y:S04]  /*56f0*/  LDL R15, [R1+0x24] ;  /* 0x00002400010f7983 */ /* 0x000f680000100800 */
[----:B------:R-:W2:Y:S01]  /*5700*/  LDL R14, [R1+0x28] ;  /* 0x00002800010e7983 */ /* 0x000ea20000100800 */
[----:B------:R-:W-:Y:S01]  /*5710*/  SEL R12, R98, R101, !P0 ;  /* 0x00000065620c7207 */ /* 0x000fe20004000000 */
[----:B------:R-:W-:Y:S01]  /*5720*/  BSSY B2, `(.L_x_11437) ;  /* 0x0000072000027945 */ /* 0x000fe20003800000 */
[----:B------:R-:W-:-:S02]  /*5730*/  ISETP.GE.AND P3, PT, R18, R97, PT ;  /* 0x000000611200720c */ /* 0x000fc40003f66270 */
[----:B------:R-:W-:-:S04]  /*5740*/  SHF.R.S32.HI R13, RZ, 0x1f, R12 ;  /* 0x0000001fff0d7819 */ /* 0x000fc8000001140c */
[----:B------:R-:W-:-:S04]  /*5750*/  LEA.HI R13, R13, R12, RZ, 0x4 ;  /* 0x0000000c0d0d7211 */ /* 0x000fc800078f20ff */
[----:B------:R-:W-:-:S04]  /*5760*/  SHF.R.S32.HI R13, RZ, 0x4, R13 ;  /* 0x00000004ff0d7819 */ /* 0x000fc8000001140d */
        /* <DEDUP_REMOVED lines=8> */
[----:B--2---:R-:W-:-:S05]  /*57f0*/  IADD3 R12, R13, R12, R14 ;  /* 0x0000000c0d0c7210 */ /* 0x004fca0007ffe00e */
[C---:B------:R-:W-:Y:S02]  /*5800*/  IMAD R60, R22.reuse, 0x3000, R12 ;  /* 0x00003000163c7824 */ /* 0x040fe400078e020c */
[----:B------:R-:W-:Y:S02]  /*5810*/  IMAD R12, R22, 0x3000, R95 ;  /* 0x00003000160c7824 */ /* 0x000fe400078e025f */
[--C-:B------:R-:W-:Y:S02]  /*5820*/  IMAD R60, R60, 0x2, R2.reuse ;  /* 0x000000023c3c7824 */ /* 0x100fe400078e0202 */
[----:B------:R-:W-:-:S04]  /*5830*/  IMAD R12, R12, 0x2, R2 ;  /* 0x000000020c0c7824 */ /* 0x000fc800078e0202 */
[----:B------:R-:W1:Y:S04]  /*5840*/  LDS.128 R60, [R60+0x15400] ;  /* 0x015400003c3c7984 */ /* 0x000e680000000c00 */
[----:B------:R-:W2:Y:S01]  /*5850*/  LDS.128 R12, [R12+0x15400] ;  /* 0x015400000c0c7984 */ /* 0x000ea20000000c00 */
        /* <DEDUP_REMOVED lines=20> */
[----:B--2---:R-:W-:Y:S02]  /*59a0*/  IMAD.U32 R105, R13, 0x10000, RZ ;  /* 0x000100000d697824 */ /* 0x004fe400078e00ff */
        /* <DEDUP_REMOVED lines=73> */
.L_x_11438:
[----:B------:R-:W-:Y:S05]  /*5e40*/  BSYNC B2 ;  /* 0x0000000000027941 */ /* 0x000fea0003800000 */
.L_x_11437:
[----:B---3--:R-:W-:-:S04]  /*5e50*/  LEA R44, P3, R20, R88, 0x1 ;  /* 0x00000058142c7211 */ /* 0x008fc800078608ff */
[----:B------:R-:W-:Y:S02]  /*5e60*/  LEA.HI.X R45, R20, R89, R92, 0x1, P3 ;  /* 0x00000059142d7211 */ /* 0x000fe400018f0c5c */
[----:B------:R-:W-:-:S03]  /*5e70*/  ISETP.GE.AND P3, PT, R102, R11, PT ;  /* 0x0000000b6600720c */ /* 0x000fc60003f66270 */
[----:B--2---:R2:W-:Y:S10]  /*5e80*/  ST.E.128 desc[UR52][R44.64], R12 ;  /* 0x0000000c2c007985 */ /* 0x0045f4000c101d34 */
[----:B--2---:R-:W-:-:S05]  /*5e90*/  @!P3 IMAD.WIDE R12, R102, 0x2, R88 ;  /* 0x00000002660cb825 */ /* 0x004fca00078e0258 */
[----:B-1----:R4:W-:Y:S02]  /*5ea0*/  @!P3 ST.E.128 desc[UR52][R12.64], R60 ;  /* 0x0000003c0c00b985 */ /* 0x0029e4000c101d34 */
.L_x_11436:
[----:B------:R-:W-:Y:S05]  /*5eb0*/  BSYNC B1 ;  /* 0x0000000000017941 */ /* 0x000fea0003800000 */
.L_x_11435:
[----:B------:R-:W-:Y:S01]  /*5ec0*/  ISETP.NE.AND P3, PT, R30, RZ, PT ;  /* 0x000000ff1e00720c */ /* 0x000fe20003f65270 */
[----:B------:R-:W-:-:S12]  /*5ed0*/  BSSY B1, `(.L_x_11439) ;  /* 0x0000081000017945 */ /* 0x000fd80003800000 */
[----:B------:R-:W-:Y:S05]  /*5ee0*/  @!P3 BRA `(.L_x_11440) ;  /* 0x0000000400fcb947 */ /* 0x000fea0003800000 */
[----:B------:R-:W5:Y:S04]  /*5ef0*/  LDL R44, [R1+0x20] ;  /* 0x00002000012c7983 */ /* 0x000f680000100800 */
[----:B------:R-:W2:Y:S04]  /*5f00*/  LDL R15, [R1+0x24] ;  /* 0x00002400010f7983 */ /* 0x000ea80000100800 */
[----:B------:R-:W3:Y:S01]  /*5f10*/  LDL R14, [R1+0x28] ;  /* 0x00002800010e7983 */ /* 0x000ee20000100800 */
[----:B------:R-:W-:Y:S01]  /*5f20*/  LOP3.LUT P4, RZ, R16, 0x1, RZ, 0xc0, !PT ;  /* 0x0000000110ff7812 */ /* 0x000fe2000788c0ff */
[----:B------:R-:W-:Y:S01]  /*5f30*/  BSSY B2, `(.L_x_11441) ;  /* 0x0000074000027945 */ /* 0x000fe20003800000 */
[----:B------:R-:W-:-:S02]  /*5f40*/  ISETP.GE.AND P3, PT, R3, R97, PT ;  /* 0x000000610300720c */ /* 0x000fc40003f66270 */
        /* <DEDUP_REMOVED lines=10> */
[----:B-----5:R-:W-:-:S04]  /*5ff0*/  LOP3.LUT R13, R44, 0x18, R56, 0xf8, !PT ;  /* 0x000000182c0d7812 */ /* 0x020fc800078ef838 */
[----:B--2---:R-:W-:-:S04]  /*6000*/  LOP3.LUT R13, R13, R15, RZ, 0x3c, !PT ;  /* 0x0000000f0d0d7212 */ /* 0x004fc800078e3cff */
[----:B---3--:R-:W-:-:S05]  /*6010*/  IADD3 R12, R13, R12, R14 ;  /* 0x0000000c0d0c7210 */ /* 0x008fca0007ffe00e */
[C---:B------:R-:W-:Y:S02]  /*6020*/  IMAD R44, R22.reuse, 0x3000, R12 ;  /* 0x00003000162c7824 */ /* 0x040fe400078e020c */
[----:B------:R-:W-:Y:S02]  /*6030*/  IMAD R12, R22, 0x3000, R94 ;  /* 0x00003000160c7824 */ /* 0x000fe400078e025e */
[--C-:B------:R-:W-:Y:S02]  /*6040*/  IMAD R44, R44, 0x2, R2.reuse ;  /* 0x000000022c2c7824 */ /* 0x100fe400078e0202 */
[----:B------:R-:W-:-:S04]  /*6050*/  IMAD R12, R12, 0x2, R2 ;  /* 0x000000020c0c7824 */ /* 0x000fc800078e0202 */
[----:B------:R-:W2:Y:S04]  /*6060*/  LDS.128 R44, [R44+0x15400] ;  /* 0x015400002c2c7984 */ /* 0x000ea80000000c00 */
[----:B------:R-:W3:Y:S01]  /*6070*/  LDS.128 R12, [R12+0x15400] ;  /* 0x015400000c0c7984 */ /* 0x000ee20000000c00 */
[----:B------:R-:W-:Y:S05]  /*6080*/  @P3 BRA `(.L_x_11442) ;  /* 0x0000000400783947 */ /* 0x000fea0003800000 */
[----:B------:R-:W-:Y:S01]  /*6090*/  SHF.R.U32.HI R58, RZ, 0x10, R53 ;  /* 0x00000010ff3a7819 */ /* 0x000fe20000011635 */
[----:B-12---:R-:W-:Y:S01]  /*60a0*/  IMAD.U32 R61, R45, 0x10000, RZ ;  /* 0x000100002d3d7824 */ /* 0x006fe200078e00ff */
[--C-:B------:R-:W-:Y:S01]  /*60b0*/  SHF.R.U64 R40, R40, 0x10, R41.reuse ;  /* 0x0000001028287819 */ /* 0x100fe20000001229 */
[----:B---3--:R-:W-:Y:S01]  /*60c0*/  IMAD.U32 R59, R13, 0x10000, RZ ;  /* 0x000100000d3b7824 */ /* 0x008fe200078e00ff */
        /* <DEDUP_REMOVED lines=90> */
.L_x_11442:
[----:B------:R-:W-:Y:S05]  /*6670*/  BSYNC B2 ;  /* 0x0000000000027941 */ /* 0x000fea0003800000 */
.L_x_11441:
[----:B------:R-:W-:-:S04]  /*6680*/  LEA R40, P3, R21, R88, 0x1 ;  /* 0x0000005815287211 */ /* 0x000fc800078608ff */
[----:B------:R-:W-:Y:S02]  /*6690*/  LEA.HI.X R41, R21, R89, R91, 0x1, P3 ;  /* 0x0000005915297211 */ /* 0x000fe400018f0c5b */
[----:B------:R-:W-:-:S03]  /*66a0*/  ISETP.GE.AND P3, PT, R56, R11, PT ;  /* 0x0000000b3800720c */ /* 0x000fc60003f66270 */
[----:B---3--:R3:W-:Y:S10]  /*66b0*/  ST.E.128 desc[UR52][R40.64], R12 ;  /* 0x0000000c28007985 */ /* 0x0087f4000c101d34 */
[----:B---3--:R-:W-:-:S05]  /*66c0*/  @!P3 IMAD.WIDE R12, R56, 0x2, R88 ;  /* 0x00000002380cb825 */ /* 0x008fca00078e0258 */
[----:B--2---:R2:W-:Y:S02]  /*66d0*/  @!P3 ST.E.128 desc[UR52][R12.64], R44 ;  /* 0x0000002c0c00b985 */ /* 0x0045e4000c101d34 */
.L_x_11440:
[----:B------:R-:W-:Y:S05]  /*66e0*/  BSYNC B1 ;  /* 0x0000000000017941 */ /* 0x000fea0003800000 */
.L_x_11439:
[----:B------:R-:W-:-:S13]  /*66f0*/  ISETP.NE.AND P3, PT, R31, RZ, PT ;  /* 0x000000ff1f00720c */ /* 0x000fda0003f65270 */
[----:B------:R-:W-:Y:S05]  /*6700*/  @!P3 BRA `(.L_x_11406) ;  /* 0x0000000c0048b947 */ /* 0x000fea0003800000 */
[----:B------:R-:W5:Y:S04]  /*6710*/  LDL R40, [R1+0x20] ;  /* 0x0000200001287983 */ /* 0x000f680000100800 */
[----:B------:R-:W5:Y:S04]  /*6720*/  LDL R15, [R1+0x24] ;  /* 0x00002400010f7983 */ /* 0x000f680000100800 */
[----:B------:R-:W5:Y:S01]  /*6730*/  LDL R14, [R1+0x28] ;  /* 0x00002800010e7983 */ /* 0x000f620000100800 */
[----:B------:R-:W-:Y:S01]  /*6740*/  LOP3.LUT P4, RZ, R16, 0x2, RZ, 0xc0, !PT ;  /* 0x0000000210ff7812 */ /* 0x000fe2000788c0ff */
[----:B------:R-:W-:Y:S01]  /*6750*/  BSSY B1, `(.L_x_11443) ;  /* 0x0000076000017945 */ /* 0x000fe20003800000 */
[----:B--23--:R-:W-:-:S02]  /*6760*/  LEA R44, P3, R27, R88, 0x1 ;  /* 0x000000581b2c7211 */ /* 0x00cfc400078608ff */
[----:B------:R-:W-:Y:S02]  /*6770*/  SEL R101, R98, R101, !P4 ;  /* 0x0000006562657207 */ /* 0x000fe40006000000 */
[----:B------:R-:W-:Y:S02]  /*6780*/  LEA.HI.X R45, R27, R89, R90, 0x1, P3 ;  /* 0x000000591b2d7211 */ /* 0x000fe400018f0c5a */
[----:B----4-:R-:W-:Y:S02]  /*6790*/  SHF.R.S32.HI R12, RZ, 0x1f, R101 ;  /* 0x0000001fff0c7819 */ /* 0x010fe40000011465 */
[----:B------:R-:W-:Y:S02]  /*67a0*/  ISETP.GE.AND P3, PT, R4, R97, PT ;  /* 0x000000610400720c */ /* 0x000fe40003f66270 */
[----:B------:R-:W-:-:S04]  /*67b0*/  LEA.HI R12, R12, R101, RZ, 0x4 ;  /* 0x000000650c0c7211 */ /* 0x000fc800078f20ff */
[----:B------:R-:W-:-:S04]  /*67c0*/  SHF.R.S32.HI R12, RZ, 0x4, R12 ;  /* 0x00000004ff0c7819 */ /* 0x000fc8000001140c */
[----:B------:R-:W-:-:S04]  /*67d0*/  LEA.HI.SX32 R12, R7, R12, 0x1d ;  /* 0x0000000c070c7211 */ /* 0x000fc800078feaff */
[----:B------:R-:W-:Y:S01]  /*67e0*/  SHF.R.S32.HI R13, RZ, 0x1f, R12 ;  /* 0x0000001fff0d7819 */ /* 0x000fe2000001140c */
[----:B------:R-:W-:-:S03]  /*67f0*/  IMAD.SHL.U32 R46, R12, 0x8, RZ ;  /* 0x000000080c2e7824 */ /* 0x000fc600078e00ff */
[----:B------:R-:W-:-:S05]  /*6800*/  LEA.HI R13, R13, R12, RZ, 0x2 ;  /* 0x0000000c0d0d7211 */ /* 0x000fca00078f10ff */
[----:B------:R-:W-:-:S05]  /*6810*/  IMAD.SHL.U32 R13, R13, 0x400, RZ ;  /* 0x000004000d0d7824 */ /* 0x000fca00078e00ff */
[----:B------:R-:W-:Y:S02]  /*6820*/  LOP3.LUT R13, R13, 0x7ffff000, RZ, 0xc0, !PT ;  /* 0x7ffff0000d0d7812 */ /* 0x000fe400078ec0ff */
[----:B-----5:R-:W-:-:S04]  /*6830*/  LOP3.LUT R12, R40, 0x18, R46, 0xf8, !PT ;  /* 0x00000018280c7812 */ /* 0x020fc800078ef82e */
[----:B------:R-:W-:-:S04]  /*6840*/  LOP3.LUT R12, R12, R15, RZ, 0x3c, !PT ;  /* 0x0000000f0c0c7212 */ /* 0x000fc800078e3cff */
[----:B------:R-:W-:-:S05]  /*6850*/  IADD3 R13, R12, R13, R14 ;  /* 0x0000000d0c0d7210 */ /* 0x000fca0007ffe00e */
        /* <DEDUP_REMOVED lines=11> */
[----:B------:R-:W-:Y:S02]  /*6910*/  SHF.R.U64 R36, R36, 0x10, R37 ;  /* 0x0000001024247819 */ /* 0x000fe40000001225 */
[----:B------:R-:W-:Y:S02]  /*6920*/  SHF.R.U32.HI R48, RZ, 0x10, R49 ;  /* 0x00000010ff307819 */ /* 0x000fe40000011631 */
[----:B------:R-:W-:-:S02]  /*6930*/  SHF.R.U32.HI R37, RZ, 0x10, R37 ;  /* 0x00000010ff257819 */ /* 0x000fc40000011625 */
[C---:B------:R-:W-:Y:S02]  /*6940*/  PRMT R39, R111.reuse, 0x5410, R39 ;  /* 0x000054106f277816 */ /* 0x040fe40000000027 */
[----:B------:R-:W-:Y:S01]  /*6950*/  PRMT R111, R111, 0x5432, R48 ;  /* 0x000054326f6f7816 */ /* 0x000fe20000000030 */
[----:B---3--:R-:W-:Y:S01]  /*6960*/  IMAD.U32 R48, R13, 0x10000, RZ ;  /* 0x000100000d307824 */ /* 0x008fe200078e00ff */
[----:B------:R-:W-:Y:S02]  /*6970*/  PRMT R37, R109, 0x5432, R37 ;  /* 0x000054326d257816 */ /* 0x000fe40000000025 */
[--C-:B------:R-:W-:Y:S01]  /*6980*/  SHF.R.U64 R49, R50, 0x10, R51.reuse ;  /* 0x0000001032317819 */ /* 0x100fe20000001233 */
[----:B------:R-:W-:Y:S01]  /*6990*/  IMAD.U32 R52, R111, 0x10000, RZ ;  /* 0x000100006f347824 */ /* 0x000fe200078e00ff */
[----:B------:R-:W-:Y:S01]  /*69a0*/  SHF.R.U32.HI R50, RZ, 0x10, R51 ;  /* 0x00000010ff327819 */ /* 0x000fe20000011633 */
[----:B------:R-:W-:Y:S01]  /*69b0*/  IMAD.U32 R51, R37, 0x10000, RZ ;  /* 0x0001000025337824 */ /* 0x000fe200078e00ff */
[----:B------:R-:W-:Y:S01]  /*69c0*/  LOP3.LUT R41, R41, 0xffff0000, RZ, 0xc0, !PT ;  /* 0xffff000029297812 */ /* 0x000fe200078ec0ff */
[-C--:B------:R-:W-:Y:S01]  /*69d0*/  FMUL.FTZ R54, R53, R52.reuse ;  /* 0x0000003435367220 */ /* 0x080fe20000410000 */
[----:B------:R-:W-:Y:S01]  /*69e0*/  LOP3.LUT R37, R37, 0xffff0000, RZ, 0xc0, !PT ;  /* 0xffff000025257812 */ /* 0x000fe200078ec0ff */
[-C--:B------:R-:W-:Y:S01]  /*69f0*/  FMUL.FTZ R53, R53, R51.reuse ;  /* 0x0000003335357220 */ /* 0x080fe20000410000 */
[----:B------:R-:W-:Y:S01]  /*6a00*/  LOP3.LUT R13, R13, 0xffff0000, RZ, 0xc0, !PT ;  /* 0xffff00000d0d7812 */ /* 0x000fe200078ec0ff */
[----:B------:R-:W-:Y:S01]  /*6a10*/  FFMA.FTZ R51, R48, R51, -R54 ;  /* 0x0000003330337223 */ /* 0x000fe20000010836 */
[----:B------:R-:W-:Y:S01]  /*6a20*/  PRMT R49, R110, 0x5410, R49 ;  /* 0x000054106e317816 */ /* 0x000fe20000000031 */
[----:B------:R-:W-:Y:S01]  /*6a30*/  FFMA.FTZ R48, R48, R52, R53 ;  /* 0x0000003430307223 */ /* 0x000fe20000010035 */
[----:B------:R-:W-:Y:S01]  /*6a40*/  LOP3.LUT R52, R111, 0xffff0000, RZ, 0xc0, !PT ;  /* 0xffff00006f347812 */ /* 0x000fe200078ec0ff */
[----:B------:R-:W-:Y:S01]  /*6a50*/  IMAD.U32 R54, R43, 0x10000, RZ ;  /* 0x000100002b367824 */ /* 0x000fe200078e00ff */
[----:B------:R-:W-:-:S02]  /*6a60*/  PRMT R110, R110, 0x5432, R50 ;  /* 0x000054326e6e7816 */ /* 0x000fc40000000032 */
[----:B------:R-:W-:Y:S01]  /*6a70*/  PRMT R47, R108, 0x5432, R47 ;  /* 0x000054326c2f7816 */ /* 0x000fe2000000002f */
[CC--:B------:R-:W-:Y:S01]  /*6a80*/  FMUL.FTZ R53, R41.reuse, R52.reuse ;  /* 0x0000003429357220 */ /* 0x0c0fe20000410000 */
        /* <DEDUP_REMOVED lines=11> */
[----:B------:R-:W-:Y:S02]  /*6b40*/  LOP3.LUT R15, R15, 0xffff0000, RZ, 0xc0, !PT ;  /* 0xffff00000f0f7812 */ /* 0x000fe400078ec0ff */
[C---:B------:R-:W-:Y:S01]  /*6b50*/  FFMA.FTZ R50, R52.reuse, R41, -R50 ;  /* 0x0000002934327223 */ /* 0x040fe20000010832 */
[----:B------:R-:W-:Y:S01]  /*6b60*/  FFMA.FTZ R41, R52, R53, R54 ;  /* 0x0000003534297223 */ /* 0x000fe20000010036 */
[----:B------:R-:W-:Y:S01]  /*6b70*/  LOP3.LUT R52, R43, 0xffff0000, RZ, 0xc0, !PT ;  /* 0xffff00002b347812 */ /* 0x000fe200078ec0ff */
[C---:B------:R-:W-:Y:S01]  /*6b80*/  IMAD.U32 R53, R40.reuse, 0x10000, RZ ;  /* 0x0001000028357824 */ /* 0x040fe200078e00ff */
[----:B------:R-:W-:Y:S01]  /*6b90*/  LOP3.LUT R40, R40, 0xffff0000, RZ, 0xc0, !PT ;  /* 0xffff000028287812 */ /* 0x000fe200078ec0ff */
[----:B------:R-:W-:Y:S01]  /*6ba0*/  IMAD.U32 R54, R36, 0x10000, RZ ;  /* 0x0001000024367824 */ /* 0x000fe200078e00ff */
[----:B------:R-:W-:Y:S01]  /*6bb0*/  PRMT R38, R108, 0x5410, R38 ;  /* 0x000054106c267816 */ /* 0x000fe20000000026 */
[----:B------:R-:W-:Y:S01]  /*6bc0*/  FMUL.FTZ R43, R52, R110 ;  /* 0x0000006e342b7220 */ /* 0x000fe20000410000 */
[----:B------:R-:W-:-:S02]  /*6bd0*/  F2FP.BF16.F32.PACK_AB R37, R37, R51 ;  /* 0x000000332525723e */ /* 0x000fc400000010ff */
[----:B------:R-:W-:Y:S01]  /*6be0*/  F2FP.BF16.F32.PACK_AB R48, R13, R48 ;  /* 0x000000300d30723e */ /* 0x000fe200000010ff */
[-C--:B------:R-:W-:Y:S01]  /*6bf0*/  FFMA.FTZ R43, R15, R47.reuse, -R43 ;  /* 0x0000002f0f2b7223 */ /* 0x080fe2000001082b */
[----:B------:R-:W-:Y:S01]  /*6c00*/  FMUL.FTZ R47, R52, R47 ;  /* 0x0000002f342f7220 */ /* 0x000fe20000410000 */
[C---:B------:R-:W-:Y:S01]  /*6c10*/  IMAD.U32 R52, R39.reuse, 0x10000, RZ ;  /* 0x0001000027347824 */ /* 0x040fe200078e00ff */
[----:B------:R-:W-:Y:S01]  /*6c20*/  LOP3.LUT R39, R39, 0xffff0000, RZ, 0xc0, !PT ;  /* 0xffff000027277812 */ /* 0x000fe200078ec0ff */
[----:B------:R-:W-:Y:S02]  /*6c30*/  IMAD.MOV.U32 R13, RZ, RZ, R37 ;  /* 0x000000ffff0d7224 */ /* 0x000fe400078e0025 */
[----:B------:R-:W-:Y:S01]  /*6c40*/  FFMA.FTZ R15, R15, R110, R47 ;  /* 0x0000006e0f0f7223 */ /* 0x000fe2000001002f */
[C---:B------:R-:W-:Y:S01]  /*6c50*/  FMUL.FTZ R55, R53.reuse, R52 ;  /* 0x0000003435377220 */ /* 0x040fe20000410000 */
[----:B------:R-:W-:Y:S02]  /*6c60*/  IMAD.U32 R47, R12, 0x10000, RZ ;  /* 0x000100000c2f7824 */ /* 0x000fe400078e00ff */
[----:B------:R-:W-:Y:S01]  /*6c70*/  FMUL.FTZ R53, R53, R54 ;  /* 0x0000003635357220 */ /* 0x000fe20000410000 */
[----:B------:R-:W-:Y:S01]  /*6c80*/  FMUL.FTZ R57, R40, R39 ;  /* 0x0000002728397220 */ /* 0x000fe20000410000 */
[----:B------:R-:W-:Y:S01]  /*6c90*/  F2FP.BF16.F32.PACK_AB R43, R43, R50 ;  /* 0x000000322b2b723e */ /* 0x000fe200000010ff */
[C---:B------:R-:W-:Y:S01]  /*6ca0*/  FFMA.FTZ R55, R47.reuse, R54, -R55 ;  /* 0x000000362f377223 */ /* 0x040fe20000010837 */
[----:B------:R-:W-:Y:S01]  /*6cb0*/  FFMA.FTZ R53, R47, R52, R53 ;  /* 0x000000342f357223 */ /* 0x000fe20000010035 */
[----:B------:R-:W-:Y:S01]  /*6cc0*/  LOP3.LUT R47, R36, 0xffff0000, RZ, 0xc0, !PT ;  /* 0xffff0000242f7812 */ /* 0x000fe200078ec0ff */
[----:B------:R-:W-:Y:S01]  /*6cd0*/  IMAD.U32 R52, R38, 0x10000, RZ ;  /* 0x0001000026347824 */ /* 0x000fe200078e00ff */
[----:B------:R-:W-:-:S03]  /*6ce0*/  LOP3.LUT R36, R12, 0xffff0000, RZ, 0xc0, !PT ;  /* 0xffff00000c247812 */ /* 0x000fc600078ec0ff */
[-C--:B------:R-:W-:Y:S02]  /*6cf0*/  FMUL.FTZ R40, R40, R47.reuse ;  /* 0x0000002f28287220 */ /* 0x080fe40000410000 */
[----:B------:R-:W-:Y:S01]  /*6d00*/  FFMA.FTZ R12, R36, R47, -R57 ;  /* 0x0000002f240c7223 */ /* 0x000fe20000010839 */
[----:B------:R-:W-:Y:S02]  /*6d10*/  IMAD.U32 R47, R42, 0x10000, RZ ;  /* 0x000100002a2f7824 */ /* 0x000fe400078e00ff */
[----:B------:R-:W-:Y:S01]  /*6d20*/  FFMA.FTZ R36, R36, R39, R40 ;  /* 0x0000002724247223 */ /* 0x000fe20000010028 */
[C---:B------:R-:W-:Y:S01]  /*6d30*/  IMAD.U32 R40, R49.reuse, 0x10000, RZ ;  /* 0x0001000031287824 */ /* 0x040fe200078e00ff */
[----:B------:R-:W-:Y:S01]  /*6d40*/  LOP3.LUT R42, R42, 0xffff0000, RZ, 0xc0, !PT ;  /* 0xffff00002a2a7812 */ /* 0x000fe200078ec0ff */
[C---:B------:R-:W-:Y:S01]  /*6d50*/  IMAD.U32 R39, R14.reuse, 0x10000, RZ ;  /* 0x000100000e277824 */ /* 0x040fe200078e00ff */
[----:B------:R-:W-:Y:S01]  /*6d60*/  LOP3.LUT R49, R49, 0xffff0000, RZ, 0xc0, !PT ;  /* 0xffff000031317812 */ /* 0x000fe200078ec0ff */
[C---:B------:R-:W-:Y:S01]  /*6d70*/  FMUL.FTZ R54, R47.reuse, R40 ;  /* 0x000000282f367220 */ /* 0x040fe20000410000 */
[----:B------:R-:W-:Y:S01]  /*6d80*/  FMUL.FTZ R47, R47, R52 ;  /* 0x000000342f2f7220 */ /* 0x000fe20000410000 */
[----:B------:R-:W-:-:S02]  /*6d90*/  LOP3.LUT R14, R14, 0xffff0000, RZ, 0xc0, !PT ;  /* 0xffff00000e0e7812 */ /* 0x000fc400078ec0ff */
[C---:B------:R-:W-:Y:S01]  /*6da0*/  FFMA.FTZ R54, R39.reuse, R52, -R54 ;  /* 0x0000003427367223 */ /* 0x040fe20000010836 */
[----:B------:R-:W-:Y:S01]  /*6db0*/  FFMA.FTZ R39, R39, R40, R47 ;  /* 0x0000002827277223 */ /* 0x000fe2000001002f */
[----:B------:R-:W-:Y:S01]  /*6dc0*/  LOP3.LUT R47, R38, 0xffff0000, RZ, 0xc0, !PT ;  /* 0xffff0000262f7812 */ /* 0x000fe200078ec0ff */
[----:B------:R-:W-:Y:S01]  /*6dd0*/  FMUL.FTZ R57, R42, R49 ;  /* 0x000000312a397220 */ /* 0x000fe20000410000 */
[----:B------:R-:W-:Y:S01]  /*6de0*/  F2FP.BF16.F32.PACK_AB R38, R15, R41 ;  /* 0x000000290f26723e */ /* 0x000fe200000010ff */
[----:B------:R-:W-:Y:S01]  /*6df0*/  IMAD.MOV.U32 R15, RZ, RZ, R43 ;  /* 0x000000ffff0f7224 */ /* 0x000fe200078e002b */
[----:B------:R-:W-:Y:S01]  /*6e00*/  F2FP.BF16.F32.PACK_AB R12, R12, R55 ;  /* 0x000000370c0c723e */ /* 0x000fe200000010ff */
[-C--:B------:R-:W-:Y:S01]  /*6e10*/  FMUL.FTZ R42, R42, R47.reuse ;  /* 0x0000002f2a2a7220 */ /* 0x080fe20000410000 */
[----:B------:R-:W-:Y:S01]  /*6e20*/  FFMA.FTZ R47, R14, R47, -R57 ;  /* 0x0000002f0e2f7223 */ /* 0x000fe20000010839 */
[----:B------:R-:W-:Y:S01]  /*6e30*/  F2FP.BF16.F32.PACK_AB R40, R36, R53 ;  /* 0x000000352428723e */ /* 0x000fe200000010ff */
[----:B------:R-:W-:-:S02]  /*6e40*/  IMAD.MOV.U32 R41, RZ, RZ, R48 ;  /* 0x000000ffff297224 */ /* 0x000fc400078e0030 */
[----:B------:R-:W-:Y:S01]  /*6e50*/  FFMA.FTZ R14, R14, R49, R42 ;  /* 0x000000310e0e7223 */ /* 0x000fe2000001002a */
[----:B------:R-:W-:Y:S01]  /*6e60*/  IMAD.MOV.U32 R43, RZ, RZ, R38 ;  /* 0x000000ffff2b7224 */ /* 0x000fe200078e0026 */
[----:B------:R-:W-:-:S03]  /*6e70*/  F2FP.BF16.F32.PACK_AB R42, R47, R54 ;  /* 0x000000362f2a723e */ /* 0x000fc600000010ff */
[----:B------:R-:W-:Y:S02]  /*6e80*/  F2FP.BF16.F32.PACK_AB R39, R14, R39 ;  /* 0x000000270e27723e */ /* 0x000fe400000010ff */
[----:B------:R-:W-:-:S03]  /*6e90*/  IMAD.MOV.U32 R14, RZ, RZ, R42 ;  /* 0x000000ffff0e7224 */ /* 0x000fc600078e002a */
[----:B------:R-:W-:-:S07]  /*6ea0*/  IMAD.MOV.U32 R42, RZ, RZ, R39 ;  /* 0x000000ffff2a7224 */ /* 0x000fce00078e0027 */
.L_x_11444:
[----:B------:R-:W-:Y:S05]  /*6eb0*/  BSYNC B1 ;  /* 0x0000000000017941 */ /* 0x000fea0003800000 */
.L_x_11443:
[----:B---3--:R3:W-:Y:S01]  /*6ec0*/  ST.E.128 desc[UR52][R44.64], R12 ;  /* 0x0000000c2c007985 */ /* 0x0087e2000c101d34 */
[----:B------:R-:W-:-:S13]  /*6ed0*/  ISETP.GE.AND P3, PT, R46, R11, PT ;  /* 0x0000000b2e00720c */ /* 0x000fda0003f66270 */
[----:B------:R-:W-:Y:S05]  /*6ee0*/  @P3 BRA `(.L_x_11406) ;  /* 0x0000000400503947 */ /* 0x000fea0003800000 */
[----:B------:R-:W-:-:S05]  /*6ef0*/  IMAD.WIDE R88, R46, 0x2, R88 ;  /* 0x000000022e587825 */ /* 0x000fca00078e0258 */
[----:B--2---:R2:W-:Y:S01]  /*6f00*/  ST.E.128 desc[UR52][R88.64], R40 ;  /* 0x0000002858007985 */ /* 0x0045e2000c101d34 */
[----:B------:R-:W-:Y:S05]  /*6f10*/  BRA `(.L_x_11406) ;  /* 0x0000000400447947 */ /* 0x000fea0003800000 */
.L_x_11398:
[----:B------:R-:W-:-:S06]  /*6f20*/  UISETP.NE.AND UP0, UPT, UR39, 0x3, UPT ;  /* 0x000000032700788c */ /* 0x000fcc000bf05270 */
[----:B------:R-:W-:-:S13]  /*6f30*/  PLOP3.LUT P2, PT, PT, PT, UP0, 0x80, 0x0 ;  /* 0x000000000000781c */ /* 0x000fda0003f4f008 */
[----:B------:R-:W-:Y:S05]  /*6f40*/  @!P2 BRA `(.L_x_11445) ;  /* 0x000000000004a947 */ /* 0x000fea0003800000 */
[----:B------:R-:W-:Y:S01]  /*6f50*/  BPT.TRAP 0x1 ;  /* 0x000000040000795c */ /* 0x000fe20000300000 */
.L_x_11445:
[----:B------:R-:W-:Y:S01]  /*6f60*/  IMAD R34, R22, 0x8, R2 ;  /* 0x0000000816227824 */ /* 0x000fe200078e0202 */
[----:B------:R-:W-:Y:S01]  /*6f70*/  SHF.L.U32 R86, R147, 0x1f, RZ ;  /* 0x0000001f93567819 */ /* 0x000fe200000006ff */
[----:B------:R-:W-:Y:S01]  /*6f80*/  BSSY B1, `(.L_x_11446) ;  /* 0x0000004000017945 */ /* 0x000fe20003800000 */
[----:B------:R-:W-:Y:S02]  /*6f90*/  SHF.R.S32.HI R83, RZ, 0x1f, R82 ;  /* 0x0000001fff537819 */ /* 0x000fe40000011452 */
[----:B------:R-:W0:Y:S02]  /*6fa0*/  SYNCS.PHASECHK.TRANS64.TRYWAIT P3, [R34+URZ+0x2d890], R86 ;  /* 0x02d89056220075a7 */ /* 0x000e24000806017f */
[----:B0-----:R-:W-:Y:S05]  /*6fb0*/  @!P3 BRA `(.L_x_11447) ;  /* 0x000001e00048b947 */ /* 0x001fea0003800000 */
.L_x_11758:
[----:B------:R-:W-:Y:S05]  /*6fc0*/  BSYNC B1 ;  /* 0x0000000000017941 */ /* 0x000fea0003800000 */
.L_x_11446:
[----:B------:R-:W1:Y:S01]  /*6fd0*/  S2R R36, SR_TID.X ;  /* 0x0000000000247919 */ /* 0x000e620000002100 */
        /* <DEDUP_REMOVED lines=18> */
[----:B------:R-:W-:Y:S01]  /*7100*/  LEA R43, P3, R12, UR6, 0x1 ;  /* 0x000000060c2b7c11 */ /* 0x000fe2000f8608ff */
[C---:B-1----:R-:W-:Y:S02]  /*7110*/  VIADD R37, R36.reuse, 0xffffff80 ;  /* 0xffffff8024257836 */ /* 0x042fe40000000000 */
[----:B------:R-:W-:Y:S01]  /*7120*/  VIADD R36, R36, 0xffffff80 ;  /* 0xffffff8024247836 */ /* 0x000fe20000000000 */
[----:B------:R-:W-:-:S04]  /*7130*/  LEA.HI.X R13, R12, UR7, R13, 0x1, P3 ;  /* 0x000000070c0d7c11 */ /* 0x000fc800098f0c0d */
[----:B------:R-:W-:-:S04]  /*7140*/  LEA.HI R36, R36, R37, RZ, 0x1 ;  /* 0x0000002524247211 */ /* 0x000fc800078f08ff */
[----:B------:R-:W-:-:S04]  /*7150*/  SHF.R.S32.HI R36, RZ, 0x1, R36 ;  /* 0x00000001ff247819 */ /* 0x000fc80000011424 */
[----:B------:R-:W-:Y:S01]  /*7160*/  ISETP.GT.AND P3, PT, R85, R36, PT ;  /* 0x000000245500720c */ /* 0x000fe20003f64270 */
[----:B------:R-:W-:-:S12]  /*7170*/  BRA.DIV UR4, `(.L_x_11448) ;  /* 0x000001de04ec7947 */ /* 0x000fd8000b800000 */
[----:B------:R1:W2:Y:S04]  /*7180*/  SHFL.IDX PT, R42, R13, RZ, 0x1e1f ;  /* 0x001e1fff0d2a7589 */ /* 0x0002a800000e0000 */
[----:B------:R-:W3:Y:S02]  /*7190*/  SHFL.IDX PT, R43, R43, RZ, 0x1e1f ;  /* 0x001e1fff2b2b7589 */ /* 0x000ee400000e0000 */
.L_x_11762:
[----:B------:R-:W-:Y:S05]  /*71a0*/  @!P3 BRA `(.L_x_11406) ;  /* 0x0000000000a0b947 */ /* 0x000fea0003800000 */
[----:B-1----:R-:W4:Y:S01]  /*71b0*/  LDL R13, [R1+0x4c] ;  /* 0x00004c00010d7983 */ /* 0x002f220000100800 */
[----:B------:R-:W-:-:S03]  /*71c0*/  ULDC UR4, c[0x0][0x2f4] ;  /* 0x0000bd0000047ab9 */ /* 0x000fc60000000800 */
[----:B------:R-:W5:Y:S04]  /*71d0*/  LDL R12, [R1+0x48] ;  /* 0x00004800010c7983 */ /* 0x000f680000100800 */
[----:B------:R-:W5:Y:S04]  /*71e0*/  LDL R11, [R1+0x34] ;  /* 0x00003400010b7983 */ /* 0x000f680000100800 */
[----:B------:R-:W5:Y:S01]  /*71f0*/  LDL R45, [R1+0x38] ;  /* 0x00003800012d7983 */ /* 0x000f620000100800 */
[C---:B------:R-:W-:Y:S02]  /*7200*/  ISETP.GE.AND P5, PT, R18.reuse, UR4, PT ;  /* 0x0000000412007c0c */ /* 0x040fe4000bfa6270 */
[----:B------:R-:W-:Y:S01]  /*7210*/  ISETP.GE.AND P4, PT, R137, UR4, PT ;  /* 0x0000000489007c0c */ /* 0x000fe2000bf86270 */
[----:B------:R-:W5:Y:S10]  /*7220*/  LDL R44, [R1+0x44] ;  /* 0x00004400012c7983 */ /* 0x000f740000100800 */
[----:B---3--:R-:W-:-:S04]  /*7230*/  @!P5 LEA R40, P3, R18, R43, 0x1 ;  /* 0x0000002b1228d211 */ /* 0x008fc800078608ff */
[----:B--2---:R-:W-:Y:S02]  /*7240*/  @!P5 LEA.HI.X R41, R18, R42, R19, 0x1, P3 ;  /* 0x0000002a1229d211 */ /* 0x004fe400018f0c13 */
[----:B------:R-:W-:-:S04]  /*7250*/  @!P4 LEA R38, P3, R137, R43, 0x1 ;  /* 0x0000002b8926c211 */ /* 0x000fc800078608ff */
[----:B----4-:R-:W-:Y:S02]  /*7260*/  @!P4 LEA.HI.X R39, R137, R42, R13, 0x1, P3 ;  /* 0x0000002a8927c211 */ /* 0x010fe400018f0c0d */
[----:B------:R-:W-:-:S13]  /*7270*/  ISETP.GE.AND P3, PT, R136, UR4, PT ;  /* 0x0000000488007c0c */ /* 0x000fda000bf66270 */
[----:B------:R-:W-:-:S04]  /*7280*/  @!P3 LEA R36, P6, R136, R43, 0x1 ;  /* 0x0000002b8824b211 */ /* 0x000fc800078c08ff */
[----:B-----5:R-:W-:Y:S02]  /*7290*/  @!P3 LEA.HI.X R37, R136, R42, R12, 0x1, P6 ;  /* 0x0000002a8825b211 */ /* 0x020fe400030f0c0c */
[----:B------:R-:W1:Y:S04]  /*72a0*/  @!P5 LDS.128 R12, [R64+0x15000] ;  /* 0x01500000400cd984 */ /* 0x000e680000000c00 */
        /* <DEDUP_REMOVED lines=24> */
.L_x_11406:
[----:B------:R-:W-:Y:S05]  /*7430*/  BSYNC B0 ;  /* 0x0000000000007941 */ /* 0x000fea0003800000 */
.L_x_11397:
        /* <DEDUP_REMOVED lines=16> */
.L_x_11450:
[----:B------:R-:W-:Y:S05]  /*7540*/  BSYNC B0 ;  /* 0x0000000000007941 */ /* 0x000fea0003800000 */
.L_x_11449:
[----:B------:R-:W5:Y:S01]  /*7550*/  SYNCS.PHASECHK.TRANS64.TRYWAIT P2, [R34+URZ+0x2d8b0], R86 ;  /* 0x02d8b056220075a7 */ /* 0x000f62000804017f */
[----:B------:R-:W-:Y:S04]  /*7560*/  BSSY B0, `(.L_x_11451) ;  /* 0x0000002000007945 */ /* 0x000fe80003800000 */
[----:B-----5:R-:W-:Y:S05]  /*7570*/  @!P2 BRA `(.L_x_11452) ;  /* 0x000001dc0034a947 */ /* 0x020fea0003800000 */
.L_x_11763:
[----:B------:R-:W-:Y:S05]  /*7580*/  BSYNC B0 ;  /* 0x0000000000007941 */ /* 0x000fea0003800000 */
.L_x_11451:
[----:B-1-34-:R-:W1:Y:S01]  /*7590*/  S2R R14, SR_TID.X ;  /* 0x00000000000e7919 */ /* 0x01ae620000002100 */
[----:B------:R-:W-:Y:S01]  /*75a0*/  ULDC.64 UR4, c[0x0][0x328] ;  /* 0x0000ca0000047ab9 */ /* 0x000fe20000000a00 */
[----:B------:R-:W-:Y:S01]  /*75b0*/  ULDC.64 UR6, c[0x0][0x318] ;  /* 0x0000c60000067ab9 */ /* 0x000fe20000000a00 */
[----:B------:R-:W-:Y:S01]  /*75c0*/  IMAD R83, R83, UR4, RZ ;  /* 0x0000000453537c24 */ /* 0x000fe2000f8e02ff */
[----:B------:R-:W-:Y:S01]  /*75d0*/  BSSY B0, `(.L_x_11453) ;  /* 0x000003c000007945 */ /* 0x000fe20003800000 */
[----:B--2---:R-:W-:-:S04]  /*75e0*/  IMAD.WIDE.U32 R12, R82, UR4, RZ ;  /* 0x00000004520c7c25 */ /* 0x004fc8000f8e00ff */
[----:B------:R-:W-:Y:S01]  /*75f0*/  IMAD R83, R82, UR5, R83 ;  /* 0x0000000552537c24 */ /* 0x000fe2000f8e0253 */
[----:B------:R-:W-:Y:S02]  /*7600*/  ULDC.64 UR4, c[0x0][0x338] ;  /* 0x0000ce0000047ab9 */ /* 0x000fe40000000a00 */
        /* <DEDUP_REMOVED lines=8> */
[----:B------:R-:W-:Y:S01]  /*7690*/  LEA R11, P2, R12, UR6, 0x1 ;  /* 0x000000060c0b7c11 */ /* 0x000fe2000f8408ff */
[C---:B-1----:R-:W-:Y:S02]  /*76a0*/  VIADD R15, R14.reuse, 0xffffff80 ;  /* 0xffffff800e0f7836 */ /* 0x042fe40000000000 */
[----:B------:R-:W-:Y:S01]  /*76b0*/  VIADD R14, R14, 0xffffff80 ;  /* 0xffffff800e0e7836 */ /* 0x000fe20000000000 */
[----:B------:R-:W-:Y:S01]  /*76c0*/  LEA.HI.X R12, R12, UR7, R13, 0x1, P2 ;  /* 0x000000070c0c7c11 */ /* 0x000fe200090f0c0d */
[----:B------:R0:W1:Y:S03]  /*76d0*/  SHFL.IDX PT, R40, R11, RZ, 0x1e1f ;  /* 0x001e1fff0b287589 */ /* 0x00006600000e0000 */
[----:B------:R-:W-:Y:S01]  /*76e0*/  LEA.HI R14, R14, R15, RZ, 0x1 ;  /* 0x0000000f0e0e7211 */ /* 0x000fe200078f08ff */
[----:B------:R0:W2:Y:S03]  /*76f0*/  SHFL.IDX PT, R41, R12, RZ, 0x1e1f ;  /* 0x001e1fff0c297589 */ /* 0x0000a600000e0000 */
[----:B------:R-:W-:-:S04]  /*7700*/  SHF.R.S32.HI R14, RZ, 0x1, R14 ;  /* 0x00000001ff0e7819 */ /* 0x000fc8000001140e */
[----:B------:R-:W-:-:S13]  /*7710*/  ISETP.GT.AND P2, PT, R85, R14, PT ;  /* 0x0000000e5500720c */ /* 0x000fda0003f44270 */
[----:B01----:R-:W-:Y:S05]  /*7720*/  @!P2 BRA `(.L_x_11454) ;  /* 0x000000000098a947 */ /* 0x003fea0003800000 */
[----:B------:R-:W3:Y:S01]  /*7730*/  LDL R15, [R1+0x4c] ;  /* 0x00004c00010f7983 */ /* 0x000ee20000100800 */
[----:B------:R-:W-:-:S03]  /*7740*/  ULDC UR4, c[0x0][0x2f4] ;  /* 0x0000bd0000047ab9 */ /* 0x000fc60000000800 */
[----:B------:R-:W4:Y:S04]  /*7750*/  LDL R14, [R1+0x48] ;  /* 0x00004800010e7983 */ /* 0x000f280000100800 */
[----:B------:R-:W5:Y:S04]  /*7760*/  LDL R46, [R1+0x34] ;  /* 0x00003400012e7983 */ /* 0x000f680000100800 */
[----:B------:R-:W5:Y:S01]  /*7770*/  LDL R45, [R1+0x38] ;  /* 0x00003800012d7983 */ /* 0x000f620000100800 */
[C---:B------:R-:W-:Y:S02]  /*7780*/  ISETP.GE.AND P5, PT, R18.reuse, UR4, PT ;  /* 0x0000000412007c0c */ /* 0x040fe4000bfa6270 */
[----:B------:R-:W-:Y:S01]  /*7790*/  ISETP.GE.AND P4, PT, R137, UR4, PT ;  /* 0x0000000489007c0c */ /* 0x000fe2000bf86270 */
[----:B------:R-:W5:Y:S10]  /*77a0*/  LDL R44, [R1+0x44] ;  /* 0x00004400012c7983 */ /* 0x000f740000100800 */
[----:B------:R-:W-:-:S04]  /*77b0*/  @!P5 LEA R42, P2, R18, R40, 0x1 ;  /* 0x00000028122ad211 */ /* 0x000fc800078408ff */
[----:B--2---:R-:W-:Y:S02]  /*77c0*/  @!P5 LEA.HI.X R43, R18, R41, R19, 0x1, P2 ;  /* 0x00000029122bd211 */ /* 0x004fe400010f0c13 */
[----:B------:R-:W-:-:S04]  /*77d0*/  @!P4 LEA R38, P2, R137, R40, 0x1 ;  /* 0x000000288926c211 */ /* 0x000fc800078408ff */
[----:B---3--:R-:W-:Y:S02]  /*77e0*/  @!P4 LEA.HI.X R39, R137, R41, R15, 0x1, P2 ;  /* 0x000000298927c211 */ /* 0x008fe400010f0c0f */
[----:B------:R-:W-:-:S13]  /*77f0*/  ISETP.GE.AND P2, PT, R136, UR4, PT ;  /* 0x0000000488007c0c */ /* 0x000fda000bf46270 */
[----:B------:R-:W-:-:S04]  /*7800*/  @!P2 LEA R36, P6, R136, R40, 0x1 ;  /* 0x000000288824a211 */ /* 0x000fc800078c08ff */
[----:B----4-:R-:W-:Y:S02]  /*7810*/  @!P2 LEA.HI.X R37, R136, R41, R14, 0x1, P6 ;  /* 0x000000298825a211 */ /* 0x010fe400030f0c0e */
[----:B------:R-:W0:Y:S04]  /*7820*/  @!P5 LDS.128 R12, [R64] ;  /* 0x00000000400cd984 */ /* 0x000e280000000c00 */
[----:B0-----:R0:W-:Y:S01]  /*7830*/  @!P5 ST.E.128 desc[UR52][R42.64], R12 ;  /* 0x0000000c2a00d985 */ /* 0x0011e2000c101d34 */
[----:B------:R-:W-:-:S13]  /*7840*/  ISETP.GE.AND P5, PT, R3, UR4, PT ;  /* 0x0000000403007c0c */ /* 0x000fda000bfa6270 */
[----:B------:R-:W1:Y:S01]  /*7850*/  @!P5 LDS.128 R12, [R35] ;  /* 0x00000000230cd984 */ /* 0x000e620000000c00 */
[----:B-----5:R-:W-:-:S04]  /*7860*/  @!P5 IMAD.SHL.U32 R11, R46, 0x8, RZ ;  /* 0x000000082e0bd824 */ /* 0x020fc800078e00ff */
        /* <DEDUP_REMOVED lines=18> */
.L_x_11454:
[----:B------:R-:W-:Y:S05]  /*7990*/  BSYNC B0 ;  /* 0x0000000000007941 */ /* 0x000fea0003800000 */
.L_x_11453:
[----:B------:R-:W-:Y:S01]  /*79a0*/  @!PT LDS RZ, [RZ] ;  /* 0x00000000fffff984 */ /* 0x000fe20000000800 */
[----:B------:R-:W-:Y:S01]  /*79b0*/  @!PT LDS RZ, [RZ] ;  /* 0x00000000fffff984 */ /* 0x000fe20000000800 */
[----:B------:R-:W-:Y:S01]  /*79c0*/  @!PT LDS RZ, [RZ] ;  /* 0x00000000fffff984 */ /* 0x000fe20000000800 */
[----:B------:R-:W-:Y:S01]  /*79d0*/  @!PT LDS RZ, [RZ] ;  /* 0x00000000fffff984 */ /* 0x000fe20000000800 */
[----:B------:R1:W-:Y:S06]  /*79e0*/  MEMBAR.ALL.CTA ;  /* 0x0000000000007992 */ /* 0x0003ec0000008000 */
[----:B-1----:R-:W1:Y:S01]  /*79f0*/  FENCE.VIEW.ASYNC.S ;  /* 0x00000000000073c6 */ /* 0x002e620000000000 */
[----:B------:R-:W-:Y:S02]  /*7a00*/  VIADD R22, R22, 0x1 ;  /* 0x0000000116167836 */ /* 0x000fe40000000000 */
[----:B------:R-:W-:Y:S01]  /*7a10*/  @!P3 VIADD R34, R34, 0x2d8c0 ;  /* 0x0002d8c02222b836 */ /* 0x000fe20000000000 */
[----:B-1----:R1:W-:Y:S02]  /*7a20*/  BAR.SYNC.DEFER_BLOCKING R99, 0x80 ;  /* 0x000200630000751d */ /* 0x0023e40000010000 */
[----:B------:R-:W-:-:S02]  /*7a30*/  ISETP.NE.AND P2, PT, R22, 0x2, PT ;  /* 0x000000021600780c */ /* 0x000fc40003f45270 */
[----:B------:R-:W-:Y:S02]  /*7a40*/  @!P3 PRMT R34, RZ, 0x654, R34 ;  /* 0x00000654ff22b816 */ /* 0x000fe40000000022 */
[----:B0-----:R-:W-:Y:S02]  /*7a50*/  SEL R12, RZ, 0x1, P2 ;  /* 0x00000001ff0c7807 */ /* 0x001fe40001000000 */
[----:B------:R-:W-:Y:S02]  /*7a60*/  SEL R22, R22, RZ, P2 ;  /* 0x000000ff16167207 */ /* 0x000fe40001000000 */
[----:B------:R-:W-:Y:S01]  /*7a70*/  LOP3.LUT R147, R147, R12, RZ, 0x3c, !PT ;  /* 0x0000000c93937212 */ /* 0x000fe200078e3cff */
[----:B------:R1:W-:Y:S01]  /*7a80*/  @!P3 SYNCS.ARRIVE.TRANS64.RED.A1T0 RZ, [R34+URZ], RZ ;  /* 0x000000ff22ffb9a7 */ /* 0x0003e2000810043f */
[----:B------:R-:W-:Y:S05]  /*7a90*/  @P1 BRA `(.L_x_11455) ;  /* 0xffffffb000b81947 */ /* 0x000fea000383ffff */
[----:B------:R-:W0:Y:S01]  /*7aa0*/  S2R R11, SR_TID.X ;  /* 0x00000000000b7919 */ /* 0x000e220000002100 */
[----:B------:R-:W-:Y:S02]  /*7ab0*/  PLOP3.LUT P0, PT, PT, PT, PT, 0x8, 0x0 ;  /* 0x000000000000781c */ /* 0x000fe40003f0e170 */
[----:B0-----:R-:W-:-:S04]  /*7ac0*/  SHF.R.U32.HI R11, RZ, 0x7, R11 ;  /* 0x00000007ff0b7819 */ /* 0x001fc8000001160b */
[----:B------:R-:W-:-:S13]  /*7ad0*/  ISETP.NE.AND P4, PT, R11, 0x1, PT ;  /* 0x000000010b00780c */ /* 0x000fda0003f85270 */
[----:B------:R-:W-:Y:S06]  /*7ae0*/  @!P4 BAR.ARV 0x9, 0x100 ;  /* 0x024400000000cb1d */ /* 0x000fec0000002000 */
.L_x_11392:
[----:B------:R-:W3:Y:S01]  /*7af0*/  LDL R9, [R1+0x30] ;  /* 0x0000300001097983 */ /* 0x000ee20000100800 */
[----:B------:R-:W0:Y:S01]  /*7b00*/  LDC R0, c[0x0][0x448] ;  /* 0x00011200ff007b82 */ /* 0x000e220000000800 */
[----:B------:R-:W-:-:S07]  /*7b10*/  IADD3 R7, R143, 0x1, -R140 ;  /* 0x000000018f077810 */ /* 0x000fce0007ffe88c */
[----:B------:R-:W4:Y:S01]  /*7b20*/  LDC.64 R4, c[0x0][0x9e0] ;  /* 0x00027800ff047b82 */ /* 0x000f220000000a00 */
[----:B0-----:R-:W-:Y:S02]  /*7b30*/  ISETP.NE.AND P1, PT, R0, 0x1, PT ;  /* 0x000000010000780c */ /* 0x001fe40003f25270 */
[----:B----4-:R-:W-:-:S11]  /*7b40*/  ISETP.GE.AND P2, PT, R5, 0x1, PT ;  /* 0x000000010500780c */ /* 0x010fd60003f46270 */
[----:B------:R-:W0:Y:S08]  /*7b50*/  @P1 LDC R3, c[0x0][0x44c] ;  /* 0x00011300ff031b82 */ /* 0x000e300000000800 */
[----:B------:R-:W4:Y:S01]  /*7b60*/  @P1 LDC R6, c[0x0][0x450] ;  /* 0x00011400ff061b82 */ /* 0x000f220000000800 */
[----:B---3--:R-:W-:-:S04]  /*7b70*/  VIADD R0, R9, 0xbf ;  /* 0x000000bf09007836 */ /* 0x008fc80000000000 */
[----:B0-----:R-:W-:-:S05]  /*7b80*/  @P1 IMAD.HI.U32 R3, R0, R3, RZ ;  /* 0x0000000300031227 */ /* 0x001fca00078e00ff */
[----:B----4-:R-:W-:-:S05]  /*7b90*/  @P1 SHF.R.U32.HI R0, RZ, R6, R3 ;  /* 0x00000006ff001219 */ /* 0x010fca0000011603 */
[----:B------:R-:W-:Y:S01]  /*7ba0*/  IMAD.IADD R3, R7, 0x1, R0 ;  /* 0x0000000107037824 */ /* 0x000fe200078e0200 */
[----:B------:R-:W-:Y:S06]  /*7bb0*/  @P0 BRA `(.L_x_11456) ;  /* 0x00000000000c0947 */ /* 0x000fec0003800000 */
[----:B------:R-:W0:Y:S01]  /*7bc0*/  FENCE.VIEW.ASYNC.G ;  /* 0x00000000000073c6 */ /* 0x000e220000000100 */
[----:B------:R-:W-:Y:S05]  /*7bd0*/  WARPSYNC.ALL ;  /* 0x0000000000007948 */ /* 0x000fea0003800000 */
[----:B0-----:R-:W-:Y:S06]  /*7be0*/  BAR.ARV 0xc, 0x200 ;  /* 0x0308000000007b1d */ /* 0x001fec0000002000 */
.L_x_11456:
        /* <DEDUP_REMOVED lines=13> */
.L_x_11459:
[----:B------:R-:W-:-:S13]  /*7cc0*/  ISETP.NE.AND P0, PT, R5, 0x1, PT ;  /* 0x000000010500780c */ /* 0x000fda0003f05270 */
[----:B------:R-:W0:Y:S02]  /*7cd0*/  @P0 LDC.64 R6, c[0x0][0x9e8] ;  /* 0x00027a00ff060b82 */ /* 0x000e240000000a00 */
[----:B0-----:R-:W-:-:S05]  /*7ce0*/  @P0 IMAD.HI.U32 R6, R0, R6, RZ ;  /* 0x0000000600060227 */ /* 0x001fca00078e00ff */
[----:B------:R-:W-:-:S07]  /*7cf0*/  @P0 SHF.R.U32.HI R0, RZ, R7, R6 ;  /* 0x00000007ff000219 */ /* 0x000fce0000011606 */
.L_x_11460:
[----:B------:R-:W-:Y:S05]  /*7d00*/  BSYNC B0 ;  /* 0x0000000000007941 */ /* 0x000fea0003800000 */
.L_x_11458:
[----:B------:R-:W-:-:S05]  /*7d10*/  IMAD R3, R0, R5, R5 ;  /* 0x0000000500037224 */ /* 0x000fca00078e0205 */
[----:B------:R-:W-:-:S07]  /*7d20*/  VIMNMX R4, R4, R3, PT ;  /* 0x0000000304047248 */ /* 0x000fce0003fe0100 */
.L_x_11457:
[----:B------:R-:W3:Y:S01]  /*7d30*/  LDL R8, [R1+0xc] ;  /* 0x00000c0001087983 */ /* 0x000ee20000100800 */
[----:B------:R-:W0:Y:S01]  /*7d40*/  @P1 LDC R0, c[0x0][0x44c] ;  /* 0x00011300ff001b82 */ /* 0x000e220000000800 */
[----:B------:R-:W-:Y:S01]  /*7d50*/  VIADD R4, R4, 0x7f ;  /* 0x0000007f04047836 */ /* 0x000fe20000000000 */
[----:B------:R-:W-:-:S04]  /*7d60*/  ULDC UR4, c[0x0][0x9dc] ;  /* 0x0002770000047ab9 */ /* 0x000fc80000000800 */
[----:B------:R-:W-:Y:S02]  /*7d70*/  SHF.R.S32.HI R3, RZ, 0x1f, R4 ;  /* 0x0000001fff037819 */ /* 0x000fe40000011404 */
[----:B------:R-:W4:Y:S02]  /*7d80*/  @P1 LDC R7, c[0x0][0x450] ;  /* 0x00011400ff071b82 */ /* 0x000f240000000800 */
[----:B------:R-:W-:-:S04]  /*7d90*/  LEA.HI R3, R3, R4, RZ, 0x7 ;  /* 0x0000000403037211 */ /* 0x000fc800078f38ff */
[----:B------:R-:W-:-:S04]  /*7da0*/  SHF.R.S32.HI R3, RZ, 0x7, R3 ;  /* 0x00000007ff037819 */ /* 0x000fc80000011403 */
[----:B------:R-:W-:Y:S01]  /*7db0*/  VIMNMX R100, R100, R3, PT ;  /* 0x0000000364647248 */ /* 0x000fe20003fe0100 */
[----:B0-----:R-:W-:-:S04]  /*7dc0*/  @P1 IMAD.HI.U32 R6, R9, R0, RZ ;  /* 0x0000000009061227 */ /* 0x001fc800078e00ff */
[----:B------:R-:W-:Y:S01]  /*7dd0*/  IMAD.MOV.U32 R0, RZ, RZ, R9 ;  /* 0x000000ffff007224 */ /* 0x000fe200078e0009 */
[----:B----4-:R-:W-:-:S05]  /*7de0*/  @P1 SHF.R.U32.HI R0, RZ, R7, R6 ;  /* 0x00000007ff001219 */ /* 0x010fca0000011606 */
[----:B---3--:R-:W-:-:S04]  /*7df0*/  IMAD.IADD R0, R8, 0x1, R0 ;  /* 0x0000000108007824 */ /* 0x008fc800078e0200 */
        /* <DEDUP_REMOVED lines=12> */
.L_x_11463:
[----:B------:R-:W-:-:S13]  /*7ec0*/  ISETP.NE.AND P0, PT, R5, 0x1, PT ;  /* 0x000000010500780c */ /* 0x000fda0003f05270 */
[----:B------:R-:W0:Y:S02]  /*7ed0*/  @P0 LDC.64 R6, c[0x0][0x9e8] ;  /* 0x00027a00ff060b82 */ /* 0x000e240000000a00 */
[----:B0-----:R-:W-:-:S05]  /*7ee0*/  @P0 IMAD.HI.U32 R4, R0, R6, RZ ;  /* 0x0000000600040227 */ /* 0x001fca00078e00ff */
[----:B------:R-:W-:-:S07]  /*7ef0*/  @P0 SHF.R.U32.HI R0, RZ, R7, R4 ;  /* 0x00000007ff000219 */ /* 0x000fce0000011604 */
.L_x_11464:
[----:B------:R-:W-:Y:S05]  /*7f00*/  BSYNC B0 ;  /* 0x0000000000007941 */ /* 0x000fea0003800000 */
.L_x_11462:
[----:B------:R-:W-:-:S05]  /*7f10*/  IMAD R0, R0, R5, RZ ;  /* 0x0000000500007224 */ /* 0x000fca00078e02ff */
[----:B------:R-:W-:-:S07]  /*7f20*/  VIMNMX R3, R3, R0, !PT ;  /* 0x0000000003037248 */ /* 0x000fce0007fe0100 */
.L_x_11461:
        /* <DEDUP_REMOVED lines=40> */
.L_x_11466:
[----:B------:R-:W-:Y:S05]  /*81b0*/  BSYNC B0 ;  /* 0x0000000000007941 */ /* 0x000fea0003800000 */
.L_x_11465:
        /* <DEDUP_REMOVED lines=20> */
[----:B-1----:R-:W-:Y:S02]  /*8300*/  CS2R R98, SRZ ;  /* 0x0000000000627805 */ /* 0x002fe4000001ff00 */
[----:B------:R-:W-:Y:S02]  /*8310*/  CS2R R6, SRZ ;  /* 0x0000000000067805 */ /* 0x000fe4000001ff00 */
[----:B------:R-:W-:Y:S02]  /*8320*/  CS2R R94, SRZ ;  /* 0x00000000005e7805 */ /* 0x000fe4000001ff00 */
[----:B------:R-:W-:Y:S02]  /*8330*/  CS2R R92, SRZ ;  /* 0x00000000005c7805 */ /* 0x000fe4000001ff00 */
[----:B------:R-:W-:-:S02]  /*8340*/  CS2R R90, SRZ ;  /* 0x00000000005a7805 */ /* 0x000fc4000001ff00 */
[----:B------:R-:W-:Y:S01]  /*8350*/  CS2R R88, SRZ ;  /* 0x0000000000587805 */ /* 0x000fe2000001ff00 */
[----:B---3--:R-:W-:-:S05]  /*8360*/  IMAD R0, R0, R97, R9 ;  /* 0x0000006100007224 */ /* 0x008fca00078e0209 */
[----:B------:R0:W-:Y:S01]  /*8370*/  STL [R1+0x6c], R0 ;  /* 0x00006c0001007387 */ /* 0x0001e20000100800 */
[----:B------:R-:W-:Y:S02]  /*8380*/  VIADDMNMX R97, R0, R97, R100, PT ;  /* 0x0000006100617246 */ /* 0x000fe40003800164 */
[----:B------:R-:W-:Y:S02]  /*8390*/  CS2R R100, SRZ ;  /* 0x0000000000647805 */ /* 0x000fe4000001ff00 */
[----:B------:R-:W-:-:S13]  /*83a0*/  ISETP.GT.AND P1, PT, R97, R0, PT ;  /* 0x000000006100720c */ /* 0x000fda0003f24270 */
[----:B0-----:R-:W-:Y:S05]  /*83b0*/  @!P1 BRA `(.L_x_11467) ;  /* 0x0000011800d49947 */ /* 0x001fea0003800000 */
[----:B------:R-:W0:Y:S01]  /*83c0*/  S2R R0, SR_TID.X ;  /* 0x0000000000007919 */ /* 0x000e220000002100 */
[----:B------:R-:W-:Y:S01]  /*83d0*/  UMOV UR4, 0xffffffff ;  /* 0xffffffff00047882 */ /* 0x000fe20000000000 */
[----:B0-----:R-:W-:-:S05]  /*83e0*/  VIADD R40, R0, 0xffffff80 ;  /* 0xffffff8000287836 */ /* 0x001fca0000000000 */
[----:B--2---:R-:W-:-:S04]  /*83f0*/  SHF.R.S32.HI R41, RZ, 0x1f, R40 ;  /* 0x0000001fff297819 */ /* 0x004fc80000011428 */
[----:B------:R-:W-:-:S04]  /*8400*/  LEA.HI R13, R41, R40, RZ, 0x7 ;  /* 0x00000028290d7211 */ /* 0x000fc800078f38ff */
[----:B------:R-:W-:Y:S01]  /*8410*/  SHF.R.S32.HI R13, RZ, 0x7, R13 ;  /* 0x00000007ff0d7819 */ /* 0x000fe2000001140d */
[----:B------:R-:W-:Y:S06]  /*8420*/  BRA.DIV UR4, `(.L_x_11468) ;  /* 0x000001ce049c7947 */ /* 0x000fec000b800000 */
[----:B------:R-:W0:Y:S04]  /*8430*/  SHFL.IDX PT, R0, R13, RZ, 0x1f ;  /* 0x00001fff0d007589 */ /* 0x000e2800000e0000 */
[----:B0-----:R1:W-:Y:S02]  /*8440*/  STL [R1+0x10], R0 ;  /* 0x0000100001007387 */ /* 0x0013e40000100800 */
.L_x_11766:
[----:B------:R-:W1:Y:S01]  /*8450*/  LDL R3, [R1+0x10] ;  /* 0x0000100001037983 */ /* 0x000e620000100800 */
[----:B------:R-:W-:Y:S01]  /*8460*/  BSSY B6, `(.L_x_11469) ;  /* 0x0000020000067945 */ /* 0x000fe20003800000 */
[----:B-1----:R-:W-:-:S05]  /*8470*/  IMAD.HI R0, R3, 0x55555556, RZ ;  /* 0x5555555603007827 */ /* 0x002fca00078e02ff */
[----:B------:R-:W-:-:S05]  /*8480*/  LEA.HI R0, R0, R0, RZ, 0x1 ;  /* 0x0000000000007211 */ /* 0x000fca00078f08ff */
[----:B------:R-:W-:Y:S02]  /*8490*/  IMAD R4, R0, -0x3, R3 ;  /* 0xfffffffd00047824 */ /* 0x000fe400078e0203 */
[----:B------:R-:W-:Y:S02]  /*84a0*/  VIADD R3, R2, 0x21800 ;  /* 0x0002180002037836 */ /* 0x000fe40000000000 */
[----:B------:R-:W-:Y:S01]  /*84b0*/  IMAD R0, R4, 0x1000, R2 ;  /* 0x0000100004007824 */ /* 0x000fe200078e0202 */
[----:B------:R1:W-:Y:S02]  /*84c0*/  STL [R1+0x2c], R4 ;  /* 0x00002c0401007387 */ /* 0x0003e40000100800 */
[----:B------:R-:W-:Y:S01]  /*84d0*/  LOP3.LUT P0, RZ, R3, 0x3ff, RZ, 0xc0, !PT ;  /* 0x000003ff03ff7812 */ /* 0x000fe2000780c0ff */
[----:B------:R-:W-:-:S05]  /*84e0*/  VIADD R0, R0, 0xc400 ;  /* 0x0000c40000007836 */ /* 0x000fca0000000000 */
[----:B------:R-:W-:Y:S01]  /*84f0*/  SHF.R.U32.HI R0, RZ, 0x4, R0 ;  /* 0x00000004ff007819 */ /* 0x000fe20000011600 */
[----:B-1----:R-:W-:-:S03]  /*8500*/  IMAD R4, R4, 0x2000, R3 ;  /* 0x0000200004047824 */ /* 0x002fc600078e0203 */
[----:B------:R-:W-:Y:S02]  /*8510*/  LOP3.LUT R148, R0, 0x3fff, RZ, 0xc0, !PT ;  /* 0x00003fff00947812 */ /* 0x000fe400078ec0ff */
        /* <DEDUP_REMOVED lines=20> */
.L_x_11470:
[----:B------:R-:W-:Y:S05]  /*8660*/  BSYNC B6 ;  /* 0x0000000000067941 */ /* 0x000fea0003800000 */
.L_x_11469:
[----:B------:R-:W-:Y:S02]  /*8670*/  ULDC UR4, c[0x0][0x3f4] ;  /* 0x0000fd0000047ab9 */ /* 0x000fe40000000800 */
[----:B------:R-:W-:-:S13]  /*8680*/  ISETP.LT.AND P0, PT, RZ, UR4, PT ;  /* 0x00000004ff007c0c */ /* 0x000fda000bf01270 */
[----:B------:R-:W-:Y:S05]  /*8690*/  @P0 BRA `(.L_x_11471) ;  /* 0x0000000000400947 */ /* 0x000fea0003800000 */
[----:B------:R-:W-:-:S04]  /*86a0*/  ULEA.HI UR4, UR37, UR37, URZ, 0x1 ;  /* 0x0000002525047291 */ /* 0x000fc8000f8f083f */
[----:B------:R-:W-:-:S04]  /*86b0*/  ULOP3.LUT UR4, UR4, 0xfffffffe, URZ, 0xc0, !UPT ;  /* 0xfffffffe04047892 */ /* 0x000fc8000f8ec03f */
[----:B------:R-:W-:-:S06]  /*86c0*/  UIADD3 UR4, UR37, -UR4, URZ ;  /* 0x8000000425047290 */ /* 0x000fcc000fffe03f */
[----:B-1----:R-:W-:-:S05]  /*86d0*/  IMAD.U32 R3, RZ, RZ, UR4 ;  /* 0x00000004ff037e24 */ /* 0x002fca000f8e00ff */
[----:B------:R-:W-:-:S04]  /*86e0*/  SHF.L.U32 R3, R3, 0x1f, RZ ;  /* 0x0000001f03037819 */ /* 0x000fc800000006ff */
[----:B------:R1:W2:Y:S03]  /*86f0*/  SYNCS.PHASECHK.TRANS64.TRYWAIT P0, [R2+URZ+0x2d800], R3 ;  /* 0x02d80003020075a7 */ /* 0x0002a6000800017f */
[----:B--2---:R-:W-:Y:S05]  /*8700*/  @!P0 NANOSLEEP.SYNCS 0x989680 ;  /* 0x009896800000895d */ /* 0x004fea0003900000 */
[----:B------:R-:W2:Y:S01]  /*8710*/  @!P0 SYNCS.PHASECHK.TRANS64 P0, [R2+URZ+0x2d800], R3 ;  /* 0x02d80003020085a7 */ /* 0x000ea2000800007f */
[----:B------:R-:W-:Y:S04]  /*8720*/  BSSY B0, `(.L_x_11472) ;  /* 0x0000006000007945 */ /* 0x000fe80003800000 */
[----:B--2---:R-:W-:Y:S05]  /*8730*/  @P0 BRA `(.L_x_11473) ;  /* 0x0000000000100947 */ /* 0x004fea0003800000 */
.L_x_11474:
[----:B--2---:R2:W3:Y:S02]  /*8740*/  SYNCS.PHASECHK.TRANS64.TRYWAIT P0, [R2+URZ+0x2d800], R3 ;  /* 0x02d80003020075a7 */ /* 0x0044e4000800017f */
[----:B---3--:R-:W-:Y:S05]  /*8750*/  @!P0 NANOSLEEP.SYNCS 0x989680 ;  /* 0x009896800000895d */ /* 0x008fea0003900000 */
[----:B------:R-:W3:Y:S02]  /*8760*/  @!P0 SYNCS.PHASECHK.TRANS64 P0, [R2+URZ+0x2d800], R3 ;  /* 0x02d80003020085a7 */ /* 0x000ee4000800007f */
[----:B---3--:R-:W-:Y:S05]  /*8770*/  @!P0 BRA `(.L_x_11474) ;  /* 0xfffffffc00f08947 */ /* 0x008fea000383ffff */
.L_x_11473:
[----:B------:R-:W-:Y:S05]  /*8780*/  BSYNC B0 ;  /* 0x0000000000007941 */ /* 0x000fea0003800000 */
.L_x_11472:
[----:B------:R-:W-:Y:S05]  /*8790*/  BRA `(.L_x_11475) ;  /* 0x00000040009c7947 */ /* 0x000fea0003800000 */
.L_x_11471:
[----:B------:R-:W-:Y:S01]  /*87a0*/  ULOP3.LUT UP0, URZ, UR40, 0x1bf, URZ, 0xc0, !UPT ;  /* 0x000001bf283f7892 */ /* 0x000fe2000f80c03f */
[----:B-----5:R-:W-:Y:S01]  /*87b0*/  SHF.R.S32.HI R0, RZ, 0x1f, R96 ;  /* 0x0000001fff007819 */ /* 0x020fe20000011460 */
[----:B------:R-:W-:Y:S01]  /*87c0*/  ULDC.64 UR4, c[0x0][0x3f8] ;  /* 0x0000fe0000047ab9 */ /* 0x000fe20000000a00 */
[----:B------:R-:W-:Y:S01]  /*87d0*/  ULDC.64 UR6, c[0x0][0x408] ;  /* 0x0001020000067ab9 */ /* 0x000fe20000000a00 */
[----:B------:R-:W-:Y:S02]  /*87e0*/  IMAD.WIDE.U32 R24, R96, UR4, RZ ;  /* 0x0000000460187c25 */ /* 0x000fe4000f8e00ff */
[----:B------:R-:W-:Y:S02]  /*87f0*/  PLOP3.LUT P0, PT, PT, PT, UP0, 0x80, 0x0 ;  /* 0x000000000000781c */ /* 0x000fe40003f0f008 */
[C---:B-1----:R-:W-:Y:S02]  /*8800*/  IMAD R3, R0.reuse, UR4, RZ ;  /* 0x0000000400037c24 */ /* 0x042fe4000f8e02ff */
[----:B------:R-:W-:-:S02]  /*8810*/  IMAD R5, R0, UR6, RZ ;  /* 0x0000000600057c24 */ /* 0x000fc4000f8e02ff */
[C---:B------:R-:W-:Y:S02]  /*8820*/  IMAD R3, R96.reuse, UR5, R3 ;  /* 0x0000000560037c24 */ /* 0x040fe4000f8e0203 */
[C---:B------:R-:W-:Y:S02]  /*8830*/  IMAD R5, R96.reuse, UR7, R5 ;  /* 0x0000000760057c24 */ /* 0x040fe4000f8e0205 */
[----:B------:R-:W-:-:S04]  /*8840*/  IMAD.WIDE.U32 R26, R96, UR6, RZ ;  /* 0x00000006601a7c25 */ /* 0x000fc8000f8e00ff */
[----:B------:R-:W-:Y:S02]  /*8850*/  IMAD.IADD R29, R3, 0x1, R25 ;  /* 0x00000001031d7824 */ /* 0x000fe400078e0219 */
[----:B------:R-:W-:Y:S01]  /*8860*/  IMAD.IADD R31, R5, 0x1, R27 ;  /* 0x00000001051f7824 */ /* 0x000fe200078e021b */
        /* <DEDUP_REMOVED lines=17> */
.L_x_11476:
[----:B------:R-:W2:Y:S01]  /*8980*/  LDL R20, [R1+0x30] ;  /* 0x0000300001147983 */ /* 0x000ea20000100800 */
[----:B------:R-:W-:Y:S01]  /*8990*/  ULDC.U8 UR4, c[0x0][0x410] ;  /* 0x0001040000047ab9 */ /* 0x000fe20000000000 */
[----:B------:R-:W1:Y:S01]  /*89a0*/  S2R R21, SR_TID.X ;  /* 0x0000000000157919 */ /* 0x000e620000002100 */
[----:B------:R-:W-:Y:S01]  /*89b0*/  ISETP.NE.AND P0, PT, RZ, UR4, PT ;  /* 0x00000004ff007c0c */ /* 0x000fe2000bf05270 */
[----:B------:R-:W-:Y:S01]  /*89c0*/  BSSY B0, `(.L_x_11477) ;  /* 0x00003fc000007945 */ /* 0x000fe20003800000 */
[C---:B-1----:R-:W-:Y:S02]  /*89d0*/  VIADD R58, R21.reuse, 0xffffff80 ;  /* 0xffffff80153a7836 */ /* 0x042fe40000000000 */
[----:B------:R-:W-:-:S05]  /*89e0*/  VIADD R57, R21, 0xffffff80 ;  /* 0xffffff8015397836 */ /* 0x000fca0000000000 */
[----:B------:R-:W-:-:S04]  /*89f0*/  LEA.HI R57, R57, R58, RZ, 0x1 ;  /* 0x0000003a39397211 */ /* 0x000fc800078f08ff */
[----:B------:R-:W-:-:S05]  /*8a00*/  SHF.R.S32.HI R57, RZ, 0x1, R57 ;  /* 0x00000001ff397819 */ /* 0x000fca0000011439 */
[----:B--2---:R-:W-:Y:S01]  /*8a10*/  IMAD.IADD R6, R57, 0x1, R20 ;  /* 0x0000000139067824 */ /* 0x004fe200078e0214 */
[----:B------:R-:W-:Y:S06]  /*8a20*/  @!P0 BRA `(.L_x_11478) ;  /* 0x0000001c00e48947 */ /* 0x000fec0003800000 */
        /* <DEDUP_REMOVED lines=8> */
[----:B-1----:R-:W-:-:S04]  /*8ab0*/  @P0 IMAD.HI.U32 R0, R6, R3, RZ ;  /* 0x0000000306000227 */ /* 0x002fc800078e00ff */
[----:B------:R-:W-:Y:S01]  /*8ac0*/  IMAD.MOV.U32 R3, RZ, RZ, R6 ;  /* 0x000000ffff037224 */ /* 0x000fe200078e0006 */
[----:B--2---:R-:W-:-:S04]  /*8ad0*/  @P0 SHF.R.U32.HI R3, RZ, R7, R0 ;  /* 0x00000007ff030219 */ /* 0x004fc80000011600 */
        /* <DEDUP_REMOVED lines=18> */
[----:B------:R-:W3:Y:S04]  /*8c00*/  SHFL.IDX PT, R38, R38, RZ, 0x1e1f ;  /* 0x001e1fff26267589 */ /* 0x000ee800000e0000 */
[----:B------:R-:W4:Y:S04]  /*8c10*/  SHFL.IDX PT, R0, R0, RZ, 0x1e1f ;  /* 0x001e1fff00007589 */ /* 0x000f2800000e0000 */
[----:B-1----:R-:W0:Y:S02]  /*8c20*/  SHFL.IDX PT, R39, R39, RZ, 0x1e1f ;  /* 0x001e1fff27277589 */ /* 0x002e2400000e0000 */
.L_x_11772:
[----:B------:R-:W-:Y:S01]  /*8c30*/  IMAD R42, R140, R5, RZ ;  /* 0x000000058c2a7224 */ /* 0x000fe200078e02ff */
[----:B------:R-:W-:Y:S01]  /*8c40*/  BSSY B1, `(.L_x_11480) ;  /* 0x000005e000017945 */ /* 0x000fe20003800000 */
[----:B------:R-:W-:Y:S02]  /*8c50*/  CS2R R34, SRZ ;  /* 0x0000000000227805 */ /* 0x000fe4000001ff00 */
[----:B------:R-:W-:Y:S02]  /*8c60*/  CS2R R30, SRZ ;  /* 0x00000000001e7805 */ /* 0x000fe4000001ff00 */
[----:B------:R-:W-:Y:S02]  /*8c70*/  CS2R R26, SRZ ;  /* 0x00000000001a7805 */ /* 0x000fe4000001ff00 */
[----:B------:R-:W-:Y:S01]  /*8c80*/  ISETP.GE.AND P0, PT, R6, R42, PT ;  /* 0x0000002a0600720c */ /* 0x000fe20003f06270 */
[----:B------:R-:W-:Y:S01]  /*8c90*/  IMAD R42, R33, -0xc0, R42 ;  /* 0xffffff40212a7824 */ /* 0x000fe200078e022a */
        /* <DEDUP_REMOVED lines=8> */
[----:B------:R-:W-:Y:S01]  /*8d20*/  CS2R R10, SRZ ;  /* 0x00000000000a7805 */ /* 0x000fe2000001ff00 */
[----:B------:R-:W-:Y:S06]  /*8d30*/  @P0 BRA `(.L_x_11481) ;  /* 0x0000000400380947 */ /* 0x000fec0003800000 */
[----:B------:R-:W2:Y:S01]  /*8d40*/  LDL R49, [R1+0x60] ;  /* 0x0000600001317983 */ /* 0x000ea20000100800 */
[----:B------:R-:W-:-:S03]  /*8d50*/  ULDC UR4, c[0x0][0x3f4] ;  /* 0x0000fd0000047ab9 */ /* 0x000fc60000000800 */
[----:B------:R-:W3:Y:S04]  /*8d60*/  LDL R48, [R1+0x54] ;  /* 0x0000540001307983 */ /* 0x000ee80000100800 */
[----:B------:R-:W4:Y:S04]  /*8d70*/  LDL R47, [R1+0x5c] ;  /* 0x00005c00012f7983 */ /* 0x000f280000100800 */
[----:B------:R-:W4:Y:S04]  /*8d80*/  LDL R46, [R1+0x50] ;  /* 0x00005000012e7983 */ /* 0x000f280000100800 */
[----:B------:R-:W4:Y:S04]  /*8d90*/  LDL.64 R44, [R1+0x18] ;  /* 0x00001800012c7983 */ /* 0x000f280000100a00 */
[----:B------:R-:W4:Y:S01]  /*8da0*/  LDL R43, [R1+0x64] ;  /* 0x00006400012b7983 */ /* 0x000f220000100800 */
[----:B------:R-:W-:-:S02]  /*8db0*/  CS2R R36, SRZ ;  /* 0x0000000000247805 */ /* 0x000fc4000001ff00 */
[----:B------:R-:W-:Y:S02]  /*8dc0*/  CS2R R34, SRZ ;  /* 0x0000000000227805 */ /* 0x000fe4000001ff00 */
[----:B------:R-:W-:Y:S02]  /*8dd0*/  CS2R R32, SRZ ;  /* 0x0000000000207805 */ /* 0x000fe4000001ff00 */
[C---:B--2---:R-:W-:Y:S01]  /*8de0*/  ISETP.GE.AND P3, PT, R49.reuse, UR4, PT ;  /* 0x0000000431007c0c */ /* 0x044fe2000bf66270 */
[C---:B------:R-:W-:Y:S01]  /*8df0*/  IMAD.SHL.U32 R24, R49.reuse, 0x2, RZ ;  /* 0x0000000231187824 */ /* 0x040fe200078e00ff */
[----:B------:R-:W-:Y:S02]  /*8e00*/  SHF.R.S32.HI R4, RZ, 0x1f, R49 ;  /* 0x0000001fff047819 */ /* 0x000fe40000011431 */
[C---:B---3--:R-:W-:Y:S01]  /*8e10*/  ISETP.GE.AND P2, PT, R48.reuse, UR4, PT ;  /* 0x0000000430007c0c */ /* 0x048fe2000bf46270 */
[----:B------:R-:W-:Y:S01]  /*8e20*/  IMAD.SHL.U32 R14, R48, 0x2, RZ ;  /* 0x00000002300e7824 */ /* 0x000fe200078e00ff */
[----:B------:R-:W-:-:S02]  /*8e30*/  SHF.L.U64.HI R4, R49, 0x1, R4 ;  /* 0x0000000131047819 */ /* 0x000fc40000010204 */
[C---:B----4-:R-:W-:Y:S01]  /*8e40*/  ISETP.GE.AND P1, PT, R47.reuse, UR4, PT ;  /* 0x000000042f007c0c */ /* 0x050fe2000bf26270 */
[----:B------:R-:W-:Y:S01]  /*8e50*/  IMAD.SHL.U32 R10, R47, 0x2, RZ ;  /* 0x000000022f0a7824 */ /* 0x000fe200078e00ff */
[----:B------:R-:W-:Y:S02]  /*8e60*/  SHF.R.S32.HI R5, RZ, 0x1f, R48 ;  /* 0x0000001fff057819 */ /* 0x000fe40000011430 */
[C---:B------:R-:W-:Y:S01]  /*8e70*/  ISETP.GE.AND P0, PT, R46.reuse, UR4, PT ;  /* 0x000000042e007c0c */ /* 0x040fe2000bf06270 */
[----:B------:R-:W-:Y:S01]  /*8e80*/  IMAD.SHL.U32 R28, R46, 0x2, RZ ;  /* 0x000000022e1c7824 */ /* 0x000fe200078e00ff */
[-C--:B------:R-:W-:Y:S02]  /*8e90*/  @!P3 IADD3 R26, P4, R38, R24.reuse, RZ ;  /* 0x00000018261ab210 */ /* 0x080fe40007f9e0ff */
[----:B------:R-:W-:Y:S02]  /*8ea0*/  @!P3 IADD3 R24, P5, R39, R24, RZ ;  /* 0x000000182718b210 */ /* 0x000fe40007fbe0ff */
[----:B------:R-:W-:Y:S01]  /*8eb0*/  SHF.L.U64.HI R5, R48, 0x1, R5 ;  /* 0x0000000130057819 */ /* 0x000fe20000010205 */
[--C-:B------:R-:W-:Y:S01]  /*8ec0*/  @!P3 IMAD.X R27, R3, 0x1, R4.reuse, P4 ;  /* 0x00000001031bb824 */ /* 0x100fe200020e0604 */
[-C--:B------:R-:W-:Y:S01]  /*8ed0*/  @!P2 IADD3 R20, P4, R38, R14.reuse, RZ ;  /* 0x0000000e2614a210 */ /* 0x080fe20007f9e0ff */
[----:B------:R-:W-:Y:S01]  /*8ee0*/  @!P3 IMAD.X R25, R0, 0x1, R4, P5 ;  /* 0x000000010019b824 */ /* 0x000fe200028e0604 */
[----:B------:R-:W-:Y:S01]  /*8ef0*/  @!P2 IADD3 R14, P5, R39, R14, RZ ;  /* 0x0000000e270ea210 */ /* 0x000fe20007fbe0ff */
[----:B------:R-:W-:Y:S01]  /*8f00*/  IMAD.SHL.U32 R31, R43, 0x2, RZ ;  /* 0x000000022b1f7824 */ /* 0x000fe200078e00ff */
[----:B------:R-:W-:Y:S01]  /*8f10*/  SHF.R.S32.HI R6, RZ, 0x1f, R47 ;  /* 0x0000001fff067819 */ /* 0x000fe2000001142f */
[--C-:B------:R-:W-:Y:S01]  /*8f20*/  @!P2 IMAD.X R21, R3, 0x1, R5.reuse, P4 ;  /* 0x000000010315a824 */ /* 0x100fe200020e0605 */
[-C--:B------:R-:W-:Y:S01]  /*8f30*/  @!P1 IADD3 R12, P4, R38, R10.reuse, RZ ;  /* 0x0000000a260c9210 */ /* 0x080fe20007f9e0ff */
[----:B------:R-:W-:Y:S01]  /*8f40*/  @!P2 IMAD.X R15, R0, 0x1, R5, P5 ;  /* 0x00000001000fa824 */ /* 0x000fe200028e0605 */
[----:B------:R-:W-:Y:S01]  /*8f50*/  SHF.L.U64.HI R6, R47, 0x1, R6 ;  /* 0x000000012f067819 */ /* 0x000fe20000010206 */
[----:B------:R-:W5:Y:S01]  /*8f60*/  @!P3 LD.E.64 R32, desc[UR52][R26.64] ;  /* 0x000000341a20b980 */ /* 0x000f62000c101b00 */
[----:B------:R-:W-:-:S02]  /*8f70*/  @!P1 IADD3 R10, P5, R39, R10, RZ ;  /* 0x0000000a270a9210 */ /* 0x000fc40007fbe0ff */
[----:B------:R-:W-:Y:S01]  /*8f80*/  SHF.R.S32.HI R7, RZ, 0x1f, R46 ;  /* 0x0000001fff077819 */ /* 0x000fe2000001142e */
[--C-:B------:R-:W-:Y:S01]  /*8f90*/  @!P1 IMAD.X R13, R3, 0x1, R6.reuse, P4 ;  /* 0x00000001030d9824 */ /* 0x100fe200020e0606 */
[----:B------:R-:W-:Y:S01]  /*8fa0*/  ISETP.GE.AND P4, PT, R44, UR4, PT ;  /* 0x000000042c007c0c */ /* 0x000fe2000bf86270 */
[----:B------:R-:W-:Y:S01]  /*8fb0*/  @!P1 IMAD.X R11, R0, 0x1, R6, P5 ;  /* 0x00000001000b9824 */ /* 0x000fe200028e0606 */
[----:B------:R-:W-:Y:S02]  /*8fc0*/  SHF.L.U64.HI R7, R46, 0x1, R7 ;  /* 0x000000012e077819 */ /* 0x000fe40000010207 */
[----:B------:R-:W-:Y:S02]  /*8fd0*/  @!P0 IADD3 R8, P5, R38, R28, RZ ;  /* 0x0000001c26088210 */ /* 0x000fe40007fbe0ff */
[----:B------:R-:W-:-:S03]  /*8fe0*/  SHF.R.S32.HI R30, RZ, 0x1f, R43 ;  /* 0x0000001fff1e7819 */ /* 0x000fc6000001142b */
[----:B------:R-:W-:Y:S01]  /*8ff0*/  @!P0 IMAD.X R9, R3, 0x1, R7, P5 ;  /* 0x0000000103098824 */ /* 0x000fe200028e0607 */
[----:B------:R-:W-:-:S03]  /*9000*/  @!P0 IADD3 R4, P5, R39, R28, RZ ;  /* 0x0000001c27048210 */ /* 0x000fc60007fbe0ff */
[----:B------:R-:W-:Y:S02]  /*9010*/  @!P4 IMAD.MOV.U32 R28, RZ, RZ, R38 ;  /* 0x000000ffff1cc224 */ /* 0x000fe400078e0026 */
[----:B------:R-:W-:Y:S01]  /*9020*/  @!P0 IMAD.X R5, R0, 0x1, R7, P5 ;  /* 0x0000000100058824 */ /* 0x000fe200028e0607 */
[----:B------:R-:W-:Y:S01]  /*9030*/  ISETP.GE.AND P5, PT, R43, UR4, PT ;  /* 0x000000042b007c0c */ /* 0x000fe2000bfa6270 */
        /* <DEDUP_REMOVED lines=30> */
.L_x_11481:
[----:B------:R-:W-:Y:S05]  /*9220*/  BSYNC B1 ;  /* 0x0000000000017941 */ /* 0x000fea0003800000 */
.L_x_11480:
[----:B------:R-:W-:Y:S01]  /*9230*/  ULEA.HI UR4, UR37, UR37, URZ, 0x1 ;  /* 0x0000002525047291 */ /* 0x000fe2000f8f083f */
[----:B--2--5:R-:W-:Y:S01]  /*9240*/  IMAD.MOV.U32 R3, RZ, RZ, R35 ;  /* 0x000000ffff037224 */ /* 0x024fe200078e0023 */
[----:B------:R-:W-:Y:S01]  /*9250*/  VIMNMX R42, R42, 0xc0, PT ;  /* 0x000000c02a2a7848 */ /* 0x000fe20003fe0100 */
[----:B----4-:R-:W-:Y:S01]  /*9260*/  IMAD.MOV.U32 R0, RZ, RZ, R34 ;  /* 0x000000ffff007224 */ /* 0x010fe200078e0022 */
[----:B------:R-:W-:Y:S01]  /*9270*/  ULOP3.LUT UR4, UR4, 0xfffffffe, URZ, 0xc0, !UPT ;  /* 0xfffffffe04047892 */ /* 0x000fe2000f8ec03f */
[----:B0-----:R-:W-:Y:S01]  /*9280*/  IMAD.MOV.U32 R4, RZ, RZ, R30 ;  /* 0x000000ffff047224 */ /* 0x001fe200078e001e */
[----:B---3--:R-:W-:Y:S01]  /*9290*/  PRMT R38, R38, 0x5410, R3 ;  /* 0x0000541026267816 */ /* 0x008fe20000000003 */
        /* <DEDUP_REMOVED lines=42> */
[----:B------:R-:W-:Y:S01]  /*9540*/  PRMT R50, R0, 0x7610, R50 ;  /* 0x0000761000327816 */ /* 0x000fe20000000032 */
[----:B------:R-:W-:Y:S01]  /*9550*/  IMAD.MOV.U32 R0, RZ, RZ, R10 ;  /* 0x000000ffff007224 */ /* 0x000fe200078e000a */
[----:B------:R-:W-:Y:S01]  /*9560*/  PRMT R51, R4, 0x7610, R51 ;  /* 0x0000761004337816 */ /* 0x000fe20000000033 */
[----:B------:R-:W-:Y:S01]  /*9570*/  IMAD.MOV.U32 R4, RZ, RZ, R11 ;  /* 0x000000ffff047224 */ /* 0x000fe200078e000b */
[----:B------:R-:W-:-:S02]  /*9580*/  PRMT R46, R5, 0x7610, R46 ;  /* 0x00007610052e7816 */ /* 0x000fc4000000002e */
[----:B------:R-:W-:Y:S01]  /*9590*/  PRMT R47, R6, 0x7610, R47 ;  /* 0x00007610062f7816 */ /* 0x000fe2000000002f */
[----:B0-----:R-:W-:Y:S06]  /*95a0*/  @!P0 BRA `(.L_x_11483) ;  /* 0x000001bc00d48947 */ /* 0x001fec0003800000 */
.L_x_11773:
[----:B------:R-:W-:Y:S05]  /*95b0*/  BSYNC B1 ;  /* 0x0000000000017941 */ /* 0x000fea0003800000 */
.L_x_11482:
[----:B------:R-:W-:Y:S02]  /*95c0*/  PRMT R42, R0, 0x7610, R42 ;  /* 0x00007610002a7816 */ /* 0x000fe4000000002a */
[----:B------:R-:W-:Y:S01]  /*95d0*/  PRMT R43, R4, 0x7610, R43 ;  /* 0x00007610042b7816 */ /* 0x000fe2000000002b */
[----:B------:R-:W-:Y:S06]  /*95e0*/  @P1 BRA `(.L_x_11484) ;  /* 0x0000003000e41947 */ /* 0x000fec0003800000 */
[----:B------:R-:W2:Y:S01]  /*95f0*/  LDL.64 R66, [R1+0x18] ;  /* 0x0000180001427983 */ /* 0x000ea20000100a00 */
[----:B------:R-:W2:Y:S03]  /*9600*/  LDC R4, c[0x0][0x3f4] ;  /* 0x0000fd00ff047b82 */ /* 0x000ea60000000800 */
[----:B------:R-:W3:Y:S04]  /*9610*/  LDL R61, [R1+0x70] ;  /* 0x00007000013d7983 */ /* 0x000ee80000100800 */
[----:B------:R-:W4:Y:S04]  /*9620*/  LDL R60, [R1+0x60] ;  /* 0x00006000013c7983 */ /* 0x000f280000100800 */
[----:B------:R-:W5:Y:S04]  /*9630*/  LDL R58, [R1+0x54] ;  /* 0x00005400013a7983 */ /* 0x000f680000100800 */
[----:B------:R-:W5:Y:S04]  /*9640*/  LDL R57, [R1+0x5c] ;  /* 0x00005c0001397983 */ /* 0x000f680000100800 */
[----:B------:R-:W5:Y:S04]  /*9650*/  LDL R7, [R1+0x50] ;  /* 0x0000500001077983 */ /* 0x000f680000100800 */
[----:B------:R-:W5:Y:S01]  /*9660*/  LDL R6, [R1+0x64] ;  /* 0x0000640001067983 */ /* 0x000f620000100800 */
[----:B------:R-:W-:-:S04]  /*9670*/  LEA.HI R40, R41, R40, RZ, 0x2 ;  /* 0x0000002829287211 */ /* 0x000fc800078f10ff */
[--C-:B------:R-:W-:Y:S02]  /*9680*/  SHF.R.S32.HI R0, RZ, 0x2, R40.reuse ;  /* 0x00000002ff007819 */ /* 0x100fe40000011428 */
[----:B0-----:R-:W-:-:S04]  /*9690*/  SHF.R.S32.HI R3, RZ, 0x1f, R40 ;  /* 0x0000001fff037819 */ /* 0x001fc80000011428 */
[----:B------:R-:W-:-:S04]  /*96a0*/  LEA.HI R3, R3, R0, RZ, 0x2 ;  /* 0x0000000003037211 */ /* 0x000fc800078f10ff */
[----:B------:R-:W-:Y:S01]  /*96b0*/  LOP3.LUT R5, R3, 0xfffffffc, RZ, 0xc0, !PT ;  /* 0xfffffffc03057812 */ /* 0x000fe200078ec0ff */
[----:B------:R-:W-:Y:S04]  /*96c0*/  BSSY B1, `(.L_x_11485) ;  /* 0x000003a000017945 */ /* 0x000fe80003800000 */
[----:B------:R-:W-:-:S05]  /*96d0*/  IMAD.IADD R5, R0, 0x1, -R5 ;  /* 0x0000000100057824 */ /* 0x000fca00078e0a05 */
[----:B------:R-:W-:Y:S02]  /*96e0*/  LOP3.LUT P0, RZ, R5, 0x2, RZ, 0xc0, !PT ;  /* 0x0000000205ff7812 */ /* 0x000fe4000780c0ff */
[----:B--2---:R-:W-:Y:S01]  /*96f0*/  ISETP.GE.AND P6, PT, R66, R4, PT ;  /* 0x000000044200720c */ /* 0x004fe20003fc6270 */
[----:B---3--:R-:W-:-:S04]  /*9700*/  IMAD R3, R61, 0x2, R2 ;  /* 0x000000023d037824 */ /* 0x008fc800078e0202 */
[----:B------:R-:W-:Y:S01]  /*9710*/  VIADD R0, R3, 0x20 ;  /* 0x0000002003007836 */ /* 0x000fe20000000000 */
[-C--:B----4-:R-:W-:Y:S02]  /*9720*/  ISETP.GE.AND P1, PT, R60, R4.reuse, PT ;  /* 0x000000043c00720c */ /* 0x090fe40003f26270 */
[-C--:B-----5:R-:W-:Y:S02]  /*9730*/  ISETP.GE.AND P2, PT, R58, R4.reuse, PT ;  /* 0x000000043a00720c */ /* 0x0a0fe40003f46270 */
[-C--:B------:R-:W-:Y:S02]  /*9740*/  ISETP.GE.AND P3, PT, R57, R4.reuse, PT ;  /* 0x000000043900720c */ /* 0x080fe40003f66270 */
[-C--:B------:R-:W-:Y:S02]  /*9750*/  ISETP.GE.AND P4, PT, R7, R4.reuse, PT ;  /* 0x000000040700720c */ /* 0x080fe40003f86270 */
[----:B------:R-:W-:Y:S01]  /*9760*/  ISETP.GE.AND P5, PT, R6, R4, PT ;  /* 0x000000040600720c */ /* 0x000fe20003fa6270 */
[----:B------:R-:W-:-:S12]  /*9770*/  @P6 BRA `(.L_x_11486) ;  /* 0x0000000000b86947 */ /* 0x000fd80003800000 */
        /* <DEDUP_REMOVED lines=45> */
[----:B------:R0:W-:Y:S02]  /*9a50*/  STS.128 [R3+0xc400], R4 ;  /* 0x00c4000403007388 */ /* 0x0001e40000000c00 */
.L_x_11486:
[----:B------:R-:W-:Y:S05]  /*9a60*/  BSYNC B1 ;  /* 0x0000000000017941 */ /* 0x000fea0003800000 */
.L_x_11485:
[----:B------:R-:W-:Y:S01]  /*9a70*/  BSSY B1, `(.L_x_11487) ;  /* 0x0000031000017945 */ /* 0x000fe20003800000 */
[----:B------:R-:W-:-:S03]  /*9a80*/  @P0 VIADD R0, R3, 0xffffffe0 ;  /* 0xffffffe003000836 */ /* 0x000fc60000000000 */
[----:B------:R-:W-:Y:S05]  /*9a90*/  @P1 BRA `(.L_x_11488) ;  /* 0x0000000000b81947 */ /* 0x000fea0003800000 */
[----:B0-----:R-:W0:Y:S01]  /*9aa0*/  LDS.128 R4, [R0+0xc400] ;  /* 0x00c4000000047984 */ /* 0x001e220000000c00 */
        /* <DEDUP_REMOVED lines=45> */
.L_x_11488:
[----:B------:R-:W-:Y:S05]  /*9d80*/  BSYNC B1 ;  /* 0x0000000000017941 */ /* 0x000fea0003800000 */
.L_x_11487:
        /* <DEDUP_REMOVED lines=48> */
.L_x_11490:
[----:B------:R-:W-:Y:S05]  /*a090*/  BSYNC B1 ;  /* 0x0000000000017941 */ /* 0x000fea0003800000 */
.L_x_11489:
        /* <DEDUP_REMOVED lines=48> */
.L_x_11492:
[----:B------:R-:W-:Y:S05]  /*a3a0*/  BSYNC B1 ;  /* 0x0000000000017941 */ /* 0x000fea0003800000 */
.L_x_11491:
        /* <DEDUP_REMOVED lines=48> */
.L_x_11494:
[----:B------:R-:W-:Y:S05]  /*a6b0*/  BSYNC B1 ;  /* 0x0000000000017941 */ /* 0x000fea0003800000 */
.L_x_11493:
        /* <DEDUP_REMOVED lines=48> */
.L_x_11478:
        /* <DEDUP_REMOVED lines=28> */
[----:B------:R1:W2:Y:S04]  /*ab80*/  SHFL.IDX PT, R0, R13, RZ, 0x1e1f ;  /* 0x001e1fff0d007589 */ /* 0x0002a800000e0000 */
[----:B------:R-:W3:Y:S04]  /*ab90*/  SHFL.IDX PT, R3, R3, RZ, 0x1e1f ;  /* 0x001e1fff03037589 */ /* 0x000ee800000e0000 */
[----:B------:R1:W4:Y:S04]  /*aba0*/  SHFL.IDX PT, R37, R26, RZ, 0x1e1f ;  /* 0x001e1fff1a257589 */ /* 0x00032800000e0000 */
[----:B------:R-:W0:Y:S02]  /*abb0*/  SHFL.IDX PT, R38, R38, RZ, 0x1e1f ;  /* 0x001e1fff26267589 */ /* 0x000e2400000e0000 */
.L_x_11779:
[----:B------:R-:W-:Y:S01]  /*abc0*/  IMAD R7, R140, R7, RZ ;  /* 0x000000078c077224 */ /* 0x000fe200078e02ff */
[----:B------:R-:W-:Y:S01]  /*abd0*/  BSSY B1, `(.L_x_11496) ;  /* 0x000003a000017945 */ /* 0x000fe20003800000 */
[----:B------:R-:W-:Y:S02]  /*abe0*/  CS2R R4, SRZ ;  /* 0x0000000000047805 */ /* 0x000fe4000001ff00 */
[----:B------:R-:W-:Y:S01]  /*abf0*/  CS2R R8, SRZ ;  /* 0x0000000000087805 */ /* 0x000fe2000001ff00 */
[----:B------:R-:W-:Y:S01]  /*ac00*/  IMAD R40, R33, -0xc0, R7 ;  /* 0xffffff4021287824 */ /* 0x000fe200078e0207 */
[----:B------:R-:W-:Y:S02]  /*ac10*/  ISETP.GE.AND P0, PT, R6, R7, PT ;  /* 0x000000070600720c */ /* 0x000fe40003f06270 */
[----:B------:R-:W-:Y:S02]  /*ac20*/  CS2R R6, SRZ ;  /* 0x0000000000067805 */ /* 0x000fe4000001ff00 */
[----:B------:R-:W-:-:S02]  /*ac30*/  CS2R R10, SRZ ;  /* 0x00000000000a7805 */ /* 0x000fc4000001ff00 */
[----:B-1----:R-:W-:Y:S02]  /*ac40*/  CS2R R12, SRZ ;  /* 0x00000000000c7805 */ /* 0x002fe4000001ff00 */
[----:B0-----:R-:W-:Y:S02]  /*ac50*/  CS2R R14, SRZ ;  /* 0x00000000000e7805 */ /* 0x001fe4000001ff00 */
[----:B------:R-:W-:Y:S02]  /*ac60*/  CS2R R24, SRZ ;  /* 0x0000000000187805 */ /* 0x000fe4000001ff00 */
[----:B------:R-:W-:Y:S02]  /*ac70*/  CS2R R26, SRZ ;  /* 0x00000000001a7805 */ /* 0x000fe4000001ff00 */
[----:B------:R-:W-:Y:S02]  /*ac80*/  CS2R R28, SRZ ;  /* 0x00000000001c7805 */ /* 0x000fe4000001ff00 */
[----:B------:R-:W-:-:S02]  /*ac90*/  CS2R R30, SRZ ;  /* 0x00000000001e7805 */ /* 0x000fc4000001ff00 */
[----:B------:R-:W-:Y:S02]  /*aca0*/  CS2R R32, SRZ ;  /* 0x0000000000207805 */ /* 0x000fe4000001ff00 */
[----:B------:R-:W-:Y:S01]  /*acb0*/  CS2R R34, SRZ ;  /* 0x0000000000227805 */ /* 0x000fe2000001ff00 */
[----:B------:R-:W-:Y:S06]  /*acc0*/  @P0 BRA `(.L_x_11497) ;  /* 0x0000000000a80947 */ /* 0x000fec0003800000 */
[----:B------:R-:W4:Y:S04]  /*acd0*/  LDL R21, [R1+0x34] ;  /* 0x0000340001157983 */ /* 0x000f280000100800 */
[----:B------:R-:W4:Y:S01]  /*ace0*/  LDL R20, [R1+0x38] ;  /* 0x0000380001147983 */ /* 0x000f220000100800 */
[C---:B------:R-:W-:Y:S01]  /*acf0*/  VIADD R4, R18.reuse, 0x10 ;  /* 0x0000001012047836 */ /* 0x040fe20000000000 */
[----:B------:R-:W-:Y:S01]  /*ad00*/  ULDC UR4, c[0x0][0x3f4] ;  /* 0x0000fd0000047ab9 */ /* 0x000fe20000000800 */
[C---:B------:R-:W-:Y:S01]  /*ad10*/  VIADD R5, R18.reuse, 0x20 ;  /* 0x0000002012057836 */ /* 0x040fe20000000000 */
[----:B------:R-:W-:Y:S01]  /*ad20*/  ISETP.GE.AND P2, PT, R18, UR4, PT ;  /* 0x0000000412007c0c */ /* 0x000fe2000bf46270 */
[----:B---3--:R-:W-:Y:S01]  /*ad30*/  IMAD.MOV.U32 R6, RZ, RZ, R3 ;  /* 0x000000ffff067224 */ /* 0x008fe200078e0003 */
[----:B------:R-:W-:Y:S01]  /*ad40*/  ISETP.GE.AND P3, PT, R4, UR4, PT ;  /* 0x0000000404007c0c */ /* 0x000fe2000bf66270 */
[----:B--2---:R-:W-:Y:S01]  /*ad50*/  IMAD.MOV.U32 R7, RZ, RZ, R0 ;  /* 0x000000ffff077224 */ /* 0x004fe200078e0000 */
[----:B------:R-:W-:Y:S01]  /*ad60*/  ISETP.GE.AND P4, PT, R5, UR4, PT ;  /* 0x0000000405007c0c */ /* 0x000fe2000bf86270 */
[----:B------:R-:W-:Y:S01]  /*ad70*/  IMAD.MOV.U32 R8, RZ, RZ, R38 ;  /* 0x000000ffff087224 */ /* 0x000fe200078e0026 */
[----:B------:R-:W-:Y:S01]  /*ad80*/  CS2R R28, SRZ ;  /* 0x00000000001c7805 */ /* 0x000fe2000001ff00 */
[----:B----4-:R-:W-:Y:S01]  /*ad90*/  IMAD.MOV.U32 R9, RZ, RZ, R37 ;  /* 0x000000ffff097224 */ /* 0x010fe200078e0025 */
[----:B------:R-:W-:-:S02]  /*ada0*/  CS2R R30, SRZ ;  /* 0x00000000001e7805 */ /* 0x000fc4000001ff00 */
[----:B------:R-:W-:Y:S02]  /*adb0*/  CS2R R10, SRZ ;  /* 0x00000000000a7805 */ /* 0x000fe4000001ff00 */
[----:B------:R-:W-:Y:S02]  /*adc0*/  CS2R R32, SRZ ;  /* 0x0000000000207805 */ /* 0x000fe4000001ff00 */
[----:B------:R-:W-:Y:S01]  /*add0*/  CS2R R34, SRZ ;  /* 0x0000000000227805 */ /* 0x000fe2000001ff00 */
[----:B------:R-:W-:Y:S01]  /*ade0*/  @!P2 IMAD.SHL.U32 R36, R18, 0x2, RZ ;  /* 0x000000021224a824 */ /* 0x000fe200078e00ff */
[----:B------:R-:W-:Y:S02]  /*adf0*/  CS2R R14, SRZ ;  /* 0x00000000000e7805 */ /* 0x000fe4000001ff00 */
[----:B------:R-:W-:Y:S02]  /*ae00*/  CS2R R24, SRZ ;  /* 0x0000000000187805 */ /* 0x000fe4000001ff00 */
[----:B------:R-:W-:Y:S01]  /*ae10*/  CS2R R26, SRZ ;  /* 0x00000000001a7805 */ /* 0x000fe2000001ff00 */
[----:B------:R-:W-:-:S02]  /*ae20*/  @!P3 IMAD.SHL.U32 R13, R21, 0x8, RZ ;  /* 0x00000008150db824 */ /* 0x000fc400078e00ff */
[----:B------:R-:W-:Y:S01]  /*ae30*/  @!P4 IMAD.SHL.U32 R39, R20, 0x8, RZ ;  /* 0x000000081427c824 */ /* 0x000fe200078e00ff */
[-C--:B------:R-:W-:Y:S01]  /*ae40*/  @!P2 IADD3 R20, P0, R3, R36.reuse, RZ ;  /* 0x000000240314a210 */ /* 0x080fe20007f1e0ff */
[----:B------:R-:W-:Y:S01]  /*ae50*/  @!P3 IMAD.WIDE R4, R13, 0x2, R6 ;  /* 0x000000020d04b825 */ /* 0x000fe200078e0206 */
[----:B------:R-:W-:Y:S02]  /*ae60*/  @!P2 IADD3 R36, P1, R38, R36, RZ ;  /* 0x000000242624a210 */ /* 0x000fe40007f3e0ff */
[----:B------:R-:W-:Y:S01]  /*ae70*/  @!P2 SHF.L.U64.HI R3, R18, 0x1, R19 ;  /* 0x000000011203a819 */ /* 0x000fe20000010213 */
[----:B------:R-:W-:Y:S01]  /*ae80*/  @!P4 IMAD.WIDE R6, R39, 0x2, R6 ;  /* 0x000000022706c825 */ /* 0x000fe200078e0206 */
[----:B------:R0:W5:Y:S03]  /*ae90*/  @!P3 LD.E.128 R28, desc[UR52][R4.64] ;  /* 0x00000034041cb980 */ /* 0x000166000c101d00 */
[--C-:B------:R-:W-:Y:S01]  /*aea0*/  @!P3 IMAD.WIDE R12, R13, 0x2, R8.reuse ;  /* 0x000000020d0cb825 */ /* 0x100fe200078e0208 */
[----:B------:R1:W5:Y:S03]  /*aeb0*/  @!P4 LD.E.128 R32, desc[UR52][R6.64] ;  /* 0x000000340620c980 */ /* 0x000366000c101d00 */
[----:B------:R-:W-:Y:S01]  /*aec0*/  @!P4 IMAD.WIDE R38, R39, 0x2, R8 ;  /* 0x000000022726c825 */ /* 0x000fe200078e0208 */
[----:B------:R-:W-:-:S02]  /*aed0*/  CS2R R8, SRZ ;  /* 0x0000000000087805 */ /* 0x000fc4000001ff00 */
[----:B0-----:R-:W-:Y:S01]  /*aee0*/  CS2R R4, SRZ ;  /* 0x0000000000047805 */ /* 0x001fe2000001ff00 */
[--C-:B------:R-:W-:Y:S02]  /*aef0*/  @!P2 IMAD.X R21, R0, 0x1, R3.reuse, P0 ;  /* 0x000000010015a824 */ /* 0x100fe400000e0603 */
[----:B------:R-:W-:Y:S01]  /*af00*/  @!P2 IMAD.X R37, R37, 0x1, R3, P1 ;  /* 0x000000012525a824 */ /* 0x000fe200008e0603 */
[----:B------:R0:W5:Y:S01]  /*af10*/  @!P3 LD.E.128 R8, desc[UR52][R12.64] ;  /* 0x000000340c08b980 */ /* 0x000162000c101d00 */
[----:B-1----:R-:W-:-:S03]  /*af20*/  CS2R R6, SRZ ;  /* 0x0000000000067805 */ /* 0x002fc6000001ff00 */
[----:B------:R1:W5:Y:S04]  /*af30*/  @!P2 LD.E.128 R24, desc[UR52][R20.64] ;  /* 0x000000341418a980 */ /* 0x000368000c101d00 */
[----:B------:R1:W5:Y:S01]  /*af40*/  @!P2 LD.E.128 R4, desc[UR52][R36.64] ;  /* 0x000000342404a980 */ /* 0x000362000c101d00 */
[----:B0-----:R-:W-:-:S06]  /*af50*/  CS2R R12, SRZ ;  /* 0x00000000000c7805 */ /* 0x001fcc000001ff00 */
[----:B------:R1:W5:Y:S02]  /*af60*/  @!P4 LD.E.128 R12, desc[UR52][R38.64] ;  /* 0x00000034260cc980 */ /* 0x000364000c101d00 */
.L_x_11497:
[----:B------:R-:W-:Y:S05]  /*af70*/  BSYNC B1 ;  /* 0x0000000000017941 */ /* 0x000fea0003800000 */
.L_x_11496:
[----:B---3--:R-:W4:Y:S01]  /*af80*/  S2R R3, SR_TID.X ;  /* 0x0000000000037919 */ /* 0x008f220000002100 */
[----:B------:R-:W-:Y:S01]  /*af90*/  ULEA.HI UR4, UR37, UR37, URZ, 0x1 ;  /* 0x0000002525047291 */ /* 0x000fe2000f8f083f */
[----:B--2--5:R-:W-:Y:S01]  /*afa0*/  IMAD.MOV.U32 R0, RZ, RZ, R4 ;  /* 0x000000ffff007224 */ /* 0x024fe200078e0004 */
[----:B------:R-:W-:Y:S01]  /*afb0*/  VIMNMX R40, R40, 0xc0, PT ;  /* 0x000000c028287848 */ /* 0x000fe20003fe0100 */
[----:B-1----:R-:W-:Y:S01]  /*afc0*/  IMAD.MOV.U32 R20, RZ, RZ, R6 ;  /* 0x000000ffff147224 */ /* 0x002fe200078e0006 */
[----:B------:R-:W-:Y:S01]  /*afd0*/  ULOP3.LUT UR4, UR4, 0xfffffffe, URZ, 0xc0, !UPT ;  /* 0xfffffffe04047892 */ /* 0x000fe2000f8ec03f */
[----:B------:R-:W-:Y:S01]  /*afe0*/  IMAD.MOV.U32 R38, RZ, RZ, R13 ;  /* 0x000000ffff267224 */ /* 0x000fe200078e000d */
[----:B------:R-:W-:Y:S02]  /*aff0*/  BSSY B1, `(.L_x_11498) ;  /* 0x0000035000017945 */ /* 0x000fe40003800000 */
[----:B------:R-:W-:Y:S01]  /*b000*/  UIADD3 UR4, UR37, -UR4, URZ ;  /* 0x8000000425047290 */ /* 0x000fe2000fffe03f */
[----:B------:R-:W-:Y:S01]  /*b010*/  PRMT R20, R20, 0x5410, R0 ;  /* 0x0000541014147816 */ /* 0x000fe20000000000 */
[----:B------:R-:W-:-:S03]  /*b020*/  IMAD.MOV.U32 R0, RZ, RZ, R7 ;  /* 0x000000ffff007224 */ /* 0x000fc600078e0007 */
        /* <DEDUP_REMOVED lines=13> */
[C---:B----4-:R-:W-:Y:S01]  /*b100*/  VIADD R37, R3.reuse, 0xffffff80 ;  /* 0xffffff8003257836 */ /* 0x050fe20000000000 */
[----:B------:R-:W-:Y:S01]  /*b110*/  PRMT R53, R0, 0x7610, R53 ;  /* 0x0000761000357816 */ /* 0x000fe20000000035 */
[----:B------:R-:W-:Y:S01]  /*b120*/  VIADD R36, R3, 0xffffff80 ;  /* 0xffffff8003247836 */ /* 0x000fe20000000000 */
[----:B------:R-:W-:Y:S01]  /*b130*/  PRMT R48, R38, 0x7610, R48 ;  /* 0x0000761026307816 */ /* 0x000fe20000000030 */
[----:B------:R-:W-:Y:S02]  /*b140*/  IMAD.MOV.U32 R3, RZ, RZ, R5 ;  /* 0x000000ffff037224 */ /* 0x000fe400078e0005 */
[----:B------:R-:W-:Y:S01]  /*b150*/  IMAD.MOV.U32 R0, RZ, RZ, R30 ;  /* 0x000000ffff007224 */ /* 0x000fe200078e001e */
[----:B------:R-:W-:Y:S01]  /*b160*/  LEA.HI R36, R36, R37, RZ, 0x1 ;  /* 0x0000002524247211 */ /* 0x000fe200078f08ff */
[----:B------:R-:W-:Y:S01]  /*b170*/  IMAD.MOV.U32 R37, RZ, RZ, R9 ;  /* 0x000000ffff257224 */ /* 0x000fe200078e0009 */
[----:B------:R-:W-:Y:S01]  /*b180*/  PRMT R51, R3, 0x7610, R51 ;  /* 0x0000761003337816 */ /* 0x000fe20000000033 */
[----:B------:R-:W-:Y:S01]  /*b190*/  IMAD.U32 R3, RZ, RZ, UR4 ;  /* 0x00000004ff037e24 */ /* 0x000fe2000f8e00ff */
[----:B------:R-:W-:-:S02]  /*b1a0*/  SHF.R.S32.HI R36, RZ, 0x1, R36 ;  /* 0x00000001ff247819 */ /* 0x000fc40000011424 */
[----:B------:R-:W-:Y:S01]  /*b1b0*/  PRMT R59, R37, 0x7610, R59 ;  /* 0x00007610253b7816 */ /* 0x000fe2000000003b */
[----:B------:R-:W-:Y:S01]  /*b1c0*/  IMAD.MOV.U32 R37, RZ, RZ, R12 ;  /* 0x000000ffff257224 */ /* 0x000fe200078e000c */
[----:B------:R-:W-:Y:S02]  /*b1d0*/  SHF.L.U32 R3, R3, 0x1f, RZ ;  /* 0x0000001f03037819 */ /* 0x000fe400000006ff */
[----:B------:R-:W-:Y:S01]  /*b1e0*/  ISETP.GE.AND P1, PT, R36, R40, PT ;  /* 0x000000282400720c */ /* 0x000fe20003f26270 */
[----:B------:R-:W-:Y:S01]  /*b1f0*/  IMAD.MOV.U32 R36, RZ, RZ, R8 ;  /* 0x000000ffff247224 */ /* 0x000fe200078e0008 */
[----:B------:R-:W0:Y:S01]  /*b200*/  SYNCS.PHASECHK.TRANS64.TRYWAIT P0, [R2+URZ+0x2d800], R3 ;  /* 0x02d80003020075a7 */ /* 0x000e22000800017f */
[----:B------:R-:W-:Y:S01]  /*b210*/  PRMT R20, R37, 0x7610, R20 ;  /* 0x0000761025147816 */ /* 0x000fe20000000014 */
[----:B------:R-:W-:Y:S01]  /*b220*/  IMAD.MOV.U32 R37, RZ, RZ, R24 ;  /* 0x000000ffff257224 */ /* 0x000fe200078e0018 */
[----:B------:R-:W-:Y:S01]  /*b230*/  PRMT R62, R0, 0x7610, R62 ;  /* 0x00007610003e7816 */ /* 0x000fe2000000003e */
[----:B------:R-:W-:Y:S01]  /*b240*/  IMAD.MOV.U32 R0, RZ, RZ, R34 ;  /* 0x000000ffff007224 */ /* 0x000fe200078e0022 */
[----:B------:R-:W-:Y:S01]  /*b250*/  PRMT R58, R36, 0x7610, R58 ;  /* 0x00007610243a7816 */ /* 0x000fe2000000003a */
[----:B------:R-:W-:-:S05]  /*b260*/  IMAD.MOV.U32 R36, RZ, RZ, R11 ;  /* 0x000000ffff247224 */ /* 0x000fca00078e000b */
        /* <DEDUP_REMOVED lines=12> */
[----:B0-----:R-:W-:Y:S06]  /*b330*/  @!P0 BRA `(.L_x_11499) ;  /* 0x000001a000f48947 */ /* 0x001fec0003800000 */
.L_x_11780:
[----:B------:R-:W-:Y:S05]  /*b340*/  BSYNC B1 ;  /* 0x0000000000017941 */ /* 0x000fea0003800000 */
.L_x_11498:
[----:B------:R-:W-:Y:S02]  /*b350*/  PRMT R49, R0, 0x7610, R49 ;  /* 0x0000761000317816 */ /* 0x000fe40000000031 */
[----:B------:R-:W-:Y:S01]  /*b360*/  PRMT R46, R36, 0x7610, R46 ;  /* 0x00007610242e7816 */ /* 0x000fe2000000002e */
[----:B------:R-:W-:Y:S06]  /*b370*/  @P1 BRA `(.L_x_11484) ;  /* 0x0000001400801947 */ /* 0x000fec0003800000 */
[----:B------:R1:W5:Y:S01]  /*b380*/  LDL R76, [R1+0x20] ;  /* 0x00002000014c7983 */ /* 0x0003620000100800 */
[----:B0-----:R-:W0:Y:S03]  /*b390*/  LDC R3, c[0x0][0x3f4] ;  /* 0x0000fd00ff037b82 */ /* 0x001e260000000800 */
[----:B------:R1:W5:Y:S04]  /*b3a0*/  LDL R75, [R1+0x24] ;  /* 0x00002400014b7983 */ /* 0x0003680000100800 */
[----:B------:R1:W5:Y:S01]  /*b3b0*/  LDL R73, [R1+0x28] ;  /* 0x0000280001497983 */ /* 0x0003620000100800 */
[C---:B------:R-:W-:Y:S01]  /*b3c0*/  VIADD R0, R18.reuse, 0x10 ;  /* 0x0000001012007836 */ /* 0x040fe20000000000 */
[----:B------:R-:W-:Y:S01]  /*b3d0*/  BSSY B1, `(.L_x_11500) ;  /* 0x000006e000017945 */ /* 0x000fe20003800000 */
[C---:B------:R-:W-:Y:S01]  /*b3e0*/  VIADD R36, R18.reuse, 0x20 ;  /* 0x0000002012247836 */ /* 0x040fe20000000000 */
[----:B0-----:R-:W-:-:S02]  /*b3f0*/  ISETP.GE.AND P0, PT, R18, R3, PT ;  /* 0x000000031200720c */ /* 0x001fc40003f06270 */
[-C--:B------:R-:W-:Y:S02]  /*b400*/  ISETP.GE.AND P1, PT, R0, R3.reuse, PT ;  /* 0x000000030000720c */ /* 0x080fe40003f26270 */
[----:B------:R-:W-:-:S09]  /*b410*/  ISETP.GE.AND P2, PT, R36, R3, PT ;  /* 0x000000032400720c */ /* 0x000fd20003f46270 */
[----:B-1----:R-:W-:Y:S05]  /*b420*/  @P0 BRA `(.L_x_11501) ;  /* 0x0000000400a00947 */ /* 0x002fea0003800000 */
[----:B------:R-:W2:Y:S04]  /*b430*/  LDL R37, [R1+0x80] ;  /* 0x0000800001257983 */ /* 0x000ea80000100800 */
[----:B------:R-:W3:Y:S01]  /*b440*/  LDL R77, [R1+0x88] ;  /* 0x00008800014d7983 */ /* 0x000ee20000100800 */
[----:B------:R-:W-:Y:S02]  /*b450*/  SHF.R.U64 R56, R4, 0x10, R5 ;  /* 0x0000001004387819 */ /* 0x000fe40000001205 */
[--C-:B------:R-:W-:Y:S02]  /*b460*/  SHF.R.U64 R52, R24, 0x10, R25.reuse ;  /* 0x0000001018347819 */ /* 0x100fe40000001219 */
[----:B------:R-:W-:Y:S02]  /*b470*/  SHF.R.U32.HI R50, RZ, 0x10, R25 ;  /* 0x00000010ff327819 */ /* 0x000fe40000011619 */
[----:B------:R-:W-:-:S02]  /*b480*/  SHF.R.U64 R25, R26, 0x10, R27 ;  /* 0x000000101a197819 */ /* 0x000fc4000000121b */
[----:B------:R-:W-:Y:S02]  /*b490*/  SHF.R.U32.HI R26, RZ, 0x10, R27 ;  /* 0x00000010ff1a7819 */ /* 0x000fe4000001161b */
[----:B------:R-:W-:Y:S02]  /*b4a0*/  PRMT R56, R20, 0x5432, R56 ;  /* 0x0000543214387816 */ /* 0x000fe40000000038 */
[----:B------:R-:W-:Y:S02]  /*b4b0*/  SHF.R.U32.HI R27, RZ, 0x10, R5 ;  /* 0x00000010ff1b7819 */ /* 0x000fe40000011605 */
[----:B------:R-:W-:Y:S01]  /*b4c0*/  PRMT R52, R45, 0x5432, R52 ;  /* 0x000054322d347816 */ /* 0x000fe20000000034 */
[----:B------:R-:W-:Y:S01]  /*b4d0*/  IMAD.U32 R70, R56, 0x10000, RZ ;  /* 0x0001000038467824 */ /* 0x000fe200078e00ff */
[----:B------:R-:W-:Y:S02]  /*b4e0*/  PRMT R27, R51, 0x5410, R27 ;  /* 0x00005410331b7816 */ /* 0x000fe4000000001b */
[--C-:B------:R-:W-:Y:S01]  /*b4f0*/  SHF.R.U32.HI R4, RZ, 0x10, R7.reuse ;  /* 0x00000010ff047819 */ /* 0x100fe20000011607 */
[----:B------:R-:W-:Y:S01]  /*b500*/  IMAD.U32 R68, R52, 0x10000, RZ ;  /* 0x0001000034447824 */ /* 0x000fe200078e00ff */
[----:B------:R-:W-:Y:S01]  /*b510*/  SHF.R.U64 R24, R6, 0x10, R7 ;  /* 0x0000001006187819 */ /* 0x000fe20000001207 */
[----:B------:R-:W-:Y:S01]  /*b520*/  IMAD.U32 R69, R27, 0x10000, RZ ;  /* 0x000100001b457824 */ /* 0x000fe200078e00ff */
[----:B------:R-:W-:-:S02]  /*b530*/  PRMT R6, R53, 0x5410, R25 ;  /* 0x0000541035067816 */ /* 0x000fc40000000019 */
[----:B------:R-:W-:Y:S02]  /*b540*/  PRMT R50, R46, 0x5432, R50 ;  /* 0x000054322e327816 */ /* 0x000fe40000000032 */
[----:B------:R-:W-:Y:S02]  /*b550*/  PRMT R4, R44, 0x5432, R4 ;  /* 0x000054322c047816 */ /* 0x000fe40000000004 */
[----:B------:R-:W-:Y:S02]  /*b560*/  PRMT R5, R47, 0x5432, R26 ;  /* 0x000054322f057816 */ /* 0x000fe4000000001a */
[----:B------:R-:W-:Y:S01]  /*b570*/  PRMT R7, R21, 0x5432, R24 ;  /* 0x0000543215077816 */ /* 0x000fe20000000018 */
[----:B------:R-:W-:Y:S01]  /*b580*/  IMAD.U32 R71, R4, 0x10000, RZ ;  /* 0x0001000004477824 */ /* 0x000fe200078e00ff */
[----:B------:R-:W-:Y:S02]  /*b590*/  LOP3.LUT R52, R52, 0xffff0000, RZ, 0xc0, !PT ;  /* 0xffff000034347812 */ /* 0x000fe400078ec0ff */
[----:B------:R-:W-:-:S02]  /*b5a0*/  LOP3.LUT R27, R27, 0xffff0000, RZ, 0xc0, !PT ;  /* 0xffff00001b1b7812 */ /* 0x000fc400078ec0ff */
[----:B--2---:R-:W-:-:S04]  /*b5b0*/  LEA.HI R0, R3, R37, RZ, 0x1d ;  /* 0x0000002503007211 */ /* 0x004fc800078fe8ff */
[----:B------:R-:W-:-:S04]  /*b5c0*/  SHF.R.S32.HI R37, RZ, 0x1f, R0 ;  /* 0x0000001fff257819 */ /* 0x000fc80000011400 */
[----:B------:R-:W-:Y:S01]  /*b5d0*/  LEA.HI R37, R37, R0, RZ, 0x2 ;  /* 0x0000000025257211 */ /* 0x000fe200078f10ff */
[----:B------:R-:W-:-:S03]  /*b5e0*/  IMAD.SHL.U32 R0, R0, 0x8, RZ ;  /* 0x0000000800007824 */ /* 0x000fc600078e00ff */
[----:B------:R-:W-:Y:S02]  /*b5f0*/  SHF.R.S32.HI R37, RZ, 0x2, R37 ;  /* 0x00000002ff257819 */ /* 0x000fe40000011425 */
[----:B-----5:R-:W-:-:S03]  /*b600*/  LOP3.LUT R0, R76, 0x18, R0, 0xf8, !PT ;  /* 0x000000184c007812 */ /* 0x020fc600078ef800 */
        /* <DEDUP_REMOVED lines=18> */
[C---:B------:R-:W-:Y:S01]  /*b730*/  FMUL.FTZ R72, R65.reuse, R70 ;  /* 0x0000004641487220 */ /* 0x040fe20000410000 */
[-C--:B------:R-:W-:Y:S01]  /*b740*/  FMUL.FTZ R74, R65, R68.reuse ;  /* 0x00000044414a7220 */ /* 0x080fe20000410000 */
[----:B------:R-:W-:Y:S01]  /*b750*/  IMAD.U32 R65, R50, 0x10000, RZ ;  /* 0x0001000032417824 */ /* 0x000fe200078e00ff */
[----:B------:R-:W-:Y:S01]  /*b760*/  LOP3.LUT R37, R42, 0xffff0000, RZ, 0xc0, !PT ;  /* 0xffff00002a257812 */ /* 0x000fe200078ec0ff */
[----:B------:R-:W-:Y:S01]  /*b770*/  FFMA.FTZ R41, R53, R68, -R72 ;  /* 0x0000004435297223 */ /* 0x000fe20000010848 */
[----:B------:R-:W-:Y:S01]  /*b780*/  FMUL.FTZ R72, R66, R69 ;  /* 0x0000004542487220 */ /* 0x000fe20000410000 */
[----:B------:R-:W-:-:S02]  /*b790*/  IMAD.U32 R67, R43, 0x10000, RZ ;  /* 0x000100002b437824 */ /* 0x000fc400078e00ff */
[----:B------:R-:W-:Y:S01]  /*b7a0*/  IMAD.U32 R39, R42, 0x10000, RZ ;  /* 0x000100002a277824 */ /* 0x000fe200078e00ff */
[----:B------:R-:W-:Y:S01]  /*b7b0*/  LOP3.LUT R42, R43, 0xffff0000, RZ, 0xc0, !PT ;  /* 0xffff00002b2a7812 */ /* 0x000fe200078ec0ff */
[----:B------:R-:W-:Y:S01]  /*b7c0*/  FFMA.FTZ R43, R53, R70, R74 ;  /* 0x00000046352b7223 */ /* 0x000fe2000001004a */
[-C--:B------:R-:W-:Y:S01]  /*b7d0*/  FMUL.FTZ R70, R66, R65.reuse ;  /* 0x0000004142467220 */ /* 0x080fe20000410000 */
[----:B------:R-:W-:Y:S01]  /*b7e0*/  FFMA.FTZ R53, R55, R65, -R72 ;  /* 0x0000004137357223 */ /* 0x000fe20000010848 */
[----:B------:R-:W-:Y:S02]  /*b7f0*/  IMAD.U32 R68, R5, 0x10000, RZ ;  /* 0x0001000005447824 */ /* 0x000fe400078e00ff */
[----:B------:R-:W-:Y:S01]  /*b800*/  FMUL.FTZ R65, R67, R71 ;  /* 0x0000004743417220 */ /* 0x000fe20000410000 */
[----:B------:R-:W-:Y:S01]  /*b810*/  LOP3.LUT R66, R56, 0xffff0000, RZ, 0xc0, !PT ;  /* 0xffff000038427812 */ /* 0x000fe200078ec0ff */
[----:B------:R-:W-:Y:S01]  /*b820*/  FFMA.FTZ R56, R55, R69, R70 ;  /* 0x0000004537387223 */ /* 0x000fe20000010046 */
[-C--:B------:R-:W-:Y:S01]  /*b830*/  FMUL.FTZ R72, R67, R68.reuse ;  /* 0x0000004443487220 */ /* 0x080fe20000410000 */
[----:B------:R-:W-:Y:S01]  /*b840*/  FFMA.FTZ R55, R54, R68, -R65 ;  /* 0x0000004436377223 */ /* 0x000fe20000010841 */
[----:B------:R-:W-:Y:S01]  /*b850*/  LOP3.LUT R65, R50, 0xffff0000, RZ, 0xc0, !PT ;  /* 0xffff000032417812 */ /* 0x000fe200078ec0ff */
[C---:B------:R-:W-:Y:S01]  /*b860*/  FMUL.FTZ R67, R51.reuse, R66 ;  /* 0x0000004233437220 */ /* 0x040fe20000410000 */
[-C--:B------:R-:W-:Y:S01]  /*b870*/  FMUL.FTZ R51, R51, R52.reuse ;  /* 0x0000003433337220 */ /* 0x080fe20000410000 */
[C---:B------:R-:W-:Y:S01]  /*b880*/  IMAD.U32 R68, R7.reuse, 0x10000, RZ ;  /* 0x0001000007447824 */ /* 0x040fe200078e00ff */
[----:B------:R-:W-:Y:S01]  /*b890*/  LOP3.LUT R7, R7, 0xffff0000, RZ, 0xc0, !PT ;  /* 0xffff000007077812 */ /* 0x000fe200078ec0ff */
[----:B------:R-:W-:Y:S01]  /*b8a0*/  FFMA.FTZ R50, R26, R52, -R67 ;  /* 0x000000341a327223 */ /* 0x000fe20000010843 */
[C---:B------:R-:W-:Y:S01]  /*b8b0*/  FMUL.FTZ R67, R40.reuse, R27 ;  /* 0x0000001b28437220 */ /* 0x040fe20000410000 */
[----:B------:R-:W-:Y:S01]  /*b8c0*/  FMUL.FTZ R70, R40, R65 ;  /* 0x0000004128467220 */ /* 0x000fe20000410000 */
[----:B------:R-:W-:-:S02]  /*b8d0*/  IMAD.U32 R52, R6, 0x10000, RZ ;  /* 0x0001000006347824 */ /* 0x000fc400078e00ff */
[----:B------:R-:W-:Y:S01]  /*b8e0*/  FFMA.FTZ R26, R26, R66, R51 ;  /* 0x000000421a1a7223 */ /* 0x000fe20000010033 */
[C---:B------:R-:W-:Y:S01]  /*b8f0*/  FFMA.FTZ R40, R36.reuse, R65, -R67 ;  /* 0x0000004124287223 */ /* 0x040fe20000010843 */
[----:B------:R-:W-:Y:S01]  /*b900*/  FFMA.FTZ R51, R36, R27, R70 ;  /* 0x0000001b24337223 */ /* 0x000fe20000010046 */
[----:B------:R-:W-:Y:S01]  /*b910*/  LOP3.LUT R6, R6, 0xffff0000, RZ, 0xc0, !PT ;  /* 0xffff000006067812 */ /* 0x000fe200078ec0ff */
[C---:B------:R-:W-:Y:S01]  /*b920*/  FMUL.FTZ R66, R39.reuse, R68 ;  /* 0x0000004427427220 */ /* 0x040fe20000410000 */
[-C--:B------:R-:W-:Y:S01]  /*b930*/  FMUL.FTZ R36, R39, R52.reuse ;  /* 0x0000003427247220 */ /* 0x080fe20000410000 */
[----:B------:R-:W-:Y:S01]  /*b940*/  LOP3.LUT R27, R4, 0xffff0000, RZ, 0xc0, !PT ;  /* 0xffff0000041b7812 */ /* 0x000fe200078ec0ff */
[----:B------:R-:W-:Y:S01]  /*b950*/  FFMA.FTZ R54, R54, R71, R72 ;  /* 0x0000004736367223 */ /* 0x000fe20000010048 */
[----:B------:R-:W-:Y:S01]  /*b960*/  LOP3.LUT R5, R5, 0xffff0000, RZ, 0xc0, !PT ;  /* 0xffff000005057812 */ /* 0x000fe200078ec0ff */
[C---:B------:R-:W-:Y:S01]  /*b970*/  FFMA.FTZ R66, R25.reuse, R52, -R66 ;  /* 0x0000003419427223 */ /* 0x040fe20000010842 */
        /* <DEDUP_REMOVED lines=19> */
.L_x_11501:
[----:B------:R-:W-:Y:S05]  /*bab0*/  BSYNC B1 ;  /* 0x0000000000017941 */ /* 0x000fea0003800000 */
.L_x_11500:
[----:B------:R-:W-:Y:S04]  /*bac0*/  BSSY B1, `(.L_x_11502) ;  /* 0x0000075000017945 */ /* 0x000fe80003800000 */
[----:B------:R-:W-:Y:S05]  /*bad0*/  @P1 BRA `(.L_x_11503) ;  /* 0x0000000400cc1947 */ /* 0x000fea0003800000 */
[----:B0-----:R-:W2:Y:S04]  /*bae0*/  LDL R6, [R1+0x54] ;  /* 0x0000540001067983 */ /* 0x001ea80000100800 */
[----:B------:R-:W2:Y:S04]  /*baf0*/  LDL.64 R4, [R1+0x18] ;  /* 0x0000180001047983 */ /* 0x000ea80000100a00 */
[----:B------:R-:W3:Y:S01]  /*bb00*/  LDL R0, [R1+0x34] ;  /* 0x0000340001007983 */ /* 0x000ee20000100800 */
[--C-:B------:R-:W-:Y:S02]  /*bb10*/  SHF.R.U64 R39, R28, 0x10, R29.reuse ;  /* 0x000000101c277819 */ /* 0x100fe4000000121d */
[----:B------:R-:W-:-:S02]  /*bb20*/  SHF.R.U32.HI R28, RZ, 0x10, R29 ;  /* 0x00000010ff1c7819 */ /* 0x000fc4000001161d */
[--C-:B------:R-:W-:Y:S02]  /*bb30*/  SHF.R.U64 R29, R8, 0x10, R9.reuse ;  /* 0x00000010081d7819 */ /* 0x100fe40000001209 */
[----:B------:R-:W-:Y:S02]  /*bb40*/  SHF.R.U32.HI R8, RZ, 0x10, R9 ;  /* 0x00000010ff087819 */ /* 0x000fe40000011609 */
[----:B------:R-:W-:Y:S02]  /*bb50*/  PRMT R58, R58, 0x5410, R29 ;  /* 0x000054103a3a7816 */ /* 0x000fe4000000001d */
[----:B------:R-:W-:Y:S02]  /*bb60*/  SHF.R.U64 R37, R30, 0x10, R31 ;  /* 0x000000101e257819 */ /* 0x000fe4000000121f */
[----:B------:R-:W-:Y:S02]  /*bb70*/  SHF.R.U64 R9, R10, 0x10, R11 ;  /* 0x000000100a097819 */ /* 0x000fe4000000120b */
[----:B------:R-:W-:Y:S01]  /*bb80*/  PRMT R64, R64, 0x5410, R39 ;  /* 0x0000541040407816 */ /* 0x000fe20000000027 */
[----:B------:R-:W-:Y:S01]  /*bb90*/  IMAD.U32 R39, R58, 0x10000, RZ ;  /* 0x000100003a277824 */ /* 0x000fe200078e00ff */
[----:B------:R-:W-:-:S02]  /*bba0*/  SHF.R.U32.HI R10, RZ, 0x10, R11 ;  /* 0x00000010ff0a7819 */ /* 0x000fc4000001160b */
[----:B------:R-:W-:Y:S02]  /*bbb0*/  PRMT R59, R59, 0x5410, R8 ;  /* 0x000054103b3b7816 */ /* 0x000fe40000000008 */
[----:B------:R-:W-:Y:S02]  /*bbc0*/  PRMT R62, R62, 0x5410, R37 ;  /* 0x000054103e3e7816 */ /* 0x000fe40000000025 */
[----:B------:R-:W-:Y:S01]  /*bbd0*/  SHF.R.U32.HI R30, RZ, 0x10, R31 ;  /* 0x00000010ff1e7819 */ /* 0x000fe2000001161f */
[----:B------:R-:W-:Y:S01]  /*bbe0*/  IMAD.U32 R42, R59, 0x10000, RZ ;  /* 0x000100003b2a7824 */ /* 0x000fe200078e00ff */
[----:B------:R-:W-:Y:S02]  /*bbf0*/  PRMT R60, R60, 0x5410, R9 ;  /* 0x000054103c3c7816 */ /* 0x000fe40000000009 */
[----:B------:R-:W-:Y:S02]  /*bc00*/  PRMT R57, R57, 0x5410, R10 ;  /* 0x0000541039397816 */ /* 0x000fe4000000000a */
[----:B------:R-:W-:-:S02]  /*bc10*/  PRMT R63, R63, 0x5410, R28 ;  /* 0x000054103f3f7816 */ /* 0x000fc4000000001c */
[----:B------:R-:W-:Y:S01]  /*bc20*/  PRMT R61, R61, 0x5410, R30 ;  /* 0x000054103d3d7816 */ /* 0x000fe2000000001e */
[----:B------:R-:W-:Y:S01]  /*bc30*/  IMAD.U32 R41, R57, 0x10000, RZ ;  /* 0x0001000039297824 */ /* 0x000fe200078e00ff */
[----:B------:R-:W-:Y:S02]  /*bc40*/  LOP3.LUT R58, R58, 0xffff0000, RZ, 0xc0, !PT ;  /* 0xffff00003a3a7812 */ /* 0x000fe400078ec0ff */
[----:B------:R-:W-:Y:S02]  /*bc50*/  LOP3.LUT R59, R59, 0xffff0000, RZ, 0xc0, !PT ;  /* 0xffff00003b3b7812 */ /* 0x000fe400078ec0ff */
[----:B------:R-:W-:Y:S01]  /*bc60*/  LOP3.LUT R57, R57, 0xffff0000, RZ, 0xc0, !PT ;  /* 0xffff000039397812 */ /* 0x000fe200078ec0ff */
[----:B--2---:R-:W-:Y:S01]  /*bc70*/  IMAD.IADD R4, R4, 0x1, R6 ;  /* 0x0000000104047824 */ /* 0x004fe200078e0206 */
[----:B---3--:R-:W-:-:S04]  /*bc80*/  LEA.HI R0, R3, R0, RZ, 0x1d ;  /* 0x0000000003007211 */ /* 0x008fc800078fe8ff */
[----:B------:R-:W-:-:S04]  /*bc90*/  SHF.R.S32.HI R5, RZ, 0x1f, R4 ;  /* 0x0000001fff057819 */ /* 0x000fc80000011404 */
[CC--:B------:R-:W-:Y:S02]  /*bca0*/  LEA.HI R6, R5.reuse, R4.reuse, RZ, 0x5 ;  /* 0x0000000405067211 */ /* 0x0c0fe400078f28ff */
[----:B------:R-:W-:Y:S02]  /*bcb0*/  LEA.HI R4, R5, R4, RZ, 0x3 ;  /* 0x0000000405047211 */ /* 0x000fe400078f18ff */
[----:B------:R-:W-:Y:S02]  /*bcc0*/  SHF.R.S32.HI R5, RZ, 0x1f, R0 ;  /* 0x0000001fff057819 */ /* 0x000fe40000011400 */
[----:B------:R-:W-:Y:S02]  /*bcd0*/  SHF.R.S32.HI R7, RZ, 0x5, R6 ;  /* 0x00000005ff077819 */ /* 0x000fe40000011406 */
[----:B-----5:R-:W-:Y:S01]  /*bce0*/  LOP3.LUT R6, R76, 0x18, R4, 0xf8, !PT ;  /* 0x000000184c067812 */ /* 0x020fe200078ef804 */
        /* <DEDUP_REMOVED lines=22> */
[C---:B------:R-:W-:Y:S01]  /*be50*/  IMAD.U32 R8, R24.reuse, 0x10000, RZ ;  /* 0x0001000018087824 */ /* 0x040fe200078e00ff */
[----:B------:R-:W-:Y:S01]  /*be60*/  LOP3.LUT R31, R24, 0xffff0000, RZ, 0xc0, !PT ;  /* 0xffff0000181f7812 */ /* 0x000fe200078ec0ff */
[----:B------:R-:W-:Y:S01]  /*be70*/  IMAD.U32 R11, R25, 0x10000, RZ ;  /* 0x00010000190b7824 */ /* 0x000fe200078e00ff */
[----:B------:R-:W-:Y:S01]  /*be80*/  LOP3.LUT R6, R7, 0xffff0000, RZ, 0xc0, !PT ;  /* 0xffff000007067812 */ /* 0x000fe200078ec0ff */
[----:B------:R-:W-:-:S02]  /*be90*/  IMAD.U32 R25, R64, 0x10000, RZ ;  /* 0x0001000040197824 */ /* 0x000fc400078e00ff */
[----:B------:R-:W-:Y:S01]  /*bea0*/  FMUL.FTZ R40, R8, R39 ;  /* 0x0000002708287220 */ /* 0x000fe20000410000 */
[----:B------:R-:W-:Y:S01]  /*beb0*/  IMAD.U32 R24, R27, 0x10000, RZ ;  /* 0x000100001b187824 */ /* 0x000fe200078e00ff */
[----:B------:R-:W-:Y:S01]  /*bec0*/  LOP3.LUT R7, R26, 0xffff0000, RZ, 0xc0, !PT ;  /* 0xffff00001a077812 */ /* 0x000fe200078ec0ff */
[-C--:B------:R-:W-:Y:S01]  /*bed0*/  FMUL.FTZ R50, R8, R25.reuse ;  /* 0x0000001908327220 */ /* 0x080fe20000410000 */
[----:B------:R-:W-:Y:S01]  /*bee0*/  FFMA.FTZ R8, R9, R25, -R40 ;  /* 0x0000001909087223 */ /* 0x000fe20000010828 */
[----:B------:R-:W-:Y:S01]  /*bef0*/  IMAD.U32 R38, R26, 0x10000, RZ ;  /* 0x000100001a267824 */ /* 0x000fe200078e00ff */
[----:B------:R-:W-:Y:S01]  /*bf00*/  LOP3.LUT R26, R27, 0xffff0000, RZ, 0xc0, !PT ;  /* 0xffff00001b1a7812 */ /* 0x000fe200078ec0ff */
[----:B------:R-:W-:Y:S02]  /*bf10*/  IMAD.U32 R40, R63, 0x10000, RZ ;  /* 0x000100003f287824 */ /* 0x000fe400078e00ff */
[----:B------:R-:W-:Y:S01]  /*bf20*/  FMUL.FTZ R52, R11, R42 ;  /* 0x0000002a0b347220 */ /* 0x000fe20000410000 */
[----:B------:R-:W-:Y:S01]  /*bf30*/  FFMA.FTZ R9, R9, R39, R50 ;  /* 0x0000002709097223 */ /* 0x000fe20000010032 */
[----:B------:R-:W-:-:S02]  /*bf40*/  IMAD.U32 R27, R61, 0x10000, RZ ;  /* 0x000100003d1b7824 */ /* 0x000fc400078e00ff */
[C---:B------:R-:W-:Y:S01]  /*bf50*/  FMUL.FTZ R39, R24.reuse, R41 ;  /* 0x0000002918277220 */ /* 0x040fe20000410000 */
[-C--:B------:R-:W-:Y:S01]  /*bf60*/  FMUL.FTZ R50, R11, R40.reuse ;  /* 0x000000280b327220 */ /* 0x080fe20000410000 */
[----:B------:R-:W-:Y:S01]  /*bf70*/  FFMA.FTZ R11, R29, R40, -R52 ;  /* 0x000000281d0b7223 */ /* 0x000fe20000010834 */
[-C--:B------:R-:W-:Y:S01]  /*bf80*/  FMUL.FTZ R40, R24, R27.reuse ;  /* 0x0000001b18287220 */ /* 0x080fe20000410000 */
[----:B------:R-:W-:Y:S01]  /*bf90*/  LOP3.LUT R64, R64, 0xffff0000, RZ, 0xc0, !PT ;  /* 0xffff000040407812 */ /* 0x000fe200078ec0ff */
[----:B------:R-:W-:Y:S01]  /*bfa0*/  FFMA.FTZ R24, R30, R27, -R39 ;  /* 0x0000001b1e187223 */ /* 0x000fe20000010827 */
[----:B------:R-:W-:Y:S01]  /*bfb0*/  FMUL.FTZ R27, R31, R58 ;  /* 0x0000003a1f1b7220 */ /* 0x000fe20000410000 */
[----:B------:R-:W-:Y:S01]  /*bfc0*/  FFMA.FTZ R25, R29, R42, R50 ;  /* 0x0000002a1d197223 */ /* 0x000fe20000010032 */
[----:B------:R-:W-:Y:S01]  /*bfd0*/  LOP3.LUT R63, R63, 0xffff0000, RZ, 0xc0, !PT ;  /* 0xffff00003f3f7812 */ /* 0x000fe200078ec0ff */
[-C--:B------:R-:W-:Y:S01]  /*bfe0*/  FMUL.FTZ R39, R31, R64.reuse ;  /* 0x000000401f277220 */ /* 0x080fe20000410000 */
[----:B------:R-:W-:Y:S01]  /*bff0*/  FFMA.FTZ R31, R28, R64, -R27 ;  /* 0x000000401c1f7223 */ /* 0x000fe2000001081b */
[----:B------:R-:W-:-:S02]  /*c000*/  IMAD.U32 R29, R60, 0x10000, RZ ;  /* 0x000100003c1d7824 */ /* 0x000fc400078e00ff */
[----:B------:R-:W-:Y:S01]  /*c010*/  FFMA.FTZ R43, R30, R41, R40 ;  /* 0x000000291e2b7223 */ /* 0x000fe20000010028 */
[----:B------:R-:W-:Y:S02]  /*c020*/  IMAD.U32 R27, R62, 0x10000, RZ ;  /* 0x000100003e1b7824 */ /* 0x000fe400078e00ff */
[C---:B------:R-:W-:Y:S01]  /*c030*/  FMUL.FTZ R41, R37.reuse, R59 ;  /* 0x0000003b25297220 */ /* 0x040fe20000410000 */
[----:B------:R-:W-:Y:S01]  /*c040*/  FMUL.FTZ R40, R37, R63 ;  /* 0x0000003f25287220 */ /* 0x000fe20000410000 */
[C---:B------:R-:W-:Y:S01]  /*c050*/  FMUL.FTZ R42, R38.reuse, R29 ;  /* 0x0000001d262a7220 */ /* 0x040fe20000410000 */
[----:B------:R-:W-:Y:S01]  /*c060*/  FMUL.FTZ R38, R38, R27 ;  /* 0x0000001b26267220 */ /* 0x000fe20000410000 */
[----:B------:R-:W-:Y:S01]  /*c070*/  LOP3.LUT R60, R60, 0xffff0000, RZ, 0xc0, !PT ;  /* 0xffff00003c3c7812 */ /* 0x000fe200078ec0ff */
[----:B------:R-:W-:Y:S01]  /*c080*/  FFMA.FTZ R30, R10, R63, -R41 ;  /* 0x0000003f0a1e7223 */ /* 0x000fe20000010829 */
[----:B------:R-:W-:Y:S01]  /*c090*/  LOP3.LUT R62, R62, 0xffff0000, RZ, 0xc0, !PT ;  /* 0xffff00003e3e7812 */ /* 0x000fe200078ec0ff */
[----:B------:R-:W-:Y:S01]  /*c0a0*/  FFMA.FTZ R40, R10, R59, R40 ;  /* 0x0000003b0a287223 */ /* 0x000fe20000010028 */
[----:B------:R-:W-:Y:S01]  /*c0b0*/  LOP3.LUT R61, R61, 0xffff0000, RZ, 0xc0, !PT ;  /* 0xffff00003d3d7812 */ /* 0x000fe200078ec0ff */
[C---:B------:R-:W-:Y:S01]  /*c0c0*/  FFMA.FTZ R42, R5.reuse, R27, -R42 ;  /* 0x0000001b052a7223 */ /* 0x040fe2000001082a */
[----:B------:R-:W-:Y:S01]  /*c0d0*/  FFMA.FTZ R10, R5, R29, R38 ;  /* 0x0000001d050a7223 */ /* 0x000fe20000010026 */
[C---:B------:R-:W-:Y:S01]  /*c0e0*/  FMUL.FTZ R5, R7.reuse, R60 ;  /* 0x0000003c07057220 */ /* 0x040fe20000410000 */
[C---:B------:R-:W-:Y:S01]  /*c0f0*/  FMUL.FTZ R29, R26.reuse, R57 ;  /* 0x000000391a1d7220 */ /* 0x040fe20000410000 */
[-C--:B------:R-:W-:Y:S01]  /*c100*/  FMUL.FTZ R27, R7, R62.reuse ;  /* 0x0000003e071b7220 */ /* 0x080fe20000410000 */
[-C--:B------:R-:W-:Y:S01]  /*c110*/  FMUL.FTZ R26, R26, R61.reuse ;  /* 0x0000003d1a1a7220 */ /* 0x080fe20000410000 */
[----:B------:R-:W-:Y:S01]  /*c120*/  FFMA.FTZ R7, R4, R62, -R5 ;  /* 0x0000003e04077223 */ /* 0x000fe20000010805 */
        /* <DEDUP_REMOVED lines=14> */
.L_x_11503:
[----:B------:R-:W-:Y:S05]  /*c210*/  BSYNC B1 ;  /* 0x0000000000017941 */ /* 0x000fea0003800000 */
.L_x_11502:
[----:B------:R-:W-:Y:S05]  /*c220*/  @P2 BRA `(.L_x_11484) ;  /* 0x0000000400d42947 */ /* 0x000fea0003800000 */
[----:B01----:R-:W2:Y:S04]  /*c230*/  LDL.64 R4, [R1+0x18] ;  /* 0x0000180001047983 */ /* 0x003ea80000100a00 */
[----:B------:R-:W3:Y:S01]  /*c240*/  LDL R0, [R1+0x50] ;  /* 0x0000500001007983 */ /* 0x000ee20000100800 */
[----:B--2---:R-:W-:-:S03]  /*c250*/  IMAD.MOV.U32 R6, RZ, RZ, R4 ;  /* 0x000000ffff067224 */ /* 0x004fc600078e0004 */
[----:B------:R-:W2:Y:S01]  /*c260*/  LDL R4, [R1+0x38] ;  /* 0x0000380001047983 */ /* 0x000ea20000100800 */
[----:B------:R-:W-:Y:S02]  /*c270*/  IMAD.MOV.U32 R7, RZ, RZ, R5 ;  /* 0x000000ffff077224 */ /* 0x000fe400078e0005 */
[----:B---3--:R-:W-:-:S05]  /*c280*/  IMAD.IADD R0, R6, 0x1, R0 ;  /* 0x0000000106007824 */ /* 0x008fca00078e0200 */
[----:B------:R-:W-:-:S04]  /*c290*/  SHF.R.S32.HI R5, RZ, 0x1f, R0 ;  /* 0x0000001fff057819 */ /* 0x000fc80000011400 */
[CC--:B------:R-:W-:Y:S02]  /*c2a0*/  LEA.HI R6, R5.reuse, R0.reuse, RZ, 0x5 ;  /* 0x0000000005067211 */ /* 0x0c0fe400078f28ff */
[----:B------:R-:W-:-:S04]  /*c2b0*/  LEA.HI R0, R5, R0, RZ, 0x3 ;  /* 0x0000000005007211 */ /* 0x000fc800078f18ff */
[----:B-----5:R-:W-:Y:S02]  /*c2c0*/  LOP3.LUT R5, R76, 0x18, R0, 0xf8, !PT ;  /* 0x000000184c057812 */ /* 0x020fe400078ef800 */
[----:B------:R-:W-:Y:S02]  /*c2d0*/  SHF.R.S32.HI R6, RZ, 0x5, R6 ;  /* 0x00000005ff067819 */ /* 0x000fe40000011406 */
[----:B------:R-:W-:-:S03]  /*c2e0*/  LOP3.LUT R5, R5, R75, RZ, 0x3c, !PT ;  /* 0x0000004b05057212 */ /* 0x000fc600078e3cff */
[----:B------:R-:W-:-:S04]  /*c2f0*/  IMAD R6, R6, 0x1800, R73 ;  /* 0x0000180006067824 */ /* 0x000fc800078e0249 */
[----:B------:R-:W-:Y:S01]  /*c300*/  IMAD.IADD R5, R6, 0x1, R5 ;  /* 0x0000000106057824 */ /* 0x000fe200078e0205 */
[----:B------:R-:W-:Y:S02]  /*c310*/  SHF.R.U64 R26, R32, 0x10, R33 ;  /* 0x00000010201a7819 */ /* 0x000fe40000001221 */
[--C-:B------:R-:W-:Y:S02]  /*c320*/  SHF.R.U64 R25, R12, 0x10, R13.reuse ;  /* 0x000000100c197819 */ /* 0x100fe4000000120d */
[----:B------:R-:W-:Y:S02]  /*c330*/  SHF.R.U32.HI R28, RZ, 0x10, R13 ;  /* 0x00000010ff1c7819 */ /* 0x000fe4000001160d */
[----:B------:R-:W-:Y:S02]  /*c340*/  PRMT R47, R47, 0x5410, R26 ;  /* 0x000054102f2f7816 */ /* 0x000fe4000000001a */
[----:B------:R-:W-:Y:S02]  /*c350*/  PRMT R26, R20, 0x5410, R25 ;  /* 0x00005410141a7816 */ /* 0x000fe40000000019 */
[----:B------:R-:W-:-:S02]  /*c360*/  SHF.R.U32.HI R33, RZ, 0x10, R33 ;  /* 0x00000010ff217819 */ /* 0x000fc40000011621 */
[----:B------:R-:W-:Y:S02]  /*c370*/  SHF.R.U64 R13, R14, 0x10, R15 ;  /* 0x000000100e0d7819 */ /* 0x000fe4000000120f */
[----:B------:R-:W-:Y:S01]  /*c380*/  PRMT R28, R21, 0x5410, R28 ;  /* 0x00005410151c7816 */ /* 0x000fe2000000001c */
[----:B------:R-:W-:Y:S01]  /*c390*/  IMAD.U32 R29, R26, 0x10000, RZ ;  /* 0x000100001a1d7824 */ /* 0x000fe200078e00ff */
[----:B------:R-:W-:Y:S01]  /*c3a0*/  SHF.R.U64 R24, R34, 0x10, R35 ;  /* 0x0000001022187819 */ /* 0x000fe20000001223 */
[----:B------:R-:W-:Y:S01]  /*c3b0*/  IMAD.U32 R27, R47, 0x10000, RZ ;  /* 0x000100002f1b7824 */ /* 0x000fe200078e00ff */
[----:B------:R-:W-:Y:S02]  /*c3c0*/  SHF.R.U32.HI R14, RZ, 0x10, R15 ;  /* 0x00000010ff0e7819 */ /* 0x000fe4000001160f */
[----:B------:R-:W-:Y:S02]  /*c3d0*/  SHF.R.U32.HI R35, RZ, 0x10, R35 ;  /* 0x00000010ff237819 */ /* 0x000fe40000011623 */
[----:B------:R-:W-:Y:S01]  /*c3e0*/  PRMT R48, R48, 0x5410, R33 ;  /* 0x0000541030307816 */ /* 0x000fe20000000021 */
[----:B------:R-:W-:Y:S01]  /*c3f0*/  IMAD.U32 R30, R28, 0x10000, RZ ;  /* 0x000100001c1e7824 */ /* 0x000fe200078e00ff */
[----:B------:R-:W-:-:S02]  /*c400*/  PRMT R45, R45, 0x5410, R14 ;  /* 0x000054102d2d7816 */ /* 0x000fc4000000000e */
[----:B------:R-:W-:Y:S02]  /*c410*/  PRMT R46, R46, 0x5410, R35 ;  /* 0x000054102e2e7816 */ /* 0x000fe40000000023 */
[----:B------:R-:W-:Y:S01]  /*c420*/  PRMT R44, R44, 0x5410, R13 ;  /* 0x000054102c2c7816 */ /* 0x000fe2000000000d */
[----:B------:R-:W-:Y:S01]  /*c430*/  IMAD.U32 R32, R45, 0x10000, RZ ;  /* 0x000100002d207824 */ /* 0x000fe200078e00ff */
[----:B------:R-:W-:Y:S02]  /*c440*/  LOP3.LUT R47, R47, 0xffff0000, RZ, 0xc0, !PT ;  /* 0xffff00002f2f7812 */ /* 0x000fe400078ec0ff */
[----:B------:R-:W-:Y:S02]  /*c450*/  LOP3.LUT R28, R28, 0xffff0000, RZ, 0xc0, !PT ;  /* 0xffff00001c1c7812 */ /* 0x000fe400078ec0ff */
[----:B------:R-:W-:Y:S02]  /*c460*/  PRMT R49, R49, 0x5410, R24 ;  /* 0x0000541031317816 */ /* 0x000fe40000000018 */
[----:B--2---:R-:W-:-:S04]  /*c470*/  LEA.HI R3, R3, R4, RZ, 0x1d ;  /* 0x0000000403037211 */ /* 0x004fc800078fe8ff */
[----:B------:R-:W-:Y:S01]  /*c480*/  SHF.R.S32.HI R4, RZ, 0x1f, R3 ;  /* 0x0000001fff047819 */ /* 0x000fe20000011403 */
[----:B------:R-:W-:-:S03]  /*c490*/  IMAD.SHL.U32 R0, R3, 0x8, RZ ;  /* 0x0000000803007824 */ /* 0x000fc600078e00ff */
[----:B------:R-:W-:Y:S02]  /*c4a0*/  LEA.HI R4, R4, R3, RZ, 0x2 ;  /* 0x0000000304047211 */ /* 0x000fe400078f10ff */
[----:B------:R-:W-:Y:S02]  /*c4b0*/  LOP3.LUT R0, R76, 0x18, R0, 0xf8, !PT ;  /* 0x000000184c007812 */ /* 0x000fe400078ef800 */
[----:B------:R-:W-:Y:S02]  /*c4c0*/  SHF.R.S32.HI R4, RZ, 0x2, R4 ;  /* 0x00000002ff047819 */ /* 0x000fe40000011404 */
[----:B------:R-:W-:-:S03]  /*c4d0*/  LOP3.LUT R3, R0, R75, RZ, 0x3c, !PT ;  /* 0x0000004b00037212 */ /* 0x000fc600078e3cff */
[----:B------:R-:W-:-:S04]  /*c4e0*/  IMAD R4, R4, 0x1800, R73 ;  /* 0x0000180004047824 */ /* 0x000fc800078e0249 */
[----:B------:R-:W-:-:S04]  /*c4f0*/  IMAD.IADD R3, R4, 0x1, R3 ;  /* 0x0000000104037824 */ /* 0x000fc800078e0203 */
[----:B------:R-:W-:Y:S01]  /*c500*/  IMAD R3, R3, 0x2, R2 ;  /* 0x0000000203037824 */ /* 0x000fe200078e0202 */
[----:B------:R-:W-:-:S04]  /*c510*/  LEA R0, R5, UR40, 0x1 ;  /* 0x0000002805007c11 */ /* 0x000fc8000f8e08ff */
[----:B------:R-:W0:Y:S04]  /*c520*/  LDS.128 R8, [R3+0xc400] ;  /* 0x00c4000003087984 */ /* 0x000e280000000c00 */
[----:B------:R-:W1:Y:S01]  /*c530*/  LDS.128 R4, [R0] ;  /* 0x0000000000047984 */ /* 0x000e620000000c00 */
[----:B0-----:R-:W-:Y:S02]  /*c540*/  IMAD.U32 R20, R8, 0x10000, RZ ;  /* 0x0001000008147824 */ /* 0x001fe400078e00ff */
[----:B------:R-:W-:Y:S02]  /*c550*/  IMAD.U32 R21, R9, 0x10000, RZ ;  /* 0x0001000009157824 */ /* 0x000fe400078e00ff */
        /* <DEDUP_REMOVED lines=11> */
[----:B------:R-:W-:Y:S01]  /*c610*/  LOP3.LUT R8, R8, 0xffff0000, RZ, 0xc0, !PT ;  /* 0xffff000008087812 */ /* 0x000fe200078ec0ff */
[----:B------:R-:W-:Y:S01]  /*c620*/  FFMA.FTZ R34, R13, R20, -R34 ;  /* 0x000000140d227223 */ /* 0x000fe20000010822 */
[----:B------:R-:W-:Y:S01]  /*c630*/  LOP3.LUT R21, R26, 0xffff0000, RZ, 0xc0, !PT ;  /* 0xffff00001a157812 */ /* 0x000fe200078ec0ff */
[----:B------:R-:W-:Y:S01]  /*c640*/  FMUL.FTZ R20, R25, R32 ;  /* 0x0000002019147220 */ /* 0x000fe20000410000 */
[----:B------:R-:W-:Y:S01]  /*c650*/  IMAD.U32 R15, R7, 0x10000, RZ ;  /* 0x00010000070f7824 */ /* 0x000fe200078e00ff */
[----:B------:R-:W-:Y:S01]  /*c660*/  LOP3.LUT R9, R9, 0xffff0000, RZ, 0xc0, !PT ;  /* 0xffff000009097812 */ /* 0x000fe200078ec0ff */
[----:B------:R-:W-:Y:S01]  /*c670*/  FMUL.FTZ R25, R25, R12 ;  /* 0x0000000c19197220 */ /* 0x000fe20000410000 */
[----:B------:R-:W-:Y:S01]  /*c680*/  LOP3.LUT R48, R48, 0xffff0000, RZ, 0xc0, !PT ;  /* 0xffff000030307812 */ /* 0x000fe200078ec0ff */
[----:B------:R-:W-:Y:S01]  /*c690*/  FFMA.FTZ R36, R13, R30, R36 ;  /* 0x0000001e0d247223 */ /* 0x000fe20000010024 */
[----:B------:R-:W-:Y:S01]  /*c6a0*/  LOP3.LUT R4, R4, 0xffff0000, RZ, 0xc0, !PT ;  /* 0xffff000004047812 */ /* 0x000fe200078ec0ff */
[C---:B------:R-:W-:Y:S01]  /*c6b0*/  FMUL.FTZ R13, R8.reuse, R21 ;  /* 0x00000015080d7220 */ /* 0x040fe20000410000 */
[----:B------:R-:W-:Y:S01]  /*c6c0*/  LOP3.LUT R5, R5, 0xffff0000, RZ, 0xc0, !PT ;  /* 0xffff000005057812 */ /* 0x000fe200078ec0ff */
[C---:B------:R-:W-:Y:S01]  /*c6d0*/  FFMA.FTZ R26, R15.reuse, R12, -R20 ;  /* 0x0000000c0f1a7223 */ /* 0x040fe20000010814 */
[----:B------:R-:W-:Y:S01]  /*c6e0*/  FFMA.FTZ R32, R15, R32, R25 ;  /* 0x000000200f207223 */ /* 0x000fe20000010019 */
[----:B------:R-:W-:Y:S01]  /*c6f0*/  FMUL.FTZ R25, R8, R47 ;  /* 0x0000002f08197220 */ /* 0x000fe20000410000 */
[C---:B------:R-:W-:Y:S01]  /*c700*/  FMUL.FTZ R20, R9.reuse, R28 ;  /* 0x0000001c09147220 */ /* 0x040fe20000410000 */
[----:B------:R-:W-:Y:S01]  /*c710*/  FMUL.FTZ R27, R9, R48 ;  /* 0x00000030091b7220 */ /* 0x000fe20000410000 */
[----:B------:R-:W-:-:S02]  /*c720*/  IMAD.U32 R24, R10, 0x10000, RZ ;  /* 0x000100000a187824 */ /* 0x000fc400078e00ff */
[----:B------:R-:W-:Y:S01]  /*c730*/  FFMA.FTZ R8, R4, R47, -R13 ;  /* 0x0000002f04087223 */ /* 0x000fe2000001080d */
[----:B------:R-:W-:Y:S02]  /*c740*/  IMAD.U32 R15, R44, 0x10000, RZ ;  /* 0x000100002c0f7824 */ /* 0x000fe400078e00ff */
[----:B------:R-:W-:Y:S02]  /*c750*/  IMAD.U32 R13, R49, 0x10000, RZ ;  /* 0x00010000310d7824 */ /* 0x000fe400078e00ff */
[----:B------:R-:W-:Y:S01]  /*c760*/  FFMA.FTZ R12, R4, R21, R25 ;  /* 0x00000015040c7223 */ /* 0x000fe20000010019 */
[C---:B------:R-:W-:Y:S01]  /*c770*/  FFMA.FTZ R9, R5.reuse, R48, -R20 ;  /* 0x0000003005097223 */ /* 0x040fe20000010814 */
[----:B------:R-:W-:Y:S01]  /*c780*/  FFMA.FTZ R27, R5, R28, R27 ;  /* 0x0000001c051b7223 */ /* 0x000fe2000001001b */
[----:B------:R-:W-:Y:S01]  /*c790*/  IMAD.U32 R14, R6, 0x10000, RZ ;  /* 0x00010000060e7824 */ /* 0x000fe200078e00ff */
[----:B------:R-:W-:Y:S01]  /*c7a0*/  LOP3.LUT R10, R10, 0xffff0000, RZ, 0xc0, !PT ;  /* 0xffff00000a0a7812 */ /* 0x000fe200078ec0ff */
[C---:B------:R-:W-:Y:S01]  /*c7b0*/  FMUL.FTZ R21, R24.reuse, R15 ;  /* 0x0000000f18157220 */ /* 0x040fe20000410000 */
[----:B------:R-:W-:Y:S01]  /*c7c0*/  LOP3.LUT R11, R11, 0xffff0000, RZ, 0xc0, !PT ;  /* 0xffff00000b0b7812 */ /* 0x000fe200078ec0ff */
[----:B------:R-:W-:Y:S01]  /*c7d0*/  FMUL.FTZ R25, R24, R13 ;  /* 0x0000000d18197220 */ /* 0x000fe20000410000 */
[----:B------:R-:W-:-:S02]  /*c7e0*/  LOP3.LUT R5, R44, 0xffff0000, RZ, 0xc0, !PT ;  /* 0xffff00002c057812 */ /* 0x000fc400078ec0ff */
[----:B------:R-:W-:Y:S02]  /*c7f0*/  LOP3.LUT R4, R45, 0xffff0000, RZ, 0xc0, !PT ;  /* 0xffff00002d047812 */ /* 0x000fe400078ec0ff */
[----:B------:R-:W-:Y:S02]  /*c800*/  LOP3.LUT R49, R49, 0xffff0000, RZ, 0xc0, !PT ;  /* 0xffff000031317812 */ /* 0x000fe400078ec0ff */
[----:B------:R-:W-:Y:S01]  /*c810*/  LOP3.LUT R46, R46, 0xffff0000, RZ, 0xc0, !PT ;  /* 0xffff00002e2e7812 */ /* 0x000fe200078ec0ff */
[----:B------:R-:W-:Y:S01]  /*c820*/  FFMA.FTZ R21, R14, R13, -R21 ;  /* 0x0000000d0e157223 */ /* 0x000fe20000010815 */
[----:B------:R-:W-:Y:S01]  /*c830*/  LOP3.LUT R6, R6, 0xffff0000, RZ, 0xc0, !PT ;  /* 0xffff000006067812 */ /* 0x000fe200078ec0ff */
        /* <DEDUP_REMOVED lines=20> */
.L_x_11484:
[----:B------:R-:W-:Y:S05]  /*c980*/  BSYNC B0 ;  /* 0x0000000000007941 */ /* 0x000fea0003800000 */
.L_x_11477:
        /* <DEDUP_REMOVED lines=8> */
.L_x_11475:
[----:B0--3--:R-:W-:-:S05]  /*ca10*/  IMAD.U32 R0, RZ, RZ, UR39 ;  /* 0x00000027ff007e24 */ /* 0x009fca000f8e00ff */
[----:B------:R-:W-:-:S13]  /*ca20*/  ISETP.NE.AND P0, PT, R0, 0x3, PT ;  /* 0x000000030000780c */ /* 0x000fda0003f05270 */
[----:B------:R-:W-:Y:S05]  /*ca30*/  @!P0 BRA `(.L_x_11504) ;  /* 0x0000000000048947 */ /* 0x000fea0003800000 */
[----:B------:R-:W-:Y:S01]  /*ca40*/  BPT.TRAP 0x1 ;  /* 0x000000040000795c */ /* 0x000fe20000300000 */
.L_x_11504:
[----:B------:R-:W-:Y:S01]  /*ca50*/  IMAD R0, R17, 0x8, R2 ;  /* 0x0000000811007824 */ /* 0x000fe200078e0202 */
[----:B--2-4-:R-:W-:-:S04]  /*ca60*/  SHF.L.U32 R5, R23, 0x1f, RZ ;  /* 0x0000001f17057819 */ /* 0x014fc800000006ff */
[----:B------:R0:W2:Y:S01]  /*ca70*/  SYNCS.PHASECHK.TRANS64.TRYWAIT P1, [R0+URZ+0x2d830], R5 ;  /* 0x02d83005000075a7 */ /* 0x0000a2000802017f */
[----:B------:R-:W-:Y:S05]  /*ca80*/  @!P0 BRA `(.L_x_11505) ;  /* 0x0000000000048947 */ /* 0x000fea0003800000 */
[----:B------:R-:W-:Y:S01]  /*ca90*/  BPT.TRAP 0x1 ;  /* 0x000000040000795c */ /* 0x000fe20000300000 */
.L_x_11505:
[----:B-1----:R-:W-:Y:S01]  /*caa0*/  VIADD R3, R2, 0x15400 ;  /* 0x0001540002037836 */ /* 0x002fe20000000000 */
[----:B------:R-:W-:Y:S01]  /*cab0*/  LOP3.LUT R148, R148, 0x10000, RZ, 0xfc, !PT ;  /* 0x0001000094947812 */ /* 0x000fe200078efcff */
[----:B------:R-:W-:-:S03]  /*cac0*/  IMAD.MOV.U32 R149, RZ, RZ, -0x7fffffe0 ;  /* 0x80000020ff957424 */ /* 0x000fc600078e00ff */
[----:B------:R-:W-:-:S04]  /*cad0*/  SHF.R.U32.HI R3, RZ, 0x4, R3 ;  /* 0x00000004ff037819 */ /* 0x000fc80000011603 */
[----:B------:R-:W-:-:S04]  /*cae0*/  LOP3.LUT R3, R3, 0x3fff, RZ, 0xc0, !PT ;  /* 0x00003fff03037812 */ /* 0x000fc800078ec0ff */
[----:B------:R-:W-:-:S05]  /*caf0*/  LOP3.LUT R3, R3, 0x10000, RZ, 0xfc, !PT ;  /* 0x0001000003037812 */ /* 0x000fca00078efcff */
[----:B------:R1:W-:Y:S01]  /*cb00*/  STL [R1+0x14], R3 ;  /* 0x0000140301007387 */ /* 0x0003e20000100800 */
[----:B--2---:R-:W-:Y:S05]  /*cb10*/  @P1 BRA `(.L_x_11506) ;  /* 0x0000000000081947 */ /* 0x004fea0003800000 */
[----:B------:R-:W2:Y:S02]  /*cb20*/  SYNCS.PHASECHK.TRANS64.TRYWAIT P1, [R0+URZ+0x2d830], R5 ;  /* 0x02d83005000075a7 */ /* 0x000ea4000802017f */
[----:B--2---:R-:W-:Y:S05]  /*cb30*/  @!P1 BRA `(.L_x_11507) ;  /* 0x0000018c00089947 */ /* 0x004fea0003800000 */
.L_x_11506:
[----:B-1----:R-:W3:Y:S01]  /*cb40*/  LDL R3, [R1+0x14] ;  /* 0x0000140001037983 */ /* 0x002ee20000100800 */
[----:B0-2---:R-:W-:Y:S01]  /*cb50*/  IMAD.MOV.U32 R5, RZ, RZ, -0x7fffffe0 ;  /* 0x80000020ff057424 */ /* 0x005fe200078e00ff */
[----:B------:R-:W-:Y:S05]  /*cb60*/  WARPSYNC.ALL ;  /* 0x0000000000007948 */ /* 0x000fea0003800000 */
[C---:B------:R-:W-:Y:S01]  /*cb70*/  R2UR UR4, R148.reuse ;  /* 0x00000000940472ca */ /* 0x040fe200000e0000 */
[----:B-----5:R-:W-:Y:S01]  /*cb80*/  WARPGROUP.ARRIVE ;  /* 0x00000000000079c5 */ /* 0x020fe20000000000 */
[----:B------:R-:W-:Y:S01]  /*cb90*/  R2UR UR5, R149 ;  /* 0x00000000950572ca */ /* 0x000fe200000e0000 */
[----:B------:R-:W-:Y:S01]  /*cba0*/  IMAD.MOV.U32 R7, RZ, RZ, -0x7fffffe0 ;  /* 0x80000020ff077424 */ /* 0x000fe200078e00ff */
[----:B------:R-:W-:Y:S01]  /*cbb0*/  R2UR UR7, R5 ;  /* 0x00000000050772ca */ /* 0x000fe200000e0000 */
[----:B------:R-:W-:-:S02]  /*cbc0*/  VIADD R8, R148, 0x2 ;  /* 0x0000000294087836 */ /* 0x000fc40000000000 */
[----:B------:R-:W-:Y:S02]  /*cbd0*/  IMAD.MOV.U32 R9, RZ, RZ, -0x7fffffe0 ;  /* 0x80000020ff097424 */ /* 0x000fe400078e00ff */
[C---:B------:R-:W-:Y:S02]  /*cbe0*/  VIADD R156, R148.reuse, 0x300 ;  /* 0x00000300949c7836 */ /* 0x040fe40000000000 */
[----:B------:R-:W-:Y:S01]  /*cbf0*/  IMAD.MOV.U32 R157, RZ, RZ, -0x7fffffe0 ;  /* 0x80000020ff9d7424 */ /* 0x000fe200078e00ff */
[----:B------:R0:W-:Y:S01]  /*cc00*/  STL.64 [R1], R8 ;  /* 0x0000000801007387 */ /* 0x0001e20000100a00 */
[C---:B------:R-:W-:Y:S02]  /*cc10*/  VIADD R154, R148.reuse, 0x302 ;  /* 0x00000302949a7836 */ /* 0x040fe40000000000 */
[----:B------:R-:W-:Y:S02]  /*cc20*/  IMAD.MOV.U32 R155, RZ, RZ, -0x7fffffe0 ;  /* 0x80000020ff9b7424 */ /* 0x000fe400078e00ff */
[----:B------:R-:W-:-:S02]  /*cc30*/  VIADD R152, R148, 0x600 ;  /* 0x0000060094987836 */ /* 0x000fc40000000000 */
[----:B------:R-:W-:Y:S02]  /*cc40*/  IMAD.MOV.U32 R153, RZ, RZ, -0x7fffffe0 ;  /* 0x80000020ff997424 */ /* 0x000fe400078e00ff */
[----:B------:R-:W-:Y:S02]  /*cc50*/  IMAD.MOV.U32 R5, RZ, RZ, -0x7fffffe0 ;  /* 0x80000020ff057424 */ /* 0x000fe400078e00ff */
[----:B------:R-:W-:Y:S02]  /*cc60*/  VIADD R150, R148, 0x602 ;  /* 0x0000060294967836 */ /* 0x000fe40000000000 */
[----:B------:R-:W-:Y:S02]  /*cc70*/  IMAD.MOV.U32 R151, RZ, RZ, -0x7fffffe0 ;  /* 0x80000020ff977424 */ /* 0x000fe400078e00ff */
[----:B---3--:R-:W-:-:S04]  /*cc80*/  IMAD R4, R17, 0x600, R3 ;  /* 0x0000060011047824 */ /* 0x008fc800078e0203 */
        /* <DEDUP_REMOVED lines=46> */
[----:B0-----:R-:W-:Y:S05]  /*cf70*/  @!P0 BRA `(.L_x_11508) ;  /* 0x0000000000048947 */ /* 0x001fea0003800000 */
[----:B------:R-:W-:Y:S01]  /*cf80*/  BPT.TRAP 0x1 ;  /* 0x000000040000795c */ /* 0x000fe20000300000 */
.L_x_11508:
[----:B------:R-:W2:Y:S01]  /*cf90*/  LDL R5, [R1+0x68] ;  /* 0x0000680001057983 */ /* 0x000ea20000100800 */
[----:B------:R-:W0:Y:S03]  /*cfa0*/  LDC R89, c[0x0][0x448] ;  /* 0x00011200ff597b82 */ /* 0x000e260000000800 */
[----:B------:R-:W2:Y:S01]  /*cfb0*/  LDL R88, [R1+0x30] ;  /* 0x0000300001587983 */ /* 0x000ea20000100800 */
[----:B------:R-:W-:Y:S01]  /*cfc0*/  IMAD.MOV.U32 R8, RZ, RZ, -0x80 ;  /* 0xffffff80ff087424 */ /* 0x000fe200078e00ff */
[----:B------:R-:W-:Y:S01]  /*cfd0*/  ULDC.64 UR6, c[0x0][0x9e0] ;  /* 0x0002780000067ab9 */ /* 0x000fe20000000a00 */
[----:B------:R-:W-:Y:S01]  /*cfe0*/  LOP3.LUT R16, R16, 0xffffffdf, RZ, 0xc0, !PT ;  /* 0xffffffdf10107812 */ /* 0x000fe200078ec0ff */
[----:B------:R-:W-:Y:S01]  /*cff0*/  UISETP.GE.AND UP0, UPT, UR7, 0x1, UPT ;  /* 0x000000010700788c */ /* 0x000fe2000bf06270 */
[----:B------:R-:W-:Y:S01]  /*d000*/  IMAD R8, R97, R8, 0x80 ;  /* 0x0000008061087424 */ /* 0x000fe200078e0208 */
[----:B------:R-:W-:Y:S01]  /*d010*/  ULDC UR50, c[0x0][0x9dc] ;  /* 0x0002770000327ab9 */ /* 0x000fe20000000800 */
[----:B------:R-:W-:Y:S01]  /*d020*/  VIADD R0, R0, 0x2d840 ;  /* 0x0002d84000007836 */ /* 0x000fe20000000000 */
[----:B------:R-:W-:-:S02]  /*d030*/  ULOP3.LUT UR4, URZ, UR50, URZ, 0x33, !UPT ;  /* 0x000000323f047292 */ /* 0x000fc4000f8e333f */
[----:B------:R-:W-:-:S04]  /*d040*/  IADD3 R6, -R142, 0x1, R8 ;  /* 0x000000018e067810 */ /* 0x000fc80007ffe108 */
[----:B------:R-:W-:-:S05]  /*d050*/  IADD3 R6, -R140, R6, R143 ;  /* 0x000000068c067210 */ /* 0x000fca0007ffe18f */
[C---:B------:R-:W-:Y:S01]  /*d060*/  VIADD R7, R6.reuse, UR6 ;  /* 0x0000000606077c36 */ /* 0x040fe20008000000 */
[----:B0-----:R-:W-:Y:S01]  /*d070*/  ISETP.NE.AND P1, PT, R89, 0x1, PT ;  /* 0x000000015900780c */ /* 0x001fe20003f25270 */
[----:B------:R-:W-:-:S12]  /*d080*/  VIADD R6, R6, UR4 ;  /* 0x0000000406067c36 */ /* 0x000fd80008000000 */
[----:B------:R-:W0:Y:S01]  /*d090*/  @P1 LDC R4, c[0x0][0x44c] ;  /* 0x00011300ff041b82 */ /* 0x000e220000000800 */
[----:B------:R-:W-:-:S07]  /*d0a0*/  @P1 LOP3.LUT R16, R16, 0x20, RZ, 0xfc, !PT ;  /* 0x0000002010101812 */ /* 0x000fce00078efcff */
[----:B------:R-:W1:Y:S01]  /*d0b0*/  @P1 LDC R3, c[0x0][0x450] ;  /* 0x00011400ff031b82 */ /* 0x000e620000000800 */
[----:B--2---:R-:W-:Y:S01]  /*d0c0*/  IMAD.IADD R9, R5, 0x1, R88 ;  /* 0x0000000105097824 */ /* 0x004fe200078e0258 */
[----:B------:R-:W-:-:S03]  /*d0d0*/  IADD3 R5, -R142, R143, R8 ;  /* 0x0000008f8e057210 */ /* 0x000fc60007ffe108 */
[----:B0-----:R-:W-:-:S05]  /*d0e0*/  @P1 IMAD.HI.U32 R4, R9, R4, RZ ;  /* 0x0000000409041227 */ /* 0x001fca00078e00ff */
[----:B-1----:R-:W-:Y:S01]  /*d0f0*/  @P1 SHF.R.U32.HI R9, RZ, R3, R4 ;  /* 0x00000003ff091219 */ /* 0x002fe20000011604 */
[----:B------:R-:W-:Y:S01]  /*d100*/  IMAD.U32 R3, RZ, RZ, UR38 ;  /* 0x00000026ff037e24 */ /* 0x000fe2000f8e00ff */
[----:B------:R-:W-:Y:S02]  /*d110*/  PLOP3.LUT P1, PT, PT, PT, UP0, 0x40, 0x0 ;  /* 0x000000000000781c */ /* 0x000fe40003f2e808 */
[----:B------:R-:W-:Y:S01]  /*d120*/  LEA R4, R97, 0xffffff80, 0x7 ;  /* 0xffffff8061047811 */ /* 0x000fe200078e38ff */
[----:B------:R-:W0:Y:S01]  /*d130*/  SHFL.IDX PT, R10, R9, RZ, 0x1c1f ;  /* 0x001c1fff090a7589 */ /* 0x000e2200000e0000 */
[----:B------:R-:W-:-:S04]  /*d140*/  PRMT R0, R3, 0x654, R0 ;  /* 0x0000065403007816 */ /* 0x000fc80000000000 */
[----:B------:R1:W-:Y:S01]  /*d150*/  SYNCS.ARRIVE.TRANS64.RED.A1T0 RZ, [R0+URZ], RZ ;  /* 0x000000ff00ff79a7 */ /* 0x0003e2000810043f */
[----:B0-----:R-:W-:Y:S01]  /*d160*/  VIADDMNMX R3, R10, R7, R5, PT ;  /* 0x000000070a037246 */ /* 0x001fe20003800105 */
[----:B-1----:R-:W-:-:S03]  /*d170*/  IMAD.IADD R0, R6, 0x1, R10 ;  /* 0x0000000106007824 */ /* 0x002fc600078e020a */
        /* <DEDUP_REMOVED lines=13> */
.L_x_11511:
[----:B------:R-:W-:-:S06]  /*d250*/  UISETP.NE.AND UP1, UPT, UR7, 0x1, UPT ;  /* 0x000000010700788c */ /* 0x000fcc000bf25270 */
[----:B------:R-:W-:-:S05]  /*d260*/  PLOP3.LUT P1, PT, PT, PT, UP1, 0x80, 0x0 ;  /* 0x000000000000781c */ /* 0x000fca0003f2f018 */
[----:B------:R-:W-:-:S08]  /*d270*/  @UP1 ULDC.64 UR4, c[0x0][0x9e8] ;  /* 0x00027a0000041ab9 */ /* 0x000fd00000000a00 */
[----:B------:R-:W-:-:S05]  /*d280*/  @P1 IMAD.HI.U32 R11, R10, UR4, RZ ;  /* 0x000000040a0b1c27 */ /* 0x000fca000f8e00ff */
[----:B------:R-:W-:-:S07]  /*d290*/  @P1 SHF.R.U32.HI R10, RZ, UR5, R11 ;  /* 0x00000005ff0a1c19 */ /* 0x000fce000801160b */
.L_x_11512:
[----:B------:R-:W-:Y:S05]  /*d2a0*/  BSYNC B0 ;  /* 0x0000000000007941 */ /* 0x000fea0003800000 */
.L_x_11510:
[----:B------:R-:W-:-:S04]  /*d2b0*/  IMAD R10, R10, UR7, -R4 ;  /* 0x000000070a0a7c24 */ /* 0x000fc8000f8e0a04 */
[----:B------:R-:W-:-:S05]  /*d2c0*/  IMAD.IADD R10, R10, 0x1, -R142 ;  /* 0x000000010a0a7824 */ /* 0x000fca00078e0a8e */
[----:B------:R-:W-:Y:S02]  /*d2d0*/  VIMNMX R0, R0, R10, !PT ;  /* 0x0000000a00007248 */ /* 0x000fe40007fe0100 */
[----:B------:R-:W-:-:S07]  /*d2e0*/  VIADDMNMX R3, R10, UR7, R3, PT ;  /* 0x000000070a037c46 */ /* 0x000fce000b800103 */
.L_x_11509:
[C---:B------:R-:W-:Y:S01]  /*d2f0*/  ISETP.GE.AND P2, PT, R8.reuse, 0x9, PT ;  /* 0x000000090800780c */ /* 0x040fe20003f46270 */
[----:B------:R-:W0:Y:S01]  /*d300*/  SHFL.IDX PT, R9, R9, 0x1, 0x1c1f ;  /* 0x003c1f0009097f89 */ /* 0x000e2200000e0000 */
[----:B------:R-:W-:Y:S02]  /*d310*/  ISETP.GE.AND P1, PT, R8, 0x2, PT ;  /* 0x000000020800780c */ /* 0x000fe40003f26270 */
[----:B------:R-:W-:Y:S02]  /*d320*/  LOP3.LUT R16, R16, 0xfffffffe, RZ, 0xc0, !PT ;  /* 0xfffffffe10107812 */ /* 0x000fe400078ec0ff */
[----:B------:R-:W-:Y:S02]  /*d330*/  ISETP.GT.AND P3, PT, R0, 0x1, !P1 ;  /* 0x000000010000780c */ /* 0x000fe40004f64270 */
[----:B------:R-:W-:Y:S02]  /*d340*/  ISETP.GE.AND P4, PT, R8, 0xa, PT ;  /* 0x0000000a0800780c */ /* 0x000fe40003f86270 */
[----:B------:R-:W-:-:S02]  /*d350*/  ISETP.LT.OR P3, PT, R3, 0x2, P3 ;  /* 0x000000020300780c */ /* 0x000fc40001f61670 */
[----:B------:R-:W-:Y:S02]  /*d360*/  ISETP.GE.AND P6, PT, R8, 0x1, PT ;  /* 0x000000010800780c */ /* 0x000fe40003fc6270 */
[----:B------:R-:W-:Y:S02]  /*d370*/  @P2 LOP3.LUT R16, R16, 0x1, RZ, 0xfc, !PT ;  /* 0x0000000110102812 */ /* 0x000fe400078efcff */
[----:B------:R-:W-:Y:S02]  /*d380*/  ISETP.GT.AND P2, PT, R0, 0x8, !P2 ;  /* 0x000000080000780c */ /* 0x000fe40005744270 */
[----:B------:R-:W-:Y:S02]  /*d390*/  FSEL R25, R25, -INF , !P3 ;  /* 0xff80000019197808 */ /* 0x000fe40005800000 */
[----:B------:R-:W-:Y:S02]  /*d3a0*/  ISETP.LT.OR P2, PT, R3, 0x9, P2 ;  /* 0x000000090300780c */ /* 0x000fe40001741670 */
[----:B------:R-:W-:-:S02]  /*d3b0*/  ISETP.GE.AND P3, PT, R8, 0x11, PT ;  /* 0x000000110800780c */ /* 0x000fc40003f66270 */
[----:B------:R-:W-:Y:S01]  /*d3c0*/  LOP3.LUT R16, R16, 0xfffffffd, RZ, 0xc0, !PT ;  /* 0xfffffffd10107812 */ /* 0x000fe200078ec0ff */
[----:B0-----:R-:W-:Y:S01]  /*d3d0*/  IMAD.IADD R6, R6, 0x1, R9 ;  /* 0x0000000106067824 */ /* 0x001fe200078e0209 */
[----:B------:R-:W-:Y:S02]  /*d3e0*/  FSEL R28, R28, -INF , !P2 ;  /* 0xff8000001c1c7808 */ /* 0x000fe40005000000 */
[----:B------:R-:W-:Y:S02]  /*d3f0*/  ISETP.GT.AND P2, PT, R0, 0x9, !P4 ;  /* 0x000000090000780c */ /* 0x000fe40006744270 */
[----:B------:R-:W-:Y:S02]  /*d400*/  @P4 LOP3.LUT R16, R16, 0x2, RZ, 0xfc, !PT ;  /* 0x0000000210104812 */ /* 0x000fe400078efcff */
[----:B------:R-:W-:Y:S02]  /*d410*/  ISETP.LT.OR P2, PT, R3, 0xa, P2 ;  /* 0x0000000a0300780c */ /* 0x000fe40001741670 */
[----:B------:R-:W-:-:S02]  /*d420*/  LOP3.LUT R16, R16, 0xfffffffb, RZ, 0xc0, !PT ;  /* 0xfffffffb10107812 */ /* 0x000fc400078ec0ff */
[----:B------:R-:W-:Y:S02]  /*d430*/  FSEL R29, R29, -INF , !P2 ;  /* 0xff8000001d1d7808 */ /* 0x000fe40005000000 */
[----:B------:R-:W-:Y:S02]  /*d440*/  @P3 LOP3.LUT R16, R16, 0x4, RZ, 0xfc, !PT ;  /* 0x0000000410103812 */ /* 0x000fe400078efcff */
[----:B------:R-:W-:Y:S02]  /*d450*/  ISETP.GT.AND P2, PT, R0, 0x10, !P3 ;  /* 0x000000100000780c */ /* 0x000fe40005f44270 */
[----:B------:R-:W-:Y:S02]  /*d460*/  ISETP.GE.AND P3, PT, R8, 0x12, PT ;  /* 0x000000120800780c */ /* 0x000fe40003f66270 */
[----:B------:R-:W-:Y:S02]  /*d470*/  ISETP.LT.OR P2, PT, R3, 0x11, P2 ;  /* 0x000000110300780c */ /* 0x000fe40001741670 */
[----:B------:R-:W-:-:S02]  /*d480*/  LOP3.LUT R16, R16, 0xfdffffff, RZ, 0xc0, !PT ;  /* 0xfdffffff10107812 */ /* 0x000fc400078ec0ff */
[----:B------:R-:W-:Y:S02]  /*d490*/  FSEL R32, R32, -INF , !P2 ;  /* 0xff80000020207808 */ /* 0x000fe40005000000 */
[----:B------:R-:W-:Y:S02]  /*d4a0*/  ISETP.GT.AND P2, PT, R0, 0x11, !P3 ;  /* 0x000000110000780c */ /* 0x000fe40005f44270 */
[----:B------:R-:W-:Y:S02]  /*d4b0*/  VIADDMNMX R5, R9, R7, R5, PT ;  /* 0x0000000709057246 */ /* 0x000fe40003800105 */
[----:B------:R-:W-:Y:S02]  /*d4c0*/  ISETP.LT.OR P2, PT, R3, 0x12, P2 ;  /* 0x000000120300780c */ /* 0x000fe40001741670 */
[----:B------:R-:W-:Y:S02]  /*d4d0*/  @P3 LOP3.LUT R16, R16, 0x2000000, RZ, 0xfc, !PT ;  /* 0x0200000010103812 */ /* 0x000fe400078efcff */
[----:B------:R-:W-:-:S02]  /*d4e0*/  ISETP.GE.AND P3, PT, R8, 0x19, PT ;  /* 0x000000190800780c */ /* 0x000fc40003f66270 */
        /* <DEDUP_REMOVED lines=145> */
[----:B------:R-:W-:-:S04]  /*de00*/  ISETP.GT.AND P5, PT, R0, RZ, !P6 ;  /* 0x000000ff0000720c */ /* 0x000fc800077a4270 */
[----:B------:R-:W-:-:S04]  /*de10*/  ISETP.LT.OR P5, PT, R3, 0x1, P5 ;  /* 0x000000010300780c */ /* 0x000fc80002fa1670 */
[----:B------:R-:W-:Y:S02]  /*de20*/  FSEL R24, R24, -INF , !P5 ;  /* 0xff80000018187808 */ /* 0x000fe40006800000 */
[----:B------:R-:W-:-:S13]  /*de30*/  ISETP.GE.AND P5, PT, R8, 0x7a, PT ;  /* 0x0000007a0800780c */ /* 0x000fda0003fa6270 */
[----:B------:R-:W-:Y:S02]  /*de40*/  @P5 LOP3.LUT R16, R16, 0x8000000, RZ, 0xfc, !PT ;  /* 0x0800000010105812 */ /* 0x000fe400078efcff */
[----:B------:R-:W-:-:S04]  /*de50*/  ISETP.GT.AND P5, PT, R0, 0x79, !P5 ;  /* 0x000000790000780c */ /* 0x000fc80006fa4270 */
[----:B------:R-:W-:-:S04]  /*de60*/  ISETP.LT.OR P5, PT, R3, 0x7a, P5 ;  /* 0x0000007a0300780c */ /* 0x000fc80002fa1670 */
        /* <DEDUP_REMOVED lines=16> */
.L_x_11515:
[----:B------:R-:W-:-:S06]  /*df70*/  UISETP.NE.AND UP1, UPT, UR7, 0x1, UPT ;  /* 0x000000010700788c */ /* 0x000fcc000bf25270 */
[----:B------:R-:W-:-:S05]  /*df80*/  PLOP3.LUT P5, PT, PT, PT, UP1, 0x80, 0x0 ;  /* 0x000000000000781c */ /* 0x000fca0003faf018 */
[----:B------:R-:W-:-:S08]  /*df90*/  @UP1 ULDC.64 UR4, c[0x0][0x9e8] ;  /* 0x00027a0000041ab9 */ /* 0x000fd00000000a00 */
[----:B------:R-:W-:Y:S01]  /*dfa0*/  @P5 IMAD.HI.U32 R3, R0, UR4, RZ ;  /* 0x0000000400035c27 */ /* 0x000fe2000f8e00ff */
[----:B------:R-:W-:-:S13]  /*dfb0*/  PLOP3.LUT P5, PT, PT, PT, UP1, 0x80, 0x0 ;  /* 0x000000000000781c */ /* 0x000fda0003faf018 */
[----:B------:R-:W-:-:S07]  /*dfc0*/  @P5 SHF.R.U32.HI R0, RZ, UR5, R3 ;  /* 0x00000005ff005c19 */ /* 0x000fce0008011603 */
.L_x_11516:
[----:B------:R-:W-:Y:S05]  /*dfd0*/  BSYNC B0 ;  /* 0x0000000000007941 */ /* 0x000fea0003800000 */
.L_x_11514:
[----:B------:R-:W-:-:S04]  /*dfe0*/  IMAD R0, R0, UR7, -R4 ;  /* 0x0000000700007c24 */ /* 0x000fc8000f8e0a04 */
[----:B------:R-:W-:-:S05]  /*dff0*/  IMAD.IADD R0, R0, 0x1, -R142 ;  /* 0x0000000100007824 */ /* 0x000fca00078e0a8e */
[----:B------:R-:W-:Y:S02]  /*e000*/  VIMNMX R6, R6, R0, !PT ;  /* 0x0000000006067248 */ /* 0x000fe40007fe0100 */
[----:B------:R-:W-:-:S07]  /*e010*/  VIADDMNMX R5, R0, UR7, R5, PT ;  /* 0x0000000700057c46 */ /* 0x000fce000b800105 */
.L_x_11513:
[----:B------:R-:W-:Y:S01]  /*e020*/  ISETP.GT.AND P1, PT, R6, 0x1, !P1 ;  /* 0x000000010600780c */ /* 0x000fe20004f24270 */
[----:B------:R-:W2:Y:S01]  /*e030*/  LDL R90, [R1+0x3c] ;  /* 0x00003c00015a7983 */ /* 0x000ea20000100800 */
[----:B------:R-:W-:Y:S01]  /*e040*/  LOP3.LUT P5, RZ, R16, 0x4, RZ, 0xc0, !PT ;  /* 0x0000000410ff7812 */ /* 0x000fe200078ac0ff */
[----:B------:R-:W-:Y:S01]  /*e050*/  ULDC UR51, c[0x0][0x988] ;  /* 0x0002620000337ab9 */ /* 0x000fe20000000800 */
        /* <DEDUP_REMOVED lines=76> */
[----:B------:R-:W-:Y:S01]  /*e520*/  ISETP.GT.AND P6, PT, R6, RZ, !P6 ;  /* 0x000000ff0600720c */ /* 0x000fe200077c4270 */
[----:B------:R-:W0:Y:S01]  /*e530*/  SHFL.BFLY PT, R3, R0, 0x2, 0x1f ;  /* 0x0c401f0000037f89 */ /* 0x000e2200000e0000 */
[----:B------:R-:W-:Y:S02]  /*e540*/  FSEL R50, R50, -INF , !P1 ;  /* 0xff80000032327808 */ /* 0x000fe40004800000 */
[----:B------:R-:W-:Y:S02]  /*e550*/  LOP3.LUT P1, RZ, R16, 0x20000, RZ, 0xc0, !PT ;  /* 0x0002000010ff7812 */ /* 0x000fe4000782c0ff */
[----:B------:R-:W-:Y:S02]  /*e560*/  ISETP.LT.OR P6, PT, R5, 0x1, P6 ;  /* 0x000000010500780c */ /* 0x000fe400037c1670 */
[----:B------:R-:W-:Y:S02]  /*e570*/  ISETP.GT.AND P1, PT, R6, 0x31, !P1 ;  /* 0x000000310600780c */ /* 0x000fe40004f24270 */
[----:B------:R-:W-:-:S02]  /*e580*/  FSEL R26, R26, -INF , !P6 ;  /* 0xff8000001a1a7808 */ /* 0x000fc40007000000 */
[----:B------:R-:W-:Y:S02]  /*e590*/  ISETP.LT.OR P1, PT, R5, 0x32, P1 ;  /* 0x000000320500780c */ /* 0x000fe40000f21670 */
[----:B------:R-:W-:Y:S02]  /*e5a0*/  FMNMX.FTZ R7, R26, R27, !PT ;  /* 0x0000001b1a077209 */ /* 0x000fe40007810000 */
[----:B------:R-:W-:Y:S02]  /*e5b0*/  FSEL R51, R51, -INF , !P1 ;  /* 0xff80000033337808 */ /* 0x000fe40004800000 */
[----:B------:R-:W-:Y:S02]  /*e5c0*/  LOP3.LUT P1, RZ, R16, 0x10000, RZ, 0xc0, !PT ;  /* 0x0001000010ff7812 */ /* 0x000fe4000782c0ff */
[C---:B------:R-:W-:Y:S02]  /*e5d0*/  ISETP.GT.AND P2, PT, R6.reuse, 0x70, !P2 ;  /* 0x000000700600780c */ /* 0x040fe40005744270 */
[----:B------:R-:W-:-:S02]  /*e5e0*/  ISETP.GT.AND P1, PT, R6, 0x38, !P1 ;  /* 0x000000380600780c */ /* 0x000fc40004f24270 */
[----:B------:R-:W-:Y:S02]  /*e5f0*/  ISETP.GT.AND P3, PT, R6, 0x71, !P3 ;  /* 0x000000710600780c */ /* 0x000fe40005f64270 */
[----:B------:R-:W-:Y:S02]  /*e600*/  ISETP.LT.OR P1, PT, R5, 0x39, P1 ;  /* 0x000000390500780c */ /* 0x000fe40000f21670 */
[----:B0-----:R-:W-:Y:S02]  /*e610*/  FMNMX.FTZ R3, R0, R3, !PT ;  /* 0x0000000300037209 */ /* 0x001fe40007810000 */
[----:B------:R-:W-:Y:S02]  /*e620*/  FSEL R54, R54, -INF , !P1 ;  /* 0xff80000036367808 */ /* 0x000fe40004800000 */
[----:B------:R-:W-:Y:S01]  /*e630*/  ISETP.GT.AND P1, PT, R6, 0x39, !P5 ;  /* 0x000000390600780c */ /* 0x000fe20006f24270 */
[----:B------:R-:W0:Y:S01]  /*e640*/  SHFL.BFLY PT, R0, R3, 0x1, 0x1f ;  /* 0x0c201f0003007f89 */ /* 0x000e2200000e0000 */
[----:B------:R-:W-:-:S02]  /*e650*/  LOP3.LUT P5, RZ, R16, 0x8, RZ, 0xc0, !PT ;  /* 0x0000000810ff7812 */ /* 0x000fc400078ac0ff */
[C---:B------:R-:W-:Y:S02]  /*e660*/  ISETP.LT.OR P1, PT, R5.reuse, 0x3a, P1 ;  /* 0x0000003a0500780c */ /* 0x040fe40000f21670 */
[----:B------:R-:W-:Y:S02]  /*e670*/  ISETP.LT.OR P2, PT, R5, 0x71, P2 ;  /* 0x000000710500780c */ /* 0x000fe40001741670 */
[----:B------:R-:W-:Y:S02]  /*e680*/  FSEL R55, R55, -INF , !P1 ;  /* 0xff80000037377808 */ /* 0x000fe40004800000 */
[----:B------:R-:W-:Y:S02]  /*e690*/  LOP3.LUT P1, RZ, R16, 0x4000, RZ, 0xc0, !PT ;  /* 0x0000400010ff7812 */ /* 0x000fe4000782c0ff */
[C---:B------:R-:W-:Y:S02]  /*e6a0*/  ISETP.GT.AND P4, PT, R6.reuse, 0x78, !P4 ;  /* 0x000000780600780c */ /* 0x040fe40006784270 */
[----:B------:R-:W-:-:S02]  /*e6b0*/  ISETP.GT.AND P1, PT, R6, 0x40, !P1 ;  /* 0x000000400600780c */ /* 0x000fc40004f24270 */
[C---:B------:R-:W-:Y:S02]  /*e6c0*/  ISETP.LT.OR P3, PT, R5.reuse, 0x72, P3 ;  /* 0x000000720500780c */ /* 0x040fe40001f61670 */
[----:B------:R-:W-:Y:S02]  /*e6d0*/  ISETP.LT.OR P1, PT, R5, 0x41, P1 ;  /* 0x000000410500780c */ /* 0x000fe40000f21670 */
[----:B------:R-:W-:Y:S02]  /*e6e0*/  FSEL R82, R82, -INF , !P2 ;  /* 0xff80000052527808 */ /* 0x000fe40005000000 */
[----:B------:R-:W-:Y:S02]  /*e6f0*/  FSEL R58, R58, -INF , !P1 ;  /* 0xff8000003a3a7808 */ /* 0x000fe40004800000 */
[----:B------:R-:W-:Y:S02]  /*e700*/  LOP3.LUT P1, RZ, R16, 0x2000, RZ, 0xc0, !PT ;  /* 0x0000200010ff7812 */ /* 0x000fe4000782c0ff */
[----:B0-----:R-:W-:-:S02]  /*e710*/  FMNMX.FTZ R3, R3, R0, !PT ;  /* 0x0000000003037209 */ /* 0x001fc40007810000 */
[----:B------:R-:W-:Y:S02]  /*e720*/  ISETP.GT.AND P1, PT, R6, 0x41, !P1 ;  /* 0x000000410600780c */ /* 0x000fe40004f24270 */
[----:B------:R-:W-:Y:S01]  /*e730*/  ISETP.LT.OR P4, PT, R5, 0x79, P4 ;  /* 0x000000790500780c */ /* 0x000fe20002781670 */
[----:B------:R-:W-:Y:S01]  /*e740*/  FMUL.FTZ R0, R3, UR51 ;  /* 0x0000003303007c20 */ /* 0x000fe20008410000 */
[----:B------:R-:W-:Y:S02]  /*e750*/  ISETP.LT.OR P1, PT, R5, 0x42, P1 ;  /* 0x000000420500780c */ /* 0x000fe40000f21670 */
[----:B------:R-:W-:Y:S02]  /*e760*/  FSEL R83, R83, -INF , !P3 ;  /* 0xff80000053537808 */ /* 0x000fe40005800000 */
[----:B------:R-:W-:Y:S02]  /*e770*/  FSEL R59, R59, -INF , !P1 ;  /* 0xff8000003b3b7808 */ /* 0x000fe40004800000 */
[----:B------:R-:W-:-:S02]  /*e780*/  LOP3.LUT P1, RZ, R16, 0x1000, RZ, 0xc0, !PT ;  /* 0x0000100010ff7812 */ /* 0x000fc4000782c0ff */
[----:B------:R-:W-:Y:S02]  /*e790*/  FSEL R86, R86, -INF , !P4 ;  /* 0xff80000056567808 */ /* 0x000fe40006000000 */
        /* <DEDUP_REMOVED lines=31> */
[----:B------:R-:W-:Y:S02]  /*e990*/  ISETP.GT.AND P1, PT, R6, 0x68, !P5 ;  /* 0x000000680600780c */ /* 0x000fe40006f24270 */
[----:B------:R-:W-:Y:S02]  /*e9a0*/  LOP3.LUT P5, RZ, R16, 0x4000000, RZ, 0xc0, !PT ;  /* 0x0400000010ff7812 */ /* 0x000fe400078ac0ff */
[----:B------:R-:W-:-:S04]  /*e9b0*/  ISETP.LT.OR P1, PT, R5, 0x69, P1 ;  /* 0x000000690500780c */ /* 0x000fc80000f21670 */
[----:B------:R-:W-:Y:S02]  /*e9c0*/  FSEL R78, R78, -INF , !P1 ;  /* 0xff8000004e4e7808 */ /* 0x000fe40004800000 */
[----:B------:R-:W-:-:S04]  /*e9d0*/  FSETP.NEU.FTZ.AND P1, PT, R3, -INF , PT ;  /* 0xff8000000300780b */ /* 0x000fc80003f3d000 */
[----:B------:R-:W-:Y:S02]  /*e9e0*/  FSEL R0, R0, RZ, P1 ;  /* 0x000000ff00007208 */ /* 0x000fe40000800000 */
[----:B------:R-:W-:Y:S02]  /*e9f0*/  ISETP.GT.AND P1, PT, R6, 0x69, !P5 ;  /* 0x000000690600780c */ /* 0x000fe40006f24270 */
[----:B------:R-:W-:Y:S01]  /*ea00*/  LOP3.LUT P5, RZ, R16, 0x8000000, RZ, 0xc0, !PT ;  /* 0x0800000010ff7812 */ /* 0x000fe200078ac0ff */
        /* <DEDUP_REMOVED lines=34> */
[----:B------:R-:W-:-:S02]  /*ec30*/  ISETP.LT.OR P1, PT, R5, 0x6a, P1 ;  /* 0x0000006a0500780c */ /* 0x000fc40000f21670 */
[----:B------:R-:W-:Y:S02]  /*ec40*/  FMNMX.FTZ R7, R31, R0, !PT ;  /* 0x000000001f077209 */ /* 0x000fe40007810000 */
[----:B------:R-:W-:Y:S02]  /*ec50*/  FSEL R79, R79, -INF , !P1 ;  /* 0xff8000004f4f7808 */ /* 0x000fe40004800000 */
[----:B------:R-:W-:Y:S01]  /*ec60*/  FMNMX.FTZ R0, R34, R7, !PT ;  /* 0x0000000722007209 */ /* 0x000fe20007810000 */
[----:B------:R-:W0:Y:S01]  /*ec70*/  MUFU.EX2 R25, R25 ;  /* 0x0000001900197308 */ /* 0x000e220000000800 */
[----:B------:R-:W-:Y:S02]  /*ec80*/  ISETP.GT.AND P1, PT, R6, 0x79, !P5 ;  /* 0x000000790600780c */ /* 0x000fe40006f24270 */
[----:B------:R-:W-:Y:S02]  /*ec90*/  FMNMX.FTZ R7, R35, R0, !PT ;  /* 0x0000000023077209 */ /* 0x000fe40007810000 */
[----:B------:R-:W-:-:S02]  /*eca0*/  ISETP.LT.OR P1, PT, R5, 0x7a, P1 ;  /* 0x0000007a0500780c */ /* 0x000fc40000f21670 */
[----:B------:R-:W-:Y:S01]  /*ecb0*/  FMNMX.FTZ R0, R38, R7, !PT ;  /* 0x0000000726007209 */ /* 0x000fe20007810000 */
[----:B------:R-:W1:Y:S01]  /*ecc0*/  MUFU.EX2 R6, R28 ;  /* 0x0000001c00067308 */ /* 0x000e620000000800 */
[----:B------:R-:W-:Y:S02]  /*ecd0*/  FSEL R87, R87, -INF , !P1 ;  /* 0xff80000057577808 */ /* 0x000fe40004800000 */
[----:B------:R-:W-:-:S04]  /*ece0*/  FMNMX.FTZ R7, R39, R0, !PT ;  /* 0x0000000027077209 */ /* 0x000fc80007810000 */
[----:B------:R-:W-:Y:S01]  /*ecf0*/  FMNMX.FTZ R0, R42, R7, !PT ;  /* 0x000000072a007209 */ /* 0x000fe20007810000 */
[----:B------:R-:W3:Y:S01]  /*ed00*/  MUFU.EX2 R29, R29 ;  /* 0x0000001d001d7308 */ /* 0x000ee20000000800 */
[----:B0-----:R-:W-:Y:S01]  /*ed10*/  FADD.FTZ R5, R4, R25 ;  /* 0x0000001904057221 */ /* 0x001fe20000010000 */
[----:B------:R-:W-:Y:S02]  /*ed20*/  F2FP.BF16.F32.PACK_AB R4, R25, R4 ;  /* 0x000000041904723e */ /* 0x000fe400000010ff */
[----:B------:R-:W-:-:S04]  /*ed30*/  FMNMX.FTZ R7, R43, R0, !PT ;  /* 0x000000002b077209 */ /* 0x000fc80007810000 */
[----:B------:R-:W-:Y:S01]  /*ed40*/  FMNMX.FTZ R0, R46, R7, !PT ;  /* 0x000000072e007209 */ /* 0x000fe20007810000 */
[----:B------:R-:W0:Y:S01]  /*ed50*/  MUFU.EX2 R8, R32 ;  /* 0x0000002000087308 */ /* 0x000e220000000800 */
[----:B-1----:R-:W-:Y:S02]  /*ed60*/  FADD.FTZ R20, R6, R5 ;  /* 0x0000000506147221 */ /* 0x002fe40000010000 */
[----:B------:R-:W-:-:S04]  /*ed70*/  FMNMX.FTZ R7, R47, R0, !PT ;  /* 0x000000002f077209 */ /* 0x000fc80007810000 */
[----:B------:R-:W-:Y:S01]  /*ed80*/  FMNMX.FTZ R0, R50, R7, !PT ;  /* 0x0000000732007209 */ /* 0x000fe20007810000 */
[----:B------:R-:W1:Y:S01]  /*ed90*/  MUFU.EX2 R33, R33 ;  /* 0x0000002100217308 */ /* 0x000e620000000800 */
[C---:B---3--:R-:W-:Y:S01]  /*eda0*/  FADD.FTZ R5, R29.reuse, R20 ;  /* 0x000000141d057221 */ /* 0x048fe20000010000 */
[----:B------:R-:W-:Y:S02]  /*edb0*/  F2FP.BF16.F32.PACK_AB R6, R29, R6 ;  /* 0x000000061d06723e */ /* 0x000fe400000010ff */
[----:B------:R-:W-:Y:S01]  /*edc0*/  FMNMX.FTZ R7, R51, R0, !PT ;  /* 0x0000000033077209 */ /* 0x000fe20007810000 */
[----:B------:R-:W3:Y:S03]  /*edd0*/  LDL R29, [R1+0x40] ;  /* 0x00004000011d7983 */ /* 0x000ee60000100800 */
[----:B------:R-:W-:Y:S01]  /*ede0*/  FMNMX.FTZ R0, R54, R7, !PT ;  /* 0x0000000736007209 */ /* 0x000fe20007810000 */
[----:B------:R-:W4:Y:S01]  /*edf0*/  MUFU.EX2 R10, R36 ;  /* 0x00000024000a7308 */ /* 0x000f220000000800 */
[----:B0-----:R-:W-:-:S02]  /*ee00*/  FADD.FTZ R5, R8, R5 ;  /* 0x0000000508057221 */ /* 0x001fc40000010000 */
[----:B------:R-:W-:-:S04]  /*ee10*/  FMNMX.FTZ R7, R55, R0, !PT ;  /* 0x0000000037077209 */ /* 0x000fc80007810000 */
[----:B------:R-:W-:Y:S01]  /*ee20*/  FMNMX.FTZ R0, R58, R7, !PT ;  /* 0x000000073a007209 */ /* 0x000fe20007810000 */
[----:B------:R-:W0:Y:S01]  /*ee30*/  MUFU.EX2 R37, R37 ;  /* 0x0000002500257308 */ /* 0x000e220000000800 */
[C---:B-1----:R-:W-:Y:S01]  /*ee40*/  FADD.FTZ R5, R33.reuse, R5 ;  /* 0x0000000521057221 */ /* 0x042fe20000010000 */
[----:B------:R-:W-:Y:S02]  /*ee50*/  F2FP.BF16.F32.PACK_AB R8, R33, R8 ;  /* 0x000000082108723e */ /* 0x000fe400000010ff */
[----:B------:R-:W-:-:S04]  /*ee60*/  FMNMX.FTZ R7, R59, R0, !PT ;  /* 0x000000003b077209 */ /* 0x000fc80007810000 */
[----:B------:R-:W-:Y:S01]  /*ee70*/  FMNMX.FTZ R0, R62, R7, !PT ;  /* 0x000000073e007209 */ /* 0x000fe20007810000 */
[----:B------:R-:W1:Y:S01]  /*ee80*/  MUFU.EX2 R12, R40 ;  /* 0x00000028000c7308 */ /* 0x000e620000000800 */
[----:B----4-:R-:W-:Y:S02]  /*ee90*/  FADD.FTZ R20, R10, R5 ;  /* 0x000000050a147221 */ /* 0x010fe40000010000 */
[----:B------:R-:W-:-:S04]  /*eea0*/  FMNMX.FTZ R7, R63, R0, !PT ;  /* 0x000000003f077209 */ /* 0x000fc80007810000 */
[----:B------:R-:W-:Y:S01]  /*eeb0*/  FMNMX.FTZ R0, R66, R7, !PT ;  /* 0x0000000742007209 */ /* 0x000fe20007810000 */
[----:B------:R-:W4:Y:S01]  /*eec0*/  MUFU.EX2 R41, R41 ;  /* 0x0000002900297308 */ /* 0x000f220000000800 */
[C---:B0-----:R-:W-:Y:S01]  /*eed0*/  FADD.FTZ R5, R37.reuse, R20 ;  /* 0x0000001425057221 */ /* 0x041fe20000010000 */
        /* <DEDUP_REMOVED lines=8> */
[C---:B----4-:R-:W-:Y:S01]  /*ef60*/  FADD.FTZ R5, R41.reuse, R20 ;  /* 0x0000001429057221 */ /* 0x050fe20000010000 */
[----:B------:R-:W-:Y:S02]  /*ef70*/  F2FP.BF16.F32.PACK_AB R12, R41, R12 ;  /* 0x0000000c290c723e */ /* 0x000fe400000010ff */
[----:B------:R-:W-:-:S04]  /*ef80*/  FMNMX.FTZ R7, R75, R0, !PT ;  /* 0x000000004b077209 */ /* 0x000fc80007810000 */
[----:B------:R-:W-:Y:S01]  /*ef90*/  FMNMX.FTZ R0, R78, R7, !PT ;  /* 0x000000074e007209 */ /* 0x000fe20007810000 */
[----:B------:R-:W4:Y:S01]  /*efa0*/  MUFU.EX2 R24, R48 ;  /* 0x0000003000187308 */ /* 0x000f220000000800 */
[----:B0-----:R-:W-:Y:S02]  /*efb0*/  FADD.FTZ R20, R14, R5 ;  /* 0x000000050e147221 */ /* 0x001fe40000010000 */
        /* <DEDUP_REMOVED lines=9> */
[----:B------:R-:W-:-:S05]  /*f050*/  FMNMX.FTZ R0, R87, R0, !PT ;  /* 0x0000000057007209 */ /* 0x000fca0007810000 */
[----:B------:R-:W4:Y:S01]  /*f060*/  SHFL.BFLY PT, R7, R0, 0x2, 0x1f ;  /* 0x0c401f0000077f89 */ /* 0x000f2200000e0000 */
[----:B------:R-:W5:Y:S01]  /*f070*/  MUFU.EX2 R53, R53 ;  /* 0x0000003500357308 */ /* 0x000f620000000800 */
[----:B0-----:R-:W-:-:S07]  /*f080*/  FADD.FTZ R21, R49, R20 ;  /* 0x0000001431157221 */ /* 0x001fce0000010000 */
[----:B------:R-:W0:Y:S01]  /*f090*/  MUFU.EX2 R56, R56 ;  /* 0x0000003800387308 */ /* 0x000e220000000800 */
[----:B-1----:R-:W-:-:S07]  /*f0a0*/  FADD.FTZ R20, R52, R21 ;  /* 0x0000001534147221 */ /* 0x002fce0000010000 */
[----:B------:R-:W-:Y:S01]  /*f0b0*/  MUFU.EX2 R57, R57 ;  /* 0x0000003900397308 */ /* 0x000fe20000000800 */
[----:B-----5:R-:W-:Y:S01]  /*f0c0*/  FADD.FTZ R21, R53, R20 ;  /* 0x0000001435157221 */ /* 0x020fe20000010000 */
[----:B----4-:R-:W-:-:S06]  /*f0d0*/  FMNMX.FTZ R0, R0, R7, !PT ;  /* 0x0000000700007209 */ /* 0x010fcc0007810000 */
[----:B------:R-:W-:Y:S01]  /*f0e0*/  MUFU.EX2 R60, R60 ;  /* 0x0000003c003c7308 */ /* 0x000fe20000000800 */
[----:B0-----:R-:W-:Y:S01]  /*f0f0*/  FADD.FTZ R20, R56, R21 ;  /* 0x0000001538147221 */ /* 0x001fe20000010000 */
        /* <DEDUP_REMOVED lines=45> */
[----:B0-----:R-:W-:Y:S01]  /*f3d0*/  FADD.FTZ R28, R26, R27 ;  /* 0x0000001b1a1c7221 */ /* 0x001fe20000010000 */
[----:B------:R-:W-:-:S06]  /*f3e0*/  F2FP.BF16.F32.PACK_AB R5, R27, R26 ;  /* 0x0000001a1b05723e */ /* 0x000fcc00000010ff */
[----:B------:R-:W0:Y:S08]  /*f3f0*/  MUFU.EX2 R7, R30 ;  /* 0x0000001e00077308 */ /* 0x000e300000000800 */
[----:B------:R-:W1:Y:S08]  /*f400*/  MUFU.EX2 R9, R34 ;  /* 0x0000002200097308 */ /* 0x000e700000000800 */
[----:B------:R-:W4:Y:S01]  /*f410*/  MUFU.EX2 R35, R35 ;  /* 0x0000002300237308 */ /* 0x000f220000000800 */
[----:B0-----:R-:W-:-:S07]  /*f420*/  FADD.FTZ R28, R7, R28 ;  /* 0x0000001c071c7221 */ /* 0x001fce0000010000 */
[----:B------:R-:W0:Y:S01]  /*f430*/  MUFU.EX2 R11, R38 ;  /* 0x00000026000b7308 */ /* 0x000e220000000800 */
[----:B------:R-:W-:-:S07]  /*f440*/  FADD.FTZ R28, R31, R28 ;  /* 0x0000001c1f1c7221 */ /* 0x000fce0000010000 */
[----:B------:R-:W5:Y:S01]  /*f450*/  MUFU.EX2 R39, R39 ;  /* 0x0000002700277308 */ /* 0x000f620000000800 */
[----:B-1----:R-:W-:-:S07]  /*f460*/  FADD.FTZ R28, R9, R28 ;  /* 0x0000001c091c7221 */ /* 0x002fce0000010000 */
[----:B------:R-:W1:Y:S01]  /*f470*/  MUFU.EX2 R13, R42 ;  /* 0x0000002a000d7308 */ /* 0x000e620000000800 */
[----:B----4-:R-:W-:-:S07]  /*f480*/  FADD.FTZ R28, R35, R28 ;  /* 0x0000001c231c7221 */ /* 0x010fce0000010000 */
[----:B------:R-:W4:Y:S01]  /*f490*/  MUFU.EX2 R43, R43 ;  /* 0x0000002b002b7308 */ /* 0x000f220000000800 */
[----:B0-----:R-:W-:-:S07]  /*f4a0*/  FADD.FTZ R28, R11, R28 ;  /* 0x0000001c0b1c7221 */ /* 0x001fce0000010000 */
[----:B------:R-:W0:Y:S01]  /*f4b0*/  MUFU.EX2 R15, R46 ;  /* 0x0000002e000f7308 */ /* 0x000e220000000800 */
[----:B-----5:R-:W-:-:S07]  /*f4c0*/  FADD.FTZ R28, R39, R28 ;  /* 0x0000001c271c7221 */ /* 0x020fce0000010000 */
[----:B------:R-:W5:Y:S01]  /*f4d0*/  MUFU.EX2 R47, R47 ;  /* 0x0000002f002f7308 */ /* 0x000f620000000800 */
[----:B-1----:R-:W-:-:S07]  /*f4e0*/  FADD.FTZ R28, R13, R28 ;  /* 0x0000001c0d1c7221 */ /* 0x002fce0000010000 */
[----:B------:R-:W1:Y:S01]  /*f4f0*/  MUFU.EX2 R25, R50 ;  /* 0x0000003200197308 */ /* 0x000e620000000800 */
[----:B----4-:R-:W-:-:S07]  /*f500*/  FADD.FTZ R28, R43, R28 ;  /* 0x0000001c2b1c7221 */ /* 0x010fce0000010000 */
[----:B------:R-:W4:Y:S01]  /*f510*/  MUFU.EX2 R51, R51 ;  /* 0x0000003300337308 */ /* 0x000f220000000800 */
[----:B0-----:R-:W-:-:S07]  /*f520*/  FADD.FTZ R28, R15, R28 ;  /* 0x0000001c0f1c7221 */ /* 0x001fce0000010000 */
[----:B------:R-:W-:Y:S01]  /*f530*/  MUFU.EX2 R54, R54 ;  /* 0x0000003600367308 */ /* 0x000fe20000000800 */
[----:B-----5:R-:W-:-:S07]  /*f540*/  FADD.FTZ R28, R47, R28 ;  /* 0x0000001c2f1c7221 */ /* 0x020fce0000010000 */
[----:B------:R-:W0:Y:S01]  /*f550*/  MUFU.EX2 R55, R55 ;  /* 0x0000003700377308 */ /* 0x000e220000000800 */
[----:B-1----:R-:W-:Y:S01]  /*f560*/  FADD.FTZ R28, R25, R28 ;  /* 0x0000001c191c7221 */ /* 0x002fe20000010000 */
[----:B------:R-:W-:Y:S01]  /*f570*/  FADD.FTZ R27, R57, R20 ;  /* 0x00000014391b7221 */ /* 0x000fe20000010000 */
[----:B------:R-:W-:Y:S02]  /*f580*/  F2FP.BF16.F32.PACK_AB R7, R31, R7 ;  /* 0x000000071f07723e */ /* 0x000fe400000010ff */
[----:B------:R-:W-:Y:S01]  /*f590*/  F2FP.BF16.F32.PACK_AB R9, R35, R9 ;  /* 0x000000092309723e */ /* 0x000fe200000010ff */
[----:B----4-:R-:W-:Y:S01]  /*f5a0*/  FADD.FTZ R21, R51, R28 ;  /* 0x0000001c33157221 */ /* 0x010fe20000010000 */
[----:B------:R-:W-:Y:S01]  /*f5b0*/  F2FP.BF16.F32.PACK_AB R11, R39, R11 ;  /* 0x0000000b270b723e */ /* 0x000fe200000010ff */
[----:B------:R-:W-:Y:S01]  /*f5c0*/  FADD.FTZ R28, R60, R27 ;  /* 0x0000001b3c1c7221 */ /* 0x000fe20000010000 */
[----:B------:R-:W-:Y:S01]  /*f5d0*/  F2FP.BF16.F32.PACK_AB R13, R43, R13 ;  /* 0x0000000d2b0d723e */ /* 0x000fe200000010ff */
[----:B------:R-:W-:Y:S01]  /*f5e0*/  STSM.16.M88.4 [R144+0x21800], R4 ;  /* 0x0218000490007844 */ /* 0x000fe20000000200 */
[----:B------:R-:W-:Y:S01]  /*f5f0*/  F2FP.BF16.F32.PACK_AB R15, R47, R15 ;  /* 0x0000000f2f0f723e */ /* 0x000fe200000010ff */
[----:B------:R-:W1:Y:S01]  /*f600*/  MUFU.EX2 R58, R58 ;  /* 0x0000003a003a7308 */ /* 0x000e620000000800 */
[----:B------:R-:W-:Y:S01]  /*f610*/  F2FP.BF16.F32.PACK_AB R24, R49, R24 ;  /* 0x000000183118723e */ /* 0x000fe200000010ff */
[----:B--2---:R-:W-:Y:S01]  /*f620*/  STSM.16.M88.4 [R90], R8 ;  /* 0x000000085a007844 */ /* 0x004fe20000000200 */
[----:B------:R-:W-:-:S02]  /*f630*/  F2FP.BF16.F32.PACK_AB R26, R53, R52 ;  /* 0x00000034351a723e */ /* 0x000fc400000010ff */
[----:B------:R-:W-:Y:S02]  /*f640*/  F2FP.BF16.F32.PACK_AB R25, R51, R25 ;  /* 0x000000193319723e */ /* 0x000fe400000010ff */
[----:B0-----:R-:W-:Y:S01]  /*f650*/  F2FP.BF16.F32.PACK_AB R27, R55, R54 ;  /* 0x00000036371b723e */ /* 0x001fe200000010ff */
[----:B------:R-:W-:Y:S01]  /*f660*/  STSM.16.M88.4 [R146], R12 ;  /* 0x0000000c92007844 */ /* 0x000fe20000000200 */
[----:B------:R-:W0:Y:S03]  /*f670*/  MUFU.EX2 R59, R59 ;  /* 0x0000003b003b7308 */ /* 0x000e260000000800 */
[----:B------:R2:W-:Y:S05]  /*f680*/  STSM.16.M88.4 [R145], R24 ;  /* 0x0000001891007844 */ /* 0x0005ea0000000200 */
[----:B------:R-:W4:Y:S08]  /*f690*/  MUFU.EX2 R62, R62 ;  /* 0x0000003e003e7308 */ /* 0x000f300000000800 */
[----:B------:R-:W5:Y:S01]  /*f6a0*/  MUFU.EX2 R63, R63 ;  /* 0x0000003f003f7308 */ /* 0x000f620000000800 */
[----:B--2---:R-:W2:Y:S01]  /*f6b0*/  LDL.LU R26, [R1+0xc] ;  /* 0x00000c00011a7983 */ /* 0x004ea20000300800 */
[----:B------:R-:W-:Y:S01]  /*f6c0*/  FADD.FTZ R20, R54, R21 ;  /* 0x0000001536147221 */ /* 0x000fe20000010000 */
[----:B------:R-:W-:-:S03]  /*f6d0*/  FADD.FTZ R5, R61, R28 ;  /* 0x0000001c3d057221 */ /* 0x000fc60000010000 */
[----:B------:R-:W-:Y:S02]  /*f6e0*/  FADD.FTZ R21, R55, R20 ;  /* 0x0000001437157221 */ /* 0x000fe40000010000 */
[----:B------:R-:W3:Y:S02]  /*f6f0*/  MUFU.EX2 R66, R66 ;  /* 0x0000004200427308 */ /* 0x000ee40000000800 */
[----:B-1----:R-:W-:Y:S01]  /*f700*/  FADD.FTZ R8, R58, R21 ;  /* 0x000000153a087221 */ /* 0x002fe20000010000 */
[----:B------:R-:W-:-:S03]  /*f710*/  FADD.FTZ R10, R64, R5 ;  /* 0x00000005400a7221 */ /* 0x000fc60000010000 */
[----:B0-----:R-:W-:Y:S02]  /*f720*/  FADD.FTZ R5, R59, R8 ;  /* 0x000000083b057221 */ /* 0x001fe40000010000 */
[----:B------:R-:W0:Y:S02]  /*f730*/  MUFU.EX2 R67, R67 ;  /* 0x0000004300437308 */ /* 0x000e240000000800 */
[----:B----4-:R-:W-:-:S06]  /*f740*/  FADD.FTZ R8, R62, R5 ;  /* 0x000000053e087221 */ /* 0x010fcc0000010000 */
[----:B------:R-:W1:Y:S01]  /*f750*/  MUFU.EX2 R70, R70 ;  /* 0x0000004600467308 */ /* 0x000e620000000800 */
[----:B-----5:R-:W-:Y:S01]  /*f760*/  FADD.FTZ R9, R63, R8 ;  /* 0x000000083f097221 */ /* 0x020fe20000010000 */
[----:B------:R-:W-:-:S06]  /*f770*/  FADD.FTZ R7, R65, R10 ;  /* 0x0000000a41077221 */ /* 0x000fcc0000010000 */
[----:B------:R-:W4:Y:S01]  /*f780*/  MUFU.EX2 R72, R72 ;  /* 0x0000004800487308 */ /* 0x000f220000000800 */
[----:B---3--:R-:W-:-:S07]  /*f790*/  FADD.FTZ R8, R66, R9 ;  /* 0x0000000942087221 */ /* 0x008fce0000010000 */
[----:B------:R-:W3:Y:S01]  /*f7a0*/  MUFU.EX2 R71, R71 ;  /* 0x0000004700477308 */ /* 0x000ee20000000800 */
[----:B------:R-:W-:Y:S01]  /*f7b0*/  FADD.FTZ R10, R68, R7 ;  /* 0x00000007440a7221 */ /* 0x000fe20000010000 */
[----:B0-----:R-:W-:-:S06]  /*f7c0*/  FADD.FTZ R9, R67, R8 ;  /* 0x0000000843097221 */ /* 0x001fcc0000010000 */
[----:B------:R-:W0:Y:S08]  /*f7d0*/  MUFU.EX2 R73, R73 ;  /* 0x0000004900497308 */ /* 0x000e300000000800 */
[----:B------:R-:W5:Y:S01]  /*f7e0*/  MUFU.EX2 R74, R74 ;  /* 0x0000004a004a7308 */ /* 0x000f620000000800 */
[----:B------:R-:W-:Y:S01]  /*f7f0*/  FADD.FTZ R11, R69, R10 ;  /* 0x0000000a450b7221 */ /* 0x000fe20000010000 */
[----:B------:R-:W-:-:S06]  /*f800*/  ISETP.NE.AND P5, PT, R89, 0x1, PT ;  /* 0x000000015900780c */ /* 0x000fcc0003fa5270 */
[----:B------:R-:W5:Y:S01]  /*f810*/  MUFU.EX2 R76, R76 ;  /* 0x0000004c004c7308 */ /* 0x000f620000000800 */
[----:B-1----:R-:W-:-:S07]  /*f820*/  FADD.FTZ R8, R70, R9 ;  /* 0x0000000946087221 */ /* 0x002fce0000010000 */
[----:B------:R-:W1:Y:S01]  /*f830*/  MUFU.EX2 R75, R75 ;  /* 0x0000004b004b7308 */ /* 0x000e620000000800 */
[----:B----4-:R-:W-:Y:S01]  /*f840*/  FADD.FTZ R10, R72, R11 ;  /* 0x0000000b480a7221 */ /* 0x010fe20000010000 */
[----:B---3--:R-:W-:-:S06]  /*f850*/  FADD.FTZ R9, R71, R8 ;  /* 0x0000000847097221 */ /* 0x008fcc0000010000 */
[----:B------:R-:W3:Y:S08]  /*f860*/  MUFU.EX2 R77, R77 ;  /* 0x0000004d004d7308 */ /* 0x000ef00000000800 */
[----:B------:R-:W4:Y:S01]  /*f870*/  MUFU.EX2 R78, R78 ;  /* 0x0000004e004e7308 */ /* 0x000f220000000800 */
[----:B0-----:R-:W-:-:S07]  /*f880*/  FADD.FTZ R11, R73, R10 ;  /* 0x0000000a490b7221 */ /* 0x001fce0000010000 */
[----:B------:R-:W0:Y:S01]  /*f890*/  MUFU.EX2 R79, R79 ;  /* 0x0000004f004f7308 */ /* 0x000e220000000800 */
[----:B-----5:R-:W-:-:S07]  /*f8a0*/  FADD.FTZ R12, R74, R9 ;  /* 0x000000094a0c7221 */ /* 0x020fce0000010000 */
[----:B------:R-:W-:Y:S08]  /*f8b0*/  MUFU.EX2 R80, R80 ;  /* 0x0000005000507308 */ /* 0x000ff00000000800 */
[----:B------:R-:W5:Y:S08]  /*f8c0*/  MUFU.EX2 R81, R81 ;  /* 0x0000005100517308 */ /* 0x000f700000000800 */
[----:B------:R-:W-:Y:S08]  /*f8d0*/  MUFU.EX2 R84, R84 ;  /* 0x0000005400547308 */ /* 0x000ff00000000800 */
[----:B------:R-:W5:Y:S08]  /*f8e0*/  MUFU.EX2 R85, R85 ;  /* 0x0000005500557308 */ /* 0x000f700000000800 */
[----:B------:R-:W-:Y:S08]  /*f8f0*/  MUFU.EX2 R82, R82 ;  /* 0x0000005200527308 */ /* 0x000ff00000000800 */
[----:B------:R-:W5:Y:S08]  /*f900*/  MUFU.EX2 R83, R83 ;  /* 0x0000005300537308 */ /* 0x000f700000000800 */
[----:B------:R-:W-:Y:S08]  /*f910*/  MUFU.EX2 R86, R86 ;  /* 0x0000005600567308 */ /* 0x000ff00000000800 */
[----:B------:R-:W5:Y:S01]  /*f920*/  MUFU.EX2 R87, R87 ;  /* 0x0000005700577308 */ /* 0x000f620000000800 */
[----:B------:R-:W-:Y:S01]  /*f930*/  F2FP.BF16.F32.PACK_AB R4, R57, R56 ;  /* 0x000000383904723e */ /* 0x000fe200000010ff */
[----:B------:R-:W-:Y:S01]  /*f940*/  FADD.FTZ R10, R76, R11 ;  /* 0x0000000b4c0a7221 */ /* 0x000fe20000010000 */
[----:B------:R-:W-:-:S02]  /*f950*/  F2FP.BF16.F32.PACK_AB R6, R61, R60 ;  /* 0x0000003c3d06723e */ /* 0x000fc400000010ff */
[----:B------:R-:W-:Y:S02]  /*f960*/  F2FP.BF16.F32.PACK_AB R5, R59, R58 ;  /* 0x0000003a3b05723e */ /* 0x000fe400000010ff */
[----:B------:R-:W-:Y:S01]  /*f970*/  F2FP.BF16.F32.PACK_AB R7, R63, R62 ;  /* 0x0000003e3f07723e */ /* 0x000fe200000010ff */
[----:B-1----:R-:W-:Y:S01]  /*f980*/  FADD.FTZ R11, R75, R12 ;  /* 0x0000000c4b0b7221 */ /* 0x002fe20000010000 */
[----:B------:R-:W1:Y:S01]  /*f990*/  @P5 LDC R24, c[0x0][0x44c] ;  /* 0x00011300ff185b82 */ /* 0x000e620000000800 */
[----:B---3--:R-:W-:Y:S02]  /*f9a0*/  FADD.FTZ R21, R77, R10 ;  /* 0x0000000a4d157221 */ /* 0x008fe40000010000 */
[----:B------:R3:W-:Y:S01]  /*f9b0*/  STSM.16.M88.4 [R144+0x27800], R4 ;  /* 0x0278000490007844 */ /* 0x0007e20000000200 */
[----:B----4-:R-:W-:Y:S01]  /*f9c0*/  FADD.FTZ R20, R78, R11 ;  /* 0x0000000b4e147221 */ /* 0x010fe20000010000 */
[----:B------:R-:W-:Y:S02]  /*f9d0*/  F2FP.BF16.F32.PACK_AB R8, R73, R72 ;  /* 0x000000484908723e */ /* 0x000fe400000010ff */
[----:B------:R-:W-:Y:S01]  /*f9e0*/  F2FP.BF16.F32.PACK_AB R10, R77, R76 ;  /* 0x0000004c4d0a723e */ /* 0x000fe200000010ff */
[----:B------:R-:W4:Y:S01]  /*f9f0*/  @P5 LDC R25, c[0x0][0x450] ;  /* 0x00011400ff195b82 */ /* 0x000f220000000800 */
[----:B------:R-:W-:-:S02]  /*fa00*/  F2FP.BF16.F32.PACK_AB R9, R75, R74 ;  /* 0x0000004a4b09723e */ /* 0x000fc400000010ff */
[----:B0-----:R-:W-:Y:S02]  /*fa10*/  F2FP.BF16.F32.PACK_AB R11, R79, R78 ;  /* 0x0000004e4f0b723e */ /* 0x001fe400000010ff */
[----:B-----5:R-:W-:Y:S02]  /*fa20*/  F2FP.BF16.F32.PACK_AB R12, R81, R80 ;  /* 0x00000050510c723e */ /* 0x020fe400000010ff */
[----:B------:R-:W-:Y:S02]  /*fa30*/  F2FP.BF16.F32.PACK_AB R14, R85, R84 ;  /* 0x00000054550e723e */ /* 0x000fe400000010ff */
[----:B------:R-:W-:Y:S02]  /*fa40*/  F2FP.BF16.F32.PACK_AB R13, R83, R82 ;  /* 0x00000052530d723e */ /* 0x000fe400000010ff */
[----:B---3--:R-:W-:Y:S02]  /*fa50*/  F2FP.BF16.F32.PACK_AB R4, R65, R64 ;  /* 0x000000404104723e */ /* 0x008fe400000010ff */
[----:B------:R-:W-:-:S02]  /*fa60*/  F2FP.BF16.F32.PACK_AB R6, R69, R68 ;  /* 0x000000444506723e */ /* 0x000fc400000010ff */
[----:B------:R-:W-:Y:S02]  /*fa70*/  F2FP.BF16.F32.PACK_AB R5, R67, R66 ;  /* 0x000000424305723e */ /* 0x000fe400000010ff */
[----:B------:R-:W-:Y:S02]  /*fa80*/  F2FP.BF16.F32.PACK_AB R7, R71, R70 ;  /* 0x000000464707723e */ /* 0x000fe400000010ff */
[----:B------:R-:W-:-:S03]  /*fa90*/  F2FP.BF16.F32.PACK_AB R15, R87, R86 ;  /* 0x00000056570f723e */ /* 0x000fc600000010ff */
[----:B------:R0:W-:Y:S04]  /*faa0*/  STSM.16.M88.4 [R29], R4 ;  /* 0x000000041d007844 */ /* 0x0001e80000000200 */
[----:B------:R2:W-:Y:S04]  /*fab0*/  STSM.16.M88.4 [R146+0x6000], R8 ;  /* 0x0060000892007844 */ /* 0x0005e80000000200 */
[----:B------:R3:W-:Y:S01]  /*fac0*/  STSM.16.M88.4 [R145+0x6000], R12 ;  /* 0x0060000c91007844 */ /* 0x0007e20000000200 */
[----:B------:R5:W-:Y:S06]  /*fad0*/  MEMBAR.ALL.CTA ;  /* 0x0000000000007992 */ /* 0x000bec0000008000 */
[----:B-----5:R-:W5:Y:S01]  /*fae0*/  FENCE.VIEW.ASYNC.S ;  /* 0x00000000000073c6 */ /* 0x020f620000000000 */
[----:B------:R-:W-:Y:S01]  /*faf0*/  FADD.FTZ R79, R79, R20 ;  /* 0x000000144f4f7221 */ /* 0x000fe20000010000 */
[----:B------:R-:W-:Y:S01]  /*fb00*/  PLOP3.LUT P1, PT, PT, PT, UP0, 0x40, 0x0 ;  /* 0x000000000000781c */ /* 0x000fe20003f2e808 */
[----:B-1----:R-:W-:-:S04]  /*fb10*/  @P5 IMAD.HI.U32 R24, R88, R24, RZ ;  /* 0x0000001858185227 */ /* 0x002fc800078e00ff */
[----:B------:R-:W-:Y:S01]  /*fb20*/  FADD.FTZ R80, R80, R21 ;  /* 0x0000001550507221 */ /* 0x000fe20000010000 */
[----:B------:R-:W-:Y:S01]  /*fb30*/  FADD.FTZ R82, R82, R79 ;  /* 0x0000004f52527221 */ /* 0x000fe20000010000 */
[----:B------:R-:W-:Y:S01]  /*fb40*/  IMAD.MOV.U32 R20, RZ, RZ, R88 ;  /* 0x000000ffff147224 */ /* 0x000fe200078e0058 */
[----:B----4-:R-:W-:Y:S01]  /*fb50*/  @P5 SHF.R.U32.HI R20, RZ, R25, R24 ;  /* 0x00000019ff145219 */ /* 0x010fe20000011618 */
[----:B------:R-:W-:Y:S01]  /*fb60*/  FADD.FTZ R81, R81, R80 ;  /* 0x0000005051517221 */ /* 0x000fe20000010000 */
[----:B------:R-:W-:-:S03]  /*fb70*/  FADD.FTZ R83, R83, R82 ;  /* 0x0000005253537221 */ /* 0x000fc60000010000 */
[----:B------:R-:W-:Y:S01]  /*fb80*/  FADD.FTZ R84, R84, R81 ;  /* 0x0000005154547221 */ /* 0x000fe20000010000 */
[----:B------:R-:W-:Y:S01]  /*fb90*/  FADD.FTZ R86, R86, R83 ;  /* 0x0000005356567221 */ /* 0x000fe20000010000 */
[----:B0-----:R-:W-:Y:S02]  /*fba0*/  VIADD R4, R97, 0xfffffffe ;  /* 0xfffffffe61047836 */ /* 0x001fe40000000000 */
[----:B------:R-:W-:Y:S01]  /*fbb0*/  FADD.FTZ R139, R85, R84 ;  /* 0x00000054558b7221 */ /* 0x000fe20000010000 */
[----:B------:R-:W-:Y:S01]  /*fbc0*/  FADD.FTZ R5, R87, R86 ;  /* 0x0000005657057221 */ /* 0x000fe20000010000 */
[----:B--2---:R-:W-:-:S04]  /*fbd0*/  IMAD.IADD R8, R26, 0x1, R20 ;  /* 0x000000011a087824 */ /* 0x004fc800078e0214 */
[----:B------:R-:W-:Y:S01]  /*fbe0*/  VIADD R6, R8, UR6 ;  /* 0x0000000608067c36 */ /* 0x000fe20008000000 */
[----:B-----5:R-:W-:Y:S01]  /*fbf0*/  NOP ;  /* 0x0000000000007918 */ /* 0x020fe20000000000 */
[----:B---3--:R-:W-:Y:S05]  /*fc00*/  @P1 BRA `(.L_x_11517) ;  /* 0x0000000000541947 */ /* 0x008fea0003800000 */
[C---:B------:R-:W-:Y:S01]  /*fc10*/  ISETP.GT.AND P1, PT, R8.reuse, RZ, PT ;  /* 0x000000ff0800720c */ /* 0x040fe20003f24270 */
[----:B------:R-:W-:Y:S01]  /*fc20*/  BSSY B0, `(.L_x_11518) ;  /* 0x0000010000007945 */ /* 0x000fe20003800000 */
[----:B------:R-:W-:-:S11]  /*fc30*/  VIADD R7, R8, 0xffffffff ;  /* 0xffffffff08077836 */ /* 0x000fd60000000000 */
[----:B------:R-:W-:Y:S05]  /*fc40*/  @P1 BRA `(.L_x_11519) ;  /* 0x0000000000201947 */ /* 0x000fea0003800000 */
[----:B------:R-:W-:Y:S01]  /*fc50*/  UISETP.NE.AND UP1, UPT, UR7, 0x1, UPT ;  /* 0x000000010700788c */ /* 0x000fe2000bf25270 */
[----:B------:R-:W-:-:S05]  /*fc60*/  IMAD.MOV R7, RZ, RZ, -R8 ;  /* 0x000000ffff077224 */ /* 0x000fca00078e0a08 */
[----:B------:R-:W-:-:S05]  /*fc70*/  PLOP3.LUT P1, PT, PT, PT, UP1, 0x80, 0x0 ;  /* 0x000000000000781c */ /* 0x000fca0003f2f018 */
[----:B------:R-:W-:-:S08]  /*fc80*/  @UP1 ULDC.64 UR4, c[0x0][0x9e8] ;  /* 0x00027a0000041ab9 */ /* 0x000fd00000000a00 */
[----:B------:R-:W-:-:S05]  /*fc90*/  @P1 IMAD.HI.U32 R8, R7, UR4, RZ ;  /* 0x0000000407081c27 */ /* 0x000fca000f8e00ff */
[----:B------:R-:W-:-:S04]  /*fca0*/  @P1 SHF.R.U32.HI R7, RZ, UR5, R8 ;  /* 0x00000005ff071c19 */ /* 0x000fc80008011608 */
[----:B------:R-:W-:Y:S01]  /*fcb0*/  LOP3.LUT R7, RZ, R7, RZ, 0x33, !PT ;  /* 0x00000007ff077212 */ /* 0x000fe200078e33ff */
[----:B------:R-:W-:Y:S06]  /*fcc0*/  BRA `(.L_x_11520) ;  /* 0x0000000000147947 */ /* 0x000fec0003800000 */
.L_x_11519:
[----:B------:R-:W-:-:S06]  /*fcd0*/  UISETP.NE.AND UP1, UPT, UR7, 0x1, UPT ;  /* 0x000000010700788c */ /* 0x000fcc000bf25270 */
[----:B------:R-:W-:-:S05]  /*fce0*/  PLOP3.LUT P1, PT, PT, PT, UP1, 0x80, 0x0 ;  /* 0x000000000000781c */ /* 0x000fca0003f2f018 */
[----:B------:R-:W-:-:S08]  /*fcf0*/  @UP1 ULDC.64 UR4, c[0x0][0x9e8] ;  /* 0x00027a0000041ab9 */ /* 0x000fd00000000a00 */
[----:B------:R-:W-:-:S05]  /*fd00*/  @P1 IMAD.HI.U32 R8, R7, UR4, RZ ;  /* 0x0000000407081c27 */ /* 0x000fca000f8e00ff */
[----:B------:R-:W-:-:S07]  /*fd10*/  @P1 SHF.R.U32.HI R7, RZ, UR5, R8 ;  /* 0x00000005ff071c19 */ /* 0x000fce0008011608 */
.L_x_11520:
[----:B------:R-:W-:Y:S05]  /*fd20*/  BSYNC B0 ;  /* 0x0000000000007941 */ /* 0x000fea0003800000 */
.L_x_11518:
[----:B------:R-:W-:-:S04]  /*fd30*/  IMAD.U32 R8, RZ, RZ, UR7 ;  /* 0x00000007ff087e24 */ /* 0x000fc8000f8e00ff */
[----:B------:R-:W-:-:S05]  /*fd40*/  IMAD R7, R7, R8, UR7 ;  /* 0x0000000707077e24 */ /* 0x000fca000f8e0208 */
[----:B------:R-:W-:-:S07]  /*fd50*/  VIMNMX R6, R6, R7, PT ;  /* 0x0000000706067248 */ /* 0x000fce0003fe0100 */
.L_x_11517:
[----:B------:R-:W2:Y:S01]  /*fd60*/  LDL R8, [R1+0x6c] ;  /* 0x00006c0001087983 */ /* 0x000ea20000100800 */
        /* <DEDUP_REMOVED lines=36> */
[----:B--2---:R-:W-:-:S04]  /*ffb0*/  VIMNMX R8, R8, R7, !PT ;  /* 0x0000000708087248 */ /* 0x004fc80007fe0100 */
[----:B------:R-:W-:Y:S01]  /*ffc0*/  ISETP.GE.AND P1, PT, R4, R8, PT ;  /* 0x000000080400720c */ /* 0x000fe20003f26270 */
[----:B------:R0:W-:-:S12]  /*ffd0*/  STL [R1+0xc], R8 ;  /* 0x00000c0801007387 */ /* 0x0001d80000100800 */
[----:B0-----:R-:W-:Y:S05]  /*ffe0*/  @!P1 BRA `(.L_x_11521) ;  /* 0x0000003400749947 */ /* 0x001fea0003800000 */
[----:B------:R-:W-:-:S07]  /*fff0*/  IMAD.MOV.U32 R135, RZ, RZ, RZ ;  /* 0x000000ffff877224 */ /* 0x000fce00078e00ff */
.L_x_11541:
[----:B------:R-:W2:Y:S01]  /*10000*/  LDL R7, [R1+0x10] ;  /* 0x0000100001077983 */ /* 0x000ea20000100800 */
[----:B------:R-:W-:Y:S01]  /*10010*/  VIADD R6, R17, 0x1 ;  /* 0x0000000111067836 */ /* 0x000fe20000000000 */
[----:B------:R-:W-:Y:S05]  /*10020*/  YIELD ;  /* 0x0000000000007946 */ /* 0x000fea0003800000 */
[----:B------:R-:W-:-:S04]  /*10030*/  ISETP.NE.AND P2, PT, R6, 0x2, PT ;  /* 0x000000020600780c */ /* 0x000fc80003f45270 */
[----:B------:R-:W-:Y:S02]  /*10040*/  SEL R8, RZ, 0x1, P2 ;  /* 0x00000001ff087807 */ /* 0x000fe40001000000 */
[----:B------:R-:W-:Y:S02]  /*10050*/  SEL R6, R6, RZ, P2 ;  /* 0x000000ff06067207 */ /* 0x000fe40001000000 */
[----:B--2---:R-:W-:Y:S02]  /*10060*/  ISETP.NE.AND P1, PT, R7, RZ, PT ;  /* 0x000000ff0700720c */ /* 0x004fe40003f25270 */
[----:B------:R-:W-:-:S11]  /*10070*/  LOP3.LUT R7, R23, R8, RZ, 0x3c, !PT ;  /* 0x0000000817077212 */ /* 0x000fd600078e3cff */
[----:B------:R-:W-:Y:S05]  /*10080*/  @P1 BRA `(.L_x_11522) ;  /* 0x0000000000301947 */ /* 0x000fea0003800000 */
[----:B------:R-:W-:Y:S05]  /*10090*/  @!P0 BRA `(.L_x_11523) ;  /* 0x0000000000048947 */ /* 0x000fea0003800000 */
[----:B------:R-:W-:Y:S01]  /*100a0*/  BPT.TRAP 0x1 ;  /* 0x000000040000795c */ /* 0x000fe20000300000 */
.L_x_11523:
[----:B------:R-:W-:Y:S01]  /*100b0*/  IMAD R9, R6, 0x8, R2 ;  /* 0x0000000806097824 */ /* 0x000fe200078e0202 */
[----:B------:R-:W-:-:S04]  /*100c0*/  SHF.L.U32 R8, R7, 0x1f, RZ ;  /* 0x0000001f07087819 */ /* 0x000fc800000006ff */
[----:B------:R0:W1:Y:S01]  /*100d0*/  SYNCS.PHASECHK.TRANS64.TRYWAIT P2, [R9+URZ+0x2d830], R8 ;  /* 0x02d83008090075a7 */ /* 0x000062000804017f */
[----:B------:R-:W-:Y:S05]  /*100e0*/  @!P0 BRA `(.L_x_11524) ;  /* 0x0000000000048947 */ /* 0x000fea0003800000 */
[----:B------:R-:W-:Y:S01]  /*100f0*/  BPT.TRAP 0x1 ;  /* 0x000000040000795c */ /* 0x000fe20000300000 */
.L_x_11524:
[----:B------:R-:W-:Y:S04]  /*10100*/  BSSY B0, `(.L_x_11522) ;  /* 0x0000004000007945 */ /* 0x000fe80003800000 */
[----:B-1----:R-:W-:Y:S05]  /*10110*/  @P2 BRA `(.L_x_11525) ;  /* 0x0000000000082947 */ /* 0x002fea0003800000 */
[----:B------:R-:W1:Y:S02]  /*10120*/  SYNCS.PHASECHK.TRANS64.TRYWAIT P2, [R9+URZ+0x2d830], R8 ;  /* 0x02d83008090075a7 */ /* 0x000e64000804017f */
[----:B-1----:R-:W-:Y:S05]  /*10130*/  @!P2 BRA `(.L_x_11526) ;  /* 0x00000154009ca947 */ /* 0x002fea0003800000 */
.L_x_11525:
[----:B------:R-:W-:Y:S05]  /*10140*/  BSYNC B0 ;  /* 0x0000000000007941 */ /* 0x000fea0003800000 */
.L_x_11522:
[----:B01----:R-:W2:Y:S01]  /*10150*/  LDL R8, [R1+0x14] ;  /* 0x0000140001087983 */ /* 0x003ea20000100800 */
[----:B------:R-:W0:Y:S01]  /*10160*/  S2R R10, SR_TID.X ;  /* 0x00000000000a7919 */ /* 0x000e220000002100 */
[----:B------:R-:W-:Y:S05]  /*10170*/  WARPSYNC.ALL ;  /* 0x0000000000007948 */ /* 0x000fea0003800000 */
[----:B0-----:R-:W-:-:S05]  /*10180*/  SHF.R.U32.HI R10, RZ, 0x7, R10 ;  /* 0x00000007ff0a7819 */ /* 0x001fca000001160a */
[----:B------:R-:W-:-:S05]  /*10190*/  VIADD R20, R10, 0x8 ;  /* 0x000000080a147836 */ /* 0x000fca0000000000 */
[----:B------:R0:W-:Y:S06]  /*101a0*/  BAR.SYNC.DEFER_BLOCKING R20, 0x100 ;  /* 0x000400140000751d */ /* 0x0001ec0000010000 */
[----:B0-----:R-:W3:Y:S01]  /*101b0*/  LDL.64 R20, [R1] ;  /* 0x0000000001147983 */ /* 0x001ee20000100a00 */
[----:B------:R-:W-:Y:S01]  /*101c0*/  IMAD.MOV.U32 R9, RZ, RZ, -0x7fffffe0 ;  /* 0x80000020ff097424 */ /* 0x000fe200078e00ff */
[----:B------:R-:W-:Y:S02]  /*101d0*/  R2UR UR8, R148 ;  /* 0x00000000940872ca */ /* 0x000fe400000e0000 */
[----:B------:R-:W-:-:S02]  /*101e0*/  R2UR UR9, R149 ;  /* 0x00000000950972ca */ /* 0x000fc400000e0000 */
[----:B------:R-:W-:Y:S01]  /*101f0*/  R2UR UR11, R9 ;  /* 0x00000000090b72ca */ /* 0x000fe200000e0000 */
[----:B------:R-:W-:Y:S01]  /*10200*/  WARPGROUP.ARRIVE ;  /* 0x00000000000079c5 */ /* 0x000fe20000000000 */
[----:B------:R-:W-:-:S05]  /*10210*/  IMAD.MOV.U32 R13, RZ, RZ, -0x7fffffe0 ;  /* 0x80000020ff0d7424 */ /* 0x000fca00078e00ff */
[----:B------:R-:W-:Y:S01]  /*10220*/  R2UR UR15, R13 ;  /* 0x000000000d0f72ca */ /* 0x000fe200000e0000 */
[----:B--2---:R-:W-:-:S05]  /*10230*/  IMAD R8, R6, 0x600, R8 ;  /* 0x0000060006087824 */ /* 0x004fca00078e0208 */
[----:B------:R-:W-:-:S13]  /*10240*/  R2UR UR10, R8 ;  /* 0x00000000080a72ca */ /* 0x000fda00000e0000 */
[----:B------:R-:W-:Y:S01]  /*10250*/  HGMMA.64x128x16.F32.BF16 R24, gdesc[UR8], RZ, !UPT, gsb0 ;  /* 0x01e00000081879f0 */ /* 0x000fe2000c0018ff */
[----:B------:R-:W-:-:S05]  /*10260*/  VIADD R12, R8, 0x2 ;  /* 0x00000002080c7836 */ /* 0x000fca0000000000 */
[----:B------:R-:W-:Y:S02]  /*10270*/  R2UR UR14, R12 ;  /* 0x000000000c0e72ca */ /* 0x000fe400000e0000 */
[----:B---3--:R-:W-:Y:S02]  /*10280*/  R2UR UR12, R20 ;  /* 0x00000000140c72ca */ /* 0x008fe400000e0000 */
[----:B------:R-:W-:Y:S01]  /*10290*/  R2UR UR13, R21 ;  /* 0x00000000150d72ca */ /* 0x000fe200000e0000 */
[----:B------:R-:W-:Y:S02]  /*102a0*/  WARPGROUP.DEPBAR.LE gsb0, 0x0 ;  /* 0x00008000000079c5 */ /* 0x000fe40000010000 */
[----:B------:R-:W-:-:S10]  /*102b0*/  WARPGROUP.ARRIVE ;  /* 0x00000000000079c5 */ /* 0x000fd40000000000 */
[----:B------:R-:W-:Y:S01]  /*102c0*/  HGMMA.64x128x16.F32.BF16 R24, gdesc[UR12], R24, gsb0 ;  /* 0x01e000000c1879f0 */ /* 0x000fe20008001818 */
[----:B------:R-:W-:Y:S02]  /*102d0*/  VIADD R10, R8, 0x200 ;  /* 0x00000200080a7836 */ /* 0x000fe40000000000 */
[----:B------:R-:W-:Y:S01]  /*102e0*/  IMAD.MOV.U32 R11, RZ, RZ, -0x7fffffe0 ;  /* 0x80000020ff0b7424 */ /* 0x000fe200078e00ff */
[----:B------:R-:W-:Y:S02]  /*102f0*/  R2UR UR16, R156 ;  /* 0x000000009c1072ca */ /* 0x000fe400000e0000 */
[----:B------:R-:W-:Y:S02]  /*10300*/  R2UR UR18, R10 ;  /* 0x000000000a1272ca */ /* 0x000fe400000e0000 */
[----:B------:R-:W-:Y:S02]  /*10310*/  R2UR UR19, R11 ;  /* 0x000000000b1372ca */ /* 0x000fe400000e0000 */
[----:B------:R-:W-:Y:S01]  /*10320*/  R2UR UR17, R157 ;  /* 0x000000009d1172ca */ /* 0x000fe200000e0000 */
[----:B------:R-:W-:Y:S01]  /*10330*/  VIADD R12, R8, 0x202 ;  /* 0x00000202080c7836 */ /* 0x000fe20000000000 */
[----:B------:R-:W-:-:S02]  /*10340*/  R2UR UR23, R13 ;  /* 0x000000000d1772ca */ /* 0x000fc400000e0000 */
[----:B------:R-:W-:Y:S02]  /*10350*/  R2UR UR20, R154 ;  /* 0x000000009a1472ca */ /* 0x000fe400000e0000 */
[----:B------:R-:W-:Y:S02]  /*10360*/  R2UR UR22, R12 ;  /* 0x000000000c1672ca */ /* 0x000fe400000e0000 */
[----:B------:R-:W-:Y:S01]  /*10370*/  R2UR UR21, R155 ;  /* 0x000000009b1572ca */ /* 0x000fe200000e0000 */
[----:B------:R-:W-:Y:S02]  /*10380*/  WARPGROUP.DEPBAR.LE gsb0, 0x0 ;  /* 0x00008000000079c5 */ /* 0x000fe40000010000 */
[----:B------:R-:W-:-:S06]  /*10390*/  WARPGROUP.ARRIVE ;  /* 0x00000000000079c5 */ /* 0x000fcc0000000000 */
[----:B------:R-:W-:Y:S01]  /*103a0*/  HGMMA.64x128x16.F32.BF16 R24, gdesc[UR16], R24, gsb0 ;  /* 0x01e00000101879f0 */ /* 0x000fe20008001818 */
[----:B------:R-:W-:Y:S02]  /*103b0*/  VIADD R14, R8, 0x400 ;  /* 0x00000400080e7836 */ /* 0x000fe40000000000 */
[----:B------:R-:W-:Y:S01]  /*103c0*/  IMAD.MOV.U32 R15, RZ, RZ, -0x7fffffe0 ;  /* 0x80000020ff0f7424 */ /* 0x000fe200078e00ff */
[----:B------:R-:W-:Y:S02]  /*103d0*/  R2UR UR24, R152 ;  /* 0x00000000981872ca */ /* 0x000fe400000e0000 */
[----:B------:R-:W-:Y:S02]  /*103e0*/  R2UR UR26, R14 ;  /* 0x000000000e1a72ca */ /* 0x000fe400000e0000 */
[----:B------:R-:W-:Y:S02]  /*103f0*/  R2UR UR27, R15 ;  /* 0x000000000f1b72ca */ /* 0x000fe400000e0000 */
[----:B------:R-:W-:Y:S01]  /*10400*/  R2UR UR25, R153 ;  /* 0x00000000991972ca */ /* 0x000fe200000e0000 */
[----:B------:R-:W-:-:S02]  /*10410*/  WARPGROUP.DEPBAR.LE gsb0, 0x0 ;  /* 0x00008000000079c5 */ /* 0x000fc40000010000 */
[----:B------:R-:W-:-:S06]  /*10420*/  WARPGROUP.ARRIVE ;  /* 0x00000000000079c5 */ /* 0x000fcc0000000000 */
[----:B------:R-:W-:Y:S01]  /*10430*/  HGMMA.64x128x16.F32.BF16 R24, gdesc[UR20], R24, gsb0 ;  /* 0x01e00000141879f0 */ /* 0x000fe20008001818 */
[----:B------:R-:W-:Y:S01]  /*10440*/  VIADD R8, R8, 0x402 ;  /* 0x0000040208087836 */ /* 0x000fe20000000000 */
[----:B------:R-:W-:Y:S02]  /*10450*/  R2UR UR31, R9 ;  /* 0x00000000091f72ca */ /* 0x000fe400000e0000 */
[----:B------:R-:W-:Y:S02]  /*10460*/  R2UR UR28, R150 ;  /* 0x00000000961c72ca */ /* 0x000fe400000e0000 */
        /* <DEDUP_REMOVED lines=12> */
.L_x_11528:
[----:B------:R-:W-:Y:S01]  /*10530*/  SHF.L.U32 R8, R23, 0x1f, RZ ;  /* 0x0000001f17087819 */ /* 0x000fe200000006ff */
[----:B------:R-:W-:-:S04]  /*10540*/  IMAD R9, R17, 0x8, R2 ;  /* 0x0000000811097824 */ /* 0x000fc800078e0202 */
[----:B------:R0:W1:Y:S01]  /*10550*/  SYNCS.PHASECHK.TRANS64.TRYWAIT P1, [R9+URZ+0x2d850], R8 ;  /* 0x02d85008090075a7 */ /* 0x000062000802017f */
[----:B------:R-:W-:Y:S05]  /*10560*/  @!P0 BRA `(.L_x_11529) ;  /* 0x0000000000048947 */ /* 0x000fea0003800000 */
[----:B------:R-:W-:Y:S01]  /*10570*/  BPT.TRAP 0x1 ;  /* 0x000000040000795c */ /* 0x000fe20000300000 */
.L_x_11529:
[----:B-1----:R-:W-:Y:S05]  /*10580*/  @P1 BRA `(.L_x_11527) ;  /* 0x0000000000081947 */ /* 0x002fea0003800000 */
[----:B------:R-:W1:Y:S02]  /*10590*/  SYNCS.PHASECHK.TRANS64.TRYWAIT P1, [R9+URZ+0x2d850], R8 ;  /* 0x02d85008090075a7 */ /* 0x000e64000802017f */
[----:B-1----:R-:W-:Y:S05]  /*105a0*/  @!P1 BRA `(.L_x_11530) ;  /* 0x0000015000949947 */ /* 0x002fea0003800000 */
.L_x_11527:
[----:B------:R-:W2:Y:S01]  /*105b0*/  LDL R12, [R1+0x2c] ;  /* 0x00002c00010c7983 */ /* 0x000ea20000100800 */
[----:B01----:R-:W-:Y:S01]  /*105c0*/  VIADD R8, R2, 0x400 ;  /* 0x0000040002087836 */ /* 0x003fe20000000000 */
[----:B------:R-:W-:Y:S05]  /*105d0*/  WARPSYNC.ALL ;  /* 0x0000000000007948 */ /* 0x000fea0003800000 */
[----:B------:R-:W-:Y:S01]  /*105e0*/  SHF.R.U32.HI R8, RZ, 0x4, R8 ;  /* 0x00000004ff087819 */ /* 0x000fe20000011608 */
[----:B------:R-:W-:Y:S01]  /*105f0*/  IMAD.MOV.U32 R9, RZ, RZ, -0x7fffffe0 ;  /* 0x80000020ff097424 */ /* 0x000fe200078e00ff */
[----:B------:R-:W-:Y:S01]  /*10600*/  WARPGROUP.ARRIVE ;  /* 0x00000000000079c5 */ /* 0x000fe20000000000 */
[----:B------:R-:W-:Y:S01]  /*10610*/  UMOV UR9, 0x40000040 ;  /* 0x4000004000097882 */ /* 0x000fe20000000000 */
[----:B------:R-:W-:Y:S01]  /*10620*/  LOP3.LUT R8, R8, 0x3fff, RZ, 0xc0, !PT ;  /* 0x00003fff08087812 */ /* 0x000fe200078ec0ff */
[----:B------:R-:W-:Y:S01]  /*10630*/  IMAD.MOV.U32 R11, RZ, RZ, -0x7fffffe0 ;  /* 0x80000020ff0b7424 */ /* 0x000fe200078e00ff */
[----:B------:R-:W-:Y:S01]  /*10640*/  R2UR UR11, R9 ;  /* 0x00000000090b72ca */ /* 0x000fe200000e0000 */
[----:B------:R-:W-:Y:S01]  /*10650*/  UMOV UR13, 0x40000040 ;  /* 0x40000040000d7882 */ /* 0x000fe20000000000 */
[----:B------:R-:W-:Y:S01]  /*10660*/  LOP3.LUT R8, R8, 0x2000000, RZ, 0xfc, !PT ;  /* 0x0200000008087812 */ /* 0x000fe200078efcff */
[----:B------:R-:W-:Y:S01]  /*10670*/  UMOV UR17, 0x40000040 ;  /* 0x4000004000117882 */ /* 0x000fe20000000000 */
[C---:B------:R-:W-:Y:S01]  /*10680*/  R2UR UR15, R11.reuse ;  /* 0x000000000b0f72ca */ /* 0x040fe200000e0000 */
[----:B------:R-:W-:Y:S01]  /*10690*/  UMOV UR21, 0x40000040 ;  /* 0x4000004000157882 */ /* 0x000fe20000000000 */
[----:B------:R-:W-:Y:S01]  /*106a0*/  R2UR UR19, R11 ;  /* 0x000000000b1372ca */ /* 0x000fe200000e0000 */
[----:B------:R-:W-:Y:S01]  /*106b0*/  IMAD R8, R17, 0x600, R8 ;  /* 0x0000060011087824 */ /* 0x000fe200078e0208 */
[C---:B------:R-:W-:Y:S01]  /*106c0*/  R2UR UR23, R11.reuse ;  /* 0x000000000b1772ca */ /* 0x040fe200000e0000 */
[----:B------:R-:W-:Y:S01]  /*106d0*/  UMOV UR25, 0x40000040 ;  /* 0x4000004000197882 */ /* 0x000fe20000000000 */
[C---:B------:R-:W-:Y:S01]  /*106e0*/  R2UR UR27, R11.reuse ;  /* 0x000000000b1b72ca */ /* 0x040fe200000e0000 */
[C---:B------:R-:W-:Y:S01]  /*106f0*/  VIADD R10, R8.reuse, 0x40 ;  /* 0x00000040080a7836 */ /* 0x040fe20000000000 */
[----:B------:R-:W-:Y:S01]  /*10700*/  R2UR UR10, R8 ;  /* 0x00000000080a72ca */ /* 0x000fe200000e0000 */
[----:B------:R-:W-:Y:S01]  /*10710*/  UMOV UR29, 0x40000040 ;  /* 0x40000040001d7882 */ /* 0x000fe20000000000 */
[C---:B------:R-:W-:Y:S01]  /*10720*/  R2UR UR31, R11.reuse ;  /* 0x000000000b1f72ca */ /* 0x040fe200000e0000 */
[----:B------:R-:W-:Y:S01]  /*10730*/  UMOV UR33, 0x40000040 ;  /* 0x4000004000217882 */ /* 0x000fe20000000000 */
[----:B------:R-:W-:Y:S01]  /*10740*/  R2UR UR14, R10 ;  /* 0x000000000a0e72ca */ /* 0x000fe200000e0000 */
[----:B------:R-:W-:Y:S01]  /*10750*/  VIADD R10, R8, 0x80 ;  /* 0x00000080080a7836 */ /* 0x000fe20000000000 */
[----:B------:R-:W-:Y:S01]  /*10760*/  R2UR UR35, R11 ;  /* 0x000000000b2372ca */ /* 0x000fe200000e0000 */
[----:B------:R-:W-:Y:S01]  /*10770*/  UMOV UR45, 0x40000040 ;  /* 0x40000040002d7882 */ /* 0x000fe20000000000 */
[----:B------:R-:W-:Y:S01]  /*10780*/  R2UR UR47, R9 ;  /* 0x00000000092f72ca */ /* 0x000fe200000e0000 */
[----:B------:R-:W0:Y:S01]  /*10790*/  S2R R13, SR_TID.X ;  /* 0x00000000000d7919 */ /* 0x000e220000002100 */
[----:B------:R-:W-:Y:S01]  /*107a0*/  R2UR UR18, R10 ;  /* 0x000000000a1272ca */ /* 0x000fe200000e0000 */
[----:B------:R-:W-:-:S05]  /*107b0*/  VIADD R10, R8, 0xc0 ;  /* 0x000000c0080a7836 */ /* 0x000fca0000000000 */
[----:B------:R-:W-:Y:S01]  /*107c0*/  R2UR UR22, R10 ;  /* 0x000000000a1672ca */ /* 0x000fe200000e0000 */
[----:B------:R-:W-:-:S05]  /*107d0*/  VIADD R10, R8, 0x100 ;  /* 0x00000100080a7836 */ /* 0x000fca0000000000 */
[----:B------:R-:W-:Y:S01]  /*107e0*/  R2UR UR26, R10 ;  /* 0x000000000a1a72ca */ /* 0x000fe200000e0000 */
[----:B------:R-:W-:-:S05]  /*107f0*/  VIADD R10, R8, 0x140 ;  /* 0x00000140080a7836 */ /* 0x000fca0000000000 */
[----:B------:R-:W-:Y:S01]  /*10800*/  R2UR UR30, R10 ;  /* 0x000000000a1e72ca */ /* 0x000fe200000e0000 */
[C---:B------:R-:W-:Y:S02]  /*10810*/  VIADD R10, R8.reuse, 0x180 ;  /* 0x00000180080a7836 */ /* 0x040fe40000000000 */
[----:B------:R-:W-:-:S03]  /*10820*/  VIADD R8, R8, 0x1c0 ;  /* 0x000001c008087836 */ /* 0x000fc60000000000 */
[----:B------:R-:W-:Y:S02]  /*10830*/  R2UR UR34, R10 ;  /* 0x000000000a2272ca */ /* 0x000fe400000e0000 */
[----:B------:R-:W-:Y:S02]  /*10840*/  R2UR UR46, R8 ;  /* 0x00000000082e72ca */ /* 0x000fe400000e0000 */
[----:B0-----:R-:W-:Y:S01]  /*10850*/  ISETP.GE.U32.AND P1, PT, R13, 0x180, PT ;  /* 0x000001800d00780c */ /* 0x001fe20003f26070 */
[----:B--2---:R-:W-:Y:S01]  /*10860*/  IMAD R8, R12, 0x2000, R2 ;  /* 0x000020000c087824 */ /* 0x004fe200078e0202 */
[----:B------:R-:W-:-:S04]  /*10870*/  SHF.R.U32.HI R12, RZ, 0x7, R13 ;  /* 0x00000007ff0c7819 */ /* 0x000fc8000001160d */
[----:B------:R-:W-:Y:S01]  /*10880*/  R2UR UR8, R8 ;  /* 0x00000000080872ca */ /* 0x000fe200000e0000 */
[----:B------:R-:W-:-:S05]  /*10890*/  VIADD R8, R12, 0x9 ;  /* 0x000000090c087836 */ /* 0x000fca0000000000 */
[----:B------:R-:W-:-:S07]  /*108a0*/  SEL R8, R8, 0x9, !P1 ;  /* 0x0000000908087807 */ /* 0x000fce0004800000 */
[----:B------:R-:W-:-:S04]  /*108b0*/  UIADD3 UR8, UR8, 0x21800, URZ ;  /* 0x0002180008087890 */ /* 0x000fc8000fffe03f */
[----:B------:R-:W-:-:S04]  /*108c0*/  USHF.R.U32.HI UR8, URZ, 0x4, UR8 ;  /* 0x000000043f087899 */ /* 0x000fc80008011608 */
[----:B------:R-:W-:-:S04]  /*108d0*/  ULOP3.LUT UR8, UR8, 0x3fff, URZ, 0xc0, !UPT ;  /* 0x00003fff08087892 */ /* 0x000fc8000f8ec03f */
[----:B------:R-:W-:-:S04]  /*108e0*/  ULOP3.LUT UR8, UR8, 0x10000, URZ, 0xfc, !UPT ;  /* 0x0001000008087892 */ /* 0x000fc8000f8efc3f */
[----:B------:R-:W-:Y:S02]  /*108f0*/  UIADD3 UR12, UR8, 0x2, URZ ;  /* 0x00000002080c7890 */ /* 0x000fe4000fffe03f */
[----:B------:R-:W-:Y:S02]  /*10900*/  UIADD3 UR16, UR8, 0x4, URZ ;  /* 0x0000000408107890 */ /* 0x000fe4000fffe03f */
[----:B------:R-:W-:Y:S02]  /*10910*/  UIADD3 UR20, UR8, 0x6, URZ ;  /* 0x0000000608147890 */ /* 0x000fe4000fffe03f */
[----:B------:R-:W-:Y:S01]  /*10920*/  HGMMA.64x96x16.F32.BF16 R88, gdesc[UR8].tnspB, R88, gsb0 ;  /* 0x41600000085879f0 */ /* 0x000fe20008001858 */
[----:B------:R-:W-:Y:S02]  /*10930*/  UIADD3 UR24, UR8, 0x600, URZ ;  /* 0x0000060008187890 */ /* 0x000fe4000fffe03f */
[----:B------:R-:W-:Y:S02]  /*10940*/  UIADD3 UR28, UR8, 0x602, URZ ;  /* 0x00000602081c7890 */ /* 0x000fe4000fffe03f */
[----:B------:R-:W-:-:S02]  /*10950*/  UIADD3 UR32, UR8, 0x604, URZ ;  /* 0x0000060408207890 */ /* 0x000fc4000fffe03f */
        /* <DEDUP_REMOVED lines=26> */
.L_x_11531:
[----:B------:R-:W2:Y:S01]  /*10b00*/  LDL R11, [R1+0x30] ;  /* 0x00003000010b7983 */ /* 0x000ea20000100800 */
[----:B0-----:R-:W0:Y:S03]  /*10b10*/  LDC R8, c[0x0][0x448] ;  /* 0x00011200ff087b82 */ /* 0x001e260000000800 */
[----:B------:R-:W2:Y:S01]  /*10b20*/  LDL R10, [R1+0x68] ;  /* 0x00006800010a7983 */ /* 0x000ea20000100800 */
[----:B0-----:R-:W-:-:S13]  /*10b30*/  ISETP.NE.AND P1, PT, R8, 0x1, PT ;  /* 0x000000010800780c */ /* 0x001fda0003f25270 */
[----:B------:R-:W0:Y:S08]  /*10b40*/  @P1 LDC R9, c[0x0][0x44c] ;  /* 0x00011300ff091b82 */ /* 0x000e300000000800 */
[----:B------:R-:W1:Y:S01]  /*10b50*/  @P1 LDC R8, c[0x0][0x450] ;  /* 0x00011400ff081b82 */ /* 0x000e620000000800 */
[----:B------:R-:W-:Y:S02]  /*10b60*/  UMOV UR50, UR42 ;  /* 0x0000002a00327c82 */ /* 0x000fe40008000000 */
[----:B------:R-:W-:Y:S01]  /*10b70*/  ULOP3.LUT UR8, URZ, UR50, URZ, 0x33, !UPT ;  /* 0x000000323f087292 */ /* 0x000fe2000f8e333f */
[----:B--2---:R-:W-:-:S04]  /*10b80*/  IMAD.IADD R13, R10, 0x1, R11 ;  /* 0x000000010a0d7824 */ /* 0x004fc800078e020b */
[----:B0-----:R-:W-:-:S05]  /*10b90*/  @P1 IMAD.HI.U32 R9, R13, R9, RZ ;  /* 0x000000090d091227 */ /* 0x001fca00078e00ff */
[----:B-1----:R-:W-:Y:S01]  /*10ba0*/  @P1 SHF.R.U32.HI R13, RZ, R8, R9 ;  /* 0x00000008ff0d1219 */ /* 0x002fe20000011609 */
[----:B------:R-:W-:Y:S02]  /*10bb0*/  IMAD R8, R6, 0x8, R2 ;  /* 0x0000000806087824 */ /* 0x000fe400078e0202 */
[----:B------:R-:W-:Y:S02]  /*10bc0*/  IMAD.U32 R9, RZ, RZ, UR38 ;  /* 0x00000026ff097e24 */ /* 0x000fe4000f8e00ff */
[----:B------:R-:W-:Y:S01]  /*10bd0*/  VIADD R8, R8, 0x2d840 ;  /* 0x0002d84008087836 */ /* 0x000fe20000000000 */
[----:B------:R-:W0:Y:S04]  /*10be0*/  SHFL.IDX PT, R20, R13, RZ, 0x1c1f ;  /* 0x001c1fff0d147589 */ /* 0x000e2800000e0000 */
[----:B------:R-:W-:-:S04]  /*10bf0*/  PRMT R8, R9, 0x654, R8 ;  /* 0x0000065409087816 */ /* 0x000fc80000000008 */
[----:B------:R1:W-:Y:S01]  /*10c00*/  SYNCS.ARRIVE.TRANS64.RED.A1T0 RZ, [R8+URZ], RZ ;  /* 0x000000ff08ff79a7 */ /* 0x0003e2000810043f */
[----:B------:R-:W-:Y:S01]  /*10c10*/  PLOP3.LUT P1, PT, PT, PT, UP0, 0x40, 0x0 ;  /* 0x000000000000781c */ /* 0x000fe20003f2e808 */
[----:B-1----:R-:W-:-:S05]  /*10c20*/  IMAD.SHL.U32 R8, R4, 0x80, RZ ;  /* 0x0000008004087824 */ /* 0x002fca00078e00ff */
[----:B------:R-:W-:-:S04]  /*10c30*/  IADD3 R11, -R142, 0x1, -R8 ;  /* 0x000000018e0b7810 */ /* 0x000fc80007ffe908 */
[----:B------:R-:W-:-:S05]  /*10c40*/  IADD3 R11, -R140, R11, R143 ;  /* 0x0000000b8c0b7210 */ /* 0x000fca0007ffe18f */
[C---:B------:R-:W-:Y:S02]  /*10c50*/  VIADD R12, R11.reuse, UR49 ;  /* 0x000000310b0c7c36 */ /* 0x040fe40008000000 */
[----:B------:R-:W-:Y:S02]  /*10c60*/  VIADD R11, R11, UR8 ;  /* 0x000000080b0b7c36 */ /* 0x000fe40008000000 */
[C---:B0-----:R-:W-:Y:S02]  /*10c70*/  IMAD.IADD R10, R20.reuse, 0x1, R12 ;  /* 0x00000001140a7824 */ /* 0x041fe400078e020c */
        /* <DEDUP_REMOVED lines=14> */
.L_x_11534:
[----:B------:R-:W-:-:S05]  /*10d60*/  IMAD.U32 R21, RZ, RZ, UR41 ;  /* 0x00000029ff157e24 */ /* 0x000fca000f8e00ff */
[----:B------:R-:W-:-:S13]  /*10d70*/  ISETP.NE.AND P1, PT, R21, 0x1, PT ;  /* 0x000000011500780c */ /* 0x000fda0003f25270 */
[----:B------:R-:W0:Y:S02]  /*10d80*/  @P1 LDC.64 R14, c[0x0][0x9e8] ;  /* 0x00027a00ff0e1b82 */ /* 0x000e240000000a00 */
[----:B0-----:R-:W-:-:S05]  /*10d90*/  @P1 IMAD.HI.U32 R14, R20, R14, RZ ;  /* 0x0000000e140e1227 */ /* 0x001fca00078e00ff */
[----:B------:R-:W-:-:S07]  /*10da0*/  @P1 SHF.R.U32.HI R20, RZ, R15, R14 ;  /* 0x0000000fff141219 */ /* 0x000fce000001160e */
.L_x_11535:
[----:B------:R-:W-:Y:S05]  /*10db0*/  BSYNC B0 ;  /* 0x0000000000007941 */ /* 0x000fea0003800000 */
.L_x_11533:
[----:B------:R-:W-:-:S04]  /*10dc0*/  IMAD R20, R20, R21, -R8 ;  /* 0x0000001514147224 */ /* 0x000fc800078e0a08 */
[----:B------:R-:W-:-:S05]  /*10dd0*/  IMAD.IADD R20, R20, 0x1, -R142 ;  /* 0x0000000114147824 */ /* 0x000fca00078e0a8e */
[----:B------:R-:W-:Y:S02]  /*10de0*/  VIMNMX R9, R9, R20, !PT ;  /* 0x0000001409097248 */ /* 0x000fe40007fe0100 */
[----:B------:R-:W-:-:S07]  /*10df0*/  VIADDMNMX R10, R20, R21, R10, PT ;  /* 0x00000015140a7246 */ /* 0x000fce000380010a */
.L_x_11532:
[----:B------:R-:W-:Y:S01]  /*10e00*/  ISETP.GT.AND P1, PT, R4, -0x1, PT ;  /* 0xffffffff0400780c */ /* 0x000fe20003f24270 */
[----:B------:R-:W0:Y:S03]  /*10e10*/  SHFL.IDX PT, R13, R13, 0x1, 0x1c1f ;  /* 0x003c1f000d0d7f89 */ /* 0x000e2600000e0000 */
        /* <DEDUP_REMOVED lines=13> */
[----:B------:R-:W-:Y:S02]  /*10ef0*/  ISETP.GT.AND P2, PT, R9, 0x10, P1 ;  /* 0x000000100900780c */ /* 0x000fe40000f44270 */
[----:B------:R-:W-:Y:S02]  /*10f00*/  FSEL R33, R33, -INF , !P4 ;  /* 0xff80000021217808 */ /* 0x000fe40006000000 */
[----:B------:R-:W-:Y:S02]  /*10f10*/  ISETP.GT.AND P4, PT, R9, 0x20, P1 ;  /* 0x000000200900780c */ /* 0x000fe40000f84270 */
[----:B------:R-:W-:-:S02]  /*10f20*/  ISETP.LT.OR P3, PT, R10, 0xa, P3 ;  /* 0x0000000a0a00780c */ /* 0x000fc40001f61670 */
[C---:B------:R-:W-:Y:S02]  /*10f30*/  ISETP.LT.OR P2, PT, R10.reuse, 0x11, P2 ;  /* 0x000000110a00780c */ /* 0x040fe40001741670 */
[----:B------:R-:W-:Y:S02]  /*10f40*/  ISETP.LT.OR P4, PT, R10, 0x21, P4 ;  /* 0x000000210a00780c */ /* 0x000fe40002781670 */
[----:B------:R-:W-:Y:S02]  /*10f50*/  FSEL R29, R29, -INF , !P3 ;  /* 0xff8000001d1d7808 */ /* 0x000fe40005800000 */
[----:B------:R-:W-:Y:S02]  /*10f60*/  FSEL R32, R32, -INF , !P2 ;  /* 0xff80000020207808 */ /* 0x000fe40005000000 */
[C---:B------:R-:W-:Y:S02]  /*10f70*/  ISETP.GT.AND P3, PT, R9.reuse, 0x18, P1 ;  /* 0x000000180900780c */ /* 0x040fe40000f64270 */
        /* <DEDUP_REMOVED lines=65> */
[----:B------:R-:W-:Y:S02]  /*11390*/  PLOP3.LUT P4, PT, PT, PT, UP0, 0x40, 0x0 ;  /* 0x000000000000781c */ /* 0x000fe40003f8e808 */
[----:B------:R-:W-:-:S02]  /*113a0*/  ISETP.LT.OR P3, PT, R10, 0x6a, P3 ;  /* 0x0000006a0a00780c */ /* 0x000fc40001f61670 */
[----:B------:R-:W-:Y:S02]  /*113b0*/  ISETP.LT.OR P2, PT, R10, 0x71, P2 ;  /* 0x000000710a00780c */ /* 0x000fe40001741670 */
[----:B------:R-:W-:Y:S02]  /*113c0*/  FSEL R77, R77, -INF , !P3 ;  /* 0xff8000004d4d7808 */ /* 0x000fe40005800000 */
[----:B------:R-:W-:Y:S02]  /*113d0*/  FSEL R80, R80, -INF , !P2 ;  /* 0xff80000050507808 */ /* 0x000fe40005000000 */
[C---:B------:R-:W-:Y:S02]  /*113e0*/  ISETP.GT.AND P3, PT, R9.reuse, 0x78, P1 ;  /* 0x000000780900780c */ /* 0x040fe40000f64270 */
[----:B------:R-:W-:Y:S01]  /*113f0*/  ISETP.GT.AND P2, PT, R9, 0x79, P1 ;  /* 0x000000790900780c */ /* 0x000fe20000f44270 */
[----:B------:R-:W-:Y:S01]  /*11400*/  IMAD.IADD R9, R11, 0x1, R13 ;  /* 0x000000010b097824 */ /* 0x000fe200078e020d */
[----:B------:R-:W-:-:S02]  /*11410*/  ISETP.LT.OR P3, PT, R10, 0x79, P3 ;  /* 0x000000790a00780c */ /* 0x000fc40001f61670 */
[----:B------:R-:W-:Y:S02]  /*11420*/  ISETP.LT.OR P2, PT, R10, 0x7a, P2 ;  /* 0x0000007a0a00780c */ /* 0x000fe40001741670 */
[----:B------:R-:W-:Y:S02]  /*11430*/  FSEL R84, R84, -INF , !P3 ;  /* 0xff80000054547808 */ /* 0x000fe40005800000 */
[----:B------:R-:W-:Y:S01]  /*11440*/  FSEL R85, R85, -INF , !P2 ;  /* 0xff80000055557808 */ /* 0x000fe20005000000 */
[----:B------:R-:W-:Y:S08]  /*11450*/  @P4 BRA `(.L_x_11536) ;  /* 0x0000000000584947 */ /* 0x000ff00003800000 */
        /* <DEDUP_REMOVED lines=12> */
.L_x_11538:
[----:B------:R-:W-:-:S05]  /*11520*/  IMAD.U32 R14, RZ, RZ, UR41 ;  /* 0x00000029ff0e7e24 */ /* 0x000fca000f8e00ff */
[----:B------:R-:W-:-:S13]  /*11530*/  ISETP.NE.AND P2, PT, R14, 0x1, PT ;  /* 0x000000010e00780c */ /* 0x000fda0003f45270 */
[----:B------:R-:W0:Y:S02]  /*11540*/  @P2 LDC.64 R10, c[0x0][0x9e8] ;  /* 0x00027a00ff0a2b82 */ /* 0x000e240000000a00 */
[----:B0-----:R-:W-:-:S05]  /*11550*/  @P2 IMAD.HI.U32 R10, R13, R10, RZ ;  /* 0x0000000a0d0a2227 */ /* 0x001fca00078e00ff */
[----:B------:R-:W-:-:S07]  /*11560*/  @P2 SHF.R.U32.HI R13, RZ, R11, R10 ;  /* 0x0000000bff0d2219 */ /* 0x000fce000001160a */
.L_x_11539:
[----:B------:R-:W-:Y:S05]  /*11570*/  BSYNC B0 ;  /* 0x0000000000007941 */ /* 0x000fea0003800000 */
.L_x_11537:
[----:B------:R-:W-:-:S04]  /*11580*/  IMAD R8, R13, R14, -R8 ;  /* 0x0000000e0d087224 */ /* 0x000fc800078e0a08 */
[----:B------:R-:W-:-:S05]  /*11590*/  IMAD.IADD R8, R8, 0x1, -R142 ;  /* 0x0000000108087824 */ /* 0x000fca00078e0a8e */
[----:B------:R-:W-:Y:S02]  /*115a0*/  VIMNMX R9, R9, R8, !PT ;  /* 0x0000000809097248 */ /* 0x000fe40007fe0100 */
[----:B------:R-:W-:-:S07]  /*115b0*/  VIADDMNMX R12, R8, R14, R12, PT ;  /* 0x0000000e080c7246 */ /* 0x000fce000380010c */
.L_x_11536:
[----:B------:R-:W-:Y:S01]  /*115c0*/  FMNMX.FTZ R8, R24, R3, !PT ;  /* 0x0000000318087209 */ /* 0x000fe20007810000 */
[----:B------:R-:W-:Y:S01]  /*115d0*/  UMOV UR51, UR7 ;  /* 0x0000000700337c82 */ /* 0x000fe20008000000 */
[C---:B------:R-:W-:Y:S02]  /*115e0*/  ISETP.GT.AND P4, PT, R9.reuse, 0x1, P1 ;  /* 0x000000010900780c */ /* 0x040fe40000f84270 */
[C---:B------:R-:W-:Y:S02]  /*115f0*/  ISETP.GT.AND P2, PT, R9.reuse, 0x8, P1 ;  /* 0x000000080900780c */ /* 0x040fe40000f44270 */
[----:B------:R-:W-:Y:S02]  /*11600*/  ISETP.GT.AND P3, PT, R9, 0x9, P1 ;  /* 0x000000090900780c */ /* 0x000fe40000f64270 */
[----:B------:R-:W-:Y:S02]  /*11610*/  FMNMX.FTZ R8, R25, R8, !PT ;  /* 0x0000000819087209 */ /* 0x000fe40007810000 */
[----:B------:R-:W-:-:S02]  /*11620*/  ISETP.LT.OR P4, PT, R12, 0x2, P4 ;  /* 0x000000020c00780c */ /* 0x000fc40002781670 */
[C---:B------:R-:W-:Y:S02]  /*11630*/  ISETP.LT.OR P2, PT, R12.reuse, 0x9, P2 ;  /* 0x000000090c00780c */ /* 0x040fe40001741670 */
[----:B------:R-:W-:Y:S02]  /*11640*/  ISETP.LT.OR P3, PT, R12, 0xa, P3 ;  /* 0x0000000a0c00780c */ /* 0x000fe40001f61670 */
[----:B------:R-:W-:Y:S02]  /*11650*/  FMNMX.FTZ R8, R28, R8, !PT ;  /* 0x000000081c087209 */ /* 0x000fe40007810000 */
[----:B------:R-:W-:Y:S02]  /*11660*/  FSEL R27, R27, -INF , !P4 ;  /* 0xff8000001b1b7808 */ /* 0x000fe40006000000 */
[----:B------:R-:W-:Y:S02]  /*11670*/  FSEL R30, R30, -INF , !P2 ;  /* 0xff8000001e1e7808 */ /* 0x000fe40005000000 */
[----:B------:R-:W-:-:S02]  /*11680*/  FSEL R31, R31, -INF , !P3 ;  /* 0xff8000001f1f7808 */ /* 0x000fc40005800000 */
[----:B------:R-:W-:Y:S02]  /*11690*/  FMNMX.FTZ R8, R29, R8, !PT ;  /* 0x000000081d087209 */ /* 0x000fe40007810000 */
        /* <DEDUP_REMOVED lines=11> */
[C---:B------:R-:W-:Y:S02]  /*11750*/  ISETP.GT.AND P4, PT, R9.reuse, 0x19, P1 ;  /* 0x000000190900780c */ /* 0x040fe40000f84270 */
[C---:B------:R-:W-:Y:S02]  /*11760*/  ISETP.GT.AND P2, PT, R9.reuse, 0x20, P1 ;  /* 0x000000200900780c */ /* 0x040fe40000f44270 */
[----:B------:R-:W-:Y:S02]  /*11770*/  ISETP.GT.AND P3, PT, R9, 0x21, P1 ;  /* 0x000000210900780c */ /* 0x000fe40000f64270 */
[----:B------:R-:W-:Y:S02]  /*11780*/  FMNMX.FTZ R8, R36, R8, !PT ;  /* 0x0000000824087209 */ /* 0x000fe40007810000 */
[C---:B------:R-:W-:Y:S02]  /*11790*/  ISETP.LT.OR P4, PT, R12.reuse, 0x1a, P4 ;  /* 0x0000001a0c00780c */ /* 0x040fe40002781670 */
[----:B------:R-:W-:-:S02]  /*117a0*/  ISETP.LT.OR P2, PT, R12, 0x21, P2 ;  /* 0x000000210c00780c */ /* 0x000fc40001741670 */
[----:B------:R-:W-:Y:S02]  /*117b0*/  ISETP.LT.OR P3, PT, R12, 0x22, P3 ;  /* 0x000000220c00780c */ /* 0x000fe40001f61670 */
[----:B------:R-:W-:Y:S02]  /*117c0*/  FMNMX.FTZ R8, R37, R8, !PT ;  /* 0x0000000825087209 */ /* 0x000fe40007810000 */
[----:B------:R-:W-:Y:S02]  /*117d0*/  FSEL R39, R39, -INF , !P4 ;  /* 0xff80000027277808 */ /* 0x000fe40006000000 */
[----:B------:R-:W-:Y:S02]  /*117e0*/  FSEL R42, R42, -INF , !P2 ;  /* 0xff8000002a2a7808 */ /* 0x000fe40005000000 */
[----:B------:R-:W-:Y:S02]  /*117f0*/  FSEL R43, R43, -INF , !P3 ;  /* 0xff8000002b2b7808 */ /* 0x000fe40005800000 */
[----:B------:R-:W-:-:S02]  /*11800*/  ISETP.GT.AND P4, PT, R9, 0x28, P1 ;  /* 0x000000280900780c */ /* 0x000fc40000f84270 */
[C---:B------:R-:W-:Y:S02]  /*11810*/  ISETP.GT.AND P2, PT, R9.reuse, 0x29, P1 ;  /* 0x000000290900780c */ /* 0x040fe40000f44270 */
[----:B------:R-:W-:Y:S02]  /*11820*/  ISETP.GT.AND P3, PT, R9, 0x30, P1 ;  /* 0x000000300900780c */ /* 0x000fe40000f64270 */
[----:B------:R-:W-:Y:S02]  /*11830*/  FMNMX.FTZ R8, R40, R8, !PT ;  /* 0x0000000828087209 */ /* 0x000fe40007810000 */
[C---:B------:R-:W-:Y:S02]  /*11840*/  ISETP.LT.OR P4, PT, R12.reuse, 0x29, P4 ;  /* 0x000000290c00780c */ /* 0x040fe40002781670 */
[C---:B------:R-:W-:Y:S02]  /*11850*/  ISETP.LT.OR P2, PT, R12.reuse, 0x2a, P2 ;  /* 0x0000002a0c00780c */ /* 0x040fe40001741670 */
[----:B------:R-:W-:-:S02]  /*11860*/  ISETP.LT.OR P3, PT, R12, 0x31, P3 ;  /* 0x000000310c00780c */ /* 0x000fc40001f61670 */
[----:B------:R-:W-:Y:S02]  /*11870*/  FMNMX.FTZ R8, R41, R8, !PT ;  /* 0x0000000829087209 */ /* 0x000fe40007810000 */
[----:B------:R-:W-:Y:S02]  /*11880*/  FSEL R46, R46, -INF , !P4 ;  /* 0xff8000002e2e7808 */ /* 0x000fe40006000000 */
[----:B------:R-:W-:Y:S02]  /*11890*/  FSEL R47, R47, -INF , !P2 ;  /* 0xff8000002f2f7808 */ /* 0x000fe40005000000 */
[----:B------:R-:W-:Y:S02]  /*118a0*/  FSEL R50, R50, -INF , !P3 ;  /* 0xff80000032327808 */ /* 0x000fe40005800000 */
[C---:B------:R-:W-:Y:S02]  /*118b0*/  ISETP.GT.AND P4, PT, R9.reuse, 0x31, P1 ;  /* 0x000000310900780c */ /* 0x040fe40000f84270 */
[----:B------:R-:W-:-:S02]  /*118c0*/  ISETP.GT.AND P2, PT, R9, 0x38, P1 ;  /* 0x000000380900780c */ /* 0x000fc40000f44270 */
[----:B------:R-:W-:Y:S02]  /*118d0*/  ISETP.GT.AND P3, PT, R9, 0x39, P1 ;  /* 0x000000390900780c */ /* 0x000fe40000f64270 */
[----:B------:R-:W-:Y:S02]  /*118e0*/  FMNMX.FTZ R8, R44, R8, !PT ;  /* 0x000000082c087209 */ /* 0x000fe40007810000 */
[C---:B------:R-:W-:Y:S02]  /*118f0*/  ISETP.LT.OR P4, PT, R12.reuse, 0x32, P4 ;  /* 0x000000320c00780c */ /* 0x040fe40002781670 */
[C---:B------:R-:W-:Y:S02]  /*11900*/  ISETP.LT.OR P2, PT, R12.reuse, 0x39, P2 ;  /* 0x000000390c00780c */ /* 0x040fe40001741670 */
[----:B------:R-:W-:Y:S02]  /*11910*/  ISETP.LT.OR P3, PT, R12, 0x3a, P3 ;  /* 0x0000003a0c00780c */ /* 0x000fe40001f61670 */
[----:B------:R-:W-:-:S02]  /*11920*/  FMNMX.FTZ R8, R45, R8, !PT ;  /* 0x000000082d087209 */ /* 0x000fc40007810000 */
[----:B------:R-:W-:Y:S02]  /*11930*/  FSEL R51, R51, -INF , !P4 ;  /* 0xff80000033337808 */ /* 0x000fe40006000000 */
[----:B------:R-:W-:Y:S02]  /*11940*/  FSEL R54, R54, -INF , !P2 ;  /* 0xff80000036367808 */ /* 0x000fe40005000000 */
[----:B------:R-:W-:Y:S02]  /*11950*/  FSEL R55, R55, -INF , !P3 ;  /* 0xff80000037377808 */ /* 0x000fe40005800000 */
[----:B------:R-:W-:Y:S02]  /*11960*/  FMNMX.FTZ R8, R48, R8, !PT ;  /* 0x0000000830087209 */ /* 0x000fe40007810000 */
[----:B------:R-:W-:Y:S02]  /*11970*/  LOP3.LUT R16, R16, 0xdfffffff, RZ, 0xc0, !PT ;  /* 0xdfffffff10107812 */ /* 0x000fe400078ec0ff */
[----:B------:R-:W-:-:S02]  /*11980*/  ISETP.GT.AND P4, PT, R9, 0x40, P1 ;  /* 0x000000400900780c */ /* 0x000fc40000f84270 */
[C---:B------:R-:W-:Y:S02]  /*11990*/  ISETP.GT.AND P2, PT, R9.reuse, 0x41, P1 ;  /* 0x000000410900780c */ /* 0x040fe40000f44270 */
[----:B------:R-:W-:Y:S02]  /*119a0*/  ISETP.GT.AND P3, PT, R9, 0x48, P1 ;  /* 0x000000480900780c */ /* 0x000fe40000f64270 */
[----:B------:R-:W-:Y:S02]  /*119b0*/  FMNMX.FTZ R8, R49, R8, !PT ;  /* 0x0000000831087209 */ /* 0x000fe40007810000 */
[----:B------:R-:W-:Y:S02]  /*119c0*/  @P0 LOP3.LUT R16, R16, 0x20000000, RZ, 0xfc, !PT ;  /* 0x2000000010100812 */ /* 0x000fe400078efcff */
[C---:B------:R-:W-:Y:S02]  /*119d0*/  ISETP.LT.OR P4, PT, R12.reuse, 0x41, P4 ;  /* 0x000000410c00780c */ /* 0x040fe40002781670 */
[----:B------:R-:W-:-:S02]  /*119e0*/  ISETP.LT.OR P2, PT, R12, 0x42, P2 ;  /* 0x000000420c00780c */ /* 0x000fc40001741670 */
[----:B------:R-:W-:Y:S02]  /*119f0*/  ISETP.LT.OR P3, PT, R12, 0x49, P3 ;  /* 0x000000490c00780c */ /* 0x000fe40001f61670 */
[----:B------:R-:W-:Y:S02]  /*11a00*/  ISETP.GT.AND P0, PT, R9, 0x61, P1 ;  /* 0x000000610900780c */ /* 0x000fe40000f04270 */
        /* <DEDUP_REMOVED lines=11> */
[----:B------:R-:W-:Y:S02]  /*11ac0*/  LOP3.LUT R16, R16, 0x7fffffff, RZ, 0xc0, !PT ;  /* 0x7fffffff10107812 */ /* 0x000fe400078ec0ff */
[----:B------:R-:W-:Y:S02]  /*11ad0*/  FMNMX.FTZ R8, R56, R8, !PT ;  /* 0x0000000838087209 */ /* 0x000fe40007810000 */
[----:B------:R-:W-:Y:S02]  /*11ae0*/  FSEL R63, R63, -INF , !P4 ;  /* 0xff8000003f3f7808 */ /* 0x000fe40006000000 */
[----:B------:R-:W-:Y:S02]  /*11af0*/  FSEL R66, R66, -INF , !P2 ;  /* 0xff80000042427808 */ /* 0x000fe40005000000 */
[----:B------:R-:W-:-:S02]  /*11b00*/  FSEL R67, R67, -INF , !P3 ;  /* 0xff80000043437808 */ /* 0x000fc40005800000 */
[C---:B------:R-:W-:Y:S02]  /*11b10*/  ISETP.GT.AND P4, PT, R9.reuse, 0x58, P1 ;  /* 0x000000580900780c */ /* 0x040fe40000f84270 */
[C---:B------:R-:W-:Y:S02]  /*11b20*/  ISETP.GT.AND P2, PT, R9.reuse, 0x59, P1 ;  /* 0x000000590900780c */ /* 0x040fe40000f44270 */
[C---:B------:R-:W-:Y:S02]  /*11b30*/  ISETP.GT.AND P3, PT, R9.reuse, 0x60, P1 ;  /* 0x000000600900780c */ /* 0x040fe40000f64270 */
[----:B------:R-:W-:Y:S02]  /*11b40*/  @P0 LOP3.LUT R16, R16, 0x80000000, RZ, 0xfc, !PT ;  /* 0x8000000010100812 */ /* 0x000fe400078efcff */
[----:B------:R-:W-:Y:S02]  /*11b50*/  ISETP.GT.AND P0, PT, R9, RZ, P1 ;  /* 0x000000ff0900720c */ /* 0x000fe40000f04270 */
[----:B------:R-:W-:-:S02]  /*11b60*/  FMNMX.FTZ R8, R57, R8, !PT ;  /* 0x0000000839087209 */ /* 0x000fc40007810000 */
[C---:B------:R-:W-:Y:S02]  /*11b70*/  ISETP.LT.OR P4, PT, R12.reuse, 0x59, P4 ;  /* 0x000000590c00780c */ /* 0x040fe40002781670 */
[C---:B------:R-:W-:Y:S02]  /*11b80*/  ISETP.LT.OR P2, PT, R12.reuse, 0x5a, P2 ;  /* 0x0000005a0c00780c */ /* 0x040fe40001741670 */
[----:B------:R-:W-:Y:S02]  /*11b90*/  ISETP.LT.OR P3, PT, R12, 0x61, P3 ;  /* 0x000000610c00780c */ /* 0x000fe40001f61670 */
[----:B------:R-:W-:Y:S02]  /*11ba0*/  FMNMX.FTZ R8, R60, R8, !PT ;  /* 0x000000083c087209 */ /* 0x000fe40007810000 */
        /* <DEDUP_REMOVED lines=9> */
[----:B------:R-:W-:Y:S02]  /*11c40*/  LOP3.LUT R16, R16, 0xfffffff7, RZ, 0xc0, !PT ;  /* 0xfffffff710107812 */ /* 0x000fe400078ec0ff */
[----:B------:R-:W-:Y:S02]  /*11c50*/  ISETP.GT.AND P1, PT, R9, 0x79, P1 ;  /* 0x000000790900780c */ /* 0x000fe40000f24270 */
[----:B------:R-:W-:Y:S02]  /*11c60*/  FMNMX.FTZ R8, R64, R8, !PT ;  /* 0x0000000840087209 */ /* 0x000fe40007810000 */
[----:B------:R-:W-:Y:S02]  /*11c70*/  @P0 LOP3.LUT R16, R16, 0x8, RZ, 0xfc, !PT ;  /* 0x0000000810100812 */ /* 0x000fe400078efcff */
[----:B------:R-:W-:-:S02]  /*11c80*/  FMNMX.FTZ R8, R65, R8, !PT ;  /* 0x0000000841087209 */ /* 0x000fc40007810000 */
[C---:B------:R-:W-:Y:S02]  /*11c90*/  LOP3.LUT P0, RZ, R16.reuse, 0x80000000, RZ, 0xc0, !PT ;  /* 0x8000000010ff7812 */ /* 0x040fe4000780c0ff */
[----:B------:R-:W-:Y:S02]  /*11ca0*/  LOP3.LUT R16, R16, 0xfffffffd, RZ, 0xc0, !PT ;  /* 0xfffffffd10107812 */ /* 0x000fe400078ec0ff */
[----:B------:R-:W-:Y:S02]  /*11cb0*/  FMNMX.FTZ R8, R68, R8, !PT ;  /* 0x0000000844087209 */ /* 0x000fe40007810000 */
[----:B------:R-:W-:Y:S02]  /*11cc0*/  @P1 LOP3.LUT R16, R16, 0x2, RZ, 0xfc, !PT ;  /* 0x0000000210101812 */ /* 0x000fe400078efcff */
[----:B------:R-:W-:Y:S02]  /*11cd0*/  FMNMX.FTZ R8, R69, R8, !PT ;  /* 0x0000000845087209 */ /* 0x000fe40007810000 */
[----:B------:R-:W-:-:S02]  /*11ce0*/  LOP3.LUT P1, RZ, R16, 0x8, RZ, 0xc0, !PT ;  /* 0x0000000810ff7812 */ /* 0x000fc4000782c0ff */
[----:B------:R-:W-:Y:S02]  /*11cf0*/  FMNMX.FTZ R8, R72, R8, !PT ;  /* 0x0000000848087209 */ /* 0x000fe40007810000 */
[----:B------:R-:W-:Y:S02]  /*11d00*/  ISETP.LT.OR P1, PT, R12, 0x1, P1 ;  /* 0x000000010c00780c */ /* 0x000fe40000f21670 */
[----:B------:R-:W-:Y:S02]  /*11d10*/  FMNMX.FTZ R8, R73, R8, !PT ;  /* 0x0000000849087209 */ /* 0x000fe40007810000 */
[----:B------:R-:W-:Y:S02]  /*11d20*/  FSEL R26, R26, -INF , !P1 ;  /* 0xff8000001a1a7808 */ /* 0x000fe40004800000 */
        /* <DEDUP_REMOVED lines=12> */
[----:B------:R-:W-:Y:S01]  /*11df0*/  ISETP.LT.OR P0, PT, R12, 0x62, P0 ;  /* 0x000000620c00780c */ /* 0x000fe20000701670 */
[----:B------:R-:W0:Y:S01]  /*11e00*/  SHFL.BFLY PT, R9, R8, 0x2, 0x1f ;  /* 0x0c401f0008097f89 */ /* 0x000e2200000e0000 */
[----:B------:R-:W-:-:S02]  /*11e10*/  FMNMX.FTZ R10, R38, R10, !PT ;  /* 0x0000000a260a7209 */ /* 0x000fc40007810000 */
[----:B------:R-:W-:Y:S02]  /*11e20*/  LOP3.LUT R16, R16, 0xffffffef, RZ, 0xc0, !PT ;  /* 0xffffffef10107812 */ /* 0x000fe400078ec0ff */
[----:B------:R-:W-:Y:S02]  /*11e30*/  FMNMX.FTZ R10, R39, R10, !PT ;  /* 0x0000000a270a7209 */ /* 0x000fe40007810000 */
[----:B------:R-:W-:Y:S02]  /*11e40*/  ISETP.LT.OR P4, PT, R12, 0x71, P4 ;  /* 0x000000710c00780c */ /* 0x000fe40002781670 */
[----:B------:R-:W-:Y:S02]  /*11e50*/  FMNMX.FTZ R10, R42, R10, !PT ;  /* 0x0000000a2a0a7209 */ /* 0x000fe40007810000 */
[----:B------:R-:W-:Y:S02]  /*11e60*/  ISETP.LT.OR P5, PT, R12, 0x72, P5 ;  /* 0x000000720c00780c */ /* 0x000fe40002fa1670 */
[----:B------:R-:W-:-:S02]  /*11e70*/  FMNMX.FTZ R10, R43, R10, !PT ;  /* 0x0000000a2b0a7209 */ /* 0x000fc40007810000 */
[----:B------:R-:W-:Y:S02]  /*11e80*/  @P0 LOP3.LUT R16, R16, 0x10, RZ, 0xfc, !PT ;  /* 0x0000001010100812 */ /* 0x000fe400078efcff */
[----:B------:R-:W-:Y:S02]  /*11e90*/  FMNMX.FTZ R10, R46, R10, !PT ;  /* 0x0000000a2e0a7209 */ /* 0x000fe40007810000 */
[----:B------:R-:W-:Y:S02]  /*11ea0*/  ISETP.LT.OR P0, PT, R12, 0x69, P2 ;  /* 0x000000690c00780c */ /* 0x000fe40001701670 */
[----:B------:R-:W-:Y:S02]  /*11eb0*/  FMNMX.FTZ R10, R47, R10, !PT ;  /* 0x0000000a2f0a7209 */ /* 0x000fe40007810000 */
[----:B------:R-:W-:Y:S02]  /*11ec0*/  LOP3.LUT P2, RZ, R16, 0x2, RZ, 0xc0, !PT ;  /* 0x0000000210ff7812 */ /* 0x000fe4000784c0ff */
[----:B0-----:R-:W-:-:S02]  /*11ed0*/  FMNMX.FTZ R8, R8, R9, !PT ;  /* 0x0000000908087209 */ /* 0x001fc40007810000 */
[----:B------:R-:W-:Y:S02]  /*11ee0*/  FMNMX.FTZ R10, R50, R10, !PT ;  /* 0x0000000a320a7209 */ /* 0x000fe40007810000 */
[----:B------:R-:W-:Y:S01]  /*11ef0*/  LOP3.LUT R16, R16, 0xfffffffb, RZ, 0xc0, !PT ;  /* 0xfffffffb10107812 */ /* 0x000fe200078ec0ff */
[----:B------:R-:W0:Y:S01]  /*11f00*/  SHFL.BFLY PT, R9, R8, 0x1, 0x1f ;  /* 0x0c201f0008097f89 */ /* 0x000e2200000e0000 */
[----:B------:R-:W-:Y:S02]  /*11f10*/  FMNMX.FTZ R10, R51, R10, !PT ;  /* 0x0000000a330a7209 */ /* 0x000fe40007810000 */
[----:B------:R-:W-:Y:S02]  /*11f20*/  @P0 LOP3.LUT R16, R16, 0x4, RZ, 0xfc, !PT ;  /* 0x0000000410100812 */ /* 0x000fe400078efcff */
[----:B------:R-:W-:Y:S02]  /*11f30*/  FMNMX.FTZ R10, R54, R10, !PT ;  /* 0x0000000a360a7209 */ /* 0x000fe40007810000 */
[----:B------:R-:W-:-:S02]  /*11f40*/  ISETP.LT.OR P0, PT, R12, 0x6a, P3 ;  /* 0x0000006a0c00780c */ /* 0x000fc40001f01670 */
[----:B------:R-:W-:Y:S02]  /*11f50*/  FMNMX.FTZ R10, R55, R10, !PT ;  /* 0x0000000a370a7209 */ /* 0x000fe40007810000 */
[----:B------:R-:W-:Y:S02]  /*11f60*/  LOP3.LUT R16, R16, 0xbfffffff, RZ, 0xc0, !PT ;  /* 0xbfffffff10107812 */ /* 0x000fe400078ec0ff */
[----:B------:R-:W-:Y:S02]  /*11f70*/  FMNMX.FTZ R10, R58, R10, !PT ;  /* 0x0000000a3a0a7209 */ /* 0x000fe40007810000 */
[----:B------:R-:W-:Y:S02]  /*11f80*/  FSEL R82, R82, -INF , !P4 ;  /* 0xff80000052527808 */ /* 0x000fe40006000000 */
[----:B------:R-:W-:Y:S02]  /*11f90*/  FMNMX.FTZ R10, R59, R10, !PT ;  /* 0x0000000a3b0a7209 */ /* 0x000fe40007810000 */
[----:B------:R-:W-:-:S02]  /*11fa0*/  ISETP.LT.OR P6, PT, R12, 0x79, P6 ;  /* 0x000000790c00780c */ /* 0x000fc400037c1670 */
[----:B------:R-:W-:Y:S02]  /*11fb0*/  FMNMX.FTZ R10, R62, R10, !PT ;  /* 0x0000000a3e0a7209 */ /* 0x000fe40007810000 */
[----:B------:R-:W-:Y:S02]  /*11fc0*/  @P0 LOP3.LUT R16, R16, 0x40000000, RZ, 0xfc, !PT ;  /* 0x4000000010100812 */ /* 0x000fe400078efcff */
[----:B0-----:R-:W-:Y:S02]  /*11fd0*/  FMNMX.FTZ R8, R8, R9, !PT ;  /* 0x0000000908087209 */ /* 0x001fe40007810000 */
[----:B------:R-:W-:Y:S02]  /*11fe0*/  FMNMX.FTZ R10, R63, R10, !PT ;  /* 0x0000000a3f0a7209 */ /* 0x000fe40007810000 */
[----:B------:R-:W-:Y:S02]  /*11ff0*/  FSETP.NEU.FTZ.AND P3, PT, R8, -INF , PT ;  /* 0xff8000000800780b */ /* 0x000fe40003f7d000 */
[----:B------:R-:W-:-:S02]  /*12000*/  FMNMX.FTZ R10, R66, R10, !PT ;  /* 0x0000000a420a7209 */ /* 0x000fc40007810000 */
[----:B------:R-:W-:Y:S02]  /*12010*/  FSEL R9, R8, RZ, P3 ;  /* 0x000000ff08097208 */ /* 0x000fe40001800000 */
[----:B------:R-:W-:Y:S02]  /*12020*/  FMNMX.FTZ R10, R67, R10, !PT ;  /* 0x0000000a430a7209 */ /* 0x000fe40007810000 */
[----:B------:R-:W-:Y:S01]  /*12030*/  LOP3.LUT P0, RZ, R16, 0x10, RZ, 0xc0, !PT ;  /* 0x0000001010ff7812 */ /* 0x000fe2000780c0ff */
[----:B------:R-:W-:Y:S01]  /*12040*/  FADD.FTZ R3, -R9, R3 ;  /* 0x0000000309037221 */ /* 0x000fe20000010100 */
[----:B------:R-:W-:Y:S01]  /*12050*/  FMNMX.FTZ R10, R70, R10, !PT ;  /* 0x0000000a460a7209 */ /* 0x000fe20007810000 */
[----:B------:R-:W-:Y:S01]  /*12060*/  FMUL.FTZ R9, R8, UR51 ;  /* 0x0000003308097c20 */ /* 0x000fe20008410000 */
[----:B------:R-:W-:Y:S02]  /*12070*/  FSEL R75, R75, -INF , !P0 ;  /* 0xff8000004b4b7808 */ /* 0x000fe40004000000 */
[----:B------:R-:W-:-:S02]  /*12080*/  FMNMX.FTZ R10, R71, R10, !PT ;  /* 0x0000000a470a7209 */ /* 0x000fc40007810000 */
[----:B------:R-:W-:Y:S02]  /*12090*/  FSEL R9, R9, RZ, P3 ;  /* 0x000000ff09097208 */ /* 0x000fe40001800000 */
[----:B------:R-:W-:Y:S02]  /*120a0*/  LOP3.LUT P3, RZ, R16, 0x4, RZ, 0xc0, !PT ;  /* 0x0000000410ff7812 */ /* 0x000fe4000786c0ff */
[----:B------:R-:W-:Y:S01]  /*120b0*/  FMNMX.FTZ R10, R74, R10, !PT ;  /* 0x0000000a4a0a7209 */ /* 0x000fe20007810000 */
[--C-:B------:R-:W-:Y:S01]  /*120c0*/  FFMA.FTZ R24, R24, UR51, -R9.reuse ;  /* 0x0000003318187c23 */ /* 0x100fe20008010809 */
[----:B------:R-:W-:Y:S01]  /*120d0*/  LOP3.LUT P0, RZ, R16, 0x40000000, RZ, 0xc0, !PT ;  /* 0x4000000010ff7812 */ /* 0x000fe2000780c0ff */
        /* <DEDUP_REMOVED lines=14> */
[----:B------:R-:W-:Y:S01]  /*121c0*/  FMUL.FTZ R12, R3, UR51 ;  /* 0x00000033030c7c20 */ /* 0x000fe20008410000 */
        /* <DEDUP_REMOVED lines=16> */
[--C-:B------:R-:W-:Y:S01]  /*122d0*/  FFMA.FTZ R52, R52, UR51, -R9.reuse ;  /* 0x0000003334347c23 */ /* 0x100fe20008010809 */
[----:B------:R-:W0:Y:S01]  /*122e0*/  SHFL.BFLY PT, R11, R10, 0x2, 0x1f ;  /* 0x0c401f000a0b7f89 */ /* 0x000e2200000e0000 */
        /* <DEDUP_REMOVED lines=20> */
[----:B------:R-:W-:-:S02]  /*12430*/  LOP3.LUT P0, RZ, R16, 0x20000000, RZ, 0xc0, !PT ;  /* 0x2000000010ff7812 */ /* 0x000fc4000780c0ff */
[----:B0-----:R-:W-:-:S05]  /*12440*/  FMNMX.FTZ R10, R10, R11, !PT ;  /* 0x0000000b0a0a7209 */ /* 0x001fca0007810000 */
        /* <DEDUP_REMOVED lines=165> */
.L_x_11540:
[----:B------:R-:W2:Y:S04]  /*12ea0*/  LDL R38, [R1+0x3c] ;  /* 0x00003c0001267983 */ /* 0x000ea80000100800 */
[----:B------:R-:W3:Y:S01]  /*12eb0*/  LDL R30, [R1+0x40] ;  /* 0x00004000011e7983 */ /* 0x000ee20000100800 */
[----:B------:R-:W-:Y:S01]  /*12ec0*/  F2FP.BF16.F32.PACK_AB R80, R81, R80 ;  /* 0x000000505150723e */ /* 0x000fe200000010ff */
[----:B------:R-:W-:Y:S01]  /*12ed0*/  IMAD R17, R17, 0x8, R2 ;  /* 0x0000000811117824 */ /* 0x000fe200078e0202 */
[----:B------:R-:W-:Y:S01]  /*12ee0*/  F2FP.BF16.F32.PACK_AB R81, R83, R82 ;  /* 0x000000525351723e */ /* 0x000fe200000010ff */
[----:B------:R-:W-:Y:S01]  /*12ef0*/  IMAD.U32 R23, RZ, RZ, UR38 ;  /* 0x00000026ff177e24 */ /* 0x000fe2000f8e00ff */
[----:B------:R-:W-:Y:S01]  /*12f00*/  F2FP.BF16.F32.PACK_AB R82, R9, R84 ;  /* 0x000000540952723e */ /* 0x000fe200000010ff */
[----:B------:R-:W-:Y:S01]  /*12f10*/  VIADD R17, R17, 0x2d860 ;  /* 0x0002d86011117836 */ /* 0x000fe20000000000 */
[----:B------:R-:W4:Y:S01]  /*12f20*/  LDL R9, [R1+0xc] ;  /* 0x00000c0001097983 */ /* 0x000f220000100800 */
[----:B------:R-:W-:-:S02]  /*12f30*/  F2FP.BF16.F32.PACK_AB R24, R25, R24 ;  /* 0x000000181918723e */ /* 0x000fc400000010ff */
[----:B------:R-:W-:Y:S02]  /*12f40*/  F2FP.BF16.F32.PACK_AB R25, R14, R26 ;  /* 0x0000001a0e19723e */ /* 0x000fe400000010ff */
[----:B------:R-:W-:Y:S02]  /*12f50*/  F2FP.BF16.F32.PACK_AB R32, R33, R32 ;  /* 0x000000202120723e */ /* 0x000fe400000010ff */
[----:B------:R-:W-:Y:S02]  /*12f60*/  PRMT R17, R23, 0x654, R17 ;  /* 0x0000065417117816 */ /* 0x000fe40000000011 */
[----:B------:R-:W-:Y:S02]  /*12f70*/  F2FP.BF16.F32.PACK_AB R26, R29, R28 ;  /* 0x0000001c1d1a723e */ /* 0x000fe400000010ff */
[----:B------:R-:W-:Y:S01]  /*12f80*/  F2FP.BF16.F32.PACK_AB R27, R31, R27 ;  /* 0x0000001b1f1b723e */ /* 0x000fe200000010ff */
[----:B------:R0:W-:Y:S01]  /*12f90*/  SYNCS.ARRIVE.TRANS64.RED.A1T0 RZ, [R17+URZ], RZ ;  /* 0x000000ff11ff79a7 */ /* 0x0001e2000810043f */
[----:B------:R-:W-:-:S02]  /*12fa0*/  F2FP.BF16.F32.PACK_AB R33, R13, R34 ;  /* 0x000000220d21723e */ /* 0x000fc400000010ff */
[----:B------:R-:W-:Y:S01]  /*12fb0*/  F2FP.BF16.F32.PACK_AB R40, R41, R40 ;  /* 0x000000282928723e */ /* 0x000fe200000010ff */
[----:B------:R1:W-:Y:S01]  /*12fc0*/  STSM.16.M88.4 [R144+0x21800], R24 ;  /* 0x0218001890007844 */ /* 0x0003e20000000200 */
        /* <DEDUP_REMOVED lines=72> */
[----:B------:R-:W-:Y:S02]  /*13450*/  IMAD.MOV.U32 R23, RZ, RZ, R7 ;  /* 0x000000ffff177224 */ /* 0x000fe400078e0007 */
[----:B0-----:R-:W-:Y:S01]  /*13460*/  IMAD.MOV.U32 R17, RZ, RZ, R6 ;  /* 0x000000ffff117224 */ /* 0x001fe200078e0006 */
[----:B--2---:R1:W-:Y:S04]  /*13470*/  STSM.16.M88.4 [R38], R32 ;  /* 0x0000002026007844 */ /* 0x0043e80000000200 */
[----:B------:R1:W-:Y:S04]  /*13480*/  STSM.16.M88.4 [R146], R40 ;  /* 0x0000002892007844 */ /* 0x0003e80000000200 */
[----:B------:R1:W-:Y:S04]  /*13490*/  STSM.16.M88.4 [R145], R48 ;  /* 0x0000003091007844 */ /* 0x0003e80000000200 */
[----:B------:R1:W-:Y:S04]  /*134a0*/  STSM.16.M88.4 [R144+0x27800], R56 ;  /* 0x0278003890007844 */ /* 0x0003e80000000200 */
[----:B---3--:R1:W-:Y:S04]  /*134b0*/  STSM.16.M88.4 [R30], R64 ;  /* 0x000000401e007844 */ /* 0x0083e80000000200 */
[----:B------:R1:W-:Y:S04]  /*134c0*/  STSM.16.M88.4 [R146+0x6000], R72 ;  /* 0x0060004892007844 */ /* 0x0003e80000000200 */
[----:B------:R1:W-:Y:S01]  /*134d0*/  STSM.16.M88.4 [R145+0x6000], R80 ;  /* 0x0060005091007844 */ /* 0x0003e20000000200 */
[----:B------:R-:W-:Y:S01]  /*134e0*/  @!PT LDS RZ, [RZ] ;  /* 0x00000000fffff984 */ /* 0x000fe20000000800 */
[----:B------:R-:W-:Y:S01]  /*134f0*/  @!PT LDS RZ, [RZ] ;  /* 0x00000000fffff984 */ /* 0x000fe20000000800 */
[----:B------:R-:W-:Y:S01]  /*13500*/  @!PT LDS RZ, [RZ] ;  /* 0x00000000fffff984 */ /* 0x000fe20000000800 */
[----:B------:R-:W-:Y:S01]  /*13510*/  @!PT LDS RZ, [RZ] ;  /* 0x00000000fffff984 */ /* 0x000fe20000000800 */
[----:B------:R0:W-:Y:S06]  /*13520*/  MEMBAR.ALL.CTA ;  /* 0x0000000000007992 */ /* 0x0001ec0000008000 */
[----:B0-----:R-:W0:Y:S01]  /*13530*/  FENCE.VIEW.ASYNC.S ;  /* 0x00000000000073c6 */ /* 0x001e220000000000 */
[C---:B----4-:R-:W-:Y:S01]  /*13540*/  ISETP.GT.AND P1, PT, R4.reuse, R9, PT ;  /* 0x000000090400720c */ /* 0x050fe20003f24270 */
[----:B------:R-:W-:Y:S01]  /*13550*/  VIADD R4, R4, 0xffffffff ;  /* 0xffffffff04047836 */ /* 0x000fe20000000000 */
[----:B0-----:R-:W-:-:S11]  /*13560*/  NOP ;  /* 0x0000000000007918 */ /* 0x001fd60000000000 */
[----:B-1----:R-:W-:Y:S05]  /*13570*/  @P1 BRA `(.L_x_11541) ;  /* 0xffffffc800a01947 */ /* 0x002fea000383ffff */
[----:B------:R-:W-:Y:S02]  /*13580*/  IMAD.MOV.U32 R0, RZ, RZ, R10 ;  /* 0x000000ffff007224 */ /* 0x000fe400078e000a */
[----:B------:R-:W-:Y:S02]  /*13590*/  IMAD.MOV.U32 R3, RZ, RZ, R8 ;  /* 0x000000ffff037224 */ /* 0x000fe400078e0008 */
[----:B------:R-:W-:Y:S02]  /*135a0*/  IMAD.MOV.U32 R17, RZ, RZ, R6 ;  /* 0x000000ffff117224 */ /* 0x000fe400078e0006 */
[----:B------:R-:W-:-:S07]  /*135b0*/  IMAD.MOV.U32 R23, RZ, RZ, R7 ;  /* 0x000000ffff177224 */ /* 0x000fce00078e0007 */
.L_x_11521:
[----:B------:R-:W2:Y:S01]  /*135c0*/  LDL R6, [R1+0x30] ;  /* 0x0000300001067983 */ /* 0x000ea20000100800 */
[----:B------:R-:W0:Y:S01]  /*135d0*/  LDC R7, c[0x0][0x448] ;  /* 0x00011200ff077b82 */ /* 0x000e220000000800 */
[----:B------:R-:W-:Y:S02]  /*135e0*/  LOP3.LUT R16, R16, 0xfffffffb, RZ, 0xc0, !PT ;  /* 0xfffffffb10107812 */ /* 0x000fe400078ec0ff */
[----:B------:R-:W-:-:S05]  /*135f0*/  IADD3 R9, R143, 0x1, -R140 ;  /* 0x000000018f097810 */ /* 0x000fca0007ffe88c */
        /* <DEDUP_REMOVED lines=9> */
[----:B-1----:R-:W-:-:S03]  /*13690*/  ISETP.GE.AND P1, PT, R10, 0x1, PT ;  /* 0x000000010a00780c */ /* 0x002fc60003f26270 */
[----:B------:R-:W-:-:S04]  /*136a0*/  IMAD.IADD R6, R9, 0x1, R6 ;  /* 0x0000000109067824 */ /* 0x000fc800078e0206 */
[----:B------:R-:W-:-:S06]  /*136b0*/  VIADD R8, R6, -UR50 ;  /* 0x8000003206087c36 */ /* 0x000fcc0008000000 */
        /* <DEDUP_REMOVED lines=13> */
.L_x_11544:
[----:B------:R-:W-:-:S13]  /*13790*/  ISETP.NE.AND P1, PT, R10, 0x1, PT ;  /* 0x000000010a00780c */ /* 0x000fda0003f25270 */
[----:B------:R-:W0:Y:S02]  /*137a0*/  @P1 LDC.64 R6, c[0x0][0x9e8] ;  /* 0x00027a00ff061b82 */ /* 0x000e240000000a00 */
[----:B0-----:R-:W-:-:S05]  /*137b0*/  @P1 IMAD.HI.U32 R6, R9, R6, RZ ;  /* 0x0000000609061227 */ /* 0x001fca00078e00ff */
[----:B------:R-:W-:-:S07]  /*137c0*/  @P1 SHF.R.U32.HI R9, RZ, R7, R6 ;  /* 0x00000007ff091219 */ /* 0x000fce0000011606 */
.L_x_11545:
[----:B------:R-:W-:Y:S05]  /*137d0*/  BSYNC B0 ;  /* 0x0000000000007941 */ /* 0x000fea0003800000 */
.L_x_11543:
[----:B------:R-:W-:-:S05]  /*137e0*/  IMAD R9, R9, R10, RZ ;  /* 0x0000000a09097224 */ /* 0x000fca00078e02ff */
[----:B------:R-:W-:-:S07]  /*137f0*/  VIMNMX R8, R8, R9, !PT ;  /* 0x0000000908087248 */ /* 0x000fce0007fe0100 */
.L_x_11542:
[----:B------:R-:W2:Y:S01]  /*13800*/  LDL R6, [R1+0x6c] ;  /* 0x00006c0001067983 */ /* 0x000ea20000100800 */
[----:B------:R-:W-:-:S05]  /*13810*/  VIADD R8, R8, 0x7f ;  /* 0x0000007f08087836 */ /* 0x000fca0000000000 */
[----:B------:R-:W-:-:S04]  /*13820*/  SHF.R.S32.HI R7, RZ, 0x1f, R8 ;  /* 0x0000001fff077819 */ /* 0x000fc80000011408 */
[----:B------:R-:W-:-:S04]  /*13830*/  LEA.HI R7, R7, R8, RZ, 0x7 ;  /* 0x0000000807077211 */ /* 0x000fc800078f38ff */
[----:B------:R-:W-:-:S04]  /*13840*/  SHF.R.S32.HI R7, RZ, 0x7, R7 ;  /* 0x00000007ff077819 */ /* 0x000fc80000011407 */
[----:B--2---:R-:W-:-:S04]  /*13850*/  VIMNMX R6, R6, R7, !PT ;  /* 0x0000000706067248 */ /* 0x004fc80007fe0100 */
[----:B------:R-:W-:Y:S01]  /*13860*/  ISETP.GE.AND P1, PT, R4, R6, PT ;  /* 0x000000060400720c */ /* 0x000fe20003f26270 */
[----:B------:R0:W-:-:S12]  /*13870*/  STL [R1+0xc], R6 ;  /* 0x00000c0601007387 */ /* 0x0001d80000100800 */
[----:B0-----:R-:W-:Y:S05]  /*13880*/  @!P1 BRA `(.L_x_11546) ;  /* 0x0000002400249947 */ /* 0x001fea0003800000 */
[----:B------:R-:W-:Y:S02]  /*13890*/  IMAD.MOV.U32 R8, RZ, RZ, R0 ;  /* 0x000000ffff087224 */ /* 0x000fe400078e0000 */
[----:B------:R-:W-:Y:S02]  /*138a0*/  IMAD.MOV.U32 R9, RZ, RZ, R3 ;  /* 0x000000ffff097224 */ /* 0x000fe400078e0003 */
[----:B------:R-:W-:Y:S02]  /*138b0*/  IMAD.MOV.U32 R7, RZ, RZ, R23 ;  /* 0x000000ffff077224 */ /* 0x000fe400078e0017 */
[----:B------:R-:W-:-:S07]  /*138c0*/  IMAD.MOV.U32 R6, RZ, RZ, R17 ;  /* 0x000000ffff067224 */ /* 0x000fce00078e0011 */
.L_x_11558:
        /* <DEDUP_REMOVED lines=9> */
.L_x_11548:
        /* <DEDUP_REMOVED lines=8> */
.L_x_11549:
[----:B------:R-:W-:Y:S04]  /*139e0*/  BSSY B0, `(.L_x_11547) ;  /* 0x0000004000007945 */ /* 0x000fe80003800000 */
[----:B-1----:R-:W-:Y:S05]  /*139f0*/  @P2 BRA `(.L_x_11550) ;  /* 0x0000000000082947 */ /* 0x002fea0003800000 */
[----:B------:R-:W1:Y:S02]  /*13a00*/  SYNCS.PHASECHK.TRANS64.TRYWAIT P2, [R3+URZ+0x2d830], R0 ;  /* 0x02d83000030075a7 */ /* 0x000e64000804017f */
[----:B-1----:R-:W-:Y:S05]  /*13a10*/  @!P2 BRA `(.L_x_11551) ;  /* 0x0000011c008ca947 */ /* 0x002fea0003800000 */
.L_x_11550:
[----:B------:R-:W-:Y:S05]  /*13a20*/  BSYNC B0 ;  /* 0x0000000000007941 */ /* 0x000fea0003800000 */
.L_x_11547:
[----:B01----:R-:W2:Y:S01]  /*13a30*/  LDL R3, [R1+0x14] ;  /* 0x0000140001037983 */ /* 0x003ea20000100800 */
[----:B------:R-:W-:Y:S01]  /*13a40*/  VIADD R17, R6, 0x1 ;  /* 0x0000000106117836 */ /* 0x000fe20000000000 */
[----:B------:R-:W0:Y:S04]  /*13a50*/  S2R R0, SR_TID.X ;  /* 0x0000000000007919 */ /* 0x000e280000002100 */
[----:B------:R-:W-:-:S04]  /*13a60*/  ISETP.NE.AND P2, PT, R17, 0x2, PT ;  /* 0x000000021100780c */ /* 0x000fc80003f45270 */
[----:B------:R-:W-:Y:S01]  /*13a70*/  SEL R17, R17, RZ, P2 ;  /* 0x000000ff11117207 */ /* 0x000fe20001000000 */
[----:B------:R-:W-:Y:S01]  /*13a80*/  IMAD.MOV.U32 R13, RZ, RZ, -0x7fffffe0 ;  /* 0x80000020ff0d7424 */ /* 0x000fe200078e00ff */
[----:B------:R-:W-:Y:S05]  /*13a90*/  WARPSYNC.ALL ;  /* 0x0000000000007948 */ /* 0x000fea0003800000 */
[----:B------:R-:W-:Y:S02]  /*13aa0*/  R2UR UR19, R13 ;  /* 0x000000000d1372ca */ /* 0x000fe400000e0000 */
[----:B0-----:R-:W-:-:S05]  /*13ab0*/  SHF.R.U32.HI R0, RZ, 0x7, R0 ;  /* 0x00000007ff007819 */ /* 0x001fca0000011600 */
[----:B------:R-:W-:-:S05]  /*13ac0*/  VIADD R0, R0, 0x8 ;  /* 0x0000000800007836 */ /* 0x000fca0000000000 */
[----:B------:R0:W-:Y:S01]  /*13ad0*/  BAR.SYNC.DEFER_BLOCKING R0, 0x100 ;  /* 0x000400000000751d */ /* 0x0001e20000010000 */
[----:B------:R-:W-:Y:S01]  /*13ae0*/  IMAD.MOV.U32 R11, RZ, RZ, -0x7fffffe0 ;  /* 0x80000020ff0b7424 */ /* 0x000fe200078e00ff */
[----:B------:R-:W-:Y:S02]  /*13af0*/  R2UR UR8, R148 ;  /* 0x00000000940872ca */ /* 0x000fe400000e0000 */
[----:B------:R-:W-:Y:S02]  /*13b00*/  R2UR UR9, R149 ;  /* 0x00000000950972ca */ /* 0x000fe400000e0000 */
[----:B------:R-:W-:Y:S01]  /*13b10*/  R2UR UR11, R11 ;  /* 0x000000000b0b72ca */ /* 0x000fe200000e0000 */
[----:B------:R-:W-:Y:S01]  /*13b20*/  WARPGROUP.ARRIVE ;  /* 0x00000000000079c5 */ /* 0x000fe20000000000 */
[----:B--2---:R-:W-:-:S04]  /*13b30*/  IMAD R10, R17, 0x600, R3 ;  /* 0x00000600110a7824 */ /* 0x004fc800078e0203 */
[----:B------:R-:W-:-:S05]  /*13b40*/  VIADD R12, R10, 0x200 ;  /* 0x000002000a0c7836 */ /* 0x000fca0000000000 */
[----:B------:R-:W-:Y:S02]  /*13b50*/  R2UR UR18, R12 ;  /* 0x000000000c1272ca */ /* 0x000fe400000e0000 */
[----:B------:R-:W2:Y:S01]  /*13b60*/  LDL.64 R12, [R1] ;  /* 0x00000000010c7983 */ /* 0x000ea20000100a00 */
[----:B------:R-:W-:-:S13]  /*13b70*/  R2UR UR10, R10 ;  /* 0x000000000a0a72ca */ /* 0x000fda00000e0000 */
[----:B------:R-:W-:Y:S01]  /*13b80*/  HGMMA.64x128x16.F32.BF16 R24, gdesc[UR8], RZ, !UPT, gsb0 ;  /* 0x01e00000081879f0 */ /* 0x000fe2000c0018ff */
[----:B------:R-:W-:Y:S02]  /*13b90*/  VIADD R14, R10, 0x2 ;  /* 0x000000020a0e7836 */ /* 0x000fe40000000000 */
[----:B------:R-:W-:-:S03]  /*13ba0*/  IMAD.MOV.U32 R15, RZ, RZ, -0x7fffffe0 ;  /* 0x80000020ff0f7424 */ /* 0x000fc600078e00ff */
[----:B------:R-:W-:Y:S02]  /*13bb0*/  R2UR UR14, R14 ;  /* 0x000000000e0e72ca */ /* 0x000fe400000e0000 */
[----:B------:R-:W-:Y:S02]  /*13bc0*/  R2UR UR15, R15 ;  /* 0x000000000f0f72ca */ /* 0x000fe400000e0000 */
[----:B------:R-:W-:Y:S02]  /*13bd0*/  R2UR UR16, R156 ;  /* 0x000000009c1072ca */ /* 0x000fe400000e0000 */
[----:B------:R-:W-:Y:S01]  /*13be0*/  R2UR UR17, R157 ;  /* 0x000000009d1172ca */ /* 0x000fe200000e0000 */
[----:B------:R-:W-:Y:S02]  /*13bf0*/  WARPGROUP.DEPBAR.LE gsb0, 0x0 ;  /* 0x00008000000079c5 */ /* 0x000fe40000010000 */
[----:B------:R-:W-:Y:S01]  /*13c00*/  WARPGROUP.ARRIVE ;  /* 0x00000000000079c5 */ /* 0x000fe20000000000 */
[----:B--2---:R-:W-:-:S02]  /*13c10*/  R2UR UR12, R12 ;  /* 0x000000000c0c72ca */ /* 0x004fc400000e0000 */
[----:B------:R-:W-:-:S13]  /*13c20*/  R2UR UR13, R13 ;  /* 0x000000000d0d72ca */ /* 0x000fda00000e0000 */
        /* <DEDUP_REMOVED lines=33> */
.L_x_11553:
[----:B------:R-:W-:Y:S01]  /*13e40*/  SHF.L.U32 R0, R7, 0x1f, RZ ;  /* 0x0000001f07007819 */ /* 0x000fe200000006ff */
[----:B------:R-:W-:-:S04]  /*13e50*/  IMAD R3, R6, 0x8, R2 ;  /* 0x0000000806037824 */ /* 0x000fc800078e0202 */
[----:B------:R0:W1:Y:S01]  /*13e60*/  SYNCS.PHASECHK.TRANS64.TRYWAIT P1, [R3+URZ+0x2d850], R0 ;  /* 0x02d85000030075a7 */ /* 0x000062000802017f */
[----:B------:R-:W-:Y:S05]  /*13e70*/  @!P0 BRA `(.L_x_11554) ;  /* 0x0000000000048947 */ /* 0x000fea0003800000 */
[----:B------:R-:W-:Y:S01]  /*13e80*/  BPT.TRAP 0x1 ;  /* 0x000000040000795c */ /* 0x000fe20000300000 */
.L_x_11554:
[----:B-1----:R-:W-:Y:S05]  /*13e90*/  @P1 BRA `(.L_x_11552) ;  /* 0x0000000000081947 */ /* 0x002fea0003800000 */
[----:B------:R-:W1:Y:S02]  /*13ea0*/  SYNCS.PHASECHK.TRANS64.TRYWAIT P1, [R3+URZ+0x2d850], R0 ;  /* 0x02d85000030075a7 */ /* 0x000e64000802017f */
[----:B-1----:R-:W-:Y:S05]  /*13eb0*/  @!P1 BRA `(.L_x_11555) ;  /* 0x0000011800789947 */ /* 0x002fea0003800000 */
.L_x_11552:
        /* <DEDUP_REMOVED lines=96> */
.L_x_11556:
        /* <DEDUP_REMOVED lines=82> */
[----:B------:R-:W-:Y:S01]  /*149e0*/  FMUL.FTZ R10, R0, UR51 ;  /* 0x00000033000a7c20 */ /* 0x000fe20008410000 */
[--C-:B------:R-:W-:Y:S01]  /*149f0*/  FFMA.FTZ R24, R24, UR51, -R7.reuse ;  /* 0x0000003318187c23 */ /* 0x100fe20008010807 */
[----:B------:R-:W-:Y:S01]  /*14a00*/  FMUL.FTZ R9, R9, UR51 ;  /* 0x0000003309097c20 */ /* 0x000fe20008410000 */
        /* <DEDUP_REMOVED lines=40> */
[----:B------:R-:W-:Y:S01]  /*14c90*/  FFMA.FTZ R59, R59, UR51, -R10 ;  /* 0x000000333b3b7c23 */ /* 0x000fe2000801080a */
        /* <DEDUP_REMOVED lines=36> */
[----:B------:R-:W-:Y:S01]  /*14ee0*/  FFMA.FTZ R7, R85, UR51, -R7 ;  /* 0x0000003355077c23 */ /* 0x000fe20008010807 */
[----:B------:R-:W-:-:S04]  /*14ef0*/  FFMA.FTZ R10, R87, UR51, -R10 ;  /* 0x00000033570a7c23 */ /* 0x000fc8000801080a */
        /* <DEDUP_REMOVED lines=116> */
.L_x_11557:
[----:B------:R-:W2:Y:S01]  /*15640*/  LDL R46, [R1+0x3c] ;  /* 0x00003c00012e7983 */ /* 0x000ea20000100800 */
[----:B------:R-:W-:-:S03]  /*15650*/  IMAD R6, R6, 0x8, R2 ;  /* 0x0000000806067824 */ /* 0x000fc600078e0202 */
[----:B------:R-:W3:Y:S01]  /*15660*/  LDL R38, [R1+0x40] ;  /* 0x0000400001267983 */ /* 0x000ee20000100800 */
[----:B------:R-:W-:Y:S01]  /*15670*/  VIADD R6, R6, 0x2d860 ;  /* 0x0002d86006067836 */ /* 0x000fe20000000000 */
[----:B------:R-:W-:Y:S01]  /*15680*/  F2FP.BF16.F32.PACK_AB R24, R25, R24 ;  /* 0x000000181918723e */ /* 0x000fe200000010ff */
[----:B------:R-:W-:Y:S01]  /*15690*/  IMAD.U32 R30, RZ, RZ, UR38 ;  /* 0x00000026ff1e7e24 */ /* 0x000fe2000f8e00ff */
[----:B------:R-:W-:Y:S02]  /*156a0*/  F2FP.BF16.F32.PACK_AB R25, R21, R26 ;  /* 0x0000001a1519723e */ /* 0x000fe400000010ff */
[----:B------:R-:W-:Y:S02]  /*156b0*/  F2FP.BF16.F32.PACK_AB R32, R33, R32 ;  /* 0x000000202120723e */ /* 0x000fe400000010ff */
[----:B------:R-:W-:Y:S02]  /*156c0*/  PRMT R6, R30, 0x654, R6 ;  /* 0x000006541e067816 */ /* 0x000fe40000000006 */
[----:B------:R-:W-:-:S02]  /*156d0*/  F2FP.BF16.F32.PACK_AB R26, R29, R28 ;  /* 0x0000001c1d1a723e */ /* 0x000fc400000010ff */
[----:B------:R0:W-:Y:S01]  /*156e0*/  SYNCS.ARRIVE.TRANS64.RED.A1T0 RZ, [R6+URZ], RZ ;  /* 0x000000ff06ff79a7 */ /* 0x0001e2000810043f */
[----:B------:R-:W-:Y:S02]  /*156f0*/  F2FP.BF16.F32.PACK_AB R27, R31, R27 ;  /* 0x0000001b1f1b723e */ /* 0x000fe400000010ff */
[----:B------:R-:W-:Y:S02]  /*15700*/  F2FP.BF16.F32.PACK_AB R33, R20, R34 ;  /* 0x000000221421723e */ /* 0x000fe400000010ff */
[----:B------:R-:W-:Y:S01]  /*15710*/  F2FP.BF16.F32.PACK_AB R40, R41, R40 ;  /* 0x000000282928723e */ /* 0x000fe200000010ff */
[----:B------:R1:W-:Y:S01]  /*15720*/  STSM.16.M88.4 [R144+0x21800], R24 ;  /* 0x0218001890007844 */ /* 0x0003e20000000200 */
[----:B------:R-:W-:Y:S02]  /*15730*/  F2FP.BF16.F32.PACK_AB R34, R37, R36 ;  /* 0x000000242522723e */ /* 0x000fe400000010ff */
[----:B------:R-:W-:Y:S01]  /*15740*/  F2FP.BF16.F32.PACK_AB R35, R39, R35 ;  /* 0x000000232723723e */ /* 0x000fe200000010ff */
[----:B0-----:R-:W4:Y:S01]  /*15750*/  LDL R6, [R1+0xc] ;  /* 0x00000c0001067983 */ /* 0x001f220000100800 */
        /* <DEDUP_REMOVED lines=88> */
[----:B------:R-:W-:-:S02]  /*15ce0*/  VIADD R4, R4, 0xffffffff ;  /* 0xffffffff04047836 */ /* 0x000fc40000000000 */
[----:B------:R-:W-:Y:S01]  /*15cf0*/  IMAD.MOV.U32 R6, RZ, RZ, R17 ;  /* 0x000000ffff067224 */ /* 0x000fe200078e0011 */
[----:B0-----:R-:W-:-:S09]  /*15d00*/  NOP ;  /* 0x0000000000007918 */ /* 0x001fd20000000000 */
[----:B-1----:R-:W-:Y:S05]  /*15d10*/  @P1 BRA `(.L_x_11558) ;  /* 0xffffffd800ec1947 */ /* 0x002fea000383ffff */
.L_x_11546:
[----:B------:R-:W2:Y:S02]  /*15d20*/  LDL R6, [R1+0x6c] ;  /* 0x00006c0001067983 */ /* 0x000ea40000100800 */
[----:B--2---:R-:W-:-:S13]  /*15d30*/  ISETP.GE.AND P1, PT, R4, R6, PT ;  /* 0x000000060400720c */ /* 0x004fda0003f26270 */
[----:B------:R-:W-:Y:S05]  /*15d40*/  @!P1 BRA `(.L_x_11559) ;  /* 0x00000034006c9947 */ /* 0x000fea0003800000 */
[----:B------:R-:W-:Y:S02]  /*15d50*/  IMAD.MOV.U32 R6, RZ, RZ, R0 ;  /* 0x000000ffff067224 */ /* 0x000fe400078e0000 */
[----:B------:R-:W-:Y:S02]  /*15d60*/  IMAD.MOV.U32 R7, RZ, RZ, R3 ;  /* 0x000000ffff077224 */ /* 0x000fe400078e0003 */
[----:B------:R-:W-:Y:S02]  /*15d70*/  IMAD.MOV.U32 R9, RZ, RZ, R23 ;  /* 0x000000ffff097224 */ /* 0x000fe400078e0017 */
[----:B------:R-:W-:-:S07]  /*15d80*/  IMAD.MOV.U32 R8, RZ, RZ, R17 ;  /* 0x000000ffff087224 */ /* 0x000fce00078e0011 */
.L_x_11579:
        /* <DEDUP_REMOVED lines=9> */
.L_x_11561:
        /* <DEDUP_REMOVED lines=8> */
.L_x_11562:
[----:B------:R-:W-:Y:S04]  /*15ea0*/  BSSY B0, `(.L_x_11560) ;  /* 0x0000004000007945 */ /* 0x000fe80003800000 */
[----:B-1----:R-:W-:Y:S05]  /*15eb0*/  @P2 BRA `(.L_x_11563) ;  /* 0x0000000000082947 */ /* 0x002fea0003800000 */
[----:B------:R-:W1:Y:S02]  /*15ec0*/  SYNCS.PHASECHK.TRANS64.TRYWAIT P2, [R3+URZ+0x2d830], R0 ;  /* 0x02d83000030075a7 */ /* 0x000e64000804017f */
[----:B-1----:R-:W-:Y:S05]  /*15ed0*/  @!P2 BRA `(.L_x_11564) ;  /* 0x000000f80084a947 */ /* 0x002fea0003800000 */
.L_x_11563:
[----:B------:R-:W-:Y:S05]  /*15ee0*/  BSYNC B0 ;  /* 0x0000000000007941 */ /* 0x000fea0003800000 */
.L_x_11560:
        /* <DEDUP_REMOVED lines=65> */
.L_x_11566:
[----:B------:R-:W-:Y:S01]  /*16300*/  SHF.L.U32 R0, R9, 0x1f, RZ ;  /* 0x0000001f09007819 */ /* 0x000fe200000006ff */
[----:B------:R-:W-:-:S04]  /*16310*/  IMAD R3, R8, 0x8, R2 ;  /* 0x0000000808037824 */ /* 0x000fc800078e0202 */
[----:B------:R0:W1:Y:S01]  /*16320*/  SYNCS.PHASECHK.TRANS64.TRYWAIT P1, [R3+URZ+0x2d850], R0 ;  /* 0x02d85000030075a7 */ /* 0x000062000802017f */
[----:B------:R-:W-:Y:S05]  /*16330*/  @!P0 BRA `(.L_x_11567) ;  /* 0x0000000000048947 */ /* 0x000fea0003800000 */
[----:B------:R-:W-:Y:S01]  /*16340*/  BPT.TRAP 0x1 ;  /* 0x000000040000795c */ /* 0x000fe20000300000 */
.L_x_11567:
[----:B-1----:R-:W-:Y:S05]  /*16350*/  @P1 BRA `(.L_x_11565) ;  /* 0x0000000000081947 */ /* 0x002fea0003800000 */
[----:B------:R-:W1:Y:S02]  /*16360*/  SYNCS.PHASECHK.TRANS64.TRYWAIT P1, [R3+URZ+0x2d850], R0 ;  /* 0x02d85000030075a7 */ /* 0x000e64000802017f */
[----:B-1----:R-:W-:Y:S05]  /*16370*/  @!P1 BRA `(.L_x_11568) ;  /* 0x000000f400709947 */ /* 0x002fea0003800000 */
.L_x_11565:
        /* <DEDUP_REMOVED lines=96> */
.L_x_11569:
[----:B------:R-:W2:Y:S01]  /*16980*/  LDL R10, [R1+0x30] ;  /* 0x00003000010a7983 */ /* 0x000ea20000100800 */
[----:B0-----:R-:W0:Y:S03]  /*16990*/  LDC R0, c[0x0][0x448] ;  /* 0x00011200ff007b82 */ /* 0x001e260000000800 */
[----:B------:R-:W2:Y:S01]  /*169a0*/  LDL R9, [R1+0x68] ;  /* 0x0000680001097983 */ /* 0x000ea20000100800 */
[----:B0-----:R-:W-:-:S13]  /*169b0*/  ISETP.NE.AND P1, PT, R0, 0x1, PT ;  /* 0x000000010000780c */ /* 0x001fda0003f25270 */
[----:B------:R-:W0:Y:S08]  /*169c0*/  @P1 LDC R3, c[0x0][0x44c] ;  /* 0x00011300ff031b82 */ /* 0x000e300000000800 */
[----:B------:R-:W1:Y:S01]  /*169d0*/  @P1 LDC R0, c[0x0][0x450] ;  /* 0x00011400ff001b82 */ /* 0x000e620000000800 */
[----:B------:R-:W-:Y:S01]  /*169e0*/  ULOP3.LUT UR8, URZ, UR48, URZ, 0x33, !UPT ;  /* 0x000000303f087292 */ /* 0x000fe2000f8e333f */
[----:B--2---:R-:W-:-:S06]  /*169f0*/  IMAD.IADD R12, R9, 0x1, R10 ;  /* 0x00000001090c7824 */ /* 0x004fcc00078e020a */
[----:B------:R-:W2:Y:S01]  /*16a00*/  LDC R9, c[0x0][0x9e4] ;  /* 0x00027900ff097b82 */ /* 0x000ea20000000800 */
        /* <DEDUP_REMOVED lines=8> */
[----:B--2---:R-:W-:Y:S01]  /*16a90*/  ISETP.GE.AND P3, PT, R9, 0x1, PT ;  /* 0x000000010900780c */ /* 0x004fe20003f66270 */
[----:B-1----:R-:W-:-:S05]  /*16aa0*/  IMAD.SHL.U32 R0, R4, 0x80, RZ ;  /* 0x0000008004007824 */ /* 0x002fca00078e00ff */
[----:B------:R-:W-:-:S04]  /*16ab0*/  IADD3 R10, -R142, 0x1, -R0 ;  /* 0x000000018e0a7810 */ /* 0x000fc80007ffe900 */
[----:B------:R-:W-:-:S05]  /*16ac0*/  IADD3 R10, -R140, R10, R143 ;  /* 0x0000000a8c0a7210 */ /* 0x000fca0007ffe18f */
[C---:B------:R-:W-:Y:S02]  /*16ad0*/  VIADD R11, R10.reuse, UR43 ;  /* 0x0000002b0a0b7c36 */ /* 0x040fe40008000000 */
[----:B------:R-:W-:Y:S02]  /*16ae0*/  VIADD R10, R10, UR8 ;  /* 0x000000080a0a7c36 */ /* 0x000fe40008000000 */
[C---:B0-----:R-:W-:Y:S02]  /*16af0*/  IMAD.IADD R9, R13.reuse, 0x1, R11 ;  /* 0x000000010d097824 */ /* 0x041fe400078e020b */
        /* <DEDUP_REMOVED lines=14> */
.L_x_11572:
[----:B------:R-:W-:-:S05]  /*16be0*/  IMAD.U32 R20, RZ, RZ, UR5 ;  /* 0x00000005ff147e24 */ /* 0x000fca000f8e00ff */
[----:B------:R-:W-:-:S13]  /*16bf0*/  ISETP.NE.AND P1, PT, R20, 0x1, PT ;  /* 0x000000011400780c */ /* 0x000fda0003f25270 */
[----:B------:R-:W0:Y:S02]  /*16c00*/  @P1 LDC.64 R14, c[0x0][0x9e8] ;  /* 0x00027a00ff0e1b82 */ /* 0x000e240000000a00 */
[----:B0-----:R-:W-:-:S05]  /*16c10*/  @P1 IMAD.HI.U32 R14, R13, R14, RZ ;  /* 0x0000000e0d0e1227 */ /* 0x001fca00078e00ff */
[----:B------:R-:W-:-:S07]  /*16c20*/  @P1 SHF.R.U32.HI R13, RZ, R15, R14 ;  /* 0x0000000fff0d1219 */ /* 0x000fce000001160e */
.L_x_11573:
[----:B------:R-:W-:Y:S05]  /*16c30*/  BSYNC B0 ;  /* 0x0000000000007941 */ /* 0x000fea0003800000 */
.L_x_11571:
[----:B------:R-:W-:-:S04]  /*16c40*/  IMAD R13, R13, R20, -R0 ;  /* 0x000000140d0d7224 */ /* 0x000fc800078e0a00 */
[----:B------:R-:W-:-:S05]  /*16c50*/  IMAD.IADD R13, R13, 0x1, -R142 ;  /* 0x000000010d0d7824 */ /* 0x000fca00078e0a8e */
[----:B------:R-:W-:Y:S02]  /*16c60*/  VIMNMX R3, R3, R13, !PT ;  /* 0x0000000d03037248 */ /* 0x000fe40007fe0100 */
[----:B------:R-:W-:-:S07]  /*16c70*/  VIADDMNMX R9, R13, R20, R9, PT ;  /* 0x000000140d097246 */ /* 0x000fce0003800109 */
.L_x_11570:
        /* <DEDUP_REMOVED lines=93> */
[----:B------:R-:W-:Y:S01]  /*17250*/  ISETP.GT.AND P1, PT, R3, 0x79, P5 ;  /* 0x000000790300780c */ /* 0x000fe20002f24270 */
[--C-:B0-----:R-:W-:Y:S01]  /*17260*/  IMAD.IADD R3, R11, 0x1, R12.reuse ;  /* 0x000000010b037824 */ /* 0x101fe200078e020c */
[C---:B------:R-:W-:Y:S02]  /*17270*/  ISETP.LT.OR P2, PT, R9.reuse, 0x79, P2 ;  /* 0x000000790900780c */ /* 0x040fe40001741670 */
[----:B------:R-:W-:Y:S01]  /*17280*/  ISETP.LT.OR P1, PT, R9, 0x7a, P1 ;  /* 0x0000007a0900780c */ /* 0x000fe20000f21670 */
[----:B------:R-:W-:Y:S01]  /*17290*/  IMAD.IADD R9, R10, 0x1, R12 ;  /* 0x000000010a097824 */ /* 0x000fe200078e020c */
[----:B------:R-:W-:-:S02]  /*172a0*/  FSEL R84, R84, -INF , !P2 ;  /* 0xff80000054547808 */ /* 0x000fc40005000000 */
        /* <DEDUP_REMOVED lines=14> */
.L_x_11576:
[----:B------:R-:W-:-:S05]  /*17390*/  IMAD.U32 R13, RZ, RZ, UR5 ;  /* 0x00000005ff0d7e24 */ /* 0x000fca000f8e00ff */
[----:B------:R-:W-:-:S13]  /*173a0*/  ISETP.NE.AND P1, PT, R13, 0x1, PT ;  /* 0x000000010d00780c */ /* 0x000fda0003f25270 */
[----:B------:R-:W0:Y:S02]  /*173b0*/  @P1 LDC.64 R10, c[0x0][0x9e8] ;  /* 0x00027a00ff0a1b82 */ /* 0x000e240000000a00 */
[----:B0-----:R-:W-:-:S05]  /*173c0*/  @P1 IMAD.HI.U32 R10, R12, R10, RZ ;  /* 0x0000000a0c0a1227 */ /* 0x001fca00078e00ff */
[----:B------:R-:W-:-:S07]  /*173d0*/  @P1 SHF.R.U32.HI R12, RZ, R11, R10 ;  /* 0x0000000bff0c1219 */ /* 0x000fce000001160a */
.L_x_11577:
[----:B------:R-:W-:Y:S05]  /*173e0*/  BSYNC B0 ;  /* 0x0000000000007941 */ /* 0x000fea0003800000 */
.L_x_11575:
[----:B------:R-:W-:-:S04]  /*173f0*/  IMAD R0, R12, R13, -R0 ;  /* 0x0000000d0c007224 */ /* 0x000fc800078e0a00 */
[----:B------:R-:W-:-:S05]  /*17400*/  IMAD.IADD R0, R0, 0x1, -R142 ;  /* 0x0000000100007824 */ /* 0x000fca00078e0a8e */
[----:B------:R-:W-:Y:S02]  /*17410*/  VIMNMX R9, R9, R0, !PT ;  /* 0x0000000009097248 */ /* 0x000fe40007fe0100 */
[----:B------:R-:W-:-:S07]  /*17420*/  VIADDMNMX R3, R0, R13, R3, PT ;  /* 0x0000000d00037246 */ /* 0x000fce0003800103 */
.L_x_11574:
        /* <DEDUP_REMOVED lines=9> */
[----:B------:R-:W-:Y:S02]  /*174c0*/  ISETP.GT.AND P1, PT, R9, 0x9, P5 ;  /* 0x000000090900780c */ /* 0x000fe40002f24270 */
[----:B------:R-:W-:Y:S02]  /*174d0*/  FMNMX.FTZ R0, R32, R0, !PT ;  /* 0x0000000020007209 */ /* 0x000fe40007810000 */
[C---:B------:R-:W-:Y:S02]  /*174e0*/  ISETP.LT.OR P2, PT, R3.reuse, 0x9, P2 ;  /* 0x000000090300780c */ /* 0x040fe40001741670 */
[----:B------:R-:W-:-:S02]  /*174f0*/  ISETP.LT.OR P1, PT, R3, 0xa, P1 ;  /* 0x0000000a0300780c */ /* 0x000fc40000f21670 */
[----:B------:R-:W-:Y:S02]  /*17500*/  FMNMX.FTZ R0, R33, R0, !PT ;  /* 0x0000000021007209 */ /* 0x000fe40007810000 */
[----:B------:R-:W-:Y:S02]  /*17510*/  FSEL R30, R30, -INF , !P2 ;  /* 0xff8000001e1e7808 */ /* 0x000fe40005000000 */
[----:B------:R-:W-:Y:S02]  /*17520*/  FSEL R31, R31, -INF , !P1 ;  /* 0xff8000001f1f7808 */ /* 0x000fe40004800000 */
[C---:B------:R-:W-:Y:S02]  /*17530*/  ISETP.GT.AND P2, PT, R9.reuse, 0x10, P5 ;  /* 0x000000100900780c */ /* 0x040fe40002f44270 */
[----:B------:R-:W-:Y:S02]  /*17540*/  ISETP.GT.AND P1, PT, R9, 0x11, P5 ;  /* 0x000000110900780c */ /* 0x000fe40002f24270 */
[----:B------:R-:W-:-:S02]  /*17550*/  FMNMX.FTZ R0, R36, R0, !PT ;  /* 0x0000000024007209 */ /* 0x000fc40007810000 */
[C---:B------:R-:W-:Y:S02]  /*17560*/  ISETP.LT.OR P2, PT, R3.reuse, 0x11, P2 ;  /* 0x000000110300780c */ /* 0x040fe40001741670 */
[----:B------:R-:W-:Y:S02]  /*17570*/  ISETP.LT.OR P1, PT, R3, 0x12, P1 ;  /* 0x000000120300780c */ /* 0x000fe40000f21670 */
[----:B------:R-:W-:Y:S02]  /*17580*/  FMNMX.FTZ R0, R37, R0, !PT ;  /* 0x0000000025007209 */ /* 0x000fe40007810000 */
[----:B------:R-:W-:Y:S02]  /*17590*/  FSEL R34, R34, -INF , !P2 ;  /* 0xff80000022227808 */ /* 0x000fe40005000000 */
[----:B------:R-:W-:Y:S02]  /*175a0*/  FSEL R35, R35, -INF , !P1 ;  /* 0xff80000023237808 */ /* 0x000fe40004800000 */
[----:B------:R-:W-:-:S02]  /*175b0*/  FMNMX.FTZ R0, R40, R0, !PT ;  /* 0x0000000028007209 */ /* 0x000fc40007810000 */
[C---:B------:R-:W-:Y:S02]  /*175c0*/  ISETP.GT.AND P2, PT, R9.reuse, 0x18, P5 ;  /* 0x000000180900780c */ /* 0x040fe40002f44270 */
[----:B------:R-:W-:Y:S02]  /*175d0*/  ISETP.GT.AND P1, PT, R9, 0x19, P5 ;  /* 0x000000190900780c */ /* 0x000fe40002f24270 */
[----:B------:R-:W-:Y:S02]  /*175e0*/  FMNMX.FTZ R0, R41, R0, !PT ;  /* 0x0000000029007209 */ /* 0x000fe40007810000 */
[C---:B------:R-:W-:Y:S02]  /*175f0*/  ISETP.LT.OR P2, PT, R3.reuse, 0x19, P2 ;  /* 0x000000190300780c */ /* 0x040fe40001741670 */
[----:B------:R-:W-:Y:S02]  /*17600*/  ISETP.LT.OR P1, PT, R3, 0x1a, P1 ;  /* 0x0000001a0300780c */ /* 0x000fe40000f21670 */
[----:B------:R-:W-:-:S02]  /*17610*/  FMNMX.FTZ R0, R44, R0, !PT ;  /* 0x000000002c007209 */ /* 0x000fc40007810000 */
[----:B------:R-:W-:Y:S02]  /*17620*/  FSEL R38, R38, -INF , !P2 ;  /* 0xff80000026267808 */ /* 0x000fe40005000000 */
[----:B------:R-:W-:Y:S02]  /*17630*/  FSEL R39, R39, -INF , !P1 ;  /* 0xff80000027277808 */ /* 0x000fe40004800000 */
[C---:B------:R-:W-:Y:S02]  /*17640*/  ISETP.GT.AND P2, PT, R9.reuse, 0x20, P5 ;  /* 0x000000200900780c */ /* 0x040fe40002f44270 */
[----:B------:R-:W-:Y:S02]  /*17650*/  ISETP.GT.AND P1, PT, R9, 0x21, P5 ;  /* 0x000000210900780c */ /* 0x000fe40002f24270 */
[----:B------:R-:W-:Y:S02]  /*17660*/  FMNMX.FTZ R0, R45, R0, !PT ;  /* 0x000000002d007209 */ /* 0x000fe40007810000 */
[----:B------:R-:W-:-:S02]  /*17670*/  ISETP.LT.OR P2, PT, R3, 0x21, P2 ;  /* 0x000000210300780c */ /* 0x000fc40001741670 */
[----:B------:R-:W-:Y:S02]  /*17680*/  ISETP.LT.OR P1, PT, R3, 0x22, P1 ;  /* 0x000000220300780c */ /* 0x000fe40000f21670 */
[----:B------:R-:W-:Y:S02]  /*17690*/  FMNMX.FTZ R0, R48, R0, !PT ;  /* 0x0000000030007209 */ /* 0x000fe40007810000 */
[----:B------:R-:W-:Y:S02]  /*176a0*/  FSEL R42, R42, -INF , !P2 ;  /* 0xff8000002a2a7808 */ /* 0x000fe40005000000 */
[----:B------:R-:W-:Y:S02]  /*176b0*/  FSEL R43, R43, -INF , !P1 ;  /* 0xff8000002b2b7808 */ /* 0x000fe40004800000 */
[C---:B------:R-:W-:Y:S02]  /*176c0*/  ISETP.GT.AND P2, PT, R9.reuse, 0x28, P5 ;  /* 0x000000280900780c */ /* 0x040fe40002f44270 */
[----:B------:R-:W-:-:S02]  /*176d0*/  ISETP.GT.AND P1, PT, R9, 0x29, P5 ;  /* 0x000000290900780c */ /* 0x000fc40002f24270 */
[----:B------:R-:W-:Y:S02]  /*176e0*/  FMNMX.FTZ R0, R49, R0, !PT ;  /* 0x0000000031007209 */ /* 0x000fe40007810000 */
[C---:B------:R-:W-:Y:S02]  /*176f0*/  ISETP.LT.OR P2, PT, R3.reuse, 0x29, P2 ;  /* 0x000000290300780c */ /* 0x040fe40001741670 */
[----:B------:R-:W-:Y:S02]  /*17700*/  ISETP.LT.OR P1, PT, R3, 0x2a, P1 ;  /* 0x0000002a0300780c */ /* 0x000fe40000f21670 */
[----:B------:R-:W-:Y:S02]  /*17710*/  FMNMX.FTZ R0, R52, R0, !PT ;  /* 0x0000000034007209 */ /* 0x000fe40007810000 */
[----:B------:R-:W-:Y:S02]  /*17720*/  FSEL R46, R46, -INF , !P2 ;  /* 0xff8000002e2e7808 */ /* 0x000fe40005000000 */
[----:B------:R-:W-:-:S02]  /*17730*/  FSEL R47, R47, -INF , !P1 ;  /* 0xff8000002f2f7808 */ /* 0x000fc40004800000 */
        /* <DEDUP_REMOVED lines=8> */
[----:B------:R-:W-:Y:S02]  /*177c0*/  FMNMX.FTZ R0, R57, R0, !PT ;  /* 0x0000000039007209 */ /* 0x000fe40007810000 */
        /* <DEDUP_REMOVED lines=8> */
[----:B------:R-:W-:-:S02]  /*17850*/  ISETP.GT.AND P2, PT, R9, 0x40, P5 ;  /* 0x000000400900780c */ /* 0x000fc40002f44270 */
[----:B------:R-:W-:Y:S02]  /*17860*/  ISETP.GT.AND P1, PT, R9, 0x41, P5 ;  /* 0x000000410900780c */ /* 0x000fe40002f24270 */
[----:B------:R-:W-:Y:S02]  /*17870*/  FMNMX.FTZ R0, R64, R0, !PT ;  /* 0x0000000040007209 */ /* 0x000fe40007810000 */
[C---:B------:R-:W-:Y:S02]  /*17880*/  ISETP.LT.OR P2, PT, R3.reuse, 0x41, P2 ;  /* 0x000000410300780c */ /* 0x040fe40001741670 */
[----:B------:R-:W-:Y:S02]  /*17890*/  ISETP.LT.OR P1, PT, R3, 0x42, P1 ;  /* 0x000000420300780c */ /* 0x000fe40000f21670 */
[----:B------:R-:W-:Y:S02]  /*178a0*/  FMNMX.FTZ R0, R65, R0, !PT ;  /* 0x0000000041007209 */ /* 0x000fe40007810000 */
[----:B------:R-:W-:-:S02]  /*178b0*/  FSEL R58, R58, -INF , !P2 ;  /* 0xff8000003a3a7808 */ /* 0x000fc40005000000 */
[----:B------:R-:W-:Y:S02]  /*178c0*/  FSEL R59, R59, -INF , !P1 ;  /* 0xff8000003b3b7808 */ /* 0x000fe40004800000 */
        /* <DEDUP_REMOVED lines=22> */
[----:B------:R-:W-:-:S02]  /*17a30*/  ISETP.GT.AND P4, PT, R9, 0x68, P5 ;  /* 0x000000680900780c */ /* 0x000fc40002f84270 */
[----:B------:R-:W-:Y:S02]  /*17a40*/  FMNMX.FTZ R0, R80, R0, !PT ;  /* 0x0000000050007209 */ /* 0x000fe40007810000 */
[----:B------:R-:W-:Y:S02]  /*17a50*/  FSEL R70, R70, -INF , !P2 ;  /* 0xff80000046467808 */ /* 0x000fe40005000000 */
[----:B------:R-:W-:Y:S02]  /*17a60*/  FSEL R71, R71, -INF , !P1 ;  /* 0xff80000047477808 */ /* 0x000fe40004800000 */
[C---:B------:R-:W-:Y:S02]  /*17a70*/  ISETP.GT.AND P2, PT, R9.reuse, 0x60, P5 ;  /* 0x000000600900780c */ /* 0x040fe40002f44270 */
[----:B------:R-:W-:Y:S02]  /*17a80*/  ISETP.GT.AND P1, PT, R9, 0x61, P5 ;  /* 0x000000610900780c */ /* 0x000fe40002f24270 */
[----:B------:R-:W-:-:S02]  /*17a90*/  ISETP.LT.OR P4, PT, R3, 0x69, P4 ;  /* 0x000000690300780c */ /* 0x000fc40002781670 */
[----:B------:R-:W-:Y:S02]  /*17aa0*/  LOP3.LUT R16, R16, 0xdfffffff, RZ, 0xc0, !PT ;  /* 0xdfffffff10107812 */ /* 0x000fe400078ec0ff */
[----:B------:R-:W-:Y:S02]  /*17ab0*/  FMNMX.FTZ R0, R81, R0, !PT ;  /* 0x0000000051007209 */ /* 0x000fe40007810000 */
[C---:B------:R-:W-:Y:S02]  /*17ac0*/  ISETP.LT.OR P2, PT, R3.reuse, 0x61, P2 ;  /* 0x000000610300780c */ /* 0x040fe40001741670 */
[----:B------:R-:W-:Y:S02]  /*17ad0*/  ISETP.LT.OR P1, PT, R3, 0x62, P1 ;  /* 0x000000620300780c */ /* 0x000fe40000f21670 */
[----:B------:R-:W-:Y:S02]  /*17ae0*/  @P0 LOP3.LUT R16, R16, 0x20000000, RZ, 0xfc, !PT ;  /* 0x2000000010100812 */ /* 0x000fe400078efcff */
[----:B------:R-:W-:-:S02]  /*17af0*/  FMNMX.FTZ R0, R84, R0, !PT ;  /* 0x0000000054007209 */ /* 0x000fc40007810000 */
[----:B------:R-:W-:Y:S02]  /*17b00*/  FSEL R74, R74, -INF , !P2 ;  /* 0xff8000004a4a7808 */ /* 0x000fe40005000000 */
[----:B------:R-:W-:Y:S02]  /*17b10*/  FSEL R75, R75, -INF , !P1 ;  /* 0xff8000004b4b7808 */ /* 0x000fe40004800000 */
[C---:B------:R-:W-:Y:S02]  /*17b20*/  ISETP.GT.AND P6, PT, R9.reuse, 0x69, P5 ;  /* 0x000000690900780c */ /* 0x040fe40002fc4270 */
[C---:B------:R-:W-:Y:S02]  /*17b30*/  ISETP.GT.AND P3, PT, R9.reuse, 0x70, P5 ;  /* 0x000000700900780c */ /* 0x040fe40002f64270 */
[C---:B------:R-:W-:Y:S02]  /*17b40*/  ISETP.GT.AND P2, PT, R9.reuse, 0x71, P5 ;  /* 0x000000710900780c */ /* 0x040fe40002f44270 */
[----:B------:R-:W-:-:S02]  /*17b50*/  ISETP.GT.AND P1, PT, R9, 0x78, P5 ;  /* 0x000000780900780c */ /* 0x000fc40002f24270 */
[C---:B------:R-:W-:Y:S02]  /*17b60*/  ISETP.GT.AND P0, PT, R9.reuse, RZ, P5 ;  /* 0x000000ff0900720c */ /* 0x040fe40002f04270 */
[----:B------:R-:W-:Y:S02]  /*17b70*/  LOP3.LUT R16, R16, 0xfffffffd, RZ, 0xc0, !PT ;  /* 0xfffffffd10107812 */ /* 0x000fe400078ec0ff */
[----:B------:R-:W-:Y:S02]  /*17b80*/  ISETP.GT.AND P5, PT, R9, 0x79, P5 ;  /* 0x000000790900780c */ /* 0x000fe40002fa4270 */
[----:B------:R-:W-:Y:S02]  /*17b90*/  FMNMX.FTZ R0, R85, R0, !PT ;  /* 0x0000000055007209 */ /* 0x000fe40007810000 */
[----:B------:R-:W-:Y:S02]  /*17ba0*/  @P4 LOP3.LUT R16, R16, 0x2, RZ, 0xfc, !PT ;  /* 0x0000000210104812 */ /* 0x000fe400078efcff */
[----:B------:R-:W-:-:S02]  /*17bb0*/  ISETP.LT.OR P4, PT, R3, 0x6a, P6 ;  /* 0x0000006a0300780c */ /* 0x000fc40003781670 */
[C---:B------:R-:W-:Y:S02]  /*17bc0*/  ISETP.LT.OR P3, PT, R3.reuse, 0x71, P3 ;  /* 0x000000710300780c */ /* 0x040fe40001f61670 */
[C---:B------:R-:W-:Y:S02]  /*17bd0*/  ISETP.LT.OR P2, PT, R3.reuse, 0x72, P2 ;  /* 0x000000720300780c */ /* 0x040fe40001741670 */
[C---:B------:R-:W-:Y:S02]  /*17be0*/  ISETP.LT.OR P1, PT, R3.reuse, 0x79, P1 ;  /* 0x000000790300780c */ /* 0x040fe40000f21670 */
[C---:B------:R-:W-:Y:S02]  /*17bf0*/  ISETP.LT.OR P0, PT, R3.reuse, 0x1, P0 ;  /* 0x000000010300780c */ /* 0x040fe40000701670 */
[----:B------:R-:W-:Y:S02]  /*17c00*/  ISETP.LT.OR P5, PT, R3, 0x7a, P5 ;  /* 0x0000007a0300780c */ /* 0x000fe40002fa1670 */
[----:B------:R-:W0:Y:S01]  /*17c10*/  SHFL.BFLY PT, R3, R0, 0x2, 0x1f ;  /* 0x0c401f0000037f89 */ /* 0x000e2200000e0000 */
[----:B------:R-:W-:-:S02]  /*17c20*/  FSEL R26, R26, -INF , !P0 ;  /* 0xff8000001a1a7808 */ /* 0x000fc40004000000 */
[----:B------:R-:W-:Y:S02]  /*17c30*/  FSEL R79, R79, -INF , !P4 ;  /* 0xff8000004f4f7808 */ /* 0x000fe40006000000 */
[----:B------:R-:W-:Y:S02]  /*17c40*/  FSEL R82, R82, -INF , !P3 ;  /* 0xff80000052527808 */ /* 0x000fe40005800000 */
[----:B------:R-:W-:Y:S02]  /*17c50*/  FSEL R83, R83, -INF , !P2 ;  /* 0xff80000053537808 */ /* 0x000fe40005000000 */
[----:B------:R-:W-:Y:S02]  /*17c60*/  FSEL R86, R86, -INF , !P1 ;  /* 0xff80000056567808 */ /* 0x000fe40004800000 */
[----:B------:R-:W-:Y:S02]  /*17c70*/  FSEL R87, R87, -INF , !P5 ;  /* 0xff80000057577808 */ /* 0x000fe40006800000 */
[----:B------:R-:W-:-:S02]  /*17c80*/  LOP3.LUT P0, RZ, R16, 0x20000000, RZ, 0xc0, !PT ;  /* 0x2000000010ff7812 */ /* 0x000fc4000780c0ff */
[----:B0-----:R-:W-:-:S05]  /*17c90*/  FMNMX.FTZ R3, R0, R3, !PT ;  /* 0x0000000300037209 */ /* 0x001fca0007810000 */
[----:B------:R-:W0:Y:S02]  /*17ca0*/  SHFL.BFLY PT, R0, R3, 0x1, 0x1f ;  /* 0x0c201f0003007f89 */ /* 0x000e2400000e0000 */
[----:B0-----:R-:W-:-:S04]  /*17cb0*/  FMNMX.FTZ R3, R3, R0, !PT ;  /* 0x0000000003037209 */ /* 0x001fc80007810000 */
[----:B------:R-:W-:-:S04]  /*17cc0*/  FSETP.NEU.FTZ.AND P6, PT, R3, -INF , PT ;  /* 0xff8000000300780b */ /* 0x000fc80003fdd000 */
[----:B------:R-:W-:-:S05]  /*17cd0*/  FSEL R0, R3, RZ, P6 ;  /* 0x000000ff03007208 */ /* 0x000fca0003000000 */
[----:B------:R-:W-:Y:S01]  /*17ce0*/  FADD.FTZ R7, -R0, R7 ;  /* 0x0000000700077221 */ /* 0x000fe20000010100 */
[----:B------:R-:W-:-:S03]  /*17cf0*/  FMUL.FTZ R0, R3, UR51 ;  /* 0x0000003303007c20 */ /* 0x000fc60008410000 */
[----:B------:R-:W-:Y:S02]  /*17d00*/  FMUL.FTZ R10, R7, UR51 ;  /* 0x00000033070a7c20 */ /* 0x000fe40008410000 */
[----:B------:R-:W-:Y:S02]  /*17d10*/  FSEL R0, R0, RZ, P6 ;  /* 0x000000ff00007208 */ /* 0x000fe40003000000 */
[----:B------:R-:W-:-:S03]  /*17d20*/  LOP3.LUT P6, RZ, R16, 0x2, RZ, 0xc0, !PT ;  /* 0x0000000210ff7812 */ /* 0x000fc600078cc0ff */
        /* <DEDUP_REMOVED lines=34> */
[----:B------:R-:W-:-:S02]  /*17f50*/  FSEL R78, R78, -INF , !P6 ;  /* 0xff8000004e4e7808 */ /* 0x000fc40007000000 */
        /* <DEDUP_REMOVED lines=204> */
.L_x_11578:
        /* <DEDUP_REMOVED lines=110> */
.L_x_11559:
[----:B------:R-:W-:Y:S05]  /*19300*/  WARPSYNC.ALL ;  /* 0x0000000000007948 */ /* 0x000fea0003800000 */
[----:B------:R-:W-:Y:S06]  /*19310*/  BAR.ARV 0x8, 0x200 ;  /* 0x0208000000007b1d */ /* 0x000fec0000002000 */
[----:B------:R-:W-:Y:S05]  /*19320*/  @!P0 BRA `(.L_x_11580) ;  /* 0x0000000000048947 */ /* 0x000fea0003800000 */
[----:B------:R-:W-:Y:S01]  /*19330*/  BPT.TRAP 0x1 ;  /* 0x000000040000795c */ /* 0x000fe20000300000 */
.L_x_11580:
[----:B------:R-:W-:Y:S01]  /*19340*/  IMAD R14, R17, 0x8, R2 ;  /* 0x00000008110e7824 */ /* 0x000fe200078e0202 */
[----:B------:R-:W-:-:S04]  /*19350*/  SHF.L.U32 R9, R23, 0x1f, RZ ;  /* 0x0000001f17097819 */ /* 0x000fc800000006ff */
[----:B------:R0:W1:Y:S01]  /*19360*/  SYNCS.PHASECHK.TRANS64.TRYWAIT P1, [R14+URZ+0x2d850], R9 ;  /* 0x02d850090e0075a7 */ /* 0x000062000802017f */
[----:B------:R-:W-:Y:S05]  /*19370*/  @!P0 BRA `(.L_x_11581) ;  /* 0x0000000000048947 */ /* 0x000fea0003800000 */
[----:B------:R-:W-:Y:S01]  /*19380*/  BPT.TRAP 0x1 ;  /* 0x000000040000795c */ /* 0x000fe20000300000 */
.L_x_11581:
        /* <DEDUP_REMOVED lines=10> */
.L_x_11582:
        /* <DEDUP_REMOVED lines=14> */
[----:B------:R-:W-:-:S06]  /*19510*/  IMAD.MOV.U32 R9, RZ, RZ, -0x7fffffe0 ;  /* 0x80000020ff097424 */ /* 0x000fcc00078e00ff */
        /* <DEDUP_REMOVED lines=9> */
[----:B0-----:R-:W-:Y:S01]  /*195b0*/  FADD.FTZ R4, R2, R139 ;  /* 0x0000008b02047221 */ /* 0x001fe20000010000 */
[----:B------:R-:W-:Y:S01]  /*195c0*/  IMAD.MOV.U32 R2, RZ, RZ, RZ ;  /* 0x000000ffff027224 */ /* 0x000fe200078e00ff */
[----:B------:R-:W-:-:S02]  /*195d0*/  WARPGROUP.DEPBAR.LE gsb0, 0x0 ;  /* 0x00008000000079c5 */ /* 0x000fc40000010000 */
[----:B------:R-:W-:-:S06]  /*195e0*/  WARPGROUP.ARRIVE ;  /* 0x00000000000079c5 */ /* 0x000fcc0000000000 */
        /* <DEDUP_REMOVED lines=49> */
[----:B------:R-:W-:Y:S01]  /*19900*/  R2UR UR6, R12 ;  /* 0x000000000c0672ca */ /* 0x000fe200000e0000 */
[----:B------:R-:W-:Y:S01]  /*19910*/  IMAD.U32 R12, RZ, RZ, UR51 ;  /* 0x00000033ff0c7e24 */ /* 0x000fe2000f8e00ff */
[----:B------:R-:W-:Y:S01]  /*19920*/  R2UR UR7, R13 ;  /* 0x000000000d0772ca */ /* 0x000fe200000e0000 */
[----:B------:R-:W-:Y:S01]  /*19930*/  IMAD.U32 R13, RZ, RZ, UR51 ;  /* 0x00000033ff0d7e24 */ /* 0x000fe2000f8e00ff */
[----:B------:R-:W-:Y:S02]  /*19940*/  WARPGROUP.DEPBAR.LE gsb0, 0x0 ;  /* 0x00008000000079c5 */ /* 0x000fe40000010000 */
[----:B------:R-:W-:-:S09]  /*19950*/  WARPGROUP.ARRIVE ;  /* 0x00000000000079c5 */ /* 0x000fd20000000000 */
[----:B------:R-:W-:Y:S01]  /*19960*/  HGMMA.64x96x16.F32.BF16 R88, gdesc[UR4].tnspB, R88, gsb0 ;  /* 0x41600000045879f0 */ /* 0x000fe20008001858 */
[----:B------:R-:W-:Y:S02]  /*19970*/  R2UR UR4, R6 ;  /* 0x00000000060472ca */ /* 0x000fe400000e0000 */
[----:B------:R-:W-:Y:S01]  /*19980*/  R2UR UR5, R7 ;  /* 0x00000000070572ca */ /* 0x000fe200000e0000 */
[----:B------:R-:W0:Y:S01]  /*19990*/  SHFL.BFLY PT, R6, R5, 0x2, 0x1f ;  /* 0x0c401f0005067f89 */ /* 0x000e2200000e0000 */
[----:B------:R-:W-:Y:S01]  /*199a0*/  R2UR UR6, R8 ;  /* 0x00000000080672ca */ /* 0x000fe200000e0000 */
[----:B------:R-:W-:Y:S01]  /*199b0*/  IMAD.MOV.U32 R8, RZ, RZ, RZ ;  /* 0x000000ffff087224 */ /* 0x000fe200078e00ff */
[----:B------:R-:W-:Y:S01]  /*199c0*/  R2UR UR7, R9 ;  /* 0x00000000090772ca */ /* 0x000fe200000e0000 */
[----:B------:R-:W1:Y:S01]  /*199d0*/  SHFL.BFLY PT, R7, R4, 0x1, 0x1f ;  /* 0x0c201f0004077f89 */ /* 0x000e6200000e0000 */
[----:B0-----:R-:W-:Y:S01]  /*199e0*/  FADD.FTZ R6, R6, R5 ;  /* 0x0000000506067221 */ /* 0x001fe20000010000 */
[----:B------:R-:W-:-:S02]  /*199f0*/  IMAD.MOV.U32 R5, RZ, RZ, -0x800000 ;  /* 0xff800000ff057424 */ /* 0x000fc400078e00ff */
[----:B-1----:R-:W-:Y:S02]  /*19a00*/  FADD.FTZ R10, R4, R7 ;  /* 0x00000007040a7221 */ /* 0x002fe40000010000 */
[----:B------:R-:W0:Y:S01]  /*19a10*/  SHFL.BFLY PT, R9, R6, 0x1, 0x1f ;  /* 0x0c201f0006097f89 */ /* 0x000e2200000e0000 */
[----:B------:R-:W-:Y:S02]  /*19a20*/  IMAD.MOV.U32 R4, RZ, RZ, -0x800000 ;  /* 0xff800000ff047424 */ /* 0x000fe400078e00ff */
[----:B------:R-:W-:-:S13]  /*19a30*/  FSETP.NE.FTZ.AND P1, PT, R10, RZ, PT ;  /* 0x000000ff0a00720b */ /* 0x000fda0003f35000 */
[----:B------:R-:W1:Y:S01]  /*19a40*/  @P1 MUFU.LG2 R7, R10 ;  /* 0x0000000a00071308 */ /* 0x000e620000000c00 */
[----:B0-----:R-:W-:-:S07]  /*19a50*/  FADD.FTZ R11, R6, R9 ;  /* 0x00000009060b7221 */ /* 0x001fce0000010000 */
[----:B------:R-:W-:Y:S01]  /*19a60*/  @P1 MUFU.RCP R8, R10 ;  /* 0x0000000a00081308 */ /* 0x000fe20000001000 */
[----:B------:R-:W-:Y:S01]  /*19a70*/  @P1 FMUL.FTZ R6, R12, 0.69314718246459960938 ;  /* 0x3f3172180c061820 */ /* 0x000fe20000410000 */
        /* <DEDUP_REMOVED lines=14> */
.L_x_11584:
        /* <DEDUP_REMOVED lines=58> */
[----:B0-----:R-:W-:-:S11]  /*19f00*/  SEL R17, R17, RZ, P1 ;  /* 0x000000ff11117207 */ /* 0x001fd60000800000 */
.L_x_11467:
[----:B------:R-:W-:Y:S05]  /*19f10*/  WARPSYNC.ALL ;  /* 0x0000000000007948 */ /* 0x000fea0003800000 */
[----:B------:R-:W0:Y:S08]  /*19f20*/  S2UR UR38, SR_CgaCtaId ;  /* 0x00000000002679c3 */ /* 0x000e300000008800 */
[----:B------:R-:W-:Y:S06]  /*19f30*/  BAR.SYNC.DEFER_BLOCKING 0x5, 0x200 ;  /* 0x0148000000007b1d */ /* 0x000fec0000010000 */
[----:B------:R-:W-:Y:S01]  /*19f40*/  UMOV UR4, 0x400 ;  /* 0x0000040000047882 */ /* 0x000fe20000000000 */
[----:B------:R-:W-:Y:S01]  /*19f50*/  BSSY B0, `(.L_x_11585) ;  /* 0x00002c8000007945 */ /* 0x000fe20003800000 */
[----:B0-----:R-:W-:-:S06]  /*19f60*/  ULEA UR4, UR38, UR4, 0x18 ;  /* 0x0000000426047291 */ /* 0x001fcc000f8ec03f */
[----:B------:R-:W-:-:S05]  /*19f70*/  IMAD.U32 R2, RZ, RZ, UR4 ;  /* 0x00000004ff027e24 */ /* 0x000fca000f8e00ff */
[----:B------:R0:W1:Y:S01]  /*19f80*/  LDS.128 R32, [R2+0x2d8d0] ;  /* 0x02d8d00002207984 */ /* 0x0000620000000c00 */
[----:B------:R-:W-:Y:S06]  /*19f90*/  BAR.ARV 0x4, 0x200 ;  /* 0x0108000000007b1d */ /* 0x000fec0000002000 */
[----:B------:R-:W-:Y:S05]  /*19fa0*/  @P0 BRA `(.L_x_11586) ;  /* 0x0000002000380947 */ /* 0x000fea0003800000 */
[----:B------:R-:W3:Y:S01]  /*19fb0*/  LDL R0, [R1+0x90] ;  /* 0x0000900001007983 */ /* 0x000ee20000100800 */
[----:B------:R-:W-:-:S03]  /*19fc0*/  ULDC UR4, c[0x0][0xad4] ;  /* 0x0002b50000047ab9 */ /* 0x000fc60000000800 */
[----:B-1----:R-:W4:Y:S04]  /*19fd0*/  LDL.LU R32, [R1+0x74] ;  /* 0x0000740001207983 */ /* 0x002f280000300800 */
[----:B--2---:R-:W2:Y:S01]  /*19fe0*/  LDL R41, [R1+0x78] ;  /* 0x0000780001297983 */ /* 0x004ea20000100800 */
[----:B------:R-:W1:Y:S01]  /*19ff0*/  S2R R3, SR_SWINHI ;  /* 0x0000000000037919 */ /* 0x000e620000002f00 */
[----:B------:R-:W-:Y:S02]  /*1a000*/  MOV R20, R2 ;  /* 0x0000000200147202 */ /* 0x000fe40000000f00 */
[----:B-1----:R-:W-:-:S03]  /*1a010*/  MOV R21, R3 ;  /* 0x0000000300157202 */ /* 0x002fc60000000f00 */
[----:B---3--:R-:W-:-:S03]  /*1a020*/  IMAD.WIDE R8, R0, 0x2, R20 ;  /* 0x0000000200087825 */ /* 0x008fc600078e0214 */
[C---:B------:R-:W-:Y:S02]  /*1a030*/  LOP3.LUT R3, R8.reuse, 0x180, RZ, 0xc0, !PT ;  /* 0x0000018008037812 */ /* 0x040fe400078ec0ff */
[C---:B------:R-:W-:Y:S02]  /*1a040*/  IADD3 R10, P2, R8.reuse, 0x3020, RZ ;  /* 0x00003020080a7810 */ /* 0x040fe40007f5e0ff */
[----:B------:R-:W-:Y:S02]  /*1a050*/  SHF.R.U64 R3, R3, 0x3, RZ ;  /* 0x0000000303037819 */ /* 0x000fe400000012ff */
[C---:B------:R-:W-:Y:S02]  /*1a060*/  IADD3 R11, P4, R8.reuse, 0x20, RZ ;  /* 0x00000020080b7810 */ /* 0x040fe40007f9e0ff */
[C---:B------:R-:W-:Y:S02]  /*1a070*/  IADD3 R31, P3, R8.reuse, 0x3000, RZ ;  /* 0x00003000081f7810 */ /* 0x040fe40007f7e0ff */
[----:B------:R-:W-:-:S02]  /*1a080*/  IADD3 R12, P1, R8, 0x6000, RZ ;  /* 0x00006000080c7810 */ /* 0x000fc40007f3e0ff */
[----:B------:R-:W-:Y:S02]  /*1a090*/  IADD3 R37, P0, R8, 0x6020, RZ ;  /* 0x0000602008257810 */ /* 0x000fe40007f1e0ff */
[----:B------:R-:W-:Y:S02]  /*1a0a0*/  LOP3.LUT R8, R3, R8, RZ, 0x3c, !PT ;  /* 0x0000000803087212 */ /* 0x000fe400078e3cff */
[----:B------:R-:W-:Y:S01]  /*1a0b0*/  LOP3.LUT R3, R10, 0x180, RZ, 0xc0, !PT ;  /* 0x000001800a037812 */ /* 0x000fe200078ec0ff */
[----:B------:R-:W-:Y:S01]  /*1a0c0*/  IMAD.X R15, RZ, RZ, R9, P0 ;  /* 0x000000ffff0f7224 */ /* 0x000fe200000e0609 */
[----:B----4-:R-:W-:Y:S02]  /*1a0d0*/  ISETP.NE.AND P0, PT, R32, RZ, PT ;  /* 0x000000ff2000720c */ /* 0x010fe40003f05270 */
        /* <DEDUP_REMOVED lines=10> */
[----:B------:R-:W-:Y:S01]  /*1a180*/  MOV R30, R8 ;  /* 0x00000008001e7202 */ /* 0x000fe20000000f00 */
        /* <DEDUP_REMOVED lines=11> */
[----:B------:R-:W-:-:S02]  /*1a240*/  F2FP.BF16.F32.PACK_AB R8, R89, R88 ;  /* 0x000000585908723e */ /* 0x000fc400000010ff */
[----:B------:R-:W-:Y:S02]  /*1a250*/  F2FP.BF16.F32.PACK_AB R9, R91, R90 ;  /* 0x0000005a5b09723e */ /* 0x000fe400000010ff */
[----:B------:R-:W-:Y:S02]  /*1a260*/  F2FP.BF16.F32.PACK_AB R10, R93, R92 ;  /* 0x0000005c5d0a723e */ /* 0x000fe400000010ff */
[----:B------:R-:W-:Y:S01]  /*1a270*/  F2FP.BF16.F32.PACK_AB R11, R95, R94 ;  /* 0x0000005e5f0b723e */ /* 0x000fe200000010ff */
[----:B------:R-:W-:Y:S01]  /*1a280*/  BAR.SYNC.DEFER_BLOCKING 0x1, 0x180 ;  /* 0x0046000000007b1d */ /* 0x000fe20000010000 */
[----:B------:R-:W-:Y:S02]  /*1a290*/  MOV R40, R24 ;  /* 0x0000001800287202 */ /* 0x000fe40000000f00 */
[----:B------:R-:W-:Y:S02]  /*1a2a0*/  MOV R0, R26 ;  /* 0x0000001a00007202 */ /* 0x000fe40000000f00 */
[----:B------:R-:W-:-:S02]  /*1a2b0*/  LOP3.LUT R14, R14, R37, RZ, 0x3c, !PT ;  /* 0x000000250e0e7212 */ /* 0x000fc400078e3cff */
[----:B------:R-:W-:Y:S01]  /*1a2c0*/  F2FP.BF16.F32.PACK_AB R24, R7, R6 ;  /* 0x000000060718723e */ /* 0x000fe200000010ff */
[----:B------:R-:W2:Y:S01]  /*1a2d0*/  LDC.64 R36, c[0x0][0xc00] ;  /* 0x00030000ff247b82 */ /* 0x000ea20000000a00 */
        /* <DEDUP_REMOVED lines=15> */
[----:B-1----:R-:W-:Y:S02]  /*1a3d0*/  F2FP.BF16.F32.PACK_AB R30, R109, R108 ;  /* 0x0000006c6d1e723e */ /* 0x002fe400000010ff */
[----:B------:R-:W-:Y:S02]  /*1a3e0*/  F2FP.BF16.F32.PACK_AB R8, R113, R112 ;  /* 0x000000707108723e */ /* 0x000fe400000010ff */
[----:B------:R-:W-:Y:S02]  /*1a3f0*/  F2FP.BF16.F32.PACK_AB R9, R115, R114 ;  /* 0x000000727309723e */ /* 0x000fe400000010ff */
[----:B------:R-:W-:-:S02]  /*1a400*/  F2FP.BF16.F32.PACK_AB R10, R117, R116 ;  /* 0x00000074750a723e */ /* 0x000fc400000010ff */
[----:B------:R-:W-:Y:S02]  /*1a410*/  F2FP.BF16.F32.PACK_AB R11, R119, R118 ;  /* 0x00000076770b723e */ /* 0x000fe400000010ff */
[----:B---3--:R-:W-:Y:S02]  /*1a420*/  F2FP.BF16.F32.PACK_AB R24, R129, R128 ;  /* 0x000000808118723e */ /* 0x008fe400000010ff */
        /* <DEDUP_REMOVED lines=9> */
[----:B------:R-:W-:Y:S01]  /*1a4c0*/  ISETP.NE.AND.EX P3, PT, RZ, UR5, PT, P3 ;  /* 0x00000005ff007c0c */ /* 0x000fe2000bf65330 */
[----:B-1----:R-:W-:Y:S02]  /*1a4d0*/  IMAD.MOV.U32 R0, RZ, RZ, RZ ;  /* 0x000000ffff007224 */ /* 0x002fe400078e00ff */
[----:B--2---:R-:W-:-:S10]  /*1a4e0*/  IMAD.WIDE R28, R41, 0x4, R36 ;  /* 0x00000004291c7825 */ /* 0x004fd400078e0224 */
[----:B------:R-:W5:Y:S01]  /*1a4f0*/  @P3 LDG.E R0, desc[UR52][R28.64] ;  /* 0x000000341c003981 */ /* 0x000f62000c1e1900 */
[----:B------:R-:W-:-:S04]  /*1a500*/  ISETP.NE.U32.AND P0, PT, RZ, UR6, PT ;  /* 0x00000006ff007c0c */ /* 0x000fc8000bf05070 */
[----:B------:R-:W-:-:S13]  /*1a510*/  ISETP.NE.AND.EX P0, PT, RZ, UR7, PT, P0 ;  /* 0x00000007ff007c0c */ /* 0x000fda000bf05300 */
[----:B---3--:R-:W1:Y:S01]  /*1a520*/  @P0 LDC.64 R8, c[0x0][0xc08] ;  /* 0x00030200ff080b82 */ /* 0x008e620000000a00 */
[----:B------:R-:W-:Y:S01]  /*1a530*/  ULDC UR6, c[0x0][0xa88] ;  /* 0x0002a20000067ab9 */ /* 0x000fe20000000800 */
[----:B----4-:R-:W-:Y:S01]  /*1a540*/  IMAD.MOV.U32 R14, RZ, RZ, 0x9b8 ;  /* 0x000009b8ff0e7424 */ /* 0x010fe200078e00ff */
[----:B------:R-:W-:Y:S01]  /*1a550*/  ISETP.GT.AND P1, PT, R3, 0x1, PT ;  /* 0x000000010300780c */ /* 0x000fe20003f24270 */
[----:B------:R-:W-:-:S03]  /*1a560*/  IMAD.U32 R48, RZ, RZ, UR6 ;  /* 0x00000006ff307e24 */ /* 0x000fc6000f8e00ff */
[----:B------:R-:W-:Y:S01]  /*1a570*/  SEL R14, R14, 0x978, P1 ;  /* 0x000009780e0e7807 */ /* 0x000fe20000800000 */
[----:B------:R-:W2:Y:S08]  /*1a580*/  LDC R3, c[0x0][0xbe8] ;  /* 0x0002fa00ff037b82 */ /* 0x000eb00000000800 */
[----:B------:R0:W3:Y:S01]  /*1a590*/  LDC.64 R10, c[0x0][R14+0x218] ;  /* 0x000086000e0a7b82 */ /* 0x0000e20000000a00 */
[----:B-1----:R-:W-:-:S07]  /*1a5a0*/  @P0 IMAD.WIDE R8, R41, 0x4, R8 ;  /* 0x0000000429080825 */ /* 0x002fce00078e0208 */
[----:B------:R0:W1:Y:S01]  /*1a5b0*/  LDC.64 R12, c[0x0][R14+0x228] ;  /* 0x00008a000e0c7b82 */ /* 0x0000620000000a00 */
[----:B------:R4:W5:Y:S07]  /*1a5c0*/  @P0 LDG.E R48, desc[UR52][R8.64] ;  /* 0x0000003408300981 */ /* 0x00096e000c1e1900 */
[----:B----4-:R0:W4:Y:S01]  /*1a5d0*/  LDC.64 R8, c[0x0][R14+0x220] ;  /* 0x000088000e087b82 */ /* 0x0101220000000a00 */
[----:B--2---:R-:W-:Y:S01]  /*1a5e0*/  ISETP.NE.AND P2, PT, R3, 0x1, PT ;  /* 0x000000010300780c */ /* 0x004fe20003f45270 */
[----:B---3--:R-:W-:-:S12]  /*1a5f0*/  @P0 BRA `(.L_x_11587) ;  /* 0x0000000000100947 */ /* 0x008fd80003800000 */
[----:B------:R-:W-:Y:S05]  /*1a600*/  @!P3 BRA `(.L_x_11587) ;  /* 0x00000000000cb947 */ /* 0x000fea0003800000 */
[----:B------:R-:W2:Y:S04]  /*1a610*/  LDG.E R15, desc[UR52][R28.64] ;  /* 0x000000341c0f7981 */ /* 0x000ea8000c1e1900 */
[----:B-----5:R-:W2:Y:S02]  /*1a620*/  LDG.E R48, desc[UR52][R28.64+0x4] ;  /* 0x000004341c307981 */ /* 0x020ea4000c1e1900 */
[----:B--2---:R-:W-:-:S07]  /*1a630*/  IMAD.IADD R48, R48, 0x1, -R15 ;  /* 0x0000000130307824 */ /* 0x004fce00078e0a0f */
.L_x_11587:
[----:B------:R-:W2:Y:S04]  /*1a640*/  LDL R28, [R1+0x68] ;  /* 0x00006800011c7983 */ /* 0x000ea80000100800 */
[----:B------:R-:W2:Y:S04]  /*1a650*/  LDL R54, [R1+0x30] ;  /* 0x0000300001367983 */ /* 0x000ea80000100800 */
[----:B------:R-:W3:Y:S01]  /*1a660*/  LDL R52, [R1+0x7c] ;  /* 0x00007c0001347983 */ /* 0x000ee20000100800 */
[----:B0-----:R-:W0:Y:S01]  /*1a670*/  LDC.64 R14, c[0x0][R14+0x210] ;  /* 0x000084000e0e7b82 */ /* 0x001e220000000a00 */
[----:B------:R-:W-:Y:S01]  /*1a680*/  ISETP.NE.U32.AND P0, PT, RZ, UR4, PT ;  /* 0x00000004ff007c0c */ /* 0x000fe2000bf05070 */
[-C--:B------:R-:W-:Y:S01]  /*1a690*/  IMAD R31, R11, R141.reuse, RZ ;  /* 0x0000008d0b1f7224 */ /* 0x080fe200078e02ff */
[----:B------:R-:W3:Y:S01]  /*1a6a0*/  LDL R36, [R1+0x8c] ;  /* 0x00008c0001247983 */ /* 0x000ee20000100800 */
[----:B------:R-:W-:Y:S01]  /*1a6b0*/  SHF.R.S32.HI R26, RZ, 0x1f, R41 ;  /* 0x0000001fff1a7819 */ /* 0x000fe20000011429 */
[----:B------:R-:W-:Y:S01]  /*1a6c0*/  IMAD.WIDE.U32 R10, R10, R141, RZ ;  /* 0x0000008d0a0a7225 */ /* 0x000fe200078e00ff */
[----:B------:R-:W-:Y:S01]  /*1a6d0*/  ISETP.NE.AND.EX P0, PT, RZ, UR5, PT, P0 ;  /* 0x00000005ff007c0c */ /* 0x000fe2000bf05300 */
[----:B------:R-:W3:Y:S01]  /*1a6e0*/  LDL R30, [R1+0x84] ;  /* 0x00008400011e7983 */ /* 0x000ee20000100800 */
[----:B------:R-:W1:Y:S02]  /*1a6f0*/  @P2 LDC R39, c[0x0][0xbec] ;  /* 0x0002fb00ff272b82 */ /* 0x000e640000000800 */
[----:B------:R-:W-:-:S02]  /*1a700*/  SEL R32, R41, RZ, !P0 ;  /* 0x000000ff29207207 */ /* 0x000fc40004000000 */
[----:B------:R-:W-:-:S03]  /*1a710*/  SEL R29, R26, RZ, !P0 ;  /* 0x000000ff1a1d7207 */ /* 0x000fc60004000000 */
[-C--:B----4-:R-:W-:Y:S01]  /*1a720*/  IMAD R9, R9, R32.reuse, RZ ;  /* 0x0000002009097224 */ /* 0x090fe200078e02ff */
[----:B------:R-:W4:Y:S03]  /*1a730*/  @P2 LDC R27, c[0x0][0xbf0] ;  /* 0x0002fc00ff1b2b82 */ /* 0x000f260000000800 */
[C---:B------:R-:W-:Y:S02]  /*1a740*/  IMAD R37, R8.reuse, R29, R9 ;  /* 0x0000001d08257224 */ /* 0x040fe400078e0209 */
[----:B------:R-:W-:-:S03]  /*1a750*/  IMAD.WIDE.U32 R8, R8, R32, RZ ;  /* 0x0000002008087225 */ /* 0x000fc600078e00ff */
[----:B------:R-:W0:Y:S01]  /*1a760*/  LDC.64 R24, c[0x0][0xba8] ;  /* 0x0002ea00ff187b82 */ /* 0x000e220000000a00 */
[--C-:B-----5:R-:W-:Y:S02]  /*1a770*/  IADD3 R10, P0, P3, R8, R10, R0.reuse ;  /* 0x0000000a080a7210 */ /* 0x120fe40007b1e000 */
[----:B------:R-:W-:-:S05]  /*1a780*/  SHF.R.S32.HI R49, RZ, 0x1f, R0 ;  /* 0x0000001fff317819 */ /* 0x000fca0000011400 */
[----:B0-----:R-:W0:Y:S08]  /*1a790*/  @!P1 LDC R24, c[0x0][0xb50] ;  /* 0x0002d400ff189b82 */ /* 0x001e300000000800 */
[----:B------:R-:W0:Y:S01]  /*1a7a0*/  @!P1 LDC R25, c[0x0][0xb54] ;  /* 0x0002d500ff199b82 */ /* 0x000e220000000800 */
[----:B------:R-:W-:Y:S02]  /*1a7b0*/  IMAD R48, R48, R3, RZ ;  /* 0x0000000330307224 */ /* 0x000fe400078e02ff */
[----:B--2---:R-:W-:-:S02]  /*1a7c0*/  IMAD.IADD R26, R28, 0x1, R54 ;  /* 0x000000011c1a7824 */ /* 0x004fc400078e0236 */
[----:B------:R-:W-:Y:S02]  /*1a7d0*/  IMAD.IADD R28, R11, 0x1, R31 ;  /* 0x000000010b1c7824 */ /* 0x000fe400078e021f */
[----:B-1----:R-:W-:Y:S01]  /*1a7e0*/  @P2 IMAD.HI.U32 R8, R26, R39, RZ ;  /* 0x000000271a082227 */ /* 0x002fe200078e00ff */
[----:B---3--:R-:W-:-:S03]  /*1a7f0*/  SEL R29, R52, RZ, P1 ;  /* 0x000000ff341d7207 */ /* 0x008fc60000800000 */
[----:B------:R-:W-:Y:S02]  /*1a800*/  IMAD.IADD R11, R9, 0x1, R37 ;  /* 0x00000001090b7824 */ /* 0x000fe400078e0225 */
[----:B------:R-:W-:Y:S01]  /*1a810*/  IMAD.MOV.U32 R9, RZ, RZ, R26 ;  /* 0x000000ffff097224 */ /* 0x000fe200078e001a */
[----:B----4-:R-:W-:Y:S01]  /*1a820*/  @P2 SHF.R.U32.HI R9, RZ, R27, R8 ;  /* 0x0000001bff092219 */ /* 0x010fe20000011608 */
[-C--:B------:R-:W-:Y:S02]  /*1a830*/  IMAD R31, R13, R29.reuse, RZ ;  /* 0x0000001d0d1f7224 */ /* 0x080fe400078e02ff */
        /* <DEDUP_REMOVED lines=8> */
[-C--:B------:R-:W-:Y:S01]  /*1a8c0*/  IMAD R8, R15, R9.reuse, RZ ;  /* 0x000000090f087224 */ /* 0x080fe200078e02ff */
[----:B------:R-:W-:Y:S01]  /*1a8d0*/  SHF.R.S32.HI R11, RZ, 0x1f, R9 ;  /* 0x0000001fff0b7819 */ /* 0x000fe20000011409 */
[----:B------:R-:W-:-:S04]  /*1a8e0*/  IMAD.WIDE.U32 R12, R14, R9, R12 ;  /* 0x000000090e0c7225 */ /* 0x000fc800078e000c */
[----:B------:R-:W-:-:S04]  /*1a8f0*/  IMAD R11, R14, R11, R8 ;  /* 0x0000000b0e0b7224 */ /* 0x000fc800078e0208 */
[----:B------:R-:W-:Y:S01]  /*1a900*/  IMAD.IADD R8, R13, 0x1, R11 ;  /* 0x000000010d087824 */ /* 0x000fe200078e020b */
[----:B0-----:R-:W-:-:S04]  /*1a910*/  LEA R13, P0, R12, R24, 0x2 ;  /* 0x000000180c0d7211 */ /* 0x001fc800078010ff */
[----:B------:R-:W-:Y:S01]  /*1a920*/  LEA.HI.X R12, R12, R25, R8, 0x2, P0 ;  /* 0x000000190c0c7211 */ /* 0x000fe200000f1408 */
[----:B------:R-:W-:Y:S01]  /*1a930*/  SHFL.IDX PT, R10, R13, 0x1, 0x1c1f ;  /* 0x003c1f000d0a7f89 */ /* 0x000fe200000e0000 */
[----:B------:R-:W-:-:S03]  /*1a940*/  IMAD.IADD R25, R36, 0x1, R54 ;  /* 0x0000000124197824 */ /* 0x000fc600078e0236 */
        /* <DEDUP_REMOVED lines=21> */
[----:B------:R-:W-:Y:S02]  /*1aaa0*/  IMAD R5, R10, 0x20, R51 ;  /* 0x000000200a057824 */ /* 0x000fe400078e0233 */
[----:B------:R-:W-:Y:S02]  /*1aab0*/  IMAD R49, R49, UR4, RZ ;  /* 0x0000000431317c24 */ /* 0x000fe4000f8e02ff */
[----:B------:R-:W-:-:S04]  /*1aac0*/  IMAD.WIDE R20, R5, 0x2, R20 ;  /* 0x0000000205147825 */ /* 0x000fc800078e0214 */
[----:B------:R-:W-:Y:S01]  /*1aad0*/  IMAD R49, R0, UR5, R49 ;  /* 0x0000000500317c24 */ /* 0x000fe2000f8e0231 */
[----:B------:R-:W-:Y:S01]  /*1aae0*/  IADD3 R25, P0, R20, 0x1800, RZ ;  /* 0x0000180014197810 */ /* 0x000fe20007f1e0ff */
[----:B------:R-:W-:Y:S01]  /*1aaf0*/  IMAD.WIDE.U32 R8, R0, UR4, RZ ;  /* 0x0000000400087c25 */ /* 0x000fe2000f8e00ff */
[C---:B------:R-:W-:Y:S01]  /*1ab00*/  IADD3 R29, P1, R20.reuse, 0x3000, RZ ;  /* 0x00003000141d7810 */ /* 0x040fe20007f3e0ff */
[----:B------:R-:W-:Y:S01]  /*1ab10*/  ULDC.64 UR4, c[0x0][0xae8] ;  /* 0x0002ba0000047ab9 */ /* 0x000fe20000000a00 */
[C---:B------:R-:W-:Y:S01]  /*1ab20*/  IADD3 R37, P3, R20.reuse, 0x4800, RZ ;  /* 0x0000480014257810 */ /* 0x040fe20007f7e0ff */
[----:B------:R-:W-:Y:S01]  /*1ab30*/  IMAD R0, R13, 0x60, R10 ;  /* 0x000000600d007824 */ /* 0x000fe200078e020a */
[C---:B------:R-:W-:Y:S01]  /*1ab40*/  IADD3 R41, P4, R20.reuse, 0x6000, RZ ;  /* 0x0000600014297810 */ /* 0x040fe20007f9e0ff */
[----:B------:R-:W-:Y:S01]  /*1ab50*/  IMAD.IADD R9, R9, 0x1, R49 ;  /* 0x0000000109097824 */ /* 0x000fe200078e0231 */
[----:B------:R-:W-:Y:S01]  /*1ab60*/  IADD3 R5, P5, R20, 0x7800, RZ ;  /* 0x0000780014057810 */ /* 0x000fe20007fbe0ff */
[----:B------:R-:W-:Y:S01]  /*1ab70*/  IMAD.IADD R14, R54, 0x1, R0 ;  /* 0x00000001360e7824 */ /* 0x000fe200078e0200 */
[----:B------:R-:W-:-:S02]  /*1ab80*/  LOP3.LUT R24, R25, 0x180, RZ, 0xc0, !PT ;  /* 0x0000018019187812 */ /* 0x000fc400078ec0ff */
[----:B------:R-:W-:Y:S02]  /*1ab90*/  LOP3.LUT R28, R29, 0x180, RZ, 0xc0, !PT ;  /* 0x000001801d1c7812 */ /* 0x000fe400078ec0ff */
[----:B------:R-:W-:Y:S02]  /*1aba0*/  LOP3.LUT R36, R37, 0x180, RZ, 0xc0, !PT ;  /* 0x0000018025247812 */ /* 0x000fe400078ec0ff */
[----:B------:R-:W-:Y:S01]  /*1abb0*/  LOP3.LUT R40, R41, 0x180, RZ, 0xc0, !PT ;  /* 0x0000018029287812 */ /* 0x000fe200078ec0ff */
[----:B------:R-:W-:Y:S01]  /*1abc0*/  IMAD.WIDE.U32 R8, R141, UR4, R8 ;  /* 0x000000048d087c25 */ /* 0x000fe2000f8e0008 */
[----:B------:R-:W-:Y:S02]  /*1abd0*/  LOP3.LUT R4, R5, 0x180, RZ, 0xc0, !PT ;  /* 0x0000018005047812 */ /* 0x000fe400078ec0ff */
[----:B------:R-:W-:Y:S01]  /*1abe0*/  LOP3.LUT R7, R20, 0x180, RZ, 0xc0, !PT ;  /* 0x0000018014077812 */ /* 0x000fe200078ec0ff */
[----:B0-----:R-:W-:Y:S01]  /*1abf0*/  @P2 IMAD.HI.U32 R0, R14, R11, RZ ;  /* 0x0000000b0e002227 */ /* 0x001fe200078e00ff */
[----:B------:R-:W-:-:S02]  /*1ac00*/  SHF.R.U64 R24, R24, 0x3, RZ ;  /* 0x0000000318187819 */ /* 0x000fc400000012ff */
[----:B------:R-:W-:Y:S01]  /*1ac10*/  SHF.R.U64 R28, R28, 0x3, RZ ;  /* 0x000000031c1c7819 */ /* 0x000fe200000012ff */
[----:B------:R-:W-:Y:S01]  /*1ac20*/  IMAD.X R45, RZ, RZ, R21, P5 ;  /* 0x000000ffff2d7224 */ /* 0x000fe200028e0615 */
[----:B------:R-:W-:Y:S02]  /*1ac30*/  SHF.R.U64 R36, R36, 0x3, RZ ;  /* 0x0000000324247819 */ /* 0x000fe400000012ff */
[----:B------:R-:W-:Y:S02]  /*1ac40*/  SHF.R.U64 R40, R40, 0x3, RZ ;  /* 0x0000000328287819 */ /* 0x000fe400000012ff */
[----:B------:R-:W-:Y:S01]  /*1ac50*/  SHF.R.S32.HI R13, RZ, 0x1f, R32 ;  /* 0x0000001fff0d7819 */ /* 0x000fe20000011420 */
[----:B------:R-:W-:Y:S01]  /*1ac60*/  IMAD R9, R141, UR5, R9 ;  /* 0x000000058d097c24 */ /* 0x000fe2000f8e0209 */
[----:B------:R-:W-:Y:S01]  /*1ac70*/  SHF.R.U64 R4, R4, 0x3, RZ ;  /* 0x0000000304047819 */ /* 0x000fe200000012ff */
[----:B------:R-:W-:Y:S01]  /*1ac80*/  ULDC.64 UR4, c[0x0][0xaf0] ;  /* 0x0002bc0000047ab9 */ /* 0x000fe20000000a00 */
[----:B------:R-:W-:Y:S01]  /*1ac90*/  SHF.R.U64 R7, R7, 0x3, RZ ;  /* 0x0000000307077819 */ /* 0x000fe200000012ff */
[----:B------:R-:W-:Y:S01]  /*1aca0*/  IMAD.MOV.U32 R11, RZ, RZ, R14 ;  /* 0x000000ffff0b7224 */ /* 0x000fe200078e000e */
        /* <DEDUP_REMOVED lines=8> */
[----:B--2---:R-:W-:Y:S01]  /*1ad30*/  @P2 SHF.R.U32.HI R11, RZ, R15, R0 ;  /* 0x0000000fff0b2219 */ /* 0x004fe20000011600 */
[----:B------:R-:W-:Y:S01]  /*1ad40*/  IMAD R13, R13, UR4, RZ ;  /* 0x000000040d0d7c24 */ /* 0x000fe2000f8e02ff */
[----:B------:R-:W-:Y:S01]  /*1ad50*/  LOP3.LUT R44, R4, R5, RZ, 0x3c, !PT ;  /* 0x00000005042c7212 */ /* 0x000fe200078e3cff */
[C---:B------:R-:W-:Y:S01]  /*1ad60*/  IMAD.WIDE.U32 R8, R32.reuse, UR4, R8 ;  /* 0x0000000420087c25 */ /* 0x040fe2000f8e0008 */
[----:B------:R-:W-:Y:S01]  /*1ad70*/  LOP3.LUT R20, R7, R20, RZ, 0x3c, !PT ;  /* 0x0000001407147212 */ /* 0x000fe200078e3cff */
[----:B------:R-:W5:Y:S01]  /*1ad80*/  LD.E.128 R24, desc[UR52][R24.64] ;  /* 0x0000003418187980 */ /* 0x000f62000c101d00 */
[----:B------:R-:W-:Y:S01]  /*1ad90*/  SHF.R.S32.HI R0, RZ, 0x1f, R11 ;  /* 0x0000001fff007819 */ /* 0x000fe2000001140b */
[----:B------:R-:W-:Y:S01]  /*1ada0*/  IMAD R13, R32, UR5, R13 ;  /* 0x00000005200d7c24 */ /* 0x000fe2000f8e020d */
[----:B------:R-:W-:Y:S01]  /*1adb0*/  ULDC.64 UR4, c[0x0][0xae0] ;  /* 0x0002b80000047ab9 */ /* 0x000fe20000000a00 */
[----:B------:R-:W-:Y:S01]  /*1adc0*/  IMAD.MOV R12, RZ, RZ, -R11 ;  /* 0x000000ffff0c7224 */ /* 0x000fe200078e0a0b */
[----:B------:R0:W5:Y:S01]  /*1add0*/  LD.E.128 R4, desc[UR52][R20.64] ;  /* 0x0000003414047980 */ /* 0x000162000c101d00 */
[----:B------:R-:W-:-:S03]  /*1ade0*/  IMAD.IADD R9, R9, 0x1, R13 ;  /* 0x0000000109097824 */ /* 0x000fc600078e020d */
[----:B------:R-:W5:Y:S01]  /*1adf0*/  LD.E.128 R28, desc[UR52][R28.64] ;  /* 0x000000341c1c7980 */ /* 0x000f62000c101d00 */
[----:B------:R-:W-:-:S03]  /*1ae00*/  IMAD R0, R0, UR4, RZ ;  /* 0x0000000400007c24 */ /* 0x000fc6000f8e02ff */
[----:B------:R-:W5:Y:S01]  /*1ae10*/  LD.E.128 R36, desc[UR52][R36.64] ;  /* 0x0000003424247980 */ /* 0x000f62000c101d00 */
[----:B------:R-:W-:-:S03]  /*1ae20*/  IMAD R3, R3, R12, R14 ;  /* 0x0000000c03037224 */ /* 0x000fc600078e020e */
        /* <DEDUP_REMOVED lines=8> */
[----:B------:R-:W-:-:S04]  /*1aeb0*/  IMAD.WIDE.U32 R8, R11, UR4, R8 ;  /* 0x000000040b087c25 */ /* 0x000fc8000f8e0008 */
[----:B------:R-:W-:Y:S01]  /*1aec0*/  IMAD R13, R11, UR5, R0 ;  /* 0x000000050b0d7c24 */ /* 0x000fe2000f8e0200 */
[----:B------:R-:W-:Y:S01]  /*1aed0*/  SHF.R.S32.HI R11, RZ, 0x1f, R3 ;  /* 0x0000001fff0b7819 */ /* 0x000fe20000011403 */
[----:B------:R-:W-:Y:S02]  /*1aee0*/  ULDC.64 UR4, c[0x0][0xad8] ;  /* 0x0002b60000047ab9 */ /* 0x000fe40000000a00 */
[----:B------:R-:W-:Y:S02]  /*1aef0*/  IMAD.IADD R9, R9, 0x1, R13 ;  /* 0x0000000109097824 */ /* 0x000fe400078e020d */
[----:B------:R-:W-:Y:S02]  /*1af00*/  IMAD R12, R11, UR4, RZ ;  /* 0x000000040b0c7c24 */ /* 0x000fe4000f8e02ff */
[----:B------:R-:W-:Y:S02]  /*1af10*/  VIADD R0, R2, 0x2d820 ;  /* 0x0002d82002007836 */ /* 0x000fe40000000000 */
[----:B------:R-:W-:-:S02]  /*1af20*/  IMAD R11, R3, UR5, R12 ;  /* 0x00000005030b7c24 */ /* 0x000fc4000f8e020c */
[----:B------:R-:W-:Y:S01]  /*1af30*/  IMAD.WIDE.U32 R8, R3, UR4, R8 ;  /* 0x0000000403087c25 */ /* 0x000fe2000f8e0008 */
[----:B------:R-:W-:Y:S01]  /*1af40*/  ULDC.64 UR4, c[0x0][0xa80] ;  /* 0x0002a00000047ab9 */ /* 0x000fe20000000a00 */
[----:B------:R-:W-:Y:S02]  /*1af50*/  PRMT R0, RZ, 0x654, R0 ;  /* 0x00000654ff007816 */ /* 0x000fe40000000000 */
[----:B------:R-:W-:Y:S01]  /*1af60*/  IMAD.IADD R3, R9, 0x1, R11 ;  /* 0x0000000109037824 */ /* 0x000fe200078e020b */
[C---:B0-----:R-:W-:Y:S01]  /*1af70*/  LEA R20, P0, R8.reuse, UR4, 0x1 ;  /* 0x0000000408147c11 */ /* 0x041fe2000f8008ff */
[C---:B------:R-:W-:Y:S01]  /*1af80*/  VIADD R49, R51.reuse, 0x40 ;  /* 0x0000004033317836 */ /* 0x040fe20000000000 */
[----:B------:R-:W-:Y:S01]  /*1af90*/  UMOV UR4, 0xffffffff ;  /* 0xffffffff00047882 */ /* 0x000fe20000000000 */
[----:B------:R-:W-:Y:S01]  /*1afa0*/  VIADD R53, R51, 0x20 ;  /* 0x0000002033357836 */ /* 0x000fe20000000000 */
[----:B-1----:R0:W-:Y:S01]  /*1afb0*/  SYNCS.ARRIVE.TRANS64.RED.A1T0 RZ, [R0+URZ], RZ ;  /* 0x000000ff00ff79a7 */ /* 0x0021e2000810043f */
[----:B------:R-:W-:-:S02]  /*1afc0*/  LEA.HI.X R3, R8, UR5, R3, 0x1, P0 ;  /* 0x0000000508037c11 */ /* 0x000fc400080f0c03 */
[----:B------:R-:W-:Y:S02]  /*1afd0*/  SHF.R.S32.HI R32, RZ, 0x1f, R49 ;  /* 0x0000001fff207819 */ /* 0x000fe40000011431 */
[----:B------:R-:W-:Y:S01]  /*1afe0*/  SHF.R.S32.HI R50, RZ, 0x1f, R53 ;  /* 0x0000001fff327819 */ /* 0x000fe20000011435 */
[----:B------:R-:W-:Y:S06]  /*1aff0*/  BRA.DIV UR4, `(.L_x_11589) ;  /* 0x000000aa04787947 */ /* 0x000fec000b800000 */
[----:B0-----:R0:W1:Y:S04]  /*1b000*/  SHFL.IDX PT, R0, R3, RZ, 0x1c1f ;  /* 0x001c1fff03007589 */ /* 0x00106800000e0000 */
[----:B------:R0:W2:Y:S02]  /*1b010*/  SHFL.IDX PT, R14, R20, RZ, 0x1c1f ;  /* 0x001c1fff140e7589 */ /* 0x0000a400000e0000 */
.L_x_11783:
[----:B------:R-:W-:Y:S01]  /*1b020*/  IMAD.IADD R21, R10, 0x1, R54 ;  /* 0x000000010a157824 */ /* 0x000fe200078e0236 */
[----:B------:R-:W-:Y:S04]  /*1b030*/  BSSY B1, `(.L_x_11590) ;  /* 0x0000011000017945 */ /* 0x000fe80003800000 */
[----:B------:R-:W-:-:S13]  /*1b040*/  ISETP.GE.AND P0, PT, R21, R48, PT ;  /* 0x000000301500720c */ /* 0x000fda0003f06270 */
[----:B------:R-:W-:Y:S05]  /*1b050*/  @P0 BRA `(.L_x_11591) ;  /* 0x0000000000380947 */ /* 0x000fea0003800000 */
[----:B------:R-:W-:Y:S02]  /*1b060*/  ULDC UR4, c[0x0][0xac8] ;  /* 0x0002b20000047ab9 */ /* 0x000fe40000000800 */
[----:B------:R-:W-:Y:S02]  /*1b070*/  ISETP.GE.AND P0, PT, R51, UR4, PT ;  /* 0x0000000433007c0c */ /* 0x000fe4000bf06270 */
[----:B------:R-:W-:Y:S02]  /*1b080*/  ISETP.GE.AND P1, PT, R53, UR4, PT ;  /* 0x0000000435007c0c */ /* 0x000fe4000bf26270 */
[----:B------:R-:W-:-:S09]  /*1b090*/  ISETP.GE.AND P2, PT, R49, UR4, PT ;  /* 0x0000000431007c0c */ /* 0x000fd2000bf46270 */
[----:B--2---:R-:W-:Y:S02]  /*1b0a0*/  @!P0 IMAD.MOV.U32 R12, RZ, RZ, R14 ;  /* 0x000000ffff0c8224 */ /* 0x004fe400078e000e */
[----:B-1----:R-:W-:Y:S01]  /*1b0b0*/  @!P0 IMAD.MOV.U32 R13, RZ, RZ, R0 ;  /* 0x000000ffff0d8224 */ /* 0x002fe200078e0000 */
[-C--:B------:R-:W-:Y:S02]  /*1b0c0*/  @!P1 LEA R10, P3, R53, R14.reuse, 0x1 ;  /* 0x0000000e350a9211 */ /* 0x080fe400078608ff */
[----:B------:R-:W-:Y:S01]  /*1b0d0*/  @!P2 LEA R8, P4, R49, R14, 0x1 ;  /* 0x0000000e3108a211 */ /* 0x000fe200078808ff */
[----:B------:R-:W-:Y:S01]  /*1b0e0*/  @!P0 IMAD.WIDE R12, R51, 0x2, R12 ;  /* 0x00000002330c8825 */ /* 0x000fe200078e020c */
[-C--:B------:R-:W-:Y:S02]  /*1b0f0*/  @!P1 LEA.HI.X R11, R53, R0.reuse, R50, 0x1, P3 ;  /* 0x00000000350b9211 */ /* 0x080fe400018f0c32 */
[----:B------:R-:W-:Y:S02]  /*1b100*/  @!P2 LEA.HI.X R9, R49, R0, R32, 0x1, P4 ;  /* 0x000000003109a211 */ /* 0x000fe400020f0c20 */
[----:B-----5:R3:W-:Y:S04]  /*1b110*/  @!P0 ST.E.128 desc[UR52][R12.64], R4 ;  /* 0x000000040c008985 */ /* 0x0207e8000c101d34 */
[----:B------:R3:W-:Y:S04]  /*1b120*/  @!P1 ST.E.128 desc[UR52][R10.64], R28 ;  /* 0x0000001c0a009985 */ /* 0x0007e8000c101d34 */
[----:B------:R3:W-:Y:S02]  /*1b130*/  @!P2 ST.E.128 desc[UR52][R8.64], R40 ;  /* 0x000000280800a985 */ /* 0x0007e4000c101d34 */
.L_x_11591:
[----:B------:R-:W-:Y:S05]  /*1b140*/  BSYNC B1 ;  /* 0x0000000000017941 */ /* 0x000fea0003800000 */
.L_x_11590:
[----:B------:R-:W-:-:S03]  /*1b150*/  UMOV UR4, 0xffffffff ;  /* 0xffffffff00047882 */ /* 0x000fc60000000000 */
[----:B------:R-:W-:Y:S05]  /*1b160*/  BRA.DIV UR4, `(.L_x_11592) ;  /* 0x000000aa04507947 */ /* 0x000fea000b800000 */
[----:B0-----:R-:W0:Y:S04]  /*1b170*/  SHFL.IDX PT, R3, R3, 0x1, 0x1c1f ;  /* 0x003c1f0003037f89 */ /* 0x001e2800000e0000 */
[----:B--2---:R2:W4:Y:S02]  /*1b180*/  SHFL.IDX PT, R14, R20, 0x1, 0x1c1f ;  /* 0x003c1f00140e7f89 */ /* 0x00452400000e0000 */
.L_x_11787:
[----:B---3-5:R-:W-:-:S05]  /*1b190*/  VIADD R5, R21, 0x60 ;  /* 0x0000006015057836 */ /* 0x028fca0000000000 */
[----:B------:R-:W-:-:S13]  /*1b1a0*/  ISETP.GE.AND P0, PT, R5, R48, PT ;  /* 0x000000300500720c */ /* 0x000fda0003f06270 */
[----:B------:R-:W-:Y:S05]  /*1b1b0*/  @P0 BRA `(.L_x_11593) ;  /* 0x0000001800840947 */ /* 0x000fea0003800000 */
[----:B------:R-:W-:Y:S02]  /*1b1c0*/  ULDC UR4, c[0x0][0xac8] ;  /* 0x0002b20000047ab9 */ /* 0x000fe40000000800 */
[----:B------:R-:W-:Y:S02]  /*1b1d0*/  ISETP.GE.AND P1, PT, R51, UR4, PT ;  /* 0x0000000433007c0c */ /* 0x000fe4000bf26270 */
[----:B------:R-:W-:-:S11]  /*1b1e0*/  ISETP.GE.AND P2, PT, R53, UR4, PT ;  /* 0x0000000435007c0c */ /* 0x000fd6000bf46270 */
[----:B0-----:R-:W-:Y:S02]  /*1b1f0*/  @!P1 IMAD.MOV.U32 R15, RZ, RZ, R3 ;  /* 0x000000ffff0f9224 */ /* 0x001fe400078e0003 */
[----:B----4-:R-:W-:Y:S01]  /*1b200*/  @!P2 LEA R4, P0, R53, R14, 0x1 ;  /* 0x0000000e3504a211 */ /* 0x010fe200078008ff */
        /* <DEDUP_REMOVED lines=10> */
.L_x_11588:
[----:B------:R-:W-:Y:S01]  /*1b2b0*/  ULDC.64 UR4, c[0x0][0xb08] ;  /* 0x0002c20000047ab9 */ /* 0x000fe20000000a00 */
[----:B------:R-:W1:Y:S01]  /*1b2c0*/  @P2 LDC R13, c[0x0][0xbec] ;  /* 0x0002fb00ff0d2b82 */ /* 0x000e620000000800 */
[----:B------:R-:W-:Y:S01]  /*1b2d0*/  IMAD R49, R49, UR4, RZ ;  /* 0x0000000431317c24 */ /* 0x000fe2000f8e02ff */
[----:B0-----:R-:W-:Y:S01]  /*1b2e0*/  SHF.R.S32.HI R9, RZ, 0x1f, R32 ;  /* 0x0000001fff097819 */ /* 0x001fe20000011420 */
[----:B------:R-:W-:-:S04]  /*1b2f0*/  IMAD.WIDE.U32 R4, R0, UR4, RZ ;  /* 0x0000000400047c25 */ /* 0x000fc8000f8e00ff */
[----:B------:R-:W-:Y:S01]  /*1b300*/  IMAD R49, R0, UR5, R49 ;  /* 0x0000000500317c24 */ /* 0x000fe2000f8e0231 */
[----:B------:R-:W-:Y:S01]  /*1b310*/  ULDC.64 UR4, c[0x0][0xb38] ;  /* 0x0002ce0000047ab9 */ /* 0x000fe20000000a00 */
[----:B------:R-:W0:Y:S01]  /*1b320*/  @P2 LDC R0, c[0x0][0xbf0] ;  /* 0x0002fc00ff002b82 */ /* 0x000e220000000800 */
[----:B------:R-:W-:Y:S02]  /*1b330*/  VIADD R10, R2, 0x2d820 ;  /* 0x0002d820020a7836 */ /* 0x000fe40000000000 */
[----:B------:R-:W-:-:S03]  /*1b340*/  IMAD.IADD R5, R5, 0x1, R49 ;  /* 0x0000000105057824 */ /* 0x000fc600078e0231 */
[----:B------:R-:W-:Y:S01]  /*1b350*/  PRMT R10, RZ, 0x654, R10 ;  /* 0x00000654ff0a7816 */ /* 0x000fe2000000000a */
[----:B------:R-:W-:-:S03]  /*1b360*/  IMAD.WIDE.U32 R4, R141, UR4, R4 ;  /* 0x000000048d047c25 */ /* 0x000fc6000f8e0004 */
[----:B------:R2:W-:Y:S01]  /*1b370*/  SYNCS.ARRIVE.TRANS64.RED.A1T0 RZ, [R10+URZ], RZ ;  /* 0x000000ff0aff79a7 */ /* 0x0005e2000810043f */
[----:B------:R-:W-:Y:S01]  /*1b380*/  IMAD R5, R141, UR5, R5 ;  /* 0x000000058d057c24 */ /* 0x000fe2000f8e0205 */
[----:B------:R-:W-:Y:S02]  /*1b390*/  ULDC.64 UR4, c[0x0][0xb40] ;  /* 0x0002d00000047ab9 */ /* 0x000fe40000000a00 */
[----:B------:R-:W-:Y:S02]  /*1b3a0*/  IMAD R9, R9, UR4, RZ ;  /* 0x0000000409097c24 */ /* 0x000fe4000f8e02ff */
[----:B------:R-:W-:-:S04]  /*1b3b0*/  IMAD.WIDE.U32 R4, R32, UR4, R4 ;  /* 0x0000000420047c25 */ /* 0x000fc8000f8e0004 */
[----:B------:R-:W-:Y:S01]  /*1b3c0*/  IMAD R11, R32, UR5, R9 ;  /* 0x00000005200b7c24 */ /* 0x000fe2000f8e0209 */
[----:B------:R-:W-:Y:S01]  /*1b3d0*/  ULDC.64 UR4, c[0x0][0xb48] ;  /* 0x0002d20000047ab9 */ /* 0x000fe20000000a00 */
[----:B-1----:R-:W-:-:S04]  /*1b3e0*/  @P2 IMAD.HI.U32 R13, R26, R13, RZ ;  /* 0x0000000d1a0d2227 */ /* 0x002fc800078e00ff */
[----:B------:R-:W-:Y:S02]  /*1b3f0*/  IMAD.IADD R5, R5, 0x1, R11 ;  /* 0x0000000105057824 */ /* 0x000fe400078e020b */
[----:B------:R-:W-:Y:S01]  /*1b400*/  IMAD.MOV.U32 R9, RZ, RZ, R26 ;  /* 0x000000ffff097224 */ /* 0x000fe200078e001a */
[----:B0-----:R-:W-:Y:S01]  /*1b410*/  @P2 SHF.R.U32.HI R9, RZ, R0, R13 ;  /* 0x00000000ff092219 */ /* 0x001fe2000001160d */
        /* <DEDUP_REMOVED lines=20> */
[----:B--2---:R-:W-:Y:S06]  /*1b560*/  BRA.DIV UR4, `(.L_x_11594) ;  /* 0x000000a604987947 */ /* 0x004fec000b800000 */
[----:B------:R0:W1:Y:S04]  /*1b570*/  SHFL.IDX PT, R3, R20, RZ, 0x1c1f ;  /* 0x001c1fff14037589 */ /* 0x00006800000e0000 */
[----:B------:R0:W2:Y:S02]  /*1b580*/  SHFL.IDX PT, R14, R0, RZ, 0x1c1f ;  /* 0x001c1fff000e7589 */ /* 0x0000a400000e0000 */
.L_x_11790:
[----:B------:R-:W-:Y:S01]  /*1b590*/  ISETP.GE.AND P0, PT, R25, R48, PT ;  /* 0x000000301900720c */ /* 0x000fe20003f06270 */
[----:B------:R-:W-:-:S12]  /*1b5a0*/  BSSY B1, `(.L_x_11595) ;  /* 0x0000054000017945 */ /* 0x000fd80003800000 */
[----:B------:R-:W-:Y:S05]  /*1b5b0*/  @P0 BRA `(.L_x_11596) ;  /* 0x0000000400480947 */ /* 0x000fea0003800000 */
[----:B------:R-:W-:Y:S01]  /*1b5c0*/  ULDC UR4, c[0x0][0xac8] ;  /* 0x0002b20000047ab9 */ /* 0x000fe20000000800 */
[C---:B------:R-:W-:Y:S01]  /*1b5d0*/  VIADD R12, R142.reuse, 0x8 ;  /* 0x000000088e0c7836 */ /* 0x040fe20000000000 */
[C---:B------:R-:W-:Y:S01]  /*1b5e0*/  ISETP.GE.AND P2, PT, R142.reuse, UR4, PT ;  /* 0x000000048e007c0c */ /* 0x040fe2000bf46270 */
[C---:B------:R-:W-:Y:S01]  /*1b5f0*/  VIADD R11, R142.reuse, 0x10 ;  /* 0x000000108e0b7836 */ /* 0x040fe20000000000 */
[----:B------:R-:W-:Y:S01]  /*1b600*/  SHF.R.S32.HI R8, RZ, 0x1f, R142 ;  /* 0x0000001fff087819 */ /* 0x000fe2000001148e */
[----:B------:R-:W-:Y:S01]  /*1b610*/  VIADD R15, R142, 0x18 ;  /* 0x000000188e0f7836 */ /* 0x000fe20000000000 */
[----:B------:R-:W-:Y:S01]  /*1b620*/  ISETP.GE.AND P3, PT, R12, UR4, PT ;  /* 0x000000040c007c0c */ /* 0x000fe2000bf66270 */
[C---:B------:R-:W-:Y:S01]  /*1b630*/  VIADD R10, R142.reuse, 0x20 ;  /* 0x000000208e0a7836 */ /* 0x040fe20000000000 */
[----:B------:R-:W-:Y:S01]  /*1b640*/  ISETP.GE.AND P0, PT, R11, UR4, PT ;  /* 0x000000040b007c0c */ /* 0x000fe2000bf06270 */
[C---:B------:R-:W-:Y:S02]  /*1b650*/  VIADD R21, R142.reuse, 0x8 ;  /* 0x000000088e157836 */ /* 0x040fe40000000000 */
[----:B------:R-:W-:-:S02]  /*1b660*/  VIADD R13, R142, 0x10 ;  /* 0x000000108e0d7836 */ /* 0x000fc40000000000 */
[C---:B------:R-:W-:Y:S01]  /*1b670*/  VIADD R26, R142.reuse, 0x28 ;  /* 0x000000288e1a7836 */ /* 0x040fe20000000000 */
[----:B------:R-:W-:Y:S01]  /*1b680*/  SHF.R.S32.HI R21, RZ, 0x1f, R21 ;  /* 0x0000001fff157819 */ /* 0x000fe20000011415 */
[C---:B------:R-:W-:Y:S01]  /*1b690*/  VIADD R25, R142.reuse, 0x38 ;  /* 0x000000388e197836 */ /* 0x040fe20000000000 */
[CC--:B--2---:R-:W-:Y:S02]  /*1b6a0*/  @!P2 LEA R4, P1, R142.reuse, R14.reuse, 0x2 ;  /* 0x0000000e8e04a211 */ /* 0x0c4fe400078210ff */
[----:B------:R-:W-:Y:S02]  /*1b6b0*/  SHF.R.S32.HI R13, RZ, 0x1f, R13 ;  /* 0x0000001fff0d7819 */ /* 0x000fe4000001140d */
[----:B-1----:R-:W-:Y:S02]  /*1b6c0*/  @!P2 LEA.HI.X R5, R142, R3, R8, 0x2, P1 ;  /* 0x000000038e05a211 */ /* 0x002fe400008f1408 */
[----:B------:R-:W-:Y:S02]  /*1b6d0*/  ISETP.GE.AND P1, PT, R15, UR4, PT ;  /* 0x000000040f007c0c */ /* 0x000fe4000bf26270 */
[----:B------:R-:W-:Y:S01]  /*1b6e0*/  @!P3 LEA R8, P4, R12, R14, 0x2 ;  /* 0x0000000e0c08b211 */ /* 0x000fe200078810ff */
[----:B------:R1:W-:Y:S01]  /*1b6f0*/  @!P2 ST.E.64 desc[UR52][R4.64], R88 ;  /* 0x000000580400a985 */ /* 0x0003e2000c101b34 */
[----:B------:R-:W-:-:S02]  /*1b700*/  ISETP.GE.AND P2, PT, R10, UR4, PT ;  /* 0x000000040a007c0c */ /* 0x000fc4000bf46270 */
[----:B------:R-:W-:Y:S01]  /*1b710*/  @!P3 LEA.HI.X R9, R12, R3, R21, 0x2, P4 ;  /* 0x000000030c09b211 */ /* 0x000fe200020f1415 */
[C---:B------:R-:W-:Y:S01]  /*1b720*/  VIADD R12, R142.reuse, 0x28 ;  /* 0x000000288e0c7836 */ /* 0x040fe20000000000 */
[----:B------:R-:W-:Y:S01]  /*1b730*/  SHF.R.S32.HI R26, RZ, 0x1f, R26 ;  /* 0x0000001fff1a7819 */ /* 0x000fe2000001141a */
[----:B------:R-:W-:Y:S01]  /*1b740*/  VIADD R21, R142, 0x18 ;  /* 0x000000188e157836 */ /* 0x000fe20000000000 */
[----:B------:R-:W-:Y:S01]  /*1b750*/  SHF.R.S32.HI R25, RZ, 0x1f, R25 ;  /* 0x0000001fff197819 */ /* 0x000fe20000011419 */
[----:B------:R2:W-:Y:S01]  /*1b760*/  @!P3 ST.E.64 desc[UR52][R8.64], R92 ;  /* 0x0000005c0800b985 */ /* 0x0005e2000c101b34 */
[----:B------:R-:W-:Y:S02]  /*1b770*/  ISETP.GE.AND P3, PT, R12, UR4, PT ;  /* 0x000000040c007c0c */ /* 0x000fe4000bf66270 */
[----:B------:R-:W-:Y:S02]  /*1b780*/  SHF.R.S32.HI R21, RZ, 0x1f, R21 ;  /* 0x0000001fff157819 */ /* 0x000fe40000011415 */
[----:B-1----:R-:W-:-:S04]  /*1b790*/  @!P0 LEA R4, P5, R11, R14, 0x2 ;  /* 0x0000000e0b048211 */ /* 0x002fc800078a10ff */
[-C--:B------:R-:W-:Y:S01]  /*1b7a0*/  @!P0 LEA.HI.X R5, R11, R3.reuse, R13, 0x2, P5 ;  /* 0x000000030b058211 */ /* 0x080fe200028f140d */
[C---:B------:R-:W-:Y:S02]  /*1b7b0*/  VIADD R13, R142.reuse, 0x30 ;  /* 0x000000308e0d7836 */ /* 0x040fe40000000000 */
[C---:B------:R-:W-:Y:S01]  /*1b7c0*/  VIADD R11, R142.reuse, 0x20 ;  /* 0x000000208e0b7836 */ /* 0x040fe20000000000 */
[----:B--2---:R-:W-:Y:S01]  /*1b7d0*/  @!P1 LEA R8, P4, R15, R14, 0x2 ;  /* 0x0000000e0f089211 */ /* 0x004fe200078810ff */
[----:B------:R1:W-:Y:S01]  /*1b7e0*/  @!P0 ST.E.64 desc[UR52][R4.64], R6 ;  /* 0x0000000604008985 */ /* 0x0003e2000c101b34 */
[----:B------:R-:W-:Y:S02]  /*1b7f0*/  ISETP.GE.AND P0, PT, R13, UR4, PT ;  /* 0x000000040d007c0c */ /* 0x000fe4000bf06270 */
[----:B------:R-:W-:Y:S02]  /*1b800*/  SHF.R.S32.HI R11, RZ, 0x1f, R11 ;  /* 0x0000001fff0b7819 */ /* 0x000fe4000001140b */
[----:B------:R-:W-:Y:S01]  /*1b810*/  @!P1 LEA.HI.X R9, R15, R3, R21, 0x2, P4 ;  /* 0x000000030f099211 */ /* 0x000fe200020f1415 */
[----:B------:R-:W-:-:S02]  /*1b820*/  VIADD R21, R142, 0x38 ;  /* 0x000000388e157836 */ /* 0x000fc40000000000 */
[----:B------:R-:W-:Y:S02]  /*1b830*/  VIADD R15, R142, 0x30 ;  /* 0x000000308e0f7836 */ /* 0x000fe40000000000 */
[----:B------:R-:W-:Y:S01]  /*1b840*/  @!P1 ST.E.64 desc[UR52][R8.64], R100 ;  /* 0x0000006408009985 */ /* 0x000fe2000c101b34 */
[----:B------:R-:W-:Y:S02]  /*1b850*/  ISETP.GE.AND P1, PT, R21, UR4, PT ;  /* 0x0000000415007c0c */ /* 0x000fe4000bf26270 */
[----:B------:R-:W-:Y:S02]  /*1b860*/  SHF.R.S32.HI R15, RZ, 0x1f, R15 ;  /* 0x0000001fff0f7819 */ /* 0x000fe4000001140f */
[----:B-1----:R-:W-:-:S04]  /*1b870*/  @!P2 LEA R4, P5, R10, R14, 0x2 ;  /* 0x0000000e0a04a211 */ /* 0x002fc800078a10ff */
[-C--:B------:R-:W-:Y:S01]  /*1b880*/  @!P2 LEA.HI.X R5, R10, R3.reuse, R11, 0x2, P5 ;  /* 0x000000030a05a211 */ /* 0x080fe200028f140b */
[----:B------:R-:W-:Y:S01]  /*1b890*/  VIADD R11, R142, 0x40 ;  /* 0x000000408e0b7836 */ /* 0x000fe20000000000 */
[----:B------:R-:W-:Y:S01]  /*1b8a0*/  @!P3 LEA R6, P5, R12, R14, 0x2 ;  /* 0x0000000e0c06b211 */ /* 0x000fe200078a10ff */
[----:B------:R-:W-:Y:S02]  /*1b8b0*/  VIADD R10, R142, 0x48 ;  /* 0x000000488e0a7836 */ /* 0x000fe40000000000 */
[----:B------:R1:W-:Y:S01]  /*1b8c0*/  @!P2 ST.E.64 desc[UR52][R4.64], R104 ;  /* 0x000000680400a985 */ /* 0x0003e2000c101b34 */
[----:B------:R-:W-:Y:S02]  /*1b8d0*/  ISETP.GE.AND P2, PT, R11, UR4, PT ;  /* 0x000000040b007c0c */ /* 0x000fe4000bf46270 */
[----:B------:R-:W-:Y:S01]  /*1b8e0*/  @!P3 LEA.HI.X R7, R12, R3, R26, 0x2, P5 ;  /* 0x000000030c07b211 */ /* 0x000fe200028f141a */
[----:B------:R-:W-:Y:S01]  /*1b8f0*/  VIADD R12, R142, 0x50 ;  /* 0x000000508e0c7836 */ /* 0x000fe20000000000 */
[----:B------:R-:W-:-:S03]  /*1b900*/  ISETP.GE.AND P5, PT, R10, UR4, PT ;  /* 0x000000040a007c0c */ /* 0x000fc6000bfa6270 */
[----:B------:R2:W-:Y:S01]  /*1b910*/  @!P3 ST.E.64 desc[UR52][R6.64], R108 ;  /* 0x0000006c0600b985 */ /* 0x0005e2000c101b34 */
[----:B------:R-:W-:Y:S02]  /*1b920*/  ISETP.GE.AND P3, PT, R12, UR4, PT ;  /* 0x000000040c007c0c */ /* 0x000fe4000bf66270 */
[----:B-1----:R-:W-:-:S04]  /*1b930*/  @!P0 LEA R4, P4, R13, R14, 0x2 ;  /* 0x0000000e0d048211 */ /* 0x002fc800078810ff */
[-C--:B------:R-:W-:Y:S01]  /*1b940*/  @!P0 LEA.HI.X R5, R13, R3.reuse, R15, 0x2, P4 ;  /* 0x000000030d058211 */ /* 0x080fe200020f140f */
[C---:B------:R-:W-:Y:S02]  /*1b950*/  VIADD R13, R142.reuse, 0x40 ;  /* 0x000000408e0d7836 */ /* 0x040fe40000000000 */
[----:B------:R-:W-:Y:S01]  /*1b960*/  VIADD R15, R142, 0x58 ;  /* 0x000000588e0f7836 */ /* 0x000fe20000000000 */
[C---:B--2---:R-:W-:Y:S01]  /*1b970*/  @!P1 LEA R6, P4, R21.reuse, R14, 0x2 ;  /* 0x0000000e15069211 */ /* 0x044fe200078810ff */
[----:B------:R1:W-:Y:S01]  /*1b980*/  @!P0 ST.E.64 desc[UR52][R4.64], R112 ;  /* 0x0000007004008985 */ /* 0x0003e2000c101b34 */
[----:B------:R-:W-:Y:S02]  /*1b990*/  SHF.R.S32.HI R13, RZ, 0x1f, R13 ;  /* 0x0000001fff0d7819 */ /* 0x000fe4000001140d */
[----:B------:R-:W-:Y:S02]  /*1b9a0*/  @!P1 LEA.HI.X R7, R21, R3, R25, 0x2, P4 ;  /* 0x0000000315079211 */ /* 0x000fe400020f1419 */
[----:B------:R-:W-:-:S02]  /*1b9b0*/  ISETP.GE.AND P4, PT, R15, UR4, PT ;  /* 0x000000040f007c0c */ /* 0x000fc4000bf86270 */
[----:B------:R-:W-:Y:S01]  /*1b9c0*/  SHF.R.S32.HI R26, RZ, 0x1f, R15 ;  /* 0x0000001fff1a7819 */ /* 0x000fe2000001140f */
[----:B------:R3:W-:Y:S01]  /*1b9d0*/  @!P1 ST.E.64 desc[UR52][R6.64], R116 ;  /* 0x0000007406009985 */ /* 0x0007e2000c101b34 */
[----:B-1----:R-:W-:-:S04]  /*1b9e0*/  @!P2 LEA R4, P0, R11, R14, 0x2 ;  /* 0x0000000e0b04a211 */ /* 0x002fc800078010ff */
[-C--:B------:R-:W-:Y:S01]  /*1b9f0*/  @!P2 LEA.HI.X R5, R11, R3.reuse, R13, 0x2, P0 ;  /* 0x000000030b05a211 */ /* 0x080fe200000f140d */
[----:B------:R-:W-:Y:S01]  /*1ba00*/  VIADD R11, R142, 0x48 ;  /* 0x000000488e0b7836 */ /* 0x000fe20000000000 */
[----:B------:R-:W-:Y:S01]  /*1ba10*/  @!P5 LEA R8, P0, R10, R14, 0x2 ;  /* 0x0000000e0a08d211 */ /* 0x000fe200078010ff */
[----:B------:R-:W-:Y:S02]  /*1ba20*/  VIADD R13, R142, 0x50 ;  /* 0x000000508e0d7836 */ /* 0x000fe40000000000 */
[----:B------:R3:W-:Y:S01]  /*1ba30*/  @!P2 ST.E.64 desc[UR52][R4.64], R120 ;  /* 0x000000780400a985 */ /* 0x0007e2000c101b34 */
[----:B------:R-:W-:Y:S02]  /*1ba40*/  SHF.R.S32.HI R11, RZ, 0x1f, R11 ;  /* 0x0000001fff0b7819 */ /* 0x000fe4000001140b */
[----:B------:R-:W-:Y:S02]  /*1ba50*/  SHF.R.S32.HI R13, RZ, 0x1f, R13 ;  /* 0x0000001fff0d7819 */ /* 0x000fe4000001140d */
[----:B------:R-:W-:-:S02]  /*1ba60*/  @!P5 LEA.HI.X R9, R10, R3, R11, 0x2, P0 ;  /* 0x000000030a09d211 */ /* 0x000fc400000f140b */
[----:B------:R-:W-:-:S03]  /*1ba70*/  @!P3 LEA R10, P0, R12, R14, 0x2 ;  /* 0x0000000e0c0ab211 */ /* 0x000fc600078010ff */
[----:B------:R3:W-:Y:S01]  /*1ba80*/  @!P5 ST.E.64 desc[UR52][R8.64], R124 ;  /* 0x0000007c0800d985 */ /* 0x0007e2000c101b34 */
[----:B------:R-:W-:Y:S02]  /*1ba90*/  @!P3 LEA.HI.X R11, R12, R3, R13, 0x2, P0 ;  /* 0x000000030c0bb211 */ /* 0x000fe400000f140d */
[----:B------:R-:W-:-:S03]  /*1baa0*/  @!P4 LEA R12, P0, R15, R14, 0x2 ;  /* 0x0000000e0f0cc211 */ /* 0x000fc600078010ff */
[----:B------:R3:W-:Y:S01]  /*1bab0*/  @!P3 ST.E.64 desc[UR52][R10.64], R128 ;  /* 0x000000800a00b985 */ /* 0x0007e2000c101b34 */
[----:B------:R-:W-:-:S05]  /*1bac0*/  @!P4 LEA.HI.X R13, R15, R3, R26, 0x2, P0 ;  /* 0x000000030f0dc211 */ /* 0x000fca00000f141a */
[----:B------:R3:W-:Y:S04]  /*1bad0*/  @!P4 ST.E.64 desc[UR52][R12.64], R132 ;  /* 0x000000840c00c985 */ /* 0x0007e8000c101b34 */
.L_x_11596:
[----:B------:R-:W-:Y:S05]  /*1bae0*/  BSYNC B1 ;  /* 0x0000000000017941 */ /* 0x000fea0003800000 */
.L_x_11595:
[----:B------:R-:W-:-:S03]  /*1baf0*/  UMOV UR4, 0xffffffff ;  /* 0xffffffff00047882 */ /* 0x000fc60000000000 */
[----:B------:R-:W-:Y:S05]  /*1bb00*/  BRA.DIV UR4, `(.L_x_11597) ;  /* 0x000000a204647947 */ /* 0x000fea000b800000 */
[----:B-1----:R1:W4:Y:S04]  /*1bb10*/  SHFL.IDX PT, R3, R20, 0x1, 0x1c1f ;  /* 0x003c1f0014037f89 */ /* 0x00232800000e0000 */
[----:B--2---:R1:W2:Y:S02]  /*1bb20*/  SHFL.IDX PT, R14, R0, 0x1, 0x1c1f ;  /* 0x003c1f00000e7f89 */ /* 0x0042a400000e0000 */
.L_x_11794:
[----:B------:R-:W-:-:S13]  /*1bb30*/  ISETP.GE.AND P0, PT, R24, R48, PT ;  /* 0x000000301800720c */ /* 0x000fda0003f06270 */
[----:B------:R-:W-:Y:S05]  /*1bb40*/  @P0 BRA `(.L_x_11593) ;  /* 0x0000001000200947 */ /* 0x000fea0003800000 */
[----:B------:R-:W-:Y:S01]  /*1bb50*/  ULDC UR4, c[0x0][0xac8] ;  /* 0x0002b20000047ab9 */ /* 0x000fe20000000800 */
[C---:B---3--:R-:W-:Y:S01]  /*1bb60*/  VIADD R12, R142.reuse, 0x8 ;  /* 0x000000088e0c7836 */ /* 0x048fe20000000000 */
[C---:B------:R-:W-:Y:S01]  /*1bb70*/  ISETP.GE.AND P3, PT, R142.reuse, UR4, PT ;  /* 0x000000048e007c0c */ /* 0x040fe2000bf66270 */
[C---:B------:R-:W-:Y:S01]  /*1bb80*/  VIADD R10, R142.reuse, 0x10 ;  /* 0x000000108e0a7836 */ /* 0x040fe20000000000 */
[----:B01----:R-:W-:Y:S01]  /*1bb90*/  SHF.R.S32.HI R0, RZ, 0x1f, R142 ;  /* 0x0000001fff007819 */ /* 0x003fe2000001148e */
[----:B------:R-:W-:Y:S01]  /*1bba0*/  VIADD R15, R142, 0x18 ;  /* 0x000000188e0f7836 */ /* 0x000fe20000000000 */
[----:B------:R-:W-:Y:S01]  /*1bbb0*/  ISETP.GE.AND P4, PT, R12, UR4, PT ;  /* 0x000000040c007c0c */ /* 0x000fe2000bf86270 */
[----:B------:R-:W-:Y:S01]  /*1bbc0*/  VIADD R13, R142, 0x8 ;  /* 0x000000088e0d7836 */ /* 0x000fe20000000000 */
[----:B------:R-:W-:Y:S01]  /*1bbd0*/  ISETP.GE.AND P1, PT, R10, UR4, PT ;  /* 0x000000040a007c0c */ /* 0x000fe2000bf26270 */
[C---:B------:R-:W-:Y:S01]  /*1bbe0*/  VIADD R11, R142.reuse, 0x10 ;  /* 0x000000108e0b7836 */ /* 0x040fe20000000000 */
[----:B------:R-:W-:Y:S01]  /*1bbf0*/  ISETP.GE.AND P2, PT, R15, UR4, PT ;  /* 0x000000040f007c0c */ /* 0x000fe2000bf46270 */
[C---:B------:R-:W-:Y:S01]  /*1bc00*/  VIADD R20, R142.reuse, 0x20 ;  /* 0x000000208e147836 */ /* 0x040fe20000000000 */
[----:B------:R-:W-:Y:S01]  /*1bc10*/  SHF.R.S32.HI R13, RZ, 0x1f, R13 ;  /* 0x0000001fff0d7819 */ /* 0x000fe2000001140d */
[C---:B------:R-:W-:Y:S01]  /*1bc20*/  VIADD R21, R142.reuse, 0x30 ;  /* 0x000000308e157836 */ /* 0x040fe20000000000 */
[----:B------:R-:W-:Y:S01]  /*1bc30*/  SHF.R.S32.HI R11, RZ, 0x1f, R11 ;  /* 0x0000001fff0b7819 */ /* 0x000fe2000001140b */
[C---:B------:R-:W-:Y:S01]  /*1bc40*/  VIADD R26, R142.reuse, 0x18 ;  /* 0x000000188e1a7836 */ /* 0x040fe20000000000 */
[C---:B--2---:R-:W-:Y:S01]  /*1bc50*/  @!P3 LEA R4, P0, R142.reuse, R14, 0x2 ;  /* 0x0000000e8e04b211 */ /* 0x044fe200078010ff */
[----:B------:R-:W-:-:S03]  /*1bc60*/  VIADD R25, R142, 0x20 ;  /* 0x000000208e197836 */ /* 0x000fc60000000000 */
[CC--:B----4-:R-:W-:Y:S01]  /*1bc70*/  @!P3 LEA.HI.X R5, R142.reuse, R3.reuse, R0, 0x2, P0 ;  /* 0x000000038e05b211 */ /* 0x0d0fe200000f1400 */
[----:B------:R-:W-:Y:S01]  /*1bc80*/  VIADD R0, R142, 0x28 ;  /* 0x000000288e007836 */ /* 0x000fe20000000000 */
[-C--:B------:R-:W-:Y:S02]  /*1bc90*/  @!P4 LEA R6, P0, R12, R14.reuse, 0x2 ;  /* 0x0000000e0c06c211 */ /* 0x080fe400078010ff */
[----:B------:R-:W-:Y:S01]  /*1bca0*/  @!P1 LEA R8, P5, R10, R14, 0x2 ;  /* 0x0000000e0a089211 */ /* 0x000fe200078a10ff */
[----:B------:R-:W-:Y:S01]  /*1bcb0*/  @!P3 ST.E.64 desc[UR52][R4.64], R90 ;  /* 0x0000005a0400b985 */ /* 0x000fe2000c101b34 */
[----:B------:R-:W-:Y:S02]  /*1bcc0*/  ISETP.GE.AND P3, PT, R20, UR4, PT ;  /* 0x0000000414007c0c */ /* 0x000fe4000bf66270 */
[-C--:B------:R-:W-:Y:S02]  /*1bcd0*/  @!P4 LEA.HI.X R7, R12, R3.reuse, R13, 0x2, P0 ;  /* 0x000000030c07c211 */ /* 0x080fe400000f140d */
[----:B------:R-:W-:-:S02]  /*1bce0*/  @!P1 LEA.HI.X R9, R10, R3, R11, 0x2, P5 ;  /* 0x000000030a099211 */ /* 0x000fc400028f140b */
[----:B------:R-:W-:Y:S01]  /*1bcf0*/  SHF.R.S32.HI R26, RZ, 0x1f, R26 ;  /* 0x0000001fff1a7819 */ /* 0x000fe2000001141a */
[----:B------:R0:W-:Y:S01]  /*1bd00*/  @!P4 ST.E.64 desc[UR52][R6.64], R94 ;  /* 0x0000005e0600c985 */ /* 0x0001e2000c101b34 */
[-C--:B------:R-:W-:Y:S02]  /*1bd10*/  @!P2 LEA R10, P4, R15, R14.reuse, 0x2 ;  /* 0x0000000e0f0aa211 */ /* 0x080fe400078810ff */
[----:B------:R-:W-:Y:S01]  /*1bd20*/  ISETP.GE.AND P0, PT, R0, UR4, PT ;  /* 0x0000000400007c0c */ /* 0x000fe2000bf06270 */
[----:B------:R1:W-:Y:S01]  /*1bd30*/  @!P1 ST.E.64 desc[UR52][R8.64], R98 ;  /* 0x0000006208009985 */ /* 0x0003e2000c101b34 */
[----:B------:R-:W-:Y:S02]  /*1bd40*/  ISETP.GE.AND P1, PT, R21, UR4, PT ;  /* 0x0000000415007c0c */ /* 0x000fe4000bf26270 */
[----:B------:R-:W-:Y:S02]  /*1bd50*/  @!P3 LEA R12, P5, R20, R14, 0x2 ;  /* 0x0000000e140cb211 */ /* 0x000fe400078a10ff */
[----:B------:R-:W-:-:S02]  /*1bd60*/  SHF.R.S32.HI R25, RZ, 0x1f, R25 ;  /* 0x0000001fff197819 */ /* 0x000fc40000011419 */
[-C--:B------:R-:W-:Y:S01]  /*1bd70*/  @!P2 LEA.HI.X R11, R15, R3.reuse, R26, 0x2, P4 ;  /* 0x000000030f0ba211 */ /* 0x080fe200020f141a */
[----:B------:R-:W-:Y:S01]  /*1bd80*/  VIADD R15, R142, 0x38 ;  /* 0x000000388e0f7836 */ /* 0x000fe20000000000 */
[----:B------:R-:W-:Y:S01]  /*1bd90*/  @!P3 LEA.HI.X R13, R20, R3, R25, 0x2, P5 ;  /* 0x00000003140db211 */ /* 0x000fe200028f1419 */
[C---:B------:R-:W-:Y:S02]  /*1bda0*/  VIADD R26, R142.reuse, 0x30 ;  /* 0x000000308e1a7836 */ /* 0x040fe40000000000 */
[C---:B------:R-:W-:Y:S01]  /*1bdb0*/  VIADD R25, R142.reuse, 0x28 ;  /* 0x000000288e197836 */ /* 0x040fe20000000000 */
[----:B------:R2:W-:Y:S01]  /*1bdc0*/  @!P2 ST.E.64 desc[UR52][R10.64], R102 ;  /* 0x000000660a00a985 */ /* 0x0005e2000c101b34 */
[----:B------:R-:W-:Y:S01]  /*1bdd0*/  ISETP.GE.AND P2, PT, R15, UR4, PT ;  /* 0x000000040f007c0c */ /* 0x000fe2000bf46270 */
[----:B------:R-:W-:Y:S01]  /*1bde0*/  VIADD R20, R142, 0x40 ;  /* 0x000000408e147836 */ /* 0x000fe20000000000 */
[----:B------:R-:W-:Y:S01]  /*1bdf0*/  SHF.R.S32.HI R26, RZ, 0x1f, R26 ;  /* 0x0000001fff1a7819 */ /* 0x000fe2000001141a */
[----:B------:R3:W-:Y:S01]  /*1be00*/  @!P3 ST.E.64 desc[UR52][R12.64], R106 ;  /* 0x0000006a0c00b985 */ /* 0x0007e2000c101b34 */
[----:B0-----:R-:W-:-:S02]  /*1be10*/  @!P1 LEA R6, P5, R21, R14, 0x2 ;  /* 0x0000000e15069211 */ /* 0x001fc400078a10ff */
[-C--:B------:R-:W-:Y:S02]  /*1be20*/  @!P0 LEA R4, P4, R0, R14.reuse, 0x2 ;  /* 0x0000000e00048211 */ /* 0x080fe400078810ff */
[----:B------:R-:W-:Y:S02]  /*1be30*/  SHF.R.S32.HI R25, RZ, 0x1f, R25 ;  /* 0x0000001fff197819 */ /* 0x000fe40000011419 */
[-C--:B------:R-:W-:Y:S01]  /*1be40*/  @!P1 LEA.HI.X R7, R21, R3.reuse, R26, 0x2, P5 ;  /* 0x0000000315079211 */ /* 0x080fe200028f141a */
[----:B------:R-:W-:Y:S01]  /*1be50*/  VIADD R21, R142, 0x38 ;  /* 0x000000388e157836 */ /* 0x000fe20000000000 */
[----:B------:R-:W-:Y:S01]  /*1be60*/  @!P0 LEA.HI.X R5, R0, R3, R25, 0x2, P4 ;  /* 0x0000000300058211 */ /* 0x000fe200020f1419 */
[----:B------:R-:W-:Y:S01]  /*1be70*/  VIADD R25, R142, 0x48 ;  /* 0x000000488e197836 */ /* 0x000fe20000000000 */
[----:B------:R-:W-:Y:S01]  /*1be80*/  ISETP.GE.AND P4, PT, R20, UR4, PT ;  /* 0x0000000414007c0c */ /* 0x000fe2000bf86270 */
[C---:B------:R-:W-:Y:S01]  /*1be90*/  VIADD R0, R142.reuse, 0x50 ;  /* 0x000000508e007836 */ /* 0x040fe20000000000 */
[----:B------:R-:W-:Y:S01]  /*1bea0*/  SHF.R.S32.HI R21, RZ, 0x1f, R21 ;  /* 0x0000001fff157819 */ /* 0x000fe20000011415 */
[----:B------:R0:W-:Y:S01]  /*1beb0*/  @!P0 ST.E.64 desc[UR52][R4.64], R110 ;  /* 0x0000006e04008985 */ /* 0x0001e2000c101b34 */
[----:B-1----:R-:W-:Y:S01]  /*1bec0*/  @!P2 LEA R8, P5, R15, R14, 0x2 ;  /* 0x0000000e0f08a211 */ /* 0x002fe200078a10ff */
[----:B------:R-:W-:Y:S01]  /*1bed0*/  VIADD R26, R142, 0x48 ;  /* 0x000000488e1a7836 */ /* 0x000fe20000000000 */
[----:B------:R-:W-:Y:S01]  /*1bee0*/  ISETP.GE.AND P3, PT, R25, UR4, PT ;  /* 0x0000000419007c0c */ /* 0x000fe2000bf66270 */
[----:B------:R0:W-:Y:S01]  /*1bef0*/  @!P1 ST.E.64 desc[UR52][R6.64], R114 ;  /* 0x0000007206009985 */ /* 0x0001e2000c101b34 */
[----:B------:R-:W-:-:S02]  /*1bf00*/  ISETP.GE.AND P0, PT, R0, UR4, PT ;  /* 0x0000000400007c0c */ /* 0x000fc4000bf06270 */
[----:B------:R-:W-:Y:S01]  /*1bf10*/  @!P2 LEA.HI.X R9, R15, R3, R21, 0x2, P5 ;  /* 0x000000030f09a211 */ /* 0x000fe200028f1415 */
[C---:B------:R-:W-:Y:S01]  /*1bf20*/  VIADD R21, R142.reuse, 0x40 ;  /* 0x000000408e157836 */ /* 0x040fe20000000000 */
[----:B------:R-:W-:Y:S01]  /*1bf30*/  SHF.R.S32.HI R26, RZ, 0x1f, R26 ;  /* 0x0000001fff1a7819 */ /* 0x000fe2000001141a */
[----:B------:R-:W-:Y:S01]  /*1bf40*/  VIADD R15, R142, 0x50 ;  /* 0x000000508e0f7836 */ /* 0x000fe20000000000 */
[-C--:B--2---:R-:W-:Y:S01]  /*1bf50*/  @!P4 LEA R10, P1, R20, R14.reuse, 0x2 ;  /* 0x0000000e140ac211 */ /* 0x084fe200078210ff */
[----:B------:R0:W-:Y:S01]  /*1bf60*/  @!P2 ST.E.64 desc[UR52][R8.64], R118 ;  /* 0x000000760800a985 */ /* 0x0001e2000c101b34 */
[----:B------:R-:W-:Y:S02]  /*1bf70*/  SHF.R.S32.HI R21, RZ, 0x1f, R21 ;  /* 0x0000001fff157819 */ /* 0x000fe40000011415 */
[----:B------:R-:W-:Y:S02]  /*1bf80*/  SHF.R.S32.HI R15, RZ, 0x1f, R15 ;  /* 0x0000001fff0f7819 */ /* 0x000fe4000001140f */
[----:B---3--:R-:W-:-:S02]  /*1bf90*/  @!P3 LEA R12, P5, R25, R14, 0x2 ;  /* 0x0000000e190cb211 */ /* 0x008fc400078a10ff */
[-C--:B------:R-:W-:Y:S02]  /*1bfa0*/  @!P4 LEA.HI.X R11, R20, R3.reuse, R21, 0x2, P1 ;  /* 0x00000003140bc211 */ /* 0x080fe400008f1415 */
[----:B------:R-:W-:Y:S02]  /*1bfb0*/  @!P0 LEA R20, P1, R0, R14, 0x2 ;  /* 0x0000000e00148211 */ /* 0x000fe400078210ff */
[-C--:B------:R-:W-:Y:S01]  /*1bfc0*/  @!P3 LEA.HI.X R13, R25, R3.reuse, R26, 0x2, P5 ;  /* 0x00000003190db211 */ /* 0x080fe200028f141a */
[----:B------:R-:W-:Y:S01]  /*1bfd0*/  VIADD R25, R142, 0x58 ;  /* 0x000000588e197836 */ /* 0x000fe20000000000 */
[----:B------:R-:W-:Y:S01]  /*1bfe0*/  @!P0 LEA.HI.X R21, R0, R3, R15, 0x2, P1 ;  /* 0x0000000300158211 */ /* 0x000fe200008f140f */
[----:B------:R0:W-:Y:S04]  /*1bff0*/  @!P4 ST.E.64 desc[UR52][R10.64], R122 ;  /* 0x0000007a0a00c985 */ /* 0x0001e8000c101b34 */
[----:B------:R0:W-:Y:S04]  /*1c000*/  @!P3 ST.E.64 desc[UR52][R12.64], R126 ;  /* 0x0000007e0c00b985 */ /* 0x0001e8000c101b34 */
[----:B------:R0:W-:Y:S01]  /*1c010*/  @!P0 ST.E.64 desc[UR52][R20.64], R130 ;  /* 0x0000008214008985 */ /* 0x0001e2000c101b34 */
[----:B------:R-:W-:-:S13]  /*1c020*/  ISETP.GE.AND P0, PT, R25, UR4, PT ;  /* 0x0000000419007c0c */ /* 0x000fda000bf06270 */
[----:B0-----:R-:W-:Y:S05]  /*1c030*/  @P0 BRA `(.L_x_11593) ;  /* 0x0000000800e40947 */ /* 0x001fea0003800000 */
[----:B------:R-:W-:Y:S02]  /*1c040*/  LEA R14, P0, R25, R14, 0x2 ;  /* 0x0000000e190e7211 */ /* 0x000fe400078010ff */
[----:B------:R-:W-:-:S04]  /*1c050*/  SHF.R.S32.HI R0, RZ, 0x1f, R25 ;  /* 0x0000001fff007819 */ /* 0x000fc80000011419 */
[----:B------:R-:W-:-:S05]  /*1c060*/  LEA.HI.X R15, R25, R3, R0, 0x2, P0 ;  /* 0x00000003190f7211 */ /* 0x000fca00000f1400 */
[----:B------:R0:W-:Y:S01]  /*1c070*/  ST.E.64 desc[UR52][R14.64], R134 ;  /* 0x000000860e007985 */ /* 0x0001e2000c101b34 */
[----:B------:R-:W-:Y:S05]  /*1c080*/  BRA `(.L_x_11593) ;  /* 0x0000000800d07947 */ /* 0x000fea0003800000 */
.L_x_11586:
        /* <DEDUP_REMOVED lines=10> */
[----:B------:R-:W2:Y:S01]  /*1c130*/  @P1 LDC.64 R6, c[0x0][0xc08] ;  /* 0x00030200ff061b82 */ /* 0x000ea20000000a00 */
[----:B------:R-:W-:Y:S02]  /*1c140*/  ULDC UR4, c[0x0][0xa88] ;  /* 0x0002a20000047ab9 */ /* 0x000fe40000000800 */
[----:B------:R-:W-:Y:S01]  /*1c150*/  IMAD.U32 R20, RZ, RZ, UR4 ;  /* 0x00000004ff147e24 */ /* 0x000fe2000f8e00ff */
[----:B------:R-:W0:Y:S01]  /*1c160*/  S2R R9, SR_TID.X ;  /* 0x0000000000097919 */ /* 0x000e220000002100 */
[----:B---3--:R-:W-:-:S04]  /*1c170*/  IMAD.WIDE R4, R0, 0x4, R4 ;  /* 0x0000000400047825 */ /* 0x008fc800078e0204 */
[----:B--2---:R-:W-:Y:S01]  /*1c180*/  @P1 IMAD.WIDE R6, R0, 0x4, R6 ;  /* 0x0000000400061825 */ /* 0x004fe200078e0206 */
        /* <DEDUP_REMOVED lines=11> */
[----:B--2---:R-:W2:Y:S04]  /*1c240*/  LDG.E R7, desc[UR52][R4.64] ;  /* 0x0000003404077981 */ /* 0x004ea8000c1e1900 */
[----:B-----5:R-:W2:Y:S02]  /*1c250*/  LDG.E R20, desc[UR52][R4.64+0x4] ;  /* 0x0000043404147981 */ /* 0x020ea4000c1e1900 */
[----:B--2---:R-:W-:-:S07]  /*1c260*/  IMAD.IADD R20, R20, 0x1, -R7 ;  /* 0x0000000114147824 */ /* 0x004fce00078e0a07 */
.L_x_11598:
[----:B------:R-:W-:Y:S01]  /*1c270*/  BSSY B1, `(.L_x_11599) ;  /* 0x0000037000017945 */ /* 0x000fe20003800000 */
[----:B------:R-:W-:Y:S02]  /*1c280*/  SEL R29, R0, RZ, !P0 ;  /* 0x000000ff001d7207 */ /* 0x000fe40004000000 */
[----:B------:R-:W-:Y:S02]  /*1c290*/  SEL R28, R28, RZ, !P0 ;  /* 0x000000ff1c1c7207 */ /* 0x000fe40004000000 */
[----:B-----5:R-:W-:Y:S01]  /*1c2a0*/  SHF.R.S32.HI R26, RZ, 0x1f, R3 ;  /* 0x0000001fff1a7819 */ /* 0x020fe20000011403 */
[----:B------:R-:W-:Y:S06]  /*1c2b0*/  @P3 BRA `(.L_x_11600) ;  /* 0x0000000000c83947 */ /* 0x000fec0003800000 */
[----:B--2---:R-:W2:Y:S01]  /*1c2c0*/  LDL R4, [R1+0x30] ;  /* 0x0000300001047983 */ /* 0x004ea20000100800 */
[----:B------:R-:W0:Y:S02]  /*1c2d0*/  LDC R37, c[0x0][0xbe8] ;  /* 0x0002fa00ff257b82 */ /* 0x000e240000000800 */
[----:B0-----:R-:W-:Y:S01]  /*1c2e0*/  IMAD R0, R20, R37, RZ ;  /* 0x0000002514007224 */ /* 0x001fe200078e02ff */
[----:B--2---:R-:W-:-:S04]  /*1c2f0*/  IADD3 R31, R4, -0x80, R9 ;  /* 0xffffff80041f7810 */ /* 0x004fc80007ffe009 */
[----:B------:R-:W-:-:S13]  /*1c300*/  ISETP.GE.AND P0, PT, R31, R0, PT ;  /* 0x000000001f00720c */ /* 0x000fda0003f06270 */
[----:B------:R-:W-:Y:S05]  /*1c310*/  @P0 BRA `(.L_x_11600) ;  /* 0x0000000000b00947 */ /* 0x000fea0003800000 */
[----:B-1----:R-:W2:Y:S01]  /*1c320*/  LDL.LU R32, [R1+0x7c] ;  /* 0x00007c0001207983 */ /* 0x002ea20000300800 */
        /* <DEDUP_REMOVED lines=43> */
.L_x_11600:
[----:B------:R-:W-:Y:S05]  /*1c5e0*/  BSYNC B1 ;  /* 0x0000000000017941 */ /* 0x000fea0003800000 */
.L_x_11599:
[----:B------:R-:W-:Y:S05]  /*1c5f0*/  @P2 BRA `(.L_x_11593) ;  /* 0x0000000400742947 */ /* 0x000fea0003800000 */
[----:B------:R-:W3:Y:S01]  /*1c600*/  LDL R27, [R1+0x30] ;  /* 0x00003000011b7983 */ /* 0x000ee20000100800 */
[----:B------:R-:W4:Y:S01]  /*1c610*/  LDC R21, c[0x0][0xbe8] ;  /* 0x0002fa00ff157b82 */ /* 0x000f220000000800 */
[----:B0-2---:R-:W-:Y:S01]  /*1c620*/  SHF.R.S32.HI R5, RZ, 0x1f, R30 ;  /* 0x0000001fff057819 */ /* 0x005fe2000001141e */
        /* <DEDUP_REMOVED lines=14> */
[----:B----4-:R-:W-:-:S03]  /*1c710*/  ISETP.NE.AND P0, PT, R21, 0x1, PT ;  /* 0x000000011500780c */ /* 0x010fc60003f05270 */
[----:B------:R-:W-:Y:S01]  /*1c720*/  IMAD R5, R141, UR5, R5 ;  /* 0x000000058d057c24 */ /* 0x000fe2000f8e0205 */
[----:B------:R-:W-:Y:S01]  /*1c730*/  ULDC.64 UR4, c[0x0][0xae0] ;  /* 0x0002b80000047ab9 */ /* 0x000fe20000000a00 */
[C---:B------:R-:W-:Y:S02]  /*1c740*/  IMAD R7, R29.reuse, UR7, R6 ;  /* 0x000000071d077c24 */ /* 0x040fe4000f8e0206 */
[----:B------:R-:W-:-:S04]  /*1c750*/  IMAD.WIDE.U32 R4, R29, UR6, R4 ;  /* 0x000000061d047c25 */ /* 0x000fc8000f8e0004 */
[----:B------:R-:W-:Y:S02]  /*1c760*/  IMAD.IADD R5, R5, 0x1, R7 ;  /* 0x0000000105057824 */ /* 0x000fe400078e0207 */
[----:B------:R-:W0:Y:S08]  /*1c770*/  @P0 LDC R8, c[0x0][0xbec] ;  /* 0x0002fb00ff080b82 */ /* 0x000e300000000800 */
[----:B------:R-:W2:Y:S01]  /*1c780*/  @P0 LDC R11, c[0x0][0xbf0] ;  /* 0x0002fc00ff0b0b82 */ /* 0x000ea20000000800 */
[----:B---3--:R-:W-:-:S04]  /*1c790*/  IMAD.IADD R9, R27, 0x1, R0 ;  /* 0x000000011b097824 */ /* 0x008fc800078e0200 */
[----:B0-----:R-:W-:-:S04]  /*1c7a0*/  @P0 IMAD.HI.U32 R0, R9, R8, RZ ;  /* 0x0000000809000227 */ /* 0x001fc800078e00ff */
[----:B------:R-:W-:Y:S01]  /*1c7b0*/  IMAD.MOV.U32 R3, RZ, RZ, R9 ;  /* 0x000000ffff037224 */ /* 0x000fe200078e0009 */
[----:B--2---:R-:W-:-:S04]  /*1c7c0*/  @P0 SHF.R.U32.HI R3, RZ, R11, R0 ;  /* 0x0000000bff030219 */ /* 0x004fc80000011600 */
        /* <DEDUP_REMOVED lines=25> */
.L_x_11797:
[----:B------:R-:W-:Y:S01]  /*1c960*/  IMAD R21, R20, R21, RZ ;  /* 0x0000001514157224 */ /* 0x000fe200078e02ff */
[----:B------:R-:W-:Y:S01]  /*1c970*/  BSSY B1, `(.L_x_11602) ;  /* 0x0000011000017945 */ /* 0x000fe20003800000 */
[----:B------:R-:W-:-:S05]  /*1c980*/  IMAD.IADD R6, R10, 0x1, R27 ;  /* 0x000000010a067824 */ /* 0x000fca00078e021b */
        /* <DEDUP_REMOVED lines=15> */
.L_x_11603:
[----:B------:R-:W-:Y:S05]  /*1ca80*/  BSYNC B1 ;  /* 0x0000000000017941 */ /* 0x000fea0003800000 */
.L_x_11602:
[----:B------:R-:W-:-:S03]  /*1ca90*/  UMOV UR4, 0xffffffff ;  /* 0xffffffff00047882 */ /* 0x000fc60000000000 */
[----:B------:R-:W-:Y:S05]  /*1caa0*/  BRA.DIV UR4, `(.L_x_11604) ;  /* 0x0000009204f87947 */ /* 0x000fea000b800000 */
[----:B--2---:R2:W0:Y:S04]  /*1cab0*/  SHFL.IDX PT, R3, R4, 0x1, 0x1c1f ;  /* 0x003c1f0004037f89 */ /* 0x00442800000e0000 */
[----:B---34-:R2:W3:Y:S02]  /*1cac0*/  SHFL.IDX PT, R14, R0, 0x1, 0x1c1f ;  /* 0x003c1f00000e7f89 */ /* 0x0184e400000e0000 */
.L_x_11801:
        /* <DEDUP_REMOVED lines=16> */
.L_x_11593:
[----:B------:R-:W-:Y:S05]  /*1cbd0*/  BSYNC B0 ;  /* 0x0000000000007941 */ /* 0x000fea0003800000 */
.L_x_11585:
[----:B------:R-:W-:Y:S02]  /*1cbe0*/  ULDC UR4, c[0x0][0xc3c] ;  /* 0x00030f0000047ab9 */ /* 0x000fe40000000800 */
[----:B-1----:R-:W-:-:S13]  /*1cbf0*/  ISETP.GE.AND P0, PT, R35, UR4, PT ;  /* 0x0000000423007c0c */ /* 0x002fda000bf06270 */
[----:B------:R-:W-:Y:S05]  /*1cc00*/  @!P0 BRA `(.L_x_11605) ;  /* 0xfffffe4800408947 */ /* 0x000fea000383ffff */
[----:B------:R-:W-:Y:S05]  /*1cc10*/  BRA `(.L_x_11378) ;  /* 0x0000008000687947 */ /* 0x000fea0003800000 */
.L_x_11376:
        /* <DEDUP_REMOVED lines=16> */
.L_x_11606:
        /* <DEDUP_REMOVED lines=44> */
.L_x_11610:
        /* <DEDUP_REMOVED lines=37> */
.L_x_11608:
        /* <DEDUP_REMOVED lines=13> */
.L_x_11611:
[----:B-1----:R-:W-:Y:S02]  /*1d300*/  IMAD R24, R24, UR5, R5 ;  /* 0x0000000518187c24 */ /* 0x002fe4000f8e0205 */
[----:B------:R-:W-:-:S03]  /*1d310*/  VIADD R27, R27, UR4 ;  /* 0x000000041b1b7c36 */ /* 0x000fc60008000000 */
[----:B------:R-:W-:Y:S01]  /*1d320*/  IADD3 R4, -R24, UR6, RZ ;  /* 0x0000000618047c10 */ /* 0x000fe2000fffe1ff */
[----:B------:R-:W-:Y:S06]  /*1d330*/  @!P1 BRA `(.L_x_11612) ;  /* 0x0000000000e89947 */ /* 0x000fec0003800000 */
[----:B--2---:R-:W-:Y:S02]  /*1d340*/  IABS R7, R25 ;  /* 0x0000001900077213 */ /* 0x004fe40000000000 */
[----:B------:R-:W-:Y:S02]  /*1d350*/  IABS R5, R6 ;  /* 0x0000000600057213 */ /* 0x000fe40000000000 */
[----:B------:R-:W1:Y:S08]  /*1d360*/  I2F.RP R8, R7 ;  /* 0x0000000700087306 */ /* 0x000e700000209400 */
[----:B-1----:R-:W0:Y:S02]  /*1d370*/  MUFU.RCP R8, R8 ;  /* 0x0000000800087308 */ /* 0x002e240000001000 */
[----:B0-----:R-:W-:Y:S01]  /*1d380*/  VIADD R2, R8, 0xffffffe ;  /* 0x0ffffffe08027836 */ /* 0x001fe20000000000 */
[----:B------:R-:W-:-:S05]  /*1d390*/  IABS R8, R4 ;  /* 0x0000000400087213 */ /* 0x000fca0000000000 */
[----:B------:R0:W1:Y:S02]  /*1d3a0*/  F2I.FTZ.U32.TRUNC.NTZ R3, R2 ;  /* 0x0000000200037305 */ /* 0x000064000021f000 */
[----:B0-----:R-:W-:Y:S02]  /*1d3b0*/  IMAD.MOV.U32 R2, RZ, RZ, RZ ;  /* 0x000000ffff027224 */ /* 0x001fe400078e00ff */
[----:B-1----:R-:W-:-:S04]  /*1d3c0*/  IMAD.MOV R10, RZ, RZ, -R3 ;  /* 0x000000ffff0a7224 */ /* 0x002fc800078e0a03 */
[----:B------:R-:W-:Y:S01]  /*1d3d0*/  IMAD R9, R10, R7, RZ ;  /* 0x000000070a097224 */ /* 0x000fe200078e02ff */
[----:B------:R-:W-:-:S03]  /*1d3e0*/  IABS R10, R25 ;  /* 0x00000019000a7213 */ /* 0x000fc60000000000 */
[----:B------:R-:W-:Y:S02]  /*1d3f0*/  IMAD.HI.U32 R3, R3, R9, R2 ;  /* 0x0000000903037227 */ /* 0x000fe400078e0002 */
[----:B------:R-:W0:Y:S02]  /*1d400*/  I2F.RP R9, R5 ;  /* 0x0000000500097306 */ /* 0x000e240000209400 */
[----:B------:R-:W-:Y:S01]  /*1d410*/  IMAD.MOV R11, RZ, RZ, -R10 ;  /* 0x000000ffff0b7224 */ /* 0x000fe200078e0a0a */
[----:B------:R-:W-:Y:S01]  /*1d420*/  IABS R10, R6 ;  /* 0x00000006000a7213 */ /* 0x000fe20000000000 */
[----:B------:R-:W-:-:S04]  /*1d430*/  IMAD.HI.U32 R2, R3, R8, RZ ;  /* 0x0000000803027227 */ /* 0x000fc800078e00ff */
[----:B------:R-:W-:Y:S02]  /*1d440*/  IMAD R8, R2, R11, R8 ;  /* 0x0000000b02087224 */ /* 0x000fe400078e0208 */
[----:B------:R-:W-:-:S03]  /*1d450*/  IMAD.MOV R10, RZ, RZ, -R10 ;  /* 0x000000ffff0a7224 */ /* 0x000fc600078e0a0a */
[----:B------:R-:W-:Y:S01]  /*1d460*/  ISETP.GT.U32.AND P1, PT, R7, R8, PT ;  /* 0x000000080700720c */ /* 0x000fe20003f24070 */
[----:B0-----:R-:W0:-:S12]  /*1d470*/  MUFU.RCP R9, R9 ;  /* 0x0000000900097308 */ /* 0x001e180000001000 */
[----:B------:R-:W-:Y:S02]  /*1d480*/  @!P1 IMAD.IADD R8, R8, 0x1, -R7 ;  /* 0x0000000108089824 */ /* 0x000fe400078e0a07 */
[----:B------:R-:W-:Y:S01]  /*1d490*/  @!P1 VIADD R2, R2, 0x1 ;  /* 0x0000000102029836 */ /* 0x000fe20000000000 */
[----:B------:R-:W-:Y:S02]  /*1d4a0*/  ISETP.NE.AND P1, PT, R25, RZ, PT ;  /* 0x000000ff1900720c */ /* 0x000fe40003f25270 */
[----:B------:R-:W-:Y:S01]  /*1d4b0*/  ISETP.GE.U32.AND P0, PT, R8, R7, PT ;  /* 0x000000070800720c */ /* 0x000fe20003f06070 */
[----:B0-----:R-:W-:Y:S01]  /*1d4c0*/  VIADD R3, R9, 0xffffffe ;  /* 0x0ffffffe09037836 */ /* 0x001fe20000000000 */
[----:B------:R-:W-:-:S04]  /*1d4d0*/  LOP3.LUT R7, R4, R25, RZ, 0x3c, !PT ;  /* 0x0000001904077212 */ /* 0x000fc800078e3cff */
[----:B------:R-:W-:Y:S01]  /*1d4e0*/  ISETP.GE.AND P2, PT, R7, RZ, PT ;  /* 0x000000ff0700720c */ /* 0x000fe20003f46270 */
[----:B------:R-:W0:Y:S06]  /*1d4f0*/  F2I.FTZ.U32.TRUNC.NTZ R3, R3 ;  /* 0x0000000300037305 */ /* 0x000e2c000021f000 */
[----:B------:R-:W-:-:S04]  /*1d500*/  @P0 VIADD R2, R2, 0x1 ;  /* 0x0000000102020836 */ /* 0x000fc80000000000 */
[----:B------:R-:W-:-:S04]  /*1d510*/  IMAD.MOV.U32 R9, RZ, RZ, R2 ;  /* 0x000000ffff097224 */ /* 0x000fc800078e0002 */
[----:B------:R-:W-:Y:S01]  /*1d520*/  @!P2 IMAD.MOV R9, RZ, RZ, -R9 ;  /* 0x000000ffff09a224 */ /* 0x000fe200078e0a09 */
[----:B------:R-:W-:Y:S01]  /*1d530*/  @!P1 LOP3.LUT R9, RZ, R25, RZ, 0x33, !PT ;  /* 0x00000019ff099212 */ /* 0x000fe200078e33ff */
[----:B0-----:R-:W-:-:S03]  /*1d540*/  IMAD.MOV R2, RZ, RZ, -R3 ;  /* 0x000000ffff027224 */ /* 0x001fc600078e0a03 */
[----:B------:R-:W-:Y:S01]  /*1d550*/  IABS R8, R9 ;  /* 0x0000000900087213 */ /* 0x000fe20000000000 */
[----:B------:R-:W-:Y:S02]  /*1d560*/  IMAD R7, R2, R5, RZ ;  /* 0x0000000502077224 */ /* 0x000fe400078e02ff */
[----:B------:R-:W-:-:S04]  /*1d570*/  IMAD.MOV.U32 R2, RZ, RZ, RZ ;  /* 0x000000ffff027224 */ /* 0x000fc800078e00ff */
        /* <DEDUP_REMOVED lines=22> */
.L_x_11612:
        /* <DEDUP_REMOVED lines=15> */
[----:B------:R-:W-:Y:S02]  /*1d7d0*/  IMAD.MOV.U32 R9, RZ, RZ, R11 ;  /* 0x000000ffff097224 */ /* 0x000fe400078e000b */
        /* <DEDUP_REMOVED lines=19> */
[----:B------:R-:W-:-:S02]  /*1d910*/  IABS R10, R4 ;  /* 0x00000004000a7213 */ /* 0x000fc40000000000 */
[----:B------:R-:W-:Y:S01]  /*1d920*/  IABS R8, R6 ;  /* 0x0000000600087213 */ /* 0x000fe20000000000 */
[----:B------:R-:W-:Y:S01]  /*1d930*/  IMAD.MOV R26, RZ, RZ, -R6 ;  /* 0x000000ffff1a7224 */ /* 0x000fe200078e0a06 */
[----:B------:R-:W-:Y:S02]  /*1d940*/  IADD3 R7, R7, 0x1000000, R4 ;  /* 0x0100000007077810 */ /* 0x000fe40007ffe004 */
[----:B------:R-:W0:Y:S08]  /*1d950*/  I2F.RP R9, R8 ;  /* 0x0000000800097306 */ /* 0x000e300000209400 */
[----:B0-----:R-:W0:Y:S02]  /*1d960*/  MUFU.RCP R9, R9 ;  /* 0x0000000900097308 */ /* 0x001e240000001000 */
[----:B0-----:R-:W-:-:S06]  /*1d970*/  VIADD R3, R9, 0xffffffe ;  /* 0x0ffffffe09037836 */ /* 0x001fcc0000000000 */
[----:B------:R-:W0:Y:S02]  /*1d980*/  F2I.FTZ.U32.TRUNC.NTZ R3, R3 ;  /* 0x0000000300037305 */ /* 0x000e24000021f000 */
[----:B0-----:R-:W-:-:S04]  /*1d990*/  IMAD.MOV R11, RZ, RZ, -R3 ;  /* 0x000000ffff0b7224 */ /* 0x001fc800078e0a03 */
[----:B------:R-:W-:Y:S01]  /*1d9a0*/  IMAD R5, R11, R8, RZ ;  /* 0x000000080b057224 */ /* 0x000fe200078e02ff */
[----:B------:R-:W-:-:S03]  /*1d9b0*/  IABS R11, R6 ;  /* 0x00000006000b7213 */ /* 0x000fc60000000000 */
        /* <DEDUP_REMOVED lines=16> */
.L_x_11613:
[----:B------:R-:W-:-:S05]  /*1dac0*/  LOP3.LUT R2, RZ, R2, RZ, 0x33, !PT ;  /* 0x00000002ff027212 */ /* 0x000fca00078e33ff */
[----:B------:R-:W-:Y:S01]  /*1dad0*/  IMAD.IADD R25, R25, 0x1, R2 ;  /* 0x0000000119197824 */ /* 0x000fe200078e0202 */
[----:B------:R-:W-:Y:S06]  /*1dae0*/  BRA `(.L_x_11614) ;  /* 0x00000000000c7947 */ /* 0x000fec0003800000 */
.L_x_11609:
[----:B------:R-:W-:Y:S02]  /*1daf0*/  IMAD.MOV.U32 R25, RZ, RZ, RZ ;  /* 0x000000ffff197224 */ /* 0x000fe400078e00ff */
[----:B------:R-:W-:Y:S02]  /*1db00*/  IMAD.U32 R24, RZ, RZ, UR6 ;  /* 0x00000006ff187e24 */ /* 0x000fe4000f8e00ff */
[----:B------:R-:W-:-:S07]  /*1db10*/  IMAD.MOV.U32 R26, RZ, RZ, RZ ;  /* 0x000000ffff1a7224 */ /* 0x000fce00078e00ff */
.L_x_11614:
[----:B------:R-:W-:-:S13]  /*1db20*/  ISETP.NE.AND P0, PT, R0, RZ, PT ;  /* 0x000000ff0000720c */ /* 0x000fda0003f05270 */
[----:B------:R-:W0:Y:S01]  /*1db30*/  @!P0 S2R R3, SR_CgaCtaId ;  /* 0x0000000000038919 */ /* 0x000e220000008800 */
[----:B------:R-:W-:-:S04]  /*1db40*/  @!P0 MOV R0, 0x400 ;  /* 0x0000040000008802 */ /* 0x000fc80000000f00 */
[----:B0-----:R-:W-:-:S05]  /*1db50*/  @!P0 LEA R0, R3, R0, 0x18 ;  /* 0x0000000003008211 */ /* 0x001fca00078ec0ff */
[----:B------:R0:W-:Y:S01]  /*1db60*/  @!P0 STS.128 [R0+0x2d8d0], R24 ;  /* 0x02d8d01800008388 */ /* 0x0001e20000000c00 */
[----:B------:R-:W-:Y:S06]  /*1db70*/  BAR.ARV 0x5, 0x200 ;  /* 0x0148000000007b1d */ /* 0x000fec0000002000 */
.L_x_11607:
        /* <DEDUP_REMOVED lines=28> */
[----:B------:R-:W-:Y:S01]  /*1dd40*/  SHF.R.U32.HI R3, RZ, 0x2, R6 ;  /* 0x00000002ff037819 */ /* 0x000fe20000011606 */
[----:B------:R-:W-:-:S02]  /*1dd50*/  IMAD.MOV.U32 R6, RZ, RZ, 0x1 ;  /* 0x00000001ff067424 */ /* 0x000fc400078e00ff */
[----:B------:R-:W-:Y:S01]  /*1dd60*/  STL [R1+0x10], R5 ;  /* 0x0000100501007387 */ /* 0x000fe20000100800 */
[----:B------:R-:W-:-:S03]  /*1dd70*/  LOP3.LUT R2, R2, 0x60, RZ, 0xc0, !PT ;  /* 0x0000006002027812 */ /* 0x000fc600078ec0ff */
[----:B------:R-:W-:Y:S04]  /*1dd80*/  STL [R1+0x48], RZ ;  /* 0x000048ff01007387 */ /* 0x000fe80000100800 */
[----:B------:R0:W-:Y:S04]  /*1dd90*/  STL [R1+0x4], R4 ;  /* 0x0000040401007387 */ /* 0x0001e80000100800 */
[----:B------:R1:W-:Y:S01]  /*1dda0*/  STL [R1], R6 ;  /* 0x0000000601007387 */ /* 0x0003e20000100800 */
[----:B0-----:R-:W-:Y:S02]  /*1ddb0*/  LOP3.LUT R4, R3, R2, RZ, 0xfc, !PT ;  /* 0x0000000203047212 */ /* 0x001fe400078efcff */
[----:B------:R-:W-:-:S02]  /*1ddc0*/  LOP3.LUT R3, R0, 0x20, RZ, 0xfc, !PT ;  /* 0x0000002000037812 */ /* 0x000fc400078efcff */
[----:B------:R-:W-:Y:S01]  /*1ddd0*/  LOP3.LUT R2, R0, 0x40, RZ, 0xfc, !PT ;  /* 0x0000004000027812 */ /* 0x000fe200078efcff */
[----:B------:R-:W-:-:S05]  /*1dde0*/  IMAD R0, R5, 0x2, R18 ;  /* 0x0000000205007824 */ /* 0x000fca00078e0212 */
[----:B------:R1:W-:Y:S02]  /*1ddf0*/  STL [R1+0x30], R0 ;  /* 0x0000300001007387 */ /* 0x0003e40000100800 */
.L_x_11736:
[----:B------:R-:W-:Y:S05]  /*1de00*/  YIELD ;  /* 0x0000000000007946 */ /* 0x000fea0003800000 */
[----:B------:R-:W-:Y:S01]  /*1de10*/  ULDC.64 UR4, c[0x0][0xa28] ;  /* 0x00028a0000047ab9 */ /* 0x000fe20000000a00 */
[----:B------:R-:W-:Y:S01]  /*1de20*/  IMAD.MOV.U32 R11, RZ, RZ, RZ ;  /* 0x000000ffff0b7224 */ /* 0x000fe200078e00ff */
[----:B------:R-:W-:Y:S01]  /*1de30*/  ISETP.NE.U32.AND P0, PT, RZ, UR4, PT ;  /* 0x00000004ff007c0c */ /* 0x000fe2000bf05070 */
[----:B01----:R-:W0:Y:S01]  /*1de40*/  LDC.64 R6, c[0x0][0xa00] ;  /* 0x00028000ff067b82 */ /* 0x003e220000000a00 */
[----:B------:R-:W-:Y:S01]  /*1de50*/  IMAD.MOV.U32 R0, RZ, RZ, RZ ;  /* 0x000000ffff007224 */ /* 0x000fe200078e00ff */
[----:B------:R-:W-:Y:S01]  /*1de60*/  ULDC.64 UR6, c[0x0][0xa10] ;  /* 0x0002840000067ab9 */ /* 0x000fe20000000a00 */
[----:B------:R-:W-:Y:S01]  /*1de70*/  ISETP.NE.AND.EX P0, PT, RZ, UR5, PT, P0 ;  /* 0x00000005ff007c0c */ /* 0x000fe2000bf05300 */
[----:B------:R-:W-:-:S12]  /*1de80*/  ULDC.64 UR4, c[0x0][0xa18] ;  /* 0x0002860000047ab9 */ /* 0x000fd80000000a00 */
[----:B------:R-:W1:Y:S02]  /*1de90*/  @P0 LDC.64 R2, c[0x0][0xa28] ;  /* 0x00028a00ff020b82 */ /* 0x000e640000000a00 */
[----:B-1----:R-:W-:-:S05]  /*1dea0*/  @P0 IMAD.WIDE R2, R27, 0x4, R2 ;  /* 0x000000041b020825 */ /* 0x002fca00078e0202 */
[----:B--2---:R1:W2:Y:S01]  /*1deb0*/  @P0 LDG.E R11, desc[UR52][R2.64] ;  /* 0x00000034020b0981 */ /* 0x0042a2000c1e1900 */
[----:B------:R-:W-:Y:S01]  /*1dec0*/  ISETP.NE.U32.AND P0, PT, RZ, UR4, PT ;  /* 0x00000004ff007c0c */ /* 0x000fe2000bf05070 */
[----:B0-----:R-:W-:Y:S01]  /*1ded0*/  IMAD.WIDE R6, R27, 0x4, R6 ;  /* 0x000000041b067825 */ /* 0x001fe200078e0206 */
[----:B------:R-:W-:Y:S02]  /*1dee0*/  ISETP.NE.U32.AND P1, PT, RZ, UR6, PT ;  /* 0x00000006ff007c0c */ /* 0x000fe4000bf25070 */
[----:B------:R-:W-:Y:S01]  /*1def0*/  ISETP.NE.AND.EX P2, PT, RZ, UR5, PT, P0 ;  /* 0x00000005ff007c0c */ /* 0x000fe2000bf45300 */
[----:B------:R-:W-:Y:S01]  /*1df00*/  ULDC.64 UR4, c[0x0][0xa00] ;  /* 0x0002800000047ab9 */ /* 0x000fe20000000a00 */
[----:B------:R-:W-:Y:S01]  /*1df10*/  ISETP.NE.AND.EX P1, PT, RZ, UR7, PT, P1 ;  /* 0x00000007ff007c0c */ /* 0x000fe2000bf25310 */
[----:B------:R-:W-:Y:S01]  /*1df20*/  IMAD.MOV.U32 R4, RZ, RZ, RZ ;  /* 0x000000ffff047224 */ /* 0x000fe200078e00ff */
[----:B------:R-:W-:Y:S01]  /*1df30*/  ISETP.NE.U32.AND P0, PT, RZ, UR4, PT ;  /* 0x00000004ff007c0c */ /* 0x000fe2000bf05070 */
[----:B-1----:R-:W0:Y:S03]  /*1df40*/  LDC.64 R2, c[0x0][0xa10] ;  /* 0x00028400ff027b82 */ /* 0x002e260000000a00 */
[----:B------:R-:W-:-:S05]  /*1df50*/  ISETP.NE.AND.EX P0, PT, RZ, UR5, PT, P0 ;  /* 0x00000005ff007c0c */ /* 0x000fca000bf05300 */
[----:B------:R-:W1:Y:S08]  /*1df60*/  @P2 LDC.64 R8, c[0x0][0xa18] ;  /* 0x00028600ff082b82 */ /* 0x000e700000000a00 */
[----:B---3--:R-:W3:Y:S01]  /*1df70*/  @P0 LDG.E R0, desc[UR52][R6.64] ;  /* 0x0000003406000981 */ /* 0x008ee2000c1e1900 */
[----:B------:R-:W-:Y:S01]  /*1df80*/  ULDC UR4, c[0x0][0x288] ;  /* 0x0000a20000047ab9 */ /* 0x000fe20000000800 */
[----:B0-----:R-:W-:-:S05]  /*1df90*/  IMAD.WIDE R2, R27, 0x4, R2 ;  /* 0x000000041b027825 */ /* 0x001fca00078e0202 */
[----:B-----5:R-:W5:Y:S01]  /*1dfa0*/  @P1 LDG.E R4, desc[UR52][R2.64] ;  /* 0x0000003402041981 */ /* 0x020f62000c1e1900 */
[----:B-1----:R-:W-:-:S03]  /*1dfb0*/  @P2 IMAD.WIDE R8, R27, 0x4, R8 ;  /* 0x000000041b082825 */ /* 0x002fc600078e0208 */
[----:B---3--:R0:W-:Y:S02]  /*1dfc0*/  STL [R1+0x34], R0 ;  /* 0x0000340001007387 */ /* 0x0081e40000100800 */
[----:B0-----:R-:W-:Y:S01]  /*1dfd0*/  IMAD.U32 R0, RZ, RZ, UR4 ;  /* 0x00000004ff007e24 */ /* 0x001fe2000f8e00ff */
[----:B------:R-:W-:-:S05]  /*1dfe0*/  ULDC.64 UR4, c[0x0][0x418] ;  /* 0x0001060000047ab9 */ /* 0x000fca0000000a00 */
        /* <DEDUP_REMOVED lines=11> */
[----:B--2---:R0:W-:Y:S01]  /*1e0a0*/  STL [R1+0x28], R11 ;  /* 0x0000280b01007387 */ /* 0x0041e20000100800 */
[----:B------:R-:W-:Y:S01]  /*1e0b0*/  IMAD.MOV.U32 R12, RZ, RZ, R0 ;  /* 0x000000ffff0c7224 */ /* 0x000fe200078e0000 */
[----:B------:R-:W-:Y:S06]  /*1e0c0*/  @P2 BRA `(.L_x_11616) ;  /* 0x0000000000142947 */ /* 0x000fec0003800000 */
[----:B------:R-:W-:Y:S05]  /*1e0d0*/  @!P0 BRA `(.L_x_11616) ;  /* 0x0000000000108947 */ /* 0x000fea0003800000 */
[----:B0-----:R-:W2:Y:S04]  /*1e0e0*/  LDG.E R0, desc[UR52][R6.64] ;  /* 0x0000003406007981 */ /* 0x001ea8000c1e1900 */
[----:B------:R-:W2:Y:S02]  /*1e0f0*/  LDG.E R6, desc[UR52][R6.64+0x4] ;  /* 0x0000043406067981 */ /* 0x000ea4000c1e1900 */
[----:B--2---:R-:W-:-:S05]  /*1e100*/  IMAD.IADD R12, R6, 0x1, -R0 ;  /* 0x00000001060c7824 */ /* 0x004fca00078e0a00 */
[----:B------:R1:W-:Y:S02]  /*1e110*/  STL [R1+0x8], R12 ;  /* 0x0000080c01007387 */ /* 0x0003e40000100800 */
.L_x_11616:
[----:B------:R-:W-:Y:S01]  /*1e120*/  ULDC.64 UR4, c[0x0][0xa20] ;  /* 0x0002880000047ab9 */ /* 0x000fe20000000a00 */
[C---:B------:R-:W-:Y:S02]  /*1e130*/  LOP3.LUT R10, R26.reuse, 0xff000000, RZ, 0xc0, !PT ;  /* 0xff0000001a0a7812 */ /* 0x040fe400078ec0ff */
[----:B------:R-:W-:Y:S02]  /*1e140*/  ISETP.NE.U32.AND P0, PT, RZ, UR4, PT ;  /* 0x00000004ff007c0c */ /* 0x000fe4000bf05070 */
[----:B------:R-:W-:Y:S02]  /*1e150*/  SHF.R.U32.HI R10, RZ, 0x8, R10 ;  /* 0x00000008ff0a7819 */ /* 0x000fe4000001160a */
[----:B------:R-:W-:Y:S02]  /*1e160*/  ISETP.NE.AND.EX P0, PT, RZ, UR5, PT, P0 ;  /* 0x00000005ff007c0c */ /* 0x000fe4000bf05300 */
[C---:B0-----:R-:W-:Y:S02]  /*1e170*/  LOP3.LUT R0, R26.reuse, 0xff0000, RZ, 0xc0, !PT ;  /* 0x00ff00001a007812 */ /* 0x041fe400078ec0ff */
[----:B------:R-:W-:-:S02]  /*1e180*/  LOP3.LUT R17, R26, 0xffff, RZ, 0xc0, !PT ;  /* 0x0000ffff1a117812 */ /* 0x000fc400078ec0ff */
[----:B------:R-:W-:-:S07]  /*1e190*/  LEA.HI R10, R0, R10, RZ, 0x10 ;  /* 0x0000000a000a7211 */ /* 0x000fce00078f80ff */
[----:B------:R-:W-:Y:S05]  /*1e1a0*/  @!P0 BRA `(.L_x_11617) ;  /* 0x0000000000108947 */ /* 0x000fea0003800000 */
[----:B------:R-:W0:Y:S02]  /*1e1b0*/  LDC.64 R6, c[0x0][0xa20] ;  /* 0x00028800ff067b82 */ /* 0x000e240000000a00 */
[----:B0-----:R-:W-:-:S05]  /*1e1c0*/  IMAD.WIDE R6, R27, 0x4, R6 ;  /* 0x000000041b067825 */ /* 0x001fca00078e0206 */
[----:B------:R0:W5:Y:S01]  /*1e1d0*/  LDG.E R5, desc[UR52][R6.64] ;  /* 0x0000003406057981 */ /* 0x000162000c1e1900 */
[----:B------:R-:W-:Y:S05]  /*1e1e0*/  BRA `(.L_x_11618) ;  /* 0x0000000000247947 */ /* 0x000fea0003800000 */
.L_x_11617:
        /* <DEDUP_REMOVED lines=9> */
.L_x_11618:
[----:B------:R-:W2:Y:S04]  /*1e280*/  @P1 LDG.E R0, desc[UR52][R2.64] ;  /* 0x0000003402001981 */ /* 0x000ea8000c1e1900 */
[----:B0-----:R0:W2:Y:S01]  /*1e290*/  @P1 LDG.E R6, desc[UR52][R2.64+0x4] ;  /* 0x0000043402061981 */ /* 0x0010a2000c1e1900 */
[----:B------:R-:W-:Y:S02]  /*1e2a0*/  IMAD R25, R25, 0xc0, RZ ;  /* 0x000000c019197824 */ /* 0x000fe400078e02ff */
[----:B-----5:R-:W-:Y:S01]  /*1e2b0*/  IMAD.IADD R5, R5, 0x1, -R11 ;  /* 0x0000000105057824 */ /* 0x020fe200078e0a0b */
[----:B0-----:R-:W0:Y:S02]  /*1e2c0*/  LDC R2, c[0x0][0x448] ;  /* 0x00011200ff027b82 */ /* 0x001e240000000800 */
[----:B0-----:R-:W-:-:S13]  /*1e2d0*/  ISETP.NE.AND P2, PT, R2, 0x1, PT ;  /* 0x000000010200780c */ /* 0x001fda0003f45270 */
[----:B------:R-:W0:Y:S08]  /*1e2e0*/  @P2 LDC R3, c[0x0][0x44c] ;  /* 0x00011300ff032b82 */ /* 0x000e300000000800 */
[----:B------:R-:W3:Y:S01]  /*1e2f0*/  @P2 LDC R2, c[0x0][0x450] ;  /* 0x00011400ff022b82 */ /* 0x000ee20000000800 */
[----:B--2---:R-:W-:Y:S02]  /*1e300*/  @P1 IMAD.IADD R8, R6, 0x1, -R0 ;  /* 0x0000000106081824 */ /* 0x004fe400078e0a00 */
[----:B------:R-:W-:-:S02]  /*1e310*/  VIADD R0, R25, 0xbf ;  /* 0x000000bf19007836 */ /* 0x000fc40000000000 */
[----:B------:R-:W-:Y:S02]  /*1e320*/  IMAD.IADD R11, R5, 0x1, R8 ;  /* 0x00000001050b7824 */ /* 0x000fe400078e0208 */
[----:B0-----:R-:W-:-:S03]  /*1e330*/  @P2 IMAD.HI.U32 R3, R0, R3, RZ ;  /* 0x0000000300032227 */ /* 0x001fc600078e00ff */
[----:B------:R0:W-:Y:S01]  /*1e340*/  STL [R1+0x18], R11 ;  /* 0x0000180b01007387 */ /* 0x0001e20000100800 */
[C---:B------:R-:W-:Y:S01]  /*1e350*/  VIADD R22, R11.reuse, 0x7f ;  /* 0x0000007f0b167836 */ /* 0x040fe20000000000 */
[----:B---3--:R-:W-:Y:S02]  /*1e360*/  @P2 SHF.R.U32.HI R0, RZ, R2, R3 ;  /* 0x00000002ff002219 */ /* 0x008fe40000011603 */
[----:B------:R-:W-:Y:S02]  /*1e370*/  IADD3 R21, R11, 0x1, -R12 ;  /* 0x000000010b157810 */ /* 0x000fe40007ffe80c */
[----:B------:R-:W-:-:S03]  /*1e380*/  SHF.R.S32.HI R2, RZ, 0x1f, R22 ;  /* 0x0000001fff027819 */ /* 0x000fc60000011416 */
[----:B------:R-:W-:Y:S01]  /*1e390*/  IMAD.IADD R0, R21, 0x1, R0 ;  /* 0x0000000115007824 */ /* 0x000fe200078e0200 */
[----:B------:R-:W-:Y:S02]  /*1e3a0*/  LEA.HI R22, R2, R22, RZ, 0x7 ;  /* 0x0000001602167211 */ /* 0x000fe400078f38ff */
[----:B------:R-:W2:Y:S02]  /*1e3b0*/  LDC.64 R2, c[0x0][0x9e0] ;  /* 0x00027800ff027b82 */ /* 0x000ea40000000a00 */
[----:B------:R-:W-:Y:S02]  /*1e3c0*/  SHF.R.S32.HI R22, RZ, 0x7, R22 ;  /* 0x00000007ff167819 */ /* 0x000fe40000011416 */
[----:B--2---:R-:W-:Y:S01]  /*1e3d0*/  ISETP.GE.AND P3, PT, R3, 0x1, PT ;  /* 0x000000010300780c */ /* 0x004fe20003f66270 */
[----:B------:R-:W-:-:S12]  /*1e3e0*/  IMAD.IADD R2, R0, 0x1, R2 ;  /* 0x0000000100027824 */ /* 0x000fd800078e0202 */
[----:B0-----:R-:W-:Y:S05]  /*1e3f0*/  @!P3 BRA `(.L_x_11619) ;  /* 0x000000000048b947 */ /* 0x001fea0003800000 */
        /* <DEDUP_REMOVED lines=11> */
.L_x_11621:
[----:B------:R-:W-:-:S13]  /*1e4b0*/  ISETP.NE.AND P0, PT, R3, 0x1, PT ;  /* 0x000000010300780c */ /* 0x000fda0003f05270 */
[----:B------:R-:W0:Y:S02]  /*1e4c0*/  @P0 LDC.64 R6, c[0x0][0x9e8] ;  /* 0x00027a00ff060b82 */ /* 0x000e240000000a00 */
[----:B0-----:R-:W-:-:S05]  /*1e4d0*/  @P0 IMAD.HI.U32 R6, R9, R6, RZ ;  /* 0x0000000609060227 */ /* 0x001fca00078e00ff */
[----:B------:R-:W-:-:S07]  /*1e4e0*/  @P0 SHF.R.U32.HI R9, RZ, R7, R6 ;  /* 0x00000007ff090219 */ /* 0x000fce0000011606 */
.L_x_11622:
[----:B------:R-:W-:Y:S05]  /*1e4f0*/  BSYNC B0 ;  /* 0x0000000000007941 */ /* 0x000fea0003800000 */
.L_x_11620:
[----:B------:R-:W-:-:S05]  /*1e500*/  IMAD R9, R9, R3, R3 ;  /* 0x0000000309097224 */ /* 0x000fca00078e0203 */
[----:B------:R-:W-:-:S07]  /*1e510*/  VIMNMX R2, R2, R9, PT ;  /* 0x0000000902027248 */ /* 0x000fce0003fe0100 */
.L_x_11619:
[----:B------:R-:W0:Y:S01]  /*1e520*/  @P2 LDC R6, c[0x0][0x44c] ;  /* 0x00011300ff062b82 */ /* 0x000e220000000800 */
[----:B------:R-:W-:Y:S01]  /*1e530*/  VIADD R2, R2, 0x7f ;  /* 0x0000007f02027836 */ /* 0x000fe20000000000 */
[----:B------:R-:W-:Y:S01]  /*1e540*/  ULDC UR4, c[0x0][0x9dc] ;  /* 0x0002770000047ab9 */ /* 0x000fe20000000800 */
[----:B------:R-:W-:Y:S02]  /*1e550*/  IMAD.MOV.U32 R0, RZ, RZ, R25 ;  /* 0x000000ffff007224 */ /* 0x000fe400078e0019 */
[----:B------:R-:W-:-:S03]  /*1e560*/  IMAD.IADD R20, R11, 0x1, -R12 ;  /* 0x000000010b147824 */ /* 0x000fc600078e0a0c */
[----:B------:R-:W2:Y:S01]  /*1e570*/  @P2 LDC R7, c[0x0][0x450] ;  /* 0x00011400ff072b82 */ /* 0x000ea20000000800 */
[----:B0-----:R-:W-:-:S05]  /*1e580*/  @P2 IMAD.HI.U32 R6, R25, R6, RZ ;  /* 0x0000000619062227 */ /* 0x001fca00078e00ff */
[----:B--2---:R-:W-:Y:S02]  /*1e590*/  @P2 SHF.R.U32.HI R0, RZ, R7, R6 ;  /* 0x00000007ff002219 */ /* 0x004fe40000011606 */
[----:B------:R-:W-:-:S04]  /*1e5a0*/  SHF.R.S32.HI R6, RZ, 0x1f, R2 ;  /* 0x0000001fff067819 */ /* 0x000fc80000011402 */
[----:B------:R-:W-:Y:S01]  /*1e5b0*/  LEA.HI R6, R6, R2, RZ, 0x7 ;  /* 0x0000000206067211 */ /* 0x000fe200078f38ff */
[----:B------:R-:W-:-:S03]  /*1e5c0*/  IMAD.IADD R2, R20, 0x1, R0 ;  /* 0x0000000114027824 */ /* 0x000fc600078e0200 */
[----:B------:R-:W-:Y:S01]  /*1e5d0*/  SHF.R.S32.HI R9, RZ, 0x7, R6 ;  /* 0x00000007ff097819 */ /* 0x000fe20000011406 */
[----:B------:R-:W-:-:S03]  /*1e5e0*/  VIADD R0, R2, -UR4 ;  /* 0x8000000402007c36 */ /* 0x000fc60008000000 */
        /* <DEDUP_REMOVED lines=12> */
.L_x_11625:
[----:B------:R-:W-:-:S13]  /*1e6b0*/  ISETP.NE.AND P0, PT, R3, 0x1, PT ;  /* 0x000000010300780c */ /* 0x000fda0003f05270 */
[----:B------:R-:W0:Y:S02]  /*1e6c0*/  @P0 LDC.64 R6, c[0x0][0x9e8] ;  /* 0x00027a00ff060b82 */ /* 0x000e240000000a00 */
[----:B0-----:R-:W-:-:S05]  /*1e6d0*/  @P0 IMAD.HI.U32 R6, R2, R6, RZ ;  /* 0x0000000602060227 */ /* 0x001fca00078e00ff */
[----:B------:R-:W-:-:S07]  /*1e6e0*/  @P0 SHF.R.U32.HI R2, RZ, R7, R6 ;  /* 0x00000007ff020219 */ /* 0x000fce0000011606 */
.L_x_11626:
[----:B------:R-:W-:Y:S05]  /*1e6f0*/  BSYNC B0 ;  /* 0x0000000000007941 */ /* 0x000fea0003800000 */
.L_x_11624:
[----:B------:R-:W-:-:S05]  /*1e700*/  IMAD R2, R2, R3, RZ ;  /* 0x0000000302027224 */ /* 0x000fca00078e02ff */
[----:B------:R-:W-:-:S07]  /*1e710*/  VIMNMX R0, R0, R2, !PT ;  /* 0x0000000200007248 */ /* 0x000fce0007fe0100 */
.L_x_11623:
        /* <DEDUP_REMOVED lines=40> */
.L_x_11628:
[----:B------:R-:W-:Y:S05]  /*1e9a0*/  BSYNC B0 ;  /* 0x0000000000007941 */ /* 0x000fea0003800000 */
.L_x_11627:
        /* <DEDUP_REMOVED lines=24> */
.L_x_11804:
[----:B--2---:R-:W-:Y:S02]  /*1eb30*/  ISETP.NE.AND P0, PT, R14, RZ, PT ;  /* 0x000000ff0e00720c */ /* 0x004fe40003f05270 */
[----:B------:R-:W-:-:S11]  /*1eb40*/  PLOP3.LUT P6, PT, PT, PT, PT, 0x8, 0x0 ;  /* 0x000000000000781c */ /* 0x000fd60003fce170 */
[----:B------:R-:W-:Y:S05]  /*1eb50*/  @P0 BRA `(.L_x_11632) ;  /* 0x00000000000c0947 */ /* 0x000fea0003800000 */
[----:B------:R-:W-:-:S03]  /*1eb60*/  UMOV UR4, 0xffffffff ;  /* 0xffffffff00047882 */ /* 0x000fc60000000000 */
[----:B------:R-:W-:Y:S05]  /*1eb70*/  BRA.DIV UR4, `(.L_x_11633) ;  /* 0x0000007604407947 */ /* 0x000fea000b800000 */
[----:B------:R-:W-:-:S13]  /*1eb80*/  ELECT P6, URZ, PT ;  /* 0x00000000003f782f */ /* 0x000fda00038c0000 */
.L_x_11632:
        /* <DEDUP_REMOVED lines=9> */
.L_x_11807:
[----:B------:R-:W-:Y:S05]  /*1ec20*/  BSYNC B1 ;  /* 0x0000000000017941 */ /* 0x000fea0003800000 */
.L_x_11634:
[----:B------:R-:W-:Y:S04]  /*1ec30*/  BSSY B1, `(.L_x_11636) ;  /* 0x000008c000017945 */ /* 0x000fe80003800000 */
[----:B------:R-:W-:Y:S05]  /*1ec40*/  @!P6 BRA `(.L_x_11637) ;  /* 0x000000080028e947 */ /* 0x000fea0003800000 */
[----:B------:R-:W2:Y:S01]  /*1ec50*/  LDL R8, [R1+0x4] ;  /* 0x0000040001087983 */ /* 0x000ea20000100800 */
[----:B------:R-:W-:Y:S01]  /*1ec60*/  IMAD R10, R29, 0x8, R18 ;  /* 0x000000081d0a7824 */ /* 0x000fe200078e0212 */
[----:B------:R-:W3:Y:S01]  /*1ec70*/  S2R R7, SR_TID.X ;  /* 0x0000000000077919 */ /* 0x000ee20000002100 */
[----:B------:R-:W-:Y:S01]  /*1ec80*/  BSSY B2, `(.L_x_11638) ;  /* 0x0000006000027945 */ /* 0x000fe20003800000 */
[----:B---3--:R-:W-:-:S04]  /*1ec90*/  LOP3.LUT R7, R7, 0x7f, RZ, 0xc0, !PT ;  /* 0x0000007f07077812 */ /* 0x008fc800078ec0ff */
[----:B------:R-:W-:Y:S02]  /*1eca0*/  ISETP.NE.AND P1, PT, R7, RZ, PT ;  /* 0x000000ff0700720c */ /* 0x000fe40003f25270 */
[----:B--2---:R-:W-:-:S04]  /*1ecb0*/  SHF.L.U32 R9, R8, 0x1f, RZ ;  /* 0x0000001f08097819 */ /* 0x004fc800000006ff */
[----:B------:R-:W2:Y:S02]  /*1ecc0*/  SYNCS.PHASECHK.TRANS64.TRYWAIT P0, [R10+URZ+0x2d8a0], R9 ;  /* 0x02d8a0090a0075a7 */ /* 0x000ea4000800017f */
[----:B--2---:R-:W-:Y:S05]  /*1ecd0*/  @!P0 BRA `(.L_x_11639) ;  /* 0x00000074001c8947 */ /* 0x004fea0003800000 */
.L_x_11808:
[----:B------:R-:W-:Y:S05]  /*1ece0*/  BSYNC B2 ;  /* 0x0000000000027941 */ /* 0x000fea0003800000 */
.L_x_11638:
[----:B------:R-:W-:Y:S04]  /*1ecf0*/  BSSY B2, `(.L_x_11640) ;  /* 0x0000009000027945 */ /* 0x000fe80003800000 */
[----:B------:R-:W-:Y:S05]  /*1ed00*/  @P1 BRA `(.L_x_11641) ;  /* 0x00000000001c1947 */ /* 0x000fea0003800000 */
[----:B0-----:R-:W0:Y:S02]  /*1ed10*/  S2R R6, SR_TID.X ;  /* 0x0000000000067919 */ /* 0x001e240000002100 */
[----:B0-----:R-:W-:Y:S01]  /*1ed20*/  LOP3.LUT R7, R6, 0x1f, RZ, 0xc0, !PT ;  /* 0x0000001f06077812 */ /* 0x001fe200078ec0ff */
[----:B------:R-:W-:-:S03]  /*1ed30*/  IMAD.MOV.U32 R6, RZ, RZ, 0x6000 ;  /* 0x00006000ff067424 */ /* 0x000fc600078e00ff */
[----:B------:R-:W-:Y:S01]  /*1ed40*/  ISETP.NE.AND P0, PT, R7, RZ, PT ;  /* 0x000000ff0700720c */ /* 0x000fe20003f05270 */
[----:B------:R3:W-:-:S12]  /*1ed50*/  SYNCS.ARRIVE.TRANS64 RZ, [R10+URZ+0x2d890], R6 ;  /* 0x02d890060aff79a7 */ /* 0x0007d8000800003f */
[----:B---3--:R-:W-:Y:S05]  /*1ed60*/  @!P0 BRA `(.L_x_11641) ;  /* 0x0000000000048947 */ /* 0x008fea0003800000 */
[----:B------:R-:W-:Y:S01]  /*1ed70*/  BPT.TRAP 0x1 ;  /* 0x000000040000795c */ /* 0x000fe20000300000 */
.L_x_11641:
[----:B------:R-:W-:Y:S05]  /*1ed80*/  BSYNC B2 ;  /* 0x0000000000027941 */ /* 0x000fea0003800000 */
.L_x_11640:
        /* <DEDUP_REMOVED lines=12> */
.L_x_11642:
        /* <DEDUP_REMOVED lines=16> */
.L_x_11643:
        /* <DEDUP_REMOVED lines=16> */
.L_x_11644:
        /* <DEDUP_REMOVED lines=13> */
.L_x_11809:
[----:B------:R-:W-:Y:S05]  /*1f120*/  BSYNC B2 ;  /* 0x0000000000027941 */ /* 0x000fea0003800000 */
.L_x_11645:
[----:B------:R-:W-:Y:S01]  /*1f130*/  BSSY B2, `(.L_x_11647) ;  /* 0x000000b000027945 */ /* 0x000fe20003800000 */
[----:B-1----:R-:W-:Y:S02]  /*1f140*/  IMAD.MOV.U32 R12, RZ, RZ, 0x0 ;  /* 0x00000000ff0c7424 */ /* 0x002fe400078e00ff */
[----:B------:R-:W-:Y:S01]  /*1f150*/  IMAD.MOV.U32 R13, RZ, RZ, 0x12f00000 ;  /* 0x12f00000ff0d7424 */ /* 0x000fe200078e00ff */
[----:B------:R-:W-:Y:S06]  /*1f160*/  @P1 BRA `(.L_x_11648) ;  /* 0x00000000001c1947 */ /* 0x000fec0003800000 */
[----:B------:R-:W1:Y:S02]  /*1f170*/  S2R R6, SR_TID.X ;  /* 0x0000000000067919 */ /* 0x000e640000002100 */
[----:B-1----:R-:W-:Y:S01]  /*1f180*/  LOP3.LUT R11, R6, 0x1f, RZ, 0xc0, !PT ;  /* 0x0000001f060b7812 */ /* 0x002fe200078ec0ff */
[----:B------:R-:W-:-:S03]  /*1f190*/  IMAD.MOV.U32 R6, RZ, RZ, 0x6000 ;  /* 0x00006000ff067424 */ /* 0x000fc600078e00ff */
[----:B------:R-:W-:Y:S01]  /*1f1a0*/  ISETP.NE.AND P0, PT, R11, RZ, PT ;  /* 0x000000ff0b00720c */ /* 0x000fe20003f05270 */
[----:B------:R1:W-:-:S12]  /*1f1b0*/  SYNCS.ARRIVE.TRANS64 RZ, [R10+URZ+0x2d8b0], R6 ;  /* 0x02d8b0060aff79a7 */ /* 0x0003d8000800003f */
[----:B-1----:R-:W-:Y:S05]  /*1f1c0*/  @!P0 BRA `(.L_x_11648) ;  /* 0x0000000000048947 */ /* 0x002fea0003800000 */
[----:B------:R-:W-:Y:S01]  /*1f1d0*/  BPT.TRAP 0x1 ;  /* 0x000000040000795c */ /* 0x000fe20000300000 */
.L_x_11648:
[----:B------:R-:W-:Y:S05]  /*1f1e0*/  BSYNC B2 ;  /* 0x0000000000027941 */ /* 0x000fea0003800000 */
.L_x_11647:
[----:B------:R-:W-:Y:S01]  /*1f1f0*/  R2UR UR10, R23 ;  /* 0x00000000170a72ca */ /* 0x000fe200000e0000 */
[----:B------:R-:W-:Y:S01]  /*1f200*/  UIADD3 UR4, UP0, UR40, 0x670, URZ ;  /* 0x0000067028047890 */ /* 0x000fe2000ff1e03f */
[----:B------:R-:W-:Y:S01]  /*1f210*/  R2UR UR6, R12 ;  /* 0x000000000c0672ca */ /* 0x000fe200000e0000 */
[----:B0-2---:R-:W-:Y:S01]  /*1f220*/  VIADD R10, R10, 0x2d8b0 ;  /* 0x0002d8b00a0a7836 */ /* 0x005fe20000000000 */
[----:B------:R-:W-:Y:S01]  /*1f230*/  R2UR UR7, R13 ;  /* 0x000000000d0772ca */ /* 0x000fe200000e0000 */
[----:B------:R-:W-:Y:S01]  /*1f240*/  VIADD R6, R8, 0x400 ;  /* 0x0000040008067836 */ /* 0x000fe20000000000 */
[----:B------:R-:W-:Y:S01]  /*1f250*/  PLOP3.LUT P0, PT, PT, PT, PT, 0x80, 0x0 ;  /* 0x000000000000781c */ /* 0x000fe20003f0f070 */
[----:B------:R-:W-:-:S12]  /*1f260*/  UIADD3.X UR5, URZ, UR41, URZ, UP0, !UPT ;  /* 0x000000293f057290 */ /* 0x000fd800087fe43f */
.L_x_11649:
        /* <DEDUP_REMOVED lines=15> */
.L_x_11650:
        /* <DEDUP_REMOVED lines=15> */
.L_x_11651:
        /* <DEDUP_REMOVED lines=10> */
.L_x_11637:
[----:B------:R-:W-:Y:S05]  /*1f4f0*/  BSYNC B1 ;  /* 0x0000000000017941 */ /* 0x000fea0003800000 */
.L_x_11636:
        /* <DEDUP_REMOVED lines=11> */
.L_x_11668:
[----:B------:R-:W-:Y:S05]  /*1f5b0*/  YIELD ;  /* 0x0000000000007946 */ /* 0x000fea0003800000 */
[----:B------:R-:W-:Y:S04]  /*1f5c0*/  BSSY B1, `(.L_x_11652) ;  /* 0x000008b000017945 */ /* 0x000fe80003800000 */
[----:B--2---:R-:W-:Y:S05]  /*1f5d0*/  @!P6 BRA `(.L_x_11653) ;  /* 0x000000080024e947 */ /* 0x004fea0003800000 */
[----:B0-----:R-:W2:Y:S01]  /*1f5e0*/  LDL R6, [R1+0x4] ;  /* 0x0000040001067983 */ /* 0x001ea20000100800 */
[----:B------:R-:W-:Y:S01]  /*1f5f0*/  IMAD R9, R29, 0x8, R18 ;  /* 0x000000081d097824 */ /* 0x000fe200078e0212 */
[----:B------:R-:W0:Y:S01]  /*1f600*/  S2R R3, SR_TID.X ;  /* 0x0000000000037919 */ /* 0x000e220000002100 */
[----:B------:R-:W-:Y:S01]  /*1f610*/  BSSY B2, `(.L_x_11654) ;  /* 0x0000006000027945 */ /* 0x000fe20003800000 */
[----:B0-----:R-:W-:-:S04]  /*1f620*/  LOP3.LUT R3, R3, 0x7f, RZ, 0xc0, !PT ;  /* 0x0000007f03037812 */ /* 0x001fc800078ec0ff */
[----:B------:R-:W-:Y:S02]  /*1f630*/  ISETP.NE.AND P2, PT, R3, RZ, PT ;  /* 0x000000ff0300720c */ /* 0x000fe40003f45270 */
[----:B--2---:R-:W-:-:S04]  /*1f640*/  SHF.L.U32 R8, R6, 0x1f, RZ ;  /* 0x0000001f06087819 */ /* 0x004fc800000006ff */
[----:B------:R-:W0:Y:S02]  /*1f650*/  SYNCS.PHASECHK.TRANS64.TRYWAIT P1, [R9+URZ+0x2d8a0], R8 ;  /* 0x02d8a008090075a7 */ /* 0x000e24000802017f */
[----:B0-----:R-:W-:Y:S05]  /*1f660*/  @!P1 BRA `(.L_x_11655) ;  /* 0x0000006800e09947 */ /* 0x001fea0003800000 */
.L_x_11810:
[----:B------:R-:W-:Y:S05]  /*1f670*/  BSYNC B2 ;  /* 0x0000000000027941 */ /* 0x000fea0003800000 */
.L_x_11654:
        /* <DEDUP_REMOVED lines=9> */
.L_x_11657:
[----:B------:R-:W-:Y:S05]  /*1f710*/  BSYNC B2 ;  /* 0x0000000000027941 */ /* 0x000fea0003800000 */
.L_x_11656:
        /* <DEDUP_REMOVED lines=11> */
.L_x_11658:
        /* <DEDUP_REMOVED lines=10> */
[----:B------:R-:W-:Y:S01]  /*1f870*/  IMAD.MOV.U32 R23, RZ, RZ, 0x20 ;  /* 0x00000020ff177424 */ /* 0x000fe200078e00ff */
[----:B------:R-:W-:Y:S01]  /*1f880*/  PLOP3.LUT P1, PT, PT, PT, PT, 0x80, 0x0 ;  /* 0x000000000000781c */ /* 0x000fe20003f2f070 */
[----:B------:R-:W-:Y:S01]  /*1f890*/  VIADD R11, R7, 0x17400 ;  /* 0x00017400070b7836 */ /* 0x000fe20000000000 */
[----:B------:R-:W-:Y:S01]  /*1f8a0*/  UMOV UR6, 0x0 ;  /* 0x0000000000067882 */ /* 0x000fe20000000000 */
[----:B------:R-:W-:Y:S01]  /*1f8b0*/  UMOV UR7, 0x12f00000 ;  /* 0x12f0000000077882 */ /* 0x000fe20000000000 */
[----:B------:R-:W-:-:S15]  /*1f8c0*/  R2UR UR10, R23 ;  /* 0x00000000170a72ca */ /* 0x000fde00000e0000 */
.L_x_11659:
        /* <DEDUP_REMOVED lines=16> */
.L_x_11660:
        /* <DEDUP_REMOVED lines=10> */
[----:B------:R-:W2:Y:S01]  /*1fa70*/  SYNCS.PHASECHK.TRANS64.TRYWAIT P1, [R9+URZ+0x2d8c0], R8 ;  /* 0x02d8c008090075a7 */ /* 0x000ea2000802017f */
[----:B------:R-:W-:Y:S04]  /*1fa80*/  BSSY B2, `(.L_x_11661) ;  /* 0x0000002000027945 */ /* 0x000fe80003800000 */
[----:B--2---:R-:W-:Y:S05]  /*1fa90*/  @!P1 BRA `(.L_x_11662) ;  /* 0x0000006400e89947 */ /* 0x004fea0003800000 */
.L_x_11811:
[----:B------:R-:W-:Y:S05]  /*1faa0*/  BSYNC B2 ;  /* 0x0000000000027941 */ /* 0x000fea0003800000 */
.L_x_11661:
        /* <DEDUP_REMOVED lines=11> */
.L_x_11664:
[----:B------:R-:W-:Y:S05]  /*1fb60*/  BSYNC B2 ;  /* 0x0000000000027941 */ /* 0x000fea0003800000 */
.L_x_11663:
        /* <DEDUP_REMOVED lines=8> */
.L_x_11665:
        /* <DEDUP_REMOVED lines=15> */
.L_x_11666:
        /* <DEDUP_REMOVED lines=15> */
.L_x_11667:
        /* <DEDUP_REMOVED lines=10> */
.L_x_11653:
[----:B------:R-:W-:Y:S05]  /*1fe70*/  BSYNC B1 ;  /* 0x0000000000017941 */ /* 0x000fea0003800000 */
.L_x_11652:
        /* <DEDUP_REMOVED lines=10> */
.L_x_11630:
[----:B------:R-:W-:Y:S05]  /*1ff20*/  BSYNC B0 ;  /* 0x0000000000007941 */ /* 0x000fea0003800000 */
.L_x_11629:
[----:B------:R-:W3:Y:S01]  /*1ff30*/  LDC R2, c[0x0][0x448] ;  /* 0x00011200ff027b82 */ /* 0x000ee20000000800 */
[----:B------:R-:W-:Y:S01]  /*1ff40*/  VIADD R3, R25, 0xbf ;  /* 0x000000bf19037836 */ /* 0x000fe20000000000 */
[----:B------:R-:W-:Y:S06]  /*1ff50*/  @!P0 WARPSYNC.ALL ;  /* 0x0000000000008948 */ /* 0x000fec0003800000 */
[----:B------:R-:W-:Y:S01]  /*1ff60*/  @!P0 BAR.SYNC.DEFER_BLOCKING 0xc, 0x200 ;  /* 0x0308000000008b1d */ /* 0x000fe20000010000 */
[----:B---3--:R-:W-:-:S13]  /*1ff70*/  ISETP.NE.AND P1, PT, R2, 0x1, PT ;  /* 0x000000010200780c */ /* 0x008fda0003f25270 */
[----:B------:R-:W3:Y:S08]  /*1ff80*/  @P1 LDC R4, c[0x0][0x44c] ;  /* 0x00011300ff041b82 */ /* 0x000ef00000000800 */
[----:B------:R-:W4:Y:S01]  /*1ff90*/  @P1 LDC R2, c[0x0][0x450] ;  /* 0x00011400ff021b82 */ /* 0x000f220000000800 */
[----:B---3--:R-:W-:-:S05]  /*1ffa0*/  @P1 IMAD.HI.U32 R4, R3, R4, RZ ;  /* 0x0000000403041227 */ /* 0x008fca00078e00ff */
[----:B----4-:R-:W-:-:S05]  /*1ffb0*/  @P1 SHF.R.U32.HI R3, RZ, R2, R4 ;  /* 0x00000002ff031219 */ /* 0x010fca0000011604 */
[----:B------:R-:W-:Y:S02]  /*1ffc0*/  IMAD.IADD R21, R21, 0x1, R3 ;  /* 0x0000000115157824 */ /* 0x000fe400078e0203 */
[----:B------:R-:W3:Y:S02]  /*1ffd0*/  LDC.64 R2, c[0x0][0x9e0] ;  /* 0x00027800ff027b82 */ /* 0x000ee40000000a00 */
[----:B---3--:R-:W-:Y:S01]  /*1ffe0*/  ISETP.GE.AND P2, PT, R3, 0x1, PT ;  /* 0x000000010300780c */ /* 0x008fe20003f46270 */
[----:B------:R-:W-:-:S12]  /*1fff0*/  IMAD.IADD R2, R21, 0x1, R2 ;  /* 0x0000000115027824 */ /* 0x000fd800078e0202 */
[----:B------:R-:W-:Y:S05]  /*20000*/  @!P2 BRA `(.L_x_11669) ;  /* 0x000000000048a947 */ /* 0x000fea0003800000 */
[C---:B------:R-:W-:Y:S01]  /*20010*/  ISETP.GT.AND P0, PT, R21.reuse, RZ, PT ;  /* 0x000000ff1500720c */ /* 0x040fe20003f04270 */
[----:B------:R-:W-:Y:S01]  /*20020*/  BSSY B0, `(.L_x_11670) ;  /* 0x000000e000007945 */ /* 0x000fe20003800000 */
[----:B0-----:R-:W-:-:S11]  /*20030*/  VIADD R6, R21, 0xffffffff ;  /* 0xffffffff15067836 */ /* 0x001fd60000000000 */
        /* <DEDUP_REMOVED lines=8> */
.L_x_11671:
[----:B------:R-:W-:-:S13]  /*200c0*/  ISETP.NE.AND P0, PT, R3, 0x1, PT ;  /* 0x000000010300780c */ /* 0x000fda0003f05270 */
[----:B------:R-:W0:Y:S02]  /*200d0*/  @P0 LDC.64 R4, c[0x0][0x9e8] ;  /* 0x00027a00ff040b82 */ /* 0x000e240000000a00 */
[----:B0-----:R-:W-:-:S05]  /*200e0*/  @P0 IMAD.HI.U32 R4, R6, R4, RZ ;  /* 0x0000000406040227 */ /* 0x001fca00078e00ff */
[----:B------:R-:W-:-:S07]  /*200f0*/  @P0 SHF.R.U32.HI R6, RZ, R5, R4 ;  /* 0x00000005ff060219 */ /* 0x000fce0000011604 */
.L_x_11672:
[----:B------:R-:W-:Y:S05]  /*20100*/  BSYNC B0 ;  /* 0x0000000000007941 */ /* 0x000fea0003800000 */
.L_x_11670:
[----:B------:R-:W-:-:S05]  /*20110*/  IMAD R6, R6, R3, R3 ;  /* 0x0000000306067224 */ /* 0x000fca00078e0203 */
[----:B------:R-:W-:-:S07]  /*20120*/  VIMNMX R2, R2, R6, PT ;  /* 0x0000000602027248 */ /* 0x000fce0003fe0100 */
.L_x_11669:
[----:B------:R-:W-:Y:S01]  /*20130*/  VIADD R2, R2, 0x7f ;  /* 0x0000007f02027836 */ /* 0x000fe20000000000 */
[----:B------:R-:W-:Y:S01]  /*20140*/  ULDC UR4, c[0x0][0x9dc] ;  /* 0x0002770000047ab9 */ /* 0x000fe20000000800 */
[----:B------:R-:W-:-:S03]  /*20150*/  IMAD.MOV.U32 R5, RZ, RZ, R25 ;  /* 0x000000ffff057224 */ /* 0x000fc600078e0019 */
[----:B------:R-:W-:-:S04]  /*20160*/  SHF.R.S32.HI R4, RZ, 0x1f, R2 ;  /* 0x0000001fff047819 */ /* 0x000fc80000011402 */
[----:B------:R-:W-:Y:S02]  /*20170*/  LEA.HI R4, R4, R2, RZ, 0x7 ;  /* 0x0000000204047211 */ /* 0x000fe400078f38ff */
[----:B------:R-:W3:Y:S02]  /*20180*/  @P1 LDC R2, c[0x0][0x450] ;  /* 0x00011400ff021b82 */ /* 0x000ee40000000800 */
[----:B------:R-:W-:-:S04]  /*20190*/  SHF.R.S32.HI R4, RZ, 0x7, R4 ;  /* 0x00000007ff047819 */ /* 0x000fc80000011404 */
[----:B0-----:R-:W-:Y:S02]  /*201a0*/  VIMNMX R6, R22, R4, PT ;  /* 0x0000000416067248 */ /* 0x001fe40003fe0100 */
[----:B------:R-:W0:Y:S02]  /*201b0*/  @P1 LDC R4, c[0x0][0x44c] ;  /* 0x00011300ff041b82 */ /* 0x000e240000000800 */
        /* <DEDUP_REMOVED lines=15> */
.L_x_11675:
[----:B------:R-:W-:-:S13]  /*202b0*/  ISETP.NE.AND P0, PT, R3, 0x1, PT ;  /* 0x000000010300780c */ /* 0x000fda0003f05270 */
[----:B------:R-:W0:Y:S02]  /*202c0*/  @P0 LDC.64 R4, c[0x0][0x9e8] ;  /* 0x00027a00ff040b82 */ /* 0x000e240000000a00 */
[----:B0-----:R-:W-:-:S05]  /*202d0*/  @P0 IMAD.HI.U32 R4, R7, R4, RZ ;  /* 0x0000000407040227 */ /* 0x001fca00078e00ff */
[----:B------:R-:W-:-:S07]  /*202e0*/  @P0 SHF.R.U32.HI R7, RZ, R5, R4 ;  /* 0x00000005ff070219 */ /* 0x000fce0000011604 */
.L_x_11676:
[----:B------:R-:W-:Y:S05]  /*202f0*/  BSYNC B0 ;  /* 0x0000000000007941 */ /* 0x000fea0003800000 */
.L_x_11674:
[----:B------:R-:W-:-:S05]  /*20300*/  IMAD R3, R7, R3, RZ ;  /* 0x0000000307037224 */ /* 0x000fca00078e02ff */
[----:B------:R-:W-:-:S07]  /*20310*/  VIMNMX R2, R2, R3, !PT ;  /* 0x0000000302027248 */ /* 0x000fce0007fe0100 */
.L_x_11673:
[----:B------:R-:W-:Y:S01]  /*20320*/  ISETP.NE.AND P1, PT, R0, RZ, PT ;  /* 0x000000ff0000720c */ /* 0x000fe20003f25270 */
[----:B------:R-:W-:Y:S01]  /*20330*/  BSSY B0, `(.L_x_11677) ;  /* 0x0000024000007945 */ /* 0x000fe20003800000 */
[----:B------:R-:W-:-:S04]  /*20340*/  SHF.R.S32.HI R3, RZ, 0x1f, R2 ;  /* 0x0000001fff037819 */ /* 0x000fc80000011402 */
[----:B------:R-:W-:Y:S01]  /*20350*/  LEA.HI R3, R3, R2, RZ, 0x7 ;  /* 0x0000000203037211 */ /* 0x000fe200078f38ff */
[----:B------:R-:W-:-:S03]  /*20360*/  IMAD.MOV.U32 R2, RZ, RZ, RZ ;  /* 0x000000ffff027224 */ /* 0x000fc600078e00ff */
[----:B------:R-:W-:-:S03]  /*20370*/  SHF.R.S32.HI R3, RZ, 0x7, R3 ;  /* 0x00000007ff037819 */ /* 0x000fc60000011403 */
[----:B------:R-:W0:Y:S01]  /*20380*/  @!P1 LDC R0, c[0x0][0x9f0] ;  /* 0x00027c00ff009b82 */ /* 0x000e220000000800 */
[----:B------:R-:W-:-:S04]  /*20390*/  VIMNMX R4, RZ, R3, !PT ;  /* 0x00000003ff047248 */ /* 0x000fc80007fe0100 */
[----:B------:R-:W-:-:S13]  /*203a0*/  ISETP.GT.AND P0, PT, R6, R4, PT ;  /* 0x000000040600720c */ /* 0x000fda0003f04270 */
[----:B------:R-:W-:Y:S05]  /*203b0*/  @!P0 BRA `(.L_x_11678) ;  /* 0x00000000006c8947 */ /* 0x000fea0003800000 */
[-C--:B0-----:R-:W-:Y:S02]  /*203c0*/  IABS R5, R0.reuse ;  /* 0x0000000000057213 */ /* 0x081fe40000000000 */
[----:B--2---:R-:W-:Y:S02]  /*203d0*/  IABS R8, R0 ;  /* 0x0000000000087213 */ /* 0x004fe40000000000 */
        /* <DEDUP_REMOVED lines=25> */
.L_x_11678:
[----:B------:R-:W-:Y:S05]  /*20570*/  BSYNC B0 ;  /* 0x0000000000007941 */ /* 0x000fea0003800000 */
.L_x_11677:
[-C--:B0-----:R-:W-:Y:S01]  /*20580*/  IMAD R0, R19, R2.reuse, R4 ;  /* 0x0000000213007224 */ /* 0x081fe200078e0204 */
        /* <DEDUP_REMOVED lines=12> */
[----:B------:R-:W3:Y:S01]  /*20650*/  LDC.64 R2, c[0x0][0xc60] ;  /* 0x00031800ff027b82 */ /* 0x000ee20000000a00 */
[----:B------:R-:W0:Y:S02]  /*20660*/  FLO.U32 R0, UR4 ;  /* 0x0000000400007d00 */ /* 0x000e2400080e0000 */
[----:B0-----:R-:W-:-:S06]  /*20670*/  ISETP.EQ.U32.AND P0, PT, R0, R5, PT ;  /* 0x000000050000720c */ /* 0x001fcc0003f02070 */
[----:B------:R-:W3:Y:S07]  /*20680*/  POPC R5, UR4 ;  /* 0x0000000400057d09 */ /* 0x000eee0008000000 */
[----:B---3--:R-:W3:Y:S01]  /*20690*/  @P0 ATOMG.E.ADD.STRONG.GPU PT, R3, desc[UR52][R2.64], R5 ;  /* 0x00000005020309a8 */ /* 0x008ee200081ee1f4 */
[----:B------:R-:W0:Y:S02]  /*206a0*/  S2R R4, SR_LTMASK ;  /* 0x0000000000047919 */ /* 0x000e240000003900 */
[----:B0-----:R-:W-:-:S04]  /*206b0*/  LOP3.LUT R4, R4, UR4, RZ, 0xc0, !PT ;  /* 0x0000000404047c12 */ /* 0x001fc8000f8ec0ff */
[----:B------:R-:W0:Y:S01]  /*206c0*/  POPC R7, R4 ;  /* 0x0000000400077309 */ /* 0x000e220000000000 */
[----:B---3--:R-:W0:Y:S02]  /*206d0*/  SHFL.IDX PT, R0, R3, R0, 0x1f ;  /* 0x00001f0003007589 */ /* 0x008e2400000e0000 */
[----:B0-----:R-:W-:Y:S01]  /*206e0*/  IADD3 R24, R0, UR37, R7 ;  /* 0x0000002500187c10 */ /* 0x001fe2000fffe007 */
[----:B------:R-:W-:Y:S06]  /*206f0*/  BRA `(.L_x_11681) ;  /* 0x0000003000b47947 */ /* 0x000fec0003800000 */
.L_x_11680:
        /* <DEDUP_REMOVED lines=16> */
[----:B-1----:R-:W-:Y:S02]  /*20800*/  IMAD.MOV.U32 R12, RZ, RZ, 0x1 ;  /* 0x00000001ff0c7424 */ /* 0x002fe400078e00ff */
[----:B------:R-:W-:-:S07]  /*20810*/  IMAD.MOV.U32 R13, RZ, RZ, RZ ;  /* 0x000000ffff0d7224 */ /* 0x000fce00078e00ff */
[----:B------:R-:W-:-:S07]  /*20820*/  LEPC R20, `(.L_x_11683) ;  /* 0x000000001014794e */ /* 0x000fce0000000000 */
[----:B0-----:R-:W-:Y:S05]  /*20830*/  CALL.ABS.NOINC R2 ;  /* 0x0000000002007343 */ /* 0x001fea0003c00000 */
.L_x_11683:
[----:B------:R-:W-:Y:S05]  /*20840*/  BSYNC B6 ;  /* 0x0000000000067941 */ /* 0x000fea0003800000 */
.L_x_11682:
        /* <DEDUP_REMOVED lines=15> */
[----:B--2---:R-:W-:Y:S02]  /*20940*/  IMAD.MOV.U32 R8, RZ, RZ, 0x70 ;  /* 0x00000070ff087424 */ /* 0x004fe400078e00ff */
[----:B-1----:R-:W-:Y:S02]  /*20950*/  IMAD.MOV.U32 R12, RZ, RZ, 0x1 ;  /* 0x00000001ff0c7424 */ /* 0x002fe400078e00ff */
[----:B0-----:R-:W-:-:S07]  /*20960*/  IMAD.MOV.U32 R13, RZ, RZ, RZ ;  /* 0x000000ffff0d7224 */ /* 0x001fce00078e00ff */
[----:B------:R-:W-:-:S07]  /*20970*/  LEPC R20, `(.L_x_11686) ;  /* 0x000000001014794e */ /* 0x000fce0000000000 */
[----:B---3--:R-:W-:Y:S05]  /*20980*/  CALL.ABS.NOINC R2 ;  /* 0x0000000002007343 */ /* 0x008fea0003c00000 */
.L_x_11686:
        /* <DEDUP_REMOVED lines=15> */
.L_x_11685:
[----:B------:R-:W-:Y:S05]  /*20a80*/  BSYNC B6 ;  /* 0x0000000000067941 */ /* 0x000fea0003800000 */
.L_x_11684:
[----:B------:R-:W-:Y:S01]  /*20a90*/  ULDC.64 UR4, c[0x0][0x9f8] ;  /* 0x00027e0000047ab9 */ /* 0x000fe20000000a00 */
[----:B------:R-:W3:Y:S01]  /*20aa0*/  LDL R20, [R1+0x18] ;  /* 0x0000180001147983 */ /* 0x000ee20000100800 */
[----:B------:R-:W-:-:S03]  /*20ab0*/  ISETP.NE.U32.AND P0, PT, RZ, UR4, PT ;  /* 0x00000004ff007c0c */ /* 0x000fc6000bf05070 */
[----:B------:R-:W4:Y:S01]  /*20ac0*/  LDL R19, [R1+0x28] ;  /* 0x0000280001137983 */ /* 0x000f220000100800 */
[----:B------:R-:W-:Y:S01]  /*20ad0*/  ISETP.NE.AND.EX P0, PT, RZ, UR5, PT, P0 ;  /* 0x00000005ff007c0c */ /* 0x000fe2000bf05300 */
[----:B------:R-:W-:Y:S01]  /*20ae0*/  IMAD.MOV.U32 R9, RZ, RZ, R27 ;  /* 0x000000ffff097224 */ /* 0x000fe200078e001b */
[----:B------:R-:W0:Y:S01]  /*20af0*/  LDC R5, c[0x0][0x430] ;  /* 0x00010c00ff057b82 */ /* 0x000e220000000800 */
[----:B------:R-:W1:Y:S01]  /*20b00*/  S2R R22, SR_TID.X ;  /* 0x0000000000167919 */ /* 0x000e620000002100 */
[----:B------:R-:W2:Y:S01]  /*20b10*/  S2R R21, SR_TID.X ;  /* 0x0000000000157919 */ /* 0x000ea20000002100 */
[----:B------:R-:W-:Y:S01]  /*20b20*/  VIADD R23, R23, 0xffffffff ;  /* 0xffffffff17177836 */ /* 0x000fe20000000000 */
[----:B------:R-:W-:-:S07]  /*20b30*/  ULDC UR4, c[0x0][0x2f4] ;  /* 0x0000bd0000047ab9 */ /* 0x000fce0000000800 */
[----:B------:R-:W1:Y:S02]  /*20b40*/  @P0 LDC.64 R2, c[0x0][0x9f8] ;  /* 0x00027e00ff020b82 */ /* 0x000e640000000a00 */
[----:B-1----:R-:W-:-:S05]  /*20b50*/  @P0 IMAD.WIDE R2, R27, 0x4, R2 ;  /* 0x000000041b020825 */ /* 0x002fca00078e0202 */
[----:B------:R1:W4:Y:S01]  /*20b60*/  @P0 LDG.E R9, desc[UR52][R2.64] ;  /* 0x0000003402090981 */ /* 0x000322000c1e1900 */
[----:B0-----:R-:W-:Y:S01]  /*20b70*/  ISETP.NE.AND P1, PT, R5, 0x1, PT ;  /* 0x000000010500780c */ /* 0x001fe20003f25270 */
[----:B------:R-:W-:Y:S01]  /*20b80*/  IMAD.SHL.U32 R22, R22, 0x20, RZ ;  /* 0x0000002016167824 */ /* 0x000fe200078e00ff */
[----:B--2---:R-:W-:Y:S01]  /*20b90*/  LOP3.LUT R21, R21, 0x7f, RZ, 0xc0, !PT ;  /* 0x0000007f15157812 */ /* 0x004fe200078ec0ff */
[----:B------:R-:W-:-:S03]  /*20ba0*/  IMAD.SHL.U32 R8, R23, 0x80, RZ ;  /* 0x0000008017087824 */ /* 0x000fc600078e00ff */
[----:B------:R-:W-:Y:S02]  /*20bb0*/  SHF.R.U32.HI R21, RZ, 0x2, R21 ;  /* 0x00000002ff157819 */ /* 0x000fe40000011615 */
[----:B------:R-:W-:-:S04]  /*20bc0*/  LOP3.LUT R22, R22, 0x60, RZ, 0xc0, !PT ;  /* 0x0000006016167812 */ /* 0x000fc800078ec0ff */
[----:B------:R-:W-:Y:S01]  /*20bd0*/  LOP3.LUT R0, R8, R21, R22, 0xfe, !PT ;  /* 0x0000001508007212 */ /* 0x000fe200078efe16 */
[----:B-1----:R-:W0:Y:S08]  /*20be0*/  @P1 LDC R3, c[0x0][0x434] ;  /* 0x00010d00ff031b82 */ /* 0x002e300000000800 */
[----:B------:R-:W1:Y:S01]  /*20bf0*/  @P1 LDC R2, c[0x0][0x438] ;  /* 0x00010e00ff021b82 */ /* 0x000e620000000800 */
[----:B------:R-:W-:Y:S01]  /*20c00*/  LOP3.LUT R16, R16, 0xfffffff7, RZ, 0xc0, !PT ;  /* 0xfffffff710107812 */ /* 0x000fe200078ec0ff */
[----:B------:R-:W-:Y:S01]  /*20c10*/  UMOV UR5, 0xffffffff ;  /* 0xffffffff00057882 */ /* 0x000fe20000000000 */
[C---:B---3--:R-:W-:Y:S01]  /*20c20*/  ISETP.GE.AND P0, PT, R0.reuse, R20, PT ;  /* 0x000000140000720c */ /* 0x048fe20003f06270 */
[----:B----4-:R-:W-:-:S04]  /*20c30*/  IMAD.IADD R0, R0, 0x1, R19 ;  /* 0x0000000100007824 */ /* 0x010fc800078e0213 */
[----:B0-----:R-:W-:-:S04]  /*20c40*/  @P1 IMAD.HI.U32 R3, R0, R3, RZ ;  /* 0x0000000300031227 */ /* 0x001fc800078e00ff */
[----:B------:R-:W-:Y:S01]  /*20c50*/  IMAD.MOV.U32 R6, RZ, RZ, R0 ;  /* 0x000000ffff067224 */ /* 0x000fe200078e0000 */
[----:B-1----:R-:W-:-:S03]  /*20c60*/  @P1 SHF.R.U32.HI R6, RZ, R2, R3 ;  /* 0x00000002ff061219 */ /* 0x002fc60000011603 */
[----:B------:R-:W0:Y:S01]  /*20c70*/  @!P0 LDC.64 R2, c[0x0][0x428] ;  /* 0x00010a00ff028b82 */ /* 0x000e220000000a00 */
[--C-:B------:R-:W-:Y:S01]  /*20c80*/  @!P0 SHF.R.S32.HI R7, RZ, 0x1f, R6.reuse ;  /* 0x0000001fff078819 */ /* 0x100fe20000011406 */
[----:B------:R-:W-:-:S04]  /*20c90*/  IMAD.MOV R4, RZ, RZ, -R6 ;  /* 0x000000ffff047224 */ /* 0x000fc800078e0a06 */
[----:B------:R-:W-:Y:S01]  /*20ca0*/  IMAD R4, R5, R4, R0 ;  /* 0x0000000405047224 */ /* 0x000fe200078e0200 */
[----:B------:R-:W-:Y:S01]  /*20cb0*/  SHF.R.S32.HI R10, RZ, 0x1f, R9 ;  /* 0x0000001fff0a7819 */ /* 0x000fe20000011409 */
[----:B------:R1:W-:Y:S01]  /*20cc0*/  STL [R1+0xc], R9 ;  /* 0x00000c0901007387 */ /* 0x0003e20000100800 */
[----:B0-----:R-:W-:-:S03]  /*20cd0*/  @!P0 IMAD.WIDE.U32 R6, R9, R2, R6 ;  /* 0x0000000209068225 */ /* 0x001fc600078e0006 */
[----:B------:R0:W-:Y:S01]  /*20ce0*/  STL [R1+0x2c], R10 ;  /* 0x00002c0a01007387 */ /* 0x0001e20000100800 */
[----:B------:R-:W-:-:S04]  /*20cf0*/  @!P0 IMAD R0, R10, R2, RZ ;  /* 0x000000020a008224 */ /* 0x000fc800078e02ff */
[----:B------:R-:W-:Y:S02]  /*20d00*/  @!P0 IMAD R0, R9, R3, R0 ;  /* 0x0000000309008224 */ /* 0x000fe400078e0200 */
[----:B-1----:R-:W1:Y:S01]  /*20d10*/  S2R R9, SR_TID.X ;  /* 0x0000000000097919 */ /* 0x002e620000002100 */
[----:B------:R-:W2:Y:S01]  /*20d20*/  @!P0 LDC.64 R2, c[0x0][0x418] ;  /* 0x00010600ff028b82 */ /* 0x000ea20000000a00 */
[----:B------:R-:W-:Y:S02]  /*20d30*/  @!P0 IMAD.IADD R0, R7, 0x1, R0 ;  /* 0x0000000107008824 */ /* 0x000fe400078e0200 */
[----:B------:R-:W-:-:S05]  /*20d40*/  IMAD.U32 R5, RZ, RZ, UR38 ;  /* 0x00000026ff057e24 */ /* 0x000fca000f8e00ff */
[----:B------:R-:W-:Y:S02]  /*20d50*/  ISETP.NE.AND P2, PT, R5, 0x3, PT ;  /* 0x000000030500780c */ /* 0x000fe40003f45270 */
[----:B--2---:R-:W-:-:S04]  /*20d60*/  @!P0 LEA R2, P1, R6, R2, 0x2 ;  /* 0x0000000206028211 */ /* 0x004fc800078210ff */
[----:B------:R-:W-:Y:S01]  /*20d70*/  @!P0 LEA.HI.X R3, R6, R3, R0, 0x2, P1 ;  /* 0x0000000306038211 */ /* 0x000fe200008f1400 */
[----:B------:R-:W-:Y:S02]  /*20d80*/  IMAD.MOV.U32 R0, RZ, RZ, RZ ;  /* 0x000000ffff007224 */ /* 0x000fe400078e00ff */
[----:B-1----:R-:W-:-:S04]  /*20d90*/  IMAD.SHL.U32 R9, R9, 0x8, RZ ;  /* 0x0000000809097824 */ /* 0x002fc800078e00ff */
[----:B------:R1:W5:Y:S01]  /*20da0*/  @!P0 LDG.E R0, desc[UR52][R2.64] ;  /* 0x0000003402008981 */ /* 0x000362000c1e1900 */
[----:B------:R-:W-:Y:S02]  /*20db0*/  LOP3.LUT R9, R9, 0x18, RZ, 0xc0, !PT ;  /* 0x0000001809097812 */ /* 0x000fe400078ec0ff */
[----:B------:R-:W-:Y:S02]  /*20dc0*/  @P2 LOP3.LUT R16, R16, 0x8, RZ, 0xfc, !PT ;  /* 0x0000000810102812 */ /* 0x000fe400078efcff */
[C---:B------:R-:W-:Y:S02]  /*20dd0*/  ISETP.GE.AND P0, PT, R9.reuse, UR4, PT ;  /* 0x0000000409007c0c */ /* 0x040fe4000bf06270 */
[C---:B0-----:R-:W-:Y:S02]  /*20de0*/  LOP3.LUT R10, R9.reuse, 0x20, RZ, 0xfc, !PT ;  /* 0x00000020090a7812 */ /* 0x041fe400078efcff */
[----:B------:R-:W-:Y:S02]  /*20df0*/  LOP3.LUT R16, R16, 0xfffffffb, RZ, 0xc0, !PT ;  /* 0xfffffffb10107812 */ /* 0x000fe400078ec0ff */
[----:B------:R-:W-:-:S02]  /*20e00*/  LOP3.LUT R9, R9, 0x40, RZ, 0xfc, !PT ;  /* 0x0000004009097812 */ /* 0x000fc400078efcff */
[----:B------:R-:W-:-:S05]  /*20e10*/  ISETP.GE.AND P1, PT, R10, UR4, PT ;  /* 0x000000040a007c0c */ /* 0x000fca000bf26270 */
[----:B------:R-:W-:Y:S02]  /*20e20*/  @P0 LOP3.LUT R16, R16, 0x4, RZ, 0xfc, !PT ;  /* 0x0000000410100812 */ /* 0x000fe400078efcff */
[----:B------:R-:W-:Y:S02]  /*20e30*/  ISETP.GE.AND P0, PT, R9, UR4, PT ;  /* 0x0000000409007c0c */ /* 0x000fe4000bf06270 */
[----:B------:R-:W-:-:S04]  /*20e40*/  LOP3.LUT R16, R16, 0xfffffffe, RZ, 0xc0, !PT ;  /* 0xfffffffe10107812 */ /* 0x000fc800078ec0ff */
[----:B------:R-:W-:-:S04]  /*20e50*/  LOP3.LUT R16, R16, 0xfffffffd, RZ, 0xc0, !PT ;  /* 0xfffffffd10107812 */ /* 0x000fc800078ec0ff */
[----:B------:R-:W-:-:S04]  /*20e60*/  @P1 LOP3.LUT R16, R16, 0x2, RZ, 0xfc, !PT ;  /* 0x0000000210101812 */ /* 0x000fc800078efcff */
[----:B------:R-:W-:Y:S01]  /*20e70*/  @P0 LOP3.LUT R16, R16, 0x1, RZ, 0xfc, !PT ;  /* 0x0000000110100812 */ /* 0x000fe200078efcff */
[----:B-1----:R-:W-:Y:S06]  /*20e80*/  BRA.DIV UR5, `(.L_x_11687) ;  /* 0x0000005605007947 */ /* 0x002fec000b800000 */
.L_x_11814:
[----:B------:R-:W-:Y:S05]  /*20e90*/  @!P2 BRA `(.L_x_11688) ;  /* 0x000000000004a947 */ /* 0x000fea0003800000 */
[----:B------:R-:W-:Y:S01]  /*20ea0*/  BPT.TRAP 0x1 ;  /* 0x000000040000795c */ /* 0x000fe20000300000 */
.L_x_11688:
[----:B------:R-:W2:Y:S01]  /*20eb0*/  LDL R9, [R1] ;  /* 0x0000000001097983 */ /* 0x000ea20000100800 */
        /* <DEDUP_REMOVED lines=17> */
[----:B------:R-:W-:-:S04]  /*20fd0*/  LEA R19, P0, R2, UR6, 0x1 ;  /* 0x0000000602137c11 */ /* 0x000fc8000f8008ff */
[----:B------:R-:W-:Y:S01]  /*20fe0*/  LEA.HI.X R22, R2, UR7, R22, 0x1, P0 ;  /* 0x0000000702167c11 */ /* 0x000fe200080f0c16 */
[----:B------:R-:W-:Y:S01]  /*20ff0*/  IMAD R2, R28, 0x8, R18 ;  /* 0x000000081c027824 */ /* 0x000fe200078e0212 */
[----:B--2---:R-:W-:-:S06]  /*21000*/  SHF.L.U32 R3, R9, 0x1f, RZ ;  /* 0x0000001f09037819 */ /* 0x004fcc00000006ff */
[----:B------:R-:W0:Y:S02]  /*21010*/  SYNCS.PHASECHK.TRANS64.TRYWAIT P0, [R2+URZ+0x2d840], R3 ;  /* 0x02d84003020075a7 */ /* 0x000e24000800017f */
[----:B0-----:R-:W-:Y:S05]  /*21020*/  @!P0 BRA `(.L_x_11690) ;  /* 0x0000005000cc8947 */ /* 0x001fea0003800000 */
.L_x_11815:
[----:B------:R-:W-:Y:S05]  /*21030*/  BSYNC B0 ;  /* 0x0000000000007941 */ /* 0x000fea0003800000 */
.L_x_11689:
[----:B------:R-:W2:Y:S01]  /*21040*/  LDL R12, [R1+0x18] ;  /* 0x00001800010c7983 */ /* 0x000ea20000100800 */
[----:B------:R-:W-:Y:S01]  /*21050*/  ULDC.64 UR4, c[0x0][0x300] ;  /* 0x0000c00000047ab9 */ /* 0x000fe20000000a00 */
[----:B------:R-:W-:Y:S02]  /*21060*/  ULDC.64 UR6, c[0x0][0x2e8] ;  /* 0x0000ba0000067ab9 */ /* 0x000fe40000000a00 */
[----:B------:R-:W3:Y:S01]  /*21070*/  LDL R10, [R1+0x10] ;  /* 0x00001000010a7983 */ /* 0x000ee20000100800 */
[----:B------:R-:W-:Y:S01]  /*21080*/  IMAD R5, R5, UR4, RZ ;  /* 0x0000000405057c24 */ /* 0x000fe2000f8e02ff */
[----:B------:R-:W-:Y:S01]  /*21090*/  LOP3.LUT P4, RZ, R16, 0x4, RZ, 0xc0, !PT ;  /* 0x0000000410ff7812 */ /* 0x000fe2000788c0ff */
[----:B------:R-:W1:Y:S02]  /*210a0*/  S2R R7, SR_TID.X ;  /* 0x0000000000077919 */ /* 0x000e640000002100 */
[----:B0-----:R-:W-:Y:S01]  /*210b0*/  IMAD R3, R4, UR5, R5 ;  /* 0x0000000504037c24 */ /* 0x001fe2000f8e0205 */
        /* <DEDUP_REMOVED lines=9> */
[----:B------:R-:W-:Y:S02]  /*21150*/  IMAD.IADD R5, R5, 0x1, R0 ;  /* 0x0000000105057824 */ /* 0x000fe400078e0200 */
[----:B------:R-:W-:Y:S01]  /*21160*/  IMAD.WIDE.U32 R4, R17, UR4, R4 ;  /* 0x0000000411047c25 */ /* 0x000fe2000f8e0004 */
[----:B------:R-:W-:Y:S02]  /*21170*/  UMOV UR4, 0xffffffff ;  /* 0xffffffff00047882 */ /* 0x000fe40000000000 */
[----:B------:R-:W-:Y:S02]  /*21180*/  LEA R0, P0, R4, UR6, 0x1 ;  /* 0x0000000604007c11 */ /* 0x000fe4000f8008ff */
[----:B-1----:R-:W-:Y:S01]  /*21190*/  LOP3.LUT R9, R7, 0x7f, RZ, 0xc0, !PT ;  /* 0x0000007f07097812 */ /* 0x002fe200078ec0ff */
[----:B------:R-:W-:-:S03]  /*211a0*/  IMAD R7, R17, UR5, R5 ;  /* 0x0000000511077c24 */ /* 0x000fc6000f8e0205 */
[----:B------:R-:W-:Y:S02]  /*211b0*/  SHF.R.U32.HI R11, RZ, 0x2, R9 ;  /* 0x00000002ff0b7819 */ /* 0x000fe40000011609 */
[----:B------:R-:W0:Y:S01]  /*211c0*/  S2R R9, SR_TID.X ;  /* 0x0000000000097919 */ /* 0x000e220000002100 */
[----:B------:R-:W-:Y:S01]  /*211d0*/  LEA.HI.X R7, R4, UR7, R7, 0x1, P0 ;  /* 0x0000000704077c11 */ /* 0x000fe200080f0c07 */
[----:B0-----:R-:W-:-:S05]  /*211e0*/  IMAD.SHL.U32 R9, R9, 0x8, RZ ;  /* 0x0000000809097824 */ /* 0x001fca00078e00ff */
[----:B------:R-:W-:Y:S02]  /*211f0*/  LOP3.LUT R9, R9, 0x18, RZ, 0xc0, !PT ;  /* 0x0000001809097812 */ /* 0x000fe400078ec0ff */
[----:B--2---:R-:W-:-:S04]  /*21200*/  IADD3 R3, -R11, R12, -R8 ;  /* 0x0000000c0b037210 */ /* 0x004fc80007ffe908 */
[----:B------:R-:W-:Y:S01]  /*21210*/  ISETP.GE.AND P0, PT, R3, 0x1, PT ;  /* 0x000000010300780c */ /* 0x000fe20003f06270 */
[----:B---3--:R-:W-:Y:S01]  /*21220*/  IMAD R8, R28, 0x3000, R10 ;  /* 0x000030001c087824 */ /* 0x008fe200078e020a */
[----:B------:R-:W-:Y:S11]  /*21230*/  BRA.DIV UR4, `(.L_x_11691) ;  /* 0x00000052045c7947 */ /* 0x000ff6000b800000 */
        /* <DEDUP_REMOVED lines=38> */
.L_x_11825:
        /* <DEDUP_REMOVED lines=12> */
.L_x_11692:
        /* <DEDUP_REMOVED lines=11> */
.L_x_11693:
[----:B------:R1:W5:Y:S01]  /*21610*/  LDL.LU R3, [R1+0x34] ;  /* 0x0000340001037983 */ /* 0x0003620000300800 */
        /* <DEDUP_REMOVED lines=9> */
[----:B------:R-:W-:-:S04]  /*216b0*/  ISETP.NE.AND.EX P0, PT, RZ, UR7, PT, P0 ;  /* 0x00000007ff007c0c */ /* 0x000fc8000bf05300 */
[----:B------:R-:W-:Y:S02]  /*216c0*/  SEL R26, R27, RZ, !P0 ;  /* 0x000000ff1b1a7207 */ /* 0x000fe40004000000 */
[----:B-1---5:R-:W-:Y:S01]  /*216d0*/  SHF.R.S32.HI R2, RZ, 0x1f, R3 ;  /* 0x0000001fff027819 */ /* 0x022fe20000011403 */
[----:B0-----:R-:W-:-:S04]  /*216e0*/  IMAD.WIDE.U32 R4, R3, UR4, RZ ;  /* 0x0000000403047c25 */ /* 0x001fc8000f8e00ff */
[----:B------:R-:W-:Y:S01]  /*216f0*/  IMAD R2, R2, UR4, RZ ;  /* 0x0000000402027c24 */ /* 0x000fe2000f8e02ff */
[----:B------:R0:W-:Y:S03]  /*21700*/  STL.64 [R1+0x38], R4 ;  /* 0x0000380401007387 */ /* 0x0001e60000100a00 */
[----:B------:R-:W-:Y:S01]  /*21710*/  IMAD R0, R3, UR5, R2 ;  /* 0x0000000503007c24 */ /* 0x000fe2000f8e0202 */
[----:B------:R-:W-:-:S03]  /*21720*/  SHF.R.S32.HI R2, RZ, 0x1f, R27 ;  /* 0x0000001fff027819 */ /* 0x000fc6000001141b */
[----:B------:R-:W-:Y:S01]  /*21730*/  IMAD.IADD R3, R5, 0x1, R0 ;  /* 0x0000000105037824 */ /* 0x000fe200078e0200 */
[----:B------:R-:W-:-:S04]  /*21740*/  SEL R0, R2, RZ, !P0 ;  /* 0x000000ff02007207 */ /* 0x000fc80004000000 */
[----:B------:R0:W-:Y:S04]  /*21750*/  STL [R1+0x34], R3 ;  /* 0x0000340301007387 */ /* 0x0001e80000100800 */
[----:B------:R0:W-:Y:S01]  /*21760*/  STL [R1+0x44], R0 ;  /* 0x0000440001007387 */ /* 0x0001e20000100800 */
        /* <DEDUP_REMOVED lines=17> */
.L_x_11695:
[----:B------:R-:W-:Y:S05]  /*21880*/  BSYNC B6 ;  /* 0x0000000000067941 */ /* 0x000fea0003800000 */
.L_x_11694:
[----:B------:R-:W2:Y:S01]  /*21890*/  LDL.LU R2, [R1+0x34] ;  /* 0x0000340001027983 */ /* 0x000ea20000300800 */
[----:B------:R-:W1:Y:S01]  /*218a0*/  LDC R9, c[0x0][0x448] ;  /* 0x00011200ff097b82 */ /* 0x000e620000000800 */
[----:B------:R-:W-:Y:S01]  /*218b0*/  ULDC.64 UR4, c[0x0][0x2d8] ;  /* 0x0000b60000047ab9 */ /* 0x000fe20000000a00 */
[----:B------:R-:W-:Y:S01]  /*218c0*/  ULDC.64 UR6, c[0x0][0x2e0] ;  /* 0x0000b80000067ab9 */ /* 0x000fe20000000a00 */
[----:B------:R-:W3:Y:S01]  /*218d0*/  LDL.LU.64 R20, [R1+0x38] ;  /* 0x0000380001147983 */ /* 0x000ee20000300a00 */
[----:B------:R-:W-:-:S03]  /*218e0*/  ULDC.64 UR8, c[0x0][0x280] ;  /* 0x0000a00000087ab9 */ /* 0x000fc60000000a00 */
[----:B0-----:R-:W4:Y:S01]  /*218f0*/  LDL.LU R0, [R1+0x44] ;  /* 0x0000440001007983 */ /* 0x001f220000300800 */
[----:B-1----:R-:W-:-:S13]  /*21900*/  ISETP.NE.AND P1, PT, R9, 0x1, PT ;  /* 0x000000010900780c */ /* 0x002fda0003f25270 */
        /* <DEDUP_REMOVED lines=21> */
[----:B------:R-:W-:-:S04]  /*21a60*/  IMAD.IADD R0, R20, 0x1, R25 ;  /* 0x0000000114007824 */ /* 0x000fc800078e0219 */
        /* <DEDUP_REMOVED lines=30> */
[----:B------:R-:W-:-:S04]  /*21c50*/  IMAD R6, R6, UR5, R7 ;  /* 0x0000000506067c24 */ /* 0x000fc8000f8e0207 */
[----:B------:R-:W-:Y:S01]  /*21c60*/  IMAD.IADD R3, R3, 0x1, R6 ;  /* 0x0000000103037824 */ /* 0x000fe200078e0206 */
[----:B------:R-:W-:-:S05]  /*21c70*/  SHF.R.S32.HI R6, RZ, 0x1f, R0 ;  /* 0x0000001fff067819 */ /* 0x000fca0000011400 */
[----:B------:R-:W-:Y:S02]  /*21c80*/  IMAD R6, R6, UR6, RZ ;  /* 0x0000000606067c24 */ /* 0x000fe4000f8e02ff */
[----:B------:R-:W-:-:S04]  /*21c90*/  IMAD.WIDE.U32 R2, R0, UR6, R2 ;  /* 0x0000000600027c25 */ /* 0x000fc8000f8e0002 */
[C---:B0-----:R-:W-:Y:S02]  /*21ca0*/  IMAD.SHL.U32 R11, R13.reuse, 0x8, RZ ;  /* 0x000000080d0b7824 */ /* 0x041fe400078e00ff */
[----:B------:R-:W-:Y:S02]  /*21cb0*/  IMAD R6, R0, UR7, R6 ;  /* 0x0000000700067c24 */ /* 0x000fe4000f8e0206 */
[----:B------:R-:W-:Y:S01]  /*21cc0*/  IMAD.SHL.U32 R10, R13, 0x8, RZ ;  /* 0x000000080d0a7824 */ /* 0x000fe200078e00ff */
[----:B------:R-:W-:Y:S01]  /*21cd0*/  LOP3.LUT R11, R11, 0x18, RZ, 0xc0, !PT ;  /* 0x000000180b0b7812 */ /* 0x000fe200078ec0ff */
[----:B------:R-:W-:Y:S01]  /*21ce0*/  IMAD.IADD R6, R3, 0x1, R6 ;  /* 0x0000000103067824 */ /* 0x000fe200078e0206 */
[----:B------:R-:W-:Y:S02]  /*21cf0*/  LEA R7, P0, R2, UR8, 0x1 ;  /* 0x0000000802077c11 */ /* 0x000fe4000f8008ff */
[----:B------:R-:W-:Y:S02]  /*21d00*/  LOP3.LUT R12, R11, 0x20, RZ, 0xfc, !PT ;  /* 0x000000200b0c7812 */ /* 0x000fe400078efcff */
[----:B------:R-:W-:-:S02]  /*21d10*/  LOP3.LUT R10, R10, 0x18, RZ, 0xc0, !PT ;  /* 0x000000180a0a7812 */ /* 0x000fc400078ec0ff */
[----:B------:R-:W-:Y:S01]  /*21d20*/  LOP3.LUT R11, R11, 0x40, RZ, 0xfc, !PT ;  /* 0x000000400b0b7812 */ /* 0x000fe200078efcff */
[----:B------:R-:W-:Y:S01]  /*21d30*/  UMOV UR5, 0xffffffff ;  /* 0xffffffff00057882 */ /* 0x000fe20000000000 */
[----:B------:R-:W-:Y:S02]  /*21d40*/  LEA.HI.X R6, R2, UR9, R6, 0x1, P0 ;  /* 0x0000000902067c11 */ /* 0x000fe400080f0c06 */
[----:B------:R-:W-:Y:S02]  /*21d50*/  LOP3.LUT R20, R13, 0x7f, RZ, 0xc0, !PT ;  /* 0x0000007f0d147812 */ /* 0x000fe400078ec0ff */
[----:B------:R-:W-:Y:S02]  /*21d60*/  ISETP.GE.AND P0, PT, R10, UR4, PT ;  /* 0x000000040a007c0c */ /* 0x000fe4000bf06270 */
[----:B------:R-:W-:Y:S02]  /*21d70*/  ISETP.GE.AND P1, PT, R12, UR4, PT ;  /* 0x000000040c007c0c */ /* 0x000fe4000bf26270 */
[----:B------:R-:W-:-:S02]  /*21d80*/  ISETP.GE.AND P2, PT, R11, UR4, PT ;  /* 0x000000040b007c0c */ /* 0x000fc4000bf46270 */
[----:B------:R-:W-:Y:S01]  /*21d90*/  SHF.R.U32.HI R20, RZ, 0x2, R20 ;  /* 0x00000002ff147819 */ /* 0x000fe20000011614 */
[----:B--2---:R-:W-:Y:S10]  /*21da0*/  BRA.DIV UR5, `(.L_x_11696) ;  /* 0x0000004a05e87947 */ /* 0x004ff4000b800000 */
[----:B------:R-:W0:Y:S01]  /*21db0*/  SHFL.IDX PT, R3, R5, RZ, 0x1c1f ;  /* 0x001c1fff05037589 */ /* 0x000e2200000e0000 */
[----:B-----5:R-:W-:Y:S02]  /*21dc0*/  IMAD R0, R21, R9, RZ ;  /* 0x0000000915007224 */ /* 0x020fe400078e02ff */
[----:B------:R-:W-:Y:S01]  /*21dd0*/  IMAD.IADD R25, R20, 0x1, R25 ;  /* 0x0000000114197824 */ /* 0x000fe200078e0219 */
        /* <DEDUP_REMOVED lines=58> */
.L_x_11838:
        /* <DEDUP_REMOVED lines=12> */
.L_x_11697:
        /* <DEDUP_REMOVED lines=18> */
.L_x_11839:
[----:B------:R-:W-:Y:S05]  /*22360*/  BSYNC B0 ;  /* 0x0000000000007941 */ /* 0x000fea0003800000 */
.L_x_11698:
        /* <DEDUP_REMOVED lines=8> */
[----:B------:R-:W-:Y:S01]  /*223f0*/  IMAD.MOV.U32 R10, RZ, RZ, R28 ;  /* 0x000000ffff0a7224 */ /* 0x000fe200078e001c */
[----:B------:R2:W5:Y:S04]  /*22400*/  LDL.LU R20, [R1] ;  /* 0x0000000001147983 */ /* 0x0005680000300800 */
[----:B------:R2:W-:Y:S01]  /*22410*/  STL [R1+0x8], R23 ;  /* 0x0000081701007387 */ /* 0x0005e20000100800 */
[----:B-1----:R-:W-:-:S05]  /*22420*/  IMAD.SHL.U32 R4, R2, 0x8, RZ ;  /* 0x0000000802047824 */ /* 0x002fca00078e00ff */
[----:B------:R-:W-:-:S04]  /*22430*/  LOP3.LUT R4, R4, 0x18, RZ, 0xc0, !PT ;  /* 0x0000001804047812 */ /* 0x000fc800078ec0ff */
[C---:B------:R-:W-:Y:S02]  /*22440*/  LOP3.LUT R3, R4.reuse, 0x20, RZ, 0xfc, !PT ;  /* 0x0000002004037812 */ /* 0x040fe400078efcff */
[C---:B------:R-:W-:Y:S02]  /*22450*/  LOP3.LUT R2, R4.reuse, 0x40, RZ, 0xfc, !PT ;  /* 0x0000004004027812 */ /* 0x040fe400078efcff */
[----:B------:R-:W-:Y:S02]  /*22460*/  ISETP.GE.AND P3, PT, R4, UR4, PT ;  /* 0x0000000404007c0c */ /* 0x000fe4000bf66270 */
[----:B------:R-:W-:Y:S02]  /*22470*/  ISETP.GE.AND P2, PT, R3, UR4, PT ;  /* 0x0000000403007c0c */ /* 0x000fe4000bf46270 */
[----:B--2---:R-:W-:-:S13]  /*22480*/  ISETP.GE.AND P1, PT, R2, UR4, PT ;  /* 0x0000000402007c0c */ /* 0x004fda000bf26270 */
.L_x_11714:
        /* <DEDUP_REMOVED lines=42> */
.L_x_11702:
[----:B------:R-:W-:Y:S01]  /*22730*/  IMAD R5, R28, 0x8, R18 ;  /* 0x000000081c057824 */ /* 0x000fe200078e0212 */
[----:B------:R-:W-:Y:S01]  /*22740*/  SHF.L.U32 R0, R2, 0x1f, RZ ;  /* 0x0000001f02007819 */ /* 0x000fe200000006ff */
[----:B------:R-:W-:Y:S03]  /*22750*/  BSSY B1, `(.L_x_11703) ;  /* 0x0000003000017945 */ /* 0x000fe60003800000 */
[----:B------:R-:W0:Y:S02]  /*22760*/  SYNCS.PHASECHK.TRANS64.TRYWAIT P0, [R5+URZ+0x2d840], R0 ;  /* 0x02d84000050075a7 */ /* 0x000e24000800017f */
[----:B0-----:R-:W-:Y:S05]  /*22770*/  @!P0 BRA `(.L_x_11704) ;  /* 0x0000004800988947 */ /* 0x001fea0003800000 */
.L_x_11840:
[----:B------:R-:W-:Y:S05]  /*22780*/  BSYNC B1 ;  /* 0x0000000000017941 */ /* 0x000fea0003800000 */
.L_x_11703:
        /* <DEDUP_REMOVED lines=52> */
.L_x_11850:
        /* <DEDUP_REMOVED lines=11> */
.L_x_11706:
        /* <DEDUP_REMOVED lines=11> */
.L_x_11707:
[----:B------:R1:W-:Y:S01]  /*22c30*/  SYNCS.ARRIVE.TRANS64.A1T0 RZ, [R5+URZ+0x2d830], RZ ;  /* 0x02d830ff05ff79a7 */ /* 0x0003e2000810003f */
[----:B------:R-:W-:Y:S05]  /*22c40*/  @!P5 BRA `(.L_x_11708) ;  /* 0x000000000004d947 */ /* 0x000fea0003800000 */
[----:B------:R-:W-:Y:S01]  /*22c50*/  BPT.TRAP 0x1 ;  /* 0x000000040000795c */ /* 0x000fe20000300000 */
.L_x_11708:
[----:B------:R-:W-:Y:S01]  /*22c60*/  SHF.L.U32 R2, R20, 0x1f, RZ ;  /* 0x0000001f14027819 */ /* 0x000fe200000006ff */
[----:B-1----:R-:W-:Y:S01]  /*22c70*/  IMAD R5, R10, 0x8, R18 ;  /* 0x000000080a057824 */ /* 0x002fe200078e0212 */
[----:B------:R-:W-:Y:S03]  /*22c80*/  BSSY B1, `(.L_x_11709) ;  /* 0x0000003000017945 */ /* 0x000fe60003800000 */
[----:B------:R-:W1:Y:S02]  /*22c90*/  SYNCS.PHASECHK.TRANS64.TRYWAIT P0, [R5+URZ+0x2d860], R2 ;  /* 0x02d86002050075a7 */ /* 0x000e64000800017f */
[----:B-1----:R-:W-:Y:S05]  /*22ca0*/  @!P0 BRA `(.L_x_11710) ;  /* 0x0000004800b48947 */ /* 0x002fea0003800000 */
.L_x_11851:
[----:B------:R-:W-:Y:S05]  /*22cb0*/  BSYNC B1 ;  /* 0x0000000000017941 */ /* 0x000fea0003800000 */
.L_x_11709:
        /* <DEDUP_REMOVED lines=45> */
.L_x_11861:
        /* <DEDUP_REMOVED lines=29> */
.L_x_11712:
        /* <DEDUP_REMOVED lines=12> */
.L_x_11713:
        /* <DEDUP_REMOVED lines=8> */
.L_x_11701:
[----:B------:R-:W-:Y:S05]  /*232a0*/  BSYNC B0 ;  /* 0x0000000000007941 */ /* 0x000fea0003800000 */
.L_x_11700:
        /* <DEDUP_REMOVED lines=17> */
.L_x_11716:
[----:B------:R-:W-:Y:S05]  /*233c0*/  BSYNC B0 ;  /* 0x0000000000007941 */ /* 0x000fea0003800000 */
.L_x_11715:
[----:B------:R-:W-:-:S05]  /*233d0*/  IMAD.U32 R0, RZ, RZ, UR38 ;  /* 0x00000026ff007e24 */ /* 0x000fca000f8e00ff */
[----:B------:R-:W-:-:S13]  /*233e0*/  ISETP.NE.AND P0, PT, R0, 0x3, PT ;  /* 0x000000030000780c */ /* 0x000fda0003f05270 */
[----:B------:R-:W-:Y:S05]  /*233f0*/  @!P0 BRA `(.L_x_11717) ;  /* 0x0000000000048947 */ /* 0x000fea0003800000 */
[----:B------:R-:W-:Y:S01]  /*23400*/  BPT.TRAP 0x1 ;  /* 0x000000040000795c */ /* 0x000fe20000300000 */
.L_x_11717:
        /* <DEDUP_REMOVED lines=8> */
.L_x_11862:
[----:B------:R-:W-:Y:S05]  /*23490*/  BSYNC B0 ;  /* 0x0000000000007941 */ /* 0x000fea0003800000 */
.L_x_11718:
        /* <DEDUP_REMOVED lines=51> */
.L_x_11872:
        /* <DEDUP_REMOVED lines=13> */
.L_x_11721:
        /* <DEDUP_REMOVED lines=11> */
.L_x_11722:
        /* <DEDUP_REMOVED lines=8> */
.L_x_11681:
[----:B------:R-:W-:Y:S05]  /*239d0*/  BSYNC B7 ;  /* 0x0000000000077941 */ /* 0x000fea0003800000 */
.L_x_11679:
        /* <DEDUP_REMOVED lines=11> */
.L_x_11723:
        /* <DEDUP_REMOVED lines=43> */
.L_x_11882:
[----:B------:R-:W-:Y:S02]  /*23d40*/  ULDC UR4, c[0x0][0xc38] ;  /* 0x00030e0000047ab9 */ /* 0x000fe40000000800 */
[----:B------:R-:W-:-:S04]  /*23d50*/  IMAD.U32 R4, RZ, RZ, UR4 ;  /* 0x00000004ff047e24 */ /* 0x000fc8000f8e00ff */
[----:B--2---:R-:W-:-:S04]  /*23d60*/  IMAD R3, R14, R4, RZ ;  /* 0x000000040e037224 */ /* 0x004fc800078e02ff */
[----:B------:R-:W-:-:S05]  /*23d70*/  IMAD.IADD R6, R6, 0x1, R3 ;  /* 0x0000000106067824 */ /* 0x000fca00078e0203 */
[----:B------:R-:W-:-:S13]  /*23d80*/  ISETP.GT.AND P6, PT, R6, R0, PT ;  /* 0x000000000600720c */ /* 0x000fda0003fc4270 */
[----:B------:R-:W-:Y:S05]  /*23d90*/  @P6 BRA `(.L_x_11726) ;  /* 0x0000000000a46947 */ /* 0x000fea0003800000 */
.L_x_11729:
        /* <DEDUP_REMOVED lines=35> */
.L_x_11890:
[----:B------:R-:W-:Y:S02]  /*23fd0*/  ULDC UR4, c[0x0][0xc38] ;  /* 0x00030e0000047ab9 */ /* 0x000fe40000000800 */
[----:B------:R-:W-:-:S04]  /*23fe0*/  IMAD.U32 R4, RZ, RZ, UR4 ;  /* 0x00000004ff047e24 */ /* 0x000fc8000f8e00ff */
[----:B--2---:R-:W-:-:S04]  /*23ff0*/  IMAD R3, R14, R4, RZ ;  /* 0x000000040e037224 */ /* 0x004fc800078e02ff */
[----:B------:R-:W-:-:S05]  /*24000*/  IMAD.IADD R6, R3, 0x1, R6 ;  /* 0x0000000103067824 */ /* 0x000fca00078e0206 */
[----:B------:R-:W-:-:S13]  /*24010*/  ISETP.GT.AND P6, PT, R6, R0, PT ;  /* 0x000000000600720c */ /* 0x000fda0003fc4270 */
[----:B------:R-:W-:Y:S05]  /*24020*/  @!P6 BRA `(.L_x_11729) ;  /* 0xfffffffc005ce947 */ /* 0x000fea000383ffff */
.L_x_11726:
[----:B------:R-:W-:Y:S01]  /*24030*/  IMAD.IADD R6, R6, 0x1, -R3 ;  /* 0x0000000106067824 */ /* 0x000fe200078e0a03 */
[----:B------:R-:W-:-:S03]  /*24040*/  UMOV UR4, 0xffffffff ;  /* 0xffffffff00047882 */ /* 0x000fc60000000000 */
[----:B------:R-:W-:-:S05]  /*24050*/  IMAD R3, R2, R4, R6 ;  /* 0x0000000402037224 */ /* 0x000fca00078e0206 */
[----:B------:R-:W-:Y:S01]  /*24060*/  ISETP.GT.AND P6, PT, R3, R0, PT ;  /* 0x000000000300720c */ /* 0x000fe20003fc4270 */
[----:B------:R-:W-:-:S12]  /*24070*/  BRA.DIV UR4, `(.L_x_11730) ;  /* 0x0000004a04ac7947 */ /* 0x000fd8000b800000 */
[----:B------:R-:W-:-:S04]  /*24080*/  VOTE.ANY R3, PT, !P6 ;  /* 0x0000000000037806 */ /* 0x000fc800070e0100 */
[----:B------:R-:W2:Y:S02]  /*24090*/  POPC R7, R3 ;  /* 0x0000000300077309 */ /* 0x000ea40000000000 */
[----:B--2---:R2:W3:Y:S01]  /*240a0*/  SHFL.IDX PT, R25, R25, R7, 0x1f ;  /* 0x00001f0719197589 */ /* 0x0044e200000e0000 */
[----:B------:R-:W-:-:S03]  /*240b0*/  IMAD.IADD R27, R7, 0x1, R27 ;  /* 0x00000001071b7824 */ /* 0x000fc600078e021b */
[----:B------:R2:W4:Y:S04]  /*240c0*/  SHFL.IDX PT, R5, R5, R7, 0x1f ;  /* 0x00001f0705057589 */ /* 0x00052800000e0000 */
.L_x_11895:
[----:B------:R-:W-:-:S13]  /*240d0*/  ISETP.NE.AND P0, PT, R3, RZ, PT ;  /* 0x000000ff0300720c */ /* 0x000fda0003f05270 */
[----:B------:R-:W-:Y:S05]  /*240e0*/  @!P0 BRA `(.L_x_11731) ;  /* 0x0000000000108947 */ /* 0x000fea0003800000 */
[----:B------:R-:W-:Y:S01]  /*240f0*/  UMOV UR4, 0xffffffff ;  /* 0xffffffff00047882 */ /* 0x000fe20000000000 */
[----:B-1----:R-:W-:Y:S02]  /*24100*/  VIADD R12, R7, 0xffffffff ;  /* 0xffffffff070c7836 */ /* 0x002fe40000000000 */
[----:B------:R-:W-:Y:S05]  /*24110*/  BRA.DIV UR4, `(.L_x_11732) ;  /* 0x0000004a04e47947 */ /* 0x000fea000b800000 */
[----:B------:R1:W0:Y:S02]  /*24120*/  SHFL.IDX PT, R24, R2, R12, 0x1f ;  /* 0x00001f0c02187589 */ /* 0x00022400000e0000 */
.L_x_11731:
[----:B----4-:R-:W-:Y:S01]  /*24130*/  ISETP.NE.AND P0, PT, R5, 0x1, PT ;  /* 0x000000010500780c */ /* 0x010fe20003f05270 */
[----:B0-----:R-:W-:-:S04]  /*24140*/  IMAD R24, R24, R4, R6 ;  /* 0x0000000418187224 */ /* 0x001fc800078e0206 */
[----:B------:R-:W-:-:S08]  /*24150*/  IMAD.IADD R0, R0, 0x1, -R24 ;  /* 0x0000000100007824 */ /* 0x000fd000078e0a18 */
[----:B------:R-:W-:Y:S05]  /*24160*/  @!P0 BRA `(.L_x_11733) ;  /* 0x0000000000dc8947 */ /* 0x000fea0003800000 */
[-C--:B---3--:R-:W-:Y:S01]  /*24170*/  IABS R6, R25.reuse ;  /* 0x0000001900067213 */ /* 0x088fe20000000000 */
[----:B-1----:R-:W-:Y:S01]  /*24180*/  IMAD.MOV.U32 R2, RZ, RZ, RZ ;  /* 0x000000ffff027224 */ /* 0x002fe200078e00ff */
[----:B------:R-:W-:Y:S02]  /*24190*/  IABS R8, R25 ;  /* 0x0000001900087213 */ /* 0x000fe40000000000 */
[----:B------:R-:W0:Y:S03]  /*241a0*/  I2F.RP R4, R6 ;  /* 0x0000000600047306 */ /* 0x000e260000209400 */
[----:B------:R-:W-:-:S05]  /*241b0*/  IMAD.MOV R8, RZ, RZ, -R8 ;  /* 0x000000ffff087224 */ /* 0x000fca00078e0a08 */
[----:B0-----:R-:W2:Y:S02]  /*241c0*/  MUFU.RCP R4, R4 ;  /* 0x0000000400047308 */ /* 0x001ea40000001000 */
[----:B--2---:R-:W-:-:S06]  /*241d0*/  VIADD R7, R4, 0xffffffe ;  /* 0x0ffffffe04077836 */ /* 0x004fcc0000000000 */
[----:B------:R-:W0:Y:S02]  /*241e0*/  F2I.FTZ.U32.TRUNC.NTZ R3, R7 ;  /* 0x0000000700037305 */ /* 0x000e24000021f000 */
[----:B0-----:R-:W-:-:S04]  /*241f0*/  IMAD.MOV R9, RZ, RZ, -R3 ;  /* 0x000000ffff097224 */ /* 0x001fc800078e0a03 */
[----:B------:R-:W-:-:S04]  /*24200*/  IMAD R9, R9, R6, RZ ;  /* 0x0000000609097224 */ /* 0x000fc800078e02ff */
[----:B------:R-:W-:Y:S01]  /*24210*/  IMAD.HI.U32 R2, R3, R9, R2 ;  /* 0x0000000903027227 */ /* 0x000fe200078e0002 */
[----:B------:R-:W-:-:S05]  /*24220*/  IABS R3, R0 ;  /* 0x0000000000037213 */ /* 0x000fca0000000000 */
[----:B------:R-:W-:-:S04]  /*24230*/  IMAD.HI.U32 R4, R2, R3, RZ ;  /* 0x0000000302047227 */ /* 0x000fc800078e00ff */
[----:B------:R-:W-:Y:S02]  /*24240*/  IMAD R3, R4, R8, R3 ;  /* 0x0000000804037224 */ /* 0x000fe400078e0203 */
[----:B------:R-:W-:-:S03]  /*24250*/  IMAD.MOV.U32 R2, RZ, RZ, RZ ;  /* 0x000000ffff027224 */ /* 0x000fc600078e00ff */
[----:B------:R-:W-:-:S13]  /*24260*/  ISETP.GT.U32.AND P1, PT, R6, R3, PT ;  /* 0x000000030600720c */ /* 0x000fda0003f24070 */
[----:B------:R-:W-:Y:S02]  /*24270*/  @!P1 IMAD.IADD R3, R3, 0x1, -R6 ;  /* 0x0000000103039824 */ /* 0x000fe400078e0a06 */
[----:B------:R-:W-:Y:S01]  /*24280*/  @!P1 VIADD R4, R4, 0x1 ;  /* 0x0000000104049836 */ /* 0x000fe20000000000 */
[----:B------:R-:W-:Y:S02]  /*24290*/  ISETP.NE.AND P1, PT, R25, RZ, PT ;  /* 0x000000ff1900720c */ /* 0x000fe40003f25270 */
[----:B------:R-:W-:Y:S02]  /*242a0*/  ISETP.GE.U32.AND P0, PT, R3, R6, PT ;  /* 0x000000060300720c */ /* 0x000fe40003f06070 */
[----:B------:R-:W-:-:S04]  /*242b0*/  IABS R6, R5 ;  /* 0x0000000500067213 */ /* 0x000fc80000000000 */
[----:B------:R-:W0:Y:S07]  /*242c0*/  I2F.RP R7, R6 ;  /* 0x0000000600077306 */ /* 0x000e2e0000209400 */
        /* <DEDUP_REMOVED lines=33> */
.L_x_11733:
[----:B-1----:R-:W0:Y:S02]  /*244e0*/  LDC.64 R2, c[0x0][0xc90] ;  /* 0x00032400ff027b82 */ /* 0x002e240000000a00 */
[----:B0-----:R-:W-:-:S05]  /*244f0*/  IMAD.WIDE R2, R27, 0x4, R2 ;  /* 0x000000041b027825 */ /* 0x001fca00078e0202 */
[----:B------:R0:W3:Y:S02]  /*24500*/  LDG.E R6, desc[UR52][R2.64] ;  /* 0x0000003402067981 */ /* 0x0000e4000c1e1900 */
[----:B0-----:R-:W-:Y:S02]  /*24510*/  IMAD.MOV.U32 R2, RZ, RZ, RZ ;  /* 0x000000ffff027224 */ /* 0x001fe400078e00ff */
[----:B---3--:R-:W-:-:S05]  /*24520*/  IMAD R5, R25, R6, RZ ;  /* 0x0000000619057224 */ /* 0x008fca00078e02ff */
[----:B--2---:R-:W-:-:S04]  /*24530*/  IABS R7, R5 ;  /* 0x0000000500077213 */ /* 0x004fc80000000000 */
        /* <DEDUP_REMOVED lines=19> */
[----:B------:R-:W-:-:S06]  /*24670*/  IMAD.MOV.U32 R2, RZ, RZ, RZ ;  /* 0x000000ffff027224 */ /* 0x000fcc00078e00ff */
[----:B------:R-:W-:-:S04]  /*24680*/  @P0 VIADD R9, R9, 0x1 ;  /* 0x0000000109090836 */ /* 0x000fc80000000000 */
[----:B------:R-:W-:-:S04]  /*24690*/  IMAD.MOV.U32 R7, RZ, RZ, R9 ;  /* 0x000000ffff077224 */ /* 0x000fc800078e0009 */
[----:B------:R-:W-:Y:S01]  /*246a0*/  @!P2 IMAD.MOV R7, RZ, RZ, -R7 ;  /* 0x000000ffff07a224 */ /* 0x000fe200078e0a07 */
[----:B------:R-:W-:-:S05]  /*246b0*/  @!P1 LOP3.LUT R7, RZ, R5, RZ, 0x33, !PT ;  /* 0x00000005ff079212 */ /* 0x000fca00078e33ff */
[----:B------:R-:W-:Y:S02]  /*246c0*/  IMAD R8, R6, R7, RZ ;  /* 0x0000000706087224 */ /* 0x000fe400078e02ff */
[----:B------:R-:W-:Y:S02]  /*246d0*/  IMAD.MOV R7, RZ, RZ, -R7 ;  /* 0x000000ffff077224 */ /* 0x000fe400078e0a07 */
[----:B------:R-:W-:Y:S02]  /*246e0*/  IMAD.MOV R3, RZ, RZ, -R8 ;  /* 0x000000ffff037224 */ /* 0x000fe400078e0a08 */
[----:B------:R-:W-:-:S03]  /*246f0*/  IMAD R5, R5, R7, R0 ;  /* 0x0000000705057224 */ /* 0x000fc600078e0200 */
[----:B------:R-:W-:-:S04]  /*24700*/  VIADDMNMX R4, R3, R4, R6, PT ;  /* 0x0000000403047246 */ /* 0x000fc80003800106 */
[-C--:B------:R-:W-:Y:S02]  /*24710*/  IABS R6, R4.reuse ;  /* 0x0000000400067213 */ /* 0x080fe40000000000 */
[----:B------:R-:W-:Y:S02]  /*24720*/  IABS R0, R4 ;  /* 0x0000000400007213 */ /* 0x000fe40000000000 */
[----:B------:R-:W0:Y:S03]  /*24730*/  I2F.RP R9, R6 ;  /* 0x0000000600097306 */ /* 0x000e260000209400 */
[----:B------:R-:W-:-:S05]  /*24740*/  IMAD.MOV R0, RZ, RZ, -R0 ;  /* 0x000000ffff007224 */ /* 0x000fca00078e0a00 */
        /* <DEDUP_REMOVED lines=9> */
[----:B------:R-:W-:Y:S02]  /*247e0*/  LOP3.LUT R0, R5, R4, RZ, 0x3c, !PT ;  /* 0x0000000405007212 */ /* 0x000fe400078e3cff */
[----:B------:R-:W-:Y:S02]  /*247f0*/  IADD3 R5, R8, 0x1000000, R5 ;  /* 0x0100000008057810 */ /* 0x000fe40007ffe005 */
        /* <DEDUP_REMOVED lines=8> */
[----:B------:R-:W-:Y:S01]  /*24880*/  @!P1 LOP3.LUT R2, RZ, R4, RZ, 0x33, !PT ;  /* 0x00000004ff029212 */ /* 0x000fe200078e33ff */
[----:B------:R-:W-:-:S04]  /*24890*/  IMAD.MOV R4, RZ, RZ, -R4 ;  /* 0x000000ffff047224 */ /* 0x000fc800078e0a04 */
[----:B------:R-:W-:-:S07]  /*248a0*/  IMAD R26, R2, R4, R5 ;  /* 0x00000004021a7224 */ /* 0x000fce00078e0205 */
.L_x_11734:
[----:B------:R-:W-:-:S05]  /*248b0*/  LOP3.LUT R2, RZ, R2, RZ, 0x33, !PT ;  /* 0x00000002ff027212 */ /* 0x000fca00078e33ff */
[----:B------:R-:W-:Y:S01]  /*248c0*/  IMAD.IADD R25, R25, 0x1, R2 ;  /* 0x0000000119197824 */ /* 0x000fe200078e0202 */
[----:B------:R-:W-:Y:S06]  /*248d0*/  BRA `(.L_x_11735) ;  /* 0x00000000001c7947 */ /* 0x000fec0003800000 */
.L_x_11727:
[----:B------:R-:W-:Y:S01]  /*248e0*/  UMOV UR4, URZ ;  /* 0x0000003f00047c82 */ /* 0x000fe20008000000 */
[----:B------:R-:W-:Y:S01]  /*248f0*/  UMOV UR5, URZ ;  /* 0x0000003f00057c82 */ /* 0x000fe20008000000 */
[----:B------:R-:W-:Y:S01]  /*24900*/  ULDC UR6, c[0x0][0xc3c] ;  /* 0x00030f0000067ab9 */ /* 0x000fe20000000800 */
[----:B------:R-:W-:Y:S02]  /*24910*/  IMAD.MOV.U32 R24, RZ, RZ, R0 ;  /* 0x000000ffff187224 */ /* 0x000fe400078e0000 */
[----:B------:R-:W-:Y:S02]  /*24920*/  IMAD.U32 R25, RZ, RZ, UR4 ;  /* 0x00000004ff197e24 */ /* 0x000fe4000f8e00ff */
[----:B------:R-:W-:Y:S02]  /*24930*/  IMAD.U32 R26, RZ, RZ, UR5 ;  /* 0x00000005ff1a7e24 */ /* 0x000fe4000f8e00ff */
[----:B------:R-:W-:-:S07]  /*24940*/  IMAD.U32 R27, RZ, RZ, UR6 ;  /* 0x00000006ff1b7e24 */ /* 0x000fce000f8e00ff */
.L_x_11735:
        /* <DEDUP_REMOVED lines=10> */
.L_x_11724:
[----:B------:R-:W-:Y:S02]  /*249f0*/  ULDC UR4, c[0x0][0xc3c] ;  /* 0x00030f0000047ab9 */ /* 0x000fe40000000800 */
[----:B----4-:R-:W-:-:S13]  /*24a00*/  ISETP.GE.AND P0, PT, R27, UR4, PT ;  /* 0x000000041b007c0c */ /* 0x010fda000bf06270 */
[----:B------:R-:W-:Y:S05]  /*24a10*/  @!P0 BRA `(.L_x_11736) ;  /* 0xffffff9000f88947 */ /* 0x000fea000383ffff */
[----:B------:R-:W-:Y:S05]  /*24a20*/  BSYNC B8 ;  /* 0x0000000000087941 */ /* 0x000fea0003800000 */
.L_x_11615:
[----:B0-----:R-:W4:Y:S01]  /*24a30*/  LDL.LU R0, [R1+0x48] ;  /* 0x0000480001007983 */ /* 0x001f220000300800 */
[----:B------:R-:W-:Y:S01]  /*24a40*/  BSSY B0, `(.L_x_11737) ;  /* 0x000000b000007945 */ /* 0x000fe20003800000 */
[----:B------:R-:W0:Y:S01]  /*24a50*/  S2R R5, SR_CgaCtaId ;  /* 0x0000000000057919 */ /* 0x000e220000008800 */
        /* <DEDUP_REMOVED lines=9> */
.L_x_11898:
[----:B------:R-:W-:Y:S05]  /*24af0*/  BSYNC B0 ;  /* 0x0000000000007941 */ /* 0x000fea0003800000 */
.L_x_11737:
[----:B------:R-:W-:-:S03]  /*24b00*/  UMOV UR4, 0xffffffff ;  /* 0xffffffff00047882 */ /* 0x000fc60000000000 */
[----:B------:R-:W-:Y:S05]  /*24b10*/  BRA.DIV UR4, `(.L_x_11739) ;  /* 0x0000004204a07947 */ /* 0x000fea000b800000 */
[----:B0-----:R-:W0:Y:S02]  /*24b20*/  S2R R0, SR_TID.X ;  /* 0x0000000000007919 */ /* 0x001e240000002100 */
[----:B0-----:R-:W-:-:S04]  /*24b30*/  SHF.R.U32.HI R0, RZ, 0x5, R0 ;  /* 0x00000005ff007819 */ /* 0x001fc80000011600 */
[----:B------:R-:W-:-:S05]  /*24b40*/  LOP3.LUT R0, R0, 0x3, RZ, 0xc0, !PT ;  /* 0x0000000300007812 */ /* 0x000fca00078ec0ff */
[----:B------:R0:W4:Y:S02]  /*24b50*/  SHFL.IDX PT, R14, R0, RZ, 0x1f ;  /* 0x00001fff000e7589 */ /* 0x00012400000e0000 */
.L_x_11901:
[----:B----4-:R-:W-:-:S13]  /*24b60*/  ISETP.NE.AND P0, PT, R14, RZ, PT ;  /* 0x000000ff0e00720c */ /* 0x010fda0003f05270 */
[----:B------:R-:W-:Y:S05]  /*24b70*/  @P0 BRA `(.L_x_11378) ;  /* 0x0000000000900947 */ /* 0x000fea0003800000 */
[----:B------:R-:W-:-:S03]  /*24b80*/  UMOV UR4, 0xffffffff ;  /* 0xffffffff00047882 */ /* 0x000fc60000000000 */
[----:B------:R-:W-:Y:S05]  /*24b90*/  BRA.DIV UR4, `(.L_x_11740) ;  /* 0x0000004204b47947 */ /* 0x000fea000b800000 */
[----:B------:R-:W-:-:S13]  /*24ba0*/  ELECT P6, URZ, PT ;  /* 0x00000000003f782f */ /* 0x000fda00038c0000 */
.L_x_11904:
[----:B------:R-:W-:Y:S05]  /*24bb0*/  @!P6 BRA `(.L_x_11378) ;  /* 0x000000000080e947 */ /* 0x000fea0003800000 */
[----:B------:R-:W-:-:S06]  /*24bc0*/  ULOP3.LUT UR4, UR36, 0x2, URZ, 0xfc, !UPT ;  /* 0x0000000224047892 */ /* 0x000fcc000f8efc3f */
[----:B0-----:R-:W-:-:S05]  /*24bd0*/  IMAD.U32 R0, RZ, RZ, UR4 ;  /* 0x00000004ff007e24 */ /* 0x001fca000f8e00ff */
[----:B------:R-:W-:-:S13]  /*24be0*/  ISETP.NE.AND P0, PT, R0, 0x3, PT ;  /* 0x000000030000780c */ /* 0x000fda0003f05270 */
[----:B------:R-:W-:Y:S05]  /*24bf0*/  @!P0 BRA `(.L_x_11741) ;  /* 0x0000000000048947 */ /* 0x000fea0003800000 */
[----:B------:R-:W-:Y:S01]  /*24c00*/  BPT.TRAP 0x1 ;  /* 0x000000040000795c */ /* 0x000fe20000300000 */
.L_x_11741:
        /* <DEDUP_REMOVED lines=8> */
.L_x_11905:
[----:B------:R-:W4:Y:S01]  /*24c90*/  LDL.LU R4, [R1] ;  /* 0x0000000001047983 */ /* 0x000f220000300800 */
[----:B------:R-:W-:Y:S02]  /*24ca0*/  SEL R28, R28, RZ, P2 ;  /* 0x000000ff1c1c7207 */ /* 0x000fe40001000000 */
[----:B----4-:R-:W-:Y:S01]  /*24cb0*/  LOP3.LUT R0, R4, R0, RZ, 0x3c, !PT ;  /* 0x0000000004007212 */ /* 0x010fe200078e3cff */
[----:B------:R-:W-:Y:S06]  /*24cc0*/  @!P0 BRA `(.L_x_11743) ;  /* 0x0000000000048947 */ /* 0x000fec0003800000 */
[----:B------:R-:W-:Y:S01]  /*24cd0*/  BPT.TRAP 0x1 ;  /* 0x000000040000795c */ /* 0x000fe20000300000 */
.L_x_11743:
[----:B------:R-:W-:Y:S01]  /*24ce0*/  IMAD R5, R28, 0x8, R5 ;  /* 0x000000081c057824 */ /* 0x000fe200078e0205 */
[----:B------:R-:W-:-:S04]  /*24cf0*/  SHF.L.U32 R0, R0, 0x1f, RZ ;  /* 0x0000001f00007819 */ /* 0x000fc800000006ff */
[----:B------:R-:W4:Y:S02]  /*24d00*/  SYNCS.PHASECHK.TRANS64.TRYWAIT P1, [R5+URZ+0x2d840], R0 ;  /* 0x02d84000050075a7 */ /* 0x000f24000802017f */
[----:B----4-:R-:W-:Y:S05]  /*24d10*/  @!P1 BRA `(.L_x_11744) ;  /* 0x0000004000889947 */ /* 0x010fea0003800000 */
.L_x_11906:
[----:B------:R-:W-:Y:S05]  /*24d20*/  @!P0 BRA `(.L_x_11745) ;  /* 0x0000000000048947 */ /* 0x000fea0003800000 */
[----:B------:R-:W-:Y:S01]  /*24d30*/  BPT.TRAP 0x1 ;  /* 0x000000040000795c */ /* 0x000fe20000300000 */
.L_x_11745:
[----:B------:R-:W0:Y:S02]  /*24d40*/  SYNCS.PHASECHK.TRANS64.TRYWAIT P1, [R3+URZ+0x2d860], R2 ;  /* 0x02d86002030075a7 */ /* 0x000e24000802017f */
[----:B0-----:R-:W-:Y:S05]  /*24d50*/  @!P1 BRA `(.L_x_11746) ;  /* 0x00000040008c9947 */ /* 0x001fea0003800000 */
.L_x_11907:
[----:B------:R-:W-:Y:S05]  /*24d60*/  @!P0 BRA `(.L_x_11747) ;  /* 0x0000000000048947 */ /* 0x000fea0003800000 */
[----:B------:R-:W-:Y:S01]  /*24d70*/  BPT.TRAP 0x1 ;  /* 0x000000040000795c */ /* 0x000fe20000300000 */
.L_x_11747:
[----:B------:R0:W0:Y:S02]  /*24d80*/  SYNCS.PHASECHK.TRANS64.TRYWAIT P0, [R5+URZ+0x2d860], R0 ;  /* 0x02d86000050075a7 */ /* 0x000024000800017f */
[----:B0-----:R-:W-:Y:S05]  /*24d90*/  @!P0 NANOSLEEP.SYNCS 0x989680 ;  /* 0x009896800000895d */ /* 0x001fea0003900000 */
[----:B------:R-:W0:Y:S02]  /*24da0*/  @!P0 SYNCS.PHASECHK.TRANS64 P0, [R5+URZ+0x2d860], R0 ;  /* 0x02d86000050085a7 */ /* 0x000e24000800007f */
[----:B0-----:R-:W-:Y:S05]  /*24db0*/  @!P0 BRA `(.L_x_11747) ;  /* 0xfffffffc00f08947 */ /* 0x001fea000383ffff */
.L_x_11378:
[----:B------:R-:W-:Y:S05]  /*24dc0*/  BSYNC B9 ;  /* 0x0000000000097941 */ /* 0x000fea0003800000 */
.L_x_11375:
[----:B------:R-:W-:Y:S05]  /*24dd0*/  EXIT ;  /* 0x000000000000794d */ /* 0x000fea0003800000 */
.L_x_11404:
[----:B0-----:R0:W1:Y:S02]  /*24de0*/  SYNCS.PHASECHK.TRANS64.TRYWAIT P4, [R34+URZ+0x2d890], R86 ;  /* 0x02d89056220075a7 */ /* 0x001064000808017f */
[----:B-1----:R-:W-:Y:S05]  /*24df0*/  @!P4 NANOSLEEP.SYNCS 0x989680 ;  /* 0x009896800000c95d */ /* 0x002fea0003900000 */
[----:B------:R-:W1:Y:S02]  /*24e00*/  @!P4 SYNCS.PHASECHK.TRANS64 P4, [R34+URZ+0x2d890], R86 ;  /* 0x02d890562200c5a7 */ /* 0x000e64000808007f */
[----:B-1----:R-:W-:Y:S05]  /*24e10*/  @!P4 BRA `(.L_x_11404) ;  /* 0xfffffffc00f0c947 */ /* 0x002fea000383ffff */
[----:B------:R-:W-:Y:S05]  /*24e20*/  BRA `(.L_x_11748) ;  /* 0xfffffde800bc7947 */ /* 0x000fea000383ffff */
.L_x_11405:
        /* <DEDUP_REMOVED lines=8> */
.L_x_11750:
[----:B------:R-:W-:Y:S05]  /*24eb0*/  BSYNC B1 ;  /* 0x0000000000017941 */ /* 0x000fea0003800000 */
.L_x_11749:
        /* <DEDUP_REMOVED lines=8> */
.L_x_11751:
[----:B------:R-:W-:Y:S01]  /*24f40*/  IMAD.MOV.U32 R60, RZ, RZ, R14 ;  /* 0x000000ffff3c7224 */ /* 0x000fe200078e000e */
[----:B------:R-:W-:Y:S06]  /*24f50*/  BRA `(.L_x_11752) ;  /* 0xfffffde800847947 */ /* 0x000fec000383ffff */
.L_x_11433:
[----:B0-----:R0:W1:Y:S02]  /*24f60*/  SYNCS.PHASECHK.TRANS64.TRYWAIT P4, [R34+URZ+0x2d890], R86 ;  /* 0x02d89056220075a7 */ /* 0x001064000808017f */
[----:B-1----:R-:W-:Y:S05]  /*24f70*/  @!P4 NANOSLEEP.SYNCS 0x989680 ;  /* 0x009896800000c95d */ /* 0x002fea0003900000 */
[----:B------:R-:W1:Y:S02]  /*24f80*/  @!P4 SYNCS.PHASECHK.TRANS64 P4, [R34+URZ+0x2d890], R86 ;  /* 0x02d890562200c5a7 */ /* 0x000e64000808007f */
[----:B-1----:R-:W-:Y:S05]  /*24f90*/  @!P4 BRA `(.L_x_11433) ;  /* 0xfffffffc00f0c947 */ /* 0x002fea000383ffff */
[----:B------:R-:W-:Y:S05]  /*24fa0*/  BRA `(.L_x_11753) ;  /* 0xfffffe0400a07947 */ /* 0x000fea000383ffff */
.L_x_11434:
        /* <DEDUP_REMOVED lines=8> */
.L_x_11755:
[----:B------:R-:W-:Y:S05]  /*25030*/  BSYNC B1 ;  /* 0x0000000000017941 */ /* 0x000fea0003800000 */
.L_x_11754:
        /* <DEDUP_REMOVED lines=8> */
.L_x_11756:
[----:B------:R-:W-:Y:S01]  /*250c0*/  IMAD.MOV.U32 R88, RZ, RZ, R14 ;  /* 0x000000ffff587224 */ /* 0x000fe200078e000e */
[----:B------:R-:W-:Y:S06]  /*250d0*/  BRA `(.L_x_11757) ;  /* 0xfffffe0400687947 */ /* 0x000fec000383ffff */
.L_x_11447:
[----:B0-----:R0:W1:Y:S02]  /*250e0*/  SYNCS.PHASECHK.TRANS64.TRYWAIT P3, [R34+URZ+0x2d890], R86 ;  /* 0x02d89056220075a7 */ /* 0x001064000806017f */
[----:B-1----:R-:W-:Y:S05]  /*250f0*/  @!P3 NANOSLEEP.SYNCS 0x989680 ;  /* 0x009896800000b95d */ /* 0x002fea0003900000 */
[----:B------:R-:W1:Y:S02]  /*25100*/  @!P3 SYNCS.PHASECHK.TRANS64 P3, [R34+URZ+0x2d890], R86 ;  /* 0x02d890562200b5a7 */ /* 0x000e64000806007f */
[----:B-1----:R-:W-:Y:S05]  /*25110*/  @!P3 BRA `(.L_x_11447) ;  /* 0xfffffffc00f0b947 */ /* 0x002fea000383ffff */
[----:B------:R-:W-:Y:S05]  /*25120*/  BRA `(.L_x_11758) ;  /* 0xfffffe1c00a47947 */ /* 0x000fea000383ffff */
.L_x_11448:
[----:B------:R-:W-:Y:S01]  /*25130*/  BSSY B1, `(.L_x_11759) ;  /* 0x0000007000017945 */ /* 0x000fe20003800000 */
[----:B------:R-:W-:Y:S02]  /*25140*/  IMAD.MOV.U32 R12, RZ, RZ, RZ ;  /* 0x000000ffff0c7224 */ /* 0x000fe400078e00ff */
[----:B------:R-:W-:Y:S02]  /*25150*/  IMAD.MOV.U32 R11, RZ, RZ, 0x1e1f ;  /* 0x00001e1fff0b7424 */ /* 0x000fe400078e00ff */
[----:B------:R-:W-:-:S07]  /*25160*/  IMAD.MOV.U32 R15, RZ, RZ, -0x1 ;  /* 0xffffffffff0f7424 */ /* 0x000fce00078e00ff */
[----:B0-----:R-:W-:Y:S05]  /*25170*/  WARPSYNC.COLLECTIVE R15, `(.L_x_11760) ;  /* 0x000000000f087348 */ /* 0x001fea0003c00000 */
[----:B------:R1:W2:Y:S02]  /*25180*/  SHFL.IDX P6, R14, R13, R12, R11 ;  /* 0x0000000c0d0e7389 */ /* 0x0002a400000c000b */
[----:B012---:R-:W-:Y:S01]  /*25190*/  ENDCOLLECTIVE ;  /* 0x000000000000791b */ /* 0x007fe20003800000 */
.L_x_11760:
[----:B------:R-:W-:Y:S05]  /*251a0*/  BSYNC B1 ;  /* 0x0000000000017941 */ /* 0x000fea0003800000 */
.L_x_11759:
        /* <DEDUP_REMOVED lines=8> */
.L_x_11761:
[----:B------:R-:W-:Y:S01]  /*25230*/  IMAD.MOV.U32 R43, RZ, RZ, R14 ;  /* 0x000000ffff2b7224 */ /* 0x000fe200078e000e */
[----:B------:R-:W-:Y:S06]  /*25240*/  BRA `(.L_x_11762) ;  /* 0xfffffe1c00d47947 */ /* 0x000fec000383ffff */
.L_x_11452:
[----:B------:R0:W0:Y:S02]  /*25250*/  SYNCS.PHASECHK.TRANS64.TRYWAIT P2, [R34+URZ+0x2d8b0], R86 ;  /* 0x02d8b056220075a7 */ /* 0x000024000804017f */
[----:B0-----:R-:W-:Y:S05]  /*25260*/  @!P2 NANOSLEEP.SYNCS 0x989680 ;  /* 0x009896800000a95d */ /* 0x001fea0003900000 */
[----:B------:R-:W0:Y:S02]  /*25270*/  @!P2 SYNCS.PHASECHK.TRANS64 P2, [R34+URZ+0x2d8b0], R86 ;  /* 0x02d8b0562200a5a7 */ /* 0x000e24000804007f */
[----:B0-----:R-:W-:Y:S05]  /*25280*/  @!P2 BRA `(.L_x_11452) ;  /* 0xfffffffc00f0a947 */ /* 0x001fea000383ffff */
[----:B------:R-:W-:Y:S05]  /*25290*/  BRA `(.L_x_11763) ;  /* 0xfffffe2000b87947 */ /* 0x000fea000383ffff */
.L_x_11468:
[----:B------:R-:W-:Y:S01]  /*252a0*/  BSSY B0, `(.L_x_11764) ;  /* 0x0000007000007945 */ /* 0x000fe20003800000 */
[----:B------:R-:W-:Y:S02]  /*252b0*/  IMAD.MOV.U32 R12, RZ, RZ, RZ ;  /* 0x000000ffff0c7224 */ /* 0x000fe400078e00ff */
[----:B------:R-:W-:Y:S02]  /*252c0*/  IMAD.MOV.U32 R11, RZ, RZ, 0x1f ;  /* 0x0000001fff0b7424 */ /* 0x000fe400078e00ff */
[----:B------:R-:W-:-:S07]  /*252d0*/  IMAD.MOV.U32 R15, RZ, RZ, -0x1 ;  /* 0xffffffffff0f7424 */ /* 0x000fce00078e00ff */
[----:B-----5:R-:W-:Y:S05]  /*252e0*/  WARPSYNC.COLLECTIVE R15, `(.L_x_11765) ;  /* 0x000000000f087348 */ /* 0x020fea0003c00000 */
[----:B------:R0:W1:Y:S02]  /*252f0*/  SHFL.IDX P6, R14, R13, R12, R11 ;  /* 0x0000000c0d0e7389 */ /* 0x00006400000c000b */
[----:B01---5:R-:W-:Y:S01]  /*25300*/  ENDCOLLECTIVE ;  /* 0x000000000000791b */ /* 0x023fe20003800000 */
.L_x_11765:
[----:B------:R-:W-:Y:S05]  /*25310*/  BSYNC B0 ;  /* 0x0000000000007941 */ /* 0x000fea0003800000 */
.L_x_11764:
[----:B------:R0:W-:Y:S01]  /*25320*/  STL [R1+0x10], R14 ;  /* 0x0000100e01007387 */ /* 0x0001e20000100800 */
[----:B------:R-:W-:Y:S05]  /*25330*/  BRA `(.L_x_11766) ;  /* 0xfffffe3000447947 */ /* 0x000fea000383ffff */
.L_x_11479:
[----:B------:R-:W-:Y:S01]  /*25340*/  BSSY B1, `(.L_x_11767) ;  /* 0x0000007000017945 */ /* 0x000fe20003800000 */
[----:B------:R-:W-:Y:S02]  /*25350*/  IMAD.MOV.U32 R12, RZ, RZ, RZ ;  /* 0x000000ffff0c7224 */ /* 0x000fe400078e00ff */
[----:B------:R-:W-:Y:S02]  /*25360*/  IMAD.MOV.U32 R11, RZ, RZ, 0x1e1f ;  /* 0x00001e1fff0b7424 */ /* 0x000fe400078e00ff */
[----:B------:R-:W-:-:S07]  /*25370*/  IMAD.MOV.U32 R15, RZ, RZ, -0x1 ;  /* 0xffffffffff0f7424 */ /* 0x000fce00078e00ff */
[----:B0-----:R-:W-:Y:S05]  /*25380*/  WARPSYNC.COLLECTIVE R15, `(.L_x_11768) ;  /* 0x000000000f087348 */ /* 0x001fea0003c00000 */
[----:B0-----:R0:W1:Y:S02]  /*25390*/  SHFL.IDX P6, R14, R13, R12, R11 ;  /* 0x0000000c0d0e7389 */ /* 0x00106400000c000b */
[----:B01----:R-:W-:Y:S01]  /*253a0*/  ENDCOLLECTIVE ;  /* 0x000000000000791b */ /* 0x003fe20003800000 */
.L_x_11768:
[----:B------:R-:W-:Y:S05]  /*253b0*/  BSYNC B1 ;  /* 0x0000000000017941 */ /* 0x000fea0003800000 */
.L_x_11767:
        /* <DEDUP_REMOVED lines=8> */
.L_x_11769:
[----:B------:R-:W-:Y:S02]  /*25440*/  IMAD.MOV.U32 R13, RZ, RZ, R0 ;  /* 0x000000ffff0d7224 */ /* 0x000fe400078e0000 */
[----:B------:R-:W-:-:S07]  /*25450*/  IMAD.MOV.U32 R38, RZ, RZ, R14 ;  /* 0x000000ffff267224 */ /* 0x000fce00078e000e */
[----:B------:R-:W-:Y:S05]  /*25460*/  WARPSYNC.COLLECTIVE R15, `(.L_x_11770) ;  /* 0x000000000f087348 */ /* 0x000fea0003c00000 */
[----:B------:R0:W1:Y:S02]  /*25470*/  SHFL.IDX P6, R14, R13, R12, R11 ;  /* 0x0000000c0d0e7389 */ /* 0x00006400000c000b */
[----:B01----:R-:W-:Y:S01]  /*25480*/  ENDCOLLECTIVE ;  /* 0x000000000000791b */ /* 0x003fe20003800000 */
.L_x_11770:
[----:B------:R-:W-:Y:S02]  /*25490*/  IMAD.MOV.U32 R13, RZ, RZ, R39 ;  /* 0x000000ffff0d7224 */ /* 0x000fe400078e0027 */
[----:B------:R-:W-:-:S07]  /*254a0*/  IMAD.MOV.U32 R0, RZ, RZ, R14 ;  /* 0x000000ffff007224 */ /* 0x000fce00078e000e */
[----:B------:R-:W-:Y:S05]  /*254b0*/  WARPSYNC.COLLECTIVE R15, `(.L_x_11771) ;  /* 0x000000000f087348 */ /* 0x000fea0003c00000 */
[----:B------:R0:W1:Y:S02]  /*254c0*/  SHFL.IDX P6, R14, R13, R12, R11 ;  /* 0x0000000c0d0e7389 */ /* 0x00006400000c000b */
[----:B01----:R-:W-:Y:S01]  /*254d0*/  ENDCOLLECTIVE ;  /* 0x000000000000791b */ /* 0x003fe20003800000 */
.L_x_11771:
[----:B------:R-:W-:Y:S01]  /*254e0*/  IMAD.MOV.U32 R39, RZ, RZ, R14 ;  /* 0x000000ffff277224 */ /* 0x000fe200078e000e */
[----:B------:R-:W-:Y:S06]  /*254f0*/  BRA `(.L_x_11772) ;  /* 0xfffffe3400cc7947 */ /* 0x000fec000383ffff */
.L_x_11483:
[----:B0-----:R0:W1:Y:S02]  /*25500*/  SYNCS.PHASECHK.TRANS64.TRYWAIT P0, [R2+URZ+0x2d800], R3 ;  /* 0x02d80003020075a7 */ /* 0x001064000800017f */
[----:B-1----:R-:W-:Y:S05]  /*25510*/  @!P0 NANOSLEEP.SYNCS 0x989680 ;  /* 0x009896800000895d */ /* 0x002fea0003900000 */
[----:B------:R-:W1:Y:S02]  /*25520*/  @!P0 SYNCS.PHASECHK.TRANS64 P0, [R2+URZ+0x2d800], R3 ;  /* 0x02d80003020085a7 */ /* 0x000e64000800007f */
[----:B-1----:R-:W-:Y:S05]  /*25530*/  @!P0 BRA `(.L_x_11483) ;  /* 0xfffffffc00f08947 */ /* 0x002fea000383ffff */
[----:B------:R-:W-:Y:S05]  /*25540*/  BRA `(.L_x_11773) ;  /* 0xfffffe4000187947 */ /* 0x000fea000383ffff */
.L_x_11495:
[----:B------:R-:W-:Y:S01]  /*25550*/  BSSY B1, `(.L_x_11774) ;  /* 0x0000007000017945 */ /* 0x000fe20003800000 */
[----:B------:R-:W-:Y:S02]  /*25560*/  IMAD.MOV.U32 R12, RZ, RZ, RZ ;  /* 0x000000ffff0c7224 */ /* 0x000fe400078e00ff */
[----:B------:R-:W-:Y:S02]  /*25570*/  IMAD.MOV.U32 R11, RZ, RZ, 0x1e1f ;  /* 0x00001e1fff0b7424 */ /* 0x000fe400078e00ff */
[----:B------:R-:W-:-:S07]  /*25580*/  IMAD.MOV.U32 R15, RZ, RZ, -0x1 ;  /* 0xffffffffff0f7424 */ /* 0x000fce00078e00ff */
[----:B0-----:R-:W-:Y:S05]  /*25590*/  WARPSYNC.COLLECTIVE R15, `(.L_x_11775) ;  /* 0x000000000f087348 */ /* 0x001fea0003c00000 */
[----:B0-----:R0:W1:Y:S02]  /*255a0*/  SHFL.IDX P6, R14, R13, R12, R11 ;  /* 0x0000000c0d0e7389 */ /* 0x00106400000c000b */
[----:B01----:R-:W-:Y:S01]  /*255b0*/  ENDCOLLECTIVE ;  /* 0x000000000000791b */ /* 0x003fe20003800000 */
.L_x_11775:
[----:B------:R-:W-:Y:S05]  /*255c0*/  BSYNC B1 ;  /* 0x0000000000017941 */ /* 0x000fea0003800000 */
.L_x_11774:
        /* <DEDUP_REMOVED lines=8> */
.L_x_11776:
[----:B------:R-:W-:Y:S02]  /*25650*/  IMAD.MOV.U32 R13, RZ, RZ, R26 ;  /* 0x000000ffff0d7224 */ /* 0x000fe400078e001a */
[----:B------:R-:W-:-:S07]  /*25660*/  IMAD.MOV.U32 R3, RZ, RZ, R14 ;  /* 0x000000ffff037224 */ /* 0x000fce00078e000e */
[----:B------:R-:W-:Y:S05]  /*25670*/  WARPSYNC.COLLECTIVE R15, `(.L_x_11777) ;  /* 0x000000000f087348 */ /* 0x000fea0003c00000 */
[----:B------:R0:W1:Y:S02]  /*25680*/  SHFL.IDX P6, R14, R13, R12, R11 ;  /* 0x0000000c0d0e7389 */ /* 0x00006400000c000b */
[----:B01----:R-:W-:Y:S01]  /*25690*/  ENDCOLLECTIVE ;  /* 0x000000000000791b */ /* 0x003fe20003800000 */
.L_x_11777:
[----:B------:R-:W-:Y:S02]  /*256a0*/  IMAD.MOV.U32 R13, RZ, RZ, R38 ;  /* 0x000000ffff0d7224 */ /* 0x000fe400078e0026 */
[----:B------:R-:W-:-:S07]  /*256b0*/  IMAD.MOV.U32 R37, RZ, RZ, R14 ;  /* 0x000000ffff257224 */ /* 0x000fce00078e000e */
[----:B------:R-:W-:Y:S05]  /*256c0*/  WARPSYNC.COLLECTIVE R15, `(.L_x_11778) ;  /* 0x000000000f087348 */ /* 0x000fea0003c00000 */
[----:B------:R0:W1:Y:S02]  /*256d0*/  SHFL.IDX P6, R14, R13, R12, R11 ;  /* 0x0000000c0d0e7389 */ /* 0x00006400000c000b */
[----:B01----:R-:W-:Y:S01]  /*256e0*/  ENDCOLLECTIVE ;  /* 0x000000000000791b */ /* 0x003fe20003800000 */
.L_x_11778:
[----:B------:R-:W-:Y:S01]  /*256f0*/  IMAD.MOV.U32 R38, RZ, RZ, R14 ;  /* 0x000000ffff267224 */ /* 0x000fe200078e000e */
[----:B------:R-:W-:Y:S06]  /*25700*/  BRA `(.L_x_11779) ;  /* 0xfffffe54002c7947 */ /* 0x000fec000383ffff */
.L_x_11499:
[----:B0-----:R0:W1:Y:S02]  /*25710*/  SYNCS.PHASECHK.TRANS64.TRYWAIT P0, [R2+URZ+0x2d800], R3 ;  /* 0x02d80003020075a7 */ /* 0x001064000800017f */
[----:B-1----:R-:W-:Y:S05]  /*25720*/  @!P0 NANOSLEEP.SYNCS 0x989680 ;  /* 0x009896800000895d */ /* 0x002fea0003900000 */
[----:B------:R-:W1:Y:S02]  /*25730*/  @!P0 SYNCS.PHASECHK.TRANS64 P0, [R2+URZ+0x2d800], R3 ;  /* 0x02d80003020085a7 */ /* 0x000e64000800007f */
[----:B-1----:R-:W-:Y:S05]  /*25740*/  @!P0 BRA `(.L_x_11499) ;  /* 0xfffffffc00f08947 */ /* 0x002fea000383ffff */
[----:B------:R-:W-:Y:S05]  /*25750*/  BRA `(.L_x_11780) ;  /* 0xfffffe5800f87947 */ /* 0x000fea000383ffff */
.L_x_11507:
[----:B--2---:R2:W3:Y:S02]  /*25760*/  SYNCS.PHASECHK.TRANS64.TRYWAIT P1, [R0+URZ+0x2d830], R5 ;  /* 0x02d83005000075a7 */ /* 0x0044e4000802017f */
[----:B---3--:R-:W-:Y:S05]  /*25770*/  @!P1 NANOSLEEP.SYNCS 0x989680 ;  /* 0x009896800000995d */ /* 0x008fea0003900000 */
[----:B------:R-:W3:Y:S02]  /*25780*/  @!P1 SYNCS.PHASECHK.TRANS64 P1, [R0+URZ+0x2d830], R5 ;  /* 0x02d83005000095a7 */ /* 0x000ee4000802007f */
[----:B---3--:R-:W-:Y:S05]  /*25790*/  @!P1 BRA `(.L_x_11507) ;  /* 0xfffffffc00f09947 */ /* 0x008fea000383ffff */
[----:B------:R-:W-:Y:S05]  /*257a0*/  BRA `(.L_x_11506) ;  /* 0xfffffe7000e47947 */ /* 0x000fea000383ffff */
.L_x_11526:
[----:B-1----:R1:W2:Y:S02]  /*257b0*/  SYNCS.PHASECHK.TRANS64.TRYWAIT P2, [R9+URZ+0x2d830], R8 ;  /* 0x02d83008090075a7 */ /* 0x0022a4000804017f */
[----:B--2---:R-:W-:Y:S05]  /*257c0*/  @!P2 NANOSLEEP.SYNCS 0x989680 ;  /* 0x009896800000a95d */ /* 0x004fea0003900000 */
[----:B------:R-:W2:Y:S02]  /*257d0*/  @!P2 SYNCS.PHASECHK.TRANS64 P2, [R9+URZ+0x2d830], R8 ;  /* 0x02d830080900a5a7 */ /* 0x000ea4000804007f */
[----:B--2---:R-:W-:Y:S05]  /*257e0*/  @!P2 BRA `(.L_x_11526) ;  /* 0xfffffffc00f0a947 */ /* 0x004fea000383ffff */
[----:B------:R-:W-:Y:S05]  /*257f0*/  BRA `(.L_x_11525) ;  /* 0xfffffea800507947 */ /* 0x000fea000383ffff */
.L_x_11530:
[----:B-1----:R1:W2:Y:S02]  /*25800*/  SYNCS.PHASECHK.TRANS64.TRYWAIT P1, [R9+URZ+0x2d850], R8 ;  /* 0x02d85008090075a7 */ /* 0x0022a4000802017f */
[----:B--2---:R-:W-:Y:S05]  /*25810*/  @!P1 NANOSLEEP.SYNCS 0x989680 ;  /* 0x009896800000995d */ /* 0x004fea0003900000 */
[----:B------:R-:W2:Y:S02]  /*25820*/  @!P1 SYNCS.PHASECHK.TRANS64 P1, [R9+URZ+0x2d850], R8 ;  /* 0x02d85008090095a7 */ /* 0x000ea4000802007f */
[----:B--2---:R-:W-:Y:S05]  /*25830*/  @!P1 BRA `(.L_x_11530) ;  /* 0xfffffffc00f09947 */ /* 0x004fea000383ffff */
[----:B------:R-:W-:Y:S05]  /*25840*/  BRA `(.L_x_11527) ;  /* 0xfffffeac00587947 */ /* 0x000fea000383ffff */
.L_x_11551:
[----:B-1----:R1:W2:Y:S02]  /*25850*/  SYNCS.PHASECHK.TRANS64.TRYWAIT P2, [R3+URZ+0x2d830], R0 ;  /* 0x02d83000030075a7 */ /* 0x0022a4000804017f */
[----:B--2---:R-:W-:Y:S05]  /*25860*/  @!P2 NANOSLEEP.SYNCS 0x989680 ;  /* 0x009896800000a95d */ /* 0x004fea0003900000 */
[----:B------:R-:W2:Y:S02]  /*25870*/  @!P2 SYNCS.PHASECHK.TRANS64 P2, [R3+URZ+0x2d830], R0 ;  /* 0x02d830000300a5a7 */ /* 0x000ea4000804007f */
[----:B--2---:R-:W-:Y:S05]  /*25880*/  @!P2 BRA `(.L_x_11551) ;  /* 0xfffffffc00f0a947 */ /* 0x004fea000383ffff */
[----:B------:R-:W-:Y:S05]  /*25890*/  BRA `(.L_x_11550) ;  /* 0xfffffee000607947 */ /* 0x000fea000383ffff */
.L_x_11555:
[----:B-1----:R1:W2:Y:S02]  /*258a0*/  SYNCS.PHASECHK.TRANS64.TRYWAIT P1, [R3+URZ+0x2d850], R0 ;  /* 0x02d85000030075a7 */ /* 0x0022a4000802017f */
[----:B--2---:R-:W-:Y:S05]  /*258b0*/  @!P1 NANOSLEEP.SYNCS 0x989680 ;  /* 0x009896800000995d */ /* 0x004fea0003900000 */
[----:B------:R-:W2:Y:S02]  /*258c0*/  @!P1 SYNCS.PHASECHK.TRANS64 P1, [R3+URZ+0x2d850], R0 ;  /* 0x02d85000030095a7 */ /* 0x000ea4000802007f */
[----:B--2---:R-:W-:Y:S05]  /*258d0*/  @!P1 BRA `(.L_x_11555) ;  /* 0xfffffffc00f09947 */ /* 0x004fea000383ffff */
[----:B------:R-:W-:Y:S05]  /*258e0*/  BRA `(.L_x_11552) ;  /* 0xfffffee400747947 */ /* 0x000fea000383ffff */
.L_x_11564:
[----:B-1----:R1:W2:Y:S02]  /*258f0*/  SYNCS.PHASECHK.TRANS64.TRYWAIT P2, [R3+URZ+0x2d830], R0 ;  /* 0x02d83000030075a7 */ /* 0x0022a4000804017f */
[----:B--2---:R-:W-:Y:S05]  /*25900*/  @!P2 NANOSLEEP.SYNCS 0x989680 ;  /* 0x009896800000a95d */ /* 0x004fea0003900000 */
[----:B------:R-:W2:Y:S02]  /*25910*/  @!P2 SYNCS.PHASECHK.TRANS64 P2, [R3+URZ+0x2d830], R0 ;  /* 0x02d830000300a5a7 */ /* 0x000ea4000804007f */
[----:B--2---:R-:W-:Y:S05]  /*25920*/  @!P2 BRA `(.L_x_11564) ;  /* 0xfffffffc00f0a947 */ /* 0x004fea000383ffff */
[----:B------:R-:W-:Y:S05]  /*25930*/  BRA `(.L_x_11563) ;  /* 0xffffff0400687947 */ /* 0x000fea000383ffff */
.L_x_11568:
[----:B-1----:R1:W2:Y:S02]  /*25940*/  SYNCS.PHASECHK.TRANS64.TRYWAIT P1, [R3+URZ+0x2d850], R0 ;  /* 0x02d85000030075a7 */ /* 0x0022a4000802017f */
[----:B--2---:R-:W-:Y:S05]  /*25950*/  @!P1 NANOSLEEP.SYNCS 0x989680 ;  /* 0x009896800000995d */ /* 0x004fea0003900000 */
[----:B------:R-:W2:Y:S02]  /*25960*/  @!P1 SYNCS.PHASECHK.TRANS64 P1, [R3+URZ+0x2d850], R0 ;  /* 0x02d85000030095a7 */ /* 0x000ea4000802007f */
[----:B--2---:R-:W-:Y:S05]  /*25970*/  @!P1 BRA `(.L_x_11568) ;  /* 0xfffffffc00f09947 */ /* 0x004fea000383ffff */
[----:B------:R-:W-:Y:S05]  /*25980*/  BRA `(.L_x_11565) ;  /* 0xffffff08007c7947 */ /* 0x000fea000383ffff */
.L_x_11583:
[----:B-1----:R1:W2:Y:S02]  /*25990*/  SYNCS.PHASECHK.TRANS64.TRYWAIT P1, [R14+URZ+0x2d850], R9 ;  /* 0x02d850090e0075a7 */ /* 0x0022a4000802017f */
[----:B--2---:R-:W-:Y:S05]  /*259a0*/  @!P1 NANOSLEEP.SYNCS 0x989680 ;  /* 0x009896800000995d */ /* 0x004fea0003900000 */
[----:B------:R-:W2:Y:S02]  /*259b0*/  @!P1 SYNCS.PHASECHK.TRANS64 P1, [R14+URZ+0x2d850], R9 ;  /* 0x02d850090e0095a7 */ /* 0x000ea4000802007f */
[----:B--2---:R-:W-:Y:S05]  /*259c0*/  @!P1 BRA `(.L_x_11583) ;  /* 0xfffffffc00f09947 */ /* 0x004fea000383ffff */
[----:B------:R-:W-:Y:S05]  /*259d0*/  BRA `(.L_x_11582) ;  /* 0xffffff3800947947 */ /* 0x000fea000383ffff */
.L_x_11589:
[----:B------:R-:W-:Y:S02]  /*259e0*/  IMAD.MOV.U32 R13, RZ, RZ, R3 ;  /* 0x000000ffff0d7224 */ /* 0x000fe400078e0003 */
[----:B------:R-:W-:Y:S02]  /*259f0*/  IMAD.MOV.U32 R12, RZ, RZ, RZ ;  /* 0x000000ffff0c7224 */ /* 0x000fe400078e00ff */
[----:B------:R-:W-:Y:S02]  /*25a00*/  IMAD.MOV.U32 R11, RZ, RZ, 0x1c1f ;  /* 0x00001c1fff0b7424 */ /* 0x000fe400078e00ff */
[----:B------:R-:W-:-:S07]  /*25a10*/  IMAD.MOV.U32 R15, RZ, RZ, -0x1 ;  /* 0xffffffffff0f7424 */ /* 0x000fce00078e00ff */
[----:B0----5:R-:W-:Y:S05]  /*25a20*/  WARPSYNC.COLLECTIVE R15, `(.L_x_11781) ;  /* 0x000000000f087348 */ /* 0x021fea0003c00000 */
[----:B------:R1:W2:Y:S02]  /*25a30*/  SHFL.IDX P6, R14, R13, R12, R11 ;  /* 0x0000000c0d0e7389 */ /* 0x0002a400000c000b */
[----:B012--5:R-:W-:Y:S01]  /*25a40*/  ENDCOLLECTIVE ;  /* 0x000000000000791b */ /* 0x027fe20003800000 */
.L_x_11781:
[----:B------:R-:W-:Y:S02]  /*25a50*/  IMAD.MOV.U32 R13, RZ, RZ, R20 ;  /* 0x000000ffff0d7224 */ /* 0x000fe400078e0014 */
[----:B------:R-:W-:-:S07]  /*25a60*/  IMAD.MOV.U32 R0, RZ, RZ, R14 ;  /* 0x000000ffff007224 */ /* 0x000fce00078e000e */
[----:B------:R-:W-:Y:S05]  /*25a70*/  WARPSYNC.COLLECTIVE R15, `(.L_x_11782) ;  /* 0x000000000f087348 */ /* 0x000fea0003c00000 */
[----:B------:R0:W1:Y:S02]  /*25a80*/  SHFL.IDX P6, R14, R13, R12, R11 ;  /* 0x0000000c0d0e7389 */ /* 0x00006400000c000b */
[----:B01----:R-:W-:Y:S01]  /*25a90*/  ENDCOLLECTIVE ;  /* 0x000000000000791b */ /* 0x003fe20003800000 */
.L_x_11782:
[----:B------:R-:W-:Y:S05]  /*25aa0*/  BRA `(.L_x_11783) ;  /* 0xffffff54005c7947 */ /* 0x000fea000383ffff */
.L_x_11592:
        /* <DEDUP_REMOVED lines=8> */
.L_x_11785:
[----:B------:R-:W-:Y:S05]  /*25b30*/  BSYNC B1 ;  /* 0x0000000000017941 */ /* 0x000fea0003800000 */
.L_x_11784:
        /* <DEDUP_REMOVED lines=8> */
.L_x_11786:
[----:B------:R-:W-:Y:S05]  /*25bc0*/  BRA `(.L_x_11787) ;  /* 0xffffff5400707947 */ /* 0x000fea000383ffff */
.L_x_11594:
[----:B------:R-:W-:Y:S02]  /*25bd0*/  IMAD.MOV.U32 R13, RZ, RZ, R20 ;  /* 0x000000ffff0d7224 */ /* 0x000fe400078e0014 */
[----:B------:R-:W-:Y:S02]  /*25be0*/  IMAD.MOV.U32 R12, RZ, RZ, RZ ;  /* 0x000000ffff0c7224 */ /* 0x000fe400078e00ff */
[----:B------:R-:W-:Y:S02]  /*25bf0*/  IMAD.MOV.U32 R11, RZ, RZ, 0x1c1f ;  /* 0x00001c1fff0b7424 */ /* 0x000fe400078e00ff */
[----:B------:R-:W-:-:S07]  /*25c00*/  IMAD.MOV.U32 R15, RZ, RZ, -0x1 ;  /* 0xffffffffff0f7424 */ /* 0x000fce00078e00ff */
[----:B------:R-:W-:Y:S05]  /*25c10*/  WARPSYNC.COLLECTIVE R15, `(.L_x_11788) ;  /* 0x000000000f087348 */ /* 0x000fea0003c00000 */
[----:B------:R0:W1:Y:S02]  /*25c20*/  SHFL.IDX P6, R14, R13, R12, R11 ;  /* 0x0000000c0d0e7389 */ /* 0x00006400000c000b */
[----:B01----:R-:W-:Y:S01]  /*25c30*/  ENDCOLLECTIVE ;  /* 0x000000000000791b */ /* 0x003fe20003800000 */
.L_x_11788:
[----:B------:R-:W-:Y:S02]  /*25c40*/  IMAD.MOV.U32 R13, RZ, RZ, R0 ;  /* 0x000000ffff0d7224 */ /* 0x000fe400078e0000 */
[----:B------:R-:W-:-:S07]  /*25c50*/  IMAD.MOV.U32 R3, RZ, RZ, R14 ;  /* 0x000000ffff037224 */ /* 0x000fce00078e000e */
[----:B------:R-:W-:Y:S05]  /*25c60*/  WARPSYNC.COLLECTIVE R15, `(.L_x_11789) ;  /* 0x000000000f087348 */ /* 0x000fea0003c00000 */
[----:B------:R0:W1:Y:S02]  /*25c70*/  SHFL.IDX P6, R14, R13, R12, R11 ;  /* 0x0000000c0d0e7389 */ /* 0x00006400000c000b */
[----:B01----:R-:W-:Y:S01]  /*25c80*/  ENDCOLLECTIVE ;  /* 0x000000000000791b */ /* 0x003fe20003800000 */
.L_x_11789:
[----:B------:R-:W-:Y:S05]  /*25c90*/  BRA `(.L_x_11790) ;  /* 0xffffff58003c7947 */ /* 0x000fea000383ffff */
.L_x_11597:
        /* <DEDUP_REMOVED lines=8> */
.L_x_11792:
[----:B------:R-:W-:Y:S05]  /*25d20*/  BSYNC B1 ;  /* 0x0000000000017941 */ /* 0x000fea0003800000 */
.L_x_11791:
        /* <DEDUP_REMOVED lines=8> */
.L_x_11793:
[----:B------:R-:W-:Y:S05]  /*25db0*/  BRA `(.L_x_11794) ;  /* 0xffffff5c005c7947 */ /* 0x000fea000383ffff */
.L_x_11601:
[----:B------:R-:W-:Y:S02]  /*25dc0*/  IMAD.MOV.U32 R13, RZ, RZ, R4 ;  /* 0x000000ffff0d7224 */ /* 0x000fe400078e0004 */
[----:B------:R-:W-:Y:S02]  /*25dd0*/  IMAD.MOV.U32 R12, RZ, RZ, RZ ;  /* 0x000000ffff0c7224 */ /* 0x000fe400078e00ff */
[----:B------:R-:W-:Y:S02]  /*25de0*/  IMAD.MOV.U32 R11, RZ, RZ, 0x1c1f ;  /* 0x00001c1fff0b7424 */ /* 0x000fe400078e00ff */
[----:B------:R-:W-:-:S07]  /*25df0*/  IMAD.MOV.U32 R15, RZ, RZ, -0x1 ;  /* 0xffffffffff0f7424 */ /* 0x000fce00078e00ff */
[----:B-1----:R-:W-:Y:S05]  /*25e00*/  WARPSYNC.COLLECTIVE R15, `(.L_x_11795) ;  /* 0x000000000f087348 */ /* 0x002fea0003c00000 */
[----:B------:R0:W2:Y:S02]  /*25e10*/  SHFL.IDX P6, R14, R13, R12, R11 ;  /* 0x0000000c0d0e7389 */ /* 0x0000a400000c000b */
[----:B012---:R-:W-:Y:S01]  /*25e20*/  ENDCOLLECTIVE ;  /* 0x000000000000791b */ /* 0x007fe20003800000 */
.L_x_11795:
[----:B------:R-:W-:Y:S02]  /*25e30*/  IMAD.MOV.U32 R13, RZ, RZ, R0 ;  /* 0x000000ffff0d7224 */ /* 0x000fe400078e0000 */
[----:B------:R-:W-:-:S07]  /*25e40*/  IMAD.MOV.U32 R3, RZ, RZ, R14 ;  /* 0x000000ffff037224 */ /* 0x000fce00078e000e */
[----:B------:R-:W-:Y:S05]  /*25e50*/  WARPSYNC.COLLECTIVE R15, `(.L_x_11796) ;  /* 0x000000000f087348 */ /* 0x000fea0003c00000 */
[----:B------:R0:W1:Y:S02]  /*25e60*/  SHFL.IDX P6, R14, R13, R12, R11 ;  /* 0x0000000c0d0e7389 */ /* 0x00006400000c000b */
[----:B01----:R-:W-:Y:S01]  /*25e70*/  ENDCOLLECTIVE ;  /* 0x000000000000791b */ /* 0x003fe20003800000 */
.L_x_11796:
[----:B------:R-:W-:Y:S05]  /*25e80*/  BRA `(.L_x_11797) ;  /* 0xffffff6800b47947 */ /* 0x000fea000383ffff */
.L_x_11604:
        /* <DEDUP_REMOVED lines=8> */
.L_x_11799:
[----:B------:R-:W-:Y:S05]  /*25f10*/  BSYNC B1 ;  /* 0x0000000000017941 */ /* 0x000fea0003800000 */
.L_x_11798:
        /* <DEDUP_REMOVED lines=8> */
.L_x_11800:
[----:B------:R-:W-:Y:S05]  /*25fa0*/  BRA `(.L_x_11801) ;  /* 0xffffff6800c87947 */ /* 0x000fea000383ffff */
.L_x_11631:
        /* <DEDUP_REMOVED lines=11> */
.L_x_11803:
[----:B------:R-:W-:Y:S05]  /*26060*/  BSYNC B1 ;  /* 0x0000000000017941 */ /* 0x000fea0003800000 */
.L_x_11802:
[----:B------:R-:W-:Y:S05]  /*26070*/  BRA `(.L_x_11804) ;  /* 0xffffff8800ac7947 */ /* 0x000fea000383ffff */
.L_x_11633:
[----:B------:R-:W-:Y:S01]  /*26080*/  BSSY B1, `(.L_x_11805) ;  /* 0x0000006000017945 */ /* 0x000fe20003800000 */
[----:B------:R-:W-:-:S07]  /*26090*/  IMAD.MOV.U32 R15, RZ, RZ, -0x1 ;  /* 0xffffffffff0f7424 */ /* 0x000fce00078e00ff */
[----:B01----:R-:W-:Y:S05]  /*260a0*/  WARPSYNC.COLLECTIVE R15, `(.L_x_11806) ;  /* 0x000000000f0c7348 */ /* 0x003fea0003c00000 */
[----:B------:R-:W-:Y:S02]  /*260b0*/  ELECT P6, UR62, PT ;  /* 0x00000000003e782f */ /* 0x000fe400038c0000 */
[----:B------:R-:W-:Y:S01]  /*260c0*/  MOV R14, UR62 ;  /* 0x0000003e000e7c02 */ /* 0x000fe20008000f00 */
[----:B01----:R-:W-:Y:S10]  /*260d0*/  ENDCOLLECTIVE ;  /* 0x000000000000791b */ /* 0x003ff40003800000 */
.L_x_11806:
[----:B------:R-:W-:Y:S05]  /*260e0*/  BSYNC B1 ;  /* 0x0000000000017941 */ /* 0x000fea0003800000 */
.L_x_11805:
[----:B------:R-:W-:Y:S05]  /*260f0*/  BRA `(.L_x_11632) ;  /* 0xffffff8800a47947 */ /* 0x000fea000383ffff */
.L_x_11635:
[----:B0-----:R0:W2:Y:S02]  /*26100*/  SYNCS.PHASECHK.TRANS64.TRYWAIT P0, [R18+URZ+0x2d820], R6 ;  /* 0x02d82006120075a7 */ /* 0x0010a4000800017f */
[----:B--2---:R-:W-:Y:S05]  /*26110*/  @!P0 NANOSLEEP.SYNCS 0x989680 ;  /* 0x009896800000895d */ /* 0x004fea0003900000 */
[----:B------:R-:W2:Y:S02]  /*26120*/  @!P0 SYNCS.PHASECHK.TRANS64 P0, [R18+URZ+0x2d820], R6 ;  /* 0x02d82006120085a7 */ /* 0x000ea4000800007f */
[----:B--2---:R-:W-:Y:S05]  /*26130*/  @!P0 BRA `(.L_x_11635) ;  /* 0xfffffffc00f08947 */ /* 0x004fea000383ffff */
[----:B------:R-:W-:Y:S05]  /*26140*/  BRA `(.L_x_11807) ;  /* 0xffffff8800b47947 */ /* 0x000fea000383ffff */
.L_x_11639:
[----:B--2---:R2:W3:Y:S02]  /*26150*/  SYNCS.PHASECHK.TRANS64.TRYWAIT P0, [R10+URZ+0x2d8a0], R9 ;  /* 0x02d8a0090a0075a7 */ /* 0x0044e4000800017f */
[----:B---3--:R-:W-:Y:S05]  /*26160*/  @!P0 NANOSLEEP.SYNCS 0x989680 ;  /* 0x009896800000895d */ /* 0x008fea0003900000 */
[----:B------:R-:W3:Y:S02]  /*26170*/  @!P0 SYNCS.PHASECHK.TRANS64 P0, [R10+URZ+0x2d8a0], R9 ;  /* 0x02d8a0090a0085a7 */ /* 0x000ee4000800007f */
[----:B---3--:R-:W-:Y:S05]  /*26180*/  @!P0 BRA `(.L_x_11639) ;  /* 0xfffffffc00f08947 */ /* 0x008fea000383ffff */
[----:B------:R-:W-:Y:S05]  /*26190*/  BRA `(.L_x_11808) ;  /* 0xffffff8800d07947 */ /* 0x000fea000383ffff */
.L_x_11646:
[----:B0-----:R0:W3:Y:S02]  /*261a0*/  SYNCS.PHASECHK.TRANS64.TRYWAIT P0, [R10+URZ+0x2d8c0], R9 ;  /* 0x02d8c0090a0075a7 */ /* 0x0010e4000800017f */
[----:B---3--:R-:W-:Y:S05]  /*261b0*/  @!P0 NANOSLEEP.SYNCS 0x989680 ;  /* 0x009896800000895d */ /* 0x008fea0003900000 */
[----:B------:R-:W3:Y:S02]  /*261c0*/  @!P0 SYNCS.PHASECHK.TRANS64 P0, [R10+URZ+0x2d8c0], R9 ;  /* 0x02d8c0090a0085a7 */ /* 0x000ee4000800007f */
[----:B---3--:R-:W-:Y:S05]  /*261d0*/  @!P0 BRA `(.L_x_11646) ;  /* 0xfffffffc00f08947 */ /* 0x008fea000383ffff */
[----:B------:R-:W-:Y:S05]  /*261e0*/  BRA `(.L_x_11809) ;  /* 0xffffff8c00cc7947 */ /* 0x000fea000383ffff */
.L_x_11655:
[----:B0-----:R0:W2:Y:S02]  /*261f0*/  SYNCS.PHASECHK.TRANS64.TRYWAIT P1, [R9+URZ+0x2d8a0], R8 ;  /* 0x02d8a008090075a7 */ /* 0x0010a4000802017f */
[----:B--2---:R-:W-:Y:S05]  /*26200*/  @!P1 NANOSLEEP.SYNCS 0x989680 ;  /* 0x009896800000995d */ /* 0x004fea0003900000 */
[----:B------:R-:W2:Y:S02]  /*26210*/  @!P1 SYNCS.PHASECHK.TRANS64 P1, [R9+URZ+0x2d8a0], R8 ;  /* 0x02d8a008090095a7 */ /* 0x000ea4000802007f */
[----:B--2---:R-:W-:Y:S05]  /*26220*/  @!P1 BRA `(.L_x_11655) ;  /* 0xfffffffc00f09947 */ /* 0x004fea000383ffff */
[----:B------:R-:W-:Y:S05]  /*26230*/  BRA `(.L_x_11810) ;  /* 0xffffff94000c7947 */ /* 0x000fea000383ffff */
.L_x_11662:
[----:B--2---:R2:W3:Y:S02]  /*26240*/  SYNCS.PHASECHK.TRANS64.TRYWAIT P1, [R9+URZ+0x2d8c0], R8 ;  /* 0x02d8c008090075a7 */ /* 0x0044e4000802017f */
[----:B---3--:R-:W-:Y:S05]  /*26250*/  @!P1 NANOSLEEP.SYNCS 0x989680 ;  /* 0x009896800000995d */ /* 0x008fea0003900000 */
[----:B------:R-:W3:Y:S02]  /*26260*/  @!P1 SYNCS.PHASECHK.TRANS64 P1, [R9+URZ+0x2d8c0], R8 ;  /* 0x02d8c008090095a7 */ /* 0x000ee4000802007f */
[----:B---3--:R-:W-:Y:S05]  /*26270*/  @!P1 BRA `(.L_x_11662) ;  /* 0xfffffffc00f09947 */ /* 0x008fea000383ffff */
[----:B------:R-:W-:Y:S05]  /*26280*/  BRA `(.L_x_11811) ;  /* 0xffffff9800047947 */ /* 0x000fea000383ffff */
.L_x_11687:
        /* <DEDUP_REMOVED lines=11> */
.L_x_11813:
[----:B------:R-:W-:Y:S05]  /*26340*/  BSYNC B0 ;  /* 0x0000000000007941 */ /* 0x000fea0003800000 */
.L_x_11812:
[----:B------:R-:W-:Y:S05]  /*26350*/  BRA `(.L_x_11814) ;  /* 0xffffffa800cc7947 */ /* 0x000fea000383ffff */
.L_x_11690:
[----:B0-----:R0:W1:Y:S02]  /*26360*/  SYNCS.PHASECHK.TRANS64.TRYWAIT P0, [R2+URZ+0x2d840], R3 ;  /* 0x02d84003020075a7 */ /* 0x001064000800017f */
[----:B-1----:R-:W-:Y:S05]  /*26370*/  @!P0 NANOSLEEP.SYNCS 0x989680 ;  /* 0x009896800000895d */ /* 0x002fea0003900000 */
[----:B------:R-:W1:Y:S02]  /*26380*/  @!P0 SYNCS.PHASECHK.TRANS64 P0, [R2+URZ+0x2d840], R3 ;  /* 0x02d84003020085a7 */ /* 0x000e64000800007f */
[----:B-1----:R-:W-:Y:S05]  /*26390*/  @!P0 BRA `(.L_x_11690) ;  /* 0xfffffffc00f08947 */ /* 0x002fea000383ffff */
[----:B------:R-:W-:Y:S05]  /*263a0*/  BRA `(.L_x_11815) ;  /* 0xffffffac00207947 */ /* 0x000fea000383ffff */
.L_x_11691:
        /* <DEDUP_REMOVED lines=8> */
.L_x_11817:
[----:B------:R-:W-:Y:S05]  /*26430*/  BSYNC B0 ;  /* 0x0000000000007941 */ /* 0x000fea0003800000 */
.L_x_11816:
        /* <DEDUP_REMOVED lines=9> */
.L_x_11818:
[----:B------:R-:W-:Y:S02]  /*264d0*/  IMAD.MOV.U32 R13, RZ, RZ, R7 ;  /* 0x000000ffff0d7224 */ /* 0x000fe400078e0007 */
[----:B------:R-:W-:Y:S02]  /*264e0*/  IMAD.MOV.U32 R12, RZ, RZ, 0x1 ;  /* 0x00000001ff0c7424 */ /* 0x000fe400078e00ff */
[----:B------:R-:W-:-:S07]  /*264f0*/  IMAD.MOV.U32 R5, RZ, RZ, R14 ;  /* 0x000000ffff057224 */ /* 0x000fce00078e000e */
[----:B------:R-:W-:Y:S05]  /*26500*/  WARPSYNC.COLLECTIVE R15, `(.L_x_11819) ;  /* 0x000000000f087348 */ /* 0x000fea0003c00000 */
[----:B------:R0:W1:Y:S02]  /*26510*/  SHFL.IDX P6, R14, R13, R12, R11 ;  /* 0x0000000c0d0e7389 */ /* 0x00006400000c000b */
[----:B01----:R-:W-:Y:S01]  /*26520*/  ENDCOLLECTIVE ;  /* 0x000000000000791b */ /* 0x003fe20003800000 */
.L_x_11819:
        /* <DEDUP_REMOVED lines=17> */
.L_x_11820:
[----:B------:R-:W-:Y:S02]  /*26640*/  @P1 IMAD R6, R8, 0x2, R18 ;  /* 0x0000000208061824 */ /* 0x000fe400078e0212 */
[----:B------:R-:W-:Y:S02]  /*26650*/  IMAD.MOV.U32 R13, RZ, RZ, R7 ;  /* 0x000000ffff0d7224 */ /* 0x000fe400078e0007 */
[----:B------:R-:W-:Y:S02]  /*26660*/  IMAD.MOV.U32 R12, RZ, RZ, 0x2 ;  /* 0x00000002ff0c7424 */ /* 0x000fe400078e00ff */
[----:B------:R-:W-:-:S07]  /*26670*/  IMAD.MOV.U32 R5, RZ, RZ, R14 ;  /* 0x000000ffff057224 */ /* 0x000fce00078e000e */
[----:B------:R-:W-:Y:S05]  /*26680*/  WARPSYNC.COLLECTIVE R15, `(.L_x_11821) ;  /* 0x000000000f087348 */ /* 0x000fea0003c00000 */
[----:B------:R0:W1:Y:S02]  /*26690*/  SHFL.IDX P6, R14, R13, R12, R11 ;  /* 0x0000000c0d0e7389 */ /* 0x00006400000c000b */
[----:B01----:R-:W-:Y:S01]  /*266a0*/  ENDCOLLECTIVE ;  /* 0x000000000000791b */ /* 0x003fe20003800000 */
.L_x_11821:
        /* <DEDUP_REMOVED lines=17> */
.L_x_11822:
[----:B------:R-:W-:Y:S02]  /*267c0*/  @P1 IMAD R6, R8, 0x2, R18 ;  /* 0x0000000208061824 */ /* 0x000fe400078e0212 */
[----:B------:R-:W-:Y:S02]  /*267d0*/  IMAD.MOV.U32 R13, RZ, RZ, R7 ;  /* 0x000000ffff0d7224 */ /* 0x000fe400078e0007 */
[----:B------:R-:W-:Y:S02]  /*267e0*/  IMAD.MOV.U32 R12, RZ, RZ, 0x3 ;  /* 0x00000003ff0c7424 */ /* 0x000fe400078e00ff */
[----:B------:R-:W-:-:S07]  /*267f0*/  IMAD.MOV.U32 R5, RZ, RZ, R14 ;  /* 0x000000ffff057224 */ /* 0x000fce00078e000e */
[----:B------:R-:W-:Y:S05]  /*26800*/  WARPSYNC.COLLECTIVE R15, `(.L_x_11823) ;  /* 0x000000000f087348 */ /* 0x000fea0003c00000 */
[----:B------:R0:W1:Y:S02]  /*26810*/  SHFL.IDX P6, R14, R13, R12, R11 ;  /* 0x0000000c0d0e7389 */ /* 0x00006400000c000b */
[----:B01----:R-:W-:Y:S01]  /*26820*/  ENDCOLLECTIVE ;  /* 0x000000000000791b */ /* 0x003fe20003800000 */
.L_x_11823:
        /* <DEDUP_REMOVED lines=10> */
.L_x_11824:
        /* <DEDUP_REMOVED lines=8> */
.L_x_11696:
        /* <DEDUP_REMOVED lines=9> */
.L_x_11826:
[C---:B------:R-:W-:Y:S01]  /*269e0*/  VIADD R9, R25.reuse, 0x20 ;  /* 0x0000002019097836 */ /* 0x040fe20000000000 */
[----:B------:R-:W-:Y:S01]  /*269f0*/  ISETP.GE.AND P3, PT, R25, R0, PT ;  /* 0x000000001900720c */ /* 0x000fe20003f66270 */
[----:B------:R-:W-:Y:S02]  /*26a00*/  IMAD.MOV.U32 R13, RZ, RZ, R5 ;  /* 0x000000ffff0d7224 */ /* 0x000fe400078e0005 */
[----:B------:R-:W-:-:S10]  /*26a10*/  IMAD.MOV.U32 R2, RZ, RZ, R14 ;  /* 0x000000ffff027224 */ /* 0x000fd400078e000e */
[----:B------:R-:W-:Y:S05]  /*26a20*/  WARPSYNC.COLLECTIVE R15, `(.L_x_11827) ;  /* 0x000000000f087348 */ /* 0x000fea0003c00000 */
[----:B------:R0:W1:Y:S02]  /*26a30*/  SHFL.IDX P6, R14, R13, R12, R11 ;  /* 0x0000000c0d0e7389 */ /* 0x00006400000c000b */
[----:B01----:R-:W-:Y:S01]  /*26a40*/  ENDCOLLECTIVE ;  /* 0x000000000000791b */ /* 0x003fe20003800000 */
.L_x_11827:
[----:B------:R-:W-:Y:S02]  /*26a50*/  IMAD.MOV.U32 R13, RZ, RZ, R4 ;  /* 0x000000ffff0d7224 */ /* 0x000fe400078e0004 */
[----:B------:R-:W-:Y:S02]  /*26a60*/  IMAD.MOV.U32 R12, RZ, RZ, 0x1 ;  /* 0x00000001ff0c7424 */ /* 0x000fe400078e00ff */
[----:B------:R-:W-:-:S07]  /*26a70*/  IMAD.MOV.U32 R3, RZ, RZ, R14 ;  /* 0x000000ffff037224 */ /* 0x000fce00078e000e */
[----:B------:R-:W-:Y:S05]  /*26a80*/  WARPSYNC.COLLECTIVE R15, `(.L_x_11828) ;  /* 0x000000000f087348 */ /* 0x000fea0003c00000 */
[----:B------:R0:W1:Y:S02]  /*26a90*/  SHFL.IDX P6, R14, R13, R12, R11 ;  /* 0x0000000c0d0e7389 */ /* 0x00006400000c000b */
[----:B01----:R-:W-:Y:S01]  /*26aa0*/  ENDCOLLECTIVE ;  /* 0x000000000000791b */ /* 0x003fe20003800000 */
.L_x_11828:
        /* <DEDUP_REMOVED lines=17> */
.L_x_11829:
[----:B------:R-:W-:Y:S02]  /*26bc0*/  IMAD.MOV.U32 R13, RZ, RZ, R4 ;  /* 0x000000ffff0d7224 */ /* 0x000fe400078e0004 */
[----:B------:R-:W-:Y:S02]  /*26bd0*/  IMAD.MOV.U32 R12, RZ, RZ, 0x2 ;  /* 0x00000002ff0c7424 */ /* 0x000fe400078e00ff */
[----:B------:R-:W-:-:S07]  /*26be0*/  IMAD.MOV.U32 R3, RZ, RZ, R14 ;  /* 0x000000ffff037224 */ /* 0x000fce00078e000e */
[----:B------:R-:W-:Y:S05]  /*26bf0*/  WARPSYNC.COLLECTIVE R15, `(.L_x_11830) ;  /* 0x000000000f087348 */ /* 0x000fea0003c00000 */
[----:B------:R0:W1:Y:S02]  /*26c00*/  SHFL.IDX P6, R14, R13, R12, R11 ;  /* 0x0000000c0d0e7389 */ /* 0x00006400000c000b */
[----:B01----:R-:W-:Y:S01]  /*26c10*/  ENDCOLLECTIVE ;  /* 0x000000000000791b */ /* 0x003fe20003800000 */
.L_x_11830:
        /* <DEDUP_REMOVED lines=18> */
.L_x_11831:
[----:B------:R-:W-:Y:S02]  /*26d40*/  IMAD.MOV.U32 R13, RZ, RZ, R4 ;  /* 0x000000ffff0d7224 */ /* 0x000fe400078e0004 */
[----:B------:R-:W-:Y:S02]  /*26d50*/  IMAD.MOV.U32 R12, RZ, RZ, 0x3 ;  /* 0x00000003ff0c7424 */ /* 0x000fe400078e00ff */
[----:B------:R-:W-:-:S07]  /*26d60*/  IMAD.MOV.U32 R3, RZ, RZ, R14 ;  /* 0x000000ffff037224 */ /* 0x000fce00078e000e */
[----:B------:R-:W-:Y:S05]  /*26d70*/  WARPSYNC.COLLECTIVE R15, `(.L_x_11832) ;  /* 0x000000000f087348 */ /* 0x000fea0003c00000 */
[----:B------:R0:W1:Y:S02]  /*26d80*/  SHFL.IDX P6, R14, R13, R12, R11 ;  /* 0x0000000c0d0e7389 */ /* 0x00006400000c000b */
[----:B01----:R-:W-:Y:S01]  /*26d90*/  ENDCOLLECTIVE ;  /* 0x000000000000791b */ /* 0x003fe20003800000 */
.L_x_11832:
        /* <DEDUP_REMOVED lines=10> */
.L_x_11833:
        /* <DEDUP_REMOVED lines=13> */
.L_x_11834:
        /* <DEDUP_REMOVED lines=16> */
.L_x_11835:
[----:B------:R-:W-:Y:S02]  /*27010*/  IMAD.MOV.U32 R13, RZ, RZ, R6 ;  /* 0x000000ffff0d7224 */ /* 0x000fe400078e0006 */
[----:B------:R-:W-:Y:S02]  /*27020*/  IMAD.MOV.U32 R12, RZ, RZ, 0x1 ;  /* 0x00000001ff0c7424 */ /* 0x000fe400078e00ff */
[----:B------:R-:W-:-:S07]  /*27030*/  IMAD.MOV.U32 R3, RZ, RZ, R14 ;  /* 0x000000ffff037224 */ /* 0x000fce00078e000e */
[----:B------:R-:W-:Y:S05]  /*27040*/  WARPSYNC.COLLECTIVE R15, `(.L_x_11836) ;  /* 0x000000000f087348 */ /* 0x000fea0003c00000 */
[----:B------:R0:W1:Y:S02]  /*27050*/  SHFL.IDX P6, R14, R13, R12, R11 ;  /* 0x0000000c0d0e7389 */ /* 0x00006400000c000b */
[----:B01----:R-:W-:Y:S01]  /*27060*/  ENDCOLLECTIVE ;  /* 0x000000000000791b */ /* 0x003fe20003800000 */
.L_x_11836:
        /* <DEDUP_REMOVED lines=10> */
.L_x_11837:
        /* <DEDUP_REMOVED lines=8> */
.L_x_11699:
[----:B-1----:R1:W2:Y:S02]  /*27190*/  SYNCS.PHASECHK.TRANS64.TRYWAIT P0, [R18+URZ+0x2d820], R0 ;  /* 0x02d82000120075a7 */ /* 0x0022a4000800017f */
[----:B--2---:R-:W-:Y:S05]  /*271a0*/  @!P0 NANOSLEEP.SYNCS 0x989680 ;  /* 0x009896800000895d */ /* 0x004fea0003900000 */
[----:B------:R-:W2:Y:S02]  /*271b0*/  @!P0 SYNCS.PHASECHK.TRANS64 P0, [R18+URZ+0x2d820], R0 ;  /* 0x02d82000120085a7 */ /* 0x000ea4000800007f */
[----:B--2---:R-:W-:Y:S05]  /*271c0*/  @!P0 BRA `(.L_x_11699) ;  /* 0xfffffffc00f08947 */ /* 0x004fea000383ffff */
[----:B------:R-:W-:Y:S05]  /*271d0*/  BRA `(.L_x_11839) ;  /* 0xffffffb000607947 */ /* 0x000fea000383ffff */
.L_x_11704:
[----:B0-----:R0:W1:Y:S02]  /*271e0*/  SYNCS.PHASECHK.TRANS64.TRYWAIT P0, [R5+URZ+0x2d840], R0 ;  /* 0x02d84000050075a7 */ /* 0x001064000800017f */
[----:B-1----:R-:W-:Y:S05]  /*271f0*/  @!P0 NANOSLEEP.SYNCS 0x989680 ;  /* 0x009896800000895d */ /* 0x002fea0003900000 */
[----:B------:R-:W1:Y:S02]  /*27200*/  @!P0 SYNCS.PHASECHK.TRANS64 P0, [R5+URZ+0x2d840], R0 ;  /* 0x02d84000050085a7 */ /* 0x000e64000800007f */
[----:B-1----:R-:W-:Y:S05]  /*27210*/  @!P0 BRA `(.L_x_11704) ;  /* 0xfffffffc00f08947 */ /* 0x002fea000383ffff */
[----:B------:R-:W-:Y:S05]  /*27220*/  BRA `(.L_x_11840) ;  /* 0xffffffb400547947 */ /* 0x000fea000383ffff */
.L_x_11705:
        /* <DEDUP_REMOVED lines=8> */
.L_x_11842:
[----:B------:R-:W-:Y:S05]  /*272b0*/  BSYNC B1 ;  /* 0x0000000000017941 */ /* 0x000fea0003800000 */
.L_x_11841:
        /* <DEDUP_REMOVED lines=13> */
.L_x_11843:
        /* <DEDUP_REMOVED lines=8> */
.L_x_11844:
        /* <DEDUP_REMOVED lines=14> */
.L_x_11845:
[----:B------:R-:W-:Y:S02]  /*274f0*/  IMAD.MOV.U32 R13, RZ, RZ, R7 ;  /* 0x000000ffff0d7224 */ /* 0x000fe400078e0007 */
[----:B------:R-:W-:Y:S02]  /*27500*/  IMAD.MOV.U32 R12, RZ, RZ, 0x2 ;  /* 0x00000002ff0c7424 */ /* 0x000fe400078e00ff */
[----:B------:R-:W-:-:S07]  /*27510*/  IMAD.MOV.U32 R2, RZ, RZ, R14 ;  /* 0x000000ffff027224 */ /* 0x000fce00078e000e */
[----:B------:R-:W-:Y:S05]  /*27520*/  WARPSYNC.COLLECTIVE R15, `(.L_x_11846) ;  /* 0x000000000f087348 */ /* 0x000fea0003c00000 */
[----:B------:R0:W1:Y:S02]  /*27530*/  SHFL.IDX P6, R14, R13, R12, R11 ;  /* 0x0000000c0d0e7389 */ /* 0x00006400000c000b */
[----:B01----:R-:W-:Y:S01]  /*27540*/  ENDCOLLECTIVE ;  /* 0x000000000000791b */ /* 0x003fe20003800000 */
.L_x_11846:
        /* <DEDUP_REMOVED lines=13> */
.L_x_11847:
[----:B------:R-:W-:Y:S02]  /*27620*/  IMAD.MOV.U32 R13, RZ, RZ, R7 ;  /* 0x000000ffff0d7224 */ /* 0x000fe400078e0007 */
[----:B------:R-:W-:Y:S02]  /*27630*/  IMAD.MOV.U32 R12, RZ, RZ, 0x3 ;  /* 0x00000003ff0c7424 */ /* 0x000fe400078e00ff */
[----:B------:R-:W-:-:S07]  /*27640*/  IMAD.MOV.U32 R2, RZ, RZ, R14 ;  /* 0x000000ffff027224 */ /* 0x000fce00078e000e */
[----:B------:R-:W-:Y:S05]  /*27650*/  WARPSYNC.COLLECTIVE R15, `(.L_x_11848) ;  /* 0x000000000f087348 */ /* 0x000fea0003c00000 */
[----:B------:R0:W1:Y:S02]  /*27660*/  SHFL.IDX P6, R14, R13, R12, R11 ;  /* 0x0000000c0d0e7389 */ /* 0x00006400000c000b */
[----:B01----:R-:W-:Y:S01]  /*27670*/  ENDCOLLECTIVE ;  /* 0x000000000000791b */ /* 0x003fe20003800000 */
.L_x_11848:
        /* <DEDUP_REMOVED lines=14> */
.L_x_11849:
[----:B------:R-:W-:Y:S01]  /*27760*/  IMAD.MOV.U32 R2, RZ, RZ, R14 ;  /* 0x000000ffff027224 */ /* 0x000fe200078e000e */
[----:B------:R-:W-:Y:S06]  /*27770*/  BRA `(.L_x_11850) ;  /* 0xffffffb000d47947 */ /* 0x000fec000383ffff */
.L_x_11710:
[----:B-1----:R1:W2:Y:S02]  /*27780*/  SYNCS.PHASECHK.TRANS64.TRYWAIT P0, [R5+URZ+0x2d860], R2 ;  /* 0x02d86002050075a7 */ /* 0x0022a4000800017f */
[----:B--2---:R-:W-:Y:S05]  /*27790*/  @!P0 NANOSLEEP.SYNCS 0x989680 ;  /* 0x009896800000895d */ /* 0x004fea0003900000 */
[----:B------:R-:W2:Y:S02]  /*277a0*/  @!P0 SYNCS.PHASECHK.TRANS64 P0, [R5+URZ+0x2d860], R2 ;  /* 0x02d86002050085a7 */ /* 0x000ea4000800007f */
[----:B--2---:R-:W-:Y:S05]  /*277b0*/  @!P0 BRA `(.L_x_11710) ;  /* 0xfffffffc00f08947 */ /* 0x004fea000383ffff */
[----:B------:R-:W-:Y:S05]  /*277c0*/  BRA `(.L_x_11851) ;  /* 0xffffffb400387947 */ /* 0x000fea000383ffff */
.L_x_11711:
        /* <DEDUP_REMOVED lines=8> */
.L_x_11853:
[----:B------:R-:W-:Y:S05]  /*27850*/  BSYNC B1 ;  /* 0x0000000000017941 */ /* 0x000fea0003800000 */
.L_x_11852:
        /* <DEDUP_REMOVED lines=9> */
.L_x_11854:
[----:B------:R-:W-:Y:S02]  /*278f0*/  IMAD.MOV.U32 R13, RZ, RZ, R22 ;  /* 0x000000ffff0d7224 */ /* 0x000fe400078e0016 */
[----:B------:R-:W-:Y:S02]  /*27900*/  IMAD.MOV.U32 R12, RZ, RZ, 0x1 ;  /* 0x00000001ff0c7424 */ /* 0x000fe400078e00ff */
[----:B------:R-:W-:-:S07]  /*27910*/  IMAD.MOV.U32 R2, RZ, RZ, R14 ;  /* 0x000000ffff027224 */ /* 0x000fce00078e000e */
[----:B------:R-:W-:Y:S05]  /*27920*/  WARPSYNC.COLLECTIVE R15, `(.L_x_11855) ;  /* 0x000000000f087348 */ /* 0x000fea0003c00000 */
[----:B------:R0:W1:Y:S02]  /*27930*/  SHFL.IDX P6, R14, R13, R12, R11 ;  /* 0x0000000c0d0e7389 */ /* 0x00006400000c000b */
[----:B01----:R-:W-:Y:S01]  /*27940*/  ENDCOLLECTIVE ;  /* 0x000000000000791b */ /* 0x003fe20003800000 */
.L_x_11855:
        /* <DEDUP_REMOVED lines=16> */
.L_x_11856:
[----:B------:R-:W-:Y:S02]  /*27a50*/  IMAD.MOV.U32 R13, RZ, RZ, R22 ;  /* 0x000000ffff0d7224 */ /* 0x000fe400078e0016 */
[----:B------:R-:W-:Y:S02]  /*27a60*/  IMAD.MOV.U32 R12, RZ, RZ, 0x2 ;  /* 0x00000002ff0c7424 */ /* 0x000fe400078e00ff */
[----:B------:R-:W-:-:S07]  /*27a70*/  IMAD.MOV.U32 R2, RZ, RZ, R14 ;  /* 0x000000ffff027224 */ /* 0x000fce00078e000e */
[----:B------:R-:W-:Y:S05]  /*27a80*/  WARPSYNC.COLLECTIVE R15, `(.L_x_11857) ;  /* 0x000000000f087348 */ /* 0x000fea0003c00000 */
[----:B------:R0:W1:Y:S02]  /*27a90*/  SHFL.IDX P6, R14, R13, R12, R11 ;  /* 0x0000000c0d0e7389 */ /* 0x00006400000c000b */
[----:B01----:R-:W-:Y:S01]  /*27aa0*/  ENDCOLLECTIVE ;  /* 0x000000000000791b */ /* 0x003fe20003800000 */
.L_x_11857:
        /* <DEDUP_REMOVED lines=16> */
.L_x_11858:
[----:B------:R-:W-:Y:S02]  /*27bb0*/  IMAD.MOV.U32 R13, RZ, RZ, R22 ;  /* 0x000000ffff0d7224 */ /* 0x000fe400078e0016 */
[----:B------:R-:W-:Y:S02]  /*27bc0*/  IMAD.MOV.U32 R12, RZ, RZ, 0x3 ;  /* 0x00000003ff0c7424 */ /* 0x000fe400078e00ff */
[----:B------:R-:W-:-:S07]  /*27bd0*/  IMAD.MOV.U32 R2, RZ, RZ, R14 ;  /* 0x000000ffff027224 */ /* 0x000fce00078e000e */
[----:B------:R-:W-:Y:S05]  /*27be0*/  WARPSYNC.COLLECTIVE R15, `(.L_x_11859) ;  /* 0x000000000f087348 */ /* 0x000fea0003c00000 */
[----:B------:R0:W1:Y:S02]  /*27bf0*/  SHFL.IDX P6, R14, R13, R12, R11 ;  /* 0x0000000c0d0e7389 */ /* 0x00006400000c000b */
[----:B01----:R-:W-:Y:S01]  /*27c00*/  ENDCOLLECTIVE ;  /* 0x000000000000791b */ /* 0x003fe20003800000 */
.L_x_11859:
        /* <DEDUP_REMOVED lines=13> */
.L_x_11860:
        /* <DEDUP_REMOVED lines=8> */
.L_x_11719:
[----:B-1----:R1:W2:Y:S02]  /*27d60*/  SYNCS.PHASECHK.TRANS64.TRYWAIT P0, [R0+URZ+0x2d860], R3 ;  /* 0x02d86003000075a7 */ /* 0x0022a4000800017f */
[----:B--2---:R-:W-:Y:S05]  /*27d70*/  @!P0 NANOSLEEP.SYNCS 0x989680 ;  /* 0x009896800000895d */ /* 0x004fea0003900000 */
[----:B------:R-:W2:Y:S02]  /*27d80*/  @!P0 SYNCS.PHASECHK.TRANS64 P0, [R0+URZ+0x2d860], R3 ;  /* 0x02d86003000085a7 */ /* 0x000ea4000800007f */
[----:B--2---:R-:W-:Y:S05]  /*27d90*/  @!P0 BRA `(.L_x_11719) ;  /* 0xfffffffc00f08947 */ /* 0x004fea000383ffff */
[----:B------:R-:W-:Y:S05]  /*27da0*/  BRA `(.L_x_11862) ;  /* 0xffffffb400b87947 */ /* 0x000fea000383ffff */
.L_x_11720:
        /* <DEDUP_REMOVED lines=8> */
.L_x_11864:
[----:B------:R-:W-:Y:S05]  /*27e30*/  BSYNC B0 ;  /* 0x0000000000007941 */ /* 0x000fea0003800000 */
.L_x_11863:
        /* <DEDUP_REMOVED lines=10> */
.L_x_11865:
        /* <DEDUP_REMOVED lines=17> */
.L_x_11866:
        /* <DEDUP_REMOVED lines=14> */
.L_x_11867:
[----:B------:R-:W-:Y:S02]  /*280d0*/  IMAD.MOV.U32 R13, RZ, RZ, R22 ;  /* 0x000000ffff0d7224 */ /* 0x000fe400078e0016 */
[----:B------:R-:W-:Y:S01]  /*280e0*/  IMAD.MOV.U32 R12, RZ, RZ, 0x2 ;  /* 0x00000002ff0c7424 */ /* 0x000fe200078e00ff */
[----:B------:R-:W-:-:S13]  /*280f0*/  IADD3 R2, P4, R14, R5, RZ ;  /* 0x000000050e027210 */ /* 0x000fda0007f9e0ff */
[----:B------:R-:W-:Y:S05]  /*28100*/  WARPSYNC.COLLECTIVE R15, `(.L_x_11868) ;  /* 0x000000000f087348 */ /* 0x000fea0003c00000 */
[----:B------:R0:W1:Y:S02]  /*28110*/  SHFL.IDX P6, R14, R13, R12, R11 ;  /* 0x0000000c0d0e7389 */ /* 0x00006400000c000b */
[----:B01----:R-:W-:Y:S01]  /*28120*/  ENDCOLLECTIVE ;  /* 0x000000000000791b */ /* 0x003fe20003800000 */
.L_x_11868:
        /* <DEDUP_REMOVED lines=15> */
.L_x_11869:
[----:B------:R-:W-:Y:S02]  /*28220*/  IMAD.MOV.U32 R13, RZ, RZ, R22 ;  /* 0x000000ffff0d7224 */ /* 0x000fe400078e0016 */
[----:B------:R-:W-:Y:S01]  /*28230*/  IMAD.MOV.U32 R12, RZ, RZ, 0x3 ;  /* 0x00000003ff0c7424 */ /* 0x000fe200078e00ff */
[----:B------:R-:W-:-:S13]  /*28240*/  IADD3 R2, P4, R14, R5, RZ ;  /* 0x000000050e027210 */ /* 0x000fda0007f9e0ff */
[----:B------:R-:W-:Y:S05]  /*28250*/  WARPSYNC.COLLECTIVE R15, `(.L_x_11870) ;  /* 0x000000000f087348 */ /* 0x000fea0003c00000 */
[----:B------:R0:W1:Y:S02]  /*28260*/  SHFL.IDX P6, R14, R13, R12, R11 ;  /* 0x0000000c0d0e7389 */ /* 0x00006400000c000b */
[----:B01----:R-:W-:Y:S01]  /*28270*/  ENDCOLLECTIVE ;  /* 0x000000000000791b */ /* 0x003fe20003800000 */
.L_x_11870:
        /* <DEDUP_REMOVED lines=14> */
.L_x_11871:
[----:B------:R-:W-:Y:S05]  /*28360*/  BRA `(.L_x_11872) ;  /* 0xffffffb400187947 */ /* 0x000fea000383ffff */
.L_x_11725:
[----:B------:R-:W-:Y:S01]  /*28370*/  BSSY B0, `(.L_x_11873) ;  /* 0x0000008000007945 */ /* 0x000fe20003800000 */
[----:B------:R-:W-:Y:S02]  /*28380*/  IMAD.MOV.U32 R13, RZ, RZ, R24 ;  /* 0x000000ffff0d7224 */ /* 0x000fe400078e0018 */
[----:B-1----:R-:W-:Y:S02]  /*28390*/  IMAD.MOV.U32 R12, RZ, RZ, RZ ;  /* 0x000000ffff0c7224 */ /* 0x002fe400078e00ff */
[----:B------:R-:W-:Y:S02]  /*283a0*/  IMAD.MOV.U32 R11, RZ, RZ, 0x1f ;  /* 0x0000001fff0b7424 */ /* 0x000fe400078e00ff */
[----:B------:R-:W-:-:S07]  /*283b0*/  IMAD.MOV.U32 R15, RZ, RZ, -0x1 ;  /* 0xffffffffff0f7424 */ /* 0x000fce00078e00ff */
[----:B0----5:R-:W-:Y:S05]  /*283c0*/  WARPSYNC.COLLECTIVE R15, `(.L_x_11874) ;  /* 0x000000000f087348 */ /* 0x021fea0003c00000 */
[----:B------:R1:W2:Y:S02]  /*283d0*/  SHFL.IDX P6, R14, R13, R12, R11 ;  /* 0x0000000c0d0e7389 */ /* 0x0002a400000c000b */
[----:B012--5:R-:W-:Y:S01]  /*283e0*/  ENDCOLLECTIVE ;  /* 0x000000000000791b */ /* 0x027fe20003800000 */
.L_x_11874:
[----:B------:R-:W-:Y:S05]  /*283f0*/  BSYNC B0 ;  /* 0x0000000000007941 */ /* 0x000fea0003800000 */
.L_x_11873:
        /* <DEDUP_REMOVED lines=9> */
.L_x_11875:
        /* <DEDUP_REMOVED lines=23> */
.L_x_11876:
[----:B------:R-:W-:Y:S01]  /*28600*/  IMAD.MOV.U32 R12, RZ, RZ, 0x2 ;  /* 0x00000002ff0c7424 */ /* 0x000fe200078e00ff */
[----:B------:R-:W-:-:S05]  /*28610*/  SEL R4, R14, RZ, P1 ;  /* 0x000000ff0e047207 */ /* 0x000fca0000800000 */
[----:B------:R-:W-:-:S04]  /*28620*/  IMAD.IADD R4, R13, 0x1, R4 ;  /* 0x000000010d047824 */ /* 0x000fc800078e0204 */
[----:B------:R-:W-:-:S07]  /*28630*/  IMAD.MOV.U32 R13, RZ, RZ, R4 ;  /* 0x000000ffff0d7224 */ /* 0x000fce00078e0004 */
[----:B------:R-:W-:Y:S05]  /*28640*/  WARPSYNC.COLLECTIVE R15, `(.L_x_11877) ;  /* 0x000000000f087348 */ /* 0x000fea0003c00000 */
[----:B------:R0:W1:Y:S02]  /*28650*/  SHFL.UP P6, R14, R13, R12, R11 ;  /* 0x0400000c0d0e7389 */ /* 0x00006400000c000b */
[----:B01----:R-:W-:Y:S01]  /*28660*/  ENDCOLLECTIVE ;  /* 0x000000000000791b */ /* 0x003fe20003800000 */
.L_x_11877:
[----:B------:R-:W-:Y:S01]  /*28670*/  IMAD.MOV.U32 R12, RZ, RZ, 0x4 ;  /* 0x00000004ff0c7424 */ /* 0x000fe200078e00ff */
[----:B------:R-:W-:-:S05]  /*28680*/  SEL R3, R14, RZ, P2 ;  /* 0x000000ff0e037207 */ /* 0x000fca0001000000 */
[----:B------:R-:W-:-:S04]  /*28690*/  IMAD.IADD R2, R4, 0x1, R3 ;  /* 0x0000000104027824 */ /* 0x000fc800078e0203 */
[----:B------:R-:W-:-:S07]  /*286a0*/  IMAD.MOV.U32 R13, RZ, RZ, R2 ;  /* 0x000000ffff0d7224 */ /* 0x000fce00078e0002 */
[----:B------:R-:W-:Y:S05]  /*286b0*/  WARPSYNC.COLLECTIVE R15, `(.L_x_11878) ;  /* 0x000000000f087348 */ /* 0x000fea0003c00000 */
[----:B------:R0:W1:Y:S02]  /*286c0*/  SHFL.UP P6, R14, R13, R12, R11 ;  /* 0x0400000c0d0e7389 */ /* 0x00006400000c000b */
[----:B01----:R-:W-:Y:S01]  /*286d0*/  ENDCOLLECTIVE ;  /* 0x000000000000791b */ /* 0x003fe20003800000 */
.L_x_11878:
[----:B------:R-:W-:Y:S01]  /*286e0*/  IMAD.MOV.U32 R12, RZ, RZ, 0x8 ;  /* 0x00000008ff0c7424 */ /* 0x000fe200078e00ff */
[----:B------:R-:W-:-:S05]  /*286f0*/  SEL R3, R14, RZ, P3 ;  /* 0x000000ff0e037207 */ /* 0x000fca0001800000 */
[----:B------:R-:W-:-:S04]  /*28700*/  IMAD.IADD R3, R2, 0x1, R3 ;  /* 0x0000000102037824 */ /* 0x000fc800078e0203 */
[----:B------:R-:W-:-:S07]  /*28710*/  IMAD.MOV.U32 R13, RZ, RZ, R3 ;  /* 0x000000ffff0d7224 */ /* 0x000fce00078e0003 */
[----:B------:R-:W-:Y:S05]  /*28720*/  WARPSYNC.COLLECTIVE R15, `(.L_x_11879) ;  /* 0x000000000f087348 */ /* 0x000fea0003c00000 */
[----:B------:R0:W1:Y:S02]  /*28730*/  SHFL.UP P6, R14, R13, R12, R11 ;  /* 0x0400000c0d0e7389 */ /* 0x00006400000c000b */
[----:B01----:R-:W-:Y:S01]  /*28740*/  ENDCOLLECTIVE ;  /* 0x000000000000791b */ /* 0x003fe20003800000 */
.L_x_11879:
[----:B------:R-:W-:Y:S01]  /*28750*/  IMAD.MOV.U32 R12, RZ, RZ, 0x10 ;  /* 0x00000010ff0c7424 */ /* 0x000fe200078e00ff */
[----:B------:R-:W-:-:S05]  /*28760*/  SEL R4, R14, RZ, P4 ;  /* 0x000000ff0e047207 */ /* 0x000fca0002000000 */
[----:B------:R-:W-:-:S04]  /*28770*/  IMAD.IADD R4, R3, 0x1, R4 ;  /* 0x0000000103047824 */ /* 0x000fc800078e0204 */
[----:B------:R-:W-:-:S07]  /*28780*/  IMAD.MOV.U32 R13, RZ, RZ, R4 ;  /* 0x000000ffff0d7224 */ /* 0x000fce00078e0004 */
[----:B------:R-:W-:Y:S05]  /*28790*/  WARPSYNC.COLLECTIVE R15, `(.L_x_11880) ;  /* 0x000000000f087348 */ /* 0x000fea0003c00000 */
[----:B------:R0:W1:Y:S02]  /*287a0*/  SHFL.UP P6, R14, R13, R12, R11 ;  /* 0x0400000c0d0e7389 */ /* 0x00006400000c000b */
[----:B01----:R-:W-:Y:S01]  /*287b0*/  ENDCOLLECTIVE ;  /* 0x000000000000791b */ /* 0x003fe20003800000 */
.L_x_11880:
        /* <DEDUP_REMOVED lines=8> */
.L_x_11881:
[----:B------:R-:W-:Y:S05]  /*28840*/  BRA `(.L_x_11882) ;  /* 0xffffffb4003c7947 */ /* 0x000fea000383ffff */
.L_x_11728:
[----:B------:R-:W-:Y:S01]  /*28850*/  BSSY B0, `(.L_x_11883) ;  /* 0x0000007000007945 */ /* 0x000fe20003800000 */
[----:B-1----:R-:W-:Y:S02]  /*28860*/  IMAD.MOV.U32 R12, RZ, RZ, 0x1 ;  /* 0x00000001ff0c7424 */ /* 0x002fe400078e00ff */
[----:B------:R-:W-:Y:S02]  /*28870*/  IMAD.MOV.U32 R11, RZ, RZ, RZ ;  /* 0x000000ffff0b7224 */ /* 0x000fe400078e00ff */
[----:B------:R-:W-:-:S07]  /*28880*/  IMAD.MOV.U32 R15, RZ, RZ, -0x1 ;  /* 0xffffffffff0f7424 */ /* 0x000fce00078e00ff */
[----:B-----5:R-:W-:Y:S05]  /*28890*/  WARPSYNC.COLLECTIVE R15, `(.L_x_11884) ;  /* 0x000000000f087348 */ /* 0x020fea0003c00000 */
[----:B------:R0:W1:Y:S02]  /*288a0*/  SHFL.UP P6, R14, R13, R12, R11 ;  /* 0x0400000c0d0e7389 */ /* 0x00006400000c000b */
[----:B01---5:R-:W-:Y:S01]  /*288b0*/  ENDCOLLECTIVE ;  /* 0x000000000000791b */ /* 0x023fe20003800000 */
.L_x_11884:
[----:B------:R-:W-:Y:S05]  /*288c0*/  BSYNC B0 ;  /* 0x0000000000007941 */ /* 0x000fea0003800000 */
.L_x_11883:
        /* <DEDUP_REMOVED lines=8> */
.L_x_11885:
[----:B------:R-:W-:Y:S01]  /*28950*/  IMAD.MOV.U32 R12, RZ, RZ, 0x4 ;  /* 0x00000004ff0c7424 */ /* 0x000fe200078e00ff */
[----:B------:R-:W-:-:S05]  /*28960*/  SEL R14, R14, RZ, P2 ;  /* 0x000000ff0e0e7207 */ /* 0x000fca0001000000 */
[----:B------:R-:W-:-:S04]  /*28970*/  IMAD.IADD R3, R13, 0x1, R14 ;  /* 0x000000010d037824 */ /* 0x000fc800078e020e */
[----:B------:R-:W-:-:S07]  /*28980*/  IMAD.MOV.U32 R13, RZ, RZ, R3 ;  /* 0x000000ffff0d7224 */ /* 0x000fce00078e0003 */
[----:B------:R-:W-:Y:S05]  /*28990*/  WARPSYNC.COLLECTIVE R15, `(.L_x_11886) ;  /* 0x000000000f087348 */ /* 0x000fea0003c00000 */
[----:B------:R0:W1:Y:S02]  /*289a0*/  SHFL.UP P6, R14, R13, R12, R11 ;  /* 0x0400000c0d0e7389 */ /* 0x00006400000c000b */
[----:B01----:R-:W-:Y:S01]  /*289b0*/  ENDCOLLECTIVE ;  /* 0x000000000000791b */ /* 0x003fe20003800000 */
.L_x_11886:
[----:B------:R-:W-:Y:S01]  /*289c0*/  IMAD.MOV.U32 R12, RZ, RZ, 0x8 ;  /* 0x00000008ff0c7424 */ /* 0x000fe200078e00ff */
[----:B------:R-:W-:-:S05]  /*289d0*/  SEL R4, R14, RZ, P3 ;  /* 0x000000ff0e047207 */ /* 0x000fca0001800000 */
[----:B------:R-:W-:-:S04]  /*289e0*/  IMAD.IADD R4, R3, 0x1, R4 ;  /* 0x0000000103047824 */ /* 0x000fc800078e0204 */
[----:B------:R-:W-:-:S07]  /*289f0*/  IMAD.MOV.U32 R13, RZ, RZ, R4 ;  /* 0x000000ffff0d7224 */ /* 0x000fce00078e0004 */
[----:B------:R-:W-:Y:S05]  /*28a00*/  WARPSYNC.COLLECTIVE R15, `(.L_x_11887) ;  /* 0x000000000f087348 */ /* 0x000fea0003c00000 */
[----:B------:R0:W1:Y:S02]  /*28a10*/  SHFL.UP P6, R14, R13, R12, R11 ;  /* 0x0400000c0d0e7389 */ /* 0x00006400000c000b */
[----:B01----:R-:W-:Y:S01]  /*28a20*/  ENDCOLLECTIVE ;  /* 0x000000000000791b */ /* 0x003fe20003800000 */
.L_x_11887:
[----:B------:R-:W-:Y:S01]  /*28a30*/  IMAD.MOV.U32 R12, RZ, RZ, 0x10 ;  /* 0x00000010ff0c7424 */ /* 0x000fe200078e00ff */
[----:B------:R-:W-:-:S05]  /*28a40*/  SEL R7, R14, RZ, P4 ;  /* 0x000000ff0e077207 */ /* 0x000fca0002000000 */
[----:B------:R-:W-:-:S04]  /*28a50*/  IMAD.IADD R7, R4, 0x1, R7 ;  /* 0x0000000104077824 */ /* 0x000fc800078e0207 */
[----:B------:R-:W-:-:S07]  /*28a60*/  IMAD.MOV.U32 R13, RZ, RZ, R7 ;  /* 0x000000ffff0d7224 */ /* 0x000fce00078e0007 */
[----:B------:R-:W-:Y:S05]  /*28a70*/  WARPSYNC.COLLECTIVE R15, `(.L_x_11888) ;  /* 0x000000000f087348 */ /* 0x000fea0003c00000 */
[----:B------:R0:W1:Y:S02]  /*28a80*/  SHFL.UP P6, R14, R13, R12, R11 ;  /* 0x0400000c0d0e7389 */ /* 0x00006400000c000b */
[----:B01----:R-:W-:Y:S01]  /*28a90*/  ENDCOLLECTIVE ;  /* 0x000000000000791b */ /* 0x003fe20003800000 */
.L_x_11888:
        /* <DEDUP_REMOVED lines=8> */
.L_x_11889:
[----:B------:R-:W-:Y:S05]  /*28b20*/  BRA `(.L_x_11890) ;  /* 0xffffffb400287947 */ /* 0x000fea000383ffff */
.L_x_11730:
[----:B------:R-:W-:Y:S01]  /*28b30*/  BSSY B0, `(.L_x_11891) ;  /* 0x0000006000007945 */ /* 0x000fe20003800000 */
[----:B------:R-:W-:Y:S01]  /*28b40*/  PLOP3.LUT P6, PT, P6, PT, PT, 0x8, 0x0 ;  /* 0x000000000000781c */ /* 0x000fe200037ce170 */
[----:B------:R-:W-:-:S12]  /*28b50*/  IMAD.MOV.U32 R15, RZ, RZ, -0x1 ;  /* 0xffffffffff0f7424 */ /* 0x000fd800078e00ff */
[----:B01---5:R-:W-:Y:S05]  /*28b60*/  WARPSYNC.COLLECTIVE R15, `(.L_x_11892) ;  /* 0x000000000f087348 */ /* 0x023fea0003c00000 */
[----:B------:R-:W-:Y:S01]  /*28b70*/  VOTE.ANY R14, PT, P6 ;  /* 0x00000000000e7806 */ /* 0x000fe200030e0100 */
[----:B01---5:R-:W-:Y:S06]  /*28b80*/  ENDCOLLECTIVE ;  /* 0x000000000000791b */ /* 0x023fec0003800000 */
.L_x_11892:
[----:B------:R-:W-:Y:S05]  /*28b90*/  BSYNC B0 ;  /* 0x0000000000007941 */ /* 0x000fea0003800000 */
.L_x_11891:
        /* <DEDUP_REMOVED lines=10> */
.L_x_11893:
[----:B------:R-:W-:Y:S02]  /*28c40*/  IMAD.MOV.U32 R13, RZ, RZ, R5 ;  /* 0x000000ffff0d7224 */ /* 0x000fe400078e0005 */
[----:B------:R-:W-:-:S07]  /*28c50*/  IMAD.MOV.U32 R25, RZ, RZ, R14 ;  /* 0x000000ffff197224 */ /* 0x000fce00078e000e */
[----:B------:R-:W-:Y:S05]  /*28c60*/  WARPSYNC.COLLECTIVE R15, `(.L_x_11894) ;  /* 0x000000000f087348 */ /* 0x000fea0003c00000 */
[----:B------:R0:W1:Y:S02]  /*28c70*/  SHFL.IDX P6, R14, R13, R12, R11 ;  /* 0x0000000c0d0e7389 */ /* 0x00006400000c000b */
[----:B01----:R-:W-:Y:S01]  /*28c80*/  ENDCOLLECTIVE ;  /* 0x000000000000791b */ /* 0x003fe20003800000 */
.L_x_11894:
[----:B------:R-:W-:Y:S01]  /*28c90*/  IMAD.MOV.U32 R5, RZ, RZ, R14 ;  /* 0x000000ffff057224 */ /* 0x000fe200078e000e */
[----:B------:R-:W-:Y:S06]  /*28ca0*/  BRA `(.L_x_11895) ;  /* 0xffffffb400087947 */ /* 0x000fec000383ffff */
.L_x_11732:
[----:B------:R-:W-:Y:S01]  /*28cb0*/  BSSY B0, `(.L_x_11896) ;  /* 0x0000007000007945 */ /* 0x000fe20003800000 */
[----:B------:R-:W-:Y:S02]  /*28cc0*/  IMAD.MOV.U32 R13, RZ, RZ, R2 ;  /* 0x000000ffff0d7224 */ /* 0x000fe400078e0002 */
[----:B------:R-:W-:Y:S02]  /*28cd0*/  IMAD.MOV.U32 R11, RZ, RZ, 0x1f ;  /* 0x0000001fff0b7424 */ /* 0x000fe400078e00ff */
[----:B------:R-:W-:-:S07]  /*28ce0*/  IMAD.MOV.U32 R15, RZ, RZ, -0x1 ;  /* 0xffffffffff0f7424 */ /* 0x000fce00078e00ff */
[----:B0-2345:R-:W-:Y:S05]  /*28cf0*/  WARPSYNC.COLLECTIVE R15, `(.L_x_11897) ;  /* 0x000000000f087348 */ /* 0x03dfea0003c00000 */
[----:B------:R1:W0:Y:S02]  /*28d00*/  SHFL.IDX P6, R14, R13, R12, R11 ;  /* 0x0000000c0d0e7389 */ /* 0x00022400000c000b */
[----:B012345:R-:W-:Y:S01]  /*28d10*/  ENDCOLLECTIVE ;  /* 0x000000000000791b */ /* 0x03ffe20003800000 */
.L_x_11897:
[----:B------:R-:W-:Y:S05]  /*28d20*/  BSYNC B0 ;  /* 0x0000000000007941 */ /* 0x000fea0003800000 */
.L_x_11896:
[----:B------:R-:W-:Y:S01]  /*28d30*/  IMAD.MOV.U32 R24, RZ, RZ, R14 ;  /* 0x000000ffff187224 */ /* 0x000fe200078e000e */
[----:B------:R-:W-:Y:S06]  /*28d40*/  BRA `(.L_x_11731) ;  /* 0xffffffb000f87947 */ /* 0x000fec000383ffff */
.L_x_11738:
[----:B0-----:R0:W4:Y:S02]  /*28d50*/  SYNCS.PHASECHK.TRANS64.TRYWAIT P0, [R5+URZ+0x2d820], R0 ;  /* 0x02d82000050075a7 */ /* 0x001124000800017f */
[----:B----4-:R-:W-:Y:S05]  /*28d60*/  @!P0 NANOSLEEP.SYNCS 0x989680 ;  /* 0x009896800000895d */ /* 0x010fea0003900000 */
[----:B------:R-:W4:Y:S02]  /*28d70*/  @!P0 SYNCS.PHASECHK.TRANS64 P0, [R5+URZ+0x2d820], R0 ;  /* 0x02d82000050085a7 */ /* 0x000f24000800007f */
[----:B----4-:R-:W-:Y:S05]  /*28d80*/  @!P0 BRA `(.L_x_11738) ;  /* 0xfffffffc00f08947 */ /* 0x010fea000383ffff */
[----:B------:R-:W-:Y:S05]  /*28d90*/  BRA `(.L_x_11898) ;  /* 0xffffffbc00547947 */ /* 0x000fea000383ffff */
.L_x_11739:
[----:B------:R-:W4:Y:S01]  /*28da0*/  S2R R2, SR_TID.X ;  /* 0x0000000000027919 */ /* 0x000f220000002100 */
[----:B------:R-:W-:Y:S01]  /*28db0*/  BSSY B0, `(.L_x_11899) ;  /* 0x000000a000007945 */ /* 0x000fe20003800000 */
[----:B-1----:R-:W-:Y:S02]  /*28dc0*/  IMAD.MOV.U32 R12, RZ, RZ, RZ ;  /* 0x000000ffff0c7224 */ /* 0x002fe400078e00ff */
[----:B------:R-:W-:Y:S02]  /*28dd0*/  IMAD.MOV.U32 R11, RZ, RZ, 0x1f ;  /* 0x0000001fff0b7424 */ /* 0x000fe400078e00ff */
[----:B------:R-:W-:Y:S01]  /*28de0*/  IMAD.MOV.U32 R15, RZ, RZ, -0x1 ;  /* 0xffffffffff0f7424 */ /* 0x000fe200078e00ff */
[----:B----4-:R-:W-:-:S04]  /*28df0*/  SHF.R.U32.HI R2, RZ, 0x5, R2 ;  /* 0x00000005ff027819 */ /* 0x010fc80000011602 */
[----:B------:R-:W-:-:S05]  /*28e00*/  LOP3.LUT R2, R2, 0x3, RZ, 0xc0, !PT ;  /* 0x0000000302027812 */ /* 0x000fca00078ec0ff */
[----:B------:R-:W-:-:S07]  /*28e10*/  IMAD.MOV.U32 R13, RZ, RZ, R2 ;  /* 0x000000ffff0d7224 */ /* 0x000fce00078e0002 */
[----:B0-23-5:R-:W-:Y:S05]  /*28e20*/  WARPSYNC.COLLECTIVE R15, `(.L_x_11900) ;  /* 0x000000000f087348 */ /* 0x02dfea0003c00000 */
[----:B------:R1:W4:Y:S02]  /*28e30*/  SHFL.IDX P6, R14, R13, R12, R11 ;  /* 0x0000000c0d0e7389 */ /* 0x00032400000c000b */
[----:B012345:R-:W-:Y:S01]  /*28e40*/  ENDCOLLECTIVE ;  /* 0x000000000000791b */ /* 0x03ffe20003800000 */
.L_x_11900:
[----:B------:R-:W-:Y:S05]  /*28e50*/  BSYNC B0 ;  /* 0x0000000000007941 */ /* 0x000fea0003800000 */
.L_x_11899:
[----:B------:R-:W-:Y:S05]  /*28e60*/  BRA `(.L_x_11901) ;  /* 0xffffffbc003c7947 */ /* 0x000fea000383ffff */
.L_x_11740:
[----:B------:R-:W-:Y:S01]  /*28e70*/  BSSY B0, `(.L_x_11902) ;  /* 0x0000006000007945 */ /* 0x000fe20003800000 */
[----:B------:R-:W-:-:S07]  /*28e80*/  IMAD.MOV.U32 R15, RZ, RZ, -0x1 ;  /* 0xffffffffff0f7424 */ /* 0x000fce00078e00ff */
[----:B0123-5:R-:W-:Y:S05]  /*28e90*/  WARPSYNC.COLLECTIVE R15, `(.L_x_11903) ;  /* 0x000000000f0c7348 */ /* 0x02ffea0003c00000 */
[----:B------:R-:W-:Y:S02]  /*28ea0*/  ELECT P6, UR62, PT ;  /* 0x00000000003e782f */ /* 0x000fe400038c0000 */
[----:B------:R-:W-:Y:S01]  /*28eb0*/  MOV R14, UR62 ;  /* 0x0000003e000e7c02 */ /* 0x000fe20008000f00 */
[----:B0123-5:R-:W-:Y:S10]  /*28ec0*/  ENDCOLLECTIVE ;  /* 0x000000000000791b */ /* 0x02fff40003800000 */
.L_x_11903:
[----:B------:R-:W-:Y:S05]  /*28ed0*/  BSYNC B0 ;  /* 0x0000000000007941 */ /* 0x000fea0003800000 */
.L_x_11902:
[----:B------:R-:W-:Y:S05]  /*28ee0*/  BRA `(.L_x_11904) ;  /* 0xffffffbc00307947 */ /* 0x000fea000383ffff */
.L_x_11742:
[----:B0-----:R0:W4:Y:S02]  /*28ef0*/  SYNCS.PHASECHK.TRANS64.TRYWAIT P1, [R3+URZ+0x2d840], R2 ;  /* 0x02d84002030075a7 */ /* 0x001124000802017f */
[----:B----4-:R-:W-:Y:S05]  /*28f00*/  @!P1 NANOSLEEP.SYNCS 0x989680 ;  /* 0x009896800000995d */ /* 0x010fea0003900000 */
[----:B------:R-:W4:Y:S02]  /*28f10*/  @!P1 SYNCS.PHASECHK.TRANS64 P1, [R3+URZ+0x2d840], R2 ;  /* 0x02d84002030095a7 */ /* 0x000f24000802007f */
[----:B----4-:R-:W-:Y:S05]  /*28f20*/  @!P1 BRA `(.L_x_11742) ;  /* 0xfffffffc00f09947 */ /* 0x010fea000383ffff */
[----:B------:R-:W-:Y:S05]  /*28f30*/  BRA `(.L_x_11905) ;  /* 0xffffffbc00547947 */ /* 0x000fea000383ffff */
.L_x_11744:
[----:B----4-:R4:W0:Y:S02]  /*28f40*/  SYNCS.PHASECHK.TRANS64.TRYWAIT P1, [R5+URZ+0x2d840], R0 ;  /* 0x02d84000050075a7 */ /* 0x010824000802017f */
[----:B0-----:R-:W-:Y:S05]  /*28f50*/  @!P1 NANOSLEEP.SYNCS 0x989680 ;  /* 0x009896800000995d */ /* 0x001fea0003900000 */
[----:B------:R-:W0:Y:S02]  /*28f60*/  @!P1 SYNCS.PHASECHK.TRANS64 P1, [R5+URZ+0x2d840], R0 ;  /* 0x02d84000050095a7 */ /* 0x000e24000802007f */
[----:B0-----:R-:W-:Y:S05]  /*28f70*/  @!P1 BRA `(.L_x_11744) ;  /* 0xfffffffc00f09947 */ /* 0x001fea000383ffff */
[----:B------:R-:W-:Y:S05]  /*28f80*/  BRA `(.L_x_11906) ;  /* 0xffffffbc00647947 */ /* 0x000fea000383ffff */
.L_x_11746:
[----:B------:R0:W0:Y:S02]  /*28f90*/  SYNCS.PHASECHK.TRANS64.TRYWAIT P1, [R3+URZ+0x2d860], R2 ;  /* 0x02d86002030075a7 */ /* 0x000024000802017f */
[----:B0-----:R-:W-:Y:S05]  /*28fa0*/  @!P1 NANOSLEEP.SYNCS 0x989680 ;  /* 0x009896800000995d */ /* 0x001fea0003900000 */
[----:B------:R-:W0:Y:S02]  /*28fb0*/  @!P1 SYNCS.PHASECHK.TRANS64 P1, [R3+URZ+0x2d860], R2 ;  /* 0x02d86002030095a7 */ /* 0x000e24000802007f */
[----:B0-----:R-:W-:Y:S05]  /*28fc0*/  @!P1 BRA `(.L_x_11746) ;  /* 0xfffffffc00f09947 */ /* 0x001fea000383ffff */
[----:B------:R-:W-:Y:S05]  /*28fd0*/  BRA `(.L_x_11907) ;  /* 0xffffffbc00607947 */ /* 0x000fea000383ffff */
.L_x_11908:
        /* <DEDUP_REMOVED lines=10> */
.L_x_15988:


//--------------------- .text._ZN7cutlass13device_kernelIN5flash11enable_sm90INS1_16FlashAttnFwdSm90INS1_25CollectiveMainloopFwdSm90ILi2EN4cute5tupleIJNS5_1CILi1EEES8_S8_EEENS6_IJNS7_ILi192EEENS7_ILi128EEENS7_ILi96EEEEEELi96ENS_10bfloat16_tEfNS_4arch4Sm90ELb1ELb0ELb0ELb0ELb1ELb0ELb0ELb0ELb1ELb1ELb1ELb0EEENS1_21CollectiveEpilogueFwdINS6_IJSA_SC_SB_EEES9_SE_SG_Li384ELb0ELb1ELb1ELb0EEENS1_19SingleTileSchedulerILb0ELb1ELb1ELi192EEEEEEEEEvNT_6ParamsE --------------------------
	.section	.text._ZN7cutlass13device_kernelIN5flash11enable_sm90INS1_16FlashAttnFwdSm90INS1_25CollectiveMainloopFwdSm90ILi2EN4cute5tupleIJNS5_1CILi1EEES8_S8_EEENS6_IJNS7_ILi192EEENS7_ILi128EEENS7_ILi96EEEEEELi96ENS_10bfloat16_tEfNS_4arch4Sm90ELb1ELb0ELb0ELb0ELb1ELb0ELb0ELb0ELb1ELb1ELb1ELb0EEENS1_21CollectiveEpilogueFwdINS6_IJSA_SC_SB_EEES9_SE_SG_Li384ELb0ELb1ELb1ELb0EEENS1_19SingleTileSchedulerILb0ELb1ELb1ELi192EEEEEEEEEvNT_6ParamsE,"ax",@progbits
	.align	128
.text._ZN7cutlass13device_kernelIN5flash11enable_sm90INS1_16FlashAttnFwdSm90INS1_25CollectiveMainloopFwdSm90ILi2EN4cute5tupleIJNS5_1CILi1EEES8_S8_EEENS6_IJNS7_ILi192EEENS7_ILi128EEENS7_ILi96EEEEEELi96ENS_10bfloat16_tEfNS_4arch4Sm90ELb1ELb0ELb0ELb0ELb1ELb0ELb0ELb0ELb1ELb1ELb1ELb0EEENS1_21CollectiveEpilogueFwdINS6_IJSA_SC_SB_EEES9_SE_SG_Li384ELb0ELb1ELb1ELb0EEENS1_19SingleTileSchedulerILb0ELb1ELb1ELi192EEEEEEEEEvNT_6ParamsE:
        .type           _ZN7cutlass13device_kernelIN5flash11enable_sm90INS1_16FlashAttnFwdSm90INS1_25CollectiveMainloopFwdSm90ILi2EN4cute5tupleIJNS5_1CILi1EEES8_S8_EEENS6_IJNS7_ILi192EEENS7_ILi128EEENS7_ILi96EEEEEELi96ENS_10bfloat16_tEfNS_4arch4Sm90ELb1ELb0ELb0ELb0ELb1ELb0ELb0ELb0ELb1ELb1ELb1ELb0EEENS1_21CollectiveEpilogueFwdINS6_IJSA_SC_SB_EEES9_SE_SG_Li384ELb0ELb1ELb1ELb0EEENS1_19SingleTileSchedulerILb0ELb1ELb1ELi192EEEEEEEEEvNT_6ParamsE,@function
        .size           _ZN7cutlass13device_kernelIN5flash11enable_sm90INS1_16FlashAttnFwdSm90INS1_25CollectiveMainloopFwdSm90ILi2EN4cute5tupleIJNS5_1CILi1EEES8_S8_EEENS6_IJNS7_ILi192EEENS7_ILi128EEENS7_ILi96EEEEEELi96ENS_10bfloat16_tEfNS_4arch4Sm90ELb1ELb0ELb0ELb0ELb1ELb0ELb0ELb0ELb1ELb1ELb1ELb0EEENS1_21CollectiveEpilogueFwdINS6_IJSA_SC_SB_EEES9_SE_SG_Li384ELb0ELb1ELb1ELb0EEENS1_19SingleTileSchedulerILb0ELb1ELb1ELi192EEEEEEEEEvNT_6ParamsE,(.L_x_15989 - _ZN7cutlass13device_kernelIN5flash11enable_sm90INS1_16FlashAttnFwdSm90INS1_25CollectiveMainloopFwdSm90ILi2EN4cute5tupleIJNS5_1CILi1EEES8_S8_EEENS6_IJNS7_ILi192EEENS7_ILi128EEENS7_ILi96EEEEEELi96ENS_10bfloat16_tEfNS_4arch4Sm90ELb1ELb0ELb0ELb0ELb1ELb0ELb0ELb0ELb1ELb1ELb1ELb0EEENS1_21CollectiveEpilogueFwdINS6_IJSA_SC_SB_EEES9_SE_SG_Li384ELb0ELb1ELb1ELb0EEENS1_19SingleTileSchedulerILb0ELb1ELb1ELi192EEEEEEEEEvNT_6ParamsE)
        .other          _ZN7cutlass13device_kernelIN5flash11enable_sm90INS1_16FlashAttnFwdSm90INS1_25CollectiveMainloopFwdSm90ILi2EN4cute5tupleIJNS5_1CILi1EEES8_S8_EEENS6_IJNS7_ILi192EEENS7_ILi128EEENS7_ILi96EEEEEELi96ENS_10bfloat16_tEfNS_4arch4Sm90ELb1ELb0ELb0ELb0ELb1ELb0ELb0ELb0ELb1ELb1ELb1ELb0EEENS1_21CollectiveEpilogueFwdINS6_IJSA_SC_SB_EEES9_SE_SG_Li384ELb0ELb1ELb1ELb0EEENS1_19SingleTileSchedulerILb0ELb1ELb1ELi192EEEEEEEEEvNT_6ParamsE,@"STO_CUDA_ENTRY STV_DEFAULT"
_ZN7cutlass13device_kernelIN5flash11enable_sm90INS1_16FlashAttnFwdSm90INS1_25CollectiveMainloopFwdSm90ILi2EN4cute5tupleIJNS5_1CILi1EEES8_S8_EEENS6_IJNS7_ILi192EEENS7_ILi128EEENS7_ILi96EEEEEELi96ENS_10bfloat16_tEfNS_4arch4Sm90ELb1ELb0ELb0ELb0ELb1ELb0ELb0ELb0ELb1ELb1ELb1ELb0EEENS1_21CollectiveEpilogueFwdINS6_IJSA_SC_SB_EEES9_SE_SG_Li384ELb0ELb1ELb1ELb0EEENS1_19SingleTileSchedulerILb0ELb1ELb1ELi192EEEEEEEEEvNT_6ParamsE:
        /* <DEDUP_REMOVED lines=45> */
.L_x_11909:
        /* <DEDUP_REMOVED lines=22> */
.L_x_11910:
        /* <DEDUP_REMOVED lines=18> */
.L_x_11911:
        /* <DEDUP_REMOVED lines=22> */
.L_x_11912:
        /* <DEDUP_REMOVED lines=23> */
.L_x_11913:
        /* <DEDUP_REMOVED lines=11> */
.L_x_11916:
        /* <DEDUP_REMOVED lines=20> */
[----:B------:R1:W-:Y:S07]  /*0a10*/  STL [R1], R0 ;  /* 0x0000000001007387 */ /* 0x0003ee0000100800 */
[----:B------:R-:W-:Y:S06]  /*0a20*/  @!P0 BAR.ARV 0x9, 0x100 ;  /* 0x0244000000008b1d */ /* 0x000fec0000002000 */
[----:B---3--:R-:W-:-:S13]  /*0a30*/  ISETP.LE.AND P0, PT, RZ, UR8, PT ;  /* 0x00000008ff007c0c */ /* 0x008fda000bf03270 */
[----:B-1----:R-:W-:Y:S05]  /*0a40*/  @!P0 BRA `(.L_x_11917) ;  /* 0x000000d800948947 */ /* 0x002fea0003800000 */
[----:B------:R-:W1:Y:S01]  /*0a50*/  S2UR UR38, SR_CTAID.X ;  /* 0x00000000002679c3 */ /* 0x000e620000002500 */
        /* <DEDUP_REMOVED lines=15> */
[----:B-1----:R-:W-:-:S04]  /*0b50*/  UIMAD UR38, UR38, 0xc0, URZ ;  /* 0x000000c0262678a4 */ /* 0x002fc8000f8e023f */
[----:B------:R-:W-:Y:S02]  /*0b60*/  @UP1 UIADD3 UR4, UR38, 0xbf, URZ ;  /* 0x000000bf26041890 */ /* 0x000fe4000fffe03f */
[----:B------:R-:W-:Y:S02]  /*0b70*/  UIADD3 UR6, UR38, 0xbf, URZ ;  /* 0x000000bf26067890 */ /* 0x000fe4000fffe03f */
[----:B------:R-:W-:Y:S02]  /*0b80*/  UIMAD.WIDE.U32 UR4, UR4, UR5, URZ ;  /* 0x00000005040472a5 */ /* 0x000fe4000f8e003f */
[----:B------:R-:W-:Y:S02]  /*0b90*/  UIMAD UR4, UR36, UR8, 0x7f ;  /* 0x0000007f240474a4 */ /* 0x000fe4000f8e0208 */
[----:B------:R-:W-:Y:S02]  /*0ba0*/  @UP1 USHF.R.U32.HI UR6, URZ, UR10, UR5 ;  /* 0x0000000a3f061299 */ /* 0x000fe40008011605 */
[----:B------:R-:W-:-:S02]  /*0bb0*/  USHF.R.S32.HI UR5, URZ, 0x1f, UR4 ;  /* 0x0000001f3f057899 */ /* 0x000fc40008011404 */
        /* <DEDUP_REMOVED lines=10> */
[----:B------:R-:W-:Y:S02]  /*0c60*/  UISETP.GE.AND UP1, UPT, UR10, 0x1, UPT ;  /* 0x000000010a00788c */ /* 0x000fe4000bf26270 */
[----:B------:R-:W-:-:S04]  /*0c70*/  ULOP3.LUT UR7, UR9, 0xffff, URZ, 0xc0, !UPT ;  /* 0x0000ffff09077892 */ /* 0x000fc8000f8ec03f */
        /* <DEDUP_REMOVED lines=36> */
.L_x_11918:
[----:B------:R-:W-:Y:S01]  /*0ec0*/  UIMAD UR5, UR7, UR4, URZ ;  /* 0x00000004070572a4 */ /* 0x000fe2000f8e023f */
[----:B------:R-:W-:Y:S01]  /*0ed0*/  IMAD.U32 R0, RZ, RZ, UR10 ;  /* 0x0000000aff007e24 */ /* 0x000fe2000f8e00ff */
[----:B------:R-:W-:Y:S01]  /*0ee0*/  PLOP3.LUT P0, PT, PT, PT, PT, 0x80, 0x0 ;  /* 0x000000000000781c */ /* 0x000fe20003f0f070 */
[----:B------:R-:W-:Y:S01]  /*0ef0*/  IMAD.U32 R3, RZ, RZ, UR4 ;  /* 0x00000004ff037e24 */ /* 0x000fe2000f8e00ff */
[----:B------:R-:W-:Y:S01]  /*0f00*/  CS2R R134, SRZ ;  /* 0x0000000000867805 */ /* 0x000fe2000001ff00 */
[----:B------:R-:W-:Y:S01]  /*0f10*/  VIADD R16, R6, 0xffffff80 ;  /* 0xffffff8006107836 */ /* 0x000fe20000000000 */
[----:B------:R-:W-:Y:S01]  /*0f20*/  CS2R R132, SRZ ;  /* 0x0000000000847805 */ /* 0x000fe2000001ff00 */
[----:B------:R-:W-:Y:S01]  /*0f30*/  IMAD.U32 R142, RZ, RZ, UR5 ;  /* 0x00000005ff8e7e24 */ /* 0x000fe2000f8e00ff */
[----:B------:R-:W-:Y:S02]  /*0f40*/  VIADDMNMX R0, R3, UR5, R0, PT ;  /* 0x0000000503007c46 */ /* 0x000fe4000b800100 */
[----:B0-----:R-:W-:-:S02]  /*0f50*/  CS2R R2, SRZ ;  /* 0x0000000000027805 */ /* 0x001fc4000001ff00 */
        /* <DEDUP_REMOVED lines=24> */
[----:B------:R-:W-:-:S07]  /*10e0*/  CS2R R88, SRZ ;  /* 0x0000000000587805 */ /* 0x000fce000001ff00 */
[----:B------:R-:W-:Y:S05]  /*10f0*/  @!P1 BRA `(.L_x_11919) ;  /* 0x0000008000989947 */ /* 0x000fea0003800000 */
        /* <DEDUP_REMOVED lines=12> */
[----:B------:R-:W-:Y:S02]  /*11c0*/  UIMAD.WIDE UR4, UR9, 0x55555556, URZ ;  /* 0x55555556090478a5 */ /* 0x000fe4000f8e023f */
[----:B------:R-:W-:Y:S02]  /*11d0*/  IMAD.U32 R140, RZ, RZ, UR9 ;  /* 0x00000009ff8c7e24 */ /* 0x000fe4000f8e00ff */
        /* <DEDUP_REMOVED lines=27> */
.L_x_11920:
[----:B------:R-:W-:Y:S02]  /*1390*/  R2UR UR4, R2 ;  /* 0x00000000020472ca */ /* 0x000fe400000e0000 */
[----:B------:R-:W-:-:S11]  /*13a0*/  SHF.L.U32 R0, RZ, 0x1f, RZ ;  /* 0x0000001fff007819 */ /* 0x000fd600000006ff */
[----:B------:R-:W0:Y:S02]  /*13b0*/  SYNCS.PHASECHK.TRANS64.TRYWAIT P0, [UR4+0x2d800], R0 ;  /* 0x02d80000ff0075a7 */ /* 0x000e240008000144 */
[----:B0-----:R-:W-:Y:S05]  /*13c0*/  @!P0 BRA `(.L_x_11921) ;  /* 0x000000d0003c8947 */ /* 0x001fea0003800000 */
.L_x_12006:
[----:B0-----:R-:W2:Y:S02]  /*13d0*/  LDL R3, [R1+0x8] ;  /* 0x0000080001037983 */ /* 0x001ea40000100800 */
[----:B--2---:R-:W-:-:S13]  /*13e0*/  R2UR UR4, R3 ;  /* 0x00000000030472ca */ /* 0x004fda00000e0000 */
[----:B------:R-:W-:-:S06]  /*13f0*/  ULOP3.LUT UR4, UR4, 0x1, URZ, 0xfc, !UPT ;  /* 0x0000000104047892 */ /* 0x000fcc000f8efc3f */
[----:B------:R-:W-:-:S05]  /*1400*/  IMAD.U32 R3, RZ, RZ, UR4 ;  /* 0x00000004ff037e24 */ /* 0x000fca000f8e00ff */
[----:B------:R-:W-:-:S13]  /*1410*/  ISETP.NE.AND P0, PT, R3, 0x3, PT ;  /* 0x000000030300780c */ /* 0x000fda0003f05270 */
[----:B------:R-:W-:Y:S05]  /*1420*/  @!P0 BRA `(.L_x_11922) ;  /* 0x0000000000048947 */ /* 0x000fea0003800000 */
[----:B------:R-:W-:Y:S01]  /*1430*/  BPT.TRAP 0x1 ;  /* 0x000000040000795c */ /* 0x000fe20000300000 */
.L_x_11922:
[----:B------:R-:W-:-:S13]  /*1440*/  R2UR UR4, R2 ;  /* 0x00000000020472ca */ /* 0x000fda00000e0000 */
[----:B------:R0:W1:Y:S01]  /*1450*/  SYNCS.PHASECHK.TRANS64.TRYWAIT P1, [UR4+0x2d830], R0 ;  /* 0x02d83000ff0075a7 */ /* 0x0000620008020144 */
[----:B------:R-:W-:Y:S05]  /*1460*/  @!P0 BRA `(.L_x_11923) ;  /* 0x0000000000048947 */ /* 0x000fea0003800000 */
[----:B------:R-:W-:Y:S01]  /*1470*/  BPT.TRAP 0x1 ;  /* 0x000000040000795c */ /* 0x000fe20000300000 */
.L_x_11923:
[----:B------:R-:W-:-:S05]  /*1480*/  IMAD.U32 R8, RZ, RZ, UR40 ;  /* 0x00000028ff087e24 */ /* 0x000fca000f8e00ff */
[----:B------:R-:W-:Y:S01]  /*1490*/  LOP3.LUT R8, R8, 0x10000, RZ, 0xfc, !PT ;  /* 0x0001000008087812 */ /* 0x000fe200078efcff */
[----:B-1----:R-:W-:Y:S06]  /*14a0*/  @P1 BRA `(.L_x_11924) ;  /* 0x00000000000c1947 */ /* 0x002fec0003800000 */
[----:B------:R-:W-:-:S13]  /*14b0*/  R2UR UR4, R2 ;  /* 0x00000000020472ca */ /* 0x000fda00000e0000 */
[----:B------:R-:W1:Y:S02]  /*14c0*/  SYNCS.PHASECHK.TRANS64.TRYWAIT P1, [UR4+0x2d830], R0 ;  /* 0x02d83000ff0075a7 */ /* 0x000e640008020144 */
[----:B-1----:R-:W-:Y:S05]  /*14d0*/  @!P1 BRA `(.L_x_11925) ;  /* 0x000000d000149947 */ /* 0x002fea0003800000 */
.L_x_11924:
[----:B------:R-:W-:Y:S05]  /*14e0*/  WARPSYNC.ALL ;  /* 0x0000000000007948 */ /* 0x000fea0003800000 */
[----:B------:R-:W-:Y:S01]  /*14f0*/  IMAD.MOV.U32 R9, RZ, RZ, -0x7fffffe0 ;  /* 0x80000020ff097424 */ /* 0x000fe200078e00ff */
[----:B------:R-:W-:Y:S01]  /*1500*/  R2UR UR4, R2 ;  /* 0x00000000020472ca */ /* 0x000fe200000e0000 */
[----:B------:R-:W-:Y:S01]  /*1510*/  WARPGROUP.ARRIVE ;  /* 0x00000000000079c5 */ /* 0x000fe20000000000 */
[C---:B------:R-:W-:Y:S01]  /*1520*/  R2UR UR8, R8.reuse ;  /* 0x00000000080872ca */ /* 0x040fe200000e0000 */
[----:B------:R-:W-:Y:S01]  /*1530*/  UMOV UR11, 0x80000020 ;  /* 0x80000020000b7882 */ /* 0x000fe20000000000 */
[----:B------:R-:W-:Y:S01]  /*1540*/  R2UR UR9, R9 ;  /* 0x00000000090972ca */ /* 0x000fe200000e0000 */
[----:B------:R-:W-:Y:S01]  /*1550*/  UMOV UR13, 0x80000020 ;  /* 0x80000020000d7882 */ /* 0x000fe20000000000 */
[----:B------:R-:W-:Y:S01]  /*1560*/  R2UR UR24, R8 ;  /* 0x00000000081872ca */ /* 0x000fe200000e0000 */
[----:B------:R-:W-:Y:S01]  /*1570*/  UMOV UR15, 0x80000020 ;  /* 0x80000020000f7882 */ /* 0x000fe20000000000 */
[----:B------:R-:W-:Y:S01]  /*1580*/  UMOV UR17, 0x80000020 ;  /* 0x8000002000117882 */ /* 0x000fe20000000000 */
[----:B------:R-:W-:Y:S01]  /*1590*/  UMOV UR7, 0x80000020 ;  /* 0x8000002000077882 */ /* 0x000fe20000000000 */
[----:B------:R-:W-:Y:S01]  /*15a0*/  UMOV UR5, UR17 ;  /* 0x0000001100057c82 */ /* 0x000fe20008000000 */
[----:B------:R-:W-:Y:S01]  /*15b0*/  UMOV UR21, 0x80000020 ;  /* 0x8000002000157882 */ /* 0x000fe20000000000 */
[----:B------:R-:W-:Y:S01]  /*15c0*/  UMOV UR25, 0x80000020 ;  /* 0x8000002000197882 */ /* 0x000fe20000000000 */
[----:B------:R-:W-:-:S04]  /*15d0*/  UIADD3 UR4, UR4, 0x15400, URZ ;  /* 0x0001540004047890 */ /* 0x000fc8000fffe03f */
[----:B------:R-:W-:Y:S02]  /*15e0*/  USHF.R.U32.HI UR4, URZ, 0x4, UR4 ;  /* 0x000000043f047899 */ /* 0x000fe40008011604 */
[----:B------:R-:W-:Y:S02]  /*15f0*/  UIADD3 UR12, UR24, 0x300, URZ ;  /* 0x00000300180c7890 */ /* 0x000fe4000fffe03f */
[----:B------:R-:W-:Y:S02]  /*1600*/  ULOP3.LUT UR4, UR4, 0x3fff, URZ, 0xc0, !UPT ;  /* 0x00003fff04047892 */ /* 0x000fe4000f8ec03f */
[----:B------:R-:W-:Y:S02]  /*1610*/  UIADD3 UR16, UR24, 0x302, URZ ;  /* 0x0000030218107890 */ /* 0x000fe4000fffe03f */
[----:B------:R-:W-:Y:S02]  /*1620*/  ULOP3.LUT UR18, UR4, 0x10000, URZ, 0xfc, !UPT ;  /* 0x0001000004127892 */ /* 0x000fe4000f8efc3f */
[----:B------:R-:W-:-:S02]  /*1630*/  UIADD3 UR20, UR24, 0x600, URZ ;  /* 0x0000060018147890 */ /* 0x000fc4000fffe03f */
[----:B------:R-:W-:Y:S02]  /*1640*/  UIADD3 UR14, UR18, 0x200, URZ ;  /* 0x00000200120e7890 */ /* 0x000fe4000fffe03f */
[----:B------:R-:W-:Y:S02]  /*1650*/  UIADD3 UR6, UR18, 0x202, URZ ;  /* 0x0000020212067890 */ /* 0x000fe4000fffe03f */
[----:B------:R-:W-:Y:S01]  /*1660*/  IMAD.U32 R13, RZ, RZ, UR18 ;  /* 0x00000012ff0d7e24 */ /* 0x000fe2000f8e00ff */
[----:B------:R-:W-:Y:S01]  /*1670*/  UMOV UR10, UR18 ;  /* 0x00000012000a7c82 */ /* 0x000fe20008000000 */
[----:B------:R-:W-:Y:S01]  /*1680*/  UMOV UR4, UR16 ;  /* 0x0000001000047c82 */ /* 0x000fe20008000000 */
[----:B------:R-:W-:Y:S01]  /*1690*/  HGMMA.64x128x16.F32.BF16 R24, gdesc[UR8], RZ, !UPT, gsb0 ;  /* 0x01e00000081879f0 */ /* 0x000fe2000c0018ff */
[----:B------:R-:W-:Y:S02]  /*16a0*/  UIADD3 UR8, UR24, 0x2, URZ ;  /* 0x0000000218087890 */ /* 0x000fe4000fffe03f */
[----:B------:R-:W-:Y:S01]  /*16b0*/  UIADD3 UR10, UR18, 0x2, URZ ;  /* 0x00000002120a7890 */ /* 0x000fe2000fffe03f */
[----:B------:R-:W-:Y:S01]  /*16c0*/  UMOV UR9, 0x80000020 ;  /* 0x8000002000097882 */ /* 0x000fe20000000000 */
[----:B------:R-:W-:Y:S01]  /*16d0*/  UMOV UR11, 0x80000020 ;  /* 0x80000020000b7882 */ /* 0x000fe20000000000 */
[----:B------:R-:W-:Y:S01]  /*16e0*/  UIADD3 UR24, UR24, 0x602, URZ ;  /* 0x0000060218187890 */ /* 0x000fe2000fffe03f */
        /* <DEDUP_REMOVED lines=8> */
[----:B------:R-:W-:Y:S01]  /*1770*/  HGMMA.64x128x16.F32.BF16 R24, gdesc[UR4], R24, gsb0 ;  /* 0x01e00000041879f0 */ /* 0x000fe20008001818 */
[----:B------:R-:W-:Y:S01]  /*1780*/  UIADD3 UR6, UR18, 0x400, URZ ;  /* 0x0000040012067890 */ /* 0x000fe2000fffe03f */
[----:B------:R-:W-:Y:S01]  /*1790*/  UMOV UR4, UR20 ;  /* 0x0000001400047c82 */ /* 0x000fe20008000000 */
[----:B------:R-:W-:Y:S01]  /*17a0*/  UMOV UR5, UR21 ;  /* 0x0000001500057c82 */ /* 0x000fe20008000000 */
[----:B------:R-:W-:Y:S01]  /*17b0*/  UMOV UR7, 0x80000020 ;  /* 0x8000002000077882 */ /* 0x000fe20000000000 */
[----:B------:R-:W-:Y:S02]  /*17c0*/  WARPGROUP.DEPBAR.LE gsb0, 0x0 ;  /* 0x00008000000079c5 */ /* 0x000fe40000010000 */
[----:B------:R-:W-:-:S06]  /*17d0*/  WARPGROUP.ARRIVE ;  /* 0x00000000000079c5 */ /* 0x000fcc0000000000 */
[----:B------:R-:W-:Y:S01]  /*17e0*/  HGMMA.64x128x16.F32.BF16 R24, gdesc[UR4], R24, gsb0 ;  /* 0x01e00000041879f0 */ /* 0x000fe20008001818 */
[----:B------:R-:W-:Y:S01]  /*17f0*/  UIADD3 UR6, UR18, 0x402, URZ ;  /* 0x0000040212067890 */ /* 0x000fe2000fffe03f */
[----:B------:R-:W-:Y:S01]  /*1800*/  UMOV UR4, UR24 ;  /* 0x0000001800047c82 */ /* 0x000fe20008000000 */
[----:B------:R-:W-:Y:S01]  /*1810*/  UMOV UR5, UR25 ;  /* 0x0000001900057c82 */ /* 0x000fe20008000000 */
[----:B------:R-:W-:Y:S01]  /*1820*/  UMOV UR7, 0x80000020 ;  /* 0x8000002000077882 */ /* 0x000fe20000000000 */
[----:B------:R-:W-:Y:S02]  /*1830*/  WARPGROUP.DEPBAR.LE gsb0, 0x0 ;  /* 0x00008000000079c5 */ /* 0x000fe40000010000 */
[----:B------:R-:W-:-:S06]  /*1840*/  WARPGROUP.ARRIVE ;  /* 0x00000000000079c5 */ /* 0x000fcc0000000000 */
[----:B------:R-:W-:Y:S03]  /*1850*/  HGMMA.64x128x16.F32.BF16 R24, gdesc[UR4], R24, gsb0 ;  /* 0x01e00000041879f0 */ /* 0x000fe60008001818 */
[----:B------:R-:W-:Y:S02]  /*1860*/  WARPGROUP.DEPBAR.LE gsb0, 0x0 ;  /* 0x00008000000079c5 */ /* 0x000fe40000010000 */
[----:B------:R-:W-:Y:S05]  /*1870*/  @!P0 BRA `(.L_x_11926) ;  /* 0x0000000000048947 */ /* 0x000fea0003800000 */
[----:B------:R-:W-:Y:S01]  /*1880*/  BPT.TRAP 0x1 ;  /* 0x000000040000795c */ /* 0x000fe20000300000 */
.L_x_11926:
[----:B-1----:R-:W-:Y:S01]  /*1890*/  LOP3.LUT R3, R18, 0xffffff80, RZ, 0xc0, !PT ;  /* 0xffffff8012037812 */ /* 0x002fe200078ec0ff */
[----:B------:R-:W-:Y:S01]  /*18a0*/  IMAD.HI R6, R19, 0x55555556, RZ ;  /* 0x5555555613067827 */ /* 0x000fe200078e02ff */
[----:B------:R-:W-:Y:S01]  /*18b0*/  LEA.HI R5, R17, R16, RZ, 0x2 ;  /* 0x0000001011057211 */ /* 0x000fe200078f10ff */
[----:B------:R-:W-:Y:S01]  /*18c0*/  UISETP.NE.AND UP0, UPT, UR37, URZ, UPT ;  /* 0x0000003f2500728c */ /* 0x000fe2000bf05270 */
[----:B------:R-:W1:Y:S01]  /*18d0*/  S2UR UR10, SR_CgaCtaId ;  /* 0x00000000000a79c3 */ /* 0x000e620000008800 */
[----:B------:R-:W-:Y:S01]  /*18e0*/  IMAD.IADD R3, R16, 0x1, -R3 ;  /* 0x0000000110037824 */ /* 0x000fe200078e0a03 */
[----:B------:R-:W-:Y:S01]  /*18f0*/  LOP3.LUT R11, R5, 0xfffffffc, RZ, 0xc0, !PT ;  /* 0xfffffffc050b7812 */ /* 0x000fe200078ec0ff */
[----:B------:R-:W-:Y:S01]  /*1900*/  ULDC UR6, c[0x0][0x2f0] ;  /* 0x0000bc0000067ab9 */ /* 0x000fe20000000800 */
[----:B------:R-:W-:Y:S01]  /*1910*/  LEA.HI R6, R6, R6, RZ, 0x1 ;  /* 0x0000000606067211 */ /* 0x000fe200078f08ff */
[----:B------:R-:W-:Y:S01]  /*1920*/  ULDC UR14, c[0x0][0x288] ;  /* 0x0000a200000e7ab9 */ /* 0x000fe20000000800 */
[----:B0-----:R-:W-:Y:S01]  /*1930*/  SHF.R.S32.HI R0, RZ, 0x1f, R3 ;  /* 0x0000001fff007819 */ /* 0x001fe20000011403 */
[----:B------:R-:W-:Y:S01]  /*1940*/  IMAD.IADD R11, R16, 0x1, -R11 ;  /* 0x00000001100b7824 */ /* 0x000fe200078e0a0b */
[----:B------:R-:W-:Y:S01]  /*1950*/  PLOP3.LUT P1, PT, PT, PT, UP0, 0x80, 0x0 ;  /* 0x000000000000781c */ /* 0x000fe20003f2f008 */
[----:B------:R-:W-:Y:S01]  /*1960*/  IMAD R6, R6, -0x3, R19 ;  /* 0xfffffffd06067824 */ /* 0x000fe200078e0213 */
[CC--:B------:R-:W-:Y:S01]  /*1970*/  LEA.HI R4, R0.reuse, R3.reuse, RZ, 0x2 ;  /* 0x0000000300047211 */ /* 0x0c0fe200078f10ff */
[----:B------:R-:W-:Y:S01]  /*1980*/  @UP0 ULDC UR4, c[0x0][0x44c] ;  /* 0x0001130000040ab9 */ /* 0x000fe20000000800 */
[----:B------:R-:W-:Y:S01]  /*1990*/  LEA.HI R5, R0, R3, RZ, 0x5 ;  /* 0x0000000300057211 */ /* 0x000fe200078f28ff */
[----:B------:R-:W-:Y:S01]  /*19a0*/  @UP0 ULDC UR5, c[0x0][0x450] ;  /* 0x0001140000050ab9 */ /* 0x000fe20000000800 */
[--C-:B------:R-:W-:Y:S01]  /*19b0*/  SHF.R.S32.HI R0, RZ, 0x2, R4.reuse ;  /* 0x00000002ff007819 */ /* 0x100fe20000011404 */
[----:B------:R-:W-:Y:S01]  /*19c0*/  ULDC UR31, c[0x0][0x988] ;  /* 0x00026200001f7ab9 */ /* 0x000fe20000000800 */
[----:B------:R-:W-:Y:S01]  /*19d0*/  SHF.R.S32.HI R7, RZ, 0x1f, R4 ;  /* 0x0000001fff077819 */ /* 0x000fe20000011404 */
[----:B------:R-:W-:Y:S01]  /*19e0*/  @UP0 ULDC UR15, c[0x0][0x450] ;  /* 0x00011400000f0ab9 */ /* 0x000fe20000000800 */
[----:B------:R-:W-:-:S02]  /*19f0*/  SHF.R.S32.HI R5, RZ, 0x5, R5 ;  /* 0x00000005ff057819 */ /* 0x000fc40000011405 */
[----:B------:R-:W-:Y:S02]  /*1a00*/  CS2R R134, SRZ ;  /* 0x0000000000867805 */ /* 0x000fe4000001ff00 */
[----:B------:R-:W-:Y:S02]  /*1a10*/  LEA.HI R7, R7, R0, RZ, 0x3 ;  /* 0x0000000007077211 */ /* 0x000fe400078f18ff */
[----:B------:R-:W-:Y:S02]  /*1a20*/  CS2R R132, SRZ ;  /* 0x0000000000847805 */ /* 0x000fe4000001ff00 */
[----:B------:R-:W-:Y:S02]  /*1a30*/  LEA.HI R10, R11, R11, RZ, 0x1 ;  /* 0x0000000b0b0a7211 */ /* 0x000fe400078f08ff */
[----:B------:R-:W-:Y:S02]  /*1a40*/  CS2R R130, SRZ ;  /* 0x0000000000827805 */ /* 0x000fe4000001ff00 */
[----:B------:R-:W-:-:S02]  /*1a50*/  LEA R5, R5, UR38, 0x4 ;  /* 0x0000002605057c11 */ /* 0x000fc4000f8e20ff */
[----:B------:R-:W-:Y:S02]  /*1a60*/  CS2R R128, SRZ ;  /* 0x0000000000807805 */ /* 0x000fe4000001ff00 */
[----:B------:R-:W-:Y:S02]  /*1a70*/  LOP3.LUT R7, R7, 0xfffffff8, RZ, 0xc0, !PT ;  /* 0xfffffff807077812 */ /* 0x000fe400078ec0ff */
[----:B------:R-:W-:Y:S02]  /*1a80*/  CS2R R126, SRZ ;  /* 0x00000000007e7805 */ /* 0x000fe4000001ff00 */
[----:B------:R-:W-:Y:S02]  /*1a90*/  LOP3.LUT R10, R10, 0x1ffffffe, RZ, 0xc0, !PT ;  /* 0x1ffffffe0a0a7812 */ /* 0x000fe400078ec0ff */
[----:B------:R-:W-:Y:S02]  /*1aa0*/  CS2R R124, SRZ ;  /* 0x00000000007c7805 */ /* 0x000fe4000001ff00 */
[----:B------:R-:W-:-:S02]  /*1ab0*/  IADD3 R5, R5, R0, -R7 ;  /* 0x0000000005057210 */ /* 0x000fc40007ffe807 */
[----:B------:R-:W-:Y:S02]  /*1ac0*/  CS2R R122, SRZ ;  /* 0x00000000007a7805 */ /* 0x000fe4000001ff00 */
[----:B------:R-:W-:Y:S01]  /*1ad0*/  PLOP3.LUT P2, PT, PT, PT, UP0, 0x80, 0x0 ;  /* 0x000000000000781c */ /* 0x000fe20003f4f008 */
[----:B------:R-:W-:Y:S01]  /*1ae0*/  IMAD.IADD R11, R11, 0x1, -R10 ;  /* 0x000000010b0b7824 */ /* 0x000fe200078e0a0a */
[----:B------:R-:W-:Y:S01]  /*1af0*/  LOP3.LUT R4, R4, 0x7ffffffc, RZ, 0xc0, !PT ;  /* 0x7ffffffc04047812 */ /* 0x000fe200078ec0ff */
[----:B------:R-:W-:Y:S01]  /*1b00*/  IMAD R6, R6, 0x40, R5 ;  /* 0x0000004006067824 */ /* 0x000fe200078e0205 */
[----:B------:R-:W-:Y:S02]  /*1b10*/  R2UR UR7, R2 ;  /* 0x00000000020772ca */ /* 0x000fe400000e0000 */
[----:B------:R-:W-:Y:S02]  /*1b20*/  CS2R R120, SRZ ;  /* 0x0000000000787805 */ /* 0x000fe4000001ff00 */
[----:B------:R-:W-:Y:S01]  /*1b30*/  R2UR UR18, R142 ;  /* 0x000000008e1272ca */ /* 0x000fe200000e0000 */
[----:B------:R-:W-:Y:S01]  /*1b40*/  IMAD R11, R11, 0x8, R6 ;  /* 0x000000080b0b7824 */ /* 0x000fe200078e0206 */
[----:B------:R-:W-:Y:S01]  /*1b50*/  CS2R R118, SRZ ;  /* 0x0000000000767805 */ /* 0x000fe2000001ff00 */
[----:B------:R-:W-:Y:S01]  /*1b60*/  IMAD.IADD R139, R3, 0x1, -R4 ;  /* 0x00000001038b7824 */ /* 0x000fe200078e0a04 */
[----:B------:R-:W-:Y:S01]  /*1b70*/  CS2R R116, SRZ ;  /* 0x0000000000747805 */ /* 0x000fe2000001ff00 */
[----:B------:R-:W-:Y:S01]  /*1b80*/  @P1 IMAD.HI.U32 R0, R11, UR4, RZ ;  /* 0x000000040b001c27 */ /* 0x000fe2000f8e00ff */
[----:B------:R-:W-:Y:S01]  /*1b90*/  UMOV UR4, 0xffffff80 ;  /* 0xffffff8000047882 */ /* 0x000fe20000000000 */
[----:B------:R-:W-:Y:S01]  /*1ba0*/  CS2R R114, SRZ ;  /* 0x0000000000727805 */ /* 0x000fe2000001ff00 */
[----:B------:R-:W-:Y:S01]  /*1bb0*/  UIMAD UR4, UR39, UR4, 0x80 ;  /* 0x00000080270474a4 */ /* 0x000fe2000f8e0204 */
[----:B------:R-:W-:Y:S01]  /*1bc0*/  IMAD.MOV.U32 R12, RZ, RZ, R11 ;  /* 0x000000ffff0c7224 */ /* 0x000fe200078e000b */
[----:B------:R-:W-:Y:S01]  /*1bd0*/  @P2 SHF.R.U32.HI R12, RZ, UR5, R0 ;  /* 0x00000005ff0c2c19 */ /* 0x000fe20008011600 */
[----:B------:R-:W-:Y:S01]  /*1be0*/  IMAD.U32 R3, RZ, RZ, UR6 ;  /* 0x00000006ff037e24 */ /* 0x000fe2000f8e00ff */
[----:B------:R-:W-:Y:S01]  /*1bf0*/  UIADD3 UR5, UR4, 0x1, URZ ;  /* 0x0000000104057890 */ /* 0x000fe2000fffe03f */
[----:B------:R-:W-:Y:S01]  /*1c00*/  CS2R R112, SRZ ;  /* 0x0000000000707805 */ /* 0x000fe2000001ff00 */
[----:B------:R-:W-:Y:S01]  /*1c10*/  UIMAD UR4, UR36, UR6, UR4 ;  /* 0x00000006240472a4 */ /* 0x000fe2000f8e0204 */
[----:B------:R-:W0:Y:S01]  /*1c20*/  SHFL.IDX PT, R0, R12, RZ, 0x1c1f ;  /* 0x001c1fff0c007589 */ /* 0x000e2200000e0000 */
[----:B------:R-:W-:Y:S01]  /*1c30*/  UIMAD UR6, UR36, UR6, -UR14 ;  /* 0x00000006240672a4 */ /* 0x000fe2000f8e0a0e */
[----:B------:R-:W-:Y:S01]  /*1c40*/  CS2R R110, SRZ ;  /* 0x00000000006e7805 */ /* 0x000fe2000001ff00 */
[----:B------:R-:W-:Y:S01]  /*1c50*/  IMAD.U32 R10, RZ, RZ, UR5 ;  /* 0x00000005ff0a7e24 */ /* 0x000fe2000f8e00ff */
[----:B------:R-:W-:Y:S01]  /*1c60*/  UMOV UR5, URZ ;  /* 0x0000003f00057c82 */ /* 0x000fe20008000000 */
[----:B------:R-:W-:Y:S01]  /*1c70*/  IMAD.U32 R4, RZ, RZ, UR4 ;  /* 0x00000004ff047e24 */ /* 0x000fe2000f8e00ff */
[----:B------:R-:W-:Y:S01]  /*1c80*/  UIADD3 UR4, UR7, 0x2d840, URZ ;  /* 0x0002d84007047890 */ /* 0x000fe2000fffe03f */
[C---:B------:R-:W-:Y:S01]  /*1c90*/  IMAD R10, R139.reuse, -0x2, R10 ;  /* 0xfffffffe8b0a7824 */ /* 0x040fe200078e020a */
[----:B------:R-:W-:Y:S01]  /*1ca0*/  CS2R R108, SRZ ;  /* 0x00000000006c7805 */ /* 0x000fe2000001ff00 */
[----:B------:R-:W-:Y:S01]  /*1cb0*/  IMAD R4, R139, -0x2, R4 ;  /* 0xfffffffe8b047824 */ /* 0x000fe200078e0204 */
[----:B-1----:R-:W-:Y:S01]  /*1cc0*/  UPRMT UR4, UR10, 0x654, UR4 ;  /* 0x000006540a047896 */ /* 0x002fe20008000004 */
[----:B------:R-:W-:Y:S01]  /*1cd0*/  IMAD R10, R3, UR36, R10 ;  /* 0x00000024030a7c24 */ /* 0x000fe2000f8e020a */
[----:B------:R-:W-:Y:S01]  /*1ce0*/  CS2R R106, SRZ ;  /* 0x00000000006a7805 */ /* 0x000fe2000001ff00 */
[----:B------:R-:W-:Y:S01]  /*1cf0*/  @UP0 ULDC UR10, c[0x0][0x44c] ;  /* 0x00011300000a0ab9 */ /* 0x000fe20000000800 */
[----:B------:R-:W-:Y:S01]  /*1d00*/  CS2R R104, SRZ ;  /* 0x0000000000687805 */ /* 0x000fe2000001ff00 */
[----:B------:R-:W-:Y:S01]  /*1d10*/  VIADD R3, R10, -UR14 ;  /* 0x8000000e0a037c36 */ /* 0x000fe20008000000 */
[----:B------:R-:W-:Y:S01]  /*1d20*/  UIMAD.WIDE.U32 UR10, UR38, UR10, URZ ;  /* 0x0000000a260a72a5 */ /* 0x000fe2000f8e003f */
[----:B------:R-:W-:-:S02]  /*1d30*/  CS2R R102, SRZ ;  /* 0x0000000000667805 */ /* 0x000fc4000001ff00 */
[----:B------:R-:W-:Y:S01]  /*1d40*/  CS2R R100, SRZ ;  /* 0x0000000000647805 */ /* 0x000fe2000001ff00 */
[----:B------:R-:W-:Y:S01]  /*1d50*/  SYNCS.ARRIVE.TRANS64.RED.A1T0 RZ, [UR4], RZ ;  /* 0x000000ffffff79a7 */ /* 0x000fe20008100404 */
[----:B------:R-:W-:Y:S01]  /*1d60*/  @UP0 USHF.R.U32.HI UR38, URZ, UR15, UR11 ;  /* 0x0000000f3f260299 */ /* 0x000fe2000801160b */
[----:B------:R-:W-:Y:S01]  /*1d70*/  CS2R R98, SRZ ;  /* 0x0000000000627805 */ /* 0x000fe2000001ff00 */
[----:B------:R-:W-:Y:S01]  /*1d80*/  UMOV UR4, URZ ;  /* 0x0000003f00047c82 */ /* 0x000fe20008000000 */
[----:B------:R-:W-:Y:S02]  /*1d90*/  CS2R R96, SRZ ;  /* 0x0000000000607805 */ /* 0x000fe4000001ff00 */
[----:B0-----:R-:W-:Y:S01]  /*1da0*/  VIADDMNMX R0, R0, R3, R4, PT ;  /* 0x0000000300007246 */ /* 0x001fe20003800104 */
[----:B------:R-:W-:-:S03]  /*1db0*/  UIADD3 UR6, UR6, UR38, URZ ;  /* 0x0000002606067290 */ /* 0x000fc6000fffe03f */
[C---:B------:R-:W-:Y:S01]  /*1dc0*/  ISETP.GT.AND P1, PT, R0.reuse, RZ, PT ;  /* 0x000000ff0000720c */ /* 0x040fe20003f24270 */
[----:B------:R-:W-:Y:S01]  /*1dd0*/  USHF.R.S32.HI UR10, URZ, 0x1f, UR6 ;  /* 0x0000001f3f0a7899 */ /* 0x000fe20008011406 */
[C---:B------:R-:W-:Y:S02]  /*1de0*/  ISETP.GT.AND P2, PT, R0.reuse, 0x1, PT ;  /* 0x000000010000780c */ /* 0x040fe40003f44270 */
[----:B------:R-:W-:Y:S01]  /*1df0*/  ISETP.GT.AND P3, PT, R0, 0x8, PT ;  /* 0x000000080000780c */ /* 0x000fe20003f64270 */
[----:B------:R-:W-:Y:S01]  /*1e00*/  ULEA.HI UR10, UR10, UR6, URZ, 0x7 ;  /* 0x000000060a0a7291 */ /* 0x000fe2000f8f383f */
[----:B------:R-:W-:Y:S02]  /*1e10*/  FSEL R3, R24, -INF , P1 ;  /* 0xff80000018037808 */ /* 0x000fe40000800000 */
[----:B------:R-:W-:Y:S01]  /*1e20*/  FSEL R89, R25, -INF , P2 ;  /* 0xff80000019597808 */ /* 0x000fe20001000000 */
[----:B------:R-:W-:Y:S01]  /*1e30*/  USHF.R.S32.HI UR10, URZ, 0x7, UR10 ;  /* 0x000000073f0a7899 */ /* 0x000fe2000801140a */
[----:B------:R-:W-:-:S02]  /*1e40*/  ISETP.GT.AND P1, PT, R0, 0x9, PT ;  /* 0x000000090000780c */ /* 0x000fc40003f24270 */
[----:B------:R-:W-:Y:S01]  /*1e50*/  FSEL R91, R28, -INF , P3 ;  /* 0xff8000001c5b7808 */ /* 0x000fe20001800000 */
[----:B------:R-:W-:Y:S01]  /*1e60*/  UISETP.LT.AND UP0, UPT, UR18, UR10, UPT ;  /* 0x0000000a1200728c */ /* 0x000fe2000bf01270 */
[----:B------:R-:W-:Y:S02]  /*1e70*/  FMNMX.FTZ R6, R3, R89, !PT ;  /* 0x0000005903067209 */ /* 0x000fe40007810000 */
[C---:B------:R-:W-:Y:S01]  /*1e80*/  ISETP.GT.AND P2, PT, R0.reuse, 0x10, PT ;  /* 0x000000100000780c */ /* 0x040fe20003f44270 */
[----:B------:R-:W-:Y:S01]  /*1e90*/  USEL UR28, UR18, UR10, !UP0 ;  /* 0x0000000a121c7287 */ /* 0x000fe2000c000000 */
        /* <DEDUP_REMOVED lines=90> */
[----:B0-----:R-:W-:Y:S02]  /*2440*/  IADD3 R93, R93, -UR14, R10 ;  /* 0x8000000e5d5d7c10 */ /* 0x001fe4000fffe00a */
[----:B-1----:R-:W-:-:S02]  /*2450*/  FMNMX.FTZ R0, R18, R95, !PT ;  /* 0x0000005f12007209 */ /* 0x002fc40007810000 */
[----:B------:R-:W-:Y:S02]  /*2460*/  CS2R R94, SRZ ;  /* 0x00000000005e7805 */ /* 0x000fe4000001ff00 */
[----:B------:R-:W-:Y:S02]  /*2470*/  VIMNMX R14, R4, R93, PT ;  /* 0x0000005d040e7248 */ /* 0x000fe40003fe0100 */
[----:B------:R-:W-:Y:S02]  /*2480*/  CS2R R92, SRZ ;  /* 0x00000000005c7805 */ /* 0x000fe4000001ff00 */
[C---:B------:R-:W-:Y:S01]  /*2490*/  FSETP.NEU.FTZ.AND P1, PT, R0.reuse, -INF , PT ;  /* 0xff8000000000780b */ /* 0x040fe20003f3d000 */
[----:B------:R-:W-:Y:S01]  /*24a0*/  FMUL.FTZ R6, R0, UR31 ;  /* 0x0000001f00067c20 */ /* 0x000fe20008410000 */
[C---:B------:R-:W-:Y:S02]  /*24b0*/  ISETP.GT.AND P2, PT, R14.reuse, 0x1, PT ;  /* 0x000000010e00780c */ /* 0x040fe40003f44270 */
[----:B------:R-:W-:-:S02]  /*24c0*/  ISETP.GT.AND P3, PT, R14, 0x8, PT ;  /* 0x000000080e00780c */ /* 0x000fc40003f64270 */
[----:B------:R-:W-:Y:S02]  /*24d0*/  FSEL R6, R6, RZ, P1 ;  /* 0x000000ff06067208 */ /* 0x000fe40000800000 */
[----:B------:R-:W-:Y:S02]  /*24e0*/  ISETP.GT.AND P1, PT, R14, RZ, PT ;  /* 0x000000ff0e00720c */ /* 0x000fe40003f24270 */
[----:B------:R-:W-:Y:S01]  /*24f0*/  FSEL R27, R27, -INF , P2 ;  /* 0xff8000001b1b7808 */ /* 0x000fe20001000000 */
[--C-:B------:R-:W-:Y:S01]  /*2500*/  FFMA.FTZ R89, R89, UR31, -R6.reuse ;  /* 0x0000001f59597c23 */ /* 0x100fe20008010806 */
[----:B------:R-:W-:Y:S01]  /*2510*/  FSEL R26, R26, -INF , P1 ;  /* 0xff8000001a1a7808 */ /* 0x000fe20000800000 */
[--C-:B------:R-:W-:Y:S01]  /*2520*/  FFMA.FTZ R20, R7, UR31, -R6.reuse ;  /* 0x0000001f07147c23 */ /* 0x100fe20008010806 */
[----:B------:R-:W-:Y:S01]  /*2530*/  ISETP.GT.AND P1, PT, R14, 0x9, PT ;  /* 0x000000090e00780c */ /* 0x000fe20003f24270 */
[----:B------:R0:W-:Y:S01]  /*2540*/  MUFU.EX2 R4, R89 ;  /* 0x0000005900047308 */ /* 0x0001e20000000800 */
[----:B------:R-:W-:Y:S01]  /*2550*/  FSEL R30, R30, -INF , P3 ;  /* 0xff8000001e1e7808 */ /* 0x000fe20001800000 */
[--C-:B------:R-:W-:Y:S01]  /*2560*/  FFMA.FTZ R22, R15, UR31, -R6.reuse ;  /* 0x0000001f0f167c23 */ /* 0x100fe20008010806 */
[C---:B------:R-:W-:Y:S01]  /*2570*/  ISETP.GT.AND P2, PT, R14.reuse, 0x10, PT ;  /* 0x000000100e00780c */ /* 0x040fe20003f44270 */
[--C-:B------:R-:W-:Y:S01]  /*2580*/  FFMA.FTZ R24, R19, UR31, -R6.reuse ;  /* 0x0000001f13187c23 */ /* 0x100fe20008010806 */
[----:B------:R-:W-:Y:S01]  /*2590*/  FSEL R31, R31, -INF , P1 ;  /* 0xff8000001f1f7808 */ /* 0x000fe20000800000 */
[--C-:B------:R-:W-:Y:S01]  /*25a0*/  FFMA.FTZ R28, R29, UR31, -R6.reuse ;  /* 0x0000001f1d1c7c23 */ /* 0x100fe20008010806 */
[----:B------:R-:W-:Y:S01]  /*25b0*/  ISETP.GT.AND P1, PT, R14, 0x11, PT ;  /* 0x000000110e00780c */ /* 0x000fe20003f24270 */
[--C-:B------:R-:W-:Y:S01]  /*25c0*/  FFMA.FTZ R48, R72, UR31, -R6.reuse ;  /* 0x0000001f48307c23 */ /* 0x100fe20008010806 */
[----:B0-----:R-:W-:Y:S01]  /*25d0*/  FMNMX.FTZ R89, R26, R27, !PT ;  /* 0x0000001b1a597209 */ /* 0x001fe20007810000 */
        /* <DEDUP_REMOVED lines=16> */
[----:B------:R-:W-:Y:S01]  /*26e0*/  FFMA.FTZ R56, R84, UR31, -R6 ;  /* 0x0000001f54387c23 */ /* 0x000fe20008010806 */
[----:B------:R-:W-:Y:S01]  /*26f0*/  FMNMX.FTZ R33, R35, R10, !PT ;  /* 0x0000000a23217209 */ /* 0x000fe20007810000 */
[----:B------:R-:W0:Y:S01]  /*2700*/  MUFU.EX2 R3, R3 ;  /* 0x0000000300037308 */ /* 0x000e220000000800 */
[----:B------:R-:W-:-:S02]  /*2710*/  ISETP.GT.AND P2, PT, R14, 0x20, PT ;  /* 0x000000200e00780c */ /* 0x000fc40003f44270 */
[----:B------:R-:W-:Y:S02]  /*2720*/  CS2R R90, SRZ ;  /* 0x00000000005a7805 */ /* 0x000fe4000001ff00 */
[----:B------:R-:W-:Y:S02]  /*2730*/  FSEL R39, R39, -INF , P1 ;  /* 0xff80000027277808 */ /* 0x000fe40000800000 */
[----:B------:R-:W-:Y:S02]  /*2740*/  CS2R R88, SRZ ;  /* 0x0000000000587805 */ /* 0x000fe4000001ff00 */
[----:B------:R-:W-:Y:S02]  /*2750*/  FMNMX.FTZ R10, R38, R33, !PT ;  /* 0x00000021260a7209 */ /* 0x000fe40007810000 */
[----:B------:R-:W-:Y:S01]  /*2760*/  ISETP.GT.AND P1, PT, R14, 0x21, PT ;  /* 0x000000210e00780c */ /* 0x000fe20003f24270 */
[----:B------:R-:W1:Y:S01]  /*2770*/  MUFU.EX2 R18, R18 ;  /* 0x0000001200127308 */ /* 0x000e620000000800 */
[----:B------:R-:W-:-:S02]  /*2780*/  FSEL R42, R42, -INF , P2 ;  /* 0xff8000002a2a7808 */ /* 0x000fc40001000000 */
[----:B------:R-:W-:Y:S02]  /*2790*/  FMNMX.FTZ R15, R39, R10, !PT ;  /* 0x0000000a270f7209 */ /* 0x000fe40007810000 */
[----:B------:R-:W-:Y:S02]  /*27a0*/  ISETP.GT.AND P2, PT, R14, 0x28, PT ;  /* 0x000000280e00780c */ /* 0x000fe40003f44270 */
[----:B------:R-:W-:Y:S01]  /*27b0*/  FSEL R43, R43, -INF , P1 ;  /* 0xff8000002b2b7808 */ /* 0x000fe20000800000 */
[----:B------:R-:W2:Y:S01]  /*27c0*/  MUFU.EX2 R5, R5 ;  /* 0x0000000500057308 */ /* 0x000ea20000000800 */
[----:B------:R-:W-:Y:S01]  /*27d0*/  FMNMX.FTZ R10, R42, R15, !PT ;  /* 0x0000000f2a0a7209 */ /* 0x000fe20007810000 */
[--C-:B------:R-:W-:Y:S01]  /*27e0*/  FFMA.FTZ R15, R37, UR31, -R6.reuse ;  /* 0x0000001f250f7c23 */ /* 0x100fe20008010806 */
[----:B------:R-:W-:Y:S01]  /*27f0*/  ISETP.GT.AND P1, PT, R14, 0x29, PT ;  /* 0x000000290e00780c */ /* 0x000fe20003f24270 */
[--C-:B------:R-:W-:Y:S01]  /*2800*/  FFMA.FTZ R37, R53, UR31, -R6.reuse ;  /* 0x0000001f35257c23 */ /* 0x100fe20008010806 */
[----:B------:R-:W-:Y:S01]  /*2810*/  FSEL R46, R46, -INF , P2 ;  /* 0xff8000002e2e7808 */ /* 0x000fe20001000000 */
[--C-:B------:R-:W-:Y:S01]  /*2820*/  FFMA.FTZ R53, R69, UR31, -R6.reuse ;  /* 0x0000001f45357c23 */ /* 0x100fe20008010806 */
[----:B------:R-:W-:Y:S01]  /*2830*/  FMNMX.FTZ R33, R43, R10, !PT ;  /* 0x0000000a2b217209 */ /* 0x000fe20007810000 */
[----:B------:R-:W-:Y:S01]  /*2840*/  FFMA.FTZ R69, R81, UR31, -R6 ;  /* 0x0000001f51457c23 */ /* 0x000fe20008010806 */
        /* <DEDUP_REMOVED lines=30> */
[----:B------:R-:W-:Y:S02]  /*2a30*/  FMNMX.FTZ R12, R58, R29, !PT ;  /* 0x0000001d3a0c7209 */ /* 0x000fe40007810000 */
[----:B------:R-:W-:Y:S01]  /*2a40*/  ISETP.GT.AND P1, PT, R14, 0x49, PT ;  /* 0x000000490e00780c */ /* 0x000fe20003f24270 */
[----:B------:R3:W-:Y:S01]  /*2a50*/  MUFU.EX2 R10, R28 ;  /* 0x0000001c000a7308 */ /* 0x0007e20000000800 */
[----:B------:R-:W-:Y:S02]  /*2a60*/  FSEL R62, R62, -INF , P2 ;  /* 0xff8000003e3e7808 */ /* 0x000fe40001000000 */
[----:B------:R-:W-:Y:S02]  /*2a70*/  FMNMX.FTZ R29, R59, R12, !PT ;  /* 0x0000000c3b1d7209 */ /* 0x000fe40007810000 */
[----:B------:R-:W-:Y:S02]  /*2a80*/  ISETP.GT.AND P2, PT, R14, 0x50, PT ;  /* 0x000000500e00780c */ /* 0x000fe40003f44270 */
[----:B------:R-:W-:Y:S01]  /*2a90*/  FSEL R63, R63, -INF , P1 ;  /* 0xff8000003f3f7808 */ /* 0x000fe20000800000 */
[----:B------:R-:W-:Y:S01]  /*2aa0*/  MUFU.EX2 R24, R24 ;  /* 0x0000001800187308 */ /* 0x000fe20000000800 */
[----:B------:R-:W-:Y:S01]  /*2ab0*/  FMNMX.FTZ R12, R62, R29, !PT ;  /* 0x0000001d3e0c7209 */ /* 0x000fe20007810000 */
[--C-:B---3--:R-:W-:Y:S01]  /*2ac0*/  FFMA.FTZ R28, R25, UR31, -R6.reuse ;  /* 0x0000001f191c7c23 */ /* 0x108fe20008010806 */
        /* <DEDUP_REMOVED lines=40> */
[----:B------:R3:W-:Y:S01]  /*2d50*/  MUFU.EX2 R32, R23 ;  /* 0x0000001700207308 */ /* 0x0007e20000000800 */
[----:B------:R-:W-:Y:S02]  /*2d60*/  FMNMX.FTZ R36, R82, R21, !PT ;  /* 0x0000001552247209 */ /* 0x000fe40007810000 */
[----:B------:R-:W-:Y:S02]  /*2d70*/  ISETP.GT.AND P1, PT, R14, 0x79, PT ;  /* 0x000000790e00780c */ /* 0x000fe40003f24270 */
[----:B------:R-:W-:-:S02]  /*2d80*/  FSEL R86, R86, -INF , P2 ;  /* 0xff80000056567808 */ /* 0x000fc40001000000 */
[----:B------:R-:W-:Y:S01]  /*2d90*/  FMNMX.FTZ R21, R83, R36, !PT ;  /* 0x0000002453157209 */ /* 0x000fe20007810000 */
[----:B------:R-:W-:Y:S01]  /*2da0*/  FFMA.FTZ R36, R64, UR31, -R6 ;  /* 0x0000001f40247c23 */ /* 0x000fe20008010806 */
[----:B------:R-:W-:Y:S01]  /*2db0*/  FSEL R87, R87, -INF , P1 ;  /* 0xff80000057577808 */ /* 0x000fe20000800000 */
[----:B------:R-:W-:Y:S01]  /*2dc0*/  MUFU.EX2 R41, R41 ;  /* 0x0000002900297308 */ /* 0x000fe20000000800 */
[----:B------:R-:W-:-:S04]  /*2dd0*/  FMNMX.FTZ R14, R86, R21, !PT ;  /* 0x00000015560e7209 */ /* 0x000fc80007810000 */
[----:B------:R-:W-:-:S03]  /*2de0*/  FMNMX.FTZ R14, R87, R14, !PT ;  /* 0x0000000e570e7209 */ /* 0x000fc60007810000 */
[----:B------:R-:W-:Y:S02]  /*2df0*/  MUFU.EX2 R40, R40 ;  /* 0x0000002800287308 */ /* 0x000fe40000000800 */
[----:B------:R-:W4:Y:S06]  /*2e00*/  SHFL.BFLY PT, R21, R14, 0x2, 0x1f ;  /* 0x0c401f000e157f89 */ /* 0x000f2c00000e0000 */
[----:B------:R-:W-:Y:S08]  /*2e10*/  MUFU.EX2 R49, R49 ;  /* 0x0000003100317308 */ /* 0x000ff00000000800 */
[----:B------:R-:W-:Y:S08]  /*2e20*/  MUFU.EX2 R36, R36 ;  /* 0x0000002400247308 */ /* 0x000ff00000000800 */
[----:B------:R-:W-:Y:S01]  /*2e30*/  MUFU.EX2 R45, R45 ;  /* 0x0000002d002d7308 */ /* 0x000fe20000000800 */
[----:B----4-:R-:W-:-:S05]  /*2e40*/  FMNMX.FTZ R21, R14, R21, !PT ;  /* 0x000000150e157209 */ /* 0x010fca0007810000 */
[----:B------:R-:W4:Y:S02]  /*2e50*/  SHFL.BFLY PT, R14, R21, 0x1, 0x1f ;  /* 0x0c201f00150e7f89 */ /* 0x000f2400000e0000 */
[----:B------:R-:W-:Y:S08]  /*2e60*/  MUFU.EX2 R44, R44 ;  /* 0x0000002c002c7308 */ /* 0x000ff00000000800 */
[----:B------:R-:W-:Y:S08]  /*2e70*/  MUFU.EX2 R53, R53 ;  /* 0x0000003500357308 */ /* 0x000ff00000000800 */
[----:B------:R-:W-:Y:S01]  /*2e80*/  MUFU.EX2 R48, R48 ;  /* 0x0000003000307308 */ /* 0x000fe20000000800 */
[----:B----4-:R-:W-:-:S07]  /*2e90*/  FMNMX.FTZ R14, R21, R14, !PT ;  /* 0x0000000e150e7209 */ /* 0x010fce0007810000 */
[----:B------:R-:W-:Y:S01]  /*2ea0*/  MUFU.EX2 R57, R57 ;  /* 0x0000003900397308 */ /* 0x000fe20000000800 */
[C---:B------:R-:W-:Y:S01]  /*2eb0*/  FSETP.NEU.FTZ.AND P1, PT, R14.reuse, -INF , PT ;  /* 0xff8000000e00780b */ /* 0x040fe20003f3d000 */
[----:B------:R-:W-:-:S06]  /*2ec0*/  FMUL.FTZ R72, R14, UR31 ;  /* 0x0000001f0e487c20 */ /* 0x000fcc0008410000 */
[----:B------:R-:W-:Y:S01]  /*2ed0*/  MUFU.EX2 R52, R52 ;  /* 0x0000003400347308 */ /* 0x000fe20000000800 */
[----:B------:R-:W-:-:S05]  /*2ee0*/  FSEL R72, R72, RZ, P1 ;  /* 0x000000ff48487208 */ /* 0x000fca0000800000 */
[--C-:B------:R-:W-:Y:S01]  /*2ef0*/  FFMA.FTZ R6, R26, UR31, -R72.reuse ;  /* 0x0000001f1a067c23 */ /* 0x100fe20008010848 */
[----:B------:R-:W-:Y:S01]  /*2f00*/  LEA.HI R26, R17, R16, RZ, 0x4 ;  /* 0x00000010111a7211 */ /* 0x000fe200078f20ff */
[--C-:B---3--:R-:W-:Y:S01]  /*2f10*/  FFMA.FTZ R23, R30, UR31, -R72.reuse ;  /* 0x0000001f1e177c23 */ /* 0x108fe20008010848 */
[--C-:B------:R-:W-:Y:S01]  /*2f20*/  FFMA.FTZ R30, R31, UR31, -R72.reuse ;  /* 0x0000001f1f1e7c23 */ /* 0x100fe20008010848 */
[--C-:B------:R-:W-:Y:S01]  /*2f30*/  FFMA.FTZ R64, R39, UR31, -R72.reuse ;  /* 0x0000001f27407c23 */ /* 0x100fe20008010848 */
[----:B------:R-:W-:Y:S01]  /*2f40*/  LOP3.LUT R31, R26, 0xfffffff0, RZ, 0xc0, !PT ;  /* 0xfffffff01a1f7812 */ /* 0x000fe200078ec0ff */
[--C-:B------:R-:W-:Y:S01]  /*2f50*/  FFMA.FTZ R21, R27, UR31, -R72.reuse ;  /* 0x0000001f1b157c23 */ /* 0x100fe20008010848 */
[--C-:B------:R-:W-:Y:S01]  /*2f60*/  FFMA.FTZ R27, R38, UR31, -R72.reuse ;  /* 0x0000001f261b7c23 */ /* 0x100fe20008010848 */
[--C-:B------:R-:W-:Y:S01]  /*2f70*/  FFMA.FTZ R25, R34, UR31, -R72.reuse ;  /* 0x0000001f22197c23 */ /* 0x100fe20008010848 */
[----:B------:R-:W-:Y:S01]  /*2f80*/  FFMA.FTZ R68, R47, UR31, -R72 ;  /* 0x0000001f2f447c23 */ /* 0x000fe20008010848 */
[----:B------:R-:W-:-:S02]  /*2f90*/  IMAD.IADD R39, R16, 0x1, -R31 ;  /* 0x0000000110277824 */ /* 0x000fc400078e0a1f */
[--C-:B------:R-:W-:Y:S01]  /*2fa0*/  FFMA.FTZ R34, R35, UR31, -R72.reuse ;  /* 0x0000001f23227c23 */ /* 0x100fe20008010848 */
[--C-:B------:R-:W-:Y:S01]  /*2fb0*/  FFMA.FTZ R35, R42, UR31, -R72.reuse ;  /* 0x0000001f2a237c23 */ /* 0x100fe20008010848 */
[--C-:B------:R-:W-:Y:S01]  /*2fc0*/  FFMA.FTZ R42, R43, UR31, -R72.reuse ;  /* 0x0000001f2b2a7c23 */ /* 0x100fe20008010848 */
[--C-:B------:R-:W-:Y:S01]  /*2fd0*/  FFMA.FTZ R43, R46, UR31, -R72.reuse ;  /* 0x0000001f2e2b7c23 */ /* 0x100fe20008010848 */
[----:B------:R-:W-:Y:S01]  /*2fe0*/  SHF.R.S32.HI R38, RZ, 0x1f, R39 ;  /* 0x0000001fff267819 */ /* 0x000fe20000011427 */
[--C-:B------:R-:W-:Y:S01]  /*2ff0*/  FFMA.FTZ R31, R50, UR31, -R72.reuse ;  /* 0x0000001f321f7c23 */ /* 0x100fe20008010848 */
[----:B------:R-:W-:Y:S01]  /*3000*/  LEA.HI R16, R17, R16, RZ, 0x5 ;  /* 0x0000001011107211 */ /* 0x000fe200078f28ff */
[----:B------:R-:W-:Y:S01]  /*3010*/  MUFU.EX2 R6, R6 ;  /* 0x0000000600067308 */ /* 0x000fe20000000800 */
[----:B------:R-:W-:Y:S01]  /*3020*/  LEA.HI R47, R38, R39, RZ, 0x3 ;  /* 0x00000027262f7211 */ /* 0x000fe200078f18ff */
[--C-:B------:R-:W-:Y:S01]  /*3030*/  FFMA.FTZ R38, R51, UR31, -R72.reuse ;  /* 0x0000001f33267c23 */ /* 0x100fe20008010848 */
[--C-:B------:R-:W-:Y:S01]  /*3040*/  FFMA.FTZ R67, R67, UR31, -R72.reuse ;  /* 0x0000001f43437c23 */ /* 0x100fe20008010848 */
[----:B------:R-:W-:Y:S01]  /*3050*/  IMAD.SHL.U32 R16, R16, 0x20, RZ ;  /* 0x0000002010107824 */ /* 0x000fe200078e00ff */
[----:B------:R-:W-:Y:S01]  /*3060*/  LOP3.LUT R46, R47, 0xfffffff8, RZ, 0xc0, !PT ;  /* 0xfffffff82f2e7812 */ /* 0x000fe200078ec0ff */
[--C-:B------:R-:W-:Y:S01]  /*3070*/  FFMA.FTZ R70, R70, UR31, -R72.reuse ;  /* 0x0000001f46467c23 */ /* 0x100fe20008010848 */
[----:B------:R-:W-:Y:S01]  /*3080*/  FFMA.FTZ R71, R71, UR31, -R72 ;  /* 0x0000001f47477c23 */ /* 0x000fe20008010848 */
[----:B------:R-:W3:Y:S01]  /*3090*/  MUFU.EX2 R21, R21 ;  /* 0x0000001500157308 */ /* 0x000ee20000000800 */
[----:B------:R-:W-:Y:S01]  /*30a0*/  LOP3.LUT R17, R16, 0x7ffffc00, RZ, 0xc0, !PT ;  /* 0x7ffffc0010117812 */ /* 0x000fe200078ec0ff */
[----:B------:R-:W-:Y:S01]  /*30b0*/  IMAD.IADD R50, R39, 0x1, -R46 ;  /* 0x0000000127327824 */ /* 0x000fe200078e0a2e */
[----:B------:R-:W-:Y:S01]  /*30c0*/  SHF.R.S32.HI R46, RZ, 0x4, R26 ;  /* 0x00000004ff2e7819 */ /* 0x000fe2000001141a */
[----:B------:R-:W-:Y:S01]  /*30d0*/  FFMA.FTZ R39, R54, UR31, -R72 ;  /* 0x0000001f36277c23 */ /* 0x000fe20008010848 */
[----:B------:R-:W-:-:S02]  /*30e0*/  IMAD.SHL.U32 R54, R47, 0x40, RZ ;  /* 0x000000402f367824 */ /* 0x000fc400078e00ff */
[--C-:B------:R-:W-:Y:S01]  /*30f0*/  FFMA.FTZ R47, R58, UR31, -R72.reuse ;  /* 0x0000001f3a2f7c23 */ /* 0x100fe20008010848 */
[----:B------:R-:W-:Y:S01]  /*3100*/  IMAD.SHL.U32 R26, R50, 0x40, RZ ;  /* 0x00000040321a7824 */ /* 0x000fe200078e00ff */
[----:B------:R-:W4:Y:S01]  /*3110*/  MUFU.EX2 R23, R23 ;  /* 0x0000001700177308 */ /* 0x000f220000000800 */
[----:B------:R-:W-:Y:S01]  /*3120*/  IMAD.SHL.U32 R51, R46, 0x8, RZ ;  /* 0x000000082e337824 */ /* 0x000fe200078e00ff */
[----:B------:R-:W-:Y:S01]  /*3130*/  LOP3.LUT R54, R54, 0x7ffffe00, RZ, 0xc0, !PT ;  /* 0x7ffffe0036367812 */ /* 0x000fe200078ec0ff */
[--C-:B------:R-:W-:Y:S01]  /*3140*/  FFMA.FTZ R46, R55, UR31, -R72.reuse ;  /* 0x0000001f372e7c23 */ /* 0x100fe20008010848 */
[----:B------:R-:W-:Y:S01]  /*3150*/  LOP3.LUT R26, R26, 0x1c0, RZ, 0xc0, !PT ;  /* 0x000001c01a1a7812 */ /* 0x000fe200078ec0ff */
[--C-:B------:R-:W-:Y:S01]  /*3160*/  FFMA.FTZ R58, R63, UR31, -R72.reuse ;  /* 0x0000001f3f3a7c23 */ /* 0x100fe20008010848 */
[----:B------:R-:W-:Y:S01]  /*3170*/  LOP3.LUT P1, RZ, R50, 0x4, RZ, 0xc0, !PT ;  /* 0x0000000432ff7812 */ /* 0x000fe2000782c0ff */
[----:B------:R-:W-:Y:S01]  /*3180*/  FFMA.FTZ R74, R74, UR31, -R72 ;  /* 0x0000001f4a4a7c23 */ /* 0x000fe20008010848 */
[----:B------:R-:W-:Y:S01]  /*3190*/  LOP3.LUT R51, R26, 0x8, R51, 0xf8, !PT ;  /* 0x000000081a337812 */ /* 0x000fe200078ef833 */
[----:B------:R-:W5:Y:S01]  /*31a0*/  MUFU.EX2 R30, R30 ;  /* 0x0000001e001e7308 */ /* 0x000f620000000800 */
[----:B------:R-:W-:Y:S01]  /*31b0*/  SHF.R.U32.HI R26, RZ, 0x3, R26 ;  /* 0x00000003ff1a7819 */ /* 0x000fe2000001161a */
[--C-:B------:R-:W-:Y:S01]  /*31c0*/  FFMA.FTZ R75, R75, UR31, -R72.reuse ;  /* 0x0000001f4b4b7c23 */ /* 0x100fe20008010848 */
[----:B------:R-:W-:Y:S01]  /*31d0*/  LOP3.LUT P2, RZ, R50, 0x2, RZ, 0xc0, !PT ;  /* 0x0000000232ff7812 */ /* 0x000fe2000784c0ff */
[--C-:B------:R-:W-:Y:S01]  /*31e0*/  FFMA.FTZ R50, R59, UR31, -R72.reuse ;  /* 0x0000001f3b327c23 */ /* 0x100fe20008010848 */
[----:B------:R-:W-:Y:S01]  /*31f0*/  LOP3.LUT R26, R51, R26, RZ, 0x3c, !PT ;  /* 0x0000001a331a7212 */ /* 0x000fe200078e3cff */
[--C-:B------:R-:W-:Y:S01]  /*3200*/  FFMA.FTZ R51, R62, UR31, -R72.reuse ;  /* 0x0000001f3e337c23 */ /* 0x100fe20008010848 */
[----:B------:R-:W-:Y:S01]  /*3210*/  FFMA.FTZ R78, R78, UR31, -R72 ;  /* 0x0000001f4e4e7c23 */ /* 0x000fe20008010848 */
[----:B------:R-:W5:Y:S01]  /*3220*/  MUFU.EX2 R25, R25 ;  /* 0x0000001900197308 */ /* 0x000f620000000800 */
[----:B------:R-:W-:Y:S01]  /*3230*/  IADD3 R73, R26, R54, R17 ;  /* 0x000000361a497210 */ /* 0x000fe20007ffe011 */
[----:B0-----:R-:W-:Y:S01]  /*3240*/  FADD.FTZ R17, R3, R4 ;  /* 0x0000000403117221 */ /* 0x001fe20000010000 */
[--C-:B------:R-:W-:Y:S01]  /*3250*/  FFMA.FTZ R54, R66, UR31, -R72.reuse ;  /* 0x0000001f42367c23 */ /* 0x100fe20008010848 */
[--C-:B------:R-:W-:Y:S01]  /*3260*/  FFMA.FTZ R79, R79, UR31, -R72.reuse ;  /* 0x0000001f4f4f7c23 */ /* 0x100fe20008010848 */
[--C-:B------:R-:W-:Y:S01]  /*3270*/  FFMA.FTZ R82, R82, UR31, -R72.reuse ;  /* 0x0000001f52527c23 */ /* 0x100fe20008010848 */
[----:B-1----:R-:W-:Y:S01]  /*3280*/  FADD.FTZ R16, R18, R17 ;  /* 0x0000001112107221 */ /* 0x002fe20000010000 */
[----:B--2---:R-:W-:Y:S01]  /*3290*/  F2FP.BF16.F32.PACK_AB R18, R5, R18 ;  /* 0x000000120512723e */ /* 0x004fe200000010ff */
[----:B------:R-:W0:Y:S01]  /*32a0*/  MUFU.EX2 R34, R34 ;  /* 0x0000002200227308 */ /* 0x000e220000000800 */
[----:B------:R-:W-:Y:S01]  /*32b0*/  FFMA.FTZ R83, R83, UR31, -R72 ;  /* 0x0000001f53537c23 */ /* 0x000fe20008010848 */
[----:B------:R-:W-:Y:S01]  /*32c0*/  FADD.FTZ R17, R5, R16 ;  /* 0x0000001005117221 */ /* 0x000fe20000010000 */
[----:B---3--:R-:W-:Y:S01]  /*32d0*/  FADD.FTZ R16, R6, R21 ;  /* 0x0000001506107221 */ /* 0x008fe20000010000 */
[--C-:B------:R-:W-:Y:S01]  /*32e0*/  FFMA.FTZ R86, R86, UR31, -R72.reuse ;  /* 0x0000001f56567c23 */ /* 0x100fe20008010848 */
[----:B------:R-:W-:Y:S01]  /*32f0*/  FFMA.FTZ R87, R87, UR31, -R72 ;  /* 0x0000001f57577c23 */ /* 0x000fe20008010848 */
[----:B------:R-:W-:Y:S01]  /*3300*/  FADD.FTZ R26, R20, R17 ;  /* 0x00000011141a7221 */ /* 0x000fe20000010000 */
[----:B----4-:R-:W-:Y:S01]  /*3310*/  FADD.FTZ R17, R23, R16 ;  /* 0x0000001017117221 */ /* 0x010fe20000010000 */
[----:B------:R-:W1:Y:S01]  /*3320*/  MUFU.EX2 R27, R27 ;  /* 0x0000001b001b7308 */ /* 0x000e620000000800 */
[C---:B------:R-:W-:Y:S01]  /*3330*/  F2FP.BF16.F32.PACK_AB R20, R7.reuse, R20 ;  /* 0x000000140714723e */ /* 0x040fe200000010ff */
[----:B------:R-:W-:Y:S01]  /*3340*/  FADD.FTZ R55, R7, R26 ;  /* 0x0000001a07377221 */ /* 0x000fe20000010000 */
[----:B-----5:R-:W-:-:S03]  /*3350*/  FADD.FTZ R16, R30, R17 ;  /* 0x000000111e107221 */ /* 0x020fc60000010000 */
[----:B------:R-:W-:Y:S01]  /*3360*/  FADD.FTZ R26, R22, R55 ;  /* 0x00000037161a7221 */ /* 0x000fe20000010000 */
[----:B------:R-:W-:Y:S01]  /*3370*/  FADD.FTZ R17, R25, R16 ;  /* 0x0000001019117221 */ /* 0x000fe20000010000 */
[----:B------:R-:W2:Y:S01]  /*3380*/  MUFU.EX2 R64, R64 ;  /* 0x0000004000407308 */ /* 0x000ea20000000800 */
[----:B------:R-:W-:Y:S01]  /*3390*/  F2FP.BF16.F32.PACK_AB R16, R4, R3 ;  /* 0x000000030410723e */ /* 0x000fe200000010ff */
[C---:B------:R-:W-:Y:S01]  /*33a0*/  FADD.FTZ R55, R15.reuse, R26 ;  /* 0x0000001a0f377221 */ /* 0x040fe20000010000 */
[----:B0-----:R-:W-:Y:S01]  /*33b0*/  FADD.FTZ R4, R34, R17 ;  /* 0x0000001122047221 */ /* 0x001fe20000010000 */
[----:B------:R-:W-:Y:S02]  /*33c0*/  F2FP.BF16.F32.PACK_AB R22, R15, R22 ;  /* 0x000000160f16723e */ /* 0x000fe400000010ff */
[----:B------:R-:W-:Y:S01]  /*33d0*/  FADD.FTZ R26, R24, R55 ;  /* 0x00000037181a7221 */ /* 0x000fe20000010000 */
[----:B------:R-:W-:Y:S01]  /*33e0*/  F2FP.BF16.F32.PACK_AB R24, R19, R24 ;  /* 0x000000181318723e */ /* 0x000fe200000010ff */
[----:B------:R-:W0:Y:S01]  /*33f0*/  MUFU.EX2 R35, R35 ;  /* 0x0000002300237308 */ /* 0x000e220000000800 */
[----:B-1----:R-:W-:Y:S01]  /*3400*/  FADD.FTZ R3, R27, R4 ;  /* 0x000000041b037221 */ /* 0x002fe20000010000 */
[----:B------:R-:W-:Y:S01]  /*3410*/  FADD.FTZ R17, R19, R26 ;  /* 0x0000001a13117221 */ /* 0x000fe20000010000 */
[----:B------:R-:W-:-:S03]  /*3420*/  F2FP.BF16.F32.PACK_AB R19, R30, R23 ;  /* 0x000000171e13723e */ /* 0x000fc600000010ff */
[----:B------:R-:W-:Y:S01]  /*3430*/  FADD.FTZ R26, R10, R17 ;  /* 0x000000110a1a7221 */ /* 0x000fe20000010000 */
[----:B------:R-:W-:Y:S01]  /*3440*/  F2FP.BF16.F32.PACK_AB R17, R21, R6 ;  /* 0x000000061511723e */ /* 0x000fe200000010ff */
[----:B------:R-:W1:Y:S01]  /*3450*/  MUFU.EX2 R42, R42 ;  /* 0x0000002a002a7308 */ /* 0x000e620000000800 */
[----:B--2---:R-:W-:Y:S01]  /*3460*/  FADD.FTZ R4, R64, R3 ;  /* 0x0000000340047221 */ /* 0x004fe20000010000 */
[C---:B------:R-:W-:Y:S01]  /*3470*/  FADD.FTZ R7, R33.reuse, R26 ;  /* 0x0000001a21077221 */ /* 0x040fe20000010000 */
[----:B------:R-:W-:Y:S02]  /*3480*/  F2FP.BF16.F32.PACK_AB R26, R33, R10 ;  /* 0x0000000a211a723e */ /* 0x000fe400000010ff */
[----:B------:R-:W-:Y:S01]  /*3490*/  F2FP.BF16.F32.PACK_AB R21, R34, R25 ;  /* 0x000000192215723e */ /* 0x000fe200000010ff */
[----:B------:R-:W-:Y:S01]  /*34a0*/  FADD.FTZ R6, R28, R7 ;  /* 0x000000071c067221 */ /* 0x000fe20000010000 */
[----:B------:R-:W-:Y:S01]  /*34b0*/  F2FP.BF16.F32.PACK_AB R23, R64, R27 ;  /* 0x0000001b4017723e */ /* 0x000fe200000010ff */
[----:B------:R-:W2:Y:S01]  /*34c0*/  MUFU.EX2 R43, R43 ;  /* 0x0000002b002b7308 */ /* 0x000ea20000000800 */
[----:B0-----:R-:W-:Y:S01]  /*34d0*/  FADD.FTZ R3, R35, R4 ;  /* 0x0000000423037221 */ /* 0x001fe20000010000 */
[C---:B------:R-:W-:Y:S01]  /*34e0*/  FADD.FTZ R15, R29.reuse, R6 ;  /* 0x000000061d0f7221 */ /* 0x040fe20000010000 */
[----:B------:R-:W-:-:S03]  /*34f0*/  F2FP.BF16.F32.PACK_AB R28, R29, R28 ;  /* 0x0000001c1d1c723e */ /* 0x000fc600000010ff */
[----:B------:R-:W-:Y:S02]  /*3500*/  FADD.FTZ R6, R12, R15 ;  /* 0x0000000f0c067221 */ /* 0x000fe40000010000 */
[----:B------:R-:W0:Y:S01]  /*3510*/  MUFU.EX2 R68, R68 ;  /* 0x0000004400447308 */ /* 0x000e220000000800 */
[C---:B-1----:R-:W-:Y:S01]  /*3520*/  FADD.FTZ R4, R42.reuse, R3 ;  /* 0x000000032a047221 */ /* 0x042fe20000010000 */
[----:B------:R-:W-:Y:S01]  /*3530*/  F2FP.BF16.F32.PACK_AB R25, R42, R35 ;  /* 0x000000232a19723e */ /* 0x000fe200000010ff */
[----:B------:R-:W-:-:S05]  /*3540*/  IMAD.MOV.U32 R35, RZ, RZ, 0x40 ;  /* 0x00000040ff237424 */ /* 0x000fca00078e00ff */
[----:B------:R-:W1:Y:S01]  /*3550*/  MUFU.EX2 R31, R31 ;  /* 0x0000001f001f7308 */ /* 0x000e620000000800 */
[----:B--2---:R-:W-:Y:S01]  /*3560*/  FADD.FTZ R3, R43, R4 ;  /* 0x000000042b037221 */ /* 0x004fe20000010000 */
[----:B------:R-:W-:-:S06]  /*3570*/  SEL R35, R35, 0xffffffc0, !P1 ;  /* 0xffffffc023237807 */ /* 0x000fcc0004800000 */
[----:B------:R-:W2:Y:S01]  /*3580*/  MUFU.EX2 R38, R38 ;  /* 0x0000002600267308 */ /* 0x000ea20000000800 */
[C---:B0-----:R-:W-:Y:S01]  /*3590*/  FADD.FTZ R4, R68.reuse, R3 ;  /* 0x0000000344047221 */ /* 0x041fe20000010000 */
[----:B------:R-:W-:Y:S01]  /*35a0*/  LEA R3, R73, UR7, 0x1 ;  /* 0x0000000749037c11 */ /* 0x000fe2000f8e08ff */
[----:B------:R-:W-:Y:S01]  /*35b0*/  UIADD3 UR7, UR39, -0x2, URZ ;  /* 0xfffffffe27077890 */ /* 0x000fe2000fffe03f */
[----:B------:R-:W-:-:S03]  /*35c0*/  F2FP.BF16.F32.PACK_AB R27, R68, R43 ;  /* 0x0000002b441b723e */ /* 0x000fc600000010ff */
[----:B------:R0:W-:Y:S01]  /*35d0*/  STSM.16.M88.4 [R3+0x21800], R16 ;  /* 0x0218001003007844 */ /* 0x0001e20000000200 */
[----:B------:R-:W3:Y:S01]  /*35e0*/  MUFU.EX2 R39, R39 ;  /* 0x0000002700277308 */ /* 0x000ee20000000800 */
[----:B-1----:R-:W-:Y:S01]  /*35f0*/  FADD.FTZ R7, R31, R4 ;  /* 0x000000041f077221 */ /* 0x002fe20000010000 */
[C---:B------:R-:W-:Y:S01]  /*3600*/  VIADD R30, R3.reuse, 0x21800 ;  /* 0x00021800031e7836 */ /* 0x040fe20000000000 */
[----:B------:R-:W-:Y:S01]  /*3610*/  UISETP.GE.AND UP0, UPT, UR7, UR28, UPT ;  /* 0x0000001c0700728c */ /* 0x000fe2000bf06270 */
[----:B------:R-:W-:Y:S02]  /*3620*/  VIADD R10, R3, 0x21820 ;  /* 0x00021820030a7836 */ /* 0x000fe40000000000 */
[----:B------:R-:W-:Y:S02]  /*3630*/  @P2 VIADD R10, R30, 0xffffffe0 ;  /* 0xffffffe01e0a2836 */ /* 0x000fe40000000000 */
[----:B------:R-:W1:Y:S01]  /*3640*/  MUFU.EX2 R46, R46 ;  /* 0x0000002e002e7308 */ /* 0x000e620000000800 */
[C---:B--2---:R-:W-:Y:S01]  /*3650*/  FADD.FTZ R4, R38.reuse, R7 ;  /* 0x0000000726047221 */ /* 0x044fe20000010000 */
[----:B------:R-:W-:Y:S01]  /*3660*/  FADD.FTZ R7, R37, R6 ;  /* 0x0000000625077221 */ /* 0x000fe20000010000 */
[----:B------:R2:W-:Y:S01]  /*3670*/  STSM.16.M88.4 [R10], R20 ;  /* 0x000000140a007844 */ /* 0x0005e20000000200 */
[----:B------:R-:W-:-:S02]  /*3680*/  F2FP.BF16.F32.PACK_AB R29, R38, R31 ;  /* 0x0000001f261d723e */ /* 0x000fc400000010ff */
[----:B------:R-:W-:Y:S01]  /*3690*/  FADD.FTZ R6, R32, R7 ;  /* 0x0000000720067221 */ /* 0x000fe20000010000 */
[----:B------:R-:W-:Y:S01]  /*36a0*/  IMAD.IADD R7, R30, 0x1, R35 ;  /* 0x000000011e077824 */ /* 0x000fe200078e0223 */
[----:B------:R-:W4:Y:S01]  /*36b0*/  MUFU.EX2 R47, R47 ;  /* 0x0000002f002f7308 */ /* 0x000f220000000800 */
[----:B---3--:R-:W-:Y:S01]  /*36c0*/  FADD.FTZ R15, R39, R4 ;  /* 0x00000004270f7221 */ /* 0x008fe20000010000 */
[----:B------:R-:W-:Y:S01]  /*36d0*/  FADD.FTZ R33, R41, R6 ;  /* 0x0000000629217221 */ /* 0x000fe20000010000 */
[----:B------:R-:W-:Y:S01]  /*36e0*/  F2FP.BF16.F32.PACK_AB R30, R37, R12 ;  /* 0x0000000c251e723e */ /* 0x000fe200000010ff */
[----:B------:R-:W-:Y:S01]  /*36f0*/  STSM.16.M88.4 [R7], R24 ;  /* 0x0000001807007844 */ /* 0x000fe20000000200 */
[----:B0-----:R-:W-:Y:S01]  /*3700*/  F2FP.BF16.F32.PACK_AB R16, R41, R32 ;  /* 0x000000202910723e */ /* 0x001fe200000010ff */
[----:B------:R-:W-:Y:S01]  /*3710*/  FADD.FTZ R6, R40, R33 ;  /* 0x0000002128067221 */ /* 0x000fe20000010000 */
[C---:B------:R-:W-:Y:S01]  /*3720*/  F2FP.BF16.F32.PACK_AB R18, R49.reuse, R40 ;  /* 0x000000283112723e */ /* 0x040fe200000010ff */
[----:B------:R-:W0:Y:S01]  /*3730*/  MUFU.EX2 R50, R50 ;  /* 0x0000003200327308 */ /* 0x000e220000000800 */
[C---:B-1----:R-:W-:Y:S01]  /*3740*/  FADD.FTZ R4, R46.reuse, R15 ;  /* 0x0000000f2e047221 */ /* 0x042fe20000010000 */
[----:B------:R-:W-:Y:S01]  /*3750*/  FADD.FTZ R33, R49, R6 ;  /* 0x0000000631217221 */ /* 0x000fe20000010000 */
[----:B------:R-:W-:-:S02]  /*3760*/  F2FP.BF16.F32.PACK_AB R31, R46, R39 ;  /* 0x000000272e1f723e */ /* 0x000fc400000010ff */
[----:B------:R-:W-:Y:S02]  /*3770*/  F2FP.BF16.F32.PACK_AB R38, R53, R44 ;  /* 0x0000002c3526723e */ /* 0x000fe400000010ff */
[----:B------:R-:W-:Y:S01]  /*3780*/  PLOP3.LUT P1, PT, PT, PT, UP0, 0x80, 0x0 ;  /* 0x000000000000781c */ /* 0x000fe20003f2f008 */
[----:B------:R-:W1:Y:S01]  /*3790*/  MUFU.EX2 R51, R51 ;  /* 0x0000003300337308 */ /* 0x000e620000000800 */
[----:B----4-:R-:W-:-:S07]  /*37a0*/  FADD.FTZ R15, R47, R4 ;  /* 0x000000042f0f7221 */ /* 0x010fce0000010000 */
[----:B------:R-:W3:Y:S01]  /*37b0*/  MUFU.EX2 R58, R58 ;  /* 0x0000003a003a7308 */ /* 0x000ee20000000800 */
[----:B0-----:R-:W-:-:S07]  /*37c0*/  FADD.FTZ R4, R50, R15 ;  /* 0x0000000f32047221 */ /* 0x001fce0000010000 */
[----:B------:R-:W0:Y:S01]  /*37d0*/  MUFU.EX2 R54, R54 ;  /* 0x0000003600367308 */ /* 0x000e220000000800 */
[----:B-1----:R-:W-:Y:S01]  /*37e0*/  FADD.FTZ R15, R51, R4 ;  /* 0x00000004330f7221 */ /* 0x002fe20000010000 */
[----:B------:R-:W-:Y:S01]  /*37f0*/  FADD.FTZ R4, R36, R33 ;  /* 0x0000002124047221 */ /* 0x000fe20000010000 */
[----:B------:R-:W-:-:S03]  /*3800*/  F2FP.BF16.F32.PACK_AB R36, R45, R36 ;  /* 0x000000242d24723e */ /* 0x000fc600000010ff */
[----:B------:R-:W-:Y:S02]  /*3810*/  FADD.FTZ R17, R45, R4 ;  /* 0x000000042d117221 */ /* 0x000fe40000010000 */
[----:B------:R-:W1:Y:S01]  /*3820*/  MUFU.EX2 R5, R67 ;  /* 0x0000004300057308 */ /* 0x000e620000000800 */
[----:B---3--:R-:W-:Y:S01]  /*3830*/  FADD.FTZ R15, R58, R15 ;  /* 0x0000000f3a0f7221 */ /* 0x008fe20000010000 */
[----:B------:R-:W-:Y:S01]  /*3840*/  FADD.FTZ R6, R44, R17 ;  /* 0x000000112c067221 */ /* 0x000fe20000010000 */
[----:B------:R-:W-:-:S03]  /*3850*/  F2FP.BF16.F32.PACK_AB R17, R50, R47 ;  /* 0x0000002f3211723e */ /* 0x000fc600000010ff */
[----:B------:R-:W-:Y:S02]  /*3860*/  FADD.FTZ R19, R53, R6 ;  /* 0x0000000635137221 */ /* 0x000fe40000010000 */
[----:B------:R-:W3:Y:S01]  /*3870*/  MUFU.EX2 R61, R61 ;  /* 0x0000003d003d7308 */ /* 0x000ee20000000800 */
[----:B0-----:R-:W-:Y:S01]  /*3880*/  FADD.FTZ R4, R54, R15 ;  /* 0x0000000f36047221 */ /* 0x001fe20000010000 */
[----:B------:R-:W-:Y:S01]  /*3890*/  FADD.FTZ R12, R48, R19 ;  /* 0x00000013300c7221 */ /* 0x000fe20000010000 */
[----:B------:R-:W-:Y:S02]  /*38a0*/  F2FP.BF16.F32.PACK_AB R19, R58, R51 ;  /* 0x000000333a13723e */ /* 0x000fe400000010ff */
[C---:B------:R-:W-:Y:S01]  /*38b0*/  F2FP.BF16.F32.PACK_AB R48, R57.reuse, R48 ;  /* 0x000000303930723e */ /* 0x040fe200000010ff */
[----:B--2---:R-:W-:Y:S02]  /*38c0*/  FADD.FTZ R21, R57, R12 ;  /* 0x0000000c39157221 */ /* 0x004fe40000010000 */
[----:B------:R-:W0:Y:S01]  /*38d0*/  MUFU.EX2 R70, R70 ;  /* 0x0000004600467308 */ /* 0x000e220000000800 */
[----:B-1----:R-:W-:Y:S01]  /*38e0*/  FADD.FTZ R15, R5, R4 ;  /* 0x00000004050f7221 */ /* 0x002fe20000010000 */
[----:B------:R-:W-:Y:S01]  /*38f0*/  FADD.FTZ R12, R52, R21 ;  /* 0x00000015340c7221 */ /* 0x000fe20000010000 */
[----:B------:R-:W-:Y:S01]  /*3900*/  IMAD.IADD R4, R35, 0x1, R10 ;  /* 0x0000000123047824 */ /* 0x000fe200078e020a */
[----:B------:R-:W-:-:S04]  /*3910*/  F2FP.BF16.F32.PACK_AB R37, R5, R54 ;  /* 0x000000360525723e */ /* 0x000fc800000010ff */
[----:B------:R-:W1:Y:S01]  /*3920*/  MUFU.EX2 R71, R71 ;  /* 0x0000004700477308 */ /* 0x000e620000000800 */
[C---:B---3--:R-:W-:Y:S01]  /*3930*/  FADD.FTZ R21, R61.reuse, R12 ;  /* 0x0000000c3d157221 */ /* 0x048fe20000010000 */
[----:B------:R-:W-:Y:S01]  /*3940*/  F2FP.BF16.F32.PACK_AB R50, R61, R52 ;  /* 0x000000343d32723e */ /* 0x000fe200000010ff */
[----:B------:R-:W-:Y:S04]  /*3950*/  STSM.16.M88.4 [R4], R28 ;  /* 0x0000001c04007844 */ /* 0x000fe80000000200 */
[----:B------:R2:W-:Y:S01]  /*3960*/  STSM.16.M88.4 [R3+0x27800], R16 ;  /* 0x0278001003007844 */ /* 0x0005e20000000200 */
[----:B------:R-:W3:Y:S01]  /*3970*/  MUFU.EX2 R60, R60 ;  /* 0x0000003c003c7308 */ /* 0x000ee20000000800 */
[----:B0-----:R-:W-:-:S07]  /*3980*/  FADD.FTZ R6, R70, R15 ;  /* 0x0000000f46067221 */ /* 0x001fce0000010000 */
[----:B------:R-:W0:Y:S01]  /*3990*/  MUFU.EX2 R74, R74 ;  /* 0x0000004a004a7308 */ /* 0x000e220000000800 */
[C---:B-1----:R-:W-:Y:S01]  /*39a0*/  F2FP.BF16.F32.PACK_AB R39, R71.reuse, R70 ;  /* 0x000000464727723e */ /* 0x042fe200000010ff */
[----:B------:R-:W-:-:S04]  /*39b0*/  FADD.FTZ R15, R71, R6 ;  /* 0x00000006470f7221 */ /* 0x000fc80000010000 */
[----:B------:R1:W-:Y:S02]  /*39c0*/  STSM.16.M88.4 [R10+0x6000], R36 ;  /* 0x006000240a007844 */ /* 0x0003e40000000200 */
[----:B------:R-:W4:Y:S01]  /*39d0*/  MUFU.EX2 R75, R75 ;  /* 0x0000004b004b7308 */ /* 0x000f220000000800 */
[----:B---3--:R-:W-:-:S07]  /*39e0*/  FADD.FTZ R12, R60, R21 ;  /* 0x000000153c0c7221 */ /* 0x008fce0000010000 */
[----:B------:R-:W3:Y:S01]  /*39f0*/  MUFU.EX2 R78, R78 ;  /* 0x0000004e004e7308 */ /* 0x000ee20000000800 */
[----:B0-----:R-:W-:-:S07]  /*3a00*/  FADD.FTZ R6, R74, R15 ;  /* 0x0000000f4a067221 */ /* 0x001fce0000010000 */
[----:B------:R-:W0:Y:S01]  /*3a10*/  MUFU.EX2 R79, R79 ;  /* 0x0000004f004f7308 */ /* 0x000e220000000800 */
[C---:B----4-:R-:W-:Y:S01]  /*3a20*/  F2FP.BF16.F32.PACK_AB R49, R75.reuse, R74 ;  /* 0x0000004a4b31723e */ /* 0x050fe200000010ff */
[----:B------:R-:W-:-:S06]  /*3a30*/  FADD.FTZ R15, R75, R6 ;  /* 0x000000064b0f7221 */ /* 0x000fcc0000010000 */
[----:B------:R-:W4:Y:S01]  /*3a40*/  MUFU.EX2 R69, R69 ;  /* 0x0000004500457308 */ /* 0x000f220000000800 */
[----:B---3--:R-:W-:-:S07]  /*3a50*/  FADD.FTZ R6, R78, R15 ;  /* 0x0000000f4e067221 */ /* 0x008fce0000010000 */
[----:B------:R-:W-:Y:S01]  /*3a60*/  MUFU.EX2 R56, R56 ;  /* 0x0000003800387308 */ /* 0x000fe20000000800 */
[C---:B0-----:R-:W-:Y:S01]  /*3a70*/  F2FP.BF16.F32.PACK_AB R51, R79.reuse, R78 ;  /* 0x0000004e4f33723e */ /* 0x041fe200000010ff */
[----:B------:R-:W-:-:S04]  /*3a80*/  FADD.FTZ R15, R79, R6 ;  /* 0x000000064f0f7221 */ /* 0x000fc80000010000 */
[----:B------:R1:W-:Y:S02]  /*3a90*/  STSM.16.M88.4 [R7+0x6000], R48 ;  /* 0x0060003007007844 */ /* 0x0003e40000000200 */
[----:B------:R-:W0:Y:S01]  /*3aa0*/  MUFU.EX2 R65, R65 ;  /* 0x0000004100417308 */ /* 0x000e220000000800 */
[C---:B----4-:R-:W-:Y:S01]  /*3ab0*/  F2FP.BF16.F32.PACK_AB R60, R69.reuse, R60 ;  /* 0x0000003c453c723e */ /* 0x050fe200000010ff */
[----:B--2---:R-:W-:Y:S01]  /*3ac0*/  FADD.FTZ R17, R69, R12 ;  /* 0x0000000c45117221 */ /* 0x004fe20000010000 */
[----:B------:R-:W-:-:S05]  /*3ad0*/  VIADD R12, R10, 0x6000 ;  /* 0x000060000a0c7836 */ /* 0x000fca0000000000 */
[----:B------:R-:W2:Y:S08]  /*3ae0*/  MUFU.EX2 R82, R82 ;  /* 0x0000005200527308 */ /* 0x000eb00000000800 */
[----:B------:R-:W3:Y:S01]  /*3af0*/  MUFU.EX2 R83, R83 ;  /* 0x0000005300537308 */ /* 0x000ee20000000800 */
[----:B0-----:R-:W-:-:S07]  /*3b00*/  F2FP.BF16.F32.PACK_AB R62, R65, R56 ;  /* 0x00000038413e723e */ /* 0x001fce00000010ff */
[----:B------:R-:W-:Y:S01]  /*3b10*/  MUFU.EX2 R86, R86 ;  /* 0x0000005600567308 */ /* 0x000fe20000000800 */
[----:B--2---:R-:W-:-:S07]  /*3b20*/  FADD.FTZ R6, R82, R15 ;  /* 0x0000000f52067221 */ /* 0x004fce0000010000 */
[----:B------:R-:W0:Y:S01]  /*3b30*/  MUFU.EX2 R87, R87 ;  /* 0x0000005700577308 */ /* 0x000e220000000800 */
[C---:B---3--:R-:W-:Y:S01]  /*3b40*/  F2FP.BF16.F32.PACK_AB R61, R83.reuse, R82 ;  /* 0x00000052533d723e */ /* 0x048fe200000010ff */
[----:B------:R-:W-:Y:S01]  /*3b50*/  FADD.FTZ R5, R83, R6 ;  /* 0x0000000653057221 */ /* 0x000fe20000010000 */
[----:B------:R-:W-:-:S04]  /*3b60*/  FADD.FTZ R6, R56, R17 ;  /* 0x0000001138067221 */ /* 0x000fc80000010000 */
[----:B------:R-:W-:Y:S01]  /*3b70*/  FADD.FTZ R6, R65, R6 ;  /* 0x0000000641067221 */ /* 0x000fe20000010000 */
[----:B0-----:R-:W-:Y:S01]  /*3b80*/  F2FP.BF16.F32.PACK_AB R63, R87, R86 ;  /* 0x00000056573f723e */ /* 0x001fe200000010ff */
[----:B------:R-:W-:-:S04]  /*3b90*/  FADD.FTZ R86, R86, R5 ;  /* 0x0000000556567221 */ /* 0x000fc80000010000 */
[----:B------:R1:W-:Y:S01]  /*3ba0*/  STSM.16.M88.4 [R4+0x6000], R60 ;  /* 0x0060003c04007844 */ /* 0x0003e20000000200 */
[----:B------:R-:W-:Y:S01]  /*3bb0*/  FADD.FTZ R5, R87, R86 ;  /* 0x0000005657057221 */ /* 0x000fe20000010000 */
[----:B------:R0:W-:Y:S06]  /*3bc0*/  MEMBAR.ALL.CTA ;  /* 0x0000000000007992 */ /* 0x0001ec0000008000 */
[----:B0-----:R-:W0:Y:S02]  /*3bd0*/  FENCE.VIEW.ASYNC.S ;  /* 0x00000000000073c6 */ /* 0x001e240000000000 */
[----:B0-----:R-:W-:Y:S01]  /*3be0*/  NOP ;  /* 0x0000000000007918 */ /* 0x001fe20000000000 */
[----:B------:R-:W-:Y:S05]  /*3bf0*/  @!P1 BRA `(.L_x_11927) ;  /* 0x0000002800e49947 */ /* 0x000fea0003800000 */
        /* <DEDUP_REMOVED lines=8> */
.L_x_11938:
[----:B------:R-:W-:Y:S01]  /*3c80*/  R2UR UR4, R140 ;  /* 0x000000008c0472ca */ /* 0x000fe200000e0000 */
[----:B------:R-:W-:-:S04]  /*3c90*/  UISETP.NE.AND UP0, UPT, UR6, 0x1, UPT ;  /* 0x000000010600788c */ /* 0x000fc8000bf05270 */
[----:B------:R-:W-:-:S04]  /*3ca0*/  USEL UR5, URZ, 0x1, UP0 ;  /* 0x000000013f057887 */ /* 0x000fc80008000000 */
[----:B------:R-:W-:-:S04]  /*3cb0*/  ULOP3.LUT UR5, UR38, UR5, URZ, 0x3c, !UPT ;  /* 0x0000000526057292 */ /* 0x000fc8000f8e3c3f */
[----:B------:R-:W-:-:S13]  /*3cc0*/  ISETP.NE.AND P2, PT, RZ, UR4, PT ;  /* 0x00000004ff007c0c */ /* 0x000fda000bf45270 */
[----:B------:R-:W-:Y:S05]  /*3cd0*/  @P2 BRA `(.L_x_11928) ;  /* 0x00000000003c2947 */ /* 0x000fea0003800000 */
[----:B------:R-:W-:Y:S05]  /*3ce0*/  @!P0 BRA `(.L_x_11929) ;  /* 0x0000000000048947 */ /* 0x000fea0003800000 */
[----:B------:R-:W-:Y:S01]  /*3cf0*/  BPT.TRAP 0x1 ;  /* 0x000000040000795c */ /* 0x000fe20000300000 */
.L_x_11929:
[----:B------:R-:W-:Y:S01]  /*3d00*/  R2UR UR10, R2 ;  /* 0x00000000020a72ca */ /* 0x000fe200000e0000 */
        /* <DEDUP_REMOVED lines=9> */
.L_x_11930:
[----:B--2---:R-:W-:Y:S05]  /*3da0*/  @P1 BRA `(.L_x_11928) ;  /* 0x0000000000081947 */ /* 0x004fea0003800000 */
[----:B------:R-:W2:Y:S02]  /*3db0*/  SYNCS.PHASECHK.TRANS64.TRYWAIT P1, [UR4+0x2d830], R0 ;  /* 0x02d83000ff0075a7 */ /* 0x000ea40008020144 */
[----:B--2---:R-:W-:Y:S05]  /*3dc0*/  @!P1 BRA `(.L_x_11931) ;  /* 0x000000a400f49947 */ /* 0x004fea0003800000 */
.L_x_11928:
[----:B------:R-:W3:Y:S01]  /*3dd0*/  S2R R14, SR_TID.X ;  /* 0x00000000000e7919 */ /* 0x000ee20000002100 */
[----:B------:R-:W-:Y:S01]  /*3de0*/  R2UR UR10, R13 ;  /* 0x000000000d0a72ca */ /* 0x000fe200000e0000 */
        /* <DEDUP_REMOVED lines=17> */
[----:B---3--:R-:W-:-:S05]  /*3f00*/  SHF.R.U32.HI R14, RZ, 0x7, R14 ;  /* 0x00000007ff0e7819 */ /* 0x008fca000001160e */
[----:B0-2---:R-:W-:-:S05]  /*3f10*/  VIADD R0, R14, 0x8 ;  /* 0x000000080e007836 */ /* 0x005fca0000000000 */
        /* <DEDUP_REMOVED lines=22> */
.L_x_11933:
[----:B------:R-:W-:Y:S01]  /*4080*/  R2UR UR10, R2 ;  /* 0x00000000020a72ca */ /* 0x000fe200000e0000 */
[----:B------:R-:W-:-:S05]  /*4090*/  IMAD.U32 R0, RZ, RZ, UR38 ;  /* 0x00000026ff007e24 */ /* 0x000fca000f8e00ff */
[----:B------:R-:W-:-:S07]  /*40a0*/  SHF.L.U32 R0, R0, 0x1f, RZ ;  /* 0x0000001f00007819 */ /* 0x000fce00000006ff */
[----:B------:R-:W-:-:S09]  /*40b0*/  ULEA UR10, UR6, UR10, 0x3 ;  /* 0x0000000a060a7291 */ /* 0x000fd2000f8e183f */
[----:B------:R0:W1:Y:S01]  /*40c0*/  SYNCS.PHASECHK.TRANS64.TRYWAIT P1, [UR10+0x2d850], R0 ;  /* 0x02d85000ff0075a7 */ /* 0x000062000802014a */
[----:B------:R-:W-:Y:S05]  /*40d0*/  @!P0 BRA `(.L_x_11934) ;  /* 0x0000000000048947 */ /* 0x000fea0003800000 */
[----:B------:R-:W-:Y:S01]  /*40e0*/  BPT.TRAP 0x1 ;  /* 0x000000040000795c */ /* 0x000fe20000300000 */
.L_x_11934:
[----:B-1----:R-:W-:Y:S05]  /*40f0*/  @P1 BRA `(.L_x_11932) ;  /* 0x0000000000081947 */ /* 0x002fea0003800000 */
[----:B------:R-:W1:Y:S02]  /*4100*/  SYNCS.PHASECHK.TRANS64.TRYWAIT P1, [UR10+0x2d850], R0 ;  /* 0x02d85000ff0075a7 */ /* 0x000e64000802014a */
[----:B-1----:R-:W-:Y:S05]  /*4110*/  @!P1 BRA `(.L_x_11935) ;  /* 0x000000a400389947 */ /* 0x002fea0003800000 */
.L_x_11932:
[----:B------:R-:W-:Y:S01]  /*4120*/  R2UR UR10, R2 ;  /* 0x00000000020a72ca */ /* 0x000fe200000e0000 */
[----:B------:R-:W-:Y:S01]  /*4130*/  WARPGROUP.ARRIVE ;  /* 0x00000000000079c5 */ /* 0x000fe20000000000 */
[----:B------:R-:W-:Y:S01]  /*4140*/  R2UR UR14, R141 ;  /* 0x000000008d0e72ca */ /* 0x000fe200000e0000 */
[----:B------:R-:W-:Y:S01]  /*4150*/  UMOV UR33, 0x40000040 ;  /* 0x4000004000217882 */ /* 0x000fe20000000000 */
[----:B------:R-:W-:-:S03]  /*4160*/  UMOV UR35, 0x80000020 ;  /* 0x8000002000237882 */ /* 0x000fc60000000000 */
[----:B-1----:R-:W1:Y:S06]  /*4170*/  S2R R17, SR_TID.X ;  /* 0x0000000000117919 */ /* 0x002e6c0000002100 */
[----:B------:R-:W-:-:S04]  /*4180*/  UIADD3 UR10, UR10, 0x400, URZ ;  /* 0x000004000a0a7890 */ /* 0x000fc8000fffe03f */
[----:B------:R-:W-:-:S04]  /*4190*/  USHF.R.U32.HI UR10, URZ, 0x4, UR10 ;  /* 0x000000043f0a7899 */ /* 0x000fc8000801160a */
[----:B------:R-:W-:-:S04]  /*41a0*/  ULOP3.LUT UR10, UR10, 0x3fff, URZ, 0xc0, !UPT ;  /* 0x00003fff0a0a7892 */ /* 0x000fc8000f8ec03f */
[----:B------:R-:W-:Y:S02]  /*41b0*/  ULOP3.LUT UR11, UR10, 0x2000000, URZ, 0xfc, !UPT ;  /* 0x020000000a0b7892 */ /* 0x000fe4000f8efc3f */
[----:B------:R-:W-:Y:S02]  /*41c0*/  ULOP3.LUT UR10, UR14, 0x10000, URZ, 0xfc, !UPT ;  /* 0x000100000e0a7892 */ /* 0x000fe4000f8efc3f */
[----:B------:R-:W-:-:S05]  /*41d0*/  UIMAD UR11, UR6, 0x600, UR11 ;  /* 0x00000600060b78a4 */ /* 0x000fca000f8e020b */
[----:B------:R-:W-:Y:S02]  /*41e0*/  UMOV UR32, UR10 ;  /* 0x0000000a00207c82 */ /* 0x000fe40008000000 */
[----:B------:R-:W-:Y:S01]  /*41f0*/  UMOV UR34, UR11 ;  /* 0x0000000b00227c82 */ /* 0x000fe20008000000 */
[----:B-1----:R-:W-:Y:S01]  /*4200*/  SHF.R.U32.HI R14, RZ, 0x7, R17 ;  /* 0x00000007ff0e7819 */ /* 0x002fe20000011611 */
[----:B------:R-:W-:Y:S01]  /*4210*/  HGMMA.64x96x16.F32.BF16 R88, gdesc[UR32].tnspB, R88, gsb0 ;  /* 0x41600000205879f0 */ /* 0x000fe20008001858 */
[----:B------:R-:W-:Y:S01]  /*4220*/  UIADD3 UR32, UR10, 0x2, URZ ;  /* 0x000000020a207890 */ /* 0x000fe2000fffe03f */
[----:B------:R-:W-:Y:S01]  /*4230*/  ISETP.GE.U32.AND P1, PT, R17, 0x180, PT ;  /* 0x000001801100780c */ /* 0x000fe20003f26070 */
[----:B------:R-:W-:Y:S01]  /*4240*/  UIADD3 UR34, UR11, 0x40, URZ ;  /* 0x000000400b227890 */ /* 0x000fe2000fffe03f */
[----:B0-----:R-:W-:Y:S01]  /*4250*/  VIADD R0, R14, 0x9 ;  /* 0x000000090e007836 */ /* 0x001fe20000000000 */
[----:B------:R-:W-:Y:S01]  /*4260*/  UMOV UR33, 0x40000040 ;  /* 0x4000004000217882 */ /* 0x000fe20000000000 */
[----:B------:R-:W-:-:S03]  /*4270*/  UMOV UR35, 0x80000020 ;  /* 0x8000002000237882 */ /* 0x000fc60000000000 */
        /* <DEDUP_REMOVED lines=50> */
.L_x_11936:
[----:B------:R-:W-:Y:S01]  /*45a0*/  UISETP.NE.AND UP0, UPT, UR37, URZ, UPT ;  /* 0x0000003f2500728c */ /* 0x000fe2000bf05270 */
[----:B0-----:R-:W-:Y:S01]  /*45b0*/  IMAD.MOV.U32 R0, RZ, RZ, R11 ;  /* 0x000000ffff007224 */ /* 0x001fe200078e000b */
[----:B------:R-:W-:Y:S01]  /*45c0*/  R2UR UR11, R2 ;  /* 0x00000000020b72ca */ /* 0x000fe200000e0000 */
[----:B------:R-:W-:-:S03]  /*45d0*/  IMAD.U32 R19, RZ, RZ, UR29 ;  /* 0x0000001dff137e24 */ /* 0x000fc6000f8e00ff */
        /* <DEDUP_REMOVED lines=8> */
[----:B------:R-:W-:Y:S02]  /*4660*/  UIMAD UR10, UR7, UR10, 0x1 ;  /* 0x00000001070a74a4 */ /* 0x000fe4000f8e020a */
[----:B------:R-:W0:Y:S04]  /*4670*/  SHFL.IDX PT, R17, R0, RZ, 0x1c1f ;  /* 0x001c1fff00117589 */ /* 0x000e2800000e0000 */
[----:B------:R-:W-:Y:S01]  /*4680*/  IMAD R14, R139, R14, UR10 ;  /* 0x0000000a8b0e7e24 */ /* 0x000fe2000f8e020e */
[----:B------:R-:W-:Y:S01]  /*4690*/  ULEA UR10, UR4, UR11, 0x3 ;  /* 0x0000000b040a7291 */ /* 0x000fe2000f8e183f */
[----:B------:R-:W1:Y:S02]  /*46a0*/  S2UR UR11, SR_CgaCtaId ;  /* 0x00000000000b79c3 */ /* 0x000e640000008800 */
[----:B------:R-:W-:Y:S01]  /*46b0*/  IMAD R14, R19, UR36, R14 ;  /* 0x00000024130e7c24 */ /* 0x000fe2000f8e020e */
[----:B------:R-:W-:-:S04]  /*46c0*/  UIADD3 UR10, UR10, 0x2d840, URZ ;  /* 0x0002d8400a0a7890 */ /* 0x000fc8000fffe03f */
[----:B0-----:R-:W-:-:S04]  /*46d0*/  IADD3 R17, R17, -UR30, R14 ;  /* 0x8000001e11117c10 */ /* 0x001fc8000fffe00e */
[C---:B------:R-:W-:Y:S02]  /*46e0*/  ISETP.GT.AND P1, PT, R17.reuse, RZ, PT ;  /* 0x000000ff1100720c */ /* 0x040fe40003f24270 */
[C---:B------:R-:W-:Y:S01]  /*46f0*/  ISETP.GT.AND P2, PT, R17.reuse, 0x1, PT ;  /* 0x000000011100780c */ /* 0x040fe20003f44270 */
[----:B-1----:R-:W-:Y:S01]  /*4700*/  UPRMT UR10, UR11, 0x654, UR10 ;  /* 0x000006540b0a7896 */ /* 0x002fe2000800000a */
[----:B------:R-:W-:Y:S02]  /*4710*/  FSEL R24, R24, -INF , P1 ;  /* 0xff80000018187808 */ /* 0x000fe40000800000 */
[----:B------:R-:W-:Y:S02]  /*4720*/  ISETP.GT.AND P1, PT, R17, 0x8, PT ;  /* 0x000000081100780c */ /* 0x000fe40003f24270 */
[----:B------:R-:W-:Y:S02]  /*4730*/  FSEL R25, R25, -INF , P2 ;  /* 0xff80000019197808 */ /* 0x000fe40001000000 */
[----:B------:R-:W-:-:S02]  /*4740*/  FMNMX.FTZ R18, R24, R15, !PT ;  /* 0x0000000f18127209 */ /* 0x000fc40007810000 */
[----:B------:R-:W-:Y:S01]  /*4750*/  ISETP.GT.AND P2, PT, R17, 0x9, PT ;  /* 0x000000091100780c */ /* 0x000fe20003f44270 */
[----:B------:R-:W-:Y:S01]  /*4760*/  SYNCS.ARRIVE.TRANS64.RED.A1T0 RZ, [UR10], RZ ;  /* 0x000000ffffff79a7 */ /* 0x000fe2000810040a */
        /* <DEDUP_REMOVED lines=83> */
[----:B------:R-:W-:Y:S01]  /*4ca0*/  ISETP.GT.AND P2, PT, R17, 0x79, PT ;  /* 0x000000791100780c */ /* 0x000fe20003f44270 */
[----:B------:R-:W0:Y:S01]  /*4cb0*/  SHFL.IDX PT, R19, R0, 0x1, 0x1c1f ;  /* 0x003c1f0000137f89 */ /* 0x000e2200000e0000 */
[----:B------:R-:W-:Y:S02]  /*4cc0*/  FSEL R84, R84, -INF , P1 ;  /* 0xff80000054547808 */ /* 0x000fe40000800000 */
[----:B------:R-:W-:Y:S02]  /*4cd0*/  FMNMX.FTZ R17, R81, R18, !PT ;  /* 0x0000001251117209 */ /* 0x000fe40007810000 */
[----:B------:R-:W-:Y:S02]  /*4ce0*/  FSEL R85, R85, -INF , P2 ;  /* 0xff80000055557808 */ /* 0x000fe40001000000 */
[----:B------:R-:W-:-:S04]  /*4cf0*/  FMNMX.FTZ R18, R84, R17, !PT ;  /* 0x0000001154127209 */ /* 0x000fc80007810000 */
[----:B------:R-:W-:-:S05]  /*4d00*/  FMNMX.FTZ R20, R85, R18, !PT ;  /* 0x0000001255147209 */ /* 0x000fca0007810000 */
[----:B------:R-:W1:Y:S01]  /*4d10*/  SHFL.BFLY PT, R17, R20, 0x2, 0x1f ;  /* 0x0c401f0014117f89 */ /* 0x000e6200000e0000 */
[----:B0-----:R-:W-:-:S04]  /*4d20*/  IADD3 R14, R19, -UR30, R14 ;  /* 0x8000001e130e7c10 */ /* 0x001fc8000fffe00e */
[C---:B------:R-:W-:Y:S02]  /*4d30*/  ISETP.GT.AND P2, PT, R14.reuse, RZ, PT ;  /* 0x000000ff0e00720c */ /* 0x040fe40003f44270 */
[----:B------:R-:W-:Y:S02]  /*4d40*/  ISETP.GT.AND P3, PT, R14, 0x1, PT ;  /* 0x000000010e00780c */ /* 0x000fe40003f64270 */
[----:B------:R-:W-:Y:S02]  /*4d50*/  FSEL R26, R26, -INF , P2 ;  /* 0xff8000001a1a7808 */ /* 0x000fe40001000000 */
[----:B------:R-:W-:Y:S02]  /*4d60*/  ISETP.GT.AND P2, PT, R14, 0x8, PT ;  /* 0x000000080e00780c */ /* 0x000fe40003f44270 */
[----:B------:R-:W-:Y:S02]  /*4d70*/  FSEL R27, R27, -INF , P3 ;  /* 0xff8000001b1b7808 */ /* 0x000fe40001800000 */
[----:B------:R-:W-:-:S02]  /*4d80*/  FMNMX.FTZ R22, R26, R16, !PT ;  /* 0x000000101a167209 */ /* 0x000fc40007810000 */
[----:B-1----:R-:W-:Y:S02]  /*4d90*/  FMNMX.FTZ R21, R20, R17, !PT ;  /* 0x0000001114157209 */ /* 0x002fe40007810000 */
[----:B------:R-:W-:Y:S02]  /*4da0*/  ISETP.GT.AND P3, PT, R14, 0x9, PT ;  /* 0x000000090e00780c */ /* 0x000fe40003f64270 */
[----:B------:R-:W-:Y:S01]  /*4db0*/  FSEL R30, R30, -INF , P2 ;  /* 0xff8000001e1e7808 */ /* 0x000fe20001000000 */
[----:B------:R-:W0:Y:S01]  /*4dc0*/  SHFL.BFLY PT, R18, R21, 0x1, 0x1f ;  /* 0x0c201f0015127f89 */ /* 0x000e2200000e0000 */
        /* <DEDUP_REMOVED lines=12> */
[----:B0-----:R-:W-:Y:S02]  /*4e90*/  FMNMX.FTZ R0, R21, R18, !PT ;  /* 0x0000001215007209 */ /* 0x001fe40007810000 */
[----:B------:R-:W-:Y:S02]  /*4ea0*/  FSEL R39, R39, -INF , P3 ;  /* 0xff80000027277808 */ /* 0x000fe40001800000 */
[C---:B------:R-:W-:Y:S01]  /*4eb0*/  FSETP.NEU.FTZ.AND P1, PT, R0.reuse, -INF , PT ;  /* 0xff8000000000780b */ /* 0x040fe20003f3d000 */
[----:B------:R-:W-:Y:S01]  /*4ec0*/  FMUL.FTZ R17, R0, UR31 ;  /* 0x0000001f00117c20 */ /* 0x000fe20008410000 */
[----:B------:R-:W-:-:S02]  /*4ed0*/  ISETP.GT.AND P3, PT, R14, 0x21, PT ;  /* 0x000000210e00780c */ /* 0x000fc40003f64270 */
[----:B------:R-:W-:Y:S02]  /*4ee0*/  FSEL R42, R42, -INF , P2 ;  /* 0xff8000002a2a7808 */ /* 0x000fe40001000000 */
[----:B------:R-:W-:Y:S02]  /*4ef0*/  FSEL R17, R17, RZ, P1 ;  /* 0x000000ff11117208 */ /* 0x000fe40000800000 */
[----:B------:R-:W-:Y:S02]  /*4f00*/  ISETP.GT.AND P2, PT, R14, 0x28, PT ;  /* 0x000000280e00780c */ /* 0x000fe40003f44270 */
[----:B------:R-:W-:Y:S01]  /*4f10*/  FSEL R43, R43, -INF , P3 ;  /* 0xff8000002b2b7808 */ /* 0x000fe20001800000 */
[--C-:B------:R-:W-:Y:S01]  /*4f20*/  FFMA.FTZ R18, R24, UR31, -R17.reuse ;  /* 0x0000001f18127c23 */ /* 0x100fe20008010811 */
[--C-:B------:R-:W-:Y:S01]  /*4f30*/  FFMA.FTZ R25, R25, UR31, -R17.reuse ;  /* 0x0000001f19197c23 */ /* 0x100fe20008010811 */
[----:B------:R-:W-:Y:S01]  /*4f40*/  FMNMX.FTZ R24, R34, R23, !PT ;  /* 0x0000001722187209 */ /* 0x000fe20007810000 */
[--C-:B------:R-:W-:Y:S01]  /*4f50*/  FFMA.FTZ R20, R28, UR31, -R17.reuse ;  /* 0x0000001f1c147c23 */ /* 0x100fe20008010811 */
[--C-:B------:R-:W-:Y:S01]  /*4f60*/  FFMA.FTZ R21, R29, UR31, -R17.reuse ;  /* 0x0000001f1d157c23 */ /* 0x100fe20008010811 */
[----:B------:R0:W-:Y:S01]  /*4f70*/  MUFU.EX2 R19, R25 ;  /* 0x0000001900137308 */ /* 0x0001e20000000800 */
[----:B------:R-:W-:Y:S01]  /*4f80*/  ISETP.GT.AND P3, PT, R14, 0x29, PT ;  /* 0x000000290e00780c */ /* 0x000fe20003f64270 */
[--C-:B------:R-:W-:Y:S01]  /*4f90*/  FFMA.FTZ R32, R32, UR31, -R17.reuse ;  /* 0x0000001f20207c23 */ /* 0x100fe20008010811 */
[----:B------:R-:W-:Y:S01]  /*4fa0*/  FSEL R46, R46, -INF , P2 ;  /* 0xff8000002e2e7808 */ /* 0x000fe20001000000 */
[--C-:B------:R-:W-:Y:S01]  /*4fb0*/  FFMA.FTZ R23, R33, UR31, -R17.reuse ;  /* 0x0000001f21177c23 */ /* 0x100fe20008010811 */
[----:B------:R-:W-:Y:S01]  /*4fc0*/  ISETP.GT.AND P2, PT, R14, 0x30, PT ;  /* 0x000000300e00780c */ /* 0x000fe20003f44270 */
[--C-:B------:R-:W-:Y:S01]  /*4fd0*/  FFMA.FTZ R36, R36, UR31, -R17.reuse ;  /* 0x0000001f24247c23 */ /* 0x100fe20008010811 */
[----:B------:R-:W-:Y:S01]  /*4fe0*/  FSEL R47, R47, -INF , P3 ;  /* 0xff8000002f2f7808 */ /* 0x000fe20001800000 */
[----:B------:R1:W-:Y:S01]  /*4ff0*/  MUFU.EX2 R22, R32 ;  /* 0x0000002000167308 */ /* 0x0003e20000000800 */
[----:B0-----:R-:W-:Y:S01]  /*5000*/  FMNMX.FTZ R25, R35, R24, !PT ;  /* 0x0000001823197209 */ /* 0x001fe20007810000 */
        /* <DEDUP_REMOVED lines=10> */
[----:B------:R0:W-:Y:S01]  /*50b0*/  MUFU.EX2 R24, R36 ;  /* 0x0000002400187308 */ /* 0x0001e20000000800 */
[----:B------:R-:W-:Y:S01]  /*50c0*/  FMNMX.FTZ R28, R42, R25, !PT ;  /* 0x000000192a1c7209 */ /* 0x000fe20007810000 */
[--C-:B------:R-:W-:Y:S01]  /*50d0*/  FFMA.FTZ R25, R37, UR31, -R17.reuse ;  /* 0x0000001f25197c23 */ /* 0x100fe20008010811 */
[----:B------:R-:W-:Y:S01]  /*50e0*/  FSEL R51, R51, -INF , P3 ;  /* 0xff80000033337808 */ /* 0x000fe20001800000 */
[----:B------:R-:W-:Y:S01]  /*50f0*/  FFMA.FTZ R81, R81, UR31, -R17 ;  /* 0x0000001f51517c23 */ /* 0x000fe20008010811 */
[----:B------:R-:W-:-:S02]  /*5100*/  FMNMX.FTZ R29, R43, R28, !PT ;  /* 0x0000001c2b1d7209 */ /* 0x000fc40007810000 */
[----:B------:R-:W-:Y:S01]  /*5110*/  ISETP.GT.AND P3, PT, R14, 0x39, PT ;  /* 0x000000390e00780c */ /* 0x000fe20003f64270 */
[----:B------:R-:W-:Y:S01]  /*5120*/  MUFU.EX2 R18, R18 ;  /* 0x0000001200127308 */ /* 0x000fe20000000800 */
[----:B------:R-:W-:Y:S02]  /*5130*/  FMNMX.FTZ R28, R46, R29, !PT ;  /* 0x0000001d2e1c7209 */ /* 0x000fe40007810000 */
[----:B------:R-:W-:Y:S02]  /*5140*/  FSEL R54, R54, -INF , P2 ;  /* 0xff80000036367808 */ /* 0x000fe40001000000 */
[----:B------:R-:W-:Y:S02]  /*5150*/  FMNMX.FTZ R29, R47, R28, !PT ;  /* 0x0000001c2f1d7209 */ /* 0x000fe40007810000 */
[----:B------:R-:W-:Y:S01]  /*5160*/  ISETP.GT.AND P2, PT, R14, 0x40, PT ;  /* 0x000000400e00780c */ /* 0x000fe20003f44270 */
[----:B------:R2:W-:Y:S01]  /*5170*/  MUFU.EX2 R28, R40 ;  /* 0x00000028001c7308 */ /* 0x0005e20000000800 */
[----:B-1----:R-:W-:Y:S01]  /*5180*/  FMNMX.FTZ R32, R50, R29, !PT ;  /* 0x0000001d32207209 */ /* 0x002fe20007810000 */
[----:B------:R-:W-:Y:S01]  /*5190*/  FFMA.FTZ R29, R41, UR31, -R17 ;  /* 0x0000001f291d7c23 */ /* 0x000fe20008010811 */
[----:B------:R-:W-:-:S02]  /*51a0*/  FSEL R55, R55, -INF , P3 ;  /* 0xff80000037377808 */ /* 0x000fc40001800000 */
[----:B------:R-:W-:Y:S02]  /*51b0*/  FMNMX.FTZ R33, R51, R32, !PT ;  /* 0x0000002033217209 */ /* 0x000fe40007810000 */
[----:B------:R-:W-:Y:S01]  /*51c0*/  ISETP.GT.AND P3, PT, R14, 0x41, PT ;  /* 0x000000410e00780c */ /* 0x000fe20003f64270 */
[----:B------:R-:W-:Y:S01]  /*51d0*/  MUFU.EX2 R20, R20 ;  /* 0x0000001400147308 */ /* 0x000fe20000000800 */
[----:B------:R-:W-:Y:S02]  /*51e0*/  FMNMX.FTZ R32, R54, R33, !PT ;  /* 0x0000002136207209 */ /* 0x000fe40007810000 */
[----:B------:R-:W-:Y:S02]  /*51f0*/  FSEL R58, R58, -INF , P2 ;  /* 0xff8000003a3a7808 */ /* 0x000fe40001000000 */
[----:B------:R-:W-:Y:S02]  /*5200*/  FMNMX.FTZ R33, R55, R32, !PT ;  /* 0x0000002037217209 */ /* 0x000fe40007810000 */
[----:B------:R-:W-:Y:S01]  /*5210*/  ISETP.GT.AND P2, PT, R14, 0x48, PT ;  /* 0x000000480e00780c */ /* 0x000fe20003f44270 */
[----:B------:R1:W-:Y:S01]  /*5220*/  MUFU.EX2 R32, R44 ;  /* 0x0000002c00207308 */ /* 0x0003e20000000800 */
[----:B------:R-:W-:-:S02]  /*5230*/  FSEL R59, R59, -INF , P3 ;  /* 0xff8000003b3b7808 */ /* 0x000fc40001800000 */
[----:B0-----:R-:W-:Y:S01]  /*5240*/  FMNMX.FTZ R36, R58, R33, !PT ;  /* 0x000000213a247209 */ /* 0x001fe20007810000 */
        /* <DEDUP_REMOVED lines=15> */
[----:B--2---:R-:W-:Y:S01]  /*5340*/  FMNMX.FTZ R40, R66, R37, !PT ;  /* 0x0000002542287209 */ /* 0x004fe20007810000 */
        /* <DEDUP_REMOVED lines=13> */
[----:B------:R0:W-:Y:S01]  /*5420*/  MUFU.EX2 R40, R52 ;  /* 0x0000003400287308 */ /* 0x0001e20000000800 */
[----:B------:R-:W-:-:S02]  /*5430*/  FSEL R75, R75, -INF , P3 ;  /* 0xff8000004b4b7808 */ /* 0x000fc40001800000 */
[----:B-1----:R-:W-:Y:S01]  /*5440*/  FMNMX.FTZ R44, R74, R41, !PT ;  /* 0x000000294a2c7209 */ /* 0x002fe20007810000 */
[--C-:B------:R-:W-:Y:S01]  /*5450*/  FFMA.FTZ R41, R53, UR31, -R17.reuse ;  /* 0x0000001f35297c23 */ /* 0x100fe20008010811 */
[----:B------:R-:W-:Y:S01]  /*5460*/  ISETP.GT.AND P3, PT, R14, 0x69, PT ;  /* 0x000000690e00780c */ /* 0x000fe20003f64270 */
[--C-:B------:R-:W-:Y:S01]  /*5470*/  FFMA.FTZ R53, R65, UR31, -R17.reuse ;  /* 0x0000001f41357c23 */ /* 0x100fe20008010811 */
[----:B------:R-:W-:Y:S01]  /*5480*/  FSEL R78, R78, -INF , P2 ;  /* 0xff8000004e4e7808 */ /* 0x000fe20001000000 */
[--C-:B------:R-:W-:Y:S01]  /*5490*/  FFMA.FTZ R65, R77, UR31, -R17.reuse ;  /* 0x0000001f4d417c23 */ /* 0x100fe20008010811 */
[----:B------:R-:W-:Y:S01]  /*54a0*/  FMNMX.FTZ R45, R75, R44, !PT ;  /* 0x0000002c4b2d7209 */ /* 0x000fe20007810000 */
[--C-:B0-----:R-:W-:Y:S01]  /*54b0*/  FFMA.FTZ R52, R64, UR31, -R17.reuse ;  /* 0x0000001f40347c23 */ /* 0x101fe20008010811 */
[----:B------:R-:W-:Y:S01]  /*54c0*/  ISETP.GT.AND P2, PT, R14, 0x70, PT ;  /* 0x000000700e00780c */ /* 0x000fe20003f44270 */
[----:B------:R-:W-:Y:S01]  /*54d0*/  FFMA.FTZ R64, R76, UR31, -R17 ;  /* 0x0000001f4c407c23 */ /* 0x000fe20008010811 */
        /* <DEDUP_REMOVED lines=24> */
[--C-:B0-----:R-:W-:Y:S01]  /*5660*/  FFMA.FTZ R56, R68, UR31, -R17.reuse ;  /* 0x0000001f44387c23 */ /* 0x101fe20008010811 */
[----:B------:R-:W-:-:S03]  /*5670*/  FFMA.FTZ R68, R80, UR31, -R17 ;  /* 0x0000001f50447c23 */ /* 0x000fc60008010811 */
        /* <DEDUP_REMOVED lines=15> */
[----:B------:R0:W-:Y:S03]  /*5770*/  MUFU.EX2 R69, R81 ;  /* 0x0000005100457308 */ /* 0x0001e60000000800 */
[----:B------:R-:W-:-:S05]  /*5780*/  FSEL R80, R80, RZ, P2 ;  /* 0x000000ff50507208 */ /* 0x000fca0001000000 */
[----:B------:R-:W-:Y:S01]  /*5790*/  MUFU.EX2 R60, R60 ;  /* 0x0000003c003c7308 */ /* 0x000fe20000000800 */
[--C-:B------:R-:W-:Y:S01]  /*57a0*/  FFMA.FTZ R17, R26, UR31, -R80.reuse ;  /* 0x0000001f1a117c23 */ /* 0x100fe20008010850 */
[----:B------:R-:W-:Y:S01]  /*57b0*/  FSEL R26, R0, RZ, P1 ;  /* 0x000000ff001a7208 */ /* 0x000fe20000800000 */
[--C-:B------:R-:W-:Y:S01]  /*57c0*/  FFMA.FTZ R136, R27, UR31, -R80.reuse ;  /* 0x0000001f1b887c23 */ /* 0x100fe20008010850 */
[--C-:B------:R-:W-:Y:S01]  /*57d0*/  FFMA.FTZ R77, R30, UR31, -R80.reuse ;  /* 0x0000001f1e4d7c23 */ /* 0x100fe20008010850 */
[--C-:B------:R-:W-:Y:S01]  /*57e0*/  FFMA.FTZ R85, R31, UR31, -R80.reuse ;  /* 0x0000001f1f557c23 */ /* 0x100fe20008010850 */
[--C-:B------:R-:W-:Y:S01]  /*57f0*/  FFMA.FTZ R76, R34, UR31, -R80.reuse ;  /* 0x0000001f224c7c23 */ /* 0x100fe20008010850 */
[----:B------:R-:W-:Y:S01]  /*5800*/  FADD.FTZ R26, -R26, R15 ;  /* 0x0000000f1a1a7221 */ /* 0x000fe20000010100 */
[----:B------:R-:W-:Y:S01]  /*5810*/  FSEL R15, R14, RZ, P2 ;  /* 0x000000ff0e0f7208 */ /* 0x000fe20001000000 */
[----:B------:R-:W-:Y:S01]  /*5820*/  MUFU.EX2 R17, R17 ;  /* 0x0000001100117308 */ /* 0x000fe20000000800 */
[--C-:B------:R-:W-:Y:S01]  /*5830*/  FFMA.FTZ R84, R35, UR31, -R80.reuse ;  /* 0x0000001f23547c23 */ /* 0x100fe20008010850 */
[----:B------:R-:W-:Y:S01]  /*5840*/  FMUL.FTZ R26, R26, UR31 ;  /* 0x0000001f1a1a7c20 */ /* 0x000fe20008410000 */
[----:B------:R-:W-:Y:S01]  /*5850*/  FFMA.FTZ R34, R38, UR31, -R80 ;  /* 0x0000001f26227c23 */ /* 0x000fe20008010850 */
[----:B------:R-:W-:Y:S01]  /*5860*/  FADD.FTZ R15, -R15, R16 ;  /* 0x000000100f0f7221 */ /* 0x000fe20000010100 */
[--C-:B------:R-:W-:Y:S01]  /*5870*/  FFMA.FTZ R35, R51, UR31, -R80.reuse ;  /* 0x0000001f33237c23 */ /* 0x100fe20008010850 */
[--C-:B0-----:R-:W-:Y:S01]  /*5880*/  FFMA.FTZ R81, R39, UR31, -R80.reuse ;  /* 0x0000001f27517c23 */ /* 0x101fe20008010850 */
        /* <DEDUP_REMOVED lines=22> */
[----:B------:R-:W-:Y:S01]  /*59f0*/  FFMA.FTZ R63, R79, UR31, -R80 ;  /* 0x0000001f4f3f7c23 */ /* 0x000fe20008010850 */
[----:B------:R-:W-:Y:S01]  /*5a00*/  FADD.FTZ R51, R19, R6 ;  /* 0x0000000613337221 */ /* 0x000fe20000010000 */
[----:B------:R-:W-:-:S02]  /*5a10*/  FFMA.FTZ R70, R86, UR31, -R80 ;  /* 0x0000001f56467c23 */ /* 0x000fc40008010850 */
[----:B------:R-:W0:Y:S01]  /*5a20*/  MUFU.EX2 R77, R77 ;  /* 0x0000004d004d7308 */ /* 0x000e220000000800 */
[----:B-1----:R-:W-:Y:S01]  /*5a30*/  FFMA.FTZ R5, R15, R5, R17 ;  /* 0x000000050f057223 */ /* 0x002fe20000010011 */
[----:B------:R-:W-:-:S06]  /*5a40*/  FADD.FTZ R16, R20, R51 ;  /* 0x0000003314107221 */ /* 0x000fcc0000010000 */
        /* <DEDUP_REMOVED lines=27> */
[----:B-1----:R-:W-:Y:S01]  /*5c00*/  FADD.FTZ R6, R42, R51 ;  /* 0x000000332a067221 */ /* 0x002fe20000010000 */
[----:B------:R-:W-:-:S06]  /*5c10*/  FFMA.FTZ R51, R74, UR31, -R80 ;  /* 0x0000001f4a337c23 */ /* 0x000fcc0008010850 */
        /* <DEDUP_REMOVED lines=36> */
[--C-:B------:R-:W-:Y:S01]  /*5e60*/  FFMA.FTZ R67, R83, UR31, -R80.reuse ;  /* 0x0000001f53437c23 */ /* 0x100fe20008010850 */
[----:B------:R-:W-:Y:S01]  /*5e70*/  FADD.FTZ R16, R60, R71 ;  /* 0x000000473c107221 */ /* 0x000fe20000010000 */
[----:B------:R-:W-:-:S04]  /*5e80*/  FFMA.FTZ R71, R87, UR31, -R80 ;  /* 0x0000001f57477c23 */ /* 0x000fc80008010850 */
        /* <DEDUP_REMOVED lines=19> */
[----:B--2---:R-:W-:-:S04]  /*5fc0*/  FADD.FTZ R6, R68, R5 ;  /* 0x0000000544067221 */ /* 0x004fc80000010000 */
[----:B------:R-:W-:-:S03]  /*5fd0*/  FADD.FTZ R5, R69, R6 ;  /* 0x0000000645057221 */ /* 0x000fc60000010000 */
        /* <DEDUP_REMOVED lines=12> */
.L_x_11937:
[----:B------:R-:W0:Y:S01]  /*60a0*/  S2UR UR10, SR_CgaCtaId ;  /* 0x00000000000a79c3 */ /* 0x000e220000008800 */
[----:B------:R-:W-:Y:S01]  /*60b0*/  R2UR UR11, R2 ;  /* 0x00000000020b72ca */ /* 0x000fe200000e0000 */
[----:B------:R-:W-:Y:S01]  /*60c0*/  UISETP.GT.AND UP0, UPT, UR7, UR28, UPT ;  /* 0x0000001c0700728c */ /* 0x000fe2000bf04270 */
[----:B------:R-:W-:Y:S01]  /*60d0*/  F2FP.BF16.F32.PACK_AB R16, R19, R18 ;  /* 0x000000121310723e */ /* 0x000fe200000010ff */
[----:B------:R-:W-:Y:S01]  /*60e0*/  UMOV UR38, UR5 ;  /* 0x0000000500267c82 */ /* 0x000fe20008000000 */
        /* <DEDUP_REMOVED lines=9> */
[----:B------:R-:W-:Y:S01]  /*6180*/  ULEA UR6, UR6, UR11, 0x3 ;  /* 0x0000000b06067291 */ /* 0x000fe2000f8e183f */
[----:B------:R-:W-:Y:S01]  /*6190*/  F2FP.BF16.F32.PACK_AB R21, R84, R76 ;  /* 0x0000004c5415723e */ /* 0x000fe200000010ff */
[-C--:B------:R-:W-:Y:S01]  /*61a0*/  FMUL.FTZ R98, R98, R15.reuse ;  /* 0x0000000f62627220 */ /* 0x080fe20000410000 */
[----:B------:R-:W-:Y:S01]  /*61b0*/  F2FP.BF16.F32.PACK_AB R22, R25, R24 ;  /* 0x000000181916723e */ /* 0x000fe200000010ff */
[----:B------:R-:W-:Y:S01]  /*61c0*/  UIADD3 UR6, UR6, 0x2d860, URZ ;  /* 0x0002d86006067890 */ /* 0x000fe2000fffe03f */
[----:B------:R-:W-:Y:S01]  /*61d0*/  F2FP.BF16.F32.PACK_AB R23, R81, R34 ;  /* 0x000000225117723e */ /* 0x000fe200000010ff */
[-C--:B------:R-:W-:Y:S01]  /*61e0*/  FMUL.FTZ R99, R99, R15.reuse ;  /* 0x0000000f63637220 */ /* 0x080fe20000410000 */
[----:B------:R-:W-:Y:S01]  /*61f0*/  F2FP.BF16.F32.PACK_AB R29, R42, R30 ;  /* 0x0000001e2a1d723e */ /* 0x000fe200000010ff */
[----:B------:R-:W-:Y:S01]  /*6200*/  FMUL.FTZ R102, R102, R15 ;  /* 0x0000000f66667220 */ /* 0x000fe20000410000 */
[----:B------:R-:W-:Y:S01]  /*6210*/  F2FP.BF16.F32.PACK_AB R30, R33, R32 ;  /* 0x00000020211e723e */ /* 0x000fe200000010ff */
[----:B0-----:R-:W-:Y:S01]  /*6220*/  UPRMT UR6, UR10, 0x654, UR6 ;  /* 0x000006540a067896 */ /* 0x001fe20008000006 */
[----:B------:R-:W-:Y:S01]  /*6230*/  F2FP.BF16.F32.PACK_AB R31, R38, R31 ;  /* 0x0000001f261f723e */ /* 0x000fe200000010ff */
[----:B------:R-:W-:Y:S01]  /*6240*/  UIADD3 UR10, UR7, -0x1, URZ ;  /* 0xffffffff070a7890 */ /* 0x000fe2000fffe03f */
[----:B------:R-:W-:Y:S01]  /*6250*/  F2FP.BF16.F32.PACK_AB R36, R37, R36 ;  /* 0x000000242524723e */ /* 0x000fe200000010ff */
[-C--:B------:R-:W-:Y:S01]  /*6260*/  FMUL.FTZ R103, R103, R15.reuse ;  /* 0x0000000f67677220 */ /* 0x080fe20000410000 */
        /* <DEDUP_REMOVED lines=11> */
[----:B------:R-:W-:Y:S01]  /*6320*/  STSM.16.M88.4 [R10], R20 ;  /* 0x000000140a007844 */ /* 0x000fe20000000200 */
[----:B------:R-:W-:Y:S01]  /*6330*/  F2FP.BF16.F32.PACK_AB R46, R49, R48 ;  /* 0x00000030312e723e */ /* 0x000fe200000010ff */
[----:B------:R-:W-:Y:S01]  /*6340*/  UMOV UR6, UR4 ;  /* 0x0000000400067c82 */ /* 0x000fe20008000000 */
[----:B------:R-:W-:Y:S01]  /*6350*/  F2FP.BF16.F32.PACK_AB R47, R137, R47 ;  /* 0x0000002f892f723e */ /* 0x000fe200000010ff */
[----:B------:R-:W-:Y:S01]  /*6360*/  STSM.16.M88.4 [R7], R28 ;  /* 0x0000001c07007844 */ /* 0x000fe20000000200 */
[----:B------:R-:W-:Y:S01]  /*6370*/  F2FP.BF16.F32.PACK_AB R53, R54, R50 ;  /* 0x000000323635723e */ /* 0x000fe200000010ff */
[-C--:B------:R-:W-:Y:S01]  /*6380*/  FMUL.FTZ R110, R110, R15.reuse ;  /* 0x0000000f6e6e7220 */ /* 0x080fe20000410000 */
[----:B------:R-:W-:Y:S01]  /*6390*/  F2FP.BF16.F32.PACK_AB R60, R61, R60 ;  /* 0x0000003c3d3c723e */ /* 0x000fe200000010ff */
[----:B------:R-:W-:Y:S01]  /*63a0*/  STSM.16.M88.4 [R4], R36 ;  /* 0x0000002404007844 */ /* 0x000fe20000000200 */
[----:B------:R-:W-:Y:S01]  /*63b0*/  F2FP.BF16.F32.PACK_AB R54, R57, R56 ;  /* 0x000000383936723e */ /* 0x000fe200000010ff */
[----:B------:R-:W-:Y:S01]  /*63c0*/  FMUL.FTZ R111, R111, R15 ;  /* 0x0000000f6f6f7220 */ /* 0x000fe20000410000 */
[----:B------:R-:W-:Y:S01]  /*63d0*/  F2FP.BF16.F32.PACK_AB R55, R66, R55 ;  /* 0x000000374237723e */ /* 0x000fe200000010ff */
[----:B------:R-:W-:Y:S01]  /*63e0*/  STSM.16.M88.4 [R3+0x27800], R44 ;  /* 0x0278002c03007844 */ /* 0x000fe20000000200 */
[----:B------:R-:W-:Y:S01]  /*63f0*/  F2FP.BF16.F32.PACK_AB R61, R62, R51 ;  /* 0x000000333e3d723e */ /* 0x000fe200000010ff */
[-C--:B------:R-:W-:Y:S01]  /*6400*/  FMUL.FTZ R114, R114, R15.reuse ;  /* 0x0000000f72727220 */ /* 0x080fe20000410000 */
[----:B------:R-:W-:Y:S01]  /*6410*/  F2FP.BF16.F32.PACK_AB R62, R65, R64 ;  /* 0x00000040413e723e */ /* 0x000fe200000010ff */
[----:B------:R-:W-:Y:S01]  /*6420*/  STSM.16.M88.4 [R12], R52 ;  /* 0x000000340c007844 */ /* 0x000fe20000000200 */
[----:B------:R-:W-:Y:S01]  /*6430*/  F2FP.BF16.F32.PACK_AB R63, R63, R58 ;  /* 0x0000003a3f3f723e */ /* 0x000fe200000010ff */
[-C--:B------:R-:W-:Y:S01]  /*6440*/  FMUL.FTZ R115, R115, R15.reuse ;  /* 0x0000000f73737220 */ /* 0x080fe20000410000 */
[----:B0-----:R-:W-:Y:S01]  /*6450*/  F2FP.BF16.F32.PACK_AB R16, R69, R68 ;  /* 0x000000444510723e */ /* 0x001fe200000010ff */
[----:B------:R-:W-:Y:S01]  /*6460*/  FMUL.FTZ R118, R118, R15 ;  /* 0x0000000f76767220 */ /* 0x000fe20000410000 */
[----:B------:R-:W-:Y:S01]  /*6470*/  F2FP.BF16.F32.PACK_AB R17, R67, R59 ;  /* 0x0000003b4311723e */ /* 0x000fe200000010ff */
[----:B------:R-:W-:Y:S01]  /*6480*/  STSM.16.M88.4 [R7+0x6000], R60 ;  /* 0x0060003c07007844 */ /* 0x000fe20000000200 */
[----:B------:R-:W-:Y:S01]  /*6490*/  F2FP.BF16.F32.PACK_AB R18, R73, R72 ;  /* 0x000000484912723e */ /* 0x000fe200000010ff */
[-C--:B------:R-:W-:Y:S01]  /*64a0*/  FMUL.FTZ R119, R119, R15.reuse ;  /* 0x0000000f77777220 */ /* 0x080fe20000410000 */
[----:B------:R-:W-:Y:S01]  /*64b0*/  F2FP.BF16.F32.PACK_AB R19, R71, R70 ;  /* 0x000000464713723e */ /* 0x000fe200000010ff */
[-C--:B------:R-:W-:Y:S01]  /*64c0*/  FMUL.FTZ R122, R122, R15.reuse ;  /* 0x0000000f7a7a7220 */ /* 0x080fe20000410000 */
[----:B------:R-:W-:Y:S01]  /*64d0*/  PLOP3.LUT P1, PT, PT, PT, UP0, 0x80, 0x0 ;  /* 0x000000000000781c */ /* 0x000fe20003f2f008 */
        /* <DEDUP_REMOVED lines=38> */
[----:B0-----:R-:W-:-:S02]  /*6740*/  IMAD.MOV.U32 R16, RZ, RZ, R14 ;  /* 0x000000ffff107224 */ /* 0x001fc400078e000e */
[----:B------:R-:W-:Y:S01]  /*6750*/  IMAD.MOV.U32 R15, RZ, RZ, R0 ;  /* 0x000000ffff0f7224 */ /* 0x000fe200078e0000 */
[----:B-1----:R-:W-:Y:S01]  /*6760*/  NOP ;  /* 0x0000000000007918 */ /* 0x002fe20000000000 */
[----:B------:R-:W-:Y:S05]  /*6770*/  @P1 BRA `(.L_x_11938) ;  /* 0xffffffd400401947 */ /* 0x000fea000383ffff */
[----:B------:R-:W-:-:S05]  /*6780*/  UMOV UR7, UR10 ;  /* 0x0000000a00077c82 */ /* 0x000fca0008000000 */
.L_x_11927:
[----:B------:R-:W-:-:S13]  /*6790*/  R2UR UR6, R142 ;  /* 0x000000008e0672ca */ /* 0x000fda00000e0000 */
[----:B------:R-:W-:-:S06]  /*67a0*/  UISETP.GE.AND UP0, UPT, UR7, UR6, UPT ;  /* 0x000000060700728c */ /* 0x000fcc000bf06270 */
[----:B------:R-:W-:-:S13]  /*67b0*/  PLOP3.LUT P1, PT, PT, PT, UP0, 0x80, 0x0 ;  /* 0x000000000000781c */ /* 0x000fda0003f2f008 */
[----:B------:R-:W-:Y:S05]  /*67c0*/  @!P1 BRA `(.L_x_11939) ;  /* 0x00000020006c9947 */ /* 0x000fea0003800000 */
[----:B------:R-:W0:Y:S01]  /*67d0*/  S2R R11, SR_TID.X ;  /* 0x00000000000b7919 */ /* 0x000e220000002100 */
[----:B------:R-:W-:Y:S01]  /*67e0*/  R2UR UR6, R141 ;  /* 0x000000008d0672ca */ /* 0x000fe200000e0000 */
[----:B------:R-:W-:Y:S01]  /*67f0*/  IMAD.MOV.U32 R17, RZ, RZ, R14 ;  /* 0x000000ffff117224 */ /* 0x000fe200078e000e */
[----:B------:R-:W-:Y:S01]  /*6800*/  UMOV UR30, UR5 ;  /* 0x00000005001e7c82 */ /* 0x000fe20008000000 */
[----:B------:R-:W-:Y:S01]  /*6810*/  IMAD.MOV.U32 R15, RZ, RZ, R0 ;  /* 0x000000ffff0f7224 */ /* 0x000fe200078e0000 */
[----:B------:R-:W-:Y:S01]  /*6820*/  UMOV UR29, 0x40000040 ;  /* 0x40000040001d7882 */ /* 0x000fe20000000000 */
[----:B------:R-:W-:Y:S01]  /*6830*/  UMOV UR33, 0x40000040 ;  /* 0x4000004000217882 */ /* 0x000fe20000000000 */
[----:B------:R-:W-:Y:S01]  /*6840*/  UMOV UR37, 0x40000040 ;  /* 0x4000004000257882 */ /* 0x000fe20000000000 */
[----:B------:R-:W-:Y:S01]  /*6850*/  UMOV UR41, 0x40000040 ;  /* 0x4000004000297882 */ /* 0x000fe20000000000 */
[----:B------:R-:W-:Y:S01]  /*6860*/  UMOV UR45, 0x40000040 ;  /* 0x40000040002d7882 */ /* 0x000fe20000000000 */
[----:B------:R-:W-:Y:S01]  /*6870*/  UMOV UR49, 0x40000040 ;  /* 0x4000004000317882 */ /* 0x000fe20000000000 */
[----:B------:R-:W-:-:S03]  /*6880*/  UMOV UR53, 0x40000040 ;  /* 0x4000004000357882 */ /* 0x000fc60000000000 */
[----:B------:R-:W-:-:S04]  /*6890*/  ULOP3.LUT UR6, UR6, 0x10000, URZ, 0xfc, !UPT ;  /* 0x0001000006067892 */ /* 0x000fc8000f8efc3f */
[----:B------:R-:W-:Y:S02]  /*68a0*/  UIADD3 UR28, UR6, 0x2, URZ ;  /* 0x00000002061c7890 */ /* 0x000fe4000fffe03f */
[----:B------:R-:W-:Y:S01]  /*68b0*/  IMAD.U32 R139, RZ, RZ, UR6 ;  /* 0x00000006ff8b7e24 */ /* 0x000fe2000f8e00ff */
[----:B------:R-:W-:Y:S02]  /*68c0*/  UIADD3 UR32, UR6, 0x4, URZ ;  /* 0x0000000406207890 */ /* 0x000fe4000fffe03f */
[----:B------:R-:W-:Y:S02]  /*68d0*/  UIADD3 UR36, UR6, 0x6, URZ ;  /* 0x0000000606247890 */ /* 0x000fe4000fffe03f */
[----:B------:R-:W-:Y:S02]  /*68e0*/  UIADD3 UR40, UR6, 0x600, URZ ;  /* 0x0000060006287890 */ /* 0x000fe4000fffe03f */
[----:B------:R-:W-:Y:S02]  /*68f0*/  UIADD3 UR44, UR6, 0x602, URZ ;  /* 0x00000602062c7890 */ /* 0x000fe4000fffe03f */
[----:B------:R-:W-:-:S02]  /*6900*/  UIADD3 UR48, UR6, 0x604, URZ ;  /* 0x0000060406307890 */ /* 0x000fc4000fffe03f */
[----:B------:R-:W-:Y:S01]  /*6910*/  UIADD3 UR52, UR6, 0x606, URZ ;  /* 0x0000060606347890 */ /* 0x000fe2000fffe03f */
[----:B0-----:R-:W-:Y:S02]  /*6920*/  SHF.R.U32.HI R16, RZ, 0x7, R11 ;  /* 0x00000007ff107819 */ /* 0x001fe4000001160b */
[----:B------:R-:W-:Y:S01]  /*6930*/  ISETP.GE.U32.AND P1, PT, R11, 0x180, PT ;  /* 0x000001800b00780c */ /* 0x000fe20003f26070 */
[----:B------:R-:W-:Y:S02]  /*6940*/  UMOV UR6, UR4 ;  /* 0x0000000400067c82 */ /* 0x000fe40008000000 */
[C---:B------:R-:W-:Y:S02]  /*6950*/  VIADD R11, R16.reuse, 0x9 ;  /* 0x00000009100b7836 */ /* 0x040fe40000000000 */
[----:B------:R-:W-:-:S03]  /*6960*/  VIADD R143, R16, 0x8 ;  /* 0x00000008108f7836 */ /* 0x000fc60000000000 */
[----:B------:R-:W-:-:S07]  /*6970*/  SEL R11, R11, 0x9, !P1 ;  /* 0x000000090b0b7807 */ /* 0x000fce0004800000 */
.L_x_11950:
[----:B------:R-:W-:Y:S01]  /*6980*/  R2UR UR10, R140 ;  /* 0x000000008c0a72ca */ /* 0x000fe200000e0000 */
[----:B------:R-:W-:-:S04]  /*6990*/  UIADD3 UR4, UR6, 0x1, URZ ;  /* 0x0000000106047890 */ /* 0x000fc8000fffe03f */
[----:B------:R-:W-:-:S04]  /*69a0*/  UISETP.NE.AND UP0, UPT, UR4, 0x2, UPT ;  /* 0x000000020400788c */ /* 0x000fc8000bf05270 */
[----:B------:R-:W-:Y:S02]  /*69b0*/  USEL UR5, URZ, 0x1, UP0 ;  /* 0x000000013f057887 */ /* 0x000fe40008000000 */
[----:B------:R-:W-:Y:S02]  /*69c0*/  USEL UR4, UR4, URZ, UP0 ;  /* 0x0000003f04047287 */ /* 0x000fe40008000000 */
[----:B------:R-:W-:Y:S01]  /*69d0*/  ISETP.NE.AND P2, PT, RZ, UR10, PT ;  /* 0x0000000aff007c0c */ /* 0x000fe2000bf45270 */
[----:B------:R-:W-:-:S12]  /*69e0*/  ULOP3.LUT UR5, UR30, UR5, URZ, 0x3c, !UPT ;  /* 0x000000051e057292 */ /* 0x000fd8000f8e3c3f */
[----:B---3--:R-:W-:Y:S05]  /*69f0*/  @P2 BRA `(.L_x_11940) ;  /* 0x0000000000302947 */ /* 0x008fea0003800000 */
[----:B------:R-:W-:Y:S05]  /*6a00*/  @!P0 BRA `(.L_x_11941) ;  /* 0x0000000000048947 */ /* 0x000fea0003800000 */
[----:B------:R-:W-:Y:S01]  /*6a10*/  BPT.TRAP 0x1 ;  /* 0x000000040000795c */ /* 0x000fe20000300000 */
.L_x_11941:
[----:B------:R-:W-:Y:S01]  /*6a20*/  R2UR UR10, R2 ;  /* 0x00000000020a72ca */ /* 0x000fe200000e0000 */
[----:B------:R-:W-:-:S05]  /*6a30*/  IMAD.U32 R0, RZ, RZ, UR5 ;  /* 0x00000005ff007e24 */ /* 0x000fca000f8e00ff */
[----:B------:R-:W-:-:S07]  /*6a40*/  SHF.L.U32 R0, R0, 0x1f, RZ ;  /* 0x0000001f00007819 */ /* 0x000fce00000006ff */
[----:B------:R-:W-:-:S09]  /*6a50*/  ULEA UR10, UR4, UR10, 0x3 ;  /* 0x0000000a040a7291 */ /* 0x000fd2000f8e183f */
[----:B------:R0:W2:Y:S01]  /*6a60*/  SYNCS.PHASECHK.TRANS64.TRYWAIT P1, [UR10+0x2d830], R0 ;  /* 0x02d83000ff0075a7 */ /* 0x0000a2000802014a */
[----:B------:R-:W-:Y:S05]  /*6a70*/  @!P0 BRA `(.L_x_11942) ;  /* 0x0000000000048947 */ /* 0x000fea0003800000 */
[----:B------:R-:W-:Y:S01]  /*6a80*/  BPT.TRAP 0x1 ;  /* 0x000000040000795c */ /* 0x000fe20000300000 */
.L_x_11942:
[----:B--2---:R-:W-:Y:S05]  /*6a90*/  @P1 BRA `(.L_x_11940) ;  /* 0x0000000000081947 */ /* 0x004fea0003800000 */
[----:B------:R-:W2:Y:S02]  /*6aa0*/  SYNCS.PHASECHK.TRANS64.TRYWAIT P1, [UR10+0x2d830], R0 ;  /* 0x02d83000ff0075a7 */ /* 0x000ea4000802014a */
[----:B--2---:R-:W-:Y:S05]  /*6ab0*/  @!P1 BRA `(.L_x_11943) ;  /* 0x0000007800e89947 */ /* 0x004fea0003800000 */
.L_x_11940:
[----:B------:R3:W-:Y:S01]  /*6ac0*/  BAR.SYNC.DEFER_BLOCKING R143, 0x100 ;  /* 0x0004008f0000751d */ /* 0x0007e20000010000 */
[----:B------:R-:W-:Y:S02]  /*6ad0*/  R2UR UR10, R13 ;  /* 0x000000000d0a72ca */ /* 0x000fe400000e0000 */
[----:B------:R-:W-:Y:S02]  /*6ae0*/  R2UR UR56, R8 ;  /* 0x00000000083872ca */ /* 0x000fe400000e0000 */
[----:B------:R-:W-:Y:S01]  /*6af0*/  R2UR UR57, R9 ;  /* 0x00000000093972ca */ /* 0x000fe200000e0000 */
[----:B------:R-:W-:Y:S01]  /*6b00*/  UMOV UR59, 0x80000020 ;  /* 0x80000020003b7882 */ /* 0x000fe20000000000 */
[----:B------:R-:W-:Y:S01]  /*6b10*/  UMOV UR11, 0x80000020 ;  /* 0x80000020000b7882 */ /* 0x000fe20000000000 */
[----:B------:R-:W-:Y:S01]  /*6b20*/  UMOV UR15, 0x80000020 ;  /* 0x80000020000f7882 */ /* 0x000fe20000000000 */
[----:B------:R-:W-:Y:S01]  /*6b30*/  UMOV UR19, 0x80000020 ;  /* 0x8000002000137882 */ /* 0x000fe20000000000 */
[----:B------:R-:W-:Y:S01]  /*6b40*/  UMOV UR23, 0x80000020 ;  /* 0x8000002000177882 */ /* 0x000fe20000000000 */
[----:B------:R-:W-:-:S03]  /*6b50*/  UMOV UR27, 0x80000020 ;  /* 0x80000020001b7882 */ /* 0x000fc60000000000 */
[----:B------:R-:W-:-:S04]  /*6b60*/  UIMAD UR26, UR4, 0x600, UR10 ;  /* 0x00000600041a78a4 */ /* 0x000fc8000f8e020a */
[----:B------:R-:W-:Y:S02]  /*6b70*/  UIADD3 UR10, UR26, 0x2, URZ ;  /* 0x000000021a0a7890 */ /* 0x000fe4000fffe03f */
[----:B------:R-:W-:Y:S02]  /*6b80*/  UIADD3 UR14, UR26, 0x200, URZ ;  /* 0x000002001a0e7890 */ /* 0x000fe4000fffe03f */
[----:B------:R-:W-:Y:S01]  /*6b90*/  UMOV UR58, UR26 ;  /* 0x0000001a003a7c82 */ /* 0x000fe20008000000 */
[----:B------:R-:W-:Y:S01]  /*6ba0*/  UIADD3 UR18, UR26, 0x202, URZ ;  /* 0x000002021a127890 */ /* 0x000fe2000fffe03f */
[----:B-1----:R-:W-:Y:S01]  /*6bb0*/  WARPGROUP.ARRIVE ;  /* 0x00000000000079c5 */ /* 0x002fe20000000000 */
[----:B------:R-:W-:Y:S02]  /*6bc0*/  UIADD3 UR22, UR26, 0x400, URZ ;  /* 0x000004001a167890 */ /* 0x000fe4000fffe03f */
[----:B------:R-:W-:-:S03]  /*6bd0*/  UIADD3 UR26, UR26, 0x402, URZ ;  /* 0x000004021a1a7890 */ /* 0x000fc6000fffe03f */
        /* <DEDUP_REMOVED lines=17> */
[----:B---3--:R-:W-:Y:S05]  /*6cf0*/  @P2 BRA `(.L_x_11944) ;  /* 0x0000000000302947 */ /* 0x008fea0003800000 */
[----:B------:R-:W-:Y:S05]  /*6d00*/  @!P0 BRA `(.L_x_11945) ;  /* 0x0000000000048947 */ /* 0x000fea0003800000 */
[----:B------:R-:W-:Y:S01]  /*6d10*/  BPT.TRAP 0x1 ;  /* 0x000000040000795c */ /* 0x000fe20000300000 */
.L_x_11945:
[----:B------:R-:W-:Y:S01]  /*6d20*/  R2UR UR10, R2 ;  /* 0x00000000020a72ca */ /* 0x000fe200000e0000 */
[----:B0-2---:R-:W-:-:S05]  /*6d30*/  IMAD.U32 R0, RZ, RZ, UR30 ;  /* 0x0000001eff007e24 */ /* 0x005fca000f8e00ff */
[----:B------:R-:W-:-:S07]  /*6d40*/  SHF.L.U32 R0, R0, 0x1f, RZ ;  /* 0x0000001f00007819 */ /* 0x000fce00000006ff */
[----:B------:R-:W-:-:S09]  /*6d50*/  ULEA UR10, UR6, UR10, 0x3 ;  /* 0x0000000a060a7291 */ /* 0x000fd2000f8e183f */
[----:B------:R0:W1:Y:S01]  /*6d60*/  SYNCS.PHASECHK.TRANS64.TRYWAIT P1, [UR10+0x2d850], R0 ;  /* 0x02d85000ff0075a7 */ /* 0x000062000802014a */
[----:B------:R-:W-:Y:S05]  /*6d70*/  @!P0 BRA `(.L_x_11946) ;  /* 0x0000000000048947 */ /* 0x000fea0003800000 */
[----:B------:R-:W-:Y:S01]  /*6d80*/  BPT.TRAP 0x1 ;  /* 0x000000040000795c */ /* 0x000fe20000300000 */
.L_x_11946:
[----:B-1----:R-:W-:Y:S05]  /*6d90*/  @P1 BRA `(.L_x_11944) ;  /* 0x0000000000081947 */ /* 0x002fea0003800000 */
[----:B------:R-:W1:Y:S02]  /*6da0*/  SYNCS.PHASECHK.TRANS64.TRYWAIT P1, [UR10+0x2d850], R0 ;  /* 0x02d85000ff0075a7 */ /* 0x000e64000802014a */
[----:B-1----:R-:W-:Y:S05]  /*6db0*/  @!P1 BRA `(.L_x_11947) ;  /* 0x0000007800409947 */ /* 0x002fea0003800000 */
.L_x_11944:
[----:B------:R-:W-:Y:S01]  /*6dc0*/  R2UR UR10, R2 ;  /* 0x00000000020a72ca */ /* 0x000fe200000e0000 */
[----:B------:R-:W-:Y:S01]  /*6dd0*/  WARPGROUP.ARRIVE ;  /* 0x00000000000079c5 */ /* 0x000fe20000000000 */
        /* <DEDUP_REMOVED lines=9> */
[----:B------:R-:W-:-:S02]  /*6e70*/  UMOV UR55, 0x80000020 ;  /* 0x8000002000377882 */ /* 0x000fc40000000000 */
[----:B------:R-:W-:Y:S02]  /*6e80*/  UIADD3 UR10, UR10, 0x400, URZ ;  /* 0x000004000a0a7890 */ /* 0x000fe4000fffe03f */
[----:B------:R-:W-:Y:S02]  /*6e90*/  UMOV UR56, UR11 ;  /* 0x0000000b00387c82 */ /* 0x000fe40008000000 */
[----:B------:R-:W-:-:S04]  /*6ea0*/  USHF.R.U32.HI UR10, URZ, 0x4, UR10 ;  /* 0x000000043f0a7899 */ /* 0x000fc8000801160a */
[----:B------:R-:W-:-:S04]  /*6eb0*/  ULOP3.LUT UR10, UR10, 0x3fff, URZ, 0xc0, !UPT ;  /* 0x00003fff0a0a7892 */ /* 0x000fc8000f8ec03f */
[----:B------:R-:W-:-:S04]  /*6ec0*/  ULOP3.LUT UR10, UR10, 0x2000000, URZ, 0xfc, !UPT ;  /* 0x020000000a0a7892 */ /* 0x000fc8000f8efc3f */
[----:B------:R-:W-:-:S04]  /*6ed0*/  UIMAD UR58, UR6, 0x600, UR10 ;  /* 0x00000600063a78a4 */ /* 0x000fc8000f8e020a */
        /* <DEDUP_REMOVED lines=33> */
.L_x_11948:
[----:B012---:R-:W-:Y:S01]  /*70f0*/  FMNMX.FTZ R0, R24, R15, !PT ;  /* 0x0000000f18007209 */ /* 0x007fe20007810000 */
[----:B------:R-:W-:Y:S01]  /*7100*/  ULDC UR10, c[0x0][0x988] ;  /* 0x00026200000a7ab9 */ /* 0x000fe20000000800 */
[----:B------:R-:W-:Y:S01]  /*7110*/  FMNMX.FTZ R14, R26, R17, !PT ;  /* 0x000000111a0e7209 */ /* 0x000fe20007810000 */
[----:B------:R-:W-:Y:S01]  /*7120*/  UMOV UR31, UR10 ;  /* 0x0000000a001f7c82 */ /* 0x000fe20008000000 */
[----:B------:R-:W-:Y:S01]  /*7130*/  FMNMX.FTZ R19, R25, R0, !PT ;  /* 0x0000000019137209 */ /* 0x000fe20007810000 */
        /* <DEDUP_REMOVED lines=75> */
[----:B------:R-:W-:-:S04]  /*75f0*/  FADD.FTZ R15, -R0, R15 ;  /* 0x0000000f000f7221 */ /* 0x000fc80000010100 */
[----:B------:R-:W-:Y:S01]  /*7600*/  FMUL.FTZ R22, R15, UR31 ;  /* 0x0000001f0f167c20 */ /* 0x000fe20008410000 */
[----:B------:R-:W-:Y:S01]  /*7610*/  FADD.FTZ R15, -R14, R17 ;  /* 0x000000110e0f7221 */ /* 0x000fe20000010100 */
[----:B------:R-:W-:Y:S02]  /*7620*/  FMUL.FTZ R17, R0, UR31 ;  /* 0x0000001f00117c20 */ /* 0x000fe40008410000 */
[----:B------:R0:W-:Y:S01]  /*7630*/  MUFU.EX2 R16, R22 ;  /* 0x0000001600107308 */ /* 0x0001e20000000800 */
[----:B------:R-:W-:Y:S01]  /*7640*/  FMUL.FTZ R15, R15, UR31 ;  /* 0x0000001f0f0f7c20 */ /* 0x000fe20008410000 */
        /* <DEDUP_REMOVED lines=12> */
[--C-:B0-----:R-:W-:Y:S01]  /*7710*/  FFMA.FTZ R22, R32, UR31, -R17.reuse ;  /* 0x0000001f20167c23 */ /* 0x101fe20008010811 */
        /* <DEDUP_REMOVED lines=15> */
[----:B------:R-:W-:Y:S01]  /*7810*/  FFMA.FTZ R136, R35, UR31, -R36 ;  /* 0x0000001f23887c23 */ /* 0x000fe20008010824 */
[--C-:B------:R-:W-:Y:S01]  /*7820*/  FFMA.FTZ R53, R61, UR31, -R17.reuse ;  /* 0x0000001f3d357c23 */ /* 0x100fe20008010811 */
[--C-:B------:R-:W-:Y:S01]  /*7830*/  FFMA.FTZ R56, R64, UR31, -R17.reuse ;  /* 0x0000001f40387c23 */ /* 0x100fe20008010811 */
[--C-:B------:R-:W-:Y:S01]  /*7840*/  FFMA.FTZ R57, R65, UR31, -R17.reuse ;  /* 0x0000001f41397c23 */ /* 0x100fe20008010811 */
[----:B------:R-:W2:Y:S01]  /*7850*/  MUFU.EX2 R19, R19 ;  /* 0x0000001300137308 */ /* 0x000ea20000000800 */
[--C-:B------:R-:W-:Y:S01]  /*7860*/  FFMA.FTZ R60, R68, UR31, -R17.reuse ;  /* 0x0000001f443c7c23 */ /* 0x100fe20008010811 */
[--C-:B------:R-:W-:Y:S01]  /*7870*/  FFMA.FTZ R61, R69, UR31, -R17.reuse ;  /* 0x0000001f453d7c23 */ /* 0x100fe20008010811 */
[--C-:B------:R-:W-:Y:S01]  /*7880*/  FFMA.FTZ R64, R72, UR31, -R17.reuse ;  /* 0x0000001f48407c23 */ /* 0x100fe20008010811 */
[--C-:B------:R-:W-:Y:S01]  /*7890*/  FFMA.FTZ R65, R73, UR31, -R17.reuse ;  /* 0x0000001f49417c23 */ /* 0x100fe20008010811 */
[--C-:B------:R-:W-:Y:S01]  /*78a0*/  FFMA.FTZ R68, R76, UR31, -R17.reuse ;  /* 0x0000001f4c447c23 */ /* 0x100fe20008010811 */
[----:B-1----:R-:W-:Y:S01]  /*78b0*/  FFMA.FTZ R6, R16, R6, R18 ;  /* 0x0000000610067223 */ /* 0x002fe20000010012 */
[--C-:B------:R-:W-:Y:S01]  /*78c0*/  FFMA.FTZ R69, R77, UR31, -R17.reuse ;  /* 0x0000001f4d457c23 */ /* 0x100fe20008010811 */
[----:B------:R-:W1:Y:S01]  /*78d0*/  MUFU.EX2 R138, R138 ;  /* 0x0000008a008a7308 */ /* 0x000e620000000800 */
[--C-:B------:R-:W-:Y:S01]  /*78e0*/  FFMA.FTZ R72, R80, UR31, -R17.reuse ;  /* 0x0000001f50487c23 */ /* 0x100fe20008010811 */
[--C-:B------:R-:W-:Y:S01]  /*78f0*/  FFMA.FTZ R73, R81, UR31, -R17.reuse ;  /* 0x0000001f51497c23 */ /* 0x100fe20008010811 */
[----:B------:R-:W-:Y:S01]  /*7900*/  FFMA.FTZ R76, R84, UR31, -R17 ;  /* 0x0000001f544c7c23 */ /* 0x000fe20008010811 */
[----:B0-----:R-:W-:Y:S01]  /*7910*/  FFMA.FTZ R5, R15, R5, R37 ;  /* 0x000000050f057223 */ /* 0x001fe20000010025 */
[----:B------:R-:W-:Y:S01]  /*7920*/  FFMA.FTZ R17, R85, UR31, -R17 ;  /* 0x0000001f55117c23 */ /* 0x000fe20008010811 */
        /* <DEDUP_REMOVED lines=11> */
[----:B-1----:R-:W-:Y:S01]  /*79e0*/  FADD.FTZ R5, R138, R5 ;  /* 0x000000058a057221 */ /* 0x002fe20000010000 */
        /* <DEDUP_REMOVED lines=138> */
.L_x_11949:
[----:B------:R-:W0:Y:S01]  /*8290*/  S2UR UR10, SR_CgaCtaId ;  /* 0x00000000000a79c3 */ /* 0x000e220000008800 */
[----:B------:R-:W-:Y:S01]  /*82a0*/  R2UR UR11, R2 ;  /* 0x00000000020b72ca */ /* 0x000fe200000e0000 */
[----:B------:R-:W-:Y:S01]  /*82b0*/  UMOV UR30, UR5 ;  /* 0x00000005001e7c82 */ /* 0x000fe20008000000 */
        /* <DEDUP_REMOVED lines=19> */
[-C--:B------:R-:W-:Y:S01]  /*83f0*/  FMUL.FTZ R103, R103, R15.reuse ;  /* 0x0000000f67677220 */ /* 0x080fe20000410000 */
[----:B------:R-:W-:Y:S01]  /*8400*/  F2FP.BF16.F32.PACK_AB R40, R41, R40 ;  /* 0x000000282928723e */ /* 0x000fe200000010ff */
[----:B0-----:R-:W-:Y:S01]  /*8410*/  UPRMT UR6, UR10, 0x654, UR6 ;  /* 0x000006540a067896 */ /* 0x001fe20008000006 */
        /* <DEDUP_REMOVED lines=13> */
[----:B------:R-:W-:Y:S01]  /*84f0*/  UIADD3 UR6, UR7, -0x1, URZ ;  /* 0xffffffff07067890 */ /* 0x000fe2000fffe03f */
        /* <DEDUP_REMOVED lines=16> */
[----:B------:R-:W-:Y:S01]  /*8600*/  R2UR UR10, R142 ;  /* 0x000000008e0a72ca */ /* 0x000fe200000e0000 */
        /* <DEDUP_REMOVED lines=12> */
[----:B------:R-:W-:Y:S01]  /*86d0*/  UISETP.GT.AND UP0, UPT, UR7, UR10, UPT ;  /* 0x0000000a0700728c */ /* 0x000fe2000bf04270 */
[-C--:B------:R-:W-:Y:S01]  /*86e0*/  FMUL.FTZ R130, R130, R15.reuse ;  /* 0x0000000f82827220 */ /* 0x080fe20000410000 */
[-C--:B------:R-:W-:Y:S01]  /*86f0*/  FMUL.FTZ R131, R131, R15.reuse ;  /* 0x0000000f83837220 */ /* 0x080fe20000410000 */
[----:B------:R-:W-:Y:S01]  /*8700*/  UMOV UR7, UR6 ;  /* 0x0000000600077c82 */ /* 0x000fe20008000000 */
[----:B------:R0:W-:Y:S01]  /*8710*/  STSM.16.M88.4 [R4+0x6000], R68 ;  /* 0x0060004404007844 */ /* 0x0001e20000000200 */
[----:B------:R-:W-:Y:S01]  /*8720*/  UMOV UR6, UR4 ;  /* 0x0000000400067c82 */ /* 0x000fe20008000000 */
[----:B------:R-:W-:Y:S01]  /*8730*/  PLOP3.LUT P1, PT, PT, PT, UP0, 0x80, 0x0 ;  /* 0x000000000000781c */ /* 0x000fe20003f2f008 */
[-C--:B------:R-:W-:Y:S01]  /*8740*/  FMUL.FTZ R134, R134, R15.reuse ;  /* 0x0000000f86867220 */ /* 0x080fe20000410000 */
[----:B------:R-:W-:Y:S01]  /*8750*/  @!PT LDS RZ, [RZ] ;  /* 0x00000000fffff984 */ /* 0x000fe20000000800 */
[----:B------:R-:W-:Y:S01]  /*8760*/  @!PT LDS RZ, [RZ] ;  /* 0x00000000fffff984 */ /* 0x000fe20000000800 */
[----:B------:R-:W-:Y:S01]  /*8770*/  @!PT LDS RZ, [RZ] ;  /* 0x00000000fffff984 */ /* 0x000fe20000000800 */
[----:B------:R-:W-:Y:S01]  /*8780*/  @!PT LDS RZ, [RZ] ;  /* 0x00000000fffff984 */ /* 0x000fe20000000800 */
[----:B------:R1:W-:Y:S06]  /*8790*/  MEMBAR.ALL.CTA ;  /* 0x0000000000007992 */ /* 0x0003ec0000008000 */
[----:B-1----:R-:W1:Y:S01]  /*87a0*/  FENCE.VIEW.ASYNC.S ;  /* 0x00000000000073c6 */ /* 0x002e620000000000 */
        /* <DEDUP_REMOVED lines=27> */
[----:B-1----:R-:W-:Y:S01]  /*8960*/  NOP ;  /* 0x0000000000007918 */ /* 0x002fe20000000000 */
[----:B0-----:R-:W-:Y:S05]  /*8970*/  @P1 BRA `(.L_x_11950) ;  /* 0xffffffe000001947 */ /* 0x001fea000383ffff */
.L_x_11939:
[----:B------:R-:W-:Y:S06]  /*8980*/  BAR.ARV 0x8, 0x200 ;  /* 0x0208000000007b1d */ /* 0x000fec0000002000 */
[----:B------:R-:W-:Y:S05]  /*8990*/  @!P0 BRA `(.L_x_11951) ;  /* 0x0000000000048947 */ /* 0x000fea0003800000 */
[----:B------:R-:W-:Y:S01]  /*89a0*/  BPT.TRAP 0x1 ;  /* 0x000000040000795c */ /* 0x000fe20000300000 */
.L_x_11951:
[----:B------:R-:W-:Y:S01]  /*89b0*/  R2UR UR6, R2 ;  /* 0x00000000020672ca */ /* 0x000fe200000e0000 */
[----:B------:R-:W-:-:S05]  /*89c0*/  IMAD.U32 R3, RZ, RZ, UR5 ;  /* 0x00000005ff037e24 */ /* 0x000fca000f8e00ff */
[----:B------:R-:W-:-:S07]  /*89d0*/  SHF.L.U32 R3, R3, 0x1f, RZ ;  /* 0x0000001f03037819 */ /* 0x000fce00000006ff */
[----:B------:R-:W-:-:S09]  /*89e0*/  ULEA UR6, UR4, UR6, 0x3 ;  /* 0x0000000604067291 */ /* 0x000fd2000f8e183f */
[----:B------:R0:W2:Y:S01]  /*89f0*/  SYNCS.PHASECHK.TRANS64.TRYWAIT P1, [UR6+0x2d850], R3 ;  /* 0x02d85003ff0075a7 */ /* 0x0000a20008020146 */
[----:B------:R-:W-:Y:S05]  /*8a00*/  @!P0 BRA `(.L_x_11952) ;  /* 0x0000000000048947 */ /* 0x000fea0003800000 */
[----:B------:R-:W-:Y:S01]  /*8a10*/  BPT.TRAP 0x1 ;  /* 0x000000040000795c */ /* 0x000fe20000300000 */
.L_x_11952:
[----:B--2---:R-:W-:Y:S05]  /*8a20*/  @P1 BRA `(.L_x_11953) ;  /* 0x0000000000081947 */ /* 0x004fea0003800000 */
[----:B------:R-:W2:Y:S02]  /*8a30*/  SYNCS.PHASECHK.TRANS64.TRYWAIT P1, [UR6+0x2d850], R3 ;  /* 0x02d85003ff0075a7 */ /* 0x000ea40008020146 */
[----:B--2---:R-:W-:Y:S05]  /*8a40*/  @!P1 BRA `(.L_x_11954) ;  /* 0x0000005c00349947 */ /* 0x004fea0003800000 */
.L_x_11953:
[----:B------:R-:W-:Y:S01]  /*8a50*/  R2UR UR5, R2 ;  /* 0x00000000020572ca */ /* 0x000fe200000e0000 */
[----:B------:R-:W-:Y:S01]  /*8a60*/  WARPGROUP.ARRIVE ;  /* 0x00000000000079c5 */ /* 0x000fe20000000000 */
[----:B------:R-:W-:Y:S01]  /*8a70*/  R2UR UR7, R141 ;  /* 0x000000008d0772ca */ /* 0x000fe200000e0000 */
[----:B------:R-:W-:Y:S01]  /*8a80*/  UMOV UR9, 0x40000040 ;  /* 0x4000004000097882 */ /* 0x000fe20000000000 */
[----:B------:R-:W-:Y:S01]  /*8a90*/  UMOV UR11, 0x80000020 ;  /* 0x80000020000b7882 */ /* 0x000fe20000000000 */
[----:B01----:R-:W0:Y:S01]  /*8aa0*/  SHFL.BFLY PT, R3, R6, 0x2, 0x1f ;  /* 0x0c401f0006037f89 */ /* 0x003e2200000e0000 */
[----:B------:R-:W-:-:S03]  /*8ab0*/  IMAD.MOV.U32 R8, RZ, RZ, RZ ;  /* 0x000000ffff087224 */ /* 0x000fc600078e00ff */
[----:B------:R-:W1:Y:S04]  /*8ac0*/  SHFL.BFLY PT, R2, R5, 0x2, 0x1f ;  /* 0x0c401f0005027f89 */ /* 0x000e6800000e0000 */
[----:B------:R-:W-:Y:S02]  /*8ad0*/  UIADD3 UR5, UR5, 0x400, URZ ;  /* 0x0000040005057890 */ /* 0x000fe4000fffe03f */
[----:B------:R-:W-:Y:S02]  /*8ae0*/  ULOP3.LUT UR7, UR7, 0x10000, URZ, 0xfc, !UPT ;  /* 0x0001000007077892 */ /* 0x000fe4000f8efc3f */
[----:B------:R-:W-:-:S04]  /*8af0*/  USHF.R.U32.HI UR5, URZ, 0x4, UR5 ;  /* 0x000000043f057899 */ /* 0x000fc80008011605 */
[----:B------:R-:W-:Y:S01]  /*8b00*/  ULOP3.LUT UR5, UR5, 0x3fff, URZ, 0xc0, !UPT ;  /* 0x00003fff05057892 */ /* 0x000fe2000f8ec03f */
[----:B------:R-:W-:-:S03]  /*8b10*/  UMOV UR8, UR7 ;  /* 0x0000000700087c82 */ /* 0x000fc60008000000 */
[----:B------:R-:W-:-:S04]  /*8b20*/  ULOP3.LUT UR5, UR5, 0x2000000, URZ, 0xfc, !UPT ;  /* 0x0200000005057892 */ /* 0x000fc8000f8efc3f */
[----:B------:R-:W-:Y:S01]  /*8b30*/  UIMAD UR4, UR4, 0x600, UR5 ;  /* 0x00000600040478a4 */ /* 0x000fe2000f8e0205 */
[----:B0-----:R-:W-:Y:S01]  /*8b40*/  FADD.FTZ R3, R3, R6 ;  /* 0x0000000603037221 */ /* 0x001fe20000010000 */
[----:B-1----:R-:W-:Y:S01]  /*8b50*/  FADD.FTZ R4, R2, R5 ;  /* 0x0000000502047221 */ /* 0x002fe20000010000 */
[----:B------:R-:W-:-:S03]  /*8b60*/  IMAD.MOV.U32 R5, RZ, RZ, RZ ;  /* 0x000000ffff057224 */ /* 0x000fc600078e00ff */
[----:B------:R-:W0:Y:S01]  /*8b70*/  SHFL.BFLY PT, R2, R3, 0x1, 0x1f ;  /* 0x0c201f0003027f89 */ /* 0x000e2200000e0000 */
[----:B------:R-:W-:Y:S02]  /*8b80*/  UMOV UR10, UR4 ;  /* 0x00000004000a7c82 */ /* 0x000fe40008000000 */
[----:B------:R-:W-:Y:S01]  /*8b90*/  HGMMA.64x96x16.F32.BF16 R88, gdesc[UR8].tnspB, R88, gsb0 ;  /* 0x41600000085879f0 */ /* 0x000fe20008001858 */
[----:B------:R-:W-:Y:S01]  /*8ba0*/  UIADD3 UR8, UR7, 0x2, URZ ;  /* 0x0000000207087890 */ /* 0x000fe2000fffe03f */
[----:B------:R-:W3:Y:S01]  /*8bb0*/  SHFL.BFLY PT, R7, R4, 0x1, 0x1f ;  /* 0x0c201f0004077f89 */ /* 0x000ee200000e0000 */
[----:B------:R-:W-:Y:S01]  /*8bc0*/  UIADD3 UR10, UR4, 0x40, URZ ;  /* 0x00000040040a7890 */ /* 0x000fe2000fffe03f */
[----:B------:R-:W-:Y:S01]  /*8bd0*/  UMOV UR9, 0x40000040 ;  /* 0x4000004000097882 */ /* 0x000fe20000000000 */
[----:B------:R-:W-:Y:S01]  /*8be0*/  UMOV UR11, 0x80000020 ;  /* 0x80000020000b7882 */ /* 0x000fe20000000000 */
[----:B0-----:R-:W-:Y:S01]  /*8bf0*/  FADD.FTZ R10, R3, R2 ;  /* 0x00000002030a7221 */ /* 0x001fe20000010000 */
[----:B------:R-:W-:-:S02]  /*8c00*/  IMAD.MOV.U32 R3, RZ, RZ, -0x800000 ;  /* 0xff800000ff037424 */ /* 0x000fc400078e00ff */
[----:B------:R-:W-:Y:S02]  /*8c10*/  IMAD.MOV.U32 R2, RZ, RZ, -0x800000 ;  /* 0xff800000ff027424 */ /* 0x000fe400078e00ff */
[----:B---3--:R-:W-:Y:S01]  /*8c20*/  FADD.FTZ R11, R4, R7 ;  /* 0x00000007040b7221 */ /* 0x008fe20000010000 */
[----:B------:R-:W-:Y:S01]  /*8c30*/  FSETP.NE.FTZ.AND P1, PT, R10, RZ, PT ;  /* 0x000000ff0a00720b */ /* 0x000fe20003f35000 */
[----:B------:R-:W-:Y:S02]  /*8c40*/  IMAD.U32 R7, RZ, RZ, UR31 ;  /* 0x0000001fff077e24 */ /* 0x000fe4000f8e00ff */
[----:B------:R-:W-:Y:S01]  /*8c50*/  IMAD.U32 R4, RZ, RZ, UR31 ;  /* 0x0000001fff047e24 */ /* 0x000fe2000f8e00ff */
        /* <DEDUP_REMOVED lines=59> */
.L_x_11955:
        /* <DEDUP_REMOVED lines=53> */
.L_x_11919:
[----:B------:R-:W-:Y:S05]  /*9360*/  @P0 BRA `(.L_x_11956) ;  /* 0x0000001000940947 */ /* 0x000fea0003800000 */
[----:B------:R-:W2:Y:S01]  /*9370*/  LDL R4, [R1] ;  /* 0x0000000001047983 */ /* 0x000ea20000100800 */
[----:B------:R-:W0:Y:S01]  /*9380*/  S2UR UR12, SR_CTAID.Z ;  /* 0x00000000000c79c3 */ /* 0x000e220000002700 */
[----:B------:R-:W-:Y:S01]  /*9390*/  ULDC.64 UR8, c[0x0][0xbd0] ;  /* 0x0002f40000087ab9 */ /* 0x000fe20000000a00 */
[----:B------:R-:W-:Y:S01]  /*93a0*/  BSSY B0, `(.L_x_11957) ;  /* 0x00000d5000007945 */ /* 0x000fe20003800000 */
[----:B------:R-:W1:Y:S01]  /*93b0*/  S2R R0, SR_TID.X ;  /* 0x0000000000007919 */ /* 0x000e620000002100 */
[----:B------:R-:W3:Y:S04]  /*93c0*/  S2R R21, SR_CTAID.X ;  /* 0x0000000000157919 */ /* 0x000ee80000002500 */
[----:B------:R-:W4:Y:S08]  /*93d0*/  S2UR UR11, SR_CTAID.Y ;  /* 0x00000000000b79c3 */ /* 0x000f300000002600 */
[----:B------:R-:W4:Y:S08]  /*93e0*/  LDC R20, c[0x0][0xc50] ;  /* 0x00031400ff147b82 */ /* 0x000f300000000800 */
[----:B------:R-:W5:Y:S01]  /*93f0*/  LDC.64 R18, c[0x0][0xb40] ;  /* 0x0002d000ff127b82 */ /* 0x000f620000000a00 */
[----:B0-----:R-:W-:-:S07]  /*9400*/  USHF.R.S32.HI UR10, URZ, 0x1f, UR12 ;  /* 0x0000001f3f0a7899 */ /* 0x001fce000801140c */
[----:B------:R-:W-:Y:S01]  /*9410*/  BAR.SYNC.DEFER_BLOCKING 0x1, 0x180 ;  /* 0x0046000000007b1d */ /* 0x000fe20000010000 */
[----:B--2---:R-:W-:Y:S01]  /*9420*/  R2UR UR13, R4 ;  /* 0x00000000040d72ca */ /* 0x004fe200000e0000 */
        /* <DEDUP_REMOVED lines=47> */
[----:B---3--:R-:W-:Y:S01]  /*9720*/  IMAD R12, R21, 0xc0, R8 ;  /* 0x000000c0150c7824 */ /* 0x008fe200078e0208 */
[----:B------:R-:W-:Y:S01]  /*9730*/  ULDC.64 UR8, c[0x0][0xb28] ;  /* 0x0002ca0000087ab9 */ /* 0x000fe20000000a00 */
[----:B------:R-:W-:Y:S02]  /*9740*/  IMAD R17, RZ, RZ, -UR13 ;  /* 0x8000000dff117e24 */ /* 0x000fe4000f8e02ff */
[----:B------:R-:W-:Y:S01]  /*9750*/  IMAD.WIDE.U32 R4, R14, UR12, R4 ;  /* 0x0000000c0e047c25 */ /* 0x000fe2000f8e0004 */
[----:B------:R-:W2:Y:S03]  /*9760*/  @P0 LDC R25, c[0x0][0xbec] ;  /* 0x0002fb00ff190b82 */ /* 0x000ea60000000800 */
[----:B------:R-:W-:-:S02]  /*9770*/  IMAD.U32 R9, RZ, RZ, UR5 ;  /* 0x00000005ff097e24 */ /* 0x000fc4000f8e00ff */
[----:B----4-:R-:W-:Y:S02]  /*9780*/  IMAD R23, R20, R17, UR11 ;  /* 0x0000000b14177e24 */ /* 0x010fe4000f8e0211 */
[----:B------:R-:W-:Y:S01]  /*9790*/  IMAD.U32 R8, RZ, RZ, UR4 ;  /* 0x00000004ff087e24 */ /* 0x000fe2000f8e00ff */
[----:B------:R-:W3:Y:S01]  /*97a0*/  @P0 LDC R22, c[0x0][0xbf0] ;  /* 0x0002fc00ff160b82 */ /* 0x000ee20000000800 */
[----:B0-----:R-:W-:Y:S01]  /*97b0*/  @P0 IMAD.HI.U32 R13, R12, R13, RZ ;  /* 0x0000000d0c0d0227 */ /* 0x001fe200078e00ff */
[----:B------:R-:W-:-:S03]  /*97c0*/  ULDC.64 UR4, c[0x0][0xbe0] ;  /* 0x0002f80000047ab9 */ /* 0x000fc60000000a00 */
[----:B------:R-:W-:Y:S01]  /*97d0*/  IMAD.U32 R9, RZ, RZ, UR6 ;  /* 0x00000006ff097e24 */ /* 0x000fe2000f8e00ff */
[----:B------:R-:W-:Y:S01]  /*97e0*/  ULDC.64 UR6, c[0x0][0xb48] ;  /* 0x0002d20000067ab9 */ /* 0x000fe20000000a00 */
[C---:B-----5:R-:W-:Y:S02]  /*97f0*/  IMAD R14, R18.reuse, UR10, RZ ;  /* 0x0000000a120e7c24 */ /* 0x060fe4000f8e02ff */
[----:B------:R-:W-:Y:S01]  /*9800*/  IMAD.MOV.U32 R11, RZ, RZ, R12 ;  /* 0x000000ffff0b7224 */ /* 0x000fe200078e000c */
[----:B-1----:R-:W-:Y:S01]  /*9810*/  @P0 SHF.R.U32.HI R11, RZ, R16, R13 ;  /* 0x00000010ff0b0219 */ /* 0x002fe2000001160d */
[----:B------:R-:W-:Y:S01]  /*9820*/  IMAD.IADD R5, R5, 0x1, R15 ;  /* 0x0000000105057824 */ /* 0x000fe200078e020f */
[----:B------:R-:W-:Y:S01]  /*9830*/  SHF.R.S32.HI R16, RZ, 0x1f, R23 ;  /* 0x0000001fff107819 */ /* 0x000fe20000011417 */
[----:B------:R-:W-:Y:S02]  /*9840*/  IMAD R15, R19, UR12, R14 ;  /* 0x0000000c130f7c24 */ /* 0x000fe4000f8e020e */
[----:B------:R-:W-:-:S04]  /*9850*/  IMAD.WIDE.U32 R8, R18, UR12, R8 ;  /* 0x0000000c12087c25 */ /* 0x000fc8000f8e0008 */
[----:B--2---:R-:W-:-:S04]  /*9860*/  @P0 IMAD.HI.U32 R25, R12, R25, RZ ;  /* 0x000000190c190227 */ /* 0x004fc800078e00ff */
[----:B------:R-:W-:Y:S02]  /*9870*/  IMAD.IADD R9, R9, 0x1, R15 ;  /* 0x0000000109097824 */ /* 0x000fe400078e020f */
[----:B------:R-:W-:Y:S02]  /*9880*/  IMAD R15, R16, UR6, RZ ;  /* 0x00000006100f7c24 */ /* 0x000fe4000f8e02ff */
[----:B------:R-:W-:-:S04]  /*9890*/  IMAD.WIDE.U32 R4, R23, UR4, R4 ;  /* 0x0000000417047c25 */ /* 0x000fc8000f8e0004 */
[----:B------:R-:W-:Y:S01]  /*98a0*/  IMAD.MOV.U32 R13, RZ, RZ, R12 ;  /* 0x000000ffff0d7224 */ /* 0x000fe200078e000c */
[----:B---3--:R-:W-:Y:S01]  /*98b0*/  @P0 SHF.R.U32.HI R13, RZ, R22, R25 ;  /* 0x00000016ff0d0219 */ /* 0x008fe20000011619 */
        /* <DEDUP_REMOVED lines=131> */
.L_x_11958:
[----:B------:R-:W-:Y:S05]  /*a0f0*/  BSYNC B0 ;  /* 0x0000000000007941 */ /* 0x000fea0003800000 */
.L_x_11957:
[----:B------:R-:W-:Y:S01]  /*a100*/  ISETP.GE.AND P0, PT, R18, R19, PT ;  /* 0x000000131200720c */ /* 0x000fe20003f06270 */
[----:B0-----:R0:W1:Y:S04]  /*a110*/  SHFL.IDX PT, R15, R22, 0x1, 0x1c1f ;  /* 0x003c1f00160f7f89 */ /* 0x00106800000e0000 */
[----:B------:R0:W0:Y:S08]  /*a120*/  SHFL.IDX PT, R14, R20, 0x1, 0x1c1f ;  /* 0x003c1f00140e7f89 */ /* 0x00003000000e0000 */
        /* <DEDUP_REMOVED lines=24> */
[--C-:B01----:R-:W-:Y:S01]  /*a2b0*/  @!P2 IMAD.WIDE R2, R7, 0x4, R14.reuse ;  /* 0x000000040702a825 */ /* 0x103fe200078e020e */
        /* <DEDUP_REMOVED lines=48> */
.L_x_11956:
        /* <DEDUP_REMOVED lines=22> */
[----:B-1----:R-:W-:-:S05]  /*a720*/  @P0 IMAD.HI.U32 R4, R0, R7, RZ ;  /* 0x0000000700040227 */ /* 0x002fca00078e00ff */
[----:B---3--:R-:W-:Y:S02]  /*a730*/  @P0 SHF.R.U32.HI R5, RZ, R9, R4 ;  /* 0x00000009ff050219 */ /* 0x008fe40000011604 */
[----:B--2---:R-:W-:-:S13]  /*a740*/  R2UR UR11, R2 ;  /* 0x00000000020b72ca */ /* 0x004fda00000e0000 */
        /* <DEDUP_REMOVED lines=37> */
.L_x_11915:
        /* <DEDUP_REMOVED lines=18> */
.L_x_11959:
[----:B------:R-:W-:Y:S01]  /*aac0*/  ULDC UR42, c[0x0][0xc50] ;  /* 0x00031400002a7ab9 */ /* 0x000fe20000000800 */
[----:B------:R-:W-:Y:S01]  /*aad0*/  UMOV UR39, UR6 ;  /* 0x0000000600277c82 */ /* 0x000fe20008000000 */
[----:B------:R-:W-:-:S11]  /*aae0*/  UISETP.NE.AND UP0, UPT, UR42, 0x1, UPT ;  /* 0x000000012a00788c */ /* 0x000fd6000bf05270 */
[----:B------:R-:W-:Y:S01]  /*aaf0*/  @UP0 ULDC UR4, c[0x0][0xc54] ;  /* 0x0003150000040ab9 */ /* 0x000fe20000000800 */
[----:B------:R-:W-:Y:S01]  /*ab00*/  @UP0 ULDC UR7, c[0x0][0xc58] ;  /* 0x0003160000070ab9 */ /* 0x000fe20000000800 */
[----:B------:R-:W-:-:S04]  /*ab10*/  UIMAD.WIDE.U32 UR4, UR6, UR4, URZ ;  /* 0x00000004060472a5 */ /* 0x000fc8000f8e003f */
[----:B------:R-:W-:-:S12]  /*ab20*/  @UP0 USHF.R.U32.HI UR39, URZ, UR7, UR5 ;  /* 0x000000073f270299 */ /* 0x000fd80008011605 */
.L_x_11960:
        /* <DEDUP_REMOVED lines=8> */
[----:B------:R-:W-:Y:S01]  /*abb0*/  ULDC UR6, c[0x0][0x448] ;  /* 0x0001120000067ab9 */ /* 0x000fe20000000800 */
[----:B------:R-:W-:Y:S01]  /*abc0*/  ULDC.64 UR4, c[0x0][0x418] ;  /* 0x0001060000047ab9 */ /* 0x000fe20000000a00 */
[----:B------:R-:W-:-:S05]  /*abd0*/  IMAD.MOV.U32 R22, RZ, RZ, RZ ;  /* 0x000000ffff167224 */ /* 0x000fca00078e00ff */
[----:B------:R-:W1:Y:S01]  /*abe0*/  S2UR UR46, SR_CTAID.X ;  /* 0x00000000002e79c3 */ /* 0x000e620000002500 */
[----:B------:R-:W-:Y:S02]  /*abf0*/  UISETP.NE.AND UP1, UPT, UR6, 0x1, UPT ;  /* 0x000000010600788c */ /* 0x000fe4000bf25270 */
[----:B------:R-:W-:Y:S01]  /*ac00*/  UISETP.NE.U32.AND UP0, UPT, UR4, URZ, UPT ;  /* 0x0000003f0400728c */ /* 0x000fe2000bf05070 */
[----:B------:R-:W-:Y:S02]  /*ac10*/  UMOV UR6, 0xc0 ;  /* 0x000000c000067882 */ /* 0x000fe40000000000 */
[----:B------:R-:W-:Y:S01]  /*ac20*/  ULDC UR4, c[0x0][0x424] ;  /* 0x0001090000047ab9 */ /* 0x000fe20000000800 */
[----:B------:R-:W-:Y:S01]  /*ac30*/  UISETP.NE.AND.EX UP0, UPT, UR5, URZ, UPT, UP0 ;  /* 0x0000003f0500728c */ /* 0x000fe2000bf05300 */
[----:B------:R-:W-:Y:S01]  /*ac40*/  ULDC UR7, c[0x0][0x2f0] ;  /* 0x0000bc0000077ab9 */ /* 0x000fe20000000800 */
[----:B------:R-:W-:Y:S02]  /*ac50*/  ULDC UR8, c[0x0][0x288] ;  /* 0x0000a20000087ab9 */ /* 0x000fe40000000800 */
[----:B------:R-:W-:Y:S01]  /*ac60*/  USEL UR40, UR4, 0x1, UP0 ;  /* 0x0000000104287887 */ /* 0x000fe20008000000 */
[----:B------:R-:W-:Y:S01]  /*ac70*/  @UP1 ULDC UR5, c[0x0][0x44c] ;  /* 0x0001130000051ab9 */ /* 0x000fe20000000800 */
[----:B0-----:R-:W-:-:S04]  /*ac80*/  ISETP.NE.U32.AND P0, PT, R2, RZ, PT ;  /* 0x000000ff0200720c */ /* 0x001fc80003f05070 */
[----:B------:R-:W-:Y:S01]  /*ac90*/  ISETP.NE.AND.EX P0, PT, R3, RZ, PT, P0 ;  /* 0x000000ff0300720c */ /* 0x000fe20003f05300 */
[----:B-1----:R-:W-:Y:S02]  /*aca0*/  UIMAD UR6, UR46, UR6, 0xbf ;  /* 0x000000bf2e0674a4 */ /* 0x002fe4000f8e0206 */
        /* <DEDUP_REMOVED lines=57> */
.L_x_11962:
[----:B------:R-:W-:Y:S02]  /*b040*/  UIMAD UR48, UR42, UR38, URZ ;  /* 0x000000262a3072a4 */ /* 0x000fe4000f8e023f */
[----:B------:R-:W-:Y:S02]  /*b050*/  IMAD.U32 R2, RZ, RZ, UR38 ;  /* 0x00000026ff027e24 */ /* 0x000fe4000f8e00ff */
        /* <DEDUP_REMOVED lines=29> */
.L_x_11963:
        /* <DEDUP_REMOVED lines=20> */
.L_x_11965:
        /* <DEDUP_REMOVED lines=15> */
.L_x_11964:
        /* <DEDUP_REMOVED lines=57> */
.L_x_12008:
        /* <DEDUP_REMOVED lines=14> */
.L_x_11967:
        /* <DEDUP_REMOVED lines=26> */
.L_x_12009:
        /* <DEDUP_REMOVED lines=76> */
.L_x_12019:
        /* <DEDUP_REMOVED lines=20> */
.L_x_11970:
        /* <DEDUP_REMOVED lines=30> */
.L_x_11971:
[----:B------:R-:W0:Y:S01]  /*c250*/  S2R R13, SR_TID.X ;  /* 0x00000000000d7919 */ /* 0x000e220000002100 */
[----:B------:R-:W-:Y:S01]  /*c260*/  UISETP.NE.AND UP0, UPT, UR47, URZ, UPT ;  /* 0x0000003f2f00728c */ /* 0x000fe2000bf05270 */
[----:B------:R-:W-:Y:S01]  /*c270*/  IMAD.U32 R4, RZ, RZ, UR36 ;  /* 0x00000024ff047e24 */ /* 0x000fe2000f8e00ff */
[----:B------:R-:W-:Y:S01]  /*c280*/  ULDC.64 UR4, c[0x0][0x2e0] ;  /* 0x0000b80000047ab9 */ /* 0x000fe20000000a00 */
[----:B------:R-:W-:Y:S01]  /*c290*/  IMAD.U32 R7, RZ, RZ, UR46 ;  /* 0x0000002eff077e24 */ /* 0x000fe2000f8e00ff */
[----:B------:R-:W1:Y:S01]  /*c2a0*/  LDC R20, c[0x0][0x448] ;  /* 0x00011200ff147b82 */ /* 0x000e620000000800 */
[----:B------:R-:W-:Y:S01]  /*c2b0*/  IMAD.U32 R3, RZ, RZ, UR45 ;  /* 0x0000002dff037e24 */ /* 0x000fe2000f8e00ff */
[----:B------:R-:W-:Y:S01]  /*c2c0*/  PLOP3.LUT P1, PT, PT, PT, UP0, 0x80, 0x0 ;  /* 0x000000000000781c */ /* 0x000fe20003f2f008 */
[----:B------:R-:W-:Y:S01]  /*c2d0*/  IMAD.MOV.U32 R2, RZ, RZ, R4 ;  /* 0x000000ffff027224 */ /* 0x000fe200078e0004 */
[----:B------:R-:W-:Y:S01]  /*c2e0*/  PLOP3.LUT P0, PT, PT, PT, UP0, 0x80, 0x0 ;  /* 0x000000000000781c */ /* 0x000fe20003f0f008 */
[----:B------:R-:W-:-:S02]  /*c2f0*/  IMAD R25, R25, UR4, RZ ;  /* 0x0000000419197c24 */ /* 0x000fc4000f8e02ff */
[----:B------:R-:W-:Y:S01]  /*c300*/  IMAD.WIDE.U32 R2, R24, UR4, R2 ;  /* 0x0000000418027c25 */ /* 0x000fe2000f8e0002 */
[----:B------:R-:W-:-:S03]  /*c310*/  @UP0 ULDC UR4, c[0x0][0x44c] ;  /* 0x0001130000040ab9 */ /* 0x000fc60000000800 */
[----:B------:R-:W-:Y:S02]  /*c320*/  IMAD.U32 R5, RZ, RZ, UR37 ;  /* 0x00000025ff057e24 */ /* 0x000fe4000f8e00ff */
[----:B------:R-:W-:-:S04]  /*c330*/  IMAD R25, R24, UR5, R25 ;  /* 0x0000000518197c24 */ /* 0x000fc8000f8e0219 */
[----:B------:R-:W-:Y:S01]  /*c340*/  IMAD.IADD R3, R3, 0x1, R25 ;  /* 0x0000000103037824 */ /* 0x000fe200078e0219 */
[C---:B0-----:R-:W-:Y:S01]  /*c350*/  LOP3.LUT R21, R13.reuse, 0x7f, RZ, 0xc0, !PT ;  /* 0x0000007f0d157812 */ /* 0x041fe200078ec0ff */
[----:B------:R-:W-:-:S03]  /*c360*/  IMAD.SHL.U32 R13, R13, 0x8, RZ ;  /* 0x000000080d0d7824 */ /* 0x000fc600078e00ff */
[----:B------:R-:W-:Y:S02]  /*c370*/  SHF.R.U32.HI R21, RZ, 0x2, R21 ;  /* 0x00000002ff157819 */ /* 0x000fe40000011615 */
[----:B------:R-:W-:-:S03]  /*c380*/  LOP3.LUT R13, R13, 0x18, RZ, 0xc0, !PT ;  /* 0x000000180d0d7812 */ /* 0x000fc600078ec0ff */
[----:B------:R-:W-:Y:S01]  /*c390*/  IMAD.IADD R0, R23, 0x1, R21 ;  /* 0x0000000117007824 */ /* 0x000fe200078e0215 */
[C---:B------:R-:W-:Y:S02]  /*c3a0*/  LOP3.LUT R14, R13.reuse, 0x20, RZ, 0xfc, !PT ;  /* 0x000000200d0e7812 */ /* 0x040fe400078efcff */
[----:B------:R-:W-:Y:S01]  /*c3b0*/  LOP3.LUT R13, R13, 0x40, RZ, 0xfc, !PT ;  /* 0x000000400d0d7812 */ /* 0x000fe200078efcff */
[----:B------:R-:W-:-:S04]  /*c3c0*/  IMAD R7, R7, 0xc0, R0 ;  /* 0x000000c007077824 */ /* 0x000fc800078e0200 */
[C---:B------:R-:W-:Y:S01]  /*c3d0*/  @P1 IMAD.HI.U32 R0, R7.reuse, UR4, RZ ;  /* 0x0000000407001c27 */ /* 0x040fe2000f8e00ff */
[----:B------:R-:W-:Y:S01]  /*c3e0*/  PLOP3.LUT P1, PT, PT, PT, UP0, 0x80, 0x0 ;  /* 0x000000000000781c */ /* 0x000fe20003f2f008 */
[----:B------:R-:W-:Y:S02]  /*c3f0*/  @UP0 ULDC UR4, c[0x0][0x450] ;  /* 0x0001140000040ab9 */ /* 0x000fe40000000800 */
[----:B------:R-:W-:Y:S01]  /*c400*/  IMAD.MOV.U32 R5, RZ, RZ, R7 ;  /* 0x000000ffff057224 */ /* 0x000fe200078e0007 */
[----:B------:R-:W-:Y:S01]  /*c410*/  @P0 SHF.R.U32.HI R5, RZ, UR4, R0 ;  /* 0x00000004ff050c19 */ /* 0x000fe20008011600 */
[----:B------:R-:W-:Y:S01]  /*c420*/  VIADD R0, R7, 0x80 ;  /* 0x0000008007007836 */ /* 0x000fe20000000000 */
[----:B------:R-:W-:Y:S01]  /*c430*/  PLOP3.LUT P0, PT, PT, PT, UP0, 0x80, 0x0 ;  /* 0x000000000000781c */ /* 0x000fe20003f0f008 */
[----:B------:R-:W-:Y:S02]  /*c440*/  @UP0 ULDC UR4, c[0x0][0x44c] ;  /* 0x0001130000040ab9 */ /* 0x000fe40000000800 */
[----:B------:R-:W-:-:S02]  /*c450*/  IMAD.MOV.U32 R10, RZ, RZ, R0 ;  /* 0x000000ffff0a7224 */ /* 0x000fc400078e0000 */
        /* <DEDUP_REMOVED lines=31> */
[----:B------:R-:W-:Y:S01]  /*c650*/  IMAD.IADD R9, R5, 0x1, R8 ;  /* 0x0000000105097824 */ /* 0x000fe200078e0208 */
[----:B------:R-:W-:-:S04]  /*c660*/  IADD3 R3, R3, R6, RZ ;  /* 0x0000000603037210 */ /* 0x000fc80007ffe0ff */
        /* <DEDUP_REMOVED lines=10> */
[----:B------:R-:W-:Y:S01]  /*c710*/  IMAD.U32 R0, RZ, RZ, UR46 ;  /* 0x0000002eff007e24 */ /* 0x000fe2000f8e00ff */
        /* <DEDUP_REMOVED lines=9> */
[----:B------:R-:W-:Y:S02]  /*c7b0*/  IMAD R0, R0, 0xc0, R3 ;  /* 0x000000c000007824 */ /* 0x000fe400078e0203 */
        /* <DEDUP_REMOVED lines=48> */
.L_x_12032:
        /* <DEDUP_REMOVED lines=14> */
.L_x_11974:
[----:B------:R-:W-:Y:S05]  /*cba0*/  BSYNC B0 ;  /* 0x0000000000007941 */ /* 0x000fea0003800000 */
.L_x_11973:
        /* <DEDUP_REMOVED lines=11> */
.L_x_12033:
[----:B------:R-:W-:Y:S01]  /*cc60*/  IMAD.MOV.U32 R21, RZ, RZ, RZ ;  /* 0x000000ffff157224 */ /* 0x000fe200078e00ff */
[----:B------:R-:W-:Y:S06]  /*cc70*/  @!P0 BRA `(.L_x_11976) ;  /* 0x0000000c00c88947 */ /* 0x000fec0003800000 */
[----:B0-----:R-:W0:Y:S01]  /*cc80*/  S2R R2, SR_TID.X ;  /* 0x0000000000027919 */ /* 0x001e220000002100 */
[----:B------:R-:W-:Y:S01]  /*cc90*/  UIADD3 UR4, UR42, 0x1, URZ ;  /* 0x000000012a047890 */ /* 0x000fe2000fffe03f */
[----:B------:R-:W-:Y:S01]  /*cca0*/  LOP3.LUT R0, RZ, UR41, RZ, 0x33, !PT ;  /* 0x00000029ff007c12 */ /* 0x000fe2000f8e33ff */
[----:B------:R-:W-:Y:S01]  /*ccb0*/  ULOP3.LUT UR5, URZ, UR43, URZ, 0x33, !UPT ;  /* 0x0000002b3f057292 */ /* 0x000fe2000f8e333f */
[----:B------:R-:W1:Y:S01]  /*ccc0*/  S2R R4, SR_TID.X ;  /* 0x0000000000047919 */ /* 0x000e620000002100 */
[----:B------:R-:W-:Y:S01]  /*ccd0*/  UIMAD UR4, UR4, UR38, URZ ;  /* 0x00000026040472a4 */ /* 0x000fe2000f8e023f */
[----:B------:R-:W-:Y:S01]  /*cce0*/  BSSY B0, `(.L_x_11976) ;  /* 0x00000eb000007945 */ /* 0x000fe20003800000 */
[----:B------:R-:W-:-:S04]  /*ccf0*/  IMAD.MOV.U32 R20, RZ, RZ, RZ ;  /* 0x000000ffff147224 */ /* 0x000fc800078e00ff */
[----:B------:R-:W-:Y:S01]  /*cd00*/  LOP3.LUT R3, RZ, UR4, RZ, 0x33, !PT ;  /* 0x00000004ff037c12 */ /* 0x000fe2000f8e33ff */
[----:B------:R-:W-:-:S03]  /*cd10*/  ULDC UR4, c[0x0][0x2f4] ;  /* 0x0000bd0000047ab9 */ /* 0x000fc60000000800 */
[----:B------:R-:W-:-:S04]  /*cd20*/  VIMNMX3 R0, R0, UR5, R3, !PT ;  /* 0x0000000500007c0f */ /* 0x000fc8000f800103 */
        /* <DEDUP_REMOVED lines=19> */
.L_x_11989:
        /* <DEDUP_REMOVED lines=29> */
.L_x_11977:
[----:B------:R-:W-:Y:S01]  /*d030*/  LEA R7, R21, UR44, 0x3 ;  /* 0x0000002c15077c11 */ /* 0x000fe2000f8e18ff */
[----:B------:R-:W-:Y:S01]  /*d040*/  BSSY B1, `(.L_x_11978) ;  /* 0x0000004000017945 */ /* 0x000fe20003800000 */
[----:B------:R-:W-:-:S04]  /*d050*/  SHF.L.U32 R2, R24, 0x1f, RZ ;  /* 0x0000001f18027819 */ /* 0x000fc800000006ff */
[----:B------:R-:W0:Y:S02]  /*d060*/  SYNCS.PHASECHK.TRANS64.TRYWAIT P0, [R7+URZ+0x2d840], R2 ;  /* 0x02d84002070075a7 */ /* 0x000e24000800017f */
[----:B0-----:R-:W-:Y:S05]  /*d070*/  @!P0 BRA `(.L_x_11979) ;  /* 0x00000024006c8947 */ /* 0x001fea0003800000 */
.L_x_12034:
[----:B------:R-:W-:Y:S05]  /*d080*/  BSYNC B1 ;  /* 0x0000000000017941 */ /* 0x000fea0003800000 */
.L_x_11978:
        /* <DEDUP_REMOVED lines=58> */
.L_x_12044:
        /* <DEDUP_REMOVED lines=11> */
.L_x_11981:
        /* <DEDUP_REMOVED lines=10> */
.L_x_11982:
[----:B------:R2:W-:Y:S01]  /*d580*/  SYNCS.ARRIVE.TRANS64.A1T0 RZ, [R7+URZ+0x2d830], RZ ;  /* 0x02d830ff07ff79a7 */ /* 0x0005e2000810003f */
[----:B------:R-:W-:Y:S05]  /*d590*/  @!P5 BRA `(.L_x_11983) ;  /* 0x000000000004d947 */ /* 0x000fea0003800000 */
[----:B------:R-:W-:Y:S01]  /*d5a0*/  BPT.TRAP 0x1 ;  /* 0x000000040000795c */ /* 0x000fe20000300000 */
.L_x_11983:
[----:B-1----:R-:W-:Y:S01]  /*d5b0*/  SHF.L.U32 R2, R22, 0x1f, RZ ;  /* 0x0000001f16027819 */ /* 0x002fe200000006ff */
[----:B------:R-:W-:Y:S01]  /*d5c0*/  BSSY B1, `(.L_x_11984) ;  /* 0x0000004000017945 */ /* 0x000fe20003800000 */
[----:B--2---:R-:W-:-:S04]  /*d5d0*/  LEA R7, R20, UR44, 0x3 ;  /* 0x0000002c14077c11 */ /* 0x004fc8000f8e18ff */
[----:B------:R-:W1:Y:S02]  /*d5e0*/  SYNCS.PHASECHK.TRANS64.TRYWAIT P0, [R7+URZ+0x2d860], R2 ;  /* 0x02d86002070075a7 */ /* 0x000e64000800017f */
[----:B-1----:R-:W-:Y:S05]  /*d5f0*/  @!P0 BRA `(.L_x_11985) ;  /* 0x0000002400748947 */ /* 0x002fea0003800000 */
.L_x_12045:
[----:B------:R-:W-:Y:S05]  /*d600*/  BSYNC B1 ;  /* 0x0000000000017941 */ /* 0x000fea0003800000 */
.L_x_11984:
        /* <DEDUP_REMOVED lines=36> */
.L_x_12055:
        /* <DEDUP_REMOVED lines=23> */
.L_x_11987:
        /* <DEDUP_REMOVED lines=10> */
.L_x_11988:
        /* <DEDUP_REMOVED lines=20> */
.L_x_11976:
[----:B------:R-:W-:-:S13]  /*dba0*/  LOP3.LUT P0, RZ, R16, 0x8, RZ, 0xc0, !PT ;  /* 0x0000000810ff7812 */ /* 0x000fda000780c0ff */
[----:B------:R-:W-:Y:S05]  /*dbb0*/  @!P0 BRA `(.L_x_11990) ;  /* 0x0000000000048947 */ /* 0x000fea0003800000 */
[----:B------:R-:W-:Y:S01]  /*dbc0*/  BPT.TRAP 0x1 ;  /* 0x000000040000795c */ /* 0x000fe20000300000 */
.L_x_11990:
        /* <DEDUP_REMOVED lines=12> */
.L_x_12056:
[----:B------:R-:W-:Y:S05]  /*dc90*/  BSYNC B0 ;  /* 0x0000000000007941 */ /* 0x000fea0003800000 */
.L_x_11991:
        /* <DEDUP_REMOVED lines=48> */
.L_x_12066:
        /* <DEDUP_REMOVED lines=14> */
.L_x_11994:
        /* <DEDUP_REMOVED lines=10> */
.L_x_11995:
[----:B0-----:R-:W-:Y:S01]  /*e120*/  VIADD R2, R21, 0x1 ;  /* 0x0000000115027836 */ /* 0x001fe20000000000 */
[----:B------:R0:W-:Y:S04]  /*e130*/  SYNCS.ARRIVE.TRANS64.A1T0 RZ, [R0+URZ+0x2d850], RZ ;  /* 0x02d850ff00ff79a7 */ /* 0x0001e8000810003f */
[----:B------:R-:W-:-:S04]  /*e140*/  ISETP.NE.AND P0, PT, R2, 0x2, PT ;  /* 0x000000020200780c */ /* 0x000fc80003f05270 */
[----:B------:R-:W-:Y:S02]  /*e150*/  SEL R3, RZ, 0x1, P0 ;  /* 0x00000001ff037807 */ /* 0x000fe40000000000 */
[----:B------:R-:W-:Y:S02]  /*e160*/  SEL R2, R2, RZ, P0 ;  /* 0x000000ff02027207 */ /* 0x000fe40000000000 */
[----:B0-----:R-:W-:-:S07]  /*e170*/  LOP3.LUT R0, R24, R3, RZ, 0x3c, !PT ;  /* 0x0000000318007212 */ /* 0x001fce00078e3cff */
.L_x_11961:
[----:B------:R-:W0:Y:S01]  /*e180*/  S2R R4, SR_CgaCtaId ;  /* 0x0000000000047919 */ /* 0x000e220000008800 */
[----:B------:R-:W-:Y:S02]  /*e190*/  MOV R3, 0x400 ;  /* 0x0000040000037802 */ /* 0x000fe40000000f00 */
[----:B------:R-:W-:Y:S02]  /*e1a0*/  SHF.L.U32 R6, R6, 0x1f, RZ ;  /* 0x0000001f06067819 */ /* 0x000fe400000006ff */
[----:B0-----:R-:W-:-:S04]  /*e1b0*/  LEA R7, R4, R3, 0x18 ;  /* 0x0000000304077211 */ /* 0x001fc800078ec0ff */
[----:B------:R-:W0:Y:S02]  /*e1c0*/  SYNCS.PHASECHK.TRANS64.TRYWAIT P0, [R7+URZ+0x2d820], R6 ;  /* 0x02d82006070075a7 */ /* 0x000e24000800017f */
[----:B0-----:R-:W-:Y:S05]  /*e1d0*/  @!P0 BRA `(.L_x_11996) ;  /* 0x0000002400748947 */ /* 0x001fea0003800000 */
.L_x_12067:
[----:B------:R-:W-:-:S03]  /*e1e0*/  UMOV UR4, 0xffffffff ;  /* 0xffffffff00047882 */ /* 0x000fc60000000000 */
[----:B------:R-:W-:Y:S05]  /*e1f0*/  BRA.DIV UR4, `(.L_x_11997) ;  /* 0x0000002604807947 */ /* 0x000fea000b800000 */
[----:B------:R-:W1:Y:S02]  /*e200*/  S2R R3, SR_TID.X ;  /* 0x0000000000037919 */ /* 0x000e640000002100 */
[----:B-1----:R-:W-:-:S04]  /*e210*/  SHF.R.U32.HI R3, RZ, 0x5, R3 ;  /* 0x00000005ff037819 */ /* 0x002fc80000011603 */
[----:B------:R-:W-:-:S05]  /*e220*/  LOP3.LUT R3, R3, 0x3, RZ, 0xc0, !PT ;  /* 0x0000000303037812 */ /* 0x000fca00078ec0ff */
[----:B------:R1:W2:Y:S02]  /*e230*/  SHFL.IDX PT, R14, R3, RZ, 0x1f ;  /* 0x00001fff030e7589 */ /* 0x0002a400000e0000 */
.L_x_12070:
[----:B--2---:R-:W-:-:S13]  /*e240*/  ISETP.NE.AND P0, PT, R14, RZ, PT ;  /* 0x000000ff0e00720c */ /* 0x004fda0003f05270 */
[----:B------:R-:W-:Y:S05]  /*e250*/  @P0 BRA `(.L_x_11917) ;  /* 0x0000000000900947 */ /* 0x000fea0003800000 */
[----:B------:R-:W-:-:S03]  /*e260*/  UMOV UR4, 0xffffffff ;  /* 0xffffffff00047882 */ /* 0x000fc60000000000 */
[----:B------:R-:W-:Y:S05]  /*e270*/  BRA.DIV UR4, `(.L_x_11998) ;  /* 0x0000002604947947 */ /* 0x000fea000b800000 */
[----:B------:R-:W-:-:S13]  /*e280*/  ELECT P6, URZ, PT ;  /* 0x00000000003f782f */ /* 0x000fda00038c0000 */
.L_x_12073:
        /* <DEDUP_REMOVED lines=8> */
.L_x_11999:
[----:B------:R-:W-:Y:S01]  /*e310*/  IMAD R5, R2, 0x8, R7 ;  /* 0x0000000802057824 */ /* 0x000fe200078e0207 */
[----:B------:R-:W-:Y:S01]  /*e320*/  SHF.L.U32 R4, R0, 0x1f, RZ ;  /* 0x0000001f00047819 */ /* 0x000fe200000006ff */
[----:B------:R-:W-:-:S03]  /*e330*/  VIADD R2, R2, 0x1 ;  /* 0x0000000102027836 */ /* 0x000fc60000000000 */
[----:B------:R-:W1:Y:S02]  /*e340*/  SYNCS.PHASECHK.TRANS64.TRYWAIT P1, [R5+URZ+0x2d840], R4 ;  /* 0x02d84004050075a7 */ /* 0x000e64000802017f */
[----:B------:R-:W-:-:S04]  /*e350*/  ISETP.NE.AND P2, PT, R2, 0x2, PT ;  /* 0x000000020200780c */ /* 0x000fc80003f45270 */
[----:B------:R-:W-:Y:S01]  /*e360*/  SEL R3, RZ, 0x1, P2 ;  /* 0x00000001ff037807 */ /* 0x000fe20001000000 */
[----:B-1----:R-:W-:Y:S08]  /*e370*/  @!P1 BRA `(.L_x_12000) ;  /* 0x0000002400749947 */ /* 0x002ff00003800000 */
.L_x_12074:
[----:B------:R-:W-:Y:S02]  /*e380*/  SEL R2, R2, RZ, P2 ;  /* 0x000000ff02027207 */ /* 0x000fe40001000000 */
[----:B------:R-:W-:Y:S01]  /*e390*/  LOP3.LUT R0, R0, R3, RZ, 0x3c, !PT ;  /* 0x0000000300007212 */ /* 0x000fe200078e3cff */
[----:B------:R-:W-:Y:S06]  /*e3a0*/  @!P0 BRA `(.L_x_12001) ;  /* 0x0000000000048947 */ /* 0x000fec0003800000 */
[----:B------:R-:W-:Y:S01]  /*e3b0*/  BPT.TRAP 0x1 ;  /* 0x000000040000795c */ /* 0x000fe20000300000 */
.L_x_12001:
[----:B------:R-:W-:Y:S01]  /*e3c0*/  IMAD R3, R2, 0x8, R7 ;  /* 0x0000000802037824 */ /* 0x000fe200078e0207 */
[----:B------:R-:W-:-:S04]  /*e3d0*/  SHF.L.U32 R0, R0, 0x1f, RZ ;  /* 0x0000001f00007819 */ /* 0x000fc800000006ff */
[----:B------:R-:W2:Y:S02]  /*e3e0*/  SYNCS.PHASECHK.TRANS64.TRYWAIT P1, [R3+URZ+0x2d840], R0 ;  /* 0x02d84000030075a7 */ /* 0x000ea4000802017f */
[----:B--2---:R-:W-:Y:S05]  /*e3f0*/  @!P1 BRA `(.L_x_12002) ;  /* 0x0000002400689947 */ /* 0x004fea0003800000 */
.L_x_12075:
[----:B------:R-:W-:Y:S05]  /*e400*/  @!P0 BRA `(.L_x_12003) ;  /* 0x0000000000048947 */ /* 0x000fea0003800000 */
[----:B------:R-:W-:Y:S01]  /*e410*/  BPT.TRAP 0x1 ;  /* 0x000000040000795c */ /* 0x000fe20000300000 */
.L_x_12003:
[----:B------:R-:W3:Y:S02]  /*e420*/  SYNCS.PHASECHK.TRANS64.TRYWAIT P1, [R5+URZ+0x2d860], R4 ;  /* 0x02d86004050075a7 */ /* 0x000ee4000802017f */
[----:B---3--:R-:W-:Y:S05]  /*e430*/  @!P1 BRA `(.L_x_12004) ;  /* 0x00000024006c9947 */ /* 0x008fea0003800000 */
.L_x_12076:
[----:B------:R-:W-:Y:S05]  /*e440*/  @!P0 BRA `(.L_x_12005) ;  /* 0x0000000000048947 */ /* 0x000fea0003800000 */
[----:B------:R-:W-:Y:S01]  /*e450*/  BPT.TRAP 0x1 ;  /* 0x000000040000795c */ /* 0x000fe20000300000 */
.L_x_12005:
[----:B----4-:R4:W0:Y:S02]  /*e460*/  SYNCS.PHASECHK.TRANS64.TRYWAIT P0, [R3+URZ+0x2d860], R0 ;  /* 0x02d86000030075a7 */ /* 0x010824000800017f */
[----:B0-----:R-:W-:Y:S05]  /*e470*/  @!P0 NANOSLEEP.SYNCS 0x989680 ;  /* 0x009896800000895d */ /* 0x001fea0003900000 */
[----:B------:R-:W0:Y:S02]  /*e480*/  @!P0 SYNCS.PHASECHK.TRANS64 P0, [R3+URZ+0x2d860], R0 ;  /* 0x02d86000030085a7 */ /* 0x000e24000800007f */
[----:B0-----:R-:W-:Y:S05]  /*e490*/  @!P0 BRA `(.L_x_12005) ;  /* 0xfffffffc00f08947 */ /* 0x001fea000383ffff */
.L_x_11917:
[----:B------:R-:W-:Y:S05]  /*e4a0*/  BSYNC B6 ;  /* 0x0000000000067941 */ /* 0x000fea0003800000 */
.L_x_11914:
[----:B------:R-:W-:Y:S05]  /*e4b0*/  EXIT ;  /* 0x000000000000794d */ /* 0x000fea0003800000 */
.L_x_11921:
[----:B------:R-:W-:-:S13]  /*e4c0*/  R2UR UR4, R2 ;  /* 0x00000000020472ca */ /* 0x000fda00000e0000 */
[----:B0-----:R-:W-:-:S04]  /*e4d0*/  IMAD.U32 R3, RZ, RZ, UR4 ;  /* 0x00000004ff037e24 */ /* 0x001fc8000f8e00ff */
[----:B------:R0:W1:Y:S03]  /*e4e0*/  SYNCS.PHASECHK.TRANS64.TRYWAIT P0, [R3+URZ+0x2d800], R0 ;  /* 0x02d80000030075a7 */ /* 0x000066000800017f */
[----:B-1----:R-:W-:Y:S05]  /*e4f0*/  @!P0 NANOSLEEP.SYNCS 0x989680 ;  /* 0x009896800000895d */ /* 0x002fea0003900000 */
[----:B------:R-:W1:Y:S02]  /*e500*/  @!P0 SYNCS.PHASECHK.TRANS64 P0, [R3+URZ+0x2d800], R0 ;  /* 0x02d80000030085a7 */ /* 0x000e64000800007f */
[----:B-1----:R-:W-:Y:S05]  /*e510*/  @!P0 BRA `(.L_x_11921) ;  /* 0xfffffffc00e88947 */ /* 0x002fea000383ffff */
[----:B------:R-:W-:Y:S05]  /*e520*/  BRA `(.L_x_12006) ;  /* 0xffffff2c00a87947 */ /* 0x000fea000383ffff */
.L_x_11925:
[----:B------:R-:W-:-:S13]  /*e530*/  R2UR UR4, R2 ;  /* 0x00000000020472ca */ /* 0x000fda00000e0000 */
[----:B-1----:R-:W-:-:S04]  /*e540*/  IMAD.U32 R3, RZ, RZ, UR4 ;  /* 0x00000004ff037e24 */ /* 0x002fc8000f8e00ff */
[----:B------:R1:W2:Y:S03]  /*e550*/  SYNCS.PHASECHK.TRANS64.TRYWAIT P1, [R3+URZ+0x2d830], R0 ;  /* 0x02d83000030075a7 */ /* 0x0002a6000802017f */
[----:B--2---:R-:W-:Y:S05]  /*e560*/  @!P1 NANOSLEEP.SYNCS 0x989680 ;  /* 0x009896800000995d */ /* 0x004fea0003900000 */
[----:B------:R-:W2:Y:S02]  /*e570*/  @!P1 SYNCS.PHASECHK.TRANS64 P1, [R3+URZ+0x2d830], R0 ;  /* 0x02d83000030095a7 */ /* 0x000ea4000802007f */
[----:B--2---:R-:W-:Y:S05]  /*e580*/  @!P1 BRA `(.L_x_11925) ;  /* 0xfffffffc00e89947 */ /* 0x004fea000383ffff */
[----:B------:R-:W-:Y:S05]  /*e590*/  BRA `(.L_x_11924) ;  /* 0xffffff2c00d07947 */ /* 0x000fea000383ffff */
.L_x_11931:
[----:B--2---:R-:W-:-:S04]  /*e5a0*/  IMAD.U32 R17, RZ, RZ, UR4 ;  /* 0x00000004ff117e24 */ /* 0x004fc8000f8e00ff */
[----:B------:R2:W3:Y:S03]  /*e5b0*/  SYNCS.PHASECHK.TRANS64.TRYWAIT P1, [R17+URZ+0x2d830], R0 ;  /* 0x02d83000110075a7 */ /* 0x0004e6000802017f */
[----:B---3--:R-:W-:Y:S05]  /*e5c0*/  @!P1 NANOSLEEP.SYNCS 0x989680 ;  /* 0x009896800000995d */ /* 0x008fea0003900000 */
[----:B------:R-:W3:Y:S02]  /*e5d0*/  @!P1 SYNCS.PHASECHK.TRANS64 P1, [R17+URZ+0x2d830], R0 ;  /* 0x02d83000110095a7 */ /* 0x000ee4000802007f */
[----:B---3--:R-:W-:Y:S05]  /*e5e0*/  @!P1 BRA `(.L_x_11931) ;  /* 0xfffffffc00ec9947 */ /* 0x008fea000383ffff */
[----:B------:R-:W-:Y:S05]  /*e5f0*/  BRA `(.L_x_11928) ;  /* 0xffffff5400f47947 */ /* 0x000fea000383ffff */
.L_x_11935:
[----:B-1----:R-:W-:-:S04]  /*e600*/  IMAD.U32 R17, RZ, RZ, UR10 ;  /* 0x0000000aff117e24 */ /* 0x002fc8000f8e00ff */
[----:B------:R1:W2:Y:S03]  /*e610*/  SYNCS.PHASECHK.TRANS64.TRYWAIT P1, [R17+URZ+0x2d850], R0 ;  /* 0x02d85000110075a7 */ /* 0x0002a6000802017f */
[----:B--2---:R-:W-:Y:S05]  /*e620*/  @!P1 NANOSLEEP.SYNCS 0x989680 ;  /* 0x009896800000995d */ /* 0x004fea0003900000 */
[----:B------:R-:W2:Y:S02]  /*e630*/  @!P1 SYNCS.PHASECHK.TRANS64 P1, [R17+URZ+0x2d850], R0 ;  /* 0x02d85000110095a7 */ /* 0x000ea4000802007f */
[----:B--2---:R-:W-:Y:S05]  /*e640*/  @!P1 BRA `(.L_x_11935) ;  /* 0xfffffffc00ec9947 */ /* 0x004fea000383ffff */
[----:B------:R-:W-:Y:S05]  /*e650*/  BRA `(.L_x_11932) ;  /* 0xffffff5800b07947 */ /* 0x000fea000383ffff */
.L_x_11943:
[----:B--2---:R-:W-:-:S04]  /*e660*/  IMAD.U32 R19, RZ, RZ, UR10 ;  /* 0x0000000aff137e24 */ /* 0x004fc8000f8e00ff */
[----:B------:R2:W3:Y:S03]  /*e670*/  SYNCS.PHASECHK.TRANS64.TRYWAIT P1, [R19+URZ+0x2d830], R0 ;  /* 0x02d83000130075a7 */ /* 0x0004e6000802017f */
[----:B---3--:R-:W-:Y:S05]  /*e680*/  @!P1 NANOSLEEP.SYNCS 0x989680 ;  /* 0x009896800000995d */ /* 0x008fea0003900000 */
[----:B------:R-:W3:Y:S02]  /*e690*/  @!P1 SYNCS.PHASECHK.TRANS64 P1, [R19+URZ+0x2d830], R0 ;  /* 0x02d83000130095a7 */ /* 0x000ee4000802007f */
[----:B---3--:R-:W-:Y:S05]  /*e6a0*/  @!P1 BRA `(.L_x_11943) ;  /* 0xfffffffc00ec9947 */ /* 0x008fea000383ffff */
[----:B------:R-:W-:Y:S05]  /*e6b0*/  BRA `(.L_x_11940) ;  /* 0xffffff8400007947 */ /* 0x000fea000383ffff */
.L_x_11947:
[----:B-1----:R-:W-:-:S04]  /*e6c0*/  IMAD.U32 R19, RZ, RZ, UR10 ;  /* 0x0000000aff137e24 */ /* 0x002fc8000f8e00ff */
[----:B------:R1:W2:Y:S03]  /*e6d0*/  SYNCS.PHASECHK.TRANS64.TRYWAIT P1, [R19+URZ+0x2d850], R0 ;  /* 0x02d85000130075a7 */ /* 0x0002a6000802017f */
[----:B--2---:R-:W-:Y:S05]  /*e6e0*/  @!P1 NANOSLEEP.SYNCS 0x989680 ;  /* 0x009896800000995d */ /* 0x004fea0003900000 */
[----:B------:R-:W2:Y:S02]  /*e6f0*/  @!P1 SYNCS.PHASECHK.TRANS64 P1, [R19+URZ+0x2d850], R0 ;  /* 0x02d85000130095a7 */ /* 0x000ea4000802007f */
[----:B--2---:R-:W-:Y:S05]  /*e700*/  @!P1 BRA `(.L_x_11947) ;  /* 0xfffffffc00ec9947 */ /* 0x004fea000383ffff */
[----:B------:R-:W-:Y:S05]  /*e710*/  BRA `(.L_x_11944) ;  /* 0xffffff8400a87947 */ /* 0x000fea000383ffff */
.L_x_11954:
[----:B-1----:R-:W-:-:S04]  /*e720*/  IMAD.U32 R4, RZ, RZ, UR6 ;  /* 0x00000006ff047e24 */ /* 0x002fc8000f8e00ff */
[----:B------:R1:W2:Y:S03]  /*e730*/  SYNCS.PHASECHK.TRANS64.TRYWAIT P1, [R4+URZ+0x2d850], R3 ;  /* 0x02d85003040075a7 */ /* 0x0002a6000802017f */
[----:B--2---:R-:W-:Y:S05]  /*e740*/  @!P1 NANOSLEEP.SYNCS 0x989680 ;  /* 0x009896800000995d */ /* 0x004fea0003900000 */
[----:B------:R-:W2:Y:S02]  /*e750*/  @!P1 SYNCS.PHASECHK.TRANS64 P1, [R4+URZ+0x2d850], R3 ;  /* 0x02d85003040095a7 */ /* 0x000ea4000802007f */
[----:B--2---:R-:W-:Y:S05]  /*e760*/  @!P1 BRA `(.L_x_11954) ;  /* 0xfffffffc00ec9947 */ /* 0x004fea000383ffff */
[----:B------:R-:W-:Y:S05]  /*e770*/  BRA `(.L_x_11953) ;  /* 0xffffffa000b47947 */ /* 0x000fea000383ffff */
.L_x_11966:
[----:B------:R-:W-:Y:S02]  /*e780*/  IMAD.MOV.U32 R13, RZ, RZ, R18 ;  /* 0x000000ffff0d7224 */ /* 0x000fe400078e0012 */
[----:B------:R-:W-:Y:S02]  /*e790*/  IMAD.MOV.U32 R12, RZ, RZ, RZ ;  /* 0x000000ffff0c7224 */ /* 0x000fe400078e00ff */
[----:B------:R-:W-:Y:S02]  /*e7a0*/  IMAD.MOV.U32 R11, RZ, RZ, 0x1f ;  /* 0x0000001fff0b7424 */ /* 0x000fe400078e00ff */
[----:B------:R-:W-:-:S07]  /*e7b0*/  IMAD.MOV.U32 R15, RZ, RZ, -0x1 ;  /* 0xffffffffff0f7424 */ /* 0x000fce00078e00ff */
[----:B-----5:R-:W-:Y:S05]  /*e7c0*/  WARPSYNC.COLLECTIVE R15, `(.L_x_12007) ;  /* 0x000000000f087348 */ /* 0x020fea0003c00000 */
[----:B------:R0:W1:Y:S02]  /*e7d0*/  SHFL.IDX P6, R14, R13, R12, R11 ;  /* 0x0000000c0d0e7389 */ /* 0x00006400000c000b */
[----:B01---5:R-:W-:Y:S01]  /*e7e0*/  ENDCOLLECTIVE ;  /* 0x000000000000791b */ /* 0x023fe20003800000 */
.L_x_12007:
[----:B------:R-:W-:Y:S05]  /*e7f0*/  BRA `(.L_x_12008) ;  /* 0xffffffcc00fc7947 */ /* 0x000fea000383ffff */
.L_x_11968:
[----:B0-----:R-:W-:-:S04]  /*e800*/  IMAD.U32 R3, RZ, RZ, UR44 ;  /* 0x0000002cff037e24 */ /* 0x001fc8000f8e00ff */
[----:B------:R0:W1:Y:S03]  /*e810*/  SYNCS.PHASECHK.TRANS64.TRYWAIT P0, [R3+URZ+0x2d840], R10 ;  /* 0x02d8400a030075a7 */ /* 0x000066000800017f */
[----:B-1----:R-:W-:Y:S05]  /*e820*/  @!P0 NANOSLEEP.SYNCS 0x989680 ;  /* 0x009896800000895d */ /* 0x002fea0003900000 */
[----:B------:R-:W1:Y:S02]  /*e830*/  @!P0 SYNCS.PHASECHK.TRANS64 P0, [R3+URZ+0x2d840], R10 ;  /* 0x02d8400a030085a7 */ /* 0x000e64000800007f */
[----:B-1----:R-:W-:Y:S05]  /*e840*/  @!P0 BRA `(.L_x_11968) ;  /* 0xfffffffc00ec8947 */ /* 0x002fea000383ffff */
[----:B------:R-:W-:Y:S05]  /*e850*/  BRA `(.L_x_12009) ;  /* 0xffffffd000847947 */ /* 0x000fea000383ffff */
.L_x_11969:
        /* <DEDUP_REMOVED lines=8> */
.L_x_12011:
[----:B------:R-:W-:Y:S05]  /*e8e0*/  BSYNC B0 ;  /* 0x0000000000007941 */ /* 0x000fea0003800000 */
.L_x_12010:
        /* <DEDUP_REMOVED lines=9> */
.L_x_12012:
        /* <DEDUP_REMOVED lines=9> */
.L_x_12013:
        /* <DEDUP_REMOVED lines=14> */
.L_x_12014:
[----:B------:R-:W-:Y:S01]  /*eaf0*/  @P0 LEA R25, R28, UR44, 0x1 ;  /* 0x0000002c1c190c11 */ /* 0x000fe2000f8e08ff */
[----:B------:R-:W-:Y:S02]  /*eb00*/  IMAD.MOV.U32 R13, RZ, RZ, R9 ;  /* 0x000000ffff0d7224 */ /* 0x000fe400078e0009 */
[----:B------:R-:W-:Y:S02]  /*eb10*/  IMAD.MOV.U32 R12, RZ, RZ, 0x2 ;  /* 0x00000002ff0c7424 */ /* 0x000fe400078e00ff */
[----:B------:R-:W-:-:S07]  /*eb20*/  IMAD.MOV.U32 R5, RZ, RZ, R14 ;  /* 0x000000ffff057224 */ /* 0x000fce00078e000e */
[----:B------:R-:W-:Y:S05]  /*eb30*/  WARPSYNC.COLLECTIVE R15, `(.L_x_12015) ;  /* 0x000000000f087348 */ /* 0x000fea0003c00000 */
[----:B------:R0:W1:Y:S02]  /*eb40*/  SHFL.IDX P6, R14, R13, R12, R11 ;  /* 0x0000000c0d0e7389 */ /* 0x00006400000c000b */
[----:B01----:R-:W-:Y:S01]  /*eb50*/  ENDCOLLECTIVE ;  /* 0x000000000000791b */ /* 0x003fe20003800000 */
.L_x_12015:
        /* <DEDUP_REMOVED lines=14> */
.L_x_12016:
        /* <DEDUP_REMOVED lines=11> */
.L_x_12017:
        /* <DEDUP_REMOVED lines=16> */
.L_x_12018:
[----:B------:R-:W-:Y:S05]  /*edf0*/  BRA `(.L_x_12019) ;  /* 0xffffffd0004c7947 */ /* 0x000fea000383ffff */
.L_x_11972:
[----:B------:R-:W-:Y:S02]  /*ee00*/  IMAD.MOV.U32 R13, RZ, RZ, R9 ;  /* 0x000000ffff0d7224 */ /* 0x000fe400078e0009 */
[----:B------:R-:W-:Y:S02]  /*ee10*/  IMAD.MOV.U32 R12, RZ, RZ, RZ ;  /* 0x000000ffff0c7224 */ /* 0x000fe400078e00ff */
[----:B------:R-:W-:Y:S02]  /*ee20*/  IMAD.MOV.U32 R11, RZ, RZ, 0x1c1f ;  /* 0x00001c1fff0b7424 */ /* 0x000fe400078e00ff */
[----:B------:R-:W-:Y:S02]  /*ee30*/  IMAD.MOV.U32 R15, RZ, RZ, -0x1 ;  /* 0xffffffffff0f7424 */ /* 0x000fe400078e00ff */
[----:B------:R-:W-:Y:S02]  /*ee40*/  IMAD.U32 R0, RZ, RZ, UR46 ;  /* 0x0000002eff007e24 */ /* 0x000fe4000f8e00ff */
[----:B------:R-:W-:-:S07]  /*ee50*/  IMAD.MOV.U32 R24, RZ, RZ, 0x1 ;  /* 0x00000001ff187424 */ /* 0x000fce00078e00ff */
[----:B------:R-:W-:Y:S05]  /*ee60*/  WARPSYNC.COLLECTIVE R15, `(.L_x_12020) ;  /* 0x000000000f087348 */ /* 0x000fea0003c00000 */
[----:B------:R0:W1:Y:S02]  /*ee70*/  SHFL.IDX P6, R14, R13, R12, R11 ;  /* 0x0000000c0d0e7389 */ /* 0x00006400000c000b */
[----:B01----:R-:W-:Y:S01]  /*ee80*/  ENDCOLLECTIVE ;  /* 0x000000000000791b */ /* 0x003fe20003800000 */
.L_x_12020:
[----:B------:R-:W-:-:S04]  /*ee90*/  IMAD R0, R0, 0xc0, R21 ;  /* 0x000000c000007824 */ /* 0x000fc800078e0215 */
[----:B------:R-:W-:Y:S02]  /*eea0*/  VIADD R5, R0, 0x20 ;  /* 0x0000002000057836 */ /* 0x000fe40000000000 */
[----:B------:R-:W-:Y:S02]  /*eeb0*/  IMAD.MOV.U32 R13, RZ, RZ, R7 ;  /* 0x000000ffff0d7224 */ /* 0x000fe400078e0007 */
[----:B------:R-:W-:-:S07]  /*eec0*/  IMAD.MOV.U32 R2, RZ, RZ, R14 ;  /* 0x000000ffff027224 */ /* 0x000fce00078e000e */
[----:B------:R-:W-:Y:S05]  /*eed0*/  WARPSYNC.COLLECTIVE R15, `(.L_x_12021) ;  /* 0x000000000f087348 */ /* 0x000fea0003c00000 */
[----:B------:R0:W1:Y:S02]  /*eee0*/  SHFL.IDX P6, R14, R13, R12, R11 ;  /* 0x0000000c0d0e7389 */ /* 0x00006400000c000b */
[----:B01----:R-:W-:Y:S01]  /*eef0*/  ENDCOLLECTIVE ;  /* 0x000000000000791b */ /* 0x003fe20003800000 */
.L_x_12021:
[----:B------:R-:W-:Y:S01]  /*ef00*/  ULDC UR4, c[0x0][0x288] ;  /* 0x0000a20000047ab9 */ /* 0x000fe20000000800 */
[----:B------:R-:W-:Y:S02]  /*ef10*/  IMAD.MOV.U32 R3, RZ, RZ, R2 ;  /* 0x000000ffff037224 */ /* 0x000fe400078e0002 */
[----:B------:R-:W-:-:S05]  /*ef20*/  IMAD R6, R20, UR4, RZ ;  /* 0x0000000414067c24 */ /* 0x000fca000f8e02ff */
[----:B------:R-:W-:Y:S01]  /*ef30*/  ISETP.GE.AND P2, PT, R0, R6, PT ;  /* 0x000000060000720c */ /* 0x000fe20003f46270 */
[----:B------:R-:W-:Y:S01]  /*ef40*/  IMAD.MOV.U32 R13, RZ, RZ, R9 ;  /* 0x000000ffff0d7224 */ /* 0x000fe200078e0009 */
[----:B------:R-:W-:-:S11]  /*ef50*/  MOV R12, 0x1 ;  /* 0x00000001000c7802 */ /* 0x000fd60000000f00 */
[----:B------:R-:W-:Y:S01]  /*ef60*/  @!P2 LEA R21, R28, UR44, 0x1 ;  /* 0x0000002c1c15ac11 */ /* 0x000fe2000f8e08ff */
[----:B------:R-:W-:-:S07]  /*ef70*/  IMAD.MOV.U32 R2, RZ, RZ, R14 ;  /* 0x000000ffff027224 */ /* 0x000fce00078e000e */
[----:B------:R-:W-:Y:S05]  /*ef80*/  WARPSYNC.COLLECTIVE R15, `(.L_x_12022) ;  /* 0x000000000f087348 */ /* 0x000fea0003c00000 */
[----:B------:R0:W1:Y:S02]  /*ef90*/  SHFL.IDX P6, R14, R13, R12, R11 ;  /* 0x0000000c0d0e7389 */ /* 0x00006400000c000b */
[----:B01----:R-:W-:Y:S01]  /*efa0*/  ENDCOLLECTIVE ;  /* 0x000000000000791b */ /* 0x003fe20003800000 */
.L_x_12022:
        /* <DEDUP_REMOVED lines=13> */
.L_x_12023:
        /* <DEDUP_REMOVED lines=9> */
.L_x_12024:
        /* <DEDUP_REMOVED lines=13> */
.L_x_12025:
        /* <DEDUP_REMOVED lines=8> */
.L_x_12026:
        /* <DEDUP_REMOVED lines=12> */
.L_x_12027:
        /* <DEDUP_REMOVED lines=10> */
.L_x_12028:
        /* <DEDUP_REMOVED lines=13> */
.L_x_12029:
[----:B------:R-:W-:Y:S01]  /*f490*/  @!P2 LEA R7, R28, UR44, 0x1 ;  /* 0x0000002c1c07ac11 */ /* 0x000fe2000f8e08ff */
[----:B------:R-:W-:Y:S02]  /*f4a0*/  IMAD.MOV.U32 R13, RZ, RZ, R8 ;  /* 0x000000ffff0d7224 */ /* 0x000fe400078e0008 */
[----:B------:R-:W-:Y:S02]  /*f4b0*/  IMAD.MOV.U32 R12, RZ, RZ, 0x1 ;  /* 0x00000001ff0c7424 */ /* 0x000fe400078e00ff */
[----:B------:R-:W-:-:S07]  /*f4c0*/  IMAD.MOV.U32 R2, RZ, RZ, R14 ;  /* 0x000000ffff027224 */ /* 0x000fce00078e000e */
[----:B------:R-:W-:Y:S05]  /*f4d0*/  WARPSYNC.COLLECTIVE R15, `(.L_x_12030) ;  /* 0x000000000f087348 */ /* 0x000fea0003c00000 */
[----:B------:R0:W1:Y:S02]  /*f4e0*/  SHFL.IDX P6, R14, R13, R12, R11 ;  /* 0x0000000c0d0e7389 */ /* 0x00006400000c000b */
[----:B01----:R-:W-:Y:S01]  /*f4f0*/  ENDCOLLECTIVE ;  /* 0x000000000000791b */ /* 0x003fe20003800000 */
.L_x_12030:
        /* <DEDUP_REMOVED lines=12> */
.L_x_12031:
[----:B------:R-:W-:Y:S05]  /*f5c0*/  BRA `(.L_x_12032) ;  /* 0xffffffd4003c7947 */ /* 0x000fea000383ffff */
.L_x_11975:
[----:B0-----:R-:W-:-:S04]  /*f5d0*/  IMAD.U32 R3, RZ, RZ, UR44 ;  /* 0x0000002cff037e24 */ /* 0x001fc8000f8e00ff */
[----:B------:R0:W1:Y:S03]  /*f5e0*/  SYNCS.PHASECHK.TRANS64.TRYWAIT P1, [R3+URZ+0x2d820], R0 ;  /* 0x02d82000030075a7 */ /* 0x000066000802017f */
[----:B-1----:R-:W-:Y:S05]  /*f5f0*/  @!P1 NANOSLEEP.SYNCS 0x989680 ;  /* 0x009896800000995d */ /* 0x002fea0003900000 */
[----:B------:R-:W1:Y:S02]  /*f600*/  @!P1 SYNCS.PHASECHK.TRANS64 P1, [R3+URZ+0x2d820], R0 ;  /* 0x02d82000030095a7 */ /* 0x000e64000802007f */
[----:B-1----:R-:W-:Y:S05]  /*f610*/  @!P1 BRA `(.L_x_11975) ;  /* 0xfffffffc00ec9947 */ /* 0x002fea000383ffff */
[----:B------:R-:W-:Y:S05]  /*f620*/  BRA `(.L_x_12033) ;  /* 0xffffffd4008c7947 */ /* 0x000fea000383ffff */
.L_x_11979:
[----:B0-----:R0:W1:Y:S02]  /*f630*/  SYNCS.PHASECHK.TRANS64.TRYWAIT P0, [R7+URZ+0x2d840], R2 ;  /* 0x02d84002070075a7 */ /* 0x001064000800017f */
[----:B-1----:R-:W-:Y:S05]  /*f640*/  @!P0 NANOSLEEP.SYNCS 0x989680 ;  /* 0x009896800000895d */ /* 0x002fea0003900000 */
[----:B------:R-:W1:Y:S02]  /*f650*/  @!P0 SYNCS.PHASECHK.TRANS64 P0, [R7+URZ+0x2d840], R2 ;  /* 0x02d84002070085a7 */ /* 0x000e64000800007f */
[----:B-1----:R-:W-:Y:S05]  /*f660*/  @!P0 BRA `(.L_x_11979) ;  /* 0xfffffffc00f08947 */ /* 0x002fea000383ffff */
[----:B------:R-:W-:Y:S05]  /*f670*/  BRA `(.L_x_12034) ;  /* 0xffffffd800807947 */ /* 0x000fea000383ffff */
.L_x_11980:
        /* <DEDUP_REMOVED lines=8> */
.L_x_12036:
[----:B------:R-:W-:Y:S05]  /*f700*/  BSYNC B1 ;  /* 0x0000000000017941 */ /* 0x000fea0003800000 */
.L_x_12035:
        /* <DEDUP_REMOVED lines=13> */
.L_x_12037:
        /* <DEDUP_REMOVED lines=8> */
.L_x_12038:
        /* <DEDUP_REMOVED lines=14> */
.L_x_12039:
[----:B------:R-:W-:Y:S02]  /*f940*/  IMAD.MOV.U32 R13, RZ, RZ, R19 ;  /* 0x000000ffff0d7224 */ /* 0x000fe400078e0013 */
[----:B------:R-:W-:Y:S02]  /*f950*/  IMAD.MOV.U32 R12, RZ, RZ, 0x2 ;  /* 0x00000002ff0c7424 */ /* 0x000fe400078e00ff */
[----:B------:R-:W-:-:S07]  /*f960*/  IMAD.MOV.U32 R2, RZ, RZ, R14 ;  /* 0x000000ffff027224 */ /* 0x000fce00078e000e */
[----:B------:R-:W-:Y:S05]  /*f970*/  WARPSYNC.COLLECTIVE R15, `(.L_x_12040) ;  /* 0x000000000f087348 */ /* 0x000fea0003c00000 */
[----:B------:R0:W1:Y:S02]  /*f980*/  SHFL.IDX P6, R14, R13, R12, R11 ;  /* 0x0000000c0d0e7389 */ /* 0x00006400000c000b */
[----:B01----:R-:W-:Y:S01]  /*f990*/  ENDCOLLECTIVE ;  /* 0x000000000000791b */ /* 0x003fe20003800000 */
.L_x_12040:
        /* <DEDUP_REMOVED lines=13> */
.L_x_12041:
[----:B------:R-:W-:Y:S02]  /*fa70*/  IMAD.MOV.U32 R13, RZ, RZ, R19 ;  /* 0x000000ffff0d7224 */ /* 0x000fe400078e0013 */
[----:B------:R-:W-:Y:S02]  /*fa80*/  IMAD.MOV.U32 R12, RZ, RZ, 0x3 ;  /* 0x00000003ff0c7424 */ /* 0x000fe400078e00ff */
[----:B------:R-:W-:-:S07]  /*fa90*/  IMAD.MOV.U32 R2, RZ, RZ, R14 ;  /* 0x000000ffff027224 */ /* 0x000fce00078e000e */
[----:B------:R-:W-:Y:S05]  /*faa0*/  WARPSYNC.COLLECTIVE R15, `(.L_x_12042) ;  /* 0x000000000f087348 */ /* 0x000fea0003c00000 */
[----:B------:R0:W1:Y:S02]  /*fab0*/  SHFL.IDX P6, R14, R13, R12, R11 ;  /* 0x0000000c0d0e7389 */ /* 0x00006400000c000b */
[----:B01----:R-:W-:Y:S01]  /*fac0*/  ENDCOLLECTIVE ;  /* 0x000000000000791b */ /* 0x003fe20003800000 */
.L_x_12042:
        /* <DEDUP_REMOVED lines=14> */
.L_x_12043:
[----:B------:R-:W-:Y:S01]  /*fbb0*/  IMAD.MOV.U32 R2, RZ, RZ, R14 ;  /* 0x000000ffff027224 */ /* 0x000fe200078e000e */
[----:B------:R-:W-:Y:S06]  /*fbc0*/  BRA `(.L_x_12044) ;  /* 0xffffffd800187947 */ /* 0x000fec000383ffff */
.L_x_11985:
[----:B-1----:R1:W2:Y:S02]  /*fbd0*/  SYNCS.PHASECHK.TRANS64.TRYWAIT P0, [R7+URZ+0x2d860], R2 ;  /* 0x02d86002070075a7 */ /* 0x0022a4000800017f */
[----:B--2---:R-:W-:Y:S05]  /*fbe0*/  @!P0 NANOSLEEP.SYNCS 0x989680 ;  /* 0x009896800000895d */ /* 0x004fea0003900000 */
[----:B------:R-:W2:Y:S02]  /*fbf0*/  @!P0 SYNCS.PHASECHK.TRANS64 P0, [R7+URZ+0x2d860], R2 ;  /* 0x02d86002070085a7 */ /* 0x000ea4000800007f */
[----:B--2---:R-:W-:Y:S05]  /*fc00*/  @!P0 BRA `(.L_x_11985) ;  /* 0xfffffffc00f08947 */ /* 0x004fea000383ffff */
[----:B------:R-:W-:Y:S05]  /*fc10*/  BRA `(.L_x_12045) ;  /* 0xffffffd800787947 */ /* 0x000fea000383ffff */
.L_x_11986:
        /* <DEDUP_REMOVED lines=8> */
.L_x_12047:
[----:B------:R-:W-:Y:S05]  /*fca0*/  BSYNC B1 ;  /* 0x0000000000017941 */ /* 0x000fea0003800000 */
.L_x_12046:
        /* <DEDUP_REMOVED lines=9> */
.L_x_12048:
[----:B------:R-:W-:Y:S02]  /*fd40*/  IMAD.MOV.U32 R13, RZ, RZ, R18 ;  /* 0x000000ffff0d7224 */ /* 0x000fe400078e0012 */
[----:B------:R-:W-:Y:S01]  /*fd50*/  IMAD.MOV.U32 R12, RZ, RZ, 0x1 ;  /* 0x00000001ff0c7424 */ /* 0x000fe200078e00ff */
[----:B------:R-:W-:-:S13]  /*fd60*/  IADD3 R2, P0, R14, R4, RZ ;  /* 0x000000040e027210 */ /* 0x000fda0007f1e0ff */
[----:B------:R-:W-:Y:S05]  /*fd70*/  WARPSYNC.COLLECTIVE R15, `(.L_x_12049) ;  /* 0x000000000f087348 */ /* 0x000fea0003c00000 */
[----:B------:R0:W1:Y:S02]  /*fd80*/  SHFL.IDX P6, R14, R13, R12, R11 ;  /* 0x0000000c0d0e7389 */ /* 0x00006400000c000b */
[----:B01----:R-:W-:Y:S01]  /*fd90*/  ENDCOLLECTIVE ;  /* 0x000000000000791b */ /* 0x003fe20003800000 */
.L_x_12049:
        /* <DEDUP_REMOVED lines=15> */
.L_x_12050:
[----:B------:R-:W-:Y:S02]  /*fe90*/  IMAD.MOV.U32 R13, RZ, RZ, R18 ;  /* 0x000000ffff0d7224 */ /* 0x000fe400078e0012 */
[----:B------:R-:W-:Y:S01]  /*fea0*/  IMAD.MOV.U32 R12, RZ, RZ, 0x2 ;  /* 0x00000002ff0c7424 */ /* 0x000fe200078e00ff */
[----:B------:R-:W-:-:S13]  /*feb0*/  IADD3 R2, P0, R14, R4, RZ ;  /* 0x000000040e027210 */ /* 0x000fda0007f1e0ff */
[----:B------:R-:W-:Y:S05]  /*fec0*/  WARPSYNC.COLLECTIVE R15, `(.L_x_12051) ;  /* 0x000000000f087348 */ /* 0x000fea0003c00000 */
[----:B------:R0:W1:Y:S02]  /*fed0*/  SHFL.IDX P6, R14, R13, R12, R11 ;  /* 0x0000000c0d0e7389 */ /* 0x00006400000c000b */
[----:B01----:R-:W-:Y:S01]  /*fee0*/  ENDCOLLECTIVE ;  /* 0x000000000000791b */ /* 0x003fe20003800000 */
.L_x_12051:
        /* <DEDUP_REMOVED lines=15> */
.L_x_12052:
[----:B------:R-:W-:Y:S02]  /*ffe0*/  IMAD.MOV.U32 R13, RZ, RZ, R18 ;  /* 0x000000ffff0d7224 */ /* 0x000fe400078e0012 */
[----:B------:R-:W-:Y:S01]  /*fff0*/  IMAD.MOV.U32 R12, RZ, RZ, 0x3 ;  /* 0x00000003ff0c7424 */ /* 0x000fe200078e00ff */
[----:B------:R-:W-:-:S13]  /*10000*/  IADD3 R2, P0, R14, R4, RZ ;  /* 0x000000040e027210 */ /* 0x000fda0007f1e0ff */
[----:B------:R-:W-:Y:S05]  /*10010*/  WARPSYNC.COLLECTIVE R15, `(.L_x_12053) ;  /* 0x000000000f087348 */ /* 0x000fea0003c00000 */
[----:B------:R0:W1:Y:S02]  /*10020*/  SHFL.IDX P6, R14, R13, R12, R11 ;  /* 0x0000000c0d0e7389 */ /* 0x00006400000c000b */
[----:B01----:R-:W-:Y:S01]  /*10030*/  ENDCOLLECTIVE ;  /* 0x000000000000791b */ /* 0x003fe20003800000 */
.L_x_12053:
        /* <DEDUP_REMOVED lines=12> */
.L_x_12054:
[----:B------:R-:W-:Y:S01]  /*10100*/  @!PT LDS RZ, [RZ] ;  /* 0x00000000fffff984 */ /* 0x000fe20000000800 */
[----:B------:R-:W-:Y:S01]  /*10110*/  @!PT LDS RZ, [RZ] ;  /* 0x00000000fffff984 */ /* 0x000fe20000000800 */
[----:B------:R-:W-:Y:S01]  /*10120*/  @!PT LDS RZ, [RZ] ;  /* 0x00000000fffff984 */ /* 0x000fe20000000800 */
[----:B------:R0:W-:Y:S01]  /*10130*/  LDGSTS.E.BYPASS.LTC128B.128 [R8+0x3400], desc[UR60][R2.64+0x40], !P0 ;  /* 0x0340004002087fae */ /* 0x0001e2000c101d7c */
[----:B------:R-:W-:-:S13]  /*10140*/  ISETP.LT.OR P0, PT, R0, 0x41, P1 ;  /* 0x000000410000780c */ /* 0x000fda0000f01670 */
[----:B------:R0:W-:Y:S01]  /*10150*/  LDGSTS.E.BYPASS.LTC128B.128 [R8+0x5400], desc[UR60][R2.64+0x80], !P0 ;  /* 0x0540008002087fae */ /* 0x0001e2000c101d7c */
[----:B------:R-:W-:Y:S05]  /*10160*/  BRA `(.L_x_12055) ;  /* 0xffffffd400b87947 */ /* 0x000fea000383ffff */
.L_x_11992:
[----:B0-----:R0:W1:Y:S02]  /*10170*/  SYNCS.PHASECHK.TRANS64.TRYWAIT P0, [R0+URZ+0x2d860], R3 ;  /* 0x02d86003000075a7 */ /* 0x001064000800017f */
[----:B-1----:R-:W-:Y:S05]  /*10180*/  @!P0 NANOSLEEP.SYNCS 0x989680 ;  /* 0x009896800000895d */ /* 0x002fea0003900000 */
[----:B------:R-:W1:Y:S02]  /*10190*/  @!P0 SYNCS.PHASECHK.TRANS64 P0, [R0+URZ+0x2d860], R3 ;  /* 0x02d86003000085a7 */ /* 0x000e64000800007f */
[----:B-1----:R-:W-:Y:S05]  /*101a0*/  @!P0 BRA `(.L_x_11992) ;  /* 0xfffffffc00f08947 */ /* 0x002fea000383ffff */
[----:B------:R-:W-:Y:S05]  /*101b0*/  BRA `(.L_x_12056) ;  /* 0xffffffd800b47947 */ /* 0x000fea000383ffff */
.L_x_11993:
        /* <DEDUP_REMOVED lines=8> */
.L_x_12058:
[----:B------:R-:W-:Y:S05]  /*10240*/  BSYNC B0 ;  /* 0x0000000000007941 */ /* 0x000fea0003800000 */
.L_x_12057:
        /* <DEDUP_REMOVED lines=10> */
.L_x_12059:
        /* <DEDUP_REMOVED lines=15> */
.L_x_12060:
        /* <DEDUP_REMOVED lines=17> */
.L_x_12061:
        /* <DEDUP_REMOVED lines=8> */
.L_x_12062:
        /* <DEDUP_REMOVED lines=15> */
.L_x_12063:
[----:B------:R-:W-:Y:S02]  /*10660*/  IMAD.MOV.U32 R3, RZ, RZ, R7 ;  /* 0x000000ffff037224 */ /* 0x000fe400078e0007 */
[----:B------:R-:W-:Y:S02]  /*10670*/  IMAD.MOV.U32 R13, RZ, RZ, R18 ;  /* 0x000000ffff0d7224 */ /* 0x000fe400078e0012 */
[----:B------:R-:W-:Y:S02]  /*10680*/  IMAD.MOV.U32 R12, RZ, RZ, 0x3 ;  /* 0x00000003ff0c7424 */ /* 0x000fe400078e00ff */
[----:B------:R-:W-:-:S07]  /*10690*/  IMAD.MOV.U32 R8, RZ, RZ, R14 ;  /* 0x000000ffff087224 */ /* 0x000fce00078e000e */
[----:B------:R-:W-:Y:S05]  /*106a0*/  WARPSYNC.COLLECTIVE R15, `(.L_x_12064) ;  /* 0x000000000f087348 */ /* 0x000fea0003c00000 */
[----:B------:R0:W1:Y:S02]  /*106b0*/  SHFL.IDX P6, R14, R13, R12, R11 ;  /* 0x0000000c0d0e7389 */ /* 0x00006400000c000b */
[----:B01----:R-:W-:Y:S01]  /*106c0*/  ENDCOLLECTIVE ;  /* 0x000000000000791b */ /* 0x003fe20003800000 */
.L_x_12064:
        /* <DEDUP_REMOVED lines=13> */
.L_x_12065:
[----:B------:R-:W-:Y:S05]  /*107a0*/  BRA `(.L_x_12066) ;  /* 0xffffffd400fc7947 */ /* 0x000fea000383ffff */
.L_x_11996:
[----:B0-----:R0:W1:Y:S02]  /*107b0*/  SYNCS.PHASECHK.TRANS64.TRYWAIT P0, [R7+URZ+0x2d820], R6 ;  /* 0x02d82006070075a7 */ /* 0x001064000800017f */
[----:B-1----:R-:W-:Y:S05]  /*107c0*/  @!P0 NANOSLEEP.SYNCS 0x989680 ;  /* 0x009896800000895d */ /* 0x002fea0003900000 */
[----:B------:R-:W1:Y:S02]  /*107d0*/  @!P0 SYNCS.PHASECHK.TRANS64 P0, [R7+URZ+0x2d820], R6 ;  /* 0x02d82006070085a7 */ /* 0x000e64000800007f */
[----:B-1----:R-:W-:Y:S05]  /*107e0*/  @!P0 BRA `(.L_x_11996) ;  /* 0xfffffffc00f08947 */ /* 0x002fea000383ffff */
[----:B------:R-:W-:Y:S05]  /*107f0*/  BRA `(.L_x_12067) ;  /* 0xffffffd800787947 */ /* 0x000fea000383ffff */
.L_x_11997:
        /* <DEDUP_REMOVED lines=11> */
.L_x_12069:
[----:B------:R-:W-:Y:S05]  /*108b0*/  BSYNC B0 ;  /* 0x0000000000007941 */ /* 0x000fea0003800000 */
.L_x_12068:
[----:B------:R-:W-:Y:S05]  /*108c0*/  BRA `(.L_x_12070) ;  /* 0xffffffd8005c7947 */ /* 0x000fea000383ffff */
.L_x_11998:
[----:B------:R-:W-:Y:S01]  /*108d0*/  BSSY B0, `(.L_x_12071) ;  /* 0x0000006000007945 */ /* 0x000fe20003800000 */
[----:B------:R-:W-:-:S07]  /*108e0*/  IMAD.MOV.U32 R15, RZ, RZ, -0x1 ;  /* 0xffffffffff0f7424 */ /* 0x000fce00078e00ff */
[----:B01---5:R-:W-:Y:S05]  /*108f0*/  WARPSYNC.COLLECTIVE R15, `(.L_x_12072) ;  /* 0x000000000f0c7348 */ /* 0x023fea0003c00000 */
[----:B------:R-:W-:Y:S02]  /*10900*/  ELECT P6, UR62, PT ;  /* 0x00000000003e782f */ /* 0x000fe400038c0000 */
[----:B------:R-:W-:Y:S01]  /*10910*/  MOV R14, UR62 ;  /* 0x0000003e000e7c02 */ /* 0x000fe20008000f00 */
[----:B01---5:R-:W-:Y:S10]  /*10920*/  ENDCOLLECTIVE ;  /* 0x000000000000791b */ /* 0x023ff40003800000 */
.L_x_12072:
[----:B------:R-:W-:Y:S05]  /*10930*/  BSYNC B0 ;  /* 0x0000000000007941 */ /* 0x000fea0003800000 */
.L_x_12071:
[----:B------:R-:W-:Y:S05]  /*10940*/  BRA `(.L_x_12073) ;  /* 0xffffffd800507947 */ /* 0x000fea000383ffff */
.L_x_12000:
[----:B-1----:R1:W2:Y:S02]  /*10950*/  SYNCS.PHASECHK.TRANS64.TRYWAIT P1, [R5+URZ+0x2d840], R4 ;  /* 0x02d84004050075a7 */ /* 0x0022a4000802017f */
[----:B--2---:R-:W-:Y:S05]  /*10960*/  @!P1 NANOSLEEP.SYNCS 0x989680 ;  /* 0x009896800000995d */ /* 0x004fea0003900000 */
[----:B------:R-:W2:Y:S02]  /*10970*/  @!P1 SYNCS.PHASECHK.TRANS64 P1, [R5+URZ+0x2d840], R4 ;  /* 0x02d84004050095a7 */ /* 0x000ea4000802007f */
[----:B--2---:R-:W-:Y:S05]  /*10980*/  @!P1 BRA `(.L_x_12000) ;  /* 0xfffffffc00f09947 */ /* 0x004fea000383ffff */
[----:B------:R-:W-:Y:S05]  /*10990*/  BRA `(.L_x_12074) ;  /* 0xffffffd800787947 */ /* 0x000fea000383ffff */
.L_x_12002:
[----:B--2---:R2:W3:Y:S02]  /*109a0*/  SYNCS.PHASECHK.TRANS64.TRYWAIT P1, [R3+URZ+0x2d840], R0 ;  /* 0x02d84000030075a7 */ /* 0x0044e4000802017f */
[----:B---3--:R-:W-:Y:S05]  /*109b0*/  @!P1 NANOSLEEP.SYNCS 0x989680 ;  /* 0x009896800000995d */ /* 0x008fea0003900000 */
[----:B------:R-:W3:Y:S02]  /*109c0*/  @!P1 SYNCS.PHASECHK.TRANS64 P1, [R3+URZ+0x2d840], R0 ;  /* 0x02d84000030095a7 */ /* 0x000ee4000802007f */
[----:B---3--:R-:W-:Y:S05]  /*109d0*/  @!P1 BRA `(.L_x_12002) ;  /* 0xfffffffc00f09947 */ /* 0x008fea000383ffff */
[----:B------:R-:W-:Y:S05]  /*109e0*/  BRA `(.L_x_12075) ;  /* 0xffffffd800847947 */ /* 0x000fea000383ffff */
.L_x_12004:
[----:B---3--:R3:W4:Y:S02]  /*109f0*/  SYNCS.PHASECHK.TRANS64.TRYWAIT P1, [R5+URZ+0x2d860], R4 ;  /* 0x02d86004050075a7 */ /* 0x008724000802017f */
[----:B----4-:R-:W-:Y:S05]  /*10a00*/  @!P1 NANOSLEEP.SYNCS 0x989680 ;  /* 0x009896800000995d */ /* 0x010fea0003900000 */
[----:B------:R-:W4:Y:S02]  /*10a10*/  @!P1 SYNCS.PHASECHK.TRANS64 P1, [R5+URZ+0x2d860], R4 ;  /* 0x02d86004050095a7 */ /* 0x000f24000802007f */
[----:B----4-:R-:W-:Y:S05]  /*10a20*/  @!P1 BRA `(.L_x_12004) ;  /* 0xfffffffc00f09947 */ /* 0x010fea000383ffff */
[----:B------:R-:W-:Y:S05]  /*10a30*/  BRA `(.L_x_12076) ;  /* 0xffffffd800807947 */ /* 0x000fea000383ffff */
.L_x_12077:
        /* <DEDUP_REMOVED lines=12> */
.L_x_15989:


//--------------------- .text._ZN7cutlass13device_kernelIN5flash11enable_sm90INS1_16FlashAttnFwdSm90INS1_25CollectiveMainloopFwdSm90ILi2EN4cute5tupleIJNS5_1CILi1EEES8_S8_EEENS6_IJNS7_ILi192EEENS7_ILi128EEENS7_ILi96EEEEEELi96ENS_10bfloat16_tEfNS_4arch4Sm90ELb1ELb0ELb0ELb1ELb1ELb0ELb0ELb0ELb1ELb1ELb1ELb0EEENS1_21CollectiveEpilogueFwdINS6_IJSA_SC_SB_EEES9_SE_SG_Li384ELb1ELb1ELb1ELb0EEENS1_36VarlenDynamicPersistentTileSchedulerILi192ELi128ELi384ELi128ELb1ELb1ELb1ELb1ELb1ELb1EEEEEEEEEvNT_6ParamsE --------------------------
	.section	.text._ZN7cutlass13device_kernelIN5flash11enable_sm90INS1_16FlashAttnFwdSm90INS1_25CollectiveMainloopFwdSm90ILi2EN4cute5tupleIJNS5_1CILi1EEES8_S8_EEENS6_IJNS7_ILi192EEENS7_ILi128EEENS7_ILi96EEEEEELi96ENS_10bfloat16_tEfNS_4arch4Sm90ELb1ELb0ELb0ELb1ELb1ELb0ELb0ELb0ELb1ELb1ELb1ELb0EEENS1_21CollectiveEpilogueFwdINS6_IJSA_SC_SB_EEES9_SE_SG_Li384ELb1ELb1ELb1ELb0EEENS1_36VarlenDynamicPersistentTileSchedulerILi192ELi128ELi384ELi128ELb1ELb1ELb1ELb1ELb1ELb1EEEEEEEEEvNT_6ParamsE,"ax",@progbits
	.align	128
.text._ZN7cutlass13device_kernelIN5flash11enable_sm90INS1_16FlashAttnFwdSm90INS1_25CollectiveMainloopFwdSm90ILi2EN4cute5tupleIJNS5_1CILi1EEES8_S8_EEENS6_IJNS7_ILi192EEENS7_ILi128EEENS7_ILi96EEEEEELi96ENS_10bfloat16_tEfNS_4arch4Sm90ELb1ELb0ELb0ELb1ELb1ELb0ELb0ELb0ELb1ELb1ELb1ELb0EEENS1_21CollectiveEpilogueFwdINS6_IJSA_SC_SB_EEES9_SE_SG_Li384ELb1ELb1ELb1ELb0EEENS1_36VarlenDynamicPersistentTileSchedulerILi192ELi128ELi384ELi128ELb1ELb1ELb1ELb1ELb1ELb1EEEEEEEEEvNT_6ParamsE:
        .type           _ZN7cutlass13device_kernelIN5flash11enable_sm90INS1_16FlashAttnFwdSm90INS1_25CollectiveMainloopFwdSm90ILi2EN4cute5tupleIJNS5_1CILi1EEES8_S8_EEENS6_IJNS7_ILi192EEENS7_ILi128EEENS7_ILi96EEEEEELi96ENS_10bfloat16_tEfNS_4arch4Sm90ELb1ELb0ELb0ELb1ELb1ELb0ELb0ELb0ELb1ELb1ELb1ELb0EEENS1_21CollectiveEpilogueFwdINS6_IJSA_SC_SB_EEES9_SE_SG_Li384ELb1ELb1ELb1ELb0EEENS1_36VarlenDynamicPersistentTileSchedulerILi192ELi128ELi384ELi128ELb1ELb1ELb1ELb1ELb1ELb1EEEEEEEEEvNT_6ParamsE,@function
        .size           _ZN7cutlass13device_kernelIN5flash11enable_sm90INS1_16FlashAttnFwdSm90INS1_25CollectiveMainloopFwdSm90ILi2EN4cute5tupleIJNS5_1CILi1EEES8_S8_EEENS6_IJNS7_ILi192EEENS7_ILi128EEENS7_ILi96EEEEEELi96ENS_10bfloat16_tEfNS_4arch4Sm90ELb1ELb0ELb0ELb1ELb1ELb0ELb0ELb0ELb1ELb1ELb1ELb0EEENS1_21CollectiveEpilogueFwdINS6_IJSA_SC_SB_EEES9_SE_SG_Li384ELb1ELb1ELb1ELb0EEENS1_36VarlenDynamicPersistentTileSchedulerILi192ELi128ELi384ELi128ELb1ELb1ELb1ELb1ELb1ELb1EEEEEEEEEvNT_6ParamsE,(.L_x_15990 - _ZN7cutlass13device_kernelIN5flash11enable_sm90INS1_16FlashAttnFwdSm90INS1_25CollectiveMainloopFwdSm90ILi2EN4cute5tupleIJNS5_1CILi1EEES8_S8_EEENS6_IJNS7_ILi192EEENS7_ILi128EEENS7_ILi96EEEEEELi96ENS_10bfloat16_tEfNS_4arch4Sm90ELb1ELb0ELb0ELb1ELb1ELb0ELb0ELb0ELb1ELb1ELb1ELb0EEENS1_21CollectiveEpilogueFwdINS6_IJSA_SC_SB_EEES9_SE_SG_Li384ELb1ELb1ELb1ELb0EEENS1_36VarlenDynamicPersistentTileSchedulerILi192ELi128ELi384ELi128ELb1ELb1ELb1ELb1ELb1ELb1EEEEEEEEEvNT_6ParamsE)
        .other          _ZN7cutlass13device_kernelIN5flash11enable_sm90INS1_16FlashAttnFwdSm90INS1_25CollectiveMainloopFwdSm90ILi2EN4cute5tupleIJNS5_1CILi1EEES8_S8_EEENS6_IJNS7_ILi192EEENS7_ILi128EEENS7_ILi96EEEEEELi96ENS_10bfloat16_tEfNS_4arch4Sm90ELb1ELb0ELb0ELb1ELb1ELb0ELb0ELb0ELb1ELb1ELb1ELb0EEENS1_21CollectiveEpilogueFwdINS6_IJSA_SC_SB_EEES9_SE_SG_Li384ELb1ELb1ELb1ELb0EEENS1_36VarlenDynamicPersistentTileSchedulerILi192ELi128ELi384ELi128ELb1ELb1ELb1ELb1ELb1ELb1EEEEEEEEEvNT_6ParamsE,@"STO_CUDA_ENTRY STV_DEFAULT"
_ZN7cutlass13device_kernelIN5flash11enable_sm90INS1_16FlashAttnFwdSm90INS1_25CollectiveMainloopFwdSm90ILi2EN4cute5tupleIJNS5_1CILi1EEES8_S8_EEENS6_IJNS7_ILi192EEENS7_ILi128EEENS7_ILi96EEEEEELi96ENS_10bfloat16_tEfNS_4arch4Sm90ELb1ELb0ELb0ELb1ELb1ELb0ELb0ELb0ELb1ELb1ELb1ELb0EEENS1_21CollectiveEpilogueFwdINS6_IJSA_SC_SB_EEES9_SE_SG_Li384ELb1ELb1ELb1ELb0EEENS1_36VarlenDynamicPersistentTileSchedulerILi192ELi128ELi384ELi128ELb1ELb1ELb1ELb1ELb1ELb1EEEEEEEEEvNT_6ParamsE:
        /* <DEDUP_REMOVED lines=45> */
.L_x_12078:
        /* <DEDUP_REMOVED lines=22> */
.L_x_12079:
        /* <DEDUP_REMOVED lines=18> */
.L_x_12080:
        /* <DEDUP_REMOVED lines=22> */
.L_x_12081:
        /* <DEDUP_REMOVED lines=22> */
.L_x_12082:
        /* <DEDUP_REMOVED lines=8> */
.L_x_12084:
        /* <DEDUP_REMOVED lines=38> */
[----:B------:R-:W-:Y:S01]  /*0af0*/  IMAD.IADD R3, R4, 0x1, -R3 ;  /* 0x0000000104037824 */ /* 0x000fe200078e0a03 */
[----:B------:R-:W-:Y:S01]  /*0b00*/  LEA.HI R13, R12, R16, RZ, 0x2 ;  /* 0x000000100c0d7211 */ /* 0x000fe200078f10ff */
[----:B------:R-:W-:Y:S02]  /*0b10*/  IMAD.IADD R7, R6, 0x1, -R7 ;  /* 0x0000000106077824 */ /* 0x000fe400078e0a07 */
[----:B------:R-:W-:Y:S01]  /*0b20*/  IMAD R6, R8, 0x10, R4 ;  /* 0x0000001008067824 */ /* 0x000fe200078e0204 */
[----:B------:R-:W-:Y:S01]  /*0b30*/  LEA.HI R4, R2, R2, RZ, 0x1 ;  /* 0x0000000202047211 */ /* 0x000fe200078f08ff */
[----:B------:R-:W-:Y:S01]  /*0b40*/  IMAD.SHL.U32 R2, R3, 0x40, RZ ;  /* 0x0000004003027824 */ /* 0x000fe200078e00ff */
[--C-:B------:R-:W-:Y:S02]  /*0b50*/  SHF.R.S32.HI R14, RZ, 0x2, R13.reuse ;  /* 0x00000002ff0e7819 */ /* 0x100fe4000001140d */
[----:B------:R-:W-:Y:S01]  /*0b60*/  SHF.R.S32.HI R15, RZ, 0x1f, R13 ;  /* 0x0000001fff0f7819 */ /* 0x000fe2000001140d */
[----:B------:R-:W-:Y:S01]  /*0b70*/  IMAD.SHL.U32 R7, R7, 0x8, RZ ;  /* 0x0000000807077824 */ /* 0x000fe200078e00ff */
[----:B------:R-:W-:Y:S01]  /*0b80*/  LOP3.LUT R2, R2, 0x1c0, RZ, 0xc0, !PT ;  /* 0x000001c002027812 */ /* 0x000fe200078ec0ff */
[----:B------:R-:W-:Y:S01]  /*0b90*/  IMAD.SHL.U32 R5, R5, 0x40, RZ ;  /* 0x0000004005057824 */ /* 0x000fe200078e00ff */
[----:B------:R-:W-:Y:S01]  /*0ba0*/  LEA.HI R15, R15, R14, RZ, 0x3 ;  /* 0x0000000e0f0f7211 */ /* 0x000fe200078f18ff */
[----:B------:R-:W-:Y:S01]  /*0bb0*/  IMAD.U32 R6, R6, 0x20, R7 ;  /* 0x0000002006067824 */ /* 0x000fe200078e0007 */
[----:B------:R-:W-:-:S02]  /*0bc0*/  LEA.HI R12, R12, R16, RZ, 0x5 ;  /* 0x000000100c0c7211 */ /* 0x000fc400078f28ff */
[----:B------:R-:W-:Y:S02]  /*0bd0*/  LOP3.LUT R15, R15, 0xfffffff8, RZ, 0xc0, !PT ;  /* 0xfffffff80f0f7812 */ /* 0x000fe400078ec0ff */
[----:B------:R-:W-:Y:S02]  /*0be0*/  LOP3.LUT R7, R2, 0x8, R7, 0xf8, !PT ;  /* 0x0000000802077812 */ /* 0x000fe400078ef807 */
[----:B------:R-:W-:Y:S02]  /*0bf0*/  LOP3.LUT R5, R5, 0x7ffffe00, RZ, 0xc0, !PT ;  /* 0x7ffffe0005057812 */ /* 0x000fe400078ec0ff */
[----:B------:R-:W-:Y:S01]  /*0c00*/  SHF.R.U32.HI R2, RZ, 0x3, R2 ;  /* 0x00000003ff027819 */ /* 0x000fe20000011602 */
[----:B------:R-:W-:Y:S01]  /*0c10*/  IMAD.IADD R15, R14, 0x1, -R15 ;  /* 0x000000010e0f7824 */ /* 0x000fe200078e0a0f */
[----:B------:R-:W-:Y:S01]  /*0c20*/  SHF.R.S32.HI R12, RZ, 0x5, R12 ;  /* 0x00000005ff0c7819 */ /* 0x000fe2000001140c */
[----:B------:R-:W-:Y:S01]  /*0c30*/  IMAD R5, R8, 0x400, R5 ;  /* 0x0000040008057824 */ /* 0x000fe200078e0205 */
[----:B------:R-:W-:-:S02]  /*0c40*/  LOP3.LUT R2, R7, R2, RZ, 0x3c, !PT ;  /* 0x0000000207027212 */ /* 0x000fc400078e3cff */
[----:B------:R-:W-:Y:S01]  /*0c50*/  LEA.HI R0, R0, R18, RZ, 0x2 ;  /* 0x0000001200007211 */ /* 0x000fe200078f10ff */
[----:B------:R-:W-:Y:S02]  /*0c60*/  IMAD R4, R4, -0x3, R17 ;  /* 0xfffffffd04047824 */ /* 0x000fe400078e0211 */
[----:B------:R-:W-:Y:S02]  /*0c70*/  IMAD R15, R12, 0x10, R15 ;  /* 0x000000100c0f7824 */ /* 0x000fe400078e020f */
[----:B------:R-:W-:Y:S01]  /*0c80*/  IMAD.IADD R17, R5, 0x1, R2 ;  /* 0x0000000105117824 */ /* 0x000fe200078e0202 */
[----:B------:R-:W-:Y:S01]  /*0c90*/  LOP3.LUT R2, R0, 0xfffffffc, RZ, 0xc0, !PT ;  /* 0xfffffffc00027812 */ /* 0x000fe200078ec0ff */
[----:B------:R-:W-:Y:S01]  /*0ca0*/  IMAD R8, R4, 0x40, R15 ;  /* 0x0000004004087824 */ /* 0x000fe200078e020f */
[----:B------:R0:W-:Y:S01]  /*0cb0*/  STL [R1+0x48], R6 ;  /* 0x0000480601007387 */ /* 0x0001e20000100800 */
[----:B------:R-:W-:Y:S02]  /*0cc0*/  LOP3.LUT R13, R13, 0x7ffffffc, RZ, 0xc0, !PT ;  /* 0x7ffffffc0d0d7812 */ /* 0x000fe400078ec0ff */
[----:B------:R-:W-:Y:S01]  /*0cd0*/  IMAD.IADD R4, R18, 0x1, -R2 ;  /* 0x0000000112047824 */ /* 0x000fe200078e0a02 */
[----:B------:R1:W-:Y:S01]  /*0ce0*/  STL [R1+0x44], R8 ;  /* 0x0000440801007387 */ /* 0x0003e20000100800 */
[----:B------:R-:W-:-:S03]  /*0cf0*/  R2P PR, R3, 0x6 ;  /* 0x0000000603007804 */ /* 0x000fc60000000000 */
[----:B------:R1:W-:Y:S01]  /*0d00*/  STL [R1+0x10], RZ ;  /* 0x000010ff01007387 */ /* 0x0003e20000100800 */
[C---:B------:R-:W-:Y:S01]  /*0d10*/  LEA.HI R3, R4.reuse, R4, RZ, 0x1 ;  /* 0x0000000404037211 */ /* 0x040fe200078f08ff */
[----:B------:R-:W-:Y:S02]  /*0d20*/  IMAD.SHL.U32 R145, R4, 0x8, RZ ;  /* 0x0000000804917824 */ /* 0x000fe400078e00ff */
[----:B------:R-:W-:Y:S01]  /*0d30*/  IMAD.IADD R13, R16, 0x1, -R13 ;  /* 0x00000001100d7824 */ /* 0x000fe200078e0a0d */
[----:B------:R-:W-:Y:S01]  /*0d40*/  LOP3.LUT R3, R3, 0x1ffffffe, RZ, 0xc0, !PT ;  /* 0x1ffffffe03037812 */ /* 0x000fe200078ec0ff */
[----:B------:R-:W-:Y:S01]  /*0d50*/  VIADD R150, R145, 0x40 ;  /* 0x0000004091967836 */ /* 0x000fe20000000000 */
[----:B------:R-:W-:Y:S01]  /*0d60*/  LEA R17, R17, UR40, 0x1 ;  /* 0x0000002811117c11 */ /* 0x000fe2000f8e08ff */
[----:B------:R-:W-:Y:S02]  /*0d70*/  VIADD R149, R145, 0x20 ;  /* 0x0000002091957836 */ /* 0x000fe40000000000 */
[----:B------:R-:W-:Y:S01]  /*0d80*/  IMAD.SHL.U32 R141, R13, 0x2, RZ ;  /* 0x000000020d8d7824 */ /* 0x000fe200078e00ff */
[----:B------:R-:W-:Y:S01]  /*0d90*/  SHF.R.S32.HI R0, RZ, 0x2, R0 ;  /* 0x00000002ff007819 */ /* 0x000fe20000011400 */
[----:B------:R-:W-:Y:S01]  /*0da0*/  IMAD.MOV.U32 R18, RZ, RZ, 0x40 ;  /* 0x00000040ff127424 */ /* 0x000fe200078e00ff */
[----:B------:R-:W-:Y:S01]  /*0db0*/  SHF.R.S32.HI R0, RZ, 0x1f, R150 ;  /* 0x0000001fff007819 */ /* 0x000fe20000011496 */
[----:B------:R-:W-:Y:S01]  /*0dc0*/  IMAD.IADD R3, R4, 0x1, -R3 ;  /* 0x0000000104037824 */ /* 0x000fe200078e0a03 */
[----:B------:R-:W-:Y:S01]  /*0dd0*/  SHF.R.S32.HI R4, RZ, 0x1f, R149 ;  /* 0x0000001fff047819 */ /* 0x000fe20000011495 */
[----:B------:R-:W-:-:S02]  /*0de0*/  IMAD.MOV.U32 R5, RZ, RZ, R9 ;  /* 0x000000ffff057224 */ /* 0x000fc400078e0009 */
[C---:B------:R-:W-:Y:S01]  /*0df0*/  VIADD R0, R141.reuse, 0x20 ;  /* 0x000000208d007836 */ /* 0x040fe20000000000 */
[----:B------:R-:W-:Y:S01]  /*0e00*/  SEL R18, R18, 0xffffffc0, !P2 ;  /* 0xffffffc012127807 */ /* 0x000fe20005000000 */
[C---:B------:R-:W-:Y:S02]  /*0e10*/  VIADD R9, R141.reuse, 0x10 ;  /* 0x000000108d097836 */ /* 0x040fe40000000000 */
[C---:B------:R-:W-:Y:S02]  /*0e20*/  VIADD R4, R141.reuse, 0x18 ;  /* 0x000000188d047836 */ /* 0x040fe40000000000 */
[C---:B------:R-:W-:Y:S02]  /*0e30*/  VIADD R155, R141.reuse, 0x38 ;  /* 0x000000388d9b7836 */ /* 0x040fe40000000000 */
[----:B0-----:R-:W-:Y:S02]  /*0e40*/  IMAD.MOV.U32 R6, RZ, RZ, R10 ;  /* 0x000000ffff067224 */ /* 0x001fe400078e000a */
[----:B------:R-:W-:-:S02]  /*0e50*/  VIADD R157, R141, 0x28 ;  /* 0x000000288d9d7836 */ /* 0x000fc40000000000 */
[C---:B------:R-:W-:Y:S02]  /*0e60*/  VIADD R156, R141.reuse, 0x30 ;  /* 0x000000308d9c7836 */ /* 0x040fe40000000000 */
[C---:B------:R-:W-:Y:S02]  /*0e70*/  VIADD R153, R141.reuse, 0x48 ;  /* 0x000000488d997836 */ /* 0x040fe40000000000 */
[C---:B------:R-:W-:Y:S02]  /*0e80*/  VIADD R10, R141.reuse, 0x8 ;  /* 0x000000088d0a7836 */ /* 0x040fe40000000000 */
[C---:B------:R-:W-:Y:S02]  /*0e90*/  VIADD R154, R141.reuse, 0x40 ;  /* 0x000000408d9a7836 */ /* 0x040fe40000000000 */
[C---:B------:R-:W-:Y:S02]  /*0ea0*/  VIADD R152, R141.reuse, 0x50 ;  /* 0x000000508d987836 */ /* 0x040fe40000000000 */
[----:B------:R-:W-:-:S02]  /*0eb0*/  VIADD R151, R141, 0x58 ;  /* 0x000000588d977836 */ /* 0x000fc40000000000 */
[----:B------:R-:W-:Y:S01]  /*0ec0*/  VIADD R23, R17, 0x21820 ;  /* 0x0002182011177836 */ /* 0x000fe20000000000 */
[----:B------:R-:W-:Y:S02]  /*0ed0*/  SHF.R.S32.HI R0, RZ, 0x1f, R0 ;  /* 0x0000001fff007819 */ /* 0x000fe40000011400 */
[----:B------:R-:W-:Y:S02]  /*0ee0*/  SHF.R.S32.HI R9, RZ, 0x1f, R9 ;  /* 0x0000001fff097819 */ /* 0x000fe40000011409 */
[----:B------:R-:W-:Y:S02]  /*0ef0*/  SHF.R.S32.HI R4, RZ, 0x1f, R4 ;  /* 0x0000001fff047819 */ /* 0x000fe40000011404 */
        /* <DEDUP_REMOVED lines=10> */
[----:B------:R-:W-:Y:S01]  /*0fa0*/  SHF.R.S32.HI R0, RZ, 0x1f, R151 ;  /* 0x0000001fff007819 */ /* 0x000fe20000011497 */
[----:B------:R-:W-:Y:S01]  /*0fb0*/  UMOV UR38, URZ ;  /* 0x0000003f00267c82 */ /* 0x000fe20008000000 */
[----:B--2---:R-:W-:Y:S01]  /*0fc0*/  LOP3.LUT R22, R19, 0x1, RZ, 0xfc, !PT ;  /* 0x0000000113167812 */ /* 0x004fe200078efcff */
[----:B------:R-:W-:-:S04]  /*0fd0*/  VIADD R19, R17, 0x21800 ;  /* 0x0002180011137836 */ /* 0x000fc80000000000 */
[C---:B------:R-:W-:Y:S02]  /*0fe0*/  @P1 VIADD R23, R19.reuse, 0xffffffe0 ;  /* 0xffffffe013171836 */ /* 0x040fe40000000000 */
[----:B------:R-:W-:Y:S02]  /*0ff0*/  IMAD.IADD R19, R19, 0x1, R18 ;  /* 0x0000000113137824 */ /* 0x000fe400078e0212 */
[----:B------:R-:W-:Y:S02]  /*1000*/  IMAD.IADD R18, R18, 0x1, R23 ;  /* 0x0000000112127824 */ /* 0x000fe400078e0217 */
[----:B-1----:R-:W-:-:S07]  /*1010*/  VIADD R136, R23, 0x6000 ;  /* 0x0000600017887836 */ /* 0x002fce0000000000 */
.L_x_12140:
[----:B012-4-:R-:W0:Y:S01]  /*1020*/  LDC.64 R8, c[0x0][0xc88] ;  /* 0x00032200ff087b82 */ /* 0x017e220000000a00 */
[----:B------:R-:W-:Y:S01]  /*1030*/  ULDC.64 UR4, c[0x0][0xa28] ;  /* 0x00028a0000047ab9 */ /* 0x000fe20000000a00 */
[----:B------:R-:W-:-:S06]  /*1040*/  ULDC.64 UR6, c[0x0][0xa18] ;  /* 0x0002860000067ab9 */ /* 0x000fcc0000000a00 */
[----:B------:R-:W1:Y:S08]  /*1050*/  LDC.64 R12, c[0x0][0x418] ;  /* 0x00010600ff0c7b82 */ /* 0x000e700000000a00 */
[----:B------:R-:W2:Y:S01]  /*1060*/  LDC R0, c[0x0][0x424] ;  /* 0x00010900ff007b82 */ /* 0x000ea20000000800 */
[----:B0-----:R-:W-:-:S07]  /*1070*/  IMAD.WIDE R8, R7, 0x4, R8 ;  /* 0x0000000407087825 */ /* 0x001fce00078e0208 */
[----:B------:R-:W0:Y:S01]  /*1080*/  LDC R15, c[0x0][0x2f0] ;  /* 0x0000bc00ff0f7b82 */ /* 0x000e220000000800 */
[----:B------:R-:W3:Y:S01]  /*1090*/  LDG.E R144, desc[UR36][R8.64] ;  /* 0x0000002408907981 */ /* 0x000ee2000c1e1900 */
[----:B------:R-:W-:Y:S01]  /*10a0*/  ISETP.NE.U32.AND P1, PT, RZ, UR4, PT ;  /* 0x00000004ff007c0c */ /* 0x000fe2000bf25070 */
[----:B------:R-:W-:Y:S01]  /*10b0*/  IMAD.MOV.U32 R3, RZ, RZ, RZ ;  /* 0x000000ffff037224 */ /* 0x000fe200078e00ff */
[----:B------:R-:W-:Y:S02]  /*10c0*/  ISETP.NE.U32.AND P0, PT, RZ, UR6, PT ;  /* 0x00000006ff007c0c */ /* 0x000fe4000bf05070 */
[----:B------:R-:W-:Y:S02]  /*10d0*/  ISETP.NE.AND.EX P1, PT, RZ, UR5, PT, P1 ;  /* 0x00000005ff007c0c */ /* 0x000fe4000bf25310 */
[----:B------:R-:W-:Y:S02]  /*10e0*/  ISETP.NE.AND.EX P0, PT, RZ, UR7, PT, P0 ;  /* 0x00000007ff007c0c */ /* 0x000fe4000bf05300 */
[----:B---3--:R-:W-:-:S09]  /*10f0*/  SHF.R.S32.HI R148, RZ, 0x1f, R144 ;  /* 0x0000001fff947819 */ /* 0x008fd20000011490 */
[----:B------:R-:W-:-:S04]  /*1100*/  @P1 LEA R10, P2, R144, UR4, 0x2 ;  /* 0x00000004900a1c11 */ /* 0x000fc8000f8410ff */
[C---:B------:R-:W-:Y:S02]  /*1110*/  @P1 LEA.HI.X R11, R144.reuse, UR5, R148, 0x2, P2 ;  /* 0x00000005900b1c11 */ /* 0x040fe400090f1494 */
[----:B------:R-:W-:-:S03]  /*1120*/  @P0 LEA R8, P2, R144, UR6, 0x2 ;  /* 0x0000000690080c11 */ /* 0x000fc6000f8410ff */
[----:B------:R3:W5:Y:S01]  /*1130*/  @P1 LDG.E R3, desc[UR36][R10.64] ;  /* 0x000000240a031981 */ /* 0x000762000c1e1900 */
[----:B------:R-:W-:Y:S01]  /*1140*/  @P0 LEA.HI.X R9, R144, UR7, R148, 0x2, P2 ;  /* 0x0000000790090c11 */ /* 0x000fe200090f1494 */
[----:B------:R-:W-:-:S04]  /*1150*/  ULDC.64 UR6, c[0x0][0xa20] ;  /* 0x0002880000067ab9 */ /* 0x000fc80000000a00 */
[----:B------:R3:W5:Y:S01]  /*1160*/  @P0 LDG.E R140, desc[UR36][R8.64] ;  /* 0x00000024088c0981 */ /* 0x000762000c1e1900 */
[----:B-1----:R-:W-:Y:S02]  /*1170*/  ISETP.NE.U32.AND P1, PT, R12, RZ, PT ;  /* 0x000000ff0c00720c */ /* 0x002fe40003f25070 */
[----:B------:R-:W-:Y:S02]  /*1180*/  ISETP.NE.U32.AND P2, PT, RZ, UR6, PT ;  /* 0x00000006ff007c0c */ /* 0x000fe4000bf45070 */
[----:B------:R-:W-:Y:S02]  /*1190*/  ISETP.NE.AND.EX P1, PT, R13, RZ, PT, P1 ;  /* 0x000000ff0d00720c */ /* 0x000fe40003f25310 */
[----:B------:R-:W-:Y:S02]  /*11a0*/  ISETP.NE.AND.EX P2, PT, RZ, UR7, PT, P2 ;  /* 0x00000007ff007c0c */ /* 0x000fe4000bf45320 */
[----:B--2---:R-:W-:Y:S01]  /*11b0*/  SEL R0, R0, 0x1, P1 ;  /* 0x0000000100007807 */ /* 0x004fe20000800000 */
[----:B0--3--:R-:W-:Y:S10]  /*11c0*/  @P0 BRA `(.L_x_12085) ;  /* 0x0000000000280947 */ /* 0x009ff40003800000 */
[----:B------:R-:W-:Y:S01]  /*11d0*/  ULDC.64 UR4, c[0x0][0xa00] ;  /* 0x0002800000047ab9 */ /* 0x000fe20000000a00 */
[----:B-----5:R-:W0:Y:S01]  /*11e0*/  LDC R140, c[0x0][0x288] ;  /* 0x0000a200ff8c7b82 */ /* 0x020e220000000800 */
[----:B------:R-:W-:-:S04]  /*11f0*/  ISETP.NE.U32.AND P0, PT, RZ, UR4, PT ;  /* 0x00000004ff007c0c */ /* 0x000fc8000bf05070 */
[----:B------:R-:W-:-:S13]  /*1200*/  ISETP.NE.AND.EX P0, PT, RZ, UR5, PT, P0 ;  /* 0x00000005ff007c0c */ /* 0x000fda000bf05300 */
[----:B------:R-:W-:Y:S05]  /*1210*/  @!P0 BRA `(.L_x_12085) ;  /* 0x0000000000148947 */ /* 0x000fea0003800000 */
[----:B------:R-:W1:Y:S02]  /*1220*/  LDC.64 R8, c[0x0][0xa00] ;  /* 0x00028000ff087b82 */ /* 0x000e640000000a00 */
[----:B-1----:R-:W-:-:S05]  /*1230*/  IMAD.WIDE R8, R144, 0x4, R8 ;  /* 0x0000000490087825 */ /* 0x002fca00078e0208 */
[----:B0-----:R-:W2:Y:S04]  /*1240*/  LDG.E R140, desc[UR36][R8.64] ;  /* 0x00000024088c7981 */ /* 0x001ea8000c1e1900 */
[----:B------:R-:W2:Y:S02]  /*1250*/  LDG.E R7, desc[UR36][R8.64+0x4] ;  /* 0x0000042408077981 */ /* 0x000ea4000c1e1900 */
[----:B--2---:R-:W-:-:S07]  /*1260*/  IMAD.IADD R140, R7, 0x1, -R140 ;  /* 0x00000001078c7824 */ /* 0x004fce00078e0a8c */
.L_x_12085:
[----:B------:R-:W-:Y:S01]  /*1270*/  IMAD R138, R0, R15, RZ ;  /* 0x0000000f008a7224 */ /* 0x000fe200078e02ff */
[----:B------:R-:W-:Y:S01]  /*1280*/  LOP3.LUT R146, R6, 0xffff, RZ, 0xc0, !PT ;  /* 0x0000ffff06927812 */ /* 0x000fe200078ec0ff */
[----:B------:R-:W-:Y:S06]  /*1290*/  @!P2 BRA `(.L_x_12086) ;  /* 0x000000000010a947 */ /* 0x000fec0003800000 */
[----:B------:R-:W-:-:S04]  /*12a0*/  LEA R8, P0, R144, UR6, 0x2 ;  /* 0x0000000690087c11 */ /* 0x000fc8000f8010ff */
[----:B------:R-:W-:-:S05]  /*12b0*/  LEA.HI.X R9, R144, UR7, R148, 0x2, P0 ;  /* 0x0000000790097c11 */ /* 0x000fca00080f1494 */
[----:B------:R1:W5:Y:S01]  /*12c0*/  LDG.E R138, desc[UR36][R8.64] ;  /* 0x00000024088a7981 */ /* 0x000362000c1e1900 */
[----:B------:R-:W-:Y:S05]  /*12d0*/  BRA `(.L_x_12087) ;  /* 0x0000000000247947 */ /* 0x000fea0003800000 */
.L_x_12086:
        /* <DEDUP_REMOVED lines=9> */
.L_x_12087:
[----:B------:R-:W2:Y:S01]  /*1370*/  LDC R0, c[0x0][0x448] ;  /* 0x00011200ff007b82 */ /* 0x000ea20000000800 */
[----:B------:R-:W-:Y:S01]  /*1380*/  IMAD R137, R5, 0xc0, RZ ;  /* 0x000000c005897824 */ /* 0x000fe200078e02ff */
[----:B------:R-:W-:Y:S01]  /*1390*/  LOP3.LUT R16, R16, 0xffffffef, RZ, 0xc0, !PT ;  /* 0xffffffef10107812 */ /* 0x000fe200078ec0ff */
[----:B-----5:R-:W-:-:S05]  /*13a0*/  IMAD.IADD R138, R138, 0x1, -R3 ;  /* 0x000000018a8a7824 */ /* 0x020fca00078e0a03 */
[----:B0-----:R-:W-:Y:S02]  /*13b0*/  IADD3 R5, R138, 0x80, -R140 ;  /* 0x000000808a057810 */ /* 0x001fe40007ffe88c */
[----:B--2---:R-:W-:Y:S01]  /*13c0*/  ISETP.NE.AND P0, PT, R0, 0x1, PT ;  /* 0x000000010000780c */ /* 0x004fe20003f05270 */
[----:B------:R-:W-:-:S12]  /*13d0*/  VIADD R0, R137, 0xbf ;  /* 0x000000bf89007836 */ /* 0x000fd80000000000 */
[----:B------:R-:W0:Y:S01]  /*13e0*/  @P0 LDC R7, c[0x0][0x44c] ;  /* 0x00011300ff070b82 */ /* 0x000e220000000800 */
[----:B------:R-:W-:-:S07]  /*13f0*/  @P0 LOP3.LUT R16, R16, 0x10, RZ, 0xfc, !PT ;  /* 0x0000001010100812 */ /* 0x000fce00078efcff */
[----:B------:R-:W2:Y:S01]  /*1400*/  @P0 LDC R4, c[0x0][0x450] ;  /* 0x00011400ff040b82 */ /* 0x000ea20000000800 */
[----:B0-----:R-:W-:-:S05]  /*1410*/  @P0 IMAD.HI.U32 R3, R0, R7, RZ ;  /* 0x0000000700030227 */ /* 0x001fca00078e00ff */
[----:B--2---:R-:W-:Y:S01]  /*1420*/  @P0 SHF.R.U32.HI R0, RZ, R4, R3 ;  /* 0x00000004ff000219 */ /* 0x004fe20000011603 */
[----:B------:R-:W-:-:S04]  /*1430*/  VIADD R3, R138, 0x7f ;  /* 0x0000007f8a037836 */ /* 0x000fc80000000000 */
[----:B------:R-:W-:Y:S01]  /*1440*/  IMAD.IADD R5, R5, 0x1, R0 ;  /* 0x0000000105057824 */ /* 0x000fe200078e0200 */
[----:B------:R-:W-:-:S04]  /*1450*/  SHF.R.S32.HI R0, RZ, 0x1f, R3 ;  /* 0x0000001fff007819 */ /* 0x000fc80000011403 */
[----:B------:R-:W-:Y:S02]  /*1460*/  SHF.R.S32.HI R4, RZ, 0x1f, R5 ;  /* 0x0000001fff047819 */ /* 0x000fe40000011405 */
[----:B------:R-:W-:Y:S02]  /*1470*/  LEA.HI R0, R0, R3, RZ, 0x7 ;  /* 0x0000000300007211 */ /* 0x000fe400078f38ff */
[----:B------:R-:W-:Y:S01]  /*1480*/  LEA.HI R4, R4, R5, RZ, 0x7 ;  /* 0x0000000504047211 */ /* 0x000fe200078f38ff */
[----:B------:R-:W-:Y:S01]  /*1490*/  IMAD.MOV.U32 R5, RZ, RZ, RZ ;  /* 0x000000ffff057224 */ /* 0x000fe200078e00ff */
[----:B------:R-:W-:Y:S02]  /*14a0*/  SHF.R.S32.HI R3, RZ, 0x7, R0 ;  /* 0x00000007ff037819 */ /* 0x000fe40000011400 */
[----:B------:R-:W-:Y:S02]  /*14b0*/  SHF.R.S32.HI R4, RZ, 0x7, R4 ;  /* 0x00000007ff047819 */ /* 0x000fe40000011404 */
[----:B------:R-:W-:-:S02]  /*14c0*/  LOP3.LUT R0, R6, 0xff000000, RZ, 0xc0, !PT ;  /* 0xff00000006007812 */ /* 0x000fc400078ec0ff */
[----:B------:R-:W-:Y:S02]  /*14d0*/  VIMNMX R88, R3, R4, PT ;  /* 0x0000000403587248 */ /* 0x000fe40003fe0100 */
[----:B------:R-:W-:Y:S02]  /*14e0*/  LOP3.LUT R6, R6, 0xff0000, RZ, 0xc0, !PT ;  /* 0x00ff000006067812 */ /* 0x000fe400078ec0ff */
[----:B------:R-:W-:Y:S02]  /*14f0*/  SHF.R.U32.HI R3, RZ, 0x8, R0 ;  /* 0x00000008ff037819 */ /* 0x000fe40000011600 */
[----:B------:R-:W-:Y:S02]  /*1500*/  ISETP.GE.AND P0, PT, R88, 0x1, PT ;  /* 0x000000015800780c */ /* 0x000fe40003f06270 */
[----:B------:R-:W-:-:S04]  /*1510*/  LEA.HI R3, R6, R3, RZ, 0x10 ;  /* 0x0000000306037211 */ /* 0x000fc800078f80ff */
[----:B------:R-:W-:Y:S02]  /*1520*/  LOP3.LUT R11, R3, 0xff, RZ, 0xc0, !PT ;  /* 0x000000ff030b7812 */ /* 0x000fe400078ec0ff */
[----:B------:R-:W-:-:S03]  /*1530*/  SHF.R.U32.HI R147, RZ, 0x10, R3 ;  /* 0x00000010ff937819 */ /* 0x000fc60000011603 */
[----:B------:R0:W-:Y:S02]  /*1540*/  STL [R1+0x8], R11 ;  /* 0x0000080b01007387 */ /* 0x0001e40000100800 */
[----:B------:R-:W-:Y:S05]  /*1550*/  @!P0 BRA `(.L_x_12088) ;  /* 0x0000000000708947 */ /* 0x000fea0003800000 */
[----:B------:R-:W1:Y:S01]  /*1560*/  LDC R0, c[0x0][0x9f0] ;  /* 0x00027c00ff007b82 */ /* 0x000e620000000800 */
[----:B------:R-:W-:-:S04]  /*1570*/  ISETP.NE.AND P0, PT, R147, RZ, PT ;  /* 0x000000ff9300720c */ /* 0x000fc80003f05270 */
[----:B-1----:R-:W-:-:S04]  /*1580*/  SEL R9, R147, R0, P0 ;  /* 0x0000000093097207 */ /* 0x002fc80000000000 */
        /* <DEDUP_REMOVED lines=25> */
.L_x_12088:
        /* <DEDUP_REMOVED lines=31> */
[----:B------:R-:W2:Y:S01]  /*1910*/  S2R R3, SR_TID.X ;  /* 0x0000000000037919 */ /* 0x000ea20000002100 */
[----:B------:R-:W-:-:S04]  /*1920*/  UIADD3 UR6, UR40, 0x21800, URZ ;  /* 0x0002180028067890 */ /* 0x000fc8000fffe03f */
[----:B------:R-:W-:-:S06]  /*1930*/  ULOP3.LUT UP0, URZ, UR6, 0x3ff, URZ, 0xc0, !UPT ;  /* 0x000003ff063f7892 */ /* 0x000fcc000f80c03f */
[----:B------:R-:W-:Y:S01]  /*1940*/  PLOP3.LUT P0, PT, PT, PT, UP0, 0x80, 0x0 ;  /* 0x000000000000781c */ /* 0x000fe20003f0f008 */
[----:B--2---:R-:W-:-:S05]  /*1950*/  VIADD R4, R3, 0xffffff80 ;  /* 0xffffff8003047836 */ /* 0x004fca0000000000 */
[----:B------:R-:W-:-:S04]  /*1960*/  SHF.R.S32.HI R3, RZ, 0x1f, R4 ;  /* 0x0000001fff037819 */ /* 0x000fc80000011404 */
[----:B------:R-:W-:-:S04]  /*1970*/  LEA.HI R3, R3, R4, RZ, 0x7 ;  /* 0x0000000403037211 */ /* 0x000fc800078f38ff */
[----:B------:R-:W-:-:S05]  /*1980*/  SHF.R.S32.HI R3, RZ, 0x7, R3 ;  /* 0x00000007ff037819 */ /* 0x000fca0000011403 */
[----:B------:R-:W2:Y:S02]  /*1990*/  SHFL.IDX PT, R0, R3, RZ, 0x1f ;  /* 0x00001fff03007589 */ /* 0x000ea400000e0000 */
[----:B--2---:R-:W-:-:S13]  /*19a0*/  R2UR UR42, R0 ;  /* 0x00000000002a72ca */ /* 0x004fda00000e0000 */
        /* <DEDUP_REMOVED lines=9> */
[----:B------:R-:W-:Y:S01]  /*1a40*/  ULOP3.LUT UR43, UR4, 0x3fff, URZ, 0xc0, !UPT ;  /* 0x00003fff042b7892 */ /* 0x000fe2000f8ec03f */
[----:B------:R-:W-:Y:S11]  /*1a50*/  @!P0 BRA `(.L_x_12090) ;  /* 0x0000000000408947 */ /* 0x000ff60003800000 */
        /* <DEDUP_REMOVED lines=10> */
[----:B0-----:R-:W-:Y:S02]  /*1b00*/  IMAD.U32 R11, RZ, RZ, UR7 ;  /* 0x00000007ff0b7e24 */ /* 0x001fe4000f8e00ff */
[----:B-1----:R-:W-:Y:S02]  /*1b10*/  IMAD.MOV.U32 R8, RZ, RZ, 0x70 ;  /* 0x00000070ff087424 */ /* 0x002fe400078e00ff */
[----:B------:R-:W-:Y:S02]  /*1b20*/  IMAD.MOV.U32 R12, RZ, RZ, 0x1 ;  /* 0x00000001ff0c7424 */ /* 0x000fe400078e00ff */
[----:B--2---:R-:W-:-:S07]  /*1b30*/  IMAD.MOV.U32 R13, RZ, RZ, RZ ;  /* 0x000000ffff0d7224 */ /* 0x004fce00078e00ff */
[----:B------:R-:W-:-:S07]  /*1b40*/  LEPC R20, `(.L_x_12090) ;  /* 0x000000001014794e */ /* 0x000fce0000000000 */
[----:B---3--:R-:W-:Y:S05]  /*1b50*/  CALL.ABS.NOINC R14 ;  /* 0x000000000e007343 */ /* 0x008fea0003c00000 */
.L_x_12090:
[----:B------:R-:W2:Y:S01]  /*1b60*/  LDL R20, [R1+0x10] ;  /* 0x0000100001147983 */ /* 0x000ea20000100800 */
[----:B------:R-:W-:Y:S02]  /*1b70*/  ISETP.NE.AND P0, PT, R22, 0x3, PT ;  /* 0x000000031600780c */ /* 0x000fe40003f05270 */
[----:B--2---:R-:W-:-:S04]  /*1b80*/  LEA.HI R0, R20, R20, RZ, 0x1 ;  /* 0x0000001414007211 */ /* 0x004fc800078f08ff */
[----:B------:R-:W-:-:S05]  /*1b90*/  LOP3.LUT R0, R0, 0xfffffffe, RZ, 0xc0, !PT ;  /* 0xfffffffe00007812 */ /* 0x000fca00078ec0ff */
[----:B------:R-:W-:-:S05]  /*1ba0*/  IMAD.IADD R0, R20, 0x1, -R0 ;  /* 0x0000000114007824 */ /* 0x000fca00078e0a00 */
[----:B------:R-:W-:-:S04]  /*1bb0*/  SHF.L.U32 R0, R0, 0x1f, RZ ;  /* 0x0000001f00007819 */ /* 0x000fc800000006ff */
[----:B------:R-:W2:Y:S02]  /*1bc0*/  SYNCS.PHASECHK.TRANS64.TRYWAIT P1, [UR40+0x2d800], R0 ;  /* 0x02d80000ff0075a7 */ /* 0x000ea40008020168 */
[----:B--2---:R-:W-:Y:S05]  /*1bd0*/  @!P1 BRA `(.L_x_12091) ;  /* 0x0000010000e09947 */ /* 0x004fea0003800000 */
.L_x_12227:
[----:B------:R-:W-:Y:S05]  /*1be0*/  @!P0 BRA `(.L_x_12092) ;  /* 0x0000000000048947 */ /* 0x000fea0003800000 */
[----:B------:R-:W-:Y:S01]  /*1bf0*/  BPT.TRAP 0x1 ;  /* 0x000000040000795c */ /* 0x000fe20000300000 */
.L_x_12092:
[----:B--2---:R-:W-:Y:S01]  /*1c00*/  IMAD.U32 R0, RZ, RZ, UR38 ;  /* 0x00000026ff007e24 */ /* 0x004fe2000f8e00ff */
[----:B------:R-:W-:-:S04]  /*1c10*/  SHF.L.U32 R3, R2, 0x1f, RZ ;  /* 0x0000001f02037819 */ /* 0x000fc800000006ff */
[----:B------:R-:W-:-:S04]  /*1c20*/  LEA R0, R0, UR40, 0x3 ;  /* 0x0000002800007c11 */ /* 0x000fc8000f8e18ff */
[----:B------:R2:W3:Y:S01]  /*1c30*/  SYNCS.PHASECHK.TRANS64.TRYWAIT P1, [R0+URZ+0x2d830], R3 ;  /* 0x02d83003000075a7 */ /* 0x0004e2000802017f */
[----:B------:R-:W-:Y:S05]  /*1c40*/  @!P0 BRA `(.L_x_12093) ;  /* 0x0000000000048947 */ /* 0x000fea0003800000 */
[----:B------:R-:W-:Y:S01]  /*1c50*/  BPT.TRAP 0x1 ;  /* 0x000000040000795c */ /* 0x000fe20000300000 */
.L_x_12093:
[----:B---3--:R-:W-:Y:S05]  /*1c60*/  @P1 BRA `(.L_x_12094) ;  /* 0x0000000000081947 */ /* 0x008fea0003800000 */
[----:B------:R-:W3:Y:S02]  /*1c70*/  SYNCS.PHASECHK.TRANS64.TRYWAIT P1, [R0+URZ+0x2d830], R3 ;  /* 0x02d83003000075a7 */ /* 0x000ee4000802017f */
[----:B---3--:R-:W-:Y:S05]  /*1c80*/  @!P1 BRA `(.L_x_12095) ;  /* 0x0000010000cc9947 */ /* 0x008fea0003800000 */
.L_x_12094:
        /* <DEDUP_REMOVED lines=49> */
.L_x_12096:
[----:B--23--:R-:W2:Y:S01]  /*1fa0*/  LDC R3, c[0x0][0x448] ;  /* 0x00011200ff037b82 */ /* 0x00cea20000000800 */
[----:B------:R-:W-:Y:S01]  /*1fb0*/  IMAD.IADD R6, R143, 0x1, R137 ;  /* 0x000000018f067824 */ /* 0x000fe200078e0289 */
[----:B------:R-:W-:Y:S01]  /*1fc0*/  ULDC UR6, c[0x0][0x988] ;  /* 0x0002620000067ab9 */ /* 0x000fe20000000800 */
[----:B------:R-:W-:Y:S02]  /*1fd0*/  CS2R R134, SRZ ;  /* 0x0000000000867805 */ /* 0x000fe4000001ff00 */
[----:B--2---:R-:W-:-:S13]  /*1fe0*/  ISETP.NE.AND P4, PT, R3, 0x1, PT ;  /* 0x000000010300780c */ /* 0x004fda0003f85270 */
[----:B------:R-:W2:Y:S08]  /*1ff0*/  @P4 LDC R3, c[0x0][0x44c] ;  /* 0x00011300ff034b82 */ /* 0x000eb00000000800 */
[----:B------:R-:W3:Y:S01]  /*2000*/  @P4 LDC R4, c[0x0][0x450] ;  /* 0x00011400ff044b82 */ /* 0x000ee20000000800 */
[----:B--2---:R-:W-:-:S05]  /*2010*/  @P4 IMAD.HI.U32 R3, R6, R3, RZ ;  /* 0x0000000306034227 */ /* 0x004fca00078e00ff */
[----:B---3--:R-:W-:Y:S01]  /*2020*/  @P4 SHF.R.U32.HI R6, RZ, R4, R3 ;  /* 0x00000004ff064219 */ /* 0x008fe20000011603 */
[----:B------:R-:W-:-:S04]  /*2030*/  IMAD.MOV.U32 R3, RZ, RZ, -0x80 ;  /* 0xffffff80ff037424 */ /* 0x000fc800078e00ff */
[----:B------:R-:W2:Y:S01]  /*2040*/  SHFL.IDX PT, R5, R6, 0x1, 0x1c1f ;  /* 0x003c1f0006057f89 */ /* 0x000ea200000e0000 */
[----:B------:R-:W-:-:S03]  /*2050*/  IMAD R4, R88, R3, 0x80 ;  /* 0x0000008058047424 */ /* 0x000fc600078e0203 */
[----:B------:R-:W3:Y:S02]  /*2060*/  SHFL.IDX PT, R6, R6, RZ, 0x1c1f ;  /* 0x001c1fff06067589 */ /* 0x000ee400000e0000 */
[C-C-:B------:R-:W-:Y:S02]  /*2070*/  IADD3 R3, -R141.reuse, 0x1, R4.reuse ;  /* 0x000000018d037810 */ /* 0x140fe40007ffe104 */
[----:B------:R-:W-:Y:S02]  /*2080*/  IADD3 R7, -R141, R138, R4 ;  /* 0x0000008a8d077210 */ /* 0x000fe40007ffe104 */
[----:B------:R-:W-:-:S04]  /*2090*/  IADD3 R4, -R140, R3, R138 ;  /* 0x000000038c047210 */ /* 0x000fc80007ffe18a */
[----:B--2---:R-:W-:-:S04]  /*20a0*/  VIADDMNMX R3, R5, R4, R7, PT ;  /* 0x0000000405037246 */ /* 0x004fc80003800107 */
        /* <DEDUP_REMOVED lines=9> */
[----:B-1----:R-:W-:Y:S02]  /*2140*/  FSEL R8, R31, -INF , P1 ;  /* 0xff8000001f087808 */ /* 0x002fe40000800000 */
        /* <DEDUP_REMOVED lines=79> */
[----:B------:R-:W-:Y:S01]  /*2640*/  ISETP.GT.AND P1, PT, R3, 0x79, PT ;  /* 0x000000790300780c */ /* 0x000fe20003f24270 */
[----:B------:R-:W-:Y:S01]  /*2650*/  IMAD.U32 R3, RZ, RZ, UR6 ;  /* 0x00000006ff037e24 */ /* 0x000fe2000f8e00ff */
[----:B------:R-:W-:-:S02]  /*2660*/  FSEL R86, R86, -INF , P2 ;  /* 0xff80000056567808 */ /* 0x000fc40001000000 */
[----:B------:R-:W-:Y:S02]  /*2670*/  FMNMX.FTZ R5, R106, R5, !PT ;  /* 0x000000056a057209 */ /* 0x000fe40007810000 */
[----:B------:R-:W-:Y:S02]  /*2680*/  FSEL R108, R87, -INF , P1 ;  /* 0xff800000576c7808 */ /* 0x000fe40000800000 */
[----:B------:R-:W-:Y:S02]  /*2690*/  FMNMX.FTZ R5, R86, R5, !PT ;  /* 0x0000000556057209 */ /* 0x000fe40007810000 */
[----:B---3--:R-:W-:Y:S02]  /*26a0*/  VIADDMNMX R4, R6, R4, R7, PT ;  /* 0x0000000406047246 */ /* 0x008fe40003800107 */
[----:B0-----:R-:W-:Y:S02]  /*26b0*/  FMNMX.FTZ R11, R108, R5, !PT ;  /* 0x000000056c0b7209 */ /* 0x001fe40007810000 */
[----:B------:R-:W-:-:S02]  /*26c0*/  ISETP.GT.AND P2, PT, R4, 0x1, PT ;  /* 0x000000010400780c */ /* 0x000fc40003f44270 */
[----:B------:R-:W-:Y:S01]  /*26d0*/  ISETP.GT.AND P3, PT, R4, 0x8, PT ;  /* 0x000000080400780c */ /* 0x000fe20003f64270 */
[----:B------:R-:W0:Y:S01]  /*26e0*/  SHFL.BFLY PT, R110, R11, 0x2, 0x1f ;  /* 0x0c401f000b6e7f89 */ /* 0x000e2200000e0000 */
[----:B------:R-:W-:Y:S02]  /*26f0*/  FSEL R25, R25, -INF , P2 ;  /* 0xff80000019197808 */ /* 0x000fe40001000000 */
[----:B------:R-:W-:Y:S02]  /*2700*/  FSEL R28, R28, -INF , P3 ;  /* 0xff8000001c1c7808 */ /* 0x000fe40001800000 */
[----:B------:R-:W-:Y:S02]  /*2710*/  ISETP.GT.AND P2, PT, R4, 0x10, PT ;  /* 0x000000100400780c */ /* 0x000fe40003f44270 */
[----:B------:R-:W-:Y:S02]  /*2720*/  R2UR UR6, R0 ;  /* 0x00000000000672ca */ /* 0x000fe400000e0000 */
[----:B------:R-:W-:-:S02]  /*2730*/  FSEL R32, R32, -INF , P2 ;  /* 0xff80000020207808 */ /* 0x000fc40001000000 */
[----:B------:R-:W-:-:S04]  /*2740*/  ISETP.GT.AND P2, PT, R4, 0x18, PT ;  /* 0x000000180400780c */ /* 0x000fc80003f44270 */
[----:B------:R-:W-:Y:S02]  /*2750*/  FSEL R36, R36, -INF , P2 ;  /* 0xff80000024247808 */ /* 0x000fe40001000000 */
[----:B------:R-:W-:-:S03]  /*2760*/  ISETP.GT.AND P2, PT, R4, 0x20, PT ;  /* 0x000000200400780c */ /* 0x000fc60003f44270 */
[----:B------:R-:W-:Y:S01]  /*2770*/  UIADD3 UR6, UR6, 0x2d840, URZ ;  /* 0x0002d84006067890 */ /* 0x000fe2000fffe03f */
[----:B------:R-:W-:Y:S02]  /*2780*/  FSEL R40, R40, -INF , P2 ;  /* 0xff80000028287808 */ /* 0x000fe40001000000 */
[----:B------:R-:W-:Y:S01]  /*2790*/  ISETP.GT.AND P2, PT, R4, 0x28, PT ;  /* 0x000000280400780c */ /* 0x000fe20003f44270 */
[----:B------:R-:W-:Y:S01]  /*27a0*/  UPRMT UR6, UR41, 0x654, UR6 ;  /* 0x0000065429067896 */ /* 0x000fe20008000006 */
[----:B0-----:R-:W-:Y:S02]  /*27b0*/  FMNMX.FTZ R110, R11, R110, !PT ;  /* 0x0000006e0b6e7209 */ /* 0x001fe40007810000 */
[----:B------:R-:W-:Y:S02]  /*27c0*/  FSEL R44, R44, -INF , P2 ;  /* 0xff8000002c2c7808 */ /* 0x000fe40001000000 */
[----:B------:R-:W-:Y:S01]  /*27d0*/  ISETP.GT.AND P2, PT, R4, 0x30, PT ;  /* 0x000000300400780c */ /* 0x000fe20003f44270 */
[----:B------:R-:W0:Y:S03]  /*27e0*/  SHFL.BFLY PT, R5, R110, 0x1, 0x1f ;  /* 0x0c201f006e057f89 */ /* 0x000e2600000e0000 */
[----:B------:R-:W-:Y:S01]  /*27f0*/  FSEL R48, R48, -INF , P2 ;  /* 0xff80000030307808 */ /* 0x000fe20001000000 */
[----:B------:R-:W-:Y:S01]  /*2800*/  SYNCS.ARRIVE.TRANS64.RED.A1T0 RZ, [UR6], RZ ;  /* 0x000000ffffff79a7 */ /* 0x000fe20008100406 */
        /* <DEDUP_REMOVED lines=10> */
[----:B------:R-:W-:Y:S01]  /*28b0*/  FMUL.FTZ R9, R5, R3 ;  /* 0x0000000305097220 */ /* 0x000fe20000410000 */
[----:B------:R-:W-:-:S04]  /*28c0*/  ISETP.GT.AND P2, PT, R4, 0x58, PT ;  /* 0x000000580400780c */ /* 0x000fc80003f44270 */
[----:B------:R-:W-:Y:S02]  /*28d0*/  FSEL R9, R9, RZ, P1 ;  /* 0x000000ff09097208 */ /* 0x000fe40000800000 */
[----:B------:R-:W-:Y:S02]  /*28e0*/  ISETP.GT.AND P1, PT, R4, RZ, PT ;  /* 0x000000ff0400720c */ /* 0x000fe40003f24270 */
[----:B------:R-:W-:Y:S01]  /*28f0*/  FSEL R122, R68, -INF , P2 ;  /* 0xff800000447a7808 */ /* 0x000fe20001000000 */
[-CC-:B------:R-:W-:Y:S01]  /*2900*/  FFMA.FTZ R6, R30, R3.reuse, -R9.reuse ;  /* 0x000000031e067223 */ /* 0x180fe20000010809 */
[----:B------:R-:W-:Y:S01]  /*2910*/  FSEL R24, R24, -INF , P1 ;  /* 0xff80000018187808 */ /* 0x000fe20000800000 */
[-CC-:B------:R-:W-:Y:S01]  /*2920*/  FFMA.FTZ R7, R26, R3.reuse, -R9.reuse ;  /* 0x000000031a077223 */ /* 0x180fe20000010809 */
[----:B------:R-:W-:Y:S01]  /*2930*/  ISETP.GT.AND P1, PT, R4, 0x9, PT ;  /* 0x000000090400780c */ /* 0x000fe20003f24270 */
[--C-:B------:R-:W-:Y:S01]  /*2940*/  FFMA.FTZ R26, R27, R3, -R9.reuse ;  /* 0x000000031b1a7223 */ /* 0x100fe20000010809 */
[----:B------:R-:W-:Y:S01]  /*2950*/  FMNMX.FTZ R11, R24, R25, !PT ;  /* 0x00000019180b7209 */ /* 0x000fe20007810000 */
[-CC-:B------:R-:W-:Y:S01]  /*2960*/  FFMA.FTZ R46, R46, R3.reuse, -R9.reuse ;  /* 0x000000032e2e7223 */ /* 0x180fe20000010809 */
[----:B------:R-:W-:Y:S01]  /*2970*/  FSEL R110, R29, -INF , P1 ;  /* 0xff8000001d6e7808 */ /* 0x000fe20000800000 */
[--C-:B------:R-:W-:Y:S01]  /*2980*/  FFMA.FTZ R50, R50, R3, -R9.reuse ;  /* 0x0000000332327223 */ /* 0x100fe20000010809 */
[----:B------:R-:W-:Y:S01]  /*2990*/  FMNMX.FTZ R13, R28, R11, !PT ;  /* 0x0000000b1c0d7209 */ /* 0x000fe20007810000 */
[--C-:B------:R-:W-:Y:S01]  /*29a0*/  FFMA.FTZ R70, R70, R3, -R9.reuse ;  /* 0x0000000346467223 */ /* 0x100fe20000010809 */
[----:B------:R-:W-:Y:S01]  /*29b0*/  ISETP.GT.AND P1, PT, R4, 0x11, PT ;  /* 0x000000110400780c */ /* 0x000fe20003f24270 */
[----:B------:R0:W-:Y:S01]  /*29c0*/  MUFU.EX2 R11, R6 ;  /* 0x00000006000b7308 */ /* 0x0001e20000000800 */
        /* <DEDUP_REMOVED lines=9> */
[-CC-:B0-----:R-:W-:Y:S01]  /*2a60*/  FFMA.FTZ R6, R34, R3.reuse, -R9.reuse ;  /* 0x0000000322067223 */ /* 0x181fe20000010809 */
        /* <DEDUP_REMOVED lines=25> */
[----:B------:R-:W-:Y:S01]  /*2c00*/  FFMA.FTZ R108, R108, R3, -R9 ;  /* 0x000000036c6c7223 */ /* 0x000fe20000010809 */
[----:B------:R-:W-:-:S02]  /*2c10*/  FMNMX.FTZ R21, R48, R21, !PT ;  /* 0x0000001530157209 */ /* 0x000fc40007810000 */
[----:B------:R-:W-:Y:S02]  /*2c20*/  CS2R R106, SRZ ;  /* 0x00000000006a7805 */ /* 0x000fe4000001ff00 */
[----:B------:R-:W-:Y:S01]  /*2c30*/  ISETP.GT.AND P1, PT, R4, 0x39, PT ;  /* 0x000000390400780c */ /* 0x000fe20003f24270 */
[----:B------:R-:W2:Y:S01]  /*2c40*/  MUFU.EX2 R8, R8 ;  /* 0x0000000800087308 */ /* 0x000ea20000000800 */
[----:B------:R-:W-:Y:S01]  /*2c50*/  FMNMX.FTZ R21, R38, R21, !PT ;  /* 0x0000001526157209 */ /* 0x000fe20007810000 */
[-CC-:B0-----:R-:W-:Y:S01]  /*2c60*/  FFMA.FTZ R6, R42, R3.reuse, -R9.reuse ;  /* 0x000000032a067223 */ /* 0x181fe20000010809 */
[----:B------:R-:W-:Y:S01]  /*2c70*/  FSEL R116, R53, -INF , P1 ;  /* 0xff80000035747808 */ /* 0x000fe20000800000 */
[----:B------:R-:W-:Y:S01]  /*2c80*/  FFMA.FTZ R42, R14, R3, -R9 ;  /* 0x000000030e2a7223 */ /* 0x000fe20000010809 */
[----:B------:R-:W-:Y:S02]  /*2c90*/  FMNMX.FTZ R27, R52, R21, !PT ;  /* 0x00000015341b7209 */ /* 0x000fe40007810000 */
[----:B------:R-:W-:-:S02]  /*2ca0*/  CS2R R94, SRZ ;  /* 0x00000000005e7805 */ /* 0x000fc4000001ff00 */
[----:B------:R-:W-:Y:S01]  /*2cb0*/  ISETP.GT.AND P1, PT, R4, 0x41, PT ;  /* 0x000000410400780c */ /* 0x000fe20003f24270 */
[----:B------:R-:W-:Y:S01]  /*2cc0*/  MUFU.EX2 R21, R6 ;  /* 0x0000000600157308 */ /* 0x000fe20000000800 */
[----:B------:R-:W-:Y:S02]  /*2cd0*/  FMNMX.FTZ R27, R116, R27, !PT ;  /* 0x0000001b741b7209 */ /* 0x000fe40007810000 */
[----:B------:R-:W-:Y:S02]  /*2ce0*/  FSEL R118, R57, -INF , P1 ;  /* 0xff80000039767808 */ /* 0x000fe40000800000 */
[----:B------:R-:W-:Y:S02]  /*2cf0*/  FMNMX.FTZ R27, R56, R27, !PT ;  /* 0x0000001b381b7209 */ /* 0x000fe40007810000 */
[----:B------:R-:W-:Y:S01]  /*2d00*/  ISETP.GT.AND P1, PT, R4, 0x49, PT ;  /* 0x000000490400780c */ /* 0x000fe20003f24270 */
[----:B------:R-:W-:Y:S01]  /*2d10*/  MUFU.EX2 R10, R10 ;  /* 0x0000000a000a7308 */ /* 0x000fe20000000800 */
[----:B------:R-:W-:-:S02]  /*2d20*/  FMNMX.FTZ R27, R118, R27, !PT ;  /* 0x0000001b761b7209 */ /* 0x000fc40007810000 */
[----:B------:R-:W-:Y:S02]  /*2d30*/  FSEL R14, R61, -INF , P1 ;  /* 0xff8000003d0e7808 */ /* 0x000fe40000800000 */
[----:B------:R-:W-:Y:S02]  /*2d40*/  FMNMX.FTZ R29, R60, R27, !PT ;  /* 0x0000001b3c1d7209 */ /* 0x000fe40007810000 */
[----:B------:R-:W-:Y:S01]  /*2d50*/  ISETP.GT.AND P1, PT, R4, 0x51, PT ;  /* 0x000000510400780c */ /* 0x000fe20003f24270 */
[----:B------:R0:W-:Y:S01]  /*2d60*/  MUFU.EX2 R27, R46 ;  /* 0x0000002e001b7308 */ /* 0x0001e20000000800 */
[----:B------:R-:W-:Y:S02]  /*2d70*/  FMNMX.FTZ R29, R14, R29, !PT ;  /* 0x0000001d0e1d7209 */ /* 0x000fe40007810000 */
[----:B------:R-:W-:Y:S02]  /*2d80*/  FSEL R120, R65, -INF , P1 ;  /* 0xff80000041787808 */ /* 0x000fe40000800000 */
[----:B------:R-:W-:-:S02]  /*2d90*/  FMNMX.FTZ R29, R64, R29, !PT ;  /* 0x0000001d401d7209 */ /* 0x000fc40007810000 */
[----:B------:R-:W-:Y:S01]  /*2da0*/  ISETP.GT.AND P1, PT, R4, 0x59, PT ;  /* 0x000000590400780c */ /* 0x000fe20003f24270 */
[----:B------:R-:W-:Y:S01]  /*2db0*/  MUFU.EX2 R12, R12 ;  /* 0x0000000c000c7308 */ /* 0x000fe20000000800 */
[----:B------:R-:W-:Y:S01]  /*2dc0*/  FMNMX.FTZ R29, R120, R29, !PT ;  /* 0x0000001d781d7209 */ /* 0x000fe20007810000 */
[----:B0-----:R-:W-:Y:S01]  /*2dd0*/  FFMA.FTZ R46, R90, R3, -R9 ;  /* 0x000000035a2e7223 */ /* 0x001fe20000010809 */
[----:B------:R-:W-:Y:S02]  /*2de0*/  ISETP.GT.AND P2, PT, R4, 0x60, PT ;  /* 0x000000600400780c */ /* 0x000fe40003f44270 */
[----:B------:R-:W-:Y:S02]  /*2df0*/  FSEL R124, R69, -INF , P1 ;  /* 0xff800000457c7808 */ /* 0x000fe40000800000 */
[----:B------:R-:W-:Y:S01]  /*2e00*/  FMNMX.FTZ R31, R122, R29, !PT ;  /* 0x0000001d7a1f7209 */ /* 0x000fe20007810000 */
[----:B------:R-:W-:Y:S01]  /*2e10*/  MUFU.EX2 R42, R42 ;  /* 0x0000002a002a7308 */ /* 0x000fe20000000800 */
[----:B------:R-:W-:-:S02]  /*2e20*/  ISETP.GT.AND P1, PT, R4, 0x61, PT ;  /* 0x000000610400780c */ /* 0x000fc40003f24270 */
[----:B------:R-:W-:Y:S01]  /*2e30*/  FSEL R126, R72, -INF , P2 ;  /* 0xff800000487e7808 */ /* 0x000fe20001000000 */
[----:B------:R-:W-:Y:S01]  /*2e40*/  FFMA.FTZ R72, R96, R3, -R9 ;  /* 0x0000000360487223 */ /* 0x000fe20000010809 */
[----:B------:R-:W-:Y:S02]  /*2e50*/  FMNMX.FTZ R31, R124, R31, !PT ;  /* 0x0000001f7c1f7209 */ /* 0x000fe40007810000 */
[----:B------:R-:W-:Y:S02]  /*2e60*/  CS2R R96, SRZ ;  /* 0x0000000000607805 */ /* 0x000fe4000001ff00 */
[----:B------:R-:W-:Y:S01]  /*2e70*/  ISETP.GT.AND P2, PT, R4, 0x68, PT ;  /* 0x000000680400780c */ /* 0x000fe20003f44270 */
[----:B------:R0:W-:Y:S01]  /*2e80*/  MUFU.EX2 R29, R50 ;  /* 0x00000032001d7308 */ /* 0x0001e20000000800 */
[----:B------:R-:W-:Y:S02]  /*2e90*/  FSEL R128, R73, -INF , P1 ;  /* 0xff80000049807808 */ /* 0x000fe40000800000 */
[----:B------:R-:W-:-:S02]  /*2ea0*/  FMNMX.FTZ R31, R126, R31, !PT ;  /* 0x0000001f7e1f7209 */ /* 0x000fc40007810000 */
[----:B------:R-:W-:Y:S02]  /*2eb0*/  ISETP.GT.AND P1, PT, R4, 0x69, PT ;  /* 0x000000690400780c */ /* 0x000fe40003f24270 */
[----:B------:R-:W-:Y:S01]  /*2ec0*/  FSEL R90, R76, -INF , P2 ;  /* 0xff8000004c5a7808 */ /* 0x000fe20001000000 */
[--C-:B------:R-:W-:Y:S01]  /*2ed0*/  FFMA.FTZ R76, R98, R3, -R9.reuse ;  /* 0x00000003624c7223 */ /* 0x100fe20000010809 */
[----:B------:R-:W-:Y:S01]  /*2ee0*/  FMNMX.FTZ R31, R128, R31, !PT ;  /* 0x0000001f801f7209 */ /* 0x000fe20007810000 */
[----:B0-----:R-:W-:Y:S01]  /*2ef0*/  FFMA.FTZ R50, R92, R3, -R9 ;  /* 0x000000035c327223 */ /* 0x001fe20000010809 */
[----:B------:R-:W-:Y:S01]  /*2f00*/  ISETP.GT.AND P2, PT, R4, 0x70, PT ;  /* 0x000000700400780c */ /* 0x000fe20003f44270 */
[----:B------:R-:W-:Y:S01]  /*2f10*/  MUFU.EX2 R20, R20 ;  /* 0x0000001400147308 */ /* 0x000fe20000000800 */
[----:B------:R-:W-:Y:S02]  /*2f20*/  FSEL R130, R77, -INF , P1 ;  /* 0xff8000004d827808 */ /* 0x000fe40000800000 */
[----:B------:R-:W-:-:S02]  /*2f30*/  CS2R R98, SRZ ;  /* 0x0000000000627805 */ /* 0x000fc4000001ff00 */
        /* <DEDUP_REMOVED lines=8> */
[----:B------:R-:W-:Y:S01]  /*2fc0*/  MUFU.EX2 R46, R46 ;  /* 0x0000002e002e7308 */ /* 0x000fe20000000800 */
[----:B------:R-:W-:Y:S01]  /*2fd0*/  ISETP.GT.AND P1, PT, R4, 0x79, PT ;  /* 0x000000790400780c */ /* 0x000fe20003f24270 */
[----:B0-----:R-:W-:Y:S01]  /*2fe0*/  FFMA.FTZ R54, R102, R3, -R9 ;  /* 0x0000000366367223 */ /* 0x001fe20000010809 */
[----:B------:R-:W-:Y:S02]  /*2ff0*/  FSEL R84, R84, -INF , P2 ;  /* 0xff80000054547808 */ /* 0x000fe40001000000 */
[----:B------:R-:W-:Y:S02]  /*3000*/  CS2R R102, SRZ ;  /* 0x0000000000667805 */ /* 0x000fe4000001ff00 */
[----:B------:R-:W-:Y:S02]  /*3010*/  FMNMX.FTZ R33, R132, R33, !PT ;  /* 0x0000002184217209 */ /* 0x000fe40007810000 */
[----:B------:R-:W-:Y:S01]  /*3020*/  FSEL R92, R85, -INF , P1 ;  /* 0xff800000555c7808 */ /* 0x000fe20000800000 */
[----:B------:R-:W-:Y:S01]  /*3030*/  MUFU.EX2 R50, R50 ;  /* 0x0000003200327308 */ /* 0x000fe20000000800 */
[----:B------:R-:W-:-:S04]  /*3040*/  FMNMX.FTZ R35, R84, R33, !PT ;  /* 0x0000002154237209 */ /* 0x000fc80007810000 */
[----:B------:R-:W-:Y:S01]  /*3050*/  FMNMX.FTZ R4, R92, R35, !PT ;  /* 0x000000235c047209 */ /* 0x000fe20007810000 */
[-CC-:B------:R-:W-:Y:S01]  /*3060*/  FFMA.FTZ R35, R62, R3.reuse, -R9.reuse ;  /* 0x000000033e237223 */ /* 0x180fe20000010809 */
[-CC-:B------:R-:W-:Y:S01]  /*3070*/  FFMA.FTZ R62, R104, R3.reuse, -R9.reuse ;  /* 0x00000003683e7223 */ /* 0x180fe20000010809 */
[----:B------:R0:W-:Y:S01]  /*3080*/  MUFU.EX2 R33, R58 ;  /* 0x0000003a00217308 */ /* 0x0001e20000000800 */
[----:B------:R-:W-:Y:S01]  /*3090*/  CS2R R104, SRZ ;  /* 0x0000000000687805 */ /* 0x000fe2000001ff00 */
[----:B------:R-:W3:Y:S06]  /*30a0*/  SHFL.BFLY PT, R39, R4, 0x2, 0x1f ;  /* 0x0c401f0004277f89 */ /* 0x000eec00000e0000 */
[----:B------:R-:W-:Y:S01]  /*30b0*/  MUFU.EX2 R68, R68 ;  /* 0x0000004400447308 */ /* 0x000fe20000000800 */
[----:B0-----:R-:W-:Y:S01]  /*30c0*/  FFMA.FTZ R58, R100, R3, -R9 ;  /* 0x00000003643a7223 */ /* 0x001fe20000010809 */
[----:B------:R-:W-:-:S06]  /*30d0*/  CS2R R100, SRZ ;  /* 0x0000000000647805 */ /* 0x000fcc000001ff00 */
[----:B------:R-:W-:Y:S08]  /*30e0*/  MUFU.EX2 R35, R35 ;  /* 0x0000002300237308 */ /* 0x000ff00000000800 */
[----:B------:R-:W-:Y:S01]  /*30f0*/  MUFU.EX2 R72, R72 ;  /* 0x0000004800487308 */ /* 0x000fe20000000800 */
[----:B---3--:R-:W-:Y:S01]  /*3100*/  FMNMX.FTZ R45, R4, R39, !PT ;  /* 0x00000027042d7209 */ /* 0x008fe20007810000 */
[----:B------:R-:W-:-:S04]  /*3110*/  FFMA.FTZ R4, R86, R3, -R9 ;  /* 0x0000000356047223 */ /* 0x000fc80000010809 */
[----:B------:R-:W0:Y:S02]  /*3120*/  SHFL.BFLY PT, R6, R45, 0x1, 0x1f ;  /* 0x0c201f002d067f89 */ /* 0x000e2400000e0000 */
[----:B------:R3:W-:Y:S08]  /*3130*/  MUFU.EX2 R39, R70 ;  /* 0x0000004600277308 */ /* 0x0007f00000000800 */
[----:B------:R-:W-:Y:S08]  /*3140*/  MUFU.EX2 R37, R37 ;  /* 0x0000002500257308 */ /* 0x000ff00000000800 */
[----:B------:R-:W-:Y:S01]  /*3150*/  MUFU.EX2 R76, R76 ;  /* 0x0000004c004c7308 */ /* 0x000fe20000000800 */
[----:B0-----:R-:W-:Y:S01]  /*3160*/  FMNMX.FTZ R6, R45, R6, !PT ;  /* 0x000000062d067209 */ /* 0x001fe20007810000 */
[----:B------:R-:W-:-:S06]  /*3170*/  FFMA.FTZ R45, R82, R3, -R9 ;  /* 0x00000003522d7223 */ /* 0x000fcc0000010809 */
[----:B------:R-:W-:Y:S01]  /*3180*/  MUFU.EX2 R58, R58 ;  /* 0x0000003a003a7308 */ /* 0x000fe20000000800 */
[C---:B------:R-:W-:Y:S01]  /*3190*/  FSETP.NEU.FTZ.AND P1, PT, R6.reuse, -INF , PT ;  /* 0xff8000000600780b */ /* 0x040fe20003f3d000 */
[----:B------:R-:W-:-:S05]  /*31a0*/  FMUL.FTZ R55, R6, R3 ;  /* 0x0000000306377220 */ /* 0x000fca0000410000 */
[----:B------:R-:W-:Y:S01]  /*31b0*/  FSEL R55, R55, RZ, P1 ;  /* 0x000000ff37377208 */ /* 0x000fe20000800000 */
[----:B------:R-:W-:Y:S04]  /*31c0*/  MUFU.EX2 R41, R41 ;  /* 0x0000002900297308 */ /* 0x000fe80000000800 */
[-CC-:B------:R-:W-:Y:S01]  /*31d0*/  FFMA.FTZ R24, R24, R3.reuse, -R55.reuse ;  /* 0x0000000318187223 */ /* 0x180fe20000010837 */
[-CC-:B------:R-:W-:Y:S01]  /*31e0*/  FFMA.FTZ R25, R25, R3.reuse, -R55.reuse ;  /* 0x0000000319197223 */ /* 0x180fe20000010837 */
[-CC-:B------:R-:W-:Y:S01]  /*31f0*/  FFMA.FTZ R47, R28, R3.reuse, -R55.reuse ;  /* 0x000000031c2f7223 */ /* 0x180fe20000010837 */
[-CC-:B---3--:R-:W-:Y:S01]  /*3200*/  FFMA.FTZ R70, R110, R3.reuse, -R55.reuse ;  /* 0x000000036e467223 */ /* 0x188fe20000010837 */
[-CC-:B------:R-:W-:Y:S01]  /*3210*/  FFMA.FTZ R32, R32, R3.reuse, -R55.reuse ;  /* 0x0000000320207223 */ /* 0x180fe20000010837 */
[-CC-:B------:R-:W-:Y:S01]  /*3220*/  FFMA.FTZ R51, R30, R3.reuse, -R55.reuse ;  /* 0x000000031e337223 */ /* 0x180fe20000010837 */
[----:B------:R-:W-:Y:S01]  /*3230*/  MUFU.EX2 R24, R24 ;  /* 0x0000001800187308 */ /* 0x000fe20000000800 */
[-CC-:B------:R-:W-:Y:S01]  /*3240*/  FFMA.FTZ R36, R36, R3.reuse, -R55.reuse ;  /* 0x0000000324247223 */ /* 0x180fe20000010837 */
[-CC-:B------:R-:W-:Y:S01]  /*3250*/  FFMA.FTZ R28, R40, R3.reuse, -R55.reuse ;  /* 0x00000003281c7223 */ /* 0x180fe20000010837 */
[-CC-:B------:R-:W-:Y:S01]  /*3260*/  FFMA.FTZ R40, R52, R3.reuse, -R55.reuse ;  /* 0x0000000334287223 */ /* 0x180fe20000010837 */
[-CC-:B------:R-:W-:Y:S01]  /*3270*/  FFMA.FTZ R65, R14, R3.reuse, -R55.reuse ;  /* 0x000000030e417223 */ /* 0x180fe20000010837 */
[----:B-1----:R-:W-:Y:S01]  /*3280*/  FADD.FTZ R52, R7, R26 ;  /* 0x0000001a07347221 */ /* 0x002fe20000010000 */
[-CC-:B------:R-:W-:Y:S01]  /*3290*/  FFMA.FTZ R59, R112, R3.reuse, -R55.reuse ;  /* 0x00000003703b7223 */ /* 0x180fe20000010837 */
[-CC-:B------:R-:W-:Y:S01]  /*32a0*/  FFMA.FTZ R49, R34, R3.reuse, -R55.reuse ;  /* 0x0000000322317223 */ /* 0x180fe20000010837 */
[----:B------:R-:W0:Y:S01]  /*32b0*/  MUFU.EX2 R25, R25 ;  /* 0x0000001900197308 */ /* 0x000e220000000800 */
[----:B------:R-:W-:Y:S01]  /*32c0*/  FADD.FTZ R67, R11, R52 ;  /* 0x000000340b437221 */ /* 0x000fe20000010000 */
[-CC-:B------:R-:W-:Y:S01]  /*32d0*/  FFMA.FTZ R30, R44, R3.reuse, -R55.reuse ;  /* 0x000000032c1e7223 */ /* 0x180fe20000010837 */
[-CC-:B------:R-:W-:Y:S01]  /*32e0*/  FFMA.FTZ R53, R114, R3.reuse, -R55.reuse ;  /* 0x0000000372357223 */ /* 0x180fe20000010837 */
[--C-:B------:R-:W-:Y:S01]  /*32f0*/  FFMA.FTZ R34, R48, R3, -R55.reuse ;  /* 0x0000000330227223 */ /* 0x100fe20000010837 */
[----:B--2---:R-:W-:Y:S01]  /*3300*/  F2FP.BF16.F32.PACK_AB R11, R8, R11 ;  /* 0x0000000b080b723e */ /* 0x004fe200000010ff */
        /* <DEDUP_REMOVED lines=17> */
[-C--:B------:R-:W-:Y:S01]  /*3420*/  FFMA.FTZ R132, R132, R3.reuse, -R55 ;  /* 0x0000000384847223 */ /* 0x080fe20000010837 */
[----:B------:R-:W0:Y:S01]  /*3430*/  MUFU.EX2 R32, R32 ;  /* 0x0000002000207308 */ /* 0x000e220000000800 */
[----:B-1----:R-:W-:Y:S01]  /*3440*/  FADD.FTZ R9, R47, R14 ;  /* 0x0000000e2f097221 */ /* 0x002fe20000010000 */
[----:B------:R-:W-:Y:S01]  /*3450*/  FADD.FTZ R14, R8, R67 ;  /* 0x00000043080e7221 */ /* 0x000fe20000010000 */
[----:B------:R-:W-:Y:S01]  /*3460*/  F2FP.BF16.F32.PACK_AB R8, R25, R24 ;  /* 0x000000181908723e */ /* 0x000fe200000010ff */
[-CC-:B------:R-:W-:Y:S01]  /*3470*/  FFMA.FTZ R84, R84, R3.reuse, -R55.reuse ;  /* 0x0000000354547223 */ /* 0x180fe20000010837 */
[----:B------:R-:W-:Y:S01]  /*3480*/  FFMA.FTZ R55, R92, R3, -R55 ;  /* 0x000000035c377223 */ /* 0x000fe20000010837 */
[----:B------:R-:W-:Y:S01]  /*3490*/  FADD.FTZ R69, R13, R14 ;  /* 0x0000000e0d457221 */ /* 0x000fe20000010000 */
[----:B------:R-:W-:Y:S01]  /*34a0*/  F2FP.BF16.F32.PACK_AB R13, R10, R13 ;  /* 0x0000000d0a0d723e */ /* 0x000fe200000010ff */
[----:B------:R-:W1:Y:S01]  /*34b0*/  MUFU.EX2 R51, R51 ;  /* 0x0000003300337308 */ /* 0x000e620000000800 */
[----:B--2---:R-:W-:Y:S01]  /*34c0*/  FADD.FTZ R67, R70, R9 ;  /* 0x0000000946437221 */ /* 0x004fe20000010000 */
[----:B------:R-:W-:Y:S01]  /*34d0*/  F2FP.BF16.F32.PACK_AB R9, R26, R7 ;  /* 0x000000071a09723e */ /* 0x000fe200000010ff */
[----:B------:R-:W-:Y:S01]  /*34e0*/  FADD.FTZ R26, R10, R69 ;  /* 0x000000450a1a7221 */ /* 0x000fe20000010000 */
[----:B------:R-:W-:-:S02]  /*34f0*/  CS2R R122, SRZ ;  /* 0x00000000007a7805 */ /* 0x000fc4000001ff00 */
[----:B------:R-:W-:Y:S02]  /*3500*/  CS2R R118, SRZ ;  /* 0x0000000000767805 */ /* 0x000fe4000001ff00 */
[----:B------:R-:W-:Y:S01]  /*3510*/  CS2R R116, SRZ ;  /* 0x0000000000747805 */ /* 0x000fe2000001ff00 */
[----:B------:R-:W-:Y:S01]  /*3520*/  FADD.FTZ R69, R15, R26 ;  /* 0x0000001a0f457221 */ /* 0x000fe20000010000 */
[----:B------:R-:W2:Y:S01]  /*3530*/  MUFU.EX2 R36, R36 ;  /* 0x0000002400247308 */ /* 0x000ea20000000800 */
[----:B0-----:R-:W-:Y:S01]  /*3540*/  FADD.FTZ R14, R32, R67 ;  /* 0x00000043200e7221 */ /* 0x001fe20000010000 */
[----:B------:R-:W-:Y:S02]  /*3550*/  F2FP.BF16.F32.PACK_AB R15, R12, R15 ;  /* 0x0000000f0c0f723e */ /* 0x000fe400000010ff */
[----:B------:R-:W-:Y:S02]  /*3560*/  CS2R R114, SRZ ;  /* 0x0000000000727805 */ /* 0x000fe4000001ff00 */
[----:B------:R-:W-:-:S02]  /*3570*/  CS2R R112, SRZ ;  /* 0x0000000000707805 */ /* 0x000fc4000001ff00 */
[----:B------:R-:W-:Y:S02]  /*3580*/  CS2R R110, SRZ ;  /* 0x00000000006e7805 */ /* 0x000fe4000001ff00 */
[----:B------:R-:W-:Y:S01]  /*3590*/  CS2R R92, SRZ ;  /* 0x00000000005c7805 */ /* 0x000fe2000001ff00 */
[----:B------:R-:W0:Y:S01]  /*35a0*/  MUFU.EX2 R59, R59 ;  /* 0x0000003b003b7308 */ /* 0x000e220000000800 */
[C---:B-1----:R-:W-:Y:S01]  /*35b0*/  FADD.FTZ R67, R51.reuse, R14 ;  /* 0x0000000e33437221 */ /* 0x042fe20000010000 */
[----:B------:R-:W-:Y:S01]  /*35c0*/  FADD.FTZ R14, R12, R69 ;  /* 0x000000450c0e7221 */ /* 0x000fe20000010000 */
[----:B------:R-:W-:-:S05]  /*35d0*/  F2FP.BF16.F32.PACK_AB R12, R51, R32 ;  /* 0x00000020330c723e */ /* 0x000fca00000010ff */
[----:B------:R-:W1:Y:S01]  /*35e0*/  MUFU.EX2 R28, R28 ;  /* 0x0000001c001c7308 */ /* 0x000e620000000800 */
[----:B--2---:R-:W-:Y:S01]  /*35f0*/  FADD.FTZ R10, R36, R67 ;  /* 0x00000043240a7221 */ /* 0x004fe20000010000 */
[----:B------:R-:W-:-:S04]  /*3600*/  FADD.FTZ R67, R21, R14 ;  /* 0x0000000e15437221 */ /* 0x000fc80000010000 */
        /* <DEDUP_REMOVED lines=9> */
[----:B------:R1:W-:Y:S06]  /*36a0*/  STSM.16.M88.4 [R17+0x21800], R8 ;  /* 0x0218000811007844 */ /* 0x0003ec0000000200 */
[----:B------:R-:W3:Y:S01]  /*36b0*/  MUFU.EX2 R53, R53 ;  /* 0x0000003500357308 */ /* 0x000ee20000000800 */
[----:B--2---:R-:W-:Y:S01]  /*36c0*/  FADD.FTZ R25, R49, R14 ;  /* 0x0000000e31197221 */ /* 0x004fe20000010000 */
[----:B------:R-:W-:Y:S01]  /*36d0*/  F2FP.BF16.F32.PACK_AB R14, R59, R36 ;  /* 0x000000243b0e723e */ /* 0x000fe200000010ff */
[----:B------:R-:W-:-:S04]  /*36e0*/  FADD.FTZ R59, R29, R26 ;  /* 0x0000001a1d3b7221 */ /* 0x000fc80000010000 */
[----:B------:R-:W-:Y:S01]  /*36f0*/  FADD.FTZ R20, R46, R59 ;  /* 0x0000003b2e147221 */ /* 0x000fe20000010000 */
[----:B------:R-:W2:Y:S01]  /*3700*/  MUFU.EX2 R34, R34 ;  /* 0x0000002200227308 */ /* 0x000ea20000000800 */
[----:B0-----:R-:W-:Y:S01]  /*3710*/  FADD.FTZ R24, R30, R25 ;  /* 0x000000191e187221 */ /* 0x001fe20000010000 */
[----:B------:R0:W-:Y:S01]  /*3720*/  STSM.16.M88.4 [R23], R12 ;  /* 0x0000000c17007844 */ /* 0x0001e20000000200 */
[----:B-1----:R-:W-:Y:S01]  /*3730*/  FADD.FTZ R11, R31, R20 ;  /* 0x000000141f0b7221 */ /* 0x002fe20000010000 */
[----:B------:R-:W-:Y:S02]  /*3740*/  F2FP.BF16.F32.PACK_AB R25, R42, R21 ;  /* 0x000000152a19723e */ /* 0x000fe400000010ff */
[----:B------:R-:W-:Y:S02]  /*3750*/  F2FP.BF16.F32.PACK_AB R9, R46, R29 ;  /* 0x0000001d2e09723e */ /* 0x000fe400000010ff */
[----:B------:R-:W1:Y:S01]  /*3760*/  MUFU.EX2 R57, R57 ;  /* 0x0000003900397308 */ /* 0x000e620000000800 */
[C---:B---3--:R-:W-:Y:S01]  /*3770*/  FADD.FTZ R51, R53.reuse, R24 ;  /* 0x0000001835337221 */ /* 0x048fe20000010000 */
[----:B------:R-:W-:-:S06]  /*3780*/  F2FP.BF16.F32.PACK_AB R26, R53, R30 ;  /* 0x0000001e351a723e */ /* 0x000fcc00000010ff */
[----:B------:R-:W3:Y:S01]  /*3790*/  MUFU.EX2 R40, R40 ;  /* 0x0000002800287308 */ /* 0x000ee20000000800 */
[----:B--2---:R-:W-:Y:S01]  /*37a0*/  FADD.FTZ R24, R34, R51 ;  /* 0x0000003322187221 */ /* 0x004fe20000010000 */
[C---:B0-----:R-:W-:Y:S01]  /*37b0*/  FADD.FTZ R12, R50.reuse, R11 ;  /* 0x0000000b320c7221 */ /* 0x041fe20000010000 */
[----:B------:R-:W-:Y:S01]  /*37c0*/  F2FP.BF16.F32.PACK_AB R11, R50, R31 ;  /* 0x0000001f320b723e */ /* 0x000fe200000010ff */
[----:B------:R-:W-:-:S04]  /*37d0*/  IMAD.MOV.U32 R31, RZ, RZ, R137 ;  /* 0x000000ffff1f7224 */ /* 0x000fc800078e0089 */
[----:B------:R-:W0:Y:S01]  /*37e0*/  MUFU.EX2 R63, R63 ;  /* 0x0000003f003f7308 */ /* 0x000e220000000800 */
[----:B-1----:R-:W-:Y:S01]  /*37f0*/  FADD.FTZ R51, R57, R24 ;  /* 0x0000001839337221 */ /* 0x002fe20000010000 */
[----:B------:R-:W-:Y:S02]  /*3800*/  F2FP.BF16.F32.PACK_AB R24, R49, R28 ;  /* 0x0000001c3118723e */ /* 0x000fe400000010ff */
[----:B------:R-:W-:Y:S01]  /*3810*/  F2FP.BF16.F32.PACK_AB R8, R57, R34 ;  /* 0x000000223908723e */ /* 0x000fe200000010ff */
[----:B------:R-:W1:Y:S02]  /*3820*/  @P4 LDC R28, c[0x0][0x44c] ;  /* 0x00011300ff1c4b82 */ /* 0x000e640000000800 */
[----:B------:R1:W-:Y:S01]  /*3830*/  STSM.16.M88.4 [R19], R24 ;  /* 0x0000001813007844 */ /* 0x0003e20000000200 */
[----:B------:R-:W2:Y:S01]  /*3840*/  MUFU.EX2 R38, R38 ;  /* 0x0000002600267308 */ /* 0x000ea20000000800 */
[----:B---3--:R-:W-:-:S07]  /*3850*/  FADD.FTZ R10, R40, R51 ;  /* 0x00000033280a7221 */ /* 0x008fce0000010000 */
[----:B------:R-:W3:Y:S01]  /*3860*/  MUFU.EX2 R61, R61 ;  /* 0x0000003d003d7308 */ /* 0x000ee20000000800 */
[C---:B0-----:R-:W-:Y:S01]  /*3870*/  FADD.FTZ R13, R63.reuse, R10 ;  /* 0x0000000a3f0d7221 */ /* 0x041fe20000010000 */
[----:B------:R-:W-:-:S05]  /*3880*/  F2FP.BF16.F32.PACK_AB R10, R63, R40 ;  /* 0x000000283f0a723e */ /* 0x000fca00000010ff */
[----:B------:R0:W-:Y:S01]  /*3890*/  STSM.16.M88.4 [R18], R8 ;  /* 0x0000000812007844 */ /* 0x0001e20000000200 */
[----:B------:R-:W4:Y:S01]  /*38a0*/  MUFU.EX2 R0, R60 ;  /* 0x0000003c00007308 */ /* 0x000f220000000800 */
[----:B--2---:R-:W-:Y:S01]  /*38b0*/  FADD.FTZ R14, R38, R13 ;  /* 0x0000000d260e7221 */ /* 0x004fe20000010000 */
[----:B------:R-:W-:Y:S01]  /*38c0*/  FADD.FTZ R13, R33, R12 ;  /* 0x0000000c210d7221 */ /* 0x000fe20000010000 */
[----:B-1----:R-:W-:-:S04]  /*38d0*/  @P4 IMAD.HI.U32 R24, R137, R28, RZ ;  /* 0x0000001c89184227 */ /* 0x002fc800078e00ff */
[----:B------:R-:W-:Y:S01]  /*38e0*/  FADD.FTZ R12, R68, R13 ;  /* 0x0000000d440c7221 */ /* 0x000fe20000010000 */
[----:B------:R-:W1:Y:S01]  /*38f0*/  MUFU.EX2 R65, R65 ;  /* 0x0000004100417308 */ /* 0x000e620000000800 */
[----:B---3--:R-:W-:Y:S02]  /*3900*/  FADD.FTZ R15, R61, R14 ;  /* 0x0000000e3d0f7221 */ /* 0x008fe40000010000 */
[----:B------:R-:W-:-:S04]  /*3910*/  FADD.FTZ R13, R35, R12 ;  /* 0x0000000c230d7221 */ /* 0x000fc80000010000 */
[----:B------:R-:W-:Y:S01]  /*3920*/  FADD.FTZ R12, R72, R13 ;  /* 0x0000000d480c7221 */ /* 0x000fe20000010000 */
[----:B0-----:R-:W-:Y:S01]  /*3930*/  F2FP.BF16.F32.PACK_AB R9, R68, R33 ;  /* 0x000000214409723e */ /* 0x001fe200000010ff */
[----:B------:R-:W0:Y:S01]  /*3940*/  MUFU.EX2 R44, R44 ;  /* 0x0000002c002c7308 */ /* 0x000e220000000800 */
[----:B----4-:R-:W-:Y:S01]  /*3950*/  FADD.FTZ R14, R0, R15 ;  /* 0x0000000f000e7221 */ /* 0x010fe20000010000 */
[----:B------:R-:W-:Y:S01]  /*3960*/  FADD.FTZ R13, R37, R12 ;  /* 0x0000000c250d7221 */ /* 0x000fe20000010000 */
[----:B------:R-:W2:Y:S01]  /*3970*/  @P4 LDC R33, c[0x0][0x450] ;  /* 0x00011400ff214b82 */ /* 0x000ea20000000800 */
[----:B------:R-:W-:Y:S02]  /*3980*/  F2FP.BF16.F32.PACK_AB R8, R61, R38 ;  /* 0x000000263d08723e */ /* 0x000fe400000010ff */
[----:B------:R-:W-:Y:S02]  /*3990*/  F2FP.BF16.F32.PACK_AB R11, R72, R35 ;  /* 0x00000023480b723e */ /* 0x000fe400000010ff */
[----:B------:R3:W4:Y:S01]  /*39a0*/  MUFU.EX2 R7, R120 ;  /* 0x0000007800077308 */ /* 0x0007220000000800 */
[C---:B-1----:R-:W-:Y:S01]  /*39b0*/  FADD.FTZ R15, R65.reuse, R14 ;  /* 0x0000000e410f7221 */ /* 0x042fe20000010000 */
[----:B------:R-:W-:-:S05]  /*39c0*/  F2FP.BF16.F32.PACK_AB R10, R65, R0 ;  /* 0x00000000410a723e */ /* 0x000fca00000010ff */
[----:B------:R1:W-:Y:S01]  /*39d0*/  STSM.16.M88.4 [R17+0x27800], R8 ;  /* 0x0278000811007844 */ /* 0x0003e20000000200 */
[----:B------:R-:W5:Y:S01]  /*39e0*/  MUFU.EX2 R48, R48 ;  /* 0x0000003000307308 */ /* 0x000f620000000800 */
[----:B0-----:R-:W-:Y:S01]  /*39f0*/  FADD.FTZ R0, R44, R15 ;  /* 0x0000000f2c007221 */ /* 0x001fe20000010000 */
[----:B---3--:R-:W-:-:S06]  /*3a00*/  CS2R R120, SRZ ;  /* 0x0000000000787805 */ /* 0x008fcc000001ff00 */
[----:B------:R0:W3:Y:S01]  /*3a10*/  MUFU.EX2 R47, R124 ;  /* 0x0000007c002f7308 */ /* 0x0000e20000000800 */
[C---:B----4-:R-:W-:Y:S01]  /*3a20*/  FADD.FTZ R15, R7.reuse, R0 ;  /* 0x00000000070f7221 */ /* 0x050fe20000010000 */
[C---:B------:R-:W-:Y:S01]  /*3a30*/  FADD.FTZ R0, R76.reuse, R13 ;  /* 0x0000000d4c007221 */ /* 0x040fe20000010000 */
[----:B------:R-:W-:Y:S02]  /*3a40*/  F2FP.BF16.F32.PACK_AB R12, R7, R44 ;  /* 0x0000002c070c723e */ /* 0x000fe400000010ff */
[----:B------:R-:W-:Y:S01]  /*3a50*/  F2FP.BF16.F32.PACK_AB R13, R76, R37 ;  /* 0x000000254c0d723e */ /* 0x000fe200000010ff */
[----:B------:R-:W-:Y:S01]  /*3a60*/  FADD.FTZ R7, R39, R0 ;  /* 0x0000000027077221 */ /* 0x000fe20000010000 */
[----:B--2---:R-:W-:Y:S01]  /*3a70*/  @P4 SHF.R.U32.HI R31, RZ, R33, R24 ;  /* 0x00000021ff1f4219 */ /* 0x004fe20000011618 */
[----:B------:R-:W2:Y:S01]  /*3a80*/  MUFU.EX2 R126, R126 ;  /* 0x0000007e007e7308 */ /* 0x000ea20000000800 */
[----:B-----5:R-:W-:Y:S01]  /*3a90*/  FADD.FTZ R14, R48, R15 ;  /* 0x0000000f300e7221 */ /* 0x020fe20000010000 */
[C---:B------:R-:W-:Y:S01]  /*3aa0*/  FADD.FTZ R0, R58.reuse, R7 ;  /* 0x000000073a007221 */ /* 0x040fe20000010000 */
[----:B------:R-:W-:-:S02]  /*3ab0*/  F2FP.BF16.F32.PACK_AB R15, R58, R39 ;  /* 0x000000273a0f723e */ /* 0x000fc400000010ff */
[----:B0-----:R-:W-:Y:S01]  /*3ac0*/  CS2R R124, SRZ ;  /* 0x00000000007c7805 */ /* 0x001fe2000001ff00 */
[----:B------:R-:W-:Y:S02]  /*3ad0*/  FADD.FTZ R7, R41, R0 ;  /* 0x0000000029077221 */ /* 0x000fe40000010000 */
[----:B------:R0:W4:Y:S01]  /*3ae0*/  MUFU.EX2 R21, R128 ;  /* 0x0000008000157308 */ /* 0x0001220000000800 */
[C---:B---3--:R-:W-:Y:S01]  /*3af0*/  FADD.FTZ R27, R47.reuse, R14 ;  /* 0x0000000e2f1b7221 */ /* 0x048fe20000010000 */
[----:B------:R-:W-:-:S05]  /*3b00*/  F2FP.BF16.F32.PACK_AB R14, R47, R48 ;  /* 0x000000302f0e723e */ /* 0x000fca00000010ff */
[----:B------:R3:W-:Y:S01]  /*3b10*/  STSM.16.M88.4 [R136], R12 ;  /* 0x0000000c88007844 */ /* 0x0007e20000000200 */
[----:B------:R-:W5:Y:S01]  /*3b20*/  MUFU.EX2 R54, R54 ;  /* 0x0000003600367308 */ /* 0x000f620000000800 */
[----:B--2---:R-:W-:Y:S01]  /*3b30*/  FADD.FTZ R20, R126, R27 ;  /* 0x0000001b7e147221 */ /* 0x004fe20000010000 */
[----:B0-----:R-:W-:-:S06]  /*3b40*/  CS2R R128, SRZ ;  /* 0x0000000000807805 */ /* 0x001fcc000001ff00 */
[----:B------:R-:W0:Y:S01]  /*3b50*/  MUFU.EX2 R90, R90 ;  /* 0x0000005a005a7308 */ /* 0x000e220000000800 */
[C---:B----4-:R-:W-:Y:S01]  /*3b60*/  FADD.FTZ R27, R21.reuse, R20 ;  /* 0x00000014151b7221 */ /* 0x050fe20000010000 */
[----:B-1----:R-:W-:Y:S02]  /*3b70*/  F2FP.BF16.F32.PACK_AB R8, R21, R126 ;  /* 0x0000007e1508723e */ /* 0x002fe400000010ff */
[----:B------:R-:W-:-:S04]  /*3b80*/  CS2R R126, SRZ ;  /* 0x00000000007e7805 */ /* 0x000fc8000001ff00 */
[----:B------:R-:W1:Y:S01]  /*3b90*/  MUFU.EX2 R43, R43 ;  /* 0x0000002b002b7308 */ /* 0x000e620000000800 */
[----:B-----5:R-:W-:-:S07]  /*3ba0*/  FADD.FTZ R0, R54, R7 ;  /* 0x0000000736007221 */ /* 0x020fce0000010000 */
[----:B------:R2:W4:Y:S01]  /*3bb0*/  MUFU.EX2 R29, R130 ;  /* 0x00000082001d7308 */ /* 0x0005220000000800 */
[----:B0-----:R-:W-:-:S07]  /*3bc0*/  FADD.FTZ R20, R90, R27 ;  /* 0x0000001b5a147221 */ /* 0x001fce0000010000 */
[----:B------:R-:W0:Y:S01]  /*3bd0*/  MUFU.EX2 R62, R62 ;  /* 0x0000003e003e7308 */ /* 0x000e220000000800 */
[----:B-1----:R-:W-:Y:S01]  /*3be0*/  FADD.FTZ R9, R43, R0 ;  /* 0x000000002b097221 */ /* 0x002fe20000010000 */
[----:B--2---:R-:W-:-:S06]  /*3bf0*/  CS2R R130, SRZ ;  /* 0x0000000000827805 */ /* 0x004fcc000001ff00 */
[----:B------:R-:W3:Y:S01]  /*3c00*/  MUFU.EX2 R80, R80 ;  /* 0x0000005000507308 */ /* 0x000ee20000000800 */
[----:B----4-:R-:W-:Y:S01]  /*3c10*/  FADD.FTZ R11, R29, R20 ;  /* 0x000000141d0b7221 */ /* 0x010fe20000010000 */
[----:B------:R-:W-:Y:S02]  /*3c20*/  IADD3 R20, R31, R138, -R140 ;  /* 0x0000008a1f147210 */ /* 0x000fe40007ffe88c */
[----:B------:R-:W-:Y:S02]  /*3c30*/  F2FP.BF16.F32.PACK_AB R10, R29, R90 ;  /* 0x0000005a1d0a723e */ /* 0x000fe400000010ff */
[----:B------:R-:W-:Y:S02]  /*3c40*/  CS2R R90, SRZ ;  /* 0x00000000005a7805 */ /* 0x000fe4000001ff00 */
[----:B------:R-:W1:Y:S01]  /*3c50*/  MUFU.EX2 R45, R45 ;  /* 0x0000002d002d7308 */ /* 0x000e620000000800 */
[----:B0-----:R-:W-:Y:S01]  /*3c60*/  FADD.FTZ R0, R62, R9 ;  /* 0x000000093e007221 */ /* 0x001fe20000010000 */
[----:B------:R-:W-:-:S06]  /*3c70*/  F2FP.BF16.F32.PACK_AB R9, R54, R41 ;  /* 0x000000293609723e */ /* 0x000fcc00000010ff */
[----:B------:R0:W2:Y:S01]  /*3c80*/  MUFU.EX2 R25, R132 ;  /* 0x0000008400197308 */ /* 0x0000a20000000800 */
[----:B---3--:R-:W-:Y:S01]  /*3c90*/  FADD.FTZ R12, R80, R11 ;  /* 0x0000000b500c7221 */ /* 0x008fe20000010000 */
[----:B------:R-:W-:-:S05]  /*3ca0*/  F2FP.BF16.F32.PACK_AB R11, R62, R43 ;  /* 0x0000002b3e0b723e */ /* 0x000fca00000010ff */
[----:B------:R3:W-:Y:S01]  /*3cb0*/  STSM.16.M88.4 [R19+0x6000], R8 ;  /* 0x0060000813007844 */ /* 0x0007e20000000200 */
[----:B------:R-:W4:Y:S01]  /*3cc0*/  MUFU.EX2 R66, R66 ;  /* 0x0000004200427308 */ /* 0x000f220000000800 */
[----:B-1----:R-:W-:Y:S01]  /*3cd0*/  FADD.FTZ R13, R45, R0 ;  /* 0x000000002d0d7221 */ /* 0x002fe20000010000 */
[----:B0-----:R-:W-:-:S06]  /*3ce0*/  CS2R R132, SRZ ;  /* 0x0000000000847805 */ /* 0x001fcc000001ff00 */
[----:B------:R-:W0:Y:S01]  /*3cf0*/  MUFU.EX2 R4, R4 ;  /* 0x0000000400047308 */ /* 0x000e220000000800 */
[C---:B--2---:R-:W-:Y:S01]  /*3d00*/  FADD.FTZ R21, R25.reuse, R12 ;  /* 0x0000000c19157221 */ /* 0x044fe20000010000 */
[----:B------:R-:W-:Y:S01]  /*3d10*/  F2FP.BF16.F32.PACK_AB R12, R25, R80 ;  /* 0x00000050190c723e */ /* 0x000fe200000010ff */
[----:B---3--:R-:W-:-:S05]  /*3d20*/  VIADD R8, R88, 0xfffffffe ;  /* 0xfffffffe58087836 */ /* 0x008fca0000000000 */
[----:B------:R-:W-:Y:S01]  /*3d30*/  MUFU.EX2 R84, R84 ;  /* 0x0000005400547308 */ /* 0x000fe20000000800 */
[C---:B----4-:R-:W-:Y:S01]  /*3d40*/  FADD.FTZ R25, R66.reuse, R13 ;  /* 0x0000000d42197221 */ /* 0x050fe20000010000 */
[----:B------:R-:W-:Y:S02]  /*3d50*/  F2FP.BF16.F32.PACK_AB R13, R66, R45 ;  /* 0x0000002d420d723e */ /* 0x000fe400000010ff */
[----:B------:R-:W-:-:S04]  /*3d60*/  CS2R R88, SRZ ;  /* 0x0000000000587805 */ /* 0x000fc8000001ff00 */
[----:B------:R-:W1:Y:S01]  /*3d70*/  MUFU.EX2 R55, R55 ;  /* 0x0000003700377308 */ /* 0x000e620000000800 */
[----:B0-----:R-:W-:-:S07]  /*3d80*/  FADD.FTZ R0, R4, R25 ;  /* 0x0000001904007221 */ /* 0x001fce0000010000 */
[----:B------:R0:W2:Y:S01]  /*3d90*/  MUFU.EX2 R7, R108 ;  /* 0x0000006c00077308 */ /* 0x0000a20000000800 */
[----:B-1----:R-:W-:Y:S02]  /*3da0*/  F2FP.BF16.F32.PACK_AB R14, R55, R84 ;  /* 0x00000054370e723e */ /* 0x002fe400000010ff */
[----:B0-----:R-:W-:Y:S02]  /*3db0*/  CS2R R108, SRZ ;  /* 0x00000000006c7805 */ /* 0x001fe4000001ff00 */
[C---:B--2---:R-:W-:Y:S01]  /*3dc0*/  F2FP.BF16.F32.PACK_AB R15, R7.reuse, R4 ;  /* 0x00000004070f723e */ /* 0x044fe200000010ff */
[----:B------:R-:W-:Y:S01]  /*3dd0*/  FADD.FTZ R4, R84, R21 ;  /* 0x0000001554047221 */ /* 0x000fe20000010000 */
[----:B------:R-:W-:Y:S01]  /*3de0*/  SHF.R.S32.HI R21, RZ, 0x1f, R20 ;  /* 0x0000001fff157819 */ /* 0x000fe20000011414 */
[----:B------:R-:W-:Y:S02]  /*3df0*/  FADD.FTZ R0, R7, R0 ;  /* 0x0000000007007221 */ /* 0x000fe40000010000 */
[----:B------:R0:W-:Y:S01]  /*3e00*/  STSM.16.M88.4 [R18+0x6000], R12 ;  /* 0x0060000c12007844 */ /* 0x0001e20000000200 */
[----:B------:R-:W-:Y:S01]  /*3e10*/  LEA.HI R21, R21, R20, RZ, 0x7 ;  /* 0x0000001415157211 */ /* 0x000fe200078f38ff */
[----:B------:R-:W-:Y:S01]  /*3e20*/  FADD.FTZ R4, R55, R4 ;  /* 0x0000000437047221 */ /* 0x000fe20000010000 */
[----:B------:R1:W-:Y:S06]  /*3e30*/  MEMBAR.ALL.CTA ;  /* 0x0000000000007992 */ /* 0x0003ec0000008000 */
[----:B-1----:R-:W1:Y:S01]  /*3e40*/  FENCE.VIEW.ASYNC.S ;  /* 0x00000000000073c6 */ /* 0x002e620000000000 */
[----:B------:R-:W-:-:S04]  /*3e50*/  SHF.R.S32.HI R21, RZ, 0x7, R21 ;  /* 0x00000007ff157819 */ /* 0x000fc80000011415 */
[----:B------:R-:W-:-:S04]  /*3e60*/  VIMNMX R139, R142, R21, !PT ;  /* 0x000000158e8b7248 */ /* 0x000fc80007fe0100 */
[----:B------:R-:W-:Y:S01]  /*3e70*/  ISETP.GE.AND P1, PT, R8, R139, PT ;  /* 0x0000008b0800720c */ /* 0x000fe20003f26270 */
[----:B-1----:R-:W-:-:S12]  /*3e80*/  NOP ;  /* 0x0000000000007918 */ /* 0x002fd80000000000 */
[----:B0-----:R-:W-:Y:S05]  /*3e90*/  @!P1 BRA `(.L_x_12097) ;  /* 0x0000002800b89947 */ /* 0x001fea0003800000 */
[----:B------:R-:W-:Y:S01]  /*3ea0*/  IMAD.MOV.U32 R9, RZ, RZ, R5 ;  /* 0x000000ffff097224 */ /* 0x000fe200078e0005 */
[----:B------:R-:W-:Y:S01]  /*3eb0*/  UMOV UR6, UR38 ;  /* 0x0000002600067c82 */ /* 0x000fe20008000000 */
[----:B------:R-:W-:Y:S02]  /*3ec0*/  IMAD.MOV.U32 R7, RZ, RZ, R6 ;  /* 0x000000ffff077224 */ /* 0x000fe400078e0006 */
[----:B------:R-:W-:Y:S02]  /*3ed0*/  IMAD.MOV.U32 R10, RZ, RZ, R2 ;  /* 0x000000ffff0a7224 */ /* 0x000fe400078e0002 */
[----:B------:R-:W-:-:S07]  /*3ee0*/  IMAD.MOV.U32 R135, RZ, RZ, RZ ;  /* 0x000000ffff877224 */ /* 0x000fce00078e00ff */
.L_x_12108:
[----:B------:R-:W-:Y:S01]  /*3ef0*/  ISETP.NE.AND P2, PT, RZ, UR42, PT ;  /* 0x0000002aff007c0c */ /* 0x000fe2000bf45270 */
[----:B------:R-:W-:-:S04]  /*3f00*/  UISETP.NE.AND UP0, UPT, UR6, 0x1, UPT ;  /* 0x000000010600788c */ /* 0x000fc8000bf05270 */
[----:B------:R-:W-:-:S06]  /*3f10*/  USEL UR7, URZ, 0x1, UP0 ;  /* 0x000000013f077887 */ /* 0x000fcc0008000000 */
[----:B------:R-:W-:Y:S02]  /*3f20*/  LOP3.LUT R2, R10, UR7, RZ, 0x3c, !PT ;  /* 0x000000070a027c12 */ /* 0x000fe4000f8e3cff */
[----:B------:R-:W-:Y:S05]  /*3f30*/  @P2 BRA `(.L_x_12098) ;  /* 0x0000000000342947 */ /* 0x000fea0003800000 */
[----:B------:R-:W-:Y:S05]  /*3f40*/  @!P0 BRA `(.L_x_12099) ;  /* 0x0000000000048947 */ /* 0x000fea0003800000 */
[----:B------:R-:W-:Y:S01]  /*3f50*/  BPT.TRAP 0x1 ;  /* 0x000000040000795c */ /* 0x000fe20000300000 */
.L_x_12099:
[----:B------:R-:W-:Y:S01]  /*3f60*/  UIADD3 UR7, UR6, 0x1, URZ ;  /* 0x0000000106077890 */ /* 0x000fe2000fffe03f */
[----:B------:R-:W-:-:S03]  /*3f70*/  SHF.L.U32 R3, R2, 0x1f, RZ ;  /* 0x0000001f02037819 */ /* 0x000fc600000006ff */
[----:B------:R-:W-:-:S04]  /*3f80*/  UISETP.NE.AND UP0, UPT, UR7, 0x2, UPT ;  /* 0x000000020700788c */ /* 0x000fc8000bf05270 */
[----:B------:R-:W-:-:S04]  /*3f90*/  USEL UR7, UR7, URZ, UP0 ;  /* 0x0000003f07077287 */ /* 0x000fc80008000000 */
[----:B------:R-:W-:-:S09]  /*3fa0*/  ULEA UR7, UR7, UR40, 0x3 ;  /* 0x0000002807077291 */ /* 0x000fd2000f8e183f */
[----:B------:R0:W1:Y:S01]  /*3fb0*/  SYNCS.PHASECHK.TRANS64.TRYWAIT P1, [UR7+0x2d830], R3 ;  /* 0x02d83003ff0075a7 */ /* 0x0000620008020147 */
[----:B------:R-:W-:Y:S05]  /*3fc0*/  @!P0 BRA `(.L_x_12100) ;  /* 0x0000000000048947 */ /* 0x000fea0003800000 */
[----:B------:R-:W-:Y:S01]  /*3fd0*/  BPT.TRAP 0x1 ;  /* 0x000000040000795c */ /* 0x000fe20000300000 */
.L_x_12100:
[----:B-1----:R-:W-:Y:S05]  /*3fe0*/  @P1 BRA `(.L_x_12098) ;  /* 0x0000000000081947 */ /* 0x002fea0003800000 */
[----:B------:R-:W1:Y:S02]  /*3ff0*/  SYNCS.PHASECHK.TRANS64.TRYWAIT P1, [UR7+0x2d830], R3 ;  /* 0x02d83003ff0075a7 */ /* 0x000e640008020147 */
[----:B-1----:R-:W-:Y:S05]  /*4000*/  @!P1 BRA `(.L_x_12101) ;  /* 0x000000e000009947 */ /* 0x002fea0003800000 */
.L_x_12098:
[----:B------:R-:W2:Y:S01]  /*4010*/  S2R R5, SR_TID.X ;  /* 0x0000000000057919 */ /* 0x000ea20000002100 */
        /* <DEDUP_REMOVED lines=41> */
.L_x_12103:
[----:B------:R-:W-:Y:S01]  /*42b0*/  ULEA UR7, UR6, UR40, 0x3 ;  /* 0x0000002806077291 */ /* 0x000fe2000f8e183f */
[----:B------:R-:W-:-:S08]  /*42c0*/  SHF.L.U32 R3, R10, 0x1f, RZ ;  /* 0x0000001f0a037819 */ /* 0x000fd000000006ff */
[----:B------:R0:W1:Y:S01]  /*42d0*/  SYNCS.PHASECHK.TRANS64.TRYWAIT P1, [UR7+0x2d850], R3 ;  /* 0x02d85003ff0075a7 */ /* 0x0000620008020147 */
[----:B------:R-:W-:Y:S05]  /*42e0*/  @!P0 BRA `(.L_x_12104) ;  /* 0x0000000000048947 */ /* 0x000fea0003800000 */
[----:B------:R-:W-:Y:S01]  /*42f0*/  BPT.TRAP 0x1 ;  /* 0x000000040000795c */ /* 0x000fe20000300000 */
.L_x_12104:
[----:B-1----:R-:W-:Y:S05]  /*4300*/  @P1 BRA `(.L_x_12102) ;  /* 0x0000000000081947 */ /* 0x002fea0003800000 */
[----:B------:R-:W1:Y:S02]  /*4310*/  SYNCS.PHASECHK.TRANS64.TRYWAIT P1, [UR7+0x2d850], R3 ;  /* 0x02d85003ff0075a7 */ /* 0x000e640008020147 */
[----:B-1----:R-:W-:Y:S05]  /*4320*/  @!P1 BRA `(.L_x_12105) ;  /* 0x000000dc00509947 */ /* 0x002fea0003800000 */
.L_x_12102:
        /* <DEDUP_REMOVED lines=70> */
.L_x_12106:
[----:B0-----:R-:W0:Y:S01]  /*4790*/  LDC R3, c[0x0][0x448] ;  /* 0x00011200ff037b82 */ /* 0x001e220000000800 */
[----:B------:R-:W-:Y:S01]  /*47a0*/  IMAD.IADD R5, R143, 0x1, R137 ;  /* 0x000000018f057824 */ /* 0x000fe200078e0289 */
[----:B------:R-:W-:Y:S01]  /*47b0*/  LOP3.LUT R16, R16, 0xfffffeff, RZ, 0xc0, !PT ;  /* 0xfffffeff10107812 */ /* 0x000fe200078ec0ff */
[----:B------:R-:W-:-:S03]  /*47c0*/  ULEA UR7, UR38, UR40, 0x3 ;  /* 0x0000002826077291 */ /* 0x000fc6000f8e183f */
[----:B------:R-:W-:Y:S01]  /*47d0*/  @P0 LOP3.LUT R16, R16, 0x100, RZ, 0xfc, !PT ;  /* 0x0000010010100812 */ /* 0x000fe200078efcff */
[----:B------:R-:W-:-:S03]  /*47e0*/  UIADD3 UR7, UR7, 0x2d840, URZ ;  /* 0x0002d84007077890 */ /* 0x000fc6000fffe03f */
[----:B------:R-:W-:Y:S01]  /*47f0*/  LOP3.LUT R16, R16, 0xfffffdff, RZ, 0xc0, !PT ;  /* 0xfffffdff10107812 */ /* 0x000fe200078ec0ff */
[----:B------:R-:W-:-:S09]  /*4800*/  UPRMT UR7, UR41, 0x654, UR7 ;  /* 0x0000065429077896 */ /* 0x000fd20008000007 */
[----:B------:R-:W-:Y:S01]  /*4810*/  SYNCS.ARRIVE.TRANS64.RED.A1T0 RZ, [UR7], RZ ;  /* 0x000000ffffff79a7 */ /* 0x000fe20008100407 */
[----:B0-----:R-:W-:-:S13]  /*4820*/  ISETP.NE.AND P1, PT, R3, 0x1, PT ;  /* 0x000000010300780c */ /* 0x001fda0003f25270 */
[----:B------:R-:W0:Y:S08]  /*4830*/  @P1 LDC R6, c[0x0][0x44c] ;  /* 0x00011300ff061b82 */ /* 0x000e300000000800 */
[----:B------:R-:W1:Y:S01]  /*4840*/  @P1 LDC R3, c[0x0][0x450] ;  /* 0x00011400ff031b82 */ /* 0x000e620000000800 */
[----:B0-----:R-:W-:-:S05]  /*4850*/  @P1 IMAD.HI.U32 R6, R5, R6, RZ ;  /* 0x0000000605061227 */ /* 0x001fca00078e00ff */
[----:B-1----:R-:W-:Y:S01]  /*4860*/  @P1 SHF.R.U32.HI R5, RZ, R3, R6 ;  /* 0x00000003ff051219 */ /* 0x002fe20000011606 */
[----:B------:R-:W-:-:S04]  /*4870*/  IMAD.MOV.U32 R6, RZ, RZ, -0x80 ;  /* 0xffffff80ff067424 */ /* 0x000fc800078e00ff */
[----:B------:R-:W0:Y:S01]  /*4880*/  SHFL.IDX PT, R3, R5, RZ, 0x1c1f ;  /* 0x001c1fff05037589 */ /* 0x000e2200000e0000 */
[----:B------:R-:W-:-:S03]  /*4890*/  IMAD R6, R8, R6, 0x1 ;  /* 0x0000000108067424 */ /* 0x000fc600078e0206 */
[----:B------:R-:W1:Y:S02]  /*48a0*/  SHFL.IDX PT, R5, R5, 0x1, 0x1c1f ;  /* 0x003c1f0005057f89 */ /* 0x000e6400000e0000 */
[----:B------:R-:W-:-:S05]  /*48b0*/  IADD3 R6, R138, R6, -R141 ;  /* 0x000000068a067210 */ /* 0x000fca0007ffe88d */
[----:B------:R-:W-:-:S04]  /*48c0*/  IMAD.IADD R6, R6, 0x1, -R140 ;  /* 0x0000000106067824 */ /* 0x000fc800078e0a8c */
[C---:B0-----:R-:W-:Y:S02]  /*48d0*/  IMAD.IADD R3, R6.reuse, 0x1, R3 ;  /* 0x0000000106037824 */ /* 0x041fe400078e0203 */
[----:B-1----:R-:W-:-:S03]  /*48e0*/  IMAD.IADD R5, R6, 0x1, R5 ;  /* 0x0000000106057824 */ /* 0x002fc600078e0205 */
[C---:B------:R-:W-:Y:S02]  /*48f0*/  ISETP.GT.AND P5, PT, R3.reuse, RZ, PT ;  /* 0x000000ff0300720c */ /* 0x040fe40003fa4270 */
[----:B------:R-:W-:Y:S02]  /*4900*/  ISETP.GT.AND P4, PT, R3, 0x1, PT ;  /* 0x000000010300780c */ /* 0x000fe40003f84270 */
        /* <DEDUP_REMOVED lines=76> */
[C---:B------:R-:W-:Y:S02]  /*4dd0*/  ISETP.GT.AND P1, PT, R5.reuse, 0x30, PT ;  /* 0x000000300500780c */ /* 0x040fe40003f24270 */
[----:B------:R-:W-:Y:S02]  /*4de0*/  FMNMX.FTZ R3, R44, R3, !PT ;  /* 0x000000032c037209 */ /* 0x000fe40007810000 */
[----:B------:R-:W-:Y:S02]  /*4df0*/  ISETP.GT.AND P3, PT, R5, RZ, PT ;  /* 0x000000ff0500720c */ /* 0x000fe40003f64270 */
        /* <DEDUP_REMOVED lines=15> */
[----:B------:R-:W-:Y:S02]  /*4ef0*/  ISETP.GT.AND P4, PT, R5, 0x10, PT ;  /* 0x000000100500780c */ /* 0x000fe40003f84270 */
        /* <DEDUP_REMOVED lines=17> */
[C---:B------:R-:W-:Y:S02]  /*5010*/  ISETP.GT.AND P5, PT, R5.reuse, 0x20, PT ;  /* 0x000000200500780c */ /* 0x040fe40003fa4270 */
[----:B------:R-:W-:Y:S02]  /*5020*/  FMNMX.FTZ R3, R80, R3, !PT ;  /* 0x0000000350037209 */ /* 0x000fe40007810000 */
[----:B------:R-:W-:Y:S02]  /*5030*/  ISETP.GT.AND P4, PT, R5, 0x21, PT ;  /* 0x000000210500780c */ /* 0x000fe40003f84270 */
[----:B------:R-:W-:Y:S02]  /*5040*/  FMNMX.FTZ R3, R81, R3, !PT ;  /* 0x0000000351037209 */ /* 0x000fe40007810000 */
[----:B------:R-:W-:Y:S02]  /*5050*/  ISETP.GT.AND P3, PT, R5, 0x28, PT ;  /* 0x000000280500780c */ /* 0x000fe40003f64270 */
[----:B------:R-:W-:-:S02]  /*5060*/  FMNMX.FTZ R3, R84, R3, !PT ;  /* 0x0000000354037209 */ /* 0x000fc40007810000 */
[----:B------:R-:W-:Y:S02]  /*5070*/  ISETP.GT.AND P2, PT, R5, 0x29, PT ;  /* 0x000000290500780c */ /* 0x000fe40003f44270 */
[----:B------:R-:W-:Y:S02]  /*5080*/  FMNMX.FTZ R3, R85, R3, !PT ;  /* 0x0000000355037209 */ /* 0x000fe40007810000 */
[----:B------:R-:W-:Y:S02]  /*5090*/  FSEL R70, R70, -INF , P1 ;  /* 0xff80000046467808 */ /* 0x000fe40000800000 */
[----:B------:R-:W-:Y:S01]  /*50a0*/  ISETP.GT.AND P1, PT, R5, 0x69, PT ;  /* 0x000000690500780c */ /* 0x000fe20003f24270 */
[----:B------:R-:W0:Y:S01]  /*50b0*/  SHFL.BFLY PT, R6, R3, 0x2, 0x1f ;  /* 0x0c401f0003067f89 */ /* 0x000e2200000e0000 */
        /* <DEDUP_REMOVED lines=8> */
[----:B------:R-:W-:Y:S02]  /*5140*/  @P0 LOP3.LUT R16, R16, 0x200, RZ, 0xfc, !PT ;  /* 0x0000020010100812 */ /* 0x000fe400078efcff */
[----:B------:R-:W-:Y:S02]  /*5150*/  FSEL R51, R51, -INF , P5 ;  /* 0xff80000033337808 */ /* 0x000fe40002800000 */
[----:B------:R-:W-:Y:S02]  /*5160*/  FSEL R54, R54, -INF , P4 ;  /* 0xff80000036367808 */ /* 0x000fe40002000000 */
[----:B------:R-:W-:Y:S02]  /*5170*/  FSEL R55, R55, -INF , P3 ;  /* 0xff80000037377808 */ /* 0x000fe40001800000 */
[----:B0-----:R-:W-:Y:S02]  /*5180*/  FMNMX.FTZ R6, R3, R6, !PT ;  /* 0x0000000603067209 */ /* 0x001fe40007810000 */
[----:B------:R-:W-:-:S02]  /*5190*/  FSEL R58, R58, -INF , P2 ;  /* 0xff8000003a3a7808 */ /* 0x000fc40001000000 */
[C---:B------:R-:W-:Y:S01]  /*51a0*/  ISETP.GT.AND P5, PT, R5.reuse, 0x48, PT ;  /* 0x000000480500780c */ /* 0x040fe20003fa4270 */
[----:B------:R-:W0:Y:S01]  /*51b0*/  SHFL.BFLY PT, R3, R6, 0x1, 0x1f ;  /* 0x0c201f0006037f89 */ /* 0x000e2200000e0000 */
[C---:B------:R-:W-:Y:S02]  /*51c0*/  ISETP.GT.AND P4, PT, R5.reuse, 0x49, PT ;  /* 0x000000490500780c */ /* 0x040fe40003f84270 */
[C---:B------:R-:W-:Y:S02]  /*51d0*/  ISETP.GT.AND P3, PT, R5.reuse, 0x50, PT ;  /* 0x000000500500780c */ /* 0x040fe40003f64270 */
[----:B------:R-:W-:Y:S02]  /*51e0*/  ISETP.GT.AND P2, PT, R5, 0x51, PT ;  /* 0x000000510500780c */ /* 0x000fe40003f44270 */
[----:B------:R-:W-:Y:S02]  /*51f0*/  LOP3.LUT R16, R16, 0xfffffbff, RZ, 0xc0, !PT ;  /* 0xfffffbff10107812 */ /* 0x000fe400078ec0ff */
[----:B------:R-:W-:-:S02]  /*5200*/  FSEL R62, R62, -INF , P5 ;  /* 0xff8000003e3e7808 */ /* 0x000fc40002800000 */
[----:B------:R-:W-:Y:S02]  /*5210*/  FSEL R63, R63, -INF , P4 ;  /* 0xff8000003f3f7808 */ /* 0x000fe40002000000 */
[----:B------:R-:W-:Y:S02]  /*5220*/  FSEL R66, R66, -INF , P3 ;  /* 0xff80000042427808 */ /* 0x000fe40001800000 */
[----:B------:R-:W-:Y:S02]  /*5230*/  FSEL R67, R67, -INF , P2 ;  /* 0xff80000043437808 */ /* 0x000fe40001000000 */
[----:B------:R-:W-:Y:S02]  /*5240*/  @P1 LOP3.LUT R16, R16, 0x400, RZ, 0xfc, !PT ;  /* 0x0000040010101812 */ /* 0x000fe400078efcff */
[C---:B------:R-:W-:Y:S02]  /*5250*/  ISETP.GT.AND P2, PT, R5.reuse, 0x70, PT ;  /* 0x000000700500780c */ /* 0x040fe40003f44270 */
[----:B------:R-:W-:-:S02]  /*5260*/  ISETP.GT.AND P3, PT, R5, 0x71, PT ;  /* 0x000000710500780c */ /* 0x000fc40003f64270 */
[C---:B------:R-:W-:Y:S02]  /*5270*/  ISETP.GT.AND P4, PT, R5.reuse, 0x78, PT ;  /* 0x000000780500780c */ /* 0x040fe40003f84270 */
[----:B0-----:R-:W-:Y:S02]  /*5280*/  FMNMX.FTZ R6, R6, R3, !PT ;  /* 0x0000000306067209 */ /* 0x001fe40007810000 */
[C---:B------:R-:W-:Y:S02]  /*5290*/  ISETP.GT.AND P5, PT, R5.reuse, 0x79, PT ;  /* 0x000000790500780c */ /* 0x040fe40003fa4270 */
[C---:B------:R-:W-:Y:S02]  /*52a0*/  FSETP.NEU.FTZ.AND P6, PT, R6.reuse, -INF , PT ;  /* 0xff8000000600780b */ /* 0x040fe40003fdd000 */
[----:B------:R-:W-:Y:S02]  /*52b0*/  ISETP.GT.AND P1, PT, R5, 0x59, PT ;  /* 0x000000590500780c */ /* 0x000fe40003f24270 */
[----:B------:R-:W-:-:S02]  /*52c0*/  FSEL R3, R6, RZ, P6 ;  /* 0x000000ff06037208 */ /* 0x000fc40003000000 */
[----:B------:R-:W-:Y:S02]  /*52d0*/  ISETP.GT.AND P0, PT, R5, 0x60, PT ;  /* 0x000000600500780c */ /* 0x000fe40003f04270 */
[----:B------:R-:W-:Y:S01]  /*52e0*/  FSEL R71, R71, -INF , P1 ;  /* 0xff80000047477808 */ /* 0x000fe20000800000 */
[----:B------:R-:W-:Y:S01]  /*52f0*/  FADD.FTZ R7, -R3, R7 ;  /* 0x0000000703077221 */ /* 0x000fe20000010100 */
[----:B------:R-:W-:Y:S01]  /*5300*/  FSEL R74, R74, -INF , P0 ;  /* 0xff8000004a4a7808 */ /* 0x000fe20000000000 */
[----:B------:R-:W0:Y:S01]  /*5310*/  LDC R3, c[0x0][0x988] ;  /* 0x00026200ff037b82 */ /* 0x000e220000000800 */
[C---:B------:R-:W-:Y:S02]  /*5320*/  LOP3.LUT P0, RZ, R16.reuse, 0x200, RZ, 0xc0, !PT ;  /* 0x0000020010ff7812 */ /* 0x040fe4000780c0ff */
[----:B------:R-:W-:Y:S02]  /*5330*/  LOP3.LUT P1, RZ, R16, 0x400, RZ, 0xc0, !PT ;  /* 0x0000040010ff7812 */ /* 0x000fe4000782c0ff */
[----:B------:R-:W-:-:S02]  /*5340*/  FSEL R75, R75, -INF , P0 ;  /* 0xff8000004b4b7808 */ /* 0x000fc40000000000 */
[----:B------:R-:W-:Y:S02]  /*5350*/  FSEL R79, R79, -INF , P1 ;  /* 0xff8000004f4f7808 */ /* 0x000fe40000800000 */
[----:B------:R-:W-:Y:S02]  /*5360*/  FSEL R82, R82, -INF , P2 ;  /* 0xff80000052527808 */ /* 0x000fe40001000000 */
[----:B------:R-:W-:Y:S02]  /*5370*/  FSEL R83, R83, -INF , P3 ;  /* 0xff80000053537808 */ /* 0x000fe40001800000 */
[----:B------:R-:W-:Y:S02]  /*5380*/  FSEL R86, R86, -INF , P4 ;  /* 0xff80000056567808 */ /* 0x000fe40002000000 */
[----:B------:R-:W-:Y:S02]  /*5390*/  FSEL R87, R87, -INF , P5 ;  /* 0xff80000057577808 */ /* 0x000fe40002800000 */
[----:B------:R-:W-:Y:S01]  /*53a0*/  LOP3.LUT P0, RZ, R16, 0x100, RZ, 0xc0, !PT ;  /* 0x0000010010ff7812 */ /* 0x000fe2000780c0ff */
[-C--:B0-----:R-:W-:Y:S01]  /*53b0*/  FMUL.FTZ R10, R6, R3.reuse ;  /* 0x00000003060a7220 */ /* 0x081fe20000410000 */
[----:B------:R-:W-:-:S04]  /*53c0*/  FMUL.FTZ R7, R7, R3 ;  /* 0x0000000307077220 */ /* 0x000fc80000410000 */
        /* <DEDUP_REMOVED lines=141> */
[----:B0-----:R-:W-:-:S04]  /*5ca0*/  FFMA.FTZ R0, R9, R0, R26 ;  /* 0x0000000009007223 */ /* 0x001fc8000001001a */
        /* <DEDUP_REMOVED lines=99> */
.L_x_12107:
        /* <DEDUP_REMOVED lines=103> */
[----:B------:R-:W-:Y:S01]  /*6950*/  IMAD.MOV.U32 R10, RZ, RZ, R2 ;  /* 0x000000ffff0a7224 */ /* 0x000fe200078e0002 */
[----:B-1----:R-:W-:Y:S01]  /*6960*/  NOP ;  /* 0x0000000000007918 */ /* 0x002fe20000000000 */
[----:B0-----:R-:W-:Y:S05]  /*6970*/  @P1 BRA `(.L_x_12108) ;  /* 0xffffffd4005c1947 */ /* 0x001fea000383ffff */
.L_x_12097:
[----:B------:R-:W-:-:S13]  /*6980*/  ISETP.GE.AND P1, PT, R8, R142, PT ;  /* 0x0000008e0800720c */ /* 0x000fda0003f26270 */
[----:B------:R-:W-:Y:S05]  /*6990*/  @!P1 BRA `(.L_x_12109) ;  /* 0x00000020003c9947 */ /* 0x000fea0003800000 */
[----:B------:R-:W-:Y:S01]  /*69a0*/  IMAD.MOV.U32 R9, RZ, RZ, R5 ;  /* 0x000000ffff097224 */ /* 0x000fe200078e0005 */
[----:B------:R-:W-:Y:S01]  /*69b0*/  UMOV UR6, UR38 ;  /* 0x0000002600067c82 */ /* 0x000fe20008000000 */
[----:B------:R-:W-:Y:S02]  /*69c0*/  IMAD.MOV.U32 R7, RZ, RZ, R6 ;  /* 0x000000ffff077224 */ /* 0x000fe400078e0006 */
[----:B------:R-:W-:-:S07]  /*69d0*/  IMAD.MOV.U32 R10, RZ, RZ, R2 ;  /* 0x000000ffff0a7224 */ /* 0x000fce00078e0002 */
.L_x_12120:
[----:B------:R-:W-:Y:S01]  /*69e0*/  ISETP.NE.AND P2, PT, RZ, UR42, PT ;  /* 0x0000002aff007c0c */ /* 0x000fe2000bf45270 */
[----:B------:R-:W-:-:S04]  /*69f0*/  UISETP.NE.AND UP0, UPT, UR6, 0x1, UPT ;  /* 0x000000010600788c */ /* 0x000fc8000bf05270 */
[----:B------:R-:W-:-:S06]  /*6a00*/  USEL UR7, URZ, 0x1, UP0 ;  /* 0x000000013f077887 */ /* 0x000fcc0008000000 */
[----:B------:R-:W-:Y:S02]  /*6a10*/  LOP3.LUT R2, R10, UR7, RZ, 0x3c, !PT ;  /* 0x000000070a027c12 */ /* 0x000fe4000f8e3cff */
[----:B------:R-:W-:Y:S05]  /*6a20*/  @P2 BRA `(.L_x_12110) ;  /* 0x0000000000342947 */ /* 0x000fea0003800000 */
[----:B------:R-:W-:Y:S05]  /*6a30*/  @!P0 BRA `(.L_x_12111) ;  /* 0x0000000000048947 */ /* 0x000fea0003800000 */
[----:B------:R-:W-:Y:S01]  /*6a40*/  BPT.TRAP 0x1 ;  /* 0x000000040000795c */ /* 0x000fe20000300000 */
.L_x_12111:
        /* <DEDUP_REMOVED lines=8> */
.L_x_12112:
[----:B-1----:R-:W-:Y:S05]  /*6ad0*/  @P1 BRA `(.L_x_12110) ;  /* 0x0000000000081947 */ /* 0x002fea0003800000 */
[----:B------:R-:W1:Y:S02]  /*6ae0*/  SYNCS.PHASECHK.TRANS64.TRYWAIT P1, [UR7+0x2d830], R3 ;  /* 0x02d83003ff0075a7 */ /* 0x000e640008020147 */
[----:B-1----:R-:W-:Y:S05]  /*6af0*/  @!P1 BRA `(.L_x_12113) ;  /* 0x000000b400749947 */ /* 0x002fea0003800000 */
.L_x_12110:
        /* <DEDUP_REMOVED lines=42> */
.L_x_12115:
[----:B------:R-:W-:Y:S01]  /*6da0*/  ULEA UR7, UR6, UR40, 0x3 ;  /* 0x0000002806077291 */ /* 0x000fe2000f8e183f */
[----:B------:R-:W-:-:S08]  /*6db0*/  SHF.L.U32 R3, R10, 0x1f, RZ ;  /* 0x0000001f0a037819 */ /* 0x000fd000000006ff */
[----:B------:R0:W1:Y:S01]  /*6dc0*/  SYNCS.PHASECHK.TRANS64.TRYWAIT P1, [UR7+0x2d850], R3 ;  /* 0x02d85003ff0075a7 */ /* 0x0000620008020147 */
[----:B------:R-:W-:Y:S05]  /*6dd0*/  @!P0 BRA `(.L_x_12116) ;  /* 0x0000000000048947 */ /* 0x000fea0003800000 */
[----:B------:R-:W-:Y:S01]  /*6de0*/  BPT.TRAP 0x1 ;  /* 0x000000040000795c */ /* 0x000fe20000300000 */
.L_x_12116:
[----:B-1----:R-:W-:Y:S05]  /*6df0*/  @P1 BRA `(.L_x_12114) ;  /* 0x0000000000081947 */ /* 0x002fea0003800000 */
[----:B------:R-:W1:Y:S02]  /*6e00*/  SYNCS.PHASECHK.TRANS64.TRYWAIT P1, [UR7+0x2d850], R3 ;  /* 0x02d85003ff0075a7 */ /* 0x000e640008020147 */
[----:B-1----:R-:W-:Y:S05]  /*6e10*/  @!P1 BRA `(.L_x_12117) ;  /* 0x000000b000c49947 */ /* 0x002fea0003800000 */
.L_x_12114:
        /* <DEDUP_REMOVED lines=70> */
.L_x_12118:
        /* <DEDUP_REMOVED lines=78> */
[C---:B------:R-:W-:Y:S01]  /*7760*/  FADD.FTZ R9, -R5.reuse, R9 ;  /* 0x0000000905097221 */ /* 0x040fe20000010100 */
        /* <DEDUP_REMOVED lines=46> */
[-C--:B------:R-:W-:Y:S01]  /*7a50*/  FFMA.FTZ R35, R35, R3.reuse, -R12 ;  /* 0x0000000323237223 */ /* 0x080fe2000001080c */
        /* <DEDUP_REMOVED lines=153> */
.L_x_12119:
        /* <DEDUP_REMOVED lines=106> */
.L_x_12109:
[----:B------:R-:W-:Y:S06]  /*8a90*/  BAR.ARV 0x8, 0x200 ;  /* 0x0208000000007b1d */ /* 0x000fec0000002000 */
[----:B------:R-:W-:Y:S05]  /*8aa0*/  @!P0 BRA `(.L_x_12121) ;  /* 0x0000000000048947 */ /* 0x000fea0003800000 */
[----:B------:R-:W-:Y:S01]  /*8ab0*/  BPT.TRAP 0x1 ;  /* 0x000000040000795c */ /* 0x000fe20000300000 */
.L_x_12121:
[----:B------:R-:W-:Y:S01]  /*8ac0*/  ULEA UR4, UR38, UR40, 0x3 ;  /* 0x0000002826047291 */ /* 0x000fe2000f8e183f */
[----:B------:R-:W-:-:S08]  /*8ad0*/  SHF.L.U32 R7, R2, 0x1f, RZ ;  /* 0x0000001f02077819 */ /* 0x000fd000000006ff */
[----:B------:R0:W1:Y:S01]  /*8ae0*/  SYNCS.PHASECHK.TRANS64.TRYWAIT P1, [UR4+0x2d850], R7 ;  /* 0x02d85007ff0075a7 */ /* 0x0000620008020144 */
[----:B------:R-:W-:Y:S05]  /*8af0*/  @!P0 BRA `(.L_x_12122) ;  /* 0x0000000000048947 */ /* 0x000fea0003800000 */
[----:B------:R-:W-:Y:S01]  /*8b00*/  BPT.TRAP 0x1 ;  /* 0x000000040000795c */ /* 0x000fe20000300000 */
.L_x_12122:
[----:B-1----:R-:W-:Y:S05]  /*8b10*/  @P1 BRA `(.L_x_12123) ;  /* 0x0000000000081947 */ /* 0x002fea0003800000 */
[----:B------:R-:W1:Y:S02]  /*8b20*/  SYNCS.PHASECHK.TRANS64.TRYWAIT P1, [UR4+0x2d850], R7 ;  /* 0x02d85007ff0075a7 */ /* 0x000e640008020144 */
[----:B-1----:R-:W-:Y:S05]  /*8b30*/  @!P1 BRA `(.L_x_12124) ;  /* 0x0000009400949947 */ /* 0x002fea0003800000 */
.L_x_12123:
[----:B------:R-:W-:Y:S01]  /*8b40*/  UIADD3 UR40, UR40, 0x400, URZ ;  /* 0x0000040028287890 */ /* 0x000fe2000fffe03f */
[----:B------:R-:W-:Y:S01]  /*8b50*/  WARPGROUP.ARRIVE ;  /* 0x00000000000079c5 */ /* 0x000fe20000000000 */
[----:B------:R-:W-:Y:S01]  /*8b60*/  ULOP3.LUT UR39, UR39, 0x10000, URZ, 0xfc, !UPT ;  /* 0x0001000027277892 */ /* 0x000fe2000f8efc3f */
[----:B01----:R-:W0:Y:S01]  /*8b70*/  SHFL.BFLY PT, R7, R4, 0x2, 0x1f ;  /* 0x0c401f0004077f89 */ /* 0x003e2200000e0000 */
[----:B------:R-:W-:Y:S01]  /*8b80*/  USHF.R.U32.HI UR40, URZ, 0x4, UR40 ;  /* 0x000000043f287899 */ /* 0x000fe20008011628 */
[----:B------:R-:W-:Y:S01]  /*8b90*/  IMAD.MOV.U32 R20, RZ, RZ, -0x800000 ;  /* 0xff800000ff147424 */ /* 0x000fe200078e00ff */
[----:B------:R-:W-:Y:S01]  /*8ba0*/  UMOV UR9, 0x40000040 ;  /* 0x4000004000097882 */ /* 0x000fe20000000000 */
[----:B------:R-:W-:Y:S01]  /*8bb0*/  UMOV UR11, 0x80000020 ;  /* 0x80000020000b7882 */ /* 0x000fe20000000000 */
[----:B------:R-:W-:Y:S01]  /*8bc0*/  ULOP3.LUT UR40, UR40, 0x3fff, URZ, 0xc0, !UPT ;  /* 0x00003fff28287892 */ /* 0x000fe2000f8ec03f */
[----:B------:R-:W1:Y:S01]  /*8bd0*/  SHFL.BFLY PT, R9, R0, 0x2, 0x1f ;  /* 0x0c401f0000097f89 */ /* 0x000e6200000e0000 */
[----:B------:R-:W-:-:S02]  /*8be0*/  UMOV UR8, UR39 ;  /* 0x0000002700087c82 */ /* 0x000fc40008000000 */
[----:B------:R-:W-:-:S04]  /*8bf0*/  ULOP3.LUT UR5, UR40, 0x2000000, URZ, 0xfc, !UPT ;  /* 0x0200000028057892 */ /* 0x000fc8000f8efc3f */
[----:B------:R-:W-:-:S07]  /*8c00*/  UIMAD UR5, UR38, 0x600, UR5 ;  /* 0x00000600260578a4 */ /* 0x000fce000f8e0205 */
[----:B------:R-:W-:Y:S02]  /*8c10*/  UMOV UR10, UR5 ;  /* 0x00000005000a7c82 */ /* 0x000fe40008000000 */
[----:B------:R-:W-:Y:S01]  /*8c20*/  HGMMA.64x96x16.F32.BF16 R88, gdesc[UR8].tnspB, R88, gsb0 ;  /* 0x41600000085879f0 */ /* 0x000fe20008001858 */
[----:B------:R-:W-:Y:S01]  /*8c30*/  UIADD3 UR8, UR39, 0x2, URZ ;  /* 0x0000000227087890 */ /* 0x000fe2000fffe03f */
[----:B0-----:R-:W-:Y:S01]  /*8c40*/  FADD.FTZ R7, R7, R4 ;  /* 0x0000000407077221 */ /* 0x001fe20000010000 */
[----:B------:R-:W-:Y:S01]  /*8c50*/  UIADD3 UR10, UR5, 0x40, URZ ;  /* 0x00000040050a7890 */ /* 0x000fe2000fffe03f */
[----:B------:R-:W-:Y:S01]  /*8c60*/  IMAD.MOV.U32 R4, RZ, RZ, RZ ;  /* 0x000000ffff047224 */ /* 0x000fe200078e00ff */
[----:B------:R-:W-:Y:S01]  /*8c70*/  UMOV UR9, 0x40000040 ;  /* 0x4000004000097882 */ /* 0x000fe20000000000 */
[----:B------:R-:W-:Y:S01]  /*8c80*/  UMOV UR11, 0x80000020 ;  /* 0x80000020000b7882 */ /* 0x000fe20000000000 */
[----:B------:R-:W0:Y:S01]  /*8c90*/  SHFL.BFLY PT, R8, R7, 0x1, 0x1f ;  /* 0x0c201f0007087f89 */ /* 0x000e2200000e0000 */
[----:B-1----:R-:W-:Y:S01]  /*8ca0*/  FADD.FTZ R9, R9, R0 ;  /* 0x0000000009097221 */ /* 0x002fe20000010000 */
[----:B------:R-:W-:-:S04]  /*8cb0*/  IMAD.MOV.U32 R0, RZ, RZ, -0x800000 ;  /* 0xff800000ff007424 */ /* 0x000fc800078e00ff */
[----:B------:R-:W1:Y:S01]  /*8cc0*/  SHFL.BFLY PT, R10, R9, 0x1, 0x1f ;  /* 0x0c201f00090a7f89 */ /* 0x000e6200000e0000 */
[----:B0-----:R-:W-:Y:S01]  /*8cd0*/  FADD.FTZ R13, R7, R8 ;  /* 0x00000008070d7221 */ /* 0x001fe20000010000 */
[----:B------:R-:W-:-:S04]  /*8ce0*/  IMAD.MOV.U32 R8, RZ, RZ, RZ ;  /* 0x000000ffff087224 */ /* 0x000fc800078e00ff */
[----:B------:R-:W-:Y:S01]  /*8cf0*/  FSETP.NE.FTZ.AND P1, PT, R13, RZ, PT ;  /* 0x000000ff0d00720b */ /* 0x000fe20003f35000 */
[----:B-1----:R-:W-:-:S05]  /*8d00*/  FADD.FTZ R14, R9, R10 ;  /* 0x0000000a090e7221 */ /* 0x002fca0000010000 */
        /* <DEDUP_REMOVED lines=59> */
.L_x_12125:
        /* <DEDUP_REMOVED lines=60> */
.L_x_12089:
[----:B------:R-:W3:Y:S08]  /*9480*/  S2UR UR41, SR_CgaCtaId ;  /* 0x00000000002979c3 */ /* 0x000ef00000008800 */
[----:B------:R-:W-:Y:S06]  /*9490*/  BAR.SYNC.DEFER_BLOCKING 0x5, 0x200 ;  /* 0x0148000000007b1d */ /* 0x000fec0000010000 */
[----:B------:R-:W-:Y:S01]  /*94a0*/  UMOV UR40, 0x400 ;  /* 0x0000040000287882 */ /* 0x000fe20000000000 */
[----:B------:R-:W-:Y:S01]  /*94b0*/  BSSY B0, `(.L_x_12126) ;  /* 0x000027f000007945 */ /* 0x000fe20003800000 */
[----:B---3--:R-:W-:-:S09]  /*94c0*/  ULEA UR40, UR41, UR40, 0x18 ;  /* 0x0000002829287291 */ /* 0x008fd2000f8ec03f */
[----:B------:R-:W3:Y:S01]  /*94d0*/  LDS.128 R4, [UR40+0x2d8d0] ;  /* 0x02d8d028ff047984 */ /* 0x000ee20008000c00 */
[----:B------:R-:W-:Y:S06]  /*94e0*/  BAR.ARV 0x4, 0x200 ;  /* 0x0108000000007b1d */ /* 0x000fec0000002000 */
[----:B------:R-:W-:Y:S05]  /*94f0*/  @P0 BRA `(.L_x_12127) ;  /* 0x0000001c004c0947 */ /* 0x000fea0003800000 */
[----:B--2---:R-:W1:Y:S01]  /*9500*/  LDL R3, [R1+0x48] ;  /* 0x0000480001037983 */ /* 0x004e620000100800 */
[----:B------:R-:W2:Y:S03]  /*9510*/  S2UR UR6, SR_SWINHI ;  /* 0x00000000000679c3 */ /* 0x000ea60000002f00 */
[----:B------:R-:W4:Y:S05]  /*9520*/  LDL R48, [R1+0x8] ;  /* 0x0000080001307983 */ /* 0x000f2a0000100800 */
[----:B------:R-:W3:Y:S01]  /*9530*/  LDC.64 R38, c[0x0][0xc00] ;  /* 0x00030000ff267b82 */ /* 0x000ee20000000a00 */
[----:B------:R-:W-:Y:S01]  /*9540*/  UMOV UR4, UR40 ;  /* 0x0000002800047c82 */ /* 0x000fe20008000000 */
[----:B--2---:R-:W-:Y:S01]  /*9550*/  UMOV UR5, UR6 ;  /* 0x0000000600057c82 */ /* 0x004fe20008000000 */
[----:B------:R-:W-:-:S02]  /*9560*/  IMAD.U32 R34, RZ, RZ, UR4 ;  /* 0x00000004ff227e24 */ /* 0x000fc4000f8e00ff */
[----:B------:R-:W-:Y:S01]  /*9570*/  IMAD.U32 R35, RZ, RZ, UR5 ;  /* 0x00000005ff237e24 */ /* 0x000fe2000f8e00ff */
[----:B------:R-:W-:Y:S01]  /*9580*/  F2FP.BF16.F32.PACK_AB R30, R109, R108 ;  /* 0x0000006c6d1e723e */ /* 0x000fe200000010ff */
[----:B------:R-:W-:Y:S01]  /*9590*/  ULDC.64 UR4, c[0x0][0xc08] ;  /* 0x0003020000047ab9 */ /* 0x000fe20000000a00 */
[----:B------:R-:W-:Y:S01]  /*95a0*/  BAR.SYNC.DEFER_BLOCKING 0x1, 0x180 ;  /* 0x0046000000007b1d */ /* 0x000fe20000010000 */
[----:B-1----:R-:W-:-:S03]  /*95b0*/  IMAD.WIDE R8, R3, 0x2, R34 ;  /* 0x0000000203087825 */ /* 0x002fc600078e0222 */
[C---:B------:R-:W-:Y:S02]  /*95c0*/  IADD3 R14, P0, R8.reuse, 0x6020, RZ ;  /* 0x00006020080e7810 */ /* 0x040fe40007f1e0ff */
[C---:B------:R-:W-:Y:S02]  /*95d0*/  LOP3.LUT R3, R8.reuse, 0x180, RZ, 0xc0, !PT ;  /* 0x0000018008037812 */ /* 0x040fe400078ec0ff */
[----:B------:R-:W-:Y:S02]  /*95e0*/  IADD3 R12, P1, R8, 0x6000, RZ ;  /* 0x00006000080c7810 */ /* 0x000fe40007f3e0ff */
[----:B0-----:R-:W-:Y:S02]  /*95f0*/  LOP3.LUT R11, R14, 0x180, RZ, 0xc0, !PT ;  /* 0x000001800e0b7812 */ /* 0x001fe400078ec0ff */
[----:B------:R-:W-:Y:S02]  /*9600*/  SHF.R.U64 R3, R3, 0x3, RZ ;  /* 0x0000000303037819 */ /* 0x000fe400000012ff */
[----:B------:R-:W-:-:S02]  /*9610*/  LOP3.LUT R10, R12, 0x180, RZ, 0xc0, !PT ;  /* 0x000001800c0a7812 */ /* 0x000fc400078ec0ff */
[C---:B------:R-:W-:Y:S02]  /*9620*/  IADD3 R37, P2, R8.reuse, 0x3020, RZ ;  /* 0x0000302008257810 */ /* 0x040fe40007f5e0ff */
[C---:B------:R-:W-:Y:S02]  /*9630*/  IADD3 R31, P3, R8.reuse, 0x3000, RZ ;  /* 0x00003000081f7810 */ /* 0x040fe40007f7e0ff */
[----:B---3--:R-:W-:Y:S02]  /*9640*/  IADD3 R4, P4, R8, 0x20, RZ ;  /* 0x0000002008047810 */ /* 0x008fe40007f9e0ff */
[----:B------:R-:W-:Y:S02]  /*9650*/  SHF.R.U64 R11, R11, 0x3, RZ ;  /* 0x000000030b0b7819 */ /* 0x000fe400000012ff */
[----:B------:R-:W-:Y:S02]  /*9660*/  LOP3.LUT R8, R3, R8, RZ, 0x3c, !PT ;  /* 0x0000000803087212 */ /* 0x000fe400078e3cff */
[----:B------:R-:W-:-:S02]  /*9670*/  SHF.R.U64 R3, R10, 0x3, RZ ;  /* 0x000000030a037819 */ /* 0x000fc400000012ff */
[----:B------:R-:W-:Y:S02]  /*9680*/  LOP3.LUT R24, R11, R14, RZ, 0x3c, !PT ;  /* 0x0000000e0b187212 */ /* 0x000fe400078e3cff */
[----:B------:R-:W-:Y:S02]  /*9690*/  LOP3.LUT R14, R37, 0x180, RZ, 0xc0, !PT ;  /* 0x00000180250e7812 */ /* 0x000fe400078ec0ff */
[----:B------:R-:W-:Y:S02]  /*96a0*/  LOP3.LUT R12, R3, R12, RZ, 0x3c, !PT ;  /* 0x0000000c030c7212 */ /* 0x000fe400078e3cff */
[----:B------:R-:W-:Y:S02]  /*96b0*/  LOP3.LUT R26, R31, 0x180, RZ, 0xc0, !PT ;  /* 0x000001801f1a7812 */ /* 0x000fe400078ec0ff */
[----:B------:R-:W-:Y:S02]  /*96c0*/  LOP3.LUT R3, R4, 0x180, RZ, 0xc0, !PT ;  /* 0x0000018004037812 */ /* 0x000fe400078ec0ff */
[----:B------:R-:W-:-:S02]  /*96d0*/  SHF.R.U64 R14, R14, 0x3, RZ ;  /* 0x000000030e0e7819 */ /* 0x000fc400000012ff */
[----:B------:R-:W-:Y:S02]  /*96e0*/  SHF.R.U64 R26, R26, 0x3, RZ ;  /* 0x000000031a1a7819 */ /* 0x000fe400000012ff */
[----:B------:R-:W-:Y:S01]  /*96f0*/  SHF.R.U64 R3, R3, 0x3, RZ ;  /* 0x0000000303037819 */ /* 0x000fe200000012ff */
[--C-:B------:R-:W-:Y:S01]  /*9700*/  IMAD.X R25, RZ, RZ, R9.reuse, P0 ;  /* 0x000000ffff197224 */ /* 0x100fe200000e0609 */
[----:B------:R-:W-:Y:S01]  /*9710*/  LOP3.LUT R14, R14, R37, RZ, 0x3c, !PT ;  /* 0x000000250e0e7212 */ /* 0x000fe200078e3cff */
[--C-:B------:R-:W-:Y:S01]  /*9720*/  IMAD.X R27, RZ, RZ, R9.reuse, P3 ;  /* 0x000000ffff1b7224 */ /* 0x100fe200018e0609 */
[----:B------:R-:W-:Y:S01]  /*9730*/  LOP3.LUT R26, R26, R31, RZ, 0x3c, !PT ;  /* 0x0000001f1a1a7212 */ /* 0x000fe200078e3cff */
[--C-:B------:R-:W-:Y:S01]  /*9740*/  IMAD.X R29, RZ, RZ, R9.reuse, P4 ;  /* 0x000000ffff1d7224 */ /* 0x100fe200020e0609 */
[----:B------:R-:W0:Y:S01]  /*9750*/  LDC.64 R36, c[0x0][0xc00] ;  /* 0x00030000ff247b82 */ /* 0x000e220000000a00 */
[----:B------:R-:W-:Y:S01]  /*9760*/  LOP3.LUT R28, R3, R4, RZ, 0x3c, !PT ;  /* 0x00000004031c7212 */ /* 0x000fe200078e3cff */
[--C-:B------:R-:W-:Y:S01]  /*9770*/  IMAD.X R13, RZ, RZ, R9.reuse, P1 ;  /* 0x000000ffff0d7224 */ /* 0x100fe200008e0609 */
[----:B------:R-:W-:Y:S01]  /*9780*/  MOV R21, R8 ;  /* 0x0000000800157202 */ /* 0x000fe20000000f00 */
[----:B------:R-:W-:Y:S01]  /*9790*/  IMAD.X R15, RZ, RZ, R9, P2 ;  /* 0x000000ffff0f7224 */ /* 0x000fe200010e0609 */
[----:B------:R-:W-:-:S02]  /*97a0*/  F2FP.BF16.F32.PACK_AB R8, R33, R32 ;  /* 0x000000202108723e */ /* 0x000fc400000010ff */
[----:B------:R-:W-:Y:S02]  /*97b0*/  F2FP.BF16.F32.PACK_AB R9, R91, R90 ;  /* 0x0000005a5b09723e */ /* 0x000fe400000010ff */
[----:B------:R-:W-:Y:S02]  /*97c0*/  F2FP.BF16.F32.PACK_AB R10, R93, R92 ;  /* 0x0000005c5d0a723e */ /* 0x000fe400000010ff */
[----:B------:R-:W-:Y:S02]  /*97d0*/  F2FP.BF16.F32.PACK_AB R11, R95, R94 ;  /* 0x0000005e5f0b723e */ /* 0x000fe400000010ff */
[----:B------:R-:W-:Y:S02]  /*97e0*/  MOV R4, R24 ;  /* 0x0000001800047202 */ /* 0x000fe40000000f00 */
[----:B------:R-:W-:Y:S02]  /*97f0*/  MOV R3, R26 ;  /* 0x0000001a00037202 */ /* 0x000fe40000000f00 */
[----:B------:R-:W-:-:S02]  /*9800*/  MOV R41, R28 ;  /* 0x0000001c00297202 */ /* 0x000fc40000000f00 */
[----:B------:R-:W-:Y:S02]  /*9810*/  F2FP.BF16.F32.PACK_AB R24, R97, R96 ;  /* 0x000000606118723e */ /* 0x000fe400000010ff */
[----:B------:R-:W-:Y:S02]  /*9820*/  F2FP.BF16.F32.PACK_AB R25, R99, R98 ;  /* 0x000000626319723e */ /* 0x000fe400000010ff */
[----:B------:R-:W-:Y:S02]  /*9830*/  F2FP.BF16.F32.PACK_AB R26, R101, R100 ;  /* 0x00000064651a723e */ /* 0x000fe400000010ff */
[----:B------:R-:W-:Y:S01]  /*9840*/  F2FP.BF16.F32.PACK_AB R27, R103, R102 ;  /* 0x00000066671b723e */ /* 0x000fe200000010ff */
[----:B------:R1:W-:Y:S01]  /*9850*/  STSM.16.M88.4 [R21], R8 ;  /* 0x0000000815007844 */ /* 0x0003e20000000200 */
[----:B------:R-:W-:Y:S02]  /*9860*/  F2FP.BF16.F32.PACK_AB R28, R105, R104 ;  /* 0x00000068691c723e */ /* 0x000fe400000010ff */
[----:B------:R-:W-:-:S02]  /*9870*/  F2FP.BF16.F32.PACK_AB R29, R107, R106 ;  /* 0x0000006a6b1d723e */ /* 0x000fc400000010ff */
[----:B------:R-:W-:Y:S01]  /*9880*/  F2FP.BF16.F32.PACK_AB R31, R111, R110 ;  /* 0x0000006e6f1f723e */ /* 0x000fe200000010ff */
[----:B------:R2:W-:Y:S01]  /*9890*/  STSM.16.M88.4 [R41], R24 ;  /* 0x0000001829007844 */ /* 0x0005e20000000200 */
[----:B------:R-:W-:Y:S02]  /*98a0*/  MOV R40, R14 ;  /* 0x0000000e00287202 */ /* 0x000fe40000000f00 */
[----:B------:R-:W-:Y:S02]  /*98b0*/  F2FP.BF16.F32.PACK_AB R14, R125, R124 ;  /* 0x0000007c7d0e723e */ /* 0x000fe400000010ff */
[----:B------:R-:W-:Y:S01]  /*98c0*/  F2FP.BF16.F32.PACK_AB R15, R127, R126 ;  /* 0x0000007e7f0f723e */ /* 0x000fe200000010ff */
[----:B------:R3:W-:Y:S01]  /*98d0*/  STSM.16.M88.4 [R3], R28 ;  /* 0x0000001c03007844 */ /* 0x0007e20000000200 */
[----:B-1----:R-:W-:Y:S02]  /*98e0*/  MOV R21, R12 ;  /* 0x0000000c00157202 */ /* 0x002fe40000000f00 */
[----:B------:R-:W-:-:S02]  /*98f0*/  F2FP.BF16.F32.PACK_AB R8, R113, R112 ;  /* 0x000000707108723e */ /* 0x000fc400000010ff */
[----:B------:R-:W-:Y:S02]  /*9900*/  F2FP.BF16.F32.PACK_AB R9, R115, R114 ;  /* 0x000000727309723e */ /* 0x000fe400000010ff */
[----:B------:R-:W-:Y:S02]  /*9910*/  F2FP.BF16.F32.PACK_AB R10, R117, R116 ;  /* 0x00000074750a723e */ /* 0x000fe400000010ff */
[----:B------:R-:W-:Y:S02]  /*9920*/  F2FP.BF16.F32.PACK_AB R11, R119, R118 ;  /* 0x00000076770b723e */ /* 0x000fe400000010ff */
[----:B------:R-:W-:Y:S02]  /*9930*/  F2FP.BF16.F32.PACK_AB R12, R121, R120 ;  /* 0x00000078790c723e */ /* 0x000fe400000010ff */
[----:B------:R-:W-:Y:S02]  /*9940*/  F2FP.BF16.F32.PACK_AB R13, R123, R122 ;  /* 0x0000007a7b0d723e */ /* 0x000fe400000010ff */
[----:B--2---:R-:W-:-:S02]  /*9950*/  F2FP.BF16.F32.PACK_AB R24, R129, R128 ;  /* 0x000000808118723e */ /* 0x004fc400000010ff */
[----:B------:R-:W-:Y:S02]  /*9960*/  F2FP.BF16.F32.PACK_AB R25, R131, R130 ;  /* 0x000000828319723e */ /* 0x000fe400000010ff */
[----:B------:R-:W-:Y:S02]  /*9970*/  F2FP.BF16.F32.PACK_AB R26, R133, R132 ;  /* 0x00000084851a723e */ /* 0x000fe400000010ff */
[----:B------:R-:W-:Y:S01]  /*9980*/  F2FP.BF16.F32.PACK_AB R27, R135, R134 ;  /* 0x00000086871b723e */ /* 0x000fe200000010ff */
[----:B------:R1:W-:Y:S04]  /*9990*/  STSM.16.M88.4 [R40], R8 ;  /* 0x0000000828007844 */ /* 0x0003e80000000200 */
[----:B------:R-:W-:Y:S04]  /*99a0*/  STSM.16.M88.4 [R21], R12 ;  /* 0x0000000c15007844 */ /* 0x000fe80000000200 */
[----:B------:R2:W-:Y:S01]  /*99b0*/  STSM.16.M88.4 [R4], R24 ;  /* 0x0000001804007844 */ /* 0x0005e20000000200 */
[----:B0-----:R-:W-:-:S04]  /*99c0*/  ISETP.NE.U32.AND P0, PT, R36, RZ, PT ;  /* 0x000000ff2400720c */ /* 0x001fc80003f05070 */
[----:B------:R-:W-:Y:S01]  /*99d0*/  ISETP.NE.AND.EX P0, PT, R37, RZ, PT, P0 ;  /* 0x000000ff2500720c */ /* 0x000fe20003f05300 */
[----:B---3--:R-:W-:Y:S02]  /*99e0*/  IMAD.MOV.U32 R3, RZ, RZ, RZ ;  /* 0x000000ffff037224 */ /* 0x008fe400078e00ff */
[----:B------:R-:W-:Y:S01]  /*99f0*/  IMAD.WIDE R28, R144, 0x4, R38 ;  /* 0x00000004901c7825 */ /* 0x000fe200078e0226 */
[----:B------:R-:W-:Y:S01]  /*9a00*/  BAR.SYNC.DEFER_BLOCKING 0x1, 0x180 ;  /* 0x0046000000007b1d */ /* 0x000fe20000010000 */
[----:B------:R-:W-:-:S07]  /*9a10*/  ISETP.NE.U32.AND P1, PT, RZ, UR4, PT ;  /* 0x00000004ff007c0c */ /* 0x000fce000bf25070 */
[----:B-1----:R-:W0:Y:S08]  /*9a20*/  LDC R10, c[0x0][0xad4] ;  /* 0x0002b500ff0a7b82 */ /* 0x002e300000000800 */
[----:B--2---:R-:W1:Y:S08]  /*9a30*/  LDC R4, c[0x0][0xbe8] ;  /* 0x0002fa00ff047b82 */ /* 0x004e700000000800 */
[----:B------:R-:W2:Y:S01]  /*9a40*/  LDC.64 R14, c[0x0][0xba8] ;  /* 0x0002ea00ff0e7b82 */ /* 0x000ea20000000a00 */
[----:B------:R-:W3:Y:S01]  /*9a50*/  @P0 LDG.E R3, desc[UR36][R28.64] ;  /* 0x000000241c030981 */ /* 0x000ee2000c1e1900 */
[----:B------:R-:W-:Y:S01]  /*9a60*/  ISETP.NE.AND.EX P1, PT, RZ, UR5, PT, P1 ;  /* 0x00000005ff007c0c */ /* 0x000fe2000bf25310 */
[----:B------:R-:W-:-:S12]  /*9a70*/  IMAD.MOV.U32 R24, RZ, RZ, 0x9b8 ;  /* 0x000009b8ff187424 */ /* 0x000fd800078e00ff */
[----:B------:R-:W-:-:S04]  /*9a80*/  @P1 LEA R8, P2, R144, UR4, 0x2 ;  /* 0x0000000490081c11 */ /* 0x000fc8000f8410ff */
[----:B------:R-:W-:Y:S02]  /*9a90*/  @P1 LEA.HI.X R9, R144, UR5, R148, 0x2, P2 ;  /* 0x0000000590091c11 */ /* 0x000fe400090f1494 */
        /* <DEDUP_REMOVED lines=10> */
[----:B------:R-:W-:-:S04]  /*9b40*/  ISETP.NE.U32.AND P2, PT, R36, RZ, PT ;  /* 0x000000ff2400720c */ /* 0x000fc80003f45070 */
[----:B------:R-:W-:-:S03]  /*9b50*/  ISETP.NE.AND.EX P2, PT, R37, RZ, PT, P2 ;  /* 0x000000ff2500720c */ /* 0x000fc60003f45320 */
[----:B------:R-:W3:Y:S01]  /*9b60*/  @P4 LDC R26, c[0x0][0xbec] ;  /* 0x0002fb00ff1a4b82 */ /* 0x000ee20000000800 */
[----:B------:R-:W-:-:S07]  /*9b70*/  SEL R144, R144, RZ, !P2 ;  /* 0x000000ff90907207 */ /* 0x000fce0005000000 */
[----:B------:R-:W3:Y:S01]  /*9b80*/  @P4 LDC R41, c[0x0][0xbf0] ;  /* 0x0002fc00ff294b82 */ /* 0x000ee20000000800 */
[----:B------:R-:W-:-:S07]  /*9b90*/  SEL R21, R148, RZ, !P2 ;  /* 0x000000ff94157207 */ /* 0x000fce0005000000 */
[----:B------:R4:W4:Y:S01]  /*9ba0*/  LDC.64 R12, c[0x0][R24+0x228] ;  /* 0x00008a00180c7b82 */ /* 0x0009220000000a00 */
[----:B0-----:R-:W-:-:S04]  /*9bb0*/  IMAD R9, R9, R144, RZ ;  /* 0x0000009009097224 */ /* 0x001fc800078e02ff */
[----:B------:R-:W-:Y:S02]  /*9bc0*/  IMAD R39, R8, R21, R9 ;  /* 0x0000001508277224 */ /* 0x000fe400078e0209 */
[-C--:B-1----:R-:W-:Y:S01]  /*9bd0*/  IMAD R21, R11, R146.reuse, RZ ;  /* 0x000000920b157224 */ /* 0x082fe200078e02ff */
[----:B--2---:R-:W0:Y:S01]  /*9be0*/  @!P3 LDC R14, c[0x0][0xb50] ;  /* 0x0002d400ff0ebb82 */ /* 0x004e220000000800 */
[----:B------:R-:W-:-:S04]  /*9bf0*/  IMAD.WIDE.U32 R10, R10, R146, RZ ;  /* 0x000000920a0a7225 */ /* 0x000fc800078e00ff */
[----:B------:R-:W-:-:S03]  /*9c00*/  IMAD.WIDE.U32 R8, R8, R144, RZ ;  /* 0x0000009008087225 */ /* 0x000fc600078e00ff */
[----:B----4-:R-:W1:Y:S01]  /*9c10*/  LDC.64 R24, c[0x0][R24+0x210] ;  /* 0x0000840018187b82 */ /* 0x010e620000000a00 */
[----:B------:R-:W-:Y:S01]  /*9c20*/  IMAD.IADD R27, R143, 0x1, R137 ;  /* 0x000000018f1b7824 */ /* 0x000fe200078e0289 */
[----:B------:R-:W-:Y:S01]  /*9c30*/  SEL R37, R48, RZ, P3 ;  /* 0x000000ff30257207 */ /* 0x000fe20001800000 */
[----:B------:R-:W-:Y:S02]  /*9c40*/  IMAD.IADD R30, R11, 0x1, R21 ;  /* 0x000000010b1e7824 */ /* 0x000fe400078e0215 */
[----:B------:R-:W-:Y:S02]  /*9c50*/  IMAD.IADD R11, R9, 0x1, R39 ;  /* 0x00000001090b7824 */ /* 0x000fe400078e0227 */
[----:B------:R-:W-:Y:S01]  /*9c60*/  IMAD.MOV.U32 R9, RZ, RZ, R27 ;  /* 0x000000ffff097224 */ /* 0x000fe200078e001b */
[----:B------:R-:W2:Y:S01]  /*9c70*/  @!P3 LDC R15, c[0x0][0xb54] ;  /* 0x0002d500ff0fbb82 */ /* 0x000ea20000000800 */
        /* <DEDUP_REMOVED lines=13> */
[-C--:B-1----:R-:W-:Y:S01]  /*9d50*/  IMAD R8, R25, R9.reuse, RZ ;  /* 0x0000000919087224 */ /* 0x082fe200078e02ff */
[----:B------:R-:W-:Y:S01]  /*9d60*/  SHF.R.S32.HI R11, RZ, 0x1f, R9 ;  /* 0x0000001fff0b7819 */ /* 0x000fe20000011409 */
[----:B------:R-:W-:-:S04]  /*9d70*/  IMAD.WIDE.U32 R12, R24, R9, R12 ;  /* 0x00000009180c7225 */ /* 0x000fc800078e000c */
[----:B------:R-:W-:Y:S01]  /*9d80*/  IMAD R11, R24, R11, R8 ;  /* 0x0000000b180b7224 */ /* 0x000fe200078e0208 */
[----:B0-----:R-:W-:-:S03]  /*9d90*/  LEA R14, P2, R12, R14, 0x2 ;  /* 0x0000000e0c0e7211 */ /* 0x001fc600078410ff */
[----:B------:R-:W-:-:S05]  /*9da0*/  IMAD.IADD R8, R13, 0x1, R11 ;  /* 0x000000010d087824 */ /* 0x000fca00078e020b */
[----:B--2---:R-:W-:Y:S01]  /*9db0*/  LEA.HI.X R15, R12, R15, R8, 0x2, P2 ;  /* 0x0000000f0c0f7211 */ /* 0x004fe200010f1408 */
[----:B------:R-:W-:Y:S06]  /*9dc0*/  @P1 BRA `(.L_x_12128) ;  /* 0x0000000000101947 */ /* 0x000fec0003800000 */
[----:B------:R-:W-:Y:S05]  /*9dd0*/  @!P0 BRA `(.L_x_12128) ;  /* 0x00000000000c8947 */ /* 0x000fea0003800000 */
[----:B------:R-:W2:Y:S04]  /*9de0*/  LDG.E R8, desc[UR36][R28.64] ;  /* 0x000000241c087981 */ /* 0x000ea8000c1e1900 */
[----:B-----5:R-:W2:Y:S02]  /*9df0*/  LDG.E R31, desc[UR36][R28.64+0x4] ;  /* 0x000004241c1f7981 */ /* 0x020ea4000c1e1900 */
[----:B--2---:R-:W-:-:S07]  /*9e00*/  IMAD.IADD R31, R31, 0x1, -R8 ;  /* 0x000000011f1f7824 */ /* 0x004fce00078e0a08 */
.L_x_12128:
        /* <DEDUP_REMOVED lines=13> */
[----:B--2---:R-:W-:-:S04]  /*9ee0*/  IMAD.IADD R25, R13, 0x1, R137 ;  /* 0x000000010d197824 */ /* 0x004fc800078e0289 */
        /* <DEDUP_REMOVED lines=11> */
[----:B------:R-:W-:-:S06]  /*9fa0*/  ULDC.64 UR6, c[0x0][0xa80] ;  /* 0x0002a00000067ab9 */ /* 0x000fcc0000000a00 */
[----:B------:R-:W3:Y:S01]  /*9fb0*/  @P4 LDC R45, c[0x0][0xbf0] ;  /* 0x0002fc00ff2d4b82 */ /* 0x000ee20000000800 */
[----:B-1----:R-:W-:-:S05]  /*9fc0*/  VIADD R41, R12, 0xffffff80 ;  /* 0xffffff800c297836 */ /* 0x002fca0000000000 */
[----:B------:R-:W-:-:S04]  /*9fd0*/  SHF.R.S32.HI R44, RZ, 0x1f, R41 ;  /* 0x0000001fff2c7819 */ /* 0x000fc80000011429 */
[----:B------:R-:W-:-:S04]  /*9fe0*/  LEA.HI R44, R44, R41, RZ, 0x2 ;  /* 0x000000292c2c7211 */ /* 0x000fc800078f10ff */
[----:B------:R-:W-:-:S05]  /*9ff0*/  SHF.R.S32.HI R44, RZ, 0x2, R44 ;  /* 0x00000002ff2c7819 */ /* 0x000fca000001142c */
[----:B0-----:R-:W-:-:S04]  /*a000*/  IMAD R9, R44, 0x20, R145 ;  /* 0x000000202c097824 */ /* 0x001fc800078e0291 */
[----:B------:R-:W-:Y:S01]  /*a010*/  IMAD.WIDE R34, R9, 0x2, R34 ;  /* 0x0000000209227825 */ /* 0x000fe200078e0222 */
[----:B------:R-:W-:Y:S02]  /*a020*/  SHF.R.S32.HI R42, RZ, 0x1f, R41 ;  /* 0x0000001fff2a7819 */ /* 0x000fe40000011429 */
[----:B------:R-:W-:Y:S02]  /*a030*/  IADD3 R11, P5, R34, 0x7800, RZ ;  /* 0x00007800220b7810 */ /* 0x000fe40007fbe0ff */
[----:B------:R-:W-:Y:S02]  /*a040*/  LEA.HI R42, R42, R41, RZ, 0x2 ;  /* 0x000000292a2a7211 */ /* 0x000fe400078f10ff */
[----:B------:R-:W-:Y:S01]  /*a050*/  LOP3.LUT R0, R11, 0x180, RZ, 0xc0, !PT ;  /* 0x000001800b007812 */ /* 0x000fe200078ec0ff */
[----:B------:R-:W-:Y:S01]  /*a060*/  IMAD.X R37, RZ, RZ, R35, P5 ;  /* 0x000000ffff257224 */ /* 0x000fe200028e0623 */
[----:B------:R-:W-:Y:S02]  /*a070*/  LOP3.LUT R42, R42, 0xfffffffc, RZ, 0xc0, !PT ;  /* 0xfffffffc2a2a7812 */ /* 0x000fe400078ec0ff */
[----:B------:R-:W-:-:S02]  /*a080*/  SHF.R.U64 R0, R0, 0x3, RZ ;  /* 0x0000000300007819 */ /* 0x000fc400000012ff */
[----:B------:R-:W-:Y:S02]  /*a090*/  IADD3 R13, P0, R34, 0x1800, RZ ;  /* 0x00001800220d7810 */ /* 0x000fe40007f1e0ff */
[----:B------:R-:W-:Y:S01]  /*a0a0*/  LOP3.LUT R36, R0, R11, RZ, 0x3c, !PT ;  /* 0x0000000b00247212 */ /* 0x000fe200078e3cff */
[----:B------:R-:W-:Y:S01]  /*a0b0*/  IMAD R0, R21, UR4, RZ ;  /* 0x0000000415007c24 */ /* 0x000fe2000f8e02ff */
[C---:B------:R-:W-:Y:S01]  /*a0c0*/  IADD3 R25, P1, R34.reuse, 0x3000, RZ ;  /* 0x0000300022197810 */ /* 0x040fe20007f3e0ff */
[----:B------:R-:W-:Y:S01]  /*a0d0*/  IMAD.IADD R42, R41, 0x1, -R42 ;  /* 0x00000001292a7824 */ /* 0x000fe200078e0a2a */
[C---:B------:R-:W-:Y:S01]  /*a0e0*/  IADD3 R29, P2, R34.reuse, 0x4800, RZ ;  /* 0x00004800221d7810 */ /* 0x040fe20007f5e0ff */
[C---:B------:R-:W-:Y:S01]  /*a0f0*/  IMAD R41, R3.reuse, UR5, R0 ;  /* 0x0000000503297c24 */ /* 0x040fe2000f8e0200 */
[----:B------:R-:W-:Y:S01]  /*a100*/  IADD3 R33, P3, R34, 0x6000, RZ ;  /* 0x0000600022217810 */ /* 0x000fe20007f7e0ff */
[----:B------:R-:W-:Y:S01]  /*a110*/  IMAD.WIDE.U32 R20, R3, UR4, RZ ;  /* 0x0000000403147c25 */ /* 0x000fe2000f8e00ff */
[----:B------:R-:W-:Y:S01]  /*a120*/  ULDC.64 UR4, c[0x0][0xae8] ;  /* 0x0002ba0000047ab9 */ /* 0x000fe20000000a00 */
[----:B------:R-:W-:Y:S01]  /*a130*/  LOP3.LUT R12, R13, 0x180, RZ, 0xc0, !PT ;  /* 0x000001800d0c7812 */ /* 0x000fe200078ec0ff */
[----:B------:R-:W5:Y:S01]  /*a140*/  LD.E.128 R36, desc[UR36][R36.64] ;  /* 0x0000002424247980 */ /* 0x000f62000c101d00 */
[----:B------:R-:W-:Y:S01]  /*a150*/  IMAD R0, R42, 0x60, R44 ;  /* 0x000000602a007824 */ /* 0x000fe200078e022c */
[----:B------:R-:W-:Y:S01]  /*a160*/  LOP3.LUT R24, R25, 0x180, RZ, 0xc0, !PT ;  /* 0x0000018019187812 */ /* 0x000fe200078ec0ff */
[----:B------:R-:W-:Y:S01]  /*a170*/  IMAD.IADD R21, R21, 0x1, R41 ;  /* 0x0000000115157824 */ /* 0x000fe200078e0229 */
[----:B------:R-:W-:Y:S01]  /*a180*/  LOP3.LUT R28, R29, 0x180, RZ, 0xc0, !PT ;  /* 0x000001801d1c7812 */ /* 0x000fe200078ec0ff */
[----:B------:R-:W-:Y:S01]  /*a190*/  IMAD.IADD R42, R137, 0x1, R0 ;  /* 0x00000001892a7824 */ /* 0x000fe200078e0200 */
[----:B------:R-:W-:Y:S01]  /*a1a0*/  LOP3.LUT R32, R33, 0x180, RZ, 0xc0, !PT ;  /* 0x0000018021207812 */ /* 0x000fe200078ec0ff */
[----:B------:R-:W-:Y:S01]  /*a1b0*/  IMAD.WIDE.U32 R20, R146, UR4, R20 ;  /* 0x0000000492147c25 */ /* 0x000fe2000f8e0014 */
[----:B------:R-:W-:-:S02]  /*a1c0*/  SHF.R.S32.HI R41, RZ, 0x1f, R144 ;  /* 0x0000001fff297819 */ /* 0x000fc40000011490 */
[----:B------:R-:W-:Y:S01]  /*a1d0*/  LOP3.LUT R9, R34, 0x180, RZ, 0xc0, !PT ;  /* 0x0000018022097812 */ /* 0x000fe200078ec0ff */
[----:B--2---:R-:W-:Y:S01]  /*a1e0*/  @P4 IMAD.HI.U32 R0, R42, R43, RZ ;  /* 0x0000002b2a004227 */ /* 0x004fe200078e00ff */
[----:B------:R-:W-:Y:S02]  /*a1f0*/  SHF.R.U64 R12, R12, 0x3, RZ ;  /* 0x000000030c0c7819 */ /* 0x000fe400000012ff */
[----:B------:R-:W-:Y:S01]  /*a200*/  SHF.R.U64 R24, R24, 0x3, RZ ;  /* 0x0000000318187819 */ /* 0x000fe200000012ff */
[----:B------:R-:W-:Y:S01]  /*a210*/  IMAD R21, R146, UR5, R21 ;  /* 0x0000000592157c24 */ /* 0x000fe2000f8e0215 */
[----:B------:R-:W-:Y:S01]  /*a220*/  ULDC.64 UR4, c[0x0][0xaf0] ;  /* 0x0002bc0000047ab9 */ /* 0x000fe20000000a00 */
[----:B------:R-:W-:Y:S01]  /*a230*/  IMAD.MOV.U32 R3, RZ, RZ, R42 ;  /* 0x000000ffff037224 */ /* 0x000fe200078e002a */
[----:B---3--:R-:W-:Y:S01]  /*a240*/  @P4 SHF.R.U32.HI R3, RZ, R45, R0 ;  /* 0x0000002dff034219 */ /* 0x008fe20000011600 */
[----:B------:R-:W-:Y:S01]  /*a250*/  IMAD R41, R41, UR4, RZ ;  /* 0x0000000429297c24 */ /* 0x000fe2000f8e02ff */
[----:B------:R-:W-:-:S02]  /*a260*/  SHF.R.U64 R28, R28, 0x3, RZ ;  /* 0x000000031c1c7819 */ /* 0x000fc400000012ff */
        /* <DEDUP_REMOVED lines=18> */
[----:B------:R-:W-:Y:S01]  /*a390*/  IMAD.IADD R21, R21, 0x1, R41 ;  /* 0x0000000115157824 */ /* 0x000fe200078e0229 */
[----:B------:R-:W5:Y:S01]  /*a3a0*/  LD.E.128 R24, desc[UR36][R24.64] ;  /* 0x0000002418187980 */ /* 0x000f62000c101d00 */
[----:B------:R-:W-:Y:S02]  /*a3b0*/  IMAD R0, R0, UR4, RZ ;  /* 0x0000000400007c24 */ /* 0x000fe4000f8e02ff */
[----:B------:R-:W-:Y:S01]  /*a3c0*/  IMAD R41, R4, R43, R42 ;  /* 0x0000002b04297224 */ /* 0x000fe200078e022a */
[----:B------:R-:W5:Y:S01]  /*a3d0*/  LD.E.128 R8, desc[UR36][R8.64] ;  /* 0x0000002408087980 */ /* 0x000f62000c101d00 */
[----:B------:R-:W-:-:S03]  /*a3e0*/  IMAD R43, R3, UR5, R0 ;  /* 0x00000005032b7c24 */ /* 0x000fc6000f8e0200 */
[----:B------:R-:W5:Y:S01]  /*a3f0*/  LD.E.128 R28, desc[UR36][R28.64] ;  /* 0x000000241c1c7980 */ /* 0x000f62000c101d00 */
[----:B------:R-:W-:-:S03]  /*a400*/  SHF.R.S32.HI R0, RZ, 0x1f, R41 ;  /* 0x0000001fff007819 */ /* 0x000fc60000011429 */
        /* <DEDUP_REMOVED lines=20> */
[----:B0-----:R0:W1:Y:S01]  /*a550*/  SHFL.IDX PT, R42, R0, RZ, 0x1c1f ;  /* 0x001c1fff002a7589 */ /* 0x00106200000e0000 */
        /* <DEDUP_REMOVED lines=11> */
[C---:B------:R-:W-:Y:S02]  /*a610*/  @!P2 LEA R46, P4, R150.reuse, R42, 0x1 ;  /* 0x0000002a962ea211 */ /* 0x040fe400078808ff */
[----:B--2---:R-:W-:Y:S01]  /*a620*/  @!P0 IMAD.WIDE R20, R145, 0x2, R42 ;  /* 0x0000000291148825 */ /* 0x004fe200078e022a */
[-C--:B------:R-:W-:Y:S02]  /*a630*/  @!P1 LEA.HI.X R45, R149, R43.reuse, R49, 0x1, P3 ;  /* 0x0000002b952d9211 */ /* 0x080fe400018f0c31 */
[----:B------:R-:W-:Y:S02]  /*a640*/  @!P2 LEA.HI.X R47, R150, R43, R48, 0x1, P4 ;  /* 0x0000002b962fa211 */ /* 0x000fe400020f0c30 */
[----:B-----5:R3:W-:Y:S04]  /*a650*/  @!P0 ST.E.128 desc[UR36][R20.64], R8 ;  /* 0x0000000814008985 */ /* 0x0207e8000c101d24 */
[----:B------:R3:W-:Y:S04]  /*a660*/  @!P1 ST.E.128 desc[UR36][R44.64], R24 ;  /* 0x000000182c009985 */ /* 0x0007e8000c101d24 */
[----:B------:R3:W-:Y:S02]  /*a670*/  @!P2 ST.E.128 desc[UR36][R46.64], R32 ;  /* 0x000000202e00a985 */ /* 0x0007e4000c101d24 */
.L_x_12131:
[----:B------:R-:W-:Y:S05]  /*a680*/  BSYNC B1 ;  /* 0x0000000000017941 */ /* 0x000fea0003800000 */
.L_x_12130:
        /* <DEDUP_REMOVED lines=19> */
.L_x_12129:
[----:B0-----:R-:W0:Y:S01]  /*a7c0*/  @P4 LDC R10, c[0x0][0xbec] ;  /* 0x0002fb00ff0a4b82 */ /* 0x001e220000000800 */
[----:B------:R-:W-:Y:S01]  /*a7d0*/  ULDC.64 UR4, c[0x0][0xb08] ;  /* 0x0002c20000047ab9 */ /* 0x000fe20000000a00 */
[----:B------:R-:W-:Y:S01]  /*a7e0*/  ULDC.64 UR6, c[0x0][0xb30] ;  /* 0x0002cc0000067ab9 */ /* 0x000fe20000000a00 */
[----:B------:R-:W-:Y:S01]  /*a7f0*/  IMAD R0, R21, UR4, RZ ;  /* 0x0000000415007c24 */ /* 0x000fe2000f8e02ff */
[----:B------:R-:W-:Y:S01]  /*a800*/  BSSY B1, `(.L_x_12133) ;  /* 0x000006d000017945 */ /* 0x000fe20003800000 */
[C---:B------:R-:W-:Y:S01]  /*a810*/  IMAD.WIDE.U32 R8, R3.reuse, UR4, RZ ;  /* 0x0000000403087c25 */ /* 0x040fe2000f8e00ff */
[----:B------:R-:W-:Y:S02]  /*a820*/  SHF.R.S32.HI R28, RZ, 0x1f, R152 ;  /* 0x0000001fff1c7819 */ /* 0x000fe40000011498 */
[----:B------:R-:W1:Y:S01]  /*a830*/  @P4 LDC R13, c[0x0][0xbf0] ;  /* 0x0002fc00ff0d4b82 */ /* 0x000e620000000800 */
[----:B------:R-:W-:Y:S01]  /*a840*/  IMAD R3, R3, UR5, R0 ;  /* 0x0000000503037c24 */ /* 0x000fe2000f8e0200 */
[----:B------:R-:W-:Y:S01]  /*a850*/  ULDC.64 UR4, c[0x0][0xb38] ;  /* 0x0002ce0000047ab9 */ /* 0x000fe20000000a00 */
[----:B------:R-:W-:Y:S01]  /*a860*/  VIADD R35, R141, 0x20 ;  /* 0x000000208d237836 */ /* 0x000fe20000000000 */
[----:B------:R-:W-:Y:S01]  /*a870*/  SHF.R.S32.HI R29, RZ, 0x1f, R153 ;  /* 0x0000001fff1d7819 */ /* 0x000fe20000011499 */
        /* <DEDUP_REMOVED lines=9> */
[----:B------:R-:W-:Y:S01]  /*a910*/  VIADD R39, R141, 0x10 ;  /* 0x000000108d277836 */ /* 0x000fe20000000000 */
[----:B------:R-:W-:Y:S01]  /*a920*/  SHF.R.S32.HI R35, RZ, 0x1f, R35 ;  /* 0x0000001fff237819 */ /* 0x000fe20000011423 */
[----:B------:R-:W-:Y:S01]  /*a930*/  IMAD R3, R3, UR4, RZ ;  /* 0x0000000403037c24 */ /* 0x000fe2000f8e02ff */
[----:B------:R-:W-:Y:S01]  /*a940*/  SHF.R.S32.HI R37, RZ, 0x1f, R37 ;  /* 0x0000001fff257819 */ /* 0x000fe20000011425 */
        /* <DEDUP_REMOVED lines=12> */
[----:B------:R-:W-:Y:S01]  /*aa10*/  UIADD3 UR4, UR40, 0x2d820, URZ ;  /* 0x0002d82028047890 */ /* 0x000fe2000fffe03f */
[----:B------:R-:W-:-:S02]  /*aa20*/  SHF.R.S32.HI R41, RZ, 0x1f, R41 ;  /* 0x0000001fff297819 */ /* 0x000fc40000011429 */
[----:B------:R-:W-:Y:S01]  /*aa30*/  IMAD R11, R4, R11, R27 ;  /* 0x0000000b040b7224 */ /* 0x000fe200078e021b */
[----:B------:R-:W-:Y:S01]  /*aa40*/  UPRMT UR4, URZ, 0x654, UR4 ;  /* 0x000006543f047896 */ /* 0x000fe20008000004 */
[----:B------:R-:W-:Y:S01]  /*aa50*/  IMAD R0, R0, UR6, RZ ;  /* 0x0000000600007c24 */ /* 0x000fe2000f8e02ff */
[----:B------:R-:W-:Y:S01]  /*aa60*/  SHF.R.S32.HI R4, RZ, 0x1f, R151 ;  /* 0x0000001fff047819 */ /* 0x000fe20000011497 */
[----:B------:R-:W-:Y:S01]  /*aa70*/  IMAD R9, R48, UR5, R9 ;  /* 0x0000000530097c24 */ /* 0x000fe2000f8e0209 */
[----:B------:R-:W-:Y:S01]  /*aa80*/  SHF.R.S32.HI R27, RZ, 0x1f, R156 ;  /* 0x0000001fff1b7819 */ /* 0x000fe2000001149c */
        /* <DEDUP_REMOVED lines=17> */
[----:B------:R-:W-:-:S03]  /*aba0*/  VIADD R40, R141, 0x8 ;  /* 0x000000088d287836 */ /* 0x000fc60000000000 */
        /* <DEDUP_REMOVED lines=50> */
.L_x_12134:
[----:B------:R-:W-:Y:S05]  /*aed0*/  BSYNC B1 ;  /* 0x0000000000017941 */ /* 0x000fea0003800000 */
.L_x_12133:
        /* <DEDUP_REMOVED lines=53> */
.L_x_12127:
[----:B0-----:R-:W0:Y:S01]  /*b230*/  LDC.64 R10, c[0x0][0xc00] ;  /* 0x00030000ff0a7b82 */ /* 0x001e220000000a00 */
[----:B------:R-:W-:Y:S01]  /*b240*/  ULDC.64 UR4, c[0x0][0xc08] ;  /* 0x0003020000047ab9 */ /* 0x000fe20000000a00 */
[----:B--2---:R-:W-:Y:S01]  /*b250*/  IMAD.MOV.U32 R3, RZ, RZ, RZ ;  /* 0x000000ffff037224 */ /* 0x004fe200078e00ff */
[----:B------:R-:W-:-:S04]  /*b260*/  ISETP.NE.U32.AND P1, PT, RZ, UR4, PT ;  /* 0x00000004ff007c0c */ /* 0x000fc8000bf25070 */
[----:B------:R-:W-:Y:S01]  /*b270*/  ISETP.NE.AND.EX P1, PT, RZ, UR5, PT, P1 ;  /* 0x00000005ff007c0c */ /* 0x000fe2000bf25310 */
[----:B-1----:R-:W1:Y:S01]  /*b280*/  LDC.64 R8, c[0x0][0xc00] ;  /* 0x00030000ff087b82 */ /* 0x002e620000000a00 */
[----:B0-----:R-:W-:-:S04]  /*b290*/  ISETP.NE.U32.AND P0, PT, R10, RZ, PT ;  /* 0x000000ff0a00720c */ /* 0x001fc80003f05070 */
[----:B------:R-:W-:-:S07]  /*b2a0*/  ISETP.NE.AND.EX P0, PT, R11, RZ, PT, P0 ;  /* 0x000000ff0b00720c */ /* 0x000fce0003f05300 */
[C---:B------:R-:W-:Y:S01]  /*b2b0*/  @P1 LEA R10, P2, R144.reuse, UR4, 0x2 ;  /* 0x00000004900a1c11 */ /* 0x040fe2000f8410ff */
[----:B------:R-:W-:Y:S01]  /*b2c0*/  ULDC UR4, c[0x0][0xa88] ;  /* 0x0002a20000047ab9 */ /* 0x000fe20000000800 */
[C---:B-1----:R-:W-:Y:S02]  /*b2d0*/  IMAD.WIDE R8, R144.reuse, 0x4, R8 ;  /* 0x0000000490087825 */ /* 0x042fe400078e0208 */
[----:B------:R-:W-:Y:S02]  /*b2e0*/  @P1 LEA.HI.X R11, R144, UR5, R148, 0x2, P2 ;  /* 0x00000005900b1c11 */ /* 0x000fe400090f1494 */
[----:B------:R-:W-:Y:S01]  /*b2f0*/  IMAD.U32 R0, RZ, RZ, UR4 ;  /* 0x00000004ff007e24 */ /* 0x000fe2000f8e00ff */
[----:B------:R0:W5:Y:S05]  /*b300*/  @P0 LDG.E R3, desc[UR36][R8.64] ;  /* 0x0000002408030981 */ /* 0x00016a000c1e1900 */
[----:B------:R0:W5:Y:S01]  /*b310*/  @P1 LDG.E R0, desc[UR36][R10.64] ;  /* 0x000000240a001981 */ /* 0x000162000c1e1900 */
[----:B------:R-:W-:Y:S01]  /*b320*/  ISETP.NE.AND P2, PT, R147, RZ, PT ;  /* 0x000000ff9300720c */ /* 0x000fe20003f45270 */
[----:B------:R-:W1:-:S12]  /*b330*/  S2R R12, SR_TID.X ;  /* 0x00000000000c7919 */ /* 0x000e580000002100 */
        /* <DEDUP_REMOVED lines=9> */
.L_x_12135:
[----:B------:R-:W-:Y:S01]  /*b3d0*/  BSSY B1, `(.L_x_12136) ;  /* 0x0000036000017945 */ /* 0x000fe20003800000 */
[----:B------:R-:W-:Y:S02]  /*b3e0*/  SEL R33, R144, RZ, !P0 ;  /* 0x000000ff90217207 */ /* 0x000fe40004000000 */
[----:B------:R-:W-:Y:S02]  /*b3f0*/  SEL R148, R148, RZ, !P0 ;  /* 0x000000ff94947207 */ /* 0x000fe40004000000 */
[----:B-----5:R-:W-:Y:S01]  /*b400*/  SHF.R.S32.HI R28, RZ, 0x1f, R3 ;  /* 0x0000001fff1c7819 */ /* 0x020fe20000011403 */
[----:B------:R-:W-:Y:S06]  /*b410*/  @P3 BRA `(.L_x_12137) ;  /* 0x0000000000c43947 */ /* 0x000fec0003800000 */
[----:B------:R-:W3:Y:S01]  /*b420*/  LDC R35, c[0x0][0xbe8] ;  /* 0x0002fa00ff237b82 */ /* 0x000ee20000000800 */
[----:B------:R-:W-:Y:S01]  /*b430*/  IADD3 R30, R137, -0x80, R12 ;  /* 0xffffff80891e7810 */ /* 0x000fe20007ffe00c */
[----:B---3--:R-:W-:-:S05]  /*b440*/  IMAD R4, R0, R35, RZ ;  /* 0x0000002300047224 */ /* 0x008fca00078e02ff */
[----:B------:R-:W-:-:S13]  /*b450*/  ISETP.GE.AND P0, PT, R30, R4, PT ;  /* 0x000000041e00720c */ /* 0x000fda0003f06270 */
[----:B------:R-:W-:Y:S05]  /*b460*/  @P0 BRA `(.L_x_12137) ;  /* 0x0000000000b00947 */ /* 0x000fea0003800000 */
[----:B------:R-:W2:Y:S01]  /*b470*/  LDL.LU R34, [R1+0x8] ;  /* 0x0000080001227983 */ /* 0x000ea20000300800 */
[----:B------:R-:W-:Y:S01]  /*b480*/  ISETP.NE.AND P1, PT, R35, 0x1, PT ;  /* 0x000000012300780c */ /* 0x000fe20003f25270 */
[----:B------:R-:W-:Y:S01]  /*b490*/  IMAD.MOV.U32 R26, RZ, RZ, 0x9b8 ;  /* 0x000009b8ff1a7424 */ /* 0x000fe200078e00ff */
[----:B------:R-:W-:Y:S01]  /*b4a0*/  ISETP.GT.AND P0, PT, R147, 0x1, PT ;  /* 0x000000019300780c */ /* 0x000fe20003f04270 */
[----:B------:R-:W0:Y:S01]  /*b4b0*/  LDC.64 R8, c[0x0][0xba8] ;  /* 0x0002ea00ff087b82 */ /* 0x000e220000000a00 */
[----:B------:R-:W-:Y:S02]  /*b4c0*/  IMAD.MOV.U32 R27, RZ, RZ, R30 ;  /* 0x000000ffff1b7224 */ /* 0x000fe400078e001e */
[----:B------:R-:W-:-:S05]  /*b4d0*/  SEL R26, R26, 0x978, P0 ;  /* 0x000009781a1a7807 */ /* 0x000fca0000000000 */
[----:B------:R-:W1:Y:S08]  /*b4e0*/  LDC.64 R20, c[0x0][R26+0x220] ;  /* 0x000088001a147b82 */ /* 0x000e700000000a00 */
[----:B------:R-:W3:Y:S08]  /*b4f0*/  @P1 LDC R25, c[0x0][0xbec] ;  /* 0x0002fb00ff191b82 */ /* 0x000ef00000000800 */
[----:B------:R-:W4:Y:S08]  /*b500*/  @P1 LDC R31, c[0x0][0xbf0] ;  /* 0x0002fc00ff1f1b82 */ /* 0x000f300000000800 */
[----:B------:R-:W5:Y:S01]  /*b510*/  LDC.64 R14, c[0x0][R26+0x218] ;  /* 0x000086001a0e7b82 */ /* 0x000f620000000a00 */
[----:B-1----:R-:W-:-:S07]  /*b520*/  IMAD R21, R21, R33, RZ ;  /* 0x0000002115157224 */ /* 0x002fce00078e02ff */
[----:B------:R-:W1:Y:S01]  /*b530*/  LDC.64 R12, c[0x0][R26+0x228] ;  /* 0x00008a001a0c7b82 */ /* 0x000e620000000a00 */
[----:B---3--:R-:W-:-:S04]  /*b540*/  @P1 IMAD.HI.U32 R4, R30, R25, RZ ;  /* 0x000000191e041227 */ /* 0x008fc800078e00ff */
[----:B------:R-:W-:-:S03]  /*b550*/  IMAD.WIDE.U32 R24, R20, R33, RZ ;  /* 0x0000002114187225 */ /* 0x000fc600078e00ff */
[----:B------:R-:W3:Y:S01]  /*b560*/  LDC.64 R10, c[0x0][R26+0x210] ;  /* 0x000084001a0a7b82 */ /* 0x000ee20000000a00 */
[----:B----4-:R-:W-:Y:S01]  /*b570*/  @P1 SHF.R.U32.HI R27, RZ, R31, R4 ;  /* 0x0000001fff1b1219 */ /* 0x010fe20000011604 */
[----:B------:R-:W-:-:S04]  /*b580*/  IMAD R31, R20, R148, R21 ;  /* 0x00000094141f7224 */ /* 0x000fc800078e0215 */
[----:B------:R-:W-:Y:S02]  /*b590*/  IMAD.IADD R4, R25, 0x1, R31 ;  /* 0x0000000119047824 */ /* 0x000fe400078e021f */
[-C--:B-----5:R-:W-:Y:S01]  /*b5a0*/  IMAD R29, R15, R146.reuse, RZ ;  /* 0x000000920f1d7224 */ /* 0x0a0fe200078e02ff */
[----:B0-----:R-:W0:Y:S01]  /*b5b0*/  @!P0 LDC R8, c[0x0][0xb50] ;  /* 0x0002d400ff088b82 */ /* 0x001e220000000800 */
[----:B------:R-:W-:-:S04]  /*b5c0*/  IMAD.WIDE.U32 R14, R14, R146, RZ ;  /* 0x000000920e0e7225 */ /* 0x000fc800078e00ff */
[----:B------:R-:W-:Y:S01]  /*b5d0*/  IMAD.IADD R29, R15, 0x1, R29 ;  /* 0x000000010f1d7824 */ /* 0x000fe200078e021d */
[----:B------:R-:W-:Y:S01]  /*b5e0*/  IADD3 R14, P1, P3, R24, R14, R3 ;  /* 0x0000000e180e7210 */ /* 0x000fe20007b3e003 */
[----:B------:R-:W-:Y:S01]  /*b5f0*/  IMAD.MOV R15, RZ, RZ, -R27 ;  /* 0x000000ffff0f7224 */ /* 0x000fe200078e0a1b */
[----:B------:R-:W4:Y:S02]  /*b600*/  @!P0 LDC R9, c[0x0][0xb54] ;  /* 0x0002d500ff098b82 */ /* 0x000f240000000800 */
[----:B------:R-:W-:Y:S01]  /*b610*/  IADD3.X R4, R4, R29, R28, P1, P3 ;  /* 0x0000001d04047210 */ /* 0x000fe20000fe641c */
[----:B------:R-:W-:Y:S01]  /*b620*/  IMAD R15, R35, R15, R30 ;  /* 0x0000000f230f7224 */ /* 0x000fe200078e021e */
[----:B--2---:R-:W-:-:S05]  /*b630*/  SEL R21, R34, RZ, P0 ;  /* 0x000000ff22157207 */ /* 0x004fca0000000000 */
[-C--:B-1----:R-:W-:Y:S02]  /*b640*/  IMAD R25, R13, R21.reuse, RZ ;  /* 0x000000150d197224 */ /* 0x082fe400078e02ff */
[----:B------:R-:W-:Y:S01]  /*b650*/  IMAD.WIDE.U32 R12, R12, R21, RZ ;  /* 0x000000150c0c7225 */ /* 0x000fe200078e00ff */
[----:B------:R-:W-:-:S03]  /*b660*/  SHF.R.S32.HI R21, RZ, 0x1f, R15 ;  /* 0x0000001fff157819 */ /* 0x000fc6000001140f */
[----:B------:R-:W-:Y:S01]  /*b670*/  IMAD.IADD R25, R13, 0x1, R25 ;  /* 0x000000010d197824 */ /* 0x000fe200078e0219 */
[----:B------:R-:W-:Y:S02]  /*b680*/  IADD3 R12, P0, P1, R27, R14, R12 ;  /* 0x0000000e1b0c7210 */ /* 0x000fe4000791e00c */
[----:B------:R-:W-:-:S04]  /*b690*/  SHF.R.S32.HI R27, RZ, 0x1f, R27 ;  /* 0x0000001fff1b7819 */ /* 0x000fc8000001141b */
[----:B------:R-:W-:Y:S01]  /*b6a0*/  IADD3.X R13, R27, R4, R25, P0, P1 ;  /* 0x000000041b0d7210 */ /* 0x000fe200007e2419 */
[----:B---3--:R-:W-:-:S04]  /*b6b0*/  IMAD R4, R11, R15, RZ ;  /* 0x0000000f0b047224 */ /* 0x008fc800078e02ff */
[C---:B------:R-:W-:Y:S02]  /*b6c0*/  IMAD R21, R10.reuse, R21, R4 ;  /* 0x000000150a157224 */ /* 0x040fe400078e0204 */
[----:B------:R-:W-:-:S04]  /*b6d0*/  IMAD.WIDE.U32 R10, R10, R15, R12 ;  /* 0x0000000f0a0a7225 */ /* 0x000fc800078e000c */
[----:B------:R-:W-:Y:S01]  /*b6e0*/  IMAD.IADD R4, R11, 0x1, R21 ;  /* 0x000000010b047824 */ /* 0x000fe200078e0215 */
[----:B0-----:R-:W-:Y:S01]  /*b6f0*/  LEA R8, P0, R10, R8, 0x2 ;  /* 0x000000080a087211 */ /* 0x001fe200078010ff */
[----:B------:R-:W-:-:S03]  /*b700*/  IMAD.MOV.U32 R11, RZ, RZ, -0x800000 ;  /* 0xff800000ff0b7424 */ /* 0x000fc600078e00ff */
[----:B----4-:R-:W-:-:S05]  /*b710*/  LEA.HI.X R9, R10, R9, R4, 0x2, P0 ;  /* 0x000000090a097211 */ /* 0x010fca00000f1404 */
[----:B------:R0:W-:Y:S04]  /*b720*/  STG.E desc[UR36][R8.64], R11 ;  /* 0x0000000b08007986 */ /* 0x0001e8000c101924 */
.L_x_12137:
[----:B------:R-:W-:Y:S05]  /*b730*/  BSYNC B1 ;  /* 0x0000000000017941 */ /* 0x000fea0003800000 */
.L_x_12136:
[----:B------:R-:W-:Y:S05]  /*b740*/  @P2 BRA `(.L_x_12132) ;  /* 0x0000000400542947 */ /* 0x000fea0003800000 */
[----:B------:R-:W1:Y:S01]  /*b750*/  LDC R15, c[0x0][0xbe8] ;  /* 0x0002fa00ff0f7b82 */ /* 0x000e620000000800 */
[--C-:B------:R-:W-:Y:S01]  /*b760*/  SHF.R.S32.HI R10, RZ, 0x1f, R32.reuse ;  /* 0x0000001fff0a7819 */ /* 0x100fe20000011420 */
[----:B------:R-:W-:Y:S01]  /*b770*/  ULDC.64 UR4, c[0x0][0xaa0] ;  /* 0x0002a80000047ab9 */ /* 0x000fe20000000a00 */
[----:B------:R-:W-:Y:S01]  /*b780*/  SHF.R.S32.HI R14, RZ, 0x1f, R32 ;  /* 0x0000001fff0e7819 */ /* 0x000fe20000011420 */
[----:B---3--:R-:W-:Y:S01]  /*b790*/  IMAD R4, R28, UR4, RZ ;  /* 0x000000041c047c24 */ /* 0x008fe2000f8e02ff */
        /* <DEDUP_REMOVED lines=16> */
[----:B------:R-:W-:Y:S02]  /*b8a0*/  IMAD.IADD R12, R137, 0x1, R4 ;  /* 0x00000001890c7824 */ /* 0x000fe400078e0204 */
        /* <DEDUP_REMOVED lines=20> */
[----:B------:R-:W-:Y:S02]  /*b9f0*/  IMAD.IADD R0, R14, 0x1, R137 ;  /* 0x000000010e007824 */ /* 0x000fe400078e0289 */
        /* <DEDUP_REMOVED lines=21> */
[----:B------:R3:W-:Y:S04]  /*bb50*/  @!P2 ST.E.128 desc[UR36][R10.64], RZ ;  /* 0x000000ff0a00a985 */ /* 0x0007e8000c101d24 */
[----:B------:R3:W-:Y:S04]  /*bb60*/  @!P3 ST.E.128 desc[UR36][R12.64], RZ ;  /* 0x000000ff0c00b985 */ /* 0x0007e8000c101d24 */
[----:B------:R3:W-:Y:S02]  /*bb70*/  @!P4 ST.E.128 desc[UR36][R20.64], RZ ;  /* 0x000000ff1400c985 */ /* 0x0007e4000c101d24 */
.L_x_12139:
[----:B------:R-:W-:Y:S05]  /*bb80*/  BSYNC B1 ;  /* 0x0000000000017941 */ /* 0x000fea0003800000 */
.L_x_12138:
        /* <DEDUP_REMOVED lines=10> */
[C---:B------:R-:W-:Y:S02]  /*bc30*/  @!P4 LEA R14, P1, R150.reuse, R8, 0x1 ;  /* 0x00000008960ec211 */ /* 0x040fe400078208ff */
[----:B----4-:R-:W-:Y:S01]  /*bc40*/  @!P2 IMAD.WIDE R10, R145, 0x2, R8 ;  /* 0x00000002910aa825 */ /* 0x010fe200078e0208 */
[-C--:B------:R-:W-:Y:S02]  /*bc50*/  @!P3 LEA.HI.X R13, R149, R9.reuse, R25, 0x1, P0 ;  /* 0x00000009950db211 */ /* 0x080fe400000f0c19 */
[----:B------:R-:W-:Y:S02]  /*bc60*/  @!P4 LEA.HI.X R15, R150, R9, R24, 0x1, P1 ;  /* 0x00000009960fc211 */ /* 0x000fe400008f0c18 */
[----:B------:R2:W-:Y:S04]  /*bc70*/  @!P2 ST.E.128 desc[UR36][R10.64], RZ ;  /* 0x000000ff0a00a985 */ /* 0x0005e8000c101d24 */
[----:B------:R2:W-:Y:S04]  /*bc80*/  @!P3 ST.E.128 desc[UR36][R12.64], RZ ;  /* 0x000000ff0c00b985 */ /* 0x0005e8000c101d24 */
[----:B------:R2:W-:Y:S02]  /*bc90*/  @!P4 ST.E.128 desc[UR36][R14.64], RZ ;  /* 0x000000ff0e00c985 */ /* 0x0005e4000c101d24 */
.L_x_12132:
[----:B------:R-:W-:Y:S05]  /*bca0*/  BSYNC B0 ;  /* 0x0000000000007941 */ /* 0x000fea0003800000 */
.L_x_12126:
[----:B------:R-:W-:Y:S02]  /*bcb0*/  ULDC UR4, c[0x0][0xc3c] ;  /* 0x00030f0000047ab9 */ /* 0x000fe40000000800 */
[----:B---3--:R-:W-:-:S13]  /*bcc0*/  ISETP.GE.AND P0, PT, R7, UR4, PT ;  /* 0x0000000407007c0c */ /* 0x008fda000bf06270 */
[----:B------:R-:W-:Y:S05]  /*bcd0*/  @!P0 BRA `(.L_x_12140) ;  /* 0xffffff5000d08947 */ /* 0x000fea000383ffff */
[----:B------:R-:W-:Y:S05]  /*bce0*/  EXIT ;  /* 0x000000000000794d */ /* 0x000fea0003800000 */
.L_x_12083:
        /* <DEDUP_REMOVED lines=16> */
.L_x_12141:
        /* <DEDUP_REMOVED lines=44> */
.L_x_12145:
[----:B------:R-:W0:Y:S01]  /*c0b0*/  LDC R2, c[0x0][0xc3c] ;  /* 0x00030f00ff027b82 */ /* 0x000e220000000800 */
[----:B------:R-:W-:-:S06]  /*c0c0*/  UIADD3 UR4, UR4, 0x1f, URZ ;  /* 0x0000001f04047890 */ /* 0x000fcc000fffe03f */
        /* <DEDUP_REMOVED lines=33> */
.L_x_12143:
        /* <DEDUP_REMOVED lines=13> */
.L_x_12146:
        /* <DEDUP_REMOVED lines=62> */
.L_x_12147:
        /* <DEDUP_REMOVED lines=62> */
.L_x_12148:
[----:B------:R-:W-:-:S05]  /*cb70*/  LOP3.LUT R2, RZ, R2, RZ, 0x33, !PT ;  /* 0x00000002ff027212 */ /* 0x000fca00078e33ff */
[----:B------:R-:W-:Y:S01]  /*cb80*/  IMAD.IADD R25, R25, 0x1, R2 ;  /* 0x0000000119197824 */ /* 0x000fe200078e0202 */
[----:B------:R-:W-:Y:S06]  /*cb90*/  BRA `(.L_x_12149) ;  /* 0x0000000000147947 */ /* 0x000fec0003800000 */
.L_x_12144:
[----:B------:R-:W-:Y:S01]  /*cba0*/  ULDC UR4, c[0x0][0xc3c] ;  /* 0x00030f0000047ab9 */ /* 0x000fe20000000800 */
[----:B------:R-:W-:Y:S02]  /*cbb0*/  IMAD.MOV.U32 R25, RZ, RZ, RZ ;  /* 0x000000ffff197224 */ /* 0x000fe400078e00ff */
[----:B------:R-:W-:Y:S02]  /*cbc0*/  IMAD.U32 R24, RZ, RZ, UR6 ;  /* 0x00000006ff187e24 */ /* 0x000fe4000f8e00ff */
[----:B------:R-:W-:Y:S02]  /*cbd0*/  IMAD.MOV.U32 R26, RZ, RZ, RZ ;  /* 0x000000ffff1a7224 */ /* 0x000fe400078e00ff */
[----:B------:R-:W-:-:S07]  /*cbe0*/  IMAD.U32 R27, RZ, RZ, UR4 ;  /* 0x00000004ff1b7e24 */ /* 0x000fce000f8e00ff */
.L_x_12149:
[----:B------:R-:W-:-:S13]  /*cbf0*/  ISETP.NE.AND P0, PT, R0, RZ, PT ;  /* 0x000000ff0000720c */ /* 0x000fda0003f05270 */
[----:B------:R-:W0:Y:S01]  /*cc00*/  @!P0 S2R R3, SR_CgaCtaId ;  /* 0x0000000000038919 */ /* 0x000e220000008800 */
[----:B------:R-:W-:-:S04]  /*cc10*/  @!P0 MOV R0, 0x400 ;  /* 0x0000040000008802 */ /* 0x000fc80000000f00 */
[----:B0-----:R-:W-:-:S05]  /*cc20*/  @!P0 LEA R0, R3, R0, 0x18 ;  /* 0x0000000003008211 */ /* 0x001fca00078ec0ff */
[----:B------:R1:W-:Y:S01]  /*cc30*/  @!P0 STS.128 [R0+0x2d8d0], R24 ;  /* 0x02d8d01800008388 */ /* 0x0003e20000000c00 */
[----:B------:R-:W-:Y:S06]  /*cc40*/  BAR.ARV 0x5, 0x200 ;  /* 0x0148000000007b1d */ /* 0x000fec0000002000 */
.L_x_12142:
[----:B------:R2:W-:Y:S01]  /*cc50*/  STL [R1+0x3c], RZ ;  /* 0x00003cff01007387 */ /* 0x0005e20000100800 */
[----:B------:R-:W-:Y:S01]  /*cc60*/  ULDC UR4, c[0x0][0xc3c] ;  /* 0x00030f0000047ab9 */ /* 0x000fe20000000800 */
[----:B------:R-:W-:Y:S01]  /*cc70*/  IMAD.MOV.U32 R29, RZ, RZ, 0x1 ;  /* 0x00000001ff1d7424 */ /* 0x000fe200078e00ff */
[----:B0-----:R-:W-:Y:S01]  /*cc80*/  ISETP.GE.AND P0, PT, R27, UR4, PT ;  /* 0x000000041b007c0c */ /* 0x001fe2000bf06270 */
[----:B------:R-:W-:-:S12]  /*cc90*/  IMAD.MOV.U32 R22, RZ, RZ, RZ ;  /* 0x000000ffff167224 */ /* 0x000fd800078e00ff */
[----:B--2---:R-:W-:Y:S05]  /*cca0*/  @P0 BRA `(.L_x_12150) ;  /* 0x0000004c00c40947 */ /* 0x004fea0003800000 */
[----:B------:R-:W2:Y:S01]  /*ccb0*/  LDL R6, [R1+0x20] ;  /* 0x0000200001067983 */ /* 0x000ea20000100800 */
[----:B------:R-:W1:Y:S01]  /*ccc0*/  S2R R3, SR_TID.X ;  /* 0x0000000000037919 */ /* 0x000e620000002100 */
[----:B------:R-:W0:Y:S01]  /*ccd0*/  S2UR UR5, SR_CgaCtaId ;  /* 0x00000000000579c3 */ /* 0x000e220000008800 */
[----:B------:R-:W-:Y:S01]  /*cce0*/  UMOV UR4, 0x400 ;  /* 0x0000040000047882 */ /* 0x000fe20000000000 */
[C---:B-1----:R-:W-:Y:S01]  /*ccf0*/  IMAD.SHL.U32 R0, R3.reuse, 0x8, RZ ;  /* 0x0000000803007824 */ /* 0x042fe200078e00ff */
[C---:B------:R-:W-:Y:S01]  /*cd00*/  LOP3.LUT R5, R3.reuse, 0x7f, RZ, 0xc0, !PT ;  /* 0x0000007f03057812 */ /* 0x040fe200078ec0ff */
[----:B------:R-:W-:-:S03]  /*cd10*/  IMAD.SHL.U32 R4, R3, 0x20, RZ ;  /* 0x0000002003047824 */ /* 0x000fc600078e00ff */
[----:B------:R-:W-:Y:S01]  /*cd20*/  LOP3.LUT R2, R0, 0xd8, RZ, 0xc0, !PT ;  /* 0x000000d800027812 */ /* 0x000fe200078ec0ff */
[----:B0-----:R-:W-:-:S03]  /*cd30*/  ULEA UR4, UR5, UR4, 0x18 ;  /* 0x0000000405047291 */ /* 0x001fc6000f8ec03f */
[----:B------:R-:W-:Y:S02]  /*cd40*/  LOP3.LUT R3, R2, 0x18, R3, 0x78, !PT ;  /* 0x0000001802037812 */ /* 0x000fe400078e7803 */
[----:B------:R-:W-:Y:S01]  /*cd50*/  SHF.R.U32.HI R5, RZ, 0x2, R5 ;  /* 0x00000002ff057819 */ /* 0x000fe20000011605 */
[----:B------:R-:W-:Y:S01]  /*cd60*/  IMAD.U32 R17, RZ, RZ, UR4 ;  /* 0x00000004ff117e24 */ /* 0x000fe2000f8e00ff */
[----:B------:R-:W-:Y:S01]  /*cd70*/  BSSY B8, `(.L_x_12150) ;  /* 0x00004e4000087945 */ /* 0x000fe20003800000 */
[----:B------:R-:W-:Y:S02]  /*cd80*/  IMAD.MOV.U32 R29, RZ, RZ, 0x1 ;  /* 0x00000001ff1d7424 */ /* 0x000fe400078e00ff */
[----:B------:R-:W-:Y:S01]  /*cd90*/  IMAD.MOV.U32 R22, RZ, RZ, RZ ;  /* 0x000000ffff167224 */ /* 0x000fe200078e00ff */
        /* <DEDUP_REMOVED lines=12> */
.L_x_12213:
        /* <DEDUP_REMOVED lines=50> */
.L_x_12151:
        /* <DEDUP_REMOVED lines=10> */
.L_x_12152:
        /* <DEDUP_REMOVED lines=9> */
.L_x_12153:
[----:B------:R-:W3:Y:S01]  /*d2b0*/  LDL R6, [R1+0x24] ;  /* 0x0000240001067983 */ /* 0x000ee20000100800 */
[----:B0-2---:R-:W0:Y:S01]  /*d2c0*/  LDC R2, c[0x0][0x448] ;  /* 0x00011200ff027b82 */ /* 0x005e220000000800 */
[----:B-----5:R-:W-:Y:S01]  /*d2d0*/  IMAD.IADD R5, R0, 0x1, -R7 ;  /* 0x0000000100057824 */ /* 0x020fe200078e0a07 */
[----:B------:R-:W-:Y:S01]  /*d2e0*/  LOP3.LUT R16, R16, 0xffffffdf, RZ, 0xc0, !PT ;  /* 0xffffffdf10107812 */ /* 0x000fe200078ec0ff */
[----:B------:R-:W-:Y:S03]  /*d2f0*/  BSSY B0, `(.L_x_12154) ;  /* 0x0000037000007945 */ /* 0x000fe60003800000 */
[----:B------:R1:W-:Y:S01]  /*d300*/  STL [R1+0xc], R5 ;  /* 0x00000c0501007387 */ /* 0x0003e20000100800 */
[----:B0-----:R-:W-:Y:S01]  /*d310*/  ISETP.NE.AND P0, PT, R2, 0x1, PT ;  /* 0x000000010200780c */ /* 0x001fe20003f05270 */
[----:B------:R-:W-:-:S04]  /*d320*/  IMAD R2, R25, 0xc0, RZ ;  /* 0x000000c019027824 */ /* 0x000fc800078e02ff */
[----:B------:R-:W-:-:S08]  /*d330*/  VIADD R2, R2, 0xbf ;  /* 0x000000bf02027836 */ /* 0x000fd00000000000 */
[----:B------:R-:W0:Y:S01]  /*d340*/  @P0 LDC R4, c[0x0][0x44c] ;  /* 0x00011300ff040b82 */ /* 0x000e220000000800 */
[----:B------:R-:W-:-:S07]  /*d350*/  @P0 LOP3.LUT R16, R16, 0x20, RZ, 0xfc, !PT ;  /* 0x0000002010100812 */ /* 0x000fce00078efcff */
[----:B------:R-:W2:Y:S01]  /*d360*/  @P0 LDC R3, c[0x0][0x450] ;  /* 0x00011400ff030b82 */ /* 0x000ea20000000800 */
[----:B0-----:R-:W-:-:S05]  /*d370*/  @P0 IMAD.HI.U32 R4, R2, R4, RZ ;  /* 0x0000000402040227 */ /* 0x001fca00078e00ff */
[----:B--2---:R-:W-:Y:S02]  /*d380*/  @P0 SHF.R.U32.HI R2, RZ, R3, R4 ;  /* 0x00000003ff020219 */ /* 0x004fe40000011604 */
[----:B------:R-:W-:-:S04]  /*d390*/  LOP3.LUT R4, R26, 0xff000000, RZ, 0xc0, !PT ;  /* 0xff0000001a047812 */ /* 0x000fc800078ec0ff */
[----:B------:R-:W-:Y:S02]  /*d3a0*/  SHF.R.U32.HI R4, RZ, 0x8, R4 ;  /* 0x00000008ff047819 */ /* 0x000fe40000011604 */
[----:B---3--:R-:W-:-:S05]  /*d3b0*/  IADD3 R0, R5, 0x80, -R6 ;  /* 0x0000008005007810 */ /* 0x008fca0007ffe806 */
[----:B------:R-:W-:-:S05]  /*d3c0*/  IMAD.IADD R0, R0, 0x1, R2 ;  /* 0x0000000100007824 */ /* 0x000fca00078e0202 */
[----:B------:R-:W-:-:S04]  /*d3d0*/  SHF.R.S32.HI R2, RZ, 0x1f, R0 ;  /* 0x0000001fff027819 */ /* 0x000fc80000011400 */
[----:B------:R-:W-:Y:S01]  /*d3e0*/  LEA.HI R0, R2, R0, RZ, 0x7 ;  /* 0x0000000002007211 */ /* 0x000fe200078f38ff */
[----:B------:R-:W-:-:S03]  /*d3f0*/  VIADD R2, R5, 0x7f ;  /* 0x0000007f05027836 */ /* 0x000fc60000000000 */
[----:B------:R-:W-:Y:S02]  /*d400*/  SHF.R.S32.HI R0, RZ, 0x7, R0 ;  /* 0x00000007ff007819 */ /* 0x000fe40000011400 */
[----:B------:R-:W-:-:S04]  /*d410*/  SHF.R.S32.HI R3, RZ, 0x1f, R2 ;  /* 0x0000001fff037819 */ /* 0x000fc80000011402 */
[----:B------:R-:W-:-:S04]  /*d420*/  LEA.HI R2, R3, R2, RZ, 0x7 ;  /* 0x0000000203027211 */ /* 0x000fc800078f38ff */
[----:B------:R-:W-:-:S04]  /*d430*/  SHF.R.S32.HI R2, RZ, 0x7, R2 ;  /* 0x00000007ff027819 */ /* 0x000fc80000011402 */
[----:B------:R-:W-:Y:S02]  /*d440*/  VIMNMX R0, R2, R0, PT ;  /* 0x0000000002007248 */ /* 0x000fe40003fe0100 */
[----:B------:R-:W-:Y:S02]  /*d450*/  LOP3.LUT R2, R26, 0xff0000, RZ, 0xc0, !PT ;  /* 0x00ff00001a027812 */ /* 0x000fe400078ec0ff */
[----:B------:R-:W-:Y:S02]  /*d460*/  ISETP.GE.AND P0, PT, R0, 0x1, PT ;  /* 0x000000010000780c */ /* 0x000fe40003f06270 */
[----:B------:R-:W-:Y:S01]  /*d470*/  LEA.HI R4, R2, R4, RZ, 0x10 ;  /* 0x0000000402047211 */ /* 0x000fe200078f80ff */
[----:B------:R-:W-:-:S10]  /*d480*/  IMAD.MOV.U32 R2, RZ, RZ, RZ ;  /* 0x000000ffff027224 */ /* 0x000fd400078e00ff */
[----:B-1----:R-:W-:Y:S05]  /*d490*/  @!P0 BRA `(.L_x_12155) ;  /* 0x0000000000708947 */ /* 0x002fea0003800000 */
        /* <DEDUP_REMOVED lines=28> */
.L_x_12155:
[----:B------:R-:W-:Y:S05]  /*d660*/  BSYNC B0 ;  /* 0x0000000000007941 */ /* 0x000fea0003800000 */
.L_x_12154:
        /* <DEDUP_REMOVED lines=25> */
.L_x_12157:
        /* <DEDUP_REMOVED lines=20> */
.L_x_12160:
[----:B------:R-:W-:Y:S05]  /*d940*/  BSYNC B6 ;  /* 0x0000000000067941 */ /* 0x000fea0003800000 */
.L_x_12159:
        /* <DEDUP_REMOVED lines=20> */
.L_x_12163:
        /* <DEDUP_REMOVED lines=15> */
.L_x_12162:
[----:B------:R-:W-:Y:S05]  /*db80*/  BSYNC B6 ;  /* 0x0000000000067941 */ /* 0x000fea0003800000 */
.L_x_12161:
[----:B------:R0:W2:Y:S01]  /*db90*/  LDL R20, [R1+0x4] ;  /* 0x0000040001147983 */ /* 0x0000a20000100800 */
[----:B------:R-:W-:Y:S01]  /*dba0*/  ULDC.64 UR4, c[0x0][0x9f8] ;  /* 0x00027e0000047ab9 */ /* 0x000fe20000000a00 */
[----:B------:R-:W1:Y:S01]  /*dbb0*/  LDC R5, c[0x0][0x430] ;  /* 0x00010c00ff057b82 */ /* 0x000e620000000800 */
[----:B------:R-:W-:Y:S01]  /*dbc0*/  ISETP.NE.U32.AND P0, PT, RZ, UR4, PT ;  /* 0x00000004ff007c0c */ /* 0x000fe2000bf05070 */
[----:B------:R-:W3:Y:S03]  /*dbd0*/  LDL R2, [R1+0x38] ;  /* 0x0000380001027983 */ /* 0x000ee60000100800 */
[----:B------:R-:W-:Y:S01]  /*dbe0*/  ISETP.NE.AND.EX P0, PT, RZ, UR5, PT, P0 ;  /* 0x00000005ff007c0c */ /* 0x000fe2000bf05300 */
[----:B------:R-:W4:Y:S04]  /*dbf0*/  LDL R4, [R1+0xc] ;  /* 0x00000c0001047983 */ /* 0x000f280000100800 */
[----:B------:R-:W4:Y:S08]  /*dc00*/  LDL R21, [R1+0x14] ;  /* 0x0000140001157983 */ /* 0x000f300000100800 */
        /* <DEDUP_REMOVED lines=19> */
[----:B------:R-:W-:Y:S01]  /*dd40*/  LOP3.LUT R26, R26, 0xffff, RZ, 0xc0, !PT ;  /* 0x0000ffff1a1a7812 */ /* 0x000fe200078ec0ff */
[----:B--2---:R-:W-:Y:S01]  /*dd50*/  @P0 STL [R1+0x4], R20 ;  /* 0x0000041401000387 */ /* 0x004fe20000100800 */
[C---:B----4-:R-:W-:Y:S01]  /*dd60*/  ISETP.GE.AND P0, PT, R0.reuse, R4, PT ;  /* 0x000000040000720c */ /* 0x050fe20003f06270 */
[----:B------:R-:W-:-:S04]  /*dd70*/  IMAD.IADD R0, R0, 0x1, R21 ;  /* 0x0000000100007824 */ /* 0x000fc800078e0215 */
[----:B-1----:R-:W-:-:S04]  /*dd80*/  @P2 IMAD.HI.U32 R3, R0, R3, RZ ;  /* 0x0000000300032227 */ /* 0x002fc800078e00ff */
[----:B------:R-:W-:Y:S01]  /*dd90*/  IMAD.MOV.U32 R6, RZ, RZ, R0 ;  /* 0x000000ffff067224 */ /* 0x000fe200078e0000 */
[----:B0-----:R-:W-:-:S03]  /*dda0*/  @P2 SHF.R.U32.HI R6, RZ, R2, R3 ;  /* 0x00000002ff062219 */ /* 0x001fc60000011603 */
[----:B------:R-:W0:Y:S02]  /*ddb0*/  @!P0 LDC.64 R2, c[0x0][0x428] ;  /* 0x00010a00ff028b82 */ /* 0x000e240000000a00 */
[--C-:B------:R-:W-:Y:S01]  /*ddc0*/  IMAD.MOV R4, RZ, RZ, -R6.reuse ;  /* 0x000000ffff047224 */ /* 0x100fe200078e0a06 */
[----:B------:R-:W-:-:S03]  /*ddd0*/  @!P0 SHF.R.S32.HI R7, RZ, 0x1f, R6 ;  /* 0x0000001fff078819 */ /* 0x000fc60000011406 */
[----:B------:R-:W-:Y:S01]  /*dde0*/  IMAD R4, R5, R4, R0 ;  /* 0x0000000405047224 */ /* 0x000fe200078e0200 */
[----:B------:R-:W-:-:S05]  /*ddf0*/  SHF.R.S32.HI R5, RZ, 0x1f, R20 ;  /* 0x0000001fff057819 */ /* 0x000fca0000011414 */
[----:B------:R1:W-:Y:S01]  /*de00*/  STL [R1+0x18], R5 ;  /* 0x0000180501007387 */ /* 0x0003e20000100800 */
[----:B0-----:R-:W-:-:S04]  /*de10*/  @!P0 IMAD.WIDE.U32 R6, R20, R2, R6 ;  /* 0x0000000214068225 */ /* 0x001fc800078e0006 */
[----:B------:R-:W-:Y:S02]  /*de20*/  @!P0 IMAD R2, R5, R2, RZ ;  /* 0x0000000205028224 */ /* 0x000fe400078e02ff */
[----:B-1----:R-:W0:Y:S02]  /*de30*/  S2R R5, SR_TID.X ;  /* 0x0000000000057919 */ /* 0x002e240000002100 */
[----:B------:R-:W-:Y:S02]  /*de40*/  @!P0 IMAD R0, R20, R3, R2 ;  /* 0x0000000314008224 */ /* 0x000fe400078e0202 */
[----:B------:R-:W1:Y:S02]  /*de50*/  @!P0 LDC.64 R2, c[0x0][0x418] ;  /* 0x00010600ff028b82 */ /* 0x000e640000000a00 */
[----:B------:R-:W-:Y:S02]  /*de60*/  @!P0 IMAD.IADD R0, R7, 0x1, R0 ;  /* 0x0000000107008824 */ /* 0x000fe400078e0200 */
[----:B0-----:R-:W-:-:S05]  /*de70*/  IMAD.SHL.U32 R20, R5, 0x8, RZ ;  /* 0x0000000805147824 */ /* 0x001fca00078e00ff */
[----:B------:R-:W-:-:S04]  /*de80*/  LOP3.LUT R20, R20, 0x18, RZ, 0xc0, !PT ;  /* 0x0000001814147812 */ /* 0x000fc800078ec0ff */
[----:B------:R-:W-:Y:S02]  /*de90*/  ISETP.GE.AND P2, PT, R20, UR4, PT ;  /* 0x0000000414007c0c */ /* 0x000fe4000bf46270 */
[----:B-1----:R-:W-:Y:S02]  /*dea0*/  @!P0 LEA R2, P1, R6, R2, 0x2 ;  /* 0x0000000206028211 */ /* 0x002fe400078210ff */
[----:B------:R-:W-:Y:S02]  /*deb0*/  LOP3.LUT R9, R20, 0x20, RZ, 0xfc, !PT ;  /* 0x0000002014097812 */ /* 0x000fe400078efcff */
[----:B------:R-:W-:Y:S01]  /*dec0*/  @!P0 LEA.HI.X R3, R6, R3, R0, 0x2, P1 ;  /* 0x0000000306038211 */ /* 0x000fe200008f1400 */
[----:B------:R-:W-:Y:S01]  /*ded0*/  IMAD.MOV.U32 R0, RZ, RZ, RZ ;  /* 0x000000ffff007224 */ /* 0x000fe200078e00ff */
[----:B------:R-:W-:Y:S02]  /*dee0*/  LOP3.LUT R5, R20, 0x40, RZ, 0xfc, !PT ;  /* 0x0000004014057812 */ /* 0x000fe400078efcff */
[----:B------:R-:W-:-:S03]  /*def0*/  ISETP.GE.AND P1, PT, R9, UR4, PT ;  /* 0x0000000409007c0c */ /* 0x000fc6000bf26270 */
[----:B------:R-:W-:Y:S01]  /*df00*/  @P2 LOP3.LUT R16, R16, 0x4, RZ, 0xfc, !PT ;  /* 0x0000000410102812 */ /* 0x000fe200078efcff */
[----:B------:R0:W5:Y:S01]  /*df10*/  @!P0 LDG.E R0, desc[UR36][R2.64] ;  /* 0x0000002402008981 */ /* 0x000162000c1e1900 */
[----:B------:R-:W-:Y:S02]  /*df20*/  ISETP.GE.AND P0, PT, R5, UR4, PT ;  /* 0x0000000405007c0c */ /* 0x000fe4000bf06270 */
[----:B------:R-:W-:-:S04]  /*df30*/  LOP3.LUT R16, R16, 0xfffffffe, RZ, 0xc0, !PT ;  /* 0xfffffffe10107812 */ /* 0x000fc800078ec0ff */
[----:B------:R-:W-:-:S04]  /*df40*/  LOP3.LUT R16, R16, 0xfffffffd, RZ, 0xc0, !PT ;  /* 0xfffffffd10107812 */ /* 0x000fc800078ec0ff */
[----:B------:R-:W-:-:S04]  /*df50*/  @P1 LOP3.LUT R16, R16, 0x2, RZ, 0xfc, !PT ;  /* 0x0000000210101812 */ /* 0x000fc800078efcff */
[----:B------:R-:W-:Y:S01]  /*df60*/  @P0 LOP3.LUT R16, R16, 0x1, RZ, 0xfc, !PT ;  /* 0x0000000110100812 */ /* 0x000fe200078efcff */
[----:B0-----:R-:W-:Y:S06]  /*df70*/  BRA.DIV UR5, `(.L_x_12164) ;  /* 0x00000042059c7947 */ /* 0x001fec000b800000 */
.L_x_12230:
[----:B------:R-:W2:Y:S01]  /*df80*/  LDL R2, [R1+0x40] ;  /* 0x0000400001027983 */ /* 0x000ea20000100800 */
[----:B------:R-:W-:Y:S02]  /*df90*/  LOP3.LUT R16, R16, 0xfffffff7, RZ, 0xc0, !PT ;  /* 0xfffffff710107812 */ /* 0x000fe400078ec0ff */
[----:B--2---:R-:W-:-:S13]  /*dfa0*/  ISETP.NE.AND P0, PT, R2, 0x3, PT ;  /* 0x000000030200780c */ /* 0x004fda0003f05270 */
[----:B------:R-:W-:Y:S01]  /*dfb0*/  @P0 LOP3.LUT R16, R16, 0x8, RZ, 0xfc, !PT ;  /* 0x0000000810100812 */ /* 0x000fe200078efcff */
[----:B------:R-:W-:Y:S06]  /*dfc0*/  @!P0 BRA `(.L_x_12165) ;  /* 0x0000000000048947 */ /* 0x000fec0003800000 */
[----:B------:R-:W-:Y:S01]  /*dfd0*/  BPT.TRAP 0x1 ;  /* 0x000000040000795c */ /* 0x000fe20000300000 */
.L_x_12165:
        /* <DEDUP_REMOVED lines=23> */
.L_x_12231:
[----:B------:R-:W-:Y:S05]  /*e150*/  BSYNC B0 ;  /* 0x0000000000007941 */ /* 0x000fea0003800000 */
.L_x_12166:
        /* <DEDUP_REMOVED lines=21> */
[C---:B------:R-:W-:Y:S02]  /*e2b0*/  LEA R0, P0, R4.reuse, UR6, 0x1 ;  /* 0x0000000604007c11 */ /* 0x040fe4000f8008ff */
[----:B-1----:R-:W-:Y:S02]  /*e2c0*/  LOP3.LUT R11, R7, 0x7f, RZ, 0xc0, !PT ;  /* 0x0000007f070b7812 */ /* 0x002fe400078ec0ff */
[----:B------:R-:W-:Y:S01]  /*e2d0*/  LEA.HI.X R6, R4, UR7, R6, 0x1, P0 ;  /* 0x0000000704067c11 */ /* 0x000fe200080f0c06 */
[C---:B0-----:R-:W-:Y:S01]  /*e2e0*/  IMAD.SHL.U32 R7, R9.reuse, 0x8, RZ ;  /* 0x0000000809077824 */ /* 0x041fe200078e00ff */
[----:B------:R-:W-:Y:S01]  /*e2f0*/  SHF.R.U32.HI R11, RZ, 0x2, R11 ;  /* 0x00000002ff0b7819 */ /* 0x000fe2000001160b */
[----:B------:R-:W-:-:S03]  /*e300*/  IMAD.SHL.U32 R10, R9, 0x8, RZ ;  /* 0x00000008090a7824 */ /* 0x000fc600078e00ff */
        /* <DEDUP_REMOVED lines=47> */
.L_x_12241:
        /* <DEDUP_REMOVED lines=12> */
.L_x_12169:
        /* <DEDUP_REMOVED lines=11> */
.L_x_12170:
[----:B------:R1:W5:Y:S01]  /*e770*/  LDL.LU R0, [R1+0x28] ;  /* 0x0000280001007983 */ /* 0x0003620000300800 */
[----:B------:R-:W-:Y:S01]  /*e780*/  LOP3.LUT P0, RZ, R16, 0x40, RZ, 0xc0, !PT ;  /* 0x0000004010ff7812 */ /* 0x000fe2000780c0ff */
[----:B------:R1:W-:Y:S02]  /*e790*/  SYNCS.ARRIVE.TRANS64.A1T0 RZ, [R2+URZ+0x2d830], RZ ;  /* 0x02d830ff02ff79a7 */ /* 0x0003e4000810003f */
[----:B------:R1:W5:Y:S10]  /*e7a0*/  LDL.LU R3, [R1] ;  /* 0x0000000001037983 */ /* 0x0003740000300800 */
[----:B------:R-:W-:Y:S05]  /*e7b0*/  WARPSYNC.ALL ;  /* 0x0000000000007948 */ /* 0x000fea0003800000 */
[----:B------:R-:W-:Y:S01]  /*e7c0*/  ULDC.64 UR4, c[0x0][0x298] ;  /* 0x0000a60000047ab9 */ /* 0x000fe20000000a00 */
[----:B-1----:R-:W-:Y:S01]  /*e7d0*/  VIADD R2, R17, 0xc400 ;  /* 0x0000c40011027836 */ /* 0x002fe20000000000 */
[----:B------:R-:W-:Y:S01]  /*e7e0*/  SEL R28, R28, RZ, !P0 ;  /* 0x000000ff1c1c7207 */ /* 0x000fe20004000000 */
[----:B------:R-:W-:Y:S01]  /*e7f0*/  BSSY B6, `(.L_x_12171) ;  /* 0x000001d000067945 */ /* 0x000fe20003800000 */
[----:B------:R-:W-:Y:S01]  /*e800*/  BAR.SYNC.DEFER_BLOCKING 0x8, 0x200 ;  /* 0x0208000000007b1d */ /* 0x000fe20000010000 */
[----:B-----5:R-:W-:-:S02]  /*e810*/  SEL R0, R0, RZ, !P0 ;  /* 0x000000ff00007207 */ /* 0x020fc40004000000 */
[----:B------:R-:W-:Y:S01]  /*e820*/  LOP3.LUT P0, RZ, R2, 0x1bf, RZ, 0xc0, !PT ;  /* 0x000001bf02ff7812 */ /* 0x000fe2000780c0ff */
[----:B0-----:R-:W-:Y:S02]  /*e830*/  IMAD.WIDE.U32 R4, R3, UR4, RZ ;  /* 0x0000000403047c25 */ /* 0x001fe4000f8e00ff */
[----:B------:R0:W-:Y:S04]  /*e840*/  STL [R1+0x28], R0 ;  /* 0x0000280001007387 */ /* 0x0001e80000100800 */
[----:B------:R1:W-:Y:S01]  /*e850*/  STL.64 [R1+0x30], R4 ;  /* 0x0000300401007387 */ /* 0x0003e20000100a00 */
[----:B0-----:R-:W-:-:S05]  /*e860*/  SHF.R.S32.HI R0, RZ, 0x1f, R3 ;  /* 0x0000001fff007819 */ /* 0x001fca0000011403 */
[----:B------:R-:W-:-:S04]  /*e870*/  IMAD R0, R0, UR4, RZ ;  /* 0x0000000400007c24 */ /* 0x000fc8000f8e02ff */
        /* <DEDUP_REMOVED lines=20> */
.L_x_12172:
[----:B------:R-:W-:Y:S05]  /*e9c0*/  BSYNC B6 ;  /* 0x0000000000067941 */ /* 0x000fea0003800000 */
.L_x_12171:
[----:B------:R-:W2:Y:S01]  /*e9d0*/  LDL.LU R21, [R1+0x28] ;  /* 0x0000280001157983 */ /* 0x000ea20000300800 */
[----:B-1----:R-:W0:Y:S01]  /*e9e0*/  LDC R0, c[0x0][0x448] ;  /* 0x00011200ff007b82 */ /* 0x002e220000000800 */
[----:B------:R-:W-:Y:S01]  /*e9f0*/  ULDC.64 UR6, c[0x0][0x2e0] ;  /* 0x0000b80000067ab9 */ /* 0x000fe20000000a00 */
[----:B------:R-:W-:Y:S01]  /*ea00*/  ULDC.64 UR4, c[0x0][0x2d8] ;  /* 0x0000b60000047ab9 */ /* 0x000fe20000000a00 */
[----:B------:R-:W3:Y:S01]  /*ea10*/  LDL.LU R20, [R1] ;  /* 0x0000000001147983 */ /* 0x000ee20000300800 */
[----:B------:R-:W-:-:S03]  /*ea20*/  ULDC.64 UR8, c[0x0][0x280] ;  /* 0x0000a00000087ab9 */ /* 0x000fc60000000a00 */
[----:B------:R-:W3:Y:S01]  /*ea30*/  LDL.LU.64 R2, [R1+0x30] ;  /* 0x0000300001027983 */ /* 0x000ee20000300a00 */
[----:B------:R-:W1:Y:S01]  /*ea40*/  LDC R10, c[0x0][0x448] ;  /* 0x00011200ff0a7b82 */ /* 0x000e620000000800 */
[----:B------:R-:W4:Y:S01]  /*ea50*/  S2R R13, SR_TID.X ;  /* 0x00000000000d7919 */ /* 0x000f220000002100 */
[----:B0-----:R-:W-:-:S13]  /*ea60*/  ISETP.NE.AND P6, PT, R0, 0x1, PT ;  /* 0x000000010000780c */ /* 0x001fda0003fc5270 */
[----:B------:R-:W0:Y:S01]  /*ea70*/  @P6 LDC R4, c[0x0][0x44c] ;  /* 0x00011300ff046b82 */ /* 0x000e220000000800 */
[----:B----4-:R-:W-:-:S07]  /*ea80*/  IMAD.SHL.U32 R11, R13, 0x8, RZ ;  /* 0x000000080d0b7824 */ /* 0x010fce00078e00ff */
[----:B------:R-:W4:Y:S01]  /*ea90*/  @P6 LDC R0, c[0x0][0x450] ;  /* 0x00011400ff006b82 */ /* 0x000f220000000800 */
[----:B------:R-:W-:-:S04]  /*eaa0*/  LOP3.LUT R11, R11, 0x18, RZ, 0xc0, !PT ;  /* 0x000000180b0b7812 */ /* 0x000fc800078ec0ff */
[C---:B------:R-:W-:Y:S02]  /*eab0*/  LOP3.LUT R12, R11.reuse, 0x20, RZ, 0xfc, !PT ;  /* 0x000000200b0c7812 */ /* 0x040fe400078efcff */
[----:B------:R-:W-:Y:S01]  /*eac0*/  LOP3.LUT R11, R11, 0x40, RZ, 0xfc, !PT ;  /* 0x000000400b0b7812 */ /* 0x000fe200078efcff */
[----:B--2---:R-:W-:Y:S02]  /*ead0*/  IMAD R5, R21, UR6, RZ ;  /* 0x0000000615057c24 */ /* 0x004fe4000f8e02ff */
[----:B------:R-:W2:Y:S02]  /*eae0*/  S2R R21, SR_TID.X ;  /* 0x0000000000157919 */ /* 0x000ea40000002100 */
[----:B------:R-:W-:Y:S02]  /*eaf0*/  IMAD R5, R28, UR7, R5 ;  /* 0x000000071c057c24 */ /* 0x000fe4000f8e0205 */
[----:B---3--:R-:W-:Y:S02]  /*eb00*/  IMAD.MOV.U32 R3, RZ, RZ, R20 ;  /* 0x000000ffff037224 */ /* 0x008fe400078e0014 */
[----:B------:R-:W3:Y:S01]  /*eb10*/  S2R R20, SR_TID.X ;  /* 0x0000000000147919 */ /* 0x000ee20000002100 */
[----:B------:R-:W-:-:S04]  /*eb20*/  IMAD.WIDE.U32 R2, R26, UR4, R2 ;  /* 0x000000041a027c25 */ /* 0x000fc8000f8e0002 */
[----:B------:R-:W-:Y:S01]  /*eb30*/  IMAD R3, R26, UR5, R3 ;  /* 0x000000051a037c24 */ /* 0x000fe2000f8e0203 */
[----:B------:R-:W-:Y:S01]  /*eb40*/  ULDC.64 UR4, c[0x0][0x2d0] ;  /* 0x0000b40000047ab9 */ /* 0x000fe20000000a00 */
[----:B------:R-:W-:Y:S01]  /*eb50*/  IMAD.WIDE.U32 R2, R28, UR6, R2 ;  /* 0x000000061c027c25 */ /* 0x000fe2000f8e0002 */
[----:B------:R-:W-:-:S03]  /*eb60*/  ULDC.64 UR6, c[0x0][0x2c8] ;  /* 0x0000b20000067ab9 */ /* 0x000fc60000000a00 */
[----:B------:R-:W-:Y:S02]  /*eb70*/  IMAD.IADD R3, R3, 0x1, R5 ;  /* 0x0000000103037824 */ /* 0x000fe400078e0205 */
[----:B--2---:R-:W-:-:S05]  /*eb80*/  IMAD.SHL.U32 R21, R21, 0x20, RZ ;  /* 0x0000002015157824 */ /* 0x004fca00078e00ff */
[----:B------:R-:W-:Y:S02]  /*eb90*/  LOP3.LUT R21, R21, 0x60, RZ, 0xc0, !PT ;  /* 0x0000006015157812 */ /* 0x000fe400078ec0ff */
[----:B---3--:R-:W-:-:S04]  /*eba0*/  LOP3.LUT R20, R20, 0x7f, RZ, 0xc0, !PT ;  /* 0x0000007f14147812 */ /* 0x008fc800078ec0ff */
        /* <DEDUP_REMOVED lines=9> */
[----:B----4-:R-:W-:-:S04]  /*ec40*/  @P6 SHF.R.U32.HI R4, RZ, R0, R5 ;  /* 0x00000000ff046219 */ /* 0x010fc80000011605 */
        /* <DEDUP_REMOVED lines=8> */
[----:B------:R-:W-:-:S03]  /*ecd0*/  SHF.R.S32.HI R7, RZ, 0x1f, R0 ;  /* 0x0000001fff077819 */ /* 0x000fc60000011400 */
[----:B------:R-:W-:Y:S01]  /*ece0*/  VIADD R5, R6, 0x80 ;  /* 0x0000008006057836 */ /* 0x000fe20000000000 */
[----:B------:R-:W-:Y:S01]  /*ecf0*/  LEA R4, P0, R8, UR8, 0x1 ;  /* 0x0000000808047c11 */ /* 0x000fe2000f8008ff */
[----:B------:R-:W-:Y:S02]  /*ed00*/  IMAD R7, R7, UR6, RZ ;  /* 0x0000000607077c24 */ /* 0x000fe4000f8e02ff */
        /* <DEDUP_REMOVED lines=84> */
.L_x_12254:
        /* <DEDUP_REMOVED lines=13> */
.L_x_12174:
        /* <DEDUP_REMOVED lines=18> */
.L_x_12255:
[----:B------:R-:W-:Y:S05]  /*f440*/  BSYNC B0 ;  /* 0x0000000000007941 */ /* 0x000fea0003800000 */
.L_x_12175:
        /* <DEDUP_REMOVED lines=18> */
.L_x_12191:
        /* <DEDUP_REMOVED lines=42> */
.L_x_12179:
[----:B------:R-:W-:Y:S01]  /*f810*/  IMAD R5, R22, 0x8, R17 ;  /* 0x0000000816057824 */ /* 0x000fe200078e0211 */
[----:B------:R-:W-:Y:S01]  /*f820*/  SHF.L.U32 R0, R29, 0x1f, RZ ;  /* 0x0000001f1d007819 */ /* 0x000fe200000006ff */
[----:B------:R-:W-:Y:S03]  /*f830*/  BSSY B1, `(.L_x_12180) ;  /* 0x0000003000017945 */ /* 0x000fe60003800000 */
[----:B------:R-:W0:Y:S02]  /*f840*/  SYNCS.PHASECHK.TRANS64.TRYWAIT P0, [R5+URZ+0x2d840], R0 ;  /* 0x02d84000050075a7 */ /* 0x000e24000800017f */
[----:B0-----:R-:W-:Y:S05]  /*f850*/  @!P0 BRA `(.L_x_12181) ;  /* 0x0000003800288947 */ /* 0x001fea0003800000 */
.L_x_12256:
[----:B------:R-:W-:Y:S05]  /*f860*/  BSYNC B1 ;  /* 0x0000000000017941 */ /* 0x000fea0003800000 */
.L_x_12180:
        /* <DEDUP_REMOVED lines=57> */
.L_x_12266:
        /* <DEDUP_REMOVED lines=11> */
.L_x_12183:
        /* <DEDUP_REMOVED lines=11> */
.L_x_12184:
[----:B------:R1:W-:Y:S01]  /*fd60*/  SYNCS.ARRIVE.TRANS64.A1T0 RZ, [R5+URZ+0x2d830], RZ ;  /* 0x02d830ff05ff79a7 */ /* 0x0003e2000810003f */
[----:B------:R-:W-:Y:S05]  /*fd70*/  @!P5 BRA `(.L_x_12185) ;  /* 0x000000000004d947 */ /* 0x000fea0003800000 */
[----:B------:R-:W-:Y:S01]  /*fd80*/  BPT.TRAP 0x1 ;  /* 0x000000040000795c */ /* 0x000fe20000300000 */
.L_x_12185:
[----:B------:R-:W-:Y:S01]  /*fd90*/  SHF.L.U32 R2, R20, 0x1f, RZ ;  /* 0x0000001f14027819 */ /* 0x000fe200000006ff */
[----:B-1----:R-:W-:Y:S01]  /*fda0*/  IMAD R5, R10, 0x8, R17 ;  /* 0x000000080a057824 */ /* 0x002fe200078e0211 */
[----:B------:R-:W-:Y:S03]  /*fdb0*/  BSSY B1, `(.L_x_12186) ;  /* 0x0000003000017945 */ /* 0x000fe60003800000 */
[----:B------:R-:W1:Y:S02]  /*fdc0*/  SYNCS.PHASECHK.TRANS64.TRYWAIT P0, [R5+URZ+0x2d860], R2 ;  /* 0x02d86002050075a7 */ /* 0x000e64000800017f */
[----:B-1----:R-:W-:Y:S05]  /*fdd0*/  @!P0 BRA `(.L_x_12187) ;  /* 0x0000003800308947 */ /* 0x002fea0003800000 */
.L_x_12267:
[----:B------:R-:W-:Y:S05]  /*fde0*/  BSYNC B1 ;  /* 0x0000000000017941 */ /* 0x000fea0003800000 */
.L_x_12186:
        /* <DEDUP_REMOVED lines=49> */
.L_x_12277:
        /* <DEDUP_REMOVED lines=29> */
.L_x_12189:
        /* <DEDUP_REMOVED lines=12> */
.L_x_12190:
        /* <DEDUP_REMOVED lines=8> */
.L_x_12178:
[----:B------:R-:W-:Y:S05]  /*10410*/  BSYNC B0 ;  /* 0x0000000000007941 */ /* 0x000fea0003800000 */
.L_x_12177:
        /* <DEDUP_REMOVED lines=17> */
.L_x_12193:
[----:B------:R-:W-:Y:S05]  /*10530*/  BSYNC B0 ;  /* 0x0000000000007941 */ /* 0x000fea0003800000 */
.L_x_12192:
[----:B------:R-:W2:Y:S02]  /*10540*/  LDL R0, [R1+0x40] ;  /* 0x0000400001007983 */ /* 0x000ea40000100800 */
[----:B--2---:R-:W-:-:S13]  /*10550*/  ISETP.NE.AND P0, PT, R0, 0x3, PT ;  /* 0x000000030000780c */ /* 0x004fda0003f05270 */
[----:B------:R-:W-:Y:S05]  /*10560*/  @!P0 BRA `(.L_x_12194) ;  /* 0x0000000000048947 */ /* 0x000fea0003800000 */
[----:B------:R-:W-:Y:S01]  /*10570*/  BPT.TRAP 0x1 ;  /* 0x000000040000795c */ /* 0x000fe20000300000 */
.L_x_12194:
[----:B------:R-:W2:Y:S01]  /*10580*/  LDL.LU R2, [R1+0xc] ;  /* 0x00000c0001027983 */ /* 0x000ea20000300800 */
[----:B------:R-:W-:Y:S01]  /*10590*/  IMAD R0, R22, 0x8, R17 ;  /* 0x0000000816007824 */ /* 0x000fe200078e0211 */
[----:B------:R-:W-:Y:S01]  /*105a0*/  SHF.L.U32 R3, R29, 0x1f, RZ ;  /* 0x0000001f1d037819 */ /* 0x000fe200000006ff */
[----:B------:R-:W-:Y:S03]  /*105b0*/  BSSY B0, `(.L_x_12195) ;  /* 0x0000004000007945 */ /* 0x000fe60003800000 */
[----:B------:R-:W1:Y:S01]  /*105c0*/  SYNCS.PHASECHK.TRANS64.TRYWAIT P0, [R0+URZ+0x2d860], R3 ;  /* 0x02d86003000075a7 */ /* 0x000e62000800017f */
[----:B--2---:R-:W-:Y:S01]  /*105d0*/  IMAD R6, R23, -0x80, R2 ;  /* 0xffffff8017067824 */ /* 0x004fe200078e0202 */
[----:B-1----:R-:W-:Y:S06]  /*105e0*/  @!P0 BRA `(.L_x_12196) ;  /* 0x0000003400a48947 */ /* 0x002fec0003800000 */
.L_x_12278:
[----:B------:R-:W-:Y:S05]  /*105f0*/  BSYNC B0 ;  /* 0x0000000000007941 */ /* 0x000fea0003800000 */
.L_x_12195:
        /* <DEDUP_REMOVED lines=56> */
.L_x_12288:
        /* <DEDUP_REMOVED lines=13> */
.L_x_12198:
        /* <DEDUP_REMOVED lines=11> */
.L_x_12199:
[----:B------:R-:W-:Y:S01]  /*10b00*/  VIADD R22, R22, 0x1 ;  /* 0x0000000116167836 */ /* 0x000fe20000000000 */
[----:B------:R0:W-:Y:S04]  /*10b10*/  SYNCS.ARRIVE.TRANS64.A1T0 RZ, [R0+URZ+0x2d850], RZ ;  /* 0x02d850ff00ff79a7 */ /* 0x0001e8000810003f */
[----:B------:R-:W-:-:S04]  /*10b20*/  ISETP.NE.AND P0, PT, R22, 0x2, PT ;  /* 0x000000021600780c */ /* 0x000fc80003f05270 */
[----:B0-----:R-:W-:Y:S02]  /*10b30*/  SEL R0, RZ, 0x1, P0 ;  /* 0x00000001ff007807 */ /* 0x001fe40000000000 */
[----:B------:R-:W-:Y:S02]  /*10b40*/  SEL R22, R22, RZ, P0 ;  /* 0x000000ff16167207 */ /* 0x000fe40000000000 */
[----:B------:R-:W-:-:S07]  /*10b50*/  LOP3.LUT R29, R29, R0, RZ, 0x3c, !PT ;  /* 0x000000001d1d7212 */ /* 0x000fce00078e3cff */
.L_x_12158:
[----:B------:R-:W-:Y:S05]  /*10b60*/  BSYNC B7 ;  /* 0x0000000000077941 */ /* 0x000fea0003800000 */
.L_x_12156:
        /* <DEDUP_REMOVED lines=11> */
.L_x_12200:
        /* <DEDUP_REMOVED lines=43> */
.L_x_12298:
[----:B------:R-:W-:Y:S02]  /*10ed0*/  ULDC UR4, c[0x0][0xc38] ;  /* 0x00030e0000047ab9 */ /* 0x000fe40000000800 */
[----:B------:R-:W-:-:S04]  /*10ee0*/  IMAD.U32 R4, RZ, RZ, UR4 ;  /* 0x00000004ff047e24 */ /* 0x000fc8000f8e00ff */
[----:B-1----:R-:W-:-:S04]  /*10ef0*/  IMAD R3, R14, R4, RZ ;  /* 0x000000040e037224 */ /* 0x002fc800078e02ff */
[----:B------:R-:W-:-:S05]  /*10f00*/  IMAD.IADD R6, R6, 0x1, R3 ;  /* 0x0000000106067824 */ /* 0x000fca00078e0203 */
[----:B------:R-:W-:-:S13]  /*10f10*/  ISETP.GT.AND P6, PT, R6, R0, PT ;  /* 0x000000000600720c */ /* 0x000fda0003fc4270 */
[----:B------:R-:W-:Y:S05]  /*10f20*/  @P6 BRA `(.L_x_12203) ;  /* 0x0000000000a46947 */ /* 0x000fea0003800000 */
.L_x_12206:
        /* <DEDUP_REMOVED lines=35> */
.L_x_12306:
[----:B------:R-:W-:Y:S02]  /*11160*/  ULDC UR4, c[0x0][0xc38] ;  /* 0x00030e0000047ab9 */ /* 0x000fe40000000800 */
[----:B------:R-:W-:-:S04]  /*11170*/  IMAD.U32 R4, RZ, RZ, UR4 ;  /* 0x00000004ff047e24 */ /* 0x000fc8000f8e00ff */
[----:B-1----:R-:W-:-:S04]  /*11180*/  IMAD R3, R14, R4, RZ ;  /* 0x000000040e037224 */ /* 0x002fc800078e02ff */
[----:B------:R-:W-:-:S05]  /*11190*/  IMAD.IADD R6, R3, 0x1, R6 ;  /* 0x0000000103067824 */ /* 0x000fca00078e0206 */
[----:B------:R-:W-:-:S13]  /*111a0*/  ISETP.GT.AND P6, PT, R6, R0, PT ;  /* 0x000000000600720c */ /* 0x000fda0003fc4270 */
[----:B------:R-:W-:Y:S05]  /*111b0*/  @!P6 BRA `(.L_x_12206) ;  /* 0xfffffffc005ce947 */ /* 0x000fea000383ffff */
.L_x_12203:
        /* <DEDUP_REMOVED lines=10> */
.L_x_12311:
[----:B------:R-:W-:-:S13]  /*11260*/  ISETP.NE.AND P0, PT, R3, RZ, PT ;  /* 0x000000ff0300720c */ /* 0x000fda0003f05270 */
[----:B------:R-:W-:Y:S05]  /*11270*/  @!P0 BRA `(.L_x_12208) ;  /* 0x0000000000108947 */ /* 0x000fea0003800000 */
[----:B------:R-:W-:Y:S01]  /*11280*/  UMOV UR4, 0xffffffff ;  /* 0xffffffff00047882 */ /* 0x000fe20000000000 */
[----:B------:R-:W-:Y:S02]  /*11290*/  VIADD R12, R7, 0xffffffff ;  /* 0xffffffff070c7836 */ /* 0x000fe40000000000 */
[----:B------:R-:W-:Y:S05]  /*112a0*/  BRA.DIV UR4, `(.L_x_12209) ;  /* 0x0000003a04487947 */ /* 0x000fea000b800000 */
[----:B------:R4:W0:Y:S02]  /*112b0*/  SHFL.IDX PT, R24, R2, R12, 0x1f ;  /* 0x00001f0c02187589 */ /* 0x00082400000e0000 */
.L_x_12208:
[----:B---3--:R-:W-:Y:S01]  /*112c0*/  ISETP.NE.AND P0, PT, R5, 0x1, PT ;  /* 0x000000010500780c */ /* 0x008fe20003f05270 */
[----:B0-----:R-:W-:-:S04]  /*112d0*/  IMAD R24, R24, R4, R6 ;  /* 0x0000000418187224 */ /* 0x001fc800078e0206 */
[----:B------:R-:W-:-:S08]  /*112e0*/  IMAD.IADD R0, R0, 0x1, -R24 ;  /* 0x0000000100007824 */ /* 0x000fd000078e0a18 */
[----:B------:R-:W-:Y:S05]  /*112f0*/  @!P0 BRA `(.L_x_12210) ;  /* 0x0000000000dc8947 */ /* 0x000fea0003800000 */
[-C--:B--2---:R-:W-:Y:S01]  /*11300*/  IABS R6, R25.reuse ;  /* 0x0000001900067213 */ /* 0x084fe20000000000 */
[----:B----4-:R-:W-:Y:S01]  /*11310*/  IMAD.MOV.U32 R2, RZ, RZ, RZ ;  /* 0x000000ffff027224 */ /* 0x010fe200078e00ff */
[----:B------:R-:W-:Y:S02]  /*11320*/  IABS R8, R25 ;  /* 0x0000001900087213 */ /* 0x000fe40000000000 */
[----:B------:R-:W0:Y:S03]  /*11330*/  I2F.RP R4, R6 ;  /* 0x0000000600047306 */ /* 0x000e260000209400 */
[----:B------:R-:W-:-:S05]  /*11340*/  IMAD.MOV R8, RZ, RZ, -R8 ;  /* 0x000000ffff087224 */ /* 0x000fca00078e0a08 */
[----:B0-----:R-:W1:Y:S02]  /*11350*/  MUFU.RCP R4, R4 ;  /* 0x0000000400047308 */ /* 0x001e640000001000 */
[----:B-1----:R-:W-:-:S06]  /*11360*/  VIADD R7, R4, 0xffffffe ;  /* 0x0ffffffe04077836 */ /* 0x002fcc0000000000 */
        /* <DEDUP_REMOVED lines=48> */
.L_x_12210:
[----:B----4-:R-:W0:Y:S02]  /*11670*/  LDC.64 R2, c[0x0][0xc90] ;  /* 0x00032400ff027b82 */ /* 0x010e240000000a00 */
[----:B0-----:R-:W-:-:S05]  /*11680*/  IMAD.WIDE R2, R27, 0x4, R2 ;  /* 0x000000041b027825 */ /* 0x001fca00078e0202 */
[----:B------:R0:W2:Y:S02]  /*11690*/  LDG.E R6, desc[UR36][R2.64] ;  /* 0x0000002402067981 */ /* 0x0000a4000c1e1900 */
[----:B0-----:R-:W-:Y:S02]  /*116a0*/  IMAD.MOV.U32 R2, RZ, RZ, RZ ;  /* 0x000000ffff027224 */ /* 0x001fe400078e00ff */
[----:B--2---:R-:W-:-:S05]  /*116b0*/  IMAD R5, R25, R6, RZ ;  /* 0x0000000619057224 */ /* 0x004fca00078e02ff */
[----:B-1----:R-:W-:-:S04]  /*116c0*/  IABS R7, R5 ;  /* 0x0000000500077213 */ /* 0x002fc80000000000 */
        /* <DEDUP_REMOVED lines=55> */
.L_x_12211:
[----:B------:R-:W-:-:S05]  /*11a40*/  LOP3.LUT R2, RZ, R2, RZ, 0x33, !PT ;  /* 0x00000002ff027212 */ /* 0x000fca00078e33ff */
[----:B------:R-:W-:Y:S01]  /*11a50*/  IMAD.IADD R25, R25, 0x1, R2 ;  /* 0x0000000119197824 */ /* 0x000fe200078e0202 */
[----:B------:R-:W-:Y:S06]  /*11a60*/  BRA `(.L_x_12212) ;  /* 0x00000000001c7947 */ /* 0x000fec0003800000 */
.L_x_12204:
[----:B------:R-:W-:Y:S01]  /*11a70*/  UMOV UR4, URZ ;  /* 0x0000003f00047c82 */ /* 0x000fe20008000000 */
[----:B------:R-:W-:Y:S01]  /*11a80*/  UMOV UR5, URZ ;  /* 0x0000003f00057c82 */ /* 0x000fe20008000000 */
[----:B------:R-:W-:Y:S01]  /*11a90*/  ULDC UR6, c[0x0][0xc3c] ;  /* 0x00030f0000067ab9 */ /* 0x000fe20000000800 */
[----:B------:R-:W-:Y:S02]  /*11aa0*/  IMAD.MOV.U32 R24, RZ, RZ, R0 ;  /* 0x000000ffff187224 */ /* 0x000fe400078e0000 */
[----:B------:R-:W-:Y:S02]  /*11ab0*/  IMAD.U32 R25, RZ, RZ, UR4 ;  /* 0x00000004ff197e24 */ /* 0x000fe4000f8e00ff */
[----:B------:R-:W-:Y:S02]  /*11ac0*/  IMAD.U32 R26, RZ, RZ, UR5 ;  /* 0x00000005ff1a7e24 */ /* 0x000fe4000f8e00ff */
[----:B------:R-:W-:-:S07]  /*11ad0*/  IMAD.U32 R27, RZ, RZ, UR6 ;  /* 0x00000006ff1b7e24 */ /* 0x000fce000f8e00ff */
.L_x_12212:
        /* <DEDUP_REMOVED lines=10> */
.L_x_12201:
[----:B------:R-:W-:Y:S02]  /*11b80*/  ULDC UR4, c[0x0][0xc3c] ;  /* 0x00030f0000047ab9 */ /* 0x000fe40000000800 */
[----:B-1----:R-:W-:-:S13]  /*11b90*/  ISETP.GE.AND P0, PT, R27, UR4, PT ;  /* 0x000000041b007c0c */ /* 0x002fda000bf06270 */
[----:B------:R-:W-:Y:S05]  /*11ba0*/  @!P0 BRA `(.L_x_12213) ;  /* 0xffffffb000ac8947 */ /* 0x000fea000383ffff */
[----:B------:R-:W-:Y:S05]  /*11bb0*/  BSYNC B8 ;  /* 0x0000000000087941 */ /* 0x000fea0003800000 */
.L_x_12150:
        /* <DEDUP_REMOVED lines=12> */
.L_x_12314:
[----:B------:R-:W-:Y:S05]  /*11c80*/  BSYNC B0 ;  /* 0x0000000000007941 */ /* 0x000fea0003800000 */
.L_x_12214:
[----:B------:R-:W-:-:S03]  /*11c90*/  UMOV UR4, 0xffffffff ;  /* 0xffffffff00047882 */ /* 0x000fc60000000000 */
[----:B------:R-:W-:Y:S05]  /*11ca0*/  BRA.DIV UR4, `(.L_x_12216) ;  /* 0x0000003204047947 */ /* 0x000fea000b800000 */
[----:B-1----:R-:W1:Y:S02]  /*11cb0*/  S2R R0, SR_TID.X ;  /* 0x0000000000007919 */ /* 0x002e640000002100 */
[----:B-1----:R-:W-:-:S04]  /*11cc0*/  SHF.R.U32.HI R0, RZ, 0x5, R0 ;  /* 0x00000005ff007819 */ /* 0x002fc80000011600 */
[----:B------:R-:W-:-:S05]  /*11cd0*/  LOP3.LUT R0, R0, 0x3, RZ, 0xc0, !PT ;  /* 0x0000000300007812 */ /* 0x000fca00078ec0ff */
[----:B------:R1:W3:Y:S02]  /*11ce0*/  SHFL.IDX PT, R14, R0, RZ, 0x1f ;  /* 0x00001fff000e7589 */ /* 0x0002e400000e0000 */
.L_x_12317:
[----:B---3--:R-:W-:Y:S01]  /*11cf0*/  ISETP.NE.AND P0, PT, R14, RZ, PT ;  /* 0x000000ff0e00720c */ /* 0x008fe20003f05270 */
[----:B------:R-:W-:-:S12]  /*11d00*/  BSSY B0, `(.L_x_12217) ;  /* 0x0000024000007945 */ /* 0x000fd80003800000 */
[----:B------:R-:W-:Y:S05]  /*11d10*/  @P0 BRA `(.L_x_12218) ;  /* 0x0000000000880947 */ /* 0x000fea0003800000 */
[----:B------:R-:W-:-:S03]  /*11d20*/  UMOV UR4, 0xffffffff ;  /* 0xffffffff00047882 */ /* 0x000fc60000000000 */
[----:B------:R-:W-:Y:S05]  /*11d30*/  BRA.DIV UR4, `(.L_x_12219) ;  /* 0x0000003204147947 */ /* 0x000fea000b800000 */
[----:B------:R-:W-:-:S13]  /*11d40*/  ELECT P6, URZ, PT ;  /* 0x00000000003f782f */ /* 0x000fda00038c0000 */
.L_x_12320:
[----:B------:R-:W-:Y:S05]  /*11d50*/  @!P6 BRA `(.L_x_12218) ;  /* 0x000000000078e947 */ /* 0x000fea0003800000 */
[----:B-1----:R-:W3:Y:S02]  /*11d60*/  LDL.LU R0, [R1+0x20] ;  /* 0x0000200001007983 */ /* 0x002ee40000300800 */
[----:B---3--:R-:W-:-:S04]  /*11d70*/  LOP3.LUT R0, R0, 0x2, RZ, 0xfc, !PT ;  /* 0x0000000200007812 */ /* 0x008fc800078efcff */
[----:B------:R-:W-:-:S13]  /*11d80*/  ISETP.NE.AND P0, PT, R0, 0x3, PT ;  /* 0x000000030000780c */ /* 0x000fda0003f05270 */
[----:B------:R-:W-:Y:S05]  /*11d90*/  @!P0 BRA `(.L_x_12220) ;  /* 0x0000000000048947 */ /* 0x000fea0003800000 */
[----:B------:R-:W-:Y:S01]  /*11da0*/  BPT.TRAP 0x1 ;  /* 0x000000040000795c */ /* 0x000fe20000300000 */
.L_x_12220:
[C---:B------:R-:W-:Y:S01]  /*11db0*/  IMAD R3, R22.reuse, 0x8, R5 ;  /* 0x0000000816037824 */ /* 0x040fe200078e0205 */
[----:B------:R-:W-:Y:S01]  /*11dc0*/  SHF.L.U32 R2, R29, 0x1f, RZ ;  /* 0x0000001f1d027819 */ /* 0x000fe200000006ff */
[----:B------:R-:W-:-:S03]  /*11dd0*/  VIADD R22, R22, 0x1 ;  /* 0x0000000116167836 */ /* 0x000fc60000000000 */
[----:B------:R-:W1:Y:S02]  /*11de0*/  SYNCS.PHASECHK.TRANS64.TRYWAIT P1, [R3+URZ+0x2d840], R2 ;  /* 0x02d84002030075a7 */ /* 0x000e64000802017f */
[----:B------:R-:W-:-:S04]  /*11df0*/  ISETP.NE.AND P2, PT, R22, 0x2, PT ;  /* 0x000000021600780c */ /* 0x000fc80003f45270 */
[----:B------:R-:W-:Y:S01]  /*11e00*/  SEL R0, RZ, 0x1, P2 ;  /* 0x00000001ff007807 */ /* 0x000fe20001000000 */
[----:B-1----:R-:W-:Y:S08]  /*11e10*/  @!P1 BRA `(.L_x_12221) ;  /* 0x0000002c00fc9947 */ /* 0x002ff00003800000 */
.L_x_12321:
[----:B------:R-:W-:Y:S02]  /*11e20*/  SEL R22, R22, RZ, P2 ;  /* 0x000000ff16167207 */ /* 0x000fe40001000000 */
[----:B------:R-:W-:Y:S01]  /*11e30*/  LOP3.LUT R0, R29, R0, RZ, 0x3c, !PT ;  /* 0x000000001d007212 */ /* 0x000fe200078e3cff */
[----:B------:R-:W-:Y:S06]  /*11e40*/  @!P0 BRA `(.L_x_12222) ;  /* 0x0000000000048947 */ /* 0x000fec0003800000 */
[----:B------:R-:W-:Y:S01]  /*11e50*/  BPT.TRAP 0x1 ;  /* 0x000000040000795c */ /* 0x000fe20000300000 */
.L_x_12222:
[----:B------:R-:W-:Y:S01]  /*11e60*/  IMAD R5, R22, 0x8, R5 ;  /* 0x0000000816057824 */ /* 0x000fe200078e0205 */
[----:B------:R-:W-:-:S04]  /*11e70*/  SHF.L.U32 R0, R0, 0x1f, RZ ;  /* 0x0000001f00007819 */ /* 0x000fc800000006ff */
[----:B------:R-:W3:Y:S02]  /*11e80*/  SYNCS.PHASECHK.TRANS64.TRYWAIT P1, [R5+URZ+0x2d840], R0 ;  /* 0x02d84000050075a7 */ /* 0x000ee4000802017f */
[----:B---3--:R-:W-:Y:S05]  /*11e90*/  @!P1 BRA `(.L_x_12223) ;  /* 0x0000002c00f09947 */ /* 0x008fea0003800000 */
.L_x_12322:
[----:B------:R-:W-:Y:S05]  /*11ea0*/  @!P0 BRA `(.L_x_12224) ;  /* 0x0000000000048947 */ /* 0x000fea0003800000 */
[----:B------:R-:W-:Y:S01]  /*11eb0*/  BPT.TRAP 0x1 ;  /* 0x000000040000795c */ /* 0x000fe20000300000 */
.L_x_12224:
[----:B------:R-:W4:Y:S02]  /*11ec0*/  SYNCS.PHASECHK.TRANS64.TRYWAIT P1, [R3+URZ+0x2d860], R2 ;  /* 0x02d86002030075a7 */ /* 0x000f24000802017f */
[----:B----4-:R-:W-:Y:S05]  /*11ed0*/  @!P1 BRA `(.L_x_12225) ;  /* 0x0000002c00f49947 */ /* 0x010fea0003800000 */
.L_x_12323:
[----:B------:R-:W-:Y:S05]  /*11ee0*/  @!P0 BRA `(.L_x_12226) ;  /* 0x0000000000048947 */ /* 0x000fea0003800000 */
[----:B------:R-:W-:Y:S01]  /*11ef0*/  BPT.TRAP 0x1 ;  /* 0x000000040000795c */ /* 0x000fe20000300000 */
.L_x_12226:
[----:B------:R0:W0:Y:S02]  /*11f00*/  SYNCS.PHASECHK.TRANS64.TRYWAIT P0, [R5+URZ+0x2d860], R0 ;  /* 0x02d86000050075a7 */ /* 0x000024000800017f */
[----:B0-----:R-:W-:Y:S05]  /*11f10*/  @!P0 NANOSLEEP.SYNCS 0x989680 ;  /* 0x009896800000895d */ /* 0x001fea0003900000 */
[----:B------:R-:W0:Y:S02]  /*11f20*/  @!P0 SYNCS.PHASECHK.TRANS64 P0, [R5+URZ+0x2d860], R0 ;  /* 0x02d86000050085a7 */ /* 0x000e24000800007f */
[----:B0-----:R-:W-:Y:S05]  /*11f30*/  @!P0 BRA `(.L_x_12226) ;  /* 0xfffffffc00f08947 */ /* 0x001fea000383ffff */
.L_x_12218:
[----:B------:R-:W-:Y:S05]  /*11f40*/  BSYNC B0 ;  /* 0x0000000000007941 */ /* 0x000fea0003800000 */
.L_x_12217:
[----:B------:R-:W-:Y:S05]  /*11f50*/  EXIT ;  /* 0x000000000000794d */ /* 0x000fea0003800000 */
.L_x_12091:
[----:B--2---:R-:W-:-:S04]  /*11f60*/  IMAD.U32 R3, RZ, RZ, UR40 ;  /* 0x00000028ff037e24 */ /* 0x004fc8000f8e00ff */
[----:B------:R2:W3:Y:S03]  /*11f70*/  SYNCS.PHASECHK.TRANS64.TRYWAIT P1, [R3+URZ+0x2d800], R0 ;  /* 0x02d80000030075a7 */ /* 0x0004e6000802017f */
[----:B---3--:R-:W-:Y:S05]  /*11f80*/  @!P1 NANOSLEEP.SYNCS 0x989680 ;  /* 0x009896800000995d */ /* 0x008fea0003900000 */
[----:B------:R-:W3:Y:S02]  /*11f90*/  @!P1 SYNCS.PHASECHK.TRANS64 P1, [R3+URZ+0x2d800], R0 ;  /* 0x02d80000030095a7 */ /* 0x000ee4000802007f */
[----:B---3--:R-:W-:Y:S05]  /*11fa0*/  @!P1 BRA `(.L_x_12091) ;  /* 0xfffffffc00ec9947 */ /* 0x008fea000383ffff */
[----:B------:R-:W-:Y:S05]  /*11fb0*/  BRA `(.L_x_12227) ;  /* 0xfffffefc00087947 */ /* 0x000fea000383ffff */
.L_x_12095:
[----:B---3--:R3:W4:Y:S02]  /*11fc0*/  SYNCS.PHASECHK.TRANS64.TRYWAIT P1, [R0+URZ+0x2d830], R3 ;  /* 0x02d83003000075a7 */ /* 0x008724000802017f */
[----:B----4-:R-:W-:Y:S05]  /*11fd0*/  @!P1 NANOSLEEP.SYNCS 0x989680 ;  /* 0x009896800000995d */ /* 0x010fea0003900000 */
[----:B------:R-:W4:Y:S02]  /*11fe0*/  @!P1 SYNCS.PHASECHK.TRANS64 P1, [R0+URZ+0x2d830], R3 ;  /* 0x02d83003000095a7 */ /* 0x000f24000802007f */
[----:B----4-:R-:W-:Y:S05]  /*11ff0*/  @!P1 BRA `(.L_x_12095) ;  /* 0xfffffffc00f09947 */ /* 0x010fea000383ffff */
[----:B------:R-:W-:Y:S05]  /*12000*/  BRA `(.L_x_12094) ;  /* 0xfffffefc00207947 */ /* 0x000fea000383ffff */
.L_x_12101:
[----:B-1----:R-:W-:-:S04]  /*12010*/  IMAD.U32 R6, RZ, RZ, UR7 ;  /* 0x00000007ff067e24 */ /* 0x002fc8000f8e00ff */
[----:B------:R1:W2:Y:S03]  /*12020*/  SYNCS.PHASECHK.TRANS64.TRYWAIT P1, [R6+URZ+0x2d830], R3 ;  /* 0x02d83003060075a7 */ /* 0x0002a6000802017f */
[----:B--2---:R-:W-:Y:S05]  /*12030*/  @!P1 NANOSLEEP.SYNCS 0x989680 ;  /* 0x009896800000995d */ /* 0x004fea0003900000 */
[----:B------:R-:W2:Y:S02]  /*12040*/  @!P1 SYNCS.PHASECHK.TRANS64 P1, [R6+URZ+0x2d830], R3 ;  /* 0x02d83003060095a7 */ /* 0x000ea4000802007f */
[----:B--2---:R-:W-:Y:S05]  /*12050*/  @!P1 BRA `(.L_x_12101) ;  /* 0xfffffffc00ec9947 */ /* 0x004fea000383ffff */
[----:B------:R-:W-:Y:S05]  /*12060*/  BRA `(.L_x_12098) ;  /* 0xffffff1c00e87947 */ /* 0x000fea000383ffff */
.L_x_12105:
[----:B-1----:R-:W-:-:S04]  /*12070*/  IMAD.U32 R5, RZ, RZ, UR7 ;  /* 0x00000007ff057e24 */ /* 0x002fc8000f8e00ff */
[----:B------:R1:W2:Y:S03]  /*12080*/  SYNCS.PHASECHK.TRANS64.TRYWAIT P1, [R5+URZ+0x2d850], R3 ;  /* 0x02d85003050075a7 */ /* 0x0002a6000802017f */
[----:B--2---:R-:W-:Y:S05]  /*12090*/  @!P1 NANOSLEEP.SYNCS 0x989680 ;  /* 0x009896800000995d */ /* 0x004fea0003900000 */
[----:B------:R-:W2:Y:S02]  /*120a0*/  @!P1 SYNCS.PHASECHK.TRANS64 P1, [R5+URZ+0x2d850], R3 ;  /* 0x02d85003050095a7 */ /* 0x000ea4000802007f */
[----:B--2---:R-:W-:Y:S05]  /*120b0*/  @!P1 BRA `(.L_x_12105) ;  /* 0xfffffffc00ec9947 */ /* 0x004fea000383ffff */
[----:B------:R-:W-:Y:S05]  /*120c0*/  BRA `(.L_x_12102) ;  /* 0xffffff2000987947 */ /* 0x000fea000383ffff */
.L_x_12113:
[----:B-1----:R-:W-:-:S04]  /*120d0*/  IMAD.U32 R6, RZ, RZ, UR7 ;  /* 0x00000007ff067e24 */ /* 0x002fc8000f8e00ff */
[----:B------:R1:W2:Y:S03]  /*120e0*/  SYNCS.PHASECHK.TRANS64.TRYWAIT P1, [R6+URZ+0x2d830], R3 ;  /* 0x02d83003060075a7 */ /* 0x0002a6000802017f */
[----:B--2---:R-:W-:Y:S05]  /*120f0*/  @!P1 NANOSLEEP.SYNCS 0x989680 ;  /* 0x009896800000995d */ /* 0x004fea0003900000 */
[----:B------:R-:W2:Y:S02]  /*12100*/  @!P1 SYNCS.PHASECHK.TRANS64 P1, [R6+URZ+0x2d830], R3 ;  /* 0x02d83003060095a7 */ /* 0x000ea4000802007f */
[----:B--2---:R-:W-:Y:S05]  /*12110*/  @!P1 BRA `(.L_x_12113) ;  /* 0xfffffffc00ec9947 */ /* 0x004fea000383ffff */
[----:B------:R-:W-:Y:S05]  /*12120*/  BRA `(.L_x_12110) ;  /* 0xffffff4800747947 */ /* 0x000fea000383ffff */
.L_x_12117:
[----:B-1----:R-:W-:-:S04]  /*12130*/  IMAD.U32 R5, RZ, RZ, UR7 ;  /* 0x00000007ff057e24 */ /* 0x002fc8000f8e00ff */
[----:B------:R1:W2:Y:S03]  /*12140*/  SYNCS.PHASECHK.TRANS64.TRYWAIT P1, [R5+URZ+0x2d850], R3 ;  /* 0x02d85003050075a7 */ /* 0x0002a6000802017f */
[----:B--2---:R-:W-:Y:S05]  /*12150*/  @!P1 NANOSLEEP.SYNCS 0x989680 ;  /* 0x009896800000995d */ /* 0x004fea0003900000 */
[----:B------:R-:W2:Y:S02]  /*12160*/  @!P1 SYNCS.PHASECHK.TRANS64 P1, [R5+URZ+0x2d850], R3 ;  /* 0x02d85003050095a7 */ /* 0x000ea4000802007f */
[----:B--2---:R-:W-:Y:S05]  /*12170*/  @!P1 BRA `(.L_x_12117) ;  /* 0xfffffffc00ec9947 */ /* 0x004fea000383ffff */
[----:B------:R-:W-:Y:S05]  /*12180*/  BRA `(.L_x_12114) ;  /* 0xffffff4c00247947 */ /* 0x000fea000383ffff */
.L_x_12124:
[----:B-1----:R-:W-:-:S04]  /*12190*/  IMAD.U32 R8, RZ, RZ, UR4 ;  /* 0x00000004ff087e24 */ /* 0x002fc8000f8e00ff */
[----:B------:R1:W2:Y:S03]  /*121a0*/  SYNCS.PHASECHK.TRANS64.TRYWAIT P1, [R8+URZ+0x2d850], R7 ;  /* 0x02d85007080075a7 */ /* 0x0002a6000802017f */
[----:B--2---:R-:W-:Y:S05]  /*121b0*/  @!P1 NANOSLEEP.SYNCS 0x989680 ;  /* 0x009896800000995d */ /* 0x004fea0003900000 */
[----:B------:R-:W2:Y:S02]  /*121c0*/  @!P1 SYNCS.PHASECHK.TRANS64 P1, [R8+URZ+0x2d850], R7 ;  /* 0x02d85007080095a7 */ /* 0x000ea4000802007f */
[----:B--2---:R-:W-:Y:S05]  /*121d0*/  @!P1 BRA `(.L_x_12124) ;  /* 0xfffffffc00ec9947 */ /* 0x004fea000383ffff */
[----:B------:R-:W-:Y:S05]  /*121e0*/  BRA `(.L_x_12123) ;  /* 0xffffff6800547947 */ /* 0x000fea000383ffff */
.L_x_12164:
        /* <DEDUP_REMOVED lines=11> */
.L_x_12229:
[----:B------:R-:W-:Y:S05]  /*122a0*/  BSYNC B0 ;  /* 0x0000000000007941 */ /* 0x000fea0003800000 */
.L_x_12228:
[----:B------:R-:W-:Y:S05]  /*122b0*/  BRA `(.L_x_12230) ;  /* 0xffffffbc00307947 */ /* 0x000fea000383ffff */
.L_x_12167:
[----:B0-----:R0:W1:Y:S02]  /*122c0*/  SYNCS.PHASECHK.TRANS64.TRYWAIT P0, [R2+URZ+0x2d840], R3 ;  /* 0x02d84003020075a7 */ /* 0x001064000800017f */
[----:B-1----:R-:W-:Y:S05]  /*122d0*/  @!P0 NANOSLEEP.SYNCS 0x989680 ;  /* 0x009896800000895d */ /* 0x002fea0003900000 */
[----:B------:R-:W1:Y:S02]  /*122e0*/  @!P0 SYNCS.PHASECHK.TRANS64 P0, [R2+URZ+0x2d840], R3 ;  /* 0x02d84003020085a7 */ /* 0x000e64000800007f */
[----:B-1----:R-:W-:Y:S05]  /*122f0*/  @!P0 BRA `(.L_x_12167) ;  /* 0xfffffffc00f08947 */ /* 0x002fea000383ffff */
[----:B------:R-:W-:Y:S05]  /*12300*/  BRA `(.L_x_12231) ;  /* 0xffffffbc00907947 */ /* 0x000fea000383ffff */
.L_x_12168:
        /* <DEDUP_REMOVED lines=8> */
.L_x_12233:
[----:B------:R-:W-:Y:S05]  /*12390*/  BSYNC B0 ;  /* 0x0000000000007941 */ /* 0x000fea0003800000 */
.L_x_12232:
        /* <DEDUP_REMOVED lines=9> */
.L_x_12234:
[----:B------:R-:W-:Y:S02]  /*12430*/  IMAD.MOV.U32 R13, RZ, RZ, R6 ;  /* 0x000000ffff0d7224 */ /* 0x000fe400078e0006 */
[----:B------:R-:W-:Y:S02]  /*12440*/  IMAD.MOV.U32 R12, RZ, RZ, 0x1 ;  /* 0x00000001ff0c7424 */ /* 0x000fe400078e00ff */
[----:B------:R-:W-:-:S07]  /*12450*/  IMAD.MOV.U32 R5, RZ, RZ, R14 ;  /* 0x000000ffff057224 */ /* 0x000fce00078e000e */
[----:B------:R-:W-:Y:S05]  /*12460*/  WARPSYNC.COLLECTIVE R15, `(.L_x_12235) ;  /* 0x000000000f087348 */ /* 0x000fea0003c00000 */
[----:B------:R0:W1:Y:S02]  /*12470*/  SHFL.IDX P6, R14, R13, R12, R11 ;  /* 0x0000000c0d0e7389 */ /* 0x00006400000c000b */
[----:B01----:R-:W-:Y:S01]  /*12480*/  ENDCOLLECTIVE ;  /* 0x000000000000791b */ /* 0x003fe20003800000 */
.L_x_12235:
        /* <DEDUP_REMOVED lines=17> */
.L_x_12236:
[----:B------:R-:W-:Y:S02]  /*125a0*/  @P1 IMAD R8, R7, 0x2, R17 ;  /* 0x0000000207081824 */ /* 0x000fe400078e0211 */
[----:B------:R-:W-:Y:S02]  /*125b0*/  IMAD.MOV.U32 R13, RZ, RZ, R6 ;  /* 0x000000ffff0d7224 */ /* 0x000fe400078e0006 */
[----:B------:R-:W-:Y:S02]  /*125c0*/  IMAD.MOV.U32 R12, RZ, RZ, 0x2 ;  /* 0x00000002ff0c7424 */ /* 0x000fe400078e00ff */
[----:B------:R-:W-:-:S07]  /*125d0*/  IMAD.MOV.U32 R5, RZ, RZ, R14 ;  /* 0x000000ffff057224 */ /* 0x000fce00078e000e */
[----:B------:R-:W-:Y:S05]  /*125e0*/  WARPSYNC.COLLECTIVE R15, `(.L_x_12237) ;  /* 0x000000000f087348 */ /* 0x000fea0003c00000 */
[----:B------:R0:W1:Y:S02]  /*125f0*/  SHFL.IDX P6, R14, R13, R12, R11 ;  /* 0x0000000c0d0e7389 */ /* 0x00006400000c000b */
[----:B01----:R-:W-:Y:S01]  /*12600*/  ENDCOLLECTIVE ;  /* 0x000000000000791b */ /* 0x003fe20003800000 */
.L_x_12237:
        /* <DEDUP_REMOVED lines=17> */
.L_x_12238:
[----:B------:R-:W-:Y:S02]  /*12720*/  @P1 IMAD R8, R7, 0x2, R17 ;  /* 0x0000000207081824 */ /* 0x000fe400078e0211 */
[----:B------:R-:W-:Y:S02]  /*12730*/  IMAD.MOV.U32 R13, RZ, RZ, R6 ;  /* 0x000000ffff0d7224 */ /* 0x000fe400078e0006 */
[----:B------:R-:W-:Y:S02]  /*12740*/  IMAD.MOV.U32 R12, RZ, RZ, 0x3 ;  /* 0x00000003ff0c7424 */ /* 0x000fe400078e00ff */
[----:B------:R-:W-:-:S07]  /*12750*/  IMAD.MOV.U32 R5, RZ, RZ, R14 ;  /* 0x000000ffff057224 */ /* 0x000fce00078e000e */
[----:B------:R-:W-:Y:S05]  /*12760*/  WARPSYNC.COLLECTIVE R15, `(.L_x_12239) ;  /* 0x000000000f087348 */ /* 0x000fea0003c00000 */
[----:B------:R0:W1:Y:S02]  /*12770*/  SHFL.IDX P6, R14, R13, R12, R11 ;  /* 0x0000000c0d0e7389 */ /* 0x00006400000c000b */
[----:B01----:R-:W-:Y:S01]  /*12780*/  ENDCOLLECTIVE ;  /* 0x000000000000791b */ /* 0x003fe20003800000 */
.L_x_12239:
        /* <DEDUP_REMOVED lines=10> */
.L_x_12240:
        /* <DEDUP_REMOVED lines=8> */
.L_x_12173:
        /* <DEDUP_REMOVED lines=11> */
.L_x_12242:
[----:B------:R-:W-:Y:S02]  /*12960*/  IMAD.MOV.U32 R13, RZ, RZ, R4 ;  /* 0x000000ffff0d7224 */ /* 0x000fe400078e0004 */
[----:B------:R-:W-:-:S07]  /*12970*/  IMAD.MOV.U32 R6, RZ, RZ, R14 ;  /* 0x000000ffff067224 */ /* 0x000fce00078e000e */
[----:B------:R-:W-:Y:S05]  /*12980*/  WARPSYNC.COLLECTIVE R15, `(.L_x_12243) ;  /* 0x000000000f087348 */ /* 0x000fea0003c00000 */
[----:B------:R0:W1:Y:S02]  /*12990*/  SHFL.IDX P6, R14, R13, R12, R11 ;  /* 0x0000000c0d0e7389 */ /* 0x00006400000c000b */
[----:B01----:R-:W-:Y:S01]  /*129a0*/  ENDCOLLECTIVE ;  /* 0x000000000000791b */ /* 0x003fe20003800000 */
.L_x_12243:
[----:B------:R-:W-:Y:S01]  /*129b0*/  ISETP.GE.AND P2, PT, R25, R2, PT ;  /* 0x000000021900720c */ /* 0x000fe20003f46270 */
[----:B------:R-:W-:Y:S02]  /*129c0*/  IMAD.MOV.U32 R13, RZ, RZ, R0 ;  /* 0x000000ffff0d7224 */ /* 0x000fe400078e0000 */
[----:B------:R-:W-:Y:S02]  /*129d0*/  IMAD.MOV.U32 R12, RZ, RZ, 0x1 ;  /* 0x00000001ff0c7424 */ /* 0x000fe400078e00ff */
[----:B------:R-:W-:-:S08]  /*129e0*/  IMAD.MOV.U32 R5, RZ, RZ, R14 ;  /* 0x000000ffff057224 */ /* 0x000fd000078e000e */
[----:B------:R-:W-:Y:S05]  /*129f0*/  WARPSYNC.COLLECTIVE R15, `(.L_x_12244) ;  /* 0x000000000f087348 */ /* 0x000fea0003c00000 */
[----:B------:R0:W1:Y:S02]  /*12a00*/  SHFL.IDX P6, R14, R13, R12, R11 ;  /* 0x0000000c0d0e7389 */ /* 0x00006400000c000b */
[----:B01----:R-:W-:Y:S01]  /*12a10*/  ENDCOLLECTIVE ;  /* 0x000000000000791b */ /* 0x003fe20003800000 */
.L_x_12244:
        /* <DEDUP_REMOVED lines=15> */
.L_x_12245:
        /* <DEDUP_REMOVED lines=8> */
.L_x_12246:
        /* <DEDUP_REMOVED lines=14> */
.L_x_12247:
        /* <DEDUP_REMOVED lines=8> */
.L_x_12248:
[----:B------:R-:W-:Y:S01]  /*12cf0*/  @!P2 LEA R5, P4, R20, R5, 0x1 ;  /* 0x000000051405a211 */ /* 0x000fe200078808ff */
[----:B------:R-:W-:Y:S02]  /*12d00*/  IMAD.MOV.U32 R13, RZ, RZ, R4 ;  /* 0x000000ffff0d7224 */ /* 0x000fe400078e0004 */
[----:B------:R-:W-:-:S10]  /*12d10*/  IMAD.MOV.U32 R0, RZ, RZ, R14 ;  /* 0x000000ffff007224 */ /* 0x000fd400078e000e */
[----:B------:R-:W-:Y:S05]  /*12d20*/  WARPSYNC.COLLECTIVE R15, `(.L_x_12249) ;  /* 0x000000000f087348 */ /* 0x000fea0003c00000 */
[----:B------:R0:W1:Y:S02]  /*12d30*/  SHFL.IDX P6, R14, R13, R12, R11 ;  /* 0x0000000c0d0e7389 */ /* 0x00006400000c000b */
[----:B01----:R-:W-:Y:S01]  /*12d40*/  ENDCOLLECTIVE ;  /* 0x000000000000791b */ /* 0x003fe20003800000 */
.L_x_12249:
        /* <DEDUP_REMOVED lines=16> */
.L_x_12250:
        /* <DEDUP_REMOVED lines=16> */
.L_x_12251:
[----:B------:R-:W-:Y:S02]  /*12f50*/  IMAD.MOV.U32 R13, RZ, RZ, R3 ;  /* 0x000000ffff0d7224 */ /* 0x000fe400078e0003 */
[----:B------:R-:W-:Y:S02]  /*12f60*/  IMAD.MOV.U32 R12, RZ, RZ, 0x1 ;  /* 0x00000001ff0c7424 */ /* 0x000fe400078e00ff */
[----:B------:R-:W-:-:S07]  /*12f70*/  IMAD.MOV.U32 R4, RZ, RZ, R14 ;  /* 0x000000ffff047224 */ /* 0x000fce00078e000e */
[----:B------:R-:W-:Y:S05]  /*12f80*/  WARPSYNC.COLLECTIVE R15, `(.L_x_12252) ;  /* 0x000000000f087348 */ /* 0x000fea0003c00000 */
[----:B------:R0:W1:Y:S02]  /*12f90*/  SHFL.IDX P6, R14, R13, R12, R11 ;  /* 0x0000000c0d0e7389 */ /* 0x00006400000c000b */
[----:B01----:R-:W-:Y:S01]  /*12fa0*/  ENDCOLLECTIVE ;  /* 0x000000000000791b */ /* 0x003fe20003800000 */
.L_x_12252:
        /* <DEDUP_REMOVED lines=14> */
.L_x_12253:
[----:B------:R-:W-:Y:S01]  /*13090*/  IMAD.MOV.U32 R8, RZ, RZ, R14 ;  /* 0x000000ffff087224 */ /* 0x000fe200078e000e */
[----:B------:R-:W-:Y:S06]  /*130a0*/  BRA `(.L_x_12254) ;  /* 0xffffffc000687947 */ /* 0x000fec000383ffff */
.L_x_12176:
[----:B-1----:R1:W2:Y:S02]  /*130b0*/  SYNCS.PHASECHK.TRANS64.TRYWAIT P0, [R17+URZ+0x2d820], R0 ;  /* 0x02d82000110075a7 */ /* 0x0022a4000800017f */
[----:B--2---:R-:W-:Y:S05]  /*130c0*/  @!P0 NANOSLEEP.SYNCS 0x989680 ;  /* 0x009896800000895d */ /* 0x004fea0003900000 */
[----:B------:R-:W2:Y:S02]  /*130d0*/  @!P0 SYNCS.PHASECHK.TRANS64 P0, [R17+URZ+0x2d820], R0 ;  /* 0x02d82000110085a7 */ /* 0x000ea4000800007f */
[----:B--2---:R-:W-:Y:S05]  /*130e0*/  @!P0 BRA `(.L_x_12176) ;  /* 0xfffffffc00f08947 */ /* 0x004fea000383ffff */
[----:B------:R-:W-:Y:S05]  /*130f0*/  BRA `(.L_x_12255) ;  /* 0xffffffc000d07947 */ /* 0x000fea000383ffff */
.L_x_12181:
[----:B0-----:R0:W1:Y:S02]  /*13100*/  SYNCS.PHASECHK.TRANS64.TRYWAIT P0, [R5+URZ+0x2d840], R0 ;  /* 0x02d84000050075a7 */ /* 0x001064000800017f */
[----:B-1----:R-:W-:Y:S05]  /*13110*/  @!P0 NANOSLEEP.SYNCS 0x989680 ;  /* 0x009896800000895d */ /* 0x002fea0003900000 */
[----:B------:R-:W1:Y:S02]  /*13120*/  @!P0 SYNCS.PHASECHK.TRANS64 P0, [R5+URZ+0x2d840], R0 ;  /* 0x02d84000050085a7 */ /* 0x000e64000800007f */
[----:B-1----:R-:W-:Y:S05]  /*13130*/  @!P0 BRA `(.L_x_12181) ;  /* 0xfffffffc00f08947 */ /* 0x002fea000383ffff */
[----:B------:R-:W-:Y:S05]  /*13140*/  BRA `(.L_x_12256) ;  /* 0xffffffc400c47947 */ /* 0x000fea000383ffff */
.L_x_12182:
        /* <DEDUP_REMOVED lines=8> */
.L_x_12258:
[----:B------:R-:W-:Y:S05]  /*131d0*/  BSYNC B1 ;  /* 0x0000000000017941 */ /* 0x000fea0003800000 */
.L_x_12257:
        /* <DEDUP_REMOVED lines=13> */
.L_x_12259:
        /* <DEDUP_REMOVED lines=8> */
.L_x_12260:
        /* <DEDUP_REMOVED lines=14> */
.L_x_12261:
[----:B------:R-:W-:Y:S02]  /*13410*/  IMAD.MOV.U32 R13, RZ, RZ, R8 ;  /* 0x000000ffff0d7224 */ /* 0x000fe400078e0008 */
[----:B------:R-:W-:Y:S02]  /*13420*/  IMAD.MOV.U32 R12, RZ, RZ, 0x2 ;  /* 0x00000002ff0c7424 */ /* 0x000fe400078e00ff */
[----:B------:R-:W-:-:S07]  /*13430*/  IMAD.MOV.U32 R2, RZ, RZ, R14 ;  /* 0x000000ffff027224 */ /* 0x000fce00078e000e */
[----:B------:R-:W-:Y:S05]  /*13440*/  WARPSYNC.COLLECTIVE R15, `(.L_x_12262) ;  /* 0x000000000f087348 */ /* 0x000fea0003c00000 */
[----:B------:R0:W1:Y:S02]  /*13450*/  SHFL.IDX P6, R14, R13, R12, R11 ;  /* 0x0000000c0d0e7389 */ /* 0x00006400000c000b */
[----:B01----:R-:W-:Y:S01]  /*13460*/  ENDCOLLECTIVE ;  /* 0x000000000000791b */ /* 0x003fe20003800000 */
.L_x_12262:
        /* <DEDUP_REMOVED lines=13> */
.L_x_12263:
[----:B------:R-:W-:Y:S02]  /*13540*/  IMAD.MOV.U32 R13, RZ, RZ, R8 ;  /* 0x000000ffff0d7224 */ /* 0x000fe400078e0008 */
[----:B------:R-:W-:Y:S02]  /*13550*/  IMAD.MOV.U32 R12, RZ, RZ, 0x3 ;  /* 0x00000003ff0c7424 */ /* 0x000fe400078e00ff */
[----:B------:R-:W-:-:S07]  /*13560*/  IMAD.MOV.U32 R2, RZ, RZ, R14 ;  /* 0x000000ffff027224 */ /* 0x000fce00078e000e */
[----:B------:R-:W-:Y:S05]  /*13570*/  WARPSYNC.COLLECTIVE R15, `(.L_x_12264) ;  /* 0x000000000f087348 */ /* 0x000fea0003c00000 */
[----:B------:R0:W1:Y:S02]  /*13580*/  SHFL.IDX P6, R14, R13, R12, R11 ;  /* 0x0000000c0d0e7389 */ /* 0x00006400000c000b */
[----:B01----:R-:W-:Y:S01]  /*13590*/  ENDCOLLECTIVE ;  /* 0x000000000000791b */ /* 0x003fe20003800000 */
.L_x_12264:
        /* <DEDUP_REMOVED lines=14> */
.L_x_12265:
[----:B------:R-:W-:Y:S01]  /*13680*/  IMAD.MOV.U32 R2, RZ, RZ, R14 ;  /* 0x000000ffff027224 */ /* 0x000fe200078e000e */
[----:B------:R-:W-:Y:S06]  /*13690*/  BRA `(.L_x_12266) ;  /* 0xffffffc400587947 */ /* 0x000fec000383ffff */
.L_x_12187:
[----:B-1----:R1:W2:Y:S02]  /*136a0*/  SYNCS.PHASECHK.TRANS64.TRYWAIT P0, [R5+URZ+0x2d860], R2 ;  /* 0x02d86002050075a7 */ /* 0x0022a4000800017f */
[----:B--2---:R-:W-:Y:S05]  /*136b0*/  @!P0 NANOSLEEP.SYNCS 0x989680 ;  /* 0x009896800000895d */ /* 0x004fea0003900000 */
[----:B------:R-:W2:Y:S02]  /*136c0*/  @!P0 SYNCS.PHASECHK.TRANS64 P0, [R5+URZ+0x2d860], R2 ;  /* 0x02d86002050085a7 */ /* 0x000ea4000800007f */
[----:B--2---:R-:W-:Y:S05]  /*136d0*/  @!P0 BRA `(.L_x_12187) ;  /* 0xfffffffc00f08947 */ /* 0x004fea000383ffff */
[----:B------:R-:W-:Y:S05]  /*136e0*/  BRA `(.L_x_12267) ;  /* 0xffffffc400bc7947 */ /* 0x000fea000383ffff */
.L_x_12188:
        /* <DEDUP_REMOVED lines=8> */
.L_x_12269:
[----:B------:R-:W-:Y:S05]  /*13770*/  BSYNC B1 ;  /* 0x0000000000017941 */ /* 0x000fea0003800000 */
.L_x_12268:
        /* <DEDUP_REMOVED lines=9> */
.L_x_12270:
[----:B------:R-:W-:Y:S02]  /*13810*/  IMAD.MOV.U32 R13, RZ, RZ, R19 ;  /* 0x000000ffff0d7224 */ /* 0x000fe400078e0013 */
[----:B------:R-:W-:Y:S02]  /*13820*/  IMAD.MOV.U32 R12, RZ, RZ, 0x1 ;  /* 0x00000001ff0c7424 */ /* 0x000fe400078e00ff */
[----:B------:R-:W-:-:S07]  /*13830*/  IMAD.MOV.U32 R2, RZ, RZ, R14 ;  /* 0x000000ffff027224 */ /* 0x000fce00078e000e */
[----:B------:R-:W-:Y:S05]  /*13840*/  WARPSYNC.COLLECTIVE R15, `(.L_x_12271) ;  /* 0x000000000f087348 */ /* 0x000fea0003c00000 */
[----:B------:R0:W1:Y:S02]  /*13850*/  SHFL.IDX P6, R14, R13, R12, R11 ;  /* 0x0000000c0d0e7389 */ /* 0x00006400000c000b */
[----:B01----:R-:W-:Y:S01]  /*13860*/  ENDCOLLECTIVE ;  /* 0x000000000000791b */ /* 0x003fe20003800000 */
.L_x_12271:
        /* <DEDUP_REMOVED lines=16> */
.L_x_12272:
[----:B------:R-:W-:Y:S02]  /*13970*/  IMAD.MOV.U32 R13, RZ, RZ, R19 ;  /* 0x000000ffff0d7224 */ /* 0x000fe400078e0013 */
[----:B------:R-:W-:Y:S02]  /*13980*/  IMAD.MOV.U32 R12, RZ, RZ, 0x2 ;  /* 0x00000002ff0c7424 */ /* 0x000fe400078e00ff */
[----:B------:R-:W-:-:S07]  /*13990*/  IMAD.MOV.U32 R2, RZ, RZ, R14 ;  /* 0x000000ffff027224 */ /* 0x000fce00078e000e */
[----:B------:R-:W-:Y:S05]  /*139a0*/  WARPSYNC.COLLECTIVE R15, `(.L_x_12273) ;  /* 0x000000000f087348 */ /* 0x000fea0003c00000 */
[----:B------:R0:W1:Y:S02]  /*139b0*/  SHFL.IDX P6, R14, R13, R12, R11 ;  /* 0x0000000c0d0e7389 */ /* 0x00006400000c000b */
[----:B01----:R-:W-:Y:S01]  /*139c0*/  ENDCOLLECTIVE ;  /* 0x000000000000791b */ /* 0x003fe20003800000 */
.L_x_12273:
        /* <DEDUP_REMOVED lines=16> */
.L_x_12274:
[----:B------:R-:W-:Y:S02]  /*13ad0*/  IMAD.MOV.U32 R13, RZ, RZ, R19 ;  /* 0x000000ffff0d7224 */ /* 0x000fe400078e0013 */
[----:B------:R-:W-:Y:S02]  /*13ae0*/  IMAD.MOV.U32 R12, RZ, RZ, 0x3 ;  /* 0x00000003ff0c7424 */ /* 0x000fe400078e00ff */
[----:B------:R-:W-:-:S07]  /*13af0*/  IMAD.MOV.U32 R2, RZ, RZ, R14 ;  /* 0x000000ffff027224 */ /* 0x000fce00078e000e */
[----:B------:R-:W-:Y:S05]  /*13b00*/  WARPSYNC.COLLECTIVE R15, `(.L_x_12275) ;  /* 0x000000000f087348 */ /* 0x000fea0003c00000 */
[----:B------:R0:W1:Y:S02]  /*13b10*/  SHFL.IDX P6, R14, R13, R12, R11 ;  /* 0x0000000c0d0e7389 */ /* 0x00006400000c000b */
[----:B01----:R-:W-:Y:S01]  /*13b20*/  ENDCOLLECTIVE ;  /* 0x000000000000791b */ /* 0x003fe20003800000 */
.L_x_12275:
        /* <DEDUP_REMOVED lines=13> */
.L_x_12276:
        /* <DEDUP_REMOVED lines=8> */
.L_x_12196:
[----:B-1----:R1:W2:Y:S02]  /*13c80*/  SYNCS.PHASECHK.TRANS64.TRYWAIT P0, [R0+URZ+0x2d860], R3 ;  /* 0x02d86003000075a7 */ /* 0x0022a4000800017f */
[----:B--2---:R-:W-:Y:S05]  /*13c90*/  @!P0 NANOSLEEP.SYNCS 0x989680 ;  /* 0x009896800000895d */ /* 0x004fea0003900000 */
[----:B------:R-:W2:Y:S02]  /*13ca0*/  @!P0 SYNCS.PHASECHK.TRANS64 P0, [R0+URZ+0x2d860], R3 ;  /* 0x02d86003000085a7 */ /* 0x000ea4000800007f */
[----:B--2---:R-:W-:Y:S05]  /*13cb0*/  @!P0 BRA `(.L_x_12196) ;  /* 0xfffffffc00f08947 */ /* 0x004fea000383ffff */
[----:B------:R-:W-:Y:S05]  /*13cc0*/  BRA `(.L_x_12278) ;  /* 0xffffffc800487947 */ /* 0x000fea000383ffff */
.L_x_12197:
        /* <DEDUP_REMOVED lines=8> */
.L_x_12280:
[----:B------:R-:W-:Y:S05]  /*13d50*/  BSYNC B0 ;  /* 0x0000000000007941 */ /* 0x000fea0003800000 */
.L_x_12279:
        /* <DEDUP_REMOVED lines=10> */
.L_x_12281:
        /* <DEDUP_REMOVED lines=17> */
.L_x_12282:
        /* <DEDUP_REMOVED lines=14> */
.L_x_12283:
[----:B------:R-:W-:Y:S02]  /*13ff0*/  IMAD.MOV.U32 R13, RZ, RZ, R19 ;  /* 0x000000ffff0d7224 */ /* 0x000fe400078e0013 */
[----:B------:R-:W-:Y:S01]  /*14000*/  IMAD.MOV.U32 R12, RZ, RZ, 0x2 ;  /* 0x00000002ff0c7424 */ /* 0x000fe200078e00ff */
[----:B------:R-:W-:-:S13]  /*14010*/  IADD3 R2, P4, R14, R5, RZ ;  /* 0x000000050e027210 */ /* 0x000fda0007f9e0ff */
[----:B------:R-:W-:Y:S05]  /*14020*/  WARPSYNC.COLLECTIVE R15, `(.L_x_12284) ;  /* 0x000000000f087348 */ /* 0x000fea0003c00000 */
[----:B------:R0:W1:Y:S02]  /*14030*/  SHFL.IDX P6, R14, R13, R12, R11 ;  /* 0x0000000c0d0e7389 */ /* 0x00006400000c000b */
[----:B01----:R-:W-:Y:S01]  /*14040*/  ENDCOLLECTIVE ;  /* 0x000000000000791b */ /* 0x003fe20003800000 */
.L_x_12284:
        /* <DEDUP_REMOVED lines=15> */
.L_x_12285:
[----:B------:R-:W-:Y:S02]  /*14140*/  IMAD.MOV.U32 R13, RZ, RZ, R19 ;  /* 0x000000ffff0d7224 */ /* 0x000fe400078e0013 */
[----:B------:R-:W-:Y:S01]  /*14150*/  IMAD.MOV.U32 R12, RZ, RZ, 0x3 ;  /* 0x00000003ff0c7424 */ /* 0x000fe200078e00ff */
[----:B------:R-:W-:-:S13]  /*14160*/  IADD3 R2, P4, R14, R5, RZ ;  /* 0x000000050e027210 */ /* 0x000fda0007f9e0ff */
[----:B------:R-:W-:Y:S05]  /*14170*/  WARPSYNC.COLLECTIVE R15, `(.L_x_12286) ;  /* 0x000000000f087348 */ /* 0x000fea0003c00000 */
[----:B------:R0:W1:Y:S02]  /*14180*/  SHFL.IDX P6, R14, R13, R12, R11 ;  /* 0x0000000c0d0e7389 */ /* 0x00006400000c000b */
[----:B01----:R-:W-:Y:S01]  /*14190*/  ENDCOLLECTIVE ;  /* 0x000000000000791b */ /* 0x003fe20003800000 */
.L_x_12286:
        /* <DEDUP_REMOVED lines=14> */
.L_x_12287:
[----:B------:R-:W-:Y:S05]  /*14280*/  BRA `(.L_x_12288) ;  /* 0xffffffc400bc7947 */ /* 0x000fea000383ffff */
.L_x_12202:
        /* <DEDUP_REMOVED lines=8> */
.L_x_12290:
[----:B------:R-:W-:Y:S05]  /*14310*/  BSYNC B0 ;  /* 0x0000000000007941 */ /* 0x000fea0003800000 */
.L_x_12289:
        /* <DEDUP_REMOVED lines=9> */
.L_x_12291:
        /* <DEDUP_REMOVED lines=23> */
.L_x_12292:
[----:B------:R-:W-:Y:S01]  /*14520*/  IMAD.MOV.U32 R12, RZ, RZ, 0x2 ;  /* 0x00000002ff0c7424 */ /* 0x000fe200078e00ff */
[----:B------:R-:W-:-:S05]  /*14530*/  SEL R4, R14, RZ, P1 ;  /* 0x000000ff0e047207 */ /* 0x000fca0000800000 */
[----:B------:R-:W-:-:S04]  /*14540*/  IMAD.IADD R4, R13, 0x1, R4 ;  /* 0x000000010d047824 */ /* 0x000fc800078e0204 */
[----:B------:R-:W-:-:S07]  /*14550*/  IMAD.MOV.U32 R13, RZ, RZ, R4 ;  /* 0x000000ffff0d7224 */ /* 0x000fce00078e0004 */
[----:B------:R-:W-:Y:S05]  /*14560*/  WARPSYNC.COLLECTIVE R15, `(.L_x_12293) ;  /* 0x000000000f087348 */ /* 0x000fea0003c00000 */
[----:B------:R0:W1:Y:S02]  /*14570*/  SHFL.UP P6, R14, R13, R12, R11 ;  /* 0x0400000c0d0e7389 */ /* 0x00006400000c000b */
[----:B01----:R-:W-:Y:S01]  /*14580*/  ENDCOLLECTIVE ;  /* 0x000000000000791b */ /* 0x003fe20003800000 */
.L_x_12293:
[----:B------:R-:W-:Y:S01]  /*14590*/  IMAD.MOV.U32 R12, RZ, RZ, 0x4 ;  /* 0x00000004ff0c7424 */ /* 0x000fe200078e00ff */
[----:B------:R-:W-:-:S05]  /*145a0*/  SEL R3, R14, RZ, P2 ;  /* 0x000000ff0e037207 */ /* 0x000fca0001000000 */
[----:B------:R-:W-:-:S04]  /*145b0*/  IMAD.IADD R2, R4, 0x1, R3 ;  /* 0x0000000104027824 */ /* 0x000fc800078e0203 */
[----:B------:R-:W-:-:S07]  /*145c0*/  IMAD.MOV.U32 R13, RZ, RZ, R2 ;  /* 0x000000ffff0d7224 */ /* 0x000fce00078e0002 */
[----:B------:R-:W-:Y:S05]  /*145d0*/  WARPSYNC.COLLECTIVE R15, `(.L_x_12294) ;  /* 0x000000000f087348 */ /* 0x000fea0003c00000 */
[----:B------:R0:W1:Y:S02]  /*145e0*/  SHFL.UP P6, R14, R13, R12, R11 ;  /* 0x0400000c0d0e7389 */ /* 0x00006400000c000b */
[----:B01----:R-:W-:Y:S01]  /*145f0*/  ENDCOLLECTIVE ;  /* 0x000000000000791b */ /* 0x003fe20003800000 */
.L_x_12294:
[----:B------:R-:W-:Y:S01]  /*14600*/  IMAD.MOV.U32 R12, RZ, RZ, 0x8 ;  /* 0x00000008ff0c7424 */ /* 0x000fe200078e00ff */
[----:B------:R-:W-:-:S05]  /*14610*/  SEL R3, R14, RZ, P3 ;  /* 0x000000ff0e037207 */ /* 0x000fca0001800000 */
[----:B------:R-:W-:-:S04]  /*14620*/  IMAD.IADD R3, R2, 0x1, R3 ;  /* 0x0000000102037824 */ /* 0x000fc800078e0203 */
[----:B------:R-:W-:-:S07]  /*14630*/  IMAD.MOV.U32 R13, RZ, RZ, R3 ;  /* 0x000000ffff0d7224 */ /* 0x000fce00078e0003 */
[----:B------:R-:W-:Y:S05]  /*14640*/  WARPSYNC.COLLECTIVE R15, `(.L_x_12295) ;  /* 0x000000000f087348 */ /* 0x000fea0003c00000 */
[----:B------:R0:W1:Y:S02]  /*14650*/  SHFL.UP P6, R14, R13, R12, R11 ;  /* 0x0400000c0d0e7389 */ /* 0x00006400000c000b */
[----:B01----:R-:W-:Y:S01]  /*14660*/  ENDCOLLECTIVE ;  /* 0x000000000000791b */ /* 0x003fe20003800000 */
.L_x_12295:
[----:B------:R-:W-:Y:S01]  /*14670*/  IMAD.MOV.U32 R12, RZ, RZ, 0x10 ;  /* 0x00000010ff0c7424 */ /* 0x000fe200078e00ff */
[----:B------:R-:W-:-:S05]  /*14680*/  SEL R4, R14, RZ, P4 ;  /* 0x000000ff0e047207 */ /* 0x000fca0002000000 */
[----:B------:R-:W-:-:S04]  /*14690*/  IMAD.IADD R4, R3, 0x1, R4 ;  /* 0x0000000103047824 */ /* 0x000fc800078e0204 */
[----:B------:R-:W-:-:S07]  /*146a0*/  IMAD.MOV.U32 R13, RZ, RZ, R4 ;  /* 0x000000ffff0d7224 */ /* 0x000fce00078e0004 */
[----:B------:R-:W-:Y:S05]  /*146b0*/  WARPSYNC.COLLECTIVE R15, `(.L_x_12296) ;  /* 0x000000000f087348 */ /* 0x000fea0003c00000 */
[----:B------:R0:W1:Y:S02]  /*146c0*/  SHFL.UP P6, R14, R13, R12, R11 ;  /* 0x0400000c0d0e7389 */ /* 0x00006400000c000b */
[----:B01----:R-:W-:Y:S01]  /*146d0*/  ENDCOLLECTIVE ;  /* 0x000000000000791b */ /* 0x003fe20003800000 */
.L_x_12296:
        /* <DEDUP_REMOVED lines=8> */
.L_x_12297:
[----:B------:R-:W-:Y:S05]  /*14760*/  BRA `(.L_x_12298) ;  /* 0xffffffc400d87947 */ /* 0x000fea000383ffff */
.L_x_12205:
[----:B------:R-:W-:Y:S01]  /*14770*/  BSSY B0, `(.L_x_12299) ;  /* 0x0000007000007945 */ /* 0x000fe20003800000 */
[----:B------:R-:W-:Y:S02]  /*14780*/  IMAD.MOV.U32 R12, RZ, RZ, 0x1 ;  /* 0x00000001ff0c7424 */ /* 0x000fe400078e00ff */
[----:B------:R-:W-:Y:S02]  /*14790*/  IMAD.MOV.U32 R11, RZ, RZ, RZ ;  /* 0x000000ffff0b7224 */ /* 0x000fe400078e00ff */
[----:B------:R-:W-:-:S07]  /*147a0*/  IMAD.MOV.U32 R15, RZ, RZ, -0x1 ;  /* 0xffffffffff0f7424 */ /* 0x000fce00078e00ff */
[----:B------:R-:W-:Y:S05]  /*147b0*/  WARPSYNC.COLLECTIVE R15, `(.L_x_12300) ;  /* 0x000000000f087348 */ /* 0x000fea0003c00000 */
[----:B------:R0:W1:Y:S02]  /*147c0*/  SHFL.UP P6, R14, R13, R12, R11 ;  /* 0x0400000c0d0e7389 */ /* 0x00006400000c000b */
[----:B01----:R-:W-:Y:S01]  /*147d0*/  ENDCOLLECTIVE ;  /* 0x000000000000791b */ /* 0x003fe20003800000 */
.L_x_12300:
[----:B------:R-:W-:Y:S05]  /*147e0*/  BSYNC B0 ;  /* 0x0000000000007941 */ /* 0x000fea0003800000 */
.L_x_12299:
        /* <DEDUP_REMOVED lines=8> */
.L_x_12301:
[----:B------:R-:W-:Y:S01]  /*14870*/  IMAD.MOV.U32 R12, RZ, RZ, 0x4 ;  /* 0x00000004ff0c7424 */ /* 0x000fe200078e00ff */
[----:B------:R-:W-:-:S05]  /*14880*/  SEL R14, R14, RZ, P2 ;  /* 0x000000ff0e0e7207 */ /* 0x000fca0001000000 */
[----:B------:R-:W-:-:S04]  /*14890*/  IMAD.IADD R3, R13, 0x1, R14 ;  /* 0x000000010d037824 */ /* 0x000fc800078e020e */
[----:B------:R-:W-:-:S07]  /*148a0*/  IMAD.MOV.U32 R13, RZ, RZ, R3 ;  /* 0x000000ffff0d7224 */ /* 0x000fce00078e0003 */
[----:B------:R-:W-:Y:S05]  /*148b0*/  WARPSYNC.COLLECTIVE R15, `(.L_x_12302) ;  /* 0x000000000f087348 */ /* 0x000fea0003c00000 */
[----:B------:R0:W1:Y:S02]  /*148c0*/  SHFL.UP P6, R14, R13, R12, R11 ;  /* 0x0400000c0d0e7389 */ /* 0x00006400000c000b */
[----:B01----:R-:W-:Y:S01]  /*148d0*/  ENDCOLLECTIVE ;  /* 0x000000000000791b */ /* 0x003fe20003800000 */
.L_x_12302:
[----:B------:R-:W-:Y:S01]  /*148e0*/  IMAD.MOV.U32 R12, RZ, RZ, 0x8 ;  /* 0x00000008ff0c7424 */ /* 0x000fe200078e00ff */
[----:B------:R-:W-:-:S05]  /*148f0*/  SEL R4, R14, RZ, P3 ;  /* 0x000000ff0e047207 */ /* 0x000fca0001800000 */
[----:B------:R-:W-:-:S04]  /*14900*/  IMAD.IADD R4, R3, 0x1, R4 ;  /* 0x0000000103047824 */ /* 0x000fc800078e0204 */
[----:B------:R-:W-:-:S07]  /*14910*/  IMAD.MOV.U32 R13, RZ, RZ, R4 ;  /* 0x000000ffff0d7224 */ /* 0x000fce00078e0004 */
[----:B------:R-:W-:Y:S05]  /*14920*/  WARPSYNC.COLLECTIVE R15, `(.L_x_12303) ;  /* 0x000000000f087348 */ /* 0x000fea0003c00000 */
[----:B------:R0:W1:Y:S02]  /*14930*/  SHFL.UP P6, R14, R13, R12, R11 ;  /* 0x0400000c0d0e7389 */ /* 0x00006400000c000b */
[----:B01----:R-:W-:Y:S01]  /*14940*/  ENDCOLLECTIVE ;  /* 0x000000000000791b */ /* 0x003fe20003800000 */
.L_x_12303:
[----:B------:R-:W-:Y:S01]  /*14950*/  IMAD.MOV.U32 R12, RZ, RZ, 0x10 ;  /* 0x00000010ff0c7424 */ /* 0x000fe200078e00ff */
[----:B------:R-:W-:-:S05]  /*14960*/  SEL R7, R14, RZ, P4 ;  /* 0x000000ff0e077207 */ /* 0x000fca0002000000 */
[----:B------:R-:W-:-:S04]  /*14970*/  IMAD.IADD R7, R4, 0x1, R7 ;  /* 0x0000000104077824 */ /* 0x000fc800078e0207 */
[----:B------:R-:W-:-:S07]  /*14980*/  IMAD.MOV.U32 R13, RZ, RZ, R7 ;  /* 0x000000ffff0d7224 */ /* 0x000fce00078e0007 */
[----:B------:R-:W-:Y:S05]  /*14990*/  WARPSYNC.COLLECTIVE R15, `(.L_x_12304) ;  /* 0x000000000f087348 */ /* 0x000fea0003c00000 */
[----:B------:R0:W1:Y:S02]  /*149a0*/  SHFL.UP P6, R14, R13, R12, R11 ;  /* 0x0400000c0d0e7389 */ /* 0x00006400000c000b */
[----:B01----:R-:W-:Y:S01]  /*149b0*/  ENDCOLLECTIVE ;  /* 0x000000000000791b */ /* 0x003fe20003800000 */
.L_x_12304:
        /* <DEDUP_REMOVED lines=8> */
.L_x_12305:
[----:B------:R-:W-:Y:S05]  /*14a40*/  BRA `(.L_x_12306) ;  /* 0xffffffc400c47947 */ /* 0x000fea000383ffff */
.L_x_12207:
[----:B------:R-:W-:Y:S01]  /*14a50*/  BSSY B0, `(.L_x_12307) ;  /* 0x0000006000007945 */ /* 0x000fe20003800000 */
[----:B------:R-:W-:Y:S01]  /*14a60*/  PLOP3.LUT P6, PT, P6, PT, PT, 0x8, 0x0 ;  /* 0x000000000000781c */ /* 0x000fe200037ce170 */
[----:B------:R-:W-:-:S12]  /*14a70*/  IMAD.MOV.U32 R15, RZ, RZ, -0x1 ;  /* 0xffffffffff0f7424 */ /* 0x000fd800078e00ff */
[----:B0-----:R-:W-:Y:S05]  /*14a80*/  WARPSYNC.COLLECTIVE R15, `(.L_x_12308) ;  /* 0x000000000f087348 */ /* 0x001fea0003c00000 */
[----:B------:R-:W-:Y:S01]  /*14a90*/  VOTE.ANY R14, PT, P6 ;  /* 0x00000000000e7806 */ /* 0x000fe200030e0100 */
[----:B0-----:R-:W-:Y:S06]  /*14aa0*/  ENDCOLLECTIVE ;  /* 0x000000000000791b */ /* 0x001fec0003800000 */
.L_x_12308:
[----:B------:R-:W-:Y:S05]  /*14ab0*/  BSYNC B0 ;  /* 0x0000000000007941 */ /* 0x000fea0003800000 */
.L_x_12307:
        /* <DEDUP_REMOVED lines=10> */
.L_x_12309:
[----:B------:R-:W-:Y:S02]  /*14b60*/  IMAD.MOV.U32 R13, RZ, RZ, R5 ;  /* 0x000000ffff0d7224 */ /* 0x000fe400078e0005 */
[----:B------:R-:W-:-:S07]  /*14b70*/  IMAD.MOV.U32 R25, RZ, RZ, R14 ;  /* 0x000000ffff197224 */ /* 0x000fce00078e000e */
[----:B------:R-:W-:Y:S05]  /*14b80*/  WARPSYNC.COLLECTIVE R15, `(.L_x_12310) ;  /* 0x000000000f087348 */ /* 0x000fea0003c00000 */
[----:B------:R0:W1:Y:S02]  /*14b90*/  SHFL.IDX P6, R14, R13, R12, R11 ;  /* 0x0000000c0d0e7389 */ /* 0x00006400000c000b */
[----:B01----:R-:W-:Y:S01]  /*14ba0*/  ENDCOLLECTIVE ;  /* 0x000000000000791b */ /* 0x003fe20003800000 */
.L_x_12310:
[----:B------:R-:W-:Y:S01]  /*14bb0*/  IMAD.MOV.U32 R5, RZ, RZ, R14 ;  /* 0x000000ffff057224 */ /* 0x000fe200078e000e */
[----:B------:R-:W-:Y:S06]  /*14bc0*/  BRA `(.L_x_12311) ;  /* 0xffffffc400a47947 */ /* 0x000fec000383ffff */
.L_x_12209:
[----:B------:R-:W-:Y:S01]  /*14bd0*/  BSSY B0, `(.L_x_12312) ;  /* 0x0000007000007945 */ /* 0x000fe20003800000 */
[----:B------:R-:W-:Y:S02]  /*14be0*/  IMAD.MOV.U32 R13, RZ, RZ, R2 ;  /* 0x000000ffff0d7224 */ /* 0x000fe400078e0002 */
[----:B------:R-:W-:Y:S02]  /*14bf0*/  IMAD.MOV.U32 R11, RZ, RZ, 0x1f ;  /* 0x0000001fff0b7424 */ /* 0x000fe400078e00ff */
[----:B------:R-:W-:-:S07]  /*14c00*/  IMAD.MOV.U32 R15, RZ, RZ, -0x1 ;  /* 0xffffffffff0f7424 */ /* 0x000fce00078e00ff */
[----:B0123--:R-:W-:Y:S05]  /*14c10*/  WARPSYNC.COLLECTIVE R15, `(.L_x_12313) ;  /* 0x000000000f087348 */ /* 0x00ffea0003c00000 */
[----:B------:R4:W0:Y:S02]  /*14c20*/  SHFL.IDX P6, R14, R13, R12, R11 ;  /* 0x0000000c0d0e7389 */ /* 0x00082400000c000b */
[----:B01234-:R-:W-:Y:S01]  /*14c30*/  ENDCOLLECTIVE ;  /* 0x000000000000791b */ /* 0x01ffe20003800000 */
.L_x_12313:
[----:B------:R-:W-:Y:S05]  /*14c40*/  BSYNC B0 ;  /* 0x0000000000007941 */ /* 0x000fea0003800000 */
.L_x_12312:
[----:B------:R-:W-:Y:S01]  /*14c50*/  IMAD.MOV.U32 R24, RZ, RZ, R14 ;  /* 0x000000ffff187224 */ /* 0x000fe200078e000e */
[----:B------:R-:W-:Y:S06]  /*14c60*/  BRA `(.L_x_12208) ;  /* 0xffffffc400947947 */ /* 0x000fec000383ffff */
.L_x_12215:
[----:B-1----:R1:W3:Y:S02]  /*14c70*/  SYNCS.PHASECHK.TRANS64.TRYWAIT P0, [R5+URZ+0x2d820], R0 ;  /* 0x02d82000050075a7 */ /* 0x0022e4000800017f */
[----:B---3--:R-:W-:Y:S05]  /*14c80*/  @!P0 NANOSLEEP.SYNCS 0x989680 ;  /* 0x009896800000895d */ /* 0x008fea0003900000 */
[----:B------:R-:W3:Y:S02]  /*14c90*/  @!P0 SYNCS.PHASECHK.TRANS64 P0, [R5+URZ+0x2d820], R0 ;  /* 0x02d82000050085a7 */ /* 0x000ee4000800007f */
[----:B---3--:R-:W-:Y:S05]  /*14ca0*/  @!P0 BRA `(.L_x_12215) ;  /* 0xfffffffc00f08947 */ /* 0x008fea000383ffff */
[----:B------:R-:W-:Y:S05]  /*14cb0*/  BRA `(.L_x_12314) ;  /* 0xffffffcc00f07947 */ /* 0x000fea000383ffff */
.L_x_12216:
        /* <DEDUP_REMOVED lines=11> */
.L_x_12316:
[----:B------:R-:W-:Y:S05]  /*14d70*/  BSYNC B0 ;  /* 0x0000000000007941 */ /* 0x000fea0003800000 */
.L_x_12315:
[----:B------:R-:W-:Y:S05]  /*14d80*/  BRA `(.L_x_12317) ;  /* 0xffffffcc00d87947 */ /* 0x000fea000383ffff */
.L_x_12219:
[----:B------:R-:W-:Y:S01]  /*14d90*/  BSSY B1, `(.L_x_12318) ;  /* 0x0000006000017945 */ /* 0x000fe20003800000 */
[----:B------:R-:W-:-:S07]  /*14da0*/  IMAD.MOV.U32 R15, RZ, RZ, -0x1 ;  /* 0xffffffffff0f7424 */ /* 0x000fce00078e00ff */
[----:B012---:R-:W-:Y:S05]  /*14db0*/  WARPSYNC.COLLECTIVE R15, `(.L_x_12319) ;  /* 0x000000000f0c7348 */ /* 0x007fea0003c00000 */
[----:B------:R-:W-:Y:S02]  /*14dc0*/  ELECT P6, UR62, PT ;  /* 0x00000000003e782f */ /* 0x000fe400038c0000 */
[----:B------:R-:W-:Y:S01]  /*14dd0*/  MOV R14, UR62 ;  /* 0x0000003e000e7c02 */ /* 0x000fe20008000f00 */
[----:B012---:R-:W-:Y:S10]  /*14de0*/  ENDCOLLECTIVE ;  /* 0x000000000000791b */ /* 0x007ff40003800000 */
.L_x_12319:
[----:B------:R-:W-:Y:S05]  /*14df0*/  BSYNC B1 ;  /* 0x0000000000017941 */ /* 0x000fea0003800000 */
.L_x_12318:
[----:B------:R-:W-:Y:S05]  /*14e00*/  BRA `(.L_x_12320) ;  /* 0xffffffcc00d07947 */ /* 0x000fea000383ffff */
.L_x_12221:
[----:B-1----:R1:W3:Y:S02]  /*14e10*/  SYNCS.PHASECHK.TRANS64.TRYWAIT P1, [R3+URZ+0x2d840], R2 ;  /* 0x02d84002030075a7 */ /* 0x0022e4000802017f */
[----:B---3--:R-:W-:Y:S05]  /*14e20*/  @!P1 NANOSLEEP.SYNCS 0x989680 ;  /* 0x009896800000995d */ /* 0x008fea0003900000 */
[----:B------:R-:W3:Y:S02]  /*14e30*/  @!P1 SYNCS.PHASECHK.TRANS64 P1, [R3+URZ+0x2d840], R2 ;  /* 0x02d84002030095a7 */ /* 0x000ee4000802007f */
[----:B---3--:R-:W-:Y:S05]  /*14e40*/  @!P1 BRA `(.L_x_12221) ;  /* 0xfffffffc00f09947 */ /* 0x008fea000383ffff */
[----:B------:R-:W-:Y:S05]  /*14e50*/  BRA `(.L_x_12321) ;  /* 0xffffffcc00f07947 */ /* 0x000fea000383ffff */
.L_x_12223:
[----:B---3--:R3:W4:Y:S02]  /*14e60*/  SYNCS.PHASECHK.TRANS64.TRYWAIT P1, [R5+URZ+0x2d840], R0 ;  /* 0x02d84000050075a7 */ /* 0x008724000802017f */
[----:B----4-:R-:W-:Y:S05]  /*14e70*/  @!P1 NANOSLEEP.SYNCS 0x989680 ;  /* 0x009896800000995d */ /* 0x010fea0003900000 */
[----:B------:R-:W4:Y:S02]  /*14e80*/  @!P1 SYNCS.PHASECHK.TRANS64 P1, [R5+URZ+0x2d840], R0 ;  /* 0x02d84000050095a7 */ /* 0x000f24000802007f */
[----:B----4-:R-:W-:Y:S05]  /*14e90*/  @!P1 BRA `(.L_x_12223) ;  /* 0xfffffffc00f09947 */ /* 0x010fea000383ffff */
[----:B------:R-:W-:Y:S05]  /*14ea0*/  BRA `(.L_x_12322) ;  /* 0xffffffcc00fc7947 */ /* 0x000fea000383ffff */
.L_x_12225:
[----:B----4-:R4:W0:Y:S02]  /*14eb0*/  SYNCS.PHASECHK.TRANS64.TRYWAIT P1, [R3+URZ+0x2d860], R2 ;  /* 0x02d86002030075a7 */ /* 0x010824000802017f */
[----:B0-----:R-:W-:Y:S05]  /*14ec0*/  @!P1 NANOSLEEP.SYNCS 0x989680 ;  /* 0x009896800000995d */ /* 0x001fea0003900000 */
[----:B------:R-:W0:Y:S02]  /*14ed0*/  @!P1 SYNCS.PHASECHK.TRANS64 P1, [R3+URZ+0x2d860], R2 ;  /* 0x02d86002030095a7 */ /* 0x000e24000802007f */
[----:B0-----:R-:W-:Y:S05]  /*14ee0*/  @!P1 BRA `(.L_x_12225) ;  /* 0xfffffffc00f09947 */ /* 0x001fea000383ffff */
[----:B------:R-:W-:Y:S05]  /*14ef0*/  BRA `(.L_x_12323) ;  /* 0xffffffcc00f87947 */ /* 0x000fea000383ffff */
.L_x_12324:
        /* <DEDUP_REMOVED lines=16> */
.L_x_15990:


//--------------------- .text._ZN7cutlass13device_kernelIN5flash11enable_sm90INS1_16FlashAttnFwdSm90INS1_25CollectiveMainloopFwdSm90ILi2EN4cute5tupleIJNS5_1CILi1EEES8_S8_EEENS6_IJNS7_ILi192EEENS7_ILi128EEENS7_ILi96EEEEEELi96ENS_10bfloat16_tEfNS_4arch4Sm90ELb1ELb0ELb0ELb1ELb1ELb1ELb0ELb0ELb1ELb1ELb1ELb0EEENS1_21CollectiveEpilogueFwdINS6_IJSA_SC_SB_EEES9_SE_SG_Li384ELb1ELb1ELb1ELb0EEENS1_36VarlenDynamicPersistentTileSchedulerILi192ELi128ELi384ELi128ELb1ELb1ELb1ELb1ELb1ELb1EEEEEEEEEvNT_6ParamsE --------------------------
	.section	.text._ZN7cutlass13device_kernelIN5flash11enable_sm90INS1_16FlashAttnFwdSm90INS1_25CollectiveMainloopFwdSm90ILi2EN4cute5tupleIJNS5_1CILi1EEES8_S8_EEENS6_IJNS7_ILi192EEENS7_ILi128EEENS7_ILi96EEEEEELi96ENS_10bfloat16_tEfNS_4arch4Sm90ELb1ELb0ELb0ELb1ELb1ELb1ELb0ELb0ELb1ELb1ELb1ELb0EEENS1_21CollectiveEpilogueFwdINS6_IJSA_SC_SB_EEES9_SE_SG_Li384ELb1ELb1ELb1ELb0EEENS1_36VarlenDynamicPersistentTileSchedulerILi192ELi128ELi384ELi128ELb1ELb1ELb1ELb1ELb1ELb1EEEEEEEEEvNT_6ParamsE,"ax",@progbits
	.align	128
.text._ZN7cutlass13device_kernelIN5flash11enable_sm90INS1_16FlashAttnFwdSm90INS1_25CollectiveMainloopFwdSm90ILi2EN4cute5tupleIJNS5_1CILi1EEES8_S8_EEENS6_IJNS7_ILi192EEENS7_ILi128EEENS7_ILi96EEEEEELi96ENS_10bfloat16_tEfNS_4arch4Sm90ELb1ELb0ELb0ELb1ELb1ELb1ELb0ELb0ELb1ELb1ELb1ELb0EEENS1_21CollectiveEpilogueFwdINS6_IJSA_SC_SB_EEES9_SE_SG_Li384ELb1ELb1ELb1ELb0EEENS1_36VarlenDynamicPersistentTileSchedulerILi192ELi128ELi384ELi128ELb1ELb1ELb1ELb1ELb1ELb1EEEEEEEEEvNT_6ParamsE:
        .type           _ZN7cutlass13device_kernelIN5flash11enable_sm90INS1_16FlashAttnFwdSm90INS1_25CollectiveMainloopFwdSm90ILi2EN4cute5tupleIJNS5_1CILi1EEES8_S8_EEENS6_IJNS7_ILi192EEENS7_ILi128EEENS7_ILi96EEEEEELi96ENS_10bfloat16_tEfNS_4arch4Sm90ELb1ELb0ELb0ELb1ELb1ELb1ELb0ELb0ELb1ELb1ELb1ELb0EEENS1_21CollectiveEpilogueFwdINS6_IJSA_SC_SB_EEES9_SE_SG_Li384ELb1ELb1ELb1ELb0EEENS1_36VarlenDynamicPersistentTileSchedulerILi192ELi128ELi384ELi128ELb1ELb1ELb1ELb1ELb1ELb1EEEEEEEEEvNT_6ParamsE,@function
        .size           _ZN7cutlass13device_kernelIN5flash11enable_sm90INS1_16FlashAttnFwdSm90INS1_25CollectiveMainloopFwdSm90ILi2EN4cute5tupleIJNS5_1CILi1EEES8_S8_EEENS6_IJNS7_ILi192EEENS7_ILi128EEENS7_ILi96EEEEEELi96ENS_10bfloat16_tEfNS_4arch4Sm90ELb1ELb0ELb0ELb1ELb1ELb1ELb0ELb0ELb1ELb1ELb1ELb0EEENS1_21CollectiveEpilogueFwdINS6_IJSA_SC_SB_EEES9_SE_SG_Li384ELb1ELb1ELb1ELb0EEENS1_36VarlenDynamicPersistentTileSchedulerILi192ELi128ELi384ELi128ELb1ELb1ELb1ELb1ELb1ELb1EEEEEEEEEvNT_6ParamsE,(.L_x_15991 - _ZN7cutlass13device_kernelIN5flash11enable_sm90INS1_16FlashAttnFwdSm90INS1_25CollectiveMainloopFwdSm90ILi2EN4cute5tupleIJNS5_1CILi1EEES8_S8_EEENS6_IJNS7_ILi192EEENS7_ILi128EEENS7_ILi96EEEEEELi96ENS_10bfloat16_tEfNS_4arch4Sm90ELb1ELb0ELb0ELb1ELb1ELb1ELb0ELb0ELb1ELb1ELb1ELb0EEENS1_21CollectiveEpilogueFwdINS6_IJSA_SC_SB_EEES9_SE_SG_Li384ELb1ELb1ELb1ELb0EEENS1_36VarlenDynamicPersistentTileSchedulerILi192ELi128ELi384ELi128ELb1ELb1ELb1ELb1ELb1ELb1EEEEEEEEEvNT_6ParamsE)
        .other          _ZN7cutlass13device_kernelIN5flash11enable_sm90INS1_16FlashAttnFwdSm90INS1_25CollectiveMainloopFwdSm90ILi2EN4cute5tupleIJNS5_1CILi1EEES8_S8_EEENS6_IJNS7_ILi192EEENS7_ILi128EEENS7_ILi96EEEEEELi96ENS_10bfloat16_tEfNS_4arch4Sm90ELb1ELb0ELb0ELb1ELb1ELb1ELb0ELb0ELb1ELb1ELb1ELb0EEENS1_21CollectiveEpilogueFwdINS6_IJSA_SC_SB_EEES9_SE_SG_Li384ELb1ELb1ELb1ELb0EEENS1_36VarlenDynamicPersistentTileSchedulerILi192ELi128ELi384ELi128ELb1ELb1ELb1ELb1ELb1ELb1EEEEEEEEEvNT_6ParamsE,@"STO_CUDA_ENTRY STV_DEFAULT"
_ZN7cutlass13device_kernelIN5flash11enable_sm90INS1_16FlashAttnFwdSm90INS1_25CollectiveMainloopFwdSm90ILi2EN4cute5tupleIJNS5_1CILi1EEES8_S8_EEENS6_IJNS7_ILi192EEENS7_ILi128EEENS7_ILi96EEEEEELi96ENS_10bfloat16_tEfNS_4arch4Sm90ELb1ELb0ELb0ELb1ELb1ELb1ELb0ELb0ELb1ELb1ELb1ELb0EEENS1_21CollectiveEpilogueFwdINS6_IJSA_SC_SB_EEES9_SE_SG_Li384ELb1ELb1ELb1ELb0EEENS1_36VarlenDynamicPersistentTileSchedulerILi192ELi128ELi384ELi128ELb1ELb1ELb1ELb1ELb1ELb1EEEEEEEEEvNT_6ParamsE:
        /* <DEDUP_REMOVED lines=18> */
.L_x_12326:
[----:B------:R-:W-:Y:S05]  /*0120*/  BSYNC B0 ;  /* 0x0000000000007941 */ /* 0x000fea0003800000 */
.L_x_12325:
        /* <DEDUP_REMOVED lines=41> */
.L_x_12327:
        /* <DEDUP_REMOVED lines=22> */
.L_x_12328:
        /* <DEDUP_REMOVED lines=18> */
.L_x_12329:
        /* <DEDUP_REMOVED lines=22> */
.L_x_12330:
        /* <DEDUP_REMOVED lines=22> */
.L_x_12331:
        /* <DEDUP_REMOVED lines=8> */
.L_x_12334:
        /* <DEDUP_REMOVED lines=37> */
[--C-:B------:R-:W-:Y:S02]  /*0bd0*/  SHF.R.S32.HI R8, RZ, 0x2, R4.reuse ;  /* 0x00000002ff087819 */ /* 0x100fe40000011404 */
[----:B------:R-:W-:Y:S02]  /*0be0*/  SHF.R.S32.HI R13, RZ, 0x1f, R4 ;  /* 0x0000001fff0d7819 */ /* 0x000fe40000011404 */
[----:B------:R-:W-:Y:S02]  /*0bf0*/  LOP3.LUT R15, R4, 0xfffffffc, RZ, 0xc0, !PT ;  /* 0xfffffffc040f7812 */ /* 0x000fe400078ec0ff */
[----:B------:R-:W-:Y:S02]  /*0c00*/  SHF.R.S32.HI R4, RZ, 0x7, R3 ;  /* 0x00000007ff047819 */ /* 0x000fe40000011403 */
[----:B------:R-:W-:Y:S01]  /*0c10*/  LOP3.LUT R11, R9, 0xfffffffe, RZ, 0xc0, !PT ;  /* 0xfffffffe090b7812 */ /* 0x000fe200078ec0ff */
[----:B------:R-:W-:Y:S01]  /*0c20*/  IMAD.IADD R15, R0, 0x1, -R15 ;  /* 0x00000001000f7824 */ /* 0x000fe200078e0a0f */
[----:B------:R-:W-:Y:S01]  /*0c30*/  SHF.R.S32.HI R142, RZ, 0x1, R9 ;  /* 0x00000001ff8e7819 */ /* 0x000fe20000011409 */
[----:B------:R-:W-:Y:S01]  /*0c40*/  IMAD.HI R10, R4, 0x55555556, RZ ;  /* 0x55555556040a7827 */ /* 0x000fe200078e02ff */
[----:B------:R-:W-:-:S02]  /*0c50*/  LOP3.LUT R17, R3, 0xffffff80, RZ, 0xc0, !PT ;  /* 0xffffff8003117812 */ /* 0x000fc400078ec0ff */
[----:B------:R-:W-:Y:S01]  /*0c60*/  LEA.HI R13, R13, R8, RZ, 0x2 ;  /* 0x000000080d0d7211 */ /* 0x000fe200078f10ff */
[C---:B------:R-:W-:Y:S01]  /*0c70*/  IMAD.IADD R16, R0.reuse, 0x1, -R11 ;  /* 0x0000000100107824 */ /* 0x040fe200078e0a0b */
[----:B------:R-:W-:Y:S01]  /*0c80*/  LOP3.LUT R3, R5, 0xfffffff0, RZ, 0xc0, !PT ;  /* 0xfffffff005037812 */ /* 0x000fe200078ec0ff */
[----:B------:R-:W-:Y:S01]  /*0c90*/  IMAD.IADD R21, R0, 0x1, -R17 ;  /* 0x0000000100157824 */ /* 0x000fe200078e0a11 */
[----:B------:R-:W-:Y:S01]  /*0ca0*/  LEA.HI R9, R9, R142, RZ, 0x1 ;  /* 0x0000008e09097211 */ /* 0x000fe200078f08ff */
[----:B------:R-:W-:Y:S01]  /*0cb0*/  IMAD.SHL.U32 R24, R16, 0x4, RZ ;  /* 0x0000000410187824 */ /* 0x000fe200078e00ff */
[----:B------:R-:W-:Y:S01]  /*0cc0*/  SHF.R.S32.HI R6, RZ, 0x4, R5 ;  /* 0x00000004ff067819 */ /* 0x000fe20000011405 */
[----:B------:R-:W-:Y:S01]  /*0cd0*/  IMAD.IADD R3, R0, 0x1, -R3 ;  /* 0x0000000100037824 */ /* 0x000fe200078e0a03 */
[----:B------:R-:W-:Y:S01]  /*0ce0*/  LOP3.LUT R13, R13, 0xfffffffc, RZ, 0xc0, !PT ;  /* 0xfffffffc0d0d7812 */ /* 0x000fe200078ec0ff */
[----:B------:R-:W-:Y:S01]  /*0cf0*/  VIADD R12, R24, 0x10 ;  /* 0x00000010180c7836 */ /* 0x000fe20000000000 */
[----:B------:R-:W-:Y:S01]  /*0d00*/  LEA.HI R11, R10, R10, RZ, 0x1 ;  /* 0x0000000a0a0b7211 */ /* 0x000fe200078f08ff */
[----:B------:R0:W-:Y:S01]  /*0d10*/  STL [R1+0xb0], R16 ;  /* 0x0000b01001007387 */ /* 0x0001e20000100800 */
[----:B------:R-:W-:Y:S01]  /*0d20*/  LEA.HI R5, R5, R6, RZ, 0x1 ;  /* 0x0000000605057211 */ /* 0x000fe200078f08ff */
[----:B------:R-:W-:Y:S01]  /*0d30*/  IMAD.IADD R13, R8, 0x1, -R13 ;  /* 0x00000001080d7824 */ /* 0x000fe200078e0a0d */
[----:B------:R-:W-:Y:S01]  /*0d40*/  LOP3.LUT R9, R9, 0x7fffffe, RZ, 0xc0, !PT ;  /* 0x07fffffe09097812 */ /* 0x000fe200078ec0ff */
[----:B------:R-:W-:Y:S01]  /*0d50*/  IMAD R11, R11, -0x3, R4 ;  /* 0xfffffffd0b0b7824 */ /* 0x000fe200078e0204 */
[----:B------:R-:W-:Y:S01]  /*0d60*/  SHF.R.S32.HI R8, RZ, 0x1f, R21 ;  /* 0x0000001fff087819 */ /* 0x000fe20000011415 */
[----:B------:R-:W-:Y:S01]  /*0d70*/  STL [R1+0xb4], R21 ;  /* 0x0000b41501007387 */ /* 0x000fe20000100800 */
[----:B------:R-:W-:Y:S01]  /*0d80*/  LEA.HI R4, R15, R15, RZ, 0x1 ;  /* 0x0000000f0f047211 */ /* 0x000fe200078f08ff */
[----:B------:R-:W-:Y:S01]  /*0d90*/  IMAD.IADD R9, R142, 0x1, -R9 ;  /* 0x000000018e097824 */ /* 0x000fe200078e0a09 */
[----:B------:R-:W-:Y:S01]  /*0da0*/  LOP3.LUT R5, R5, 0x1ffffffe, RZ, 0xc0, !PT ;  /* 0x1ffffffe05057812 */ /* 0x000fe200078ec0ff */
[----:B------:R-:W-:Y:S01]  /*0db0*/  STL [R1], R24 ;  /* 0x0000001801007387 */ /* 0x000fe20000100800 */
[----:B------:R-:W-:Y:S01]  /*0dc0*/  SHF.R.S32.HI R0, RZ, 0x1f, R3 ;  /* 0x0000001fff007819 */ /* 0x000fe20000011403 */
[----:B------:R-:W-:Y:S01]  /*0dd0*/  IMAD R20, R6, 0x8, R9 ;  /* 0x0000000806147824 */ /* 0x000fe200078e0209 */
[----:B------:R-:W-:Y:S01]  /*0de0*/  LEA.HI R10, R8, R21, RZ, 0x2 ;  /* 0x00000015080a7211 */ /* 0x000fe200078f10ff */
[----:B------:R-:W-:Y:S01]  /*0df0*/  IMAD.IADD R5, R6, 0x1, -R5 ;  /* 0x0000000106057824 */ /* 0x000fe200078e0a05 */
[----:B------:R-:W-:Y:S01]  /*0e00*/  LOP3.LUT R4, R4, 0x1ffffffe, RZ, 0xc0, !PT ;  /* 0x1ffffffe04047812 */ /* 0x000fe200078ec0ff */
[----:B------:R1:W-:Y:S01]  /*0e10*/  STL [R1+0x3c], R12 ;  /* 0x00003c0c01007387 */ /* 0x0003e20000100800 */
[----:B------:R-:W-:Y:S01]  /*0e20*/  LEA.HI R0, R0, R3, RZ, 0x3 ;  /* 0x0000000300007211 */ /* 0x000fe200078f18ff */
[----:B------:R-:W-:Y:S01]  /*0e30*/  VIADD R19, R24, 0x20 ;  /* 0x0000002018137836 */ /* 0x000fe20000000000 */
[----:B------:R-:W-:Y:S01]  /*0e40*/  SHF.R.S32.HI R6, RZ, 0x2, R10 ;  /* 0x00000002ff067819 */ /* 0x000fe2000001140a */
[----:B------:R-:W-:Y:S01]  /*0e50*/  IMAD.IADD R15, R15, 0x1, -R4 ;  /* 0x000000010f0f7824 */ /* 0x000fe200078e0a04 */
[----:B------:R-:W-:Y:S01]  /*0e60*/  SHF.R.S32.HI R9, RZ, 0x1f, R10 ;  /* 0x0000001fff097819 */ /* 0x000fe2000001140a */
[----:B0-----:R-:W-:Y:S01]  /*0e70*/  IMAD.SHL.U32 R16, R16, 0x8, RZ ;  /* 0x0000000810107824 */ /* 0x001fe200078e00ff */
[----:B------:R-:W-:Y:S01]  /*0e80*/  LOP3.LUT R4, R0, 0xfffffff8, RZ, 0xc0, !PT ;  /* 0xfffffff800047812 */ /* 0x000fe200078ec0ff */
[----:B------:R0:W-:Y:S01]  /*0e90*/  STL [R1+0x38], R19 ;  /* 0x0000381301007387 */ /* 0x0001e20000100800 */
[----:B------:R-:W-:Y:S01]  /*0ea0*/  LEA.HI R9, R9, R6, RZ, 0x3 ;  /* 0x0000000609097211 */ /* 0x000fe200078f18ff */
[----:B-1----:R-:W-:Y:S01]  /*0eb0*/  IMAD.IADD R12, R24, 0x1, R12 ;  /* 0x00000001180c7824 */ /* 0x002fe200078e020c */
[----:B------:R-:W-:Y:S01]  /*0ec0*/  SHF.R.S32.HI R7, RZ, 0x5, R7 ;  /* 0x00000005ff077819 */ /* 0x000fe20000011407 */
[----:B------:R-:W-:Y:S01]  /*0ed0*/  IMAD.IADD R4, R3, 0x1, -R4 ;  /* 0x0000000103047824 */ /* 0x000fe200078e0a04 */
[----:B------:R-:W-:Y:S01]  /*0ee0*/  LOP3.LUT R9, R9, 0xfffffff8, RZ, 0xc0, !PT ;  /* 0xfffffff809097812 */ /* 0x000fe200078ec0ff */
[C---:B------:R-:W-:Y:S01]  /*0ef0*/  VIADD R136, R16.reuse, 0x30 ;  /* 0x0000003010887836 */ /* 0x040fe20000000000 */
[----:B------:R-:W-:Y:S01]  /*0f00*/  SHF.R.S32.HI R17, RZ, 0x1f, R12 ;  /* 0x0000001fff117819 */ /* 0x000fe2000001140c */
[----:B------:R-:W-:Y:S01]  /*0f10*/  VIADD R23, R16, 0x40 ;  /* 0x0000004010177836 */ /* 0x000fe20000000000 */
[----:B------:R-:W-:Y:S01]  /*0f20*/  LEA.HI R8, R8, R21, RZ, 0x5 ;  /* 0x0000001508087211 */ /* 0x000fe200078f28ff */
[----:B------:R-:W-:Y:S01]  /*0f30*/  IMAD.IADD R9, R6, 0x1, -R9 ;  /* 0x0000000106097824 */ /* 0x000fe200078e0a09 */
[----:B------:R-:W-:Y:S01]  /*0f40*/  LEA.HI R14, R17, R12, RZ, 0x3 ;  /* 0x0000000c110e7211 */ /* 0x000fe200078f18ff */
[----:B------:R-:W-:Y:S01]  /*0f50*/  IMAD R17, R7, 0x10, R3 ;  /* 0x0000001007117824 */ /* 0x000fe200078e0203 */
[----:B------:R-:W-:Y:S01]  /*0f60*/  SHF.R.S32.HI R8, RZ, 0x5, R8 ;  /* 0x00000005ff087819 */ /* 0x000fe20000011408 */
[C---:B------:R-:W-:Y:S01]  /*0f70*/  IMAD.SHL.U32 R3, R4.reuse, 0x40, RZ ;  /* 0x0000004004037824 */ /* 0x040fe200078e00ff */
[----:B------:R-:W-:Y:S01]  /*0f80*/  R2P PR, R4, 0x6 ;  /* 0x0000000604007804 */ /* 0x000fe20000000000 */
[----:B------:R-:W-:Y:S01]  /*0f90*/  IMAD.SHL.U32 R6, R0, 0x40, RZ ;  /* 0x0000004000067824 */ /* 0x000fe200078e00ff */
[----:B------:R-:W-:Y:S01]  /*0fa0*/  LOP3.LUT R10, R10, 0x7ffffffc, RZ, 0xc0, !PT ;  /* 0x7ffffffc0a0a7812 */ /* 0x000fe200078ec0ff */
[----:B------:R-:W-:Y:S01]  /*0fb0*/  IMAD.SHL.U32 R0, R5, 0x8, RZ ;  /* 0x0000000805007824 */ /* 0x000fe200078e00ff */
[----:B------:R-:W-:Y:S01]  /*0fc0*/  LOP3.LUT R3, R3, 0x1c0, RZ, 0xc0, !PT ;  /* 0x000001c003037812 */ /* 0x000fe200078ec0ff */
[----:B------:R-:W-:Y:S01]  /*0fd0*/  IMAD.IADD R12, R24, 0x1, R19 ;  /* 0x00000001180c7824 */ /* 0x000fe200078e0213 */
[----:B------:R-:W-:Y:S01]  /*0fe0*/  LOP3.LUT R6, R6, 0x7ffffe00, RZ, 0xc0, !PT ;  /* 0x7ffffe0006067812 */ /* 0x000fe200078ec0ff */
[--C-:B0-----:R-:W-:Y:S01]  /*0ff0*/  IMAD.U32 R19, R17, 0x20, R0.reuse ;  /* 0x0000002011137824 */ /* 0x101fe200078e0000 */
[----:B------:R-:W-:Y:S01]  /*1000*/  LOP3.LUT R0, R3, 0x8, R0, 0xf8, !PT ;  /* 0x0000000803007812 */ /* 0x000fe200078ef800 */
[----:B------:R-:W-:Y:S01]  /*1010*/  IMAD R8, R8, 0x10, R9 ;  /* 0x0000001008087824 */ /* 0x000fe200078e0209 */
[----:B------:R-:W-:Y:S01]  /*1020*/  SHF.R.U32.HI R3, RZ, 0x3, R3 ;  /* 0x00000003ff037819 */ /* 0x000fe20000011603 */
[----:B------:R-:W-:Y:S01]  /*1030*/  IMAD R6, R7, 0x400, R6 ;  /* 0x0000040007067824 */ /* 0x000fe200078e0206 */
[----:B------:R-:W-:Y:S01]  /*1040*/  STL [R1+0xe4], R19 ;  /* 0x0000e41301007387 */ /* 0x000fe20000100800 */
[----:B------:R-:W-:Y:S01]  /*1050*/  IMAD R11, R11, 0x40, R8 ;  /* 0x000000400b0b7824 */ /* 0x000fe200078e0208 */
[----:B------:R-:W-:Y:S01]  /*1060*/  LOP3.LUT R3, R0, R3, RZ, 0x3c, !PT ;  /* 0x0000000300037212 */ /* 0x000fe200078e3cff */
[C---:B------:R-:W-:Y:S01]  /*1070*/  VIADD R4, R24.reuse, 0x18 ;  /* 0x0000001818047836 */ /* 0x040fe20000000000 */
[----:B------:R-:W-:Y:S01]  /*1080*/  SHF.R.S32.HI R5, RZ, 0x1f, R12 ;  /* 0x0000001fff057819 */ /* 0x000fe2000001140c */
[----:B------:R-:W-:Y:S01]  /*1090*/  VIADD R0, R24, 0x28 ;  /* 0x0000002818007836 */ /* 0x000fe20000000000 */
[----:B------:R-:W-:Y:S01]  /*10a0*/  STL [R1+0xe0], R11 ;  /* 0x0000e00b01007387 */ /* 0x000fe20000100800 */
[----:B------:R-:W-:Y:S01]  /*10b0*/  IMAD.IADD R3, R6, 0x1, R3 ;  /* 0x0000000106037824 */ /* 0x000fe200078e0203 */
[----:B------:R-:W-:Y:S01]  /*10c0*/  LEA.HI R5, R5, R12, RZ, 0x3 ;  /* 0x0000000c05057211 */ /* 0x000fe200078f18ff */
[----:B------:R-:W-:Y:S01]  /*10d0*/  VIADD R6, R24, 0x8 ;  /* 0x0000000818067836 */ /* 0x000fe20000000000 */
[----:B------:R-:W-:Y:S01]  /*10e0*/  SHF.R.S32.HI R7, RZ, 0x3, R14 ;  /* 0x00000003ff077819 */ /* 0x000fe2000001140e */
[----:B------:R-:W-:Y:S01]  /*10f0*/  VIADD R137, R16, 0x50 ;  /* 0x0000005010897836 */ /* 0x000fe20000000000 */
[----:B------:R-:W-:Y:S01]  /*1100*/  SHF.R.S32.HI R5, RZ, 0x3, R5 ;  /* 0x00000003ff057819 */ /* 0x000fe20000011405 */
[----:B------:R-:W-:Y:S01]  /*1110*/  IMAD.SHL.U32 R13, R13, 0x40, RZ ;  /* 0x000000400d0d7824 */ /* 0x000fe200078e00ff */
[----:B------:R-:W-:Y:S01]  /*1120*/  STL [R1+0x44], R6 ;  /* 0x0000440601007387 */ /* 0x000fe20000100800 */
[----:B------:R-:W-:Y:S01]  /*1130*/  IMAD.IADD R10, R21, 0x1, -R10 ;  /* 0x00000001150a7824 */ /* 0x000fe200078e0a0a */
[----:B------:R-:W-:Y:S01]  /*1140*/  SEL R156, R156, 0xffffffc0, !P2 ;  /* 0xffffffc09c9c7807 */ /* 0x000fe20005000000 */
[----:B------:R-:W-:Y:S01]  /*1150*/  IMAD.SHL.U32 R20, R20, 0x20, RZ ;  /* 0x0000002014147824 */ /* 0x000fe200078e00ff */
[----:B------:R0:W-:Y:S01]  /*1160*/  STL [R1+0x40], R4 ;  /* 0x0000400401007387 */ /* 0x0001e20000100800 */
[----:B------:R-:W-:Y:S01]  /*1170*/  IMAD.SHL.U32 R21, R10, 0x2, RZ ;  /* 0x000000020a157824 */ /* 0x000fe200078e00ff */
[----:B------:R-:W-:Y:S01]  /*1180*/  SHF.R.S32.HI R17, RZ, 0x1f, R16 ;  /* 0x0000001fff117819 */ /* 0x000fe20000011410 */
[----:B------:R-:W-:Y:S01]  /*1190*/  IMAD R143, R3, 0x2, R2 ;  /* 0x00000002038f7824 */ /* 0x000fe200078e0202 */
[----:B------:R1:W-:Y:S01]  /*11a0*/  STL [R1+0x48], R0 ;  /* 0x0000480001007387 */ /* 0x0003e20000100800 */
[----:B------:R-:W-:-:S02]  /*11b0*/  VIADD R14, R21, 0x8 ;  /* 0x00000008150e7836 */ /* 0x000fc40000000000 */
[C---:B------:R-:W-:Y:S02]  /*11c0*/  VIADD R12, R21.reuse, 0x18 ;  /* 0x00000018150c7836 */ /* 0x040fe40000000000 */
[C---:B------:R-:W-:Y:S01]  /*11d0*/  VIADD R10, R21.reuse, 0x20 ;  /* 0x00000020150a7836 */ /* 0x040fe20000000000 */
[----:B0-----:R-:W-:Y:S01]  /*11e0*/  SHF.R.S32.HI R4, RZ, 0x1f, R136 ;  /* 0x0000001fff047819 */ /* 0x001fe20000011488 */
[C---:B------:R-:W-:Y:S02]  /*11f0*/  VIADD R9, R21.reuse, 0x28 ;  /* 0x0000002815097836 */ /* 0x040fe40000000000 */
[----:B------:R-:W-:Y:S01]  /*1200*/  VIADD R8, R21, 0x30 ;  /* 0x0000003015087836 */ /* 0x000fe20000000000 */
[----:B-1----:R-:W-:Y:S01]  /*1210*/  SHF.R.S32.HI R0, RZ, 0x1f, R23 ;  /* 0x0000001fff007819 */ /* 0x002fe20000011417 */
[----:B------:R0:W-:Y:S01]  /*1220*/  STL [R1+0x24], R4 ;  /* 0x0000240401007387 */ /* 0x0001e20000100800 */
[----:B------:R-:W-:Y:S02]  /*1230*/  VIADD R157, R143, 0x21800 ;  /* 0x000218008f9d7836 */ /* 0x000fe40000000000 */
[----:B------:R-:W-:Y:S01]  /*1240*/  SHF.R.S32.HI R3, RZ, 0x1f, R8 ;  /* 0x0000001fff037819 */ /* 0x000fe20000011408 */
[----:B------:R1:W-:Y:S01]  /*1250*/  STL [R1+0x20], R0 ;  /* 0x0000200001007387 */ /* 0x0003e20000100800 */
[----:B------:R-:W-:Y:S01]  /*1260*/  IMAD.MOV.U32 R19, RZ, RZ, RZ ;  /* 0x000000ffff137224 */ /* 0x000fe200078e00ff */
[----:B0-----:R-:W-:Y:S01]  /*1270*/  LOP3.LUT R4, R13, 0xc0, RZ, 0xc0, !PT ;  /* 0x000000c00d047812 */ /* 0x001fe200078ec0ff */
[----:B------:R-:W-:Y:S01]  /*1280*/  VIADD R13, R21, 0x10 ;  /* 0x00000010150d7836 */ /* 0x000fe20000000000 */
[----:B-1----:R-:W-:-:S02]  /*1290*/  SHF.R.S32.HI R0, RZ, 0x1f, R137 ;  /* 0x0000001fff007819 */ /* 0x002fc40000011489 */
[----:B------:R-:W-:-:S03]  /*12a0*/  SHF.R.U32.HI R6, RZ, 0x3, R4 ;  /* 0x00000003ff067819 */ /* 0x000fc60000011604 */
[----:B------:R0:W-:Y:S04]  /*12b0*/  STL [R1+0x1c], R0 ;  /* 0x00001c0001007387 */ /* 0x0001e80000100800 */
[----:B------:R1:W-:Y:S04]  /*12c0*/  STL [R1+0x8], R4 ;  /* 0x0000080401007387 */ /* 0x0003e80000100800 */
[----:B------:R-:W-:Y:S01]  /*12d0*/  STL [R1+0x10], R20 ;  /* 0x0000101401007387 */ /* 0x000fe20000100800 */
[----:B0-----:R-:W-:-:S03]  /*12e0*/  LOP3.LUT R0, R4, 0x8, R16, 0xf8, !PT ;  /* 0x0000000804007812 */ /* 0x001fc600078ef810 */
[----:B------:R-:W-:Y:S01]  /*12f0*/  STL [R1+0x64], R21 ;  /* 0x0000641501007387 */ /* 0x000fe20000100800 */
[----:B-1----:R-:W-:-:S03]  /*1300*/  LOP3.LUT R4, R4, 0x18, R16, 0xf8, !PT ;  /* 0x0000001804047812 */ /* 0x002fc600078ef810 */
[----:B------:R0:W-:Y:S01]  /*1310*/  STL [R1+0xc], R6 ;  /* 0x00000c0601007387 */ /* 0x0001e20000100800 */
[-C--:B------:R-:W-:Y:S02]  /*1320*/  LOP3.LUT R0, R0, R6.reuse, RZ, 0x3c, !PT ;  /* 0x0000000600007212 */ /* 0x080fe400078e3cff */
[----:B------:R-:W-:Y:S01]  /*1330*/  LOP3.LUT R4, R4, R6, RZ, 0x3c, !PT ;  /* 0x0000000604047212 */ /* 0x000fe200078e3cff */
[----:B------:R1:W-:Y:S02]  /*1340*/  STL [R1+0x14], R7 ;  /* 0x0000140701007387 */ /* 0x0003e40000100800 */
[C---:B------:R-:W-:Y:S02]  /*1350*/  IMAD.IADD R0, R20.reuse, 0x1, R0 ;  /* 0x0000000114007824 */ /* 0x040fe400078e0200 */
[----:B------:R2:W-:Y:S01]  /*1360*/  STL [R1+0x18], R5 ;  /* 0x0000180501007387 */ /* 0x0005e20000100800 */
[----:B------:R-:W-:Y:S02]  /*1370*/  IMAD.IADD R4, R20, 0x1, R4 ;  /* 0x0000000114047824 */ /* 0x000fe400078e0204 */
[C---:B0-----:R-:W-:Y:S01]  /*1380*/  VIADD R6, R21.reuse, 0x40 ;  /* 0x0000004015067836 */ /* 0x041fe20000000000 */
[----:B------:R0:W-:Y:S01]  /*1390*/  STL [R1+0xa8], R14 ;  /* 0x0000a80e01007387 */ /* 0x0001e20000100800 */
[----:B-1----:R-:W-:Y:S01]  /*13a0*/  VIADD R7, R21, 0x38 ;  /* 0x0000003815077836 */ /* 0x002fe20000000000 */
[----:B------:R-:W-:-:S02]  /*13b0*/  LEA R4, R4, UR42, 0x1 ;  /* 0x0000002a04047c11 */ /* 0x000fc4000f8e08ff */
[----:B------:R1:W-:Y:S01]  /*13c0*/  STL [R1+0xa4], R13 ;  /* 0x0000a40d01007387 */ /* 0x0003e20000100800 */
[----:B--2---:R-:W-:-:S03]  /*13d0*/  VIADD R5, R21, 0x48 ;  /* 0x0000004815057836 */ /* 0x004fc60000000000 */
[----:B------:R-:W-:Y:S01]  /*13e0*/  STL [R1+0xa0], R12 ;  /* 0x0000a00c01007387 */ /* 0x000fe20000100800 */
[----:B------:R-:W-:Y:S01]  /*13f0*/  VIADD R21, R21, 0x50 ;  /* 0x0000005015157836 */ /* 0x000fe20000000000 */
[----:B0-----:R-:W-:Y:S02]  /*1400*/  SHF.R.S32.HI R14, RZ, 0x1f, R14 ;  /* 0x0000001fff0e7819 */ /* 0x001fe4000001140e */
[----:B------:R0:W-:Y:S01]  /*1410*/  STL [R1+0x9c], R10 ;  /* 0x00009c0a01007387 */ /* 0x0001e20000100800 */
[----:B-1----:R-:W-:-:S03]  /*1420*/  SHF.R.S32.HI R13, RZ, 0x1f, R13 ;  /* 0x0000001fff0d7819 */ /* 0x002fc6000001140d */
[----:B------:R-:W-:Y:S04]  /*1430*/  STL [R1+0x98], R9 ;  /* 0x0000980901007387 */ /* 0x000fe80000100800 */
[----:B------:R-:W-:Y:S01]  /*1440*/  STL [R1+0x94], R8 ;  /* 0x0000940801007387 */ /* 0x000fe20000100800 */
[----:B0-----:R-:W-:-:S03]  /*1450*/  SHF.R.S32.HI R10, RZ, 0x1f, R10 ;  /* 0x0000001fff0a7819 */ /* 0x001fc6000001140a */
[----:B------:R0:W-:Y:S04]  /*1460*/  STL [R1+0x90], R7 ;  /* 0x0000900701007387 */ /* 0x0001e80000100800 */
[----:B------:R-:W-:Y:S04]  /*1470*/  STL [R1+0x80], R21 ;  /* 0x0000801501007387 */ /* 0x000fe80000100800 */
[----:B------:R1:W-:Y:S01]  /*1480*/  STL [R1+0x8c], R6 ;  /* 0x00008c0601007387 */ /* 0x0003e20000100800 */
[----:B0-----:R-:W-:-:S03]  /*1490*/  SHF.R.S32.HI R7, RZ, 0x1f, R7 ;  /* 0x0000001fff077819 */ /* 0x001fc60000011407 */
[----:B------:R0:W-:Y:S04]  /*14a0*/  STL [R1+0x68], R0 ;  /* 0x0000680001007387 */ /* 0x0001e80000100800 */
[----:B------:R-:W-:Y:S01]  /*14b0*/  STL [R1+0x88], R5 ;  /* 0x0000880501007387 */ /* 0x000fe20000100800 */
[----:B-1----:R-:W-:-:S03]  /*14c0*/  SHF.R.S32.HI R6, RZ, 0x1f, R6 ;  /* 0x0000001fff067819 */ /* 0x002fc60000011406 */
[----:B------:R-:W-:Y:S01]  /*14d0*/  STL [R1+0xd8], R14 ;  /* 0x0000d80e01007387 */ /* 0x000fe20000100800 */
[----:B0-----:R-:W-:-:S03]  /*14e0*/  SHF.R.S32.HI R0, RZ, 0x1f, R12 ;  /* 0x0000001fff007819 */ /* 0x001fc6000001140c */
[----:B------:R-:W-:Y:S04]  /*14f0*/  STL [R1+0xd4], R13 ;  /* 0x0000d40d01007387 */ /* 0x000fe80000100800 */
[----:B------:R0:W-:Y:S04]  /*1500*/  STL [R1+0xd0], R0 ;  /* 0x0000d00001007387 */ /* 0x0001e80000100800 */
[----:B------:R-:W-:Y:S01]  /*1510*/  STL [R1+0xcc], R10 ;  /* 0x0000cc0a01007387 */ /* 0x000fe20000100800 */
[----:B0-----:R-:W-:-:S05]  /*1520*/  SHF.R.S32.HI R0, RZ, 0x1f, R9 ;  /* 0x0000001fff007819 */ /* 0x001fca0000011409 */
[----:B------:R0:W-:Y:S04]  /*1530*/  STL [R1+0xc8], R0 ;  /* 0x0000c80001007387 */ /* 0x0001e80000100800 */
[----:B------:R1:W-:Y:S04]  /*1540*/  STL [R1+0xc4], R3 ;  /* 0x0000c40301007387 */ /* 0x0003e80000100800 */
[----:B------:R-:W-:Y:S01]  /*1550*/  STL [R1+0xc0], R7 ;  /* 0x0000c00701007387 */ /* 0x000fe20000100800 */
[----:B0-----:R-:W-:Y:S02]  /*1560*/  VIADD R0, R143, 0x21820 ;  /* 0x000218208f007836 */ /* 0x001fe40000000000 */
[C---:B------:R-:W-:Y:S01]  /*1570*/  @P1 VIADD R0, R157.reuse, 0xffffffe0 ;  /* 0xffffffe09d001836 */ /* 0x040fe20000000000 */
[----:B------:R-:W-:Y:S01]  /*1580*/  STL [R1+0xbc], R6 ;  /* 0x0000bc0601007387 */ /* 0x000fe20000100800 */
[----:B-1----:R-:W-:Y:S01]  /*1590*/  SHF.R.S32.HI R3, RZ, 0x1f, R5 ;  /* 0x0000001fff037819 */ /* 0x002fe20000011405 */
[----:B------:R-:W-:-:S02]  /*15a0*/  IMAD.IADD R157, R157, 0x1, R156 ;  /* 0x000000019d9d7824 */ /* 0x000fc400078e029c */
[----:B------:R-:W-:Y:S02]  /*15b0*/  IMAD.IADD R156, R156, 0x1, R0 ;  /* 0x000000019c9c7824 */ /* 0x000fe400078e0200 */
[----:B------:R0:W-:Y:S04]  /*15c0*/  STL [R1+0xb8], R3 ;  /* 0x0000b80301007387 */ /* 0x0001e80000100800 */
[----:B------:R-:W-:Y:S04]  /*15d0*/  STL [R1+0xdc], R4 ;  /* 0x0000dc0401007387 */ /* 0x000fe80000100800 */
[----:B------:R1:W-:Y:S01]  /*15e0*/  STL [R1+0x50], R0 ;  /* 0x0000500001007387 */ /* 0x0003e20000100800 */
[----:B0-----:R-:W-:-:S05]  /*15f0*/  IMAD R3, R15, 0x8, R11 ;  /* 0x000000080f037824 */ /* 0x001fca00078e020b */
[----:B------:R0:W-:Y:S01]  /*1600*/  STL [R1+0x6c], R3 ;  /* 0x00006c0301007387 */ /* 0x0001e20000100800 */
[----:B-1----:R-:W-:-:S05]  /*1610*/  VIADD R0, R0, 0x6000 ;  /* 0x0000600000007836 */ /* 0x002fca0000000000 */
[----:B------:R0:W-:Y:S02]  /*1620*/  STL [R1+0x54], R0 ;  /* 0x0000540001007387 */ /* 0x0001e40000100800 */
.L_x_12501:
[----:B0-23--:R-:W1:Y:S02]  /*1630*/  LDC.64 R4, c[0x0][0xc88] ;  /* 0x00032200ff047b82 */ /* 0x00de640000000a00 */
[----:B-1----:R-:W-:-:S05]  /*1640*/  IMAD.WIDE R4, R99, 0x4, R4 ;  /* 0x0000000463047825 */ /* 0x002fca00078e0204 */
[----:B------:R-:W0:Y:S01]  /*1650*/  LDG.E R30, desc[UR38][R4.64] ;  /* 0x00000026041e7981 */ /* 0x000e22000c1e1900 */
[----:B------:R-:W-:Y:S05]  /*1660*/  YIELD ;  /* 0x0000000000007946 */ /* 0x000fea0003800000 */
[----:B------:R-:W-:Y:S01]  /*1670*/  ULDC.64 UR4, c[0x0][0xa28] ;  /* 0x00028a0000047ab9 */ /* 0x000fe20000000a00 */
[----:B------:R-:W-:Y:S01]  /*1680*/  ULDC.64 UR8, c[0x0][0xa18] ;  /* 0x0002860000087ab9 */ /* 0x000fe20000000a00 */
[----:B------:R-:W-:Y:S01]  /*1690*/  ISETP.NE.U32.AND P1, PT, RZ, UR4, PT ;  /* 0x00000004ff007c0c */ /* 0x000fe2000bf25070 */
[----:B----4-:R-:W-:Y:S01]  /*16a0*/  IMAD.MOV.U32 R11, RZ, RZ, RZ ;  /* 0x000000ffff0b7224 */ /* 0x010fe200078e00ff */
[----:B------:R-:W-:Y:S01]  /*16b0*/  ULDC.64 UR6, c[0x0][0xa08] ;  /* 0x0002820000067ab9 */ /* 0x000fe20000000a00 */
[----:B------:R-:W-:Y:S01]  /*16c0*/  IMAD.MOV.U32 R77, RZ, RZ, RZ ;  /* 0x000000ffff4d7224 */ /* 0x000fe200078e00ff */
[----:B------:R-:W-:-:S02]  /*16d0*/  ISETP.NE.AND.EX P1, PT, RZ, UR5, PT, P1 ;  /* 0x00000005ff007c0c */ /* 0x000fc4000bf25310 */
[----:B------:R-:W-:-:S04]  /*16e0*/  ISETP.NE.U32.AND P0, PT, RZ, UR6, PT ;  /* 0x00000006ff007c0c */ /* 0x000fc8000bf05070 */
[----:B------:R-:W-:Y:S02]  /*16f0*/  ISETP.NE.AND.EX P0, PT, RZ, UR7, PT, P0 ;  /* 0x00000007ff007c0c */ /* 0x000fe4000bf05300 */
[----:B0-----:R-:W-:Y:S01]  /*1700*/  SHF.R.S32.HI R0, RZ, 0x1f, R30 ;  /* 0x0000001fff007819 */ /* 0x001fe2000001141e */
[----:B------:R-:W-:-:S04]  /*1710*/  IMAD.SHL.U32 R27, R30, 0x4, RZ ;  /* 0x000000041e1b7824 */ /* 0x000fc800078e00ff */
[C---:B------:R-:W-:Y:S01]  /*1720*/  @P1 LEA R6, P2, R30.reuse, UR4, 0x2 ;  /* 0x000000041e061c11 */ /* 0x040fe2000f8410ff */
[----:B------:R-:W-:Y:S01]  /*1730*/  STL [R1+0x74], R30 ;  /* 0x0000741e01007387 */ /* 0x000fe20000100800 */
[C-C-:B------:R-:W-:Y:S02]  /*1740*/  SHF.L.U64.HI R31, R30.reuse, 0x2, R0.reuse ;  /* 0x000000021e1f7819 */ /* 0x140fe40000010200 */
[----:B------:R-:W-:Y:S01]  /*1750*/  @P1 LEA.HI.X R7, R30, UR5, R0, 0x2, P2 ;  /* 0x000000051e071c11 */ /* 0x000fe200090f1400 */
[----:B------:R-:W-:Y:S01]  /*1760*/  ULDC UR4, c[0x0][0x288] ;  /* 0x0000a20000047ab9 */ /* 0x000fe20000000800 */
[----:B------:R-:W-:Y:S01]  /*1770*/  ISETP.NE.U32.AND P2, PT, RZ, UR8, PT ;  /* 0x00000008ff007c0c */ /* 0x000fe2000bf45070 */
[----:B------:R0:W-:Y:S01]  /*1780*/  STL [R1+0xac], R0 ;  /* 0x0000ac0001007387 */ /* 0x0001e20000100800 */
[----:B------:R-:W-:Y:S02]  /*1790*/  IADD3 R4, P3, R27, UR6, RZ ;  /* 0x000000061b047c10 */ /* 0x000fe4000ff7e0ff */
[----:B------:R-:W-:Y:S01]  /*17a0*/  ISETP.NE.AND.EX P2, PT, RZ, UR9, PT, P2 ;  /* 0x00000009ff007c0c */ /* 0x000fe2000bf45320 */
[----:B------:R1:W5:Y:S01]  /*17b0*/  @P1 LDG.E R11, desc[UR38][R6.64] ;  /* 0x00000026060b1981 */ /* 0x000362000c1e1900 */
[----:B------:R-:W-:-:S03]  /*17c0*/  IADD3.X R5, R31, UR7, RZ, P3, !PT ;  /* 0x000000071f057c10 */ /* 0x000fc60009ffe4ff */
[----:B------:R1:W-:Y:S01]  /*17d0*/  STL [R1+0x78], R27 ;  /* 0x0000781b01007387 */ /* 0x0003e20000100800 */
[----:B0-----:R-:W-:Y:S01]  /*17e0*/  IMAD.U32 R0, RZ, RZ, UR4 ;  /* 0x00000004ff007e24 */ /* 0x001fe2000f8e00ff */
[----:B------:R-:W-:Y:S02]  /*17f0*/  ULDC.64 UR4, c[0x0][0x418] ;  /* 0x0001060000047ab9 */ /* 0x000fe40000000a00 */
[----:B------:R1:W5:Y:S04]  /*1800*/  @P0 LDG.E R77, desc[UR38][R4.64] ;  /* 0x00000026044d0981 */ /* 0x000368000c1e1900 */
[----:B------:R-:W-:Y:S01]  /*1810*/  @P2 IADD3 R8, P1, R27, UR8, RZ ;  /* 0x000000081b082c10 */ /* 0x000fe2000ff3e0ff */
[----:B------:R1:W-:Y:S03]  /*1820*/  STL [R1+0x7c], R31 ;  /* 0x00007c1f01007387 */ /* 0x0003e60000100800 */
[----:B------:R-:W-:-:S05]  /*1830*/  @P2 IADD3.X R9, R31, UR9, RZ, P1, !PT ;  /* 0x000000091f092c10 */ /* 0x000fca0008ffe4ff */
[----:B------:R-:W2:Y:S01]  /*1840*/  @P2 LDG.E R0, desc[UR38][R8.64] ;  /* 0x0000002608002981 */ /* 0x000ea2000c1e1900 */
        /* <DEDUP_REMOVED lines=9> */
[----:B--2---:R1:W-:Y:S01]  /*18e0*/  STL [R1+0x4c], R0 ;  /* 0x00004c0001007387 */ /* 0x0043e20000100800 */
[----:B------:R-:W-:Y:S01]  /*18f0*/  IMAD.MOV.U32 R12, RZ, RZ, R0 ;  /* 0x000000ffff0c7224 */ /* 0x000fe200078e0000 */
[----:B------:R-:W-:Y:S06]  /*1900*/  @P2 BRA `(.L_x_12336) ;  /* 0x0000000000282947 */ /* 0x000fec0003800000 */
[----:B------:R-:W-:Y:S02]  /*1910*/  ULDC.64 UR4, c[0x0][0xa00] ;  /* 0x0002800000047ab9 */ /* 0x000fe40000000a00 */
[----:B------:R-:W-:-:S04]  /*1920*/  ISETP.NE.U32.AND P1, PT, RZ, UR4, PT ;  /* 0x00000004ff007c0c */ /* 0x000fc8000bf25070 */
[----:B------:R-:W-:-:S13]  /*1930*/  ISETP.NE.AND.EX P1, PT, RZ, UR5, PT, P1 ;  /* 0x00000005ff007c0c */ /* 0x000fda000bf25310 */
[----:B------:R-:W-:Y:S05]  /*1940*/  @!P1 BRA `(.L_x_12336) ;  /* 0x0000000000189947 */ /* 0x000fea0003800000 */
[----:B-1----:R-:W0:Y:S02]  /*1950*/  LDC.64 R6, c[0x0][0xa00] ;  /* 0x00028000ff067b82 */ /* 0x002e240000000a00 */
[----:B0-----:R-:W-:-:S05]  /*1960*/  IMAD.WIDE R6, R30, 0x4, R6 ;  /* 0x000000041e067825 */ /* 0x001fca00078e0206 */
[----:B------:R-:W2:Y:S04]  /*1970*/  LDG.E R0, desc[UR38][R6.64] ;  /* 0x0000002606007981 */ /* 0x000ea8000c1e1900 */
[----:B------:R-:W2:Y:S02]  /*1980*/  LDG.E R3, desc[UR38][R6.64+0x4] ;  /* 0x0000042606037981 */ /* 0x000ea4000c1e1900 */
[----:B--2---:R-:W-:-:S05]  /*1990*/  IMAD.IADD R12, R3, 0x1, -R0 ;  /* 0x00000001030c7824 */ /* 0x004fca00078e0a00 */
[----:B------:R0:W-:Y:S02]  /*19a0*/  STL [R1+0x4c], R12 ;  /* 0x00004c0c01007387 */ /* 0x0001e40000100800 */
.L_x_12336:
[----:B------:R-:W-:Y:S01]  /*19b0*/  ULDC.64 UR4, c[0x0][0xa20] ;  /* 0x0002880000047ab9 */ /* 0x000fe20000000a00 */
[C---:B------:R-:W-:Y:S02]  /*19c0*/  LOP3.LUT R3, R98.reuse, 0xff000000, RZ, 0xc0, !PT ;  /* 0xff00000062037812 */ /* 0x040fe400078ec0ff */
[----:B------:R-:W-:Y:S02]  /*19d0*/  ISETP.NE.U32.AND P1, PT, RZ, UR4, PT ;  /* 0x00000004ff007c0c */ /* 0x000fe4000bf25070 */
[C---:B-1----:R-:W-:Y:S02]  /*19e0*/  LOP3.LUT R0, R98.reuse, 0xff0000, RZ, 0xc0, !PT ;  /* 0x00ff000062007812 */ /* 0x042fe400078ec0ff */
        /* <DEDUP_REMOVED lines=9> */
.L_x_12337:
[----:B------:R-:W-:Y:S05]  /*1a80*/  @!P0 BRA `(.L_x_12338) ;  /* 0x00000000000c8947 */ /* 0x000fea0003800000 */
[----:B------:R-:W2:Y:S04]  /*1a90*/  LDG.E R3, desc[UR38][R4.64] ;  /* 0x0000002604037981 */ /* 0x000ea8000c1e1900 */
[----:B------:R-:W2:Y:S02]  /*1aa0*/  LDG.E R28, desc[UR38][R4.64+0x4] ;  /* 0x00000426041c7981 */ /* 0x000ea4000c1e1900 */
[----:B--2---:R-:W-:-:S07]  /*1ab0*/  IMAD.IADD R28, R28, 0x1, -R3 ;  /* 0x000000011c1c7824 */ /* 0x004fce00078e0a03 */
.L_x_12338:
[----:B------:R-:W-:Y:S01]  /*1ac0*/  ULDC.64 UR4, c[0x0][0xa10] ;  /* 0x0002840000047ab9 */ /* 0x000fe20000000a00 */
[----:B------:R-:W2:Y:S01]  /*1ad0*/  LDC R8, c[0x0][0x448] ;  /* 0x00011200ff087b82 */ /* 0x000ea20000000800 */
[----:B------:R-:W-:-:S04]  /*1ae0*/  ISETP.NE.U32.AND P0, PT, RZ, UR4, PT ;  /* 0x00000004ff007c0c */ /* 0x000fc8000bf05070 */
[----:B------:R-:W-:Y:S01]  /*1af0*/  ISETP.NE.AND.EX P0, PT, RZ, UR5, PT, P0 ;  /* 0x00000005ff007c0c */ /* 0x000fe2000bf05300 */
[----:B------:R-:W-:-:S12]  /*1b00*/  ULDC.64 UR4, c[0x0][0xa30] ;  /* 0x00028c0000047ab9 */ /* 0x000fd80000000a00 */
[----:B------:R-:W3:Y:S02]  /*1b10*/  @P0 LDC.64 R4, c[0x0][0xa10] ;  /* 0x00028400ff040b82 */ /* 0x000ee40000000a00 */
[----:B---3--:R-:W-:-:S05]  /*1b20*/  @P0 IMAD.WIDE R4, R30, 0x4, R4 ;  /* 0x000000041e040825 */ /* 0x008fca00078e0204 */
        /* <DEDUP_REMOVED lines=9> */
[----:B------:R-:W-:Y:S01]  /*1bc0*/  IMAD R13, R97, 0xc0, RZ ;  /* 0x000000c0610d7824 */ /* 0x000fe200078e02ff */
[----:B------:R-:W-:Y:S01]  /*1bd0*/  BSSY B0, `(.L_x_12339) ;  /* 0x0000039000007945 */ /* 0x000fe20003800000 */
[----:B------:R-:W-:Y:S02]  /*1be0*/  IMAD.IADD R11, R28, 0x1, -R11 ;  /* 0x000000011c0b7824 */ /* 0x000fe400078e0a0b */
[----:B----4-:R-:W-:Y:S01]  /*1bf0*/  VIADD R4, R13, 0xbf ;  /* 0x000000bf0d047836 */ /* 0x010fe20000000000 */
[----:B------:R2:W-:Y:S07]  /*1c00*/  STL [R1+0x58], R13 ;  /* 0x0000580d01007387 */ /* 0x0005ee0000100800 */
[----:B------:R-:W4:Y:S01]  /*1c10*/  @P1 LDC R9, c[0x0][0x44c] ;  /* 0x00011300ff091b82 */ /* 0x000f220000000800 */
[----:B--2---:R-:W-:-:S07]  /*1c20*/  LOP3.LUT R13, R10, 0xff, RZ, 0xc0, !PT ;  /* 0x000000ff0a0d7812 */ /* 0x004fce00078ec0ff */
[----:B------:R-:W2:Y:S01]  /*1c30*/  @P1 LDC R5, c[0x0][0x450] ;  /* 0x00011400ff051b82 */ /* 0x000ea20000000800 */
[----:B---3--:R-:W-:Y:S02]  /*1c40*/  @P0 IMAD.IADD R24, R3, 0x1, -R0 ;  /* 0x0000000103180824 */ /* 0x008fe400078e0a00 */
[----:B----4-:R-:W-:-:S04]  /*1c50*/  @P1 IMAD.HI.U32 R0, R4, R9, RZ ;  /* 0x0000000904001227 */ /* 0x010fc800078e00ff */
[----:B0-----:R-:W-:Y:S01]  /*1c60*/  IMAD.IADD R6, R11, 0x1, R24 ;  /* 0x000000010b067824 */ /* 0x001fe200078e0218 */
[----:B--2---:R-:W-:-:S03]  /*1c70*/  @P1 SHF.R.U32.HI R4, RZ, R5, R0 ;  /* 0x00000005ff041219 */ /* 0x004fc60000011600 */
[C---:B------:R-:W-:Y:S01]  /*1c80*/  VIADD R0, R6.reuse, 0x7f ;  /* 0x0000007f06007836 */ /* 0x040fe20000000000 */
[----:B------:R-:W-:Y:S01]  /*1c90*/  IADD3 R100, R6, 0x80, -R12 ;  /* 0x0000008006647810 */ /* 0x000fe20007ffe80c */
[----:B------:R0:W-:Y:S03]  /*1ca0*/  STL [R1+0x5c], R6 ;  /* 0x00005c0601007387 */ /* 0x0001e60000100800 */
[----:B------:R-:W-:Y:S01]  /*1cb0*/  SHF.R.S32.HI R3, RZ, 0x1f, R0 ;  /* 0x0000001fff037819 */ /* 0x000fe20000011400 */
[----:B------:R-:W-:Y:S01]  /*1cc0*/  IMAD.IADD R4, R100, 0x1, R4 ;  /* 0x0000000164047824 */ /* 0x000fe200078e0204 */
[----:B------:R2:W-:Y:S02]  /*1cd0*/  STL [R1+0x84], R13 ;  /* 0x0000840d01007387 */ /* 0x0005e40000100800 */
[----:B------:R-:W-:Y:S02]  /*1ce0*/  LEA.HI R3, R3, R0, RZ, 0x7 ;  /* 0x0000000003037211 */ /* 0x000fe400078f38ff */
[----:B------:R-:W-:-:S02]  /*1cf0*/  SHF.R.S32.HI R5, RZ, 0x1f, R4 ;  /* 0x0000001fff057819 */ /* 0x000fc40000011404 */
[----:B0-----:R-:W-:Y:S02]  /*1d00*/  SHF.R.U32.HI R6, RZ, 0x10, R10 ;  /* 0x00000010ff067819 */ /* 0x001fe4000001160a */
[----:B------:R-:W-:Y:S02]  /*1d10*/  LEA.HI R5, R5, R4, RZ, 0x7 ;  /* 0x0000000405057211 */ /* 0x000fe400078f38ff */
[----:B------:R-:W-:Y:S01]  /*1d20*/  SHF.R.S32.HI R101, RZ, 0x7, R3 ;  /* 0x00000007ff657819 */ /* 0x000fe20000011403 */
[----:B------:R2:W-:Y:S01]  /*1d30*/  STL [R1+0x70], R6 ;  /* 0x0000700601007387 */ /* 0x0005e20000100800 */
[----:B------:R-:W-:-:S04]  /*1d40*/  SHF.R.S32.HI R0, RZ, 0x7, R5 ;  /* 0x00000007ff007819 */ /* 0x000fc80000011405 */
[----:B------:R-:W-:Y:S01]  /*1d50*/  VIMNMX R9, R101, R0, PT ;  /* 0x0000000065097248 */ /* 0x000fe20003fe0100 */
[----:B------:R-:W-:-:S03]  /*1d60*/  IMAD.MOV.U32 R0, RZ, RZ, RZ ;  /* 0x000000ffff007224 */ /* 0x000fc600078e00ff */
[----:B------:R-:W-:-:S13]  /*1d70*/  ISETP.GE.AND P0, PT, R9, 0x1, PT ;  /* 0x000000010900780c */ /* 0x000fda0003f06270 */
[----:B--2---:R-:W-:Y:S05]  /*1d80*/  @!P0 BRA `(.L_x_12340) ;  /* 0x0000000000748947 */ /* 0x004fea0003800000 */
[----:B------:R-:W-:Y:S01]  /*1d90*/  ISETP.NE.AND P0, PT, R6, RZ, PT ;  /* 0x000000ff0600720c */ /* 0x000fe20003f05270 */
[----:B------:R-:W-:-:S03]  /*1da0*/  ULDC UR4, c[0x0][0x9f0] ;  /* 0x00027c0000047ab9 */ /* 0x000fc60000000800 */
[----:B------:R-:W-:-:S04]  /*1db0*/  SEL R10, R6, UR4, P0 ;  /* 0x00000004060a7c07 */ /* 0x000fc80008000000 */
[-C--:B------:R-:W-:Y:S02]  /*1dc0*/  IABS R6, R10.reuse ;  /* 0x0000000a00067213 */ /* 0x080fe40000000000 */
[----:B------:R-:W-:Y:S02]  /*1dd0*/  IADD3 R0, R10, -0x1, R9 ;  /* 0xffffffff0a007810 */ /* 0x000fe40007ffe009 */
[----:B------:R-:W0:Y:S01]  /*1de0*/  I2F.RP R3, R6 ;  /* 0x0000000600037306 */ /* 0x000e220000209400 */
[----:B------:R-:W-:Y:S02]  /*1df0*/  IABS R12, R10 ;  /* 0x0000000a000c7213 */ /* 0x000fe40000000000 */
[----:B------:R-:W-:Y:S02]  /*1e00*/  IABS R8, R0 ;  /* 0x0000000000087213 */ /* 0x000fe40000000000 */
[----:B------:R-:W-:-:S04]  /*1e10*/  LOP3.LUT R0, R0, R10, RZ, 0x3c, !PT ;  /* 0x0000000a00007212 */ /* 0x000fc800078e3cff */
[----:B------:R-:W-:Y:S01]  /*1e20*/  ISETP.GE.AND P2, PT, R0, RZ, PT ;  /* 0x000000ff0000720c */ /* 0x000fe20003f46270 */
[----:B0-----:R-:W0:Y:S02]  /*1e30*/  MUFU.RCP R3, R3 ;  /* 0x0000000300037308 */ /* 0x001e240000001000 */
[----:B0-----:R-:W-:Y:S02]  /*1e40*/  VIADD R4, R3, 0xffffffe ;  /* 0x0ffffffe03047836 */ /* 0x001fe40000000000 */
[----:B------:R-:W-:-:S04]  /*1e50*/  IMAD.MOV R3, RZ, RZ, -R12 ;  /* 0x000000ffff037224 */ /* 0x000fc800078e0a0c */
[----:B------:R0:W2:Y:S02]  /*1e60*/  F2I.FTZ.U32.TRUNC.NTZ R5, R4 ;  /* 0x0000000400057305 */ /* 0x0000a4000021f000 */
[----:B0-----:R-:W-:Y:S02]  /*1e70*/  IMAD.MOV.U32 R4, RZ, RZ, RZ ;  /* 0x000000ffff047224 */ /* 0x001fe400078e00ff */
        /* <DEDUP_REMOVED lines=14> */
.L_x_12340:
[----:B------:R-:W-:Y:S05]  /*1f60*/  BSYNC B0 ;  /* 0x0000000000007941 */ /* 0x000fea0003800000 */
.L_x_12339:
        /* <DEDUP_REMOVED lines=36> */
.L_x_12343:
[----:B------:R-:W-:Y:S05]  /*21b0*/  BSYNC B6 ;  /* 0x0000000000067941 */ /* 0x000fea0003800000 */
.L_x_12342:
        /* <DEDUP_REMOVED lines=20> */
.L_x_12345:
[----:B------:R-:W-:Y:S05]  /*2300*/  BSYNC B6 ;  /* 0x0000000000067941 */ /* 0x000fea0003800000 */
.L_x_12344:
[----:B------:R-:W2:Y:S01]  /*2310*/  LDL.64 R20, [R1] ;  /* 0x0000000001147983 */ /* 0x000ea20000100a00 */
[----:B------:R-:W-:Y:S01]  /*2320*/  ULDC.64 UR4, c[0x0][0x9f8] ;  /* 0x00027e0000047ab9 */ /* 0x000fe20000000a00 */
[----:B------:R-:W0:Y:S02]  /*2330*/  LDC.64 R8, c[0x0][0x408] ;  /* 0x00010200ff087b82 */ /* 0x000e240000000a00 */
[----:B------:R-:W2:Y:S01]  /*2340*/  LDL.64 R32, [R1] ;  /* 0x0000000001207983 */ /* 0x000ea20000100a00 */
[----:B------:R-:W-:Y:S01]  /*2350*/  ISETP.NE.U32.AND P0, PT, RZ, UR4, PT ;  /* 0x00000004ff007c0c */ /* 0x000fe2000bf05070 */
[----:B------:R-:W-:-:S03]  /*2360*/  IMAD.MOV.U32 R0, RZ, RZ, R30 ;  /* 0x000000ffff007224 */ /* 0x000fc600078e001e */
[----:B------:R-:W-:Y:S01]  /*2370*/  ISETP.NE.AND.EX P0, PT, RZ, UR5, PT, P0 ;  /* 0x00000005ff007c0c */ /* 0x000fe2000bf05300 */
[----:B------:R-:W3:Y:S01]  /*2380*/  LDC.64 R10, c[0x0][0x3f8] ;  /* 0x0000fe00ff0a7b82 */ /* 0x000ee20000000a00 */
[----:B------:R-:W-:-:S07]  /*2390*/  SHF.R.S32.HI R15, RZ, 0x1f, R142 ;  /* 0x0000001fff0f7819 */ /* 0x000fce000001148e */
[----:B------:R-:W4:Y:S04]  /*23a0*/  LDC R13, c[0x0][0x3f4] ;  /* 0x0000fd00ff0d7b82 */ /* 0x000f280000000800 */
[----:B------:R-:W-:Y:S02]  /*23b0*/  @P0 IADD3 R4, P1, R27, UR4, RZ ;  /* 0x000000041b040c10 */ /* 0x000fe4000ff3e0ff */
[----:B------:R-:W1:Y:S02]  /*23c0*/  S2R R27, SR_TID.X ;  /* 0x00000000001b7919 */ /* 0x000e640000002100 */
[----:B------:R-:W-:-:S05]  /*23d0*/  @P0 IADD3.X R5, R31, UR5, RZ, P1, !PT ;  /* 0x000000051f050c10 */ /* 0x000fca0008ffe4ff */
[----:B------:R4:W2:Y:S01]  /*23e0*/  @P0 LDG.E R0, desc[UR38][R4.64] ;  /* 0x0000002604000981 */ /* 0x0008a2000c1e1900 */
[----:B------:R-:W-:Y:S01]  /*23f0*/  LOP3.LUT R18, R18, 0xfffffffb, RZ, 0xc0, !PT ;  /* 0xfffffffb12127812 */ /* 0x000fe200078ec0ff */
[----:B0-----:R-:W-:-:S04]  /*2400*/  IMAD.WIDE.U32 R64, R142, R8, R16 ;  /* 0x000000088e407225 */ /* 0x001fc800078e0010 */
[----:B---3--:R-:W-:-:S04]  /*2410*/  IMAD.WIDE.U32 R68, R142, R10, R16 ;  /* 0x0000000a8e447225 */ /* 0x008fc800078e0010 */
[----:B------:R-:W-:Y:S02]  /*2420*/  IMAD.IADD R77, R77, 0x1, R28 ;  /* 0x000000014d4d7824 */ /* 0x000fe400078e021c */
[----:B-1----:R-:W-:Y:S01]  /*2430*/  VIADD R3, R27, 0xffffff80 ;  /* 0xffffff801b037836 */ /* 0x002fe20000000000 */
[----:B------:R-:W-:-:S04]  /*2440*/  SHF.R.U32.HI R30, RZ, 0x7, R27 ;  /* 0x00000007ff1e7819 */ /* 0x000fc8000001161b */
[----:B------:R-:W-:Y:S02]  /*2450*/  ISETP.NE.AND P6, PT, R30, 0x1, PT ;  /* 0x000000011e00780c */ /* 0x000fe40003fc5270 */
[----:B------:R-:W-:-:S04]  /*2460*/  SHF.R.S32.HI R6, RZ, 0x1f, R3 ;  /* 0x0000001fff067819 */ /* 0x000fc80000011403 */
[----:B------:R-:W-:Y:S01]  /*2470*/  LEA.HI R6, R6, R3, RZ, 0x2 ;  /* 0x0000000306067211 */ /* 0x000fe200078f10ff */
[----:B------:R-:W-:-:S03]  /*2480*/  VIADD R3, R16, 0x10 ;  /* 0x0000001010037836 */ /* 0x000fc60000000000 */
[--C-:B------:R-:W-:Y:S02]  /*2490*/  SHF.R.S32.HI R56, RZ, 0x2, R6.reuse ;  /* 0x00000002ff387819 */ /* 0x100fe40000011406 */
[----:B------:R-:W-:Y:S01]  /*24a0*/  SHF.R.S32.HI R7, RZ, 0x1f, R6 ;  /* 0x0000001fff077819 */ /* 0x000fe20000011406 */
[----:B------:R-:W-:Y:S05]  /*24b0*/  @!P6 WARPSYNC.ALL ;  /* 0x000000000000e948 */ /* 0x000fea0003800000 */
[----:B------:R-:W-:Y:S01]  /*24c0*/  ULDC UR4, c[0x0][0x2f4] ;  /* 0x0000bd0000047ab9 */ /* 0x000fe20000000800 */
[----:B------:R-:W-:Y:S01]  /*24d0*/  LEA.HI R7, R7, R56, RZ, 0x2 ;  /* 0x0000003807077211 */ /* 0x000fe200078f10ff */
[----:B------:R-:W-:Y:S01]  /*24e0*/  IMAD R6, R15, R8, RZ ;  /* 0x000000080f067224 */ /* 0x000fe200078e02ff */
[----:B------:R-:W-:Y:S01]  /*24f0*/  ISETP.GE.AND P1, PT, R3, UR4, PT ;  /* 0x0000000403007c0c */ /* 0x000fe2000bf26270 */
[----:B------:R-:W-:Y:S01]  /*2500*/  IMAD R15, R15, R10, RZ ;  /* 0x0000000a0f0f7224 */ /* 0x000fe200078e02ff */
[----:B------:R-:W-:-:S02]  /*2510*/  ISETP.GE.AND P0, PT, R16, UR4, PT ;  /* 0x0000000410007c0c */ /* 0x000fc4000bf06270 */
[----:B----4-:R-:W-:Y:S01]  /*2520*/  SEL R5, RZ, 0xffffffff, P1 ;  /* 0xffffffffff057807 */ /* 0x010fe20000800000 */
[----:B------:R-:W-:Y:S01]  /*2530*/  IMAD R15, R142, R11, R15 ;  /* 0x0000000b8e0f7224 */ /* 0x000fe200078e020f */
[----:B------:R-:W-:Y:S02]  /*2540*/  SEL R4, RZ, 0x1, P0 ;  /* 0x00000001ff047807 */ /* 0x000fe40000000000 */
[----:B------:R-:W-:Y:S01]  /*2550*/  LOP3.LUT R7, R7, 0xfffffffc, RZ, 0xc0, !PT ;  /* 0xfffffffc07077812 */ /* 0x000fe200078ec0ff */
[----:B------:R-:W-:Y:S01]  /*2560*/  IMAD.SHL.U32 R5, R5, 0x2, RZ ;  /* 0x0000000205057824 */ /* 0x000fe200078e00ff */
[----:B------:R-:W-:Y:S02]  /*2570*/  ISETP.GE.AND P1, PT, R136, UR4, PT ;  /* 0x0000000488007c0c */ /* 0x000fe4000bf26270 */
[----:B------:R-:W-:Y:S01]  /*2580*/  ISETP.GE.AND P2, PT, R3, R13, PT ;  /* 0x0000000d0300720c */ /* 0x000fe20003f46270 */
[----:B------:R-:W-:Y:S01]  /*2590*/  IMAD.IADD R56, R56, 0x1, -R7 ;  /* 0x0000000138387824 */ /* 0x000fe200078e0a07 */
[----:B------:R-:W-:Y:S01]  /*25a0*/  LOP3.LUT R5, R5, 0x2, R4, 0xe2, !PT ;  /* 0x0000000205057812 */ /* 0x000fe200078ee204 */
[----:B------:R-:W-:Y:S01]  /*25b0*/  VIADD R4, R16, 0x20 ;  /* 0x0000002010047836 */ /* 0x000fe20000000000 */
[----:B------:R-:W-:-:S04]  /*25c0*/  SEL R7, RZ, 0x8, P1 ;  /* 0x00000008ff077807 */ /* 0x000fc80000800000 */
[C---:B------:R-:W-:Y:S02]  /*25d0*/  ISETP.GE.AND P0, PT, R4.reuse, UR4, PT ;  /* 0x0000000404007c0c */ /* 0x040fe4000bf06270 */
[----:B------:R-:W-:Y:S01]  /*25e0*/  ISETP.GE.AND P1, PT, R4, R13, PT ;  /* 0x0000000d0400720c */ /* 0x000fe20003f26270 */
[----:B--2---:R-:W-:Y:S02]  /*25f0*/  IMAD.MOV.U32 R32, RZ, RZ, R20 ;  /* 0x000000ffff207224 */ /* 0x004fe400078e0014 */
[----:B------:R-:W-:Y:S01]  /*2600*/  IMAD R21, R142, R9, R6 ;  /* 0x000000098e157224 */ /* 0x000fe200078e0206 */
[----:B------:R-:W-:Y:S02]  /*2610*/  SEL R6, RZ, 0x4, P0 ;  /* 0x00000004ff067807 */ /* 0x000fe40000000000 */
[----:B------:R-:W-:Y:S01]  /*2620*/  SHF.R.S32.HI R33, RZ, 0x1f, R32 ;  /* 0x0000001fff217819 */ /* 0x000fe20000011420 */
[----:B------:R-:W-:Y:S01]  /*2630*/  IMAD.IADD R65, R65, 0x1, R21 ;  /* 0x0000000141417824 */ /* 0x000fe200078e0215 */
[----:B------:R-:W-:-:S02]  /*2640*/  ISETP.GE.AND P0, PT, R23, UR4, PT ;  /* 0x0000000417007c0c */ /* 0x000fc4000bf06270 */
[----:B------:R-:W-:Y:S01]  /*2650*/  LOP3.LUT R5, R7, R5, R6, 0xfe, !PT ;  /* 0x0000000507057212 */ /* 0x000fe200078efe06 */
[----:B------:R0:W-:Y:S01]  /*2660*/  STL [R1+0x4], R33 ;  /* 0x0000042101007387 */ /* 0x0001e20000100800 */
[C-C-:B------:R-:W-:Y:S01]  /*2670*/  IMAD.WIDE.U32 R66, R142.reuse, R8, R32.reuse ;  /* 0x000000088e427225 */ /* 0x140fe200078e0020 */
[----:B------:R-:W-:Y:S02]  /*2680*/  SEL R6, RZ, 0x10, P0 ;  /* 0x00000010ff067807 */ /* 0x000fe40000000000 */
[----:B------:R-:W2:Y:S01]  /*2690*/  LDL R27, [R1+0x8] ;  /* 0x00000800011b7983 */ /* 0x000ea20000100800 */
[----:B------:R-:W-:Y:S01]  /*26a0*/  IMAD.WIDE.U32 R70, R142, R10, R32 ;  /* 0x0000000a8e467225 */ /* 0x000fe200078e0020 */
[----:B------:R-:W-:Y:S02]  /*26b0*/  LOP3.LUT P0, RZ, R56, 0x2, RZ, 0xc0, !PT ;  /* 0x0000000238ff7812 */ /* 0x000fe4000780c0ff */
[----:B------:R-:W3:Y:S01]  /*26c0*/  LDL R34, [R1+0xc] ;  /* 0x00000c0001227983 */ /* 0x000ee20000100800 */
[----:B------:R-:W-:Y:S01]  /*26d0*/  LOP3.LUT R29, R5, R6, RZ, 0xfc, !PT ;  /* 0x00000006051d7212 */ /* 0x000fe200078efcff */
[----:B------:R-:W-:-:S02]  /*26e0*/  IMAD.IADD R67, R21, 0x1, R67 ;  /* 0x0000000115437824 */ /* 0x000fc400078e0243 */
[----:B0-----:R-:W4:Y:S04]  /*26f0*/  LDL R33, [R1+0x10] ;  /* 0x0000100001217983 */ /* 0x001f280000100800 */
[----:B------:R-:W4:Y:S03]  /*2700*/  LDL R32, [R1+0xb0] ;  /* 0x0000b00001207983 */ /* 0x000f260000100800 */
[----:B------:R-:W-:Y:S02]  /*2710*/  @P0 LOP3.LUT R18, R18, 0x4, RZ, 0xfc, !PT ;  /* 0x0000000412120812 */ /* 0x000fe400078efcff */
[----:B------:R-:W-:Y:S02]  /*2720*/  ISETP.GE.AND P0, PT, R16, R13, PT ;  /* 0x0000000d1000720c */ /* 0x000fe40003f06270 */
[----:B------:R-:W-:-:S02]  /*2730*/  SEL R7, R13, RZ, P1 ;  /* 0x000000ff0d077207 */ /* 0x000fc40000800000 */
[C---:B------:R-:W-:Y:S02]  /*2740*/  SEL R5, R13.reuse, RZ, P0 ;  /* 0x000000ff0d057207 */ /* 0x040fe40000000000 */
[----:B------:R-:W-:Y:S01]  /*2750*/  SEL R12, R13, RZ, P2 ;  /* 0x000000ff0d0c7207 */ /* 0x000fe20001000000 */
[----:B------:R-:W-:Y:S02]  /*2760*/  IMAD.IADD R20, R4, 0x1, R7 ;  /* 0x0000000104147824 */ /* 0x000fe400078e0207 */
[----:B------:R-:W-:Y:S02]  /*2770*/  IMAD.IADD R6, R16, 0x1, R5 ;  /* 0x0000000110067824 */ /* 0x000fe400078e0205 */
[----:B------:R-:W-:Y:S01]  /*2780*/  IMAD.IADD R14, R3, 0x1, R12 ;  /* 0x00000001030e7824 */ /* 0x000fe200078e020c */
[----:B------:R-:W-:Y:S02]  /*2790*/  SHF.R.S32.HI R21, RZ, 0x1f, R20 ;  /* 0x0000001fff157819 */ /* 0x000fe40000011414 */
[----:B------:R-:W-:Y:S01]  /*27a0*/  SHF.R.S32.HI R7, RZ, 0x1f, R6 ;  /* 0x0000001fff077819 */ /* 0x000fe20000011406 */
[----:B------:R-:W-:-:S02]  /*27b0*/  IMAD.IADD R69, R69, 0x1, R15 ;  /* 0x0000000145457824 */ /* 0x000fc400078e020f */
[----:B------:R-:W-:Y:S01]  /*27c0*/  IMAD.IADD R71, R15, 0x1, R71 ;  /* 0x000000010f477824 */ /* 0x000fe200078e0247 */
[----:B------:R-:W-:Y:S02]  /*27d0*/  SHF.R.S32.HI R15, RZ, 0x1f, R14 ;  /* 0x0000001fff0f7819 */ /* 0x000fe4000001140e */
[CC--:B------:R-:W-:Y:S02]  /*27e0*/  LEA.HI R5, R7.reuse, R6.reuse, RZ, 0x3 ;  /* 0x0000000607057211 */ /* 0x0c0fe400078f18ff */
[----:B------:R-:W-:Y:S02]  /*27f0*/  LEA.HI R12, R7, R6, RZ, 0x5 ;  /* 0x00000006070c7211 */ /* 0x000fe400078f28ff */
[----:B------:R-:W-:Y:S02]  /*2800*/  LOP3.LUT R18, R18, 0xfffffffe, RZ, 0xc0, !PT ;  /* 0xfffffffe12127812 */ /* 0x000fe400078ec0ff */
[CC--:B------:R-:W-:Y:S02]  /*2810*/  LEA.HI R7, R21.reuse, R20.reuse, RZ, 0x3 ;  /* 0x0000001415077211 */ /* 0x0c0fe400078f18ff */
[----:B------:R-:W-:-:S02]  /*2820*/  LEA.HI R20, R21, R20, RZ, 0x5 ;  /* 0x0000001415147211 */ /* 0x000fc400078f28ff */
[CC--:B------:R-:W-:Y:S02]  /*2830*/  LEA.HI R6, R15.reuse, R14.reuse, RZ, 0x3 ;  /* 0x0000000e0f067211 */ /* 0x0c0fe400078f18ff */
[----:B------:R-:W-:Y:S02]  /*2840*/  @P2 LOP3.LUT R18, R18, 0x1, RZ, 0xfc, !PT ;  /* 0x0000000112122812 */ /* 0x000fe400078efcff */
[----:B------:R-:W-:Y:S01]  /*2850*/  LEA.HI R15, R15, R14, RZ, 0x5 ;  /* 0x0000000e0f0f7211 */ /* 0x000fe200078f28ff */
[----:B------:R-:W-:Y:S01]  /*2860*/  IMAD.SHL.U32 R14, R12, 0x80, RZ ;  /* 0x000000800c0e7824 */ /* 0x000fe200078e00ff */
[----:B-----5:R-:W-:Y:S01]  /*2870*/  SHF.R.S32.HI R31, RZ, 0x1f, R95 ;  /* 0x0000001fff1f7819 */ /* 0x020fe2000001145f */
[----:B------:R-:W-:Y:S01]  /*2880*/  IMAD.SHL.U32 R28, R20, 0x80, RZ ;  /* 0x00000080141c7824 */ /* 0x000fe200078e00ff */
[----:B------:R-:W-:Y:S01]  /*2890*/  LOP3.LUT R18, R18, 0xfffffffd, RZ, 0xc0, !PT ;  /* 0xfffffffd12127812 */ /* 0x000fe200078ec0ff */
[----:B------:R-:W-:Y:S01]  /*28a0*/  IMAD.SHL.U32 R21, R15, 0x80, RZ ;  /* 0x000000800f157824 */ /* 0x000fe200078e00ff */
[----:B------:R-:W-:-:S02]  /*28b0*/  LOP3.LUT R14, R14, 0xfffff000, RZ, 0xc0, !PT ;  /* 0xfffff0000e0e7812 */ /* 0x000fc400078ec0ff */
[----:B------:R-:W-:Y:S02]  /*28c0*/  @P1 LOP3.LUT R18, R18, 0x2, RZ, 0xfc, !PT ;  /* 0x0000000212121812 */ /* 0x000fe400078efcff */
[----:B------:R-:W-:Y:S02]  /*28d0*/  LOP3.LUT R28, R28, 0xfffff000, RZ, 0xc0, !PT ;  /* 0xfffff0001c1c7812 */ /* 0x000fe400078ec0ff */
[----:B------:R-:W-:Y:S02]  /*28e0*/  ISETP.GE.AND P1, PT, R137, UR4, PT ;  /* 0x0000000489007c0c */ /* 0x000fe4000bf26270 */
[----:B------:R-:W-:Y:S01]  /*28f0*/  LOP3.LUT R21, R21, 0xfffff000, RZ, 0xc0, !PT ;  /* 0xfffff00015157812 */ /* 0x000fe200078ec0ff */
[----:B------:R-:W-:Y:S01]  /*2900*/  IMAD.WIDE.U32 R68, R95, R10, R68 ;  /* 0x0000000a5f447225 */ /* 0x000fe200078e0044 */
[----:B------:R-:W-:-:S03]  /*2910*/  SHF.L.U64.HI R85, R8, 0x7, R9 ;  /* 0x0000000708557819 */ /* 0x000fc60000010209 */
[----:B------:R-:W-:Y:S01]  /*2920*/  IMAD.WIDE.U32 R64, R95, R8, R64 ;  /* 0x000000085f407225 */ /* 0x000fe200078e0040 */
[----:B------:R-:W-:-:S03]  /*2930*/  SHF.L.U64.HI R86, R10, 0x7, R11 ;  /* 0x000000070a567819 */ /* 0x000fc6000001020b */
[----:B------:R-:W-:-:S04]  /*2940*/  IMAD.WIDE.U32 R66, R95, R8, R66 ;  /* 0x000000085f427225 */ /* 0x000fc800078e0042 */
[----:B------:R-:W-:Y:S01]  /*2950*/  IMAD.WIDE.U32 R70, R95, R10, R70 ;  /* 0x0000000a5f467225 */ /* 0x000fe200078e0046 */
[----:B------:R-:W-:-:S03]  /*2960*/  SHF.R.S32.HI R78, RZ, 0x1f, R0 ;  /* 0x0000001fff4e7819 */ /* 0x000fc60000011400 */
[----:B------:R-:W-:Y:S02]  /*2970*/  VIADD R99, R30, 0x8 ;  /* 0x000000081e637836 */ /* 0x000fe40000000000 */
[----:B------:R-:W-:Y:S01]  /*2980*/  IMAD.SHL.U32 R98, R13, 0x2, RZ ;  /* 0x000000020d627824 */ /* 0x000fe200078e00ff */
[----:B------:R-:W-:Y:S01]  /*2990*/  @!P6 BAR.SYNC.DEFER_BLOCKING 0x9, 0x100 ;  /* 0x024400000000eb1d */ /* 0x000fe20000010000 */
[C---:B--2---:R-:W-:Y:S02]  /*29a0*/  LOP3.LUT R12, R27.reuse, 0x18, R5, 0xf8, !PT ;  /* 0x000000181b0c7812 */ /* 0x044fe400078ef805 */
[C---:B------:R-:W-:Y:S02]  /*29b0*/  LOP3.LUT R20, R27.reuse, 0x18, R6, 0xf8, !PT ;  /* 0x000000181b147812 */ /* 0x040fe400078ef806 */
[----:B------:R-:W-:Y:S02]  /*29c0*/  LOP3.LUT R27, R27, 0x18, R7, 0xf8, !PT ;  /* 0x000000181b1b7812 */ /* 0x000fe400078ef807 */
[----:B---3--:R-:W-:Y:S01]  /*29d0*/  LOP3.LUT R15, R12, R34, RZ, 0x3c, !PT ;  /* 0x000000220c0f7212 */ /* 0x008fe200078e3cff */
[----:B------:R-:W-:Y:S01]  /*29e0*/  IMAD R12, R31, R8, RZ ;  /* 0x000000081f0c7224 */ /* 0x000fe200078e02ff */
[----:B------:R-:W-:-:S02]  /*29f0*/  LOP3.LUT R27, R27, R34, RZ, 0x3c, !PT ;  /* 0x000000221b1b7212 */ /* 0x000fc400078e3cff */
[--C-:B----4-:R-:W-:Y:S01]  /*2a00*/  IADD3 R94, R15, R14, R33.reuse ;  /* 0x0000000e0f5e7210 */ /* 0x110fe20007ffe021 */
[----:B------:R-:W-:Y:S01]  /*2a10*/  IMAD R15, R95, R9, R12 ;  /* 0x000000095f0f7224 */ /* 0x000fe200078e020c */
[----:B------:R-:W-:Y:S01]  /*2a20*/  LOP3.LUT R20, R20, R34, RZ, 0x3c, !PT ;  /* 0x0000002214147212 */ /* 0x000fe200078e3cff */
[----:B------:R-:W-:Y:S01]  /*2a30*/  IMAD R12, R31, R10, RZ ;  /* 0x0000000a1f0c7224 */ /* 0x000fe200078e02ff */
[--C-:B------:R-:W-:Y:S02]  /*2a40*/  IADD3 R92, R27, R28, R33.reuse ;  /* 0x0000001c1b5c7210 */ /* 0x100fe40007ffe021 */
[----:B------:R-:W-:Y:S01]  /*2a50*/  SEL R28, RZ, 0x20, P1 ;  /* 0x00000020ff1c7807 */ /* 0x000fe20000800000 */
[----:B------:R-:W-:Y:S01]  /*2a60*/  IMAD R73, R95, R11, R12 ;  /* 0x0000000b5f497224 */ /* 0x000fe200078e020c */
[----:B------:R-:W-:Y:S02]  /*2a70*/  IADD3 R93, R20, R21, R33 ;  /* 0x00000015145d7210 */ /* 0x000fe40007ffe021 */
[----:B------:R-:W-:-:S02]  /*2a80*/  LOP3.LUT R20, R5, 0xfffffff8, RZ, 0xc0, !PT ;  /* 0xfffffff805147812 */ /* 0x000fc400078ec0ff */
[----:B------:R-:W-:Y:S02]  /*2a90*/  LOP3.LUT R21, R6, 0xfffffff8, RZ, 0xc0, !PT ;  /* 0xfffffff806157812 */ /* 0x000fe400078ec0ff */
[----:B------:R-:W-:Y:S02]  /*2aa0*/  LOP3.LUT R27, R7, 0xfffffff8, RZ, 0xc0, !PT ;  /* 0xfffffff8071b7812 */ /* 0x000fe400078ec0ff */
[----:B------:R-:W-:Y:S01]  /*2ab0*/  LOP3.LUT R28, R29, R28, RZ, 0xfc, !PT ;  /* 0x0000001c1d1c7212 */ /* 0x000fe200078efcff */
[----:B------:R-:W-:Y:S01]  /*2ac0*/  IMAD.SHL.U32 R9, R10, 0x80, RZ ;  /* 0x000000800a097824 */ /* 0x000fe200078e00ff */
[----:B------:R-:W-:Y:S01]  /*2ad0*/  SHF.R.S32.HI R91, RZ, 0x1f, R20 ;  /* 0x0000001fff5b7819 */ /* 0x000fe20000011414 */
[----:B------:R-:W-:Y:S01]  /*2ae0*/  IMAD.IADD R75, R69, 0x1, R73 ;  /* 0x00000001454b7824 */ /* 0x000fe200078e0249 */
[----:B------:R-:W-:Y:S01]  /*2af0*/  SHF.R.S32.HI R90, RZ, 0x1f, R21 ;  /* 0x0000001fff5a7819 */ /* 0x000fe20000011415 */
[----:B------:R-:W-:Y:S01]  /*2b00*/  IMAD.SHL.U32 R8, R8, 0x80, RZ ;  /* 0x0000008008087824 */ /* 0x000fe200078e00ff */
[----:B------:R-:W-:Y:S01]  /*2b10*/  SHF.R.S32.HI R87, RZ, 0x1f, R27 ;  /* 0x0000001fff577819 */ /* 0x000fe2000001141b */
[----:B------:R-:W-:Y:S01]  /*2b20*/  IMAD R10, R32, 0xc0, R142 ;  /* 0x000000c0200a7824 */ /* 0x000fe200078e028e */
[----:B------:R-:W-:Y:S01]  /*2b30*/  LOP3.LUT R29, R29, 0x1, RZ, 0xc0, !PT ;  /* 0x000000011d1d7812 */ /* 0x000fe200078ec0ff */
[----:B------:R-:W-:Y:S01]  /*2b40*/  IMAD.IADD R76, R65, 0x1, R15 ;  /* 0x00000001414c7824 */ /* 0x000fe200078e020f */
[C---:B------:R-:W-:Y:S01]  /*2b50*/  LOP3.LUT R30, R28.reuse, 0x2, RZ, 0xc0, !PT ;  /* 0x000000021c1e7812 */ /* 0x040fe200078ec0ff */
[----:B------:R-:W-:Y:S01]  /*2b60*/  IMAD.IADD R74, R15, 0x1, R67 ;  /* 0x000000010f4a7824 */ /* 0x000fe200078e0243 */
[----:B------:R-:W-:Y:S01]  /*2b70*/  LOP3.LUT R31, R28, 0x4, RZ, 0xc0, !PT ;  /* 0x000000041c1f7812 */ /* 0x000fe200078ec0ff */
[----:B------:R-:W-:-:S07]  /*2b80*/  IMAD.IADD R73, R73, 0x1, R71 ;  /* 0x0000000149497824 */ /* 0x000fce00078e0247 */
.L_x_12404:
        /* <DEDUP_REMOVED lines=12> */
[----:B---3--:R-:W3:Y:S08]  /*2c50*/  @!P1 LDC.64 R12, c[0x0][0x418] ;  /* 0x00010600ff0c9b82 */ /* 0x008ef00000000a00 */
        /* <DEDUP_REMOVED lines=73> */
[----:B------:R-:W2:Y:S04]  /*30f0*/  LDL.64 R102, [R1] ;  /* 0x0000000001667983 */ /* 0x000ea80000100a00 */
        /* <DEDUP_REMOVED lines=45> */
.L_x_12350:
[----:B------:R-:W-:Y:S05]  /*33d0*/  BSYNC B1 ;  /* 0x0000000000017941 */ /* 0x000fea0003800000 */
.L_x_12349:
        /* <DEDUP_REMOVED lines=43> */
.L_x_12351:
[----:B------:R-:W-:Y:S01]  /*3690*/  IMAD R57, R19, 0x8, R2 ;  /* 0x0000000813397824 */ /* 0x000fe200078e0202 */
[----:B------:R-:W-:Y:S01]  /*36a0*/  SHF.L.U32 R84, R141, 0x1f, RZ ;  /* 0x0000001f8d547819 */ /* 0x000fe200000006ff */
[----:B------:R-:W-:Y:S03]  /*36b0*/  BSSY B1, `(.L_x_12352) ;  /* 0x0000003000017945 */ /* 0x000fe60003800000 */
[----:B------:R-:W0:Y:S02]  /*36c0*/  SYNCS.PHASECHK.TRANS64.TRYWAIT P4, [R57+URZ+0x2d890], R84 ;  /* 0x02d89054390075a7 */ /* 0x000e24000808017f */
[----:B0-----:R-:W-:Y:S05]  /*36d0*/  @!P4 BRA `(.L_x_12353) ;  /* 0x000001b8001cc947 */ /* 0x001fea0003800000 */
.L_x_12628:
[----:B------:R-:W-:Y:S05]  /*36e0*/  BSYNC B1 ;  /* 0x0000000000017941 */ /* 0x000fea0003800000 */
.L_x_12352:
[----:B------:R-:W-:-:S03]  /*36f0*/  UMOV UR4, 0xffffffff ;  /* 0xffffffff00047882 */ /* 0x000fc60000000000 */
[----:B------:R-:W-:Y:S05]  /*3700*/  BRA.DIV UR4, `(.L_x_12354) ;  /* 0x000001ba04247947 */ /* 0x000fea000b800000 */
[----:B------:R-:W1:Y:S04]  /*3710*/  SHFL.IDX PT, R61, R61, RZ, 0x1e1f ;  /* 0x001e1fff3d3d7589 */ /* 0x000e6800000e0000 */
[----:B------:R-:W2:Y:S02]  /*3720*/  SHFL.IDX PT, R60, R60, RZ, 0x1e1f ;  /* 0x001e1fff3c3c7589 */ /* 0x000ea400000e0000 */
.L_x_12632:
[----:B------:R-:W-:Y:S05]  /*3730*/  @P3 BRA `(.L_x_12355) ;  /* 0x0000003800843947 */ /* 0x000fea0003800000 */
[----:B------:R-:W-:Y:S01]  /*3740*/  ISETP.NE.AND P3, PT, R29, RZ, PT ;  /* 0x000000ff1d00720c */ /* 0x000fe20003f65270 */
[----:B------:R-:W-:-:S12]  /*3750*/  BSSY B1, `(.L_x_12356) ;  /* 0x0000039000017945 */ /* 0x000fd80003800000 */
[----:B------:R-:W-:Y:S05]  /*3760*/  @!P3 BRA `(.L_x_12357) ;  /* 0x0000000000dcb947 */ /* 0x000fea0003800000 */
[----:B------:R-:W3:Y:S01]  /*3770*/  LDL.64 R88, [R1] ;  /* 0x0000000001587983 */ /* 0x000ee20000100a00 */
        /* <DEDUP_REMOVED lines=23> */
[----:B------:R-:W-:Y:S02]  /*38f0*/  IMAD.U32 R63, R52, 0x10000, RZ ;  /* 0x00010000343f7824 */ /* 0x000fe400078e00ff */
        /* <DEDUP_REMOVED lines=26> */
.L_x_12359:
[----:B------:R-:W-:Y:S05]  /*3aa0*/  BSYNC B2 ;  /* 0x0000000000027941 */ /* 0x000fea0003800000 */
.L_x_12358:
[----:B--2---:R-:W-:-:S04]  /*3ab0*/  LEA R52, P3, R16, R60, 0x1 ;  /* 0x0000003c10347211 */ /* 0x004fc800078608ff */
[----:B-1----:R-:W-:-:S05]  /*3ac0*/  LEA.HI.X R53, R16, R61, R17, 0x1, P3 ;  /* 0x0000003d10357211 */ /* 0x002fca00018f0c11 */
[----:B------:R3:W-:Y:S04]  /*3ad0*/  ST.E.128 desc[UR38][R52.64], R12 ;  /* 0x0000000c34007985 */ /* 0x0007e8000c101d26 */
.L_x_12357:
[----:B------:R-:W-:Y:S05]  /*3ae0*/  BSYNC B1 ;  /* 0x0000000000017941 */ /* 0x000fea0003800000 */
.L_x_12356:
        /* <DEDUP_REMOVED lines=55> */
.L_x_12363:
[----:B------:R-:W-:Y:S05]  /*3e60*/  BSYNC B2 ;  /* 0x0000000000027941 */ /* 0x000fea0003800000 */
.L_x_12362:
[----:B------:R-:W3:Y:S01]  /*3e70*/  LDL R11, [R1+0x14] ;  /* 0x00001400010b7983 */ /* 0x000ee20000100800 */
[----:B--2---:R-:W-:Y:S02]  /*3e80*/  IMAD.MOV.U32 R48, RZ, RZ, R60 ;  /* 0x000000ffff307224 */ /* 0x004fe400078e003c */
[----:B-1----:R-:W-:Y:S02]  /*3e90*/  IMAD.MOV.U32 R49, RZ, RZ, R61 ;  /* 0x000000ffff317224 */ /* 0x002fe400078e003d */
[----:B---3--:R-:W-:-:S04]  /*3ea0*/  IMAD.SHL.U32 R11, R11, 0x8, RZ ;  /* 0x000000080b0b7824 */ /* 0x008fc800078e00ff */
[----:B------:R-:W-:-:S05]  /*3eb0*/  IMAD.WIDE R48, R11, 0x2, R48 ;  /* 0x000000020b307825 */ /* 0x000fca00078e0230 */
[----:B------:R4:W-:Y:S02]  /*3ec0*/  ST.E.128 desc[UR38][R48.64], R12 ;  /* 0x0000000c30007985 */ /* 0x0009e4000c101d26 */
.L_x_12361:
[----:B------:R-:W-:Y:S05]  /*3ed0*/  BSYNC B1 ;  /* 0x0000000000017941 */ /* 0x000fea0003800000 */
.L_x_12360:
        /* <DEDUP_REMOVED lines=55> */
.L_x_12367:
[----:B------:R-:W-:Y:S05]  /*4250*/  BSYNC B2 ;  /* 0x0000000000027941 */ /* 0x000fea0003800000 */
.L_x_12366:
[----:B------:R-:W3:Y:S01]  /*4260*/  LDL R11, [R1+0x18] ;  /* 0x00001800010b7983 */ /* 0x000ee20000100800 */
[----:B--2---:R-:W-:Y:S02]  /*4270*/  IMAD.MOV.U32 R44, RZ, RZ, R60 ;  /* 0x000000ffff2c7224 */ /* 0x004fe400078e003c */
[----:B-1----:R-:W-:Y:S02]  /*4280*/  IMAD.MOV.U32 R45, RZ, RZ, R61 ;  /* 0x000000ffff2d7224 */ /* 0x002fe400078e003d */
[----:B---3--:R-:W-:-:S04]  /*4290*/  IMAD.SHL.U32 R11, R11, 0x8, RZ ;  /* 0x000000080b0b7824 */ /* 0x008fc800078e00ff */
[----:B------:R-:W-:-:S05]  /*42a0*/  IMAD.WIDE R44, R11, 0x2, R44 ;  /* 0x000000020b2c7825 */ /* 0x000fca00078e022c */
[----:B------:R1:W-:Y:S02]  /*42b0*/  ST.E.128 desc[UR38][R44.64], R12 ;  /* 0x0000000c2c007985 */ /* 0x0003e4000c101d26 */
.L_x_12365:
[----:B------:R-:W-:Y:S05]  /*42c0*/  BSYNC B1 ;  /* 0x0000000000017941 */ /* 0x000fea0003800000 */
.L_x_12364:
        /* <DEDUP_REMOVED lines=52> */
.L_x_12371:
[----:B------:R-:W-:Y:S05]  /*4610*/  BSYNC B2 ;  /* 0x0000000000027941 */ /* 0x000fea0003800000 */
.L_x_12370:
[----:B------:R-:W3:Y:S01]  /*4620*/  LDL R11, [R1+0x24] ;  /* 0x00002400010b7983 */ /* 0x000ee20000100800 */
[----:B--2---:R-:W-:-:S04]  /*4630*/  LEA R40, P3, R136, R60, 0x1 ;  /* 0x0000003c88287211 */ /* 0x004fc800078608ff */
[----:B---3--:R-:W-:-:S05]  /*4640*/  LEA.HI.X R41, R136, R61, R11, 0x1, P3 ;  /* 0x0000003d88297211 */ /* 0x008fca00018f0c0b */
[----:B------:R1:W-:Y:S04]  /*4650*/  ST.E.128 desc[UR38][R40.64], R12 ;  /* 0x0000000c28007985 */ /* 0x0003e8000c101d26 */
.L_x_12369:
[----:B------:R-:W-:Y:S05]  /*4660*/  BSYNC B1 ;  /* 0x0000000000017941 */ /* 0x000fea0003800000 */
.L_x_12368:
        /* <DEDUP_REMOVED lines=11> */
[----:B------:R-:W-:Y:S01]  /*4720*/  SHF.R.U64 R11, R36, 0x10, R37 ;  /* 0x00000010240b7819 */ /* 0x000fe20000001225 */
[----:B--2---:R-:W-:Y:S01]  /*4730*/  IMAD.U32 R42, R13, 0x10000, RZ ;  /* 0x000100000d2a7824 */ /* 0x004fe200078e00ff */
[----:B------:R-:W-:Y:S02]  /*4740*/  SHF.R.U64 R36, R38, 0x10, R39 ;  /* 0x0000001026247819 */ /* 0x000fe40000001227 */
[----:B------:R-:W-:Y:S02]  /*4750*/  PRMT R11, R104, 0x5410, R11 ;  /* 0x00005410680b7816 */ /* 0x000fe4000000000b */
[----:B------:R-:W-:Y:S02]  /*4760*/  PRMT R36, R105, 0x5410, R36 ;  /* 0x0000541069247816 */ /* 0x000fe40000000024 */
[----:B------:R-:W-:Y:S02]  /*4770*/  SHF.R.U32.HI R38, RZ, 0x10, R39 ;  /* 0x00000010ff267819 */ /* 0x000fe40000011627 */
        /* <DEDUP_REMOVED lines=38> */
.L_x_12375:
[----:B------:R-:W-:Y:S05]  /*49e0*/  BSYNC B2 ;  /* 0x0000000000027941 */ /* 0x000fea0003800000 */
.L_x_12374:
[----:B--2---:R1:W-:Y:S02]  /*49f0*/  ST.E.128 desc[UR38][R40.64], R12 ;  /* 0x0000000c28007985 */ /* 0x0043e4000c101d26 */
.L_x_12373:
[----:B------:R-:W-:Y:S05]  /*4a00*/  BSYNC B1 ;  /* 0x0000000000017941 */ /* 0x000fea0003800000 */
.L_x_12372:
        /* <DEDUP_REMOVED lines=11> */
[----:B------:R-:W-:Y:S01]  /*4ac0*/  SHF.R.U64 R39, R32, 0x10, R33 ;  /* 0x0000001020277819 */ /* 0x000fe20000001221 */
[C---:B--2---:R-:W-:Y:S01]  /*4ad0*/  IMAD.U32 R32, R14.reuse, 0x10000, RZ ;  /* 0x000100000e207824 */ /* 0x044fe200078e00ff */
[----:B------:R-:W-:Y:S02]  /*4ae0*/  SHF.R.U32.HI R34, RZ, 0x10, R35 ;  /* 0x00000010ff227819 */ /* 0x000fe40000011623 */
[----:B------:R-:W-:Y:S02]  /*4af0*/  SHF.R.U32.HI R41, RZ, 0x10, R33 ;  /* 0x00000010ff297819 */ /* 0x000fe40000011621 */
[----:B------:R-:W-:Y:S01]  /*4b00*/  PRMT R35, R103, 0x5410, R38 ;  /* 0x0000541067237816 */ /* 0x000fe20000000026 */
[----:B------:R-:W-:Y:S01]  /*4b10*/  IMAD.U32 R38, R13, 0x10000, RZ ;  /* 0x000100000d267824 */ /* 0x000fe200078e00ff */
[----:B------:R-:W-:Y:S01]  /*4b20*/  LOP3.LUT R33, R14, 0xffff0000, RZ, 0xc0, !PT ;  /* 0xffff00000e217812 */ /* 0x000fe200078ec0ff */
[C---:B------:R-:W-:Y:S01]  /*4b30*/  IMAD.U32 R14, R15.reuse, 0x10000, RZ ;  /* 0x000100000f0e7824 */ /* 0x040fe200078e00ff */
[----:B------:R-:W-:-:S02]  /*4b40*/  LOP3.LUT R11, R15, 0xffff0000, RZ, 0xc0, !PT ;  /* 0xffff00000f0b7812 */ /* 0x000fc400078ec0ff */
[C---:B------:R-:W-:Y:S02]  /*4b50*/  PRMT R15, R102.reuse, 0x5410, R39 ;  /* 0x00005410660f7816 */ /* 0x040fe40000000027 */
[----:B------:R-:W-:Y:S02]  /*4b60*/  LOP3.LUT R39, R13, 0xffff0000, RZ, 0xc0, !PT ;  /* 0xffff00000d277812 */ /* 0x000fe400078ec0ff */
[C---:B------:R-:W-:Y:S01]  /*4b70*/  LOP3.LUT R42, R35.reuse, 0xffff0000, RZ, 0xc0, !PT ;  /* 0xffff0000232a7812 */ /* 0x040fe200078ec0ff */
[----:B------:R-:W-:Y:S01]  /*4b80*/  IMAD.U32 R35, R35, 0x10000, RZ ;  /* 0x0001000023237824 */ /* 0x000fe200078e00ff */
[----:B------:R-:W-:Y:S02]  /*4b90*/  PRMT R103, R103, 0x5432, R34 ;  /* 0x0000543267677816 */ /* 0x000fe40000000022 */
[----:B------:R-:W-:Y:S01]  /*4ba0*/  PRMT R102, R102, 0x5432, R41 ;  /* 0x0000543266667816 */ /* 0x000fe20000000029 */
[----:B------:R-:W-:Y:S01]  /*4bb0*/  FMUL.FTZ R13, R39, R42 ;  /* 0x0000002a270d7220 */ /* 0x000fe20000410000 */
[----:B------:R-:W-:Y:S01]  /*4bc0*/  LOP3.LUT R40, R15, 0xffff0000, RZ, 0xc0, !PT ;  /* 0xffff00000f287812 */ /* 0x000fe200078ec0ff */
[C---:B------:R-:W-:Y:S01]  /*4bd0*/  IMAD.U32 R34, R103.reuse, 0x10000, RZ ;  /* 0x0001000067227824 */ /* 0x040fe200078e00ff */
[----:B------:R-:W-:Y:S01]  /*4be0*/  LOP3.LUT R103, R103, 0xffff0000, RZ, 0xc0, !PT ;  /* 0xffff000067677812 */ /* 0x000fe200078ec0ff */
[C---:B------:R-:W-:Y:S01]  /*4bf0*/  IMAD.U32 R41, R102.reuse, 0x10000, RZ ;  /* 0x0001000066297824 */ /* 0x040fe200078e00ff */
[----:B------:R-:W-:Y:S01]  /*4c00*/  LOP3.LUT R102, R102, 0xffff0000, RZ, 0xc0, !PT ;  /* 0xffff000066667812 */ /* 0x000fe200078ec0ff */
[-C--:B------:R-:W-:Y:S01]  /*4c10*/  FMUL.FTZ R39, R39, R40.reuse ;  /* 0x0000002827277220 */ /* 0x080fe20000410000 */
[----:B------:R-:W-:Y:S01]  /*4c20*/  FFMA.FTZ R13, R38, R40, -R13 ;  /* 0x00000028260d7223 */ /* 0x000fe2000001080d */
[C---:B------:R-:W-:Y:S01]  /*4c30*/  FMUL.FTZ R43, R33.reuse, R34 ;  /* 0x00000022212b7220 */ /* 0x040fe20000410000 */
[----:B------:R-:W-:Y:S01]  /*4c40*/  LOP3.LUT R40, R12, 0xffff0000, RZ, 0xc0, !PT ;  /* 0xffff00000c287812 */ /* 0x000fe200078ec0ff */
[----:B------:R-:W-:Y:S01]  /*4c50*/  FMUL.FTZ R33, R33, R41 ;  /* 0x0000002921217220 */ /* 0x000fe20000410000 */
[----:B------:R-:W-:Y:S01]  /*4c60*/  FFMA.FTZ R38, R38, R42, R39 ;  /* 0x0000002a26267223 */ /* 0x000fe20000010027 */
[----:B------:R-:W-:-:S02]  /*4c70*/  IMAD.U32 R15, R15, 0x10000, RZ ;  /* 0x000100000f0f7824 */ /* 0x000fc400078e00ff */
[----:B------:R-:W-:Y:S02]  /*4c80*/  IMAD.U32 R39, R12, 0x10000, RZ ;  /* 0x000100000c277824 */ /* 0x000fe400078e00ff */
        /* <DEDUP_REMOVED lines=13> */
[----:B------:R-:W-:-:S07]  /*4d60*/  F2FP.BF16.F32.PACK_AB R12, R35, R32 ;  /* 0x00000020230c723e */ /* 0x000fce00000010ff */
.L_x_12377:
[----:B------:R-:W-:Y:S05]  /*4d70*/  BSYNC B1 ;  /* 0x0000000000017941 */ /* 0x000fea0003800000 */
.L_x_12376:
[----:B--2---:R1:W-:Y:S01]  /*4d80*/  ST.E.128 desc[UR38][R36.64], R12 ;  /* 0x0000000c24007985 */ /* 0x0043e2000c101d26 */
[----:B------:R-:W-:Y:S05]  /*4d90*/  BRA `(.L_x_12355) ;  /* 0x0000002000ec7947 */ /* 0x000fea0003800000 */
.L_x_12348:
        /* <DEDUP_REMOVED lines=46> */
.L_x_12379:
[----:B------:R-:W-:Y:S05]  /*5080*/  BSYNC B1 ;  /* 0x0000000000017941 */ /* 0x000fea0003800000 */
.L_x_12378:
        /* <DEDUP_REMOVED lines=44> */
.L_x_12380:
[----:B------:R-:W-:Y:S01]  /*5350*/  IMAD R57, R19, 0x8, R2 ;  /* 0x0000000813397824 */ /* 0x000fe200078e0202 */
[----:B------:R-:W-:Y:S01]  /*5360*/  SHF.L.U32 R84, R141, 0x1f, RZ ;  /* 0x0000001f8d547819 */ /* 0x000fe200000006ff */
[----:B------:R-:W-:Y:S03]  /*5370*/  BSSY B1, `(.L_x_12381) ;  /* 0x0000003000017945 */ /* 0x000fe60003800000 */
[----:B------:R-:W0:Y:S02]  /*5380*/  SYNCS.PHASECHK.TRANS64.TRYWAIT P4, [R57+URZ+0x2d890], R84 ;  /* 0x02d89054390075a7 */ /* 0x000e24000808017f */
[----:B0-----:R-:W-:Y:S05]  /*5390*/  @!P4 BRA `(.L_x_12382) ;  /* 0x0000019c004cc947 */ /* 0x001fea0003800000 */
.L_x_12633:
[----:B------:R-:W-:Y:S05]  /*53a0*/  BSYNC B1 ;  /* 0x0000000000017941 */ /* 0x000fea0003800000 */
.L_x_12381:
[----:B------:R-:W-:-:S03]  /*53b0*/  UMOV UR4, 0xffffffff ;  /* 0xffffffff00047882 */ /* 0x000fc60000000000 */
[----:B------:R-:W-:Y:S05]  /*53c0*/  BRA.DIV UR4, `(.L_x_12383) ;  /* 0x0000019e04547947 */ /* 0x000fea000b800000 */
[----:B------:R1:W2:Y:S04]  /*53d0*/  SHFL.IDX PT, R89, R61, RZ, 0x1e1f ;  /* 0x001e1fff3d597589 */ /* 0x0002a800000e0000 */
[----:B------:R1:W3:Y:S02]  /*53e0*/  SHFL.IDX PT, R88, R60, RZ, 0x1e1f ;  /* 0x001e1fff3c587589 */ /* 0x0002e400000e0000 */
.L_x_12637:
        /* <DEDUP_REMOVED lines=33> */
[----:B------:R-:W-:Y:S02]  /*5600*/  PRMT R40, R105, 0x5432, R40 ;  /* 0x0000543269287816 */ /* 0x000fe40000000028 */
[----:B------:R-:W-:Y:S02]  /*5610*/  SHF.R.U32.HI R105, RZ, 0x10, R53 ;  /* 0x00000010ff697819 */ /* 0x000fe40000011635 */
[--C-:B------:R-:W-:Y:S02]  /*5620*/  SHF.R.U64 R41, R42, 0x10, R43.reuse ;  /* 0x000000102a297819 */ /* 0x100fe4000000122b */
[----:B------:R-:W-:-:S02]  /*5630*/  SHF.R.U32.HI R42, RZ, 0x10, R43 ;  /* 0x00000010ff2a7819 */ /* 0x000fc4000001162b */
[----:B------:R-:W-:Y:S02]  /*5640*/  SHF.R.U64 R43, R52, 0x10, R53 ;  /* 0x00000010342b7819 */ /* 0x000fe40000001235 */
[--C-:B------:R-:W-:Y:S02]  /*5650*/  SHF.R.U64 R52, R54, 0x10, R55.reuse ;  /* 0x0000001036347819 */ /* 0x100fe40000001237 */
[----:B------:R-:W-:Y:S02]  /*5660*/  SHF.R.U32.HI R53, RZ, 0x10, R55 ;  /* 0x00000010ff357819 */ /* 0x000fe40000011637 */
[----:B------:R-:W-:Y:S02]  /*5670*/  PRMT R105, R117, 0x5410, R105 ;  /* 0x0000541075697816 */ /* 0x000fe40000000069 */
[----:B------:R-:W-:Y:S02]  /*5680*/  PRMT R104, R107, 0x5432, R104 ;  /* 0x000054326b687816 */ /* 0x000fe40000000068 */
[----:B------:R-:W-:-:S02]  /*5690*/  PRMT R43, R108, 0x5410, R43 ;  /* 0x000054106c2b7816 */ /* 0x000fc4000000002b */
[----:B------:R-:W-:Y:S01]  /*56a0*/  PRMT R52, R108, 0x5432, R52 ;  /* 0x000054326c347816 */ /* 0x000fe20000000034 */
[----:B-1----:R-:W-:Y:S01]  /*56b0*/  IMAD.U32 R108, R61, 0x10000, RZ ;  /* 0x000100003d6c7824 */ /* 0x002fe200078e00ff */
[----:B------:R-:W-:Y:S01]  /*56c0*/  PRMT R53, R107, 0x5410, R53 ;  /* 0x000054106b357816 */ /* 0x000fe20000000035 */
[----:B------:R-:W-:Y:S01]  /*56d0*/  IMAD.U32 R107, R105, 0x10000, RZ ;  /* 0x00010000696b7824 */ /* 0x000fe200078e00ff */
[----:B------:R-:W-:Y:S01]  /*56e0*/  PRMT R41, R106, 0x5410, R41 ;  /* 0x000054106a297816 */ /* 0x000fe20000000029 */
[----:B------:R-:W-:Y:S01]  /*56f0*/  IMAD.U32 R55, R104, 0x10000, RZ ;  /* 0x0001000068377824 */ /* 0x000fe200078e00ff */
[----:B------:R-:W-:Y:S01]  /*5700*/  PRMT R42, R106, 0x5432, R42 ;  /* 0x000054326a2a7816 */ /* 0x000fe2000000002a */
[----:B--2---:R-:W-:Y:S02]  /*5710*/  IMAD.U32 R106, R13, 0x10000, RZ ;  /* 0x000100000d6a7824 */ /* 0x004fe400078e00ff */
[----:B------:R-:W-:Y:S01]  /*5720*/  FMUL.FTZ R54, R108, R107 ;  /* 0x0000006b6c367220 */ /* 0x000fe20000410000 */
[----:B------:R-:W-:-:S02]  /*5730*/  LOP3.LUT R105, R105, 0xffff0000, RZ, 0xc0, !PT ;  /* 0xffff000069697812 */ /* 0x000fc400078ec0ff */
        /* <DEDUP_REMOVED lines=71> */
.L_x_12387:
[----:B------:R-:W-:Y:S05]  /*5bb0*/  BSYNC B2 ;  /* 0x0000000000027941 */ /* 0x000fea0003800000 */
.L_x_12386:
[----:B---3--:R-:W-:-:S04]  /*5bc0*/  LEA R40, P3, R20, R88, 0x1 ;  /* 0x0000005814287211 */ /* 0x008fc800078608ff */
[----:B------:R-:W-:Y:S02]  /*5bd0*/  LEA.HI.X R41, R20, R89, R91, 0x1, P3 ;  /* 0x0000005914297211 */ /* 0x000fe400018f0c5b */
[----:B------:R-:W-:-:S03]  /*5be0*/  ISETP.GE.AND P3, PT, R103, R11, PT ;  /* 0x0000000b6700720c */ /* 0x000fc60003f66270 */
[----:B--2---:R2:W-:Y:S10]  /*5bf0*/  ST.E.128 desc[UR38][R40.64], R12 ;  /* 0x0000000c28007985 */ /* 0x0045f4000c101d26 */
[----:B--2---:R-:W-:-:S05]  /*5c00*/  @!P3 IMAD.WIDE R12, R103, 0x2, R88 ;  /* 0x00000002670cb825 */ /* 0x004fca00078e0258 */
[----:B-1----:R4:W-:Y:S02]  /*5c10*/  @!P3 ST.E.128 desc[UR38][R12.64], R60 ;  /* 0x0000003c0c00b985 */ /* 0x0029e4000c101d26 */
.L_x_12385:
[----:B------:R-:W-:Y:S05]  /*5c20*/  BSYNC B1 ;  /* 0x0000000000017941 */ /* 0x000fea0003800000 */
.L_x_12384:
        /* <DEDUP_REMOVED lines=123> */
.L_x_12391:
[----:B------:R-:W-:Y:S05]  /*63e0*/  BSYNC B2 ;  /* 0x0000000000027941 */ /* 0x000fea0003800000 */
.L_x_12390:
[----:B------:R-:W-:-:S04]  /*63f0*/  LEA R36, P3, R21, R88, 0x1 ;  /* 0x0000005815247211 */ /* 0x000fc800078608ff */
[----:B------:R-:W-:Y:S02]  /*6400*/  LEA.HI.X R37, R21, R89, R90, 0x1, P3 ;  /* 0x0000005915257211 */ /* 0x000fe400018f0c5a */
[----:B------:R-:W-:-:S03]  /*6410*/  ISETP.GE.AND P3, PT, R52, R11, PT ;  /* 0x0000000b3400720c */ /* 0x000fc60003f66270 */
[----:B---3--:R3:W-:Y:S10]  /*6420*/  ST.E.128 desc[UR38][R36.64], R12 ;  /* 0x0000000c24007985 */ /* 0x0087f4000c101d26 */
[----:B---3--:R-:W-:-:S05]  /*6430*/  @!P3 IMAD.WIDE R12, R52, 0x2, R88 ;  /* 0x00000002340cb825 */ /* 0x008fca00078e0258 */
[----:B--2---:R2:W-:Y:S02]  /*6440*/  @!P3 ST.E.128 desc[UR38][R12.64], R40 ;  /* 0x000000280c00b985 */ /* 0x0045e4000c101d26 */
.L_x_12389:
[----:B------:R-:W-:Y:S05]  /*6450*/  BSYNC B1 ;  /* 0x0000000000017941 */ /* 0x000fea0003800000 */
.L_x_12388:
        /* <DEDUP_REMOVED lines=30> */
[--C-:B------:R-:W-:Y:S01]  /*6640*/  SHF.R.U64 R34, R34, 0x10, R35.reuse ;  /* 0x0000001022227819 */ /* 0x100fe20000001223 */
[----:B---3--:R-:W-:Y:S01]  /*6650*/  IMAD.U32 R49, R37, 0x10000, RZ ;  /* 0x0001000025317824 */ /* 0x008fe200078e00ff */
[----:B------:R-:W-:Y:S02]  /*6660*/  SHF.R.U32.HI R43, RZ, 0x10, R35 ;  /* 0x00000010ff2b7819 */ /* 0x000fe40000011623 */
[----:B------:R-:W-:Y:S02]  /*6670*/  SHF.R.U64 R35, R44, 0x10, R45 ;  /* 0x000000102c237819 */ /* 0x000fe4000000122d */
[----:B------:R-:W-:Y:S02]  /*6680*/  SHF.R.U64 R32, R32, 0x10, R33 ;  /* 0x0000001020207819 */ /* 0x000fe40000001221 */
[----:B------:R-:W-:Y:S02]  /*6690*/  SHF.R.U32.HI R44, RZ, 0x10, R45 ;  /* 0x00000010ff2c7819 */ /* 0x000fe4000001162d */
[----:B------:R-:W-:-:S02]  /*66a0*/  SHF.R.U32.HI R33, RZ, 0x10, R33 ;  /* 0x00000010ff217819 */ /* 0x000fc40000011621 */
[C---:B------:R-:W-:Y:S02]  /*66b0*/  PRMT R35, R112.reuse, 0x5410, R35 ;  /* 0x0000541070237816 */ /* 0x040fe40000000023 */
[----:B------:R-:W-:Y:S01]  /*66c0*/  PRMT R112, R112, 0x5432, R44 ;  /* 0x0000543270707816 */ /* 0x000fe2000000002c */
[----:B--2---:R-:W-:Y:S01]  /*66d0*/  IMAD.U32 R44, R13, 0x10000, RZ ;  /* 0x000100000d2c7824 */ /* 0x004fe200078e00ff */
        /* <DEDUP_REMOVED lines=10> */
[C---:B------:R-:W-:Y:S01]  /*6780*/  FFMA.FTZ R47, R44.reuse, R47, -R50 ;  /* 0x0000002f2c2f7223 */ /* 0x040fe20000010832 */
        /* <DEDUP_REMOVED lines=26> */
[C---:B------:R-:W-:Y:S01]  /*6930*/  FMUL.FTZ R39, R48.reuse, R111 ;  /* 0x0000006f30277220 */ /* 0x040fe20000410000 */
[----:B------:R-:W-:Y:S01]  /*6940*/  FMUL.FTZ R48, R48, R43 ;  /* 0x0000002b30307220 */ /* 0x000fe20000410000 */
[----:B------:R-:W-:-:S02]  /*6950*/  F2FP.BF16.F32.PACK_AB R33, R33, R47 ;  /* 0x0000002f2121723e */ /* 0x000fc400000010ff */
        /* <DEDUP_REMOVED lines=8> */
[----:B------:R-:W-:Y:S01]  /*69e0*/  FMUL.FTZ R53, R36, R35 ;  /* 0x0000002324357220 */ /* 0x000fe20000410000 */
[----:B------:R-:W-:Y:S01]  /*69f0*/  F2FP.BF16.F32.PACK_AB R44, R13, R44 ;  /* 0x0000002c0d2c723e */ /* 0x000fe200000010ff */
[C---:B------:R-:W-:Y:S01]  /*6a00*/  FFMA.FTZ R51, R43.reuse, R50, -R51 ;  /* 0x000000322b337223 */ /* 0x040fe20000010833 */
[----:B------:R-:W-:Y:S01]  /*6a10*/  FFMA.FTZ R49, R43, R48, R49 ;  /* 0x000000302b317223 */ /* 0x000fe20000010031 */
[----:B------:R-:W-:Y:S01]  /*6a20*/  LOP3.LUT R43, R32, 0xffff0000, RZ, 0xc0, !PT ;  /* 0xffff0000202b7812 */ /* 0x000fe200078ec0ff */
[----:B------:R-:W-:Y:S01]  /*6a30*/  IMAD.U32 R48, R34, 0x10000, RZ ;  /* 0x0001000022307824 */ /* 0x000fe200078e00ff */
[----:B------:R-:W-:Y:S01]  /*6a40*/  LOP3.LUT R32, R12, 0xffff0000, RZ, 0xc0, !PT ;  /* 0xffff00000c207812 */ /* 0x000fe200078ec0ff */
[----:B------:R-:W-:-:S02]  /*6a50*/  IMAD.MOV.U32 R13, RZ, RZ, R33 ;  /* 0x000000ffff0d7224 */ /* 0x000fc400078e0021 */
        /* <DEDUP_REMOVED lines=28> */
.L_x_12393:
[----:B------:R-:W-:Y:S05]  /*6c20*/  BSYNC B1 ;  /* 0x0000000000017941 */ /* 0x000fea0003800000 */
.L_x_12392:
[----:B--2---:R2:W-:Y:S01]  /*6c30*/  ST.E.128 desc[UR38][R40.64], R12 ;  /* 0x0000000c28007985 */ /* 0x0045e2000c101d26 */
[----:B------:R-:W-:-:S13]  /*6c40*/  ISETP.GE.AND P3, PT, R42, R11, PT ;  /* 0x0000000b2a00720c */ /* 0x000fda0003f66270 */
[----:B------:R-:W-:Y:S05]  /*6c50*/  @P3 BRA `(.L_x_12355) ;  /* 0x00000004003c3947 */ /* 0x000fea0003800000 */
[----:B------:R-:W-:-:S05]  /*6c60*/  IMAD.WIDE R88, R42, 0x2, R88 ;  /* 0x000000022a587825 */ /* 0x000fca00078e0258 */
[----:B---3--:R3:W-:Y:S01]  /*6c70*/  ST.E.128 desc[UR38][R88.64], R36 ;  /* 0x0000002458007985 */ /* 0x0087e2000c101d26 */
[----:B------:R-:W-:Y:S05]  /*6c80*/  BRA `(.L_x_12355) ;  /* 0x0000000400307947 */ /* 0x000fea0003800000 */
.L_x_12347:
[----:B------:R-:W-:-:S06]  /*6c90*/  UISETP.NE.AND UP0, UPT, UR41, 0x3, UPT ;  /* 0x000000032900788c */ /* 0x000fcc000bf05270 */
[----:B------:R-:W-:-:S13]  /*6ca0*/  PLOP3.LUT P2, PT, PT, PT, UP0, 0x80, 0x0 ;  /* 0x000000000000781c */ /* 0x000fda0003f4f008 */
[----:B------:R-:W-:Y:S05]  /*6cb0*/  @!P2 BRA `(.L_x_12394) ;  /* 0x000000000004a947 */ /* 0x000fea0003800000 */
[----:B------:R-:W-:Y:S01]  /*6cc0*/  BPT.TRAP 0x1 ;  /* 0x000000040000795c */ /* 0x000fe20000300000 */
.L_x_12394:
[----:B------:R-:W-:Y:S01]  /*6cd0*/  IMAD R57, R19, 0x8, R2 ;  /* 0x0000000813397824 */ /* 0x000fe200078e0202 */
[----:B------:R-:W-:Y:S01]  /*6ce0*/  SHF.L.U32 R84, R141, 0x1f, RZ ;  /* 0x0000001f8d547819 */ /* 0x000fe200000006ff */
[----:B------:R-:W-:Y:S01]  /*6cf0*/  BSSY B1, `(.L_x_12395) ;  /* 0x0000004000017945 */ /* 0x000fe20003800000 */
[----:B------:R-:W-:Y:S02]  /*6d00*/  SHF.R.S32.HI R81, RZ, 0x1f, R80 ;  /* 0x0000001fff517819 */ /* 0x000fe40000011450 */
[----:B------:R-:W0:Y:S02]  /*6d10*/  SYNCS.PHASECHK.TRANS64.TRYWAIT P3, [R57+URZ+0x2d890], R84 ;  /* 0x02d89054390075a7 */ /* 0x000e24000806017f */
[----:B0-----:R-:W-:Y:S05]  /*6d20*/  @!P3 BRA `(.L_x_12396) ;  /* 0x000001840048b947 */ /* 0x001fea0003800000 */
.L_x_12638:
[----:B------:R-:W-:Y:S05]  /*6d30*/  BSYNC B1 ;  /* 0x0000000000017941 */ /* 0x000fea0003800000 */
.L_x_12395:
        /* <DEDUP_REMOVED lines=24> */
.L_x_12642:
[----:B------:R-:W-:Y:S05]  /*6ec0*/  @!P3 BRA `(.L_x_12355) ;  /* 0x0000000000a0b947 */ /* 0x000fea0003800000 */
[----:B-1----:R-:W4:Y:S01]  /*6ed0*/  LDL R13, [R1+0x24] ;  /* 0x00002400010d7983 */ /* 0x002f220000100800 */
[----:B------:R-:W-:-:S03]  /*6ee0*/  ULDC UR4, c[0x0][0x2f4] ;  /* 0x0000bd0000047ab9 */ /* 0x000fc60000000800 */
[----:B------:R-:W5:Y:S04]  /*6ef0*/  LDL R12, [R1+0x20] ;  /* 0x00002000010c7983 */ /* 0x000f680000100800 */
[----:B------:R-:W5:Y:S04]  /*6f00*/  LDL R11, [R1+0x14] ;  /* 0x00001400010b7983 */ /* 0x000f680000100800 */
[----:B------:R-:W5:Y:S01]  /*6f10*/  LDL R41, [R1+0x18] ;  /* 0x0000180001297983 */ /* 0x000f620000100800 */
[----:B------:R-:W-:Y:S02]  /*6f20*/  ISETP.GE.AND P5, PT, R16, UR4, PT ;  /* 0x0000000410007c0c */ /* 0x000fe4000bfa6270 */
        /* <DEDUP_REMOVED lines=34> */
.L_x_12355:
[----:B------:R-:W-:Y:S05]  /*7150*/  BSYNC B0 ;  /* 0x0000000000007941 */ /* 0x000fea0003800000 */
.L_x_12346:
        /* <DEDUP_REMOVED lines=16> */
.L_x_12399:
[----:B------:R-:W-:Y:S05]  /*7260*/  BSYNC B0 ;  /* 0x0000000000007941 */ /* 0x000fea0003800000 */
.L_x_12398:
[----:B------:R-:W5:Y:S01]  /*7270*/  SYNCS.PHASECHK.TRANS64.TRYWAIT P2, [R57+URZ+0x2d8b0], R84 ;  /* 0x02d8b054390075a7 */ /* 0x000f62000804017f */
[----:B------:R-:W-:Y:S04]  /*7280*/  BSSY B0, `(.L_x_12400) ;  /* 0x0000002000007945 */ /* 0x000fe80003800000 */
[----:B-----5:R-:W-:Y:S05]  /*7290*/  @!P2 BRA `(.L_x_12401) ;  /* 0x000001800048a947 */ /* 0x020fea0003800000 */
.L_x_12643:
[----:B------:R-:W-:Y:S05]  /*72a0*/  BSYNC B0 ;  /* 0x0000000000007941 */ /* 0x000fea0003800000 */
.L_x_12400:
        /* <DEDUP_REMOVED lines=18> */
[----:B------:R-:W-:-:S03]  /*73d0*/  ISETP.GT.AND P2, PT, R83, R142, PT ;  /* 0x0000008e5300720c */ /* 0x000fc60003f44270 */
[----:B------:R0:W2:Y:S10]  /*73e0*/  SHFL.IDX PT, R37, R12, RZ, 0x1e1f ;  /* 0x001e1fff0c257589 */ /* 0x0000b400000e0000 */
[----:B0-----:R-:W-:Y:S05]  /*73f0*/  @!P2 BRA `(.L_x_12403) ;  /* 0x000000000098a947 */ /* 0x001fea0003800000 */
[----:B------:R-:W3:Y:S01]  /*7400*/  LDL R15, [R1+0x24] ;  /* 0x00002400010f7983 */ /* 0x000ee20000100800 */
[----:B------:R-:W-:-:S03]  /*7410*/  ULDC UR4, c[0x0][0x2f4] ;  /* 0x0000bd0000047ab9 */ /* 0x000fc60000000800 */
[----:B------:R-:W4:Y:S04]  /*7420*/  LDL R14, [R1+0x20] ;  /* 0x00002000010e7983 */ /* 0x000f280000100800 */
[----:B------:R-:W5:Y:S04]  /*7430*/  LDL R42, [R1+0x14] ;  /* 0x00001400012a7983 */ /* 0x000f680000100800 */
[----:B------:R-:W5:Y:S01]  /*7440*/  LDL R41, [R1+0x18] ;  /* 0x0000180001297983 */ /* 0x000f620000100800 */
[----:B------:R-:W-:Y:S02]  /*7450*/  ISETP.GE.AND P5, PT, R16, UR4, PT ;  /* 0x0000000410007c0c */ /* 0x000fe4000bfa6270 */
[----:B------:R-:W-:Y:S01]  /*7460*/  ISETP.GE.AND P4, PT, R136, UR4, PT ;  /* 0x0000000488007c0c */ /* 0x000fe2000bf86270 */
[----:B------:R-:W5:Y:S10]  /*7470*/  LDL R40, [R1+0x1c] ;  /* 0x00001c0001287983 */ /* 0x000f740000100800 */
[----:B-1----:R-:W-:-:S04]  /*7480*/  @!P5 LEA R38, P2, R16, R36, 0x1 ;  /* 0x000000241026d211 */ /* 0x002fc800078408ff */
        /* <DEDUP_REMOVED lines=29> */
.L_x_12403:
[----:B------:R-:W-:Y:S05]  /*7660*/  BSYNC B0 ;  /* 0x0000000000007941 */ /* 0x000fea0003800000 */
.L_x_12402:
        /* <DEDUP_REMOVED lines=21> */
.L_x_12341:
[----:B------:R-:W4:Y:S01]  /*77c0*/  LDL R3, [R1+0x58] ;  /* 0x0000580001037983 */ /* 0x000f220000100800 */
[----:B------:R-:W0:Y:S01]  /*77d0*/  LDC R0, c[0x0][0x448] ;  /* 0x00011200ff007b82 */ /* 0x000e220000000800 */
[----:B------:R-:W-:Y:S01]  /*77e0*/  IMAD.MOV.U32 R94, RZ, RZ, RZ ;  /* 0x000000ffff5e7224 */ /* 0x000fe200078e00ff */
[----:B0-----:R-:W-:-:S13]  /*77f0*/  ISETP.NE.AND P1, PT, R0, 0x1, PT ;  /* 0x000000010000780c */ /* 0x001fda0003f25270 */
[----:B------:R-:W0:Y:S08]  /*7800*/  @P1 LDC R0, c[0x0][0x44c] ;  /* 0x00011300ff001b82 */ /* 0x000e300000000800 */
[----:B------:R-:W1:Y:S01]  /*7810*/  @P1 LDC R5, c[0x0][0x450] ;  /* 0x00011400ff051b82 */ /* 0x000e620000000800 */
[----:B----4-:R-:W-:-:S04]  /*7820*/  VIADD R3, R3, 0xbf ;  /* 0x000000bf03037836 */ /* 0x010fc80000000000 */
[----:B0-----:R-:W-:-:S05]  /*7830*/  @P1 IMAD.HI.U32 R0, R3, R0, RZ ;  /* 0x0000000003001227 */ /* 0x001fca00078e00ff */
[----:B-1----:R-:W-:-:S05]  /*7840*/  @P1 SHF.R.U32.HI R3, RZ, R5, R0 ;  /* 0x00000005ff031219 */ /* 0x002fca0000011600 */
        /* <DEDUP_REMOVED lines=10> */
.L_x_12405:
[----:B------:R-:W-:Y:S04]  /*78f0*/  BSSY B0, `(.L_x_12406) ;  /* 0x0000020000007945 */ /* 0x000fe80003800000 */
[----:B------:R-:W-:Y:S05]  /*7900*/  @!P1 BRA `(.L_x_12407) ;  /* 0x0000000000789947 */ /* 0x000fea0003800000 */
[----:B------:R-:W4:Y:S01]  /*7910*/  LDL R0, [R1+0x70] ;  /* 0x0000700001007983 */ /* 0x000f220000100800 */
[----:B------:R-:W-:Y:S01]  /*7920*/  ULDC UR4, c[0x0][0x9f0] ;  /* 0x00027c0000047ab9 */ /* 0x000fe20000000800 */
[----:B----4-:R-:W-:-:S04]  /*7930*/  ISETP.NE.AND P0, PT, R0, RZ, PT ;  /* 0x000000ff0000720c */ /* 0x010fc80003f05270 */
        /* <DEDUP_REMOVED lines=27> */
.L_x_12407:
[----:B------:R-:W-:Y:S05]  /*7af0*/  BSYNC B0 ;  /* 0x0000000000007941 */ /* 0x000fea0003800000 */
.L_x_12406:
[----:B------:R-:W4:Y:S01]  /*7b00*/  LDL R0, [R1+0x84] ;  /* 0x0000840001007983 */ /* 0x000f220000100800 */
        /* <DEDUP_REMOVED lines=26> */
[----:B----4-:R-:W-:-:S05]  /*7cb0*/  IMAD R0, R0, R94, RZ ;  /* 0x0000005e00007224 */ /* 0x010fca00078e02ff */
        /* <DEDUP_REMOVED lines=8> */
[----:B------:R-:W-:-:S04]  /*7d40*/  SHF.R.S32.HI R40, RZ, 0x1f, R41 ;  /* 0x0000001fff287819 */ /* 0x000fc80000011429 */
[----:B------:R-:W-:-:S04]  /*7d50*/  LEA.HI R13, R40, R41, RZ, 0x7 ;  /* 0x00000029280d7211 */ /* 0x000fc800078f38ff */
[----:B------:R-:W-:Y:S01]  /*7d60*/  SHF.R.S32.HI R13, RZ, 0x7, R13 ;  /* 0x00000007ff0d7819 */ /* 0x000fe2000001140d */
[----:B------:R-:W-:Y:S06]  /*7d70*/  BRA.DIV UR4, `(.L_x_12409) ;  /* 0x0000017604a47947 */ /* 0x000fec000b800000 */
[----:B------:R-:W0:Y:S04]  /*7d80*/  SHFL.IDX PT, R0, R13, RZ, 0x1f ;  /* 0x00001fff0d007589 */ /* 0x000e2800000e0000 */
[----:B0-----:R1:W-:Y:S02]  /*7d90*/  STL [R1+0x28], R0 ;  /* 0x0000280001007387 */ /* 0x0013e40000100800 */
.L_x_12646:
[----:B------:R-:W1:Y:S01]  /*7da0*/  LDL R3, [R1+0x28] ;  /* 0x0000280001037983 */ /* 0x000e620000100800 */
[----:B------:R-:W-:Y:S01]  /*7db0*/  VIADD R4, R2, 0x21800 ;  /* 0x0002180002047836 */ /* 0x000fe20000000000 */
[----:B------:R-:W-:Y:S04]  /*7dc0*/  BSSY B6, `(.L_x_12410) ;  /* 0x000001e000067945 */ /* 0x000fe80003800000 */
[----:B------:R-:W-:Y:S01]  /*7dd0*/  LOP3.LUT P0, RZ, R4, 0x3ff, RZ, 0xc0, !PT ;  /* 0x000003ff04ff7812 */ /* 0x000fe2000780c0ff */
[----:B-1----:R-:W-:-:S05]  /*7de0*/  IMAD.HI R0, R3, 0x55555556, RZ ;  /* 0x5555555603007827 */ /* 0x002fca00078e02ff */
[----:B------:R-:W-:-:S05]  /*7df0*/  LEA.HI R0, R0, R0, RZ, 0x1 ;  /* 0x0000000000007211 */ /* 0x000fca00078f08ff */
[----:B------:R-:W-:-:S04]  /*7e00*/  IMAD R3, R0, -0x3, R3 ;  /* 0xfffffffd00037824 */ /* 0x000fc800078e0203 */
[C---:B------:R-:W-:Y:S02]  /*7e10*/  IMAD R0, R3.reuse, 0x1000, R2 ;  /* 0x0000100003007824 */ /* 0x040fe400078e0202 */
[----:B------:R-:W-:Y:S02]  /*7e20*/  IMAD R3, R3, 0x2000, R4 ;  /* 0x0000200003037824 */ /* 0x000fe400078e0204 */
[----:B------:R-:W-:-:S03]  /*7e30*/  VIADD R0, R0, 0xc400 ;  /* 0x0000c40000007836 */ /* 0x000fc60000000000 */
[----:B------:R-:W-:Y:S02]  /*7e40*/  SHF.R.U32.HI R3, RZ, 0x4, R3 ;  /* 0x00000004ff037819 */ /* 0x000fe40000011603 */
[----:B------:R-:W-:Y:S02]  /*7e50*/  SHF.R.U32.HI R0, RZ, 0x4, R0 ;  /* 0x00000004ff007819 */ /* 0x000fe40000011600 */
[----:B------:R-:W-:Y:S02]  /*7e60*/  LOP3.LUT R3, R3, 0x3fff, RZ, 0xc0, !PT ;  /* 0x00003fff03037812 */ /* 0x000fe400078ec0ff */
[----:B------:R-:W-:-:S03]  /*7e70*/  LOP3.LUT R144, R0, 0x3fff, RZ, 0xc0, !PT ;  /* 0x00003fff00907812 */ /* 0x000fc600078ec0ff */
        /* <DEDUP_REMOVED lines=17> */
[----:B0123-5:R-:W-:Y:S05]  /*7f90*/  CALL.ABS.NOINC R14 ;  /* 0x000000000e007343 */ /* 0x02ffea0003c00000 */
.L_x_12411:
[----:B------:R-:W-:Y:S05]  /*7fa0*/  BSYNC B6 ;  /* 0x0000000000067941 */ /* 0x000fea0003800000 */
.L_x_12410:
        /* <DEDUP_REMOVED lines=8> */
[----:B------:R1:W4:Y:S03]  /*8030*/  SYNCS.PHASECHK.TRANS64.TRYWAIT P0, [R2+URZ+0x2d800], R3 ;  /* 0x02d80003020075a7 */ /* 0x000326000800017f */
[----:B----4-:R-:W-:Y:S05]  /*8040*/  @!P0 NANOSLEEP.SYNCS 0x989680 ;  /* 0x009896800000895d */ /* 0x010fea0003900000 */
[----:B------:R-:W4:Y:S01]  /*8050*/  @!P0 SYNCS.PHASECHK.TRANS64 P0, [R2+URZ+0x2d800], R3 ;  /* 0x02d80003020085a7 */ /* 0x000f22000800007f */
[----:B------:R-:W-:Y:S04]  /*8060*/  BSSY B0, `(.L_x_12413) ;  /* 0x0000006000007945 */ /* 0x000fe80003800000 */
[----:B----4-:R-:W-:Y:S05]  /*8070*/  @P0 BRA `(.L_x_12414) ;  /* 0x0000000000100947 */ /* 0x010fea0003800000 */
.L_x_12415:
[----:B----4-:R4:W0:Y:S02]  /*8080*/  SYNCS.PHASECHK.TRANS64.TRYWAIT P0, [R2+URZ+0x2d800], R3 ;  /* 0x02d80003020075a7 */ /* 0x010824000800017f */
[----:B0-----:R-:W-:Y:S05]  /*8090*/  @!P0 NANOSLEEP.SYNCS 0x989680 ;  /* 0x009896800000895d */ /* 0x001fea0003900000 */
[----:B------:R-:W0:Y:S02]  /*80a0*/  @!P0 SYNCS.PHASECHK.TRANS64 P0, [R2+URZ+0x2d800], R3 ;  /* 0x02d80003020085a7 */ /* 0x000e24000800007f */
[----:B0-----:R-:W-:Y:S05]  /*80b0*/  @!P0 BRA `(.L_x_12415) ;  /* 0xfffffffc00f08947 */ /* 0x001fea000383ffff */
.L_x_12414:
[----:B------:R-:W-:Y:S05]  /*80c0*/  BSYNC B0 ;  /* 0x0000000000007941 */ /* 0x000fea0003800000 */
.L_x_12413:
[----:B------:R-:W-:Y:S05]  /*80d0*/  BRA `(.L_x_12416) ;  /* 0x0000004000847947 */ /* 0x000fea0003800000 */
.L_x_12412:
[----:B------:R-:W-:Y:S01]  /*80e0*/  ULOP3.LUT UP0, URZ, UR42, 0x1bf, URZ, 0xc0, !UPT ;  /* 0x000001bf2a3f7892 */ /* 0x000fe2000f80c03f */
[----:B-----5:R-:W-:Y:S01]  /*80f0*/  SHF.R.S32.HI R0, RZ, 0x1f, R95 ;  /* 0x0000001fff007819 */ /* 0x020fe2000001145f */
[----:B------:R-:W-:Y:S01]  /*8100*/  ULDC.64 UR4, c[0x0][0x3f8] ;  /* 0x0000fe0000047ab9 */ /* 0x000fe20000000a00 */
[----:B------:R-:W-:Y:S01]  /*8110*/  ULDC.64 UR6, c[0x0][0x408] ;  /* 0x0001020000067ab9 */ /* 0x000fe20000000a00 */
[----:B------:R-:W-:Y:S02]  /*8120*/  IMAD.WIDE.U32 R24, R95, UR4, RZ ;  /* 0x000000045f187c25 */ /* 0x000fe4000f8e00ff */
[----:B------:R-:W-:Y:S02]  /*8130*/  PLOP3.LUT P0, PT, PT, PT, UP0, 0x80, 0x0 ;  /* 0x000000000000781c */ /* 0x000fe40003f0f008 */
        /* <DEDUP_REMOVED lines=23> */
[----:B0123--:R-:W-:Y:S05]  /*82b0*/  CALL.ABS.NOINC R14 ;  /* 0x000000000e007343 */ /* 0x00ffea0003c00000 */
.L_x_12417:
[----:B------:R-:W4:Y:S01]  /*82c0*/  LDL R20, [R1+0x58] ;  /* 0x0000580001147983 */ /* 0x000f220000100800 */
[----:B------:R-:W-:Y:S01]  /*82d0*/  ULDC.U8 UR4, c[0x0][0x410] ;  /* 0x0001040000047ab9 */ /* 0x000fe20000000000 */
[----:B------:R-:W-:Y:S01]  /*82e0*/  BSSY B0, `(.L_x_12418) ;  /* 0x00003f8000007945 */ /* 0x000fe20003800000 */
[----:B------:R-:W-:Y:S01]  /*82f0*/  ISETP.NE.AND P0, PT, RZ, UR4, PT ;  /* 0x00000004ff007c0c */ /* 0x000fe2000bf05270 */
[----:B----4-:R-:W-:-:S12]  /*8300*/  IMAD.IADD R9, R142, 0x1, R20 ;  /* 0x000000018e097824 */ /* 0x010fd800078e0214 */
[----:B------:R-:W-:Y:S05]  /*8310*/  @!P0 BRA `(.L_x_12419) ;  /* 0x0000001c00e48947 */ /* 0x000fea0003800000 */
[----:B------:R-:W4:Y:S01]  /*8320*/  LDC R5, c[0x0][0x448] ;  /* 0x00011200ff057b82 */ /* 0x000f220000000800 */
[----:B-1----:R-:W-:Y:S01]  /*8330*/  IMAD.MOV.U32 R3, RZ, RZ, R9 ;  /* 0x000000ffff037224 */ /* 0x002fe200078e0009 */
[----:B------:R-:W-:Y:S01]  /*8340*/  ULDC.64 UR4, c[0x0][0x3f8] ;  /* 0x0000fe0000047ab9 */ /* 0x000fe20000000a00 */
[----:B------:R-:W-:Y:S01]  /*8350*/  ULDC.64 UR6, c[0x0][0x408] ;  /* 0x0001020000067ab9 */ /* 0x000fe20000000a00 */
[----:B------:R-:W-:Y:S02]  /*8360*/  IMAD.MOV.U32 R25, RZ, RZ, R29 ;  /* 0x000000ffff197224 */ /* 0x000fe400078e001d */
[----:B------:R-:W-:Y:S01]  /*8370*/  IMAD.MOV.U32 R27, RZ, RZ, R31 ;  /* 0x000000ffff1b7224 */ /* 0x000fe200078e001f */
[----:B----4-:R-:W-:-:S13]  /*8380*/  ISETP.NE.AND P0, PT, R5, 0x1, PT ;  /* 0x000000010500780c */ /* 0x010fda0003f05270 */
[----:B------:R-:W1:Y:S08]  /*8390*/  @P0 LDC R0, c[0x0][0x44c] ;  /* 0x00011300ff000b82 */ /* 0x000e700000000800 */
[----:B------:R-:W4:Y:S01]  /*83a0*/  @P0 LDC R7, c[0x0][0x450] ;  /* 0x00011400ff070b82 */ /* 0x000f220000000800 */
[----:B-1----:R-:W-:-:S05]  /*83b0*/  @P0 IMAD.HI.U32 R0, R9, R0, RZ ;  /* 0x0000000009000227 */ /* 0x002fca00078e00ff */
[----:B----4-:R-:W-:-:S04]  /*83c0*/  @P0 SHF.R.U32.HI R3, RZ, R7, R0 ;  /* 0x00000007ff030219 */ /* 0x010fc80000011600 */
        /* <DEDUP_REMOVED lines=17> */
[----:B------:R1:W4:Y:S04]  /*84e0*/  SHFL.IDX PT, R3, R13, RZ, 0x1e1f ;  /* 0x001e1fff0d037589 */ /* 0x00032800000e0000 */
[----:B------:R-:W0:Y:S04]  /*84f0*/  SHFL.IDX PT, R38, R38, RZ, 0x1e1f ;  /* 0x001e1fff26267589 */ /* 0x000e2800000e0000 */
[----:B------:R-:W0:Y:S04]  /*8500*/  SHFL.IDX PT, R0, R0, RZ, 0x1e1f ;  /* 0x001e1fff00007589 */ /* 0x000e2800000e0000 */
[----:B-1----:R-:W0:Y:S02]  /*8510*/  SHFL.IDX PT, R39, R39, RZ, 0x1e1f ;  /* 0x001e1fff27277589 */ /* 0x002e2400000e0000 */
.L_x_12652:
[----:B------:R-:W5:Y:S01]  /*8520*/  LDL R4, [R1+0x4c] ;  /* 0x00004c0001047983 */ /* 0x000f620000100800 */
[----:B------:R-:W-:Y:S01]  /*8530*/  BSSY B1, `(.L_x_12421) ;  /* 0x000005f000017945 */ /* 0x000fe20003800000 */
[----:B------:R-:W-:Y:S02]  /*8540*/  CS2R R34, SRZ ;  /* 0x0000000000227805 */ /* 0x000fe4000001ff00 */
[----:B------:R-:W-:Y:S02]  /*8550*/  CS2R R30, SRZ ;  /* 0x00000000001e7805 */ /* 0x000fe4000001ff00 */
[----:B------:R-:W-:Y:S02]  /*8560*/  CS2R R26, SRZ ;  /* 0x00000000001a7805 */ /* 0x000fe4000001ff00 */
[----:B------:R-:W-:Y:S02]  /*8570*/  CS2R R20, SRZ ;  /* 0x0000000000147805 */ /* 0x000fe4000001ff00 */
[----:B------:R-:W-:-:S02]  /*8580*/  CS2R R12, SRZ ;  /* 0x00000000000c7805 */ /* 0x000fc4000001ff00 */
[----:B--2---:R-:W-:Y:S02]  /*8590*/  CS2R R36, SRZ ;  /* 0x0000000000247805 */ /* 0x004fe4000001ff00 */
[----:B------:R-:W-:Y:S02]  /*85a0*/  CS2R R32, SRZ ;  /* 0x0000000000207805 */ /* 0x000fe4000001ff00 */
[----:B------:R-:W-:Y:S02]  /*85b0*/  CS2R R28, SRZ ;  /* 0x00000000001c7805 */ /* 0x000fe4000001ff00 */
[----:B------:R-:W-:Y:S02]  /*85c0*/  CS2R R24, SRZ ;  /* 0x0000000000187805 */ /* 0x000fe4000001ff00 */
[----:B0-----:R-:W-:Y:S02]  /*85d0*/  CS2R R14, SRZ ;  /* 0x00000000000e7805 */ /* 0x001fe4000001ff00 */
[----:B------:R-:W-:Y:S01]  /*85e0*/  CS2R R10, SRZ ;  /* 0x00000000000a7805 */ /* 0x000fe2000001ff00 */
[----:B-----5:R-:W-:-:S04]  /*85f0*/  IMAD R4, R4, R5, RZ ;  /* 0x0000000504047224 */ /* 0x020fc800078e02ff */
[----:B------:R-:W-:Y:S01]  /*8600*/  IMAD R97, R97, -0xc0, R4 ;  /* 0xffffff4061617824 */ /* 0x000fe200078e0204 */
[----:B------:R-:W-:Y:S02]  /*8610*/  ISETP.GE.AND P0, PT, R9, R4, PT ;  /* 0x000000040900720c */ /* 0x000fe40003f06270 */
[----:B------:R-:W-:-:S11]  /*8620*/  CS2R R8, SRZ ;  /* 0x0000000000087805 */ /* 0x000fd6000001ff00 */
[----:B------:R-:W-:Y:S05]  /*8630*/  @P0 BRA `(.L_x_12422) ;  /* 0x0000000400380947 */ /* 0x000fea0003800000 */
[----:B------:R-:W2:Y:S01]  /*8640*/  LDL R48, [R1+0x44] ;  /* 0x0000440001307983 */ /* 0x000ea20000100800 */
[----:B------:R-:W-:-:S03]  /*8650*/  ULDC UR4, c[0x0][0x3f4] ;  /* 0x0000fd0000047ab9 */ /* 0x000fc60000000800 */
[----:B------:R-:W3:Y:S04]  /*8660*/  LDL R47, [R1+0x3c] ;  /* 0x00003c00012f7983 */ /* 0x000ee80000100800 */
[----:B------:R-:W4:Y:S04]  /*8670*/  LDL R46, [R1+0x40] ;  /* 0x00004000012e7983 */ /* 0x000f280000100800 */
[----:B------:R-:W4:Y:S04]  /*8680*/  LDL R43, [R1+0x38] ;  /* 0x00003800012b7983 */ /* 0x000f280000100800 */
[----:B------:R-:W4:Y:S04]  /*8690*/  LDL.64 R44, [R1] ;  /* 0x00000000012c7983 */ /* 0x000f280000100a00 */
        /* <DEDUP_REMOVED lines=15> */
[CC--:B------:R-:W-:Y:S02]  /*8790*/  @!P3 IADD3 R26, P4, R38.reuse, R24.reuse, RZ ;  /* 0x00000018261ab210 */ /* 0x0c0fe40007f9e0ff */
        /* <DEDUP_REMOVED lines=56> */
.L_x_12422:
[----:B------:R-:W-:Y:S05]  /*8b20*/  BSYNC B1 ;  /* 0x0000000000017941 */ /* 0x000fea0003800000 */
.L_x_12421:
[----:B------:R-:W-:Y:S01]  /*8b30*/  ULEA.HI UR4, UR37, UR37, URZ, 0x1 ;  /* 0x0000002525047291 */ /* 0x000fe2000f8f083f */
[----:B----45:R-:W-:Y:S01]  /*8b40*/  IMAD.MOV.U32 R3, RZ, RZ, R35 ;  /* 0x000000ffff037224 */ /* 0x030fe200078e0023 */
[----:B------:R-:W-:Y:S01]  /*8b50*/  VIMNMX R97, R97, 0xc0, PT ;  /* 0x000000c061617848 */ /* 0x000fe20003fe0100 */
[----:B------:R-:W-:Y:S01]  /*8b60*/  IMAD.MOV.U32 R0, RZ, RZ, R34 ;  /* 0x000000ffff007224 */ /* 0x000fe200078e0022 */
[----:B------:R-:W-:Y:S01]  /*8b70*/  ULOP3.LUT UR4, UR4, 0xfffffffe, URZ, 0xc0, !UPT ;  /* 0xfffffffe04047892 */ /* 0x000fe2000f8ec03f */
[----:B0-----:R-:W-:Y:S01]  /*8b80*/  IMAD.MOV.U32 R4, RZ, RZ, R30 ;  /* 0x000000ffff047224 */ /* 0x001fe200078e001e */
        /* <DEDUP_REMOVED lines=9> */
[----:B---3--:R-:W-:Y:S01]  /*8c20*/  PRMT R57, R0, 0x7610, R57 ;  /* 0x0000761000397816 */ /* 0x008fe20000000039 */
        /* <DEDUP_REMOVED lines=39> */
.L_x_12653:
[----:B------:R-:W-:Y:S05]  /*8ea0*/  BSYNC B1 ;  /* 0x0000000000017941 */ /* 0x000fea0003800000 */
.L_x_12423:
[----:B------:R-:W-:Y:S02]  /*8eb0*/  PRMT R42, R0, 0x7610, R42 ;  /* 0x00007610002a7816 */ /* 0x000fe4000000002a */
[----:B------:R-:W-:Y:S01]  /*8ec0*/  PRMT R43, R4, 0x7610, R43 ;  /* 0x00007610042b7816 */ /* 0x000fe2000000002b */
[----:B------:R-:W-:Y:S06]  /*8ed0*/  @P1 BRA `(.L_x_12425) ;  /* 0x0000003000e01947 */ /* 0x000fec0003800000 */
[----:B------:R-:W2:Y:S01]  /*8ee0*/  LDL.64 R66, [R1] ;  /* 0x0000000001427983 */ /* 0x000ea20000100a00 */
        /* <DEDUP_REMOVED lines=70> */
.L_x_12427:
[----:B------:R-:W-:Y:S05]  /*9350*/  BSYNC B1 ;  /* 0x0000000000017941 */ /* 0x000fea0003800000 */
.L_x_12426:
[----:B------:R-:W-:Y:S01]  /*9360*/  BSSY B1, `(.L_x_12428) ;  /* 0x0000031000017945 */ /* 0x000fe20003800000 */
[----:B------:R-:W-:-:S03]  /*9370*/  @P0 VIADD R0, R3, 0xffffffe0 ;  /* 0xffffffe003000836 */ /* 0x000fc60000000000 */
        /* <DEDUP_REMOVED lines=47> */
.L_x_12429:
[----:B------:R-:W-:Y:S05]  /*9670*/  BSYNC B1 ;  /* 0x0000000000017941 */ /* 0x000fea0003800000 */
.L_x_12428:
        /* <DEDUP_REMOVED lines=48> */
.L_x_12431:
[----:B------:R-:W-:Y:S05]  /*9980*/  BSYNC B1 ;  /* 0x0000000000017941 */ /* 0x000fea0003800000 */
.L_x_12430:
        /* <DEDUP_REMOVED lines=48> */
.L_x_12433:
[----:B------:R-:W-:Y:S05]  /*9c90*/  BSYNC B1 ;  /* 0x0000000000017941 */ /* 0x000fea0003800000 */
.L_x_12432:
        /* <DEDUP_REMOVED lines=48> */
.L_x_12435:
[----:B------:R-:W-:Y:S05]  /*9fa0*/  BSYNC B1 ;  /* 0x0000000000017941 */ /* 0x000fea0003800000 */
.L_x_12434:
        /* <DEDUP_REMOVED lines=48> */
.L_x_12419:
[----:B------:R-:W4:Y:S01]  /*a2b0*/  LDC R10, c[0x0][0x448] ;  /* 0x00011200ff0a7b82 */ /* 0x000f220000000800 */
[----:B-1----:R-:W-:Y:S01]  /*a2c0*/  IMAD.MOV.U32 R3, RZ, RZ, R9 ;  /* 0x000000ffff037224 */ /* 0x002fe200078e0009 */
[----:B------:R-:W-:Y:S01]  /*a2d0*/  ULDC.64 UR4, c[0x0][0x3f8] ;  /* 0x0000fe0000047ab9 */ /* 0x000fe20000000a00 */
[----:B------:R-:W-:Y:S01]  /*a2e0*/  ULDC.64 UR6, c[0x0][0x408] ;  /* 0x0001020000067ab9 */ /* 0x000fe20000000a00 */
[----:B------:R-:W-:Y:S02]  /*a2f0*/  IMAD.MOV.U32 R4, RZ, RZ, R24 ;  /* 0x000000ffff047224 */ /* 0x000fe400078e0018 */
[----:B------:R-:W-:Y:S02]  /*a300*/  IMAD.MOV.U32 R6, RZ, RZ, R26 ;  /* 0x000000ffff067224 */ /* 0x000fe400078e001a */
[----:B------:R-:W-:Y:S01]  /*a310*/  IMAD.MOV.U32 R7, RZ, RZ, R31 ;  /* 0x000000ffff077224 */ /* 0x000fe200078e001f */
[----:B----4-:R-:W-:-:S13]  /*a320*/  ISETP.NE.AND P0, PT, R10, 0x1, PT ;  /* 0x000000010a00780c */ /* 0x010fda0003f05270 */
[----:B------:R-:W1:Y:S08]  /*a330*/  @P0 LDC R0, c[0x0][0x44c] ;  /* 0x00011300ff000b82 */ /* 0x000e700000000800 */
[----:B------:R-:W4:Y:S01]  /*a340*/  @P0 LDC R5, c[0x0][0x450] ;  /* 0x00011400ff050b82 */ /* 0x000f220000000800 */
[----:B-1----:R-:W-:-:S05]  /*a350*/  @P0 IMAD.HI.U32 R0, R9, R0, RZ ;  /* 0x0000000009000227 */ /* 0x002fca00078e00ff */
[----:B----4-:R-:W-:Y:S01]  /*a360*/  @P0 SHF.R.U32.HI R3, RZ, R5, R0 ;  /* 0x00000005ff030219 */ /* 0x010fe20000011600 */
        /* <DEDUP_REMOVED lines=8> */
[----:B--2---:R-:W-:Y:S01]  /*a3f0*/  IMAD R37, R3, UR7, R0 ;  /* 0x0000000703257c24 */ /* 0x004fe2000f8e0200 */
        /* <DEDUP_REMOVED lines=10> */
[----:B------:R-:W4:Y:S04]  /*a4a0*/  SHFL.IDX PT, R3, R3, RZ, 0x1e1f ;  /* 0x001e1fff03037589 */ /* 0x000f2800000e0000 */
[----:B------:R-:W0:Y:S04]  /*a4b0*/  SHFL.IDX PT, R37, R37, RZ, 0x1e1f ;  /* 0x001e1fff25257589 */ /* 0x000e2800000e0000 */
[----:B-1----:R-:W0:Y:S02]  /*a4c0*/  SHFL.IDX PT, R38, R38, RZ, 0x1e1f ;  /* 0x001e1fff26267589 */ /* 0x002e2400000e0000 */
.L_x_12659:
[----:B------:R-:W5:Y:S01]  /*a4d0*/  LDL R4, [R1+0x4c] ;  /* 0x00004c0001047983 */ /* 0x000f620000100800 */
[----:B------:R-:W-:Y:S01]  /*a4e0*/  BSSY B1, `(.L_x_12437) ;  /* 0x000003b000017945 */ /* 0x000fe20003800000 */
[----:B------:R-:W-:Y:S02]  /*a4f0*/  CS2R R6, SRZ ;  /* 0x0000000000067805 */ /* 0x000fe4000001ff00 */
[----:B------:R-:W-:Y:S02]  /*a500*/  CS2R R12, SRZ ;  /* 0x00000000000c7805 */ /* 0x000fe4000001ff00 */
[----:B0-----:R-:W-:Y:S02]  /*a510*/  CS2R R14, SRZ ;  /* 0x00000000000e7805 */ /* 0x001fe4000001ff00 */
[----:B------:R-:W-:Y:S02]  /*a520*/  CS2R R24, SRZ ;  /* 0x0000000000187805 */ /* 0x000fe4000001ff00 */
[----:B------:R-:W-:-:S02]  /*a530*/  CS2R R26, SRZ ;  /* 0x00000000001a7805 */ /* 0x000fc4000001ff00 */
[----:B------:R-:W-:Y:S02]  /*a540*/  CS2R R28, SRZ ;  /* 0x00000000001c7805 */ /* 0x000fe4000001ff00 */
[----:B------:R-:W-:Y:S02]  /*a550*/  CS2R R30, SRZ ;  /* 0x00000000001e7805 */ /* 0x000fe4000001ff00 */
[----:B------:R-:W-:Y:S02]  /*a560*/  CS2R R32, SRZ ;  /* 0x0000000000207805 */ /* 0x000fe4000001ff00 */
[----:B------:R-:W-:Y:S01]  /*a570*/  CS2R R34, SRZ ;  /* 0x0000000000227805 */ /* 0x000fe2000001ff00 */
[----:B-----5:R-:W-:Y:S01]  /*a580*/  IMAD R10, R4, R10, RZ ;  /* 0x0000000a040a7224 */ /* 0x020fe200078e02ff */
[----:B------:R-:W-:-:S03]  /*a590*/  CS2R R4, SRZ ;  /* 0x0000000000047805 */ /* 0x000fc6000001ff00 */
[----:B------:R-:W-:Y:S01]  /*a5a0*/  IMAD R97, R97, -0xc0, R10 ;  /* 0xffffff4061617824 */ /* 0x000fe200078e020a */
[----:B------:R-:W-:Y:S02]  /*a5b0*/  ISETP.GE.AND P0, PT, R9, R10, PT ;  /* 0x0000000a0900720c */ /* 0x000fe40003f06270 */
[----:B------:R-:W-:Y:S02]  /*a5c0*/  CS2R R8, SRZ ;  /* 0x0000000000087805 */ /* 0x000fe4000001ff00 */
[----:B------:R-:W-:-:S09]  /*a5d0*/  CS2R R10, SRZ ;  /* 0x00000000000a7805 */ /* 0x000fd2000001ff00 */
[----:B------:R-:W-:Y:S05]  /*a5e0*/  @P0 BRA `(.L_x_12438) ;  /* 0x0000000000a80947 */ /* 0x000fea0003800000 */
[----:B------:R-:W3:Y:S04]  /*a5f0*/  LDL R21, [R1+0x14] ;  /* 0x0000140001157983 */ /* 0x000ee80000100800 */
[----:B------:R-:W3:Y:S01]  /*a600*/  LDL R20, [R1+0x18] ;  /* 0x0000180001147983 */ /* 0x000ee20000100800 */
        /* <DEDUP_REMOVED lines=19> */
[----:B---3--:R-:W-:-:S02]  /*a740*/  @!P3 IMAD.SHL.U32 R13, R21, 0x8, RZ ;  /* 0x00000008150db824 */ /* 0x008fc400078e00ff */
        /* <DEDUP_REMOVED lines=20> */
.L_x_12438:
[----:B------:R-:W-:Y:S05]  /*a890*/  BSYNC B1 ;  /* 0x0000000000017941 */ /* 0x000fea0003800000 */
.L_x_12437:
[----:B------:R-:W-:Y:S01]  /*a8a0*/  ULEA.HI UR4, UR37, UR37, URZ, 0x1 ;  /* 0x0000002525047291 */ /* 0x000fe2000f8f083f */
[----:B----45:R-:W-:Y:S01]  /*a8b0*/  IMAD.MOV.U32 R3, RZ, RZ, R5 ;  /* 0x000000ffff037224 */ /* 0x030fe200078e0005 */
[----:B------:R-:W-:Y:S01]  /*a8c0*/  VIMNMX R97, R97, 0xc0, PT ;  /* 0x000000c061617848 */ /* 0x000fe20003fe0100 */
[----:B-1----:R-:W-:Y:S01]  /*a8d0*/  IMAD.MOV.U32 R20, RZ, RZ, R6 ;  /* 0x000000ffff147224 */ /* 0x002fe200078e0006 */
[----:B------:R-:W-:Y:S01]  /*a8e0*/  ULOP3.LUT UR4, UR4, 0xfffffffe, URZ, 0xc0, !UPT ;  /* 0xfffffffe04047892 */ /* 0x000fe2000f8ec03f */
[----:B--2---:R-:W-:Y:S01]  /*a8f0*/  IMAD.MOV.U32 R0, RZ, RZ, R4 ;  /* 0x000000ffff007224 */ /* 0x004fe200078e0004 */
[----:B------:R-:W-:Y:S01]  /*a900*/  BSSY B1, `(.L_x_12439) ;  /* 0x0000032000017945 */ /* 0x000fe20003800000 */
        /* <DEDUP_REMOVED lines=17> */
[----:B---3--:R-:W-:Y:S01]  /*aa20*/  PRMT R57, R0, 0x7610, R57 ;  /* 0x0000761000397816 */ /* 0x008fe20000000039 */
        /* <DEDUP_REMOVED lines=31> */
.L_x_12660:
[----:B------:R-:W-:Y:S05]  /*ac20*/  BSYNC B1 ;  /* 0x0000000000017941 */ /* 0x000fea0003800000 */
.L_x_12439:
        /* <DEDUP_REMOVED lines=20> */
[----:B------:R-:W-:Y:S02]  /*ad70*/  SHF.R.U64 R24, R6, 0x10, R7 ;  /* 0x0000001006187819 */ /* 0x000fe40000001207 */
[----:B------:R-:W-:Y:S02]  /*ad80*/  PRMT R59, R52, 0x5410, R59 ;  /* 0x00005410343b7816 */ /* 0x000fe4000000003b */
[----:B------:R-:W-:Y:S02]  /*ad90*/  SHF.R.U32.HI R4, RZ, 0x10, R7 ;  /* 0x00000010ff047819 */ /* 0x000fe40000011607 */
[----:B------:R-:W-:Y:S01]  /*ada0*/  SHF.R.U32.HI R50, RZ, 0x10, R5 ;  /* 0x00000010ff327819 */ /* 0x000fe20000011605 */
[----:B------:R-:W-:Y:S01]  /*adb0*/  IMAD.U32 R70, R59, 0x10000, RZ ;  /* 0x000100003b467824 */ /* 0x000fe200078e00ff */
[----:B------:R-:W-:Y:S02]  /*adc0*/  PRMT R53, R62, 0x5410, R53 ;  /* 0x000054103e357816 */ /* 0x000fe40000000035 */
[----:B------:R-:W-:-:S02]  /*add0*/  PRMT R6, R65, 0x5410, R25 ;  /* 0x0000541041067816 */ /* 0x000fc40000000019 */
[----:B------:R-:W-:Y:S01]  /*ade0*/  PRMT R7, R21, 0x5432, R24 ;  /* 0x0000543215077816 */ /* 0x000fe20000000018 */
[----:B------:R-:W-:Y:S01]  /*adf0*/  IMAD.U32 R68, R53, 0x10000, RZ ;  /* 0x0001000035447824 */ /* 0x000fe200078e00ff */
[----:B------:R-:W-:Y:S02]  /*ae00*/  PRMT R51, R64, 0x5410, R51 ;  /* 0x0000541040337816 */ /* 0x000fe40000000033 */
[----:B------:R-:W-:Y:S02]  /*ae10*/  SHF.R.U32.HI R26, RZ, 0x10, R27 ;  /* 0x00000010ff1a7819 */ /* 0x000fe4000001161b */
[----:B------:R-:W-:Y:S02]  /*ae20*/  PRMT R50, R20, 0x5432, R50 ;  /* 0x0000543214327816 */ /* 0x000fe40000000032 */
[----:B------:R-:W-:Y:S02]  /*ae30*/  PRMT R5, R45, 0x5432, R26 ;  /* 0x000054322d057816 */ /* 0x000fe4000000001a */
[----:B------:R-:W-:Y:S01]  /*ae40*/  PRMT R4, R44, 0x5432, R4 ;  /* 0x000054322c047816 */ /* 0x000fe20000000004 */
[----:B------:R-:W-:Y:S01]  /*ae50*/  IMAD.U32 R71, R50, 0x10000, RZ ;  /* 0x0001000032477824 */ /* 0x000fe200078e00ff */
        /* <DEDUP_REMOVED lines=24> */
[C---:B------:R-:W-:Y:S01]  /*afe0*/  FMUL.FTZ R72, R39.reuse, R70 ;  /* 0x0000004627487220 */ /* 0x040fe20000410000 */
[----:B------:R-:W-:Y:S01]  /*aff0*/  FMUL.FTZ R74, R39, R68 ;  /* 0x00000044274a7220 */ /* 0x000fe20000410000 */
[----:B------:R-:W-:Y:S01]  /*b000*/  IMAD.U32 R37, R42, 0x10000, RZ ;  /* 0x000100002a257824 */ /* 0x000fe200078e00ff */
[C---:B------:R-:W-:Y:S01]  /*b010*/  LOP3.LUT R42, R43.reuse, 0xffff0000, RZ, 0xc0, !PT ;  /* 0xffff00002b2a7812 */ /* 0x040fe200078ec0ff */
[----:B------:R-:W-:-:S02]  /*b020*/  IMAD.U32 R67, R43, 0x10000, RZ ;  /* 0x000100002b437824 */ /* 0x000fc400078e00ff */
[----:B------:R-:W-:Y:S01]  /*b030*/  FFMA.FTZ R39, R65, R68, -R72 ;  /* 0x0000004441277223 */ /* 0x000fe20000010848 */
[----:B------:R-:W-:Y:S01]  /*b040*/  LOP3.LUT R40, R41, 0xffff0000, RZ, 0xc0, !PT ;  /* 0xffff000029287812 */ /* 0x000fe200078ec0ff */
[----:B------:R-:W-:Y:S02]  /*b050*/  IMAD.U32 R43, R51, 0x10000, RZ ;  /* 0x00010000332b7824 */ /* 0x000fe400078e00ff */
[----:B------:R-:W-:Y:S01]  /*b060*/  FMUL.FTZ R69, R66, R71 ;  /* 0x0000004742457220 */ /* 0x000fe20000410000 */
[----:B------:R-:W-:Y:S02]  /*b070*/  IMAD.U32 R68, R4, 0x10000, RZ ;  /* 0x0001000004447824 */ /* 0x000fe400078e00ff */
[----:B------:R-:W-:Y:S01]  /*b080*/  FFMA.FTZ R41, R65, R70, R74 ;  /* 0x0000004641297223 */ /* 0x000fe2000001004a */
[----:B------:R-:W-:Y:S02]  /*b090*/  IMAD.U32 R65, R5, 0x10000, RZ ;  /* 0x0001000005417824 */ /* 0x000fe400078e00ff */
[-C--:B------:R-:W-:Y:S01]  /*b0a0*/  FMUL.FTZ R73, R66, R43.reuse ;  /* 0x0000002b42497220 */ /* 0x080fe20000410000 */
[-C--:B------:R-:W-:Y:S01]  /*b0b0*/  FMUL.FTZ R75, R67, R68.reuse ;  /* 0x00000044434b7220 */ /* 0x080fe20000410000 */
[----:B------:R-:W-:Y:S01]  /*b0c0*/  FFMA.FTZ R43, R62, R43, -R69 ;  /* 0x0000002b3e2b7223 */ /* 0x000fe20000010845 */
[----:B------:R-:W-:Y:S01]  /*b0d0*/  LOP3.LUT R69, R59, 0xffff0000, RZ, 0xc0, !PT ;  /* 0xffff00003b457812 */ /* 0x000fe200078ec0ff */
[-C--:B------:R-:W-:Y:S01]  /*b0e0*/  FMUL.FTZ R67, R67, R65.reuse ;  /* 0x0000004143437220 */ /* 0x080fe20000410000 */
[----:B------:R-:W-:Y:S01]  /*b0f0*/  FFMA.FTZ R59, R64, R65, -R75 ;  /* 0x00000041403b7223 */ /* 0x000fe2000001084b */
[----:B------:R-:W-:Y:S01]  /*b100*/  LOP3.LUT R65, R53, 0xffff0000, RZ, 0xc0, !PT ;  /* 0xffff000035417812 */ /* 0x000fe200078ec0ff */
[----:B------:R-:W-:Y:S01]  /*b110*/  FFMA.FTZ R62, R62, R71, R73 ;  /* 0x000000473e3e7223 */ /* 0x000fe20000010049 */
[----:B------:R-:W-:Y:S01]  /*b120*/  FFMA.FTZ R53, R64, R68, R67 ;  /* 0x0000004440357223 */ /* 0x000fe20000010043 */
[C---:B------:R-:W-:Y:S01]  /*b130*/  FMUL.FTZ R71, R52.reuse, R69 ;  /* 0x0000004534477220 */ /* 0x040fe20000410000 */
        /* <DEDUP_REMOVED lines=8> */
[C---:B------:R-:W-:Y:S01]  /*b1c0*/  FMUL.FTZ R68, R37.reuse, R52 ;  /* 0x0000003425447220 */ /* 0x040fe20000410000 */
[----:B------:R-:W-:Y:S01]  /*b1d0*/  FFMA.FTZ R67, R36, R67, R66 ;  /* 0x0000004324437223 */ /* 0x000fe20000010042 */
[----:B------:R-:W-:Y:S01]  /*b1e0*/  LOP3.LUT R6, R6, 0xffff0000, RZ, 0xc0, !PT ;  /* 0xffff000006067812 */ /* 0x000fe200078ec0ff */
[----:B------:R-:W-:Y:S01]  /*b1f0*/  FFMA.FTZ R40, R36, R51, -R65 ;  /* 0x0000003324287223 */ /* 0x000fe20000010841 */
[-C--:B------:R-:W-:Y:S01]  /*b200*/  FMUL.FTZ R36, R37, R50.reuse ;  /* 0x0000003225247220 */ /* 0x080fe20000410000 */
[----:B------:R-:W-:Y:S01]  /*b210*/  LOP3.LUT R7, R7, 0xffff0000, RZ, 0xc0, !PT ;  /* 0xffff000007077812 */ /* 0x000fe200078ec0ff */
[C---:B------:R-:W-:Y:S01]  /*b220*/  FFMA.FTZ R68, R25.reuse, R50, -R68 ;  /* 0x0000003219447223 */ /* 0x040fe20000010844 */
[----:B------:R-:W-:Y:S01]  /*b230*/  LOP3.LUT R37, R4, 0xffff0000, RZ, 0xc0, !PT ;  /* 0xffff000004257812 */ /* 0x000fe200078ec0ff */
[----:B------:R-:W-:Y:S01]  /*b240*/  FFMA.FTZ R36, R25, R52, R36 ;  /* 0x0000003419247223 */ /* 0x000fe20000010024 */
[----:B------:R-:W-:Y:S01]  /*b250*/  LOP3.LUT R5, R5, 0xffff0000, RZ, 0xc0, !PT ;  /* 0xffff000005057812 */ /* 0x000fe200078ec0ff */
[CC--:B------:R-:W-:Y:S01]  /*b260*/  FMUL.FTZ R4, R27.reuse, R6.reuse ;  /* 0x000000061b047220 */ /* 0x0c0fe20000410000 */
[----:B------:R-:W-:Y:S01]  /*b270*/  FMUL.FTZ R25, R27, R7 ;  /* 0x000000071b197220 */ /* 0x000fe20000410000 */
[----:B------:R-:W-:Y:S01]  /*b280*/  FMUL.FTZ R51, R42, R37 ;  /* 0x000000252a337220 */ /* 0x000fe20000410000 */
[----:B------:R-:W-:Y:S01]  /*b290*/  FFMA.FTZ R26, R26, R69, R73 ;  /* 0x000000451a1a7223 */ /* 0x000fe20000010049 */
        /* <DEDUP_REMOVED lines=15> */
.L_x_12442:
[----:B------:R-:W-:Y:S05]  /*b390*/  BSYNC B1 ;  /* 0x0000000000017941 */ /* 0x000fea0003800000 */
.L_x_12441:
[----:B------:R-:W-:Y:S04]  /*b3a0*/  BSSY B1, `(.L_x_12443) ;  /* 0x0000075000017945 */ /* 0x000fe80003800000 */
[----:B------:R-:W-:Y:S05]  /*b3b0*/  @P1 BRA `(.L_x_12444) ;  /* 0x0000000400cc1947 */ /* 0x000fea0003800000 */
[----:B0-----:R-:W2:Y:S04]  /*b3c0*/  LDL R6, [R1+0x3c] ;  /* 0x00003c0001067983 */ /* 0x001ea80000100800 */
[----:B------:R-:W2:Y:S04]  /*b3d0*/  LDL.64 R4, [R1] ;  /* 0x0000000001047983 */ /* 0x000ea80000100a00 */
[----:B------:R-:W3:Y:S01]  /*b3e0*/  LDL R0, [R1+0x14] ;  /* 0x0000140001007983 */ /* 0x000ee20000100800 */
[----:B------:R-:W-:Y:S02]  /*b3f0*/  SHF.R.U64 R40, R28, 0x10, R29 ;  /* 0x000000101c287819 */ /* 0x000fe4000000121d */
[----:B------:R-:W-:-:S02]  /*b400*/  SHF.R.U64 R28, R8, 0x10, R9 ;  /* 0x00000010081c7819 */ /* 0x000fc40000001209 */
[----:B------:R-:W-:Y:S02]  /*b410*/  SHF.R.U32.HI R9, RZ, 0x10, R9 ;  /* 0x00000010ff097819 */ /* 0x000fe40000011609 */
[----:B------:R-:W-:Y:S02]  /*b420*/  SHF.R.U64 R8, R10, 0x10, R11 ;  /* 0x000000100a087819 */ /* 0x000fe4000000120b */
[----:B------:R-:W-:Y:S02]  /*b430*/  PRMT R55, R55, 0x5410, R28 ;  /* 0x0000541037377816 */ /* 0x000fe4000000001c */
[----:B------:R-:W-:Y:S02]  /*b440*/  SHF.R.U32.HI R38, RZ, 0x10, R29 ;  /* 0x00000010ff267819 */ /* 0x000fe4000001161d */
[----:B------:R-:W-:Y:S01]  /*b450*/  SHF.R.U64 R29, R30, 0x10, R31 ;  /* 0x000000101e1d7819 */ /* 0x000fe2000000121f */
[----:B------:R-:W-:Y:S01]  /*b460*/  IMAD.U32 R39, R55, 0x10000, RZ ;  /* 0x0001000037277824 */ /* 0x000fe200078e00ff */
[----:B------:R-:W-:-:S02]  /*b470*/  SHF.R.U32.HI R11, RZ, 0x10, R11 ;  /* 0x00000010ff0b7819 */ /* 0x000fc4000001160b */
[----:B------:R-:W-:Y:S02]  /*b480*/  PRMT R63, R63, 0x5410, R40 ;  /* 0x000054103f3f7816 */ /* 0x000fe40000000028 */
[----:B------:R-:W-:Y:S02]  /*b490*/  PRMT R56, R56, 0x5410, R9 ;  /* 0x0000541038387816 */ /* 0x000fe40000000009 */
[----:B------:R-:W-:Y:S02]  /*b4a0*/  PRMT R57, R57, 0x5410, R8 ;  /* 0x0000541039397816 */ /* 0x000fe40000000008 */
[----:B------:R-:W-:Y:S01]  /*b4b0*/  SHF.R.U32.HI R31, RZ, 0x10, R31 ;  /* 0x00000010ff1f7819 */ /* 0x000fe2000001161f */
[----:B------:R-:W-:Y:S01]  /*b4c0*/  IMAD.U32 R41, R56, 0x10000, RZ ;  /* 0x0001000038297824 */ /* 0x000fe200078e00ff */
[----:B------:R-:W-:Y:S01]  /*b4d0*/  PRMT R61, R61, 0x5410, R38 ;  /* 0x000054103d3d7816 */ /* 0x000fe20000000026 */
[----:B------:R-:W-:Y:S01]  /*b4e0*/  IMAD.U32 R38, R63, 0x10000, RZ ;  /* 0x000100003f267824 */ /* 0x000fe200078e00ff */
[----:B------:R-:W-:-:S02]  /*b4f0*/  PRMT R60, R60, 0x5410, R29 ;  /* 0x000054103c3c7816 */ /* 0x000fc4000000001d */
[----:B------:R-:W-:Y:S02]  /*b500*/  PRMT R54, R54, 0x5410, R11 ;  /* 0x0000541036367816 */ /* 0x000fe4000000000b */
[----:B------:R-:W-:Y:S02]  /*b510*/  PRMT R58, R58, 0x5410, R31 ;  /* 0x000054103a3a7816 */ /* 0x000fe4000000001f */
        /* <DEDUP_REMOVED lines=43> */
[C---:B------:R-:W-:Y:S01]  /*b7d0*/  FFMA.FTZ R8, R9.reuse, R38, -R40 ;  /* 0x0000002609087223 */ /* 0x040fe20000010828 */
[----:B------:R-:W-:Y:S01]  /*b7e0*/  FMUL.FTZ R43, R10, R41 ;  /* 0x000000290a2b7220 */ /* 0x000fe20000410000 */
[----:B------:R-:W-:Y:S02]  /*b7f0*/  IMAD.U32 R40, R54, 0x10000, RZ ;  /* 0x0001000036287824 */ /* 0x000fe400078e00ff */
[----:B------:R-:W-:Y:S01]  /*b800*/  FFMA.FTZ R9, R9, R39, R42 ;  /* 0x0000002709097223 */ /* 0x000fe2000001002a */
[----:B------:R-:W-:Y:S02]  /*b810*/  IMAD.U32 R38, R58, 0x10000, RZ ;  /* 0x000100003a267824 */ /* 0x000fe400078e00ff */
[-C--:B------:R-:W-:Y:S01]  /*b820*/  FMUL.FTZ R39, R10, R27.reuse ;  /* 0x0000001b0a277220 */ /* 0x080fe20000410000 */
[C---:B------:R-:W-:Y:S01]  /*b830*/  FFMA.FTZ R10, R28.reuse, R27, -R43 ;  /* 0x0000001b1c0a7223 */ /* 0x040fe2000001082b */
[C---:B------:R-:W-:Y:S01]  /*b840*/  FMUL.FTZ R27, R37.reuse, R40 ;  /* 0x00000028251b7220 */ /* 0x040fe20000410000 */
[-C--:B------:R-:W-:Y:S01]  /*b850*/  FMUL.FTZ R43, R37, R38.reuse ;  /* 0x00000026252b7220 */ /* 0x080fe20000410000 */
[----:B------:R-:W-:Y:S01]  /*b860*/  LOP3.LUT R25, R25, 0xffff0000, RZ, 0xc0, !PT ;  /* 0xffff000019197812 */ /* 0x000fe200078ec0ff */
[----:B------:R-:W-:Y:S01]  /*b870*/  FFMA.FTZ R39, R28, R41, R39 ;  /* 0x000000291c277223 */ /* 0x000fe20000010027 */
[C---:B------:R-:W-:Y:S01]  /*b880*/  FFMA.FTZ R37, R30.reuse, R38, -R27 ;  /* 0x000000261e257223 */ /* 0x040fe2000001081b */
[----:B------:R-:W-:Y:S01]  /*b890*/  FFMA.FTZ R43, R30, R40, R43 ;  /* 0x000000281e2b7223 */ /* 0x000fe2000001002b */
[C---:B------:R-:W-:Y:S01]  /*b8a0*/  FMUL.FTZ R30, R24.reuse, R55 ;  /* 0x00000037181e7220 */ /* 0x040fe20000410000 */
[----:B------:R-:W-:Y:S01]  /*b8b0*/  LOP3.LUT R28, R61, 0xffff0000, RZ, 0xc0, !PT ;  /* 0xffff00003d1c7812 */ /* 0x000fe200078ec0ff */
[-C--:B------:R-:W-:Y:S01]  /*b8c0*/  FMUL.FTZ R38, R24, R63.reuse ;  /* 0x0000003f18267220 */ /* 0x080fe20000410000 */
[----:B------:R-:W-:Y:S01]  /*b8d0*/  FMUL.FTZ R40, R25, R56 ;  /* 0x0000003819287220 */ /* 0x000fe20000410000 */
[----:B------:R-:W-:Y:S01]  /*b8e0*/  FFMA.FTZ R63, R11, R63, -R30 ;  /* 0x0000003f0b3f7223 */ /* 0x000fe2000001081e */
[----:B------:R-:W-:-:S02]  /*b8f0*/  IMAD.U32 R30, R57, 0x10000, RZ ;  /* 0x00010000391e7824 */ /* 0x000fc400078e00ff */
[-C--:B------:R-:W-:Y:S01]  /*b900*/  FMUL.FTZ R25, R25, R28.reuse ;  /* 0x0000001c19197220 */ /* 0x080fe20000410000 */
[C---:B------:R-:W-:Y:S02]  /*b910*/  IMAD.U32 R24, R60.reuse, 0x10000, RZ ;  /* 0x000100003c187824 */ /* 0x040fe400078e00ff */
[----:B------:R-:W-:Y:S01]  /*b920*/  FFMA.FTZ R27, R29, R28, -R40 ;  /* 0x0000001c1d1b7223 */ /* 0x000fe20000010828 */
[----:B------:R-:W-:Y:S01]  /*b930*/  FMUL.FTZ R42, R31, R30 ;  /* 0x0000001e1f2a7220 */ /* 0x000fe20000410000 */
[----:B------:R-:W-:Y:S01]  /*b940*/  FFMA.FTZ R56, R29, R56, R25 ;  /* 0x000000381d387223 */ /* 0x000fe20000010019 */
[-C--:B------:R-:W-:Y:S01]  /*b950*/  FMUL.FTZ R28, R31, R24.reuse ;  /* 0x000000181f1c7220 */ /* 0x080fe20000410000 */
[----:B------:R-:W-:Y:S01]  /*b960*/  LOP3.LUT R57, R57, 0xffff0000, RZ, 0xc0, !PT ;  /* 0xffff000039397812 */ /* 0x000fe200078ec0ff */
[----:B------:R-:W-:Y:S01]  /*b970*/  FFMA.FTZ R38, R11, R55, R38 ;  /* 0x000000370b267223 */ /* 0x000fe20000010026 */
        /* <DEDUP_REMOVED lines=23> */
.L_x_12444:
[----:B------:R-:W-:Y:S05]  /*baf0*/  BSYNC B1 ;  /* 0x0000000000017941 */ /* 0x000fea0003800000 */
.L_x_12443:
[----:B------:R-:W-:Y:S05]  /*bb00*/  @P2 BRA `(.L_x_12425) ;  /* 0x0000000400d42947 */ /* 0x000fea0003800000 */
[----:B01----:R-:W2:Y:S04]  /*bb10*/  LDL.64 R4, [R1] ;  /* 0x0000000001047983 */ /* 0x003ea80000100a00 */
        /* <DEDUP_REMOVED lines=16> */
[----:B------:R-:W-:Y:S02]  /*bc20*/  SHF.R.U64 R27, R34, 0x10, R35 ;  /* 0x00000010221b7819 */ /* 0x000fe40000001223 */
[----:B------:R-:W-:Y:S02]  /*bc30*/  PRMT R46, R46, 0x5410, R29 ;  /* 0x000054102e2e7816 */ /* 0x000fe4000000001d */
[----:B------:R-:W-:-:S02]  /*bc40*/  PRMT R26, R20, 0x5410, R25 ;  /* 0x00005410141a7816 */ /* 0x000fc40000000019 */
[----:B------:R-:W-:Y:S02]  /*bc50*/  SHF.R.U32.HI R32, RZ, 0x10, R33 ;  /* 0x00000010ff207819 */ /* 0x000fe40000011621 */
[--C-:B------:R-:W-:Y:S02]  /*bc60*/  SHF.R.U64 R13, R14, 0x10, R15.reuse ;  /* 0x000000100e0d7819 */ /* 0x100fe4000000120f */
[----:B------:R-:W-:Y:S01]  /*bc70*/  PRMT R28, R21, 0x5410, R28 ;  /* 0x00005410151c7816 */ /* 0x000fe2000000001c */
[----:B------:R-:W-:Y:S01]  /*bc80*/  IMAD.U32 R29, R26, 0x10000, RZ ;  /* 0x000100001a1d7824 */ /* 0x000fe200078e00ff */
[----:B------:R-:W-:Y:S02]  /*bc90*/  SHF.R.U32.HI R14, RZ, 0x10, R15 ;  /* 0x00000010ff0e7819 */ /* 0x000fe4000001160f */
[----:B------:R-:W-:Y:S01]  /*bca0*/  PRMT R48, R48, 0x5410, R27 ;  /* 0x0000541030307816 */ /* 0x000fe2000000001b */
[----:B------:R-:W-:Y:S01]  /*bcb0*/  IMAD.U32 R27, R46, 0x10000, RZ ;  /* 0x000100002e1b7824 */ /* 0x000fe200078e00ff */
[----:B------:R-:W-:-:S02]  /*bcc0*/  SHF.R.U32.HI R34, RZ, 0x10, R35 ;  /* 0x00000010ff227819 */ /* 0x000fc40000011623 */
[----:B------:R-:W-:Y:S01]  /*bcd0*/  PRMT R47, R47, 0x5410, R32 ;  /* 0x000054102f2f7816 */ /* 0x000fe20000000020 */
[----:B------:R-:W-:Y:S01]  /*bce0*/  IMAD.U32 R30, R28, 0x10000, RZ ;  /* 0x000100001c1e7824 */ /* 0x000fe200078e00ff */
[----:B------:R-:W-:Y:S02]  /*bcf0*/  PRMT R45, R45, 0x5410, R14 ;  /* 0x000054102d2d7816 */ /* 0x000fe4000000000e */
[----:B------:R-:W-:Y:S02]  /*bd00*/  PRMT R49, R49, 0x5410, R34 ;  /* 0x0000541031317816 */ /* 0x000fe40000000022 */
[----:B------:R-:W-:Y:S01]  /*bd10*/  PRMT R44, R44, 0x5410, R13 ;  /* 0x000054102c2c7816 */ /* 0x000fe2000000000d */
[----:B------:R-:W-:Y:S01]  /*bd20*/  IMAD.U32 R32, R45, 0x10000, RZ ;  /* 0x000100002d207824 */ /* 0x000fe200078e00ff */
[----:B------:R-:W-:Y:S02]  /*bd30*/  LOP3.LUT R28, R28, 0xffff0000, RZ, 0xc0, !PT ;  /* 0xffff00001c1c7812 */ /* 0x000fe400078ec0ff */
        /* <DEDUP_REMOVED lines=27> */
[----:B------:R-:W-:-:S02]  /*bef0*/  IMAD.U32 R15, R7, 0x10000, RZ ;  /* 0x00010000070f7824 */ /* 0x000fc400078e00ff */
[C---:B------:R-:W-:Y:S01]  /*bf00*/  FMUL.FTZ R20, R25.reuse, R32 ;  /* 0x0000002019147220 */ /* 0x040fe20000410000 */
[----:B------:R-:W-:Y:S01]  /*bf10*/  LOP3.LUT R8, R8, 0xffff0000, RZ, 0xc0, !PT ;  /* 0xffff000008087812 */ /* 0x000fe200078ec0ff */
[----:B------:R-:W-:Y:S01]  /*bf20*/  FMUL.FTZ R25, R25, R12 ;  /* 0x0000000c19197220 */ /* 0x000fe20000410000 */
        /* <DEDUP_REMOVED lines=8> */
[----:B------:R-:W-:Y:S01]  /*bfb0*/  LOP3.LUT R12, R47, 0xffff0000, RZ, 0xc0, !PT ;  /* 0xffff00002f0c7812 */ /* 0x000fe200078ec0ff */
[-C--:B------:R-:W-:Y:S01]  /*bfc0*/  FMUL.FTZ R25, R8, R13.reuse ;  /* 0x0000000d08197220 */ /* 0x080fe20000410000 */
[----:B------:R-:W-:Y:S01]  /*bfd0*/  LOP3.LUT R5, R5, 0xffff0000, RZ, 0xc0, !PT ;  /* 0xffff000005057812 */ /* 0x000fe200078ec0ff */
[C---:B------:R-:W-:Y:S01]  /*bfe0*/  FMUL.FTZ R8, R9.reuse, R28 ;  /* 0x0000001c09087220 */ /* 0x040fe20000410000 */
[----:B------:R-:W-:Y:S01]  /*bff0*/  FFMA.FTZ R20, R4, R13, -R15 ;  /* 0x0000000d04147223 */ /* 0x000fe2000001080f */
[----:B------:R-:W-:Y:S01]  /*c000*/  FMUL.FTZ R9, R9, R12 ;  /* 0x0000000c09097220 */ /* 0x000fe20000410000 */
[----:B------:R-:W-:-:S02]  /*c010*/  IMAD.U32 R24, R10, 0x10000, RZ ;  /* 0x000100000a187824 */ /* 0x000fc400078e00ff */
        /* <DEDUP_REMOVED lines=36> */
.L_x_12425:
[----:B------:R-:W-:Y:S05]  /*c260*/  BSYNC B0 ;  /* 0x0000000000007941 */ /* 0x000fea0003800000 */
.L_x_12418:
        /* <DEDUP_REMOVED lines=8> */
.L_x_12416:
[----:B0--3--:R-:W-:-:S05]  /*c2f0*/  IMAD.U32 R0, RZ, RZ, UR41 ;  /* 0x00000029ff007e24 */ /* 0x009fca000f8e00ff */
[----:B------:R-:W-:-:S13]  /*c300*/  ISETP.NE.AND P0, PT, R0, 0x3, PT ;  /* 0x000000030000780c */ /* 0x000fda0003f05270 */
[----:B------:R-:W-:Y:S05]  /*c310*/  @!P0 BRA `(.L_x_12445) ;  /* 0x0000000000048947 */ /* 0x000fea0003800000 */
[----:B------:R-:W-:Y:S01]  /*c320*/  BPT.TRAP 0x1 ;  /* 0x000000040000795c */ /* 0x000fe20000300000 */
.L_x_12445:
[----:B-12-4-:R-:W-:Y:S01]  /*c330*/  IMAD R3, R22, 0x8, R2 ;  /* 0x0000000816037824 */ /* 0x016fe200078e0202 */
[----:B------:R-:W-:-:S04]  /*c340*/  SHF.L.U32 R4, R139, 0x1f, RZ ;  /* 0x0000001f8b047819 */ /* 0x000fc800000006ff */
[----:B------:R0:W1:Y:S01]  /*c350*/  SYNCS.PHASECHK.TRANS64.TRYWAIT P1, [R3+URZ+0x2d830], R4 ;  /* 0x02d83004030075a7 */ /* 0x000062000802017f */
[----:B------:R-:W-:Y:S05]  /*c360*/  @!P0 BRA `(.L_x_12446) ;  /* 0x0000000000048947 */ /* 0x000fea0003800000 */
[----:B------:R-:W-:Y:S01]  /*c370*/  BPT.TRAP 0x1 ;  /* 0x000000040000795c */ /* 0x000fe20000300000 */
.L_x_12446:
[----:B------:R-:W-:Y:S01]  /*c380*/  VIADD R0, R2, 0x15400 ;  /* 0x0001540002007836 */ /* 0x000fe20000000000 */
[----:B------:R-:W-:Y:S01]  /*c390*/  LOP3.LUT R144, R144, 0x10000, RZ, 0xfc, !PT ;  /* 0x0001000090907812 */ /* 0x000fe200078efcff */
[----:B------:R-:W-:-:S03]  /*c3a0*/  IMAD.MOV.U32 R145, RZ, RZ, -0x7fffffe0 ;  /* 0x80000020ff917424 */ /* 0x000fc600078e00ff */
[----:B------:R-:W-:-:S04]  /*c3b0*/  SHF.R.U32.HI R0, RZ, 0x4, R0 ;  /* 0x00000004ff007819 */ /* 0x000fc80000011600 */
[----:B------:R-:W-:-:S04]  /*c3c0*/  LOP3.LUT R0, R0, 0x3fff, RZ, 0xc0, !PT ;  /* 0x00003fff00007812 */ /* 0x000fc800078ec0ff */
[----:B------:R-:W-:-:S05]  /*c3d0*/  LOP3.LUT R0, R0, 0x10000, RZ, 0xfc, !PT ;  /* 0x0001000000007812 */ /* 0x000fca00078efcff */
[----:B------:R2:W-:Y:S01]  /*c3e0*/  STL [R1+0x2c], R0 ;  /* 0x00002c0001007387 */ /* 0x0005e20000100800 */
[----:B-1----:R-:W-:Y:S05]  /*c3f0*/  @P1 BRA `(.L_x_12447) ;  /* 0x0000000000081947 */ /* 0x002fea0003800000 */
[----:B------:R-:W1:Y:S02]  /*c400*/  SYNCS.PHASECHK.TRANS64.TRYWAIT P1, [R3+URZ+0x2d830], R4 ;  /* 0x02d83004030075a7 */ /* 0x000e64000802017f */
[----:B-1----:R-:W-:Y:S05]  /*c410*/  @!P1 BRA `(.L_x_12448) ;  /* 0x00000134002c9947 */ /* 0x002fea0003800000 */
.L_x_12447:
[----:B--2---:R-:W0:Y:S01]  /*c420*/  LDL R0, [R1+0x2c] ;  /* 0x00002c0001007983 */ /* 0x004e220000100800 */
[----:B------:R-:W-:Y:S01]  /*c430*/  IMAD.MOV.U32 R5, RZ, RZ, -0x7fffffe0 ;  /* 0x80000020ff057424 */ /* 0x000fe200078e00ff */
[----:B------:R-:W-:Y:S05]  /*c440*/  WARPSYNC.ALL ;  /* 0x0000000000007948 */ /* 0x000fea0003800000 */
[C---:B------:R-:W-:Y:S01]  /*c450*/  R2UR UR4, R144.reuse ;  /* 0x00000000900472ca */ /* 0x040fe200000e0000 */
[----:B-----5:R-:W-:Y:S01]  /*c460*/  WARPGROUP.ARRIVE ;  /* 0x00000000000079c5 */ /* 0x020fe20000000000 */
[----:B------:R-:W-:Y:S01]  /*c470*/  R2UR UR5, R145 ;  /* 0x00000000910572ca */ /* 0x000fe200000e0000 */
[----:B------:R-:W-:Y:S01]  /*c480*/  VIADD R154, R144, 0x2 ;  /* 0x00000002909a7836 */ /* 0x000fe20000000000 */
[----:B------:R-:W-:Y:S01]  /*c490*/  R2UR UR7, R5 ;  /* 0x00000000050772ca */ /* 0x000fe200000e0000 */
[----:B------:R-:W-:-:S02]  /*c4a0*/  IMAD.MOV.U32 R7, RZ, RZ, -0x7fffffe0 ;  /* 0x80000020ff077424 */ /* 0x000fc400078e00ff */
[----:B------:R-:W-:Y:S02]  /*c4b0*/  IMAD.MOV.U32 R155, RZ, RZ, -0x7fffffe0 ;  /* 0x80000020ff9b7424 */ /* 0x000fe400078e00ff */
[C---:B------:R-:W-:Y:S02]  /*c4c0*/  VIADD R152, R144.reuse, 0x300 ;  /* 0x0000030090987836 */ /* 0x040fe40000000000 */
[----:B------:R-:W-:Y:S02]  /*c4d0*/  IMAD.MOV.U32 R153, RZ, RZ, -0x7fffffe0 ;  /* 0x80000020ff997424 */ /* 0x000fe400078e00ff */
[C---:B------:R-:W-:Y:S02]  /*c4e0*/  VIADD R150, R144.reuse, 0x302 ;  /* 0x0000030290967836 */ /* 0x040fe40000000000 */
[----:B------:R-:W-:Y:S02]  /*c4f0*/  IMAD.MOV.U32 R151, RZ, RZ, -0x7fffffe0 ;  /* 0x80000020ff977424 */ /* 0x000fe400078e00ff */
[----:B------:R-:W-:-:S02]  /*c500*/  VIADD R148, R144, 0x600 ;  /* 0x0000060090947836 */ /* 0x000fc40000000000 */
[----:B------:R-:W-:Y:S02]  /*c510*/  IMAD.MOV.U32 R149, RZ, RZ, -0x7fffffe0 ;  /* 0x80000020ff957424 */ /* 0x000fe400078e00ff */
[----:B------:R-:W-:Y:S02]  /*c520*/  IMAD.MOV.U32 R5, RZ, RZ, -0x7fffffe0 ;  /* 0x80000020ff057424 */ /* 0x000fe400078e00ff */
[----:B------:R-:W-:Y:S02]  /*c530*/  VIADD R146, R144, 0x602 ;  /* 0x0000060290927836 */ /* 0x000fe40000000000 */
[----:B------:R-:W-:Y:S02]  /*c540*/  IMAD.MOV.U32 R147, RZ, RZ, -0x7fffffe0 ;  /* 0x80000020ff937424 */ /* 0x000fe400078e00ff */
[----:B01----:R-:W-:-:S04]  /*c550*/  IMAD R4, R22, 0x600, R0 ;  /* 0x0000060016047824 */ /* 0x003fc800078e0200 */
        /* <DEDUP_REMOVED lines=48> */
.L_x_12449:
[----:B------:R-:W2:Y:S01]  /*c860*/  LDL R5, [R1+0x6c] ;  /* 0x00006c0001057983 */ /* 0x000ea20000100800 */
[----:B------:R-:W0:Y:S01]  /*c870*/  LDC R0, c[0x0][0x448] ;  /* 0x00011200ff007b82 */ /* 0x000e220000000800 */
[----:B------:R-:W-:Y:S02]  /*c880*/  ULDC UR45, c[0x0][0x988] ;  /* 0x00026200002d7ab9 */ /* 0x000fe40000000800 */
[----:B------:R-:W2:Y:S04]  /*c890*/  LDL R90, [R1+0x58] ;  /* 0x00005800015a7983 */ /* 0x000ea80000100800 */
[----:B------:R-:W3:Y:S04]  /*c8a0*/  LDL R8, [R1+0x64] ;  /* 0x0000640001087983 */ /* 0x000ee80000100800 */
[----:B------:R-:W4:Y:S04]  /*c8b0*/  LDL R89, [R1+0x4c] ;  /* 0x00004c0001597983 */ /* 0x000f280000100800 */
[----:B------:R-:W5:Y:S04]  /*c8c0*/  LDL R88, [R1+0x5c] ;  /* 0x00005c0001587983 */ /* 0x000f680000100800 */
[----:B------:R-:W4:Y:S01]  /*c8d0*/  LDL R91, [R1+0x50] ;  /* 0x00005000015b7983 */ /* 0x000f220000100800 */
[----:B------:R-:W-:Y:S01]  /*c8e0*/  VIADD R10, R3, 0x2d840 ;  /* 0x0002d840030a7836 */ /* 0x000fe20000000000 */
        /* <DEDUP_REMOVED lines=9> */
[----:B------:R-:W0:Y:S01]  /*c980*/  SHFL.IDX PT, R4, R7, RZ, 0x1c1f ;  /* 0x001c1fff07047589 */ /* 0x000e2200000e0000 */
[----:B------:R-:W-:-:S04]  /*c990*/  IMAD.MOV.U32 R5, RZ, RZ, -0x80 ;  /* 0xffffff80ff057424 */ /* 0x000fc800078e00ff */
[----:B------:R-:W-:-:S05]  /*c9a0*/  IMAD R5, R94, R5, 0x80 ;  /* 0x000000805e057424 */ /* 0x000fca00078e0205 */
[C-C-:B---3--:R-:W-:Y:S02]  /*c9b0*/  IADD3 R6, -R8.reuse, 0x1, R5.reuse ;  /* 0x0000000108067810 */ /* 0x148fe40007ffe105 */
[----:B-----5:R-:W-:Y:S02]  /*c9c0*/  IADD3 R5, -R8, R88, R5 ;  /* 0x0000005808057210 */ /* 0x020fe40007ffe105 */
[----:B----4-:R-:W-:-:S04]  /*c9d0*/  IADD3 R6, -R89, R6, R88 ;  /* 0x0000000659067210 */ /* 0x010fc80007ffe158 */
[----:B0-----:R-:W-:-:S04]  /*c9e0*/  VIADDMNMX R4, R4, R6, R5, PT ;  /* 0x0000000604047246 */ /* 0x001fc80003800105 */
[C---:B------:R-:W-:Y:S02]  /*c9f0*/  ISETP.GT.AND P1, PT, R4.reuse, RZ, PT ;  /* 0x000000ff0400720c */ /* 0x040fe40003f24270 */
[----:B------:R-:W-:Y:S02]  /*ca00*/  ISETP.GT.AND P4, PT, R4, 0x1, PT ;  /* 0x000000010400780c */ /* 0x000fe40003f84270 */
[----:B------:R-:W-:Y:S02]  /*ca10*/  FSEL R24, R24, -INF , P1 ;  /* 0xff80000018187808 */ /* 0x000fe40000800000 */
[----:B------:R-:W-:Y:S02]  /*ca20*/  FSEL R25, R25, -INF , P4 ;  /* 0xff80000019197808 */ /* 0x000fe40002000000 */
[C---:B------:R-:W-:Y:S02]  /*ca30*/  ISETP.GT.AND P3, PT, R4.reuse, 0x8, PT ;  /* 0x000000080400780c */ /* 0x040fe40003f64270 */
[----:B------:R-:W-:-:S02]  /*ca40*/  ISETP.GT.AND P2, PT, R4, 0x9, PT ;  /* 0x000000090400780c */ /* 0x000fc40003f44270 */
[C---:B------:R-:W-:Y:S02]  /*ca50*/  ISETP.GT.AND P1, PT, R4.reuse, 0x10, PT ;  /* 0x000000100400780c */ /* 0x040fe40003f24270 */
[----:B------:R-:W-:Y:S01]  /*ca60*/  ISETP.GT.AND P4, PT, R4, 0x11, PT ;  /* 0x000000110400780c */ /* 0x000fe20003f84270 */
[----:B------:R-:W0:Y:S01]  /*ca70*/  SHFL.IDX PT, R0, R7, 0x1, 0x1c1f ;  /* 0x003c1f0007007f89 */ /* 0x000e2200000e0000 */
[----:B------:R-:W-:Y:S02]  /*ca80*/  FSEL R28, R28, -INF , P3 ;  /* 0xff8000001c1c7808 */ /* 0x000fe40001800000 */
[----:B------:R-:W-:Y:S02]  /*ca90*/  FSEL R29, R29, -INF , P2 ;  /* 0xff8000001d1d7808 */ /* 0x000fe40001000000 */
[----:B------:R-:W-:Y:S02]  /*caa0*/  FSEL R32, R32, -INF , P1 ;  /* 0xff80000020207808 */ /* 0x000fe40000800000 */
[----:B------:R-:W-:-:S02]  /*cab0*/  FSEL R33, R33, -INF , P4 ;  /* 0xff80000021217808 */ /* 0x000fc40002000000 */
[C---:B------:R-:W-:Y:S02]  /*cac0*/  ISETP.GT.AND P3, PT, R4.reuse, 0x18, PT ;  /* 0x000000180400780c */ /* 0x040fe40003f64270 */
        /* <DEDUP_REMOVED lines=11> */
[----:B------:R-:W-:Y:S02]  /*cb80*/  FSEL R44, R44, -INF , P3 ;  /* 0xff8000002c2c7808 */ /* 0x000fe40001800000 */
[----:B------:R-:W-:Y:S02]  /*cb90*/  FSEL R45, R45, -INF , P2 ;  /* 0xff8000002d2d7808 */ /* 0x000fe40001000000 */
[----:B------:R-:W-:Y:S02]  /*cba0*/  FSEL R48, R48, -INF , P1 ;  /* 0xff80000030307808 */ /* 0x000fe40000800000 */
[----:B------:R-:W-:Y:S02]  /*cbb0*/  FSEL R49, R49, -INF , P4 ;  /* 0xff80000031317808 */ /* 0x000fe40002000000 */
[C---:B------:R-:W-:Y:S02]  /*cbc0*/  ISETP.GT.AND P3, PT, R4.reuse, 0x38, PT ;  /* 0x000000380400780c */ /* 0x040fe40003f64270 */
[----:B------:R-:W-:-:S02]  /*cbd0*/  ISETP.GT.AND P2, PT, R4, 0x39, PT ;  /* 0x000000390400780c */ /* 0x000fc40003f44270 */
[C---:B------:R-:W-:Y:S02]  /*cbe0*/  ISETP.GT.AND P1, PT, R4.reuse, 0x40, PT ;  /* 0x000000400400780c */ /* 0x040fe40003f24270 */
[----:B------:R-:W-:Y:S02]  /*cbf0*/  ISETP.GT.AND P4, PT, R4, 0x41, PT ;  /* 0x000000410400780c */ /* 0x000fe40003f84270 */
        /* <DEDUP_REMOVED lines=16> */
[----:B0-----:R-:W-:Y:S02]  /*cd00*/  VIADDMNMX R0, R0, R6, R5, PT ;  /* 0x0000000600007246 */ /* 0x001fe40003800105 */
[----:B------:R-:W-:Y:S02]  /*cd10*/  FSEL R68, R68, -INF , P3 ;  /* 0xff80000044447808 */ /* 0x000fe40001800000 */
[----:B------:R-:W-:Y:S02]  /*cd20*/  FSEL R69, R69, -INF , P2 ;  /* 0xff80000045457808 */ /* 0x000fe40001000000 */
[----:B------:R-:W-:Y:S02]  /*cd30*/  FSEL R72, R72, -INF , P1 ;  /* 0xff80000048487808 */ /* 0x000fe40000800000 */
[----:B------:R-:W-:Y:S02]  /*cd40*/  FSEL R73, R73, -INF , P4 ;  /* 0xff80000049497808 */ /* 0x000fe40002000000 */
[----:B------:R-:W-:-:S02]  /*cd50*/  ISETP.GT.AND P3, PT, R0, RZ, PT ;  /* 0x000000ff0000720c */ /* 0x000fc40003f64270 */
[C---:B------:R-:W-:Y:S02]  /*cd60*/  ISETP.GT.AND P2, PT, R0.reuse, 0x1, PT ;  /* 0x000000010000780c */ /* 0x040fe40003f44270 */
        /* <DEDUP_REMOVED lines=10> */
[----:B------:R-:W-:-:S02]  /*ce10*/  FMNMX.FTZ R5, R26, R27, !PT ;  /* 0x0000001b1a057209 */ /* 0x000fc40007810000 */
        /* <DEDUP_REMOVED lines=31> */
[----:B------:R-:W-:Y:S02]  /*d010*/  FMNMX.FTZ R5, R35, R5, !PT ;  /* 0x0000000523057209 */ /* 0x000fe40007810000 */
        /* <DEDUP_REMOVED lines=14> */
[----:B------:R-:W-:Y:S02]  /*d100*/  FMNMX.FTZ R7, R24, R25, !PT ;  /* 0x0000001918077209 */ /* 0x000fe40007810000 */
[----:B------:R-:W-:-:S02]  /*d110*/  FSEL R74, R74, -INF , P3 ;  /* 0xff8000004a4a7808 */ /* 0x000fc40001800000 */
[----:B------:R-:W-:Y:S02]  /*d120*/  FSEL R75, R75, -INF , P2 ;  /* 0xff8000004b4b7808 */ /* 0x000fe40001000000 */
[----:B------:R-:W-:Y:S02]  /*d130*/  FSEL R78, R78, -INF , P1 ;  /* 0xff8000004e4e7808 */ /* 0x000fe40000800000 */
[----:B------:R-:W-:Y:S02]  /*d140*/  FSEL R79, R79, -INF , P4 ;  /* 0xff8000004f4f7808 */ /* 0x000fe40002000000 */
[C---:B------:R-:W-:Y:S02]  /*d150*/  ISETP.GT.AND P3, PT, R0.reuse, 0x70, PT ;  /* 0x000000700000780c */ /* 0x040fe40003f64270 */
[C---:B------:R-:W-:Y:S02]  /*d160*/  ISETP.GT.AND P2, PT, R0.reuse, 0x71, PT ;  /* 0x000000710000780c */ /* 0x040fe40003f44270 */
[----:B------:R-:W-:-:S02]  /*d170*/  ISETP.GT.AND P1, PT, R0, 0x78, PT ;  /* 0x000000780000780c */ /* 0x000fc40003f24270 */
[----:B------:R-:W-:Y:S02]  /*d180*/  ISETP.GT.AND P4, PT, R0, 0x79, PT ;  /* 0x000000790000780c */ /* 0x000fe40003f84270 */
        /* <DEDUP_REMOVED lines=55> */
[----:B------:R-:W-:Y:S02]  /*d500*/  FSEL R77, R77, -INF , P2 ;  /* 0xff8000004d4d7808 */ /* 0x000fe40001000000 */
[C---:B------:R-:W-:Y:S02]  /*d510*/  ISETP.GT.AND P1, PT, R4.reuse, 0x70, PT ;  /* 0x000000700400780c */ /* 0x040fe40003f24270 */
[C---:B------:R-:W-:Y:S02]  /*d520*/  ISETP.GT.AND P4, PT, R4.reuse, 0x71, PT ;  /* 0x000000710400780c */ /* 0x040fe40003f84270 */
[----:B------:R-:W-:-:S02]  /*d530*/  ISETP.GT.AND P3, PT, R4, 0x78, PT ;  /* 0x000000780400780c */ /* 0x000fc40003f64270 */
[----:B------:R-:W-:Y:S02]  /*d540*/  ISETP.GT.AND P2, PT, R4, 0x79, PT ;  /* 0x000000790400780c */ /* 0x000fe40003f44270 */
[----:B------:R-:W-:Y:S01]  /*d550*/  FMNMX.FTZ R5, R76, R5, !PT ;  /* 0x000000054c057209 */ /* 0x000fe20007810000 */
[----:B------:R-:W0:Y:S01]  /*d560*/  SHFL.BFLY PT, R4, R0, 0x2, 0x1f ;  /* 0x0c401f0000047f89 */ /* 0x000e2200000e0000 */
[----:B------:R-:W-:Y:S02]  /*d570*/  FSEL R80, R80, -INF , P1 ;  /* 0xff80000050507808 */ /* 0x000fe40000800000 */
[----:B------:R-:W-:Y:S02]  /*d580*/  FMNMX.FTZ R5, R77, R5, !PT ;  /* 0x000000054d057209 */ /* 0x000fe40007810000 */
[----:B------:R-:W-:Y:S02]  /*d590*/  FSEL R81, R81, -INF , P4 ;  /* 0xff80000051517808 */ /* 0x000fe40002000000 */
[----:B------:R-:W-:-:S02]  /*d5a0*/  FMNMX.FTZ R5, R80, R5, !PT ;  /* 0x0000000550057209 */ /* 0x000fc40007810000 */
[----:B------:R-:W-:Y:S02]  /*d5b0*/  FSEL R84, R84, -INF , P3 ;  /* 0xff80000054547808 */ /* 0x000fe40001800000 */
[----:B------:R-:W-:Y:S02]  /*d5c0*/  FMNMX.FTZ R5, R81, R5, !PT ;  /* 0x0000000551057209 */ /* 0x000fe40007810000 */
[----:B------:R-:W-:Y:S02]  /*d5d0*/  FSEL R85, R85, -INF , P2 ;  /* 0xff80000055557808 */ /* 0x000fe40001000000 */
[----:B------:R-:W-:-:S04]  /*d5e0*/  FMNMX.FTZ R6, R84, R5, !PT ;  /* 0x0000000554067209 */ /* 0x000fc80007810000 */
[----:B------:R-:W-:Y:S02]  /*d5f0*/  FMNMX.FTZ R5, R85, R6, !PT ;  /* 0x0000000655057209 */ /* 0x000fe40007810000 */
[----:B0-----:R-:W-:-:S03]  /*d600*/  FMNMX.FTZ R4, R0, R4, !PT ;  /* 0x0000000400047209 */ /* 0x001fc60007810000 */
[----:B------:R-:W0:Y:S04]  /*d610*/  SHFL.BFLY PT, R0, R5, 0x2, 0x1f ;  /* 0x0c401f0005007f89 */ /* 0x000e2800000e0000 */
[----:B------:R-:W1:Y:S01]  /*d620*/  SHFL.BFLY PT, R7, R4, 0x1, 0x1f ;  /* 0x0c201f0004077f89 */ /* 0x000e6200000e0000 */
[----:B0-----:R-:W-:-:S05]  /*d630*/  FMNMX.FTZ R0, R5, R0, !PT ;  /* 0x0000000005007209 */ /* 0x001fca0007810000 */
[----:B------:R-:W0:Y:S01]  /*d640*/  SHFL.BFLY PT, R6, R0, 0x1, 0x1f ;  /* 0x0c201f0000067f89 */ /* 0x000e2200000e0000 */
[----:B-1----:R-:W-:-:S04]  /*d650*/  FMNMX.FTZ R7, R4, R7, !PT ;  /* 0x0000000704077209 */ /* 0x002fc80007810000 */
[C---:B------:R-:W-:Y:S01]  /*d660*/  FSETP.NEU.FTZ.AND P1, PT, R7.reuse, -INF , PT ;  /* 0xff8000000700780b */ /* 0x040fe20003f3d000 */
[----:B------:R-:W-:-:S05]  /*d670*/  FMUL.FTZ R8, R7, UR45 ;  /* 0x0000002d07087c20 */ /* 0x000fca0008410000 */
[----:B------:R-:W-:Y:S02]  /*d680*/  FSEL R8, R8, RZ, P1 ;  /* 0x000000ff08087208 */ /* 0x000fe40000800000 */
[----:B0-----:R-:W-:-:S04]  /*d690*/  FMNMX.FTZ R0, R0, R6, !PT ;  /* 0x0000000600007209 */ /* 0x001fc80007810000 */
[C---:B------:R-:W-:Y:S01]  /*d6a0*/  FSETP.NEU.FTZ.AND P1, PT, R0.reuse, -INF , PT ;  /* 0xff8000000000780b */ /* 0x040fe20003f3d000 */
[----:B------:R-:W-:Y:S01]  /*d6b0*/  FMUL.FTZ R9, R0, UR45 ;  /* 0x0000002d00097c20 */ /* 0x000fe20008410000 */
[----:B------:R-:W-:-:S04]  /*d6c0*/  FFMA.FTZ R4, R26, UR45, -R8 ;  /* 0x0000002d1a047c23 */ /* 0x000fc80008010808 */
[----:B------:R-:W-:Y:S01]  /*d6d0*/  FSEL R3, R9, RZ, P1 ;  /* 0x000000ff09037208 */ /* 0x000fe20000800000 */
[--C-:B------:R-:W-:Y:S01]  /*d6e0*/  FFMA.FTZ R5, R27, UR45, -R8.reuse ;  /* 0x0000002d1b057c23 */ /* 0x100fe20008010808 */
[--C-:B------:R-:W-:Y:S01]  /*d6f0*/  FFMA.FTZ R6, R30, UR45, -R8.reuse ;  /* 0x0000002d1e067c23 */ /* 0x100fe20008010808 */
[----:B------:R-:W-:Y:S02]  /*d700*/  FFMA.FTZ R12, R31, UR45, -R8 ;  /* 0x0000002d1f0c7c23 */ /* 0x000fe40008010808 */
[--C-:B------:R-:W-:Y:S01]  /*d710*/  FFMA.FTZ R13, R24, UR45, -R3.reuse ;  /* 0x0000002d180d7c23 */ /* 0x100fe20008010803 */
[--C-:B------:R-:W-:Y:S01]  /*d720*/  FFMA.FTZ R14, R25, UR45, -R3.reuse ;  /* 0x0000002d190e7c23 */ /* 0x100fe20008010803 */
[--C-:B------:R-:W-:Y:S01]  /*d730*/  FFMA.FTZ R15, R28, UR45, -R3.reuse ;  /* 0x0000002d1c0f7c23 */ /* 0x100fe20008010803 */
[----:B------:R-:W-:Y:S01]  /*d740*/  FFMA.FTZ R20, R29, UR45, -R3 ;  /* 0x0000002d1d147c23 */ /* 0x000fe20008010803 */
[----:B------:R-:W-:Y:S01]  /*d750*/  MUFU.EX2 R4, R4 ;  /* 0x0000000400047308 */ /* 0x000fe20000000800 */
[----:B------:R-:W-:-:S07]  /*d760*/  IMAD.U32 R9, RZ, RZ, UR40 ;  /* 0x00000028ff097e24 */ /* 0x000fce000f8e00ff */
[----:B------:R-:W0:Y:S01]  /*d770*/  MUFU.EX2 R5, R5 ;  /* 0x0000000500057308 */ /* 0x000e220000000800 */
[----:B------:R-:W-:-:S07]  /*d780*/  FFMA.FTZ R24, R32, UR45, -R3 ;  /* 0x0000002d20187c23 */ /* 0x000fce0008010803 */
[----:B------:R-:W-:Y:S08]  /*d790*/  MUFU.EX2 R6, R6 ;  /* 0x0000000600067308 */ /* 0x000ff00000000800 */
[----:B------:R-:W1:Y:S08]  /*d7a0*/  MUFU.EX2 R12, R12 ;  /* 0x0000000c000c7308 */ /* 0x000e700000000800 */
[----:B------:R-:W-:Y:S08]  /*d7b0*/  MUFU.EX2 R13, R13 ;  /* 0x0000000d000d7308 */ /* 0x000ff00000000800 */
[----:B------:R-:W2:Y:S08]  /*d7c0*/  MUFU.EX2 R14, R14 ;  /* 0x0000000e000e7308 */ /* 0x000eb00000000800 */
[----:B------:R-:W-:Y:S08]  /*d7d0*/  MUFU.EX2 R15, R15 ;  /* 0x0000000f000f7308 */ /* 0x000ff00000000800 */
[----:B------:R-:W3:Y:S01]  /*d7e0*/  MUFU.EX2 R20, R20 ;  /* 0x0000001400147308 */ /* 0x000ee20000000800 */
[--C-:B------:R-:W-:Y:S01]  /*d7f0*/  FFMA.FTZ R34, R34, UR45, -R8.reuse ;  /* 0x0000002d22227c23 */ /* 0x100fe20008010808 */
[----:B------:R-:W-:Y:S01]  /*d800*/  FFMA.FTZ R35, R35, UR45, -R8 ;  /* 0x0000002d23237c23 */ /* 0x000fe20008010808 */
[----:B------:R-:W-:Y:S01]  /*d810*/  PRMT R9, R9, 0x654, R10 ;  /* 0x0000065409097816 */ /* 0x000fe2000000000a */
[--C-:B------:R-:W-:Y:S01]  /*d820*/  FFMA.FTZ R26, R33, UR45, -R3.reuse ;  /* 0x0000002d211a7c23 */ /* 0x100fe20008010803 */
[----:B------:R-:W-:Y:S01]  /*d830*/  FFMA.FTZ R30, R36, UR45, -R3 ;  /* 0x0000002d241e7c23 */ /* 0x000fe20008010803 */
[--C-:B------:R-:W-:Y:S01]  /*d840*/  FFMA.FTZ R38, R38, UR45, -R8.reuse ;  /* 0x0000002d26267c23 */ /* 0x100fe20008010808 */
[----:B------:R0:W-:Y:S01]  /*d850*/  SYNCS.ARRIVE.TRANS64.RED.A1T0 RZ, [R9+URZ], RZ ;  /* 0x000000ff09ff79a7 */ /* 0x0001e2000810043f */
[----:B------:R-:W4:Y:S01]  /*d860*/  MUFU.EX2 R25, R34 ;  /* 0x0000002200197308 */ /* 0x000f220000000800 */
[--C-:B------:R-:W-:Y:S01]  /*d870*/  FFMA.FTZ R39, R39, UR45, -R8.reuse ;  /* 0x0000002d27277c23 */ /* 0x100fe20008010808 */
[--C-:B------:R-:W-:Y:S01]  /*d880*/  FFMA.FTZ R42, R42, UR45, -R8.reuse ;  /* 0x0000002d2a2a7c23 */ /* 0x100fe20008010808 */
[--C-:B------:R-:W-:Y:S01]  /*d890*/  FFMA.FTZ R43, R43, UR45, -R8.reuse ;  /* 0x0000002d2b2b7c23 */ /* 0x100fe20008010808 */
[--C-:B------:R-:W-:Y:S01]  /*d8a0*/  FFMA.FTZ R46, R46, UR45, -R8.reuse ;  /* 0x0000002d2e2e7c23 */ /* 0x100fe20008010808 */
[----:B------:R-:W-:-:S03]  /*d8b0*/  FFMA.FTZ R47, R47, UR45, -R8 ;  /* 0x0000002d2f2f7c23 */ /* 0x000fc60008010808 */
[----:B------:R-:W5:Y:S01]  /*d8c0*/  MUFU.EX2 R24, R24 ;  /* 0x0000001800187308 */ /* 0x000f620000000800 */
        /* <DEDUP_REMOVED lines=20> */
[----:B0-----:R-:W-:Y:S01]  /*da10*/  F2FP.BF16.F32.PACK_AB R9, R5, R4 ;  /* 0x000000040509723e */ /* 0x001fe200000010ff */
[----:B------:R-:W0:Y:S01]  /*da20*/  MUFU.EX2 R35, R35 ;  /* 0x0000002300237308 */ /* 0x000e220000000800 */
[----:B-1----:R-:W-:Y:S01]  /*da30*/  F2FP.BF16.F32.PACK_AB R11, R12, R6 ;  /* 0x000000060c0b723e */ /* 0x002fe200000010ff */
[----:B------:R-:W-:Y:S01]  /*da40*/  FADD.FTZ R5, R4, R5 ;  /* 0x0000000504057221 */ /* 0x000fe20000010000 */
[----:B--2---:R-:W-:Y:S01]  /*da50*/  F2FP.BF16.F32.PACK_AB R8, R14, R13 ;  /* 0x0000000d0e08723e */ /* 0x004fe200000010ff */
[----:B------:R-:W-:Y:S01]  /*da60*/  FADD.FTZ R14, R13, R14 ;  /* 0x0000000e0d0e7221 */ /* 0x000fe20000010000 */
[----:B---3--:R-:W-:Y:S01]  /*da70*/  F2FP.BF16.F32.PACK_AB R10, R20, R15 ;  /* 0x0000000f140a723e */ /* 0x008fe200000010ff */
[----:B------:R-:W-:-:S02]  /*da80*/  FFMA.FTZ R31, R37, UR45, -R3 ;  /* 0x0000002d251f7c23 */ /* 0x000fc40008010803 */
[----:B------:R-:W1:Y:S01]  /*da90*/  MUFU.EX2 R26, R26 ;  /* 0x0000001a001a7308 */ /* 0x000e620000000800 */
[----:B------:R-:W-:Y:S01]  /*daa0*/  FADD.FTZ R37, R6, R5 ;  /* 0x0000000506257221 */ /* 0x000fe20000010000 */
[----:B------:R2:W-:Y:S01]  /*dab0*/  STSM.16.M88.4 [R143+0x21800], R8 ;  /* 0x021800088f007844 */ /* 0x0005e20000000200 */
[----:B------:R-:W-:-:S05]  /*dac0*/  FADD.FTZ R13, R15, R14 ;  /* 0x0000000e0f0d7221 */ /* 0x000fca0000010000 */
[----:B------:R-:W3:Y:S01]  /*dad0*/  MUFU.EX2 R27, R38 ;  /* 0x00000026001b7308 */ /* 0x000ee20000000800 */
[----:B------:R-:W-:Y:S01]  /*dae0*/  FADD.FTZ R12, R12, R37 ;  /* 0x000000250c0c7221 */ /* 0x000fe20000010000 */
[----:B------:R-:W-:-:S06]  /*daf0*/  FADD.FTZ R13, R20, R13 ;  /* 0x0000000d140d7221 */ /* 0x000fcc0000010000 */
[----:B------:R-:W3:Y:S01]  /*db00*/  MUFU.EX2 R30, R30 ;  /* 0x0000001e001e7308 */ /* 0x000ee20000000800 */
[--C-:B--2---:R-:W-:Y:S01]  /*db10*/  FFMA.FTZ R8, R40, UR45, -R3.reuse ;  /* 0x0000002d28087c23 */ /* 0x104fe20008010803 */
[----:B------:R-:W-:-:S06]  /*db20*/  FFMA.FTZ R10, R41, UR45, -R3 ;  /* 0x0000002d290a7c23 */ /* 0x000fcc0008010803 */
[----:B------:R-:W2:Y:S01]  /*db30*/  MUFU.EX2 R39, R39 ;  /* 0x0000002700277308 */ /* 0x000ea20000000800 */
[----:B----4-:R-:W-:Y:S01]  /*db40*/  FADD.FTZ R12, R25, R12 ;  /* 0x0000000c190c7221 */ /* 0x010fe20000010000 */
[----:B-----5:R-:W-:-:S06]  /*db50*/  FADD.FTZ R13, R24, R13 ;  /* 0x0000000d180d7221 */ /* 0x020fcc0000010000 */
[----:B------:R-:W4:Y:S01]  /*db60*/  MUFU.EX2 R31, R31 ;  /* 0x0000001f001f7308 */ /* 0x000f220000000800 */
[----:B------:R-:W-:Y:S01]  /*db70*/  FFMA.FTZ R21, R44, UR45, -R3 ;  /* 0x0000002d2c157c23 */ /* 0x000fe20008010803 */
[----:B0-----:R-:W-:-:S06]  /*db80*/  FADD.FTZ R12, R35, R12 ;  /* 0x0000000c230c7221 */ /* 0x001fcc0000010000 */
[----:B------:R-:W0:Y:S01]  /*db90*/  MUFU.EX2 R9, R42 ;  /* 0x0000002a00097308 */ /* 0x000e220000000800 */
[----:B-1----:R-:W-:Y:S01]  /*dba0*/  FADD.FTZ R13, R26, R13 ;  /* 0x0000000d1a0d7221 */ /* 0x002fe20000010000 */
[----:B------:R-:W-:-:S06]  /*dbb0*/  FFMA.FTZ R28, R45, UR45, -R3 ;  /* 0x0000002d2d1c7c23 */ /* 0x000fcc0008010803 */
[----:B------:R-:W1:Y:S01]  /*dbc0*/  MUFU.EX2 R8, R8 ;  /* 0x0000000800087308 */ /* 0x000e620000000800 */
[----:B---3--:R-:W-:Y:S01]  /*dbd0*/  FADD.FTZ R12, R27, R12 ;  /* 0x0000000c1b0c7221 */ /* 0x008fe20000010000 */
[----:B------:R-:W-:-:S06]  /*dbe0*/  FADD.FTZ R14, R30, R13 ;  /* 0x0000000d1e0e7221 */ /* 0x000fcc0000010000 */
[----:B------:R-:W3:Y:S01]  /*dbf0*/  MUFU.EX2 R43, R43 ;  /* 0x0000002b002b7308 */ /* 0x000ee20000000800 */
[----:B------:R-:W-:-:S07]  /*dc00*/  FFMA.FTZ R29, R48, UR45, -R3 ;  /* 0x0000002d301d7c23 */ /* 0x000fce0008010803 */
[----:B------:R-:W5:Y:S01]  /*dc10*/  MUFU.EX2 R10, R10 ;  /* 0x0000000a000a7308 */ /* 0x000f620000000800 */
[----:B--2---:R-:W-:Y:S01]  /*dc20*/  FADD.FTZ R12, R39, R12 ;  /* 0x0000000c270c7221 */ /* 0x004fe20000010000 */
[----:B----4-:R-:W-:-:S06]  /*dc30*/  FADD.FTZ R13, R31, R14 ;  /* 0x0000000e1f0d7221 */ /* 0x010fcc0000010000 */
[----:B------:R-:W2:Y:S01]  /*dc40*/  MUFU.EX2 R21, R21 ;  /* 0x0000001500157308 */ /* 0x000ea20000000800 */
[----:B------:R-:W-:-:S07]  /*dc50*/  FFMA.FTZ R32, R49, UR45, -R3 ;  /* 0x0000002d31207c23 */ /* 0x000fce0008010803 */
[----:B------:R-:W4:Y:S01]  /*dc60*/  MUFU.EX2 R11, R46 ;  /* 0x0000002e000b7308 */ /* 0x000f220000000800 */
[----:B0-----:R-:W-:Y:S01]  /*dc70*/  FADD.FTZ R12, R9, R12 ;  /* 0x0000000c090c7221 */ /* 0x001fe20000010000 */
[----:B-1----:R-:W-:-:S06]  /*dc80*/  FADD.FTZ R13, R8, R13 ;  /* 0x0000000d080d7221 */ /* 0x002fcc0000010000 */
[----:B------:R-:W0:Y:S01]  /*dc90*/  MUFU.EX2 R28, R28 ;  /* 0x0000001c001c7308 */ /* 0x000e220000000800 */
[----:B------:R-:W-:-:S07]  /*dca0*/  FFMA.FTZ R33, R52, UR45, -R3 ;  /* 0x0000002d34217c23 */ /* 0x000fce0008010803 */
[----:B------:R-:W1:Y:S01]  /*dcb0*/  MUFU.EX2 R47, R47 ;  /* 0x0000002f002f7308 */ /* 0x000e620000000800 */
[----:B---3--:R-:W-:Y:S01]  /*dcc0*/  FADD.FTZ R14, R43, R12 ;  /* 0x0000000c2b0e7221 */ /* 0x008fe20000010000 */
[----:B-----5:R-:W-:-:S06]  /*dcd0*/  FADD.FTZ R12, R10, R13 ;  /* 0x0000000d0a0c7221 */ /* 0x020fcc0000010000 */
[----:B------:R-:W3:Y:S01]  /*dce0*/  MUFU.EX2 R29, R29 ;  /* 0x0000001d001d7308 */ /* 0x000ee20000000800 */
[----:B------:R-:W-:-:S07]  /*dcf0*/  FFMA.FTZ R34, R53, UR45, -R3 ;  /* 0x0000002d35227c23 */ /* 0x000fce0008010803 */
[----:B------:R-:W5:Y:S01]  /*dd00*/  MUFU.EX2 R50, R50 ;  /* 0x0000003200327308 */ /* 0x000f620000000800 */
[----:B--2---:R-:W-:Y:S01]  /*dd10*/  FADD.FTZ R13, R21, R12 ;  /* 0x0000000c150d7221 */ /* 0x004fe20000010000 */
[----:B------:R-:W-:-:S06]  /*dd20*/  FFMA.FTZ R4, R56, UR45, -R3 ;  /* 0x0000002d38047c23 */ /* 0x000fcc0008010803 */
[----:B------:R-:W2:Y:S01]  /*dd30*/  MUFU.EX2 R32, R32 ;  /* 0x0000002000207308 */ /* 0x000ea20000000800 */
[----:B----4-:R-:W-:-:S07]  /*dd40*/  FADD.FTZ R14, R11, R14 ;  /* 0x0000000e0b0e7221 */ /* 0x010fce0000010000 */
[----:B------:R-:W4:Y:S01]  /*dd50*/  MUFU.EX2 R51, R51 ;  /* 0x0000003300337308 */ /* 0x000f220000000800 */
[----:B0-----:R-:W-:Y:S01]  /*dd60*/  FADD.FTZ R12, R28, R13 ;  /* 0x0000000d1c0c7221 */ /* 0x001fe20000010000 */
[----:B------:R-:W-:-:S06]  /*dd70*/  FFMA.FTZ R5, R57, UR45, -R3 ;  /* 0x0000002d39057c23 */ /* 0x000fcc0008010803 */
[----:B------:R-:W0:Y:S01]  /*dd80*/  MUFU.EX2 R33, R33 ;  /* 0x0000002100217308 */ /* 0x000e220000000800 */
[----:B-1----:R-:W-:-:S07]  /*dd90*/  FADD.FTZ R15, R47, R14 ;  /* 0x0000000e2f0f7221 */ /* 0x002fce0000010000 */
[----:B------:R-:W1:Y:S01]  /*dda0*/  MUFU.EX2 R54, R54 ;  /* 0x0000003600367308 */ /* 0x000e620000000800 */
[----:B---3--:R-:W-:Y:S01]  /*ddb0*/  FADD.FTZ R13, R29, R12 ;  /* 0x0000000c1d0d7221 */ /* 0x008fe20000010000 */
[----:B------:R-:W-:-:S06]  /*ddc0*/  FFMA.FTZ R6, R60, UR45, -R3 ;  /* 0x0000002d3c067c23 */ /* 0x000fcc0008010803 */
[----:B------:R-:W3:Y:S01]  /*ddd0*/  MUFU.EX2 R34, R34 ;  /* 0x0000002200227308 */ /* 0x000ee20000000800 */
[----:B-----5:R-:W-:Y:S01]  /*dde0*/  FADD.FTZ R14, R50, R15 ;  /* 0x0000000f320e7221 */ /* 0x020fe20000010000 */
[----:B------:R-:W-:-:S06]  /*ddf0*/  F2FP.BF16.F32.PACK_AB R24, R26, R24 ;  /* 0x000000181a18723e */ /* 0x000fcc00000010ff */
[----:B------:R-:W5:Y:S01]  /*de00*/  MUFU.EX2 R55, R55 ;  /* 0x0000003700377308 */ /* 0x000f620000000800 */
[----:B------:R-:W-:Y:S01]  /*de10*/  F2FP.BF16.F32.PACK_AB R25, R35, R25 ;  /* 0x000000192319723e */ /* 0x000fe200000010ff */
[----:B--2---:R-:W-:Y:S01]  /*de20*/  FADD.FTZ R12, R32, R13 ;  /* 0x0000000d200c7221 */ /* 0x004fe20000010000 */
[----:B------:R-:W-:-:S05]  /*de30*/  F2FP.BF16.F32.PACK_AB R27, R39, R27 ;  /* 0x0000001b271b723e */ /* 0x000fca00000010ff */
[----:B------:R-:W2:Y:S01]  /*de40*/  MUFU.EX2 R4, R4 ;  /* 0x0000000400047308 */ /* 0x000ea20000000800 */
[----:B------:R-:W-:Y:S01]  /*de50*/  F2FP.BF16.F32.PACK_AB R26, R31, R30 ;  /* 0x0000001e1f1a723e */ /* 0x000fe200000010ff */
[----:B------:R-:W-:Y:S01]  /*de60*/  FFMA.FTZ R20, R61, UR45, -R3 ;  /* 0x0000002d3d147c23 */ /* 0x000fe20008010803 */
[----:B----4-:R-:W-:-:S05]  /*de70*/  FADD.FTZ R15, R51, R14 ;  /* 0x0000000e330f7221 */ /* 0x010fca0000010000 */
[----:B------:R-:W4:Y:S01]  /*de80*/  MUFU.EX2 R58, R58 ;  /* 0x0000003a003a7308 */ /* 0x000f220000000800 */
[----:B------:R-:W-:Y:S01]  /*de90*/  F2FP.BF16.F32.PACK_AB R8, R10, R8 ;  /* 0x000000080a08723e */ /* 0x000fe200000010ff */
[----:B------:R1:W-:Y:S01]  /*dea0*/  STSM.16.M88.4 [R91], R24 ;  /* 0x000000185b007844 */ /* 0x0003e20000000200 */
[----:B------:R-:W-:-:S05]  /*deb0*/  F2FP.BF16.F32.PACK_AB R10, R28, R21 ;  /* 0x000000151c0a723e */ /* 0x000fca00000010ff */
[----:B------:R-:W4:Y:S01]  /*dec0*/  MUFU.EX2 R5, R5 ;  /* 0x0000000500057308 */ /* 0x000f220000000800 */
[----:B0-----:R-:W-:Y:S01]  /*ded0*/  FADD.FTZ R21, R33, R12 ;  /* 0x0000000c21157221 */ /* 0x001fe20000010000 */
[----:B------:R-:W-:-:S06]  /*dee0*/  FFMA.FTZ R35, R64, UR45, -R3 ;  /* 0x0000002d40237c23 */ /* 0x000fcc0008010803 */
[----:B------:R-:W0:Y:S01]  /*def0*/  MUFU.EX2 R59, R59 ;  /* 0x0000003b003b7308 */ /* 0x000e220000000800 */
[----:B------:R-:W-:Y:S01]  /*df00*/  FFMA.FTZ R36, R65, UR45, -R3 ;  /* 0x0000002d41247c23 */ /* 0x000fe20008010803 */
[----:B-1----:R-:W-:Y:S01]  /*df10*/  FADD.FTZ R24, R54, R15 ;  /* 0x0000000f36187221 */ /* 0x002fe20000010000 */
[----:B---3--:R-:W-:-:S05]  /*df20*/  FADD.FTZ R21, R34, R21 ;  /* 0x0000001522157221 */ /* 0x008fca0000010000 */
[----:B------:R-:W1:Y:S01]  /*df30*/  MUFU.EX2 R6, R6 ;  /* 0x0000000600067308 */ /* 0x000e620000000800 */
[----:B-----5:R-:W-:-:S07]  /*df40*/  FADD.FTZ R25, R55, R24 ;  /* 0x0000001837197221 */ /* 0x020fce0000010000 */
[----:B------:R-:W-:Y:S01]  /*df50*/  MUFU.EX2 R62, R62 ;  /* 0x0000003e003e7308 */ /* 0x000fe20000000800 */
[----:B--2---:R-:W-:Y:S01]  /*df60*/  FADD.FTZ R24, R4, R21 ;  /* 0x0000001504187221 */ /* 0x004fe20000010000 */
[----:B----4-:R-:W-:-:S06]  /*df70*/  FADD.FTZ R26, R58, R25 ;  /* 0x000000193a1a7221 */ /* 0x010fcc0000010000 */
[----:B------:R-:W-:Y:S01]  /*df80*/  MUFU.EX2 R63, R63 ;  /* 0x0000003f003f7308 */ /* 0x000fe20000000800 */
[----:B------:R-:W-:Y:S01]  /*df90*/  F2FP.BF16.F32.PACK_AB R9, R43, R9 ;  /* 0x000000092b09723e */ /* 0x000fe200000010ff */
[----:B------:R-:W-:Y:S01]  /*dfa0*/  FFMA.FTZ R68, R68, UR45, -R3 ;  /* 0x0000002d44447c23 */ /* 0x000fe20008010803 */
[----:B------:R-:W-:-:S05]  /*dfb0*/  F2FP.BF16.F32.PACK_AB R11, R47, R11 ;  /* 0x0000000b2f0b723e */ /* 0x000fca00000010ff */
[----:B------:R-:W-:Y:S01]  /*dfc0*/  MUFU.EX2 R66, R66 ;  /* 0x0000004200427308 */ /* 0x000fe20000000800 */
[----:B------:R-:W-:-:S07]  /*dfd0*/  FFMA.FTZ R37, R72, UR45, -R3 ;  /* 0x0000002d48257c23 */ /* 0x000fce0008010803 */
[----:B------:R-:W-:Y:S01]  /*dfe0*/  MUFU.EX2 R67, R67 ;  /* 0x0000004300437308 */ /* 0x000fe20000000800 */
[----:B------:R-:W-:-:S07]  /*dff0*/  F2FP.BF16.F32.PACK_AB R13, R51, R50 ;  /* 0x00000032330d723e */ /* 0x000fce00000010ff */
[----:B------:R-:W-:Y:S08]  /*e000*/  MUFU.EX2 R70, R70 ;  /* 0x0000004600467308 */ /* 0x000ff00000000800 */
[----:B------:R-:W-:Y:S08]  /*e010*/  MUFU.EX2 R71, R71 ;  /* 0x0000004700477308 */ /* 0x000ff00000000800 */
[----:B------:R-:W-:Y:S01]  /*e020*/  MUFU.EX2 R74, R74 ;  /* 0x0000004a004a7308 */ /* 0x000fe20000000800 */
[--C-:B------:R-:W-:Y:S01]  /*e030*/  FFMA.FTZ R38, R73, UR45, -R3.reuse ;  /* 0x0000002d49267c23 */ /* 0x100fe20008010803 */
[--C-:B------:R-:W-:Y:S01]  /*e040*/  FFMA.FTZ R76, R76, UR45, -R3.reuse ;  /* 0x0000002d4c4c7c23 */ /* 0x100fe20008010803 */
[----:B------:R-:W2:Y:S05]  /*e050*/  LDL R39, [R1+0x54] ;  /* 0x0000540001277983 */ /* 0x000eaa0000100800 */
[----:B------:R-:W3:Y:S01]  /*e060*/  MUFU.EX2 R20, R20 ;  /* 0x0000001400147308 */ /* 0x000ee20000000800 */
[----:B------:R-:W-:Y:S01]  /*e070*/  FADD.FTZ R21, R5, R24 ;  /* 0x0000001805157221 */ /* 0x000fe20000010000 */
[--C-:B------:R-:W-:Y:S01]  /*e080*/  FFMA.FTZ R31, R69, UR45, -R3.reuse ;  /* 0x0000002d451f7c23 */ /* 0x100fe20008010803 */
[----:B------:R-:W-:Y:S01]  /*e090*/  F2FP.BF16.F32.PACK_AB R14, R34, R33 ;  /* 0x00000021220e723e */ /* 0x000fe200000010ff */
[--C-:B------:R-:W-:Y:S01]  /*e0a0*/  FFMA.FTZ R77, R77, UR45, -R3.reuse ;  /* 0x0000002d4d4d7c23 */ /* 0x100fe20008010803 */
[----:B------:R-:W-:Y:S01]  /*e0b0*/  FFMA.FTZ R80, R80, UR45, -R3 ;  /* 0x0000002d50507c23 */ /* 0x000fe20008010803 */
[----:B------:R-:W4:Y:S02]  /*e0c0*/  @P5 LDC R27, c[0x0][0x450] ;  /* 0x00011400ff1b5b82 */ /* 0x000f240000000800 */
[----:B------:R-:W5:Y:S01]  /*e0d0*/  MUFU.EX2 R35, R35 ;  /* 0x0000002300237308 */ /* 0x000f620000000800 */
[----:B0-----:R-:W-:Y:S01]  /*e0e0*/  FADD.FTZ R25, R59, R26 ;  /* 0x0000001a3b197221 */ /* 0x001fe20000010000 */
[----:B------:R0:W-:Y:S01]  /*e0f0*/  STSM.16.M88.4 [R157], R8 ;  /* 0x000000089d007844 */ /* 0x0001e20000000200 */
[----:B-1----:R-:W-:-:S05]  /*e100*/  FADD.FTZ R21, R6, R21 ;  /* 0x0000001506157221 */ /* 0x002fca0000010000 */
[----:B------:R-:W1:Y:S01]  /*e110*/  MUFU.EX2 R36, R36 ;  /* 0x0000002400247308 */ /* 0x000e620000000800 */
[----:B---3--:R-:W-:-:S07]  /*e120*/  FADD.FTZ R24, R20, R21 ;  /* 0x0000001514187221 */ /* 0x008fce0000010000 */
[----:B------:R-:W3:Y:S01]  /*e130*/  MUFU.EX2 R30, R68 ;  /* 0x00000044001e7308 */ /* 0x000ee20000000800 */
[----:B0-----:R-:W-:Y:S01]  /*e140*/  F2FP.BF16.F32.PACK_AB R8, R5, R4 ;  /* 0x000000040508723e */ /* 0x001fe200000010ff */
[----:B------:R-:W-:Y:S01]  /*e150*/  FADD.FTZ R4, R62, R25 ;  /* 0x000000193e047221 */ /* 0x000fe20000010000 */
[----:B------:R-:W-:-:S05]  /*e160*/  F2FP.BF16.F32.PACK_AB R12, R32, R29 ;  /* 0x0000001d200c723e */ /* 0x000fca00000010ff */
[----:B------:R-:W0:Y:S01]  /*e170*/  MUFU.EX2 R31, R31 ;  /* 0x0000001f001f7308 */ /* 0x000e220000000800 */
[----:B------:R-:W-:Y:S01]  /*e180*/  FADD.FTZ R5, R63, R4 ;  /* 0x000000043f057221 */ /* 0x000fe20000010000 */
[----:B------:R-:W-:Y:S01]  /*e190*/  F2FP.BF16.F32.PACK_AB R15, R55, R54 ;  /* 0x00000036370f723e */ /* 0x000fe200000010ff */
[----:B-----5:R-:W-:-:S05]  /*e1a0*/  FADD.FTZ R11, R35, R24 ;  /* 0x00000018230b7221 */ /* 0x020fca0000010000 */
[----:B------:R-:W5:Y:S01]  /*e1b0*/  MUFU.EX2 R37, R37 ;  /* 0x0000002500257308 */ /* 0x000f620000000800 */
[----:B------:R-:W-:Y:S01]  /*e1c0*/  FADD.FTZ R4, R66, R5 ;  /* 0x0000000542047221 */ /* 0x000fe20000010000 */
[----:B------:R3:W-:Y:S01]  /*e1d0*/  STSM.16.M88.4 [R156], R12 ;  /* 0x0000000c9c007844 */ /* 0x0007e20000000200 */
[----:B-1----:R-:W-:Y:S01]  /*e1e0*/  FADD.FTZ R5, R36, R11 ;  /* 0x0000000b24057221 */ /* 0x002fe20000010000 */
[----:B------:R-:W-:Y:S01]  /*e1f0*/  F2FP.BF16.F32.PACK_AB R10, R20, R6 ;  /* 0x00000006140a723e */ /* 0x000fe200000010ff */
[----:B------:R-:W1:Y:S03]  /*e200*/  @P5 LDC R25, c[0x0][0x44c] ;  /* 0x00011300ff195b82 */ /* 0x000e660000000800 */
[----:B------:R-:W4:Y:S01]  /*e210*/  MUFU.EX2 R75, R75 ;  /* 0x0000004b004b7308 */ /* 0x000f220000000800 */
[----:B---3--:R-:W-:-:S07]  /*e220*/  FADD.FTZ R13, R67, R4 ;  /* 0x00000004430d7221 */ /* 0x008fce0000010000 */
[----:B------:R-:W3:Y:S01]  /*e230*/  MUFU.EX2 R78, R78 ;  /* 0x0000004e004e7308 */ /* 0x000ee20000000800 */
[----:B------:R-:W-:Y:S01]  /*e240*/  FADD.FTZ R4, R30, R5 ;  /* 0x000000051e047221 */ /* 0x000fe20000010000 */
[----:B------:R-:W-:-:S03]  /*e250*/  FADD.FTZ R6, R70, R13 ;  /* 0x0000000d46067221 */ /* 0x000fc60000010000 */
[----:B0-----:R-:W-:Y:S01]  /*e260*/  FADD.FTZ R4, R31, R4 ;  /* 0x000000041f047221 */ /* 0x001fe20000010000 */
[----:B------:R-:W-:Y:S02]  /*e270*/  FADD.FTZ R5, R71, R6 ;  /* 0x0000000647057221 */ /* 0x000fe40000010000 */
[----:B------:R-:W-:Y:S01]  /*e280*/  MUFU.EX2 R79, R79 ;  /* 0x0000004f004f7308 */ /* 0x000fe20000000800 */
[----:B-----5:R-:W-:Y:S01]  /*e290*/  FADD.FTZ R21, R37, R4 ;  /* 0x0000000425157221 */ /* 0x020fe20000010000 */
[----:B------:R-:W-:-:S06]  /*e2a0*/  FADD.FTZ R4, R74, R5 ;  /* 0x000000054a047221 */ /* 0x000fcc0000010000 */
[----:B------:R-:W-:Y:S01]  /*e2b0*/  MUFU.EX2 R82, R82 ;  /* 0x0000005200527308 */ /* 0x000fe20000000800 */
[----:B----4-:R-:W-:-:S07]  /*e2c0*/  FADD.FTZ R5, R75, R4 ;  /* 0x000000044b057221 */ /* 0x010fce0000010000 */
[----:B------:R-:W0:Y:S01]  /*e2d0*/  MUFU.EX2 R38, R38 ;  /* 0x0000002600267308 */ /* 0x000e220000000800 */
[----:B------:R-:W-:Y:S02]  /*e2e0*/  F2FP.BF16.F32.PACK_AB R9, R59, R58 ;  /* 0x0000003a3b09723e */ /* 0x000fe400000010ff */
[----:B------:R-:W-:-:S05]  /*e2f0*/  F2FP.BF16.F32.PACK_AB R11, R63, R62 ;  /* 0x0000003e3f0b723e */ /* 0x000fca00000010ff */
[----:B------:R-:W4:Y:S01]  /*e300*/  MUFU.EX2 R76, R76 ;  /* 0x0000004c004c7308 */ /* 0x000f220000000800 */
[----:B---3--:R-:W-:-:S07]  /*e310*/  FADD.FTZ R6, R78, R5 ;  /* 0x000000054e067221 */ /* 0x008fce0000010000 */
[----:B------:R-:W3:Y:S01]  /*e320*/  MUFU.EX2 R83, R83 ;  /* 0x0000005300537308 */ /* 0x000ee20000000800 */
[----:B------:R5:W-:Y:S01]  /*e330*/  STSM.16.M88.4 [R143+0x27800], R8 ;  /* 0x027800088f007844 */ /* 0x000be20000000200 */
[----:B0-----:R-:W-:-:S04]  /*e340*/  FADD.FTZ R21, R38, R21 ;  /* 0x0000001526157221 */ /* 0x001fc80000010000 */
[----:B----4-:R-:W-:Y:S01]  /*e350*/  FADD.FTZ R4, R76, R21 ;  /* 0x000000154c047221 */ /* 0x010fe20000010000 */
[----:B-----5:R-:W-:-:S04]  /*e360*/  FADD.FTZ R11, R79, R6 ;  /* 0x000000064f0b7221 */ /* 0x020fc80000010000 */
[----:B------:R-:W-:-:S04]  /*e370*/  FADD.FTZ R6, R82, R11 ;  /* 0x0000000b52067221 */ /* 0x000fc80000010000 */
[----:B---3--:R-:W-:Y:S02]  /*e380*/  FADD.FTZ R21, R83, R6 ;  /* 0x0000000653157221 */ /* 0x008fe40000010000 */
[----:B------:R-:W3:Y:S01]  /*e390*/  LDL R6, [R1+0x60] ;  /* 0x0000600001067983 */ /* 0x000ee20000100800 */
[----:B------:R-:W0:Y:S01]  /*e3a0*/  MUFU.EX2 R77, R77 ;  /* 0x0000004d004d7308 */ /* 0x000e220000000800 */
[--C-:B------:R-:W-:Y:S01]  /*e3b0*/  FFMA.FTZ R81, R81, UR45, -R3.reuse ;  /* 0x0000002d51517c23 */ /* 0x100fe20008010803 */
[--C-:B------:R-:W-:Y:S01]  /*e3c0*/  FFMA.FTZ R84, R84, UR45, -R3.reuse ;  /* 0x0000002d54547c23 */ /* 0x100fe20008010803 */
[----:B------:R-:W-:-:S05]  /*e3d0*/  FFMA.FTZ R3, R85, UR45, -R3 ;  /* 0x0000002d55037c23 */ /* 0x000fca0008010803 */
[----:B------:R-:W4:Y:S08]  /*e3e0*/  MUFU.EX2 R80, R80 ;  /* 0x0000005000507308 */ /* 0x000f300000000800 */
[----:B------:R-:W5:Y:S01]  /*e3f0*/  MUFU.EX2 R81, R81 ;  /* 0x0000005100517308 */ /* 0x000f620000000800 */
[----:B-1----:R-:W-:-:S04]  /*e400*/  @P5 IMAD.HI.U32 R24, R90, R25, RZ ;  /* 0x000000195a185227 */ /* 0x002fc800078e00ff */
[----:B0-----:R-:W-:-:S03]  /*e410*/  FADD.FTZ R5, R77, R4 ;  /* 0x000000044d057221 */ /* 0x001fc60000010000 */
[----:B------:R-:W-:Y:S08]  /*e420*/  MUFU.EX2 R84, R84 ;  /* 0x0000005400547308 */ /* 0x000ff00000000800 */
[----:B------:R-:W0:Y:S01]  /*e430*/  MUFU.EX2 R3, R3 ;  /* 0x0000000300037308 */ /* 0x000e220000000800 */
[----:B------:R-:W-:Y:S02]  /*e440*/  IMAD.MOV.U32 R20, RZ, RZ, R90 ;  /* 0x000000ffff147224 */ /* 0x000fe400078e005a */
[----:B----4-:R-:W-:Y:S01]  /*e450*/  FADD.FTZ R4, R80, R5 ;  /* 0x0000000550047221 */ /* 0x010fe20000010000 */
[----:B------:R-:W-:-:S04]  /*e460*/  F2FP.BF16.F32.PACK_AB R12, R36, R35 ;  /* 0x00000023240c723e */ /* 0x000fc800000010ff */
[----:B------:R-:W-:Y:S01]  /*e470*/  MUFU.EX2 R86, R86 ;  /* 0x0000005600567308 */ /* 0x000fe20000000800 */
[----:B------:R-:W-:Y:S02]  /*e480*/  F2FP.BF16.F32.PACK_AB R13, R67, R66 ;  /* 0x00000042430d723e */ /* 0x000fe400000010ff */
[----:B------:R-:W-:-:S05]  /*e490*/  F2FP.BF16.F32.PACK_AB R14, R31, R30 ;  /* 0x0000001e1f0e723e */ /* 0x000fca00000010ff */
[----:B------:R-:W1:Y:S01]  /*e4a0*/  MUFU.EX2 R87, R87 ;  /* 0x0000005700577308 */ /* 0x000e620000000800 */
[----:B------:R-:W-:Y:S02]  /*e4b0*/  F2FP.BF16.F32.PACK_AB R15, R71, R70 ;  /* 0x00000046470f723e */ /* 0x000fe400000010ff */
[----:B------:R-:W-:Y:S01]  /*e4c0*/  @P5 SHF.R.U32.HI R20, RZ, R27, R24 ;  /* 0x0000001bff145219 */ /* 0x000fe20000011618 */
[----:B-----5:R-:W-:-:S03]  /*e4d0*/  FADD.FTZ R5, R81, R4 ;  /* 0x0000000451057221 */ /* 0x020fc60000010000 */
[----:B------:R-:W-:Y:S02]  /*e4e0*/  IADD3 R4, R20, R88, -R89 ;  /* 0x0000005814047210 */ /* 0x000fe40007ffe859 */
[----:B------:R-:W-:Y:S02]  /*e4f0*/  F2FP.BF16.F32.PACK_AB R8, R38, R37 ;  /* 0x000000252608723e */ /* 0x000fe400000010ff */
[----:B------:R-:W-:Y:S02]  /*e500*/  F2FP.BF16.F32.PACK_AB R9, R75, R74 ;  /* 0x0000004a4b09723e */ /* 0x000fe400000010ff */
[----:B------:R-:W-:Y:S02]  /*e510*/  F2FP.BF16.F32.PACK_AB R10, R77, R76 ;  /* 0x0000004c4d0a723e */ /* 0x000fe400000010ff */
[----:B------:R-:W-:Y:S02]  /*e520*/  F2FP.BF16.F32.PACK_AB R11, R79, R78 ;  /* 0x0000004e4f0b723e */ /* 0x000fe400000010ff */
[----:B------:R-:W-:-:S02]  /*e530*/  CS2R R134, SRZ ;  /* 0x0000000000867805 */ /* 0x000fc4000001ff00 */
[----:B------:R-:W-:Y:S02]  /*e540*/  @P5 LOP3.LUT R18, R18, 0x8, RZ, 0xfc, !PT ;  /* 0x0000000812125812 */ /* 0x000fe400078efcff */
        /* <DEDUP_REMOVED lines=22> */
[----:B--2---:R0:W-:Y:S04]  /*e6b0*/  STSM.16.M88.4 [R39], R12 ;  /* 0x0000000c27007844 */ /* 0x0041e80000000200 */
[----:B------:R2:W-:Y:S01]  /*e6c0*/  STSM.16.M88.4 [R157+0x6000], R8 ;  /* 0x006000089d007844 */ /* 0x0005e20000000200 */
[----:B0-----:R-:W-:Y:S01]  /*e6d0*/  F2FP.BF16.F32.PACK_AB R14, R3, R84 ;  /* 0x00000054030e723e */ /* 0x001fe200000010ff */
[----:B------:R-:W-:Y:S01]  /*e6e0*/  FADD.FTZ R84, R84, R5 ;  /* 0x0000000554547221 */ /* 0x000fe20000010000 */
[----:B------:R-:W-:-:S02]  /*e6f0*/  SHF.R.S32.HI R5, RZ, 0x1f, R4 ;  /* 0x0000001fff057819 */ /* 0x000fc40000011404 */
[----:B------:R-:W-:Y:S02]  /*e700*/  F2FP.BF16.F32.PACK_AB R12, R81, R80 ;  /* 0x00000050510c723e */ /* 0x000fe400000010ff */
[----:B------:R-:W-:Y:S02]  /*e710*/  F2FP.BF16.F32.PACK_AB R13, R83, R82 ;  /* 0x00000052530d723e */ /* 0x000fe400000010ff */
[----:B-1----:R-:W-:Y:S02]  /*e720*/  F2FP.BF16.F32.PACK_AB R15, R87, R86 ;  /* 0x00000056570f723e */ /* 0x002fe400000010ff */
[----:B------:R-:W-:-:S03]  /*e730*/  LEA.HI R5, R5, R4, RZ, 0x7 ;  /* 0x0000000405057211 */ /* 0x000fc600078f38ff */
[----:B------:R2:W-:Y:S01]  /*e740*/  STSM.16.M88.4 [R156+0x6000], R12 ;  /* 0x0060000c9c007844 */ /* 0x0005e20000000200 */
[----:B------:R-:W-:Y:S01]  /*e750*/  SHF.R.S32.HI R5, RZ, 0x7, R5 ;  /* 0x00000007ff057819 */ /* 0x000fe20000011405 */
[----:B------:R0:W-:Y:S06]  /*e760*/  MEMBAR.ALL.CTA ;  /* 0x0000000000007992 */ /* 0x0001ec0000008000 */
[----:B0-----:R-:W0:Y:S01]  /*e770*/  FENCE.VIEW.ASYNC.S ;  /* 0x00000000000073c6 */ /* 0x001e220000000000 */
[----:B------:R-:W-:Y:S02]  /*e780*/  VIADD R4, R94, 0xfffffffe ;  /* 0xfffffffe5e047836 */ /* 0x000fe40000000000 */
[----:B------:R-:W-:Y:S01]  /*e790*/  FADD.FTZ R86, R86, R21 ;  /* 0x0000001556567221 */ /* 0x000fe20000010000 */
[----:B------:R-:W-:Y:S01]  /*e7a0*/  FADD.FTZ R140, R3, R84 ;  /* 0x00000054038c7221 */ /* 0x000fe20000010000 */
[----:B------:R-:W-:-:S02]  /*e7b0*/  CS2R R94, SRZ ;  /* 0x00000000005e7805 */ /* 0x000fc4000001ff00 */
[----:B------:R-:W-:Y:S01]  /*e7c0*/  FADD.FTZ R21, R87, R86 ;  /* 0x0000005657157221 */ /* 0x000fe20000010000 */
[----:B---3--:R-:W-:-:S05]  /*e7d0*/  VIMNMX R6, R6, R5, !PT ;  /* 0x0000000506067248 */ /* 0x008fca0007fe0100 */
[----:B------:R2:W-:Y:S01]  /*e7e0*/  STL [R1+0x34], R6 ;  /* 0x0000340601007387 */ /* 0x0005e20000100800 */
[----:B------:R-:W-:Y:S01]  /*e7f0*/  ISETP.GE.AND P1, PT, R4, R6, PT ;  /* 0x000000060400720c */ /* 0x000fe20003f26270 */
[----:B0-----:R-:W-:-:S12]  /*e800*/  NOP ;  /* 0x0000000000007918 */ /* 0x001fd80000000000 */
[----:B--2---:R-:W-:Y:S05]  /*e810*/  @!P1 BRA `(.L_x_12450) ;  /* 0x0000002c00a49947 */ /* 0x004fea0003800000 */
[----:B------:R-:W-:Y:S02]  /*e820*/  IMAD.MOV.U32 R6, RZ, RZ, R7 ;  /* 0x000000ffff067224 */ /* 0x000fe400078e0007 */
[----:B------:R-:W-:Y:S02]  /*e830*/  IMAD.MOV.U32 R3, RZ, RZ, R0 ;  /* 0x000000ffff037224 */ /* 0x000fe400078e0000 */
[----:B------:R-:W-:Y:S02]  /*e840*/  IMAD.MOV.U32 R8, RZ, RZ, R139 ;  /* 0x000000ffff087224 */ /* 0x000fe400078e008b */
[----:B------:R-:W-:Y:S02]  /*e850*/  IMAD.MOV.U32 R5, RZ, RZ, R22 ;  /* 0x000000ffff057224 */ /* 0x000fe400078e0016 */
[----:B------:R-:W-:-:S07]  /*e860*/  IMAD.MOV.U32 R135, RZ, RZ, RZ ;  /* 0x000000ffff877224 */ /* 0x000fce00078e00ff */
.L_x_12462:
        /* <DEDUP_REMOVED lines=9> */
.L_x_12452:
        /* <DEDUP_REMOVED lines=8> */
.L_x_12453:
[----:B------:R-:W-:Y:S04]  /*e980*/  BSSY B0, `(.L_x_12451) ;  /* 0x0000004000007945 */ /* 0x000fe80003800000 */
[----:B-1----:R-:W-:Y:S05]  /*e990*/  @P2 BRA `(.L_x_12454) ;  /* 0x0000000000082947 */ /* 0x002fea0003800000 */
[----:B------:R-:W1:Y:S02]  /*e9a0*/  SYNCS.PHASECHK.TRANS64.TRYWAIT P2, [R7+URZ+0x2d830], R0 ;  /* 0x02d83000070075a7 */ /* 0x000e64000804017f */
[----:B-1----:R-:W-:Y:S05]  /*e9b0*/  @!P2 BRA `(.L_x_12455) ;  /* 0x0000010c00d8a947 */ /* 0x002fea0003800000 */
.L_x_12454:
[----:B------:R-:W-:Y:S05]  /*e9c0*/  BSYNC B0 ;  /* 0x0000000000007941 */ /* 0x000fea0003800000 */
.L_x_12451:
[----:B01----:R-:W2:Y:S01]  /*e9d0*/  LDL R7, [R1+0x2c] ;  /* 0x00002c0001077983 */ /* 0x003ea20000100800 */
[----:B------:R-:W0:Y:S01]  /*e9e0*/  S2R R0, SR_TID.X ;  /* 0x0000000000007919 */ /* 0x000e220000002100 */
[----:B------:R-:W-:Y:S01]  /*e9f0*/  VIADD R22, R5, 0x1 ;  /* 0x0000000105167836 */ /* 0x000fe20000000000 */
[----:B------:R-:W-:Y:S05]  /*ea00*/  WARPSYNC.ALL ;  /* 0x0000000000007948 */ /* 0x000fea0003800000 */
[----:B------:R-:W-:-:S04]  /*ea10*/  ISETP.NE.AND P2, PT, R22, 0x2, PT ;  /* 0x000000021600780c */ /* 0x000fc80003f45270 */
[----:B------:R-:W-:Y:S02]  /*ea20*/  SEL R22, R22, RZ, P2 ;  /* 0x000000ff16167207 */ /* 0x000fe40001000000 */
[----:B0-----:R-:W-:-:S05]  /*ea30*/  SHF.R.U32.HI R0, RZ, 0x7, R0 ;  /* 0x00000007ff007819 */ /* 0x001fca0000011600 */
[----:B------:R-:W-:Y:S02]  /*ea40*/  VIADD R0, R0, 0x8 ;  /* 0x0000000800007836 */ /* 0x000fe40000000000 */
[----:B------:R-:W-:Y:S01]  /*ea50*/  IMAD.MOV.U32 R11, RZ, RZ, -0x7fffffe0 ;  /* 0x80000020ff0b7424 */ /* 0x000fe200078e00ff */
[----:B------:R-:W-:Y:S01]  /*ea60*/  R2UR UR4, R144 ;  /* 0x00000000900472ca */ /* 0x000fe200000e0000 */
[----:B------:R-:W-:Y:S01]  /*ea70*/  IMAD.MOV.U32 R25, RZ, RZ, -0x7fffffe0 ;  /* 0x80000020ff197424 */ /* 0x000fe200078e00ff */
[----:B------:R-:W-:Y:S02]  /*ea80*/  R2UR UR5, R145 ;  /* 0x00000000910572ca */ /* 0x000fe400000e0000 */
[----:B------:R-:W-:Y:S02]  /*ea90*/  R2UR UR7, R11 ;  /* 0x000000000b0772ca */ /* 0x000fe400000e0000 */
[----:B------:R-:W-:Y:S01]  /*eaa0*/  R2UR UR23, R25 ;  /* 0x00000000191772ca */ /* 0x000fe200000e0000 */
[----:B------:R-:W-:Y:S01]  /*eab0*/  IMAD.MOV.U32 R15, RZ, RZ, -0x7fffffe0 ;  /* 0x80000020ff0f7424 */ /* 0x000fe200078e00ff */
[----:B------:R-:W-:-:S02]  /*eac0*/  R2UR UR8, R154 ;  /* 0x000000009a0872ca */ /* 0x000fc400000e0000 */
[----:B------:R-:W-:Y:S02]  /*ead0*/  R2UR UR9, R155 ;  /* 0x000000009b0972ca */ /* 0x000fe400000e0000 */
[----:B------:R-:W-:Y:S01]  /*eae0*/  R2UR UR11, R15 ;  /* 0x000000000f0b72ca */ /* 0x000fe200000e0000 */
[----:B------:R0:W-:Y:S01]  /*eaf0*/  BAR.SYNC.DEFER_BLOCKING R0, 0x100 ;  /* 0x000400000000751d */ /* 0x0001e20000010000 */
[----:B------:R-:W-:Y:S01]  /*eb00*/  IMAD.MOV.U32 R13, RZ, RZ, -0x7fffffe0 ;  /* 0x80000020ff0d7424 */ /* 0x000fe200078e00ff */
[----:B------:R-:W-:Y:S02]  /*eb10*/  R2UR UR12, R152 ;  /* 0x00000000980c72ca */ /* 0x000fe400000e0000 */
[----:B------:R-:W-:Y:S02]  /*eb20*/  R2UR UR13, R153 ;  /* 0x00000000990d72ca */ /* 0x000fe400000e0000 */
[----:B------:R-:W-:Y:S01]  /*eb30*/  R2UR UR15, R13 ;  /* 0x000000000d0f72ca */ /* 0x000fe200000e0000 */
[----:B--2---:R-:W-:-:S04]  /*eb40*/  IMAD R10, R22, 0x600, R7 ;  /* 0x00000600160a7824 */ /* 0x004fc800078e0207 */
[C---:B------:R-:W-:Y:S01]  /*eb50*/  VIADD R24, R10.reuse, 0x400 ;  /* 0x000004000a187836 */ /* 0x040fe20000000000 */
[----:B------:R-:W-:-:S04]  /*eb60*/  R2UR UR6, R10 ;  /* 0x000000000a0672ca */ /* 0x000fc800000e0000 */
[----:B------:R-:W-:Y:S02]  /*eb70*/  R2UR UR22, R24 ;  /* 0x00000000181672ca */ /* 0x000fe400000e0000 */
[----:B------:R-:W-:-:S07]  /*eb80*/  WARPGROUP.ARRIVE ;  /* 0x00000000000079c5 */ /* 0x000fce0000000000 */
[----:B------:R-:W-:Y:S01]  /*eb90*/  HGMMA.64x128x16.F32.BF16 R24, gdesc[UR4], RZ, !UPT, gsb0 ;  /* 0x01e00000041879f0 */ /* 0x000fe2000c0018ff */
[----:B------:R-:W-:-:S05]  /*eba0*/  VIADD R14, R10, 0x2 ;  /* 0x000000020a0e7836 */ /* 0x000fca0000000000 */
[----:B------:R-:W-:Y:S01]  /*ebb0*/  R2UR UR10, R14 ;  /* 0x000000000e0a72ca */ /* 0x000fe200000e0000 */
[----:B------:R-:W-:-:S05]  /*ebc0*/  VIADD R12, R10, 0x200 ;  /* 0x000002000a0c7836 */ /* 0x000fca0000000000 */
[----:B------:R-:W-:Y:S01]  /*ebd0*/  R2UR UR14, R12 ;  /* 0x000000000c0e72ca */ /* 0x000fe200000e0000 */
[----:B------:R-:W-:Y:S02]  /*ebe0*/  WARPGROUP.DEPBAR.LE gsb0, 0x0 ;  /* 0x00008000000079c5 */ /* 0x000fe40000010000 */
        /* <DEDUP_REMOVED lines=30> */
.L_x_12457:
[----:B------:R-:W-:Y:S01]  /*edd0*/  SHF.L.U32 R0, R8, 0x1f, RZ ;  /* 0x0000001f08007819 */ /* 0x000fe200000006ff */
[----:B------:R-:W-:-:S04]  /*ede0*/  IMAD R7, R5, 0x8, R2 ;  /* 0x0000000805077824 */ /* 0x000fc800078e0202 */
[----:B------:R0:W1:Y:S01]  /*edf0*/  SYNCS.PHASECHK.TRANS64.TRYWAIT P1, [R7+URZ+0x2d850], R0 ;  /* 0x02d85000070075a7 */ /* 0x000062000802017f */
[----:B------:R-:W-:Y:S05]  /*ee00*/  @!P0 BRA `(.L_x_12458) ;  /* 0x0000000000048947 */ /* 0x000fea0003800000 */
[----:B------:R-:W-:Y:S01]  /*ee10*/  BPT.TRAP 0x1 ;  /* 0x000000040000795c */ /* 0x000fe20000300000 */
.L_x_12458:
[----:B-1----:R-:W-:Y:S05]  /*ee20*/  @P1 BRA `(.L_x_12456) ;  /* 0x0000000000081947 */ /* 0x002fea0003800000 */
[----:B------:R-:W1:Y:S02]  /*ee30*/  SYNCS.PHASECHK.TRANS64.TRYWAIT P1, [R7+URZ+0x2d850], R0 ;  /* 0x02d85000070075a7 */ /* 0x000e64000802017f */
[----:B-1----:R-:W-:Y:S05]  /*ee40*/  @!P1 BRA `(.L_x_12459) ;  /* 0x0000010800c89947 */ /* 0x002fea0003800000 */
.L_x_12456:
        /* <DEDUP_REMOVED lines=12> */
[----:B------:R-:W-:Y:S01]  /*ef10*/  R2UR UR11, R11 ;  /* 0x000000000b0b72ca */ /* 0x000fe200000e0000 */
        /* <DEDUP_REMOVED lines=51> */
[----:B------:R-:W-:Y:S01]  /*f250*/  VIADD R10, R8, 0x604 ;  /* 0x00000604080a7836 */ /* 0x000fe20000000000 */
        /* <DEDUP_REMOVED lines=31> */
.L_x_12460:
[----:B------:R-:W2:Y:S01]  /*f450*/  LDL R12, [R1+0x58] ;  /* 0x00005800010c7983 */ /* 0x000ea20000100800 */
[----:B0-----:R-:W0:Y:S03]  /*f460*/  LDC R0, c[0x0][0x448] ;  /* 0x00011200ff007b82 */ /* 0x001e260000000800 */
[----:B------:R-:W2:Y:S04]  /*f470*/  LDL R7, [R1+0x6c] ;  /* 0x00006c0001077983 */ /* 0x000ea80000100800 */
[----:B------:R-:W3:Y:S04]  /*f480*/  LDL R11, [R1+0x64] ;  /* 0x00006400010b7983 */ /* 0x000ee80000100800 */
[----:B------:R-:W3:Y:S04]  /*f490*/  LDL R10, [R1+0x5c] ;  /* 0x00005c00010a7983 */ /* 0x000ee80000100800 */
[----:B------:R-:W4:Y:S01]  /*f4a0*/  LDL R9, [R1+0x4c] ;  /* 0x00004c0001097983 */ /* 0x000f220000100800 */
[----:B------:R-:W-:Y:S01]  /*f4b0*/  LOP3.LUT R18, R18, 0xffffffdf, RZ, 0xc0, !PT ;  /* 0xffffffdf12127812 */ /* 0x000fe200078ec0ff */
[----:B------:R-:W-:Y:S01]  /*f4c0*/  UMOV UR45, UR44 ;  /* 0x0000002c002d7c82 */ /* 0x000fe20008000000 */
[----:B------:R-:W-:-:S02]  /*f4d0*/  IMAD R14, R22, 0x8, R2 ;  /* 0x00000008160e7824 */ /* 0x000fc400078e0202 */
[----:B------:R-:W-:Y:S01]  /*f4e0*/  @P0 LOP3.LUT R18, R18, 0x20, RZ, 0xfc, !PT ;  /* 0x0000002012120812 */ /* 0x000fe200078efcff */
[----:B------:R-:W-:Y:S02]  /*f4f0*/  IMAD.U32 R15, RZ, RZ, UR40 ;  /* 0x00000028ff0f7e24 */ /* 0x000fe4000f8e00ff */
[----:B------:R-:W-:Y:S01]  /*f500*/  VIADD R14, R14, 0x2d840 ;  /* 0x0002d8400e0e7836 */ /* 0x000fe20000000000 */
[----:B0-----:R-:W-:Y:S02]  /*f510*/  ISETP.NE.AND P1, PT, R0, 0x1, PT ;  /* 0x000000010000780c */ /* 0x001fe40003f25270 */
[----:B------:R-:W-:Y:S02]  /*f520*/  LOP3.LUT R18, R18, 0xffffffbf, RZ, 0xc0, !PT ;  /* 0xffffffbf12127812 */ /* 0x000fe400078ec0ff */
[----:B------:R-:W-:-:S04]  /*f530*/  PRMT R14, R15, 0x654, R14 ;  /* 0x000006540f0e7816 */ /* 0x000fc8000000000e */
[----:B------:R0:W-:Y:S05]  /*f540*/  SYNCS.ARRIVE.TRANS64.RED.A1T0 RZ, [R14+URZ], RZ ;  /* 0x000000ff0eff79a7 */ /* 0x0001ea000810043f */
[----:B------:R-:W1:Y:S08]  /*f550*/  @P1 LDC R8, c[0x0][0x44c] ;  /* 0x00011300ff081b82 */ /* 0x000e700000000800 */
[----:B------:R-:W5:Y:S01]  /*f560*/  @P1 LDC R0, c[0x0][0x450] ;  /* 0x00011400ff001b82 */ /* 0x000f620000000800 */
[----:B--2---:R-:W-:-:S04]  /*f570*/  IMAD.IADD R7, R7, 0x1, R12 ;  /* 0x0000000107077824 */ /* 0x004fc800078e020c */
[----:B-1----:R-:W-:-:S05]  /*f580*/  @P1 IMAD.HI.U32 R8, R7, R8, RZ ;  /* 0x0000000807081227 */ /* 0x002fca00078e00ff */
[----:B-----5:R-:W-:Y:S01]  /*f590*/  @P1 SHF.R.U32.HI R7, RZ, R0, R8 ;  /* 0x00000000ff071219 */ /* 0x020fe20000011608 */
[----:B------:R-:W-:-:S04]  /*f5a0*/  IMAD.MOV.U32 R8, RZ, RZ, -0x80 ;  /* 0xffffff80ff087424 */ /* 0x000fc800078e00ff */
[----:B------:R-:W1:Y:S01]  /*f5b0*/  SHFL.IDX PT, R0, R7, RZ, 0x1c1f ;  /* 0x001c1fff07007589 */ /* 0x000e6200000e0000 */
[----:B------:R-:W-:-:S03]  /*f5c0*/  IMAD R8, R4, R8, 0x1 ;  /* 0x0000000104087424 */ /* 0x000fc600078e0208 */
[----:B------:R-:W2:Y:S02]  /*f5d0*/  SHFL.IDX PT, R7, R7, 0x1, 0x1c1f ;  /* 0x003c1f0007077f89 */ /* 0x000ea400000e0000 */
[----:B---3--:R-:W-:-:S05]  /*f5e0*/  IADD3 R8, R10, R8, -R11 ;  /* 0x000000080a087210 */ /* 0x008fca0007ffe80b */
[----:B----4-:R-:W-:-:S04]  /*f5f0*/  IMAD.IADD R8, R8, 0x1, -R9 ;  /* 0x0000000108087824 */ /* 0x010fc800078e0a09 */
[C---:B-1----:R-:W-:Y:S02]  /*f600*/  IMAD.IADD R0, R8.reuse, 0x1, R0 ;  /* 0x0000000108007824 */ /* 0x042fe400078e0200 */
[----:B--2---:R-:W-:-:S03]  /*f610*/  IMAD.IADD R7, R8, 0x1, R7 ;  /* 0x0000000108077824 */ /* 0x004fc600078e0207 */
        /* <DEDUP_REMOVED lines=60> */
[----:B------:R-:W-:Y:S02]  /*f9e0*/  FMNMX.FTZ R0, R24, R3, !PT ;  /* 0x0000000318007209 */ /* 0x000fe40007810000 */
[----:B------:R-:W-:Y:S02]  /*f9f0*/  FSEL R80, R80, -INF , P4 ;  /* 0xff80000050507808 */ /* 0x000fe40002000000 */
[----:B------:R-:W-:Y:S02]  /*fa00*/  FMNMX.FTZ R0, R25, R0, !PT ;  /* 0x0000000019007209 */ /* 0x000fe40007810000 */
[----:B------:R-:W-:Y:S02]  /*fa10*/  FSEL R81, R81, -INF , P3 ;  /* 0xff80000051517808 */ /* 0x000fe40001800000 */
[----:B------:R-:W-:Y:S02]  /*fa20*/  FMNMX.FTZ R0, R28, R0, !PT ;  /* 0x000000001c007209 */ /* 0x000fe40007810000 */
[----:B------:R-:W-:-:S02]  /*fa30*/  FSEL R84, R84, -INF , P2 ;  /* 0xff80000054547808 */ /* 0x000fc40001000000 */
[----:B------:R-:W-:Y:S02]  /*fa40*/  FMNMX.FTZ R0, R29, R0, !PT ;  /* 0x000000001d007209 */ /* 0x000fe40007810000 */
[----:B------:R-:W-:Y:S02]  /*fa50*/  FSEL R85, R85, -INF , P1 ;  /* 0xff80000055557808 */ /* 0x000fe40000800000 */
[----:B------:R-:W-:Y:S02]  /*fa60*/  FMNMX.FTZ R0, R32, R0, !PT ;  /* 0x0000000020007209 */ /* 0x000fe40007810000 */
[----:B------:R-:W-:Y:S02]  /*fa70*/  ISETP.GT.AND P4, PT, R7, RZ, PT ;  /* 0x000000ff0700720c */ /* 0x000fe40003f84270 */
[----:B------:R-:W-:Y:S02]  /*fa80*/  FMNMX.FTZ R0, R33, R0, !PT ;  /* 0x0000000021007209 */ /* 0x000fe40007810000 */
[----:B------:R-:W-:-:S02]  /*fa90*/  ISETP.GT.AND P3, PT, R7, 0x1, PT ;  /* 0x000000010700780c */ /* 0x000fc40003f64270 */
[----:B------:R-:W-:Y:S02]  /*faa0*/  FMNMX.FTZ R0, R36, R0, !PT ;  /* 0x0000000024007209 */ /* 0x000fe40007810000 */
[----:B------:R-:W-:Y:S02]  /*fab0*/  ISETP.GT.AND P2, PT, R7, 0x8, PT ;  /* 0x000000080700780c */ /* 0x000fe40003f44270 */
[----:B------:R-:W-:Y:S02]  /*fac0*/  FMNMX.FTZ R0, R37, R0, !PT ;  /* 0x0000000025007209 */ /* 0x000fe40007810000 */
[----:B------:R-:W-:Y:S02]  /*fad0*/  ISETP.GT.AND P1, PT, R7, 0x9, PT ;  /* 0x000000090700780c */ /* 0x000fe40003f24270 */
[----:B------:R-:W-:Y:S02]  /*fae0*/  FMNMX.FTZ R0, R40, R0, !PT ;  /* 0x0000000028007209 */ /* 0x000fe40007810000 */
[----:B------:R-:W-:-:S02]  /*faf0*/  FSEL R26, R26, -INF , P4 ;  /* 0xff8000001a1a7808 */ /* 0x000fc40002000000 */
[----:B------:R-:W-:Y:S02]  /*fb00*/  FMNMX.FTZ R0, R41, R0, !PT ;  /* 0x0000000029007209 */ /* 0x000fe40007810000 */
[----:B------:R-:W-:Y:S02]  /*fb10*/  FSEL R27, R27, -INF , P3 ;  /* 0xff8000001b1b7808 */ /* 0x000fe40001800000 */
[----:B------:R-:W-:Y:S02]  /*fb20*/  FMNMX.FTZ R0, R44, R0, !PT ;  /* 0x000000002c007209 */ /* 0x000fe40007810000 */
[----:B------:R-:W-:Y:S02]  /*fb30*/  FSEL R30, R30, -INF , P2 ;  /* 0xff8000001e1e7808 */ /* 0x000fe40001000000 */
[----:B------:R-:W-:Y:S02]  /*fb40*/  FMNMX.FTZ R0, R45, R0, !PT ;  /* 0x000000002d007209 */ /* 0x000fe40007810000 */
[----:B------:R-:W-:-:S02]  /*fb50*/  FSEL R31, R31, -INF , P1 ;  /* 0xff8000001f1f7808 */ /* 0x000fc40000800000 */
[----:B------:R-:W-:Y:S02]  /*fb60*/  FMNMX.FTZ R0, R48, R0, !PT ;  /* 0x0000000030007209 */ /* 0x000fe40007810000 */
[----:B------:R-:W-:Y:S02]  /*fb70*/  ISETP.GT.AND P4, PT, R7, 0x10, PT ;  /* 0x000000100700780c */ /* 0x000fe40003f84270 */
[----:B------:R-:W-:Y:S02]  /*fb80*/  FMNMX.FTZ R0, R49, R0, !PT ;  /* 0x0000000031007209 */ /* 0x000fe40007810000 */
[C---:B------:R-:W-:Y:S02]  /*fb90*/  ISETP.GT.AND P3, PT, R7.reuse, 0x11, PT ;  /* 0x000000110700780c */ /* 0x040fe40003f64270 */
[----:B------:R-:W-:Y:S02]  /*fba0*/  FMNMX.FTZ R0, R52, R0, !PT ;  /* 0x0000000034007209 */ /* 0x000fe40007810000 */
[----:B------:R-:W-:-:S02]  /*fbb0*/  ISETP.GT.AND P2, PT, R7, 0x18, PT ;  /* 0x000000180700780c */ /* 0x000fc40003f44270 */
[----:B------:R-:W-:Y:S02]  /*fbc0*/  FMNMX.FTZ R0, R53, R0, !PT ;  /* 0x0000000035007209 */ /* 0x000fe40007810000 */
[----:B------:R-:W-:Y:S02]  /*fbd0*/  ISETP.GT.AND P1, PT, R7, 0x19, PT ;  /* 0x000000190700780c */ /* 0x000fe40003f24270 */
[----:B------:R-:W-:Y:S02]  /*fbe0*/  FMNMX.FTZ R0, R56, R0, !PT ;  /* 0x0000000038007209 */ /* 0x000fe40007810000 */
[----:B------:R-:W-:Y:S02]  /*fbf0*/  FSEL R34, R34, -INF , P4 ;  /* 0xff80000022227808 */ /* 0x000fe40002000000 */
[----:B------:R-:W-:Y:S02]  /*fc00*/  FMNMX.FTZ R0, R57, R0, !PT ;  /* 0x0000000039007209 */ /* 0x000fe40007810000 */
[----:B------:R-:W-:-:S02]  /*fc10*/  FSEL R35, R35, -INF , P3 ;  /* 0xff80000023237808 */ /* 0x000fc40001800000 */
[----:B------:R-:W-:Y:S02]  /*fc20*/  FMNMX.FTZ R0, R60, R0, !PT ;  /* 0x000000003c007209 */ /* 0x000fe40007810000 */
[----:B------:R-:W-:Y:S02]  /*fc30*/  FSEL R38, R38, -INF , P2 ;  /* 0xff80000026267808 */ /* 0x000fe40001000000 */
[----:B------:R-:W-:Y:S02]  /*fc40*/  FMNMX.FTZ R0, R61, R0, !PT ;  /* 0x000000003d007209 */ /* 0x000fe40007810000 */
[----:B------:R-:W-:Y:S02]  /*fc50*/  FSEL R39, R39, -INF , P1 ;  /* 0xff80000027277808 */ /* 0x000fe40000800000 */
[----:B------:R-:W-:Y:S02]  /*fc60*/  FMNMX.FTZ R0, R64, R0, !PT ;  /* 0x0000000040007209 */ /* 0x000fe40007810000 */
[----:B------:R-:W-:-:S02]  /*fc70*/  ISETP.GT.AND P4, PT, R7, 0x20, PT ;  /* 0x000000200700780c */ /* 0x000fc40003f84270 */
[----:B------:R-:W-:Y:S02]  /*fc80*/  FMNMX.FTZ R0, R65, R0, !PT ;  /* 0x0000000041007209 */ /* 0x000fe40007810000 */
[C---:B------:R-:W-:Y:S02]  /*fc90*/  ISETP.GT.AND P3, PT, R7.reuse, 0x21, PT ;  /* 0x000000210700780c */ /* 0x040fe40003f64270 */
[----:B------:R-:W-:Y:S02]  /*fca0*/  FMNMX.FTZ R0, R68, R0, !PT ;  /* 0x0000000044007209 */ /* 0x000fe40007810000 */
[----:B------:R-:W-:Y:S02]  /*fcb0*/  ISETP.GT.AND P2, PT, R7, 0x28, PT ;  /* 0x000000280700780c */ /* 0x000fe40003f44270 */
[----:B------:R-:W-:Y:S02]  /*fcc0*/  FMNMX.FTZ R0, R69, R0, !PT ;  /* 0x0000000045007209 */ /* 0x000fe40007810000 */
        /* <DEDUP_REMOVED lines=10> */
[----:B------:R-:W-:Y:S02]  /*fd70*/  ISETP.GT.AND P4, PT, R7, 0x30, PT ;  /* 0x000000300700780c */ /* 0x000fe40003f84270 */
[----:B------:R-:W-:Y:S02]  /*fd80*/  FMNMX.FTZ R0, R81, R0, !PT ;  /* 0x0000000051007209 */ /* 0x000fe40007810000 */
[----:B------:R-:W-:-:S02]  /*fd90*/  ISETP.GT.AND P3, PT, R7, 0x31, PT ;  /* 0x000000310700780c */ /* 0x000fc40003f64270 */
[----:B------:R-:W-:Y:S02]  /*fda0*/  FMNMX.FTZ R0, R84, R0, !PT ;  /* 0x0000000054007209 */ /* 0x000fe40007810000 */
[----:B------:R-:W-:Y:S02]  /*fdb0*/  ISETP.GT.AND P2, PT, R7, 0x38, PT ;  /* 0x000000380700780c */ /* 0x000fe40003f44270 */
[----:B------:R-:W-:Y:S02]  /*fdc0*/  FMNMX.FTZ R0, R85, R0, !PT ;  /* 0x0000000055007209 */ /* 0x000fe40007810000 */
[C---:B------:R-:W-:Y:S02]  /*fdd0*/  ISETP.GT.AND P1, PT, R7.reuse, 0x39, PT ;  /* 0x000000390700780c */ /* 0x040fe40003f24270 */
[----:B------:R-:W-:Y:S01]  /*fde0*/  ISETP.GT.AND P0, PT, R7, 0x61, PT ;  /* 0x000000610700780c */ /* 0x000fe20003f04270 */
[----:B------:R-:W1:Y:S01]  /*fdf0*/  SHFL.BFLY PT, R8, R0, 0x2, 0x1f ;  /* 0x0c401f0000087f89 */ /* 0x000e6200000e0000 */
        /* <DEDUP_REMOVED lines=12> */
[----:B-1----:R-:W-:-:S02]  /*fec0*/  FMNMX.FTZ R0, R0, R8, !PT ;  /* 0x0000000800007209 */ /* 0x002fc40007810000 */
[C---:B------:R-:W-:Y:S02]  /*fed0*/  ISETP.GT.AND P4, PT, R7.reuse, 0x50, PT ;  /* 0x000000500700780c */ /* 0x040fe40003f84270 */
[C---:B------:R-:W-:Y:S01]  /*fee0*/  ISETP.GT.AND P3, PT, R7.reuse, 0x51, PT ;  /* 0x000000510700780c */ /* 0x040fe20003f64270 */
[----:B------:R-:W1:Y:S01]  /*fef0*/  SHFL.BFLY PT, R8, R0, 0x1, 0x1f ;  /* 0x0c201f0000087f89 */ /* 0x000e6200000e0000 */
[C---:B------:R-:W-:Y:S02]  /*ff00*/  ISETP.GT.AND P2, PT, R7.reuse, 0x58, PT ;  /* 0x000000580700780c */ /* 0x040fe40003f44270 */
[----:B------:R-:W-:Y:S02]  /*ff10*/  ISETP.GT.AND P1, PT, R7, 0x59, PT ;  /* 0x000000590700780c */ /* 0x000fe40003f24270 */
[----:B------:R-:W-:Y:S02]  /*ff20*/  FSEL R66, R66, -INF , P4 ;  /* 0xff80000042427808 */ /* 0x000fe40002000000 */
[----:B------:R-:W-:-:S02]  /*ff30*/  FSEL R67, R67, -INF , P3 ;  /* 0xff80000043437808 */ /* 0x000fc40001800000 */
[----:B------:R-:W-:Y:S02]  /*ff40*/  @P0 LOP3.LUT R18, R18, 0x40, RZ, 0xfc, !PT ;  /* 0x0000004012120812 */ /* 0x000fe400078efcff */
[----:B------:R-:W-:Y:S02]  /*ff50*/  FSEL R70, R70, -INF , P2 ;  /* 0xff80000046467808 */ /* 0x000fe40001000000 */
[----:B------:R-:W-:Y:S02]  /*ff60*/  FSEL R71, R71, -INF , P1 ;  /* 0xff80000047477808 */ /* 0x000fe40000800000 */
[C---:B------:R-:W-:Y:S02]  /*ff70*/  ISETP.GT.AND P1, PT, R7.reuse, 0x69, PT ;  /* 0x000000690700780c */ /* 0x040fe40003f24270 */
[C---:B------:R-:W-:Y:S02]  /*ff80*/  ISETP.GT.AND P2, PT, R7.reuse, 0x70, PT ;  /* 0x000000700700780c */ /* 0x040fe40003f44270 */
[----:B------:R-:W-:-:S02]  /*ff90*/  ISETP.GT.AND P3, PT, R7, 0x71, PT ;  /* 0x000000710700780c */ /* 0x000fc40003f64270 */
[C---:B------:R-:W-:Y:S02]  /*ffa0*/  ISETP.GT.AND P4, PT, R7.reuse, 0x78, PT ;  /* 0x000000780700780c */ /* 0x040fe40003f84270 */
[C---:B------:R-:W-:Y:S02]  /*ffb0*/  ISETP.GT.AND P5, PT, R7.reuse, 0x79, PT ;  /* 0x000000790700780c */ /* 0x040fe40003fa4270 */
[----:B-1----:R-:W-:Y:S02]  /*ffc0*/  FMNMX.FTZ R0, R0, R8, !PT ;  /* 0x0000000800007209 */ /* 0x002fe40007810000 */
[----:B------:R-:W-:Y:S02]  /*ffd0*/  ISETP.GT.AND P0, PT, R7, 0x60, PT ;  /* 0x000000600700780c */ /* 0x000fe40003f04270 */
[----:B------:R-:W-:Y:S02]  /*ffe0*/  FSETP.NEU.FTZ.AND P6, PT, R0, -INF , PT ;  /* 0xff8000000000780b */ /* 0x000fe40003fdd000 */
[----:B------:R-:W-:-:S02]  /*fff0*/  FSEL R74, R74, -INF , P0 ;  /* 0xff8000004a4a7808 */ /* 0x000fc40000000000 */
[----:B------:R-:W-:Y:S02]  /*10000*/  FSEL R8, R0, RZ, P6 ;  /* 0x000000ff00087208 */ /* 0x000fe40003000000 */
[----:B------:R-:W-:Y:S02]  /*10010*/  LOP3.LUT P0, RZ, R18, 0x40, RZ, 0xc0, !PT ;  /* 0x0000004012ff7812 */ /* 0x000fe4000780c0ff */
[----:B------:R-:W-:Y:S01]  /*10020*/  FSEL R79, R79, -INF , P1 ;  /* 0xff8000004f4f7808 */ /* 0x000fe20000800000 */
[----:B------:R-:W-:Y:S01]  /*10030*/  FADD.FTZ R3, -R8, R3 ;  /* 0x0000000308037221 */ /* 0x000fe20000010100 */
[----:B------:R-:W-:Y:S01]  /*10040*/  FMUL.FTZ R8, R0, UR45 ;  /* 0x0000002d00087c20 */ /* 0x000fe20008410000 */
[----:B------:R-:W-:Y:S02]  /*10050*/  FSEL R75, R75, -INF , P0 ;  /* 0xff8000004b4b7808 */ /* 0x000fe40000000000 */
[----:B------:R-:W-:Y:S01]  /*10060*/  FSEL R82, R82, -INF , P2 ;  /* 0xff80000052527808 */ /* 0x000fe20001000000 */
[----:B------:R-:W-:Y:S01]  /*10070*/  FMUL.FTZ R3, R3, UR45 ;  /* 0x0000002d03037c20 */ /* 0x000fe20008410000 */
[----:B------:R-:W-:-:S02]  /*10080*/  FSEL R8, R8, RZ, P6 ;  /* 0x000000ff08087208 */ /* 0x000fc40003000000 */
[----:B------:R-:W-:Y:S02]  /*10090*/  ISETP.GT.AND P6, PT, R7, 0x68, PT ;  /* 0x000000680700780c */ /* 0x000fe40003fc4270 */
[----:B------:R-:W-:Y:S01]  /*100a0*/  FMNMX.FTZ R7, R26, R6, !PT ;  /* 0x000000061a077209 */ /* 0x000fe20007810000 */
[--C-:B------:R-:W-:Y:S01]  /*100b0*/  FFMA.FTZ R24, R24, UR45, -R8.reuse ;  /* 0x0000002d18187c23 */ /* 0x100fe20008010808 */
[----:B------:R-:W-:Y:S01]  /*100c0*/  FSEL R78, R78, -INF , P6 ;  /* 0xff8000004e4e7808 */ /* 0x000fe20003000000 */
[--C-:B------:R-:W-:Y:S01]  /*100d0*/  FFMA.FTZ R25, R25, UR45, -R8.reuse ;  /* 0x0000002d19197c23 */ /* 0x100fe20008010808 */
[----:B------:R-:W-:Y:S01]  /*100e0*/  FMNMX.FTZ R7, R27, R7, !PT ;  /* 0x000000071b077209 */ /* 0x000fe20007810000 */
[----:B------:R-:W-:Y:S01]  /*100f0*/  MUFU.EX2 R3, R3 ;  /* 0x0000000300037308 */ /* 0x000fe20000000800 */
[----:B------:R-:W-:Y:S01]  /*10100*/  FSEL R83, R83, -INF , P3 ;  /* 0xff80000053537808 */ /* 0x000fe20001800000 */
[--C-:B------:R-:W-:Y:S01]  /*10110*/  FFMA.FTZ R28, R28, UR45, -R8.reuse ;  /* 0x0000002d1c1c7c23 */ /* 0x100fe20008010808 */
[----:B------:R-:W-:Y:S01]  /*10120*/  FMNMX.FTZ R7, R30, R7, !PT ;  /* 0x000000071e077209 */ /* 0x000fe20007810000 */
[--C-:B------:R-:W-:Y:S01]  /*10130*/  FFMA.FTZ R29, R29, UR45, -R8.reuse ;  /* 0x0000002d1d1d7c23 */ /* 0x100fe20008010808 */
[----:B------:R-:W-:Y:S01]  /*10140*/  FSEL R86, R86, -INF , P4 ;  /* 0xff80000056567808 */ /* 0x000fe20002000000 */
[--C-:B------:R-:W-:Y:S01]  /*10150*/  FFMA.FTZ R32, R32, UR45, -R8.reuse ;  /* 0x0000002d20207c23 */ /* 0x100fe20008010808 */
[----:B------:R-:W-:Y:S01]  /*10160*/  FMNMX.FTZ R7, R31, R7, !PT ;  /* 0x000000071f077209 */ /* 0x000fe20007810000 */
[----:B------:R-:W1:Y:S01]  /*10170*/  MUFU.EX2 R24, R24 ;  /* 0x0000001800187308 */ /* 0x000e620000000800 */
[----:B------:R-:W-:Y:S01]  /*10180*/  FSEL R87, R87, -INF , P5 ;  /* 0xff80000057577808 */ /* 0x000fe20002800000 */
        /* <DEDUP_REMOVED lines=12> */
[----:B------:R-:W-:Y:S01]  /*10250*/  FFMA.FTZ R49, R49, UR45, -R8 ;  /* 0x0000002d31317c23 */ /* 0x000fe20008010808 */
[----:B------:R-:W-:Y:S01]  /*10260*/  FMNMX.FTZ R7, R39, R7, !PT ;  /* 0x0000000727077209 */ /* 0x000fe20007810000 */
[----:B------:R-:W2:Y:S01]  /*10270*/  MUFU.EX2 R28, R28 ;  /* 0x0000001c001c7308 */ /* 0x000ea20000000800 */
[----:B-1----:R-:W-:Y:S01]  /*10280*/  FFMA.FTZ R140, R3, R140, R24 ;  /* 0x0000008c038c7223 */ /* 0x002fe20000010018 */
        /* <DEDUP_REMOVED lines=8> */
[--C-:B------:R-:W-:Y:S01]  /*10310*/  FFMA.FTZ R60, R60, UR45, -R8.reuse ;  /* 0x0000002d3c3c7c23 */ /* 0x100fe20008010808 */
[----:B------:R-:W-:Y:S01]  /*10320*/  FMNMX.FTZ R7, R46, R7, !PT ;  /* 0x000000072e077209 */ /* 0x000fe20007810000 */
[--C-:B------:R-:W-:Y:S01]  /*10330*/  FFMA.FTZ R61, R61, UR45, -R8.reuse ;  /* 0x0000002d3d3d7c23 */ /* 0x100fe20008010808 */
[--C-:B------:R-:W-:Y:S01]  /*10340*/  FFMA.FTZ R64, R64, UR45, -R8.reuse ;  /* 0x0000002d40407c23 */ /* 0x100fe20008010808 */
[----:B------:R-:W-:Y:S01]  /*10350*/  FFMA.FTZ R65, R65, UR45, -R8 ;  /* 0x0000002d41417c23 */ /* 0x000fe20008010808 */
[----:B------:R-:W-:Y:S01]  /*10360*/  FMNMX.FTZ R7, R47, R7, !PT ;  /* 0x000000072f077209 */ /* 0x000fe20007810000 */
[----:B------:R-:W0:Y:S01]  /*10370*/  MUFU.EX2 R32, R32 ;  /* 0x0000002000207308 */ /* 0x000e220000000800 */
[----:B--2---:R-:W-:Y:S01]  /*10380*/  FADD.FTZ R14, R28, R14 ;  /* 0x0000000e1c0e7221 */ /* 0x004fe20000010000 */
[--C-:B------:R-:W-:Y:S01]  /*10390*/  FFMA.FTZ R68, R68, UR45, -R8.reuse ;  /* 0x0000002d44447c23 */ /* 0x100fe20008010808 */
[----:B------:R-:W-:Y:S01]  /*103a0*/  FMNMX.FTZ R7, R50, R7, !PT ;  /* 0x0000000732077209 */ /* 0x000fe20007810000 */
[--C-:B------:R-:W-:Y:S01]  /*103b0*/  FFMA.FTZ R69, R69, UR45, -R8.reuse ;  /* 0x0000002d45457c23 */ /* 0x100fe20008010808 */
[--C-:B------:R-:W-:Y:S01]  /*103c0*/  FFMA.FTZ R72, R72, UR45, -R8.reuse ;  /* 0x0000002d48487c23 */ /* 0x100fe20008010808 */
[----:B------:R-:W-:Y:S01]  /*103d0*/  FFMA.FTZ R73, R73, UR45, -R8 ;  /* 0x0000002d49497c23 */ /* 0x000fe20008010808 */
[----:B------:R-:W-:Y:S01]  /*103e0*/  FMNMX.FTZ R7, R51, R7, !PT ;  /* 0x0000000733077209 */ /* 0x000fe20007810000 */
[----:B------:R-:W2:Y:S01]  /*103f0*/  MUFU.EX2 R33, R33 ;  /* 0x0000002100217308 */ /* 0x000ea20000000800 */
[----:B-1----:R-:W-:Y:S01]  /*10400*/  FADD.FTZ R14, R29, R14 ;  /* 0x0000000e1d0e7221 */ /* 0x002fe20000010000 */
        /* <DEDUP_REMOVED lines=10> */
[----:B------:R-:W-:Y:S01]  /*104b0*/  FFMA.FTZ R8, R85, UR45, -R8 ;  /* 0x0000002d55087c23 */ /* 0x000fe20008010808 */
[----:B------:R-:W-:-:S02]  /*104c0*/  LOP3.LUT P0, RZ, R18, 0x20, RZ, 0xc0, !PT ;  /* 0x0000002012ff7812 */ /* 0x000fc4000780c0ff */
[----:B------:R-:W-:Y:S01]  /*104d0*/  FMNMX.FTZ R7, R59, R7, !PT ;  /* 0x000000073b077209 */ /* 0x000fe20007810000 */
[----:B------:R-:W0:Y:S01]  /*104e0*/  MUFU.EX2 R37, R37 ;  /* 0x0000002500257308 */ /* 0x000e220000000800 */
[----:B--2---:R-:W-:Y:S02]  /*104f0*/  FADD.FTZ R14, R33, R14 ;  /* 0x0000000e210e7221 */ /* 0x004fe40000010000 */
[----:B------:R-:W-:-:S04]  /*10500*/  FMNMX.FTZ R7, R62, R7, !PT ;  /* 0x000000073e077209 */ /* 0x000fc80007810000 */
[----:B------:R-:W-:Y:S01]  /*10510*/  FMNMX.FTZ R7, R63, R7, !PT ;  /* 0x000000073f077209 */ /* 0x000fe20007810000 */
[----:B------:R-:W2:Y:S01]  /*10520*/  MUFU.EX2 R40, R40 ;  /* 0x0000002800287308 */ /* 0x000ea20000000800 */
[----:B-1----:R-:W-:Y:S02]  /*10530*/  FADD.FTZ R14, R36, R14 ;  /* 0x0000000e240e7221 */ /* 0x002fe40000010000 */
[----:B------:R-:W-:-:S04]  /*10540*/  FMNMX.FTZ R7, R66, R7, !PT ;  /* 0x0000000742077209 */ /* 0x000fc80007810000 */
[----:B------:R-:W-:Y:S01]  /*10550*/  FMNMX.FTZ R7, R67, R7, !PT ;  /* 0x0000000743077209 */ /* 0x000fe20007810000 */
[----:B------:R-:W1:Y:S01]  /*10560*/  MUFU.EX2 R41, R41 ;  /* 0x0000002900297308 */ /* 0x000e620000000800 */
[----:B0-----:R-:W-:Y:S02]  /*10570*/  FADD.FTZ R14, R37, R14 ;  /* 0x0000000e250e7221 */ /* 0x001fe40000010000 */
[----:B------:R-:W-:-:S04]  /*10580*/  FMNMX.FTZ R7, R70, R7, !PT ;  /* 0x0000000746077209 */ /* 0x000fc80007810000 */
        /* <DEDUP_REMOVED lines=17> */
[----:B------:R-:W-:Y:S01]  /*106a0*/  MUFU.EX2 R52, R52 ;  /* 0x0000003400347308 */ /* 0x000fe20000000800 */
[----:B-1----:R-:W-:-:S03]  /*106b0*/  FADD.FTZ R14, R48, R14 ;  /* 0x0000000e300e7221 */ /* 0x002fc60000010000 */
[----:B------:R-:W1:Y:S04]  /*106c0*/  SHFL.BFLY PT, R9, R7, 0x2, 0x1f ;  /* 0x0c401f0007097f89 */ /* 0x000e6800000e0000 */
[----:B------:R-:W-:Y:S01]  /*106d0*/  MUFU.EX2 R53, R53 ;  /* 0x0000003500357308 */ /* 0x000fe20000000800 */
[----:B0-----:R-:W-:-:S07]  /*106e0*/  FADD.FTZ R14, R49, R14 ;  /* 0x0000000e310e7221 */ /* 0x001fce0000010000 */
[----:B------:R-:W-:Y:S08]  /*106f0*/  MUFU.EX2 R56, R56 ;  /* 0x0000003800387308 */ /* 0x000ff00000000800 */
[----:B------:R-:W-:Y:S01]  /*10700*/  MUFU.EX2 R57, R57 ;  /* 0x0000003900397308 */ /* 0x000fe20000000800 */
[----:B-1----:R-:W-:-:S07]  /*10710*/  FMNMX.FTZ R7, R7, R9, !PT ;  /* 0x0000000907077209 */ /* 0x002fce0007810000 */
        /* <DEDUP_REMOVED lines=11> */
[----:B------:R-:W-:Y:S02]  /*107d0*/  MUFU.EX2 R69, R69 ;  /* 0x0000004500457308 */ /* 0x000fe40000000800 */
[----:B------:R-:W-:Y:S02]  /*107e0*/  FMUL.FTZ R6, R6, UR45 ;  /* 0x0000002d06067c20 */ /* 0x000fe40008410000 */
[----:B------:R-:W-:-:S04]  /*107f0*/  FSEL R9, R9, RZ, P1 ;  /* 0x000000ff09097208 */ /* 0x000fc80000800000 */
        /* <DEDUP_REMOVED lines=34> */
[--C-:B------:R-:W-:Y:S01]  /*10a20*/  FFMA.FTZ R79, R79, UR45, -R9.reuse ;  /* 0x0000002d4f4f7c23 */ /* 0x100fe20008010809 */
[--C-:B------:R-:W-:Y:S01]  /*10a30*/  FFMA.FTZ R82, R82, UR45, -R9.reuse ;  /* 0x0000002d52527c23 */ /* 0x100fe20008010809 */
[--C-:B------:R-:W-:Y:S01]  /*10a40*/  FFMA.FTZ R83, R83, UR45, -R9.reuse ;  /* 0x0000002d53537c23 */ /* 0x100fe20008010809 */
[--C-:B------:R-:W-:Y:S01]  /*10a50*/  FFMA.FTZ R86, R86, UR45, -R9.reuse ;  /* 0x0000002d56567c23 */ /* 0x100fe20008010809 */
[----:B------:R-:W-:-:S02]  /*10a60*/  FFMA.FTZ R9, R87, UR45, -R9 ;  /* 0x0000002d57097c23 */ /* 0x000fc40008010809 */
        /* <DEDUP_REMOVED lines=86> */
.L_x_12461:
        /* <DEDUP_REMOVED lines=110> */
.L_x_12450:
[----:B------:R-:W2:Y:S02]  /*116b0*/  LDL R3, [R1+0x60] ;  /* 0x0000600001037983 */ /* 0x000ea40000100800 */
[----:B--2---:R-:W-:-:S13]  /*116c0*/  ISETP.GE.AND P1, PT, R4, R3, PT ;  /* 0x000000030400720c */ /* 0x004fda0003f26270 */
[----:B------:R-:W-:Y:S05]  /*116d0*/  @!P1 BRA `(.L_x_12463) ;  /* 0x0000002400209947 */ /* 0x000fea0003800000 */
[----:B------:R-:W-:Y:S02]  /*116e0*/  IMAD.MOV.U32 R6, RZ, RZ, R7 ;  /* 0x000000ffff067224 */ /* 0x000fe400078e0007 */
[----:B------:R-:W-:Y:S02]  /*116f0*/  IMAD.MOV.U32 R8, RZ, RZ, R0 ;  /* 0x000000ffff087224 */ /* 0x000fe400078e0000 */
[----:B------:R-:W-:Y:S02]  /*11700*/  IMAD.MOV.U32 R5, RZ, RZ, R139 ;  /* 0x000000ffff057224 */ /* 0x000fe400078e008b */
[----:B------:R-:W-:-:S07]  /*11710*/  IMAD.MOV.U32 R3, RZ, RZ, R22 ;  /* 0x000000ffff037224 */ /* 0x000fce00078e0016 */
.L_x_12475:
        /* <DEDUP_REMOVED lines=9> */
.L_x_12465:
        /* <DEDUP_REMOVED lines=8> */
.L_x_12466:
[----:B------:R-:W-:Y:S04]  /*11830*/  BSSY B0, `(.L_x_12464) ;  /* 0x0000004000007945 */ /* 0x000fe80003800000 */
[----:B-1----:R-:W-:Y:S05]  /*11840*/  @P2 BRA `(.L_x_12467) ;  /* 0x0000000000082947 */ /* 0x002fea0003800000 */
[----:B------:R-:W1:Y:S02]  /*11850*/  SYNCS.PHASECHK.TRANS64.TRYWAIT P2, [R7+URZ+0x2d830], R0 ;  /* 0x02d83000070075a7 */ /* 0x000e64000804017f */
[----:B-1----:R-:W-:Y:S05]  /*11860*/  @!P2 BRA `(.L_x_12468) ;  /* 0x000000e00054a947 */ /* 0x002fea0003800000 */
.L_x_12467:
[----:B------:R-:W-:Y:S05]  /*11870*/  BSYNC B0 ;  /* 0x0000000000007941 */ /* 0x000fea0003800000 */
.L_x_12464:
        /* <DEDUP_REMOVED lines=64> */
.L_x_12470:
[----:B------:R-:W-:Y:S01]  /*11c80*/  SHF.L.U32 R0, R5, 0x1f, RZ ;  /* 0x0000001f05007819 */ /* 0x000fe200000006ff */
[----:B------:R-:W-:-:S04]  /*11c90*/  IMAD R5, R3, 0x8, R2 ;  /* 0x0000000803057824 */ /* 0x000fc800078e0202 */
[----:B------:R0:W1:Y:S01]  /*11ca0*/  SYNCS.PHASECHK.TRANS64.TRYWAIT P1, [R5+URZ+0x2d850], R0 ;  /* 0x02d85000050075a7 */ /* 0x000062000802017f */
[----:B------:R-:W-:Y:S05]  /*11cb0*/  @!P0 BRA `(.L_x_12471) ;  /* 0x0000000000048947 */ /* 0x000fea0003800000 */
[----:B------:R-:W-:Y:S01]  /*11cc0*/  BPT.TRAP 0x1 ;  /* 0x000000040000795c */ /* 0x000fe20000300000 */
.L_x_12471:
[----:B-1----:R-:W-:Y:S05]  /*11cd0*/  @P1 BRA `(.L_x_12469) ;  /* 0x0000000000081947 */ /* 0x002fea0003800000 */
[----:B------:R-:W1:Y:S02]  /*11ce0*/  SYNCS.PHASECHK.TRANS64.TRYWAIT P1, [R5+URZ+0x2d850], R0 ;  /* 0x02d85000050075a7 */ /* 0x000e64000802017f */
[----:B-1----:R-:W-:Y:S05]  /*11cf0*/  @!P1 BRA `(.L_x_12472) ;  /* 0x000000dc00449947 */ /* 0x002fea0003800000 */
.L_x_12469:
        /* <DEDUP_REMOVED lines=96> */
.L_x_12473:
        /* <DEDUP_REMOVED lines=147> */
[----:B------:R-:W-:Y:S01]  /*12c30*/  FFMA.FTZ R75, R75, UR45, -R9 ;  /* 0x0000002d4b4b7c23 */ /* 0x000fe20008010809 */
[----:B------:R-:W-:Y:S01]  /*12c40*/  FFMA.FTZ R76, R76, UR45, -R5 ;  /* 0x0000002d4c4c7c23 */ /* 0x000fe20008010805 */
[----:B------:R-:W-:Y:S01]  /*12c50*/  FFMA.FTZ R78, R78, UR45, -R9 ;  /* 0x0000002d4e4e7c23 */ /* 0x000fe20008010809 */
[----:B------:R-:W-:Y:S01]  /*12c60*/  FFMA.FTZ R77, R77, UR45, -R5 ;  /* 0x0000002d4d4d7c23 */ /* 0x000fe20008010805 */
[----:B------:R-:W2:Y:S01]  /*12c70*/  MUFU.EX2 R29, R29 ;  /* 0x0000001d001d7308 */ /* 0x000ea20000000800 */
[----:B-1----:R-:W-:Y:S01]  /*12c80*/  FADD.FTZ R10, R28, R10 ;  /* 0x0000000a1c0a7221 */ /* 0x002fe20000010000 */
        /* <DEDUP_REMOVED lines=127> */
.L_x_12474:
        /* <DEDUP_REMOVED lines=110> */
.L_x_12463:
[----:B------:R-:W-:Y:S05]  /*13b60*/  WARPSYNC.ALL ;  /* 0x0000000000007948 */ /* 0x000fea0003800000 */
[----:B------:R-:W-:Y:S06]  /*13b70*/  BAR.ARV 0x8, 0x200 ;  /* 0x0208000000007b1d */ /* 0x000fec0000002000 */
[----:B------:R-:W-:Y:S05]  /*13b80*/  @!P0 BRA `(.L_x_12476) ;  /* 0x0000000000048947 */ /* 0x000fea0003800000 */
[----:B------:R-:W-:Y:S01]  /*13b90*/  BPT.TRAP 0x1 ;  /* 0x000000040000795c */ /* 0x000fe20000300000 */
.L_x_12476:
[----:B------:R-:W-:Y:S01]  /*13ba0*/  IMAD R6, R22, 0x8, R2 ;  /* 0x0000000816067824 */ /* 0x000fe200078e0202 */
[----:B------:R-:W-:-:S04]  /*13bb0*/  SHF.L.U32 R5, R139, 0x1f, RZ ;  /* 0x0000001f8b057819 */ /* 0x000fc800000006ff */
[----:B------:R0:W1:Y:S01]  /*13bc0*/  SYNCS.PHASECHK.TRANS64.TRYWAIT P1, [R6+URZ+0x2d850], R5 ;  /* 0x02d85005060075a7 */ /* 0x000062000802017f */
[----:B------:R-:W-:Y:S05]  /*13bd0*/  @!P0 BRA `(.L_x_12477) ;  /* 0x0000000000048947 */ /* 0x000fea0003800000 */
[----:B------:R-:W-:Y:S01]  /*13be0*/  BPT.TRAP 0x1 ;  /* 0x000000040000795c */ /* 0x000fe20000300000 */
.L_x_12477:
[----:B------:R-:W2:Y:S01]  /*13bf0*/  LDL.LU R4, [R1+0x30] ;  /* 0x0000300001047983 */ /* 0x000ea20000300800 */
[----:B------:R-:W-:-:S05]  /*13c00*/  VIADD R2, R2, 0x400 ;  /* 0x0000040002027836 */ /* 0x000fca0000000000 */
[----:B------:R-:W-:-:S04]  /*13c10*/  SHF.R.U32.HI R3, RZ, 0x4, R2 ;  /* 0x00000004ff037819 */ /* 0x000fc80000011602 */
[----:B------:R-:W-:-:S04]  /*13c20*/  LOP3.LUT R3, R3, 0x3fff, RZ, 0xc0, !PT ;  /* 0x00003fff03037812 */ /* 0x000fc800078ec0ff */
[----:B------:R-:W-:Y:S01]  /*13c30*/  LOP3.LUT R9, R3, 0x2000000, RZ, 0xfc, !PT ;  /* 0x0200000003097812 */ /* 0x000fe200078efcff */
[----:B------:R-:W-:Y:S01]  /*13c40*/  IMAD.MOV.U32 R3, RZ, RZ, 0x40000040 ;  /* 0x40000040ff037424 */ /* 0x000fe200078e00ff */
[----:B--2---:R-:W-:Y:S01]  /*13c50*/  LOP3.LUT R2, R4, 0x10000, RZ, 0xfc, !PT ;  /* 0x0001000004027812 */ /* 0x004fe200078efcff */
[----:B-1----:R-:W-:Y:S06]  /*13c60*/  @P1 BRA `(.L_x_12478) ;  /* 0x0000000000081947 */ /* 0x002fec0003800000 */
[----:B------:R-:W1:Y:S02]  /*13c70*/  SYNCS.PHASECHK.TRANS64.TRYWAIT P1, [R6+URZ+0x2d850], R5 ;  /* 0x02d85005060075a7 */ /* 0x000e64000802017f */
[----:B-1----:R-:W-:Y:S05]  /*13c80*/  @!P1 BRA `(.L_x_12479) ;  /* 0x000000bc00749947 */ /* 0x002fea0003800000 */
.L_x_12478:
        /* <DEDUP_REMOVED lines=10> */
[----:B------:R-:W-:-:S02]  /*13d30*/  IMAD.MOV.U32 R9, RZ, RZ, 0x40000040 ;  /* 0x40000040ff097424 */ /* 0x000fc400078e00ff */
[----:B------:R-:W-:Y:S02]  /*13d40*/  IMAD.MOV.U32 R11, RZ, RZ, -0x7fffffe0 ;  /* 0x80000020ff0b7424 */ /* 0x000fe400078e00ff */
[----:B------:R-:W-:Y:S02]  /*13d50*/  IMAD.MOV.U32 R3, RZ, RZ, 0x40000040 ;  /* 0x40000040ff037424 */ /* 0x000fe400078e00ff */
[----:B------:R-:W-:Y:S02]  /*13d60*/  IMAD.MOV.U32 R5, RZ, RZ, -0x7fffffe0 ;  /* 0x80000020ff057424 */ /* 0x000fe400078e00ff */
[----:B------:R-:W-:-:S04]  /*13d70*/  IMAD.U32 R13, RZ, RZ, UR45 ;  /* 0x0000002dff0d7e24 */ /* 0x000fc8000f8e00ff */
        /* <DEDUP_REMOVED lines=59> */
[----:B------:R-:W-:Y:S01]  /*14130*/  R2UR UR5, R9 ;  /* 0x00000000090572ca */ /* 0x000fe200000e0000 */
[----:B------:R-:W-:Y:S01]  /*14140*/  IMAD.U32 R9, RZ, RZ, UR45 ;  /* 0x0000002dff097e24 */ /* 0x000fe2000f8e00ff */
[----:B------:R-:W-:Y:S02]  /*14150*/  R2UR UR6, R10 ;  /* 0x000000000a0672ca */ /* 0x000fe400000e0000 */
[----:B------:R-:W-:Y:S01]  /*14160*/  R2UR UR7, R11 ;  /* 0x000000000b0772ca */ /* 0x000fe200000e0000 */
[----:B------:R-:W-:Y:S02]  /*14170*/  WARPGROUP.DEPBAR.LE gsb0, 0x0 ;  /* 0x00008000000079c5 */ /* 0x000fe40000010000 */
[----:B------:R-:W-:-:S10]  /*14180*/  WARPGROUP.ARRIVE ;  /* 0x00000000000079c5 */ /* 0x000fd40000000000 */
[----:B------:R-:W-:Y:S01]  /*14190*/  HGMMA.64x96x16.F32.BF16 R88, gdesc[UR4].tnspB, R88, gsb0 ;  /* 0x41600000045879f0 */ /* 0x000fe20008001858 */
[----:B------:R-:W-:Y:S02]  /*141a0*/  R2UR UR4, R2 ;  /* 0x00000000020472ca */ /* 0x000fe400000e0000 */
[----:B------:R-:W-:Y:S01]  /*141b0*/  R2UR UR5, R3 ;  /* 0x00000000030572ca */ /* 0x000fe200000e0000 */
[----:B------:R-:W0:Y:S01]  /*141c0*/  SHFL.BFLY PT, R2, R21, 0x2, 0x1f ;  /* 0x0c401f0015027f89 */ /* 0x000e2200000e0000 */
[----:B------:R-:W-:Y:S02]  /*141d0*/  R2UR UR6, R4 ;  /* 0x00000000040672ca */ /* 0x000fe400000e0000 */
[----:B------:R-:W-:Y:S01]  /*141e0*/  R2UR UR7, R5 ;  /* 0x00000000050772ca */ /* 0x000fe200000e0000 */
[----:B------:R-:W1:Y:S01]  /*141f0*/  SHFL.BFLY PT, R3, R140, 0x2, 0x1f ;  /* 0x0c401f008c037f89 */ /* 0x000e6200000e0000 */
[----:B0-----:R-:W-:Y:S01]  /*14200*/  FADD.FTZ R4, R2, R21 ;  /* 0x0000001502047221 */ /* 0x001fe20000010000 */
[----:B-1----:R-:W-:-:S04]  /*14210*/  FADD.FTZ R3, R3, R140 ;  /* 0x0000008c03037221 */ /* 0x002fc80000010000 */
[----:B------:R-:W0:Y:S04]  /*14220*/  SHFL.BFLY PT, R5, R4, 0x1, 0x1f ;  /* 0x0c201f0004057f89 */ /* 0x000e2800000e0000 */
[----:B------:R-:W1:Y:S01]  /*14230*/  SHFL.BFLY PT, R2, R3, 0x1, 0x1f ;  /* 0x0c201f0003027f89 */ /* 0x000e6200000e0000 */
[----:B0-----:R-:W-:Y:S01]  /*14240*/  FADD.FTZ R12, R4, R5 ;  /* 0x00000005040c7221 */ /* 0x001fe20000010000 */
[----:B------:R-:W-:Y:S02]  /*14250*/  IMAD.MOV.U32 R5, RZ, RZ, RZ ;  /* 0x000000ffff057224 */ /* 0x000fe400078e00ff */
[----:B------:R-:W-:Y:S02]  /*14260*/  IMAD.MOV.U32 R4, RZ, RZ, -0x800000 ;  /* 0xff800000ff047424 */ /* 0x000fe400078e00ff */
[----:B-1----:R-:W-:Y:S01]  /*14270*/  FADD.FTZ R11, R3, R2 ;  /* 0x00000002030b7221 */ /* 0x002fe20000010000 */
[----:B------:R-:W-:Y:S01]  /*14280*/  FSETP.NE.FTZ.AND P2, PT, R12, RZ, PT ;  /* 0x000000ff0c00720b */ /* 0x000fe20003f55000 */
[----:B------:R-:W-:-:S02]  /*14290*/  IMAD.MOV.U32 R2, RZ, RZ, RZ ;  /* 0x000000ffff027224 */ /* 0x000fc400078e00ff */
        /* <DEDUP_REMOVED lines=10> */
[----:B-1----:R-:W-:Y:S01]  /*14340*/  @P1 FMUL.FTZ R8, R8, 0.69314718246459960938 ;  /* 0x3f31721808081820 */ /* 0x002fe20000410000 */
[----:B------:R-:W-:Y:S02]  /*14350*/  WARPGROUP.DEPBAR.LE gsb0, 0x0 ;  /* 0x00008000000079c5 */ /* 0x000fe40000010000 */
[----:B------:R-:W-:Y:S01]  /*14360*/  WARPGROUP.ARRIVE ;  /* 0x00000000000079c5 */ /* 0x000fe20000000000 */
[----:B------:R-:W-:-:S05]  /*14370*/  @P1 FFMA.FTZ R3, R9, R0, R8 ;  /* 0x0000000009031223 */ /* 0x000fca0000010008 */
[----:B------:R-:W-:Y:S03]  /*14380*/  HGMMA.64x96x16.F32.BF16 R88, gdesc[UR4].tnspB, R88, gsb0 ;  /* 0x41600000045879f0 */ /* 0x000fe60008001858 */
[----:B------:R-:W-:Y:S02]  /*14390*/  WARPGROUP.DEPBAR.LE gsb0, 0x0 ;  /* 0x00008000000079c5 */ /* 0x000fe40000010000 */
[----:B------:R-:W-:Y:S05]  /*143a0*/  @!P0 BRA `(.L_x_12480) ;  /* 0x0000000000048947 */ /* 0x000fea0003800000 */
[----:B------:R-:W-:Y:S01]  /*143b0*/  BPT.TRAP 0x1 ;  /* 0x000000040000795c */ /* 0x000fe20000300000 */
.L_x_12480:
[----:B------:R-:W-:Y:S02]  /*143c0*/  VIADD R22, R22, 0x1 ;  /* 0x0000000116167836 */ /* 0x000fe40000000000 */
[-C--:B---3--:R-:W-:Y:S01]  /*143d0*/  FMUL.FTZ R88, R88, R5.reuse ;  /* 0x0000000558587220 */ /* 0x088fe20000410000 */
[----:B------:R-:W-:Y:S02]  /*143e0*/  VIADD R6, R6, 0x2d860 ;  /* 0x0002d86006067836 */ /* 0x000fe40000000000 */
[-C--:B------:R-:W-:Y:S01]  /*143f0*/  FMUL.FTZ R89, R89, R5.reuse ;  /* 0x0000000559597220 */ /* 0x080fe20000410000 */
[----:B------:R-:W-:Y:S01]  /*14400*/  IMAD.U32 R7, RZ, RZ, UR40 ;  /* 0x00000028ff077e24 */ /* 0x000fe2000f8e00ff */
[----:B------:R-:W-:Y:S01]  /*14410*/  ISETP.NE.AND P1, PT, R22, 0x2, PT ;  /* 0x000000021600780c */ /* 0x000fe20003f25270 */
[-C--:B------:R-:W-:Y:S01]  /*14420*/  FMUL.FTZ R92, R92, R5.reuse ;  /* 0x000000055c5c7220 */ /* 0x080fe20000410000 */
[-C--:B------:R-:W-:Y:S01]  /*14430*/  FMUL.FTZ R93, R93, R5.reuse ;  /* 0x000000055d5d7220 */ /* 0x080fe20000410000 */
[-C--:B------:R-:W-:Y:S01]  /*14440*/  FMUL.FTZ R100, R100, R5.reuse ;  /* 0x0000000564647220 */ /* 0x080fe20000410000 */
[----:B------:R-:W-:Y:S01]  /*14450*/  PRMT R6, R7, 0x654, R6 ;  /* 0x0000065407067816 */ /* 0x000fe20000000006 */
[-C--:B------:R-:W-:Y:S01]  /*14460*/  FMUL.FTZ R7, R97, R5.reuse ;  /* 0x0000000561077220 */ /* 0x080fe20000410000 */
[----:B------:R-:W-:Y:S01]  /*14470*/  SEL R0, RZ, 0x1, P1 ;  /* 0x00000001ff007807 */ /* 0x000fe20000800000 */
        /* <DEDUP_REMOVED lines=47> */
.L_x_12408:
[----:B------:R-:W-:Y:S05]  /*14770*/  WARPSYNC.ALL ;  /* 0x0000000000007948 */ /* 0x000fea0003800000 */
[----:B------:R-:W0:Y:S08]  /*14780*/  S2UR UR40, SR_CgaCtaId ;  /* 0x00000000002879c3 */ /* 0x000e300000008800 */
[----:B------:R-:W-:Y:S06]  /*14790*/  BAR.SYNC.DEFER_BLOCKING 0x5, 0x200 ;  /* 0x0148000000007b1d */ /* 0x000fec0000010000 */
[----:B------:R-:W-:Y:S01]  /*147a0*/  UMOV UR4, 0x400 ;  /* 0x0000040000047882 */ /* 0x000fe20000000000 */
[----:B------:R-:W-:Y:S01]  /*147b0*/  BSSY B0, `(.L_x_12481) ;  /* 0x00002b9000007945 */ /* 0x000fe20003800000 */
[----:B0-----:R-:W-:-:S06]  /*147c0*/  ULEA UR4, UR40, UR4, 0x18 ;  /* 0x0000000428047291 */ /* 0x001fcc000f8ec03f */
[----:B------:R-:W-:-:S05]  /*147d0*/  IMAD.U32 R2, RZ, RZ, UR4 ;  /* 0x00000004ff027e24 */ /* 0x000fca000f8e00ff */
[----:B---3--:R0:W1:Y:S01]  /*147e0*/  LDS.128 R96, [R2+0x2d8d0] ;  /* 0x02d8d00002607984 */ /* 0x0080620000000c00 */
[----:B------:R-:W-:Y:S06]  /*147f0*/  BAR.ARV 0x4, 0x200 ;  /* 0x0108000000007b1d */ /* 0x000fec0000002000 */
[----:B------:R-:W-:Y:S05]  /*14800*/  @P0 BRA `(.L_x_12482) ;  /* 0x0000001c00f40947 */ /* 0x000fea0003800000 */
[----:B------:R-:W3:Y:S01]  /*14810*/  LDL R0, [R1+0xe4] ;  /* 0x0000e40001007983 */ /* 0x000ee20000100800 */
[----:B------:R-:W-:Y:S01]  /*14820*/  ULDC UR4, c[0x0][0xad4] ;  /* 0x0002b50000047ab9 */ /* 0x000fe20000000800 */
[----:B------:R-:W4:Y:S02]  /*14830*/  LDC R44, c[0x0][0xbe8] ;  /* 0x0002fa00ff2c7b82 */ /* 0x000f240000000800 */
[----:B------:R-:W4:Y:S04]  /*14840*/  LDL.LU R30, [R1+0x70] ;  /* 0x00007000011e7983 */ /* 0x000f280000300800 */
[----:B------:R-:W4:Y:S04]  /*14850*/  LDL.LU R41, [R1+0x78] ;  /* 0x0000780001297983 */ /* 0x000f280000300800 */
[----:B------:R-:W4:Y:S01]  /*14860*/  LDL.LU R40, [R1+0x7c] ;  /* 0x00007c0001287983 */ /* 0x000f220000300800 */
[----:B------:R-:W2:Y:S01]  /*14870*/  S2R R5, SR_SWINHI ;  /* 0x0000000000057919 */ /* 0x000ea20000002f00 */
[----:B------:R-:W-:-:S02]  /*14880*/  MOV R34, R2 ;  /* 0x0000000200227202 */ /* 0x000fc40000000f00 */
[----:B--2---:R-:W-:-:S03]  /*14890*/  MOV R35, R5 ;  /* 0x0000000500237202 */ /* 0x004fc60000000f00 */
        /* <DEDUP_REMOVED lines=58> */
[----:B--2---:R-:W-:Y:S02]  /*14c40*/  F2FP.BF16.F32.PACK_AB R31, R111, R110 ;  /* 0x0000006e6f1f723e */ /* 0x004fe400000010ff */
        /* <DEDUP_REMOVED lines=9> */
[----:B------:R-:W-:Y:S04]  /*14ce0*/  STSM.16.M88.4 [R38], R8 ;  /* 0x0000000826007844 */ /* 0x000fe80000000200 */
[----:B------:R3:W-:Y:S04]  /*14cf0*/  STSM.16.M88.4 [R37], R12 ;  /* 0x0000000c25007844 */ /* 0x0007e80000000200 */
[----:B------:R4:W-:Y:S01]  /*14d00*/  STSM.16.M88.4 [R36], R24 ;  /* 0x0000001824007844 */ /* 0x0009e20000000200 */
[----:B------:R-:W-:Y:S01]  /*14d10*/  BAR.SYNC.DEFER_BLOCKING 0x1, 0x180 ;  /* 0x0046000000007b1d */ /* 0x000fe20000010000 */
[----:B------:R-:W-:-:S04]  /*14d20*/  ISETP.NE.U32.AND P0, PT, RZ, UR4, PT ;  /* 0x00000004ff007c0c */ /* 0x000fc8000bf05070 */
[----:B------:R-:W-:Y:S02]  /*14d30*/  ISETP.NE.AND.EX P0, PT, RZ, UR5, PT, P0 ;  /* 0x00000005ff007c0c */ /* 0x000fe4000bf05300 */
[----:B--2---:R-:W-:Y:S01]  /*14d40*/  IADD3 R28, P1, R41, UR4, RZ ;  /* 0x00000004291c7c10 */ /* 0x004fe2000ff3e0ff */
[----:B------:R-:W-:-:S03]  /*14d50*/  IMAD.MOV.U32 R0, RZ, RZ, RZ ;  /* 0x000000ffff007224 */ /* 0x000fc600078e00ff */
[----:B------:R-:W-:-:S07]  /*14d60*/  IADD3.X R29, R40, UR5, RZ, P1, !PT ;  /* 0x00000005281d7c10 */ /* 0x000fce0008ffe4ff */
[----:B------:R-:W5:Y:S01]  /*14d70*/  @P0 LDG.E R0, desc[UR38][R28.64] ;  /* 0x000000261c000981 */ /* 0x000f62000c1e1900 */
[----:B------:R-:W-:-:S04]  /*14d80*/  ISETP.NE.U32.AND P3, PT, RZ, UR6, PT ;  /* 0x00000006ff007c0c */ /* 0x000fc8000bf65070 */
        /* <DEDUP_REMOVED lines=10> */
[----:B------:R4:W0:Y:S08]  /*14e30*/  LDC.64 R12, c[0x0][R14+0x228] ;  /* 0x00008a000e0c7b82 */ /* 0x0008300000000a00 */
[----:B---3--:R4:W3:Y:S01]  /*14e40*/  LDC.64 R8, c[0x0][R14+0x220] ;  /* 0x000088000e087b82 */ /* 0x0088e20000000a00 */
[----:B------:R-:W-:Y:S01]  /*14e50*/  ISETP.NE.AND P1, PT, R44, 0x1, PT ;  /* 0x000000012c00780c */ /* 0x000fe20003f25270 */
[----:B------:R-:W-:-:S12]  /*14e60*/  @P3 BRA `(.L_x_12483) ;  /* 0x0000000000103947 */ /* 0x000fd80003800000 */
[----:B------:R-:W-:Y:S05]  /*14e70*/  @!P0 BRA `(.L_x_12483) ;  /* 0x00000000000c8947 */ /* 0x000fea0003800000 */
[----:B----4-:R-:W4:Y:S04]  /*14e80*/  LDG.E R24, desc[UR38][R28.64] ;  /* 0x000000261c187981 */ /* 0x010f28000c1e1900 */
[----:B-----5:R-:W4:Y:S02]  /*14e90*/  LDG.E R31, desc[UR38][R28.64+0x4] ;  /* 0x000004261c1f7981 */ /* 0x020f24000c1e1900 */
[----:B----4-:R-:W-:-:S07]  /*14ea0*/  IMAD.IADD R31, R31, 0x1, -R24 ;  /* 0x000000011f1f7824 */ /* 0x010fce00078e0a18 */
.L_x_12483:
[----:B----4-:R-:W4:Y:S01]  /*14eb0*/  LDL.LU R24, [R1+0x74] ;  /* 0x0000740001187983 */ /* 0x010f220000300800 */
[----:B------:R-:W1:Y:S03]  /*14ec0*/  LDC.64 R14, c[0x0][R14+0x210] ;  /* 0x000084000e0e7b82 */ /* 0x000e660000000a00 */
[----:B------:R-:W3:Y:S04]  /*14ed0*/  LDL.LU R5, [R1+0xac] ;  /* 0x0000ac0001057983 */ /* 0x000ee80000300800 */
[----:B------:R-:W3:Y:S01]  /*14ee0*/  LDL R26, [R1+0x6c] ;  /* 0x00006c00011a7983 */ /* 0x000ee20000100800 */
[----:B------:R-:W-:Y:S01]  /*14ef0*/  ISETP.NE.U32.AND P0, PT, RZ, UR4, PT ;  /* 0x00000004ff007c0c */ /* 0x000fe2000bf05070 */
[----:B------:R-:W0:Y:S02]  /*14f00*/  @P1 LDC R37, c[0x0][0xbec] ;  /* 0x0002fb00ff251b82 */ /* 0x000e240000000800 */
[----:B------:R-:W3:Y:S04]  /*14f10*/  LDL R51, [R1+0x58] ;  /* 0x0000580001337983 */ /* 0x000ee80000100800 */
[----:B------:R-:W3:Y:S01]  /*14f20*/  LDL R50, [R1+0x84] ;  /* 0x0000840001327983 */ /* 0x000ee20000100800 */
[----:B------:R-:W-:Y:S01]  /*14f30*/  ISETP.NE.AND.EX P0, PT, RZ, UR5, PT, P0 ;  /* 0x00000005ff007c0c */ /* 0x000fe2000bf05300 */
[----:B------:R-:W1:Y:S01]  /*14f40*/  @P1 LDC R39, c[0x0][0xbf0] ;  /* 0x0002fc00ff271b82 */ /* 0x000e620000000800 */
[-C--:B--2---:R-:W-:Y:S01]  /*14f50*/  IMAD R27, R11, R138.reuse, RZ ;  /* 0x0000008a0b1b7224 */ /* 0x084fe200078e02ff */
[----:B------:R-:W2:Y:S01]  /*14f60*/  LDL R36, [R1+0xe0] ;  /* 0x0000e00001247983 */ /* 0x000ea20000100800 */
[----:B------:R-:W-:-:S03]  /*14f70*/  IMAD.WIDE.U32 R10, R10, R138, RZ ;  /* 0x0000008a0a0a7225 */ /* 0x000fc600078e00ff */
[----:B------:R-:W2:Y:S01]  /*14f80*/  LDL R30, [R1+0xb4] ;  /* 0x0000b400011e7983 */ /* 0x000ea20000100800 */
[----:B------:R-:W-:Y:S01]  /*14f90*/  IMAD.IADD R28, R11, 0x1, R27 ;  /* 0x000000010b1c7824 */ /* 0x000fe200078e021b */
[----:B-----5:R-:W-:Y:S01]  /*14fa0*/  SHF.R.S32.HI R47, RZ, 0x1f, R0 ;  /* 0x0000001fff2f7819 */ /* 0x020fe20000011400 */
[----:B------:R-:W-:Y:S01]  /*14fb0*/  IMAD R46, R31, R44, RZ ;  /* 0x0000002c1f2e7224 */ /* 0x000fe200078e02ff */
[----:B----4-:R-:W-:Y:S02]  /*14fc0*/  SEL R45, R24, RZ, !P0 ;  /* 0x000000ff182d7207 */ /* 0x010fe40004000000 */
[----:B------:R-:W4:Y:S01]  /*14fd0*/  LDC.64 R24, c[0x0][0xba8] ;  /* 0x0002ea00ff187b82 */ /* 0x000f220000000a00 */
[----:B---3--:R-:W-:Y:S02]  /*14fe0*/  SEL R5, R5, RZ, !P0 ;  /* 0x000000ff05057207 */ /* 0x008fe40004000000 */
[----:B------:R-:W-:-:S04]  /*14ff0*/  IMAD R9, R9, R45, RZ ;  /* 0x0000002d09097224 */ /* 0x000fc800078e02ff */
[C---:B------:R-:W-:Y:S02]  /*15000*/  IMAD R29, R8.reuse, R5, R9 ;  /* 0x00000005081d7224 */ /* 0x040fe400078e0209 */
[----:B------:R-:W-:-:S04]  /*15010*/  IMAD.WIDE.U32 R8, R8, R45, RZ ;  /* 0x0000002d08087225 */ /* 0x000fc800078e00ff */
[----:B------:R-:W-:Y:S01]  /*15020*/  IMAD.IADD R26, R26, 0x1, R51 ;  /* 0x000000011a1a7824 */ /* 0x000fe200078e0233 */
[----:B------:R-:W-:-:S03]  /*15030*/  IADD3 R10, P0, P3, R8, R10, R0 ;  /* 0x0000000a080a7210 */ /* 0x000fc60007b1e000 */
[----:B0-----:R-:W-:Y:S01]  /*15040*/  @P1 IMAD.HI.U32 R8, R26, R37, RZ ;  /* 0x000000251a081227 */ /* 0x001fe200078e00ff */
[----:B------:R-:W-:-:S03]  /*15050*/  SEL R5, R50, RZ, P2 ;  /* 0x000000ff32057207 */ /* 0x000fc60001000000 */
[----:B------:R-:W-:Y:S02]  /*15060*/  IMAD.IADD R11, R9, 0x1, R29 ;  /* 0x00000001090b7824 */ /* 0x000fe400078e021d */
[----:B------:R-:W-:Y:S01]  /*15070*/  IMAD.MOV.U32 R9, RZ, RZ, R26 ;  /* 0x000000ffff097224 */ /* 0x000fe200078e001a */
[----:B-1----:R-:W-:Y:S01]  /*15080*/  @P1 SHF.R.U32.HI R9, RZ, R39, R8 ;  /* 0x00000027ff091219 */ /* 0x002fe20000011608 */
[----:B----4-:R-:W0:Y:S01]  /*15090*/  @!P2 LDC R24, c[0x0][0xb50] ;  /* 0x0002d400ff18ab82 */ /* 0x010e220000000800 */
[-C--:B------:R-:W-:Y:S02]  /*150a0*/  IMAD R27, R13, R5.reuse, RZ ;  /* 0x000000050d1b7224 */ /* 0x080fe400078e02ff */
[----:B------:R-:W-:-:S04]  /*150b0*/  IMAD.WIDE.U32 R12, R12, R5, RZ ;  /* 0x000000050c0c7225 */ /* 0x000fc800078e00ff */
[----:B------:R-:W-:Y:S01]  /*150c0*/  IMAD.MOV R5, RZ, RZ, -R9 ;  /* 0x000000ffff057224 */ /* 0x000fe200078e0a09 */
[----:B------:R-:W1:Y:S01]  /*150d0*/  @!P2 LDC R25, c[0x0][0xb54] ;  /* 0x0002d500ff19ab82 */ /* 0x000e620000000800 */
[----:B------:R-:W-:Y:S01]  /*150e0*/  IADD3.X R11, R11, R28, R47, P0, P3 ;  /* 0x0000001c0b0b7210 */ /* 0x000fe200007e642f */
[----:B------:R-:W-:Y:S01]  /*150f0*/  IMAD.IADD R27, R13, 0x1, R27 ;  /* 0x000000010d1b7824 */ /* 0x000fe200078e021b */
[----:B------:R-:W-:Y:S01]  /*15100*/  IADD3 R12, P0, P3, R9, R10, R12 ;  /* 0x0000000a090c7210 */ /* 0x000fe20007b1e00c */
[----:B------:R-:W-:Y:S01]  /*15110*/  IMAD R5, R44, R5, R26 ;  /* 0x000000052c057224 */ /* 0x000fe200078e021a */
[----:B------:R-:W-:-:S04]  /*15120*/  SHF.R.S32.HI R8, RZ, 0x1f, R9 ;  /* 0x0000001fff087819 */ /* 0x000fc80000011409 */
[----:B------:R-:W-:Y:S01]  /*15130*/  IADD3.X R13, R8, R11, R27, P0, P3 ;  /* 0x0000000b080d7210 */ /* 0x000fe200007e641b */
[-C--:B------:R-:W-:Y:S01]  /*15140*/  IMAD R8, R15, R5.reuse, RZ ;  /* 0x000000050f087224 */ /* 0x080fe200078e02ff */
[----:B------:R-:W-:Y:S01]  /*15150*/  SHF.R.S32.HI R9, RZ, 0x1f, R5 ;  /* 0x0000001fff097819 */ /* 0x000fe20000011405 */
[----:B------:R-:W-:-:S04]  /*15160*/  IMAD.WIDE.U32 R12, R14, R5, R12 ;  /* 0x000000050e0c7225 */ /* 0x000fc800078e000c */
[----:B------:R-:W-:-:S04]  /*15170*/  IMAD R9, R14, R9, R8 ;  /* 0x000000090e097224 */ /* 0x000fc800078e0208 */
[----:B------:R-:W-:Y:S01]  /*15180*/  IMAD.IADD R5, R13, 0x1, R9 ;  /* 0x000000010d057824 */ /* 0x000fe200078e0209 */
[----:B0-----:R-:W-:-:S04]  /*15190*/  LEA R13, P0, R12, R24, 0x2 ;  /* 0x000000180c0d7211 */ /* 0x001fc800078010ff */
[----:B-1----:R-:W-:Y:S01]  /*151a0*/  LEA.HI.X R5, R12, R25, R5, 0x2, P0 ;  /* 0x000000190c057211 */ /* 0x002fe200000f1405 */
[----:B------:R-:W-:Y:S01]  /*151b0*/  SHFL.IDX PT, R8, R13, RZ, 0x1c1f ;  /* 0x001c1fff0d087589 */ /* 0x000fe200000e0000 */
[----:B--2---:R-:W-:-:S03]  /*151c0*/  IMAD.IADD R25, R36, 0x1, R51 ;  /* 0x0000000124197824 */ /* 0x004fc600078e0233 */
[----:B------:R-:W0:Y:S04]  /*151d0*/  SHFL.IDX PT, R9, R5, RZ, 0x1c1f ;  /* 0x001c1fff05097589 */ /* 0x000e2800000e0000 */
[----:B------:R-:W-:Y:S04]  /*151e0*/  SHFL.IDX PT, R10, R13, 0x1, 0x1c1f ;  /* 0x003c1f000d0a7f89 */ /* 0x000fe800000e0000 */
        /* <DEDUP_REMOVED lines=11> */
[----:B0-----:R-:W0:Y:S01]  /*152a0*/  @P1 LDC R11, c[0x0][0xbf0] ;  /* 0x0002fc00ff0b1b82 */ /* 0x001e220000000800 */
        /* <DEDUP_REMOVED lines=21> */
[----:B------:R-:W-:-:S02]  /*15400*/  LOP3.LUT R32, R33, 0x180, RZ, 0xc0, !PT ;  /* 0x0000018021207812 */ /* 0x000fc400078ec0ff */
[----:B------:R-:W-:Y:S02]  /*15410*/  LOP3.LUT R36, R37, 0x180, RZ, 0xc0, !PT ;  /* 0x0000018025247812 */ /* 0x000fe400078ec0ff */
[----:B------:R-:W-:Y:S01]  /*15420*/  LOP3.LUT R5, R34, 0x180, RZ, 0xc0, !PT ;  /* 0x0000018022057812 */ /* 0x000fe200078ec0ff */
[----:B------:R-:W-:Y:S01]  /*15430*/  IMAD.IADD R9, R9, 0x1, R47 ;  /* 0x0000000109097824 */ /* 0x000fe200078e022f */
[----:B------:R-:W-:Y:S01]  /*15440*/  LOP3.LUT R3, R6, 0x180, RZ, 0xc0, !PT ;  /* 0x0000018006037812 */ /* 0x000fe200078ec0ff */
[----:B------:R-:W-:Y:S01]  /*15450*/  IMAD.IADD R13, R51, 0x1, R0 ;  /* 0x00000001330d7824 */ /* 0x000fe200078e0200 */
[----:B------:R-:W-:Y:S01]  /*15460*/  SHF.R.U64 R24, R24, 0x3, RZ ;  /* 0x0000000318187819 */ /* 0x000fe200000012ff */
[----:B------:R-:W-:Y:S01]  /*15470*/  IMAD.X R41, RZ, RZ, R35, P5 ;  /* 0x000000ffff297224 */ /* 0x000fe200028e0623 */
[----:B------:R-:W-:Y:S02]  /*15480*/  SHF.R.U64 R28, R28, 0x3, RZ ;  /* 0x000000031c1c7819 */ /* 0x000fe400000012ff */
[----:B------:R-:W-:-:S02]  /*15490*/  SHF.R.U64 R32, R32, 0x3, RZ ;  /* 0x0000000320207819 */ /* 0x000fc400000012ff */
[----:B------:R-:W-:Y:S02]  /*154a0*/  SHF.R.U64 R36, R36, 0x3, RZ ;  /* 0x0000000324247819 */ /* 0x000fe400000012ff */
[----:B------:R-:W-:Y:S01]  /*154b0*/  SHF.R.U64 R5, R5, 0x3, RZ ;  /* 0x0000000305057819 */ /* 0x000fe200000012ff */
[----:B------:R-:W-:Y:S01]  /*154c0*/  IMAD.WIDE.U32 R8, R138, UR4, R8 ;  /* 0x000000048a087c25 */ /* 0x000fe2000f8e0008 */
[----:B------:R-:W-:Y:S02]  /*154d0*/  SHF.R.U64 R3, R3, 0x3, RZ ;  /* 0x0000000303037819 */ /* 0x000fe400000012ff */
[----:B------:R-:W-:Y:S01]  /*154e0*/  LOP3.LUT R24, R24, R25, RZ, 0x3c, !PT ;  /* 0x0000001918187212 */ /* 0x000fe200078e3cff */
[----:B--2---:R-:W-:Y:S01]  /*154f0*/  @P1 IMAD.HI.U32 R0, R13, R14, RZ ;  /* 0x0000000e0d001227 */ /* 0x004fe200078e00ff */
[----:B------:R-:W-:Y:S02]  /*15500*/  LOP3.LUT R28, R28, R29, RZ, 0x3c, !PT ;  /* 0x0000001d1c1c7212 */ /* 0x000fe400078e3cff */
[----:B------:R-:W-:Y:S01]  /*15510*/  LOP3.LUT R32, R32, R33, RZ, 0x3c, !PT ;  /* 0x0000002120207212 */ /* 0x000fe200078e3cff */
[--C-:B------:R-:W-:Y:S01]  /*15520*/  IMAD.X R25, RZ, RZ, R35.reuse, P0 ;  /* 0x000000ffff197224 */ /* 0x100fe200000e0623 */
[----:B------:R-:W-:Y:S01]  /*15530*/  LOP3.LUT R36, R36, R37, RZ, 0x3c, !PT ;  /* 0x0000002524247212 */ /* 0x000fe200078e3cff */
[--C-:B------:R-:W-:Y:S01]  /*15540*/  IMAD.X R29, RZ, RZ, R35.reuse, P2 ;  /* 0x000000ffff1d7224 */ /* 0x100fe200010e0623 */
[----:B------:R-:W-:Y:S01]  /*15550*/  LOP3.LUT R4, R5, R34, RZ, 0x3c, !PT ;  /* 0x0000002205047212 */ /* 0x000fe200078e3cff */
[----:B------:R-:W-:Y:S01]  /*15560*/  IMAD.X R33, RZ, RZ, R35, P3 ;  /* 0x000000ffff217224 */ /* 0x000fe200018e0623 */
[----:B------:R-:W-:Y:S01]  /*15570*/  SHF.R.S32.HI R12, RZ, 0x1f, R45 ;  /* 0x0000001fff0c7819 */ /* 0x000fe2000001142d */
[--C-:B------:R-:W-:Y:S01]  /*15580*/  IMAD.X R37, RZ, RZ, R35.reuse, P4 ;  /* 0x000000ffff257224 */ /* 0x100fe200020e0623 */
[----:B------:R-:W-:Y:S01]  /*15590*/  LOP3.LUT R40, R3, R6, RZ, 0x3c, !PT ;  /* 0x0000000603287212 */ /* 0x000fe200078e3cff */
[----:B------:R-:W-:Y:S01]  /*155a0*/  IMAD.MOV.U32 R5, RZ, RZ, R35 ;  /* 0x000000ffff057224 */ /* 0x000fe200078e0023 */
[----:B------:R-:W5:Y:S01]  /*155b0*/  LD.E.128 R24, desc[UR38][R24.64] ;  /* 0x0000002618187980 */ /* 0x000f62000c101d00 */
[----:B------:R-:W-:Y:S01]  /*155c0*/  IMAD R9, R138, UR5, R9 ;  /* 0x000000058a097c24 */ /* 0x000fe2000f8e0209 */
[----:B------:R-:W-:Y:S01]  /*155d0*/  ULDC.64 UR4, c[0x0][0xaf0] ;  /* 0x0002bc0000047ab9 */ /* 0x000fe20000000a00 */
[----:B------:R-:W-:Y:S01]  /*155e0*/  IMAD.MOV.U32 R3, RZ, RZ, R13 ;  /* 0x000000ffff037224 */ /* 0x000fe200078e000d */
[----:B0-----:R-:W-:Y:S01]  /*155f0*/  @P1 SHF.R.U32.HI R3, RZ, R11, R0 ;  /* 0x0000000bff031219 */ /* 0x001fe20000011600 */
[----:B------:R-:W-:Y:S01]  /*15600*/  IMAD R12, R12, UR4, RZ ;  /* 0x000000040c0c7c24 */ /* 0x000fe2000f8e02ff */
[----:B------:R-:W5:Y:S01]  /*15610*/  LD.E.128 R4, desc[UR38][R4.64] ;  /* 0x0000002604047980 */ /* 0x000f62000c101d00 */
[----:B------:R-:W-:Y:S01]  /*15620*/  IMAD.WIDE.U32 R8, R45, UR4, R8 ;  /* 0x000000042d087c25 */ /* 0x000fe2000f8e0008 */
[----:B------:R-:W-:-:S02]  /*15630*/  SHF.R.S32.HI R0, RZ, 0x1f, R3 ;  /* 0x0000001fff007819 */ /* 0x000fc40000011403 */
[----:B------:R-:W5:Y:S01]  /*15640*/  LD.E.128 R28, desc[UR38][R28.64] ;  /* 0x000000261c1c7980 */ /* 0x000f62000c101d00 */
[----:B------:R-:W-:Y:S01]  /*15650*/  IMAD R11, R45, UR5, R12 ;  /* 0x000000052d0b7c24 */ /* 0x000fe2000f8e020c */
[----:B------:R-:W-:Y:S02]  /*15660*/  ULDC.64 UR4, c[0x0][0xae0] ;  /* 0x0002b80000047ab9 */ /* 0x000fe40000000a00 */
[----:B------:R-:W5:Y:S01]  /*15670*/  LD.E.128 R32, desc[UR38][R32.64] ;  /* 0x0000002620207980 */ /* 0x000f62000c101d00 */
[----:B------:R-:W-:-:S03]  /*15680*/  IMAD.MOV R21, RZ, RZ, -R3 ;  /* 0x000000ffff157224 */ /* 0x000fc600078e0a03 */
        /* <DEDUP_REMOVED lines=18> */
[----:B------:R-:W-:-:S03]  /*157b0*/  PRMT R0, RZ, 0x654, R0 ;  /* 0x00000654ff007816 */ /* 0x000fc60000000000 */
[C---:B------:R-:W-:Y:S02]  /*157c0*/  IMAD R3, R21.reuse, UR5, R12 ;  /* 0x0000000515037c24 */ /* 0x040fe4000f8e020c */
[----:B------:R-:W-:Y:S01]  /*157d0*/  IMAD.WIDE.U32 R20, R21, UR4, R8 ;  /* 0x0000000415147c25 */ /* 0x000fe2000f8e0008 */
[----:B------:R-:W-:Y:S01]  /*157e0*/  ULDC.64 UR4, c[0x0][0xa80] ;  /* 0x0002a00000047ab9 */ /* 0x000fe20000000a00 */
[----:B0-----:R0:W-:Y:S02]  /*157f0*/  SYNCS.ARRIVE.TRANS64.RED.A1T0 RZ, [R0+URZ], RZ ;  /* 0x000000ff00ff79a7 */ /* 0x0011e4000810043f */
[----:B------:R-:W-:Y:S02]  /*15800*/  IMAD.IADD R3, R21, 0x1, R3 ;  /* 0x0000000115037824 */ /* 0x000fe400078e0203 */
[C---:B------:R-:W-:Y:S02]  /*15810*/  VIADD R45, R49.reuse, 0x20 ;  /* 0x00000020312d7836 */ /* 0x040fe40000000000 */
[----:B------:R-:W-:Y:S01]  /*15820*/  VIADD R44, R49, 0x40 ;  /* 0x00000040312c7836 */ /* 0x000fe20000000000 */
[----:B0-----:R-:W-:Y:S01]  /*15830*/  LEA R0, P0, R20, UR4, 0x1 ;  /* 0x0000000414007c11 */ /* 0x001fe2000f8008ff */
[----:B------:R-:W-:-:S03]  /*15840*/  UMOV UR4, 0xffffffff ;  /* 0xffffffff00047882 */ /* 0x000fc60000000000 */
[----:B------:R-:W-:Y:S02]  /*15850*/  LEA.HI.X R20, R20, UR5, R3, 0x1, P0 ;  /* 0x0000000514147c11 */ /* 0x000fe400080f0c03 */
[----:B------:R-:W-:Y:S02]  /*15860*/  SHF.R.S32.HI R48, RZ, 0x1f, R45 ;  /* 0x0000001fff307819 */ /* 0x000fe4000001142d */
[----:B------:R-:W-:Y:S01]  /*15870*/  SHF.R.S32.HI R47, RZ, 0x1f, R44 ;  /* 0x0000001fff2f7819 */ /* 0x000fe2000001142c */
[----:B------:R-:W-:Y:S06]  /*15880*/  BRA.DIV UR4, `(.L_x_12485) ;  /* 0x000000a204887947 */ /* 0x000fec000b800000 */
[----:B------:R0:W1:Y:S04]  /*15890*/  SHFL.IDX PT, R3, R20, RZ, 0x1c1f ;  /* 0x001c1fff14037589 */ /* 0x00006800000e0000 */
[----:B------:R0:W2:Y:S02]  /*158a0*/  SHFL.IDX PT, R14, R0, RZ, 0x1c1f ;  /* 0x001c1fff000e7589 */ /* 0x0000a400000e0000 */
.L_x_12663:
        /* <DEDUP_REMOVED lines=9> */
[-C--:B--2---:R-:W-:Y:S02]  /*15940*/  @!P1 LEA R10, P3, R45, R14.reuse, 0x1 ;  /* 0x0000000e2d0a9211 */ /* 0x084fe400078608ff */
[C---:B------:R-:W-:Y:S01]  /*15950*/  @!P2 LEA R8, P4, R44.reuse, R14, 0x1 ;  /* 0x0000000e2c08a211 */ /* 0x040fe200078808ff */
[----:B------:R-:W-:Y:S01]  /*15960*/  @!P0 IMAD.WIDE R12, R49, 0x2, R14 ;  /* 0x00000002310c8825 */ /* 0x000fe200078e020e */
[-C--:B------:R-:W-:Y:S02]  /*15970*/  @!P1 LEA.HI.X R11, R45, R3.reuse, R48, 0x1, P3 ;  /* 0x000000032d0b9211 */ /* 0x080fe400018f0c30 */
[----:B------:R-:W-:Y:S02]  /*15980*/  @!P2 LEA.HI.X R9, R44, R3, R47, 0x1, P4 ;  /* 0x000000032c09a211 */ /* 0x000fe400020f0c2f */
[----:B-----5:R3:W-:Y:S04]  /*15990*/  @!P0 ST.E.128 desc[UR38][R12.64], R4 ;  /* 0x000000040c008985 */ /* 0x0207e8000c101d26 */
[----:B------:R3:W-:Y:S04]  /*159a0*/  @!P1 ST.E.128 desc[UR38][R10.64], R28 ;  /* 0x0000001c0a009985 */ /* 0x0007e8000c101d26 */
[----:B------:R3:W-:Y:S02]  /*159b0*/  @!P2 ST.E.128 desc[UR38][R8.64], R36 ;  /* 0x000000240800a985 */ /* 0x0007e4000c101d26 */
.L_x_12487:
[----:B------:R-:W-:Y:S05]  /*159c0*/  BSYNC B1 ;  /* 0x0000000000017941 */ /* 0x000fea0003800000 */
.L_x_12486:
[----:B------:R-:W-:-:S03]  /*159d0*/  UMOV UR4, 0xffffffff ;  /* 0xffffffff00047882 */ /* 0x000fc60000000000 */
[----:B------:R-:W-:Y:S05]  /*159e0*/  BRA.DIV UR4, `(.L_x_12488) ;  /* 0x000000a204647947 */ /* 0x000fea000b800000 */
[----:B-1----:R1:W4:Y:S04]  /*159f0*/  SHFL.IDX PT, R3, R20, 0x1, 0x1c1f ;  /* 0x003c1f0014037f89 */ /* 0x00232800000e0000 */
[----:B--2---:R1:W2:Y:S02]  /*15a00*/  SHFL.IDX PT, R14, R0, 0x1, 0x1c1f ;  /* 0x003c1f00000e7f89 */ /* 0x0042a400000e0000 */
.L_x_12667:
        /* <DEDUP_REMOVED lines=18> */
.L_x_12484:
        /* <DEDUP_REMOVED lines=9> */
[----:B------:R-:W-:Y:S02]  /*15bc0*/  IMAD.MOV.U32 R3, RZ, RZ, R26 ;  /* 0x000000ffff037224 */ /* 0x000fe400078e001a */
        /* <DEDUP_REMOVED lines=8> */
[----:B------:R-:W-:Y:S01]  /*15c50*/  IMAD.IADD R5, R5, 0x1, R9 ;  /* 0x0000000105057824 */ /* 0x000fe200078e0209 */
[----:B-1----:R-:W-:Y:S01]  /*15c60*/  @P1 SHF.R.U32.HI R3, RZ, R8, R11 ;  /* 0x00000008ff031219 */ /* 0x002fe2000001160b */
[----:B------:R-:W-:Y:S02]  /*15c70*/  VIADD R8, R2, 0x2d820 ;  /* 0x0002d82002087836 */ /* 0x000fe40000000000 */
[C---:B------:R-:W-:Y:S01]  /*15c80*/  IMAD.WIDE.U32 R4, R50.reuse, UR4, R4 ;  /* 0x0000000432047c25 */ /* 0x040fe2000f8e0004 */
[--C-:B------:R-:W-:Y:S02]  /*15c90*/  SHF.R.S32.HI R0, RZ, 0x1f, R3.reuse ;  /* 0x0000001fff007819 */ /* 0x100fe40000011403 */
[----:B------:R-:W-:Y:S01]  /*15ca0*/  PRMT R8, RZ, 0x654, R8 ;  /* 0x00000654ff087816 */ /* 0x000fe20000000008 */
[----:B------:R-:W-:Y:S02]  /*15cb0*/  IMAD.MOV R9, RZ, RZ, -R3 ;  /* 0x000000ffff097224 */ /* 0x000fe400078e0a03 */
[----:B------:R-:W-:Y:S01]  /*15cc0*/  IMAD R5, R50, UR5, R5 ;  /* 0x0000000532057c24 */ /* 0x000fe2000f8e0205 */
[----:B------:R-:W-:Y:S01]  /*15cd0*/  ULDC.64 UR4, c[0x0][0xb30] ;  /* 0x0002cc0000047ab9 */ /* 0x000fe20000000a00 */
[----:B------:R-:W-:Y:S01]  /*15ce0*/  IMAD R9, R44, R9, R26 ;  /* 0x000000092c097224 */ /* 0x000fe200078e021a */
[----:B------:R0:W-:Y:S01]  /*15cf0*/  SYNCS.ARRIVE.TRANS64.RED.A1T0 RZ, [R8+URZ], RZ ;  /* 0x000000ff08ff79a7 */ /* 0x0001e2000810043f */
        /* <DEDUP_REMOVED lines=17> */
.L_x_12670:
        /* <DEDUP_REMOVED lines=42> */
[----:B------:R-:W-:-:S05]  /*160b0*/  @!P1 LEA.HI.X R9, R38, R3, R39, 0x2, P4 ;  /* 0x0000000326099211 */ /* 0x000fca00020f1427 */
[----:B------:R-:W-:Y:S01]  /*160c0*/  @!P1 ST.E.64 desc[UR38][R8.64], R100 ;  /* 0x0000006408009985 */ /* 0x000fe2000c101b26 */
[----:B-1----:R-:W-:-:S04]  /*160d0*/  @!P2 LEA R4, P5, R36, R14, 0x2 ;  /* 0x0000000e2404a211 */ /* 0x002fc800078a10ff */
[-C--:B------:R-:W-:Y:S02]  /*160e0*/  @!P2 LEA.HI.X R5, R36, R3.reuse, R37, 0x2, P5 ;  /* 0x000000032405a211 */ /* 0x080fe400028f1425 */
[----:B------:R-:W-:Y:S02]  /*160f0*/  ISETP.GE.AND P1, PT, R28, UR4, PT ;  /* 0x000000041c007c0c */ /* 0x000fe4000bf26270 */
[----:B------:R-:W-:Y:S01]  /*16100*/  @!P3 LEA R6, P5, R34, R14, 0x2 ;  /* 0x0000000e2206b211 */ /* 0x000fe200078a10ff */
        /* <DEDUP_REMOVED lines=28> */
.L_x_12492:
[----:B------:R-:W-:Y:S05]  /*162d0*/  BSYNC B1 ;  /* 0x0000000000017941 */ /* 0x000fea0003800000 */
.L_x_12491:
[----:B------:R-:W-:-:S03]  /*162e0*/  UMOV UR4, 0xffffffff ;  /* 0xffffffff00047882 */ /* 0x000fc60000000000 */
[----:B------:R-:W-:Y:S05]  /*162f0*/  BRA.DIV UR4, `(.L_x_12493) ;  /* 0x0000009a049c7947 */ /* 0x000fea000b800000 */
[----:B-1----:R1:W4:Y:S04]  /*16300*/  SHFL.IDX PT, R3, R26, 0x1, 0x1c1f ;  /* 0x003c1f001a037f89 */ /* 0x00232800000e0000 */
[----:B--2---:R1:W2:Y:S02]  /*16310*/  SHFL.IDX PT, R14, R0, 0x1, 0x1c1f ;  /* 0x003c1f00000e7f89 */ /* 0x0042a400000e0000 */
.L_x_12674:
        /* <DEDUP_REMOVED lines=56> */
[-C--:B0-----:R-:W-:Y:S02]  /*166a0*/  @!P4 LEA R10, P1, R29, R14.reuse, 0x2 ;  /* 0x0000000e1d0ac211 */ /* 0x081fe400078210ff */
        /* <DEDUP_REMOVED lines=19> */
.L_x_12482:
[----:B------:R-:W3:Y:S01]  /*167e0*/  LDL.LU R6, [R1+0x78] ;  /* 0x0000780001067983 */ /* 0x000ee20000300800 */
[----:B------:R-:W-:Y:S01]  /*167f0*/  ULDC.64 UR6, c[0x0][0xc08] ;  /* 0x0003020000067ab9 */ /* 0x000fe20000000a00 */
[----:B------:R-:W-:Y:S02]  /*16800*/  ULDC.64 UR4, c[0x0][0xc00] ;  /* 0x0003000000047ab9 */ /* 0x000fe40000000a00 */
[----:B------:R-:W4:Y:S04]  /*16810*/  LDL.LU R0, [R1+0x7c] ;  /* 0x00007c0001007983 */ /* 0x000f280000300800 */
[----:B------:R-:W2:Y:S01]  /*16820*/  LDL R8, [R1+0x70] ;  /* 0x0000700001087983 */ /* 0x000ea20000100800 */
[----:B------:R-:W-:Y:S01]  /*16830*/  ISETP.NE.U32.AND P1, PT, RZ, UR6, PT ;  /* 0x00000006ff007c0c */ /* 0x000fe2000bf25070 */
[----:B------:R-:W-:Y:S01]  /*16840*/  IMAD.MOV.U32 R3, RZ, RZ, RZ ;  /* 0x000000ffff037224 */ /* 0x000fe200078e00ff */
[----:B------:R-:W-:-:S02]  /*16850*/  ISETP.NE.U32.AND P0, PT, RZ, UR4, PT ;  /* 0x00000004ff007c0c */ /* 0x000fc4000bf05070 */
[----:B------:R-:W-:Y:S02]  /*16860*/  ISETP.NE.AND.EX P1, PT, RZ, UR7, PT, P1 ;  /* 0x00000007ff007c0c */ /* 0x000fe4000bf25310 */
[----:B------:R-:W-:Y:S01]  /*16870*/  ISETP.NE.AND.EX P0, PT, RZ, UR5, PT, P0 ;  /* 0x00000005ff007c0c */ /* 0x000fe2000bf05300 */
[----:B------:R-:W0:Y:S01]  /*16880*/  S2R R9, SR_TID.X ;  /* 0x0000000000097919 */ /* 0x000e220000002100 */
[----:B---3--:R-:W-:Y:S01]  /*16890*/  IADD3 R4, P2, R6, UR4, RZ ;  /* 0x0000000406047c10 */ /* 0x008fe2000ff5e0ff */
[----:B------:R-:W-:-:S03]  /*168a0*/  ULDC UR4, c[0x0][0xa88] ;  /* 0x0002a20000047ab9 */ /* 0x000fc60000000800 */
[----:B----4-:R-:W-:-:S05]  /*168b0*/  IADD3.X R5, R0, UR5, RZ, P2, !PT ;  /* 0x0000000500057c10 */ /* 0x010fca00097fe4ff */
        /* <DEDUP_REMOVED lines=16> */
.L_x_12494:
        /* <DEDUP_REMOVED lines=57> */
.L_x_12496:
[----:B------:R-:W-:Y:S05]  /*16d50*/  BSYNC B1 ;  /* 0x0000000000017941 */ /* 0x000fea0003800000 */
.L_x_12495:
        /* <DEDUP_REMOVED lines=26> */
[----:B--2---:R-:W-:-:S04]  /*16f00*/  IMAD.IADD R9, R27, 0x1, R0 ;  /* 0x000000011b097824 */ /* 0x004fc800078e0200 */
        /* <DEDUP_REMOVED lines=28> */
.L_x_12677:
        /* <DEDUP_REMOVED lines=10> */
[CC--:B---3--:R-:W-:Y:S02]  /*17170*/  @!P3 LEA R12, P0, R24.reuse, R14.reuse, 0x1 ;  /* 0x0000000e180cb211 */ /* 0x0c8fe400078008ff */
[----:B------:R-:W-:Y:S01]  /*17180*/  @!P4 LEA R26, P1, R7, R14, 0x1 ;  /* 0x0000000e071ac211 */ /* 0x000fe200078208ff */
[----:B------:R-:W-:Y:S01]  /*17190*/  @!P2 IMAD.WIDE R10, R9, 0x2, R14 ;  /* 0x00000002090aa825 */ /* 0x000fe200078e020e */
[-C--:B------:R-:W-:Y:S02]  /*171a0*/  @!P3 LEA.HI.X R13, R24, R3.reuse, R25, 0x1, P0 ;  /* 0x00000003180db211 */ /* 0x080fe400000f0c19 */
[----:B------:R-:W-:Y:S02]  /*171b0*/  @!P4 LEA.HI.X R27, R7, R3, R8, 0x1, P1 ;  /* 0x00000003071bc211 */ /* 0x000fe400008f0c08 */
[----:B------:R4:W-:Y:S04]  /*171c0*/  @!P2 ST.E.128 desc[UR38][R10.64], RZ ;  /* 0x000000ff0a00a985 */ /* 0x0009e8000c101d26 */
[----:B------:R4:W-:Y:S04]  /*171d0*/  @!P3 ST.E.128 desc[UR38][R12.64], RZ ;  /* 0x000000ff0c00b985 */ /* 0x0009e8000c101d26 */
[----:B------:R4:W-:Y:S02]  /*171e0*/  @!P4 ST.E.128 desc[UR38][R26.64], RZ ;  /* 0x000000ff1a00c985 */ /* 0x0009e4000c101d26 */
.L_x_12499:
[----:B------:R-:W-:Y:S05]  /*171f0*/  BSYNC B1 ;  /* 0x0000000000017941 */ /* 0x000fea0003800000 */
.L_x_12498:
[----:B------:R-:W-:-:S03]  /*17200*/  UMOV UR4, 0xffffffff ;  /* 0xffffffff00047882 */ /* 0x000fc60000000000 */
[----:B------:R-:W-:Y:S05]  /*17210*/  BRA.DIV UR4, `(.L_x_12500) ;  /* 0x0000008e04507947 */ /* 0x000fea000b800000 */
[----:B--2---:R2:W0:Y:S04]  /*17220*/  SHFL.IDX PT, R3, R4, 0x1, 0x1c1f ;  /* 0x003c1f0004037f89 */ /* 0x00442800000e0000 */
[----:B---3--:R2:W3:Y:S02]  /*17230*/  SHFL.IDX PT, R14, R0, 0x1, 0x1c1f ;  /* 0x003c1f00000e7f89 */ /* 0x0084e400000e0000 */
.L_x_12681:
        /* <DEDUP_REMOVED lines=8> */
[CC--:B---34-:R-:W-:Y:S02]  /*172c0*/  @!P3 LEA R10, P0, R24.reuse, R14.reuse, 0x1 ;  /* 0x0000000e180ab211 */ /* 0x0d8fe400078008ff */
[----:B------:R-:W-:Y:S01]  /*172d0*/  @!P4 LEA R6, P1, R7, R14, 0x1 ;  /* 0x0000000e0706c211 */ /* 0x000fe200078208ff */
[----:B------:R-:W-:Y:S01]  /*172e0*/  @!P2 IMAD.WIDE R4, R9, 0x2, R14 ;  /* 0x000000020904a825 */ /* 0x000fe200078e020e */
[-C--:B------:R-:W-:Y:S02]  /*172f0*/  @!P3 LEA.HI.X R11, R24, R3.reuse, R25, 0x1, P0 ;  /* 0x00000003180bb211 */ /* 0x080fe400000f0c19 */
[----:B------:R-:W-:Y:S02]  /*17300*/  @!P4 LEA.HI.X R7, R7, R3, R8, 0x1, P1 ;  /* 0x000000030707c211 */ /* 0x000fe400008f0c08 */
[----:B------:R2:W-:Y:S04]  /*17310*/  @!P2 ST.E.128 desc[UR38][R4.64], RZ ;  /* 0x000000ff0400a985 */ /* 0x0005e8000c101d26 */
[----:B------:R2:W-:Y:S04]  /*17320*/  @!P3 ST.E.128 desc[UR38][R10.64], RZ ;  /* 0x000000ff0a00b985 */ /* 0x0005e8000c101d26 */
[----:B------:R2:W-:Y:S02]  /*17330*/  @!P4 ST.E.128 desc[UR38][R6.64], RZ ;  /* 0x000000ff0600c985 */ /* 0x0005e4000c101d26 */
.L_x_12489:
[----:B------:R-:W-:Y:S05]  /*17340*/  BSYNC B0 ;  /* 0x0000000000007941 */ /* 0x000fea0003800000 */
.L_x_12481:
[----:B------:R-:W-:Y:S02]  /*17350*/  ULDC UR4, c[0x0][0xc3c] ;  /* 0x00030f0000047ab9 */ /* 0x000fe40000000800 */
[----:B-1----:R-:W-:-:S13]  /*17360*/  ISETP.GE.AND P0, PT, R99, UR4, PT ;  /* 0x0000000463007c0c */ /* 0x002fda000bf06270 */
[----:B------:R-:W-:Y:S05]  /*17370*/  @!P0 BRA `(.L_x_12501) ;  /* 0xfffffea000ac8947 */ /* 0x000fea000383ffff */
[----:B------:R-:W-:Y:S05]  /*17380*/  BRA `(.L_x_12335) ;  /* 0x0000007800e87947 */ /* 0x000fea0003800000 */
.L_x_12333:
        /* <DEDUP_REMOVED lines=16> */
.L_x_12502:
        /* <DEDUP_REMOVED lines=44> */
.L_x_12506:
        /* <DEDUP_REMOVED lines=37> */
.L_x_12504:
        /* <DEDUP_REMOVED lines=13> */
.L_x_12507:
        /* <DEDUP_REMOVED lines=62> */
.L_x_12508:
        /* <DEDUP_REMOVED lines=62> */
.L_x_12509:
[----:B------:R-:W-:-:S05]  /*18230*/  LOP3.LUT R2, RZ, R2, RZ, 0x33, !PT ;  /* 0x00000002ff027212 */ /* 0x000fca00078e33ff */
[----:B------:R-:W-:Y:S01]  /*18240*/  IMAD.IADD R25, R25, 0x1, R2 ;  /* 0x0000000119197824 */ /* 0x000fe200078e0202 */
[----:B------:R-:W-:Y:S06]  /*18250*/  BRA `(.L_x_12510) ;  /* 0x00000000000c7947 */ /* 0x000fec0003800000 */
.L_x_12505:
[----:B------:R-:W-:Y:S02]  /*18260*/  IMAD.MOV.U32 R25, RZ, RZ, RZ ;  /* 0x000000ffff197224 */ /* 0x000fe400078e00ff */
[----:B------:R-:W-:Y:S02]  /*18270*/  IMAD.U32 R24, RZ, RZ, UR6 ;  /* 0x00000006ff187e24 */ /* 0x000fe4000f8e00ff */
[----:B------:R-:W-:-:S07]  /*18280*/  IMAD.MOV.U32 R26, RZ, RZ, RZ ;  /* 0x000000ffff1a7224 */ /* 0x000fce00078e00ff */
.L_x_12510:
[----:B------:R-:W-:-:S13]  /*18290*/  ISETP.NE.AND P0, PT, R0, RZ, PT ;  /* 0x000000ff0000720c */ /* 0x000fda0003f05270 */
[----:B------:R-:W0:Y:S01]  /*182a0*/  @!P0 S2R R3, SR_CgaCtaId ;  /* 0x0000000000038919 */ /* 0x000e220000008800 */
[----:B------:R-:W-:-:S04]  /*182b0*/  @!P0 MOV R0, 0x400 ;  /* 0x0000040000008802 */ /* 0x000fc80000000f00 */
[----:B0-----:R-:W-:-:S05]  /*182c0*/  @!P0 LEA R0, R3, R0, 0x18 ;  /* 0x0000000003008211 */ /* 0x001fca00078ec0ff */
[----:B------:R1:W-:Y:S01]  /*182d0*/  @!P0 STS.128 [R0+0x2d8d0], R24 ;  /* 0x02d8d01800008388 */ /* 0x0003e20000000c00 */
[----:B------:R-:W-:Y:S06]  /*182e0*/  BAR.ARV 0x5, 0x200 ;  /* 0x0148000000007b1d */ /* 0x000fec0000002000 */
.L_x_12503:
[----:B-1----:R-:W-:Y:S01]  /*182f0*/  IMAD.MOV.U32 R0, RZ, RZ, 0x1 ;  /* 0x00000001ff007424 */ /* 0x002fe200078e00ff */
[----:B------:R-:W-:Y:S01]  /*18300*/  ULDC UR4, c[0x0][0xc3c] ;  /* 0x00030f0000047ab9 */ /* 0x000fe20000000800 */
[----:B------:R-:W-:Y:S01]  /*18310*/  IMAD.MOV.U32 R28, RZ, RZ, RZ ;  /* 0x000000ffff1c7224 */ /* 0x000fe200078e00ff */
[----:B0-----:R-:W-:Y:S02]  /*18320*/  ISETP.GE.AND P0, PT, R27, UR4, PT ;  /* 0x000000041b007c0c */ /* 0x001fe4000bf06270 */
        /* <DEDUP_REMOVED lines=36> */
.L_x_12616:
[----:B------:R-:W0:Y:S02]  /*18570*/  LDC.64 R2, c[0x0][0xc88] ;  /* 0x00032200ff027b82 */ /* 0x000e240000000a00 */
[----:B0-----:R-:W-:-:S05]  /*18580*/  IMAD.WIDE R2, R27, 0x4, R2 ;  /* 0x000000041b027825 */ /* 0x001fca00078e0202 */
[----:B--2---:R-:W2:Y:S01]  /*18590*/  LDG.E R11, desc[UR38][R2.64] ;  /* 0x00000026020b7981 */ /* 0x004ea2000c1e1900 */
[----:B------:R-:W-:Y:S05]  /*185a0*/  YIELD ;  /* 0x0000000000007946 */ /* 0x000fea0003800000 */
[----:B------:R-:W-:Y:S01]  /*185b0*/  ULDC.64 UR4, c[0x0][0xa28] ;  /* 0x00028a0000047ab9 */ /* 0x000fe20000000a00 */
[----:B------:R-:W-:Y:S01]  /*185c0*/  IMAD.MOV.U32 R10, RZ, RZ, RZ ;  /* 0x000000ffff0a7224 */ /* 0x000fe200078e00ff */
[----:B------:R-:W-:Y:S01]  /*185d0*/  ISETP.NE.U32.AND P0, PT, RZ, UR4, PT ;  /* 0x00000004ff007c0c */ /* 0x000fe2000bf05070 */
[----:B-1----:R-:W-:Y:S01]  /*185e0*/  IMAD.MOV.U32 R6, RZ, RZ, RZ ;  /* 0x000000ffff067224 */ /* 0x002fe200078e00ff */
[----:B------:R-:W-:Y:S01]  /*185f0*/  ULDC.64 UR8, c[0x0][0xa18] ;  /* 0x0002860000087ab9 */ /* 0x000fe20000000a00 */
[----:B------:R-:W-:Y:S01]  /*18600*/  ULDC.64 UR6, c[0x0][0xa10] ;  /* 0x0002840000067ab9 */ /* 0x000fe20000000a00 */
[----:B------:R-:W-:-:S02]  /*18610*/  ISETP.NE.AND.EX P0, PT, RZ, UR5, PT, P0 ;  /* 0x00000005ff007c0c */ /* 0x000fc4000bf05300 */
[----:B--2---:R-:W-:Y:S01]  /*18620*/  SHF.R.S32.HI R0, RZ, 0x1f, R11 ;  /* 0x0000001fff007819 */ /* 0x004fe2000001140b */
[----:B------:R-:W-:-:S10]  /*18630*/  IMAD.SHL.U32 R19, R11, 0x4, RZ ;  /* 0x000000040b137824 */ /* 0x000fd400078e00ff */
[C---:B------:R-:W-:Y:S01]  /*18640*/  @P0 LEA R2, P1, R11.reuse, UR4, 0x2 ;  /* 0x000000040b020c11 */ /* 0x040fe2000f8210ff */
[----:B------:R-:W-:Y:S03]  /*18650*/  STL [R1+0x8], R11 ;  /* 0x0000080b01007387 */ /* 0x000fe60000100800 */
[C-C-:B------:R-:W-:Y:S01]  /*18660*/  @P0 LEA.HI.X R3, R11.reuse, UR5, R0.reuse, 0x2, P1 ;  /* 0x000000050b030c11 */ /* 0x140fe200088f1400 */
[----:B------:R-:W-:Y:S01]  /*18670*/  ULDC.64 UR4, c[0x0][0xa00] ;  /* 0x0002800000047ab9 */ /* 0x000fe20000000a00 */
[----:B------:R-:W-:Y:S01]  /*18680*/  SHF.L.U64.HI R22, R11, 0x2, R0 ;  /* 0x000000020b167819 */ /* 0x000fe20000010200 */
[----:B------:R0:W-:Y:S04]  /*18690*/  STL [R1+0x48], R0 ;  /* 0x0000480001007387 */ /* 0x0001e80000100800 */
[----:B------:R1:W2:Y:S01]  /*186a0*/  @P0 LDG.E R10, desc[UR38][R2.64] ;  /* 0x00000026020a0981 */ /* 0x0002a2000c1e1900 */
        /* <DEDUP_REMOVED lines=28> */
[----:B0-----:R-:W-:Y:S01]  /*18870*/  IMAD.U32 R6, RZ, RZ, UR4 ;  /* 0x00000004ff067e24 */ /* 0x001fe2000f8e00ff */
[----:B---3--:R0:W-:Y:S04]  /*18880*/  STL [R1+0x40], R8 ;  /* 0x0000400801007387 */ /* 0x0081e80000100800 */
[----:B--2---:R0:W-:Y:S01]  /*18890*/  STL [R1+0x28], R10 ;  /* 0x0000280a01007387 */ /* 0x0041e20000100800 */
[----:B----4-:R-:W-:Y:S05]  /*188a0*/  @P2 BRA `(.L_x_12512) ;  /* 0x0000000000142947 */ /* 0x010fea0003800000 */
[----:B------:R-:W-:Y:S05]  /*188b0*/  @!P0 BRA `(.L_x_12512) ;  /* 0x0000000000108947 */ /* 0x000fea0003800000 */
[----:B------:R-:W0:Y:S04]  /*188c0*/  LDG.E R7, desc[UR38][R2.64] ;  /* 0x0000002602077981 */ /* 0x000e28000c1e1900 */
[----:B------:R-:W0:Y:S02]  /*188d0*/  LDG.E R2, desc[UR38][R2.64+0x4] ;  /* 0x0000042602027981 */ /* 0x000e24000c1e1900 */
[----:B0-----:R-:W-:-:S05]  /*188e0*/  IMAD.IADD R8, R2, 0x1, -R7 ;  /* 0x0000000102087824 */ /* 0x001fca00078e0a07 */
[----:B------:R1:W-:Y:S02]  /*188f0*/  STL [R1+0x40], R8 ;  /* 0x0000400801007387 */ /* 0x0003e40000100800 */
.L_x_12512:
[----:B------:R-:W-:Y:S01]  /*18900*/  IMAD.MOV.U32 R12, RZ, RZ, R11 ;  /* 0x000000ffff0c7224 */ /* 0x000fe200078e000b */
[----:B------:R-:W-:Y:S01]  /*18910*/  ULDC.64 UR4, c[0x0][0xa20] ;  /* 0x0002880000047ab9 */ /* 0x000fe20000000a00 */
[C---:B------:R-:W-:Y:S02]  /*18920*/  LOP3.LUT R7, R26.reuse, 0xff000000, RZ, 0xc0, !PT ;  /* 0xff0000001a077812 */ /* 0x040fe400078ec0ff */
[----:B------:R-:W-:Y:S01]  /*18930*/  ISETP.NE.U32.AND P0, PT, RZ, UR4, PT ;  /* 0x00000004ff007c0c */ /* 0x000fe2000bf05070 */
[----:B------:R2:W-:Y:S01]  /*18940*/  STL [R1+0xc], R12 ;  /* 0x00000c0c01007387 */ /* 0x0005e20000100800 */
[----:B------:R-:W-:Y:S02]  /*18950*/  SHF.R.U32.HI R7, RZ, 0x8, R7 ;  /* 0x00000008ff077819 */ /* 0x000fe40000011607 */
[----:B------:R-:W-:Y:S02]  /*18960*/  ISETP.NE.AND.EX P0, PT, RZ, UR5, PT, P0 ;  /* 0x00000005ff007c0c */ /* 0x000fe4000bf05300 */
[----:B------:R-:W-:-:S02]  /*18970*/  LOP3.LUT R2, R26, 0xff0000, RZ, 0xc0, !PT ;  /* 0x00ff00001a027812 */ /* 0x000fc400078ec0ff */
[----:B------:R-:W-:Y:S02]  /*18980*/  LOP3.LUT R17, R26, 0xffff, RZ, 0xc0, !PT ;  /* 0x0000ffff1a117812 */ /* 0x000fe400078ec0ff */
[----:B------:R-:W-:-:S07]  /*18990*/  LEA.HI R7, R2, R7, RZ, 0x10 ;  /* 0x0000000702077211 */ /* 0x000fce00078f80ff */
[----:B--2---:R-:W-:Y:S05]  /*189a0*/  @!P0 BRA `(.L_x_12513) ;  /* 0x0000000000108947 */ /* 0x004fea0003800000 */
[----:B------:R-:W-:-:S04]  /*189b0*/  IADD3 R2, P0, R19, UR4, RZ ;  /* 0x0000000413027c10 */ /* 0x000fc8000ff1e0ff */
[----:B------:R-:W-:-:S05]  /*189c0*/  IADD3.X R3, R22, UR5, RZ, P0, !PT ;  /* 0x0000000516037c10 */ /* 0x000fca00087fe4ff */
[----:B------:R2:W5:Y:S01]  /*189d0*/  LDG.E R6, desc[UR38][R2.64] ;  /* 0x0000002602067981 */ /* 0x000562000c1e1900 */
[----:B------:R-:W-:Y:S05]  /*189e0*/  BRA `(.L_x_12514) ;  /* 0x0000000000247947 */ /* 0x000fea0003800000 */
.L_x_12513:
[----:B------:R-:W-:Y:S02]  /*189f0*/  ULDC.64 UR4, c[0x0][0xa08] ;  /* 0x0002820000047ab9 */ /* 0x000fe40000000a00 */
[----:B------:R-:W-:-:S04]  /*18a00*/  ISETP.NE.U32.AND P0, PT, RZ, UR4, PT ;  /* 0x00000004ff007c0c */ /* 0x000fc8000bf05070 */
[----:B------:R-:W-:-:S13]  /*18a10*/  ISETP.NE.AND.EX P0, PT, RZ, UR5, PT, P0 ;  /* 0x00000005ff007c0c */ /* 0x000fda000bf05300 */
[----:B------:R-:W-:Y:S05]  /*18a20*/  @!P0 BRA `(.L_x_12514) ;  /* 0x0000000000148947 */ /* 0x000fea0003800000 */
[----:B------:R-:W2:Y:S02]  /*18a30*/  LDC.64 R2, c[0x0][0xa08] ;  /* 0x00028200ff027b82 */ /* 0x000ea40000000a00 */
[----:B--2---:R-:W-:-:S05]  /*18a40*/  IMAD.WIDE R2, R12, 0x4, R2 ;  /* 0x000000040c027825 */ /* 0x004fca00078e0202 */
[----:B------:R-:W2:Y:S04]  /*18a50*/  LDG.E R6, desc[UR38][R2.64] ;  /* 0x0000002602067981 */ /* 0x000ea8000c1e1900 */
[----:B------:R-:W2:Y:S02]  /*18a60*/  LDG.E R2, desc[UR38][R2.64+0x4] ;  /* 0x0000042602027981 */ /* 0x000ea4000c1e1900 */
[----:B--2---:R-:W-:-:S07]  /*18a70*/  IMAD.IADD R6, R2, 0x1, -R6 ;  /* 0x0000000102067824 */ /* 0x004fce00078e0a06 */
.L_x_12514:
[----:B--2---:R-:W2:Y:S01]  /*18a80*/  @P1 LDG.E R2, desc[UR38][R4.64] ;  /* 0x0000002604021981 */ /* 0x004ea2000c1e1900 */
[----:B------:R-:W3:Y:S03]  /*18a90*/  LDC R3, c[0x0][0x448] ;  /* 0x00011200ff037b82 */ /* 0x000ee60000000800 */
[----:B------:R4:W2:Y:S01]  /*18aa0*/  @P1 LDG.E R4, desc[UR38][R4.64+0x4] ;  /* 0x0000042604041981 */ /* 0x0008a2000c1e1900 */
[----:B-----5:R-:W-:Y:S01]  /*18ab0*/  IMAD.IADD R6, R6, 0x1, -R10 ;  /* 0x0000000106067824 */ /* 0x020fe200078e0a0a */
[----:B------:R-:W-:Y:S01]  /*18ac0*/  BSSY B0, `(.L_x_12515) ;  /* 0x0000037000007945 */ /* 0x000fe20003800000 */
[----:B------:R-:W-:Y:S02]  /*18ad0*/  LOP3.LUT R23, R7, 0xff, RZ, 0xc0, !PT ;  /* 0x000000ff07177812 */ /* 0x000fe400078ec0ff */
[----:B---3--:R-:W-:-:S13]  /*18ae0*/  ISETP.NE.AND P0, PT, R3, 0x1, PT ;  /* 0x000000010300780c */ /* 0x008fda0003f05270 */
[----:B------:R-:W3:Y:S08]  /*18af0*/  @P0 LDC R3, c[0x0][0x44c] ;  /* 0x00011300ff030b82 */ /* 0x000ef00000000800 */
[----:B----4-:R-:W4:Y:S01]  /*18b00*/  @P0 LDC R5, c[0x0][0x450] ;  /* 0x00011400ff050b82 */ /* 0x010f220000000800 */
[----:B--2---:R-:W-:Y:S02]  /*18b10*/  @P1 IMAD.IADD R9, R4, 0x1, -R2 ;  /* 0x0000000104091824 */ /* 0x004fe400078e0a02 */
[----:B------:R-:W-:-:S04]  /*18b20*/  IMAD R2, R25, 0xc0, RZ ;  /* 0x000000c019027824 */ /* 0x000fc800078e02ff */
[----:B------:R-:W-:-:S04]  /*18b30*/  VIADD R2, R2, 0xbf ;  /* 0x000000bf02027836 */ /* 0x000fc80000000000 */
[----:B---3--:R-:W-:-:S05]  /*18b40*/  @P0 IMAD.HI.U32 R3, R2, R3, RZ ;  /* 0x0000000302030227 */ /* 0x008fca00078e00ff */
[----:B----4-:R-:W-:Y:S01]  /*18b50*/  @P0 SHF.R.U32.HI R2, RZ, R5, R3 ;  /* 0x00000005ff020219 */ /* 0x010fe20000011603 */
[----:B------:R-:W-:-:S05]  /*18b60*/  IMAD.IADD R3, R6, 0x1, R9 ;  /* 0x0000000106037824 */ /* 0x000fca00078e0209 */
[----:B------:R2:W-:Y:S01]  /*18b70*/  STL [R1+0x20], R3 ;  /* 0x0000200301007387 */ /* 0x0005e20000100800 */
[----:B------:R-:W-:-:S05]  /*18b80*/  IADD3 R20, R3, 0x80, -R8 ;  /* 0x0000008003147810 */ /* 0x000fca0007ffe808 */
[----:B------:R-:W-:Y:S02]  /*18b90*/  IMAD.IADD R2, R20, 0x1, R2 ;  /* 0x0000000114027824 */ /* 0x000fe400078e0202 */
[----:B--2---:R-:W-:-:S05]  /*18ba0*/  VIADD R3, R3, 0x7f ;  /* 0x0000007f03037836 */ /* 0x004fca0000000000 */
[----:B------:R-:W-:-:S04]  /*18bb0*/  SHF.R.S32.HI R4, RZ, 0x1f, R3 ;  /* 0x0000001fff047819 */ /* 0x000fc80000011403 */
[----:B------:R-:W-:Y:S02]  /*18bc0*/  LEA.HI R4, R4, R3, RZ, 0x7 ;  /* 0x0000000304047211 */ /* 0x000fe400078f38ff */
[----:B------:R-:W-:Y:S02]  /*18bd0*/  SHF.R.S32.HI R3, RZ, 0x1f, R2 ;  /* 0x0000001fff037819 */ /* 0x000fe40000011402 */
[----:B------:R-:W-:Y:S02]  /*18be0*/  SHF.R.S32.HI R21, RZ, 0x7, R4 ;  /* 0x00000007ff157819 */ /* 0x000fe40000011404 */
[----:B------:R-:W-:Y:S01]  /*18bf0*/  LEA.HI R3, R3, R2, RZ, 0x7 ;  /* 0x0000000203037211 */ /* 0x000fe200078f38ff */
[----:B------:R-:W-:Y:S01]  /*18c00*/  IMAD.MOV.U32 R2, RZ, RZ, RZ ;  /* 0x000000ffff027224 */ /* 0x000fe200078e00ff */
        /* <DEDUP_REMOVED lines=8> */
[----:B01----:R-:W-:Y:S02]  /*18c90*/  IABS R8, R7 ;  /* 0x0000000700087213 */ /* 0x003fe40000000000 */
        /* <DEDUP_REMOVED lines=25> */
.L_x_12516:
[----:B------:R-:W-:Y:S05]  /*18e30*/  BSYNC B0 ;  /* 0x0000000000007941 */ /* 0x000fea0003800000 */
.L_x_12515:
        /* <DEDUP_REMOVED lines=24> */
.L_x_12684:
[----:B---3--:R-:W-:Y:S02]  /*18fc0*/  ISETP.NE.AND P0, PT, R14, RZ, PT ;  /* 0x000000ff0e00720c */ /* 0x008fe40003f05270 */
[----:B------:R-:W-:-:S11]  /*18fd0*/  PLOP3.LUT P6, PT, PT, PT, PT, 0x8, 0x0 ;  /* 0x000000000000781c */ /* 0x000fd60003fce170 */
[----:B------:R-:W-:Y:S05]  /*18fe0*/  @P0 BRA `(.L_x_12520) ;  /* 0x00000000000c0947 */ /* 0x000fea0003800000 */
[----:B------:R-:W-:-:S03]  /*18ff0*/  UMOV UR4, 0xffffffff ;  /* 0xffffffff00047882 */ /* 0x000fc60000000000 */
[----:B------:R-:W-:Y:S05]  /*19000*/  BRA.DIV UR4, `(.L_x_12521) ;  /* 0x0000007204507947 */ /* 0x000fea000b800000 */
[----:B------:R-:W-:-:S13]  /*19010*/  ELECT P6, URZ, PT ;  /* 0x00000000003f782f */ /* 0x000fda00038c0000 */
.L_x_12520:
        /* <DEDUP_REMOVED lines=9> */
.L_x_12687:
[----:B------:R-:W-:Y:S05]  /*190b0*/  BSYNC B1 ;  /* 0x0000000000017941 */ /* 0x000fea0003800000 */
.L_x_12522:
[----:B------:R-:W-:Y:S04]  /*190c0*/  BSSY B1, `(.L_x_12524) ;  /* 0x000008c000017945 */ /* 0x000fe80003800000 */
[----:B------:R-:W-:Y:S05]  /*190d0*/  @!P6 BRA `(.L_x_12525) ;  /* 0x000000080028e947 */ /* 0x000fea0003800000 */
[----:B01----:R-:W3:Y:S01]  /*190e0*/  LDL R8, [R1+0x4] ;  /* 0x0000040001087983 */ /* 0x003ee20000100800 */
[----:B------:R-:W-:Y:S01]  /*190f0*/  IMAD R9, R29, 0x8, R16 ;  /* 0x000000081d097824 */ /* 0x000fe200078e0210 */
[----:B------:R-:W0:Y:S01]  /*19100*/  S2R R7, SR_TID.X ;  /* 0x0000000000077919 */ /* 0x000e220000002100 */
[----:B------:R-:W-:Y:S01]  /*19110*/  BSSY B2, `(.L_x_12526) ;  /* 0x0000006000027945 */ /* 0x000fe20003800000 */
[----:B0-----:R-:W-:-:S04]  /*19120*/  LOP3.LUT R7, R7, 0x7f, RZ, 0xc0, !PT ;  /* 0x0000007f07077812 */ /* 0x001fc800078ec0ff */
[----:B------:R-:W-:Y:S02]  /*19130*/  ISETP.NE.AND P1, PT, R7, RZ, PT ;  /* 0x000000ff0700720c */ /* 0x000fe40003f25270 */
[----:B---3--:R-:W-:-:S04]  /*19140*/  SHF.L.U32 R11, R8, 0x1f, RZ ;  /* 0x0000001f080b7819 */ /* 0x008fc800000006ff */
[----:B------:R-:W0:Y:S02]  /*19150*/  SYNCS.PHASECHK.TRANS64.TRYWAIT P0, [R9+URZ+0x2d8a0], R11 ;  /* 0x02d8a00b090075a7 */ /* 0x000e24000800017f */
[----:B0-----:R-:W-:Y:S05]  /*19160*/  @!P0 BRA `(.L_x_12527) ;  /* 0x00000070002c8947 */ /* 0x001fea0003800000 */
.L_x_12688:
[----:B------:R-:W-:Y:S05]  /*19170*/  BSYNC B2 ;  /* 0x0000000000027941 */ /* 0x000fea0003800000 */
.L_x_12526:
[----:B------:R-:W-:Y:S04]  /*19180*/  BSSY B2, `(.L_x_12528) ;  /* 0x0000009000027945 */ /* 0x000fe80003800000 */
[----:B------:R-:W-:Y:S05]  /*19190*/  @P1 BRA `(.L_x_12529) ;  /* 0x00000000001c1947 */ /* 0x000fea0003800000 */
[----:B--2---:R-:W1:Y:S02]  /*191a0*/  S2R R6, SR_TID.X ;  /* 0x0000000000067919 */ /* 0x004e640000002100 */
[----:B-1----:R-:W-:Y:S01]  /*191b0*/  LOP3.LUT R7, R6, 0x1f, RZ, 0xc0, !PT ;  /* 0x0000001f06077812 */ /* 0x002fe200078ec0ff */
[----:B------:R-:W-:-:S03]  /*191c0*/  IMAD.MOV.U32 R6, RZ, RZ, 0x6000 ;  /* 0x00006000ff067424 */ /* 0x000fc600078e00ff */
[----:B------:R-:W-:Y:S01]  /*191d0*/  ISETP.NE.AND P0, PT, R7, RZ, PT ;  /* 0x000000ff0700720c */ /* 0x000fe20003f05270 */
[----:B------:R1:W-:-:S12]  /*191e0*/  SYNCS.ARRIVE.TRANS64 RZ, [R9+URZ+0x2d890], R6 ;  /* 0x02d8900609ff79a7 */ /* 0x0003d8000800003f */
[----:B-1----:R-:W-:Y:S05]  /*191f0*/  @!P0 BRA `(.L_x_12529) ;  /* 0x0000000000048947 */ /* 0x002fea0003800000 */
[----:B------:R-:W-:Y:S01]  /*19200*/  BPT.TRAP 0x1 ;  /* 0x000000040000795c */ /* 0x000fe20000300000 */
.L_x_12529:
[----:B------:R-:W-:Y:S05]  /*19210*/  BSYNC B2 ;  /* 0x0000000000027941 */ /* 0x000fea0003800000 */
.L_x_12528:
        /* <DEDUP_REMOVED lines=8> */
[----:B--2---:R-:W-:Y:S01]  /*192a0*/  VIADD R6, R9, 0x2d890 ;  /* 0x0002d89009067836 */ /* 0x004fe20000000000 */
[----:B------:R-:W-:Y:S01]  /*192b0*/  UMOV UR6, 0x0 ;  /* 0x0000000000067882 */ /* 0x000fe20000000000 */
[----:B------:R-:W-:Y:S01]  /*192c0*/  VIADD R10, R8, 0x15400 ;  /* 0x00015400080a7836 */ /* 0x000fe20000000000 */
[----:B------:R-:W-:-:S09]  /*192d0*/  UMOV UR7, 0x12f00000 ;  /* 0x12f0000000077882 */ /* 0x000fd20000000000 */
.L_x_12530:
        /* <DEDUP_REMOVED lines=16> */
.L_x_12531:
        /* <DEDUP_REMOVED lines=16> */
.L_x_12532:
        /* <DEDUP_REMOVED lines=13> */
.L_x_12689:
[----:B------:R-:W-:Y:S05]  /*195b0*/  BSYNC B2 ;  /* 0x0000000000027941 */ /* 0x000fea0003800000 */
.L_x_12533:
        /* <DEDUP_REMOVED lines=11> */
.L_x_12536:
[----:B------:R-:W-:Y:S05]  /*19670*/  BSYNC B2 ;  /* 0x0000000000027941 */ /* 0x000fea0003800000 */
.L_x_12535:
        /* <DEDUP_REMOVED lines=8> */
.L_x_12537:
        /* <DEDUP_REMOVED lines=15> */
.L_x_12538:
        /* <DEDUP_REMOVED lines=15> */
.L_x_12539:
        /* <DEDUP_REMOVED lines=10> */
.L_x_12525:
[----:B------:R-:W-:Y:S05]  /*19980*/  BSYNC B1 ;  /* 0x0000000000017941 */ /* 0x000fea0003800000 */
.L_x_12524:
[----:B--2---:R-:W2:Y:S01]  /*19990*/  LDL.LU R6, [R1+0x4] ;  /* 0x0000040001067983 */ /* 0x004ea20000300800 */
[----:B------:R-:W-:Y:S01]  /*199a0*/  VIADD R29, R29, 0x1 ;  /* 0x000000011d1d7836 */ /* 0x000fe20000000000 */
[----:B------:R-:W-:Y:S01]  /*199b0*/  PLOP3.LUT P0, PT, PT, PT, PT, 0x8, 0x0 ;  /* 0x000000000000781c */ /* 0x000fe20003f0e170 */
[----:B0-----:R-:W-:-:S03]  /*199c0*/  VIADD R10, R5, 0xfffffffe ;  /* 0xfffffffe050a7836 */ /* 0x001fc60000000000 */
[C---:B------:R-:W-:Y:S02]  /*199d0*/  ISETP.NE.AND P1, PT, R29.reuse, 0x2, PT ;  /* 0x000000021d00780c */ /* 0x040fe40003f25270 */
[----:B------:R-:W-:Y:S02]  /*199e0*/  ISETP.GE.AND P2, PT, R10, R3, PT ;  /* 0x000000030a00720c */ /* 0x000fe40003f46270 */
[----:B------:R-:W-:Y:S02]  /*199f0*/  SEL R5, RZ, 0x1, P1 ;  /* 0x00000001ff057807 */ /* 0x000fe40000800000 */
[----:B------:R-:W-:Y:S02]  /*19a00*/  SEL R29, R29, RZ, P1 ;  /* 0x000000ff1d1d7207 */ /* 0x000fe40000800000 */
[----:B--2---:R-:W-:-:S05]  /*19a10*/  LOP3.LUT R6, R6, R5, RZ, 0x3c, !PT ;  /* 0x0000000506067212 */ /* 0x004fca00078e3cff */
[----:B------:R2:W-:Y:S02]  /*19a20*/  STL [R1+0x4], R6 ;  /* 0x0000040601007387 */ /* 0x0005e40000100800 */
[----:B------:R-:W-:Y:S05]  /*19a30*/  @!P2 BRA `(.L_x_12518) ;  /* 0x00000008005ca947 */ /* 0x000fea0003800000 */
.L_x_12556:
[----:B------:R-:W-:Y:S05]  /*19a40*/  YIELD ;  /* 0x0000000000007946 */ /* 0x000fea0003800000 */
[----:B------:R-:W-:Y:S04]  /*19a50*/  BSSY B1, `(.L_x_12540) ;  /* 0x000008b000017945 */ /* 0x000fe80003800000 */
[----:B---3--:R-:W-:Y:S05]  /*19a60*/  @!P6 BRA `(.L_x_12541) ;  /* 0x000000080024e947 */ /* 0x008fea0003800000 */
[----:B--2---:R-:W1:Y:S01]  /*19a70*/  LDL R6, [R1+0x4] ;  /* 0x0000040001067983 */ /* 0x004e620000100800 */
[----:B------:R-:W-:Y:S01]  /*19a80*/  IMAD R9, R29, 0x8, R16 ;  /* 0x000000081d097824 */ /* 0x000fe200078e0210 */
[----:B------:R-:W0:Y:S01]  /*19a90*/  S2R R5, SR_TID.X ;  /* 0x0000000000057919 */ /* 0x000e220000002100 */
[----:B------:R-:W-:Y:S01]  /*19aa0*/  BSSY B2, `(.L_x_12542) ;  /* 0x0000006000027945 */ /* 0x000fe20003800000 */
[----:B0-----:R-:W-:-:S04]  /*19ab0*/  LOP3.LUT R5, R5, 0x7f, RZ, 0xc0, !PT ;  /* 0x0000007f05057812 */ /* 0x001fc800078ec0ff */
[----:B------:R-:W-:Y:S02]  /*19ac0*/  ISETP.NE.AND P2, PT, R5, RZ, PT ;  /* 0x000000ff0500720c */ /* 0x000fe40003f45270 */
[----:B-1----:R-:W-:-:S04]  /*19ad0*/  SHF.L.U32 R8, R6, 0x1f, RZ ;  /* 0x0000001f06087819 */ /* 0x002fc800000006ff */
[----:B------:R-:W0:Y:S02]  /*19ae0*/  SYNCS.PHASECHK.TRANS64.TRYWAIT P1, [R9+URZ+0x2d8a0], R8 ;  /* 0x02d8a008090075a7 */ /* 0x000e24000802017f */
[----:B0-----:R-:W-:Y:S05]  /*19af0*/  @!P1 BRA `(.L_x_12543) ;  /* 0x0000006400f09947 */ /* 0x001fea0003800000 */
.L_x_12690:
[----:B------:R-:W-:Y:S05]  /*19b00*/  BSYNC B2 ;  /* 0x0000000000027941 */ /* 0x000fea0003800000 */
.L_x_12542:
        /* <DEDUP_REMOVED lines=9> */
.L_x_12545:
[----:B------:R-:W-:Y:S05]  /*19ba0*/  BSYNC B2 ;  /* 0x0000000000027941 */ /* 0x000fea0003800000 */
.L_x_12544:
        /* <DEDUP_REMOVED lines=11> */
.L_x_12546:
        /* <DEDUP_REMOVED lines=16> */
.L_x_12547:
        /* <DEDUP_REMOVED lines=16> */
.L_x_12548:
        /* <DEDUP_REMOVED lines=13> */
.L_x_12691:
[----:B------:R-:W-:Y:S05]  /*19f30*/  BSYNC B2 ;  /* 0x0000000000027941 */ /* 0x000fea0003800000 */
.L_x_12549:
        /* <DEDUP_REMOVED lines=11> */
.L_x_12552:
[----:B------:R-:W-:Y:S05]  /*19ff0*/  BSYNC B2 ;  /* 0x0000000000027941 */ /* 0x000fea0003800000 */
.L_x_12551:
        /* <DEDUP_REMOVED lines=8> */
.L_x_12553:
        /* <DEDUP_REMOVED lines=15> */
.L_x_12554:
        /* <DEDUP_REMOVED lines=15> */
.L_x_12555:
        /* <DEDUP_REMOVED lines=10> */
.L_x_12541:
[----:B------:R-:W-:Y:S05]  /*1a300*/  BSYNC B1 ;  /* 0x0000000000017941 */ /* 0x000fea0003800000 */
.L_x_12540:
[----:B-1----:R-:W3:Y:S01]  /*1a310*/  LDL.LU R8, [R1+0x4] ;  /* 0x0000040001087983 */ /* 0x002ee20000300800 */
[----:B------:R-:W-:Y:S01]  /*1a320*/  VIADD R29, R29, 0x1 ;  /* 0x000000011d1d7836 */ /* 0x000fe20000000000 */
[C---:B------:R-:W-:Y:S01]  /*1a330*/  ISETP.GT.AND P2, PT, R10.reuse, R3, PT ;  /* 0x000000030a00720c */ /* 0x040fe20003f44270 */
[----:B------:R-:W-:-:S03]  /*1a340*/  VIADD R10, R10, 0xffffffff ;  /* 0xffffffff0a0a7836 */ /* 0x000fc60000000000 */
[----:B------:R-:W-:-:S04]  /*1a350*/  ISETP.NE.AND P1, PT, R29, 0x2, PT ;  /* 0x000000021d00780c */ /* 0x000fc80003f25270 */
[----:B------:R-:W-:Y:S02]  /*1a360*/  SEL R5, RZ, 0x1, P1 ;  /* 0x00000001ff057807 */ /* 0x000fe40000800000 */
[----:B------:R-:W-:Y:S02]  /*1a370*/  SEL R29, R29, RZ, P1 ;  /* 0x000000ff1d1d7207 */ /* 0x000fe40000800000 */
[----:B---3--:R-:W-:-:S05]  /*1a380*/  LOP3.LUT R8, R8, R5, RZ, 0x3c, !PT ;  /* 0x0000000508087212 */ /* 0x008fca00078e3cff */
[----:B------:R3:W-:Y:S01]  /*1a390*/  STL [R1+0x4], R8 ;  /* 0x0000040801007387 */ /* 0x0007e20000100800 */
[----:B------:R-:W-:Y:S05]  /*1a3a0*/  @P2 BRA `(.L_x_12556) ;  /* 0xfffffff400a42947 */ /* 0x000fea000383ffff */
.L_x_12518:
[----:B------:R-:W-:Y:S05]  /*1a3b0*/  BSYNC B0 ;  /* 0x0000000000007941 */ /* 0x000fea0003800000 */
.L_x_12517:
[----:B------:R-:W4:Y:S01]  /*1a3c0*/  LDC R0, c[0x0][0x448] ;  /* 0x00011200ff007b82 */ /* 0x000f220000000800 */
[----:B------:R-:W-:Y:S01]  /*1a3d0*/  IMAD.MOV.U32 R2, RZ, RZ, 0xc0 ;  /* 0x000000c0ff027424 */ /* 0x000fe200078e00ff */
[----:B------:R-:W-:Y:S01]  /*1a3e0*/  ISETP.NE.AND P2, PT, R4, RZ, PT ;  /* 0x000000ff0400720c */ /* 0x000fe20003f45270 */
[----:B------:R-:W-:Y:S05]  /*1a3f0*/  @!P0 WARPSYNC.ALL ;  /* 0x0000000000008948 */ /* 0x000fea0003800000 */
[----:B------:R-:W-:Y:S01]  /*1a400*/  IMAD R2, R25, R2, 0xbf ;  /* 0x000000bf19027424 */ /* 0x000fe200078e0202 */
[----:B------:R-:W-:Y:S06]  /*1a410*/  BSSY B0, `(.L_x_12557) ;  /* 0x000002a000007945 */ /* 0x000fec0003800000 */
[----:B------:R-:W0:Y:S08]  /*1a420*/  @!P2 LDC R4, c[0x0][0x9f0] ;  /* 0x00027c00ff04ab82 */ /* 0x000e300000000800 */
[----:B------:R-:W-:Y:S01]  /*1a430*/  @!P0 BAR.SYNC.DEFER_BLOCKING 0xc, 0x200 ;  /* 0x0308000000008b1d */ /* 0x000fe20000010000 */
[----:B----4-:R-:W-:-:S13]  /*1a440*/  ISETP.NE.AND P1, PT, R0, 0x1, PT ;  /* 0x000000010000780c */ /* 0x010fda0003f25270 */
[----:B------:R-:W4:Y:S08]  /*1a450*/  @P1 LDC R0, c[0x0][0x44c] ;  /* 0x00011300ff001b82 */ /* 0x000f300000000800 */
[----:B------:R-:W5:Y:S01]  /*1a460*/  @P1 LDC R3, c[0x0][0x450] ;  /* 0x00011400ff031b82 */ /* 0x000f620000000800 */
[----:B----4-:R-:W-:-:S05]  /*1a470*/  @P1 IMAD.HI.U32 R0, R2, R0, RZ ;  /* 0x0000000002001227 */ /* 0x010fca00078e00ff */
[----:B-----5:R-:W-:-:S05]  /*1a480*/  @P1 SHF.R.U32.HI R2, RZ, R3, R0 ;  /* 0x00000003ff021219 */ /* 0x020fca0000011600 */
[----:B------:R-:W-:-:S05]  /*1a490*/  IMAD.IADD R2, R20, 0x1, R2 ;  /* 0x0000000114027824 */ /* 0x000fca00078e0202 */
[----:B------:R-:W-:-:S04]  /*1a4a0*/  SHF.R.S32.HI R0, RZ, 0x1f, R2 ;  /* 0x0000001fff007819 */ /* 0x000fc80000011402 */
[----:B------:R-:W-:-:S04]  /*1a4b0*/  LEA.HI R0, R0, R2, RZ, 0x7 ;  /* 0x0000000200007211 */ /* 0x000fc800078f38ff */
[----:B------:R-:W-:-:S04]  /*1a4c0*/  SHF.R.S32.HI R0, RZ, 0x7, R0 ;  /* 0x00000007ff007819 */ /* 0x000fc80000011400 */
[----:B------:R-:W-:Y:S01]  /*1a4d0*/  VIMNMX R21, R21, R0, PT ;  /* 0x0000000015157248 */ /* 0x000fe20003fe0100 */
[----:B------:R-:W-:-:S03]  /*1a4e0*/  IMAD.MOV.U32 R0, RZ, RZ, RZ ;  /* 0x000000ffff007224 */ /* 0x000fc600078e00ff */
[----:B------:R-:W-:-:S13]  /*1a4f0*/  ISETP.GE.AND P1, PT, R21, 0x1, PT ;  /* 0x000000011500780c */ /* 0x000fda0003f26270 */
[----:B0-----:R-:W-:Y:S05]  /*1a500*/  @!P1 BRA `(.L_x_12558) ;  /* 0x0000000000689947 */ /* 0x001fea0003800000 */
[-C--:B------:R-:W-:Y:S02]  /*1a510*/  IABS R0, R4.reuse ;  /* 0x0000000400007213 */ /* 0x080fe40000000000 */
        /* <DEDUP_REMOVED lines=25> */
.L_x_12558:
[----:B------:R-:W-:Y:S05]  /*1a6b0*/  BSYNC B0 ;  /* 0x0000000000007941 */ /* 0x000fea0003800000 */
.L_x_12557:
        /* <DEDUP_REMOVED lines=13> */
[----:B------:R-:W4:Y:S01]  /*1a790*/  LDC.64 R2, c[0x0][0xc60] ;  /* 0x00031800ff027b82 */ /* 0x000f220000000a00 */
[----:B------:R-:W0:Y:S02]  /*1a7a0*/  FLO.U32 R0, UR4 ;  /* 0x0000000400007d00 */ /* 0x000e2400080e0000 */
[----:B0-----:R-:W-:-:S06]  /*1a7b0*/  ISETP.EQ.U32.AND P0, PT, R0, R5, PT ;  /* 0x000000050000720c */ /* 0x001fcc0003f02070 */
[----:B------:R-:W4:Y:S07]  /*1a7c0*/  POPC R5, UR4 ;  /* 0x0000000400057d09 */ /* 0x000f2e0008000000 */
[----:B----4-:R-:W4:Y:S01]  /*1a7d0*/  @P0 ATOMG.E.ADD.STRONG.GPU PT, R3, desc[UR38][R2.64], R5 ;  /* 0x00000005020309a8 */ /* 0x010f2200081ee1e6 */
[----:B------:R-:W0:Y:S02]  /*1a7e0*/  S2R R4, SR_LTMASK ;  /* 0x0000000000047919 */ /* 0x000e240000003900 */
[----:B0-----:R-:W-:-:S04]  /*1a7f0*/  LOP3.LUT R4, R4, UR4, RZ, 0xc0, !PT ;  /* 0x0000000404047c12 */ /* 0x001fc8000f8ec0ff */
[----:B------:R-:W0:Y:S01]  /*1a800*/  POPC R7, R4 ;  /* 0x0000000400077309 */ /* 0x000e220000000000 */
[----:B----4-:R-:W0:Y:S02]  /*1a810*/  SHFL.IDX PT, R0, R3, R0, 0x1f ;  /* 0x00001f0003007589 */ /* 0x010e2400000e0000 */
[----:B0-----:R-:W-:Y:S01]  /*1a820*/  IADD3 R24, R0, UR37, R7 ;  /* 0x0000002500187c10 */ /* 0x001fe2000fffe007 */
[----:B------:R-:W-:Y:S06]  /*1a830*/  BRA `(.L_x_12561) ;  /* 0x0000003000c07947 */ /* 0x000fec0003800000 */
.L_x_12560:
        /* <DEDUP_REMOVED lines=11> */
[----:B--2---:R-:W-:Y:S02]  /*1a8f0*/  IMAD.U32 R6, RZ, RZ, UR8 ;  /* 0x00000008ff067e24 */ /* 0x004fe4000f8e00ff */
[----:B------:R-:W-:-:S02]  /*1a900*/  IMAD.U32 R7, RZ, RZ, UR9 ;  /* 0x00000009ff077e24 */ /* 0x000fc4000f8e00ff */
[----:B------:R-:W-:Y:S02]  /*1a910*/  IMAD.U32 R10, RZ, RZ, UR4 ;  /* 0x00000004ff0a7e24 */ /* 0x000fe4000f8e00ff */
[----:B------:R-:W-:Y:S02]  /*1a920*/  IMAD.U32 R11, RZ, RZ, UR5 ;  /* 0x00000005ff0b7e24 */ /* 0x000fe4000f8e00ff */
[----:B-1-3--:R-:W-:Y:S02]  /*1a930*/  IMAD.MOV.U32 R8, RZ, RZ, 0x70 ;  /* 0x00000070ff087424 */ /* 0x00afe400078e00ff */
[----:B------:R-:W-:Y:S02]  /*1a940*/  IMAD.MOV.U32 R12, RZ, RZ, 0x1 ;  /* 0x00000001ff0c7424 */ /* 0x000fe400078e00ff */
[----:B------:R-:W-:-:S07]  /*1a950*/  IMAD.MOV.U32 R13, RZ, RZ, RZ ;  /* 0x000000ffff0d7224 */ /* 0x000fce00078e00ff */
[----:B------:R-:W-:-:S07]  /*1a960*/  LEPC R20, `(.L_x_12563) ;  /* 0x000000001014794e */ /* 0x000fce0000000000 */
[----:B0-----:R-:W-:Y:S05]  /*1a970*/  CALL.ABS.NOINC R2 ;  /* 0x0000000002007343 */ /* 0x001fea0003c00000 */
.L_x_12563:
[----:B------:R-:W-:Y:S05]  /*1a980*/  BSYNC B6 ;  /* 0x0000000000067941 */ /* 0x000fea0003800000 */
.L_x_12562:
        /* <DEDUP_REMOVED lines=11> */
[----:B--2---:R-:W-:Y:S02]  /*1aa40*/  IMAD.U32 R6, RZ, RZ, UR8 ;  /* 0x00000008ff067e24 */ /* 0x004fe4000f8e00ff */
[----:B------:R-:W-:-:S02]  /*1aa50*/  IMAD.U32 R7, RZ, RZ, UR9 ;  /* 0x00000009ff077e24 */ /* 0x000fc4000f8e00ff */
[----:B------:R-:W-:Y:S02]  /*1aa60*/  IMAD.U32 R10, RZ, RZ, UR4 ;  /* 0x00000004ff0a7e24 */ /* 0x000fe4000f8e00ff */
[----:B------:R-:W-:Y:S02]  /*1aa70*/  IMAD.U32 R11, RZ, RZ, UR5 ;  /* 0x00000005ff0b7e24 */ /* 0x000fe4000f8e00ff */
[----:B-1-3--:R-:W-:Y:S02]  /*1aa80*/  IMAD.MOV.U32 R8, RZ, RZ, 0x70 ;  /* 0x00000070ff087424 */ /* 0x00afe400078e00ff */
[----:B------:R-:W-:Y:S02]  /*1aa90*/  IMAD.MOV.U32 R12, RZ, RZ, 0x1 ;  /* 0x00000001ff0c7424 */ /* 0x000fe400078e00ff */
[----:B0-----:R-:W-:-:S07]  /*1aaa0*/  IMAD.MOV.U32 R13, RZ, RZ, RZ ;  /* 0x000000ffff0d7224 */ /* 0x001fce00078e00ff */
[----:B------:R-:W-:-:S07]  /*1aab0*/  LEPC R20, `(.L_x_12566) ;  /* 0x000000001014794e */ /* 0x000fce0000000000 */
[----:B----4-:R-:W-:Y:S05]  /*1aac0*/  CALL.ABS.NOINC R2 ;  /* 0x0000000002007343 */ /* 0x010fea0003c00000 */
.L_x_12566:
        /* <DEDUP_REMOVED lines=15> */
.L_x_12565:
[----:B------:R-:W-:Y:S05]  /*1abc0*/  BSYNC B6 ;  /* 0x0000000000067941 */ /* 0x000fea0003800000 */
.L_x_12564:
[----:B------:R-:W4:Y:S01]  /*1abd0*/  LDL R20, [R1+0xc] ;  /* 0x00000c0001147983 */ /* 0x000f220000100800 */
[----:B------:R-:W-:Y:S01]  /*1abe0*/  ULDC.64 UR4, c[0x0][0x9f8] ;  /* 0x00027e0000047ab9 */ /* 0x000fe20000000a00 */
[----:B------:R-:W-:Y:S01]  /*1abf0*/  IMAD.MOV.U32 R23, RZ, RZ, R26 ;  /* 0x000000ffff177224 */ /* 0x000fe200078e001a */
[----:B------:R-:W-:Y:S01]  /*1ac00*/  ISETP.NE.U32.AND P0, PT, RZ, UR4, PT ;  /* 0x00000004ff007c0c */ /* 0x000fe2000bf05070 */
[----:B------:R-:W2:Y:S01]  /*1ac10*/  LDL R26, [R1+0x20] ;  /* 0x00002000011a7983 */ /* 0x000ea20000100800 */
[----:B------:R-:W0:Y:S02]  /*1ac20*/  LDC R5, c[0x0][0x430] ;  /* 0x00010c00ff057b82 */ /* 0x000e240000000800 */
[----:B------:R-:W-:Y:S01]  /*1ac30*/  ISETP.NE.AND.EX P0, PT, RZ, UR5, PT, P0 ;  /* 0x00000005ff007c0c */ /* 0x000fe2000bf05300 */
[----:B------:R-:W3:-:S12]  /*1ac40*/  LDL R21, [R1+0x28] ;  /* 0x0000280001157983 */ /* 0x000ed80000100800 */
[----:B------:R-:W-:Y:S01]  /*1ac50*/  @P0 IADD3 R2, P1, R19, UR4, RZ ;  /* 0x0000000413020c10 */ /* 0x000fe2000ff3e0ff */
[----:B------:R-:W1:Y:S01]  /*1ac60*/  S2R R4, SR_TID.X ;  /* 0x0000000000047919 */ /* 0x000e620000002100 */
[----:B------:R-:W1:Y:S02]  /*1ac70*/  S2R R0, SR_TID.X ;  /* 0x0000000000007919 */ /* 0x000e640000002100 */
[----:B------:R-:W-:Y:S01]  /*1ac80*/  @P0 IADD3.X R3, R22, UR5, RZ, P1, !PT ;  /* 0x0000000516030c10 */ /* 0x000fe20008ffe4ff */
[----:B------:R-:W-:Y:S01]  /*1ac90*/  VIADD R23, R23, 0xffffffff ;  /* 0xffffffff17177836 */ /* 0x000fe20000000000 */
[----:B------:R-:W-:Y:S01]  /*1aca0*/  ULDC UR4, c[0x0][0x2f4] ;  /* 0x0000bd0000047ab9 */ /* 0x000fe20000000800 */
[----:B0-----:R-:W-:Y:S02]  /*1acb0*/  ISETP.NE.AND P1, PT, R5, 0x1, PT ;  /* 0x000000010500780c */ /* 0x001fe40003f25270 */
[----:B----4-:R0:W4:Y:S01]  /*1acc0*/  @P0 LDG.E R20, desc[UR38][R2.64] ;  /* 0x0000002602140981 */ /* 0x010122000c1e1900 */
        /* <DEDUP_REMOVED lines=8> */
[----:B------:R-:W2:Y:S01]  /*1ad50*/  S2R R11, SR_TID.X ;  /* 0x00000000000b7919 */ /* 0x000ea20000002100 */
[----:B------:R-:W-:Y:S01]  /*1ad60*/  LOP3.LUT R18, R18, 0xfffffff7, RZ, 0xc0, !PT ;  /* 0xfffffff712127812 */ /* 0x000fe200078ec0ff */
[----:B--2---:R-:W-:-:S05]  /*1ad70*/  IMAD.SHL.U32 R11, R11, 0x8, RZ ;  /* 0x000000080b0b7824 */ /* 0x004fca00078e00ff */
[----:B------:R-:W-:-:S04]  /*1ad80*/  LOP3.LUT R11, R11, 0x18, RZ, 0xc0, !PT ;  /* 0x000000180b0b7812 */ /* 0x000fc800078ec0ff */
[----:B------:R-:W-:Y:S01]  /*1ad90*/  LOP3.LUT R12, R11, 0x20, RZ, 0xfc, !PT ;  /* 0x000000200b0c7812 */ /* 0x000fe200078efcff */
[----:B------:R-:W-:Y:S01]  /*1ada0*/  UMOV UR5, 0xffffffff ;  /* 0xffffffff00057882 */ /* 0x000fe20000000000 */
[----:B----4-:R-:W-:Y:S01]  /*1adb0*/  @P0 STL [R1+0xc], R20 ;  /* 0x00000c1401000387 */ /* 0x010fe20000100800 */
[C---:B------:R-:W-:Y:S01]  /*1adc0*/  ISETP.GE.AND P0, PT, R0.reuse, R26, PT ;  /* 0x0000001a0000720c */ /* 0x040fe20003f06270 */
[----:B---3--:R-:W-:-:S04]  /*1add0*/  IMAD.IADD R0, R0, 0x1, R21 ;  /* 0x0000000100007824 */ /* 0x008fc800078e0215 */
        /* <DEDUP_REMOVED lines=32> */
.L_x_12694:
[----:B------:R-:W-:Y:S05]  /*1afe0*/  @!P2 BRA `(.L_x_12568) ;  /* 0x000000000004a947 */ /* 0x000fea0003800000 */
[----:B------:R-:W-:Y:S01]  /*1aff0*/  BPT.TRAP 0x1 ;  /* 0x000000040000795c */ /* 0x000fe20000300000 */
.L_x_12568:
        /* <DEDUP_REMOVED lines=24> */
.L_x_12695:
[----:B------:R-:W-:Y:S05]  /*1b180*/  BSYNC B0 ;  /* 0x0000000000007941 */ /* 0x000fea0003800000 */
.L_x_12569:
        /* <DEDUP_REMOVED lines=71> */
.L_x_12705:
        /* <DEDUP_REMOVED lines=12> */
.L_x_12572:
        /* <DEDUP_REMOVED lines=11> */
.L_x_12573:
        /* <DEDUP_REMOVED lines=40> */
.L_x_12575:
[----:B------:R-:W-:Y:S05]  /*1b9f0*/  BSYNC B6 ;  /* 0x0000000000067941 */ /* 0x000fea0003800000 */
.L_x_12574:
        /* <DEDUP_REMOVED lines=143> */
.L_x_12718:
        /* <DEDUP_REMOVED lines=12> */
.L_x_12577:
        /* <DEDUP_REMOVED lines=18> */
.L_x_12719:
[----:B------:R-:W-:Y:S05]  /*1c4d0*/  BSYNC B0 ;  /* 0x0000000000007941 */ /* 0x000fea0003800000 */
.L_x_12578:
        /* <DEDUP_REMOVED lines=18> */
.L_x_12594:
        /* <DEDUP_REMOVED lines=42> */
.L_x_12582:
[----:B------:R-:W-:Y:S01]  /*1c8a0*/  IMAD R5, R28, 0x8, R16 ;  /* 0x000000081c057824 */ /* 0x000fe200078e0210 */
[----:B------:R-:W-:Y:S01]  /*1c8b0*/  SHF.L.U32 R0, R2, 0x1f, RZ ;  /* 0x0000001f02007819 */ /* 0x000fe200000006ff */
[----:B------:R-:W-:Y:S03]  /*1c8c0*/  BSSY B1, `(.L_x_12583) ;  /* 0x0000003000017945 */ /* 0x000fe60003800000 */
[----:B------:R-:W0:Y:S02]  /*1c8d0*/  SYNCS.PHASECHK.TRANS64.TRYWAIT P0, [R5+URZ+0x2d840], R0 ;  /* 0x02d84000050075a7 */ /* 0x000e24000800017f */
[----:B0-----:R-:W-:Y:S05]  /*1c8e0*/  @!P0 BRA `(.L_x_12584) ;  /* 0x0000004800708947 */ /* 0x001fea0003800000 */
.L_x_12720:
[----:B------:R-:W-:Y:S05]  /*1c8f0*/  BSYNC B1 ;  /* 0x0000000000017941 */ /* 0x000fea0003800000 */
.L_x_12583:
        /* <DEDUP_REMOVED lines=52> */
.L_x_12730:
        /* <DEDUP_REMOVED lines=11> */
.L_x_12586:
        /* <DEDUP_REMOVED lines=11> */
.L_x_12587:
[----:B------:R1:W-:Y:S01]  /*1cda0*/  SYNCS.ARRIVE.TRANS64.A1T0 RZ, [R5+URZ+0x2d830], RZ ;  /* 0x02d830ff05ff79a7 */ /* 0x0003e2000810003f */
[----:B------:R-:W-:Y:S05]  /*1cdb0*/  @!P5 BRA `(.L_x_12588) ;  /* 0x000000000004d947 */ /* 0x000fea0003800000 */
[----:B------:R-:W-:Y:S01]  /*1cdc0*/  BPT.TRAP 0x1 ;  /* 0x000000040000795c */ /* 0x000fe20000300000 */
.L_x_12588:
[----:B------:R-:W-:Y:S01]  /*1cdd0*/  SHF.L.U32 R2, R20, 0x1f, RZ ;  /* 0x0000001f14027819 */ /* 0x000fe200000006ff */
[----:B-1----:R-:W-:Y:S01]  /*1cde0*/  IMAD R5, R10, 0x8, R16 ;  /* 0x000000080a057824 */ /* 0x002fe200078e0210 */
[----:B------:R-:W-:Y:S03]  /*1cdf0*/  BSSY B1, `(.L_x_12589) ;  /* 0x0000003000017945 */ /* 0x000fe60003800000 */
[----:B------:R-:W1:Y:S02]  /*1ce00*/  SYNCS.PHASECHK.TRANS64.TRYWAIT P0, [R5+URZ+0x2d860], R2 ;  /* 0x02d86002050075a7 */ /* 0x000e64000800017f */
[----:B-1----:R-:W-:Y:S05]  /*1ce10*/  @!P0 BRA `(.L_x_12590) ;  /* 0x00000048008c8947 */ /* 0x002fea0003800000 */
.L_x_12731:
[----:B------:R-:W-:Y:S05]  /*1ce20*/  BSYNC B1 ;  /* 0x0000000000017941 */ /* 0x000fea0003800000 */
.L_x_12589:
        /* <DEDUP_REMOVED lines=45> */
.L_x_12741:
        /* <DEDUP_REMOVED lines=29> */
.L_x_12592:
        /* <DEDUP_REMOVED lines=12> */
.L_x_12593:
        /* <DEDUP_REMOVED lines=8> */
.L_x_12581:
[----:B------:R-:W-:Y:S05]  /*1d410*/  BSYNC B0 ;  /* 0x0000000000007941 */ /* 0x000fea0003800000 */
.L_x_12580:
        /* <DEDUP_REMOVED lines=17> */
.L_x_12596:
[----:B------:R-:W-:Y:S05]  /*1d530*/  BSYNC B0 ;  /* 0x0000000000007941 */ /* 0x000fea0003800000 */
.L_x_12595:
[----:B------:R-:W-:-:S05]  /*1d540*/  IMAD.U32 R0, RZ, RZ, UR40 ;  /* 0x00000028ff007e24 */ /* 0x000fca000f8e00ff */
[----:B------:R-:W-:-:S13]  /*1d550*/  ISETP.NE.AND P0, PT, R0, 0x3, PT ;  /* 0x000000030000780c */ /* 0x000fda0003f05270 */
[----:B------:R-:W-:Y:S05]  /*1d560*/  @!P0 BRA `(.L_x_12597) ;  /* 0x0000000000048947 */ /* 0x000fea0003800000 */
[----:B------:R-:W-:Y:S01]  /*1d570*/  BPT.TRAP 0x1 ;  /* 0x000000040000795c */ /* 0x000fe20000300000 */
.L_x_12597:
        /* <DEDUP_REMOVED lines=8> */
.L_x_12742:
[----:B------:R-:W-:Y:S05]  /*1d600*/  BSYNC B0 ;  /* 0x0000000000007941 */ /* 0x000fea0003800000 */
.L_x_12598:
        /* <DEDUP_REMOVED lines=51> */
.L_x_12752:
        /* <DEDUP_REMOVED lines=13> */
.L_x_12601:
        /* <DEDUP_REMOVED lines=11> */
.L_x_12602:
        /* <DEDUP_REMOVED lines=8> */
.L_x_12561:
[----:B------:R-:W-:Y:S05]  /*1db40*/  BSYNC B7 ;  /* 0x0000000000077941 */ /* 0x000fea0003800000 */
.L_x_12559:
[----:B------:R-:W-:-:S13]  /*1db50*/  LOP3.LUT P0, RZ, R18, 0x10, RZ, 0xc0, !PT ;  /* 0x0000001012ff7812 */ /* 0x000fda000780c0ff */
[----:B------:R-:W-:Y:S05]  /*1db60*/  @!P0 BRA `(.L_x_12603) ;  /* 0x0000000000248947 */ /* 0x000fea0003800000 */
[----:B------:R-:W-:Y:S05]  /*1db70*/  WARPSYNC.ALL ;  /* 0x0000000000007948 */ /* 0x000fea0003800000 */
[----:B------:R-:W4:Y:S08]  /*1db80*/  S2UR UR5, SR_CgaCtaId ;  /* 0x00000000000579c3 */ /* 0x000f300000008800 */
[----:B------:R-:W-:Y:S06]  /*1db90*/  BAR.SYNC.DEFER_BLOCKING 0x5, 0x200 ;  /* 0x0148000000007b1d */ /* 0x000fec0000010000 */
[----:B------:R-:W-:-:S02]  /*1dba0*/  UMOV UR4, 0x400 ;  /* 0x0000040000047882 */ /* 0x000fc40000000000 */
[----:B----4-:R-:W-:-:S06]  /*1dbb0*/  ULEA UR4, UR5, UR4, 0x18 ;  /* 0x0000000405047291 */ /* 0x010fcc000f8ec03f */
[----:B------:R-:W-:-:S05]  /*1dbc0*/  IMAD.U32 R16, RZ, RZ, UR4 ;  /* 0x00000004ff107e24 */ /* 0x000fca000f8e00ff */
[----:B------:R4:W0:Y:S01]  /*1dbd0*/  LDS.128 R24, [R16+0x2d8d0] ;  /* 0x02d8d00010187984 */ /* 0x0008220000000c00 */
[----:B------:R-:W-:Y:S06]  /*1dbe0*/  BAR.ARV 0x4, 0x200 ;  /* 0x0108000000007b1d */ /* 0x000fec0000002000 */
[----:B------:R-:W-:Y:S05]  /*1dbf0*/  BRA `(.L_x_12604) ;  /* 0x0000000c00d87947 */ /* 0x000fea0003800000 */
.L_x_12603:
[----:B------:R-:W1:Y:S01]  /*1dc00*/  S2R R0, SR_TID.X ;  /* 0x0000000000007919 */ /* 0x000e620000002100 */
[----:B------:R-:W-:Y:S01]  /*1dc10*/  UMOV UR4, 0xffffffff ;  /* 0xffffffff00047882 */ /* 0x000fe20000000000 */
[----:B-1-3--:R-:W-:-:S04]  /*1dc20*/  LOP3.LUT R8, R0, 0x1f, RZ, 0xc0, !PT ;  /* 0x0000001f00087812 */ /* 0x00afc800078ec0ff */
[----:B------:R-:W-:Y:S01]  /*1dc30*/  ISETP.NE.AND P0, PT, R8, 0x1f, PT ;  /* 0x0000001f0800780c */ /* 0x000fe20003f05270 */
[----:B------:R-:W-:-:S12]  /*1dc40*/  BRA.DIV UR4, `(.L_x_12605) ;  /* 0x0000004604fc7947 */ /* 0x000fd8000b800000 */
[----:B------:R-:W-:Y:S01]  /*1dc50*/  IMAD.IADD R9, R27, 0x1, R8 ;  /* 0x000000011b097824 */ /* 0x000fe200078e0208 */
[----:B------:R-:W-:-:S04]  /*1dc60*/  ULDC UR4, c[0x0][0xc3c] ;  /* 0x00030f0000047ab9 */ /* 0x000fc80000000800 */
[----:B------:R-:W-:-:S13]  /*1dc70*/  ISETP.GE.OR P1, PT, R9, UR4, !P0 ;  /* 0x0000000409007c0c */ /* 0x000fda000c726670 */
[----:B0-----:R-:W0:Y:S08]  /*1dc80*/  @!P1 LDC.64 R2, c[0x0][0xc80] ;  /* 0x00032000ff029b82 */ /* 0x001e300000000a00 */
[----:B------:R-:W1:Y:S01]  /*1dc90*/  @!P1 LDC.64 R4, c[0x0][0xc78] ;  /* 0x00031e00ff049b82 */ /* 0x000e620000000a00 */
[----:B0-----:R-:W-:-:S05]  /*1dca0*/  @!P1 IMAD.WIDE R2, R9, 0x4, R2 ;  /* 0x0000000409029825 */ /* 0x001fca00078e0202 */
[----:B------:R1:W3:Y:S02]  /*1dcb0*/  @!P1 LDG.E R7, desc[UR38][R2.64] ;  /* 0x0000002602079981 */ /* 0x0002e4000c1e1900 */
[----:B-1----:R-:W-:-:S05]  /*1dcc0*/  @!P1 IMAD.WIDE R2, R9, 0x4, R4 ;  /* 0x0000000409029825 */ /* 0x002fca00078e0204 */
[----:B------:R-:W4:Y:S01]  /*1dcd0*/  @!P1 LDG.E R4, desc[UR38][R2.64] ;  /* 0x0000002602049981 */ /* 0x000f22000c1e1900 */
[----:B------:R-:W-:Y:S01]  /*1dce0*/  IMAD.MOV.U32 R25, RZ, RZ, RZ ;  /* 0x000000ffff197224 */ /* 0x000fe200078e00ff */
[C---:B------:R-:W-:Y:S01]  /*1dcf0*/  ISETP.GE.U32.AND P2, PT, R8.reuse, 0x2, PT ;  /* 0x000000020800780c */ /* 0x040fe20003f46070 */
[----:B------:R-:W-:Y:S01]  /*1dd00*/  IMAD.MOV.U32 R5, RZ, RZ, RZ ;  /* 0x000000ffff057224 */ /* 0x000fe200078e00ff */
[C---:B------:R-:W-:Y:S01]  /*1dd10*/  ISETP.GE.U32.AND P3, PT, R8.reuse, 0x4, PT ;  /* 0x000000040800780c */ /* 0x040fe20003f66070 */
[----:B------:R-:W-:Y:S01]  /*1dd20*/  SHFL.IDX PT, R0, R24, RZ, 0x1f ;  /* 0x00001fff18007589 */ /* 0x000fe200000e0000 */
[C---:B------:R-:W-:Y:S02]  /*1dd30*/  ISETP.GE.U32.AND P4, PT, R8.reuse, 0x8, PT ;  /* 0x000000080800780c */ /* 0x040fe40003f86070 */
[----:B------:R-:W-:Y:S01]  /*1dd40*/  ISETP.GE.U32.AND P5, PT, R8, 0x10, PT ;  /* 0x000000100800780c */ /* 0x000fe20003fa6070 */
[----:B--2---:R0:W-:Y:S02]  /*1dd50*/  SHFL.IDX PT, R6, R24, 0x1, 0x1f ;  /* 0x00201f0018067f89 */ /* 0x0041e400000e0000 */
[----:B0-----:R-:W-:-:S02]  /*1dd60*/  IMAD.MOV.U32 R24, RZ, RZ, RZ ;  /* 0x000000ffff187224 */ /* 0x001fc400078e00ff */
[----:B---3--:R-:W-:Y:S02]  /*1dd70*/  @!P1 IMAD.MOV.U32 R25, RZ, RZ, R7 ;  /* 0x000000ffff199224 */ /* 0x008fe400078e0007 */
[----:B----4-:R-:W-:Y:S01]  /*1dd80*/  @!P1 IMAD.MOV.U32 R5, RZ, RZ, R4 ;  /* 0x000000ffff059224 */ /* 0x010fe200078e0004 */
        /* <DEDUP_REMOVED lines=18> */
.L_x_12762:
[----:B------:R-:W-:Y:S02]  /*1deb0*/  ULDC UR4, c[0x0][0xc38] ;  /* 0x00030e0000047ab9 */ /* 0x000fe40000000800 */
[----:B------:R-:W-:-:S04]  /*1dec0*/  IMAD.U32 R4, RZ, RZ, UR4 ;  /* 0x00000004ff047e24 */ /* 0x000fc8000f8e00ff */
[----:B-1----:R-:W-:-:S04]  /*1ded0*/  IMAD R3, R14, R4, RZ ;  /* 0x000000040e037224 */ /* 0x002fc800078e02ff */
[----:B------:R-:W-:-:S05]  /*1dee0*/  IMAD.IADD R6, R6, 0x1, R3 ;  /* 0x0000000106067824 */ /* 0x000fca00078e0203 */
[----:B------:R-:W-:-:S13]  /*1def0*/  ISETP.GT.AND P6, PT, R6, R0, PT ;  /* 0x000000000600720c */ /* 0x000fda0003fc4270 */
[----:B------:R-:W-:Y:S05]  /*1df00*/  @P6 BRA `(.L_x_12606) ;  /* 0x0000000000a46947 */ /* 0x000fea0003800000 */
.L_x_12609:
        /* <DEDUP_REMOVED lines=35> */
.L_x_12770:
[----:B------:R-:W-:Y:S02]  /*1e140*/  ULDC UR4, c[0x0][0xc38] ;  /* 0x00030e0000047ab9 */ /* 0x000fe40000000800 */
[----:B------:R-:W-:-:S04]  /*1e150*/  IMAD.U32 R4, RZ, RZ, UR4 ;  /* 0x00000004ff047e24 */ /* 0x000fc8000f8e00ff */
[----:B-1----:R-:W-:-:S04]  /*1e160*/  IMAD R3, R14, R4, RZ ;  /* 0x000000040e037224 */ /* 0x002fc800078e02ff */
[----:B------:R-:W-:-:S05]  /*1e170*/  IMAD.IADD R6, R3, 0x1, R6 ;  /* 0x0000000103067824 */ /* 0x000fca00078e0206 */
[----:B------:R-:W-:-:S13]  /*1e180*/  ISETP.GT.AND P6, PT, R6, R0, PT ;  /* 0x000000000600720c */ /* 0x000fda0003fc4270 */
[----:B------:R-:W-:Y:S05]  /*1e190*/  @!P6 BRA `(.L_x_12609) ;  /* 0xfffffffc005ce947 */ /* 0x000fea000383ffff */
.L_x_12606:
        /* <DEDUP_REMOVED lines=10> */
.L_x_12775:
[----:B------:R-:W-:-:S13]  /*1e240*/  ISETP.NE.AND P0, PT, R3, RZ, PT ;  /* 0x000000ff0300720c */ /* 0x000fda0003f05270 */
[----:B------:R-:W-:Y:S05]  /*1e250*/  @!P0 BRA `(.L_x_12611) ;  /* 0x0000000000108947 */ /* 0x000fea0003800000 */
[----:B------:R-:W-:Y:S01]  /*1e260*/  UMOV UR4, 0xffffffff ;  /* 0xffffffff00047882 */ /* 0x000fe20000000000 */
[----:B------:R-:W-:Y:S02]  /*1e270*/  VIADD R12, R7, 0xffffffff ;  /* 0xffffffff070c7836 */ /* 0x000fe40000000000 */
[----:B------:R-:W-:Y:S05]  /*1e280*/  BRA.DIV UR4, `(.L_x_12612) ;  /* 0x0000004a04bc7947 */ /* 0x000fea000b800000 */
[----:B------:R4:W0:Y:S02]  /*1e290*/  SHFL.IDX PT, R24, R2, R12, 0x1f ;  /* 0x00001f0c02187589 */ /* 0x00082400000e0000 */
.L_x_12611:
        /* <DEDUP_REMOVED lines=59> */
.L_x_12613:
        /* <DEDUP_REMOVED lines=61> */
.L_x_12614:
[----:B------:R-:W-:-:S05]  /*1ea20*/  LOP3.LUT R2, RZ, R2, RZ, 0x33, !PT ;  /* 0x00000002ff027212 */ /* 0x000fca00078e33ff */
[----:B------:R-:W-:Y:S01]  /*1ea30*/  IMAD.IADD R25, R25, 0x1, R2 ;  /* 0x0000000119197824 */ /* 0x000fe200078e0202 */
[----:B------:R-:W-:Y:S06]  /*1ea40*/  BRA `(.L_x_12615) ;  /* 0x00000000001c7947 */ /* 0x000fec0003800000 */
.L_x_12607:
[----:B------:R-:W-:Y:S01]  /*1ea50*/  UMOV UR4, URZ ;  /* 0x0000003f00047c82 */ /* 0x000fe20008000000 */
[----:B------:R-:W-:Y:S01]  /*1ea60*/  UMOV UR5, URZ ;  /* 0x0000003f00057c82 */ /* 0x000fe20008000000 */
[----:B------:R-:W-:Y:S01]  /*1ea70*/  ULDC UR6, c[0x0][0xc3c] ;  /* 0x00030f0000067ab9 */ /* 0x000fe20000000800 */
[----:B------:R-:W-:Y:S02]  /*1ea80*/  IMAD.MOV.U32 R24, RZ, RZ, R0 ;  /* 0x000000ffff187224 */ /* 0x000fe400078e0000 */
[----:B------:R-:W-:Y:S02]  /*1ea90*/  IMAD.U32 R25, RZ, RZ, UR4 ;  /* 0x00000004ff197e24 */ /* 0x000fe4000f8e00ff */
[----:B------:R-:W-:Y:S02]  /*1eaa0*/  IMAD.U32 R26, RZ, RZ, UR5 ;  /* 0x00000005ff1a7e24 */ /* 0x000fe4000f8e00ff */
[----:B------:R-:W-:-:S07]  /*1eab0*/  IMAD.U32 R27, RZ, RZ, UR6 ;  /* 0x00000006ff1b7e24 */ /* 0x000fce000f8e00ff */
.L_x_12615:
        /* <DEDUP_REMOVED lines=10> */
.L_x_12604:
[----:B------:R-:W-:Y:S02]  /*1eb60*/  ULDC UR4, c[0x0][0xc3c] ;  /* 0x00030f0000047ab9 */ /* 0x000fe40000000800 */
[----:B0-----:R-:W-:-:S13]  /*1eb70*/  ISETP.GE.AND P0, PT, R27, UR4, PT ;  /* 0x000000041b007c0c */ /* 0x001fda000bf06270 */
[----:B------:R-:W-:Y:S05]  /*1eb80*/  @!P0 BRA `(.L_x_12616) ;  /* 0xffffff9800788947 */ /* 0x000fea000383ffff */
[----:B------:R-:W-:Y:S05]  /*1eb90*/  BSYNC B8 ;  /* 0x0000000000087941 */ /* 0x000fea0003800000 */
.L_x_12511:
[----:B0-----:R-:W2:Y:S01]  /*1eba0*/  LDL.LU R0, [R1+0x4c] ;  /* 0x00004c0001007983 */ /* 0x001ea20000300800 */
[----:B------:R-:W-:Y:S01]  /*1ebb0*/  BSSY B0, `(.L_x_12617) ;  /* 0x000000b000007945 */ /* 0x000fe20003800000 */
[----:B------:R-:W0:Y:S01]  /*1ebc0*/  S2R R5, SR_CgaCtaId ;  /* 0x0000000000057919 */ /* 0x000e220000008800 */
[----:B--2---:R-:W-:-:S05]  /*1ebd0*/  VIADD R0, R0, 0x1 ;  /* 0x0000000100007836 */ /* 0x004fca0000000000 */
        /* <DEDUP_REMOVED lines=8> */
.L_x_12778:
[----:B------:R-:W-:Y:S05]  /*1ec60*/  BSYNC B0 ;  /* 0x0000000000007941 */ /* 0x000fea0003800000 */
.L_x_12617:
[----:B------:R-:W-:-:S03]  /*1ec70*/  UMOV UR4, 0xffffffff ;  /* 0xffffffff00047882 */ /* 0x000fc60000000000 */
[----:B------:R-:W-:Y:S05]  /*1ec80*/  BRA.DIV UR4, `(.L_x_12619) ;  /* 0x0000004204787947 */ /* 0x000fea000b800000 */
[----:B0-----:R-:W0:Y:S02]  /*1ec90*/  S2R R0, SR_TID.X ;  /* 0x0000000000007919 */ /* 0x001e240000002100 */
[----:B0-----:R-:W-:-:S04]  /*1eca0*/  SHF.R.U32.HI R0, RZ, 0x5, R0 ;  /* 0x00000005ff007819 */ /* 0x001fc80000011600 */
[----:B------:R-:W-:-:S05]  /*1ecb0*/  LOP3.LUT R0, R0, 0x3, RZ, 0xc0, !PT ;  /* 0x0000000300007812 */ /* 0x000fca00078ec0ff */
[----:B------:R0:W2:Y:S02]  /*1ecc0*/  SHFL.IDX PT, R14, R0, RZ, 0x1f ;  /* 0x00001fff000e7589 */ /* 0x0000a400000e0000 */
.L_x_12781:
[----:B--2---:R-:W-:-:S13]  /*1ecd0*/  ISETP.NE.AND P0, PT, R14, RZ, PT ;  /* 0x000000ff0e00720c */ /* 0x004fda0003f05270 */
[----:B------:R-:W-:Y:S05]  /*1ece0*/  @P0 BRA `(.L_x_12335) ;  /* 0x0000000000900947 */ /* 0x000fea0003800000 */
[----:B------:R-:W-:-:S03]  /*1ecf0*/  UMOV UR4, 0xffffffff ;  /* 0xffffffff00047882 */ /* 0x000fc60000000000 */
[----:B------:R-:W-:Y:S05]  /*1ed00*/  BRA.DIV UR4, `(.L_x_12620) ;  /* 0x00000042048c7947 */ /* 0x000fea000b800000 */
[----:B------:R-:W-:-:S13]  /*1ed10*/  ELECT P6, URZ, PT ;  /* 0x00000000003f782f */ /* 0x000fda00038c0000 */
.L_x_12784:
[----:B------:R-:W-:Y:S05]  /*1ed20*/  @!P6 BRA `(.L_x_12335) ;  /* 0x000000000080e947 */ /* 0x000fea0003800000 */
[----:B------:R-:W-:-:S06]  /*1ed30*/  ULOP3.LUT UR4, UR36, 0x2, URZ, 0xfc, !UPT ;  /* 0x0000000224047892 */ /* 0x000fcc000f8efc3f */
[----:B0-----:R-:W-:-:S05]  /*1ed40*/  IMAD.U32 R0, RZ, RZ, UR4 ;  /* 0x00000004ff007e24 */ /* 0x001fca000f8e00ff */
[----:B------:R-:W-:-:S13]  /*1ed50*/  ISETP.NE.AND P0, PT, R0, 0x3, PT ;  /* 0x000000030000780c */ /* 0x000fda0003f05270 */
[----:B------:R-:W-:Y:S05]  /*1ed60*/  @!P0 BRA `(.L_x_12621) ;  /* 0x0000000000048947 */ /* 0x000fea0003800000 */
[----:B------:R-:W-:Y:S01]  /*1ed70*/  BPT.TRAP 0x1 ;  /* 0x000000040000795c */ /* 0x000fe20000300000 */
.L_x_12621:
[----:B------:R-:W2:Y:S01]  /*1ed80*/  LDL R0, [R1] ;  /* 0x0000000001007983 */ /* 0x000ea20000100800 */
[C---:B------:R-:W-:Y:S02]  /*1ed90*/  IMAD R3, R28.reuse, 0x8, R5 ;  /* 0x000000081c037824 */ /* 0x040fe400078e0205 */
[----:B------:R-:W-:-:S05]  /*1eda0*/  VIADD R28, R28, 0x1 ;  /* 0x000000011c1c7836 */ /* 0x000fca0000000000 */
[----:B------:R-:W-:Y:S02]  /*1edb0*/  ISETP.NE.AND P2, PT, R28, 0x2, PT ;  /* 0x000000021c00780c */ /* 0x000fe40003f45270 */
[----:B--2---:R-:W-:Y:S02]  /*1edc0*/  SHF.L.U32 R2, R0, 0x1f, RZ ;  /* 0x0000001f00027819 */ /* 0x004fe400000006ff */
[----:B------:R-:W-:Y:S02]  /*1edd0*/  SEL R0, RZ, 0x1, P2 ;  /* 0x00000001ff007807 */ /* 0x000fe40001000000 */
[----:B------:R-:W0:Y:S02]  /*1ede0*/  SYNCS.PHASECHK.TRANS64.TRYWAIT P1, [R3+URZ+0x2d840], R2 ;  /* 0x02d84002030075a7 */ /* 0x000e24000802017f */
[----:B0-----:R-:W-:Y:S05]  /*1edf0*/  @!P1 BRA `(.L_x_12622) ;  /* 0x0000004000709947 */ /* 0x001fea0003800000 */
.L_x_12785:
[----:B------:R-:W2:Y:S01]  /*1ee00*/  LDL.LU R4, [R1] ;  /* 0x0000000001047983 */ /* 0x000ea20000300800 */
[----:B------:R-:W-:Y:S02]  /*1ee10*/  SEL R28, R28, RZ, P2 ;  /* 0x000000ff1c1c7207 */ /* 0x000fe40001000000 */
[----:B--2---:R-:W-:Y:S01]  /*1ee20*/  LOP3.LUT R0, R4, R0, RZ, 0x3c, !PT ;  /* 0x0000000004007212 */ /* 0x004fe200078e3cff */
[----:B------:R-:W-:Y:S06]  /*1ee30*/  @!P0 BRA `(.L_x_12623) ;  /* 0x0000000000048947 */ /* 0x000fec0003800000 */
[----:B------:R-:W-:Y:S01]  /*1ee40*/  BPT.TRAP 0x1 ;  /* 0x000000040000795c */ /* 0x000fe20000300000 */
.L_x_12623:
[----:B------:R-:W-:Y:S01]  /*1ee50*/  IMAD R5, R28, 0x8, R5 ;  /* 0x000000081c057824 */ /* 0x000fe200078e0205 */
[----:B------:R-:W-:-:S04]  /*1ee60*/  SHF.L.U32 R0, R0, 0x1f, RZ ;  /* 0x0000001f00007819 */ /* 0x000fc800000006ff */
[----:B------:R-:W2:Y:S02]  /*1ee70*/  SYNCS.PHASECHK.TRANS64.TRYWAIT P1, [R5+URZ+0x2d840], R0 ;  /* 0x02d84000050075a7 */ /* 0x000ea4000802017f */
[----:B--2---:R-:W-:Y:S05]  /*1ee80*/  @!P1 BRA `(.L_x_12624) ;  /* 0x0000004000609947 */ /* 0x004fea0003800000 */
.L_x_12786:
[----:B------:R-:W-:Y:S05]  /*1ee90*/  @!P0 BRA `(.L_x_12625) ;  /* 0x0000000000048947 */ /* 0x000fea0003800000 */
[----:B------:R-:W-:Y:S01]  /*1eea0*/  BPT.TRAP 0x1 ;  /* 0x000000040000795c */ /* 0x000fe20000300000 */
.L_x_12625:
[----:B------:R-:W0:Y:S02]  /*1eeb0*/  SYNCS.PHASECHK.TRANS64.TRYWAIT P1, [R3+URZ+0x2d860], R2 ;  /* 0x02d86002030075a7 */ /* 0x000e24000802017f */
[----:B0-----:R-:W-:Y:S05]  /*1eec0*/  @!P1 BRA `(.L_x_12626) ;  /* 0x0000004000649947 */ /* 0x001fea0003800000 */
.L_x_12787:
[----:B------:R-:W-:Y:S05]  /*1eed0*/  @!P0 BRA `(.L_x_12627) ;  /* 0x0000000000048947 */ /* 0x000fea0003800000 */
[----:B------:R-:W-:Y:S01]  /*1eee0*/  BPT.TRAP 0x1 ;  /* 0x000000040000795c */ /* 0x000fe20000300000 */
.L_x_12627:
[----:B------:R0:W0:Y:S02]  /*1eef0*/  SYNCS.PHASECHK.TRANS64.TRYWAIT P0, [R5+URZ+0x2d860], R0 ;  /* 0x02d86000050075a7 */ /* 0x000024000800017f */
[----:B0-----:R-:W-:Y:S05]  /*1ef00*/  @!P0 NANOSLEEP.SYNCS 0x989680 ;  /* 0x009896800000895d */ /* 0x001fea0003900000 */
[----:B------:R-:W0:Y:S02]  /*1ef10*/  @!P0 SYNCS.PHASECHK.TRANS64 P0, [R5+URZ+0x2d860], R0 ;  /* 0x02d86000050085a7 */ /* 0x000e24000800007f */
[----:B0-----:R-:W-:Y:S05]  /*1ef20*/  @!P0 BRA `(.L_x_12627) ;  /* 0xfffffffc00f08947 */ /* 0x001fea000383ffff */
.L_x_12335:
[----:B------:R-:W-:Y:S05]  /*1ef30*/  BSYNC B9 ;  /* 0x0000000000097941 */ /* 0x000fea0003800000 */
.L_x_12332:
[----:B------:R-:W-:Y:S05]  /*1ef40*/  EXIT ;  /* 0x000000000000794d */ /* 0x000fea0003800000 */
.L_x_12353:
[----:B0-----:R0:W1:Y:S02]  /*1ef50*/  SYNCS.PHASECHK.TRANS64.TRYWAIT P4, [R57+URZ+0x2d890], R84 ;  /* 0x02d89054390075a7 */ /* 0x001064000808017f */
[----:B-1----:R-:W-:Y:S05]  /*1ef60*/  @!P4 NANOSLEEP.SYNCS 0x989680 ;  /* 0x009896800000c95d */ /* 0x002fea0003900000 */
[----:B------:R-:W1:Y:S02]  /*1ef70*/  @!P4 SYNCS.PHASECHK.TRANS64 P4, [R57+URZ+0x2d890], R84 ;  /* 0x02d890543900c5a7 */ /* 0x000e64000808007f */
[----:B-1----:R-:W-:Y:S05]  /*1ef80*/  @!P4 BRA `(.L_x_12353) ;  /* 0xfffffffc00f0c947 */ /* 0x002fea000383ffff */
[----:B------:R-:W-:Y:S05]  /*1ef90*/  BRA `(.L_x_12628) ;  /* 0xfffffe4400d07947 */ /* 0x000fea000383ffff */
.L_x_12354:
        /* <DEDUP_REMOVED lines=8> */
.L_x_12630:
[----:B------:R-:W-:Y:S05]  /*1f020*/  BSYNC B1 ;  /* 0x0000000000017941 */ /* 0x000fea0003800000 */
.L_x_12629:
        /* <DEDUP_REMOVED lines=8> */
.L_x_12631:
[----:B------:R-:W-:Y:S01]  /*1f0b0*/  IMAD.MOV.U32 R60, RZ, RZ, R14 ;  /* 0x000000ffff3c7224 */ /* 0x000fe200078e000e */
[----:B------:R-:W-:Y:S06]  /*1f0c0*/  BRA `(.L_x_12632) ;  /* 0xfffffe4400987947 */ /* 0x000fec000383ffff */
.L_x_12382:
[----:B0-----:R0:W1:Y:S02]  /*1f0d0*/  SYNCS.PHASECHK.TRANS64.TRYWAIT P4, [R57+URZ+0x2d890], R84 ;  /* 0x02d89054390075a7 */ /* 0x001064000808017f */
[----:B-1----:R-:W-:Y:S05]  /*1f0e0*/  @!P4 NANOSLEEP.SYNCS 0x989680 ;  /* 0x009896800000c95d */ /* 0x002fea0003900000 */
[----:B------:R-:W1:Y:S02]  /*1f0f0*/  @!P4 SYNCS.PHASECHK.TRANS64 P4, [R57+URZ+0x2d890], R84 ;  /* 0x02d890543900c5a7 */ /* 0x000e64000808007f */
[----:B-1----:R-:W-:Y:S05]  /*1f100*/  @!P4 BRA `(.L_x_12382) ;  /* 0xfffffffc00f0c947 */ /* 0x002fea000383ffff */
[----:B------:R-:W-:Y:S05]  /*1f110*/  BRA `(.L_x_12633) ;  /* 0xfffffe6000a07947 */ /* 0x000fea000383ffff */
.L_x_12383:
        /* <DEDUP_REMOVED lines=8> */
.L_x_12635:
[----:B------:R-:W-:Y:S05]  /*1f1a0*/  BSYNC B1 ;  /* 0x0000000000017941 */ /* 0x000fea0003800000 */
.L_x_12634:
        /* <DEDUP_REMOVED lines=8> */
.L_x_12636:
[----:B------:R-:W-:Y:S01]  /*1f230*/  IMAD.MOV.U32 R88, RZ, RZ, R14 ;  /* 0x000000ffff587224 */ /* 0x000fe200078e000e */
[----:B------:R-:W-:Y:S06]  /*1f240*/  BRA `(.L_x_12637) ;  /* 0xfffffe6000687947 */ /* 0x000fec000383ffff */
.L_x_12396:
[----:B0-----:R0:W1:Y:S02]  /*1f250*/  SYNCS.PHASECHK.TRANS64.TRYWAIT P3, [R57+URZ+0x2d890], R84 ;  /* 0x02d89054390075a7 */ /* 0x001064000806017f */
[----:B-1----:R-:W-:Y:S05]  /*1f260*/  @!P3 NANOSLEEP.SYNCS 0x989680 ;  /* 0x009896800000b95d */ /* 0x002fea0003900000 */
[----:B------:R-:W1:Y:S02]  /*1f270*/  @!P3 SYNCS.PHASECHK.TRANS64 P3, [R57+URZ+0x2d890], R84 ;  /* 0x02d890543900b5a7 */ /* 0x000e64000806007f */
[----:B-1----:R-:W-:Y:S05]  /*1f280*/  @!P3 BRA `(.L_x_12396) ;  /* 0xfffffffc00f0b947 */ /* 0x002fea000383ffff */
[----:B------:R-:W-:Y:S05]  /*1f290*/  BRA `(.L_x_12638) ;  /* 0xfffffe7800a47947 */ /* 0x000fea000383ffff */
.L_x_12397:
[----:B------:R-:W-:Y:S01]  /*1f2a0*/  BSSY B1, `(.L_x_12639) ;  /* 0x0000007000017945 */ /* 0x000fe20003800000 */
[----:B------:R-:W-:Y:S02]  /*1f2b0*/  IMAD.MOV.U32 R12, RZ, RZ, RZ ;  /* 0x000000ffff0c7224 */ /* 0x000fe400078e00ff */
[----:B------:R-:W-:Y:S02]  /*1f2c0*/  IMAD.MOV.U32 R11, RZ, RZ, 0x1e1f ;  /* 0x00001e1fff0b7424 */ /* 0x000fe400078e00ff */
[----:B------:R-:W-:-:S07]  /*1f2d0*/  IMAD.MOV.U32 R15, RZ, RZ, -0x1 ;  /* 0xffffffffff0f7424 */ /* 0x000fce00078e00ff */
[----:B0-----:R-:W-:Y:S05]  /*1f2e0*/  WARPSYNC.COLLECTIVE R15, `(.L_x_12640) ;  /* 0x000000000f087348 */ /* 0x001fea0003c00000 */
[----:B------:R1:W2:Y:S02]  /*1f2f0*/  SHFL.IDX P6, R14, R13, R12, R11 ;  /* 0x0000000c0d0e7389 */ /* 0x0002a400000c000b */
[----:B012---:R-:W-:Y:S01]  /*1f300*/  ENDCOLLECTIVE ;  /* 0x000000000000791b */ /* 0x007fe20003800000 */
.L_x_12640:
[----:B------:R-:W-:Y:S05]  /*1f310*/  BSYNC B1 ;  /* 0x0000000000017941 */ /* 0x000fea0003800000 */
.L_x_12639:
        /* <DEDUP_REMOVED lines=8> */
.L_x_12641:
[----:B------:R-:W-:Y:S01]  /*1f3a0*/  IMAD.MOV.U32 R39, RZ, RZ, R14 ;  /* 0x000000ffff277224 */ /* 0x000fe200078e000e */
[----:B------:R-:W-:Y:S06]  /*1f3b0*/  BRA `(.L_x_12642) ;  /* 0xfffffe7800c07947 */ /* 0x000fec000383ffff */
.L_x_12401:
[----:B------:R0:W0:Y:S02]  /*1f3c0*/  SYNCS.PHASECHK.TRANS64.TRYWAIT P2, [R57+URZ+0x2d8b0], R84 ;  /* 0x02d8b054390075a7 */ /* 0x000024000804017f */
[----:B0-----:R-:W-:Y:S05]  /*1f3d0*/  @!P2 NANOSLEEP.SYNCS 0x989680 ;  /* 0x009896800000a95d */ /* 0x001fea0003900000 */
[----:B------:R-:W0:Y:S02]  /*1f3e0*/  @!P2 SYNCS.PHASECHK.TRANS64 P2, [R57+URZ+0x2d8b0], R84 ;  /* 0x02d8b0543900a5a7 */ /* 0x000e24000804007f */
[----:B0-----:R-:W-:Y:S05]  /*1f3f0*/  @!P2 BRA `(.L_x_12401) ;  /* 0xfffffffc00f0a947 */ /* 0x001fea000383ffff */
[----:B------:R-:W-:Y:S05]  /*1f400*/  BRA `(.L_x_12643) ;  /* 0xfffffe7c00a47947 */ /* 0x000fea000383ffff */
.L_x_12409:
[----:B------:R-:W-:Y:S01]  /*1f410*/  BSSY B0, `(.L_x_12644) ;  /* 0x0000007000007945 */ /* 0x000fe20003800000 */
[----:B------:R-:W-:Y:S02]  /*1f420*/  IMAD.MOV.U32 R12, RZ, RZ, RZ ;  /* 0x000000ffff0c7224 */ /* 0x000fe400078e00ff */
[----:B------:R-:W-:Y:S02]  /*1f430*/  IMAD.MOV.U32 R11, RZ, RZ, 0x1f ;  /* 0x0000001fff0b7424 */ /* 0x000fe400078e00ff */
[----:B------:R-:W-:-:S07]  /*1f440*/  IMAD.MOV.U32 R15, RZ, RZ, -0x1 ;  /* 0xffffffffff0f7424 */ /* 0x000fce00078e00ff */
[----:B--23-5:R-:W-:Y:S05]  /*1f450*/  WARPSYNC.COLLECTIVE R15, `(.L_x_12645) ;  /* 0x000000000f087348 */ /* 0x02cfea0003c00000 */
[----:B------:R0:W1:Y:S02]  /*1f460*/  SHFL.IDX P6, R14, R13, R12, R11 ;  /* 0x0000000c0d0e7389 */ /* 0x00006400000c000b */
[----:B0123-5:R-:W-:Y:S01]  /*1f470*/  ENDCOLLECTIVE ;  /* 0x000000000000791b */ /* 0x02ffe20003800000 */
.L_x_12645:
[----:B------:R-:W-:Y:S05]  /*1f480*/  BSYNC B0 ;  /* 0x0000000000007941 */ /* 0x000fea0003800000 */
.L_x_12644:
[----:B------:R0:W-:Y:S01]  /*1f490*/  STL [R1+0x28], R14 ;  /* 0x0000280e01007387 */ /* 0x0001e20000100800 */
[----:B------:R-:W-:Y:S05]  /*1f4a0*/  BRA `(.L_x_12646) ;  /* 0xfffffe88003c7947 */ /* 0x000fea000383ffff */
.L_x_12420:
[----:B------:R-:W-:Y:S01]  /*1f4b0*/  BSSY B1, `(.L_x_12647) ;  /* 0x0000007000017945 */ /* 0x000fe20003800000 */
[----:B------:R-:W-:Y:S02]  /*1f4c0*/  IMAD.MOV.U32 R12, RZ, RZ, RZ ;  /* 0x000000ffff0c7224 */ /* 0x000fe400078e00ff */
[----:B------:R-:W-:Y:S02]  /*1f4d0*/  IMAD.MOV.U32 R11, RZ, RZ, 0x1e1f ;  /* 0x00001e1fff0b7424 */ /* 0x000fe400078e00ff */
[----:B------:R-:W-:-:S07]  /*1f4e0*/  IMAD.MOV.U32 R15, RZ, RZ, -0x1 ;  /* 0xffffffffff0f7424 */ /* 0x000fce00078e00ff */
[----:B0-23--:R-:W-:Y:S05]  /*1f4f0*/  WARPSYNC.COLLECTIVE R15, `(.L_x_12648) ;  /* 0x000000000f087348 */ /* 0x00dfea0003c00000 */
[----:B0-----:R0:W1:Y:S02]  /*1f500*/  SHFL.IDX P6, R14, R13, R12, R11 ;  /* 0x0000000c0d0e7389 */ /* 0x00106400000c000b */
[----:B0123--:R-:W-:Y:S01]  /*1f510*/  ENDCOLLECTIVE ;  /* 0x000000000000791b */ /* 0x00ffe20003800000 */
.L_x_12648:
[----:B------:R-:W-:Y:S05]  /*1f520*/  BSYNC B1 ;  /* 0x0000000000017941 */ /* 0x000fea0003800000 */
.L_x_12647:
        /* <DEDUP_REMOVED lines=8> */
.L_x_12649:
[----:B------:R-:W-:Y:S02]  /*1f5b0*/  IMAD.MOV.U32 R13, RZ, RZ, R0 ;  /* 0x000000ffff0d7224 */ /* 0x000fe400078e0000 */
[----:B------:R-:W-:-:S07]  /*1f5c0*/  IMAD.MOV.U32 R38, RZ, RZ, R14 ;  /* 0x000000ffff267224 */ /* 0x000fce00078e000e */
[----:B------:R-:W-:Y:S05]  /*1f5d0*/  WARPSYNC.COLLECTIVE R15, `(.L_x_12650) ;  /* 0x000000000f087348 */ /* 0x000fea0003c00000 */
[----:B------:R0:W1:Y:S02]  /*1f5e0*/  SHFL.IDX P6, R14, R13, R12, R11 ;  /* 0x0000000c0d0e7389 */ /* 0x00006400000c000b */
[----:B01----:R-:W-:Y:S01]  /*1f5f0*/  ENDCOLLECTIVE ;  /* 0x000000000000791b */ /* 0x003fe20003800000 */
.L_x_12650:
[----:B------:R-:W-:Y:S02]  /*1f600*/  IMAD.MOV.U32 R13, RZ, RZ, R39 ;  /* 0x000000ffff0d7224 */ /* 0x000fe400078e0027 */
[----:B------:R-:W-:-:S07]  /*1f610*/  IMAD.MOV.U32 R0, RZ, RZ, R14 ;  /* 0x000000ffff007224 */ /* 0x000fce00078e000e */
[----:B------:R-:W-:Y:S05]  /*1f620*/  WARPSYNC.COLLECTIVE R15, `(.L_x_12651) ;  /* 0x000000000f087348 */ /* 0x000fea0003c00000 */
[----:B------:R0:W1:Y:S02]  /*1f630*/  SHFL.IDX P6, R14, R13, R12, R11 ;  /* 0x0000000c0d0e7389 */ /* 0x00006400000c000b */
[----:B01----:R-:W-:Y:S01]  /*1f640*/  ENDCOLLECTIVE ;  /* 0x000000000000791b */ /* 0x003fe20003800000 */
.L_x_12651:
[----:B------:R-:W-:Y:S01]  /*1f650*/  IMAD.MOV.U32 R39, RZ, RZ, R14 ;  /* 0x000000ffff277224 */ /* 0x000fe200078e000e */
[----:B------:R-:W-:Y:S06]  /*1f660*/  BRA `(.L_x_12652) ;  /* 0xfffffe8c00ac7947 */ /* 0x000fec000383ffff */
.L_x_12424:
[----:B0-----:R0:W1:Y:S02]  /*1f670*/  SYNCS.PHASECHK.TRANS64.TRYWAIT P0, [R2+URZ+0x2d800], R3 ;  /* 0x02d80003020075a7 */ /* 0x001064000800017f */
[----:B-1----:R-:W-:Y:S05]  /*1f680*/  @!P0 NANOSLEEP.SYNCS 0x989680 ;  /* 0x009896800000895d */ /* 0x002fea0003900000 */
[----:B------:R-:W1:Y:S02]  /*1f690*/  @!P0 SYNCS.PHASECHK.TRANS64 P0, [R2+URZ+0x2d800], R3 ;  /* 0x02d80003020085a7 */ /* 0x000e64000800007f */
[----:B-1----:R-:W-:Y:S05]  /*1f6a0*/  @!P0 BRA `(.L_x_12424) ;  /* 0xfffffffc00f08947 */ /* 0x002fea000383ffff */
[----:B------:R-:W-:Y:S05]  /*1f6b0*/  BRA `(.L_x_12653) ;  /* 0xfffffe9400f87947 */ /* 0x000fea000383ffff */
.L_x_12436:
[----:B------:R-:W-:Y:S01]  /*1f6c0*/  BSSY B1, `(.L_x_12654) ;  /* 0x0000007000017945 */ /* 0x000fe20003800000 */
[----:B------:R-:W-:Y:S02]  /*1f6d0*/  IMAD.MOV.U32 R12, RZ, RZ, RZ ;  /* 0x000000ffff0c7224 */ /* 0x000fe400078e00ff */
[----:B------:R-:W-:Y:S02]  /*1f6e0*/  IMAD.MOV.U32 R11, RZ, RZ, 0x1e1f ;  /* 0x00001e1fff0b7424 */ /* 0x000fe400078e00ff */
[----:B------:R-:W-:-:S07]  /*1f6f0*/  IMAD.MOV.U32 R15, RZ, RZ, -0x1 ;  /* 0xffffffffff0f7424 */ /* 0x000fce00078e00ff */
[----:B0--3--:R-:W-:Y:S05]  /*1f700*/  WARPSYNC.COLLECTIVE R15, `(.L_x_12655) ;  /* 0x000000000f087348 */ /* 0x009fea0003c00000 */
[----:B0-----:R0:W1:Y:S02]  /*1f710*/  SHFL.IDX P6, R14, R13, R12, R11 ;  /* 0x0000000c0d0e7389 */ /* 0x00106400000c000b */
[----:B01-3--:R-:W-:Y:S01]  /*1f720*/  ENDCOLLECTIVE ;  /* 0x000000000000791b */ /* 0x00bfe20003800000 */
.L_x_12655:
[----:B------:R-:W-:Y:S05]  /*1f730*/  BSYNC B1 ;  /* 0x0000000000017941 */ /* 0x000fea0003800000 */
.L_x_12654:
        /* <DEDUP_REMOVED lines=8> */
.L_x_12656:
[----:B------:R-:W-:Y:S02]  /*1f7c0*/  IMAD.MOV.U32 R13, RZ, RZ, R37 ;  /* 0x000000ffff0d7224 */ /* 0x000fe400078e0025 */
[----:B------:R-:W-:-:S07]  /*1f7d0*/  IMAD.MOV.U32 R3, RZ, RZ, R14 ;  /* 0x000000ffff037224 */ /* 0x000fce00078e000e */
[----:B------:R-:W-:Y:S05]  /*1f7e0*/  WARPSYNC.COLLECTIVE R15, `(.L_x_12657) ;  /* 0x000000000f087348 */ /* 0x000fea0003c00000 */
[----:B------:R0:W1:Y:S02]  /*1f7f0*/  SHFL.IDX P6, R14, R13, R12, R11 ;  /* 0x0000000c0d0e7389 */ /* 0x00006400000c000b */
[----:B01----:R-:W-:Y:S01]  /*1f800*/  ENDCOLLECTIVE ;  /* 0x000000000000791b */ /* 0x003fe20003800000 */
.L_x_12657:
[----:B------:R-:W-:Y:S02]  /*1f810*/  IMAD.MOV.U32 R13, RZ, RZ, R38 ;  /* 0x000000ffff0d7224 */ /* 0x000fe400078e0026 */
[----:B------:R-:W-:-:S07]  /*1f820*/  IMAD.MOV.U32 R37, RZ, RZ, R14 ;  /* 0x000000ffff257224 */ /* 0x000fce00078e000e */
[----:B------:R-:W-:Y:S05]  /*1f830*/  WARPSYNC.COLLECTIVE R15, `(.L_x_12658) ;  /* 0x000000000f087348 */ /* 0x000fea0003c00000 */
[----:B------:R0:W1:Y:S02]  /*1f840*/  SHFL.IDX P6, R14, R13, R12, R11 ;  /* 0x0000000c0d0e7389 */ /* 0x00006400000c000b */
[----:B01----:R-:W-:Y:S01]  /*1f850*/  ENDCOLLECTIVE ;  /* 0x000000000000791b */ /* 0x003fe20003800000 */
.L_x_12658:
[----:B------:R-:W-:Y:S01]  /*1f860*/  IMAD.MOV.U32 R38, RZ, RZ, R14 ;  /* 0x000000ffff267224 */ /* 0x000fe200078e000e */
[----:B------:R-:W-:Y:S06]  /*1f870*/  BRA `(.L_x_12659) ;  /* 0xfffffeac00147947 */ /* 0x000fec000383ffff */
.L_x_12440:
[----:B0-----:R0:W1:Y:S02]  /*1f880*/  SYNCS.PHASECHK.TRANS64.TRYWAIT P0, [R2+URZ+0x2d800], R3 ;  /* 0x02d80003020075a7 */ /* 0x001064000800017f */
[----:B-1----:R-:W-:Y:S05]  /*1f890*/  @!P0 NANOSLEEP.SYNCS 0x989680 ;  /* 0x009896800000895d */ /* 0x002fea0003900000 */
[----:B------:R-:W1:Y:S02]  /*1f8a0*/  @!P0 SYNCS.PHASECHK.TRANS64 P0, [R2+URZ+0x2d800], R3 ;  /* 0x02d80003020085a7 */ /* 0x000e64000800007f */
[----:B-1----:R-:W-:Y:S05]  /*1f8b0*/  @!P0 BRA `(.L_x_12440) ;  /* 0xfffffffc00f08947 */ /* 0x002fea000383ffff */
[----:B------:R-:W-:Y:S05]  /*1f8c0*/  BRA `(.L_x_12660) ;  /* 0xfffffeb000d47947 */ /* 0x000fea000383ffff */
.L_x_12448:
[----:B-1----:R1:W3:Y:S02]  /*1f8d0*/  SYNCS.PHASECHK.TRANS64.TRYWAIT P1, [R3+URZ+0x2d830], R4 ;  /* 0x02d83004030075a7 */ /* 0x0022e4000802017f */
[----:B---3--:R-:W-:Y:S05]  /*1f8e0*/  @!P1 NANOSLEEP.SYNCS 0x989680 ;  /* 0x009896800000995d */ /* 0x008fea0003900000 */
[----:B------:R-:W3:Y:S02]  /*1f8f0*/  @!P1 SYNCS.PHASECHK.TRANS64 P1, [R3+URZ+0x2d830], R4 ;  /* 0x02d83004030095a7 */ /* 0x000ee4000802007f */
[----:B---3--:R-:W-:Y:S05]  /*1f900*/  @!P1 BRA `(.L_x_12448) ;  /* 0xfffffffc00f09947 */ /* 0x008fea000383ffff */
[----:B------:R-:W-:Y:S05]  /*1f910*/  BRA `(.L_x_12447) ;  /* 0xfffffec800c07947 */ /* 0x000fea000383ffff */
.L_x_12455:
[----:B-1----:R1:W2:Y:S02]  /*1f920*/  SYNCS.PHASECHK.TRANS64.TRYWAIT P2, [R7+URZ+0x2d830], R0 ;  /* 0x02d83000070075a7 */ /* 0x0022a4000804017f */
[----:B--2---:R-:W-:Y:S05]  /*1f930*/  @!P2 NANOSLEEP.SYNCS 0x989680 ;  /* 0x009896800000a95d */ /* 0x004fea0003900000 */
[----:B------:R-:W2:Y:S02]  /*1f940*/  @!P2 SYNCS.PHASECHK.TRANS64 P2, [R7+URZ+0x2d830], R0 ;  /* 0x02d830000700a5a7 */ /* 0x000ea4000804007f */
[----:B--2---:R-:W-:Y:S05]  /*1f950*/  @!P2 BRA `(.L_x_12455) ;  /* 0xfffffffc00f0a947 */ /* 0x004fea000383ffff */
[----:B------:R-:W-:Y:S05]  /*1f960*/  BRA `(.L_x_12454) ;  /* 0xfffffef000147947 */ /* 0x000fea000383ffff */
.L_x_12459:
[----:B-1----:R1:W2:Y:S02]  /*1f970*/  SYNCS.PHASECHK.TRANS64.TRYWAIT P1, [R7+URZ+0x2d850], R0 ;  /* 0x02d85000070075a7 */ /* 0x0022a4000802017f */
[----:B--2---:R-:W-:Y:S05]  /*1f980*/  @!P1 NANOSLEEP.SYNCS 0x989680 ;  /* 0x009896800000995d */ /* 0x004fea0003900000 */
[----:B------:R-:W2:Y:S02]  /*1f990*/  @!P1 SYNCS.PHASECHK.TRANS64 P1, [R7+URZ+0x2d850], R0 ;  /* 0x02d85000070095a7 */ /* 0x000ea4000802007f */
[----:B--2---:R-:W-:Y:S05]  /*1f9a0*/  @!P1 BRA `(.L_x_12459) ;  /* 0xfffffffc00f09947 */ /* 0x004fea000383ffff */
[----:B------:R-:W-:Y:S05]  /*1f9b0*/  BRA `(.L_x_12456) ;  /* 0xfffffef400247947 */ /* 0x000fea000383ffff */
.L_x_12468:
[----:B-1----:R1:W2:Y:S02]  /*1f9c0*/  SYNCS.PHASECHK.TRANS64.TRYWAIT P2, [R7+URZ+0x2d830], R0 ;  /* 0x02d83000070075a7 */ /* 0x0022a4000804017f */
[----:B--2---:R-:W-:Y:S05]  /*1f9d0*/  @!P2 NANOSLEEP.SYNCS 0x989680 ;  /* 0x009896800000a95d */ /* 0x004fea0003900000 */
[----:B------:R-:W2:Y:S02]  /*1f9e0*/  @!P2 SYNCS.PHASECHK.TRANS64 P2, [R7+URZ+0x2d830], R0 ;  /* 0x02d830000700a5a7 */ /* 0x000ea4000804007f */
[----:B--2---:R-:W-:Y:S05]  /*1f9f0*/  @!P2 BRA `(.L_x_12468) ;  /* 0xfffffffc00f0a947 */ /* 0x004fea000383ffff */
[----:B------:R-:W-:Y:S05]  /*1fa00*/  BRA `(.L_x_12467) ;  /* 0xffffff1c00987947 */ /* 0x000fea000383ffff */
.L_x_12472:
[----:B-1----:R1:W2:Y:S02]  /*1fa10*/  SYNCS.PHASECHK.TRANS64.TRYWAIT P1, [R5+URZ+0x2d850], R0 ;  /* 0x02d85000050075a7 */ /* 0x0022a4000802017f */
[----:B--2---:R-:W-:Y:S05]  /*1fa20*/  @!P1 NANOSLEEP.SYNCS 0x989680 ;  /* 0x009896800000995d */ /* 0x004fea0003900000 */
[----:B------:R-:W2:Y:S02]  /*1fa30*/  @!P1 SYNCS.PHASECHK.TRANS64 P1, [R5+URZ+0x2d850], R0 ;  /* 0x02d85000050095a7 */ /* 0x000ea4000802007f */
[----:B--2---:R-:W-:Y:S05]  /*1fa40*/  @!P1 BRA `(.L_x_12472) ;  /* 0xfffffffc00f09947 */ /* 0x004fea000383ffff */
[----:B------:R-:W-:Y:S05]  /*1fa50*/  BRA `(.L_x_12469) ;  /* 0xffffff2000a87947 */ /* 0x000fea000383ffff */
.L_x_12479:
[----:B-1----:R1:W2:Y:S02]  /*1fa60*/  SYNCS.PHASECHK.TRANS64.TRYWAIT P1, [R6+URZ+0x2d850], R5 ;  /* 0x02d85005060075a7 */ /* 0x0022a4000802017f */
[----:B--2---:R-:W-:Y:S05]  /*1fa70*/  @!P1 NANOSLEEP.SYNCS 0x989680 ;  /* 0x009896800000995d */ /* 0x004fea0003900000 */
[----:B------:R-:W2:Y:S02]  /*1fa80*/  @!P1 SYNCS.PHASECHK.TRANS64 P1, [R6+URZ+0x2d850], R5 ;  /* 0x02d85005060095a7 */ /* 0x000ea4000802007f */
[----:B--2---:R-:W-:Y:S05]  /*1fa90*/  @!P1 BRA `(.L_x_12479) ;  /* 0xfffffffc00f09947 */ /* 0x004fea000383ffff */
[----:B------:R-:W-:Y:S05]  /*1faa0*/  BRA `(.L_x_12478) ;  /* 0xffffff4000787947 */ /* 0x000fea000383ffff */
.L_x_12485:
[----:B------:R-:W-:Y:S02]  /*1fab0*/  IMAD.MOV.U32 R13, RZ, RZ, R20 ;  /* 0x000000ffff0d7224 */ /* 0x000fe400078e0014 */
[----:B------:R-:W-:Y:S02]  /*1fac0*/  IMAD.MOV.U32 R12, RZ, RZ, RZ ;  /* 0x000000ffff0c7224 */ /* 0x000fe400078e00ff */
[----:B------:R-:W-:Y:S02]  /*1fad0*/  IMAD.MOV.U32 R11, RZ, RZ, 0x1c1f ;  /* 0x00001c1fff0b7424 */ /* 0x000fe400078e00ff */
[----:B------:R-:W-:-:S07]  /*1fae0*/  IMAD.MOV.U32 R15, RZ, RZ, -0x1 ;  /* 0xffffffffff0f7424 */ /* 0x000fce00078e00ff */
[----:B-----5:R-:W-:Y:S05]  /*1faf0*/  WARPSYNC.COLLECTIVE R15, `(.L_x_12661) ;  /* 0x000000000f087348 */ /* 0x020fea0003c00000 */
[----:B------:R0:W1:Y:S02]  /*1fb00*/  SHFL.IDX P6, R14, R13, R12, R11 ;  /* 0x0000000c0d0e7389 */ /* 0x00006400000c000b */
[----:B01---5:R-:W-:Y:S01]  /*1fb10*/  ENDCOLLECTIVE ;  /* 0x000000000000791b */ /* 0x023fe20003800000 */
.L_x_12661:
[----:B------:R-:W-:Y:S02]  /*1fb20*/  IMAD.MOV.U32 R13, RZ, RZ, R0 ;  /* 0x000000ffff0d7224 */ /* 0x000fe400078e0000 */
[----:B------:R-:W-:-:S07]  /*1fb30*/  IMAD.MOV.U32 R3, RZ, RZ, R14 ;  /* 0x000000ffff037224 */ /* 0x000fce00078e000e */
[----:B------:R-:W-:Y:S05]  /*1fb40*/  WARPSYNC.COLLECTIVE R15, `(.L_x_12662) ;  /* 0x000000000f087348 */ /* 0x000fea0003c00000 */
[----:B------:R0:W1:Y:S02]  /*1fb50*/  SHFL.IDX P6, R14, R13, R12, R11 ;  /* 0x0000000c0d0e7389 */ /* 0x00006400000c000b */
[----:B01----:R-:W-:Y:S01]  /*1fb60*/  ENDCOLLECTIVE ;  /* 0x000000000000791b */ /* 0x003fe20003800000 */
.L_x_12662:
[----:B------:R-:W-:Y:S05]  /*1fb70*/  BRA `(.L_x_12663) ;  /* 0xffffff5c004c7947 */ /* 0x000fea000383ffff */
.L_x_12488:
        /* <DEDUP_REMOVED lines=8> */
.L_x_12665:
[----:B------:R-:W-:Y:S05]  /*1fc00*/  BSYNC B1 ;  /* 0x0000000000017941 */ /* 0x000fea0003800000 */
.L_x_12664:
        /* <DEDUP_REMOVED lines=8> */
.L_x_12666:
[----:B------:R-:W-:Y:S05]  /*1fc90*/  BRA `(.L_x_12667) ;  /* 0xffffff5c005c7947 */ /* 0x000fea000383ffff */
.L_x_12490:
[----:B------:R-:W-:Y:S02]  /*1fca0*/  IMAD.MOV.U32 R13, RZ, RZ, R26 ;  /* 0x000000ffff0d7224 */ /* 0x000fe400078e001a */
[----:B------:R-:W-:Y:S02]  /*1fcb0*/  IMAD.MOV.U32 R12, RZ, RZ, RZ ;  /* 0x000000ffff0c7224 */ /* 0x000fe400078e00ff */
[----:B------:R-:W-:Y:S02]  /*1fcc0*/  IMAD.MOV.U32 R11, RZ, RZ, 0x1c1f ;  /* 0x00001c1fff0b7424 */ /* 0x000fe400078e00ff */
[----:B------:R-:W-:-:S07]  /*1fcd0*/  IMAD.MOV.U32 R15, RZ, RZ, -0x1 ;  /* 0xffffffffff0f7424 */ /* 0x000fce00078e00ff */
[----:B------:R-:W-:Y:S05]  /*1fce0*/  WARPSYNC.COLLECTIVE R15, `(.L_x_12668) ;  /* 0x000000000f087348 */ /* 0x000fea0003c00000 */
[----:B------:R0:W1:Y:S02]  /*1fcf0*/  SHFL.IDX P6, R14, R13, R12, R11 ;  /* 0x0000000c0d0e7389 */ /* 0x00006400000c000b */
[----:B01----:R-:W-:Y:S01]  /*1fd00*/  ENDCOLLECTIVE ;  /* 0x000000000000791b */ /* 0x003fe20003800000 */
.L_x_12668:
[----:B------:R-:W-:Y:S02]  /*1fd10*/  IMAD.MOV.U32 R13, RZ, RZ, R0 ;  /* 0x000000ffff0d7224 */ /* 0x000fe400078e0000 */
[----:B------:R-:W-:-:S07]  /*1fd20*/  IMAD.MOV.U32 R3, RZ, RZ, R14 ;  /* 0x000000ffff037224 */ /* 0x000fce00078e000e */
[----:B------:R-:W-:Y:S05]  /*1fd30*/  WARPSYNC.COLLECTIVE R15, `(.L_x_12669) ;  /* 0x000000000f087348 */ /* 0x000fea0003c00000 */
[----:B------:R0:W1:Y:S02]  /*1fd40*/  SHFL.IDX P6, R14, R13, R12, R11 ;  /* 0x0000000c0d0e7389 */ /* 0x00006400000c000b */
[----:B01----:R-:W-:Y:S01]  /*1fd50*/  ENDCOLLECTIVE ;  /* 0x000000000000791b */ /* 0x003fe20003800000 */
.L_x_12669:
[----:B------:R-:W-:Y:S05]  /*1fd60*/  BRA `(.L_x_12670) ;  /* 0xffffff6000287947 */ /* 0x000fea000383ffff */
.L_x_12493:
        /* <DEDUP_REMOVED lines=8> */
.L_x_12672:
[----:B------:R-:W-:Y:S05]  /*1fdf0*/  BSYNC B1 ;  /* 0x0000000000017941 */ /* 0x000fea0003800000 */
.L_x_12671:
        /* <DEDUP_REMOVED lines=8> */
.L_x_12673:
[----:B------:R-:W-:Y:S05]  /*1fe80*/  BRA `(.L_x_12674) ;  /* 0xffffff6400247947 */ /* 0x000fea000383ffff */
.L_x_12497:
[----:B------:R-:W-:Y:S02]  /*1fe90*/  IMAD.MOV.U32 R13, RZ, RZ, R4 ;  /* 0x000000ffff0d7224 */ /* 0x000fe400078e0004 */
[----:B------:R-:W-:Y:S02]  /*1fea0*/  IMAD.MOV.U32 R12, RZ, RZ, RZ ;  /* 0x000000ffff0c7224 */ /* 0x000fe400078e00ff */
[----:B------:R-:W-:Y:S02]  /*1feb0*/  IMAD.MOV.U32 R11, RZ, RZ, 0x1c1f ;  /* 0x00001c1fff0b7424 */ /* 0x000fe400078e00ff */
[----:B------:R-:W-:-:S07]  /*1fec0*/  IMAD.MOV.U32 R15, RZ, RZ, -0x1 ;  /* 0xffffffffff0f7424 */ /* 0x000fce00078e00ff */
[----:B-1----:R-:W-:Y:S05]  /*1fed0*/  WARPSYNC.COLLECTIVE R15, `(.L_x_12675) ;  /* 0x000000000f087348 */ /* 0x002fea0003c00000 */
[----:B------:R0:W2:Y:S02]  /*1fee0*/  SHFL.IDX P6, R14, R13, R12, R11 ;  /* 0x0000000c0d0e7389 */ /* 0x0000a400000c000b */
[----:B012---:R-:W-:Y:S01]  /*1fef0*/  ENDCOLLECTIVE ;  /* 0x000000000000791b */ /* 0x007fe20003800000 */
.L_x_12675:
[----:B------:R-:W-:Y:S02]  /*1ff00*/  IMAD.MOV.U32 R13, RZ, RZ, R0 ;  /* 0x000000ffff0d7224 */ /* 0x000fe400078e0000 */
[----:B------:R-:W-:-:S07]  /*1ff10*/  IMAD.MOV.U32 R3, RZ, RZ, R14 ;  /* 0x000000ffff037224 */ /* 0x000fce00078e000e */
[----:B------:R-:W-:Y:S05]  /*1ff20*/  WARPSYNC.COLLECTIVE R15, `(.L_x_12676) ;  /* 0x000000000f087348 */ /* 0x000fea0003c00000 */
[----:B------:R0:W1:Y:S02]  /*1ff30*/  SHFL.IDX P6, R14, R13, R12, R11 ;  /* 0x0000000c0d0e7389 */ /* 0x00006400000c000b */
[----:B01----:R-:W-:Y:S01]  /*1ff40*/  ENDCOLLECTIVE ;  /* 0x000000000000791b */ /* 0x003fe20003800000 */
.L_x_12676:
[----:B------:R-:W-:Y:S05]  /*1ff50*/  BRA `(.L_x_12677) ;  /* 0xffffff70005c7947 */ /* 0x000fea000383ffff */
.L_x_12500:
        /* <DEDUP_REMOVED lines=8> */
.L_x_12679:
[----:B------:R-:W-:Y:S05]  /*1ffe0*/  BSYNC B1 ;  /* 0x0000000000017941 */ /* 0x000fea0003800000 */
.L_x_12678:
        /* <DEDUP_REMOVED lines=8> */
.L_x_12680:
[----:B------:R-:W-:Y:S05]  /*20070*/  BRA `(.L_x_12681) ;  /* 0xffffff7000707947 */ /* 0x000fea000383ffff */
.L_x_12519:
        /* <DEDUP_REMOVED lines=11> */
.L_x_12683:
[----:B------:R-:W-:Y:S05]  /*20130*/  BSYNC B1 ;  /* 0x0000000000017941 */ /* 0x000fea0003800000 */
.L_x_12682:
[----:B------:R-:W-:Y:S05]  /*20140*/  BRA `(.L_x_12684) ;  /* 0xffffff8c009c7947 */ /* 0x000fea000383ffff */
.L_x_12521:
[----:B------:R-:W-:Y:S01]  /*20150*/  BSSY B1, `(.L_x_12685) ;  /* 0x0000006000017945 */ /* 0x000fe20003800000 */
[----:B------:R-:W-:-:S07]  /*20160*/  IMAD.MOV.U32 R15, RZ, RZ, -0x1 ;  /* 0xffffffffff0f7424 */ /* 0x000fce00078e00ff */
[----:B012---:R-:W-:Y:S05]  /*20170*/  WARPSYNC.COLLECTIVE R15, `(.L_x_12686) ;  /* 0x000000000f0c7348 */ /* 0x007fea0003c00000 */
[----:B------:R-:W-:Y:S02]  /*20180*/  ELECT P6, UR62, PT ;  /* 0x00000000003e782f */ /* 0x000fe400038c0000 */
[----:B------:R-:W-:Y:S01]  /*20190*/  MOV R14, UR62 ;  /* 0x0000003e000e7c02 */ /* 0x000fe20008000f00 */
[----:B012---:R-:W-:Y:S10]  /*201a0*/  ENDCOLLECTIVE ;  /* 0x000000000000791b */ /* 0x007ff40003800000 */
.L_x_12686:
[----:B------:R-:W-:Y:S05]  /*201b0*/  BSYNC B1 ;  /* 0x0000000000017941 */ /* 0x000fea0003800000 */
.L_x_12685:
[----:B------:R-:W-:Y:S05]  /*201c0*/  BRA `(.L_x_12520) ;  /* 0xffffff8c00947947 */ /* 0x000fea000383ffff */
.L_x_12523:
[----:B--2---:R2:W3:Y:S02]  /*201d0*/  SYNCS.PHASECHK.TRANS64.TRYWAIT P0, [R16+URZ+0x2d820], R6 ;  /* 0x02d82006100075a7 */ /* 0x0044e4000800017f */
[----:B---3--:R-:W-:Y:S05]  /*201e0*/  @!P0 NANOSLEEP.SYNCS 0x989680 ;  /* 0x009896800000895d */ /* 0x008fea0003900000 */
[----:B------:R-:W3:Y:S02]  /*201f0*/  @!P0 SYNCS.PHASECHK.TRANS64 P0, [R16+URZ+0x2d820], R6 ;  /* 0x02d82006100085a7 */ /* 0x000ee4000800007f */
[----:B---3--:R-:W-:Y:S05]  /*20200*/  @!P0 BRA `(.L_x_12523) ;  /* 0xfffffffc00f08947 */ /* 0x008fea000383ffff */
[----:B------:R-:W-:Y:S05]  /*20210*/  BRA `(.L_x_12687) ;  /* 0xffffff8c00a47947 */ /* 0x000fea000383ffff */
.L_x_12527:
[----:B0-----:R0:W1:Y:S02]  /*20220*/  SYNCS.PHASECHK.TRANS64.TRYWAIT P0, [R9+URZ+0x2d8a0], R11 ;  /* 0x02d8a00b090075a7 */ /* 0x001064000800017f */
[----:B-1----:R-:W-:Y:S05]  /*20230*/  @!P0 NANOSLEEP.SYNCS 0x989680 ;  /* 0x009896800000895d */ /* 0x002fea0003900000 */
[----:B------:R-:W1:Y:S02]  /*20240*/  @!P0 SYNCS.PHASECHK.TRANS64 P0, [R9+URZ+0x2d8a0], R11 ;  /* 0x02d8a00b090085a7 */ /* 0x000e64000800007f */
[----:B-1----:R-:W-:Y:S05]  /*20250*/  @!P0 BRA `(.L_x_12527) ;  /* 0xfffffffc00f08947 */ /* 0x002fea000383ffff */
[----:B------:R-:W-:Y:S05]  /*20260*/  BRA `(.L_x_12688) ;  /* 0xffffff8c00c07947 */ /* 0x000fea000383ffff */
.L_x_12534:
[----:B-1----:R1:W2:Y:S02]  /*20270*/  SYNCS.PHASECHK.TRANS64.TRYWAIT P0, [R9+URZ+0x2d8c0], R11 ;  /* 0x02d8c00b090075a7 */ /* 0x0022a4000800017f */
[----:B--2---:R-:W-:Y:S05]  /*20280*/  @!P0 NANOSLEEP.SYNCS 0x989680 ;  /* 0x009896800000895d */ /* 0x004fea0003900000 */
[----:B------:R-:W2:Y:S02]  /*20290*/  @!P0 SYNCS.PHASECHK.TRANS64 P0, [R9+URZ+0x2d8c0], R11 ;  /* 0x02d8c00b090085a7 */ /* 0x000ea4000800007f */
[----:B--2---:R-:W-:Y:S05]  /*202a0*/  @!P0 BRA `(.L_x_12534) ;  /* 0xfffffffc00f08947 */ /* 0x004fea000383ffff */
[----:B------:R-:W-:Y:S05]  /*202b0*/  BRA `(.L_x_12689) ;  /* 0xffffff9000bc7947 */ /* 0x000fea000383ffff */
.L_x_12543:
[----:B0-----:R0:W1:Y:S02]  /*202c0*/  SYNCS.PHASECHK.TRANS64.TRYWAIT P1, [R9+URZ+0x2d8a0], R8 ;  /* 0x02d8a008090075a7 */ /* 0x001064000802017f */
[----:B-1----:R-:W-:Y:S05]  /*202d0*/  @!P1 NANOSLEEP.SYNCS 0x989680 ;  /* 0x009896800000995d */ /* 0x002fea0003900000 */
[----:B------:R-:W1:Y:S02]  /*202e0*/  @!P1 SYNCS.PHASECHK.TRANS64 P1, [R9+URZ+0x2d8a0], R8 ;  /* 0x02d8a008090095a7 */ /* 0x000e64000802007f */
[----:B-1----:R-:W-:Y:S05]  /*202f0*/  @!P1 BRA `(.L_x_12543) ;  /* 0xfffffffc00f09947 */ /* 0x002fea000383ffff */
[----:B------:R-:W-:Y:S05]  /*20300*/  BRA `(.L_x_12690) ;  /* 0xffffff9400fc7947 */ /* 0x000fea000383ffff */
.L_x_12550:
[----:B-1----:R1:W2:Y:S02]  /*20310*/  SYNCS.PHASECHK.TRANS64.TRYWAIT P1, [R9+URZ+0x2d8c0], R8 ;  /* 0x02d8c008090075a7 */ /* 0x0022a4000802017f */
[----:B--2---:R-:W-:Y:S05]  /*20320*/  @!P1 NANOSLEEP.SYNCS 0x989680 ;  /* 0x009896800000995d */ /* 0x004fea0003900000 */
[----:B------:R-:W2:Y:S02]  /*20330*/  @!P1 SYNCS.PHASECHK.TRANS64 P1, [R9+URZ+0x2d8c0], R8 ;  /* 0x02d8c008090095a7 */ /* 0x000ea4000802007f */
[----:B--2---:R-:W-:Y:S05]  /*20340*/  @!P1 BRA `(.L_x_12550) ;  /* 0xfffffffc00f09947 */ /* 0x004fea000383ffff */
[----:B------:R-:W-:Y:S05]  /*20350*/  BRA `(.L_x_12691) ;  /* 0xffffff9800f47947 */ /* 0x000fea000383ffff */
.L_x_12567:
        /* <DEDUP_REMOVED lines=11> */
.L_x_12693:
[----:B------:R-:W-:Y:S05]  /*20410*/  BSYNC B0 ;  /* 0x0000000000007941 */ /* 0x000fea0003800000 */
.L_x_12692:
[----:B------:R-:W-:Y:S05]  /*20420*/  BRA `(.L_x_12694) ;  /* 0xffffffa800ec7947 */ /* 0x000fea000383ffff */
.L_x_12570:
[----:B0-----:R0:W1:Y:S02]  /*20430*/  SYNCS.PHASECHK.TRANS64.TRYWAIT P0, [R0+URZ+0x2d840], R5 ;  /* 0x02d84005000075a7 */ /* 0x001064000800017f */
[----:B-1----:R-:W-:Y:S05]  /*20440*/  @!P0 NANOSLEEP.SYNCS 0x989680 ;  /* 0x009896800000895d */ /* 0x002fea0003900000 */
[----:B------:R-:W1:Y:S02]  /*20450*/  @!P0 SYNCS.PHASECHK.TRANS64 P0, [R0+URZ+0x2d840], R5 ;  /* 0x02d84005000085a7 */ /* 0x000e64000800007f */
[----:B-1----:R-:W-:Y:S05]  /*20460*/  @!P0 BRA `(.L_x_12570) ;  /* 0xfffffffc00f08947 */ /* 0x002fea000383ffff */
[----:B------:R-:W-:Y:S05]  /*20470*/  BRA `(.L_x_12695) ;  /* 0xffffffac00407947 */ /* 0x000fea000383ffff */
.L_x_12571:
        /* <DEDUP_REMOVED lines=8> */
.L_x_12697:
[----:B------:R-:W-:Y:S05]  /*20500*/  BSYNC B0 ;  /* 0x0000000000007941 */ /* 0x000fea0003800000 */
.L_x_12696:
        /* <DEDUP_REMOVED lines=8> */
.L_x_12698:
[----:B------:R-:W-:Y:S02]  /*20590*/  IMAD.MOV.U32 R13, RZ, RZ, R7 ;  /* 0x000000ffff0d7224 */ /* 0x000fe400078e0007 */
[----:B------:R-:W-:Y:S02]  /*205a0*/  IMAD.MOV.U32 R12, RZ, RZ, 0x1 ;  /* 0x00000001ff0c7424 */ /* 0x000fe400078e00ff */
[----:B------:R-:W-:-:S07]  /*205b0*/  IMAD.MOV.U32 R4, RZ, RZ, R14 ;  /* 0x000000ffff047224 */ /* 0x000fce00078e000e */
[----:B------:R-:W-:Y:S05]  /*205c0*/  WARPSYNC.COLLECTIVE R15, `(.L_x_12699) ;  /* 0x000000000f087348 */ /* 0x000fea0003c00000 */
[----:B------:R0:W1:Y:S02]  /*205d0*/  SHFL.IDX P6, R14, R13, R12, R11 ;  /* 0x0000000c0d0e7389 */ /* 0x00006400000c000b */
[----:B01----:R-:W-:Y:S01]  /*205e0*/  ENDCOLLECTIVE ;  /* 0x000000000000791b */ /* 0x003fe20003800000 */
.L_x_12699:
        /* <DEDUP_REMOVED lines=18> */
.L_x_12700:
[----:B------:R-:W-:Y:S02]  /*20710*/  IMAD.MOV.U32 R13, RZ, RZ, R7 ;  /* 0x000000ffff0d7224 */ /* 0x000fe400078e0007 */
[----:B------:R-:W-:Y:S02]  /*20720*/  IMAD.MOV.U32 R12, RZ, RZ, 0x2 ;  /* 0x00000002ff0c7424 */ /* 0x000fe400078e00ff */
[----:B------:R-:W-:-:S07]  /*20730*/  IMAD.MOV.U32 R4, RZ, RZ, R14 ;  /* 0x000000ffff047224 */ /* 0x000fce00078e000e */
[----:B------:R-:W-:Y:S05]  /*20740*/  WARPSYNC.COLLECTIVE R15, `(.L_x_12701) ;  /* 0x000000000f087348 */ /* 0x000fea0003c00000 */
[----:B------:R0:W1:Y:S02]  /*20750*/  SHFL.IDX P6, R14, R13, R12, R11 ;  /* 0x0000000c0d0e7389 */ /* 0x00006400000c000b */
[----:B01----:R-:W-:Y:S01]  /*20760*/  ENDCOLLECTIVE ;  /* 0x000000000000791b */ /* 0x003fe20003800000 */
.L_x_12701:
        /* <DEDUP_REMOVED lines=18> */
.L_x_12702:
[----:B------:R-:W-:Y:S02]  /*20890*/  IMAD.MOV.U32 R13, RZ, RZ, R7 ;  /* 0x000000ffff0d7224 */ /* 0x000fe400078e0007 */
[----:B------:R-:W-:Y:S02]  /*208a0*/  IMAD.MOV.U32 R12, RZ, RZ, 0x3 ;  /* 0x00000003ff0c7424 */ /* 0x000fe400078e00ff */
[----:B------:R-:W-:-:S07]  /*208b0*/  IMAD.MOV.U32 R4, RZ, RZ, R14 ;  /* 0x000000ffff047224 */ /* 0x000fce00078e000e */
[----:B------:R-:W-:Y:S05]  /*208c0*/  WARPSYNC.COLLECTIVE R15, `(.L_x_12703) ;  /* 0x000000000f087348 */ /* 0x000fea0003c00000 */
[----:B------:R0:W1:Y:S02]  /*208d0*/  SHFL.IDX P6, R14, R13, R12, R11 ;  /* 0x0000000c0d0e7389 */ /* 0x00006400000c000b */
[----:B01----:R-:W-:Y:S01]  /*208e0*/  ENDCOLLECTIVE ;  /* 0x000000000000791b */ /* 0x003fe20003800000 */
.L_x_12703:
        /* <DEDUP_REMOVED lines=11> */
.L_x_12704:
        /* <DEDUP_REMOVED lines=8> */
.L_x_12576:
        /* <DEDUP_REMOVED lines=9> */
.L_x_12706:
[C---:B------:R-:W-:Y:S01]  /*20ab0*/  VIADD R9, R25.reuse, 0x20 ;  /* 0x0000002019097836 */ /* 0x040fe20000000000 */
[----:B------:R-:W-:Y:S01]  /*20ac0*/  ISETP.GE.AND P3, PT, R25, R0, PT ;  /* 0x000000001900720c */ /* 0x000fe20003f66270 */
[----:B------:R-:W-:Y:S02]  /*20ad0*/  IMAD.MOV.U32 R13, RZ, RZ, R5 ;  /* 0x000000ffff0d7224 */ /* 0x000fe400078e0005 */
[----:B------:R-:W-:-:S10]  /*20ae0*/  IMAD.MOV.U32 R2, RZ, RZ, R14 ;  /* 0x000000ffff027224 */ /* 0x000fd400078e000e */
[----:B------:R-:W-:Y:S05]  /*20af0*/  WARPSYNC.COLLECTIVE R15, `(.L_x_12707) ;  /* 0x000000000f087348 */ /* 0x000fea0003c00000 */
[----:B------:R0:W1:Y:S02]  /*20b00*/  SHFL.IDX P6, R14, R13, R12, R11 ;  /* 0x0000000c0d0e7389 */ /* 0x00006400000c000b */
[----:B01----:R-:W-:Y:S01]  /*20b10*/  ENDCOLLECTIVE ;  /* 0x000000000000791b */ /* 0x003fe20003800000 */
.L_x_12707:
[----:B------:R-:W-:Y:S02]  /*20b20*/  IMAD.MOV.U32 R13, RZ, RZ, R4 ;  /* 0x000000ffff0d7224 */ /* 0x000fe400078e0004 */
[----:B------:R-:W-:Y:S02]  /*20b30*/  IMAD.MOV.U32 R12, RZ, RZ, 0x1 ;  /* 0x00000001ff0c7424 */ /* 0x000fe400078e00ff */
[----:B------:R-:W-:-:S07]  /*20b40*/  IMAD.MOV.U32 R3, RZ, RZ, R14 ;  /* 0x000000ffff037224 */ /* 0x000fce00078e000e */
[----:B------:R-:W-:Y:S05]  /*20b50*/  WARPSYNC.COLLECTIVE R15, `(.L_x_12708) ;  /* 0x000000000f087348 */ /* 0x000fea0003c00000 */
[----:B------:R0:W1:Y:S02]  /*20b60*/  SHFL.IDX P6, R14, R13, R12, R11 ;  /* 0x0000000c0d0e7389 */ /* 0x00006400000c000b */
[----:B01----:R-:W-:Y:S01]  /*20b70*/  ENDCOLLECTIVE ;  /* 0x000000000000791b */ /* 0x003fe20003800000 */
.L_x_12708:
        /* <DEDUP_REMOVED lines=17> */
.L_x_12709:
[----:B------:R-:W-:Y:S02]  /*20c90*/  IMAD.MOV.U32 R13, RZ, RZ, R4 ;  /* 0x000000ffff0d7224 */ /* 0x000fe400078e0004 */
[----:B------:R-:W-:Y:S02]  /*20ca0*/  IMAD.MOV.U32 R12, RZ, RZ, 0x2 ;  /* 0x00000002ff0c7424 */ /* 0x000fe400078e00ff */
[----:B------:R-:W-:-:S07]  /*20cb0*/  IMAD.MOV.U32 R3, RZ, RZ, R14 ;  /* 0x000000ffff037224 */ /* 0x000fce00078e000e */
[----:B------:R-:W-:Y:S05]  /*20cc0*/  WARPSYNC.COLLECTIVE R15, `(.L_x_12710) ;  /* 0x000000000f087348 */ /* 0x000fea0003c00000 */
[----:B------:R0:W1:Y:S02]  /*20cd0*/  SHFL.IDX P6, R14, R13, R12, R11 ;  /* 0x0000000c0d0e7389 */ /* 0x00006400000c000b */
[----:B01----:R-:W-:Y:S01]  /*20ce0*/  ENDCOLLECTIVE ;  /* 0x000000000000791b */ /* 0x003fe20003800000 */
.L_x_12710:
        /* <DEDUP_REMOVED lines=18> */
.L_x_12711:
[----:B------:R-:W-:Y:S02]  /*20e10*/  IMAD.MOV.U32 R13, RZ, RZ, R4 ;  /* 0x000000ffff0d7224 */ /* 0x000fe400078e0004 */
[----:B------:R-:W-:Y:S02]  /*20e20*/  IMAD.MOV.U32 R12, RZ, RZ, 0x3 ;  /* 0x00000003ff0c7424 */ /* 0x000fe400078e00ff */
[----:B------:R-:W-:-:S07]  /*20e30*/  IMAD.MOV.U32 R3, RZ, RZ, R14 ;  /* 0x000000ffff037224 */ /* 0x000fce00078e000e */
[----:B------:R-:W-:Y:S05]  /*20e40*/  WARPSYNC.COLLECTIVE R15, `(.L_x_12712) ;  /* 0x000000000f087348 */ /* 0x000fea0003c00000 */
[----:B------:R0:W1:Y:S02]  /*20e50*/  SHFL.IDX P6, R14, R13, R12, R11 ;  /* 0x0000000c0d0e7389 */ /* 0x00006400000c000b */
[----:B01----:R-:W-:Y:S01]  /*20e60*/  ENDCOLLECTIVE ;  /* 0x000000000000791b */ /* 0x003fe20003800000 */
.L_x_12712:
        /* <DEDUP_REMOVED lines=10> */
.L_x_12713:
        /* <DEDUP_REMOVED lines=13> */
.L_x_12714:
        /* <DEDUP_REMOVED lines=16> */
.L_x_12715:
[----:B------:R-:W-:Y:S02]  /*210e0*/  IMAD.MOV.U32 R13, RZ, RZ, R6 ;  /* 0x000000ffff0d7224 */ /* 0x000fe400078e0006 */
[----:B------:R-:W-:Y:S02]  /*210f0*/  IMAD.MOV.U32 R12, RZ, RZ, 0x1 ;  /* 0x00000001ff0c7424 */ /* 0x000fe400078e00ff */
[----:B------:R-:W-:-:S07]  /*21100*/  IMAD.MOV.U32 R3, RZ, RZ, R14 ;  /* 0x000000ffff037224 */ /* 0x000fce00078e000e */
[----:B------:R-:W-:Y:S05]  /*21110*/  WARPSYNC.COLLECTIVE R15, `(.L_x_12716) ;  /* 0x000000000f087348 */ /* 0x000fea0003c00000 */
[----:B------:R0:W1:Y:S02]  /*21120*/  SHFL.IDX P6, R14, R13, R12, R11 ;  /* 0x0000000c0d0e7389 */ /* 0x00006400000c000b */
[----:B01----:R-:W-:Y:S01]  /*21130*/  ENDCOLLECTIVE ;  /* 0x000000000000791b */ /* 0x003fe20003800000 */
.L_x_12716:
        /* <DEDUP_REMOVED lines=10> */
.L_x_12717:
        /* <DEDUP_REMOVED lines=8> */
.L_x_12579:
[----:B-1----:R1:W2:Y:S02]  /*21260*/  SYNCS.PHASECHK.TRANS64.TRYWAIT P0, [R16+URZ+0x2d820], R0 ;  /* 0x02d82000100075a7 */ /* 0x0022a4000800017f */
[----:B--2---:R-:W-:Y:S05]  /*21270*/  @!P0 NANOSLEEP.SYNCS 0x989680 ;  /* 0x009896800000895d */ /* 0x004fea0003900000 */
[----:B------:R-:W2:Y:S02]  /*21280*/  @!P0 SYNCS.PHASECHK.TRANS64 P0, [R16+URZ+0x2d820], R0 ;  /* 0x02d82000100085a7 */ /* 0x000ea4000800007f */
[----:B--2---:R-:W-:Y:S05]  /*21290*/  @!P0 BRA `(.L_x_12579) ;  /* 0xfffffffc00f08947 */ /* 0x004fea000383ffff */
[----:B------:R-:W-:Y:S05]  /*212a0*/  BRA `(.L_x_12719) ;  /* 0xffffffb000887947 */ /* 0x000fea000383ffff */
.L_x_12584:
[----:B0-----:R0:W1:Y:S02]  /*212b0*/  SYNCS.PHASECHK.TRANS64.TRYWAIT P0, [R5+URZ+0x2d840], R0 ;  /* 0x02d84000050075a7 */ /* 0x001064000800017f */
[----:B-1----:R-:W-:Y:S05]  /*212c0*/  @!P0 NANOSLEEP.SYNCS 0x989680 ;  /* 0x009896800000895d */ /* 0x002fea0003900000 */
[----:B------:R-:W1:Y:S02]  /*212d0*/  @!P0 SYNCS.PHASECHK.TRANS64 P0, [R5+URZ+0x2d840], R0 ;  /* 0x02d84000050085a7 */ /* 0x000e64000800007f */
[----:B-1----:R-:W-:Y:S05]  /*212e0*/  @!P0 BRA `(.L_x_12584) ;  /* 0xfffffffc00f08947 */ /* 0x002fea000383ffff */
[----:B------:R-:W-:Y:S05]  /*212f0*/  BRA `(.L_x_12720) ;  /* 0xffffffb4007c7947 */ /* 0x000fea000383ffff */
.L_x_12585:
        /* <DEDUP_REMOVED lines=8> */
.L_x_12722:
[----:B------:R-:W-:Y:S05]  /*21380*/  BSYNC B1 ;  /* 0x0000000000017941 */ /* 0x000fea0003800000 */
.L_x_12721:
        /* <DEDUP_REMOVED lines=13> */
.L_x_12723:
        /* <DEDUP_REMOVED lines=8> */
.L_x_12724:
        /* <DEDUP_REMOVED lines=14> */
.L_x_12725:
[----:B------:R-:W-:Y:S02]  /*215c0*/  IMAD.MOV.U32 R13, RZ, RZ, R7 ;  /* 0x000000ffff0d7224 */ /* 0x000fe400078e0007 */
[----:B------:R-:W-:Y:S02]  /*215d0*/  IMAD.MOV.U32 R12, RZ, RZ, 0x2 ;  /* 0x00000002ff0c7424 */ /* 0x000fe400078e00ff */
[----:B------:R-:W-:-:S07]  /*215e0*/  IMAD.MOV.U32 R2, RZ, RZ, R14 ;  /* 0x000000ffff027224 */ /* 0x000fce00078e000e */
[----:B------:R-:W-:Y:S05]  /*215f0*/  WARPSYNC.COLLECTIVE R15, `(.L_x_12726) ;  /* 0x000000000f087348 */ /* 0x000fea0003c00000 */
[----:B------:R0:W1:Y:S02]  /*21600*/  SHFL.IDX P6, R14, R13, R12, R11 ;  /* 0x0000000c0d0e7389 */ /* 0x00006400000c000b */
[----:B01----:R-:W-:Y:S01]  /*21610*/  ENDCOLLECTIVE ;  /* 0x000000000000791b */ /* 0x003fe20003800000 */
.L_x_12726:
        /* <DEDUP_REMOVED lines=13> */
.L_x_12727:
[----:B------:R-:W-:Y:S02]  /*216f0*/  IMAD.MOV.U32 R13, RZ, RZ, R7 ;  /* 0x000000ffff0d7224 */ /* 0x000fe400078e0007 */
[----:B------:R-:W-:Y:S02]  /*21700*/  IMAD.MOV.U32 R12, RZ, RZ, 0x3 ;  /* 0x00000003ff0c7424 */ /* 0x000fe400078e00ff */
[----:B------:R-:W-:-:S07]  /*21710*/  IMAD.MOV.U32 R2, RZ, RZ, R14 ;  /* 0x000000ffff027224 */ /* 0x000fce00078e000e */
[----:B------:R-:W-:Y:S05]  /*21720*/  WARPSYNC.COLLECTIVE R15, `(.L_x_12728) ;  /* 0x000000000f087348 */ /* 0x000fea0003c00000 */
[----:B------:R0:W1:Y:S02]  /*21730*/  SHFL.IDX P6, R14, R13, R12, R11 ;  /* 0x0000000c0d0e7389 */ /* 0x00006400000c000b */
[----:B01----:R-:W-:Y:S01]  /*21740*/  ENDCOLLECTIVE ;  /* 0x000000000000791b */ /* 0x003fe20003800000 */
.L_x_12728:
        /* <DEDUP_REMOVED lines=14> */
.L_x_12729:
[----:B------:R-:W-:Y:S01]  /*21830*/  IMAD.MOV.U32 R2, RZ, RZ, R14 ;  /* 0x000000ffff027224 */ /* 0x000fe200078e000e */
[----:B------:R-:W-:Y:S06]  /*21840*/  BRA `(.L_x_12730) ;  /* 0xffffffb000fc7947 */ /* 0x000fec000383ffff */
.L_x_12590:
[----:B-1----:R1:W2:Y:S02]  /*21850*/  SYNCS.PHASECHK.TRANS64.TRYWAIT P0, [R5+URZ+0x2d860], R2 ;  /* 0x02d86002050075a7 */ /* 0x0022a4000800017f */
[----:B--2---:R-:W-:Y:S05]  /*21860*/  @!P0 NANOSLEEP.SYNCS 0x989680 ;  /* 0x009896800000895d */ /* 0x004fea0003900000 */
[----:B------:R-:W2:Y:S02]  /*21870*/  @!P0 SYNCS.PHASECHK.TRANS64 P0, [R5+URZ+0x2d860], R2 ;  /* 0x02d86002050085a7 */ /* 0x000ea4000800007f */
[----:B--2---:R-:W-:Y:S05]  /*21880*/  @!P0 BRA `(.L_x_12590) ;  /* 0xfffffffc00f08947 */ /* 0x004fea000383ffff */
[----:B------:R-:W-:Y:S05]  /*21890*/  BRA `(.L_x_12731) ;  /* 0xffffffb400607947 */ /* 0x000fea000383ffff */
.L_x_12591:
        /* <DEDUP_REMOVED lines=8> */
.L_x_12733:
[----:B------:R-:W-:Y:S05]  /*21920*/  BSYNC B1 ;  /* 0x0000000000017941 */ /* 0x000fea0003800000 */
.L_x_12732:
        /* <DEDUP_REMOVED lines=9> */
.L_x_12734:
[----:B------:R-:W-:Y:S02]  /*219c0*/  IMAD.MOV.U32 R13, RZ, RZ, R22 ;  /* 0x000000ffff0d7224 */ /* 0x000fe400078e0016 */
[----:B------:R-:W-:Y:S02]  /*219d0*/  IMAD.MOV.U32 R12, RZ, RZ, 0x1 ;  /* 0x00000001ff0c7424 */ /* 0x000fe400078e00ff */
[----:B------:R-:W-:-:S07]  /*219e0*/  IMAD.MOV.U32 R2, RZ, RZ, R14 ;  /* 0x000000ffff027224 */ /* 0x000fce00078e000e */
[----:B------:R-:W-:Y:S05]  /*219f0*/  WARPSYNC.COLLECTIVE R15, `(.L_x_12735) ;  /* 0x000000000f087348 */ /* 0x000fea0003c00000 */
[----:B------:R0:W1:Y:S02]  /*21a00*/  SHFL.IDX P6, R14, R13, R12, R11 ;  /* 0x0000000c0d0e7389 */ /* 0x00006400000c000b */
[----:B01----:R-:W-:Y:S01]  /*21a10*/  ENDCOLLECTIVE ;  /* 0x000000000000791b */ /* 0x003fe20003800000 */
.L_x_12735:
        /* <DEDUP_REMOVED lines=16> */
.L_x_12736:
[----:B------:R-:W-:Y:S02]  /*21b20*/  IMAD.MOV.U32 R13, RZ, RZ, R22 ;  /* 0x000000ffff0d7224 */ /* 0x000fe400078e0016 */
[----:B------:R-:W-:Y:S02]  /*21b30*/  IMAD.MOV.U32 R12, RZ, RZ, 0x2 ;  /* 0x00000002ff0c7424 */ /* 0x000fe400078e00ff */
[----:B------:R-:W-:-:S07]  /*21b40*/  IMAD.MOV.U32 R2, RZ, RZ, R14 ;  /* 0x000000ffff027224 */ /* 0x000fce00078e000e */
[----:B------:R-:W-:Y:S05]  /*21b50*/  WARPSYNC.COLLECTIVE R15, `(.L_x_12737) ;  /* 0x000000000f087348 */ /* 0x000fea0003c00000 */
[----:B------:R0:W1:Y:S02]  /*21b60*/  SHFL.IDX P6, R14, R13, R12, R11 ;  /* 0x0000000c0d0e7389 */ /* 0x00006400000c000b */
[----:B01----:R-:W-:Y:S01]  /*21b70*/  ENDCOLLECTIVE ;  /* 0x000000000000791b */ /* 0x003fe20003800000 */
.L_x_12737:
        /* <DEDUP_REMOVED lines=16> */
.L_x_12738:
[----:B------:R-:W-:Y:S02]  /*21c80*/  IMAD.MOV.U32 R13, RZ, RZ, R22 ;  /* 0x000000ffff0d7224 */ /* 0x000fe400078e0016 */
[----:B------:R-:W-:Y:S02]  /*21c90*/  IMAD.MOV.U32 R12, RZ, RZ, 0x3 ;  /* 0x00000003ff0c7424 */ /* 0x000fe400078e00ff */
[----:B------:R-:W-:-:S07]  /*21ca0*/  IMAD.MOV.U32 R2, RZ, RZ, R14 ;  /* 0x000000ffff027224 */ /* 0x000fce00078e000e */
[----:B------:R-:W-:Y:S05]  /*21cb0*/  WARPSYNC.COLLECTIVE R15, `(.L_x_12739) ;  /* 0x000000000f087348 */ /* 0x000fea0003c00000 */
[----:B------:R0:W1:Y:S02]  /*21cc0*/  SHFL.IDX P6, R14, R13, R12, R11 ;  /* 0x0000000c0d0e7389 */ /* 0x00006400000c000b */
[----:B01----:R-:W-:Y:S01]  /*21cd0*/  ENDCOLLECTIVE ;  /* 0x000000000000791b */ /* 0x003fe20003800000 */
.L_x_12739:
        /* <DEDUP_REMOVED lines=13> */
.L_x_12740:
        /* <DEDUP_REMOVED lines=8> */
.L_x_12599:
[----:B-1----:R1:W2:Y:S02]  /*21e30*/  SYNCS.PHASECHK.TRANS64.TRYWAIT P0, [R0+URZ+0x2d860], R3 ;  /* 0x02d86003000075a7 */ /* 0x0022a4000800017f */
[----:B--2---:R-:W-:Y:S05]  /*21e40*/  @!P0 NANOSLEEP.SYNCS 0x989680 ;  /* 0x009896800000895d */ /* 0x004fea0003900000 */
[----:B------:R-:W2:Y:S02]  /*21e50*/  @!P0 SYNCS.PHASECHK.TRANS64 P0, [R0+URZ+0x2d860], R3 ;  /* 0x02d86003000085a7 */ /* 0x000ea4000800007f */
[----:B--2---:R-:W-:Y:S05]  /*21e60*/  @!P0 BRA `(.L_x_12599) ;  /* 0xfffffffc00f08947 */ /* 0x004fea000383ffff */
[----:B------:R-:W-:Y:S05]  /*21e70*/  BRA `(.L_x_12742) ;  /* 0xffffffb400e07947 */ /* 0x000fea000383ffff */
.L_x_12600:
        /* <DEDUP_REMOVED lines=8> */
.L_x_12744:
[----:B------:R-:W-:Y:S05]  /*21f00*/  BSYNC B0 ;  /* 0x0000000000007941 */ /* 0x000fea0003800000 */
.L_x_12743:
        /* <DEDUP_REMOVED lines=10> */
.L_x_12745:
        /* <DEDUP_REMOVED lines=17> */
.L_x_12746:
        /* <DEDUP_REMOVED lines=14> */
.L_x_12747:
[----:B------:R-:W-:Y:S02]  /*221a0*/  IMAD.MOV.U32 R13, RZ, RZ, R22 ;  /* 0x000000ffff0d7224 */ /* 0x000fe400078e0016 */
[----:B------:R-:W-:Y:S01]  /*221b0*/  IMAD.MOV.U32 R12, RZ, RZ, 0x2 ;  /* 0x00000002ff0c7424 */ /* 0x000fe200078e00ff */
[----:B------:R-:W-:-:S13]  /*221c0*/  IADD3 R2, P4, R14, R5, RZ ;  /* 0x000000050e027210 */ /* 0x000fda0007f9e0ff */
[----:B------:R-:W-:Y:S05]  /*221d0*/  WARPSYNC.COLLECTIVE R15, `(.L_x_12748) ;  /* 0x000000000f087348 */ /* 0x000fea0003c00000 */
[----:B------:R0:W1:Y:S02]  /*221e0*/  SHFL.IDX P6, R14, R13, R12, R11 ;  /* 0x0000000c0d0e7389 */ /* 0x00006400000c000b */
[----:B01----:R-:W-:Y:S01]  /*221f0*/  ENDCOLLECTIVE ;  /* 0x000000000000791b */ /* 0x003fe20003800000 */
.L_x_12748:
        /* <DEDUP_REMOVED lines=15> */
.L_x_12749:
[----:B------:R-:W-:Y:S02]  /*222f0*/  IMAD.MOV.U32 R13, RZ, RZ, R22 ;  /* 0x000000ffff0d7224 */ /* 0x000fe400078e0016 */
[----:B------:R-:W-:Y:S01]  /*22300*/  IMAD.MOV.U32 R12, RZ, RZ, 0x3 ;  /* 0x00000003ff0c7424 */ /* 0x000fe200078e00ff */
[----:B------:R-:W-:-:S13]  /*22310*/  IADD3 R2, P4, R14, R5, RZ ;  /* 0x000000050e027210 */ /* 0x000fda0007f9e0ff */
[----:B------:R-:W-:Y:S05]  /*22320*/  WARPSYNC.COLLECTIVE R15, `(.L_x_12750) ;  /* 0x000000000f087348 */ /* 0x000fea0003c00000 */
[----:B------:R0:W1:Y:S02]  /*22330*/  SHFL.IDX P6, R14, R13, R12, R11 ;  /* 0x0000000c0d0e7389 */ /* 0x00006400000c000b */
[----:B01----:R-:W-:Y:S01]  /*22340*/  ENDCOLLECTIVE ;  /* 0x000000000000791b */ /* 0x003fe20003800000 */
.L_x_12750:
        /* <DEDUP_REMOVED lines=14> */
.L_x_12751:
[----:B------:R-:W-:Y:S05]  /*22430*/  BRA `(.L_x_12752) ;  /* 0xffffffb400407947 */ /* 0x000fea000383ffff */
.L_x_12605:
        /* <DEDUP_REMOVED lines=8> */
.L_x_12754:
[----:B------:R-:W-:Y:S05]  /*224c0*/  BSYNC B0 ;  /* 0x0000000000007941 */ /* 0x000fea0003800000 */
.L_x_12753:
        /* <DEDUP_REMOVED lines=9> */
.L_x_12755:
        /* <DEDUP_REMOVED lines=23> */
.L_x_12756:
[----:B------:R-:W-:Y:S01]  /*226d0*/  IMAD.MOV.U32 R12, RZ, RZ, 0x2 ;  /* 0x00000002ff0c7424 */ /* 0x000fe200078e00ff */
[----:B------:R-:W-:-:S05]  /*226e0*/  SEL R4, R14, RZ, P1 ;  /* 0x000000ff0e047207 */ /* 0x000fca0000800000 */
[----:B------:R-:W-:-:S04]  /*226f0*/  IMAD.IADD R4, R13, 0x1, R4 ;  /* 0x000000010d047824 */ /* 0x000fc800078e0204 */
[----:B------:R-:W-:-:S07]  /*22700*/  IMAD.MOV.U32 R13, RZ, RZ, R4 ;  /* 0x000000ffff0d7224 */ /* 0x000fce00078e0004 */
[----:B------:R-:W-:Y:S05]  /*22710*/  WARPSYNC.COLLECTIVE R15, `(.L_x_12757) ;  /* 0x000000000f087348 */ /* 0x000fea0003c00000 */
[----:B------:R0:W1:Y:S02]  /*22720*/  SHFL.UP P6, R14, R13, R12, R11 ;  /* 0x0400000c0d0e7389 */ /* 0x00006400000c000b */
[----:B01----:R-:W-:Y:S01]  /*22730*/  ENDCOLLECTIVE ;  /* 0x000000000000791b */ /* 0x003fe20003800000 */
.L_x_12757:
[----:B------:R-:W-:Y:S01]  /*22740*/  IMAD.MOV.U32 R12, RZ, RZ, 0x4 ;  /* 0x00000004ff0c7424 */ /* 0x000fe200078e00ff */
[----:B------:R-:W-:-:S05]  /*22750*/  SEL R3, R14, RZ, P2 ;  /* 0x000000ff0e037207 */ /* 0x000fca0001000000 */
[----:B------:R-:W-:-:S04]  /*22760*/  IMAD.IADD R2, R4, 0x1, R3 ;  /* 0x0000000104027824 */ /* 0x000fc800078e0203 */
[----:B------:R-:W-:-:S07]  /*22770*/  IMAD.MOV.U32 R13, RZ, RZ, R2 ;  /* 0x000000ffff0d7224 */ /* 0x000fce00078e0002 */
[----:B------:R-:W-:Y:S05]  /*22780*/  WARPSYNC.COLLECTIVE R15, `(.L_x_12758) ;  /* 0x000000000f087348 */ /* 0x000fea0003c00000 */
[----:B------:R0:W1:Y:S02]  /*22790*/  SHFL.UP P6, R14, R13, R12, R11 ;  /* 0x0400000c0d0e7389 */ /* 0x00006400000c000b */
[----:B01----:R-:W-:Y:S01]  /*227a0*/  ENDCOLLECTIVE ;  /* 0x000000000000791b */ /* 0x003fe20003800000 */
.L_x_12758:
[----:B------:R-:W-:Y:S01]  /*227b0*/  IMAD.MOV.U32 R12, RZ, RZ, 0x8 ;  /* 0x00000008ff0c7424 */ /* 0x000fe200078e00ff */
[----:B------:R-:W-:-:S05]  /*227c0*/  SEL R3, R14, RZ, P3 ;  /* 0x000000ff0e037207 */ /* 0x000fca0001800000 */
[----:B------:R-:W-:-:S04]  /*227d0*/  IMAD.IADD R3, R2, 0x1, R3 ;  /* 0x0000000102037824 */ /* 0x000fc800078e0203 */
[----:B------:R-:W-:-:S07]  /*227e0*/  IMAD.MOV.U32 R13, RZ, RZ, R3 ;  /* 0x000000ffff0d7224 */ /* 0x000fce00078e0003 */
[----:B------:R-:W-:Y:S05]  /*227f0*/  WARPSYNC.COLLECTIVE R15, `(.L_x_12759) ;  /* 0x000000000f087348 */ /* 0x000fea0003c00000 */
[----:B------:R0:W1:Y:S02]  /*22800*/  SHFL.UP P6, R14, R13, R12, R11 ;  /* 0x0400000c0d0e7389 */ /* 0x00006400000c000b */
[----:B01----:R-:W-:Y:S01]  /*22810*/  ENDCOLLECTIVE ;  /* 0x000000000000791b */ /* 0x003fe20003800000 */
.L_x_12759:
[----:B------:R-:W-:Y:S01]  /*22820*/  IMAD.MOV.U32 R12, RZ, RZ, 0x10 ;  /* 0x00000010ff0c7424 */ /* 0x000fe200078e00ff */
[----:B------:R-:W-:-:S05]  /*22830*/  SEL R4, R14, RZ, P4 ;  /* 0x000000ff0e047207 */ /* 0x000fca0002000000 */
[----:B------:R-:W-:-:S04]  /*22840*/  IMAD.IADD R4, R3, 0x1, R4 ;  /* 0x0000000103047824 */ /* 0x000fc800078e0204 */
[----:B------:R-:W-:-:S07]  /*22850*/  IMAD.MOV.U32 R13, RZ, RZ, R4 ;  /* 0x000000ffff0d7224 */ /* 0x000fce00078e0004 */
[----:B------:R-:W-:Y:S05]  /*22860*/  WARPSYNC.COLLECTIVE R15, `(.L_x_12760) ;  /* 0x000000000f087348 */ /* 0x000fea0003c00000 */
[----:B------:R0:W1:Y:S02]  /*22870*/  SHFL.UP P6, R14, R13, R12, R11 ;  /* 0x0400000c0d0e7389 */ /* 0x00006400000c000b */
[----:B01----:R-:W-:Y:S01]  /*22880*/  ENDCOLLECTIVE ;  /* 0x000000000000791b */ /* 0x003fe20003800000 */
.L_x_12760:
        /* <DEDUP_REMOVED lines=8> */
.L_x_12761:
[----:B------:R-:W-:Y:S05]  /*22910*/  BRA `(.L_x_12762) ;  /* 0xffffffb400647947 */ /* 0x000fea000383ffff */
.L_x_12608:
[----:B------:R-:W-:Y:S01]  /*22920*/  BSSY B0, `(.L_x_12763) ;  /* 0x0000007000007945 */ /* 0x000fe20003800000 */
[----:B------:R-:W-:Y:S02]  /*22930*/  IMAD.MOV.U32 R12, RZ, RZ, 0x1 ;  /* 0x00000001ff0c7424 */ /* 0x000fe400078e00ff */
[----:B------:R-:W-:Y:S02]  /*22940*/  IMAD.MOV.U32 R11, RZ, RZ, RZ ;  /* 0x000000ffff0b7224 */ /* 0x000fe400078e00ff */
[----:B------:R-:W-:-:S07]  /*22950*/  IMAD.MOV.U32 R15, RZ, RZ, -0x1 ;  /* 0xffffffffff0f7424 */ /* 0x000fce00078e00ff */
[----:B-----5:R-:W-:Y:S05]  /*22960*/  WARPSYNC.COLLECTIVE R15, `(.L_x_12764) ;  /* 0x000000000f087348 */ /* 0x020fea0003c00000 */
[----:B------:R0:W1:Y:S02]  /*22970*/  SHFL.UP P6, R14, R13, R12, R11 ;  /* 0x0400000c0d0e7389 */ /* 0x00006400000c000b */
[----:B01---5:R-:W-:Y:S01]  /*22980*/  ENDCOLLECTIVE ;  /* 0x000000000000791b */ /* 0x023fe20003800000 */
.L_x_12764:
[----:B------:R-:W-:Y:S05]  /*22990*/  BSYNC B0 ;  /* 0x0000000000007941 */ /* 0x000fea0003800000 */
.L_x_12763:
        /* <DEDUP_REMOVED lines=8> */
.L_x_12765:
[----:B------:R-:W-:Y:S01]  /*22a20*/  IMAD.MOV.U32 R12, RZ, RZ, 0x4 ;  /* 0x00000004ff0c7424 */ /* 0x000fe200078e00ff */
[----:B------:R-:W-:-:S05]  /*22a30*/  SEL R14, R14, RZ, P2 ;  /* 0x000000ff0e0e7207 */ /* 0x000fca0001000000 */
[----:B------:R-:W-:-:S04]  /*22a40*/  IMAD.IADD R3, R13, 0x1, R14 ;  /* 0x000000010d037824 */ /* 0x000fc800078e020e */
[----:B------:R-:W-:-:S07]  /*22a50*/  IMAD.MOV.U32 R13, RZ, RZ, R3 ;  /* 0x000000ffff0d7224 */ /* 0x000fce00078e0003 */
[----:B------:R-:W-:Y:S05]  /*22a60*/  WARPSYNC.COLLECTIVE R15, `(.L_x_12766) ;  /* 0x000000000f087348 */ /* 0x000fea0003c00000 */
[----:B------:R0:W1:Y:S02]  /*22a70*/  SHFL.UP P6, R14, R13, R12, R11 ;  /* 0x0400000c0d0e7389 */ /* 0x00006400000c000b */
[----:B01----:R-:W-:Y:S01]  /*22a80*/  ENDCOLLECTIVE ;  /* 0x000000000000791b */ /* 0x003fe20003800000 */
.L_x_12766:
[----:B------:R-:W-:Y:S01]  /*22a90*/  IMAD.MOV.U32 R12, RZ, RZ, 0x8 ;  /* 0x00000008ff0c7424 */ /* 0x000fe200078e00ff */
[----:B------:R-:W-:-:S05]  /*22aa0*/  SEL R4, R14, RZ, P3 ;  /* 0x000000ff0e047207 */ /* 0x000fca0001800000 */
[----:B------:R-:W-:-:S04]  /*22ab0*/  IMAD.IADD R4, R3, 0x1, R4 ;  /* 0x0000000103047824 */ /* 0x000fc800078e0204 */
[----:B------:R-:W-:-:S07]  /*22ac0*/  IMAD.MOV.U32 R13, RZ, RZ, R4 ;  /* 0x000000ffff0d7224 */ /* 0x000fce00078e0004 */
[----:B------:R-:W-:Y:S05]  /*22ad0*/  WARPSYNC.COLLECTIVE R15, `(.L_x_12767) ;  /* 0x000000000f087348 */ /* 0x000fea0003c00000 */
[----:B------:R0:W1:Y:S02]  /*22ae0*/  SHFL.UP P6, R14, R13, R12, R11 ;  /* 0x0400000c0d0e7389 */ /* 0x00006400000c000b */
[----:B01----:R-:W-:Y:S01]  /*22af0*/  ENDCOLLECTIVE ;  /* 0x000000000000791b */ /* 0x003fe20003800000 */
.L_x_12767:
[----:B------:R-:W-:Y:S01]  /*22b00*/  IMAD.MOV.U32 R12, RZ, RZ, 0x10 ;  /* 0x00000010ff0c7424 */ /* 0x000fe200078e00ff */
[----:B------:R-:W-:-:S05]  /*22b10*/  SEL R7, R14, RZ, P4 ;  /* 0x000000ff0e077207 */ /* 0x000fca0002000000 */
[----:B------:R-:W-:-:S04]  /*22b20*/  IMAD.IADD R7, R4, 0x1, R7 ;  /* 0x0000000104077824 */ /* 0x000fc800078e0207 */
[----:B------:R-:W-:-:S07]  /*22b30*/  IMAD.MOV.U32 R13, RZ, RZ, R7 ;  /* 0x000000ffff0d7224 */ /* 0x000fce00078e0007 */
[----:B------:R-:W-:Y:S05]  /*22b40*/  WARPSYNC.COLLECTIVE R15, `(.L_x_12768) ;  /* 0x000000000f087348 */ /* 0x000fea0003c00000 */
[----:B------:R0:W1:Y:S02]  /*22b50*/  SHFL.UP P6, R14, R13, R12, R11 ;  /* 0x0400000c0d0e7389 */ /* 0x00006400000c000b */
[----:B01----:R-:W-:Y:S01]  /*22b60*/  ENDCOLLECTIVE ;  /* 0x000000000000791b */ /* 0x003fe20003800000 */
.L_x_12768:
        /* <DEDUP_REMOVED lines=8> */
.L_x_12769:
[----:B------:R-:W-:Y:S05]  /*22bf0*/  BRA `(.L_x_12770) ;  /* 0xffffffb400507947 */ /* 0x000fea000383ffff */
.L_x_12610:
[----:B------:R-:W-:Y:S01]  /*22c00*/  BSSY B0, `(.L_x_12771) ;  /* 0x0000006000007945 */ /* 0x000fe20003800000 */
[----:B------:R-:W-:Y:S01]  /*22c10*/  PLOP3.LUT P6, PT, P6, PT, PT, 0x8, 0x0 ;  /* 0x000000000000781c */ /* 0x000fe200037ce170 */
[----:B------:R-:W-:-:S12]  /*22c20*/  IMAD.MOV.U32 R15, RZ, RZ, -0x1 ;  /* 0xffffffffff0f7424 */ /* 0x000fd800078e00ff */
[----:B0----5:R-:W-:Y:S05]  /*22c30*/  WARPSYNC.COLLECTIVE R15, `(.L_x_12772) ;  /* 0x000000000f087348 */ /* 0x021fea0003c00000 */
[----:B------:R-:W-:Y:S01]  /*22c40*/  VOTE.ANY R14, PT, P6 ;  /* 0x00000000000e7806 */ /* 0x000fe200030e0100 */
[----:B0----5:R-:W-:Y:S06]  /*22c50*/  ENDCOLLECTIVE ;  /* 0x000000000000791b */ /* 0x021fec0003800000 */
.L_x_12772:
[----:B------:R-:W-:Y:S05]  /*22c60*/  BSYNC B0 ;  /* 0x0000000000007941 */ /* 0x000fea0003800000 */
.L_x_12771:
        /* <DEDUP_REMOVED lines=10> */
.L_x_12773:
[----:B------:R-:W-:Y:S02]  /*22d10*/  IMAD.MOV.U32 R13, RZ, RZ, R5 ;  /* 0x000000ffff0d7224 */ /* 0x000fe400078e0005 */
[----:B------:R-:W-:-:S07]  /*22d20*/  IMAD.MOV.U32 R25, RZ, RZ, R14 ;  /* 0x000000ffff197224 */ /* 0x000fce00078e000e */
[----:B------:R-:W-:Y:S05]  /*22d30*/  WARPSYNC.COLLECTIVE R15, `(.L_x_12774) ;  /* 0x000000000f087348 */ /* 0x000fea0003c00000 */
[----:B------:R0:W1:Y:S02]  /*22d40*/  SHFL.IDX P6, R14, R13, R12, R11 ;  /* 0x0000000c0d0e7389 */ /* 0x00006400000c000b */
[----:B01----:R-:W-:Y:S01]  /*22d50*/  ENDCOLLECTIVE ;  /* 0x000000000000791b */ /* 0x003fe20003800000 */
.L_x_12774:
[----:B------:R-:W-:Y:S01]  /*22d60*/  IMAD.MOV.U32 R5, RZ, RZ, R14 ;  /* 0x000000ffff057224 */ /* 0x000fe200078e000e */
[----:B------:R-:W-:Y:S06]  /*22d70*/  BRA `(.L_x_12775) ;  /* 0xffffffb400307947 */ /* 0x000fec000383ffff */
.L_x_12612:
[----:B------:R-:W-:Y:S01]  /*22d80*/  BSSY B0, `(.L_x_12776) ;  /* 0x0000007000007945 */ /* 0x000fe20003800000 */
[----:B------:R-:W-:Y:S02]  /*22d90*/  IMAD.MOV.U32 R13, RZ, RZ, R2 ;  /* 0x000000ffff0d7224 */ /* 0x000fe400078e0002 */
[----:B------:R-:W-:Y:S02]  /*22da0*/  IMAD.MOV.U32 R11, RZ, RZ, 0x1f ;  /* 0x0000001fff0b7424 */ /* 0x000fe400078e00ff */
[----:B------:R-:W-:-:S07]  /*22db0*/  IMAD.MOV.U32 R15, RZ, RZ, -0x1 ;  /* 0xffffffffff0f7424 */ /* 0x000fce00078e00ff */
[----:B0123-5:R-:W-:Y:S05]  /*22dc0*/  WARPSYNC.COLLECTIVE R15, `(.L_x_12777) ;  /* 0x000000000f087348 */ /* 0x02ffea0003c00000 */
[----:B------:R4:W0:Y:S02]  /*22dd0*/  SHFL.IDX P6, R14, R13, R12, R11 ;  /* 0x0000000c0d0e7389 */ /* 0x00082400000c000b */
[----:B012345:R-:W-:Y:S01]  /*22de0*/  ENDCOLLECTIVE ;  /* 0x000000000000791b */ /* 0x03ffe20003800000 */
.L_x_12777:
[----:B------:R-:W-:Y:S05]  /*22df0*/  BSYNC B0 ;  /* 0x0000000000007941 */ /* 0x000fea0003800000 */
.L_x_12776:
[----:B------:R-:W-:Y:S01]  /*22e00*/  IMAD.MOV.U32 R24, RZ, RZ, R14 ;  /* 0x000000ffff187224 */ /* 0x000fe200078e000e */
[----:B------:R-:W-:Y:S06]  /*22e10*/  BRA `(.L_x_12611) ;  /* 0xffffffb400207947 */ /* 0x000fec000383ffff */
.L_x_12618:
[----:B0-----:R0:W2:Y:S02]  /*22e20*/  SYNCS.PHASECHK.TRANS64.TRYWAIT P0, [R5+URZ+0x2d820], R0 ;  /* 0x02d82000050075a7 */ /* 0x0010a4000800017f */
[----:B--2---:R-:W-:Y:S05]  /*22e30*/  @!P0 NANOSLEEP.SYNCS 0x989680 ;  /* 0x009896800000895d */ /* 0x004fea0003900000 */
[----:B------:R-:W2:Y:S02]  /*22e40*/  @!P0 SYNCS.PHASECHK.TRANS64 P0, [R5+URZ+0x2d820], R0 ;  /* 0x02d82000050085a7 */ /* 0x000ea4000800007f */
[----:B--2---:R-:W-:Y:S05]  /*22e50*/  @!P0 BRA `(.L_x_12618) ;  /* 0xfffffffc00f08947 */ /* 0x004fea000383ffff */
[----:B------:R-:W-:Y:S05]  /*22e60*/  BRA `(.L_x_12778) ;  /* 0xffffffbc007c7947 */ /* 0x000fea000383ffff */
.L_x_12619:
        /* <DEDUP_REMOVED lines=8> */
[----:B01-345:R-:W-:Y:S05]  /*22ef0*/  WARPSYNC.COLLECTIVE R15, `(.L_x_12780) ;  /* 0x000000000f087348 */ /* 0x03bfea0003c00000 */
[----:B------:R2:W0:Y:S02]  /*22f00*/  SHFL.IDX P6, R14, R13, R12, R11 ;  /* 0x0000000c0d0e7389 */ /* 0x00042400000c000b */
[----:B012345:R-:W-:Y:S01]  /*22f10*/  ENDCOLLECTIVE ;  /* 0x000000000000791b */ /* 0x03ffe20003800000 */
.L_x_12780:
[----:B------:R-:W-:Y:S05]  /*22f20*/  BSYNC B0 ;  /* 0x0000000000007941 */ /* 0x000fea0003800000 */
.L_x_12779:
[----:B------:R-:W-:Y:S05]  /*22f30*/  BRA `(.L_x_12781) ;  /* 0xffffffbc00647947 */ /* 0x000fea000383ffff */
.L_x_12620:
[----:B------:R-:W-:Y:S01]  /*22f40*/  BSSY B0, `(.L_x_12782) ;  /* 0x0000006000007945 */ /* 0x000fe20003800000 */
[----:B------:R-:W-:-:S07]  /*22f50*/  IMAD.MOV.U32 R15, RZ, RZ, -0x1 ;  /* 0xffffffffff0f7424 */ /* 0x000fce00078e00ff */
[----:B01-345:R-:W-:Y:S05]  /*22f60*/  WARPSYNC.COLLECTIVE R15, `(.L_x_12783) ;  /* 0x000000000f0c7348 */ /* 0x03bfea0003c00000 */
[----:B------:R-:W-:Y:S02]  /*22f70*/  ELECT P6, UR62, PT ;  /* 0x00000000003e782f */ /* 0x000fe400038c0000 */
[----:B------:R-:W-:Y:S01]  /*22f80*/  MOV R14, UR62 ;  /* 0x0000003e000e7c02 */ /* 0x000fe20008000f00 */
[----:B01-345:R-:W-:Y:S10]  /*22f90*/  ENDCOLLECTIVE ;  /* 0x000000000000791b */ /* 0x03bff40003800000 */
.L_x_12783:
[----:B------:R-:W-:Y:S05]  /*22fa0*/  BSYNC B0 ;  /* 0x0000000000007941 */ /* 0x000fea0003800000 */
.L_x_12782:
[----:B------:R-:W-:Y:S05]  /*22fb0*/  BRA `(.L_x_12784) ;  /* 0xffffffbc00587947 */ /* 0x000fea000383ffff */
.L_x_12622:
[----:B0-----:R0:W2:Y:S02]  /*22fc0*/  SYNCS.PHASECHK.TRANS64.TRYWAIT P1, [R3+URZ+0x2d840], R2 ;  /* 0x02d84002030075a7 */ /* 0x0010a4000802017f */
[----:B--2---:R-:W-:Y:S05]  /*22fd0*/  @!P1 NANOSLEEP.SYNCS 0x989680 ;  /* 0x009896800000995d */ /* 0x004fea0003900000 */
[----:B------:R-:W2:Y:S02]  /*22fe0*/  @!P1 SYNCS.PHASECHK.TRANS64 P1, [R3+URZ+0x2d840], R2 ;  /* 0x02d84002030095a7 */ /* 0x000ea4000802007f */
[----:B--2---:R-:W-:Y:S05]  /*22ff0*/  @!P1 BRA `(.L_x_12622) ;  /* 0xfffffffc00f09947 */ /* 0x004fea000383ffff */
[----:B------:R-:W-:Y:S05]  /*23000*/  BRA `(.L_x_12785) ;  /* 0xffffffbc007c7947 */ /* 0x000fea000383ffff */
.L_x_12624:
[----:B--2---:R2:W0:Y:S02]  /*23010*/  SYNCS.PHASECHK.TRANS64.TRYWAIT P1, [R5+URZ+0x2d840], R0 ;  /* 0x02d84000050075a7 */ /* 0x004424000802017f */
[----:B0-----:R-:W-:Y:S05]  /*23020*/  @!P1 NANOSLEEP.SYNCS 0x989680 ;  /* 0x009896800000995d */ /* 0x001fea0003900000 */
[----:B------:R-:W0:Y:S02]  /*23030*/  @!P1 SYNCS.PHASECHK.TRANS64 P1, [R5+URZ+0x2d840], R0 ;  /* 0x02d84000050095a7 */ /* 0x000e24000802007f */
[----:B0-----:R-:W-:Y:S05]  /*23040*/  @!P1 BRA `(.L_x_12624) ;  /* 0xfffffffc00f09947 */ /* 0x001fea000383ffff */
[----:B------:R-:W-:Y:S05]  /*23050*/  BRA `(.L_x_12786) ;  /* 0xffffffbc008c7947 */ /* 0x000fea000383ffff */
.L_x_12626:
[----:B------:R0:W0:Y:S02]  /*23060*/  SYNCS.PHASECHK.TRANS64.TRYWAIT P1, [R3+URZ+0x2d860], R2 ;  /* 0x02d86002030075a7 */ /* 0x000024000802017f */
[----:B0-----:R-:W-:Y:S05]  /*23070*/  @!P1 NANOSLEEP.SYNCS 0x989680 ;  /* 0x009896800000995d */ /* 0x001fea0003900000 */
[----:B------:R-:W0:Y:S02]  /*23080*/  @!P1 SYNCS.PHASECHK.TRANS64 P1, [R3+URZ+0x2d860], R2 ;  /* 0x02d86002030095a7 */ /* 0x000e24000802007f */
[----:B0-----:R-:W-:Y:S05]  /*23090*/  @!P1 BRA `(.L_x_12626) ;  /* 0xfffffffc00f09947 */ /* 0x001fea000383ffff */
[----:B------:R-:W-:Y:S05]  /*230a0*/  BRA `(.L_x_12787) ;  /* 0xffffffbc00887947 */ /* 0x000fea000383ffff */
.L_x_12788:
        /* <DEDUP_REMOVED lines=13> */
.L_x_15991:


//--------------------- .text._ZN7cutlass13device_kernelIN5flash11enable_sm90INS1_16FlashAttnFwdSm90INS1_25CollectiveMainloopFwdSm90ILi2EN4cute5tupleIJNS5_1CILi1EEES8_S8_EEENS6_IJNS7_ILi192EEENS7_ILi128EEENS7_ILi64EEEEEELi64ENS_10bfloat16_tEfNS_4arch4Sm90ELb0ELb0ELb0ELb0ELb1ELb0ELb0ELb1ELb1ELb1ELb1ELb0EEENS1_21CollectiveEpilogueFwdINS6_IJSA_SC_SB_EEES9_SE_SG_Li384ELb0ELb1ELb1ELb0EEENS1_19SingleTileSchedulerILb0ELb1ELb1ELi192EEEEEEEEEvNT_6ParamsE --------------------------
	.section	.text._ZN7cutlass13device_kernelIN5flash11enable_sm90INS1_16FlashAttnFwdSm90INS1_25CollectiveMainloopFwdSm90ILi2EN4cute5tupleIJNS5_1CILi1EEES8_S8_EEENS6_IJNS7_ILi192EEENS7_ILi128EEENS7_ILi64EEEEEELi64ENS_10bfloat16_tEfNS_4arch4Sm90ELb0ELb0ELb0ELb0ELb1ELb0ELb0ELb1ELb1ELb1ELb1ELb0EEENS1_21CollectiveEpilogueFwdINS6_IJSA_SC_SB_EEES9_SE_SG_Li384ELb0ELb1ELb1ELb0EEENS1_19SingleTileSchedulerILb0ELb1ELb1ELi192EEEEEEEEEvNT_6ParamsE,"ax",@progbits
	.align	128
.text._ZN7cutlass13device_kernelIN5flash11enable_sm90INS1_16FlashAttnFwdSm90INS1_25CollectiveMainloopFwdSm90ILi2EN4cute5tupleIJNS5_1CILi1EEES8_S8_EEENS6_IJNS7_ILi192EEENS7_ILi128EEENS7_ILi64EEEEEELi64ENS_10bfloat16_tEfNS_4arch4Sm90ELb0ELb0ELb0ELb0ELb1ELb0ELb0ELb1ELb1ELb1ELb1ELb0EEENS1_21CollectiveEpilogueFwdINS6_IJSA_SC_SB_EEES9_SE_SG_Li384ELb0ELb1ELb1ELb0EEENS1_19SingleTileSchedulerILb0ELb1ELb1ELi192EEEEEEEEEvNT_6ParamsE:
        .type           _ZN7cutlass13device_kernelIN5flash11enable_sm90INS1_16FlashAttnFwdSm90INS1_25CollectiveMainloopFwdSm90ILi2EN4cute5tupleIJNS5_1CILi1EEES8_S8_EEENS6_IJNS7_ILi192EEENS7_ILi128EEENS7_ILi64EEEEEELi64ENS_10bfloat16_tEfNS_4arch4Sm90ELb0ELb0ELb0ELb0ELb1ELb0ELb0ELb1ELb1ELb1ELb1ELb0EEENS1_21CollectiveEpilogueFwdINS6_IJSA_SC_SB_EEES9_SE_SG_Li384ELb0ELb1ELb1ELb0EEENS1_19SingleTileSchedulerILb0ELb1ELb1ELi192EEEEEEEEEvNT_6ParamsE,@function
        .size           _ZN7cutlass13device_kernelIN5flash11enable_sm90INS1_16FlashAttnFwdSm90INS1_25CollectiveMainloopFwdSm90ILi2EN4cute5tupleIJNS5_1CILi1EEES8_S8_EEENS6_IJNS7_ILi192EEENS7_ILi128EEENS7_ILi64EEEEEELi64ENS_10bfloat16_tEfNS_4arch4Sm90ELb0ELb0ELb0ELb0ELb1ELb0ELb0ELb1ELb1ELb1ELb1ELb0EEENS1_21CollectiveEpilogueFwdINS6_IJSA_SC_SB_EEES9_SE_SG_Li384ELb0ELb1ELb1ELb0EEENS1_19SingleTileSchedulerILb0ELb1ELb1ELi192EEEEEEEEEvNT_6ParamsE,(.L_x_15992 - _ZN7cutlass13device_kernelIN5flash11enable_sm90INS1_16FlashAttnFwdSm90INS1_25CollectiveMainloopFwdSm90ILi2EN4cute5tupleIJNS5_1CILi1EEES8_S8_EEENS6_IJNS7_ILi192EEENS7_ILi128EEENS7_ILi64EEEEEELi64ENS_10bfloat16_tEfNS_4arch4Sm90ELb0ELb0ELb0ELb0ELb1ELb0ELb0ELb1ELb1ELb1ELb1ELb0EEENS1_21CollectiveEpilogueFwdINS6_IJSA_SC_SB_EEES9_SE_SG_Li384ELb0ELb1ELb1ELb0EEENS1_19SingleTileSchedulerILb0ELb1ELb1ELi192EEEEEEEEEvNT_6ParamsE)
        .other          _ZN7cutlass13device_kernelIN5flash11enable_sm90INS1_16FlashAttnFwdSm90INS1_25CollectiveMainloopFwdSm90ILi2EN4cute5tupleIJNS5_1CILi1EEES8_S8_EEENS6_IJNS7_ILi192EEENS7_ILi128EEENS7_ILi64EEEEEELi64ENS_10bfloat16_tEfNS_4arch4Sm90ELb0ELb0ELb0ELb0ELb1ELb0ELb0ELb1ELb1ELb1ELb1ELb0EEENS1_21CollectiveEpilogueFwdINS6_IJSA_SC_SB_EEES9_SE_SG_Li384ELb0ELb1ELb1ELb0EEENS1_19SingleTileSchedulerILb0ELb1ELb1ELi192EEEEEEEEEvNT_6ParamsE,@"STO_CUDA_ENTRY STV_DEFAULT"
_ZN7cutlass13device_kernelIN5flash11enable_sm90INS1_16FlashAttnFwdSm90INS1_25CollectiveMainloopFwdSm90ILi2EN4cute5tupleIJNS5_1CILi1EEES8_S8_EEENS6_IJNS7_ILi192EEENS7_ILi128EEENS7_ILi64EEEEEELi64ENS_10bfloat16_tEfNS_4arch4Sm90ELb0ELb0ELb0ELb0ELb1ELb0ELb0ELb1ELb1ELb1ELb1ELb0EEENS1_21CollectiveEpilogueFwdINS6_IJSA_SC_SB_EEES9_SE_SG_Li384ELb0ELb1ELb1ELb0EEENS1_19SingleTileSchedulerILb0ELb1ELb1ELi192EEEEEEEEEvNT_6ParamsE:
        /* <DEDUP_REMOVED lines=45> */
.L_x_12789:
        /* <DEDUP_REMOVED lines=22> */
.L_x_12790:
        /* <DEDUP_REMOVED lines=18> */
.L_x_12791:
        /* <DEDUP_REMOVED lines=22> */
.L_x_12792:
        /* <DEDUP_REMOVED lines=23> */
.L_x_12793:
        /* <DEDUP_REMOVED lines=9> */
.L_x_12796:
        /* <DEDUP_REMOVED lines=73> */
.L_x_12798:
[----:B------:R-:W-:Y:S01]  /*0d40*/  UIMAD UR37, UR37, UR4, URZ ;  /* 0x00000004252572a4 */ /* 0x000fe2000f8e023f */
[----:B------:R-:W-:Y:S01]  /*0d50*/  IMAD.U32 R0, RZ, RZ, UR6 ;  /* 0x00000006ff007e24 */ /* 0x000fe2000f8e00ff */
[----:B------:R-:W-:Y:S01]  /*0d60*/  PLOP3.LUT P0, PT, PT, PT, PT, 0x80, 0x0 ;  /* 0x000000000000781c */ /* 0x000fe20003f0f070 */
[----:B------:R-:W-:Y:S01]  /*0d70*/  IMAD.U32 R3, RZ, RZ, UR4 ;  /* 0x00000004ff037e24 */ /* 0x000fe2000f8e00ff */
[----:B------:R-:W-:Y:S01]  /*0d80*/  CS2R R118, SRZ ;  /* 0x0000000000767805 */ /* 0x000fe2000001ff00 */
[----:B------:R-:W-:Y:S01]  /*0d90*/  VIADD R23, R22, 0xffffff80 ;  /* 0xffffff8016177836 */ /* 0x000fe20000000000 */
[----:B------:R-:W-:Y:S01]  /*0da0*/  CS2R R28, SRZ ;  /* 0x00000000001c7805 */ /* 0x000fe2000001ff00 */
[----:B------:R-:W-:Y:S01]  /*0db0*/  IMAD.MOV.U32 R17, RZ, RZ, RZ ;  /* 0x000000ffff117224 */ /* 0x000fe200078e00ff */
        /* <DEDUP_REMOVED lines=17> */
[----:B------:R-:W-:-:S06]  /*0ed0*/  UISETP.GT.AND UP0, UPT, UR43, UR37, UPT ;  /* 0x000000252b00728c */ /* 0x000fcc000bf04270 */
[----:B------:R-:W-:-:S13]  /*0ee0*/  PLOP3.LUT P1, PT, PT, PT, UP0, 0x80, 0x0 ;  /* 0x000000000000781c */ /* 0x000fda0003f2f008 */
[----:B------:R-:W-:Y:S05]  /*0ef0*/  @!P1 BRA `(.L_x_12799) ;  /* 0x00000048002c9947 */ /* 0x000fea0003800000 */
[----:B------:R-:W-:Y:S01]  /*0f00*/  SHF.R.S32.HI R0, RZ, 0x1f, R23 ;  /* 0x0000001fff007819 */ /* 0x000fe20000011417 */
[----:B------:R-:W0:Y:S01]  /*0f10*/  S2UR UR6, SR_CgaCtaId ;  /* 0x00000000000679c3 */ /* 0x000e220000008800 */
[----:B------:R-:W-:Y:S02]  /*0f20*/  UMOV UR40, 0x400 ;  /* 0x0000040000287882 */ /* 0x000fe40000000000 */
[----:B------:R-:W-:-:S04]  /*0f30*/  LEA.HI R17, R0, R23, RZ, 0x7 ;  /* 0x0000001700117211 */ /* 0x000fc800078f38ff */
[----:B------:R-:W-:-:S06]  /*0f40*/  SHF.R.S32.HI R0, RZ, 0x7, R17 ;  /* 0x00000007ff007819 */ /* 0x000fcc0000011411 */
[----:B------:R-:W1:Y:S01]  /*0f50*/  SHFL.IDX PT, R0, R0, RZ, 0x1f ;  /* 0x00001fff00007589 */ /* 0x000e6200000e0000 */
[----:B0-----:R-:W-:Y:S01]  /*0f60*/  ULEA UR40, UR6, UR40, 0x18 ;  /* 0x0000002806287291 */ /* 0x001fe2000f8ec03f */
[----:B-1----:R-:W-:-:S13]  /*0f70*/  R2UR UR44, R0 ;  /* 0x00000000002c72ca */ /* 0x002fda00000e0000 */
[----:B------:R-:W-:Y:S02]  /*0f80*/  UIMAD.WIDE UR4, UR44, 0x55555556, URZ ;  /* 0x555555562c0478a5 */ /* 0x000fe4000f8e023f */
[----:B------:R-:W-:Y:S02]  /*0f90*/  UIADD3 UR4, UR40, 0x8400, URZ ;  /* 0x0000840028047890 */ /* 0x000fe4000fffe03f */
[----:B------:R-:W-:Y:S02]  /*0fa0*/  ULEA.HI UR5, UR5, UR5, URZ, 0x1 ;  /* 0x0000000505057291 */ /* 0x000fe4000f8f083f */
[----:B------:R-:W-:Y:S02]  /*0fb0*/  ULOP3.LUT UP0, URZ, UR4, 0x3ff, URZ, 0xc0, !UPT ;  /* 0x000003ff043f7892 */ /* 0x000fe4000f80c03f */
[----:B------:R-:W-:-:S04]  /*0fc0*/  UIMAD UR5, UR5, -0x3, UR44 ;  /* 0xfffffffd050578a4 */ /* 0x000fc8000f8e022c */
[----:B------:R-:W-:Y:S01]  /*0fd0*/  PLOP3.LUT P0, PT, PT, PT, UP0, 0x80, 0x0 ;  /* 0x000000000000781c */ /* 0x000fe20003f0f008 */
[----:B------:R-:W-:-:S04]  /*0fe0*/  ULEA UR5, UR5, UR4, 0xd ;  /* 0x0000000405057291 */ /* 0x000fc8000f8e683f */
[----:B------:R-:W-:-:S04]  /*0ff0*/  USHF.R.U32.HI UR5, URZ, 0x4, UR5 ;  /* 0x000000043f057899 */ /* 0x000fc80008011605 */
[----:B------:R-:W-:-:S04]  /*1000*/  ULOP3.LUT UR45, UR5, 0x3fff, URZ, 0xc0, !UPT ;  /* 0x00003fff052d7892 */ /* 0x000fc8000f8ec03f */
[----:B------:R-:W-:Y:S08]  /*1010*/  @!P0 BRA `(.L_x_12800) ;  /* 0x0000000000408947 */ /* 0x000ff00003800000 */
[----:B------:R-:W-:Y:S01]  /*1020*/  MOV R0, 0x0 ;  /* 0x0000000000007802 */ /* 0x000fe20000000f00 */
[----:B------:R-:W-:Y:S01]  /*1030*/  ULDC.64 UR4, c[0x4][0x138] ;  /* 0x01004e0000047ab9 */ /* 0x000fe20000000a00 */
[----:B------:R-:W-:Y:S01]  /*1040*/  ULDC.64 UR6, c[0x4][0x28] ;  /* 0x01000a0000067ab9 */ /* 0x000fe20000000a00 */
[----:B------:R-:W-:Y:S01]  /*1050*/  MOV R4, UR4 ;  /* 0x0000000400047c02 */ /* 0x000fe20008000f00 */
[----:B------:R0:W1:Y:S01]  /*1060*/  LDC.64 R2, c[0x4][R0] ;  /* 0x0100000000027b82 */ /* 0x0000620000000a00 */
[----:B------:R-:W-:Y:S01]  /*1070*/  IMAD.U32 R5, RZ, RZ, UR5 ;  /* 0x00000005ff057e24 */ /* 0x000fe2000f8e00ff */
        /* <DEDUP_REMOVED lines=10> */
.L_x_12800:
[----:B------:R-:W-:-:S04]  /*1120*/  SHF.L.U32 R2, RZ, 0x1f, RZ ;  /* 0x0000001fff027819 */ /* 0x000fc800000006ff */
[----:B------:R-:W0:Y:S02]  /*1130*/  SYNCS.PHASECHK.TRANS64.TRYWAIT P0, [UR40+0x16800], R2 ;  /* 0x01680002ff0075a7 */ /* 0x000e240008000168 */
[----:B0-----:R-:W-:Y:S05]  /*1140*/  @!P0 BRA `(.L_x_12801) ;  /* 0x0000009400408947 */ /* 0x001fea0003800000 */
.L_x_12872:
[----:B------:R-:W-:-:S06]  /*1150*/  ULOP3.LUT UR4, UR41, 0x1, URZ, 0xfc, !UPT ;  /* 0x0000000129047892 */ /* 0x000fcc000f8efc3f */
[----:B------:R-:W-:-:S05]  /*1160*/  IMAD.U32 R0, RZ, RZ, UR4 ;  /* 0x00000004ff007e24 */ /* 0x000fca000f8e00ff */
[----:B------:R-:W-:-:S13]  /*1170*/  ISETP.NE.AND P0, PT, R0, 0x3, PT ;  /* 0x000000030000780c */ /* 0x000fda0003f05270 */
[----:B------:R-:W-:Y:S05]  /*1180*/  @!P0 BRA `(.L_x_12802) ;  /* 0x0000000000048947 */ /* 0x000fea0003800000 */
[----:B------:R-:W-:Y:S01]  /*1190*/  BPT.TRAP 0x1 ;  /* 0x000000040000795c */ /* 0x000fe20000300000 */
.L_x_12802:
[----:B------:R1:W2:Y:S01]  /*11a0*/  SYNCS.PHASECHK.TRANS64.TRYWAIT P1, [UR40+0x16830], R2 ;  /* 0x01683002ff0075a7 */ /* 0x0002a20008020168 */
[----:B------:R-:W-:Y:S05]  /*11b0*/  @!P0 BRA `(.L_x_12803) ;  /* 0x0000000000048947 */ /* 0x000fea0003800000 */
[----:B------:R-:W-:Y:S01]  /*11c0*/  BPT.TRAP 0x1 ;  /* 0x000000040000795c */ /* 0x000fe20000300000 */
.L_x_12803:
[----:B------:R-:W-:Y:S02]  /*11d0*/  IMAD.U32 R4, RZ, RZ, UR45 ;  /* 0x0000002dff047e24 */ /* 0x000fe4000f8e00ff */
[----:B------:R-:W-:Y:S01]  /*11e0*/  IMAD.MOV.U32 R0, RZ, RZ, RZ ;  /* 0x000000ffff007224 */ /* 0x000fe200078e00ff */
[----:B--2---:R-:W-:Y:S06]  /*11f0*/  @P1 BRA `(.L_x_12804) ;  /* 0x0000000000081947 */ /* 0x004fec0003800000 */
[----:B------:R-:W2:Y:S02]  /*1200*/  SYNCS.PHASECHK.TRANS64.TRYWAIT P1, [UR40+0x16830], R2 ;  /* 0x01683002ff0075a7 */ /* 0x000ea40008020168 */
[----:B--2---:R-:W-:Y:S05]  /*1210*/  @!P1 BRA `(.L_x_12805) ;  /* 0x0000009400249947 */ /* 0x004fea0003800000 */
.L_x_12804:
[----:B------:R-:W-:Y:S05]  /*1220*/  WARPSYNC.ALL ;  /* 0x0000000000007948 */ /* 0x000fea0003800000 */
[----:B------:R-:W-:Y:S01]  /*1230*/  MOV R119, RZ ;  /* 0x000000ff00777202 */ /* 0x000fe20000000f00 */
[----:B0-----:R-:W-:Y:S01]  /*1240*/  IMAD.MOV.U32 R3, RZ, RZ, 0x40000040 ;  /* 0x40000040ff037424 */ /* 0x001fe200078e00ff */
[----:B-1----:R-:W-:Y:S01]  /*1250*/  LOP3.LUT R2, R4, 0x10000, RZ, 0xfc, !PT ;  /* 0x0001000004027812 */ /* 0x002fe200078efcff */
        /* <DEDUP_REMOVED lines=13> */
[----:B------:R-:W-:-:S03]  /*1330*/  UMOV UR19, 0x40000040 ;  /* 0x4000004000137882 */ /* 0x000fc60000000000 */
        /* <DEDUP_REMOVED lines=22> */
.L_x_12806:
[----:B------:R-:W-:Y:S01]  /*14a0*/  LOP3.LUT R4, R17, 0xffffff80, RZ, 0xc0, !PT ;  /* 0xffffff8011047812 */ /* 0x000fe200078ec0ff */
[----:B------:R-:W-:Y:S01]  /*14b0*/  IMAD.MOV.U32 R6, RZ, RZ, -0x2 ;  /* 0xfffffffeff067424 */ /* 0x000fe200078e00ff */
[----:B------:R-:W-:Y:S01]  /*14c0*/  P2R R8, PR, RZ, 0x1 ;  /* 0x00000001ff087803 */ /* 0x000fe20000000000 */
[----:B------:R-:W-:Y:S01]  /*14d0*/  ULDC UR4, c[0x0][0x988] ;  /* 0x0002620000047ab9 */ /* 0x000fe20000000800 */
[----:B------:R-:W-:Y:S01]  /*14e0*/  UIADD3 UR21, UR43, -0x2, URZ ;  /* 0xfffffffe2b157890 */ /* 0x000fe2000fffe03f */
[----:B------:R-:W-:Y:S01]  /*14f0*/  IMAD.IADD R4, R23, 0x1, -R4 ;  /* 0x0000000117047824 */ /* 0x000fe200078e0a04 */
[-C--:B------:R-:W-:Y:S01]  /*1500*/  MOV R110, R119.reuse ;  /* 0x00000077006e7202 */ /* 0x080fe20000000f00 */
[--C-:B------:R-:W-:Y:S01]  /*1510*/  IMAD.MOV.U32 R118, RZ, RZ, R119.reuse ;  /* 0x000000ffff767224 */ /* 0x100fe200078e0077 */
[----:B------:R-:W-:Y:S01]  /*1520*/  UISETP.GE.AND UP0, UPT, UR21, UR37, UPT ;  /* 0x000000251500728c */ /* 0x000fe2000bf06270 */
[--C-:B------:R-:W-:Y:S01]  /*1530*/  IMAD.MOV.U32 R116, RZ, RZ, R119.reuse ;  /* 0x000000ffff747224 */ /* 0x100fe200078e0077 */
[----:B------:R-:W-:Y:S01]  /*1540*/  SHF.R.S32.HI R5, RZ, 0x1f, R4 ;  /* 0x0000001fff057819 */ /* 0x000fe20000011404 */
[--C-:B------:R-:W-:Y:S01]  /*1550*/  IMAD.MOV.U32 R114, RZ, RZ, R119.reuse ;  /* 0x000000ffff727224 */ /* 0x100fe200078e0077 */
[-C--:B------:R-:W-:Y:S01]  /*1560*/  MOV R100, R119.reuse ;  /* 0x0000007700647202 */ /* 0x080fe20000000f00 */
[--C-:B------:R-:W-:Y:S01]  /*1570*/  IMAD.MOV.U32 R112, RZ, RZ, R119.reuse ;  /* 0x000000ffff707224 */ /* 0x100fe200078e0077 */
[----:B------:R-:W-:Y:S01]  /*1580*/  LEA.HI R5, R5, R4, RZ, 0x2 ;  /* 0x0000000405057211 */ /* 0x000fe200078f10ff */
[--C-:B------:R-:W-:Y:S01]  /*1590*/  IMAD.MOV.U32 R108, RZ, RZ, R119.reuse ;  /* 0x000000ffff6c7224 */ /* 0x100fe200078e0077 */
[----:B------:R-:W-:Y:S01]  /*15a0*/  MOV R90, R119 ;  /* 0x00000077005a7202 */ /* 0x000fe20000000f00 */
[--C-:B------:R-:W-:Y:S01]  /*15b0*/  IMAD.MOV.U32 R106, RZ, RZ, R119.reuse ;  /* 0x000000ffff6a7224 */ /* 0x100fe200078e0077 */
[----:B------:R-:W-:Y:S01]  /*15c0*/  LOP3.LUT R5, R5, 0x7ffffffc, RZ, 0xc0, !PT ;  /* 0x7ffffffc05057812 */ /* 0x000fe200078ec0ff */
[----:B------:R-:W-:-:S02]  /*15d0*/  IMAD.MOV.U32 R104, RZ, RZ, R119 ;  /* 0x000000ffff687224 */ /* 0x000fc400078e0077 */
[----:B------:R-:W-:Y:S02]  /*15e0*/  IMAD.MOV.U32 R102, RZ, RZ, R119 ;  /* 0x000000ffff667224 */ /* 0x000fe400078e0077 */
[----:B------:R-:W-:Y:S02]  /*15f0*/  IMAD.IADD R5, R4, 0x1, -R5 ;  /* 0x0000000104057824 */ /* 0x000fe400078e0a05 */
[--C-:B------:R-:W-:Y:S02]  /*1600*/  IMAD.MOV.U32 R98, RZ, RZ, R119.reuse ;  /* 0x000000ffff627224 */ /* 0x100fe400078e0077 */
[----:B------:R-:W-:Y:S02]  /*1610*/  IMAD R5, R5, R6, 0x80 ;  /* 0x0000008005057424 */ /* 0x000fe400078e0206 */
[----:B------:R-:W-:Y:S02]  /*1620*/  IMAD.U32 R6, RZ, RZ, UR43 ;  /* 0x0000002bff067e24 */ /* 0x000fe4000f8e00ff */
[--C-:B------:R-:W-:Y:S01]  /*1630*/  IMAD.MOV.U32 R96, RZ, RZ, R119.reuse ;  /* 0x000000ffff607224 */ /* 0x100fe200078e0077 */
[----:B------:R-:W-:Y:S01]  /*1640*/  IADD3 R5, R5, UR42, RZ ;  /* 0x0000002a05057c10 */ /* 0x000fe2000fffe0ff */
[----:B------:R-:W-:-:S02]  /*1650*/  IMAD.MOV.U32 R94, RZ, RZ, R119 ;  /* 0x000000ffff5e7224 */ /* 0x000fc400078e0077 */
[----:B------:R-:W-:Y:S02]  /*1660*/  IMAD.MOV.U32 R92, RZ, RZ, R119 ;  /* 0x000000ffff5c7224 */ /* 0x000fe400078e0077 */
[----:B------:R-:W-:Y:S02]  /*1670*/  IMAD R6, R6, -0x80, R5 ;  /* 0xffffff8006067824 */ /* 0x000fe400078e0205 */
[----:B------:R-:W-:-:S03]  /*1680*/  IMAD.MOV.U32 R88, RZ, RZ, R119 ;  /* 0x000000ffff587224 */ /* 0x000fc600078e0077 */
        /* <DEDUP_REMOVED lines=82> */
[----:B------:R-:W-:Y:S02]  /*1bb0*/  ISETP.GT.AND P0, PT, R6, 0x59, PT ;  /* 0x000000590600780c */ /* 0x000fe40003f04270 */
[----:B------:R-:W-:-:S02]  /*1bc0*/  FSEL R117, R70, -INF , P6 ;  /* 0xff80000046757808 */ /* 0x000fc40003000000 */
[----:B------:R-:W-:Y:S02]  /*1bd0*/  FMNMX.FTZ R4, R67, R4, !PT ;  /* 0x0000000443047209 */ /* 0x000fe40007810000 */
[----:B------:R-:W-:Y:S02]  /*1be0*/  FSEL R57, R57, -INF , P5 ;  /* 0xff80000039397808 */ /* 0x000fe40002800000 */
        /* <DEDUP_REMOVED lines=15> */
[----:B------:R-:W-:-:S02]  /*1ce0*/  FSEL R79, R79, -INF , P2 ;  /* 0xff8000004f4f7808 */ /* 0x000fc40001000000 */
[----:B------:R-:W-:Y:S02]  /*1cf0*/  FMNMX.FTZ R4, R129, R4, !PT ;  /* 0x0000000481047209 */ /* 0x000fe40007810000 */
[----:B------:R-:W-:Y:S02]  /*1d00*/  ISETP.GT.AND P3, PT, R6, 0x70, PT ;  /* 0x000000700600780c */ /* 0x000fe40003f64270 */
[----:B------:R-:W-:Y:S02]  /*1d10*/  FSEL R31, R60, -INF , P4 ;  /* 0xff8000003c1f7808 */ /* 0x000fe40002000000 */
[----:B------:R-:W-:Y:S02]  /*1d20*/  FSEL R131, R82, -INF , P3 ;  /* 0xff80000052837808 */ /* 0x000fe40001800000 */
[----:B------:R-:W-:Y:S02]  /*1d30*/  FMNMX.FTZ R4, R79, R4, !PT ;  /* 0x000000044f047209 */ /* 0x000fe40007810000 */
[----:B------:R-:W-:-:S02]  /*1d40*/  ISETP.GT.AND P4, PT, R6, 0x71, PT ;  /* 0x000000710600780c */ /* 0x000fc40003f84270 */
[----:B------:R-:W-:Y:S02]  /*1d50*/  FMNMX.FTZ R4, R131, R4, !PT ;  /* 0x0000000483047209 */ /* 0x000fe40007810000 */
[----:B------:R-:W-:Y:S02]  /*1d60*/  FSEL R133, R83, -INF , P4 ;  /* 0xff80000053857808 */ /* 0x000fe40002000000 */
[----:B------:R-:W-:Y:S02]  /*1d70*/  ISETP.GT.AND P5, PT, R6, 0x78, PT ;  /* 0x000000780600780c */ /* 0x000fe40003fa4270 */
[----:B------:R-:W-:Y:S02]  /*1d80*/  FMNMX.FTZ R4, R133, R4, !PT ;  /* 0x0000000485047209 */ /* 0x000fe40007810000 */
[----:B------:R-:W-:Y:S02]  /*1d90*/  FSEL R83, R86, -INF , P5 ;  /* 0xff80000056537808 */ /* 0x000fe40002800000 */
[----:B------:R-:W-:-:S02]  /*1da0*/  ISETP.GT.AND P6, PT, R6, 0x79, PT ;  /* 0x000000790600780c */ /* 0x000fc40003fc4270 */
[----:B------:R-:W-:Y:S02]  /*1db0*/  FMNMX.FTZ R4, R83, R4, !PT ;  /* 0x0000000453047209 */ /* 0x000fe40007810000 */
[----:B------:R-:W-:Y:S02]  /*1dc0*/  FSEL R135, R87, -INF , P6 ;  /* 0xff80000057877808 */ /* 0x000fe40003000000 */
[----:B------:R-:W-:Y:S02]  /*1dd0*/  P2R R14, PR, RZ, 0x8 ;  /* 0x00000008ff0e7803 */ /* 0x000fe40000000000 */
[----:B------:R-:W-:Y:S01]  /*1de0*/  FMNMX.FTZ R10, R135, R4, !PT ;  /* 0x00000004870a7209 */ /* 0x000fe20007810000 */
[----:B------:R-:W-:Y:S01]  /*1df0*/  IMAD.U32 R4, RZ, RZ, UR4 ;  /* 0x00000004ff047e24 */ /* 0x000fe2000f8e00ff */
[----:B------:R-:W-:Y:S01]  /*1e00*/  P2R R18, PR, RZ, 0x4 ;  /* 0x00000004ff127803 */ /* 0x000fe20000000000 */
[----:B------:R-:W-:Y:S01]  /*1e10*/  UIADD3 UR4, UR40, 0x16840, URZ ;  /* 0x0001684028047890 */ /* 0x000fe2000fffe03f */
[----:B------:R-:W-:Y:S01]  /*1e20*/  ISETP.GT.AND P2, PT, R6, 0x58, PT ;  /* 0x000000580600780c */ /* 0x000fe20003f44270 */
[----:B------:R-:W0:Y:S01]  /*1e30*/  SHFL.BFLY PT, R5, R10, 0x2, 0x1f ;  /* 0x0c401f000a057f89 */ /* 0x000e2200000e0000 */
[----:B------:R-:W-:Y:S01]  /*1e40*/  P2R R20, PR, RZ, 0x2 ;  /* 0x00000002ff147803 */ /* 0x000fe20000000000 */
[----:B------:R-:W-:Y:S01]  /*1e50*/  UPRMT UR4, UR7, 0x654, UR4 ;  /* 0x0000065407047896 */ /* 0x000fe20008000004 */
[----:B------:R-:W-:-:S02]  /*1e60*/  FSEL R39, R68, -INF , P2 ;  /* 0xff80000044277808 */ /* 0x000fc40001000000 */
[----:B------:R-:W-:Y:S02]  /*1e70*/  ISETP.NE.AND P2, PT, R18, RZ, PT ;  /* 0x000000ff1200720c */ /* 0x000fe40003f45270 */
[----:B------:R-:W-:Y:S02]  /*1e80*/  ISETP.GT.AND P1, PT, R6, 0x59, PT ;  /* 0x000000590600780c */ /* 0x000fe40003f24270 */
[----:B------:R-:W-:Y:S02]  /*1e90*/  P2R R24, PR, RZ, 0x1 ;  /* 0x00000001ff187803 */ /* 0x000fe40000000000 */
[----:B------:R-:W-:Y:S01]  /*1ea0*/  FSEL R69, R69, -INF , P1 ;  /* 0xff80000045457808 */ /* 0x000fe20000800000 */
[----:B------:R-:W-:Y:S01]  /*1eb0*/  SYNCS.ARRIVE.TRANS64.RED.A1T0 RZ, [UR4], RZ ;  /* 0x000000ffffff79a7 */ /* 0x000fe20008100404 */
[----:B------:R-:W-:Y:S01]  /*1ec0*/  ISETP.NE.AND P1, PT, R20, RZ, PT ;  /* 0x000000ff1400720c */ /* 0x000fe20003f25270 */
[----:B------:R-:W-:Y:S01]  /*1ed0*/  UMOV UR4, URZ ;  /* 0x0000003f00047c82 */ /* 0x000fe20008000000 */
[----:B------:R-:W-:-:S02]  /*1ee0*/  ISETP.GT.AND P0, PT, R6, 0x60, PT ;  /* 0x000000600600780c */ /* 0x000fc40003f04270 */
[----:B------:R-:W-:Y:S02]  /*1ef0*/  FSEL R77, R77, -INF , P2 ;  /* 0xff8000004d4d7808 */ /* 0x000fe40001000000 */
[----:B------:R-:W-:Y:S02]  /*1f00*/  FSEL R43, R72, -INF , P0 ;  /* 0xff800000482b7808 */ /* 0x000fe40000000000 */
[----:B------:R-:W-:Y:S02]  /*1f10*/  ISETP.NE.AND P0, PT, R24, RZ, PT ;  /* 0x000000ff1800720c */ /* 0x000fe40003f05270 */
[----:B------:R-:W-:Y:S02]  /*1f20*/  FSEL R81, R81, -INF , P4 ;  /* 0xff80000051517808 */ /* 0x000fe40002000000 */
[----:B0-----:R-:W-:Y:S02]  /*1f30*/  FMNMX.FTZ R12, R10, R5, !PT ;  /* 0x000000050a0c7209 */ /* 0x001fe40007810000 */
[----:B------:R-:W-:-:S02]  /*1f40*/  FMNMX.FTZ R10, R9, R25, !PT ;  /* 0x00000019090a7209 */ /* 0x000fc40007810000 */
[----:B------:R-:W-:Y:S01]  /*1f50*/  FSEL R73, R73, -INF , P0 ;  /* 0xff80000049497808 */ /* 0x000fe20000000000 */
[----:B------:R-:W0:Y:S01]  /*1f60*/  SHFL.BFLY PT, R5, R12, 0x1, 0x1f ;  /* 0x0c201f000c057f89 */ /* 0x000e2200000e0000 */
[----:B------:R-:W-:Y:S02]  /*1f70*/  FMNMX.FTZ R10, R11, R10, !PT ;  /* 0x0000000a0b0a7209 */ /* 0x000fe40007810000 */
[----:B------:R-:W-:Y:S02]  /*1f80*/  FSEL R85, R85, -INF , P6 ;  /* 0xff80000055557808 */ /* 0x000fe40003000000 */
[----:B------:R-:W-:Y:S02]  /*1f90*/  FMNMX.FTZ R10, R29, R10, !PT ;  /* 0x0000000a1d0a7209 */ /* 0x000fe40007810000 */
[----:B------:R-:W-:Y:S02]  /*1fa0*/  ISETP.NE.AND P0, PT, R8, RZ, PT ;  /* 0x000000ff0800720c */ /* 0x000fe40003f05270 */
[----:B------:R-:W-:-:S02]  /*1fb0*/  FMNMX.FTZ R10, R13, R10, !PT ;  /* 0x0000000a0d0a7209 */ /* 0x000fc40007810000 */
[----:B0-----:R-:W-:Y:S02]  /*1fc0*/  FMNMX.FTZ R5, R12, R5, !PT ;  /* 0x000000050c057209 */ /* 0x001fe40007810000 */
[----:B------:R-:W-:Y:S02]  /*1fd0*/  FMNMX.FTZ R12, R33, R10, !PT ;  /* 0x0000000a210c7209 */ /* 0x000fe40007810000 */
[C---:B------:R-:W-:Y:S01]  /*1fe0*/  FSETP.NEU.FTZ.AND P3, PT, R5.reuse, -INF , PT ;  /* 0xff8000000500780b */ /* 0x040fe20003f7d000 */
[----:B------:R-:W-:Y:S01]  /*1ff0*/  FMUL.FTZ R36, R5, R4 ;  /* 0x0000000405247220 */ /* 0x000fe20000410000 */
[----:B------:R-:W-:-:S04]  /*2000*/  FMNMX.FTZ R12, R15, R12, !PT ;  /* 0x0000000c0f0c7209 */ /* 0x000fc80007810000 */
[----:B------:R-:W-:Y:S02]  /*2010*/  FSEL R36, R36, RZ, P3 ;  /* 0x000000ff24247208 */ /* 0x000fe40001800000 */
[----:B------:R-:W-:Y:S02]  /*2020*/  ISETP.NE.AND P3, PT, R14, RZ, PT ;  /* 0x000000ff0e00720c */ /* 0x000fe40003f65270 */
[----:B------:R-:W-:Y:S01]  /*2030*/  FMNMX.FTZ R14, R37, R12, !PT ;  /* 0x0000000c250e7209 */ /* 0x000fe20007810000 */
[-CC-:B------:R-:W-:Y:S01]  /*2040*/  FFMA.FTZ R121, R26, R4.reuse, -R36.reuse ;  /* 0x000000041a797223 */ /* 0x180fe20000010824 */
[-CC-:B------:R-:W-:Y:S01]  /*2050*/  FFMA.FTZ R91, R91, R4.reuse, -R36.reuse ;  /* 0x000000045b5b7223 */ /* 0x180fe20000010824 */
[--C-:B------:R-:W-:Y:S01]  /*2060*/  FFMA.FTZ R87, R95, R4, -R36.reuse ;  /* 0x000000045f577223 */ /* 0x100fe20000010824 */
[----:B------:R-:W-:Y:S01]  /*2070*/  FMNMX.FTZ R14, R17, R14, !PT ;  /* 0x0000000e110e7209 */ /* 0x000fe20007810000 */
[-CC-:B------:R-:W-:Y:S01]  /*2080*/  FFMA.FTZ R97, R97, R4.reuse, -R36.reuse ;  /* 0x0000000461617223 */ /* 0x180fe20000010824 */
[----:B------:R0:W-:Y:S01]  /*2090*/  MUFU.EX2 R10, R91 ;  /* 0x0000005b000a7308 */ /* 0x0001e20000000800 */
[----:B------:R-:W-:Y:S01]  /*20a0*/  FSEL R95, R80, -INF , P3 ;  /* 0xff800000505f7808 */ /* 0x000fe20001800000 */
[--C-:B------:R-:W-:Y:S01]  /*20b0*/  FFMA.FTZ R137, R7, R4, -R36.reuse ;  /* 0x0000000407897223 */ /* 0x100fe20000010824 */
[----:B------:R-:W-:Y:S01]  /*20c0*/  FMNMX.FTZ R14, R41, R14, !PT ;  /* 0x0000000e290e7209 */ /* 0x000fe20007810000 */
[-CC-:B------:R-:W-:Y:S01]  /*20d0*/  FFMA.FTZ R6, R111, R4.reuse, -R36.reuse ;  /* 0x000000046f067223 */ /* 0x180fe20000010824 */
[-CC-:B------:R-:W-:Y:S01]  /*20e0*/  FFMA.FTZ R123, R113, R4.reuse, -R36.reuse ;  /* 0x00000004717b7223 */ /* 0x180fe20000010824 */
[--C-:B------:R-:W-:Y:S01]  /*20f0*/  FFMA.FTZ R8, R109, R4, -R36.reuse ;  /* 0x000000046d087223 */ /* 0x100fe20000010824 */
[----:B------:R-:W-:Y:S01]  /*2100*/  FMNMX.FTZ R14, R19, R14, !PT ;  /* 0x0000000e130e7209 */ /* 0x000fe20007810000 */
[----:B------:R-:W-:Y:S01]  /*2110*/  MUFU.EX2 R121, R121 ;  /* 0x0000007900797308 */ /* 0x000fe20000000800 */
        /* <DEDUP_REMOVED lines=25> */
[----:B0-----:R-:W-:Y:S01]  /*22b0*/  FADD.FTZ R44, R121, R6 ;  /* 0x00000006792c7221 */ /* 0x001fe20000010000 */
[--C-:B------:R-:W-:Y:S01]  /*22c0*/  FFMA.FTZ R145, R127, R4, -R36.reuse ;  /* 0x000000047f917223 */ /* 0x100fe20000010824 */
[----:B------:R-:W-:Y:S01]  /*22d0*/  FMNMX.FTZ R20, R57, R20, !PT ;  /* 0x0000001439147209 */ /* 0x000fe20007810000 */
[-CC-:B------:R-:W-:Y:S01]  /*22e0*/  FFMA.FTZ R147, R129, R4.reuse, -R36.reuse ;  /* 0x0000000481937223 */ /* 0x180fe20000010824 */
[----:B------:R-:W-:Y:S01]  /*22f0*/  F2FP.BF16.F32.PACK_AB R121, R6, R121 ;  /* 0x000000790679723e */ /* 0x000fe200000010ff */
[--C-:B------:R-:W-:Y:S01]  /*2300*/  FFMA.FTZ R38, R79, R4, -R36.reuse ;  /* 0x000000044f267223 */ /* 0x100fe20000010824 */
[----:B------:R-:W-:Y:S01]  /*2310*/  FMNMX.FTZ R20, R31, R20, !PT ;  /* 0x000000141f147209 */ /* 0x000fe20007810000 */
[----:B------:R-:W-:Y:S01]  /*2320*/  MUFU.EX2 R125, R125 ;  /* 0x0000007d007d7308 */ /* 0x000fe20000000800 */
[-CC-:B------:R-:W-:Y:S01]  /*2330*/  FFMA.FTZ R149, R131, R4.reuse, -R36.reuse ;  /* 0x0000000483957223 */ /* 0x180fe20000010824 */
[--C-:B------:R-:W-:Y:S01]  /*2340*/  FFMA.FTZ R133, R133, R4, -R36.reuse ;  /* 0x0000000485857223 */ /* 0x100fe20000010824 */
[----:B------:R-:W-:Y:S01]  /*2350*/  FMNMX.FTZ R24, R61, R20, !PT ;  /* 0x000000143d187209 */ /* 0x000fe20007810000 */
[----:B------:R-:W-:Y:S01]  /*2360*/  FFMA.FTZ R151, R83, R4, -R36 ;  /* 0x0000000453977223 */ /* 0x000fe20000010824 */
[--C-:B------:R-:W-:Y:S01]  /*2370*/  IMAD.MOV.U32 R117, RZ, RZ, R119.reuse ;  /* 0x000000ffff757224 */ /* 0x100fe200078e0077 */
[----:B------:R-:W-:Y:S01]  /*2380*/  MOV R115, R119 ;  /* 0x0000007700737202 */ /* 0x000fe20000000f00 */
[--C-:B------:R-:W-:Y:S01]  /*2390*/  IMAD.MOV.U32 R113, RZ, RZ, R119.reuse ;  /* 0x000000ffff717224 */ /* 0x100fe200078e0077 */
[----:B------:R-:W-:Y:S01]  /*23a0*/  FMNMX.FTZ R24, R35, R24, !PT ;  /* 0x0000001823187209 */ /* 0x000fe20007810000 */
[----:B------:R0:W-:Y:S01]  /*23b0*/  MUFU.EX2 R12, R105 ;  /* 0x00000069000c7308 */ /* 0x0001e20000000800 */
[----:B------:R-:W-:-:S02]  /*23c0*/  IMAD.MOV.U32 R111, RZ, RZ, R119 ;  /* 0x000000ffff6f7224 */ /* 0x000fc400078e0077 */
[----:B------:R-:W-:Y:S01]  /*23d0*/  FMNMX.FTZ R24, R65, R24, !PT ;  /* 0x0000001841187209 */ /* 0x000fe20007810000 */
[--C-:B------:R-:W-:Y:S02]  /*23e0*/  IMAD.MOV.U32 R109, RZ, RZ, R119.reuse ;  /* 0x000000ffff6d7224 */ /* 0x100fe400078e0077 */
[----:B------:R-:W-:Y:S01]  /*23f0*/  IMAD.MOV.U32 R107, RZ, RZ, R119 ;  /* 0x000000ffff6b7224 */ /* 0x000fe200078e0077 */
[----:B------:R-:W-:Y:S01]  /*2400*/  FMNMX.FTZ R24, R39, R24, !PT ;  /* 0x0000001827187209 */ /* 0x000fe20007810000 */
[----:B------:R-:W1:Y:S01]  /*2410*/  MUFU.EX2 R87, R87 ;  /* 0x0000005700577308 */ /* 0x000e620000000800 */
[----:B0-----:R-:W-:Y:S02]  /*2420*/  MOV R105, R119 ;  /* 0x0000007700697202 */ /* 0x001fe40000000f00 */
[----:B------:R-:W-:-:S04]  /*2430*/  FMNMX.FTZ R26, R69, R24, !PT ;  /* 0x00000018451a7209 */ /* 0x000fc80007810000 */
[----:B------:R-:W-:Y:S01]  /*2440*/  FMNMX.FTZ R26, R43, R26, !PT ;  /* 0x0000001a2b1a7209 */ /* 0x000fe20007810000 */
[----:B------:R0:W-:Y:S03]  /*2450*/  MUFU.EX2 R24, R97 ;  /* 0x0000006100187308 */ /* 0x0001e60000000800 */
[----:B------:R-:W-:-:S04]  /*2460*/  FMNMX.FTZ R26, R73, R26, !PT ;  /* 0x0000001a491a7209 */ /* 0x000fc80007810000 */
[----:B------:R-:W-:Y:S01]  /*2470*/  FMNMX.FTZ R26, R93, R26, !PT ;  /* 0x0000001a5d1a7209 */ /* 0x000fe20007810000 */
[----:B------:R2:W-:Y:S01]  /*2480*/  MUFU.EX2 R14, R103 ;  /* 0x00000067000e7308 */ /* 0x0005e20000000800 */
[----:B0-----:R-:W-:Y:S02]  /*2490*/  FSEL R97, R84, -INF , P5 ;  /* 0xff80000054617808 */ /* 0x001fe40002800000 */
[----:B------:R-:W-:Y:S02]  /*24a0*/  FMNMX.FTZ R26, R77, R26, !PT ;  /* 0x0000001a4d1a7209 */ /* 0x000fe40007810000 */
[----:B-1----:R-:W-:Y:S02]  /*24b0*/  F2FP.BF16.F32.PACK_AB R127, R87, R12 ;  /* 0x0000000c577f723e */ /* 0x002fe400000010ff */
[----:B------:R-:W-:Y:S01]  /*24c0*/  FMNMX.FTZ R26, R95, R26, !PT ;  /* 0x0000001a5f1a7209 */ /* 0x000fe20007810000 */
[----:B------:R-:W0:Y:S01]  /*24d0*/  MUFU.EX2 R89, R89 ;  /* 0x0000005900597308 */ /* 0x000e220000000800 */
[----:B--2---:R-:W-:-:S02]  /*24e0*/  IMAD.MOV.U32 R103, RZ, RZ, R119 ;  /* 0x000000ffff677224 */ /* 0x004fc400078e0077 */
[----:B------:R-:W-:-:S04]  /*24f0*/  FMNMX.FTZ R28, R81, R26, !PT ;  /* 0x0000001a511c7209 */ /* 0x000fc80007810000 */
[----:B------:R-:W-:Y:S01]  /*2500*/  FMNMX.FTZ R28, R97, R28, !PT ;  /* 0x0000001c611c7209 */ /* 0x000fe20007810000 */
[----:B------:R1:W-:Y:S03]  /*2510*/  MUFU.EX2 R18, R101 ;  /* 0x0000006500127308 */ /* 0x0003e60000000800 */
[----:B------:R-:W-:Y:S01]  /*2520*/  FMNMX.FTZ R7, R85, R28, !PT ;  /* 0x0000001c55077209 */ /* 0x000fe20007810000 */
[----:B------:R-:W-:-:S04]  /*2530*/  FFMA.FTZ R28, R63, R4, -R36 ;  /* 0x000000043f1c7223 */ /* 0x000fc80000010824 */
[----:B------:R-:W2:Y:S01]  /*2540*/  SHFL.BFLY PT, R34, R7, 0x2, 0x1f ;  /* 0x0c401f0007227f89 */ /* 0x000ea200000e0000 */
[----:B------:R-:W3:Y:S01]  /*2550*/  MUFU.EX2 R91, R91 ;  /* 0x0000005b005b7308 */ /* 0x000ee20000000800 */
[----:B0-----:R-:W-:Y:S01]  /*2560*/  F2FP.BF16.F32.PACK_AB R129, R89, R14 ;  /* 0x0000000e5981723e */ /* 0x001fe200000010ff */
[----:B-1----:R-:W-:-:S06]  /*2570*/  IMAD.MOV.U32 R101, RZ, RZ, R119 ;  /* 0x000000ffff657224 */ /* 0x002fcc00078e0077 */
[----:B------:R0:W-:Y:S08]  /*2580*/  MUFU.EX2 R20, R99 ;  /* 0x0000006300147308 */ /* 0x0001f00000000800 */
[----:B------:R-:W-:Y:S01]  /*2590*/  MUFU.EX2 R51, R51 ;  /* 0x0000003300337308 */ /* 0x000fe20000000800 */
[----:B---3--:R-:W-:Y:S01]  /*25a0*/  F2FP.BF16.F32.PACK_AB R131, R91, R18 ;  /* 0x000000125b83723e */ /* 0x008fe200000010ff */
[----:B0-----:R-:W-:Y:S01]  /*25b0*/  IMAD.MOV.U32 R99, RZ, RZ, R119 ;  /* 0x000000ffff637224 */ /* 0x001fe200078e0077 */
[----:B--2---:R-:W-:-:S05]  /*25c0*/  FMNMX.FTZ R40, R7, R34, !PT ;  /* 0x0000002207287209 */ /* 0x004fca0007810000 */
[----:B------:R-:W0:Y:S01]  /*25d0*/  MUFU.EX2 R55, R55 ;  /* 0x0000003700377308 */ /* 0x000e220000000800 */
[-CC-:B------:R-:W-:Y:S01]  /*25e0*/  FFMA.FTZ R34, R75, R4.reuse, -R36.reuse ;  /* 0x000000044b227223 */ /* 0x180fe20000010824 */
[----:B------:R-:W-:Y:S01]  /*25f0*/  FFMA.FTZ R36, R135, R4, -R36 ;  /* 0x0000000487247223 */ /* 0x000fe20000010824 */
[----:B------:R-:W1:Y:S05]  /*2600*/  SHFL.BFLY PT, R7, R40, 0x1, 0x1f ;  /* 0x0c201f0028077f89 */ /* 0x000e6a00000e0000 */
[----:B------:R-:W-:Y:S08]  /*2610*/  MUFU.EX2 R137, R137 ;  /* 0x0000008900897308 */ /* 0x000ff00000000800 */
[----:B------:R-:W-:Y:S01]  /*2620*/  MUFU.EX2 R26, R59 ;  /* 0x0000003b001a7308 */ /* 0x000fe20000000800 */
[----:B0-----:R-:W-:-:S07]  /*2630*/  F2FP.BF16.F32.PACK_AB R135, R55, R24 ;  /* 0x000000183787723e */ /* 0x001fce00000010ff */
[----:B------:R-:W-:Y:S01]  /*2640*/  MUFU.EX2 R139, R139 ;  /* 0x0000008b008b7308 */ /* 0x000fe20000000800 */
[----:B-1----:R-:W-:-:S04]  /*2650*/  FMNMX.FTZ R7, R40, R7, !PT ;  /* 0x0000000728077209 */ /* 0x002fc80007810000 */
[C---:B------:R-:W-:Y:S01]  /*2660*/  FSETP.NEU.FTZ.AND P1, PT, R7.reuse, -INF , PT ;  /* 0xff8000000700780b */ /* 0x040fe20003f3d000 */
[----:B------:R-:W-:Y:S02]  /*2670*/  FMUL.FTZ R42, R7, R4 ;  /* 0x00000004072a7220 */ /* 0x000fe40000410000 */
[----:B------:R-:W-:Y:S03]  /*2680*/  MUFU.EX2 R28, R28 ;  /* 0x0000001c001c7308 */ /* 0x000fe60000000800 */
[----:B------:R-:W-:Y:S02]  /*2690*/  FSEL R42, R42, RZ, P1 ;  /* 0x000000ff2a2a7208 */ /* 0x000fe40000800000 */
[----:B------:R-:W-:-:S03]  /*26a0*/  PLOP3.LUT P1, PT, PT, PT, UP0, 0x80, 0x0 ;  /* 0x000000000000781c */ /* 0x000fc60003f2f008 */
[----:B------:R-:W-:Y:S01]  /*26b0*/  MUFU.EX2 R141, R141 ;  /* 0x0000008d008d7308 */ /* 0x000fe20000000800 */
[-CC-:B------:R-:W-:Y:S01]  /*26c0*/  FFMA.FTZ R120, R9, R4.reuse, -R42.reuse ;  /* 0x0000000409787223 */ /* 0x180fe2000001082a */
[-CC-:B------:R-:W-:Y:S01]  /*26d0*/  FFMA.FTZ R9, R25, R4.reuse, -R42.reuse ;  /* 0x0000000419097223 */ /* 0x180fe2000001082a */
[-C--:B------:R-:W-:Y:S01]  /*26e0*/  FFMA.FTZ R122, R11, R4.reuse, -R42 ;  /* 0x000000040b7a7223 */ /* 0x080fe2000001082a */
[----:B------:R-:W-:Y:S01]  /*26f0*/  FADD.FTZ R11, R123, R44 ;  /* 0x0000002c7b0b7221 */ /* 0x000fe20000010000 */
[-CC-:B------:R-:W-:Y:S01]  /*2700*/  FFMA.FTZ R25, R29, R4.reuse, -R42.reuse ;  /* 0x000000041d197223 */ /* 0x180fe2000001082a */
[-CC-:B------:R-:W-:Y:S01]  /*2710*/  FFMA.FTZ R124, R13, R4.reuse, -R42.reuse ;  /* 0x000000040d7c7223 */ /* 0x180fe2000001082a */
[-CC-:B------:R-:W-:Y:S01]  /*2720*/  FFMA.FTZ R13, R33, R4.reuse, -R42.reuse ;  /* 0x00000004210d7223 */ /* 0x180fe2000001082a */
[----:B------:R-:W-:Y:S01]  /*2730*/  MUFU.EX2 R120, R120 ;  /* 0x0000007800787308 */ /* 0x000fe20000000800 */
[----:B------:R-:W-:Y:S01]  /*2740*/  FADD.FTZ R44, R8, R11 ;  /* 0x0000000b082c7221 */ /* 0x000fe20000010000 */
[-CC-:B------:R-:W-:Y:S01]  /*2750*/  FFMA.FTZ R126, R15, R4.reuse, -R42.reuse ;  /* 0x000000040f7e7223 */ /* 0x180fe2000001082a */
[-CC-:B------:R-:W-:Y:S01]  /*2760*/  FFMA.FTZ R15, R37, R4.reuse, -R42.reuse ;  /* 0x00000004250f7223 */ /* 0x180fe2000001082a */
[-C--:B------:R-:W-:Y:S01]  /*2770*/  FFMA.FTZ R138, R31, R4.reuse, -R42 ;  /* 0x000000041f8a7223 */ /* 0x080fe2000001082a */
[----:B------:R-:W-:Y:S01]  /*2780*/  FADD.FTZ R11, R125, R44 ;  /* 0x0000002c7d0b7221 */ /* 0x000fe20000010000 */
[-CC-:B------:R-:W-:Y:S01]  /*2790*/  FFMA.FTZ R128, R17, R4.reuse, -R42.reuse ;  /* 0x0000000411807223 */ /* 0x180fe2000001082a */
[-CC-:B------:R-:W-:Y:S01]  /*27a0*/  FFMA.FTZ R17, R41, R4.reuse, -R42.reuse ;  /* 0x0000000429117223 */ /* 0x180fe2000001082a */
        /* <DEDUP_REMOVED lines=21> */
[----:B------:R-:W-:Y:S01]  /*2900*/  F2FP.BF16.F32.PACK_AB R123, R8, R123 ;  /* 0x0000007b087b723e */ /* 0x000fe200000010ff */
[----:B------:R-:W-:Y:S01]  /*2910*/  FADD.FTZ R46, R18, R31 ;  /* 0x0000001f122e7221 */ /* 0x000fe20000010000 */
[-C--:B------:R-:W-:Y:S01]  /*2920*/  FFMA.FTZ R31, R65, R4.reuse, -R42 ;  /* 0x00000004411f7223 */ /* 0x080fe2000001082a */
[----:B------:R-:W0:Y:S01]  /*2930*/  MUFU.EX2 R124, R124 ;  /* 0x0000007c007c7308 */ /* 0x000e220000000800 */
[----:B-1----:R-:W-:Y:S01]  /*2940*/  FADD.FTZ R44, R122, R11 ;  /* 0x0000000b7a2c7221 */ /* 0x002fe20000010000 */
[----:B------:R-:W-:Y:S01]  /*2950*/  FADD.FTZ R33, R91, R46 ;  /* 0x0000002e5b217221 */ /* 0x000fe20000010000 */
[-CC-:B------:R-:W-:Y:S01]  /*2960*/  FFMA.FTZ R43, R43, R4.reuse, -R42.reuse ;  /* 0x000000042b2b7223 */ /* 0x180fe2000001082a */
[-CC-:B------:R-:W-:Y:S01]  /*2970*/  FFMA.FTZ R73, R73, R4.reuse, -R42.reuse ;  /* 0x0000000449497223 */ /* 0x180fe2000001082a */
[-CC-:B------:R-:W-:Y:S01]  /*2980*/  FFMA.FTZ R93, R93, R4.reuse, -R42.reuse ;  /* 0x000000045d5d7223 */ /* 0x180fe2000001082a */
[----:B------:R-:W-:Y:S01]  /*2990*/  FADD.FTZ R46, R20, R33 ;  /* 0x00000021142e7221 */ /* 0x000fe20000010000 */
[-C--:B------:R-:W-:Y:S01]  /*29a0*/  FFMA.FTZ R77, R77, R4.reuse, -R42 ;  /* 0x000000044d4d7223 */ /* 0x080fe2000001082a */
[----:B------:R-:W1:Y:S01]  /*29b0*/  MUFU.EX2 R13, R13 ;  /* 0x0000000d000d7308 */ /* 0x000e620000000800 */
[----:B--2---:R-:W-:Y:S01]  /*29c0*/  FADD.FTZ R11, R25, R44 ;  /* 0x0000002c190b7221 */ /* 0x004fe20000010000 */
[----:B------:R-:W-:Y:S01]  /*29d0*/  FADD.FTZ R33, R51, R46 ;  /* 0x0000002e33217221 */ /* 0x000fe20000010000 */
[-CC-:B------:R-:W-:Y:S01]  /*29e0*/  FFMA.FTZ R95, R95, R4.reuse, -R42.reuse ;  /* 0x000000045f5f7223 */ /* 0x180fe2000001082a */
[-CC-:B------:R-:W-:Y:S01]  /*29f0*/  FFMA.FTZ R81, R81, R4.reuse, -R42.reuse ;  /* 0x0000000451517223 */ /* 0x180fe2000001082a */
[-CC-:B------:R-:W-:Y:S01]  /*2a00*/  FFMA.FTZ R97, R97, R4.reuse, -R42.reuse ;  /* 0x0000000461617223 */ /* 0x180fe2000001082a */
[----:B------:R-:W-:Y:S01]  /*2a10*/  FADD.FTZ R46, R24, R33 ;  /* 0x00000021182e7221 */ /* 0x000fe20000010000 */
[----:B------:R-:W-:Y:S01]  /*2a20*/  FFMA.FTZ R42, R85, R4, -R42 ;  /* 0x00000004552a7223 */ /* 0x000fe2000001082a */
[----:B------:R-:W2:Y:S01]  /*2a30*/  MUFU.EX2 R126, R126 ;  /* 0x0000007e007e7308 */ /* 0x000ea20000000800 */
[----:B0-----:R-:W-:Y:S01]  /*2a40*/  FADD.FTZ R44, R124, R11 ;  /* 0x0000000b7c2c7221 */ /* 0x001fe20000010000 */
[----:B------:R-:W-:Y:S01]  /*2a50*/  FADD.FTZ R46, R55, R46 ;  /* 0x0000002e372e7221 */ /* 0x000fe20000010000 */
[----:B------:R-:W-:Y:S01]  /*2a60*/  F2FP.BF16.F32.PACK_AB R120, R9, R120 ;  /* 0x000000780978723e */ /* 0x000fe200000010ff */
[----:B------:R-:W-:Y:S01]  /*2a70*/  IMAD.MOV.U32 R91, RZ, RZ, R119 ;  /* 0x000000ffff5b7224 */ /* 0x000fe200078e0077 */
[----:B------:R-:W-:Y:S01]  /*2a80*/  F2FP.BF16.F32.PACK_AB R125, R10, R125 ;  /* 0x0000007d0a7d723e */ /* 0x000fe200000010ff */
[----:B------:R-:W-:Y:S01]  /*2a90*/  FADD.FTZ R33, R137, R46 ;  /* 0x0000002e89217221 */ /* 0x000fe20000010000 */
[C---:B------:R-:W-:Y:S01]  /*2aa0*/  F2FP.BF16.F32.PACK_AB R137, R26.reuse, R137 ;  /* 0x000000891a89723e */ /* 0x040fe200000010ff */
[----:B------:R-:W0:Y:S01]  /*2ab0*/  MUFU.EX2 R15, R15 ;  /* 0x0000000f000f7308 */ /* 0x000e220000000800 */
[----:B-1----:R-:W-:Y:S01]  /*2ac0*/  FADD.FTZ R11, R13, R44 ;  /* 0x0000002c0d0b7221 */ /* 0x002fe20000010000 */
[----:B------:R-:W-:Y:S01]  /*2ad0*/  FADD.FTZ R46, R26, R33 ;  /* 0x000000211a2e7221 */ /* 0x000fe20000010000 */
[----:B------:R-:W-:Y:S01]  /*2ae0*/  F2FP.BF16.F32.PACK_AB R122, R25, R122 ;  /* 0x0000007a197a723e */ /* 0x000fe200000010ff */
[----:B------:R-:W-:Y:S01]  /*2af0*/  IMAD.MOV.U32 R89, RZ, RZ, R119 ;  /* 0x000000ffff597224 */ /* 0x000fe200078e0077 */
[----:B------:R-:W-:Y:S01]  /*2b00*/  F2FP.BF16.F32.PACK_AB R124, R13, R124 ;  /* 0x0000007c0d7c723e */ /* 0x000fe200000010ff */
[----:B------:R-:W-:Y:S01]  /*2b10*/  FADD.FTZ R33, R139, R46 ;  /* 0x0000002e8b217221 */ /* 0x000fe20000010000 */
[----:B------:R-:W-:Y:S01]  /*2b20*/  F2FP.BF16.F32.PACK_AB R139, R28, R139 ;  /* 0x0000008b1c8b723e */ /* 0x000fe200000010ff */
[----:B------:R-:W1:Y:S01]  /*2b30*/  MUFU.EX2 R128, R128 ;  /* 0x0000008000807308 */ /* 0x000e620000000800 */
[----:B--2---:R-:W-:Y:S01]  /*2b40*/  FADD.FTZ R44, R126, R11 ;  /* 0x0000000b7e2c7221 */ /* 0x004fe20000010000 */
[----:B------:R-:W-:-:S04]  /*2b50*/  FADD.FTZ R46, R28, R33 ;  /* 0x000000211c2e7221 */ /* 0x000fc80000010000 */
[----:B------:R-:W-:Y:S02]  /*2b60*/  FADD.FTZ R33, R141, R46 ;  /* 0x0000002e8d217221 */ /* 0x000fe40000010000 */
        /* <DEDUP_REMOVED lines=58> */
[----:B------:R1:W3:Y:S01]  /*2f10*/  MUFU.EX2 R40, R133 ;  /* 0x0000008500287308 */ /* 0x0002e20000000800 */
[----:B--2---:R-:W-:-:S07]  /*2f20*/  FADD.FTZ R11, R149, R8 ;  /* 0x00000008950b7221 */ /* 0x004fce0000010000 */
[----:B------:R-:W2:Y:S01]  /*2f30*/  MUFU.EX2 R43, R43 ;  /* 0x0000002b002b7308 */ /* 0x000ea20000000800 */
[----:B0-----:R-:W-:Y:S01]  /*2f40*/  FADD.FTZ R6, R69, R6 ;  /* 0x0000000645067221 */ /* 0x001fe20000010000 */
[----:B-1----:R-:W-:Y:S02]  /*2f50*/  F2FP.BF16.F32.PACK_AB R133, R51, R20 ;  /* 0x000000143385723e */ /* 0x002fe400000010ff */
[----:B------:R-:W-:-:S04]  /*2f60*/  F2FP.BF16.F32.PACK_AB R142, R69, R142 ;  /* 0x0000008e458e723e */ /* 0x000fc800000010ff */
[----:B------:R-:W0:Y:S01]  /*2f70*/  MUFU.EX2 R144, R73 ;  /* 0x0000004900907308 */ /* 0x000e220000000800 */
[C---:B---3--:R-:W-:Y:S01]  /*2f80*/  FADD.FTZ R8, R40.reuse, R11 ;  /* 0x0000000b28087221 */ /* 0x048fe20000010000 */
        /* <DEDUP_REMOVED lines=14> */
[----:B------:R-:W0:Y:S01]  /*3070*/  MUFU.EX2 R97, R97 ;  /* 0x0000006100617308 */ /* 0x000e220000000800 */
[C---:B-1----:R-:W-:Y:S01]  /*3080*/  FADD.FTZ R6, R148.reuse, R9 ;  /* 0x0000000994067221 */ /* 0x042fe20000010000 */
[----:B------:R-:W-:Y:S02]  /*3090*/  F2FP.BF16.F32.PACK_AB R148, R148, R95 ;  /* 0x0000005f9494723e */ /* 0x000fe400000010ff */
[----:B------:R-:W-:-:S04]  /*30a0*/  MOV R95, R119 ;  /* 0x00000077005f7202 */ /* 0x000fc80000000f00 */
[----:B------:R-:W1:Y:S01]  /*30b0*/  MUFU.EX2 R42, R42 ;  /* 0x0000002a002a7308 */ /* 0x000e620000000800 */
[----:B--2---:R-:W-:-:S07]  /*30c0*/  FADD.FTZ R33, R151, R8 ;  /* 0x0000000897217221 */ /* 0x004fce0000010000 */
[----:B------:R-:W2:Y:S01]  /*30d0*/  MUFU.EX2 R36, R36 ;  /* 0x0000002400247308 */ /* 0x000ea20000000800 */
[----:B0-----:R-:W-:Y:S01]  /*30e0*/  FADD.FTZ R9, R97, R6 ;  /* 0x0000000661097221 */ /* 0x001fe20000010000 */
[----:B-1----:R-:W-:-:S03]  /*30f0*/  F2FP.BF16.F32.PACK_AB R150, R42, R97 ;  /* 0x000000612a96723e */ /* 0x002fc600000010ff */
[----:B------:R-:W-:Y:S01]  /*3100*/  FADD.FTZ R9, R42, R9 ;  /* 0x000000092a097221 */ /* 0x000fe20000010000 */
[----:B------:R-:W-:Y:S02]  /*3110*/  IMAD.MOV.U32 R97, RZ, RZ, R119 ;  /* 0x000000ffff617224 */ /* 0x000fe400078e0077 */
[C---:B--2---:R-:W-:Y:S01]  /*3120*/  FADD.FTZ R11, R36.reuse, R33 ;  /* 0x00000021240b7221 */ /* 0x044fe20000010000 */
[----:B------:R-:W-:Y:S01]  /*3130*/  F2FP.BF16.F32.PACK_AB R151, R36, R151 ;  /* 0x000000972497723e */ /* 0x000fe200000010ff */
[----:B------:R-:W-:Y:S06]  /*3140*/  @!P1 BRA `(.L_x_12807) ;  /* 0x0000001c009c9947 */ /* 0x000fec0003800000 */
[----:B------:R-:W-:Y:S01]  /*3150*/  IMAD.MOV.U32 R8, RZ, RZ, R5 ;  /* 0x000000ffff087224 */ /* 0x000fe200078e0005 */
[----:B------:R-:W-:Y:S01]  /*3160*/  CS2R R118, SRZ ;  /* 0x0000000000767805 */ /* 0x000fe2000001ff00 */
        /* <DEDUP_REMOVED lines=16> */
[----:B------:R-:W-:Y:S01]  /*3270*/  UMOV UR6, URZ ;  /* 0x0000003f00067c82 */ /* 0x000fe20008000000 */
[----:B------:R-:W-:-:S05]  /*3280*/  UMOV UR5, URZ ;  /* 0x0000003f00057c82 */ /* 0x000fca0008000000 */
.L_x_12818:
[----:B------:R-:W-:Y:S01]  /*3290*/  ISETP.NE.AND P2, PT, RZ, UR44, PT ;  /* 0x0000002cff007c0c */ /* 0x000fe2000bf45270 */
[----:B------:R-:W-:-:S04]  /*32a0*/  UISETP.NE.AND UP0, UPT, UR5, 0x1, UPT ;  /* 0x000000010500788c */ /* 0x000fc8000bf05270 */
[----:B------:R-:W-:-:S04]  /*32b0*/  USEL UR4, URZ, 0x1, UP0 ;  /* 0x000000013f047887 */ /* 0x000fc80008000000 */
[----:B------:R-:W-:-:S04]  /*32c0*/  ULOP3.LUT UR4, UR6, UR4, URZ, 0x3c, !UPT ;  /* 0x0000000406047292 */ /* 0x000fc8000f8e3c3f */
[----:B------:R-:W-:Y:S08]  /*32d0*/  @P2 BRA `(.L_x_12808) ;  /* 0x0000000000382947 */ /* 0x000ff00003800000 */
[----:B------:R-:W-:Y:S05]  /*32e0*/  @!P0 BRA `(.L_x_12809) ;  /* 0x0000000000048947 */ /* 0x000fea0003800000 */
[----:B------:R-:W-:Y:S01]  /*32f0*/  BPT.TRAP 0x1 ;  /* 0x000000040000795c */ /* 0x000fe20000300000 */
.L_x_12809:
        /* <DEDUP_REMOVED lines=9> */
.L_x_12810:
[----:B-1----:R-:W-:Y:S05]  /*3390*/  @P1 BRA `(.L_x_12808) ;  /* 0x0000000000081947 */ /* 0x002fea0003800000 */
[----:B------:R-:W1:Y:S02]  /*33a0*/  SYNCS.PHASECHK.TRANS64.TRYWAIT P1, [UR10+0x16830], R0 ;  /* 0x01683000ff0075a7 */ /* 0x000e64000802014a */
[----:B-1----:R-:W-:Y:S05]  /*33b0*/  @!P1 BRA `(.L_x_12811) ;  /* 0x0000007000d49947 */ /* 0x002fea0003800000 */
.L_x_12808:
        /* <DEDUP_REMOVED lines=12> */
[----:B0-----:R-:W-:Y:S02]  /*3480*/  IMAD.U32 R0, RZ, RZ, UR22 ;  /* 0x00000016ff007e24 */ /* 0x001fe4000f8e00ff */
[----:B------:R-:W-:Y:S02]  /*3490*/  UIADD3 UR10, UR26, 0x2, URZ ;  /* 0x000000021a0a7890 */ /* 0x000fe4000fffe03f */
[----:B------:R-:W-:-:S02]  /*34a0*/  UIADD3 UR14, UR26, 0x4, URZ ;  /* 0x000000041a0e7890 */ /* 0x000fc4000fffe03f */
[----:B------:R-:W-:Y:S01]  /*34b0*/  UIADD3 UR18, UR26, 0x6, URZ ;  /* 0x000000061a127890 */ /* 0x000fe2000fffe03f */
        /* <DEDUP_REMOVED lines=15> */
.L_x_12813:
[----:B------:R-:W-:Y:S01]  /*35b0*/  ULEA UR10, UR5, UR40, 0x3 ;  /* 0x00000028050a7291 */ /* 0x000fe2000f8e183f */
[----:B------:R-:W-:-:S05]  /*35c0*/  IMAD.U32 R4, RZ, RZ, UR6 ;  /* 0x00000006ff047e24 */ /* 0x000fca000f8e00ff */
[----:B------:R-:W-:-:S04]  /*35d0*/  SHF.L.U32 R4, R4, 0x1f, RZ ;  /* 0x0000001f04047819 */ /* 0x000fc800000006ff */
[----:B------:R0:W1:Y:S01]  /*35e0*/  SYNCS.PHASECHK.TRANS64.TRYWAIT P1, [UR10+0x16850], R4 ;  /* 0x01685004ff0075a7 */ /* 0x000062000802014a */
[----:B------:R-:W-:Y:S05]  /*35f0*/  @!P0 BRA `(.L_x_12814) ;  /* 0x0000000000048947 */ /* 0x000fea0003800000 */
[----:B------:R-:W-:Y:S01]  /*3600*/  BPT.TRAP 0x1 ;  /* 0x000000040000795c */ /* 0x000fe20000300000 */
.L_x_12814:
[----:B-1----:R-:W-:Y:S05]  /*3610*/  @P1 BRA `(.L_x_12812) ;  /* 0x0000000000081947 */ /* 0x002fea0003800000 */
[----:B------:R-:W1:Y:S02]  /*3620*/  SYNCS.PHASECHK.TRANS64.TRYWAIT P1, [UR10+0x16850], R4 ;  /* 0x01685004ff0075a7 */ /* 0x000e64000802014a */
[----:B-1----:R-:W-:Y:S05]  /*3630*/  @!P1 BRA `(.L_x_12815) ;  /* 0x00000070004c9947 */ /* 0x002fea0003800000 */
.L_x_12812:
[----:B------:R-:W-:Y:S01]  /*3640*/  UIADD3 UR6, UR40, 0x400, URZ ;  /* 0x0000040028067890 */ /* 0x000fe2000fffe03f */
[----:B------:R-:W-:Y:S01]  /*3650*/  WARPGROUP.ARRIVE ;  /* 0x00000000000079c5 */ /* 0x000fe20000000000 */
[----:B------:R-:W-:Y:S01]  /*3660*/  UMOV UR11, 0x40000040 ;  /* 0x40000040000b7882 */ /* 0x000fe20000000000 */
[----:B01----:R-:W-:Y:S01]  /*3670*/  VIADD R4, R16, 0x9 ;  /* 0x0000000910047836 */ /* 0x003fe20000000000 */
[----:B------:R-:W-:Y:S01]  /*3680*/  USHF.R.U32.HI UR6, URZ, 0x4, UR6 ;  /* 0x000000043f067899 */ /* 0x000fe20008011606 */
[----:B------:R-:W-:-:S03]  /*3690*/  ISETP.GE.U32.AND P1, PT, R22, 0x180, PT ;  /* 0x000001801600780c */ /* 0x000fc60003f26070 */
[----:B------:R-:W-:Y:S01]  /*36a0*/  ULOP3.LUT UR6, UR6, 0x3fff, URZ, 0xc0, !UPT ;  /* 0x00003fff06067892 */ /* 0x000fe2000f8ec03f */
[----:B------:R-:W-:-:S03]  /*36b0*/  SEL R4, R4, 0x9, !P1 ;  /* 0x0000000904047807 */ /* 0x000fc60004800000 */
[----:B------:R-:W-:-:S07]  /*36c0*/  ULEA UR6, UR5, UR6, 0xa ;  /* 0x0000000605067291 */ /* 0x000fce000f8e503f */
[----:B------:R-:W-:Y:S02]  /*36d0*/  UMOV UR10, UR6 ;  /* 0x00000006000a7c82 */ /* 0x000fe40008000000 */
[----:B------:R-:W-:Y:S01]  /*36e0*/  HGMMA.64x64x16.F32.BF16 R88, R120, gdesc[UR8].tnspB, R88, gsb0 ;  /* 0x40e0000878587df0 */ /* 0x000fe20008001858 */
[----:B------:R-:W-:Y:S01]  /*36f0*/  UIADD3 UR10, UR6, 0x80, URZ ;  /* 0x00000080060a7890 */ /* 0x000fe2000fffe03f */
[----:B------:R-:W-:Y:S01]  /*3700*/  UMOV UR11, 0x40000040 ;  /* 0x40000040000b7882 */ /* 0x000fe20000000000 */
[----:B------:R-:W-:Y:S02]  /*3710*/  WARPGROUP.DEPBAR.LE gsb0, 0x0 ;  /* 0x00008000000079c5 */ /* 0x000fe40000010000 */
[----:B------:R-:W-:-:S06]  /*3720*/  WARPGROUP.ARRIVE ;  /* 0x00000000000079c5 */ /* 0x000fcc0000000000 */
        /* <DEDUP_REMOVED lines=23> */
[----:B------:R-:W-:Y:S01]  /*38a0*/  UIADD3 UR6, UR6, 0x380, URZ ;  /* 0x0000038006067890 */ /* 0x000fe2000fffe03f */
[----:B------:R-:W-:Y:S02]  /*38b0*/  WARPGROUP.DEPBAR.LE gsb0, 0x0 ;  /* 0x00008000000079c5 */ /* 0x000fe40000010000 */
[----:B------:R-:W-:-:S06]  /*38c0*/  WARPGROUP.ARRIVE ;  /* 0x00000000000079c5 */ /* 0x000fcc0000000000 */
[----:B------:R-:W-:Y:S01]  /*38d0*/  HGMMA.64x64x16.F32.BF16 R88, R144, gdesc[UR8].tnspB, R88, gsb0 ;  /* 0x40e0000890587df0 */ /* 0x000fe20008001858 */
[----:B------:R-:W-:Y:S01]  /*38e0*/  UMOV UR10, UR6 ;  /* 0x00000006000a7c82 */ /* 0x000fe20008000000 */
[----:B------:R-:W-:Y:S01]  /*38f0*/  UMOV UR11, 0x40000040 ;  /* 0x40000040000b7882 */ /* 0x000fe20000000000 */
[----:B------:R-:W-:Y:S02]  /*3900*/  WARPGROUP.DEPBAR.LE gsb0, 0x0 ;  /* 0x00008000000079c5 */ /* 0x000fe40000010000 */
[----:B------:R-:W-:-:S06]  /*3910*/  WARPGROUP.ARRIVE ;  /* 0x00000000000079c5 */ /* 0x000fcc0000000000 */
[----:B------:R-:W-:Y:S03]  /*3920*/  HGMMA.64x64x16.F32.BF16 R88, R148, gdesc[UR8].tnspB, R88, gsb0 ;  /* 0x40e0000894587df0 */ /* 0x000fe60008001858 */
[----:B------:R-:W-:Y:S02]  /*3930*/  WARPGROUP.DEPBAR.LE gsb0, 0x0 ;  /* 0x00008000000079c5 */ /* 0x000fe40000010000 */
[----:B------:R0:W-:Y:S06]  /*3940*/  BAR.ARV R4, 0x100 ;  /* 0x000400040000751d */ /* 0x0001ec0000002000 */
[----:B------:R-:W-:Y:S05]  /*3950*/  @!P0 BRA `(.L_x_12816) ;  /* 0x0000000000048947 */ /* 0x000fea0003800000 */
[----:B------:R-:W-:Y:S01]  /*3960*/  BPT.TRAP 0x1 ;  /* 0x000000040000795c */ /* 0x000fe20000300000 */
.L_x_12816:
        /* <DEDUP_REMOVED lines=63> */
[----:B------:R-:W-:Y:S01]  /*3d60*/  FMNMX.FTZ R10, R87, R10, !PT ;  /* 0x0000000a570a7209 */ /* 0x000fe20007810000 */
[----:B------:R-:W0:Y:S01]  /*3d70*/  LDC R4, c[0x0][0x988] ;  /* 0x00026200ff047b82 */ /* 0x000e220000000800 */
[----:B------:R-:W-:Y:S01]  /*3d80*/  R2UR UR6, R0 ;  /* 0x00000000000672ca */ /* 0x000fe200000e0000 */
[----:B------:R-:W1:Y:S04]  /*3d90*/  SHFL.BFLY PT, R5, R12, 0x2, 0x1f ;  /* 0x0c401f000c057f89 */ /* 0x000e6800000e0000 */
[----:B------:R-:W2:Y:S08]  /*3da0*/  SHFL.BFLY PT, R7, R10, 0x2, 0x1f ;  /* 0x0c401f000a077f89 */ /* 0x000eb000000e0000 */
[----:B------:R-:W-:-:S04]  /*3db0*/  ULEA UR6, UR6, UR40, 0x3 ;  /* 0x0000002806067291 */ /* 0x000fc8000f8e183f */
[----:B------:R-:W-:-:S04]  /*3dc0*/  UIADD3 UR6, UR6, 0x16840, URZ ;  /* 0x0001684006067890 */ /* 0x000fc8000fffe03f */
[----:B------:R-:W-:Y:S01]  /*3dd0*/  UPRMT UR6, UR7, 0x654, UR6 ;  /* 0x0000065407067896 */ /* 0x000fe20008000006 */
[----:B-1----:R-:W-:Y:S02]  /*3de0*/  FMNMX.FTZ R13, R12, R5, !PT ;  /* 0x000000050c0d7209 */ /* 0x002fe40007810000 */
[----:B--2---:R-:W-:-:S03]  /*3df0*/  FMNMX.FTZ R15, R10, R7, !PT ;  /* 0x000000070a0f7209 */ /* 0x004fc60007810000 */
[----:B------:R-:W1:Y:S03]  /*3e00*/  SHFL.BFLY PT, R14, R13, 0x1, 0x1f ;  /* 0x0c201f000d0e7f89 */ /* 0x000e6600000e0000 */
[----:B------:R-:W-:Y:S01]  /*3e10*/  SYNCS.ARRIVE.TRANS64.RED.A1T0 RZ, [UR6], RZ ;  /* 0x000000ffffff79a7 */ /* 0x000fe20008100406 */
[----:B------:R-:W2:Y:S01]  /*3e20*/  SHFL.BFLY PT, R18, R15, 0x1, 0x1f ;  /* 0x0c201f000f127f89 */ /* 0x000ea200000e0000 */
[----:B-1----:R-:W-:Y:S02]  /*3e30*/  FMNMX.FTZ R7, R13, R14, !PT ;  /* 0x0000000e0d077209 */ /* 0x002fe40007810000 */
[----:B--2---:R-:W-:-:S03]  /*3e40*/  FMNMX.FTZ R5, R15, R18, !PT ;  /* 0x000000120f057209 */ /* 0x004fc60007810000 */
[C---:B------:R-:W-:Y:S01]  /*3e50*/  FADD.FTZ R17, -R7.reuse, R6 ;  /* 0x0000000607117221 */ /* 0x040fe20000010100 */
[----:B0-----:R-:W-:-:S03]  /*3e60*/  FMUL.FTZ R121, R7, R4 ;  /* 0x0000000407797220 */ /* 0x001fc60000410000 */
[-C--:B------:R-:W-:Y:S01]  /*3e70*/  FMUL.FTZ R17, R17, R4.reuse ;  /* 0x0000000411117220 */ /* 0x080fe20000410000 */
[----:B------:R-:W-:Y:S01]  /*3e80*/  FADD.FTZ R19, -R5, R8 ;  /* 0x0000000805137221 */ /* 0x000fe20000010100 */
[-CC-:B------:R-:W-:Y:S01]  /*3e90*/  FFMA.FTZ R127, R37, R4.reuse, -R121.reuse ;  /* 0x00000004257f7223 */ /* 0x180fe20000010879 */
[-CC-:B------:R-:W-:Y:S01]  /*3ea0*/  FFMA.FTZ R37, R49, R4.reuse, -R121.reuse ;  /* 0x0000000431257223 */ /* 0x180fe20000010879 */
[-C--:B------:R-:W-:Y:S01]  /*3eb0*/  FMUL.FTZ R49, R5, R4.reuse ;  /* 0x0000000405317220 */ /* 0x080fe20000410000 */
[-CC-:B------:R-:W-:Y:S01]  /*3ec0*/  FFMA.FTZ R129, R41, R4.reuse, -R121.reuse ;  /* 0x0000000429817223 */ /* 0x180fe20000010879 */
[----:B------:R0:W-:Y:S01]  /*3ed0*/  MUFU.EX2 R8, R17 ;  /* 0x0000001100087308 */ /* 0x0001e20000000800 */
        /* <DEDUP_REMOVED lines=25> */
[-CC-:B0-----:R-:W-:Y:S01]  /*4070*/  FFMA.FTZ R17, R77, R4.reuse, -R121.reuse ;  /* 0x000000044d117223 */ /* 0x181fe20000010879 */
[-CC-:B------:R-:W-:Y:S01]  /*4080*/  FFMA.FTZ R148, R80, R4.reuse, -R121.reuse ;  /* 0x0000000450947223 */ /* 0x180fe20000010879 */
[-CC-:B------:R-:W-:Y:S01]  /*4090*/  FFMA.FTZ R15, R81, R4.reuse, -R121.reuse ;  /* 0x00000004510f7223 */ /* 0x180fe20000010879 */
[-CC-:B------:R-:W-:Y:S01]  /*40a0*/  FFMA.FTZ R150, R84, R4.reuse, -R121.reuse ;  /* 0x0000000454967223 */ /* 0x180fe20000010879 */
[-C--:B------:R-:W-:Y:S01]  /*40b0*/  FFMA.FTZ R45, R85, R4.reuse, -R121 ;  /* 0x00000004552d7223 */ /* 0x080fe20000010879 */
        /* <DEDUP_REMOVED lines=30> */
[----:B------:R-:W-:-:S04]  /*42a0*/  FFMA.FTZ R86, R86, R4, -R49 ;  /* 0x0000000456567223 */ /* 0x000fc80000010831 */
        /* <DEDUP_REMOVED lines=86> */
[-CC-:B------:R-:W-:Y:S01]  /*4810*/  FFMA.FTZ R42, R83, R4.reuse, -R49.reuse ;  /* 0x00000004532a7223 */ /* 0x180fe20000010831 */
[----:B------:R-:W-:-:S05]  /*4820*/  FFMA.FTZ R49, R87, R4, -R49 ;  /* 0x0000000457317223 */ /* 0x000fca0000010831 */
        /* <DEDUP_REMOVED lines=44> */
.L_x_12817:
        /* <DEDUP_REMOVED lines=9> */
[----:B------:R-:W-:Y:S01]  /*4b80*/  PLOP3.LUT P1, PT, PT, PT, UP0, 0x80, 0x0 ;  /* 0x000000000000781c */ /* 0x000fe20003f2f008 */
[----:B------:R-:W-:Y:S01]  /*4b90*/  UMOV UR6, UR4 ;  /* 0x0000000400067c82 */ /* 0x000fe20008000000 */
[-C--:B------:R-:W-:Y:S01]  /*4ba0*/  FMUL.FTZ R88, R88, R8.reuse ;  /* 0x0000000858587220 */ /* 0x080fe20000410000 */
[-C--:B------:R-:W-:Y:S01]  /*4bb0*/  FMUL.FTZ R89, R89, R8.reuse ;  /* 0x0000000859597220 */ /* 0x080fe20000410000 */
[----:B------:R-:W-:Y:S01]  /*4bc0*/  UMOV UR21, UR10 ;  /* 0x0000000a00157c82 */ /* 0x000fe20008000000 */
[-C--:B------:R-:W-:Y:S01]  /*4bd0*/  FMUL.FTZ R92, R92, R8.reuse ;  /* 0x000000085c5c7220 */ /* 0x080fe20000410000 */
[-C--:B------:R-:W-:Y:S01]  /*4be0*/  FMUL.FTZ R93, R93, R8.reuse ;  /* 0x000000085d5d7220 */ /* 0x080fe20000410000 */
[-C--:B------:R-:W-:Y:S01]  /*4bf0*/  FMUL.FTZ R96, R96, R8.reuse ;  /* 0x0000000860607220 */ /* 0x080fe20000410000 */
[----:B------:R-:W-:Y:S01]  /*4c00*/  SYNCS.ARRIVE.TRANS64.RED.A1T0 RZ, [UR5], RZ ;  /* 0x000000ffffff79a7 */ /* 0x000fe20008100405 */
        /* <DEDUP_REMOVED lines=59> */
.L_x_12807:
[----:B------:R-:W-:Y:S06]  /*4fc0*/  BAR.ARV 0x8, 0x200 ;  /* 0x0208000000007b1d */ /* 0x000fec0000002000 */
[----:B------:R-:W-:Y:S05]  /*4fd0*/  @!P0 BRA `(.L_x_12819) ;  /* 0x0000000000048947 */ /* 0x000fea0003800000 */
[----:B------:R-:W-:Y:S01]  /*4fe0*/  BPT.TRAP 0x1 ;  /* 0x000000040000795c */ /* 0x000fe20000300000 */
.L_x_12819:
[----:B------:R-:W-:Y:S01]  /*4ff0*/  R2UR UR5, R0 ;  /* 0x00000000000572ca */ /* 0x000fe200000e0000 */
[----:B------:R-:W-:-:S05]  /*5000*/  IMAD.U32 R2, RZ, RZ, UR4 ;  /* 0x00000004ff027e24 */ /* 0x000fca000f8e00ff */
[----:B------:R-:W-:-:S07]  /*5010*/  SHF.L.U32 R2, R2, 0x1f, RZ ;  /* 0x0000001f02027819 */ /* 0x000fce00000006ff */
[----:B------:R-:W-:-:S09]  /*5020*/  ULEA UR5, UR5, UR40, 0x3 ;  /* 0x0000002805057291 */ /* 0x000fd2000f8e183f */
[----:B------:R0:W1:Y:S01]  /*5030*/  SYNCS.PHASECHK.TRANS64.TRYWAIT P1, [UR5+0x16850], R2 ;  /* 0x01685002ff0075a7 */ /* 0x0000620008020145 */
[----:B------:R-:W-:Y:S05]  /*5040*/  @!P0 BRA `(.L_x_12820) ;  /* 0x0000000000048947 */ /* 0x000fea0003800000 */
[----:B------:R-:W-:Y:S01]  /*5050*/  BPT.TRAP 0x1 ;  /* 0x000000040000795c */ /* 0x000fe20000300000 */
.L_x_12820:
[----:B-1----:R-:W-:Y:S05]  /*5060*/  @P1 BRA `(.L_x_12821) ;  /* 0x0000000000081947 */ /* 0x002fea0003800000 */
[----:B------:R-:W1:Y:S02]  /*5070*/  SYNCS.PHASECHK.TRANS64.TRYWAIT P1, [UR5+0x16850], R2 ;  /* 0x01685002ff0075a7 */ /* 0x000e640008020145 */
[----:B-1----:R-:W-:Y:S05]  /*5080*/  @!P1 BRA `(.L_x_12822) ;  /* 0x0000005400d09947 */ /* 0x002fea0003800000 */
.L_x_12821:
[----:B------:R-:W-:Y:S01]  /*5090*/  R2UR UR6, R0 ;  /* 0x00000000000672ca */ /* 0x000fe200000e0000 */
[----:B------:R-:W-:Y:S01]  /*50a0*/  UIADD3 UR40, UR40, 0x400, URZ ;  /* 0x0000040028287890 */ /* 0x000fe2000fffe03f */
[----:B------:R-:W-:Y:S01]  /*50b0*/  WARPGROUP.ARRIVE ;  /* 0x00000000000079c5 */ /* 0x000fe20000000000 */
[----:B------:R-:W-:Y:S01]  /*50c0*/  UMOV UR11, 0x40000040 ;  /* 0x40000040000b7882 */ /* 0x000fe20000000000 */
[----:B------:R-:W2:Y:S01]  /*50d0*/  SHFL.BFLY PT, R0, R9, 0x2, 0x1f ;  /* 0x0c401f0009007f89 */ /* 0x000ea200000e0000 */
[----:B------:R-:W-:Y:S01]  /*50e0*/  USHF.R.U32.HI UR40, URZ, 0x4, UR40 ;  /* 0x000000043f287899 */ /* 0x000fe20008011628 */
[----:B------:R-:W-:Y:S01]  /*50f0*/  IMAD.MOV.U32 R29, RZ, RZ, RZ ;  /* 0x000000ffff1d7224 */ /* 0x000fe200078e00ff */
[----:B------:R-:W-:Y:S01]  /*5100*/  MOV R17, 0xff800000 ;  /* 0xff80000000117802 */ /* 0x000fe20000000f00 */
[----:B01----:R-:W0:Y:S01]  /*5110*/  SHFL.BFLY PT, R2, R11, 0x2, 0x1f ;  /* 0x0c401f000b027f89 */ /* 0x003e2200000e0000 */
[----:B------:R-:W-:Y:S01]  /*5120*/  ULOP3.LUT UR4, UR40, 0x3fff, URZ, 0xc0, !UPT ;  /* 0x00003fff28047892 */ /* 0x000fe2000f8ec03f */
[----:B------:R-:W-:-:S03]  /*5130*/  IMAD.MOV.U32 R16, RZ, RZ, RZ ;  /* 0x000000ffff107224 */ /* 0x000fc600078e00ff */
[----:B------:R-:W-:-:S04]  /*5140*/  ULEA UR4, UR6, UR4, 0xa ;  /* 0x0000000406047291 */ /* 0x000fc8000f8e503f */
[----:B------:R-:W-:-:S03]  /*5150*/  UIADD3 UR6, UR4, 0x80, URZ ;  /* 0x0000008004067890 */ /* 0x000fc6000fffe03f */
[----:B------:R-:W-:Y:S02]  /*5160*/  UMOV UR10, UR4 ;  /* 0x00000004000a7c82 */ /* 0x000fe40008000000 */
[----:B------:R-:W-:Y:S01]  /*5170*/  HGMMA.64x64x16.F32.BF16 R88, R120, gdesc[UR8].tnspB, R88, gsb0 ;  /* 0x40e0000878587df0 */ /* 0x000fe20008001858 */
        /* <DEDUP_REMOVED lines=8> */
[----:B------:R-:W-:Y:S02]  /*5200*/  IMAD.MOV.U32 R0, RZ, RZ, -0x800000 ;  /* 0xff800000ff007424 */ /* 0x000fe400078e00ff */
        /* <DEDUP_REMOVED lines=11> */
[----:B------:R-:W-:Y:S02]  /*52c0*/  WARPGROUP.DEPBAR.LE gsb0, 0x0 ;  /* 0x00008000000079c5 */ /* 0x000fe40000010000 */
[----:B------:R-:W-:Y:S01]  /*52d0*/  WARPGROUP.ARRIVE ;  /* 0x00000000000079c5 */ /* 0x000fe20000000000 */
[----:B-1----:R-:W-:-:S04]  /*52e0*/  @P2 FMUL.FTZ R6, R6, 0.69314718246459960938 ;  /* 0x3f31721806062820 */ /* 0x002fc80000410000 */
[----:B------:R-:W-:Y:S01]  /*52f0*/  @P2 FFMA.FTZ R0, R9, R5, R6 ;  /* 0x0000000509002223 */ /* 0x000fe20000010006 */
[----:B------:R-:W-:Y:S01]  /*5300*/  HGMMA.64x64x16.F32.BF16 R88, R124, gdesc[UR8].tnspB, R88, gsb0 ;  /* 0x40e000087c587df0 */ /* 0x000fe20008001858 */
[----:B------:R-:W-:Y:S01]  /*5310*/  UMOV UR10, UR6 ;  /* 0x00000006000a7c82 */ /* 0x000fe20008000000 */
[----:B------:R-:W-:Y:S01]  /*5320*/  UMOV UR11, 0x40000040 ;  /* 0x40000040000b7882 */ /* 0x000fe20000000000 */
[----:B------:R-:W-:Y:S01]  /*5330*/  UIADD3 UR6, UR4, 0x180, URZ ;  /* 0x0000018004067890 */ /* 0x000fe2000fffe03f */
[----:B------:R-:W-:Y:S02]  /*5340*/  WARPGROUP.DEPBAR.LE gsb0, 0x0 ;  /* 0x00008000000079c5 */ /* 0x000fe40000010000 */
[----:B------:R-:W-:-:S06]  /*5350*/  WARPGROUP.ARRIVE ;  /* 0x00000000000079c5 */ /* 0x000fcc0000000000 */
        /* <DEDUP_REMOVED lines=15> */
[----:B------:R-:W-:Y:S02]  /*5450*/  UIADD3 UR6, UR4, 0x300, URZ ;  /* 0x0000030004067890 */ /* 0x000fe4000fffe03f */
        /* <DEDUP_REMOVED lines=15> */
[----:B0-23--:R-:W-:Y:S05]  /*5550*/  @!P0 BRA `(.L_x_12823) ;  /* 0x0000000000048947 */ /* 0x00dfea0003800000 */
[----:B------:R-:W-:Y:S01]  /*5560*/  BPT.TRAP 0x1 ;  /* 0x000000040000795c */ /* 0x000fe20000300000 */
.L_x_12823:
        /* <DEDUP_REMOVED lines=36> */
.L_x_12799:
[----:B------:R-:W-:Y:S05]  /*57b0*/  @P0 BRA `(.L_x_12824) ;  /* 0x0000000c00c80947 */ /* 0x000fea0003800000 */
[----:B------:R-:W-:Y:S01]  /*57c0*/  VIADD R37, R22, 0xffffff80 ;  /* 0xffffff8016257836 */ /* 0x000fe20000000000 */
[----:B------:R-:W0:Y:S01]  /*57d0*/  LDC R46, c[0x0][0xbe8] ;  /* 0x0002fa00ff2e7b82 */ /* 0x000e220000000800 */
[----:B------:R-:W1:Y:S01]  /*57e0*/  S2R R40, SR_CTAID.X ;  /* 0x0000000000287919 */ /* 0x000e620000002500 */
[----:B------:R-:W-:Y:S02]  /*57f0*/  USHF.R.S32.HI UR7, URZ, 0x1f, UR36 ;  /* 0x0000001f3f077899 */ /* 0x000fe40008011424 */
[----:B------:R-:W-:Y:S01]  /*5800*/  IMAD R44, RZ, RZ, -UR36 ;  /* 0x80000024ff2c7e24 */ /* 0x000fe2000f8e02ff */
[----:B------:R-:W-:Y:S01]  /*5810*/  SHF.R.S32.HI R36, RZ, 0x1f, R37 ;  /* 0x0000001fff247819 */ /* 0x000fe20000011425 */
[----:B------:R-:W-:Y:S01]  /*5820*/  ULDC.64 UR8, c[0x0][0xbd0] ;  /* 0x0002f40000087ab9 */ /* 0x000fe20000000a00 */
[----:B------:R-:W-:Y:S01]  /*5830*/  BSSY B0, `(.L_x_12825) ;  /* 0x00000b6000007945 */ /* 0x000fe20003800000 */
[----:B------:R-:W-:Y:S01]  /*5840*/  UIMAD UR6, UR7, UR8, URZ ;  /* 0x00000008070672a4 */ /* 0x000fe2000f8e023f */
[CC--:B------:R-:W-:Y:S01]  /*5850*/  LEA.HI R16, R36.reuse, R37.reuse, RZ, 0x7 ;  /* 0x0000002524107211 */ /* 0x0c0fe200078f38ff */
[----:B------:R-:W2:Y:S01]  /*5860*/  S2UR UR12, SR_CTAID.Z ;  /* 0x00000000000c79c3 */ /* 0x000ea20000002700 */
[----:B------:R-:W-:Y:S01]  /*5870*/  LEA.HI R36, R36, R37, RZ, 0x2 ;  /* 0x0000002524247211 */ /* 0x000fe200078f10ff */
[----:B------:R-:W-:Y:S01]  /*5880*/  UIMAD.WIDE.U32 UR4, UR36, UR8, URZ ;  /* 0x00000008240472a5 */ /* 0x000fe2000f8e003f */
[----:B------:R-:W-:Y:S01]  /*5890*/  LOP3.LUT R22, R16, 0xffffff80, RZ, 0xc0, !PT ;  /* 0xffffff8010167812 */ /* 0x000fe200078ec0ff */
[----:B------:R-:W-:Y:S01]  /*58a0*/  UIMAD UR6, UR36, UR9, UR6 ;  /* 0x00000009240672a4 */ /* 0x000fe2000f8e0206 */
[----:B------:R-:W-:-:S02]  /*58b0*/  LOP3.LUT R36, R36, 0xfffffffc, RZ, 0xc0, !PT ;  /* 0xfffffffc24247812 */ /* 0x000fc400078ec0ff */
[----:B------:R-:W-:Y:S01]  /*58c0*/  SHF.R.S32.HI R39, RZ, 0x7, R16 ;  /* 0x00000007ff277819 */ /* 0x000fe20000011410 */
[C---:B------:R-:W-:Y:S01]  /*58d0*/  IMAD.IADD R52, R37.reuse, 0x1, -R22 ;  /* 0x0000000125347824 */ /* 0x040fe200078e0a16 */
[----:B------:R-:W3:Y:S01]  /*58e0*/  LDC.64 R42, c[0x0][0xbd8] ;  /* 0x0002f600ff2a7b82 */ /* 0x000ee20000000a00 */
[----:B------:R-:W-:Y:S01]  /*58f0*/  IMAD.IADD R36, R37, 0x1, -R36 ;  /* 0x0000000125247824 */ /* 0x000fe200078e0a24 */
[----:B------:R-:W-:Y:S01]  /*5900*/  UIADD3 UR6, UR5, UR6, URZ ;  /* 0x0000000605067290 */ /* 0x000fe2000fffe03f */
[----:B------:R-:W-:Y:S01]  /*5910*/  IMAD.HI R16, R39, 0x55555556, RZ ;  /* 0x5555555627107827 */ /* 0x000fe200078e02ff */
[----:B------:R-:W-:Y:S01]  /*5920*/  SHF.R.S32.HI R41, RZ, 0x1f, R52 ;  /* 0x0000001fff297819 */ /* 0x000fe20000011434 */
[----:B------:R-:W-:Y:S01]  /*5930*/  ULDC.64 UR8, c[0x0][0xb38] ;  /* 0x0002ce0000087ab9 */ /* 0x000fe20000000a00 */
[----:B0-----:R-:W-:Y:S01]  /*5940*/  ISETP.NE.AND P0, PT, R46, 0x1, PT ;  /* 0x000000012e00780c */ /* 0x001fe20003f05270 */
[----:B------:R-:W-:Y:S01]  /*5950*/  UIMAD UR7, UR7, UR8, URZ ;  /* 0x00000008070772a4 */ /* 0x000fe2000f8e023f */
[----:B------:R-:W-:Y:S01]  /*5960*/  LEA.HI R53, R41, R52, RZ, 0x2 ;  /* 0x0000003429357211 */ /* 0x000fe200078f10ff */
[----:B------:R-:W0:Y:S01]  /*5970*/  S2UR UR11, SR_CTAID.Y ;  /* 0x00000000000b79c3 */ /* 0x000e220000002600 */
[----:B------:R-:W-:-:S02]  /*5980*/  LEA.HI R37, R36, R36, RZ, 0x1 ;  /* 0x0000002424257211 */ /* 0x000fc400078f08ff */
[--C-:B------:R-:W-:Y:S02]  /*5990*/  SHF.R.S32.HI R22, RZ, 0x2, R53.reuse ;  /* 0x00000002ff167819 */ /* 0x100fe40000011435 */
[----:B------:R-:W-:Y:S01]  /*59a0*/  SHF.R.S32.HI R23, RZ, 0x1f, R53 ;  /* 0x0000001fff177819 */ /* 0x000fe20000011435 */
[----:B--2---:R-:W-:Y:S01]  /*59b0*/  USHF.R.S32.HI UR10, URZ, 0x1f, UR12 ;  /* 0x0000001f3f0a7899 */ /* 0x004fe2000801140c */
[----:B------:R-:W-:Y:S01]  /*59c0*/  LEA.HI R16, R16, R16, RZ, 0x1 ;  /* 0x0000001010107211 */ /* 0x000fe200078f08ff */
[----:B------:R-:W0:Y:S01]  /*59d0*/  LDC R47, c[0x0][0xc50] ;  /* 0x00031400ff2f7b82 */ /* 0x000e220000000800 */
[----:B------:R-:W-:Y:S02]  /*59e0*/  LEA.HI R23, R23, R22, RZ, 0x3 ;  /* 0x0000001617177211 */ /* 0x000fe400078f18ff */
[----:B------:R-:W-:Y:S01]  /*59f0*/  LOP3.LUT R37, R37, 0x1ffffffe, RZ, 0xc0, !PT ;  /* 0x1ffffffe25257812 */ /* 0x000fe200078ec0ff */
[----:B------:R-:W-:Y:S01]  /*5a00*/  IMAD R16, R16, -0x3, R39 ;  /* 0xfffffffd10107824 */ /* 0x000fe200078e0227 */
[----:B------:R-:W-:-:S02]  /*5a10*/  LOP3.LUT R23, R23, 0xfffffff8, RZ, 0xc0, !PT ;  /* 0xfffffff817177812 */ /* 0x000fc400078ec0ff */
[----:B------:R-:W-:Y:S01]  /*5a20*/  LOP3.LUT R53, R53, 0x7ffffffc, RZ, 0xc0, !PT ;  /* 0x7ffffffc35357812 */ /* 0x000fe200078ec0ff */
[----:B------:R-:W2:Y:S01]  /*5a30*/  @P0 LDC R38, c[0x0][0xbec] ;  /* 0x0002fb00ff260b82 */ /* 0x000ea20000000800 */
[----:B------:R-:W-:Y:S01]  /*5a40*/  IADD3 R23, R22, -R23, RZ ;  /* 0x8000001716177210 */ /* 0x000fe20007ffe0ff */
[----:B------:R-:W-:Y:S01]  /*5a50*/  IMAD.IADD R39, R36, 0x1, -R37 ;  /* 0x0000000124277824 */ /* 0x000fe200078e0a25 */
[----:B------:R-:W-:Y:S01]  /*5a60*/  LEA.HI R22, R41, R52, RZ, 0x5 ;  /* 0x0000003429167211 */ /* 0x000fe200078f28ff */
[----:B---3--:R-:W-:-:S03]  /*5a70*/  IMAD R36, R42, UR10, RZ ;  /* 0x0000000a2a247c24 */ /* 0x008fc6000f8e02ff */
[----:B------:R-:W-:Y:S01]  /*5a80*/  SHF.R.S32.HI R22, RZ, 0x5, R22 ;  /* 0x00000005ff167819 */ /* 0x000fe20000011416 */
[----:B------:R-:W3:Y:S01]  /*5a90*/  LDC.64 R48, c[0x0][0xb40] ;  /* 0x0002d000ff307b82 */ /* 0x000ee20000000a00 */
[----:B------:R-:W-:-:S03]  /*5aa0*/  IMAD R43, R43, UR12, R36 ;  /* 0x0000000c2b2b7c24 */ /* 0x000fc6000f8e0224 */
[----:B------:R-:W-:Y:S02]  /*5ab0*/  IMAD R37, R22, 0x10, R23 ;  /* 0x0000001016257824 */ /* 0x000fe400078e0217 */
[----:B------:R-:W-:Y:S01]  /*5ac0*/  IMAD.U32 R23, RZ, RZ, UR5 ;  /* 0x00000005ff177e24 */ /* 0x000fe2000f8e00ff */
[----:B------:R-:W-:Y:S01]  /*5ad0*/  MOV R23, UR6 ;  /* 0x0000000600177c02 */ /* 0x000fe20008000f00 */
[----:B------:R-:W4:Y:S01]  /*5ae0*/  @P0 LDC R50, c[0x0][0xbec] ;  /* 0x0002fb00ff320b82 */ /* 0x000f220000000800 */
[----:B------:R-:W-:Y:S01]  /*5af0*/  IMAD R16, R16, 0x40, R37 ;  /* 0x0000004010107824 */ /* 0x000fe200078e0225 */
[----:B------:R-:W-:Y:S01]  /*5b00*/  UIMAD UR6, UR36, UR9, UR7 ;  /* 0x00000009240672a4 */ /* 0x000fe2000f8e0207 */
[----:B------:R-:W-:Y:S01]  /*5b10*/  IMAD.U32 R22, RZ, RZ, UR4 ;  /* 0x00000004ff167e24 */ /* 0x000fe2000f8e00ff */
[----:B------:R-:W-:Y:S01]  /*5b20*/  UIMAD.WIDE.U32 UR4, UR36, UR8, URZ ;  /* 0x00000008240472a5 */ /* 0x000fe2000f8e003f */
[----:B------:R-:W-:Y:S02]  /*5b30*/  IMAD R39, R39, 0x8, R16 ;  /* 0x0000000827277824 */ /* 0x000fe400078e0210 */
[----:B0-----:R-:W-:Y:S01]  /*5b40*/  IMAD R51, R47, R44, UR11 ;  /* 0x0000000b2f337e24 */ /* 0x001fe2000f8e022c */
[----:B------:R-:W0:Y:S01]  /*5b50*/  @P0 LDC R45, c[0x0][0xbf0] ;  /* 0x0002fc00ff2d0b82 */ /* 0x000e220000000800 */
[----:B------:R-:W-:Y:S01]  /*5b60*/  UIADD3 UR6, UR5, UR6, URZ ;  /* 0x0000000605067290 */ /* 0x000fe2000fffe03f */
[----:B-1----:R-:W-:Y:S01]  /*5b70*/  IMAD R39, R40, 0xc0, R39 ;  /* 0x000000c028277824 */ /* 0x002fe200078e0227 */
[----:B------:R-:W-:Y:S01]  /*5b80*/  ULDC.64 UR8, c[0x0][0xb28] ;  /* 0x0002ca0000087ab9 */ /* 0x000fe20000000a00 */
[----:B------:R-:W-:Y:S01]  /*5b90*/  IMAD.WIDE.U32 R22, R42, UR12, R22 ;  /* 0x0000000c2a167c25 */ /* 0x000fe2000f8e0016 */
[----:B------:R-:W-:-:S03]  /*5ba0*/  SHF.R.S32.HI R44, RZ, 0x1f, R51 ;  /* 0x0000001fff2c7819 */ /* 0x000fc60000011433 */
[----:B------:R-:W1:Y:S01]  /*5bb0*/  @P0 LDC R55, c[0x0][0xbf0] ;  /* 0x0002fc00ff370b82 */ /* 0x000e620000000800 */
[----:B------:R-:W-:Y:S01]  /*5bc0*/  IMAD.U32 R37, RZ, RZ, UR5 ;  /* 0x00000005ff257e24 */ /* 0x000fe2000f8e00ff */
[----:B------:R-:W-:Y:S01]  /*5bd0*/  MOV R37, UR6 ;  /* 0x0000000600257c02 */ /* 0x000fe20008000f00 */
[----:B--2---:R-:W-:Y:S01]  /*5be0*/  @P0 IMAD.HI.U32 R38, R39, R38, RZ ;  /* 0x0000002627260227 */ /* 0x004fe200078e00ff */
[----:B------:R-:W-:-:S03]  /*5bf0*/  ULDC.64 UR6, c[0x0][0xb48] ;  /* 0x0002d20000067ab9 */ /* 0x000fc60000000a00 */
[----:B------:R-:W-:Y:S01]  /*5c00*/  IMAD.U32 R36, RZ, RZ, UR4 ;  /* 0x00000004ff247e24 */ /* 0x000fe2000f8e00ff */
[----:B------:R-:W-:Y:S01]  /*5c10*/  ULDC.64 UR4, c[0x0][0xbe0] ;  /* 0x0002f80000047ab9 */ /* 0x000fe20000000a00 */
[----:B---3--:R-:W-:Y:S02]  /*5c20*/  IMAD R42, R48, UR10, RZ ;  /* 0x0000000a302a7c24 */ /* 0x008fe4000f8e02ff */
[----:B------:R-:W-:Y:S02]  /*5c30*/  IMAD.IADD R23, R23, 0x1, R43 ;  /* 0x0000000117177824 */ /* 0x000fe400078e022b */
[----:B----4-:R-:W-:-:S04]  /*5c40*/  @P0 IMAD.HI.U32 R50, R39, R50, RZ ;  /* 0x0000003227320227 */ /* 0x010fc800078e00ff */
[----:B------:R-:W-:Y:S01]  /*5c50*/  IMAD.MOV.U32 R41, RZ, RZ, R39 ;  /* 0x000000ffff297224 */ /* 0x000fe200078e0027 */
[----:B0-----:R-:W-:Y:S01]  /*5c60*/  @P0 SHF.R.U32.HI R41, RZ, R45, R38 ;  /* 0x0000002dff290219 */ /* 0x001fe20000011626 */
[----:B------:R-:W-:Y:S02]  /*5c70*/  IMAD R45, R49, UR12, R42 ;  /* 0x0000000c312d7c24 */ /* 0x000fe4000f8e022a */
[----:B------:R-:W-:-:S04]  /*5c80*/  IMAD.WIDE.U32 R36, R48, UR12, R36 ;  /* 0x0000000c30247c25 */ /* 0x000fc8000f8e0024 */
[----:B------:R-:W-:Y:S01]  /*5c90*/  IMAD.MOV.U32 R43, RZ, RZ, R39 ;  /* 0x000000ffff2b7224 */ /* 0x000fe200078e0027 */
[----:B-1----:R-:W-:Y:S01]  /*5ca0*/  @P0 SHF.R.U32.HI R43, RZ, R55, R50 ;  /* 0x00000037ff2b0219 */ /* 0x002fe20000011632 */
[----:B------:R-:W-:Y:S01]  /*5cb0*/  IMAD R38, R44, UR4, RZ ;  /* 0x000000042c267c24 */ /* 0x000fe2000f8e02ff */
[----:B------:R-:W-:Y:S01]  /*5cc0*/  IADD3 R37, R37, R45, RZ ;  /* 0x0000002d25257210 */ /* 0x000fe20007ffe0ff */
[----:B------:R-:W-:Y:S01]  /*5cd0*/  IMAD.WIDE.U32 R22, R51, UR4, R22 ;  /* 0x0000000433167c25 */ /* 0x000fe2000f8e0016 */
[----:B------:R-:W-:-:S03]  /*5ce0*/  SHF.R.S32.HI R45, RZ, 0x1f, R41 ;  /* 0x0000001fff2d7819 */ /* 0x000fc60000011429 */
[----:B------:R-:W-:Y:S01]  /*5cf0*/  IMAD R42, R51, UR5, R38 ;  /* 0x00000005332a7c24 */ /* 0x000fe2000f8e0226 */
[----:B------:R-:W-:Y:S01]  /*5d00*/  BAR.SYNC.DEFER_BLOCKING 0x1, 0x180 ;  /* 0x0046000000007b1d */ /* 0x000fe20000010000 */
[----:B------:R-:W-:Y:S01]  /*5d10*/  IMAD R44, R44, UR6, RZ ;  /* 0x000000062c2c7c24 */ /* 0x000fe2000f8e02ff */
[----:B------:R-:W-:Y:S01]  /*5d20*/  IADD3 R22, P0, R41, R22, RZ ;  /* 0x0000001629167210 */ /* 0x000fe20007f1e0ff */
[----:B------:R-:W-:Y:S01]  /*5d30*/  IMAD.MOV R41, RZ, RZ, -R41 ;  /* 0x000000ffff297224 */ /* 0x000fe200078e0a29 */
[--C-:B------:R-:W-:Y:S01]  /*5d40*/  SHF.R.S32.HI R38, RZ, 0x1f, R43.reuse ;  /* 0x0000001fff267819 */ /* 0x100fe2000001142b */
[----:B------:R-:W-:Y:S01]  /*5d50*/  IMAD R47, R51, UR7, R44 ;  /* 0x00000007332f7c24 */ /* 0x000fe2000f8e022c */
[----:B------:R-:W-:Y:S01]  /*5d60*/  ULDC.64 UR4, c[0x0][0xb30] ;  /* 0x0002cc0000047ab9 */ /* 0x000fe20000000a00 */
[----:B------:R-:W-:Y:S01]  /*5d70*/  IMAD.MOV R44, RZ, RZ, -R43 ;  /* 0x000000ffff2c7224 */ /* 0x000fe200078e0a2b */
[----:B------:R-:W-:Y:S01]  /*5d80*/  IADD3.X R23, R45, R23, R42, P0, !PT ;  /* 0x000000172d177210 */ /* 0x000fe200007fe42a */
[----:B------:R-:W-:-:S02]  /*5d90*/  IMAD R38, R38, UR4, RZ ;  /* 0x0000000426267c24 */ /* 0x000fc4000f8e02ff */
[----:B------:R-:W-:Y:S02]  /*5da0*/  IMAD R41, R46, R41, R39 ;  /* 0x000000292e297224 */ /* 0x000fe400078e0227 */
[----:B------:R-:W-:Y:S01]  /*5db0*/  IMAD.WIDE.U32 R36, R51, UR6, R36 ;  /* 0x0000000633247c25 */ /* 0x000fe2000f8e0024 */
[----:B------:R-:W-:-:S03]  /*5dc0*/  ULDC.64 UR6, c[0x0][0xbc8] ;  /* 0x0002f20000067ab9 */ /* 0x000fc60000000a00 */
[----:B------:R-:W-:Y:S02]  /*5dd0*/  IMAD R39, R46, R44, R39 ;  /* 0x0000002c2e277224 */ /* 0x000fe400078e0227 */
[----:B------:R-:W-:Y:S01]  /*5de0*/  IMAD R45, R43, UR5, R38 ;  /* 0x000000052b2d7c24 */ /* 0x000fe2000f8e0226 */
[----:B------:R-:W-:Y:S01]  /*5df0*/  SHF.R.S32.HI R38, RZ, 0x1f, R41 ;  /* 0x0000001fff267819 */ /* 0x000fe20000011429 */
[----:B------:R-:W-:Y:S01]  /*5e00*/  IMAD.IADD R37, R37, 0x1, R47 ;  /* 0x0000000125257824 */ /* 0x000fe200078e022f */
[----:B------:R-:W-:Y:S01]  /*5e10*/  SHF.R.S32.HI R42, RZ, 0x1f, R39 ;  /* 0x0000001fff2a7819 */ /* 0x000fe20000011427 */
[----:B------:R-:W0:Y:S01]  /*5e20*/  S2UR UR5, SR_CgaCtaId ;  /* 0x00000000000579c3 */ /* 0x000e220000008800 */
[----:B------:R-:W-:-:S04]  /*5e30*/  IMAD.WIDE.U32 R22, R41, UR6, R22 ;  /* 0x0000000629167c25 */ /* 0x000fc8000f8e0016 */
[----:B------:R-:W-:Y:S01]  /*5e40*/  IMAD.WIDE.U32 R36, R43, UR4, R36 ;  /* 0x000000042b247c25 */ /* 0x000fe2000f8e0024 */
[----:B------:R-:W-:-:S03]  /*5e50*/  UMOV UR4, 0x400 ;  /* 0x0000040000047882 */ /* 0x000fc60000000000 */
[----:B------:R-:W-:Y:S02]  /*5e60*/  IMAD R38, R38, UR6, RZ ;  /* 0x0000000626267c24 */ /* 0x000fe4000f8e02ff */
[----:B------:R-:W-:Y:S02]  /*5e70*/  IMAD.IADD R37, R37, 0x1, R45 ;  /* 0x0000000125257824 */ /* 0x000fe400078e022d */
[----:B------:R-:W-:Y:S02]  /*5e80*/  IMAD R42, R42, UR8, RZ ;  /* 0x000000082a2a7c24 */ /* 0x000fe4000f8e02ff */
[----:B------:R-:W-:Y:S01]  /*5e90*/  IMAD R43, R41, UR7, R38 ;  /* 0x00000007292b7c24 */ /* 0x000fe2000f8e0226 */
[----:B------:R-:W-:Y:S01]  /*5ea0*/  ULDC.64 UR6, c[0x0][0xba8] ;  /* 0x0002ea0000067ab9 */ /* 0x000fe20000000a00 */
[C---:B------:R-:W-:Y:S01]  /*5eb0*/  IMAD R41, R39.reuse, UR9, R42 ;  /* 0x0000000927297c24 */ /* 0x040fe2000f8e022a */
[----:B------:R-:W-:Y:S01]  /*5ec0*/  LEA R38, P0, R22, UR6, 0x2 ;  /* 0x0000000616267c11 */ /* 0x000fe2000f8010ff */
[----:B------:R-:W-:Y:S01]  /*5ed0*/  IMAD.WIDE.U32 R36, R39, UR8, R36 ;  /* 0x0000000827247c25 */ /* 0x000fe2000f8e0024 */
[----:B------:R-:W-:Y:S01]  /*5ee0*/  IADD3 R39, R23, R43, RZ ;  /* 0x0000002b17277210 */ /* 0x000fe20007ffe0ff */
[----:B------:R-:W-:Y:S01]  /*5ef0*/  ULDC.64 UR8, c[0x0][0xb00] ;  /* 0x0002c00000087ab9 */ /* 0x000fe20000000a00 */
[----:B------:R-:W-:Y:S01]  /*5f00*/  ULDC UR6, c[0x0][0xa88] ;  /* 0x0002a20000067ab9 */ /* 0x000fe20000000800 */
[----:B------:R-:W-:Y:S01]  /*5f10*/  IMAD.IADD R23, R37, 0x1, R41 ;  /* 0x0000000125177824 */ /* 0x000fe200078e0229 */
[----:B------:R-:W-:Y:S01]  /*5f20*/  LEA R48, P1, R36, UR8, 0x2 ;  /* 0x0000000824307c11 */ /* 0x000fe2000f8210ff */
[----:B------:R-:W-:Y:S01]  /*5f30*/  IMAD R16, R40, 0xc0, R16 ;  /* 0x000000c028107824 */ /* 0x000fe200078e0210 */
[----:B------:R-:W-:Y:S01]  /*5f40*/  LEA.HI.X R39, R22, UR7, R39, 0x2, P0 ;  /* 0x0000000716277c11 */ /* 0x000fe200080f1427 */
[----:B0-----:R-:W-:Y:S01]  /*5f50*/  ULEA UR4, UR5, UR4, 0x18 ;  /* 0x0000000405047291 */ /* 0x001fe2000f8ec03f */
[----:B------:R-:W-:Y:S01]  /*5f60*/  LEA.HI.X R50, R36, UR9, R23, 0x2, P1 ;  /* 0x0000000924327c11 */ /* 0x000fe200088f1417 */
[----:B------:R-:W-:Y:S01]  /*5f70*/  SHFL.IDX PT, R22, R38, RZ, 0x1c1f ;  /* 0x001c1fff26167589 */ /* 0x000fe200000e0000 */
[----:B------:R-:W-:Y:S01]  /*5f80*/  IMAD R45, R46, UR6, RZ ;  /* 0x000000062e2d7c24 */ /* 0x000fe2000f8e02ff */
[----:B------:R-:W-:Y:S01]  /*5f90*/  LOP3.LUT P0, RZ, R52, 0x3, RZ, 0xc0, !PT ;  /* 0x0000000334ff7812 */ /* 0x000fe2000780c0ff */
[C---:B------:R-:W-:Y:S01]  /*5fa0*/  VIADD R44, R16.reuse, 0x8 ;  /* 0x00000008102c7836 */ /* 0x040fe20000000000 */
[----:B------:R-:W0:Y:S01]  /*5fb0*/  SHFL.IDX PT, R23, R39, RZ, 0x1c1f ;  /* 0x001c1fff27177589 */ /* 0x000e2200000e0000 */
[----:B------:R-:W-:Y:S01]  /*5fc0*/  UIADD3 UR4, UR4, 0x16820, URZ ;  /* 0x0001682004047890 */ /* 0x000fe2000fffe03f */
[-C--:B------:R-:W-:Y:S01]  /*5fd0*/  ISETP.GE.OR P1, PT, R16, R45.reuse, P0 ;  /* 0x0000002d1000720c */ /* 0x080fe20000726670 */
[----:B------:R-:W-:Y:S01]  /*5fe0*/  IMAD.IADD R47, R52, 0x1, -R53 ;  /* 0x00000001342f7824 */ /* 0x000fe200078e0a35 */
[----:B------:R-:W-:Y:S01]  /*5ff0*/  SHFL.IDX PT, R36, R38, 0x1, 0x1c1f ;  /* 0x003c1f0026247f89 */ /* 0x000fe200000e0000 */
[-C--:B------:R-:W-:Y:S01]  /*6000*/  ISETP.GE.OR P0, PT, R44, R45.reuse, P0 ;  /* 0x0000002d2c00720c */ /* 0x080fe20000706670 */
[----:B------:R-:W-:Y:S01]  /*6010*/  UPRMT UR4, URZ, 0x654, UR4 ;  /* 0x000006543f047896 */ /* 0x000fe20008000004 */
[----:B------:R-:W-:Y:S01]  /*6020*/  ISETP.GE.AND P2, PT, R16, R45, PT ;  /* 0x0000002d1000720c */ /* 0x000fe20003f46270 */
[----:B------:R-:W1:Y:S01]  /*6030*/  SHFL.IDX PT, R37, R39, 0x1, 0x1c1f ;  /* 0x003c1f0027257f89 */ /* 0x000e6200000e0000 */
[----:B------:R-:W-:-:S03]  /*6040*/  IMAD.SHL.U32 R47, R47, 0x2, RZ ;  /* 0x000000022f2f7824 */ /* 0x000fc600078e00ff */
[----:B------:R2:W3:Y:S03]  /*6050*/  SHFL.IDX PT, R42, R48, RZ, 0x1c1f ;  /* 0x001c1fff302a7589 */ /* 0x0004e600000e0000 */
[----:B------:R-:W-:Y:S01]  /*6060*/  SYNCS.ARRIVE.TRANS64.RED.A1T0 RZ, [UR4], RZ ;  /* 0x000000ffffff79a7 */ /* 0x000fe20008100404 */
[----:B------:R2:W4:Y:S04]  /*6070*/  SHFL.IDX PT, R43, R50, RZ, 0x1c1f ;  /* 0x001c1fff322b7589 */ /* 0x00052800000e0000 */
[----:B0-----:R2:W-:Y:S04]  /*6080*/  @!P1 ST.E desc[UR38][R22.64], R17 ;  /* 0x0000001116009985 */ /* 0x0015e8000c101926 */
[----:B-1----:R2:W-:Y:S01]  /*6090*/  @!P0 ST.E desc[UR38][R36.64], R0 ;  /* 0x0000000024008985 */ /* 0x0025e2000c101926 */
[----:B------:R-:W-:Y:S05]  /*60a0*/  @P2 BRA `(.L_x_12826) ;  /* 0x0000000000b82947 */ /* 0x000fea0003800000 */
[----:B------:R-:W-:Y:S01]  /*60b0*/  ULDC UR4, c[0x0][0xac8] ;  /* 0x0002b20000047ab9 */ /* 0x000fe20000000800 */
[C---:B--2---:R-:W-:Y:S01]  /*60c0*/  IADD3 R0, R47.reuse, 0x8, RZ ;  /* 0x000000082f007810 */ /* 0x044fe20007ffe0ff */
[C---:B------:R-:W-:Y:S01]  /*60d0*/  VIADD R22, R47.reuse, 0x10 ;  /* 0x000000102f167836 */ /* 0x040fe20000000000 */
[C---:B------:R-:W-:Y:S01]  /*60e0*/  ISETP.GE.AND P0, PT, R47.reuse, UR4, PT ;  /* 0x000000042f007c0c */ /* 0x040fe2000bf06270 */
[C---:B------:R-:W-:Y:S01]  /*60f0*/  VIADD R23, R47.reuse, 0x18 ;  /* 0x000000182f177836 */ /* 0x040fe20000000000 */
[C---:B------:R-:W-:Y:S01]  /*6100*/  IADD3 R38, R47.reuse, 0x30, RZ ;  /* 0x000000302f267810 */ /* 0x040fe20007ffe0ff */
[C---:B------:R-:W-:Y:S01]  /*6110*/  VIADD R36, R47.reuse, 0x20 ;  /* 0x000000202f247836 */ /* 0x040fe20000000000 */
[----:B------:R-:W-:Y:S01]  /*6120*/  ISETP.GE.AND P1, PT, R22, UR4, PT ;  /* 0x0000000416007c0c */ /* 0x000fe2000bf26270 */
[----:B------:R-:W-:Y:S01]  /*6130*/  VIADD R37, R47, 0x28 ;  /* 0x000000282f257836 */ /* 0x000fe20000000000 */
[----:B------:R-:W-:Y:S01]  /*6140*/  ISETP.GE.AND P2, PT, R23, UR4, PT ;  /* 0x0000000417007c0c */ /* 0x000fe2000bf46270 */
[----:B------:R-:W-:Y:S01]  /*6150*/  VIADD R39, R47, 0x38 ;  /* 0x000000382f277836 */ /* 0x000fe20000000000 */
[----:B------:R-:W-:-:S02]  /*6160*/  ISETP.GE.AND P3, PT, R36, UR4, PT ;  /* 0x0000000424007c0c */ /* 0x000fc4000bf66270 */
[----:B------:R-:W-:Y:S02]  /*6170*/  ISETP.GE.AND P4, PT, R37, UR4, PT ;  /* 0x0000000425007c0c */ /* 0x000fe4000bf86270 */
[----:B------:R-:W-:Y:S01]  /*6180*/  ISETP.GE.AND P5, PT, R38, UR4, PT ;  /* 0x0000000426007c0c */ /* 0x000fe2000bfa6270 */
[----:B---34-:R-:W-:Y:S01]  /*6190*/  @!P0 IMAD.WIDE R16, R47, 0x4, R42 ;  /* 0x000000042f108825 */ /* 0x018fe200078e022a */
[----:B------:R-:W-:-:S03]  /*61a0*/  ISETP.GE.AND P6, PT, R39, UR4, PT ;  /* 0x0000000427007c0c */ /* 0x000fc6000bfc6270 */
[----:B------:R-:W-:Y:S01]  /*61b0*/  @!P1 LEA.HI R22, R22, R22, RZ, 0x1 ;  /* 0x0000001616169211 */ /* 0x000fe200078f08ff */
[----:B------:R0:W-:Y:S01]  /*61c0*/  @!P0 ST.E.64 desc[UR38][R16.64], R34 ;  /* 0x0000002210008985 */ /* 0x0001e2000c101b26 */
[----:B------:R-:W-:Y:S02]  /*61d0*/  ISETP.GE.AND P0, PT, R0, UR4, PT ;  /* 0x0000000400007c0c */ /* 0x000fe4000bf06270 */
[----:B------:R-:W-:-:S04]  /*61e0*/  @!P3 LEA.HI R36, R36, R36, RZ, 0x1 ;  /* 0x000000242424b211 */ /* 0x000fc800078f08ff */
[----:B------:R-:W-:Y:S02]  /*61f0*/  @!P5 LEA.HI R38, R38, R38, RZ, 0x1 ;  /* 0x000000262626d211 */ /* 0x000fe400078f08ff */
[----:B------:R-:W-:Y:S02]  /*6200*/  @!P6 LEA.HI R40, R39, R39, RZ, 0x1 ;  /* 0x000000272728e211 */ /* 0x000fe400078f08ff */
[----:B------:R-:W-:Y:S02]  /*6210*/  @!P5 LOP3.LUT R41, R38, 0xfffffffe, RZ, 0xc0, !PT ;  /* 0xfffffffe2629d812 */ /* 0x000fe400078ec0ff */
[----:B------:R-:W-:Y:S02]  /*6220*/  @!P6 LOP3.LUT R49, R40, 0xfffffffe, RZ, 0xc0, !PT ;  /* 0xfffffffe2831e812 */ /* 0x000fe400078ec0ff */
[----:B------:R-:W-:Y:S01]  /*6230*/  @!P0 LEA.HI R0, R0, R0, RZ, 0x1 ;  /* 0x0000000000008211 */ /* 0x000fe200078f08ff */
[----:B------:R-:W-:Y:S01]  /*6240*/  @!P5 IMAD.WIDE R40, R41, 0x4, R42 ;  /* 0x000000042928d825 */ /* 0x000fe200078e022a */
[----:B0-----:R-:W-:-:S02]  /*6250*/  @!P2 LEA.HI R16, R23, R23, RZ, 0x1 ;  /* 0x000000171710a211 */ /* 0x001fc400078f08ff */
[----:B------:R-:W-:Y:S02]  /*6260*/  @!P4 LEA.HI R34, R37, R37, RZ, 0x1 ;  /* 0x000000252522c211 */ /* 0x000fe400078f08ff */
[----:B------:R-:W-:Y:S02]  /*6270*/  @!P0 LOP3.LUT R17, R0, 0xfffffffe, RZ, 0xc0, !PT ;  /* 0xfffffffe00118812 */ /* 0x000fe400078ec0ff */
[----:B------:R-:W-:Y:S02]  /*6280*/  @!P1 LOP3.LUT R23, R22, 0xfffffffe, RZ, 0xc0, !PT ;  /* 0xfffffffe16179812 */ /* 0x000fe400078ec0ff */
[----:B------:R-:W-:Y:S01]  /*6290*/  @!P2 LOP3.LUT R35, R16, 0xfffffffe, RZ, 0xc0, !PT ;  /* 0xfffffffe1023a812 */ /* 0x000fe200078ec0ff */
        /* <DEDUP_REMOVED lines=15> */
.L_x_12826:
[----:B------:R-:W-:Y:S05]  /*6390*/  BSYNC B0 ;  /* 0x0000000000007941 */ /* 0x000fea0003800000 */
.L_x_12825:
[----:B------:R-:W-:Y:S01]  /*63a0*/  ISETP.GE.AND P0, PT, R44, R45, PT ;  /* 0x0000002d2c00720c */ /* 0x000fe20003f06270 */
[----:B0-2---:R1:W2:Y:S04]  /*63b0*/  SHFL.IDX PT, R17, R50, 0x1, 0x1c1f ;  /* 0x003c1f0032117f89 */ /* 0x0052a800000e0000 */
[----:B------:R1:W0:Y:S08]  /*63c0*/  SHFL.IDX PT, R16, R48, 0x1, 0x1c1f ;  /* 0x003c1f0030107f89 */ /* 0x00023000000e0000 */
[----:B-1----:R-:W-:Y:S05]  /*63d0*/  @P0 BRA `(.L_x_12797) ;  /* 0x0000004000940947 */ /* 0x002fea0003800000 */
[C---:B------:R-:W-:Y:S01]  /*63e0*/  VIADD R0, R47.reuse, 0x8 ;  /* 0x000000082f007836 */ /* 0x040fe20000000000 */
        /* <DEDUP_REMOVED lines=10> */
[----:B------:R-:W-:Y:S02]  /*6490*/  ISETP.GE.AND P0, PT, R47, UR4, PT ;  /* 0x000000042f007c0c */ /* 0x000fe4000bf06270 */
[----:B------:R-:W-:Y:S02]  /*64a0*/  ISETP.GE.AND P5, PT, R11, UR4, PT ;  /* 0x000000040b007c0c */ /* 0x000fe4000bfa6270 */
[----:B------:R-:W-:Y:S02]  /*64b0*/  ISETP.GE.AND P6, PT, R15, UR4, PT ;  /* 0x000000040f007c0c */ /* 0x000fe4000bfc6270 */
[----:B------:R-:W-:Y:S02]  /*64c0*/  @!P1 LEA.HI R0, R0, R0, RZ, 0x1 ;  /* 0x0000000000009211 */ /* 0x000fe400078f08ff */
[----:B------:R-:W-:Y:S02]  /*64d0*/  @!P2 LEA.HI R6, R6, R6, RZ, 0x1 ;  /* 0x000000060606a211 */ /* 0x000fe400078f08ff */
[----:B------:R-:W-:-:S02]  /*64e0*/  @!P1 LOP3.LUT R5, R0, 0xfffffffe, RZ, 0xc0, !PT ;  /* 0xfffffffe00059812 */ /* 0x000fc400078ec0ff */
[----:B------:R-:W-:Y:S01]  /*64f0*/  @!P3 LEA.HI R0, R7, R7, RZ, 0x1 ;  /* 0x000000070700b211 */ /* 0x000fe200078f08ff */
[--C-:B0-2---:R-:W-:Y:S01]  /*6500*/  @!P0 IMAD.WIDE R2, R47, 0x4, R16.reuse ;  /* 0x000000042f028825 */ /* 0x105fe200078e0210 */
[----:B------:R-:W-:Y:S02]  /*6510*/  @!P4 LEA.HI R10, R10, R10, RZ, 0x1 ;  /* 0x0000000a0a0ac211 */ /* 0x000fe400078f08ff */
[----:B------:R-:W-:Y:S01]  /*6520*/  @!P5 LEA.HI R14, R11, R11, RZ, 0x1 ;  /* 0x0000000b0b0ed211 */ /* 0x000fe200078f08ff */
[----:B------:R-:W-:Y:S01]  /*6530*/  @!P1 IMAD.WIDE R4, R5, 0x4, R16 ;  /* 0x0000000405049825 */ /* 0x000fe200078e0210 */
[----:B------:R-:W-:Y:S01]  /*6540*/  @!P6 LEA.HI R20, R15, R15, RZ, 0x1 ;  /* 0x0000000f0f14e211 */ /* 0x000fe200078f08ff */
[----:B------:R0:W-:Y:S01]  /*6550*/  @!P0 ST.E.64 desc[UR38][R2.64], R26 ;  /* 0x0000001a02008985 */ /* 0x0001e2000c101b26 */
[----:B------:R-:W-:Y:S01]  /*6560*/  @!P2 LOP3.LUT R7, R6, 0xfffffffe, RZ, 0xc0, !PT ;  /* 0xfffffffe0607a812 */ /* 0x000fe200078ec0ff */
[----:B------:R-:W-:Y:S01]  /*6570*/  VIADD R47, R47, 0x38 ;  /* 0x000000382f2f7836 */ /* 0x000fe20000000000 */
[----:B------:R-:W-:Y:S01]  /*6580*/  @!P3 LOP3.LUT R11, R0, 0xfffffffe, RZ, 0xc0, !PT ;  /* 0xfffffffe000bb812 */ /* 0x000fe200078ec0ff */
[----:B------:R1:W-:Y:S01]  /*6590*/  @!P1 ST.E.64 desc[UR38][R4.64], R32 ;  /* 0x0000002004009985 */ /* 0x0003e2000c101b26 */
[----:B------:R-:W-:-:S02]  /*65a0*/  @!P4 LOP3.LUT R15, R10, 0xfffffffe, RZ, 0xc0, !PT ;  /* 0xfffffffe0a0fc812 */ /* 0x000fc400078ec0ff */
        /* <DEDUP_REMOVED lines=19> */
.L_x_12824:
[----:B------:R-:W-:-:S05]  /*66e0*/  VIADD R0, R22, 0xffffff80 ;  /* 0xffffff8016007836 */ /* 0x000fca0000000000 */
        /* <DEDUP_REMOVED lines=12> */
[----:B------:R-:W-:Y:S02]  /*67b0*/  USHF.R.S32.HI UR6, URZ, 0x1f, UR36 ;  /* 0x0000001f3f067899 */ /* 0x000fe40008011424 */
[----:B------:R-:W-:Y:S01]  /*67c0*/  IADD3 R6, RZ, -UR36, RZ ;  /* 0x80000024ff067c10 */ /* 0x000fe2000fffe0ff */
[----:B------:R-:W-:Y:S01]  /*67d0*/  ULDC.64 UR8, c[0x0][0xbd0] ;  /* 0x0002f40000087ab9 */ /* 0x000fe20000000a00 */
[----:B------:R-:W-:Y:S01]  /*67e0*/  IMAD.MOV.U32 R5, RZ, RZ, R22 ;  /* 0x000000ffff057224 */ /* 0x000fe200078e0016 */
        /* <DEDUP_REMOVED lines=9> */
[----:B------:R-:W-:-:S05]  /*6880*/  IMAD.U32 R3, RZ, RZ, UR6 ;  /* 0x00000006ff037e24 */ /* 0x000fca000f8e00ff */
        /* <DEDUP_REMOVED lines=28> */
[----:B------:R-:W-:Y:S01]  /*6a50*/  LEA.HI.X R5, R2, UR5, R3, 0x2, P0 ;  /* 0x0000000502057c11 */ /* 0x000fe200080f1403 */
[----:B------:R-:W-:-:S05]  /*6a60*/  IMAD.MOV.U32 R3, RZ, RZ, -0x800000 ;  /* 0xff800000ff037424 */ /* 0x000fca00078e00ff */
[----:B------:R0:W-:Y:S01]  /*6a70*/  STG.E desc[UR38][R4.64], R3 ;  /* 0x0000000304007986 */ /* 0x0001e2000c101926 */
[----:B------:R-:W-:Y:S05]  /*6a80*/  BRA `(.L_x_12797) ;  /* 0x0000003800e87947 */ /* 0x000fea0003800000 */
.L_x_12795:
        /* <DEDUP_REMOVED lines=18> */
.L_x_12827:
[----:B------:R-:W-:Y:S01]  /*6bb0*/  ULDC UR7, c[0x0][0xc50] ;  /* 0x0003140000077ab9 */ /* 0x000fe20000000800 */
[----:B------:R-:W-:Y:S01]  /*6bc0*/  UMOV UR42, UR6 ;  /* 0x00000006002a7c82 */ /* 0x000fe20008000000 */
[----:B------:R-:W-:-:S11]  /*6bd0*/  UISETP.NE.AND UP0, UPT, UR7, 0x1, UPT ;  /* 0x000000010700788c */ /* 0x000fd6000bf05270 */
[----:B------:R-:W-:Y:S01]  /*6be0*/  @UP0 ULDC UR4, c[0x0][0xc54] ;  /* 0x0003150000040ab9 */ /* 0x000fe20000000800 */
[----:B------:R-:W-:Y:S01]  /*6bf0*/  @UP0 ULDC UR8, c[0x0][0xc58] ;  /* 0x0003160000080ab9 */ /* 0x000fe20000000800 */
[----:B------:R-:W-:-:S04]  /*6c00*/  UIMAD.WIDE.U32 UR4, UR6, UR4, URZ ;  /* 0x00000004060472a5 */ /* 0x000fc8000f8e003f */
[----:B------:R-:W-:-:S12]  /*6c10*/  @UP0 USHF.R.U32.HI UR42, URZ, UR8, UR5 ;  /* 0x000000083f2a0299 */ /* 0x000fd80008011605 */
.L_x_12828:
        /* <DEDUP_REMOVED lines=18> */
[----:B------:R-:W-:-:S04]  /*6d40*/  UIMAD UR43, UR5, UR43, URZ ;  /* 0x0000002b052b72a4 */ /* 0x000fc8000f8e023f */
        /* <DEDUP_REMOVED lines=10> */
[----:B0-----:R-:W-:Y:S08]  /*6df0*/  @!P0 BRA `(.L_x_12830) ;  /* 0x0000000000848947 */ /* 0x001ff00003800000 */
        /* <DEDUP_REMOVED lines=33> */
.L_x_12830:
        /* <DEDUP_REMOVED lines=32> */
[----:B0----5:R-:W-:Y:S05]  /*7210*/  CALL.ABS.NOINC R2 ;  /* 0x0000000002007343 */ /* 0x021fea0003c00000 */
.L_x_12831:
        /* <DEDUP_REMOVED lines=19> */
[----:B-1---5:R-:W-:Y:S05]  /*7350*/  CALL.ABS.NOINC R2 ;  /* 0x0000000002007343 */ /* 0x022fea0003c00000 */
.L_x_12833:
        /* <DEDUP_REMOVED lines=15> */
.L_x_12832:
[----:B------:R-:W0:Y:S01]  /*7450*/  LDC.64 R2, c[0x0][0x9f8] ;  /* 0x00027e00ff027b82 */ /* 0x000e220000000a00 */
[----:B------:R-:W-:-:S07]  /*7460*/  IMAD.MOV.U32 R28, RZ, RZ, R24 ;  /* 0x000000ffff1c7224 */ /* 0x000fce00078e0018 */
[----:B------:R-:W1:Y:S01]  /*7470*/  LDC R16, c[0x0][0x430] ;  /* 0x00010c00ff107b82 */ /* 0x000e620000000800 */
[----:B0-----:R-:W-:-:S04]  /*7480*/  ISETP.NE.U32.AND P0, PT, R2, RZ, PT ;  /* 0x000000ff0200720c */ /* 0x001fc80003f05070 */
[----:B------:R-:W-:-:S13]  /*7490*/  ISETP.NE.AND.EX P0, PT, R3, RZ, PT, P0 ;  /* 0x000000ff0300720c */ /* 0x000fda0003f05300 */
[----:B------:R-:W0:Y:S02]  /*74a0*/  @P0 LDC.64 R2, c[0x0][0x9f8] ;  /* 0x00027e00ff020b82 */ /* 0x000e240000000a00 */
[----:B0-----:R-:W-:-:S05]  /*74b0*/  @P0 IMAD.WIDE R2, R24, 0x4, R2 ;  /* 0x0000000418020825 */ /* 0x001fca00078e0202 */
[----:B------:R0:W2:Y:S01]  /*74c0*/  @P0 LDG.E R28, desc[UR38][R2.64] ;  /* 0x00000026021c0981 */ /* 0x0000a2000c1e1900 */
[----:B------:R-:W-:Y:S01]  /*74d0*/  IMAD.U32 R0, RZ, RZ, UR49 ;  /* 0x00000031ff007e24 */ /* 0x000fe2000f8e00ff */
[C---:B------:R-:W-:Y:S01]  /*74e0*/  LOP3.LUT R20, R22.reuse, 0x7f, RZ, 0xc0, !PT ;  /* 0x0000007f16147812 */ /* 0x040fe200078ec0ff */
[----:B------:R-:W-:Y:S01]  /*74f0*/  IMAD.SHL.U32 R23, R22, 0x10, RZ ;  /* 0x0000001016177824 */ /* 0x000fe200078e00ff */
[----:B-1----:R-:W-:Y:S02]  /*7500*/  ISETP.NE.AND P1, PT, R16, 0x1, PT ;  /* 0x000000011000780c */ /* 0x002fe40003f25270 */
[----:B------:R-:W-:Y:S02]  /*7510*/  IADD3 R0, R0, -0x1, RZ ;  /* 0xffffffff00007810 */ /* 0x000fe40007ffe0ff */
[----:B------:R-:W-:Y:S02]  /*7520*/  SHF.R.U32.HI R4, RZ, 0x3, R20 ;  /* 0x00000003ff047819 */ /* 0x000fe40000011614 */
[----:B------:R-:W-:-:S02]  /*7530*/  LOP3.LUT R23, R23, 0x70, RZ, 0xc0, !PT ;  /* 0x0000007017177812 */ /* 0x000fc400078ec0ff */
[----:B------:R-:W-:Y:S01]  /*7540*/  LOP3.LUT R29, R29, 0xfffffffb, RZ, 0xc0, !PT ;  /* 0xfffffffb1d1d7812 */ /* 0x000fe200078ec0ff */
[----:B------:R-:W-:-:S04]  /*7550*/  IMAD R4, R0, 0x80, R4 ;  /* 0x0000008000047824 */ /* 0x000fc800078e0204 */
[----:B------:R-:W-:Y:S01]  /*7560*/  IMAD.IADD R4, R23, 0x1, R4 ;  /* 0x0000000117047824 */ /* 0x000fe200078e0204 */
[----:B0-----:R-:W0:Y:S01]  /*7570*/  @P1 LDC R2, c[0x0][0x434] ;  /* 0x00010d00ff021b82 */ /* 0x001e220000000800 */
[----:B------:R-:W-:Y:S02]  /*7580*/  @P1 LOP3.LUT R29, R29, 0x4, RZ, 0xfc, !PT ;  /* 0x000000041d1d1812 */ /* 0x000fe400078efcff */
[C---:B-----5:R-:W-:Y:S01]  /*7590*/  IMAD.IADD R7, R4.reuse, 0x1, R19 ;  /* 0x0000000104077824 */ /* 0x060fe200078e0213 */
[----:B------:R-:W-:-:S03]  /*75a0*/  ISETP.GE.AND P0, PT, R4, UR43, PT ;  /* 0x0000002b04007c0c */ /* 0x000fc6000bf06270 */
[----:B------:R-:W-:Y:S01]  /*75b0*/  IMAD.MOV.U32 R10, RZ, RZ, R7 ;  /* 0x000000ffff0a7224 */ /* 0x000fe200078e0007 */
[----:B------:R-:W1:Y:S09]  /*75c0*/  @P1 LDC R3, c[0x0][0x438] ;  /* 0x00010e00ff031b82 */ /* 0x000e720000000800 */
[----:B------:R-:W3:Y:S01]  /*75d0*/  @!P0 LDC.64 R8, c[0x0][0x428] ;  /* 0x00010a00ff088b82 */ /* 0x000ee20000000a00 */
[----:B0-----:R-:W-:-:S07]  /*75e0*/  @P1 IMAD.HI.U32 R2, R7, R2, RZ ;  /* 0x0000000207021227 */ /* 0x001fce00078e00ff */
[----:B------:R-:W0:Y:S01]  /*75f0*/  @!P0 LDC.64 R4, c[0x0][0x418] ;  /* 0x00010600ff048b82 */ /* 0x000e220000000a00 */
[----:B-1----:R-:W-:-:S04]  /*7600*/  @P1 SHF.R.U32.HI R10, RZ, R3, R2 ;  /* 0x00000003ff0a1219 */ /* 0x002fc80000011602 */
[----:B------:R-:W-:Y:S02]  /*7610*/  @!P0 SHF.R.S32.HI R3, RZ, 0x1f, R10 ;  /* 0x0000001fff038819 */ /* 0x000fe4000001140a */
[----:B--2---:R-:W-:-:S05]  /*7620*/  SHF.R.S32.HI R6, RZ, 0x1f, R28 ;  /* 0x0000001fff067819 */ /* 0x004fca000001141c */
[----:B---3--:R-:W-:Y:S01]  /*7630*/  @!P0 IMAD R2, R6, R8, RZ ;  /* 0x0000000806028224 */ /* 0x008fe200078e02ff */
[----:B------:R1:W-:Y:S03]  /*7640*/  STL [R1], R6 ;  /* 0x0000000601007387 */ /* 0x0003e60000100800 */
[----:B------:R-:W-:Y:S01]  /*7650*/  @!P0 IMAD R9, R28, R9, R2 ;  /* 0x000000091c098224 */ /* 0x000fe200078e0202 */
[----:B------:R-:W-:-:S05]  /*7660*/  @!P0 MOV R2, R10 ;  /* 0x0000000a00028202 */ /* 0x000fca0000000f00 */
[----:B------:R-:W-:-:S04]  /*7670*/  @!P0 IMAD.WIDE.U32 R2, R28, R8, R2 ;  /* 0x000000081c028225 */ /* 0x000fc800078e0002 */
[----:B------:R-:W-:Y:S01]  /*7680*/  @!P0 IMAD.IADD R3, R3, 0x1, R9 ;  /* 0x0000000103038824 */ /* 0x000fe200078e0209 */
[----:B0-----:R-:W-:Y:S01]  /*7690*/  @!P0 LEA R4, P1, R2, R4, 0x2 ;  /* 0x0000000402048211 */ /* 0x001fe200078210ff */
[----:B-1----:R-:W-:-:S03]  /*76a0*/  IMAD.MOV.U32 R6, RZ, RZ, RZ ;  /* 0x000000ffff067224 */ /* 0x002fc600078e00ff */
[----:B------:R-:W-:-:S05]  /*76b0*/  @!P0 LEA.HI.X R5, R2, R5, R3, 0x2, P1 ;  /* 0x0000000502058211 */ /* 0x000fca00008f1403 */
[----:B------:R0:W5:Y:S01]  /*76c0*/  @!P0 LDG.E R6, desc[UR38][R4.64] ;  /* 0x0000002604068981 */ /* 0x000162000c1e1900 */
[----:B------:R-:W-:-:S03]  /*76d0*/  UMOV UR4, 0xffffffff ;  /* 0xffffffff00047882 */ /* 0x000fc60000000000 */
[----:B------:R-:W-:Y:S05]  /*76e0*/  BRA.DIV UR4, `(.L_x_12834) ;  /* 0x0000003204507947 */ /* 0x000fea000b800000 */
.L_x_12874:
[----:B------:R-:W-:Y:S01]  /*76f0*/  ULOP3.LUT UR4, UR41, 0x2, URZ, 0xfc, !UPT ;  /* 0x0000000229047892 */ /* 0x000fe2000f8efc3f */
[----:B------:R-:W-:Y:S01]  /*7700*/  IMAD.MOV R2, RZ, RZ, -R10 ;  /* 0x000000ffff027224 */ /* 0x000fe200078e0a0a */
[----:B------:R-:W-:Y:S01]  /*7710*/  MOV R27, UR42 ;  /* 0x0000002a001b7c02 */ /* 0x000fe20008000f00 */
[----:B------:R-:W-:Y:S01]  /*7720*/  IMAD.SHL.U32 R8, R22, 0x8, RZ ;  /* 0x0000000816087824 */ /* 0x000fe200078e00ff */
[----:B------:R-:W-:Y:S01]  /*7730*/  LOP3.LUT R29, R29, 0xfffffffd, RZ, 0xc0, !PT ;  /* 0xfffffffd1d1d7812 */ /* 0x000fe200078ec0ff */
[----:B0-----:R-:W-:Y:S01]  /*7740*/  IMAD R5, R16, R2, R7 ;  /* 0x0000000210057224 */ /* 0x001fe200078e0207 */
[----:B------:R-:W-:Y:S01]  /*7750*/  SHF.R.S32.HI R27, RZ, 0x1f, R27 ;  /* 0x0000001fff1b7819 */ /* 0x000fe2000001141b */
[----:B------:R-:W-:Y:S01]  /*7760*/  IMAD.U32 R3, RZ, RZ, UR4 ;  /* 0x00000004ff037e24 */ /* 0x000fe2000f8e00ff */
[----:B------:R-:W-:Y:S01]  /*7770*/  LOP3.LUT R16, R8, 0x38, RZ, 0xc0, !PT ;  /* 0x0000003808107812 */ /* 0x000fe200078ec0ff */
[----:B------:R-:W-:-:S03]  /*7780*/  IMAD.MOV.U32 R26, RZ, RZ, R0 ;  /* 0x000000ffff1a7224 */ /* 0x000fc600078e0000 */
[----:B------:R-:W-:-:S13]  /*7790*/  ISETP.NE.AND P0, PT, R3, 0x3, PT ;  /* 0x000000030300780c */ /* 0x000fda0003f05270 */
[----:B------:R-:W-:Y:S01]  /*77a0*/  @P0 LOP3.LUT R29, R29, 0x2, RZ, 0xfc, !PT ;  /* 0x000000021d1d0812 */ /* 0x000fe200078efcff */
[----:B------:R-:W-:Y:S06]  /*77b0*/  @!P0 BRA `(.L_x_12835) ;  /* 0x0000000000048947 */ /* 0x000fec0003800000 */
[----:B------:R-:W-:Y:S01]  /*77c0*/  BPT.TRAP 0x1 ;  /* 0x000000040000795c */ /* 0x000fe20000300000 */
.L_x_12835:
        /* <DEDUP_REMOVED lines=26> */
.L_x_12875:
[----:B------:R-:W-:Y:S01]  /*7970*/  ULDC.64 UR4, c[0x0][0x300] ;  /* 0x0000c00000047ab9 */ /* 0x000fe20000000a00 */
[----:B------:R-:W-:Y:S01]  /*7980*/  R2UR UR6, R27 ;  /* 0x000000001b0672ca */ /* 0x000fe200000e0000 */
[----:B0-----:R-:W-:Y:S01]  /*7990*/  IMAD R2, R7, UR4, RZ ;  /* 0x0000000407027c24 */ /* 0x001fe2000f8e02ff */
[----:B------:R-:W-:Y:S02]  /*79a0*/  SHF.R.U32.HI R10, RZ, 0x3, R20 ;  /* 0x00000003ff0a7819 */ /* 0x000fe40000011614 */
[----:B------:R-:W-:Y:S01]  /*79b0*/  LOP3.LUT R29, R29, 0xfffffffe, RZ, 0xc0, !PT ;  /* 0xfffffffe1d1d7812 */ /* 0x000fe200078ec0ff */
[C---:B------:R-:W-:Y:S02]  /*79c0*/  IMAD R7, R5.reuse, UR5, R2 ;  /* 0x0000000505077c24 */ /* 0x040fe4000f8e0202 */
[----:B------:R-:W-:Y:S01]  /*79d0*/  IMAD.WIDE.U32 R2, R5, UR4, RZ ;  /* 0x0000000405027c25 */ /* 0x000fe2000f8e00ff */
[----:B------:R-:W-:-:S03]  /*79e0*/  ULDC.64 UR4, c[0x0][0x310] ;  /* 0x0000c40000047ab9 */ /* 0x000fc60000000a00 */
[----:B------:R-:W-:Y:S02]  /*79f0*/  IMAD.IADD R3, R3, 0x1, R7 ;  /* 0x0000000103037824 */ /* 0x000fe400078e0207 */
[----:B------:R-:W-:Y:S02]  /*7a00*/  IMAD R5, R4, UR4, RZ ;  /* 0x0000000404057c24 */ /* 0x000fe4000f8e02ff */
[----:B------:R-:W-:-:S04]  /*7a10*/  IMAD.WIDE.U32 R2, R6, UR4, R2 ;  /* 0x0000000406027c25 */ /* 0x000fc8000f8e0002 */
[----:B------:R-:W-:Y:S01]  /*7a20*/  IMAD R5, R6, UR5, R5 ;  /* 0x0000000506057c24 */ /* 0x000fe2000f8e0205 */
[----:B------:R-:W-:Y:S01]  /*7a30*/  ULDC.64 UR4, c[0x0][0x308] ;  /* 0x0000c20000047ab9 */ /* 0x000fe20000000a00 */
[----:B------:R-:W-:Y:S02]  /*7a40*/  IMAD.MOV.U32 R7, RZ, RZ, -0x80 ;  /* 0xffffff80ff077424 */ /* 0x000fe400078e00ff */
[----:B------:R-:W-:Y:S01]  /*7a50*/  IMAD.IADD R3, R3, 0x1, R5 ;  /* 0x0000000103037824 */ /* 0x000fe200078e0205 */
[----:B------:R-:W-:Y:S01]  /*7a60*/  MOV R5, UR4 ;  /* 0x0000000400057c02 */ /* 0x000fe20008000f00 */
[----:B------:R-:W-:Y:S01]  /*7a70*/  UIMAD UR4, UR6, UR4, URZ ;  /* 0x00000004060472a4 */ /* 0x000fe2000f8e023f */
[----:B------:R-:W-:Y:S02]  /*7a80*/  IMAD R6, R0, R7, UR43 ;  /* 0x0000002b00067e24 */ /* 0x000fe4000f8e0207 */
[----:B------:R-:W-:Y:S01]  /*7a90*/  ULDC.64 UR6, c[0x0][0x2e8] ;  /* 0x0000ba0000067ab9 */ /* 0x000fe20000000a00 */
[----:B------:R-:W-:-:S02]  /*7aa0*/  UIMAD UR4, UR42, UR5, UR4 ;  /* 0x000000052a0472a4 */ /* 0x000fc4000f8e0204 */
[----:B------:R-:W-:Y:S01]  /*7ab0*/  IMAD.WIDE.U32 R2, R5, UR42, R2 ;  /* 0x0000002a05027c25 */ /* 0x000fe2000f8e0002 */
[----:B------:R-:W-:-:S03]  /*7ac0*/  LOP3.LUT R5, R8, 0x1c0, RZ, 0xc0, !PT ;  /* 0x000001c008057812 */ /* 0x000fc600078ec0ff */
[----:B------:R-:W-:Y:S01]  /*7ad0*/  VIADD R3, R3, UR4 ;  /* 0x0000000403037c36 */ /* 0x000fe20008000000 */
[----:B------:R-:W-:Y:S01]  /*7ae0*/  ULDC UR4, c[0x0][0x2f4] ;  /* 0x0000bd0000047ab9 */ /* 0x000fe20000000800 */
[----:B------:R-:W-:Y:S02]  /*7af0*/  LEA R0, P0, R2, UR6, 0x1 ;  /* 0x0000000602007c11 */ /* 0x000fe4000f8008ff */
[----:B------:R-:W-:Y:S01]  /*7b00*/  ISETP.GE.AND P3, PT, R16, UR4, PT ;  /* 0x0000000410007c0c */ /* 0x000fe2000bf66270 */
[----:B------:R-:W-:Y:S01]  /*7b10*/  UMOV UR4, 0xffffffff ;  /* 0xffffffff00047882 */ /* 0x000fe20000000000 */
[----:B------:R-:W-:Y:S02]  /*7b20*/  LOP3.LUT R5, R5, 0x38, R8, 0xf8, !PT ;  /* 0x0000003805057812 */ /* 0x000fe400078ef808 */
[----:B------:R-:W-:Y:S02]  /*7b30*/  LEA.HI.X R4, R2, UR7, R3, 0x1, P0 ;  /* 0x0000000702047c11 */ /* 0x000fe400080f0c03 */
[----:B------:R-:W-:Y:S01]  /*7b40*/  LOP3.LUT R3, R5, 0x38, R22, 0x78, !PT ;  /* 0x0000003805037812 */ /* 0x000fe200078e7816 */
[----:B------:R-:W-:-:S02]  /*7b50*/  IMAD.IADD R5, R6, 0x1, -R10 ;  /* 0x0000000106057824 */ /* 0x000fc400078e0a0a */
[----:B------:R-:W-:-:S03]  /*7b60*/  IMAD.SHL.U32 R22, R20, 0x8, RZ ;  /* 0x0000000814167824 */ /* 0x000fc600078e00ff */
[----:B------:R-:W-:Y:S02]  /*7b70*/  ISETP.GE.AND P0, PT, R5, 0x1, PT ;  /* 0x000000010500780c */ /* 0x000fe40003f06270 */
[----:B------:R-:W-:Y:S02]  /*7b80*/  LOP3.LUT R22, R3, 0x200, R22, 0xf8, !PT ;  /* 0x0000020003167812 */ /* 0x000fe400078ef816 */
[----:B------:R-:W-:Y:S01]  /*7b90*/  @P3 LOP3.LUT R29, R29, 0x1, RZ, 0xfc, !PT ;  /* 0x000000011d1d3812 */ /* 0x000fe200078efcff */
[----:B------:R-:W-:Y:S08]  /*7ba0*/  BRA.DIV UR4, `(.L_x_12837) ;  /* 0x0000002e04587947 */ /* 0x000ff0000b800000 */
[----:B------:R-:W0:Y:S01]  /*7bb0*/  SHFL.IDX PT, R14, R0, RZ, 0x181f ;  /* 0x00181fff000e7589 */ /* 0x000e2200000e0000 */
[----:B------:R-:W-:-:S03]  /*7bc0*/  @P0 LEA R9, R22, UR45, 0x1 ;  /* 0x0000002d16090c11 */ /* 0x000fc6000f8e08ff */
[----:B------:R-:W1:Y:S04]  /*7bd0*/  SHFL.IDX PT, R2, R4, RZ, 0x181f ;  /* 0x00181fff04027589 */ /* 0x000e6800000e0000 */
[----:B------:R-:W-:Y:S04]  /*7be0*/  SHFL.IDX PT, R7, R4, 0x1, 0x181f ;  /* 0x00381f0004077f89 */ /* 0x000fe800000e0000 */
[----:B------:R-:W-:Y:S04]  /*7bf0*/  SHFL.IDX PT, R21, R0, 0x2, 0x181f ;  /* 0x00581f0000157f89 */ /* 0x000fe800000e0000 */
[----:B------:R-:W-:Y:S01]  /*7c00*/  SHFL.IDX PT, R6, R4, 0x2, 0x181f ;  /* 0x00581f0004067f89 */ /* 0x000fe200000e0000 */
[----:B0-----:R-:W-:-:S04]  /*7c10*/  @P0 LEA R14, P1, R16, R14, 0x1 ;  /* 0x0000000e100e0211 */ /* 0x001fc800078208ff */
[----:B-1----:R-:W-:Y:S01]  /*7c20*/  @P0 IADD3.X R3, RZ, R2, RZ, P1, !PT ;  /* 0x00000002ff030210 */ /* 0x002fe20000ffe4ff */
[----:B------:R-:W-:Y:S01]  /*7c30*/  @P0 IMAD.MOV.U32 R2, RZ, RZ, R14 ;  /* 0x000000ffff020224 */ /* 0x000fe200078e000e */
[C---:B------:R-:W-:Y:S01]  /*7c40*/  ISETP.GE.AND P1, PT, R5.reuse, 0x21, PT ;  /* 0x000000210500780c */ /* 0x040fe20003f26270 */
[----:B------:R-:W0:Y:S04]  /*7c50*/  SHFL.IDX PT, R14, R0, 0x1, 0x181f ;  /* 0x00381f00000e7f89 */ /* 0x000e2800000e0000 */
[----:B------:R1:W-:Y:S01]  /*7c60*/  @P0 LDGSTS.E.BYPASS.LTC128B.128 [R9+0xe400], desc[UR38][R2.64], !P3 ;  /* 0x0e40000002090fae */ /* 0x0003e2000d901d66 */
[----:B------:R-:W-:-:S03]  /*7c70*/  ISETP.GE.AND P0, PT, R5, 0x11, PT ;  /* 0x000000110500780c */ /* 0x000fc60003f06270 */
[----:B-1----:R-:W-:Y:S10]  /*7c80*/  SHFL.IDX PT, R9, R0, 0x4, 0x181f ;  /* 0x00981f0000097f89 */ /* 0x002ff400000e0000 */
[----:B------:R-:W-:-:S02]  /*7c90*/  @P0 LEA R25, R22, UR45, 0x1 ;  /* 0x0000002d16190c11 */ /* 0x000fc4000f8e08ff */
[C---:B0-----:R-:W-:Y:S02]  /*7ca0*/  @P0 LEA R2, P2, R16.reuse, R14, 0x1 ;  /* 0x0000000e10020211 */ /* 0x041fe400078408ff */
[----:B------:R-:W0:Y:S03]  /*7cb0*/  SHFL.IDX PT, R14, R0, 0x3, 0x181f ;  /* 0x00781f00000e7f89 */ /* 0x000e2600000e0000 */
[----:B------:R-:W-:Y:S02]  /*7cc0*/  @P0 IMAD.X R3, RZ, RZ, R7, P2 ;  /* 0x000000ffff030224 */ /* 0x000fe400010e0607 */
[----:B------:R-:W1:Y:S04]  /*7cd0*/  SHFL.IDX PT, R7, R4, 0x3, 0x181f ;  /* 0x00781f0004077f89 */ /* 0x000e6800000e0000 */
[----:B------:R2:W-:Y:S02]  /*7ce0*/  @P0 LDGSTS.E.BYPASS.LTC128B.128 [R25+0xec00], desc[UR38][R2.64], !P3 ;  /* 0x0ec0000002190fae */ /* 0x0005e4000d901d66 */
[----:B--2---:R-:W-:-:S02]  /*7cf0*/  @P1 LEA R2, P0, R16, R21, 0x1 ;  /* 0x0000001510021211 */ /* 0x004fc400078008ff */
[----:B------:R-:W-:-:S03]  /*7d00*/  @P1 LEA R21, R22, UR45, 0x1 ;  /* 0x0000002d16151c11 */ /* 0x000fc6000f8e08ff */
[----:B------:R-:W-:Y:S01]  /*7d10*/  @P1 IMAD.X R3, RZ, RZ, R6, P0 ;  /* 0x000000ffff031224 */ /* 0x000fe200000e0606 */
[C---:B------:R-:W-:Y:S01]  /*7d20*/  ISETP.GE.AND P0, PT, R5.reuse, 0x31, PT ;  /* 0x000000310500780c */ /* 0x040fe20003f06270 */
[----:B------:R-:W2:Y:S04]  /*7d30*/  SHFL.IDX PT, R6, R4, 0x4, 0x181f ;  /* 0x00981f0004067f89 */ /* 0x000ea800000e0000 */
[----:B------:R0:W-:Y:S01]  /*7d40*/  @P1 LDGSTS.E.BYPASS.LTC128B.128 [R21+0xf400], desc[UR38][R2.64], !P3 ;  /* 0x0f40000002151fae */ /* 0x0001e2000d901d66 */
[----:B------:R-:W-:-:S07]  /*7d50*/  ISETP.GE.AND P1, PT, R5, 0x41, PT ;  /* 0x000000410500780c */ /* 0x000fce0003f26270 */
[----:B------:R-:W-:Y:S02]  /*7d60*/  @P0 LEA R25, R22, UR45, 0x1 ;  /* 0x0000002d16190c11 */ /* 0x000fe4000f8e08ff */
[----:B0-----:R-:W-:Y:S02]  /*7d70*/  @P0 LEA R2, P2, R16, R14, 0x1 ;  /* 0x0000000e10020211 */ /* 0x001fe400078408ff */
[----:B------:R-:W0:Y:S02]  /*7d80*/  SHFL.IDX PT, R14, R0, 0x5, 0x181f ;  /* 0x00b81f00000e7f89 */ /* 0x000e2400000e0000 */
[----:B------:R-:W-:Y:S01]  /*7d90*/  @P1 LEA R21, R22, UR45, 0x1 ;  /* 0x0000002d16151c11 */ /* 0x000fe2000f8e08ff */
[----:B-1----:R-:W-:Y:S02]  /*7da0*/  @P0 IMAD.X R3, RZ, RZ, R7, P2 ;  /* 0x000000ffff030224 */ /* 0x002fe400010e0607 */
[----:B------:R-:W1:Y:S04]  /*7db0*/  SHFL.IDX PT, R7, R4, 0x5, 0x181f ;  /* 0x00b81f0004077f89 */ /* 0x000e6800000e0000 */
[----:B------:R3:W-:Y:S02]  /*7dc0*/  @P0 LDGSTS.E.BYPASS.LTC128B.128 [R25+0xfc00], desc[UR38][R2.64], !P3 ;  /* 0x0fc0000002190fae */ /* 0x0007e4000d901d66 */
[----:B---3--:R-:W-:-:S02]  /*7dd0*/  @P1 LEA R2, P0, R16, R9, 0x1 ;  /* 0x0000000910021211 */ /* 0x008fc400078008ff */
[----:B------:R-:W3:Y:S02]  /*7de0*/  SHFL.IDX PT, R9, R0, 0x6, 0x181f ;  /* 0x00d81f0000097f89 */ /* 0x000ee400000e0000 */
[----:B--2---:R-:W-:Y:S02]  /*7df0*/  @P1 IADD3.X R3, RZ, R6, RZ, P0, !PT ;  /* 0x00000006ff031210 */ /* 0x004fe400007fe4ff */
[C---:B------:R-:W-:Y:S01]  /*7e00*/  ISETP.GE.AND P0, PT, R5.reuse, 0x51, PT ;  /* 0x000000510500780c */ /* 0x040fe20003f06270 */
[----:B------:R-:W2:Y:S04]  /*7e10*/  SHFL.IDX PT, R6, R4, 0x6, 0x181f ;  /* 0x00d81f0004067f89 */ /* 0x000ea800000e0000 */
[----:B------:R0:W-:Y:S01]  /*7e20*/  @P1 LDGSTS.E.BYPASS.LTC128B.128 [R21+0x10400], desc[UR38][R2.64], !P3 ;  /* 0x1040000002151fae */ /* 0x0001e2000d901d66 */
[----:B------:R-:W-:-:S03]  /*7e30*/  ISETP.GE.AND P1, PT, R5, 0x61, PT ;  /* 0x000000610500780c */ /* 0x000fc60003f26270 */
[----:B------:R-:W4:Y:S04]  /*7e40*/  SHFL.IDX PT, R4, R4, 0x7, 0x181f ;  /* 0x00f81f0004047f89 */ /* 0x000f2800000e0000 */
[----:B0-----:R-:W-:Y:S02]  /*7e50*/  @P0 LEA R2, P2, R16, R14, 0x1 ;  /* 0x0000000e10020211 */ /* 0x001fe400078408ff */
[----:B------:R0:W0:Y:S03]  /*7e60*/  SHFL.IDX PT, R14, R0, 0x7, 0x181f ;  /* 0x00f81f00000e7f89 */ /* 0x00002600000e0000 */
[----:B-1----:R-:W-:Y:S01]  /*7e70*/  @P0 IMAD.X R3, RZ, RZ, R7, P2 ;  /* 0x000000ffff030224 */ /* 0x002fe200010e0607 */
[----:B------:R-:W-:-:S05]  /*7e80*/  @P0 LEA R7, R22, UR45, 0x1 ;  /* 0x0000002d16070c11 */ /* 0x000fca000f8e08ff */
[----:B------:R3:W-:Y:S02]  /*7e90*/  @P0 LDGSTS.E.BYPASS.LTC128B.128 [R7+0x10c00], desc[UR38][R2.64], !P3 ;  /* 0x10c0000002070fae */ /* 0x0007e4000d901d66 */
[----:B---3--:R-:W-:Y:S02]  /*7ea0*/  @P1 LEA R2, P0, R16, R9, 0x1 ;  /* 0x0000000910021211 */ /* 0x008fe400078008ff */
[----:B------:R-:W-:-:S03]  /*7eb0*/  @P1 LEA R9, R22, UR45, 0x1 ;  /* 0x0000002d16091c11 */ /* 0x000fc6000f8e08ff */
[----:B--2---:R-:W-:-:S05]  /*7ec0*/  @P1 IMAD.X R3, RZ, RZ, R6, P0 ;  /* 0x000000ffff031224 */ /* 0x004fca00000e0606 */
[----:B0---4-:R1:W-:Y:S03]  /*7ed0*/  @P1 LDGSTS.E.BYPASS.LTC128B.128 [R9+0x11400], desc[UR38][R2.64], !P3 ;  /* 0x1140000002091fae */ /* 0x0113e6000d901d66 */
.L_x_12893:
[----:B------:R-:W-:-:S13]  /*7ee0*/  ISETP.GE.AND P0, PT, R5, 0x71, PT ;  /* 0x000000710500780c */ /* 0x000fda0003f06270 */
[----:B-1----:R-:W-:Y:S02]  /*7ef0*/  @P0 LEA R2, P1, R16, R14, 0x1 ;  /* 0x0000000e10020211 */ /* 0x002fe400078208ff */
[----:B------:R-:W-:-:S03]  /*7f00*/  @P0 LEA R5, R22, UR45, 0x1 ;  /* 0x0000002d16050c11 */ /* 0x000fc6000f8e08ff */
[----:B------:R-:W-:-:S05]  /*7f10*/  @P0 IMAD.X R3, RZ, RZ, R4, P1 ;  /* 0x000000ffff030224 */ /* 0x000fca00008e0604 */
[----:B------:R-:W-:Y:S01]  /*7f20*/  @!PT LDS RZ, [RZ] ;  /* 0x00000000fffff984 */ /* 0x000fe20000000800 */
[----:B------:R-:W-:Y:S01]  /*7f30*/  @!PT LDS RZ, [RZ] ;  /* 0x00000000fffff984 */ /* 0x000fe20000000800 */
[----:B------:R-:W-:Y:S01]  /*7f40*/  @!PT LDS RZ, [RZ] ;  /* 0x00000000fffff984 */ /* 0x000fe20000000800 */
[----:B------:R0:W-:Y:S01]  /*7f50*/  @P0 LDGSTS.E.BYPASS.LTC128B.128 [R5+0x11c00], desc[UR38][R2.64], !P3 ;  /* 0x11c0000002050fae */ /* 0x0001e2000d901d66 */
[----:B------:R-:W-:Y:S01]  /*7f60*/  NOP ;  /* 0x0000000000007918 */ /* 0x000fe20000000000 */
[----:B------:R-:W-:Y:S02]  /*7f70*/  SYNCS.ARRIVE.TRANS64.RED.A0T1 RZ, [UR45+0x16830], RZ ;  /* 0x016830ffffff79a7 */ /* 0x000fe4000820042d */
[----:B------:R-:W-:Y:S01]  /*7f80*/  ARRIVES.LDGSTSBAR.64.TRANSCNT [UR45+0x16830] ;  /* 0x01683000ff0079b0 */ /* 0x000fe20008000aad */
[----:B------:R-:W-:Y:S01]  /*7f90*/  NOP ;  /* 0x0000000000007918 */ /* 0x000fe20000000000 */
[----:B------:R-:W-:-:S06]  /*7fa0*/  ULOP3.LUT UR4, UR41, 0x2, URZ, 0xfc, !UPT ;  /* 0x0000000229047892 */ /* 0x000fcc000f8efc3f */
[----:B------:R-:W-:-:S05]  /*7fb0*/  IMAD.U32 R6, RZ, RZ, UR4 ;  /* 0x00000004ff067e24 */ /* 0x000fca000f8e00ff */
[----:B------:R-:W-:-:S13]  /*7fc0*/  ISETP.NE.AND P2, PT, R6, 0x3, PT ;  /* 0x000000030600780c */ /* 0x000fda0003f45270 */
[----:B0-----:R-:W-:Y:S05]  /*7fd0*/  @!P2 BRA `(.L_x_12838) ;  /* 0x000000000004a947 */ /* 0x001fea0003800000 */
[----:B------:R-:W-:Y:S01]  /*7fe0*/  BPT.TRAP 0x1 ;  /* 0x000000040000795c */ /* 0x000fe20000300000 */
.L_x_12838:
        /* <DEDUP_REMOVED lines=30> */
.L_x_12839:
[----:B------:R-:W0:Y:S01]  /*81d0*/  LDC R9, c[0x0][0x448] ;  /* 0x00011200ff097b82 */ /* 0x000e220000000800 */
[----:B------:R-:W1:Y:S01]  /*81e0*/  S2R R20, SR_TID.X ;  /* 0x0000000000147919 */ /* 0x000e620000002100 */
[----:B------:R-:W-:Y:S01]  /*81f0*/  IMAD.U32 R4, RZ, RZ, UR36 ;  /* 0x00000024ff047e24 */ /* 0x000fe2000f8e00ff */
[----:B------:R-:W-:Y:S01]  /*8200*/  ULDC.64 UR4, c[0x0][0x2e0] ;  /* 0x0000b80000047ab9 */ /* 0x000fe20000000a00 */
[----:B------:R-:W-:Y:S01]  /*8210*/  ULDC.64 UR6, c[0x0][0x2c8] ;  /* 0x0000b20000067ab9 */ /* 0x000fe20000000a00 */
[----:B------:R-:W2:Y:S01]  /*8220*/  S2R R2, SR_CTAID.X ;  /* 0x0000000000027919 */ /* 0x000ea20000002500 */
[----:B------:R-:W-:Y:S01]  /*8230*/  IMAD R25, R25, UR4, RZ ;  /* 0x0000000419197c24 */ /* 0x000fe2000f8e02ff */
[----:B------:R-:W-:-:S03]  /*8240*/  ULDC.64 UR8, c[0x0][0x280] ;  /* 0x0000a00000087ab9 */ /* 0x000fc60000000a00 */
[----:B------:R-:W-:Y:S01]  /*8250*/  IMAD R25, R24, UR5, R25 ;  /* 0x0000000518197c24 */ /* 0x000fe2000f8e0219 */
[----:B0-----:R-:W-:Y:S02]  /*8260*/  ISETP.NE.AND P0, PT, R9, 0x1, PT ;  /* 0x000000010900780c */ /* 0x001fe40003f05270 */
[----:B-1----:R-:W-:-:S11]  /*8270*/  LOP3.LUT R20, R20, 0x7f, RZ, 0xc0, !PT ;  /* 0x0000007f14147812 */ /* 0x002fd600078ec0ff */
[----:B------:R-:W0:Y:S01]  /*8280*/  @P0 LDC R3, c[0x0][0x44c] ;  /* 0x00011300ff030b82 */ /* 0x000e220000000800 */
[----:B------:R-:W-:-:S05]  /*8290*/  SHF.R.U32.HI R20, RZ, 0x3, R20 ;  /* 0x00000003ff147819 */ /* 0x000fca0000011614 */
[----:B------:R-:W-:Y:S02]  /*82a0*/  IMAD.IADD R0, R23, 0x1, R20 ;  /* 0x0000000117007824 */ /* 0x000fe400078e0214 */
[----:B------:R-:W1:Y:S02]  /*82b0*/  @P0 LDC R5, c[0x0][0x450] ;  /* 0x00011400ff050b82 */ /* 0x000e640000000800 */
[----:B--2---:R-:W-:-:S05]  /*82c0*/  IMAD R0, R2, 0xc0, R0 ;  /* 0x000000c002007824 */ /* 0x004fca00078e0200 */
[----:B------:R-:W-:Y:S01]  /*82d0*/  MOV R7, R0 ;  /* 0x0000000000077202 */ /* 0x000fe20000000f00 */
[----:B------:R-:W2:Y:S01]  /*82e0*/  @P0 LDC R6, c[0x0][0x44c] ;  /* 0x00011300ff060b82 */ /* 0x000ea20000000800 */
[----:B0-----:R-:W-:-:S04]  /*82f0*/  @P0 IMAD.HI.U32 R2, R0, R3, RZ ;  /* 0x0000000300020227 */ /* 0x001fc800078e00ff */
[----:B------:R-:W-:Y:S01]  /*8300*/  IMAD.U32 R3, RZ, RZ, UR46 ;  /* 0x0000002eff037e24 */ /* 0x000fe2000f8e00ff */
[----:B-1----:R-:W-:Y:S01]  /*8310*/  @P0 SHF.R.U32.HI R7, RZ, R5, R2 ;  /* 0x00000005ff070219 */ /* 0x002fe20000011602 */
[----:B------:R-:W-:Y:S02]  /*8320*/  IMAD.MOV.U32 R2, RZ, RZ, R4 ;  /* 0x000000ffff027224 */ /* 0x000fe400078e0004 */
[----:B------:R-:W-:Y:S01]  /*8330*/  IMAD.U32 R5, RZ, RZ, UR37 ;  /* 0x00000025ff057e24 */ /* 0x000fe2000f8e00ff */
[----:B------:R-:W-:Y:S01]  /*8340*/  SHF.R.S32.HI R4, RZ, 0x1f, R7 ;  /* 0x0000001fff047819 */ /* 0x000fe20000011407 */
[----:B------:R-:W-:Y:S01]  /*8350*/  IMAD.WIDE.U32 R2, R24, UR4, R2 ;  /* 0x0000000418027c25 */ /* 0x000fe2000f8e0002 */
[----:B------:R-:W-:Y:S01]  /*8360*/  ULDC.64 UR4, c[0x0][0x2d0] ;  /* 0x0000b40000047ab9 */ /* 0x000fe20000000a00 */
[----:B------:R-:W0:Y:S02]  /*8370*/  S2R R24, SR_CTAID.X ;  /* 0x0000000000187919 */ /* 0x000e240000002500 */
[----:B------:R-:W-:Y:S01]  /*8380*/  IMAD R4, R4, UR4, RZ ;  /* 0x0000000404047c24 */ /* 0x000fe2000f8e02ff */
[----:B------:R-:W-:Y:S01]  /*8390*/  IADD3 R3, R3, R25, RZ ;  /* 0x0000001903037210 */ /* 0x000fe20007ffe0ff */
[----:B------:R-:W-:-:S02]  /*83a0*/  IMAD.MOV R8, RZ, RZ, -R7 ;  /* 0x000000ffff087224 */ /* 0x000fc400078e0a07 */
[C---:B------:R-:W-:Y:S02]  /*83b0*/  IMAD R11, R7.reuse, UR5, R4 ;  /* 0x00000005070b7c24 */ /* 0x040fe4000f8e0204 */
[----:B------:R-:W-:Y:S02]  /*83c0*/  IMAD.WIDE.U32 R4, R7, UR4, R2 ;  /* 0x0000000407047c25 */ /* 0x000fe4000f8e0002 */
[----:B------:R-:W1:Y:S02]  /*83d0*/  @P0 LDC R7, c[0x0][0x450] ;  /* 0x00011400ff070b82 */ /* 0x000e640000000800 */
[----:B------:R-:W-:Y:S02]  /*83e0*/  IMAD.IADD R5, R5, 0x1, R11 ;  /* 0x0000000105057824 */ /* 0x000fe400078e020b */
[----:B------:R-:W-:Y:S02]  /*83f0*/  IMAD R11, R9, R8, R0 ;  /* 0x00000008090b7224 */ /* 0x000fe400078e0200 */
[----:B------:R-:W-:-:S02]  /*8400*/  VIADD R0, R0, 0x80 ;  /* 0x0000008000007836 */ /* 0x000fc40000000000 */
[----:B------:R-:W-:Y:S01]  /*8410*/  IMAD.WIDE.U32 R4, R11, UR6, R4 ;  /* 0x000000060b047c25 */ /* 0x000fe2000f8e0004 */
[----:B------:R-:W-:-:S03]  /*8420*/  SHF.R.S32.HI R8, RZ, 0x1f, R11 ;  /* 0x0000001fff087819 */ /* 0x000fc6000001140b */
[----:B--2---:R-:W-:-:S04]  /*8430*/  @P0 IMAD.HI.U32 R6, R0, R6, RZ ;  /* 0x0000000600060227 */ /* 0x004fc800078e00ff */
[----:B------:R-:W-:-:S04]  /*8440*/  IMAD R8, R8, UR6, RZ ;  /* 0x0000000608087c24 */ /* 0x000fc8000f8e02ff */
[----:B------:R-:W-:Y:S02]  /*8450*/  IMAD R13, R11, UR7, R8 ;  /* 0x000000070b0d7c24 */ /* 0x000fe4000f8e0208 */
[----:B------:R-:W-:Y:S01]  /*8460*/  IMAD.MOV.U32 R11, RZ, RZ, R0 ;  /* 0x000000ffff0b7224 */ /* 0x000fe200078e0000 */
[----:B-1----:R-:W-:Y:S02]  /*8470*/  @P0 SHF.R.U32.HI R11, RZ, R7, R6 ;  /* 0x00000007ff0b0219 */ /* 0x002fe40000011606 */
[----:B------:R-:W-:Y:S02]  /*8480*/  IADD3 R13, R5, R13, RZ ;  /* 0x0000000d050d7210 */ /* 0x000fe40007ffe0ff */
[C---:B------:R-:W-:Y:S01]  /*8490*/  LEA R5, P0, R4.reuse, UR8, 0x1 ;  /* 0x0000000804057c11 */ /* 0x040fe2000f8008ff */
[----:B------:R-:W-:Y:S02]  /*84a0*/  IMAD.MOV R7, RZ, RZ, -R11 ;  /* 0x000000ffff077224 */ /* 0x000fe400078e0a0b */
[----:B------:R-:W-:Y:S01]  /*84b0*/  IMAD.WIDE.U32 R2, R11, UR4, R2 ;  /* 0x000000040b027c25 */ /* 0x000fe2000f8e0002 */
[----:B------:R-:W-:-:S02]  /*84c0*/  LEA.HI.X R8, R4, UR9, R13, 0x1, P0 ;  /* 0x0000000904087c11 */ /* 0x000fc400080f0c0d */
[----:B------:R-:W-:Y:S01]  /*84d0*/  SHF.R.S32.HI R4, RZ, 0x1f, R11 ;  /* 0x0000001fff047819 */ /* 0x000fe2000001140b */
[----:B------:R-:W-:-:S04]  /*84e0*/  IMAD R7, R9, R7, R0 ;  /* 0x0000000709077224 */ /* 0x000fc800078e0200 */
[----:B------:R-:W-:Y:S01]  /*84f0*/  IMAD R4, R4, UR4, RZ ;  /* 0x0000000404047c24 */ /* 0x000fe2000f8e02ff */
[----:B------:R-:W-:Y:S01]  /*8500*/  SHF.R.S32.HI R0, RZ, 0x1f, R7 ;  /* 0x0000001fff007819 */ /* 0x000fe20000011407 */
[----:B------:R-:W-:Y:S02]  /*8510*/  ULDC UR4, c[0x0][0x2b8] ;  /* 0x0000ae0000047ab9 */ /* 0x000fe40000000800 */
[----:B------:R-:W-:Y:S01]  /*8520*/  IMAD R11, R11, UR5, R4 ;  /* 0x000000050b0b7c24 */ /* 0x000fe2000f8e0204 */
[----:B------:R-:W-:Y:S01]  /*8530*/  ISETP.GE.AND P0, PT, R16, UR4, PT ;  /* 0x0000000410007c0c */ /* 0x000fe2000bf06270 */
[----:B------:R-:W-:Y:S01]  /*8540*/  IMAD R0, R0, UR6, RZ ;  /* 0x0000000600007c24 */ /* 0x000fe2000f8e02ff */
[----:B------:R-:W-:Y:S01]  /*8550*/  UMOV UR4, 0xffffffff ;  /* 0xffffffff00047882 */ /* 0x000fe20000000000 */
[----:B------:R-:W-:Y:S02]  /*8560*/  IMAD.IADD R3, R3, 0x1, R11 ;  /* 0x0000000103037824 */ /* 0x000fe400078e020b */
[----:B------:R-:W-:-:S02]  /*8570*/  IMAD R11, R7, UR7, R0 ;  /* 0x00000007070b7c24 */ /* 0x000fc4000f8e0200 */
[----:B------:R-:W-:-:S04]  /*8580*/  IMAD.WIDE.U32 R2, R7, UR6, R2 ;  /* 0x0000000607027c25 */ /* 0x000fc8000f8e0002 */
[----:B------:R-:W-:Y:S01]  /*8590*/  IMAD.IADD R7, R3, 0x1, R11 ;  /* 0x0000000103077824 */ /* 0x000fe200078e020b */
[----:B------:R-:W-:-:S04]  /*85a0*/  LEA R0, P1, R2, UR8, 0x1 ;  /* 0x0000000802007c11 */ /* 0x000fc8000f8208ff */
[----:B------:R-:W-:Y:S01]  /*85b0*/  LEA.HI.X R7, R2, UR9, R7, 0x1, P1 ;  /* 0x0000000902077c11 */ /* 0x000fe200088f0c07 */
[----:B0-----:R-:W-:Y:S08]  /*85c0*/  BRA.DIV UR4, `(.L_x_12840) ;  /* 0x0000002e041c7947 */ /* 0x001ff0000b800000 */
[----:B------:R-:W0:Y:S01]  /*85d0*/  S2R R2, SR_TID.X ;  /* 0x0000000000027919 */ /* 0x000e220000002100 */
[----:B------:R-:W-:Y:S02]  /*85e0*/  ULDC UR4, c[0x0][0x288] ;  /* 0x0000a20000047ab9 */ /* 0x000fe40000000800 */
[----:B------:R-:W-:Y:S01]  /*85f0*/  IMAD R4, R9, UR4, RZ ;  /* 0x0000000409047c24 */ /* 0x000fe2000f8e02ff */
[----:B------:R-:W1:Y:S04]  /*8600*/  SHFL.IDX PT, R14, R5, RZ, 0x181f ;  /* 0x00181fff050e7589 */ /* 0x000e6800000e0000 */
[----:B------:R-:W-:Y:S04]  /*8610*/  SHFL.IDX PT, R21, R5, 0x1, 0x181f ;  /* 0x00381f0005157f89 */ /* 0x000fe800000e0000 */
[----:B------:R-:W-:Y:S01]  /*8620*/  SHFL.IDX PT, R10, R8, 0x1, 0x181f ;  /* 0x00381f00080a7f89 */ /* 0x000fe200000e0000 */
[----:B0-----:R-:W-:-:S04]  /*8630*/  LOP3.LUT R2, R2, 0x7f, RZ, 0xc0, !PT ;  /* 0x0000007f02027812 */ /* 0x001fc800078ec0ff */
[----:B------:R-:W-:-:S05]  /*8640*/  SHF.R.U32.HI R2, RZ, 0x3, R2 ;  /* 0x00000003ff027819 */ /* 0x000fca0000011602 */
[----:B------:R-:W-:Y:S02]  /*8650*/  IMAD R6, R24, 0xc0, R2 ;  /* 0x000000c018067824 */ /* 0x000fe400078e0202 */
[----:B------:R-:W0:Y:S02]  /*8660*/  SHFL.IDX PT, R2, R8, RZ, 0x181f ;  /* 0x00181fff08027589 */ /* 0x000e2400000e0000 */
[C---:B------:R-:W-:Y:S01]  /*8670*/  VIADD R9, R6.reuse, 0x10 ;  /* 0x0000001006097836 */ /* 0x040fe20000000000 */
[C---:B------:R-:W-:Y:S01]  /*8680*/  ISETP.GE.AND P1, PT, R6.reuse, R4, PT ;  /* 0x000000040600720c */ /* 0x040fe20003f26270 */
[----:B------:R-:W-:-:S03]  /*8690*/  VIADD R11, R6, 0x20 ;  /* 0x00000020060b7836 */ /* 0x000fc60000000000 */
[----:B------:R-:W-:Y:S02]  /*86a0*/  ISETP.GE.AND P3, PT, R9, R4, PT ;  /* 0x000000040900720c */ /* 0x000fe40003f66270 */
[----:B------:R-:W-:Y:S07]  /*86b0*/  SHFL.IDX PT, R9, R8, 0x2, 0x181f ;  /* 0x00581f0008097f89 */ /* 0x000fee00000e0000 */
[----:B-1----:R-:W-:Y:S02]  /*86c0*/  @!P1 LEA R14, P2, R16, R14, 0x1 ;  /* 0x0000000e100e9211 */ /* 0x002fe400078408ff */
[----:B------:R-:W-:-:S03]  /*86d0*/  @!P1 LEA R25, R22, UR45, 0x1 ;  /* 0x0000002d16199c11 */ /* 0x000fc6000f8e08ff */
[----:B0-----:R-:W-:Y:S01]  /*86e0*/  @!P1 IMAD.X R3, RZ, RZ, R2, P2 ;  /* 0x000000ffff039224 */ /* 0x001fe200010e0602 */
[----:B------:R-:W-:Y:S02]  /*86f0*/  @!P1 MOV R2, R14 ;  /* 0x0000000e00029202 */ /* 0x000fe40000000f00 */
[----:B------:R-:W0:Y:S04]  /*8700*/  SHFL.IDX PT, R14, R5, 0x2, 0x181f ;  /* 0x00581f00050e7f89 */ /* 0x000e2800000e0000 */
[----:B------:R1:W-:Y:S01]  /*8710*/  @!P1 LDGSTS.E.BYPASS.LTC128B.128 [R25+0x8400], desc[UR38][R2.64], !P0 ;  /* 0x0840000002199fae */ /* 0x0003e2000c101d66 */
[----:B------:R-:W-:Y:S01]  /*8720*/  ISETP.GE.AND P1, PT, R11, R4, PT ;  /* 0x000000040b00720c */ /* 0x000fe20003f26270 */
[----:B------:R-:W-:Y:S01]  /*8730*/  VIADD R11, R6, 0x40 ;  /* 0x00000040060b7836 */ /* 0x000fe20000000000 */
[----:B-1----:R-:W-:-:S02]  /*8740*/  @!P3 LEA R2, P2, R16, R21, 0x1 ;  /* 0x000000151002b211 */ /* 0x002fc400078408ff */
[C---:B------:R-:W-:Y:S01]  /*8750*/  @!P3 LEA R25, R22.reuse, UR45, 0x1 ;  /* 0x0000002d1619bc11 */ /* 0x040fe2000f8e08ff */
[----:B------:R-:W1:Y:S08]  /*8760*/  SHFL.IDX PT, R21, R5, 0x3, 0x181f ;  /* 0x00781f0005157f89 */ /* 0x000e7000000e0000 */
[----:B------:R-:W-:Y:S01]  /*8770*/  @!P1 LEA R20, R22, UR45, 0x1 ;  /* 0x0000002d16149c11 */ /* 0x000fe2000f8e08ff */
[----:B------:R-:W-:-:S02]  /*8780*/  @!P3 IMAD.X R3, RZ, RZ, R10, P2 ;  /* 0x000000ffff03b224 */ /* 0x000fc400010e060a */
[----:B------:R-:W2:Y:S04]  /*8790*/  SHFL.IDX PT, R10, R8, 0x3, 0x181f ;  /* 0x00781f00080a7f89 */ /* 0x000ea800000e0000 */
[----:B------:R0:W-:Y:S02]  /*87a0*/  @!P3 LDGSTS.E.BYPASS.LTC128B.128 [R25+0x8c00], desc[UR38][R2.64], !P0 ;  /* 0x08c000000219bfae */ /* 0x0001e4000c101d66 */
[----:B0-----:R-:W-:Y:S02]  /*87b0*/  @!P1 LEA R2, P2, R16, R14, 0x1 ;  /* 0x0000000e10029211 */ /* 0x001fe400078408ff */
[----:B------:R-:W0:Y:S03]  /*87c0*/  SHFL.IDX PT, R14, R5, 0x4, 0x181f ;  /* 0x00981f00050e7f89 */ /* 0x000e2600000e0000 */
[----:B------:R-:W-:Y:S01]  /*87d0*/  @!P1 IMAD.X R3, RZ, RZ, R9, P2 ;  /* 0x000000ffff039224 */ /* 0x000fe200010e0609 */
[----:B------:R-:W-:-:S04]  /*87e0*/  IADD3 R9, R6, 0x30, RZ ;  /* 0x0000003006097810 */ /* 0x000fc80007ffe0ff */
[-C--:B------:R-:W-:Y:S01]  /*87f0*/  ISETP.GE.AND P3, PT, R9, R4.reuse, PT ;  /* 0x000000040900720c */ /* 0x080fe20003f66270 */
[----:B------:R1:W-:Y:S01]  /*8800*/  @!P1 LDGSTS.E.BYPASS.LTC128B.128 [R20+0x9400], desc[UR38][R2.64], !P0 ;  /* 0x0940000002149fae */ /* 0x0003e2000c101d66 */
[----:B------:R-:W-:Y:S02]  /*8810*/  ISETP.GE.AND P1, PT, R11, R4, PT ;  /* 0x000000040b00720c */ /* 0x000fe40003f26270 */
[----:B------:R-:W-:Y:S01]  /*8820*/  IADD3 R11, R6, 0x60, RZ ;  /* 0x00000060060b7810 */ /* 0x000fe20007ffe0ff */
[----:B------:R-:W3:Y:S08]  /*8830*/  SHFL.IDX PT, R9, R8, 0x4, 0x181f ;  /* 0x00981f0008097f89 */ /* 0x000ef000000e0000 */
[----:B-1----:R-:W-:-:S02]  /*8840*/  @!P3 LEA R2, P2, R16, R21, 0x1 ;  /* 0x000000151002b211 */ /* 0x002fc400078408ff */
[C---:B------:R-:W-:Y:S01]  /*8850*/  @!P3 LEA R25, R22.reuse, UR45, 0x1 ;  /* 0x0000002d1619bc11 */ /* 0x040fe2000f8e08ff */
[----:B------:R-:W1:Y:S01]  /*8860*/  SHFL.IDX PT, R21, R5, 0x5, 0x181f ;  /* 0x00b81f0005157f89 */ /* 0x000e6200000e0000 */
[----:B------:R-:W-:Y:S01]  /*8870*/  @!P1 LEA R20, R22, UR45, 0x1 ;  /* 0x0000002d16149c11 */ /* 0x000fe2000f8e08ff */
[----:B--2---:R-:W-:Y:S02]  /*8880*/  @!P3 IMAD.X R3, RZ, RZ, R10, P2 ;  /* 0x000000ffff03b224 */ /* 0x004fe400010e060a */
[----:B------:R-:W2:Y:S04]  /*8890*/  SHFL.IDX PT, R10, R8, 0x5, 0x181f ;  /* 0x00b81f00080a7f89 */ /* 0x000ea800000e0000 */
[----:B------:R0:W-:Y:S02]  /*88a0*/  @!P3 LDGSTS.E.BYPASS.LTC128B.128 [R25+0x9c00], desc[UR38][R2.64], !P0 ;  /* 0x09c000000219bfae */ /* 0x0001e4000c101d66 */
[----:B0-----:R-:W-:-:S02]  /*88b0*/  @!P1 LEA R2, P2, R16, R14, 0x1 ;  /* 0x0000000e10029211 */ /* 0x001fc400078408ff */
[----:B------:R-:W0:Y:S03]  /*88c0*/  SHFL.IDX PT, R14, R5, 0x6, 0x181f ;  /* 0x00d81f00050e7f89 */ /* 0x000e2600000e0000 */
[----:B---3--:R-:W-:Y:S02]  /*88d0*/  @!P1 IMAD.X R3, RZ, RZ, R9, P2 ;  /* 0x000000ffff039224 */ /* 0x008fe400010e0609 */
[----:B------:R-:W-:-:S03]  /*88e0*/  VIADD R9, R6, 0x50 ;  /* 0x0000005006097836 */ /* 0x000fc60000000000 */
[----:B------:R1:W-:Y:S01]  /*88f0*/  @!P1 LDGSTS.E.BYPASS.LTC128B.128 [R20+0xa400], desc[UR38][R2.64], !P0 ;  /* 0x0a40000002149fae */ /* 0x0003e2000c101d66 */
[-C--:B------:R-:W-:Y:S01]  /*8900*/  ISETP.GE.AND P1, PT, R11, R4.reuse, PT ;  /* 0x000000040b00720c */ /* 0x080fe20003f26270 */
[----:B------:R-:W-:Y:S01]  /*8910*/  VIADD R11, R6, 0x80 ;  /* 0x00000080060b7836 */ /* 0x000fe20000000000 */
[----:B------:R-:W-:Y:S02]  /*8920*/  ISETP.GE.AND P3, PT, R9, R4, PT ;  /* 0x000000040900720c */ /* 0x000fe40003f66270 */
[----:B------:R-:W3:Y:S04]  /*8930*/  SHFL.IDX PT, R9, R8, 0x6, 0x181f ;  /* 0x00d81f0008097f89 */ /* 0x000ee800000e0000 */
[----:B------:R-:W-:Y:S07]  /*8940*/  SHFL.IDX PT, R8, R8, 0x7, 0x181f ;  /* 0x00f81f0008087f89 */ /* 0x000fee00000e0000 */
[----:B-1----:R-:W-:-:S02]  /*8950*/  @!P3 LEA R2, P2, R16, R21, 0x1 ;  /* 0x000000151002b211 */ /* 0x002fc400078408ff */
[C---:B------:R-:W-:Y:S01]  /*8960*/  @!P3 LEA R25, R22.reuse, UR45, 0x1 ;  /* 0x0000002d1619bc11 */ /* 0x040fe2000f8e08ff */
[----:B------:R-:W-:Y:S02]  /*8970*/  SHFL.IDX PT, R21, R0, RZ, 0x181f ;  /* 0x00181fff00157589 */ /* 0x000fe400000e0000 */
[----:B--2---:R-:W-:Y:S01]  /*8980*/  @!P3 IMAD.X R3, RZ, RZ, R10, P2 ;  /* 0x000000ffff03b224 */ /* 0x004fe200010e060a */
[----:B------:R-:W-:-:S04]  /*8990*/  @!P1 LEA R10, R22, UR45, 0x1 ;  /* 0x0000002d160a9c11 */ /* 0x000fc8000f8e08ff */
[----:B------:R0:W-:Y:S02]  /*89a0*/  @!P3 LDGSTS.E.BYPASS.LTC128B.128 [R25+0xac00], desc[UR38][R2.64], !P0 ;  /* 0x0ac000000219bfae */ /* 0x0001e4000c101d66 */
[----:B0-----:R-:W-:Y:S02]  /*89b0*/  @!P1 LEA R2, P2, R16, R14, 0x1 ;  /* 0x0000000e10029211 */ /* 0x001fe400078408ff */
[----:B------:R0:W1:Y:S03]  /*89c0*/  SHFL.IDX PT, R14, R5, 0x7, 0x181f ;  /* 0x00f81f00050e7f89 */ /* 0x00006600000e0000 */
[----:B---3--:R-:W-:Y:S02]  /*89d0*/  @!P1 IMAD.X R3, RZ, RZ, R9, P2 ;  /* 0x000000ffff039224 */ /* 0x008fe400010e0609 */
[----:B------:R-:W-:-:S03]  /*89e0*/  VIADD R9, R6, 0x70 ;  /* 0x0000007006097836 */ /* 0x000fc60000000000 */
[----:B------:R1:W-:Y:S01]  /*89f0*/  @!P1 LDGSTS.E.BYPASS.LTC128B.128 [R10+0xb400], desc[UR38][R2.64], !P0 ;  /* 0x0b400000020a9fae */ /* 0x0003e2000c101d66 */
[-C--:B------:R-:W-:Y:S01]  /*8a00*/  ISETP.GE.AND P1, PT, R11, R4.reuse, PT ;  /* 0x000000040b00720c */ /* 0x080fe20003f26270 */
[C---:B0-----:R-:W-:Y:S01]  /*8a10*/  VIADD R5, R6.reuse, 0x90 ;  /* 0x0000009006057836 */ /* 0x041fe20000000000 */
[----:B------:R-:W-:Y:S01]  /*8a20*/  ISETP.GE.AND P3, PT, R9, R4, PT ;  /* 0x000000040900720c */ /* 0x000fe20003f66270 */
[----:B------:R-:W-:Y:S01]  /*8a30*/  VIADD R11, R6, 0xa0 ;  /* 0x000000a0060b7836 */ /* 0x000fe20000000000 */
[----:B------:R-:W0:Y:S11]  /*8a40*/  SHFL.IDX PT, R9, R7, RZ, 0x181f ;  /* 0x00181fff07097589 */ /* 0x000e3600000e0000 */
[----:B-1----:R-:W-:-:S02]  /*8a50*/  @!P3 LEA R2, P2, R16, R14, 0x1 ;  /* 0x0000000e1002b211 */ /* 0x002fc400078408ff */
[----:B------:R-:W-:Y:S01]  /*8a60*/  @!P3 LEA R25, R22, UR45, 0x1 ;  /* 0x0000002d1619bc11 */ /* 0x000fe2000f8e08ff */
[----:B------:R-:W-:Y:S01]  /*8a70*/  SHFL.IDX PT, R14, R0, 0x2, 0x181f ;  /* 0x00581f00000e7f89 */ /* 0x000fe200000e0000 */
[----:B------:R-:W-:-:S03]  /*8a80*/  @!P3 IADD3.X R3, RZ, R8, RZ, P2, !PT ;  /* 0x00000008ff03b210 */ /* 0x000fc600017fe4ff */
[----:B------:R-:W-:Y:S04]  /*8a90*/  SHFL.IDX PT, R8, R7, 0x1, 0x181f ;  /* 0x00381f0007087f89 */ /* 0x000fe800000e0000 */
[----:B------:R1:W-:Y:S01]  /*8aa0*/  @!P3 LDGSTS.E.BYPASS.LTC128B.128 [R25+0xbc00], desc[UR38][R2.64], !P0 ;  /* 0x0bc000000219bfae */ /* 0x0003e2000c101d66 */
[----:B------:R-:W-:-:S03]  /*8ab0*/  ISETP.GE.AND P3, PT, R5, R4, PT ;  /* 0x000000040500720c */ /* 0x000fc60003f66270 */
[----:B------:R-:W-:Y:S04]  /*8ac0*/  SHFL.IDX PT, R5, R7, 0x2, 0x181f ;  /* 0x00581f0007057f89 */ /* 0x000fe800000e0000 */
[----:B------:R-:W-:Y:S01]  /*8ad0*/  SHFL.IDX PT, R7, R7, 0x3, 0x181f ;  /* 0x00781f0007077f89 */ /* 0x000fe200000e0000 */
[----:B-1----:R-:W-:Y:S02]  /*8ae0*/  @!P1 LEA R2, P2, R16, R21, 0x1 ;  /* 0x0000001510029211 */ /* 0x002fe400078408ff */
[----:B------:R-:W-:-:S03]  /*8af0*/  @!P1 LEA R21, R22, UR45, 0x1 ;  /* 0x0000002d16159c11 */ /* 0x000fc6000f8e08ff */
[----:B0-----:R-:W-:Y:S02]  /*8b00*/  @!P1 IMAD.X R3, RZ, RZ, R9, P2 ;  /* 0x000000ffff039224 */ /* 0x001fe400010e0609 */
[----:B------:R-:W0:Y:S04]  /*8b10*/  SHFL.IDX PT, R9, R0, 0x1, 0x181f ;  /* 0x00381f0000097f89 */ /* 0x000e2800000e0000 */
[----:B------:R0:W-:Y:S01]  /*8b20*/  @!P1 LDGSTS.E.BYPASS.LTC128B.128 [R21+0xc400], desc[UR38][R2.64], !P0 ;  /* 0x0c40000002159fae */ /* 0x0001e2000c101d66 */
[----:B------:R-:W-:Y:S02]  /*8b30*/  ISETP.GE.AND P1, PT, R11, R4, PT ;  /* 0x000000040b00720c */ /* 0x000fe40003f26270 */
[----:B0-----:R-:W-:Y:S02]  /*8b40*/  @!P3 LEA R2, P2, R16, R9, 0x1 ;  /* 0x000000091002b211 */ /* 0x001fe400078408ff */
[----:B------:R-:W-:-:S03]  /*8b50*/  @!P3 LEA R9, R22, UR45, 0x1 ;  /* 0x0000002d1609bc11 */ /* 0x000fc6000f8e08ff */
[----:B------:R-:W-:-:S05]  /*8b60*/  @!P3 IMAD.X R3, RZ, RZ, R8, P2 ;  /* 0x000000ffff03b224 */ /* 0x000fca00010e0608 */
[----:B------:R0:W-:Y:S02]  /*8b70*/  @!P3 LDGSTS.E.BYPASS.LTC128B.128 [R9+0xcc00], desc[UR38][R2.64], !P0 ;  /* 0x0cc000000209bfae */ /* 0x0001e4000c101d66 */
[----:B0-----:R-:W-:Y:S02]  /*8b80*/  @!P1 LEA R2, P2, R16, R14, 0x1 ;  /* 0x0000000e10029211 */ /* 0x001fe400078408ff */
[----:B------:R0:W1:Y:S02]  /*8b90*/  SHFL.IDX PT, R14, R0, 0x3, 0x181f ;  /* 0x00781f00000e7f89 */ /* 0x00006400000e0000 */
[----:B------:R-:W-:Y:S02]  /*8ba0*/  @!P1 IADD3.X R3, RZ, R5, RZ, P2, !PT ;  /* 0x00000005ff039210 */ /* 0x000fe400017fe4ff */
[----:B------:R-:W-:-:S05]  /*8bb0*/  @!P1 LEA R5, R22, UR45, 0x1 ;  /* 0x0000002d16059c11 */ /* 0x000fca000f8e08ff */
[----:B------:R0:W-:Y:S02]  /*8bc0*/  @!P1 LDGSTS.E.BYPASS.LTC128B.128 [R5+0xd400], desc[UR38][R2.64], !P0 ;  /* 0x0d40000002059fae */ /* 0x0001e4000c101d66 */
.L_x_12918:
[----:B0-----:R-:W-:Y:S02]  /*8bd0*/  VIADD R3, R6, 0xb0 ;  /* 0x000000b006037836 */ /* 0x001fe40000000000 */
[----:B------:R-:W-:-:S03]  /*8be0*/  IMAD.MOV.U32 R0, RZ, RZ, 0x1 ;  /* 0x00000001ff007424 */ /* 0x000fc600078e00ff */
[----:B------:R-:W-:Y:S02]  /*8bf0*/  ISETP.GE.AND P1, PT, R3, R4, PT ;  /* 0x000000040300720c */ /* 0x000fe40003f26270 */
[----:B------:R-:W-:-:S11]  /*8c00*/  SHF.L.U32 R0, R0, 0x1f, RZ ;  /* 0x0000001f00007819 */ /* 0x000fd600000006ff */
[----:B-1----:R-:W-:Y:S02]  /*8c10*/  @!P1 LEA R2, P2, R16, R14, 0x1 ;  /* 0x0000000e10029211 */ /* 0x002fe400078408ff */
[----:B------:R-:W-:-:S03]  /*8c20*/  @!P1 LEA R5, R22, UR45, 0x1 ;  /* 0x0000002d16059c11 */ /* 0x000fc6000f8e08ff */
[----:B------:R-:W-:-:S05]  /*8c30*/  @!P1 IMAD.X R3, RZ, RZ, R7, P2 ;  /* 0x000000ffff039224 */ /* 0x000fca00010e0607 */
[----:B------:R-:W-:Y:S01]  /*8c40*/  @!PT LDS RZ, [RZ] ;  /* 0x00000000fffff984 */ /* 0x000fe20000000800 */
[----:B------:R-:W-:Y:S01]  /*8c50*/  @!PT LDS RZ, [RZ] ;  /* 0x00000000fffff984 */ /* 0x000fe20000000800 */
[----:B------:R-:W-:Y:S01]  /*8c60*/  @!PT LDS RZ, [RZ] ;  /* 0x00000000fffff984 */ /* 0x000fe20000000800 */
[----:B------:R0:W-:Y:S01]  /*8c70*/  @!P1 LDGSTS.E.BYPASS.LTC128B.128 [R5+0xdc00], desc[UR38][R2.64], !P0 ;  /* 0x0dc0000002059fae */ /* 0x0001e2000c101d66 */
[----:B------:R-:W-:Y:S01]  /*8c80*/  NOP ;  /* 0x0000000000007918 */ /* 0x000fe20000000000 */
[----:B------:R-:W-:Y:S02]  /*8c90*/  SYNCS.ARRIVE.TRANS64.RED.A0T1 RZ, [UR45+0x16800], RZ ;  /* 0x016800ffffff79a7 */ /* 0x000fe4000820042d */
[----:B------:R-:W-:Y:S01]  /*8ca0*/  ARRIVES.LDGSTSBAR.64.TRANSCNT [UR45+0x16800] ;  /* 0x01680000ff0079b0 */ /* 0x000fe20008000aad */
[----:B------:R-:W-:Y:S01]  /*8cb0*/  NOP ;  /* 0x0000000000007918 */ /* 0x000fe20000000000 */
[----:B------:R-:W-:Y:S01]  /*8cc0*/  SYNCS.ARRIVE.TRANS64.A1T0 RZ, [UR45+0x16800], RZ ;  /* 0x016800ffffff79a7 */ /* 0x000fe2000810002d */
[----:B------:R-:W1:Y:S02]  /*8cd0*/  SYNCS.PHASECHK.TRANS64.TRYWAIT P0, [UR45+0x16820], R0 ;  /* 0x01682000ff0075a7 */ /* 0x000e64000800016d */
[----:B01----:R-:W-:Y:S05]  /*8ce0*/  @!P0 BRA `(.L_x_12841) ;  /* 0x0000003000ec8947 */ /* 0x003fea0003800000 */
.L_x_12919:
[----:B------:R-:W-:Y:S01]  /*8cf0*/  UIADD3 UR4, UR49, -0x2, URZ ;  /* 0xfffffffe31047890 */ /* 0x000fe2000fffe03f */
[----:B------:R-:W-:Y:S01]  /*8d00*/  IMAD.MOV.U32 R24, RZ, RZ, 0x1 ;  /* 0x00000001ff187424 */ /* 0x000fe200078e00ff */
[----:B------:R-:W-:Y:S02]  /*8d10*/  MOV R20, RZ ;  /* 0x000000ff00147202 */ /* 0x000fe40000000f00 */
[----:B------:R-:W-:-:S06]  /*8d20*/  UISETP.GE.AND UP0, UPT, UR4, UR48, UPT ;  /* 0x000000300400728c */ /* 0x000fcc000bf06270 */
[----:B------:R-:W-:-:S13]  /*8d30*/  PLOP3.LUT P0, PT, PT, PT, UP0, 0x80, 0x0 ;  /* 0x000000000000781c */ /* 0x000fda0003f0f008 */
[----:B------:R-:W-:Y:S05]  /*8d40*/  @!P0 BRA `(.L_x_12842) ;  /* 0x0000000c00f88947 */ /* 0x000fea0003800000 */
[----:B------:R-:W1:Y:S01]  /*8d50*/  S2R R2, SR_TID.X ;  /* 0x0000000000027919 */ /* 0x000e620000002100 */
[----:B------:R-:W-:Y:S01]  /*8d60*/  UIADD3 UR4, UR47, 0x1, URZ ;  /* 0x000000012f047890 */ /* 0x000fe2000fffe03f */
[----:B0-----:R-:W-:Y:S01]  /*8d70*/  LOP3.LUT R3, RZ, UR44, RZ, 0x33, !PT ;  /* 0x0000002cff037c12 */ /* 0x001fe2000f8e33ff */
[----:B------:R-:W-:Y:S01]  /*8d80*/  IMAD.SHL.U32 R4, R16, 0x2, RZ ;  /* 0x0000000210047824 */ /* 0x000fe200078e00ff */
[----:B------:R-:W-:Y:S01]  /*8d90*/  BSSY B0, `(.L_x_12842) ;  /* 0x00000f9000007945 */ /* 0x000fe20003800000 */
[----:B------:R-:W-:Y:S01]  /*8da0*/  UIMAD UR4, UR4, UR40, URZ ;  /* 0x00000028040472a4 */ /* 0x000fe2000f8e023f */
[----:B------:R-:W-:Y:S01]  /*8db0*/  IMAD.MOV.U32 R21, RZ, RZ, 0x1 ;  /* 0x00000001ff157424 */ /* 0x000fe200078e00ff */
[----:B------:R-:W-:-:S04]  /*8dc0*/  MOV R8, RZ ;  /* 0x000000ff00087202 */ /* 0x000fc80000000f00 */
[----:B------:R-:W-:Y:S01]  /*8dd0*/  LOP3.LUT R0, RZ, UR4, RZ, 0x33, !PT ;  /* 0x00000004ff007c12 */ /* 0x000fe2000f8e33ff */
[----:B------:R-:W-:Y:S02]  /*8de0*/  ULDC UR4, c[0x0][0x2f4] ;  /* 0x0000bd0000047ab9 */ /* 0x000fe40000000800 */
[----:B------:R-:W-:Y:S02]  /*8df0*/  ISETP.GE.AND P1, PT, R16, UR4, PT ;  /* 0x0000000410007c0c */ /* 0x000fe4000bf26270 */
[----:B------:R-:W-:-:S04]  /*8e00*/  VIMNMX R3, R0, R3, !PT ;  /* 0x0000000300037248 */ /* 0x000fc80007fe0100 */
[----:B------:R-:W-:Y:S02]  /*8e10*/  IADD3 R26, -R3, -0x2, RZ ;  /* 0xfffffffe031a7810 */ /* 0x000fe40007ffe1ff */
[----:B-1----:R-:W-:-:S04]  /*8e20*/  LOP3.LUT R2, R2, 0x7f, RZ, 0xc0, !PT ;  /* 0x0000007f02027812 */ /* 0x002fc800078ec0ff */
[----:B------:R-:W-:-:S04]  /*8e30*/  SHF.R.U32.HI R2, RZ, 0x3, R2 ;  /* 0x00000003ff027819 */ /* 0x000fc80000011602 */
[----:B------:R-:W-:Y:S02]  /*8e40*/  IADD3 R19, R23, R19, R2 ;  /* 0x0000001317137210 */ /* 0x000fe40007ffe002 */
[----:B------:R-:W-:-:S03]  /*8e50*/  IADD3 R0, -R2, UR43, RZ ;  /* 0x0000002b02007c10 */ /* 0x000fc6000fffe1ff */
[----:B------:R-:W-:Y:S02]  /*8e60*/  VIADD R2, R19, 0xfffffe80 ;  /* 0xfffffe8013027836 */ /* 0x000fe40000000000 */
[C---:B------:R-:W-:Y:S02]  /*8e70*/  IMAD R4, R3.reuse, 0x80, R0 ;  /* 0x0000008003047824 */ /* 0x040fe400078e0200 */
[----:B------:R-:W-:Y:S02]  /*8e80*/  IMAD R0, R3, -0x80, R2 ;  /* 0xffffff8003007824 */ /* 0x000fe400078e0202 */
[----:B------:R-:W-:-:S07]  /*8e90*/  VIADD R4, R4, 0x100 ;  /* 0x0000010004047836 */ /* 0x000fce0000000000 */
.L_x_12855:
[----:B------:R-:W2:Y:S01]  /*8ea0*/  LDL R6, [R1] ;  /* 0x0000000001067983 */ /* 0x000ea20000100800 */
[----:B------:R-:W0:Y:S01]  /*8eb0*/  LDC R2, c[0x0][0x430] ;  /* 0x00010c00ff027b82 */ /* 0x000e220000000800 */
[----:B------:R-:W-:Y:S01]  /*8ec0*/  IMAD.MOV.U32 R9, RZ, RZ, R0 ;  /* 0x000000ffff097224 */ /* 0x000fe200078e0000 */
[----:B------:R-:W-:Y:S01]  /*8ed0*/  ULDC.64 UR4, c[0x0][0x428] ;  /* 0x00010a0000047ab9 */ /* 0x000fe20000000a00 */
[----:B0-----:R-:W-:-:S13]  /*8ee0*/  ISETP.NE.AND P0, PT, R2, 0x1, PT ;  /* 0x000000010200780c */ /* 0x001fda0003f05270 */
[----:B------:R-:W0:Y:S08]  /*8ef0*/  @P0 LDC R3, c[0x0][0x434] ;  /* 0x00010d00ff030b82 */ /* 0x000e300000000800 */
[----:B------:R-:W1:Y:S01]  /*8f00*/  @P0 LDC R5, c[0x0][0x438] ;  /* 0x00010e00ff050b82 */ /* 0x000e620000000800 */
[----:B0-----:R-:W-:-:S05]  /*8f10*/  @P0 IMAD.HI.U32 R2, R0, R3, RZ ;  /* 0x0000000300020227 */ /* 0x001fca00078e00ff */
[----:B-1----:R-:W-:-:S04]  /*8f20*/  @P0 SHF.R.U32.HI R9, RZ, R5, R2 ;  /* 0x00000005ff090219 */ /* 0x002fc80000011602 */
[--C-:B------:R-:W-:Y:S01]  /*8f30*/  SHF.R.S32.HI R3, RZ, 0x1f, R9.reuse ;  /* 0x0000001fff037819 */ /* 0x100fe20000011409 */
[----:B------:R-:W-:-:S04]  /*8f40*/  IMAD.MOV.U32 R2, RZ, RZ, R9 ;  /* 0x000000ffff027224 */ /* 0x000fc800078e0009 */
[----:B------:R-:W-:-:S04]  /*8f50*/  IMAD.WIDE.U32 R2, R28, UR4, R2 ;  /* 0x000000041c027c25 */ /* 0x000fc8000f8e0002 */
[----:B--2---:R-:W-:-:S04]  /*8f60*/  IMAD R5, R6, UR4, RZ ;  /* 0x0000000406057c24 */ /* 0x004fc8000f8e02ff */
[----:B------:R-:W-:Y:S01]  /*8f70*/  IMAD R5, R28, UR5, R5 ;  /* 0x000000051c057c24 */ /* 0x000fe2000f8e0205 */
[----:B------:R-:W-:Y:S02]  /*8f80*/  ULDC.64 UR4, c[0x0][0x418] ;  /* 0x0001060000047ab9 */ /* 0x000fe40000000a00 */
[----:B------:R-:W-:Y:S01]  /*8f90*/  LEA R6, P0, R2, UR4, 0x2 ;  /* 0x0000000402067c11 */ /* 0x000fe2000f8010ff */
[----:B------:R-:W-:-:S05]  /*8fa0*/  IMAD.IADD R3, R5, 0x1, R3 ;  /* 0x0000000105037824 */ /* 0x000fca00078e0203 */
[----:B------:R-:W-:-:S05]  /*8fb0*/  LEA.HI.X R7, R2, UR5, R3, 0x2, P0 ;  /* 0x0000000502077c11 */ /* 0x000fca00080f1403 */
[----:B------:R-:W2:Y:S01]  /*8fc0*/  LDG.E R5, desc[UR38][R6.64] ;  /* 0x0000002606057981 */ /* 0x000ea2000c1e1900 */
[----:B------:R-:W-:-:S06]  /*8fd0*/  ULOP3.LUT UR6, UR41, 0x2, URZ, 0xfc, !UPT ;  /* 0x0000000229067892 */ /* 0x000fcc000f8efc3f */
[----:B------:R-:W-:Y:S01]  /*8fe0*/  MOV R10, UR6 ;  /* 0x00000006000a7c02 */ /* 0x000fe20008000f00 */
        /* <DEDUP_REMOVED lines=9> */
.L_x_12843:
[----:B------:R-:W-:Y:S01]  /*9080*/  LEA R7, R20, UR45, 0x3 ;  /* 0x0000002d14077c11 */ /* 0x000fe2000f8e18ff */
[----:B------:R-:W-:Y:S01]  /*9090*/  BSSY B1, `(.L_x_12844) ;  /* 0x0000004000017945 */ /* 0x000fe20003800000 */
[----:B------:R-:W-:-:S04]  /*90a0*/  SHF.L.U32 R2, R24, 0x1f, RZ ;  /* 0x0000001f18027819 */ /* 0x000fc800000006ff */
[----:B------:R-:W0:Y:S02]  /*90b0*/  SYNCS.PHASECHK.TRANS64.TRYWAIT P0, [R7+URZ+0x16840], R2 ;  /* 0x01684002070075a7 */ /* 0x000e24000800017f */
[----:B0-----:R-:W-:Y:S05]  /*90c0*/  @!P0 BRA `(.L_x_12845) ;  /* 0x00000030000c8947 */ /* 0x001fea0003800000 */
.L_x_12920:
[----:B------:R-:W-:Y:S05]  /*90d0*/  BSYNC B1 ;  /* 0x0000000000017941 */ /* 0x000fea0003800000 */
.L_x_12844:
[----:B------:R-:W-:Y:S01]  /*90e0*/  ULDC UR4, c[0x0][0x430] ;  /* 0x00010c0000047ab9 */ /* 0x000fe20000000800 */
[----:B------:R-:W-:Y:S01]  /*90f0*/  R2UR UR6, R27 ;  /* 0x000000001b0672ca */ /* 0x000fe200000e0000 */
[----:B------:R-:W-:Y:S01]  /*9100*/  UIADD3 UR4, -UR4, URZ, URZ ;  /* 0x0000003f04047290 */ /* 0x000fe2000fffe13f */
[----:B------:R-:W-:-:S05]  /*9110*/  LOP3.LUT P2, RZ, R29, 0x1, RZ, 0xc0, !PT ;  /* 0x000000011dff7812 */ /* 0x000fca000784c0ff */
[----:B------:R-:W-:Y:S01]  /*9120*/  IMAD R6, R9, UR4, R0 ;  /* 0x0000000409067c24 */ /* 0x000fe2000f8e0200 */
[----:B------:R-:W-:-:S04]  /*9130*/  ULDC.64 UR4, c[0x0][0x300] ;  /* 0x0000c00000047ab9 */ /* 0x000fc80000000a00 */
[----:B------:R-:W-:-:S05]  /*9140*/  SHF.R.S32.HI R23, RZ, 0x1f, R6 ;  /* 0x0000001fff177819 */ /* 0x000fca0000011406 */
        /* <DEDUP_REMOVED lines=15> */
[----:B------:R-:W-:Y:S01]  /*9240*/  IMAD R9, R20, 0x2000, R22 ;  /* 0x0000200014097824 */ /* 0x000fe200078e0216 */
[----:B------:R-:W-:Y:S02]  /*9250*/  LEA R10, P0, R2, UR6, 0x1 ;  /* 0x00000006020a7c11 */ /* 0x000fe4000f8008ff */
[----:B------:R-:W-:Y:S01]  /*9260*/  IADD3 R19, R3, UR4, RZ ;  /* 0x0000000403137c10 */ /* 0x000fe2000fffe0ff */
[----:B------:R-:W-:-:S03]  /*9270*/  UMOV UR4, 0xffffffff ;  /* 0xffffffff00047882 */ /* 0x000fc60000000000 */
[----:B------:R-:W-:Y:S01]  /*9280*/  LEA.HI.X R19, R2, UR7, R19, 0x1, P0 ;  /* 0x0000000702137c11 */ /* 0x000fe200080f0c13 */
[----:B------:R-:W-:Y:S06]  /*9290*/  BRA.DIV UR4, `(.L_x_12846) ;  /* 0x0000002e04ac7947 */ /* 0x000fec000b800000 */
[----:B------:R-:W0:Y:S01]  /*92a0*/  SHFL.IDX PT, R2, R10, RZ, 0x181f ;  /* 0x00181fff0a027589 */ /* 0x000e2200000e0000 */
[----:B------:R-:W-:Y:S01]  /*92b0*/  IMAD.SHL.U32 R11, R16, 0x2, RZ ;  /* 0x00000002100b7824 */ /* 0x000fe200078e00ff */
[----:B------:R-:W-:Y:S02]  /*92c0*/  LEA R9, R9, UR45, 0x1 ;  /* 0x0000002d09097c11 */ /* 0x000fe4000f8e08ff */
[----:B------:R-:W1:Y:S04]  /*92d0*/  SHFL.IDX PT, R3, R19, RZ, 0x181f ;  /* 0x00181fff13037589 */ /* 0x000e6800000e0000 */
[----:B------:R-:W-:Y:S01]  /*92e0*/  SHFL.IDX PT, R14, R10, 0x7, 0x181f ;  /* 0x00f81f000a0e7f89 */ /* 0x000fe200000e0000 */
[----:B0-----:R-:W-:-:S05]  /*92f0*/  IADD3 R2, P0, R2, R11, RZ ;  /* 0x0000000b02027210 */ /* 0x001fca0007f1e0ff */
[----:B-1----:R-:W-:-:S05]  /*9300*/  IMAD.X R3, RZ, RZ, R3, P0 ;  /* 0x000000ffff037224 */ /* 0x002fca00000e0603 */
[----:B------:R0:W-:Y:S04]  /*9310*/  LDGSTS.E.BYPASS.LTC128B.128 [R9+0xe400], desc[UR38][R2.64], !P2 ;  /* 0x0e40000002097fae */ /* 0x0001e8000d101d66 */
[----:B0-----:R-:W0:Y:S04]  /*9320*/  SHFL.IDX PT, R2, R10, 0x1, 0x181f ;  /* 0x00381f000a027f89 */ /* 0x001e2800000e0000 */
[----:B------:R-:W1:Y:S01]  /*9330*/  SHFL.IDX PT, R3, R19, 0x1, 0x181f ;  /* 0x00381f0013037f89 */ /* 0x000e6200000e0000 */
[----:B0-----:R-:W-:-:S05]  /*9340*/  IADD3 R2, P0, R2, R11, RZ ;  /* 0x0000000b02027210 */ /* 0x001fca0007f1e0ff */
[----:B-1----:R-:W-:-:S05]  /*9350*/  IMAD.X R3, RZ, RZ, R3, P0 ;  /* 0x000000ffff037224 */ /* 0x002fca00000e0603 */
[----:B------:R0:W-:Y:S04]  /*9360*/  LDGSTS.E.BYPASS.LTC128B.128 [R9+0xec00], desc[UR38][R2.64], !P2 ;  /* 0x0ec0000002097fae */ /* 0x0001e8000d101d66 */
[----:B0-----:R-:W0:Y:S04]  /*9370*/  SHFL.IDX PT, R2, R10, 0x2, 0x181f ;  /* 0x00581f000a027f89 */ /* 0x001e2800000e0000 */
[----:B------:R-:W1:Y:S01]  /*9380*/  SHFL.IDX PT, R3, R19, 0x2, 0x181f ;  /* 0x00581f0013037f89 */ /* 0x000e6200000e0000 */
[----:B0-----:R-:W-:-:S04]  /*9390*/  IADD3 R2, P0, R2, R11, RZ ;  /* 0x0000000b02027210 */ /* 0x001fc80007f1e0ff */
[----:B-1----:R-:W-:-:S05]  /*93a0*/  IADD3.X R3, RZ, R3, RZ, P0, !PT ;  /* 0x00000003ff037210 */ /* 0x002fca00007fe4ff */
        /* <DEDUP_REMOVED lines=17> */
[----:B------:R-:W1:Y:S04]  /*94c0*/  SHFL.IDX PT, R3, R19, 0x6, 0x181f ;  /* 0x00d81f0013037f89 */ /* 0x000e6800000e0000 */
[----:B------:R-:W2:Y:S01]  /*94d0*/  SHFL.IDX PT, R19, R19, 0x7, 0x181f ;  /* 0x00f81f0013137f89 */ /* 0x000ea200000e0000 */
[----:B0-----:R-:W-:-:S05]  /*94e0*/  IADD3 R2, P0, R2, R11, RZ ;  /* 0x0000000b02027210 */ /* 0x001fca0007f1e0ff */
[----:B-1----:R-:W-:-:S05]  /*94f0*/  IMAD.X R3, RZ, RZ, R3, P0 ;  /* 0x000000ffff037224 */ /* 0x002fca00000e0603 */
[----:B--2---:R0:W-:Y:S03]  /*9500*/  LDGSTS.E.BYPASS.LTC128B.128 [R9+0x11400], desc[UR38][R2.64], !P2 ;  /* 0x1140000002097fae */ /* 0x0041e6000d101d66 */
.L_x_12938:
[----:B0-----:R-:W-:-:S04]  /*9510*/  SHF.L.U32 R2, R16, 0x1, RZ ;  /* 0x0000000110027819 */ /* 0x001fc800000006ff */
[----:B------:R-:W-:-:S05]  /*9520*/  IADD3 R2, P0, R14, R2, RZ ;  /* 0x000000020e027210 */ /* 0x000fca0007f1e0ff */
[----:B------:R-:W-:Y:S01]  /*9530*/  IMAD.X R3, RZ, RZ, R19, P0 ;  /* 0x000000ffff037224 */ /* 0x000fe200000e0613 */
[----:B------:R-:W-:-:S04]  /*9540*/  PLOP3.LUT P0, PT, PT, PT, PT, 0x80, 0x0 ;  /* 0x000000000000781c */ /* 0x000fc80003f0f070 */
[----:B------:R-:W-:Y:S01]  /*9550*/  @!PT LDS RZ, [RZ] ;  /* 0x00000000fffff984 */ /* 0x000fe20000000800 */
[----:B------:R-:W-:Y:S01]  /*9560*/  @!PT LDS RZ, [RZ] ;  /* 0x00000000fffff984 */ /* 0x000fe20000000800 */
[----:B------:R-:W-:Y:S01]  /*9570*/  @!PT LDS RZ, [RZ] ;  /* 0x00000000fffff984 */ /* 0x000fe20000000800 */
[----:B------:R0:W-:Y:S01]  /*9580*/  LDGSTS.E.BYPASS.LTC128B.128 [R9+0x11c00], desc[UR38][R2.64], !P2 ;  /* 0x11c0000002097fae */ /* 0x0001e2000d101d66 */
[----:B------:R-:W-:-:S08]  /*9590*/  NOP ;  /* 0x0000000000007918 */ /* 0x000fd00000000000 */
.L_x_12847:
        /* <DEDUP_REMOVED lines=12> */
.L_x_12848:
[----:B------:R0:W-:Y:S01]  /*9660*/  SYNCS.ARRIVE.TRANS64.A1T0 RZ, [R7+URZ+0x16830], RZ ;  /* 0x016830ff07ff79a7 */ /* 0x0001e2000810003f */
[----:B------:R-:W-:Y:S05]  /*9670*/  @!P3 BRA `(.L_x_12849) ;  /* 0x000000000004b947 */ /* 0x000fea0003800000 */
[----:B------:R-:W-:Y:S01]  /*9680*/  BPT.TRAP 0x1 ;  /* 0x000000040000795c */ /* 0x000fe20000300000 */
.L_x_12849:
[----:B------:R-:W-:Y:S01]  /*9690*/  SHF.L.U32 R2, R21, 0x1f, RZ ;  /* 0x0000001f15027819 */ /* 0x000fe200000006ff */
[----:B------:R-:W-:Y:S01]  /*96a0*/  BSSY B1, `(.L_x_12850) ;  /* 0x0000004000017945 */ /* 0x000fe20003800000 */
[----:B0-----:R-:W-:-:S04]  /*96b0*/  LEA R7, R8, UR45, 0x3 ;  /* 0x0000002d08077c11 */ /* 0x001fc8000f8e18ff */
[----:B------:R-:W0:Y:S02]  /*96c0*/  SYNCS.PHASECHK.TRANS64.TRYWAIT P0, [R7+URZ+0x16860], R2 ;  /* 0x01686002070075a7 */ /* 0x000e24000800017f */
[----:B0-----:R-:W-:Y:S05]  /*96d0*/  @!P0 BRA `(.L_x_12851) ;  /* 0x0000003000fc8947 */ /* 0x001fea0003800000 */
.L_x_12939:
[----:B------:R-:W-:Y:S05]  /*96e0*/  BSYNC B1 ;  /* 0x0000000000017941 */ /* 0x000fea0003800000 */
.L_x_12850:
[----:B------:R-:W-:Y:S01]  /*96f0*/  UMOV UR4, 0xffffffff ;  /* 0xffffffff00047882 */ /* 0x000fe20000000000 */
[----:B------:R-:W-:Y:S02]  /*9700*/  IMAD R8, R8, 0x2000, R22 ;  /* 0x0000200008087824 */ /* 0x000fe400078e0216 */
[----:B------:R-:W-:Y:S01]  /*9710*/  IMAD.SHL.U32 R19, R16, 0x2, RZ ;  /* 0x0000000210137824 */ /* 0x000fe200078e00ff */
[----:B------:R-:W-:Y:S06]  /*9720*/  BRA.DIV UR4, `(.L_x_12852) ;  /* 0x0000003204fc7947 */ /* 0x000fec000b800000 */
[----:B------:R-:W0:Y:S01]  /*9730*/  SHFL.IDX PT, R14, R17, RZ, 0x181f ;  /* 0x00181fff110e7589 */ /* 0x000e2200000e0000 */
[----:B------:R-:W-:Y:S02]  /*9740*/  ISETP.LT.OR P0, PT, R4, 0x1, P1 ;  /* 0x000000010400780c */ /* 0x000fe40000f01670 */
[----:B------:R-:W-:Y:S01]  /*9750*/  LEA R8, R8, UR45, 0x1 ;  /* 0x0000002d08087c11 */ /* 0x000fe2000f8e08ff */
[----:B------:R-:W1:Y:S04]  /*9760*/  SHFL.IDX PT, R3, R18, RZ, 0x181f ;  /* 0x00181fff12037589 */ /* 0x000e6800000e0000 */
[----:B------:R-:W2:Y:S04]  /*9770*/  SHFL.IDX PT, R11, R17, 0x1, 0x181f ;  /* 0x00381f00110b7f89 */ /* 0x000ea800000e0000 */
[----:B------:R-:W3:Y:S04]  /*9780*/  SHFL.IDX PT, R9, R18, 0x1, 0x181f ;  /* 0x00381f0012097f89 */ /* 0x000ee800000e0000 */
[----:B------:R-:W4:Y:S04]  /*9790*/  SHFL.IDX PT, R12, R17, 0x2, 0x181f ;  /* 0x00581f00110c7f89 */ /* 0x000f2800000e0000 */
[----:B------:R-:W5:Y:S01]  /*97a0*/  SHFL.IDX PT, R10, R18, 0x2, 0x181f ;  /* 0x00581f00120a7f89 */ /* 0x000f6200000e0000 */
[----:B0-----:R-:W-:-:S03]  /*97b0*/  IADD3 R2, P2, R14, R19, RZ ;  /* 0x000000130e027210 */ /* 0x001fc60007f5e0ff */
[----:B------:R-:W-:Y:S01]  /*97c0*/  SHFL.IDX PT, R14, R17, 0x7, 0x181f ;  /* 0x00f81f00110e7f89 */ /* 0x000fe200000e0000 */
[----:B-1----:R-:W-:-:S05]  /*97d0*/  IADD3.X R3, RZ, R3, RZ, P2, !PT ;  /* 0x00000003ff037210 */ /* 0x002fca00017fe4ff */
[----:B------:R2:W-:Y:S01]  /*97e0*/  LDGSTS.E.BYPASS.LTC128B.128 [R8+0x400], desc[UR38][R2.64], !P0 ;  /* 0x0040000002087fae */ /* 0x0005e2000c101d66 */
[C---:B------:R-:W-:Y:S02]  /*97f0*/  ISETP.LT.OR P0, PT, R4.reuse, 0x11, P1 ;  /* 0x000000110400780c */ /* 0x040fe40000f01670 */
[----:B--2---:R-:W-:Y:S02]  /*9800*/  IADD3 R2, P2, R11, R19, RZ ;  /* 0x000000130b027210 */ /* 0x004fe40007f5e0ff */
[----:B------:R-:W0:Y:S03]  /*9810*/  SHFL.IDX PT, R11, R17, 0x3, 0x181f ;  /* 0x00781f00110b7f89 */ /* 0x000e2600000e0000 */
[----:B---3--:R-:W-:Y:S02]  /*9820*/  IMAD.X R3, RZ, RZ, R9, P2 ;  /* 0x000000ffff037224 */ /* 0x008fe400010e0609 */
[----:B------:R-:W1:Y:S04]  /*9830*/  SHFL.IDX PT, R9, R18, 0x3, 0x181f ;  /* 0x00781f0012097f89 */ /* 0x000e6800000e0000 */
[----:B------:R4:W-:Y:S01]  /*9840*/  LDGSTS.E.BYPASS.LTC128B.128 [R8+0xc00], desc[UR38][R2.64], !P0 ;  /* 0x00c0000002087fae */ /* 0x0009e2000c101d66 */
[----:B------:R-:W-:-:S02]  /*9850*/  ISETP.LT.OR P0, PT, R4, 0x21, P1 ;  /* 0x000000210400780c */ /* 0x000fc40000f01670 */
[----:B----4-:R-:W-:Y:S02]  /*9860*/  IADD3 R2, P2, R12, R19, RZ ;  /* 0x000000130c027210 */ /* 0x010fe40007f5e0ff */
[----:B------:R-:W2:Y:S03]  /*9870*/  SHFL.IDX PT, R12, R17, 0x4, 0x181f ;  /* 0x00981f00110c7f89 */ /* 0x000ea600000e0000 */
[----:B-----5:R-:W-:Y:S02]  /*9880*/  IMAD.X R3, RZ, RZ, R10, P2 ;  /* 0x000000ffff037224 */ /* 0x020fe400010e060a */
[----:B------:R-:W3:Y:S04]  /*9890*/  SHFL.IDX PT, R10, R18, 0x4, 0x181f ;  /* 0x00981f00120a7f89 */ /* 0x000ee800000e0000 */
[----:B------:R0:W-:Y:S01]  /*98a0*/  LDGSTS.E.BYPASS.LTC128B.128 [R8+0x1400], desc[UR38][R2.64], !P0 ;  /* 0x0140000002087fae */ /* 0x0001e2000c101d66 */
[----:B------:R-:W-:-:S02]  /*98b0*/  ISETP.LT.OR P0, PT, R4, 0x31, P1 ;  /* 0x000000310400780c */ /* 0x000fc40000f01670 */
[----:B0-----:R-:W-:Y:S02]  /*98c0*/  IADD3 R2, P2, R11, R19, RZ ;  /* 0x000000130b027210 */ /* 0x001fe40007f5e0ff */
[----:B------:R-:W0:Y:S03]  /*98d0*/  SHFL.IDX PT, R11, R17, 0x5, 0x181f ;  /* 0x00b81f00110b7f89 */ /* 0x000e2600000e0000 */
[----:B-1----:R-:W-:Y:S02]  /*98e0*/  IMAD.X R3, RZ, RZ, R9, P2 ;  /* 0x000000ffff037224 */ /* 0x002fe400010e0609 */
[----:B------:R-:W1:Y:S04]  /*98f0*/  SHFL.IDX PT, R9, R18, 0x5, 0x181f ;  /* 0x00b81f0012097f89 */ /* 0x000e6800000e0000 */
[----:B------:R2:W-:Y:S01]  /*9900*/  LDGSTS.E.BYPASS.LTC128B.128 [R8+0x1c00], desc[UR38][R2.64], !P0 ;  /* 0x01c0000002087fae */ /* 0x0005e2000c101d66 */
[----:B------:R-:W-:-:S02]  /*9910*/  ISETP.LT.OR P0, PT, R4, 0x41, P1 ;  /* 0x000000410400780c */ /* 0x000fc40000f01670 */
[----:B--2---:R-:W-:Y:S02]  /*9920*/  IADD3 R2, P2, R12, R19, RZ ;  /* 0x000000130c027210 */ /* 0x004fe40007f5e0ff */
[----:B------:R-:W2:Y:S03]  /*9930*/  SHFL.IDX PT, R12, R17, 0x6, 0x181f ;  /* 0x00d81f00110c7f89 */ /* 0x000ea600000e0000 */
[----:B---3--:R-:W-:Y:S02]  /*9940*/  IMAD.X R3, RZ, RZ, R10, P2 ;  /* 0x000000ffff037224 */ /* 0x008fe400010e060a */
[----:B------:R-:W3:Y:S04]  /*9950*/  SHFL.IDX PT, R10, R18, 0x6, 0x181f ;  /* 0x00d81f00120a7f89 */ /* 0x000ee800000e0000 */
[----:B------:R0:W-:Y:S01]  /*9960*/  LDGSTS.E.BYPASS.LTC128B.128 [R8+0x2400], desc[UR38][R2.64], !P0 ;  /* 0x0240000002087fae */ /* 0x0001e2000c101d66 */
[----:B------:R-:W-:-:S03]  /*9970*/  ISETP.LT.OR P0, PT, R4, 0x51, P1 ;  /* 0x000000510400780c */ /* 0x000fc60000f01670 */
[----:B------:R-:W4:Y:S01]  /*9980*/  SHFL.IDX PT, R18, R18, 0x7, 0x181f ;  /* 0x00f81f0012127f89 */ /* 0x000f2200000e0000 */
[----:B0-----:R-:W-:-:S04]  /*9990*/  IADD3 R2, P2, R11, R19, RZ ;  /* 0x000000130b027210 */ /* 0x001fc80007f5e0ff */
[----:B-1----:R-:W-:-:S05]  /*99a0*/  IADD3.X R3, RZ, R9, RZ, P2, !PT ;  /* 0x00000009ff037210 */ /* 0x002fca00017fe4ff */
[----:B------:R2:W-:Y:S01]  /*99b0*/  LDGSTS.E.BYPASS.LTC128B.128 [R8+0x2c00], desc[UR38][R2.64], !P0 ;  /* 0x02c0000002087fae */ /* 0x0005e2000c101d66 */
[----:B------:R-:W-:Y:S02]  /*99c0*/  ISETP.LT.OR P0, PT, R4, 0x61, P1 ;  /* 0x000000610400780c */ /* 0x000fe40000f01670 */
[----:B--2---:R-:W-:-:S05]  /*99d0*/  IADD3 R2, P2, R12, R19, RZ ;  /* 0x000000130c027210 */ /* 0x004fca0007f5e0ff */
[----:B---3--:R-:W-:-:S06]  /*99e0*/  IMAD.X R3, RZ, RZ, R10, P2 ;  /* 0x000000ffff037224 */ /* 0x008fcc00010e060a */
[----:B----4-:R0:W-:Y:S02]  /*99f0*/  LDGSTS.E.BYPASS.LTC128B.128 [R8+0x3400], desc[UR38][R2.64], !P0 ;  /* 0x0340000002087fae */ /* 0x0101e4000c101d66 */
.L_x_12957:
[----:B------:R-:W-:Y:S01]  /*9a00*/  ISETP.LT.OR P0, PT, R4, 0x71, P1 ;  /* 0x000000710400780c */ /* 0x000fe20000f01670 */
[----:B------:R-:W-:Y:S01]  /*9a10*/  ULDC.64 UR4, c[0x0][0x328] ;  /* 0x0000ca0000047ab9 */ /* 0x000fe20000000a00 */
[----:B0-----:R-:W-:Y:S01]  /*9a20*/  IADD3 R2, P2, R14, R19, RZ ;  /* 0x000000130e027210 */ /* 0x001fe20007f5e0ff */
[----:B------:R-:W-:-:S04]  /*9a30*/  IMAD R23, R23, UR4, RZ ;  /* 0x0000000417177c24 */ /* 0x000fc8000f8e02ff */
[----:B------:R-:W-:Y:S02]  /*9a40*/  IMAD.X R3, RZ, RZ, R18, P2 ;  /* 0x000000ffff037224 */ /* 0x000fe400010e0612 */
[----:B------:R-:W-:-:S04]  /*9a50*/  IMAD R23, R6, UR5, R23 ;  /* 0x0000000506177c24 */ /* 0x000fc8000f8e0217 */
[----:B------:R-:W-:Y:S01]  /*9a60*/  @!PT LDS RZ, [RZ] ;  /* 0x00000000fffff984 */ /* 0x000fe20000000800 */
[----:B------:R-:W-:Y:S01]  /*9a70*/  @!PT LDS RZ, [RZ] ;  /* 0x00000000fffff984 */ /* 0x000fe20000000800 */
[----:B------:R-:W-:Y:S01]  /*9a80*/  @!PT LDS RZ, [RZ] ;  /* 0x00000000fffff984 */ /* 0x000fe20000000800 */
        /* <DEDUP_REMOVED lines=10> */
.L_x_12853:
        /* <DEDUP_REMOVED lines=8> */
[----:B------:R-:W-:-:S04]  /*9bb0*/  MOV R5, UR5 ;  /* 0x0000000500057c02 */ /* 0x000fc80008000f00 */
[----:B------:R-:W-:-:S13]  /*9bc0*/  ISETP.NE.AND P3, PT, R5, 0x3, PT ;  /* 0x000000030500780c */ /* 0x000fda0003f65270 */
[----:B------:R-:W-:Y:S05]  /*9bd0*/  @!P3 BRA `(.L_x_12854) ;  /* 0x000000000004b947 */ /* 0x000fea0003800000 */
[----:B------:R-:W-:Y:S01]  /*9be0*/  BPT.TRAP 0x1 ;  /* 0x000000040000795c */ /* 0x000fe20000300000 */
.L_x_12854:
[----:B------:R-:W-:Y:S01]  /*9bf0*/  R2UR UR4, R27 ;  /* 0x000000001b0472ca */ /* 0x000fe200000e0000 */
[----:B------:R-:W-:Y:S01]  /*9c00*/  ULDC.64 UR6, c[0x0][0x330] ;  /* 0x0000cc0000067ab9 */ /* 0x000fe20000000a00 */
[----:B------:R-:W-:Y:S01]  /*9c10*/  VIADD R26, R26, 0xffffffff ;  /* 0xffffffff1a1a7836 */ /* 0x000fe20000000000 */
[----:B------:R0:W-:Y:S01]  /*9c20*/  SYNCS.ARRIVE.TRANS64.A1T0 RZ, [R7+URZ+0x16850], RZ ;  /* 0x016850ff07ff79a7 */ /* 0x0001e2000810003f */
[----:B------:R-:W-:Y:S01]  /*9c30*/  IMAD.U32 R3, RZ, RZ, UR6 ;  /* 0x00000006ff037e24 */ /* 0x000fe2000f8e00ff */
[----:B------:R-:W-:Y:S01]  /*9c40*/  IADD3 R4, R4, 0x80, RZ ;  /* 0x0000008004047810 */ /* 0x000fe20007ffe0ff */
[----:B------:R-:W-:Y:S01]  /*9c50*/  IMAD.MOV.U32 R18, RZ, RZ, R2 ;  /* 0x000000ffff127224 */ /* 0x000fe200078e0002 */
[----:B------:R-:W-:Y:S01]  /*9c60*/  ISETP.GT.AND P0, PT, R26, UR48, PT ;  /* 0x000000301a007c0c */ /* 0x000fe2000bf04270 */
[----:B------:R-:W-:Y:S02]  /*9c70*/  VIADD R0, R0, 0xffffff80 ;  /* 0xffffff8000007836 */ /* 0x000fe40000000000 */
[----:B------:R-:W-:-:S03]  /*9c80*/  IMAD.WIDE.U32 R18, R3, UR42, R18 ;  /* 0x0000002a03127c25 */ /* 0x000fc6000f8e0012 */
[----:B------:R-:W-:Y:S01]  /*9c90*/  UIMAD UR4, UR4, UR6, URZ ;  /* 0x00000006040472a4 */ /* 0x000fe2000f8e023f */
[----:B------:R-:W-:Y:S02]  /*9ca0*/  IMAD.MOV.U32 R21, RZ, RZ, R24 ;  /* 0x000000ffff157224 */ /* 0x000fe400078e0018 */
[----:B------:R-:W-:Y:S01]  /*9cb0*/  IMAD.MOV.U32 R8, RZ, RZ, R20 ;  /* 0x000000ffff087224 */ /* 0x000fe200078e0014 */
[----:B------:R-:W-:-:S03]  /*9cc0*/  UIMAD UR4, UR42, UR7, UR4 ;  /* 0x000000072a0472a4 */ /* 0x000fc6000f8e0204 */
[----:B------:R-:W-:Y:S02]  /*9cd0*/  ULDC.64 UR6, c[0x0][0x318] ;  /* 0x0000c60000067ab9 */ /* 0x000fe40000000a00 */
[----:B------:R-:W-:Y:S01]  /*9ce0*/  LEA R17, P2, R18, UR6, 0x1 ;  /* 0x0000000612117c11 */ /* 0x000fe2000f8408ff */
[----:B------:R-:W-:-:S05]  /*9cf0*/  VIADD R3, R19, UR4 ;  /* 0x0000000413037c36 */ /* 0x000fca0008000000 */
[----:B------:R-:W-:Y:S01]  /*9d00*/  LEA.HI.X R18, R18, UR7, R3, 0x1, P2 ;  /* 0x0000000712127c11 */ /* 0x000fe200090f0c03 */
[----:B0-----:R-:W-:Y:S06]  /*9d10*/  @P0 BRA `(.L_x_12855) ;  /* 0xfffffff000600947 */ /* 0x001fec000383ffff */
[----:B------:R-:W-:Y:S05]  /*9d20*/  BSYNC B0 ;  /* 0x0000000000007941 */ /* 0x000fea0003800000 */
.L_x_12842:
[----:B------:R-:W-:-:S06]  /*9d30*/  ULOP3.LUT UR4, UR41, 0x2, URZ, 0xfc, !UPT ;  /* 0x0000000229047892 */ /* 0x000fcc000f8efc3f */
[----:B0-----:R-:W-:-:S05]  /*9d40*/  IMAD.U32 R0, RZ, RZ, UR4 ;  /* 0x00000004ff007e24 */ /* 0x001fca000f8e00ff */
[----:B------:R-:W-:-:S13]  /*9d50*/  ISETP.NE.AND P0, PT, R0, 0x3, PT ;  /* 0x000000030000780c */ /* 0x000fda0003f05270 */
[----:B------:R-:W-:Y:S05]  /*9d60*/  @!P0 BRA `(.L_x_12856) ;  /* 0x0000000000048947 */ /* 0x000fea0003800000 */
[----:B------:R-:W-:Y:S01]  /*9d70*/  BPT.TRAP 0x1 ;  /* 0x000000040000795c */ /* 0x000fe20000300000 */
.L_x_12856:
[----:B------:R-:W-:Y:S01]  /*9d80*/  LEA R0, R20, UR45, 0x3 ;  /* 0x0000002d14007c11 */ /* 0x000fe2000f8e18ff */
        /* <DEDUP_REMOVED lines=11> */
.L_x_12958:
[----:B------:R-:W-:Y:S05]  /*9e40*/  BSYNC B0 ;  /* 0x0000000000007941 */ /* 0x000fea0003800000 */
.L_x_12857:
[----:B------:R-:W-:-:S03]  /*9e50*/  UMOV UR4, 0xffffffff ;  /* 0xffffffff00047882 */ /* 0x000fc60000000000 */
[----:B------:R-:W-:Y:S05]  /*9e60*/  BRA.DIV UR4, `(.L_x_12859) ;  /* 0x00000036048c7947 */ /* 0x000fea000b800000 */
[----:B------:R-:W1:Y:S01]  /*9e70*/  SHFL.IDX PT, R14, R17, RZ, 0x181f ;  /* 0x00181fff110e7589 */ /* 0x000e6200000e0000 */
[----:B------:R-:W-:Y:S01]  /*9e80*/  ULDC UR4, c[0x0][0x2f4] ;  /* 0x0000bd0000047ab9 */ /* 0x000fe20000000800 */
[----:B------:R-:W-:Y:S02]  /*9e90*/  LEA R4, R4, UR45, 0x1 ;  /* 0x0000002d04047c11 */ /* 0x000fe4000f8e08ff */
[----:B------:R-:W2:Y:S01]  /*9ea0*/  SHFL.IDX PT, R21, R17, 0x2, 0x181f ;  /* 0x00581f0011157f89 */ /* 0x000ea200000e0000 */
[C---:B------:R-:W-:Y:S01]  /*9eb0*/  ISETP.GE.AND P0, PT, R16.reuse, UR4, PT ;  /* 0x0000000410007c0c */ /* 0x040fe2000bf06270 */
[----:B------:R-:W-:Y:S02]  /*9ec0*/  IMAD.SHL.U32 R16, R16, 0x2, RZ ;  /* 0x0000000210107824 */ /* 0x000fe400078e00ff */
[----:B------:R-:W3:Y:S01]  /*9ed0*/  SHFL.IDX PT, R9, R17, 0x1, 0x181f ;  /* 0x00381f0011097f89 */ /* 0x000ee200000e0000 */
[C---:B------:R-:W-:Y:S02]  /*9ee0*/  ISETP.LT.OR P2, PT, R5.reuse, 0x1, P0 ;  /* 0x000000010500780c */ /* 0x040fe40000741670 */
[----:B------:R-:W-:Y:S01]  /*9ef0*/  ISETP.LT.OR P1, PT, R5, 0x11, P0 ;  /* 0x000000110500780c */ /* 0x000fe20000721670 */
[----:B0-----:R-:W0:Y:S04]  /*9f00*/  SHFL.IDX PT, R3, R18, RZ, 0x181f ;  /* 0x00181fff12037589 */ /* 0x001e2800000e0000 */
[----:B------:R-:W4:Y:S04]  /*9f10*/  SHFL.IDX PT, R19, R18, 0x2, 0x181f ;  /* 0x00581f0012137f89 */ /* 0x000f2800000e0000 */
[----:B------:R-:W5:Y:S01]  /*9f20*/  SHFL.IDX PT, R7, R18, 0x1, 0x181f ;  /* 0x00381f0012077f89 */ /* 0x000f6200000e0000 */
[----:B-1----:R-:W-:-:S03]  /*9f30*/  IADD3 R8, P4, R14, R16, RZ ;  /* 0x000000100e087210 */ /* 0x002fc60007f9e0ff */
[----:B------:R-:W-:Y:S01]  /*9f40*/  SHFL.IDX PT, R10, R18, 0x3, 0x181f ;  /* 0x00781f00120a7f89 */ /* 0x000fe200000e0000 */
[----:B--2---:R-:W-:-:S03]  /*9f50*/  IADD3 R2, P5, R21, R16, RZ ;  /* 0x0000001015027210 */ /* 0x004fc60007fbe0ff */
[----:B------:R-:W-:Y:S01]  /*9f60*/  SHFL.IDX PT, R14, R17, 0x3, 0x181f ;  /* 0x00781f00110e7f89 */ /* 0x000fe200000e0000 */
[----:B---3--:R-:W-:-:S03]  /*9f70*/  IADD3 R6, P3, R9, R16, RZ ;  /* 0x0000001009067210 */ /* 0x008fc60007f7e0ff */
[----:B------:R-:W1:Y:S01]  /*9f80*/  SHFL.IDX PT, R23, R17, 0x4, 0x181f ;  /* 0x00981f0011177f89 */ /* 0x000e6200000e0000 */
[----:B0-----:R-:W-:Y:S01]  /*9f90*/  IMAD.X R9, RZ, RZ, R3, P4 ;  /* 0x000000ffff097224 */ /* 0x001fe200020e0603 */
[----:B------:R-:W-:Y:S02]  /*9fa0*/  ISETP.LT.OR P4, PT, R5, 0x21, P0 ;  /* 0x000000210500780c */ /* 0x000fe40000781670 */
[----:B------:R-:W0:Y:S01]  /*9fb0*/  SHFL.IDX PT, R25, R17, 0x5, 0x181f ;  /* 0x00b81f0011197f89 */ /* 0x000e2200000e0000 */
[----:B----4-:R-:W-:-:S03]  /*9fc0*/  IMAD.X R3, RZ, RZ, R19, P5 ;  /* 0x000000ffff037224 */ /* 0x010fc600028e0613 */
[----:B------:R-:W2:Y:S01]  /*9fd0*/  SHFL.IDX PT, R19, R18, 0x4, 0x181f ;  /* 0x00981f0012137f89 */ /* 0x000ea200000e0000 */
[----:B-----5:R-:W-:-:S03]  /*9fe0*/  IADD3.X R7, RZ, R7, RZ, P3, !PT ;  /* 0x00000007ff077210 */ /* 0x020fc60001ffe4ff */
[----:B------:R-:W-:Y:S04]  /*9ff0*/  SHFL.IDX PT, R27, R17, 0x6, 0x181f ;  /* 0x00d81f00111b7f89 */ /* 0x000fe800000e0000 */
[----:B------:R1:W-:Y:S04]  /*a000*/  LDGSTS.E.BYPASS.LTC128B.128 [R4+0x400], desc[UR38][R8.64], !P2 ;  /* 0x0040000008047fae */ /* 0x0003e8000d101d66 */
[----:B------:R-:W3:Y:S04]  /*a010*/  SHFL.IDX PT, R21, R18, 0x5, 0x181f ;  /* 0x00b81f0012157f89 */ /* 0x000ee800000e0000 */
[----:B------:R0:W-:Y:S01]  /*a020*/  LDGSTS.E.BYPASS.LTC128B.128 [R4+0xc00], desc[UR38][R6.64], !P1 ;  /* 0x00c0000006047fae */ /* 0x0001e2000c901d66 */
[----:B------:R-:W-:-:S03]  /*a030*/  ISETP.LT.OR P1, PT, R5, 0x31, P0 ;  /* 0x000000310500780c */ /* 0x000fc60000721670 */
[----:B------:R-:W4:Y:S04]  /*a040*/  SHFL.IDX PT, R22, R18, 0x6, 0x181f ;  /* 0x00d81f0012167f89 */ /* 0x000f2800000e0000 */
[----:B------:R5:W-:Y:S01]  /*a050*/  LDGSTS.E.BYPASS.LTC128B.128 [R4+0x1400], desc[UR38][R2.64], !P4 ;  /* 0x0140000002047fae */ /* 0x000be2000e101d66 */
[-C--:B-1----:R-:W-:Y:S02]  /*a060*/  IADD3 R8, P4, R23, R16.reuse, RZ ;  /* 0x0000001017087210 */ /* 0x082fe40007f9e0ff */
[----:B0-----:R-:W-:Y:S01]  /*a070*/  IADD3 R6, P3, R25, R16, RZ ;  /* 0x0000001019067210 */ /* 0x001fe20007f7e0ff */
[----:B------:R-:W0:Y:S02]  /*a080*/  SHFL.IDX PT, R18, R18, 0x7, 0x181f ;  /* 0x00f81f0012127f89 */ /* 0x000e2400000e0000 */
[----:B--2---:R-:W-:Y:S01]  /*a090*/  IMAD.X R9, RZ, RZ, R19, P4 ;  /* 0x000000ffff097224 */ /* 0x004fe200020e0613 */
[----:B------:R-:W-:-:S02]  /*a0a0*/  ISETP.LT.OR P4, PT, R5, 0x61, P0 ;  /* 0x000000610500780c */ /* 0x000fc40000781670 */
[----:B-----5:R-:W-:Y:S01]  /*a0b0*/  IADD3 R2, P2, R14, R16, RZ ;  /* 0x000000100e027210 */ /* 0x020fe20007f5e0ff */
[----:B---3--:R-:W-:Y:S01]  /*a0c0*/  IMAD.X R7, RZ, RZ, R21, P3 ;  /* 0x000000ffff077224 */ /* 0x008fe200018e0615 */
[----:B------:R1:W2:Y:S03]  /*a0d0*/  SHFL.IDX PT, R14, R17, 0x7, 0x181f ;  /* 0x00f81f00110e7f89 */ /* 0x0002a600000e0000 */
[----:B------:R-:W-:Y:S01]  /*a0e0*/  IMAD.X R3, RZ, RZ, R10, P2 ;  /* 0x000000ffff037224 */ /* 0x000fe200010e060a */
[----:B------:R-:W-:Y:S01]  /*a0f0*/  ISETP.LT.OR P2, PT, R5, 0x41, P0 ;  /* 0x000000410500780c */ /* 0x000fe20000741670 */
[----:B------:R-:W-:-:S03]  /*a100*/  IMAD.MOV.U32 R10, RZ, RZ, RZ ;  /* 0x000000ffff0a7224 */ /* 0x000fc600078e00ff */
[----:B------:R3:W-:Y:S01]  /*a110*/  LDGSTS.E.BYPASS.LTC128B.128 [R4+0x1c00], desc[UR38][R2.64], !P1 ;  /* 0x01c0000002047fae */ /* 0x0007e2000c901d66 */
[----:B------:R-:W-:-:S08]  /*a120*/  ISETP.LT.OR P1, PT, R5, 0x51, P0 ;  /* 0x000000510500780c */ /* 0x000fd00000721670 */
[----:B------:R1:W-:Y:S01]  /*a130*/  LDGSTS.E.BYPASS.LTC128B.128 [R4+0x2400], desc[UR38][R8.64], !P2 ;  /* 0x0240000008047fae */ /* 0x0003e2000d101d66 */
[----:B---3--:R-:W-:-:S04]  /*a140*/  IADD3 R2, P5, R27, R16, RZ ;  /* 0x000000101b027210 */ /* 0x008fc80007fbe0ff */
[----:B------:R1:W-:Y:S01]  /*a150*/  LDGSTS.E.BYPASS.LTC128B.128 [R4+0x2c00], desc[UR38][R6.64], !P1 ;  /* 0x02c0000006047fae */ /* 0x0003e2000c901d66 */
[----:B----4-:R-:W-:-:S05]  /*a160*/  IADD3.X R3, RZ, R22, RZ, P5, !PT ;  /* 0x00000016ff037210 */ /* 0x010fca0002ffe4ff */
[----:B0-2---:R1:W-:Y:S03]  /*a170*/  LDGSTS.E.BYPASS.LTC128B.128 [R4+0x3400], desc[UR38][R2.64], !P4 ;  /* 0x0340000002047fae */ /* 0x0053e6000e101d66 */
.L_x_12976:
[----:B------:R-:W-:Y:S02]  /*a180*/  ISETP.LT.OR P0, PT, R5, 0x71, P0 ;  /* 0x000000710500780c */ /* 0x000fe40000701670 */
[----:B-1----:R-:W-:-:S05]  /*a190*/  IADD3 R2, P1, R14, R16, RZ ;  /* 0x000000100e027210 */ /* 0x002fca0007f3e0ff */
[----:B------:R-:W-:-:S06]  /*a1a0*/  IMAD.X R3, RZ, RZ, R18, P1 ;  /* 0x000000ffff037224 */ /* 0x000fcc00008e0612 */
[----:B------:R-:W-:Y:S01]  /*a1b0*/  @!PT LDS RZ, [RZ] ;  /* 0x00000000fffff984 */ /* 0x000fe20000000800 */
[----:B------:R-:W-:Y:S01]  /*a1c0*/  @!PT LDS RZ, [RZ] ;  /* 0x00000000fffff984 */ /* 0x000fe20000000800 */
[----:B------:R-:W-:Y:S01]  /*a1d0*/  @!PT LDS RZ, [RZ] ;  /* 0x00000000fffff984 */ /* 0x000fe20000000800 */
[----:B------:R0:W-:Y:S01]  /*a1e0*/  LDGSTS.E.BYPASS.LTC128B.128 [R4+0x3c00], desc[UR38][R2.64], !P0 ;  /* 0x03c0000002047fae */ /* 0x0001e2000c101d66 */
[----:B------:R-:W-:Y:S01]  /*a1f0*/  PLOP3.LUT P0, PT, PT, PT, PT, 0x80, 0x0 ;  /* 0x000000000000781c */ /* 0x000fe20003f0f070 */
[----:B------:R-:W-:-:S12]  /*a200*/  NOP ;  /* 0x0000000000007918 */ /* 0x000fd80000000000 */
.L_x_12860:
        /* <DEDUP_REMOVED lines=12> */
.L_x_12861:
[----:B------:R-:W-:Y:S01]  /*a2d0*/  VIADD R2, R20, 0x1 ;  /* 0x0000000114027836 */ /* 0x000fe20000000000 */
[----:B------:R0:W-:Y:S04]  /*a2e0*/  SYNCS.ARRIVE.TRANS64.A1T0 RZ, [R0+URZ+0x16850], RZ ;  /* 0x016850ff00ff79a7 */ /* 0x0001e8000810003f */
[----:B------:R-:W-:-:S04]  /*a2f0*/  ISETP.NE.AND P0, PT, R2, 0x2, PT ;  /* 0x000000020200780c */ /* 0x000fc80003f05270 */
[----:B------:R-:W-:Y:S02]  /*a300*/  SEL R3, RZ, 0x1, P0 ;  /* 0x00000001ff037807 */ /* 0x000fe40000000000 */
[----:B------:R-:W-:Y:S02]  /*a310*/  SEL R2, R2, RZ, P0 ;  /* 0x000000ff02027207 */ /* 0x000fe40000000000 */
[----:B0-----:R-:W-:-:S07]  /*a320*/  LOP3.LUT R0, R24, R3, RZ, 0x3c, !PT ;  /* 0x0000000318007212 */ /* 0x001fce00078e3cff */
.L_x_12829:
[----:B------:R-:W0:Y:S01]  /*a330*/  S2R R4, SR_CgaCtaId ;  /* 0x0000000000047919 */ /* 0x000e220000008800 */
[----:B------:R-:W-:Y:S02]  /*a340*/  MOV R3, 0x400 ;  /* 0x0000040000037802 */ /* 0x000fe40000000f00 */
[----:B------:R-:W-:Y:S02]  /*a350*/  SHF.L.U32 R10, R10, 0x1f, RZ ;  /* 0x0000001f0a0a7819 */ /* 0x000fe400000006ff */
[----:B0-----:R-:W-:-:S04]  /*a360*/  LEA R7, R4, R3, 0x18 ;  /* 0x0000000304077211 */ /* 0x001fc800078ec0ff */
[----:B------:R-:W0:Y:S02]  /*a370*/  SYNCS.PHASECHK.TRANS64.TRYWAIT P0, [R7+URZ+0x16820], R10 ;  /* 0x0168200a070075a7 */ /* 0x000e24000800017f */
[----:B0-----:R-:W-:Y:S05]  /*a380*/  @!P0 BRA `(.L_x_12862) ;  /* 0x0000003800908947 */ /* 0x001fea0003800000 */
.L_x_12977:
[----:B------:R-:W-:-:S03]  /*a390*/  UMOV UR4, 0xffffffff ;  /* 0xffffffff00047882 */ /* 0x000fc60000000000 */
[----:B------:R-:W-:Y:S05]  /*a3a0*/  BRA.DIV UR4, `(.L_x_12863) ;  /* 0x0000003a049c7947 */ /* 0x000fea000b800000 */
[----:B------:R-:W1:Y:S02]  /*a3b0*/  S2R R3, SR_TID.X ;  /* 0x0000000000037919 */ /* 0x000e640000002100 */
[----:B-1----:R-:W-:-:S04]  /*a3c0*/  SHF.R.U32.HI R3, RZ, 0x5, R3 ;  /* 0x00000005ff037819 */ /* 0x002fc80000011603 */
[----:B------:R-:W-:-:S05]  /*a3d0*/  LOP3.LUT R3, R3, 0x3, RZ, 0xc0, !PT ;  /* 0x0000000303037812 */ /* 0x000fca00078ec0ff */
[----:B------:R1:W2:Y:S02]  /*a3e0*/  SHFL.IDX PT, R14, R3, RZ, 0x1f ;  /* 0x00001fff030e7589 */ /* 0x0002a400000e0000 */
.L_x_12980:
[----:B--2---:R-:W-:-:S13]  /*a3f0*/  ISETP.NE.AND P0, PT, R14, RZ, PT ;  /* 0x000000ff0e00720c */ /* 0x004fda0003f05270 */
[----:B------:R-:W-:Y:S05]  /*a400*/  @P0 BRA `(.L_x_12797) ;  /* 0x0000000000880947 */ /* 0x000fea0003800000 */
[----:B------:R-:W-:-:S03]  /*a410*/  UMOV UR4, 0xffffffff ;  /* 0xffffffff00047882 */ /* 0x000fc60000000000 */
[----:B------:R-:W-:Y:S05]  /*a420*/  BRA.DIV UR4, `(.L_x_12864) ;  /* 0x0000003a04b07947 */ /* 0x000fea000b800000 */
[----:B------:R-:W-:-:S13]  /*a430*/  ELECT P6, URZ, PT ;  /* 0x00000000003f782f */ /* 0x000fda00038c0000 */
.L_x_12983:
[----:B------:R-:W-:Y:S05]  /*a440*/  @!P6 BRA `(.L_x_12797) ;  /* 0x000000000078e947 */ /* 0x000fea0003800000 */
[----:B------:R-:W-:-:S06]  /*a450*/  ULOP3.LUT UR4, UR41, 0x2, URZ, 0xfc, !UPT ;  /* 0x0000000229047892 */ /* 0x000fcc000f8efc3f */
[----:B-1----:R-:W-:-:S04]  /*a460*/  MOV R3, UR4 ;  /* 0x0000000400037c02 */ /* 0x002fc80008000f00 */
[----:B------:R-:W-:-:S13]  /*a470*/  ISETP.NE.AND P0, PT, R3, 0x3, PT ;  /* 0x000000030300780c */ /* 0x000fda0003f05270 */
[----:B------:R-:W-:Y:S05]  /*a480*/  @!P0 BRA `(.L_x_12865) ;  /* 0x0000000000048947 */ /* 0x000fea0003800000 */
[----:B------:R-:W-:Y:S01]  /*a490*/  BPT.TRAP 0x1 ;  /* 0x000000040000795c */ /* 0x000fe20000300000 */
.L_x_12865:
[----:B------:R-:W-:Y:S01]  /*a4a0*/  IMAD R5, R2, 0x8, R7 ;  /* 0x0000000802057824 */ /* 0x000fe200078e0207 */
[----:B------:R-:W-:Y:S01]  /*a4b0*/  SHF.L.U32 R4, R0, 0x1f, RZ ;  /* 0x0000001f00047819 */ /* 0x000fe200000006ff */
[----:B------:R-:W-:-:S03]  /*a4c0*/  VIADD R2, R2, 0x1 ;  /* 0x0000000102027836 */ /* 0x000fc60000000000 */
[----:B------:R-:W1:Y:S02]  /*a4d0*/  SYNCS.PHASECHK.TRANS64.TRYWAIT P1, [R5+URZ+0x16840], R4 ;  /* 0x01684004050075a7 */ /* 0x000e64000802017f */
[----:B------:R-:W-:-:S04]  /*a4e0*/  ISETP.NE.AND P2, PT, R2, 0x2, PT ;  /* 0x000000020200780c */ /* 0x000fc80003f45270 */
[----:B------:R-:W-:Y:S01]  /*a4f0*/  SEL R3, RZ, 0x1, P2 ;  /* 0x00000001ff037807 */ /* 0x000fe20001000000 */
[----:B-1----:R-:W-:Y:S08]  /*a500*/  @!P1 BRA `(.L_x_12866) ;  /* 0x0000003800989947 */ /* 0x002ff00003800000 */
.L_x_12984:
[----:B------:R-:W-:Y:S02]  /*a510*/  SEL R2, R2, RZ, P2 ;  /* 0x000000ff02027207 */ /* 0x000fe40001000000 */
[----:B------:R-:W-:Y:S01]  /*a520*/  LOP3.LUT R0, R0, R3, RZ, 0x3c, !PT ;  /* 0x0000000300007212 */ /* 0x000fe200078e3cff */
[----:B------:R-:W-:Y:S06]  /*a530*/  @!P0 BRA `(.L_x_12867) ;  /* 0x0000000000048947 */ /* 0x000fec0003800000 */
[----:B------:R-:W-:Y:S01]  /*a540*/  BPT.TRAP 0x1 ;  /* 0x000000040000795c */ /* 0x000fe20000300000 */
.L_x_12867:
[----:B------:R-:W-:Y:S01]  /*a550*/  IMAD R3, R2, 0x8, R7 ;  /* 0x0000000802037824 */ /* 0x000fe200078e0207 */
[----:B------:R-:W-:-:S04]  /*a560*/  SHF.L.U32 R0, R0, 0x1f, RZ ;  /* 0x0000001f00007819 */ /* 0x000fc800000006ff */
[----:B------:R-:W2:Y:S02]  /*a570*/  SYNCS.PHASECHK.TRANS64.TRYWAIT P1, [R3+URZ+0x16840], R0 ;  /* 0x01684000030075a7 */ /* 0x000ea4000802017f */
[----:B--2---:R-:W-:Y:S05]  /*a580*/  @!P1 BRA `(.L_x_12868) ;  /* 0x00000038008c9947 */ /* 0x004fea0003800000 */
.L_x_12985:
[----:B------:R-:W-:Y:S05]  /*a590*/  @!P0 BRA `(.L_x_12869) ;  /* 0x0000000000048947 */ /* 0x000fea0003800000 */
[----:B------:R-:W-:Y:S01]  /*a5a0*/  BPT.TRAP 0x1 ;  /* 0x000000040000795c */ /* 0x000fe20000300000 */
.L_x_12869:
[----:B------:R-:W3:Y:S02]  /*a5b0*/  SYNCS.PHASECHK.TRANS64.TRYWAIT P1, [R5+URZ+0x16860], R4 ;  /* 0x01686004050075a7 */ /* 0x000ee4000802017f */
[----:B---3--:R-:W-:Y:S05]  /*a5c0*/  @!P1 BRA `(.L_x_12870) ;  /* 0x0000003800909947 */ /* 0x008fea0003800000 */
.L_x_12986:
[----:B------:R-:W-:Y:S05]  /*a5d0*/  @!P0 BRA `(.L_x_12871) ;  /* 0x0000000000048947 */ /* 0x000fea0003800000 */
[----:B------:R-:W-:Y:S01]  /*a5e0*/  BPT.TRAP 0x1 ;  /* 0x000000040000795c */ /* 0x000fe20000300000 */
.L_x_12871:
[----:B----4-:R4:W0:Y:S02]  /*a5f0*/  SYNCS.PHASECHK.TRANS64.TRYWAIT P0, [R3+URZ+0x16860], R0 ;  /* 0x01686000030075a7 */ /* 0x010824000800017f */
[----:B0-----:R-:W-:Y:S05]  /*a600*/  @!P0 NANOSLEEP.SYNCS 0x989680 ;  /* 0x009896800000895d */ /* 0x001fea0003900000 */
[----:B------:R-:W0:Y:S02]  /*a610*/  @!P0 SYNCS.PHASECHK.TRANS64 P0, [R3+URZ+0x16860], R0 ;  /* 0x01686000030085a7 */ /* 0x000e24000800007f */
[----:B0-----:R-:W-:Y:S05]  /*a620*/  @!P0 BRA `(.L_x_12871) ;  /* 0xfffffffc00f08947 */ /* 0x001fea000383ffff */
.L_x_12797:
[----:B------:R-:W-:Y:S05]  /*a630*/  BSYNC B6 ;  /* 0x0000000000067941 */ /* 0x000fea0003800000 */
.L_x_12794:
[----:B------:R-:W-:Y:S05]  /*a640*/  EXIT ;  /* 0x000000000000794d */ /* 0x000fea0003800000 */
.L_x_12801:
[----:B0-----:R-:W-:-:S04]  /*a650*/  IMAD.U32 R3, RZ, RZ, UR40 ;  /* 0x00000028ff037e24 */ /* 0x001fc8000f8e00ff */
[----:B------:R0:W1:Y:S03]  /*a660*/  SYNCS.PHASECHK.TRANS64.TRYWAIT P0, [R3+URZ+0x16800], R2 ;  /* 0x01680002030075a7 */ /* 0x000066000800017f */
[----:B-1----:R-:W-:Y:S05]  /*a670*/  @!P0 NANOSLEEP.SYNCS 0x989680 ;  /* 0x009896800000895d */ /* 0x002fea0003900000 */
[----:B------:R-:W1:Y:S02]  /*a680*/  @!P0 SYNCS.PHASECHK.TRANS64 P0, [R3+URZ+0x16800], R2 ;  /* 0x01680002030085a7 */ /* 0x000e64000800007f */
[----:B-1----:R-:W-:Y:S05]  /*a690*/  @!P0 BRA `(.L_x_12801) ;  /* 0xfffffffc00ec8947 */ /* 0x002fea000383ffff */
[----:B------:R-:W-:Y:S05]  /*a6a0*/  BRA `(.L_x_12872) ;  /* 0xffffff6800a87947 */ /* 0x000fea000383ffff */
.L_x_12805:
[----:B0-----:R-:W-:-:S04]  /*a6b0*/  MOV R3, UR40 ;  /* 0x0000002800037c02 */ /* 0x001fc80008000f00 */
[----:B------:R0:W2:Y:S03]  /*a6c0*/  SYNCS.PHASECHK.TRANS64.TRYWAIT P1, [R3+URZ+0x16830], R2 ;  /* 0x01683002030075a7 */ /* 0x0000a6000802017f */
[----:B--2---:R-:W-:Y:S05]  /*a6d0*/  @!P1 NANOSLEEP.SYNCS 0x989680 ;  /* 0x009896800000995d */ /* 0x004fea0003900000 */
[----:B------:R-:W2:Y:S02]  /*a6e0*/  @!P1 SYNCS.PHASECHK.TRANS64 P1, [R3+URZ+0x16830], R2 ;  /* 0x01683002030095a7 */ /* 0x000ea4000802007f */
[----:B--2---:R-:W-:Y:S05]  /*a6f0*/  @!P1 BRA `(.L_x_12805) ;  /* 0xfffffffc00ec9947 */ /* 0x004fea000383ffff */
[----:B------:R-:W-:Y:S05]  /*a700*/  BRA `(.L_x_12804) ;  /* 0xffffff6800c47947 */ /* 0x000fea000383ffff */
.L_x_12811:
[----:B-1----:R-:W-:-:S04]  /*a710*/  IMAD.U32 R5, RZ, RZ, UR10 ;  /* 0x0000000aff057e24 */ /* 0x002fc8000f8e00ff */
[----:B------:R1:W2:Y:S03]  /*a720*/  SYNCS.PHASECHK.TRANS64.TRYWAIT P1, [R5+URZ+0x16830], R0 ;  /* 0x01683000050075a7 */ /* 0x0002a6000802017f */
[----:B--2---:R-:W-:Y:S05]  /*a730*/  @!P1 NANOSLEEP.SYNCS 0x989680 ;  /* 0x009896800000995d */ /* 0x004fea0003900000 */
[----:B------:R-:W2:Y:S02]  /*a740*/  @!P1 SYNCS.PHASECHK.TRANS64 P1, [R5+URZ+0x16830], R0 ;  /* 0x01683000050095a7 */ /* 0x000ea4000802007f */
[----:B--2---:R-:W-:Y:S05]  /*a750*/  @!P1 BRA `(.L_x_12811) ;  /* 0xfffffffc00ec9947 */ /* 0x004fea000383ffff */
[----:B------:R-:W-:Y:S05]  /*a760*/  BRA `(.L_x_12808) ;  /* 0xffffff8c00147947 */ /* 0x000fea000383ffff */
.L_x_12815:
[----:B-1----:R-:W-:-:S04]  /*a770*/  IMAD.U32 R5, RZ, RZ, UR10 ;  /* 0x0000000aff057e24 */ /* 0x002fc8000f8e00ff */
[----:B------:R1:W2:Y:S03]  /*a780*/  SYNCS.PHASECHK.TRANS64.TRYWAIT P1, [R5+URZ+0x16850], R4 ;  /* 0x01685004050075a7 */ /* 0x0002a6000802017f */
[----:B--2---:R-:W-:Y:S05]  /*a790*/  @!P1 NANOSLEEP.SYNCS 0x989680 ;  /* 0x009896800000995d */ /* 0x004fea0003900000 */
[----:B------:R-:W2:Y:S02]  /*a7a0*/  @!P1 SYNCS.PHASECHK.TRANS64 P1, [R5+URZ+0x16850], R4 ;  /* 0x01685004050095a7 */ /* 0x000ea4000802007f */
[----:B--2---:R-:W-:Y:S05]  /*a7b0*/  @!P1 BRA `(.L_x_12815) ;  /* 0xfffffffc00ec9947 */ /* 0x004fea000383ffff */
[----:B------:R-:W-:Y:S05]  /*a7c0*/  BRA `(.L_x_12812) ;  /* 0xffffff8c009c7947 */ /* 0x000fea000383ffff */
.L_x_12822:
[----:B-1----:R-:W-:-:S04]  /*a7d0*/  IMAD.U32 R3, RZ, RZ, UR5 ;  /* 0x00000005ff037e24 */ /* 0x002fc8000f8e00ff */
[----:B------:R1:W2:Y:S03]  /*a7e0*/  SYNCS.PHASECHK.TRANS64.TRYWAIT P1, [R3+URZ+0x16850], R2 ;  /* 0x01685002030075a7 */ /* 0x0002a6000802017f */
[----:B--2---:R-:W-:Y:S05]  /*a7f0*/  @!P1 NANOSLEEP.SYNCS 0x989680 ;  /* 0x009896800000995d */ /* 0x004fea0003900000 */
[----:B------:R-:W2:Y:S02]  /*a800*/  @!P1 SYNCS.PHASECHK.TRANS64 P1, [R3+URZ+0x16850], R2 ;  /* 0x01685002030095a7 */ /* 0x000ea4000802007f */
[----:B--2---:R-:W-:Y:S05]  /*a810*/  @!P1 BRA `(.L_x_12822) ;  /* 0xfffffffc00ec9947 */ /* 0x004fea000383ffff */
[----:B------:R-:W-:Y:S05]  /*a820*/  BRA `(.L_x_12821) ;  /* 0xffffffa800187947 */ /* 0x000fea000383ffff */
.L_x_12834:
[----:B------:R-:W-:Y:S01]  /*a830*/  IMAD.MOV.U32 R13, RZ, RZ, R17 ;  /* 0x000000ffff0d7224 */ /* 0x000fe200078e0011 */
[----:B------:R-:W-:Y:S01]  /*a840*/  MOV R12, RZ ;  /* 0x000000ff000c7202 */ /* 0x000fe20000000f00 */
[----:B------:R-:W-:Y:S02]  /*a850*/  IMAD.MOV.U32 R11, RZ, RZ, 0x1f ;  /* 0x0000001fff0b7424 */ /* 0x000fe400078e00ff */
[----:B------:R-:W-:-:S07]  /*a860*/  IMAD.MOV.U32 R15, RZ, RZ, -0x1 ;  /* 0xffffffffff0f7424 */ /* 0x000fce00078e00ff */
[----:B0----5:R-:W-:Y:S05]  /*a870*/  WARPSYNC.COLLECTIVE R15, `(.L_x_12873) ;  /* 0x000000000f087348 */ /* 0x021fea0003c00000 */
[----:B------:R1:W2:Y:S02]  /*a880*/  SHFL.IDX P6, R14, R13, R12, R11 ;  /* 0x0000000c0d0e7389 */ /* 0x0002a400000c000b */
[----:B012--5:R-:W-:Y:S01]  /*a890*/  ENDCOLLECTIVE ;  /* 0x000000000000791b */ /* 0x027fe20003800000 */
.L_x_12873:
[----:B------:R-:W-:Y:S05]  /*a8a0*/  BRA `(.L_x_12874) ;  /* 0xffffffcc00907947 */ /* 0x000fea000383ffff */
.L_x_12836:
[----:B0-----:R-:W-:-:S04]  /*a8b0*/  IMAD.U32 R2, RZ, RZ, UR45 ;  /* 0x0000002dff027e24 */ /* 0x001fc8000f8e00ff */
[----:B------:R0:W1:Y:S03]  /*a8c0*/  SYNCS.PHASECHK.TRANS64.TRYWAIT P0, [R2+URZ+0x16840], R9 ;  /* 0x01684009020075a7 */ /* 0x000066000800017f */
[----:B-1----:R-:W-:Y:S05]  /*a8d0*/  @!P0 NANOSLEEP.SYNCS 0x989680 ;  /* 0x009896800000895d */ /* 0x002fea0003900000 */
[----:B------:R-:W1:Y:S02]  /*a8e0*/  @!P0 SYNCS.PHASECHK.TRANS64 P0, [R2+URZ+0x16840], R9 ;  /* 0x01684009020085a7 */ /* 0x000e64000800007f */
[----:B-1----:R-:W-:Y:S05]  /*a8f0*/  @!P0 BRA `(.L_x_12836) ;  /* 0xfffffffc00ec8947 */ /* 0x002fea000383ffff */
[----:B------:R-:W-:Y:S05]  /*a900*/  BRA `(.L_x_12875) ;  /* 0xffffffd000187947 */ /* 0x000fea000383ffff */
.L_x_12837:
        /* <DEDUP_REMOVED lines=8> */
.L_x_12877:
[----:B------:R-:W-:Y:S05]  /*a990*/  BSYNC B0 ;  /* 0x0000000000007941 */ /* 0x000fea0003800000 */
.L_x_12876:
        /* <DEDUP_REMOVED lines=9> */
.L_x_12878:
[----:B------:R-:W-:Y:S01]  /*aa30*/  MOV R13, R4 ;  /* 0x00000004000d7202 */ /* 0x000fe20000000f00 */
[----:B------:R-:W-:Y:S01]  /*aa40*/  IMAD.MOV.U32 R12, RZ, RZ, 0x1 ;  /* 0x00000001ff0c7424 */ /* 0x000fe200078e00ff */
[----:B------:R-:W-:-:S05]  /*aa50*/  @P0 LEA R14, P1, R16, R14, 0x1 ;  /* 0x0000000e100e0211 */ /* 0x000fca00078208ff */
[----:B------:R-:W-:Y:S01]  /*aa60*/  @P0 IMAD.X R3, RZ, RZ, R2, P1 ;  /* 0x000000ffff030224 */ /* 0x000fe200008e0602 */
[----:B------:R-:W-:Y:S01]  /*aa70*/  ISETP.GE.AND P1, PT, R5, 0x21, PT ;  /* 0x000000210500780c */ /* 0x000fe20003f26270 */
[----:B------:R-:W-:-:S12]  /*aa80*/  @P0 IMAD.MOV.U32 R2, RZ, RZ, R14 ;  /* 0x000000ffff020224 */ /* 0x000fd800078e000e */
[----:B------:R-:W-:Y:S05]  /*aa90*/  WARPSYNC.COLLECTIVE R15, `(.L_x_12879) ;  /* 0x000000000f087348 */ /* 0x000fea0003c00000 */
[----:B------:R0:W1:Y:S02]  /*aaa0*/  SHFL.IDX P6, R14, R13, R12, R11 ;  /* 0x0000000c0d0e7389 */ /* 0x00006400000c000b */
[----:B01----:R-:W-:Y:S01]  /*aab0*/  ENDCOLLECTIVE ;  /* 0x000000000000791b */ /* 0x003fe20003800000 */
.L_x_12879:
[----:B------:R-:W-:Y:S01]  /*aac0*/  @!PT LDS RZ, [RZ] ;  /* 0x00000000fffff984 */ /* 0x000fe20000000800 */
[----:B------:R-:W-:Y:S01]  /*aad0*/  @!PT LDS RZ, [RZ] ;  /* 0x00000000fffff984 */ /* 0x000fe20000000800 */
[----:B------:R-:W-:Y:S01]  /*aae0*/  @!PT LDS RZ, [RZ] ;  /* 0x00000000fffff984 */ /* 0x000fe20000000800 */
[----:B------:R0:W-:Y:S01]  /*aaf0*/  @P0 LDGSTS.E.BYPASS.LTC128B.128 [R9+0xe400], desc[UR38][R2.64], !P3 ;  /* 0x0e40000002090fae */ /* 0x0001e2000d901d66 */
[----:B------:R-:W-:Y:S01]  /*ab00*/  ISETP.GE.AND P0, PT, R5, 0x11, PT ;  /* 0x000000110500780c */ /* 0x000fe20003f06270 */
[----:B------:R-:W-:-:S12]  /*ab10*/  IMAD.MOV.U32 R13, RZ, RZ, R0 ;  /* 0x000000ffff0d7224 */ /* 0x000fd800078e0000 */
[----:B------:R-:W-:Y:S01]  /*ab20*/  @P0 LEA R25, R22, UR45, 0x1 ;  /* 0x0000002d16190c11 */ /* 0x000fe2000f8e08ff */
[----:B0-----:R-:W-:-:S07]  /*ab30*/  IMAD.MOV.U32 R7, RZ, RZ, R14 ;  /* 0x000000ffff077224 */ /* 0x001fce00078e000e */
[----:B------:R-:W-:Y:S05]  /*ab40*/  WARPSYNC.COLLECTIVE R15, `(.L_x_12880) ;  /* 0x000000000f087348 */ /* 0x000fea0003c00000 */
[----:B------:R0:W1:Y:S02]  /*ab50*/  SHFL.IDX P6, R14, R13, R12, R11 ;  /* 0x0000000c0d0e7389 */ /* 0x00006400000c000b */
[----:B01----:R-:W-:Y:S01]  /*ab60*/  ENDCOLLECTIVE ;  /* 0x000000000000791b */ /* 0x003fe20003800000 */
.L_x_12880:
[----:B------:R-:W-:Y:S01]  /*ab70*/  MOV R13, R4 ;  /* 0x00000004000d7202 */ /* 0x000fe20000000f00 */
[----:B------:R-:W-:Y:S01]  /*ab80*/  IMAD.MOV.U32 R12, RZ, RZ, 0x2 ;  /* 0x00000002ff0c7424 */ /* 0x000fe200078e00ff */
[----:B------:R-:W-:-:S13]  /*ab90*/  @P0 LEA R2, P2, R16, R14, 0x1 ;  /* 0x0000000e10020211 */ /* 0x000fda00078408ff */
[----:B------:R-:W-:Y:S05]  /*aba0*/  WARPSYNC.COLLECTIVE R15, `(.L_x_12881) ;  /* 0x000000000f087348 */ /* 0x000fea0003c00000 */
[----:B------:R0:W1:Y:S02]  /*abb0*/  SHFL.IDX P6, R14, R13, R12, R11 ;  /* 0x0000000c0d0e7389 */ /* 0x00006400000c000b */
[----:B01----:R-:W-:Y:S01]  /*abc0*/  ENDCOLLECTIVE ;  /* 0x000000000000791b */ /* 0x003fe20003800000 */
.L_x_12881:
[----:B------:R-:W-:-:S05]  /*abd0*/  @P0 IMAD.X R3, RZ, RZ, R7, P2 ;  /* 0x000000ffff030224 */ /* 0x000fca00010e0607 */
[----:B------:R-:W-:Y:S01]  /*abe0*/  @!PT LDS RZ, [RZ] ;  /* 0x00000000fffff984 */ /* 0x000fe20000000800 */
[----:B------:R-:W-:Y:S01]  /*abf0*/  @!PT LDS RZ, [RZ] ;  /* 0x00000000fffff984 */ /* 0x000fe20000000800 */
[----:B------:R-:W-:Y:S01]  /*ac00*/  @!PT LDS RZ, [RZ] ;  /* 0x00000000fffff984 */ /* 0x000fe20000000800 */
[----:B------:R0:W-:Y:S01]  /*ac10*/  @P0 LDGSTS.E.BYPASS.LTC128B.128 [R25+0xec00], desc[UR38][R2.64], !P3 ;  /* 0x0ec0000002190fae */ /* 0x0001e2000d901d66 */
[----:B------:R-:W-:Y:S02]  /*ac20*/  IMAD.MOV.U32 R13, RZ, RZ, R0 ;  /* 0x000000ffff0d7224 */ /* 0x000fe400078e0000 */
[----:B------:R-:W-:-:S07]  /*ac30*/  IMAD.MOV.U32 R6, RZ, RZ, R14 ;  /* 0x000000ffff067224 */ /* 0x000fce00078e000e */
[----:B0-----:R-:W-:Y:S05]  /*ac40*/  WARPSYNC.COLLECTIVE R15, `(.L_x_12882) ;  /* 0x000000000f087348 */ /* 0x001fea0003c00000 */
[----:B------:R1:W2:Y:S02]  /*ac50*/  SHFL.IDX P6, R14, R13, R12, R11 ;  /* 0x0000000c0d0e7389 */ /* 0x0002a400000c000b */
[----:B012---:R-:W-:Y:S01]  /*ac60*/  ENDCOLLECTIVE ;  /* 0x000000000000791b */ /* 0x007fe20003800000 */
.L_x_12882:
[----:B------:R-:W-:Y:S02]  /*ac70*/  IMAD.MOV.U32 R13, RZ, RZ, R4 ;  /* 0x000000ffff0d7224 */ /* 0x000fe400078e0004 */
[----:B------:R-:W-:Y:S02]  /*ac80*/  IMAD.MOV.U32 R12, RZ, RZ, 0x3 ;  /* 0x00000003ff0c7424 */ /* 0x000fe400078e00ff */
[----:B------:R-:W-:-:S07]  /*ac90*/  IMAD.MOV.U32 R21, RZ, RZ, R14 ;  /* 0x000000ffff157224 */ /* 0x000fce00078e000e */
[----:B------:R-:W-:Y:S05]  /*aca0*/  WARPSYNC.COLLECTIVE R15, `(.L_x_12883) ;  /* 0x000000000f087348 */ /* 0x000fea0003c00000 */
[----:B------:R0:W1:Y:S02]  /*acb0*/  SHFL.IDX P6, R14, R13, R12, R11 ;  /* 0x0000000c0d0e7389 */ /* 0x00006400000c000b */
[----:B01----:R-:W-:Y:S01]  /*acc0*/  ENDCOLLECTIVE ;  /* 0x000000000000791b */ /* 0x003fe20003800000 */
.L_x_12883:
[----:B------:R-:W-:Y:S02]  /*acd0*/  @P1 LEA R2, P0, R16, R21, 0x1 ;  /* 0x0000001510021211 */ /* 0x000fe400078008ff */
[----:B------:R-:W-:Y:S02]  /*ace0*/  @P1 LEA R21, R22, UR45, 0x1 ;  /* 0x0000002d16151c11 */ /* 0x000fe4000f8e08ff */
[----:B------:R-:W-:Y:S02]  /*acf0*/  @P1 IADD3.X R3, RZ, R6, RZ, P0, !PT ;  /* 0x00000006ff031210 */ /* 0x000fe400007fe4ff */
[----:B------:R-:W-:-:S03]  /*ad00*/  ISETP.GE.AND P0, PT, R5, 0x31, PT ;  /* 0x000000310500780c */ /* 0x000fc60003f06270 */
[----:B------:R-:W-:Y:S01]  /*ad10*/  @!PT LDS RZ, [RZ] ;  /* 0x00000000fffff984 */ /* 0x000fe20000000800 */
[----:B------:R-:W-:Y:S01]  /*ad20*/  @!PT LDS RZ, [RZ] ;  /* 0x00000000fffff984 */ /* 0x000fe20000000800 */
[----:B------:R-:W-:Y:S01]  /*ad30*/  @!PT LDS RZ, [RZ] ;  /* 0x00000000fffff984 */ /* 0x000fe20000000800 */
[----:B------:R0:W-:Y:S01]  /*ad40*/  @P1 LDGSTS.E.BYPASS.LTC128B.128 [R21+0xf400], desc[UR38][R2.64], !P3 ;  /* 0x0f40000002151fae */ /* 0x0001e2000d901d66 */
[----:B------:R-:W-:Y:S01]  /*ad50*/  ISETP.GE.AND P1, PT, R5, 0x41, PT ;  /* 0x000000410500780c */ /* 0x000fe20003f26270 */
[----:B------:R-:W-:-:S08]  /*ad60*/  IMAD.MOV.U32 R13, RZ, RZ, R0 ;  /* 0x000000ffff0d7224 */ /* 0x000fd000078e0000 */
[----:B------:R-:W-:Y:S01]  /*ad70*/  @P0 LEA R25, R22, UR45, 0x1 ;  /* 0x0000002d16190c11 */ /* 0x000fe2000f8e08ff */
[----:B------:R-:W-:-:S07]  /*ad80*/  IMAD.MOV.U32 R7, RZ, RZ, R14 ;  /* 0x000000ffff077224 */ /* 0x000fce00078e000e */
[----:B0-----:R-:W-:Y:S05]  /*ad90*/  WARPSYNC.COLLECTIVE R15, `(.L_x_12884) ;  /* 0x000000000f087348 */ /* 0x001fea0003c00000 */
[----:B------:R1:W2:Y:S02]  /*ada0*/  SHFL.IDX P6, R14, R13, R12, R11 ;  /* 0x0000000c0d0e7389 */ /* 0x0002a400000c000b */
[----:B012---:R-:W-:Y:S01]  /*adb0*/  ENDCOLLECTIVE ;  /* 0x000000000000791b */ /* 0x007fe20003800000 */
.L_x_12884:
[----:B------:R-:W-:Y:S01]  /*adc0*/  @P1 LEA R21, R22, UR45, 0x1 ;  /* 0x0000002d16151c11 */ /* 0x000fe2000f8e08ff */
[----:B------:R-:W-:Y:S02]  /*add0*/  IMAD.MOV.U32 R13, RZ, RZ, R4 ;  /* 0x000000ffff0d7224 */ /* 0x000fe400078e0004 */
[----:B------:R-:W-:Y:S01]  /*ade0*/  IMAD.MOV.U32 R12, RZ, RZ, 0x4 ;  /* 0x00000004ff0c7424 */ /* 0x000fe200078e00ff */
[----:B------:R-:W-:-:S13]  /*adf0*/  @P0 LEA R2, P2, R16, R14, 0x1 ;  /* 0x0000000e10020211 */ /* 0x000fda00078408ff */
[----:B------:R-:W-:Y:S05]  /*ae00*/  WARPSYNC.COLLECTIVE R15, `(.L_x_12885) ;  /* 0x000000000f087348 */ /* 0x000fea0003c00000 */
[----:B------:R0:W1:Y:S02]  /*ae10*/  SHFL.IDX P6, R14, R13, R12, R11 ;  /* 0x0000000c0d0e7389 */ /* 0x00006400000c000b */
[----:B01----:R-:W-:Y:S01]  /*ae20*/  ENDCOLLECTIVE ;  /* 0x000000000000791b */ /* 0x003fe20003800000 */
.L_x_12885:
[----:B------:R-:W-:-:S05]  /*ae30*/  @P0 IADD3.X R3, RZ, R7, RZ, P2, !PT ;  /* 0x00000007ff030210 */ /* 0x000fca00017fe4ff */
        /* <DEDUP_REMOVED lines=9> */
.L_x_12886:
[----:B------:R-:W-:Y:S02]  /*aed0*/  IMAD.MOV.U32 R13, RZ, RZ, R4 ;  /* 0x000000ffff0d7224 */ /* 0x000fe400078e0004 */
[----:B------:R-:W-:Y:S01]  /*aee0*/  IMAD.MOV.U32 R12, RZ, RZ, 0x5 ;  /* 0x00000005ff0c7424 */ /* 0x000fe200078e00ff */
[----:B------:R-:W-:-:S07]  /*aef0*/  MOV R9, R14 ;  /* 0x0000000e00097202 */ /* 0x000fce0000000f00 */
[----:B------:R-:W-:Y:S05]  /*af00*/  WARPSYNC.COLLECTIVE R15, `(.L_x_12887) ;  /* 0x000000000f087348 */ /* 0x000fea0003c00000 */
[----:B------:R0:W1:Y:S02]  /*af10*/  SHFL.IDX P6, R14, R13, R12, R11 ;  /* 0x0000000c0d0e7389 */ /* 0x00006400000c000b */
[----:B01----:R-:W-:Y:S01]  /*af20*/  ENDCOLLECTIVE ;  /* 0x000000000000791b */ /* 0x003fe20003800000 */
.L_x_12887:
[----:B------:R-:W-:-:S05]  /*af30*/  @P1 LEA R2, P0, R16, R9, 0x1 ;  /* 0x0000000910021211 */ /* 0x000fca00078008ff */
[----:B------:R-:W-:Y:S01]  /*af40*/  @P1 IMAD.X R3, RZ, RZ, R6, P0 ;  /* 0x000000ffff031224 */ /* 0x000fe200000e0606 */
[----:B------:R-:W-:-:S04]  /*af50*/  ISETP.GE.AND P0, PT, R5, 0x51, PT ;  /* 0x000000510500780c */ /* 0x000fc80003f06270 */
[----:B------:R-:W-:Y:S01]  /*af60*/  @!PT LDS RZ, [RZ] ;  /* 0x00000000fffff984 */ /* 0x000fe20000000800 */
[----:B------:R-:W-:Y:S01]  /*af70*/  @!PT LDS RZ, [RZ] ;  /* 0x00000000fffff984 */ /* 0x000fe20000000800 */
[----:B------:R-:W-:Y:S01]  /*af80*/  @!PT LDS RZ, [RZ] ;  /* 0x00000000fffff984 */ /* 0x000fe20000000800 */
[----:B------:R0:W-:Y:S01]  /*af90*/  @P1 LDGSTS.E.BYPASS.LTC128B.128 [R21+0x10400], desc[UR38][R2.64], !P3 ;  /* 0x1040000002151fae */ /* 0x0001e2000d901d66 */
[----:B------:R-:W-:Y:S02]  /*afa0*/  ISETP.GE.AND P1, PT, R5, 0x61, PT ;  /* 0x000000610500780c */ /* 0x000fe40003f26270 */
[----:B------:R-:W-:Y:S01]  /*afb0*/  MOV R13, R0 ;  /* 0x00000000000d7202 */ /* 0x000fe20000000f00 */
[----:B------:R-:W-:-:S10]  /*afc0*/  IMAD.MOV.U32 R7, RZ, RZ, R14 ;  /* 0x000000ffff077224 */ /* 0x000fd400078e000e */
[----:B0-----:R-:W-:Y:S05]  /*afd0*/  WARPSYNC.COLLECTIVE R15, `(.L_x_12888) ;  /* 0x000000000f087348 */ /* 0x001fea0003c00000 */
[----:B------:R1:W2:Y:S02]  /*afe0*/  SHFL.IDX P6, R14, R13, R12, R11 ;  /* 0x0000000c0d0e7389 */ /* 0x0002a400000c000b */
[----:B012---:R-:W-:Y:S01]  /*aff0*/  ENDCOLLECTIVE ;  /* 0x000000000000791b */ /* 0x007fe20003800000 */
.L_x_12888:
[----:B------:R-:W-:Y:S02]  /*b000*/  IMAD.MOV.U32 R13, RZ, RZ, R4 ;  /* 0x000000ffff0d7224 */ /* 0x000fe400078e0004 */
[----:B------:R-:W-:Y:S01]  /*b010*/  IMAD.MOV.U32 R12, RZ, RZ, 0x6 ;  /* 0x00000006ff0c7424 */ /* 0x000fe200078e00ff */
[----:B------:R-:W-:-:S13]  /*b020*/  @P0 LEA R2, P2, R16, R14, 0x1 ;  /* 0x0000000e10020211 */ /* 0x000fda00078408ff */
[----:B------:R-:W-:Y:S05]  /*b030*/  WARPSYNC.COLLECTIVE R15, `(.L_x_12889) ;  /* 0x000000000f087348 */ /* 0x000fea0003c00000 */
[----:B------:R0:W1:Y:S02]  /*b040*/  SHFL.IDX P6, R14, R13, R12, R11 ;  /* 0x0000000c0d0e7389 */ /* 0x00006400000c000b */
[----:B01----:R-:W-:Y:S01]  /*b050*/  ENDCOLLECTIVE ;  /* 0x000000000000791b */ /* 0x003fe20003800000 */
.L_x_12889:
[----:B------:R-:W-:Y:S01]  /*b060*/  @P0 IMAD.X R3, RZ, RZ, R7, P2 ;  /* 0x000000ffff030224 */ /* 0x000fe200010e0607 */
[----:B------:R-:W-:-:S05]  /*b070*/  @P0 LEA R7, R22, UR45, 0x1 ;  /* 0x0000002d16070c11 */ /* 0x000fca000f8e08ff */
[----:B------:R-:W-:Y:S01]  /*b080*/  @!PT LDS RZ, [RZ] ;  /* 0x00000000fffff984 */ /* 0x000fe20000000800 */
[----:B------:R-:W-:Y:S01]  /*b090*/  @!PT LDS RZ, [RZ] ;  /* 0x00000000fffff984 */ /* 0x000fe20000000800 */
[----:B------:R-:W-:Y:S01]  /*b0a0*/  @!PT LDS RZ, [RZ] ;  /* 0x00000000fffff984 */ /* 0x000fe20000000800 */
[----:B------:R0:W-:Y:S01]  /*b0b0*/  @P0 LDGSTS.E.BYPASS.LTC128B.128 [R7+0x10c00], desc[UR38][R2.64], !P3 ;  /* 0x10c0000002070fae */ /* 0x0001e2000d901d66 */
[----:B------:R-:W-:Y:S01]  /*b0c0*/  MOV R13, R0 ;  /* 0x00000000000d7202 */ /* 0x000fe20000000f00 */
[----:B------:R-:W-:-:S07]  /*b0d0*/  IMAD.MOV.U32 R6, RZ, RZ, R14 ;  /* 0x000000ffff067224 */ /* 0x000fce00078e000e */
[----:B0-----:R-:W-:Y:S05]  /*b0e0*/  WARPSYNC.COLLECTIVE R15, `(.L_x_12890) ;  /* 0x000000000f087348 */ /* 0x001fea0003c00000 */
[----:B------:R1:W2:Y:S02]  /*b0f0*/  SHFL.IDX P6, R14, R13, R12, R11 ;  /* 0x0000000c0d0e7389 */ /* 0x0002a400000c000b */
[----:B012---:R-:W-:Y:S01]  /*b100*/  ENDCOLLECTIVE ;  /* 0x000000000000791b */ /* 0x007fe20003800000 */
.L_x_12890:
[----:B------:R-:W-:Y:S02]  /*b110*/  IMAD.MOV.U32 R13, RZ, RZ, R4 ;  /* 0x000000ffff0d7224 */ /* 0x000fe400078e0004 */
[----:B------:R-:W-:Y:S02]  /*b120*/  IMAD.MOV.U32 R12, RZ, RZ, 0x7 ;  /* 0x00000007ff0c7424 */ /* 0x000fe400078e00ff */
[----:B------:R-:W-:-:S07]  /*b130*/  IMAD.MOV.U32 R9, RZ, RZ, R14 ;  /* 0x000000ffff097224 */ /* 0x000fce00078e000e */
[----:B------:R-:W-:Y:S05]  /*b140*/  WARPSYNC.COLLECTIVE R15, `(.L_x_12891) ;  /* 0x000000000f087348 */ /* 0x000fea0003c00000 */
[----:B------:R0:W1:Y:S02]  /*b150*/  SHFL.IDX P6, R14, R13, R12, R11 ;  /* 0x0000000c0d0e7389 */ /* 0x00006400000c000b */
[----:B01----:R-:W-:Y:S01]  /*b160*/  ENDCOLLECTIVE ;  /* 0x000000000000791b */ /* 0x003fe20003800000 */
.L_x_12891:
[----:B------:R-:W-:Y:S02]  /*b170*/  @P1 LEA R2, P0, R16, R9, 0x1 ;  /* 0x0000000910021211 */ /* 0x000fe400078008ff */
[----:B------:R-:W-:-:S03]  /*b180*/  @P1 LEA R9, R22, UR45, 0x1 ;  /* 0x0000002d16091c11 */ /* 0x000fc6000f8e08ff */
[----:B------:R-:W-:-:S05]  /*b190*/  @P1 IMAD.X R3, RZ, RZ, R6, P0 ;  /* 0x000000ffff031224 */ /* 0x000fca00000e0606 */
[----:B------:R-:W-:Y:S01]  /*b1a0*/  @!PT LDS RZ, [RZ] ;  /* 0x00000000fffff984 */ /* 0x000fe20000000800 */
[----:B------:R-:W-:Y:S01]  /*b1b0*/  @!PT LDS RZ, [RZ] ;  /* 0x00000000fffff984 */ /* 0x000fe20000000800 */
[----:B------:R-:W-:Y:S01]  /*b1c0*/  @!PT LDS RZ, [RZ] ;  /* 0x00000000fffff984 */ /* 0x000fe20000000800 */
[----:B------:R0:W-:Y:S01]  /*b1d0*/  @P1 LDGSTS.E.BYPASS.LTC128B.128 [R9+0x11400], desc[UR38][R2.64], !P3 ;  /* 0x1140000002091fae */ /* 0x0001e2000d901d66 */
[----:B------:R-:W-:Y:S01]  /*b1e0*/  IMAD.MOV.U32 R13, RZ, RZ, R0 ;  /* 0x000000ffff0d7224 */ /* 0x000fe200078e0000 */
[----:B------:R-:W-:-:S07]  /*b1f0*/  MOV R4, R14 ;  /* 0x0000000e00047202 */ /* 0x000fce0000000f00 */
[----:B0-----:R-:W-:Y:S05]  /*b200*/  WARPSYNC.COLLECTIVE R15, `(.L_x_12892) ;  /* 0x000000000f087348 */ /* 0x001fea0003c00000 */
[----:B------:R1:W2:Y:S02]  /*b210*/  SHFL.IDX P6, R14, R13, R12, R11 ;  /* 0x0000000c0d0e7389 */ /* 0x0002a400000c000b */
[----:B012---:R-:W-:Y:S01]  /*b220*/  ENDCOLLECTIVE ;  /* 0x000000000000791b */ /* 0x007fe20003800000 */
.L_x_12892:
[----:B------:R-:W-:Y:S05]  /*b230*/  BRA `(.L_x_12893) ;  /* 0xffffffcc00287947 */ /* 0x000fea000383ffff */
.L_x_12840:
[----:B------:R-:W-:Y:S01]  /*b240*/  IMAD.MOV.U32 R13, RZ, RZ, R8 ;  /* 0x000000ffff0d7224 */ /* 0x000fe200078e0008 */
[----:B------:R-:W-:Y:S01]  /*b250*/  MOV R15, 0xffffffff ;  /* 0xffffffff000f7802 */ /* 0x000fe20000000f00 */
[----:B------:R-:W-:Y:S02]  /*b260*/  IMAD.MOV.U32 R12, RZ, RZ, RZ ;  /* 0x000000ffff0c7224 */ /* 0x000fe400078e00ff */
[----:B------:R-:W-:Y:S02]  /*b270*/  IMAD.MOV.U32 R11, RZ, RZ, 0x181f ;  /* 0x0000181fff0b7424 */ /* 0x000fe400078e00ff */
[----:B------:R-:W-:-:S07]  /*b280*/  IMAD R6, R24, 0xc0, R20 ;  /* 0x000000c018067824 */ /* 0x000fce00078e0214 */
[----:B------:R-:W-:Y:S05]  /*b290*/  WARPSYNC.COLLECTIVE R15, `(.L_x_12894) ;  /* 0x000000000f087348 */ /* 0x000fea0003c00000 */
[----:B------:R0:W1:Y:S02]  /*b2a0*/  SHFL.IDX P6, R14, R13, R12, R11 ;  /* 0x0000000c0d0e7389 */ /* 0x00006400000c000b */
[----:B01----:R-:W-:Y:S01]  /*b2b0*/  ENDCOLLECTIVE ;  /* 0x000000000000791b */ /* 0x003fe20003800000 */
.L_x_12894:
[----:B------:R-:W-:Y:S02]  /*b2c0*/  IMAD.MOV.U32 R13, RZ, RZ, R5 ;  /* 0x000000ffff0d7224 */ /* 0x000fe400078e0005 */
[----:B------:R-:W-:-:S07]  /*b2d0*/  IMAD.MOV.U32 R2, RZ, RZ, R14 ;  /* 0x000000ffff027224 */ /* 0x000fce00078e000e */
[----:B------:R-:W-:Y:S05]  /*b2e0*/  WARPSYNC.COLLECTIVE R15, `(.L_x_12895) ;  /* 0x000000000f087348 */ /* 0x000fea0003c00000 */
[----:B------:R0:W1:Y:S02]  /*b2f0*/  SHFL.IDX P6, R14, R13, R12, R11 ;  /* 0x0000000c0d0e7389 */ /* 0x00006400000c000b */
[----:B01----:R-:W-:Y:S01]  /*b300*/  ENDCOLLECTIVE ;  /* 0x000000000000791b */ /* 0x003fe20003800000 */
.L_x_12895:
[----:B------:R-:W-:Y:S02]  /*b310*/  ULDC UR4, c[0x0][0x288] ;  /* 0x0000a20000047ab9 */ /* 0x000fe40000000800 */
[----:B------:R-:W-:Y:S01]  /*b320*/  IMAD R4, R9, UR4, RZ ;  /* 0x0000000409047c24 */ /* 0x000fe2000f8e02ff */
[----:B------:R-:W-:-:S04]  /*b330*/  IADD3 R9, R6, 0x10, RZ ;  /* 0x0000001006097810 */ /* 0x000fc80007ffe0ff */
[----:B------:R-:W-:Y:S01]  /*b340*/  ISETP.GE.AND P1, PT, R6, R4, PT ;  /* 0x000000040600720c */ /* 0x000fe20003f26270 */
[----:B------:R-:W-:Y:S02]  /*b350*/  IMAD.MOV.U32 R13, RZ, RZ, R8 ;  /* 0x000000ffff0d7224 */ /* 0x000fe400078e0008 */
[----:B------:R-:W-:-:S10]  /*b360*/  IMAD.MOV.U32 R12, RZ, RZ, 0x1 ;  /* 0x00000001ff0c7424 */ /* 0x000fd400078e00ff */
[----:B------:R-:W-:Y:S02]  /*b370*/  @!P1 LEA R25, R22, UR45, 0x1 ;  /* 0x0000002d16199c11 */ /* 0x000fe4000f8e08ff */
[----:B------:R-:W-:-:S05]  /*b380*/  @!P1 LEA R14, P2, R16, R14, 0x1 ;  /* 0x0000000e100e9211 */ /* 0x000fca00078408ff */
[----:B------:R-:W-:Y:S02]  /*b390*/  @!P1 IMAD.X R3, RZ, RZ, R2, P2 ;  /* 0x000000ffff039224 */ /* 0x000fe400010e0602 */
[----:B------:R-:W-:-:S07]  /*b3a0*/  @!P1 IMAD.MOV.U32 R2, RZ, RZ, R14 ;  /* 0x000000ffff029224 */ /* 0x000fce00078e000e */
[----:B------:R-:W-:Y:S05]  /*b3b0*/  WARPSYNC.COLLECTIVE R15, `(.L_x_12896) ;  /* 0x000000000f087348 */ /* 0x000fea0003c00000 */
[----:B------:R0:W1:Y:S02]  /*b3c0*/  SHFL.IDX P6, R14, R13, R12, R11 ;  /* 0x0000000c0d0e7389 */ /* 0x00006400000c000b */
[----:B01----:R-:W-:Y:S01]  /*b3d0*/  ENDCOLLECTIVE ;  /* 0x000000000000791b */ /* 0x003fe20003800000 */
.L_x_12896:
[----:B------:R-:W-:Y:S01]  /*b3e0*/  @!PT LDS RZ, [RZ] ;  /* 0x00000000fffff984 */ /* 0x000fe20000000800 */
[----:B------:R-:W-:Y:S01]  /*b3f0*/  @!PT LDS RZ, [RZ] ;  /* 0x00000000fffff984 */ /* 0x000fe20000000800 */
[----:B------:R-:W-:Y:S01]  /*b400*/  @!PT LDS RZ, [RZ] ;  /* 0x00000000fffff984 */ /* 0x000fe20000000800 */
[----:B------:R0:W-:Y:S01]  /*b410*/  @!P1 LDGSTS.E.BYPASS.LTC128B.128 [R25+0x8400], desc[UR38][R2.64], !P0 ;  /* 0x0840000002199fae */ /* 0x0001e2000c101d66 */
[----:B------:R-:W-:Y:S01]  /*b420*/  ISETP.GE.AND P1, PT, R9, R4, PT ;  /* 0x000000040900720c */ /* 0x000fe20003f26270 */
[----:B------:R-:W-:Y:S02]  /*b430*/  VIADD R9, R6, 0x20 ;  /* 0x0000002006097836 */ /* 0x000fe40000000000 */
[----:B------:R-:W-:-:S10]  /*b440*/  IMAD.MOV.U32 R13, RZ, RZ, R5 ;  /* 0x000000ffff0d7224 */ /* 0x000fd400078e0005 */
[----:B0-----:R-:W-:Y:S01]  /*b450*/  @!P1 LEA R25, R22, UR45, 0x1 ;  /* 0x0000002d16199c11 */ /* 0x001fe2000f8e08ff */
[----:B------:R-:W-:-:S07]  /*b460*/  IMAD.MOV.U32 R10, RZ, RZ, R14 ;  /* 0x000000ffff0a7224 */ /* 0x000fce00078e000e */
[----:B------:R-:W-:Y:S05]  /*b470*/  WARPSYNC.COLLECTIVE R15, `(.L_x_12897) ;  /* 0x000000000f087348 */ /* 0x000fea0003c00000 */
[----:B------:R0:W1:Y:S02]  /*b480*/  SHFL.IDX P6, R14, R13, R12, R11 ;  /* 0x0000000c0d0e7389 */ /* 0x00006400000c000b */
[----:B01----:R-:W-:Y:S01]  /*b490*/  ENDCOLLECTIVE ;  /* 0x000000000000791b */ /* 0x003fe20003800000 */
.L_x_12897:
[----:B------:R-:W-:Y:S02]  /*b4a0*/  IMAD.MOV.U32 R13, RZ, RZ, R8 ;  /* 0x000000ffff0d7224 */ /* 0x000fe400078e0008 */
[----:B------:R-:W-:Y:S01]  /*b4b0*/  IMAD.MOV.U32 R12, RZ, RZ, 0x2 ;  /* 0x00000002ff0c7424 */ /* 0x000fe200078e00ff */
[----:B------:R-:W-:-:S07]  /*b4c0*/  MOV R21, R14 ;  /* 0x0000000e00157202 */ /* 0x000fce0000000f00 */
[----:B------:R-:W-:Y:S05]  /*b4d0*/  WARPSYNC.COLLECTIVE R15, `(.L_x_12898) ;  /* 0x000000000f087348 */ /* 0x000fea0003c00000 */
[----:B------:R0:W1:Y:S02]  /*b4e0*/  SHFL.IDX P6, R14, R13, R12, R11 ;  /* 0x0000000c0d0e7389 */ /* 0x00006400000c000b */
[----:B01----:R-:W-:Y:S01]  /*b4f0*/  ENDCOLLECTIVE ;  /* 0x000000000000791b */ /* 0x003fe20003800000 */
.L_x_12898:
[----:B------:R-:W-:-:S05]  /*b500*/  @!P1 LEA R2, P2, R16, R21, 0x1 ;  /* 0x0000001510029211 */ /* 0x000fca00078408ff */
[----:B------:R-:W-:-:S05]  /*b510*/  @!P1 IMAD.X R3, RZ, RZ, R10, P2 ;  /* 0x000000ffff039224 */ /* 0x000fca00010e060a */
[----:B------:R-:W-:Y:S01]  /*b520*/  @!PT LDS RZ, [RZ] ;  /* 0x00000000fffff984 */ /* 0x000fe20000000800 */
[----:B------:R-:W-:Y:S01]  /*b530*/  @!PT LDS RZ, [RZ] ;  /* 0x00000000fffff984 */ /* 0x000fe20000000800 */
[----:B------:R-:W-:Y:S01]  /*b540*/  @!PT LDS RZ, [RZ] ;  /* 0x00000000fffff984 */ /* 0x000fe20000000800 */
[----:B------:R0:W-:Y:S01]  /*b550*/  @!P1 LDGSTS.E.BYPASS.LTC128B.128 [R25+0x8c00], desc[UR38][R2.64], !P0 ;  /* 0x08c0000002199fae */ /* 0x0001e2000c101d66 */
[----:B------:R-:W-:Y:S01]  /*b560*/  ISETP.GE.AND P1, PT, R9, R4, PT ;  /* 0x000000040900720c */ /* 0x000fe20003f26270 */
[----:B------:R-:W-:Y:S01]  /*b570*/  IMAD.MOV.U32 R13, RZ, RZ, R5 ;  /* 0x000000ffff0d7224 */ /* 0x000fe200078e0005 */
[----:B------:R-:W-:-:S11]  /*b580*/  MOV R9, R14 ;  /* 0x0000000e00097202 */ /* 0x000fd60000000f00 */
[----:B0-----:R-:W-:Y:S05]  /*b590*/  WARPSYNC.COLLECTIVE R15, `(.L_x_12899) ;  /* 0x000000000f087348 */ /* 0x001fea0003c00000 */
[----:B------:R1:W2:Y:S02]  /*b5a0*/  SHFL.IDX P6, R14, R13, R12, R11 ;  /* 0x0000000c0d0e7389 */ /* 0x0002a400000c000b */
[----:B012---:R-:W-:Y:S01]  /*b5b0*/  ENDCOLLECTIVE ;  /* 0x000000000000791b */ /* 0x007fe20003800000 */
.L_x_12899:
[----:B------:R-:W-:Y:S01]  /*b5c0*/  @!P1 LEA R20, R22, UR45, 0x1 ;  /* 0x0000002d16149c11 */ /* 0x000fe2000f8e08ff */
[----:B------:R-:W-:Y:S01]  /*b5d0*/  IMAD.MOV.U32 R13, RZ, RZ, R8 ;  /* 0x000000ffff0d7224 */ /* 0x000fe200078e0008 */
[----:B------:R-:W-:Y:S02]  /*b5e0*/  MOV R12, 0x3 ;  /* 0x00000003000c7802 */ /* 0x000fe40000000f00 */
[----:B------:R-:W-:-:S13]  /*b5f0*/  @!P1 LEA R2, P2, R16, R14, 0x1 ;  /* 0x0000000e10029211 */ /* 0x000fda00078408ff */
[----:B------:R-:W-:Y:S05]  /*b600*/  WARPSYNC.COLLECTIVE R15, `(.L_x_12900) ;  /* 0x000000000f087348 */ /* 0x000fea0003c00000 */
[----:B------:R0:W1:Y:S02]  /*b610*/  SHFL.IDX P6, R14, R13, R12, R11 ;  /* 0x0000000c0d0e7389 */ /* 0x00006400000c000b */
[----:B01----:R-:W-:Y:S01]  /*b620*/  ENDCOLLECTIVE ;  /* 0x000000000000791b */ /* 0x003fe20003800000 */
.L_x_12900:
[----:B------:R-:W-:Y:S02]  /*b630*/  @!P1 IMAD.X R3, RZ, RZ, R9, P2 ;  /* 0x000000ffff039224 */ /* 0x000fe400010e0609 */
[----:B------:R-:W-:-:S03]  /*b640*/  VIADD R9, R6, 0x30 ;  /* 0x0000003006097836 */ /* 0x000fc60000000000 */
[----:B------:R-:W-:Y:S01]  /*b650*/  @!PT LDS RZ, [RZ] ;  /* 0x00000000fffff984 */ /* 0x000fe20000000800 */
[----:B------:R-:W-:Y:S01]  /*b660*/  @!PT LDS RZ, [RZ] ;  /* 0x00000000fffff984 */ /* 0x000fe20000000800 */
[----:B------:R-:W-:Y:S01]  /*b670*/  @!PT LDS RZ, [RZ] ;  /* 0x00000000fffff984 */ /* 0x000fe20000000800 */
[----:B------:R0:W-:Y:S02]  /*b680*/  @!P1 LDGSTS.E.BYPASS.LTC128B.128 [R20+0x9400], desc[UR38][R2.64], !P0 ;  /* 0x0940000002149fae */ /* 0x0001e4000c101d66 */
[----:B------:R-:W-:Y:S02]  /*b690*/  ISETP.GE.AND P1, PT, R9, R4, PT ;  /* 0x000000040900720c */ /* 0x000fe40003f26270 */
[----:B------:R-:W-:Y:S01]  /*b6a0*/  IADD3 R9, R6, 0x40, RZ ;  /* 0x0000004006097810 */ /* 0x000fe20007ffe0ff */
[----:B------:R-:W-:-:S10]  /*b6b0*/  IMAD.MOV.U32 R13, RZ, RZ, R5 ;  /* 0x000000ffff0d7224 */ /* 0x000fd400078e0005 */
[----:B------:R-:W-:Y:S01]  /*b6c0*/  @!P1 LEA R25, R22, UR45, 0x1 ;  /* 0x0000002d16199c11 */ /* 0x000fe2000f8e08ff */
[----:B0-----:R-:W-:-:S07]  /*b6d0*/  IMAD.MOV.U32 R10, RZ, RZ, R14 ;  /* 0x000000ffff0a7224 */ /* 0x001fce00078e000e */
[----:B------:R-:W-:Y:S05]  /*b6e0*/  WARPSYNC.COLLECTIVE R15, `(.L_x_12901) ;  /* 0x000000000f087348 */ /* 0x000fea0003c00000 */
[----:B------:R0:W1:Y:S02]  /*b6f0*/  SHFL.IDX P6, R14, R13, R12, R11 ;  /* 0x0000000c0d0e7389 */ /* 0x00006400000c000b */
[----:B01----:R-:W-:Y:S01]  /*b700*/  ENDCOLLECTIVE ;  /* 0x000000000000791b */ /* 0x003fe20003800000 */
.L_x_12901:
[----:B------:R-:W-:Y:S02]  /*b710*/  IMAD.MOV.U32 R13, RZ, RZ, R8 ;  /* 0x000000ffff0d7224 */ /* 0x000fe400078e0008 */
[----:B------:R-:W-:Y:S02]  /*b720*/  IMAD.MOV.U32 R12, RZ, RZ, 0x4 ;  /* 0x00000004ff0c7424 */ /* 0x000fe400078e00ff */
[----:B------:R-:W-:-:S07]  /*b730*/  IMAD.MOV.U32 R21, RZ, RZ, R14 ;  /* 0x000000ffff157224 */ /* 0x000fce00078e000e */
[----:B------:R-:W-:Y:S05]  /*b740*/  WARPSYNC.COLLECTIVE R15, `(.L_x_12902) ;  /* 0x000000000f087348 */ /* 0x000fea0003c00000 */
[----:B------:R0:W1:Y:S02]  /*b750*/  SHFL.IDX P6, R14, R13, R12, R11 ;  /* 0x0000000c0d0e7389 */ /* 0x00006400000c000b */
[----:B01----:R-:W-:Y:S01]  /*b760*/  ENDCOLLECTIVE ;  /* 0x000000000000791b */ /* 0x003fe20003800000 */
.L_x_12902:
[----:B------:R-:W-:-:S05]  /*b770*/  @!P1 LEA R2, P2, R16, R21, 0x1 ;  /* 0x0000001510029211 */ /* 0x000fca00078408ff */
[----:B------:R-:W-:-:S05]  /*b780*/  @!P1 IMAD.X R3, RZ, RZ, R10, P2 ;  /* 0x000000ffff039224 */ /* 0x000fca00010e060a */
[----:B------:R-:W-:Y:S01]  /*b790*/  @!PT LDS RZ, [RZ] ;  /* 0x00000000fffff984 */ /* 0x000fe20000000800 */
[----:B------:R-:W-:Y:S01]  /*b7a0*/  @!PT LDS RZ, [RZ] ;  /* 0x00000000fffff984 */ /* 0x000fe20000000800 */
[----:B------:R-:W-:Y:S01]  /*b7b0*/  @!PT LDS RZ, [RZ] ;  /* 0x00000000fffff984 */ /* 0x000fe20000000800 */
[----:B------:R0:W-:Y:S01]  /*b7c0*/  @!P1 LDGSTS.E.BYPASS.LTC128B.128 [R25+0x9c00], desc[UR38][R2.64], !P0 ;  /* 0x09c0000002199fae */ /* 0x0001e2000c101d66 */
[----:B------:R-:W-:Y:S01]  /*b7d0*/  IMAD.MOV.U32 R13, RZ, RZ, R5 ;  /* 0x000000ffff0d7224 */ /* 0x000fe200078e0005 */
[----:B------:R-:W-:Y:S01]  /*b7e0*/  ISETP.GE.AND P1, PT, R9, R4, PT ;  /* 0x000000040900720c */ /* 0x000fe20003f26270 */
[----:B------:R-:W-:-:S12]  /*b7f0*/  IMAD.MOV.U32 R9, RZ, RZ, R14 ;  /* 0x000000ffff097224 */ /* 0x000fd800078e000e */
[----:B0-----:R-:W-:Y:S05]  /*b800*/  WARPSYNC.COLLECTIVE R15, `(.L_x_12903) ;  /* 0x000000000f087348 */ /* 0x001fea0003c00000 */
[----:B------:R1:W2:Y:S02]  /*b810*/  SHFL.IDX P6, R14, R13, R12, R11 ;  /* 0x0000000c0d0e7389 */ /* 0x0002a400000c000b */
[----:B012---:R-:W-:Y:S01]  /*b820*/  ENDCOLLECTIVE ;  /* 0x000000000000791b */ /* 0x007fe20003800000 */
.L_x_12903:
[----:B------:R-:W-:Y:S01]  /*b830*/  @!P1 LEA R20, R22, UR45, 0x1 ;  /* 0x0000002d16149c11 */ /* 0x000fe2000f8e08ff */
[----:B------:R-:W-:Y:S02]  /*b840*/  IMAD.MOV.U32 R13, RZ, RZ, R8 ;  /* 0x000000ffff0d7224 */ /* 0x000fe400078e0008 */
[----:B------:R-:W-:Y:S01]  /*b850*/  IMAD.MOV.U32 R12, RZ, RZ, 0x5 ;  /* 0x00000005ff0c7424 */ /* 0x000fe200078e00ff */
[----:B------:R-:W-:-:S13]  /*b860*/  @!P1 LEA R2, P2, R16, R14, 0x1 ;  /* 0x0000000e10029211 */ /* 0x000fda00078408ff */
[----:B------:R-:W-:Y:S05]  /*b870*/  WARPSYNC.COLLECTIVE R15, `(.L_x_12904) ;  /* 0x000000000f087348 */ /* 0x000fea0003c00000 */
[----:B------:R0:W1:Y:S02]  /*b880*/  SHFL.IDX P6, R14, R13, R12, R11 ;  /* 0x0000000c0d0e7389 */ /* 0x00006400000c000b */
[----:B01----:R-:W-:Y:S01]  /*b890*/  ENDCOLLECTIVE ;  /* 0x000000000000791b */ /* 0x003fe20003800000 */
.L_x_12904:
[----:B------:R-:W-:Y:S01]  /*b8a0*/  @!P1 IADD3.X R3, RZ, R9, RZ, P2, !PT ;  /* 0x00000009ff039210 */ /* 0x000fe200017fe4ff */
[----:B------:R-:W-:-:S04]  /*b8b0*/  VIADD R9, R6, 0x50 ;  /* 0x0000005006097836 */ /* 0x000fc80000000000 */
[----:B------:R-:W-:Y:S01]  /*b8c0*/  @!PT LDS RZ, [RZ] ;  /* 0x00000000fffff984 */ /* 0x000fe20000000800 */
[----:B------:R-:W-:Y:S01]  /*b8d0*/  @!PT LDS RZ, [RZ] ;  /* 0x00000000fffff984 */ /* 0x000fe20000000800 */
[----:B------:R-:W-:Y:S01]  /*b8e0*/  @!PT LDS RZ, [RZ] ;  /* 0x00000000fffff984 */ /* 0x000fe20000000800 */
[----:B------:R0:W-:Y:S01]  /*b8f0*/  @!P1 LDGSTS.E.BYPASS.LTC128B.128 [R20+0xa400], desc[UR38][R2.64], !P0 ;  /* 0x0a40000002149fae */ /* 0x0001e2000c101d66 */
[----:B------:R-:W-:Y:S01]  /*b900*/  ISETP.GE.AND P1, PT, R9, R4, PT ;  /* 0x000000040900720c */ /* 0x000fe20003f26270 */
[----:B------:R-:W-:Y:S01]  /*b910*/  VIADD R9, R6, 0x60 ;  /* 0x0000006006097836 */ /* 0x000fe20000000000 */
[----:B------:R-:W-:-:S11]  /*b920*/  MOV R13, R5 ;  /* 0x00000005000d7202 */ /* 0x000fd60000000f00 */
[----:B------:R-:W-:Y:S01]  /*b930*/  @!P1 LEA R25, R22, UR45, 0x1 ;  /* 0x0000002d16199c11 */ /* 0x000fe2000f8e08ff */
[----:B0-----:R-:W-:-:S07]  /*b940*/  IMAD.MOV.U32 R10, RZ, RZ, R14 ;  /* 0x000000ffff0a7224 */ /* 0x001fce00078e000e */
[----:B------:R-:W-:Y:S05]  /*b950*/  WARPSYNC.COLLECTIVE R15, `(.L_x_12905) ;  /* 0x000000000f087348 */ /* 0x000fea0003c00000 */
[----:B------:R0:W1:Y:S02]  /*b960*/  SHFL.IDX P6, R14, R13, R12, R11 ;  /* 0x0000000c0d0e7389 */ /* 0x00006400000c000b */
[----:B01----:R-:W-:Y:S01]  /*b970*/  ENDCOLLECTIVE ;  /* 0x000000000000791b */ /* 0x003fe20003800000 */
.L_x_12905:
[----:B------:R-:W-:Y:S01]  /*b980*/  IMAD.MOV.U32 R13, RZ, RZ, R8 ;  /* 0x000000ffff0d7224 */ /* 0x000fe200078e0008 */
[----:B------:R-:W-:Y:S01]  /*b990*/  MOV R12, 0x6 ;  /* 0x00000006000c7802 */ /* 0x000fe20000000f00 */
[----:B------:R-:W-:-:S07]  /*b9a0*/  IMAD.MOV.U32 R21, RZ, RZ, R14 ;  /* 0x000000ffff157224 */ /* 0x000fce00078e000e */
[----:B------:R-:W-:Y:S05]  /*b9b0*/  WARPSYNC.COLLECTIVE R15, `(.L_x_12906) ;  /* 0x000000000f087348 */ /* 0x000fea0003c00000 */
[----:B------:R0:W1:Y:S02]  /*b9c0*/  SHFL.IDX P6, R14, R13, R12, R11 ;  /* 0x0000000c0d0e7389 */ /* 0x00006400000c000b */
[----:B01----:R-:W-:Y:S01]  /*b9d0*/  ENDCOLLECTIVE ;  /* 0x000000000000791b */ /* 0x003fe20003800000 */
.L_x_12906:
        /* <DEDUP_REMOVED lines=12> */
.L_x_12907:
[----:B------:R-:W-:Y:S01]  /*baa0*/  @!P1 LEA R10, R22, UR45, 0x1 ;  /* 0x0000002d160a9c11 */ /* 0x000fe2000f8e08ff */
[----:B------:R-:W-:Y:S01]  /*bab0*/  IMAD.MOV.U32 R13, RZ, RZ, R8 ;  /* 0x000000ffff0d7224 */ /* 0x000fe200078e0008 */
[----:B------:R-:W-:Y:S02]  /*bac0*/  MOV R12, 0x7 ;  /* 0x00000007000c7802 */ /* 0x000fe40000000f00 */
[----:B------:R-:W-:-:S13]  /*bad0*/  @!P1 LEA R2, P2, R16, R14, 0x1 ;  /* 0x0000000e10029211 */ /* 0x000fda00078408ff */
[----:B------:R-:W-:Y:S05]  /*bae0*/  WARPSYNC.COLLECTIVE R15, `(.L_x_12908) ;  /* 0x000000000f087348 */ /* 0x000fea0003c00000 */
[----:B------:R0:W1:Y:S02]  /*baf0*/  SHFL.IDX P6, R14, R13, R12, R11 ;  /* 0x0000000c0d0e7389 */ /* 0x00006400000c000b */
[----:B01----:R-:W-:Y:S01]  /*bb00*/  ENDCOLLECTIVE ;  /* 0x000000000000791b */ /* 0x003fe20003800000 */
.L_x_12908:
[----:B------:R-:W-:-:S05]  /*bb10*/  @!P1 IMAD.X R3, RZ, RZ, R9, P2 ;  /* 0x000000ffff039224 */ /* 0x000fca00010e0609 */
[----:B------:R-:W-:Y:S01]  /*bb20*/  @!PT LDS RZ, [RZ] ;  /* 0x00000000fffff984 */ /* 0x000fe20000000800 */
[----:B------:R-:W-:Y:S01]  /*bb30*/  @!PT LDS RZ, [RZ] ;  /* 0x00000000fffff984 */ /* 0x000fe20000000800 */
[----:B------:R-:W-:Y:S01]  /*bb40*/  @!PT LDS RZ, [RZ] ;  /* 0x00000000fffff984 */ /* 0x000fe20000000800 */
[----:B------:R0:W-:Y:S01]  /*bb50*/  @!P1 LDGSTS.E.BYPASS.LTC128B.128 [R10+0xb400], desc[UR38][R2.64], !P0 ;  /* 0x0b400000020a9fae */ /* 0x0001e2000c101d66 */
[----:B------:R-:W-:Y:S01]  /*bb60*/  IMAD.MOV.U32 R13, RZ, RZ, R5 ;  /* 0x000000ffff0d7224 */ /* 0x000fe200078e0005 */
[C---:B------:R-:W-:Y:S01]  /*bb70*/  IADD3 R5, R6.reuse, 0x80, RZ ;  /* 0x0000008006057810 */ /* 0x040fe20007ffe0ff */
[----:B0-----:R-:W-:Y:S02]  /*bb80*/  VIADD R3, R6, 0x70 ;  /* 0x0000007006037836 */ /* 0x001fe40000000000 */
[----:B------:R-:W-:-:S03]  /*bb90*/  IMAD.MOV.U32 R8, RZ, RZ, R14 ;  /* 0x000000ffff087224 */ /* 0x000fc600078e000e */
[----:B------:R-:W-:-:S13]  /*bba0*/  ISETP.GE.AND P1, PT, R3, R4, PT ;  /* 0x000000040300720c */ /* 0x000fda0003f26270 */
[----:B------:R-:W-:Y:S05]  /*bbb0*/  WARPSYNC.COLLECTIVE R15, `(.L_x_12909) ;  /* 0x000000000f087348 */ /* 0x000fea0003c00000 */
[----:B------:R0:W1:Y:S02]  /*bbc0*/  SHFL.IDX P6, R14, R13, R12, R11 ;  /* 0x0000000c0d0e7389 */ /* 0x00006400000c000b */
[----:B01----:R-:W-:Y:S01]  /*bbd0*/  ENDCOLLECTIVE ;  /* 0x000000000000791b */ /* 0x003fe20003800000 */
.L_x_12909:
[----:B------:R-:W-:Y:S01]  /*bbe0*/  @!P1 LEA R25, R22, UR45, 0x1 ;  /* 0x0000002d16199c11 */ /* 0x000fe2000f8e08ff */
[----:B------:R-:W-:Y:S02]  /*bbf0*/  IMAD.MOV.U32 R13, RZ, RZ, R7 ;  /* 0x000000ffff0d7224 */ /* 0x000fe400078e0007 */
[----:B------:R-:W-:Y:S01]  /*bc00*/  IMAD.MOV.U32 R12, RZ, RZ, RZ ;  /* 0x000000ffff0c7224 */ /* 0x000fe200078e00ff */
[----:B------:R-:W-:-:S13]  /*bc10*/  @!P1 LEA R2, P2, R16, R14, 0x1 ;  /* 0x0000000e10029211 */ /* 0x000fda00078408ff */
[----:B------:R-:W-:Y:S05]  /*bc20*/  WARPSYNC.COLLECTIVE R15, `(.L_x_12910) ;  /* 0x000000000f087348 */ /* 0x000fea0003c00000 */
[----:B------:R0:W1:Y:S02]  /*bc30*/  SHFL.IDX P6, R14, R13, R12, R11 ;  /* 0x0000000c0d0e7389 */ /* 0x00006400000c000b */
[----:B01----:R-:W-:Y:S01]  /*bc40*/  ENDCOLLECTIVE ;  /* 0x000000000000791b */ /* 0x003fe20003800000 */
.L_x_12910:
[----:B------:R-:W-:-:S05]  /*bc50*/  @!P1 IMAD.X R3, RZ, RZ, R8, P2 ;  /* 0x000000ffff039224 */ /* 0x000fca00010e0608 */
[----:B------:R-:W-:Y:S01]  /*bc60*/  @!PT LDS RZ, [RZ] ;  /* 0x00000000fffff984 */ /* 0x000fe20000000800 */
[----:B------:R-:W-:Y:S01]  /*bc70*/  @!PT LDS RZ, [RZ] ;  /* 0x00000000fffff984 */ /* 0x000fe20000000800 */
[----:B------:R-:W-:Y:S01]  /*bc80*/  @!PT LDS RZ, [RZ] ;  /* 0x00000000fffff984 */ /* 0x000fe20000000800 */
[----:B------:R0:W-:Y:S01]  /*bc90*/  @!P1 LDGSTS.E.BYPASS.LTC128B.128 [R25+0xbc00], desc[UR38][R2.64], !P0 ;  /* 0x0bc0000002199fae */ /* 0x0001e2000c101d66 */
[----:B------:R-:W-:Y:S01]  /*bca0*/  ISETP.GE.AND P1, PT, R5, R4, PT ;  /* 0x000000040500720c */ /* 0x000fe20003f26270 */
[----:B------:R-:W-:Y:S02]  /*bcb0*/  VIADD R5, R6, 0x90 ;  /* 0x0000009006057836 */ /* 0x000fe40000000000 */
[----:B------:R-:W-:Y:S02]  /*bcc0*/  IMAD.MOV.U32 R13, RZ, RZ, R0 ;  /* 0x000000ffff0d7224 */ /* 0x000fe400078e0000 */
[----:B------:R-:W-:-:S08]  /*bcd0*/  IMAD.MOV.U32 R9, RZ, RZ, R14 ;  /* 0x000000ffff097224 */ /* 0x000fd000078e000e */
[----:B0-----:R-:W-:Y:S05]  /*bce0*/  WARPSYNC.COLLECTIVE R15, `(.L_x_12911) ;  /* 0x000000000f087348 */ /* 0x001fea0003c00000 */
[----:B------:R1:W2:Y:S02]  /*bcf0*/  SHFL.IDX P6, R14, R13, R12, R11 ;  /* 0x0000000c0d0e7389 */ /* 0x0002a400000c000b */
[----:B012---:R-:W-:Y:S01]  /*bd00*/  ENDCOLLECTIVE ;  /* 0x000000000000791b */ /* 0x007fe20003800000 */
.L_x_12911:
[----:B------:R-:W-:Y:S02]  /*bd10*/  IMAD.MOV.U32 R13, RZ, RZ, R7 ;  /* 0x000000ffff0d7224 */ /* 0x000fe400078e0007 */
[----:B------:R-:W-:Y:S01]  /*bd20*/  IMAD.MOV.U32 R12, RZ, RZ, 0x1 ;  /* 0x00000001ff0c7424 */ /* 0x000fe200078e00ff */
[----:B------:R-:W-:-:S07]  /*bd30*/  MOV R21, R14 ;  /* 0x0000000e00157202 */ /* 0x000fce0000000f00 */
[----:B------:R-:W-:Y:S05]  /*bd40*/  WARPSYNC.COLLECTIVE R15, `(.L_x_12912) ;  /* 0x000000000f087348 */ /* 0x000fea0003c00000 */
[----:B------:R0:W1:Y:S02]  /*bd50*/  SHFL.IDX P6, R14, R13, R12, R11 ;  /* 0x0000000c0d0e7389 */ /* 0x00006400000c000b */
[----:B01----:R-:W-:Y:S01]  /*bd60*/  ENDCOLLECTIVE ;  /* 0x000000000000791b */ /* 0x003fe20003800000 */
.L_x_12912:
[----:B------:R-:W-:Y:S02]  /*bd70*/  @!P1 LEA R2, P2, R16, R21, 0x1 ;  /* 0x0000001510029211 */ /* 0x000fe400078408ff */
[----:B------:R-:W-:-:S03]  /*bd80*/  @!P1 LEA R21, R22, UR45, 0x1 ;  /* 0x0000002d16159c11 */ /* 0x000fc6000f8e08ff */
        /* <DEDUP_REMOVED lines=11> */
.L_x_12913:
[----:B------:R-:W-:Y:S01]  /*be40*/  IMAD.MOV.U32 R13, RZ, RZ, R7 ;  /* 0x000000ffff0d7224 */ /* 0x000fe200078e0007 */
[----:B------:R-:W-:Y:S01]  /*be50*/  MOV R12, 0x2 ;  /* 0x00000002000c7802 */ /* 0x000fe20000000f00 */
[----:B------:R-:W-:-:S07]  /*be60*/  IMAD.MOV.U32 R9, RZ, RZ, R14 ;  /* 0x000000ffff097224 */ /* 0x000fce00078e000e */
[----:B------:R-:W-:Y:S05]  /*be70*/  WARPSYNC.COLLECTIVE R15, `(.L_x_12914) ;  /* 0x000000000f087348 */ /* 0x000fea0003c00000 */
[----:B------:R0:W1:Y:S02]  /*be80*/  SHFL.IDX P6, R14, R13, R12, R11 ;  /* 0x0000000c0d0e7389 */ /* 0x00006400000c000b */
[----:B01----:R-:W-:Y:S01]  /*be90*/  ENDCOLLECTIVE ;  /* 0x000000000000791b */ /* 0x003fe20003800000 */
.L_x_12914:
[----:B------:R-:W-:Y:S02]  /*bea0*/  @!P1 LEA R2, P2, R16, R9, 0x1 ;  /* 0x0000000910029211 */ /* 0x000fe400078408ff */
[----:B------:R-:W-:-:S03]  /*beb0*/  @!P1 LEA R9, R22, UR45, 0x1 ;  /* 0x0000002d16099c11 */ /* 0x000fc6000f8e08ff */
[----:B------:R-:W-:-:S05]  /*bec0*/  @!P1 IMAD.X R3, RZ, RZ, R8, P2 ;  /* 0x000000ffff039224 */ /* 0x000fca00010e0608 */
[----:B------:R-:W-:Y:S01]  /*bed0*/  @!PT LDS RZ, [RZ] ;  /* 0x00000000fffff984 */ /* 0x000fe20000000800 */
[----:B------:R-:W-:Y:S01]  /*bee0*/  @!PT LDS RZ, [RZ] ;  /* 0x00000000fffff984 */ /* 0x000fe20000000800 */
[----:B------:R-:W-:Y:S01]  /*bef0*/  @!PT LDS RZ, [RZ] ;  /* 0x00000000fffff984 */ /* 0x000fe20000000800 */
[----:B------:R0:W-:Y:S01]  /*bf00*/  @!P1 LDGSTS.E.BYPASS.LTC128B.128 [R9+0xcc00], desc[UR38][R2.64], !P0 ;  /* 0x0cc0000002099fae */ /* 0x0001e2000c101d66 */
[----:B------:R-:W-:Y:S02]  /*bf10*/  IMAD.MOV.U32 R13, RZ, RZ, R0 ;  /* 0x000000ffff0d7224 */ /* 0x000fe400078e0000 */
[----:B------:R-:W-:-:S07]  /*bf20*/  IMAD.MOV.U32 R5, RZ, RZ, R14 ;  /* 0x000000ffff057224 */ /* 0x000fce00078e000e */
[----:B0-----:R-:W-:Y:S05]  /*bf30*/  WARPSYNC.COLLECTIVE R15, `(.L_x_12915) ;  /* 0x000000000f087348 */ /* 0x001fea0003c00000 */
[----:B------:R1:W2:Y:S02]  /*bf40*/  SHFL.IDX P6, R14, R13, R12, R11 ;  /* 0x0000000c0d0e7389 */ /* 0x0002a400000c000b */
[----:B012---:R-:W-:Y:S01]  /*bf50*/  ENDCOLLECTIVE ;  /* 0x000000000000791b */ /* 0x007fe20003800000 */
.L_x_12915:
[----:B------:R-:W-:-:S05]  /*bf60*/  VIADD R3, R6, 0xa0 ;  /* 0x000000a006037836 */ /* 0x000fca0000000000 */
[----:B------:R-:W-:Y:S02]  /*bf70*/  ISETP.GE.AND P1, PT, R3, R4, PT ;  /* 0x000000040300720c */ /* 0x000fe40003f26270 */
[----:B------:R-:W-:Y:S01]  /*bf80*/  MOV R13, R7 ;  /* 0x00000007000d7202 */ /* 0x000fe20000000f00 */
[----:B------:R-:W-:-:S10]  /*bf90*/  IMAD.MOV.U32 R12, RZ, RZ, 0x3 ;  /* 0x00000003ff0c7424 */ /* 0x000fd400078e00ff */
[----:B------:R-:W-:-:S13]  /*bfa0*/  @!P1 LEA R2, P2, R16, R14, 0x1 ;  /* 0x0000000e10029211 */ /* 0x000fda00078408ff */
[----:B------:R-:W-:Y:S05]  /*bfb0*/  WARPSYNC.COLLECTIVE R15, `(.L_x_12916) ;  /* 0x000000000f087348 */ /* 0x000fea0003c00000 */
[----:B------:R0:W1:Y:S02]  /*bfc0*/  SHFL.IDX P6, R14, R13, R12, R11 ;  /* 0x0000000c0d0e7389 */ /* 0x00006400000c000b */
[----:B01----:R-:W-:Y:S01]  /*bfd0*/  ENDCOLLECTIVE ;  /* 0x000000000000791b */ /* 0x003fe20003800000 */
.L_x_12916:
[----:B------:R-:W-:Y:S01]  /*bfe0*/  @!P1 IMAD.X R3, RZ, RZ, R5, P2 ;  /* 0x000000ffff039224 */ /* 0x000fe200010e0605 */
[----:B------:R-:W-:-:S05]  /*bff0*/  @!P1 LEA R5, R22, UR45, 0x1 ;  /* 0x0000002d16059c11 */ /* 0x000fca000f8e08ff */
        /* <DEDUP_REMOVED lines=9> */
.L_x_12917:
[----:B------:R-:W-:Y:S05]  /*c090*/  BRA `(.L_x_12918) ;  /* 0xffffffc800cc7947 */ /* 0x000fea000383ffff */
.L_x_12841:
[----:B0-----:R-:W-:-:S04]  /*c0a0*/  IMAD.U32 R3, RZ, RZ, UR45 ;  /* 0x0000002dff037e24 */ /* 0x001fc8000f8e00ff */
[----:B------:R0:W1:Y:S03]  /*c0b0*/  SYNCS.PHASECHK.TRANS64.TRYWAIT P0, [R3+URZ+0x16820], R0 ;  /* 0x01682000030075a7 */ /* 0x000066000800017f */
[----:B-1----:R-:W-:Y:S05]  /*c0c0*/  @!P0 NANOSLEEP.SYNCS 0x989680 ;  /* 0x009896800000895d */ /* 0x002fea0003900000 */
[----:B------:R-:W1:Y:S02]  /*c0d0*/  @!P0 SYNCS.PHASECHK.TRANS64 P0, [R3+URZ+0x16820], R0 ;  /* 0x01682000030085a7 */ /* 0x000e64000800007f */
[----:B-1----:R-:W-:Y:S05]  /*c0e0*/  @!P0 BRA `(.L_x_12841) ;  /* 0xfffffffc00ec8947 */ /* 0x002fea000383ffff */
[----:B------:R-:W-:Y:S05]  /*c0f0*/  BRA `(.L_x_12919) ;  /* 0xffffffc800fc7947 */ /* 0x000fea000383ffff */
.L_x_12845:
[----:B0-----:R0:W1:Y:S02]  /*c100*/  SYNCS.PHASECHK.TRANS64.TRYWAIT P0, [R7+URZ+0x16840], R2 ;  /* 0x01684002070075a7 */ /* 0x001064000800017f */
[----:B-1----:R-:W-:Y:S05]  /*c110*/  @!P0 NANOSLEEP.SYNCS 0x989680 ;  /* 0x009896800000895d */ /* 0x002fea0003900000 */
[----:B------:R-:W1:Y:S02]  /*c120*/  @!P0 SYNCS.PHASECHK.TRANS64 P0, [R7+URZ+0x16840], R2 ;  /* 0x01684002070085a7 */ /* 0x000e64000800007f */
[----:B-1----:R-:W-:Y:S05]  /*c130*/  @!P0 BRA `(.L_x_12845) ;  /* 0xfffffffc00f08947 */ /* 0x002fea000383ffff */
[----:B------:R-:W-:Y:S05]  /*c140*/  BRA `(.L_x_12920) ;  /* 0xffffffcc00e07947 */ /* 0x000fea000383ffff */
.L_x_12846:
        /* <DEDUP_REMOVED lines=8> */
.L_x_12922:
[----:B------:R-:W-:Y:S05]  /*c1d0*/  BSYNC B1 ;  /* 0x0000000000017941 */ /* 0x000fea0003800000 */
.L_x_12921:
        /* <DEDUP_REMOVED lines=9> */
.L_x_12923:
[----:B------:R-:W-:Y:S02]  /*c270*/  IMAD.SHL.U32 R15, R16, 0x2, RZ ;  /* 0x00000002100f7824 */ /* 0x000fe400078e00ff */
[----:B------:R-:W-:Y:S02]  /*c280*/  IMAD.MOV.U32 R13, RZ, RZ, R19 ;  /* 0x000000ffff0d7224 */ /* 0x000fe400078e0013 */
[----:B------:R-:W-:Y:S01]  /*c290*/  IMAD.MOV.U32 R12, RZ, RZ, 0x1 ;  /* 0x00000001ff0c7424 */ /* 0x000fe200078e00ff */
[----:B------:R-:W-:-:S04]  /*c2a0*/  MOV R2, R14 ;  /* 0x0000000e00027202 */ /* 0x000fc80000000f00 */
[----:B------:R-:W-:Y:S01]  /*c2b0*/  IADD3 R2, P0, R2, R15, RZ ;  /* 0x0000000f02027210 */ /* 0x000fe20007f1e0ff */
[----:B------:R-:W-:-:S04]  /*c2c0*/  IMAD.MOV.U32 R15, RZ, RZ, -0x1 ;  /* 0xffffffffff0f7424 */ /* 0x000fc800078e00ff */
[----:B------:R-:W-:-:S08]  /*c2d0*/  IMAD.X R3, RZ, RZ, R3, P0 ;  /* 0x000000ffff037224 */ /* 0x000fd000000e0603 */
[----:B------:R-:W-:Y:S05]  /*c2e0*/  WARPSYNC.COLLECTIVE R15, `(.L_x_12924) ;  /* 0x000000000f087348 */ /* 0x000fea0003c00000 */
[----:B------:R0:W1:Y:S02]  /*c2f0*/  SHFL.IDX P6, R14, R13, R12, R11 ;  /* 0x0000000c0d0e7389 */ /* 0x00006400000c000b */
[----:B01----:R-:W-:Y:S01]  /*c300*/  ENDCOLLECTIVE ;  /* 0x000000000000791b */ /* 0x003fe20003800000 */
.L_x_12924:
[----:B------:R-:W-:Y:S01]  /*c310*/  @!PT LDS RZ, [RZ] ;  /* 0x00000000fffff984 */ /* 0x000fe20000000800 */
[----:B------:R-:W-:Y:S01]  /*c320*/  @!PT LDS RZ, [RZ] ;  /* 0x00000000fffff984 */ /* 0x000fe20000000800 */
[----:B------:R-:W-:Y:S01]  /*c330*/  @!PT LDS RZ, [RZ] ;  /* 0x00000000fffff984 */ /* 0x000fe20000000800 */
[----:B------:R0:W-:Y:S01]  /*c340*/  LDGSTS.E.BYPASS.LTC128B.128 [R9+0xe400], desc[UR38][R2.64], !P2 ;  /* 0x0e40000002097fae */ /* 0x0001e2000d101d66 */
[----:B------:R-:W-:Y:S01]  /*c350*/  IMAD.MOV.U32 R13, RZ, RZ, R10 ;  /* 0x000000ffff0d7224 */ /* 0x000fe200078e000a */
[----:B0-----:R-:W-:-:S07]  /*c360*/  MOV R3, R14 ;  /* 0x0000000e00037202 */ /* 0x001fce0000000f00 */
[----:B------:R-:W-:Y:S05]  /*c370*/  WARPSYNC.COLLECTIVE R15, `(.L_x_12925) ;  /* 0x000000000f087348 */ /* 0x000fea0003c00000 */
[----:B------:R0:W1:Y:S02]  /*c380*/  SHFL.IDX P6, R14, R13, R12, R11 ;  /* 0x0000000c0d0e7389 */ /* 0x00006400000c000b */
[----:B01----:R-:W-:Y:S01]  /*c390*/  ENDCOLLECTIVE ;  /* 0x000000000000791b */ /* 0x003fe20003800000 */
.L_x_12925:
[----:B------:R-:W-:Y:S01]  /*c3a0*/  IMAD.SHL.U32 R15, R16, 0x2, RZ ;  /* 0x00000002100f7824 */ /* 0x000fe200078e00ff */
[----:B------:R-:W-:Y:S01]  /*c3b0*/  MOV R13, R19 ;  /* 0x00000013000d7202 */ /* 0x000fe20000000f00 */
[----:B------:R-:W-:Y:S02]  /*c3c0*/  IMAD.MOV.U32 R12, RZ, RZ, 0x2 ;  /* 0x00000002ff0c7424 */ /* 0x000fe400078e00ff */
[----:B------:R-:W-:-:S05]  /*c3d0*/  IMAD.MOV.U32 R2, RZ, RZ, R14 ;  /* 0x000000ffff027224 */ /* 0x000fca00078e000e */
[----:B------:R-:W-:Y:S01]  /*c3e0*/  IADD3 R2, P0, R2, R15, RZ ;  /* 0x0000000f02027210 */ /* 0x000fe20007f1e0ff */
[----:B------:R-:W-:-:S04]  /*c3f0*/  IMAD.MOV.U32 R15, RZ, RZ, -0x1 ;  /* 0xffffffffff0f7424 */ /* 0x000fc800078e00ff */
[----:B------:R-:W-:-:S08]  /*c400*/  IMAD.X R3, RZ, RZ, R3, P0 ;  /* 0x000000ffff037224 */ /* 0x000fd000000e0603 */
[----:B------:R-:W-:Y:S05]  /*c410*/  WARPSYNC.COLLECTIVE R15, `(.L_x_12926) ;  /* 0x000000000f087348 */ /* 0x000fea0003c00000 */
[----:B------:R0:W1:Y:S02]  /*c420*/  SHFL.IDX P6, R14, R13, R12, R11 ;  /* 0x0000000c0d0e7389 */ /* 0x00006400000c000b */
[----:B01----:R-:W-:Y:S01]  /*c430*/  ENDCOLLECTIVE ;  /* 0x000000000000791b */ /* 0x003fe20003800000 */
.L_x_12926:
[----:B------:R-:W-:Y:S01]  /*c440*/  @!PT LDS RZ, [RZ] ;  /* 0x00000000fffff984 */ /* 0x000fe20000000800 */
[----:B------:R-:W-:Y:S01]  /*c450*/  @!PT LDS RZ, [RZ] ;  /* 0x00000000fffff984 */ /* 0x000fe20000000800 */
[----:B------:R-:W-:Y:S01]  /*c460*/  @!PT LDS RZ, [RZ] ;  /* 0x00000000fffff984 */ /* 0x000fe20000000800 */
[----:B------:R0:W-:Y:S01]  /*c470*/  LDGSTS.E.BYPASS.LTC128B.128 [R9+0xec00], desc[UR38][R2.64], !P2 ;  /* 0x0ec0000002097fae */ /* 0x0001e2000d101d66 */
[----:B------:R-:W-:Y:S02]  /*c480*/  IMAD.MOV.U32 R13, RZ, RZ, R10 ;  /* 0x000000ffff0d7224 */ /* 0x000fe400078e000a */
[----:B0-----:R-:W-:-:S07]  /*c490*/  IMAD.MOV.U32 R3, RZ, RZ, R14 ;  /* 0x000000ffff037224 */ /* 0x001fce00078e000e */
[----:B------:R-:W-:Y:S05]  /*c4a0*/  WARPSYNC.COLLECTIVE R15, `(.L_x_12927) ;  /* 0x000000000f087348 */ /* 0x000fea0003c00000 */
[----:B------:R0:W1:Y:S02]  /*c4b0*/  SHFL.IDX P6, R14, R13, R12, R11 ;  /* 0x0000000c0d0e7389 */ /* 0x00006400000c000b */
[----:B01----:R-:W-:Y:S01]  /*c4c0*/  ENDCOLLECTIVE ;  /* 0x000000000000791b */ /* 0x003fe20003800000 */
.L_x_12927:
[----:B------:R-:W-:Y:S01]  /*c4d0*/  SHF.L.U32 R15, R16, 0x1, RZ ;  /* 0x00000001100f7819 */ /* 0x000fe200000006ff */
[----:B------:R-:W-:Y:S02]  /*c4e0*/  IMAD.MOV.U32 R13, RZ, RZ, R19 ;  /* 0x000000ffff0d7224 */ /* 0x000fe400078e0013 */
[----:B------:R-:W-:Y:S02]  /*c4f0*/  IMAD.MOV.U32 R12, RZ, RZ, 0x3 ;  /* 0x00000003ff0c7424 */ /* 0x000fe400078e00ff */
[----:B------:R-:W-:-:S05]  /*c500*/  IMAD.MOV.U32 R2, RZ, RZ, R14 ;  /* 0x000000ffff027224 */ /* 0x000fca00078e000e */
[----:B------:R-:W-:Y:S02]  /*c510*/  IADD3 R2, P0, R2, R15, RZ ;  /* 0x0000000f02027210 */ /* 0x000fe40007f1e0ff */
[----:B------:R-:W-:-:S03]  /*c520*/  MOV R15, 0xffffffff ;  /* 0xffffffff000f7802 */ /* 0x000fc60000000f00 */
[----:B------:R-:W-:-:S08]  /*c530*/  IMAD.X R3, RZ, RZ, R3, P0 ;  /* 0x000000ffff037224 */ /* 0x000fd000000e0603 */
[----:B------:R-:W-:Y:S05]  /*c540*/  WARPSYNC.COLLECTIVE R15, `(.L_x_12928) ;  /* 0x000000000f087348 */ /* 0x000fea0003c00000 */
[----:B------:R0:W1:Y:S02]  /*c550*/  SHFL.IDX P6, R14, R13, R12, R11 ;  /* 0x0000000c0d0e7389 */ /* 0x00006400000c000b */
[----:B01----:R-:W-:Y:S01]  /*c560*/  ENDCOLLECTIVE ;  /* 0x000000000000791b */ /* 0x003fe20003800000 */
.L_x_12928:
        /* <DEDUP_REMOVED lines=9> */
.L_x_12929:
[----:B------:R-:W-:Y:S02]  /*c600*/  IMAD.SHL.U32 R15, R16, 0x2, RZ ;  /* 0x00000002100f7824 */ /* 0x000fe400078e00ff */
[----:B------:R-:W-:Y:S02]  /*c610*/  IMAD.MOV.U32 R13, RZ, RZ, R19 ;  /* 0x000000ffff0d7224 */ /* 0x000fe400078e0013 */
[----:B------:R-:W-:Y:S02]  /*c620*/  IMAD.MOV.U32 R12, RZ, RZ, 0x4 ;  /* 0x00000004ff0c7424 */ /* 0x000fe400078e00ff */
[----:B------:R-:W-:-:S05]  /*c630*/  IMAD.MOV.U32 R2, RZ, RZ, R14 ;  /* 0x000000ffff027224 */ /* 0x000fca00078e000e */
[----:B------:R-:W-:Y:S01]  /*c640*/  IADD3 R2, P0, R2, R15, RZ ;  /* 0x0000000f02027210 */ /* 0x000fe20007f1e0ff */
[----:B------:R-:W-:-:S03]  /*c650*/  IMAD.MOV.U32 R15, RZ, RZ, -0x1 ;  /* 0xffffffffff0f7424 */ /* 0x000fc600078e00ff */
[----:B------:R-:W-:-:S09]  /*c660*/  IADD3.X R3, RZ, R3, RZ, P0, !PT ;  /* 0x00000003ff037210 */ /* 0x000fd200007fe4ff */
[----:B------:R-:W-:Y:S05]  /*c670*/  WARPSYNC.COLLECTIVE R15, `(.L_x_12930) ;  /* 0x000000000f087348 */ /* 0x000fea0003c00000 */
[----:B------:R0:W1:Y:S02]  /*c680*/  SHFL.IDX P6, R14, R13, R12, R11 ;  /* 0x0000000c0d0e7389 */ /* 0x00006400000c000b */
[----:B01----:R-:W-:Y:S01]  /*c690*/  ENDCOLLECTIVE ;  /* 0x000000000000791b */ /* 0x003fe20003800000 */
.L_x_12930:
[----:B------:R-:W-:Y:S01]  /*c6a0*/  @!PT LDS RZ, [RZ] ;  /* 0x00000000fffff984 */ /* 0x000fe20000000800 */
[----:B------:R-:W-:Y:S01]  /*c6b0*/  @!PT LDS RZ, [RZ] ;  /* 0x00000000fffff984 */ /* 0x000fe20000000800 */
[----:B------:R-:W-:Y:S01]  /*c6c0*/  @!PT LDS RZ, [RZ] ;  /* 0x00000000fffff984 */ /* 0x000fe20000000800 */
[----:B------:R0:W-:Y:S01]  /*c6d0*/  LDGSTS.E.BYPASS.LTC128B.128 [R9+0xfc00], desc[UR38][R2.64], !P2 ;  /* 0x0fc0000002097fae */ /* 0x0001e2000d101d66 */
[----:B------:R-:W-:Y:S01]  /*c6e0*/  MOV R13, R10 ;  /* 0x0000000a000d7202 */ /* 0x000fe20000000f00 */
[----:B0-----:R-:W-:-:S07]  /*c6f0*/  IMAD.MOV.U32 R3, RZ, RZ, R14 ;  /* 0x000000ffff037224 */ /* 0x001fce00078e000e */
[----:B------:R-:W-:Y:S05]  /*c700*/  WARPSYNC.COLLECTIVE R15, `(.L_x_12931) ;  /* 0x000000000f087348 */ /* 0x000fea0003c00000 */
[----:B------:R0:W1:Y:S02]  /*c710*/  SHFL.IDX P6, R14, R13, R12, R11 ;  /* 0x0000000c0d0e7389 */ /* 0x00006400000c000b */
[----:B01----:R-:W-:Y:S01]  /*c720*/  ENDCOLLECTIVE ;  /* 0x000000000000791b */ /* 0x003fe20003800000 */
.L_x_12931:
[----:B------:R-:W-:Y:S01]  /*c730*/  IMAD.SHL.U32 R15, R16, 0x2, RZ ;  /* 0x00000002100f7824 */ /* 0x000fe200078e00ff */
[----:B------:R-:W-:Y:S01]  /*c740*/  MOV R12, 0x5 ;  /* 0x00000005000c7802 */ /* 0x000fe20000000f00 */
[----:B------:R-:W-:Y:S02]  /*c750*/  IMAD.MOV.U32 R13, RZ, RZ, R19 ;  /* 0x000000ffff0d7224 */ /* 0x000fe400078e0013 */
[----:B------:R-:W-:-:S05]  /*c760*/  IMAD.MOV.U32 R2, RZ, RZ, R14 ;  /* 0x000000ffff027224 */ /* 0x000fca00078e000e */
[----:B------:R-:W-:Y:S01]  /*c770*/  IADD3 R2, P0, R2, R15, RZ ;  /* 0x0000000f02027210 */ /* 0x000fe20007f1e0ff */
[----:B------:R-:W-:-:S04]  /*c780*/  IMAD.MOV.U32 R15, RZ, RZ, -0x1 ;  /* 0xffffffffff0f7424 */ /* 0x000fc800078e00ff */
[----:B------:R-:W-:-:S08]  /*c790*/  IMAD.X R3, RZ, RZ, R3, P0 ;  /* 0x000000ffff037224 */ /* 0x000fd000000e0603 */
[----:B------:R-:W-:Y:S05]  /*c7a0*/  WARPSYNC.COLLECTIVE R15, `(.L_x_12932) ;  /* 0x000000000f087348 */ /* 0x000fea0003c00000 */
[----:B------:R0:W1:Y:S02]  /*c7b0*/  SHFL.IDX P6, R14, R13, R12, R11 ;  /* 0x0000000c0d0e7389 */ /* 0x00006400000c000b */
[----:B01----:R-:W-:Y:S01]  /*c7c0*/  ENDCOLLECTIVE ;  /* 0x000000000000791b */ /* 0x003fe20003800000 */
.L_x_12932:
        /* <DEDUP_REMOVED lines=9> */
.L_x_12933:
        /* <DEDUP_REMOVED lines=10> */
.L_x_12934:
        /* <DEDUP_REMOVED lines=9> */
.L_x_12935:
        /* <DEDUP_REMOVED lines=10> */
.L_x_12936:
        /* <DEDUP_REMOVED lines=9> */
.L_x_12937:
[----:B------:R-:W-:Y:S05]  /*cac0*/  BRA `(.L_x_12938) ;  /* 0xffffffc800907947 */ /* 0x000fea000383ffff */
.L_x_12851:
[----:B0-----:R0:W1:Y:S02]  /*cad0*/  SYNCS.PHASECHK.TRANS64.TRYWAIT P0, [R7+URZ+0x16860], R2 ;  /* 0x01686002070075a7 */ /* 0x001064000800017f */
[----:B-1----:R-:W-:Y:S05]  /*cae0*/  @!P0 NANOSLEEP.SYNCS 0x989680 ;  /* 0x009896800000895d */ /* 0x002fea0003900000 */
[----:B------:R-:W1:Y:S02]  /*caf0*/  @!P0 SYNCS.PHASECHK.TRANS64 P0, [R7+URZ+0x16860], R2 ;  /* 0x01686002070085a7 */ /* 0x000e64000800007f */
[----:B-1----:R-:W-:Y:S05]  /*cb00*/  @!P0 BRA `(.L_x_12851) ;  /* 0xfffffffc00f08947 */ /* 0x002fea000383ffff */
[----:B------:R-:W-:Y:S05]  /*cb10*/  BRA `(.L_x_12939) ;  /* 0xffffffc800f07947 */ /* 0x000fea000383ffff */
.L_x_12852:
        /* <DEDUP_REMOVED lines=8> */
.L_x_12941:
[----:B------:R-:W-:Y:S05]  /*cba0*/  BSYNC B1 ;  /* 0x0000000000017941 */ /* 0x000fea0003800000 */
.L_x_12940:
[----:B------:R-:W-:Y:S01]  /*cbb0*/  MOV R13, R17 ;  /* 0x00000011000d7202 */ /* 0x000fe20000000f00 */
[----:B------:R-:W-:Y:S01]  /*cbc0*/  IMAD.MOV.U32 R12, RZ, RZ, RZ ;  /* 0x000000ffff0c7224 */ /* 0x000fe200078e00ff */
[----:B------:R-:W-:Y:S01]  /*cbd0*/  ISETP.LT.OR P2, PT, R4, 0x1, P1 ;  /* 0x000000010400780c */ /* 0x000fe20000f41670 */
[----:B------:R-:W-:Y:S01]  /*cbe0*/  IMAD.MOV.U32 R11, RZ, RZ, 0x181f ;  /* 0x0000181fff0b7424 */ /* 0x000fe200078e00ff */
[----:B------:R-:W-:Y:S01]  /*cbf0*/  LEA R8, R8, UR45, 0x1 ;  /* 0x0000002d08087c11 */ /* 0x000fe2000f8e08ff */
[----:B------:R-:W-:Y:S02]  /*cc00*/  IMAD.MOV.U32 R15, RZ, RZ, -0x1 ;  /* 0xffffffffff0f7424 */ /* 0x000fe400078e00ff */
[----:B------:R-:W-:-:S08]  /*cc10*/  IMAD.MOV.U32 R3, RZ, RZ, R14 ;  /* 0x000000ffff037224 */ /* 0x000fd000078e000e */
[----:B------:R-:W-:Y:S05]  /*cc20*/  WARPSYNC.COLLECTIVE R15, `(.L_x_12942) ;  /* 0x000000000f087348 */ /* 0x000fea0003c00000 */
[----:B------:R0:W1:Y:S02]  /*cc30*/  SHFL.IDX P6, R14, R13, R12, R11 ;  /* 0x0000000c0d0e7389 */ /* 0x00006400000c000b */
[----:B01----:R-:W-:Y:S01]  /*cc40*/  ENDCOLLECTIVE ;  /* 0x000000000000791b */ /* 0x003fe20003800000 */
.L_x_12942:
[----:B------:R-:W-:Y:S01]  /*cc50*/  MOV R13, R18 ;  /* 0x00000012000d7202 */ /* 0x000fe20000000f00 */
[----:B------:R-:W-:Y:S01]  /*cc60*/  IMAD.MOV.U32 R12, RZ, RZ, 0x1 ;  /* 0x00000001ff0c7424 */ /* 0x000fe200078e00ff */
[----:B------:R-:W-:-:S13]  /*cc70*/  IADD3 R2, P0, R14, R19, RZ ;  /* 0x000000130e027210 */ /* 0x000fda0007f1e0ff */
[----:B------:R-:W-:Y:S05]  /*cc80*/  WARPSYNC.COLLECTIVE R15, `(.L_x_12943) ;  /* 0x000000000f087348 */ /* 0x000fea0003c00000 */
[----:B------:R0:W1:Y:S02]  /*cc90*/  SHFL.IDX P6, R14, R13, R12, R11 ;  /* 0x0000000c0d0e7389 */ /* 0x00006400000c000b */
[----:B01----:R-:W-:Y:S01]  /*cca0*/  ENDCOLLECTIVE ;  /* 0x000000000000791b */ /* 0x003fe20003800000 */
.L_x_12943:
[----:B------:R-:W-:-:S05]  /*ccb0*/  IMAD.X R3, RZ, RZ, R3, P0 ;  /* 0x000000ffff037224 */ /* 0x000fca00000e0603 */
[----:B------:R-:W-:Y:S01]  /*ccc0*/  @!PT LDS RZ, [RZ] ;  /* 0x00000000fffff984 */ /* 0x000fe20000000800 */
[----:B------:R-:W-:Y:S01]  /*ccd0*/  @!PT LDS RZ, [RZ] ;  /* 0x00000000fffff984 */ /* 0x000fe20000000800 */
[----:B------:R-:W-:Y:S01]  /*cce0*/  @!PT LDS RZ, [RZ] ;  /* 0x00000000fffff984 */ /* 0x000fe20000000800 */
[----:B------:R0:W-:Y:S01]  /*ccf0*/  LDGSTS.E.BYPASS.LTC128B.128 [R8+0x400], desc[UR38][R2.64], !P2 ;  /* 0x0040000002087fae */ /* 0x0001e2000d101d66 */
[----:B------:R-:W-:Y:S01]  /*cd00*/  ISETP.LT.OR P2, PT, R4, 0x11, P1 ;  /* 0x000000110400780c */ /* 0x000fe20000f41670 */
[----:B------:R-:W-:Y:S02]  /*cd10*/  IMAD.MOV.U32 R13, RZ, RZ, R17 ;  /* 0x000000ffff0d7224 */ /* 0x000fe400078e0011 */
[----:B------:R-:W-:-:S10]  /*cd20*/  IMAD.MOV.U32 R9, RZ, RZ, R14 ;  /* 0x000000ffff097224 */ /* 0x000fd400078e000e */
[----:B0-----:R-:W-:Y:S05]  /*cd30*/  WARPSYNC.COLLECTIVE R15, `(.L_x_12944) ;  /* 0x000000000f087348 */ /* 0x001fea0003c00000 */
[----:B------:R1:W2:Y:S02]  /*cd40*/  SHFL.IDX P6, R14, R13, R12, R11 ;  /* 0x0000000c0d0e7389 */ /* 0x0002a400000c000b */
[----:B012---:R-:W-:Y:S01]  /*cd50*/  ENDCOLLECTIVE ;  /* 0x000000000000791b */ /* 0x007fe20003800000 */
.L_x_12944:
[----:B------:R-:W-:Y:S02]  /*cd60*/  IMAD.MOV.U32 R13, RZ, RZ, R18 ;  /* 0x000000ffff0d7224 */ /* 0x000fe400078e0012 */
[----:B------:R-:W-:Y:S02]  /*cd70*/  IMAD.MOV.U32 R12, RZ, RZ, 0x2 ;  /* 0x00000002ff0c7424 */ /* 0x000fe400078e00ff */
[----:B------:R-:W-:-:S05]  /*cd80*/  IMAD.MOV.U32 R11, RZ, RZ, R14 ;  /* 0x000000ffff0b7224 */ /* 0x000fca00078e000e */
[----:B------:R-:W-:Y:S01]  /*cd90*/  IADD3 R2, P0, R11, R19, RZ ;  /* 0x000000130b027210 */ /* 0x000fe20007f1e0ff */
[----:B------:R-:W-:-:S03]  /*cda0*/  IMAD.MOV.U32 R11, RZ, RZ, 0x181f ;  /* 0x0000181fff0b7424 */ /* 0x000fc600078e00ff */
[----:B------:R-:W-:-:S09]  /*cdb0*/  IADD3.X R3, RZ, R9, RZ, P0, !PT ;  /* 0x00000009ff037210 */ /* 0x000fd200007fe4ff */
[----:B------:R-:W-:Y:S05]  /*cdc0*/  WARPSYNC.COLLECTIVE R15, `(.L_x_12945) ;  /* 0x000000000f087348 */ /* 0x000fea0003c00000 */
[----:B------:R0:W1:Y:S02]  /*cdd0*/  SHFL.IDX P6, R14, R13, R12, R11 ;  /* 0x0000000c0d0e7389 */ /* 0x00006400000c000b */
[----:B01----:R-:W-:Y:S01]  /*cde0*/  ENDCOLLECTIVE ;  /* 0x000000000000791b */ /* 0x003fe20003800000 */
.L_x_12945:
[----:B------:R-:W-:Y:S01]  /*cdf0*/  @!PT LDS RZ, [RZ] ;  /* 0x00000000fffff984 */ /* 0x000fe20000000800 */
[----:B------:R-:W-:Y:S01]  /*ce00*/  @!PT LDS RZ, [RZ] ;  /* 0x00000000fffff984 */ /* 0x000fe20000000800 */
[----:B------:R-:W-:Y:S01]  /*ce10*/  @!PT LDS RZ, [RZ] ;  /* 0x00000000fffff984 */ /* 0x000fe20000000800 */
[----:B------:R0:W-:Y:S01]  /*ce20*/  LDGSTS.E.BYPASS.LTC128B.128 [R8+0xc00], desc[UR38][R2.64], !P2 ;  /* 0x00c0000002087fae */ /* 0x0001e2000d101d66 */
[----:B------:R-:W-:Y:S02]  /*ce30*/  ISETP.LT.OR P2, PT, R4, 0x21, P1 ;  /* 0x000000210400780c */ /* 0x000fe40000f41670 */
[----:B------:R-:W-:Y:S01]  /*ce40*/  MOV R13, R17 ;  /* 0x00000011000d7202 */ /* 0x000fe20000000f00 */
[----:B------:R-:W-:-:S10]  /*ce50*/  IMAD.MOV.U32 R10, RZ, RZ, R14 ;  /* 0x000000ffff0a7224 */ /* 0x000fd400078e000e */
[----:B0-----:R-:W-:Y:S05]  /*ce60*/  WARPSYNC.COLLECTIVE R15, `(.L_x_12946) ;  /* 0x000000000f087348 */ /* 0x001fea0003c00000 */
[----:B------:R1:W2:Y:S02]  /*ce70*/  SHFL.IDX P6, R14, R13, R12, R11 ;  /* 0x0000000c0d0e7389 */ /* 0x0002a400000c000b */
[----:B012---:R-:W-:Y:S01]  /*ce80*/  ENDCOLLECTIVE ;  /* 0x000000000000791b */ /* 0x007fe20003800000 */
.L_x_12946:
[----:B------:R-:W-:Y:S02]  /*ce90*/  IMAD.MOV.U32 R13, RZ, RZ, R18 ;  /* 0x000000ffff0d7224 */ /* 0x000fe400078e0012 */
[----:B------:R-:W-:-:S05]  /*cea0*/  IMAD.MOV.U32 R12, RZ, RZ, R14 ;  /* 0x000000ffff0c7224 */ /* 0x000fca00078e000e */
[----:B------:R-:W-:Y:S01]  /*ceb0*/  IADD3 R2, P0, R12, R19, RZ ;  /* 0x000000130c027210 */ /* 0x000fe20007f1e0ff */
[----:B------:R-:W-:-:S04]  /*cec0*/  IMAD.MOV.U32 R12, RZ, RZ, 0x3 ;  /* 0x00000003ff0c7424 */ /* 0x000fc800078e00ff */
[----:B------:R-:W-:-:S08]  /*ced0*/  IMAD.X R3, RZ, RZ, R10, P0 ;  /* 0x000000ffff037224 */ /* 0x000fd000000e060a */
[----:B------:R-:W-:Y:S05]  /*cee0*/  WARPSYNC.COLLECTIVE R15, `(.L_x_12947) ;  /* 0x000000000f087348 */ /* 0x000fea0003c00000 */
[----:B------:R0:W1:Y:S02]  /*cef0*/  SHFL.IDX P6, R14, R13, R12, R11 ;  /* 0x0000000c0d0e7389 */ /* 0x00006400000c000b */
[----:B01----:R-:W-:Y:S01]  /*cf00*/  ENDCOLLECTIVE ;  /* 0x000000000000791b */ /* 0x003fe20003800000 */
.L_x_12947:
[----:B------:R-:W-:Y:S01]  /*cf10*/  @!PT LDS RZ, [RZ] ;  /* 0x00000000fffff984 */ /* 0x000fe20000000800 */
[----:B------:R-:W-:Y:S01]  /*cf20*/  @!PT LDS RZ, [RZ] ;  /* 0x00000000fffff984 */ /* 0x000fe20000000800 */
[----:B------:R-:W-:Y:S01]  /*cf30*/  @!PT LDS RZ, [RZ] ;  /* 0x00000000fffff984 */ /* 0x000fe20000000800 */
[----:B------:R0:W-:Y:S01]  /*cf40*/  LDGSTS.E.BYPASS.LTC128B.128 [R8+0x1400], desc[UR38][R2.64], !P2 ;  /* 0x0140000002087fae */ /* 0x0001e2000d101d66 */
[----:B------:R-:W-:Y:S01]  /*cf50*/  ISETP.LT.OR P2, PT, R4, 0x31, P1 ;  /* 0x000000310400780c */ /* 0x000fe20000f41670 */
[----:B------:R-:W-:Y:S01]  /*cf60*/  IMAD.MOV.U32 R13, RZ, RZ, R17 ;  /* 0x000000ffff0d7224 */ /* 0x000fe200078e0011 */
[----:B------:R-:W-:-:S11]  /*cf70*/  MOV R9, R14 ;  /* 0x0000000e00097202 */ /* 0x000fd60000000f00 */
[----:B0-----:R-:W-:Y:S05]  /*cf80*/  WARPSYNC.COLLECTIVE R15, `(.L_x_12948) ;  /* 0x000000000f087348 */ /* 0x001fea0003c00000 */
[----:B------:R1:W2:Y:S02]  /*cf90*/  SHFL.IDX P6, R14, R13, R12, R11 ;  /* 0x0000000c0d0e7389 */ /* 0x0002a400000c000b */
[----:B012---:R-:W-:Y:S01]  /*cfa0*/  ENDCOLLECTIVE ;  /* 0x000000000000791b */ /* 0x007fe20003800000 */
.L_x_12948:
[----:B------:R-:W-:Y:S01]  /*cfb0*/  IMAD.MOV.U32 R13, RZ, RZ, R18 ;  /* 0x000000ffff0d7224 */ /* 0x000fe200078e0012 */
[----:B------:R-:W-:Y:S01]  /*cfc0*/  MOV R12, 0x4 ;  /* 0x00000004000c7802 */ /* 0x000fe20000000f00 */
[----:B------:R-:W-:-:S05]  /*cfd0*/  IMAD.MOV.U32 R11, RZ, RZ, R14 ;  /* 0x000000ffff0b7224 */ /* 0x000fca00078e000e */
[----:B------:R-:W-:Y:S01]  /*cfe0*/  IADD3 R2, P0, R11, R19, RZ ;  /* 0x000000130b027210 */ /* 0x000fe20007f1e0ff */
[----:B------:R-:W-:-:S04]  /*cff0*/  IMAD.MOV.U32 R11, RZ, RZ, 0x181f ;  /* 0x0000181fff0b7424 */ /* 0x000fc800078e00ff */
[----:B------:R-:W-:-:S08]  /*d000*/  IMAD.X R3, RZ, RZ, R9, P0 ;  /* 0x000000ffff037224 */ /* 0x000fd000000e0609 */
[----:B------:R-:W-:Y:S05]  /*d010*/  WARPSYNC.COLLECTIVE R15, `(.L_x_12949) ;  /* 0x000000000f087348 */ /* 0x000fea0003c00000 */
[----:B------:R0:W1:Y:S02]  /*d020*/  SHFL.IDX P6, R14, R13, R12, R11 ;  /* 0x0000000c0d0e7389 */ /* 0x00006400000c000b */
[----:B01----:R-:W-:Y:S01]  /*d030*/  ENDCOLLECTIVE ;  /* 0x000000000000791b */ /* 0x003fe20003800000 */
.L_x_12949:
        /* <DEDUP_REMOVED lines=10> */
.L_x_12950:
[----:B------:R-:W-:Y:S02]  /*d0e0*/  IMAD.MOV.U32 R13, RZ, RZ, R18 ;  /* 0x000000ffff0d7224 */ /* 0x000fe400078e0012 */
[----:B------:R-:W-:-:S05]  /*d0f0*/  IMAD.MOV.U32 R12, RZ, RZ, R14 ;  /* 0x000000ffff0c7224 */ /* 0x000fca00078e000e */
[----:B------:R-:W-:Y:S01]  /*d100*/  IADD3 R2, P0, R12, R19, RZ ;  /* 0x000000130c027210 */ /* 0x000fe20007f1e0ff */
[----:B------:R-:W-:-:S03]  /*d110*/  IMAD.MOV.U32 R12, RZ, RZ, 0x5 ;  /* 0x00000005ff0c7424 */ /* 0x000fc600078e00ff */
[----:B------:R-:W-:-:S09]  /*d120*/  IADD3.X R3, RZ, R10, RZ, P0, !PT ;  /* 0x0000000aff037210 */ /* 0x000fd200007fe4ff */
[----:B------:R-:W-:Y:S05]  /*d130*/  WARPSYNC.COLLECTIVE R15, `(.L_x_12951) ;  /* 0x000000000f087348 */ /* 0x000fea0003c00000 */
[----:B------:R0:W1:Y:S02]  /*d140*/  SHFL.IDX P6, R14, R13, R12, R11 ;  /* 0x0000000c0d0e7389 */ /* 0x00006400000c000b */
[----:B01----:R-:W-:Y:S01]  /*d150*/  ENDCOLLECTIVE ;  /* 0x000000000000791b */ /* 0x003fe20003800000 */
.L_x_12951:
        /* <DEDUP_REMOVED lines=10> */
.L_x_12952:
[----:B------:R-:W-:Y:S02]  /*d200*/  IMAD.MOV.U32 R13, RZ, RZ, R18 ;  /* 0x000000ffff0d7224 */ /* 0x000fe400078e0012 */
[----:B------:R-:W-:Y:S01]  /*d210*/  IMAD.MOV.U32 R12, RZ, RZ, 0x6 ;  /* 0x00000006ff0c7424 */ /* 0x000fe200078e00ff */
[----:B------:R-:W-:-:S04]  /*d220*/  MOV R11, R14 ;  /* 0x0000000e000b7202 */ /* 0x000fc80000000f00 */
[----:B------:R-:W-:Y:S01]  /*d230*/  IADD3 R2, P0, R11, R19, RZ ;  /* 0x000000130b027210 */ /* 0x000fe20007f1e0ff */
[----:B------:R-:W-:-:S04]  /*d240*/  IMAD.MOV.U32 R11, RZ, RZ, 0x181f ;  /* 0x0000181fff0b7424 */ /* 0x000fc800078e00ff */
[----:B------:R-:W-:-:S08]  /*d250*/  IMAD.X R3, RZ, RZ, R9, P0 ;  /* 0x000000ffff037224 */ /* 0x000fd000000e0609 */
[----:B------:R-:W-:Y:S05]  /*d260*/  WARPSYNC.COLLECTIVE R15, `(.L_x_12953) ;  /* 0x000000000f087348 */ /* 0x000fea0003c00000 */
[----:B------:R0:W1:Y:S02]  /*d270*/  SHFL.IDX P6, R14, R13, R12, R11 ;  /* 0x0000000c0d0e7389 */ /* 0x00006400000c000b */
[----:B01----:R-:W-:Y:S01]  /*d280*/  ENDCOLLECTIVE ;  /* 0x000000000000791b */ /* 0x003fe20003800000 */
.L_x_12953:
        /* <DEDUP_REMOVED lines=10> */
.L_x_12954:
[----:B------:R-:W-:Y:S02]  /*d330*/  IMAD.MOV.U32 R13, RZ, RZ, R18 ;  /* 0x000000ffff0d7224 */ /* 0x000fe400078e0012 */
[----:B------:R-:W-:-:S05]  /*d340*/  IMAD.MOV.U32 R12, RZ, RZ, R14 ;  /* 0x000000ffff0c7224 */ /* 0x000fca00078e000e */
[----:B------:R-:W-:Y:S02]  /*d350*/  IADD3 R2, P0, R12, R19, RZ ;  /* 0x000000130c027210 */ /* 0x000fe40007f1e0ff */
[----:B------:R-:W-:-:S03]  /*d360*/  MOV R12, 0x7 ;  /* 0x00000007000c7802 */ /* 0x000fc60000000f00 */
[----:B------:R-:W-:-:S08]  /*d370*/  IMAD.X R3, RZ, RZ, R10, P0 ;  /* 0x000000ffff037224 */ /* 0x000fd000000e060a */
[----:B------:R-:W-:Y:S05]  /*d380*/  WARPSYNC.COLLECTIVE R15, `(.L_x_12955) ;  /* 0x000000000f087348 */ /* 0x000fea0003c00000 */
[----:B------:R0:W1:Y:S02]  /*d390*/  SHFL.IDX P6, R14, R13, R12, R11 ;  /* 0x0000000c0d0e7389 */ /* 0x00006400000c000b */
[----:B01----:R-:W-:Y:S01]  /*d3a0*/  ENDCOLLECTIVE ;  /* 0x000000000000791b */ /* 0x003fe20003800000 */
.L_x_12955:
        /* <DEDUP_REMOVED lines=9> */
.L_x_12956:
[----:B------:R-:W-:Y:S05]  /*d440*/  BRA `(.L_x_12957) ;  /* 0xffffffc4006c7947 */ /* 0x000fea000383ffff */
.L_x_12858:
[----:B0-----:R0:W1:Y:S02]  /*d450*/  SYNCS.PHASECHK.TRANS64.TRYWAIT P0, [R0+URZ+0x16860], R3 ;  /* 0x01686003000075a7 */ /* 0x001064000800017f */
[----:B-1----:R-:W-:Y:S05]  /*d460*/  @!P0 NANOSLEEP.SYNCS 0x989680 ;  /* 0x009896800000895d */ /* 0x002fea0003900000 */
[----:B------:R-:W1:Y:S02]  /*d470*/  @!P0 SYNCS.PHASECHK.TRANS64 P0, [R0+URZ+0x16860], R3 ;  /* 0x01686003000085a7 */ /* 0x000e64000800007f */
[----:B-1----:R-:W-:Y:S05]  /*d480*/  @!P0 BRA `(.L_x_12858) ;  /* 0xfffffffc00f08947 */ /* 0x002fea000383ffff */
[----:B------:R-:W-:Y:S05]  /*d490*/  BRA `(.L_x_12958) ;  /* 0xffffffc800687947 */ /* 0x000fea000383ffff */
.L_x_12859:
        /* <DEDUP_REMOVED lines=8> */
.L_x_12960:
[----:B------:R-:W-:Y:S05]  /*d520*/  BSYNC B0 ;  /* 0x0000000000007941 */ /* 0x000fea0003800000 */
.L_x_12959:
        /* <DEDUP_REMOVED lines=9> */
.L_x_12961:
[----:B------:R-:W-:Y:S02]  /*d5c0*/  ULDC UR4, c[0x0][0x2f4] ;  /* 0x0000bd0000047ab9 */ /* 0x000fe40000000800 */
[C---:B------:R-:W-:Y:S01]  /*d5d0*/  ISETP.GE.AND P0, PT, R16.reuse, UR4, PT ;  /* 0x0000000410007c0c */ /* 0x040fe2000bf06270 */
[----:B------:R-:W-:-:S03]  /*d5e0*/  IMAD.SHL.U32 R16, R16, 0x2, RZ ;  /* 0x0000000210107824 */ /* 0x000fc600078e00ff */
[----:B------:R-:W-:Y:S01]  /*d5f0*/  ISETP.LT.OR P2, PT, R5, 0x1, P0 ;  /* 0x000000010500780c */ /* 0x000fe20000741670 */
[----:B------:R-:W-:Y:S01]  /*d600*/  IMAD.MOV.U32 R13, RZ, RZ, R18 ;  /* 0x000000ffff0d7224 */ /* 0x000fe200078e0012 */
[----:B------:R-:W-:Y:S02]  /*d610*/  MOV R12, 0x1 ;  /* 0x00000001000c7802 */ /* 0x000fe40000000f00 */
[----:B------:R-:W-:-:S13]  /*d620*/  IADD3 R2, P1, R14, R16, RZ ;  /* 0x000000100e027210 */ /* 0x000fda0007f3e0ff */
[----:B------:R-:W-:Y:S05]  /*d630*/  WARPSYNC.COLLECTIVE R15, `(.L_x_12962) ;  /* 0x000000000f087348 */ /* 0x000fea0003c00000 */
[----:B------:R0:W1:Y:S02]  /*d640*/  SHFL.IDX P6, R14, R13, R12, R11 ;  /* 0x0000000c0d0e7389 */ /* 0x00006400000c000b */
[----:B01----:R-:W-:Y:S01]  /*d650*/  ENDCOLLECTIVE ;  /* 0x000000000000791b */ /* 0x003fe20003800000 */
.L_x_12962:
        /* <DEDUP_REMOVED lines=11> */
.L_x_12963:
[----:B------:R-:W-:Y:S01]  /*d710*/  MOV R13, R18 ;  /* 0x00000012000d7202 */ /* 0x000fe20000000f00 */
[----:B------:R-:W-:Y:S02]  /*d720*/  IMAD.MOV.U32 R12, RZ, RZ, 0x2 ;  /* 0x00000002ff0c7424 */ /* 0x000fe400078e00ff */
[----:B------:R-:W-:-:S07]  /*d730*/  IMAD.MOV.U32 R9, RZ, RZ, R14 ;  /* 0x000000ffff097224 */ /* 0x000fce00078e000e */
[----:B------:R-:W-:Y:S05]  /*d740*/  WARPSYNC.COLLECTIVE R15, `(.L_x_12964) ;  /* 0x000000000f087348 */ /* 0x000fea0003c00000 */
[----:B------:R0:W1:Y:S02]  /*d750*/  SHFL.IDX P6, R14, R13, R12, R11 ;  /* 0x0000000c0d0e7389 */ /* 0x00006400000c000b */
[----:B01----:R-:W-:Y:S01]  /*d760*/  ENDCOLLECTIVE ;  /* 0x000000000000791b */ /* 0x003fe20003800000 */
.L_x_12964:
[----:B------:R-:W-:-:S05]  /*d770*/  IADD3 R2, P1, R9, R16, RZ ;  /* 0x0000001009027210 */ /* 0x000fca0007f3e0ff */
[----:B------:R-:W-:-:S05]  /*d780*/  IMAD.X R3, RZ, RZ, R7, P1 ;  /* 0x000000ffff037224 */ /* 0x000fca00008e0607 */
[----:B------:R-:W-:Y:S01]  /*d790*/  @!PT LDS RZ, [RZ] ;  /* 0x00000000fffff984 */ /* 0x000fe20000000800 */
[----:B------:R-:W-:Y:S01]  /*d7a0*/  @!PT LDS RZ, [RZ] ;  /* 0x00000000fffff984 */ /* 0x000fe20000000800 */
[----:B------:R-:W-:Y:S01]  /*d7b0*/  @!PT LDS RZ, [RZ] ;  /* 0x00000000fffff984 */ /* 0x000fe20000000800 */
[----:B------:R0:W-:Y:S01]  /*d7c0*/  LDGSTS.E.BYPASS.LTC128B.128 [R4+0xc00], desc[UR38][R2.64], !P2 ;  /* 0x00c0000002047fae */ /* 0x0001e2000d101d66 */
[----:B------:R-:W-:Y:S01]  /*d7d0*/  IMAD.MOV.U32 R13, RZ, RZ, R17 ;  /* 0x000000ffff0d7224 */ /* 0x000fe200078e0011 */
[----:B------:R-:W-:Y:S01]  /*d7e0*/  ISETP.LT.OR P2, PT, R5, 0x21, P0 ;  /* 0x000000210500780c */ /* 0x000fe20000741670 */
[----:B------:R-:W-:-:S12]  /*d7f0*/  IMAD.MOV.U32 R19, RZ, RZ, R14 ;  /* 0x000000ffff137224 */ /* 0x000fd800078e000e */
[----:B0-----:R-:W-:Y:S05]  /*d800*/  WARPSYNC.COLLECTIVE R15, `(.L_x_12965) ;  /* 0x000000000f087348 */ /* 0x001fea0003c00000 */
[----:B------:R1:W2:Y:S02]  /*d810*/  SHFL.IDX P6, R14, R13, R12, R11 ;  /* 0x0000000c0d0e7389 */ /* 0x0002a400000c000b */
[----:B012---:R-:W-:Y:S01]  /*d820*/  ENDCOLLECTIVE ;  /* 0x000000000000791b */ /* 0x007fe20003800000 */
.L_x_12965:
[----:B------:R-:W-:Y:S02]  /*d830*/  IMAD.MOV.U32 R13, RZ, RZ, R18 ;  /* 0x000000ffff0d7224 */ /* 0x000fe400078e0012 */
[----:B------:R-:W-:Y:S02]  /*d840*/  IMAD.MOV.U32 R12, RZ, RZ, 0x3 ;  /* 0x00000003ff0c7424 */ /* 0x000fe400078e00ff */
[----:B------:R-:W-:-:S07]  /*d850*/  IMAD.MOV.U32 R21, RZ, RZ, R14 ;  /* 0x000000ffff157224 */ /* 0x000fce00078e000e */
[----:B------:R-:W-:Y:S05]  /*d860*/  WARPSYNC.COLLECTIVE R15, `(.L_x_12966) ;  /* 0x000000000f087348 */ /* 0x000fea0003c00000 */
[----:B------:R0:W1:Y:S02]  /*d870*/  SHFL.IDX P6, R14, R13, R12, R11 ;  /* 0x0000000c0d0e7389 */ /* 0x00006400000c000b */
[----:B01----:R-:W-:Y:S01]  /*d880*/  ENDCOLLECTIVE ;  /* 0x000000000000791b */ /* 0x003fe20003800000 */
.L_x_12966:
[----:B------:R-:W-:-:S04]  /*d890*/  IADD3 R2, P1, R21, R16, RZ ;  /* 0x0000001015027210 */ /* 0x000fc80007f3e0ff */
[----:B------:R-:W-:-:S05]  /*d8a0*/  IADD3.X R3, RZ, R19, RZ, P1, !PT ;  /* 0x00000013ff037210 */ /* 0x000fca0000ffe4ff */
        /* <DEDUP_REMOVED lines=10> */
.L_x_12967:
[----:B------:R-:W-:Y:S02]  /*d950*/  IMAD.MOV.U32 R13, RZ, RZ, R18 ;  /* 0x000000ffff0d7224 */ /* 0x000fe400078e0012 */
[----:B------:R-:W-:Y:S01]  /*d960*/  IMAD.MOV.U32 R12, RZ, RZ, 0x4 ;  /* 0x00000004ff0c7424 */ /* 0x000fe200078e00ff */
[----:B------:R-:W-:-:S13]  /*d970*/  IADD3 R2, P1, R14, R16, RZ ;  /* 0x000000100e027210 */ /* 0x000fda0007f3e0ff */
[----:B------:R-:W-:Y:S05]  /*d980*/  WARPSYNC.COLLECTIVE R15, `(.L_x_12968) ;  /* 0x000000000f087348 */ /* 0x000fea0003c00000 */
[----:B------:R0:W1:Y:S02]  /*d990*/  SHFL.IDX P6, R14, R13, R12, R11 ;  /* 0x0000000c0d0e7389 */ /* 0x00006400000c000b */
[----:B01----:R-:W-:Y:S01]  /*d9a0*/  ENDCOLLECTIVE ;  /* 0x000000000000791b */ /* 0x003fe20003800000 */
.L_x_12968:
[----:B------:R-:W-:Y:S01]  /*d9b0*/  IADD3.X R3, RZ, R10, RZ, P1, !PT ;  /* 0x0000000aff037210 */ /* 0x000fe20000ffe4ff */
[----:B------:R-:W-:-:S04]  /*d9c0*/  IMAD.MOV.U32 R10, RZ, RZ, RZ ;  /* 0x000000ffff0a7224 */ /* 0x000fc800078e00ff */
        /* <DEDUP_REMOVED lines=10> */
.L_x_12969:
[----:B------:R-:W-:Y:S02]  /*da70*/  IMAD.MOV.U32 R13, RZ, RZ, R18 ;  /* 0x000000ffff0d7224 */ /* 0x000fe400078e0012 */
[----:B------:R-:W-:Y:S01]  /*da80*/  IMAD.MOV.U32 R12, RZ, RZ, 0x5 ;  /* 0x00000005ff0c7424 */ /* 0x000fe200078e00ff */
[----:B------:R-:W-:-:S07]  /*da90*/  MOV R23, R14 ;  /* 0x0000000e00177202 */ /* 0x000fce0000000f00 */
[----:B------:R-:W-:Y:S05]  /*daa0*/  WARPSYNC.COLLECTIVE R15, `(.L_x_12970) ;  /* 0x000000000f087348 */ /* 0x000fea0003c00000 */
[----:B------:R0:W1:Y:S02]  /*dab0*/  SHFL.IDX P6, R14, R13, R12, R11 ;  /* 0x0000000c0d0e7389 */ /* 0x00006400000c000b */
[----:B01----:R-:W-:Y:S01]  /*dac0*/  ENDCOLLECTIVE ;  /* 0x000000000000791b */ /* 0x003fe20003800000 */
.L_x_12970:
[----:B------:R-:W-:-:S05]  /*dad0*/  IADD3 R2, P1, R23, R16, RZ ;  /* 0x0000001017027210 */ /* 0x000fca0007f3e0ff */
[----:B------:R-:W-:-:S05]  /*dae0*/  IMAD.X R3, RZ, RZ, R19, P1 ;  /* 0x000000ffff037224 */ /* 0x000fca00008e0613 */
        /* <DEDUP_REMOVED lines=10> */
.L_x_12971:
[----:B------:R-:W-:Y:S02]  /*db90*/  IMAD.MOV.U32 R13, RZ, RZ, R18 ;  /* 0x000000ffff0d7224 */ /* 0x000fe400078e0012 */
[----:B------:R-:W-:Y:S02]  /*dba0*/  IMAD.MOV.U32 R12, RZ, RZ, 0x6 ;  /* 0x00000006ff0c7424 */ /* 0x000fe400078e00ff */
[----:B------:R-:W-:-:S07]  /*dbb0*/  IMAD.MOV.U32 R25, RZ, RZ, R14 ;  /* 0x000000ffff197224 */ /* 0x000fce00078e000e */
[----:B------:R-:W-:Y:S05]  /*dbc0*/  WARPSYNC.COLLECTIVE R15, `(.L_x_12972) ;  /* 0x000000000f087348 */ /* 0x000fea0003c00000 */
[----:B------:R0:W1:Y:S02]  /*dbd0*/  SHFL.IDX P6, R14, R13, R12, R11 ;  /* 0x0000000c0d0e7389 */ /* 0x00006400000c000b */
[----:B01----:R-:W-:Y:S01]  /*dbe0*/  ENDCOLLECTIVE ;  /* 0x000000000000791b */ /* 0x003fe20003800000 */
.L_x_12972:
[----:B------:R-:W-:-:S05]  /*dbf0*/  IADD3 R2, P1, R25, R16, RZ ;  /* 0x0000001019027210 */ /* 0x000fca0007f3e0ff */
[----:B------:R-:W-:-:S05]  /*dc00*/  IMAD.X R3, RZ, RZ, R21, P1 ;  /* 0x000000ffff037224 */ /* 0x000fca00008e0615 */
[----:B------:R-:W-:Y:S01]  /*dc10*/  @!PT LDS RZ, [RZ] ;  /* 0x00000000fffff984 */ /* 0x000fe20000000800 */
[----:B------:R-:W-:Y:S01]  /*dc20*/  @!PT LDS RZ, [RZ] ;  /* 0x00000000fffff984 */ /* 0x000fe20000000800 */
[----:B------:R-:W-:Y:S01]  /*dc30*/  @!PT LDS RZ, [RZ] ;  /* 0x00000000fffff984 */ /* 0x000fe20000000800 */
[----:B------:R0:W-:Y:S01]  /*dc40*/  LDGSTS.E.BYPASS.LTC128B.128 [R4+0x2c00], desc[UR38][R2.64], !P2 ;  /* 0x02c0000002047fae */ /* 0x0001e2000d101d66 */
[----:B------:R-:W-:Y:S01]  /*dc50*/  IMAD.MOV.U32 R13, RZ, RZ, R17 ;  /* 0x000000ffff0d7224 */ /* 0x000fe200078e0011 */
[----:B------:R-:W-:Y:S02]  /*dc60*/  ISETP.LT.OR P2, PT, R5, 0x61, P0 ;  /* 0x000000610500780c */ /* 0x000fe40000741670 */
[----:B------:R-:W-:-:S11]  /*dc70*/  MOV R22, R14 ;  /* 0x0000000e00167202 */ /* 0x000fd60000000f00 */
[----:B0-----:R-:W-:Y:S05]  /*dc80*/  WARPSYNC.COLLECTIVE R15, `(.L_x_12973) ;  /* 0x000000000f087348 */ /* 0x001fea0003c00000 */
[----:B------:R1:W2:Y:S02]  /*dc90*/  SHFL.IDX P6, R14, R13, R12, R11 ;  /* 0x0000000c0d0e7389 */ /* 0x0002a400000c000b */
[----:B012---:R-:W-:Y:S01]  /*dca0*/  ENDCOLLECTIVE ;  /* 0x000000000000791b */ /* 0x007fe20003800000 */
.L_x_12973:
[----:B------:R-:W-:Y:S01]  /*dcb0*/  IMAD.MOV.U32 R13, RZ, RZ, R18 ;  /* 0x000000ffff0d7224 */ /* 0x000fe200078e0012 */
[----:B------:R-:W-:Y:S01]  /*dcc0*/  MOV R12, 0x7 ;  /* 0x00000007000c7802 */ /* 0x000fe20000000f00 */
[----:B------:R-:W-:-:S07]  /*dcd0*/  IMAD.MOV.U32 R27, RZ, RZ, R14 ;  /* 0x000000ffff1b7224 */ /* 0x000fce00078e000e */
[----:B------:R-:W-:Y:S05]  /*dce0*/  WARPSYNC.COLLECTIVE R15, `(.L_x_12974) ;  /* 0x000000000f087348 */ /* 0x000fea0003c00000 */
[----:B------:R0:W1:Y:S02]  /*dcf0*/  SHFL.IDX P6, R14, R13, R12, R11 ;  /* 0x0000000c0d0e7389 */ /* 0x00006400000c000b */
[----:B01----:R-:W-:Y:S01]  /*dd00*/  ENDCOLLECTIVE ;  /* 0x000000000000791b */ /* 0x003fe20003800000 */
.L_x_12974:
[----:B------:R-:W-:-:S05]  /*dd10*/  IADD3 R2, P1, R27, R16, RZ ;  /* 0x000000101b027210 */ /* 0x000fca0007f3e0ff */
[----:B------:R-:W-:-:S05]  /*dd20*/  IMAD.X R3, RZ, RZ, R22, P1 ;  /* 0x000000ffff037224 */ /* 0x000fca00008e0616 */
        /* <DEDUP_REMOVED lines=9> */
.L_x_12975:
[----:B------:R-:W-:Y:S05]  /*ddc0*/  BRA `(.L_x_12976) ;  /* 0xffffffc000ec7947 */ /* 0x000fea000383ffff */
.L_x_12862:
[----:B0-----:R0:W1:Y:S02]  /*ddd0*/  SYNCS.PHASECHK.TRANS64.TRYWAIT P0, [R7+URZ+0x16820], R10 ;  /* 0x0168200a070075a7 */ /* 0x001064000800017f */
[----:B-1----:R-:W-:Y:S05]  /*dde0*/  @!P0 NANOSLEEP.SYNCS 0x989680 ;  /* 0x009896800000895d */ /* 0x002fea0003900000 */
[----:B------:R-:W1:Y:S02]  /*ddf0*/  @!P0 SYNCS.PHASECHK.TRANS64 P0, [R7+URZ+0x16820], R10 ;  /* 0x0168200a070085a7 */ /* 0x000e64000800007f */
[----:B-1----:R-:W-:Y:S05]  /*de00*/  @!P0 BRA `(.L_x_12862) ;  /* 0xfffffffc00f08947 */ /* 0x002fea000383ffff */
[----:B------:R-:W-:Y:S05]  /*de10*/  BRA `(.L_x_12977) ;  /* 0xffffffc4005c7947 */ /* 0x000fea000383ffff */
.L_x_12863:
[----:B------:R-:W1:Y:S01]  /*de20*/  S2R R3, SR_TID.X ;  /* 0x0000000000037919 */ /* 0x000e620000002100 */
[----:B------:R-:W-:Y:S01]  /*de30*/  BSSY B0, `(.L_x_12978) ;  /* 0x000000a000007945 */ /* 0x000fe20003800000 */
[----:B------:R-:W-:Y:S01]  /*de40*/  MOV R12, RZ ;  /* 0x000000ff000c7202 */ /* 0x000fe20000000f00 */
        /* <DEDUP_REMOVED lines=8> */
.L_x_12979:
[----:B------:R-:W-:Y:S05]  /*ded0*/  BSYNC B0 ;  /* 0x0000000000007941 */ /* 0x000fea0003800000 */
.L_x_12978:
[----:B------:R-:W-:Y:S05]  /*dee0*/  BRA `(.L_x_12980) ;  /* 0xffffffc400407947 */ /* 0x000fea000383ffff */
.L_x_12864:
[----:B------:R-:W-:Y:S01]  /*def0*/  BSSY B0, `(.L_x_12981) ;  /* 0x0000006000007945 */ /* 0x000fe20003800000 */
[----:B------:R-:W-:-:S07]  /*df00*/  IMAD.MOV.U32 R15, RZ, RZ, -0x1 ;  /* 0xffffffffff0f7424 */ /* 0x000fce00078e00ff */
[----:B01---5:R-:W-:Y:S05]  /*df10*/  WARPSYNC.COLLECTIVE R15, `(.L_x_12982) ;  /* 0x000000000f0c7348 */ /* 0x023fea0003c00000 */
[----:B------:R-:W-:Y:S02]  /*df20*/  ELECT P6, UR62, PT ;  /* 0x00000000003e782f */ /* 0x000fe400038c0000 */
[----:B------:R-:W-:Y:S01]  /*df30*/  MOV R14, UR62 ;  /* 0x0000003e000e7c02 */ /* 0x000fe20008000f00 */
[----:B01---5:R-:W-:Y:S10]  /*df40*/  ENDCOLLECTIVE ;  /* 0x000000000000791b */ /* 0x023ff40003800000 */
.L_x_12982:
[----:B------:R-:W-:Y:S05]  /*df50*/  BSYNC B0 ;  /* 0x0000000000007941 */ /* 0x000fea0003800000 */
.L_x_12981:
[----:B------:R-:W-:Y:S05]  /*df60*/  BRA `(.L_x_12983) ;  /* 0xffffffc400347947 */ /* 0x000fea000383ffff */
.L_x_12866:
[----:B-1----:R1:W2:Y:S02]  /*df70*/  SYNCS.PHASECHK.TRANS64.TRYWAIT P1, [R5+URZ+0x16840], R4 ;  /* 0x01684004050075a7 */ /* 0x0022a4000802017f */
[----:B--2---:R-:W-:Y:S05]  /*df80*/  @!P1 NANOSLEEP.SYNCS 0x989680 ;  /* 0x009896800000995d */ /* 0x004fea0003900000 */
[----:B------:R-:W2:Y:S02]  /*df90*/  @!P1 SYNCS.PHASECHK.TRANS64 P1, [R5+URZ+0x16840], R4 ;  /* 0x01684004050095a7 */ /* 0x000ea4000802007f */
[----:B--2---:R-:W-:Y:S05]  /*dfa0*/  @!P1 BRA `(.L_x_12866) ;  /* 0xfffffffc00f09947 */ /* 0x004fea000383ffff */
[----:B------:R-:W-:Y:S05]  /*dfb0*/  BRA `(.L_x_12984) ;  /* 0xffffffc400547947 */ /* 0x000fea000383ffff */
.L_x_12868:
[----:B--2---:R2:W3:Y:S02]  /*dfc0*/  SYNCS.PHASECHK.TRANS64.TRYWAIT P1, [R3+URZ+0x16840], R0 ;  /* 0x01684000030075a7 */ /* 0x0044e4000802017f */
[----:B---3--:R-:W-:Y:S05]  /*dfd0*/  @!P1 NANOSLEEP.SYNCS 0x989680 ;  /* 0x009896800000995d */ /* 0x008fea0003900000 */
[----:B------:R-:W3:Y:S02]  /*dfe0*/  @!P1 SYNCS.PHASECHK.TRANS64 P1, [R3+URZ+0x16840], R0 ;  /* 0x01684000030095a7 */ /* 0x000ee4000802007f */
[----:B---3--:R-:W-:Y:S05]  /*dff0*/  @!P1 BRA `(.L_x_12868) ;  /* 0xfffffffc00f09947 */ /* 0x008fea000383ffff */
[----:B------:R-:W-:Y:S05]  /*e000*/  BRA `(.L_x_12985) ;  /* 0xffffffc400607947 */ /* 0x000fea000383ffff */
.L_x_12870:
[----:B---3--:R3:W4:Y:S02]  /*e010*/  SYNCS.PHASECHK.TRANS64.TRYWAIT P1, [R5+URZ+0x16860], R4 ;  /* 0x01686004050075a7 */ /* 0x008724000802017f */
[----:B----4-:R-:W-:Y:S05]  /*e020*/  @!P1 NANOSLEEP.SYNCS 0x989680 ;  /* 0x009896800000995d */ /* 0x010fea0003900000 */
[----:B------:R-:W4:Y:S02]  /*e030*/  @!P1 SYNCS.PHASECHK.TRANS64 P1, [R5+URZ+0x16860], R4 ;  /* 0x01686004050095a7 */ /* 0x000f24000802007f */
[----:B----4-:R-:W-:Y:S05]  /*e040*/  @!P1 BRA `(.L_x_12870) ;  /* 0xfffffffc00f09947 */ /* 0x010fea000383ffff */
[----:B------:R-:W-:Y:S05]  /*e050*/  BRA `(.L_x_12986) ;  /* 0xffffffc4005c7947 */ /* 0x000fea000383ffff */
.L_x_12987:
        /* <DEDUP_REMOVED lines=10> */
.L_x_15992:


//--------------------- .text._ZN7cutlass13device_kernelIN5flash11enable_sm90INS1_16FlashAttnFwdSm90INS1_25CollectiveMainloopFwdSm90ILi2EN4cute5tupleIJNS5_1CILi1EEES8_S8_EEENS6_IJNS7_ILi192EEENS7_ILi128EEENS7_ILi64EEEEEELi64ENS_10bfloat16_tEfNS_4arch4Sm90ELb0ELb0ELb0ELb1ELb1ELb0ELb0ELb1ELb1ELb1ELb1ELb0EEENS1_21CollectiveEpilogueFwdINS6_IJSA_SC_SB_EEES9_SE_SG_Li384ELb1ELb1ELb1ELb0EEENS1_36VarlenDynamicPersistentTileSchedulerILi192ELi128ELi384ELi128ELb1ELb1ELb1ELb0ELb1ELb1EEEEEEEEEvNT_6ParamsE --------------------------
	.section	.text._ZN7cutlass13device_kernelIN5flash11enable_sm90INS1_16FlashAttnFwdSm90INS1_25CollectiveMainloopFwdSm90ILi2EN4cute5tupleIJNS5_1CILi1EEES8_S8_EEENS6_IJNS7_ILi192EEENS7_ILi128EEENS7_ILi64EEEEEELi64ENS_10bfloat16_tEfNS_4arch4Sm90ELb0ELb0ELb0ELb1ELb1ELb0ELb0ELb1ELb1ELb1ELb1ELb0EEENS1_21CollectiveEpilogueFwdINS6_IJSA_SC_SB_EEES9_SE_SG_Li384ELb1ELb1ELb1ELb0EEENS1_36VarlenDynamicPersistentTileSchedulerILi192ELi128ELi384ELi128ELb1ELb1ELb1ELb0ELb1ELb1EEEEEEEEEvNT_6ParamsE,"ax",@progbits
	.align	128
.text._ZN7cutlass13device_kernelIN5flash11enable_sm90INS1_16FlashAttnFwdSm90INS1_25CollectiveMainloopFwdSm90ILi2EN4cute5tupleIJNS5_1CILi1EEES8_S8_EEENS6_IJNS7_ILi192EEENS7_ILi128EEENS7_ILi64EEEEEELi64ENS_10bfloat16_tEfNS_4arch4Sm90ELb0ELb0ELb0ELb1ELb1ELb0ELb0ELb1ELb1ELb1ELb1ELb0EEENS1_21CollectiveEpilogueFwdINS6_IJSA_SC_SB_EEES9_SE_SG_Li384ELb1ELb1ELb1ELb0EEENS1_36VarlenDynamicPersistentTileSchedulerILi192ELi128ELi384ELi128ELb1ELb1ELb1ELb0ELb1ELb1EEEEEEEEEvNT_6ParamsE:
        .type           _ZN7cutlass13device_kernelIN5flash11enable_sm90INS1_16FlashAttnFwdSm90INS1_25CollectiveMainloopFwdSm90ILi2EN4cute5tupleIJNS5_1CILi1EEES8_S8_EEENS6_IJNS7_ILi192EEENS7_ILi128EEENS7_ILi64EEEEEELi64ENS_10bfloat16_tEfNS_4arch4Sm90ELb0ELb0ELb0ELb1ELb1ELb0ELb0ELb1ELb1ELb1ELb1ELb0EEENS1_21CollectiveEpilogueFwdINS6_IJSA_SC_SB_EEES9_SE_SG_Li384ELb1ELb1ELb1ELb0EEENS1_36VarlenDynamicPersistentTileSchedulerILi192ELi128ELi384ELi128ELb1ELb1ELb1ELb0ELb1ELb1EEEEEEEEEvNT_6ParamsE,@function
        .size           _ZN7cutlass13device_kernelIN5flash11enable_sm90INS1_16FlashAttnFwdSm90INS1_25CollectiveMainloopFwdSm90ILi2EN4cute5tupleIJNS5_1CILi1EEES8_S8_EEENS6_IJNS7_ILi192EEENS7_ILi128EEENS7_ILi64EEEEEELi64ENS_10bfloat16_tEfNS_4arch4Sm90ELb0ELb0ELb0ELb1ELb1ELb0ELb0ELb1ELb1ELb1ELb1ELb0EEENS1_21CollectiveEpilogueFwdINS6_IJSA_SC_SB_EEES9_SE_SG_Li384ELb1ELb1ELb1ELb0EEENS1_36VarlenDynamicPersistentTileSchedulerILi192ELi128ELi384ELi128ELb1ELb1ELb1ELb0ELb1ELb1EEEEEEEEEvNT_6ParamsE,(.L_x_15993 - _ZN7cutlass13device_kernelIN5flash11enable_sm90INS1_16FlashAttnFwdSm90INS1_25CollectiveMainloopFwdSm90ILi2EN4cute5tupleIJNS5_1CILi1EEES8_S8_EEENS6_IJNS7_ILi192EEENS7_ILi128EEENS7_ILi64EEEEEELi64ENS_10bfloat16_tEfNS_4arch4Sm90ELb0ELb0ELb0ELb1ELb1ELb0ELb0ELb1ELb1ELb1ELb1ELb0EEENS1_21CollectiveEpilogueFwdINS6_IJSA_SC_SB_EEES9_SE_SG_Li384ELb1ELb1ELb1ELb0EEENS1_36VarlenDynamicPersistentTileSchedulerILi192ELi128ELi384ELi128ELb1ELb1ELb1ELb0ELb1ELb1EEEEEEEEEvNT_6ParamsE)
        .other          _ZN7cutlass13device_kernelIN5flash11enable_sm90INS1_16FlashAttnFwdSm90INS1_25CollectiveMainloopFwdSm90ILi2EN4cute5tupleIJNS5_1CILi1EEES8_S8_EEENS6_IJNS7_ILi192EEENS7_ILi128EEENS7_ILi64EEEEEELi64ENS_10bfloat16_tEfNS_4arch4Sm90ELb0ELb0ELb0ELb1ELb1ELb0ELb0ELb1ELb1ELb1ELb1ELb0EEENS1_21CollectiveEpilogueFwdINS6_IJSA_SC_SB_EEES9_SE_SG_Li384ELb1ELb1ELb1ELb0EEENS1_36VarlenDynamicPersistentTileSchedulerILi192ELi128ELi384ELi128ELb1ELb1ELb1ELb0ELb1ELb1EEEEEEEEEvNT_6ParamsE,@"STO_CUDA_ENTRY STV_DEFAULT"
_ZN7cutlass13device_kernelIN5flash11enable_sm90INS1_16FlashAttnFwdSm90INS1_25CollectiveMainloopFwdSm90ILi2EN4cute5tupleIJNS5_1CILi1EEES8_S8_EEENS6_IJNS7_ILi192EEENS7_ILi128EEENS7_ILi64EEEEEELi64ENS_10bfloat16_tEfNS_4arch4Sm90ELb0ELb0ELb0ELb1ELb1ELb0ELb0ELb1ELb1ELb1ELb1ELb0EEENS1_21CollectiveEpilogueFwdINS6_IJSA_SC_SB_EEES9_SE_SG_Li384ELb1ELb1ELb1ELb0EEENS1_36VarlenDynamicPersistentTileSchedulerILi192ELi128ELi384ELi128ELb1ELb1ELb1ELb0ELb1ELb1EEEEEEEEEvNT_6ParamsE:
        /* <DEDUP_REMOVED lines=45> */
.L_x_12988:
        /* <DEDUP_REMOVED lines=22> */
.L_x_12989:
        /* <DEDUP_REMOVED lines=18> */
.L_x_12990:
        /* <DEDUP_REMOVED lines=22> */
.L_x_12991:
        /* <DEDUP_REMOVED lines=22> */
.L_x_12992:
        /* <DEDUP_REMOVED lines=8> */
.L_x_12994:
        /* <DEDUP_REMOVED lines=18> */
[----:B------:R-:W2:Y:S01]  /*09b0*/  LDL R12, [R1+0x28] ;  /* 0x00002800010c7983 */ /* 0x000ea20000100800 */
[----:B------:R-:W-:-:S05]  /*09c0*/  VIADD R17, R2, 0xffffff80 ;  /* 0xffffff8002117836 */ /* 0x000fca0000000000 */
[----:B------:R-:W-:-:S04]  /*09d0*/  SHF.R.S32.HI R0, RZ, 0x1f, R17 ;  /* 0x0000001fff007819 */ /* 0x000fc80000011411 */
[----:B------:R-:W-:-:S04]  /*09e0*/  LEA.HI R2, R0, R17, RZ, 0x7 ;  /* 0x0000001100027211 */ /* 0x000fc800078f38ff */
[----:B------:R-:W-:-:S05]  /*09f0*/  LOP3.LUT R3, R2, 0xffffff80, RZ, 0xc0, !PT ;  /* 0xffffff8002037812 */ /* 0x000fca00078ec0ff */
[----:B------:R-:W-:Y:S01]  /*0a00*/  IMAD.IADD R16, R17, 0x1, -R3 ;  /* 0x0000000111107824 */ /* 0x000fe200078e0a03 */
[----:B------:R-:W-:-:S04]  /*0a10*/  LEA.HI R4, R0, R17, RZ, 0x5 ;  /* 0x0000001100047211 */ /* 0x000fc800078f28ff */
[----:B------:R-:W-:Y:S02]  /*0a20*/  SHF.R.S32.HI R6, RZ, 0x1f, R16 ;  /* 0x0000001fff067819 */ /* 0x000fe40000011410 */
[----:B------:R-:W-:Y:S02]  /*0a30*/  LEA.HI R3, R0, R17, RZ, 0x4 ;  /* 0x0000001100037211 */ /* 0x000fe400078f20ff */
[----:B------:R-:W-:Y:S01]  /*0a40*/  LEA.HI R7, R6, R16, RZ, 0x2 ;  /* 0x0000001006077211 */ /* 0x000fe200078f10ff */
[----:B------:R-:W-:Y:S01]  /*0a50*/  IMAD.SHL.U32 R5, R4, 0x20, RZ ;  /* 0x0000002004057824 */ /* 0x000fe200078e00ff */
[----:B------:R-:W-:Y:S02]  /*0a60*/  SHF.R.S32.HI R11, RZ, 0x7, R2 ;  /* 0x00000007ff0b7819 */ /* 0x000fe40000011402 */
[----:B------:R-:W-:Y:S02]  /*0a70*/  LOP3.LUT R4, R3, 0x3fffff0, RZ, 0xc0, !PT ;  /* 0x03fffff003047812 */ /* 0x000fe400078ec0ff */
[----:B------:R-:W-:-:S02]  /*0a80*/  SHF.R.S32.HI R2, RZ, 0x4, R3 ;  /* 0x00000004ff027819 */ /* 0x000fc40000011403 */
[--C-:B------:R-:W-:Y:S02]  /*0a90*/  SHF.R.S32.HI R8, RZ, 0x2, R7.reuse ;  /* 0x00000002ff087819 */ /* 0x100fe40000011407 */
[----:B------:R-:W-:Y:S01]  /*0aa0*/  SHF.R.S32.HI R9, RZ, 0x1f, R7 ;  /* 0x0000001fff097819 */ /* 0x000fe20000011407 */
[----:B------:R-:W-:Y:S01]  /*0ab0*/  IMAD.IADD R4, R17, 0x1, -R4 ;  /* 0x0000000111047824 */ /* 0x000fe200078e0a04 */
[----:B------:R-:W-:Y:S02]  /*0ac0*/  LOP3.LUT R5, R5, 0xfffffc00, RZ, 0xc0, !PT ;  /* 0xfffffc0005057812 */ /* 0x000fe400078ec0ff */
[----:B------:R-:W-:Y:S02]  /*0ad0*/  LEA.HI R3, R3, R2, RZ, 0x1 ;  /* 0x0000000203037211 */ /* 0x000fe400078f08ff */
[----:B------:R-:W-:Y:S02]  /*0ae0*/  LEA.HI R10, R0, R17, RZ, 0x2 ;  /* 0x00000011000a7211 */ /* 0x000fe400078f10ff */
[----:B------:R-:W-:Y:S01]  /*0af0*/  LEA.HI R9, R9, R8, RZ, 0x3 ;  /* 0x0000000809097211 */ /* 0x000fe200078f18ff */
[----:B------:R-:W-:Y:S01]  /*0b00*/  IMAD R4, R4, 0x40, R5 ;  /* 0x0000004004047824 */ /* 0x000fe200078e0205 */
[----:B------:R-:W-:Y:S01]  /*0b10*/  LOP3.LUT R3, R3, 0x1ffffffe, RZ, 0xc0, !PT ;  /* 0x1ffffffe03037812 */ /* 0x000fe200078ec0ff */
[----:B------:R-:W-:Y:S01]  /*0b20*/  IMAD.HI R5, R11, 0x55555556, RZ ;  /* 0x555555560b057827 */ /* 0x000fe200078e02ff */
[----:B------:R-:W-:-:S02]  /*0b30*/  LOP3.LUT R10, R10, 0xfffffffc, RZ, 0xc0, !PT ;  /* 0xfffffffc0a0a7812 */ /* 0x000fc400078ec0ff */
[----:B------:R-:W-:Y:S02]  /*0b40*/  LOP3.LUT R9, R9, 0xfffffff8, RZ, 0xc0, !PT ;  /* 0xfffffff809097812 */ /* 0x000fe400078ec0ff */
[----:B------:R-:W-:Y:S02]  /*0b50*/  LEA.HI R0, R0, R17, RZ, 0x3 ;  /* 0x0000001100007211 */ /* 0x000fe400078f18ff */
[----:B------:R-:W-:Y:S01]  /*0b60*/  LEA.HI R6, R6, R16, RZ, 0x5 ;  /* 0x0000001006067211 */ /* 0x000fe200078f28ff */
[----:B------:R-:W-:Y:S01]  /*0b70*/  IMAD.IADD R3, R2, 0x1, -R3 ;  /* 0x0000000102037824 */ /* 0x000fe200078e0a03 */
[----:B------:R-:W-:Y:S01]  /*0b80*/  LOP3.LUT R7, R7, 0x7ffffffc, RZ, 0xc0, !PT ;  /* 0x7ffffffc07077812 */ /* 0x000fe200078ec0ff */
[----:B------:R-:W-:Y:S01]  /*0b90*/  IMAD.IADD R10, R17, 0x1, -R10 ;  /* 0x00000001110a7824 */ /* 0x000fe200078e0a0a */
[----:B------:R-:W-:Y:S01]  /*0ba0*/  LOP3.LUT R22, R0, 0xfffffff8, RZ, 0xc0, !PT ;  /* 0xfffffff800167812 */ /* 0x000fe200078ec0ff */
[----:B------:R-:W-:Y:S01]  /*0bb0*/  IMAD.IADD R9, R8, 0x1, -R9 ;  /* 0x0000000108097824 */ /* 0x000fe200078e0a09 */
[----:B------:R-:W-:-:S02]  /*0bc0*/  LEA.HI R5, R5, R5, RZ, 0x1 ;  /* 0x0000000505057211 */ /* 0x000fc400078f08ff */
[----:B------:R-:W-:Y:S01]  /*0bd0*/  SHF.R.S32.HI R6, RZ, 0x5, R6 ;  /* 0x00000005ff067819 */ /* 0x000fe20000011406 */
[----:B------:R-:W-:Y:S01]  /*0be0*/  IMAD R2, R3, 0x8, R4 ;  /* 0x0000000803027824 */ /* 0x000fe200078e0204 */
[----:B------:R-:W-:Y:S01]  /*0bf0*/  LEA.HI R8, R10, R10, RZ, 0x1 ;  /* 0x0000000a0a087211 */ /* 0x000fe200078f08ff */
[----:B------:R-:W-:Y:S01]  /*0c00*/  IMAD.IADD R3, R16, 0x1, -R7 ;  /* 0x0000000110037824 */ /* 0x000fe200078e0a07 */
[----:B------:R-:W-:Y:S01]  /*0c10*/  LEA R6, R6, R9, 0x4 ;  /* 0x0000000906067211 */ /* 0x000fe200078e20ff */
[----:B------:R-:W-:Y:S02]  /*0c20*/  IMAD.IADD R22, R17, 0x1, -R22 ;  /* 0x0000000111167824 */ /* 0x000fe400078e0a16 */
[----:B------:R-:W-:Y:S01]  /*0c30*/  IMAD R5, R5, -0x3, R11 ;  /* 0xfffffffd05057824 */ /* 0x000fe200078e020b */
[----:B------:R-:W-:Y:S01]  /*0c40*/  LOP3.LUT R11, R8, 0x1ffffffe, RZ, 0xc0, !PT ;  /* 0x1ffffffe080b7812 */ /* 0x000fe200078ec0ff */
[----:B------:R-:W-:Y:S02]  /*0c50*/  IMAD.SHL.U32 R9, R3, 0x2, RZ ;  /* 0x0000000203097824 */ /* 0x000fe400078e00ff */
[----:B------:R-:W-:-:S02]  /*0c60*/  IMAD.SHL.U32 R152, R22, 0x8, RZ ;  /* 0x0000000816987824 */ /* 0x000fc400078e00ff */
[----:B------:R-:W-:Y:S01]  /*0c70*/  IMAD R8, R5, 0x40, R6 ;  /* 0x0000004005087824 */ /* 0x000fe200078e0206 */
[----:B------:R-:W-:Y:S01]  /*0c80*/  SHF.R.S32.HI R3, RZ, 0x3, R0 ;  /* 0x00000003ff037819 */ /* 0x000fe20000011400 */
[----:B------:R-:W-:Y:S01]  /*0c90*/  STL [R1+0x48], R2 ;  /* 0x0000480201007387 */ /* 0x000fe20000100800 */
[C---:B------:R-:W-:Y:S01]  /*0ca0*/  IADD3 R4, R9.reuse, 0x8, RZ ;  /* 0x0000000809047810 */ /* 0x040fe20007ffe0ff */
[C---:B------:R-:W-:Y:S01]  /*0cb0*/  VIADD R3, R9.reuse, 0x10 ;  /* 0x0000001009037836 */ /* 0x040fe20000000000 */
[----:B------:R-:W-:Y:S01]  /*0cc0*/  SHF.R.S32.HI R0, RZ, 0x1f, R152 ;  /* 0x0000001fff007819 */ /* 0x000fe20000011498 */
[----:B------:R-:W-:Y:S01]  /*0cd0*/  STL [R1+0x40], R8 ;  /* 0x0000400801007387 */ /* 0x000fe20000100800 */
[C---:B------:R-:W-:Y:S02]  /*0ce0*/  VIADD R0, R9.reuse, 0x18 ;  /* 0x0000001809007836 */ /* 0x040fe40000000000 */
[----:B------:R-:W-:Y:S01]  /*0cf0*/  VIADD R156, R9, 0x28 ;  /* 0x00000028099c7836 */ /* 0x000fe20000000000 */
[----:B------:R-:W-:Y:S01]  /*0d00*/  STL [R1+0x18], RZ ;  /* 0x000018ff01007387 */ /* 0x000fe20000100800 */
[----:B------:R-:W-:Y:S01]  /*0d10*/  IMAD.IADD R11, R10, 0x1, -R11 ;  /* 0x000000010a0b7824 */ /* 0x000fe200078e0a0b */
[----:B------:R-:W-:-:S02]  /*0d20*/  SHF.R.S32.HI R10, RZ, 0x1f, R4 ;  /* 0x0000001fff0a7819 */ /* 0x000fc40000011404 */
[----:B------:R0:W-:Y:S01]  /*0d30*/  STL [R1+0x10], R9 ;  /* 0x0000100901007387 */ /* 0x0001e20000100800 */
[C---:B------:R-:W-:Y:S02]  /*0d40*/  VIADD R157, R9.reuse, 0x20 ;  /* 0x00000020099d7836 */ /* 0x040fe40000000000 */
[C---:B------:R-:W-:Y:S01]  /*0d50*/  VIADD R155, R9.reuse, 0x30 ;  /* 0x00000030099b7836 */ /* 0x040fe20000000000 */
[----:B------:R1:W-:Y:S01]  /*0d60*/  STL [R1+0x8], R4 ;  /* 0x0000080401007387 */ /* 0x0003e20000100800 */
[----:B------:R-:W-:-:S03]  /*0d70*/  VIADD R154, R9, 0x38 ;  /* 0x00000038099a7836 */ /* 0x000fc60000000000 */
[----:B------:R-:W-:Y:S01]  /*0d80*/  STL [R1+0x4], R3 ;  /* 0x0000040301007387 */ /* 0x000fe20000100800 */
[----:B0-----:R-:W-:-:S03]  /*0d90*/  SHF.R.S32.HI R9, RZ, 0x1f, R3 ;  /* 0x0000001fff097819 */ /* 0x001fc60000011403 */
[----:B------:R0:W-:Y:S01]  /*0da0*/  STL [R1], R0 ;  /* 0x0000000001007387 */ /* 0x0001e20000100800 */
[----:B-1----:R-:W-:-:S03]  /*0db0*/  SHF.R.S32.HI R4, RZ, 0x1f, R0 ;  /* 0x0000001fff047819 */ /* 0x002fc60000011400 */
[----:B------:R-:W-:Y:S01]  /*0dc0*/  STL [R1+0x38], R10 ;  /* 0x0000380a01007387 */ /* 0x000fe20000100800 */
[----:B0-----:R-:W-:Y:S01]  /*0dd0*/  SHF.R.S32.HI R0, RZ, 0x1f, R156 ;  /* 0x0000001fff007819 */ /* 0x001fe2000001149c */
[----:B------:R-:W-:Y:S02]  /*0de0*/  IMAD R0, R11, 0x8, R8 ;  /* 0x000000080b007824 */ /* 0x000fe400078e0208 */
[----:B------:R-:W-:Y:S04]  /*0df0*/  STL [R1+0x34], R9 ;  /* 0x0000340901007387 */ /* 0x000fe80000100800 */
[----:B------:R0:W-:Y:S04]  /*0e00*/  STL [R1+0x30], R4 ;  /* 0x0000300401007387 */ /* 0x0001e80000100800 */
[----:B------:R1:W-:Y:S01]  /*0e10*/  STL [R1+0x44], R0 ;  /* 0x0000440001007387 */ /* 0x0003e20000100800 */
[----:B------:R-:W-:Y:S01]  /*0e20*/  SHF.R.S32.HI R3, RZ, 0x1f, R157 ;  /* 0x0000001fff037819 */ /* 0x000fe2000001149d */
[----:B------:R-:W-:Y:S01]  /*0e30*/  IMAD.MOV.U32 R5, RZ, RZ, R13 ;  /* 0x000000ffff057224 */ /* 0x000fe200078e000d */
[----:B------:R-:W-:Y:S01]  /*0e40*/  SHF.R.S32.HI R3, RZ, 0x1f, R154 ;  /* 0x0000001fff037819 */ /* 0x000fe2000001149a */
[----:B------:R-:W-:-:S02]  /*0e50*/  IMAD.MOV.U32 R6, RZ, RZ, R14 ;  /* 0x000000ffff067224 */ /* 0x000fc400078e000e */
[----:B------:R-:W-:Y:S01]  /*0e60*/  IMAD.MOV.U32 R7, RZ, RZ, R15 ;  /* 0x000000ffff077224 */ /* 0x000fe200078e000f */
[----:B0-----:R-:W-:Y:S01]  /*0e70*/  SHF.R.S32.HI R4, RZ, 0x1f, R155 ;  /* 0x0000001fff047819 */ /* 0x001fe2000001149b */
[----:B------:R-:W-:Y:S01]  /*0e80*/  UMOV UR38, URZ ;  /* 0x0000003f00267c82 */ /* 0x000fe20008000000 */
[----:B------:R-:W-:Y:S01]  /*0e90*/  UMOV UR39, URZ ;  /* 0x0000003f00277c82 */ /* 0x000fe20008000000 */
[----:B-12---:R-:W-:-:S07]  /*0ea0*/  LOP3.LUT R2, R12, 0x1, RZ, 0xfc, !PT ;  /* 0x000000010c027812 */ /* 0x006fce00078efcff */
.L_x_13032:
[----:B01-345:R-:W0:Y:S01]  /*0eb0*/  LDC.64 R8, c[0x0][0xc88] ;  /* 0x00032200ff087b82 */ /* 0x03be220000000a00 */
[----:B------:R-:W-:-:S07]  /*0ec0*/  ULDC.64 UR4, c[0x0][0xa28] ;  /* 0x00028a0000047ab9 */ /* 0x000fce0000000a00 */
[----:B------:R-:W1:Y:S08]  /*0ed0*/  LDC.64 R12, c[0x0][0x418] ;  /* 0x00010600ff0c7b82 */ /* 0x000e700000000a00 */
[----:B--2---:R-:W2:Y:S01]  /*0ee0*/  LDC R0, c[0x0][0x424] ;  /* 0x00010900ff007b82 */ /* 0x004ea20000000800 */
[----:B0-----:R-:W-:Y:S01]  /*0ef0*/  IMAD.WIDE R8, R7, 0x4, R8 ;  /* 0x0000000407087825 */ /* 0x001fe200078e0208 */
[----:B------:R-:W-:-:S06]  /*0f00*/  ISETP.NE.U32.AND P0, PT, RZ, UR4, PT ;  /* 0x00000004ff007c0c */ /* 0x000fcc000bf05070 */
[----:B------:R-:W0:Y:S01]  /*0f10*/  LDC R7, c[0x0][0x2f0] ;  /* 0x0000bc00ff077b82 */ /* 0x000e220000000800 */
[----:B------:R-:W3:Y:S01]  /*0f20*/  LDG.E R17, desc[UR36][R8.64] ;  /* 0x0000002408117981 */ /* 0x000ee2000c1e1900 */
[----:B------:R-:W-:Y:S01]  /*0f30*/  ISETP.NE.AND.EX P0, PT, RZ, UR5, PT, P0 ;  /* 0x00000005ff007c0c */ /* 0x000fe2000bf05300 */
[----:B------:R-:W-:Y:S01]  /*0f40*/  IMAD.MOV.U32 R3, RZ, RZ, RZ ;  /* 0x000000ffff037224 */ /* 0x000fe200078e00ff */
        /* <DEDUP_REMOVED lines=24> */
.L_x_12995:
[----:B-----5:R-:W-:Y:S01]  /*10d0*/  IMAD.IADD R88, R88, 0x1, -R3 ;  /* 0x0000000158587824 */ /* 0x020fe200078e0a03 */
[C---:B------:R-:W-:Y:S01]  /*10e0*/  LOP3.LUT R3, R6.reuse, 0xff000000, RZ, 0xc0, !PT ;  /* 0xff00000006037812 */ /* 0x040fe200078ec0ff */
[----:B------:R-:W-:Y:S01]  /*10f0*/  IMAD.MOV.U32 R89, RZ, RZ, RZ ;  /* 0x000000ffff597224 */ /* 0x000fe200078e00ff */
[----:B------:R-:W-:Y:S02]  /*1100*/  LOP3.LUT R0, R6, 0xff0000, RZ, 0xc0, !PT ;  /* 0x00ff000006007812 */ /* 0x000fe400078ec0ff */
[----:B------:R-:W-:Y:S02]  /*1110*/  SHF.R.U32.HI R3, RZ, 0x8, R3 ;  /* 0x00000008ff037819 */ /* 0x000fe40000011603 */
[----:B------:R-:W-:Y:S02]  /*1120*/  ISETP.GE.AND P0, PT, R88, 0x1, PT ;  /* 0x000000015800780c */ /* 0x000fe40003f06270 */
[----:B------:R-:W-:Y:S02]  /*1130*/  LEA.HI R0, R0, R3, RZ, 0x10 ;  /* 0x0000000300007211 */ /* 0x000fe400078f80ff */
[----:B------:R-:W-:-:S02]  /*1140*/  IADD3 R4, R88, 0x7f, RZ ;  /* 0x0000007f58047810 */ /* 0x000fc40007ffe0ff */
[----:B------:R-:W-:Y:S02]  /*1150*/  LOP3.LUT R14, R0, 0xff, RZ, 0xc0, !PT ;  /* 0x000000ff000e7812 */ /* 0x000fe400078ec0ff */
[----:B------:R-:W-:Y:S02]  /*1160*/  SHF.R.S32.HI R7, RZ, 0x1f, R4 ;  /* 0x0000001fff077819 */ /* 0x000fe40000011404 */
[----:B------:R-:W-:Y:S01]  /*1170*/  SHF.R.U32.HI R19, RZ, 0x10, R0 ;  /* 0x00000010ff137819 */ /* 0x000fe20000011600 */
[----:B------:R0:W-:Y:S01]  /*1180*/  STL [R1+0xc], R14 ;  /* 0x00000c0e01007387 */ /* 0x0001e20000100800 */
[----:B------:R-:W-:-:S04]  /*1190*/  LEA.HI R7, R7, R4, RZ, 0x7 ;  /* 0x0000000407077211 */ /* 0x000fc800078f38ff */
[----:B---3--:R-:W-:Y:S01]  /*11a0*/  SHF.R.S32.HI R11, RZ, 0x7, R7 ;  /* 0x00000007ff0b7819 */ /* 0x008fe20000011407 */
[----:B------:R-:W-:Y:S06]  /*11b0*/  @!P0 BRA `(.L_x_12996) ;  /* 0x0000000000748947 */ /* 0x000fec0003800000 */
[----:B------:R-:W1:Y:S01]  /*11c0*/  LDC R0, c[0x0][0x9f0] ;  /* 0x00027c00ff007b82 */ /* 0x000e620000000800 */
[----:B------:R-:W-:-:S04]  /*11d0*/  ISETP.NE.AND P0, PT, R19, RZ, PT ;  /* 0x000000ff1300720c */ /* 0x000fc80003f05270 */
[----:B-1----:R-:W-:-:S04]  /*11e0*/  SEL R12, R19, R0, P0 ;  /* 0x00000000130c7207 */ /* 0x002fc80000000000 */
[-C--:B------:R-:W-:Y:S02]  /*11f0*/  IABS R4, R12.reuse ;  /* 0x0000000c00047213 */ /* 0x080fe40000000000 */
[----:B------:R-:W-:Y:S02]  /*1200*/  IADD3 R0, R11, -0x1, R12 ;  /* 0xffffffff0b007810 */ /* 0x000fe40007ffe00c */
[----:B------:R-:W1:Y:S01]  /*1210*/  I2F.RP R3, R4 ;  /* 0x0000000400037306 */ /* 0x000e620000209400 */
[----:B------:R-:W-:Y:S02]  /*1220*/  IABS R13, R12 ;  /* 0x0000000c000d7213 */ /* 0x000fe40000000000 */
        /* <DEDUP_REMOVED lines=22> */
.L_x_12996:
[----:B------:R-:W-:Y:S01]  /*1390*/  IMAD R16, R14, R89, RZ ;  /* 0x000000590e107224 */ /* 0x000fe200078e02ff */
[----:B------:R-:W-:Y:S02]  /*13a0*/  MOV R23, R5 ;  /* 0x0000000500177202 */ /* 0x000fe40000000f00 */
[----:B------:R-:W-:Y:S02]  /*13b0*/  CS2R R58, SRZ ;  /* 0x00000000003a7805 */ /* 0x000fe4000001ff00 */
[----:B------:R-:W-:Y:S02]  /*13c0*/  LOP3.LUT R18, R6, 0xffff, RZ, 0xc0, !PT ;  /* 0x0000ffff06127812 */ /* 0x000fe400078ec0ff */
[----:B------:R-:W-:Y:S02]  /*13d0*/  CS2R R118, SRZ ;  /* 0x0000000000767805 */ /* 0x000fe4000001ff00 */
[----:B------:R-:W-:Y:S02]  /*13e0*/  VIADDMNMX R89, R16, R89, R11, PT ;  /* 0x0000005910597246 */ /* 0x000fe4000380010b */
[----:B------:R-:W-:-:S02]  /*13f0*/  CS2R R40, SRZ ;  /* 0x0000000000287805 */ /* 0x000fc4000001ff00 */
[----:B------:R-:W-:Y:S02]  /*1400*/  PLOP3.LUT P0, PT, PT, PT, PT, 0x80, 0x0 ;  /* 0x000000000000781c */ /* 0x000fe40003f0f070 */
        /* <DEDUP_REMOVED lines=16> */
[----:B------:R-:W1:Y:S01]  /*1510*/  S2R R0, SR_TID.X ;  /* 0x0000000000007919 */ /* 0x000e620000002100 */
[----:B------:R-:W2:Y:S01]  /*1520*/  S2UR UR40, SR_CgaCtaId ;  /* 0x00000000002879c3 */ /* 0x000ea20000008800 */
[----:B------:R-:W-:Y:S02]  /*1530*/  UMOV UR6, 0x400 ;  /* 0x0000040000067882 */ /* 0x000fe40000000000 */
[----:B--2---:R-:W-:Y:S01]  /*1540*/  ULEA UR43, UR40, UR6, 0x18 ;  /* 0x00000006282b7291 */ /* 0x004fe2000f8ec03f */
[----:B-1----:R-:W-:-:S05]  /*1550*/  VIADD R3, R0, 0xffffff80 ;  /* 0xffffff8000037836 */ /* 0x002fca0000000000 */
[----:B------:R-:W-:-:S04]  /*1560*/  SHF.R.S32.HI R0, RZ, 0x1f, R3 ;  /* 0x0000001fff007819 */ /* 0x000fc80000011403 */
[----:B------:R-:W-:-:S04]  /*1570*/  LEA.HI R0, R0, R3, RZ, 0x7 ;  /* 0x0000000300007211 */ /* 0x000fc800078f38ff */
[----:B------:R-:W-:-:S06]  /*1580*/  SHF.R.S32.HI R0, RZ, 0x7, R0 ;  /* 0x00000007ff007819 */ /* 0x000fcc0000011400 */
[----:B------:R-:W1:Y:S02]  /*1590*/  SHFL.IDX PT, R0, R0, RZ, 0x1f ;  /* 0x00001fff00007589 */ /* 0x000e6400000e0000 */
        /* <DEDUP_REMOVED lines=14> */
[----:B------:R-:W-:Y:S01]  /*1680*/  IMAD.U32 R4, RZ, RZ, UR4 ;  /* 0x00000004ff047e24 */ /* 0x000fe2000f8e00ff */
[----:B0-----:R0:W1:Y:S01]  /*1690*/  LDC.64 R14, c[0x4][R0] ;  /* 0x01000000000e7b82 */ /* 0x0010620000000a00 */
        /* <DEDUP_REMOVED lines=11> */
.L_x_12998:
[----:B------:R-:W2:Y:S01]  /*1750*/  LDL R20, [R1+0x18] ;  /* 0x0000180001147983 */ /* 0x000ea20000100800 */
[----:B------:R-:W-:Y:S02]  /*1760*/  ISETP.NE.AND P0, PT, R2, 0x3, PT ;  /* 0x000000030200780c */ /* 0x000fe40003f05270 */
[----:B--2---:R-:W-:-:S04]  /*1770*/  LEA.HI R0, R20, R20, RZ, 0x1 ;  /* 0x0000001414007211 */ /* 0x004fc800078f08ff */
[----:B------:R-:W-:-:S04]  /*1780*/  LOP3.LUT R0, R0, 0xfffffffe, RZ, 0xc0, !PT ;  /* 0xfffffffe00007812 */ /* 0x000fc800078ec0ff */
[----:B------:R-:W-:-:S04]  /*1790*/  IADD3 R0, R20, -R0, RZ ;  /* 0x8000000014007210 */ /* 0x000fc80007ffe0ff */
[----:B------:R-:W-:-:S04]  /*17a0*/  SHF.L.U32 R0, R0, 0x1f, RZ ;  /* 0x0000001f00007819 */ /* 0x000fc800000006ff */
[----:B------:R-:W1:Y:S02]  /*17b0*/  SYNCS.PHASECHK.TRANS64.TRYWAIT P1, [UR43+0x16800], R0 ;  /* 0x01680000ff0075a7 */ /* 0x000e64000802016b */
[----:B-1----:R-:W-:Y:S05]  /*17c0*/  @!P1 BRA `(.L_x_12999) ;  /* 0x000000c400dc9947 */ /* 0x002fea0003800000 */
.L_x_13115:
[----:B------:R-:W-:Y:S05]  /*17d0*/  @!P0 BRA `(.L_x_13000) ;  /* 0x0000000000048947 */ /* 0x000fea0003800000 */
[----:B------:R-:W-:Y:S01]  /*17e0*/  BPT.TRAP 0x1 ;  /* 0x000000040000795c */ /* 0x000fe20000300000 */
.L_x_13000:
[----:B------:R-:W-:Y:S02]  /*17f0*/  IMAD.U32 R4, RZ, RZ, UR39 ;  /* 0x00000027ff047e24 */ /* 0x000fe4000f8e00ff */
[----:B-1----:R-:W-:-:S03]  /*1800*/  IMAD.U32 R3, RZ, RZ, UR38 ;  /* 0x00000026ff037e24 */ /* 0x002fc6000f8e00ff */
[----:B------:R-:W-:Y:S02]  /*1810*/  LEA R4, R4, UR43, 0x3 ;  /* 0x0000002b04047c11 */ /* 0x000fe4000f8e18ff */
[----:B------:R-:W-:-:S04]  /*1820*/  SHF.L.U32 R3, R3, 0x1f, RZ ;  /* 0x0000001f03037819 */ /* 0x000fc800000006ff */
[----:B------:R1:W2:Y:S01]  /*1830*/  SYNCS.PHASECHK.TRANS64.TRYWAIT P1, [R4+URZ+0x16830], R3 ;  /* 0x01683003040075a7 */ /* 0x0002a2000802017f */
[----:B------:R-:W-:Y:S05]  /*1840*/  @!P0 BRA `(.L_x_13001) ;  /* 0x0000000000048947 */ /* 0x000fea0003800000 */
[----:B------:R-:W-:Y:S01]  /*1850*/  BPT.TRAP 0x1 ;  /* 0x000000040000795c */ /* 0x000fe20000300000 */
.L_x_13001:
[----:B------:R-:W-:Y:S01]  /*1860*/  IMAD.MOV.U32 R119, RZ, RZ, RZ ;  /* 0x000000ffff777224 */ /* 0x000fe200078e00ff */
[----:B--2---:R-:W-:Y:S06]  /*1870*/  @P1 BRA `(.L_x_13002) ;  /* 0x0000000000081947 */ /* 0x004fec0003800000 */
[----:B------:R-:W2:Y:S02]  /*1880*/  SYNCS.PHASECHK.TRANS64.TRYWAIT P1, [R4+URZ+0x16830], R3 ;  /* 0x01683003040075a7 */ /* 0x000ea4000802017f */
[----:B--2---:R-:W-:Y:S05]  /*1890*/  @!P1 BRA `(.L_x_13003) ;  /* 0x000000c400c09947 */ /* 0x004fea0003800000 */
.L_x_13002:
        /* <DEDUP_REMOVED lines=13> */
[----:B------:R-:W-:Y:S02]  /*1970*/  ULEA UR6, UR39, UR20, 0xa ;  /* 0x0000001427067291 */ /* 0x000fe4000f8e503f */
        /* <DEDUP_REMOVED lines=21> */
.L_x_13004:
[----:B------:R-:W3:Y:S01]  /*1ad0*/  LDL R0, [R1+0x10] ;  /* 0x0000100001007983 */ /* 0x000ee20000100800 */
[----:B------:R-:W-:Y:S01]  /*1ae0*/  P2R R7, PR, RZ, 0x1 ;  /* 0x00000001ff077803 */ /* 0x000fe20000000000 */
[----:B------:R-:W-:Y:S01]  /*1af0*/  ULDC UR6, c[0x0][0x988] ;  /* 0x0002620000067ab9 */ /* 0x000fe20000000800 */
[--C-:B------:R-:W-:Y:S01]  /*1b00*/  IMAD.MOV.U32 R117, RZ, RZ, R119.reuse ;  /* 0x000000ffff757224 */ /* 0x100fe200078e0077 */
[-C--:B------:R-:W-:Y:S01]  /*1b10*/  MOV R113, R119.reuse ;  /* 0x0000007700717202 */ /* 0x080fe20000000f00 */
        /* <DEDUP_REMOVED lines=11> */
[----:B------:R-:W-:Y:S01]  /*1bd0*/  IMAD.MOV.U32 R93, RZ, RZ, R119 ;  /* 0x000000ffff5d7224 */ /* 0x000fe200078e0077 */
[----:B---3--:R-:W-:-:S05]  /*1be0*/  IADD3 R88, R88, 0x80, -R0 ;  /* 0x0000008058587810 */ /* 0x008fca0007ffe800 */
        /* <DEDUP_REMOVED lines=8> */
[----:B-12---:R-:W-:Y:S02]  /*1c70*/  FMNMX.FTZ R3, R24, R10, !PT ;  /* 0x0000000a18037209 */ /* 0x006fe40007810000 */
        /* <DEDUP_REMOVED lines=8> */
[----:B0-----:R-:W-:Y:S02]  /*1d00*/  FSEL R14, R33, -INF , P5 ;  /* 0xff800000210e7808 */ /* 0x001fe40002800000 */
        /* <DEDUP_REMOVED lines=61> */
[C---:B------:R-:W-:Y:S02]  /*20e0*/  ISETP.GT.AND P0, PT, R5.reuse, 0x59, PT ;  /* 0x000000590500780c */ /* 0x040fe40003f04270 */
        /* <DEDUP_REMOVED lines=9> */
[----:B------:R-:W-:Y:S02]  /*2180*/  P2R R25, PR, RZ, 0x1 ;  /* 0x00000001ff197803 */ /* 0x000fe40000000000 */
[----:B------:R-:W-:-:S02]  /*2190*/  FSEL R60, R59, -INF , P5 ;  /* 0xff8000003b3c7808 */ /* 0x000fc40002800000 */
[C---:B------:R-:W-:Y:S02]  /*21a0*/  ISETP.GT.AND P0, PT, R5.reuse, 0x60, PT ;  /* 0x000000600500780c */ /* 0x040fe40003f04270 */
[C---:B------:R-:W-:Y:S02]  /*21b0*/  ISETP.GT.AND P5, PT, R5.reuse, 0x60, PT ;  /* 0x000000600500780c */ /* 0x040fe40003fa4270 */
[----:B------:R-:W-:Y:S02]  /*21c0*/  FMNMX.FTZ R3, R116, R3, !PT ;  /* 0x0000000374037209 */ /* 0x000fe40007810000 */
[----:B------:R-:W-:Y:S02]  /*21d0*/  FSEL R66, R66, -INF , P1 ;  /* 0xff80000042427808 */ /* 0x000fe40000800000 */
[----:B------:R-:W-:Y:S02]  /*21e0*/  ISETP.GT.AND P1, PT, R5, 0x68, PT ;  /* 0x000000680500780c */ /* 0x000fe40003f24270 */
[----:B------:R-:W-:-:S02]  /*21f0*/  FSEL R74, R74, -INF , P0 ;  /* 0xff8000004a4a7808 */ /* 0x000fc40000000000 */
[----:B------:R-:W-:Y:S02]  /*2200*/  FSEL R138, R72, -INF , P5 ;  /* 0xff800000488a7808 */ /* 0x000fe40002800000 */
[----:B------:R-:W-:Y:S02]  /*2210*/  FMNMX.FTZ R3, R118, R3, !PT ;  /* 0x0000000376037209 */ /* 0x000fe40007810000 */
[----:B------:R-:W-:Y:S02]  /*2220*/  ISETP.NE.AND P0, PT, R25, RZ, PT ;  /* 0x000000ff1900720c */ /* 0x000fe40003f05270 */
[----:B------:R-:W-:Y:S02]  /*2230*/  FSEL R144, R76, -INF , P1 ;  /* 0xff8000004c907808 */ /* 0x000fe40000800000 */
[----:B------:R-:W-:Y:S02]  /*2240*/  FMNMX.FTZ R3, R138, R3, !PT ;  /* 0x000000038a037209 */ /* 0x000fe40007810000 */
[----:B------:R-:W-:-:S02]  /*2250*/  FSEL R76, R75, -INF , P0 ;  /* 0xff8000004b4c7808 */ /* 0x000fc40000000000 */
[----:B------:R-:W-:Y:S02]  /*2260*/  ISETP.NE.AND P0, PT, R7, RZ, PT ;  /* 0x000000ff0700720c */ /* 0x000fe40003f05270 */
[----:B------:R-:W-:Y:S02]  /*2270*/  FMNMX.FTZ R7, R26, R27, !PT ;  /* 0x0000001b1a077209 */ /* 0x000fe40007810000 */
[----:B------:R-:W-:Y:S02]  /*2280*/  FSEL R68, R67, -INF , P2 ;  /* 0xff80000043447808 */ /* 0x000fe40001000000 */
[----:B------:R-:W-:Y:S02]  /*2290*/  ISETP.GT.AND P2, PT, R5, 0x69, PT ;  /* 0x000000690500780c */ /* 0x000fe40003f44270 */
[----:B------:R-:W-:Y:S02]  /*22a0*/  FMNMX.FTZ R3, R140, R3, !PT ;  /* 0x000000038c037209 */ /* 0x000fe40007810000 */
[----:B------:R-:W-:-:S02]  /*22b0*/  FMNMX.FTZ R7, R30, R7, !PT ;  /* 0x000000071e077209 */ /* 0x000fc40007810000 */
[----:B------:R-:W-:Y:S02]  /*22c0*/  FSEL R64, R63, -INF , P3 ;  /* 0xff8000003f407808 */ /* 0x000fe40001800000 */
[----:B------:R-:W-:Y:S02]  /*22d0*/  FSEL R148, R77, -INF , P2 ;  /* 0xff8000004d947808 */ /* 0x000fe40001000000 */
[----:B------:R-:W-:Y:S02]  /*22e0*/  FMNMX.FTZ R3, R144, R3, !PT ;  /* 0x0000000390037209 */ /* 0x000fe40007810000 */
[----:B------:R-:W-:Y:S02]  /*22f0*/  ISETP.GT.AND P3, PT, R5, 0x70, PT ;  /* 0x000000700500780c */ /* 0x000fe40003f64270 */
[----:B------:R-:W-:Y:S02]  /*2300*/  FMNMX.FTZ R7, R6, R7, !PT ;  /* 0x0000000706077209 */ /* 0x000fe40007810000 */
[----:B------:R-:W-:-:S02]  /*2310*/  FSEL R62, R62, -INF , P4 ;  /* 0xff8000003e3e7808 */ /* 0x000fc40002000000 */
        /* <DEDUP_REMOVED lines=8> */
[----:B------:R-:W-:Y:S02]  /*23a0*/  FSEL R84, R84, -INF , P5 ;  /* 0xff80000054547808 */ /* 0x000fe40002800000 */
[----:B------:R-:W-:Y:S02]  /*23b0*/  FMNMX.FTZ R3, R146, R3, !PT ;  /* 0x0000000392037209 */ /* 0x000fe40007810000 */
[----:B------:R-:W-:Y:S02]  /*23c0*/  ISETP.GT.AND P6, PT, R5, 0x79, PT ;  /* 0x000000790500780c */ /* 0x000fe40003fc4270 */
[----:B------:R-:W-:-:S02]  /*23d0*/  FMNMX.FTZ R7, R38, R7, !PT ;  /* 0x0000000726077209 */ /* 0x000fc40007810000 */
[----:B------:R-:W-:Y:S02]  /*23e0*/  FSEL R80, R85, -INF , P6 ;  /* 0xff80000055507808 */ /* 0x000fe40003000000 */
[----:B------:R-:W-:Y:S02]  /*23f0*/  FMNMX.FTZ R3, R84, R3, !PT ;  /* 0x0000000354037209 */ /* 0x000fe40007810000 */
[----:B------:R-:W-:Y:S02]  /*2400*/  FMNMX.FTZ R7, R20, R7, !PT ;  /* 0x0000000714077209 */ /* 0x000fe40007810000 */
[----:B------:R-:W-:Y:S01]  /*2410*/  FMNMX.FTZ R9, R80, R3, !PT ;  /* 0x0000000350097209 */ /* 0x000fe20007810000 */
[----:B------:R-:W-:Y:S01]  /*2420*/  IMAD.U32 R3, RZ, RZ, UR6 ;  /* 0x00000006ff037e24 */ /* 0x000fe2000f8e00ff */
[----:B------:R-:W-:Y:S02]  /*2430*/  FMNMX.FTZ R7, R42, R7, !PT ;  /* 0x000000072a077209 */ /* 0x000fe40007810000 */
[----:B------:R-:W-:Y:S01]  /*2440*/  P2R R15, PR, RZ, 0x4 ;  /* 0x00000004ff0f7803 */ /* 0x000fe20000000000 */
[----:B------:R-:W0:Y:S01]  /*2450*/  SHFL.BFLY PT, R0, R9, 0x2, 0x1f ;  /* 0x0c401f0009007f89 */ /* 0x000e2200000e0000 */
[----:B------:R-:W-:-:S02]  /*2460*/  FMNMX.FTZ R7, R44, R7, !PT ;  /* 0x000000072c077209 */ /* 0x000fc40007810000 */
[C---:B------:R-:W-:Y:S02]  /*2470*/  ISETP.GT.AND P2, PT, R5.reuse, 0x58, PT ;  /* 0x000000580500780c */ /* 0x040fe40003f44270 */
[----:B------:R-:W-:Y:S02]  /*2480*/  FMNMX.FTZ R7, R46, R7, !PT ;  /* 0x000000072e077209 */ /* 0x000fe40007810000 */
[----:B------:R-:W-:Y:S02]  /*2490*/  P2R R21, PR, RZ, 0x2 ;  /* 0x00000002ff157803 */ /* 0x000fe40000000000 */
[----:B------:R-:W-:Y:S02]  /*24a0*/  FMNMX.FTZ R7, R48, R7, !PT ;  /* 0x0000000730077209 */ /* 0x000fe40007810000 */
[----:B------:R-:W-:Y:S02]  /*24b0*/  ISETP.GT.AND P1, PT, R5, 0x59, PT ;  /* 0x000000590500780c */ /* 0x000fe40003f24270 */
[----:B------:R-:W-:-:S02]  /*24c0*/  FMNMX.FTZ R7, R50, R7, !PT ;  /* 0x0000000732077209 */ /* 0x000fc40007810000 */
[----:B------:R-:W-:Y:S02]  /*24d0*/  FSEL R70, R70, -INF , P2 ;  /* 0xff80000046467808 */ /* 0x000fe40001000000 */
[----:B------:R-:W-:Y:S02]  /*24e0*/  FMNMX.FTZ R7, R52, R7, !PT ;  /* 0x0000000734077209 */ /* 0x000fe40007810000 */
[----:B------:R-:W-:Y:S02]  /*24f0*/  FSEL R72, R71, -INF , P1 ;  /* 0xff80000047487808 */ /* 0x000fe40000800000 */
[----:B------:R-:W-:Y:S02]  /*2500*/  FMNMX.FTZ R7, R54, R7, !PT ;  /* 0x0000000736077209 */ /* 0x000fe40007810000 */
[----:B------:R-:W-:Y:S02]  /*2510*/  P2R R13, PR, RZ, 0x8 ;  /* 0x00000008ff0d7803 */ /* 0x000fe40000000000 */
[----:B0-----:R-:W-:-:S02]  /*2520*/  FMNMX.FTZ R11, R9, R0, !PT ;  /* 0x00000000090b7209 */ /* 0x001fc40007810000 */
[----:B------:R-:W-:Y:S02]  /*2530*/  FMNMX.FTZ R7, R56, R7, !PT ;  /* 0x0000000738077209 */ /* 0x000fe40007810000 */
[----:B------:R-:W-:Y:S01]  /*2540*/  ISETP.NE.AND P1, PT, R21, RZ, PT ;  /* 0x000000ff1500720c */ /* 0x000fe20003f25270 */
[----:B------:R-:W0:Y:S01]  /*2550*/  SHFL.BFLY PT, R0, R11, 0x1, 0x1f ;  /* 0x0c201f000b007f89 */ /* 0x000e2200000e0000 */
[----:B------:R-:W-:Y:S02]  /*2560*/  FMNMX.FTZ R7, R58, R7, !PT ;  /* 0x000000073a077209 */ /* 0x000fe40007810000 */
[----:B------:R-:W-:Y:S02]  /*2570*/  ISETP.NE.AND P2, PT, R15, RZ, PT ;  /* 0x000000ff0f00720c */ /* 0x000fe40003f45270 */
[----:B------:R-:W-:Y:S02]  /*2580*/  FMNMX.FTZ R7, R60, R7, !PT ;  /* 0x000000073c077209 */ /* 0x000fe40007810000 */
[----:B------:R-:W-:-:S02]  /*2590*/  FSEL R78, R78, -INF , P1 ;  /* 0xff8000004e4e7808 */ /* 0x000fc40000800000 */
[----:B------:R-:W-:Y:S02]  /*25a0*/  FMNMX.FTZ R7, R62, R7, !PT ;  /* 0x000000073e077209 */ /* 0x000fe40007810000 */
[----:B------:R-:W-:Y:S02]  /*25b0*/  FSEL R86, R86, -INF , P5 ;  /* 0xff80000056567808 */ /* 0x000fe40002800000 */
[----:B------:R-:W-:Y:S02]  /*25c0*/  FMNMX.FTZ R7, R64, R7, !PT ;  /* 0x0000000740077209 */ /* 0x000fe40007810000 */
[----:B------:R-:W-:Y:S02]  /*25d0*/  R2UR UR6, R4 ;  /* 0x00000000040672ca */ /* 0x000fe400000e0000 */
[----:B------:R-:W-:-:S04]  /*25e0*/  FMNMX.FTZ R7, R66, R7, !PT ;  /* 0x0000000742077209 */ /* 0x000fc80007810000 */
[----:B------:R-:W-:Y:S02]  /*25f0*/  FMNMX.FTZ R7, R68, R7, !PT ;  /* 0x0000000744077209 */ /* 0x000fe40007810000 */
[----:B0-----:R-:W-:Y:S02]  /*2600*/  FMNMX.FTZ R0, R11, R0, !PT ;  /* 0x000000000b007209 */ /* 0x001fe40007810000 */
[----:B------:R-:W-:Y:S02]  /*2610*/  FMNMX.FTZ R7, R70, R7, !PT ;  /* 0x0000000746077209 */ /* 0x000fe40007810000 */
[C---:B------:R-:W-:Y:S01]  /*2620*/  FSETP.NEU.FTZ.AND P3, PT, R0.reuse, -INF , PT ;  /* 0xff8000000000780b */ /* 0x040fe20003f7d000 */
[----:B------:R-:W-:Y:S01]  /*2630*/  FMUL.FTZ R31, R0, R3 ;  /* 0x00000003001f7220 */ /* 0x000fe20000410000 */
[----:B------:R-:W-:Y:S01]  /*2640*/  FMNMX.FTZ R7, R72, R7, !PT ;  /* 0x0000000748077209 */ /* 0x000fe20007810000 */
[----:B------:R-:W-:-:S03]  /*2650*/  UIADD3 UR6, UR6, 0x16840, URZ ;  /* 0x0001684006067890 */ /* 0x000fc6000fffe03f */
[----:B------:R-:W-:Y:S01]  /*2660*/  FMNMX.FTZ R7, R74, R7, !PT ;  /* 0x000000074a077209 */ /* 0x000fe20007810000 */
[----:B------:R-:W-:Y:S01]  /*2670*/  UPRMT UR6, UR40, 0x654, UR6 ;  /* 0x0000065428067896 */ /* 0x000fe20008000006 */
[----:B------:R-:W-:Y:S02]  /*2680*/  FSEL R31, R31, RZ, P3 ;  /* 0x000000ff1f1f7208 */ /* 0x000fe40001800000 */
[----:B------:R-:W-:Y:S02]  /*2690*/  FMNMX.FTZ R7, R76, R7, !PT ;  /* 0x000000074c077209 */ /* 0x000fe40007810000 */
[----:B------:R-:W-:Y:S01]  /*26a0*/  ISETP.NE.AND P3, PT, R13, RZ, PT ;  /* 0x000000ff0d00720c */ /* 0x000fe20003f65270 */
        /* <DEDUP_REMOVED lines=44> */
[----:B------:R-:W-:Y:S01]  /*2970*/  FFMA.FTZ R150, R84, R3, -R31 ;  /* 0x0000000354967223 */ /* 0x000fe2000001081f */
[----:B------:R-:W4:Y:S01]  /*2980*/  MUFU.EX2 R124, R124 ;  /* 0x0000007c007c7308 */ /* 0x000f220000000800 */
[----:B------:R-:W-:Y:S01]  /*2990*/  SYNCS.ARRIVE.TRANS64.RED.A1T0 RZ, [UR6], RZ ;  /* 0x000000ffffff79a7 */ /* 0x000fe20008100406 */
[--C-:B------:R-:W-:Y:S01]  /*29a0*/  IMAD.MOV.U32 R118, RZ, RZ, R119.reuse ;  /* 0x000000ffff767224 */ /* 0x100fe200078e0077 */
[----:B------:R-:W-:Y:S01]  /*29b0*/  MOV R102, R119 ;  /* 0x0000007700667202 */ /* 0x000fe20000000f00 */
[----:B------:R-:W-:-:S02]  /*29c0*/  IMAD.MOV.U32 R116, RZ, RZ, R119 ;  /* 0x000000ffff747224 */ /* 0x000fc400078e0077 */
[----:B------:R-:W-:Y:S01]  /*29d0*/  IMAD.MOV.U32 R114, RZ, RZ, R119 ;  /* 0x000000ffff727224 */ /* 0x000fe200078e0077 */
[----:B-1----:R-:W-:Y:S01]  /*29e0*/  FMNMX.FTZ R45, R7, R36, !PT ;  /* 0x00000024072d7209 */ /* 0x002fe20007810000 */
[----:B------:R-:W1:Y:S01]  /*29f0*/  MUFU.EX2 R11, R11 ;  /* 0x0000000b000b7308 */ /* 0x000e620000000800 */
[-CC-:B------:R-:W-:Y:S01]  /*2a00*/  FFMA.FTZ R36, R138, R3.reuse, -R31.reuse ;  /* 0x000000038a247223 */ /* 0x180fe2000001081f */
[----:B------:R-:W-:Y:S01]  /*2a10*/  FFMA.FTZ R31, R80, R3, -R31 ;  /* 0x00000003501f7223 */ /* 0x000fe2000001081f */
[--C-:B------:R-:W-:Y:S01]  /*2a20*/  IMAD.MOV.U32 R112, RZ, RZ, R119.reuse ;  /* 0x000000ffff707224 */ /* 0x100fe200078e0077 */
[----:B------:R-:W5:Y:S01]  /*2a30*/  SHFL.BFLY PT, R88, R45, 0x1, 0x1f ;  /* 0x0c201f002d587f89 */ /* 0x000f6200000e0000 */
[--C-:B------:R-:W-:Y:S02]  /*2a40*/  IMAD.MOV.U32 R110, RZ, RZ, R119.reuse ;  /* 0x000000ffff6e7224 */ /* 0x100fe400078e0077 */
[--C-:B------:R-:W-:Y:S01]  /*2a50*/  IMAD.MOV.U32 R108, RZ, RZ, R119.reuse ;  /* 0x000000ffff6c7224 */ /* 0x100fe200078e0077 */
[----:B------:R-:W1:Y:S01]  /*2a60*/  MUFU.EX2 R126, R126 ;  /* 0x0000007e007e7308 */ /* 0x000e620000000800 */
[----:B------:R-:W-:-:S02]  /*2a70*/  IMAD.MOV.U32 R106, RZ, RZ, R119 ;  /* 0x000000ffff6a7224 */ /* 0x000fc400078e0077 */
[--C-:B------:R-:W-:Y:S02]  /*2a80*/  IMAD.MOV.U32 R104, RZ, RZ, R119.reuse ;  /* 0x000000ffff687224 */ /* 0x100fe400078e0077 */
        /* <DEDUP_REMOVED lines=8> */
[----:B-----5:R-:W-:Y:S01]  /*2b10*/  FMNMX.FTZ R7, R45, R88, !PT ;  /* 0x000000582d077209 */ /* 0x020fe20007810000 */
[----:B------:R-:W-:-:S03]  /*2b20*/  IMAD.MOV.U32 R88, RZ, RZ, R119 ;  /* 0x000000ffff587224 */ /* 0x000fc600078e0077 */
[C---:B------:R-:W-:Y:S01]  /*2b30*/  FSETP.NEU.FTZ.AND P1, PT, R7.reuse, -INF , PT ;  /* 0xff8000000700780b */ /* 0x040fe20003f3d000 */
[----:B------:R-:W-:Y:S02]  /*2b40*/  FMUL.FTZ R47, R7, R3 ;  /* 0x00000003072f7220 */ /* 0x000fe40000410000 */
[----:B------:R-:W-:Y:S03]  /*2b50*/  MUFU.EX2 R15, R15 ;  /* 0x0000000f000f7308 */ /* 0x000fe60000000800 */
[----:B------:R-:W-:-:S05]  /*2b60*/  FSEL R47, R47, RZ, P1 ;  /* 0x000000ff2f2f7208 */ /* 0x000fca0000800000 */
[----:B------:R-:W-:Y:S01]  /*2b70*/  MUFU.EX2 R130, R130 ;  /* 0x0000008200827308 */ /* 0x000fe20000000800 */
[-CC-:B------:R-:W-:Y:S01]  /*2b80*/  FFMA.FTZ R121, R26, R3.reuse, -R47.reuse ;  /* 0x000000031a797223 */ /* 0x180fe2000001082f */
[-CC-:B------:R-:W-:Y:S01]  /*2b90*/  FFMA.FTZ R26, R27, R3.reuse, -R47.reuse ;  /* 0x000000031b1a7223 */ /* 0x180fe2000001082f */
[-C--:B------:R-:W-:Y:S01]  /*2ba0*/  FFMA.FTZ R123, R30, R3.reuse, -R47 ;  /* 0x000000031e7b7223 */ /* 0x080fe2000001082f */
[----:B0-----:R-:W-:Y:S01]  /*2bb0*/  FADD.FTZ R27, R120, R5 ;  /* 0x00000005781b7221 */ /* 0x001fe20000010000 */
[-CC-:B------:R-:W-:Y:S01]  /*2bc0*/  FFMA.FTZ R30, R6, R3.reuse, -R47.reuse ;  /* 0x00000003061e7223 */ /* 0x180fe2000001082f */
[-CC-:B------:R-:W-:Y:S01]  /*2bd0*/  FFMA.FTZ R125, R34, R3.reuse, -R47.reuse ;  /* 0x00000003227d7223 */ /* 0x180fe2000001082f */
[-C--:B------:R-:W-:Y:S01]  /*2be0*/  FFMA.FTZ R8, R8, R3.reuse, -R47 ;  /* 0x0000000308087223 */ /* 0x080fe2000001082f */
[----:B------:R-:W-:Y:S01]  /*2bf0*/  MUFU.EX2 R121, R121 ;  /* 0x0000007900797308 */ /* 0x000fe20000000800 */
[----:B--2---:R-:W-:Y:S01]  /*2c00*/  FADD.FTZ R6, R122, R27 ;  /* 0x0000001b7a067221 */ /* 0x004fe20000010000 */
[-CC-:B------:R-:W-:Y:S01]  /*2c10*/  FFMA.FTZ R127, R38, R3.reuse, -R47.reuse ;  /* 0x00000003267f7223 */ /* 0x180fe2000001082f */
[-CC-:B------:R-:W-:Y:S01]  /*2c20*/  FFMA.FTZ R20, R20, R3.reuse, -R47.reuse ;  /* 0x0000000314147223 */ /* 0x180fe2000001082f */
[-CC-:B------:R-:W-:Y:S01]  /*2c30*/  FFMA.FTZ R38, R48, R3.reuse, -R47.reuse ;  /* 0x0000000330267223 */ /* 0x180fe2000001082f */
[----:B---3--:R-:W-:Y:S01]  /*2c40*/  FADD.FTZ R27, R9, R6 ;  /* 0x00000006091b7221 */ /* 0x008fe20000010000 */
[-CC-:B------:R-:W-:Y:S01]  /*2c50*/  FFMA.FTZ R129, R42, R3.reuse, -R47.reuse ;  /* 0x000000032a817223 */ /* 0x180fe2000001082f */
[-C--:B------:R-:W-:Y:S01]  /*2c60*/  FFMA.FTZ R34, R44, R3.reuse, -R47 ;  /* 0x000000032c227223 */ /* 0x080fe2000001082f */
[----:B------:R-:W0:Y:S01]  /*2c70*/  MUFU.EX2 R26, R26 ;  /* 0x0000001a001a7308 */ /* 0x000e220000000800 */
[----:B----4-:R-:W-:Y:S01]  /*2c80*/  FADD.FTZ R6, R124, R27 ;  /* 0x0000001b7c067221 */ /* 0x010fe20000010000 */
[-CC-:B------:R-:W-:Y:S01]  /*2c90*/  FFMA.FTZ R133, R50, R3.reuse, -R47.reuse ;  /* 0x0000000332857223 */ /* 0x180fe2000001082f */
[-CC-:B------:R-:W-:Y:S01]  /*2ca0*/  FFMA.FTZ R131, R46, R3.reuse, -R47.reuse ;  /* 0x000000032e837223 */ /* 0x180fe2000001082f */
[-CC-:B------:R-:W-:Y:S01]  /*2cb0*/  FFMA.FTZ R42, R52, R3.reuse, -R47.reuse ;  /* 0x00000003342a7223 */ /* 0x180fe2000001082f */
[----:B-1----:R-:W-:Y:S01]  /*2cc0*/  FADD.FTZ R27, R11, R6 ;  /* 0x000000060b1b7221 */ /* 0x002fe20000010000 */
        /* <DEDUP_REMOVED lines=13> */
[----:B------:R-:W-:Y:S01]  /*2da0*/  F2FP.BF16.F32.PACK_AB R120, R5, R120 ;  /* 0x000000780578723e */ /* 0x000fe200000010ff */
[-CC-:B------:R-:W-:Y:S01]  /*2db0*/  FFMA.FTZ R143, R70, R3.reuse, -R47.reuse ;  /* 0x00000003468f7223 */ /* 0x180fe2000001082f */
[-CC-:B------:R-:W-:Y:S01]  /*2dc0*/  FFMA.FTZ R4, R72, R3.reuse, -R47.reuse ;  /* 0x0000000348047223 */ /* 0x180fe2000001082f */
        /* <DEDUP_REMOVED lines=8> */
[-CC-:B------:R-:W-:Y:S01]  /*2e50*/  FFMA.FTZ R86, R86, R3.reuse, -R47.reuse ;  /* 0x0000000356567223 */ /* 0x180fe2000001082f */
[----:B------:R-:W-:Y:S01]  /*2e60*/  FFMA.FTZ R32, R32, R3, -R47 ;  /* 0x0000000320207223 */ /* 0x000fe2000001082f */
[----:B------:R-:W1:Y:S01]  /*2e70*/  MUFU.EX2 R8, R8 ;  /* 0x0000000800087308 */ /* 0x000e620000000800 */
[----:B--2---:R-:W-:Y:S01]  /*2e80*/  FADD.FTZ R6, R30, R27 ;  /* 0x0000001b1e067221 */ /* 0x004fe20000010000 */
[----:B------:R-:W-:-:S02]  /*2e90*/  F2FP.BF16.F32.PACK_AB R122, R9, R122 ;  /* 0x0000007a097a723e */ /* 0x000fc400000010ff */
[----:B------:R-:W-:Y:S02]  /*2ea0*/  F2FP.BF16.F32.PACK_AB R124, R11, R124 ;  /* 0x0000007c0b7c723e */ /* 0x000fe400000010ff */
[----:B------:R-:W-:Y:S02]  /*2eb0*/  F2FP.BF16.F32.PACK_AB R126, R13, R126 ;  /* 0x0000007e0d7e723e */ /* 0x000fe400000010ff */
[----:B------:R-:W2:Y:S01]  /*2ec0*/  MUFU.EX2 R127, R127 ;  /* 0x0000007f007f7308 */ /* 0x000ea20000000800 */
[----:B0-----:R-:W-:Y:S01]  /*2ed0*/  FADD.FTZ R27, R125, R6 ;  /* 0x000000067d1b7221 */ /* 0x001fe20000010000 */
[----:B------:R-:W-:Y:S02]  /*2ee0*/  F2FP.BF16.F32.PACK_AB R128, R15, R128 ;  /* 0x000000800f80723e */ /* 0x000fe400000010ff */
[----:B------:R-:W-:Y:S02]  /*2ef0*/  F2FP.BF16.F32.PACK_AB R121, R26, R121 ;  /* 0x000000791a79723e */ /* 0x000fe400000010ff */
[----:B------:R-:W-:-:S02]  /*2f00*/  F2FP.BF16.F32.PACK_AB R123, R30, R123 ;  /* 0x0000007b1e7b723e */ /* 0x000fc400000010ff */
[----:B------:R-:W0:Y:S01]  /*2f10*/  MUFU.EX2 R21, R21 ;  /* 0x0000001500157308 */ /* 0x000e220000000800 */
[C---:B-1----:R-:W-:Y:S01]  /*2f20*/  FADD.FTZ R6, R8.reuse, R27 ;  /* 0x0000001b08067221 */ /* 0x042fe20000010000 */
[----:B------:R-:W-:-:S06]  /*2f30*/  F2FP.BF16.F32.PACK_AB R125, R8, R125 ;  /* 0x0000007d087d723e */ /* 0x000fcc00000010ff */
[----:B------:R-:W1:Y:S01]  /*2f40*/  MUFU.EX2 R20, R20 ;  /* 0x0000001400147308 */ /* 0x000e620000000800 */
[----:B--2---:R-:W-:-:S07]  /*2f50*/  FADD.FTZ R27, R127, R6 ;  /* 0x000000067f1b7221 */ /* 0x004fce0000010000 */
[----:B------:R-:W2:Y:S01]  /*2f60*/  MUFU.EX2 R132, R132 ;  /* 0x0000008400847308 */ /* 0x000ea20000000800 */
[C---:B0-----:R-:W-:Y:S01]  /*2f70*/  FADD.FTZ R49, R21.reuse, R50 ;  /* 0x0000003215317221 */ /* 0x041fe20000010000 */
[----:B------:R-:W-:Y:S01]  /*2f80*/  FFMA.FTZ R50, R68, R3, -R47 ;  /* 0x0000000344327223 */ /* 0x000fe2000001082f */
[----:B------:R-:W-:-:S05]  /*2f90*/  F2FP.BF16.F32.PACK_AB R130, R21, R130 ;  /* 0x000000821582723e */ /* 0x000fca00000010ff */
        /* <DEDUP_REMOVED lines=29> */
[----:B------:R-:W-:Y:S01]  /*3170*/  FFMA.FTZ R6, R10, R3, -R47 ;  /* 0x000000030a067223 */ /* 0x000fe2000001082f */
[----:B------:R-:W-:-:S05]  /*3180*/  F2FP.BF16.F32.PACK_AB R136, R33, R136 ;  /* 0x000000882188723e */ /* 0x000fca00000010ff */
[----:B------:R-:W0:Y:S01]  /*3190*/  MUFU.EX2 R135, R135 ;  /* 0x0000008700877308 */ /* 0x000e220000000800 */
[----:B-1----:R-:W-:Y:S01]  /*31a0*/  FADD.FTZ R10, R42, R27 ;  /* 0x0000001b2a0a7221 */ /* 0x002fe20000010000 */
[----:B------:R-:W-:Y:S01]  /*31b0*/  FFMA.FTZ R27, R28, R3, -R47 ;  /* 0x000000031c1b7223 */ /* 0x000fe2000001082f */
[----:B------:R-:W-:-:S05]  /*31c0*/  F2FP.BF16.F32.PACK_AB R133, R42, R133 ;  /* 0x000000852a85723e */ /* 0x000fca00000010ff */
        /* <DEDUP_REMOVED lines=45> */
[----:B--2---:R-:W-:-:S07]  /*34a0*/  FADD.FTZ R9, R43, R54 ;  /* 0x000000362b097221 */ /* 0x004fce0000010000 */
[----:B------:R-:W-:Y:S01]  /*34b0*/  MUFU.EX2 R145, R145 ;  /* 0x0000009100917308 */ /* 0x000fe20000000800 */
[----:B0-----:R-:W-:-:S07]  /*34c0*/  F2FP.BF16.F32.PACK_AB R143, R4, R143 ;  /* 0x0000008f048f723e */ /* 0x001fce00000010ff */
[----:B------:R0:W2:Y:S01]  /*34d0*/  MUFU.EX2 R45, R146 ;  /* 0x00000092002d7308 */ /* 0x0000a20000000800 */
[----:B-1----:R-:W-:-:S07]  /*34e0*/  FADD.FTZ R12, R148, R9 ;  /* 0x00000009940c7221 */ /* 0x002fce0000010000 */
[----:B------:R-:W1:Y:S01]  /*34f0*/  MUFU.EX2 R10, R76 ;  /* 0x0000004c000a7308 */ /* 0x000e620000000800 */
[----:B0-----:R-:W-:-:S07]  /*3500*/  F2FP.BF16.F32.PACK_AB R146, R43, R40 ;  /* 0x000000282b92723e */ /* 0x001fce00000010ff */
[----:B------:R-:W0:Y:S01]  /*3510*/  MUFU.EX2 R147, R147 ;  /* 0x0000009300937308 */ /* 0x000e220000000800 */
[C---:B--2---:R-:W-:Y:S01]  /*3520*/  FADD.FTZ R9, R45.reuse, R12 ;  /* 0x0000000c2d097221 */ /* 0x044fe20000010000 */
[----:B------:R-:W-:-:S06]  /*3530*/  F2FP.BF16.F32.PACK_AB R148, R45, R148 ;  /* 0x000000942d94723e */ /* 0x000fcc00000010ff */
[----:B------:R2:W3:Y:S08]  /*3540*/  MUFU.EX2 R28, R6 ;  /* 0x00000006001c7308 */ /* 0x0004f00000000800 */
[----:B------:R-:W4:Y:S01]  /*3550*/  MUFU.EX2 R82, R82 ;  /* 0x0000005200527308 */ /* 0x000f220000000800 */
[----:B--2---:R-:W-:-:S04]  /*3560*/  FADD.FTZ R6, R4, R5 ;  /* 0x0000000504067221 */ /* 0x004fc80000010000 */
[----:B------:R-:W-:Y:S01]  /*3570*/  FADD.FTZ R5, R145, R6 ;  /* 0x0000000691057221 */ /* 0x000fe20000010000 */
[C---:B-1----:R-:W-:Y:S02]  /*3580*/  F2FP.BF16.F32.PACK_AB R145, R10.reuse, R145 ;  /* 0x000000910a91723e */ /* 0x042fe400000010ff */
[----:B------:R-:W1:Y:S01]  /*3590*/  MUFU.EX2 R27, R27 ;  /* 0x0000001b001b7308 */ /* 0x000e620000000800 */
[----:B------:R-:W-:-:S04]  /*35a0*/  FADD.FTZ R12, R10, R5 ;  /* 0x000000050a0c7221 */ /* 0x000fc80000010000 */
[----:B0-----:R-:W-:Y:S01]  /*35b0*/  FADD.FTZ R5, R147, R12 ;  /* 0x0000000c93057221 */ /* 0x001fe20000010000 */
[C---:B---3--:R-:W-:Y:S02]  /*35c0*/  F2FP.BF16.F32.PACK_AB R147, R28.reuse, R147 ;  /* 0x000000931c93723e */ /* 0x048fe400000010ff */
[----:B------:R-:W0:Y:S01]  /*35d0*/  MUFU.EX2 R86, R86 ;  /* 0x0000005600567308 */ /* 0x000e220000000800 */
[----:B------:R-:W-:-:S04]  /*35e0*/  FADD.FTZ R5, R28, R5 ;  /* 0x000000051c057221 */ /* 0x000fc80000010000 */
[----:B----4-:R-:W-:-:S03]  /*35f0*/  FADD.FTZ R8, R82, R5 ;  /* 0x0000000552087221 */ /* 0x010fc60000010000 */
[----:B------:R-:W2:Y:S01]  /*3600*/  MUFU.EX2 R151, R32 ;  /* 0x0000002000977308 */ /* 0x000ea20000000800 */
[C---:B-1----:R-:W-:Y:S01]  /*3610*/  FADD.FTZ R5, R27.reuse, R8 ;  /* 0x000000081b057221 */ /* 0x042fe20000010000 */
[----:B------:R-:W-:-:S06]  /*3620*/  F2FP.BF16.F32.PACK_AB R149, R27, R82 ;  /* 0x000000521b95723e */ /* 0x000fcc00000010ff */
[----:B------:R-:W1:Y:S01]  /*3630*/  MUFU.EX2 R150, R150 ;  /* 0x0000009600967308 */ /* 0x000e620000000800 */
[----:B0-----:R-:W-:-:S07]  /*3640*/  FADD.FTZ R4, R86, R5 ;  /* 0x0000000556047221 */ /* 0x001fce0000010000 */
[----:B------:R-:W0:Y:S01]  /*3650*/  MUFU.EX2 R31, R31 ;  /* 0x0000001f001f7308 */ /* 0x000e220000000800 */
[----:B--2---:R-:W-:Y:S01]  /*3660*/  FADD.FTZ R5, R151, R4 ;  /* 0x0000000497057221 */ /* 0x004fe20000010000 */
[----:B------:R-:W-:Y:S01]  /*3670*/  VIADD R4, R89, 0xfffffffe ;  /* 0xfffffffe59047836 */ /* 0x000fe20000000000 */
[----:B------:R-:W-:Y:S01]  /*3680*/  F2FP.BF16.F32.PACK_AB R151, R151, R86 ;  /* 0x000000569797723e */ /* 0x000fe200000010ff */
[----:B------:R-:W-:-:S03]  /*3690*/  IMAD.MOV.U32 R89, RZ, RZ, R119 ;  /* 0x000000ffff597224 */ /* 0x000fc600078e0077 */
[----:B------:R-:W-:Y:S01]  /*36a0*/  ISETP.GE.AND P1, PT, R4, R16, PT ;  /* 0x000000100400720c */ /* 0x000fe20003f26270 */
[----:B-1----:R-:W-:-:S04]  /*36b0*/  FADD.FTZ R6, R150, R9 ;  /* 0x0000000996067221 */ /* 0x002fc80000010000 */
[C---:B0-----:R-:W-:Y:S01]  /*36c0*/  FADD.FTZ R6, R31.reuse, R6 ;  /* 0x000000061f067221 */ /* 0x041fe20000010000 */
[----:B------:R-:W-:-:S07]  /*36d0*/  F2FP.BF16.F32.PACK_AB R150, R31, R150 ;  /* 0x000000961f96723e */ /* 0x000fce00000010ff */
[----:B------:R-:W-:Y:S05]  /*36e0*/  @!P1 BRA `(.L_x_13005) ;  /* 0x0000001c00d89947 */ /* 0x000fea0003800000 */
        /* <DEDUP_REMOVED lines=18> */
[----:B------:R-:W-:Y:S01]  /*3810*/  UMOV UR7, UR38 ;  /* 0x0000002600077c82 */ /* 0x000fe20008000000 */
[----:B------:R-:W-:-:S05]  /*3820*/  UMOV UR6, UR39 ;  /* 0x0000002700067c82 */ /* 0x000fca0008000000 */
.L_x_13016:
[----:B------:R-:W-:Y:S01]  /*3830*/  ISETP.NE.AND P2, PT, RZ, UR41, PT ;  /* 0x00000029ff007c0c */ /* 0x000fe2000bf45270 */
[----:B------:R-:W-:-:S04]  /*3840*/  UISETP.NE.AND UP0, UPT, UR6, 0x1, UPT ;  /* 0x000000010600788c */ /* 0x000fc8000bf05270 */
[----:B------:R-:W-:-:S04]  /*3850*/  USEL UR38, URZ, 0x1, UP0 ;  /* 0x000000013f267887 */ /* 0x000fc80008000000 */
[----:B------:R-:W-:-:S04]  /*3860*/  ULOP3.LUT UR38, UR7, UR38, URZ, 0x3c, !UPT ;  /* 0x0000002607267292 */ /* 0x000fc8000f8e3c3f */
[----:B------:R-:W-:Y:S08]  /*3870*/  @P2 BRA `(.L_x_13006) ;  /* 0x0000000000442947 */ /* 0x000ff00003800000 */
[----:B------:R-:W-:Y:S05]  /*3880*/  @!P0 BRA `(.L_x_13007) ;  /* 0x0000000000048947 */ /* 0x000fea0003800000 */
[----:B------:R-:W-:Y:S01]  /*3890*/  BPT.TRAP 0x1 ;  /* 0x000000040000795c */ /* 0x000fe20000300000 */
.L_x_13007:
        /* <DEDUP_REMOVED lines=12> */
.L_x_13008:
[----:B-1----:R-:W-:Y:S05]  /*3960*/  @P1 BRA `(.L_x_13006) ;  /* 0x0000000000081947 */ /* 0x002fea0003800000 */
[----:B------:R-:W1:Y:S02]  /*3970*/  SYNCS.PHASECHK.TRANS64.TRYWAIT P1, [UR10+0x16830], R0 ;  /* 0x01683000ff0075a7 */ /* 0x000e64000802014a */
[----:B-1----:R-:W-:Y:S05]  /*3980*/  @!P1 BRA `(.L_x_13009) ;  /* 0x000000a400989947 */ /* 0x002fea0003800000 */
.L_x_13006:
[----:B-1----:R-:W1:Y:S01]  /*3990*/  S2R R3, SR_TID.X ;  /* 0x0000000000037919 */ /* 0x002e620000002100 */
        /* <DEDUP_REMOVED lines=9> */
[----:B------:R-:W-:-:S04]  /*3a30*/  ULEA UR26, UR39, UR20, 0xa ;  /* 0x00000014271a7291 */ /* 0x000fc8000f8e503f */
        /* <DEDUP_REMOVED lines=21> */
.L_x_13011:
        /* <DEDUP_REMOVED lines=9> */
.L_x_13012:
[----:B-1----:R-:W-:Y:S05]  /*3c20*/  @P1 BRA `(.L_x_13010) ;  /* 0x0000000000081947 */ /* 0x002fea0003800000 */
[----:B------:R-:W1:Y:S02]  /*3c30*/  SYNCS.PHASECHK.TRANS64.TRYWAIT P1, [UR10+0x16850], R0 ;  /* 0x01685000ff0075a7 */ /* 0x000e64000802014a */
[----:B-1----:R-:W-:Y:S05]  /*3c40*/  @!P1 BRA `(.L_x_13013) ;  /* 0x000000a400009947 */ /* 0x002fea0003800000 */
.L_x_13010:
[----:B------:R-:W2:Y:S01]  /*3c50*/  S2UR UR11, SR_CgaCtaId ;  /* 0x00000000000b79c3 */ /* 0x000ea20000008800 */
[----:B------:R-:W-:Y:S01]  /*3c60*/  UMOV UR7, 0x400 ;  /* 0x0000040000077882 */ /* 0x000fe20000000000 */
[----:B------:R-:W-:Y:S01]  /*3c70*/  WARPGROUP.ARRIVE ;  /* 0x00000000000079c5 */ /* 0x000fe20000000000 */
[----:B------:R-:W-:-:S05]  /*3c80*/  UMOV UR19, 0x40000040 ;  /* 0x4000004000137882 */ /* 0x000fca0000000000 */
[----:B------:R-:W1:Y:S01]  /*3c90*/  S2R R7, SR_TID.X ;  /* 0x0000000000077919 */ /* 0x000e620000002100 */
[----:B--2---:R-:W-:-:S04]  /*3ca0*/  ULEA UR15, UR11, UR7, 0x18 ;  /* 0x000000070b0f7291 */ /* 0x004fc8000f8ec03f */
[----:B------:R-:W-:-:S04]  /*3cb0*/  UIADD3 UR7, UR15, 0x400, URZ ;  /* 0x000004000f077890 */ /* 0x000fc8000fffe03f */
[----:B------:R-:W-:-:S04]  /*3cc0*/  USHF.R.U32.HI UR7, URZ, 0x4, UR7 ;  /* 0x000000043f077899 */ /* 0x000fc80008011607 */
[----:B------:R-:W-:Y:S01]  /*3cd0*/  ULOP3.LUT UR7, UR7, 0x3fff, URZ, 0xc0, !UPT ;  /* 0x00003fff07077892 */ /* 0x000fe2000f8ec03f */
[----:B-1----:R-:W-:Y:S02]  /*3ce0*/  SHF.R.U32.HI R3, RZ, 0x7, R7 ;  /* 0x00000007ff037819 */ /* 0x002fe40000011607 */
[----:B------:R-:W-:Y:S01]  /*3cf0*/  ISETP.GE.U32.AND P1, PT, R7, 0x180, PT ;  /* 0x000001800700780c */ /* 0x000fe20003f26070 */
[----:B------:R-:W-:Y:S02]  /*3d00*/  ULEA UR10, UR6, UR7, 0xa ;  /* 0x00000007060a7291 */ /* 0x000fe4000f8e503f */
[----:B0-----:R-:W-:Y:S02]  /*3d10*/  VIADD R0, R3, 0x9 ;  /* 0x0000000903007836 */ /* 0x001fe40000000000 */
[----:B------:R-:W-:-:S03]  /*3d20*/  UIADD3 UR14, UR10, 0x80, URZ ;  /* 0x000000800a0e7890 */ /* 0x000fc6000fffe03f */
[----:B------:R-:W-:Y:S01]  /*3d30*/  UMOV UR18, UR10 ;  /* 0x0000000a00127c82 */ /* 0x000fe20008000000 */
[----:B------:R-:W-:Y:S01]  /*3d40*/  SEL R0, R0, 0x9, !P1 ;  /* 0x0000000900007807 */ /* 0x000fe20004800000 */
[----:B------:R-:W-:Y:S01]  /*3d50*/  HGMMA.64x64x16.F32.BF16 R88, R120, gdesc[UR16].tnspB, R88, gsb0 ;  /* 0x40e0001078587df0 */ /* 0x000fe20008001858 */
[----:B------:R-:W-:Y:S01]  /*3d60*/  UMOV UR19, 0x40000040 ;  /* 0x4000004000137882 */ /* 0x000fe20000000000 */
[----:B------:R-:W-:Y:S01]  /*3d70*/  UMOV UR18, UR14 ;  /* 0x0000000e00127c82 */ /* 0x000fe20008000000 */
        /* <DEDUP_REMOVED lines=43> */
.L_x_13014:
        /* <DEDUP_REMOVED lines=77> */
[C---:B-1----:R-:W-:Y:S01]  /*4500*/  FMUL.FTZ R10, R0.reuse, R3 ;  /* 0x00000003000a7220 */ /* 0x042fe20000410000 */
[----:B------:R-:W-:-:S03]  /*4510*/  FADD.FTZ R14, -R0, R9 ;  /* 0x00000009000e7221 */ /* 0x000fc60000010100 */
[-C--:B------:R-:W-:Y:S01]  /*4520*/  FFMA.FTZ R126, R36, R3.reuse, -R10 ;  /* 0x00000003247e7223 */ /* 0x080fe2000001080a */
[C---:B------:R-:W-:Y:S01]  /*4530*/  FADD.FTZ R20, -R7.reuse, R8 ;  /* 0x0000000807147221 */ /* 0x040fe20000010100 */
[-C--:B------:R-:W-:Y:S01]  /*4540*/  FMUL.FTZ R36, R7, R3.reuse ;  /* 0x0000000307247220 */ /* 0x080fe20000410000 */
[-C--:B------:R-:W-:Y:S01]  /*4550*/  FFMA.FTZ R120, R24, R3.reuse, -R10 ;  /* 0x0000000318787223 */ /* 0x080fe2000001080a */
[-C--:B------:R-:W-:Y:S01]  /*4560*/  FMUL.FTZ R14, R14, R3.reuse ;  /* 0x000000030e0e7220 */ /* 0x080fe20000410000 */
[-C--:B------:R-:W-:Y:S01]  /*4570*/  FMUL.FTZ R9, R20, R3.reuse ;  /* 0x0000000314097220 */ /* 0x080fe20000410000 */
[-C--:B------:R-:W-:Y:S01]  /*4580*/  FFMA.FTZ R26, R26, R3.reuse, -R36 ;  /* 0x000000031a1a7223 */ /* 0x080fe20000010824 */
[-CC-:B------:R-:W-:Y:S01]  /*4590*/  FFMA.FTZ R121, R25, R3.reuse, -R10.reuse ;  /* 0x0000000319797223 */ /* 0x180fe2000001080a */
[-C--:B------:R-:W-:Y:S01]  /*45a0*/  FFMA.FTZ R25, R49, R3.reuse, -R10 ;  /* 0x0000000331197223 */ /* 0x080fe2000001080a */
[-C--:B------:R-:W-:Y:S01]  /*45b0*/  FFMA.FTZ R49, R27, R3.reuse, -R36 ;  /* 0x000000031b317223 */ /* 0x080fe20000010824 */
[----:B------:R-:W-:Y:S01]  /*45c0*/  MUFU.EX2 R8, R14 ;  /* 0x0000000e00087308 */ /* 0x000fe20000000800 */
[-C--:B------:R-:W-:Y:S01]  /*45d0*/  FFMA.FTZ R122, R28, R3.reuse, -R10 ;  /* 0x000000031c7a7223 */ /* 0x080fe2000001080a */
[-C--:B------:R-:W-:Y:S01]  /*45e0*/  FFMA.FTZ R27, R30, R3.reuse, -R36 ;  /* 0x000000031e1b7223 */ /* 0x080fe20000010824 */
[-CC-:B------:R-:W-:Y:S01]  /*45f0*/  FFMA.FTZ R123, R29, R3.reuse, -R10.reuse ;  /* 0x000000031d7b7223 */ /* 0x180fe2000001080a */
[-C--:B------:R-:W-:Y:S01]  /*4600*/  FFMA.FTZ R132, R48, R3.reuse, -R10 ;  /* 0x0000000330847223 */ /* 0x080fe2000001080a */
[-C--:B------:R-:W-:Y:S01]  /*4610*/  FFMA.FTZ R48, R31, R3.reuse, -R36 ;  /* 0x000000031f307223 */ /* 0x080fe20000010824 */
[-C--:B------:R-:W-:Y:S01]  /*4620*/  FFMA.FTZ R124, R32, R3.reuse, -R10 ;  /* 0x00000003207c7223 */ /* 0x080fe2000001080a */
[-C--:B------:R-:W-:Y:S01]  /*4630*/  FFMA.FTZ R125, R34, R3.reuse, -R36 ;  /* 0x00000003227d7223 */ /* 0x080fe20000010824 */
[----:B------:R-:W0:Y:S01]  /*4640*/  MUFU.EX2 R120, R120 ;  /* 0x0000007800787308 */ /* 0x000e220000000800 */
[-CC-:B------:R-:W-:Y:S01]  /*4650*/  FFMA.FTZ R33, R33, R3.reuse, -R10.reuse ;  /* 0x0000000321217223 */ /* 0x180fe2000001080a */
[-C--:B------:R-:W-:Y:S01]  /*4660*/  FFMA.FTZ R28, R45, R3.reuse, -R10 ;  /* 0x000000032d1c7223 */ /* 0x080fe2000001080a */
[-CC-:B------:R-:W-:Y:S01]  /*4670*/  FFMA.FTZ R45, R35, R3.reuse, -R36.reuse ;  /* 0x00000003232d7223 */ /* 0x180fe20000010824 */
[-C--:B------:R-:W-:Y:S01]  /*4680*/  FFMA.FTZ R127, R38, R3.reuse, -R36 ;  /* 0x00000003267f7223 */ /* 0x080fe20000010824 */
[-CC-:B------:R-:W-:Y:S01]  /*4690*/  FFMA.FTZ R32, R37, R3.reuse, -R10.reuse ;  /* 0x0000000325207223 */ /* 0x180fe2000001080a */
[-C--:B------:R-:W-:Y:S01]  /*46a0*/  FFMA.FTZ R130, R44, R3.reuse, -R10 ;  /* 0x000000032c827223 */ /* 0x080fe2000001080a */
[-C--:B------:R-:W-:Y:S01]  /*46b0*/  FFMA.FTZ R44, R39, R3.reuse, -R36 ;  /* 0x00000003272c7223 */ /* 0x080fe20000010824 */
[----:B------:R-:W-:Y:S01]  /*46c0*/  MUFU.EX2 R9, R9 ;  /* 0x0000000900097308 */ /* 0x000fe20000000800 */
[-C--:B------:R-:W-:Y:S01]  /*46d0*/  FFMA.FTZ R128, R40, R3.reuse, -R10 ;  /* 0x0000000328807223 */ /* 0x080fe2000001080a */
[-C--:B------:R-:W-:Y:S01]  /*46e0*/  FFMA.FTZ R129, R42, R3.reuse, -R36 ;  /* 0x000000032a817223 */ /* 0x080fe20000010824 */
[-C--:B------:R-:W-:Y:S01]  /*46f0*/  FFMA.FTZ R29, R41, R3.reuse, -R10 ;  /* 0x00000003291d7223 */ /* 0x080fe2000001080a */
[-CC-:B------:R-:W-:Y:S01]  /*4700*/  FFMA.FTZ R43, R43, R3.reuse, -R36.reuse ;  /* 0x000000032b2b7223 */ /* 0x180fe20000010824 */
[-CC-:B------:R-:W-:Y:S01]  /*4710*/  FFMA.FTZ R131, R46, R3.reuse, -R36.reuse ;  /* 0x000000032e837223 */ /* 0x180fe20000010824 */
        /* <DEDUP_REMOVED lines=38> */
[-CC-:B------:R-:W-:Y:S01]  /*4980*/  FFMA.FTZ R12, R77, R3.reuse, -R10.reuse ;  /* 0x000000034d0c7223 */ /* 0x180fe2000001080a */
[-C--:B------:R-:W-:Y:S01]  /*4990*/  FFMA.FTZ R148, R80, R3.reuse, -R10 ;  /* 0x0000000350947223 */ /* 0x080fe2000001080a */
[-C--:B------:R-:W-:Y:S01]  /*49a0*/  FFMA.FTZ R149, R82, R3.reuse, -R36 ;  /* 0x0000000352957223 */ /* 0x080fe20000010824 */
[-CC-:B------:R-:W-:Y:S01]  /*49b0*/  FFMA.FTZ R11, R81, R3.reuse, -R10.reuse ;  /* 0x00000003510b7223 */ /* 0x180fe2000001080a */
[----:B------:R-:W2:Y:S01]  /*49c0*/  MUFU.EX2 R123, R123 ;  /* 0x0000007b007b7308 */ /* 0x000ea20000000800 */
[----:B-1----:R-:W-:Y:S01]  /*49d0*/  FADD.FTZ R6, R122, R5 ;  /* 0x000000057a067221 */ /* 0x002fe20000010000 */
[-C--:B------:R-:W-:Y:S01]  /*49e0*/  FFMA.FTZ R150, R84, R3.reuse, -R10 ;  /* 0x0000000354967223 */ /* 0x080fe2000001080a */
        /* <DEDUP_REMOVED lines=79> */
[-CC-:B------:R-:W-:Y:S01]  /*4ee0*/  FFMA.FTZ R30, R83, R3.reuse, -R36.reuse ;  /* 0x00000003531e7223 */ /* 0x180fe20000010824 */
[----:B------:R-:W-:-:S05]  /*4ef0*/  FFMA.FTZ R36, R87, R3, -R36 ;  /* 0x0000000357247223 */ /* 0x000fca0000010824 */
        /* <DEDUP_REMOVED lines=42> */
.L_x_13015:
[----:B------:R-:W-:Y:S01]  /*51a0*/  ULEA UR6, UR6, UR15, 0x3 ;  /* 0x0000000f06067291 */ /* 0x000fe2000f8e183f */
[----:B------:R-:W-:Y:S01]  /*51b0*/  ISETP.GT.AND P1, PT, R4, R16, PT ;  /* 0x000000100400720c */ /* 0x000fe20003f24270 */
[----:B------:R-:W-:Y:S01]  /*51c0*/  UMOV UR7, UR38 ;  /* 0x0000002600077c82 */ /* 0x000fe20008000000 */
[----:B------:R-:W-:Y:S01]  /*51d0*/  F2FP.BF16.F32.PACK_AB R120, R121, R120 ;  /* 0x000000787978723e */ /* 0x000fe200000010ff */
        /* <DEDUP_REMOVED lines=14> */
[----:B------:R-:W-:Y:S01]  /*52c0*/  UMOV UR6, UR39 ;  /* 0x0000002700067c82 */ /* 0x000fe20008000000 */
        /* <DEDUP_REMOVED lines=54> */
[----:B------:R-:W-:Y:S01]  /*5630*/  MOV R8, R7 ;  /* 0x0000000700087202 */ /* 0x000fe20000000f00 */
[----:B------:R-:W-:Y:S06]  /*5640*/  @P1 BRA `(.L_x_13016) ;  /* 0xffffffe000781947 */ /* 0x000fec000383ffff */
.L_x_13005:
[----:B------:R-:W-:Y:S06]  /*5650*/  BAR.ARV 0x8, 0x200 ;  /* 0x0208000000007b1d */ /* 0x000fec0000002000 */
[----:B------:R-:W-:Y:S05]  /*5660*/  @!P0 BRA `(.L_x_13017) ;  /* 0x0000000000048947 */ /* 0x000fea0003800000 */
[----:B------:R-:W-:Y:S01]  /*5670*/  BPT.TRAP 0x1 ;  /* 0x000000040000795c */ /* 0x000fe20000300000 */
.L_x_13017:
        /* <DEDUP_REMOVED lines=9> */
.L_x_13018:
[----:B-1----:R-:W-:Y:S05]  /*5710*/  @P1 BRA `(.L_x_13019) ;  /* 0x0000000000081947 */ /* 0x002fea0003800000 */
[----:B------:R-:W1:Y:S02]  /*5720*/  SYNCS.PHASECHK.TRANS64.TRYWAIT P1, [UR5+0x16850], R4 ;  /* 0x01685004ff0075a7 */ /* 0x000e640008020145 */
[----:B-1----:R-:W-:Y:S05]  /*5730*/  @!P1 BRA `(.L_x_13020) ;  /* 0x00000088005c9947 */ /* 0x002fea0003800000 */
.L_x_13019:
        /* <DEDUP_REMOVED lines=8> */
[----:B------:R-:W-:Y:S02]  /*57c0*/  IMAD.MOV.U32 R59, RZ, RZ, -0x800000 ;  /* 0xff800000ff3b7424 */ /* 0x000fe400078e00ff */
[----:B------:R-:W-:Y:S01]  /*57d0*/  IMAD.MOV.U32 R58, RZ, RZ, -0x800000 ;  /* 0xff800000ff3a7424 */ /* 0x000fe200078e00ff */
[----:B------:R-:W-:-:S04]  /*57e0*/  ULEA UR4, UR39, UR4, 0xa ;  /* 0x0000000427047291 */ /* 0x000fc8000f8e503f */
[----:B------:R-:W-:-:S03]  /*57f0*/  UIADD3 UR6, UR4, 0x80, URZ ;  /* 0x0000008004067890 */ /* 0x000fc6000fffe03f */
[----:B------:R-:W-:Y:S02]  /*5800*/  UMOV UR10, UR4 ;  /* 0x00000004000a7c82 */ /* 0x000fe40008000000 */
[----:B------:R-:W-:Y:S01]  /*5810*/  HGMMA.64x64x16.F32.BF16 R88, R120, gdesc[UR8].tnspB, R88, gsb0 ;  /* 0x40e0000878587df0 */ /* 0x000fe20008001858 */
[----:B------:R-:W-:Y:S01]  /*5820*/  UMOV UR11, 0x40000040 ;  /* 0x40000040000b7882 */ /* 0x000fe20000000000 */
[----:B------:R-:W-:Y:S01]  /*5830*/  UMOV UR10, UR6 ;  /* 0x00000006000a7c82 */ /* 0x000fe20008000000 */
[----:B------:R-:W-:Y:S01]  /*5840*/  UIADD3 UR6, UR4, 0x100, URZ ;  /* 0x0000010004067890 */ /* 0x000fe2000fffe03f */
[----:B-1----:R-:W-:Y:S01]  /*5850*/  FADD.FTZ R9, R9, R6 ;  /* 0x0000000609097221 */ /* 0x002fe20000010000 */
[----:B------:R-:W-:Y:S02]  /*5860*/  IMAD.MOV.U32 R6, RZ, RZ, RZ ;  /* 0x000000ffff067224 */ /* 0x000fe400078e00ff */
[----:B0-----:R-:W-:Y:S02]  /*5870*/  FADD.FTZ R8, R4, R5 ;  /* 0x0000000504087221 */ /* 0x001fe40000010000 */
[----:B------:R-:W0:Y:S04]  /*5880*/  SHFL.BFLY PT, R4, R9, 0x1, 0x1f ;  /* 0x0c201f0009047f89 */ /* 0x000e2800000e0000 */
[----:B------:R-:W1:Y:S01]  /*5890*/  SHFL.BFLY PT, R11, R8, 0x1, 0x1f ;  /* 0x0c201f00080b7f89 */ /* 0x000e6200000e0000 */
[----:B0-----:R-:W-:Y:S01]  /*58a0*/  FADD.FTZ R12, R9, R4 ;  /* 0x00000004090c7221 */ /* 0x001fe20000010000 */
[----:B-1----:R-:W-:-:S04]  /*58b0*/  FADD.FTZ R11, R8, R11 ;  /* 0x0000000b080b7221 */ /* 0x002fc80000010000 */
        /* <DEDUP_REMOVED lines=8> */
[----:B------:R-:W-:Y:S01]  /*5940*/  @P1 FFMA.FTZ R59, R5, R0, R4 ;  /* 0x00000000053b1223 */ /* 0x000fe20000010004 */
[----:B------:R-:W-:Y:S02]  /*5950*/  WARPGROUP.DEPBAR.LE gsb0, 0x0 ;  /* 0x00008000000079c5 */ /* 0x000fe40000010000 */
[----:B------:R-:W-:Y:S01]  /*5960*/  WARPGROUP.ARRIVE ;  /* 0x00000000000079c5 */ /* 0x000fe20000000000 */
[----:B------:R2:W0:Y:S01]  /*5970*/  @P2 MUFU.RCP R6, R11 ;  /* 0x0000000b00062308 */ /* 0x0004220000001000 */
[----:B-1----:R-:W-:-:S04]  /*5980*/  @P2 FMUL.FTZ R10, R10, 0.69314718246459960938 ;  /* 0x3f3172180a0a2820 */ /* 0x002fc80000410000 */
[----:B------:R-:W-:Y:S01]  /*5990*/  HGMMA.64x64x16.F32.BF16 R88, R124, gdesc[UR8].tnspB, R88, gsb0 ;  /* 0x40e000087c587df0 */ /* 0x000fe20008001858 */
[----:B------:R-:W-:Y:S01]  /*59a0*/  UMOV UR10, UR6 ;  /* 0x00000006000a7c82 */ /* 0x000fe20008000000 */
[----:B------:R-:W-:Y:S01]  /*59b0*/  UMOV UR11, 0x40000040 ;  /* 0x40000040000b7882 */ /* 0x000fe20000000000 */
[----:B------:R-:W-:Y:S01]  /*59c0*/  UIADD3 UR6, UR4, 0x180, URZ ;  /* 0x0000018004067890 */ /* 0x000fe2000fffe03f */
[----:B------:R-:W-:Y:S01]  /*59d0*/  @P2 FFMA.FTZ R58, R3, R7, R10 ;  /* 0x00000007033a2223 */ /* 0x000fe2000001000a */
        /* <DEDUP_REMOVED lines=35> */
.L_x_13021:
        /* <DEDUP_REMOVED lines=42> */
[----:B--2---:R-:W-:-:S05]  /*5eb0*/  VIADD R0, R0, 0x1 ;  /* 0x0000000100007836 */ /* 0x004fca0000000000 */
[----:B------:R1:W-:Y:S06]  /*5ec0*/  STL [R1+0x18], R0 ;  /* 0x0000180001007387 */ /* 0x0003ec0000100800 */
.L_x_12997:
[----:B------:R-:W2:Y:S01]  /*5ed0*/  S2R R3, SR_CgaCtaId ;  /* 0x0000000000037919 */ /* 0x000ea20000008800 */
[----:B-1----:R-:W-:Y:S01]  /*5ee0*/  MOV R0, 0x400 ;  /* 0x0000040000007802 */ /* 0x002fe20000000f00 */
[----:B------:R-:W-:Y:S01]  /*5ef0*/  BSSY B0, `(.L_x_13022) ;  /* 0x0000222000007945 */ /* 0x000fe20003800000 */
[----:B------:R-:W-:Y:S02]  /*5f00*/  BAR.SYNC.DEFER_BLOCKING 0x5, 0x200 ;  /* 0x0148000000007b1d */ /* 0x000fe40000010000 */
[----:B--2---:R-:W-:-:S05]  /*5f10*/  LEA R0, R3, R0, 0x18 ;  /* 0x0000000003007211 */ /* 0x004fca00078ec0ff */
[----:B------:R1:W2:Y:S01]  /*5f20*/  LDS.128 R4, [R0+0x168d0] ;  /* 0x0168d00000047984 */ /* 0x0002a20000000c00 */
[----:B------:R-:W-:Y:S06]  /*5f30*/  BAR.ARV 0x4, 0x200 ;  /* 0x0108000000007b1d */ /* 0x000fec0000002000 */
[----:B------:R-:W-:Y:S05]  /*5f40*/  @P0 BRA `(.L_x_13023) ;  /* 0x0000001400fc0947 */ /* 0x000fea0003800000 */
[----:B------:R-:W3:Y:S01]  /*5f50*/  LDL R8, [R1+0x48] ;  /* 0x0000480001087983 */ /* 0x000ee20000100800 */
[----:B------:R-:W4:Y:S01]  /*5f60*/  LDC.64 R62, c[0x0][0xc00] ;  /* 0x00030000ff3e7b82 */ /* 0x000f220000000a00 */
[----:B------:R-:W0:Y:S01]  /*5f70*/  S2R R3, SR_SWINHI ;  /* 0x0000000000037919 */ /* 0x000e220000002f00 */
[----:B------:R-:W-:Y:S01]  /*5f80*/  F2FP.BF16.F32.PACK_AB R24, R21, R20 ;  /* 0x000000141518723e */ /* 0x000fe200000010ff */
[----:B------:R-:W-:Y:S01]  /*5f90*/  ULDC.64 UR4, c[0x0][0xc08] ;  /* 0x0003020000047ab9 */ /* 0x000fe20000000a00 */
[----:B------:R-:W4:Y:S04]  /*5fa0*/  LDL R69, [R1+0x44] ;  /* 0x0000440001457983 */ /* 0x000f280000100800 */
[----:B------:R-:W4:Y:S01]  /*5fb0*/  LDL R67, [R1+0xc] ;  /* 0x00000c0001437983 */ /* 0x000f220000100800 */
[----:B------:R-:W-:-:S02]  /*5fc0*/  MOV R56, R0 ;  /* 0x0000000000387202 */ /* 0x000fc40000000f00 */
[----:B0-----:R-:W-:Y:S02]  /*5fd0*/  MOV R57, R3 ;  /* 0x0000000300397202 */ /* 0x001fe40000000f00 */
[----:B------:R-:W-:Y:S02]  /*5fe0*/  F2FP.BF16.F32.PACK_AB R25, R43, R42 ;  /* 0x0000002a2b19723e */ /* 0x000fe400000010ff */
[----:B------:R-:W-:Y:S02]  /*5ff0*/  F2FP.BF16.F32.PACK_AB R26, R29, R28 ;  /* 0x0000001c1d1a723e */ /* 0x000fe400000010ff */
[----:B------:R-:W-:Y:S02]  /*6000*/  F2FP.BF16.F32.PACK_AB R27, R45, R44 ;  /* 0x0000002c2d1b723e */ /* 0x000fe400000010ff */
[C---:B------:R-:W-:Y:S02]  /*6010*/  SHF.L.U32 R65, R17.reuse, 0x2, RZ ;  /* 0x0000000211417819 */ /* 0x040fe400000006ff */
[----:B------:R-:W-:Y:S01]  /*6020*/  SHF.L.U64.HI R68, R17, 0x2, R153 ;  /* 0x0000000211447819 */ /* 0x000fe20000010299 */
[----:B------:R-:W-:Y:S01]  /*6030*/  BAR.SYNC.DEFER_BLOCKING 0x1, 0x180 ;  /* 0x0046000000007b1d */ /* 0x000fe20000010000 */
[----:B---3--:R-:W-:-:S03]  /*6040*/  IMAD.WIDE R8, R8, 0x2, R56 ;  /* 0x0000000208087825 */ /* 0x008fc600078e0238 */
[----:B------:R-:W-:-:S04]  /*6050*/  LOP3.LUT R3, R8, 0x380, RZ, 0xc0, !PT ;  /* 0x0000038008037812 */ /* 0x000fc800078ec0ff */
[----:B------:R-:W-:Y:S02]  /*6060*/  SHF.R.U64 R3, R3, 0x3, RZ ;  /* 0x0000000303037819 */ /* 0x000fe400000012ff */
[C---:B------:R-:W-:Y:S02]  /*6070*/  IADD3 R10, P0, R8.reuse, 0x60, RZ ;  /* 0x00000060080a7810 */ /* 0x040fe40007f1e0ff */
[C---:B------:R-:W-:Y:S02]  /*6080*/  IADD3 R61, P1, R8.reuse, 0x40, RZ ;  /* 0x00000040083d7810 */ /* 0x040fe40007f3e0ff */
[----:B------:R-:W-:Y:S02]  /*6090*/  IADD3 R14, P2, R8, 0x20, RZ ;  /* 0x00000020080e7810 */ /* 0x000fe40007f5e0ff */
[----:B------:R-:W-:Y:S01]  /*60a0*/  LOP3.LUT R8, R3, R8, RZ, 0x3c, !PT ;  /* 0x0000000803087212 */ /* 0x000fe200078e3cff */
[--C-:B------:R-:W-:Y:S02]  /*60b0*/  IMAD.X R11, RZ, RZ, R9.reuse, P0 ;  /* 0x000000ffff0b7224 */ /* 0x100fe400000e0609 */
[--C-:B------:R-:W-:Y:S01]  /*60c0*/  IMAD.X R13, RZ, RZ, R9.reuse, P1 ;  /* 0x000000ffff0d7224 */ /* 0x100fe200008e0609 */
[----:B--2---:R-:W-:Y:S01]  /*60d0*/  MOV R4, R8 ;  /* 0x0000000800047202 */ /* 0x004fe20000000f00 */
[----:B------:R-:W-:Y:S01]  /*60e0*/  IMAD.X R15, RZ, RZ, R9, P2 ;  /* 0x000000ffff0f7224 */ /* 0x000fe200010e0609 */
[----:B------:R-:W-:-:S02]  /*60f0*/  LOP3.LUT R9, R10, 0x380, RZ, 0xc0, !PT ;  /* 0x000003800a097812 */ /* 0x000fc400078ec0ff */
[----:B------:R-:W-:Y:S02]  /*6100*/  LOP3.LUT R8, R61, 0x380, RZ, 0xc0, !PT ;  /* 0x000003803d087812 */ /* 0x000fe400078ec0ff */
[----:B------:R-:W-:Y:S02]  /*6110*/  LOP3.LUT R3, R14, 0x380, RZ, 0xc0, !PT ;  /* 0x000003800e037812 */ /* 0x000fe400078ec0ff */
[----:B------:R-:W-:Y:S02]  /*6120*/  SHF.R.U64 R9, R9, 0x3, RZ ;  /* 0x0000000309097819 */ /* 0x000fe400000012ff */
[----:B------:R-:W-:Y:S02]  /*6130*/  SHF.R.U64 R8, R8, 0x3, RZ ;  /* 0x0000000308087819 */ /* 0x000fe400000012ff */
[----:B------:R-:W-:Y:S02]  /*6140*/  SHF.R.U64 R3, R3, 0x3, RZ ;  /* 0x0000000303037819 */ /* 0x000fe400000012ff */
[----:B------:R-:W-:-:S02]  /*6150*/  LOP3.LUT R10, R9, R10, RZ, 0x3c, !PT ;  /* 0x0000000a090a7212 */ /* 0x000fc400078e3cff */
[----:B------:R-:W-:Y:S02]  /*6160*/  LOP3.LUT R12, R8, R61, RZ, 0x3c, !PT ;  /* 0x0000003d080c7212 */ /* 0x000fe400078e3cff */
[----:B------:R-:W-:Y:S02]  /*6170*/  LOP3.LUT R14, R3, R14, RZ, 0x3c, !PT ;  /* 0x0000000e030e7212 */ /* 0x000fe400078e3cff */
[----:B------:R-:W-:Y:S01]  /*6180*/  MOV R3, R10 ;  /* 0x0000000a00037202 */ /* 0x000fe20000000f00 */
[----:B------:R0:W-:Y:S01]  /*6190*/  STSM.16.M88.4 [R4], R24 ;  /* 0x0000001804007844 */ /* 0x0001e20000000200 */
[----:B------:R-:W-:Y:S02]  /*61a0*/  MOV R66, R12 ;  /* 0x0000000c00427202 */ /* 0x000fe40000000f00 */
[----:B------:R-:W-:Y:S02]  /*61b0*/  MOV R16, R14 ;  /* 0x0000000e00107202 */ /* 0x000fe40000000f00 */
        /* <DEDUP_REMOVED lines=8> */
[----:B0-----:R-:W-:Y:S02]  /*6240*/  F2FP.BF16.F32.PACK_AB R24, R39, R38 ;  /* 0x000000262718723e */ /* 0x001fe400000010ff */
[----:B------:R-:W-:Y:S02]  /*6250*/  F2FP.BF16.F32.PACK_AB R25, R55, R54 ;  /* 0x000000363719723e */ /* 0x000fe400000010ff */
[----:B------:R-:W-:Y:S02]  /*6260*/  F2FP.BF16.F32.PACK_AB R26, R41, R40 ;  /* 0x00000028291a723e */ /* 0x000fe400000010ff */
[----:B------:R-:W-:Y:S01]  /*6270*/  F2FP.BF16.F32.PACK_AB R27, R119, R118 ;  /* 0x00000076771b723e */ /* 0x000fe200000010ff */
[----:B------:R0:W-:Y:S04]  /*6280*/  STSM.16.M88.4 [R16], R8 ;  /* 0x0000000810007844 */ /* 0x0001e80000000200 */
[----:B------:R-:W-:Y:S04]  /*6290*/  STSM.16.M88.4 [R66], R12 ;  /* 0x0000000c42007844 */ /* 0x000fe80000000200 */
[----:B------:R2:W-:Y:S01]  /*62a0*/  STSM.16.M88.4 [R3], R24 ;  /* 0x0000001803007844 */ /* 0x0005e20000000200 */
[----:B------:R-:W-:Y:S01]  /*62b0*/  BAR.SYNC.DEFER_BLOCKING 0x1, 0x180 ;  /* 0x0046000000007b1d */ /* 0x000fe20000010000 */
[----:B----4-:R-:W-:-:S04]  /*62c0*/  ISETP.NE.U32.AND P0, PT, R62, RZ, PT ;  /* 0x000000ff3e00720c */ /* 0x010fc80003f05070 */
[----:B------:R-:W-:Y:S02]  /*62d0*/  ISETP.NE.AND.EX P0, PT, R63, RZ, PT, P0 ;  /* 0x000000ff3f00720c */ /* 0x000fe40003f05300 */
[----:B------:R-:W-:Y:S01]  /*62e0*/  IADD3 R60, P1, R65, R62, RZ ;  /* 0x0000003e413c7210 */ /* 0x000fe20007f3e0ff */
[----:B------:R-:W-:Y:S01]  /*62f0*/  IMAD.MOV.U32 R4, RZ, RZ, RZ ;  /* 0x000000ffff047224 */ /* 0x000fe200078e00ff */
[----:B0-----:R-:W0:Y:S03]  /*6300*/  LDC R8, c[0x0][0xad4] ;  /* 0x0002b500ff087b82 */ /* 0x001e260000000800 */
[----:B------:R-:W-:-:S05]  /*6310*/  IMAD.X R61, R68, 0x1, R63, P1 ;  /* 0x00000001443d7824 */ /* 0x000fca00008e063f */
[----:B--2---:R-:W2:Y:S01]  /*6320*/  LDC R3, c[0x0][0xbe8] ;  /* 0x0002fa00ff037b82 */ /* 0x004ea20000000800 */
[----:B------:R-:W3:Y:S01]  /*6330*/  @P0 LDG.E R4, desc[UR36][R60.64] ;  /* 0x000000243c040981 */ /* 0x000ee2000c1e1900 */
[----:B------:R-:W-:-:S04]  /*6340*/  ISETP.NE.U32.AND P1, PT, RZ, UR4, PT ;  /* 0x00000004ff007c0c */ /* 0x000fc8000bf25070 */
[----:B------:R-:W-:Y:S01]  /*6350*/  ISETP.NE.AND.EX P1, PT, RZ, UR5, PT, P1 ;  /* 0x00000005ff007c0c */ /* 0x000fe2000bf25310 */
[----:B------:R-:W-:-:S12]  /*6360*/  IMAD.MOV.U32 R26, RZ, RZ, 0x9b8 ;  /* 0x000009b8ff1a7424 */ /* 0x000fd800078e00ff */
[----:B------:R-:W-:-:S04]  /*6370*/  @P1 IADD3 R64, P2, R65, UR4, RZ ;  /* 0x0000000441401c10 */ /* 0x000fc8000ff5e0ff */
[----:B------:R-:W-:Y:S02]  /*6380*/  @P1 IADD3.X R65, R68, UR5, RZ, P2, !PT ;  /* 0x0000000544411c10 */ /* 0x000fe400097fe4ff */
[----:B------:R-:W-:-:S04]  /*6390*/  ISETP.NE.AND P2, PT, R19, RZ, PT ;  /* 0x000000ff1300720c */ /* 0x000fc80003f45270 */
[----:B0-----:R-:W-:-:S04]  /*63a0*/  SEL R8, R19, R8, P2 ;  /* 0x0000000813087207 */ /* 0x001fc80001000000 */
[----:B------:R-:W-:Y:S02]  /*63b0*/  ISETP.GT.AND P3, PT, R8, 0x1, PT ;  /* 0x000000010800780c */ /* 0x000fe40003f64270 */
[----:B--2---:R-:W-:Y:S01]  /*63c0*/  ISETP.NE.AND P4, PT, R3, 0x1, PT ;  /* 0x000000010300780c */ /* 0x004fe20003f85270 */
[----:B------:R-:W0:Y:S01]  /*63d0*/  LDC.64 R8, c[0x0][0xba8] ;  /* 0x0002ea00ff087b82 */ /* 0x000e220000000a00 */
[----:B------:R-:W-:-:S07]  /*63e0*/  SEL R26, R26, 0x978, P3 ;  /* 0x000009781a1a7807 */ /* 0x000fce0001800000 */
[----:B------:R-:W2:Y:S01]  /*63f0*/  LDC.64 R14, c[0x0][R26+0x220] ;  /* 0x000088001a0e7b82 */ /* 0x000ea20000000a00 */
[----:B------:R-:W-:-:S07]  /*6400*/  ISETP.NE.U32.AND P2, PT, R62, RZ, PT ;  /* 0x000000ff3e00720c */ /* 0x000fce0003f45070 */
[----:B------:R-:W4:Y:S01]  /*6410*/  LDC.64 R12, c[0x0][R26+0x218] ;  /* 0x000086001a0c7b82 */ /* 0x000f220000000a00 */
[----:B------:R-:W-:-:S07]  /*6420*/  ISETP.NE.AND.EX P2, PT, R63, RZ, PT, P2 ;  /* 0x000000ff3f00720c */ /* 0x000fce0003f45320 */
[----:B------:R-:W1:Y:S01]  /*6430*/  @P4 LDC R62, c[0x0][0xbec] ;  /* 0x0002fb00ff3e4b82 */ /* 0x000e620000000800 */
[----:B------:R-:W-:Y:S01]  /*6440*/  SEL R17, R17, RZ, !P2 ;  /* 0x000000ff11117207 */ /* 0x000fe20005000000 */
[----:B------:R-:W-:-:S06]  /*6450*/  ULDC UR4, c[0x0][0xa88] ;  /* 0x0002a20000047ab9 */ /* 0x000fcc0000000800 */
[----:B------:R-:W1:Y:S01]  /*6460*/  @P4 LDC R63, c[0x0][0xbf0] ;  /* 0x0002fc00ff3f4b82 */ /* 0x000e620000000800 */
[----:B------:R-:W-:Y:S01]  /*6470*/  SEL R153, R153, RZ, !P2 ;  /* 0x000000ff99997207 */ /* 0x000fe20005000000 */
[----:B------:R-:W-:-:S06]  /*6480*/  IMAD.U32 R16, RZ, RZ, UR4 ;  /* 0x00000004ff107e24 */ /* 0x000fcc000f8e00ff */
[----:B------:R-:W1:Y:S01]  /*6490*/  LDC.64 R10, c[0x0][R26+0x228] ;  /* 0x00008a001a0a7b82 */ /* 0x000e620000000a00 */
[----:B--2---:R-:W-:Y:S01]  /*64a0*/  IMAD R15, R15, R17, RZ ;  /* 0x000000110f0f7224 */ /* 0x004fe200078e02ff */
[----:B------:R2:W5:Y:S01]  /*64b0*/  @P1 LDG.E R16, desc[UR36][R64.64] ;  /* 0x0000002440101981 */ /* 0x000562000c1e1900 */
[----:B----4-:R-:W-:-:S04]  /*64c0*/  IMAD.WIDE.U32 R24, R12, R18, RZ ;  /* 0x000000120c187225 */ /* 0x010fc800078e00ff */
[C---:B------:R-:W-:Y:S01]  /*64d0*/  IMAD R153, R14.reuse, R153, R15 ;  /* 0x000000990e997224 */ /* 0x040fe200078e020f */
[----:B------:R-:W-:Y:S01]  /*64e0*/  SEL R27, R67, RZ, P3 ;  /* 0x000000ff431b7207 */ /* 0x000fe20001800000 */
[----:B------:R-:W-:Y:S01]  /*64f0*/  IMAD.WIDE.U32 R14, R14, R17, RZ ;  /* 0x000000110e0e7225 */ /* 0x000fe200078e00ff */
[----:B0-----:R-:W0:Y:S03]  /*6500*/  @!P3 LDC R8, c[0x0][0xb50] ;  /* 0x0002d400ff08bb82 */ /* 0x001e260000000800 */
[----:B------:R-:W-:Y:S02]  /*6510*/  IMAD R19, R13, R18, RZ ;  /* 0x000000120d137224 */ /* 0x000fe400078e02ff */
[----:B--2---:R-:W-:-:S03]  /*6520*/  IMAD R65, R23, 0xc0, R69 ;  /* 0x000000c017417824 */ /* 0x004fc600078e0245 */
[----:B------:R2:W4:Y:S01]  /*6530*/  LDC.64 R12, c[0x0][R26+0x210] ;  /* 0x000084001a0c7b82 */ /* 0x0005220000000a00 */
[----:B------:R-:W-:Y:S02]  /*6540*/  IMAD.IADD R153, R15, 0x1, R153 ;  /* 0x000000010f997824 */ /* 0x000fe400078e0299 */
[----:B------:R-:W-:Y:S02]  /*6550*/  IMAD.MOV.U32 R15, RZ, RZ, R65 ;  /* 0x000000ffff0f7224 */ /* 0x000fe400078e0041 */
[----:B------:R-:W-:Y:S02]  /*6560*/  IMAD.IADD R64, R25, 0x1, R19 ;  /* 0x0000000119407824 */ /* 0x000fe400078e0213 */
[-C--:B-1----:R-:W-:Y:S01]  /*6570*/  IMAD R25, R11, R27.reuse, RZ ;  /* 0x0000001b0b197224 */ /* 0x082fe200078e02ff */
[----:B------:R-:W1:Y:S01]  /*6580*/  @!P3 LDC R9, c[0x0][0xb54] ;  /* 0x0002d500ff09bb82 */ /* 0x000e620000000800 */
[----:B------:R-:W-:-:S04]  /*6590*/  IMAD.WIDE.U32 R10, R10, R27, RZ ;  /* 0x0000001b0a0a7225 */ /* 0x000fc800078e00ff */
[----:B------:R-:W-:Y:S01]  /*65a0*/  IMAD.IADD R25, R11, 0x1, R25 ;  /* 0x000000010b197824 */ /* 0x000fe200078e0219 */
[--C-:B---3--:R-:W-:Y:S01]  /*65b0*/  IADD3 R24, P2, P5, R14, R24, R4.reuse ;  /* 0x000000180e187210 */ /* 0x108fe20007d5e004 */
[----:B------:R-:W-:Y:S01]  /*65c0*/  @P4 IMAD.HI.U32 R14, R65, R62, RZ ;  /* 0x0000003e410e4227 */ /* 0x000fe200078e00ff */
[----:B------:R-:W-:-:S04]  /*65d0*/  SHF.R.S32.HI R19, RZ, 0x1f, R4 ;  /* 0x0000001fff137819 */ /* 0x000fc80000011404 */
[----:B------:R-:W-:Y:S02]  /*65e0*/  @P4 SHF.R.U32.HI R15, RZ, R63, R14 ;  /* 0x0000003fff0f4219 */ /* 0x000fe4000001160e */
[----:B------:R-:W-:-:S03]  /*65f0*/  IADD3.X R14, R153, R64, R19, P2, P5 ;  /* 0x00000040990e7210 */ /* 0x000fc600017ea413 */
[--C-:B--2---:R-:W-:Y:S01]  /*6600*/  IMAD.MOV R26, RZ, RZ, -R15.reuse ;  /* 0x000000ffff1a7224 */ /* 0x104fe200078e0a0f */
[----:B------:R-:W-:Y:S02]  /*6610*/  IADD3 R10, P2, P5, R15, R24, R10 ;  /* 0x000000180f0a7210 */ /* 0x000fe40007d5e00a */
[----:B------:R-:W-:Y:S01]  /*6620*/  SHF.R.S32.HI R11, RZ, 0x1f, R15 ;  /* 0x0000001fff0b7819 */ /* 0x000fe2000001140f */
[----:B------:R-:W-:-:S03]  /*6630*/  IMAD R15, R3, R26, R65 ;  /* 0x0000001a030f7224 */ /* 0x000fc600078e0241 */
[----:B------:R-:W-:Y:S01]  /*6640*/  IADD3.X R11, R11, R14, R25, P2, P5 ;  /* 0x0000000e0b0b7210 */ /* 0x000fe200017ea419 */
[----:B----4-:R-:W-:Y:S01]  /*6650*/  IMAD R13, R13, R15, RZ ;  /* 0x0000000f0d0d7224 */ /* 0x010fe200078e02ff */
[----:B------:R-:W-:-:S05]  /*6660*/  SHF.R.S32.HI R25, RZ, 0x1f, R15 ;  /* 0x0000001fff197819 */ /* 0x000fca000001140f */
[C---:B------:R-:W-:Y:S02]  /*6670*/  IMAD R25, R12.reuse, R25, R13 ;  /* 0x000000190c197224 */ /* 0x040fe400078e020d */
[----:B------:R-:W-:-:S04]  /*6680*/  IMAD.WIDE.U32 R12, R12, R15, R10 ;  /* 0x0000000f0c0c7225 */ /* 0x000fc800078e000a */
[----:B------:R-:W-:Y:S01]  /*6690*/  IMAD.IADD R10, R13, 0x1, R25 ;  /* 0x000000010d0a7824 */ /* 0x000fe200078e0219 */
[----:B0-----:R-:W-:-:S04]  /*66a0*/  LEA R14, P2, R12, R8, 0x2 ;  /* 0x000000080c0e7211 */ /* 0x001fc800078410ff */
[----:B-1----:R-:W-:Y:S01]  /*66b0*/  LEA.HI.X R12, R12, R9, R10, 0x2, P2 ;  /* 0x000000090c0c7211 */ /* 0x002fe200010f140a */
[----:B------:R-:W-:Y:S08]  /*66c0*/  @P1 BRA `(.L_x_13024) ;  /* 0x0000000000101947 */ /* 0x000ff00003800000 */
[----:B------:R-:W-:Y:S05]  /*66d0*/  @!P0 BRA `(.L_x_13024) ;  /* 0x00000000000c8947 */ /* 0x000fea0003800000 */
[----:B------:R-:W2:Y:S04]  /*66e0*/  LDG.E R9, desc[UR36][R60.64] ;  /* 0x000000243c097981 */ /* 0x000ea8000c1e1900 */
[----:B-----5:R-:W2:Y:S02]  /*66f0*/  LDG.E R16, desc[UR36][R60.64+0x4] ;  /* 0x000004243c107981 */ /* 0x020ea4000c1e1900 */
[----:B--2---:R-:W-:-:S07]  /*6700*/  IADD3 R16, -R9, R16, RZ ;  /* 0x0000001009107210 */ /* 0x004fce0007ffe1ff */
.L_x_13024:
[----:B------:R-:W2:Y:S01]  /*6710*/  LDL R15, [R1+0x40] ;  /* 0x00004000010f7983 */ /* 0x000ea20000100800 */
[----:B------:R-:W0:Y:S03]  /*6720*/  S2R R8, SR_TID.X ;  /* 0x0000000000087919 */ /* 0x000e260000002100 */
[----:B------:R-:W-:Y:S04]  /*6730*/  SHFL.IDX PT, R9, R12, RZ, 0x1c1f ;  /* 0x001c1fff0c097589 */ /* 0x000fe800000e0000 */
[----:B------:R-:W-:Y:S04]  /*6740*/  SHFL.IDX PT, R10, R14, 0x1, 0x1c1f ;  /* 0x003c1f000e0a7f89 */ /* 0x000fe800000e0000 */
[----:B------:R-:W-:Y:S01]  /*6750*/  SHFL.IDX PT, R11, R12, 0x1, 0x1c1f ;  /* 0x003c1f000c0b7f89 */ /* 0x000fe200000e0000 */
[----:B0-----:R-:W-:-:S05]  /*6760*/  VIADD R24, R8, 0xffffff80 ;  /* 0xffffff8008187836 */ /* 0x001fca0000000000 */
[----:B------:R-:W-:-:S04]  /*6770*/  SHF.R.S32.HI R13, RZ, 0x1f, R24 ;  /* 0x0000001fff0d7819 */ /* 0x000fc80000011418 */
[----:B------:R-:W-:-:S04]  /*6780*/  LEA.HI R13, R13, R24, RZ, 0x7 ;  /* 0x000000180d0d7211 */ /* 0x000fc800078f38ff */
[----:B------:R-:W-:Y:S01]  /*6790*/  LOP3.LUT R13, R13, 0xffffff80, RZ, 0xc0, !PT ;  /* 0xffffff800d0d7812 */ /* 0x000fe200078ec0ff */
[----:B------:R-:W0:Y:S04]  /*67a0*/  SHFL.IDX PT, R8, R14, RZ, 0x1c1f ;  /* 0x001c1fff0e087589 */ /* 0x000e2800000e0000 */
[----:B------:R-:W-:Y:S02]  /*67b0*/  IMAD.IADD R13, R24, 0x1, -R13 ;  /* 0x00000001180d7824 */ /* 0x000fe400078e0a0d */
[----:B-----5:R-:W-:-:S03]  /*67c0*/  IMAD R16, R16, R3, RZ ;  /* 0x0000000310107224 */ /* 0x020fc600078e02ff */
        /* <DEDUP_REMOVED lines=12> */
[----:B------:R-:W-:-:S07]  /*6890*/  ULDC.64 UR4, c[0x0][0xaa0] ;  /* 0x0002a80000047ab9 */ /* 0x000fce0000000a00 */
[----:B------:R-:W3:Y:S01]  /*68a0*/  @P4 LDC R35, c[0x0][0xbf0] ;  /* 0x0002fc00ff234b82 */ /* 0x000ee20000000800 */
[----:B-1----:R-:W-:-:S05]  /*68b0*/  VIADD R24, R24, 0xffffff80 ;  /* 0xffffff8018187836 */ /* 0x002fca0000000000 */
[----:B------:R-:W-:-:S04]  /*68c0*/  SHF.R.S32.HI R60, RZ, 0x1f, R24 ;  /* 0x0000001fff3c7819 */ /* 0x000fc80000011418 */
[----:B------:R-:W-:-:S04]  /*68d0*/  LEA.HI R60, R60, R24, RZ, 0x3 ;  /* 0x000000183c3c7211 */ /* 0x000fc800078f18ff */
[----:B------:R-:W-:-:S05]  /*68e0*/  SHF.R.S32.HI R60, RZ, 0x3, R60 ;  /* 0x00000003ff3c7819 */ /* 0x000fca000001143c */
[----:B0-----:R-:W-:-:S04]  /*68f0*/  IMAD R9, R60, 0x40, R152 ;  /* 0x000000403c097824 */ /* 0x001fc800078e0298 */
[----:B------:R-:W-:-:S03]  /*6900*/  IMAD.WIDE R56, R9, 0x2, R56 ;  /* 0x0000000209387825 */ /* 0x000fc600078e0238 */
[C---:B------:R-:W-:Y:S02]  /*6910*/  IADD3 R25, P0, R56.reuse, 0x1800, RZ ;  /* 0x0000180038197810 */ /* 0x040fe40007f1e0ff */
[C---:B------:R-:W-:Y:S02]  /*6920*/  IADD3 R29, P1, R56.reuse, 0x3000, RZ ;  /* 0x00003000381d7810 */ /* 0x040fe40007f3e0ff */
[----:B------:R-:W-:Y:S02]  /*6930*/  LOP3.LUT R13, R56, 0x380, RZ, 0xc0, !PT ;  /* 0x00000380380d7812 */ /* 0x000fe400078ec0ff */
[----:B------:R-:W-:Y:S02]  /*6940*/  LOP3.LUT R24, R25, 0x380, RZ, 0xc0, !PT ;  /* 0x0000038019187812 */ /* 0x000fe400078ec0ff */
[----:B------:R-:W-:Y:S02]  /*6950*/  LOP3.LUT R28, R29, 0x380, RZ, 0xc0, !PT ;  /* 0x000003801d1c7812 */ /* 0x000fe400078ec0ff */
[----:B------:R-:W-:-:S02]  /*6960*/  SHF.R.U64 R13, R13, 0x3, RZ ;  /* 0x000000030d0d7819 */ /* 0x000fc400000012ff */
[----:B------:R-:W-:Y:S02]  /*6970*/  SHF.R.U64 R24, R24, 0x3, RZ ;  /* 0x0000000318187819 */ /* 0x000fe400000012ff */
[----:B------:R-:W-:Y:S02]  /*6980*/  SHF.R.U64 R28, R28, 0x3, RZ ;  /* 0x000000031c1c7819 */ /* 0x000fe400000012ff */
[----:B------:R-:W-:Y:S01]  /*6990*/  LOP3.LUT R12, R13, R56, RZ, 0x3c, !PT ;  /* 0x000000380d0c7212 */ /* 0x000fe200078e3cff */
[--C-:B------:R-:W-:Y:S01]  /*69a0*/  IMAD.MOV.U32 R13, RZ, RZ, R57.reuse ;  /* 0x000000ffff0d7224 */ /* 0x100fe200078e0039 */
[----:B------:R-:W-:Y:S01]  /*69b0*/  LOP3.LUT R24, R24, R25, RZ, 0x3c, !PT ;  /* 0x0000001918187212 */ /* 0x000fe200078e3cff */
[--C-:B------:R-:W-:Y:S01]  /*69c0*/  IMAD.X R25, RZ, RZ, R57.reuse, P0 ;  /* 0x000000ffff197224 */ /* 0x100fe200000e0639 */
[----:B------:R-:W-:Y:S01]  /*69d0*/  LOP3.LUT R28, R28, R29, RZ, 0x3c, !PT ;  /* 0x0000001d1c1c7212 */ /* 0x000fe200078e3cff */
[----:B------:R-:W-:Y:S02]  /*69e0*/  IMAD.X R29, RZ, RZ, R57, P1 ;  /* 0x000000ffff1d7224 */ /* 0x000fe400008e0639 */
[----:B------:R-:W4:Y:S04]  /*69f0*/  LD.E.128 R12, desc[UR36][R12.64] ;  /* 0x000000240c0c7980 */ /* 0x000f28000c101d00 */
[----:B------:R-:W4:Y:S04]  /*6a00*/  LD.E.128 R24, desc[UR36][R24.64] ;  /* 0x0000002418187980 */ /* 0x000f28000c101d00 */
[----:B------:R-:W4:Y:S01]  /*6a10*/  LD.E.128 R28, desc[UR36][R28.64] ;  /* 0x000000241c1c7980 */ /* 0x000f22000c101d00 */
[----:B------:R-:W-:Y:S01]  /*6a20*/  IMAD R19, R19, UR4, RZ ;  /* 0x0000000413137c24 */ /* 0x000fe2000f8e02ff */
[----:B------:R-:W-:Y:S01]  /*6a30*/  IADD3 R11, P0, R56, 0x4800, RZ ;  /* 0x00004800380b7810 */ /* 0x000fe20007f1e0ff */
[----:B------:R-:W-:-:S03]  /*6a40*/  IMAD.WIDE.U32 R20, R4, UR4, RZ ;  /* 0x0000000404147c25 */ /* 0x000fc6000f8e00ff */
[----:B------:R-:W-:Y:S01]  /*6a50*/  LOP3.LUT R8, R11, 0x380, RZ, 0xc0, !PT ;  /* 0x000003800b087812 */ /* 0x000fe200078ec0ff */
[----:B------:R-:W-:Y:S01]  /*6a60*/  IMAD R19, R4, UR5, R19 ;  /* 0x0000000504137c24 */ /* 0x000fe2000f8e0213 */
[----:B------:R-:W-:Y:S01]  /*6a70*/  ULDC.64 UR4, c[0x0][0xae8] ;  /* 0x0002ba0000047ab9 */ /* 0x000fe20000000a00 */
[----:B------:R-:W-:Y:S01]  /*6a80*/  IMAD R4, R22, 0x30, R60 ;  /* 0x0000003016047824 */ /* 0x000fe200078e023c */
[----:B------:R-:W-:Y:S01]  /*6a90*/  SHF.R.U64 R8, R8, 0x3, RZ ;  /* 0x0000000308087819 */ /* 0x000fe200000012ff */
[----:B------:R-:W-:Y:S02]  /*6aa0*/  IMAD.IADD R21, R21, 0x1, R19 ;  /* 0x0000000115157824 */ /* 0x000fe400078e0213 */
[----:B------:R-:W-:Y:S01]  /*6ab0*/  IMAD R32, R23, 0xc0, R4 ;  /* 0x000000c017207824 */ /* 0x000fe200078e0204 */
[----:B------:R-:W-:Y:S01]  /*6ac0*/  LOP3.LUT R8, R8, R11, RZ, 0x3c, !PT ;  /* 0x0000000b08087212 */ /* 0x000fe200078e3cff */
[----:B------:R-:W-:Y:S01]  /*6ad0*/  IMAD.WIDE.U32 R20, R18, UR4, R20 ;  /* 0x0000000412147c25 */ /* 0x000fe2000f8e0014 */
[----:B------:R-:W-:-:S03]  /*6ae0*/  SHF.R.S32.HI R19, RZ, 0x1f, R17 ;  /* 0x0000001fff137819 */ /* 0x000fc60000011411 */
[----:B--2---:R-:W-:Y:S01]  /*6af0*/  @P4 IMAD.HI.U32 R4, R32, R33, RZ ;  /* 0x0000002120044227 */ /* 0x004fe200078e00ff */
[----:B------:R-:W-:-:S03]  /*6b00*/  MOV R33, R32 ;  /* 0x0000002000217202 */ /* 0x000fc60000000f00 */
[----:B------:R-:W-:Y:S01]  /*6b10*/  IMAD R21, R18, UR5, R21 ;  /* 0x0000000512157c24 */ /* 0x000fe2000f8e0215 */
[----:B------:R-:W-:Y:S01]  /*6b20*/  ULDC.64 UR4, c[0x0][0xaf0] ;  /* 0x0002bc0000047ab9 */ /* 0x000fe20000000a00 */
[----:B---3--:R-:W-:Y:S01]  /*6b30*/  @P4 SHF.R.U32.HI R33, RZ, R35, R4 ;  /* 0x00000023ff214219 */ /* 0x008fe20000011604 */
[----:B------:R-:W-:Y:S02]  /*6b40*/  IMAD R18, R19, UR4, RZ ;  /* 0x0000000413127c24 */ /* 0x000fe4000f8e02ff */
[----:B------:R-:W-:Y:S01]  /*6b50*/  IMAD.X R9, RZ, RZ, R57, P0 ;  /* 0x000000ffff097224 */ /* 0x000fe200000e0639 */
[----:B------:R-:W-:Y:S01]  /*6b60*/  SHF.R.S32.HI R4, RZ, 0x1f, R33 ;  /* 0x0000001fff047819 */ /* 0x000fe20000011421 */
[C---:B------:R-:W-:Y:S02]  /*6b70*/  IMAD R35, R17.reuse, UR5, R18 ;  /* 0x0000000511237c24 */ /* 0x040fe4000f8e0212 */
[----:B------:R-:W-:Y:S01]  /*6b80*/  IMAD.WIDE.U32 R18, R17, UR4, R20 ;  /* 0x0000000411127c25 */ /* 0x000fe2000f8e0014 */
[----:B------:R-:W-:Y:S01]  /*6b90*/  ULDC.64 UR4, c[0x0][0xae0] ;  /* 0x0002b80000047ab9 */ /* 0x000fe20000000a00 */
[----:B------:R-:W5:Y:S02]  /*6ba0*/  LD.E.128 R8, desc[UR36][R8.64] ;  /* 0x0000002408087980 */ /* 0x000f64000c101d00 */
[----:B------:R-:W-:-:S02]  /*6bb0*/  IMAD.MOV R20, RZ, RZ, -R33 ;  /* 0x000000ffff147224 */ /* 0x000fc400078e0a21 */
        /* <DEDUP_REMOVED lines=8> */
[----:B------:R-:W-:-:S02]  /*6c40*/  IMAD.IADD R19, R19, 0x1, R35 ;  /* 0x0000000113137824 */ /* 0x000fc400078e0223 */
[C---:B------:R-:W-:Y:S01]  /*6c50*/  IMAD R17, R33.reuse, UR5, R4 ;  /* 0x0000000521117c24 */ /* 0x040fe2000f8e0204 */
[----:B------:R-:W-:Y:S01]  /*6c60*/  SHF.R.S32.HI R4, RZ, 0x1f, R3 ;  /* 0x0000001fff047819 */ /* 0x000fe20000011403 */
[----:B------:R-:W-:Y:S01]  /*6c70*/  IMAD.WIDE.U32 R18, R33, UR4, R18 ;  /* 0x0000000421127c25 */ /* 0x000fe2000f8e0012 */
[----:B------:R-:W-:-:S03]  /*6c80*/  ULDC.64 UR4, c[0x0][0xad8] ;  /* 0x0002b60000047ab9 */ /* 0x000fc60000000a00 */
[----:B------:R-:W-:Y:S02]  /*6c90*/  IMAD.IADD R19, R19, 0x1, R17 ;  /* 0x0000000113137824 */ /* 0x000fe400078e0211 */
[----:B------:R-:W-:Y:S02]  /*6ca0*/  IMAD R4, R4, UR4, RZ ;  /* 0x0000000404047c24 */ /* 0x000fe4000f8e02ff */
[----:B------:R-:W-:-:S04]  /*6cb0*/  IMAD.WIDE.U32 R18, R3, UR4, R18 ;  /* 0x0000000403127c25 */ /* 0x000fc8000f8e0012 */
[----:B------:R-:W-:Y:S01]  /*6cc0*/  IMAD R17, R3, UR5, R4 ;  /* 0x0000000503117c24 */ /* 0x000fe2000f8e0204 */
[----:B------:R-:W-:Y:S01]  /*6cd0*/  ULDC.64 UR4, c[0x0][0xa80] ;  /* 0x0002a00000047ab9 */ /* 0x000fe20000000a00 */
[----:B------:R-:W-:Y:S01]  /*6ce0*/  IMAD R23, R23, 0xc0, R60 ;  /* 0x000000c017177824 */ /* 0x000fe200078e023c */
[C---:B------:R-:W-:Y:S01]  /*6cf0*/  LEA R4, P0, R18.reuse, UR4, 0x1 ;  /* 0x0000000412047c11 */ /* 0x040fe2000f8008ff */
[----:B------:R-:W-:Y:S01]  /*6d00*/  IMAD.IADD R3, R19, 0x1, R17 ;  /* 0x0000000113037824 */ /* 0x000fe200078e0211 */
[----:B------:R-:W-:Y:S01]  /*6d10*/  ULDC UR4, c[0x0][0xac8] ;  /* 0x0002b20000047ab9 */ /* 0x000fe20000000800 */
[C---:B------:R-:W-:Y:S01]  /*6d20*/  VIADD R17, R23.reuse, 0x60 ;  /* 0x0000006017117836 */ /* 0x040fe20000000000 */
[----:B------:R-:W-:Y:S01]  /*6d30*/  SHF.R.S32.HI R60, RZ, 0x1f, R152 ;  /* 0x0000001fff3c7819 */ /* 0x000fe20000011498 */
[----:B0-----:R-:W0:Y:S01]  /*6d40*/  SHFL.IDX PT, R21, R4, RZ, 0x181f ;  /* 0x00181fff04157589 */ /* 0x001e2200000e0000 */
[----:B------:R-:W-:Y:S01]  /*6d50*/  LEA.HI.X R34, R18, UR5, R3, 0x1, P0 ;  /* 0x0000000512227c11 */ /* 0x000fe200080f0c03 */
[----:B------:R-:W-:Y:S01]  /*6d60*/  VIADD R3, R23, 0x30 ;  /* 0x0000003017037836 */ /* 0x000fe20000000000 */
[----:B------:R-:W-:Y:S01]  /*6d70*/  ISETP.GE.AND P0, PT, R152, UR4, PT ;  /* 0x0000000498007c0c */ /* 0x000fe2000bf06270 */
[----:B------:R-:W1:Y:S01]  /*6d80*/  SHFL.IDX PT, R35, R4, 0x1, 0x181f ;  /* 0x00381f0004237f89 */ /* 0x000e6200000e0000 */
[----:B------:R-:W-:-:S02]  /*6d90*/  VIADD R0, R0, 0x16820 ;  /* 0x0001682000007836 */ /* 0x000fc40000000000 */
[-C--:B------:R-:W-:Y:S01]  /*6da0*/  ISETP.GE.OR P1, PT, R23, R16.reuse, P0 ;  /* 0x000000101700720c */ /* 0x080fe20000726670 */
[----:B------:R-:W2:Y:S01]  /*6db0*/  SHFL.IDX PT, R39, R4, 0x2, 0x181f ;  /* 0x00581f0004277f89 */ /* 0x000ea200000e0000 */
[-C--:B------:R-:W-:Y:S01]  /*6dc0*/  ISETP.GE.OR P2, PT, R3, R16.reuse, P0 ;  /* 0x000000100300720c */ /* 0x080fe20000746670 */
[----:B------:R-:W-:Y:S01]  /*6dd0*/  VIADD R3, R23, 0x90 ;  /* 0x0000009017037836 */ /* 0x000fe20000000000 */
[-C--:B------:R-:W-:Y:S01]  /*6de0*/  ISETP.GE.OR P3, PT, R17, R16.reuse, P0 ;  /* 0x000000101100720c */ /* 0x080fe20000766670 */
[----:B------:R-:W3:Y:S01]  /*6df0*/  SHFL.IDX PT, R19, R34, RZ, 0x181f ;  /* 0x00181fff22137589 */ /* 0x000ee200000e0000 */
[----:B------:R-:W-:Y:S02]  /*6e00*/  PRMT R0, RZ, 0x654, R0 ;  /* 0x00000654ff007816 */ /* 0x000fe40000000000 */
[----:B------:R-:W-:Y:S01]  /*6e10*/  ISETP.GE.OR P0, PT, R3, R16, P0 ;  /* 0x000000100300720c */ /* 0x000fe20000706670 */
[----:B------:R-:W3:Y:S01]  /*6e20*/  SHFL.IDX PT, R33, R34, 0x1, 0x181f ;  /* 0x00381f0022217f89 */ /* 0x000ee200000e0000 */
[----:B------:R1:W-:Y:S03]  /*6e30*/  SYNCS.ARRIVE.TRANS64.RED.A1T0 RZ, [R0+URZ], RZ ;  /* 0x000000ff00ff79a7 */ /* 0x0003e6000810043f */
[----:B------:R-:W3:Y:S01]  /*6e40*/  SHFL.IDX PT, R37, R34, 0x2, 0x181f ;  /* 0x00581f0022257f89 */ /* 0x000ee200000e0000 */
[----:B0-----:R-:W-:-:S03]  /*6e50*/  @!P1 LEA R18, P4, R152, R21, 0x1 ;  /* 0x0000001598129211 */ /* 0x001fc600078808ff */
[----:B------:R0:W0:Y:S01]  /*6e60*/  SHFL.IDX PT, R17, R34, 0x3, 0x181f ;  /* 0x00781f0022117f89 */ /* 0x00002200000e0000 */
[----:B-1----:R-:W-:-:S03]  /*6e70*/  @!P2 LEA R20, P5, R152, R35, 0x1 ;  /* 0x000000239814a211 */ /* 0x002fc600078a08ff */
[----:B------:R1:W0:Y:S01]  /*6e80*/  SHFL.IDX PT, R35, R4, 0x3, 0x181f ;  /* 0x00781f0004237f89 */ /* 0x00022200000e0000 */
[C---:B--2---:R-:W-:Y:S02]  /*6e90*/  @!P3 LEA R32, P6, R152.reuse, R39, 0x1 ;  /* 0x000000279820b211 */ /* 0x044fe400078c08ff */
[C-C-:B---3--:R-:W-:Y:S02]  /*6ea0*/  @!P1 LEA.HI.X R19, R152.reuse, R19, R60.reuse, 0x1, P4 ;  /* 0x0000001398139211 */ /* 0x148fe400020f0c3c */
[C-C-:B------:R-:W-:Y:S02]  /*6eb0*/  @!P2 LEA.HI.X R21, R152.reuse, R33, R60.reuse, 0x1, P5 ;  /* 0x000000219815a211 */ /* 0x140fe400028f0c3c */
[----:B------:R-:W-:Y:S01]  /*6ec0*/  @!P3 LEA.HI.X R33, R152, R37, R60, 0x1, P6 ;  /* 0x000000259821b211 */ /* 0x000fe200030f0c3c */
[----:B----4-:R1:W-:Y:S04]  /*6ed0*/  @!P1 ST.E.128 desc[UR36][R18.64], R12 ;  /* 0x0000000c12009985 */ /* 0x0103e8000c101d24 */
[----:B------:R1:W-:Y:S04]  /*6ee0*/  @!P2 ST.E.128 desc[UR36][R20.64], R24 ;  /* 0x000000181400a985 */ /* 0x0003e8000c101d24 */
[----:B------:R1:W-:Y:S01]  /*6ef0*/  @!P3 ST.E.128 desc[UR36][R32.64], R28 ;  /* 0x0000001c2000b985 */ /* 0x0003e2000c101d24 */
[----:B0-----:R-:W-:Y:S05]  /*6f00*/  @P0 BRA `(.L_x_13026) ;  /* 0x0000001000800947 */ /* 0x001fea0003800000 */
[----:B-1----:R-:W-:-:S04]  /*6f10*/  LEA R12, P0, R152, R35, 0x1 ;  /* 0x00000023980c7211 */ /* 0x002fc800078008ff */
[----:B------:R-:W-:-:S05]  /*6f20*/  LEA.HI.X R13, R152, R17, R60, 0x1, P0 ;  /* 0x00000011980d7211 */ /* 0x000fca00000f0c3c */
[----:B-----5:R0:W-:Y:S01]  /*6f30*/  ST.E.128 desc[UR36][R12.64], R8 ;  /* 0x000000080c007985 */ /* 0x0201e2000c101d24 */
[----:B------:R-:W-:Y:S05]  /*6f40*/  BRA `(.L_x_13026) ;  /* 0x0000001000707947 */ /* 0x000fea0003800000 */
.L_x_13025:
[----:B------:R1:W5:Y:S01]  /*6f50*/  LDL R61, [R1+0x10] ;  /* 0x00001000013d7983 */ /* 0x0003620000100800 */
[----:B0-----:R-:W0:Y:S01]  /*6f60*/  @P4 LDC R10, c[0x0][0xbec] ;  /* 0x0002fb00ff0a4b82 */ /* 0x001e220000000800 */
[----:B------:R-:W-:Y:S01]  /*6f70*/  ULDC.64 UR4, c[0x0][0xb08] ;  /* 0x0002c20000047ab9 */ /* 0x000fe20000000a00 */
[----:B------:R-:W-:Y:S01]  /*6f80*/  IMAD.MOV.U32 R11, RZ, RZ, R65 ;  /* 0x000000ffff0b7224 */ /* 0x000fe200078e0041 */
[----:B------:R1:W5:Y:S01]  /*6f90*/  LDL R60, [R1+0x38] ;  /* 0x00003800013c7983 */ /* 0x0003620000100800 */
[----:B------:R-:W-:Y:S01]  /*6fa0*/  IMAD R19, R19, UR4, RZ ;  /* 0x0000000413137c24 */ /* 0x000fe2000f8e02ff */
[----:B------:R-:W-:Y:S01]  /*6fb0*/  ULDC.64 UR6, c[0x0][0xb30] ;  /* 0x0002cc0000067ab9 */ /* 0x000fe20000000a00 */
[C---:B------:R-:W-:Y:S01]  /*6fc0*/  IMAD.WIDE.U32 R8, R4.reuse, UR4, RZ ;  /* 0x0000000404087c25 */ /* 0x040fe2000f8e00ff */
[----:B------:R1:W5:Y:S01]  /*6fd0*/  LDL R59, [R1+0x8] ;  /* 0x00000800013b7983 */ /* 0x0003620000100800 */
[----:B------:R-:W2:Y:S02]  /*6fe0*/  @P4 LDC R15, c[0x0][0xbf0] ;  /* 0x0002fc00ff0f4b82 */ /* 0x000ea40000000800 */
[----:B------:R-:W-:Y:S01]  /*6ff0*/  IMAD R19, R4, UR5, R19 ;  /* 0x0000000504137c24 */ /* 0x000fe2000f8e0213 */
[----:B------:R1:W5:Y:S01]  /*7000*/  LDL R58, [R1+0x34] ;  /* 0x00003400013a7983 */ /* 0x0003620000100800 */
[----:B------:R-:W-:Y:S01]  /*7010*/  ULDC.64 UR4, c[0x0][0xb38] ;  /* 0x0002ce0000047ab9 */ /* 0x000fe20000000a00 */
[----:B------:R-:W-:Y:S01]  /*7020*/  SHF.R.S32.HI R4, RZ, 0x1f, R17 ;  /* 0x0000001fff047819 */ /* 0x000fe20000011411 */
[----:B------:R-:W-:Y:S01]  /*7030*/  IMAD.IADD R9, R9, 0x1, R19 ;  /* 0x0000000109097824 */ /* 0x000fe200078e0213 */
[----:B------:R1:W5:Y:S01]  /*7040*/  LDL R57, [R1+0x4] ;  /* 0x0000040001397983 */ /* 0x0003620000100800 */
[----:B------:R-:W-:-:S03]  /*7050*/  IMAD.WIDE.U32 R8, R18, UR4, R8 ;  /* 0x0000000412087c25 */ /* 0x000fc6000f8e0008 */
[----:B------:R1:W5:Y:S01]  /*7060*/  LDL R56, [R1+0x30] ;  /* 0x0000300001387983 */ /* 0x0003620000100800 */
[----:B------:R-:W-:-:S03]  /*7070*/  IMAD R9, R18, UR5, R9 ;  /* 0x0000000512097c24 */ /* 0x000fc6000f8e0209 */
[----:B------:R1:W5:Y:S01]  /*7080*/  LDL R27, [R1] ;  /* 0x00000000011b7983 */ /* 0x0003620000100800 */
[----:B------:R-:W-:Y:S01]  /*7090*/  ULDC.64 UR4, c[0x0][0xb40] ;  /* 0x0002d00000047ab9 */ /* 0x000fe20000000a00 */
[----:B0-----:R-:W-:-:S04]  /*70a0*/  @P4 IMAD.HI.U32 R10, R65, R10, RZ ;  /* 0x0000000a410a4227 */ /* 0x001fc800078e00ff */
[----:B------:R-:W-:Y:S02]  /*70b0*/  IMAD R4, R4, UR4, RZ ;  /* 0x0000000404047c24 */ /* 0x000fe4000f8e02ff */
[----:B------:R-:W-:Y:S01]  /*70c0*/  IMAD.WIDE.U32 R8, R17, UR4, R8 ;  /* 0x0000000411087c25 */ /* 0x000fe2000f8e0008 */
[----:B--2---:R-:W-:-:S03]  /*70d0*/  @P4 SHF.R.U32.HI R11, RZ, R15, R10 ;  /* 0x0000000fff0b4219 */ /* 0x004fc6000001160a */
[----:B------:R-:W-:Y:S01]  /*70e0*/  IMAD R13, R17, UR5, R4 ;  /* 0x00000005110d7c24 */ /* 0x000fe2000f8e0204 */
[--C-:B------:R-:W-:Y:S01]  /*70f0*/  SHF.R.S32.HI R4, RZ, 0x1f, R11.reuse ;  /* 0x0000001fff047819 */ /* 0x100fe2000001140b */
[----:B------:R-:W-:Y:S01]  /*7100*/  ULDC.64 UR4, c[0x0][0xb48] ;  /* 0x0002d20000047ab9 */ /* 0x000fe20000000a00 */
[----:B------:R-:W-:Y:S02]  /*7110*/  IMAD.MOV R10, RZ, RZ, -R11 ;  /* 0x000000ffff0a7224 */ /* 0x000fe400078e0a0b */
[----:B------:R-:W-:Y:S01]  /*7120*/  IADD3 R9, R9, R13, RZ ;  /* 0x0000000d09097210 */ /* 0x000fe20007ffe0ff */
[----:B------:R-:W-:Y:S02]  /*7130*/  IMAD R4, R4, UR6, RZ ;  /* 0x0000000604047c24 */ /* 0x000fe4000f8e02ff */
[----:B------:R-:W-:Y:S02]  /*7140*/  IMAD R3, R3, R10, R65 ;  /* 0x0000000a03037224 */ /* 0x000fe400078e0241 */
[----:B------:R-:W-:-:S04]  /*7150*/  IMAD.WIDE.U32 R8, R67, UR4, R8 ;  /* 0x0000000443087c25 */ /* 0x000fc8000f8e0008 */
        /* <DEDUP_REMOVED lines=14> */
[----:B------:R-:W-:Y:S01]  /*7240*/  LEA.HI.X R3, R8, UR5, R3, 0x2, P1 ;  /* 0x0000000508037c11 */ /* 0x000fe200088f1403 */
[----:B------:R1:W0:Y:S01]  /*7250*/  SHFL.IDX PT, R10, R0, RZ, 0x1c1f ;  /* 0x001c1fff000a7589 */ /* 0x00022200000e0000 */
[----:B------:R1:W-:Y:S01]  /*7260*/  SYNCS.ARRIVE.TRANS64.RED.A1T0 RZ, [R4+URZ], RZ ;  /* 0x000000ff04ff79a7 */ /* 0x0003e2000810043f */
[----:B------:R-:W-:Y:S02]  /*7270*/  BSSY B1, `(.L_x_13027) ;  /* 0x0000027000017945 */ /* 0x000fe40003800000 */
[----:B------:R1:W2:Y:S01]  /*7280*/  SHFL.IDX PT, R11, R3, RZ, 0x1c1f ;  /* 0x001c1fff030b7589 */ /* 0x0002a200000e0000 */
[----:B------:R-:W-:Y:S02]  /*7290*/  SHF.R.S32.HI R23, RZ, 0x1f, R154 ;  /* 0x0000001fff177819 */ /* 0x000fe4000001149a */
[----:B------:R-:W-:-:S02]  /*72a0*/  SHF.R.S32.HI R24, RZ, 0x1f, R155 ;  /* 0x0000001fff187819 */ /* 0x000fc4000001149b */
[----:B------:R-:W-:Y:S02]  /*72b0*/  SHF.R.S32.HI R25, RZ, 0x1f, R156 ;  /* 0x0000001fff197819 */ /* 0x000fe4000001149c */
[----:B------:R-:W-:Y:S01]  /*72c0*/  SHF.R.S32.HI R26, RZ, 0x1f, R157 ;  /* 0x0000001fff1a7819 */ /* 0x000fe2000001149d */
[----:B-1----:R-:W-:Y:S06]  /*72d0*/  @P2 BRA `(.L_x_13028) ;  /* 0x0000000000802947 */ /* 0x002fec0003800000 */
[----:B------:R-:W-:Y:S02]  /*72e0*/  ULDC UR4, c[0x0][0xac8] ;  /* 0x0002b20000047ab9 */ /* 0x000fe40000000800 */
[----:B-----5:R-:W-:Y:S02]  /*72f0*/  ISETP.GE.AND P4, PT, R61, UR4, PT ;  /* 0x000000043d007c0c */ /* 0x020fe4000bf86270 */
[----:B------:R-:W-:Y:S02]  /*7300*/  ISETP.GE.AND P2, PT, R59, UR4, PT ;  /* 0x000000043b007c0c */ /* 0x000fe4000bf46270 */
[----:B------:R-:W-:Y:S02]  /*7310*/  ISETP.GE.AND P1, PT, R57, UR4, PT ;  /* 0x0000000439007c0c */ /* 0x000fe4000bf26270 */
[----:B------:R-:W-:-:S07]  /*7320*/  ISETP.GE.AND P5, PT, R27, UR4, PT ;  /* 0x000000041b007c0c */ /* 0x000fce000bfa6270 */
[----:B0-2---:R-:W-:Y:S02]  /*7330*/  @!P4 IMAD.WIDE R8, R61, 0x4, R10 ;  /* 0x000000043d08c825 */ /* 0x005fe400078e020a */
[-C--:B------:R-:W-:Y:S02]  /*7340*/  @!P2 LEA R12, P6, R59, R10.reuse, 0x2 ;  /* 0x0000000a3b0ca211 */ /* 0x080fe400078c10ff */
[----:B------:R-:W-:Y:S01]  /*7350*/  @!P1 LEA R14, P3, R57, R10, 0x2 ;  /* 0x0000000a390e9211 */ /* 0x000fe200078610ff */
[----:B------:R0:W-:Y:S01]  /*7360*/  @!P4 ST.E.64 desc[UR36][R8.64], R20 ;  /* 0x000000140800c985 */ /* 0x0001e2000c101b24 */
[-C--:B------:R-:W-:Y:S02]  /*7370*/  @!P2 LEA.HI.X R13, R59, R11.reuse, R60, 0x2, P6 ;  /* 0x0000000b3b0da211 */ /* 0x080fe400030f143c */
[----:B------:R-:W-:Y:S02]  /*7380*/  ISETP.GE.AND P4, PT, R157, UR4, PT ;  /* 0x000000049d007c0c */ /* 0x000fe4000bf86270 */
[----:B------:R-:W-:Y:S01]  /*7390*/  @!P1 LEA.HI.X R15, R57, R11, R58, 0x2, P3 ;  /* 0x0000000b390f9211 */ /* 0x000fe200018f143a */
[----:B------:R1:W-:Y:S01]  /*73a0*/  @!P2 ST.E.64 desc[UR36][R12.64], R28 ;  /* 0x0000001c0c00a985 */ /* 0x0003e2000c101b24 */
[----:B------:R-:W-:-:S02]  /*73b0*/  ISETP.GE.AND P3, PT, R156, UR4, PT ;  /* 0x000000049c007c0c */ /* 0x000fc4000bf66270 */
[-C--:B------:R-:W-:Y:S01]  /*73c0*/  @!P5 LEA R16, P6, R27, R10.reuse, 0x2 ;  /* 0x0000000a1b10d211 */ /* 0x080fe200078c10ff */
[----:B------:R3:W-:Y:S01]  /*73d0*/  @!P1 ST.E.64 desc[UR36][R14.64], R30 ;  /* 0x0000001e0e009985 */ /* 0x0007e2000c101b24 */
[----:B------:R-:W-:Y:S02]  /*73e0*/  ISETP.GE.AND P2, PT, R155, UR4, PT ;  /* 0x000000049b007c0c */ /* 0x000fe4000bf46270 */
[----:B------:R-:W-:Y:S02]  /*73f0*/  ISETP.GE.AND P1, PT, R154, UR4, PT ;  /* 0x000000049a007c0c */ /* 0x000fe4000bf26270 */
[----:B------:R-:W-:Y:S02]  /*7400*/  @!P5 LEA.HI.X R17, R27, R11, R56, 0x2, P6 ;  /* 0x0000000b1b11d211 */ /* 0x000fe400030f1438 */
[----:B------:R-:W-:-:S03]  /*7410*/  @!P4 LEA R18, P6, R157, R10, 0x2 ;  /* 0x0000000a9d12c211 */ /* 0x000fc600078c10ff */
        /* <DEDUP_REMOVED lines=12> */
.L_x_13028:
[----:B------:R-:W-:Y:S05]  /*74e0*/  BSYNC B1 ;  /* 0x0000000000017941 */ /* 0x000fea0003800000 */
.L_x_13027:
[----:B--23--:R1:W2:Y:S04]  /*74f0*/  SHFL.IDX PT, R11, R3, 0x1, 0x1c1f ;  /* 0x003c1f00030b7f89 */ /* 0x00c2a800000e0000 */
[----:B0-----:R1:W0:Y:S01]  /*7500*/  SHFL.IDX PT, R10, R0, 0x1, 0x1c1f ;  /* 0x003c1f00000a7f89 */ /* 0x00122200000e0000 */
[----:B------:R-:W-:Y:S05]  /*7510*/  @P0 BRA `(.L_x_13026) ;  /* 0x0000000800fc0947 */ /* 0x000fea0003800000 */
[----:B------:R-:W-:Y:S02]  /*7520*/  ULDC UR4, c[0x0][0xac8] ;  /* 0x0002b20000047ab9 */ /* 0x000fe40000000800 */
[----:B-----5:R-:W-:Y:S02]  /*7530*/  ISETP.GE.AND P0, PT, R61, UR4, PT ;  /* 0x000000043d007c0c */ /* 0x020fe4000bf06270 */
[----:B------:R-:W-:Y:S02]  /*7540*/  ISETP.GE.AND P5, PT, R59, UR4, PT ;  /* 0x000000043b007c0c */ /* 0x000fe4000bfa6270 */
[----:B------:R-:W-:Y:S02]  /*7550*/  ISETP.GE.AND P3, PT, R57, UR4, PT ;  /* 0x0000000439007c0c */ /* 0x000fe4000bf66270 */
[----:B------:R-:W-:Y:S02]  /*7560*/  ISETP.GE.AND P2, PT, R27, UR4, PT ;  /* 0x000000041b007c0c */ /* 0x000fe4000bf46270 */
[----:B------:R-:W-:-:S05]  /*7570*/  ISETP.GE.AND P1, PT, R157, UR4, PT ;  /* 0x000000049d007c0c */ /* 0x000fca000bf26270 */
[----:B0-2---:R-:W-:Y:S02]  /*7580*/  @!P0 IMAD.WIDE R8, R61, 0x4, R10 ;  /* 0x000000043d088825 */ /* 0x005fe400078e020a */
[-C--:B------:R-:W-:Y:S02]  /*7590*/  @!P5 LEA R12, P4, R59, R10.reuse, 0x2 ;  /* 0x0000000a3b0cd211 */ /* 0x080fe400078810ff */
[----:B------:R-:W-:Y:S01]  /*75a0*/  @!P3 LEA R14, P6, R57, R10, 0x2 ;  /* 0x0000000a390eb211 */ /* 0x000fe200078c10ff */
[----:B------:R0:W-:Y:S01]  /*75b0*/  @!P0 ST.E.64 desc[UR36][R8.64], R42 ;  /* 0x0000002a08008985 */ /* 0x0001e2000c101b24 */
[----:B------:R-:W-:Y:S02]  /*75c0*/  ISETP.GE.AND P0, PT, R156, UR4, PT ;  /* 0x000000049c007c0c */ /* 0x000fe4000bf06270 */
[----:B------:R-:W-:Y:S02]  /*75d0*/  @!P5 LEA.HI.X R13, R59, R11, R60, 0x2, P4 ;  /* 0x0000000b3b0dd211 */ /* 0x000fe400020f143c */
[----:B------:R-:W-:-:S02]  /*75e0*/  ISETP.GE.AND P4, PT, R155, UR4, PT ;  /* 0x000000049b007c0c */ /* 0x000fc4000bf86270 */
[----:B------:R-:W-:Y:S01]  /*75f0*/  @!P3 LEA.HI.X R15, R57, R11, R58, 0x2, P6 ;  /* 0x0000000b390fb211 */ /* 0x000fe200030f143a */
[----:B------:R3:W-:Y:S01]  /*7600*/  @!P5 ST.E.64 desc[UR36][R12.64], R44 ;  /* 0x0000002c0c00d985 */ /* 0x0007e2000c101b24 */
[----:B------:R-:W-:-:S03]  /*7610*/  @!P2 LEA R16, P5, R27, R10, 0x2 ;  /* 0x0000000a1b10a211 */ /* 0x000fc600078a10ff */
[----:B------:R3:W-:Y:S01]  /*7620*/  @!P3 ST.E.64 desc[UR36][R14.64], R46 ;  /* 0x0000002e0e00b985 */ /* 0x0007e2000c101b24 */
[-C--:B------:R-:W-:Y:S02]  /*7630*/  @!P2 LEA.HI.X R17, R27, R11.reuse, R56, 0x2, P5 ;  /* 0x0000000b1b11a211 */ /* 0x080fe400028f1438 */
[-C--:B0-----:R-:W-:Y:S02]  /*7640*/  @!P1 LEA R8, P6, R157, R10.reuse, 0x2 ;  /* 0x0000000a9d089211 */ /* 0x081fe400078c10ff */
[CC--:B------:R-:W-:Y:S01]  /*7650*/  @!P0 LEA R18, P3, R156.reuse, R10.reuse, 0x2 ;  /* 0x0000000a9c128211 */ /* 0x0c0fe200078610ff */
[----:B------:R3:W-:Y:S01]  /*7660*/  @!P2 ST.E.64 desc[UR36][R16.64], R48 ;  /* 0x000000301000a985 */ /* 0x0007e2000c101b24 */
[----:B------:R-:W-:Y:S02]  /*7670*/  @!P4 LEA R20, P5, R155, R10, 0x2 ;  /* 0x0000000a9b14c211 */ /* 0x000fe400078a10ff */
[-C--:B------:R-:W-:Y:S02]  /*7680*/  @!P1 LEA.HI.X R9, R157, R11.reuse, R26, 0x2, P6 ;  /* 0x0000000b9d099211 */ /* 0x080fe400030f141a */
[----:B------:R-:W-:-:S02]  /*7690*/  @!P0 LEA.HI.X R19, R156, R11, R25, 0x2, P3 ;  /* 0x0000000b9c138211 */ /* 0x000fc400018f1419 */
[----:B------:R-:W-:Y:S01]  /*76a0*/  @!P4 LEA.HI.X R21, R155, R11, R24, 0x2, P5 ;  /* 0x0000000b9b15c211 */ /* 0x000fe200028f1418 */
[----:B------:R3:W-:Y:S04]  /*76b0*/  @!P1 ST.E.64 desc[UR36][R8.64], R50 ;  /* 0x0000003208009985 */ /* 0x0007e8000c101b24 */
[----:B------:R3:W-:Y:S01]  /*76c0*/  @!P0 ST.E.64 desc[UR36][R18.64], R52 ;  /* 0x0000003412008985 */ /* 0x0007e2000c101b24 */
[----:B------:R-:W-:-:S03]  /*76d0*/  ISETP.GE.AND P0, PT, R154, UR4, PT ;  /* 0x000000049a007c0c */ /* 0x000fc6000bf06270 */
[----:B------:R3:W-:Y:S10]  /*76e0*/  @!P4 ST.E.64 desc[UR36][R20.64], R54 ;  /* 0x000000361400c985 */ /* 0x0007f4000c101b24 */
[----:B------:R-:W-:Y:S05]  /*76f0*/  @P0 BRA `(.L_x_13026) ;  /* 0x0000000800840947 */ /* 0x000fea0003800000 */
[----:B---3--:R-:W-:-:S04]  /*7700*/  LEA R8, P0, R154, R10, 0x2 ;  /* 0x0000000a9a087211 */ /* 0x008fc800078010ff */
[----:B------:R-:W-:-:S05]  /*7710*/  LEA.HI.X R9, R154, R11, R23, 0x2, P0 ;  /* 0x0000000b9a097211 */ /* 0x000fca00000f1417 */
[----:B------:R4:W-:Y:S01]  /*7720*/  ST.E.64 desc[UR36][R8.64], R118 ;  /* 0x0000007608007985 */ /* 0x0009e2000c101b24 */
[----:B------:R-:W-:Y:S05]  /*7730*/  BRA `(.L_x_13026) ;  /* 0x0000000800747947 */ /* 0x000fea0003800000 */
.L_x_13023:
[----:B------:R-:W3:Y:S01]  /*7740*/  LDC.64 R10, c[0x0][0xc00] ;  /* 0x00030000ff0a7b82 */ /* 0x000ee20000000a00 */
[----:B------:R-:W-:Y:S01]  /*7750*/  ULDC.64 UR4, c[0x0][0xc08] ;  /* 0x0003020000047ab9 */ /* 0x000fe20000000a00 */
[----:B------:R-:W-:Y:S01]  /*7760*/  IMAD.MOV.U32 R3, RZ, RZ, RZ ;  /* 0x000000ffff037224 */ /* 0x000fe200078e00ff */
[----:B------:R-:W-:-:S04]  /*7770*/  ISETP.NE.U32.AND P1, PT, RZ, UR4, PT ;  /* 0x00000004ff007c0c */ /* 0x000fc8000bf25070 */
[----:B------:R-:W-:Y:S01]  /*7780*/  ISETP.NE.AND.EX P1, PT, RZ, UR5, PT, P1 ;  /* 0x00000005ff007c0c */ /* 0x000fe2000bf25310 */
[----:B------:R-:W4:Y:S01]  /*7790*/  LDC.64 R8, c[0x0][0xc00] ;  /* 0x00030000ff087b82 */ /* 0x000f220000000a00 */
[----:B---3--:R-:W-:-:S04]  /*77a0*/  ISETP.NE.U32.AND P0, PT, R10, RZ, PT ;  /* 0x000000ff0a00720c */ /* 0x008fc80003f05070 */
[----:B------:R-:W-:Y:S01]  /*77b0*/  ISETP.NE.AND.EX P0, PT, R11, RZ, PT, P0 ;  /* 0x000000ff0b00720c */ /* 0x000fe20003f05300 */
[----:B----4-:R-:W-:-:S06]  /*77c0*/  IMAD.WIDE R10, R17, 0x4, R8 ;  /* 0x00000004110a7825 */ /* 0x010fcc00078e0208 */
[C---:B------:R-:W-:Y:S01]  /*77d0*/  @P1 LEA R8, P2, R17.reuse, UR4, 0x2 ;  /* 0x0000000411081c11 */ /* 0x040fe2000f8410ff */
[----:B------:R-:W-:Y:S02]  /*77e0*/  ULDC UR4, c[0x0][0xa88] ;  /* 0x0002a20000047ab9 */ /* 0x000fe40000000800 */
[----:B-1----:R-:W-:Y:S01]  /*77f0*/  IMAD.U32 R0, RZ, RZ, UR4 ;  /* 0x00000004ff007e24 */ /* 0x002fe2000f8e00ff */
[----:B------:R-:W-:Y:S02]  /*7800*/  @P1 LEA.HI.X R9, R17, UR5, R153, 0x2, P2 ;  /* 0x0000000511091c11 */ /* 0x000fe400090f1499 */
[----:B------:R1:W5:Y:S04]  /*7810*/  @P0 LDG.E R3, desc[UR36][R10.64] ;  /* 0x000000240a030981 */ /* 0x000368000c1e1900 */
[----:B------:R1:W5:Y:S01]  /*7820*/  @P1 LDG.E R0, desc[UR36][R8.64] ;  /* 0x0000002408001981 */ /* 0x000362000c1e1900 */
[----:B------:R-:W-:Y:S01]  /*7830*/  ISETP.NE.AND P2, PT, R19, RZ, PT ;  /* 0x000000ff1300720c */ /* 0x000fe20003f45270 */
[----:B--2---:R-:W2:-:S12]  /*7840*/  S2R R4, SR_TID.X ;  /* 0x0000000000047919 */ /* 0x004e980000002100 */
[----:B------:R-:W3:Y:S01]  /*7850*/  @!P2 LDC R19, c[0x0][0xad4] ;  /* 0x0002b500ff13ab82 */ /* 0x000ee20000000800 */
[----:B--2---:R-:W-:Y:S01]  /*7860*/  VIADD R26, R4, 0xffffff80 ;  /* 0xffffff80041a7836 */ /* 0x004fe20000000000 */
[----:B---3--:R-:W-:-:S04]  /*7870*/  ISETP.GT.AND P2, PT, R19, 0x1, PT ;  /* 0x000000011300780c */ /* 0x008fc80003f44270 */
[----:B------:R-:W-:Y:S01]  /*7880*/  ISETP.GT.AND P3, PT, R26, 0xbf, PT ;  /* 0x000000bf1a00780c */ /* 0x000fe20003f64270 */
[----:B-1----:R-:W-:-:S12]  /*7890*/  @P1 BRA `(.L_x_13029) ;  /* 0x0000000000101947 */ /* 0x002fd80003800000 */
[----:B------:R-:W-:Y:S05]  /*78a0*/  @!P0 BRA `(.L_x_13029) ;  /* 0x00000000000c8947 */ /* 0x000fea0003800000 */
[----:B------:R-:W2:Y:S04]  /*78b0*/  LDG.E R9, desc[UR36][R10.64] ;  /* 0x000000240a097981 */ /* 0x000ea8000c1e1900 */
[----:B-----5:R-:W2:Y:S02]  /*78c0*/  LDG.E R0, desc[UR36][R10.64+0x4] ;  /* 0x000004240a007981 */ /* 0x020ea4000c1e1900 */
[----:B--2---:R-:W-:-:S07]  /*78d0*/  IMAD.IADD R0, R0, 0x1, -R9 ;  /* 0x0000000100007824 */ /* 0x004fce00078e0a09 */
.L_x_13029:
[----:B------:R-:W-:Y:S01]  /*78e0*/  BSSY B1, `(.L_x_13030) ;  /* 0x0000037000017945 */ /* 0x000fe20003800000 */
[----:B------:R-:W-:Y:S02]  /*78f0*/  SEL R27, R17, RZ, !P0 ;  /* 0x000000ff111b7207 */ /* 0x000fe40004000000 */
[----:B------:R-:W-:Y:S02]  /*7900*/  SEL R153, R153, RZ, !P0 ;  /* 0x000000ff99997207 */ /* 0x000fe40004000000 */
[----:B-----5:R-:W-:Y:S01]  /*7910*/  SHF.R.S32.HI R24, RZ, 0x1f, R3 ;  /* 0x0000001fff187819 */ /* 0x020fe20000011403 */
[----:B------:R-:W-:Y:S06]  /*7920*/  @P3 BRA `(.L_x_13031) ;  /* 0x0000000000c83947 */ /* 0x000fec0003800000 */
[----:B------:R-:W1:Y:S01]  /*7930*/  LDC R33, c[0x0][0xbe8] ;  /* 0x0002fa00ff217b82 */ /* 0x000e620000000800 */
[----:B------:R-:W-:-:S04]  /*7940*/  IMAD R4, R23, 0xc0, R4 ;  /* 0x000000c017047824 */ /* 0x000fc800078e0204 */
[----:B------:R-:W-:Y:S02]  /*7950*/  VIADD R29, R4, 0xffffff80 ;  /* 0xffffff80041d7836 */ /* 0x000fe40000000000 */
[----:B-1----:R-:W-:-:S05]  /*7960*/  IMAD R8, R0, R33, RZ ;  /* 0x0000002100087224 */ /* 0x002fca00078e02ff */
[----:B------:R-:W-:-:S13]  /*7970*/  ISETP.GE.AND P0, PT, R29, R8, PT ;  /* 0x000000081d00720c */ /* 0x000fda0003f06270 */
[----:B------:R-:W-:Y:S05]  /*7980*/  @P0 BRA `(.L_x_13031) ;  /* 0x0000000000b00947 */ /* 0x000fea0003800000 */
[----:B------:R-:W2:Y:S01]  /*7990*/  LDL.LU R28, [R1+0xc] ;  /* 0x00000c00011c7983 */ /* 0x000ea20000300800 */
[----:B------:R-:W-:Y:S01]  /*79a0*/  ISETP.NE.AND P1, PT, R33, 0x1, PT ;  /* 0x000000012100780c */ /* 0x000fe20003f25270 */
[----:B------:R-:W-:Y:S01]  /*79b0*/  IMAD.MOV.U32 R20, RZ, RZ, 0x9b8 ;  /* 0x000009b8ff147424 */ /* 0x000fe200078e00ff */
[----:B------:R-:W-:Y:S01]  /*79c0*/  ISETP.GT.AND P0, PT, R19, 0x1, PT ;  /* 0x000000011300780c */ /* 0x000fe20003f04270 */
[----:B------:R-:W1:Y:S01]  /*79d0*/  LDC.64 R30, c[0x0][0xba8] ;  /* 0x0002ea00ff1e7b82 */ /* 0x000e620000000a00 */
[----:B------:R-:W-:Y:S02]  /*79e0*/  MOV R19, R29 ;  /* 0x0000001d00137202 */ /* 0x000fe40000000f00 */
[----:B------:R-:W-:-:S05]  /*79f0*/  SEL R20, R20, 0x978, P0 ;  /* 0x0000097814147807 */ /* 0x000fca0000000000 */
[----:B------:R-:W3:Y:S08]  /*7a00*/  LDC.64 R10, c[0x0][R20+0x220] ;  /* 0x00008800140a7b82 */ /* 0x000ef00000000a00 */
[----:B------:R-:W4:Y:S08]  /*7a10*/  @P1 LDC R4, c[0x0][0xbec] ;  /* 0x0002fb00ff041b82 */ /* 0x000f300000000800 */
[----:B------:R-:W5:Y:S08]  /*7a20*/  LDC.64 R8, c[0x0][R20+0x218] ;  /* 0x0000860014087b82 */ /* 0x000f700000000a00 */
[----:B------:R-:W1:Y:S01]  /*7a30*/  @P1 LDC R25, c[0x0][0xbf0] ;  /* 0x0002fc00ff191b82 */ /* 0x000e620000000800 */
[----:B---3--:R-:W-:-:S02]  /*7a40*/  IMAD R11, R11, R27, RZ ;  /* 0x0000001b0b0b7224 */ /* 0x008fc400078e02ff */
[----:B------:R-:W-:-:S05]  /*7a50*/  IMAD.WIDE.U32 R16, R10, R27, RZ ;  /* 0x0000001b0a107225 */ /* 0x000fca00078e00ff */
[----:B------:R-:W3:Y:S01]  /*7a60*/  LDC.64 R12, c[0x0][R20+0x228] ;  /* 0x00008a00140c7b82 */ /* 0x000ee20000000a00 */
[----:B----4-:R-:W-:-:S07]  /*7a70*/  @P1 IMAD.HI.U32 R4, R29, R4, RZ ;  /* 0x000000041d041227 */ /* 0x010fce00078e00ff */
[----:B0-----:R-:W0:Y:S01]  /*7a80*/  LDC.64 R14, c[0x0][R20+0x210] ;  /* 0x00008400140e7b82 */ /* 0x001e220000000a00 */
[-C--:B-----5:R-:W-:Y:S02]  /*7a90*/  IMAD R21, R9, R18.reuse, RZ ;  /* 0x0000001209157224 */ /* 0x0a0fe400078e02ff */
[----:B------:R-:W-:-:S04]  /*7aa0*/  IMAD.WIDE.U32 R8, R8, R18, RZ ;  /* 0x0000001208087225 */ /* 0x000fc800078e00ff */
[----:B------:R-:W-:Y:S01]  /*7ab0*/  IMAD.IADD R21, R9, 0x1, R21 ;  /* 0x0000000109157824 */ /* 0x000fe200078e0215 */
[----:B-1----:R-:W-:Y:S01]  /*7ac0*/  @P1 SHF.R.U32.HI R19, RZ, R25, R4 ;  /* 0x00000019ff131219 */ /* 0x002fe20000011604 */
[----:B------:R-:W-:Y:S01]  /*7ad0*/  IMAD R25, R10, R153, R11 ;  /* 0x000000990a197224 */ /* 0x000fe200078e020b */
[----:B------:R-:W1:Y:S01]  /*7ae0*/  @!P0 LDC R30, c[0x0][0xb50] ;  /* 0x0002d400ff1e8b82 */ /* 0x000e620000000800 */
[----:B------:R-:W-:Y:S02]  /*7af0*/  IADD3 R4, P1, P3, R16, R8, R3 ;  /* 0x0000000810047210 */ /* 0x000fe40007b3e003 */
[----:B------:R-:W-:Y:S02]  /*7b00*/  IMAD.MOV R10, RZ, RZ, -R19 ;  /* 0x000000ffff0a7224 */ /* 0x000fe400078e0a13 */
[----:B------:R-:W-:-:S03]  /*7b10*/  IMAD.IADD R25, R17, 0x1, R25 ;  /* 0x0000000111197824 */ /* 0x000fc600078e0219 */
[----:B------:R-:W4:Y:S01]  /*7b20*/  @!P0 LDC R31, c[0x0][0xb54] ;  /* 0x0002d500ff1f8b82 */ /* 0x000f220000000800 */
[----:B--2---:R-:W-:-:S05]  /*7b30*/  SEL R11, R28, RZ, P0 ;  /* 0x000000ff1c0b7207 */ /* 0x004fca0000000000 */
[----:B---3--:R-:W-:-:S04]  /*7b40*/  IMAD.WIDE.U32 R8, R12, R11, RZ ;  /* 0x0000000b0c087225 */ /* 0x008fc800078e00ff */
        /* <DEDUP_REMOVED lines=14> */
[----:B----4-:R-:W-:-:S05]  /*7c30*/  LEA.HI.X R11, R8, R31, R4, 0x2, P0 ;  /* 0x0000001f080b7211 */ /* 0x010fca00000f1404 */
[----:B------:R1:W-:Y:S02]  /*7c40*/  STG.E desc[UR36][R10.64], R9 ;  /* 0x000000090a007986 */ /* 0x0003e4000c101924 */
.L_x_13031:
[----:B------:R-:W-:Y:S05]  /*7c50*/  BSYNC B1 ;  /* 0x0000000000017941 */ /* 0x000fea0003800000 */
.L_x_13030:
[----:B------:R-:W-:Y:S05]  /*7c60*/  @P2 BRA `(.L_x_13026) ;  /* 0x0000000400282947 */ /* 0x000fea0003800000 */
[----:B------:R-:W2:Y:S01]  /*7c70*/  LDC R15, c[0x0][0xbe8] ;  /* 0x0002fa00ff0f7b82 */ /* 0x000ea20000000800 */
[----:B------:R-:W-:Y:S01]  /*7c80*/  SHF.R.S32.HI R16, RZ, 0x1f, R26 ;  /* 0x0000001fff107819 */ /* 0x000fe2000001141a */
[----:B------:R-:W-:Y:S01]  /*7c90*/  ULDC.64 UR4, c[0x0][0xaa0] ;  /* 0x0002a80000047ab9 */ /* 0x000fe20000000a00 */
[----:B------:R-:W-:Y:S01]  /*7ca0*/  ULDC.64 UR6, c[0x0][0xaf0] ;  /* 0x0002bc0000067ab9 */ /* 0x000fe20000000a00 */
[----:B------:R-:W-:Y:S01]  /*7cb0*/  IMAD R4, R24, UR4, RZ ;  /* 0x0000000418047c24 */ /* 0x000fe2000f8e02ff */
[----:B------:R-:W-:Y:S01]  /*7cc0*/  LEA.HI R16, R16, R26, RZ, 0x3 ;  /* 0x0000001a10107211 */ /* 0x000fe200078f18ff */
[----:B-1----:R-:W-:-:S03]  /*7cd0*/  IMAD.WIDE.U32 R8, R3, UR4, RZ ;  /* 0x0000000403087c25 */ /* 0x002fc6000f8e00ff */
[----:B------:R-:W-:Y:S01]  /*7ce0*/  SHF.R.S32.HI R16, RZ, 0x3, R16 ;  /* 0x00000003ff107819 */ /* 0x000fe20000011410 */
[----:B------:R-:W-:Y:S01]  /*7cf0*/  IMAD R11, R3, UR5, R4 ;  /* 0x00000005030b7c24 */ /* 0x000fe2000f8e0204 */
[----:B------:R-:W-:Y:S01]  /*7d00*/  ULDC.64 UR4, c[0x0][0xae8] ;  /* 0x0002ba0000047ab9 */ /* 0x000fe20000000a00 */
[----:B------:R-:W-:Y:S02]  /*7d10*/  IMAD R10, R153, UR6, RZ ;  /* 0x00000006990a7c24 */ /* 0x000fe4000f8e02ff */
[----:B------:R-:W-:Y:S02]  /*7d20*/  IMAD R4, R22, 0x30, R16 ;  /* 0x0000003016047824 */ /* 0x000fe400078e0210 */
[----:B------:R-:W-:Y:S02]  /*7d30*/  IMAD.IADD R9, R9, 0x1, R11 ;  /* 0x0000000109097824 */ /* 0x000fe400078e020b */
[----:B------:R-:W-:Y:S02]  /*7d40*/  IMAD R12, R23, 0xc0, R4 ;  /* 0x000000c0170c7824 */ /* 0x000fe400078e0204 */
[----:B------:R-:W-:Y:S01]  /*7d50*/  IMAD.WIDE.U32 R8, R18, UR4, R8 ;  /* 0x0000000412087c25 */ /* 0x000fe2000f8e0008 */
[----:B--2---:R-:W-:-:S03]  /*7d60*/  ISETP.NE.AND P0, PT, R15, 0x1, PT ;  /* 0x000000010f00780c */ /* 0x004fc60003f05270 */
[----:B------:R-:W-:Y:S02]  /*7d70*/  IMAD.MOV.U32 R3, RZ, RZ, R12 ;  /* 0x000000ffff037224 */ /* 0x000fe400078e000c */
[----:B------:R-:W-:Y:S01]  /*7d80*/  IMAD R9, R18, UR5, R9 ;  /* 0x0000000512097c24 */ /* 0x000fe2000f8e0209 */
[----:B------:R-:W-:Y:S01]  /*7d90*/  ULDC.64 UR4, c[0x0][0xae0] ;  /* 0x0002b80000047ab9 */ /* 0x000fe20000000a00 */
[----:B------:R-:W-:-:S06]  /*7da0*/  IMAD.WIDE.U32 R8, R27, UR6, R8 ;  /* 0x000000061b087c25 */ /* 0x000fcc000f8e0008 */
[----:B------:R-:W1:Y:S08]  /*7db0*/  @P0 LDC R13, c[0x0][0xbec] ;  /* 0x0002fb00ff0d0b82 */ /* 0x000e700000000800 */
[----:B------:R-:W2:Y:S01]  /*7dc0*/  @P0 LDC R17, c[0x0][0xbf0] ;  /* 0x0002fc00ff110b82 */ /* 0x000ea20000000800 */
[----:B-1----:R-:W-:-:S04]  /*7dd0*/  @P0 IMAD.HI.U32 R4, R12, R13, RZ ;  /* 0x0000000d0c040227 */ /* 0x002fc800078e00ff */
[----:B------:R-:W-:Y:S02]  /*7de0*/  IMAD R13, R27, UR7, R10 ;  /* 0x000000071b0d7c24 */ /* 0x000fe4000f8e020a */
[----:B------:R-:W-:Y:S01]  /*7df0*/  IMAD R27, R0, R15, RZ ;  /* 0x0000000f001b7224 */ /* 0x000fe200078e02ff */
[----:B--2---:R-:W-:Y:S01]  /*7e00*/  @P0 SHF.R.U32.HI R3, RZ, R17, R4 ;  /* 0x00000011ff030219 */ /* 0x004fe20000011604 */
[----:B------:R-:W-:-:S03]  /*7e10*/  IMAD.IADD R9, R9, 0x1, R13 ;  /* 0x0000000109097824 */ /* 0x000fc600078e020d */
[--C-:B------:R-:W-:Y:S01]  /*7e20*/  SHF.R.S32.HI R4, RZ, 0x1f, R3.reuse ;  /* 0x0000001fff047819 */ /* 0x100fe20000011403 */
[----:B------:R-:W-:Y:S02]  /*7e30*/  IMAD.MOV R11, RZ, RZ, -R3 ;  /* 0x000000ffff0b7224 */ /* 0x000fe400078e0a03 */
[----:B------:R-:W-:-:S04]  /*7e40*/  IMAD.WIDE.U32 R8, R3, UR4, R8 ;  /* 0x0000000403087c25 */ /* 0x000fc8000f8e0008 */
[----:B------:R-:W-:Y:S02]  /*7e50*/  IMAD R11, R15, R11, R12 ;  /* 0x0000000b0f0b7224 */ /* 0x000fe400078e020c */
        /* <DEDUP_REMOVED lines=11> */
[----:B------:R-:W-:Y:S01]  /*7f10*/  ULDC UR4, c[0x0][0xac8] ;  /* 0x0002b20000047ab9 */ /* 0x000fe20000000800 */
[----:B------:R-:W-:Y:S01]  /*7f20*/  IMAD R4, R23, 0xc0, R16 ;  /* 0x000000c017047824 */ /* 0x000fe200078e0210 */
[----:B------:R-:W-:Y:S02]  /*7f30*/  SHF.R.S32.HI R16, RZ, 0x1f, R152 ;  /* 0x0000001fff107819 */ /* 0x000fe40000011498 */
[----:B0-----:R-:W-:Y:S01]  /*7f40*/  LEA.HI.X R14, R8, UR5, R3, 0x1, P0 ;  /* 0x00000005080e7c11 */ /* 0x001fe200080f0c03 */
[----:B------:R-:W0:Y:S01]  /*7f50*/  SHFL.IDX PT, R13, R9, RZ, 0x181f ;  /* 0x00181fff090d7589 */ /* 0x000e2200000e0000 */
[----:B------:R-:W-:Y:S01]  /*7f60*/  ISETP.GE.AND P0, PT, R152, UR4, PT ;  /* 0x0000000498007c0c */ /* 0x000fe2000bf06270 */
[C---:B------:R-:W-:Y:S02]  /*7f70*/  VIADD R0, R4.reuse, 0x30 ;  /* 0x0000003004007836 */ /* 0x040fe40000000000 */
[----:B------:R-:W1:Y:S01]  /*7f80*/  SHFL.IDX PT, R17, R9, 0x1, 0x181f ;  /* 0x00381f0009117f89 */ /* 0x000e6200000e0000 */
[C---:B------:R-:W-:Y:S01]  /*7f90*/  VIADD R3, R4.reuse, 0x60 ;  /* 0x0000006004037836 */ /* 0x040fe20000000000 */
[CC--:B------:R-:W-:Y:S01]  /*7fa0*/  ISETP.GE.OR P3, PT, R4.reuse, R27.reuse, P0 ;  /* 0x0000001b0400720c */ /* 0x0c0fe20000766670 */
[----:B------:R-:W-:Y:S01]  /*7fb0*/  VIADD R4, R4, 0x90 ;  /* 0x0000009004047836 */ /* 0x000fe20000000000 */
[----:B------:R-:W2:Y:S01]  /*7fc0*/  SHFL.IDX PT, R21, R9, 0x2, 0x181f ;  /* 0x00581f0009157f89 */ /* 0x000ea200000e0000 */
[----:B------:R-:W-:-:S02]  /*7fd0*/  ISETP.GE.OR P2, PT, R0, R27, P0 ;  /* 0x0000001b0000720c */ /* 0x000fc40000746670 */
[-C--:B------:R-:W-:Y:S01]  /*7fe0*/  ISETP.GE.OR P1, PT, R3, R27.reuse, P0 ;  /* 0x0000001b0300720c */ /* 0x080fe20000726670 */
[----:B------:R-:W3:Y:S01]  /*7ff0*/  SHFL.IDX PT, R11, R14, RZ, 0x181f ;  /* 0x00181fff0e0b7589 */ /* 0x000ee200000e0000 */
[----:B------:R-:W-:-:S03]  /*8000*/  ISETP.GE.OR P0, PT, R4, R27, P0 ;  /* 0x0000001b0400720c */ /* 0x000fc60000706670 */
[----:B------:R3:W4:Y:S04]  /*8010*/  SHFL.IDX PT, R25, R9, 0x3, 0x181f ;  /* 0x00781f0009197f89 */ /* 0x00072800000e0000 */
[----:B------:R-:W5:Y:S04]  /*8020*/  SHFL.IDX PT, R15, R14, 0x1, 0x181f ;  /* 0x00381f000e0f7f89 */ /* 0x000f6800000e0000 */
[----:B------:R-:W5:Y:S01]  /*8030*/  SHFL.IDX PT, R19, R14, 0x2, 0x181f ;  /* 0x00581f000e137f89 */ /* 0x000f6200000e0000 */
[----:B0-----:R-:W-:-:S03]  /*8040*/  @!P3 LEA R8, P6, R152, R13, 0x1 ;  /* 0x0000000d9808b211 */ /* 0x001fc600078c08ff */
[----:B------:R4:W0:Y:S01]  /*8050*/  SHFL.IDX PT, R23, R14, 0x3, 0x181f ;  /* 0x00781f000e177f89 */ /* 0x00082200000e0000 */
[C---:B-1----:R-:W-:Y:S02]  /*8060*/  @!P2 LEA R10, P5, R152.reuse, R17, 0x1 ;  /* 0x00000011980aa211 */ /* 0x042fe400078a08ff */
[C---:B--2---:R-:W-:Y:S02]  /*8070*/  @!P1 LEA R12, P4, R152.reuse, R21, 0x1 ;  /* 0x00000015980c9211 */ /* 0x044fe400078808ff */
[C---:B---3--:R-:W-:Y:S02]  /*8080*/  @!P3 LEA.HI.X R9, R152.reuse, R11, R16, 0x1, P6 ;  /* 0x0000000b9809b211 */ /* 0x048fe400030f0c10 */
[----:B----4-:R-:W-:-:S03]  /*8090*/  @!P0 LEA R14, P6, R152, R25, 0x1 ;  /* 0x00000019980e8211 */ /* 0x010fc600078c08ff */
[----:B------:R1:W-:Y:S01]  /*80a0*/  @!P3 ST.E.128 desc[UR36][R8.64], RZ ;  /* 0x000000ff0800b985 */ /* 0x0003e2000c101d24 */
[C-C-:B-----5:R-:W-:Y:S02]  /*80b0*/  @!P2 LEA.HI.X R11, R152.reuse, R15, R16.reuse, 0x1, P5 ;  /* 0x0000000f980ba211 */ /* 0x160fe400028f0c10 */
[----:B------:R-:W-:-:S03]  /*80c0*/  @!P1 LEA.HI.X R13, R152, R19, R16, 0x1, P4 ;  /* 0x00000013980d9211 */ /* 0x000fc600020f0c10 */
[----:B------:R1:W-:Y:S01]  /*80d0*/  @!P2 ST.E.128 desc[UR36][R10.64], RZ ;  /* 0x000000ff0a00a985 */ /* 0x0003e2000c101d24 */
[----:B0-----:R-:W-:-:S03]  /*80e0*/  @!P0 LEA.HI.X R15, R152, R23, R16, 0x1, P6 ;  /* 0x00000017980f8211 */ /* 0x001fc600030f0c10 */
[----:B------:R1:W-:Y:S04]  /*80f0*/  @!P1 ST.E.128 desc[UR36][R12.64], RZ ;  /* 0x000000ff0c009985 */ /* 0x0003e8000c101d24 */
[----:B------:R1:W-:Y:S02]  /*8100*/  @!P0 ST.E.128 desc[UR36][R14.64], RZ ;  /* 0x000000ff0e008985 */ /* 0x0003e4000c101d24 */
.L_x_13026:
[----:B------:R-:W-:Y:S05]  /*8110*/  BSYNC B0 ;  /* 0x0000000000007941 */ /* 0x000fea0003800000 */
.L_x_13022:
[----:B------:R-:W-:Y:S02]  /*8120*/  ULDC UR4, c[0x0][0xc3c] ;  /* 0x00030f0000047ab9 */ /* 0x000fe40000000800 */
[----:B------:R-:W-:-:S13]  /*8130*/  ISETP.GE.AND P0, PT, R7, UR4, PT ;  /* 0x0000000407007c0c */ /* 0x000fda000bf06270 */
[----:B------:R-:W-:Y:S05]  /*8140*/  @!P0 BRA `(.L_x_13032) ;  /* 0xffffff8c00588947 */ /* 0x000fea000383ffff */
[----:B------:R-:W-:Y:S05]  /*8150*/  EXIT ;  /* 0x000000000000794d */ /* 0x000fea0003800000 */
.L_x_12993:
[----:B------:R-:W-:-:S08]  /*8160*/  NOP ;  /* 0x0000000000007918 */ /* 0x000fd00000000000 */
[----:B------:R-:W0:-:S00]  /*8170*/  USETMAXREG.DEALLOC.CTAPOOL 0x20 ;  /* 0x00000020000079c8 */ /* 0x000e0000080e0500 */
[----:B0-----:R-:W2:Y:S01]  /*8180*/  LDL.LU R2, [R1+0x4] ;  /* 0x0000040001027983 */ /* 0x001ea20000300800 */
[----:B------:R-:W-:-:S06]  /*8190*/  LOP3.LUT R0, R0, 0x3, RZ, 0xc0, !PT ;  /* 0x0000000300007812 */ /* 0x000fcc00078ec0ff */
[----:B------:R-:W0:Y:S02]  /*81a0*/  SHFL.IDX PT, R0, R0, RZ, 0x1f ;  /* 0x00001fff00007589 */ /* 0x000e2400000e0000 */
[----:B0-----:R-:W-:Y:S01]  /*81b0*/  ISETP.NE.AND P0, PT, R0, RZ, PT ;  /* 0x000000ff0000720c */ /* 0x001fe20003f05270 */
[----:B------:R-:W-:Y:S01]  /*81c0*/  IMAD.MOV.U32 R0, RZ, RZ, RZ ;  /* 0x000000ffff007224 */ /* 0x000fe200078e00ff */
[----:B--2---:R-:W-:-:S11]  /*81d0*/  LOP3.LUT R2, R2, 0xffffffef, RZ, 0xc0, !PT ;  /* 0xffffffef02027812 */ /* 0x004fd600078ec0ff */
[----:B------:R-:W-:-:S05]  /*81e0*/  @P0 LOP3.LUT R2, R2, 0x10, RZ, 0xfc, !PT ;  /* 0x0000001002020812 */ /* 0x000fca00078efcff */
[----:B------:R0:W-:Y:S01]  /*81f0*/  STL [R1+0x4], R2 ;  /* 0x0000040201007387 */ /* 0x0001e20000100800 */
        /* <DEDUP_REMOVED lines=8> */
.L_x_13033:
[----:B0-----:R-:W0:Y:S01]  /*8280*/  S2R R2, SR_TID.X ;  /* 0x0000000000027919 */ /* 0x001e220000002100 */
        /* <DEDUP_REMOVED lines=43> */
.L_x_13037:
        /* <DEDUP_REMOVED lines=35> */
.L_x_13035:
        /* <DEDUP_REMOVED lines=19> */
.L_x_13038:
        /* <DEDUP_REMOVED lines=15> */
[----:B------:R-:W-:Y:S01]  /*8990*/  @!P1 IMAD.IADD R3, R3, 0x1, -R4 ;  /* 0x0000000103039824 */ /* 0x000fe200078e0a04 */
[----:B------:R-:W-:Y:S02]  /*89a0*/  @!P1 IADD3 R2, R2, 0x1, RZ ;  /* 0x0000000102029810 */ /* 0x000fe40007ffe0ff */
        /* <DEDUP_REMOVED lines=30> */
[----:B------:R-:W-:-:S05]  /*8b90*/  @P0 IADD3 R2, R2, 0x1, RZ ;  /* 0x0000000102020810 */ /* 0x000fca0007ffe0ff */
[----:B------:R-:W-:Y:S01]  /*8ba0*/  @!P2 IMAD.MOV R2, RZ, RZ, -R2 ;  /* 0x000000ffff02a224 */ /* 0x000fe200078e0a02 */
[----:B------:R-:W-:-:S05]  /*8bb0*/  @!P1 LOP3.LUT R2, RZ, R9, RZ, 0x33, !PT ;  /* 0x00000009ff029212 */ /* 0x000fca00078e33ff */
[----:B------:R-:W-:-:S04]  /*8bc0*/  IMAD.MOV R18, RZ, RZ, -R2 ;  /* 0x000000ffff127224 */ /* 0x000fc800078e0a02 */
[C---:B------:R-:W-:Y:S02]  /*8bd0*/  IMAD R18, R9.reuse, R18, R6 ;  /* 0x0000001209127224 */ /* 0x040fe400078e0206 */
[----:B------:R-:W-:-:S04]  /*8be0*/  IMAD R9, R9, 0x1000000, R2 ;  /* 0x0100000009097824 */ /* 0x000fc800078e0202 */
[----:B------:R-:W-:Y:S01]  /*8bf0*/  IMAD R18, R18, 0x10000, R9 ;  /* 0x0001000012127824 */ /* 0x000fe200078e0209 */
[----:B------:R-:W-:Y:S06]  /*8c00*/  BRA `(.L_x_13039) ;  /* 0x0000000000147947 */ /* 0x000fec0003800000 */
.L_x_13036:
[----:B------:R-:W-:Y:S01]  /*8c10*/  ULDC UR4, c[0x0][0xc3c] ;  /* 0x00030f0000047ab9 */ /* 0x000fe20000000800 */
[----:B------:R-:W-:Y:S02]  /*8c20*/  IMAD.MOV.U32 R17, RZ, RZ, RZ ;  /* 0x000000ffff117224 */ /* 0x000fe400078e00ff */
[----:B------:R-:W-:Y:S02]  /*8c30*/  IMAD.U32 R16, RZ, RZ, UR6 ;  /* 0x00000006ff107e24 */ /* 0x000fe4000f8e00ff */
[----:B------:R-:W-:Y:S02]  /*8c40*/  IMAD.MOV.U32 R18, RZ, RZ, RZ ;  /* 0x000000ffff127224 */ /* 0x000fe400078e00ff */
[----:B------:R-:W-:-:S07]  /*8c50*/  IMAD.U32 R19, RZ, RZ, UR4 ;  /* 0x00000004ff137e24 */ /* 0x000fce000f8e00ff */
.L_x_13039:
[----:B------:R-:W-:-:S13]  /*8c60*/  ISETP.NE.AND P0, PT, R7, RZ, PT ;  /* 0x000000ff0700720c */ /* 0x000fda0003f05270 */
[----:B------:R-:W0:Y:S01]  /*8c70*/  @!P0 S2R R3, SR_CgaCtaId ;  /* 0x0000000000038919 */ /* 0x000e220000008800 */
[----:B------:R-:W-:-:S04]  /*8c80*/  @!P0 MOV R0, 0x400 ;  /* 0x0000040000008802 */ /* 0x000fc80000000f00 */
[----:B0-----:R-:W-:-:S05]  /*8c90*/  @!P0 LEA R0, R3, R0, 0x18 ;  /* 0x0000000003008211 */ /* 0x001fca00078ec0ff */
[----:B------:R0:W-:Y:S01]  /*8ca0*/  @!P0 STS.128 [R0+0x168d0], R16 ;  /* 0x0168d01000008388 */ /* 0x0001e20000000c00 */
[----:B------:R-:W-:Y:S06]  /*8cb0*/  BAR.ARV 0x5, 0x200 ;  /* 0x0148000000007b1d */ /* 0x000fec0000002000 */
.L_x_13034:
[----:B------:R2:W-:Y:S01]  /*8cc0*/  STL [R1+0x3c], RZ ;  /* 0x00003cff01007387 */ /* 0x0005e20000100800 */
[----:B------:R-:W-:Y:S01]  /*8cd0*/  ULDC UR4, c[0x0][0xc3c] ;  /* 0x00030f0000047ab9 */ /* 0x000fe20000000800 */
[----:B------:R-:W-:Y:S01]  /*8ce0*/  MOV R27, 0x1 ;  /* 0x00000001001b7802 */ /* 0x000fe20000000f00 */
[----:B------:R-:W-:Y:S01]  /*8cf0*/  IMAD.MOV.U32 R25, RZ, RZ, RZ ;  /* 0x000000ffff197224 */ /* 0x000fe200078e00ff */
[----:B-1----:R-:W-:-:S13]  /*8d00*/  ISETP.GE.AND P0, PT, R19, UR4, PT ;  /* 0x0000000413007c0c */ /* 0x002fda000bf06270 */
[----:B--2---:R-:W-:Y:S05]  /*8d10*/  @P0 BRA `(.L_x_13040) ;  /* 0x0000004c00a00947 */ /* 0x004fea0003800000 */
[----:B------:R-:W2:Y:S01]  /*8d20*/  LDL R5, [R1+0x28] ;  /* 0x0000280001057983 */ /* 0x000ea20000100800 */
[----:B------:R-:W1:Y:S01]  /*8d30*/  S2R R3, SR_TID.X ;  /* 0x0000000000037919 */ /* 0x000e620000002100 */
[----:B------:R-:W3:Y:S01]  /*8d40*/  S2UR UR5, SR_CgaCtaId ;  /* 0x00000000000579c3 */ /* 0x000ee20000008800 */
[----:B------:R-:W-:Y:S01]  /*8d50*/  UMOV UR4, 0x400 ;  /* 0x0000040000047882 */ /* 0x000fe20000000000 */
[C---:B-1----:R-:W-:Y:S01]  /*8d60*/  IMAD.SHL.U32 R28, R3.reuse, 0x8, RZ ;  /* 0x00000008031c7824 */ /* 0x042fe200078e00ff */
[C---:B------:R-:W-:Y:S01]  /*8d70*/  LOP3.LUT R4, R3.reuse, 0x7f, RZ, 0xc0, !PT ;  /* 0x0000007f03047812 */ /* 0x040fe200078ec0ff */
[----:B0-----:R-:W-:-:S03]  /*8d80*/  IMAD.SHL.U32 R2, R3, 0x10, RZ ;  /* 0x0000001003027824 */ /* 0x001fc600078e00ff */
[----:B------:R-:W-:Y:S01]  /*8d90*/  LOP3.LUT R0, R28, 0x1f8, RZ, 0xc0, !PT ;  /* 0x000001f81c007812 */ /* 0x000fe200078ec0ff */
[----:B---3--:R-:W-:-:S03]  /*8da0*/  ULEA UR4, UR5, UR4, 0x18 ;  /* 0x0000000405047291 */ /* 0x008fc6000f8ec03f */
[----:B------:R-:W-:-:S03]  /*8db0*/  LOP3.LUT R3, R0, 0x38, R3, 0x78, !PT ;  /* 0x0000003800037812 */ /* 0x000fc600078e7803 */
[----:B------:R-:W-:Y:S01]  /*8dc0*/  IMAD.U32 R22, RZ, RZ, UR4 ;  /* 0x00000004ff167e24 */ /* 0x000fe2000f8e00ff */
[----:B------:R-:W-:Y:S02]  /*8dd0*/  LOP3.LUT R2, R2, 0x70, RZ, 0xc0, !PT ;  /* 0x0000007002027812 */ /* 0x000fe400078ec0ff */
[----:B------:R-:W-:Y:S01]  /*8de0*/  SHF.R.U32.HI R4, RZ, 0x3, R4 ;  /* 0x00000003ff047819 */ /* 0x000fe20000011604 */
[----:B------:R-:W-:Y:S01]  /*8df0*/  BSSY B8, `(.L_x_13040) ;  /* 0x00004da000087945 */ /* 0x000fe20003800000 */
[----:B------:R-:W-:Y:S02]  /*8e00*/  IMAD.MOV.U32 R27, RZ, RZ, 0x1 ;  /* 0x00000001ff1b7424 */ /* 0x000fe400078e00ff */
[----:B------:R-:W-:Y:S01]  /*8e10*/  IMAD.MOV.U32 R25, RZ, RZ, RZ ;  /* 0x000000ffff197224 */ /* 0x000fe200078e00ff */
[----:B------:R-:W-:Y:S01]  /*8e20*/  LOP3.LUT R2, R4, R2, RZ, 0xfc, !PT ;  /* 0x0000000204027212 */ /* 0x000fe200078efcff */
[----:B------:R-:W-:Y:S01]  /*8e30*/  ULDC UR38, c[0x0][0xc] ;  /* 0x0000030000267ab9 */ /* 0x000fe20000000800 */
[----:B--2---:R-:W-:-:S05]  /*8e40*/  LOP3.LUT R0, R5, 0x2, RZ, 0xfc, !PT ;  /* 0x0000000205007812 */ /* 0x004fca00078efcff */
[----:B------:R0:W-:Y:S02]  /*8e50*/  STL [R1+0x48], R0 ;  /* 0x0000480001007387 */ /* 0x0001e40000100800 */
[----:B0-----:R-:W-:Y:S02]  /*8e60*/  LOP3.LUT R0, R3, 0x200, R28, 0xf8, !PT ;  /* 0x0000020003007812 */ /* 0x001fe400078ef81c */
[----:B------:R0:W-:Y:S03]  /*8e70*/  STL [R1+0x3c], RZ ;  /* 0x00003cff01007387 */ /* 0x0001e60000100800 */
[----:B------:R-:W-:-:S05]  /*8e80*/  IMAD R0, R0, 0x2, R22 ;  /* 0x0000000200007824 */ /* 0x000fca00078e0216 */
[----:B------:R0:W-:Y:S01]  /*8e90*/  STL [R1+0x1c], R0 ;  /* 0x00001c0001007387 */ /* 0x0001e20000100800 */
[----:B------:R-:W-:-:S07]  /*8ea0*/  LOP3.LUT R28, R28, 0x38, RZ, 0xc0, !PT ;  /* 0x000000381c1c7812 */ /* 0x000fce00078ec0ff */
.L_x_13101:
[----:B------:R-:W1:Y:S01]  /*8eb0*/  LDC.64 R2, c[0x0][0xc88] ;  /* 0x00032200ff027b82 */ /* 0x000e620000000a00 */
[----:B0-2---:R-:W2:Y:S01]  /*8ec0*/  LDL.LU R0, [R1+0x4] ;  /* 0x0000040001007983 */ /* 0x005ea20000300800 */
[----:B-1----:R-:W-:-:S05]  /*8ed0*/  IMAD.WIDE R2, R19, 0x4, R2 ;  /* 0x0000000413027825 */ /* 0x002fca00078e0202 */
[----:B------:R-:W3:Y:S01]  /*8ee0*/  LDG.E R29, desc[UR36][R2.64] ;  /* 0x00000024021d7981 */ /* 0x000ee2000c1e1900 */
[----:B------:R-:W-:Y:S05]  /*8ef0*/  YIELD ;  /* 0x0000000000007946 */ /* 0x000fea0003800000 */
[----:B------:R-:W-:Y:S01]  /*8f00*/  ULDC.64 UR4, c[0x0][0xa28] ;  /* 0x00028a0000047ab9 */ /* 0x000fe20000000a00 */
[----:B------:R-:W-:Y:S01]  /*8f10*/  IMAD.MOV.U32 R6, RZ, RZ, RZ ;  /* 0x000000ffff067224 */ /* 0x000fe200078e00ff */
[----:B------:R-:W-:Y:S01]  /*8f20*/  ISETP.NE.U32.AND P0, PT, RZ, UR4, PT ;  /* 0x00000004ff007c0c */ /* 0x000fe2000bf05070 */
[----:B------:R-:W-:-:S03]  /*8f30*/  ULDC.64 UR6, c[0x0][0xa18] ;  /* 0x0002860000067ab9 */ /* 0x000fc60000000a00 */
[----:B------:R-:W-:Y:S02]  /*8f40*/  ISETP.NE.AND.EX P0, PT, RZ, UR5, PT, P0 ;  /* 0x00000005ff007c0c */ /* 0x000fe4000bf05300 */
[----:B--2---:R-:W-:Y:S02]  /*8f50*/  LOP3.LUT R0, R0, 0xfffffff7, RZ, 0xc0, !PT ;  /* 0xfffffff700007812 */ /* 0x004fe400078ec0ff */
[----:B---3--:R-:W-:-:S09]  /*8f60*/  SHF.R.S32.HI R4, RZ, 0x1f, R29 ;  /* 0x0000001fff047819 */ /* 0x008fd2000001141d */
[C---:B------:R-:W-:Y:S01]  /*8f70*/  @P0 LEA R2, P1, R29.reuse, UR4, 0x2 ;  /* 0x000000041d020c11 */ /* 0x040fe2000f8210ff */
[C---:B------:R-:W-:Y:S01]  /*8f80*/  IMAD.SHL.U32 R23, R29.reuse, 0x4, RZ ;  /* 0x000000041d177824 */ /* 0x040fe200078e00ff */
[C-C-:B------:R-:W-:Y:S01]  /*8f90*/  SHF.L.U64.HI R24, R29.reuse, 0x2, R4.reuse ;  /* 0x000000021d187819 */ /* 0x140fe20000010204 */
[----:B------:R0:W-:Y:S01]  /*8fa0*/  STL [R1+0x2c], R4 ;  /* 0x00002c0401007387 */ /* 0x0001e20000100800 */
[----:B------:R-:W-:Y:S01]  /*8fb0*/  @P0 LEA.HI.X R3, R29, UR5, R4, 0x2, P1 ;  /* 0x000000051d030c11 */ /* 0x000fe200088f1404 */
[----:B------:R-:W-:-:S04]  /*8fc0*/  ULDC.64 UR4, c[0x0][0xa00] ;  /* 0x0002800000047ab9 */ /* 0x000fc80000000a00 */
[----:B------:R1:W2:Y:S01]  /*8fd0*/  @P0 LDG.E R6, desc[UR36][R2.64] ;  /* 0x0000002402060981 */ /* 0x0002a2000c1e1900 */
[----:B------:R-:W-:-:S04]  /*8fe0*/  ISETP.NE.U32.AND P0, PT, RZ, UR4, PT ;  /* 0x00000004ff007c0c */ /* 0x000fc8000bf05070 */
[----:B------:R-:W-:Y:S02]  /*8ff0*/  ISETP.NE.AND.EX P2, PT, RZ, UR5, PT, P0 ;  /* 0x00000005ff007c0c */ /* 0x000fe4000bf45300 */
[----:B------:R-:W-:Y:S02]  /*9000*/  ISETP.NE.U32.AND P0, PT, RZ, UR6, PT ;  /* 0x00000006ff007c0c */ /* 0x000fe4000bf05070 */
[----:B-1----:R-:W-:Y:S02]  /*9010*/  IADD3 R2, P1, R23, UR4, RZ ;  /* 0x0000000417027c10 */ /* 0x002fe4000ff3e0ff */
[----:B------:R-:W-:Y:S02]  /*9020*/  ISETP.NE.AND.EX P0, PT, RZ, UR7, PT, P0 ;  /* 0x00000007ff007c0c */ /* 0x000fe4000bf05300 */
[----:B------:R-:W-:Y:S01]  /*9030*/  IADD3.X R3, R24, UR5, RZ, P1, !PT ;  /* 0x0000000518037c10 */ /* 0x000fe20008ffe4ff */
[----:B------:R-:W-:-:S04]  /*9040*/  ULDC.64 UR4, c[0x0][0x418] ;  /* 0x0001060000047ab9 */ /* 0x000fc80000000a00 */
[----:B------:R-:W-:-:S05]  /*9050*/  @P2 LOP3.LUT R0, R0, 0x8, RZ, 0xfc, !PT ;  /* 0x0000000800002812 */ /* 0x000fca00078efcff */
[----:B------:R1:W-:Y:S01]  /*9060*/  STL [R1+0x4], R0 ;  /* 0x0000040001007387 */ /* 0x0003e20000100800 */
[----:B0-----:R-:W-:-:S04]  /*9070*/  @P0 IADD3 R4, P1, R23, UR6, RZ ;  /* 0x0000000617040c10 */ /* 0x001fc8000ff3e0ff */
[----:B------:R-:W-:Y:S01]  /*9080*/  @P0 IADD3.X R5, R24, UR7, RZ, P1, !PT ;  /* 0x0000000718050c10 */ /* 0x000fe20008ffe4ff */
[----:B-1----:R-:W-:-:S04]  /*9090*/  IMAD.MOV.U32 R0, RZ, RZ, RZ ;  /* 0x000000ffff007224 */ /* 0x002fc800078e00ff */
[----:B------:R-:W3:Y:S04]  /*90a0*/  @P0 LDG.E R4, desc[UR36][R4.64] ;  /* 0x0000002404040981 */ /* 0x000ee8000c1e1900 */
[----:B------:R-:W4:Y:S01]  /*90b0*/  @P2 LDG.E R0, desc[UR36][R2.64] ;  /* 0x0000002402002981 */ /* 0x000f22000c1e1900 */
[----:B------:R-:W-:-:S03]  /*90c0*/  UISETP.NE.U32.AND UP0, UPT, UR4, URZ, UPT ;  /* 0x0000003f0400728c */ /* 0x000fc6000bf05070 */
[----:B------:R-:W-:Y:S01]  /*90d0*/  ULDC UR4, c[0x0][0x424] ;  /* 0x0001090000047ab9 */ /* 0x000fe20000000800 */
[----:B------:R-:W-:-:S03]  /*90e0*/  UISETP.NE.AND.EX UP0, UPT, UR5, URZ, UPT, UP0 ;  /* 0x0000003f0500728c */ /* 0x000fc6000bf05300 */
[----:B------:R-:W-:Y:S01]  /*90f0*/  ULDC UR5, c[0x0][0x2f0] ;  /* 0x0000bc0000057ab9 */ /* 0x000fe20000000800 */
[----:B------:R-:W-:-:S04]  /*9100*/  USEL UR4, UR4, 0x1, UP0 ;  /* 0x0000000104047887 */ /* 0x000fc80008000000 */
[----:B------:R-:W-:Y:S01]  /*9110*/  UIMAD UR4, UR4, UR5, URZ ;  /* 0x00000005040472a4 */ /* 0x000fe2000f8e023f */
[----:B----4-:R0:W-:Y:S04]  /*9120*/  STL [R1+0x20], R0 ;  /* 0x0000200001007387 */ /* 0x0101e80000100800 */
[----:B--2---:R1:W-:Y:S04]  /*9130*/  STL [R1+0x14], R6 ;  /* 0x0000140601007387 */ /* 0x0043e80000100800 */
[----:B---3--:R1:W-:Y:S01]  /*9140*/  @P0 STL [R1+0x30], R4 ;  /* 0x0000300401000387 */ /* 0x0083e20000100800 */
[----:B0-----:R-:W-:Y:S01]  /*9150*/  MOV R0, UR4 ;  /* 0x0000000400007c02 */ /* 0x001fe20008000f00 */
[----:B------:R-:W-:Y:S06]  /*9160*/  @P0 BRA `(.L_x_13041) ;  /* 0x0000000000200947 */ /* 0x000fec0003800000 */
        /* <DEDUP_REMOVED lines=8> */
.L_x_13041:
[----:B01----:R-:W-:Y:S01]  /*91f0*/  IMAD.MOV.U32 R4, RZ, RZ, R29 ;  /* 0x000000ffff047224 */ /* 0x003fe200078e001d */
[----:B------:R-:W-:Y:S02]  /*9200*/  ULDC.64 UR4, c[0x0][0xa20] ;  /* 0x0002880000047ab9 */ /* 0x000fe40000000a00 */
[----:B------:R-:W-:Y:S02]  /*9210*/  ISETP.NE.U32.AND P0, PT, RZ, UR4, PT ;  /* 0x00000004ff007c0c */ /* 0x000fe4000bf05070 */
[----:B------:R0:W-:Y:S02]  /*9220*/  STL [R1], R4 ;  /* 0x0000000401007387 */ /* 0x0001e40000100800 */
[----:B------:R-:W-:-:S13]  /*9230*/  ISETP.NE.AND.EX P0, PT, RZ, UR5, PT, P0 ;  /* 0x00000005ff007c0c */ /* 0x000fda000bf05300 */
[----:B0-----:R-:W-:Y:S05]  /*9240*/  @!P0 BRA `(.L_x_13042) ;  /* 0x0000000000108947 */ /* 0x001fea0003800000 */
[----:B--2---:R-:W-:-:S04]  /*9250*/  IADD3 R2, P0, R23, UR4, RZ ;  /* 0x0000000417027c10 */ /* 0x004fc8000ff1e0ff */
[----:B------:R-:W-:-:S05]  /*9260*/  IADD3.X R3, R24, UR5, RZ, P0, !PT ;  /* 0x0000000518037c10 */ /* 0x000fca00087fe4ff */
[----:B------:R0:W5:Y:S01]  /*9270*/  LDG.E R0, desc[UR36][R2.64] ;  /* 0x0000002402007981 */ /* 0x000162000c1e1900 */
[----:B------:R-:W-:Y:S05]  /*9280*/  BRA `(.L_x_13043) ;  /* 0x0000000000247947 */ /* 0x000fea0003800000 */
.L_x_13042:
        /* <DEDUP_REMOVED lines=9> */
.L_x_13043:
        /* <DEDUP_REMOVED lines=31> */
[----:B------:R-:W-:Y:S01]  /*9510*/  IMAD.HI.U32 R8, R8, R2, RZ ;  /* 0x0000000208087227 */ /* 0x000fe200078e00ff */
[----:B------:R-:W-:-:S05]  /*9520*/  IADD3 R3, RZ, -R3, RZ ;  /* 0x80000003ff037210 */ /* 0x000fca0007ffe0ff */
        /* <DEDUP_REMOVED lines=10> */
.L_x_13045:
[----:B------:R-:W-:Y:S05]  /*95d0*/  BSYNC B0 ;  /* 0x0000000000007941 */ /* 0x000fea0003800000 */
.L_x_13044:
        /* <DEDUP_REMOVED lines=25> */
.L_x_13047:
        /* <DEDUP_REMOVED lines=20> */
.L_x_13050:
[----:B------:R-:W-:Y:S05]  /*98b0*/  BSYNC B6 ;  /* 0x0000000000067941 */ /* 0x000fea0003800000 */
.L_x_13049:
        /* <DEDUP_REMOVED lines=20> */
.L_x_13053:
[----:B------:R0:W1:Y:S01]  /*9a00*/  LDC.64 R2, c[0x4][R26] ;  /* 0x010000001a027b82 */ /* 0x0000620000000a00 */
[----:B------:R-:W-:Y:S01]  /*9a10*/  ULDC.64 UR6, c[0x4][0x138] ;  /* 0x01004e0000067ab9 */ /* 0x000fe20000000a00 */
[----:B------:R-:W-:Y:S01]  /*9a20*/  ULDC.64 UR8, c[0x4][0x140] ;  /* 0x0100500000087ab9 */ /* 0x000fe20000000a00 */
[----:B------:R-:W-:Y:S01]  /*9a30*/  ULDC.64 UR4, c[0x4][0x18] ;  /* 0x0100060000047ab9 */ /* 0x000fe20000000a00 */
[----:B------:R-:W-:Y:S01]  /*9a40*/  IMAD.U32 R4, RZ, RZ, UR6 ;  /* 0x00000006ff047e24 */ /* 0x000fe2000f8e00ff */
[----:B------:R-:W-:Y:S01]  /*9a50*/  MOV R12, 0x1 ;  /* 0x00000001000c7802 */ /* 0x000fe20000000f00 */
[----:B------:R-:W-:Y:S02]  /*9a60*/  IMAD.U32 R5, RZ, RZ, UR7 ;  /* 0x00000007ff057e24 */ /* 0x000fe4000f8e00ff */
[----:B------:R-:W-:Y:S02]  /*9a70*/  IMAD.U32 R6, RZ, RZ, UR8 ;  /* 0x00000008ff067e24 */ /* 0x000fe4000f8e00ff */
[----:B------:R-:W-:-:S02]  /*9a80*/  IMAD.U32 R7, RZ, RZ, UR9 ;  /* 0x00000009ff077e24 */ /* 0x000fc4000f8e00ff */
[----:B------:R-:W-:Y:S02]  /*9a90*/  IMAD.U32 R10, RZ, RZ, UR4 ;  /* 0x00000004ff0a7e24 */ /* 0x000fe4000f8e00ff */
[----:B------:R-:W-:Y:S02]  /*9aa0*/  IMAD.U32 R11, RZ, RZ, UR5 ;  /* 0x00000005ff0b7e24 */ /* 0x000fe4000f8e00ff */
[----:B------:R-:W-:Y:S02]  /*9ab0*/  IMAD.MOV.U32 R8, RZ, RZ, 0x70 ;  /* 0x00000070ff087424 */ /* 0x000fe400078e00ff */
[----:B0-----:R-:W-:-:S07]  /*9ac0*/  IMAD.MOV.U32 R13, RZ, RZ, RZ ;  /* 0x000000ffff0d7224 */ /* 0x001fce00078e00ff */
[----:B------:R-:W-:-:S07]  /*9ad0*/  LEPC R20, `(.L_x_13052) ;  /* 0x000000001014794e */ /* 0x000fce0000000000 */
[----:B-1----:R-:W-:Y:S05]  /*9ae0*/  CALL.ABS.NOINC R2 ;  /* 0x0000000002007343 */ /* 0x002fea0003c00000 */
.L_x_13052:
[----:B------:R-:W-:Y:S05]  /*9af0*/  BSYNC B6 ;  /* 0x0000000000067941 */ /* 0x000fea0003800000 */
.L_x_13051:
[----:B------:R-:W2:Y:S01]  /*9b00*/  LDL R21, [R1] ;  /* 0x0000000001157983 */ /* 0x000ea20000100800 */
[----:B------:R-:W-:Y:S01]  /*9b10*/  ULDC.64 UR4, c[0x0][0x9f8] ;  /* 0x00027e0000047ab9 */ /* 0x000fe20000000a00 */
[----:B------:R-:W0:Y:S01]  /*9b20*/  LDC R6, c[0x0][0x430] ;  /* 0x00010c00ff067b82 */ /* 0x000e220000000800 */
[----:B------:R-:W-:Y:S01]  /*9b30*/  ISETP.NE.U32.AND P0, PT, RZ, UR4, PT ;  /* 0x00000004ff007c0c */ /* 0x000fe2000bf05070 */
[----:B------:R-:W3:Y:S03]  /*9b40*/  LDL R26, [R1+0x34] ;  /* 0x00003400011a7983 */ /* 0x000ee60000100800 */
[----:B------:R-:W-:Y:S01]  /*9b50*/  ISETP.NE.AND.EX P0, PT, RZ, UR5, PT, P0 ;  /* 0x00000005ff007c0c */ /* 0x000fe2000bf05300 */
[----:B------:R-:W4:Y:S04]  /*9b60*/  LDL R5, [R1+0xc] ;  /* 0x00000c0001057983 */ /* 0x000f280000100800 */
[----:B------:R-:W4:Y:S01]  /*9b70*/  LDL R4, [R1+0x14] ;  /* 0x0000140001047983 */ /* 0x000f220000100800 */
[----:B------:R-:W1:Y:S07]  /*9b80*/  S2R R7, SR_TID.X ;  /* 0x0000000000077919 */ /* 0x000e6e0000002100 */
[----:B------:R-:W-:Y:S01]  /*9b90*/  @P0 IADD3 R2, P1, R23, UR4, RZ ;  /* 0x0000000417020c10 */ /* 0x000fe2000ff3e0ff */
[----:B------:R-:W1:Y:S03]  /*9ba0*/  S2R R0, SR_TID.X ;  /* 0x0000000000007919 */ /* 0x000e660000002100 */
[----:B------:R-:W-:Y:S01]  /*9bb0*/  @P0 IADD3.X R3, R24, UR5, RZ, P1, !PT ;  /* 0x0000000518030c10 */ /* 0x000fe20008ffe4ff */
[----:B------:R-:W4:Y:S01]  /*9bc0*/  LDL.LU R20, [R1+0x4] ;  /* 0x0000040001147983 */ /* 0x000f220000300800 */
[----:B0-----:R-:W-:-:S03]  /*9bd0*/  ISETP.NE.AND P2, PT, R6, 0x1, PT ;  /* 0x000000010600780c */ /* 0x001fc60003f45270 */
[----:B------:R-:W4:Y:S04]  /*9be0*/  LDL R9, [R1+0x48] ;  /* 0x0000480001097983 */ /* 0x000f280000100800 */
[----:B--2---:R0:W2:Y:S01]  /*9bf0*/  @P0 LDG.E R21, desc[UR36][R2.64] ;  /* 0x0000002402150981 */ /* 0x0040a2000c1e1900 */
[----:B-1----:R-:W-:Y:S01]  /*9c00*/  IMAD.SHL.U32 R7, R7, 0x10, RZ ;  /* 0x0000001007077824 */ /* 0x002fe200078e00ff */
[----:B------:R-:W-:Y:S01]  /*9c10*/  LOP3.LUT R0, R0, 0x7f, RZ, 0xc0, !PT ;  /* 0x0000007f00007812 */ /* 0x000fe200078ec0ff */
[----:B---3--:R-:W-:-:S03]  /*9c20*/  VIADD R26, R26, 0xffffffff ;  /* 0xffffffff1a1a7836 */ /* 0x008fc60000000000 */
[----:B0-----:R-:W0:Y:S01]  /*9c30*/  @P2 LDC R3, c[0x0][0x434] ;  /* 0x00010d00ff032b82 */ /* 0x001e220000000800 */
[----:B------:R-:W-:Y:S01]  /*9c40*/  IMAD.SHL.U32 R8, R26, 0x80, RZ ;  /* 0x000000801a087824 */ /* 0x000fe200078e00ff */
[----:B------:R-:W-:Y:S02]  /*9c50*/  SHF.R.U32.HI R0, RZ, 0x3, R0 ;  /* 0x00000003ff007819 */ /* 0x000fe40000011600 */
[----:B------:R-:W-:-:S04]  /*9c60*/  LOP3.LUT R7, R7, 0x70, RZ, 0xc0, !PT ;  /* 0x0000007007077812 */ /* 0x000fc800078ec0ff */
[----:B------:R-:W1:Y:S01]  /*9c70*/  @P2 LDC R2, c[0x0][0x438] ;  /* 0x00010e00ff022b82 */ /* 0x000e620000000800 */
[----:B------:R-:W-:Y:S01]  /*9c80*/  LOP3.LUT R0, R8, R0, R7, 0xfe, !PT ;  /* 0x0000000008007212 */ /* 0x000fe200078efe07 */
[----:B--2---:R-:W-:Y:S03]  /*9c90*/  @P0 STL [R1], R21 ;  /* 0x0000001501000387 */ /* 0x004fe60000100800 */
[C---:B----4-:R-:W-:Y:S01]  /*9ca0*/  ISETP.GE.AND P0, PT, R0.reuse, R5, PT ;  /* 0x000000050000720c */ /* 0x050fe20003f06270 */
[----:B------:R-:W-:-:S04]  /*9cb0*/  IMAD.IADD R0, R0, 0x1, R4 ;  /* 0x0000000100007824 */ /* 0x000fc800078e0204 */
[----:B0-----:R-:W-:-:S04]  /*9cc0*/  @P2 IMAD.HI.U32 R3, R0, R3, RZ ;  /* 0x0000000300032227 */ /* 0x001fc800078e00ff */
[----:B------:R-:W-:Y:S01]  /*9cd0*/  IMAD.MOV.U32 R4, RZ, RZ, R0 ;  /* 0x000000ffff047224 */ /* 0x000fe200078e0000 */
[----:B-1----:R-:W-:-:S03]  /*9ce0*/  @P2 SHF.R.U32.HI R4, RZ, R2, R3 ;  /* 0x00000002ff042219 */ /* 0x002fc60000011603 */
[----:B------:R-:W0:Y:S02]  /*9cf0*/  @!P0 LDC.64 R2, c[0x0][0x428] ;  /* 0x00010a00ff028b82 */ /* 0x000e240000000a00 */
[----:B------:R-:W-:-:S04]  /*9d00*/  IMAD.MOV R5, RZ, RZ, -R4 ;  /* 0x000000ffff057224 */ /* 0x000fc800078e0a04 */
[----:B------:R-:W-:Y:S01]  /*9d10*/  IMAD R0, R6, R5, R0 ;  /* 0x0000000506007224 */ /* 0x000fe200078e0200 */
[----:B------:R-:W-:Y:S02]  /*9d20*/  SHF.R.S32.HI R6, RZ, 0x1f, R21 ;  /* 0x0000001fff067819 */ /* 0x000fe40000011415 */
[----:B------:R-:W-:-:S03]  /*9d30*/  @!P0 SHF.R.S32.HI R5, RZ, 0x1f, R4 ;  /* 0x0000001fff058819 */ /* 0x000fc60000011404 */
[-C--:B0-----:R-:W-:Y:S02]  /*9d40*/  @!P0 IMAD R7, R6, R2.reuse, RZ ;  /* 0x0000000206078224 */ /* 0x081fe400078e02ff */
[----:B------:R-:W-:-:S04]  /*9d50*/  @!P0 IMAD.WIDE.U32 R4, R21, R2, R4 ;  /* 0x0000000215048225 */ /* 0x000fc800078e0004 */
[----:B------:R-:W-:Y:S02]  /*9d60*/  @!P0 IMAD R7, R21, R3, R7 ;  /* 0x0000000315078224 */ /* 0x000fe400078e0207 */
[----:B------:R-:W0:Y:S01]  /*9d70*/  @!P0 LDC.64 R2, c[0x0][0x418] ;  /* 0x00010600ff028b82 */ /* 0x000e220000000a00 */
[----:B------:R0:W-:Y:S01]  /*9d80*/  STL [R1+0x18], R6 ;  /* 0x0000180601007387 */ /* 0x0001e20000100800 */
[----:B------:R-:W-:Y:S01]  /*9d90*/  @!P0 IMAD.IADD R7, R5, 0x1, R7 ;  /* 0x0000000105078824 */ /* 0x000fe200078e0207 */
[----:B0-----:R-:W-:Y:S01]  /*9da0*/  @!P0 LEA R6, P1, R4, R2, 0x2 ;  /* 0x0000000204068211 */ /* 0x001fe200078210ff */
[----:B------:R-:W-:-:S03]  /*9db0*/  IMAD.MOV.U32 R2, RZ, RZ, RZ ;  /* 0x000000ffff027224 */ /* 0x000fc600078e00ff */
[----:B------:R-:W-:-:S05]  /*9dc0*/  @!P0 LEA.HI.X R7, R4, R3, R7, 0x2, P1 ;  /* 0x0000000304078211 */ /* 0x000fca00008f1407 */
[----:B------:R0:W5:Y:S01]  /*9dd0*/  @!P0 LDG.E R2, desc[UR36][R6.64] ;  /* 0x0000002406028981 */ /* 0x000162000c1e1900 */
[----:B------:R-:W-:-:S04]  /*9de0*/  LOP3.LUT R20, R20, 0xfffffffb, RZ, 0xc0, !PT ;  /* 0xfffffffb14147812 */ /* 0x000fc800078ec0ff */
[----:B------:R-:W-:Y:S02]  /*9df0*/  @P2 LOP3.LUT R20, R20, 0x4, RZ, 0xfc, !PT ;  /* 0x0000000414142812 */ /* 0x000fe400078efcff */
[----:B------:R-:W-:Y:S02]  /*9e00*/  ISETP.NE.AND P2, PT, R9, 0x3, PT ;  /* 0x000000030900780c */ /* 0x000fe40003f45270 */
[----:B------:R-:W-:-:S11]  /*9e10*/  LOP3.LUT R20, R20, 0xfffffffd, RZ, 0xc0, !PT ;  /* 0xfffffffd14147812 */ /* 0x000fd600078ec0ff */
[----:B------:R-:W-:-:S05]  /*9e20*/  @P2 LOP3.LUT R20, R20, 0x2, RZ, 0xfc, !PT ;  /* 0x0000000214142812 */ /* 0x000fca00078efcff */
[----:B------:R0:W-:Y:S01]  /*9e30*/  STL [R1+0x4], R20 ;  /* 0x0000041401007387 */ /* 0x0001e20000100800 */
[----:B------:R-:W-:-:S03]  /*9e40*/  UMOV UR4, 0xffffffff ;  /* 0xffffffff00047882 */ /* 0x000fc60000000000 */
[----:B------:R-:W-:Y:S05]  /*9e50*/  BRA.DIV UR4, `(.L_x_13054) ;  /* 0x0000004204ac7947 */ /* 0x000fea000b800000 */
.L_x_13118:
[----:B------:R-:W-:Y:S01]  /*9e60*/  LOP3.LUT R24, R18, 0xffff, RZ, 0xc0, !PT ;  /* 0x0000ffff12187812 */ /* 0x000fe200078ec0ff */
[----:B------:R-:W-:Y:S06]  /*9e70*/  @!P2 BRA `(.L_x_13055) ;  /* 0x000000000004a947 */ /* 0x000fec0003800000 */
[----:B------:R-:W-:Y:S01]  /*9e80*/  BPT.TRAP 0x1 ;  /* 0x000000040000795c */ /* 0x000fe20000300000 */
.L_x_13055:
[----:B0-----:R-:W-:Y:S01]  /*9e90*/  SHF.R.S32.HI R6, RZ, 0x1f, R0 ;  /* 0x0000001fff067819 */ /* 0x001fe20000011400 */
        /* <DEDUP_REMOVED lines=12> */
[----:B------:R-:W-:-:S04]  /*9f60*/  ULDC.64 UR4, c[0x0][0x330] ;  /* 0x0000cc0000047ab9 */ /* 0x000fc80000000a00 */
[----:B------:R-:W-:Y:S01]  /*9f70*/  IADD3 R5, R5, R3, RZ ;  /* 0x0000000305057210 */ /* 0x000fe20007ffe0ff */
        /* <DEDUP_REMOVED lines=8> */
.L_x_13119:
[----:B------:R-:W-:Y:S05]  /*a000*/  BSYNC B0 ;  /* 0x0000000000007941 */ /* 0x000fea0003800000 */
.L_x_13056:
[----:B------:R-:W2:Y:S01]  /*a010*/  LDL R11, [R1+0xc] ;  /* 0x00000c00010b7983 */ /* 0x000ea20000100800 */
[----:B------:R-:W-:Y:S01]  /*a020*/  ULDC.64 UR4, c[0x0][0x300] ;  /* 0x0000c00000047ab9 */ /* 0x000fe20000000a00 */
[----:B------:R-:W-:Y:S02]  /*a030*/  ULDC.64 UR6, c[0x0][0x2e8] ;  /* 0x0000ba0000067ab9 */ /* 0x000fe40000000a00 */
[----:B------:R-:W3:Y:S01]  /*a040*/  LDL.LU R9, [R1+0x4] ;  /* 0x0000040001097983 */ /* 0x000ee20000300800 */
[----:B------:R-:W-:Y:S02]  /*a050*/  IMAD R6, R6, UR4, RZ ;  /* 0x0000000406067c24 */ /* 0x000fe4000f8e02ff */
[C---:B0-----:R-:W-:Y:S01]  /*a060*/  IMAD.WIDE.U32 R4, R0.reuse, UR4, RZ ;  /* 0x0000000400047c25 */ /* 0x041fe2000f8e00ff */
[----:B------:R-:W0:Y:S03]  /*a070*/  S2R R10, SR_TID.X ;  /* 0x00000000000a7919 */ /* 0x000e260000002100 */
[----:B------:R-:W-:Y:S01]  /*a080*/  IMAD R6, R0, UR5, R6 ;  /* 0x0000000500067c24 */ /* 0x000fe2000f8e0206 */
[----:B------:R-:W-:Y:S01]  /*a090*/  ULDC.64 UR4, c[0x0][0x310] ;  /* 0x0000c40000047ab9 */ /* 0x000fe20000000a00 */
[----:B------:R-:W1:Y:S01]  /*a0a0*/  S2R R12, SR_TID.X ;  /* 0x00000000000c7919 */ /* 0x000e620000002100 */
[----:B------:R-:W-:-:S02]  /*a0b0*/  IMAD R7, R7, UR4, RZ ;  /* 0x0000000407077c24 */ /* 0x000fc4000f8e02ff */
[----:B------:R-:W-:Y:S02]  /*a0c0*/  IMAD.IADD R5, R5, 0x1, R6 ;  /* 0x0000000105057824 */ /* 0x000fe400078e0206 */
[C---:B------:R-:W-:Y:S02]  /*a0d0*/  IMAD R7, R2.reuse, UR5, R7 ;  /* 0x0000000502077c24 */ /* 0x040fe4000f8e0207 */
[----:B------:R-:W-:Y:S01]  /*a0e0*/  IMAD.WIDE.U32 R4, R2, UR4, R4 ;  /* 0x0000000402047c25 */ /* 0x000fe2000f8e0004 */
[----:B------:R-:W-:-:S03]  /*a0f0*/  ULDC.64 UR4, c[0x0][0x308] ;  /* 0x0000c20000047ab9 */ /* 0x000fc60000000a00 */
[----:B------:R-:W-:Y:S02]  /*a100*/  IMAD.IADD R5, R5, 0x1, R7 ;  /* 0x0000000105057824 */ /* 0x000fe400078e0207 */
[----:B------:R-:W-:Y:S01]  /*a110*/  IMAD.WIDE.U32 R4, R24, UR4, R4 ;  /* 0x0000000418047c25 */ /* 0x000fe2000f8e0004 */
[----:B------:R-:W-:Y:S02]  /*a120*/  ULDC UR4, c[0x0][0x2f4] ;  /* 0x0000bd0000047ab9 */ /* 0x000fe40000000800 */
[----:B------:R-:W-:Y:S01]  /*a130*/  ISETP.GE.AND P2, PT, R28, UR4, PT ;  /* 0x000000041c007c0c */ /* 0x000fe2000bf46270 */
[----:B------:R-:W-:Y:S01]  /*a140*/  IMAD R2, R24, UR5, R5 ;  /* 0x0000000518027c24 */ /* 0x000fe2000f8e0205 */
[----:B------:R-:W-:Y:S01]  /*a150*/  LEA R0, P0, R4, UR6, 0x1 ;  /* 0x0000000604007c11 */ /* 0x000fe2000f8008ff */
[----:B------:R-:W-:-:S03]  /*a160*/  UMOV UR4, 0xffffffff ;  /* 0xffffffff00047882 */ /* 0x000fc60000000000 */
[----:B------:R-:W-:Y:S02]  /*a170*/  LEA.HI.X R2, R4, UR7, R2, 0x1, P0 ;  /* 0x0000000704027c11 */ /* 0x000fe400080f0c02 */
[----:B0-----:R-:W-:-:S04]  /*a180*/  LOP3.LUT R10, R10, 0x7f, RZ, 0xc0, !PT ;  /* 0x0000007f0a0a7812 */ /* 0x001fc800078ec0ff */
[----:B------:R-:W-:-:S04]  /*a190*/  SHF.R.U32.HI R10, RZ, 0x3, R10 ;  /* 0x00000003ff0a7819 */ /* 0x000fc8000001160a */
[----:B--2---:R-:W-:Y:S01]  /*a1a0*/  IADD3 R4, -R10, R11, -R8 ;  /* 0x0000000b0a047210 */ /* 0x004fe20007ffe908 */
[C---:B-1----:R-:W-:Y:S02]  /*a1b0*/  IMAD.SHL.U32 R10, R12.reuse, 0x8, RZ ;  /* 0x000000080c0a7824 */ /* 0x042fe400078e00ff */
[----:B------:R-:W-:Y:S01]  /*a1c0*/  IMAD.SHL.U32 R11, R12, 0x8, RZ ;  /* 0x000000080c0b7824 */ /* 0x000fe200078e00ff */
[----:B---3--:R-:W-:Y:S02]  /*a1d0*/  LOP3.LUT R9, R9, 0xfffffffe, RZ, 0xc0, !PT ;  /* 0xfffffffe09097812 */ /* 0x008fe400078ec0ff */
[----:B------:R-:W-:Y:S02]  /*a1e0*/  LOP3.LUT R10, R10, 0x1f8, RZ, 0xc0, !PT ;  /* 0x000001f80a0a7812 */ /* 0x000fe400078ec0ff */
[----:B------:R-:W-:Y:S02]  /*a1f0*/  @P2 LOP3.LUT R9, R9, 0x1, RZ, 0xfc, !PT ;  /* 0x0000000109092812 */ /* 0x000fe400078efcff */
[----:B------:R-:W-:-:S02]  /*a200*/  LOP3.LUT R10, R10, 0x38, R12, 0x78, !PT ;  /* 0x000000380a0a7812 */ /* 0x000fc400078e780c */
[----:B------:R-:W-:Y:S01]  /*a210*/  ISETP.GE.AND P0, PT, R4, 0x1, PT ;  /* 0x000000010400780c */ /* 0x000fe20003f06270 */
[----:B------:R0:W-:Y:S01]  /*a220*/  STL [R1+0x4], R9 ;  /* 0x0000040901007387 */ /* 0x0001e20000100800 */
[----:B------:R-:W-:-:S05]  /*a230*/  LOP3.LUT R10, R10, 0x200, R11, 0xf8, !PT ;  /* 0x000002000a0a7812 */ /* 0x000fca00078ef80b */
[----:B------:R-:W-:Y:S01]  /*a240*/  IMAD R5, R25, 0x2000, R10 ;  /* 0x0000200019057824 */ /* 0x000fe200078e020a */
[----:B------:R-:W-:Y:S06]  /*a250*/  BRA.DIV UR4, `(.L_x_13058) ;  /* 0x0000003e04f47947 */ /* 0x000fec000b800000 */
[----:B------:R-:W1:Y:S01]  /*a260*/  SHFL.IDX PT, R7, R0, RZ, 0x181f ;  /* 0x00181fff00077589 */ /* 0x000e6200000e0000 */
[----:B------:R-:W-:-:S03]  /*a270*/  @P0 IMAD R8, R5, 0x2, R22 ;  /* 0x0000000205080824 */ /* 0x000fc600078e0216 */
[----:B------:R-:W2:Y:S01]  /*a280*/  SHFL.IDX PT, R6, R2, RZ, 0x181f ;  /* 0x00181fff02067589 */ /* 0x000ea200000e0000 */
[----:B-1----:R-:W-:-:S05]  /*a290*/  @P0 LEA R7, P1, R28, R7, 0x1 ;  /* 0x000000071c070211 */ /* 0x002fca00078208ff */
[----:B--2---:R-:W-:Y:S01]  /*a2a0*/  @P0 IMAD.X R6, RZ, RZ, R6, P1 ;  /* 0x000000ffff060224 */ /* 0x004fe200008e0606 */
[----:B------:R-:W-:-:S04]  /*a2b0*/  ISETP.GE.AND P1, PT, R4, 0x11, PT ;  /* 0x000000110400780c */ /* 0x000fc80003f26270 */
[----:B------:R-:W-:-:S04]  /*a2c0*/  @P0 LOP3.LUT R7, R7, R6, RZ, 0x3c, !PT ;  /* 0x0000000607070212 */ /* 0x000fc800078e3cff */
[----:B------:R-:W-:-:S04]  /*a2d0*/  @P0 LOP3.LUT R6, R7, R6, RZ, 0x3c, !PT ;  /* 0x0000000607060212 */ /* 0x000fc800078e3cff */
[----:B------:R-:W-:-:S05]  /*a2e0*/  @P0 LOP3.LUT R7, R7, R6, RZ, 0x3c, !PT ;  /* 0x0000000607070212 */ /* 0x000fca00078e3cff */
[----:B------:R-:W-:Y:S01]  /*a2f0*/  @!PT LDS RZ, [RZ] ;  /* 0x00000000fffff984 */ /* 0x000fe20000000800 */
[----:B------:R1:W-:Y:S04]  /*a300*/  @P0 LDGSTS.E.BYPASS.LTC128B.128 [R8+0xe400], desc[UR36][R6.64], !P2 ;  /* 0x0e40000006080fae */ /* 0x0003e8000d101d64 */
[----:B-1----:R-:W1:Y:S01]  /*a310*/  SHFL.IDX PT, R7, R0, 0x1, 0x181f ;  /* 0x00381f0000077f89 */ /* 0x002e6200000e0000 */
[----:B------:R-:W-:-:S03]  /*a320*/  @P1 IMAD R8, R5, 0x2, R22 ;  /* 0x0000000205081824 */ /* 0x000fc600078e0216 */
[----:B------:R-:W2:Y:S01]  /*a330*/  SHFL.IDX PT, R6, R2, 0x1, 0x181f ;  /* 0x00381f0002067f89 */ /* 0x000ea200000e0000 */
[----:B-1----:R-:W-:-:S05]  /*a340*/  @P1 LEA R7, P0, R28, R7, 0x1 ;  /* 0x000000071c071211 */ /* 0x002fca00078008ff */
[----:B--2---:R-:W-:-:S05]  /*a350*/  @P1 IMAD.X R6, RZ, RZ, R6, P0 ;  /* 0x000000ffff061224 */ /* 0x004fca00000e0606 */
[----:B------:R-:W-:-:S04]  /*a360*/  @P1 LOP3.LUT R7, R7, R6, RZ, 0x3c, !PT ;  /* 0x0000000607071212 */ /* 0x000fc800078e3cff */
[----:B------:R-:W-:-:S04]  /*a370*/  @P1 LOP3.LUT R6, R7, R6, RZ, 0x3c, !PT ;  /* 0x0000000607061212 */ /* 0x000fc800078e3cff */
[----:B------:R-:W-:-:S05]  /*a380*/  @P1 LOP3.LUT R7, R7, R6, RZ, 0x3c, !PT ;  /* 0x0000000607071212 */ /* 0x000fca00078e3cff */
[----:B------:R1:W-:Y:S01]  /*a390*/  @P1 LDGSTS.E.BYPASS.LTC128B.128 [R8+0xec00], desc[UR36][R6.64], !P2 ;  /* 0x0ec0000006081fae */ /* 0x0003e2000d101d64 */
[----:B------:R-:W-:-:S03]  /*a3a0*/  ISETP.GE.AND P1, PT, R4, 0x21, PT ;  /* 0x000000210400780c */ /* 0x000fc60003f26270 */
[----:B-1----:R-:W1:Y:S10]  /*a3b0*/  SHFL.IDX PT, R7, R0, 0x2, 0x181f ;  /* 0x00581f0000077f89 */ /* 0x002e7400000e0000 */
[----:B------:R-:W-:Y:S01]  /*a3c0*/  @P1 IMAD R8, R5, 0x2, R22 ;  /* 0x0000000205081824 */ /* 0x000fe200078e0216 */
[----:B------:R-:W2:Y:S01]  /*a3d0*/  SHFL.IDX PT, R6, R2, 0x2, 0x181f ;  /* 0x00581f0002067f89 */ /* 0x000ea200000e0000 */
[----:B-1----:R-:W-:-:S04]  /*a3e0*/  @P1 LEA R7, P0, R28, R7, 0x1 ;  /* 0x000000071c071211 */ /* 0x002fc800078008ff */
[----:B--2---:R-:W-:-:S04]  /*a3f0*/  @P1 IADD3.X R6, RZ, R6, RZ, P0, !PT ;  /* 0x00000006ff061210 */ /* 0x004fc800007fe4ff */
        /* <DEDUP_REMOVED lines=37> */
[----:B------:R-:W2:Y:S04]  /*a650*/  SHFL.IDX PT, R6, R2, 0x6, 0x181f ;  /* 0x00d81f0002067f89 */ /* 0x000ea800000e0000 */
[----:B------:R-:W3:Y:S04]  /*a660*/  SHFL.IDX PT, R2, R2, 0x7, 0x181f ;  /* 0x00f81f0002027f89 */ /* 0x000ee800000e0000 */
[----:B------:R-:W4:Y:S01]  /*a670*/  SHFL.IDX PT, R0, R0, 0x7, 0x181f ;  /* 0x00f81f0000007f89 */ /* 0x000f2200000e0000 */
[----:B-1----:R-:W-:-:S05]  /*a680*/  @P1 LEA R7, P0, R28, R7, 0x1 ;  /* 0x000000071c071211 */ /* 0x002fca00078008ff */
[----:B--2---:R-:W-:-:S05]  /*a690*/  @P1 IMAD.X R6, RZ, RZ, R6, P0 ;  /* 0x000000ffff061224 */ /* 0x004fca00000e0606 */
[----:B------:R-:W-:-:S04]  /*a6a0*/  @P1 LOP3.LUT R7, R7, R6, RZ, 0x3c, !PT ;  /* 0x0000000607071212 */ /* 0x000fc800078e3cff */
[----:B------:R-:W-:-:S04]  /*a6b0*/  @P1 LOP3.LUT R6, R7, R6, RZ, 0x3c, !PT ;  /* 0x0000000607061212 */ /* 0x000fc800078e3cff */
[----:B------:R-:W-:-:S05]  /*a6c0*/  @P1 LOP3.LUT R7, R7, R6, RZ, 0x3c, !PT ;  /* 0x0000000607071212 */ /* 0x000fca00078e3cff */
[----:B---34-:R1:W-:Y:S02]  /*a6d0*/  @P1 LDGSTS.E.BYPASS.LTC128B.128 [R8+0x11400], desc[UR36][R6.64], !P2 ;  /* 0x1140000006081fae */ /* 0x0183e4000d101d64 */
.L_x_13137:
[----:B------:R-:W-:-:S13]  /*a6e0*/  ISETP.GE.AND P0, PT, R4, 0x71, PT ;  /* 0x000000710400780c */ /* 0x000fda0003f06270 */
[----:B01----:R-:W-:Y:S02]  /*a6f0*/  @P0 LEA R6, P1, R28, R0, 0x1 ;  /* 0x000000001c060211 */ /* 0x003fe400078208ff */
[----:B------:R-:W-:-:S03]  /*a700*/  @P0 LEA R5, R5, R22, 0x1 ;  /* 0x0000001605050211 */ /* 0x000fc600078e08ff */
[----:B------:R-:W-:-:S05]  /*a710*/  @P0 IMAD.X R7, RZ, RZ, R2, P1 ;  /* 0x000000ffff070224 */ /* 0x000fca00008e0602 */
[----:B------:R-:W-:Y:S01]  /*a720*/  @!PT LDS RZ, [RZ] ;  /* 0x00000000fffff984 */ /* 0x000fe20000000800 */
[----:B------:R-:W-:Y:S01]  /*a730*/  @!PT LDS RZ, [RZ] ;  /* 0x00000000fffff984 */ /* 0x000fe20000000800 */
[----:B------:R-:W-:Y:S01]  /*a740*/  @!PT LDS RZ, [RZ] ;  /* 0x00000000fffff984 */ /* 0x000fe20000000800 */
[----:B------:R0:W-:Y:S01]  /*a750*/  @P0 LDGSTS.E.BYPASS.LTC128B.128 [R5+0x11c00], desc[UR36][R6.64], !P2 ;  /* 0x11c0000006050fae */ /* 0x0001e2000d101d64 */
[----:B------:R-:W-:Y:S01]  /*a760*/  PLOP3.LUT P0, PT, PT, PT, PT, 0x80, 0x0 ;  /* 0x000000000000781c */ /* 0x000fe20003f0f070 */
[----:B------:R-:W-:-:S12]  /*a770*/  NOP ;  /* 0x0000000000007918 */ /* 0x000fd80000000000 */
.L_x_13059:
        /* <DEDUP_REMOVED lines=11> */
.L_x_13060:
[----:B------:R1:W5:Y:S01]  /*a830*/  LDL R0, [R1+0x4] ;  /* 0x0000040001007983 */ /* 0x0003620000100800 */
[----:B------:R1:W-:Y:S03]  /*a840*/  SYNCS.ARRIVE.TRANS64.A1T0 RZ, [R3+URZ+0x16830], RZ ;  /* 0x016830ff03ff79a7 */ /* 0x0003e6000810003f */
[----:B0-----:R1:W5:Y:S04]  /*a850*/  LDL.LU R5, [R1+0x20] ;  /* 0x0000200001057983 */ /* 0x0013680000300800 */
[----:B------:R1:W5:Y:S02]  /*a860*/  LDL.LU R4, [R1+0x2c] ;  /* 0x00002c0001047983 */ /* 0x0003640000300800 */
[----:B------:R-:W-:Y:S05]  /*a870*/  WARPSYNC.ALL ;  /* 0x0000000000007948 */ /* 0x000fea0003800000 */
[----:B------:R-:W-:Y:S01]  /*a880*/  ULDC.64 UR4, c[0x0][0x298] ;  /* 0x0000a60000047ab9 */ /* 0x000fe20000000a00 */
[----:B------:R-:W-:Y:S01]  /*a890*/  VIADD R2, R22, 0x8400 ;  /* 0x0000840016027836 */ /* 0x000fe20000000000 */
[----:B------:R-:W-:Y:S01]  /*a8a0*/  BSSY B6, `(.L_x_13061) ;  /* 0x000001f000067945 */ /* 0x000fe20003800000 */
[----:B------:R-:W-:Y:S03]  /*a8b0*/  BAR.SYNC.DEFER_BLOCKING 0x8, 0x200 ;  /* 0x0208000000007b1d */ /* 0x000fe60000010000 */
[----:B------:R-:W-:-:S02]  /*a8c0*/  LOP3.LUT P0, RZ, R2, 0x3ff, RZ, 0xc0, !PT ;  /* 0x000003ff02ff7812 */ /* 0x000fc4000780c0ff */
[----:B-----5:R-:W-:Y:S02]  /*a8d0*/  LOP3.LUT P1, RZ, R0, 0x8, RZ, 0xc0, !PT ;  /* 0x0000000800ff7812 */ /* 0x020fe4000782c0ff */
[----:B------:R-:W-:Y:S01]  /*a8e0*/  SHF.R.S32.HI R0, RZ, 0x1f, R5 ;  /* 0x0000001fff007819 */ /* 0x000fe20000011405 */
[----:B-1----:R-:W-:Y:S01]  /*a8f0*/  IMAD.WIDE.U32 R2, R5, UR4, RZ ;  /* 0x0000000405027c25 */ /* 0x002fe2000f8e00ff */
[----:B------:R-:W-:Y:S02]  /*a900*/  SEL R29, R29, RZ, !P1 ;  /* 0x000000ff1d1d7207 */ /* 0x000fe40004800000 */
[----:B------:R-:W-:Y:S01]  /*a910*/  SEL R4, R4, RZ, !P1 ;  /* 0x000000ff04047207 */ /* 0x000fe20004800000 */
[----:B------:R-:W-:Y:S01]  /*a920*/  IMAD R0, R0, UR4, RZ ;  /* 0x0000000400007c24 */ /* 0x000fe2000f8e02ff */
[----:B------:R0:W-:Y:S03]  /*a930*/  STL.64 [R1+0x20], R2 ;  /* 0x0000200201007387 */ /* 0x0001e60000100a00 */
[----:B------:R-:W-:Y:S01]  /*a940*/  IMAD R0, R5, UR5, R0 ;  /* 0x0000000505007c24 */ /* 0x000fe2000f8e0200 */
[----:B------:R0:W-:Y:S03]  /*a950*/  STL [R1+0x38], R4 ;  /* 0x0000380401007387 */ /* 0x0001e60000100800 */
[----:B------:R-:W-:-:S05]  /*a960*/  IMAD.IADD R0, R3, 0x1, R0 ;  /* 0x0000000103007824 */ /* 0x000fca00078e0200 */
[----:B------:R0:W-:Y:S01]  /*a970*/  STL [R1+0x2c], R0 ;  /* 0x00002c0001007387 */ /* 0x0001e20000100800 */
[----:B------:R-:W-:Y:S05]  /*a980*/  @!P0 BRA `(.L_x_13062) ;  /* 0x0000000000408947 */ /* 0x000fea0003800000 */
[----:B0-----:R-:W-:Y:S01]  /*a990*/  MOV R2, 0x0 ;  /* 0x0000000000027802 */ /* 0x001fe20000000f00 */
        /* <DEDUP_REMOVED lines=15> */
.L_x_13062:
[----:B------:R-:W-:Y:S05]  /*aa90*/  BSYNC B6 ;  /* 0x0000000000067941 */ /* 0x000fea0003800000 */
.L_x_13061:
[----:B0-----:R-:W2:Y:S01]  /*aaa0*/  LDL.LU R2, [R1+0x2c] ;  /* 0x00002c0001027983 */ /* 0x001ea20000300800 */
[----:B------:R-:W0:Y:S01]  /*aab0*/  LDC R9, c[0x0][0x448] ;  /* 0x00011200ff097b82 */ /* 0x000e220000000800 */
[----:B------:R-:W-:Y:S01]  /*aac0*/  ULDC.64 UR4, c[0x0][0x2d8] ;  /* 0x0000b60000047ab9 */ /* 0x000fe20000000a00 */
[----:B------:R-:W-:Y:S01]  /*aad0*/  ULDC.64 UR6, c[0x0][0x2e0] ;  /* 0x0000b80000067ab9 */ /* 0x000fe20000000a00 */
[----:B------:R-:W3:Y:S01]  /*aae0*/  LDL.LU.64 R20, [R1+0x20] ;  /* 0x0000200001147983 */ /* 0x000ee20000300a00 */
[----:B------:R-:W-:-:S03]  /*aaf0*/  ULDC.64 UR8, c[0x0][0x280] ;  /* 0x0000a00000087ab9 */ /* 0x000fc60000000a00 */
[----:B------:R-:W4:Y:S04]  /*ab00*/  LDL.LU R0, [R1+0x38] ;  /* 0x0000380001007983 */ /* 0x000f280000300800 */
[----:B------:R1:W5:Y:S01]  /*ab10*/  LDL R10, [R1+0x1c] ;  /* 0x00001c00010a7983 */ /* 0x0003620000100800 */
[----:B0-----:R-:W-:-:S13]  /*ab20*/  ISETP.NE.AND P0, PT, R9, 0x1, PT ;  /* 0x000000010900780c */ /* 0x001fda0003f05270 */
[----:B------:R-:W0:Y:S08]  /*ab30*/  @P0 LDC R4, c[0x0][0x44c] ;  /* 0x00011300ff040b82 */ /* 0x000e300000000800 */
[----:B------:R-:W1:Y:S08]  /*ab40*/  @P0 LDC R5, c[0x0][0x450] ;  /* 0x00011400ff050b82 */ /* 0x000e700000000800 */
[----:B------:R-:W1:Y:S01]  /*ab50*/  @P0 LDC R8, c[0x0][0x450] ;  /* 0x00011400ff080b82 */ /* 0x000e620000000800 */
[----:B--2---:R-:W-:Y:S01]  /*ab60*/  IMAD.MOV.U32 R3, RZ, RZ, R2 ;  /* 0x000000ffff037224 */ /* 0x004fe200078e0002 */
[----:B---3--:R-:W2:Y:S01]  /*ab70*/  S2R R21, SR_TID.X ;  /* 0x0000000000157919 */ /* 0x008ea20000002100 */
[----:B------:R-:W-:-:S02]  /*ab80*/  IMAD.MOV.U32 R2, RZ, RZ, R20 ;  /* 0x000000ffff027224 */ /* 0x000fc400078e0014 */
[----:B------:R-:W3:Y:S02]  /*ab90*/  S2R R20, SR_TID.X ;  /* 0x0000000000147919 */ /* 0x000ee40000002100 */
[----:B------:R-:W-:-:S04]  /*aba0*/  IMAD.WIDE.U32 R2, R24, UR4, R2 ;  /* 0x0000000418027c25 */ /* 0x000fc8000f8e0002 */
[----:B------:R-:W-:Y:S01]  /*abb0*/  IMAD R3, R24, UR5, R3 ;  /* 0x0000000518037c24 */ /* 0x000fe2000f8e0203 */
[----:B------:R-:W-:Y:S01]  /*abc0*/  ULDC.64 UR4, c[0x0][0x2d0] ;  /* 0x0000b40000047ab9 */ /* 0x000fe20000000a00 */
[----:B----4-:R-:W-:Y:S02]  /*abd0*/  IMAD R0, R0, UR6, RZ ;  /* 0x0000000600007c24 */ /* 0x010fe4000f8e02ff */
        /* <DEDUP_REMOVED lines=21> */
[----:B------:R-:W-:-:S05]  /*ad30*/  SHF.R.S32.HI R7, RZ, 0x1f, R0 ;  /* 0x0000001fff077819 */ /* 0x000fca0000011400 */
[----:B------:R-:W-:Y:S02]  /*ad40*/  IMAD R7, R7, UR6, RZ ;  /* 0x0000000607077c24 */ /* 0x000fe4000f8e02ff */
[----:B------:R-:W-:-:S04]  /*ad50*/  IMAD.WIDE.U32 R4, R0, UR6, R4 ;  /* 0x0000000600047c25 */ /* 0x000fc8000f8e0004 */
[----:B------:R-:W-:-:S04]  /*ad60*/  IMAD R7, R0, UR7, R7 ;  /* 0x0000000700077c24 */ /* 0x000fc8000f8e0207 */
[----:B------:R-:W-:Y:S02]  /*ad70*/  IMAD.IADD R5, R5, 0x1, R7 ;  /* 0x0000000105057824 */ /* 0x000fe400078e0207 */
[----:B------:R-:W0:Y:S01]  /*ad80*/  @P0 LDC R7, c[0x0][0x44c] ;  /* 0x00011300ff070b82 */ /* 0x000e220000000800 */
[----:B------:R-:W-:-:S04]  /*ad90*/  LEA R0, P1, R4, UR8, 0x1 ;  /* 0x0000000804007c11 */ /* 0x000fc8000f8208ff */
[----:B------:R-:W-:Y:S01]  /*ada0*/  LEA.HI.X R4, R4, UR9, R5, 0x1, P1 ;  /* 0x0000000904047c11 */ /* 0x000fe200088f0c05 */
[----:B------:R-:W-:-:S04]  /*adb0*/  VIADD R5, R6, 0x80 ;  /* 0x0000008006057836 */ /* 0x000fc80000000000 */
[----:B------:R-:W-:Y:S01]  /*adc0*/  IMAD.MOV.U32 R6, RZ, RZ, R5 ;  /* 0x000000ffff067224 */ /* 0x000fe200078e0005 */
[----:B------:R-:W1:Y:S01]  /*add0*/  S2R R20, SR_TID.X ;  /* 0x0000000000147919 */ /* 0x000e620000002100 */
[----:B0-----:R-:W-:-:S05]  /*ade0*/  @P0 IMAD.HI.U32 R7, R5, R7, RZ ;  /* 0x0000000705070227 */ /* 0x001fca00078e00ff */
[----:B------:R-:W-:-:S04]  /*adf0*/  @P0 SHF.R.U32.HI R6, RZ, R8, R7 ;  /* 0x00000008ff060219 */ /* 0x000fc80000011607 */
[----:B------:R-:W-:-:S05]  /*ae00*/  IADD3 R7, -R6, RZ, RZ ;  /* 0x000000ff06077210 */ /* 0x000fca0007ffe1ff */
        /* <DEDUP_REMOVED lines=10> */
[----:B------:R-:W-:Y:S01]  /*aeb0*/  IMAD R6, R5, UR7, R6 ;  /* 0x0000000705067c24 */ /* 0x000fe2000f8e0206 */
[----:B------:R-:W-:-:S03]  /*aec0*/  LEA R5, P1, R2, UR8, 0x1 ;  /* 0x0000000802057c11 */ /* 0x000fc6000f8208ff */
[----:B------:R-:W-:Y:S01]  /*aed0*/  IMAD.IADD R6, R3, 0x1, R6 ;  /* 0x0000000103067824 */ /* 0x000fe200078e0206 */
[----:B------:R-:W-:Y:S01]  /*aee0*/  ISETP.GE.AND P0, PT, R28, UR4, PT ;  /* 0x000000041c007c0c */ /* 0x000fe2000bf06270 */
[----:B------:R-:W-:Y:S01]  /*aef0*/  UMOV UR4, 0xffffffff ;  /* 0xffffffff00047882 */ /* 0x000fe20000000000 */
[----:B-1----:R-:W-:Y:S02]  /*af00*/  LOP3.LUT R20, R20, 0x7f, RZ, 0xc0, !PT ;  /* 0x0000007f14147812 */ /* 0x002fe400078ec0ff */
[----:B------:R-:W-:Y:S02]  /*af10*/  LEA.HI.X R2, R2, UR9, R6, 0x1, P1 ;  /* 0x0000000902027c11 */ /* 0x000fe400088f0c06 */
[----:B------:R-:W-:Y:S01]  /*af20*/  SHF.R.U32.HI R20, RZ, 0x3, R20 ;  /* 0x00000003ff147819 */ /* 0x000fe20000011614 */
[----:B--2---:R-:W-:Y:S06]  /*af30*/  BRA.DIV UR4, `(.L_x_13063) ;  /* 0x0000003e046c7947 */ /* 0x004fec000b800000 */
        /* <DEDUP_REMOVED lines=11> */
[----:B------:R0:W-:Y:S02]  /*aff0*/  @!P2 LDGSTS.E.BYPASS.LTC128B.128 [R10+0x8400], desc[UR36][R6.64], !P0 ;  /* 0x08400000060aafae */ /* 0x0001e4000c101d64 */
[----:B0-----:R-:W-:Y:S02]  /*b000*/  VIADD R6, R17, 0x10 ;  /* 0x0000001011067836 */ /* 0x001fe40000000000 */
        /* <DEDUP_REMOVED lines=33> */
[----:B0-----:R-:W-:-:S04]  /*b220*/  @!P1 LEA R7, P2, R28, R7, 0x1 ;  /* 0x000000071c079211 */ /* 0x001fc800078408ff */
[----:B-1----:R-:W-:-:S04]  /*b230*/  @!P1 IADD3.X R6, RZ, R6, RZ, P2, !PT ;  /* 0x00000006ff069210 */ /* 0x002fc800017fe4ff */
        /* <DEDUP_REMOVED lines=17> */
[----:B------:R-:W1:Y:S04]  /*b350*/  SHFL.IDX PT, R6, R4, 0x6, 0x181f ;  /* 0x00d81f0004067f89 */ /* 0x000e6800000e0000 */
[----:B------:R-:W-:Y:S07]  /*b360*/  SHFL.IDX PT, R4, R4, 0x7, 0x181f ;  /* 0x00f81f0004047f89 */ /* 0x000fee00000e0000 */
[----:B0-----:R-:W-:-:S05]  /*b370*/  @!P1 LEA R7, P2, R28, R7, 0x1 ;  /* 0x000000071c079211 */ /* 0x001fca00078408ff */
[----:B-1----:R-:W-:-:S05]  /*b380*/  @!P1 IMAD.X R6, RZ, RZ, R6, P2 ;  /* 0x000000ffff069224 */ /* 0x002fca00010e0606 */
[----:B------:R-:W-:-:S04]  /*b390*/  @!P1 LOP3.LUT R7, R7, R6, RZ, 0x3c, !PT ;  /* 0x0000000607079212 */ /* 0x000fc800078e3cff */
[----:B------:R-:W-:-:S04]  /*b3a0*/  @!P1 LOP3.LUT R6, R7, R6, RZ, 0x3c, !PT ;  /* 0x0000000607069212 */ /* 0x000fc800078e3cff */
[----:B------:R-:W-:-:S05]  /*b3b0*/  @!P1 LOP3.LUT R7, R7, R6, RZ, 0x3c, !PT ;  /* 0x0000000607079212 */ /* 0x000fca00078e3cff */
[----:B------:R0:W-:Y:S04]  /*b3c0*/  @!P1 LDGSTS.E.BYPASS.LTC128B.128 [R10+0xb400], desc[UR36][R6.64], !P0 ;  /* 0x0b400000060a9fae */ /* 0x0001e8000c101d64 */
[----:B0-----:R0:W1:Y:S02]  /*b3d0*/  SHFL.IDX PT, R6, R0, 0x7, 0x181f ;  /* 0x00f81f0000067f89 */ /* 0x00106400000e0000 */
[----:B0-----:R-:W-:-:S05]  /*b3e0*/  VIADD R0, R17, 0x80 ;  /* 0x0000008011007836 */ /* 0x001fca0000000000 */
[----:B------:R-:W-:Y:S01]  /*b3f0*/  ISETP.GE.AND P1, PT, R0, R3, PT ;  /* 0x000000030000720c */ /* 0x000fe20003f26270 */
[----:B------:R-:W-:-:S05]  /*b400*/  VIADD R0, R17, 0x70 ;  /* 0x0000007011007836 */ /* 0x000fca0000000000 */
[----:B------:R-:W-:Y:S02]  /*b410*/  ISETP.GE.AND P2, PT, R0, R3, PT ;  /* 0x000000030000720c */ /* 0x000fe40003f46270 */
[----:B------:R-:W-:Y:S11]  /*b420*/  SHFL.IDX PT, R0, R2, RZ, 0x181f ;  /* 0x00181fff02007589 */ /* 0x000ff600000e0000 */
[----:B-1----:R-:W-:-:S05]  /*b430*/  @!P2 LEA R6, P3, R28, R6, 0x1 ;  /* 0x000000061c06a211 */ /* 0x002fca00078608ff */
[----:B------:R-:W-:Y:S02]  /*b440*/  @!P2 IMAD.X R7, RZ, RZ, R4, P3 ;  /* 0x000000ffff07a224 */ /* 0x000fe400018e0604 */
[----:B------:R-:W0:Y:S04]  /*b450*/  SHFL.IDX PT, R4, R5, RZ, 0x181f ;  /* 0x00181fff05047589 */ /* 0x000e2800000e0000 */
[----:B------:R1:W-:Y:S01]  /*b460*/  @!P2 LDGSTS.E.BYPASS.LTC128B.128 [R10+0xbc00], desc[UR36][R6.64], !P0 ;  /* 0x0bc00000060aafae */ /* 0x0003e2000c101d64 */
[----:B0-----:R-:W-:-:S05]  /*b470*/  @!P1 LEA R4, P3, R28, R4, 0x1 ;  /* 0x000000041c049211 */ /* 0x001fca00078608ff */
[----:B------:R-:W-:Y:S02]  /*b480*/  @!P1 IMAD.X R0, RZ, RZ, R0, P3 ;  /* 0x000000ffff009224 */ /* 0x000fe400018e0600 */
[----:B-1----:R-:W-:Y:S02]  /*b490*/  @!P1 IMAD.MOV.U32 R6, RZ, RZ, R4 ;  /* 0x000000ffff069224 */ /* 0x002fe400078e0004 */
[----:B------:R-:W-:Y:S01]  /*b4a0*/  @!P1 IMAD.MOV.U32 R7, RZ, RZ, R0 ;  /* 0x000000ffff079224 */ /* 0x000fe200078e0000 */
[----:B------:R-:W-:-:S04]  /*b4b0*/  IADD3 R0, R17, 0x90, RZ ;  /* 0x0000009011007810 */ /* 0x000fc80007ffe0ff */
[----:B------:R0:W-:Y:S01]  /*b4c0*/  @!P1 LDGSTS.E.BYPASS.LTC128B.128 [R10+0xc400], desc[UR36][R6.64], !P0 ;  /* 0x0c400000060a9fae */ /* 0x0001e2000c101d64 */
[----:B------:R-:W-:-:S03]  /*b4d0*/  ISETP.GE.AND P1, PT, R0, R3, PT ;  /* 0x000000030000720c */ /* 0x000fc60003f26270 */
[----:B------:R-:W-:Y:S04]  /*b4e0*/  SHFL.IDX PT, R0, R2, 0x1, 0x181f ;  /* 0x00381f0002007f89 */ /* 0x000fe800000e0000 */
[----:B0-----:R-:W0:Y:S06]  /*b4f0*/  SHFL.IDX PT, R6, R5, 0x1, 0x181f ;  /* 0x00381f0005067f89 */ /* 0x001e2c00000e0000 */
[----:B0-----:R-:W-:-:S05]  /*b500*/  @!P1 LEA R6, P2, R28, R6, 0x1 ;  /* 0x000000061c069211 */ /* 0x001fca00078408ff */
[----:B------:R-:W-:-:S04]  /*b510*/  @!P1 IMAD.X R0, RZ, RZ, R0, P2 ;  /* 0x000000ffff009224 */ /* 0x000fc800010e0600 */
[----:B------:R-:W-:Y:S02]  /*b520*/  @!P1 IMAD.MOV.U32 R7, RZ, RZ, R0 ;  /* 0x000000ffff079224 */ /* 0x000fe400078e0000 */
[----:B------:R-:W-:-:S03]  /*b530*/  VIADD R0, R17, 0xa0 ;  /* 0x000000a011007836 */ /* 0x000fc60000000000 */
[----:B------:R0:W-:Y:S02]  /*b540*/  @!P1 LDGSTS.E.BYPASS.LTC128B.128 [R10+0xcc00], desc[UR36][R6.64], !P0 ;  /* 0x0cc00000060a9fae */ /* 0x0001e4000c101d64 */
[----:B------:R-:W-:Y:S02]  /*b550*/  ISETP.GE.AND P2, PT, R0, R3, PT ;  /* 0x000000030000720c */ /* 0x000fe40003f46270 */
[----:B------:R-:W-:Y:S04]  /*b560*/  SHFL.IDX PT, R0, R2, 0x2, 0x181f ;  /* 0x00581f0002007f89 */ /* 0x000fe800000e0000 */
[----:B0-----:R-:W0:Y:S07]  /*b570*/  SHFL.IDX PT, R6, R5, 0x2, 0x181f ;  /* 0x00581f0005067f89 */ /* 0x001e2e00000e0000 */
[----:B0-----:R-:W-:-:S05]  /*b580*/  @!P2 LEA R6, P1, R28, R6, 0x1 ;  /* 0x000000061c06a211 */ /* 0x001fca00078208ff */
[----:B------:R-:W-:-:S04]  /*b590*/  @!P2 IMAD.X R0, RZ, RZ, R0, P1 ;  /* 0x000000ffff00a224 */ /* 0x000fc800008e0600 */
[----:B------:R-:W-:Y:S02]  /*b5a0*/  @!P2 IMAD.MOV.U32 R7, RZ, RZ, R0 ;  /* 0x000000ffff07a224 */ /* 0x000fe400078e0000 */
[----:B------:R0:W1:Y:S04]  /*b5b0*/  SHFL.IDX PT, R0, R2, 0x3, 0x181f ;  /* 0x00781f0002007f89 */ /* 0x00006800000e0000 */
[----:B------:R0:W-:Y:S04]  /*b5c0*/  @!P2 LDGSTS.E.BYPASS.LTC128B.128 [R10+0xd400], desc[UR36][R6.64], !P0 ;  /* 0x0d400000060aafae */ /* 0x0001e8000c101d64 */
[----:B------:R0:W2:Y:S02]  /*b5d0*/  SHFL.IDX PT, R2, R5, 0x3, 0x181f ;  /* 0x00781f0005027f89 */ /* 0x0000a400000e0000 */
.L_x_13162:
[----:B------:R-:W-:-:S05]  /*b5e0*/  VIADD R17, R17, 0xb0 ;  /* 0x000000b011117836 */ /* 0x000fca0000000000 */
[----:B------:R-:W-:-:S13]  /*b5f0*/  ISETP.GE.AND P1, PT, R17, R3, PT ;  /* 0x000000031100720c */ /* 0x000fda0003f26270 */
[----:B0-2---:R-:W-:-:S05]  /*b600*/  @!P1 LEA R2, P2, R28, R2, 0x1 ;  /* 0x000000021c029211 */ /* 0x005fca00078408ff */
[----:B-1----:R-:W-:-:S05]  /*b610*/  @!P1 IMAD.X R3, RZ, RZ, R0, P2 ;  /* 0x000000ffff039224 */ /* 0x002fca00010e0600 */
[----:B------:R-:W-:Y:S01]  /*b620*/  @!PT LDS RZ, [RZ] ;  /* 0x00000000fffff984 */ /* 0x000fe20000000800 */
[----:B------:R-:W-:Y:S01]  /*b630*/  @!PT LDS RZ, [RZ] ;  /* 0x00000000fffff984 */ /* 0x000fe20000000800 */
[----:B------:R-:W-:Y:S01]  /*b640*/  @!PT LDS RZ, [RZ] ;  /* 0x00000000fffff984 */ /* 0x000fe20000000800 */
[----:B------:R0:W-:Y:S01]  /*b650*/  @!P1 LDGSTS.E.BYPASS.LTC128B.128 [R10+0xdc00], desc[UR36][R2.64], !P0 ;  /* 0x0dc00000020a9fae */ /* 0x0001e2000c101d64 */
[----:B------:R-:W-:Y:S01]  /*b660*/  PLOP3.LUT P0, PT, PT, PT, PT, 0x80, 0x0 ;  /* 0x000000000000781c */ /* 0x000fe20003f0f070 */
[----:B------:R-:W-:-:S12]  /*b670*/  NOP ;  /* 0x0000000000007918 */ /* 0x000fd80000000000 */
.L_x_13064:
        /* <DEDUP_REMOVED lines=18> */
.L_x_13163:
[----:B------:R-:W-:Y:S05]  /*b7a0*/  BSYNC B0 ;  /* 0x0000000000007941 */ /* 0x000fea0003800000 */
.L_x_13065:
[----:B------:R-:W2:Y:S04]  /*b7b0*/  LDL.LU R3, [R1+0x34] ;  /* 0x0000340001037983 */ /* 0x000ea80000300800 */
[----:B------:R-:W3:Y:S01]  /*b7c0*/  LDL R2, [R1+0x10] ;  /* 0x0000100001027983 */ /* 0x000ee20000100800 */
[----:B------:R-:W-:Y:S01]  /*b7d0*/  BSSY B0, `(.L_x_13067) ;  /* 0x0000102000007945 */ /* 0x000fe20003800000 */
[----:B--2---:R-:W-:-:S05]  /*b7e0*/  VIADD R7, R3, 0xfffffffe ;  /* 0xfffffffe03077836 */ /* 0x004fca0000000000 */
[----:B---3--:R-:W-:-:S13]  /*b7f0*/  ISETP.GE.AND P0, PT, R7, R2, PT ;  /* 0x000000020700720c */ /* 0x008fda0003f06270 */
[----:B------:R-:W-:Y:S05]  /*b800*/  @!P0 BRA `(.L_x_13068) ;  /* 0x0000000c00f88947 */ /* 0x000fea0003800000 */
[----:B------:R-:W-:Y:S01]  /*b810*/  ULDC UR4, c[0x0][0x2f4] ;  /* 0x0000bd0000047ab9 */ /* 0x000fe20000000800 */
[----:B------:R-:W-:Y:S01]  /*b820*/  MOV R6, R25 ;  /* 0x0000001900067202 */ /* 0x000fe20000000f00 */
[----:B------:R-:W-:Y:S01]  /*b830*/  IMAD.MOV.U32 R17, RZ, RZ, R27 ;  /* 0x000000ffff117224 */ /* 0x000fe200078e001b */
[----:B------:R-:W-:Y:S01]  /*b840*/  ISETP.GE.AND P1, PT, R28, UR4, PT ;  /* 0x000000041c007c0c */ /* 0x000fe2000bf26270 */
[----:B------:R-:W-:-:S12]  /*b850*/  IMAD.MOV.U32 R29, RZ, RZ, R26 ;  /* 0x000000ffff1d7224 */ /* 0x000fd800078e001a */
.L_x_13081:
[----:B------:R-:W2:Y:S01]  /*b860*/  LDL R10, [R1+0x14] ;  /* 0x00001400010a7983 */ /* 0x000ea20000100800 */
[----:B------:R-:W1:Y:S03]  /*b870*/  LDC R3, c[0x0][0x430] ;  /* 0x00010c00ff037b82 */ /* 0x000e660000000800 */
[----:B------:R-:W3:Y:S04]  /*b880*/  LDL R9, [R1+0x18] ;  /* 0x0000180001097983 */ /* 0x000ee80000100800 */
[----:B------:R-:W4:Y:S01]  /*b890*/  LDL R5, [R1] ;  /* 0x0000000001057983 */ /* 0x000f220000100800 */
[----:B------:R-:W0:Y:S03]  /*b8a0*/  S2R R2, SR_TID.X ;  /* 0x0000000000027919 */ /* 0x000e260000002100 */
[----:B------:R-:W5:Y:S01]  /*b8b0*/  LDL R8, [R1+0x48] ;  /* 0x0000480001087983 */ /* 0x000f620000100800 */
        /* <DEDUP_REMOVED lines=9> */
[----:B------:R-:W-:Y:S01]  /*b950*/  ULDC UR4, c[0x0][0x430] ;  /* 0x00010c0000047ab9 */ /* 0x000fe20000000800 */
[----:B--2---:R-:W-:-:S05]  /*b960*/  IADD3 R3, R2, R3, R10 ;  /* 0x0000000302037210 */ /* 0x004fca0007ffe00a */
[----:B-1----:R-:W-:-:S04]  /*b970*/  @P0 IMAD.HI.U32 R4, R3, R4, RZ ;  /* 0x0000000403040227 */ /* 0x002fc800078e00ff */
[----:B------:R-:W-:Y:S01]  /*b980*/  IMAD.MOV.U32 R2, RZ, RZ, R3 ;  /* 0x000000ffff027224 */ /* 0x000fe200078e0003 */
[----:B0-----:R-:W-:-:S05]  /*b990*/  @P0 SHF.R.U32.HI R2, RZ, R0, R4 ;  /* 0x00000000ff020219 */ /* 0x001fca0000011604 */
[----:B------:R-:W-:-:S04]  /*b9a0*/  IMAD.MOV R0, RZ, RZ, -R2 ;  /* 0x000000ffff007224 */ /* 0x000fc800078e0a02 */
[----:B------:R-:W-:Y:S01]  /*b9b0*/  IMAD R0, R0, UR4, R3 ;  /* 0x0000000400007c24 */ /* 0x000fe2000f8e0203 */
[----:B------:R-:W-:Y:S01]  /*b9c0*/  ULDC.64 UR4, c[0x0][0x428] ;  /* 0x00010a0000047ab9 */ /* 0x000fe20000000a00 */
        /* <DEDUP_REMOVED lines=19> */
.L_x_13069:
[----:B------:R-:W-:Y:S01]  /*bb00*/  IMAD R5, R25, 0x8, R22 ;  /* 0x0000000819057824 */ /* 0x000fe200078e0216 */
[----:B------:R-:W-:Y:S01]  /*bb10*/  SHF.L.U32 R2, R27, 0x1f, RZ ;  /* 0x0000001f1b027819 */ /* 0x000fe200000006ff */
[----:B------:R-:W-:Y:S03]  /*bb20*/  BSSY B1, `(.L_x_13070) ;  /* 0x0000003000017945 */ /* 0x000fe60003800000 */
[----:B------:R-:W0:Y:S02]  /*bb30*/  SYNCS.PHASECHK.TRANS64.TRYWAIT P0, [R5+URZ+0x16840], R2 ;  /* 0x01684002050075a7 */ /* 0x000e24000800017f */
[----:B0-----:R-:W-:Y:S05]  /*bb40*/  @!P0 BRA `(.L_x_13071) ;  /* 0x0000004000608947 */ /* 0x001fea0003800000 */
.L_x_13164:
[----:B------:R-:W-:Y:S05]  /*bb50*/  BSYNC B1 ;  /* 0x0000000000017941 */ /* 0x000fea0003800000 */
.L_x_13070:
[----:B------:R-:W2:Y:S01]  /*bb60*/  LDL R3, [R1+0x4] ;  /* 0x0000040001037983 */ /* 0x000ea20000100800 */
[----:B------:R-:W-:Y:S01]  /*bb70*/  SHF.R.S32.HI R20, RZ, 0x1f, R0 ;  /* 0x0000001fff147819 */ /* 0x000fe20000011400 */
[----:B------:R-:W-:Y:S01]  /*bb80*/  ULDC.64 UR4, c[0x0][0x300] ;  /* 0x0000c00000047ab9 */ /* 0x000fe20000000a00 */
[----:B------:R-:W-:Y:S01]  /*bb90*/  ULDC.64 UR6, c[0x0][0x2e8] ;  /* 0x0000ba0000067ab9 */ /* 0x000fe20000000a00 */
[----:B------:R-:W1:Y:S02]  /*bba0*/  S2R R8, SR_TID.X ;  /* 0x0000000000087919 */ /* 0x000e640000002100 */
[----:B------:R-:W-:-:S04]  /*bbb0*/  IMAD R7, R20, UR4, RZ ;  /* 0x0000000414077c24 */ /* 0x000fc8000f8e02ff */
[----:B------:R-:W-:Y:S02]  /*bbc0*/  IMAD R7, R0, UR5, R7 ;  /* 0x0000000500077c24 */ /* 0x000fe4000f8e0207 */
[C---:B-1----:R-:W-:Y:S02]  /*bbd0*/  IMAD.SHL.U32 R9, R8.reuse, 0x8, RZ ;  /* 0x0000000808097824 */ /* 0x042fe400078e00ff */
[----:B------:R-:W-:-:S03]  /*bbe0*/  IMAD.SHL.U32 R11, R8, 0x8, RZ ;  /* 0x00000008080b7824 */ /* 0x000fc600078e00ff */
[----:B------:R-:W-:-:S04]  /*bbf0*/  LOP3.LUT R9, R9, 0x1f8, RZ, 0xc0, !PT ;  /* 0x000001f809097812 */ /* 0x000fc800078ec0ff */
[----:B------:R-:W-:-:S04]  /*bc00*/  LOP3.LUT R9, R9, 0x38, R8, 0x78, !PT ;  /* 0x0000003809097812 */ /* 0x000fc800078e7808 */
[----:B------:R-:W-:-:S05]  /*bc10*/  LOP3.LUT R9, R9, 0x200, R11, 0xf8, !PT ;  /* 0x0000020009097812 */ /* 0x000fca00078ef80b */
[----:B------:R-:W-:Y:S01]  /*bc20*/  IMAD R9, R25, 0x2000, R9 ;  /* 0x0000200019097824 */ /* 0x000fe200078e0209 */
[----:B--2---:R-:W-:Y:S01]  /*bc30*/  LOP3.LUT P2, RZ, R3, 0x1, RZ, 0xc0, !PT ;  /* 0x0000000103ff7812 */ /* 0x004fe2000784c0ff */
[----:B0-----:R-:W-:Y:S01]  /*bc40*/  IMAD.WIDE.U32 R2, R0, UR4, RZ ;  /* 0x0000000400027c25 */ /* 0x001fe2000f8e00ff */
[----:B------:R-:W-:-:S04]  /*bc50*/  ULDC.64 UR4, c[0x0][0x310] ;  /* 0x0000c40000047ab9 */ /* 0x000fc80000000a00 */
[----:B------:R-:W-:Y:S01]  /*bc60*/  IADD3 R3, R3, R7, RZ ;  /* 0x0000000703037210 */ /* 0x000fe20007ffe0ff */
[----:B------:R-:W-:-:S04]  /*bc70*/  IMAD R7, R21, UR4, RZ ;  /* 0x0000000415077c24 */ /* 0x000fc8000f8e02ff */
        /* <DEDUP_REMOVED lines=48> */
[----:B------:R0:W-:Y:S04]  /*bf80*/  LDGSTS.E.BYPASS.LTC128B.128 [R9+0x11400], desc[UR36][R2.64], !P2 ;  /* 0x1140000002097fae */ /* 0x0001e8000d101d64 */
[----:B0-2---:R0:W1:Y:S02]  /*bf90*/  SHFL.IDX PT, R2, R8, 0x7, 0x181f ;  /* 0x00f81f0008027f89 */ /* 0x00506400000e0000 */
.L_x_13182:
[----:B-1----:R-:W-:-:S05]  /*bfa0*/  IADD3 R2, P0, R2, R7, RZ ;  /* 0x0000000702027210 */ /* 0x002fca0007f1e0ff */
[----:B------:R-:W-:Y:S01]  /*bfb0*/  IMAD.X R3, RZ, RZ, R10, P0 ;  /* 0x000000ffff037224 */ /* 0x000fe200000e060a */
[----:B------:R-:W-:-:S04]  /*bfc0*/  PLOP3.LUT P0, PT, PT, PT, PT, 0x80, 0x0 ;  /* 0x000000000000781c */ /* 0x000fc80003f0f070 */
[----:B------:R-:W-:Y:S01]  /*bfd0*/  @!PT LDS RZ, [RZ] ;  /* 0x00000000fffff984 */ /* 0x000fe20000000800 */
[----:B------:R-:W-:Y:S01]  /*bfe0*/  @!PT LDS RZ, [RZ] ;  /* 0x00000000fffff984 */ /* 0x000fe20000000800 */
[----:B------:R-:W-:Y:S01]  /*bff0*/  @!PT LDS RZ, [RZ] ;  /* 0x00000000fffff984 */ /* 0x000fe20000000800 */
[----:B------:R1:W-:Y:S01]  /*c000*/  LDGSTS.E.BYPASS.LTC128B.128 [R9+0x11c00], desc[UR36][R2.64], !P2 ;  /* 0x11c0000002097fae */ /* 0x0003e2000d101d64 */
[----:B------:R-:W-:-:S08]  /*c010*/  NOP ;  /* 0x0000000000007918 */ /* 0x000fd00000000000 */
.L_x_13073:
        /* <DEDUP_REMOVED lines=11> */
.L_x_13074:
[----:B------:R1:W-:Y:S01]  /*c0d0*/  SYNCS.ARRIVE.TRANS64.A1T0 RZ, [R5+URZ+0x16830], RZ ;  /* 0x016830ff05ff79a7 */ /* 0x0003e2000810003f */
[----:B------:R-:W-:Y:S05]  /*c0e0*/  @!P3 BRA `(.L_x_13075) ;  /* 0x000000000004b947 */ /* 0x000fea0003800000 */
[----:B------:R-:W-:Y:S01]  /*c0f0*/  BPT.TRAP 0x1 ;  /* 0x000000040000795c */ /* 0x000fe20000300000 */
.L_x_13075:
[----:B------:R-:W-:Y:S01]  /*c100*/  SHF.L.U32 R2, R17, 0x1f, RZ ;  /* 0x0000001f11027819 */ /* 0x000fe200000006ff */
[----:B-1----:R-:W-:Y:S01]  /*c110*/  IMAD R5, R6, 0x8, R22 ;  /* 0x0000000806057824 */ /* 0x002fe200078e0216 */
[----:B------:R-:W-:Y:S03]  /*c120*/  BSSY B1, `(.L_x_13076) ;  /* 0x0000003000017945 */ /* 0x000fe60003800000 */
[----:B------:R-:W1:Y:S02]  /*c130*/  SYNCS.PHASECHK.TRANS64.TRYWAIT P0, [R5+URZ+0x16860], R2 ;  /* 0x01686002050075a7 */ /* 0x000e64000800017f */
[----:B-1----:R-:W-:Y:S05]  /*c140*/  @!P0 BRA `(.L_x_13077) ;  /* 0x0000004400248947 */ /* 0x002fea0003800000 */
.L_x_13183:
[----:B------:R-:W-:Y:S05]  /*c150*/  BSYNC B1 ;  /* 0x0000000000017941 */ /* 0x000fea0003800000 */
.L_x_13076:
[----:B0-----:R-:W2:Y:S01]  /*c160*/  LDL R8, [R1+0xc] ;  /* 0x00000c0001087983 */ /* 0x001ea20000100800 */
        /* <DEDUP_REMOVED lines=14> */
[----:B------:R-:W-:Y:S01]  /*c250*/  ISETP.LT.OR P0, PT, R8, 0x1, P1 ;  /* 0x000000010800780c */ /* 0x000fe20000f01670 */
[----:B------:R-:W-:Y:S02]  /*c260*/  IMAD R6, R6, 0x2, R22 ;  /* 0x0000000206067824 */ /* 0x000fe400078e0216 */
[----:B------:R-:W1:Y:S01]  /*c270*/  SHFL.IDX PT, R3, R23, RZ, 0x181f ;  /* 0x00181fff17037589 */ /* 0x000e6200000e0000 */
[----:B0-----:R-:W-:-:S05]  /*c280*/  IADD3 R2, P2, R2, R7, RZ ;  /* 0x0000000702027210 */ /* 0x001fca0007f5e0ff */
[----:B-1----:R-:W-:-:S05]  /*c290*/  IMAD.X R3, RZ, RZ, R3, P2 ;  /* 0x000000ffff037224 */ /* 0x002fca00010e0603 */
[----:B------:R-:W-:Y:S01]  /*c2a0*/  @!PT LDS RZ, [RZ] ;  /* 0x00000000fffff984 */ /* 0x000fe20000000800 */
[----:B------:R0:W-:Y:S01]  /*c2b0*/  LDGSTS.E.BYPASS.LTC128B.128 [R6+0x400], desc[UR36][R2.64], !P0 ;  /* 0x0040000002067fae */ /* 0x0001e2000c101d64 */
[----:B------:R-:W-:-:S03]  /*c2c0*/  ISETP.LT.OR P0, PT, R8, 0x11, P1 ;  /* 0x000000110800780c */ /* 0x000fc60000f01670 */
[----:B0-----:R-:W0:Y:S04]  /*c2d0*/  SHFL.IDX PT, R2, R18, 0x1, 0x181f ;  /* 0x00381f0012027f89 */ /* 0x001e2800000e0000 */
[----:B------:R-:W1:Y:S01]  /*c2e0*/  SHFL.IDX PT, R3, R23, 0x1, 0x181f ;  /* 0x00381f0017037f89 */ /* 0x000e6200000e0000 */
[----:B0-----:R-:W-:-:S04]  /*c2f0*/  IADD3 R2, P2, R2, R7, RZ ;  /* 0x0000000702027210 */ /* 0x001fc80007f5e0ff */
[----:B-1----:R-:W-:-:S05]  /*c300*/  IADD3.X R3, RZ, R3, RZ, P2, !PT ;  /* 0x00000003ff037210 */ /* 0x002fca00017fe4ff */
[----:B------:R0:W-:Y:S01]  /*c310*/  LDGSTS.E.BYPASS.LTC128B.128 [R6+0xc00], desc[UR36][R2.64], !P0 ;  /* 0x00c0000002067fae */ /* 0x0001e2000c101d64 */
[----:B------:R-:W-:-:S03]  /*c320*/  ISETP.LT.OR P0, PT, R8, 0x21, P1 ;  /* 0x000000210800780c */ /* 0x000fc60000f01670 */
[----:B0-----:R-:W0:Y:S04]  /*c330*/  SHFL.IDX PT, R2, R18, 0x2, 0x181f ;  /* 0x00581f0012027f89 */ /* 0x001e2800000e0000 */
[----:B------:R-:W1:Y:S01]  /*c340*/  SHFL.IDX PT, R3, R23, 0x2, 0x181f ;  /* 0x00581f0017037f89 */ /* 0x000e6200000e0000 */
[----:B0-----:R-:W-:-:S05]  /*c350*/  IADD3 R2, P2, R2, R7, RZ ;  /* 0x0000000702027210 */ /* 0x001fca0007f5e0ff */
[----:B-1----:R-:W-:-:S05]  /*c360*/  IMAD.X R3, RZ, RZ, R3, P2 ;  /* 0x000000ffff037224 */ /* 0x002fca00010e0603 */
        /* <DEDUP_REMOVED lines=21> */
[----:B------:R-:W1:Y:S04]  /*c4c0*/  SHFL.IDX PT, R3, R23, 0x6, 0x181f ;  /* 0x00d81f0017037f89 */ /* 0x000e6800000e0000 */
[----:B------:R-:W2:Y:S01]  /*c4d0*/  SHFL.IDX PT, R23, R23, 0x7, 0x181f ;  /* 0x00f81f0017177f89 */ /* 0x000ea200000e0000 */
[----:B0-----:R-:W-:-:S05]  /*c4e0*/  IADD3 R2, P2, R2, R7, RZ ;  /* 0x0000000702027210 */ /* 0x001fca0007f5e0ff */
[----:B-1----:R-:W-:-:S05]  /*c4f0*/  IMAD.X R3, RZ, RZ, R3, P2 ;  /* 0x000000ffff037224 */ /* 0x002fca00010e0603 */
[----:B------:R0:W-:Y:S04]  /*c500*/  LDGSTS.E.BYPASS.LTC128B.128 [R6+0x3400], desc[UR36][R2.64], !P0 ;  /* 0x0340000002067fae */ /* 0x0001e8000c101d64 */
[----:B0-2---:R0:W1:Y:S02]  /*c510*/  SHFL.IDX PT, R2, R18, 0x7, 0x181f ;  /* 0x00f81f0012027f89 */ /* 0x00506400000e0000 */
.L_x_13201:
[----:B------:R-:W-:Y:S01]  /*c520*/  ISETP.LT.OR P0, PT, R8, 0x71, P1 ;  /* 0x000000710800780c */ /* 0x000fe20000f01670 */
[----:B------:R-:W-:Y:S01]  /*c530*/  ULDC.64 UR4, c[0x0][0x328] ;  /* 0x0000ca0000047ab9 */ /* 0x000fe20000000a00 */
[----:B-1----:R-:W-:Y:S01]  /*c540*/  IADD3 R2, P2, R2, R7, RZ ;  /* 0x0000000702027210 */ /* 0x002fe20007f5e0ff */
[----:B------:R-:W-:-:S04]  /*c550*/  ULDC.64 UR6, c[0x0][0x318] ;  /* 0x0000c60000067ab9 */ /* 0x000fc80000000a00 */
[----:B------:R-:W-:-:S06]  /*c560*/  IMAD.X R3, RZ, RZ, R23, P2 ;  /* 0x000000ffff037224 */ /* 0x000fcc00010e0617 */
[----:B------:R-:W-:Y:S01]  /*c570*/  @!PT LDS RZ, [RZ] ;  /* 0x00000000fffff984 */ /* 0x000fe20000000800 */
[----:B------:R-:W-:Y:S01]  /*c580*/  @!PT LDS RZ, [RZ] ;  /* 0x00000000fffff984 */ /* 0x000fe20000000800 */
[----:B------:R-:W-:Y:S01]  /*c590*/  @!PT LDS RZ, [RZ] ;  /* 0x00000000fffff984 */ /* 0x000fe20000000800 */
[----:B------:R1:W-:Y:S01]  /*c5a0*/  LDGSTS.E.BYPASS.LTC128B.128 [R6+0x3c00], desc[UR36][R2.64], !P0 ;  /* 0x03c0000002067fae */ /* 0x0003e2000c101d64 */
[----:B------:R-:W-:Y:S01]  /*c5b0*/  PLOP3.LUT P0, PT, PT, PT, PT, 0x80, 0x0 ;  /* 0x000000000000781c */ /* 0x000fe20003f0f070 */
[----:B-1----:R-:W-:Y:S02]  /*c5c0*/  IMAD R6, R20, UR4, RZ ;  /* 0x0000000414067c24 */ /* 0x002fe4000f8e02ff */
[----:B------:R-:W-:-:S04]  /*c5d0*/  IMAD.WIDE.U32 R2, R0, UR4, RZ ;  /* 0x0000000400027c25 */ /* 0x000fc8000f8e00ff */
[----:B------:R-:W-:Y:S01]  /*c5e0*/  IMAD R6, R0, UR5, R6 ;  /* 0x0000000500067c24 */ /* 0x000fe2000f8e0206 */
[----:B------:R-:W-:Y:S01]  /*c5f0*/  ULDC.64 UR4, c[0x0][0x338] ;  /* 0x0000ce0000047ab9 */ /* 0x000fe20000000a00 */
[----:B------:R-:W-:Y:S02]  /*c600*/  NOP ;  /* 0x0000000000007918 */ /* 0x000fe40000000000 */
[----:B------:R-:W-:Y:S02]  /*c610*/  IMAD.IADD R3, R3, 0x1, R6 ;  /* 0x0000000103037824 */ /* 0x000fe400078e0206 */
[----:B------:R-:W-:-:S04]  /*c620*/  IMAD.WIDE.U32 R2, R4, UR4, R2 ;  /* 0x0000000404027c25 */ /* 0x000fc8000f8e0002 */
[----:B------:R-:W-:-:S04]  /*c630*/  IMAD R0, R21, UR4, RZ ;  /* 0x0000000415007c24 */ /* 0x000fc8000f8e02ff */
[----:B------:R-:W-:Y:S01]  /*c640*/  IMAD R0, R4, UR5, R0 ;  /* 0x0000000504007c24 */ /* 0x000fe2000f8e0200 */
[----:B------:R-:W-:-:S03]  /*c650*/  ULDC.64 UR4, c[0x0][0x330] ;  /* 0x0000cc0000047ab9 */ /* 0x000fc60000000a00 */
[----:B------:R-:W-:Y:S02]  /*c660*/  IMAD.IADD R3, R3, 0x1, R0 ;  /* 0x0000000103037824 */ /* 0x000fe400078e0200 */
[----:B------:R-:W-:-:S04]  /*c670*/  IMAD.WIDE.U32 R2, R24, UR4, R2 ;  /* 0x0000000418027c25 */ /* 0x000fc8000f8e0002 */
[----:B------:R-:W-:Y:S01]  /*c680*/  IMAD R0, R24, UR5, R3 ;  /* 0x0000000518007c24 */ /* 0x000fe2000f8e0203 */
[----:B0-----:R-:W-:-:S04]  /*c690*/  LEA R18, P2, R2, UR6, 0x1 ;  /* 0x0000000602127c11 */ /* 0x001fc8000f8408ff */
[----:B------:R-:W-:-:S09]  /*c6a0*/  LEA.HI.X R0, R2, UR7, R0, 0x1, P2 ;  /* 0x0000000702007c11 */ /* 0x000fd200090f0c00 */
.L_x_13079:
        /* <DEDUP_REMOVED lines=12> */
.L_x_13080:
[----:B------:R-:W2:Y:S01]  /*c770*/  LDL R0, [R1+0x10] ;  /* 0x0000100001007983 */ /* 0x000ea20000100800 */
[----:B------:R1:W-:Y:S01]  /*c780*/  SYNCS.ARRIVE.TRANS64.A1T0 RZ, [R5+URZ+0x16850], RZ ;  /* 0x016850ff05ff79a7 */ /* 0x0003e2000810003f */
[C---:B------:R-:W-:Y:S01]  /*c790*/  VIADD R7, R26.reuse, 0xffffffff ;  /* 0xffffffff1a077836 */ /* 0x040fe20000000000 */
[----:B------:R-:W-:Y:S01]  /*c7a0*/  MOV R6, R25 ;  /* 0x0000001900067202 */ /* 0x000fe20000000f00 */
[----:B------:R-:W-:Y:S02]  /*c7b0*/  IMAD.MOV.U32 R17, RZ, RZ, R27 ;  /* 0x000000ffff117224 */ /* 0x000fe400078e001b */
[----:B------:R-:W-:Y:S01]  /*c7c0*/  IMAD.MOV.U32 R29, RZ, RZ, R26 ;  /* 0x000000ffff1d7224 */ /* 0x000fe200078e001a */
[----:B--2---:R-:W-:-:S13]  /*c7d0*/  ISETP.GT.AND P0, PT, R26, R0, PT ;  /* 0x000000001a00720c */ /* 0x004fda0003f04270 */
[----:B-1----:R-:W-:Y:S05]  /*c7e0*/  @P0 BRA `(.L_x_13081) ;  /* 0xfffffff0001c0947 */ /* 0x002fea000383ffff */
.L_x_13068:
[----:B------:R-:W-:Y:S05]  /*c7f0*/  BSYNC B0 ;  /* 0x0000000000007941 */ /* 0x000fea0003800000 */
.L_x_13067:
        /* <DEDUP_REMOVED lines=17> */
.L_x_13083:
[----:B------:R-:W-:Y:S05]  /*c910*/  BSYNC B0 ;  /* 0x0000000000007941 */ /* 0x000fea0003800000 */
.L_x_13082:
[----:B------:R-:W2:Y:S02]  /*c920*/  LDL R0, [R1+0x48] ;  /* 0x0000480001007983 */ /* 0x000ea40000100800 */
[----:B--2---:R-:W-:-:S13]  /*c930*/  ISETP.NE.AND P0, PT, R0, 0x3, PT ;  /* 0x000000030000780c */ /* 0x004fda0003f05270 */
[----:B------:R-:W-:Y:S05]  /*c940*/  @!P0 BRA `(.L_x_13084) ;  /* 0x0000000000048947 */ /* 0x000fea0003800000 */
[----:B------:R-:W-:Y:S01]  /*c950*/  BPT.TRAP 0x1 ;  /* 0x000000040000795c */ /* 0x000fe20000300000 */
.L_x_13084:
[----:B------:R-:W2:Y:S01]  /*c960*/  LDL.LU R2, [R1+0xc] ;  /* 0x00000c0001027983 */ /* 0x000ea20000300800 */
[----:B------:R-:W-:Y:S01]  /*c970*/  IMAD R0, R25, 0x8, R22 ;  /* 0x0000000819007824 */ /* 0x000fe200078e0216 */
[----:B------:R-:W-:Y:S01]  /*c980*/  SHF.L.U32 R3, R27, 0x1f, RZ ;  /* 0x0000001f1b037819 */ /* 0x000fe200000006ff */
[----:B------:R-:W-:Y:S03]  /*c990*/  BSSY B0, `(.L_x_13085) ;  /* 0x0000004000007945 */ /* 0x000fe60003800000 */
[----:B------:R-:W0:Y:S01]  /*c9a0*/  SYNCS.PHASECHK.TRANS64.TRYWAIT P0, [R0+URZ+0x16860], R3 ;  /* 0x01686003000075a7 */ /* 0x000e22000800017f */
[----:B--2---:R-:W-:Y:S01]  /*c9b0*/  IMAD R6, R26, -0x80, R2 ;  /* 0xffffff801a067824 */ /* 0x004fe200078e0202 */
[----:B0-----:R-:W-:Y:S06]  /*c9c0*/  @!P0 BRA `(.L_x_13086) ;  /* 0x0000004400608947 */ /* 0x001fec0003800000 */
.L_x_13202:
[----:B------:R-:W-:Y:S05]  /*c9d0*/  BSYNC B0 ;  /* 0x0000000000007941 */ /* 0x000fea0003800000 */
.L_x_13085:
[----:B------:R-:W1:Y:S01]  /*c9e0*/  S2R R2, SR_TID.X ;  /* 0x0000000000027919 */ /* 0x000e620000002100 */
[----:B------:R-:W-:Y:S01]  /*c9f0*/  UMOV UR4, 0xffffffff ;  /* 0xffffffff00047882 */ /* 0x000fe20000000000 */
[----:B------:R-:W2:Y:S01]  /*ca00*/  S2R R7, SR_TID.X ;  /* 0x0000000000077919 */ /* 0x000ea20000002100 */
[----:B-1----:R-:W-:Y:S01]  /*ca10*/  LOP3.LUT R5, R2, 0x7f, RZ, 0xc0, !PT ;  /* 0x0000007f02057812 */ /* 0x002fe200078ec0ff */
        /* <DEDUP_REMOVED lines=9> */
[----:B------:R-:W1:Y:S01]  /*cab0*/  SHFL.IDX PT, R14, R18, RZ, 0x181f ;  /* 0x00181fff120e7589 */ /* 0x000e6200000e0000 */
[----:B------:R-:W-:Y:S01]  /*cac0*/  ULDC UR4, c[0x0][0x2f4] ;  /* 0x0000bd0000047ab9 */ /* 0x000fe20000000800 */
[C---:B------:R-:W-:Y:S01]  /*cad0*/  IMAD.SHL.U32 R5, R28.reuse, 0x2, RZ ;  /* 0x000000021c057824 */ /* 0x040fe200078e00ff */
[----:B------:R-:W-:Y:S01]  /*cae0*/  ISETP.GE.AND P0, PT, R28, UR4, PT ;  /* 0x000000041c007c0c */ /* 0x000fe2000bf06270 */
[----:B0-----:R-:W0:Y:S01]  /*caf0*/  SHFL.IDX PT, R3, R23, RZ, 0x181f ;  /* 0x00181fff17037589 */ /* 0x001e2200000e0000 */
[----:B------:R-:W-:Y:S02]  /*cb00*/  IMAD R4, R4, 0x2, R22 ;  /* 0x0000000204047824 */ /* 0x000fe400078e0216 */
[----:B------:R-:W-:Y:S02]  /*cb10*/  ISETP.LT.OR P1, PT, R6, 0x1, P0 ;  /* 0x000000010600780c */ /* 0x000fe40000721670 */
[----:B-1----:R-:W-:Y:S02]  /*cb20*/  IADD3 R2, P2, R14, R5, RZ ;  /* 0x000000050e027210 */ /* 0x002fe40007f5e0ff */
[----:B------:R-:W1:Y:S03]  /*cb30*/  SHFL.IDX PT, R14, R18, 0x1, 0x181f ;  /* 0x00381f00120e7f89 */ /* 0x000e6600000e0000 */
[----:B0-----:R-:W-:-:S06]  /*cb40*/  IMAD.X R3, RZ, RZ, R3, P2 ;  /* 0x000000ffff037224 */ /* 0x001fcc00010e0603 */
[----:B------:R0:W-:Y:S01]  /*cb50*/  LDGSTS.E.BYPASS.LTC128B.128 [R4+0x400], desc[UR36][R2.64], !P1 ;  /* 0x0040000002047fae */ /* 0x0001e2000c901d64 */
[----:B------:R-:W-:-:S03]  /*cb60*/  ISETP.LT.OR P1, PT, R6, 0x11, P0 ;  /* 0x000000110600780c */ /* 0x000fc60000721670 */
[----:B0-----:R-:W0:Y:S01]  /*cb70*/  SHFL.IDX PT, R3, R23, 0x1, 0x181f ;  /* 0x00381f0017037f89 */ /* 0x001e2200000e0000 */
[----:B-1----:R-:W-:-:S03]  /*cb80*/  IADD3 R2, P2, R14, R5, RZ ;  /* 0x000000050e027210 */ /* 0x002fc60007f5e0ff */
[----:B------:R-:W1:Y:S01]  /*cb90*/  SHFL.IDX PT, R14, R18, 0x2, 0x181f ;  /* 0x00581f00120e7f89 */ /* 0x000e6200000e0000 */
[----:B0-----:R-:W-:-:S05]  /*cba0*/  IADD3.X R3, RZ, R3, RZ, P2, !PT ;  /* 0x00000003ff037210 */ /* 0x001fca00017fe4ff */
[----:B------:R0:W-:Y:S01]  /*cbb0*/  LDGSTS.E.BYPASS.LTC128B.128 [R4+0xc00], desc[UR36][R2.64], !P1 ;  /* 0x00c0000002047fae */ /* 0x0001e2000c901d64 */
[----:B------:R-:W-:-:S03]  /*cbc0*/  ISETP.LT.OR P1, PT, R6, 0x21, P0 ;  /* 0x000000210600780c */ /* 0x000fc60000721670 */
[----:B0-----:R-:W0:Y:S01]  /*cbd0*/  SHFL.IDX PT, R3, R23, 0x2, 0x181f ;  /* 0x00581f0017037f89 */ /* 0x001e2200000e0000 */
[----:B-1----:R-:W-:-:S03]  /*cbe0*/  IADD3 R2, P2, R14, R5, RZ ;  /* 0x000000050e027210 */ /* 0x002fc60007f5e0ff */
[----:B------:R-:W1:Y:S02]  /*cbf0*/  SHFL.IDX PT, R14, R18, 0x3, 0x181f ;  /* 0x00781f00120e7f89 */ /* 0x000e6400000e0000 */
[----:B0-----:R-:W-:-:S05]  /*cc00*/  IMAD.X R3, RZ, RZ, R3, P2 ;  /* 0x000000ffff037224 */ /* 0x001fca00010e0603 */
        /* <DEDUP_REMOVED lines=22> */
[----:B------:R-:W1:Y:S04]  /*cd70*/  SHFL.IDX PT, R23, R23, 0x7, 0x181f ;  /* 0x00f81f0017177f89 */ /* 0x000e6800000e0000 */
[----:B------:R2:W3:Y:S01]  /*cd80*/  SHFL.IDX PT, R14, R18, 0x7, 0x181f ;  /* 0x00f81f00120e7f89 */ /* 0x0004e200000e0000 */
[----:B0-----:R-:W-:-:S05]  /*cd90*/  IMAD.X R3, RZ, RZ, R3, P2 ;  /* 0x000000ffff037224 */ /* 0x001fca00010e0603 */
[----:B-1----:R2:W-:Y:S02]  /*cda0*/  LDGSTS.E.BYPASS.LTC128B.128 [R4+0x3400], desc[UR36][R2.64], !P1 ;  /* 0x0340000002047fae */ /* 0x0025e4000c901d64 */
.L_x_13220:
[----:B------:R-:W-:Y:S02]  /*cdb0*/  ISETP.LT.OR P0, PT, R6, 0x71, P0 ;  /* 0x000000710600780c */ /* 0x000fe40000701670 */
[----:B--23--:R-:W-:-:S05]  /*cdc0*/  IADD3 R2, P1, R14, R5, RZ ;  /* 0x000000050e027210 */ /* 0x00cfca0007f3e0ff */
[----:B------:R-:W-:-:S06]  /*cdd0*/  IMAD.X R3, RZ, RZ, R23, P1 ;  /* 0x000000ffff037224 */ /* 0x000fcc00008e0617 */
[----:B------:R-:W-:Y:S01]  /*cde0*/  @!PT LDS RZ, [RZ] ;  /* 0x00000000fffff984 */ /* 0x000fe20000000800 */
[----:B------:R-:W-:Y:S01]  /*cdf0*/  @!PT LDS RZ, [RZ] ;  /* 0x00000000fffff984 */ /* 0x000fe20000000800 */
[----:B------:R-:W-:Y:S01]  /*ce00*/  @!PT LDS RZ, [RZ] ;  /* 0x00000000fffff984 */ /* 0x000fe20000000800 */
[----:B------:R0:W-:Y:S01]  /*ce10*/  LDGSTS.E.BYPASS.LTC128B.128 [R4+0x3c00], desc[UR36][R2.64], !P0 ;  /* 0x03c0000002047fae */ /* 0x0001e2000c101d64 */
[----:B------:R-:W-:Y:S01]  /*ce20*/  PLOP3.LUT P0, PT, PT, PT, PT, 0x80, 0x0 ;  /* 0x000000000000781c */ /* 0x000fe20003f0f070 */
[----:B------:R-:W-:-:S12]  /*ce30*/  NOP ;  /* 0x0000000000007918 */ /* 0x000fd80000000000 */
.L_x_13088:
        /* <DEDUP_REMOVED lines=11> */
.L_x_13089:
[----:B------:R-:W-:Y:S01]  /*cef0*/  VIADD R25, R25, 0x1 ;  /* 0x0000000119197836 */ /* 0x000fe20000000000 */
[----:B------:R0:W-:Y:S04]  /*cf00*/  SYNCS.ARRIVE.TRANS64.A1T0 RZ, [R0+URZ+0x16850], RZ ;  /* 0x016850ff00ff79a7 */ /* 0x0001e8000810003f */
[----:B------:R-:W-:-:S04]  /*cf10*/  ISETP.NE.AND P0, PT, R25, 0x2, PT ;  /* 0x000000021900780c */ /* 0x000fc80003f05270 */
[----:B0-----:R-:W-:Y:S02]  /*cf20*/  SEL R0, RZ, 0x1, P0 ;  /* 0x00000001ff007807 */ /* 0x001fe40000000000 */
[----:B------:R-:W-:Y:S02]  /*cf30*/  SEL R25, R25, RZ, P0 ;  /* 0x000000ff19197207 */ /* 0x000fe40000000000 */
[----:B------:R-:W-:-:S07]  /*cf40*/  LOP3.LUT R27, R27, R0, RZ, 0x3c, !PT ;  /* 0x000000001b1b7212 */ /* 0x000fce00078e3cff */
.L_x_13048:
[----:B------:R-:W-:Y:S05]  /*cf50*/  BSYNC B7 ;  /* 0x0000000000077941 */ /* 0x000fea0003800000 */
.L_x_13046:
[----:B------:R-:W2:Y:S02]  /*cf60*/  LDL R0, [R1+0x4] ;  /* 0x0000040001007983 */ /* 0x000ea40000100800 */
[----:B--2---:R-:W-:-:S13]  /*cf70*/  LOP3.LUT P0, RZ, R0, 0x10, RZ, 0xc0, !PT ;  /* 0x0000001000ff7812 */ /* 0x004fda000780c0ff */
        /* <DEDUP_REMOVED lines=10> */
.L_x_13090:
        /* <DEDUP_REMOVED lines=20> */
[C---:B------:R-:W-:Y:S01]  /*d160*/  ISETP.GE.U32.AND P5, PT, R9.reuse, 0x10, PT ;  /* 0x000000100900780c */ /* 0x040fe20003fa6070 */
[----:B------:R0:W-:Y:S02]  /*d170*/  SHFL.IDX PT, R6, R16, 0x1, 0x1f ;  /* 0x00201f0010067f89 */ /* 0x0001e400000e0000 */
[----:B0-----:R-:W-:Y:S01]  /*d180*/  IMAD.MOV.U32 R16, RZ, RZ, RZ ;  /* 0x000000ffff107224 */ /* 0x001fe200078e00ff */
[----:B--2---:R-:W-:Y:S01]  /*d190*/  @!P1 MOV R7, R8 ;  /* 0x0000000800079202 */ /* 0x004fe20000000f00 */
        /* <DEDUP_REMOVED lines=19> */
.L_x_13230:
[----:B------:R-:W-:Y:S02]  /*d2d0*/  ULDC UR4, c[0x0][0xc38] ;  /* 0x00030e0000047ab9 */ /* 0x000fe40000000800 */
[----:B------:R-:W-:-:S04]  /*d2e0*/  IMAD.U32 R2, RZ, RZ, UR4 ;  /* 0x00000004ff027e24 */ /* 0x000fc8000f8e00ff */
[----:B-1----:R-:W-:-:S04]  /*d2f0*/  IMAD R5, R14, R2, RZ ;  /* 0x000000020e057224 */ /* 0x002fc800078e02ff */
[----:B------:R-:W-:-:S05]  /*d300*/  IMAD.IADD R6, R6, 0x1, R5 ;  /* 0x0000000106067824 */ /* 0x000fca00078e0205 */
[----:B------:R-:W-:-:S13]  /*d310*/  ISETP.GT.AND P6, PT, R6, R0, PT ;  /* 0x000000000600720c */ /* 0x000fda0003fc4270 */
[----:B------:R-:W-:Y:S05]  /*d320*/  @P6 BRA `(.L_x_13093) ;  /* 0x0000000000a46947 */ /* 0x000fea0003800000 */
.L_x_13096:
[----:B------:R-:W1:Y:S01]  /*d330*/  LDC R2, c[0x0][0xc3c] ;  /* 0x00030f00ff027b82 */ /* 0x000e620000000800 */
[----:B------:R-:W-:-:S04]  /*d340*/  IADD3 R19, R19, 0x1f, RZ ;  /* 0x0000001f13137810 */ /* 0x000fc80007ffe0ff */
        /* <DEDUP_REMOVED lines=33> */
.L_x_13238:
[----:B------:R-:W-:Y:S02]  /*d560*/  ULDC UR4, c[0x0][0xc38] ;  /* 0x00030e0000047ab9 */ /* 0x000fe40000000800 */
[----:B------:R-:W-:-:S04]  /*d570*/  IMAD.U32 R2, RZ, RZ, UR4 ;  /* 0x00000004ff027e24 */ /* 0x000fc8000f8e00ff */
[----:B-1----:R-:W-:-:S04]  /*d580*/  IMAD R5, R14, R2, RZ ;  /* 0x000000020e057224 */ /* 0x002fc800078e02ff */
[----:B------:R-:W-:-:S05]  /*d590*/  IMAD.IADD R6, R5, 0x1, R6 ;  /* 0x0000000105067824 */ /* 0x000fca00078e0206 */
[----:B------:R-:W-:-:S13]  /*d5a0*/  ISETP.GT.AND P6, PT, R6, R0, PT ;  /* 0x000000000600720c */ /* 0x000fda0003fc4270 */
[----:B------:R-:W-:Y:S05]  /*d5b0*/  @!P6 BRA `(.L_x_13096) ;  /* 0xfffffffc005ce947 */ /* 0x000fea000383ffff */
.L_x_13093:
[----:B------:R-:W-:Y:S01]  /*d5c0*/  IADD3 R6, -R5, R6, RZ ;  /* 0x0000000605067210 */ /* 0x000fe20007ffe1ff */
[----:B------:R-:W-:-:S04]  /*d5d0*/  UMOV UR4, 0xffffffff ;  /* 0xffffffff00047882 */ /* 0x000fc80000000000 */
[----:B------:R-:W-:-:S05]  /*d5e0*/  IMAD R5, R3, R2, R6 ;  /* 0x0000000203057224 */ /* 0x000fca00078e0206 */
[----:B------:R-:W-:Y:S01]  /*d5f0*/  ISETP.GT.AND P6, PT, R5, R0, PT ;  /* 0x000000000500720c */ /* 0x000fe20003fc4270 */
[----:B------:R-:W-:-:S12]  /*d600*/  BRA.DIV UR4, `(.L_x_13097) ;  /* 0x0000004a048c7947 */ /* 0x000fd8000b800000 */
[----:B------:R-:W-:-:S04]  /*d610*/  VOTE.ANY R8, PT, !P6 ;  /* 0x0000000000087806 */ /* 0x000fc800070e0100 */
[----:B------:R-:W1:Y:S02]  /*d620*/  POPC R5, R8 ;  /* 0x0000000800057309 */ /* 0x000e640000000000 */
[----:B-1----:R1:W2:Y:S04]  /*d630*/  SHFL.IDX PT, R7, R7, R5, 0x1f ;  /* 0x00001f0507077589 */ /* 0x0022a800000e0000 */
[----:B------:R1:W3:Y:S02]  /*d640*/  SHFL.IDX PT, R4, R4, R5, 0x1f ;  /* 0x00001f0504047589 */ /* 0x0002e400000e0000 */
.L_x_13243:
[----:B------:R-:W-:-:S13]  /*d650*/  ISETP.NE.AND P0, PT, R8, RZ, PT ;  /* 0x000000ff0800720c */ /* 0x000fda0003f05270 */
[----:B------:R-:W-:Y:S05]  /*d660*/  @!P0 BRA `(.L_x_13098) ;  /* 0x0000000000108947 */ /* 0x000fea0003800000 */
[----:B------:R-:W-:Y:S01]  /*d670*/  UMOV UR4, 0xffffffff ;  /* 0xffffffff00047882 */ /* 0x000fe20000000000 */
[----:B------:R-:W-:Y:S02]  /*d680*/  VIADD R12, R5, 0xffffffff ;  /* 0xffffffff050c7836 */ /* 0x000fe40000000000 */
[----:B------:R-:W-:Y:S05]  /*d690*/  BRA.DIV UR4, `(.L_x_13099) ;  /* 0x0000004a04c47947 */ /* 0x000fea000b800000 */
[----:B------:R4:W0:Y:S02]  /*d6a0*/  SHFL.IDX PT, R16, R3, R12, 0x1f ;  /* 0x00001f0c03107589 */ /* 0x00082400000e0000 */
.L_x_13098:
[-C--:B--2---:R-:W-:Y:S01]  /*d6b0*/  IABS R8, R7.reuse ;  /* 0x0000000700087213 */ /* 0x084fe20000000000 */
[----:B0-----:R-:W-:Y:S01]  /*d6c0*/  IMAD R16, R16, R2, R6 ;  /* 0x0000000210107224 */ /* 0x001fe200078e0206 */
[----:B------:R-:W-:Y:S01]  /*d6d0*/  IABS R6, R7 ;  /* 0x0000000700067213 */ /* 0x000fe20000000000 */
[----:B------:R-:W-:Y:S01]  /*d6e0*/  IMAD.MOV.U32 R2, RZ, RZ, RZ ;  /* 0x000000ffff027224 */ /* 0x000fe200078e00ff */
[----:B------:R-:W0:Y:S01]  /*d6f0*/  I2F.RP R9, R8 ;  /* 0x0000000800097306 */ /* 0x000e220000209400 */
[----:B------:R-:W-:Y:S02]  /*d700*/  IMAD.IADD R0, R0, 0x1, -R16 ;  /* 0x0000000100007824 */ /* 0x000fe400078e0a10 */
[----:B------:R-:W-:Y:S01]  /*d710*/  IMAD.MOV R10, RZ, RZ, -R6 ;  /* 0x000000ffff0a7224 */ /* 0x000fe200078e0a06 */
[----:B---3--:R-:W-:Y:S01]  /*d720*/  IABS R6, R4 ;  /* 0x0000000400067213 */ /* 0x008fe20000000000 */
[----:B------:R-:W-:-:S03]  /*d730*/  IMAD.IADD R19, R5, 0x1, R19 ;  /* 0x0000000105137824 */ /* 0x000fc600078e0213 */
[----:B0-----:R-:W4:Y:S02]  /*d740*/  MUFU.RCP R9, R9 ;  /* 0x0000000900097308 */ /* 0x001f240000001000 */
[----:B----4-:R-:W-:-:S06]  /*d750*/  VIADD R3, R9, 0xffffffe ;  /* 0x0ffffffe09037836 */ /* 0x010fcc0000000000 */
[----:B------:R-:W0:Y:S02]  /*d760*/  F2I.FTZ.U32.TRUNC.NTZ R3, R3 ;  /* 0x0000000300037305 */ /* 0x000e24000021f000 */
[----:B0-----:R-:W-:-:S04]  /*d770*/  IMAD.MOV R11, RZ, RZ, -R3 ;  /* 0x000000ffff0b7224 */ /* 0x001fc800078e0a03 */
[----:B------:R-:W-:-:S04]  /*d780*/  IMAD R11, R11, R8, RZ ;  /* 0x000000080b0b7224 */ /* 0x000fc800078e02ff */
[----:B------:R-:W-:Y:S01]  /*d790*/  IMAD.HI.U32 R2, R3, R11, R2 ;  /* 0x0000000b03027227 */ /* 0x000fe200078e0002 */
[----:B------:R-:W-:-:S05]  /*d7a0*/  IABS R11, R0 ;  /* 0x00000000000b7213 */ /* 0x000fca0000000000 */
[----:B------:R-:W-:-:S04]  /*d7b0*/  IMAD.HI.U32 R9, R2, R11, RZ ;  /* 0x0000000b02097227 */ /* 0x000fc800078e00ff */
[----:B------:R-:W-:Y:S02]  /*d7c0*/  IMAD R11, R9, R10, R11 ;  /* 0x0000000a090b7224 */ /* 0x000fe400078e020b */
[----:B------:R-:W0:Y:S01]  /*d7d0*/  I2F.RP R10, R6 ;  /* 0x00000006000a7306 */ /* 0x000e220000209400 */
[----:B------:R-:W-:Y:S02]  /*d7e0*/  IMAD.MOV.U32 R2, RZ, RZ, RZ ;  /* 0x000000ffff027224 */ /* 0x000fe400078e00ff */
[----:B------:R-:W-:-:S05]  /*d7f0*/  ISETP.GT.U32.AND P1, PT, R8, R11, PT ;  /* 0x0000000b0800720c */ /* 0x000fca0003f24070 */
[----:B0-----:R-:W0:Y:S08]  /*d800*/  MUFU.RCP R10, R10 ;  /* 0x0000000a000a7308 */ /* 0x001e300000001000 */
[----:B------:R-:W-:Y:S01]  /*d810*/  @!P1 IMAD.IADD R11, R11, 0x1, -R8 ;  /* 0x000000010b0b9824 */ /* 0x000fe200078e0a08 */
[----:B------:R-:W-:Y:S02]  /*d820*/  @!P1 IADD3 R9, R9, 0x1, RZ ;  /* 0x0000000109099810 */ /* 0x000fe40007ffe0ff */
[----:B------:R-:W-:-:S02]  /*d830*/  ISETP.NE.AND P1, PT, R7, RZ, PT ;  /* 0x000000ff0700720c */ /* 0x000fc40003f25270 */
[----:B------:R-:W-:Y:S02]  /*d840*/  ISETP.GE.U32.AND P0, PT, R11, R8, PT ;  /* 0x000000080b00720c */ /* 0x000fe40003f06070 */
[----:B------:R-:W-:-:S05]  /*d850*/  IABS R8, R4 ;  /* 0x0000000400087213 */ /* 0x000fca0000000000 */
[----:B------:R-:W-:Y:S02]  /*d860*/  IMAD.MOV R8, RZ, RZ, -R8 ;  /* 0x000000ffff087224 */ /* 0x000fe400078e0a08 */
[----:B0-----:R-:W-:-:S04]  /*d870*/  VIADD R12, R10, 0xffffffe ;  /* 0x0ffffffe0a0c7836 */ /* 0x001fc80000000000 */
[----:B------:R-:W-:Y:S01]  /*d880*/  @P0 VIADD R9, R9, 0x1 ;  /* 0x0000000109090836 */ /* 0x000fe20000000000 */
[----:B------:R-:W0:Y:S02]  /*d890*/  F2I.FTZ.U32.TRUNC.NTZ R3, R12 ;  /* 0x0000000c00037305 */ /* 0x000e24000021f000 */
        /* <DEDUP_REMOVED lines=9> */
[----:B------:R-:W-:Y:S01]  /*d930*/  IMAD.HI.U32 R2, R2, R3, RZ ;  /* 0x0000000302027227 */ /* 0x000fe200078e00ff */
[----:B------:R-:W-:-:S03]  /*d940*/  IADD3 R17, R0, -R7, RZ ;  /* 0x8000000700117210 */ /* 0x000fc60007ffe0ff */
        /* <DEDUP_REMOVED lines=16> */
.L_x_13094:
[----:B------:R-:W-:Y:S01]  /*da50*/  UMOV UR4, URZ ;  /* 0x0000003f00047c82 */ /* 0x000fe20008000000 */
[----:B------:R-:W-:Y:S01]  /*da60*/  UMOV UR5, URZ ;  /* 0x0000003f00057c82 */ /* 0x000fe20008000000 */
[----:B------:R-:W-:Y:S01]  /*da70*/  ULDC UR6, c[0x0][0xc3c] ;  /* 0x00030f0000067ab9 */ /* 0x000fe20000000800 */
[----:B------:R-:W-:Y:S02]  /*da80*/  IMAD.MOV.U32 R16, RZ, RZ, R0 ;  /* 0x000000ffff107224 */ /* 0x000fe400078e0000 */
[----:B------:R-:W-:Y:S02]  /*da90*/  IMAD.U32 R17, RZ, RZ, UR4 ;  /* 0x00000004ff117e24 */ /* 0x000fe4000f8e00ff */
[----:B------:R-:W-:Y:S02]  /*daa0*/  IMAD.U32 R18, RZ, RZ, UR5 ;  /* 0x00000005ff127e24 */ /* 0x000fe4000f8e00ff */
[----:B------:R-:W-:-:S07]  /*dab0*/  IMAD.U32 R19, RZ, RZ, UR6 ;  /* 0x00000006ff137e24 */ /* 0x000fce000f8e00ff */
.L_x_13100:
[----:B------:R-:W2:Y:S01]  /*dac0*/  S2R R0, SR_TID.X ;  /* 0x0000000000007919 */ /* 0x000ea20000002100 */
[----:B------:R-:W-:Y:S05]  /*dad0*/  WARPSYNC.ALL ;  /* 0x0000000000007948 */ /* 0x000fea0003800000 */
[----:B------:R-:W-:Y:S01]  /*dae0*/  BAR.SYNC.DEFER_BLOCKING 0x4, 0x200 ;  /* 0x0108000000007b1d */ /* 0x000fe20000010000 */
[----:B--2---:R-:W-:-:S04]  /*daf0*/  LOP3.LUT R0, R0, 0x1f, RZ, 0xc0, !PT ;  /* 0x0000001f00007812 */ /* 0x004fc800078ec0ff */
[----:B------:R-:W-:-:S13]  /*db00*/  ISETP.NE.AND P0, PT, R0, RZ, PT ;  /* 0x000000ff0000720c */ /* 0x000fda0003f05270 */
[----:B0-----:R-:W0:Y:S01]  /*db10*/  @!P0 S2R R3, SR_CgaCtaId ;  /* 0x0000000000038919 */ /* 0x001e220000008800 */
[----:B------:R-:W-:-:S04]  /*db20*/  @!P0 MOV R0, 0x400 ;  /* 0x0000040000008802 */ /* 0x000fc80000000f00 */
[----:B0-----:R-:W-:-:S05]  /*db30*/  @!P0 LEA R22, R3, R0, 0x18 ;  /* 0x0000000003168211 */ /* 0x001fca00078ec0ff */
[----:B------:R2:W-:Y:S01]  /*db40*/  @!P0 STS.128 [R22+0x168d0], R16 ;  /* 0x0168d01016008388 */ /* 0x0005e20000000c00 */
[----:B------:R-:W-:Y:S06]  /*db50*/  BAR.ARV 0x5, 0x200 ;  /* 0x0148000000007b1d */ /* 0x000fec0000002000 */
.L_x_13091:
[----:B------:R-:W-:Y:S02]  /*db60*/  ULDC UR4, c[0x0][0xc3c] ;  /* 0x00030f0000047ab9 */ /* 0x000fe40000000800 */
[----:B-1----:R-:W-:-:S13]  /*db70*/  ISETP.GE.AND P0, PT, R19, UR4, PT ;  /* 0x0000000413007c0c */ /* 0x002fda000bf06270 */
[----:B------:R-:W-:Y:S05]  /*db80*/  @!P0 BRA `(.L_x_13101) ;  /* 0xffffffb000c88947 */ /* 0x000fea000383ffff */
[----:B------:R-:W-:Y:S05]  /*db90*/  BSYNC B8 ;  /* 0x0000000000087941 */ /* 0x000fea0003800000 */
.L_x_13040:
        /* <DEDUP_REMOVED lines=12> */
.L_x_13246:
[----:B------:R-:W-:Y:S05]  /*dc60*/  BSYNC B0 ;  /* 0x0000000000007941 */ /* 0x000fea0003800000 */
.L_x_13102:
[----:B------:R-:W-:-:S03]  /*dc70*/  UMOV UR4, 0xffffffff ;  /* 0xffffffff00047882 */ /* 0x000fc60000000000 */
[----:B------:R-:W-:Y:S05]  /*dc80*/  BRA.DIV UR4, `(.L_x_13104) ;  /* 0x0000004604847947 */ /* 0x000fea000b800000 */
[----:B0-----:R-:W0:Y:S02]  /*dc90*/  S2R R0, SR_TID.X ;  /* 0x0000000000007919 */ /* 0x001e240000002100 */
[----:B0-----:R-:W-:-:S04]  /*dca0*/  SHF.R.U32.HI R0, RZ, 0x5, R0 ;  /* 0x00000005ff007819 */ /* 0x001fc80000011600 */
[----:B------:R-:W-:-:S05]  /*dcb0*/  LOP3.LUT R0, R0, 0x3, RZ, 0xc0, !PT ;  /* 0x0000000300007812 */ /* 0x000fca00078ec0ff */
[----:B------:R0:W1:Y:S02]  /*dcc0*/  SHFL.IDX PT, R14, R0, RZ, 0x1f ;  /* 0x00001fff000e7589 */ /* 0x00006400000e0000 */
.L_x_13249:
[----:B-1----:R-:W-:Y:S01]  /*dcd0*/  ISETP.NE.AND P0, PT, R14, RZ, PT ;  /* 0x000000ff0e00720c */ /* 0x002fe20003f05270 */
[----:B------:R-:W-:-:S12]  /*dce0*/  BSSY B0, `(.L_x_13105) ;  /* 0x0000024000007945 */ /* 0x000fd80003800000 */
[----:B------:R-:W-:Y:S05]  /*dcf0*/  @P0 BRA `(.L_x_13106) ;  /* 0x0000000000880947 */ /* 0x000fea0003800000 */
[----:B------:R-:W-:-:S03]  /*dd00*/  UMOV UR4, 0xffffffff ;  /* 0xffffffff00047882 */ /* 0x000fc60000000000 */
[----:B------:R-:W-:Y:S05]  /*dd10*/  BRA.DIV UR4, `(.L_x_13107) ;  /* 0x0000004604947947 */ /* 0x000fea000b800000 */
[----:B------:R-:W-:-:S13]  /*dd20*/  ELECT P6, URZ, PT ;  /* 0x00000000003f782f */ /* 0x000fda00038c0000 */
.L_x_13252:
[----:B------:R-:W-:Y:S05]  /*dd30*/  @!P6 BRA `(.L_x_13106) ;  /* 0x000000000078e947 */ /* 0x000fea0003800000 */
[----:B0-----:R-:W3:Y:S02]  /*dd40*/  LDL.LU R0, [R1+0x28] ;  /* 0x0000280001007983 */ /* 0x001ee40000300800 */
[----:B---3--:R-:W-:-:S04]  /*dd50*/  LOP3.LUT R0, R0, 0x2, RZ, 0xfc, !PT ;  /* 0x0000000200007812 */ /* 0x008fc800078efcff */
[----:B------:R-:W-:-:S13]  /*dd60*/  ISETP.NE.AND P0, PT, R0, 0x3, PT ;  /* 0x000000030000780c */ /* 0x000fda0003f05270 */
[----:B------:R-:W-:Y:S05]  /*dd70*/  @!P0 BRA `(.L_x_13108) ;  /* 0x0000000000048947 */ /* 0x000fea0003800000 */
[----:B------:R-:W-:Y:S01]  /*dd80*/  BPT.TRAP 0x1 ;  /* 0x000000040000795c */ /* 0x000fe20000300000 */
.L_x_13108:
[----:B------:R-:W-:Y:S01]  /*dd90*/  IMAD R3, R25, 0x8, R5 ;  /* 0x0000000819037824 */ /* 0x000fe200078e0205 */
[----:B------:R-:W-:Y:S01]  /*dda0*/  SHF.L.U32 R2, R27, 0x1f, RZ ;  /* 0x0000001f1b027819 */ /* 0x000fe200000006ff */
[----:B------:R-:W-:-:S03]  /*ddb0*/  VIADD R25, R25, 0x1 ;  /* 0x0000000119197836 */ /* 0x000fc60000000000 */
[----:B------:R-:W0:Y:S02]  /*ddc0*/  SYNCS.PHASECHK.TRANS64.TRYWAIT P1, [R3+URZ+0x16840], R2 ;  /* 0x01684002030075a7 */ /* 0x000e24000802017f */
[----:B------:R-:W-:-:S04]  /*ddd0*/  ISETP.NE.AND P2, PT, R25, 0x2, PT ;  /* 0x000000021900780c */ /* 0x000fc80003f45270 */
[----:B------:R-:W-:Y:S01]  /*dde0*/  SEL R0, RZ, 0x1, P2 ;  /* 0x00000001ff007807 */ /* 0x000fe20001000000 */
[----:B0-----:R-:W-:Y:S08]  /*ddf0*/  @!P1 BRA `(.L_x_13109) ;  /* 0x00000044007c9947 */ /* 0x001ff00003800000 */
.L_x_13253:
[----:B------:R-:W-:Y:S02]  /*de00*/  SEL R25, R25, RZ, P2 ;  /* 0x000000ff19197207 */ /* 0x000fe40001000000 */
[----:B------:R-:W-:Y:S01]  /*de10*/  LOP3.LUT R0, R27, R0, RZ, 0x3c, !PT ;  /* 0x000000001b007212 */ /* 0x000fe200078e3cff */
[----:B------:R-:W-:Y:S06]  /*de20*/  @!P0 BRA `(.L_x_13110) ;  /* 0x0000000000048947 */ /* 0x000fec0003800000 */
[----:B------:R-:W-:Y:S01]  /*de30*/  BPT.TRAP 0x1 ;  /* 0x000000040000795c */ /* 0x000fe20000300000 */
.L_x_13110:
[----:B------:R-:W-:Y:S01]  /*de40*/  IMAD R25, R25, 0x8, R5 ;  /* 0x0000000819197824 */ /* 0x000fe200078e0205 */
[----:B------:R-:W-:-:S04]  /*de50*/  SHF.L.U32 R0, R0, 0x1f, RZ ;  /* 0x0000001f00007819 */ /* 0x000fc800000006ff */
[----:B------:R-:W1:Y:S02]  /*de60*/  SYNCS.PHASECHK.TRANS64.TRYWAIT P1, [R25+URZ+0x16840], R0 ;  /* 0x01684000190075a7 */ /* 0x000e64000802017f */
[----:B-1----:R-:W-:Y:S05]  /*de70*/  @!P1 BRA `(.L_x_13111) ;  /* 0x0000004400709947 */ /* 0x002fea0003800000 */
.L_x_13254:
[----:B------:R-:W-:Y:S05]  /*de80*/  @!P0 BRA `(.L_x_13112) ;  /* 0x0000000000048947 */ /* 0x000fea0003800000 */
[----:B------:R-:W-:Y:S01]  /*de90*/  BPT.TRAP 0x1 ;  /* 0x000000040000795c */ /* 0x000fe20000300000 */
.L_x_13112:
[----:B------:R-:W3:Y:S02]  /*dea0*/  SYNCS.PHASECHK.TRANS64.TRYWAIT P1, [R3+URZ+0x16860], R2 ;  /* 0x01686002030075a7 */ /* 0x000ee4000802017f */
[----:B---3--:R-:W-:Y:S05]  /*deb0*/  @!P1 BRA `(.L_x_13113) ;  /* 0x0000004400749947 */ /* 0x008fea0003800000 */
.L_x_13255:
[----:B------:R-:W-:Y:S05]  /*dec0*/  @!P0 BRA `(.L_x_13114) ;  /* 0x0000000000048947 */ /* 0x000fea0003800000 */
[----:B------:R-:W-:Y:S01]  /*ded0*/  BPT.TRAP 0x1 ;  /* 0x000000040000795c */ /* 0x000fe20000300000 */
.L_x_13114:
[----:B----4-:R4:W0:Y:S02]  /*dee0*/  SYNCS.PHASECHK.TRANS64.TRYWAIT P0, [R25+URZ+0x16860], R0 ;  /* 0x01686000190075a7 */ /* 0x010824000800017f */
[----:B0-----:R-:W-:Y:S05]  /*def0*/  @!P0 NANOSLEEP.SYNCS 0x989680 ;  /* 0x009896800000895d */ /* 0x001fea0003900000 */
[----:B------:R-:W0:Y:S02]  /*df00*/  @!P0 SYNCS.PHASECHK.TRANS64 P0, [R25+URZ+0x16860], R0 ;  /* 0x01686000190085a7 */ /* 0x000e24000800007f */
[----:B0-----:R-:W-:Y:S05]  /*df10*/  @!P0 BRA `(.L_x_13114) ;  /* 0xfffffffc00f08947 */ /* 0x001fea000383ffff */
.L_x_13106:
[----:B------:R-:W-:Y:S05]  /*df20*/  BSYNC B0 ;  /* 0x0000000000007941 */ /* 0x000fea0003800000 */
.L_x_13105:
[----:B------:R-:W-:Y:S05]  /*df30*/  EXIT ;  /* 0x000000000000794d */ /* 0x000fea0003800000 */
.L_x_12999:
[----:B-1----:R-:W-:-:S04]  /*df40*/  MOV R3, UR43 ;  /* 0x0000002b00037c02 */ /* 0x002fc80008000f00 */
[----:B------:R1:W2:Y:S03]  /*df50*/  SYNCS.PHASECHK.TRANS64.TRYWAIT P1, [R3+URZ+0x16800], R0 ;  /* 0x01680000030075a7 */ /* 0x0002a6000802017f */
[----:B--2---:R-:W-:Y:S05]  /*df60*/  @!P1 NANOSLEEP.SYNCS 0x989680 ;  /* 0x009896800000995d */ /* 0x004fea0003900000 */
[----:B------:R-:W2:Y:S02]  /*df70*/  @!P1 SYNCS.PHASECHK.TRANS64 P1, [R3+URZ+0x16800], R0 ;  /* 0x01680000030095a7 */ /* 0x000ea4000802007f */
[----:B--2---:R-:W-:Y:S05]  /*df80*/  @!P1 BRA `(.L_x_12999) ;  /* 0xfffffffc00ec9947 */ /* 0x004fea000383ffff */
[----:B------:R-:W-:Y:S05]  /*df90*/  BRA `(.L_x_13115) ;  /* 0xffffff38000c7947 */ /* 0x000fea000383ffff */
.L_x_13003:
[----:B--2---:R2:W3:Y:S02]  /*dfa0*/  SYNCS.PHASECHK.TRANS64.TRYWAIT P1, [R4+URZ+0x16830], R3 ;  /* 0x01683003040075a7 */ /* 0x0044e4000802017f */
[----:B---3--:R-:W-:Y:S05]  /*dfb0*/  @!P1 NANOSLEEP.SYNCS 0x989680 ;  /* 0x009896800000995d */ /* 0x008fea0003900000 */
[----:B------:R-:W3:Y:S02]  /*dfc0*/  @!P1 SYNCS.PHASECHK.TRANS64 P1, [R4+URZ+0x16830], R3 ;  /* 0x01683003040095a7 */ /* 0x000ee4000802007f */
[----:B---3--:R-:W-:Y:S05]  /*dfd0*/  @!P1 BRA `(.L_x_13003) ;  /* 0xfffffffc00f09947 */ /* 0x008fea000383ffff */
[----:B------:R-:W-:Y:S05]  /*dfe0*/  BRA `(.L_x_13002) ;  /* 0xffffff38002c7947 */ /* 0x000fea000383ffff */
.L_x_13009:
[----:B-1----:R-:W-:-:S04]  /*dff0*/  IMAD.U32 R3, RZ, RZ, UR10 ;  /* 0x0000000aff037e24 */ /* 0x002fc8000f8e00ff */
[----:B------:R1:W2:Y:S03]  /*e000*/  SYNCS.PHASECHK.TRANS64.TRYWAIT P1, [R3+URZ+0x16830], R0 ;  /* 0x01683000030075a7 */ /* 0x0002a6000802017f */
[----:B--2---:R-:W-:Y:S05]  /*e010*/  @!P1 NANOSLEEP.SYNCS 0x989680 ;  /* 0x009896800000995d */ /* 0x004fea0003900000 */
[----:B------:R-:W2:Y:S02]  /*e020*/  @!P1 SYNCS.PHASECHK.TRANS64 P1, [R3+URZ+0x16830], R0 ;  /* 0x01683000030095a7 */ /* 0x000ea4000802007f */
[----:B--2---:R-:W-:Y:S05]  /*e030*/  @!P1 BRA `(.L_x_13009) ;  /* 0xfffffffc00ec9947 */ /* 0x004fea000383ffff */
[----:B------:R-:W-:Y:S05]  /*e040*/  BRA `(.L_x_13006) ;  /* 0xffffff5800507947 */ /* 0x000fea000383ffff */
.L_x_13013:
[----:B-1----:R-:W-:-:S04]  /*e050*/  IMAD.U32 R3, RZ, RZ, UR10 ;  /* 0x0000000aff037e24 */ /* 0x002fc8000f8e00ff */
[----:B------:R1:W2:Y:S03]  /*e060*/  SYNCS.PHASECHK.TRANS64.TRYWAIT P1, [R3+URZ+0x16850], R0 ;  /* 0x01685000030075a7 */ /* 0x0002a6000802017f */
[----:B--2---:R-:W-:Y:S05]  /*e070*/  @!P1 NANOSLEEP.SYNCS 0x989680 ;  /* 0x009896800000995d */ /* 0x004fea0003900000 */
[----:B------:R-:W2:Y:S02]  /*e080*/  @!P1 SYNCS.PHASECHK.TRANS64 P1, [R3+URZ+0x16850], R0 ;  /* 0x01685000030095a7 */ /* 0x000ea4000802007f */
[----:B--2---:R-:W-:Y:S05]  /*e090*/  @!P1 BRA `(.L_x_13013) ;  /* 0xfffffffc00ec9947 */ /* 0x004fea000383ffff */
[----:B------:R-:W-:Y:S05]  /*e0a0*/  BRA `(.L_x_13010) ;  /* 0xffffff5800e87947 */ /* 0x000fea000383ffff */
.L_x_13020:
[----:B-1----:R-:W-:-:S04]  /*e0b0*/  IMAD.U32 R9, RZ, RZ, UR5 ;  /* 0x00000005ff097e24 */ /* 0x002fc8000f8e00ff */
[----:B------:R1:W2:Y:S03]  /*e0c0*/  SYNCS.PHASECHK.TRANS64.TRYWAIT P1, [R9+URZ+0x16850], R4 ;  /* 0x01685004090075a7 */ /* 0x0002a6000802017f */
[----:B--2---:R-:W-:Y:S05]  /*e0d0*/  @!P1 NANOSLEEP.SYNCS 0x989680 ;  /* 0x009896800000995d */ /* 0x004fea0003900000 */
[----:B------:R-:W2:Y:S02]  /*e0e0*/  @!P1 SYNCS.PHASECHK.TRANS64 P1, [R9+URZ+0x16850], R4 ;  /* 0x01685004090095a7 */ /* 0x000ea4000802007f */
[----:B--2---:R-:W-:Y:S05]  /*e0f0*/  @!P1 BRA `(.L_x_13020) ;  /* 0xfffffffc00ec9947 */ /* 0x004fea000383ffff */
[----:B------:R-:W-:Y:S05]  /*e100*/  BRA `(.L_x_13019) ;  /* 0xffffff74008c7947 */ /* 0x000fea000383ffff */
.L_x_13054:
[----:B0-----:R-:W0:Y:S01]  /*e110*/  S2R R20, SR_TID.X ;  /* 0x0000000000147919 */ /* 0x001e220000002100 */
        /* <DEDUP_REMOVED lines=10> */
.L_x_13117:
[----:B------:R-:W-:Y:S05]  /*e1c0*/  BSYNC B0 ;  /* 0x0000000000007941 */ /* 0x000fea0003800000 */
.L_x_13116:
[----:B------:R-:W-:Y:S05]  /*e1d0*/  BRA `(.L_x_13118) ;  /* 0xffffffbc00207947 */ /* 0x000fea000383ffff */
.L_x_13057:
[----:B0-----:R0:W1:Y:S02]  /*e1e0*/  SYNCS.PHASECHK.TRANS64.TRYWAIT P0, [R3+URZ+0x16840], R4 ;  /* 0x01684004030075a7 */ /* 0x001064000800017f */
[----:B-1----:R-:W-:Y:S05]  /*e1f0*/  @!P0 NANOSLEEP.SYNCS 0x989680 ;  /* 0x009896800000895d */ /* 0x002fea0003900000 */
[----:B------:R-:W1:Y:S02]  /*e200*/  @!P0 SYNCS.PHASECHK.TRANS64 P0, [R3+URZ+0x16840], R4 ;  /* 0x01684004030085a7 */ /* 0x000e64000800007f */
[----:B-1----:R-:W-:Y:S05]  /*e210*/  @!P0 BRA `(.L_x_13057) ;  /* 0xfffffffc00f08947 */ /* 0x002fea000383ffff */
[----:B------:R-:W-:Y:S05]  /*e220*/  BRA `(.L_x_13119) ;  /* 0xffffffbc00747947 */ /* 0x000fea000383ffff */
.L_x_13058:
        /* <DEDUP_REMOVED lines=8> */
.L_x_13121:
[----:B------:R-:W-:Y:S05]  /*e2b0*/  BSYNC B0 ;  /* 0x0000000000007941 */ /* 0x000fea0003800000 */
.L_x_13120:
        /* <DEDUP_REMOVED lines=9> */
.L_x_13122:
[----:B------:R-:W-:Y:S02]  /*e350*/  IMAD.MOV.U32 R13, RZ, RZ, R2 ;  /* 0x000000ffff0d7224 */ /* 0x000fe400078e0002 */
[----:B------:R-:W-:Y:S02]  /*e360*/  IMAD.MOV.U32 R12, RZ, RZ, 0x1 ;  /* 0x00000001ff0c7424 */ /* 0x000fe400078e00ff */
[----:B------:R-:W-:-:S07]  /*e370*/  IMAD.MOV.U32 R7, RZ, RZ, R14 ;  /* 0x000000ffff077224 */ /* 0x000fce00078e000e */
[----:B------:R-:W-:Y:S05]  /*e380*/  WARPSYNC.COLLECTIVE R15, `(.L_x_13123) ;  /* 0x000000000f087348 */ /* 0x000fea0003c00000 */
[----:B------:R0:W1:Y:S02]  /*e390*/  SHFL.IDX P6, R14, R13, R12, R11 ;  /* 0x0000000c0d0e7389 */ /* 0x00006400000c000b */
[----:B01----:R-:W-:Y:S01]  /*e3a0*/  ENDCOLLECTIVE ;  /* 0x000000000000791b */ /* 0x003fe20003800000 */
.L_x_13123:
        /* <DEDUP_REMOVED lines=10> */
[----:B------:R0:W-:Y:S02]  /*e450*/  @P0 LDGSTS.E.BYPASS.LTC128B.128 [R8+0xe400], desc[UR36][R6.64], !P2 ;  /* 0x0e40000006080fae */ /* 0x0001e4000d101d64 */
[----:B0-----:R-:W-:Y:S01]  /*e460*/  MOV R6, R14 ;  /* 0x0000000e00067202 */ /* 0x001fe20000000f00 */
[----:B------:R-:W-:-:S07]  /*e470*/  @P1 IMAD R8, R5, 0x2, R22 ;  /* 0x0000000205081824 */ /* 0x000fce00078e0216 */
[----:B------:R-:W-:Y:S05]  /*e480*/  WARPSYNC.COLLECTIVE R15, `(.L_x_13124) ;  /* 0x000000000f087348 */ /* 0x000fea0003c00000 */
[----:B------:R0:W1:Y:S02]  /*e490*/  SHFL.IDX P6, R14, R13, R12, R11 ;  /* 0x0000000c0d0e7389 */ /* 0x00006400000c000b */
[----:B01----:R-:W-:Y:S01]  /*e4a0*/  ENDCOLLECTIVE ;  /* 0x000000000000791b */ /* 0x003fe20003800000 */
.L_x_13124:
[----:B------:R-:W-:Y:S02]  /*e4b0*/  IMAD.MOV.U32 R13, RZ, RZ, R2 ;  /* 0x000000ffff0d7224 */ /* 0x000fe400078e0002 */
[----:B------:R-:W-:Y:S02]  /*e4c0*/  IMAD.MOV.U32 R12, RZ, RZ, 0x2 ;  /* 0x00000002ff0c7424 */ /* 0x000fe400078e00ff */
[----:B------:R-:W-:-:S07]  /*e4d0*/  IMAD.MOV.U32 R7, RZ, RZ, R14 ;  /* 0x000000ffff077224 */ /* 0x000fce00078e000e */
[----:B------:R-:W-:Y:S05]  /*e4e0*/  WARPSYNC.COLLECTIVE R15, `(.L_x_13125) ;  /* 0x000000000f087348 */ /* 0x000fea0003c00000 */
[----:B------:R0:W1:Y:S02]  /*e4f0*/  SHFL.IDX P6, R14, R13, R12, R11 ;  /* 0x0000000c0d0e7389 */ /* 0x00006400000c000b */
[----:B01----:R-:W-:Y:S01]  /*e500*/  ENDCOLLECTIVE ;  /* 0x000000000000791b */ /* 0x003fe20003800000 */
.L_x_13125:
        /* <DEDUP_REMOVED lines=9> */
[----:B------:R0:W-:Y:S01]  /*e5a0*/  @P1 LDGSTS.E.BYPASS.LTC128B.128 [R8+0xec00], desc[UR36][R6.64], !P2 ;  /* 0x0ec0000006081fae */ /* 0x0001e2000d101d64 */
[----:B------:R-:W-:Y:S01]  /*e5b0*/  ISETP.GE.AND P1, PT, R4, 0x21, PT ;  /* 0x000000210400780c */ /* 0x000fe20003f26270 */
[----:B0-----:R-:W-:-:S12]  /*e5c0*/  IMAD.MOV.U32 R6, RZ, RZ, R14 ;  /* 0x000000ffff067224 */ /* 0x001fd800078e000e */
[----:B------:R-:W-:Y:S05]  /*e5d0*/  WARPSYNC.COLLECTIVE R15, `(.L_x_13126) ;  /* 0x000000000f087348 */ /* 0x000fea0003c00000 */
[----:B------:R0:W1:Y:S02]  /*e5e0*/  SHFL.IDX P6, R14, R13, R12, R11 ;  /* 0x0000000c0d0e7389 */ /* 0x00006400000c000b */
[----:B01----:R-:W-:Y:S01]  /*e5f0*/  ENDCOLLECTIVE ;  /* 0x000000000000791b */ /* 0x003fe20003800000 */
.L_x_13126:
[----:B------:R-:W-:Y:S01]  /*e600*/  @P1 LEA R8, R5, R22, 0x1 ;  /* 0x0000001605081211 */ /* 0x000fe200078e08ff */
[----:B------:R-:W-:Y:S02]  /*e610*/  IMAD.MOV.U32 R13, RZ, RZ, R2 ;  /* 0x000000ffff0d7224 */ /* 0x000fe400078e0002 */
[----:B------:R-:W-:Y:S02]  /*e620*/  IMAD.MOV.U32 R12, RZ, RZ, 0x3 ;  /* 0x00000003ff0c7424 */ /* 0x000fe400078e00ff */
[----:B------:R-:W-:-:S07]  /*e630*/  IMAD.MOV.U32 R7, RZ, RZ, R14 ;  /* 0x000000ffff077224 */ /* 0x000fce00078e000e */
[----:B------:R-:W-:Y:S05]  /*e640*/  WARPSYNC.COLLECTIVE R15, `(.L_x_13127) ;  /* 0x000000000f087348 */ /* 0x000fea0003c00000 */
[----:B------:R0:W1:Y:S02]  /*e650*/  SHFL.IDX P6, R14, R13, R12, R11 ;  /* 0x0000000c0d0e7389 */ /* 0x00006400000c000b */
[----:B01----:R-:W-:Y:S01]  /*e660*/  ENDCOLLECTIVE ;  /* 0x000000000000791b */ /* 0x003fe20003800000 */
.L_x_13127:
        /* <DEDUP_REMOVED lines=15> */
.L_x_13128:
[----:B------:R-:W-:Y:S02]  /*e760*/  @P1 IMAD R8, R5, 0x2, R22 ;  /* 0x0000000205081824 */ /* 0x000fe400078e0216 */
[----:B------:R-:W-:Y:S02]  /*e770*/  IMAD.MOV.U32 R13, RZ, RZ, R2 ;  /* 0x000000ffff0d7224 */ /* 0x000fe400078e0002 */
[----:B------:R-:W-:Y:S02]  /*e780*/  IMAD.MOV.U32 R12, RZ, RZ, 0x4 ;  /* 0x00000004ff0c7424 */ /* 0x000fe400078e00ff */
[----:B------:R-:W-:-:S07]  /*e790*/  IMAD.MOV.U32 R7, RZ, RZ, R14 ;  /* 0x000000ffff077224 */ /* 0x000fce00078e000e */
[----:B------:R-:W-:Y:S05]  /*e7a0*/  WARPSYNC.COLLECTIVE R15, `(.L_x_13129) ;  /* 0x000000000f087348 */ /* 0x000fea0003c00000 */
[----:B------:R0:W1:Y:S02]  /*e7b0*/  SHFL.IDX P6, R14, R13, R12, R11 ;  /* 0x0000000c0d0e7389 */ /* 0x00006400000c000b */
[----:B01----:R-:W-:Y:S01]  /*e7c0*/  ENDCOLLECTIVE ;  /* 0x000000000000791b */ /* 0x003fe20003800000 */
.L_x_13129:
        /* <DEDUP_REMOVED lines=15> */
.L_x_13130:
[----:B------:R-:W-:Y:S02]  /*e8c0*/  @P1 IMAD R8, R5, 0x2, R22 ;  /* 0x0000000205081824 */ /* 0x000fe400078e0216 */
[----:B------:R-:W-:Y:S02]  /*e8d0*/  IMAD.MOV.U32 R13, RZ, RZ, R2 ;  /* 0x000000ffff0d7224 */ /* 0x000fe400078e0002 */
[----:B------:R-:W-:Y:S02]  /*e8e0*/  IMAD.MOV.U32 R12, RZ, RZ, 0x5 ;  /* 0x00000005ff0c7424 */ /* 0x000fe400078e00ff */
[----:B------:R-:W-:-:S07]  /*e8f0*/  IMAD.MOV.U32 R7, RZ, RZ, R14 ;  /* 0x000000ffff077224 */ /* 0x000fce00078e000e */
[----:B------:R-:W-:Y:S05]  /*e900*/  WARPSYNC.COLLECTIVE R15, `(.L_x_13131) ;  /* 0x000000000f087348 */ /* 0x000fea0003c00000 */
[----:B------:R0:W1:Y:S02]  /*e910*/  SHFL.IDX P6, R14, R13, R12, R11 ;  /* 0x0000000c0d0e7389 */ /* 0x00006400000c000b */
[----:B01----:R-:W-:Y:S01]  /*e920*/  ENDCOLLECTIVE ;  /* 0x000000000000791b */ /* 0x003fe20003800000 */
.L_x_13131:
        /* <DEDUP_REMOVED lines=15> */
.L_x_13132:
[----:B------:R-:W-:Y:S01]  /*ea20*/  @P1 IMAD R8, R5, 0x2, R22 ;  /* 0x0000000205081824 */ /* 0x000fe200078e0216 */
[----:B------:R-:W-:Y:S01]  /*ea30*/  MOV R13, R2 ;  /* 0x00000002000d7202 */ /* 0x000fe20000000f00 */
[----:B------:R-:W-:Y:S02]  /*ea40*/  IMAD.MOV.U32 R12, RZ, RZ, 0x6 ;  /* 0x00000006ff0c7424 */ /* 0x000fe400078e00ff */
[----:B------:R-:W-:-:S07]  /*ea50*/  IMAD.MOV.U32 R7, RZ, RZ, R14 ;  /* 0x000000ffff077224 */ /* 0x000fce00078e000e */
[----:B------:R-:W-:Y:S05]  /*ea60*/  WARPSYNC.COLLECTIVE R15, `(.L_x_13133) ;  /* 0x000000000f087348 */ /* 0x000fea0003c00000 */
[----:B------:R0:W1:Y:S02]  /*ea70*/  SHFL.IDX P6, R14, R13, R12, R11 ;  /* 0x0000000c0d0e7389 */ /* 0x00006400000c000b */
[----:B01----:R-:W-:Y:S01]  /*ea80*/  ENDCOLLECTIVE ;  /* 0x000000000000791b */ /* 0x003fe20003800000 */
.L_x_13133:
        /* <DEDUP_REMOVED lines=15> */
.L_x_13134:
[----:B------:R-:W-:Y:S02]  /*eb80*/  @P1 IMAD R8, R5, 0x2, R22 ;  /* 0x0000000205081824 */ /* 0x000fe400078e0216 */
[----:B------:R-:W-:Y:S02]  /*eb90*/  IMAD.MOV.U32 R13, RZ, RZ, R2 ;  /* 0x000000ffff0d7224 */ /* 0x000fe400078e0002 */
[----:B------:R-:W-:Y:S02]  /*eba0*/  IMAD.MOV.U32 R12, RZ, RZ, 0x7 ;  /* 0x00000007ff0c7424 */ /* 0x000fe400078e00ff */
[----:B------:R-:W-:-:S07]  /*ebb0*/  IMAD.MOV.U32 R7, RZ, RZ, R14 ;  /* 0x000000ffff077224 */ /* 0x000fce00078e000e */
[----:B------:R-:W-:Y:S05]  /*ebc0*/  WARPSYNC.COLLECTIVE R15, `(.L_x_13135) ;  /* 0x000000000f087348 */ /* 0x000fea0003c00000 */
[----:B------:R0:W1:Y:S02]  /*ebd0*/  SHFL.IDX P6, R14, R13, R12, R11 ;  /* 0x0000000c0d0e7389 */ /* 0x00006400000c000b */
[----:B01----:R-:W-:Y:S01]  /*ebe0*/  ENDCOLLECTIVE ;  /* 0x000000000000791b */ /* 0x003fe20003800000 */
.L_x_13135:
        /* <DEDUP_REMOVED lines=10> */
.L_x_13136:
[----:B------:R-:W-:Y:S01]  /*ec90*/  @!PT LDS RZ, [RZ] ;  /* 0x00000000fffff984 */ /* 0x000fe20000000800 */
[----:B------:R-:W-:Y:S01]  /*eca0*/  @!PT LDS RZ, [RZ] ;  /* 0x00000000fffff984 */ /* 0x000fe20000000800 */
[----:B------:R-:W-:Y:S01]  /*ecb0*/  @!PT LDS RZ, [RZ] ;  /* 0x00000000fffff984 */ /* 0x000fe20000000800 */
[----:B------:R0:W-:Y:S01]  /*ecc0*/  @P1 LDGSTS.E.BYPASS.LTC128B.128 [R8+0x11400], desc[UR36][R6.64], !P2 ;  /* 0x1140000006081fae */ /* 0x0001e2000d101d64 */
[----:B------:R-:W-:Y:S01]  /*ecd0*/  MOV R0, R14 ;  /* 0x0000000e00007202 */ /* 0x000fe20000000f00 */
[----:B------:R-:W-:Y:S06]  /*ece0*/  BRA `(.L_x_13137) ;  /* 0xffffffb8007c7947 */ /* 0x000fec000383ffff */
.L_x_13063:
        /* <DEDUP_REMOVED lines=9> */
.L_x_13138:
[C---:B------:R-:W-:Y:S01]  /*ed80*/  VIADD R8, R17.reuse, 0x10 ;  /* 0x0000001011087836 */ /* 0x040fe20000000000 */
[----:B------:R-:W-:Y:S01]  /*ed90*/  ISETP.GE.AND P2, PT, R17, R3, PT ;  /* 0x000000031100720c */ /* 0x000fe20003f46270 */
[----:B------:R-:W-:Y:S02]  /*eda0*/  IMAD.MOV.U32 R13, RZ, RZ, R0 ;  /* 0x000000ffff0d7224 */ /* 0x000fe400078e0000 */
[----:B------:R-:W-:-:S10]  /*edb0*/  IMAD.MOV.U32 R6, RZ, RZ, R14 ;  /* 0x000000ffff067224 */ /* 0x000fd400078e000e */
[----:B------:R-:W-:Y:S05]  /*edc0*/  WARPSYNC.COLLECTIVE R15, `(.L_x_13139) ;  /* 0x000000000f087348 */ /* 0x000fea0003c00000 */
[----:B------:R0:W1:Y:S02]  /*edd0*/  SHFL.IDX P6, R14, R13, R12, R11 ;  /* 0x0000000c0d0e7389 */ /* 0x00006400000c000b */
[----:B01----:R-:W-:Y:S01]  /*ede0*/  ENDCOLLECTIVE ;  /* 0x000000000000791b */ /* 0x003fe20003800000 */
.L_x_13139:
[----:B------:R-:W-:Y:S01]  /*edf0*/  IMAD.MOV.U32 R13, RZ, RZ, R4 ;  /* 0x000000ffff0d7224 */ /* 0x000fe200078e0004 */
[----:B------:R-:W-:Y:S01]  /*ee00*/  MOV R12, 0x1 ;  /* 0x00000001000c7802 */ /* 0x000fe20000000f00 */
[----:B------:R-:W-:-:S07]  /*ee10*/  IMAD.MOV.U32 R7, RZ, RZ, R14 ;  /* 0x000000ffff077224 */ /* 0x000fce00078e000e */
[----:B------:R-:W-:Y:S05]  /*ee20*/  WARPSYNC.COLLECTIVE R15, `(.L_x_13140) ;  /* 0x000000000f087348 */ /* 0x000fea0003c00000 */
[----:B------:R0:W1:Y:S02]  /*ee30*/  SHFL.IDX P6, R14, R13, R12, R11 ;  /* 0x0000000c0d0e7389 */ /* 0x00006400000c000b */
[----:B01----:R-:W-:Y:S01]  /*ee40*/  ENDCOLLECTIVE ;  /* 0x000000000000791b */ /* 0x003fe20003800000 */
.L_x_13140:
[----:B------:R-:W-:-:S05]  /*ee50*/  @!P2 LEA R7, P1, R28, R7, 0x1 ;  /* 0x000000071c07a211 */ /* 0x000fca00078208ff */
[----:B------:R-:W-:Y:S01]  /*ee60*/  @!P2 IMAD.X R6, RZ, RZ, R6, P1 ;  /* 0x000000ffff06a224 */ /* 0x000fe200008e0606 */
[----:B------:R-:W-:-:S04]  /*ee70*/  ISETP.GE.AND P1, PT, R8, R3, PT ;  /* 0x000000030800720c */ /* 0x000fc80003f26270 */
[----:B------:R-:W-:Y:S01]  /*ee80*/  @!P2 LOP3.LUT R7, R7, R6, RZ, 0x3c, !PT ;  /* 0x000000060707a212 */ /* 0x000fe200078e3cff */
[----:B------:R-:W-:-:S03]  /*ee90*/  IMAD.MOV.U32 R13, RZ, RZ, R0 ;  /* 0x000000ffff0d7224 */ /* 0x000fc600078e0000 */
[----:B------:R-:W-:-:S04]  /*eea0*/  @!P2 LOP3.LUT R6, R7, R6, RZ, 0x3c, !PT ;  /* 0x000000060706a212 */ /* 0x000fc800078e3cff */
[----:B------:R-:W-:-:S05]  /*eeb0*/  @!P2 LOP3.LUT R7, R7, R6, RZ, 0x3c, !PT ;  /* 0x000000060707a212 */ /* 0x000fca00078e3cff */
[----:B------:R-:W-:Y:S01]  /*eec0*/  @!PT LDS RZ, [RZ] ;  /* 0x00000000fffff984 */ /* 0x000fe20000000800 */
[----:B------:R-:W-:Y:S01]  /*eed0*/  @!PT LDS RZ, [RZ] ;  /* 0x00000000fffff984 */ /* 0x000fe20000000800 */
[----:B------:R-:W-:Y:S01]  /*eee0*/  @!PT LDS RZ, [RZ] ;  /* 0x00000000fffff984 */ /* 0x000fe20000000800 */
[----:B------:R0:W-:Y:S02]  /*eef0*/  @!P2 LDGSTS.E.BYPASS.LTC128B.128 [R10+0x8400], desc[UR36][R6.64], !P0 ;  /* 0x08400000060aafae */ /* 0x0001e4000c101d64 */
[----:B0-----:R-:W-:-:S07]  /*ef00*/  IMAD.MOV.U32 R6, RZ, RZ, R14 ;  /* 0x000000ffff067224 */ /* 0x001fce00078e000e */
[----:B------:R-:W-:Y:S05]  /*ef10*/  WARPSYNC.COLLECTIVE R15, `(.L_x_13141) ;  /* 0x000000000f087348 */ /* 0x000fea0003c00000 */
[----:B------:R0:W1:Y:S02]  /*ef20*/  SHFL.IDX P6, R14, R13, R12, R11 ;  /* 0x0000000c0d0e7389 */ /* 0x00006400000c000b */
[----:B01----:R-:W-:Y:S01]  /*ef30*/  ENDCOLLECTIVE ;  /* 0x000000000000791b */ /* 0x003fe20003800000 */
.L_x_13141:
[----:B------:R-:W-:Y:S02]  /*ef40*/  IMAD.MOV.U32 R13, RZ, RZ, R4 ;  /* 0x000000ffff0d7224 */ /* 0x000fe400078e0004 */
[----:B------:R-:W-:Y:S02]  /*ef50*/  IMAD.MOV.U32 R12, RZ, RZ, 0x2 ;  /* 0x00000002ff0c7424 */ /* 0x000fe400078e00ff */
[----:B------:R-:W-:-:S07]  /*ef60*/  IMAD.MOV.U32 R7, RZ, RZ, R14 ;  /* 0x000000ffff077224 */ /* 0x000fce00078e000e */
[----:B------:R-:W-:Y:S05]  /*ef70*/  WARPSYNC.COLLECTIVE R15, `(.L_x_13142) ;  /* 0x000000000f087348 */ /* 0x000fea0003c00000 */
[----:B------:R0:W1:Y:S02]  /*ef80*/  SHFL.IDX P6, R14, R13, R12, R11 ;  /* 0x0000000c0d0e7389 */ /* 0x00006400000c000b */
[----:B01----:R-:W-:Y:S01]  /*ef90*/  ENDCOLLECTIVE ;  /* 0x000000000000791b */ /* 0x003fe20003800000 */
.L_x_13142:
        /* <DEDUP_REMOVED lines=10> */
[----:B0-----:R-:W-:-:S05]  /*f040*/  VIADD R6, R17, 0x20 ;  /* 0x0000002011067836 */ /* 0x001fca0000000000 */
[----:B------:R-:W-:Y:S01]  /*f050*/  ISETP.GE.AND P1, PT, R6, R3, PT ;  /* 0x000000030600720c */ /* 0x000fe20003f26270 */
[----:B------:R-:W-:-:S12]  /*f060*/  IMAD.MOV.U32 R6, RZ, RZ, R14 ;  /* 0x000000ffff067224 */ /* 0x000fd800078e000e */
[----:B------:R-:W-:Y:S05]  /*f070*/  WARPSYNC.COLLECTIVE R15, `(.L_x_13143) ;  /* 0x000000000f087348 */ /* 0x000fea0003c00000 */
[----:B------:R0:W1:Y:S02]  /*f080*/  SHFL.IDX P6, R14, R13, R12, R11 ;  /* 0x0000000c0d0e7389 */ /* 0x00006400000c000b */
[----:B01----:R-:W-:Y:S01]  /*f090*/  ENDCOLLECTIVE ;  /* 0x000000000000791b */ /* 0x003fe20003800000 */
.L_x_13143:
[----:B------:R-:W-:Y:S02]  /*f0a0*/  IMAD.MOV.U32 R13, RZ, RZ, R4 ;  /* 0x000000ffff0d7224 */ /* 0x000fe400078e0004 */
[----:B------:R-:W-:Y:S02]  /*f0b0*/  IMAD.MOV.U32 R12, RZ, RZ, 0x3 ;  /* 0x00000003ff0c7424 */ /* 0x000fe400078e00ff */
[----:B------:R-:W-:-:S07]  /*f0c0*/  IMAD.MOV.U32 R7, RZ, RZ, R14 ;  /* 0x000000ffff077224 */ /* 0x000fce00078e000e */
[----:B------:R-:W-:Y:S05]  /*f0d0*/  WARPSYNC.COLLECTIVE R15, `(.L_x_13144) ;  /* 0x000000000f087348 */ /* 0x000fea0003c00000 */
[----:B------:R0:W1:Y:S02]  /*f0e0*/  SHFL.IDX P6, R14, R13, R12, R11 ;  /* 0x0000000c0d0e7389 */ /* 0x00006400000c000b */
[----:B01----:R-:W-:Y:S01]  /*f0f0*/  ENDCOLLECTIVE ;  /* 0x000000000000791b */ /* 0x003fe20003800000 */
.L_x_13144:
[----:B------:R-:W-:-:S04]  /*f100*/  @!P1 LEA R7, P2, R28, R7, 0x1 ;  /* 0x000000071c079211 */ /* 0x000fc800078408ff */
[----:B------:R-:W-:-:S04]  /*f110*/  @!P1 IADD3.X R6, RZ, R6, RZ, P2, !PT ;  /* 0x00000006ff069210 */ /* 0x000fc800017fe4ff */
        /* <DEDUP_REMOVED lines=14> */
.L_x_13145:
[----:B------:R-:W-:Y:S02]  /*f200*/  IMAD.MOV.U32 R13, RZ, RZ, R4 ;  /* 0x000000ffff0d7224 */ /* 0x000fe400078e0004 */
[----:B------:R-:W-:Y:S02]  /*f210*/  IMAD.MOV.U32 R12, RZ, RZ, 0x4 ;  /* 0x00000004ff0c7424 */ /* 0x000fe400078e00ff */
[----:B------:R-:W-:-:S07]  /*f220*/  IMAD.MOV.U32 R7, RZ, RZ, R14 ;  /* 0x000000ffff077224 */ /* 0x000fce00078e000e */
[----:B------:R-:W-:Y:S05]  /*f230*/  WARPSYNC.COLLECTIVE R15, `(.L_x_13146) ;  /* 0x000000000f087348 */ /* 0x000fea0003c00000 */
[----:B------:R0:W1:Y:S02]  /*f240*/  SHFL.IDX P6, R14, R13, R12, R11 ;  /* 0x0000000c0d0e7389 */ /* 0x00006400000c000b */
[----:B01----:R-:W-:Y:S01]  /*f250*/  ENDCOLLECTIVE ;  /* 0x000000000000791b */ /* 0x003fe20003800000 */
.L_x_13146:
        /* <DEDUP_REMOVED lines=11> */
[----:B------:R-:W-:Y:S02]  /*f310*/  ISETP.GE.AND P1, PT, R6, R3, PT ;  /* 0x000000030600720c */ /* 0x000fe40003f26270 */
[----:B------:R-:W-:-:S11]  /*f320*/  MOV R6, R14 ;  /* 0x0000000e00067202 */ /* 0x000fd60000000f00 */
[----:B------:R-:W-:Y:S05]  /*f330*/  WARPSYNC.COLLECTIVE R15, `(.L_x_13147) ;  /* 0x000000000f087348 */ /* 0x000fea0003c00000 */
[----:B------:R0:W1:Y:S02]  /*f340*/  SHFL.IDX P6, R14, R13, R12, R11 ;  /* 0x0000000c0d0e7389 */ /* 0x00006400000c000b */
[----:B01----:R-:W-:Y:S01]  /*f350*/  ENDCOLLECTIVE ;  /* 0x000000000000791b */ /* 0x003fe20003800000 */
.L_x_13147:
[----:B------:R-:W-:Y:S02]  /*f360*/  IMAD.MOV.U32 R13, RZ, RZ, R4 ;  /* 0x000000ffff0d7224 */ /* 0x000fe400078e0004 */
[----:B------:R-:W-:Y:S02]  /*f370*/  IMAD.MOV.U32 R12, RZ, RZ, 0x5 ;  /* 0x00000005ff0c7424 */ /* 0x000fe400078e00ff */
[----:B------:R-:W-:-:S07]  /*f380*/  IMAD.MOV.U32 R7, RZ, RZ, R14 ;  /* 0x000000ffff077224 */ /* 0x000fce00078e000e */
[----:B------:R-:W-:Y:S05]  /*f390*/  WARPSYNC.COLLECTIVE R15, `(.L_x_13148) ;  /* 0x000000000f087348 */ /* 0x000fea0003c00000 */
[----:B------:R0:W1:Y:S02]  /*f3a0*/  SHFL.IDX P6, R14, R13, R12, R11 ;  /* 0x0000000c0d0e7389 */ /* 0x00006400000c000b */
[----:B01----:R-:W-:Y:S01]  /*f3b0*/  ENDCOLLECTIVE ;  /* 0x000000000000791b */ /* 0x003fe20003800000 */
.L_x_13148:
        /* <DEDUP_REMOVED lines=16> */
.L_x_13149:
[----:B------:R-:W-:Y:S02]  /*f4c0*/  IMAD.MOV.U32 R13, RZ, RZ, R4 ;  /* 0x000000ffff0d7224 */ /* 0x000fe400078e0004 */
[----:B------:R-:W-:Y:S02]  /*f4d0*/  IMAD.MOV.U32 R12, RZ, RZ, 0x6 ;  /* 0x00000006ff0c7424 */ /* 0x000fe400078e00ff */
[----:B------:R-:W-:-:S07]  /*f4e0*/  IMAD.MOV.U32 R7, RZ, RZ, R14 ;  /* 0x000000ffff077224 */ /* 0x000fce00078e000e */
[----:B------:R-:W-:Y:S05]  /*f4f0*/  WARPSYNC.COLLECTIVE R15, `(.L_x_13150) ;  /* 0x000000000f087348 */ /* 0x000fea0003c00000 */
[----:B------:R0:W1:Y:S02]  /*f500*/  SHFL.IDX P6, R14, R13, R12, R11 ;  /* 0x0000000c0d0e7389 */ /* 0x00006400000c000b */
[----:B01----:R-:W-:Y:S01]  /*f510*/  ENDCOLLECTIVE ;  /* 0x000000000000791b */ /* 0x003fe20003800000 */
.L_x_13150:
        /* <DEDUP_REMOVED lines=16> */
.L_x_13151:
[----:B------:R-:W-:Y:S02]  /*f620*/  IMAD.MOV.U32 R13, RZ, RZ, R4 ;  /* 0x000000ffff0d7224 */ /* 0x000fe400078e0004 */
[----:B------:R-:W-:Y:S02]  /*f630*/  IMAD.MOV.U32 R12, RZ, RZ, 0x7 ;  /* 0x00000007ff0c7424 */ /* 0x000fe400078e00ff */
[----:B------:R-:W-:-:S07]  /*f640*/  IMAD.MOV.U32 R7, RZ, RZ, R14 ;  /* 0x000000ffff077224 */ /* 0x000fce00078e000e */
[----:B------:R-:W-:Y:S05]  /*f650*/  WARPSYNC.COLLECTIVE R15, `(.L_x_13152) ;  /* 0x000000000f087348 */ /* 0x000fea0003c00000 */
[----:B------:R0:W1:Y:S02]  /*f660*/  SHFL.IDX P6, R14, R13, R12, R11 ;  /* 0x0000000c0d0e7389 */ /* 0x00006400000c000b */
[----:B01----:R-:W-:Y:S01]  /*f670*/  ENDCOLLECTIVE ;  /* 0x000000000000791b */ /* 0x003fe20003800000 */
.L_x_13152:
[----:B------:R-:W-:-:S05]  /*f680*/  @!P1 LEA R7, P2, R28, R7, 0x1 ;  /* 0x000000071c079211 */ /* 0x000fca00078408ff */
[----:B------:R-:W-:-:S05]  /*f690*/  @!P1 IMAD.X R6, RZ, RZ, R6, P2 ;  /* 0x000000ffff069224 */ /* 0x000fca00010e0606 */
[-C--:B------:R-:W-:Y:S01]  /*f6a0*/  @!P1 LOP3.LUT R7, R7, R6.reuse, RZ, 0x3c, !PT ;  /* 0x0000000607079212 */ /* 0x080fe200078e3cff */
[----:B------:R-:W-:Y:S02]  /*f6b0*/  IMAD.MOV.U32 R13, RZ, RZ, R0 ;  /* 0x000000ffff0d7224 */ /* 0x000fe400078e0000 */
[----:B------:R-:W-:Y:S01]  /*f6c0*/  VIADD R0, R17, 0x70 ;  /* 0x0000007011007836 */ /* 0x000fe20000000000 */
[----:B------:R-:W-:-:S04]  /*f6d0*/  @!P1 LOP3.LUT R6, R7, R6, RZ, 0x3c, !PT ;  /* 0x0000000607069212 */ /* 0x000fc800078e3cff */
[----:B------:R-:W-:Y:S02]  /*f6e0*/  @!P1 LOP3.LUT R7, R7, R6, RZ, 0x3c, !PT ;  /* 0x0000000607079212 */ /* 0x000fe400078e3cff */
[----:B------:R-:W-:-:S07]  /*f6f0*/  MOV R4, R14 ;  /* 0x0000000e00047202 */ /* 0x000fce0000000f00 */
[----:B------:R-:W-:Y:S05]  /*f700*/  WARPSYNC.COLLECTIVE R15, `(.L_x_13153) ;  /* 0x000000000f087348 */ /* 0x000fea0003c00000 */
[----:B------:R0:W1:Y:S02]  /*f710*/  SHFL.IDX P6, R14, R13, R12, R11 ;  /* 0x0000000c0d0e7389 */ /* 0x00006400000c000b */
[----:B01----:R-:W-:Y:S01]  /*f720*/  ENDCOLLECTIVE ;  /* 0x000000000000791b */ /* 0x003fe20003800000 */
.L_x_13153:
[----:B------:R-:W-:Y:S01]  /*f730*/  @!PT LDS RZ, [RZ] ;  /* 0x00000000fffff984 */ /* 0x000fe20000000800 */
[----:B------:R-:W-:Y:S01]  /*f740*/  @!PT LDS RZ, [RZ] ;  /* 0x00000000fffff984 */ /* 0x000fe20000000800 */
[----:B------:R-:W-:Y:S01]  /*f750*/  @!PT LDS RZ, [RZ] ;  /* 0x00000000fffff984 */ /* 0x000fe20000000800 */
[----:B------:R0:W-:Y:S01]  /*f760*/  @!P1 LDGSTS.E.BYPASS.LTC128B.128 [R10+0xb400], desc[UR36][R6.64], !P0 ;  /* 0x0b400000060a9fae */ /* 0x0001e2000c101d64 */
[----:B------:R-:W-:Y:S01]  /*f770*/  ISETP.GE.AND P1, PT, R0, R3, PT ;  /* 0x000000030000720c */ /* 0x000fe20003f26270 */
[----:B------:R-:W-:Y:S02]  /*f780*/  VIADD R0, R17, 0x80 ;  /* 0x0000008011007836 */ /* 0x000fe40000000000 */
[----:B------:R-:W-:Y:S02]  /*f790*/  IMAD.MOV.U32 R13, RZ, RZ, R2 ;  /* 0x000000ffff0d7224 */ /* 0x000fe400078e0002 */
[----:B------:R-:W-:Y:S02]  /*f7a0*/  IMAD.MOV.U32 R12, RZ, RZ, RZ ;  /* 0x000000ffff0c7224 */ /* 0x000fe400078e00ff */
[----:B0-----:R-:W-:-:S07]  /*f7b0*/  IMAD.MOV.U32 R6, RZ, RZ, R14 ;  /* 0x000000ffff067224 */ /* 0x001fce00078e000e */
[----:B------:R-:W-:Y:S05]  /*f7c0*/  WARPSYNC.COLLECTIVE R15, `(.L_x_13154) ;  /* 0x000000000f087348 */ /* 0x000fea0003c00000 */
[----:B------:R0:W1:Y:S02]  /*f7d0*/  SHFL.IDX P6, R14, R13, R12, R11 ;  /* 0x0000000c0d0e7389 */ /* 0x00006400000c000b */
[----:B01----:R-:W-:Y:S01]  /*f7e0*/  ENDCOLLECTIVE ;  /* 0x000000000000791b */ /* 0x003fe20003800000 */
.L_x_13154:
        /* <DEDUP_REMOVED lines=12> */
.L_x_13155:
[----:B------:R-:W-:Y:S02]  /*f8b0*/  IMAD.MOV.U32 R13, RZ, RZ, R2 ;  /* 0x000000ffff0d7224 */ /* 0x000fe400078e0002 */
[----:B------:R-:W-:Y:S01]  /*f8c0*/  IMAD.MOV.U32 R12, RZ, RZ, 0x1 ;  /* 0x00000001ff0c7424 */ /* 0x000fe200078e00ff */
[----:B------:R-:W-:-:S07]  /*f8d0*/  MOV R4, R14 ;  /* 0x0000000e00047202 */ /* 0x000fce0000000f00 */
[----:B------:R-:W-:Y:S05]  /*f8e0*/  WARPSYNC.COLLECTIVE R15, `(.L_x_13156) ;  /* 0x000000000f087348 */ /* 0x000fea0003c00000 */
[----:B------:R0:W1:Y:S02]  /*f8f0*/  SHFL.IDX P6, R14, R13, R12, R11 ;  /* 0x0000000c0d0e7389 */ /* 0x00006400000c000b */
[----:B01----:R-:W-:Y:S01]  /*f900*/  ENDCOLLECTIVE ;  /* 0x000000000000791b */ /* 0x003fe20003800000 */
.L_x_13156:
[----:B------:R-:W-:-:S05]  /*f910*/  @!P1 LEA R4, P3, R28, R4, 0x1 ;  /* 0x000000041c049211 */ /* 0x000fca00078608ff */
[----:B------:R-:W-:Y:S02]  /*f920*/  @!P1 IMAD.X R0, RZ, RZ, R0, P3 ;  /* 0x000000ffff009224 */ /* 0x000fe400018e0600 */
[----:B------:R-:W-:Y:S02]  /*f930*/  @!P1 IMAD.MOV.U32 R6, RZ, RZ, R4 ;  /* 0x000000ffff069224 */ /* 0x000fe400078e0004 */
[----:B------:R-:W-:Y:S02]  /*f940*/  @!P1 IMAD.MOV.U32 R7, RZ, RZ, R0 ;  /* 0x000000ffff079224 */ /* 0x000fe400078e0000 */
[C---:B------:R-:W-:Y:S02]  /*f950*/  VIADD R0, R17.reuse, 0x90 ;  /* 0x0000009011007836 */ /* 0x040fe40000000000 */
[----:B------:R-:W-:Y:S01]  /*f960*/  IMAD.MOV.U32 R13, RZ, RZ, R5 ;  /* 0x000000ffff0d7224 */ /* 0x000fe200078e0005 */
[----:B------:R-:W-:Y:S01]  /*f970*/  @!PT LDS RZ, [RZ] ;  /* 0x00000000fffff984 */ /* 0x000fe20000000800 */
[----:B------:R-:W-:Y:S01]  /*f980*/  @!PT LDS RZ, [RZ] ;  /* 0x00000000fffff984 */ /* 0x000fe20000000800 */
[----:B------:R-:W-:Y:S01]  /*f990*/  @!PT LDS RZ, [RZ] ;  /* 0x00000000fffff984 */ /* 0x000fe20000000800 */
[----:B------:R0:W-:Y:S01]  /*f9a0*/  @!P1 LDGSTS.E.BYPASS.LTC128B.128 [R10+0xc400], desc[UR36][R6.64], !P0 ;  /* 0x0c400000060a9fae */ /* 0x0001e2000c101d64 */
[----:B------:R-:W-:Y:S01]  /*f9b0*/  VIADD R4, R17, 0xa0 ;  /* 0x000000a011047836 */ /* 0x000fe20000000000 */
[----:B------:R-:W-:Y:S01]  /*f9c0*/  ISETP.GE.AND P1, PT, R0, R3, PT ;  /* 0x000000030000720c */ /* 0x000fe20003f26270 */
[----:B------:R-:W-:-:S12]  /*f9d0*/  IMAD.MOV.U32 R0, RZ, RZ, R14 ;  /* 0x000000ffff007224 */ /* 0x000fd800078e000e */
[----:B0-----:R-:W-:Y:S05]  /*f9e0*/  WARPSYNC.COLLECTIVE R15, `(.L_x_13157) ;  /* 0x000000000f087348 */ /* 0x001fea0003c00000 */
[----:B------:R1:W2:Y:S02]  /*f9f0*/  SHFL.IDX P6, R14, R13, R12, R11 ;  /* 0x0000000c0d0e7389 */ /* 0x0002a400000c000b */
[----:B012---:R-:W-:Y:S01]  /*fa00*/  ENDCOLLECTIVE ;  /* 0x000000000000791b */ /* 0x007fe20003800000 */
.L_x_13157:
[----:B------:R-:W-:Y:S02]  /*fa10*/  IMAD.MOV.U32 R13, RZ, RZ, R2 ;  /* 0x000000ffff0d7224 */ /* 0x000fe400078e0002 */
[----:B------:R-:W-:Y:S02]  /*fa20*/  IMAD.MOV.U32 R12, RZ, RZ, 0x2 ;  /* 0x00000002ff0c7424 */ /* 0x000fe400078e00ff */
[----:B------:R-:W-:-:S07]  /*fa30*/  IMAD.MOV.U32 R6, RZ, RZ, R14 ;  /* 0x000000ffff067224 */ /* 0x000fce00078e000e */
[----:B------:R-:W-:Y:S05]  /*fa40*/  WARPSYNC.COLLECTIVE R15, `(.L_x_13158) ;  /* 0x000000000f087348 */ /* 0x000fea0003c00000 */
[----:B------:R0:W1:Y:S02]  /*fa50*/  SHFL.IDX P6, R14, R13, R12, R11 ;  /* 0x0000000c0d0e7389 */ /* 0x00006400000c000b */
[----:B01----:R-:W-:Y:S01]  /*fa60*/  ENDCOLLECTIVE ;  /* 0x000000000000791b */ /* 0x003fe20003800000 */
.L_x_13158:
[----:B------:R-:W-:-:S04]  /*fa70*/  @!P1 LEA R6, P2, R28, R6, 0x1 ;  /* 0x000000061c069211 */ /* 0x000fc800078408ff */
[----:B------:R-:W-:Y:S02]  /*fa80*/  @!P1 IADD3.X R0, RZ, R0, RZ, P2, !PT ;  /* 0x00000000ff009210 */ /* 0x000fe400017fe4ff */
[----:B------:R-:W-:-:S03]  /*fa90*/  ISETP.GE.AND P2, PT, R4, R3, PT ;  /* 0x000000030400720c */ /* 0x000fc60003f46270 */
[----:B------:R-:W-:Y:S02]  /*faa0*/  @!P1 IMAD.MOV.U32 R7, RZ, RZ, R0 ;  /* 0x000000ffff079224 */ /* 0x000fe400078e0000 */
[----:B------:R-:W-:-:S03]  /*fab0*/  IMAD.MOV.U32 R13, RZ, RZ, R5 ;  /* 0x000000ffff0d7224 */ /* 0x000fc600078e0005 */
[----:B------:R-:W-:Y:S01]  /*fac0*/  @!PT LDS RZ, [RZ] ;  /* 0x00000000fffff984 */ /* 0x000fe20000000800 */
[----:B------:R-:W-:Y:S01]  /*fad0*/  @!PT LDS RZ, [RZ] ;  /* 0x00000000fffff984 */ /* 0x000fe20000000800 */
[----:B------:R-:W-:Y:S01]  /*fae0*/  @!PT LDS RZ, [RZ] ;  /* 0x00000000fffff984 */ /* 0x000fe20000000800 */
[----:B------:R0:W-:Y:S01]  /*faf0*/  @!P1 LDGSTS.E.BYPASS.LTC128B.128 [R10+0xcc00], desc[UR36][R6.64], !P0 ;  /* 0x0cc00000060a9fae */ /* 0x0001e2000c101d64 */
[----:B------:R-:W-:-:S07]  /*fb00*/  IMAD.MOV.U32 R0, RZ, RZ, R14 ;  /* 0x000000ffff007224 */ /* 0x000fce00078e000e */
[----:B0-----:R-:W-:Y:S05]  /*fb10*/  WARPSYNC.COLLECTIVE R15, `(.L_x_13159) ;  /* 0x000000000f087348 */ /* 0x001fea0003c00000 */
[----:B------:R1:W2:Y:S02]  /*fb20*/  SHFL.IDX P6, R14, R13, R12, R11 ;  /* 0x0000000c0d0e7389 */ /* 0x0002a400000c000b */
[----:B012---:R-:W-:Y:S01]  /*fb30*/  ENDCOLLECTIVE ;  /* 0x000000000000791b */ /* 0x007fe20003800000 */
.L_x_13159:
[----:B------:R-:W-:Y:S01]  /*fb40*/  MOV R13, R2 ;  /* 0x00000002000d7202 */ /* 0x000fe20000000f00 */
[----:B------:R-:W-:Y:S02]  /*fb50*/  IMAD.MOV.U32 R12, RZ, RZ, 0x3 ;  /* 0x00000003ff0c7424 */ /* 0x000fe400078e00ff */
[----:B------:R-:W-:-:S07]  /*fb60*/  IMAD.MOV.U32 R6, RZ, RZ, R14 ;  /* 0x000000ffff067224 */ /* 0x000fce00078e000e */
[----:B------:R-:W-:Y:S05]  /*fb70*/  WARPSYNC.COLLECTIVE R15, `(.L_x_13160) ;  /* 0x000000000f087348 */ /* 0x000fea0003c00000 */
[----:B------:R0:W1:Y:S02]  /*fb80*/  SHFL.IDX P6, R14, R13, R12, R11 ;  /* 0x0000000c0d0e7389 */ /* 0x00006400000c000b */
[----:B01----:R-:W-:Y:S01]  /*fb90*/  ENDCOLLECTIVE ;  /* 0x000000000000791b */ /* 0x003fe20003800000 */
.L_x_13160:
[----:B------:R-:W-:-:S05]  /*fba0*/  @!P2 LEA R6, P1, R28, R6, 0x1 ;  /* 0x000000061c06a211 */ /* 0x000fca00078208ff */
[----:B------:R-:W-:-:S04]  /*fbb0*/  @!P2 IMAD.X R0, RZ, RZ, R0, P1 ;  /* 0x000000ffff00a224 */ /* 0x000fc800008e0600 */
        /* <DEDUP_REMOVED lines=10> */
.L_x_13161:
[----:B------:R-:W-:Y:S01]  /*fc60*/  IMAD.MOV.U32 R2, RZ, RZ, R14 ;  /* 0x000000ffff027224 */ /* 0x000fe200078e000e */
[----:B------:R-:W-:Y:S06]  /*fc70*/  BRA `(.L_x_13162) ;  /* 0xffffffb800587947 */ /* 0x000fec000383ffff */
.L_x_13066:
[----:B0-----:R0:W1:Y:S02]  /*fc80*/  SYNCS.PHASECHK.TRANS64.TRYWAIT P0, [R22+URZ+0x16820], R0 ;  /* 0x01682000160075a7 */ /* 0x001064000800017f */
[----:B-1----:R-:W-:Y:S05]  /*fc90*/  @!P0 NANOSLEEP.SYNCS 0x989680 ;  /* 0x009896800000895d */ /* 0x002fea0003900000 */
[----:B------:R-:W1:Y:S02]  /*fca0*/  @!P0 SYNCS.PHASECHK.TRANS64 P0, [R22+URZ+0x16820], R0 ;  /* 0x01682000160085a7 */ /* 0x000e64000800007f */
[----:B-1----:R-:W-:Y:S05]  /*fcb0*/  @!P0 BRA `(.L_x_13066) ;  /* 0xfffffffc00f08947 */ /* 0x002fea000383ffff */
[----:B------:R-:W-:Y:S05]  /*fcc0*/  BRA `(.L_x_13163) ;  /* 0xffffffb800b47947 */ /* 0x000fea000383ffff */
.L_x_13071:
[----:B0-----:R0:W1:Y:S02]  /*fcd0*/  SYNCS.PHASECHK.TRANS64.TRYWAIT P0, [R5+URZ+0x16840], R2 ;  /* 0x01684002050075a7 */ /* 0x001064000800017f */
[----:B-1----:R-:W-:Y:S05]  /*fce0*/  @!P0 NANOSLEEP.SYNCS 0x989680 ;  /* 0x009896800000895d */ /* 0x002fea0003900000 */
[----:B------:R-:W1:Y:S02]  /*fcf0*/  @!P0 SYNCS.PHASECHK.TRANS64 P0, [R5+URZ+0x16840], R2 ;  /* 0x01684002050085a7 */ /* 0x000e64000800007f */
[----:B-1----:R-:W-:Y:S05]  /*fd00*/  @!P0 BRA `(.L_x_13071) ;  /* 0xfffffffc00f08947 */ /* 0x002fea000383ffff */
[----:B------:R-:W-:Y:S05]  /*fd10*/  BRA `(.L_x_13164) ;  /* 0xffffffbc008c7947 */ /* 0x000fea000383ffff */
.L_x_13072:
        /* <DEDUP_REMOVED lines=8> */
.L_x_13166:
[----:B------:R-:W-:Y:S05]  /*fda0*/  BSYNC B1 ;  /* 0x0000000000017941 */ /* 0x000fea0003800000 */
.L_x_13165:
[----:B------:R-:W-:Y:S01]  /*fdb0*/  MOV R13, R8 ;  /* 0x00000008000d7202 */ /* 0x000fe20000000f00 */
        /* <DEDUP_REMOVED lines=8> */
.L_x_13167:
[----:B------:R-:W-:Y:S02]  /*fe40*/  IMAD R9, R9, 0x2, R22 ;  /* 0x0000000209097824 */ /* 0x000fe400078e0216 */
[----:B------:R-:W-:Y:S02]  /*fe50*/  IMAD.MOV.U32 R13, RZ, RZ, R10 ;  /* 0x000000ffff0d7224 */ /* 0x000fe400078e000a */
[----:B------:R-:W-:Y:S02]  /*fe60*/  IMAD.MOV.U32 R12, RZ, RZ, 0x1 ;  /* 0x00000001ff0c7424 */ /* 0x000fe400078e00ff */
[----:B------:R-:W-:-:S07]  /*fe70*/  IMAD.MOV.U32 R2, RZ, RZ, R14 ;  /* 0x000000ffff027224 */ /* 0x000fce00078e000e */
[----:B------:R-:W-:Y:S05]  /*fe80*/  WARPSYNC.COLLECTIVE R15, `(.L_x_13168) ;  /* 0x000000000f087348 */ /* 0x000fea0003c00000 */
[----:B------:R0:W1:Y:S02]  /*fe90*/  SHFL.IDX P6, R14, R13, R12, R11 ;  /* 0x0000000c0d0e7389 */ /* 0x00006400000c000b */
[----:B01----:R-:W-:Y:S01]  /*fea0*/  ENDCOLLECTIVE ;  /* 0x000000000000791b */ /* 0x003fe20003800000 */
.L_x_13168:
[----:B------:R-:W-:-:S05]  /*feb0*/  IADD3 R2, P0, R2, R7, RZ ;  /* 0x0000000702027210 */ /* 0x000fca0007f1e0ff */
[----:B------:R-:W-:-:S05]  /*fec0*/  IMAD.X R3, RZ, RZ, R3, P0 ;  /* 0x000000ffff037224 */ /* 0x000fca00000e0603 */
        /* <DEDUP_REMOVED lines=9> */
.L_x_13169:
[----:B------:R-:W-:Y:S02]  /*ff60*/  IMAD.MOV.U32 R13, RZ, RZ, R10 ;  /* 0x000000ffff0d7224 */ /* 0x000fe400078e000a */
[----:B------:R-:W-:Y:S02]  /*ff70*/  IMAD.MOV.U32 R12, RZ, RZ, 0x2 ;  /* 0x00000002ff0c7424 */ /* 0x000fe400078e00ff */
[----:B------:R-:W-:-:S07]  /*ff80*/  IMAD.MOV.U32 R2, RZ, RZ, R14 ;  /* 0x000000ffff027224 */ /* 0x000fce00078e000e */
[----:B------:R-:W-:Y:S05]  /*ff90*/  WARPSYNC.COLLECTIVE R15, `(.L_x_13170) ;  /* 0x000000000f087348 */ /* 0x000fea0003c00000 */
[----:B------:R0:W1:Y:S02]  /*ffa0*/  SHFL.IDX P6, R14, R13, R12, R11 ;  /* 0x0000000c0d0e7389 */ /* 0x00006400000c000b */
[----:B01----:R-:W-:Y:S01]  /*ffb0*/  ENDCOLLECTIVE ;  /* 0x000000000000791b */ /* 0x003fe20003800000 */
.L_x_13170:
[----:B------:R-:W-:-:S05]  /*ffc0*/  IADD3 R2, P0, R2, R7, RZ ;  /* 0x0000000702027210 */ /* 0x000fca0007f1e0ff */
[----:B------:R-:W-:-:S05]  /*ffd0*/  IMAD.X R3, RZ, RZ, R3, P0 ;  /* 0x000000ffff037224 */ /* 0x000fca00000e0603 */
        /* <DEDUP_REMOVED lines=9> */
.L_x_13171:
[----:B------:R-:W-:Y:S01]  /*10070*/  MOV R13, R10 ;  /* 0x0000000a000d7202 */ /* 0x000fe20000000f00 */
[----:B------:R-:W-:Y:S02]  /*10080*/  IMAD.MOV.U32 R12, RZ, RZ, 0x3 ;  /* 0x00000003ff0c7424 */ /* 0x000fe400078e00ff */
[----:B------:R-:W-:-:S07]  /*10090*/  IMAD.MOV.U32 R2, RZ, RZ, R14 ;  /* 0x000000ffff027224 */ /* 0x000fce00078e000e */
[----:B------:R-:W-:Y:S05]  /*100a0*/  WARPSYNC.COLLECTIVE R15, `(.L_x_13172) ;  /* 0x000000000f087348 */ /* 0x000fea0003c00000 */
[----:B------:R0:W1:Y:S02]  /*100b0*/  SHFL.IDX P6, R14, R13, R12, R11 ;  /* 0x0000000c0d0e7389 */ /* 0x00006400000c000b */
[----:B01----:R-:W-:Y:S01]  /*100c0*/  ENDCOLLECTIVE ;  /* 0x000000000000791b */ /* 0x003fe20003800000 */
.L_x_13172:
        /* <DEDUP_REMOVED lines=11> */
.L_x_13173:
[----:B------:R-:W-:Y:S02]  /*10180*/  IMAD.MOV.U32 R13, RZ, RZ, R10 ;  /* 0x000000ffff0d7224 */ /* 0x000fe400078e000a */
[----:B------:R-:W-:Y:S02]  /*10190*/  IMAD.MOV.U32 R12, RZ, RZ, 0x4 ;  /* 0x00000004ff0c7424 */ /* 0x000fe400078e00ff */
[----:B------:R-:W-:-:S07]  /*101a0*/  IMAD.MOV.U32 R2, RZ, RZ, R14 ;  /* 0x000000ffff027224 */ /* 0x000fce00078e000e */
[----:B------:R-:W-:Y:S05]  /*101b0*/  WARPSYNC.COLLECTIVE R15, `(.L_x_13174) ;  /* 0x000000000f087348 */ /* 0x000fea0003c00000 */
[----:B------:R0:W1:Y:S02]  /*101c0*/  SHFL.IDX P6, R14, R13, R12, R11 ;  /* 0x0000000c0d0e7389 */ /* 0x00006400000c000b */
[----:B01----:R-:W-:Y:S01]  /*101d0*/  ENDCOLLECTIVE ;  /* 0x000000000000791b */ /* 0x003fe20003800000 */
.L_x_13174:
        /* <DEDUP_REMOVED lines=11> */
.L_x_13175:
[----:B------:R-:W-:Y:S02]  /*10290*/  IMAD.MOV.U32 R13, RZ, RZ, R10 ;  /* 0x000000ffff0d7224 */ /* 0x000fe400078e000a */
[----:B------:R-:W-:Y:S01]  /*102a0*/  IMAD.MOV.U32 R12, RZ, RZ, 0x5 ;  /* 0x00000005ff0c7424 */ /* 0x000fe200078e00ff */
[----:B------:R-:W-:-:S07]  /*102b0*/  MOV R2, R14 ;  /* 0x0000000e00027202 */ /* 0x000fce0000000f00 */
[----:B------:R-:W-:Y:S05]  /*102c0*/  WARPSYNC.COLLECTIVE R15, `(.L_x_13176) ;  /* 0x000000000f087348 */ /* 0x000fea0003c00000 */
[----:B------:R0:W1:Y:S02]  /*102d0*/  SHFL.IDX P6, R14, R13, R12, R11 ;  /* 0x0000000c0d0e7389 */ /* 0x00006400000c000b */
[----:B01----:R-:W-:Y:S01]  /*102e0*/  ENDCOLLECTIVE ;  /* 0x000000000000791b */ /* 0x003fe20003800000 */
.L_x_13176:
        /* <DEDUP_REMOVED lines=11> */
.L_x_13177:
[----:B------:R-:W-:Y:S02]  /*103a0*/  IMAD.MOV.U32 R13, RZ, RZ, R10 ;  /* 0x000000ffff0d7224 */ /* 0x000fe400078e000a */
[----:B------:R-:W-:Y:S02]  /*103b0*/  IMAD.MOV.U32 R12, RZ, RZ, 0x6 ;  /* 0x00000006ff0c7424 */ /* 0x000fe400078e00ff */
[----:B------:R-:W-:-:S07]  /*103c0*/  IMAD.MOV.U32 R2, RZ, RZ, R14 ;  /* 0x000000ffff027224 */ /* 0x000fce00078e000e */
[----:B------:R-:W-:Y:S05]  /*103d0*/  WARPSYNC.COLLECTIVE R15, `(.L_x_13178) ;  /* 0x000000000f087348 */ /* 0x000fea0003c00000 */
[----:B------:R0:W1:Y:S02]  /*103e0*/  SHFL.IDX P6, R14, R13, R12, R11 ;  /* 0x0000000c0d0e7389 */ /* 0x00006400000c000b */
[----:B01----:R-:W-:Y:S01]  /*103f0*/  ENDCOLLECTIVE ;  /* 0x000000000000791b */ /* 0x003fe20003800000 */
.L_x_13178:
        /* <DEDUP_REMOVED lines=11> */
.L_x_13179:
[----:B------:R-:W-:Y:S02]  /*104b0*/  IMAD.MOV.U32 R13, RZ, RZ, R10 ;  /* 0x000000ffff0d7224 */ /* 0x000fe400078e000a */
[----:B------:R-:W-:Y:S02]  /*104c0*/  IMAD.MOV.U32 R12, RZ, RZ, 0x7 ;  /* 0x00000007ff0c7424 */ /* 0x000fe400078e00ff */
[----:B------:R-:W-:-:S07]  /*104d0*/  IMAD.MOV.U32 R2, RZ, RZ, R14 ;  /* 0x000000ffff027224 */ /* 0x000fce00078e000e */
[----:B------:R-:W-:Y:S05]  /*104e0*/  WARPSYNC.COLLECTIVE R15, `(.L_x_13180) ;  /* 0x000000000f087348 */ /* 0x000fea0003c00000 */
[----:B------:R0:W1:Y:S02]  /*104f0*/  SHFL.IDX P6, R14, R13, R12, R11 ;  /* 0x0000000c0d0e7389 */ /* 0x00006400000c000b */
[----:B01----:R-:W-:Y:S01]  /*10500*/  ENDCOLLECTIVE ;  /* 0x000000000000791b */ /* 0x003fe20003800000 */
.L_x_13180:
        /* <DEDUP_REMOVED lines=11> */
.L_x_13181:
[----:B------:R-:W-:Y:S01]  /*105c0*/  IMAD.MOV.U32 R2, RZ, RZ, R14 ;  /* 0x000000ffff027224 */ /* 0x000fe200078e000e */
[----:B------:R-:W-:Y:S06]  /*105d0*/  BRA `(.L_x_13182) ;  /* 0xffffffb800707947 */ /* 0x000fec000383ffff */
.L_x_13077:
[----:B-1----:R1:W2:Y:S02]  /*105e0*/  SYNCS.PHASECHK.TRANS64.TRYWAIT P0, [R5+URZ+0x16860], R2 ;  /* 0x01686002050075a7 */ /* 0x0022a4000800017f */
[----:B--2---:R-:W-:Y:S05]  /*105f0*/  @!P0 NANOSLEEP.SYNCS 0x989680 ;  /* 0x009896800000895d */ /* 0x004fea0003900000 */
[----:B------:R-:W2:Y:S02]  /*10600*/  @!P0 SYNCS.PHASECHK.TRANS64 P0, [R5+URZ+0x16860], R2 ;  /* 0x01686002050085a7 */ /* 0x000ea4000800007f */
[----:B--2---:R-:W-:Y:S05]  /*10610*/  @!P0 BRA `(.L_x_13077) ;  /* 0xfffffffc00f08947 */ /* 0x004fea000383ffff */
[----:B------:R-:W-:Y:S05]  /*10620*/  BRA `(.L_x_13183) ;  /* 0xffffffb800c87947 */ /* 0x000fea000383ffff */
.L_x_13078:
[----:B------:R-:W-:Y:S01]  /*10630*/  BSSY B1, `(.L_x_13184) ;  /* 0x0000008000017945 */ /* 0x000fe20003800000 */
[----:B------:R-:W-:Y:S01]  /*10640*/  IMAD.MOV.U32 R13, RZ, RZ, R23 ;  /* 0x000000ffff0d7224 */ /* 0x000fe200078e0017 */
[----:B------:R-:W-:Y:S01]  /*10650*/  MOV R12, RZ ;  /* 0x000000ff000c7202 */ /* 0x000fe20000000f00 */
[----:B------:R-:W-:Y:S02]  /*10660*/  IMAD.MOV.U32 R11, RZ, RZ, 0x181f ;  /* 0x0000181fff0b7424 */ /* 0x000fe400078e00ff */
[----:B------:R-:W-:-:S07]  /*10670*/  IMAD.MOV.U32 R15, RZ, RZ, -0x1 ;  /* 0xffffffffff0f7424 */ /* 0x000fce00078e00ff */
[----:B-1----:R-:W-:Y:S05]  /*10680*/  WARPSYNC.COLLECTIVE R15, `(.L_x_13185) ;  /* 0x000000000f087348 */ /* 0x002fea0003c00000 */
[----:B------:R0:W2:Y:S02]  /*10690*/  SHFL.IDX P6, R14, R13, R12, R11 ;  /* 0x0000000c0d0e7389 */ /* 0x0000a400000c000b */
[----:B012---:R-:W-:Y:S01]  /*106a0*/  ENDCOLLECTIVE ;  /* 0x000000000000791b */ /* 0x007fe20003800000 */
.L_x_13185:
[----:B------:R-:W-:Y:S05]  /*106b0*/  BSYNC B1 ;  /* 0x0000000000017941 */ /* 0x000fea0003800000 */
.L_x_13184:
[----:B------:R-:W-:Y:S01]  /*106c0*/  IMAD.MOV.U32 R13, RZ, RZ, R18 ;  /* 0x000000ffff0d7224 */ /* 0x000fe200078e0012 */
[----:B------:R-:W-:Y:S01]  /*106d0*/  ISETP.LT.OR P2, PT, R8, 0x1, P1 ;  /* 0x000000010800780c */ /* 0x000fe20000f41670 */
[----:B------:R-:W-:Y:S01]  /*106e0*/  IMAD.MOV.U32 R12, RZ, RZ, RZ ;  /* 0x000000ffff0c7224 */ /* 0x000fe200078e00ff */
[----:B------:R-:W-:Y:S01]  /*106f0*/  LEA R6, R6, R22, 0x1 ;  /* 0x0000001606067211 */ /* 0x000fe200078e08ff */
[----:B------:R-:W-:Y:S02]  /*10700*/  IMAD.MOV.U32 R11, RZ, RZ, 0x181f ;  /* 0x0000181fff0b7424 */ /* 0x000fe400078e00ff */
[----:B------:R-:W-:Y:S02]  /*10710*/  IMAD.MOV.U32 R15, RZ, RZ, -0x1 ;  /* 0xffffffffff0f7424 */ /* 0x000fe400078e00ff */
[----:B------:R-:W-:-:S07]  /*10720*/  IMAD.MOV.U32 R3, RZ, RZ, R14 ;  /* 0x000000ffff037224 */ /* 0x000fce00078e000e */
[----:B------:R-:W-:Y:S05]  /*10730*/  WARPSYNC.COLLECTIVE R15, `(.L_x_13186) ;  /* 0x000000000f087348 */ /* 0x000fea0003c00000 */
[----:B------:R0:W1:Y:S02]  /*10740*/  SHFL.IDX P6, R14, R13, R12, R11 ;  /* 0x0000000c0d0e7389 */ /* 0x00006400000c000b */
[----:B01----:R-:W-:Y:S01]  /*10750*/  ENDCOLLECTIVE ;  /* 0x000000000000791b */ /* 0x003fe20003800000 */
.L_x_13186:
[----:B------:R-:W-:Y:S02]  /*10760*/  IMAD.MOV.U32 R13, RZ, RZ, R23 ;  /* 0x000000ffff0d7224 */ /* 0x000fe400078e0017 */
[----:B------:R-:W-:Y:S02]  /*10770*/  IMAD.MOV.U32 R12, RZ, RZ, 0x1 ;  /* 0x00000001ff0c7424 */ /* 0x000fe400078e00ff */
[----:B------:R-:W-:-:S07]  /*10780*/  IMAD.MOV.U32 R2, RZ, RZ, R14 ;  /* 0x000000ffff027224 */ /* 0x000fce00078e000e */
[----:B------:R-:W-:Y:S05]  /*10790*/  WARPSYNC.COLLECTIVE R15, `(.L_x_13187) ;  /* 0x000000000f087348 */ /* 0x000fea0003c00000 */
[----:B------:R0:W1:Y:S02]  /*107a0*/  SHFL.IDX P6, R14, R13, R12, R11 ;  /* 0x0000000c0d0e7389 */ /* 0x00006400000c000b */
[----:B01----:R-:W-:Y:S01]  /*107b0*/  ENDCOLLECTIVE ;  /* 0x000000000000791b */ /* 0x003fe20003800000 */
.L_x_13187:
        /* <DEDUP_REMOVED lines=8> */
[----:B0-----:R-:W-:-:S12]  /*10840*/  IMAD.MOV.U32 R3, RZ, RZ, R14 ;  /* 0x000000ffff037224 */ /* 0x001fd800078e000e */
[----:B------:R-:W-:Y:S05]  /*10850*/  WARPSYNC.COLLECTIVE R15, `(.L_x_13188) ;  /* 0x000000000f087348 */ /* 0x000fea0003c00000 */
[----:B------:R0:W1:Y:S02]  /*10860*/  SHFL.IDX P6, R14, R13, R12, R11 ;  /* 0x0000000c0d0e7389 */ /* 0x00006400000c000b */
[----:B01----:R-:W-:Y:S01]  /*10870*/  ENDCOLLECTIVE ;  /* 0x000000000000791b */ /* 0x003fe20003800000 */
.L_x_13188:
[----:B------:R-:W-:Y:S02]  /*10880*/  IMAD.MOV.U32 R13, RZ, RZ, R23 ;  /* 0x000000ffff0d7224 */ /* 0x000fe400078e0017 */
[----:B------:R-:W-:Y:S02]  /*10890*/  IMAD.MOV.U32 R12, RZ, RZ, 0x2 ;  /* 0x00000002ff0c7424 */ /* 0x000fe400078e00ff */
[----:B------:R-:W-:-:S07]  /*108a0*/  IMAD.MOV.U32 R2, RZ, RZ, R14 ;  /* 0x000000ffff027224 */ /* 0x000fce00078e000e */
[----:B------:R-:W-:Y:S05]  /*108b0*/  WARPSYNC.COLLECTIVE R15, `(.L_x_13189) ;  /* 0x000000000f087348 */ /* 0x000fea0003c00000 */
[----:B------:R0:W1:Y:S02]  /*108c0*/  SHFL.IDX P6, R14, R13, R12, R11 ;  /* 0x0000000c0d0e7389 */ /* 0x00006400000c000b */
[----:B01----:R-:W-:Y:S01]  /*108d0*/  ENDCOLLECTIVE ;  /* 0x000000000000791b */ /* 0x003fe20003800000 */
.L_x_13189:
[----:B------:R-:W-:-:S05]  /*108e0*/  IADD3 R2, P0, R2, R7, RZ ;  /* 0x0000000702027210 */ /* 0x000fca0007f1e0ff */
[----:B------:R-:W-:-:S05]  /*108f0*/  IMAD.X R3, RZ, RZ, R3, P0 ;  /* 0x000000ffff037224 */ /* 0x000fca00000e0603 */
[----:B------:R-:W-:Y:S01]  /*10900*/  @!PT LDS RZ, [RZ] ;  /* 0x00000000fffff984 */ /* 0x000fe20000000800 */
[----:B------:R-:W-:Y:S01]  /*10910*/  @!PT LDS RZ, [RZ] ;  /* 0x00000000fffff984 */ /* 0x000fe20000000800 */
[----:B------:R-:W-:Y:S01]  /*10920*/  @!PT LDS RZ, [RZ] ;  /* 0x00000000fffff984 */ /* 0x000fe20000000800 */
[----:B------:R0:W-:Y:S01]  /*10930*/  LDGSTS.E.BYPASS.LTC128B.128 [R6+0xc00], desc[UR36][R2.64], !P2 ;  /* 0x00c0000002067fae */ /* 0x0001e2000d101d64 */
[----:B------:R-:W-:Y:S02]  /*10940*/  MOV R13, R18 ;  /* 0x00000012000d7202 */ /* 0x000fe40000000f00 */
[----:B------:R-:W-:Y:S01]  /*10950*/  ISETP.LT.OR P2, PT, R8, 0x21, P1 ;  /* 0x000000210800780c */ /* 0x000fe20000f41670 */
[----:B0-----:R-:W-:-:S12]  /*10960*/  IMAD.MOV.U32 R3, RZ, RZ, R14 ;  /* 0x000000ffff037224 */ /* 0x001fd800078e000e */
[----:B------:R-:W-:Y:S05]  /*10970*/  WARPSYNC.COLLECTIVE R15, `(.L_x_13190) ;  /* 0x000000000f087348 */ /* 0x000fea0003c00000 */
[----:B------:R0:W1:Y:S02]  /*10980*/  SHFL.IDX P6, R14, R13, R12, R11 ;  /* 0x0000000c0d0e7389 */ /* 0x00006400000c000b */
[----:B01----:R-:W-:Y:S01]  /*10990*/  ENDCOLLECTIVE ;  /* 0x000000000000791b */ /* 0x003fe20003800000 */
.L_x_13190:
[----:B------:R-:W-:Y:S02]  /*109a0*/  IMAD.MOV.U32 R13, RZ, RZ, R23 ;  /* 0x000000ffff0d7224 */ /* 0x000fe400078e0017 */
[----:B------:R-:W-:Y:S02]  /*109b0*/  IMAD.MOV.U32 R12, RZ, RZ, 0x3 ;  /* 0x00000003ff0c7424 */ /* 0x000fe400078e00ff */
[----:B------:R-:W-:-:S07]  /*109c0*/  IMAD.MOV.U32 R2, RZ, RZ, R14 ;  /* 0x000000ffff027224 */ /* 0x000fce00078e000e */
[----:B------:R-:W-:Y:S05]  /*109d0*/  WARPSYNC.COLLECTIVE R15, `(.L_x_13191) ;  /* 0x000000000f087348 */ /* 0x000fea0003c00000 */
[----:B------:R0:W1:Y:S02]  /*109e0*/  SHFL.IDX P6, R14, R13, R12, R11 ;  /* 0x0000000c0d0e7389 */ /* 0x00006400000c000b */
[----:B01----:R-:W-:Y:S01]  /*109f0*/  ENDCOLLECTIVE ;  /* 0x000000000000791b */ /* 0x003fe20003800000 */
.L_x_13191:
        /* <DEDUP_REMOVED lines=12> */
.L_x_13192:
[----:B------:R-:W-:Y:S01]  /*10ac0*/  IMAD.MOV.U32 R13, RZ, RZ, R23 ;  /* 0x000000ffff0d7224 */ /* 0x000fe200078e0017 */
[----:B------:R-:W-:Y:S01]  /*10ad0*/  MOV R12, 0x4 ;  /* 0x00000004000c7802 */ /* 0x000fe20000000f00 */
[----:B------:R-:W-:-:S07]  /*10ae0*/  IMAD.MOV.U32 R2, RZ, RZ, R14 ;  /* 0x000000ffff027224 */ /* 0x000fce00078e000e */
[----:B------:R-:W-:Y:S05]  /*10af0*/  WARPSYNC.COLLECTIVE R15, `(.L_x_13193) ;  /* 0x000000000f087348 */ /* 0x000fea0003c00000 */
[----:B------:R0:W1:Y:S02]  /*10b00*/  SHFL.IDX P6, R14, R13, R12, R11 ;  /* 0x0000000c0d0e7389 */ /* 0x00006400000c000b */
[----:B01----:R-:W-:Y:S01]  /*10b10*/  ENDCOLLECTIVE ;  /* 0x000000000000791b */ /* 0x003fe20003800000 */
.L_x_13193:
        /* <DEDUP_REMOVED lines=12> */
.L_x_13194:
[----:B------:R-:W-:Y:S02]  /*10be0*/  IMAD.MOV.U32 R13, RZ, RZ, R23 ;  /* 0x000000ffff0d7224 */ /* 0x000fe400078e0017 */
[----:B------:R-:W-:Y:S02]  /*10bf0*/  IMAD.MOV.U32 R12, RZ, RZ, 0x5 ;  /* 0x00000005ff0c7424 */ /* 0x000fe400078e00ff */
[----:B------:R-:W-:-:S07]  /*10c00*/  IMAD.MOV.U32 R2, RZ, RZ, R14 ;  /* 0x000000ffff027224 */ /* 0x000fce00078e000e */
[----:B------:R-:W-:Y:S05]  /*10c10*/  WARPSYNC.COLLECTIVE R15, `(.L_x_13195) ;  /* 0x000000000f087348 */ /* 0x000fea0003c00000 */
[----:B------:R0:W1:Y:S02]  /*10c20*/  SHFL.IDX P6, R14, R13, R12, R11 ;  /* 0x0000000c0d0e7389 */ /* 0x00006400000c000b */
[----:B01----:R-:W-:Y:S01]  /*10c30*/  ENDCOLLECTIVE ;  /* 0x000000000000791b */ /* 0x003fe20003800000 */
.L_x_13195:
        /* <DEDUP_REMOVED lines=12> */
.L_x_13196:
[----:B------:R-:W-:Y:S02]  /*10d00*/  IMAD.MOV.U32 R13, RZ, RZ, R23 ;  /* 0x000000ffff0d7224 */ /* 0x000fe400078e0017 */
[----:B------:R-:W-:Y:S02]  /*10d10*/  IMAD.MOV.U32 R12, RZ, RZ, 0x6 ;  /* 0x00000006ff0c7424 */ /* 0x000fe400078e00ff */
[----:B------:R-:W-:-:S07]  /*10d20*/  IMAD.MOV.U32 R2, RZ, RZ, R14 ;  /* 0x000000ffff027224 */ /* 0x000fce00078e000e */
[----:B------:R-:W-:Y:S05]  /*10d30*/  WARPSYNC.COLLECTIVE R15, `(.L_x_13197) ;  /* 0x000000000f087348 */ /* 0x000fea0003c00000 */
[----:B------:R0:W1:Y:S02]  /*10d40*/  SHFL.IDX P6, R14, R13, R12, R11 ;  /* 0x0000000c0d0e7389 */ /* 0x00006400000c000b */
[----:B01----:R-:W-:Y:S01]  /*10d50*/  ENDCOLLECTIVE ;  /* 0x000000000000791b */ /* 0x003fe20003800000 */
.L_x_13197:
        /* <DEDUP_REMOVED lines=8> */
[----:B0-----:R-:W-:-:S10]  /*10de0*/  IMAD.MOV.U32 R3, RZ, RZ, R14 ;  /* 0x000000ffff037224 */ /* 0x001fd400078e000e */
[----:B------:R-:W-:Y:S05]  /*10df0*/  WARPSYNC.COLLECTIVE R15, `(.L_x_13198) ;  /* 0x000000000f087348 */ /* 0x000fea0003c00000 */
[----:B------:R0:W1:Y:S02]  /*10e00*/  SHFL.IDX P6, R14, R13, R12, R11 ;  /* 0x0000000c0d0e7389 */ /* 0x00006400000c000b */
[----:B01----:R-:W-:Y:S01]  /*10e10*/  ENDCOLLECTIVE ;  /* 0x000000000000791b */ /* 0x003fe20003800000 */
.L_x_13198:
[----:B------:R-:W-:Y:S02]  /*10e20*/  IMAD.MOV.U32 R13, RZ, RZ, R23 ;  /* 0x000000ffff0d7224 */ /* 0x000fe400078e0017 */
[----:B------:R-:W-:Y:S02]  /*10e30*/  IMAD.MOV.U32 R12, RZ, RZ, 0x7 ;  /* 0x00000007ff0c7424 */ /* 0x000fe400078e00ff */
[----:B------:R-:W-:-:S07]  /*10e40*/  IMAD.MOV.U32 R2, RZ, RZ, R14 ;  /* 0x000000ffff027224 */ /* 0x000fce00078e000e */
[----:B------:R-:W-:Y:S05]  /*10e50*/  WARPSYNC.COLLECTIVE R15, `(.L_x_13199) ;  /* 0x000000000f087348 */ /* 0x000fea0003c00000 */
[----:B------:R0:W1:Y:S02]  /*10e60*/  SHFL.IDX P6, R14, R13, R12, R11 ;  /* 0x0000000c0d0e7389 */ /* 0x00006400000c000b */
[----:B01----:R-:W-:Y:S01]  /*10e70*/  ENDCOLLECTIVE ;  /* 0x000000000000791b */ /* 0x003fe20003800000 */
.L_x_13199:
[----:B------:R-:W-:-:S05]  /*10e80*/  IADD3 R2, P0, R2, R7, RZ ;  /* 0x0000000702027210 */ /* 0x000fca0007f1e0ff */
[----:B------:R-:W-:-:S05]  /*10e90*/  IMAD.X R3, RZ, RZ, R3, P0 ;  /* 0x000000ffff037224 */ /* 0x000fca00000e0603 */
[----:B------:R-:W-:Y:S01]  /*10ea0*/  @!PT LDS RZ, [RZ] ;  /* 0x00000000fffff984 */ /* 0x000fe20000000800 */
[----:B------:R-:W-:Y:S01]  /*10eb0*/  @!PT LDS RZ, [RZ] ;  /* 0x00000000fffff984 */ /* 0x000fe20000000800 */
[----:B------:R-:W-:Y:S01]  /*10ec0*/  @!PT LDS RZ, [RZ] ;  /* 0x00000000fffff984 */ /* 0x000fe20000000800 */
[----:B------:R0:W-:Y:S01]  /*10ed0*/  LDGSTS.E.BYPASS.LTC128B.128 [R6+0x3400], desc[UR36][R2.64], !P2 ;  /* 0x0340000002067fae */ /* 0x0001e2000d101d64 */
[----:B------:R-:W-:Y:S01]  /*10ee0*/  MOV R13, R18 ;  /* 0x00000012000d7202 */ /* 0x000fe20000000f00 */
[----:B------:R-:W-:-:S07]  /*10ef0*/  IMAD.MOV.U32 R23, RZ, RZ, R14 ;  /* 0x000000ffff177224 */ /* 0x000fce00078e000e */
[----:B0-----:R-:W-:Y:S05]  /*10f00*/  WARPSYNC.COLLECTIVE R15, `(.L_x_13200) ;  /* 0x000000000f087348 */ /* 0x001fea0003c00000 */
[----:B------:R1:W2:Y:S02]  /*10f10*/  SHFL.IDX P6, R14, R13, R12, R11 ;  /* 0x0000000c0d0e7389 */ /* 0x0002a400000c000b */
[----:B012---:R-:W-:Y:S01]  /*10f20*/  ENDCOLLECTIVE ;  /* 0x000000000000791b */ /* 0x007fe20003800000 */
.L_x_13200:
[----:B------:R-:W-:Y:S01]  /*10f30*/  IMAD.MOV.U32 R2, RZ, RZ, R14 ;  /* 0x000000ffff027224 */ /* 0x000fe200078e000e */
[----:B------:R-:W-:Y:S06]  /*10f40*/  BRA `(.L_x_13201) ;  /* 0xffffffb400747947 */ /* 0x000fec000383ffff */
.L_x_13086:
[----:B0-----:R0:W1:Y:S02]  /*10f50*/  SYNCS.PHASECHK.TRANS64.TRYWAIT P0, [R0+URZ+0x16860], R3 ;  /* 0x01686003000075a7 */ /* 0x001064000800017f */
[----:B-1----:R-:W-:Y:S05]  /*10f60*/  @!P0 NANOSLEEP.SYNCS 0x989680 ;  /* 0x009896800000895d */ /* 0x002fea0003900000 */
[----:B------:R-:W1:Y:S02]  /*10f70*/  @!P0 SYNCS.PHASECHK.TRANS64 P0, [R0+URZ+0x16860], R3 ;  /* 0x01686003000085a7 */ /* 0x000e64000800007f */
[----:B-1----:R-:W-:Y:S05]  /*10f80*/  @!P0 BRA `(.L_x_13086) ;  /* 0xfffffffc00f08947 */ /* 0x002fea000383ffff */
[----:B------:R-:W-:Y:S05]  /*10f90*/  BRA `(.L_x_13202) ;  /* 0xffffffb8008c7947 */ /* 0x000fea000383ffff */
.L_x_13087:
        /* <DEDUP_REMOVED lines=8> */
.L_x_13204:
[----:B------:R-:W-:Y:S05]  /*11020*/  BSYNC B0 ;  /* 0x0000000000007941 */ /* 0x000fea0003800000 */
.L_x_13203:
[----:B------:R-:W-:Y:S01]  /*11030*/  IMAD.MOV.U32 R13, RZ, RZ, R18 ;  /* 0x000000ffff0d7224 */ /* 0x000fe200078e0012 */
[----:B------:R-:W-:Y:S01]  /*11040*/  MOV R15, 0xffffffff ;  /* 0xffffffff000f7802 */ /* 0x000fe20000000f00 */
[----:B------:R-:W-:Y:S02]  /*11050*/  IMAD.MOV.U32 R12, RZ, RZ, RZ ;  /* 0x000000ffff0c7224 */ /* 0x000fe400078e00ff */
[----:B------:R-:W-:Y:S02]  /*11060*/  IMAD.MOV.U32 R11, RZ, RZ, 0x181f ;  /* 0x0000181fff0b7424 */ /* 0x000fe400078e00ff */
[----:B------:R-:W-:Y:S02]  /*11070*/  IMAD.MOV.U32 R3, RZ, RZ, R14 ;  /* 0x000000ffff037224 */ /* 0x000fe400078e000e */
[----:B------:R-:W-:-:S07]  /*11080*/  IMAD.SHL.U32 R5, R28, 0x2, RZ ;  /* 0x000000021c057824 */ /* 0x000fce00078e00ff */
[----:B------:R-:W-:Y:S05]  /*11090*/  WARPSYNC.COLLECTIVE R15, `(.L_x_13205) ;  /* 0x000000000f087348 */ /* 0x000fea0003c00000 */
[----:B------:R0:W1:Y:S02]  /*110a0*/  SHFL.IDX P6, R14, R13, R12, R11 ;  /* 0x0000000c0d0e7389 */ /* 0x00006400000c000b */
[----:B01----:R-:W-:Y:S01]  /*110b0*/  ENDCOLLECTIVE ;  /* 0x000000000000791b */ /* 0x003fe20003800000 */
.L_x_13205:
[----:B------:R-:W-:Y:S01]  /*110c0*/  ULDC UR4, c[0x0][0x2f4] ;  /* 0x0000bd0000047ab9 */ /* 0x000fe20000000800 */
[----:B------:R-:W-:Y:S01]  /*110d0*/  IMAD R4, R4, 0x2, R22 ;  /* 0x0000000204047824 */ /* 0x000fe200078e0216 */
[----:B------:R-:W-:-:S04]  /*110e0*/  ISETP.GE.AND P0, PT, R28, UR4, PT ;  /* 0x000000041c007c0c */ /* 0x000fc8000bf06270 */
[----:B------:R-:W-:Y:S01]  /*110f0*/  ISETP.LT.OR P2, PT, R6, 0x1, P0 ;  /* 0x000000010600780c */ /* 0x000fe20000741670 */
[----:B------:R-:W-:Y:S02]  /*11100*/  IMAD.MOV.U32 R13, RZ, RZ, R23 ;  /* 0x000000ffff0d7224 */ /* 0x000fe400078e0017 */
[----:B------:R-:W-:Y:S01]  /*11110*/  IMAD.MOV.U32 R12, RZ, RZ, 0x1 ;  /* 0x00000001ff0c7424 */ /* 0x000fe200078e00ff */
[----:B------:R-:W-:-:S13]  /*11120*/  IADD3 R2, P1, R14, R5, RZ ;  /* 0x000000050e027210 */ /* 0x000fda0007f3e0ff */
[----:B------:R-:W-:Y:S05]  /*11130*/  WARPSYNC.COLLECTIVE R15, `(.L_x_13206) ;  /* 0x000000000f087348 */ /* 0x000fea0003c00000 */
[----:B------:R0:W1:Y:S02]  /*11140*/  SHFL.IDX P6, R14, R13, R12, R11 ;  /* 0x0000000c0d0e7389 */ /* 0x00006400000c000b */
[----:B01----:R-:W-:Y:S01]  /*11150*/  ENDCOLLECTIVE ;  /* 0x000000000000791b */ /* 0x003fe20003800000 */
.L_x_13206:
[----:B------:R-:W-:-:S05]  /*11160*/  IMAD.X R3, RZ, RZ, R3, P1 ;  /* 0x000000ffff037224 */ /* 0x000fca00008e0603 */
        /* <DEDUP_REMOVED lines=10> */
.L_x_13207:
[----:B------:R-:W-:Y:S01]  /*11210*/  IMAD.MOV.U32 R13, RZ, RZ, R23 ;  /* 0x000000ffff0d7224 */ /* 0x000fe200078e0017 */
[----:B------:R-:W-:Y:S02]  /*11220*/  MOV R12, 0x2 ;  /* 0x00000002000c7802 */ /* 0x000fe40000000f00 */
[----:B------:R-:W-:-:S13]  /*11230*/  IADD3 R2, P1, R14, R5, RZ ;  /* 0x000000050e027210 */ /* 0x000fda0007f3e0ff */
[----:B------:R-:W-:Y:S05]  /*11240*/  WARPSYNC.COLLECTIVE R15, `(.L_x_13208) ;  /* 0x000000000f087348 */ /* 0x000fea0003c00000 */
[----:B------:R0:W1:Y:S02]  /*11250*/  SHFL.IDX P6, R14, R13, R12, R11 ;  /* 0x0000000c0d0e7389 */ /* 0x00006400000c000b */
[----:B01----:R-:W-:Y:S01]  /*11260*/  ENDCOLLECTIVE ;  /* 0x000000000000791b */ /* 0x003fe20003800000 */
.L_x_13208:
        /* <DEDUP_REMOVED lines=11> */
.L_x_13209:
[----:B------:R-:W-:Y:S02]  /*11320*/  IMAD.MOV.U32 R13, RZ, RZ, R23 ;  /* 0x000000ffff0d7224 */ /* 0x000fe400078e0017 */
[----:B------:R-:W-:Y:S01]  /*11330*/  IMAD.MOV.U32 R12, RZ, RZ, 0x3 ;  /* 0x00000003ff0c7424 */ /* 0x000fe200078e00ff */
[----:B------:R-:W-:-:S13]  /*11340*/  IADD3 R2, P1, R14, R5, RZ ;  /* 0x000000050e027210 */ /* 0x000fda0007f3e0ff */
[----:B------:R-:W-:Y:S05]  /*11350*/  WARPSYNC.COLLECTIVE R15, `(.L_x_13210) ;  /* 0x000000000f087348 */ /* 0x000fea0003c00000 */
[----:B------:R0:W1:Y:S02]  /*11360*/  SHFL.IDX P6, R14, R13, R12, R11 ;  /* 0x0000000c0d0e7389 */ /* 0x00006400000c000b */
[----:B01----:R-:W-:Y:S01]  /*11370*/  ENDCOLLECTIVE ;  /* 0x000000000000791b */ /* 0x003fe20003800000 */
.L_x_13210:
        /* <DEDUP_REMOVED lines=11> */
.L_x_13211:
[----:B------:R-:W-:Y:S01]  /*11430*/  IMAD.MOV.U32 R13, RZ, RZ, R23 ;  /* 0x000000ffff0d7224 */ /* 0x000fe200078e0017 */
[----:B------:R-:W-:Y:S02]  /*11440*/  MOV R12, 0x4 ;  /* 0x00000004000c7802 */ /* 0x000fe40000000f00 */
[----:B------:R-:W-:-:S13]  /*11450*/  IADD3 R2, P1, R14, R5, RZ ;  /* 0x000000050e027210 */ /* 0x000fda0007f3e0ff */
[----:B------:R-:W-:Y:S05]  /*11460*/  WARPSYNC.COLLECTIVE R15, `(.L_x_13212) ;  /* 0x000000000f087348 */ /* 0x000fea0003c00000 */
[----:B------:R0:W1:Y:S02]  /*11470*/  SHFL.IDX P6, R14, R13, R12, R11 ;  /* 0x0000000c0d0e7389 */ /* 0x00006400000c000b */
[----:B01----:R-:W-:Y:S01]  /*11480*/  ENDCOLLECTIVE ;  /* 0x000000000000791b */ /* 0x003fe20003800000 */
.L_x_13212:
        /* <DEDUP_REMOVED lines=11> */
.L_x_13213:
[----:B------:R-:W-:Y:S02]  /*11540*/  IMAD.MOV.U32 R13, RZ, RZ, R23 ;  /* 0x000000ffff0d7224 */ /* 0x000fe400078e0017 */
[----:B------:R-:W-:Y:S01]  /*11550*/  IMAD.MOV.U32 R12, RZ, RZ, 0x5 ;  /* 0x00000005ff0c7424 */ /* 0x000fe200078e00ff */
[----:B------:R-:W-:-:S13]  /*11560*/  IADD3 R2, P1, R14, R5, RZ ;  /* 0x000000050e027210 */ /* 0x000fda0007f3e0ff */
[----:B------:R-:W-:Y:S05]  /*11570*/  WARPSYNC.COLLECTIVE R15, `(.L_x_13214) ;  /* 0x000000000f087348 */ /* 0x000fea0003c00000 */
[----:B------:R0:W1:Y:S02]  /*11580*/  SHFL.IDX P6, R14, R13, R12, R11 ;  /* 0x0000000c0d0e7389 */ /* 0x00006400000c000b */
[----:B01----:R-:W-:Y:S01]  /*11590*/  ENDCOLLECTIVE ;  /* 0x000000000000791b */ /* 0x003fe20003800000 */
.L_x_13214:
        /* <DEDUP_REMOVED lines=11> */
.L_x_13215:
[----:B------:R-:W-:Y:S01]  /*11650*/  IMAD.MOV.U32 R13, RZ, RZ, R23 ;  /* 0x000000ffff0d7224 */ /* 0x000fe200078e0017 */
[----:B------:R-:W-:Y:S02]  /*11660*/  MOV R12, 0x6 ;  /* 0x00000006000c7802 */ /* 0x000fe40000000f00 */
[----:B------:R-:W-:-:S13]  /*11670*/  IADD3 R2, P1, R14, R5, RZ ;  /* 0x000000050e027210 */ /* 0x000fda0007f3e0ff */
[----:B------:R-:W-:Y:S05]  /*11680*/  WARPSYNC.COLLECTIVE R15, `(.L_x_13216) ;  /* 0x000000000f087348 */ /* 0x000fea0003c00000 */
[----:B------:R0:W1:Y:S02]  /*11690*/  SHFL.IDX P6, R14, R13, R12, R11 ;  /* 0x0000000c0d0e7389 */ /* 0x00006400000c000b */
[----:B01----:R-:W-:Y:S01]  /*116a0*/  ENDCOLLECTIVE ;  /* 0x000000000000791b */ /* 0x003fe20003800000 */
.L_x_13216:
        /* <DEDUP_REMOVED lines=11> */
.L_x_13217:
[----:B------:R-:W-:Y:S02]  /*11760*/  IMAD.MOV.U32 R13, RZ, RZ, R23 ;  /* 0x000000ffff0d7224 */ /* 0x000fe400078e0017 */
[----:B------:R-:W-:Y:S01]  /*11770*/  IMAD.MOV.U32 R12, RZ, RZ, 0x7 ;  /* 0x00000007ff0c7424 */ /* 0x000fe200078e00ff */
[----:B------:R-:W-:-:S13]  /*11780*/  IADD3 R2, P1, R14, R5, RZ ;  /* 0x000000050e027210 */ /* 0x000fda0007f3e0ff */
[----:B------:R-:W-:Y:S05]  /*11790*/  WARPSYNC.COLLECTIVE R15, `(.L_x_13218) ;  /* 0x000000000f087348 */ /* 0x000fea0003c00000 */
[----:B------:R0:W1:Y:S02]  /*117a0*/  SHFL.IDX P6, R14, R13, R12, R11 ;  /* 0x0000000c0d0e7389 */ /* 0x00006400000c000b */
[----:B01----:R-:W-:Y:S01]  /*117b0*/  ENDCOLLECTIVE ;  /* 0x000000000000791b */ /* 0x003fe20003800000 */
.L_x_13218:
        /* <DEDUP_REMOVED lines=10> */
.L_x_13219:
[----:B------:R-:W-:Y:S05]  /*11860*/  BRA `(.L_x_13220) ;  /* 0xffffffb400507947 */ /* 0x000fea000383ffff */
.L_x_13092:
        /* <DEDUP_REMOVED lines=8> */
.L_x_13222:
[----:B------:R-:W-:Y:S05]  /*118f0*/  BSYNC B0 ;  /* 0x0000000000007941 */ /* 0x000fea0003800000 */
.L_x_13221:
        /* <DEDUP_REMOVED lines=9> */
.L_x_13223:
        /* <DEDUP_REMOVED lines=15> */
[----:B------:R-:W-:Y:S02]  /*11a80*/  ISETP.GE.U32.AND P5, PT, R9, 0x10, PT ;  /* 0x000000100900780c */ /* 0x000fe40003fa6070 */
[----:B------:R-:W-:-:S02]  /*11a90*/  MOV R16, RZ ;  /* 0x000000ff00107202 */ /* 0x000fc40000000f00 */
[----:B--2---:R-:W-:Y:S01]  /*11aa0*/  @!P1 MOV R7, R8 ;  /* 0x0000000800079202 */ /* 0x004fe20000000f00 */
[----:B---3--:R-:W-:Y:S01]  /*11ab0*/  @!P1 IMAD.MOV.U32 R4, RZ, RZ, R5 ;  /* 0x000000ffff049224 */ /* 0x008fe200078e0005 */
[----:B------:R-:W-:-:S03]  /*11ac0*/  ISETP.NE.AND P1, PT, R9, RZ, PT ;  /* 0x000000ff0900720c */ /* 0x000fc60003f25270 */
[----:B------:R-:W-:-:S10]  /*11ad0*/  IMAD R13, R4, R7, RZ ;  /* 0x00000007040d7224 */ /* 0x000fd400078e02ff */
[----:B------:R-:W-:Y:S05]  /*11ae0*/  WARPSYNC.COLLECTIVE R15, `(.L_x_13224) ;  /* 0x000000000f087348 */ /* 0x000fea0003c00000 */
[----:B------:R0:W1:Y:S02]  /*11af0*/  SHFL.UP P6, R14, R13, R12, R11 ;  /* 0x0400000c0d0e7389 */ /* 0x00006400000c000b */
[----:B01----:R-:W-:Y:S01]  /*11b00*/  ENDCOLLECTIVE ;  /* 0x000000000000791b */ /* 0x003fe20003800000 */
.L_x_13224:
[----:B------:R-:W-:Y:S01]  /*11b10*/  IMAD.MOV.U32 R12, RZ, RZ, 0x2 ;  /* 0x00000002ff0c7424 */ /* 0x000fe200078e00ff */
[----:B------:R-:W-:-:S05]  /*11b20*/  SEL R14, R14, RZ, P1 ;  /* 0x000000ff0e0e7207 */ /* 0x000fca0000800000 */
[----:B------:R-:W-:-:S04]  /*11b30*/  IMAD.IADD R5, R13, 0x1, R14 ;  /* 0x000000010d057824 */ /* 0x000fc800078e020e */
[----:B------:R-:W-:-:S07]  /*11b40*/  IMAD.MOV.U32 R13, RZ, RZ, R5 ;  /* 0x000000ffff0d7224 */ /* 0x000fce00078e0005 */
[----:B------:R-:W-:Y:S05]  /*11b50*/  WARPSYNC.COLLECTIVE R15, `(.L_x_13225) ;  /* 0x000000000f087348 */ /* 0x000fea0003c00000 */
[----:B------:R0:W1:Y:S02]  /*11b60*/  SHFL.UP P6, R14, R13, R12, R11 ;  /* 0x0400000c0d0e7389 */ /* 0x00006400000c000b */
[----:B01----:R-:W-:Y:S01]  /*11b70*/  ENDCOLLECTIVE ;  /* 0x000000000000791b */ /* 0x003fe20003800000 */
.L_x_13225:
[----:B------:R-:W-:Y:S01]  /*11b80*/  IMAD.MOV.U32 R12, RZ, RZ, 0x4 ;  /* 0x00000004ff0c7424 */ /* 0x000fe200078e00ff */
[----:B------:R-:W-:-:S05]  /*11b90*/  SEL R2, R14, RZ, P2 ;  /* 0x000000ff0e027207 */ /* 0x000fca0001000000 */
[----:B------:R-:W-:-:S04]  /*11ba0*/  IMAD.IADD R2, R5, 0x1, R2 ;  /* 0x0000000105027824 */ /* 0x000fc800078e0202 */
[----:B------:R-:W-:-:S07]  /*11bb0*/  IMAD.MOV.U32 R13, RZ, RZ, R2 ;  /* 0x000000ffff0d7224 */ /* 0x000fce00078e0002 */
[----:B------:R-:W-:Y:S05]  /*11bc0*/  WARPSYNC.COLLECTIVE R15, `(.L_x_13226) ;  /* 0x000000000f087348 */ /* 0x000fea0003c00000 */
[----:B------:R0:W1:Y:S02]  /*11bd0*/  SHFL.UP P6, R14, R13, R12, R11 ;  /* 0x0400000c0d0e7389 */ /* 0x00006400000c000b */
[----:B01----:R-:W-:Y:S01]  /*11be0*/  ENDCOLLECTIVE ;  /* 0x000000000000791b */ /* 0x003fe20003800000 */
.L_x_13226:
[----:B------:R-:W-:Y:S01]  /*11bf0*/  IMAD.MOV.U32 R12, RZ, RZ, 0x8 ;  /* 0x00000008ff0c7424 */ /* 0x000fe200078e00ff */
[----:B------:R-:W-:-:S04]  /*11c00*/  SEL R3, R14, RZ, P3 ;  /* 0x000000ff0e037207 */ /* 0x000fc80001800000 */
[----:B------:R-:W-:-:S05]  /*11c10*/  IADD3 R8, R2, R3, RZ ;  /* 0x0000000302087210 */ /* 0x000fca0007ffe0ff */
[----:B------:R-:W-:-:S07]  /*11c20*/  IMAD.MOV.U32 R13, RZ, RZ, R8 ;  /* 0x000000ffff0d7224 */ /* 0x000fce00078e0008 */
[----:B------:R-:W-:Y:S05]  /*11c30*/  WARPSYNC.COLLECTIVE R15, `(.L_x_13227) ;  /* 0x000000000f087348 */ /* 0x000fea0003c00000 */
[----:B------:R0:W1:Y:S02]  /*11c40*/  SHFL.UP P6, R14, R13, R12, R11 ;  /* 0x0400000c0d0e7389 */ /* 0x00006400000c000b */
[----:B01----:R-:W-:Y:S01]  /*11c50*/  ENDCOLLECTIVE ;  /* 0x000000000000791b */ /* 0x003fe20003800000 */
.L_x_13227:
[----:B------:R-:W-:Y:S01]  /*11c60*/  IMAD.MOV.U32 R12, RZ, RZ, 0x10 ;  /* 0x00000010ff0c7424 */ /* 0x000fe200078e00ff */
[----:B------:R-:W-:-:S05]  /*11c70*/  SEL R5, R14, RZ, P4 ;  /* 0x000000ff0e057207 */ /* 0x000fca0002000000 */
[----:B------:R-:W-:-:S04]  /*11c80*/  IMAD.IADD R5, R8, 0x1, R5 ;  /* 0x0000000108057824 */ /* 0x000fc800078e0205 */
[----:B------:R-:W-:-:S07]  /*11c90*/  IMAD.MOV.U32 R13, RZ, RZ, R5 ;  /* 0x000000ffff0d7224 */ /* 0x000fce00078e0005 */
[----:B------:R-:W-:Y:S05]  /*11ca0*/  WARPSYNC.COLLECTIVE R15, `(.L_x_13228) ;  /* 0x000000000f087348 */ /* 0x000fea0003c00000 */
[----:B------:R0:W1:Y:S02]  /*11cb0*/  SHFL.UP P6, R14, R13, R12, R11 ;  /* 0x0400000c0d0e7389 */ /* 0x00006400000c000b */
[----:B01----:R-:W-:Y:S01]  /*11cc0*/  ENDCOLLECTIVE ;  /* 0x000000000000791b */ /* 0x003fe20003800000 */
.L_x_13228:
        /* <DEDUP_REMOVED lines=8> */
.L_x_13229:
[----:B------:R-:W-:Y:S05]  /*11d50*/  BRA `(.L_x_13230) ;  /* 0xffffffb4005c7947 */ /* 0x000fea000383ffff */
.L_x_13095:
[----:B------:R-:W-:Y:S01]  /*11d60*/  BSSY B0, `(.L_x_13231) ;  /* 0x0000007000007945 */ /* 0x000fe20003800000 */
[----:B------:R-:W-:Y:S02]  /*11d70*/  IMAD.MOV.U32 R12, RZ, RZ, 0x1 ;  /* 0x00000001ff0c7424 */ /* 0x000fe400078e00ff */
[----:B------:R-:W-:Y:S02]  /*11d80*/  IMAD.MOV.U32 R11, RZ, RZ, RZ ;  /* 0x000000ffff0b7224 */ /* 0x000fe400078e00ff */
[----:B------:R-:W-:-:S07]  /*11d90*/  IMAD.MOV.U32 R15, RZ, RZ, -0x1 ;  /* 0xffffffffff0f7424 */ /* 0x000fce00078e00ff */
[----:B------:R-:W-:Y:S05]  /*11da0*/  WARPSYNC.COLLECTIVE R15, `(.L_x_13232) ;  /* 0x000000000f087348 */ /* 0x000fea0003c00000 */
[----:B------:R0:W1:Y:S02]  /*11db0*/  SHFL.UP P6, R14, R13, R12, R11 ;  /* 0x0400000c0d0e7389 */ /* 0x00006400000c000b */
[----:B01----:R-:W-:Y:S01]  /*11dc0*/  ENDCOLLECTIVE ;  /* 0x000000000000791b */ /* 0x003fe20003800000 */
.L_x_13232:
[----:B------:R-:W-:Y:S05]  /*11dd0*/  BSYNC B0 ;  /* 0x0000000000007941 */ /* 0x000fea0003800000 */
.L_x_13231:
        /* <DEDUP_REMOVED lines=8> */
.L_x_13233:
[----:B------:R-:W-:Y:S02]  /*11e60*/  MOV R12, 0x4 ;  /* 0x00000004000c7802 */ /* 0x000fe40000000f00 */
[----:B------:R-:W-:-:S05]  /*11e70*/  SEL R2, R14, RZ, P2 ;  /* 0x000000ff0e027207 */ /* 0x000fca0001000000 */
[----:B------:R-:W-:-:S04]  /*11e80*/  IMAD.IADD R2, R13, 0x1, R2 ;  /* 0x000000010d027824 */ /* 0x000fc800078e0202 */
[----:B------:R-:W-:-:S07]  /*11e90*/  IMAD.MOV.U32 R13, RZ, RZ, R2 ;  /* 0x000000ffff0d7224 */ /* 0x000fce00078e0002 */
[----:B------:R-:W-:Y:S05]  /*11ea0*/  WARPSYNC.COLLECTIVE R15, `(.L_x_13234) ;  /* 0x000000000f087348 */ /* 0x000fea0003c00000 */
[----:B------:R0:W1:Y:S02]  /*11eb0*/  SHFL.UP P6, R14, R13, R12, R11 ;  /* 0x0400000c0d0e7389 */ /* 0x00006400000c000b */
[----:B01----:R-:W-:Y:S01]  /*11ec0*/  ENDCOLLECTIVE ;  /* 0x000000000000791b */ /* 0x003fe20003800000 */
.L_x_13234:
[----:B------:R-:W-:Y:S01]  /*11ed0*/  IMAD.MOV.U32 R12, RZ, RZ, 0x8 ;  /* 0x00000008ff0c7424 */ /* 0x000fe200078e00ff */
[----:B------:R-:W-:-:S05]  /*11ee0*/  SEL R3, R14, RZ, P3 ;  /* 0x000000ff0e037207 */ /* 0x000fca0001800000 */
[----:B------:R-:W-:-:S04]  /*11ef0*/  IMAD.IADD R3, R2, 0x1, R3 ;  /* 0x0000000102037824 */ /* 0x000fc800078e0203 */
[----:B------:R-:W-:-:S07]  /*11f00*/  IMAD.MOV.U32 R13, RZ, RZ, R3 ;  /* 0x000000ffff0d7224 */ /* 0x000fce00078e0003 */
[----:B------:R-:W-:Y:S05]  /*11f10*/  WARPSYNC.COLLECTIVE R15, `(.L_x_13235) ;  /* 0x000000000f087348 */ /* 0x000fea0003c00000 */
[----:B------:R0:W1:Y:S02]  /*11f20*/  SHFL.UP P6, R14, R13, R12, R11 ;  /* 0x0400000c0d0e7389 */ /* 0x00006400000c000b */
[----:B01----:R-:W-:Y:S01]  /*11f30*/  ENDCOLLECTIVE ;  /* 0x000000000000791b */ /* 0x003fe20003800000 */
.L_x_13235:
[----:B------:R-:W-:Y:S01]  /*11f40*/  IMAD.MOV.U32 R12, RZ, RZ, 0x10 ;  /* 0x00000010ff0c7424 */ /* 0x000fe200078e00ff */
[----:B------:R-:W-:-:S05]  /*11f50*/  SEL R14, R14, RZ, P4 ;  /* 0x000000ff0e0e7207 */ /* 0x000fca0002000000 */
[----:B------:R-:W-:-:S04]  /*11f60*/  IMAD.IADD R5, R3, 0x1, R14 ;  /* 0x0000000103057824 */ /* 0x000fc800078e020e */
[----:B------:R-:W-:-:S07]  /*11f70*/  IMAD.MOV.U32 R13, RZ, RZ, R5 ;  /* 0x000000ffff0d7224 */ /* 0x000fce00078e0005 */
[----:B------:R-:W-:Y:S05]  /*11f80*/  WARPSYNC.COLLECTIVE R15, `(.L_x_13236) ;  /* 0x000000000f087348 */ /* 0x000fea0003c00000 */
[----:B------:R0:W1:Y:S02]  /*11f90*/  SHFL.UP P6, R14, R13, R12, R11 ;  /* 0x0400000c0d0e7389 */ /* 0x00006400000c000b */
[----:B01----:R-:W-:Y:S01]  /*11fa0*/  ENDCOLLECTIVE ;  /* 0x000000000000791b */ /* 0x003fe20003800000 */
.L_x_13236:
[----:B------:R-:W-:Y:S01]  /*11fb0*/  IMAD.MOV.U32 R12, RZ, RZ, 0x1f ;  /* 0x0000001fff0c7424 */ /* 0x000fe200078e00ff */
[----:B------:R-:W-:Y:S02]  /*11fc0*/  MOV R11, 0x1f ;  /* 0x0000001f000b7802 */ /* 0x000fe40000000f00 */
[----:B------:R-:W-:-:S05]  /*11fd0*/  SEL R14, R14, RZ, P5 ;  /* 0x000000ff0e0e7207 */ /* 0x000fca0002800000 */
[----:B------:R-:W-:-:S04]  /*11fe0*/  IMAD.IADD R3, R5, 0x1, R14 ;  /* 0x0000000105037824 */ /* 0x000fc800078e020e */
[----:B------:R-:W-:-:S07]  /*11ff0*/  IMAD.MOV.U32 R13, RZ, RZ, R3 ;  /* 0x000000ffff0d7224 */ /* 0x000fce00078e0003 */
[----:B------:R-:W-:Y:S05]  /*12000*/  WARPSYNC.COLLECTIVE R15, `(.L_x_13237) ;  /* 0x000000000f087348 */ /* 0x000fea0003c00000 */
[----:B------:R0:W1:Y:S02]  /*12010*/  SHFL.IDX P6, R14, R13, R12, R11 ;  /* 0x0000000c0d0e7389 */ /* 0x00006400000c000b */
[----:B01----:R-:W-:Y:S01]  /*12020*/  ENDCOLLECTIVE ;  /* 0x000000000000791b */ /* 0x003fe20003800000 */
.L_x_13237:
[----:B------:R-:W-:Y:S05]  /*12030*/  BRA `(.L_x_13238) ;  /* 0xffffffb400487947 */ /* 0x000fea000383ffff */
.L_x_13097:
[----:B------:R-:W-:Y:S01]  /*12040*/  BSSY B0, `(.L_x_13239) ;  /* 0x0000006000007945 */ /* 0x000fe20003800000 */
[----:B------:R-:W-:Y:S01]  /*12050*/  PLOP3.LUT P6, PT, P6, PT, PT, 0x8, 0x0 ;  /* 0x000000000000781c */ /* 0x000fe200037ce170 */
[----:B------:R-:W-:-:S12]  /*12060*/  IMAD.MOV.U32 R15, RZ, RZ, -0x1 ;  /* 0xffffffffff0f7424 */ /* 0x000fd800078e00ff */
[----:B0-----:R-:W-:Y:S05]  /*12070*/  WARPSYNC.COLLECTIVE R15, `(.L_x_13240) ;  /* 0x000000000f087348 */ /* 0x001fea0003c00000 */
[----:B------:R-:W-:Y:S01]  /*12080*/  VOTE.ANY R14, PT, P6 ;  /* 0x00000000000e7806 */ /* 0x000fe200030e0100 */
[----:B0-----:R-:W-:Y:S06]  /*12090*/  ENDCOLLECTIVE ;  /* 0x000000000000791b */ /* 0x001fec0003800000 */
.L_x_13240:
[----:B------:R-:W-:Y:S05]  /*120a0*/  BSYNC B0 ;  /* 0x0000000000007941 */ /* 0x000fea0003800000 */
.L_x_13239:
        /* <DEDUP_REMOVED lines=9> */
.L_x_13241:
[----:B------:R-:W-:Y:S02]  /*12140*/  IMAD.MOV.U32 R13, RZ, RZ, R4 ;  /* 0x000000ffff0d7224 */ /* 0x000fe400078e0004 */
[----:B------:R-:W-:-:S07]  /*12150*/  IMAD.MOV.U32 R7, RZ, RZ, R14 ;  /* 0x000000ffff077224 */ /* 0x000fce00078e000e */
[----:B------:R-:W-:Y:S05]  /*12160*/  WARPSYNC.COLLECTIVE R15, `(.L_x_13242) ;  /* 0x000000000f087348 */ /* 0x000fea0003c00000 */
[----:B------:R0:W1:Y:S02]  /*12170*/  SHFL.IDX P6, R14, R13, R12, R11 ;  /* 0x0000000c0d0e7389 */ /* 0x00006400000c000b */
[----:B01----:R-:W-:Y:S01]  /*12180*/  ENDCOLLECTIVE ;  /* 0x000000000000791b */ /* 0x003fe20003800000 */
.L_x_13242:
[----:B------:R-:W-:Y:S01]  /*12190*/  IMAD.MOV.U32 R4, RZ, RZ, R14 ;  /* 0x000000ffff047224 */ /* 0x000fe200078e000e */
[----:B------:R-:W-:Y:S06]  /*121a0*/  BRA `(.L_x_13243) ;  /* 0xffffffb400287947 */ /* 0x000fec000383ffff */
.L_x_13099:
[----:B------:R-:W-:Y:S01]  /*121b0*/  BSSY B0, `(.L_x_13244) ;  /* 0x0000007000007945 */ /* 0x000fe20003800000 */
[----:B------:R-:W-:Y:S01]  /*121c0*/  MOV R13, R3 ;  /* 0x00000003000d7202 */ /* 0x000fe20000000f00 */
[----:B------:R-:W-:Y:S02]  /*121d0*/  IMAD.MOV.U32 R11, RZ, RZ, 0x1f ;  /* 0x0000001fff0b7424 */ /* 0x000fe400078e00ff */
[----:B------:R-:W-:-:S07]  /*121e0*/  IMAD.MOV.U32 R15, RZ, RZ, -0x1 ;  /* 0xffffffffff0f7424 */ /* 0x000fce00078e00ff */
[----:B0123--:R-:W-:Y:S05]  /*121f0*/  WARPSYNC.COLLECTIVE R15, `(.L_x_13245) ;  /* 0x000000000f087348 */ /* 0x00ffea0003c00000 */
[----:B------:R4:W0:Y:S02]  /*12200*/  SHFL.IDX P6, R14, R13, R12, R11 ;  /* 0x0000000c0d0e7389 */ /* 0x00082400000c000b */
[----:B01234-:R-:W-:Y:S01]  /*12210*/  ENDCOLLECTIVE ;  /* 0x000000000000791b */ /* 0x01ffe20003800000 */
.L_x_13245:
[----:B------:R-:W-:Y:S05]  /*12220*/  BSYNC B0 ;  /* 0x0000000000007941 */ /* 0x000fea0003800000 */
.L_x_13244:
[----:B------:R-:W-:Y:S01]  /*12230*/  IMAD.MOV.U32 R16, RZ, RZ, R14 ;  /* 0x000000ffff107224 */ /* 0x000fe200078e000e */
[----:B------:R-:W-:Y:S06]  /*12240*/  BRA `(.L_x_13098) ;  /* 0xffffffb400187947 */ /* 0x000fec000383ffff */
.L_x_13103:
[----:B0-----:R0:W1:Y:S02]  /*12250*/  SYNCS.PHASECHK.TRANS64.TRYWAIT P0, [R5+URZ+0x16820], R0 ;  /* 0x01682000050075a7 */ /* 0x001064000800017f */
[----:B-1----:R-:W-:Y:S05]  /*12260*/  @!P0 NANOSLEEP.SYNCS 0x989680 ;  /* 0x009896800000895d */ /* 0x002fea0003900000 */
[----:B------:R-:W1:Y:S02]  /*12270*/  @!P0 SYNCS.PHASECHK.TRANS64 P0, [R5+URZ+0x16820], R0 ;  /* 0x01682000050085a7 */ /* 0x000e64000800007f */
[----:B-1----:R-:W-:Y:S05]  /*12280*/  @!P0 BRA `(.L_x_13103) ;  /* 0xfffffffc00f08947 */ /* 0x002fea000383ffff */
[----:B------:R-:W-:Y:S05]  /*12290*/  BRA `(.L_x_13246) ;  /* 0xffffffb800707947 */ /* 0x000fea000383ffff */
.L_x_13104:
        /* <DEDUP_REMOVED lines=11> */
.L_x_13248:
[----:B------:R-:W-:Y:S05]  /*12350*/  BSYNC B0 ;  /* 0x0000000000007941 */ /* 0x000fea0003800000 */
.L_x_13247:
[----:B------:R-:W-:Y:S05]  /*12360*/  BRA `(.L_x_13249) ;  /* 0xffffffb800587947 */ /* 0x000fea000383ffff */
.L_x_13107:
[----:B------:R-:W-:Y:S01]  /*12370*/  BSSY B1, `(.L_x_13250) ;  /* 0x0000006000017945 */ /* 0x000fe20003800000 */
[----:B------:R-:W-:-:S07]  /*12380*/  IMAD.MOV.U32 R15, RZ, RZ, -0x1 ;  /* 0xffffffffff0f7424 */ /* 0x000fce00078e00ff */
[----:B0-2---:R-:W-:Y:S05]  /*12390*/  WARPSYNC.COLLECTIVE R15, `(.L_x_13251) ;  /* 0x000000000f0c7348 */ /* 0x005fea0003c00000 */
[----:B------:R-:W-:Y:S02]  /*123a0*/  ELECT P6, UR62, PT ;  /* 0x00000000003e782f */ /* 0x000fe400038c0000 */
[----:B------:R-:W-:Y:S01]  /*123b0*/  MOV R14, UR62 ;  /* 0x0000003e000e7c02 */ /* 0x000fe20008000f00 */
[----:B0-2---:R-:W-:Y:S10]  /*123c0*/  ENDCOLLECTIVE ;  /* 0x000000000000791b */ /* 0x005ff40003800000 */
.L_x_13251:
[----:B------:R-:W-:Y:S05]  /*123d0*/  BSYNC B1 ;  /* 0x0000000000017941 */ /* 0x000fea0003800000 */
.L_x_13250:
[----:B------:R-:W-:Y:S05]  /*123e0*/  BRA `(.L_x_13252) ;  /* 0xffffffb800507947 */ /* 0x000fea000383ffff */
.L_x_13109:
[----:B0-----:R0:W1:Y:S02]  /*123f0*/  SYNCS.PHASECHK.TRANS64.TRYWAIT P1, [R3+URZ+0x16840], R2 ;  /* 0x01684002030075a7 */ /* 0x001064000802017f */
[----:B-1----:R-:W-:Y:S05]  /*12400*/  @!P1 NANOSLEEP.SYNCS 0x989680 ;  /* 0x009896800000995d */ /* 0x002fea0003900000 */
[----:B------:R-:W1:Y:S02]  /*12410*/  @!P1 SYNCS.PHASECHK.TRANS64 P1, [R3+URZ+0x16840], R2 ;  /* 0x01684002030095a7 */ /* 0x000e64000802007f */
[----:B-1----:R-:W-:Y:S05]  /*12420*/  @!P1 BRA `(.L_x_13109) ;  /* 0xfffffffc00f09947 */ /* 0x002fea000383ffff */
[----:B------:R-:W-:Y:S05]  /*12430*/  BRA `(.L_x_13253) ;  /* 0xffffffb800707947 */ /* 0x000fea000383ffff */
.L_x_13111:
[----:B-1----:R1:W3:Y:S02]  /*12440*/  SYNCS.PHASECHK.TRANS64.TRYWAIT P1, [R25+URZ+0x16840], R0 ;  /* 0x01684000190075a7 */ /* 0x0022e4000802017f */
[----:B---3--:R-:W-:Y:S05]  /*12450*/  @!P1 NANOSLEEP.SYNCS 0x989680 ;  /* 0x009896800000995d */ /* 0x008fea0003900000 */
[----:B------:R-:W3:Y:S02]  /*12460*/  @!P1 SYNCS.PHASECHK.TRANS64 P1, [R25+URZ+0x16840], R0 ;  /* 0x01684000190095a7 */ /* 0x000ee4000802007f */
[----:B---3--:R-:W-:Y:S05]  /*12470*/  @!P1 BRA `(.L_x_13111) ;  /* 0xfffffffc00f09947 */ /* 0x008fea000383ffff */
[----:B------:R-:W-:Y:S05]  /*12480*/  BRA `(.L_x_13254) ;  /* 0xffffffb8007c7947 */ /* 0x000fea000383ffff */
.L_x_13113:
[----:B---3--:R3:W4:Y:S02]  /*12490*/  SYNCS.PHASECHK.TRANS64.TRYWAIT P1, [R3+URZ+0x16860], R2 ;  /* 0x01686002030075a7 */ /* 0x008724000802017f */
[----:B----4-:R-:W-:Y:S05]  /*124a0*/  @!P1 NANOSLEEP.SYNCS 0x989680 ;  /* 0x009896800000995d */ /* 0x010fea0003900000 */
[----:B------:R-:W4:Y:S02]  /*124b0*/  @!P1 SYNCS.PHASECHK.TRANS64 P1, [R3+URZ+0x16860], R2 ;  /* 0x01686002030095a7 */ /* 0x000f24000802007f */
[----:B----4-:R-:W-:Y:S05]  /*124c0*/  @!P1 BRA `(.L_x_13113) ;  /* 0xfffffffc00f09947 */ /* 0x010fea000383ffff */
[----:B------:R-:W-:Y:S05]  /*124d0*/  BRA `(.L_x_13255) ;  /* 0xffffffb800787947 */ /* 0x000fea000383ffff */
.L_x_13256:
        /* <DEDUP_REMOVED lines=10> */
.L_x_15993:


//--------------------- .text._ZN7cutlass13device_kernelIN5flash11enable_sm90INS1_16FlashAttnFwdSm90INS1_25CollectiveMainloopFwdSm90ILi2EN4cute5tupleIJNS5_1CILi1EEES8_S8_EEENS6_IJNS7_ILi192EEENS7_ILi128EEENS7_ILi64EEEEEELi64ENS_10bfloat16_tEfNS_4arch4Sm90ELb0ELb0ELb0ELb1ELb1ELb1ELb0ELb1ELb1ELb1ELb1ELb0EEENS1_21CollectiveEpilogueFwdINS6_IJSA_SC_SB_EEES9_SE_SG_Li384ELb1ELb1ELb1ELb0EEENS1_36VarlenDynamicPersistentTileSchedulerILi192ELi128ELi384ELi128ELb1ELb1ELb1ELb0ELb1ELb1EEEEEEEEEvNT_6ParamsE --------------------------
	.section	.text._ZN7cutlass13device_kernelIN5flash11enable_sm90INS1_16FlashAttnFwdSm90INS1_25CollectiveMainloopFwdSm90ILi2EN4cute5tupleIJNS5_1CILi1EEES8_S8_EEENS6_IJNS7_ILi192EEENS7_ILi128EEENS7_ILi64EEEEEELi64ENS_10bfloat16_tEfNS_4arch4Sm90ELb0ELb0ELb0ELb1ELb1ELb1ELb0ELb1ELb1ELb1ELb1ELb0EEENS1_21CollectiveEpilogueFwdINS6_IJSA_SC_SB_EEES9_SE_SG_Li384ELb1ELb1ELb1ELb0EEENS1_36VarlenDynamicPersistentTileSchedulerILi192ELi128ELi384ELi128ELb1ELb1ELb1ELb0ELb1ELb1EEEEEEEEEvNT_6ParamsE,"ax",@progbits
	.align	128
.text._ZN7cutlass13device_kernelIN5flash11enable_sm90INS1_16FlashAttnFwdSm90INS1_25CollectiveMainloopFwdSm90ILi2EN4cute5tupleIJNS5_1CILi1EEES8_S8_EEENS6_IJNS7_ILi192EEENS7_ILi128EEENS7_ILi64EEEEEELi64ENS_10bfloat16_tEfNS_4arch4Sm90ELb0ELb0ELb0ELb1ELb1ELb1ELb0ELb1ELb1ELb1ELb1ELb0EEENS1_21CollectiveEpilogueFwdINS6_IJSA_SC_SB_EEES9_SE_SG_Li384ELb1ELb1ELb1ELb0EEENS1_36VarlenDynamicPersistentTileSchedulerILi192ELi128ELi384ELi128ELb1ELb1ELb1ELb0ELb1ELb1EEEEEEEEEvNT_6ParamsE:
        .type           _ZN7cutlass13device_kernelIN5flash11enable_sm90INS1_16FlashAttnFwdSm90INS1_25CollectiveMainloopFwdSm90ILi2EN4cute5tupleIJNS5_1CILi1EEES8_S8_EEENS6_IJNS7_ILi192EEENS7_ILi128EEENS7_ILi64EEEEEELi64ENS_10bfloat16_tEfNS_4arch4Sm90ELb0ELb0ELb0ELb1ELb1ELb1ELb0ELb1ELb1ELb1ELb1ELb0EEENS1_21CollectiveEpilogueFwdINS6_IJSA_SC_SB_EEES9_SE_SG_Li384ELb1ELb1ELb1ELb0EEENS1_36VarlenDynamicPersistentTileSchedulerILi192ELi128ELi384ELi128ELb1ELb1ELb1ELb0ELb1ELb1EEEEEEEEEvNT_6ParamsE,@function
        .size           _ZN7cutlass13device_kernelIN5flash11enable_sm90INS1_16FlashAttnFwdSm90INS1_25CollectiveMainloopFwdSm90ILi2EN4cute5tupleIJNS5_1CILi1EEES8_S8_EEENS6_IJNS7_ILi192EEENS7_ILi128EEENS7_ILi64EEEEEELi64ENS_10bfloat16_tEfNS_4arch4Sm90ELb0ELb0ELb0ELb1ELb1ELb1ELb0ELb1ELb1ELb1ELb1ELb0EEENS1_21CollectiveEpilogueFwdINS6_IJSA_SC_SB_EEES9_SE_SG_Li384ELb1ELb1ELb1ELb0EEENS1_36VarlenDynamicPersistentTileSchedulerILi192ELi128ELi384ELi128ELb1ELb1ELb1ELb0ELb1ELb1EEEEEEEEEvNT_6ParamsE,(.L_x_15994 - _ZN7cutlass13device_kernelIN5flash11enable_sm90INS1_16FlashAttnFwdSm90INS1_25CollectiveMainloopFwdSm90ILi2EN4cute5tupleIJNS5_1CILi1EEES8_S8_EEENS6_IJNS7_ILi192EEENS7_ILi128EEENS7_ILi64EEEEEELi64ENS_10bfloat16_tEfNS_4arch4Sm90ELb0ELb0ELb0ELb1ELb1ELb1ELb0ELb1ELb1ELb1ELb1ELb0EEENS1_21CollectiveEpilogueFwdINS6_IJSA_SC_SB_EEES9_SE_SG_Li384ELb1ELb1ELb1ELb0EEENS1_36VarlenDynamicPersistentTileSchedulerILi192ELi128ELi384ELi128ELb1ELb1ELb1ELb0ELb1ELb1EEEEEEEEEvNT_6ParamsE)
        .other          _ZN7cutlass13device_kernelIN5flash11enable_sm90INS1_16FlashAttnFwdSm90INS1_25CollectiveMainloopFwdSm90ILi2EN4cute5tupleIJNS5_1CILi1EEES8_S8_EEENS6_IJNS7_ILi192EEENS7_ILi128EEENS7_ILi64EEEEEELi64ENS_10bfloat16_tEfNS_4arch4Sm90ELb0ELb0ELb0ELb1ELb1ELb1ELb0ELb1ELb1ELb1ELb1ELb0EEENS1_21CollectiveEpilogueFwdINS6_IJSA_SC_SB_EEES9_SE_SG_Li384ELb1ELb1ELb1ELb0EEENS1_36VarlenDynamicPersistentTileSchedulerILi192ELi128ELi384ELi128ELb1ELb1ELb1ELb0ELb1ELb1EEEEEEEEEvNT_6ParamsE,@"STO_CUDA_ENTRY STV_DEFAULT"
_ZN7cutlass13device_kernelIN5flash11enable_sm90INS1_16FlashAttnFwdSm90INS1_25CollectiveMainloopFwdSm90ILi2EN4cute5tupleIJNS5_1CILi1EEES8_S8_EEENS6_IJNS7_ILi192EEENS7_ILi128EEENS7_ILi64EEEEEELi64ENS_10bfloat16_tEfNS_4arch4Sm90ELb0ELb0ELb0ELb1ELb1ELb1ELb0ELb1ELb1ELb1ELb1ELb0EEENS1_21CollectiveEpilogueFwdINS6_IJSA_SC_SB_EEES9_SE_SG_Li384ELb1ELb1ELb1ELb0EEENS1_36VarlenDynamicPersistentTileSchedulerILi192ELi128ELi384ELi128ELb1ELb1ELb1ELb0ELb1ELb1EEEEEEEEEvNT_6ParamsE:
        /* <DEDUP_REMOVED lines=18> */
.L_x_13258:
[----:B------:R-:W-:Y:S05]  /*0120*/  BSYNC B0 ;  /* 0x0000000000007941 */ /* 0x000fea0003800000 */
.L_x_13257:
        /* <DEDUP_REMOVED lines=41> */
.L_x_13259:
        /* <DEDUP_REMOVED lines=22> */
.L_x_13260:
        /* <DEDUP_REMOVED lines=18> */
.L_x_13261:
        /* <DEDUP_REMOVED lines=22> */
.L_x_13262:
        /* <DEDUP_REMOVED lines=22> */
.L_x_13263:
        /* <DEDUP_REMOVED lines=8> */
.L_x_13266:
[----:B------:R-:W-:-:S08]  /*0980*/  NOP ;  /* 0x0000000000007918 */ /* 0x000fd00000000000 */
[----:B------:R-:W0:Y:S02]  /*0990*/  USETMAXREG.TRY_ALLOC.CTAPOOL UP0, 0xa0 ;  /* 0x000000a0000079c8 */ /* 0x000e240008000600 */
[----:B0-----:R-:W-:-:S13]  /*09a0*/  PLOP3.LUT P0, PT, PT, PT, UP0, 0x80, 0x0 ;  /* 0x000000000000781c */ /* 0x001fda0003f0f008 */
[----:B------:R-:W-:Y:S05]  /*09b0*/  @!P0 BRA `(.L_x_13266) ;  /* 0xfffffffc00f08947 */ /* 0x000fea000383ffff */
[----:B------:R-:W2:Y:S01]  /*09c0*/  LDL.LU R0, [R1] ;  /* 0x0000000001007983 */ /* 0x000ea20000300800 */
[----:B------:R-:W0:Y:S01]  /*09d0*/  S2R R2, SR_TID.X ;  /* 0x0000000000027919 */ /* 0x000e220000002100 */
[----:B------:R-:W1:Y:S01]  /*09e0*/  S2UR UR38, SR_CgaCtaId ;  /* 0x00000000002679c3 */ /* 0x000e620000008800 */
[----:B------:R-:W-:Y:S01]  /*09f0*/  UMOV UR4, 0x400 ;  /* 0x0000040000047882 */ /* 0x000fe20000000000 */
[----:B0-----:R-:W-:-:S06]  /*0a00*/  SHF.R.U32.HI R2, RZ, 0x7, R2 ;  /* 0x00000007ff027819 */ /* 0x001fcc0000011602 */
[----:B------:R-:W-:Y:S06]  /*0a10*/  BAR.ARV 0x8, 0x200 ;  /* 0x0208000000007b1d */ /* 0x000fec0000002000 */
[----:B------:R-:W-:-:S13]  /*0a20*/  ISETP.NE.AND P0, PT, R2, 0x1, PT ;  /* 0x000000010200780c */ /* 0x000fda0003f05270 */
[----:B------:R-:W-:Y:S08]  /*0a30*/  @!P0 BAR.ARV 0x9, 0x100 ;  /* 0x0244000000008b1d */ /* 0x000ff00000002000 */
[----:B------:R-:W-:Y:S01]  /*0a40*/  BAR.SYNC.DEFER_BLOCKING 0x5, 0x200 ;  /* 0x0148000000007b1d */ /* 0x000fe20000010000 */
[----:B-1----:R-:W-:-:S06]  /*0a50*/  ULEA UR4, UR38, UR4, 0x18 ;  /* 0x0000000426047291 */ /* 0x002fcc000f8ec03f */
[----:B------:R-:W-:Y:S01]  /*0a60*/  IMAD.U32 R18, RZ, RZ, UR4 ;  /* 0x00000004ff127e24 */ /* 0x000fe2000f8e00ff */
[----:B------:R-:W-:-:S04]  /*0a70*/  ULDC UR4, c[0x0][0xc3c] ;  /* 0x00030f0000047ab9 */ /* 0x000fc80000000800 */
[----:B------:R-:W0:Y:S01]  /*0a80*/  LDS.128 R32, [R18+0x168d0] ;  /* 0x0168d00012207984 */ /* 0x000e220000000c00 */
[----:B------:R-:W-:Y:S06]  /*0a90*/  BAR.ARV 0x4, 0x200 ;  /* 0x0108000000007b1d */ /* 0x000fec0000002000 */
[----:B--2---:R-:W-:-:S04]  /*0aa0*/  LOP3.LUT R0, R0, 0xffffffef, RZ, 0xc0, !PT ;  /* 0xffffffef00007812 */ /* 0x004fc800078ec0ff */
[----:B------:R-:W-:-:S05]  /*0ab0*/  @P0 LOP3.LUT R0, R0, 0x10, RZ, 0xfc, !PT ;  /* 0x0000001000000812 */ /* 0x000fca00078efcff */
[----:B------:R1:W-:Y:S01]  /*0ac0*/  STL [R1], R0 ;  /* 0x0000000001007387 */ /* 0x0003e20000100800 */
[----:B0-----:R-:W-:-:S13]  /*0ad0*/  ISETP.GE.AND P0, PT, R35, UR4, PT ;  /* 0x0000000423007c0c */ /* 0x001fda000bf06270 */
[----:B-1----:R-:W-:Y:S05]  /*0ae0*/  @P0 BRA `(.L_x_13267) ;  /* 0x0000015800d40947 */ /* 0x002fea0003800000 */
[----:B------:R-:W0:Y:S01]  /*0af0*/  S2R R0, SR_TID.X ;  /* 0x0000000000007919 */ /* 0x000e220000002100 */
[----:B------:R-:W-:Y:S01]  /*0b00*/  IMAD.MOV.U32 R19, RZ, RZ, RZ ;  /* 0x000000ffff137224 */ /* 0x000fe200078e00ff */
[----:B------:R-:W-:Y:S01]  /*0b10*/  ULOP3.LUT UR39, UR36, 0x1, URZ, 0xfc, !UPT ;  /* 0x0000000124277892 */ /* 0x000fe2000f8efc3f */
[----:B------:R-:W-:Y:S01]  /*0b20*/  IMAD.MOV.U32 R155, RZ, RZ, RZ ;  /* 0x000000ffff9b7224 */ /* 0x000fe200078e00ff */
[----:B------:R-:W-:Y:S01]  /*0b30*/  UMOV UR37, URZ ;  /* 0x0000003f00257c82 */ /* 0x000fe20008000000 */
[----:B------:R-:W-:Y:S02]  /*0b40*/  IMAD.MOV.U32 R156, RZ, RZ, RZ ;  /* 0x000000ffff9c7224 */ /* 0x000fe400078e00ff */
[----:B0-----:R-:W-:-:S05]  /*0b50*/  VIADD R11, R0, 0xffffff80 ;  /* 0xffffff80000b7836 */ /* 0x001fca0000000000 */
[----:B------:R-:W-:-:S04]  /*0b60*/  SHF.R.S32.HI R0, RZ, 0x1f, R11 ;  /* 0x0000001fff007819 */ /* 0x000fc8000001140b */
[CC--:B------:R-:W-:Y:S02]  /*0b70*/  LEA.HI R2, R0.reuse, R11.reuse, RZ, 0x7 ;  /* 0x0000000b00027211 */ /* 0x0c0fe400078f38ff */
[-C--:B------:R-:W-:Y:S02]  /*0b80*/  LEA.HI R4, R0, R11.reuse, RZ, 0x5 ;  /* 0x0000000b00047211 */ /* 0x080fe400078f28ff */
[----:B------:R-:W-:Y:S02]  /*0b90*/  LOP3.LUT R3, R2, 0xffffff80, RZ, 0xc0, !PT ;  /* 0xffffff8002037812 */ /* 0x000fe400078ec0ff */
[----:B------:R-:W-:Y:S02]  /*0ba0*/  SHF.R.S32.HI R12, RZ, 0x7, R2 ;  /* 0x00000007ff0c7819 */ /* 0x000fe40000011402 */
[----:B------:R-:W-:Y:S01]  /*0bb0*/  SHF.R.S32.HI R13, RZ, 0x5, R4 ;  /* 0x00000005ff0d7819 */ /* 0x000fe20000011404 */
[----:B------:R-:W-:Y:S01]  /*0bc0*/  IMAD.IADD R10, R11, 0x1, -R3 ;  /* 0x000000010b0a7824 */ /* 0x000fe200078e0a03 */
[----:B------:R-:W-:Y:S01]  /*0bd0*/  LEA.HI R3, R0, R11, RZ, 0x4 ;  /* 0x0000000b00037211 */ /* 0x000fe200078f20ff */
[----:B------:R-:W-:-:S03]  /*0be0*/  IMAD.HI R4, R12, 0x55555556, RZ ;  /* 0x555555560c047827 */ /* 0x000fc600078e02ff */
[----:B------:R-:W-:Y:S02]  /*0bf0*/  SHF.R.S32.HI R5, RZ, 0x1f, R10 ;  /* 0x0000001fff057819 */ /* 0x000fe4000001140a */
[----:B------:R-:W-:Y:S02]  /*0c00*/  SHF.R.S32.HI R6, RZ, 0x4, R3 ;  /* 0x00000004ff067819 */ /* 0x000fe40000011403 */
[----:B------:R-:W-:Y:S02]  /*0c10*/  LEA.HI R7, R5, R10, RZ, 0x2 ;  /* 0x0000000a05077211 */ /* 0x000fe400078f10ff */
[C---:B------:R-:W-:Y:S02]  /*0c20*/  LOP3.LUT R2, R3.reuse, 0x3fffff0, RZ, 0xc0, !PT ;  /* 0x03fffff003027812 */ /* 0x040fe400078ec0ff */
[----:B------:R-:W-:Y:S02]  /*0c30*/  LEA.HI R3, R3, R6, RZ, 0x1 ;  /* 0x0000000603037211 */ /* 0x000fe400078f08ff */
[--C-:B------:R-:W-:Y:S01]  /*0c40*/  SHF.R.S32.HI R8, RZ, 0x2, R7.reuse ;  /* 0x00000002ff087819 */ /* 0x100fe20000011407 */
[----:B------:R-:W-:Y:S01]  /*0c50*/  IMAD.IADD R2, R11, 0x1, -R2 ;  /* 0x000000010b027824 */ /* 0x000fe200078e0a02 */
[----:B------:R-:W-:-:S02]  /*0c60*/  SHF.R.S32.HI R9, RZ, 0x1f, R7 ;  /* 0x0000001fff097819 */ /* 0x000fc40000011407 */
[----:B------:R-:W-:Y:S01]  /*0c70*/  LOP3.LUT R3, R3, 0x1ffffffe, RZ, 0xc0, !PT ;  /* 0x1ffffffe03037812 */ /* 0x000fe200078ec0ff */
[----:B------:R-:W-:Y:S01]  /*0c80*/  IMAD R2, R13, 0x10, R2 ;  /* 0x000000100d027824 */ /* 0x000fe200078e0202 */
[----:B------:R-:W-:Y:S02]  /*0c90*/  LEA.HI R9, R9, R8, RZ, 0x3 ;  /* 0x0000000809097211 */ /* 0x000fe400078f18ff */
[----:B------:R-:W-:Y:S01]  /*0ca0*/  LEA.HI R5, R5, R10, RZ, 0x5 ;  /* 0x0000000a05057211 */ /* 0x000fe200078f28ff */
[----:B------:R-:W-:Y:S01]  /*0cb0*/  IMAD.IADD R3, R6, 0x1, -R3 ;  /* 0x0000000106037824 */ /* 0x000fe200078e0a03 */
[----:B------:R-:W-:Y:S02]  /*0cc0*/  LOP3.LUT R9, R9, 0xfffffff8, RZ, 0xc0, !PT ;  /* 0xfffffff809097812 */ /* 0x000fe400078ec0ff */
[----:B------:R-:W-:Y:S02]  /*0cd0*/  LEA.HI R4, R4, R4, RZ, 0x1 ;  /* 0x0000000404047211 */ /* 0x000fe400078f08ff */
[----:B------:R-:W-:Y:S01]  /*0ce0*/  LEA R6, R2, R3, 0x3 ;  /* 0x0000000302067211 */ /* 0x000fe200078e18ff */
[----:B------:R-:W-:Y:S01]  /*0cf0*/  IMAD.IADD R8, R8, 0x1, -R9 ;  /* 0x0000000108087824 */ /* 0x000fe200078e0a09 */
[----:B------:R-:W-:Y:S01]  /*0d00*/  SHF.R.S32.HI R5, RZ, 0x5, R5 ;  /* 0x00000005ff057819 */ /* 0x000fe20000011405 */
[----:B------:R-:W-:Y:S01]  /*0d10*/  IMAD R4, R4, -0x3, R12 ;  /* 0xfffffffd04047824 */ /* 0x000fe200078e020c */
[-C--:B------:R-:W-:Y:S01]  /*0d20*/  LEA.HI R2, R0, R11.reuse, RZ, 0x2 ;  /* 0x0000000b00027211 */ /* 0x080fe200078f10ff */
[----:B------:R-:W-:Y:S01]  /*0d30*/  IMAD.SHL.U32 R6, R6, 0x8, RZ ;  /* 0x0000000806067824 */ /* 0x000fe200078e00ff */
[----:B------:R-:W-:Y:S01]  /*0d40*/  LEA.HI R3, R0, R11, RZ, 0x3 ;  /* 0x0000000b00037211 */ /* 0x000fe200078f18ff */
[----:B------:R-:W-:Y:S01]  /*0d50*/  IMAD R5, R5, 0x10, R8 ;  /* 0x0000001005057824 */ /* 0x000fe200078e0208 */
[----:B------:R-:W-:-:S02]  /*0d60*/  SHF.R.S32.HI R153, RZ, 0x2, R2 ;  /* 0x00000002ff997819 */ /* 0x000fc40000011402 */
[----:B------:R-:W-:Y:S01]  /*0d70*/  SHF.R.S32.HI R0, RZ, 0x1f, R2 ;  /* 0x0000001fff007819 */ /* 0x000fe20000011402 */
[----:B------:R-:W-:Y:S01]  /*0d80*/  IMAD R9, R4, 0x40, R5 ;  /* 0x0000004004097824 */ /* 0x000fe200078e0205 */
[----:B------:R-:W-:Y:S01]  /*0d90*/  LOP3.LUT R2, R2, 0xfffffffc, RZ, 0xc0, !PT ;  /* 0xfffffffc02027812 */ /* 0x000fe200078ec0ff */
[----:B------:R-:W-:Y:S01]  /*0da0*/  VIADD R8, R153, 0x60 ;  /* 0x0000006099087836 */ /* 0x000fe20000000000 */
[----:B------:R-:W-:Y:S02]  /*0db0*/  SHF.R.S32.HI R4, RZ, 0x3, R3 ;  /* 0x00000003ff047819 */ /* 0x000fe40000011403 */
[----:B------:R-:W-:Y:S01]  /*0dc0*/  LOP3.LUT R3, R3, 0xfffffff8, RZ, 0xc0, !PT ;  /* 0xfffffff803037812 */ /* 0x000fe200078ec0ff */
[C---:B------:R-:W-:Y:S01]  /*0dd0*/  IMAD.IADD R5, R11.reuse, 0x1, -R2 ;  /* 0x000000010b057824 */ /* 0x040fe200078e0a02 */
[----:B------:R-:W-:Y:S01]  /*0de0*/  LEA.HI R0, R0, R153, RZ, 0x3 ;  /* 0x0000009900007211 */ /* 0x000fe200078f18ff */
[----:B------:R-:W-:Y:S01]  /*0df0*/  STL [R1+0x60], R9 ;  /* 0x0000600901007387 */ /* 0x000fe20000100800 */
[----:B------:R-:W-:Y:S01]  /*0e00*/  SHF.R.S32.HI R4, RZ, 0x1f, R8 ;  /* 0x0000001fff047819 */ /* 0x000fe20000011408 */
[----:B------:R-:W-:Y:S01]  /*0e10*/  IMAD.IADD R2, R11, 0x1, -R3 ;  /* 0x000000010b027824 */ /* 0x000fe200078e0a03 */
[----:B------:R-:W-:Y:S01]  /*0e20*/  LOP3.LUT R0, R0, 0xfffffff8, RZ, 0xc0, !PT ;  /* 0xfffffff800007812 */ /* 0x000fe200078ec0ff */
[----:B------:R-:W-:Y:S01]  /*0e30*/  IMAD.SHL.U32 R3, R8, 0x40, RZ ;  /* 0x0000004008037824 */ /* 0x000fe200078e00ff */
[C---:B------:R-:W-:Y:S01]  /*0e40*/  LEA.HI R2, R5.reuse, R5, RZ, 0x1 ;  /* 0x0000000505027211 */ /* 0x040fe200078f08ff */
[----:B------:R-:W-:Y:S01]  /*0e50*/  IMAD.SHL.U32 R16, R5, 0x8, RZ ;  /* 0x0000000805107824 */ /* 0x000fe200078e00ff */
[----:B------:R-:W-:Y:S01]  /*0e60*/  LEA.HI R4, R4, R8, RZ, 0x3 ;  /* 0x0000000804047211 */ /* 0x000fe200078f18ff */
[----:B------:R-:W-:Y:S01]  /*0e70*/  IMAD.IADD R11, R153, 0x1, -R0 ;  /* 0x00000001990b7824 */ /* 0x000fe200078e0a00 */
[----:B------:R-:W-:Y:S01]  /*0e80*/  SHF.L.U32 R22, R5, 0x2, RZ ;  /* 0x0000000205167819 */ /* 0x000fe200000006ff */
[----:B------:R-:W-:Y:S01]  /*0e90*/  STL [R1+0x4], RZ ;  /* 0x000004ff01007387 */ /* 0x000fe20000100800 */
[----:B------:R-:W-:Y:S01]  /*0ea0*/  LOP3.LUT R0, R2, 0x1ffffffe, RZ, 0xc0, !PT ;  /* 0x1ffffffe02007812 */ /* 0x000fe200078ec0ff */
[----:B------:R-:W-:Y:S01]  /*0eb0*/  IMAD.SHL.U32 R4, R4, 0x40, RZ ;  /* 0x0000004004047824 */ /* 0x000fe200078e00ff */
[----:B------:R-:W-:Y:S01]  /*0ec0*/  LOP3.LUT R3, R3, 0x1c0, RZ, 0xc0, !PT ;  /* 0x000001c003037812 */ /* 0x000fe200078ec0ff */
[----:B------:R-:W-:Y:S01]  /*0ed0*/  VIADD R157, R22, 0x10 ;  /* 0x00000010169d7836 */ /* 0x000fe20000000000 */
[----:B------:R-:W-:Y:S01]  /*0ee0*/  LOP3.LUT R7, R7, 0x7ffffffc, RZ, 0xc0, !PT ;  /* 0x7ffffffc07077812 */ /* 0x000fe200078ec0ff */
[----:B------:R-:W-:Y:S01]  /*0ef0*/  IMAD.IADD R0, R5, 0x1, -R0 ;  /* 0x0000000105007824 */ /* 0x000fe200078e0a00 */
[----:B------:R-:W-:Y:S01]  /*0f00*/  SHF.R.U32.HI R5, RZ, 0x3, R3 ;  /* 0x00000003ff057819 */ /* 0x000fe20000011603 */
[----:B------:R0:W-:Y:S01]  /*0f10*/  STL [R1+0x20], R11 ;  /* 0x0000200b01007387 */ /* 0x0001e20000100800 */
[----:B------:R-:W-:Y:S01]  /*0f20*/  LOP3.LUT R3, R3, 0x38, R16, 0xf8, !PT ;  /* 0x0000003803037812 */ /* 0x000fe200078ef810 */
[----:B------:R-:W-:Y:S01]  /*0f30*/  IMAD.IADD R7, R10, 0x1, -R7 ;  /* 0x000000010a077824 */ /* 0x000fe200078e0a07 */
[----:B------:R-:W-:Y:S01]  /*0f40*/  LOP3.LUT R4, R4, 0xfffffe00, RZ, 0xc0, !PT ;  /* 0xfffffe0004047812 */ /* 0x000fe200078ec0ff */
[----:B------:R-:W-:Y:S01]  /*0f50*/  IMAD R0, R0, 0x8, R9 ;  /* 0x0000000800007824 */ /* 0x000fe200078e0209 */
[----:B------:R-:W-:Y:S01]  /*0f60*/  SHF.R.S32.HI R8, RZ, 0x1f, R157 ;  /* 0x0000001fff087819 */ /* 0x000fe2000001149d */
[----:B------:R-:W-:Y:S01]  /*0f70*/  VIADD R2, R16, 0x20 ;  /* 0x0000002010027836 */ /* 0x000fe20000000000 */
[----:B------:R-:W-:Y:S01]  /*0f80*/  LOP3.LUT R3, R4, R3, R5, 0xf6, !PT ;  /* 0x0000000304037212 */ /* 0x000fe200078ef605 */
[----:B------:R1:W-:Y:S01]  /*0f90*/  STL [R1+0x2c], R4 ;  /* 0x00002c0401007387 */ /* 0x0003e20000100800 */
[C---:B------:R-:W-:Y:S01]  /*0fa0*/  SHF.L.U64.HI R5, R157.reuse, 0x1, R8 ;  /* 0x000000019d057819 */ /* 0x040fe20000010208 */
[----:B0-----:R-:W-:Y:S01]  /*0fb0*/  IMAD.SHL.U32 R11, R157, 0x2, RZ ;  /* 0x000000029d0b7824 */ /* 0x001fe200078e00ff */
[----:B------:R-:W-:-:S02]  /*0fc0*/  LEA R3, R3, R18, 0x1 ;  /* 0x0000001203037211 */ /* 0x000fc400078e08ff */
[----:B------:R-:W-:Y:S02]  /*0fd0*/  SHF.R.S32.HI R17, RZ, 0x1f, R16 ;  /* 0x0000001fff117819 */ /* 0x000fe40000011410 */
[----:B------:R0:W-:Y:S01]  /*0fe0*/  STL [R1+0x58], R11 ;  /* 0x0000580b01007387 */ /* 0x0001e20000100800 */
[----:B------:R-:W-:Y:S01]  /*0ff0*/  SHF.R.S32.HI R154, RZ, 0x1f, R2 ;  /* 0x0000001fff9a7819 */ /* 0x000fe20000011402 */
[----:B-1----:R-:W-:Y:S02]  /*1000*/  IMAD.SHL.U32 R4, R7, 0x2, RZ ;  /* 0x0000000207047824 */ /* 0x002fe400078e00ff */
[----:B------:R0:W-:Y:S04]  /*1010*/  STL [R1+0x68], R6 ;  /* 0x0000680601007387 */ /* 0x0001e80000100800 */
[----:B------:R0:W-:Y:S04]  /*1020*/  STL [R1+0x54], R5 ;  /* 0x0000540501007387 */ /* 0x0001e80000100800 */
[----:B------:R0:W-:Y:S04]  /*1030*/  STL [R1+0x30], R4 ;  /* 0x0000300401007387 */ /* 0x0001e80000100800 */
[----:B------:R0:W-:Y:S04]  /*1040*/  STL [R1+0x5c], R3 ;  /* 0x00005c0301007387 */ /* 0x0001e80000100800 */
[----:B------:R0:W-:Y:S02]  /*1050*/  STL [R1+0x64], R0 ;  /* 0x0000640001007387 */ /* 0x0001e40000100800 */
.L_x_13406:
[----:B01----:R-:W0:Y:S02]  /*1060*/  LDC.64 R4, c[0x0][0xc88] ;  /* 0x00032200ff047b82 */ /* 0x003e240000000a00 */
        /* <DEDUP_REMOVED lines=52> */
.L_x_13268:
        /* <DEDUP_REMOVED lines=14> */
.L_x_13269:
[----:B------:R-:W-:Y:S05]  /*1490*/  @!P0 BRA `(.L_x_13270) ;  /* 0x00000000000c8947 */ /* 0x000fea0003800000 */
[----:B------:R-:W2:Y:S04]  /*14a0*/  LDG.E R0, desc[UR42][R8.64] ;  /* 0x0000002a08007981 */ /* 0x000ea8000c1e1900 */
[----:B------:R-:W2:Y:S02]  /*14b0*/  LDG.E R31, desc[UR42][R8.64+0x4] ;  /* 0x0000042a081f7981 */ /* 0x000ea4000c1e1900 */
[----:B--2---:R-:W-:-:S07]  /*14c0*/  IMAD.IADD R31, R31, 0x1, -R0 ;  /* 0x000000011f1f7824 */ /* 0x004fce00078e0a00 */
.L_x_13270:
        /* <DEDUP_REMOVED lines=9> */
[----:B------:R0:W3:Y:S01]  /*1560*/  @P0 LDG.E R3, desc[UR42][R4.64+0x4] ;  /* 0x0000042a04030981 */ /* 0x0000e2000c1e1900 */
[----:B------:R-:W-:Y:S02]  /*1570*/  ISETP.NE.AND.EX P1, PT, RZ, UR5, PT, P1 ;  /* 0x00000005ff007c0c */ /* 0x000fe4000bf25310 */
[----:B-----5:R-:W-:-:S11]  /*1580*/  MOV R25, R31 ;  /* 0x0000001f00197202 */ /* 0x020fd60000000f00 */
[----:B------:R-:W-:-:S04]  /*1590*/  @P1 IADD3 R6, P2, R38, UR4, RZ ;  /* 0x0000000426061c10 */ /* 0x000fc8000ff5e0ff */
[----:B------:R-:W-:-:S05]  /*15a0*/  @P1 IADD3.X R7, R37, UR5, RZ, P2, !PT ;  /* 0x0000000525071c10 */ /* 0x000fca00097fe4ff */
[----:B------:R1:W5:Y:S01]  /*15b0*/  @P1 LDG.E R25, desc[UR42][R6.64] ;  /* 0x0000002a06191981 */ /* 0x000362000c1e1900 */
[----:B------:R-:W-:Y:S01]  /*15c0*/  IMAD.IADD R10, R31, 0x1, -R10 ;  /* 0x000000011f0a7824 */ /* 0x000fe200078e0a0a */
[----:B------:R-:W-:Y:S01]  /*15d0*/  LOP3.LUT R12, R11, 0xff, RZ, 0xc0, !PT ;  /* 0x000000ff0b0c7812 */ /* 0x000fe200078ec0ff */
[----:B------:R-:W-:Y:S01]  /*15e0*/  BSSY B0, `(.L_x_13271) ;  /* 0x000002c000007945 */ /* 0x000fe20003800000 */
[----:B------:R-:W-:Y:S01]  /*15f0*/  SHF.R.U32.HI R8, RZ, 0x10, R11 ;  /* 0x00000010ff087819 */ /* 0x000fe2000001160b */
[----:B0-----:R-:W-:Y:S02]  /*1600*/  IMAD.MOV.U32 R5, RZ, RZ, RZ ;  /* 0x000000ffff057224 */ /* 0x001fe400078e00ff */
[----:B------:R1:W-:Y:S04]  /*1610*/  STL [R1+0x4c], R12 ;  /* 0x00004c0c01007387 */ /* 0x0003e80000100800 */
[----:B------:R1:W-:Y:S01]  /*1620*/  STL [R1+0x34], R8 ;  /* 0x0000340801007387 */ /* 0x0003e20000100800 */
[----:B--2---:R-:W-:Y:S01]  /*1630*/  LOP3.LUT R32, R32, 0xfffffffb, RZ, 0xc0, !PT ;  /* 0xfffffffb20207812 */ /* 0x004fe200078ec0ff */
[----:B---3--:R-:W-:-:S04]  /*1640*/  @P0 IMAD.IADD R27, R3, 0x1, -R0 ;  /* 0x00000001031b0824 */ /* 0x008fc800078e0a00 */
[----:B------:R-:W-:-:S04]  /*1650*/  IMAD.IADD R89, R10, 0x1, R27 ;  /* 0x000000010a597824 */ /* 0x000fc800078e021b */
[C---:B------:R-:W-:Y:S01]  /*1660*/  VIADD R0, R89.reuse, 0x7f ;  /* 0x0000007f59007836 */ /* 0x040fe20000000000 */
[----:B------:R-:W-:-:S04]  /*1670*/  ISETP.GE.AND P3, PT, R89, 0x1, PT ;  /* 0x000000015900780c */ /* 0x000fc80003f66270 */
[----:B------:R-:W-:-:S04]  /*1680*/  SHF.R.S32.HI R3, RZ, 0x1f, R0 ;  /* 0x0000001fff037819 */ /* 0x000fc80000011400 */
[----:B------:R-:W-:-:S04]  /*1690*/  LEA.HI R3, R3, R0, RZ, 0x7 ;  /* 0x0000000003037211 */ /* 0x000fc800078f38ff */
[----:B------:R-:W-:Y:S02]  /*16a0*/  SHF.R.S32.HI R26, RZ, 0x7, R3 ;  /* 0x00000007ff1a7819 */ /* 0x000fe40000011403 */
[----:B------:R-:W-:-:S05]  /*16b0*/  @P3 LOP3.LUT R32, R32, 0x4, RZ, 0xfc, !PT ;  /* 0x0000000420203812 */ /* 0x000fca00078efcff */
[----:B------:R1:W-:Y:S01]  /*16c0*/  STL [R1], R32 ;  /* 0x0000002001007387 */ /* 0x0003e20000100800 */
[----:B------:R-:W-:Y:S05]  /*16d0*/  @!P3 BRA `(.L_x_13272) ;  /* 0x000000000070b947 */ /* 0x000fea0003800000 */
[----:B------:R-:W-:Y:S01]  /*16e0*/  ISETP.NE.AND P0, PT, R8, RZ, PT ;  /* 0x000000ff0800720c */ /* 0x000fe20003f05270 */
[----:B------:R-:W-:-:S03]  /*16f0*/  ULDC UR4, c[0x0][0x9f0] ;  /* 0x00027c0000047ab9 */ /* 0x000fc60000000800 */
[----:B------:R-:W-:-:S04]  /*1700*/  SEL R9, R8, UR4, P0 ;  /* 0x0000000408097c07 */ /* 0x000fc80008000000 */
[-C--:B-1----:R-:W-:Y:S02]  /*1710*/  IABS R6, R9.reuse ;  /* 0x0000000900067213 */ /* 0x082fe40000000000 */
        /* <DEDUP_REMOVED lines=23> */
[----:B------:R-:W-:-:S07]  /*1890*/  @!P1 LOP3.LUT R5, RZ, R9, RZ, 0x33, !PT ;  /* 0x00000009ff059212 */ /* 0x000fce00078e33ff */
.L_x_13272:
[----:B------:R-:W-:Y:S05]  /*18a0*/  BSYNC B0 ;  /* 0x0000000000007941 */ /* 0x000fea0003800000 */
.L_x_13271:
        /* <DEDUP_REMOVED lines=25> */
[----:B------:R-:W-:Y:S01]  /*1a40*/  MOV R5, UR5 ;  /* 0x0000000500057c02 */ /* 0x000fe20008000f00 */
[----:B------:R-:W-:Y:S01]  /*1a50*/  ULDC.64 UR4, c[0x4][0x140] ;  /* 0x0100500000047ab9 */ /* 0x000fe20000000a00 */
[----:B------:R-:W-:Y:S02]  /*1a60*/  IMAD.U32 R10, RZ, RZ, UR6 ;  /* 0x00000006ff0a7e24 */ /* 0x000fe4000f8e00ff */
[----:B-1----:R-:W-:Y:S02]  /*1a70*/  IMAD.U32 R6, RZ, RZ, UR4 ;  /* 0x00000004ff067e24 */ /* 0x002fe4000f8e00ff */
[----:B------:R-:W-:-:S02]  /*1a80*/  IMAD.U32 R7, RZ, RZ, UR5 ;  /* 0x00000005ff077e24 */ /* 0x000fc4000f8e00ff */
[----:B------:R-:W-:Y:S02]  /*1a90*/  IMAD.U32 R11, RZ, RZ, UR7 ;  /* 0x00000007ff0b7e24 */ /* 0x000fe4000f8e00ff */
[----:B------:R-:W-:Y:S02]  /*1aa0*/  IMAD.MOV.U32 R8, RZ, RZ, 0x70 ;  /* 0x00000070ff087424 */ /* 0x000fe400078e00ff */
[----:B------:R-:W-:Y:S02]  /*1ab0*/  IMAD.MOV.U32 R12, RZ, RZ, 0x1 ;  /* 0x00000001ff0c7424 */ /* 0x000fe400078e00ff */
[----:B0-----:R-:W-:-:S07]  /*1ac0*/  IMAD.MOV.U32 R13, RZ, RZ, RZ ;  /* 0x000000ffff0d7224 */ /* 0x001fce00078e00ff */
[----:B------:R-:W-:-:S07]  /*1ad0*/  LEPC R20, `(.L_x_13275) ;  /* 0x000000001014794e */ /* 0x000fce0000000000 */
[----:B--2--5:R-:W-:Y:S05]  /*1ae0*/  CALL.ABS.NOINC R14 ;  /* 0x000000000e007343 */ /* 0x024fea0003c00000 */
.L_x_13275:
[----:B------:R-:W-:Y:S05]  /*1af0*/  BSYNC B6 ;  /* 0x0000000000067941 */ /* 0x000fea0003800000 */
.L_x_13274:
        /* <DEDUP_REMOVED lines=20> */
.L_x_13277:
[----:B------:R-:W-:Y:S05]  /*1c40*/  BSYNC B6 ;  /* 0x0000000000067941 */ /* 0x000fea0003800000 */
.L_x_13276:
[----:B------:R-:W2:Y:S01]  /*1c50*/  LDL R39, [R1+0x20] ;  /* 0x0000200001277983 */ /* 0x000ea20000100800 */
[----:B------:R-:W-:Y:S01]  /*1c60*/  ULDC.64 UR4, c[0x0][0x9f8] ;  /* 0x00027e0000047ab9 */ /* 0x000fe20000000a00 */
[----:B------:R-:W-:Y:S01]  /*1c70*/  IMAD.MOV.U32 R69, RZ, RZ, R36 ;  /* 0x000000ffff457224 */ /* 0x000fe200078e0024 */
[----:B------:R-:W-:Y:S01]  /*1c80*/  ISETP.NE.U32.AND P0, PT, RZ, UR4, PT ;  /* 0x00000004ff007c0c */ /* 0x000fe2000bf05070 */
[----:B------:R-:W3:Y:S01]  /*1c90*/  LDL R14, [R1+0x2c] ;  /* 0x00002c00010e7983 */ /* 0x000ee20000100800 */
[----:B------:R-:W0:Y:S02]  /*1ca0*/  LDC.64 R4, c[0x0][0x3f8] ;  /* 0x0000fe00ff047b82 */ /* 0x000e240000000a00 */
[----:B------:R-:W-:-:S06]  /*1cb0*/  ISETP.NE.AND.EX P0, PT, RZ, UR5, PT, P0 ;  /* 0x00000005ff007c0c */ /* 0x000fcc000bf05300 */
[----:B------:R-:W4:Y:S07]  /*1cc0*/  LDC.64 R62, c[0x0][0x408] ;  /* 0x00010200ff3e7b82 */ /* 0x000f2e0000000a00 */
[----:B-1----:R-:W-:-:S04]  /*1cd0*/  @P0 IADD3 R6, P1, R38, UR4, RZ ;  /* 0x0000000426060c10 */ /* 0x002fc8000ff3e0ff */
[----:B------:R-:W-:Y:S02]  /*1ce0*/  @P0 IADD3.X R7, R37, UR5, RZ, P1, !PT ;  /* 0x0000000525070c10 */ /* 0x000fe40008ffe4ff */
[----:B------:R-:W1:Y:S03]  /*1cf0*/  LDC R37, c[0x0][0x3f4] ;  /* 0x0000fd00ff257b82 */ /* 0x000e660000000800 */
[----:B------:R4:W3:Y:S01]  /*1d00*/  @P0 LDG.E R69, desc[UR42][R6.64] ;  /* 0x0000002a06450981 */ /* 0x0008e2000c1e1900 */
[----:B------:R-:W4:Y:S01]  /*1d10*/  S2R R36, SR_TID.X ;  /* 0x0000000000247919 */ /* 0x000f220000002100 */
[----:B------:R-:W-:Y:S02]  /*1d20*/  SHF.R.S32.HI R3, RZ, 0x1f, R153 ;  /* 0x0000001fff037819 */ /* 0x000fe40000011499 */
[----:B------:R-:W-:-:S03]  /*1d30*/  SHF.R.S32.HI R23, RZ, 0x1f, R22 ;  /* 0x0000001fff177819 */ /* 0x000fc60000011416 */
[-C--:B0-----:R-:W-:Y:S02]  /*1d40*/  IMAD R0, R3, R4.reuse, RZ ;  /* 0x0000000403007224 */ /* 0x081fe400078e02ff */
[----:B------:R-:W-:-:S04]  /*1d50*/  IMAD.WIDE.U32 R8, R153, R4, R22 ;  /* 0x0000000499087225 */ /* 0x000fc800078e0016 */
[C---:B------:R-:W-:Y:S02]  /*1d60*/  IMAD R13, R153.reuse, R5, R0 ;  /* 0x00000005990d7224 */ /* 0x040fe400078e0200 */
[----:B------:R-:W-:Y:S01]  /*1d70*/  IMAD.WIDE.U32 R10, R153, R4, R16 ;  /* 0x00000004990a7225 */ /* 0x000fe200078e0010 */
[----:B-1----:R-:W-:-:S03]  /*1d80*/  ISETP.GE.AND P0, PT, R16, R37, PT ;  /* 0x000000251000720c */ /* 0x002fc60003f06270 */
[----:B----4-:R-:W-:Y:S01]  /*1d90*/  IMAD R0, R3, R62, RZ ;  /* 0x0000003e03007224 */ /* 0x010fe200078e02ff */
[----:B------:R-:W-:Y:S01]  /*1da0*/  IADD3 R9, R9, R13, RZ ;  /* 0x0000000d09097210 */ /* 0x000fe20007ffe0ff */
[----:B------:R-:W-:Y:S01]  /*1db0*/  IMAD.IADD R11, R13, 0x1, R11 ;  /* 0x000000010d0b7824 */ /* 0x000fe200078e020b */
[----:B------:R-:W-:Y:S02]  /*1dc0*/  SEL R3, R37, RZ, P0 ;  /* 0x000000ff25037207 */ /* 0x000fe40000000000 */
[----:B-----5:R-:W-:-:S03]  /*1dd0*/  SHF.R.S32.HI R13, RZ, 0x1f, R25 ;  /* 0x0000001fff0d7819 */ /* 0x020fc60000011419 */
[----:B------:R-:W-:Y:S02]  /*1de0*/  IMAD.IADD R3, R16, 0x1, R3 ;  /* 0x0000000110037824 */ /* 0x000fe400078e0203 */
[----:B------:R-:W-:Y:S02]  /*1df0*/  IMAD R12, R13, R4, RZ ;  /* 0x000000040d0c7224 */ /* 0x000fe400078e02ff */
[----:B------:R-:W-:Y:S01]  /*1e00*/  IMAD R15, R153, R63, R0 ;  /* 0x0000003f990f7224 */ /* 0x000fe200078e0200 */
[----:B------:R-:W-:Y:S01]  /*1e10*/  SHF.R.U32.HI R38, RZ, 0x7, R36 ;  /* 0x00000007ff267819 */ /* 0x000fe20000011624 */
[----:B------:R-:W-:Y:S01]  /*1e20*/  IMAD R57, R25, R5, R12 ;  /* 0x0000000519397224 */ /* 0x000fe200078e020c */
[----:B------:R-:W-:Y:S01]  /*1e30*/  SHF.R.S32.HI R0, RZ, 0x1f, R3 ;  /* 0x0000001fff007819 */ /* 0x000fe20000011403 */
[----:B------:R-:W-:Y:S01]  /*1e40*/  IMAD R12, R13, R62, RZ ;  /* 0x0000003e0d0c7224 */ /* 0x000fe200078e02ff */
[C---:B------:R-:W-:Y:S01]  /*1e50*/  ISETP.NE.AND P6, PT, R38.reuse, 0x1, PT ;  /* 0x000000012600780c */ /* 0x040fe20003fc5270 */
[----:B------:R-:W-:Y:S01]  /*1e60*/  VIADD R78, R38, 0x8 ;  /* 0x00000008264e7836 */ /* 0x000fe20000000000 */
[----:B------:R-:W-:Y:S01]  /*1e70*/  LEA.HI R0, R0, R3, RZ, 0x3 ;  /* 0x0000000300007211 */ /* 0x000fe200078f18ff */
[----:B------:R-:W-:Y:S01]  /*1e80*/  VIADD R38, R153, 0x60 ;  /* 0x0000006099267836 */ /* 0x000fe20000000000 */
[----:B------:R-:W-:Y:S01]  /*1e90*/  SHF.L.U64.HI R66, R4, 0x7, R5 ;  /* 0x0000000704427819 */ /* 0x000fe20000010205 */
[----:B------:R-:W-:Y:S01]  /*1ea0*/  IMAD.WIDE.U32 R20, R25, R4, R8 ;  /* 0x0000000419147225 */ /* 0x000fe200078e0008 */
[----:B------:R-:W-:-:S02]  /*1eb0*/  SHF.L.U64.HI R64, R62, 0x7, R63 ;  /* 0x000000073e407819 */ /* 0x000fc4000001023f */
[----:B------:R-:W-:Y:S01]  /*1ec0*/  LOP3.LUT R32, R32, 0xfffffffd, RZ, 0xc0, !PT ;  /* 0xfffffffd20207812 */ /* 0x000fe200078ec0ff */
[----:B------:R-:W-:-:S04]  /*1ed0*/  IMAD.WIDE.U32 R34, R25, R4, R10 ;  /* 0x0000000419227225 */ /* 0x000fc800078e000a */
[----:B------:R-:W-:Y:S02]  /*1ee0*/  IMAD.SHL.U32 R65, R4, 0x80, RZ ;  /* 0x0000008004417824 */ /* 0x000fe400078e00ff */
[----:B------:R-:W-:Y:S02]  /*1ef0*/  IMAD R3, R25, R63, R12 ;  /* 0x0000003f19037224 */ /* 0x000fe400078e020c */
[----:B------:R-:W-:Y:S01]  /*1f00*/  IMAD.SHL.U32 R38, R38, 0x40, RZ ;  /* 0x0000004026267824 */ /* 0x000fe200078e00ff */
[----:B------:R-:W-:Y:S01]  /*1f10*/  LOP3.LUT R10, R0, 0xfffffff8, RZ, 0xc0, !PT ;  /* 0xfffffff8000a7812 */ /* 0x000fe200078ec0ff */
[----:B------:R-:W-:-:S03]  /*1f20*/  IMAD.IADD R68, R68, 0x1, R31 ;  /* 0x0000000144447824 */ /* 0x000fc600078e021f */
[----:B------:R-:W-:Y:S02]  /*1f30*/  LOP3.LUT R38, R38, 0x1c0, RZ, 0xc0, !PT ;  /* 0x000001c026267812 */ /* 0x000fe400078ec0ff */
[----:B------:R-:W-:Y:S01]  /*1f40*/  SHF.R.S32.HI R31, RZ, 0x3, R0 ;  /* 0x00000003ff1f7819 */ /* 0x000fe20000011400 */
[----:B------:R-:W-:Y:S05]  /*1f50*/  @!P6 WARPSYNC.ALL ;  /* 0x000000000000e948 */ /* 0x000fea0003800000 */
[----:B------:R-:W-:Y:S01]  /*1f60*/  IMAD.WIDE.U32 R52, R153, R62, R22 ;  /* 0x0000003e99347225 */ /* 0x000fe200078e0016 */
[----:B------:R-:W-:-:S03]  /*1f70*/  ULDC UR4, c[0x0][0x2f4] ;  /* 0x0000bd0000047ab9 */ /* 0x000fc60000000800 */
[----:B------:R-:W-:-:S04]  /*1f80*/  IMAD.WIDE.U32 R6, R153, R62, R16 ;  /* 0x0000003e99067225 */ /* 0x000fc800078e0010 */
[----:B------:R-:W-:Y:S02]  /*1f90*/  IMAD.IADD R53, R53, 0x1, R15 ;  /* 0x0000000135357824 */ /* 0x000fe400078e020f */
[----:B------:R-:W-:Y:S02]  /*1fa0*/  IMAD.IADD R7, R15, 0x1, R7 ;  /* 0x000000010f077824 */ /* 0x000fe400078e0207 */
[----:B------:R-:W-:-:S04]  /*1fb0*/  IMAD.WIDE.U32 R52, R25, R62, R52 ;  /* 0x0000003e19347225 */ /* 0x000fc800078e0034 */
[----:B------:R-:W-:-:S04]  /*1fc0*/  IMAD.WIDE.U32 R54, R25, R62, R6 ;  /* 0x0000003e19367225 */ /* 0x000fc800078e0006 */
[----:B------:R-:W-:Y:S01]  /*1fd0*/  IMAD.IADD R56, R53, 0x1, R3 ;  /* 0x0000000135387824 */ /* 0x000fe200078e0203 */
[----:B------:R-:W-:Y:S01]  /*1fe0*/  ISETP.GE.AND P2, PT, R2, UR4, PT ;  /* 0x0000000402007c0c */ /* 0x000fe2000bf46270 */
[----:B------:R-:W-:Y:S01]  /*1ff0*/  IMAD.IADD R58, R21, 0x1, R57 ;  /* 0x00000001153a7824 */ /* 0x000fe200078e0239 */
[----:B------:R-:W-:Y:S01]  /*2000*/  SHF.R.S32.HI R8, RZ, 0x1f, R10 ;  /* 0x0000001fff087819 */ /* 0x000fe2000001140a */
[----:B------:R-:W-:Y:S02]  /*2010*/  IMAD.SHL.U32 R62, R62, 0x80, RZ ;  /* 0x000000803e3e7824 */ /* 0x000fe400078e00ff */
[----:B------:R-:W-:Y:S02]  /*2020*/  IMAD.SHL.U32 R60, R37, 0x2, RZ ;  /* 0x00000002253c7824 */ /* 0x000fe400078e00ff */
[----:B------:R-:W-:Y:S02]  /*2030*/  IMAD.IADD R57, R57, 0x1, R35 ;  /* 0x0000000139397824 */ /* 0x000fe400078e0223 */
[C---:B--2---:R-:W-:Y:S01]  /*2040*/  IMAD.SHL.U32 R67, R39.reuse, 0x40, RZ ;  /* 0x0000004027437824 */ /* 0x044fe200078e00ff */
[----:B------:R-:W-:Y:S01]  /*2050*/  @!P6 BAR.SYNC.DEFER_BLOCKING 0x9, 0x100 ;  /* 0x024400000000eb1d */ /* 0x000fe20000010000 */
[----:B------:R-:W-:Y:S01]  /*2060*/  LOP3.LUT P1, RZ, R39, 0x4, RZ, 0xc0, !PT ;  /* 0x0000000427ff7812 */ /* 0x000fe2000782c0ff */
[----:B------:R-:W-:-:S02]  /*2070*/  VIADD R39, R36, 0xffffff80 ;  /* 0xffffff8024277836 */ /* 0x000fc40000000000 */
[----:B------:R-:W-:-:S03]  /*2080*/  LOP3.LUT R67, R67, 0x1c0, RZ, 0xc0, !PT ;  /* 0x000001c043437812 */ /* 0x000fc600078ec0ff */
[----:B------:R-:W-:Y:S02]  /*2090*/  SHF.R.S32.HI R36, RZ, 0x1f, R39 ;  /* 0x0000001fff247819 */ /* 0x000fe40000011427 */
[----:B------:R-:W-:Y:S02]  /*20a0*/  SHF.R.U32.HI R63, RZ, 0x3, R67 ;  /* 0x00000003ff3f7819 */ /* 0x000fe40000011643 */
[----:B------:R-:W-:Y:S02]  /*20b0*/  LOP3.LUT R4, R67, 0x18, R16, 0xf8, !PT ;  /* 0x0000001843047812 */ /* 0x000fe400078ef810 */
[----:B------:R-:W-:Y:S02]  /*20c0*/  LEA.HI R36, R36, R39, RZ, 0x5 ;  /* 0x0000002724247211 */ /* 0x000fe400078f28ff */
[----:B------:R-:W-:Y:S02]  /*20d0*/  LOP3.LUT R4, R4, R63, RZ, 0x3c, !PT ;  /* 0x0000003f04047212 */ /* 0x000fe400078e3cff */
[----:B------:R-:W-:-:S02]  /*20e0*/  @P1 LOP3.LUT R32, R32, 0x2, RZ, 0xfc, !PT ;  /* 0x0000000220201812 */ /* 0x000fc400078efcff */
[----:B------:R-:W-:-:S03]  /*20f0*/  SHF.R.S32.HI R36, RZ, 0x5, R36 ;  /* 0x00000005ff247819 */ /* 0x000fc60000011424 */
[----:B------:R0:W-:Y:S02]  /*2100*/  STL [R1], R32 ;  /* 0x0000002001007387 */ /* 0x0001e40000100800 */
[----:B------:R-:W-:Y:S01]  /*2110*/  IMAD R59, R36, 0x200, R4 ;  /* 0x00000200243b7824 */ /* 0x000fe200078e0204 */
[--C-:B------:R-:W-:Y:S02]  /*2120*/  LOP3.LUT R4, R67, 0x38, R0.reuse, 0xf8, !PT ;  /* 0x0000003843047812 */ /* 0x100fe400078ef800 */
[----:B------:R-:W-:Y:S01]  /*2130*/  LOP3.LUT R0, R38, 0x38, R0, 0xf8, !PT ;  /* 0x0000003826007812 */ /* 0x000fe200078ef800 */
[----:B------:R-:W-:Y:S01]  /*2140*/  VIADD R38, R153, 0x60 ;  /* 0x0000006099267836 */ /* 0x000fe20000000000 */
[----:B0-----:R-:W-:-:S04]  /*2150*/  SHF.R.S32.HI R32, RZ, 0x1f, R39 ;  /* 0x0000001fff207819 */ /* 0x001fc80000011427 */
[----:B------:R-:W-:Y:S02]  /*2160*/  LEA.HI R32, R32, R39, RZ, 0x2 ;  /* 0x0000002720207211 */ /* 0x000fe400078f10ff */
[----:B------:R-:W-:Y:S02]  /*2170*/  SHF.L.U32 R38, R38, 0x6, RZ ;  /* 0x0000000626267819 */ /* 0x000fe400000006ff */
[----:B------:R-:W-:Y:S02]  /*2180*/  LOP3.LUT R32, R32, 0xfffffffc, RZ, 0xc0, !PT ;  /* 0xfffffffc20207812 */ /* 0x000fe400078ec0ff */
[----:B------:R-:W-:Y:S02]  /*2190*/  LOP3.LUT R38, R38, 0x1c0, RZ, 0xc0, !PT ;  /* 0x000001c026267812 */ /* 0x000fe400078ec0ff */
[----:B------:R-:W-:Y:S02]  /*21a0*/  IADD3 R32, R39, -R32, RZ ;  /* 0x8000002027207210 */ /* 0x000fe40007ffe0ff */
[----:B------:R-:W-:-:S03]  /*21b0*/  SHF.R.U32.HI R38, RZ, 0x3, R38 ;  /* 0x00000003ff267819 */ /* 0x000fc60000011626 */
[----:B------:R-:W-:Y:S01]  /*21c0*/  IMAD R61, R32, 0x60, R153 ;  /* 0x00000060203d7824 */ /* 0x000fe200078e0299 */
[----:B------:R-:W-:Y:S01]  /*21d0*/  LOP3.LUT R0, R0, R38, RZ, 0x3c, !PT ;  /* 0x0000002600007212 */ /* 0x000fe200078e3cff */
[----:B------:R-:W-:Y:S01]  /*21e0*/  IMAD.IADD R32, R3, 0x1, R55 ;  /* 0x0000000103207824 */ /* 0x000fe200078e0237 */
[----:B------:R-:W-:Y:S02]  /*21f0*/  LOP3.LUT R3, R4, R63, RZ, 0x3c, !PT ;  /* 0x0000003f04037212 */ /* 0x000fe400078e3cff */
[----:B------:R-:W-:Y:S01]  /*2200*/  ISETP.GE.AND P1, PT, R16, UR4, PT ;  /* 0x0000000410007c0c */ /* 0x000fe2000bf26270 */
[----:B---3--:R-:W-:Y:S01]  /*2210*/  IMAD.IADD R0, R14, 0x1, R0 ;  /* 0x000000010e007824 */ /* 0x008fe200078e0200 */
[----:B------:R-:W-:Y:S01]  /*2220*/  SHF.R.S32.HI R9, RZ, 0x1f, R69 ;  /* 0x0000001fff097819 */ /* 0x000fe20000011445 */
[----:B------:R-:W-:-:S10]  /*2230*/  IMAD R3, R36, 0x200, R3 ;  /* 0x0000020024037824 */ /* 0x000fd400078e0203 */
.L_x_13333:
[----:B--2---:R-:W2:Y:S01]  /*2240*/  LDL R37, [R1+0x20] ;  /* 0x0000200001257983 */ /* 0x004ea20000100800 */
[----:B------:R-:W0:Y:S03]  /*2250*/  LDC R74, c[0x0][0x430] ;  /* 0x00010c00ff4a7b82 */ /* 0x000e260000000800 */
[----:B---3--:R-:W3:Y:S01]  /*2260*/  LDL.LU R36, [R1] ;  /* 0x0000000001247983 */ /* 0x008ee20000300800 */
[----:B------:R-:W-:Y:S02]  /*2270*/  VIADD R29, R29, 0xffffffff ;  /* 0xffffffff1d1d7836 */ /* 0x000fe40000000000 */
[----:B------:R-:W-:Y:S02]  /*2280*/  IMAD.MOV.U32 R73, RZ, RZ, RZ ;  /* 0x000000ffff497224 */ /* 0x000fe400078e00ff */
[----:B------:R-:W-:Y:S01]  /*2290*/  IMAD R6, R29, 0x80, R61 ;  /* 0x000000801d067824 */ /* 0x000fe200078e023d */
[----:B------:R-:W1:Y:S03]  /*22a0*/  LDC R80, c[0x0][0x3f4] ;  /* 0x0000fd00ff507b82 */ /* 0x000e660000000800 */
[----:B------:R-:W-:-:S04]  /*22b0*/  IMAD.IADD R15, R68, 0x1, R6 ;  /* 0x00000001440f7824 */ /* 0x000fc800078e0206 */
[----:B------:R-:W-:Y:S01]  /*22c0*/  IMAD.MOV.U32 R12, RZ, RZ, R15 ;  /* 0x000000ffff0c7224 */ /* 0x000fe200078e000f */
[----:B0-----:R-:W-:-:S13]  /*22d0*/  ISETP.NE.AND P3, PT, R74, 0x1, PT ;  /* 0x000000014a00780c */ /* 0x001fda0003f65270 */
[----:B------:R-:W0:Y:S08]  /*22e0*/  @P3 LDC R4, c[0x0][0x434] ;  /* 0x00010d00ff043b82 */ /* 0x000e300000000800 */
[----:B----4-:R-:W4:Y:S01]  /*22f0*/  @P3 LDC R5, c[0x0][0x438] ;  /* 0x00010e00ff053b82 */ /* 0x010f220000000800 */
[----:B0-----:R-:W-:-:S05]  /*2300*/  @P3 IMAD.HI.U32 R4, R15, R4, RZ ;  /* 0x000000040f043227 */ /* 0x001fca00078e00ff */
[----:B----4-:R-:W-:Y:S02]  /*2310*/  @P3 SHF.R.U32.HI R12, RZ, R5, R4 ;  /* 0x00000005ff0c3219 */ /* 0x010fe40000011604 */
[----:B------:R-:W-:-:S04]  /*2320*/  ISETP.GE.AND P3, PT, R6, R27, PT ;  /* 0x0000001b0600720c */ /* 0x000fc80003f66270 */
[----:B------:R-:W-:-:S13]  /*2330*/  ISETP.GT.OR P3, PT, R61, 0x7f, P3 ;  /* 0x0000007f3d00780c */ /* 0x000fda0001f64670 */
[----:B------:R-:W0:Y:S01]  /*2340*/  @!P3 LDC.64 R6, c[0x0][0x428] ;  /* 0x00010a00ff06bb82 */ /* 0x000e220000000a00 */
[----:B------:R-:W-:-:S07]  /*2350*/  @!P3 SHF.R.S32.HI R13, RZ, 0x1f, R12 ;  /* 0x0000001fff0db819 */ /* 0x000fce000001140c */
[----:B------:R-:W4:Y:S01]  /*2360*/  @!P3 LDC.64 R4, c[0x0][0x418] ;  /* 0x00010600ff04bb82 */ /* 0x000f220000000a00 */
[----:B0-----:R-:W-:-:S04]  /*2370*/  @!P3 IMAD R14, R9, R6, RZ ;  /* 0x00000006090eb224 */ /* 0x001fc800078e02ff */
[C---:B------:R-:W-:Y:S02]  /*2380*/  @!P3 IMAD R11, R69.reuse, R7, R14 ;  /* 0x00000007450bb224 */ /* 0x040fe400078e020e */
[----:B------:R-:W-:-:S04]  /*2390*/  @!P3 IMAD.WIDE.U32 R6, R69, R6, R12 ;  /* 0x000000064506b225 */ /* 0x000fc800078e000c */
[----:B------:R-:W-:Y:S01]  /*23a0*/  @!P3 IMAD.IADD R7, R7, 0x1, R11 ;  /* 0x000000010707b824 */ /* 0x000fe200078e020b */
[----:B----4-:R-:W-:-:S04]  /*23b0*/  @!P3 LEA R4, P4, R6, R4, 0x2 ;  /* 0x000000040604b211 */ /* 0x010fc800078810ff */
[----:B------:R-:W-:-:S05]  /*23c0*/  @!P3 LEA.HI.X R5, R6, R5, R7, 0x2, P4 ;  /* 0x000000050605b211 */ /* 0x000fca00020f1407 */
[----:B------:R0:W5:Y:S01]  /*23d0*/  @!P3 LDG.E R73, desc[UR42][R4.64] ;  /* 0x0000002a0449b981 */ /* 0x000162000c1e1900 */
[----:B------:R-:W-:Y:S01]  /*23e0*/  ISETP.GT.AND P3, PT, R29, R30, PT ;  /* 0x0000001e1d00720c */ /* 0x000fe20003f64270 */
[----:B------:R-:W-:Y:S01]  /*23f0*/  IMAD.MOV R11, RZ, RZ, -R12 ;  /* 0x000000ffff0b7224 */ /* 0x000fe200078e0a0c */
[----:B------:R-:W-:Y:S01]  /*2400*/  LEA R7, R19, R59, 0xd ;  /* 0x0000003b13077211 */ /* 0x000fe200078e68ff */
[----:B------:R-:W-:Y:S05]  /*2410*/  YIELD ;  /* 0x0000000000007946 */ /* 0x000fea0003800000 */
[----:B------:R-:W-:Y:S01]  /*2420*/  VIADD R71, R7, 0x20 ;  /* 0x0000002007477836 */ /* 0x000fe20000000000 */
[----:B------:R-:W-:Y:S01]  /*2430*/  BSSY B0, `(.L_x_13278) ;  /* 0x0000326000007945 */ /* 0x000fe20003800000 */
[----:B------:R-:W-:-:S02]  /*2440*/  IMAD R74, R74, R11, R15 ;  /* 0x0000000b4a4a7224 */ /* 0x000fc400078e020f */
[----:B------:R-:W-:Y:S01]  /*2450*/  IMAD R72, R7, 0x2, R28 ;  /* 0x0000000207487824 */ /* 0x000fe200078e021c */
[----:B--2---:R-:W-:Y:S02]  /*2460*/  LOP3.LUT P5, RZ, R37, 0x4, RZ, 0xc0, !PT ;  /* 0x0000000425ff7812 */ /* 0x004fe400078ac0ff */
[----:B---3--:R-:W-:-:S04]  /*2470*/  LOP3.LUT R36, R36, 0xfffffffe, RZ, 0xc0, !PT ;  /* 0xfffffffe24247812 */ /* 0x008fc800078ec0ff */
[----:B------:R-:W-:Y:S02]  /*2480*/  @P3 LOP3.LUT R36, R36, 0x1, RZ, 0xfc, !PT ;  /* 0x0000000124243812 */ /* 0x000fe400078efcff */
[----:B-1----:R-:W-:-:S03]  /*2490*/  ISETP.GE.AND P3, PT, R80, 0x1, PT ;  /* 0x000000015000780c */ /* 0x002fc60003f66270 */
[----:B------:R0:W-:Y:S02]  /*24a0*/  STL [R1], R36 ;  /* 0x0000002401007387 */ /* 0x0001e40000100800 */
[----:B------:R-:W-:-:S04]  /*24b0*/  @P5 VIADD R71, R7, 0xffffffe0 ;  /* 0xffffffe007475836 */ /* 0x000fc80000000000 */
[----:B------:R-:W-:-:S04]  /*24c0*/  IMAD R71, R71, 0x2, R28 ;  /* 0x0000000247477824 */ /* 0x000fc800078e021c */
[----:B0-----:R-:W-:Y:S05]  /*24d0*/  @!P3 BRA `(.L_x_13279) ;  /* 0x0000002c0060b947 */ /* 0x001fea0003800000 */
        /* <DEDUP_REMOVED lines=9> */
[----:B------:R-:W-:Y:S01]  /*2570*/  IMAD.WIDE.U32 R14, R65, R29, RZ ;  /* 0x0000001d410e7225 */ /* 0x000fe200078e00ff */
[----:B------:R-:W-:-:S03]  /*2580*/  VIMNMX R77, R77, 0x80, PT ;  /* 0x000000804d4d7848 */ /* 0x000fc60003fe0100 */
[----:B------:R-:W-:Y:S02]  /*2590*/  IMAD R6, R76, UR4, RZ ;  /* 0x000000044c067c24 */ /* 0x000fe4000f8e02ff */
[----:B------:R-:W-:Y:S02]  /*25a0*/  IMAD.IADD R5, R5, 0x1, R7 ;  /* 0x0000000105057824 */ /* 0x000fe400078e0207 */
[C---:B------:R-:W-:Y:S02]  /*25b0*/  IMAD R7, R73.reuse, UR5, R6 ;  /* 0x0000000549077c24 */ /* 0x040fe4000f8e0206 */
[----:B------:R-:W-:Y:S01]  /*25c0*/  IMAD.WIDE.U32 R4, R73, UR4, R4 ;  /* 0x0000000449047c25 */ /* 0x000fe2000f8e0004 */
[----:B------:R-:W-:-:S03]  /*25d0*/  ULDC.64 UR4, c[0x0][0x308] ;  /* 0x0000c20000047ab9 */ /* 0x000fc60000000a00 */
[----:B------:R-:W-:Y:S02]  /*25e0*/  IMAD.IADD R5, R5, 0x1, R7 ;  /* 0x0000000105057824 */ /* 0x000fe400078e0207 */
[----:B------:R-:W-:Y:S02]  /*25f0*/  IMAD R7, R64, R29, RZ ;  /* 0x0000001d40077224 */ /* 0x000fe400078e02ff */
[----:B------:R-:W-:Y:S01]  /*2600*/  IMAD.WIDE.U32 R4, R152, UR4, R4 ;  /* 0x0000000498047c25 */ /* 0x000fe2000f8e0004 */
[----:B------:R-:W-:-:S03]  /*2610*/  ULDC.U8 UR4, c[0x0][0x410] ;  /* 0x0001040000047ab9 */ /* 0x000fc60000000000 */
[----:B------:R-:W-:Y:S01]  /*2620*/  IMAD R85, R152, UR5, R5 ;  /* 0x0000000598557c24 */ /* 0x000fe2000f8e0205 */
[----:B------:R-:W-:Y:S01]  /*2630*/  LEA R84, P3, R4, UR6, 0x1 ;  /* 0x0000000604547c11 */ /* 0x000fe2000f8608ff */
[-C--:B------:R-:W-:Y:S02]  /*2640*/  IMAD R5, R66, R29.reuse, RZ ;  /* 0x0000001d42057224 */ /* 0x080fe400078e02ff */
[----:B------:R-:W-:Y:S01]  /*2650*/  IMAD.WIDE.U32 R12, R62, R29, RZ ;  /* 0x0000001d3e0c7225 */ /* 0x000fe200078e00ff */
[----:B------:R-:W-:Y:S02]  /*2660*/  LEA.HI.X R85, R4, UR7, R85, 0x1, P3 ;  /* 0x0000000704557c11 */ /* 0x000fe400098f0c55 */
[----:B------:R-:W-:Y:S02]  /*2670*/  ISETP.NE.AND P3, PT, RZ, UR4, PT ;  /* 0x00000004ff007c0c */ /* 0x000fe4000bf65270 */
[----:B------:R-:W-:-:S05]  /*2680*/  SHF.R.S32.HI R4, RZ, 0x1f, R29 ;  /* 0x0000001fff047819 */ /* 0x000fca000001141d */
[C---:B------:R-:W-:Y:S02]  /*2690*/  IMAD R5, R4.reuse, R65, R5 ;  /* 0x0000004104057224 */ /* 0x040fe400078e0205 */
[----:B------:R-:W-:Y:S02]  /*26a0*/  IMAD R7, R4, R62, R7 ;  /* 0x0000003e04077224 */ /* 0x000fe400078e0207 */
        /* <DEDUP_REMOVED lines=13> */
[----:B------:R-:W-:Y:S06]  /*2780*/  @P3 BRA `(.L_x_13282) ;  /* 0x0000000000503947 */ /* 0x000fec0003800000 */
[----:B------:R-:W-:Y:S01]  /*2790*/  IADD3 R5, P4, R20, R14, RZ ;  /* 0x0000000e14057210 */ /* 0x000fe20007f9e0ff */
[----:B------:R-:W-:Y:S01]  /*27a0*/  ULDC.64 UR4, c[0x0][0x3e8] ;  /* 0x0000fa0000047ab9 */ /* 0x000fe20000000a00 */
[----:B------:R-:W-:Y:S02]  /*27b0*/  CS2R R48, SRZ ;  /* 0x0000000000307805 */ /* 0x000fe4000001ff00 */
[----:B------:R-:W-:Y:S01]  /*27c0*/  CS2R R50, SRZ ;  /* 0x0000000000327805 */ /* 0x000fe2000001ff00 */
[----:B------:R-:W-:Y:S01]  /*27d0*/  IMAD.X R6, R79, 0x1, R58, P4 ;  /* 0x000000014f067824 */ /* 0x000fe200020e063a */
[----:B------:R-:W-:-:S04]  /*27e0*/  IADD3 R7, P4, R52, R12, RZ ;  /* 0x0000000c34077210 */ /* 0x000fc80007f9e0ff */
[----:B------:R-:W-:Y:S02]  /*27f0*/  IADD3.X R44, R11, R56, RZ, P4, !PT ;  /* 0x000000380b2c7210 */ /* 0x000fe400027fe4ff */
        /* <DEDUP_REMOVED lines=13> */
.L_x_13282:
[----:B------:R-:W-:Y:S05]  /*28d0*/  BSYNC B1 ;  /* 0x0000000000017941 */ /* 0x000fea0003800000 */
.L_x_13281:
[----:B0-----:R-:W-:Y:S01]  /*28e0*/  VIADD R4, R153, 0x60 ;  /* 0x0000006099047836 */ /* 0x001fe20000000000 */
[----:B------:R-:W-:Y:S01]  /*28f0*/  BSSY B1, `(.L_x_13283) ;  /* 0x0000021000017945 */ /* 0x000fe20003800000 */
[----:B-----5:R-:W-:Y:S02]  /*2900*/  IMAD.MOV.U32 R70, RZ, RZ, R44 ;  /* 0x000000ffff467224 */ /* 0x020fe400078e002c */
[----:B------:R-:W-:Y:S01]  /*2910*/  IMAD.MOV.U32 R81, RZ, RZ, R45 ;  /* 0x000000ffff517224 */ /* 0x000fe200078e002d */
        /* <DEDUP_REMOVED lines=30> */
.L_x_13284:
[----:B------:R-:W-:Y:S05]  /*2b00*/  BSYNC B1 ;  /* 0x0000000000017941 */ /* 0x000fea0003800000 */
.L_x_13283:
[----:B0-----:R-:W-:Y:S01]  /*2b10*/  IMAD.MOV.U32 R4, RZ, RZ, R48 ;  /* 0x000000ffff047224 */ /* 0x001fe200078e0030 */
[----:B------:R-:W-:Y:S01]  /*2b20*/  UISETP.NE.AND UP0, UPT, UR39, 0x3, UPT ;  /* 0x000000032700788c */ /* 0x000fe2000bf05270 */
[----:B------:R-:W-:Y:S01]  /*2b30*/  IMAD.MOV.U32 R5, RZ, RZ, R49 ;  /* 0x000000ffff057224 */ /* 0x000fe200078e0031 */
[----:B------:R-:W-:Y:S01]  /*2b40*/  MOV R6, R50 ;  /* 0x0000003200067202 */ /* 0x000fe20000000f00 */
[----:B------:R-:W-:Y:S01]  /*2b50*/  IMAD.MOV.U32 R7, RZ, RZ, R51 ;  /* 0x000000ffff077224 */ /* 0x000fe200078e0033 */
[----:B------:R-:W-:Y:S01]  /*2b60*/  PRMT R82, R82, 0x5410, R4 ;  /* 0x0000541052527816 */ /* 0x000fe20000000004 */
[----:B------:R-:W-:Y:S01]  /*2b70*/  IMAD.MOV.U32 R4, RZ, RZ, R46 ;  /* 0x000000ffff047224 */ /* 0x000fe200078e002e */
[----:B------:R-:W-:Y:S01]  /*2b80*/  PRMT R98, R5, 0x7610, R98 ;  /* 0x0000761005627816 */ /* 0x000fe20000000062 */
[----:B------:R-:W-:Y:S01]  /*2b90*/  IMAD.MOV.U32 R5, RZ, RZ, R47 ;  /* 0x000000ffff057224 */ /* 0x000fe200078e002f */
[----:B------:R-:W-:Y:S02]  /*2ba0*/  PLOP3.LUT P5, PT, PT, PT, UP0, 0x80, 0x0 ;  /* 0x000000000000781c */ /* 0x000fe40003faf008 */
[----:B------:R-:W-:Y:S01]  /*2bb0*/  PRMT R94, R4, 0x7610, R94 ;  /* 0x00007610045e7816 */ /* 0x000fe2000000005e */
[----:B-----5:R-:W-:Y:S01]  /*2bc0*/  IMAD.MOV.U32 R4, RZ, RZ, R36 ;  /* 0x000000ffff047224 */ /* 0x020fe200078e0024 */
        /* <DEDUP_REMOVED lines=17> */
[----:B------:R-:W-:Y:S02]  /*2ce0*/  PRMT R87, R5, 0x7610, R87 ;  /* 0x0000761005577816 */ /* 0x000fe40000000057 */
[----:B------:R-:W-:Y:S02]  /*2cf0*/  PRMT R91, R6, 0x7610, R91 ;  /* 0x00007610065b7816 */ /* 0x000fe4000000005b */
[----:B------:R-:W-:Y:S01]  /*2d00*/  PRMT R92, R7, 0x7610, R92 ;  /* 0x00007610075c7816 */ /* 0x000fe2000000005c */
[----:B------:R-:W-:Y:S06]  /*2d10*/  @!P5 BRA `(.L_x_13285) ;  /* 0x000000000004d947 */ /* 0x000fec0003800000 */
[----:B------:R-:W-:Y:S01]  /*2d20*/  BPT.TRAP 0x1 ;  /* 0x000000040000795c */ /* 0x000fe20000300000 */
.L_x_13285:
[----:B------:R-:W-:Y:S01]  /*2d30*/  LEA R70, R19, R18, 0x3 ;  /* 0x0000001213467211 */ /* 0x000fe200078e18ff */
[----:B------:R-:W-:Y:S01]  /*2d40*/  BSSY B1, `(.L_x_13286) ;  /* 0x0000004000017945 */ /* 0x000fe20003800000 */
[----:B------:R-:W-:-:S04]  /*2d50*/  SHF.L.U32 R79, R155, 0x1f, RZ ;  /* 0x0000001f9b4f7819 */ /* 0x000fc800000006ff */
[----:B------:R-:W0:Y:S02]  /*2d60*/  SYNCS.PHASECHK.TRANS64.TRYWAIT P6, [R70+URZ+0x16890], R79 ;  /* 0x0168904f460075a7 */ /* 0x000e2400080c017f */
[----:B0-----:R-:W-:Y:S05]  /*2d70*/  @!P6 BRA `(.L_x_13287) ;  /* 0x000001380038e947 */ /* 0x001fea0003800000 */
.L_x_13521:
[----:B------:R-:W-:Y:S05]  /*2d80*/  BSYNC B1 ;  /* 0x0000000000017941 */ /* 0x000fea0003800000 */
.L_x_13286:
[----:B------:R-:W-:-:S03]  /*2d90*/  UMOV UR4, 0xffffffff ;  /* 0xffffffff00047882 */ /* 0x000fc60000000000 */
[----:B------:R-:W-:Y:S05]  /*2da0*/  BRA.DIV UR4, `(.L_x_13288) ;  /* 0x0000013a04407947 */ /* 0x000fea000b800000 */
[----:B------:R1:W2:Y:S04]  /*2db0*/  SHFL.IDX PT, R81, R85, RZ, 0x1c1f ;  /* 0x001c1fff55517589 */ /* 0x0002a800000e0000 */
[----:B------:R1:W3:Y:S02]  /*2dc0*/  SHFL.IDX PT, R14, R84, RZ, 0x1c1f ;  /* 0x001c1fff540e7589 */ /* 0x0002e400000e0000 */
.L_x_13525:
[----:B------:R-:W-:Y:S04]  /*2dd0*/  BSSY B1, `(.L_x_13289) ;  /* 0x0000071000017945 */ /* 0x000fe80003800000 */
        /* <DEDUP_REMOVED lines=13> */
[----:B------:R-:W-:Y:S02]  /*2eb0*/  PRMT R50, R82, 0x5432, R48 ;  /* 0x0000543252327816 */ /* 0x000fe40000000030 */
[----:B------:R-:W-:Y:S02]  /*2ec0*/  SHF.R.U32.HI R97, RZ, 0x10, R49 ;  /* 0x00000010ff617819 */ /* 0x000fe40000011631 */
        /* <DEDUP_REMOVED lines=13> */
[----:B------:R-:W-:Y:S01]  /*2fa0*/  FMUL.FTZ R104, R48, R100 ;  /* 0x0000006430687220 */ /* 0x000fe20000410000 */
[----:B------:R-:W-:Y:S02]  /*2fb0*/  IMAD.U32 R98, R97, 0x10000, RZ ;  /* 0x0001000061627824 */ /* 0x000fe400078e00ff */
[----:B------:R-:W-:Y:S01]  /*2fc0*/  FMUL.FTZ R48, R49, R102 ;  /* 0x0000006631307220 */ /* 0x000fe20000410000 */
[C---:B------:R-:W-:Y:S01]  /*2fd0*/  IMAD.U32 R5, R4.reuse, 0x10000, RZ ;  /* 0x0001000004057824 */ /* 0x040fe200078e00ff */
[----:B------:R-:W-:Y:S01]  /*2fe0*/  LOP3.LUT R4, R4, 0xffff0000, RZ, 0xc0, !PT ;  /* 0xffff000004047812 */ /* 0x000fe200078ec0ff */
[----:B------:R-:W-:Y:S01]  /*2ff0*/  FFMA.FTZ R103, R7, R100, R103 ;  /* 0x0000006407677223 */ /* 0x000fe20000010067 */
[----:B------:R-:W-:Y:S02]  /*3000*/  IMAD.U32 R99, R99, 0x10000, RZ ;  /* 0x0001000063637824 */ /* 0x000fe400078e00ff */
[-C--:B------:R-:W-:Y:S01]  /*3010*/  FMUL.FTZ R100, R49, R98.reuse ;  /* 0x0000006231647220 */ /* 0x080fe20000410000 */
[----:B------:R-:W-:Y:S01]  /*3020*/  LOP3.LUT R101, R101, 0xffff0000, RZ, 0xc0, !PT ;  /* 0xffff000065657812 */ /* 0x000fe200078ec0ff */
[----:B------:R-:W-:Y:S01]  /*3030*/  FFMA.FTZ R98, R15, R98, -R48 ;  /* 0x000000620f627223 */ /* 0x000fe20000010830 */
[----:B------:R-:W-:Y:S01]  /*3040*/  LOP3.LUT R97, R97, 0xffff0000, RZ, 0xc0, !PT ;  /* 0xffff000061617812 */ /* 0x000fe200078ec0ff */
[C---:B------:R-:W-:Y:S01]  /*3050*/  FMUL.FTZ R48, R4.reuse, R99 ;  /* 0x0000006304307220 */ /* 0x040fe20000410000 */
[----:B------:R-:W-:Y:S01]  /*3060*/  FFMA.FTZ R104, R7, R51, -R104 ;  /* 0x0000003307687223 */ /* 0x000fe20000010868 */
[----:B------:R-:W-:Y:S01]  /*3070*/  FFMA.FTZ R15, R15, R102, R100 ;  /* 0x000000660f0f7223 */ /* 0x000fe20000010064 */
        /* <DEDUP_REMOVED lines=12> */
.L_x_13294:
[----:B------:R-:W-:Y:S05]  /*3140*/  BSYNC B3 ;  /* 0x0000000000037941 */ /* 0x000fea0003800000 */
.L_x_13293:
[----:B0-----:R4:W-:Y:S02]  /*3150*/  ST.E.128 desc[UR42][R12.64], R4 ;  /* 0x000000040c007985 */ /* 0x0019e4000c101d2a */
.L_x_13292:
[----:B------:R-:W-:Y:S05]  /*3160*/  BSYNC B2 ;  /* 0x0000000000027941 */ /* 0x000fea0003800000 */
.L_x_13291:
[----:B------:R-:W-:Y:S05]  /*3170*/  @P2 BRA `(.L_x_13290) ;  /* 0x0000000000d82947 */ /* 0x000fea0003800000 */
[----:B----4-:R4:W0:Y:S01]  /*3180*/  LDS.128 R4, [R71+0xe000] ;  /* 0x00e0000047047984 */ /* 0x0108220000000c00 */
[C---:B---3--:R-:W-:Y:S01]  /*3190*/  LEA R12, P3, R2.reuse, R14, 0x1 ;  /* 0x0000000e020c7211 */ /* 0x048fe200078608ff */
[----:B------:R-:W-:Y:S03]  /*31a0*/  BSSY B2, `(.L_x_13295) ;  /* 0x0000032000027945 */ /* 0x000fe60003800000 */
[----:B--2---:R-:W-:Y:S02]  /*31b0*/  LEA.HI.X R13, R2, R81, R154, 0x1, P3 ;  /* 0x00000051020d7211 */ /* 0x004fe400018f0c9a */
[----:B------:R-:W-:-:S13]  /*31c0*/  ISETP.GE.AND P3, PT, R157, R80, PT ;  /* 0x000000509d00720c */ /* 0x000fda0003f66270 */
        /* <DEDUP_REMOVED lines=12> */
[----:B------:R-:W-:Y:S02]  /*3290*/  PRMT R94, R94, 0x5410, R45 ;  /* 0x000054105e5e7816 */ /* 0x000fe4000000002d */
[----:B------:R-:W-:Y:S01]  /*32a0*/  SHF.L.U32 R11, R6, 0x10, RZ ;  /* 0x00000010060b7819 */ /* 0x000fe200000006ff */
[C---:B------:R-:W-:Y:S01]  /*32b0*/  FMUL.FTZ R98, R14.reuse, R48 ;  /* 0x000000300e627220 */ /* 0x040fe20000410000 */
[----:B------:R-:W-:Y:S01]  /*32c0*/  LOP3.LUT R44, R7, 0xffff0000, RZ, 0xc0, !PT ;  /* 0xffff0000072c7812 */ /* 0x000fe200078ec0ff */
[-C--:B------:R-:W-:Y:S01]  /*32d0*/  FMUL.FTZ R14, R14, R46.reuse ;  /* 0x0000002e0e0e7220 */ /* 0x080fe20000410000 */
[C---:B------:R-:W-:Y:S01]  /*32e0*/  LOP3.LUT R7, R5.reuse, 0xffff0000, RZ, 0xc0, !PT ;  /* 0xffff000005077812 */ /* 0x040fe200078ec0ff */
        /* <DEDUP_REMOVED lines=29> */
.L_x_13296:
[----:B------:R-:W-:Y:S05]  /*34c0*/  BSYNC B2 ;  /* 0x0000000000027941 */ /* 0x000fea0003800000 */
.L_x_13295:
[----:B0-----:R0:W-:Y:S02]  /*34d0*/  ST.E.128 desc[UR42][R12.64], R4 ;  /* 0x000000040c007985 */ /* 0x0011e4000c101d2a */
.L_x_13290:
[----:B------:R-:W-:Y:S05]  /*34e0*/  BSYNC B1 ;  /* 0x0000000000017941 */ /* 0x000fea0003800000 */
.L_x_13289:
[----:B------:R-:W-:-:S03]  /*34f0*/  UMOV UR4, 0xffffffff ;  /* 0xffffffff00047882 */ /* 0x000fc60000000000 */
[----:B------:R-:W-:Y:S05]  /*3500*/  BRA.DIV UR4, `(.L_x_13297) ;  /* 0x0000013204b07947 */ /* 0x000fea000b800000 */
[----:B-1----:R-:W1:Y:S04]  /*3510*/  SHFL.IDX PT, R85, R85, 0x1, 0x1c1f ;  /* 0x003c1f0055557f89 */ /* 0x002e6800000e0000 */
[----:B---3--:R3:W0:Y:S02]  /*3520*/  SHFL.IDX PT, R14, R84, 0x1, 0x1c1f ;  /* 0x003c1f00540e7f89 */ /* 0x00862400000e0000 */
.L_x_13529:
        /* <DEDUP_REMOVED lines=13> */
[----:B------:R-:W-:Y:S02]  /*3600*/  PRMT R88, R88, 0x5410, R47 ;  /* 0x0000541058587816 */ /* 0x000fe4000000002f */
[----:B------:R-:W-:Y:S02]  /*3610*/  PRMT R91, R91, 0x5410, R42 ;  /* 0x000054105b5b7816 */ /* 0x000fe4000000002a */
[----:B------:R-:W-:-:S02]  /*3620*/  SHF.R.U32.HI R45, RZ, 0x10, R41 ;  /* 0x00000010ff2d7819 */ /* 0x000fc40000011629 */
[----:B------:R-:W-:Y:S02]  /*3630*/  LOP3.LUT R41, R7, 0xffff0000, RZ, 0xc0, !PT ;  /* 0xffff000007297812 */ /* 0x000fe400078ec0ff */
[----:B------:R-:W-:Y:S02]  /*3640*/  PRMT R92, R92, 0x5410, R43 ;  /* 0x000054105c5c7816 */ /* 0x000fe4000000002b */
[----:B------:R-:W-:Y:S02]  /*3650*/  LOP3.LUT R7, R5, 0xffff0000, RZ, 0xc0, !PT ;  /* 0xffff000005077812 */ /* 0x000fe400078ec0ff */
[C---:B------:R-:W-:Y:S01]  /*3660*/  LOP3.LUT R43, R91.reuse, 0xffff0000, RZ, 0xc0, !PT ;  /* 0xffff00005b2b7812 */ /* 0x040fe200078ec0ff */
[----:B------:R-:W-:Y:S01]  /*3670*/  IMAD.U32 R46, R92, 0x10000, RZ ;  /* 0x000100005c2e7824 */ /* 0x000fe200078e00ff */
[----:B------:R-:W-:Y:S01]  /*3680*/  LOP3.LUT R42, R88, 0xffff0000, RZ, 0xc0, !PT ;  /* 0xffff0000582a7812 */ /* 0x000fe200078ec0ff */
[----:B------:R-:W-:Y:S01]  /*3690*/  IMAD.U32 R91, R91, 0x10000, RZ ;  /* 0x000100005b5b7824 */ /* 0x000fe200078e00ff */
[----:B------:R-:W-:Y:S01]  /*36a0*/  PRMT R90, R90, 0x5410, R45 ;  /* 0x000054105a5a7816 */ /* 0x000fe2000000002d */
[C---:B------:R-:W-:Y:S01]  /*36b0*/  FMUL.FTZ R45, R7.reuse, R43 ;  /* 0x0000002b072d7220 */ /* 0x040fe20000410000 */
[C---:B------:R-:W-:Y:S01]  /*36c0*/  SHF.L.U32 R11, R6.reuse, 0x10, RZ ;  /* 0x00000010060b7819 */ /* 0x040fe200000006ff */
[----:B------:R-:W-:Y:S01]  /*36d0*/  FMUL.FTZ R48, R7, R42 ;  /* 0x0000002a07307220 */ /* 0x000fe20000410000 */
[----:B------:R-:W-:Y:S01]  /*36e0*/  LOP3.LUT R15, R6, 0xffff0000, RZ, 0xc0, !PT ;  /* 0xffff0000060f7812 */ /* 0x000fe200078ec0ff */
[----:B------:R-:W-:Y:S01]  /*36f0*/  IMAD.U32 R6, R5, 0x10000, RZ ;  /* 0x0001000005067824 */ /* 0x000fe200078e00ff */
[----:B------:R-:W-:Y:S01]  /*3700*/  LOP3.LUT R92, R92, 0xffff0000, RZ, 0xc0, !PT ;  /* 0xffff00005c5c7812 */ /* 0x000fe200078ec0ff */
[C---:B------:R-:W-:Y:S01]  /*3710*/  IMAD.U32 R44, R90.reuse, 0x10000, RZ ;  /* 0x000100005a2c7824 */ /* 0x040fe200078e00ff */
[----:B------:R-:W-:Y:S01]  /*3720*/  LOP3.LUT R90, R90, 0xffff0000, RZ, 0xc0, !PT ;  /* 0xffff00005a5a7812 */ /* 0x000fe200078ec0ff */
[----:B------:R-:W-:-:S02]  /*3730*/  IMAD.U32 R5, R4, 0x10000, RZ ;  /* 0x0001000004057824 */ /* 0x000fc400078e00ff */
[C---:B------:R-:W-:Y:S01]  /*3740*/  FMUL.FTZ R50, R15.reuse, R46 ;  /* 0x0000002e0f327220 */ /* 0x040fe20000410000 */
[C---:B------:R-:W-:Y:S01]  /*3750*/  FFMA.FTZ R45, R6.reuse, R42, -R45 ;  /* 0x0000002a062d7223 */ /* 0x040fe2000001082d */
[----:B------:R-:W-:Y:S01]  /*3760*/  FFMA.FTZ R48, R6, R43, R48 ;  /* 0x0000002b06307223 */ /* 0x000fe20000010030 */
[----:B------:R-:W-:Y:S01]  /*3770*/  LOP3.LUT R4, R4, 0xffff0000, RZ, 0xc0, !PT ;  /* 0xffff000004047812 */ /* 0x000fe200078ec0ff */
[-C--:B------:R-:W-:Y:S01]  /*3780*/  FMUL.FTZ R6, R15, R44.reuse ;  /* 0x0000002c0f067220 */ /* 0x080fe20000410000 */
[----:B------:R-:W-:Y:S02]  /*3790*/  IMAD.U32 R88, R88, 0x10000, RZ ;  /* 0x0001000058587824 */ /* 0x000fe400078e00ff */
[----:B------:R-:W-:Y:S01]  /*37a0*/  FFMA.FTZ R50, R11, R44, -R50 ;  /* 0x0000002c0b327223 */ /* 0x000fe20000010832 */
[----:B------:R-:W-:Y:S01]  /*37b0*/  FMUL.FTZ R7, R41, R92 ;  /* 0x0000005c29077220 */ /* 0x000fe20000410000 */
[----:B------:R-:W-:Y:S01]  /*37c0*/  FFMA.FTZ R11, R11, R46, R6 ;  /* 0x0000002e0b0b7223 */ /* 0x000fe20000010006 */
[CC--:B------:R-:W-:Y:S01]  /*37d0*/  FMUL.FTZ R6, R4.reuse, R91.reuse ;  /* 0x0000005b04067220 */ /* 0x0c0fe20000410000 */
[----:B------:R-:W-:Y:S01]  /*37e0*/  FMUL.FTZ R4, R4, R88 ;  /* 0x0000005804047220 */ /* 0x000fe20000410000 */
        /* <DEDUP_REMOVED lines=11> */
.L_x_13302:
[----:B------:R-:W-:Y:S05]  /*38a0*/  BSYNC B2 ;  /* 0x0000000000027941 */ /* 0x000fea0003800000 */
.L_x_13301:
[----:B----4-:R0:W-:Y:S02]  /*38b0*/  ST.E.128 desc[UR42][R12.64], R4 ;  /* 0x000000040c007985 */ /* 0x0101e4000c101d2a */
.L_x_13300:
[----:B------:R-:W-:Y:S05]  /*38c0*/  BSYNC B1 ;  /* 0x0000000000017941 */ /* 0x000fea0003800000 */
.L_x_13299:
[----:B------:R-:W-:Y:S05]  /*38d0*/  @P2 BRA `(.L_x_13298) ;  /* 0x0000001c006c2947 */ /* 0x000fea0003800000 */
        /* <DEDUP_REMOVED lines=52> */
.L_x_13304:
[----:B------:R-:W-:Y:S05]  /*3c20*/  BSYNC B1 ;  /* 0x0000000000017941 */ /* 0x000fea0003800000 */
.L_x_13303:
[----:B----4-:R0:W-:Y:S01]  /*3c30*/  ST.E.128 desc[UR42][R12.64], R4 ;  /* 0x000000040c007985 */ /* 0x0101e2000c101d2a */
[----:B------:R-:W-:Y:S05]  /*3c40*/  BRA `(.L_x_13298) ;  /* 0x0000001800907947 */ /* 0x000fea0003800000 */
.L_x_13280:
[C---:B------:R-:W-:Y:S02]  /*3c50*/  ISETP.GE.AND P3, PT, R153.reuse, R77, PT ;  /* 0x0000004d9900720c */ /* 0x040fe40003f66270 */
[----:B------:R-:W-:Y:S02]  /*3c60*/  CS2R R38, SRZ ;  /* 0x0000000000267805 */ /* 0x000fe4000001ff00 */
[----:B------:R-:W-:Y:S01]  /*3c70*/  CS2R R36, SRZ ;  /* 0x0000000000247805 */ /* 0x000fe2000001ff00 */
[----:B------:R-:W-:Y:S01]  /*3c80*/  VIADD R44, R153, 0x60 ;  /* 0x00000060992c7836 */ /* 0x000fe20000000000 */
[----:B------:R-:W-:-:S13]  /*3c90*/  ISETP.GE.OR P3, PT, R16, R80, P3 ;  /* 0x000000501000720c */ /* 0x000fda0001f66670 */
[----:B------:R-:W0:Y:S01]  /*3ca0*/  @!P3 LDC.64 R40, c[0x0][0x3e8] ;  /* 0x0000fa00ff28bb82 */ /* 0x000e220000000a00 */
[----:B------:R-:W-:-:S04]  /*3cb0*/  @!P3 IADD3 R6, P4, R34, R14, RZ ;  /* 0x0000000e2206b210 */ /* 0x000fc80007f9e0ff */
[----:B------:R-:W-:Y:S02]  /*3cc0*/  @!P3 IADD3.X R7, R79, R57, RZ, P4, !PT ;  /* 0x000000394f07b210 */ /* 0x000fe400027fe4ff */
[----:B------:R-:W-:Y:S01]  /*3cd0*/  @!P3 IADD3 R4, P4, R54, R12, RZ ;  /* 0x0000000c3604b210 */ /* 0x000fe20007f9e0ff */
[----:B------:R-:W1:Y:S04]  /*3ce0*/  @!P3 LDC.64 R42, c[0x0][0x400] ;  /* 0x00010000ff2abb82 */ /* 0x000e680000000a00 */
[----:B------:R-:W-:Y:S01]  /*3cf0*/  @!P3 IMAD.X R5, R11, 0x1, R32, P4 ;  /* 0x000000010b05b824 */ /* 0x000fe200020e0620 */
[----:B0-----:R-:W-:-:S04]  /*3d00*/  @!P3 LEA R40, P4, R6, R40, 0x1 ;  /* 0x000000280628b211 */ /* 0x001fc800078808ff */
[----:B------:R-:W-:Y:S02]  /*3d10*/  @!P3 LEA.HI.X R41, R6, R41, R7, 0x1, P4 ;  /* 0x000000290629b211 */ /* 0x000fe400020f0c07 */
[----:B------:R-:W-:Y:S02]  /*3d20*/  CS2R R6, SRZ ;  /* 0x0000000000067805 */ /* 0x000fe4000001ff00 */
[----:B-1----:R-:W-:-:S04]  /*3d30*/  @!P3 LEA R42, P4, R4, R42, 0x1 ;  /* 0x0000002a042ab211 */ /* 0x002fc800078808ff */
[----:B------:R-:W-:Y:S02]  /*3d40*/  @!P3 LEA.HI.X R43, R4, R43, R5, 0x1, P4 ;  /* 0x0000002b042bb211 */ /* 0x000fe400020f0c05 */
[----:B------:R-:W-:-:S03]  /*3d50*/  CS2R R4, SRZ ;  /* 0x0000000000047805 */ /* 0x000fc6000001ff00 */
[----:B------:R0:W5:Y:S04]  /*3d60*/  @!P3 LDG.E.128 R36, desc[UR42][R42.64] ;  /* 0x0000002a2a24b981 */ /* 0x000168000c1e1d00 */
[----:B------:R1:W5:Y:S01]  /*3d70*/  @!P3 LDG.E.128 R4, desc[UR42][R40.64] ;  /* 0x0000002a2804b981 */ /* 0x000362000c1e1d00 */
[----:B------:R-:W-:-:S04]  /*3d80*/  ISETP.GE.AND P3, PT, R44, R77, PT ;  /* 0x0000004d2c00720c */ /* 0x000fc80003f66270 */
[----:B------:R-:W-:Y:S01]  /*3d90*/  ISETP.GE.OR P3, PT, R16, R80, P3 ;  /* 0x000000501000720c */ /* 0x000fe20001f66670 */
[----:B------:R-:W-:Y:S01]  /*3da0*/  BSSY B1, `(.L_x_13305) ;  /* 0x000001a000017945 */ /* 0x000fe20003800000 */
[----:B0-----:R-:W-:Y:S02]  /*3db0*/  CS2R R42, SRZ ;  /* 0x00000000002a7805 */ /* 0x001fe4000001ff00 */
[----:B------:R-:W-:Y:S02]  /*3dc0*/  CS2R R46, SRZ ;  /* 0x00000000002e7805 */ /* 0x000fe4000001ff00 */
[----:B------:R-:W-:Y:S02]  /*3dd0*/  CS2R R44, SRZ ;  /* 0x00000000002c7805 */ /* 0x000fe4000001ff00 */
[----:B-1----:R-:W-:-:S05]  /*3de0*/  CS2R R40, SRZ ;  /* 0x0000000000287805 */ /* 0x002fca000001ff00 */
[----:B------:R-:W-:Y:S05]  /*3df0*/  @P3 BRA `(.L_x_13306) ;  /* 0x0000000000503947 */ /* 0x000fea0003800000 */
        /* <DEDUP_REMOVED lines=20> */
.L_x_13306:
[----:B------:R-:W-:Y:S05]  /*3f40*/  BSYNC B1 ;  /* 0x0000000000017941 */ /* 0x000fea0003800000 */
.L_x_13305:
[----:B-----5:R-:W-:Y:S01]  /*3f50*/  IMAD.MOV.U32 R11, RZ, RZ, R42 ;  /* 0x000000ffff0b7224 */ /* 0x020fe200078e002a */
[----:B------:R-:W-:Y:S01]  /*3f60*/  UISETP.NE.AND UP0, UPT, UR39, 0x3, UPT ;  /* 0x000000032700788c */ /* 0x000fe2000bf05270 */
        /* <DEDUP_REMOVED lines=12> */
[----:B------:R-:W-:Y:S02]  /*4030*/  PLOP3.LUT P5, PT, PT, PT, UP0, 0x80, 0x0 ;  /* 0x000000000000781c */ /* 0x000fe40003faf008 */
        /* <DEDUP_REMOVED lines=16> */
[----:B------:R-:W-:Y:S02]  /*4140*/  PRMT R106, R11, 0x7610, R106 ;  /* 0x000076100b6a7816 */ /* 0x000fe4000000006a */
[----:B------:R-:W-:Y:S02]  /*4150*/  PRMT R88, R88, 0x5410, R12 ;  /* 0x0000541058587816 */ /* 0x000fe4000000000c */
[----:B------:R-:W-:Y:S02]  /*4160*/  PRMT R93, R93, 0x5410, R13 ;  /* 0x000054105d5d7816 */ /* 0x000fe4000000000d */
[----:B------:R-:W-:Y:S01]  /*4170*/  PRMT R109, R14, 0x7610, R109 ;  /* 0x000076100e6d7816 */ /* 0x000fe2000000006d */
[----:B------:R-:W-:Y:S06]  /*4180*/  @!P5 BRA `(.L_x_13307) ;  /* 0x000000000004d947 */ /* 0x000fec0003800000 */
[----:B------:R-:W-:Y:S01]  /*4190*/  BPT.TRAP 0x1 ;  /* 0x000000040000795c */ /* 0x000fe20000300000 */
.L_x_13307:
[----:B------:R-:W-:Y:S01]  /*41a0*/  IMAD R70, R19, 0x8, R18 ;  /* 0x0000000813467824 */ /* 0x000fe200078e0212 */
[----:B------:R-:W-:Y:S01]  /*41b0*/  SHF.L.U32 R79, R155, 0x1f, RZ ;  /* 0x0000001f9b4f7819 */ /* 0x000fe200000006ff */
[----:B------:R-:W0:Y:S01]  /*41c0*/  LDC R87, c[0x0][0x2f4] ;  /* 0x0000bd00ff577b82 */ /* 0x000e220000000800 */
[----:B------:R-:W-:Y:S02]  /*41d0*/  BSSY B1, `(.L_x_13308) ;  /* 0x0000003000017945 */ /* 0x000fe40003800000 */
[----:B------:R-:W1:Y:S02]  /*41e0*/  SYNCS.PHASECHK.TRANS64.TRYWAIT P4, [R70+URZ+0x16890], R79 ;  /* 0x0168904f460075a7 */ /* 0x000e64000808017f */
[----:B-1----:R-:W-:Y:S05]  /*41f0*/  @!P4 BRA `(.L_x_13309) ;  /* 0x0000012400bcc947 */ /* 0x002fea0003800000 */
.L_x_13530:
[----:B------:R-:W-:Y:S05]  /*4200*/  BSYNC B1 ;  /* 0x0000000000017941 */ /* 0x000fea0003800000 */
.L_x_13308:
[----:B------:R-:W-:Y:S01]  /*4210*/  UMOV UR4, 0xffffffff ;  /* 0xffffffff00047882 */ /* 0x000fe20000000000 */
[----:B0-----:R-:W-:Y:S02]  /*4220*/  IMAD.IADD R91, R87, 0x1, -R60 ;  /* 0x00000001575b7824 */ /* 0x001fe400078e0a3c */
[----:B------:R-:W-:Y:S05]  /*4230*/  BRA.DIV UR4, `(.L_x_13310) ;  /* 0x0000012604c07947 */ /* 0x000fea000b800000 */
[----:B------:R0:W2:Y:S04]  /*4240*/  SHFL.IDX PT, R83, R85, RZ, 0x1c1f ;  /* 0x001c1fff55537589 */ /* 0x0000a800000e0000 */
[----:B------:R0:W3:Y:S02]  /*4250*/  SHFL.IDX PT, R82, R84, RZ, 0x1c1f ;  /* 0x001c1fff54527589 */ /* 0x0000e400000e0000 */
.L_x_13534:
[----:B------:R-:W-:Y:S01]  /*4260*/  ISETP.GE.OR P4, PT, R153, R77, P1 ;  /* 0x0000004d9900720c */ /* 0x000fe20000f86670 */
[----:B------:R-:W-:-:S12]  /*4270*/  BSSY B1, `(.L_x_13311) ;  /* 0x000007b000017945 */ /* 0x000fd80003800000 */
[----:B------:R-:W-:Y:S05]  /*4280*/  @P4 BRA `(.L_x_13312) ;  /* 0x0000000400e44947 */ /* 0x000fea0003800000 */
[----:B------:R-:W4:Y:S01]  /*4290*/  S2R R12, SR_TID.X ;  /* 0x00000000000c7919 */ /* 0x000f220000002100 */
[----:B------:R-:W-:Y:S01]  /*42a0*/  SEL R11, R60, R91, !P0 ;  /* 0x0000005b3c0b7207 */ /* 0x000fe20004000000 */
[----:B------:R-:W-:Y:S01]  /*42b0*/  BSSY B2, `(.L_x_13313) ;  /* 0x0000072000027945 */ /* 0x000fe20003800000 */
[----:B---3--:R-:W-:-:S04]  /*42c0*/  LEA R80, P4, R10, R82, 0x1 ;  /* 0x000000520a507211 */ /* 0x008fc800078808ff */
[----:B--2---:R-:W-:Y:S01]  /*42d0*/  LEA.HI.X R81, R10, R83, R8, 0x1, P4 ;  /* 0x000000530a517211 */ /* 0x004fe200020f0c08 */
[----:B----4-:R-:W-:Y:S01]  /*42e0*/  VIADD R14, R12, 0xffffff80 ;  /* 0xffffff800c0e7836 */ /* 0x010fe20000000000 */
[----:B------:R-:W-:-:S04]  /*42f0*/  SHF.R.S32.HI R12, RZ, 0x1f, R11 ;  /* 0x0000001fff0c7819 */ /* 0x000fc8000001140b */
[----:B------:R-:W-:Y:S01]  /*4300*/  LEA.HI R12, R12, R11, RZ, 0x4 ;  /* 0x0000000b0c0c7211 */ /* 0x000fe200078f20ff */
[----:B------:R-:W-:Y:S01]  /*4310*/  IMAD R11, R19, 0x2000, R3 ;  /* 0x00002000130b7824 */ /* 0x000fe200078e0203 */
[----:B------:R-:W-:Y:S02]  /*4320*/  SHF.R.S32.HI R13, RZ, 0x1f, R14 ;  /* 0x0000001fff0d7819 */ /* 0x000fe4000001140e */
[----:B------:R-:W-:Y:S01]  /*4330*/  LEA.HI.SX32 R12, R12, R31, 0x1c ;  /* 0x0000001f0c0c7211 */ /* 0x000fe200078fe2ff */
[----:B------:R-:W-:Y:S01]  /*4340*/  IMAD R11, R11, 0x2, R18 ;  /* 0x000000020b0b7824 */ /* 0x000fe200078e0212 */
[----:B------:R-:W-:-:S03]  /*4350*/  LEA.HI R13, R13, R14, RZ, 0x5 ;  /* 0x0000000e0d0d7211 */ /* 0x000fc600078f28ff */
[----:B------:R-:W-:Y:S01]  /*4360*/  IMAD.SHL.U32 R86, R12, 0x8, RZ ;  /* 0x000000080c567824 */ /* 0x000fe200078e00ff */
[----:B------:R-:W-:-:S04]  /*4370*/  SHF.R.S32.HI R13, RZ, 0x5, R13 ;  /* 0x00000005ff0d7819 */ /* 0x000fc8000001140d */
[----:B------:R-:W-:-:S04]  /*4380*/  LOP3.LUT R12, R67, 0x38, R86, 0xf8, !PT ;  /* 0x00000038430c7812 */ /* 0x000fc800078ef856 */
[----:B------:R-:W-:-:S05]  /*4390*/  LOP3.LUT R12, R12, R63, RZ, 0x3c, !PT ;  /* 0x0000003f0c0c7212 */ /* 0x000fca00078e3cff */
[----:B------:R-:W-:-:S04]  /*43a0*/  IMAD R12, R13, 0x200, R12 ;  /* 0x000002000d0c7824 */ /* 0x000fc800078e020c */
[----:B------:R-:W-:-:S04]  /*43b0*/  IMAD R13, R19, 0x2000, R12 ;  /* 0x00002000130d7824 */ /* 0x000fc800078e020c */
[----:B------:R-:W-:Y:S02]  /*43c0*/  IMAD R48, R13, 0x2, R18 ;  /* 0x000000020d307824 */ /* 0x000fe400078e0212 */
[----:B------:R2:W3:Y:S04]  /*43d0*/  LDS.128 R12, [R11+0xe400] ;  /* 0x00e400000b0c7984 */ /* 0x0004e80000000c00 */
[----:B------:R-:W4:Y:S01]  /*43e0*/  LDS.128 R48, [R48+0xe400] ;  /* 0x00e4000030307984 */ /* 0x000f220000000c00 */
[----:B------:R-:W-:Y:S05]  /*43f0*/  @P3 BRA `(.L_x_13314) ;  /* 0x0000000400743947 */ /* 0x000fea0003800000 */
[----:B------:R-:W-:Y:S01]  /*4400*/  SHF.R.U32.HI R100, RZ, 0x10, R5 ;  /* 0x00000010ff647819 */ /* 0x000fe20000011605 */
[----:B----4-:R-:W-:Y:S01]  /*4410*/  IMAD.U32 R103, R51, 0x10000, RZ ;  /* 0x0001000033677824 */ /* 0x010fe200078e00ff */
[----:B------:R-:W-:Y:S01]  /*4420*/  SHF.R.U32.HI R105, RZ, 0x10, R37 ;  /* 0x00000010ff697819 */ /* 0x000fe20000011625 */
[----:B------:R-:W-:Y:S01]  /*4430*/  IMAD.U32 R104, R49, 0x10000, RZ ;  /* 0x0001000031687824 */ /* 0x000fe200078e00ff */
[----:B------:R-:W-:Y:S02]  /*4440*/  PRMT R100, R92, 0x5432, R100 ;  /* 0x000054325c647816 */ /* 0x000fe40000000064 */
[----:B------:R-:W-:Y:S02]  /*4450*/  PRMT R105, R109, 0x5410, R105 ;  /* 0x000054106d697816 */ /* 0x000fe40000000069 */
[----:B------:R-:W-:Y:S02]  /*4460*/  SHF.R.U32.HI R101, RZ, 0x10, R7 ;  /* 0x00000010ff657819 */ /* 0x000fe40000011607 */
[----:B------:R-:W-:Y:S01]  /*4470*/  SHF.R.U64 R36, R36, 0x10, R37 ;  /* 0x0000001024247819 */ /* 0x000fe20000001225 */
[----:B------:R-:W-:Y:S01]  /*4480*/  IMAD.U32 R109, R105, 0x10000, RZ ;  /* 0x00010000696d7824 */ /* 0x000fe200078e00ff */
[----:B------:R-:W-:-:S02]  /*4490*/  SHF.R.U64 R37, R38, 0x10, R39 ;  /* 0x0000001026257819 */ /* 0x000fc40000001227 */
[----:B------:R-:W-:Y:S01]  /*44a0*/  SHF.R.U32.HI R102, RZ, 0x10, R39 ;  /* 0x00000010ff667819 */ /* 0x000fe20000011627 */
[C---:B---3--:R-:W-:Y:S01]  /*44b0*/  IMAD.U32 R39, R15.reuse, 0x10000, RZ ;  /* 0x000100000f277824 */ /* 0x048fe200078e00ff */
[----:B--2---:R-:W-:Y:S01]  /*44c0*/  LOP3.LUT R11, R15, 0xffff0000, RZ, 0xc0, !PT ;  /* 0xffff00000f0b7812 */ /* 0x004fe200078ec0ff */
[----:B------:R-:W-:Y:S01]  /*44d0*/  FMUL.FTZ R111, R104, R109 ;  /* 0x0000006d686f7220 */ /* 0x000fe20000410000 */
[----:B------:R-:W-:Y:S01]  /*44e0*/  LOP3.LUT R15, R51, 0xffff0000, RZ, 0xc0, !PT ;  /* 0xffff0000330f7812 */ /* 0x000fe200078ec0ff */
[----:B------:R-:W-:Y:S01]  /*44f0*/  IMAD.U32 R51, R100, 0x10000, RZ ;  /* 0x0001000064337824 */ /* 0x000fe200078e00ff */
[----:B------:R-:W-:Y:S02]  /*4500*/  PRMT R101, R107, 0x5410, R101 ;  /* 0x000054106b657816 */ /* 0x000fe40000000065 */
[----:B------:R-:W-:Y:S02]  /*4510*/  PRMT R107, R88, 0x5432, R102 ;  /* 0x00005432586b7816 */ /* 0x000fe40000000066 */
[----:B------:R-:W-:Y:S01]  /*4520*/  PRMT R37, R106, 0x5410, R37 ;  /* 0x000054106a257816 */ /* 0x000fe20000000025 */
[----:B------:R-:W-:Y:S01]  /*4530*/  IMAD.U32 R102, R101, 0x10000, RZ ;  /* 0x0001000065667824 */ /* 0x000fe200078e00ff */
[----:B------:R-:W-:Y:S01]  /*4540*/  LOP3.LUT R106, R105, 0xffff0000, RZ, 0xc0, !PT ;  /* 0xffff0000696a7812 */ /* 0x000fe200078ec0ff */
[----:B------:R-:W-:Y:S01]  /*4550*/  FMUL.FTZ R105, R104, R51 ;  /* 0x0000003368697220 */ /* 0x000fe20000410000 */
[----:B------:R-:W-:Y:S01]  /*4560*/  SHF.R.U64 R99, R6, 0x10, R7 ;  /* 0x0000001006637819 */ /* 0x000fe20000001207 */
[----:B------:R-:W-:Y:S01]  /*4570*/  IMAD.U32 R7, R50, 0x10000, RZ ;  /* 0x0001000032077824 */ /* 0x000fe200078e00ff */
[----:B------:R-:W-:Y:S01]  /*4580*/  LOP3.LUT R49, R49, 0xffff0000, RZ, 0xc0, !PT ;  /* 0xffff000031317812 */ /* 0x000fe200078ec0ff */
[----:B------:R-:W-:Y:S01]  /*4590*/  IMAD.U32 R6, R14, 0x10000, RZ ;  /* 0x000100000e067824 */ /* 0x000fe200078e00ff */
[----:B------:R-:W-:-:S02]  /*45a0*/  SHF.L.U32 R104, R107, 0x10, RZ ;  /* 0x000000106b687819 */ /* 0x000fc400000006ff */
[----:B------:R-:W-:Y:S02]  /*45b0*/  SHF.L.U32 R38, R13, 0x10, RZ ;  /* 0x000000100d267819 */ /* 0x000fe400000006ff */
[----:B------:R-:W-:Y:S01]  /*45c0*/  LOP3.LUT R100, R100, 0xffff0000, RZ, 0xc0, !PT ;  /* 0xffff000064647812 */ /* 0x000fe200078ec0ff */
[----:B------:R-:W-:Y:S01]  /*45d0*/  FMUL.FTZ R112, R103, R104 ;  /* 0x0000006867707220 */ /* 0x000fe20000410000 */
[----:B------:R-:W-:Y:S01]  /*45e0*/  LOP3.LUT R13, R13, 0xffff0000, RZ, 0xc0, !PT ;  /* 0xffff00000d0d7812 */ /* 0x000fe200078ec0ff */
[----:B------:R-:W-:Y:S01]  /*45f0*/  FMUL.FTZ R103, R103, R102 ;  /* 0x0000006667677220 */ /* 0x000fe20000410000 */
[----:B------:R-:W-:Y:S01]  /*4600*/  PRMT R99, R108, 0x5410, R99 ;  /* 0x000054106c637816 */ /* 0x000fe20000000063 */
[C---:B------:R-:W-:Y:S01]  /*4610*/  FMUL.FTZ R108, R49.reuse, R106 ;  /* 0x0000006a316c7220 */ /* 0x040fe20000410000 */
[----:B------:R-:W-:Y:S01]  /*4620*/  SHF.R.U64 R98, R4, 0x10, R5 ;  /* 0x0000001004627819 */ /* 0x000fe20000001205 */
[-C--:B------:R-:W-:Y:S01]  /*4630*/  FMUL.FTZ R110, R49, R100.reuse ;  /* 0x00000064316e7220 */ /* 0x080fe20000410000 */
[----:B------:R-:W-:Y:S01]  /*4640*/  PRMT R36, R93, 0x5432, R36 ;  /* 0x000054325d247816 */ /* 0x000fe20000000024 */
[----:B------:R-:W-:Y:S01]  /*4650*/  FFMA.FTZ R100, R13, R100, -R108 ;  /* 0x000000640d647223 */ /* 0x000fe2000001086c */
[----:B------:R-:W-:Y:S01]  /*4660*/  FFMA.FTZ R49, R39, R102, -R112 ;  /* 0x0000006627317223 */ /* 0x000fe20000010870 */
[----:B------:R-:W-:Y:S01]  /*4670*/  LOP3.LUT R108, R107, 0xffff0000, RZ, 0xc0, !PT ;  /* 0xffff00006b6c7812 */ /* 0x000fe200078ec0ff */
[----:B------:R-:W-:Y:S01]  /*4680*/  FFMA.FTZ R51, R38, R51, -R111 ;  /* 0x0000003326337223 */ /* 0x000fe2000001086f */
[----:B------:R-:W-:Y:S01]  /*4690*/  LOP3.LUT R102, R101, 0xffff0000, RZ, 0xc0, !PT ;  /* 0xffff000065667812 */ /* 0x000fe200078ec0ff */
[----:B------:R-:W-:Y:S01]  /*46a0*/  FFMA.FTZ R39, R39, R104, R103 ;  /* 0x0000006827277223 */ /* 0x000fe20000010067 */
[----:B------:R-:W-:Y:S01]  /*46b0*/  PRMT R98, R90, 0x5432, R98 ;  /* 0x000054325a627816 */ /* 0x000fe20000000062 */
[----:B------:R-:W-:-:S02]  /*46c0*/  IMAD.U32 R5, R48, 0x10000, RZ ;  /* 0x0001000030057824 */ /* 0x000fc400078e00ff */
[----:B------:R-:W-:Y:S01]  /*46d0*/  FFMA.FTZ R38, R38, R109, R105 ;  /* 0x0000006d26267223 */ /* 0x000fe20000010069 */
[----:B------:R-:W-:Y:S01]  /*46e0*/  FFMA.FTZ R13, R13, R106, R110 ;  /* 0x0000006a0d0d7223 */ /* 0x000fe2000001006e */
[----:B------:R-:W-:Y:S01]  /*46f0*/  IMAD.U32 R103, R36, 0x10000, RZ ;  /* 0x0001000024677824 */ /* 0x000fe200078e00ff */
[----:B------:R-:W-:Y:S01]  /*4700*/  LOP3.LUT R48, R48, 0xffff0000, RZ, 0xc0, !PT ;  /* 0xffff000030307812 */ /* 0x000fe200078ec0ff */
[C---:B------:R-:W-:Y:S01]  /*4710*/  FMUL.FTZ R104, R15.reuse, R108 ;  /* 0x0000006c0f687220 */ /* 0x040fe20000410000 */
[-C--:B------:R-:W-:Y:S01]  /*4720*/  FMUL.FTZ R106, R15, R102.reuse ;  /* 0x000000660f6a7220 */ /* 0x080fe20000410000 */
[----:B------:R-:W-:Y:S01]  /*4730*/  LOP3.LUT R105, R36, 0xffff0000, RZ, 0xc0, !PT ;  /* 0xffff000024697812 */ /* 0x000fe200078ec0ff */
[C---:B------:R-:W-:Y:S01]  /*4740*/  IMAD.U32 R101, R98.reuse, 0x10000, RZ ;  /* 0x0001000062657824 */ /* 0x040fe200078e00ff */
[----:B------:R-:W-:Y:S01]  /*4750*/  LOP3.LUT R15, R98, 0xffff0000, RZ, 0xc0, !PT ;  /* 0xffff0000620f7812 */ /* 0x000fe200078ec0ff */
[C---:B------:R-:W-:Y:S02]  /*4760*/  IMAD.U32 R4, R12.reuse, 0x10000, RZ ;  /* 0x000100000c047824 */ /* 0x040fe400078e00ff */
[----:B------:R-:W-:Y:S01]  /*4770*/  FMUL.FTZ R107, R5, R103 ;  /* 0x00000067056b7220 */ /* 0x000fe20000410000 */
[----:B------:R-:W-:Y:S01]  /*4780*/  LOP3.LUT R12, R12, 0xffff0000, RZ, 0xc0, !PT ;  /* 0xffff00000c0c7812 */ /* 0x000fe200078ec0ff */
[C---:B------:R-:W-:Y:S01]  /*4790*/  FFMA.FTZ R102, R11.reuse, R102, -R104 ;  /* 0x000000660b667223 */ /* 0x040fe20000010868 */
[----:B------:R-:W-:Y:S01]  /*47a0*/  FFMA.FTZ R36, R11, R108, R106 ;  /* 0x0000006c0b247223 */ /* 0x000fe2000001006a */
[----:B------:R-:W-:Y:S01]  /*47b0*/  FMUL.FTZ R11, R48, R105 ;  /* 0x00000069300b7220 */ /* 0x000fe20000410000 */
[-C--:B------:R-:W-:Y:S01]  /*47c0*/  FMUL.FTZ R98, R5, R101.reuse ;  /* 0x0000006505627220 */ /* 0x080fe20000410000 */
[----:B------:R-:W-:Y:S01]  /*47d0*/  FFMA.FTZ R5, R4, R101, -R107 ;  /* 0x0000006504057223 */ /* 0x000fe2000001086b */
[-C--:B------:R-:W-:Y:S01]  /*47e0*/  FMUL.FTZ R101, R48, R15.reuse ;  /* 0x0000000f30657220 */ /* 0x080fe20000410000 */
[----:B------:R-:W-:Y:S01]  /*47f0*/  FFMA.FTZ R48, R12, R15, -R11 ;  /* 0x0000000f0c307223 */ /* 0x000fe2000001080b */
        /* <DEDUP_REMOVED lines=9> */
[----:B------:R-:W-:Y:S01]  /*4890*/  LOP3.LUT R14, R14, 0xffff0000, RZ, 0xc0, !PT ;  /* 0xffff00000e0e7812 */ /* 0x000fe200078ec0ff */
        /* <DEDUP_REMOVED lines=17> */
[----:B------:R-:W-:Y:S01]  /*49b0*/  IMAD.MOV.U32 R50, RZ, RZ, R37 ;  /* 0x000000ffff327224 */ /* 0x000fe200078e0025 */
[----:B------:R-:W-:-:S07]  /*49c0*/  MOV R51, R36 ;  /* 0x0000002400337202 */ /* 0x000fce0000000f00 */
.L_x_13314:
[----:B------:R-:W-:Y:S05]  /*49d0*/  BSYNC B2 ;  /* 0x0000000000027941 */ /* 0x000fea0003800000 */
.L_x_13313:
[----:B------:R-:W-:Y:S01]  /*49e0*/  ISETP.GE.AND P4, PT, R86, R87, PT ;  /* 0x000000575600720c */ /* 0x000fe20003f86270 */
[----:B---3--:R3:W-:-:S12]  /*49f0*/  ST.E.128 desc[UR42][R80.64], R12 ;  /* 0x0000000c50007985 */ /* 0x0087d8000c101d2a */
[----:B------:R-:W-:-:S05]  /*4a00*/  @!P4 IMAD.WIDE R82, R86, 0x2, R82 ;  /* 0x000000025652c825 */ /* 0x000fca00078e0252 */
[----:B----4-:R3:W-:Y:S02]  /*4a10*/  @!P4 ST.E.128 desc[UR42][R82.64], R48 ;  /* 0x000000305200c985 */ /* 0x0107e4000c101d2a */
.L_x_13312:
[----:B------:R-:W-:Y:S05]  /*4a20*/  BSYNC B1 ;  /* 0x0000000000017941 */ /* 0x000fea0003800000 */
.L_x_13311:
[----:B------:R-:W-:-:S03]  /*4a30*/  UMOV UR4, 0xffffffff ;  /* 0xffffffff00047882 */ /* 0x000fc60000000000 */
[----:B------:R-:W-:Y:S05]  /*4a40*/  BRA.DIV UR4, `(.L_x_13315) ;  /* 0x0000012204087947 */ /* 0x000fea000b800000 */
[----:B0-----:R-:W0:Y:S04]  /*4a50*/  SHFL.IDX PT, R85, R85, 0x1, 0x1c1f ;  /* 0x003c1f0055557f89 */ /* 0x001e2800000e0000 */
[----:B------:R-:W4:Y:S02]  /*4a60*/  SHFL.IDX PT, R84, R84, 0x1, 0x1c1f ;  /* 0x003c1f0054547f89 */ /* 0x000f2400000e0000 */
.L_x_13538:
[----:B------:R-:W-:-:S05]  /*4a70*/  VIADD R4, R153, 0x60 ;  /* 0x0000006099047836 */ /* 0x000fca0000000000 */
[----:B------:R-:W-:-:S13]  /*4a80*/  ISETP.GE.OR P4, PT, R4, R77, P1 ;  /* 0x0000004d0400720c */ /* 0x000fda0000f86670 */
[----:B------:R-:W-:Y:S05]  /*4a90*/  @P4 BRA `(.L_x_13298) ;  /* 0x0000000800fc4947 */ /* 0x000fea0003800000 */
[----:B------:R-:W5:Y:S01]  /*4aa0*/  LDL R5, [R1+0x2c] ;  /* 0x00002c0001057983 */ /* 0x000f620000100800 */
[----:B------:R-:W-:Y:S01]  /*4ab0*/  SEL R91, R60, R91, !P0 ;  /* 0x0000005b3c5b7207 */ /* 0x000fe20004000000 */
[C---:B------:R-:W-:Y:S01]  /*4ac0*/  VIADD R6, R153.reuse, 0x60 ;  /* 0x0000006099067836 */ /* 0x040fe20000000000 */
[----:B----4-:R-:W-:Y:S01]  /*4ad0*/  LEA R36, P4, R10, R84, 0x1 ;  /* 0x000000540a247211 */ /* 0x010fe200078808ff */
        /* <DEDUP_REMOVED lines=9> */
[----:B------:R-:W-:Y:S01]  /*4b70*/  SHF.R.U32.HI R6, RZ, 0x3, R6 ;  /* 0x00000003ff067819 */ /* 0x000fe20000011606 */
[----:B--2---:R-:W-:Y:S01]  /*4b80*/  IMAD.SHL.U32 R11, R4, 0x8, RZ ;  /* 0x00000008040b7824 */ /* 0x004fe200078e00ff */
[----:B0-----:R-:W-:-:S04]  /*4b90*/  LEA.HI.X R37, R10, R85, R8, 0x1, P4 ;  /* 0x000000550a257211 */ /* 0x001fc800020f0c08 */
[----:B------:R-:W-:-:S04]  /*4ba0*/  LOP3.LUT R4, R7, 0x38, R11, 0xf8, !PT ;  /* 0x0000003807047812 */ /* 0x000fc800078ef80b */
[----:B------:R-:W-:-:S05]  /*4bb0*/  LOP3.LUT R4, R4, R6, RZ, 0x3c, !PT ;  /* 0x0000000604047212 */ /* 0x000fca00078e3cff */
[----:B-----5:R-:W-:Y:S02]  /*4bc0*/  IMAD.IADD R4, R5, 0x1, R4 ;  /* 0x0000000105047824 */ /* 0x020fe400078e0204 */
[C---:B------:R-:W-:Y:S02]  /*4bd0*/  IMAD R5, R19.reuse, 0x2000, R0 ;  /* 0x0000200013057824 */ /* 0x040fe400078e0200 */
[----:B------:R-:W-:-:S03]  /*4be0*/  IMAD R7, R19, 0x2000, R4 ;  /* 0x0000200013077824 */ /* 0x000fc600078e0204 */
[----:B------:R-:W-:Y:S01]  /*4bf0*/  LEA R5, R5, R18, 0x1 ;  /* 0x0000001205057211 */ /* 0x000fe200078e08ff */
[----:B---3--:R-:W-:-:S05]  /*4c00*/  IMAD R12, R7, 0x2, R18 ;  /* 0x00000002070c7824 */ /* 0x008fca00078e0212 */
[----:B------:R-:W0:Y:S04]  /*4c10*/  LDS.128 R4, [R5+0xe400] ;  /* 0x00e4000005047984 */ /* 0x000e280000000c00 */
[----:B------:R-:W2:Y:S01]  /*4c20*/  LDS.128 R12, [R12+0xe400] ;  /* 0x00e400000c0c7984 */ /* 0x000ea20000000c00 */
[----:B------:R-:W-:Y:S05]  /*4c30*/  @P3 BRA `(.L_x_13317) ;  /* 0x0000000400643947 */ /* 0x000fea0003800000 */
[----:B------:R-:W-:Y:S01]  /*4c40*/  SHF.R.U32.HI R49, RZ, 0x10, R45 ;  /* 0x00000010ff317819 */ /* 0x000fe2000001162d */
[----:B--2---:R-:W-:Y:S01]  /*4c50*/  IMAD.U32 R39, R12, 0x10000, RZ ;  /* 0x000100000c277824 */ /* 0x004fe200078e00ff */
[----:B------:R-:W-:Y:S01]  /*4c60*/  SHF.R.U32.HI R91, RZ, 0x10, R41 ;  /* 0x00000010ff5b7819 */ /* 0x000fe20000011629 */
[----:B0-----:R-:W-:Y:S01]  /*4c70*/  IMAD.U32 R38, R4, 0x10000, RZ ;  /* 0x0001000004267824 */ /* 0x001fe200078e00ff */
[----:B------:R-:W-:Y:S02]  /*4c80*/  PRMT R88, R88, 0x5410, R49 ;  /* 0x0000541058587816 */ /* 0x000fe40000000031 */
[----:B------:R-:W-:Y:S02]  /*4c90*/  PRMT R94, R94, 0x5410, R91 ;  /* 0x000054105e5e7816 */ /* 0x000fe4000000005b */
[----:B------:R-:W-:Y:S02]  /*4ca0*/  SHF.R.U64 R80, R40, 0x10, R41 ;  /* 0x0000001028507819 */ /* 0x000fe40000001229 */
[----:B------:R-:W-:-:S02]  /*4cb0*/  SHF.R.U64 R48, R46, 0x10, R47 ;  /* 0x000000102e307819 */ /* 0x000fc4000000122f */
[----:B------:R-:W-:Y:S01]  /*4cc0*/  SHF.R.U32.HI R51, RZ, 0x10, R47 ;  /* 0x00000010ff337819 */ /* 0x000fe2000001162f */
[C---:B------:R-:W-:Y:S01]  /*4cd0*/  IMAD.U32 R47, R15.reuse, 0x10000, RZ ;  /* 0x000100000f2f7824 */ /* 0x040fe200078e00ff */
[----:B------:R-:W-:Y:S02]  /*4ce0*/  LOP3.LUT R41, R15, 0xffff0000, RZ, 0xc0, !PT ;  /* 0xffff00000f297812 */ /* 0x000fe400078ec0ff */
[----:B------:R-:W-:Y:S01]  /*4cf0*/  SHF.R.U64 R81, R44, 0x10, R45 ;  /* 0x000000102c517819 */ /* 0x000fe2000000122d */
[----:B------:R-:W-:Y:S01]  /*4d00*/  IMAD.U32 R45, R13, 0x10000, RZ ;  /* 0x000100000d2d7824 */ /* 0x000fe200078e00ff */
[----:B------:R-:W-:Y:S01]  /*4d10*/  SHF.L.U32 R15, R88, 0x10, RZ ;  /* 0x00000010580f7819 */ /* 0x000fe200000006ff */
[----:B------:R-:W-:Y:S01]  /*4d20*/  IMAD.U32 R44, R7, 0x10000, RZ ;  /* 0x00010000072c7824 */ /* 0x000fe200078e00ff */
[----:B------:R-:W-:Y:S01]  /*4d30*/  LOP3.LUT R46, R13, 0xffff0000, RZ, 0xc0, !PT ;  /* 0xffff00000d2e7812 */ /* 0x000fe200078ec0ff */
[----:B------:R-:W-:Y:S01]  /*4d40*/  IMAD.U32 R13, R94, 0x10000, RZ ;  /* 0x000100005e0d7824 */ /* 0x000fe200078e00ff */
[--C-:B------:R-:W-:Y:S01]  /*4d50*/  SHF.R.U32.HI R83, RZ, 0x10, R43.reuse ;  /* 0x00000010ff537819 */ /* 0x100fe2000001162b */
[----:B------:R-:W-:Y:S01]  /*4d60*/  FMUL.FTZ R49, R45, R15 ;  /* 0x0000000f2d317220 */ /* 0x000fe20000410000 */
[----:B------:R-:W-:Y:S01]  /*4d70*/  SHF.R.U64 R50, R42, 0x10, R43 ;  /* 0x000000102a327819 */ /* 0x000fe2000000122b */
[----:B------:R-:W-:Y:S01]  /*4d80*/  IMAD.U32 R42, R5, 0x10000, RZ ;  /* 0x00010000052a7824 */ /* 0x000fe200078e00ff */
[----:B------:R-:W-:Y:S01]  /*4d90*/  PRMT R92, R92, 0x5410, R51 ;  /* 0x000054105c5c7816 */ /* 0x000fe20000000033 */
[-C--:B------:R-:W-:Y:S01]  /*4da0*/  FMUL.FTZ R45, R45, R13.reuse ;  /* 0x0000000d2d2d7220 */ /* 0x080fe20000410000 */
[----:B------:R-:W-:Y:S01]  /*4db0*/  PRMT R96, R96, 0x5410, R83 ;  /* 0x0000541060607816 */ /* 0x000fe20000000053 */
[----:B------:R-:W-:Y:S01]  /*4dc0*/  FFMA.FTZ R13, R42, R13, -R49 ;  /* 0x0000000d2a0d7223 */ /* 0x000fe20000010831 */
[----:B------:R-:W-:Y:S01]  /*4dd0*/  PRMT R93, R93, 0x5410, R48 ;  /* 0x000054105d5d7816 */ /* 0x000fe20000000030 */
[----:B------:R-:W-:Y:S01]  /*4de0*/  IMAD.U32 R48, R92, 0x10000, RZ ;  /* 0x000100005c307824 */ /* 0x000fe200078e00ff */
[----:B------:R-:W-:Y:S01]  /*4df0*/  LOP3.LUT R88, R88, 0xffff0000, RZ, 0xc0, !PT ;  /* 0xffff000058587812 */ /* 0x000fe200078ec0ff */
[----:B------:R-:W-:Y:S01]  /*4e00*/  FFMA.FTZ R15, R42, R15, R45 ;  /* 0x0000000f2a0f7223 */ /* 0x000fe2000001002d */
[----:B------:R-:W-:Y:S01]  /*4e10*/  LOP3.LUT R94, R94, 0xffff0000, RZ, 0xc0, !PT ;  /* 0xffff00005e5e7812 */ /* 0x000fe200078ec0ff */
[----:B------:R-:W-:Y:S01]  /*4e20*/  IMAD.U32 R45, R96, 0x10000, RZ ;  /* 0x00010000602d7824 */ /* 0x000fe200078e00ff */
[----:B------:R-:W-:Y:S01]  /*4e30*/  PRMT R97, R97, 0x5410, R50 ;  /* 0x0000541061617816 */ /* 0x000fe20000000032 */
[----:B------:R-:W-:Y:S01]  /*4e40*/  FMUL.FTZ R49, R47, R48 ;  /* 0x000000302f317220 */ /* 0x000fe20000410000 */
[----:B------:R-:W-:Y:S01]  /*4e50*/  LOP3.LUT R92, R92, 0xffff0000, RZ, 0xc0, !PT ;  /* 0xffff00005c5c7812 */ /* 0x000fe200078ec0ff */
[----:B------:R-:W-:Y:S01]  /*4e60*/  FMUL.FTZ R50, R46, R88 ;  /* 0x000000582e327220 */ /* 0x000fe20000410000 */
[----:B------:R-:W-:Y:S01]  /*4e70*/  LOP3.LUT R43, R5, 0xffff0000, RZ, 0xc0, !PT ;  /* 0xffff0000052b7812 */ /* 0x000fe200078ec0ff */
[-C--:B------:R-:W-:Y:S01]  /*4e80*/  FMUL.FTZ R47, R47, R45.reuse ;  /* 0x0000002d2f2f7220 */ /* 0x080fe20000410000 */
[----:B------:R-:W-:Y:S01]  /*4e90*/  PRMT R90, R90, 0x5410, R81 ;  /* 0x000054105a5a7816 */ /* 0x000fe20000000051 */
[----:B------:R-:W-:Y:S01]  /*4ea0*/  FMUL.FTZ R46, R46, R94 ;  /* 0x0000005e2e2e7220 */ /* 0x000fe20000410000 */
        /* <DEDUP_REMOVED lines=19> */
[C---:B------:R-:W-:Y:S01]  /*4fe0*/  IMAD.U32 R5, R6.reuse, 0x10000, RZ ;  /* 0x0001000006057824 */ /* 0x040fe200078e00ff */
        /* <DEDUP_REMOVED lines=30> */
.L_x_13317:
[----:B------:R-:W-:Y:S05]  /*51d0*/  BSYNC B1 ;  /* 0x0000000000017941 */ /* 0x000fea0003800000 */
.L_x_13316:
[----:B------:R-:W-:Y:S01]  /*51e0*/  ISETP.GE.AND P3, PT, R11, R87, PT ;  /* 0x000000570b00720c */ /* 0x000fe20003f66270 */
[----:B0-----:R0:W-:Y:S02]  /*51f0*/  ST.E.128 desc[UR42][R36.64], R4 ;  /* 0x0000000424007985 */ /* 0x0011e4000c101d2a */
[----:B0-----:R-:W-:Y:S01]  /*5200*/  IMAD.MOV.U32 R4, RZ, RZ, R84 ;  /* 0x000000ffff047224 */ /* 0x001fe200078e0054 */
[----:B------:R-:W-:-:S09]  /*5210*/  MOV R5, R85 ;  /* 0x0000005500057202 */ /* 0x000fd20000000f00 */
[----:B------:R-:W-:Y:S05]  /*5220*/  @P3 BRA `(.L_x_13298) ;  /* 0x0000000400183947 */ /* 0x000fea0003800000 */
[----:B------:R-:W-:-:S05]  /*5230*/  IMAD.WIDE R4, R11, 0x2, R4 ;  /* 0x000000020b047825 */ /* 0x000fca00078e0204 */
[----:B--2---:R0:W-:Y:S01]  /*5240*/  ST.E.128 desc[UR42][R4.64], R12 ;  /* 0x0000000c04007985 */ /* 0x0041e2000c101d2a */
[----:B------:R-:W-:Y:S05]  /*5250*/  BRA `(.L_x_13298) ;  /* 0x00000004000c7947 */ /* 0x000fea0003800000 */
.L_x_13279:
[----:B------:R-:W-:-:S06]  /*5260*/  UISETP.NE.AND UP0, UPT, UR39, 0x3, UPT ;  /* 0x000000032700788c */ /* 0x000fcc000bf05270 */
[----:B------:R-:W-:-:S13]  /*5270*/  PLOP3.LUT P5, PT, PT, PT, UP0, 0x80, 0x0 ;  /* 0x000000000000781c */ /* 0x000fda0003faf008 */
[----:B------:R-:W-:Y:S05]  /*5280*/  @!P5 BRA `(.L_x_13318) ;  /* 0x000000000004d947 */ /* 0x000fea0003800000 */
[----:B------:R-:W-:Y:S01]  /*5290*/  BPT.TRAP 0x1 ;  /* 0x000000040000795c */ /* 0x000fe20000300000 */
.L_x_13318:
[----:B------:R-:W-:Y:S01]  /*52a0*/  IMAD R70, R19, 0x8, R18 ;  /* 0x0000000813467824 */ /* 0x000fe200078e0212 */
[----:B------:R-:W-:Y:S01]  /*52b0*/  SHF.L.U32 R79, R155, 0x1f, RZ ;  /* 0x0000001f9b4f7819 */ /* 0x000fe200000006ff */
[----:B------:R-:W-:Y:S01]  /*52c0*/  BSSY B1, `(.L_x_13319) ;  /* 0x0000004000017945 */ /* 0x000fe20003800000 */
[----:B------:R-:W-:Y:S02]  /*52d0*/  SHF.R.S32.HI R75, RZ, 0x1f, R74 ;  /* 0x0000001fff4b7819 */ /* 0x000fe4000001144a */
[----:B------:R-:W0:Y:S02]  /*52e0*/  SYNCS.PHASECHK.TRANS64.TRYWAIT P3, [R70+URZ+0x16890], R79 ;  /* 0x0168904f460075a7 */ /* 0x000e24000806017f */
[----:B0-----:R-:W-:Y:S05]  /*52f0*/  @!P3 BRA `(.L_x_13320) ;  /* 0x000001180028b947 */ /* 0x001fea0003800000 */
.L_x_13539:
[----:B------:R-:W-:Y:S05]  /*5300*/  BSYNC B1 ;  /* 0x0000000000017941 */ /* 0x000fea0003800000 */
.L_x_13319:
        /* <DEDUP_REMOVED lines=25> */
.L_x_13543:
[----:B------:R-:W-:Y:S04]  /*54a0*/  BSSY B1, `(.L_x_13322) ;  /* 0x000000d000017945 */ /* 0x000fe80003800000 */
[----:B------:R-:W-:Y:S05]  /*54b0*/  @!P3 BRA `(.L_x_13323) ;  /* 0x00000000002cb947 */ /* 0x000fea0003800000 */
[----:B------:R-:W-:Y:S02]  /*54c0*/  ULDC UR4, c[0x0][0x2f4] ;  /* 0x0000bd0000047ab9 */ /* 0x000fe40000000800 */
[----:B------:R-:W-:-:S13]  /*54d0*/  ISETP.GE.AND P3, PT, R16, UR4, PT ;  /* 0x0000000410007c0c */ /* 0x000fda000bf66270 */
[----:B---3--:R-:W-:-:S04]  /*54e0*/  @!P3 LEA R14, P4, R16, R7, 0x1 ;  /* 0x00000007100eb211 */ /* 0x008fc800078808ff */
[----:B--2---:R-:W-:Y:S02]  /*54f0*/  @!P3 LEA.HI.X R15, R16, R5, R17, 0x1, P4 ;  /* 0x00000005100fb211 */ /* 0x004fe400020f0c11 */
[----:B------:R-:W-:-:S13]  /*5500*/  ISETP.GE.AND P4, PT, R2, UR4, PT ;  /* 0x0000000402007c0c */ /* 0x000fda000bf86270 */
[----:B------:R-:W-:-:S04]  /*5510*/  @!P4 LEA R12, P6, R2, R7, 0x1 ;  /* 0x00000007020cc211 */ /* 0x000fc800078c08ff */
[----:B------:R-:W-:Y:S02]  /*5520*/  @!P4 LEA.HI.X R13, R2, R5, R154, 0x1, P6 ;  /* 0x00000005020dc211 */ /* 0x000fe400030f0c9a */
[----:B------:R-:W2:Y:S04]  /*5530*/  @!P3 LDS.128 R4, [R72+0xe000] ;  /* 0x00e000004804b984 */ /* 0x000ea80000000c00 */
[----:B--2---:R-:W-:Y:S04]  /*5540*/  @!P3 ST.E.128 desc[UR42][R14.64], R4 ;  /* 0x000000040e00b985 */ /* 0x004fe8000c101d2a */
[----:B------:R-:W2:Y:S04]  /*5550*/  @!P4 LDS.128 R4, [R71+0xe000] ;  /* 0x00e000004704c984 */ /* 0x000ea80000000c00 */
[----:B--2---:R4:W-:Y:S02]  /*5560*/  @!P4 ST.E.128 desc[UR42][R12.64], R4 ;  /* 0x000000040c00c985 */ /* 0x0049e4000c101d2a */
.L_x_13323:
[----:B------:R-:W-:Y:S05]  /*5570*/  BSYNC B1 ;  /* 0x0000000000017941 */ /* 0x000fea0003800000 */
.L_x_13322:
[----:B------:R-:W-:-:S03]  /*5580*/  UMOV UR4, 0xffffffff ;  /* 0xffffffff00047882 */ /* 0x000fc60000000000 */
[----:B------:R-:W-:Y:S05]  /*5590*/  BRA.DIV UR4, `(.L_x_13324) ;  /* 0x0000011604e07947 */ /* 0x000fea000b800000 */
[----:B--2-4-:R2:W4:Y:S04]  /*55a0*/  SHFL.IDX PT, R5, R37, 0x1, 0x1c1f ;  /* 0x003c1f0025057f89 */ /* 0x01452800000e0000 */
[----:B---3--:R2:W3:Y:S02]  /*55b0*/  SHFL.IDX PT, R7, R36, 0x1, 0x1c1f ;  /* 0x003c1f0024077f89 */ /* 0x0084e400000e0000 */
.L_x_13547:
[----:B------:R-:W-:-:S13]  /*55c0*/  ISETP.GE.AND P3, PT, R38, 0x61, PT ;  /* 0x000000612600780c */ /* 0x000fda0003f66270 */
[----:B------:R-:W-:Y:S05]  /*55d0*/  @!P3 BRA `(.L_x_13298) ;  /* 0x00000000002cb947 */ /* 0x000fea0003800000 */
[----:B------:R-:W-:Y:S02]  /*55e0*/  ULDC UR4, c[0x0][0x2f4] ;  /* 0x0000bd0000047ab9 */ /* 0x000fe40000000800 */
[----:B------:R-:W-:-:S13]  /*55f0*/  ISETP.GE.AND P3, PT, R16, UR4, PT ;  /* 0x0000000410007c0c */ /* 0x000fda000bf66270 */
[----:B---3--:R-:W-:-:S04]  /*5600*/  @!P3 LEA R14, P4, R16, R7, 0x1 ;  /* 0x00000007100eb211 */ /* 0x008fc800078808ff */
[----:B----4-:R-:W-:Y:S02]  /*5610*/  @!P3 LEA.HI.X R15, R16, R5, R17, 0x1, P4 ;  /* 0x00000005100fb211 */ /* 0x010fe400020f0c11 */
[----:B------:R-:W-:-:S13]  /*5620*/  ISETP.GE.AND P4, PT, R2, UR4, PT ;  /* 0x0000000402007c0c */ /* 0x000fda000bf86270 */
[----:B------:R-:W-:-:S04]  /*5630*/  @!P4 LEA R12, P6, R2, R7, 0x1 ;  /* 0x00000007020cc211 */ /* 0x000fc800078c08ff */
[----:B------:R-:W-:Y:S02]  /*5640*/  @!P4 LEA.HI.X R13, R2, R5, R154, 0x1, P6 ;  /* 0x00000005020dc211 */ /* 0x000fe400030f0c9a */
[----:B------:R-:W3:Y:S04]  /*5650*/  @!P3 LDS.128 R4, [R72+0x11000] ;  /* 0x011000004804b984 */ /* 0x000ee80000000c00 */
[----:B---3--:R-:W-:Y:S04]  /*5660*/  @!P3 ST.E.128 desc[UR42][R14.64], R4 ;  /* 0x000000040e00b985 */ /* 0x008fe8000c101d2a */
[----:B------:R-:W3:Y:S04]  /*5670*/  @!P4 LDS.128 R4, [R71+0x11000] ;  /* 0x011000004704c984 */ /* 0x000ee80000000c00 */
[----:B---3--:R3:W-:Y:S02]  /*5680*/  @!P4 ST.E.128 desc[UR42][R12.64], R4 ;  /* 0x000000040c00c985 */ /* 0x0087e4000c101d2a */
.L_x_13298:
[----:B------:R-:W-:Y:S05]  /*5690*/  BSYNC B0 ;  /* 0x0000000000007941 */ /* 0x000fea0003800000 */
.L_x_13278:
[----:B0--34-:R-:W0:Y:S01]  /*56a0*/  S2R R4, SR_TID.X ;  /* 0x0000000000047919 */ /* 0x019e220000002100 */
        /* <DEDUP_REMOVED lines=8> */
[----:B---3--:R3:W-:Y:S01]  /*5730*/  BAR.SYNC.DEFER_BLOCKING R78, 0x80 ;  /* 0x0002004e0000751d */ /* 0x0087e20000010000 */
[----:B0-----:R-:W-:-:S13]  /*5740*/  LOP3.LUT P3, RZ, R4, 0x7f, RZ, 0xc0, !PT ;  /* 0x0000007f04ff7812 */ /* 0x001fda000786c0ff */
[----:B------:R-:W-:-:S05]  /*5750*/  @!P3 VIADD R4, R70, 0x168a0 ;  /* 0x000168a04604b836 */ /* 0x000fca0000000000 */
[----:B------:R-:W-:-:S04]  /*5760*/  @!P3 PRMT R4, RZ, 0x654, R4 ;  /* 0x00000654ff04b816 */ /* 0x000fc80000000004 */
[----:B------:R3:W-:Y:S01]  /*5770*/  @!P3 SYNCS.ARRIVE.TRANS64.RED.A1T0 RZ, [R4+URZ], RZ ;  /* 0x000000ff04ffb9a7 */ /* 0x0007e2000810043f */
[----:B------:R-:W-:Y:S05]  /*5780*/  @!P5 BRA `(.L_x_13326) ;  /* 0x000000000004d947 */ /* 0x000fea0003800000 */
[----:B------:R-:W-:Y:S01]  /*5790*/  BPT.TRAP 0x1 ;  /* 0x000000040000795c */ /* 0x000fe20000300000 */
.L_x_13326:
[----:B------:R-:W-:Y:S05]  /*57a0*/  BSYNC B0 ;  /* 0x0000000000007941 */ /* 0x000fea0003800000 */
.L_x_13325:
[----:B------:R-:W0:Y:S01]  /*57b0*/  SYNCS.PHASECHK.TRANS64.TRYWAIT P4, [R70+URZ+0x168b0], R79 ;  /* 0x0168b04f460075a7 */ /* 0x000e22000808017f */
[----:B------:R-:W-:Y:S01]  /*57c0*/  ULDC UR40, c[0x0][0x2f4] ;  /* 0x0000bd0000287ab9 */ /* 0x000fe20000000800 */
[----:B------:R-:W-:Y:S04]  /*57d0*/  BSSY B0, `(.L_x_13327) ;  /* 0x0000002000007945 */ /* 0x000fe80003800000 */
[----:B0-----:R-:W-:Y:S05]  /*57e0*/  @!P4 BRA `(.L_x_13328) ;  /* 0x000001140098c947 */ /* 0x001fea0003800000 */
.L_x_13548:
[----:B------:R-:W-:Y:S05]  /*57f0*/  BSYNC B0 ;  /* 0x0000000000007941 */ /* 0x000fea0003800000 */
.L_x_13327:
[----:B------:R-:W-:Y:S01]  /*5800*/  ULDC.64 UR4, c[0x0][0x328] ;  /* 0x0000ca0000047ab9 */ /* 0x000fe20000000a00 */
[----:B------:R-:W-:Y:S01]  /*5810*/  ULDC.64 UR6, c[0x0][0x318] ;  /* 0x0000c60000067ab9 */ /* 0x000fe20000000a00 */
[----:B------:R-:W-:Y:S01]  /*5820*/  IMAD R75, R75, UR4, RZ ;  /* 0x000000044b4b7c24 */ /* 0x000fe2000f8e02ff */
[----:B------:R-:W-:Y:S01]  /*5830*/  BSSY B0, `(.L_x_13329) ;  /* 0x000001d000007945 */ /* 0x000fe20003800000 */
[----:B---3--:R-:W-:-:S04]  /*5840*/  IMAD.WIDE.U32 R4, R74, UR4, RZ ;  /* 0x000000044a047c25 */ /* 0x008fc8000f8e00ff */
        /* <DEDUP_REMOVED lines=11> */
[----:B--2---:R-:W-:-:S04]  /*5900*/  LEA R11, P4, R4, UR6, 0x1 ;  /* 0x00000006040b7c11 */ /* 0x004fc8000f8808ff */
[----:B-1----:R-:W-:Y:S01]  /*5910*/  LEA.HI.X R36, R4, UR7, R5, 0x1, P4 ;  /* 0x0000000704247c11 */ /* 0x002fe2000a0f0c05 */
[----:B------:R1:W2:Y:S01]  /*5920*/  SHFL.IDX PT, R13, R11, RZ, 0x1c1f ;  /* 0x001c1fff0b0d7589 */ /* 0x0002a200000e0000 */
[----:B------:R-:W-:-:S03]  /*5930*/  ISETP.GE.AND P4, PT, R77, 0x1, PT ;  /* 0x000000014d00780c */ /* 0x000fc60003f86270 */
[----:B------:R1:W3:Y:S10]  /*5940*/  SHFL.IDX PT, R5, R36, RZ, 0x1c1f ;  /* 0x001c1fff24057589 */ /* 0x0002f400000e0000 */
[----:B-1----:R-:W-:Y:S05]  /*5950*/  @!P4 BRA `(.L_x_13330) ;  /* 0x000000000028c947 */ /* 0x002fea0003800000 */
[----:B------:R-:W-:-:S13]  /*5960*/  ISETP.GE.AND P4, PT, R16, UR40, PT ;  /* 0x0000002810007c0c */ /* 0x000fda000bf86270 */
[----:B--2---:R-:W-:-:S04]  /*5970*/  @!P4 LEA R14, P5, R16, R13, 0x1 ;  /* 0x0000000d100ec211 */ /* 0x004fc800078a08ff */
[----:B---3--:R-:W-:Y:S02]  /*5980*/  @!P4 LEA.HI.X R15, R16, R5, R17, 0x1, P5 ;  /* 0x00000005100fc211 */ /* 0x008fe400028f0c11 */
[----:B------:R-:W-:-:S13]  /*5990*/  ISETP.GE.AND P5, PT, R2, UR40, PT ;  /* 0x0000002802007c0c */ /* 0x000fda000bfa6270 */
[----:B------:R-:W-:-:S04]  /*59a0*/  @!P5 LEA R12, P6, R2, R13, 0x1 ;  /* 0x0000000d020cd211 */ /* 0x000fc800078c08ff */
[----:B------:R-:W-:Y:S02]  /*59b0*/  @!P5 LEA.HI.X R13, R2, R5, R154, 0x1, P6 ;  /* 0x00000005020dd211 */ /* 0x000fe400030f0c9a */
[----:B------:R-:W1:Y:S04]  /*59c0*/  @!P4 LDS.128 R4, [R72] ;  /* 0x000000004804c984 */ /* 0x000e680000000c00 */
[----:B-1----:R-:W-:Y:S04]  /*59d0*/  @!P4 ST.E.128 desc[UR42][R14.64], R4 ;  /* 0x000000040e00c985 */ /* 0x002fe8000c101d2a */
[----:B------:R-:W1:Y:S04]  /*59e0*/  @!P5 LDS.128 R4, [R71] ;  /* 0x000000004704d984 */ /* 0x000e680000000c00 */
[----:B-1----:R1:W-:Y:S02]  /*59f0*/  @!P5 ST.E.128 desc[UR42][R12.64], R4 ;  /* 0x000000040c00d985 */ /* 0x0023e4000c101d2a */
.L_x_13330:
[----:B------:R-:W-:Y:S05]  /*5a00*/  BSYNC B0 ;  /* 0x0000000000007941 */ /* 0x000fea0003800000 */
.L_x_13329:
[----:B------:R-:W-:Y:S01]  /*5a10*/  ISETP.GE.AND P4, PT, R77, 0x61, PT ;  /* 0x000000614d00780c */ /* 0x000fe20003f86270 */
[----:B-1-3--:R1:W3:Y:S01]  /*5a20*/  SHFL.IDX PT, R5, R36, 0x1, 0x1c1f ;  /* 0x003c1f0024057f89 */ /* 0x00a2e200000e0000 */
[----:B------:R-:W-:Y:S03]  /*5a30*/  BSSY B0, `(.L_x_13331) ;  /* 0x000000d000007945 */ /* 0x000fe60003800000 */
[----:B------:R-:W4:Y:S08]  /*5a40*/  SHFL.IDX PT, R11, R11, 0x1, 0x1c1f ;  /* 0x003c1f000b0b7f89 */ /* 0x000f3000000e0000 */
[----:B-1----:R-:W-:Y:S05]  /*5a50*/  @!P4 BRA `(.L_x_13332) ;  /* 0x000000000028c947 */ /* 0x002fea0003800000 */
[----:B------:R-:W-:-:S13]  /*5a60*/  ISETP.GE.AND P4, PT, R16, UR40, PT ;  /* 0x0000002810007c0c */ /* 0x000fda000bf86270 */
[----:B----4-:R-:W-:-:S04]  /*5a70*/  @!P4 LEA R14, P5, R16, R11, 0x1 ;  /* 0x0000000b100ec211 */ /* 0x010fc800078a08ff */
[----:B---3--:R-:W-:Y:S02]  /*5a80*/  @!P4 LEA.HI.X R15, R16, R5, R17, 0x1, P5 ;  /* 0x00000005100fc211 */ /* 0x008fe400028f0c11 */
[----:B------:R-:W-:-:S13]  /*5a90*/  ISETP.GE.AND P5, PT, R2, UR40, PT ;  /* 0x0000002802007c0c */ /* 0x000fda000bfa6270 */
[----:B------:R-:W-:-:S04]  /*5aa0*/  @!P5 LEA R12, P6, R2, R11, 0x1 ;  /* 0x0000000b020cd211 */ /* 0x000fc800078c08ff */
[----:B--2---:R-:W-:Y:S02]  /*5ab0*/  @!P5 LEA.HI.X R13, R2, R5, R154, 0x1, P6 ;  /* 0x00000005020dd211 */ /* 0x004fe400030f0c9a */
[----:B------:R-:W1:Y:S04]  /*5ac0*/  @!P4 LDS.128 R4, [R72+0x3000] ;  /* 0x003000004804c984 */ /* 0x000e680000000c00 */
[----:B-1----:R-:W-:Y:S04]  /*5ad0*/  @!P4 ST.E.128 desc[UR42][R14.64], R4 ;  /* 0x000000040e00c985 */ /* 0x002fe8000c101d2a */
[----:B------:R-:W1:Y:S04]  /*5ae0*/  @!P5 LDS.128 R4, [R71+0x3000] ;  /* 0x003000004704d984 */ /* 0x000e680000000c00 */
[----:B-1----:R1:W-:Y:S02]  /*5af0*/  @!P5 ST.E.128 desc[UR42][R12.64], R4 ;  /* 0x000000040c00d985 */ /* 0x0023e4000c101d2a */
.L_x_13332:
[----:B------:R-:W-:Y:S05]  /*5b00*/  BSYNC B0 ;  /* 0x0000000000007941 */ /* 0x000fea0003800000 */
.L_x_13331:
[----:B-1----:R-:W5:Y:S01]  /*5b10*/  LDL R4, [R1] ;  /* 0x0000000001047983 */ /* 0x002f620000100800 */
[----:B0-----:R-:W-:Y:S01]  /*5b20*/  @!P3 VIADD R70, R70, 0x168c0 ;  /* 0x000168c04646b836 */ /* 0x001fe20000000000 */
[----:B------:R-:W-:Y:S01]  /*5b30*/  IADD3 R19, R19, 0x1, RZ ;  /* 0x0000000113137810 */ /* 0x000fe20007ffe0ff */
[----:B------:R-:W-:Y:S01]  /*5b40*/  @!PT LDS RZ, [RZ] ;  /* 0x00000000fffff984 */ /* 0x000fe20000000800 */
[----:B------:R-:W-:Y:S01]  /*5b50*/  @!PT LDS RZ, [RZ] ;  /* 0x00000000fffff984 */ /* 0x000fe20000000800 */
[----:B------:R-:W-:Y:S01]  /*5b60*/  @!PT LDS RZ, [RZ] ;  /* 0x00000000fffff984 */ /* 0x000fe20000000800 */
[----:B------:R-:W-:Y:S01]  /*5b70*/  @!PT LDS RZ, [RZ] ;  /* 0x00000000fffff984 */ /* 0x000fe20000000800 */
[----:B------:R0:W-:Y:S06]  /*5b80*/  MEMBAR.ALL.CTA ;  /* 0x0000000000007992 */ /* 0x0001ec0000008000 */
[----:B0-----:R-:W0:Y:S01]  /*5b90*/  FENCE.VIEW.ASYNC.S ;  /* 0x00000000000073c6 */ /* 0x001e220000000000 */
[----:B------:R-:W-:Y:S01]  /*5ba0*/  @!P3 PRMT R70, RZ, 0x654, R70 ;  /* 0x00000654ff46b816 */ /* 0x000fe20000000046 */
[----:B0-----:R0:W-:Y:S06]  /*5bb0*/  BAR.SYNC.DEFER_BLOCKING R78, 0x80 ;  /* 0x0002004e0000751d */ /* 0x0011ec0000010000 */
[----:B------:R0:W-:Y:S01]  /*5bc0*/  @!P3 SYNCS.ARRIVE.TRANS64.RED.A1T0 RZ, [R70+URZ], RZ ;  /* 0x000000ff46ffb9a7 */ /* 0x0001e2000810043f */
[----:B------:R-:W-:-:S04]  /*5bd0*/  ISETP.NE.AND P3, PT, R19, 0x2, PT ;  /* 0x000000021300780c */ /* 0x000fc80003f65270 */
[----:B------:R-:W-:Y:S02]  /*5be0*/  SEL R19, R19, RZ, P3 ;  /* 0x000000ff13137207 */ /* 0x000fe40001800000 */
[----:B-----5:R-:W-:Y:S02]  /*5bf0*/  LOP3.LUT P4, RZ, R4, 0x1, RZ, 0xc0, !PT ;  /* 0x0000000104ff7812 */ /* 0x020fe4000788c0ff */
[----:B------:R-:W-:-:S04]  /*5c00*/  SEL R4, RZ, 0x1, P3 ;  /* 0x00000001ff047807 */ /* 0x000fc80001800000 */
[----:B------:R-:W-:-:S07]  /*5c10*/  LOP3.LUT R155, R155, R4, RZ, 0x3c, !PT ;  /* 0x000000049b9b7212 */ /* 0x000fce00078e3cff */
[----:B0-----:R-:W-:Y:S05]  /*5c20*/  @P4 BRA `(.L_x_13333) ;  /* 0xffffffc400844947 */ /* 0x001fea000383ffff */
[----:B---3--:R-:W0:Y:S01]  /*5c30*/  S2R R5, SR_TID.X ;  /* 0x0000000000057919 */ /* 0x008e220000002100 */
[----:B------:R-:W-:Y:S02]  /*5c40*/  PLOP3.LUT P0, PT, PT, PT, PT, 0x8, 0x0 ;  /* 0x000000000000781c */ /* 0x000fe40003f0e170 */
[----:B0-----:R-:W-:-:S04]  /*5c50*/  SHF.R.U32.HI R5, RZ, 0x7, R5 ;  /* 0x00000007ff057819 */ /* 0x001fc80000011605 */
[----:B------:R-:W-:-:S13]  /*5c60*/  ISETP.NE.AND P4, PT, R5, 0x1, PT ;  /* 0x000000010500780c */ /* 0x000fda0003f85270 */
[----:B------:R-:W-:Y:S06]  /*5c70*/  @!P4 BAR.ARV 0x9, 0x100 ;  /* 0x024400000000cb1d */ /* 0x000fec0000002000 */
.L_x_13273:
[----:B------:R-:W-:Y:S01]  /*5c80*/  IMAD.MOV.U32 R5, RZ, RZ, RZ ;  /* 0x000000ffff057224 */ /* 0x000fe200078e00ff */
[----:B------:R-:W-:Y:S06]  /*5c90*/  @P0 BRA `(.L_x_13334) ;  /* 0x00000000000c0947 */ /* 0x000fec0003800000 */
[----:B------:R-:W0:Y:S01]  /*5ca0*/  FENCE.VIEW.ASYNC.G ;  /* 0x00000000000073c6 */ /* 0x000e220000000100 */
[----:B------:R-:W-:Y:S05]  /*5cb0*/  WARPSYNC.ALL ;  /* 0x0000000000007948 */ /* 0x000fea0003800000 */
[----:B0-----:R-:W-:Y:S06]  /*5cc0*/  BAR.ARV 0xc, 0x200 ;  /* 0x0308000000007b1d */ /* 0x001fec0000002000 */
.L_x_13334:
[----:B------:R-:W3:Y:S01]  /*5cd0*/  LDL R0, [R1] ;  /* 0x0000000001007983 */ /* 0x000ee20000100800 */
[----:B------:R-:W-:Y:S01]  /*5ce0*/  BSSY B0, `(.L_x_13335) ;  /* 0x0000020000007945 */ /* 0x000fe20003800000 */
[----:B---3--:R-:W-:-:S13]  /*5cf0*/  LOP3.LUT P0, RZ, R0, 0x4, RZ, 0xc0, !PT ;  /* 0x0000000400ff7812 */ /* 0x008fda000780c0ff */
[----:B------:R-:W-:Y:S05]  /*5d00*/  @!P0 BRA `(.L_x_13336) ;  /* 0x0000000000748947 */ /* 0x000fea0003800000 */
[----:B------:R-:W3:Y:S01]  /*5d10*/  LDL R0, [R1+0x34] ;  /* 0x0000340001007983 */ /* 0x000ee20000100800 */
[----:B------:R-:W-:Y:S01]  /*5d20*/  ULDC UR4, c[0x0][0x9f0] ;  /* 0x00027c0000047ab9 */ /* 0x000fe20000000800 */
[----:B---3--:R-:W-:-:S04]  /*5d30*/  ISETP.NE.AND P0, PT, R0, RZ, PT ;  /* 0x000000ff0000720c */ /* 0x008fc80003f05270 */
        /* <DEDUP_REMOVED lines=26> */
.L_x_13336:
[----:B------:R-:W-:Y:S05]  /*5ee0*/  BSYNC B0 ;  /* 0x0000000000007941 */ /* 0x000fea0003800000 */
.L_x_13335:
[----:B------:R-:W3:Y:S01]  /*5ef0*/  LDL R0, [R1+0x4c] ;  /* 0x00004c0001007983 */ /* 0x000ee20000100800 */
[----:B------:R-:W-:Y:S01]  /*5f00*/  PLOP3.LUT P0, PT, PT, PT, PT, 0x80, 0x0 ;  /* 0x000000000000781c */ /* 0x000fe20003f0f070 */
[----:B------:R-:W-:Y:S01]  /*5f10*/  IMAD.MOV.U32 R60, RZ, RZ, RZ ;  /* 0x000000ffff3c7224 */ /* 0x000fe200078e00ff */
[----:B------:R-:W-:Y:S02]  /*5f20*/  MOV R3, RZ ;  /* 0x000000ff00037202 */ /* 0x000fe40000000f00 */
        /* <DEDUP_REMOVED lines=20> */
[----:B0-----:R-:W-:Y:S05]  /*6070*/  @!P1 BRA `(.L_x_13337) ;  /* 0x00000070005c9947 */ /* 0x001fea0003800000 */
[----:B------:R-:W-:-:S03]  /*6080*/  UMOV UR4, 0xffffffff ;  /* 0xffffffff00047882 */ /* 0x000fc60000000000 */
[----:B------:R-:W-:Y:S05]  /*6090*/  BRA.DIV UR4, `(.L_x_13338) ;  /* 0x0000010e04807947 */ /* 0x000fea000b800000 */
[----:B------:R-:W0:Y:S02]  /*60a0*/  S2R R0, SR_TID.X ;  /* 0x0000000000007919 */ /* 0x000e240000002100 */
[----:B0-----:R-:W-:-:S05]  /*60b0*/  VIADD R3, R0, 0xffffff80 ;  /* 0xffffff8000037836 */ /* 0x001fca0000000000 */
[----:B------:R-:W-:-:S04]  /*60c0*/  SHF.R.S32.HI R0, RZ, 0x1f, R3 ;  /* 0x0000001fff007819 */ /* 0x000fc80000011403 */
[----:B------:R-:W-:-:S04]  /*60d0*/  LEA.HI R0, R0, R3, RZ, 0x7 ;  /* 0x0000000300007211 */ /* 0x000fc800078f38ff */
[----:B------:R-:W-:-:S06]  /*60e0*/  SHF.R.S32.HI R0, RZ, 0x7, R0 ;  /* 0x00000007ff007819 */ /* 0x000fcc0000011400 */
[----:B------:R-:W0:Y:S04]  /*60f0*/  SHFL.IDX PT, R0, R0, RZ, 0x1f ;  /* 0x00001fff00007589 */ /* 0x000e2800000e0000 */
[----:B0-----:R0:W-:Y:S02]  /*6100*/  STL [R1+0x28], R0 ;  /* 0x0000280001007387 */ /* 0x0011e40000100800 */
.L_x_13551:
[----:B------:R-:W0:Y:S01]  /*6110*/  LDL R3, [R1+0x28] ;  /* 0x0000280001037983 */ /* 0x000e220000100800 */
[----:B------:R-:W-:Y:S01]  /*6120*/  BSSY B6, `(.L_x_13339) ;  /* 0x000001b000067945 */ /* 0x000fe20003800000 */
[----:B0-----:R-:W-:-:S05]  /*6130*/  IMAD.HI R0, R3, 0x55555556, RZ ;  /* 0x5555555603007827 */ /* 0x001fca00078e02ff */
[----:B------:R-:W-:-:S05]  /*6140*/  LEA.HI R0, R0, R0, RZ, 0x1 ;  /* 0x0000000000007211 */ /* 0x000fca00078f08ff */
[----:B------:R-:W-:Y:S02]  /*6150*/  IMAD R0, R0, -0x3, R3 ;  /* 0xfffffffd00007824 */ /* 0x000fe400078e0203 */
[----:B------:R-:W-:-:S04]  /*6160*/  VIADD R3, R18, 0x8400 ;  /* 0x0000840012037836 */ /* 0x000fc80000000000 */
[----:B------:R-:W-:Y:S01]  /*6170*/  IMAD R0, R0, 0x2000, R3 ;  /* 0x0000200000007824 */ /* 0x000fe200078e0203 */
[----:B------:R-:W-:-:S04]  /*6180*/  LOP3.LUT P0, RZ, R3, 0x3ff, RZ, 0xc0, !PT ;  /* 0x000003ff03ff7812 */ /* 0x000fc8000780c0ff */
[----:B------:R-:W-:Y:S02]  /*6190*/  SHF.R.U32.HI R0, RZ, 0x4, R0 ;  /* 0x00000004ff007819 */ /* 0x000fe40000011600 */
[----:B------:R-:W-:Y:S02]  /*61a0*/  P2R R26, PR, RZ, 0x1 ;  /* 0x00000001ff1a7803 */ /* 0x000fe40000000000 */
[----:B------:R-:W-:-:S05]  /*61b0*/  LOP3.LUT R29, R0, 0x3fff, RZ, 0xc0, !PT ;  /* 0x00003fff001d7812 */ /* 0x000fca00078ec0ff */
[----:B------:R-:W-:Y:S05]  /*61c0*/  @!P0 BRA `(.L_x_13340) ;  /* 0x0000000000408947 */ /* 0x000fea0003800000 */
[----:B------:R-:W-:Y:S01]  /*61d0*/  MOV R0, 0x0 ;  /* 0x0000000000007802 */ /* 0x000fe20000000f00 */
[----:B------:R-:W-:Y:S01]  /*61e0*/  ULDC.64 UR4, c[0x4][0x138] ;  /* 0x01004e0000047ab9 */ /* 0x000fe20000000a00 */
[----:B------:R-:W-:Y:S01]  /*61f0*/  ULDC.64 UR6, c[0x4][0x140] ;  /* 0x0100500000067ab9 */ /* 0x000fe20000000a00 */
[----:B------:R-:W-:Y:S01]  /*6200*/  IMAD.U32 R4, RZ, RZ, UR4 ;  /* 0x00000004ff047e24 */ /* 0x000fe2000f8e00ff */
[----:B---3--:R0:W3:Y:S01]  /*6210*/  LDC.64 R14, c[0x4][R0] ;  /* 0x01000000000e7b82 */ /* 0x0080e20000000a00 */
[----:B------:R-:W-:Y:S01]  /*6220*/  IMAD.U32 R5, RZ, RZ, UR5 ;  /* 0x00000005ff057e24 */ /* 0x000fe2000f8e00ff */
[----:B------:R-:W-:Y:S01]  /*6230*/  ULDC.64 UR4, c[0x4][0x28] ;  /* 0x01000a0000047ab9 */ /* 0x000fe20000000a00 */
[----:B-1----:R-:W-:Y:S01]  /*6240*/  IMAD.U32 R6, RZ, RZ, UR6 ;  /* 0x00000006ff067e24 */ /* 0x002fe2000f8e00ff */
[----:B----4-:R-:W-:Y:S01]  /*6250*/  MOV R11, UR5 ;  /* 0x00000005000b7c02 */ /* 0x010fe20008000f00 */
[----:B------:R-:W-:Y:S02]  /*6260*/  IMAD.U32 R7, RZ, RZ, UR7 ;  /* 0x00000007ff077e24 */ /* 0x000fe4000f8e00ff */
[----:B------:R-:W-:-:S02]  /*6270*/  IMAD.U32 R10, RZ, RZ, UR4 ;  /* 0x00000004ff0a7e24 */ /* 0x000fc4000f8e00ff */
[----:B------:R-:W-:Y:S02]  /*6280*/  IMAD.MOV.U32 R8, RZ, RZ, 0x70 ;  /* 0x00000070ff087424 */ /* 0x000fe400078e00ff */
[----:B------:R-:W-:Y:S02]  /*6290*/  IMAD.MOV.U32 R12, RZ, RZ, 0x1 ;  /* 0x00000001ff0c7424 */ /* 0x000fe400078e00ff */
[----:B0-2---:R-:W-:-:S07]  /*62a0*/  IMAD.MOV.U32 R13, RZ, RZ, RZ ;  /* 0x000000ffff0d7224 */ /* 0x005fce00078e00ff */
[----:B------:R-:W-:-:S07]  /*62b0*/  LEPC R20, `(.L_x_13340) ;  /* 0x000000001014794e */ /* 0x000fce0000000000 */
[----:B---3-5:R-:W-:Y:S05]  /*62c0*/  CALL.ABS.NOINC R14 ;  /* 0x000000000e007343 */ /* 0x028fea0003c00000 */
.L_x_13340:
[----:B------:R-:W-:Y:S05]  /*62d0*/  BSYNC B6 ;  /* 0x0000000000067941 */ /* 0x000fea0003800000 */
.L_x_13339:
        /* <DEDUP_REMOVED lines=8> */
[----:B------:R0:W0:Y:S03]  /*6360*/  SYNCS.PHASECHK.TRANS64.TRYWAIT P0, [R18+URZ+0x16800], R3 ;  /* 0x01680003120075a7 */ /* 0x000026000800017f */
[----:B0-----:R-:W-:Y:S05]  /*6370*/  @!P0 NANOSLEEP.SYNCS 0x989680 ;  /* 0x009896800000895d */ /* 0x001fea0003900000 */
[----:B------:R-:W0:Y:S01]  /*6380*/  @!P0 SYNCS.PHASECHK.TRANS64 P0, [R18+URZ+0x16800], R3 ;  /* 0x01680003120085a7 */ /* 0x000e22000800007f */
[----:B------:R-:W-:Y:S04]  /*6390*/  BSSY B0, `(.L_x_13342) ;  /* 0x0000006000007945 */ /* 0x000fe80003800000 */
[----:B0-----:R-:W-:Y:S05]  /*63a0*/  @P0 BRA `(.L_x_13343) ;  /* 0x0000000000100947 */ /* 0x001fea0003800000 */
.L_x_13344:
[----:B------:R0:W0:Y:S02]  /*63b0*/  SYNCS.PHASECHK.TRANS64.TRYWAIT P0, [R18+URZ+0x16800], R3 ;  /* 0x01680003120075a7 */ /* 0x000024000800017f */
[----:B0-----:R-:W-:Y:S05]  /*63c0*/  @!P0 NANOSLEEP.SYNCS 0x989680 ;  /* 0x009896800000895d */ /* 0x001fea0003900000 */
[----:B------:R-:W0:Y:S02]  /*63d0*/  @!P0 SYNCS.PHASECHK.TRANS64 P0, [R18+URZ+0x16800], R3 ;  /* 0x01680003120085a7 */ /* 0x000e24000800007f */
[----:B0-----:R-:W-:Y:S05]  /*63e0*/  @!P0 BRA `(.L_x_13344) ;  /* 0xfffffffc00f08947 */ /* 0x001fea000383ffff */
.L_x_13343:
[----:B------:R-:W-:Y:S05]  /*63f0*/  BSYNC B0 ;  /* 0x0000000000007941 */ /* 0x000fea0003800000 */
.L_x_13342:
[----:B------:R-:W-:Y:S05]  /*6400*/  BRA `(.L_x_13345) ;  /* 0x0000002000ec7947 */ /* 0x000fea0003800000 */
.L_x_13341:
[----:B-----5:R-:W-:Y:S01]  /*6410*/  SHF.R.S32.HI R0, RZ, 0x1f, R25 ;  /* 0x0000001fff007819 */ /* 0x020fe20000011419 */
[----:B------:R-:W-:Y:S01]  /*6420*/  ULDC.64 UR4, c[0x0][0x3f8] ;  /* 0x0000fe0000047ab9 */ /* 0x000fe20000000a00 */
[----:B------:R-:W-:Y:S01]  /*6430*/  ULDC.64 UR6, c[0x0][0x408] ;  /* 0x0001020000067ab9 */ /* 0x000fe20000000a00 */
[----:B------:R-:W-:Y:S01]  /*6440*/  ISETP.NE.AND P2, PT, R26, RZ, PT ;  /* 0x000000ff1a00720c */ /* 0x000fe20003f45270 */
[----:B------:R-:W-:Y:S01]  /*6450*/  IMAD.WIDE.U32 R4, R25, UR4, RZ ;  /* 0x0000000419047c25 */ /* 0x000fe2000f8e00ff */
[----:B------:R-:W-:Y:S03]  /*6460*/  BSSY B6, `(.L_x_13346) ;  /* 0x000001f000067945 */ /* 0x000fe60003800000 */
[C---:B-1----:R-:W-:Y:S02]  /*6470*/  IMAD R6, R0.reuse, UR4, RZ ;  /* 0x0000000400067c24 */ /* 0x042fe4000f8e02ff */
[----:B------:R-:W-:-:S02]  /*6480*/  IMAD R0, R0, UR6, RZ ;  /* 0x0000000600007c24 */ /* 0x000fc4000f8e02ff */
[C---:B------:R-:W-:Y:S01]  /*6490*/  IMAD R3, R25.reuse, UR5, R6 ;  /* 0x0000000519037c24 */ /* 0x040fe2000f8e0206 */
[----:B------:R-:W-:Y:S01]  /*64a0*/  ULDC.64 UR4, c[0x0][0x3e8] ;  /* 0x0000fa0000047ab9 */ /* 0x000fe20000000a00 */
[----:B------:R-:W-:-:S04]  /*64b0*/  IMAD.WIDE.U32 R6, R25, UR6, RZ ;  /* 0x0000000619067c25 */ /* 0x000fc8000f8e00ff */
        /* <DEDUP_REMOVED lines=13> */
[----:B---3--:R0:W1:Y:S01]  /*6590*/  LDC.64 R14, c[0x4][R0] ;  /* 0x01000000000e7b82 */ /* 0x0080620000000a00 */
[----:B------:R-:W-:Y:S01]  /*65a0*/  IMAD.U32 R5, RZ, RZ, UR5 ;  /* 0x00000005ff057e24 */ /* 0x000fe2000f8e00ff */
[----:B------:R-:W-:Y:S01]  /*65b0*/  ULDC.64 UR4, c[0x4][0x20] ;  /* 0x0100080000047ab9 */ /* 0x000fe20000000a00 */
[----:B------:R-:W-:Y:S01]  /*65c0*/  IMAD.U32 R6, RZ, RZ, UR6 ;  /* 0x00000006ff067e24 */ /* 0x000fe2000f8e00ff */
[----:B------:R-:W-:Y:S01]  /*65d0*/  MOV R7, UR7 ;  /* 0x0000000700077c02 */ /* 0x000fe20008000f00 */
[----:B------:R-:W-:Y:S02]  /*65e0*/  IMAD.U32 R10, RZ, RZ, UR4 ;  /* 0x00000004ff0a7e24 */ /* 0x000fe4000f8e00ff */
[----:B----4-:R-:W-:-:S02]  /*65f0*/  IMAD.U32 R11, RZ, RZ, UR5 ;  /* 0x00000005ff0b7e24 */ /* 0x010fc4000f8e00ff */
[----:B------:R-:W-:Y:S02]  /*6600*/  IMAD.MOV.U32 R8, RZ, RZ, 0x70 ;  /* 0x00000070ff087424 */ /* 0x000fe400078e00ff */
[----:B------:R-:W-:Y:S02]  /*6610*/  IMAD.MOV.U32 R12, RZ, RZ, 0x1 ;  /* 0x00000001ff0c7424 */ /* 0x000fe400078e00ff */
[----:B0-2---:R-:W-:-:S07]  /*6620*/  IMAD.MOV.U32 R13, RZ, RZ, RZ ;  /* 0x000000ffff0d7224 */ /* 0x005fce00078e00ff */
[----:B------:R-:W-:-:S07]  /*6630*/  LEPC R20, `(.L_x_13347) ;  /* 0x000000001014794e */ /* 0x000fce0000000000 */
[----:B-1----:R-:W-:Y:S05]  /*6640*/  CALL.ABS.NOINC R14 ;  /* 0x000000000e007343 */ /* 0x002fea0003c00000 */
.L_x_13347:
[----:B------:R-:W-:Y:S05]  /*6650*/  BSYNC B6 ;  /* 0x0000000000067941 */ /* 0x000fea0003800000 */
.L_x_13346:
        /* <DEDUP_REMOVED lines=8> */
[----:B------:R0:W0:Y:S04]  /*66e0*/  SHFL.IDX PT, R0, R25, RZ, 0x1c1f ;  /* 0x001c1fff19007589 */ /* 0x00002800000e0000 */
[----:B------:R0:W0:Y:S04]  /*66f0*/  SHFL.IDX PT, R5, R28, RZ, 0x1c1f ;  /* 0x001c1fff1c057589 */ /* 0x00002800000e0000 */
[----:B---3--:R3:W0:Y:S02]  /*6700*/  SHFL.IDX PT, R14, R27, RZ, 0x1c1f ;  /* 0x001c1fff1b0e7589 */ /* 0x00862400000e0000 */
.L_x_13557:
[----:B------:R-:W-:Y:S01]  /*6710*/  ULDC UR4, c[0x0][0x448] ;  /* 0x0001120000047ab9 */ /* 0x000fe20000000800 */
[----:B------:R-:W-:Y:S01]  /*6720*/  BSSY B1, `(.L_x_13351) ;  /* 0x000001e000017945 */ /* 0x000fe20003800000 */
[----:B0-----:R-:W-:Y:S01]  /*6730*/  IMAD R26, R24, UR4, RZ ;  /* 0x00000004181a7c24 */ /* 0x001fe2000f8e02ff */
[----:B------:R-:W-:Y:S02]  /*6740*/  CS2R R8, SRZ ;  /* 0x0000000000087805 */ /* 0x000fe4000001ff00 */
[----:B------:R-:W-:Y:S02]  /*6750*/  CS2R R6, SRZ ;  /* 0x0000000000067805 */ /* 0x000fe4000001ff00 */
[----:B----4-:R-:W-:Y:S02]  /*6760*/  CS2R R10, SRZ ;  /* 0x00000000000a7805 */ /* 0x010fe4000001ff00 */
[----:B--2---:R-:W-:Y:S02]  /*6770*/  CS2R R12, SRZ ;  /* 0x00000000000c7805 */ /* 0x004fe4000001ff00 */
[----:B------:R-:W-:-:S13]  /*6780*/  ISETP.GE.AND P0, PT, R4, R26, PT ;  /* 0x0000001a0400720c */ /* 0x000fda0003f06270 */
[----:B------:R-:W-:Y:S05]  /*6790*/  @P0 BRA `(.L_x_13352) ;  /* 0x0000000000580947 */ /* 0x000fea0003800000 */
[----:B------:R-:W2:Y:S01]  /*67a0*/  LDL R28, [R1+0x58] ;  /* 0x00005800011c7983 */ /* 0x000ea20000100800 */
[----:B------:R-:W-:-:S03]  /*67b0*/  ULDC UR4, c[0x0][0x3f4] ;  /* 0x0000fd0000047ab9 */ /* 0x000fc60000000800 */
[----:B---3--:R-:W3:Y:S01]  /*67c0*/  LDL R27, [R1+0x54] ;  /* 0x00005400011b7983 */ /* 0x008ee20000100800 */
[----:B------:R-:W-:Y:S01]  /*67d0*/  ISETP.GE.AND P3, PT, R157, UR4, PT ;  /* 0x000000049d007c0c */ /* 0x000fe2000bf66270 */
[----:B------:R-:W-:Y:S01]  /*67e0*/  IMAD.MOV.U32 R6, RZ, RZ, R0 ;  /* 0x000000ffff067224 */ /* 0x000fe200078e0000 */
[----:B------:R-:W-:Y:S01]  /*67f0*/  ISETP.GE.AND P2, PT, R22, UR4, PT ;  /* 0x0000000416007c0c */ /* 0x000fe2000bf46270 */
[----:B-1----:R-:W-:Y:S01]  /*6800*/  IMAD.MOV.U32 R7, RZ, RZ, R3 ;  /* 0x000000ffff077224 */ /* 0x002fe200078e0003 */
[----:B------:R-:W-:Y:S01]  /*6810*/  CS2R R10, SRZ ;  /* 0x00000000000a7805 */ /* 0x000fe2000001ff00 */
[----:B------:R-:W-:Y:S01]  /*6820*/  IMAD.MOV.U32 R15, RZ, RZ, R5 ;  /* 0x000000ffff0f7224 */ /* 0x000fe200078e0005 */
[----:B------:R-:W-:Y:S02]  /*6830*/  CS2R R8, SRZ ;  /* 0x0000000000087805 */ /* 0x000fe4000001ff00 */
[----:B------:R-:W-:-:S07]  /*6840*/  CS2R R12, SRZ ;  /* 0x00000000000c7805 */ /* 0x000fce000001ff00 */
[----:B------:R-:W-:Y:S01]  /*6850*/  @!P2 IMAD.WIDE R20, R22, 0x2, R6 ;  /* 0x000000021614a825 */ /* 0x000fe200078e0206 */
[----:B------:R-:W-:-:S04]  /*6860*/  CS2R R6, SRZ ;  /* 0x0000000000067805 */ /* 0x000fc8000001ff00 */
[----:B------:R0:W5:Y:S01]  /*6870*/  @!P2 LD.E.64 R10, desc[UR42][R20.64] ;  /* 0x0000002a140aa980 */ /* 0x000162000c101b00 */
[-C--:B--2---:R-:W-:Y:S02]  /*6880*/  @!P3 IADD3 R24, P0, R0, R28.reuse, RZ ;  /* 0x0000001c0018b210 */ /* 0x084fe40007f1e0ff */
[----:B------:R-:W-:Y:S01]  /*6890*/  @!P3 IADD3 R4, P1, R14, R28, RZ ;  /* 0x0000001c0e04b210 */ /* 0x000fe20007f3e0ff */
[----:B------:R-:W-:-:S03]  /*68a0*/  @!P2 IMAD.WIDE R14, R22, 0x2, R14 ;  /* 0x00000002160ea825 */ /* 0x000fc600078e020e */
[----:B---3--:R-:W-:Y:S01]  /*68b0*/  @!P3 IADD3.X R5, R5, R27, RZ, P1, !PT ;  /* 0x0000001b0505b210 */ /* 0x008fe20000ffe4ff */
[----:B------:R-:W-:Y:S01]  /*68c0*/  @!P3 IMAD.X R25, R3, 0x1, R27, P0 ;  /* 0x000000010319b824 */ /* 0x000fe200000e061b */
[----:B------:R0:W5:Y:S04]  /*68d0*/  @!P2 LD.E.64 R8, desc[UR42][R14.64] ;  /* 0x0000002a0e08a980 */ /* 0x000168000c101b00 */
[----:B------:R0:W5:Y:S04]  /*68e0*/  @!P3 LD.E.64 R12, desc[UR42][R24.64] ;  /* 0x0000002a180cb980 */ /* 0x000168000c101b00 */
[----:B------:R0:W5:Y:S02]  /*68f0*/  @!P3 LD.E.64 R6, desc[UR42][R4.64] ;  /* 0x0000002a0406b980 */ /* 0x000164000c101b00 */
.L_x_13352:
[----:B------:R-:W-:Y:S05]  /*6900*/  BSYNC B1 ;  /* 0x0000000000017941 */ /* 0x000fea0003800000 */
.L_x_13351:
[----:B------:R-:W2:Y:S01]  /*6910*/  LDL R30, [R1+0x20] ;  /* 0x00002000011e7983 */ /* 0x000ea20000100800 */
[----:B------:R-:W-:Y:S01]  /*6920*/  ULEA.HI UR4, UR37, UR37, URZ, 0x1 ;  /* 0x0000002525047291 */ /* 0x000fe2000f8f083f */
[----:B0-----:R-:W-:Y:S01]  /*6930*/  IMAD R20, R33, -0xc0, R26 ;  /* 0xffffff4021147824 */ /* 0x001fe200078e021a */
[--C-:B-----5:R-:W-:Y:S01]  /*6940*/  SHF.R.U64 R31, R10, 0x10, R11.reuse ;  /* 0x000000100a1f7819 */ /* 0x120fe2000000120b */
[----:B------:R-:W0:Y:S01]  /*6950*/  S2R R21, SR_TID.X ;  /* 0x0000000000157919 */ /* 0x000e220000002100 */
[----:B------:R-:W-:Y:S01]  /*6960*/  ULOP3.LUT UR4, UR4, 0xfffffffe, URZ, 0xc0, !UPT ;  /* 0xfffffffe04047892 */ /* 0x000fe2000f8ec03f */
[----:B---3--:R-:W-:Y:S01]  /*6970*/  SHF.R.U32.HI R27, RZ, 0x10, R11 ;  /* 0x00000010ff1b7819 */ /* 0x008fe2000001160b */
[--C-:B------:R-:W-:Y:S01]  /*6980*/  IMAD.MOV.U32 R4, RZ, RZ, R13.reuse ;  /* 0x000000ffff047224 */ /* 0x100fe200078e000d */
[--C-:B------:R-:W-:Y:S01]  /*6990*/  SHF.R.U32.HI R25, RZ, 0x10, R13.reuse ;  /* 0x00000010ff197819 */ /* 0x100fe2000001160d */
[----:B------:R-:W-:Y:S01]  /*69a0*/  UIADD3 UR4, UR37, -UR4, URZ ;  /* 0x8000000425047290 */ /* 0x000fe2000fffe03f */
[----:B------:R-:W-:Y:S01]  /*69b0*/  IMAD.MOV.U32 R14, RZ, RZ, R10 ;  /* 0x000000ffff0e7224 */ /* 0x000fe200078e000a */
[----:B------:R-:W-:Y:S01]  /*69c0*/  SHF.R.U64 R26, R12, 0x10, R13 ;  /* 0x000000100c1a7819 */ /* 0x000fe2000000120d */
[----:B------:R-:W-:Y:S01]  /*69d0*/  IMAD.MOV.U32 R15, RZ, RZ, R8 ;  /* 0x000000ffff0f7224 */ /* 0x000fe200078e0008 */
[----:B------:R-:W-:Y:S01]  /*69e0*/  SHF.R.U64 R24, R8, 0x10, R9 ;  /* 0x0000001008187819 */ /* 0x000fe20000001209 */
[----:B------:R-:W-:Y:S01]  /*69f0*/  BSSY B1, `(.L_x_13353) ;  /* 0x0000022000017945 */ /* 0x000fe20003800000 */
[----:B------:R-:W-:Y:S01]  /*6a00*/  IMAD.U32 R5, RZ, RZ, UR4 ;  /* 0x00000004ff057e24 */ /* 0x000fe2000f8e00ff */
[----:B------:R-:W-:Y:S01]  /*6a10*/  VIMNMX R20, R20, 0xc0, PT ;  /* 0x000000c014147848 */ /* 0x000fe20003fe0100 */
[----:B------:R-:W-:Y:S01]  /*6a20*/  IMAD.MOV.U32 R10, RZ, RZ, R7 ;  /* 0x000000ffff0a7224 */ /* 0x000fe200078e0007 */
[----:B------:R-:W-:-:S02]  /*6a30*/  PRMT R8, R4, 0x5410, R25 ;  /* 0x0000541004087816 */ /* 0x000fc40000000019 */
[----:B------:R-:W-:Y:S02]  /*6a40*/  SHF.L.U32 R5, R5, 0x1f, RZ ;  /* 0x0000001f05057819 */ /* 0x000fe400000006ff */
[----:B------:R-:W-:Y:S02]  /*6a50*/  PRMT R14, R14, 0x5410, R31 ;  /* 0x000054100e0e7816 */ /* 0x000fe4000000001f */
[----:B------:R-:W3:Y:S01]  /*6a60*/  SYNCS.PHASECHK.TRANS64.TRYWAIT P0, [R18+URZ+0x16800], R5 ;  /* 0x01680005120075a7 */ /* 0x000ee2000800017f */
[----:B------:R-:W-:Y:S02]  /*6a70*/  ISETP.GE.AND P1, PT, R153, R20, PT ;  /* 0x000000149900720c */ /* 0x000fe40003f26270 */
[----:B------:R-:W-:Y:S01]  /*6a80*/  PRMT R15, R15, 0x5410, R24 ;  /* 0x000054100f0f7816 */ /* 0x000fe20000000018 */
[----:B0-----:R-:W-:Y:S01]  /*6a90*/  VIADD R34, R21, 0xffffff80 ;  /* 0xffffff8015227836 */ /* 0x001fe20000000000 */
[----:B------:R-:W-:-:S04]  /*6aa0*/  SHF.R.U32.HI R21, RZ, 0x10, R9 ;  /* 0x00000010ff157819 */ /* 0x000fc80000011609 */
[----:B------:R-:W-:-:S04]  /*6ab0*/  SHF.R.S32.HI R32, RZ, 0x1f, R34 ;  /* 0x0000001fff207819 */ /* 0x000fc80000011422 */
[----:B------:R-:W-:-:S04]  /*6ac0*/  LEA.HI R32, R32, R34, RZ, 0x5 ;  /* 0x0000002220207211 */ /* 0x000fc800078f28ff */
[----:B------:R-:W-:Y:S01]  /*6ad0*/  SHF.R.S32.HI R32, RZ, 0x5, R32 ;  /* 0x00000005ff207819 */ /* 0x000fe20000011420 */
[C---:B--2---:R-:W-:Y:S01]  /*6ae0*/  IMAD.SHL.U32 R0, R30.reuse, 0x40, RZ ;  /* 0x000000401e007824 */ /* 0x044fe200078e00ff */
[----:B------:R-:W-:-:S04]  /*6af0*/  LOP3.LUT P2, RZ, R30, 0x4, RZ, 0xc0, !PT ;  /* 0x000000041eff7812 */ /* 0x000fc8000784c0ff */
[----:B-1----:R-:W-:-:S04]  /*6b00*/  LOP3.LUT R3, R0, 0x1c0, RZ, 0xc0, !PT ;  /* 0x000001c000037812 */ /* 0x002fc800078ec0ff */
[----:B------:R-:W-:Y:S02]  /*6b10*/  LOP3.LUT R0, R3, 0x18, R16, 0xf8, !PT ;  /* 0x0000001803007812 */ /* 0x000fe400078ef810 */
[----:B------:R-:W-:-:S04]  /*6b20*/  SHF.R.U32.HI R3, RZ, 0x3, R3 ;  /* 0x00000003ff037819 */ /* 0x000fc80000011603 */
[----:B------:R-:W-:Y:S01]  /*6b30*/  LOP3.LUT R28, R0, R3, RZ, 0x3c, !PT ;  /* 0x00000003001c7212 */ /* 0x000fe200078e3cff */
[----:B------:R-:W-:Y:S02]  /*6b40*/  IMAD.MOV.U32 R0, RZ, RZ, R11 ;  /* 0x000000ffff007224 */ /* 0x000fe400078e000b */
[----:B------:R-:W-:Y:S02]  /*6b50*/  IMAD.MOV.U32 R3, RZ, RZ, R12 ;  /* 0x000000ffff037224 */ /* 0x000fe400078e000c */
[----:B------:R-:W-:Y:S01]  /*6b60*/  IMAD R11, R32, 0x200, R28 ;  /* 0x00000200200b7824 */ /* 0x000fe200078e021c */
[----:B------:R-:W-:Y:S01]  /*6b70*/  PRMT R13, R0, 0x5410, R27 ;  /* 0x00005410000d7816 */ /* 0x000fe2000000001b */
[----:B------:R-:W-:Y:S01]  /*6b80*/  IMAD.MOV.U32 R12, RZ, RZ, R9 ;  /* 0x000000ffff0c7224 */ /* 0x000fe200078e0009 */
[----:B------:R-:W-:Y:S01]  /*6b90*/  MOV R9, R6 ;  /* 0x0000000600097202 */ /* 0x000fe20000000f00 */
[----:B------:R-:W-:Y:S01]  /*6ba0*/  IMAD R11, R11, 0x2, R18 ;  /* 0x000000020b0b7824 */ /* 0x000fe200078e0212 */
[----:B------:R-:W-:-:S02]  /*6bb0*/  SHF.R.U64 R6, R6, 0x10, R7 ;  /* 0x0000001006067819 */ /* 0x000fc40000001207 */
[----:B------:R-:W-:Y:S01]  /*6bc0*/  SHF.R.U32.HI R7, RZ, 0x10, R7 ;  /* 0x00000010ff077819 */ /* 0x000fe20000011607 */
[----:B------:R-:W-:Y:S01]  /*6bd0*/  VIADD R4, R11, 0x8400 ;  /* 0x000084000b047836 */ /* 0x000fe20000000000 */
[----:B------:R-:W-:Y:S01]  /*6be0*/  PRMT R3, R3, 0x5410, R26 ;  /* 0x0000541003037816 */ /* 0x000fe2000000001a */
[----:B------:R-:W-:Y:S01]  /*6bf0*/  VIADD R0, R11, 0x8440 ;  /* 0x000084400b007836 */ /* 0x000fe20000000000 */
[----:B---3--:R-:W-:Y:S06]  /*6c00*/  @!P0 BRA `(.L_x_13354) ;  /* 0x0000010400548947 */ /* 0x008fec0003800000 */
.L_x_13558:
[----:B------:R-:W-:Y:S05]  /*6c10*/  BSYNC B1 ;  /* 0x0000000000017941 */ /* 0x000fea0003800000 */
.L_x_13353:
[----:B------:R-:W-:Y:S01]  /*6c20*/  BSSY B1, `(.L_x_13355) ;  /* 0x0000059000017945 */ /* 0x000fe20003800000 */
[----:B------:R-:W-:Y:S01]  /*6c30*/  PRMT R12, R12, 0x5410, R21 ;  /* 0x000054100c0c7816 */ /* 0x000fe20000000015 */
[----:B------:R-:W-:Y:S01]  /*6c40*/  @P2 VIADD R0, R4, 0xffffffc0 ;  /* 0xffffffc004002836 */ /* 0x000fe20000000000 */
        /* <DEDUP_REMOVED lines=8> */
[----:B0-----:R-:W0:Y:S01]  /*6cd0*/  LDS.128 R4, [R11+0x8400] ;  /* 0x008400000b047984 */ /* 0x001e220000000c00 */
[C---:B------:R-:W-:Y:S01]  /*6ce0*/  SHF.L.U32 R30, R15.reuse, 0x10, RZ ;  /* 0x000000100f1e7819 */ /* 0x040fe200000006ff */
        /* <DEDUP_REMOVED lines=14> */
[----:B------:R-:W-:Y:S01]  /*6dd0*/  FMUL.FTZ R37, R5, R28 ;  /* 0x0000001c05257220 */ /* 0x000fe20000410000 */
        /* <DEDUP_REMOVED lines=21> */
.L_x_13358:
[----:B------:R-:W-:Y:S05]  /*6f30*/  BSYNC B2 ;  /* 0x0000000000027941 */ /* 0x000fea0003800000 */
.L_x_13357:
[----:B------:R-:W-:Y:S05]  /*6f40*/  @P1 BRA `(.L_x_13356) ;  /* 0x0000000000981947 */ /* 0x000fea0003800000 */
[----:B01----:R-:W0:Y:S01]  /*6f50*/  LDS.128 R4, [R0] ;  /* 0x0000000000047984 */ /* 0x003e220000000c00 */
[----:B------:R-:W-:Y:S01]  /*6f60*/  IMAD.U32 R30, R9, 0x10000, RZ ;  /* 0x00010000091e7824 */ /* 0x000fe200078e00ff */
[C---:B------:R-:W-:Y:S01]  /*6f70*/  LOP3.LUT R28, R3.reuse, 0xffff0000, RZ, 0xc0, !PT ;  /* 0xffff0000031c7812 */ /* 0x040fe200078ec0ff */
[----:B------:R-:W-:Y:S01]  /*6f80*/  IMAD.U32 R27, R3, 0x10000, RZ ;  /* 0x00010000031b7824 */ /* 0x000fe200078e00ff */
[----:B------:R-:W-:Y:S01]  /*6f90*/  LOP3.LUT R31, R9, 0xffff0000, RZ, 0xc0, !PT ;  /* 0xffff0000091f7812 */ /* 0x000fe200078ec0ff */
[C---:B0-----:R-:W-:Y:S01]  /*6fa0*/  IMAD.U32 R21, R4.reuse, 0x10000, RZ ;  /* 0x0001000004157824 */ /* 0x041fe200078e00ff */
[----:B------:R-:W-:Y:S01]  /*6fb0*/  LOP3.LUT R4, R4, 0xffff0000, RZ, 0xc0, !PT ;  /* 0xffff000004047812 */ /* 0x000fe200078ec0ff */
[C---:B------:R-:W-:Y:S01]  /*6fc0*/  IMAD.U32 R24, R5.reuse, 0x10000, RZ ;  /* 0x0001000005187824 */ /* 0x040fe200078e00ff */
[----:B------:R-:W-:Y:S01]  /*6fd0*/  LOP3.LUT R5, R5, 0xffff0000, RZ, 0xc0, !PT ;  /* 0xffff000005057812 */ /* 0x000fe200078ec0ff */
[----:B------:R-:W-:Y:S01]  /*6fe0*/  IMAD.U32 R25, R6, 0x10000, RZ ;  /* 0x0001000006197824 */ /* 0x000fe200078e00ff */
[----:B------:R-:W-:Y:S01]  /*6ff0*/  SHF.L.U32 R26, R7, 0x10, RZ ;  /* 0x00000010071a7819 */ /* 0x000fe200000006ff */
[C---:B------:R-:W-:Y:S01]  /*7000*/  FMUL.FTZ R32, R4.reuse, R30 ;  /* 0x0000001e04207220 */ /* 0x040fe20000410000 */
[----:B------:R-:W-:Y:S01]  /*7010*/  FMUL.FTZ R33, R4, R27 ;  /* 0x0000001b04217220 */ /* 0x000fe20000410000 */
[C---:B------:R-:W-:Y:S01]  /*7020*/  FMUL.FTZ R35, R5.reuse, R31 ;  /* 0x0000001f05237220 */ /* 0x040fe20000410000 */
[----:B------:R-:W-:Y:S01]  /*7030*/  FMUL.FTZ R37, R5, R28 ;  /* 0x0000001c05257220 */ /* 0x000fe20000410000 */
        /* <DEDUP_REMOVED lines=23> */
.L_x_13356:
[----:B------:R-:W-:Y:S05]  /*71b0*/  BSYNC B1 ;  /* 0x0000000000017941 */ /* 0x000fea0003800000 */
.L_x_13355:
        /* <DEDUP_REMOVED lines=9> */
[C---:B------:R-:W-:Y:S01]  /*7250*/  IMAD.U32 R26, R14.reuse, 0x10000, RZ ;  /* 0x000100000e1a7824 */ /* 0x040fe200078e00ff */
[C---:B------:R-:W-:Y:S01]  /*7260*/  LOP3.LUT R33, R15.reuse, 0xffff0000, RZ, 0xc0, !PT ;  /* 0xffff00000f217812 */ /* 0x040fe200078ec0ff */
        /* <DEDUP_REMOVED lines=18> */
[C---:B------:R-:W-:Y:S01]  /*7390*/  SHF.L.U32 R28, R12.reuse, 0x10, RZ ;  /* 0x000000100c1c7819 */ /* 0x040fe200000006ff */
[----:B------:R-:W-:Y:S01]  /*73a0*/  FFMA.FTZ R20, R33, R21, R20 ;  /* 0x0000001521147223 */ /* 0x000fe20000010014 */
[----:B------:R-:W-:Y:S01]  /*73b0*/  LOP3.LUT R31, R12, 0xffff0000, RZ, 0xc0, !PT ;  /* 0xffff00000c1f7812 */ /* 0x000fe200078ec0ff */
[-C--:B------:R-:W-:Y:S01]  /*73c0*/  FMUL.FTZ R21, R26, R6.reuse ;  /* 0x000000061a157220 */ /* 0x080fe20000410000 */
[----:B------:R-:W-:Y:S01]  /*73d0*/  LOP3.LUT R25, R13, 0xffff0000, RZ, 0xc0, !PT ;  /* 0xffff00000d197812 */ /* 0x000fe200078ec0ff */
[C---:B------:R-:W-:Y:S01]  /*73e0*/  FMUL.FTZ R13, R28.reuse, R6 ;  /* 0x000000061c0d7220 */ /* 0x040fe20000410000 */
[----:B------:R-:W-:Y:S01]  /*73f0*/  F2FP.BF16.F32.PACK_AB R4, R27, R4 ;  /* 0x000000041b04723e */ /* 0x000fe200000010ff */
[-C--:B------:R-:W-:Y:S01]  /*7400*/  FMUL.FTZ R12, R31, R7.reuse ;  /* 0x000000071f0c7220 */ /* 0x080fe20000410000 */
[-C--:B------:R-:W-:Y:S01]  /*7410*/  FFMA.FTZ R21, R28, R14.reuse, R21 ;  /* 0x0000000e1c157223 */ /* 0x080fe20000010015 */
[C---:B------:R-:W-:Y:S01]  /*7420*/  FMUL.FTZ R24, R25.reuse, R7 ;  /* 0x0000000719187220 */ /* 0x040fe20000410000 */
[----:B------:R-:W-:Y:S01]  /*7430*/  FFMA.FTZ R6, R26, R14, -R13 ;  /* 0x0000000e1a067223 */ /* 0x000fe2000001080d */
[----:B------:R-:W-:Y:S01]  /*7440*/  FFMA.FTZ R7, R25, R15, -R12 ;  /* 0x0000000f19077223 */ /* 0x000fe2000001080c */
[----:B------:R-:W-:Y:S01]  /*7450*/  F2FP.BF16.F32.PACK_AB R5, R20, R5 ;  /* 0x000000051405723e */ /* 0x000fe200000010ff */
[----:B------:R-:W-:-:S02]  /*7460*/  FFMA.FTZ R24, R31, R15, R24 ;  /* 0x0000000f1f187223 */ /* 0x000fc40000010018 */
[----:B------:R-:W-:-:S03]  /*7470*/  F2FP.BF16.F32.PACK_AB R6, R21, R6 ;  /* 0x000000061506723e */ /* 0x000fc600000010ff */
[----:B------:R-:W-:-:S05]  /*7480*/  F2FP.BF16.F32.PACK_AB R7, R24, R7 ;  /* 0x000000071807723e */ /* 0x000fca00000010ff */
[----:B------:R1:W-:Y:S02]  /*7490*/  STS.128 [R11+0xb400], R4 ;  /* 0x00b400040b007388 */ /* 0x0003e40000000c00 */
.L_x_13361:
[----:B------:R-:W-:Y:S05]  /*74a0*/  BSYNC B1 ;  /* 0x0000000000017941 */ /* 0x000fea0003800000 */
.L_x_13360:
[----:B------:R-:W-:Y:S05]  /*74b0*/  @P1 BRA `(.L_x_13359) ;  /* 0x00000010009c1947 */ /* 0x000fea0003800000 */
[----:B01----:R-:W0:Y:S01]  /*74c0*/  LDS.128 R4, [R0+0x3000] ;  /* 0x0030000000047984 */ /* 0x003e220000000c00 */
[C---:B------:R-:W-:Y:S01]  /*74d0*/  IMAD.U32 R21, R9.reuse, 0x10000, RZ ;  /* 0x0001000009157824 */ /* 0x040fe200078e00ff */
[----:B------:R-:W-:Y:S01]  /*74e0*/  LOP3.LUT R26, R9, 0xffff0000, RZ, 0xc0, !PT ;  /* 0xffff0000091a7812 */ /* 0x000fe200078ec0ff */
        /* <DEDUP_REMOVED lines=18> */
[----:B------:R-:W-:Y:S01]  /*7610*/  FFMA.FTZ R5, R24, R12, -R13 ;  /* 0x0000000c18057223 */ /* 0x000fe2000001080d */
[C---:B------:R-:W-:Y:S01]  /*7620*/  LOP3.LUT R21, R8.reuse, 0xffff0000, RZ, 0xc0, !PT ;  /* 0xffff000008157812 */ /* 0x040fe200078ec0ff */
[----:B------:R-:W-:Y:S02]  /*7630*/  IMAD.U32 R13, R8, 0x10000, RZ ;  /* 0x00010000080d7824 */ /* 0x000fe400078e00ff */
[----:B------:R-:W-:Y:S01]  /*7640*/  FMUL.FTZ R8, R25, R6 ;  /* 0x0000000619087220 */ /* 0x000fe20000410000 */
[-C--:B------:R-:W-:Y:S01]  /*7650*/  FMUL.FTZ R14, R27, R7.reuse ;  /* 0x000000071b0e7220 */ /* 0x080fe20000410000 */
[----:B------:R-:W-:Y:S01]  /*7660*/  FFMA.FTZ R12, R26, R12, R15 ;  /* 0x0000000c1a0c7223 */ /* 0x000fe2000001000f */
        /* <DEDUP_REMOVED lines=12> */
.L_x_13349:
[----:B------:R-:W-:-:S03]  /*7730*/  UMOV UR4, 0xffffffff ;  /* 0xffffffff00047882 */ /* 0x000fc60000000000 */
[----:B------:R-:W-:Y:S05]  /*7740*/  BRA.DIV UR4, `(.L_x_13362) ;  /* 0x000000fa04987947 */ /* 0x000fea000b800000 */
[----:B------:R0:W1:Y:S04]  /*7750*/  SHFL.IDX PT, R0, R26, RZ, 0x1c1f ;  /* 0x001c1fff1a007589 */ /* 0x00006800000e0000 */
[----:B------:R0:W0:Y:S04]  /*7760*/  SHFL.IDX PT, R3, R25, RZ, 0x1c1f ;  /* 0x001c1fff19037589 */ /* 0x00002800000e0000 */
[----:B------:R0:W0:Y:S04]  /*7770*/  SHFL.IDX PT, R20, R28, RZ, 0x1c1f ;  /* 0x001c1fff1c147589 */ /* 0x00002800000e0000 */
[----:B---3--:R3:W0:Y:S02]  /*7780*/  SHFL.IDX PT, R14, R27, RZ, 0x1c1f ;  /* 0x001c1fff1b0e7589 */ /* 0x00862400000e0000 */
.L_x_13564:
[----:B------:R-:W-:Y:S01]  /*7790*/  ULDC UR4, c[0x0][0x448] ;  /* 0x0001120000047ab9 */ /* 0x000fe20000000800 */
[----:B------:R-:W-:Y:S01]  /*77a0*/  BSSY B1, `(.L_x_13363) ;  /* 0x0000014000017945 */ /* 0x000fe20003800000 */
[----:B------:R-:W-:Y:S01]  /*77b0*/  IMAD R24, R24, UR4, RZ ;  /* 0x0000000418187c24 */ /* 0x000fe2000f8e02ff */
[----:B------:R-:W-:Y:S02]  /*77c0*/  CS2R R6, SRZ ;  /* 0x0000000000067805 */ /* 0x000fe4000001ff00 */
[----:B------:R-:W-:Y:S02]  /*77d0*/  CS2R R8, SRZ ;  /* 0x0000000000087805 */ /* 0x000fe4000001ff00 */
[----:B----4-:R-:W-:Y:S02]  /*77e0*/  CS2R R10, SRZ ;  /* 0x00000000000a7805 */ /* 0x010fe4000001ff00 */
[----:B------:R-:W-:Y:S02]  /*77f0*/  ISETP.GE.AND P0, PT, R4, R24, PT ;  /* 0x000000180400720c */ /* 0x000fe40003f06270 */
[----:B------:R-:W-:-:S11]  /*7800*/  CS2R R4, SRZ ;  /* 0x0000000000047805 */ /* 0x000fd6000001ff00 */
[----:B------:R-:W-:Y:S05]  /*7810*/  @P0 BRA `(.L_x_13364) ;  /* 0x0000000000300947 */ /* 0x000fea0003800000 */
[----:B------:R-:W-:Y:S01]  /*7820*/  ULDC UR4, c[0x0][0x3f4] ;  /* 0x0000fd0000047ab9 */ /* 0x000fe20000000800 */
[C---:B------:R-:W-:Y:S02]  /*7830*/  SHF.L.U32 R15, R16.reuse, 0x1, RZ ;  /* 0x00000001100f7819 */ /* 0x040fe400000006ff */
[C---:B------:R-:W-:Y:S02]  /*7840*/  ISETP.GE.AND P2, PT, R16.reuse, UR4, PT ;  /* 0x0000000410007c0c */ /* 0x040fe4000bf46270 */
[----:B------:R-:W-:Y:S02]  /*7850*/  SHF.L.U64.HI R5, R16, 0x1, R17 ;  /* 0x0000000110057819 */ /* 0x000fe40000010211 */
[-C--:B0-----:R-:W-:Y:S02]  /*7860*/  IADD3 R12, P0, R3, R15.reuse, RZ ;  /* 0x0000000f030c7210 */ /* 0x081fe40007f1e0ff */
[----:B------:R-:W-:-:S03]  /*7870*/  IADD3 R14, P1, R14, R15, RZ ;  /* 0x0000000f0e0e7210 */ /* 0x000fc60007f3e0ff */
[--C-:B-12---:R-:W-:Y:S02]  /*7880*/  IMAD.X R13, R0, 0x1, R5.reuse, P0 ;  /* 0x00000001000d7824 */ /* 0x106fe400000e0605 */
[----:B------:R-:W-:Y:S01]  /*7890*/  IMAD.X R15, R20, 0x1, R5, P1 ;  /* 0x00000001140f7824 */ /* 0x000fe200008e0605 */
[----:B------:R-:W-:Y:S01]  /*78a0*/  CS2R R4, SRZ ;  /* 0x0000000000047805 */ /* 0x000fe2000001ff00 */
[----:B------:R-:W-:Y:S06]  /*78b0*/  @P2 BRA `(.L_x_13364) ;  /* 0x0000000000082947 */ /* 0x000fec0003800000 */
[----:B------:R4:W5:Y:S04]  /*78c0*/  LD.E.128 R4, desc[UR42][R12.64] ;  /* 0x0000002a0c047980 */ /* 0x000968000c101d00 */
[----:B------:R4:W5:Y:S02]  /*78d0*/  LD.E.128 R8, desc[UR42][R14.64] ;  /* 0x0000002a0e087980 */ /* 0x000964000c101d00 */
.L_x_13364:
[----:B------:R-:W-:Y:S05]  /*78e0*/  BSYNC B1 ;  /* 0x0000000000017941 */ /* 0x000fea0003800000 */
.L_x_13363:
[----:B------:R-:W-:Y:S01]  /*78f0*/  ULEA.HI UR4, UR37, UR37, URZ, 0x1 ;  /* 0x0000002525047291 */ /* 0x000fe2000f8f083f */
[----:B0-----:R-:W0:Y:S01]  /*7900*/  LDC R25, c[0x0][0x3f4] ;  /* 0x0000fd00ff197b82 */ /* 0x001e220000000800 */
[----:B-1----:R-:W-:Y:S01]  /*7910*/  IMAD R0, R33, -0xc0, R24 ;  /* 0xffffff4021007824 */ /* 0x002fe200078e0218 */
[----:B-----5:R-:W-:Y:S01]  /*7920*/  SHF.R.U64 R31, R8, 0x10, R9 ;  /* 0x00000010081f7819 */ /* 0x020fe20000001209 */
[----:B------:R-:W-:Y:S01]  /*7930*/  ULOP3.LUT UR4, UR4, 0xfffffffe, URZ, 0xc0, !UPT ;  /* 0xfffffffe04047892 */ /* 0x000fe2000f8ec03f */
[----:B----4-:R-:W-:Y:S01]  /*7940*/  IMAD.MOV.U32 R12, RZ, RZ, R8 ;  /* 0x000000ffff0c7224 */ /* 0x010fe200078e0008 */
[--C-:B------:R-:W-:Y:S01]  /*7950*/  SHF.R.U64 R26, R4, 0x10, R5.reuse ;  /* 0x00000010041a7819 */ /* 0x100fe20000001205 */
[----:B------:R-:W-:Y:S01]  /*7960*/  IMAD.MOV.U32 R21, RZ, RZ, R4 ;  /* 0x000000ffff157224 */ /* 0x000fe200078e0004 */
[----:B------:R-:W-:Y:S01]  /*7970*/  UIADD3 UR4, UR37, -UR4, URZ ;  /* 0x8000000425047290 */ /* 0x000fe2000fffe03f */
[----:B------:R-:W-:Y:S01]  /*7980*/  IMAD.MOV.U32 R3, RZ, RZ, R6 ;  /* 0x000000ffff037224 */ /* 0x000fe200078e0006 */
[----:B------:R-:W-:Y:S01]  /*7990*/  VIMNMX R8, R0, 0xc0, PT ;  /* 0x000000c000087848 */ /* 0x000fe20003fe0100 */
[--C-:B--2---:R-:W-:Y:S01]  /*79a0*/  IMAD.MOV.U32 R13, RZ, RZ, R5.reuse ;  /* 0x000000ffff0d7224 */ /* 0x104fe200078e0005 */
[----:B------:R-:W-:Y:S01]  /*79b0*/  SHF.R.U32.HI R24, RZ, 0x10, R5 ;  /* 0x00000010ff187819 */ /* 0x000fe20000011605 */
[--C-:B------:R-:W-:Y:S01]  /*79c0*/  IMAD.MOV.U32 R15, RZ, RZ, R7.reuse ;  /* 0x000000ffff0f7224 */ /* 0x100fe200078e0007 */
[--C-:B------:R-:W-:Y:S01]  /*79d0*/  SHF.R.U64 R6, R6, 0x10, R7.reuse ;  /* 0x0000001006067819 */ /* 0x100fe20000001207 */
[----:B---3--:R-:W-:Y:S01]  /*79e0*/  IMAD.U32 R27, RZ, RZ, UR4 ;  /* 0x00000004ff1b7e24 */ /* 0x008fe2000f8e00ff */
[----:B------:R-:W-:Y:S01]  /*79f0*/  SHF.R.U32.HI R4, RZ, 0x10, R7 ;  /* 0x00000010ff047819 */ /* 0x000fe20000011607 */
[--C-:B------:R-:W-:Y:S01]  /*7a00*/  IMAD.MOV.U32 R14, RZ, RZ, R9.reuse ;  /* 0x000000ffff0e7224 */ /* 0x100fe200078e0009 */
[----:B------:R-:W-:Y:S01]  /*7a10*/  SHF.R.U32.HI R9, RZ, 0x10, R9 ;  /* 0x00000010ff097819 */ /* 0x000fe20000011609 */
[----:B------:R-:W-:Y:S01]  /*7a20*/  IMAD.MOV.U32 R0, RZ, RZ, R11 ;  /* 0x000000ffff007224 */ /* 0x000fe200078e000b */
[----:B------:R-:W-:Y:S01]  /*7a30*/  SHF.L.U32 R27, R27, 0x1f, RZ ;  /* 0x0000001f1b1b7819 */ /* 0x000fe200000006ff */
[----:B------:R-:W-:Y:S01]  /*7a40*/  VIADD R28, R153, 0x60 ;  /* 0x00000060991c7836 */ /* 0x000fe20000000000 */
[----:B------:R-:W-:Y:S01]  /*7a50*/  MOV R20, R10 ;  /* 0x0000000a00147202 */ /* 0x000fe20000000f00 */
[----:B------:R-:W-:Y:S01]  /*7a60*/  BSSY B1, `(.L_x_13365) ;  /* 0x0000010000017945 */ /* 0x000fe20003800000 */
[----:B------:R-:W1:Y:S01]  /*7a70*/  SYNCS.PHASECHK.TRANS64.TRYWAIT P1, [R18+URZ+0x16800], R27 ;  /* 0x0168001b120075a7 */ /* 0x000e62000802017f */
[----:B0-----:R-:W-:-:S02]  /*7a80*/  ISETP.GE.AND P0, PT, R16, R25, PT ;  /* 0x000000191000720c */ /* 0x001fc40003f06270 */
[--C-:B------:R-:W-:Y:S02]  /*7a90*/  SHF.R.U64 R7, R10, 0x10, R11.reuse ;  /* 0x000000100a077819 */ /* 0x100fe4000000120b */
[----:B------:R-:W-:Y:S02]  /*7aa0*/  SHF.R.U32.HI R5, RZ, 0x10, R11 ;  /* 0x00000010ff057819 */ /* 0x000fe4000001160b */
[-C--:B------:R-:W-:Y:S02]  /*7ab0*/  ISETP.GE.OR P2, PT, R153, R8.reuse, P0 ;  /* 0x000000089900720c */ /* 0x080fe40000746670 */
[----:B------:R-:W-:Y:S02]  /*7ac0*/  PRMT R21, R21, 0x5410, R26 ;  /* 0x0000541015157816 */ /* 0x000fe4000000001a */
[----:B------:R-:W-:Y:S02]  /*7ad0*/  ISETP.GE.OR P0, PT, R28, R8, P0 ;  /* 0x000000081c00720c */ /* 0x000fe40000706670 */
[----:B------:R-:W-:-:S02]  /*7ae0*/  PRMT R13, R13, 0x5410, R24 ;  /* 0x000054100d0d7816 */ /* 0x000fc40000000018 */
[----:B------:R-:W-:Y:S02]  /*7af0*/  PRMT R3, R3, 0x5410, R6 ;  /* 0x0000541003037816 */ /* 0x000fe40000000006 */
[----:B------:R-:W-:Y:S02]  /*7b00*/  PRMT R15, R15, 0x5410, R4 ;  /* 0x000054100f0f7816 */ /* 0x000fe40000000004 */
[----:B------:R-:W-:Y:S02]  /*7b10*/  PRMT R12, R12, 0x5410, R31 ;  /* 0x000054100c0c7816 */ /* 0x000fe4000000001f */
[----:B------:R-:W-:Y:S02]  /*7b20*/  PRMT R14, R14, 0x5410, R9 ;  /* 0x000054100e0e7816 */ /* 0x000fe40000000009 */
[----:B------:R-:W-:Y:S02]  /*7b30*/  PRMT R20, R20, 0x5410, R7 ;  /* 0x0000541014147816 */ /* 0x000fe40000000007 */
[----:B------:R-:W-:Y:S01]  /*7b40*/  PRMT R0, R0, 0x5410, R5 ;  /* 0x0000541000007816 */ /* 0x000fe20000000005 */
[----:B-1----:R-:W-:Y:S06]  /*7b50*/  @!P1 BRA `(.L_x_13366) ;  /* 0x000000f800049947 */ /* 0x002fec0003800000 */
.L_x_13565:
[----:B------:R-:W-:Y:S05]  /*7b60*/  BSYNC B1 ;  /* 0x0000000000017941 */ /* 0x000fea0003800000 */
.L_x_13365:
[----:B------:R-:W-:Y:S04]  /*7b70*/  BSSY B1, `(.L_x_13367) ;  /* 0x0000060000017945 */ /* 0x000fe80003800000 */
[----:B------:R-:W-:Y:S05]  /*7b80*/  @P2 BRA `(.L_x_13368) ;  /* 0x0000000400782947 */ /* 0x000fea0003800000 */
[----:B------:R-:W2:Y:S01]  /*7b90*/  LDL R4, [R1+0x20] ;  /* 0x0000200001047983 */ /* 0x000ea20000100800 */
[C---:B------:R-:W-:Y:S01]  /*7ba0*/  IMAD.U32 R37, R12.reuse, 0x10000, RZ ;  /* 0x000100000c257824 */ /* 0x040fe200078e00ff */
[----:B------:R-:W-:Y:S01]  /*7bb0*/  LOP3.LUT R39, R12, 0xffff0000, RZ, 0xc0, !PT ;  /* 0xffff00000c277812 */ /* 0x000fe200078ec0ff */
[----:B------:R-:W-:Y:S01]  /*7bc0*/  IMAD.U32 R35, R21, 0x10000, RZ ;  /* 0x0001000015237824 */ /* 0x000fe200078e00ff */
[----:B------:R-:W1:Y:S02]  /*7bd0*/  S2R R5, SR_TID.X ;  /* 0x0000000000057919 */ /* 0x000e640000002100 */
[----:B-1----:R-:W-:-:S05]  /*7be0*/  VIADD R5, R5, 0xffffff80 ;  /* 0xffffff8005057836 */ /* 0x002fca0000000000 */
[----:B------:R-:W-:-:S04]  /*7bf0*/  SHF.R.S32.HI R8, RZ, 0x1f, R5 ;  /* 0x0000001fff087819 */ /* 0x000fc80000011405 */
[----:B------:R-:W-:Y:S01]  /*7c00*/  LEA.HI R8, R8, R5, RZ, 0x5 ;  /* 0x0000000508087211 */ /* 0x000fe200078f28ff */
[----:B------:R-:W-:-:S03]  /*7c10*/  IMAD.IADD R5, R16, 0x1, R25 ;  /* 0x0000000110057824 */ /* 0x000fc600078e0219 */
[----:B------:R-:W-:Y:S01]  /*7c20*/  SHF.R.S32.HI R8, RZ, 0x5, R8 ;  /* 0x00000005ff087819 */ /* 0x000fe20000011408 */
[----:B--2---:R-:W-:-:S05]  /*7c30*/  IMAD.SHL.U32 R4, R4, 0x40, RZ ;  /* 0x0000004004047824 */ /* 0x004fca00078e00ff */
[----:B------:R-:W-:-:S04]  /*7c40*/  LOP3.LUT R6, R4, 0x1c0, RZ, 0xc0, !PT ;  /* 0x000001c004067812 */ /* 0x000fc800078ec0ff */
[C---:B------:R-:W-:Y:S02]  /*7c50*/  LOP3.LUT R4, R6.reuse, 0x38, R16, 0xf8, !PT ;  /* 0x0000003806047812 */ /* 0x040fe400078ef810 */
[----:B------:R-:W-:Y:S02]  /*7c60*/  SHF.R.U32.HI R7, RZ, 0x3, R6 ;  /* 0x00000003ff077819 */ /* 0x000fe40000011606 */
[----:B------:R-:W-:Y:S02]  /*7c70*/  LOP3.LUT R6, R6, 0x38, R5, 0xf8, !PT ;  /* 0x0000003806067812 */ /* 0x000fe400078ef805 */
[-C--:B------:R-:W-:Y:S02]  /*7c80*/  LOP3.LUT R4, R4, R7.reuse, RZ, 0x3c, !PT ;  /* 0x0000000704047212 */ /* 0x080fe400078e3cff */
[----:B------:R-:W-:-:S03]  /*7c90*/  LOP3.LUT R6, R6, R7, RZ, 0x3c, !PT ;  /* 0x0000000706067212 */ /* 0x000fc600078e3cff */
[C---:B------:R-:W-:Y:S02]  /*7ca0*/  IMAD R5, R8.reuse, 0x200, R4 ;  /* 0x0000020008057824 */ /* 0x040fe400078e0204 */
[----:B------:R-:W-:Y:S02]  /*7cb0*/  IMAD R9, R8, 0x200, R6 ;  /* 0x0000020008097824 */ /* 0x000fe400078e0206 */
[--C-:B------:R-:W-:Y:S02]  /*7cc0*/  IMAD R40, R5, 0x2, R18.reuse ;  /* 0x0000000205287824 */ /* 0x100fe400078e0212 */
[----:B------:R-:W-:-:S03]  /*7cd0*/  IMAD R42, R9, 0x2, R18 ;  /* 0x00000002092a7824 */ /* 0x000fc600078e0212 */
[----:B------:R-:W1:Y:S04]  /*7ce0*/  LDS.128 R4, [R40+0x8400] ;  /* 0x0084000028047984 */ /* 0x000e680000000c00 */
[----:B------:R-:W2:Y:S01]  /*7cf0*/  LDS.128 R8, [R42+0x8400] ;  /* 0x008400002a087984 */ /* 0x000ea20000000c00 */
[----:B-1----:R-:W-:Y:S01]  /*7d00*/  SHF.L.U32 R24, R4, 0x10, RZ ;  /* 0x0000001004187819 */ /* 0x002fe200000006ff */
[----:B0-----:R-:W-:Y:S01]  /*7d10*/  IMAD.U32 R27, R6, 0x10000, RZ ;  /* 0x00010000061b7824 */ /* 0x001fe200078e00ff */
[----:B------:R-:W-:Y:S01]  /*7d20*/  LOP3.LUT R4, R4, 0xffff0000, RZ, 0xc0, !PT ;  /* 0xffff000004047812 */ /* 0x000fe200078ec0ff */
[----:B------:R-:W-:Y:S01]  /*7d30*/  IMAD.U32 R26, R5, 0x10000, RZ ;  /* 0x00010000051a7824 */ /* 0x000fe200078e00ff */
[----:B------:R-:W-:Y:S01]  /*7d40*/  LOP3.LUT R6, R6, 0xffff0000, RZ, 0xc0, !PT ;  /* 0xffff000006067812 */ /* 0x000fe200078ec0ff */
[C---:B--2---:R-:W-:Y:S01]  /*7d50*/  IMAD.U32 R30, R8.reuse, 0x10000, RZ ;  /* 0x00010000081e7824 */ /* 0x044fe200078e00ff */
[----:B------:R-:W-:Y:S01]  /*7d60*/  LOP3.LUT R8, R8, 0xffff0000, RZ, 0xc0, !PT ;  /* 0xffff000008087812 */ /* 0x000fe200078ec0ff */
[C---:B------:R-:W-:Y:S01]  /*7d70*/  IMAD.U32 R32, R10.reuse, 0x10000, RZ ;  /* 0x000100000a207824 */ /* 0x040fe200078e00ff */
[----:B------:R-:W-:Y:S01]  /*7d80*/  LOP3.LUT R10, R10, 0xffff0000, RZ, 0xc0, !PT ;  /* 0xffff00000a0a7812 */ /* 0x000fe200078ec0ff */
[C---:B------:R-:W-:Y:S01]  /*7d90*/  FMUL.FTZ R41, R30.reuse, R37 ;  /* 0x000000251e297220 */ /* 0x040fe20000410000 */
[----:B------:R-:W-:Y:S01]  /*7da0*/  FMUL.FTZ R43, R30, R35 ;  /* 0x000000231e2b7220 */ /* 0x000fe20000410000 */
[----:B------:R-:W-:Y:S01]  /*7db0*/  SHF.L.U32 R30, R20, 0x10, RZ ;  /* 0x00000010141e7819 */ /* 0x000fe200000006ff */
[----:B------:R-:W-:Y:S01]  /*7dc0*/  FMUL.FTZ R45, R8, R39 ;  /* 0x00000027082d7220 */ /* 0x000fe20000410000 */
[C---:B------:R-:W-:Y:S01]  /*7dd0*/  FFMA.FTZ R41, R24.reuse, R35, -R41 ;  /* 0x0000002318297223 */ /* 0x040fe20000010829 */
[----:B------:R-:W-:Y:S01]  /*7de0*/  LOP3.LUT R35, R21, 0xffff0000, RZ, 0xc0, !PT ;  /* 0xffff000015237812 */ /* 0x000fe200078ec0ff */
[----:B------:R-:W-:Y:S01]  /*7df0*/  FFMA.FTZ R43, R24, R37, R43 ;  /* 0x00000025182b7223 */ /* 0x000fe2000001002b */
[----:B------:R-:W-:Y:S01]  /*7e00*/  IMAD.U32 R24, R3, 0x10000, RZ ;  /* 0x0001000003187824 */ /* 0x000fe200078e00ff */
[----:B------:R-:W-:Y:S01]  /*7e10*/  LOP3.LUT R37, R20, 0xffff0000, RZ, 0xc0, !PT ;  /* 0xffff000014257812 */ /* 0x000fe200078ec0ff */
[----:B------:R-:W-:-:S02]  /*7e20*/  IMAD.U32 R31, R9, 0x10000, RZ ;  /* 0x00010000091f7824 */ /* 0x000fc400078e00ff */
[-C--:B------:R-:W-:Y:S01]  /*7e30*/  FMUL.FTZ R47, R8, R35.reuse ;  /* 0x00000023082f7220 */ /* 0x080fe20000410000 */
[----:B------:R-:W-:Y:S01]  /*7e40*/  FFMA.FTZ R34, R4, R35, -R45 ;  /* 0x0000002304227223 */ /* 0x000fe2000001082d */
[C---:B------:R-:W-:Y:S01]  /*7e50*/  FMUL.FTZ R8, R32.reuse, R30 ;  /* 0x0000001e20087220 */ /* 0x040fe20000410000 */
[-C--:B------:R-:W-:Y:S01]  /*7e60*/  FMUL.FTZ R45, R32, R24.reuse ;  /* 0x00000018202d7220 */ /* 0x080fe20000410000 */
[----:B------:R-:W-:Y:S01]  /*7e70*/  LOP3.LUT R35, R3, 0xffff0000, RZ, 0xc0, !PT ;  /* 0xffff000003237812 */ /* 0x000fe200078ec0ff */
[----:B------:R-:W-:Y:S01]  /*7e80*/  FFMA.FTZ R32, R4, R39, R47 ;  /* 0x0000002704207223 */ /* 0x000fe2000001002f */
[C---:B------:R-:W-:Y:S01]  /*7e90*/  FFMA.FTZ R36, R27.reuse, R24, -R8 ;  /* 0x000000181b247223 */ /* 0x040fe20000010808 */
[----:B------:R-:W-:Y:S01]  /*7ea0*/  FFMA.FTZ R45, R27, R30, R45 ;  /* 0x0000001e1b2d7223 */ /* 0x000fe2000001002d */
[----:B------:R-:W-:Y:S01]  /*7eb0*/  FMUL.FTZ R27, R10, R37 ;  /* 0x000000250a1b7220 */ /* 0x000fe20000410000 */
[----:B------:R-:W-:Y:S02]  /*7ec0*/  IMAD.U32 R24, R14, 0x10000, RZ ;  /* 0x000100000e187824 */ /* 0x000fe400078e00ff */
[----:B------:R-:W-:Y:S01]  /*7ed0*/  FMUL.FTZ R39, R10, R35 ;  /* 0x000000230a277220 */ /* 0x000fe20000410000 */
[----:B------:R-:W-:-:S02]  /*7ee0*/  IMAD.U32 R33, R11, 0x10000, RZ ;  /* 0x000100000b217824 */ /* 0x000fc400078e00ff */
[----:B------:R-:W-:Y:S01]  /*7ef0*/  FFMA.FTZ R35, R6, R35, -R27 ;  /* 0x0000002306237223 */ /* 0x000fe2000001081b */
[----:B------:R-:W-:Y:S02]  /*7f00*/  IMAD.U32 R4, R13, 0x10000, RZ ;  /* 0x000100000d047824 */ /* 0x000fe400078e00ff */
[----:B------:R-:W-:Y:S01]  /*7f10*/  FMUL.FTZ R27, R31, R24 ;  /* 0x000000181f1b7220 */ /* 0x000fe20000410000 */
[----:B------:R-:W-:Y:S02]  /*7f20*/  IMAD.U32 R10, R0, 0x10000, RZ ;  /* 0x00010000000a7824 */ /* 0x000fe400078e00ff */
[----:B------:R-:W-:Y:S01]  /*7f30*/  FFMA.FTZ R30, R6, R37, R39 ;  /* 0x00000025061e7223 */ /* 0x000fe20000010027 */
[----:B------:R-:W-:Y:S02]  /*7f40*/  IMAD.U32 R28, R7, 0x10000, RZ ;  /* 0x00010000071c7824 */ /* 0x000fe400078e00ff */
[----:B------:R-:W-:Y:S01]  /*7f50*/  FMUL.FTZ R31, R31, R4 ;  /* 0x000000041f1f7220 */ /* 0x000fe20000410000 */
[----:B------:R-:W-:-:S02]  /*7f60*/  IMAD.U32 R8, R15, 0x10000, RZ ;  /* 0x000100000f087824 */ /* 0x000fc400078e00ff */
[----:B------:R-:W-:Y:S01]  /*7f70*/  FMUL.FTZ R37, R33, R10 ;  /* 0x0000000a21257220 */ /* 0x000fe20000410000 */
[----:B------:R-:W-:Y:S01]  /*7f80*/  LOP3.LUT R9, R9, 0xffff0000, RZ, 0xc0, !PT ;  /* 0xffff000009097812 */ /* 0x000fe200078ec0ff */
[----:B------:R-:W-:Y:S01]  /*7f90*/  FFMA.FTZ R31, R26, R24, R31 ;  /* 0x000000181a1f7223 */ /* 0x000fe2000001001f */
[-C--:B------:R-:W-:Y:S01]  /*7fa0*/  FMUL.FTZ R33, R33, R8.reuse ;  /* 0x0000000821217220 */ /* 0x080fe20000410000 */
[----:B------:R-:W-:Y:S01]  /*7fb0*/  FFMA.FTZ R37, R28, R8, -R37 ;  /* 0x000000081c257223 */ /* 0x000fe20000010825 */
[----:B------:R-:W-:Y:S01]  /*7fc0*/  LOP3.LUT R11, R11, 0xffff0000, RZ, 0xc0, !PT ;  /* 0xffff00000b0b7812 */ /* 0x000fe200078ec0ff */
[----:B------:R-:W-:Y:S01]  /*7fd0*/  FFMA.FTZ R27, R26, R4, -R27 ;  /* 0x000000041a1b7223 */ /* 0x000fe2000001081b */
[----:B------:R-:W-:Y:S01]  /*7fe0*/  LOP3.LUT R8, R14, 0xffff0000, RZ, 0xc0, !PT ;  /* 0xffff00000e087812 */ /* 0x000fe200078ec0ff */
[----:B------:R-:W-:Y:S01]  /*7ff0*/  FFMA.FTZ R33, R28, R10, R33 ;  /* 0x0000000a1c217223 */ /* 0x000fe20000010021 */
[----:B------:R-:W-:Y:S02]  /*8000*/  LOP3.LUT R24, R0, 0xffff0000, RZ, 0xc0, !PT ;  /* 0xffff000000187812 */ /* 0x000fe400078ec0ff */
        /* <DEDUP_REMOVED lines=22> */
.L_x_13368:
[----:B------:R-:W-:Y:S05]  /*8170*/  BSYNC B1 ;  /* 0x0000000000017941 */ /* 0x000fea0003800000 */
.L_x_13367:
[----:B------:R-:W-:Y:S05]  /*8180*/  @P0 BRA `(.L_x_13359) ;  /* 0x0000000400680947 */ /* 0x000fea0003800000 */
[----:B-1----:R-:W2:Y:S01]  /*8190*/  LDL R5, [R1+0x2c] ;  /* 0x00002c0001057983 */ /* 0x002ea20000100800 */
[C---:B------:R-:W-:Y:S02]  /*81a0*/  VIADD R6, R153.reuse, 0x60 ;  /* 0x0000006099067836 */ /* 0x040fe40000000000 */
[----:B------:R-:W-:Y:S01]  /*81b0*/  VIADD R7, R153, 0x60 ;  /* 0x0000006099077836 */ /* 0x000fe20000000000 */
[----:B------:R-:W3:Y:S01]  /*81c0*/  LDL R42, [R1+0x5c] ;  /* 0x00005c00012a7983 */ /* 0x000ee20000100800 */
[----:B------:R-:W-:Y:S02]  /*81d0*/  IMAD.SHL.U32 R6, R6, 0x40, RZ ;  /* 0x0000004006067824 */ /* 0x000fe400078e00ff */
[----:B------:R-:W-:Y:S01]  /*81e0*/  IMAD.SHL.U32 R7, R7, 0x40, RZ ;  /* 0x0000004007077824 */ /* 0x000fe200078e00ff */
[----:B------:R-:W-:Y:S02]  /*81f0*/  IADD3 R4, R16, R25, RZ ;  /* 0x0000001910047210 */ /* 0x000fe40007ffe0ff */
[----:B------:R-:W-:-:S02]  /*8200*/  LOP3.LUT R6, R6, 0x1c0, RZ, 0xc0, !PT ;  /* 0x000001c006067812 */ /* 0x000fc400078ec0ff */
[----:B------:R-:W-:Y:S02]  /*8210*/  LOP3.LUT R7, R7, 0x1c0, RZ, 0xc0, !PT ;  /* 0x000001c007077812 */ /* 0x000fe400078ec0ff */
[----:B------:R-:W-:Y:S02]  /*8220*/  SHF.R.U32.HI R6, RZ, 0x3, R6 ;  /* 0x00000003ff067819 */ /* 0x000fe40000011606 */
[----:B------:R-:W-:-:S04]  /*8230*/  LOP3.LUT R4, R7, 0x38, R4, 0xf8, !PT ;  /* 0x0000003807047812 */ /* 0x000fc800078ef804 */
[----:B------:R-:W-:Y:S01]  /*8240*/  LOP3.LUT R4, R4, R6, RZ, 0x3c, !PT ;  /* 0x0000000604047212 */ /* 0x000fe200078e3cff */
[C---:B------:R-:W-:Y:S01]  /*8250*/  IMAD.U32 R37, R12.reuse, 0x10000, RZ ;  /* 0x000100000c257824 */ /* 0x040fe200078e00ff */
[C---:B------:R-:W-:Y:S02]  /*8260*/  SHF.L.U32 R35, R21.reuse, 0x10, RZ ;  /* 0x0000001015237819 */ /* 0x040fe400000006ff */
[----:B------:R-:W-:Y:S02]  /*8270*/  LOP3.LUT R38, R12, 0xffff0000, RZ, 0xc0, !PT ;  /* 0xffff00000c267812 */ /* 0x000fe400078ec0ff */
[----:B------:R-:W-:Y:S01]  /*8280*/  LOP3.LUT R12, R21, 0xffff0000, RZ, 0xc0, !PT ;  /* 0xffff0000150c7812 */ /* 0x000fe200078ec0ff */
[C---:B------:R-:W-:Y:S01]  /*8290*/  IMAD.U32 R41, R20.reuse, 0x10000, RZ ;  /* 0x0001000014297824 */ /* 0x040fe200078e00ff */
[----:B------:R-:W-:Y:S01]  /*82a0*/  LOP3.LUT R20, R20, 0xffff0000, RZ, 0xc0, !PT ;  /* 0xffff000014147812 */ /* 0x000fe200078ec0ff */
[C---:B------:R-:W-:Y:S01]  /*82b0*/  IMAD.U32 R36, R13.reuse, 0x10000, RZ ;  /* 0x000100000d247824 */ /* 0x040fe200078e00ff */
[----:B------:R-:W-:Y:S01]  /*82c0*/  LOP3.LUT R13, R13, 0xffff0000, RZ, 0xc0, !PT ;  /* 0xffff00000d0d7812 */ /* 0x000fe200078ec0ff */
[----:B------:R-:W-:-:S02]  /*82d0*/  IMAD.U32 R40, R14, 0x10000, RZ ;  /* 0x000100000e287824 */ /* 0x000fc400078e00ff */
[----:B--2---:R-:W-:-:S04]  /*82e0*/  IMAD.IADD R9, R5, 0x1, R4 ;  /* 0x0000000105097824 */ /* 0x004fc800078e0204 */
[----:B------:R-:W-:Y:S01]  /*82f0*/  IMAD R24, R9, 0x2, R18 ;  /* 0x0000000209187824 */ /* 0x000fe200078e0212 */
[----:B---3--:R-:W-:Y:S04]  /*8300*/  LDS.128 R4, [R42+0x8400] ;  /* 0x008400002a047984 */ /* 0x008fe80000000c00 */
[----:B------:R-:W1:Y:S02]  /*8310*/  LDS.128 R8, [R24+0x8400] ;  /* 0x0084000018087984 */ /* 0x000e640000000c00 */
[C---:B-1----:R-:W-:Y:S01]  /*8320*/  IMAD.U32 R30, R8.reuse, 0x10000, RZ ;  /* 0x00010000081e7824 */ /* 0x042fe200078e00ff */
[----:B------:R-:W-:Y:S01]  /*8330*/  LOP3.LUT R8, R8, 0xffff0000, RZ, 0xc0, !PT ;  /* 0xffff000008087812 */ /* 0x000fe200078ec0ff */
[C---:B------:R-:W-:Y:S02]  /*8340*/  IMAD.U32 R25, R4.reuse, 0x10000, RZ ;  /* 0x0001000004197824 */ /* 0x040fe400078e00ff */
[-C--:B------:R-:W-:Y:S01]  /*8350*/  FMUL.FTZ R34, R37, R30.reuse ;  /* 0x0000001e25227220 */ /* 0x080fe20000410000 */
[C---:B------:R-:W-:Y:S01]  /*8360*/  FMUL.FTZ R30, R35.reuse, R30 ;  /* 0x0000001e231e7220 */ /* 0x040fe20000410000 */
[----:B------:R-:W-:Y:S01]  /*8370*/  LOP3.LUT R4, R4, 0xffff0000, RZ, 0xc0, !PT ;  /* 0xffff000004047812 */ /* 0x000fe200078ec0ff */
[-C--:B------:R-:W-:Y:S01]  /*8380*/  FMUL.FTZ R21, R38, R8.reuse ;  /* 0x0000000826157220 */ /* 0x080fe20000410000 */
[-C--:B------:R-:W-:Y:S01]  /*8390*/  FFMA.FTZ R34, R35, R25.reuse, -R34 ;  /* 0x0000001923227223 */ /* 0x080fe20000010822 */
[----:B------:R-:W-:Y:S01]  /*83a0*/  FFMA.FTZ R30, R37, R25, R30 ;  /* 0x00000019251e7223 */ /* 0x000fe2000001001e */
[----:B------:R-:W-:Y:S01]  /*83b0*/  FMUL.FTZ R25, R12, R8 ;  /* 0x000000080c197220 */ /* 0x000fe20000410000 */
[----:B------:R-:W-:-:S02]  /*83c0*/  IMAD.U32 R32, R10, 0x10000, RZ ;  /* 0x000100000a207824 */ /* 0x000fc400078e00ff */
[-C--:B------:R-:W-:Y:S01]  /*83d0*/  FFMA.FTZ R21, R12, R4.reuse, -R21 ;  /* 0x000000040c157223 */ /* 0x080fe20000010815 */
[----:B0-----:R-:W-:Y:S02]  /*83e0*/  IMAD.U32 R27, R6, 0x10000, RZ ;  /* 0x00010000061b7824 */ /* 0x001fe400078e00ff */
[----:B------:R-:W-:Y:S01]  /*83f0*/  FFMA.FTZ R25, R38, R4, R25 ;  /* 0x0000000426197223 */ /* 0x000fe20000010019 */
[----:B------:R-:W-:Y:S01]  /*8400*/  LOP3.LUT R10, R10, 0xffff0000, RZ, 0xc0, !PT ;  /* 0xffff00000a0a7812 */ /* 0x000fe200078ec0ff */
[----:B------:R-:W-:Y:S02]  /*8410*/  IMAD.U32 R37, R3, 0x10000, RZ ;  /* 0x0001000003257824 */ /* 0x000fe400078e00ff */
[-C--:B------:R-:W-:Y:S01]  /*8420*/  FMUL.FTZ R4, R41, R32.reuse ;  /* 0x0000002029047220 */ /* 0x080fe20000410000 */
[----:B------:R-:W-:Y:S02]  /*8430*/  LOP3.LUT R8, R3, 0xffff0000, RZ, 0xc0, !PT ;  /* 0xffff000003087812 */ /* 0x000fe400078ec0ff */
[----:B------:R-:W-:Y:S01]  /*8440*/  LOP3.LUT R6, R6, 0xffff0000, RZ, 0xc0, !PT ;  /* 0xffff000006067812 */ /* 0x000fe200078ec0ff */
[C---:B------:R-:W-:Y:S01]  /*8450*/  FMUL.FTZ R32, R37.reuse, R32 ;  /* 0x0000002025207220 */ /* 0x040fe20000410000 */
[----:B------:R-:W-:Y:S01]  /*8460*/  FFMA.FTZ R3, R37, R27, -R4 ;  /* 0x0000001b25037223 */ /* 0x000fe20000010804 */
[----:B------:R-:W-:Y:S01]  /*8470*/  FMUL.FTZ R37, R20, R10 ;  /* 0x0000000a14257220 */ /* 0x000fe20000410000 */
[----:B------:R-:W-:-:S02]  /*8480*/  IMAD.U32 R33, R11, 0x10000, RZ ;  /* 0x000100000b217824 */ /* 0x000fc400078e00ff */
[----:B------:R-:W-:Y:S01]  /*8490*/  FMUL.FTZ R39, R8, R10 ;  /* 0x0000000a08277220 */ /* 0x000fe20000410000 */
[----:B------:R-:W-:Y:S02]  /*84a0*/  IMAD.U32 R12, R0, 0x10000, RZ ;  /* 0x00010000000c7824 */ /* 0x000fe400078e00ff */
[----:B------:R-:W-:Y:S01]  /*84b0*/  FFMA.FTZ R10, R41, R27, R32 ;  /* 0x0000001b290a7223 */ /* 0x000fe20000010020 */
[C---:B------:R-:W-:Y:S02]  /*84c0*/  IMAD.U32 R31, R9.reuse, 0x10000, RZ ;  /* 0x00010000091f7824 */ /* 0x040fe400078e00ff */
[----:B------:R-:W-:Y:S01]  /*84d0*/  FFMA.FTZ R8, R8, R6, -R37 ;  /* 0x0000000608087223 */ /* 0x000fe20000010825 */
[----:B------:R-:W-:Y:S01]  /*84e0*/  LOP3.LUT R9, R9, 0xffff0000, RZ, 0xc0, !PT ;  /* 0xffff000009097812 */ /* 0x000fe200078ec0ff */
[----:B------:R-:W-:Y:S01]  /*84f0*/  IMAD.U32 R4, R15, 0x10000, RZ ;  /* 0x000100000f047824 */ /* 0x000fe200078e00ff */
[----:B------:R-:W-:Y:S01]  /*8500*/  LOP3.LUT R11, R11, 0xffff0000, RZ, 0xc0, !PT ;  /* 0xffff00000b0b7812 */ /* 0x000fe200078ec0ff */
[----:B------:R-:W-:Y:S01]  /*8510*/  IMAD.U32 R28, R7, 0x10000, RZ ;  /* 0x00010000071c7824 */ /* 0x000fe200078e00ff */
[----:B------:R-:W-:Y:S01]  /*8520*/  LOP3.LUT R37, R14, 0xffff0000, RZ, 0xc0, !PT ;  /* 0xffff00000e257812 */ /* 0x000fe200078ec0ff */
[----:B------:R-:W-:Y:S01]  /*8530*/  FMUL.FTZ R27, R12, R33 ;  /* 0x000000210c1b7220 */ /* 0x000fe20000410000 */
[----:B------:R-:W-:-:S02]  /*8540*/  LOP3.LUT R41, R0, 0xffff0000, RZ, 0xc0, !PT ;  /* 0xffff000000297812 */ /* 0x000fc400078ec0ff */
[----:B------:R-:W-:Y:S01]  /*8550*/  LOP3.LUT R15, R15, 0xffff0000, RZ, 0xc0, !PT ;  /* 0xffff00000f0f7812 */ /* 0x000fe200078ec0ff */
[C---:B------:R-:W-:Y:S01]  /*8560*/  IMAD.U32 R26, R5.reuse, 0x10000, RZ ;  /* 0x00010000051a7824 */ /* 0x040fe200078e00ff */
[----:B------:R-:W-:Y:S01]  /*8570*/  LOP3.LUT R5, R5, 0xffff0000, RZ, 0xc0, !PT ;  /* 0xffff000005057812 */ /* 0x000fe200078ec0ff */
[----:B------:R-:W-:Y:S01]  /*8580*/  FFMA.FTZ R39, R20, R6, R39 ;  /* 0x0000000614277223 */ /* 0x000fe20000010027 */
[----:B------:R-:W-:Y:S01]  /*8590*/  LOP3.LUT R7, R7, 0xffff0000, RZ, 0xc0, !PT ;  /* 0xffff000007077812 */ /* 0x000fe200078ec0ff */
[----:B------:R-:W-:Y:S01]  /*85a0*/  FMUL.FTZ R35, R40, R31 ;  /* 0x0000001f28237220 */ /* 0x000fe20000410000 */
[C---:B------:R-:W-:Y:S01]  /*85b0*/  FMUL.FTZ R33, R4.reuse, R33 ;  /* 0x0000002104217220 */ /* 0x040fe20000410000 */
[----:B------:R-:W-:Y:S01]  /*85c0*/  FFMA.FTZ R27, R4, R28, -R27 ;  /* 0x0000001c041b7223 */ /* 0x000fe2000001081b */
[----:B------:R-:W-:Y:S01]  /*85d0*/  FMUL.FTZ R0, R37, R9 ;  /* 0x0000000925007220 */ /* 0x000fe20000410000 */
[----:B------:R-:W-:Y:S01]  /*85e0*/  FMUL.FTZ R6, R41, R11 ;  /* 0x0000000b29067220 */ /* 0x000fe20000410000 */
[C---:B------:R-:W-:Y:S01]  /*85f0*/  FMUL.FTZ R31, R36.reuse, R31 ;  /* 0x0000001f241f7220 */ /* 0x040fe20000410000 */
[----:B------:R-:W-:Y:S01]  /*8600*/  FMUL.FTZ R4, R13, R9 ;  /* 0x000000090d047220 */ /* 0x000fe20000410000 */
[----:B------:R-:W-:Y:S01]  /*8610*/  FMUL.FTZ R20, R15, R11 ;  /* 0x0000000b0f147220 */ /* 0x000fe20000410000 */
[----:B------:R-:W-:Y:S01]  /*8620*/  FFMA.FTZ R35, R36, R26, -R35 ;  /* 0x0000001a24237223 */ /* 0x000fe20000010823 */
[----:B------:R-:W-:Y:S01]  /*8630*/  FFMA.FTZ R33, R12, R28, R33 ;  /* 0x0000001c0c217223 */ /* 0x000fe20000010021 */
        /* <DEDUP_REMOVED lines=13> */
[----:B------:R2:W-:Y:S04]  /*8710*/  STS.128 [R42+0x8400], R4 ;  /* 0x008400042a007388 */ /* 0x0005e80000000c00 */
[----:B------:R2:W-:Y:S02]  /*8720*/  STS.128 [R24+0x8400], R8 ;  /* 0x0084000818007388 */ /* 0x0005e40000000c00 */
.L_x_13359:
[----:B------:R-:W-:Y:S05]  /*8730*/  BSYNC B0 ;  /* 0x0000000000007941 */ /* 0x000fea0003800000 */
.L_x_13348:
[----:B------:R-:W-:Y:S01]  /*8740*/  @!PT LDS RZ, [RZ] ;  /* 0x00000000fffff984 */ /* 0x000fe20000000800 */
[----:B------:R-:W-:Y:S01]  /*8750*/  @!PT LDS RZ, [RZ] ;  /* 0x00000000fffff984 */ /* 0x000fe20000000800 */
[----:B------:R-:W-:Y:S01]  /*8760*/  @!PT LDS RZ, [RZ] ;  /* 0x00000000fffff984 */ /* 0x000fe20000000800 */
[----:B------:R-:W-:Y:S01]  /*8770*/  @!PT LDS RZ, [RZ] ;  /* 0x00000000fffff984 */ /* 0x000fe20000000800 */
[----:B------:R4:W-:Y:S06]  /*8780*/  MEMBAR.ALL.CTA ;  /* 0x0000000000007992 */ /* 0x0009ec0000008000 */
[----:B----4-:R-:W4:Y:S01]  /*8790*/  FENCE.VIEW.ASYNC.S ;  /* 0x00000000000073c6 */ /* 0x010f220000000000 */
[----:B------:R-:W-:Y:S05]  /*87a0*/  WARPSYNC.ALL ;  /* 0x0000000000007948 */ /* 0x000fea0003800000 */
[----:B----4-:R-:W-:Y:S06]  /*87b0*/  BAR.SYNC.DEFER_BLOCKING 0xd, 0x180 ;  /* 0x0346000000007b1d */ /* 0x010fec0000010000 */
.L_x_13345:
[----:B---3--:R-:W-:-:S05]  /*87c0*/  IMAD.U32 R0, RZ, RZ, UR39 ;  /* 0x00000027ff007e24 */ /* 0x008fca000f8e00ff */
[----:B------:R-:W-:-:S13]  /*87d0*/  ISETP.NE.AND P0, PT, R0, 0x3, PT ;  /* 0x000000030000780c */ /* 0x000fda0003f05270 */
[----:B------:R-:W-:Y:S05]  /*87e0*/  @!P0 BRA `(.L_x_13369) ;  /* 0x0000000000048947 */ /* 0x000fea0003800000 */
[----:B------:R-:W-:Y:S01]  /*87f0*/  BPT.TRAP 0x1 ;  /* 0x000000040000795c */ /* 0x000fe20000300000 */
.L_x_13369:
[----:B------:R-:W1:Y:S01]  /*8800*/  LDL R0, [R1+0x4] ;  /* 0x0000040001007983 */ /* 0x000e620000100800 */
[----:B------:R-:W-:Y:S02]  /*8810*/  LEA R3, R156, R18, 0x3 ;  /* 0x000000129c037211 */ /* 0x000fe400078e18ff */
[----:B-12---:R-:W-:-:S04]  /*8820*/  SHF.L.U32 R4, R0, 0x1f, RZ ;  /* 0x0000001f00047819 */ /* 0x006fc800000006ff */
[----:B------:R1:W2:Y:S01]  /*8830*/  SYNCS.PHASECHK.TRANS64.TRYWAIT P1, [R3+URZ+0x16830], R4 ;  /* 0x01683004030075a7 */ /* 0x0002a2000802017f */
[----:B------:R-:W-:Y:S05]  /*8840*/  @!P0 BRA `(.L_x_13370) ;  /* 0x0000000000048947 */ /* 0x000fea0003800000 */
[----:B------:R-:W-:Y:S01]  /*8850*/  BPT.TRAP 0x1 ;  /* 0x000000040000795c */ /* 0x000fe20000300000 */
.L_x_13370:
[----:B------:R-:W-:Y:S01]  /*8860*/  VIADD R0, R18, 0xe400 ;  /* 0x0000e40012007836 */ /* 0x000fe20000000000 */
[----:B------:R-:W-:Y:S01]  /*8870*/  LOP3.LUT R14, R29, 0x10000, RZ, 0xfc, !PT ;  /* 0x000100001d0e7812 */ /* 0x000fe200078efcff */
[----:B------:R-:W-:-:S03]  /*8880*/  IMAD.MOV.U32 R15, RZ, RZ, 0x40000040 ;  /* 0x40000040ff0f7424 */ /* 0x000fc600078e00ff */
[----:B------:R-:W-:-:S04]  /*8890*/  SHF.R.U32.HI R0, RZ, 0x4, R0 ;  /* 0x00000004ff007819 */ /* 0x000fc80000011600 */
[----:B------:R-:W-:-:S04]  /*88a0*/  LOP3.LUT R0, R0, 0x3fff, RZ, 0xc0, !PT ;  /* 0x00003fff00007812 */ /* 0x000fc800078ec0ff */
[----:B------:R-:W-:Y:S01]  /*88b0*/  LOP3.LUT R13, R0, 0x10000, RZ, 0xfc, !PT ;  /* 0x00010000000d7812 */ /* 0x000fe200078efcff */
[----:B--2---:R-:W-:Y:S06]  /*88c0*/  @P1 BRA `(.L_x_13371) ;  /* 0x0000000000081947 */ /* 0x004fec0003800000 */
[----:B------:R-:W2:Y:S02]  /*88d0*/  SYNCS.PHASECHK.TRANS64.TRYWAIT P1, [R3+URZ+0x16830], R4 ;  /* 0x01683004030075a7 */ /* 0x000ea4000802017f */
[----:B--2---:R-:W-:Y:S05]  /*88e0*/  @!P1 BRA `(.L_x_13372) ;  /* 0x000000e800b49947 */ /* 0x004fea0003800000 */
.L_x_13371:
[----:B-12---:R-:W-:Y:S01]  /*88f0*/  IMAD R4, R156, 0x400, R13 ;  /* 0x000004009c047824 */ /* 0x006fe200078e020d */
[----:B------:R-:W-:Y:S05]  /*8900*/  WARPSYNC.ALL ;  /* 0x0000000000007948 */ /* 0x000fea0003800000 */
[----:B0-----:R-:W-:Y:S01]  /*8910*/  IMAD.MOV.U32 R5, RZ, RZ, 0x40000040 ;  /* 0x40000040ff057424 */ /* 0x001fe200078e00ff */
[C---:B------:R-:W-:Y:S01]  /*8920*/  R2UR UR4, R14.reuse ;  /* 0x000000000e0472ca */ /* 0x040fe200000e0000 */
[----:B-----5:R-:W-:Y:S01]  /*8930*/  WARPGROUP.ARRIVE ;  /* 0x00000000000079c5 */ /* 0x020fe20000000000 */
[----:B------:R-:W-:Y:S01]  /*8940*/  R2UR UR5, R15 ;  /* 0x000000000f0572ca */ /* 0x000fe200000e0000 */
[----:B------:R-:W-:Y:S01]  /*8950*/  VIADD R10, R14, 0x2 ;  /* 0x000000020e0a7836 */ /* 0x000fe20000000000 */
[C---:B------:R-:W-:Y:S01]  /*8960*/  R2UR UR6, R4.reuse ;  /* 0x00000000040672ca */ /* 0x040fe200000e0000 */
[----:B------:R-:W-:Y:S01]  /*8970*/  VIADD R6, R4, 0x2 ;  /* 0x0000000204067836 */ /* 0x000fe20000000000 */
[----:B------:R-:W-:Y:S01]  /*8980*/  R2UR UR7, R5 ;  /* 0x00000000050772ca */ /* 0x000fe200000e0000 */
[----:B----4-:R-:W-:-:S02]  /*8990*/  IMAD.MOV.U32 R11, RZ, RZ, 0x40000040 ;  /* 0x40000040ff0b7424 */ /* 0x010fc400078e00ff */
[----:B------:R-:W-:Y:S02]  /*89a0*/  IMAD.MOV.U32 R7, RZ, RZ, 0x40000040 ;  /* 0x40000040ff077424 */ /* 0x000fe400078e00ff */
[C---:B------:R-:W-:Y:S01]  /*89b0*/  VIADD R8, R14.reuse, 0x4 ;  /* 0x000000040e087836 */ /* 0x040fe20000000000 */
[----:B------:R0:W-:Y:S01]  /*89c0*/  STL.64 [R1+0x10], R10 ;  /* 0x0000100a01007387 */ /* 0x0001e20000100a00 */
[----:B------:R-:W-:Y:S02]  /*89d0*/  IMAD.MOV.U32 R9, RZ, RZ, 0x40000040 ;  /* 0x40000040ff097424 */ /* 0x000fe400078e00ff */
[----:B------:R-:W-:Y:S02]  /*89e0*/  VIADD R20, R14, 0x6 ;  /* 0x000000060e147836 */ /* 0x000fe40000000000 */
[----:B------:R-:W-:Y:S01]  /*89f0*/  IMAD.MOV.U32 R21, RZ, RZ, 0x40000040 ;  /* 0x40000040ff157424 */ /* 0x000fe200078e00ff */
[----:B------:R0:W-:Y:S01]  /*8a00*/  STL.64 [R1+0x8], R8 ;  /* 0x0000080801007387 */ /* 0x0001e20000100a00 */
[----:B------:R-:W-:Y:S01]  /*8a10*/  HGMMA.64x128x16.F32.BF16 R24, gdesc[UR4], RZ, !UPT, gsb0 ;  /* 0x01e00000041879f0 */ /* 0x000fe2000c0018ff */
[----:B------:R-:W-:Y:S01]  /*8a20*/  R2UR UR4, R10 ;  /* 0x000000000a0472ca */ /* 0x000fe200000e0000 */
[----:B------:R-:W-:Y:S01]  /*8a30*/  IMAD.MOV.U32 R5, RZ, RZ, 0x40000040 ;  /* 0x40000040ff057424 */ /* 0x000fe200078e00ff */
[----:B------:R-:W-:Y:S01]  /*8a40*/  R2UR UR5, R11 ;  /* 0x000000000b0572ca */ /* 0x000fe200000e0000 */
[----:B------:R-:W-:Y:S01]  /*8a50*/  IMAD.MOV.U32 R119, RZ, RZ, RZ ;  /* 0x000000ffff777224 */ /* 0x000fe200078e00ff */
[----:B------:R-:W-:-:S02]  /*8a60*/  R2UR UR6, R6 ;  /* 0x00000000060672ca */ /* 0x000fc400000e0000 */
[----:B------:R-:W-:Y:S01]  /*8a70*/  R2UR UR7, R7 ;  /* 0x00000000070772ca */ /* 0x000fe200000e0000 */
[----:B------:R-:W-:Y:S01]  /*8a80*/  IMAD.MOV.U32 R7, RZ, RZ, 0x40000040 ;  /* 0x40000040ff077424 */ /* 0x000fe200078e00ff */
[C---:B------:R-:W-:Y:S01]  /*8a90*/  IADD3 R6, R4.reuse, 0x4, RZ ;  /* 0x0000000404067810 */ /* 0x040fe20007ffe0ff */
[----:B------:R-:W-:Y:S01]  /*8aa0*/  VIADD R4, R4, 0x6 ;  /* 0x0000000604047836 */ /* 0x000fe20000000000 */
[----:B------:R-:W-:Y:S02]  /*8ab0*/  WARPGROUP.DEPBAR.LE gsb0, 0x0 ;  /* 0x00008000000079c5 */ /* 0x000fe40000010000 */
[----:B------:R-:W-:-:S07]  /*8ac0*/  WARPGROUP.ARRIVE ;  /* 0x00000000000079c5 */ /* 0x000fce0000000000 */
        /* <DEDUP_REMOVED lines=18> */
.L_x_13373:
[----:B------:R-:W2:Y:S01]  /*8bf0*/  LDL R0, [R1+0x30] ;  /* 0x0000300001007983 */ /* 0x000ea20000100800 */
[----:B------:R-:W-:Y:S01]  /*8c00*/  P2R R5, PR, RZ, 0x1 ;  /* 0x00000001ff057803 */ /* 0x000fe20000000000 */
[----:B------:R-:W-:Y:S02]  /*8c10*/  ULDC UR4, c[0x0][0x988] ;  /* 0x0002620000047ab9 */ /* 0x000fe40000000800 */
[----:B------:R-:W3:Y:S01]  /*8c20*/  LDL R90, [R1+0x24] ;  /* 0x00002400015a7983 */ /* 0x000ee20000100800 */
[----:B------:R-:W-:Y:S01]  /*8c30*/  VIADD R3, R3, 0x16840 ;  /* 0x0001684003037836 */ /* 0x000fe20000000000 */
[----:B------:R-:W-:Y:S01]  /*8c40*/  ULDC UR5, c[0x0][0x988] ;  /* 0x0002620000057ab9 */ /* 0x000fe20000000800 */
        /* <DEDUP_REMOVED lines=114> */
[----:B------:R-:W-:Y:S02]  /*9370*/  FMNMX.FTZ R7, R81, R0, !PT ;  /* 0x0000000051077209 */ /* 0x000fe40007810000 */
[----:B------:R-:W-:-:S02]  /*9380*/  FSEL R84, R84, -INF , P5 ;  /* 0xff80000054547808 */ /* 0x000fc40002800000 */
[----:B------:R-:W-:Y:S02]  /*9390*/  ISETP.GT.AND P6, PT, R4, 0x79, PT ;  /* 0x000000790400780c */ /* 0x000fe40003fc4270 */
[----:B------:R-:W-:Y:S02]  /*93a0*/  FMNMX.FTZ R0, R84, R7, !PT ;  /* 0x0000000754007209 */ /* 0x000fe40007810000 */
[----:B------:R-:W-:-:S04]  /*93b0*/  FSEL R85, R85, -INF , P6 ;  /* 0xff80000055557808 */ /* 0x000fc80003000000 */
[----:B------:R-:W-:-:S05]  /*93c0*/  FMNMX.FTZ R7, R85, R0, !PT ;  /* 0x0000000055077209 */ /* 0x000fca0007810000 */
[----:B------:R-:W0:Y:S02]  /*93d0*/  SHFL.BFLY PT, R0, R7, 0x2, 0x1f ;  /* 0x0c401f0007007f89 */ /* 0x000e2400000e0000 */
[----:B0-----:R-:W-:-:S05]  /*93e0*/  FMNMX.FTZ R8, R7, R0, !PT ;  /* 0x0000000007087209 */ /* 0x001fca0007810000 */
[----:B------:R-:W0:Y:S01]  /*93f0*/  SHFL.BFLY PT, R9, R8, 0x1, 0x1f ;  /* 0x0c201f0008097f89 */ /* 0x000e2200000e0000 */
[----:B------:R-:W-:Y:S02]  /*9400*/  P2R R12, PR, RZ, 0x1 ;  /* 0x00000001ff0c7803 */ /* 0x000fe40000000000 */
[----:B------:R-:W-:Y:S02]  /*9410*/  P2R R11, PR, RZ, 0x2 ;  /* 0x00000002ff0b7803 */ /* 0x000fe40000000000 */
[C---:B------:R-:W-:Y:S02]  /*9420*/  ISETP.GT.AND P1, PT, R4.reuse, 0x59, PT ;  /* 0x000000590400780c */ /* 0x040fe40003f24270 */
[----:B------:R-:W-:Y:S02]  /*9430*/  ISETP.GT.AND P0, PT, R4, 0x60, PT ;  /* 0x000000600400780c */ /* 0x000fe40003f04270 */
[----:B------:R-:W-:Y:S02]  /*9440*/  FSEL R71, R71, -INF , P1 ;  /* 0xff80000047477808 */ /* 0x000fe40000800000 */
[----:B0-----:R-:W-:-:S02]  /*9450*/  FMNMX.FTZ R0, R8, R9, !PT ;  /* 0x0000000908007209 */ /* 0x001fc40007810000 */
[----:B------:R-:W-:-:S04]  /*9460*/  FMNMX.FTZ R9, R26, R27, !PT ;  /* 0x0000001b1a097209 */ /* 0x000fc80007810000 */
[----:B------:R-:W-:-:S04]  /*9470*/  FMNMX.FTZ R4, R30, R9, !PT ;  /* 0x000000091e047209 */ /* 0x000fc80007810000 */
[----:B------:R-:W-:-:S04]  /*9480*/  FMNMX.FTZ R9, R31, R4, !PT ;  /* 0x000000041f097209 */ /* 0x000fc80007810000 */
[----:B------:R-:W-:Y:S02]  /*9490*/  FMNMX.FTZ R4, R34, R9, !PT ;  /* 0x0000000922047209 */ /* 0x000fe40007810000 */
[----:B------:R-:W-:Y:S02]  /*94a0*/  ISETP.NE.AND P1, PT, R11, RZ, PT ;  /* 0x000000ff0b00720c */ /* 0x000fe40003f25270 */
[----:B------:R-:W-:Y:S01]  /*94b0*/  FMNMX.FTZ R11, R35, R4, !PT ;  /* 0x00000004230b7209 */ /* 0x000fe20007810000 */
[----:B------:R-:W-:Y:S01]  /*94c0*/  FMUL.FTZ R6, R0, UR4 ;  /* 0x0000000400067c20 */ /* 0x000fe20008410000 */
[----:B------:R-:W-:Y:S02]  /*94d0*/  P2R R10, PR, RZ, 0x4 ;  /* 0x00000004ff0a7803 */ /* 0x000fe40000000000 */
[----:B------:R-:W-:Y:S02]  /*94e0*/  FMNMX.FTZ R4, R38, R11, !PT ;  /* 0x0000000b26047209 */ /* 0x000fe40007810000 */
[----:B------:R-:W-:-:S02]  /*94f0*/  FSETP.NEU.FTZ.AND P2, PT, R0, -INF , PT ;  /* 0xff8000000000780b */ /* 0x000fc40003f5d000 */
[----:B------:R-:W-:Y:S02]  /*9500*/  FSEL R74, R74, -INF , P0 ;  /* 0xff8000004a4a7808 */ /* 0x000fe40000000000 */
[----:B------:R-:W-:Y:S02]  /*9510*/  FMNMX.FTZ R11, R39, R4, !PT ;  /* 0x00000004270b7209 */ /* 0x000fe40007810000 */
[----:B------:R-:W-:Y:S02]  /*9520*/  ISETP.NE.AND P0, PT, R12, RZ, PT ;  /* 0x000000ff0c00720c */ /* 0x000fe40003f05270 */
[----:B------:R-:W-:Y:S02]  /*9530*/  FSEL R6, R6, RZ, P2 ;  /* 0x000000ff06067208 */ /* 0x000fe40001000000 */
[----:B------:R-:W-:Y:S02]  /*9540*/  FMNMX.FTZ R4, R42, R11, !PT ;  /* 0x0000000b2a047209 */ /* 0x000fe40007810000 */
[----:B------:R-:W-:-:S02]  /*9550*/  FSEL R75, R75, -INF , P0 ;  /* 0xff8000004b4b7808 */ /* 0x000fc40000000000 */
[----:B------:R-:W-:Y:S01]  /*9560*/  ISETP.NE.AND P0, PT, R5, RZ, PT ;  /* 0x000000ff0500720c */ /* 0x000fe20003f05270 */
[----:B------:R-:W-:Y:S01]  /*9570*/  FFMA.FTZ R5, R25, UR4, -R6 ;  /* 0x0000000419057c23 */ /* 0x000fe20008010806 */
[----:B------:R-:W-:-:S04]  /*9580*/  FMNMX.FTZ R25, R43, R4, !PT ;  /* 0x000000042b197209 */ /* 0x000fc80007810000 */
[----:B------:R-:W-:-:S04]  /*9590*/  FMNMX.FTZ R4, R46, R25, !PT ;  /* 0x000000192e047209 */ /* 0x000fc80007810000 */
[----:B------:R-:W-:Y:S01]  /*95a0*/  FMNMX.FTZ R25, R47, R4, !PT ;  /* 0x000000042f197209 */ /* 0x000fe20007810000 */
[----:B------:R-:W-:-:S03]  /*95b0*/  FFMA.FTZ R7, R29, UR4, -R6 ;  /* 0x000000041d077c23 */ /* 0x000fc60008010806 */
[----:B------:R-:W-:-:S04]  /*95c0*/  FMNMX.FTZ R4, R50, R25, !PT ;  /* 0x0000001932047209 */ /* 0x000fc80007810000 */
        /* <DEDUP_REMOVED lines=14> */
[----:B------:R-:W-:Y:S02]  /*96b0*/  FMNMX.FTZ R4, R74, R37, !PT ;  /* 0x000000254a047209 */ /* 0x000fe40007810000 */
[----:B------:R-:W-:Y:S02]  /*96c0*/  ISETP.NE.AND P2, PT, R10, RZ, PT ;  /* 0x000000ff0a00720c */ /* 0x000fe40003f45270 */
[----:B------:R-:W-:Y:S02]  /*96d0*/  FSEL R78, R78, -INF , P1 ;  /* 0xff8000004e4e7808 */ /* 0x000fe40000800000 */
[----:B------:R-:W-:Y:S02]  /*96e0*/  FMNMX.FTZ R41, R75, R4, !PT ;  /* 0x000000044b297209 */ /* 0x000fe40007810000 */
[----:B------:R-:W-:Y:S02]  /*96f0*/  FSEL R79, R79, -INF , P2 ;  /* 0xff8000004f4f7808 */ /* 0x000fe40001000000 */
[----:B------:R-:W-:-:S02]  /*9700*/  FMNMX.FTZ R4, R78, R41, !PT ;  /* 0x000000294e047209 */ /* 0x000fc40007810000 */
[----:B------:R-:W-:Y:S02]  /*9710*/  FSEL R82, R82, -INF , P3 ;  /* 0xff80000052527808 */ /* 0x000fe40001800000 */
[----:B------:R-:W-:Y:S02]  /*9720*/  FMNMX.FTZ R41, R79, R4, !PT ;  /* 0x000000044f297209 */ /* 0x000fe40007810000 */
[----:B------:R-:W-:Y:S02]  /*9730*/  FSEL R83, R83, -INF , P4 ;  /* 0xff80000053537808 */ /* 0x000fe40002000000 */
[----:B------:R-:W-:Y:S01]  /*9740*/  FMNMX.FTZ R4, R82, R41, !PT ;  /* 0x0000002952047209 */ /* 0x000fe20007810000 */
[----:B------:R-:W-:Y:S01]  /*9750*/  FFMA.FTZ R29, R45, UR4, -R6 ;  /* 0x000000042d1d7c23 */ /* 0x000fe20008010806 */
[----:B------:R-:W-:Y:S02]  /*9760*/  FSEL R86, R86, -INF , P5 ;  /* 0xff80000056567808 */ /* 0x000fe40002800000 */
[----:B------:R-:W-:-:S02]  /*9770*/  FMNMX.FTZ R45, R83, R4, !PT ;  /* 0x00000004532d7209 */ /* 0x000fc40007810000 */
[----:B------:R-:W-:Y:S02]  /*9780*/  FSEL R87, R87, -INF , P6 ;  /* 0xff80000057577808 */ /* 0x000fe40003000000 */
[----:B------:R-:W-:-:S04]  /*9790*/  FMNMX.FTZ R4, R86, R45, !PT ;  /* 0x0000002d56047209 */ /* 0x000fc80007810000 */
[----:B------:R-:W-:Y:S01]  /*97a0*/  FMNMX.FTZ R4, R87, R4, !PT ;  /* 0x0000000457047209 */ /* 0x000fe20007810000 */
[----:B------:R-:W-:-:S04]  /*97b0*/  FFMA.FTZ R41, R57, UR4, -R6 ;  /* 0x0000000439297c23 */ /* 0x000fc80008010806 */
[----:B------:R-:W0:Y:S01]  /*97c0*/  SHFL.BFLY PT, R57, R4, 0x2, 0x1f ;  /* 0x0c401f0004397f89 */ /* 0x000e2200000e0000 */
[--C-:B------:R-:W-:Y:S01]  /*97d0*/  FFMA.FTZ R33, R49, UR4, -R6.reuse ;  /* 0x0000000431217c23 */ /* 0x100fe20008010806 */
[----:B------:R-:W-:Y:S01]  /*97e0*/  FFMA.FTZ R49, R65, UR4, -R6 ;  /* 0x0000000441317c23 */ /* 0x000fe20008010806 */
[----:B0-----:R-:W-:-:S05]  /*97f0*/  FMNMX.FTZ R8, R4, R57, !PT ;  /* 0x0000003904087209 */ /* 0x001fca0007810000 */
[----:B------:R-:W0:Y:S01]  /*9800*/  SHFL.BFLY PT, R65, R8, 0x1, 0x1f ;  /* 0x0c201f0008417f89 */ /* 0x000e2200000e0000 */
[--C-:B------:R-:W-:Y:S01]  /*9810*/  FFMA.FTZ R148, R24, UR4, -R6.reuse ;  /* 0x0000000418947c23 */ /* 0x100fe20008010806 */
[--C-:B------:R-:W-:Y:S01]  /*9820*/  FFMA.FTZ R150, R28, UR4, -R6.reuse ;  /* 0x000000041c967c23 */ /* 0x100fe20008010806 */
[----:B------:R-:W-:Y:S01]  /*9830*/  MUFU.EX2 R5, R5 ;  /* 0x0000000500057308 */ /* 0x000fe20000000800 */
[--C-:B------:R-:W-:Y:S01]  /*9840*/  FFMA.FTZ R124, R40, UR4, -R6.reuse ;  /* 0x00000004287c7c23 */ /* 0x100fe20008010806 */
[----:B------:R-:W-:-:S06]  /*9850*/  FFMA.FTZ R120, R32, UR4, -R6 ;  /* 0x0000000420787c23 */ /* 0x000fcc0008010806 */
[----:B------:R-:W1:Y:S01]  /*9860*/  MUFU.EX2 R148, R148 ;  /* 0x0000009400947308 */ /* 0x000e620000000800 */
[----:B------:R-:W-:Y:S01]  /*9870*/  FFMA.FTZ R37, R53, UR4, -R6 ;  /* 0x0000000435257c23 */ /* 0x000fe20008010806 */
[----:B0-----:R-:W-:-:S06]  /*9880*/  FMNMX.FTZ R4, R8, R65, !PT ;  /* 0x0000004108047209 */ /* 0x001fcc0007810000 */
[----:B------:R-:W0:Y:S01]  /*9890*/  MUFU.EX2 R150, R150 ;  /* 0x0000009600967308 */ /* 0x000e220000000800 */
[C---:B------:R-:W-:Y:S01]  /*98a0*/  FSETP.NEU.FTZ.AND P1, PT, R4.reuse, -INF , PT ;  /* 0xff8000000400780b */ /* 0x040fe20003f3d000 */
[----:B------:R-:W-:Y:S01]  /*98b0*/  FMUL.FTZ R40, R4, UR4 ;  /* 0x0000000404287c20 */ /* 0x000fe20008410000 */
[--C-:B------:R-:W-:Y:S01]  /*98c0*/  FFMA.FTZ R45, R61, UR4, -R6.reuse ;  /* 0x000000043d2d7c23 */ /* 0x100fe20008010806 */
[----:B------:R-:W-:-:S03]  /*98d0*/  FFMA.FTZ R53, R69, UR4, -R6 ;  /* 0x0000000445357c23 */ /* 0x000fc60008010806 */
[----:B------:R-:W-:Y:S01]  /*98e0*/  FSEL R40, R40, RZ, P1 ;  /* 0x000000ff28287208 */ /* 0x000fe20000800000 */
        /* <DEDUP_REMOVED lines=17> */
[--C-:B------:R-:W-:Y:S01]  /*9a00*/  FFMA.FTZ R149, R26, UR4, -R40.reuse ;  /* 0x000000041a957c23 */ /* 0x100fe20008010828 */
[--C-:B------:R-:W-:Y:S01]  /*9a10*/  FFMA.FTZ R6, R27, UR4, -R40.reuse ;  /* 0x000000041b067c23 */ /* 0x100fe20008010828 */
[----:B------:R-:W4:Y:S01]  /*9a20*/  MUFU.EX2 R120, R120 ;  /* 0x0000007800787308 */ /* 0x000f220000000800 */
[--C-:B------:R-:W-:Y:S01]  /*9a30*/  FFMA.FTZ R151, R30, UR4, -R40.reuse ;  /* 0x000000041e977c23 */ /* 0x100fe20008010828 */
[----:B-1----:R-:W-:Y:S01]  /*9a40*/  FADD.FTZ R27, R148, R5 ;  /* 0x00000005941b7221 */ /* 0x002fe20000010000 */
[----:B------:R-:W-:-:S05]  /*9a50*/  FFMA.FTZ R8, R31, UR4, -R40 ;  /* 0x000000041f087c23 */ /* 0x000fca0008010828 */
[----:B------:R-:W1:Y:S01]  /*9a60*/  MUFU.EX2 R9, R9 ;  /* 0x0000000900097308 */ /* 0x000e620000000800 */
[----:B0-----:R-:W-:Y:S01]  /*9a70*/  FADD.FTZ R32, R150, R27 ;  /* 0x0000001b96207221 */ /* 0x001fe20000010000 */
[----:B------:R-:W-:-:S06]  /*9a80*/  FFMA.FTZ R121, R34, UR4, -R40 ;  /* 0x0000000422797c23 */ /* 0x000fcc0008010828 */
[----:B------:R-:W-:Y:S08]  /*9a90*/  MUFU.EX2 R149, R149 ;  /* 0x0000009500957308 */ /* 0x000ff00000000800 */
[----:B------:R-:W0:Y:S01]  /*9aa0*/  MUFU.EX2 R6, R6 ;  /* 0x0000000600067308 */ /* 0x000e220000000800 */
[----:B--2---:R-:W-:-:S07]  /*9ab0*/  FADD.FTZ R27, R7, R32 ;  /* 0x00000020071b7221 */ /* 0x004fce0000010000 */
[----:B------:R-:W2:Y:S01]  /*9ac0*/  MUFU.EX2 R122, R122 ;  /* 0x0000007a007a7308 */ /* 0x000ea20000000800 */
[----:B------:R-:W-:-:S07]  /*9ad0*/  FFMA.FTZ R10, R35, UR4, -R40 ;  /* 0x00000004230a7c23 */ /* 0x000fce0008010828 */
[----:B------:R-:W5:Y:S01]  /*9ae0*/  MUFU.EX2 R151, R151 ;  /* 0x0000009700977308 */ /* 0x000f620000000800 */
[----:B----4-:R-:W-:-:S07]  /*9af0*/  FADD.FTZ R34, R120, R27 ;  /* 0x0000001b78227221 */ /* 0x010fce0000010000 */
[----:B------:R-:W4:Y:S01]  /*9b00*/  MUFU.EX2 R11, R11 ;  /* 0x0000000b000b7308 */ /* 0x000f220000000800 */
[----:B------:R-:W-:-:S07]  /*9b10*/  FFMA.FTZ R123, R38, UR4, -R40 ;  /* 0x00000004267b7c23 */ /* 0x000fce0008010828 */
[----:B------:R-:W3:Y:S01]  /*9b20*/  MUFU.EX2 R8, R8 ;  /* 0x0000000800087308 */ /* 0x000ee20000000800 */
[----:B-1----:R-:W-:Y:S01]  /*9b30*/  FADD.FTZ R27, R9, R34 ;  /* 0x00000022091b7221 */ /* 0x002fe20000010000 */
[----:B0-----:R-:W-:-:S06]  /*9b40*/  FADD.FTZ R36, R149, R6 ;  /* 0x0000000695247221 */ /* 0x001fcc0000010000 */
[----:B------:R-:W0:Y:S01]  /*9b50*/  MUFU.EX2 R124, R124 ;  /* 0x0000007c007c7308 */ /* 0x000e220000000800 */
[----:B------:R-:W-:-:S07]  /*9b60*/  FFMA.FTZ R12, R39, UR4, -R40 ;  /* 0x00000004270c7c23 */ /* 0x000fce0008010828 */
[----:B------:R-:W1:Y:S01]  /*9b70*/  MUFU.EX2 R121, R121 ;  /* 0x0000007900797308 */ /* 0x000e620000000800 */
[----:B--2---:R-:W-:Y:S01]  /*9b80*/  FADD.FTZ R34, R122, R27 ;  /* 0x0000001b7a227221 */ /* 0x004fe20000010000 */
[----:B-----5:R-:W-:-:S06]  /*9b90*/  FADD.FTZ R27, R151, R36 ;  /* 0x00000024971b7221 */ /* 0x020fcc0000010000 */
[----:B------:R-:W2:Y:S01]  /*9ba0*/  MUFU.EX2 R25, R25 ;  /* 0x0000001900197308 */ /* 0x000ea20000000800 */
[----:B------:R-:W-:-:S07]  /*9bb0*/  FFMA.FTZ R125, R42, UR4, -R40 ;  /* 0x000000042a7d7c23 */ /* 0x000fce0008010828 */
[----:B------:R-:W5:Y:S01]  /*9bc0*/  MUFU.EX2 R10, R10 ;  /* 0x0000000a000a7308 */ /* 0x000f620000000800 */
[----:B----4-:R-:W-:Y:S01]  /*9bd0*/  FADD.FTZ R31, R11, R34 ;  /* 0x000000220b1f7221 */ /* 0x010fe20000010000 */
[----:B---3--:R-:W-:-:S06]  /*9be0*/  FADD.FTZ R36, R8, R27 ;  /* 0x0000001b08247221 */ /* 0x008fcc0000010000 */
[----:B------:R-:W3:Y:S01]  /*9bf0*/  MUFU.EX2 R126, R126 ;  /* 0x0000007e007e7308 */ /* 0x000ee20000000800 */
[----:B------:R-:W-:-:S07]  /*9c00*/  FFMA.FTZ R24, R43, UR4, -R40 ;  /* 0x000000042b187c23 */ /* 0x000fce0008010828 */
[----:B------:R-:W4:Y:S01]  /*9c10*/  MUFU.EX2 R123, R123 ;  /* 0x0000007b007b7308 */ /* 0x000f220000000800 */
[----:B0-----:R-:W-:Y:S01]  /*9c20*/  FADD.FTZ R38, R124, R31 ;  /* 0x0000001f7c267221 */ /* 0x001fe20000010000 */
[----:B-1----:R-:W-:-:S06]  /*9c30*/  FADD.FTZ R27, R121, R36 ;  /* 0x00000024791b7221 */ /* 0x002fcc0000010000 */
        /* <DEDUP_REMOVED lines=8> */
[----:B---3--:R-:W-:Y:S01]  /*9cc0*/  FADD.FTZ R36, R126, R31 ;  /* 0x0000001f7e247221 */ /* 0x008fe20000010000 */
[----:B----4-:R-:W-:-:S06]  /*9cd0*/  FADD.FTZ R27, R123, R38 ;  /* 0x000000267b1b7221 */ /* 0x010fcc0000010000 */
        /* <DEDUP_REMOVED lines=8> */
[----:B------:R-:W-:Y:S02]  /*9d60*/  IMAD.U32 R44, RZ, RZ, UR38 ;  /* 0x00000026ff2c7e24 */ /* 0x000fe4000f8e00ff */
[----:B--2---:R-:W-:-:S05]  /*9d70*/  FADD.FTZ R42, R128, R31 ;  /* 0x0000001f802a7221 */ /* 0x004fca0000010000 */
[----:B------:R-:W2:Y:S01]  /*9d80*/  MUFU.EX2 R37, R37 ;  /* 0x0000002500257308 */ /* 0x000ea20000000800 */
[----:B-----5:R-:W-:Y:S01]  /*9d90*/  FADD.FTZ R27, R125, R38 ;  /* 0x000000267d1b7221 */ /* 0x020fe20000010000 */
[----:B------:R-:W-:-:S06]  /*9da0*/  FFMA.FTZ R131, R54, UR4, -R40 ;  /* 0x0000000436837c23 */ /* 0x000fcc0008010828 */
[----:B------:R-:W5:Y:S01]  /*9db0*/  MUFU.EX2 R26, R26 ;  /* 0x0000001a001a7308 */ /* 0x000f620000000800 */
[----:B---3--:R-:W-:Y:S01]  /*9dc0*/  FADD.FTZ R31, R33, R42 ;  /* 0x0000002a211f7221 */ /* 0x008fe20000010000 */
[----:B------:R-:W-:-:S06]  /*9dd0*/  PRMT R3, R44, 0x654, R3 ;  /* 0x000006542c037816 */ /* 0x000fcc0000000003 */
[----:B------:R-:W3:Y:S01]  /*9de0*/  MUFU.EX2 R132, R132 ;  /* 0x0000008400847308 */ /* 0x000ee20000000800 */
[----:B----4-:R-:W-:Y:S01]  /*9df0*/  FADD.FTZ R42, R24, R27 ;  /* 0x0000001b182a7221 */ /* 0x010fe20000010000 */
[----:B------:R-:W-:-:S06]  /*9e00*/  FFMA.FTZ R30, R55, UR4, -R40 ;  /* 0x00000004371e7c23 */ /* 0x000fcc0008010828 */
[----:B------:R-:W4:Y:S01]  /*9e10*/  MUFU.EX2 R129, R129 ;  /* 0x0000008100817308 */ /* 0x000f220000000800 */
[----:B0-----:R-:W-:Y:S01]  /*9e20*/  FADD.FTZ R38, R130, R31 ;  /* 0x0000001f82267221 */ /* 0x001fe20000010000 */
[----:B------:R1:W-:Y:S06]  /*9e30*/  SYNCS.ARRIVE.TRANS64.RED.A1T0 RZ, [R3+URZ], RZ ;  /* 0x000000ff03ff79a7 */ /* 0x0003ec000810043f */
[----:B------:R-:W0:Y:S01]  /*9e40*/  MUFU.EX2 R41, R41 ;  /* 0x0000002900297308 */ /* 0x000e220000000800 */
[----:B------:R-:W-:Y:S01]  /*9e50*/  FFMA.FTZ R133, R58, UR4, -R40 ;  /* 0x000000043a857c23 */ /* 0x000fe20008010828 */
[----:B-1----:R-:W-:-:S06]  /*9e60*/  FADD.FTZ R3, R127, R42 ;  /* 0x0000002a7f037221 */ /* 0x002fcc0000010000 */
        /* <DEDUP_REMOVED lines=41> */
[----:B------:R-:W-:Y:S01]  /*a100*/  F2FP.BF16.F32.PACK_AB R148, R5, R148 ;  /* 0x000000940594723e */ /* 0x000fe200000010ff */
[----:B0-----:R-:W-:-:S06]  /*a110*/  FADD.FTZ R5, R53, R46 ;  /* 0x0000002e35057221 */ /* 0x001fcc0000010000 */
[----:B------:R-:W0:Y:S01]  /*a120*/  MUFU.EX2 R142, R142 ;  /* 0x0000008e008e7308 */ /* 0x000e220000000800 */
[----:B-1----:R-:W-:-:S07]  /*a130*/  FADD.FTZ R44, R34, R3 ;  /* 0x00000003222c7221 */ /* 0x002fce0000010000 */
[----:B------:R-:W1:Y:S01]  /*a140*/  MUFU.EX2 R139, R139 ;  /* 0x0000008b008b7308 */ /* 0x000e620000000800 */
[----:B------:R-:W-:Y:S01]  /*a150*/  FFMA.FTZ R75, R75, UR4, -R40 ;  /* 0x000000044b4b7c23 */ /* 0x000fe20008010828 */
[----:B--2---:R-:W-:-:S06]  /*a160*/  FADD.FTZ R46, R140, R5 ;  /* 0x000000058c2e7221 */ /* 0x004fcc0000010000 */
[----:B------:R-:W2:Y:S01]  /*a170*/  MUFU.EX2 R61, R61 ;  /* 0x0000003d003d7308 */ /* 0x000ea20000000800 */
[----:B-----5:R-:W-:Y:S01]  /*a180*/  FADD.FTZ R3, R137, R44 ;  /* 0x0000002c89037221 */ /* 0x020fe20000010000 */
[----:B------:R-:W-:-:S06]  /*a190*/  FFMA.FTZ R143, R78, UR4, -R40 ;  /* 0x000000044e8f7c23 */ /* 0x000fcc0008010828 */
[----:B------:R-:W5:Y:S01]  /*a1a0*/  MUFU.EX2 R38, R38 ;  /* 0x0000002600267308 */ /* 0x000f620000000800 */
[--C-:B------:R-:W-:Y:S01]  /*a1b0*/  FFMA.FTZ R42, R79, UR4, -R40.reuse ;  /* 0x000000044f2a7c23 */ /* 0x100fe20008010828 */
[--C-:B------:R-:W-:Y:S01]  /*a1c0*/  FFMA.FTZ R82, R82, UR4, -R40.reuse ;  /* 0x0000000452527c23 */ /* 0x100fe20008010828 */
[--C-:B------:R-:W-:Y:S01]  /*a1d0*/  FFMA.FTZ R83, R83, UR4, -R40.reuse ;  /* 0x0000000453537c23 */ /* 0x100fe20008010828 */
[----:B------:R-:W-:-:S04]  /*a1e0*/  FFMA.FTZ R86, R86, UR4, -R40 ;  /* 0x0000000456567c23 */ /* 0x000fc80008010828 */
[----:B------:R-:W5:Y:S01]  /*a1f0*/  MUFU.EX2 R144, R144 ;  /* 0x0000009000907308 */ /* 0x000f620000000800 */
[----:B------:R-:W-:Y:S01]  /*a200*/  FFMA.FTZ R87, R87, UR4, -R40 ;  /* 0x0000000457577c23 */ /* 0x000fe20008010828 */
[----:B---3--:R-:W-:Y:S01]  /*a210*/  FADD.FTZ R5, R57, R46 ;  /* 0x0000002e39057221 */ /* 0x008fe20000010000 */
[----:B----4-:R-:W-:-:S05]  /*a220*/  FADD.FTZ R44, R36, R3 ;  /* 0x00000003242c7221 */ /* 0x010fca0000010000 */
[----:B------:R-:W3:Y:S01]  /*a230*/  MUFU.EX2 R141, R141 ;  /* 0x0000008d008d7308 */ /* 0x000ee20000000800 */
[----:B0-----:R-:W-:Y:S01]  /*a240*/  FADD.FTZ R46, R142, R5 ;  /* 0x000000058e2e7221 */ /* 0x001fe20000010000 */
[----:B-1----:R-:W-:-:S06]  /*a250*/  FADD.FTZ R3, R139, R44 ;  /* 0x0000002c8b037221 */ /* 0x002fcc0000010000 */
[----:B------:R-:W0:Y:S08]  /*a260*/  MUFU.EX2 R65, R81 ;  /* 0x0000005100417308 */ /* 0x000e300000000800 */
[----:B------:R-:W1:Y:S01]  /*a270*/  MUFU.EX2 R40, R75 ;  /* 0x0000004b00287308 */ /* 0x000e620000000800 */
[----:B--2---:R-:W-:Y:S01]  /*a280*/  FADD.FTZ R5, R61, R46 ;  /* 0x0000002e3d057221 */ /* 0x004fe20000010000 */
[----:B-----5:R-:W-:-:S06]  /*a290*/  FADD.FTZ R44, R38, R3 ;  /* 0x00000003262c7221 */ /* 0x020fcc0000010000 */
[----:B------:R-:W2:Y:S08]  /*a2a0*/  MUFU.EX2 R146, R146 ;  /* 0x0000009200927308 */ /* 0x000eb00000000800 */
[----:B------:R-:W4:Y:S01]  /*a2b0*/  MUFU.EX2 R143, R143 ;  /* 0x0000008f008f7308 */ /* 0x000f220000000800 */
[----:B------:R-:W-:Y:S01]  /*a2c0*/  FADD.FTZ R46, R144, R5 ;  /* 0x00000005902e7221 */ /* 0x000fe20000010000 */
[----:B---3--:R-:W-:-:S06]  /*a2d0*/  FADD.FTZ R3, R141, R44 ;  /* 0x0000002c8d037221 */ /* 0x008fcc0000010000 */
[----:B------:R-:W3:Y:S01]  /*a2e0*/  MUFU.EX2 R42, R42 ;  /* 0x0000002a002a7308 */ /* 0x000ee20000000800 */
[----:B0-----:R-:W-:Y:S01]  /*a2f0*/  FADD.FTZ R5, R65, R46 ;  /* 0x0000002e41057221 */ /* 0x001fe20000010000 */
[----:B-1----:R-:W-:-:S06]  /*a300*/  FADD.FTZ R44, R40, R3 ;  /* 0x00000003282c7221 */ /* 0x002fcc0000010000 */
[----:B------:R-:W0:Y:S01]  /*a310*/  MUFU.EX2 R82, R82 ;  /* 0x0000005200527308 */ /* 0x000e220000000800 */
[----:B--2---:R-:W-:Y:S01]  /*a320*/  FADD.FTZ R46, R146, R5 ;  /* 0x00000005922e7221 */ /* 0x004fe20000010000 */
[----:B------:R-:W-:Y:S01]  /*a330*/  F2FP.BF16.F32.PACK_AB R150, R7, R150 ;  /* 0x000000960796723e */ /* 0x000fe200000010ff */
[----:B----4-:R-:W-:-:S05]  /*a340*/  FADD.FTZ R5, R143, R44 ;  /* 0x0000002c8f057221 */ /* 0x010fca0000010000 */
[----:B------:R-:W1:Y:S01]  /*a350*/  MUFU.EX2 R83, R83 ;  /* 0x0000005300537308 */ /* 0x000e620000000800 */
[----:B------:R-:W-:Y:S01]  /*a360*/  IADD3 R7, R88, -0x2, RZ ;  /* 0xfffffffe58077810 */ /* 0x000fe20007ffe0ff */
[----:B---3--:R-:W-:-:S06]  /*a370*/  FADD.FTZ R5, R42, R5 ;  /* 0x000000052a057221 */ /* 0x008fcc0000010000 */
[----:B------:R-:W2:Y:S01]  /*a380*/  MUFU.EX2 R86, R86 ;  /* 0x0000005600567308 */ /* 0x000ea20000000800 */
[----:B------:R-:W-:Y:S02]  /*a390*/  ISETP.GE.AND P1, PT, R7, R90, PT ;  /* 0x0000005a0700720c */ /* 0x000fe40003f26270 */
[----:B------:R-:W-:-:S05]  /*a3a0*/  F2FP.BF16.F32.PACK_AB R149, R6, R149 ;  /* 0x000000950695723e */ /* 0x000fca00000010ff */
[----:B------:R-:W3:Y:S01]  /*a3b0*/  MUFU.EX2 R69, R69 ;  /* 0x0000004500457308 */ /* 0x000ee20000000800 */
[----:B0-----:R-:W-:-:S07]  /*a3c0*/  FADD.FTZ R6, R82, R5 ;  /* 0x0000000552067221 */ /* 0x001fce0000010000 */
[----:B------:R-:W0:Y:S01]  /*a3d0*/  MUFU.EX2 R87, R87 ;  /* 0x0000005700577308 */ /* 0x000e220000000800 */
[----:B-1----:R-:W-:-:S04]  /*a3e0*/  FADD.FTZ R5, R83, R6 ;  /* 0x0000000653057221 */ /* 0x002fc80000010000 */
[----:B--2---:R-:W-:Y:S01]  /*a3f0*/  FADD.FTZ R6, R86, R5 ;  /* 0x0000000556067221 */ /* 0x004fe20000010000 */
[----:B------:R-:W-:Y:S01]  /*a400*/  F2FP.BF16.F32.PACK_AB R120, R9, R120 ;  /* 0x000000780978723e */ /* 0x000fe200000010ff */
[--C-:B------:R-:W-:Y:S01]  /*a410*/  IMAD.MOV.U32 R118, RZ, RZ, R119.reuse ;  /* 0x000000ffff767224 */ /* 0x100fe200078e0077 */
[----:B------:R-:W-:Y:S01]  /*a420*/  F2FP.BF16.F32.PACK_AB R122, R11, R122 ;  /* 0x0000007a0b7a723e */ /* 0x000fe200000010ff */
[----:B---3--:R-:W-:Y:S01]  /*a430*/  FADD.FTZ R3, R69, R46 ;  /* 0x0000002e45037221 */ /* 0x008fe20000010000 */
[----:B------:R-:W-:Y:S01]  /*a440*/  F2FP.BF16.F32.PACK_AB R124, R25, R124 ;  /* 0x0000007c197c723e */ /* 0x000fe200000010ff */
[--C-:B------:R-:W-:Y:S01]  /*a450*/  IMAD.MOV.U32 R117, RZ, RZ, R119.reuse ;  /* 0x000000ffff757224 */ /* 0x100fe200078e0077 */
[----:B------:R-:W-:Y:S01]  /*a460*/  F2FP.BF16.F32.PACK_AB R126, R29, R126 ;  /* 0x0000007e1d7e723e */ /* 0x000fe200000010ff */
[--C-:B------:R-:W-:Y:S01]  /*a470*/  IMAD.MOV.U32 R116, RZ, RZ, R119.reuse ;  /* 0x000000ffff747224 */ /* 0x100fe200078e0077 */
[----:B------:R-:W-:Y:S01]  /*a480*/  F2FP.BF16.F32.PACK_AB R128, R33, R128 ;  /* 0x000000802180723e */ /* 0x000fe200000010ff */
[--C-:B------:R-:W-:Y:S01]  /*a490*/  IMAD.MOV.U32 R115, RZ, RZ, R119.reuse ;  /* 0x000000ffff737224 */ /* 0x100fe200078e0077 */
[----:B------:R-:W-:Y:S01]  /*a4a0*/  F2FP.BF16.F32.PACK_AB R130, R37, R130 ;  /* 0x000000822582723e */ /* 0x000fe200000010ff */
[----:B0-----:R-:W-:Y:S01]  /*a4b0*/  FADD.FTZ R6, R87, R6 ;  /* 0x0000000657067221 */ /* 0x001fe20000010000 */
        /* <DEDUP_REMOVED lines=47> */
[----:B------:R-:W-:Y:S01]  /*a7b0*/  IMAD.MOV.U32 R88, RZ, RZ, R119 ;  /* 0x000000ffff587224 */ /* 0x000fe200078e0077 */
[----:B------:R-:W-:-:S02]  /*a7c0*/  MOV R99, R119 ;  /* 0x0000007700637202 */ /* 0x000fc40000000f00 */
[----:B------:R-:W-:Y:S01]  /*a7d0*/  MOV R89, R119 ;  /* 0x0000007700597202 */ /* 0x000fe20000000f00 */
[----:B------:R-:W-:Y:S06]  /*a7e0*/  @!P1 BRA `(.L_x_13374) ;  /* 0x0000002000389947 */ /* 0x000fec0003800000 */
[----:B------:R0:W5:Y:S01]  /*a7f0*/  LDL.LU R5, [R1+0x4] ;  /* 0x0000040001057983 */ /* 0x0001620000300800 */
        /* <DEDUP_REMOVED lines=18> */
[----:B0-----:R-:W-:-:S07]  /*a920*/  CS2R R88, SRZ ;  /* 0x0000000000587805 */ /* 0x001fce000001ff00 */
.L_x_13386:
[----:B------:R-:W2:Y:S01]  /*a930*/  LDL R4, [R1+0x28] ;  /* 0x0000280001047983 */ /* 0x000ea20000100800 */
[----:B------:R-:W-:Y:S01]  /*a940*/  ISETP.NE.AND P1, PT, R12, 0x1, PT ;  /* 0x000000010c00780c */ /* 0x000fe20003f25270 */
[----:B------:R-:W-:Y:S05]  /*a950*/  YIELD ;  /* 0x0000000000007946 */ /* 0x000fea0003800000 */
[----:B------:R-:W-:Y:S02]  /*a960*/  SEL R0, RZ, 0x1, P1 ;  /* 0x00000001ff007807 */ /* 0x000fe40000800000 */
[----:B--2---:R-:W-:Y:S02]  /*a970*/  ISETP.NE.AND P1, PT, R4, RZ, PT ;  /* 0x000000ff0400720c */ /* 0x004fe40003f25270 */
[----:B-----5:R-:W-:-:S05]  /*a980*/  LOP3.LUT R4, R5, R0, RZ, 0x3c, !PT ;  /* 0x0000000005047212 */ /* 0x020fca00078e3cff */
[----:B------:R0:W-:Y:S06]  /*a990*/  STL [R1+0x4], R4 ;  /* 0x0000040401007387 */ /* 0x0001ec0000100800 */
[----:B------:R-:W-:Y:S05]  /*a9a0*/  @P1 BRA `(.L_x_13375) ;  /* 0x00000000003c1947 */ /* 0x000fea0003800000 */
[----:B------:R-:W-:Y:S05]  /*a9b0*/  @!P0 BRA `(.L_x_13376) ;  /* 0x0000000000048947 */ /* 0x000fea0003800000 */
[----:B------:R-:W-:Y:S01]  /*a9c0*/  BPT.TRAP 0x1 ;  /* 0x000000040000795c */ /* 0x000fe20000300000 */
.L_x_13376:
[----:B------:R-:W-:-:S05]  /*a9d0*/  VIADD R0, R12, 0x1 ;  /* 0x000000010c007836 */ /* 0x000fca0000000000 */
[----:B------:R-:W-:-:S04]  /*a9e0*/  ISETP.NE.AND P2, PT, R0, 0x2, PT ;  /* 0x000000020000780c */ /* 0x000fc80003f45270 */
[----:B------:R-:W-:Y:S02]  /*a9f0*/  SEL R9, R0, RZ, P2 ;  /* 0x000000ff00097207 */ /* 0x000fe40001000000 */
[----:B------:R-:W-:-:S03]  /*aa00*/  SHF.L.U32 R0, R4, 0x1f, RZ ;  /* 0x0000001f04007819 */ /* 0x000fc600000006ff */
[----:B------:R-:W-:-:S04]  /*aa10*/  IMAD R9, R9, 0x8, R18 ;  /* 0x0000000809097824 */ /* 0x000fc800078e0212 */
[----:B------:R1:W2:Y:S01]  /*aa20*/  SYNCS.PHASECHK.TRANS64.TRYWAIT P2, [R9+URZ+0x16830], R0 ;  /* 0x01683000090075a7 */ /* 0x0002a2000804017f */
[----:B------:R-:W-:Y:S05]  /*aa30*/  @!P0 BRA `(.L_x_13377) ;  /* 0x0000000000048947 */ /* 0x000fea0003800000 */
[----:B------:R-:W-:Y:S01]  /*aa40*/  BPT.TRAP 0x1 ;  /* 0x000000040000795c */ /* 0x000fe20000300000 */
.L_x_13377:
[----:B------:R-:W-:Y:S04]  /*aa50*/  BSSY B0, `(.L_x_13375) ;  /* 0x0000004000007945 */ /* 0x000fe80003800000 */
[----:B--2---:R-:W-:Y:S05]  /*aa60*/  @P2 BRA `(.L_x_13378) ;  /* 0x0000000000082947 */ /* 0x004fea0003800000 */
[----:B------:R-:W2:Y:S02]  /*aa70*/  SYNCS.PHASECHK.TRANS64.TRYWAIT P2, [R9+URZ+0x16830], R0 ;  /* 0x01683000090075a7 */ /* 0x000ea4000804017f */
[----:B--2---:R-:W-:Y:S05]  /*aa80*/  @!P2 BRA `(.L_x_13379) ;  /* 0x000000c80060a947 */ /* 0x004fea0003800000 */
.L_x_13378:
[----:B------:R-:W-:Y:S05]  /*aa90*/  BSYNC B0 ;  /* 0x0000000000007941 */ /* 0x000fea0003800000 */
.L_x_13375:
[----:B------:R3:W-:Y:S01]  /*aaa0*/  STL.64 [R1+0x70], R2 ;  /* 0x0000700201007387 */ /* 0x0007e20000100a00 */
[----:B-12---:R-:W1:Y:S03]  /*aab0*/  S2R R0, SR_TID.X ;  /* 0x0000000000007919 */ /* 0x006e660000002100 */
[----:B---3--:R-:W2:Y:S01]  /*aac0*/  LDL.64 R2, [R1+0x10] ;  /* 0x0000100001027983 */ /* 0x008ea20000100a00 */
[----:B------:R-:W-:Y:S01]  /*aad0*/  VIADD R156, R12, 0x1 ;  /* 0x000000010c9c7836 */ /* 0x000fe20000000000 */
[----:B------:R-:W-:Y:S05]  /*aae0*/  WARPSYNC.ALL ;  /* 0x0000000000007948 */ /* 0x000fea0003800000 */
[C---:B------:R-:W-:Y:S01]  /*aaf0*/  ISETP.NE.AND P2, PT, R156.reuse, 0x2, PT ;  /* 0x000000029c00780c */ /* 0x040fe20003f45270 */
[----:B------:R-:W-:Y:S01]  /*ab00*/  IMAD.MOV.U32 R9, RZ, RZ, 0x40000040 ;  /* 0x40000040ff097424 */ /* 0x000fe200078e00ff */
[----:B------:R-:W-:Y:S01]  /*ab10*/  MOV R27, 0x40000040 ;  /* 0x40000040001b7802 */ /* 0x000fe20000000f00 */
[----:B------:R-:W-:Y:S01]  /*ab20*/  IMAD.MOV.U32 R25, RZ, RZ, 0x40000040 ;  /* 0x40000040ff197424 */ /* 0x000fe200078e00ff */
[----:B------:R-:W-:-:S02]  /*ab30*/  SEL R156, R156, RZ, P2 ;  /* 0x000000ff9c9c7207 */ /* 0x000fc40001000000 */
[----:B------:R-:W-:Y:S02]  /*ab40*/  R2UR UR19, R9 ;  /* 0x00000000091372ca */ /* 0x000fe400000e0000 */
        /* <DEDUP_REMOVED lines=9> */
[----:B------:R-:W-:-:S02]  /*abe0*/  R2UR UR18, R8 ;  /* 0x00000000081272ca */ /* 0x000fc400000e0000 */
[----:B------:R-:W3:Y:S01]  /*abf0*/  LDL.64 R8, [R1+0x8] ;  /* 0x0000080001087983 */ /* 0x000ee20000100a00 */
[----:B-1----:R-:W-:Y:S02]  /*ac00*/  SHF.R.U32.HI R0, RZ, 0x7, R0 ;  /* 0x00000007ff007819 */ /* 0x002fe40000011600 */
[----:B------:R-:W-:-:S03]  /*ac10*/  R2UR UR14, R24 ;  /* 0x00000000180e72ca */ /* 0x000fc600000e0000 */
[----:B------:R-:W-:Y:S01]  /*ac20*/  VIADD R0, R0, 0x8 ;  /* 0x0000000800007836 */ /* 0x000fe20000000000 */
[----:B------:R-:W-:Y:S02]  /*ac30*/  R2UR UR22, R26 ;  /* 0x000000001a1672ca */ /* 0x000fe400000e0000 */
[----:B------:R-:W-:Y:S02]  /*ac40*/  R2UR UR23, R27 ;  /* 0x000000001b1772ca */ /* 0x000fe400000e0000 */
[----:B------:R1:W-:Y:S06]  /*ac50*/  BAR.SYNC.DEFER_BLOCKING R0, 0x100 ;  /* 0x000400000000751d */ /* 0x0003ec0000010000 */
[----:B------:R-:W-:-:S06]  /*ac60*/  WARPGROUP.ARRIVE ;  /* 0x00000000000079c5 */ /* 0x000fcc0000000000 */
[----:B------:R-:W-:Y:S03]  /*ac70*/  HGMMA.64x128x16.F32.BF16 R24, gdesc[UR8], RZ, !UPT, gsb0 ;  /* 0x01e00000081879f0 */ /* 0x000fe6000c0018ff */
[----:B------:R-:W-:Y:S02]  /*ac80*/  WARPGROUP.DEPBAR.LE gsb0, 0x0 ;  /* 0x00008000000079c5 */ /* 0x000fe40000010000 */
[----:B------:R-:W-:Y:S01]  /*ac90*/  WARPGROUP.ARRIVE ;  /* 0x00000000000079c5 */ /* 0x000fe20000000000 */
[----:B--2---:R-:W-:Y:S02]  /*aca0*/  R2UR UR12, R2 ;  /* 0x00000000020c72ca */ /* 0x004fe400000e0000 */
[----:B------:R-:W-:Y:S02]  /*acb0*/  R2UR UR13, R3 ;  /* 0x00000000030d72ca */ /* 0x000fe400000e0000 */
[----:B------:R1:W5:Y:S11]  /*acc0*/  LDL.LU.64 R2, [R1+0x70] ;  /* 0x0000700001027983 */ /* 0x0003760000300a00 */
[----:B------:R-:W-:Y:S01]  /*acd0*/  HGMMA.64x128x16.F32.BF16 R24, gdesc[UR12], R24, gsb0 ;  /* 0x01e000000c1879f0 */ /* 0x000fe20008001818 */
[----:B---3--:R-:W-:-:S02]  /*ace0*/  R2UR UR16, R8 ;  /* 0x00000000081072ca */ /* 0x008fc400000e0000 */
        /* <DEDUP_REMOVED lines=10> */
[----:B-1----:R-:W-:Y:S05]  /*ad90*/  @P1 BRA `(.L_x_13380) ;  /* 0x0000000000281947 */ /* 0x002fea0003800000 */
[----:B------:R-:W-:Y:S05]  /*ada0*/  @!P0 BRA `(.L_x_13381) ;  /* 0x0000000000048947 */ /* 0x000fea0003800000 */
[----:B------:R-:W-:Y:S01]  /*adb0*/  BPT.TRAP 0x1 ;  /* 0x000000040000795c */ /* 0x000fe20000300000 */
.L_x_13381:
[----:B------:R-:W-:Y:S01]  /*adc0*/  SHF.L.U32 R0, R5, 0x1f, RZ ;  /* 0x0000001f05007819 */ /* 0x000fe200000006ff */
[----:B0-----:R-:W-:-:S04]  /*add0*/  IMAD R4, R12, 0x8, R18 ;  /* 0x000000080c047824 */ /* 0x001fc800078e0212 */
[----:B------:R0:W1:Y:S01]  /*ade0*/  SYNCS.PHASECHK.TRANS64.TRYWAIT P1, [R4+URZ+0x16850], R0 ;  /* 0x01685000040075a7 */ /* 0x000062000802017f */
[----:B------:R-:W-:Y:S05]  /*adf0*/  @!P0 BRA `(.L_x_13382) ;  /* 0x0000000000048947 */ /* 0x000fea0003800000 */
[----:B------:R-:W-:Y:S01]  /*ae00*/  BPT.TRAP 0x1 ;  /* 0x000000040000795c */ /* 0x000fe20000300000 */
.L_x_13382:
[----:B-1----:R-:W-:Y:S05]  /*ae10*/  @P1 BRA `(.L_x_13380) ;  /* 0x0000000000081947 */ /* 0x002fea0003800000 */
[----:B------:R-:W1:Y:S02]  /*ae20*/  SYNCS.PHASECHK.TRANS64.TRYWAIT P1, [R4+URZ+0x16850], R0 ;  /* 0x01685000040075a7 */ /* 0x000e64000802017f */
[----:B-1----:R-:W-:Y:S05]  /*ae30*/  @!P1 BRA `(.L_x_13383) ;  /* 0x000000c400889947 */ /* 0x002fea0003800000 */
.L_x_13380:
[----:B01----:R-:W-:Y:S01]  /*ae40*/  VIADD R0, R18, 0x400 ;  /* 0x0000040012007836 */ /* 0x003fe20000000000 */
[----:B------:R-:W-:Y:S05]  /*ae50*/  WARPSYNC.ALL ;  /* 0x0000000000007948 */ /* 0x000fea0003800000 */
[----:B------:R-:W-:Y:S01]  /*ae60*/  SHF.R.U32.HI R0, RZ, 0x4, R0 ;  /* 0x00000004ff007819 */ /* 0x000fe20000011600 */
[----:B------:R-:W-:Y:S01]  /*ae70*/  IMAD.MOV.U32 R5, RZ, RZ, 0x40000040 ;  /* 0x40000040ff057424 */ /* 0x000fe200078e00ff */
[----:B------:R-:W-:Y:S01]  /*ae80*/  WARPGROUP.ARRIVE ;  /* 0x00000000000079c5 */ /* 0x000fe20000000000 */
[----:B------:R-:W-:Y:S01]  /*ae90*/  IMAD.MOV.U32 R9, RZ, RZ, 0x40000040 ;  /* 0x40000040ff097424 */ /* 0x000fe200078e00ff */
[----:B------:R-:W-:-:S02]  /*aea0*/  LOP3.LUT R0, R0, 0x3fff, RZ, 0xc0, !PT ;  /* 0x00003fff00007812 */ /* 0x000fc400078ec0ff */
[----:B------:R-:W-:Y:S01]  /*aeb0*/  R2UR UR7, R5 ;  /* 0x00000000050772ca */ /* 0x000fe200000e0000 */
[----:B------:R-:W-:Y:S02]  /*aec0*/  IMAD.MOV.U32 R5, RZ, RZ, 0x40000040 ;  /* 0x40000040ff057424 */ /* 0x000fe400078e00ff */
[----:B------:R-:W-:-:S05]  /*aed0*/  IMAD R4, R12, 0x400, R0 ;  /* 0x000004000c047824 */ /* 0x000fca00078e0200 */
[C---:B------:R-:W-:Y:S02]  /*aee0*/  R2UR UR6, R4.reuse ;  /* 0x00000000040672ca */ /* 0x040fe400000e0000 */
[----:B------:R-:W-:-:S11]  /*aef0*/  IADD3 R8, R4, 0x80, RZ ;  /* 0x0000008004087810 */ /* 0x000fd60007ffe0ff */
[----:B------:R-:W-:Y:S01]  /*af00*/  HGMMA.64x64x16.F32.BF16 R88, R148, gdesc[UR4].tnspB, R88, gsb0 ;  /* 0x40e0000494587df0 */ /* 0x000fe20008001858 */
[----:B------:R-:W-:Y:S01]  /*af10*/  R2UR UR6, R8 ;  /* 0x00000000080672ca */ /* 0x000fe200000e0000 */
[----:B------:R-:W-:Y:S01]  /*af20*/  VIADD R8, R4, 0x100 ;  /* 0x0000010004087836 */ /* 0x000fe20000000000 */
[----:B------:R-:W-:Y:S01]  /*af30*/  R2UR UR7, R9 ;  /* 0x00000000090772ca */ /* 0x000fe200000e0000 */
[----:B------:R-:W-:Y:S01]  /*af40*/  IMAD.MOV.U32 R9, RZ, RZ, 0x40000040 ;  /* 0x40000040ff097424 */ /* 0x000fe200078e00ff */
[----:B------:R-:W-:Y:S02]  /*af50*/  WARPGROUP.DEPBAR.LE gsb0, 0x0 ;  /* 0x00008000000079c5 */ /* 0x000fe40000010000 */
[----:B------:R-:W-:-:S06]  /*af60*/  WARPGROUP.ARRIVE ;  /* 0x00000000000079c5 */ /* 0x000fcc0000000000 */
[----:B------:R-:W0:Y:S03]  /*af70*/  S2R R151, SR_TID.X ;  /* 0x0000000000977919 */ /* 0x000e260000002100 */
[----:B------:R-:W-:Y:S01]  /*af80*/  HGMMA.64x64x16.F32.BF16 R88, R120, gdesc[UR4].tnspB, R88, gsb0 ;  /* 0x40e0000478587df0 */ /* 0x000fe20008001858 */
[----:B------:R-:W-:Y:S01]  /*af90*/  R2UR UR6, R8 ;  /* 0x00000000080672ca */ /* 0x000fe200000e0000 */
[----:B------:R-:W-:Y:S01]  /*afa0*/  VIADD R8, R4, 0x180 ;  /* 0x0000018004087836 */ /* 0x000fe20000000000 */
[----:B------:R-:W-:Y:S01]  /*afb0*/  R2UR UR7, R9 ;  /* 0x00000000090772ca */ /* 0x000fe200000e0000 */
[----:B------:R-:W-:Y:S01]  /*afc0*/  IMAD.MOV.U32 R9, RZ, RZ, 0x40000040 ;  /* 0x40000040ff097424 */ /* 0x000fe200078e00ff */
[----:B0-----:R-:W-:Y:S02]  /*afd0*/  SHF.R.U32.HI R0, RZ, 0x7, R151 ;  /* 0x00000007ff007819 */ /* 0x001fe40000011697 */
[----:B------:R-:W-:-:S03]  /*afe0*/  ISETP.GE.U32.AND P1, PT, R151, 0x180, PT ;  /* 0x000001809700780c */ /* 0x000fc60003f26070 */
[----:B------:R-:W-:-:S05]  /*aff0*/  VIADD R0, R0, 0x9 ;  /* 0x0000000900007836 */ /* 0x000fca0000000000 */
[----:B------:R-:W-:Y:S01]  /*b000*/  SEL R0, R0, 0x9, !P1 ;  /* 0x0000000900007807 */ /* 0x000fe20004800000 */
[----:B------:R-:W-:Y:S02]  /*b010*/  WARPGROUP.DEPBAR.LE gsb0, 0x0 ;  /* 0x00008000000079c5 */ /* 0x000fe40000010000 */
[----:B------:R-:W-:-:S06]  /*b020*/  WARPGROUP.ARRIVE ;  /* 0x00000000000079c5 */ /* 0x000fcc0000000000 */
[----:B------:R-:W-:Y:S01]  /*b030*/  HGMMA.64x64x16.F32.BF16 R88, R124, gdesc[UR4].tnspB, R88, gsb0 ;  /* 0x40e000047c587df0 */ /* 0x000fe20008001858 */
[----:B------:R-:W-:Y:S01]  /*b040*/  R2UR UR6, R8 ;  /* 0x00000000080672ca */ /* 0x000fe200000e0000 */
[----:B------:R-:W-:Y:S01]  /*b050*/  VIADD R8, R4, 0x200 ;  /* 0x0000020004087836 */ /* 0x000fe20000000000 */
[----:B------:R-:W-:Y:S01]  /*b060*/  R2UR UR7, R9 ;  /* 0x00000000090772ca */ /* 0x000fe200000e0000 */
[----:B------:R-:W-:Y:S01]  /*b070*/  IMAD.MOV.U32 R9, RZ, RZ, 0x40000040 ;  /* 0x40000040ff097424 */ /* 0x000fe200078e00ff */
[----:B------:R-:W-:Y:S02]  /*b080*/  WARPGROUP.DEPBAR.LE gsb0, 0x0 ;  /* 0x00008000000079c5 */ /* 0x000fe40000010000 */
[----:B------:R-:W-:-:S09]  /*b090*/  WARPGROUP.ARRIVE ;  /* 0x00000000000079c5 */ /* 0x000fd20000000000 */
        /* <DEDUP_REMOVED lines=8> */
[----:B------:R-:W-:Y:S02]  /*b120*/  R2UR UR6, R8 ;  /* 0x00000000080672ca */ /* 0x000fe400000e0000 */
[----:B------:R-:W-:Y:S01]  /*b130*/  R2UR UR7, R9 ;  /* 0x00000000090772ca */ /* 0x000fe200000e0000 */
[----:B------:R-:W-:Y:S01]  /*b140*/  IMAD.MOV.U32 R9, RZ, RZ, 0x40000040 ;  /* 0x40000040ff097424 */ /* 0x000fe200078e00ff */
[C---:B------:R-:W-:Y:S01]  /*b150*/  IADD3 R8, R4.reuse, 0x300, RZ ;  /* 0x0000030004087810 */ /* 0x040fe20007ffe0ff */
[----:B------:R-:W-:Y:S01]  /*b160*/  VIADD R4, R4, 0x380 ;  /* 0x0000038004047836 */ /* 0x000fe20000000000 */
[----:B------:R-:W-:Y:S02]  /*b170*/  WARPGROUP.DEPBAR.LE gsb0, 0x0 ;  /* 0x00008000000079c5 */ /* 0x000fe40000010000 */
[----:B------:R-:W-:-:S07]  /*b180*/  WARPGROUP.ARRIVE ;  /* 0x00000000000079c5 */ /* 0x000fce0000000000 */
[----:B------:R-:W-:Y:S01]  /*b190*/  HGMMA.64x64x16.F32.BF16 R88, R136, gdesc[UR4].tnspB, R88, gsb0 ;  /* 0x40e0000488587df0 */ /* 0x000fe20008001858 */
[----:B------:R-:W-:Y:S02]  /*b1a0*/  R2UR UR6, R8 ;  /* 0x00000000080672ca */ /* 0x000fe400000e0000 */
[----:B------:R-:W-:Y:S01]  /*b1b0*/  R2UR UR7, R9 ;  /* 0x00000000090772ca */ /* 0x000fe200000e0000 */
[----:B------:R-:W-:Y:S02]  /*b1c0*/  WARPGROUP.DEPBAR.LE gsb0, 0x0 ;  /* 0x00008000000079c5 */ /* 0x000fe40000010000 */
[----:B------:R-:W-:-:S10]  /*b1d0*/  WARPGROUP.ARRIVE ;  /* 0x00000000000079c5 */ /* 0x000fd40000000000 */
[----:B------:R-:W-:Y:S01]  /*b1e0*/  HGMMA.64x64x16.F32.BF16 R88, R140, gdesc[UR4].tnspB, R88, gsb0 ;  /* 0x40e000048c587df0 */ /* 0x000fe20008001858 */
[----:B------:R-:W-:Y:S02]  /*b1f0*/  R2UR UR6, R4 ;  /* 0x00000000040672ca */ /* 0x000fe400000e0000 */
[----:B------:R-:W-:Y:S01]  /*b200*/  R2UR UR7, R5 ;  /* 0x00000000050772ca */ /* 0x000fe200000e0000 */
[----:B------:R-:W-:Y:S02]  /*b210*/  WARPGROUP.DEPBAR.LE gsb0, 0x0 ;  /* 0x00008000000079c5 */ /* 0x000fe40000010000 */
[----:B------:R-:W-:-:S10]  /*b220*/  WARPGROUP.ARRIVE ;  /* 0x00000000000079c5 */ /* 0x000fd40000000000 */
[----:B------:R-:W-:Y:S03]  /*b230*/  HGMMA.64x64x16.F32.BF16 R88, R144, gdesc[UR4].tnspB, R88, gsb0 ;  /* 0x40e0000490587df0 */ /* 0x000fe60008001858 */
[----:B------:R-:W-:Y:S02]  /*b240*/  WARPGROUP.DEPBAR.LE gsb0, 0x0 ;  /* 0x00008000000079c5 */ /* 0x000fe40000010000 */
[----:B------:R0:W-:Y:S06]  /*b250*/  BAR.ARV R0, 0x100 ;  /* 0x000400000000751d */ /* 0x0001ec0000002000 */
[----:B------:R-:W-:Y:S05]  /*b260*/  @!P0 BRA `(.L_x_13384) ;  /* 0x0000000000048947 */ /* 0x000fea0003800000 */
[----:B------:R-:W-:Y:S01]  /*b270*/  BPT.TRAP 0x1 ;  /* 0x000000040000795c */ /* 0x000fe20000300000 */
.L_x_13384:
        /* <DEDUP_REMOVED lines=95> */
[----:B------:R-:W-:-:S03]  /*b870*/  FFMA.FTZ R9, R85, UR4, -R9 ;  /* 0x0000000455097c23 */ /* 0x000fc60008010809 */
        /* <DEDUP_REMOVED lines=37> */
[----:B------:R-:W-:-:S04]  /*bad0*/  FADD.FTZ R5, -R0, R11 ;  /* 0x0000000b00057221 */ /* 0x000fc80000010100 */
        /* <DEDUP_REMOVED lines=28> */
[----:B0----5:R-:W-:Y:S01]  /*bca0*/  FFMA.FTZ R3, R5, R3, R24 ;  /* 0x0000000305037223 */ /* 0x021fe20000010018 */
[--C-:B------:R-:W-:Y:S01]  /*bcb0*/  FFMA.FTZ R66, R66, UR4, -R10.reuse ;  /* 0x0000000442427c23 */ /* 0x100fe2000801080a */
[--C-:B------:R-:W-:Y:S01]  /*bcc0*/  FFMA.FTZ R67, R67, UR4, -R10.reuse ;  /* 0x0000000443437c23 */ /* 0x100fe2000801080a */
[--C-:B------:R-:W-:Y:S01]  /*bcd0*/  FFMA.FTZ R70, R70, UR4, -R10.reuse ;  /* 0x0000000446467c23 */ /* 0x100fe2000801080a */
[----:B------:R-:W-:Y:S01]  /*bce0*/  FADD.FTZ R3, R25, R3 ;  /* 0x0000000319037221 */ /* 0x000fe20000010000 */
[--C-:B------:R-:W-:Y:S01]  /*bcf0*/  FFMA.FTZ R71, R71, UR4, -R10.reuse ;  /* 0x0000000447477c23 */ /* 0x100fe2000801080a */
[--C-:B------:R-:W-:Y:S01]  /*bd00*/  FFMA.FTZ R74, R74, UR4, -R10.reuse ;  /* 0x000000044a4a7c23 */ /* 0x100fe2000801080a */
        /* <DEDUP_REMOVED lines=12> */
[----:B------:R-:W-:-:S02]  /*bdd0*/  FFMA.FTZ R10, R87, UR4, -R10 ;  /* 0x00000004570a7c23 */ /* 0x000fc4000801080a */
        /* <DEDUP_REMOVED lines=98> */
.L_x_13385:
[----:B------:R-:W2:Y:S01]  /*c400*/  LDL R85, [R1+0x24] ;  /* 0x0000240001557983 */ /* 0x000ea20000100800 */
        /* <DEDUP_REMOVED lines=16> */
[----:B------:R-:W-:Y:S01]  /*c510*/  IMAD R11, R12, 0x8, R18 ;  /* 0x000000080c0b7824 */ /* 0x000fe200078e0212 */
[----:B------:R0:W5:Y:S01]  /*c520*/  LDL R5, [R1+0x4] ;  /* 0x0000040001057983 */ /* 0x0001620000100800 */
[----:B------:R-:W-:Y:S01]  /*c530*/  MOV R12, UR38 ;  /* 0x00000026000c7c02 */ /* 0x000fe20008000f00 */
[-C--:B------:R-:W-:Y:S01]  /*c540*/  FMUL.FTZ R90, R90, R8.reuse ;  /* 0x000000085a5a7220 */ /* 0x080fe20000410000 */
        /* <DEDUP_REMOVED lines=33> */
[----:B------:R-:W-:Y:S01]  /*c760*/  IMAD.MOV.U32 R10, RZ, RZ, R4 ;  /* 0x000000ffff0a7224 */ /* 0x000fe200078e0004 */
[----:B------:R-:W-:Y:S01]  /*c770*/  F2FP.BF16.F32.PACK_AB R130, R53, R52 ;  /* 0x000000343582723e */ /* 0x000fe200000010ff */
[----:B-1----:R-:W-:Y:S01]  /*c780*/  IMAD.MOV.U32 R11, RZ, RZ, R0 ;  /* 0x000000ffff0b7224 */ /* 0x002fe200078e0000 */
        /* <DEDUP_REMOVED lines=17> */
[C---:B--2---:R-:W-:Y:S01]  /*c8a0*/  ISETP.GT.AND P1, PT, R7.reuse, R85, PT ;  /* 0x000000550700720c */ /* 0x044fe20003f24270 */
[----:B------:R-:W-:-:S12]  /*c8b0*/  VIADD R7, R7, 0xffffffff ;  /* 0xffffffff07077836 */ /* 0x000fd80000000000 */
[----:B0-----:R-:W-:Y:S05]  /*c8c0*/  @P1 BRA `(.L_x_13386) ;  /* 0xffffffe000181947 */ /* 0x001fea000383ffff */
.L_x_13374:
[----:B------:R-:W-:Y:S05]  /*c8d0*/  WARPSYNC.ALL ;  /* 0x0000000000007948 */ /* 0x000fea0003800000 */
[----:B------:R-:W-:Y:S06]  /*c8e0*/  BAR.ARV 0x8, 0x200 ;  /* 0x0208000000007b1d */ /* 0x000fec0000002000 */
[----:B------:R-:W-:Y:S05]  /*c8f0*/  @!P0 BRA `(.L_x_13387) ;  /* 0x0000000000048947 */ /* 0x000fea0003800000 */
[----:B------:R-:W-:Y:S01]  /*c900*/  BPT.TRAP 0x1 ;  /* 0x000000040000795c */ /* 0x000fe20000300000 */
.L_x_13387:
[----:B-----5:R-:W2:Y:S01]  /*c910*/  LDL R5, [R1+0x4] ;  /* 0x0000040001057983 */ /* 0x020ea20000100800 */
[----:B------:R-:W-:Y:S01]  /*c920*/  IMAD R12, R156, 0x8, R18 ;  /* 0x000000089c0c7824 */ /* 0x000fe200078e0212 */
[----:B--2---:R-:W-:-:S04]  /*c930*/  SHF.L.U32 R5, R5, 0x1f, RZ ;  /* 0x0000001f05057819 */ /* 0x004fc800000006ff */
[----:B------:R0:W1:Y:S01]  /*c940*/  SYNCS.PHASECHK.TRANS64.TRYWAIT P1, [R12+URZ+0x16850], R5 ;  /* 0x016850050c0075a7 */ /* 0x000062000802017f */
[----:B------:R-:W-:Y:S05]  /*c950*/  @!P0 BRA `(.L_x_13388) ;  /* 0x0000000000048947 */ /* 0x000fea0003800000 */
[----:B------:R-:W-:Y:S01]  /*c960*/  BPT.TRAP 0x1 ;  /* 0x000000040000795c */ /* 0x000fe20000300000 */
.L_x_13388:
[----:B------:R-:W-:-:S05]  /*c970*/  VIADD R18, R18, 0x400 ;  /* 0x0000040012127836 */ /* 0x000fca0000000000 */
[----:B------:R-:W-:-:S04]  /*c980*/  SHF.R.U32.HI R18, RZ, 0x4, R18 ;  /* 0x00000004ff127819 */ /* 0x000fc80000011612 */
[----:B------:R-:W-:Y:S01]  /*c990*/  LOP3.LUT R9, R18, 0x3fff, RZ, 0xc0, !PT ;  /* 0x00003fff12097812 */ /* 0x000fe200078ec0ff */
[----:B-1----:R-:W-:Y:S06]  /*c9a0*/  @P1 BRA `(.L_x_13389) ;  /* 0x0000000000081947 */ /* 0x002fec0003800000 */
[----:B------:R-:W1:Y:S02]  /*c9b0*/  SYNCS.PHASECHK.TRANS64.TRYWAIT P1, [R12+URZ+0x16850], R5 ;  /* 0x016850050c0075a7 */ /* 0x000e64000802017f */
[----:B-1----:R-:W-:Y:S05]  /*c9c0*/  @!P1 BRA `(.L_x_13390) ;  /* 0x000000a800b89947 */ /* 0x002fea0003800000 */
.L_x_13389:
[----:B------:R-:W-:Y:S01]  /*c9d0*/  IMAD R8, R156, 0x400, R9 ;  /* 0x000004009c087824 */ /* 0x000fe200078e0209 */
[----:B------:R-:W-:Y:S05]  /*c9e0*/  WARPSYNC.ALL ;  /* 0x0000000000007948 */ /* 0x000fea0003800000 */
[----:B------:R-:W-:Y:S01]  /*c9f0*/  IMAD.MOV.U32 R9, RZ, RZ, 0x40000040 ;  /* 0x40000040ff097424 */ /* 0x000fe200078e00ff */
[C---:B------:R-:W-:Y:S01]  /*ca00*/  R2UR UR6, R8.reuse ;  /* 0x00000000080672ca */ /* 0x040fe200000e0000 */
[----:B------:R-:W-:Y:S01]  /*ca10*/  WARPGROUP.ARRIVE ;  /* 0x00000000000079c5 */ /* 0x000fe20000000000 */
[----:B------:R-:W-:Y:S01]  /*ca20*/  VIADD R10, R8, 0x80 ;  /* 0x00000080080a7836 */ /* 0x000fe20000000000 */
[----:B------:R-:W-:Y:S01]  /*ca30*/  MOV R11, 0x40000040 ;  /* 0x40000040000b7802 */ /* 0x000fe20000000f00 */
[----:B01----:R-:W0:Y:S01]  /*ca40*/  SHFL.BFLY PT, R5, R6, 0x2, 0x1f ;  /* 0x0c401f0006057f89 */ /* 0x003e2200000e0000 */
[----:B------:R-:W-:Y:S01]  /*ca50*/  R2UR UR7, R9 ;  /* 0x00000000090772ca */ /* 0x000fe200000e0000 */
[----:B------:R-:W-:-:S02]  /*ca60*/  IMAD.MOV.U32 R9, RZ, RZ, 0x40000040 ;  /* 0x40000040ff097424 */ /* 0x000fc400078e00ff */
[----:B------:R-:W-:Y:S02]  /*ca70*/  IMAD.MOV.U32 R43, RZ, RZ, RZ ;  /* 0x000000ffff2b7224 */ /* 0x000fe400078e00ff */
[----:B------:R-:W-:-:S08]  /*ca80*/  IMAD.MOV.U32 R60, RZ, RZ, -0x800000 ;  /* 0xff800000ff3c7424 */ /* 0x000fd000078e00ff */
[----:B------:R-:W-:Y:S01]  /*ca90*/  HGMMA.64x64x16.F32.BF16 R88, R148, gdesc[UR4].tnspB, R88, gsb0 ;  /* 0x40e0000494587df0 */ /* 0x000fe20008001858 */
[----:B------:R-:W-:Y:S01]  /*caa0*/  R2UR UR6, R10 ;  /* 0x000000000a0672ca */ /* 0x000fe200000e0000 */
[----:B------:R-:W-:Y:S01]  /*cab0*/  VIADD R10, R8, 0x100 ;  /* 0x00000100080a7836 */ /* 0x000fe20000000000 */
[----:B------:R-:W-:Y:S01]  /*cac0*/  R2UR UR7, R11 ;  /* 0x000000000b0772ca */ /* 0x000fe200000e0000 */
[----:B------:R-:W-:Y:S02]  /*cad0*/  IMAD.MOV.U32 R11, RZ, RZ, 0x40000040 ;  /* 0x40000040ff0b7424 */ /* 0x000fe400078e00ff */
[----:B0-----:R-:W-:Y:S01]  /*cae0*/  FADD.FTZ R7, R5, R6 ;  /* 0x0000000605077221 */ /* 0x001fe20000010000 */
[----:B------:R-:W-:Y:S02]  /*caf0*/  WARPGROUP.DEPBAR.LE gsb0, 0x0 ;  /* 0x00008000000079c5 */ /* 0x000fe40000010000 */
[----:B------:R-:W-:-:S07]  /*cb00*/  WARPGROUP.ARRIVE ;  /* 0x00000000000079c5 */ /* 0x000fce0000000000 */
        /* <DEDUP_REMOVED lines=23> */
[C---:B------:R-:W-:Y:S01]  /*cc80*/  VIADD R10, R8.reuse, 0x300 ;  /* 0x00000300080a7836 */ /* 0x040fe20000000000 */
[----:B------:R-:W-:Y:S01]  /*cc90*/  R2UR UR7, R11 ;  /* 0x000000000b0772ca */ /* 0x000fe200000e0000 */
[----:B------:R-:W-:Y:S01]  /*cca0*/  VIADD R8, R8, 0x380 ;  /* 0x0000038008087836 */ /* 0x000fe20000000000 */
[----:B------:R-:W-:Y:S01]  /*ccb0*/  MOV R11, 0x40000040 ;  /* 0x40000040000b7802 */ /* 0x000fe20000000f00 */
[----:B------:R-:W-:Y:S02]  /*ccc0*/  WARPGROUP.DEPBAR.LE gsb0, 0x0 ;  /* 0x00008000000079c5 */ /* 0x000fe40000010000 */
[----:B------:R-:W-:-:S08]  /*ccd0*/  WARPGROUP.ARRIVE ;  /* 0x00000000000079c5 */ /* 0x000fd00000000000 */
[----:B------:R-:W-:Y:S01]  /*cce0*/  HGMMA.64x64x16.F32.BF16 R88, R136, gdesc[UR4].tnspB, R88, gsb0 ;  /* 0x40e0000488587df0 */ /* 0x000fe20008001858 */
[----:B------:R-:W-:Y:S02]  /*ccf0*/  R2UR UR6, R10 ;  /* 0x000000000a0672ca */ /* 0x000fe400000e0000 */
[----:B------:R-:W-:Y:S01]  /*cd00*/  R2UR UR7, R11 ;  /* 0x000000000b0772ca */ /* 0x000fe200000e0000 */
[----:B------:R-:W0:Y:S02]  /*cd10*/  SHFL.BFLY PT, R10, R3, 0x2, 0x1f ;  /* 0x0c401f00030a7f89 */ /* 0x000e2400000e0000 */
[----:B0-----:R-:W-:Y:S01]  /*cd20*/  FADD.FTZ R10, R10, R3 ;  /* 0x000000030a0a7221 */ /* 0x001fe20000010000 */
[----:B------:R-:W-:-:S04]  /*cd30*/  IMAD.MOV.U32 R3, RZ, RZ, -0x800000 ;  /* 0xff800000ff037424 */ /* 0x000fc800078e00ff */
[----:B------:R-:W0:Y:S02]  /*cd40*/  SHFL.BFLY PT, R5, R10, 0x1, 0x1f ;  /* 0x0c201f000a057f89 */ /* 0x000e2400000e0000 */
[----:B0-----:R-:W-:Y:S01]  /*cd50*/  FADD.FTZ R11, R10, R5 ;  /* 0x000000050a0b7221 */ /* 0x001fe20000010000 */
[----:B------:R-:W-:Y:S02]  /*cd60*/  IMAD.U32 R5, RZ, RZ, UR4 ;  /* 0x00000004ff057e24 */ /* 0x000fe4000f8e00ff */
[----:B------:R-:W-:Y:S02]  /*cd70*/  IMAD.U32 R10, RZ, RZ, UR4 ;  /* 0x00000004ff0a7e24 */ /* 0x000fe4000f8e00ff */
[----:B------:R-:W-:-:S13]  /*cd80*/  FSETP.NE.FTZ.AND P1, PT, R11, RZ, PT ;  /* 0x000000ff0b00720b */ /* 0x000fda0003f35000 */
[----:B------:R-:W0:Y:S01]  /*cd90*/  @P1 MUFU.LG2 R6, R11 ;  /* 0x0000000b00061308 */ /* 0x000e220000000c00 */
[----:B------:R-:W-:Y:S01]  /*cda0*/  @P1 FMUL.FTZ R5, R5, 0.69314718246459960938 ;  /* 0x3f31721805051820 */ /* 0x000fe20000410000 */
[----:B------:R-:W-:Y:S02]  /*cdb0*/  WARPGROUP.DEPBAR.LE gsb0, 0x0 ;  /* 0x00008000000079c5 */ /* 0x000fe40000010000 */
[----:B------:R-:W-:-:S04]  /*cdc0*/  WARPGROUP.ARRIVE ;  /* 0x00000000000079c5 */ /* 0x000fc80000000000 */
[----:B------:R-:W-:Y:S02]  /*cdd0*/  @P1 MUFU.RCP R43, R11 ;  /* 0x0000000b002b1308 */ /* 0x000fe40000001000 */
[----:B------:R-:W-:Y:S01]  /*cde0*/  HGMMA.64x64x16.F32.BF16 R88, R140, gdesc[UR4].tnspB, R88, gsb0 ;  /* 0x40e000048c587df0 */ /* 0x000fe20008001858 */
[----:B------:R-:W-:Y:S02]  /*cdf0*/  R2UR UR6, R8 ;  /* 0x00000000080672ca */ /* 0x000fe400000e0000 */
[----:B------:R-:W-:Y:S01]  /*ce00*/  R2UR UR7, R9 ;  /* 0x00000000090772ca */ /* 0x000fe200000e0000 */
[----:B------:R-:W1:Y:S01]  /*ce10*/  SHFL.BFLY PT, R8, R7, 0x1, 0x1f ;  /* 0x0c201f0007087f89 */ /* 0x000e6200000e0000 */
[----:B0-----:R-:W-:-:S04]  /*ce20*/  @P1 FMUL.FTZ R6, R6, 0.69314718246459960938 ;  /* 0x3f31721806061820 */ /* 0x001fc80000410000 */
[----:B------:R-:W-:Y:S01]  /*ce30*/  @P1 FFMA.FTZ R60, R5, R0, R6 ;  /* 0x00000000053c1223 */ /* 0x000fe20000010006 */
[----:B-1----:R-:W-:Y:S01]  /*ce40*/  FADD.FTZ R13, R7, R8 ;  /* 0x00000008070d7221 */ /* 0x002fe20000010000 */
        /* <DEDUP_REMOVED lines=9> */
[----:B------:R-:W-:Y:S03]  /*cee0*/  HGMMA.64x64x16.F32.BF16 R88, R144, gdesc[UR4].tnspB, R88, gsb0 ;  /* 0x40e0000490587df0 */ /* 0x000fe60008001858 */
[----:B------:R-:W-:Y:S02]  /*cef0*/  WARPGROUP.DEPBAR.LE gsb0, 0x0 ;  /* 0x00008000000079c5 */ /* 0x000fe40000010000 */
[----:B-12---:R-:W-:Y:S05]  /*cf00*/  @!P0 BRA `(.L_x_13391) ;  /* 0x0000000000048947 */ /* 0x006fea0003800000 */
[----:B------:R-:W-:Y:S01]  /*cf10*/  BPT.TRAP 0x1 ;  /* 0x000000040000795c */ /* 0x000fe20000300000 */
.L_x_13391:
[----:B------:R-:W2:Y:S01]  /*cf20*/  LDL.LU R4, [R1+0x4] ;  /* 0x0000040001047983 */ /* 0x000ea20000300800 */
[----:B------:R-:W-:Y:S01]  /*cf30*/  VIADD R0, R12, 0x16860 ;  /* 0x000168600c007836 */ /* 0x000fe20000000000 */
[----:B------:R-:W-:Y:S01]  /*cf40*/  MOV R5, UR38 ;  /* 0x0000002600057c02 */ /* 0x000fe20008000f00 */
        /* <DEDUP_REMOVED lines=38> */
[----:B------:R-:W-:Y:S01]  /*d1b0*/  SEL R156, R156, RZ, P1 ;  /* 0x000000ff9c9c7207 */ /* 0x000fe20000800000 */
[----:B------:R-:W-:Y:S01]  /*d1c0*/  UIADD3 UR37, UR37, 0x1, URZ ;  /* 0x0000000125257890 */ /* 0x000fe2000fffe03f */
[----:B--2---:R-:W-:-:S05]  /*d1d0*/  LOP3.LUT R4, R4, R0, RZ, 0x3c, !PT ;  /* 0x0000000004047212 */ /* 0x004fca00078e3cff */
[----:B------:R0:W-:Y:S06]  /*d1e0*/  STL [R1+0x4], R4 ;  /* 0x0000040401007387 */ /* 0x0001ec0000100800 */
.L_x_13337:
[----:B------:R-:W3:Y:S01]  /*d1f0*/  S2R R0, SR_TID.X ;  /* 0x0000000000007919 */ /* 0x000ee20000002100 */
[----:B------:R-:W-:Y:S05]  /*d200*/  WARPSYNC.ALL ;  /* 0x0000000000007948 */ /* 0x000fea0003800000 */
[----:B---3--:R-:W-:-:S05]  /*d210*/  VIADD R71, R0, 0xffffff80 ;  /* 0xffffff8000477836 */ /* 0x008fca0000000000 */
[----:B------:R-:W-:-:S04]  /*d220*/  SHF.R.S32.HI R74, RZ, 0x1f, R71 ;  /* 0x0000001fff4a7819 */ /* 0x000fc80000011447 */
[----:B------:R-:W-:-:S04]  /*d230*/  LEA.HI R74, R74, R71, RZ, 0x3 ;  /* 0x000000474a4a7211 */ /* 0x000fc800078f18ff */
[----:B------:R-:W-:-:S05]  /*d240*/  LOP3.LUT R74, R74, 0xfffffff8, RZ, 0xc0, !PT ;  /* 0xfffffff84a4a7812 */ /* 0x000fca00078ec0ff */
[----:B------:R-:W-:-:S04]  /*d250*/  IMAD.IADD R74, R71, 0x1, -R74 ;  /* 0x00000001474a7824 */ /* 0x000fc800078e0a4a */
[----:B------:R-:W-:-:S05]  /*d260*/  IMAD.SHL.U32 R59, R74, 0x8, RZ ;  /* 0x000000084a3b7824 */ /* 0x000fca00078e00ff */
[----:B------:R-:W-:Y:S01]  /*d270*/  SHF.R.S32.HI R58, RZ, 0x1f, R59 ;  /* 0x0000001fff3a7819 */ /* 0x000fe2000001143b */
[----:B------:R-:W3:Y:S08]  /*d280*/  S2UR UR38, SR_CgaCtaId ;  /* 0x00000000002679c3 */ /* 0x000ef00000008800 */
[----:B------:R-:W-:Y:S06]  /*d290*/  BAR.SYNC.DEFER_BLOCKING 0x5, 0x200 ;  /* 0x0148000000007b1d */ /* 0x000fec0000010000 */
[----:B------:R-:W-:Y:S01]  /*d2a0*/  UMOV UR4, 0x400 ;  /* 0x0000040000047882 */ /* 0x000fe20000000000 */
[----:B------:R-:W-:Y:S01]  /*d2b0*/  BSSY B0, `(.L_x_13392) ;  /* 0x000023f000007945 */ /* 0x000fe20003800000 */
[----:B---3--:R-:W-:-:S06]  /*d2c0*/  ULEA UR4, UR38, UR4, 0x18 ;  /* 0x0000000426047291 */ /* 0x008fcc000f8ec03f */
[----:B------:R-:W-:-:S05]  /*d2d0*/  IMAD.U32 R18, RZ, RZ, UR4 ;  /* 0x00000004ff127e24 */ /* 0x000fca000f8e00ff */
[----:B-1----:R1:W3:Y:S01]  /*d2e0*/  LDS.128 R32, [R18+0x168d0] ;  /* 0x0168d00012207984 */ /* 0x0022e20000000c00 */
        /* <DEDUP_REMOVED lines=9> */
[----:B0----5:R-:W-:Y:S02]  /*d380*/  MOV R25, R5 ;  /* 0x0000000500197202 */ /* 0x021fe40000000f00 */
[----:B------:R-:W-:Y:S01]  /*d390*/  F2FP.BF16.F32.PACK_AB R14, R27, R26 ;  /* 0x0000001a1b0e723e */ /* 0x000fe200000010ff */
[----:B---3--:R-:W-:Y:S02]  /*d3a0*/  IMAD.MOV.U32 R32, RZ, RZ, RZ ;  /* 0x000000ffff207224 */ /* 0x008fe400078e00ff */
[----:B----4-:R-:W-:-:S03]  /*d3b0*/  IMAD.WIDE R10, R0, 0x2, R24 ;  /* 0x00000002000a7825 */ /* 0x010fc600078e0218 */
[----:B------:R-:W-:-:S05]  /*d3c0*/  IADD3 R61, P0, R10, 0x60, RZ ;  /* 0x000000600a3d7810 */ /* 0x000fca0007f1e0ff */
[----:B------:R-:W-:Y:S01]  /*d3d0*/  IMAD.X R5, RZ, RZ, R11, P0 ;  /* 0x000000ffff057224 */ /* 0x000fe200000e060b */
[----:B--2---:R-:W-:-:S04]  /*d3e0*/  ISETP.NE.AND P0, PT, R62, RZ, PT ;  /* 0x000000ff3e00720c */ /* 0x004fc80003f05270 */
[----:B------:R-:W-:Y:S01]  /*d3f0*/  SEL R67, R62, UR4, P0 ;  /* 0x000000043e437c07 */ /* 0x000fe20008000000 */
[----:B------:R-:W-:Y:S05]  /*d400*/  WARPSYNC.ALL ;  /* 0x0000000000007948 */ /* 0x000fea0003800000 */
[----:B------:R-:W-:Y:S01]  /*d410*/  BAR.SYNC.DEFER_BLOCKING 0x1, 0x180 ;  /* 0x0046000000007b1d */ /* 0x000fe20000010000 */
[C---:B------:R-:W-:Y:S02]  /*d420*/  IADD3 R15, P1, R10.reuse, 0x40, RZ ;  /* 0x000000400a0f7810 */ /* 0x040fe40007f3e0ff */
[C---:B------:R-:W-:Y:S02]  /*d430*/  IADD3 R13, P2, R10.reuse, 0x20, RZ ;  /* 0x000000200a0d7810 */ /* 0x040fe40007f5e0ff */
[----:B------:R-:W-:Y:S01]  /*d440*/  LOP3.LUT R9, R10, 0x380, RZ, 0xc0, !PT ;  /* 0x000003800a097812 */ /* 0x000fe200078ec0ff */
[----:B------:R-:W-:Y:S01]  /*d450*/  ULDC.64 UR6, c[0x0][0xc08] ;  /* 0x0003020000067ab9 */ /* 0x000fe20000000a00 */
[----:B------:R-:W-:Y:S01]  /*d460*/  LOP3.LUT R4, R15, 0x380, RZ, 0xc0, !PT ;  /* 0x000003800f047812 */ /* 0x000fe200078ec0ff */
[----:B------:R-:W-:Y:S01]  /*d470*/  ULDC.64 UR4, c[0x0][0xc00] ;  /* 0x0003000000047ab9 */ /* 0x000fe20000000a00 */
[----:B------:R-:W-:-:S02]  /*d480*/  LOP3.LUT R0, R13, 0x380, RZ, 0xc0, !PT ;  /* 0x000003800d007812 */ /* 0x000fc400078ec0ff */
[----:B------:R-:W-:Y:S02]  /*d490*/  LOP3.LUT R12, R61, 0x380, RZ, 0xc0, !PT ;  /* 0x000003803d0c7812 */ /* 0x000fe400078ec0ff */
[----:B------:R-:W-:Y:S02]  /*d4a0*/  SHF.R.U64 R9, R9, 0x3, RZ ;  /* 0x0000000309097819 */ /* 0x000fe400000012ff */
[----:B------:R-:W-:Y:S02]  /*d4b0*/  SHF.R.U64 R4, R4, 0x3, RZ ;  /* 0x0000000304047819 */ /* 0x000fe400000012ff */
[----:B------:R-:W-:Y:S02]  /*d4c0*/  SHF.R.U64 R0, R0, 0x3, RZ ;  /* 0x0000000300007819 */ /* 0x000fe400000012ff */
[----:B------:R-:W-:Y:S02]  /*d4d0*/  SHF.R.U64 R12, R12, 0x3, RZ ;  /* 0x000000030c0c7819 */ /* 0x000fe400000012ff */
[----:B------:R-:W-:Y:S01]  /*d4e0*/  LOP3.LUT R10, R9, R10, RZ, 0x3c, !PT ;  /* 0x0000000a090a7212 */ /* 0x000fe200078e3cff */
[--C-:B------:R-:W-:Y:S01]  /*d4f0*/  IMAD.X R7, RZ, RZ, R11.reuse, P1 ;  /* 0x000000ffff077224 */ /* 0x100fe200008e060b */
[----:B------:R-:W-:Y:S01]  /*d500*/  LOP3.LUT R6, R4, R15, RZ, 0x3c, !PT ;  /* 0x0000000f04067212 */ /* 0x000fe200078e3cff */
[----:B------:R-:W-:Y:S01]  /*d510*/  IMAD.X R9, RZ, RZ, R11, P2 ;  /* 0x000000ffff097224 */ /* 0x000fe200010e060b */
[----:B------:R-:W-:-:S02]  /*d520*/  LOP3.LUT R8, R0, R13, RZ, 0x3c, !PT ;  /* 0x0000000d00087212 */ /* 0x000fc400078e3cff */
[----:B------:R-:W-:Y:S02]  /*d530*/  LOP3.LUT R4, R12, R61, RZ, 0x3c, !PT ;  /* 0x0000003d0c047212 */ /* 0x000fe400078e3cff */
[----:B------:R-:W-:Y:S02]  /*d540*/  MOV R10, R10 ;  /* 0x0000000a000a7202 */ /* 0x000fe40000000f00 */
[----:B------:R-:W-:Y:S02]  /*d550*/  F2FP.BF16.F32.PACK_AB R12, R21, R20 ;  /* 0x00000014150c723e */ /* 0x000fe400000010ff */
[----:B------:R-:W-:Y:S02]  /*d560*/  F2FP.BF16.F32.PACK_AB R13, R45, R44 ;  /* 0x0000002c2d0d723e */ /* 0x000fe400000010ff */
[----:B------:R-:W-:Y:S02]  /*d570*/  F2FP.BF16.F32.PACK_AB R15, R47, R46 ;  /* 0x0000002e2f0f723e */ /* 0x000fe400000010ff */
[----:B------:R-:W-:-:S02]  /*d580*/  MOV R66, R6 ;  /* 0x0000000600427202 */ /* 0x000fc40000000f00 */
[----:B------:R-:W-:Y:S01]  /*d590*/  MOV R0, R4 ;  /* 0x0000000400007202 */ /* 0x000fe20000000f00 */
[----:B------:R0:W-:Y:S01]  /*d5a0*/  STSM.16.M88.4 [R10], R12 ;  /* 0x0000000c0a007844 */ /* 0x0001e20000000200 */
        /* <DEDUP_REMOVED lines=8> */
[----:B0-----:R-:W-:Y:S02]  /*d630*/  F2FP.BF16.F32.PACK_AB R10, R39, R38 ;  /* 0x00000026270a723e */ /* 0x001fe400000010ff */
[----:B------:R-:W-:Y:S02]  /*d640*/  F2FP.BF16.F32.PACK_AB R12, R41, R40 ;  /* 0x00000028290c723e */ /* 0x000fe400000010ff */
[----:B------:R-:W-:-:S02]  /*d650*/  F2FP.BF16.F32.PACK_AB R13, R57, R56 ;  /* 0x00000038390d723e */ /* 0x000fc400000010ff */
[----:B------:R-:W-:Y:S02]  /*d660*/  F2FP.BF16.F32.PACK_AB R14, R43, R42 ;  /* 0x0000002a2b0e723e */ /* 0x000fe400000010ff */
[----:B------:R-:W-:Y:S01]  /*d670*/  F2FP.BF16.F32.PACK_AB R15, R119, R118 ;  /* 0x00000076770f723e */ /* 0x000fe200000010ff */
[----:B------:R0:W-:Y:S01]  /*d680*/  STSM.16.M88.4 [R61], R4 ;  /* 0x000000043d007844 */ /* 0x0001e20000000200 */
[----:B------:R-:W-:-:S03]  /*d690*/  ISETP.NE.U32.AND P3, PT, RZ, UR6, PT ;  /* 0x00000006ff007c0c */ /* 0x000fc6000bf65070 */
[----:B------:R-:W-:Y:S01]  /*d6a0*/  STSM.16.M88.4 [R66], R8 ;  /* 0x0000000842007844 */ /* 0x000fe20000000200 */
[----:B------:R-:W-:-:S03]  /*d6b0*/  ISETP.NE.AND.EX P3, PT, RZ, UR7, PT, P3 ;  /* 0x00000007ff007c0c */ /* 0x000fc6000bf65330 */
[----:B------:R2:W-:Y:S01]  /*d6c0*/  STSM.16.M88.4 [R0], R12 ;  /* 0x0000000c00007844 */ /* 0x0005e20000000200 */
[----:B------:R-:W-:Y:S01]  /*d6d0*/  BAR.SYNC.DEFER_BLOCKING 0x1, 0x180 ;  /* 0x0046000000007b1d */ /* 0x000fe20000010000 */
[----:B------:R-:W-:Y:S02]  /*d6e0*/  ISETP.NE.U32.AND P0, PT, RZ, UR4, PT ;  /* 0x00000004ff007c0c */ /* 0x000fe4000bf05070 */
[----:B------:R-:W-:Y:S02]  /*d6f0*/  IADD3 R62, P1, R64, UR4, RZ ;  /* 0x00000004403e7c10 */ /* 0x000fe4000ff3e0ff */
[----:B------:R-:W-:Y:S02]  /*d700*/  ISETP.NE.AND.EX P0, PT, RZ, UR5, PT, P0 ;  /* 0x00000005ff007c0c */ /* 0x000fe4000bf05300 */
[----:B------:R-:W-:Y:S02]  /*d710*/  IADD3.X R63, R68, UR5, RZ, P1, !PT ;  /* 0x00000005443f7c10 */ /* 0x000fe40008ffe4ff */
[----:B------:R-:W-:Y:S01]  /*d720*/  @P3 IADD3 R64, P1, R64, UR6, RZ ;  /* 0x0000000640403c10 */ /* 0x000fe2000ff3e0ff */
[----:B------:R-:W-:-:S02]  /*d730*/  ULDC UR6, c[0x0][0xa88] ;  /* 0x0002a20000067ab9 */ /* 0x000fc40000000800 */
[----:B0-----:R-:W-:Y:S01]  /*d740*/  MOV R61, UR6 ;  /* 0x00000006003d7c02 */ /* 0x001fe20008000f00 */
[----:B------:R-:W-:Y:S01]  /*d750*/  IMAD.MOV.U32 R6, RZ, RZ, 0x9b8 ;  /* 0x000009b8ff067424 */ /* 0x000fe200078e00ff */
[----:B------:R-:W-:Y:S01]  /*d760*/  @P3 IADD3.X R65, R68, UR7, RZ, P1, !PT ;  /* 0x0000000744413c10 */ /* 0x000fe20008ffe4ff */
[----:B--2---:R-:W0:Y:S03]  /*d770*/  LDC R0, c[0x0][0xbe8] ;  /* 0x0002fa00ff007b82 */ /* 0x004e260000000800 */
[----:B------:R2:W5:Y:S04]  /*d780*/  @P0 LDG.E R32, desc[UR42][R62.64] ;  /* 0x0000002a3e200981 */ /* 0x000568000c1e1900 */
[----:B------:R2:W5:Y:S01]  /*d790*/  @P3 LDG.E R61, desc[UR42][R64.64] ;  /* 0x0000002a403d3981 */ /* 0x000562000c1e1900 */
[----:B------:R-:W-:-:S04]  /*d7a0*/  ISETP.GT.AND P2, PT, R67, 0x1, PT ;  /* 0x000000014300780c */ /* 0x000fc80003f44270 */
[----:B------:R-:W-:-:S04]  /*d7b0*/  SEL R6, R6, 0x978, P2 ;  /* 0x0000097806067807 */ /* 0x000fc80001000000 */
[----:B------:R2:W3:Y:S08]  /*d7c0*/  LDC.64 R12, c[0x0][R6+0x220] ;  /* 0x00008800060c7b82 */ /* 0x0004f00000000a00 */
[----:B------:R2:W4:Y:S08]  /*d7d0*/  LDC.64 R14, c[0x0][R6+0x218] ;  /* 0x00008600060e7b82 */ /* 0x0005300000000a00 */
[----:B------:R2:W1:Y:S01]  /*d7e0*/  LDC.64 R10, c[0x0][R6+0x228] ;  /* 0x00008a00060a7b82 */ /* 0x0004620000000a00 */
[----:B0-----:R-:W-:Y:S01]  /*d7f0*/  ISETP.NE.AND P1, PT, R0, 0x1, PT ;  /* 0x000000010000780c */ /* 0x001fe20003f25270 */
[----:B--2---:R-:W-:-:S12]  /*d800*/  @P3 BRA `(.L_x_13394) ;  /* 0x0000000000103947 */ /* 0x004fd80003800000 */
[----:B------:R-:W-:Y:S05]  /*d810*/  @!P0 BRA `(.L_x_13394) ;  /* 0x00000000000c8947 */ /* 0x000fea0003800000 */
[----:B------:R-:W2:Y:S04]  /*d820*/  LDG.E R4, desc[UR42][R62.64] ;  /* 0x0000002a3e047981 */ /* 0x000ea8000c1e1900 */
[----:B-----5:R-:W2:Y:S02]  /*d830*/  LDG.E R61, desc[UR42][R62.64+0x4] ;  /* 0x0000042a3e3d7981 */ /* 0x020ea4000c1e1900 */
[----:B--2---:R-:W-:-:S07]  /*d840*/  IMAD.IADD R61, R61, 0x1, -R4 ;  /* 0x000000013d3d7824 */ /* 0x004fce00078e0a04 */
.L_x_13394:
[----:B------:R-:W2:Y:S01]  /*d850*/  LDL.LU R4, [R1+0x38] ;  /* 0x0000380001047983 */ /* 0x000ea20000300800 */
[----:B------:R-:W0:Y:S03]  /*d860*/  LDC.64 R6, c[0x0][R6+0x210] ;  /* 0x0000840006067b82 */ /* 0x000e260000000a00 */
[----:B------:R-:W3:Y:S04]  /*d870*/  LDL.LU R9, [R1+0x50] ;  /* 0x0000500001097983 */ /* 0x000ee80000300800 */
[----:B------:R-:W4:Y:S01]  /*d880*/  LDL R63, [R1+0x64] ;  /* 0x00006400013f7983 */ /* 0x000f220000100800 */
[----:B------:R-:W-:Y:S01]  /*d890*/  ISETP.NE.U32.AND P0, PT, RZ, UR4, PT ;  /* 0x00000004ff007c0c */ /* 0x000fe2000bf05070 */
[----:B------:R-:W1:Y:S02]  /*d8a0*/  @P1 LDC R62, c[0x0][0xbec] ;  /* 0x0002fb00ff3e1b82 */ /* 0x000e640000000800 */
[----:B------:R-:W4:Y:S04]  /*d8b0*/  LDL R68, [R1+0x48] ;  /* 0x0000480001447983 */ /* 0x000f280000100800 */
[----:B------:R-:W4:Y:S01]  /*d8c0*/  LDL R66, [R1+0x4c] ;  /* 0x00004c0001427983 */ /* 0x000f220000100800 */
[----:B------:R-:W-:Y:S01]  /*d8d0*/  ISETP.NE.AND.EX P0, PT, RZ, UR5, PT, P0 ;  /* 0x00000005ff007c0c */ /* 0x000fe2000bf05300 */
[----:B------:R-:W0:Y:S02]  /*d8e0*/  @P1 LDC R67, c[0x0][0xbf0] ;  /* 0x0002fc00ff431b82 */ /* 0x000e240000000800 */
[----:B------:R-:W4:Y:S01]  /*d8f0*/  LDL R72, [R1+0x60] ;  /* 0x0000600001487983 */ /* 0x000f220000100800 */
[----:B------:R-:W1:Y:S01]  /*d900*/  S2R R70, SR_TID.X ;  /* 0x0000000000467919 */ /* 0x000e620000002100 */
[----:B-----5:R-:W-:-:S02]  /*d910*/  IMAD R61, R61, R0, RZ ;  /* 0x000000003d3d7224 */ /* 0x020fc400078e02ff */
[----:B-1----:R-:W-:-:S05]  /*d920*/  VIADD R73, R70, 0xffffff80 ;  /* 0xffffff8046497836 */ /* 0x002fca0000000000 */
[----:B------:R-:W-:-:S04]  /*d930*/  SHF.R.S32.HI R70, RZ, 0x1f, R73 ;  /* 0x0000001fff467819 */ /* 0x000fc80000011449 */
[----:B------:R-:W-:-:S04]  /*d940*/  LEA.HI R70, R70, R73, RZ, 0x7 ;  /* 0x0000004946467211 */ /* 0x000fc800078f38ff */
[----:B------:R-:W-:-:S04]  /*d950*/  LOP3.LUT R70, R70, 0xffffff80, RZ, 0xc0, !PT ;  /* 0xffffff8046467812 */ /* 0x000fc800078ec0ff */
[----:B------:R-:W-:Y:S02]  /*d960*/  IADD3 R70, R73, -R70, RZ ;  /* 0x8000004649467210 */ /* 0x000fe40007ffe0ff */
[----:B--2---:R-:W-:Y:S02]  /*d970*/  SEL R8, R4, RZ, !P0 ;  /* 0x000000ff04087207 */ /* 0x004fe40004000000 */
[----:B------:R-:W1:Y:S01]  /*d980*/  LDC.64 R4, c[0x0][0xba8] ;  /* 0x0002ea00ff047b82 */ /* 0x000e620000000a00 */
[----:B---3--:R-:W-:Y:S02]  /*d990*/  SEL R9, R9, RZ, !P0 ;  /* 0x000000ff09097207 */ /* 0x008fe40004000000 */
[----:B------:R-:W-:-:S04]  /*d9a0*/  IMAD R13, R13, R8, RZ ;  /* 0x000000080d0d7224 */ /* 0x000fc800078e02ff */
[----:B------:R-:W-:Y:S02]  /*d9b0*/  IMAD R65, R12, R9, R13 ;  /* 0x000000090c417224 */ /* 0x000fe400078e020d */
[-C--:B----4-:R-:W-:Y:S02]  /*d9c0*/  IMAD R9, R15, R152.reuse, RZ ;  /* 0x000000980f097224 */ /* 0x090fe400078e02ff */
[----:B------:R-:W-:-:S04]  /*d9d0*/  IMAD.WIDE.U32 R14, R14, R152, RZ ;  /* 0x000000980e0e7225 */ /* 0x000fc800078e00ff */
[----:B------:R-:W-:-:S04]  /*d9e0*/  IMAD.WIDE.U32 R12, R12, R8, RZ ;  /* 0x000000080c0c7225 */ /* 0x000fc800078e00ff */
[----:B------:R-:W-:Y:S01]  /*d9f0*/  IMAD R69, R68, 0xc0, R63 ;  /* 0x000000c044457824 */ /* 0x000fe200078e023f */
[----:B------:R-:W-:-:S03]  /*da00*/  IADD3 R14, P0, P3, R12, R14, R32 ;  /* 0x0000000e0c0e7210 */ /* 0x000fc60007b1e020 */
[----:B------:R-:W-:Y:S01]  /*da10*/  @P1 IMAD.HI.U32 R12, R69, R62, RZ ;  /* 0x0000003e450c1227 */ /* 0x000fe200078e00ff */
[----:B------:R-:W-:Y:S01]  /*da20*/  SEL R63, R66, RZ, P2 ;  /* 0x000000ff423f7207 */ /* 0x000fe20001000000 */
[----:B-1----:R-:W1:Y:S02]  /*da30*/  @!P2 LDC R4, c[0x0][0xb50] ;  /* 0x0002d400ff04ab82 */ /* 0x002e640000000800 */
[----:B------:R-:W-:Y:S02]  /*da40*/  IMAD.IADD R65, R13, 0x1, R65 ;  /* 0x000000010d417824 */ /* 0x000fe400078e0241 */
[----:B------:R-:W-:Y:S01]  /*da50*/  IMAD.MOV.U32 R13, RZ, RZ, R69 ;  /* 0x000000ffff0d7224 */ /* 0x000fe200078e0045 */
[----:B0-----:R-:W-:Y:S01]  /*da60*/  @P1 SHF.R.U32.HI R13, RZ, R67, R12 ;  /* 0x00000043ff0d1219 */ /* 0x001fe2000001160c */
[----:B------:R-:W-:Y:S01]  /*da70*/  IMAD.IADD R64, R15, 0x1, R9 ;  /* 0x000000010f407824 */ /* 0x000fe200078e0209 */
[----:B------:R-:W-:Y:S01]  /*da80*/  SHF.R.S32.HI R9, RZ, 0x1f, R32 ;  /* 0x0000001fff097819 */ /* 0x000fe20000011420 */
[-C--:B------:R-:W-:Y:S01]  /*da90*/  IMAD R15, R11, R63.reuse, RZ ;  /* 0x0000003f0b0f7224 */ /* 0x080fe200078e02ff */
[----:B------:R-:W0:Y:S01]  /*daa0*/  @!P2 LDC R5, c[0x0][0xb54] ;  /* 0x0002d500ff05ab82 */ /* 0x000e220000000800 */
        /* <DEDUP_REMOVED lines=8> */
[----:B------:R-:W-:Y:S01]  /*db30*/  IMAD R7, R7, R13, RZ ;  /* 0x0000000d07077224 */ /* 0x000fe200078e02ff */
[----:B------:R-:W-:-:S05]  /*db40*/  SHF.R.S32.HI R15, RZ, 0x1f, R13 ;  /* 0x0000001fff0f7819 */ /* 0x000fca000001140d */
[C---:B------:R-:W-:Y:S02]  /*db50*/  IMAD R15, R6.reuse, R15, R7 ;  /* 0x0000000f060f7224 */ /* 0x040fe400078e0207 */
[----:B------:R-:W-:-:S04]  /*db60*/  IMAD.WIDE.U32 R6, R6, R13, R10 ;  /* 0x0000000d06067225 */ /* 0x000fc800078e000a */
[----:B------:R-:W-:Y:S01]  /*db70*/  IMAD.IADD R7, R7, 0x1, R15 ;  /* 0x0000000107077824 */ /* 0x000fe200078e020f */
[----:B-1----:R-:W-:-:S04]  /*db80*/  LEA R12, P0, R6, R4, 0x2 ;  /* 0x00000004060c7211 */ /* 0x002fc800078010ff */
[----:B0-----:R-:W-:Y:S01]  /*db90*/  LEA.HI.X R7, R6, R5, R7, 0x2, P0 ;  /* 0x0000000506077211 */ /* 0x001fe200000f1407 */
[----:B------:R-:W-:Y:S01]  /*dba0*/  SHFL.IDX PT, R4, R12, RZ, 0x1c1f ;  /* 0x001c1fff0c047589 */ /* 0x000fe200000e0000 */
[----:B------:R-:W-:-:S03]  /*dbb0*/  IMAD R62, R68, 0xc0, R72 ;  /* 0x000000c0443e7824 */ /* 0x000fc600078e0248 */
        /* <DEDUP_REMOVED lines=10> */
[----:B------:R-:W-:Y:S01]  /*dc60*/  SHF.R.S32.HI R70, RZ, 0x1f, R71 ;  /* 0x0000001fff467819 */ /* 0x000fe20000011447 */
[----:B------:R-:W1:Y:S01]  /*dc70*/  @P1 LDC R13, c[0x0][0xbec] ;  /* 0x0002fb00ff0d1b82 */ /* 0x000e620000000800 */
[----:B------:R-:W-:Y:S02]  /*dc80*/  ULDC.64 UR4, c[0x0][0xaa0] ;  /* 0x0002a80000047ab9 */ /* 0x000fe40000000a00 */
[----:B------:R-:W-:-:S04]  /*dc90*/  LEA.HI R70, R70, R71, RZ, 0x3 ;  /* 0x0000004746467211 */ /* 0x000fc800078f18ff */
[----:B------:R-:W-:Y:S01]  /*dca0*/  SHF.R.S32.HI R70, RZ, 0x3, R70 ;  /* 0x00000003ff467819 */ /* 0x000fe20000011446 */
[----:B------:R-:W2:Y:S01]  /*dcb0*/  @P1 LDC R14, c[0x0][0xbf0] ;  /* 0x0002fc00ff0e1b82 */ /* 0x000ea20000000800 */
[----:B------:R-:W-:-:S03]  /*dcc0*/  IMAD R9, R9, UR4, RZ ;  /* 0x0000000409097c24 */ /* 0x000fc6000f8e02ff */
[----:B0-----:R-:W-:Y:S02]  /*dcd0*/  IMAD R3, R70, 0x40, R59 ;  /* 0x0000004046037824 */ /* 0x001fe400078e023b */
[----:B------:R-:W-:Y:S02]  /*dce0*/  IMAD R9, R32, UR5, R9 ;  /* 0x0000000520097c24 */ /* 0x000fe4000f8e0209 */
[----:B------:R-:W-:-:S04]  /*dcf0*/  IMAD.WIDE R24, R3, 0x2, R24 ;  /* 0x0000000203187825 */ /* 0x000fc800078e0218 */
[----:B------:R-:W-:Y:S01]  /*dd00*/  IMAD.WIDE.U32 R10, R32, UR4, RZ ;  /* 0x00000004200a7c25 */ /* 0x000fe2000f8e00ff */
[C---:B------:R-:W-:Y:S01]  /*dd10*/  IADD3 R27, P0, R24.reuse, 0x1800, RZ ;  /* 0x00001800181b7810 */ /* 0x040fe20007f1e0ff */
[----:B------:R-:W-:Y:S01]  /*dd20*/  ULDC.64 UR4, c[0x0][0xae8] ;  /* 0x0002ba0000047ab9 */ /* 0x000fe20000000a00 */
[C---:B------:R-:W-:Y:S01]  /*dd30*/  IADD3 R29, P2, R24.reuse, 0x3000, RZ ;  /* 0x00003000181d7810 */ /* 0x040fe20007f5e0ff */
[----:B------:R-:W-:Y:S01]  /*dd40*/  IMAD.IADD R11, R11, 0x1, R9 ;  /* 0x000000010b0b7824 */ /* 0x000fe200078e0209 */
[----:B------:R-:W-:Y:S01]  /*dd50*/  IADD3 R37, P3, R24, 0x4800, RZ ;  /* 0x0000480018257810 */ /* 0x000fe20007f7e0ff */
[----:B------:R-:W-:Y:S01]  /*dd60*/  IMAD R3, R74, 0x30, R70 ;  /* 0x000000304a037824 */ /* 0x000fe200078e0246 */
[----:B------:R-:W-:Y:S01]  /*dd70*/  LOP3.LUT R26, R27, 0x380, RZ, 0xc0, !PT ;  /* 0x000003801b1a7812 */ /* 0x000fe200078ec0ff */
[----:B------:R-:W-:Y:S01]  /*dd80*/  IMAD.WIDE.U32 R10, R152, UR4, R10 ;  /* 0x00000004980a7c25 */ /* 0x000fe2000f8e000a */
[----:B------:R-:W-:Y:S02]  /*dd90*/  LOP3.LUT R28, R29, 0x380, RZ, 0xc0, !PT ;  /* 0x000003801d1c7812 */ /* 0x000fe400078ec0ff */
[----:B------:R-:W-:Y:S01]  /*dda0*/  LOP3.LUT R36, R37, 0x380, RZ, 0xc0, !PT ;  /* 0x0000038025247812 */ /* 0x000fe200078ec0ff */
[----:B------:R-:W-:Y:S01]  /*ddb0*/  IMAD R12, R68, 0xc0, R3 ;  /* 0x000000c0440c7824 */ /* 0x000fe200078e0203 */
[----:B------:R-:W-:-:S02]  /*ddc0*/  LOP3.LUT R5, R24, 0x380, RZ, 0xc0, !PT ;  /* 0x0000038018057812 */ /* 0x000fc400078ec0ff */
[----:B------:R-:W-:Y:S01]  /*ddd0*/  SHF.R.S32.HI R9, RZ, 0x1f, R8 ;  /* 0x0000001fff097819 */ /* 0x000fe20000011408 */
[----:B------:R-:W-:Y:S01]  /*dde0*/  IMAD R11, R152, UR5, R11 ;  /* 0x00000005980b7c24 */ /* 0x000fe2000f8e020b */
[----:B------:R-:W-:Y:S01]  /*ddf0*/  SHF.R.U64 R26, R26, 0x3, RZ ;  /* 0x000000031a1a7819 */ /* 0x000fe200000012ff */
[----:B-1----:R-:W-:Y:S01]  /*de00*/  @P1 IMAD.HI.U32 R3, R12, R13, RZ ;  /* 0x0000000d0c031227 */ /* 0x002fe200078e00ff */
[----:B------:R-:W-:Y:S01]  /*de10*/  SHF.R.U64 R28, R28, 0x3, RZ ;  /* 0x000000031c1c7819 */ /* 0x000fe200000012ff */
[----:B------:R-:W-:Y:S01]  /*de20*/  ULDC.64 UR4, c[0x0][0xaf0] ;  /* 0x0002bc0000047ab9 */ /* 0x000fe20000000a00 */
[----:B------:R-:W-:Y:S02]  /*de30*/  SHF.R.U64 R36, R36, 0x3, RZ ;  /* 0x0000000324247819 */ /* 0x000fe400000012ff */
[----:B------:R-:W-:Y:S01]  /*de40*/  SHF.R.U64 R5, R5, 0x3, RZ ;  /* 0x0000000305057819 */ /* 0x000fe200000012ff */
[----:B------:R-:W-:Y:S01]  /*de50*/  IMAD R9, R9, UR4, RZ ;  /* 0x0000000409097c24 */ /* 0x000fe2000f8e02ff */
[----:B------:R-:W-:Y:S01]  /*de60*/  LOP3.LUT R26, R26, R27, RZ, 0x3c, !PT ;  /* 0x0000001b1a1a7212 */ /* 0x000fe200078e3cff */
[----:B------:R-:W-:Y:S01]  /*de70*/  IMAD.MOV.U32 R13, RZ, RZ, R12 ;  /* 0x000000ffff0d7224 */ /* 0x000fe200078e000c */
[----:B------:R-:W-:Y:S01]  /*de80*/  LOP3.LUT R28, R28, R29, RZ, 0x3c, !PT ;  /* 0x0000001d1c1c7212 */ /* 0x000fe200078e3cff */
[--C-:B------:R-:W-:Y:S01]  /*de90*/  IMAD.X R27, RZ, RZ, R25.reuse, P0 ;  /* 0x000000ffff1b7224 */ /* 0x100fe200000e0619 */
[----:B------:R-:W-:Y:S01]  /*dea0*/  LOP3.LUT R36, R36, R37, RZ, 0x3c, !PT ;  /* 0x0000002524247212 */ /* 0x000fe200078e3cff */
[--C-:B------:R-:W-:Y:S01]  /*deb0*/  IMAD.X R29, RZ, RZ, R25.reuse, P2 ;  /* 0x000000ffff1d7224 */ /* 0x100fe200010e0619 */
[----:B------:R-:W-:Y:S01]  /*dec0*/  LOP3.LUT R4, R5, R24, RZ, 0x3c, !PT ;  /* 0x0000001805047212 */ /* 0x000fe200078e3cff */
[----:B------:R-:W-:Y:S01]  /*ded0*/  IMAD.X R37, RZ, RZ, R25, P3 ;  /* 0x000000ffff257224 */ /* 0x000fe200018e0619 */
[----:B--2---:R-:W-:Y:S01]  /*dee0*/  @P1 SHF.R.U32.HI R13, RZ, R14, R3 ;  /* 0x0000000eff0d1219 */ /* 0x004fe20000011603 */
[----:B------:R-:W-:-:S02]  /*def0*/  IMAD.MOV.U32 R5, RZ, RZ, R25 ;  /* 0x000000ffff057224 */ /* 0x000fc400078e0019 */
[C---:B------:R-:W-:Y:S01]  /*df00*/  IMAD R15, R8.reuse, UR5, R9 ;  /* 0x00000005080f7c24 */ /* 0x040fe2000f8e0209 */
[----:B------:R-:W5:Y:S01]  /*df10*/  LD.E.128 R24, desc[UR42][R26.64] ;  /* 0x0000002a1a187980 */ /* 0x000f62000c101d00 */
[----:B------:R-:W-:Y:S01]  /*df20*/  IMAD.WIDE.U32 R8, R8, UR4, R10 ;  /* 0x0000000408087c25 */ /* 0x000fe2000f8e000a */
[----:B------:R-:W-:Y:S01]  /*df30*/  IADD3 R11, -R13, RZ, RZ ;  /* 0x000000ff0d0b7210 */ /* 0x000fe20007ffe1ff */
[----:B------:R-:W-:Y:S01]  /*df40*/  ULDC.64 UR4, c[0x0][0xae0] ;  /* 0x0002b80000047ab9 */ /* 0x000fe20000000a00 */
[----:B------:R-:W-:Y:S01]  /*df50*/  SHF.R.S32.HI R10, RZ, 0x1f, R13 ;  /* 0x0000001fff0a7819 */ /* 0x000fe2000001140d */
[----:B------:R-:W5:Y:S02]  /*df60*/  LD.E.128 R4, desc[UR42][R4.64] ;  /* 0x0000002a04047980 */ /* 0x000f64000c101d00 */
[----:B------:R-:W-:Y:S02]  /*df70*/  IMAD R11, R0, R11, R12 ;  /* 0x0000000b000b7224 */ /* 0x000fe400078e020c */
[----:B------:R-:W5:Y:S04]  /*df80*/  LD.E.128 R28, desc[UR42][R28.64] ;  /* 0x0000002a1c1c7980 */ /* 0x000f68000c101d00 */
[----:B------:R-:W5:Y:S01]  /*df90*/  LD.E.128 R36, desc[UR42][R36.64] ;  /* 0x0000002a24247980 */ /* 0x000f62000c101d00 */
[----:B------:R-:W-:Y:S01]  /*dfa0*/  IMAD.IADD R9, R9, 0x1, R15 ;  /* 0x0000000109097824 */ /* 0x000fe200078e020f */
[----:B------:R-:W-:Y:S01]  /*dfb0*/  @!PT LDS RZ, [RZ] ;  /* 0x00000000fffff984 */ /* 0x000fe20000000800 */
[----:B------:R-:W-:Y:S01]  /*dfc0*/  @!PT LDS RZ, [RZ] ;  /* 0x00000000fffff984 */ /* 0x000fe20000000800 */
[----:B------:R-:W-:Y:S01]  /*dfd0*/  @!PT LDS RZ, [RZ] ;  /* 0x00000000fffff984 */ /* 0x000fe20000000800 */
[----:B------:R-:W-:Y:S01]  /*dfe0*/  @!PT LDS RZ, [RZ] ;  /* 0x00000000fffff984 */ /* 0x000fe20000000800 */
[----:B------:R0:W-:Y:S06]  /*dff0*/  MEMBAR.ALL.CTA ;  /* 0x0000000000007992 */ /* 0x0001ec0000008000 */
[----:B0-----:R-:W0:Y:S01]  /*e000*/  FENCE.VIEW.ASYNC.S ;  /* 0x00000000000073c6 */ /* 0x001e220000000000 */
[----:B------:R-:W-:Y:S01]  /*e010*/  IMAD R10, R10, UR4, RZ ;  /* 0x000000040a0a7c24 */ /* 0x000fe2000f8e02ff */
[----:B------:R-:W-:Y:S01]  /*e020*/  SHF.R.S32.HI R0, RZ, 0x1f, R11 ;  /* 0x0000001fff007819 */ /* 0x000fe2000001140b */
[----:B------:R-:W-:-:S04]  /*e030*/  IMAD.WIDE.U32 R8, R13, UR4, R8 ;  /* 0x000000040d087c25 */ /* 0x000fc8000f8e0008 */
[----:B------:R-:W-:Y:S01]  /*e040*/  IMAD R15, R13, UR5, R10 ;  /* 0x000000050d0f7c24 */ /* 0x000fe2000f8e020a */
[----:B------:R-:W-:Y:S02]  /*e050*/  ULDC.64 UR4, c[0x0][0xad8] ;  /* 0x0002b60000047ab9 */ /* 0x000fe40000000a00 */
[----:B------:R-:W-:Y:S02]  /*e060*/  IMAD R0, R0, UR4, RZ ;  /* 0x0000000400007c24 */ /* 0x000fe4000f8e02ff */
[----:B------:R-:W-:Y:S02]  /*e070*/  IMAD.IADD R9, R9, 0x1, R15 ;  /* 0x0000000109097824 */ /* 0x000fe400078e020f */
[----:B------:R-:W-:Y:S02]  /*e080*/  VIADD R3, R18, 0x16820 ;  /* 0x0001682012037836 */ /* 0x000fe40000000000 */
[----:B------:R-:W-:-:S04]  /*e090*/  IMAD.WIDE.U32 R8, R11, UR4, R8 ;  /* 0x000000040b087c25 */ /* 0x000fc8000f8e0008 */
[----:B------:R-:W-:Y:S01]  /*e0a0*/  IMAD R41, R11, UR5, R0 ;  /* 0x000000050b297c24 */ /* 0x000fe2000f8e0200 */
[----:B------:R-:W-:Y:S01]  /*e0b0*/  ULDC.64 UR4, c[0x0][0xa80] ;  /* 0x0002a00000047ab9 */ /* 0x000fe20000000a00 */
[----:B------:R-:W-:Y:S02]  /*e0c0*/  PRMT R3, RZ, 0x654, R3 ;  /* 0x00000654ff037816 */ /* 0x000fe40000000003 */
[----:B------:R-:W-:Y:S01]  /*e0d0*/  IMAD.IADD R41, R9, 0x1, R41 ;  /* 0x0000000109297824 */ /* 0x000fe200078e0229 */
[C---:B------:R-:W-:Y:S01]  /*e0e0*/  LEA R40, P0, R8.reuse, UR4, 0x1 ;  /* 0x0000000408287c11 */ /* 0x040fe2000f8008ff */
[----:B------:R-:W-:Y:S01]  /*e0f0*/  UMOV UR4, 0xffffffff ;  /* 0xffffffff00047882 */ /* 0x000fe20000000000 */
[----:B0-----:R0:W-:Y:S02]  /*e100*/  SYNCS.ARRIVE.TRANS64.RED.A1T0 RZ, [R3+URZ], RZ ;  /* 0x000000ff03ff79a7 */ /* 0x0011e4000810043f */
[----:B------:R-:W-:Y:S01]  /*e110*/  LEA.HI.X R41, R8, UR5, R41, 0x1, P0 ;  /* 0x0000000508297c11 */ /* 0x000fe200080f0c29 */
[----:B------:R-:W-:Y:S08]  /*e120*/  BRA.DIV UR4, `(.L_x_13396) ;  /* 0x0000009204f47947 */ /* 0x000ff0000b800000 */
[----:B0-----:R-:W0:Y:S01]  /*e130*/  SHFL.IDX PT, R3, R40, RZ, 0x181f ;  /* 0x00181fff28037589 */ /* 0x001e2200000e0000 */
[----:B------:R-:W-:Y:S01]  /*e140*/  ULDC UR4, c[0x0][0xac8] ;  /* 0x0002b20000047ab9 */ /* 0x000fe20000000800 */
[----:B------:R-:W-:Y:S01]  /*e150*/  IMAD R42, R68, 0xc0, R70 ;  /* 0x000000c0442a7824 */ /* 0x000fe200078e0246 */
[----:B------:R-:W-:Y:S01]  /*e160*/  ISETP.GE.AND P0, PT, R59, UR4, PT ;  /* 0x000000043b007c0c */ /* 0x000fe2000bf06270 */
[----:B------:R-:W1:Y:S02]  /*e170*/  SHFL.IDX PT, R9, R40, 0x1, 0x181f ;  /* 0x00381f0028097f89 */ /* 0x000e6400000e0000 */
[C---:B------:R-:W-:Y:S01]  /*e180*/  VIADD R12, R42.reuse, 0x30 ;  /* 0x000000302a0c7836 */ /* 0x040fe20000000000 */
[CC--:B------:R-:W-:Y:S01]  /*e190*/  ISETP.GE.OR P2, PT, R42.reuse, R61.reuse, P0 ;  /* 0x0000003d2a00720c */ /* 0x0c0fe20000746670 */
[----:B------:R-:W2:Y:S01]  /*e1a0*/  SHFL.IDX PT, R0, R41, RZ, 0x181f ;  /* 0x00181fff29007589 */ /* 0x000ea200000e0000 */
[----:B------:R-:W-:Y:S02]  /*e1b0*/  VIADD R20, R42, 0x60 ;  /* 0x000000602a147836 */ /* 0x000fe40000000000 */
[-C--:B------:R-:W-:Y:S01]  /*e1c0*/  ISETP.GE.OR P3, PT, R12, R61.reuse, P0 ;  /* 0x0000003d0c00720c */ /* 0x080fe20000766670 */
[----:B------:R-:W3:Y:S02]  /*e1d0*/  SHFL.IDX PT, R14, R40, 0x2, 0x181f ;  /* 0x00581f00280e7f89 */ /* 0x000ee400000e0000 */
[----:B------:R-:W-:-:S02]  /*e1e0*/  ISETP.GE.OR P4, PT, R20, R61, P0 ;  /* 0x0000003d1400720c */ /* 0x000fc40000786670 */
[----:B------:R-:W4:Y:S04]  /*e1f0*/  SHFL.IDX PT, R8, R41, 0x1, 0x181f ;  /* 0x00381f0029087f89 */ /* 0x000f2800000e0000 */
[----:B------:R-:W4:Y:S01]  /*e200*/  SHFL.IDX PT, R10, R41, 0x2, 0x181f ;  /* 0x00581f00290a7f89 */ /* 0x000f2200000e0000 */
[----:B0-----:R-:W-:-:S03]  /*e210*/  @!P2 LEA R32, P5, R59, R3, 0x1 ;  /* 0x000000033b20a211 */ /* 0x001fc600078a08ff */
[C---:B-1----:R-:W-:Y:S02]  /*e220*/  @!P3 LEA R20, P1, R59.reuse, R9, 0x1 ;  /* 0x000000093b14b211 */ /* 0x042fe400078208ff */
[C-C-:B--2---:R-:W-:Y:S02]  /*e230*/  @!P2 LEA.HI.X R3, R59.reuse, R0, R58.reuse, 0x1, P5 ;  /* 0x000000003b03a211 */ /* 0x144fe400028f0c3a */
[----:B------:R-:W0:Y:S01]  /*e240*/  SHFL.IDX PT, R0, R41, 0x3, 0x181f ;  /* 0x00781f0029007f89 */ /* 0x000e2200000e0000 */
[C---:B---3--:R-:W-:Y:S02]  /*e250*/  @!P4 LEA R43, P5, R59.reuse, R14, 0x1 ;  /* 0x0000000e3b2bc211 */ /* 0x048fe400078a08ff */
[----:B------:R-:W-:Y:S01]  /*e260*/  @!P2 IMAD.MOV.U32 R9, RZ, RZ, R3 ;  /* 0x000000ffff09a224 */ /* 0x000fe200078e0003 */
[----:B------:R-:W1:Y:S01]  /*e270*/  SHFL.IDX PT, R14, R40, 0x3, 0x181f ;  /* 0x00781f00280e7f89 */ /* 0x000e6200000e0000 */
[C---:B----4-:R-:W-:Y:S01]  /*e280*/  @!P3 LEA.HI.X R21, R59.reuse, R8, R58, 0x1, P1 ;  /* 0x000000083b15b211 */ /* 0x050fe200008f0c3a */
[----:B------:R-:W-:Y:S01]  /*e290*/  @!P2 IMAD.MOV.U32 R8, RZ, RZ, R32 ;  /* 0x000000ffff08a224 */ /* 0x000fe200078e0020 */
[----:B------:R-:W-:-:S04]  /*e2a0*/  @!P4 LEA.HI.X R10, R59, R10, R58, 0x1, P5 ;  /* 0x0000000a3b0ac211 */ /* 0x000fc800028f0c3a */
[----:B-----5:R2:W-:Y:S04]  /*e2b0*/  @!P2 ST.E.128 desc[UR42][R8.64], R4 ;  /* 0x000000040800a985 */ /* 0x0205e8000c101d2a */
[----:B------:R3:W-:Y:S01]  /*e2c0*/  @!P3 ST.E.128 desc[UR42][R20.64], R24 ;  /* 0x000000181400b985 */ /* 0x0007e2000c101d2a */
[----:B--2---:R-:W-:Y:S02]  /*e2d0*/  @!P4 IMAD.MOV.U32 R4, RZ, RZ, R43 ;  /* 0x000000ffff04c224 */ /* 0x004fe400078e002b */
[----:B------:R-:W-:-:S05]  /*e2e0*/  @!P4 IMAD.MOV.U32 R5, RZ, RZ, R10 ;  /* 0x000000ffff05c224 */ /* 0x000fca00078e000a */
[----:B01----:R3:W-:Y:S02]  /*e2f0*/  @!P4 ST.E.128 desc[UR42][R4.64], R28 ;  /* 0x0000001c0400c985 */ /* 0x0037e4000c101d2a */
.L_x_13574:
[----:B------:R-:W-:-:S04]  /*e300*/  IADD3 R42, R42, 0x90, RZ ;  /* 0x000000902a2a7810 */ /* 0x000fc80007ffe0ff */
[----:B------:R-:W-:-:S13]  /*e310*/  ISETP.GE.OR P0, PT, R42, R61, P0 ;  /* 0x0000003d2a00720c */ /* 0x000fda0000706670 */
[----:B------:R-:W-:Y:S05]  /*e320*/  @P0 BRA `(.L_x_13397) ;  /* 0x0000001000dc0947 */ /* 0x000fea0003800000 */
[----:B------:R-:W-:-:S04]  /*e330*/  LEA R14, P0, R59, R14, 0x1 ;  /* 0x0000000e3b0e7211 */ /* 0x000fc800078008ff */
[----:B------:R-:W-:-:S05]  /*e340*/  LEA.HI.X R15, R59, R0, R58, 0x1, P0 ;  /* 0x000000003b0f7211 */ /* 0x000fca00000f0c3a */
[----:B------:R2:W-:Y:S01]  /*e350*/  ST.E.128 desc[UR42][R14.64], R36 ;  /* 0x000000240e007985 */ /* 0x0005e2000c101d2a */
[----:B------:R-:W-:Y:S05]  /*e360*/  BRA `(.L_x_13397) ;  /* 0x0000001000cc7947 */ /* 0x000fea0003800000 */
.L_x_13395:
[----:B------:R-:W2:Y:S01]  /*e370*/  LDL R74, [R1+0x30] ;  /* 0x00003000014a7983 */ /* 0x000ea20000100800 */
        /* <DEDUP_REMOVED lines=8> */
[----:B------:R-:W-:-:S03]  /*e400*/  ULDC.64 UR4, c[0x0][0xb38] ;  /* 0x0002ce0000047ab9 */ /* 0x000fc60000000a00 */
[----:B------:R-:W-:Y:S02]  /*e410*/  IMAD.IADD R5, R5, 0x1, R9 ;  /* 0x0000000105057824 */ /* 0x000fe400078e0209 */
        /* <DEDUP_REMOVED lines=21> */
[----:B------:R-:W-:Y:S02]  /*e570*/  VIADD R3, R18, 0x16820 ;  /* 0x0001682012037836 */ /* 0x000fe40000000000 */
[----:B------:R-:W-:Y:S02]  /*e580*/  IMAD R0, R0, UR4, RZ ;  /* 0x0000000400007c24 */ /* 0x000fe4000f8e02ff */
[----:B------:R-:W-:Y:S01]  /*e590*/  IMAD.IADD R5, R5, 0x1, R9 ;  /* 0x0000000105057824 */ /* 0x000fe200078e0209 */
[----:B------:R-:W-:Y:S01]  /*e5a0*/  PRMT R8, RZ, 0x654, R3 ;  /* 0x00000654ff087816 */ /* 0x000fe20000000003 */
[C---:B------:R-:W-:Y:S02]  /*e5b0*/  IMAD R3, R7.reuse, UR5, R0 ;  /* 0x0000000507037c24 */ /* 0x040fe4000f8e0200 */
[----:B------:R-:W-:Y:S01]  /*e5c0*/  IMAD.WIDE.U32 R4, R7, UR4, R4 ;  /* 0x0000000407047c25 */ /* 0x000fe2000f8e0004 */
[----:B------:R-:W-:Y:S01]  /*e5d0*/  ULDC.64 UR4, c[0x0][0xb00] ;  /* 0x0002c00000047ab9 */ /* 0x000fe20000000a00 */
[----:B------:R0:W-:Y:S02]  /*e5e0*/  SYNCS.ARRIVE.TRANS64.RED.A1T0 RZ, [R8+URZ], RZ ;  /* 0x000000ff08ff79a7 */ /* 0x0001e4000810043f */
[----:B------:R-:W-:Y:S01]  /*e5f0*/  IMAD.IADD R3, R5, 0x1, R3 ;  /* 0x0000000105037824 */ /* 0x000fe200078e0203 */
[----:B------:R-:W-:Y:S01]  /*e600*/  LEA R0, P0, R4, UR4, 0x2 ;  /* 0x0000000404007c11 */ /* 0x000fe2000f8010ff */
[----:B------:R-:W-:-:S03]  /*e610*/  UMOV UR4, 0xffffffff ;  /* 0xffffffff00047882 */ /* 0x000fc60000000000 */
[----:B------:R-:W-:Y:S01]  /*e620*/  LEA.HI.X R4, R4, UR5, R3, 0x2, P0 ;  /* 0x0000000504047c11 */ /* 0x000fe200080f1403 */
[C---:B--2---:R-:W-:Y:S01]  /*e630*/  VIADD R7, R74.reuse, 0x8 ;  /* 0x000000084a077836 */ /* 0x044fe20000000000 */
[C---:B------:R-:W-:Y:S01]  /*e640*/  IADD3 R64, R74.reuse, 0x18, RZ ;  /* 0x000000184a407810 */ /* 0x040fe20007ffe0ff */
[C---:B------:R-:W-:Y:S02]  /*e650*/  VIADD R60, R74.reuse, 0x10 ;  /* 0x000000104a3c7836 */ /* 0x040fe40000000000 */
[C---:B------:R-:W-:Y:S01]  /*e660*/  VIADD R66, R74.reuse, 0x20 ;  /* 0x000000204a427836 */ /* 0x040fe20000000000 */
[----:B------:R-:W-:Y:S01]  /*e670*/  SHF.R.S32.HI R32, RZ, 0x1f, R7 ;  /* 0x0000001fff207819 */ /* 0x000fe20000011407 */
[C---:B------:R-:W-:Y:S01]  /*e680*/  VIADD R68, R74.reuse, 0x28 ;  /* 0x000000284a447836 */ /* 0x040fe20000000000 */
[----:B------:R-:W-:Y:S01]  /*e690*/  SHF.R.S32.HI R63, RZ, 0x1f, R60 ;  /* 0x0000001fff3f7819 */ /* 0x000fe2000001143c */
[C---:B------:R-:W-:Y:S01]  /*e6a0*/  VIADD R70, R74.reuse, 0x30 ;  /* 0x000000304a467836 */ /* 0x040fe20000000000 */
[----:B------:R-:W-:Y:S01]  /*e6b0*/  SHF.R.S32.HI R65, RZ, 0x1f, R64 ;  /* 0x0000001fff417819 */ /* 0x000fe20000011440 */
[----:B------:R-:W-:Y:S01]  /*e6c0*/  VIADD R72, R74, 0x38 ;  /* 0x000000384a487836 */ /* 0x000fe20000000000 */
[----:B------:R-:W-:-:S02]  /*e6d0*/  SHF.R.S32.HI R67, RZ, 0x1f, R66 ;  /* 0x0000001fff437819 */ /* 0x000fc40000011442 */
[----:B------:R-:W-:Y:S02]  /*e6e0*/  SHF.R.S32.HI R69, RZ, 0x1f, R68 ;  /* 0x0000001fff457819 */ /* 0x000fe40000011444 */
[----:B------:R-:W-:Y:S02]  /*e6f0*/  SHF.R.S32.HI R71, RZ, 0x1f, R70 ;  /* 0x0000001fff477819 */ /* 0x000fe40000011446 */
[----:B------:R-:W-:Y:S01]  /*e700*/  SHF.R.S32.HI R73, RZ, 0x1f, R72 ;  /* 0x0000001fff497819 */ /* 0x000fe20000011448 */
[----:B0-----:R-:W-:Y:S06]  /*e710*/  BRA.DIV UR4, `(.L_x_13398) ;  /* 0x0000009204807947 */ /* 0x001fec000b800000 */
[----:B------:R0:W1:Y:S04]  /*e720*/  SHFL.IDX PT, R3, R4, RZ, 0x1c1f ;  /* 0x001c1fff04037589 */ /* 0x00006800000e0000 */
[----:B------:R0:W2:Y:S02]  /*e730*/  SHFL.IDX PT, R14, R0, RZ, 0x1c1f ;  /* 0x001c1fff000e7589 */ /* 0x0000a400000e0000 */
.L_x_13577:
        /* <DEDUP_REMOVED lines=9> */
[CC--:B--2---:R-:W-:Y:S01]  /*e7d0*/  @!P1 LEA R10, P5, R7.reuse, R14.reuse, 0x2 ;  /* 0x0000000e070a9211 */ /* 0x0c4fe200078a10ff */
[----:B------:R-:W-:Y:S01]  /*e7e0*/  @!P3 IMAD.WIDE R8, R74, 0x4, R14 ;  /* 0x000000044a08b825 */ /* 0x000fe200078e020e */
[----:B------:R-:W-:Y:S02]  /*e7f0*/  @!P0 LEA R12, P2, R60, R14, 0x2 ;  /* 0x0000000e3c0c8211 */ /* 0x000fe400078410ff */
[-C--:B------:R-:W-:Y:S02]  /*e800*/  @!P1 LEA.HI.X R11, R7, R3.reuse, R32, 0x2, P5 ;  /* 0x00000003070b9211 */ /* 0x080fe400028f1420 */
[----:B------:R1:W-:Y:S01]  /*e810*/  @!P3 ST.E.64 desc[UR42][R8.64], R20 ;  /* 0x000000140800b985 */ /* 0x0003e2000c101b2a */
        /* <DEDUP_REMOVED lines=11> */
[-C--:B-1----:R-:W-:Y:S02]  /*e8d0*/  @!P2 LEA R8, P4, R68, R14.reuse, 0x2 ;  /* 0x0000000e4408a211 */ /* 0x082fe400078810ff */
[-C--:B------:R-:W-:Y:S02]  /*e8e0*/  @!P3 LEA.HI.X R59, R66, R3.reuse, R67, 0x2, P5 ;  /* 0x00000003423bb211 */ /* 0x080fe400028f1443 */
[-C--:B--2---:R-:W-:Y:S02]  /*e8f0*/  @!P1 LEA R10, P5, R70, R14.reuse, 0x2 ;  /* 0x0000000e460a9211 */ /* 0x084fe400078a10ff */
[-C--:B------:R-:W-:Y:S01]  /*e900*/  @!P2 LEA.HI.X R9, R68, R3.reuse, R69, 0x2, P4 ;  /* 0x000000034409a211 */ /* 0x080fe200020f1445 */
[----:B------:R3:W-:Y:S01]  /*e910*/  @!P3 ST.E.64 desc[UR42][R58.64], R36 ;  /* 0x000000243a00b985 */ /* 0x0007e2000c101b2a */
[----:B------:R-:W-:Y:S02]  /*e920*/  @!P0 LEA R14, P4, R72, R14, 0x2 ;  /* 0x0000000e480e8211 */ /* 0x000fe400078810ff */
[-C--:B------:R-:W-:Y:S01]  /*e930*/  @!P1 LEA.HI.X R11, R70, R3.reuse, R71, 0x2, P5 ;  /* 0x00000003460b9211 */ /* 0x080fe200028f1447 */
[----:B------:R3:W-:Y:S01]  /*e940*/  @!P2 ST.E.64 desc[UR42][R8.64], R38 ;  /* 0x000000260800a985 */ /* 0x0007e2000c101b2a */
[----:B------:R-:W-:-:S03]  /*e950*/  @!P0 LEA.HI.X R15, R72, R3, R73, 0x2, P4 ;  /* 0x00000003480f8211 */ /* 0x000fc600020f1449 */
[----:B------:R3:W-:Y:S04]  /*e960*/  @!P1 ST.E.64 desc[UR42][R10.64], R40 ;  /* 0x000000280a009985 */ /* 0x0007e8000c101b2a */
[----:B------:R3:W-:Y:S02]  /*e970*/  @!P0 ST.E.64 desc[UR42][R14.64], R42 ;  /* 0x0000002a0e008985 */ /* 0x0007e4000c101b2a */
.L_x_13400:
[----:B------:R-:W-:Y:S05]  /*e980*/  BSYNC B1 ;  /* 0x0000000000017941 */ /* 0x000fea0003800000 */
.L_x_13399:
[----:B------:R-:W-:-:S03]  /*e990*/  UMOV UR4, 0xffffffff ;  /* 0xffffffff00047882 */ /* 0x000fc60000000000 */
[----:B------:R-:W-:Y:S05]  /*e9a0*/  BRA.DIV UR4, `(.L_x_13401) ;  /* 0x0000009204107947 */ /* 0x000fea000b800000 */
[----:B-1----:R1:W4:Y:S04]  /*e9b0*/  SHFL.IDX PT, R3, R4, 0x1, 0x1c1f ;  /* 0x003c1f0004037f89 */ /* 0x00232800000e0000 */
[----:B--23--:R1:W2:Y:S02]  /*e9c0*/  SHFL.IDX PT, R14, R0, 0x1, 0x1c1f ;  /* 0x003c1f00000e7f89 */ /* 0x00c2a400000e0000 */
.L_x_13581:
[----:B------:R-:W-:-:S13]  /*e9d0*/  ISETP.GE.AND P0, PT, R6, R61, PT ;  /* 0x0000003d0600720c */ /* 0x000fda0003f06270 */
[----:B------:R-:W-:Y:S05]  /*e9e0*/  @P0 BRA `(.L_x_13397) ;  /* 0x0000000c002c0947 */ /* 0x000fea0003800000 */
[----:B------:R-:W-:Y:S02]  /*e9f0*/  ULDC UR4, c[0x0][0xac8] ;  /* 0x0002b20000047ab9 */ /* 0x000fe40000000800 */
[----:B------:R-:W-:Y:S02]  /*ea00*/  ISETP.GE.AND P4, PT, R74, UR4, PT ;  /* 0x000000044a007c0c */ /* 0x000fe4000bf86270 */
[----:B------:R-:W-:Y:S02]  /*ea10*/  ISETP.GE.AND P5, PT, R7, UR4, PT ;  /* 0x0000000407007c0c */ /* 0x000fe4000bfa6270 */
[----:B------:R-:W-:Y:S02]  /*ea20*/  ISETP.GE.AND P0, PT, R60, UR4, PT ;  /* 0x000000043c007c0c */ /* 0x000fe4000bf06270 */
[----:B------:R-:W-:Y:S02]  /*ea30*/  ISETP.GE.AND P1, PT, R64, UR4, PT ;  /* 0x0000000440007c0c */ /* 0x000fe4000bf26270 */
[----:B------:R-:W-:-:S05]  /*ea40*/  ISETP.GE.AND P2, PT, R66, UR4, PT ;  /* 0x0000000442007c0c */ /* 0x000fca000bf46270 */
[----:B----4-:R-:W-:Y:S02]  /*ea50*/  @!P4 IMAD.MOV.U32 R15, RZ, RZ, R3 ;  /* 0x000000ffff0fc224 */ /* 0x010fe400078e0003 */
[----:B--2---:R-:W-:Y:S01]  /*ea60*/  @!P5 LEA R6, P3, R7, R14, 0x2 ;  /* 0x0000000e0706d211 */ /* 0x004fe200078610ff */
[----:B01----:R-:W-:-:S03]  /*ea70*/  @!P4 IMAD.WIDE R4, R74, 0x4, R14 ;  /* 0x000000044a04c825 */ /* 0x003fc600078e020e */
[----:B------:R-:W-:Y:S02]  /*ea80*/  @!P5 LEA.HI.X R7, R7, R3, R32, 0x2, P3 ;  /* 0x000000030707d211 */ /* 0x000fe400018f1420 */
[----:B------:R-:W-:Y:S01]  /*ea90*/  ISETP.GE.AND P3, PT, R68, UR4, PT ;  /* 0x0000000444007c0c */ /* 0x000fe2000bf66270 */
[----:B------:R0:W-:Y:S01]  /*eaa0*/  @!P4 ST.E.64 desc[UR42][R4.64], R44 ;  /* 0x0000002c0400c985 */ /* 0x0001e2000c101b2a */
[----:B------:R-:W-:-:S03]  /*eab0*/  @!P0 LEA R8, P4, R60, R14, 0x2 ;  /* 0x0000000e3c088211 */ /* 0x000fc600078810ff */
[----:B------:R1:W-:Y:S01]  /*eac0*/  @!P5 ST.E.64 desc[UR42][R6.64], R46 ;  /* 0x0000002e0600d985 */ /* 0x0003e2000c101b2a */
[-C--:B------:R-:W-:Y:S02]  /*ead0*/  @!P1 LEA R10, P5, R64, R14.reuse, 0x2 ;  /* 0x0000000e400a9211 */ /* 0x080fe400078a10ff */
        /* <DEDUP_REMOVED lines=8> */
[----:B------:R-:W-:-:S03]  /*eb60*/  @!P3 LEA R20, P5, R68, R14, 0x2 ;  /* 0x0000000e4414b211 */ /* 0x000fc600078a10ff */
[----:B------:R1:W-:Y:S01]  /*eb70*/  @!P2 ST.E.64 desc[UR42][R12.64], R52 ;  /* 0x000000340c00a985 */ /* 0x0003e2000c101b2a */
[----:B------:R-:W-:Y:S02]  /*eb80*/  @!P3 LEA.HI.X R21, R68, R3, R69, 0x2, P5 ;  /* 0x000000034415b211 */ /* 0x000fe400028f1445 */
[----:B0-----:R-:W-:-:S03]  /*eb90*/  @!P4 LEA R4, P5, R70, R14, 0x2 ;  /* 0x0000000e4604c211 */ /* 0x001fc600078a10ff */
[----:B------:R1:W-:Y:S01]  /*eba0*/  @!P3 ST.E.64 desc[UR42][R20.64], R54 ;  /* 0x000000361400b985 */ /* 0x0003e2000c101b2a */
[----:B------:R-:W-:-:S05]  /*ebb0*/  @!P4 LEA.HI.X R5, R70, R3, R71, 0x2, P5 ;  /* 0x000000034605c211 */ /* 0x000fca00028f1447 */
[----:B------:R1:W-:Y:S01]  /*ebc0*/  @!P4 ST.E.64 desc[UR42][R4.64], R56 ;  /* 0x000000380400c985 */ /* 0x0003e2000c101b2a */
[----:B------:R-:W-:Y:S05]  /*ebd0*/  @P0 BRA `(.L_x_13397) ;  /* 0x0000000800b00947 */ /* 0x000fea0003800000 */
[----:B------:R-:W-:-:S04]  /*ebe0*/  LEA R14, P0, R72, R14, 0x2 ;  /* 0x0000000e480e7211 */ /* 0x000fc800078010ff */
[----:B------:R-:W-:-:S05]  /*ebf0*/  LEA.HI.X R15, R72, R3, R73, 0x2, P0 ;  /* 0x00000003480f7211 */ /* 0x000fca00000f1449 */
[----:B------:R0:W-:Y:S01]  /*ec00*/  ST.E.64 desc[UR42][R14.64], R118 ;  /* 0x000000760e007985 */ /* 0x0001e2000c101b2a */
[----:B------:R-:W-:Y:S05]  /*ec10*/  BRA `(.L_x_13397) ;  /* 0x0000000800a07947 */ /* 0x000fea0003800000 */
.L_x_13393:
[----:B------:R-:W0:Y:S01]  /*ec20*/  LDL.LU R6, [R1+0x40] ;  /* 0x0000400001067983 */ /* 0x000e220000300800 */
[----:B------:R-:W-:Y:S01]  /*ec30*/  ULDC.64 UR6, c[0x0][0xc08] ;  /* 0x0003020000067ab9 */ /* 0x000fe20000000a00 */
[----:B------:R-:W-:Y:S02]  /*ec40*/  ULDC.64 UR4, c[0x0][0xc00] ;  /* 0x0003000000047ab9 */ /* 0x000fe40000000a00 */
[----:B------:R-:W2:Y:S04]  /*ec50*/  LDL.LU R0, [R1+0x44] ;  /* 0x0000440001007983 */ /* 0x000ea80000300800 */
[----:B------:R-:W4:Y:S01]  /*ec60*/  LDL R8, [R1+0x34] ;  /* 0x0000340001087983 */ /* 0x000f220000100800 */
[----:B------:R-:W-:Y:S01]  /*ec70*/  ISETP.NE.U32.AND P1, PT, RZ, UR6, PT ;  /* 0x00000006ff007c0c */ /* 0x000fe2000bf25070 */
[----:B------:R-:W-:Y:S01]  /*ec80*/  IMAD.MOV.U32 R3, RZ, RZ, RZ ;  /* 0x000000ffff037224 */ /* 0x000fe200078e00ff */
[----:B------:R-:W-:-:S02]  /*ec90*/  ISETP.NE.U32.AND P0, PT, RZ, UR4, PT ;  /* 0x00000004ff007c0c */ /* 0x000fc4000bf05070 */
[----:B------:R-:W-:Y:S02]  /*eca0*/  ISETP.NE.AND.EX P1, PT, RZ, UR7, PT, P1 ;  /* 0x00000007ff007c0c */ /* 0x000fe4000bf25310 */
[----:B------:R-:W-:Y:S01]  /*ecb0*/  ISETP.NE.AND.EX P0, PT, RZ, UR5, PT, P0 ;  /* 0x00000005ff007c0c */ /* 0x000fe2000bf05300 */
[----:B------:R-:W1:Y:S01]  /*ecc0*/  S2R R9, SR_TID.X ;  /* 0x0000000000097919 */ /* 0x000e620000002100 */
[----:B0-----:R-:W-:Y:S01]  /*ecd0*/  IADD3 R4, P2, R6, UR4, RZ ;  /* 0x0000000406047c10 */ /* 0x001fe2000ff5e0ff */
[----:B------:R-:W-:-:S03]  /*ece0*/  ULDC UR4, c[0x0][0xa88] ;  /* 0x0002a20000047ab9 */ /* 0x000fc60000000800 */
[----:B--2---:R-:W-:-:S05]  /*ecf0*/  IADD3.X R5, R0, UR5, RZ, P2, !PT ;  /* 0x0000000500057c10 */ /* 0x004fca00097fe4ff */
[----:B------:R-:W-:Y:S01]  /*ed00*/  @P1 IADD3 R6, P2, R6, UR6, RZ ;  /* 0x0000000606061c10 */ /* 0x000fe2000ff5e0ff */
[----:B-----5:R-:W-:Y:S01]  /*ed10*/  IMAD.U32 R25, RZ, RZ, UR4 ;  /* 0x00000004ff197e24 */ /* 0x020fe2000f8e00ff */
[----:B------:R0:W5:Y:S02]  /*ed20*/  @P0 LDG.E R3, desc[UR42][R4.64] ;  /* 0x0000002a04030981 */ /* 0x000164000c1e1900 */
[----:B------:R-:W-:Y:S01]  /*ed30*/  @P1 IADD3.X R7, R0, UR7, RZ, P2, !PT ;  /* 0x0000000700071c10 */ /* 0x000fe200097fe4ff */
[----:B-1----:R-:W-:-:S04]  /*ed40*/  VIADD R30, R9, 0xffffff80 ;  /* 0xffffff80091e7836 */ /* 0x002fc80000000000 */
[----:B------:R0:W5:Y:S01]  /*ed50*/  @P1 LDG.E R25, desc[UR42][R6.64] ;  /* 0x0000002a06191981 */ /* 0x000162000c1e1900 */
[----:B----4-:R-:W-:Y:S02]  /*ed60*/  ISETP.NE.AND P2, PT, R8, RZ, PT ;  /* 0x000000ff0800720c */ /* 0x010fe40003f45270 */
[----:B------:R-:W-:-:S11]  /*ed70*/  ISETP.GT.AND P3, PT, R30, 0xbf, PT ;  /* 0x000000bf1e00780c */ /* 0x000fd60003f64270 */
[----:B------:R-:W1:Y:S02]  /*ed80*/  @!P2 LDC R8, c[0x0][0xad4] ;  /* 0x0002b500ff08ab82 */ /* 0x000e640000000800 */
[----:B-1----:R0:W-:Y:S01]  /*ed90*/  @!P2 STL [R1+0x34], R8 ;  /* 0x000034080100a387 */ /* 0x0021e20000100800 */
[----:B------:R-:W-:Y:S01]  /*eda0*/  ISETP.GT.AND P2, PT, R8, 0x1, PT ;  /* 0x000000010800780c */ /* 0x000fe20003f44270 */
[----:B------:R-:W-:-:S12]  /*edb0*/  @P1 BRA `(.L_x_13402) ;  /* 0x0000000000101947 */ /* 0x000fd80003800000 */
[----:B------:R-:W-:Y:S05]  /*edc0*/  @!P0 BRA `(.L_x_13402) ;  /* 0x00000000000c8947 */ /* 0x000fea0003800000 */
[----:B------:R-:W2:Y:S04]  /*edd0*/  LDG.E R0, desc[UR42][R4.64] ;  /* 0x0000002a04007981 */ /* 0x000ea8000c1e1900 */
[----:B-----5:R-:W2:Y:S02]  /*ede0*/  LDG.E R25, desc[UR42][R4.64+0x4] ;  /* 0x0000042a04197981 */ /* 0x020ea4000c1e1900 */
[----:B--2---:R-:W-:-:S07]  /*edf0*/  IADD3 R25, -R0, R25, RZ ;  /* 0x0000001900197210 */ /* 0x004fce0007ffe1ff */
.L_x_13402:
[----:B------:R-:W2:Y:S04]  /*ee00*/  LDL.LU R0, [R1+0x50] ;  /* 0x0000500001007983 */ /* 0x000ea80000300800 */
[----:B0-----:R-:W4:Y:S01]  /*ee10*/  LDL.LU R4, [R1+0x38] ;  /* 0x0000380001047983 */ /* 0x001f220000300800 */
[----:B------:R-:W-:Y:S01]  /*ee20*/  BSSY B1, `(.L_x_13403) ;  /* 0x0000038000017945 */ /* 0x000fe20003800000 */
[----:B-----5:R-:W-:Y:S02]  /*ee30*/  SHF.R.S32.HI R24, RZ, 0x1f, R3 ;  /* 0x0000001fff187819 */ /* 0x020fe40000011403 */
[----:B--2---:R-:W-:Y:S02]  /*ee40*/  SEL R26, R0, RZ, !P0 ;  /* 0x000000ff001a7207 */ /* 0x004fe40004000000 */
[----:B----4-:R-:W-:Y:S01]  /*ee50*/  SEL R31, R4, RZ, !P0 ;  /* 0x000000ff041f7207 */ /* 0x010fe20004000000 */
        /* <DEDUP_REMOVED lines=8> */
[----:B---3--:R-:W2:Y:S01]  /*eee0*/  LDL.LU R32, [R1+0x4c] ;  /* 0x00004c0001207983 */ /* 0x008ea20000300800 */
        /* <DEDUP_REMOVED lines=26> */
[----:B------:R-:W-:-:S04]  /*f090*/  IMAD.WIDE.U32 R6, R10, R9, RZ ;  /* 0x000000090a067225 */ /* 0x000fc800078e00ff */
        /* <DEDUP_REMOVED lines=16> */
.L_x_13404:
[----:B------:R-:W-:Y:S05]  /*f1a0*/  BSYNC B1 ;  /* 0x0000000000017941 */ /* 0x000fea0003800000 */
.L_x_13403:
[----:B------:R-:W-:Y:S05]  /*f1b0*/  @P2 BRA `(.L_x_13397) ;  /* 0x0000000400382947 */ /* 0x000fea0003800000 */
[----:B------:R-:W2:Y:S01]  /*f1c0*/  LDL R27, [R1+0x48] ;  /* 0x00004800011b7983 */ /* 0x000ea20000100800 */
[----:B------:R-:W1:Y:S01]  /*f1d0*/  LDC R8, c[0x0][0xbe8] ;  /* 0x0002fa00ff087b82 */ /* 0x000e620000000800 */
[----:B------:R-:W-:Y:S01]  /*f1e0*/  SHF.R.S32.HI R28, RZ, 0x1f, R30 ;  /* 0x0000001fff1c7819 */ /* 0x000fe2000001141e */
[----:B------:R-:W-:Y:S01]  /*f1f0*/  ULDC.64 UR4, c[0x0][0xaa0] ;  /* 0x0002a80000047ab9 */ /* 0x000fe20000000a00 */
[----:B------:R-:W-:Y:S01]  /*f200*/  ULDC.64 UR6, c[0x0][0xaf0] ;  /* 0x0002bc0000067ab9 */ /* 0x000fe20000000a00 */
[----:B------:R-:W-:Y:S01]  /*f210*/  IMAD R0, R24, UR4, RZ ;  /* 0x0000000418007c24 */ /* 0x000fe2000f8e02ff */
[----:B------:R-:W-:Y:S01]  /*f220*/  LEA.HI R28, R28, R30, RZ, 0x3 ;  /* 0x0000001e1c1c7211 */ /* 0x000fe200078f18ff */
[----:B0-----:R-:W-:-:S03]  /*f230*/  IMAD.WIDE.U32 R4, R3, UR4, RZ ;  /* 0x0000000403047c25 */ /* 0x001fc6000f8e00ff */
[----:B------:R-:W-:Y:S01]  /*f240*/  SHF.R.S32.HI R28, RZ, 0x3, R28 ;  /* 0x00000003ff1c7819 */ /* 0x000fe2000001141c */
[----:B------:R-:W-:Y:S01]  /*f250*/  IMAD R7, R3, UR5, R0 ;  /* 0x0000000503077c24 */ /* 0x000fe2000f8e0200 */
[----:B------:R-:W-:-:S03]  /*f260*/  ULDC.64 UR4, c[0x0][0xae8] ;  /* 0x0002ba0000047ab9 */ /* 0x000fc60000000a00 */
[----:B------:R-:W-:Y:S01]  /*f270*/  IMAD R0, R74, 0x30, R28 ;  /* 0x000000304a007824 */ /* 0x000fe200078e021c */
[----:B------:R-:W-:-:S03]  /*f280*/  IADD3 R5, R5, R7, RZ ;  /* 0x0000000705057210 */ /* 0x000fc60007ffe0ff */
[----:B------:R-:W-:Y:S01]  /*f290*/  IMAD.WIDE.U32 R4, R152, UR4, R4 ;  /* 0x0000000498047c25 */ /* 0x000fe2000f8e0004 */
[----:B-1----:R-:W-:-:S03]  /*f2a0*/  ISETP.NE.AND P0, PT, R8, 0x1, PT ;  /* 0x000000010800780c */ /* 0x002fc60003f05270 */
[----:B------:R-:W-:Y:S01]  /*f2b0*/  IMAD R5, R152, UR5, R5 ;  /* 0x0000000598057c24 */ /* 0x000fe2000f8e0205 */
[----:B------:R-:W-:Y:S01]  /*f2c0*/  ULDC.64 UR4, c[0x0][0xae0] ;  /* 0x0002b80000047ab9 */ /* 0x000fe20000000a00 */
[----:B------:R-:W-:-:S08]  /*f2d0*/  IMAD.WIDE.U32 R4, R31, UR6, R4 ;  /* 0x000000061f047c25 */ /* 0x000fd0000f8e0004 */
[----:B------:R-:W0:Y:S08]  /*f2e0*/  @P0 LDC R6, c[0x0][0xbec] ;  /* 0x0002fb00ff060b82 */ /* 0x000e300000000800 */
[----:B------:R-:W1:Y:S01]  /*f2f0*/  @P0 LDC R11, c[0x0][0xbf0] ;  /* 0x0002fc00ff0b0b82 */ /* 0x000e620000000800 */
[----:B--2---:R-:W-:-:S04]  /*f300*/  IMAD R9, R27, 0xc0, R0 ;  /* 0x000000c01b097824 */ /* 0x004fc800078e0200 */
[----:B0-----:R-:W-:-:S04]  /*f310*/  @P0 IMAD.HI.U32 R0, R9, R6, RZ ;  /* 0x0000000609000227 */ /* 0x001fc800078e00ff */
[----:B------:R-:W-:Y:S01]  /*f320*/  IMAD.MOV.U32 R3, RZ, RZ, R9 ;  /* 0x000000ffff037224 */ /* 0x000fe200078e0009 */
[----:B-1----:R-:W-:Y:S01]  /*f330*/  @P0 SHF.R.U32.HI R3, RZ, R11, R0 ;  /* 0x0000000bff030219 */ /* 0x002fe20000011600 */
[----:B------:R-:W-:-:S03]  /*f340*/  IMAD R6, R26, UR6, RZ ;  /* 0x000000061a067c24 */ /* 0x000fc6000f8e02ff */
[--C-:B------:R-:W-:Y:S01]  /*f350*/  SHF.R.S32.HI R0, RZ, 0x1f, R3.reuse ;  /* 0x0000001fff007819 */ /* 0x100fe20000011403 */
[----:B------:R-:W-:Y:S01]  /*f360*/  IMAD R7, R31, UR7, R6 ;  /* 0x000000071f077c24 */ /* 0x000fe2000f8e0206 */
[----:B------:R-:W-:Y:S01]  /*f370*/  ULDC.64 UR6, c[0x0][0xa80] ;  /* 0x0002a00000067ab9 */ /* 0x000fe20000000a00 */
        /* <DEDUP_REMOVED lines=10> */
[----:B------:R-:W-:Y:S01]  /*f420*/  IMAD.WIDE.U32 R20, R7, UR4, R4 ;  /* 0x0000000407147c25 */ /* 0x000fe2000f8e0004 */
[----:B------:R-:W-:Y:S02]  /*f430*/  ULDC UR4, c[0x0][0xac8] ;  /* 0x0002b20000047ab9 */ /* 0x000fe40000000800 */
[----:B------:R-:W-:Y:S01]  /*f440*/  ISETP.GE.AND P0, PT, R59, UR4, PT ;  /* 0x000000043b007c0c */ /* 0x000fe2000bf06270 */
[----:B------:R-:W-:Y:S01]  /*f450*/  IMAD R3, R7, UR5, R0 ;  /* 0x0000000507037c24 */ /* 0x000fe2000f8e0200 */
[----:B------:R-:W-:Y:S01]  /*f460*/  LEA R7, P1, R20, UR6, 0x1 ;  /* 0x0000000614077c11 */ /* 0x000fe2000f8208ff */
[----:B------:R-:W-:-:S02]  /*f470*/  UMOV UR4, 0xffffffff ;  /* 0xffffffff00047882 */ /* 0x000fc40000000000 */
[----:B------:R-:W-:-:S05]  /*f480*/  IMAD.IADD R3, R21, 0x1, R3 ;  /* 0x0000000115037824 */ /* 0x000fca00078e0203 */
[----:B------:R-:W-:Y:S01]  /*f490*/  LEA.HI.X R20, R20, UR7, R3, 0x1, P1 ;  /* 0x0000000714147c11 */ /* 0x000fe200088f0c03 */
[----:B------:R-:W-:Y:S06]  /*f4a0*/  BRA.DIV UR4, `(.L_x_13405) ;  /* 0x0000008604987947 */ /* 0x000fec000b800000 */
[----:B------:R-:W0:Y:S01]  /*f4b0*/  SHFL.IDX PT, R3, R7, RZ, 0x181f ;  /* 0x00181fff07037589 */ /* 0x000e2200000e0000 */
[----:B------:R-:W-:Y:S02]  /*f4c0*/  IMAD R21, R25, R8, RZ ;  /* 0x0000000819157224 */ /* 0x000fe400078e02ff */
[----:B------:R-:W-:Y:S01]  /*f4d0*/  IMAD R24, R27, 0xc0, R28 ;  /* 0x000000c01b187824 */ /* 0x000fe200078e021c */
[----:B------:R-:W1:Y:S03]  /*f4e0*/  SHFL.IDX PT, R0, R20, RZ, 0x181f ;  /* 0x00181fff14007589 */ /* 0x000e6600000e0000 */
[C---:B------:R-:W-:Y:S01]  /*f4f0*/  VIADD R8, R24.reuse, 0x30 ;  /* 0x0000003018087836 */ /* 0x040fe20000000000 */
[----:B------:R-:W2:Y:S01]  /*f500*/  SHFL.IDX PT, R5, R7, 0x1, 0x181f ;  /* 0x00381f0007057f89 */ /* 0x000ea200000e0000 */
[C---:B------:R-:W-:Y:S01]  /*f510*/  ISETP.GE.OR P2, PT, R24.reuse, R21, P0 ;  /* 0x000000151800720c */ /* 0x040fe20000746670 */
[----:B------:R-:W-:-:S02]  /*f520*/  VIADD R10, R24, 0x60 ;  /* 0x00000060180a7836 */ /* 0x000fc40000000000 */
[----:B------:R-:W4:Y:S01]  /*f530*/  SHFL.IDX PT, R14, R7, 0x2, 0x181f ;  /* 0x00581f00070e7f89 */ /* 0x000f2200000e0000 */
[-C--:B------:R-:W-:Y:S02]  /*f540*/  ISETP.GE.OR P3, PT, R8, R21.reuse, P0 ;  /* 0x000000150800720c */ /* 0x080fe40000766670 */
[----:B------:R-:W-:Y:S01]  /*f550*/  ISETP.GE.OR P4, PT, R10, R21, P0 ;  /* 0x000000150a00720c */ /* 0x000fe20000786670 */
[----:B------:R-:W5:Y:S04]  /*f560*/  SHFL.IDX PT, R4, R20, 0x1, 0x181f ;  /* 0x00381f0014047f89 */ /* 0x000f6800000e0000 */
[----:B------:R-:W3:Y:S02]  /*f570*/  SHFL.IDX PT, R6, R20, 0x2, 0x181f ;  /* 0x00581f0014067f89 */ /* 0x000ee400000e0000 */
[----:B0-----:R-:W-:-:S04]  /*f580*/  @!P2 LEA R10, P5, R59, R3, 0x1 ;  /* 0x000000033b0aa211 */ /* 0x001fc800078a08ff */
[C---:B-1----:R-:W-:Y:S02]  /*f590*/  @!P2 LEA.HI.X R3, R59.reuse, R0, R58, 0x1, P5 ;  /* 0x000000003b03a211 */ /* 0x042fe400028f0c3a */
[----:B------:R0:W1:Y:S01]  /*f5a0*/  SHFL.IDX PT, R0, R20, 0x3, 0x181f ;  /* 0x00781f0014007f89 */ /* 0x00006200000e0000 */
[C---:B--2---:R-:W-:Y:S02]  /*f5b0*/  @!P3 LEA R8, P1, R59.reuse, R5, 0x1 ;  /* 0x000000053b08b211 */ /* 0x044fe400078208ff */
[----:B------:R-:W-:Y:S01]  /*f5c0*/  @!P2 IMAD.MOV.U32 R11, RZ, RZ, R3 ;  /* 0x000000ffff0ba224 */ /* 0x000fe200078e0003 */
[----:B----4-:R-:W-:-:S04]  /*f5d0*/  @!P4 LEA R25, P5, R59, R14, 0x1 ;  /* 0x0000000e3b19c211 */ /* 0x010fc800078a08ff */
[----:B------:R0:W-:Y:S01]  /*f5e0*/  @!P2 ST.E.128 desc[UR42][R10.64], RZ ;  /* 0x000000ff0a00a985 */ /* 0x0001e2000c101d2a */
[C-C-:B-----5:R-:W-:Y:S01]  /*f5f0*/  @!P3 LEA.HI.X R9, R59.reuse, R4, R58.reuse, 0x1, P1 ;  /* 0x000000043b09b211 */ /* 0x160fe200008f0c3a */
[----:B------:R-:W-:Y:S02]  /*f600*/  @!P4 IMAD.MOV.U32 R4, RZ, RZ, R25 ;  /* 0x000000ffff04c224 */ /* 0x000fe400078e0019 */
[----:B------:R0:W2:Y:S01]  /*f610*/  SHFL.IDX PT, R14, R7, 0x3, 0x181f ;  /* 0x00781f00070e7f89 */ /* 0x0000a200000e0000 */
[----:B---3--:R-:W-:-:S03]  /*f620*/  @!P4 LEA.HI.X R5, R59, R6, R58, 0x1, P5 ;  /* 0x000000063b05c211 */ /* 0x008fc600028f0c3a */
[----:B------:R0:W-:Y:S04]  /*f630*/  @!P3 ST.E.128 desc[UR42][R8.64], RZ ;  /* 0x000000ff0800b985 */ /* 0x0001e8000c101d2a */
[----:B------:R0:W-:Y:S02]  /*f640*/  @!P4 ST.E.128 desc[UR42][R4.64], RZ ;  /* 0x000000ff0400c985 */ /* 0x0001e4000c101d2a */
.L_x_13590:
[----:B------:R-:W-:-:S04]  /*f650*/  IADD3 R24, R24, 0x90, RZ ;  /* 0x0000009018187810 */ /* 0x000fc80007ffe0ff */
[----:B------:R-:W-:-:S13]  /*f660*/  ISETP.GE.OR P0, PT, R24, R21, P0 ;  /* 0x000000151800720c */ /* 0x000fda0000706670 */
[----:B--2---:R-:W-:-:S04]  /*f670*/  @!P0 LEA R14, P1, R59, R14, 0x1 ;  /* 0x0000000e3b0e8211 */ /* 0x004fc800078208ff */
[----:B-1----:R-:W-:-:S05]  /*f680*/  @!P0 LEA.HI.X R15, R59, R0, R58, 0x1, P1 ;  /* 0x000000003b0f8211 */ /* 0x002fca00008f0c3a */
[----:B------:R1:W-:Y:S04]  /*f690*/  @!P0 ST.E.128 desc[UR42][R14.64], RZ ;  /* 0x000000ff0e008985 */ /* 0x0003e8000c101d2a */
.L_x_13397:
[----:B------:R-:W-:Y:S05]  /*f6a0*/  BSYNC B0 ;  /* 0x0000000000007941 */ /* 0x000fea0003800000 */
.L_x_13392:
[----:B------:R-:W-:Y:S02]  /*f6b0*/  ULDC UR4, c[0x0][0xc3c] ;  /* 0x00030f0000047ab9 */ /* 0x000fe40000000800 */
[----:B---3--:R-:W-:-:S13]  /*f6c0*/  ISETP.GE.AND P0, PT, R35, UR4, PT ;  /* 0x0000000423007c0c */ /* 0x008fda000bf06270 */
[----:B------:R-:W-:Y:S05]  /*f6d0*/  @!P0 BRA `(.L_x_13406) ;  /* 0xffffff1800608947 */ /* 0x000fea000383ffff */
[----:B------:R-:W-:Y:S05]  /*f6e0*/  BRA `(.L_x_13267) ;  /* 0x0000006c00d47947 */ /* 0x000fea0003800000 */
.L_x_13265:
[----:B------:R-:W-:-:S08]  /*f6f0*/  NOP ;  /* 0x0000000000007918 */ /* 0x000fd00000000000 */
[----:B------:R-:W0:-:S00]  /*f700*/  USETMAXREG.DEALLOC.CTAPOOL 0x20 ;  /* 0x00000020000079c8 */ /* 0x000e0000080e0500 */
[----:B0-----:R-:W2:Y:S01]  /*f710*/  LDL.LU R2, [R1] ;  /* 0x0000000001027983 */ /* 0x001ea20000300800 */
[----:B------:R-:W-:-:S06]  /*f720*/  LOP3.LUT R0, R0, 0x3, RZ, 0xc0, !PT ;  /* 0x0000000300007812 */ /* 0x000fcc00078ec0ff */
[----:B------:R-:W0:Y:S02]  /*f730*/  SHFL.IDX PT, R0, R0, RZ, 0x1f ;  /* 0x00001fff00007589 */ /* 0x000e2400000e0000 */
[----:B0-----:R-:W-:Y:S01]  /*f740*/  ISETP.NE.AND P0, PT, R0, RZ, PT ;  /* 0x000000ff0000720c */ /* 0x001fe20003f05270 */
[----:B------:R-:W-:Y:S01]  /*f750*/  IMAD.MOV.U32 R0, RZ, RZ, RZ ;  /* 0x000000ffff007224 */ /* 0x000fe200078e00ff */
        /* <DEDUP_REMOVED lines=11> */
.L_x_13407:
        /* <DEDUP_REMOVED lines=44> */
.L_x_13411:
[----:B------:R-:W0:Y:S01]  /*fad0*/  LDC R0, c[0x0][0xc3c] ;  /* 0x00030f00ff007b82 */ /* 0x000e220000000800 */
[----:B------:R-:W-:Y:S01]  /*fae0*/  UIADD3 UR4, UR4, 0x1f, URZ ;  /* 0x0000001f04047890 */ /* 0x000fe2000fffe03f */
[----:B------:R-:W-:Y:S02]  /*faf0*/  ULDC UR7, c[0x0][0xc3c] ;  /* 0x00030f0000077ab9 */ /* 0x000fe40000000800 */
[----:B------:R-:W-:-:S03]  /*fb00*/  MOV R27, UR7 ;  /* 0x00000007001b7c02 */ /* 0x000fc60008000f00 */
        /* <DEDUP_REMOVED lines=33> */
.L_x_13409:
        /* <DEDUP_REMOVED lines=19> */
.L_x_13412:
        /* <DEDUP_REMOVED lines=43> */
[----:B------:R-:W-:Y:S01]  /*10100*/  @!P1 IMAD.IADD R4, R4, 0x1, -R5 ;  /* 0x0000000104049824 */ /* 0x000fe200078e0a05 */
[----:B------:R-:W-:Y:S02]  /*10110*/  @!P1 IADD3 R2, R2, 0x1, RZ ;  /* 0x0000000102029810 */ /* 0x000fe40007ffe0ff */
        /* <DEDUP_REMOVED lines=10> */
.L_x_13410:
[----:B------:R-:W-:Y:S01]  /*101c0*/  IMAD.MOV.U32 R25, RZ, RZ, RZ ;  /* 0x000000ffff197224 */ /* 0x000fe200078e00ff */
[----:B------:R-:W-:Y:S01]  /*101d0*/  MOV R26, RZ ;  /* 0x000000ff001a7202 */ /* 0x000fe20000000f00 */
[----:B------:R-:W-:-:S07]  /*101e0*/  IMAD.U32 R24, RZ, RZ, UR6 ;  /* 0x00000006ff187e24 */ /* 0x000fce000f8e00ff */
.L_x_13413:
[----:B------:R-:W-:-:S13]  /*101f0*/  ISETP.NE.AND P0, PT, R7, RZ, PT ;  /* 0x000000ff0700720c */ /* 0x000fda0003f05270 */
[----:B------:R-:W0:Y:S01]  /*10200*/  @!P0 S2R R3, SR_CgaCtaId ;  /* 0x0000000000038919 */ /* 0x000e220000008800 */
[----:B------:R-:W-:-:S04]  /*10210*/  @!P0 MOV R0, 0x400 ;  /* 0x0000040000008802 */ /* 0x000fc80000000f00 */
[----:B0-----:R-:W-:-:S05]  /*10220*/  @!P0 LEA R0, R3, R0, 0x18 ;  /* 0x0000000003008211 */ /* 0x001fca00078ec0ff */
[----:B------:R0:W-:Y:S01]  /*10230*/  @!P0 STS.128 [R0+0x168d0], R24 ;  /* 0x0168d01800008388 */ /* 0x0001e20000000c00 */
[----:B------:R-:W-:Y:S06]  /*10240*/  BAR.ARV 0x5, 0x200 ;  /* 0x0148000000007b1d */ /* 0x000fec0000002000 */
.L_x_13408:
        /* <DEDUP_REMOVED lines=10> */
[----:B------:R-:W-:Y:S01]  /*102f0*/  STL [R1+0x44], RZ ;  /* 0x000044ff01007387 */ /* 0x000fe20000100800 */
[----:B------:R-:W-:Y:S01]  /*10300*/  IMAD.MOV.U32 R28, RZ, RZ, RZ ;  /* 0x000000ffff1c7224 */ /* 0x000fe200078e00ff */
[----:B------:R-:W-:Y:S01]  /*10310*/  MOV R29, 0x1 ;  /* 0x00000001001d7802 */ /* 0x000fe20000000f00 */
[----:B------:R-:W-:Y:S01]  /*10320*/  IMAD.MOV.U32 R22, RZ, RZ, RZ ;  /* 0x000000ffff167224 */ /* 0x000fe200078e00ff */
        /* <DEDUP_REMOVED lines=8> */
[----:B------:R-:W-:Y:S01]  /*103b0*/  LOP3.LUT R2, R0, 0x1f8, RZ, 0xc0, !PT ;  /* 0x000001f800027812 */ /* 0x000fe200078ec0ff */
[----:B------:R-:W-:-:S03]  /*103c0*/  IMAD.MOV.U32 R0, RZ, RZ, 0x1 ;  /* 0x00000001ff007424 */ /* 0x000fc600078e00ff */
[----:B------:R-:W-:Y:S02]  /*103d0*/  LOP3.LUT R2, R2, 0x38, R6, 0x78, !PT ;  /* 0x0000003802027812 */ /* 0x000fe400078e7806 */
[----:B------:R0:W-:Y:S02]  /*103e0*/  STL [R1+0x4], R0 ;  /* 0x0000040001007387 */ /* 0x0001e40000100800 */
[----:B------:R-:W-:Y:S01]  /*103f0*/  LOP3.LUT R4, R2, 0x200, R3, 0xf8, !PT ;  /* 0x0000020002047812 */ /* 0x000fe200078ef803 */
[----:B------:R-:W-:Y:S01]  /*10400*/  IMAD.SHL.U32 R2, R6, 0x10, RZ ;  /* 0x0000001006027824 */ /* 0x000fe200078e00ff */
[----:B------:R-:W-:-:S04]  /*10410*/  SHF.R.U32.HI R3, RZ, 0x3, R5 ;  /* 0x00000003ff037819 */ /* 0x000fc80000011605 */
[----:B------:R-:W-:Y:S01]  /*10420*/  LOP3.LUT R2, R2, 0x70, RZ, 0xc0, !PT ;  /* 0x0000007002027812 */ /* 0x000fe200078ec0ff */
[----:B0-----:R-:W-:-:S03]  /*10430*/  IMAD R0, R4, 0x2, R16 ;  /* 0x0000000204007824 */ /* 0x001fc600078e0210 */
[----:B------:R-:W-:Y:S02]  /*10440*/  LOP3.LUT R2, R3, R2, RZ, 0xfc, !PT ;  /* 0x0000000203027212 */ /* 0x000fe400078efcff */
[----:B------:R0:W-:Y:S05]  /*10450*/  STL [R1+0x28], R0 ;  /* 0x0000280001007387 */ /* 0x0001ea0000100800 */
.L_x_13509:
[----:B-1----:R-:W1:Y:S02]  /*10460*/  LDC.64 R2, c[0x0][0xc88] ;  /* 0x00032200ff027b82 */ /* 0x002e640000000a00 */
[----:B-1----:R-:W-:-:S05]  /*10470*/  IMAD.WIDE R2, R27, 0x4, R2 ;  /* 0x000000041b027825 */ /* 0x002fca00078e0202 */
        /* <DEDUP_REMOVED lines=43> */
[----:B------:R-:W-:Y:S01]  /*10730*/  UIMAD UR4, UR4, UR5, URZ ;  /* 0x00000005040472a4 */ /* 0x000fe2000f8e023f */
[----:B--2---:R-:W-:Y:S02]  /*10740*/  STL [R1+0x1c], R9 ;  /* 0x00001c0901007387 */ /* 0x004fe40000100800 */
[----:B------:R-:W-:Y:S02]  /*10750*/  ULDC UR5, c[0x0][0x348] ;  /* 0x0000d20000057ab9 */ /* 0x000fe40000000800 */
[----:B0-----:R-:W-:Y:S01]  /*10760*/  IMAD.U32 R6, RZ, RZ, UR5 ;  /* 0x00000005ff067e24 */ /* 0x001fe2000f8e00ff */
[----:B---3--:R0:W-:Y:S02]  /*10770*/  STL [R1+0x40], R8 ;  /* 0x0000400801007387 */ /* 0x0081e40000100800 */
[----:B0-----:R-:W-:Y:S01]  /*10780*/  IMAD.U32 R8, RZ, RZ, UR4 ;  /* 0x00000004ff087e24 */ /* 0x001fe2000f8e00ff */
[----:B----4-:R-:W-:Y:S06]  /*10790*/  @P1 BRA `(.L_x_13415) ;  /* 0x0000000000141947 */ /* 0x010fec0003800000 */
[----:B------:R-:W-:Y:S05]  /*107a0*/  @!P0 BRA `(.L_x_13415) ;  /* 0x0000000000108947 */ /* 0x000fea0003800000 */
[----:B------:R-:W2:Y:S04]  /*107b0*/  LDG.E R7, desc[UR42][R2.64] ;  /* 0x0000002a02077981 */ /* 0x000ea8000c1e1900 */
[----:B------:R-:W2:Y:S02]  /*107c0*/  LDG.E R2, desc[UR42][R2.64+0x4] ;  /* 0x0000042a02027981 */ /* 0x000ea4000c1e1900 */
[----:B--2---:R-:W-:-:S05]  /*107d0*/  IMAD.IADD R2, R2, 0x1, -R7 ;  /* 0x0000000102027824 */ /* 0x004fca00078e0a07 */
[----:B------:R0:W-:Y:S02]  /*107e0*/  STL [R1+0x40], R2 ;  /* 0x0000400201007387 */ /* 0x0001e40000100800 */
.L_x_13415:
[----:B------:R-:W-:Y:S01]  /*107f0*/  MOV R11, R10 ;  /* 0x0000000a000b7202 */ /* 0x000fe20000000f00 */
        /* <DEDUP_REMOVED lines=9> */
[----:B-1----:R-:W-:Y:S05]  /*10890*/  @!P0 BRA `(.L_x_13416) ;  /* 0x0000000000108947 */ /* 0x002fea0003800000 */
[----:B------:R-:W-:-:S04]  /*108a0*/  IADD3 R2, P0, R18, UR4, RZ ;  /* 0x0000000412027c10 */ /* 0x000fc8000ff1e0ff */
[----:B------:R-:W-:-:S05]  /*108b0*/  IADD3.X R3, R19, UR5, RZ, P0, !PT ;  /* 0x0000000513037c10 */ /* 0x000fca00087fe4ff */
[----:B------:R0:W5:Y:S01]  /*108c0*/  LDG.E R8, desc[UR42][R2.64] ;  /* 0x0000002a02087981 */ /* 0x000162000c1e1900 */
[----:B------:R-:W-:Y:S05]  /*108d0*/  BRA `(.L_x_13417) ;  /* 0x0000000000247947 */ /* 0x000fea0003800000 */
.L_x_13416:
        /* <DEDUP_REMOVED lines=9> */
.L_x_13417:
[----:B0-----:R-:W2:Y:S04]  /*10970*/  @P2 LDG.E R2, desc[UR42][R4.64] ;  /* 0x0000002a04022981 */ /* 0x001ea8000c1e1900 */
[----:B------:R0:W2:Y:S01]  /*10980*/  @P2 LDG.E R4, desc[UR42][R4.64+0x4] ;  /* 0x0000042a04042981 */ /* 0x0000a2000c1e1900 */
[----:B------:R-:W-:Y:S01]  /*10990*/  BSSY B0, `(.L_x_13418) ;  /* 0x000002c000007945 */ /* 0x000fe20003800000 */
[----:B------:R-:W-:Y:S01]  /*109a0*/  LOP3.LUT R21, R7, 0xff, RZ, 0xc0, !PT ;  /* 0x000000ff07157812 */ /* 0x000fe200078ec0ff */
[----:B------:R-:W-:Y:S02]  /*109b0*/  IMAD.MOV.U32 R3, RZ, RZ, RZ ;  /* 0x000000ffff037224 */ /* 0x000fe400078e00ff */
        /* <DEDUP_REMOVED lines=8> */
[----:B------:R-:W-:-:S04]  /*10a40*/  LEA.HI R20, R2, R20, RZ, 0x7 ;  /* 0x0000001402147211 */ /* 0x000fc800078f38ff */
[----:B------:R-:W-:Y:S01]  /*10a50*/  SHF.R.S32.HI R20, RZ, 0x7, R20 ;  /* 0x00000007ff147819 */ /* 0x000fe20000011414 */
        /* <DEDUP_REMOVED lines=17> */
[----:B------:R-:W-:Y:S02]  /*10b70*/  IABS R3, R9 ;  /* 0x0000000900037213 */ /* 0x000fe40000000000 */
[----:B------:R-:W-:-:S05]  /*10b80*/  IADD3 R2, RZ, -R2, RZ ;  /* 0x80000002ff027210 */ /* 0x000fca0007ffe0ff */
        /* <DEDUP_REMOVED lines=12> */
.L_x_13419:
[----:B------:R-:W-:Y:S05]  /*10c50*/  BSYNC B0 ;  /* 0x0000000000007941 */ /* 0x000fea0003800000 */
.L_x_13418:
        /* <DEDUP_REMOVED lines=8> */
[----:B------:R-:W-:Y:S01]  /*10ce0*/  @P0 VIADD R2, R3, 0x7f ;  /* 0x0000007f03020836 */ /* 0x000fe20000000000 */
[----:B------:R-:W-:-:S04]  /*10cf0*/  SHF.R.U32.HI R3, RZ, 0x7, R5 ;  /* 0x00000007ff037819 */ /* 0x000fc80000011605 */
        /* <DEDUP_REMOVED lines=14> */
.L_x_13593:
[----:B-1----:R-:W-:Y:S02]  /*10de0*/  ISETP.NE.AND P0, PT, R14, RZ, PT ;  /* 0x000000ff0e00720c */ /* 0x002fe40003f05270 */
[----:B------:R-:W-:-:S11]  /*10df0*/  PLOP3.LUT P6, PT, PT, PT, PT, 0x8, 0x0 ;  /* 0x000000000000781c */ /* 0x000fd60003fce170 */
[----:B------:R-:W-:Y:S05]  /*10e00*/  @P0 BRA `(.L_x_13423) ;  /* 0x00000000000c0947 */ /* 0x000fea0003800000 */
[----:B------:R-:W-:-:S03]  /*10e10*/  UMOV UR4, 0xffffffff ;  /* 0xffffffff00047882 */ /* 0x000fc60000000000 */
[----:B------:R-:W-:Y:S05]  /*10e20*/  BRA.DIV UR4, `(.L_x_13424) ;  /* 0x00000072046c7947 */ /* 0x000fea000b800000 */
[----:B------:R-:W-:-:S13]  /*10e30*/  ELECT P6, URZ, PT ;  /* 0x00000000003f782f */ /* 0x000fda00038c0000 */
.L_x_13423:
        /* <DEDUP_REMOVED lines=9> */
.L_x_13596:
[----:B------:R-:W-:Y:S05]  /*10ed0*/  BSYNC B1 ;  /* 0x0000000000017941 */ /* 0x000fea0003800000 */
.L_x_13425:
[----:B------:R-:W-:Y:S04]  /*10ee0*/  BSSY B1, `(.L_x_13427) ;  /* 0x0000050000017945 */ /* 0x000fe80003800000 */
[----:B------:R-:W-:Y:S05]  /*10ef0*/  @!P6 BRA `(.L_x_13428) ;  /* 0x000000040038e947 */ /* 0x000fea0003800000 */
[----:B------:R-:W2:Y:S01]  /*10f00*/  LDL R8, [R1+0x4] ;  /* 0x0000040001087983 */ /* 0x000ea20000100800 */
[----:B0-----:R-:W-:Y:S01]  /*10f10*/  IMAD R6, R28, 0x8, R16 ;  /* 0x000000081c067824 */ /* 0x001fe200078e0210 */
[----:B------:R-:W0:Y:S01]  /*10f20*/  S2R R7, SR_TID.X ;  /* 0x0000000000077919 */ /* 0x000e220000002100 */
[----:B------:R-:W-:Y:S01]  /*10f30*/  BSSY B2, `(.L_x_13429) ;  /* 0x0000006000027945 */ /* 0x000fe20003800000 */
[----:B0-----:R-:W-:-:S04]  /*10f40*/  LOP3.LUT R7, R7, 0x7f, RZ, 0xc0, !PT ;  /* 0x0000007f07077812 */ /* 0x001fc800078ec0ff */
[----:B------:R-:W-:Y:S02]  /*10f50*/  ISETP.NE.AND P2, PT, R7, RZ, PT ;  /* 0x000000ff0700720c */ /* 0x000fe40003f45270 */
[----:B--2---:R-:W-:-:S04]  /*10f60*/  SHF.L.U32 R10, R8, 0x1f, RZ ;  /* 0x0000001f080a7819 */ /* 0x004fc800000006ff */
[----:B------:R-:W0:Y:S02]  /*10f70*/  SYNCS.PHASECHK.TRANS64.TRYWAIT P0, [R6+URZ+0x168a0], R10 ;  /* 0x0168a00a060075a7 */ /* 0x000e24000800017f */
[----:B0-----:R-:W-:Y:S05]  /*10f80*/  @!P0 BRA `(.L_x_13430) ;  /* 0x0000007000488947 */ /* 0x001fea0003800000 */
.L_x_13597:
[----:B------:R-:W-:Y:S05]  /*10f90*/  BSYNC B2 ;  /* 0x0000000000027941 */ /* 0x000fea0003800000 */
.L_x_13429:
        /* <DEDUP_REMOVED lines=9> */
.L_x_13432:
[----:B------:R-:W-:Y:S05]  /*11030*/  BSYNC B2 ;  /* 0x0000000000027941 */ /* 0x000fea0003800000 */
.L_x_13431:
[----:B------:R-:W-:Y:S01]  /*11040*/  IMAD.MOV.U32 R12, RZ, RZ, RZ ;  /* 0x000000ffff0c7224 */ /* 0x000fe200078e00ff */
[----:B------:R-:W-:Y:S01]  /*11050*/  UIADD3 UR4, UP0, UR40, 0x570, URZ ;  /* 0x0000057028047890 */ /* 0x000fe2000ff1e03f */
[----:B------:R-:W-:Y:S01]  /*11060*/  IMAD R7, R5, 0x80, R0 ;  /* 0x0000008005077824 */ /* 0x000fe200078e0200 */
[----:B------:R-:W-:Y:S01]  /*11070*/  PLOP3.LUT P0, PT, PT, PT, PT, 0x80, 0x0 ;  /* 0x000000000000781c */ /* 0x000fe20003f0f070 */
[----:B------:R-:W-:Y:S01]  /*11080*/  IMAD R8, R28, 0x4000, R16 ;  /* 0x000040001c087824 */ /* 0x000fe200078e0210 */
[----:B------:R-:W-:Y:S01]  /*11090*/  R2UR UR10, R12 ;  /* 0x000000000c0a72ca */ /* 0x000fe200000e0000 */
[----:B------:R-:W-:Y:S01]  /*110a0*/  VIADD R7, R7, 0xffffff80 ;  /* 0xffffff8007077836 */ /* 0x000fe20000000000 */
[----:B------:R-:W-:Y:S01]  /*110b0*/  SHF.L.U32 R11, R28, 0xd, RZ ;  /* 0x0000000d1c0b7819 */ /* 0x000fe200000006ff */
[----:B------:R-:W-:Y:S01]  /*110c0*/  VIADD R8, R8, 0xe400 ;  /* 0x0000e40008087836 */ /* 0x000fe20000000000 */
[----:B------:R-:W-:Y:S01]  /*110d0*/  UIADD3.X UR5, URZ, UR41, URZ, UP0, !UPT ;  /* 0x000000293f057290 */ /* 0x000fe200087fe43f */
[----:B------:R-:W-:Y:S01]  /*110e0*/  VIADD R9, R6, 0x16890 ;  /* 0x0001689006097836 */ /* 0x000fe20000000000 */
[----:B------:R-:W-:Y:S01]  /*110f0*/  UMOV UR6, 0x0 ;  /* 0x0000000000067882 */ /* 0x000fe20000000000 */
[----:B------:R-:W-:-:S09]  /*11100*/  UMOV UR7, 0x12f00000 ;  /* 0x12f0000000077882 */ /* 0x000fd20000000000 */
.L_x_13433:
        /* <DEDUP_REMOVED lines=13> */
.L_x_13598:
[----:B------:R-:W-:Y:S05]  /*111e0*/  BSYNC B2 ;  /* 0x0000000000027941 */ /* 0x000fea0003800000 */
.L_x_13434:
        /* <DEDUP_REMOVED lines=11> */
.L_x_13437:
[----:B------:R-:W-:Y:S05]  /*112a0*/  BSYNC B2 ;  /* 0x0000000000027941 */ /* 0x000fea0003800000 */
.L_x_13436:
[----:B------:R-:W-:Y:S01]  /*112b0*/  R2UR UR10, R12 ;  /* 0x000000000c0a72ca */ /* 0x000fe200000e0000 */
[----:B------:R-:W-:Y:S01]  /*112c0*/  UIADD3 UR4, UP0, UR40, 0x670, URZ ;  /* 0x0000067028047890 */ /* 0x000fe2000ff1e03f */
[----:B------:R-:W-:Y:S01]  /*112d0*/  R2UR UR7, R9 ;  /* 0x00000000090772ca */ /* 0x000fe200000e0000 */
[----:B01----:R-:W-:Y:S01]  /*112e0*/  VIADD R6, R6, 0x168b0 ;  /* 0x000168b006067836 */ /* 0x003fe20000000000 */
[----:B------:R-:W-:Y:S01]  /*112f0*/  R2UR UR6, R8 ;  /* 0x00000000080672ca */ /* 0x000fe200000e0000 */
[----:B------:R-:W-:Y:S01]  /*11300*/  IMAD R8, R11, 0x2, R16 ;  /* 0x000000020b087824 */ /* 0x000fe200078e0210 */
[----:B------:R-:W-:Y:S01]  /*11310*/  PLOP3.LUT P0, PT, PT, PT, PT, 0x80, 0x0 ;  /* 0x000000000000781c */ /* 0x000fe20003f0f070 */
[----:B------:R-:W-:Y:S02]  /*11320*/  UIADD3.X UR5, URZ, UR41, URZ, UP0, !UPT ;  /* 0x000000293f057290 */ /* 0x000fe400087fe43f */
[----:B------:R-:W-:-:S10]  /*11330*/  VIADD R8, R8, 0x400 ;  /* 0x0000040008087836 */ /* 0x000fd40000000000 */
.L_x_13438:
        /* <DEDUP_REMOVED lines=10> */
.L_x_13428:
[----:B------:R-:W-:Y:S05]  /*113e0*/  BSYNC B1 ;  /* 0x0000000000017941 */ /* 0x000fea0003800000 */
.L_x_13427:
[----:B------:R-:W2:Y:S01]  /*113f0*/  LDL.LU R9, [R1+0x4] ;  /* 0x0000040001097983 */ /* 0x000ea20000300800 */
[----:B------:R-:W-:Y:S01]  /*11400*/  VIADD R28, R28, 0x1 ;  /* 0x000000011c1c7836 */ /* 0x000fe20000000000 */
[----:B------:R-:W-:Y:S01]  /*11410*/  PLOP3.LUT P0, PT, PT, PT, PT, 0x8, 0x0 ;  /* 0x000000000000781c */ /* 0x000fe20003f0e170 */
[----:B------:R-:W-:-:S03]  /*11420*/  VIADD R5, R5, 0xfffffffe ;  /* 0xfffffffe05057836 */ /* 0x000fc60000000000 */
[C---:B------:R-:W-:Y:S02]  /*11430*/  ISETP.NE.AND P2, PT, R28.reuse, 0x2, PT ;  /* 0x000000021c00780c */ /* 0x040fe40003f45270 */
[----:B------:R-:W-:Y:S02]  /*11440*/  ISETP.GE.AND P3, PT, R5, R3, PT ;  /* 0x000000030500720c */ /* 0x000fe40003f66270 */
[----:B0-----:R-:W-:Y:S02]  /*11450*/  SEL R6, RZ, 0x1, P2 ;  /* 0x00000001ff067807 */ /* 0x001fe40001000000 */
[----:B------:R-:W-:Y:S02]  /*11460*/  SEL R28, R28, RZ, P2 ;  /* 0x000000ff1c1c7207 */ /* 0x000fe40001000000 */
[----:B--2---:R-:W-:-:S05]  /*11470*/  LOP3.LUT R9, R9, R6, RZ, 0x3c, !PT ;  /* 0x0000000609097212 */ /* 0x004fca00078e3cff */
[----:B------:R0:W-:Y:S02]  /*11480*/  STL [R1+0x4], R9 ;  /* 0x0000040901007387 */ /* 0x0001e40000100800 */
[----:B------:R-:W-:Y:S05]  /*11490*/  @!P3 BRA `(.L_x_13421) ;  /* 0x000000040064b947 */ /* 0x000fea0003800000 */
.L_x_13451:
[----:B------:R-:W-:Y:S05]  /*114a0*/  YIELD ;  /* 0x0000000000007946 */ /* 0x000fea0003800000 */
[----:B------:R-:W-:Y:S04]  /*114b0*/  BSSY B1, `(.L_x_13439) ;  /* 0x000004d000017945 */ /* 0x000fe80003800000 */
[----:B-1----:R-:W-:Y:S05]  /*114c0*/  @!P6 BRA `(.L_x_13440) ;  /* 0x00000004002ce947 */ /* 0x002fea0003800000 */
[----:B------:R-:W2:Y:S01]  /*114d0*/  LDL R7, [R1+0x4] ;  /* 0x0000040001077983 */ /* 0x000ea20000100800 */
[----:B------:R-:W1:Y:S02]  /*114e0*/  S2R R6, SR_TID.X ;  /* 0x0000000000067919 */ /* 0x000e640000002100 */
[----:B-1----:R-:W-:Y:S02]  /*114f0*/  LOP3.LUT R8, R6, 0x7f, RZ, 0xc0, !PT ;  /* 0x0000007f06087812 */ /* 0x002fe400078ec0ff */
[----:B------:R-:W-:Y:S01]  /*11500*/  LEA R6, R28, R16, 0x3 ;  /* 0x000000101c067211 */ /* 0x000fe200078e18ff */
[----:B------:R-:W-:Y:S01]  /*11510*/  BSSY B2, `(.L_x_13441) ;  /* 0x0000005000027945 */ /* 0x000fe20003800000 */
[----:B------:R-:W-:Y:S02]  /*11520*/  ISETP.NE.AND P3, PT, R8, RZ, PT ;  /* 0x000000ff0800720c */ /* 0x000fe40003f65270 */
[----:B--2---:R-:W-:-:S04]  /*11530*/  SHF.L.U32 R7, R7, 0x1f, RZ ;  /* 0x0000001f07077819 */ /* 0x004fc800000006ff */
[----:B------:R-:W1:Y:S02]  /*11540*/  SYNCS.PHASECHK.TRANS64.TRYWAIT P2, [R6+URZ+0x168a0], R7 ;  /* 0x0168a007060075a7 */ /* 0x000e64000804017f */
[----:B-1----:R-:W-:Y:S05]  /*11550*/  @!P2 BRA `(.L_x_13442) ;  /* 0x0000006800fca947 */ /* 0x002fea0003800000 */
.L_x_13599:
[----:B------:R-:W-:Y:S05]  /*11560*/  BSYNC B2 ;  /* 0x0000000000027941 */ /* 0x000fea0003800000 */
.L_x_13441:
[----:B------:R-:W-:Y:S04]  /*11570*/  BSSY B2, `(.L_x_13443) ;  /* 0x0000009000027945 */ /* 0x000fe80003800000 */
[----:B------:R-:W-:Y:S05]  /*11580*/  @P3 BRA `(.L_x_13444) ;  /* 0x00000000001c3947 */ /* 0x000fea0003800000 */
[----:B------:R-:W0:Y:S02]  /*11590*/  S2R R8, SR_TID.X ;  /* 0x0000000000087919 */ /* 0x000e240000002100 */
[----:B0-----:R-:W-:Y:S01]  /*115a0*/  LOP3.LUT R9, R8, 0x1f, RZ, 0xc0, !PT ;  /* 0x0000001f08097812 */ /* 0x001fe200078ec0ff */
[----:B------:R-:W-:-:S03]  /*115b0*/  IMAD.MOV.U32 R8, RZ, RZ, 0x4000 ;  /* 0x00004000ff087424 */ /* 0x000fc600078e00ff */
[----:B------:R-:W-:Y:S01]  /*115c0*/  ISETP.NE.AND P2, PT, R9, RZ, PT ;  /* 0x000000ff0900720c */ /* 0x000fe20003f45270 */
[----:B------:R2:W-:-:S12]  /*115d0*/  SYNCS.ARRIVE.TRANS64 RZ, [R6+URZ+0x16890], R8 ;  /* 0x0168900806ff79a7 */ /* 0x0005d8000800003f */
[----:B--2---:R-:W-:Y:S05]  /*115e0*/  @!P2 BRA `(.L_x_13444) ;  /* 0x000000000004a947 */ /* 0x004fea0003800000 */
[----:B------:R-:W-:Y:S01]  /*115f0*/  BPT.TRAP 0x1 ;  /* 0x000000040000795c */ /* 0x000fe20000300000 */
.L_x_13444:
[----:B------:R-:W-:Y:S05]  /*11600*/  BSYNC B2 ;  /* 0x0000000000027941 */ /* 0x000fea0003800000 */
.L_x_13443:
        /* <DEDUP_REMOVED lines=11> */
.L_x_13445:
        /* <DEDUP_REMOVED lines=13> */
.L_x_13600:
[----:B------:R-:W-:Y:S05]  /*11790*/  BSYNC B2 ;  /* 0x0000000000027941 */ /* 0x000fea0003800000 */
.L_x_13446:
        /* <DEDUP_REMOVED lines=11> */
.L_x_13449:
[----:B------:R-:W-:Y:S05]  /*11850*/  BSYNC B2 ;  /* 0x0000000000027941 */ /* 0x000fea0003800000 */
.L_x_13448:
[----:B------:R-:W-:Y:S01]  /*11860*/  R2UR UR10, R12 ;  /* 0x000000000c0a72ca */ /* 0x000fe200000e0000 */
[----:B------:R-:W-:Y:S01]  /*11870*/  UIADD3 UR4, UP0, UR40, 0x670, URZ ;  /* 0x0000067028047890 */ /* 0x000fe2000ff1e03f */
[----:B------:R-:W-:Y:S01]  /*11880*/  R2UR UR6, R10 ;  /* 0x000000000a0672ca */ /* 0x000fe200000e0000 */
[----:B01----:R-:W-:Y:S01]  /*11890*/  VIADD R6, R6, 0x168b0 ;  /* 0x000168b006067836 */ /* 0x003fe20000000000 */
[----:B------:R-:W-:Y:S01]  /*118a0*/  R2UR UR7, R11 ;  /* 0x000000000b0772ca */ /* 0x000fe200000e0000 */
[----:B------:R-:W-:Y:S01]  /*118b0*/  UIADD3.X UR5, URZ, UR41, URZ, UP0, !UPT ;  /* 0x000000293f057290 */ /* 0x000fe200087fe43f */
[----:B------:R-:W-:Y:S02]  /*118c0*/  PLOP3.LUT P2, PT, PT, PT, PT, 0x80, 0x0 ;  /* 0x000000000000781c */ /* 0x000fe40003f4f070 */
[----:B------:R-:W-:-:S11]  /*118d0*/  IADD3 R8, R8, 0x400, RZ ;  /* 0x0000040008087810 */ /* 0x000fd60007ffe0ff */
.L_x_13450:
        /* <DEDUP_REMOVED lines=10> */
.L_x_13440:
[----:B------:R-:W-:Y:S05]  /*11980*/  BSYNC B1 ;  /* 0x0000000000017941 */ /* 0x000fea0003800000 */
.L_x_13439:
        /* <DEDUP_REMOVED lines=10> */
.L_x_13421:
[----:B------:R-:W-:Y:S05]  /*11a30*/  BSYNC B0 ;  /* 0x0000000000007941 */ /* 0x000fea0003800000 */
.L_x_13420:
[----:B------:R-:W-:Y:S05]  /*11a40*/  @!P0 WARPSYNC.ALL ;  /* 0x0000000000008948 */ /* 0x000fea0003800000 */
[----:B------:R-:W-:Y:S01]  /*11a50*/  @!P0 BAR.SYNC.DEFER_BLOCKING 0xc, 0x200 ;  /* 0x0308000000008b1d */ /* 0x000fe20000010000 */
[----:B------:R-:W-:-:S05]  /*11a60*/  IMAD.MOV.U32 R0, RZ, RZ, RZ ;  /* 0x000000ffff007224 */ /* 0x000fca00078e00ff */
[----:B------:R-:W-:Y:S04]  /*11a70*/  BSSY B0, `(.L_x_13452) ;  /* 0x000001e000007945 */ /* 0x000fe80003800000 */
[----:B------:R-:W-:Y:S05]  /*11a80*/  @!P1 BRA `(.L_x_13453) ;  /* 0x0000000000709947 */ /* 0x000fea0003800000 */
[----:B------:R-:W-:-:S13]  /*11a90*/  ISETP.NE.AND P0, PT, R4, RZ, PT ;  /* 0x000000ff0400720c */ /* 0x000fda0003f05270 */
[----:B------:R-:W2:Y:S02]  /*11aa0*/  @!P0 LDC R4, c[0x0][0x9f0] ;  /* 0x00027c00ff048b82 */ /* 0x000ea40000000800 */
[-C--:B--2---:R-:W-:Y:S02]  /*11ab0*/  IABS R0, R4.reuse ;  /* 0x0000000400007213 */ /* 0x084fe40000000000 */
[----:B------:R-:W-:Y:S02]  /*11ac0*/  IABS R6, R4 ;  /* 0x0000000400067213 */ /* 0x000fe40000000000 */
[----:B------:R-:W2:Y:S03]  /*11ad0*/  I2F.RP R2, R0 ;  /* 0x0000000000027306 */ /* 0x000ea60000209400 */
        /* <DEDUP_REMOVED lines=23> */
.L_x_13453:
[----:B------:R-:W-:Y:S05]  /*11c50*/  BSYNC B0 ;  /* 0x0000000000007941 */ /* 0x000fea0003800000 */
.L_x_13452:
        /* <DEDUP_REMOVED lines=20> */
[----:B-1----:R-:W1:Y:S01]  /*11da0*/  POPC R7, R4 ;  /* 0x0000000400077309 */ /* 0x002e620000000000 */
[----:B--2---:R-:W1:Y:S02]  /*11db0*/  SHFL.IDX PT, R0, R3, R0, 0x1f ;  /* 0x00001f0003007589 */ /* 0x004e6400000e0000 */
[----:B-1----:R-:W-:Y:S01]  /*11dc0*/  IADD3 R24, R0, UR37, R7 ;  /* 0x0000002500187c10 */ /* 0x002fe2000fffe007 */
[----:B------:R-:W-:Y:S06]  /*11dd0*/  BRA `(.L_x_13456) ;  /* 0x0000003800287947 */ /* 0x000fec0003800000 */
.L_x_13455:
        /* <DEDUP_REMOVED lines=10> */
[----:B------:R-:W2:Y:S01]  /*11e80*/  LDC.64 R2, c[0x4][R2] ;  /* 0x0100000002027b82 */ /* 0x000ea20000000a00 */
[----:B------:R-:W-:Y:S02]  /*11e90*/  IMAD.U32 R5, RZ, RZ, UR7 ;  /* 0x00000007ff057e24 */ /* 0x000fe4000f8e00ff */
[----:B------:R-:W-:Y:S02]  /*11ea0*/  IMAD.U32 R6, RZ, RZ, UR8 ;  /* 0x00000008ff067e24 */ /* 0x000fe4000f8e00ff */
[----:B-1----:R-:W-:-:S02]  /*11eb0*/  IMAD.U32 R7, RZ, RZ, UR9 ;  /* 0x00000009ff077e24 */ /* 0x002fc4000f8e00ff */
[----:B------:R-:W-:Y:S02]  /*11ec0*/  IMAD.U32 R10, RZ, RZ, UR4 ;  /* 0x00000004ff0a7e24 */ /* 0x000fe4000f8e00ff */
[----:B------:R-:W-:Y:S02]  /*11ed0*/  IMAD.MOV.U32 R8, RZ, RZ, 0x70 ;  /* 0x00000070ff087424 */ /* 0x000fe400078e00ff */
[----:B------:R-:W-:Y:S02]  /*11ee0*/  IMAD.MOV.U32 R12, RZ, RZ, 0x1 ;  /* 0x00000001ff0c7424 */ /* 0x000fe400078e00ff */
[----:B------:R-:W-:-:S07]  /*11ef0*/  IMAD.MOV.U32 R13, RZ, RZ, RZ ;  /* 0x000000ffff0d7224 */ /* 0x000fce00078e00ff */
[----:B------:R-:W-:-:S07]  /*11f00*/  LEPC R20, `(.L_x_13458) ;  /* 0x000000001014794e */ /* 0x000fce0000000000 */
[----:B0-2---:R-:W-:Y:S05]  /*11f10*/  CALL.ABS.NOINC R2 ;  /* 0x0000000002007343 */ /* 0x005fea0003c00000 */
.L_x_13458:
[----:B------:R-:W-:Y:S05]  /*11f20*/  BSYNC B6 ;  /* 0x0000000000067941 */ /* 0x000fea0003800000 */
.L_x_13457:
        /* <DEDUP_REMOVED lines=9> */
[----:B------:R-:W-:Y:S01]  /*11fc0*/  IMAD.U32 R4, RZ, RZ, UR6 ;  /* 0x00000006ff047e24 */ /* 0x000fe2000f8e00ff */
[----:B------:R-:W-:Y:S01]  /*11fd0*/  MOV R11, UR5 ;  /* 0x00000005000b7c02 */ /* 0x000fe20008000f00 */
[----:B------:R-:W-:Y:S02]  /*11fe0*/  IMAD.U32 R5, RZ, RZ, UR7 ;  /* 0x00000007ff057e24 */ /* 0x000fe4000f8e00ff */
[----:B------:R-:W-:Y:S02]  /*11ff0*/  IMAD.U32 R6, RZ, RZ, UR8 ;  /* 0x00000008ff067e24 */ /* 0x000fe4000f8e00ff */
[----:B-1----:R-:W-:-:S02]  /*12000*/  IMAD.U32 R7, RZ, RZ, UR9 ;  /* 0x00000009ff077e24 */ /* 0x002fc4000f8e00ff */
[----:B------:R-:W-:Y:S02]  /*12010*/  IMAD.U32 R10, RZ, RZ, UR4 ;  /* 0x00000004ff0a7e24 */ /* 0x000fe4000f8e00ff */
[----:B------:R-:W-:Y:S02]  /*12020*/  IMAD.MOV.U32 R8, RZ, RZ, 0x70 ;  /* 0x00000070ff087424 */ /* 0x000fe400078e00ff */
[----:B------:R-:W-:Y:S02]  /*12030*/  IMAD.MOV.U32 R12, RZ, RZ, 0x1 ;  /* 0x00000001ff0c7424 */ /* 0x000fe400078e00ff */
[----:B--2---:R-:W-:-:S07]  /*12040*/  IMAD.MOV.U32 R13, RZ, RZ, RZ ;  /* 0x000000ffff0d7224 */ /* 0x004fce00078e00ff */
[----:B------:R-:W-:-:S07]  /*12050*/  LEPC R20, `(.L_x_13461) ;  /* 0x000000001014794e */ /* 0x000fce0000000000 */
[----:B0--3--:R-:W-:Y:S05]  /*12060*/  CALL.ABS.NOINC R2 ;  /* 0x0000000002007343 */ /* 0x009fea0003c00000 */
.L_x_13461:
        /* <DEDUP_REMOVED lines=15> */
.L_x_13460:
[----:B------:R-:W-:Y:S05]  /*12160*/  BSYNC B6 ;  /* 0x0000000000067941 */ /* 0x000fea0003800000 */
.L_x_13459:
[----:B------:R2:W3:Y:S01]  /*12170*/  LDL R20, [R1+0xc] ;  /* 0x00000c0001147983 */ /* 0x0004e20000100800 */
[----:B------:R-:W-:Y:S01]  /*12180*/  ULDC.64 UR4, c[0x0][0x9f8] ;  /* 0x00027e0000047ab9 */ /* 0x000fe20000000a00 */
[----:B------:R-:W-:Y:S01]  /*12190*/  IMAD.MOV.U32 R2, RZ, RZ, R26 ;  /* 0x000000ffff027224 */ /* 0x000fe200078e001a */
[----:B------:R-:W-:Y:S01]  /*121a0*/  ISETP.NE.U32.AND P0, PT, RZ, UR4, PT ;  /* 0x00000004ff007c0c */ /* 0x000fe2000bf05070 */
[----:B------:R-:W4:Y:S01]  /*121b0*/  LDL R26, [R1+0x14] ;  /* 0x00001400011a7983 */ /* 0x000f220000100800 */
[----:B------:R-:W1:Y:S02]  /*121c0*/  LDC R6, c[0x0][0x430] ;  /* 0x00010c00ff067b82 */ /* 0x000e640000000800 */
[----:B------:R-:W-:Y:S01]  /*121d0*/  ISETP.NE.AND.EX P0, PT, RZ, UR5, PT, P0 ;  /* 0x00000005ff007c0c */ /* 0x000fe2000bf05300 */
[----:B------:R-:W2:Y:S01]  /*121e0*/  LDL R21, [R1+0x1c] ;  /* 0x00001c0001157983 */ /* 0x000ea20000100800 */
[----:B------:R-:W3:Y:S03]  /*121f0*/  S2R R23, SR_TID.X ;  /* 0x0000000000177919 */ /* 0x000ee60000002100 */
[----:B0-----:R-:W2:Y:S08]  /*12200*/  LDL.LU R9, [R1] ;  /* 0x0000000001097983 */ /* 0x001eb00000300800 */
[----:B------:R-:W-:-:S04]  /*12210*/  @P0 IADD3 R18, P1, R18, UR4, RZ ;  /* 0x0000000412120c10 */ /* 0x000fc8000ff3e0ff */
[----:B------:R-:W-:Y:S02]  /*12220*/  @P0 IADD3.X R19, R19, UR5, RZ, P1, !PT ;  /* 0x0000000513130c10 */ /* 0x000fe40008ffe4ff */
[----:B-1----:R-:W-:-:S13]  /*12230*/  ISETP.NE.AND P1, PT, R6, 0x1, PT ;  /* 0x000000010600780c */ /* 0x002fda0003f25270 */
[----:B------:R-:W0:Y:S01]  /*12240*/  @P1 LDC R3, c[0x0][0x434] ;  /* 0x00010d00ff031b82 */ /* 0x000e220000000800 */
[----:B---3--:R-:W3:Y:S01]  /*12250*/  @P0 LDG.E R20, desc[UR42][R18.64] ;  /* 0x0000002a12140981 */ /* 0x008ee2000c1e1900 */
[C---:B------:R-:W-:Y:S01]  /*12260*/  LOP3.LUT R0, R23.reuse, 0x7f, RZ, 0xc0, !PT ;  /* 0x0000007f17007812 */ /* 0x040fe200078ec0ff */
[----:B------:R-:W-:Y:S02]  /*12270*/  IMAD.SHL.U32 R4, R23, 0x10, RZ ;  /* 0x0000001017047824 */ /* 0x000fe400078e00ff */
[----:B------:R-:W-:-:S03]  /*12280*/  VIADD R23, R2, 0xffffffff ;  /* 0xffffffff02177836 */ /* 0x000fc60000000000 */
[----:B------:R-:W1:Y:S01]  /*12290*/  @P1 LDC R2, c[0x0][0x438] ;  /* 0x00010e00ff021b82 */ /* 0x000e620000000800 */
[----:B------:R-:W-:Y:S01]  /*122a0*/  SHF.R.U32.HI R0, RZ, 0x3, R0 ;  /* 0x00000003ff007819 */ /* 0x000fe20000011600 */
[----:B------:R-:W-:Y:S01]  /*122b0*/  IMAD.SHL.U32 R8, R23, 0x80, RZ ;  /* 0x0000008017087824 */ /* 0x000fe200078e00ff */
[----:B------:R-:W-:-:S04]  /*122c0*/  LOP3.LUT R4, R4, 0x70, RZ, 0xc0, !PT ;  /* 0x0000007004047812 */ /* 0x000fc800078ec0ff */
[----:B------:R-:W-:Y:S01]  /*122d0*/  LOP3.LUT R0, R8, R0, R4, 0xfe, !PT ;  /* 0x0000000008007212 */ /* 0x000fe200078efe04 */
[----:B---3--:R-:W-:Y:S03]  /*122e0*/  @P0 STL [R1+0xc], R20 ;  /* 0x00000c1401000387 */ /* 0x008fe60000100800 */
[C---:B----4-:R-:W-:Y:S01]  /*122f0*/  ISETP.GE.AND P0, PT, R0.reuse, R26, PT ;  /* 0x0000001a0000720c */ /* 0x050fe20003f06270 */
[----:B--2---:R-:W-:-:S04]  /*12300*/  IMAD.IADD R0, R0, 0x1, R21 ;  /* 0x0000000100007824 */ /* 0x004fc800078e0215 */
[----:B0-----:R-:W-:-:S04]  /*12310*/  @P1 IMAD.HI.U32 R3, R0, R3, RZ ;  /* 0x0000000300031227 */ /* 0x001fc800078e00ff */
[----:B------:R-:W-:Y:S01]  /*12320*/  IMAD.MOV.U32 R4, RZ, RZ, R0 ;  /* 0x000000ffff047224 */ /* 0x000fe200078e0000 */
[----:B-1----:R-:W-:-:S03]  /*12330*/  @P1 SHF.R.U32.HI R4, RZ, R2, R3 ;  /* 0x00000002ff041219 */ /* 0x002fc60000011603 */
[----:B------:R-:W0:Y:S01]  /*12340*/  @!P0 LDC.64 R2, c[0x0][0x428] ;  /* 0x00010a00ff028b82 */ /* 0x000e220000000a00 */
[----:B------:R-:W-:Y:S01]  /*12350*/  SHF.R.S32.HI R7, RZ, 0x1f, R20 ;  /* 0x0000001fff077819 */ /* 0x000fe20000011414 */
[----:B------:R-:W-:-:S04]  /*12360*/  IMAD.MOV R5, RZ, RZ, -R4 ;  /* 0x000000ffff057224 */ /* 0x000fc800078e0a04 */
[----:B------:R-:W-:Y:S01]  /*12370*/  IMAD R0, R6, R5, R0 ;  /* 0x0000000506007224 */ /* 0x000fe200078e0200 */
[--C-:B------:R-:W-:Y:S01]  /*12380*/  @!P0 SHF.R.S32.HI R5, RZ, 0x1f, R4.reuse ;  /* 0x0000001fff058819 */ /* 0x100fe20000011404 */
[----:B------:R0:W-:Y:S02]  /*12390*/  STL [R1+0x20], R7 ;  /* 0x0000200701007387 */ /* 0x0001e40000100800 */
[-C--:B0-----:R-:W-:Y:S02]  /*123a0*/  @!P0 IMAD R7, R7, R2.reuse, RZ ;  /* 0x0000000207078224 */ /* 0x081fe400078e02ff */
[----:B------:R-:W-:-:S04]  /*123b0*/  @!P0 IMAD.WIDE.U32 R4, R20, R2, R4 ;  /* 0x0000000214048225 */ /* 0x000fc800078e0004 */
[----:B------:R-:W-:Y:S02]  /*123c0*/  @!P0 IMAD R7, R20, R3, R7 ;  /* 0x0000000314078224 */ /* 0x000fe400078e0207 */
[----:B------:R-:W0:Y:S03]  /*123d0*/  @!P0 LDC.64 R2, c[0x0][0x418] ;  /* 0x00010600ff028b82 */ /* 0x000e260000000a00 */
[----:B------:R-:W-:Y:S02]  /*123e0*/  @!P0 IADD3 R7, R5, R7, RZ ;  /* 0x0000000705078210 */ /* 0x000fe40007ffe0ff */
[----:B0-----:R-:W-:Y:S01]  /*123f0*/  @!P0 LEA R6, P1, R4, R2, 0x2 ;  /* 0x0000000204068211 */ /* 0x001fe200078210ff */
[----:B------:R-:W-:-:S03]  /*12400*/  IMAD.MOV.U32 R2, RZ, RZ, RZ ;  /* 0x000000ffff027224 */ /* 0x000fc600078e00ff */
[----:B------:R-:W-:-:S05]  /*12410*/  @!P0 LEA.HI.X R7, R4, R3, R7, 0x2, P1 ;  /* 0x0000000304078211 */ /* 0x000fca00008f1407 */
[----:B------:R0:W5:Y:S01]  /*12420*/  @!P0 LDG.E R2, desc[UR42][R6.64] ;  /* 0x0000002a06028981 */ /* 0x000162000c1e1900 */
[----:B------:R-:W-:-:S05]  /*12430*/  IMAD.U32 R10, RZ, RZ, UR38 ;  /* 0x00000026ff0a7e24 */ /* 0x000fca000f8e00ff */
[----:B------:R-:W-:Y:S02]  /*12440*/  ISETP.NE.AND P2, PT, R10, 0x3, PT ;  /* 0x000000030a00780c */ /* 0x000fe40003f45270 */
[----:B------:R-:W-:-:S11]  /*12450*/  LOP3.LUT R9, R9, 0xfffffffd, RZ, 0xc0, !PT ;  /* 0xfffffffd09097812 */ /* 0x000fd600078ec0ff */
[----:B------:R-:W-:-:S05]  /*12460*/  @P2 LOP3.LUT R9, R9, 0x2, RZ, 0xfc, !PT ;  /* 0x0000000209092812 */ /* 0x000fca00078efcff */
[----:B------:R0:W-:Y:S01]  /*12470*/  STL [R1], R9 ;  /* 0x0000000901007387 */ /* 0x0001e20000100800 */
[----:B------:R-:W-:-:S03]  /*12480*/  UMOV UR4, 0xffffffff ;  /* 0xffffffff00047882 */ /* 0x000fc60000000000 */
[----:B------:R-:W-:Y:S05]  /*12490*/  BRA.DIV UR4, `(.L_x_13462) ;  /* 0x0000005e04547947 */ /* 0x000fea000b800000 */
.L_x_13603:
[----:B------:R-:W-:Y:S05]  /*124a0*/  @!P2 BRA `(.L_x_13463) ;  /* 0x000000000004a947 */ /* 0x000fea0003800000 */
[----:B------:R-:W-:Y:S01]  /*124b0*/  BPT.TRAP 0x1 ;  /* 0x000000040000795c */ /* 0x000fe20000300000 */
.L_x_13463:
        /* <DEDUP_REMOVED lines=23> */
.L_x_13604:
[----:B------:R-:W-:Y:S05]  /*12630*/  BSYNC B0 ;  /* 0x0000000000007941 */ /* 0x000fea0003800000 */
.L_x_13464:
[----:B------:R-:W2:Y:S01]  /*12640*/  LDL R14, [R1+0x14] ;  /* 0x00001400010e7983 */ /* 0x000ea20000100800 */
[----:B------:R-:W-:Y:S01]  /*12650*/  ULDC.64 UR4, c[0x0][0x300] ;  /* 0x0000c00000047ab9 */ /* 0x000fe20000000a00 */
[----:B------:R-:W-:Y:S02]  /*12660*/  ULDC.64 UR6, c[0x0][0x2e8] ;  /* 0x0000ba0000067ab9 */ /* 0x000fe40000000a00 */
[----:B------:R-:W3:Y:S01]  /*12670*/  LDL.LU R10, [R1] ;  /* 0x00000000010a7983 */ /* 0x000ee20000300800 */
[----:B------:R-:W-:Y:S02]  /*12680*/  IMAD R6, R6, UR4, RZ ;  /* 0x0000000406067c24 */ /* 0x000fe4000f8e02ff */
[C---:B0-----:R-:W-:Y:S01]  /*12690*/  IMAD.WIDE.U32 R4, R0.reuse, UR4, RZ ;  /* 0x0000000400047c25 */ /* 0x041fe2000f8e00ff */
[----:B------:R-:W0:Y:S03]  /*126a0*/  S2R R9, SR_TID.X ;  /* 0x0000000000097919 */ /* 0x000e260000002100 */
[----:B------:R-:W-:Y:S01]  /*126b0*/  IMAD R6, R0, UR5, R6 ;  /* 0x0000000500067c24 */ /* 0x000fe2000f8e0206 */
[----:B------:R-:W1:Y:S01]  /*126c0*/  S2R R13, SR_TID.X ;  /* 0x00000000000d7919 */ /* 0x000e620000002100 */
[----:B------:R-:W-:-:S02]  /*126d0*/  ULDC.64 UR4, c[0x0][0x310] ;  /* 0x0000c40000047ab9 */ /* 0x000fc40000000a00 */
[----:B------:R-:W-:Y:S02]  /*126e0*/  IMAD.IADD R5, R5, 0x1, R6 ;  /* 0x0000000105057824 */ /* 0x000fe400078e0206 */
[----:B------:R-:W-:Y:S02]  /*126f0*/  IMAD R7, R7, UR4, RZ ;  /* 0x0000000407077c24 */ /* 0x000fe4000f8e02ff */
[----:B------:R-:W-:-:S04]  /*12700*/  IMAD.WIDE.U32 R4, R2, UR4, R4 ;  /* 0x0000000402047c25 */ /* 0x000fc8000f8e0004 */
[----:B------:R-:W-:Y:S01]  /*12710*/  IMAD R7, R2, UR5, R7 ;  /* 0x0000000502077c24 */ /* 0x000fe2000f8e0207 */
[----:B------:R-:W-:-:S03]  /*12720*/  ULDC.64 UR4, c[0x0][0x308] ;  /* 0x0000c20000047ab9 */ /* 0x000fc60000000a00 */
[----:B------:R-:W-:Y:S02]  /*12730*/  IMAD.IADD R5, R5, 0x1, R7 ;  /* 0x0000000105057824 */ /* 0x000fe400078e0207 */
[----:B------:R-:W-:Y:S01]  /*12740*/  IMAD.WIDE.U32 R4, R17, UR4, R4 ;  /* 0x0000000411047c25 */ /* 0x000fe2000f8e0004 */
[----:B------:R-:W-:-:S03]  /*12750*/  ULDC UR4, c[0x0][0x2f4] ;  /* 0x0000bd0000047ab9 */ /* 0x000fc60000000800 */
[----:B------:R-:W-:Y:S01]  /*12760*/  IMAD R2, R17, UR5, R5 ;  /* 0x0000000511027c24 */ /* 0x000fe2000f8e0205 */
[C---:B------:R-:W-:Y:S02]  /*12770*/  LEA R0, P0, R4.reuse, UR6, 0x1 ;  /* 0x0000000604007c11 */ /* 0x040fe4000f8008ff */
[----:B0-----:R-:W-:Y:S02]  /*12780*/  LOP3.LUT R11, R9, 0x7f, RZ, 0xc0, !PT ;  /* 0x0000007f090b7812 */ /* 0x001fe400078ec0ff */
[----:B------:R-:W-:Y:S01]  /*12790*/  LEA.HI.X R2, R4, UR7, R2, 0x1, P0 ;  /* 0x0000000704027c11 */ /* 0x000fe200080f0c02 */
[----:B-1----:R-:W-:Y:S01]  /*127a0*/  IMAD.SHL.U32 R9, R13, 0x8, RZ ;  /* 0x000000080d097824 */ /* 0x002fe200078e00ff */
[----:B------:R-:W-:-:S04]  /*127b0*/  SHF.R.U32.HI R12, RZ, 0x3, R11 ;  /* 0x00000003ff0c7819 */ /* 0x000fc8000001160b */
[----:B------:R-:W-:-:S04]  /*127c0*/  LOP3.LUT R9, R9, 0x38, RZ, 0xc0, !PT ;  /* 0x0000003809097812 */ /* 0x000fc800078ec0ff */
[----:B------:R-:W-:Y:S01]  /*127d0*/  ISETP.GE.AND P2, PT, R9, UR4, PT ;  /* 0x0000000409007c0c */ /* 0x000fe2000bf46270 */
[----:B------:R-:W-:Y:S01]  /*127e0*/  UMOV UR4, 0xffffffff ;  /* 0xffffffff00047882 */ /* 0x000fe20000000000 */
[----:B--2---:R-:W-:Y:S01]  /*127f0*/  IADD3 R4, -R12, R14, -R8 ;  /* 0x0000000e0c047210 */ /* 0x004fe20007ffe908 */
[----:B------:R-:W-:Y:S01]  /*12800*/  IMAD.SHL.U32 R12, R11, 0x8, RZ ;  /* 0x000000080b0c7824 */ /* 0x000fe200078e00ff */
[----:B------:R-:W-:Y:S02]  /*12810*/  SHF.L.U32 R11, R13, 0x3, RZ ;  /* 0x000000030d0b7819 */ /* 0x000fe400000006ff */
[----:B---3--:R-:W-:Y:S02]  /*12820*/  LOP3.LUT R10, R10, 0xfffffffe, RZ, 0xc0, !PT ;  /* 0xfffffffe0a0a7812 */ /* 0x008fe400078ec0ff */
[----:B------:R-:W-:-:S05]  /*12830*/  LOP3.LUT R11, R11, 0x1f8, RZ, 0xc0, !PT ;  /* 0x000001f80b0b7812 */ /* 0x000fca00078ec0ff */
[----:B------:R-:W-:Y:S02]  /*12840*/  @P2 LOP3.LUT R10, R10, 0x1, RZ, 0xfc, !PT ;  /* 0x000000010a0a2812 */ /* 0x000fe400078efcff */
[----:B------:R-:W-:Y:S02]  /*12850*/  LOP3.LUT R11, R11, 0x38, R13, 0x78, !PT ;  /* 0x000000380b0b7812 */ /* 0x000fe400078e780d */
[----:B------:R-:W-:Y:S01]  /*12860*/  ISETP.GE.AND P0, PT, R4, 0x1, PT ;  /* 0x000000010400780c */ /* 0x000fe20003f06270 */
[----:B------:R0:W-:Y:S01]  /*12870*/  STL [R1], R10 ;  /* 0x0000000a01007387 */ /* 0x0001e20000100800 */
[----:B------:R-:W-:-:S05]  /*12880*/  LOP3.LUT R11, R11, 0x200, R12, 0xf8, !PT ;  /* 0x000002000b0b7812 */ /* 0x000fca00078ef80c */
[----:B------:R-:W-:Y:S01]  /*12890*/  IMAD R5, R22, 0x2000, R11 ;  /* 0x0000200016057824 */ /* 0x000fe200078e020b */
[----:B------:R-:W-:Y:S06]  /*128a0*/  BRA.DIV UR4, `(.L_x_13466) ;  /* 0x0000005a04987947 */ /* 0x000fec000b800000 */
[----:B------:R-:W1:Y:S01]  /*128b0*/  SHFL.IDX PT, R7, R0, RZ, 0x181f ;  /* 0x00181fff00077589 */ /* 0x000e6200000e0000 */
[----:B------:R-:W-:-:S03]  /*128c0*/  @P0 IMAD R8, R5, 0x2, R16 ;  /* 0x0000000205080824 */ /* 0x000fc600078e0210 */
[----:B------:R-:W2:Y:S01]  /*128d0*/  SHFL.IDX PT, R6, R2, RZ, 0x181f ;  /* 0x00181fff02067589 */ /* 0x000ea200000e0000 */
[----:B-1----:R-:W-:-:S05]  /*128e0*/  @P0 LEA R7, P1, R9, R7, 0x1 ;  /* 0x0000000709070211 */ /* 0x002fca00078208ff */
[----:B--2---:R-:W-:-:S05]  /*128f0*/  @P0 IMAD.X R6, RZ, RZ, R6, P1 ;  /* 0x000000ffff060224 */ /* 0x004fca00008e0606 */
[----:B------:R-:W-:-:S04]  /*12900*/  @P0 LOP3.LUT R7, R7, R6, RZ, 0x3c, !PT ;  /* 0x0000000607070212 */ /* 0x000fc800078e3cff */
[----:B------:R-:W-:-:S04]  /*12910*/  @P0 LOP3.LUT R6, R7, R6, RZ, 0x3c, !PT ;  /* 0x0000000607060212 */ /* 0x000fc800078e3cff */
[----:B------:R-:W-:-:S05]  /*12920*/  @P0 LOP3.LUT R7, R7, R6, RZ, 0x3c, !PT ;  /* 0x0000000607070212 */ /* 0x000fca00078e3cff */
[----:B------:R-:W-:Y:S01]  /*12930*/  @!PT LDS RZ, [RZ] ;  /* 0x00000000fffff984 */ /* 0x000fe20000000800 */
        /* <DEDUP_REMOVED lines=63> */
.L_x_13622:
[----:B------:R-:W-:-:S13]  /*12d30*/  ISETP.GE.AND P0, PT, R4, 0x71, PT ;  /* 0x000000710400780c */ /* 0x000fda0003f06270 */
[----:B01----:R-:W-:Y:S01]  /*12d40*/  @P0 LEA R6, P1, R9, R0, 0x1 ;  /* 0x0000000009060211 */ /* 0x003fe200078208ff */
[----:B------:R-:W-:-:S04]  /*12d50*/  @P0 IMAD R5, R5, 0x2, R16 ;  /* 0x0000000205050824 */ /* 0x000fc800078e0210 */
[----:B------:R-:W-:-:S05]  /*12d60*/  @P0 IMAD.X R7, RZ, RZ, R2, P1 ;  /* 0x000000ffff070224 */ /* 0x000fca00008e0602 */
[----:B------:R-:W-:Y:S01]  /*12d70*/  @!PT LDS RZ, [RZ] ;  /* 0x00000000fffff984 */ /* 0x000fe20000000800 */
[----:B------:R-:W-:Y:S01]  /*12d80*/  @!PT LDS RZ, [RZ] ;  /* 0x00000000fffff984 */ /* 0x000fe20000000800 */
[----:B------:R-:W-:Y:S01]  /*12d90*/  @!PT LDS RZ, [RZ] ;  /* 0x00000000fffff984 */ /* 0x000fe20000000800 */
[----:B------:R0:W-:Y:S01]  /*12da0*/  @P0 LDGSTS.E.BYPASS.LTC128B.128 [R5+0x11c00], desc[UR42][R6.64], !P2 ;  /* 0x11c0000006050fae */ /* 0x0001e2000d101d6a */
[----:B------:R-:W-:Y:S01]  /*12db0*/  PLOP3.LUT P0, PT, PT, PT, PT, 0x80, 0x0 ;  /* 0x000000000000781c */ /* 0x000fe20003f0f070 */
[----:B------:R-:W-:-:S12]  /*12dc0*/  NOP ;  /* 0x0000000000007918 */ /* 0x000fd80000000000 */
.L_x_13467:
        /* <DEDUP_REMOVED lines=11> */
.L_x_13468:
[----:B------:R1:W5:Y:S01]  /*12e80*/  LDL.LU R4, [R1+0x2c] ;  /* 0x00002c0001047983 */ /* 0x0003620000300800 */
[----:B------:R1:W-:Y:S03]  /*12e90*/  SYNCS.ARRIVE.TRANS64.A1T0 RZ, [R3+URZ+0x16830], RZ ;  /* 0x016830ff03ff79a7 */ /* 0x0003e6000810003f */
[----:B0-----:R1:W5:Y:S04]  /*12ea0*/  LDL.LU R7, [R1+0x24] ;  /* 0x0000240001077983 */ /* 0x0013680000300800 */
[----:B------:R1:W5:Y:S02]  /*12eb0*/  LDL.LU R6, [R1+0x38] ;  /* 0x0000380001067983 */ /* 0x0003640000300800 */
        /* <DEDUP_REMOVED lines=9> */
[----:B-----5:R-:W-:Y:S02]  /*12f50*/  SHF.R.S32.HI R2, RZ, 0x1f, R4 ;  /* 0x0000001fff027819 */ /* 0x020fe40000011404 */
[----:B------:R-:W-:-:S03]  /*12f60*/  SEL R26, R7, RZ, !P0 ;  /* 0x000000ff071a7207 */ /* 0x000fc60004000000 */
[----:B------:R-:W-:-:S04]  /*12f70*/  IMAD R2, R2, UR4, RZ ;  /* 0x0000000402027c24 */ /* 0x000fc8000f8e02ff */
[----:B------:R-:W-:Y:S01]  /*12f80*/  IMAD R0, R4, UR5, R2 ;  /* 0x0000000504007c24 */ /* 0x000fe2000f8e0202 */
[----:B------:R-:W-:Y:S01]  /*12f90*/  SEL R2, R6, RZ, !P0 ;  /* 0x000000ff06027207 */ /* 0x000fe20004000000 */
[----:B------:R-:W-:-:S05]  /*12fa0*/  IMAD.WIDE.U32 R4, R4, UR4, RZ ;  /* 0x0000000404047c25 */ /* 0x000fca000f8e00ff */
[----:B------:R-:W-:Y:S01]  /*12fb0*/  IADD3 R0, R5, R0, RZ ;  /* 0x0000000005007210 */ /* 0x000fe20007ffe0ff */
        /* <DEDUP_REMOVED lines=9> */
[----:B-1----:R-:W0:Y:S01]  /*13050*/  LDC.64 R2, c[0x4][R2] ;  /* 0x0100000002027b82 */ /* 0x002e220000000a00 */
        /* <DEDUP_REMOVED lines=10> */
.L_x_13470:
[----:B------:R-:W-:Y:S05]  /*13100*/  BSYNC B6 ;  /* 0x0000000000067941 */ /* 0x000fea0003800000 */
.L_x_13469:
[----:B0-----:R-:W1:Y:S01]  /*13110*/  LDL.LU R2, [R1+0x24] ;  /* 0x0000240001027983 */ /* 0x001e620000300800 */
[----:B------:R-:W-:Y:S01]  /*13120*/  ULDC.64 UR4, c[0x0][0x2d8] ;  /* 0x0000b60000047ab9 */ /* 0x000fe20000000a00 */
[----:B------:R-:W-:Y:S01]  /*13130*/  ULDC.64 UR6, c[0x0][0x2e0] ;  /* 0x0000b80000067ab9 */ /* 0x000fe20000000a00 */
[----:B------:R-:W0:Y:S01]  /*13140*/  LDC R10, c[0x0][0x448] ;  /* 0x00011200ff0a7b82 */ /* 0x000e220000000800 */
[----:B------:R-:W2:Y:S01]  /*13150*/  LDL.LU.64 R20, [R1+0x30] ;  /* 0x0000300001147983 */ /* 0x000ea20000300a00 */
[----:B------:R-:W-:-:S03]  /*13160*/  ULDC.64 UR8, c[0x0][0x280] ;  /* 0x0000a00000087ab9 */ /* 0x000fc60000000a00 */
[----:B------:R-:W3:Y:S01]  /*13170*/  LDL.LU R0, [R1+0x2c] ;  /* 0x00002c0001007983 */ /* 0x000ee20000300800 */
[----:B0-----:R-:W-:-:S13]  /*13180*/  ISETP.NE.AND P0, PT, R10, 0x1, PT ;  /* 0x000000010a00780c */ /* 0x001fda0003f05270 */
[----:B------:R-:W0:Y:S08]  /*13190*/  @P0 LDC R7, c[0x0][0x44c] ;  /* 0x00011300ff070b82 */ /* 0x000e300000000800 */
[----:B------:R-:W4:Y:S01]  /*131a0*/  @P0 LDC R8, c[0x0][0x450] ;  /* 0x00011400ff080b82 */ /* 0x000f220000000800 */
[----:B-1----:R-:W-:Y:S01]  /*131b0*/  MOV R3, R2 ;  /* 0x0000000200037202 */ /* 0x002fe20000000f00 */
[----:B--2---:R-:W-:Y:S01]  /*131c0*/  IMAD.MOV.U32 R2, RZ, RZ, R20 ;  /* 0x000000ffff027224 */ /* 0x004fe200078e0014 */
[----:B------:R-:W1:Y:S03]  /*131d0*/  S2R R21, SR_TID.X ;  /* 0x0000000000157919 */ /* 0x000e660000002100 */
[C---:B------:R-:W-:Y:S01]  /*131e0*/  IMAD.WIDE.U32 R2, R17.reuse, UR4, R2 ;  /* 0x0000000411027c25 */ /* 0x040fe2000f8e0002 */
[----:B------:R-:W2:Y:S03]  /*131f0*/  S2R R20, SR_TID.X ;  /* 0x0000000000147919 */ /* 0x000ea60000002100 */
[----:B------:R-:W-:Y:S01]  /*13200*/  IMAD R3, R17, UR5, R3 ;  /* 0x0000000511037c24 */ /* 0x000fe2000f8e0203 */
[----:B------:R-:W-:Y:S01]  /*13210*/  ULDC.64 UR4, c[0x0][0x2d0] ;  /* 0x0000b40000047ab9 */ /* 0x000fe20000000a00 */
[----:B---3--:R-:W-:-:S02]  /*13220*/  IMAD R0, R0, UR6, RZ ;  /* 0x0000000600007c24 */ /* 0x008fc4000f8e02ff */
[----:B------:R-:W-:-:S04]  /*13230*/  IMAD.WIDE.U32 R2, R26, UR6, R2 ;  /* 0x000000061a027c25 */ /* 0x000fc8000f8e0002 */
[----:B------:R-:W-:Y:S01]  /*13240*/  IMAD R0, R26, UR7, R0 ;  /* 0x000000071a007c24 */ /* 0x000fe2000f8e0200 */
[----:B------:R-:W-:Y:S01]  /*13250*/  ULDC.64 UR6, c[0x0][0x2c8] ;  /* 0x0000b20000067ab9 */ /* 0x000fe20000000a00 */
[----:B------:R3:W5:Y:S01]  /*13260*/  LDL R26, [R1+0x40] ;  /* 0x00004000011a7983 */ /* 0x0007620000100800 */
[----:B------:R-:W-:Y:S02]  /*13270*/  IMAD.MOV.U32 R4, RZ, RZ, R2 ;  /* 0x000000ffff047224 */ /* 0x000fe400078e0002 */
[----:B------:R-:W-:Y:S02]  /*13280*/  IMAD.IADD R5, R3, 0x1, R0 ;  /* 0x0000000103057824 */ /* 0x000fe400078e0200 */
[----:B-1----:R-:W-:Y:S01]  /*13290*/  IMAD.SHL.U32 R21, R21, 0x10, RZ ;  /* 0x0000001015157824 */ /* 0x002fe200078e00ff */
[----:B--2---:R-:W-:-:S04]  /*132a0*/  LOP3.LUT R20, R20, 0x7f, RZ, 0xc0, !PT ;  /* 0x0000007f14147812 */ /* 0x004fc800078ec0ff */
[----:B------:R-:W-:Y:S02]  /*132b0*/  LOP3.LUT R21, R21, 0x70, RZ, 0xc0, !PT ;  /* 0x0000007015157812 */ /* 0x000fe400078ec0ff */
[----:B------:R-:W-:-:S04]  /*132c0*/  SHF.R.U32.HI R20, RZ, 0x3, R20 ;  /* 0x00000003ff147819 */ /* 0x000fc80000011614 */
[----:B------:R-:W-:-:S05]  /*132d0*/  LOP3.LUT R20, R20, R21, RZ, 0xfc, !PT ;  /* 0x0000001514147212 */ /* 0x000fca00078efcff */
[----:B------:R-:W-:Y:S02]  /*132e0*/  IMAD R6, R25, 0xc0, R20 ;  /* 0x000000c019067824 */ /* 0x000fe400078e0214 */
[----:B------:R3:W5:Y:S02]  /*132f0*/  LDL R20, [R1+0x28] ;  /* 0x0000280001147983 */ /* 0x0007640000100800 */
[----:B0-----:R-:W-:-:S04]  /*13300*/  @P0 IMAD.HI.U32 R7, R6, R7, RZ ;  /* 0x0000000706070227 */ /* 0x001fc800078e00ff */
[----:B------:R-:W-:Y:S01]  /*13310*/  IMAD.MOV.U32 R2, RZ, RZ, R6 ;  /* 0x000000ffff027224 */ /* 0x000fe200078e0006 */
[----:B----4-:R-:W-:-:S04]  /*13320*/  @P0 SHF.R.U32.HI R2, RZ, R8, R7 ;  /* 0x00000008ff020219 */ /* 0x010fc80000011607 */
        /* <DEDUP_REMOVED lines=8> */
[----:B------:R-:W-:-:S04]  /*133b0*/  IMAD.WIDE.U32 R8, R0, UR6, R2 ;  /* 0x0000000600087c25 */ /* 0x000fc8000f8e0002 */
[----:B------:R-:W-:-:S04]  /*133c0*/  IMAD R7, R7, UR6, RZ ;  /* 0x0000000607077c24 */ /* 0x000fc8000f8e02ff */
[----:B------:R-:W-:Y:S01]  /*133d0*/  IMAD R0, R0, UR7, R7 ;  /* 0x0000000700007c24 */ /* 0x000fe2000f8e0207 */
[----:B------:R-:W-:Y:S01]  /*133e0*/  LEA R2, P1, R8, UR8, 0x1 ;  /* 0x0000000808027c11 */ /* 0x000fe2000f8208ff */
[----:B------:R-:W0:Y:S02]  /*133f0*/  @P0 LDC R7, c[0x0][0x44c] ;  /* 0x00011300ff070b82 */ /* 0x000e240000000800 */
[----:B------:R-:W-:-:S05]  /*13400*/  IMAD.IADD R0, R9, 0x1, R0 ;  /* 0x0000000109007824 */ /* 0x000fca00078e0200 */
[----:B------:R-:W-:Y:S02]  /*13410*/  LEA.HI.X R0, R8, UR9, R0, 0x1, P1 ;  /* 0x0000000908007c11 */ /* 0x000fe400088f0c00 */
[----:B------:R-:W1:Y:S01]  /*13420*/  @P0 LDC R8, c[0x0][0x450] ;  /* 0x00011400ff080b82 */ /* 0x000e620000000800 */
[----:B------:R-:W-:Y:S01]  /*13430*/  VIADD R3, R6, 0x80 ;  /* 0x0000008006037836 */ /* 0x000fe20000000000 */
[----:B------:R-:W2:Y:S04]  /*13440*/  S2R R11, SR_TID.X ;  /* 0x00000000000b7919 */ /* 0x000ea80000002100 */
[----:B------:R-:W-:Y:S01]  /*13450*/  MOV R6, R3 ;  /* 0x0000000300067202 */ /* 0x000fe20000000f00 */
[----:B0-----:R-:W-:-:S05]  /*13460*/  @P0 IMAD.HI.U32 R7, R3, R7, RZ ;  /* 0x0000000703070227 */ /* 0x001fca00078e00ff */
[----:B-1----:R-:W-:-:S05]  /*13470*/  @P0 SHF.R.U32.HI R6, RZ, R8, R7 ;  /* 0x00000008ff060219 */ /* 0x002fca0000011607 */
[----:B------:R-:W-:-:S04]  /*13480*/  IMAD.MOV R7, RZ, RZ, -R6 ;  /* 0x000000ffff077224 */ /* 0x000fc800078e0a06 */
[----:B------:R-:W-:Y:S01]  /*13490*/  IMAD R3, R10, R7, R3 ;  /* 0x000000070a037224 */ /* 0x000fe200078e0203 */
[----:B------:R-:W-:Y:S01]  /*134a0*/  SHF.R.S32.HI R7, RZ, 0x1f, R6 ;  /* 0x0000001fff077819 */ /* 0x000fe20000011406 */
[----:B------:R-:W-:-:S04]  /*134b0*/  IMAD.WIDE.U32 R4, R6, UR4, R4 ;  /* 0x0000000406047c25 */ /* 0x000fc8000f8e0004 */
[----:B------:R-:W-:Y:S01]  /*134c0*/  IMAD R7, R7, UR4, RZ ;  /* 0x0000000407077c24 */ /* 0x000fe2000f8e02ff */
[----:B------:R-:W-:Y:S01]  /*134d0*/  SHF.R.S32.HI R8, RZ, 0x1f, R3 ;  /* 0x0000001fff087819 */ /* 0x000fe20000011403 */
[----:B--2---:R-:W-:Y:S01]  /*134e0*/  IMAD.SHL.U32 R21, R11, 0x8, RZ ;  /* 0x000000080b157824 */ /* 0x004fe200078e00ff */
[----:B------:R-:W-:Y:S01]  /*134f0*/  ULDC UR4, c[0x0][0x2b8] ;  /* 0x0000ae0000047ab9 */ /* 0x000fe20000000800 */
[----:B------:R-:W-:Y:S02]  /*13500*/  IMAD R7, R6, UR5, R7 ;  /* 0x0000000506077c24 */ /* 0x000fe4000f8e0207 */
[----:B------:R-:W-:Y:S02]  /*13510*/  IMAD R8, R8, UR6, RZ ;  /* 0x0000000608087c24 */ /* 0x000fe4000f8e02ff */
[----:B------:R-:W-:Y:S02]  /*13520*/  IMAD.IADD R5, R5, 0x1, R7 ;  /* 0x0000000105057824 */ /* 0x000fe400078e0207 */
[----:B------:R-:W-:-:S02]  /*13530*/  IMAD R8, R3, UR7, R8 ;  /* 0x0000000703087c24 */ /* 0x000fc4000f8e0208 */
[----:B------:R-:W-:Y:S01]  /*13540*/  IMAD.WIDE.U32 R6, R3, UR6, R4 ;  /* 0x0000000603067c25 */ /* 0x000fe2000f8e0004 */
[----:B------:R-:W-:-:S03]  /*13550*/  LOP3.LUT R21, R21, 0x38, RZ, 0xc0, !PT ;  /* 0x0000003815157812 */ /* 0x000fc600078ec0ff */
[----:B------:R-:W-:Y:S01]  /*13560*/  IMAD.IADD R4, R7, 0x1, R8 ;  /* 0x0000000107047824 */ /* 0x000fe200078e0208 */
[C---:B------:R-:W-:Y:S02]  /*13570*/  LEA R5, P1, R6.reuse, UR8, 0x1 ;  /* 0x0000000806057c11 */ /* 0x040fe4000f8208ff */
[----:B------:R-:W-:Y:S01]  /*13580*/  ISETP.GE.AND P0, PT, R21, UR4, PT ;  /* 0x0000000415007c0c */ /* 0x000fe2000bf06270 */
[----:B------:R-:W-:Y:S01]  /*13590*/  UMOV UR4, 0xffffffff ;  /* 0xffffffff00047882 */ /* 0x000fe20000000000 */
[----:B------:R-:W-:Y:S02]  /*135a0*/  LOP3.LUT R11, R11, 0x7f, RZ, 0xc0, !PT ;  /* 0x0000007f0b0b7812 */ /* 0x000fe400078ec0ff */
[----:B------:R-:W-:Y:S02]  /*135b0*/  LEA.HI.X R4, R6, UR9, R4, 0x1, P1 ;  /* 0x0000000906047c11 */ /* 0x000fe400088f0c04 */
[----:B------:R-:W-:Y:S01]  /*135c0*/  SHF.R.U32.HI R9, RZ, 0x3, R11 ;  /* 0x00000003ff097819 */ /* 0x000fe2000001160b */
[----:B---3--:R-:W-:Y:S06]  /*135d0*/  BRA.DIV UR4, `(.L_x_13471) ;  /* 0x0000005604fc7947 */ /* 0x008fec000b800000 */
[----:B------:R-:W0:Y:S01]  /*135e0*/  SHFL.IDX PT, R7, R2, RZ, 0x181f ;  /* 0x00181fff02077589 */ /* 0x000e2200000e0000 */
[----:B-----5:R-:W-:Y:S02]  /*135f0*/  IMAD R3, R26, R10, RZ ;  /* 0x0000000a1a037224 */ /* 0x020fe400078e02ff */
[----:B------:R-:W-:Y:S01]  /*13600*/  IMAD R25, R25, 0xc0, R9 ;  /* 0x000000c019197824 */ /* 0x000fe200078e0209 */
[----:B------:R-:W1:Y:S04]  /*13610*/  SHFL.IDX PT, R6, R0, RZ, 0x181f ;  /* 0x00181fff00067589 */ /* 0x000e6800000e0000 */
[----:B------:R-:W-:Y:S01]  /*13620*/  ISETP.GE.AND P1, PT, R25, R3, PT ;  /* 0x000000031900720c */ /* 0x000fe20003f26270 */
[----:B------:R-:W-:-:S12]  /*13630*/  SHFL.IDX PT, R8, R5, RZ, 0x181f ;  /* 0x00181fff05087589 */ /* 0x000fd800000e0000 */
        /* <DEDUP_REMOVED lines=26> */
[----:B0-----:R-:W-:Y:S02]  /*137e0*/  IADD3 R6, R25, 0x30, RZ ;  /* 0x0000003019067810 */ /* 0x001fe40007ffe0ff */
[----:B------:R-:W0:Y:S02]  /*137f0*/  SHFL.IDX PT, R7, R2, 0x3, 0x181f ;  /* 0x00781f0002077f89 */ /* 0x000e2400000e0000 */
        /* <DEDUP_REMOVED lines=44> */
[----:B------:R-:W0:Y:S11]  /*13ac0*/  SHFL.IDX PT, R2, R4, RZ, 0x181f ;  /* 0x00181fff04027589 */ /* 0x000e3600000e0000 */
[----:B-1----:R-:W-:-:S04]  /*13ad0*/  @!P3 LEA R6, P2, R21, R6, 0x1 ;  /* 0x000000061506b211 */ /* 0x002fc800078408ff */
[----:B------:R-:W-:-:S05]  /*13ae0*/  @!P3 IADD3.X R0, RZ, R0, RZ, P2, !PT ;  /* 0x00000000ff00b210 */ /* 0x000fca00017fe4ff */
[----:B------:R-:W-:Y:S02]  /*13af0*/  @!P3 IMAD.MOV.U32 R7, RZ, RZ, R0 ;  /* 0x000000ffff07b224 */ /* 0x000fe400078e0000 */
[----:B------:R-:W-:-:S03]  /*13b00*/  VIADD R0, R25, 0x90 ;  /* 0x0000009019007836 */ /* 0x000fc60000000000 */
[----:B------:R1:W-:Y:S02]  /*13b10*/  @!P3 LDGSTS.E.BYPASS.LTC128B.128 [R20+0xbc00], desc[UR42][R6.64], !P0 ;  /* 0x0bc000000614bfae */ /* 0x0003e4000c101d6a */
[----:B-1----:R-:W-:-:S05]  /*13b20*/  @!P1 LEA R6, P2, R21, R8, 0x1 ;  /* 0x0000000815069211 */ /* 0x002fca00078408ff */
[----:B0-----:R-:W-:-:S04]  /*13b30*/  @!P1 IMAD.X R2, RZ, RZ, R2, P2 ;  /* 0x000000ffff029224 */ /* 0x001fc800010e0602 */
[----:B------:R-:W-:Y:S02]  /*13b40*/  @!P1 IMAD.MOV.U32 R7, RZ, RZ, R2 ;  /* 0x000000ffff079224 */ /* 0x000fe400078e0002 */
[----:B------:R-:W-:Y:S04]  /*13b50*/  SHFL.IDX PT, R2, R5, 0x3, 0x181f ;  /* 0x00781f0005027f89 */ /* 0x000fe800000e0000 */
        /* <DEDUP_REMOVED lines=11> */
[----:B------:R-:W-:Y:S04]  /*13c10*/  SHFL.IDX PT, R4, R4, 0x3, 0x181f ;  /* 0x00781f0004047f89 */ /* 0x000fe800000e0000 */
[----:B0-----:R-:W0:Y:S03]  /*13c20*/  SHFL.IDX PT, R6, R5, 0x2, 0x181f ;  /* 0x00581f0005067f89 */ /* 0x001e2600000e0000 */
[----:B0-----:R-:W-:-:S05]  /*13c30*/  @!P1 LEA R6, P2, R21, R6, 0x1 ;  /* 0x0000000615069211 */ /* 0x001fca00078408ff */
[----:B------:R-:W-:-:S04]  /*13c40*/  @!P1 IMAD.X R0, RZ, RZ, R0, P2 ;  /* 0x000000ffff009224 */ /* 0x000fc800010e0600 */
[----:B------:R-:W-:-:S05]  /*13c50*/  @!P1 IMAD.MOV.U32 R7, RZ, RZ, R0 ;  /* 0x000000ffff079224 */ /* 0x000fca00078e0000 */
[----:B------:R0:W-:Y:S02]  /*13c60*/  @!P1 LDGSTS.E.BYPASS.LTC128B.128 [R20+0xd400], desc[UR42][R6.64], !P0 ;  /* 0x0d40000006149fae */ /* 0x0001e4000c101d6a */
.L_x_13647:
[----:B------:R-:W-:-:S04]  /*13c70*/  IADD3 R25, R25, 0xb0, RZ ;  /* 0x000000b019197810 */ /* 0x000fc80007ffe0ff */
[----:B------:R-:W-:-:S13]  /*13c80*/  ISETP.GE.AND P1, PT, R25, R3, PT ;  /* 0x000000031900720c */ /* 0x000fda0003f26270 */
[----:B------:R-:W-:-:S05]  /*13c90*/  @!P1 LEA R2, P2, R21, R2, 0x1 ;  /* 0x0000000215029211 */ /* 0x000fca00078408ff */
[----:B------:R-:W-:-:S05]  /*13ca0*/  @!P1 IMAD.X R3, RZ, RZ, R4, P2 ;  /* 0x000000ffff039224 */ /* 0x000fca00010e0604 */
[----:B------:R-:W-:Y:S01]  /*13cb0*/  @!PT LDS RZ, [RZ] ;  /* 0x00000000fffff984 */ /* 0x000fe20000000800 */
[----:B------:R-:W-:Y:S01]  /*13cc0*/  @!PT LDS RZ, [RZ] ;  /* 0x00000000fffff984 */ /* 0x000fe20000000800 */
[----:B------:R-:W-:Y:S01]  /*13cd0*/  @!PT LDS RZ, [RZ] ;  /* 0x00000000fffff984 */ /* 0x000fe20000000800 */
[----:B------:R1:W-:Y:S01]  /*13ce0*/  @!P1 LDGSTS.E.BYPASS.LTC128B.128 [R20+0xdc00], desc[UR42][R2.64], !P0 ;  /* 0x0dc0000002149fae */ /* 0x0003e2000c101d6a */
[----:B------:R-:W-:Y:S01]  /*13cf0*/  PLOP3.LUT P0, PT, PT, PT, PT, 0x80, 0x0 ;  /* 0x000000000000781c */ /* 0x000fe20003f0f070 */
[----:B------:R-:W-:-:S12]  /*13d00*/  NOP ;  /* 0x0000000000007918 */ /* 0x000fd80000000000 */
.L_x_13472:
        /* <DEDUP_REMOVED lines=18> */
.L_x_13648:
[----:B------:R-:W-:Y:S05]  /*13e30*/  BSYNC B0 ;  /* 0x0000000000007941 */ /* 0x000fea0003800000 */
.L_x_13473:
[----:B------:R-:W0:Y:S04]  /*13e40*/  LDL.LU R3, [R1+0x3c] ;  /* 0x00003c0001037983 */ /* 0x000e280000300800 */
[----:B------:R-:W2:Y:S01]  /*13e50*/  LDL R2, [R1+0x18] ;  /* 0x0000180001027983 */ /* 0x000ea20000100800 */
[----:B------:R-:W-:Y:S01]  /*13e60*/  BSSY B0, `(.L_x_13475) ;  /* 0x0000109000007945 */ /* 0x000fe20003800000 */
[----:B0-----:R-:W-:-:S05]  /*13e70*/  VIADD R7, R3, 0xfffffffe ;  /* 0xfffffffe03077836 */ /* 0x001fca0000000000 */
[----:B--2---:R-:W-:-:S13]  /*13e80*/  ISETP.GE.AND P0, PT, R7, R2, PT ;  /* 0x000000020700720c */ /* 0x004fda0003f06270 */
[----:B------:R-:W-:Y:S05]  /*13e90*/  @!P0 BRA `(.L_x_13476) ;  /* 0x0000001000148947 */ /* 0x000fea0003800000 */
[----:B------:R-:W0:Y:S01]  /*13ea0*/  S2R R2, SR_TID.X ;  /* 0x0000000000027919 */ /* 0x000e220000002100 */
[----:B------:R-:W-:Y:S01]  /*13eb0*/  ULDC UR4, c[0x0][0x2f4] ;  /* 0x0000bd0000047ab9 */ /* 0x000fe20000000800 */
[----:B------:R-:W-:Y:S02]  /*13ec0*/  IMAD.MOV.U32 R6, RZ, RZ, R22 ;  /* 0x000000ffff067224 */ /* 0x000fe400078e0016 */
[----:B------:R-:W-:Y:S02]  /*13ed0*/  IMAD.MOV.U32 R20, RZ, RZ, R29 ;  /* 0x000000ffff147224 */ /* 0x000fe400078e001d */
[----:B------:R-:W-:Y:S02]  /*13ee0*/  IMAD.MOV.U32 R26, RZ, RZ, R23 ;  /* 0x000000ffff1a7224 */ /* 0x000fe400078e0017 */
[----:B0-----:R-:W-:-:S05]  /*13ef0*/  IMAD.SHL.U32 R2, R2, 0x8, RZ ;  /* 0x0000000802027824 */ /* 0x001fca00078e00ff */
[----:B------:R-:W-:-:S04]  /*13f00*/  LOP3.LUT R2, R2, 0x38, RZ, 0xc0, !PT ;  /* 0x0000003802027812 */ /* 0x000fc800078ec0ff */
[----:B------:R-:W-:-:S13]  /*13f10*/  ISETP.GE.AND P1, PT, R2, UR4, PT ;  /* 0x0000000402007c0c */ /* 0x000fda000bf26270 */
.L_x_13489:
[----:B------:R-:W2:Y:S01]  /*13f20*/  LDL R10, [R1+0x1c] ;  /* 0x00001c00010a7983 */ /* 0x000ea20000100800 */
[----:B-1----:R-:W0:Y:S03]  /*13f30*/  LDC R0, c[0x0][0x430] ;  /* 0x00010c00ff007b82 */ /* 0x002e260000000800 */
        /* <DEDUP_REMOVED lines=8> */
[----:B------:R-:W-:Y:S01]  /*13fc0*/  IMAD.SHL.U32 R2, R2, 0x10, RZ ;  /* 0x0000001002027824 */ /* 0x000fe200078e00ff */
[----:B------:R-:W-:-:S04]  /*13fd0*/  LEA R4, R7, R4, 0x7 ;  /* 0x0000000407047211 */ /* 0x000fc800078e38ff */
[----:B------:R-:W-:Y:S01]  /*13fe0*/  LOP3.LUT R2, R2, 0x70, RZ, 0xc0, !PT ;  /* 0x0000007002027812 */ /* 0x000fe200078ec0ff */
[----:B------:R-:W-:Y:S05]  /*13ff0*/  YIELD ;  /* 0x0000000000007946 */ /* 0x000fea0003800000 */
[----:B------:R-:W-:Y:S01]  /*14000*/  ULDC.64 UR4, c[0x0][0x428] ;  /* 0x00010a0000047ab9 */ /* 0x000fe20000000a00 */
[----:B--2---:R-:W-:-:S05]  /*14010*/  IADD3 R4, R2, R4, R10 ;  /* 0x0000000402047210 */ /* 0x004fca0007ffe00a */
[----:B0-----:R-:W-:-:S04]  /*14020*/  @P0 IMAD.HI.U32 R5, R4, R5, RZ ;  /* 0x0000000504050227 */ /* 0x001fc800078e00ff */
[----:B------:R-:W-:Y:S01]  /*14030*/  IMAD.MOV.U32 R2, RZ, RZ, R4 ;  /* 0x000000ffff027224 */ /* 0x000fe200078e0004 */
[----:B-1----:R-:W-:-:S05]  /*14040*/  @P0 SHF.R.U32.HI R2, RZ, R3, R5 ;  /* 0x00000003ff020219 */ /* 0x002fca0000011605 */
        /* <DEDUP_REMOVED lines=22> */
.L_x_13477:
[----:B------:R-:W-:Y:S01]  /*141b0*/  IMAD R5, R22, 0x8, R16 ;  /* 0x0000000816057824 */ /* 0x000fe200078e0210 */
[----:B------:R-:W-:Y:S01]  /*141c0*/  SHF.L.U32 R2, R29, 0x1f, RZ ;  /* 0x0000001f1d027819 */ /* 0x000fe200000006ff */
[----:B------:R-:W-:Y:S03]  /*141d0*/  BSSY B1, `(.L_x_13478) ;  /* 0x0000003000017945 */ /* 0x000fe60003800000 */
[----:B------:R-:W0:Y:S02]  /*141e0*/  SYNCS.PHASECHK.TRANS64.TRYWAIT P0, [R5+URZ+0x16840], R2 ;  /* 0x01684002050075a7 */ /* 0x000e24000800017f */
[----:B0-----:R-:W-:Y:S05]  /*141f0*/  @!P0 BRA `(.L_x_13479) ;  /* 0x0000005800ec8947 */ /* 0x001fea0003800000 */
.L_x_13649:
[----:B------:R-:W-:Y:S05]  /*14200*/  BSYNC B1 ;  /* 0x0000000000017941 */ /* 0x000fea0003800000 */
.L_x_13478:
[----:B------:R-:W2:Y:S01]  /*14210*/  LDL R3, [R1] ;  /* 0x0000000001037983 */ /* 0x000ea20000100800 */
[----:B------:R-:W-:Y:S01]  /*14220*/  SHF.R.S32.HI R21, RZ, 0x1f, R0 ;  /* 0x0000001fff157819 */ /* 0x000fe20000011400 */
[----:B------:R-:W-:Y:S01]  /*14230*/  ULDC.64 UR4, c[0x0][0x300] ;  /* 0x0000c00000047ab9 */ /* 0x000fe20000000a00 */
[----:B------:R-:W-:Y:S01]  /*14240*/  ULDC.64 UR6, c[0x0][0x2e8] ;  /* 0x0000ba0000067ab9 */ /* 0x000fe20000000a00 */
[----:B------:R-:W1:Y:S02]  /*14250*/  S2R R8, SR_TID.X ;  /* 0x0000000000087919 */ /* 0x000e640000002100 */
[----:B------:R-:W-:Y:S01]  /*14260*/  IMAD R7, R21, UR4, RZ ;  /* 0x0000000415077c24 */ /* 0x000fe2000f8e02ff */
[----:B------:R-:W3:Y:S03]  /*14270*/  S2R R9, SR_TID.X ;  /* 0x0000000000097919 */ /* 0x000ee60000002100 */
[----:B------:R-:W-:Y:S01]  /*14280*/  IMAD R7, R0, UR5, R7 ;  /* 0x0000000500077c24 */ /* 0x000fe2000f8e0207 */
[----:B-1----:R-:W-:-:S04]  /*14290*/  LOP3.LUT R8, R8, 0x7f, RZ, 0xc0, !PT ;  /* 0x0000007f08087812 */ /* 0x002fc800078ec0ff */
[----:B------:R-:W-:Y:S01]  /*142a0*/  SHF.L.U32 R11, R8, 0x3, RZ ;  /* 0x00000003080b7819 */ /* 0x000fe200000006ff */
[----:B---3--:R-:W-:-:S05]  /*142b0*/  IMAD.SHL.U32 R8, R9, 0x8, RZ ;  /* 0x0000000809087824 */ /* 0x008fca00078e00ff */
[----:B------:R-:W-:-:S04]  /*142c0*/  LOP3.LUT R8, R8, 0x1f8, RZ, 0xc0, !PT ;  /* 0x000001f808087812 */ /* 0x000fc800078ec0ff */
[----:B------:R-:W-:-:S04]  /*142d0*/  LOP3.LUT R8, R8, 0x38, R9, 0x78, !PT ;  /* 0x0000003808087812 */ /* 0x000fc800078e7809 */
[----:B------:R-:W-:-:S05]  /*142e0*/  LOP3.LUT R8, R8, 0x200, R11, 0xf8, !PT ;  /* 0x0000020008087812 */ /* 0x000fca00078ef80b */
[----:B------:R-:W-:Y:S01]  /*142f0*/  IMAD R8, R22, 0x2000, R8 ;  /* 0x0000200016087824 */ /* 0x000fe200078e0208 */
[----:B--2---:R-:W-:Y:S01]  /*14300*/  LOP3.LUT P2, RZ, R3, 0x1, RZ, 0xc0, !PT ;  /* 0x0000000103ff7812 */ /* 0x004fe2000784c0ff */
        /* <DEDUP_REMOVED lines=14> */
[----:B------:R-:W0:Y:S01]  /*143f0*/  S2R R3, SR_TID.X ;  /* 0x0000000000037919 */ /* 0x000e220000002100 */
[----:B------:R-:W-:Y:S01]  /*14400*/  IMAD R8, R8, 0x2, R16 ;  /* 0x0000000208087824 */ /* 0x000fe200078e0210 */
[----:B------:R-:W1:Y:S01]  /*14410*/  SHFL.IDX PT, R2, R9, RZ, 0x181f ;  /* 0x00181fff09027589 */ /* 0x000e6200000e0000 */
[----:B0-----:R-:W-:-:S03]  /*14420*/  IMAD.SHL.U32 R11, R3, 0x8, RZ ;  /* 0x00000008030b7824 */ /* 0x001fc600078e00ff */
[----:B------:R-:W0:Y:S02]  /*14430*/  SHFL.IDX PT, R3, R10, RZ, 0x181f ;  /* 0x00181fff0a037589 */ /* 0x000e2400000e0000 */
[----:B------:R-:W-:-:S05]  /*14440*/  LOP3.LUT R11, R11, 0x38, RZ, 0xc0, !PT ;  /* 0x000000380b0b7812 */ /* 0x000fca00078ec0ff */
[----:B------:R-:W-:-:S05]  /*14450*/  IMAD.SHL.U32 R7, R11, 0x2, RZ ;  /* 0x000000020b077824 */ /* 0x000fca00078e00ff */
[----:B-1----:R-:W-:-:S05]  /*14460*/  IADD3 R2, P0, R2, R7, RZ ;  /* 0x0000000702027210 */ /* 0x002fca0007f1e0ff */
[----:B0-----:R-:W-:-:S05]  /*14470*/  IMAD.X R3, RZ, RZ, R3, P0 ;  /* 0x000000ffff037224 */ /* 0x001fca00000e0603 */
        /* <DEDUP_REMOVED lines=34> */
.L_x_13667:
        /* <DEDUP_REMOVED lines=8> */
.L_x_13481:
        /* <DEDUP_REMOVED lines=11> */
.L_x_13482:
[----:B------:R1:W-:Y:S01]  /*147d0*/  SYNCS.ARRIVE.TRANS64.A1T0 RZ, [R5+URZ+0x16830], RZ ;  /* 0x016830ff05ff79a7 */ /* 0x0003e2000810003f */
[----:B------:R-:W-:Y:S05]  /*147e0*/  @!P3 BRA `(.L_x_13483) ;  /* 0x000000000004b947 */ /* 0x000fea0003800000 */
[----:B------:R-:W-:Y:S01]  /*147f0*/  BPT.TRAP 0x1 ;  /* 0x000000040000795c */ /* 0x000fe20000300000 */
.L_x_13483:
[----:B------:R-:W-:Y:S01]  /*14800*/  SHF.L.U32 R2, R20, 0x1f, RZ ;  /* 0x0000001f14027819 */ /* 0x000fe200000006ff */
[----:B-1----:R-:W-:Y:S01]  /*14810*/  IMAD R5, R6, 0x8, R16 ;  /* 0x0000000806057824 */ /* 0x002fe200078e0210 */
[----:B------:R-:W-:Y:S03]  /*14820*/  BSSY B1, `(.L_x_13484) ;  /* 0x0000003000017945 */ /* 0x000fe60003800000 */
[----:B------:R-:W1:Y:S02]  /*14830*/  SYNCS.PHASECHK.TRANS64.TRYWAIT P0, [R5+URZ+0x16860], R2 ;  /* 0x01686002050075a7 */ /* 0x000e64000800017f */
[----:B-1----:R-:W-:Y:S05]  /*14840*/  @!P0 BRA `(.L_x_13485) ;  /* 0x0000005c00a88947 */ /* 0x002fea0003800000 */
.L_x_13668:
[----:B------:R-:W-:Y:S05]  /*14850*/  BSYNC B1 ;  /* 0x0000000000017941 */ /* 0x000fea0003800000 */
.L_x_13484:
[----:B------:R-:W2:Y:S01]  /*14860*/  LDL R8, [R1+0x14] ;  /* 0x0000140001087983 */ /* 0x000ea20000100800 */
[----:B------:R-:W0:Y:S01]  /*14870*/  S2R R11, SR_TID.X ;  /* 0x00000000000b7919 */ /* 0x000e220000002100 */
[----:B------:R-:W-:Y:S01]  /*14880*/  UMOV UR4, 0xffffffff ;  /* 0xffffffff00047882 */ /* 0x000fe20000000000 */
[C---:B0-----:R-:W-:Y:S01]  /*14890*/  IMAD.SHL.U32 R9, R11.reuse, 0x8, RZ ;  /* 0x000000080b097824 */ /* 0x041fe200078e00ff */
[----:B------:R-:W-:-:S04]  /*148a0*/  LOP3.LUT R3, R11, 0x7f, RZ, 0xc0, !PT ;  /* 0x0000007f0b037812 */ /* 0x000fc800078ec0ff */
[----:B------:R-:W-:Y:S01]  /*148b0*/  LOP3.LUT R9, R9, 0x1f8, RZ, 0xc0, !PT ;  /* 0x000001f809097812 */ /* 0x000fe200078ec0ff */
[----:B------:R-:W-:-:S03]  /*148c0*/  IMAD.SHL.U32 R10, R3, 0x8, RZ ;  /* 0x00000008030a7824 */ /* 0x000fc600078e00ff */
        /* <DEDUP_REMOVED lines=11> */
[----:B0-----:R-:W-:-:S04]  /*14980*/  IADD3 R2, P2, R2, R7, RZ ;  /* 0x0000000702027210 */ /* 0x001fc80007f5e0ff */
[----:B-1----:R-:W-:-:S05]  /*14990*/  IADD3.X R3, RZ, R3, RZ, P2, !PT ;  /* 0x00000003ff037210 */ /* 0x002fca00017fe4ff */
[----:B------:R-:W-:Y:S01]  /*149a0*/  @!PT LDS RZ, [RZ] ;  /* 0x00000000fffff984 */ /* 0x000fe20000000800 */
        /* <DEDUP_REMOVED lines=39> */
.L_x_13686:
        /* <DEDUP_REMOVED lines=19> */
[----:B------:R-:W-:-:S04]  /*14d50*/  ULDC.64 UR4, c[0x0][0x330] ;  /* 0x0000cc0000047ab9 */ /* 0x000fc80000000a00 */
[----:B------:R-:W-:-:S03]  /*14d60*/  IADD3 R3, R3, R0, RZ ;  /* 0x0000000003037210 */ /* 0x000fc60007ffe0ff */
[----:B------:R-:W-:-:S04]  /*14d70*/  IMAD.WIDE.U32 R2, R17, UR4, R2 ;  /* 0x0000000411027c25 */ /* 0x000fc8000f8e0002 */
[----:B------:R-:W-:Y:S01]  /*14d80*/  IMAD R0, R17, UR5, R3 ;  /* 0x0000000511007c24 */ /* 0x000fe2000f8e0203 */
[----:B0-----:R-:W-:-:S04]  /*14d90*/  LEA R18, P2, R2, UR6, 0x1 ;  /* 0x0000000602127c11 */ /* 0x001fc8000f8408ff */
[----:B------:R-:W-:-:S09]  /*14da0*/  LEA.HI.X R0, R2, UR7, R0, 0x1, P2 ;  /* 0x0000000702007c11 */ /* 0x000fd200090f0c00 */
.L_x_13487:
        /* <DEDUP_REMOVED lines=12> */
.L_x_13488:
[----:B------:R-:W2:Y:S01]  /*14e70*/  LDL R0, [R1+0x18] ;  /* 0x0000180001007983 */ /* 0x000ea20000100800 */
[----:B------:R0:W-:Y:S01]  /*14e80*/  SYNCS.ARRIVE.TRANS64.A1T0 RZ, [R5+URZ+0x16850], RZ ;  /* 0x016850ff05ff79a7 */ /* 0x0001e2000810003f */
[C---:B------:R-:W-:Y:S02]  /*14e90*/  VIADD R7, R23.reuse, 0xffffffff ;  /* 0xffffffff17077836 */ /* 0x040fe40000000000 */
[----:B------:R-:W-:Y:S02]  /*14ea0*/  IMAD.MOV.U32 R6, RZ, RZ, R22 ;  /* 0x000000ffff067224 */ /* 0x000fe400078e0016 */
[----:B------:R-:W-:Y:S02]  /*14eb0*/  IMAD.MOV.U32 R20, RZ, RZ, R29 ;  /* 0x000000ffff147224 */ /* 0x000fe400078e001d */
[----:B------:R-:W-:Y:S01]  /*14ec0*/  IMAD.MOV.U32 R26, RZ, RZ, R23 ;  /* 0x000000ffff1a7224 */ /* 0x000fe200078e0017 */
[----:B--2---:R-:W-:-:S13]  /*14ed0*/  ISETP.GT.AND P0, PT, R23, R0, PT ;  /* 0x000000001700720c */ /* 0x004fda0003f04270 */
[----:B0-----:R-:W-:Y:S05]  /*14ee0*/  @P0 BRA `(.L_x_13489) ;  /* 0xfffffff0000c0947 */ /* 0x001fea000383ffff */
.L_x_13476:
[----:B------:R-:W-:Y:S05]  /*14ef0*/  BSYNC B0 ;  /* 0x0000000000007941 */ /* 0x000fea0003800000 */
.L_x_13475:
[----:B-1----:R-:W0:Y:S01]  /*14f00*/  S2R R0, SR_TID.X ;  /* 0x0000000000007919 */ /* 0x002e220000002100 */
        /* <DEDUP_REMOVED lines=16> */
.L_x_13491:
[----:B------:R-:W-:Y:S05]  /*15010*/  BSYNC B0 ;  /* 0x0000000000007941 */ /* 0x000fea0003800000 */
.L_x_13490:
[----:B------:R-:W-:-:S05]  /*15020*/  IMAD.U32 R0, RZ, RZ, UR38 ;  /* 0x00000026ff007e24 */ /* 0x000fca000f8e00ff */
[----:B------:R-:W-:-:S13]  /*15030*/  ISETP.NE.AND P0, PT, R0, 0x3, PT ;  /* 0x000000030000780c */ /* 0x000fda0003f05270 */
[----:B------:R-:W-:Y:S05]  /*15040*/  @!P0 BRA `(.L_x_13492) ;  /* 0x0000000000048947 */ /* 0x000fea0003800000 */
[----:B------:R-:W-:Y:S01]  /*15050*/  BPT.TRAP 0x1 ;  /* 0x000000040000795c */ /* 0x000fe20000300000 */
.L_x_13492:
[----:B------:R-:W2:Y:S01]  /*15060*/  LDL.LU R2, [R1+0x14] ;  /* 0x0000140001027983 */ /* 0x000ea20000300800 */
[----:B------:R-:W-:Y:S01]  /*15070*/  IMAD R0, R22, 0x8, R16 ;  /* 0x0000000816007824 */ /* 0x000fe200078e0210 */
[----:B------:R-:W-:Y:S01]  /*15080*/  SHF.L.U32 R3, R29, 0x1f, RZ ;  /* 0x0000001f1d037819 */ /* 0x000fe200000006ff */
[----:B------:R-:W-:Y:S03]  /*15090*/  BSSY B0, `(.L_x_13493) ;  /* 0x0000004000007945 */ /* 0x000fe60003800000 */
[----:B------:R-:W0:Y:S01]  /*150a0*/  SYNCS.PHASECHK.TRANS64.TRYWAIT P0, [R0+URZ+0x16860], R3 ;  /* 0x01686003000075a7 */ /* 0x000e22000800017f */
[----:B--2---:R-:W-:Y:S01]  /*150b0*/  IMAD R6, R23, -0x80, R2 ;  /* 0xffffff8017067824 */ /* 0x004fe200078e0202 */
[----:B0-----:R-:W-:Y:S06]  /*150c0*/  @!P0 BRA `(.L_x_13494) ;  /* 0x0000005c00e48947 */ /* 0x001fec0003800000 */
.L_x_13687:
[----:B------:R-:W-:Y:S05]  /*150d0*/  BSYNC B0 ;  /* 0x0000000000007941 */ /* 0x000fea0003800000 */
.L_x_13493:
[----:B------:R-:W1:Y:S01]  /*150e0*/  S2R R2, SR_TID.X ;  /* 0x0000000000027919 */ /* 0x000e620000002100 */
[----:B------:R-:W-:Y:S01]  /*150f0*/  UMOV UR4, 0xffffffff ;  /* 0xffffffff00047882 */ /* 0x000fe20000000000 */
[----:B------:R-:W2:Y:S01]  /*15100*/  S2R R7, SR_TID.X ;  /* 0x0000000000077919 */ /* 0x000ea20000002100 */
[----:B-1----:R-:W-:Y:S02]  /*15110*/  LOP3.LUT R5, R2, 0x7f, RZ, 0xc0, !PT ;  /* 0x0000007f02057812 */ /* 0x002fe400078ec0ff */
[----:B--2---:R-:W-:-:S03]  /*15120*/  SHF.L.U32 R2, R7, 0x3, RZ ;  /* 0x0000000307027819 */ /* 0x004fc600000006ff */
[----:B------:R-:W-:Y:S01]  /*15130*/  IMAD.SHL.U32 R4, R5, 0x8, RZ ;  /* 0x0000000805047824 */ /* 0x000fe200078e00ff */
[----:B------:R-:W-:Y:S02]  /*15140*/  SHF.R.U32.HI R5, RZ, 0x3, R5 ;  /* 0x00000003ff057819 */ /* 0x000fe40000011605 */
[----:B------:R-:W-:-:S03]  /*15150*/  LOP3.LUT R2, R2, 0x1f8, RZ, 0xc0, !PT ;  /* 0x000001f802027812 */ /* 0x000fc600078ec0ff */
[----:B------:R-:W-:Y:S01]  /*15160*/  IMAD.IADD R6, R6, 0x1, -R5 ;  /* 0x0000000106067824 */ /* 0x000fe200078e0a05 */
[----:B------:R-:W-:-:S04]  /*15170*/  LOP3.LUT R2, R2, 0x38, R7, 0x78, !PT ;  /* 0x0000003802027812 */ /* 0x000fc800078e7807 */
[----:B------:R-:W-:-:S05]  /*15180*/  LOP3.LUT R2, R2, 0x200, R4, 0xf8, !PT ;  /* 0x0000020002027812 */ /* 0x000fca00078ef804 */
[----:B------:R-:W-:Y:S01]  /*15190*/  IMAD R4, R22, 0x2000, R2 ;  /* 0x0000200016047824 */ /* 0x000fe200078e0202 */
[----:B------:R-:W-:Y:S06]  /*151a0*/  BRA.DIV UR4, `(.L_x_13495) ;  /* 0x0000005e04c07947 */ /* 0x000fec000b800000 */
[----:B------:R-:W1:Y:S01]  /*151b0*/  S2R R2, SR_TID.X ;  /* 0x0000000000027919 */ /* 0x000e620000002100 */
[----:B------:R-:W-:Y:S01]  /*151c0*/  ULDC UR4, c[0x0][0x2f4] ;  /* 0x0000bd0000047ab9 */ /* 0x000fe20000000800 */
[----:B------:R-:W-:Y:S01]  /*151d0*/  IMAD R4, R4, 0x2, R16 ;  /* 0x0000000204047824 */ /* 0x000fe200078e0210 */
[----:B------:R-:W2:Y:S04]  /*151e0*/  SHFL.IDX PT, R14, R18, RZ, 0x181f ;  /* 0x00181fff120e7589 */ /* 0x000ea800000e0000 */
[----:B0-----:R-:W0:Y:S01]  /*151f0*/  SHFL.IDX PT, R3, R19, RZ, 0x181f ;  /* 0x00181fff13037589 */ /* 0x001e2200000e0000 */
[----:B-1----:R-:W-:-:S05]  /*15200*/  IMAD.SHL.U32 R2, R2, 0x8, RZ ;  /* 0x0000000802027824 */ /* 0x002fca00078e00ff */
[----:B------:R-:W-:-:S04]  /*15210*/  LOP3.LUT R2, R2, 0x38, RZ, 0xc0, !PT ;  /* 0x0000003802027812 */ /* 0x000fc800078ec0ff */
[C---:B------:R-:W-:Y:S01]  /*15220*/  ISETP.GE.AND P0, PT, R2.reuse, UR4, PT ;  /* 0x0000000402007c0c */ /* 0x040fe2000bf06270 */
[----:B------:R-:W-:-:S03]  /*15230*/  IMAD.SHL.U32 R5, R2, 0x2, RZ ;  /* 0x0000000202057824 */ /* 0x000fc600078e00ff */
[----:B------:R-:W-:Y:S02]  /*15240*/  ISETP.LT.OR P1, PT, R6, 0x1, P0 ;  /* 0x000000010600780c */ /* 0x000fe40000721670 */
[----:B--2---:R-:W-:Y:S02]  /*15250*/  IADD3 R2, P2, R14, R5, RZ ;  /* 0x000000050e027210 */ /* 0x004fe40007f5e0ff */
[----:B------:R-:W1:Y:S03]  /*15260*/  SHFL.IDX PT, R14, R18, 0x1, 0x181f ;  /* 0x00381f00120e7f89 */ /* 0x000e6600000e0000 */
[----:B0-----:R-:W-:-:S06]  /*15270*/  IMAD.X R3, RZ, RZ, R3, P2 ;  /* 0x000000ffff037224 */ /* 0x001fcc00010e0603 */
        /* <DEDUP_REMOVED lines=38> */
.L_x_13705:
        /* <DEDUP_REMOVED lines=9> */
.L_x_13496:
        /* <DEDUP_REMOVED lines=11> */
.L_x_13497:
[----:B------:R-:W-:Y:S01]  /*15620*/  VIADD R22, R22, 0x1 ;  /* 0x0000000116167836 */ /* 0x000fe20000000000 */
[----:B------:R0:W-:Y:S04]  /*15630*/  SYNCS.ARRIVE.TRANS64.A1T0 RZ, [R0+URZ+0x16850], RZ ;  /* 0x016850ff00ff79a7 */ /* 0x0001e8000810003f */
[----:B------:R-:W-:-:S04]  /*15640*/  ISETP.NE.AND P0, PT, R22, 0x2, PT ;  /* 0x000000021600780c */ /* 0x000fc80003f05270 */
[----:B0-----:R-:W-:Y:S02]  /*15650*/  SEL R0, RZ, 0x1, P0 ;  /* 0x00000001ff007807 */ /* 0x001fe40000000000 */
[----:B------:R-:W-:Y:S02]  /*15660*/  SEL R22, R22, RZ, P0 ;  /* 0x000000ff16167207 */ /* 0x000fe40000000000 */
[----:B------:R-:W-:-:S07]  /*15670*/  LOP3.LUT R29, R29, R0, RZ, 0x3c, !PT ;  /* 0x000000001d1d7212 */ /* 0x000fce00078e3cff */
.L_x_13456:
[----:B------:R-:W-:Y:S05]  /*15680*/  BSYNC B7 ;  /* 0x0000000000077941 */ /* 0x000fea0003800000 */
.L_x_13454:
[----:B------:R-:W2:Y:S02]  /*15690*/  LDL R0, [R1] ;  /* 0x0000000001007983 */ /* 0x000ea40000100800 */
[----:B--2---:R-:W-:-:S13]  /*156a0*/  LOP3.LUT P0, RZ, R0, 0x4, RZ, 0xc0, !PT ;  /* 0x0000000400ff7812 */ /* 0x004fda000780c0ff */
        /* <DEDUP_REMOVED lines=10> */
.L_x_13498:
[----:B------:R-:W0:Y:S01]  /*15750*/  S2R R0, SR_TID.X ;  /* 0x0000000000007919 */ /* 0x000e220000002100 */
[----:B------:R-:W-:Y:S01]  /*15760*/  UMOV UR4, 0xffffffff ;  /* 0xffffffff00047882 */ /* 0x000fe20000000000 */
[----:B0-----:R-:W-:-:S04]  /*15770*/  LOP3.LUT R9, R0, 0x1f, RZ, 0xc0, !PT ;  /* 0x0000001f00097812 */ /* 0x001fc800078ec0ff */
[----:B------:R-:W-:Y:S01]  /*15780*/  ISETP.NE.AND P0, PT, R9, 0x1f, PT ;  /* 0x0000001f0900780c */ /* 0x000fe20003f05270 */
[----:B------:R-:W-:-:S12]  /*15790*/  BRA.DIV UR4, `(.L_x_13500) ;  /* 0x0000006204847947 */ /* 0x000fd8000b800000 */
[----:B-1----:R-:W-:Y:S01]  /*157a0*/  IMAD.IADD R7, R27, 0x1, R9 ;  /* 0x000000011b077824 */ /* 0x002fe200078e0209 */
        /* <DEDUP_REMOVED lines=9> */
[----:B------:R-:W-:Y:S02]  /*15840*/  MOV R4, RZ ;  /* 0x000000ff00047202 */ /* 0x000fe40000000f00 */
[C---:B------:R-:W-:Y:S01]  /*15850*/  ISETP.GE.U32.AND P2, PT, R9.reuse, 0x2, PT ;  /* 0x000000020900780c */ /* 0x040fe20003f46070 */
[----:B------:R-:W-:Y:S01]  /*15860*/  SHFL.IDX PT, R0, R24, RZ, 0x1f ;  /* 0x00001fff18007589 */ /* 0x000fe200000e0000 */
[C---:B------:R-:W-:Y:S02]  /*15870*/  ISETP.GE.U32.AND P3, PT, R9.reuse, 0x4, PT ;  /* 0x000000040900780c */ /* 0x040fe40003f66070 */
[C---:B------:R-:W-:Y:S01]  /*15880*/  ISETP.GE.U32.AND P4, PT, R9.reuse, 0x8, PT ;  /* 0x000000080900780c */ /* 0x040fe20003f86070 */
[----:B------:R0:W-:Y:S01]  /*15890*/  SHFL.IDX PT, R6, R24, 0x1, 0x1f ;  /* 0x00201f0018067f89 */ /* 0x0001e200000e0000 */
[----:B------:R-:W-:Y:S01]  /*158a0*/  ISETP.GE.U32.AND P5, PT, R9, 0x10, PT ;  /* 0x000000100900780c */ /* 0x000fe20003fa6070 */
        /* <DEDUP_REMOVED lines=21> */
.L_x_13715:
[----:B------:R-:W-:Y:S02]  /*15a00*/  ULDC UR4, c[0x0][0xc38] ;  /* 0x00030e0000047ab9 */ /* 0x000fe40000000800 */
[----:B------:R-:W-:-:S04]  /*15a10*/  IMAD.U32 R2, RZ, RZ, UR4 ;  /* 0x00000004ff027e24 */ /* 0x000fc8000f8e00ff */
[----:B-1----:R-:W-:-:S04]  /*15a20*/  IMAD R5, R14, R2, RZ ;  /* 0x000000020e057224 */ /* 0x002fc800078e02ff */
[----:B------:R-:W-:-:S05]  /*15a30*/  IMAD.IADD R6, R6, 0x1, R5 ;  /* 0x0000000106067824 */ /* 0x000fca00078e0205 */
[----:B------:R-:W-:-:S13]  /*15a40*/  ISETP.GT.AND P6, PT, R6, R0, PT ;  /* 0x000000000600720c */ /* 0x000fda0003fc4270 */
[----:B------:R-:W-:Y:S05]  /*15a50*/  @P6 BRA `(.L_x_13501) ;  /* 0x0000000000a46947 */ /* 0x000fea0003800000 */
.L_x_13504:
        /* <DEDUP_REMOVED lines=35> */
.L_x_13723:
[----:B------:R-:W-:Y:S02]  /*15c90*/  ULDC UR4, c[0x0][0xc38] ;  /* 0x00030e0000047ab9 */ /* 0x000fe40000000800 */
[----:B------:R-:W-:-:S04]  /*15ca0*/  IMAD.U32 R2, RZ, RZ, UR4 ;  /* 0x00000004ff027e24 */ /* 0x000fc8000f8e00ff */
[----:B-1----:R-:W-:-:S05]  /*15cb0*/  IMAD R5, R14, R2, RZ ;  /* 0x000000020e057224 */ /* 0x002fca00078e02ff */
[----:B------:R-:W-:-:S04]  /*15cc0*/  IADD3 R6, R5, R6, RZ ;  /* 0x0000000605067210 */ /* 0x000fc80007ffe0ff */
[----:B------:R-:W-:-:S13]  /*15cd0*/  ISETP.GT.AND P6, PT, R6, R0, PT ;  /* 0x000000000600720c */ /* 0x000fda0003fc4270 */
[----:B------:R-:W-:Y:S05]  /*15ce0*/  @!P6 BRA `(.L_x_13504) ;  /* 0xfffffffc005ce947 */ /* 0x000fea000383ffff */
.L_x_13501:
        /* <DEDUP_REMOVED lines=9> */
.L_x_13728:
[----:B------:R-:W-:-:S13]  /*15d80*/  ISETP.NE.AND P0, PT, R8, RZ, PT ;  /* 0x000000ff0800720c */ /* 0x000fda0003f05270 */
[----:B------:R-:W-:Y:S05]  /*15d90*/  @!P0 BRA `(.L_x_13506) ;  /* 0x0000000000108947 */ /* 0x000fea0003800000 */
[----:B------:R-:W-:Y:S01]  /*15da0*/  UMOV UR4, 0xffffffff ;  /* 0xffffffff00047882 */ /* 0x000fe20000000000 */
[----:B------:R-:W-:Y:S02]  /*15db0*/  VIADD R12, R5, 0xffffffff ;  /* 0xffffffff050c7836 */ /* 0x000fe40000000000 */
[----:B------:R-:W-:Y:S05]  /*15dc0*/  BRA.DIV UR4, `(.L_x_13507) ;  /* 0x0000006604487947 */ /* 0x000fea000b800000 */
[----:B------:R4:W0:Y:S02]  /*15dd0*/  SHFL.IDX PT, R24, R3, R12, 0x1f ;  /* 0x00001f0c03187589 */ /* 0x00082400000e0000 */
.L_x_13506:
        /* <DEDUP_REMOVED lines=22> */
[----:B------:R-:W-:Y:S02]  /*15f40*/  @!P1 IMAD.IADD R11, R11, 0x1, -R8 ;  /* 0x000000010b0b9824 */ /* 0x000fe400078e0a08 */
[----:B------:R-:W-:Y:S01]  /*15f50*/  @!P1 VIADD R9, R9, 0x1 ;  /* 0x0000000109099836 */ /* 0x000fe20000000000 */
[----:B------:R-:W-:-:S02]  /*15f60*/  ISETP.NE.AND P1, PT, R7, RZ, PT ;  /* 0x000000ff0700720c */ /* 0x000fc40003f25270 */
[----:B------:R-:W-:Y:S02]  /*15f70*/  ISETP.GE.U32.AND P0, PT, R11, R8, PT ;  /* 0x000000080b00720c */ /* 0x000fe40003f06070 */
[----:B------:R-:W-:-:S05]  /*15f80*/  IABS R8, R4 ;  /* 0x0000000400087213 */ /* 0x000fca0000000000 */
[----:B------:R-:W-:Y:S02]  /*15f90*/  IMAD.MOV R8, RZ, RZ, -R8 ;  /* 0x000000ffff087224 */ /* 0x000fe400078e0a08 */
[----:B0-----:R-:W-:-:S04]  /*15fa0*/  VIADD R12, R10, 0xffffffe ;  /* 0x0ffffffe0a0c7836 */ /* 0x001fc80000000000 */
[----:B------:R-:W-:Y:S01]  /*15fb0*/  @P0 VIADD R9, R9, 0x1 ;  /* 0x0000000109090836 */ /* 0x000fe20000000000 */
[----:B------:R-:W0:Y:S02]  /*15fc0*/  F2I.FTZ.U32.TRUNC.NTZ R3, R12 ;  /* 0x0000000c00037305 */ /* 0x000e24000021f000 */
[----:B0-----:R-:W-:-:S05]  /*15fd0*/  IADD3 R11, RZ, -R3, RZ ;  /* 0x80000003ff0b7210 */ /* 0x001fca0007ffe0ff */
        /* <DEDUP_REMOVED lines=20> */
[----:B------:R-:W-:-:S04]  /*16120*/  @!P1 LOP3.LUT R2, RZ, R4, RZ, 0x33, !PT ;  /* 0x00000004ff029212 */ /* 0x000fc800078e33ff */
[----:B------:R-:W-:Y:S01]  /*16130*/  IADD3 R3, -R2, RZ, RZ ;  /* 0x000000ff02037210 */ /* 0x000fe20007ffe1ff */
[----:B------:R-:W-:-:S04]  /*16140*/  IMAD R2, R4, 0x1000000, R2 ;  /* 0x0100000004027824 */ /* 0x000fc800078e0202 */
[----:B------:R-:W-:-:S04]  /*16150*/  IMAD R9, R4, R3, R9 ;  /* 0x0000000304097224 */ /* 0x000fc800078e0209 */
[----:B------:R-:W-:Y:S01]  /*16160*/  IMAD R26, R9, 0x10000, R2 ;  /* 0x00010000091a7824 */ /* 0x000fe200078e0202 */
[----:B------:R-:W-:Y:S06]  /*16170*/  BRA `(.L_x_13508) ;  /* 0x00000000001c7947 */ /* 0x000fec0003800000 */
.L_x_13502:
[----:B------:R-:W-:Y:S01]  /*16180*/  UMOV UR4, URZ ;  /* 0x0000003f00047c82 */ /* 0x000fe20008000000 */
[----:B------:R-:W-:Y:S01]  /*16190*/  UMOV UR5, URZ ;  /* 0x0000003f00057c82 */ /* 0x000fe20008000000 */
[----:B------:R-:W-:Y:S01]  /*161a0*/  ULDC UR6, c[0x0][0xc3c] ;  /* 0x00030f0000067ab9 */ /* 0x000fe20000000800 */
[----:B------:R-:W-:Y:S02]  /*161b0*/  IMAD.MOV.U32 R24, RZ, RZ, R0 ;  /* 0x000000ffff187224 */ /* 0x000fe400078e0000 */
[----:B------:R-:W-:Y:S02]  /*161c0*/  IMAD.U32 R25, RZ, RZ, UR4 ;  /* 0x00000004ff197e24 */ /* 0x000fe4000f8e00ff */
[----:B------:R-:W-:Y:S02]  /*161d0*/  IMAD.U32 R26, RZ, RZ, UR5 ;  /* 0x00000005ff1a7e24 */ /* 0x000fe4000f8e00ff */
[----:B------:R-:W-:-:S07]  /*161e0*/  IMAD.U32 R27, RZ, RZ, UR6 ;  /* 0x00000006ff1b7e24 */ /* 0x000fce000f8e00ff */
.L_x_13508:
        /* <DEDUP_REMOVED lines=10> */
.L_x_13499:
[----:B------:R-:W-:Y:S02]  /*16290*/  ULDC UR4, c[0x0][0xc3c] ;  /* 0x00030f0000047ab9 */ /* 0x000fe40000000800 */
[----:B---3--:R-:W-:-:S13]  /*162a0*/  ISETP.GE.AND P0, PT, R27, UR4, PT ;  /* 0x000000041b007c0c */ /* 0x008fda000bf06270 */
[----:B------:R-:W-:Y:S05]  /*162b0*/  @!P0 BRA `(.L_x_13509) ;  /* 0xffffffa000688947 */ /* 0x000fea000383ffff */
[----:B------:R-:W-:Y:S05]  /*162c0*/  BSYNC B8 ;  /* 0x0000000000087941 */ /* 0x000fea0003800000 */
.L_x_13414:
[----:B0-----:R-:W3:Y:S01]  /*162d0*/  LDL.LU R0, [R1+0x44] ;  /* 0x0000440001007983 */ /* 0x001ee20000300800 */
[----:B------:R-:W-:Y:S01]  /*162e0*/  BSSY B0, `(.L_x_13510) ;  /* 0x000000b000007945 */ /* 0x000fe20003800000 */
[----:B-1----:R-:W0:Y:S01]  /*162f0*/  S2R R5, SR_CgaCtaId ;  /* 0x0000000000057919 */ /* 0x002e220000008800 */
[----:B---3--:R-:W-:-:S05]  /*16300*/  VIADD R0, R0, 0x1 ;  /* 0x0000000100007836 */ /* 0x008fca0000000000 */
[----:B------:R-:W-:-:S04]  /*16310*/  LEA.HI R2, R0, R0, RZ, 0x1 ;  /* 0x0000000000027211 */ /* 0x000fc800078f08ff */
[----:B------:R-:W-:Y:S02]  /*16320*/  LOP3.LUT R3, R2, 0xfffffffe, RZ, 0xc0, !PT ;  /* 0xfffffffe02037812 */ /* 0x000fe400078ec0ff */
[----:B------:R-:W-:Y:S02]  /*16330*/  MOV R2, 0x400 ;  /* 0x0000040000027802 */ /* 0x000fe40000000f00 */
[----:B------:R-:W-:Y:S02]  /*16340*/  IADD3 R0, R0, -R3, RZ ;  /* 0x8000000300007210 */ /* 0x000fe40007ffe0ff */
[----:B0-----:R-:W-:Y:S02]  /*16350*/  LEA R5, R5, R2, 0x18 ;  /* 0x0000000205057211 */ /* 0x001fe400078ec0ff */
[----:B------:R-:W-:-:S04]  /*16360*/  SHF.L.U32 R0, R0, 0x1f, RZ ;  /* 0x0000001f00007819 */ /* 0x000fc800000006ff */
[----:B------:R-:W0:Y:S02]  /*16370*/  SYNCS.PHASECHK.TRANS64.TRYWAIT P0, [R5+URZ+0x16820], R0 ;  /* 0x01682000050075a7 */ /* 0x000e24000800017f */
[----:B0-----:R-:W-:Y:S05]  /*16380*/  @!P0 BRA `(.L_x_13511) ;  /* 0x0000006000008947 */ /* 0x001fea0003800000 */
.L_x_13731:
[----:B------:R-:W-:Y:S05]  /*16390*/  BSYNC B0 ;  /* 0x0000000000007941 */ /* 0x000fea0003800000 */
.L_x_13510:
[----:B------:R-:W-:-:S03]  /*163a0*/  UMOV UR4, 0xffffffff ;  /* 0xffffffff00047882 */ /* 0x000fc60000000000 */
[----:B------:R-:W-:Y:S05]  /*163b0*/  BRA.DIV UR4, `(.L_x_13512) ;  /* 0x0000006204087947 */ /* 0x000fea000b800000 */
[----:B0-----:R-:W0:Y:S02]  /*163c0*/  S2R R0, SR_TID.X ;  /* 0x0000000000007919 */ /* 0x001e240000002100 */
[----:B0-----:R-:W-:-:S04]  /*163d0*/  SHF.R.U32.HI R0, RZ, 0x5, R0 ;  /* 0x00000005ff007819 */ /* 0x001fc80000011600 */
[----:B------:R-:W-:-:S05]  /*163e0*/  LOP3.LUT R0, R0, 0x3, RZ, 0xc0, !PT ;  /* 0x0000000300007812 */ /* 0x000fca00078ec0ff */
[----:B------:R0:W1:Y:S02]  /*163f0*/  SHFL.IDX PT, R14, R0, RZ, 0x1f ;  /* 0x00001fff000e7589 */ /* 0x00006400000e0000 */
.L_x_13734:
[----:B-1----:R-:W-:-:S13]  /*16400*/  ISETP.NE.AND P0, PT, R14, RZ, PT ;  /* 0x000000ff0e00720c */ /* 0x002fda0003f05270 */
[----:B------:R-:W-:Y:S05]  /*16410*/  @P0 BRA `(.L_x_13267) ;  /* 0x0000000000880947 */ /* 0x000fea0003800000 */
[----:B------:R-:W-:-:S03]  /*16420*/  UMOV UR4, 0xffffffff ;  /* 0xffffffff00047882 */ /* 0x000fc60000000000 */
[----:B------:R-:W-:Y:S05]  /*16430*/  BRA.DIV UR4, `(.L_x_13513) ;  /* 0x00000062041c7947 */ /* 0x000fea000b800000 */
[----:B------:R-:W-:-:S13]  /*16440*/  ELECT P6, URZ, PT ;  /* 0x00000000003f782f */ /* 0x000fda00038c0000 */
.L_x_13737:
[----:B------:R-:W-:Y:S05]  /*16450*/  @!P6 BRA `(.L_x_13267) ;  /* 0x000000000078e947 */ /* 0x000fea0003800000 */
[----:B------:R-:W-:-:S06]  /*16460*/  ULOP3.LUT UR4, UR36, 0x2, URZ, 0xfc, !UPT ;  /* 0x0000000224047892 */ /* 0x000fcc000f8efc3f */
[----:B0-----:R-:W-:-:S05]  /*16470*/  IMAD.U32 R0, RZ, RZ, UR4 ;  /* 0x00000004ff007e24 */ /* 0x001fca000f8e00ff */
[----:B------:R-:W-:-:S13]  /*16480*/  ISETP.NE.AND P0, PT, R0, 0x3, PT ;  /* 0x000000030000780c */ /* 0x000fda0003f05270 */
[----:B------:R-:W-:Y:S05]  /*16490*/  @!P0 BRA `(.L_x_13514) ;  /* 0x0000000000048947 */ /* 0x000fea0003800000 */
[----:B------:R-:W-:Y:S01]  /*164a0*/  BPT.TRAP 0x1 ;  /* 0x000000040000795c */ /* 0x000fe20000300000 */
.L_x_13514:
[C---:B------:R-:W-:Y:S01]  /*164b0*/  IMAD R3, R22.reuse, 0x8, R5 ;  /* 0x0000000816037824 */ /* 0x040fe200078e0205 */
[----:B------:R-:W-:Y:S01]  /*164c0*/  SHF.L.U32 R2, R29, 0x1f, RZ ;  /* 0x0000001f1d027819 */ /* 0x000fe200000006ff */
[----:B------:R-:W-:-:S03]  /*164d0*/  VIADD R22, R22, 0x1 ;  /* 0x0000000116167836 */ /* 0x000fc60000000000 */
[----:B------:R-:W0:Y:S02]  /*164e0*/  SYNCS.PHASECHK.TRANS64.TRYWAIT P1, [R3+URZ+0x16840], R2 ;  /* 0x01684002030075a7 */ /* 0x000e24000802017f */
[----:B------:R-:W-:-:S04]  /*164f0*/  ISETP.NE.AND P2, PT, R22, 0x2, PT ;  /* 0x000000021600780c */ /* 0x000fc80003f45270 */
[----:B------:R-:W-:Y:S01]  /*16500*/  SEL R0, RZ, 0x1, P2 ;  /* 0x00000001ff007807 */ /* 0x000fe20001000000 */
[----:B0-----:R-:W-:Y:S08]  /*16510*/  @!P1 BRA `(.L_x_13515) ;  /* 0x0000006000049947 */ /* 0x001ff00003800000 */
.L_x_13738:
[----:B------:R-:W-:Y:S02]  /*16520*/  SEL R22, R22, RZ, P2 ;  /* 0x000000ff16167207 */ /* 0x000fe40001000000 */
[----:B------:R-:W-:Y:S01]  /*16530*/  LOP3.LUT R0, R29, R0, RZ, 0x3c, !PT ;  /* 0x000000001d007212 */ /* 0x000fe200078e3cff */
[----:B------:R-:W-:Y:S06]  /*16540*/  @!P0 BRA `(.L_x_13516) ;  /* 0x0000000000048947 */ /* 0x000fec0003800000 */
[----:B------:R-:W-:Y:S01]  /*16550*/  BPT.TRAP 0x1 ;  /* 0x000000040000795c */ /* 0x000fe20000300000 */
.L_x_13516:
[----:B------:R-:W-:Y:S01]  /*16560*/  IMAD R5, R22, 0x8, R5 ;  /* 0x0000000816057824 */ /* 0x000fe200078e0205 */
[----:B------:R-:W-:-:S04]  /*16570*/  SHF.L.U32 R0, R0, 0x1f, RZ ;  /* 0x0000001f00007819 */ /* 0x000fc800000006ff */
[----:B------:R-:W1:Y:S02]  /*16580*/  SYNCS.PHASECHK.TRANS64.TRYWAIT P1, [R5+URZ+0x16840], R0 ;  /* 0x01684000050075a7 */ /* 0x000e64000802017f */
[----:B-1----:R-:W-:Y:S05]  /*16590*/  @!P1 BRA `(.L_x_13517) ;  /* 0x0000005c00f89947 */ /* 0x002fea0003800000 */
.L_x_13739:
[----:B------:R-:W-:Y:S05]  /*165a0*/  @!P0 BRA `(.L_x_13518) ;  /* 0x0000000000048947 */ /* 0x000fea0003800000 */
[----:B------:R-:W-:Y:S01]  /*165b0*/  BPT.TRAP 0x1 ;  /* 0x000000040000795c */ /* 0x000fe20000300000 */
.L_x_13518:
[----:B------:R-:W3:Y:S02]  /*165c0*/  SYNCS.PHASECHK.TRANS64.TRYWAIT P1, [R3+URZ+0x16860], R2 ;  /* 0x01686002030075a7 */ /* 0x000ee4000802017f */
[----:B---3--:R-:W-:Y:S05]  /*165d0*/  @!P1 BRA `(.L_x_13519) ;  /* 0x0000005c00fc9947 */ /* 0x008fea0003800000 */
.L_x_13740:
[----:B------:R-:W-:Y:S05]  /*165e0*/  @!P0 BRA `(.L_x_13520) ;  /* 0x0000000000048947 */ /* 0x000fea0003800000 */
[----:B------:R-:W-:Y:S01]  /*165f0*/  BPT.TRAP 0x1 ;  /* 0x000000040000795c */ /* 0x000fe20000300000 */
.L_x_13520:
[----:B------:R0:W0:Y:S02]  /*16600*/  SYNCS.PHASECHK.TRANS64.TRYWAIT P0, [R5+URZ+0x16860], R0 ;  /* 0x01686000050075a7 */ /* 0x000024000800017f */
[----:B0-----:R-:W-:Y:S05]  /*16610*/  @!P0 NANOSLEEP.SYNCS 0x989680 ;  /* 0x009896800000895d */ /* 0x001fea0003900000 */
[----:B------:R-:W0:Y:S02]  /*16620*/  @!P0 SYNCS.PHASECHK.TRANS64 P0, [R5+URZ+0x16860], R0 ;  /* 0x01686000050085a7 */ /* 0x000e24000800007f */
[----:B0-----:R-:W-:Y:S05]  /*16630*/  @!P0 BRA `(.L_x_13520) ;  /* 0xfffffffc00f08947 */ /* 0x001fea000383ffff */
.L_x_13267:
[----:B------:R-:W-:Y:S05]  /*16640*/  BSYNC B9 ;  /* 0x0000000000097941 */ /* 0x000fea0003800000 */
.L_x_13264:
[----:B------:R-:W-:Y:S05]  /*16650*/  EXIT ;  /* 0x000000000000794d */ /* 0x000fea0003800000 */
.L_x_13287:
[----:B0-----:R0:W1:Y:S02]  /*16660*/  SYNCS.PHASECHK.TRANS64.TRYWAIT P6, [R70+URZ+0x16890], R79 ;  /* 0x0168904f460075a7 */ /* 0x00106400080c017f */
[----:B-1----:R-:W-:Y:S05]  /*16670*/  @!P6 NANOSLEEP.SYNCS 0x989680 ;  /* 0x009896800000e95d */ /* 0x002fea0003900000 */
[----:B------:R-:W1:Y:S02]  /*16680*/  @!P6 SYNCS.PHASECHK.TRANS64 P6, [R70+URZ+0x16890], R79 ;  /* 0x0168904f4600e5a7 */ /* 0x000e6400080c007f */
[----:B-1----:R-:W-:Y:S05]  /*16690*/  @!P6 BRA `(.L_x_13287) ;  /* 0xfffffffc00f0e947 */ /* 0x002fea000383ffff */
[----:B------:R-:W-:Y:S05]  /*166a0*/  BRA `(.L_x_13521) ;  /* 0xfffffec400b47947 */ /* 0x000fea000383ffff */
.L_x_13288:
        /* <DEDUP_REMOVED lines=8> */
.L_x_13523:
[----:B------:R-:W-:Y:S05]  /*16730*/  BSYNC B1 ;  /* 0x0000000000017941 */ /* 0x000fea0003800000 */
.L_x_13522:
[----:B------:R-:W-:Y:S01]  /*16740*/  MOV R13, R84 ;  /* 0x00000054000d7202 */ /* 0x000fe20000000f00 */
[----:B------:R-:W-:Y:S02]  /*16750*/  IMAD.MOV.U32 R12, RZ, RZ, RZ ;  /* 0x000000ffff0c7224 */ /* 0x000fe400078e00ff */
[----:B------:R-:W-:Y:S02]  /*16760*/  IMAD.MOV.U32 R11, RZ, RZ, 0x1c1f ;  /* 0x00001c1fff0b7424 */ /* 0x000fe400078e00ff */
[----:B------:R-:W-:Y:S02]  /*16770*/  IMAD.MOV.U32 R15, RZ, RZ, -0x1 ;  /* 0xffffffffff0f7424 */ /* 0x000fe400078e00ff */
[----:B------:R-:W-:-:S07]  /*16780*/  IMAD.MOV.U32 R81, RZ, RZ, R14 ;  /* 0x000000ffff517224 */ /* 0x000fce00078e000e */
[----:B------:R-:W-:Y:S05]  /*16790*/  WARPSYNC.COLLECTIVE R15, `(.L_x_13524) ;  /* 0x000000000f087348 */ /* 0x000fea0003c00000 */
[----:B------:R0:W1:Y:S02]  /*167a0*/  SHFL.IDX P6, R14, R13, R12, R11 ;  /* 0x0000000c0d0e7389 */ /* 0x00006400000c000b */
[----:B01----:R-:W-:Y:S01]  /*167b0*/  ENDCOLLECTIVE ;  /* 0x000000000000791b */ /* 0x003fe20003800000 */
.L_x_13524:
[----:B------:R-:W-:Y:S05]  /*167c0*/  BRA `(.L_x_13525) ;  /* 0xfffffec400807947 */ /* 0x000fea000383ffff */
.L_x_13297:
[----:B------:R-:W-:Y:S01]  /*167d0*/  BSSY B1, `(.L_x_13526) ;  /* 0x0000008000017945 */ /* 0x000fe20003800000 */
[----:B0---4-:R-:W-:Y:S02]  /*167e0*/  IMAD.MOV.U32 R13, RZ, RZ, R85 ;  /* 0x000000ffff0d7224 */ /* 0x011fe400078e0055 */
[----:B------:R-:W-:Y:S02]  /*167f0*/  IMAD.MOV.U32 R12, RZ, RZ, 0x1 ;  /* 0x00000001ff0c7424 */ /* 0x000fe400078e00ff */
[----:B------:R-:W-:Y:S02]  /*16800*/  IMAD.MOV.U32 R11, RZ, RZ, 0x1c1f ;  /* 0x00001c1fff0b7424 */ /* 0x000fe400078e00ff */
[----:B------:R-:W-:-:S07]  /*16810*/  IMAD.MOV.U32 R15, RZ, RZ, -0x1 ;  /* 0xffffffffff0f7424 */ /* 0x000fce00078e00ff */
[----:B-123--:R-:W-:Y:S05]  /*16820*/  WARPSYNC.COLLECTIVE R15, `(.L_x_13527) ;  /* 0x000000000f087348 */ /* 0x00efea0003c00000 */
[----:B---3--:R0:W3:Y:S02]  /*16830*/  SHFL.IDX P6, R14, R13, R12, R11 ;  /* 0x0000000c0d0e7389 */ /* 0x0080e400000c000b */
[----:B0123--:R-:W-:Y:S01]  /*16840*/  ENDCOLLECTIVE ;  /* 0x000000000000791b */ /* 0x00ffe20003800000 */
.L_x_13527:
[----:B------:R-:W-:Y:S05]  /*16850*/  BSYNC B1 ;  /* 0x0000000000017941 */ /* 0x000fea0003800000 */
.L_x_13526:
        /* <DEDUP_REMOVED lines=8> */
.L_x_13528:
[----:B------:R-:W-:Y:S05]  /*168e0*/  BRA `(.L_x_13529) ;  /* 0xfffffecc00107947 */ /* 0x000fea000383ffff */
.L_x_13309:
[----:B-1----:R1:W2:Y:S02]  /*168f0*/  SYNCS.PHASECHK.TRANS64.TRYWAIT P4, [R70+URZ+0x16890], R79 ;  /* 0x0168904f460075a7 */ /* 0x0022a4000808017f */
[----:B--2---:R-:W-:Y:S05]  /*16900*/  @!P4 NANOSLEEP.SYNCS 0x989680 ;  /* 0x009896800000c95d */ /* 0x004fea0003900000 */
[----:B------:R-:W2:Y:S02]  /*16910*/  @!P4 SYNCS.PHASECHK.TRANS64 P4, [R70+URZ+0x16890], R79 ;  /* 0x0168904f4600c5a7 */ /* 0x000ea4000808007f */
[----:B--2---:R-:W-:Y:S05]  /*16920*/  @!P4 BRA `(.L_x_13309) ;  /* 0xfffffffc00f0c947 */ /* 0x004fea000383ffff */
[----:B------:R-:W-:Y:S05]  /*16930*/  BRA `(.L_x_13530) ;  /* 0xfffffed800307947 */ /* 0x000fea000383ffff */
.L_x_13310:
        /* <DEDUP_REMOVED lines=8> */
.L_x_13532:
[----:B------:R-:W-:Y:S05]  /*169c0*/  BSYNC B1 ;  /* 0x0000000000017941 */ /* 0x000fea0003800000 */
.L_x_13531:
        /* <DEDUP_REMOVED lines=8> */
.L_x_13533:
[----:B------:R-:W-:Y:S01]  /*16a50*/  IMAD.MOV.U32 R82, RZ, RZ, R14 ;  /* 0x000000ffff527224 */ /* 0x000fe200078e000e */
[----:B------:R-:W-:Y:S06]  /*16a60*/  BRA `(.L_x_13534) ;  /* 0xfffffed400fc7947 */ /* 0x000fec000383ffff */
.L_x_13315:
        /* <DEDUP_REMOVED lines=8> */
.L_x_13536:
[----:B------:R-:W-:Y:S05]  /*16af0*/  BSYNC B1 ;  /* 0x0000000000017941 */ /* 0x000fea0003800000 */
.L_x_13535:
        /* <DEDUP_REMOVED lines=8> */
.L_x_13537:
[----:B------:R-:W-:Y:S01]  /*16b80*/  IMAD.MOV.U32 R84, RZ, RZ, R14 ;  /* 0x000000ffff547224 */ /* 0x000fe200078e000e */
[----:B------:R-:W-:Y:S06]  /*16b90*/  BRA `(.L_x_13538) ;  /* 0xfffffedc00b47947 */ /* 0x000fec000383ffff */
.L_x_13320:
[----:B0-----:R0:W1:Y:S02]  /*16ba0*/  SYNCS.PHASECHK.TRANS64.TRYWAIT P3, [R70+URZ+0x16890], R79 ;  /* 0x0168904f460075a7 */ /* 0x001064000806017f */
[----:B-1----:R-:W-:Y:S05]  /*16bb0*/  @!P3 NANOSLEEP.SYNCS 0x989680 ;  /* 0x009896800000b95d */ /* 0x002fea0003900000 */
[----:B------:R-:W1:Y:S02]  /*16bc0*/  @!P3 SYNCS.PHASECHK.TRANS64 P3, [R70+URZ+0x16890], R79 ;  /* 0x0168904f4600b5a7 */ /* 0x000e64000806007f */
[----:B-1----:R-:W-:Y:S05]  /*16bd0*/  @!P3 BRA `(.L_x_13320) ;  /* 0xfffffffc00f0b947 */ /* 0x002fea000383ffff */
[----:B------:R-:W-:Y:S05]  /*16be0*/  BRA `(.L_x_13539) ;  /* 0xfffffee400c47947 */ /* 0x000fea000383ffff */
.L_x_13321:
        /* <DEDUP_REMOVED lines=8> */
.L_x_13541:
[----:B------:R-:W-:Y:S05]  /*16c70*/  BSYNC B1 ;  /* 0x0000000000017941 */ /* 0x000fea0003800000 */
.L_x_13540:
        /* <DEDUP_REMOVED lines=8> */
.L_x_13542:
[----:B------:R-:W-:Y:S01]  /*16d00*/  IMAD.MOV.U32 R7, RZ, RZ, R14 ;  /* 0x000000ffff077224 */ /* 0x000fe200078e000e */
[----:B------:R-:W-:Y:S06]  /*16d10*/  BRA `(.L_x_13543) ;  /* 0xfffffee400e07947 */ /* 0x000fec000383ffff */
.L_x_13324:
        /* <DEDUP_REMOVED lines=8> */
.L_x_13545:
[----:B------:R-:W-:Y:S05]  /*16da0*/  BSYNC B1 ;  /* 0x0000000000017941 */ /* 0x000fea0003800000 */
.L_x_13544:
        /* <DEDUP_REMOVED lines=8> */
.L_x_13546:
[----:B------:R-:W-:Y:S01]  /*16e30*/  IMAD.MOV.U32 R7, RZ, RZ, R14 ;  /* 0x000000ffff077224 */ /* 0x000fe200078e000e */
[----:B------:R-:W-:Y:S06]  /*16e40*/  BRA `(.L_x_13547) ;  /* 0xfffffee400dc7947 */ /* 0x000fec000383ffff */
.L_x_13328:
[----:B0-----:R0:W4:Y:S02]  /*16e50*/  SYNCS.PHASECHK.TRANS64.TRYWAIT P4, [R70+URZ+0x168b0], R79 ;  /* 0x0168b04f460075a7 */ /* 0x001124000808017f */
[----:B----4-:R-:W-:Y:S05]  /*16e60*/  @!P4 NANOSLEEP.SYNCS 0x989680 ;  /* 0x009896800000c95d */ /* 0x010fea0003900000 */
[----:B------:R-:W4:Y:S02]  /*16e70*/  @!P4 SYNCS.PHASECHK.TRANS64 P4, [R70+URZ+0x168b0], R79 ;  /* 0x0168b04f4600c5a7 */ /* 0x000f24000808007f */
[----:B----4-:R-:W-:Y:S05]  /*16e80*/  @!P4 BRA `(.L_x_13328) ;  /* 0xfffffffc00f0c947 */ /* 0x010fea000383ffff */
[----:B------:R-:W-:Y:S05]  /*16e90*/  BRA `(.L_x_13548) ;  /* 0xfffffee800547947 */ /* 0x000fea000383ffff */
.L_x_13338:
[----:B------:R-:W0:Y:S01]  /*16ea0*/  S2R R0, SR_TID.X ;  /* 0x0000000000007919 */ /* 0x000e220000002100 */
[----:B------:R-:W-:Y:S01]  /*16eb0*/  BSSY B0, `(.L_x_13549) ;  /* 0x000000c000007945 */ /* 0x000fe20003800000 */
[----:B-1----:R-:W-:Y:S02]  /*16ec0*/  IMAD.MOV.U32 R12, RZ, RZ, RZ ;  /* 0x000000ffff0c7224 */ /* 0x002fe400078e00ff */
[----:B----4-:R-:W-:Y:S02]  /*16ed0*/  IMAD.MOV.U32 R11, RZ, RZ, 0x1f ;  /* 0x0000001fff0b7424 */ /* 0x010fe400078e00ff */
[----:B------:R-:W-:Y:S02]  /*16ee0*/  IMAD.MOV.U32 R15, RZ, RZ, -0x1 ;  /* 0xffffffffff0f7424 */ /* 0x000fe400078e00ff */
[----:B0-----:R-:W-:-:S05]  /*16ef0*/  VIADD R4, R0, 0xffffff80 ;  /* 0xffffff8000047836 */ /* 0x001fca0000000000 */
[----:B------:R-:W-:-:S04]  /*16f00*/  SHF.R.S32.HI R0, RZ, 0x1f, R4 ;  /* 0x0000001fff007819 */ /* 0x000fc80000011404 */
[----:B------:R-:W-:-:S04]  /*16f10*/  LEA.HI R0, R0, R4, RZ, 0x7 ;  /* 0x0000000400007211 */ /* 0x000fc800078f38ff */
[----:B------:R-:W-:-:S05]  /*16f20*/  SHF.R.S32.HI R0, RZ, 0x7, R0 ;  /* 0x00000007ff007819 */ /* 0x000fca0000011400 */
[----:B--2---:R-:W-:-:S07]  /*16f30*/  IMAD.MOV.U32 R13, RZ, RZ, R0 ;  /* 0x000000ffff0d7224 */ /* 0x004fce00078e0000 */
[----:B-----5:R-:W-:Y:S05]  /*16f40*/  WARPSYNC.COLLECTIVE R15, `(.L_x_13550) ;  /* 0x000000000f087348 */ /* 0x020fea0003c00000 */
[----:B------:R0:W1:Y:S02]  /*16f50*/  SHFL.IDX P6, R14, R13, R12, R11 ;  /* 0x0000000c0d0e7389 */ /* 0x00006400000c000b */
[----:B01---5:R-:W-:Y:S01]  /*16f60*/  ENDCOLLECTIVE ;  /* 0x000000000000791b */ /* 0x023fe20003800000 */
.L_x_13550:
[----:B------:R-:W-:Y:S05]  /*16f70*/  BSYNC B0 ;  /* 0x0000000000007941 */ /* 0x000fea0003800000 */
.L_x_13549:
[----:B------:R3:W-:Y:S01]  /*16f80*/  STL [R1+0x28], R14 ;  /* 0x0000280e01007387 */ /* 0x0007e20000100800 */
[----:B------:R-:W-:Y:S05]  /*16f90*/  BRA `(.L_x_13551) ;  /* 0xfffffef0005c7947 */ /* 0x000fea000383ffff */
.L_x_13350:
[----:B------:R-:W-:Y:S01]  /*16fa0*/  BSSY B1, `(.L_x_13552) ;  /* 0x0000008000017945 */ /* 0x000fe20003800000 */
[----:B--2---:R-:W-:Y:S01]  /*16fb0*/  IMAD.MOV.U32 R13, RZ, RZ, R26 ;  /* 0x000000ffff0d7224 */ /* 0x004fe200078e001a */
[----:B----4-:R-:W-:Y:S01]  /*16fc0*/  MOV R11, 0x1c1f ;  /* 0x00001c1f000b7802 */ /* 0x010fe20000000f00 */
[----:B------:R-:W-:Y:S02]  /*16fd0*/  IMAD.MOV.U32 R12, RZ, RZ, RZ ;  /* 0x000000ffff0c7224 */ /* 0x000fe400078e00ff */
[----:B------:R-:W-:-:S07]  /*16fe0*/  IMAD.MOV.U32 R15, RZ, RZ, -0x1 ;  /* 0xffffffffff0f7424 */ /* 0x000fce00078e00ff */
[----:B---3--:R-:W-:Y:S05]  /*16ff0*/  WARPSYNC.COLLECTIVE R15, `(.L_x_13553) ;  /* 0x000000000f087348 */ /* 0x008fea0003c00000 */
[----:B---3--:R0:W1:Y:S02]  /*17000*/  SHFL.IDX P6, R14, R13, R12, R11 ;  /* 0x0000000c0d0e7389 */ /* 0x00806400000c000b */
[----:B01----:R-:W-:Y:S01]  /*17010*/  ENDCOLLECTIVE ;  /* 0x000000000000791b */ /* 0x003fe20003800000 */
.L_x_13553:
[----:B------:R-:W-:Y:S05]  /*17020*/  BSYNC B1 ;  /* 0x0000000000017941 */ /* 0x000fea0003800000 */
.L_x_13552:
        /* <DEDUP_REMOVED lines=8> */
.L_x_13554:
[----:B------:R-:W-:Y:S02]  /*170b0*/  IMAD.MOV.U32 R13, RZ, RZ, R28 ;  /* 0x000000ffff0d7224 */ /* 0x000fe400078e001c */
[----:B------:R-:W-:-:S07]  /*170c0*/  IMAD.MOV.U32 R0, RZ, RZ, R14 ;  /* 0x000000ffff007224 */ /* 0x000fce00078e000e */
[----:B------:R-:W-:Y:S05]  /*170d0*/  WARPSYNC.COLLECTIVE R15, `(.L_x_13555) ;  /* 0x000000000f087348 */ /* 0x000fea0003c00000 */
[----:B------:R0:W1:Y:S02]  /*170e0*/  SHFL.IDX P6, R14, R13, R12, R11 ;  /* 0x0000000c0d0e7389 */ /* 0x00006400000c000b */
[----:B01----:R-:W-:Y:S01]  /*170f0*/  ENDCOLLECTIVE ;  /* 0x000000000000791b */ /* 0x003fe20003800000 */
.L_x_13555:
[----:B------:R-:W-:Y:S01]  /*17100*/  MOV R13, R27 ;  /* 0x0000001b000d7202 */ /* 0x000fe20000000f00 */
[----:B------:R-:W-:-:S07]  /*17110*/  IMAD.MOV.U32 R5, RZ, RZ, R14 ;  /* 0x000000ffff057224 */ /* 0x000fce00078e000e */
[----:B------:R-:W-:Y:S05]  /*17120*/  WARPSYNC.COLLECTIVE R15, `(.L_x_13556) ;  /* 0x000000000f087348 */ /* 0x000fea0003c00000 */
[----:B------:R0:W1:Y:S02]  /*17130*/  SHFL.IDX P6, R14, R13, R12, R11 ;  /* 0x0000000c0d0e7389 */ /* 0x00006400000c000b */
[----:B01----:R-:W-:Y:S01]  /*17140*/  ENDCOLLECTIVE ;  /* 0x000000000000791b */ /* 0x003fe20003800000 */
.L_x_13556:
[----:B------:R-:W-:Y:S05]  /*17150*/  BRA `(.L_x_13557) ;  /* 0xfffffef4006c7947 */ /* 0x000fea000383ffff */
.L_x_13354:
[----:B0-----:R0:W1:Y:S02]  /*17160*/  SYNCS.PHASECHK.TRANS64.TRYWAIT P0, [R18+URZ+0x16800], R5 ;  /* 0x01680005120075a7 */ /* 0x001064000800017f */
[----:B-1----:R-:W-:Y:S05]  /*17170*/  @!P0 NANOSLEEP.SYNCS 0x989680 ;  /* 0x009896800000895d */ /* 0x002fea0003900000 */
[----:B------:R-:W1:Y:S02]  /*17180*/  @!P0 SYNCS.PHASECHK.TRANS64 P0, [R18+URZ+0x16800], R5 ;  /* 0x01680005120085a7 */ /* 0x000e64000800007f */
[----:B-1----:R-:W-:Y:S05]  /*17190*/  @!P0 BRA `(.L_x_13354) ;  /* 0xfffffffc00f08947 */ /* 0x002fea000383ffff */
[----:B------:R-:W-:Y:S05]  /*171a0*/  BRA `(.L_x_13558) ;  /* 0xfffffef800987947 */ /* 0x000fea000383ffff */
.L_x_13362:
[----:B------:R-:W-:Y:S01]  /*171b0*/  BSSY B1, `(.L_x_13559) ;  /* 0x0000008000017945 */ /* 0x000fe20003800000 */
[----:B--2---:R-:W-:Y:S02]  /*171c0*/  IMAD.MOV.U32 R13, RZ, RZ, R26 ;  /* 0x000000ffff0d7224 */ /* 0x004fe400078e001a */
[----:B------:R-:W-:Y:S02]  /*171d0*/  IMAD.MOV.U32 R12, RZ, RZ, RZ ;  /* 0x000000ffff0c7224 */ /* 0x000fe400078e00ff */
[----:B----4-:R-:W-:Y:S02]  /*171e0*/  IMAD.MOV.U32 R11, RZ, RZ, 0x1c1f ;  /* 0x00001c1fff0b7424 */ /* 0x010fe400078e00ff */
[----:B------:R-:W-:-:S07]  /*171f0*/  IMAD.MOV.U32 R15, RZ, RZ, -0x1 ;  /* 0xffffffffff0f7424 */ /* 0x000fce00078e00ff */
[----:B---3--:R-:W-:Y:S05]  /*17200*/  WARPSYNC.COLLECTIVE R15, `(.L_x_13560) ;  /* 0x000000000f087348 */ /* 0x008fea0003c00000 */
[----:B---3--:R0:W1:Y:S02]  /*17210*/  SHFL.IDX P6, R14, R13, R12, R11 ;  /* 0x0000000c0d0e7389 */ /* 0x00806400000c000b */
[----:B01----:R-:W-:Y:S01]  /*17220*/  ENDCOLLECTIVE ;  /* 0x000000000000791b */ /* 0x003fe20003800000 */
.L_x_13560:
[----:B------:R-:W-:Y:S05]  /*17230*/  BSYNC B1 ;  /* 0x0000000000017941 */ /* 0x000fea0003800000 */
.L_x_13559:
        /* <DEDUP_REMOVED lines=8> */
.L_x_13561:
[----:B------:R-:W-:Y:S01]  /*172c0*/  IMAD.MOV.U32 R13, RZ, RZ, R28 ;  /* 0x000000ffff0d7224 */ /* 0x000fe200078e001c */
[----:B------:R-:W-:-:S07]  /*172d0*/  MOV R3, R14 ;  /* 0x0000000e00037202 */ /* 0x000fce0000000f00 */
[----:B------:R-:W-:Y:S05]  /*172e0*/  WARPSYNC.COLLECTIVE R15, `(.L_x_13562) ;  /* 0x000000000f087348 */ /* 0x000fea0003c00000 */
[----:B------:R0:W1:Y:S02]  /*172f0*/  SHFL.IDX P6, R14, R13, R12, R11 ;  /* 0x0000000c0d0e7389 */ /* 0x00006400000c000b */
[----:B01----:R-:W-:Y:S01]  /*17300*/  ENDCOLLECTIVE ;  /* 0x000000000000791b */ /* 0x003fe20003800000 */
.L_x_13562:
[----:B------:R-:W-:Y:S02]  /*17310*/  IMAD.MOV.U32 R13, RZ, RZ, R27 ;  /* 0x000000ffff0d7224 */ /* 0x000fe400078e001b */
[----:B------:R-:W-:-:S07]  /*17320*/  IMAD.MOV.U32 R20, RZ, RZ, R14 ;  /* 0x000000ffff147224 */ /* 0x000fce00078e000e */
[----:B------:R-:W-:Y:S05]  /*17330*/  WARPSYNC.COLLECTIVE R15, `(.L_x_13563) ;  /* 0x000000000f087348 */ /* 0x000fea0003c00000 */
[----:B------:R0:W1:Y:S02]  /*17340*/  SHFL.IDX P6, R14, R13, R12, R11 ;  /* 0x0000000c0d0e7389 */ /* 0x00006400000c000b */
[----:B01----:R-:W-:Y:S01]  /*17350*/  ENDCOLLECTIVE ;  /* 0x000000000000791b */ /* 0x003fe20003800000 */
.L_x_13563:
[----:B------:R-:W-:Y:S05]  /*17360*/  BRA `(.L_x_13564) ;  /* 0xffffff0400087947 */ /* 0x000fea000383ffff */
.L_x_13366:
[----:B0-----:R0:W1:Y:S02]  /*17370*/  SYNCS.PHASECHK.TRANS64.TRYWAIT P1, [R18+URZ+0x16800], R27 ;  /* 0x0168001b120075a7 */ /* 0x001064000802017f */
[----:B-1----:R-:W-:Y:S05]  /*17380*/  @!P1 NANOSLEEP.SYNCS 0x989680 ;  /* 0x009896800000995d */ /* 0x002fea0003900000 */
[----:B------:R-:W1:Y:S02]  /*17390*/  @!P1 SYNCS.PHASECHK.TRANS64 P1, [R18+URZ+0x16800], R27 ;  /* 0x0168001b120095a7 */ /* 0x000e64000802007f */
[----:B-1----:R-:W-:Y:S05]  /*173a0*/  @!P1 BRA `(.L_x_13366) ;  /* 0xfffffffc00f09947 */ /* 0x002fea000383ffff */
[----:B------:R-:W-:Y:S05]  /*173b0*/  BRA `(.L_x_13565) ;  /* 0xffffff0400e87947 */ /* 0x000fea000383ffff */
.L_x_13372:
[----:B--2---:R2:W3:Y:S02]  /*173c0*/  SYNCS.PHASECHK.TRANS64.TRYWAIT P1, [R3+URZ+0x16830], R4 ;  /* 0x01683004030075a7 */ /* 0x0044e4000802017f */
[----:B---3--:R-:W-:Y:S05]  /*173d0*/  @!P1 NANOSLEEP.SYNCS 0x989680 ;  /* 0x009896800000995d */ /* 0x008fea0003900000 */
[----:B------:R-:W3:Y:S02]  /*173e0*/  @!P1 SYNCS.PHASECHK.TRANS64 P1, [R3+URZ+0x16830], R4 ;  /* 0x01683004030095a7 */ /* 0x000ee4000802007f */
[----:B---3--:R-:W-:Y:S05]  /*173f0*/  @!P1 BRA `(.L_x_13372) ;  /* 0xfffffffc00f09947 */ /* 0x008fea000383ffff */
[----:B------:R-:W-:Y:S05]  /*17400*/  BRA `(.L_x_13371) ;  /* 0xffffff1400387947 */ /* 0x000fea000383ffff */
.L_x_13379:
[----:B--2---:R2:W3:Y:S02]  /*17410*/  SYNCS.PHASECHK.TRANS64.TRYWAIT P2, [R9+URZ+0x16830], R0 ;  /* 0x01683000090075a7 */ /* 0x0044e4000804017f */
[----:B---3--:R-:W-:Y:S05]  /*17420*/  @!P2 NANOSLEEP.SYNCS 0x989680 ;  /* 0x009896800000a95d */ /* 0x008fea0003900000 */
[----:B------:R-:W3:Y:S02]  /*17430*/  @!P2 SYNCS.PHASECHK.TRANS64 P2, [R9+URZ+0x16830], R0 ;  /* 0x016830000900a5a7 */ /* 0x000ee4000804007f */
[----:B---3--:R-:W-:Y:S05]  /*17440*/  @!P2 BRA `(.L_x_13379) ;  /* 0xfffffffc00f0a947 */ /* 0x008fea000383ffff */
[----:B------:R-:W-:Y:S05]  /*17450*/  BRA `(.L_x_13378) ;  /* 0xffffff34008c7947 */ /* 0x000fea000383ffff */
.L_x_13383:
[----:B-1----:R1:W2:Y:S02]  /*17460*/  SYNCS.PHASECHK.TRANS64.TRYWAIT P1, [R4+URZ+0x16850], R0 ;  /* 0x01685000040075a7 */ /* 0x0022a4000802017f */
[----:B--2---:R-:W-:Y:S05]  /*17470*/  @!P1 NANOSLEEP.SYNCS 0x989680 ;  /* 0x009896800000995d */ /* 0x004fea0003900000 */
[----:B------:R-:W2:Y:S02]  /*17480*/  @!P1 SYNCS.PHASECHK.TRANS64 P1, [R4+URZ+0x16850], R0 ;  /* 0x01685000040095a7 */ /* 0x000ea4000802007f */
[----:B--2---:R-:W-:Y:S05]  /*17490*/  @!P1 BRA `(.L_x_13383) ;  /* 0xfffffffc00f09947 */ /* 0x004fea000383ffff */
[----:B------:R-:W-:Y:S05]  /*174a0*/  BRA `(.L_x_13380) ;  /* 0xffffff3800647947 */ /* 0x000fea000383ffff */
.L_x_13390:
[----:B-1----:R1:W2:Y:S02]  /*174b0*/  SYNCS.PHASECHK.TRANS64.TRYWAIT P1, [R12+URZ+0x16850], R5 ;  /* 0x016850050c0075a7 */ /* 0x0022a4000802017f */
[----:B--2---:R-:W-:Y:S05]  /*174c0*/  @!P1 NANOSLEEP.SYNCS 0x989680 ;  /* 0x009896800000995d */ /* 0x004fea0003900000 */
[----:B------:R-:W2:Y:S02]  /*174d0*/  @!P1 SYNCS.PHASECHK.TRANS64 P1, [R12+URZ+0x16850], R5 ;  /* 0x016850050c0095a7 */ /* 0x000ea4000802007f */
[----:B--2---:R-:W-:Y:S05]  /*174e0*/  @!P1 BRA `(.L_x_13390) ;  /* 0xfffffffc00f09947 */ /* 0x004fea000383ffff */
[----:B------:R-:W-:Y:S05]  /*174f0*/  BRA `(.L_x_13389) ;  /* 0xffffff5400347947 */ /* 0x000fea000383ffff */
.L_x_13396:
[----:B------:R-:W-:Y:S02]  /*17500*/  IMAD.MOV.U32 R13, RZ, RZ, R41 ;  /* 0x000000ffff0d7224 */ /* 0x000fe400078e0029 */
[----:B------:R-:W-:Y:S02]  /*17510*/  IMAD.MOV.U32 R12, RZ, RZ, RZ ;  /* 0x000000ffff0c7224 */ /* 0x000fe400078e00ff */
[----:B------:R-:W-:Y:S02]  /*17520*/  IMAD.MOV.U32 R11, RZ, RZ, 0x181f ;  /* 0x0000181fff0b7424 */ /* 0x000fe400078e00ff */
[----:B------:R-:W-:Y:S02]  /*17530*/  IMAD.MOV.U32 R15, RZ, RZ, -0x1 ;  /* 0xffffffffff0f7424 */ /* 0x000fe400078e00ff */
[----:B------:R-:W-:-:S07]  /*17540*/  IMAD R42, R68, 0xc0, R70 ;  /* 0x000000c0442a7824 */ /* 0x000fce00078e0246 */
[----:B0----5:R-:W-:Y:S05]  /*17550*/  WARPSYNC.COLLECTIVE R15, `(.L_x_13566) ;  /* 0x000000000f087348 */ /* 0x021fea0003c00000 */
[----:B------:R1:W2:Y:S02]  /*17560*/  SHFL.IDX P6, R14, R13, R12, R11 ;  /* 0x0000000c0d0e7389 */ /* 0x0002a400000c000b */
[----:B012--5:R-:W-:Y:S01]  /*17570*/  ENDCOLLECTIVE ;  /* 0x000000000000791b */ /* 0x027fe20003800000 */
.L_x_13566:
[----:B------:R-:W-:Y:S01]  /*17580*/  IADD3 R20, R42, 0x30, RZ ;  /* 0x000000302a147810 */ /* 0x000fe20007ffe0ff */
[----:B------:R-:W-:Y:S02]  /*17590*/  IMAD.MOV.U32 R13, RZ, RZ, R40 ;  /* 0x000000ffff0d7224 */ /* 0x000fe400078e0028 */
[----:B------:R-:W-:-:S07]  /*175a0*/  IMAD.MOV.U32 R0, RZ, RZ, R14 ;  /* 0x000000ffff007224 */ /* 0x000fce00078e000e */
[----:B------:R-:W-:Y:S05]  /*175b0*/  WARPSYNC.COLLECTIVE R15, `(.L_x_13567) ;  /* 0x000000000f087348 */ /* 0x000fea0003c00000 */
[----:B------:R0:W1:Y:S02]  /*175c0*/  SHFL.IDX P6, R14, R13, R12, R11 ;  /* 0x0000000c0d0e7389 */ /* 0x00006400000c000b */
[----:B01----:R-:W-:Y:S01]  /*175d0*/  ENDCOLLECTIVE ;  /* 0x000000000000791b */ /* 0x003fe20003800000 */
.L_x_13567:
[----:B------:R-:W-:Y:S02]  /*175e0*/  ULDC UR4, c[0x0][0xac8] ;  /* 0x0002b20000047ab9 */ /* 0x000fe40000000800 */
[----:B------:R-:W-:-:S04]  /*175f0*/  ISETP.GE.AND P0, PT, R59, UR4, PT ;  /* 0x000000043b007c0c */ /* 0x000fc8000bf06270 */
[-C--:B------:R-:W-:Y:S01]  /*17600*/  ISETP.GE.OR P4, PT, R20, R61.reuse, P0 ;  /* 0x0000003d1400720c */ /* 0x080fe20000786670 */
[C---:B------:R-:W-:Y:S01]  /*17610*/  VIADD R20, R42.reuse, 0x60 ;  /* 0x000000602a147836 */ /* 0x040fe20000000000 */
[----:B------:R-:W-:-:S04]  /*17620*/  ISETP.GE.OR P3, PT, R42, R61, P0 ;  /* 0x0000003d2a00720c */ /* 0x000fc80000766670 */
[----:B------:R-:W-:Y:S01]  /*17630*/  ISETP.GE.OR P2, PT, R20, R61, P0 ;  /* 0x0000003d1400720c */ /* 0x000fe20000746670 */
[----:B------:R-:W-:Y:S02]  /*17640*/  IMAD.MOV.U32 R13, RZ, RZ, R41 ;  /* 0x000000ffff0d7224 */ /* 0x000fe400078e0029 */
[----:B------:R-:W-:Y:S01]  /*17650*/  IMAD.MOV.U32 R12, RZ, RZ, 0x1 ;  /* 0x00000001ff0c7424 */ /* 0x000fe200078e00ff */
[----:B------:R-:W-:-:S09]  /*17660*/  MOV R3, R14 ;  /* 0x0000000e00037202 */ /* 0x000fd20000000f00 */
[----:B------:R-:W-:Y:S05]  /*17670*/  WARPSYNC.COLLECTIVE R15, `(.L_x_13568) ;  /* 0x000000000f087348 */ /* 0x000fea0003c00000 */
[----:B------:R0:W1:Y:S02]  /*17680*/  SHFL.IDX P6, R14, R13, R12, R11 ;  /* 0x0000000c0d0e7389 */ /* 0x00006400000c000b */
[----:B01----:R-:W-:Y:S01]  /*17690*/  ENDCOLLECTIVE ;  /* 0x000000000000791b */ /* 0x003fe20003800000 */
.L_x_13568:
[----:B------:R-:W-:-:S04]  /*176a0*/  @!P3 LEA R32, P5, R59, R3, 0x1 ;  /* 0x000000033b20b211 */ /* 0x000fc800078a08ff */
[----:B------:R-:W-:Y:S01]  /*176b0*/  @!P3 LEA.HI.X R3, R59, R0, R58, 0x1, P5 ;  /* 0x000000003b03b211 */ /* 0x000fe200028f0c3a */
[----:B------:R-:W-:Y:S02]  /*176c0*/  IMAD.MOV.U32 R13, RZ, RZ, R40 ;  /* 0x000000ffff0d7224 */ /* 0x000fe400078e0028 */
[----:B------:R-:W-:-:S07]  /*176d0*/  IMAD.MOV.U32 R8, RZ, RZ, R14 ;  /* 0x000000ffff087224 */ /* 0x000fce00078e000e */
[----:B------:R-:W-:Y:S05]  /*176e0*/  WARPSYNC.COLLECTIVE R15, `(.L_x_13569) ;  /* 0x000000000f087348 */ /* 0x000fea0003c00000 */
[----:B------:R0:W1:Y:S02]  /*176f0*/  SHFL.IDX P6, R14, R13, R12, R11 ;  /* 0x0000000c0d0e7389 */ /* 0x00006400000c000b */
[----:B01----:R-:W-:Y:S01]  /*17700*/  ENDCOLLECTIVE ;  /* 0x000000000000791b */ /* 0x003fe20003800000 */
.L_x_13569:
[----:B------:R-:W-:Y:S02]  /*17710*/  IMAD.MOV.U32 R13, RZ, RZ, R41 ;  /* 0x000000ffff0d7224 */ /* 0x000fe400078e0029 */
[----:B------:R-:W-:Y:S02]  /*17720*/  IMAD.MOV.U32 R12, RZ, RZ, 0x2 ;  /* 0x00000002ff0c7424 */ /* 0x000fe400078e00ff */
[----:B------:R-:W-:-:S07]  /*17730*/  IMAD.MOV.U32 R9, RZ, RZ, R14 ;  /* 0x000000ffff097224 */ /* 0x000fce00078e000e */
[----:B------:R-:W-:Y:S05]  /*17740*/  WARPSYNC.COLLECTIVE R15, `(.L_x_13570) ;  /* 0x000000000f087348 */ /* 0x000fea0003c00000 */
[----:B------:R0:W1:Y:S02]  /*17750*/  SHFL.IDX P6, R14, R13, R12, R11 ;  /* 0x0000000c0d0e7389 */ /* 0x00006400000c000b */
[----:B01----:R-:W-:Y:S01]  /*17760*/  ENDCOLLECTIVE ;  /* 0x000000000000791b */ /* 0x003fe20003800000 */
.L_x_13570:
[----:B------:R-:W-:Y:S01]  /*17770*/  @!P4 LEA R20, P1, R59, R9, 0x1 ;  /* 0x000000093b14c211 */ /* 0x000fe200078208ff */
[----:B------:R-:W-:-:S03]  /*17780*/  @!P3 IMAD.MOV.U32 R9, RZ, RZ, R3 ;  /* 0x000000ffff09b224 */ /* 0x000fc600078e0003 */
[----:B------:R-:W-:Y:S01]  /*17790*/  @!P4 LEA.HI.X R21, R59, R8, R58, 0x1, P1 ;  /* 0x000000083b15c211 */ /* 0x000fe200008f0c3a */
[----:B------:R-:W-:-:S05]  /*177a0*/  @!P3 IMAD.MOV.U32 R8, RZ, RZ, R32 ;  /* 0x000000ffff08b224 */ /* 0x000fca00078e0020 */
[----:B------:R0:W-:Y:S01]  /*177b0*/  @!P3 ST.E.128 desc[UR42][R8.64], R4 ;  /* 0x000000040800b985 */ /* 0x0001e2000c101d2a */
[----:B------:R-:W-:-:S03]  /*177c0*/  IMAD.MOV.U32 R13, RZ, RZ, R40 ;  /* 0x000000ffff0d7224 */ /* 0x000fc600078e0028 */
[----:B------:R0:W-:Y:S01]  /*177d0*/  @!P4 ST.E.128 desc[UR42][R20.64], R24 ;  /* 0x000000181400c985 */ /* 0x0001e2000c101d2a */
[----:B------:R-:W-:-:S07]  /*177e0*/  IMAD.MOV.U32 R10, RZ, RZ, R14 ;  /* 0x000000ffff0a7224 */ /* 0x000fce00078e000e */
[----:B0-----:R-:W-:Y:S05]  /*177f0*/  WARPSYNC.COLLECTIVE R15, `(.L_x_13571) ;  /* 0x000000000f087348 */ /* 0x001fea0003c00000 */
[----:B------:R1:W2:Y:S02]  /*17800*/  SHFL.IDX P6, R14, R13, R12, R11 ;  /* 0x0000000c0d0e7389 */ /* 0x0002a400000c000b */
[----:B012---:R-:W-:Y:S01]  /*17810*/  ENDCOLLECTIVE ;  /* 0x000000000000791b */ /* 0x007fe20003800000 */
.L_x_13571:
[----:B------:R-:W-:Y:S02]  /*17820*/  IMAD.MOV.U32 R13, RZ, RZ, R41 ;  /* 0x000000ffff0d7224 */ /* 0x000fe400078e0029 */
[----:B------:R-:W-:Y:S01]  /*17830*/  IMAD.MOV.U32 R12, RZ, RZ, 0x3 ;  /* 0x00000003ff0c7424 */ /* 0x000fe200078e00ff */
[----:B------:R-:W-:-:S13]  /*17840*/  @!P2 LEA R43, P5, R59, R14, 0x1 ;  /* 0x0000000e3b2ba211 */ /* 0x000fda00078a08ff */
[----:B------:R-:W-:Y:S05]  /*17850*/  WARPSYNC.COLLECTIVE R15, `(.L_x_13572) ;  /* 0x000000000f087348 */ /* 0x000fea0003c00000 */
[----:B------:R0:W1:Y:S02]  /*17860*/  SHFL.IDX P6, R14, R13, R12, R11 ;  /* 0x0000000c0d0e7389 */ /* 0x00006400000c000b */
[----:B01----:R-:W-:Y:S01]  /*17870*/  ENDCOLLECTIVE ;  /* 0x000000000000791b */ /* 0x003fe20003800000 */
.L_x_13572:
[----:B------:R-:W-:Y:S01]  /*17880*/  @!P2 LEA.HI.X R10, R59, R10, R58, 0x1, P5 ;  /* 0x0000000a3b0aa211 */ /* 0x000fe200028f0c3a */
[----:B------:R-:W-:-:S03]  /*17890*/  @!P2 IMAD.MOV.U32 R4, RZ, RZ, R43 ;  /* 0x000000ffff04a224 */ /* 0x000fc600078e002b */
[----:B------:R-:W-:-:S05]  /*178a0*/  @!P2 MOV R5, R10 ;  /* 0x0000000a0005a202 */ /* 0x000fca0000000f00 */
[----:B------:R0:W-:Y:S01]  /*178b0*/  @!P2 ST.E.128 desc[UR42][R4.64], R28 ;  /* 0x0000001c0400a985 */ /* 0x0001e2000c101d2a */
[----:B------:R-:W-:Y:S02]  /*178c0*/  IMAD.MOV.U32 R13, RZ, RZ, R40 ;  /* 0x000000ffff0d7224 */ /* 0x000fe400078e0028 */
[----:B------:R-:W-:-:S07]  /*178d0*/  IMAD.MOV.U32 R0, RZ, RZ, R14 ;  /* 0x000000ffff007224 */ /* 0x000fce00078e000e */
[----:B0-----:R-:W-:Y:S05]  /*178e0*/  WARPSYNC.COLLECTIVE R15, `(.L_x_13573) ;  /* 0x000000000f087348 */ /* 0x001fea0003c00000 */
[----:B------:R1:W2:Y:S02]  /*178f0*/  SHFL.IDX P6, R14, R13, R12, R11 ;  /* 0x0000000c0d0e7389 */ /* 0x0002a400000c000b */
[----:B012---:R-:W-:Y:S01]  /*17900*/  ENDCOLLECTIVE ;  /* 0x000000000000791b */ /* 0x007fe20003800000 */
.L_x_13573:
[----:B------:R-:W-:Y:S05]  /*17910*/  BRA `(.L_x_13574) ;  /* 0xffffff6800787947 */ /* 0x000fea000383ffff */
.L_x_13398:
[----:B------:R-:W-:Y:S02]  /*17920*/  IMAD.MOV.U32 R13, RZ, RZ, R4 ;  /* 0x000000ffff0d7224 */ /* 0x000fe400078e0004 */
[----:B------:R-:W-:Y:S02]  /*17930*/  IMAD.MOV.U32 R12, RZ, RZ, RZ ;  /* 0x000000ffff0c7224 */ /* 0x000fe400078e00ff */
[----:B------:R-:W-:Y:S02]  /*17940*/  IMAD.MOV.U32 R11, RZ, RZ, 0x1c1f ;  /* 0x00001c1fff0b7424 */ /* 0x000fe400078e00ff */
[----:B------:R-:W-:-:S07]  /*17950*/  IMAD.MOV.U32 R15, RZ, RZ, -0x1 ;  /* 0xffffffffff0f7424 */ /* 0x000fce00078e00ff */
[----:B------:R-:W-:Y:S05]  /*17960*/  WARPSYNC.COLLECTIVE R15, `(.L_x_13575) ;  /* 0x000000000f087348 */ /* 0x000fea0003c00000 */
[----:B------:R0:W1:Y:S02]  /*17970*/  SHFL.IDX P6, R14, R13, R12, R11 ;  /* 0x0000000c0d0e7389 */ /* 0x00006400000c000b */
[----:B01----:R-:W-:Y:S01]  /*17980*/  ENDCOLLECTIVE ;  /* 0x000000000000791b */ /* 0x003fe20003800000 */
.L_x_13575:
[----:B------:R-:W-:Y:S02]  /*17990*/  IMAD.MOV.U32 R13, RZ, RZ, R0 ;  /* 0x000000ffff0d7224 */ /* 0x000fe400078e0000 */
[----:B------:R-:W-:-:S07]  /*179a0*/  IMAD.MOV.U32 R3, RZ, RZ, R14 ;  /* 0x000000ffff037224 */ /* 0x000fce00078e000e */
[----:B------:R-:W-:Y:S05]  /*179b0*/  WARPSYNC.COLLECTIVE R15, `(.L_x_13576) ;  /* 0x000000000f087348 */ /* 0x000fea0003c00000 */
[----:B------:R0:W1:Y:S02]  /*179c0*/  SHFL.IDX P6, R14, R13, R12, R11 ;  /* 0x0000000c0d0e7389 */ /* 0x00006400000c000b */
[----:B01----:R-:W-:Y:S01]  /*179d0*/  ENDCOLLECTIVE ;  /* 0x000000000000791b */ /* 0x003fe20003800000 */
.L_x_13576:
[----:B------:R-:W-:Y:S05]  /*179e0*/  BRA `(.L_x_13577) ;  /* 0xffffff6c00547947 */ /* 0x000fea000383ffff */
.L_x_13401:
[----:B------:R-:W-:Y:S01]  /*179f0*/  BSSY B1, `(.L_x_13578) ;  /* 0x0000008000017945 */ /* 0x000fe20003800000 */
[----:B---3--:R-:W-:Y:S01]  /*17a00*/  IMAD.MOV.U32 R13, RZ, RZ, R4 ;  /* 0x000000ffff0d7224 */ /* 0x008fe200078e0004 */
[----:B------:R-:W-:Y:S01]  /*17a10*/  MOV R11, 0x1c1f ;  /* 0x00001c1f000b7802 */ /* 0x000fe20000000f00 */
[----:B------:R-:W-:Y:S02]  /*17a20*/  IMAD.MOV.U32 R12, RZ, RZ, 0x1 ;  /* 0x00000001ff0c7424 */ /* 0x000fe400078e00ff */
[----:B------:R-:W-:-:S07]  /*17a30*/  IMAD.MOV.U32 R15, RZ, RZ, -0x1 ;  /* 0xffffffffff0f7424 */ /* 0x000fce00078e00ff */
[----:B012---:R-:W-:Y:S05]  /*17a40*/  WARPSYNC.COLLECTIVE R15, `(.L_x_13579) ;  /* 0x000000000f087348 */ /* 0x007fea0003c00000 */
[----:B--2---:R2:W3:Y:S02]  /*17a50*/  SHFL.IDX P6, R14, R13, R12, R11 ;  /* 0x0000000c0d0e7389 */ /* 0x0044e400000c000b */
[----:B0123--:R-:W-:Y:S01]  /*17a60*/  ENDCOLLECTIVE ;  /* 0x000000000000791b */ /* 0x00ffe20003800000 */
.L_x_13579:
[----:B------:R-:W-:Y:S05]  /*17a70*/  BSYNC B1 ;  /* 0x0000000000017941 */ /* 0x000fea0003800000 */
.L_x_13578:
        /* <DEDUP_REMOVED lines=8> */
.L_x_13580:
[----:B------:R-:W-:Y:S05]  /*17b00*/  BRA `(.L_x_13581) ;  /* 0xffffff6c00b07947 */ /* 0x000fea000383ffff */
.L_x_13405:
[----:B------:R-:W-:Y:S01]  /*17b10*/  IMAD.MOV.U32 R13, RZ, RZ, R20 ;  /* 0x000000ffff0d7224 */ /* 0x000fe200078e0014 */
[----:B------:R-:W-:Y:S01]  /*17b20*/  MOV R11, 0x181f ;  /* 0x0000181f000b7802 */ /* 0x000fe20000000f00 */
[----:B------:R-:W-:Y:S02]  /*17b30*/  IMAD.MOV.U32 R12, RZ, RZ, RZ ;  /* 0x000000ffff0c7224 */ /* 0x000fe400078e00ff */
[----:B------:R-:W-:Y:S02]  /*17b40*/  IMAD.MOV.U32 R15, RZ, RZ, -0x1 ;  /* 0xffffffffff0f7424 */ /* 0x000fe400078e00ff */
[----:B------:R-:W-:Y:S02]  /*17b50*/  IMAD R24, R27, 0xc0, R28 ;  /* 0x000000c01b187824 */ /* 0x000fe400078e021c */
[----:B------:R-:W-:-:S07]  /*17b60*/  IMAD R21, R25, R8, RZ ;  /* 0x0000000819157224 */ /* 0x000fce00078e02ff */
[----:B---3--:R-:W-:Y:S05]  /*17b70*/  WARPSYNC.COLLECTIVE R15, `(.L_x_13582) ;  /* 0x000000000f087348 */ /* 0x008fea0003c00000 */
[----:B------:R0:W1:Y:S02]  /*17b80*/  SHFL.IDX P6, R14, R13, R12, R11 ;  /* 0x0000000c0d0e7389 */ /* 0x00006400000c000b */
[----:B01-3--:R-:W-:Y:S01]  /*17b90*/  ENDCOLLECTIVE ;  /* 0x000000000000791b */ /* 0x00bfe20003800000 */
.L_x_13582:
[C---:B------:R-:W-:Y:S01]  /*17ba0*/  VIADD R8, R24.reuse, 0x30 ;  /* 0x0000003018087836 */ /* 0x040fe20000000000 */
[----:B------:R-:W-:-:S04]  /*17bb0*/  ISETP.GE.OR P3, PT, R24, R21, P0 ;  /* 0x000000151800720c */ /* 0x000fc80000766670 */
[----:B------:R-:W-:Y:S01]  /*17bc0*/  ISETP.GE.OR P4, PT, R8, R21, P0 ;  /* 0x000000150800720c */ /* 0x000fe20000786670 */
[----:B------:R-:W-:-:S05]  /*17bd0*/  VIADD R8, R24, 0x60 ;  /* 0x0000006018087836 */ /* 0x000fca0000000000 */
[----:B------:R-:W-:Y:S01]  /*17be0*/  ISETP.GE.OR P2, PT, R8, R21, P0 ;  /* 0x000000150800720c */ /* 0x000fe20000746670 */
[----:B------:R-:W-:Y:S02]  /*17bf0*/  IMAD.MOV.U32 R13, RZ, RZ, R7 ;  /* 0x000000ffff0d7224 */ /* 0x000fe400078e0007 */
[----:B------:R-:W-:-:S10]  /*17c00*/  IMAD.MOV.U32 R0, RZ, RZ, R14 ;  /* 0x000000ffff007224 */ /* 0x000fd400078e000e */
[----:B------:R-:W-:Y:S05]  /*17c10*/  WARPSYNC.COLLECTIVE R15, `(.L_x_13583) ;  /* 0x000000000f087348 */ /* 0x000fea0003c00000 */
[----:B------:R0:W1:Y:S02]  /*17c20*/  SHFL.IDX P6, R14, R13, R12, R11 ;  /* 0x0000000c0d0e7389 */ /* 0x00006400000c000b */
[----:B01----:R-:W-:Y:S01]  /*17c30*/  ENDCOLLECTIVE ;  /* 0x000000000000791b */ /* 0x003fe20003800000 */
.L_x_13583:
[----:B------:R-:W-:Y:S02]  /*17c40*/  IMAD.MOV.U32 R13, RZ, RZ, R20 ;  /* 0x000000ffff0d7224 */ /* 0x000fe400078e0014 */
[----:B------:R-:W-:Y:S02]  /*17c50*/  IMAD.MOV.U32 R12, RZ, RZ, 0x1 ;  /* 0x00000001ff0c7424 */ /* 0x000fe400078e00ff */
[----:B------:R-:W-:-:S07]  /*17c60*/  IMAD.MOV.U32 R3, RZ, RZ, R14 ;  /* 0x000000ffff037224 */ /* 0x000fce00078e000e */
[----:B------:R-:W-:Y:S05]  /*17c70*/  WARPSYNC.COLLECTIVE R15, `(.L_x_13584) ;  /* 0x000000000f087348 */ /* 0x000fea0003c00000 */
[----:B------:R0:W1:Y:S02]  /*17c80*/  SHFL.IDX P6, R14, R13, R12, R11 ;  /* 0x0000000c0d0e7389 */ /* 0x00006400000c000b */
[----:B01----:R-:W-:Y:S01]  /*17c90*/  ENDCOLLECTIVE ;  /* 0x000000000000791b */ /* 0x003fe20003800000 */
.L_x_13584:
[----:B------:R-:W-:-:S04]  /*17ca0*/  @!P3 LEA R10, P5, R59, R3, 0x1 ;  /* 0x000000033b0ab211 */ /* 0x000fc800078a08ff */
[----:B------:R-:W-:Y:S01]  /*17cb0*/  @!P3 LEA.HI.X R3, R59, R0, R58, 0x1, P5 ;  /* 0x000000003b03b211 */ /* 0x000fe200028f0c3a */
[----:B------:R-:W-:Y:S02]  /*17cc0*/  IMAD.MOV.U32 R13, RZ, RZ, R7 ;  /* 0x000000ffff0d7224 */ /* 0x000fe400078e0007 */
[----:B------:R-:W-:-:S07]  /*17cd0*/  IMAD.MOV.U32 R4, RZ, RZ, R14 ;  /* 0x000000ffff047224 */ /* 0x000fce00078e000e */
[----:B------:R-:W-:Y:S05]  /*17ce0*/  WARPSYNC.COLLECTIVE R15, `(.L_x_13585) ;  /* 0x000000000f087348 */ /* 0x000fea0003c00000 */
[----:B------:R0:W1:Y:S02]  /*17cf0*/  SHFL.IDX P6, R14, R13, R12, R11 ;  /* 0x0000000c0d0e7389 */ /* 0x00006400000c000b */
[----:B01----:R-:W-:Y:S01]  /*17d00*/  ENDCOLLECTIVE ;  /* 0x000000000000791b */ /* 0x003fe20003800000 */
.L_x_13585:
[----:B------:R-:W-:Y:S02]  /*17d10*/  IMAD.MOV.U32 R13, RZ, RZ, R20 ;  /* 0x000000ffff0d7224 */ /* 0x000fe400078e0014 */
[----:B------:R-:W-:Y:S01]  /*17d20*/  IMAD.MOV.U32 R12, RZ, RZ, 0x2 ;  /* 0x00000002ff0c7424 */ /* 0x000fe200078e00ff */
[----:B------:R-:W-:-:S07]  /*17d30*/  MOV R5, R14 ;  /* 0x0000000e00057202 */ /* 0x000fce0000000f00 */
[----:B------:R-:W-:Y:S05]  /*17d40*/  WARPSYNC.COLLECTIVE R15, `(.L_x_13586) ;  /* 0x000000000f087348 */ /* 0x000fea0003c00000 */
[----:B------:R0:W1:Y:S02]  /*17d50*/  SHFL.IDX P6, R14, R13, R12, R11 ;  /* 0x0000000c0d0e7389 */ /* 0x00006400000c000b */
[----:B01----:R-:W-:Y:S01]  /*17d60*/  ENDCOLLECTIVE ;  /* 0x000000000000791b */ /* 0x003fe20003800000 */
.L_x_13586:
[----:B------:R-:W-:-:S04]  /*17d70*/  @!P4 LEA R8, P1, R59, R5, 0x1 ;  /* 0x000000053b08c211 */ /* 0x000fc800078208ff */
[----:B------:R-:W-:Y:S01]  /*17d80*/  @!P4 LEA.HI.X R9, R59, R4, R58, 0x1, P1 ;  /* 0x000000043b09c211 */ /* 0x000fe200008f0c3a */
[----:B------:R-:W-:Y:S02]  /*17d90*/  IMAD.MOV.U32 R13, RZ, RZ, R7 ;  /* 0x000000ffff0d7224 */ /* 0x000fe400078e0007 */
[----:B------:R-:W-:-:S07]  /*17da0*/  IMAD.MOV.U32 R6, RZ, RZ, R14 ;  /* 0x000000ffff067224 */ /* 0x000fce00078e000e */
[----:B------:R-:W-:Y:S05]  /*17db0*/  WARPSYNC.COLLECTIVE R15, `(.L_x_13587) ;  /* 0x000000000f087348 */ /* 0x000fea0003c00000 */
[----:B------:R0:W1:Y:S02]  /*17dc0*/  SHFL.IDX P6, R14, R13, R12, R11 ;  /* 0x0000000c0d0e7389 */ /* 0x00006400000c000b */
[----:B01----:R-:W-:Y:S01]  /*17dd0*/  ENDCOLLECTIVE ;  /* 0x000000000000791b */ /* 0x003fe20003800000 */
.L_x_13587:
[----:B------:R-:W-:Y:S01]  /*17de0*/  @!P3 IMAD.MOV.U32 R11, RZ, RZ, R3 ;  /* 0x000000ffff0bb224 */ /* 0x000fe200078e0003 */
[----:B------:R-:W-:Y:S01]  /*17df0*/  MOV R12, 0x3 ;  /* 0x00000003000c7802 */ /* 0x000fe20000000f00 */
[----:B------:R-:W-:-:S03]  /*17e00*/  IMAD.MOV.U32 R13, RZ, RZ, R20 ;  /* 0x000000ffff0d7224 */ /* 0x000fc600078e0014 */
[----:B------:R0:W-:Y:S04]  /*17e10*/  @!P3 ST.E.128 desc[UR42][R10.64], RZ ;  /* 0x000000ff0a00b985 */ /* 0x0001e8000c101d2a */
[----:B------:R1:W-:Y:S01]  /*17e20*/  @!P4 ST.E.128 desc[UR42][R8.64], RZ ;  /* 0x000000ff0800c985 */ /* 0x0003e2000c101d2a */
[----:B------:R-:W-:-:S04]  /*17e30*/  @!P2 LEA R25, P5, R59, R14, 0x1 ;  /* 0x0000000e3b19a211 */ /* 0x000fc800078a08ff */
[----:B------:R-:W-:Y:S01]  /*17e40*/  @!P2 LEA.HI.X R5, R59, R6, R58, 0x1, P5 ;  /* 0x000000063b05a211 */ /* 0x000fe200028f0c3a */
[----:B0-----:R-:W-:Y:S02]  /*17e50*/  IMAD.MOV.U32 R11, RZ, RZ, 0x181f ;  /* 0x0000181fff0b7424 */ /* 0x001fe400078e00ff */
[----:B------:R-:W-:-:S07]  /*17e60*/  @!P2 IMAD.MOV.U32 R4, RZ, RZ, R25 ;  /* 0x000000ffff04a224 */ /* 0x000fce00078e0019 */
[----:B-1----:R-:W-:Y:S05]  /*17e70*/  WARPSYNC.COLLECTIVE R15, `(.L_x_13588) ;  /* 0x000000000f087348 */ /* 0x002fea0003c00000 */
[----:B------:R0:W2:Y:S02]  /*17e80*/  SHFL.IDX P6, R14, R13, R12, R11 ;  /* 0x0000000c0d0e7389 */ /* 0x0000a400000c000b */
[----:B012---:R-:W-:Y:S01]  /*17e90*/  ENDCOLLECTIVE ;  /* 0x000000000000791b */ /* 0x007fe20003800000 */
.L_x_13588:
[----:B------:R0:W-:Y:S01]  /*17ea0*/  @!P2 ST.E.128 desc[UR42][R4.64], RZ ;  /* 0x000000ff0400a985 */ /* 0x0001e2000c101d2a */
[----:B------:R-:W-:Y:S02]  /*17eb0*/  IMAD.MOV.U32 R13, RZ, RZ, R7 ;  /* 0x000000ffff0d7224 */ /* 0x000fe400078e0007 */
[----:B------:R-:W-:-:S07]  /*17ec0*/  IMAD.MOV.U32 R0, RZ, RZ, R14 ;  /* 0x000000ffff007224 */ /* 0x000fce00078e000e */
[----:B0-----:R-:W-:Y:S05]  /*17ed0*/  WARPSYNC.COLLECTIVE R15, `(.L_x_13589) ;  /* 0x000000000f087348 */ /* 0x001fea0003c00000 */
[----:B------:R1:W2:Y:S02]  /*17ee0*/  SHFL.IDX P6, R14, R13, R12, R11 ;  /* 0x0000000c0d0e7389 */ /* 0x0002a400000c000b */
[----:B012---:R-:W-:Y:S01]  /*17ef0*/  ENDCOLLECTIVE ;  /* 0x000000000000791b */ /* 0x007fe20003800000 */
.L_x_13589:
[----:B------:R-:W-:Y:S05]  /*17f00*/  BRA `(.L_x_13590) ;  /* 0xffffff7400d07947 */ /* 0x000fea000383ffff */
.L_x_13422:
        /* <DEDUP_REMOVED lines=11> */
.L_x_13592:
[----:B------:R-:W-:Y:S05]  /*17fc0*/  BSYNC B1 ;  /* 0x0000000000017941 */ /* 0x000fea0003800000 */
.L_x_13591:
[----:B------:R-:W-:Y:S05]  /*17fd0*/  BRA `(.L_x_13593) ;  /* 0xffffff8c00807947 */ /* 0x000fea000383ffff */
.L_x_13424:
[----:B------:R-:W-:Y:S01]  /*17fe0*/  BSSY B1, `(.L_x_13594) ;  /* 0x0000006000017945 */ /* 0x000fe20003800000 */
[----:B------:R-:W-:-:S07]  /*17ff0*/  MOV R15, 0xffffffff ;  /* 0xffffffff000f7802 */ /* 0x000fce0000000f00 */
[----:B0-----:R-:W-:Y:S05]  /*18000*/  WARPSYNC.COLLECTIVE R15, `(.L_x_13595) ;  /* 0x000000000f0c7348 */ /* 0x001fea0003c00000 */
[----:B------:R-:W-:Y:S02]  /*18010*/  ELECT P6, UR62, PT ;  /* 0x00000000003e782f */ /* 0x000fe400038c0000 */
[----:B------:R-:W-:Y:S01]  /*18020*/  MOV R14, UR62 ;  /* 0x0000003e000e7c02 */ /* 0x000fe20008000f00 */
[----:B0-----:R-:W-:Y:S10]  /*18030*/  ENDCOLLECTIVE ;  /* 0x000000000000791b */ /* 0x001ff40003800000 */
.L_x_13595:
[----:B------:R-:W-:Y:S05]  /*18040*/  BSYNC B1 ;  /* 0x0000000000017941 */ /* 0x000fea0003800000 */
.L_x_13594:
[----:B------:R-:W-:Y:S05]  /*18050*/  BRA `(.L_x_13423) ;  /* 0xffffff8c00787947 */ /* 0x000fea000383ffff */
.L_x_13426:
[----:B0-----:R0:W1:Y:S02]  /*18060*/  SYNCS.PHASECHK.TRANS64.TRYWAIT P0, [R16+URZ+0x16820], R6 ;  /* 0x01682006100075a7 */ /* 0x001064000800017f */
[----:B-1----:R-:W-:Y:S05]  /*18070*/  @!P0 NANOSLEEP.SYNCS 0x989680 ;  /* 0x009896800000895d */ /* 0x002fea0003900000 */
[----:B------:R-:W1:Y:S02]  /*18080*/  @!P0 SYNCS.PHASECHK.TRANS64 P0, [R16+URZ+0x16820], R6 ;  /* 0x01682006100085a7 */ /* 0x000e64000800007f */
[----:B-1----:R-:W-:Y:S05]  /*18090*/  @!P0 BRA `(.L_x_13426) ;  /* 0xfffffffc00f08947 */ /* 0x002fea000383ffff */
[----:B------:R-:W-:Y:S05]  /*180a0*/  BRA `(.L_x_13596) ;  /* 0xffffff8c00887947 */ /* 0x000fea000383ffff */
.L_x_13430:
[----:B0-----:R0:W1:Y:S02]  /*180b0*/  SYNCS.PHASECHK.TRANS64.TRYWAIT P0, [R6+URZ+0x168a0], R10 ;  /* 0x0168a00a060075a7 */ /* 0x001064000800017f */
[----:B-1----:R-:W-:Y:S05]  /*180c0*/  @!P0 NANOSLEEP.SYNCS 0x989680 ;  /* 0x009896800000895d */ /* 0x002fea0003900000 */
[----:B------:R-:W1:Y:S02]  /*180d0*/  @!P0 SYNCS.PHASECHK.TRANS64 P0, [R6+URZ+0x168a0], R10 ;  /* 0x0168a00a060085a7 */ /* 0x000e64000800007f */
[----:B-1----:R-:W-:Y:S05]  /*180e0*/  @!P0 BRA `(.L_x_13430) ;  /* 0xfffffffc00f08947 */ /* 0x002fea000383ffff */
[----:B------:R-:W-:Y:S05]  /*180f0*/  BRA `(.L_x_13597) ;  /* 0xffffff8c00a47947 */ /* 0x000fea000383ffff */
.L_x_13435:
[----:B-1----:R1:W2:Y:S02]  /*18100*/  SYNCS.PHASECHK.TRANS64.TRYWAIT P0, [R6+URZ+0x168c0], R10 ;  /* 0x0168c00a060075a7 */ /* 0x0022a4000800017f */
[----:B--2---:R-:W-:Y:S05]  /*18110*/  @!P0 NANOSLEEP.SYNCS 0x989680 ;  /* 0x009896800000895d */ /* 0x004fea0003900000 */
[----:B------:R-:W2:Y:S02]  /*18120*/  @!P0 SYNCS.PHASECHK.TRANS64 P0, [R6+URZ+0x168c0], R10 ;  /* 0x0168c00a060085a7 */ /* 0x000ea4000800007f */
[----:B--2---:R-:W-:Y:S05]  /*18130*/  @!P0 BRA `(.L_x_13435) ;  /* 0xfffffffc00f08947 */ /* 0x004fea000383ffff */
[----:B------:R-:W-:Y:S05]  /*18140*/  BRA `(.L_x_13598) ;  /* 0xffffff9000247947 */ /* 0x000fea000383ffff */
.L_x_13442:
[----:B-1----:R1:W2:Y:S02]  /*18150*/  SYNCS.PHASECHK.TRANS64.TRYWAIT P2, [R6+URZ+0x168a0], R7 ;  /* 0x0168a007060075a7 */ /* 0x0022a4000804017f */
[----:B--2---:R-:W-:Y:S05]  /*18160*/  @!P2 NANOSLEEP.SYNCS 0x989680 ;  /* 0x009896800000a95d */ /* 0x004fea0003900000 */
[----:B------:R-:W2:Y:S02]  /*18170*/  @!P2 SYNCS.PHASECHK.TRANS64 P2, [R6+URZ+0x168a0], R7 ;  /* 0x0168a0070600a5a7 */ /* 0x000ea4000804007f */
[----:B--2---:R-:W-:Y:S05]  /*18180*/  @!P2 BRA `(.L_x_13442) ;  /* 0xfffffffc00f0a947 */ /* 0x004fea000383ffff */
[----:B------:R-:W-:Y:S05]  /*18190*/  BRA `(.L_x_13599) ;  /* 0xffffff9000f07947 */ /* 0x000fea000383ffff */
.L_x_13447:
[----:B0-----:R0:W2:Y:S02]  /*181a0*/  SYNCS.PHASECHK.TRANS64.TRYWAIT P2, [R6+URZ+0x168c0], R7 ;  /* 0x0168c007060075a7 */ /* 0x0010a4000804017f */
[----:B--2---:R-:W-:Y:S05]  /*181b0*/  @!P2 NANOSLEEP.SYNCS 0x989680 ;  /* 0x009896800000a95d */ /* 0x004fea0003900000 */
[----:B------:R-:W2:Y:S02]  /*181c0*/  @!P2 SYNCS.PHASECHK.TRANS64 P2, [R6+URZ+0x168c0], R7 ;  /* 0x0168c0070600a5a7 */ /* 0x000ea4000804007f */
[----:B--2---:R-:W-:Y:S05]  /*181d0*/  @!P2 BRA `(.L_x_13447) ;  /* 0xfffffffc00f0a947 */ /* 0x004fea000383ffff */
[----:B------:R-:W-:Y:S05]  /*181e0*/  BRA `(.L_x_13600) ;  /* 0xffffff9400687947 */ /* 0x000fea000383ffff */
.L_x_13462:
        /* <DEDUP_REMOVED lines=11> */
.L_x_13602:
[----:B------:R-:W-:Y:S05]  /*182a0*/  BSYNC B0 ;  /* 0x0000000000007941 */ /* 0x000fea0003800000 */
.L_x_13601:
[----:B------:R-:W-:Y:S05]  /*182b0*/  BRA `(.L_x_13603) ;  /* 0xffffffa000787947 */ /* 0x000fea000383ffff */
.L_x_13465:
[----:B0-----:R0:W1:Y:S02]  /*182c0*/  SYNCS.PHASECHK.TRANS64.TRYWAIT P0, [R3+URZ+0x16840], R4 ;  /* 0x01684004030075a7 */ /* 0x001064000800017f */
[----:B-1----:R-:W-:Y:S05]  /*182d0*/  @!P0 NANOSLEEP.SYNCS 0x989680 ;  /* 0x009896800000895d */ /* 0x002fea0003900000 */
[----:B------:R-:W1:Y:S02]  /*182e0*/  @!P0 SYNCS.PHASECHK.TRANS64 P0, [R3+URZ+0x16840], R4 ;  /* 0x01684004030085a7 */ /* 0x000e64000800007f */
[----:B-1----:R-:W-:Y:S05]  /*182f0*/  @!P0 BRA `(.L_x_13465) ;  /* 0xfffffffc00f08947 */ /* 0x002fea000383ffff */
[----:B------:R-:W-:Y:S05]  /*18300*/  BRA `(.L_x_13604) ;  /* 0xffffffa000c87947 */ /* 0x000fea000383ffff */
.L_x_13466:
        /* <DEDUP_REMOVED lines=8> */
.L_x_13606:
[----:B------:R-:W-:Y:S05]  /*18390*/  BSYNC B0 ;  /* 0x0000000000007941 */ /* 0x000fea0003800000 */
.L_x_13605:
[----:B------:R-:W-:Y:S01]  /*183a0*/  IMAD.MOV.U32 R13, RZ, RZ, R0 ;  /* 0x000000ffff0d7224 */ /* 0x000fe200078e0000 */
[----:B------:R-:W-:Y:S01]  /*183b0*/  MOV R6, R14 ;  /* 0x0000000e00067202 */ /* 0x000fe20000000f00 */
[----:B------:R-:W-:Y:S02]  /*183c0*/  IMAD.MOV.U32 R12, RZ, RZ, RZ ;  /* 0x000000ffff0c7224 */ /* 0x000fe400078e00ff */
[----:B------:R-:W-:Y:S02]  /*183d0*/  IMAD.MOV.U32 R11, RZ, RZ, 0x181f ;  /* 0x0000181fff0b7424 */ /* 0x000fe400078e00ff */
[----:B------:R-:W-:Y:S02]  /*183e0*/  IMAD.MOV.U32 R15, RZ, RZ, -0x1 ;  /* 0xffffffffff0f7424 */ /* 0x000fe400078e00ff */
[----:B------:R-:W-:-:S07]  /*183f0*/  @P0 IMAD R8, R5, 0x2, R16 ;  /* 0x0000000205080824 */ /* 0x000fce00078e0210 */
[----:B------:R-:W-:Y:S05]  /*18400*/  WARPSYNC.COLLECTIVE R15, `(.L_x_13607) ;  /* 0x000000000f087348 */ /* 0x000fea0003c00000 */
[----:B------:R0:W1:Y:S02]  /*18410*/  SHFL.IDX P6, R14, R13, R12, R11 ;  /* 0x0000000c0d0e7389 */ /* 0x00006400000c000b */
[----:B01----:R-:W-:Y:S01]  /*18420*/  ENDCOLLECTIVE ;  /* 0x000000000000791b */ /* 0x003fe20003800000 */
.L_x_13607:
[----:B------:R-:W-:Y:S01]  /*18430*/  IMAD.MOV.U32 R13, RZ, RZ, R2 ;  /* 0x000000ffff0d7224 */ /* 0x000fe200078e0002 */
[----:B------:R-:W-:Y:S01]  /*18440*/  MOV R12, 0x1 ;  /* 0x00000001000c7802 */ /* 0x000fe20000000f00 */
[----:B------:R-:W-:-:S07]  /*18450*/  IMAD.MOV.U32 R7, RZ, RZ, R14 ;  /* 0x000000ffff077224 */ /* 0x000fce00078e000e */
[----:B------:R-:W-:Y:S05]  /*18460*/  WARPSYNC.COLLECTIVE R15, `(.L_x_13608) ;  /* 0x000000000f087348 */ /* 0x000fea0003c00000 */
[----:B------:R0:W1:Y:S02]  /*18470*/  SHFL.IDX P6, R14, R13, R12, R11 ;  /* 0x0000000c0d0e7389 */ /* 0x00006400000c000b */
[----:B01----:R-:W-:Y:S01]  /*18480*/  ENDCOLLECTIVE ;  /* 0x000000000000791b */ /* 0x003fe20003800000 */
.L_x_13608:
        /* <DEDUP_REMOVED lines=15> */
.L_x_13609:
[----:B------:R-:W-:Y:S02]  /*18580*/  @P0 IMAD R8, R5, 0x2, R16 ;  /* 0x0000000205080824 */ /* 0x000fe400078e0210 */
[----:B------:R-:W-:Y:S02]  /*18590*/  IMAD.MOV.U32 R13, RZ, RZ, R2 ;  /* 0x000000ffff0d7224 */ /* 0x000fe400078e0002 */
[----:B------:R-:W-:Y:S02]  /*185a0*/  IMAD.MOV.U32 R12, RZ, RZ, 0x2 ;  /* 0x00000002ff0c7424 */ /* 0x000fe400078e00ff */
[----:B------:R-:W-:-:S07]  /*185b0*/  IMAD.MOV.U32 R7, RZ, RZ, R14 ;  /* 0x000000ffff077224 */ /* 0x000fce00078e000e */
[----:B------:R-:W-:Y:S05]  /*185c0*/  WARPSYNC.COLLECTIVE R15, `(.L_x_13610) ;  /* 0x000000000f087348 */ /* 0x000fea0003c00000 */
[----:B------:R0:W1:Y:S02]  /*185d0*/  SHFL.IDX P6, R14, R13, R12, R11 ;  /* 0x0000000c0d0e7389 */ /* 0x00006400000c000b */
[----:B01----:R-:W-:Y:S01]  /*185e0*/  ENDCOLLECTIVE ;  /* 0x000000000000791b */ /* 0x003fe20003800000 */
.L_x_13610:
        /* <DEDUP_REMOVED lines=15> */
.L_x_13611:
[----:B------:R-:W-:Y:S02]  /*186e0*/  @P0 IMAD R8, R5, 0x2, R16 ;  /* 0x0000000205080824 */ /* 0x000fe400078e0210 */
[----:B------:R-:W-:Y:S02]  /*186f0*/  IMAD.MOV.U32 R13, RZ, RZ, R2 ;  /* 0x000000ffff0d7224 */ /* 0x000fe400078e0002 */
[----:B------:R-:W-:Y:S02]  /*18700*/  IMAD.MOV.U32 R12, RZ, RZ, 0x3 ;  /* 0x00000003ff0c7424 */ /* 0x000fe400078e00ff */
[----:B------:R-:W-:-:S07]  /*18710*/  IMAD.MOV.U32 R7, RZ, RZ, R14 ;  /* 0x000000ffff077224 */ /* 0x000fce00078e000e */
[----:B------:R-:W-:Y:S05]  /*18720*/  WARPSYNC.COLLECTIVE R15, `(.L_x_13612) ;  /* 0x000000000f087348 */ /* 0x000fea0003c00000 */
[----:B------:R0:W1:Y:S02]  /*18730*/  SHFL.IDX P6, R14, R13, R12, R11 ;  /* 0x0000000c0d0e7389 */ /* 0x00006400000c000b */
[----:B01----:R-:W-:Y:S01]  /*18740*/  ENDCOLLECTIVE ;  /* 0x000000000000791b */ /* 0x003fe20003800000 */
.L_x_13612:
        /* <DEDUP_REMOVED lines=15> */
.L_x_13613:
[----:B------:R-:W-:Y:S02]  /*18840*/  @P0 IMAD R8, R5, 0x2, R16 ;  /* 0x0000000205080824 */ /* 0x000fe400078e0210 */
[----:B------:R-:W-:Y:S02]  /*18850*/  IMAD.MOV.U32 R13, RZ, RZ, R2 ;  /* 0x000000ffff0d7224 */ /* 0x000fe400078e0002 */
[----:B------:R-:W-:Y:S02]  /*18860*/  IMAD.MOV.U32 R12, RZ, RZ, 0x4 ;  /* 0x00000004ff0c7424 */ /* 0x000fe400078e00ff */
[----:B------:R-:W-:-:S07]  /*18870*/  IMAD.MOV.U32 R7, RZ, RZ, R14 ;  /* 0x000000ffff077224 */ /* 0x000fce00078e000e */
[----:B------:R-:W-:Y:S05]  /*18880*/  WARPSYNC.COLLECTIVE R15, `(.L_x_13614) ;  /* 0x000000000f087348 */ /* 0x000fea0003c00000 */
[----:B------:R0:W1:Y:S02]  /*18890*/  SHFL.IDX P6, R14, R13, R12, R11 ;  /* 0x0000000c0d0e7389 */ /* 0x00006400000c000b */
[----:B01----:R-:W-:Y:S01]  /*188a0*/  ENDCOLLECTIVE ;  /* 0x000000000000791b */ /* 0x003fe20003800000 */
.L_x_13614:
        /* <DEDUP_REMOVED lines=15> */
.L_x_13615:
[----:B------:R-:W-:Y:S01]  /*189a0*/  @P0 IMAD R8, R5, 0x2, R16 ;  /* 0x0000000205080824 */ /* 0x000fe200078e0210 */
[----:B------:R-:W-:Y:S01]  /*189b0*/  MOV R13, R2 ;  /* 0x00000002000d7202 */ /* 0x000fe20000000f00 */
[----:B------:R-:W-:Y:S02]  /*189c0*/  IMAD.MOV.U32 R12, RZ, RZ, 0x5 ;  /* 0x00000005ff0c7424 */ /* 0x000fe400078e00ff */
[----:B------:R-:W-:-:S07]  /*189d0*/  IMAD.MOV.U32 R7, RZ, RZ, R14 ;  /* 0x000000ffff077224 */ /* 0x000fce00078e000e */
[----:B------:R-:W-:Y:S05]  /*189e0*/  WARPSYNC.COLLECTIVE R15, `(.L_x_13616) ;  /* 0x000000000f087348 */ /* 0x000fea0003c00000 */
[----:B------:R0:W1:Y:S02]  /*189f0*/  SHFL.IDX P6, R14, R13, R12, R11 ;  /* 0x0000000c0d0e7389 */ /* 0x00006400000c000b */
[----:B01----:R-:W-:Y:S01]  /*18a00*/  ENDCOLLECTIVE ;  /* 0x000000000000791b */ /* 0x003fe20003800000 */
.L_x_13616:
        /* <DEDUP_REMOVED lines=15> */
.L_x_13617:
[----:B------:R-:W-:Y:S02]  /*18b00*/  @P0 IMAD R8, R5, 0x2, R16 ;  /* 0x0000000205080824 */ /* 0x000fe400078e0210 */
[----:B------:R-:W-:Y:S02]  /*18b10*/  IMAD.MOV.U32 R13, RZ, RZ, R2 ;  /* 0x000000ffff0d7224 */ /* 0x000fe400078e0002 */
[----:B------:R-:W-:Y:S02]  /*18b20*/  IMAD.MOV.U32 R12, RZ, RZ, 0x6 ;  /* 0x00000006ff0c7424 */ /* 0x000fe400078e00ff */
[----:B------:R-:W-:-:S07]  /*18b30*/  IMAD.MOV.U32 R7, RZ, RZ, R14 ;  /* 0x000000ffff077224 */ /* 0x000fce00078e000e */
[----:B------:R-:W-:Y:S05]  /*18b40*/  WARPSYNC.COLLECTIVE R15, `(.L_x_13618) ;  /* 0x000000000f087348 */ /* 0x000fea0003c00000 */
[----:B------:R0:W1:Y:S02]  /*18b50*/  SHFL.IDX P6, R14, R13, R12, R11 ;  /* 0x0000000c0d0e7389 */ /* 0x00006400000c000b */
[----:B01----:R-:W-:Y:S01]  /*18b60*/  ENDCOLLECTIVE ;  /* 0x000000000000791b */ /* 0x003fe20003800000 */
.L_x_13618:
        /* <DEDUP_REMOVED lines=10> */
[----:B------:R-:W-:Y:S02]  /*18c10*/  ISETP.GE.AND P0, PT, R4, 0x61, PT ;  /* 0x000000610400780c */ /* 0x000fe40003f06270 */
[----:B0-----:R-:W-:-:S11]  /*18c20*/  MOV R6, R14 ;  /* 0x0000000e00067202 */ /* 0x001fd60000000f00 */
[----:B------:R-:W-:Y:S05]  /*18c30*/  WARPSYNC.COLLECTIVE R15, `(.L_x_13619) ;  /* 0x000000000f087348 */ /* 0x000fea0003c00000 */
[----:B------:R0:W1:Y:S02]  /*18c40*/  SHFL.IDX P6, R14, R13, R12, R11 ;  /* 0x0000000c0d0e7389 */ /* 0x00006400000c000b */
[----:B01----:R-:W-:Y:S01]  /*18c50*/  ENDCOLLECTIVE ;  /* 0x000000000000791b */ /* 0x003fe20003800000 */
.L_x_13619:
[----:B------:R-:W-:Y:S02]  /*18c60*/  @P0 IMAD R8, R5, 0x2, R16 ;  /* 0x0000000205080824 */ /* 0x000fe400078e0210 */
[----:B------:R-:W-:Y:S02]  /*18c70*/  IMAD.MOV.U32 R13, RZ, RZ, R2 ;  /* 0x000000ffff0d7224 */ /* 0x000fe400078e0002 */
[----:B------:R-:W-:Y:S02]  /*18c80*/  IMAD.MOV.U32 R12, RZ, RZ, 0x7 ;  /* 0x00000007ff0c7424 */ /* 0x000fe400078e00ff */
[----:B------:R-:W-:-:S07]  /*18c90*/  IMAD.MOV.U32 R7, RZ, RZ, R14 ;  /* 0x000000ffff077224 */ /* 0x000fce00078e000e */
[----:B------:R-:W-:Y:S05]  /*18ca0*/  WARPSYNC.COLLECTIVE R15, `(.L_x_13620) ;  /* 0x000000000f087348 */ /* 0x000fea0003c00000 */
[----:B------:R0:W1:Y:S02]  /*18cb0*/  SHFL.IDX P6, R14, R13, R12, R11 ;  /* 0x0000000c0d0e7389 */ /* 0x00006400000c000b */
[----:B01----:R-:W-:Y:S01]  /*18cc0*/  ENDCOLLECTIVE ;  /* 0x000000000000791b */ /* 0x003fe20003800000 */
.L_x_13620:
        /* <DEDUP_REMOVED lines=10> */
.L_x_13621:
[----:B------:R-:W-:Y:S01]  /*18d70*/  @!PT LDS RZ, [RZ] ;  /* 0x00000000fffff984 */ /* 0x000fe20000000800 */
[----:B------:R-:W-:Y:S01]  /*18d80*/  @!PT LDS RZ, [RZ] ;  /* 0x00000000fffff984 */ /* 0x000fe20000000800 */
[----:B------:R-:W-:Y:S01]  /*18d90*/  @!PT LDS RZ, [RZ] ;  /* 0x00000000fffff984 */ /* 0x000fe20000000800 */
[----:B------:R0:W-:Y:S01]  /*18da0*/  @P0 LDGSTS.E.BYPASS.LTC128B.128 [R8+0x11400], desc[UR42][R6.64], !P2 ;  /* 0x1140000006080fae */ /* 0x0001e2000d101d6a */
[----:B------:R-:W-:Y:S01]  /*18db0*/  MOV R0, R14 ;  /* 0x0000000e00007202 */ /* 0x000fe20000000f00 */
[----:B------:R-:W-:Y:S06]  /*18dc0*/  BRA `(.L_x_13622) ;  /* 0xffffff9c00d87947 */ /* 0x000fec000383ffff */
.L_x_13471:
        /* <DEDUP_REMOVED lines=9> */
.L_x_13623:
[C---:B------:R-:W-:Y:S02]  /*18e60*/  ISETP.GE.AND P1, PT, R25.reuse, R3, PT ;  /* 0x000000031900720c */ /* 0x040fe40003f26270 */
[----:B------:R-:W-:Y:S01]  /*18e70*/  IADD3 R8, R25, 0x10, RZ ;  /* 0x0000001019087810 */ /* 0x000fe20007ffe0ff */
[----:B------:R-:W-:Y:S02]  /*18e80*/  IMAD.MOV.U32 R13, RZ, RZ, R2 ;  /* 0x000000ffff0d7224 */ /* 0x000fe400078e0002 */
[----:B------:R-:W-:-:S08]  /*18e90*/  IMAD.MOV.U32 R6, RZ, RZ, R14 ;  /* 0x000000ffff067224 */ /* 0x000fd000078e000e */
[----:B------:R-:W-:Y:S05]  /*18ea0*/  WARPSYNC.COLLECTIVE R15, `(.L_x_13624) ;  /* 0x000000000f087348 */ /* 0x000fea0003c00000 */
[----:B------:R0:W1:Y:S02]  /*18eb0*/  SHFL.IDX P6, R14, R13, R12, R11 ;  /* 0x0000000c0d0e7389 */ /* 0x00006400000c000b */
[----:B01----:R-:W-:Y:S01]  /*18ec0*/  ENDCOLLECTIVE ;  /* 0x000000000000791b */ /* 0x003fe20003800000 */
.L_x_13624:
[----:B------:R-:W-:Y:S02]  /*18ed0*/  IMAD.MOV.U32 R13, RZ, RZ, R0 ;  /* 0x000000ffff0d7224 */ /* 0x000fe400078e0000 */
[----:B------:R-:W-:Y:S02]  /*18ee0*/  IMAD.MOV.U32 R12, RZ, RZ, 0x1 ;  /* 0x00000001ff0c7424 */ /* 0x000fe400078e00ff */
[----:B------:R-:W-:-:S07]  /*18ef0*/  IMAD.MOV.U32 R7, RZ, RZ, R14 ;  /* 0x000000ffff077224 */ /* 0x000fce00078e000e */
[----:B------:R-:W-:Y:S05]  /*18f00*/  WARPSYNC.COLLECTIVE R15, `(.L_x_13625) ;  /* 0x000000000f087348 */ /* 0x000fea0003c00000 */
[----:B------:R0:W1:Y:S02]  /*18f10*/  SHFL.IDX P6, R14, R13, R12, R11 ;  /* 0x0000000c0d0e7389 */ /* 0x00006400000c000b */
[----:B01----:R-:W-:Y:S01]  /*18f20*/  ENDCOLLECTIVE ;  /* 0x000000000000791b */ /* 0x003fe20003800000 */
.L_x_13625:
        /* <DEDUP_REMOVED lines=9> */
[----:B------:R0:W-:Y:S01]  /*18fc0*/  @!P1 LDGSTS.E.BYPASS.LTC128B.128 [R20+0x8400], desc[UR42][R6.64], !P0 ;  /* 0x0840000006149fae */ /* 0x0001e2000c101d6a */
[----:B------:R-:W-:Y:S01]  /*18fd0*/  ISETP.GE.AND P1, PT, R8, R3, PT ;  /* 0x000000030800720c */ /* 0x000fe20003f26270 */
[----:B0-----:R-:W-:-:S12]  /*18fe0*/  IMAD.MOV.U32 R6, RZ, RZ, R14 ;  /* 0x000000ffff067224 */ /* 0x001fd800078e000e */
[----:B------:R-:W-:Y:S05]  /*18ff0*/  WARPSYNC.COLLECTIVE R15, `(.L_x_13626) ;  /* 0x000000000f087348 */ /* 0x000fea0003c00000 */
[----:B------:R0:W1:Y:S02]  /*19000*/  SHFL.IDX P6, R14, R13, R12, R11 ;  /* 0x0000000c0d0e7389 */ /* 0x00006400000c000b */
[----:B01----:R-:W-:Y:S01]  /*19010*/  ENDCOLLECTIVE ;  /* 0x000000000000791b */ /* 0x003fe20003800000 */
.L_x_13626:
[----:B------:R-:W-:Y:S01]  /*19020*/  IMAD.MOV.U32 R13, RZ, RZ, R0 ;  /* 0x000000ffff0d7224 */ /* 0x000fe200078e0000 */
[----:B------:R-:W-:Y:S01]  /*19030*/  MOV R12, 0x2 ;  /* 0x00000002000c7802 */ /* 0x000fe20000000f00 */
[----:B------:R-:W-:-:S07]  /*19040*/  IMAD.MOV.U32 R7, RZ, RZ, R14 ;  /* 0x000000ffff077224 */ /* 0x000fce00078e000e */
[----:B------:R-:W-:Y:S05]  /*19050*/  WARPSYNC.COLLECTIVE R15, `(.L_x_13627) ;  /* 0x000000000f087348 */ /* 0x000fea0003c00000 */
[----:B------:R0:W1:Y:S02]  /*19060*/  SHFL.IDX P6, R14, R13, R12, R11 ;  /* 0x0000000c0d0e7389 */ /* 0x00006400000c000b */
[----:B01----:R-:W-:Y:S01]  /*19070*/  ENDCOLLECTIVE ;  /* 0x000000000000791b */ /* 0x003fe20003800000 */
.L_x_13627:
        /* <DEDUP_REMOVED lines=16> */
.L_x_13628:
[----:B------:R-:W-:Y:S02]  /*19180*/  IMAD.MOV.U32 R13, RZ, RZ, R0 ;  /* 0x000000ffff0d7224 */ /* 0x000fe400078e0000 */
[----:B------:R-:W-:Y:S02]  /*19190*/  IMAD.MOV.U32 R12, RZ, RZ, 0x3 ;  /* 0x00000003ff0c7424 */ /* 0x000fe400078e00ff */
[----:B------:R-:W-:-:S07]  /*191a0*/  IMAD.MOV.U32 R7, RZ, RZ, R14 ;  /* 0x000000ffff077224 */ /* 0x000fce00078e000e */
[----:B------:R-:W-:Y:S05]  /*191b0*/  WARPSYNC.COLLECTIVE R15, `(.L_x_13629) ;  /* 0x000000000f087348 */ /* 0x000fea0003c00000 */
[----:B------:R0:W1:Y:S02]  /*191c0*/  SHFL.IDX P6, R14, R13, R12, R11 ;  /* 0x0000000c0d0e7389 */ /* 0x00006400000c000b */
[----:B01----:R-:W-:Y:S01]  /*191d0*/  ENDCOLLECTIVE ;  /* 0x000000000000791b */ /* 0x003fe20003800000 */
.L_x_13629:
[----:B------:R-:W-:-:S05]  /*191e0*/  @!P1 LEA R7, P2, R21, R7, 0x1 ;  /* 0x0000000715079211 */ /* 0x000fca00078408ff */
[----:B------:R-:W-:-:S05]  /*191f0*/  @!P1 IMAD.X R6, RZ, RZ, R6, P2 ;  /* 0x000000ffff069224 */ /* 0x000fca00010e0606 */
[----:B------:R-:W-:Y:S02]  /*19200*/  @!P1 LOP3.LUT R7, R7, R6, RZ, 0x3c, !PT ;  /* 0x0000000607079212 */ /* 0x000fe400078e3cff */
[----:B------:R-:W-:Y:S02]  /*19210*/  MOV R13, R2 ;  /* 0x00000002000d7202 */ /* 0x000fe40000000f00 */
        /* <DEDUP_REMOVED lines=12> */
.L_x_13630:
[----:B------:R-:W-:Y:S02]  /*192e0*/  IMAD.MOV.U32 R13, RZ, RZ, R0 ;  /* 0x000000ffff0d7224 */ /* 0x000fe400078e0000 */
[----:B------:R-:W-:Y:S02]  /*192f0*/  IMAD.MOV.U32 R12, RZ, RZ, 0x4 ;  /* 0x00000004ff0c7424 */ /* 0x000fe400078e00ff */
[----:B------:R-:W-:-:S07]  /*19300*/  IMAD.MOV.U32 R7, RZ, RZ, R14 ;  /* 0x000000ffff077224 */ /* 0x000fce00078e000e */
[----:B------:R-:W-:Y:S05]  /*19310*/  WARPSYNC.COLLECTIVE R15, `(.L_x_13631) ;  /* 0x000000000f087348 */ /* 0x000fea0003c00000 */
[----:B------:R0:W1:Y:S02]  /*19320*/  SHFL.IDX P6, R14, R13, R12, R11 ;  /* 0x0000000c0d0e7389 */ /* 0x00006400000c000b */
[----:B01----:R-:W-:Y:S01]  /*19330*/  ENDCOLLECTIVE ;  /* 0x000000000000791b */ /* 0x003fe20003800000 */
.L_x_13631:
        /* <DEDUP_REMOVED lines=16> */
.L_x_13632:
[----:B------:R-:W-:Y:S02]  /*19440*/  IMAD.MOV.U32 R13, RZ, RZ, R0 ;  /* 0x000000ffff0d7224 */ /* 0x000fe400078e0000 */
[----:B------:R-:W-:Y:S02]  /*19450*/  IMAD.MOV.U32 R12, RZ, RZ, 0x5 ;  /* 0x00000005ff0c7424 */ /* 0x000fe400078e00ff */
[----:B------:R-:W-:-:S07]  /*19460*/  IMAD.MOV.U32 R7, RZ, RZ, R14 ;  /* 0x000000ffff077224 */ /* 0x000fce00078e000e */
[----:B------:R-:W-:Y:S05]  /*19470*/  WARPSYNC.COLLECTIVE R15, `(.L_x_13633) ;  /* 0x000000000f087348 */ /* 0x000fea0003c00000 */
[----:B------:R0:W1:Y:S02]  /*19480*/  SHFL.IDX P6, R14, R13, R12, R11 ;  /* 0x0000000c0d0e7389 */ /* 0x00006400000c000b */
[----:B01----:R-:W-:Y:S01]  /*19490*/  ENDCOLLECTIVE ;  /* 0x000000000000791b */ /* 0x003fe20003800000 */
.L_x_13633:
        /* <DEDUP_REMOVED lines=16> */
.L_x_13634:
[----:B------:R-:W-:Y:S01]  /*195a0*/  MOV R13, R0 ;  /* 0x00000000000d7202 */ /* 0x000fe20000000f00 */
[----:B------:R-:W-:Y:S02]  /*195b0*/  IMAD.MOV.U32 R12, RZ, RZ, 0x6 ;  /* 0x00000006ff0c7424 */ /* 0x000fe400078e00ff */
[----:B------:R-:W-:-:S07]  /*195c0*/  IMAD.MOV.U32 R7, RZ, RZ, R14 ;  /* 0x000000ffff077224 */ /* 0x000fce00078e000e */
[----:B------:R-:W-:Y:S05]  /*195d0*/  WARPSYNC.COLLECTIVE R15, `(.L_x_13635) ;  /* 0x000000000f087348 */ /* 0x000fea0003c00000 */
[----:B------:R0:W1:Y:S02]  /*195e0*/  SHFL.IDX P6, R14, R13, R12, R11 ;  /* 0x0000000c0d0e7389 */ /* 0x00006400000c000b */
[----:B01----:R-:W-:Y:S01]  /*195f0*/  ENDCOLLECTIVE ;  /* 0x000000000000791b */ /* 0x003fe20003800000 */
.L_x_13635:
        /* <DEDUP_REMOVED lines=16> */
.L_x_13636:
[----:B------:R-:W-:Y:S02]  /*19700*/  IMAD.MOV.U32 R13, RZ, RZ, R0 ;  /* 0x000000ffff0d7224 */ /* 0x000fe400078e0000 */
[----:B------:R-:W-:Y:S02]  /*19710*/  IMAD.MOV.U32 R12, RZ, RZ, 0x7 ;  /* 0x00000007ff0c7424 */ /* 0x000fe400078e00ff */
[----:B------:R-:W-:-:S07]  /*19720*/  IMAD.MOV.U32 R7, RZ, RZ, R14 ;  /* 0x000000ffff077224 */ /* 0x000fce00078e000e */
[----:B------:R-:W-:Y:S05]  /*19730*/  WARPSYNC.COLLECTIVE R15, `(.L_x_13637) ;  /* 0x000000000f087348 */ /* 0x000fea0003c00000 */
[----:B------:R0:W1:Y:S02]  /*19740*/  SHFL.IDX P6, R14, R13, R12, R11 ;  /* 0x0000000c0d0e7389 */ /* 0x00006400000c000b */
[----:B01----:R-:W-:Y:S01]  /*19750*/  ENDCOLLECTIVE ;  /* 0x000000000000791b */ /* 0x003fe20003800000 */
.L_x_13637:
[----:B------:R-:W-:-:S05]  /*19760*/  @!P1 LEA R7, P2, R21, R7, 0x1 ;  /* 0x0000000715079211 */ /* 0x000fca00078408ff */
[----:B------:R-:W-:-:S05]  /*19770*/  @!P1 IMAD.X R6, RZ, RZ, R6, P2 ;  /* 0x000000ffff069224 */ /* 0x000fca00010e0606 */
[----:B------:R-:W-:Y:S02]  /*19780*/  @!P1 LOP3.LUT R7, R7, R6, RZ, 0x3c, !PT ;  /* 0x0000000607079212 */ /* 0x000fe400078e3cff */
[----:B------:R-:W-:Y:S01]  /*19790*/  MOV R13, R2 ;  /* 0x00000002000d7202 */ /* 0x000fe20000000f00 */
[----:B------:R-:W-:Y:S01]  /*197a0*/  VIADD R2, R25, 0x70 ;  /* 0x0000007019027836 */ /* 0x000fe20000000000 */
[----:B------:R-:W-:-:S04]  /*197b0*/  @!P1 LOP3.LUT R6, R7, R6, RZ, 0x3c, !PT ;  /* 0x0000000607069212 */ /* 0x000fc800078e3cff */
[----:B------:R-:W-:Y:S01]  /*197c0*/  @!P1 LOP3.LUT R7, R7, R6, RZ, 0x3c, !PT ;  /* 0x0000000607079212 */ /* 0x000fe200078e3cff */
[----:B------:R-:W-:-:S07]  /*197d0*/  IMAD.MOV.U32 R0, RZ, RZ, R14 ;  /* 0x000000ffff007224 */ /* 0x000fce00078e000e */
[----:B------:R-:W-:Y:S05]  /*197e0*/  WARPSYNC.COLLECTIVE R15, `(.L_x_13638) ;  /* 0x000000000f087348 */ /* 0x000fea0003c00000 */
[----:B------:R0:W1:Y:S02]  /*197f0*/  SHFL.IDX P6, R14, R13, R12, R11 ;  /* 0x0000000c0d0e7389 */ /* 0x00006400000c000b */
[----:B01----:R-:W-:Y:S01]  /*19800*/  ENDCOLLECTIVE ;  /* 0x000000000000791b */ /* 0x003fe20003800000 */
.L_x_13638:
[----:B------:R-:W-:Y:S01]  /*19810*/  @!PT LDS RZ, [RZ] ;  /* 0x00000000fffff984 */ /* 0x000fe20000000800 */
[----:B------:R-:W-:Y:S01]  /*19820*/  @!PT LDS RZ, [RZ] ;  /* 0x00000000fffff984 */ /* 0x000fe20000000800 */
[----:B------:R-:W-:Y:S01]  /*19830*/  @!PT LDS RZ, [RZ] ;  /* 0x00000000fffff984 */ /* 0x000fe20000000800 */
[----:B------:R0:W-:Y:S01]  /*19840*/  @!P1 LDGSTS.E.BYPASS.LTC128B.128 [R20+0xb400], desc[UR42][R6.64], !P0 ;  /* 0x0b40000006149fae */ /* 0x0001e2000c101d6a */
[----:B------:R-:W-:Y:S01]  /*19850*/  ISETP.GE.AND P1, PT, R2, R3, PT ;  /* 0x000000030200720c */ /* 0x000fe20003f26270 */
[----:B------:R-:W-:Y:S02]  /*19860*/  IMAD.MOV.U32 R13, RZ, RZ, R4 ;  /* 0x000000ffff0d7224 */ /* 0x000fe400078e0004 */
[----:B------:R-:W-:Y:S02]  /*19870*/  IMAD.MOV.U32 R12, RZ, RZ, RZ ;  /* 0x000000ffff0c7224 */ /* 0x000fe400078e00ff */
[----:B0-----:R-:W-:-:S08]  /*19880*/  IMAD.MOV.U32 R6, RZ, RZ, R14 ;  /* 0x000000ffff067224 */ /* 0x001fd000078e000e */
[----:B------:R-:W-:Y:S05]  /*19890*/  WARPSYNC.COLLECTIVE R15, `(.L_x_13639) ;  /* 0x000000000f087348 */ /* 0x000fea0003c00000 */
[----:B------:R0:W1:Y:S02]  /*198a0*/  SHFL.IDX P6, R14, R13, R12, R11 ;  /* 0x0000000c0d0e7389 */ /* 0x00006400000c000b */
[----:B01----:R-:W-:Y:S01]  /*198b0*/  ENDCOLLECTIVE ;  /* 0x000000000000791b */ /* 0x003fe20003800000 */
.L_x_13639:
[----:B------:R-:W-:-:S05]  /*198c0*/  @!P1 LEA R6, P2, R21, R6, 0x1 ;  /* 0x0000000615069211 */ /* 0x000fca00078408ff */
[----:B------:R-:W-:-:S04]  /*198d0*/  @!P1 IMAD.X R0, RZ, RZ, R0, P2 ;  /* 0x000000ffff009224 */ /* 0x000fc800010e0600 */
[----:B------:R-:W-:Y:S01]  /*198e0*/  @!P1 IMAD.MOV.U32 R7, RZ, RZ, R0 ;  /* 0x000000ffff079224 */ /* 0x000fe200078e0000 */
[----:B------:R-:W-:Y:S01]  /*198f0*/  MOV R13, R5 ;  /* 0x00000005000d7202 */ /* 0x000fe20000000f00 */
[----:B------:R-:W-:-:S03]  /*19900*/  VIADD R0, R25, 0x80 ;  /* 0x0000008019007836 */ /* 0x000fc60000000000 */
[----:B------:R-:W-:Y:S01]  /*19910*/  @!PT LDS RZ, [RZ] ;  /* 0x00000000fffff984 */ /* 0x000fe20000000800 */
[----:B------:R-:W-:Y:S01]  /*19920*/  @!PT LDS RZ, [RZ] ;  /* 0x00000000fffff984 */ /* 0x000fe20000000800 */
[----:B------:R-:W-:Y:S01]  /*19930*/  @!PT LDS RZ, [RZ] ;  /* 0x00000000fffff984 */ /* 0x000fe20000000800 */
[----:B------:R0:W-:Y:S02]  /*19940*/  @!P1 LDGSTS.E.BYPASS.LTC128B.128 [R20+0xbc00], desc[UR42][R6.64], !P0 ;  /* 0x0bc0000006149fae */ /* 0x0001e4000c101d6a */
[----:B------:R-:W-:Y:S01]  /*19950*/  ISETP.GE.AND P1, PT, R0, R3, PT ;  /* 0x000000030000720c */ /* 0x000fe20003f26270 */
[----:B------:R-:W-:Y:S02]  /*19960*/  VIADD R0, R25, 0x90 ;  /* 0x0000009019007836 */ /* 0x000fe40000000000 */
[----:B------:R-:W-:-:S10]  /*19970*/  IMAD.MOV.U32 R2, RZ, RZ, R14 ;  /* 0x000000ffff027224 */ /* 0x000fd400078e000e */
[----:B0-----:R-:W-:Y:S05]  /*19980*/  WARPSYNC.COLLECTIVE R15, `(.L_x_13640) ;  /* 0x000000000f087348 */ /* 0x001fea0003c00000 */
[----:B------:R1:W2:Y:S02]  /*19990*/  SHFL.IDX P6, R14, R13, R12, R11 ;  /* 0x0000000c0d0e7389 */ /* 0x0002a400000c000b */
[----:B012---:R-:W-:Y:S01]  /*199a0*/  ENDCOLLECTIVE ;  /* 0x000000000000791b */ /* 0x007fe20003800000 */
.L_x_13640:
[----:B------:R-:W-:Y:S02]  /*199b0*/  IMAD.MOV.U32 R13, RZ, RZ, R4 ;  /* 0x000000ffff0d7224 */ /* 0x000fe400078e0004 */
[----:B------:R-:W-:Y:S02]  /*199c0*/  IMAD.MOV.U32 R12, RZ, RZ, 0x1 ;  /* 0x00000001ff0c7424 */ /* 0x000fe400078e00ff */
[----:B------:R-:W-:-:S07]  /*199d0*/  IMAD.MOV.U32 R8, RZ, RZ, R14 ;  /* 0x000000ffff087224 */ /* 0x000fce00078e000e */
[----:B------:R-:W-:Y:S05]  /*199e0*/  WARPSYNC.COLLECTIVE R15, `(.L_x_13641) ;  /* 0x000000000f087348 */ /* 0x000fea0003c00000 */
[----:B------:R0:W1:Y:S02]  /*199f0*/  SHFL.IDX P6, R14, R13, R12, R11 ;  /* 0x0000000c0d0e7389 */ /* 0x00006400000c000b */
[----:B01----:R-:W-:Y:S01]  /*19a00*/  ENDCOLLECTIVE ;  /* 0x000000000000791b */ /* 0x003fe20003800000 */
.L_x_13641:
[----:B------:R-:W-:-:S05]  /*19a10*/  @!P1 LEA R6, P2, R21, R8, 0x1 ;  /* 0x0000000815069211 */ /* 0x000fca00078408ff */
[----:B------:R-:W-:-:S04]  /*19a20*/  @!P1 IMAD.X R2, RZ, RZ, R2, P2 ;  /* 0x000000ffff029224 */ /* 0x000fc800010e0602 */
[----:B------:R-:W-:Y:S02]  /*19a30*/  @!P1 IMAD.MOV.U32 R7, RZ, RZ, R2 ;  /* 0x000000ffff079224 */ /* 0x000fe400078e0002 */
[----:B------:R-:W-:Y:S02]  /*19a40*/  IMAD.MOV.U32 R13, RZ, RZ, R5 ;  /* 0x000000ffff0d7224 */ /* 0x000fe400078e0005 */
[----:B------:R-:W-:Y:S01]  /*19a50*/  VIADD R2, R25, 0xa0 ;  /* 0x000000a019027836 */ /* 0x000fe20000000000 */
[----:B------:R-:W-:Y:S01]  /*19a60*/  @!PT LDS RZ, [RZ] ;  /* 0x00000000fffff984 */ /* 0x000fe20000000800 */
[----:B------:R-:W-:Y:S01]  /*19a70*/  @!PT LDS RZ, [RZ] ;  /* 0x00000000fffff984 */ /* 0x000fe20000000800 */
[----:B------:R-:W-:Y:S01]  /*19a80*/  @!PT LDS RZ, [RZ] ;  /* 0x00000000fffff984 */ /* 0x000fe20000000800 */
[----:B------:R0:W-:Y:S01]  /*19a90*/  @!P1 LDGSTS.E.BYPASS.LTC128B.128 [R20+0xc400], desc[UR42][R6.64], !P0 ;  /* 0x0c40000006149fae */ /* 0x0001e2000c101d6a */
[----:B------:R-:W-:Y:S01]  /*19aa0*/  ISETP.GE.AND P1, PT, R0, R3, PT ;  /* 0x000000030000720c */ /* 0x000fe20003f26270 */
[----:B------:R-:W-:-:S12]  /*19ab0*/  IMAD.MOV.U32 R0, RZ, RZ, R14 ;  /* 0x000000ffff007224 */ /* 0x000fd800078e000e */
[----:B0-----:R-:W-:Y:S05]  /*19ac0*/  WARPSYNC.COLLECTIVE R15, `(.L_x_13642) ;  /* 0x000000000f087348 */ /* 0x001fea0003c00000 */
[----:B------:R1:W2:Y:S02]  /*19ad0*/  SHFL.IDX P6, R14, R13, R12, R11 ;  /* 0x0000000c0d0e7389 */ /* 0x0002a400000c000b */
[----:B012---:R-:W-:Y:S01]  /*19ae0*/  ENDCOLLECTIVE ;  /* 0x000000000000791b */ /* 0x007fe20003800000 */
.L_x_13642:
[----:B------:R-:W-:Y:S02]  /*19af0*/  IMAD.MOV.U32 R13, RZ, RZ, R4 ;  /* 0x000000ffff0d7224 */ /* 0x000fe400078e0004 */
[----:B------:R-:W-:Y:S01]  /*19b00*/  IMAD.MOV.U32 R12, RZ, RZ, 0x2 ;  /* 0x00000002ff0c7424 */ /* 0x000fe200078e00ff */
[----:B------:R-:W-:-:S07]  /*19b10*/  MOV R6, R14 ;  /* 0x0000000e00067202 */ /* 0x000fce0000000f00 */
[----:B------:R-:W-:Y:S05]  /*19b20*/  WARPSYNC.COLLECTIVE R15, `(.L_x_13643) ;  /* 0x000000000f087348 */ /* 0x000fea0003c00000 */
[----:B------:R0:W1:Y:S02]  /*19b30*/  SHFL.IDX P6, R14, R13, R12, R11 ;  /* 0x0000000c0d0e7389 */ /* 0x00006400000c000b */
[----:B01----:R-:W-:Y:S01]  /*19b40*/  ENDCOLLECTIVE ;  /* 0x000000000000791b */ /* 0x003fe20003800000 */
.L_x_13643:
        /* <DEDUP_REMOVED lines=13> */
.L_x_13644:
[----:B------:R-:W-:Y:S02]  /*19c20*/  IMAD.MOV.U32 R13, RZ, RZ, R4 ;  /* 0x000000ffff0d7224 */ /* 0x000fe400078e0004 */
[----:B------:R-:W-:Y:S02]  /*19c30*/  IMAD.MOV.U32 R12, RZ, RZ, 0x3 ;  /* 0x00000003ff0c7424 */ /* 0x000fe400078e00ff */
[----:B------:R-:W-:-:S07]  /*19c40*/  IMAD.MOV.U32 R6, RZ, RZ, R14 ;  /* 0x000000ffff067224 */ /* 0x000fce00078e000e */
[----:B------:R-:W-:Y:S05]  /*19c50*/  WARPSYNC.COLLECTIVE R15, `(.L_x_13645) ;  /* 0x000000000f087348 */ /* 0x000fea0003c00000 */
[----:B------:R0:W1:Y:S02]  /*19c60*/  SHFL.IDX P6, R14, R13, R12, R11 ;  /* 0x0000000c0d0e7389 */ /* 0x00006400000c000b */
[----:B01----:R-:W-:Y:S01]  /*19c70*/  ENDCOLLECTIVE ;  /* 0x000000000000791b */ /* 0x003fe20003800000 */
.L_x_13645:
[----:B------:R-:W-:-:S04]  /*19c80*/  @!P1 LEA R6, P2, R21, R6, 0x1 ;  /* 0x0000000615069211 */ /* 0x000fc800078408ff */
[----:B------:R-:W-:-:S05]  /*19c90*/  @!P1 IADD3.X R0, RZ, R0, RZ, P2, !PT ;  /* 0x00000000ff009210 */ /* 0x000fca00017fe4ff */
        /* <DEDUP_REMOVED lines=10> */
.L_x_13646:
[----:B------:R-:W-:Y:S01]  /*19d40*/  IMAD.MOV.U32 R2, RZ, RZ, R14 ;  /* 0x000000ffff027224 */ /* 0x000fe200078e000e */
[----:B------:R-:W-:Y:S06]  /*19d50*/  BRA `(.L_x_13647) ;  /* 0xffffff9c00c47947 */ /* 0x000fec000383ffff */
.L_x_13474:
[----:B-1----:R1:W2:Y:S02]  /*19d60*/  SYNCS.PHASECHK.TRANS64.TRYWAIT P0, [R16+URZ+0x16820], R0 ;  /* 0x01682000100075a7 */ /* 0x0022a4000800017f */
[----:B--2---:R-:W-:Y:S05]  /*19d70*/  @!P0 NANOSLEEP.SYNCS 0x989680 ;  /* 0x009896800000895d */ /* 0x004fea0003900000 */
[----:B------:R-:W2:Y:S02]  /*19d80*/  @!P0 SYNCS.PHASECHK.TRANS64 P0, [R16+URZ+0x16820], R0 ;  /* 0x01682000100085a7 */ /* 0x000ea4000800007f */
[----:B--2---:R-:W-:Y:S05]  /*19d90*/  @!P0 BRA `(.L_x_13474) ;  /* 0xfffffffc00f08947 */ /* 0x004fea000383ffff */
[----:B------:R-:W-:Y:S05]  /*19da0*/  BRA `(.L_x_13648) ;  /* 0xffffffa000207947 */ /* 0x000fea000383ffff */
.L_x_13479:
[----:B0-----:R0:W1:Y:S02]  /*19db0*/  SYNCS.PHASECHK.TRANS64.TRYWAIT P0, [R5+URZ+0x16840], R2 ;  /* 0x01684002050075a7 */ /* 0x001064000800017f */
[----:B-1----:R-:W-:Y:S05]  /*19dc0*/  @!P0 NANOSLEEP.SYNCS 0x989680 ;  /* 0x009896800000895d */ /* 0x002fea0003900000 */
[----:B------:R-:W1:Y:S02]  /*19dd0*/  @!P0 SYNCS.PHASECHK.TRANS64 P0, [R5+URZ+0x16840], R2 ;  /* 0x01684002050085a7 */ /* 0x000e64000800007f */
[----:B-1----:R-:W-:Y:S05]  /*19de0*/  @!P0 BRA `(.L_x_13479) ;  /* 0xfffffffc00f08947 */ /* 0x002fea000383ffff */
[----:B------:R-:W-:Y:S05]  /*19df0*/  BRA `(.L_x_13649) ;  /* 0xffffffa400007947 */ /* 0x000fea000383ffff */
.L_x_13480:
        /* <DEDUP_REMOVED lines=8> */
.L_x_13651:
[----:B------:R-:W-:Y:S05]  /*19e80*/  BSYNC B1 ;  /* 0x0000000000017941 */ /* 0x000fea0003800000 */
.L_x_13650:
        /* <DEDUP_REMOVED lines=10> */
.L_x_13652:
        /* <DEDUP_REMOVED lines=8> */
.L_x_13653:
[----:B------:R-:W-:-:S04]  /*19fb0*/  SHF.L.U32 R7, R7, 0x1, RZ ;  /* 0x0000000107077819 */ /* 0x000fc800000006ff */
[----:B------:R-:W-:-:S05]  /*19fc0*/  IADD3 R2, P0, R2, R7, RZ ;  /* 0x0000000702027210 */ /* 0x000fca0007f1e0ff */
[----:B------:R-:W-:Y:S02]  /*19fd0*/  IMAD.X R3, RZ, RZ, R3, P0 ;  /* 0x000000ffff037224 */ /* 0x000fe400000e0603 */
[----:B------:R-:W-:-:S03]  /*19fe0*/  IMAD.MOV.U32 R13, RZ, RZ, R9 ;  /* 0x000000ffff0d7224 */ /* 0x000fc600078e0009 */
[----:B------:R-:W-:Y:S01]  /*19ff0*/  @!PT LDS RZ, [RZ] ;  /* 0x00000000fffff984 */ /* 0x000fe20000000800 */
[----:B------:R-:W-:Y:S01]  /*1a000*/  @!PT LDS RZ, [RZ] ;  /* 0x00000000fffff984 */ /* 0x000fe20000000800 */
[----:B------:R-:W-:Y:S01]  /*1a010*/  @!PT LDS RZ, [RZ] ;  /* 0x00000000fffff984 */ /* 0x000fe20000000800 */
[----:B------:R0:W-:Y:S02]  /*1a020*/  LDGSTS.E.BYPASS.LTC128B.128 [R8+0xe400], desc[UR42][R2.64], !P2 ;  /* 0x0e40000002087fae */ /* 0x0001e4000d101d6a */
[----:B0-----:R-:W-:-:S07]  /*1a030*/  IMAD.MOV.U32 R3, RZ, RZ, R14 ;  /* 0x000000ffff037224 */ /* 0x001fce00078e000e */
[----:B------:R-:W-:Y:S05]  /*1a040*/  WARPSYNC.COLLECTIVE R15, `(.L_x_13654) ;  /* 0x000000000f087348 */ /* 0x000fea0003c00000 */
[----:B------:R0:W1:Y:S02]  /*1a050*/  SHFL.IDX P6, R14, R13, R12, R11 ;  /* 0x0000000c0d0e7389 */ /* 0x00006400000c000b */
[----:B01----:R-:W-:Y:S01]  /*1a060*/  ENDCOLLECTIVE ;  /* 0x000000000000791b */ /* 0x003fe20003800000 */
.L_x_13654:
[----:B------:R-:W-:Y:S01]  /*1a070*/  MOV R13, R10 ;  /* 0x0000000a000d7202 */ /* 0x000fe20000000f00 */
[----:B------:R-:W-:Y:S02]  /*1a080*/  IMAD.MOV.U32 R12, RZ, RZ, 0x2 ;  /* 0x00000002ff0c7424 */ /* 0x000fe400078e00ff */
[----:B------:R-:W-:-:S07]  /*1a090*/  IMAD.MOV.U32 R2, RZ, RZ, R14 ;  /* 0x000000ffff027224 */ /* 0x000fce00078e000e */
[----:B------:R-:W-:Y:S05]  /*1a0a0*/  WARPSYNC.COLLECTIVE R15, `(.L_x_13655) ;  /* 0x000000000f087348 */ /* 0x000fea0003c00000 */
[----:B------:R0:W1:Y:S02]  /*1a0b0*/  SHFL.IDX P6, R14, R13, R12, R11 ;  /* 0x0000000c0d0e7389 */ /* 0x00006400000c000b */
[----:B01----:R-:W-:Y:S01]  /*1a0c0*/  ENDCOLLECTIVE ;  /* 0x000000000000791b */ /* 0x003fe20003800000 */
.L_x_13655:
        /* <DEDUP_REMOVED lines=11> */
.L_x_13656:
[----:B------:R-:W-:Y:S02]  /*1a180*/  IMAD.MOV.U32 R13, RZ, RZ, R10 ;  /* 0x000000ffff0d7224 */ /* 0x000fe400078e000a */
[----:B------:R-:W-:Y:S02]  /*1a190*/  IMAD.MOV.U32 R12, RZ, RZ, 0x3 ;  /* 0x00000003ff0c7424 */ /* 0x000fe400078e00ff */
[----:B------:R-:W-:-:S07]  /*1a1a0*/  IMAD.MOV.U32 R2, RZ, RZ, R14 ;  /* 0x000000ffff027224 */ /* 0x000fce00078e000e */
[----:B------:R-:W-:Y:S05]  /*1a1b0*/  WARPSYNC.COLLECTIVE R15, `(.L_x_13657) ;  /* 0x000000000f087348 */ /* 0x000fea0003c00000 */
[----:B------:R0:W1:Y:S02]  /*1a1c0*/  SHFL.IDX P6, R14, R13, R12, R11 ;  /* 0x0000000c0d0e7389 */ /* 0x00006400000c000b */
[----:B01----:R-:W-:Y:S01]  /*1a1d0*/  ENDCOLLECTIVE ;  /* 0x000000000000791b */ /* 0x003fe20003800000 */
.L_x_13657:
[----:B------:R-:W-:-:S05]  /*1a1e0*/  IADD3 R2, P0, R2, R7, RZ ;  /* 0x0000000702027210 */ /* 0x000fca0007f1e0ff */
[----:B------:R-:W-:-:S05]  /*1a1f0*/  IMAD.X R3, RZ, RZ, R3, P0 ;  /* 0x000000ffff037224 */ /* 0x000fca00000e0603 */
        /* <DEDUP_REMOVED lines=9> */
.L_x_13658:
[----:B------:R-:W-:Y:S02]  /*1a290*/  IMAD.MOV.U32 R13, RZ, RZ, R10 ;  /* 0x000000ffff0d7224 */ /* 0x000fe400078e000a */
[----:B------:R-:W-:Y:S02]  /*1a2a0*/  IMAD.MOV.U32 R12, RZ, RZ, 0x4 ;  /* 0x00000004ff0c7424 */ /* 0x000fe400078e00ff */
[----:B------:R-:W-:-:S07]  /*1a2b0*/  IMAD.MOV.U32 R2, RZ, RZ, R14 ;  /* 0x000000ffff027224 */ /* 0x000fce00078e000e */
[----:B------:R-:W-:Y:S05]  /*1a2c0*/  WARPSYNC.COLLECTIVE R15, `(.L_x_13659) ;  /* 0x000000000f087348 */ /* 0x000fea0003c00000 */
[----:B------:R0:W1:Y:S02]  /*1a2d0*/  SHFL.IDX P6, R14, R13, R12, R11 ;  /* 0x0000000c0d0e7389 */ /* 0x00006400000c000b */
[----:B01----:R-:W-:Y:S01]  /*1a2e0*/  ENDCOLLECTIVE ;  /* 0x000000000000791b */ /* 0x003fe20003800000 */
.L_x_13659:
        /* <DEDUP_REMOVED lines=11> */
.L_x_13660:
[----:B------:R-:W-:Y:S01]  /*1a3a0*/  MOV R13, R10 ;  /* 0x0000000a000d7202 */ /* 0x000fe20000000f00 */
[----:B------:R-:W-:Y:S02]  /*1a3b0*/  IMAD.MOV.U32 R12, RZ, RZ, 0x5 ;  /* 0x00000005ff0c7424 */ /* 0x000fe400078e00ff */
[----:B------:R-:W-:-:S07]  /*1a3c0*/  IMAD.MOV.U32 R2, RZ, RZ, R14 ;  /* 0x000000ffff027224 */ /* 0x000fce00078e000e */
[----:B------:R-:W-:Y:S05]  /*1a3d0*/  WARPSYNC.COLLECTIVE R15, `(.L_x_13661) ;  /* 0x000000000f087348 */ /* 0x000fea0003c00000 */
[----:B------:R0:W1:Y:S02]  /*1a3e0*/  SHFL.IDX P6, R14, R13, R12, R11 ;  /* 0x0000000c0d0e7389 */ /* 0x00006400000c000b */
[----:B01----:R-:W-:Y:S01]  /*1a3f0*/  ENDCOLLECTIVE ;  /* 0x000000000000791b */ /* 0x003fe20003800000 */
.L_x_13661:
        /* <DEDUP_REMOVED lines=11> */
.L_x_13662:
[----:B------:R-:W-:Y:S02]  /*1a4b0*/  IMAD.MOV.U32 R13, RZ, RZ, R10 ;  /* 0x000000ffff0d7224 */ /* 0x000fe400078e000a */
[----:B------:R-:W-:Y:S02]  /*1a4c0*/  IMAD.MOV.U32 R12, RZ, RZ, 0x6 ;  /* 0x00000006ff0c7424 */ /* 0x000fe400078e00ff */
[----:B------:R-:W-:-:S07]  /*1a4d0*/  IMAD.MOV.U32 R2, RZ, RZ, R14 ;  /* 0x000000ffff027224 */ /* 0x000fce00078e000e */
[----:B------:R-:W-:Y:S05]  /*1a4e0*/  WARPSYNC.COLLECTIVE R15, `(.L_x_13663) ;  /* 0x000000000f087348 */ /* 0x000fea0003c00000 */
[----:B------:R0:W1:Y:S02]  /*1a4f0*/  SHFL.IDX P6, R14, R13, R12, R11 ;  /* 0x0000000c0d0e7389 */ /* 0x00006400000c000b */
[----:B01----:R-:W-:Y:S01]  /*1a500*/  ENDCOLLECTIVE ;  /* 0x000000000000791b */ /* 0x003fe20003800000 */
.L_x_13663:
        /* <DEDUP_REMOVED lines=11> */
.L_x_13664:
[----:B------:R-:W-:Y:S02]  /*1a5c0*/  IMAD.MOV.U32 R13, RZ, RZ, R10 ;  /* 0x000000ffff0d7224 */ /* 0x000fe400078e000a */
[----:B------:R-:W-:Y:S02]  /*1a5d0*/  IMAD.MOV.U32 R12, RZ, RZ, 0x7 ;  /* 0x00000007ff0c7424 */ /* 0x000fe400078e00ff */
[----:B------:R-:W-:-:S07]  /*1a5e0*/  IMAD.MOV.U32 R2, RZ, RZ, R14 ;  /* 0x000000ffff027224 */ /* 0x000fce00078e000e */
[----:B------:R-:W-:Y:S05]  /*1a5f0*/  WARPSYNC.COLLECTIVE R15, `(.L_x_13665) ;  /* 0x000000000f087348 */ /* 0x000fea0003c00000 */
[----:B------:R0:W1:Y:S02]  /*1a600*/  SHFL.IDX P6, R14, R13, R12, R11 ;  /* 0x0000000c0d0e7389 */ /* 0x00006400000c000b */
[----:B01----:R-:W-:Y:S01]  /*1a610*/  ENDCOLLECTIVE ;  /* 0x000000000000791b */ /* 0x003fe20003800000 */
.L_x_13665:
        /* <DEDUP_REMOVED lines=11> */
.L_x_13666:
[----:B------:R-:W-:Y:S01]  /*1a6d0*/  IMAD.MOV.U32 R2, RZ, RZ, R14 ;  /* 0x000000ffff027224 */ /* 0x000fe200078e000e */
[----:B------:R-:W-:Y:S06]  /*1a6e0*/  BRA `(.L_x_13667) ;  /* 0xffffff9c00ec7947 */ /* 0x000fec000383ffff */
.L_x_13485:
[----:B-1----:R1:W2:Y:S02]  /*1a6f0*/  SYNCS.PHASECHK.TRANS64.TRYWAIT P0, [R5+URZ+0x16860], R2 ;  /* 0x01686002050075a7 */ /* 0x0022a4000800017f */
[----:B--2---:R-:W-:Y:S05]  /*1a700*/  @!P0 NANOSLEEP.SYNCS 0x989680 ;  /* 0x009896800000895d */ /* 0x004fea0003900000 */
[----:B------:R-:W2:Y:S02]  /*1a710*/  @!P0 SYNCS.PHASECHK.TRANS64 P0, [R5+URZ+0x16860], R2 ;  /* 0x01686002050085a7 */ /* 0x000ea4000800007f */
[----:B--2---:R-:W-:Y:S05]  /*1a720*/  @!P0 BRA `(.L_x_13485) ;  /* 0xfffffffc00f08947 */ /* 0x004fea000383ffff */
[----:B------:R-:W-:Y:S05]  /*1a730*/  BRA `(.L_x_13668) ;  /* 0xffffffa000447947 */ /* 0x000fea000383ffff */
.L_x_13486:
        /* <DEDUP_REMOVED lines=8> */
.L_x_13670:
[----:B------:R-:W-:Y:S05]  /*1a7c0*/  BSYNC B1 ;  /* 0x0000000000017941 */ /* 0x000fea0003800000 */
.L_x_13669:
[----:B------:R-:W-:Y:S01]  /*1a7d0*/  IMAD.MOV.U32 R13, RZ, RZ, R18 ;  /* 0x000000ffff0d7224 */ /* 0x000fe200078e0012 */
[----:B------:R-:W-:Y:S01]  /*1a7e0*/  ISETP.LT.OR P2, PT, R8, 0x1, P1 ;  /* 0x000000010800780c */ /* 0x000fe20000f41670 */
        /* <DEDUP_REMOVED lines=8> */
.L_x_13671:
[----:B------:R-:W-:Y:S02]  /*1a870*/  IMAD.MOV.U32 R13, RZ, RZ, R19 ;  /* 0x000000ffff0d7224 */ /* 0x000fe400078e0013 */
[----:B------:R-:W-:Y:S02]  /*1a880*/  IMAD.MOV.U32 R12, RZ, RZ, 0x1 ;  /* 0x00000001ff0c7424 */ /* 0x000fe400078e00ff */
[----:B------:R-:W-:-:S07]  /*1a890*/  IMAD.MOV.U32 R2, RZ, RZ, R14 ;  /* 0x000000ffff027224 */ /* 0x000fce00078e000e */
[----:B------:R-:W-:Y:S05]  /*1a8a0*/  WARPSYNC.COLLECTIVE R15, `(.L_x_13672) ;  /* 0x000000000f087348 */ /* 0x000fea0003c00000 */
[----:B------:R0:W1:Y:S02]  /*1a8b0*/  SHFL.IDX P6, R14, R13, R12, R11 ;  /* 0x0000000c0d0e7389 */ /* 0x00006400000c000b */
[----:B01----:R-:W-:Y:S01]  /*1a8c0*/  ENDCOLLECTIVE ;  /* 0x000000000000791b */ /* 0x003fe20003800000 */
.L_x_13672:
        /* <DEDUP_REMOVED lines=12> */
.L_x_13673:
[----:B------:R-:W-:Y:S01]  /*1a990*/  IMAD.MOV.U32 R13, RZ, RZ, R19 ;  /* 0x000000ffff0d7224 */ /* 0x000fe200078e0013 */
[----:B------:R-:W-:Y:S01]  /*1a9a0*/  MOV R12, 0x2 ;  /* 0x00000002000c7802 */ /* 0x000fe20000000f00 */
[----:B------:R-:W-:-:S07]  /*1a9b0*/  IMAD.MOV.U32 R2, RZ, RZ, R14 ;  /* 0x000000ffff027224 */ /* 0x000fce00078e000e */
[----:B------:R-:W-:Y:S05]  /*1a9c0*/  WARPSYNC.COLLECTIVE R15, `(.L_x_13674) ;  /* 0x000000000f087348 */ /* 0x000fea0003c00000 */
[----:B------:R0:W1:Y:S02]  /*1a9d0*/  SHFL.IDX P6, R14, R13, R12, R11 ;  /* 0x0000000c0d0e7389 */ /* 0x00006400000c000b */
[----:B01----:R-:W-:Y:S01]  /*1a9e0*/  ENDCOLLECTIVE ;  /* 0x000000000000791b */ /* 0x003fe20003800000 */
.L_x_13674:
        /* <DEDUP_REMOVED lines=12> */
.L_x_13675:
[----:B------:R-:W-:Y:S02]  /*1aab0*/  IMAD.MOV.U32 R13, RZ, RZ, R19 ;  /* 0x000000ffff0d7224 */ /* 0x000fe400078e0013 */
[----:B------:R-:W-:Y:S02]  /*1aac0*/  IMAD.MOV.U32 R12, RZ, RZ, 0x3 ;  /* 0x00000003ff0c7424 */ /* 0x000fe400078e00ff */
[----:B------:R-:W-:-:S07]  /*1aad0*/  IMAD.MOV.U32 R2, RZ, RZ, R14 ;  /* 0x000000ffff027224 */ /* 0x000fce00078e000e */
[----:B------:R-:W-:Y:S05]  /*1aae0*/  WARPSYNC.COLLECTIVE R15, `(.L_x_13676) ;  /* 0x000000000f087348 */ /* 0x000fea0003c00000 */
[----:B------:R0:W1:Y:S02]  /*1aaf0*/  SHFL.IDX P6, R14, R13, R12, R11 ;  /* 0x0000000c0d0e7389 */ /* 0x00006400000c000b */
[----:B01----:R-:W-:Y:S01]  /*1ab00*/  ENDCOLLECTIVE ;  /* 0x000000000000791b */ /* 0x003fe20003800000 */
.L_x_13676:
        /* <DEDUP_REMOVED lines=12> */
.L_x_13677:
[----:B------:R-:W-:Y:S02]  /*1abd0*/  IMAD.MOV.U32 R13, RZ, RZ, R19 ;  /* 0x000000ffff0d7224 */ /* 0x000fe400078e0013 */
[----:B------:R-:W-:Y:S01]  /*1abe0*/  IMAD.MOV.U32 R12, RZ, RZ, 0x4 ;  /* 0x00000004ff0c7424 */ /* 0x000fe200078e00ff */
[----:B------:R-:W-:-:S07]  /*1abf0*/  MOV R2, R14 ;  /* 0x0000000e00027202 */ /* 0x000fce0000000f00 */
[----:B------:R-:W-:Y:S05]  /*1ac00*/  WARPSYNC.COLLECTIVE R15, `(.L_x_13678) ;  /* 0x000000000f087348 */ /* 0x000fea0003c00000 */
[----:B------:R0:W1:Y:S02]  /*1ac10*/  SHFL.IDX P6, R14, R13, R12, R11 ;  /* 0x0000000c0d0e7389 */ /* 0x00006400000c000b */
[----:B01----:R-:W-:Y:S01]  /*1ac20*/  ENDCOLLECTIVE ;  /* 0x000000000000791b */ /* 0x003fe20003800000 */
.L_x_13678:
[----:B------:R-:W-:-:S05]  /*1ac30*/  IADD3 R2, P0, R2, R7, RZ ;  /* 0x0000000702027210 */ /* 0x000fca0007f1e0ff */
        /* <DEDUP_REMOVED lines=11> */
.L_x_13679:
[----:B------:R-:W-:Y:S01]  /*1acf0*/  IMAD.MOV.U32 R13, RZ, RZ, R19 ;  /* 0x000000ffff0d7224 */ /* 0x000fe200078e0013 */
[----:B------:R-:W-:Y:S01]  /*1ad00*/  MOV R12, 0x5 ;  /* 0x00000005000c7802 */ /* 0x000fe20000000f00 */
[----:B------:R-:W-:-:S07]  /*1ad10*/  IMAD.MOV.U32 R2, RZ, RZ, R14 ;  /* 0x000000ffff027224 */ /* 0x000fce00078e000e */
[----:B------:R-:W-:Y:S05]  /*1ad20*/  WARPSYNC.COLLECTIVE R15, `(.L_x_13680) ;  /* 0x000000000f087348 */ /* 0x000fea0003c00000 */
[----:B------:R0:W1:Y:S02]  /*1ad30*/  SHFL.IDX P6, R14, R13, R12, R11 ;  /* 0x0000000c0d0e7389 */ /* 0x00006400000c000b */
[----:B01----:R-:W-:Y:S01]  /*1ad40*/  ENDCOLLECTIVE ;  /* 0x000000000000791b */ /* 0x003fe20003800000 */
.L_x_13680:
        /* <DEDUP_REMOVED lines=12> */
.L_x_13681:
[----:B------:R-:W-:Y:S02]  /*1ae10*/  IMAD.MOV.U32 R13, RZ, RZ, R19 ;  /* 0x000000ffff0d7224 */ /* 0x000fe400078e0013 */
[----:B------:R-:W-:Y:S02]  /*1ae20*/  IMAD.MOV.U32 R12, RZ, RZ, 0x6 ;  /* 0x00000006ff0c7424 */ /* 0x000fe400078e00ff */
[----:B------:R-:W-:-:S07]  /*1ae30*/  IMAD.MOV.U32 R2, RZ, RZ, R14 ;  /* 0x000000ffff027224 */ /* 0x000fce00078e000e */
[----:B------:R-:W-:Y:S05]  /*1ae40*/  WARPSYNC.COLLECTIVE R15, `(.L_x_13682) ;  /* 0x000000000f087348 */ /* 0x000fea0003c00000 */
[----:B------:R0:W1:Y:S02]  /*1ae50*/  SHFL.IDX P6, R14, R13, R12, R11 ;  /* 0x0000000c0d0e7389 */ /* 0x00006400000c000b */
[----:B01----:R-:W-:Y:S01]  /*1ae60*/  ENDCOLLECTIVE ;  /* 0x000000000000791b */ /* 0x003fe20003800000 */
.L_x_13682:
        /* <DEDUP_REMOVED lines=12> */
.L_x_13683:
[----:B------:R-:W-:Y:S02]  /*1af30*/  IMAD.MOV.U32 R13, RZ, RZ, R19 ;  /* 0x000000ffff0d7224 */ /* 0x000fe400078e0013 */
[----:B------:R-:W-:Y:S01]  /*1af40*/  IMAD.MOV.U32 R12, RZ, RZ, 0x7 ;  /* 0x00000007ff0c7424 */ /* 0x000fe200078e00ff */
[----:B------:R-:W-:-:S07]  /*1af50*/  MOV R2, R14 ;  /* 0x0000000e00027202 */ /* 0x000fce0000000f00 */
[----:B------:R-:W-:Y:S05]  /*1af60*/  WARPSYNC.COLLECTIVE R15, `(.L_x_13684) ;  /* 0x000000000f087348 */ /* 0x000fea0003c00000 */
[----:B------:R0:W1:Y:S02]  /*1af70*/  SHFL.IDX P6, R14, R13, R12, R11 ;  /* 0x0000000c0d0e7389 */ /* 0x00006400000c000b */
[----:B01----:R-:W-:Y:S01]  /*1af80*/  ENDCOLLECTIVE ;  /* 0x000000000000791b */ /* 0x003fe20003800000 */
.L_x_13684:
        /* <DEDUP_REMOVED lines=11> */
.L_x_13685:
[----:B------:R-:W-:Y:S01]  /*1b040*/  IMAD.MOV.U32 R2, RZ, RZ, R14 ;  /* 0x000000ffff027224 */ /* 0x000fe200078e000e */
[----:B------:R-:W-:Y:S06]  /*1b050*/  BRA `(.L_x_13686) ;  /* 0xffffff9800f07947 */ /* 0x000fec000383ffff */
.L_x_13494:
[----:B0-----:R0:W1:Y:S02]  /*1b060*/  SYNCS.PHASECHK.TRANS64.TRYWAIT P0, [R0+URZ+0x16860], R3 ;  /* 0x01686003000075a7 */ /* 0x001064000800017f */
[----:B-1----:R-:W-:Y:S05]  /*1b070*/  @!P0 NANOSLEEP.SYNCS 0x989680 ;  /* 0x009896800000895d */ /* 0x002fea0003900000 */
[----:B------:R-:W1:Y:S02]  /*1b080*/  @!P0 SYNCS.PHASECHK.TRANS64 P0, [R0+URZ+0x16860], R3 ;  /* 0x01686003000085a7 */ /* 0x000e64000800007f */
[----:B-1----:R-:W-:Y:S05]  /*1b090*/  @!P0 BRA `(.L_x_13494) ;  /* 0xfffffffc00f08947 */ /* 0x002fea000383ffff */
[----:B------:R-:W-:Y:S05]  /*1b0a0*/  BRA `(.L_x_13687) ;  /* 0xffffffa000087947 */ /* 0x000fea000383ffff */
.L_x_13495:
        /* <DEDUP_REMOVED lines=8> */
.L_x_13689:
[----:B------:R-:W-:Y:S05]  /*1b130*/  BSYNC B0 ;  /* 0x0000000000007941 */ /* 0x000fea0003800000 */
.L_x_13688:
        /* <DEDUP_REMOVED lines=10> */
.L_x_13690:
[----:B------:R-:W-:Y:S01]  /*1b1e0*/  ULDC UR4, c[0x0][0x2f4] ;  /* 0x0000bd0000047ab9 */ /* 0x000fe20000000800 */
[----:B------:R-:W-:Y:S02]  /*1b1f0*/  IMAD.MOV.U32 R13, RZ, RZ, R19 ;  /* 0x000000ffff0d7224 */ /* 0x000fe400078e0013 */
[----:B------:R-:W-:Y:S02]  /*1b200*/  IMAD.MOV.U32 R12, RZ, RZ, 0x1 ;  /* 0x00000001ff0c7424 */ /* 0x000fe400078e00ff */
[----:B------:R-:W-:-:S05]  /*1b210*/  IMAD.SHL.U32 R2, R2, 0x8, RZ ;  /* 0x0000000802027824 */ /* 0x000fca00078e00ff */
[----:B------:R-:W-:-:S04]  /*1b220*/  LOP3.LUT R2, R2, 0x38, RZ, 0xc0, !PT ;  /* 0x0000003802027812 */ /* 0x000fc800078ec0ff */
[C---:B------:R-:W-:Y:S01]  /*1b230*/  ISETP.GE.AND P0, PT, R2.reuse, UR4, PT ;  /* 0x0000000402007c0c */ /* 0x040fe2000bf06270 */
[----:B------:R-:W-:-:S03]  /*1b240*/  IMAD.SHL.U32 R5, R2, 0x2, RZ ;  /* 0x0000000202057824 */ /* 0x000fc600078e00ff */
[----:B------:R-:W-:Y:S02]  /*1b250*/  ISETP.LT.OR P2, PT, R6, 0x1, P0 ;  /* 0x000000010600780c */ /* 0x000fe40000741670 */
[----:B------:R-:W-:-:S13]  /*1b260*/  IADD3 R2, P1, R14, R5, RZ ;  /* 0x000000050e027210 */ /* 0x000fda0007f3e0ff */
[----:B------:R-:W-:Y:S05]  /*1b270*/  WARPSYNC.COLLECTIVE R15, `(.L_x_13691) ;  /* 0x000000000f087348 */ /* 0x000fea0003c00000 */
[----:B------:R0:W1:Y:S02]  /*1b280*/  SHFL.IDX P6, R14, R13, R12, R11 ;  /* 0x0000000c0d0e7389 */ /* 0x00006400000c000b */
[----:B01----:R-:W-:Y:S01]  /*1b290*/  ENDCOLLECTIVE ;  /* 0x000000000000791b */ /* 0x003fe20003800000 */
.L_x_13691:
        /* <DEDUP_REMOVED lines=11> */
.L_x_13692:
[----:B------:R-:W-:Y:S02]  /*1b350*/  IMAD.MOV.U32 R13, RZ, RZ, R19 ;  /* 0x000000ffff0d7224 */ /* 0x000fe400078e0013 */
[----:B------:R-:W-:Y:S01]  /*1b360*/  IMAD.MOV.U32 R12, RZ, RZ, 0x2 ;  /* 0x00000002ff0c7424 */ /* 0x000fe200078e00ff */
[----:B------:R-:W-:-:S13]  /*1b370*/  IADD3 R2, P1, R14, R5, RZ ;  /* 0x000000050e027210 */ /* 0x000fda0007f3e0ff */
[----:B------:R-:W-:Y:S05]  /*1b380*/  WARPSYNC.COLLECTIVE R15, `(.L_x_13693) ;  /* 0x000000000f087348 */ /* 0x000fea0003c00000 */
[----:B------:R0:W1:Y:S02]  /*1b390*/  SHFL.IDX P6, R14, R13, R12, R11 ;  /* 0x0000000c0d0e7389 */ /* 0x00006400000c000b */
[----:B01----:R-:W-:Y:S01]  /*1b3a0*/  ENDCOLLECTIVE ;  /* 0x000000000000791b */ /* 0x003fe20003800000 */
.L_x_13693:
[----:B------:R-:W-:-:S05]  /*1b3b0*/  IMAD.X R3, RZ, RZ, R3, P1 ;  /* 0x000000ffff037224 */ /* 0x000fca00008e0603 */
[----:B------:R-:W-:Y:S01]  /*1b3c0*/  @!PT LDS RZ, [RZ] ;  /* 0x00000000fffff984 */ /* 0x000fe20000000800 */
[----:B------:R-:W-:Y:S01]  /*1b3d0*/  @!PT LDS RZ, [RZ] ;  /* 0x00000000fffff984 */ /* 0x000fe20000000800 */
[----:B------:R-:W-:Y:S01]  /*1b3e0*/  @!PT LDS RZ, [RZ] ;  /* 0x00000000fffff984 */ /* 0x000fe20000000800 */
[----:B------:R0:W-:Y:S01]  /*1b3f0*/  LDGSTS.E.BYPASS.LTC128B.128 [R4+0xc00], desc[UR42][R2.64], !P2 ;  /* 0x00c0000002047fae */ /* 0x0001e2000d101d6a */
[----:B------:R-:W-:Y:S01]  /*1b400*/  ISETP.LT.OR P2, PT, R6, 0x21, P0 ;  /* 0x000000210600780c */ /* 0x000fe20000741670 */
[----:B------:R-:W-:Y:S01]  /*1b410*/  IMAD.MOV.U32 R13, RZ, RZ, R18 ;  /* 0x000000ffff0d7224 */ /* 0x000fe200078e0012 */
[----:B0-----:R-:W-:-:S11]  /*1b420*/  MOV R3, R14 ;  /* 0x0000000e00037202 */ /* 0x001fd60000000f00 */
[----:B------:R-:W-:Y:S05]  /*1b430*/  WARPSYNC.COLLECTIVE R15, `(.L_x_13694) ;  /* 0x000000000f087348 */ /* 0x000fea0003c00000 */
[----:B------:R0:W1:Y:S02]  /*1b440*/  SHFL.IDX P6, R14, R13, R12, R11 ;  /* 0x0000000c0d0e7389 */ /* 0x00006400000c000b */
[----:B01----:R-:W-:Y:S01]  /*1b450*/  ENDCOLLECTIVE ;  /* 0x000000000000791b */ /* 0x003fe20003800000 */
.L_x_13694:
[----:B------:R-:W-:Y:S02]  /*1b460*/  IMAD.MOV.U32 R13, RZ, RZ, R19 ;  /* 0x000000ffff0d7224 */ /* 0x000fe400078e0013 */
[----:B------:R-:W-:Y:S01]  /*1b470*/  IMAD.MOV.U32 R12, RZ, RZ, 0x3 ;  /* 0x00000003ff0c7424 */ /* 0x000fe200078e00ff */
[----:B------:R-:W-:-:S13]  /*1b480*/  IADD3 R2, P1, R14, R5, RZ ;  /* 0x000000050e027210 */ /* 0x000fda0007f3e0ff */
[----:B------:R-:W-:Y:S05]  /*1b490*/  WARPSYNC.COLLECTIVE R15, `(.L_x_13695) ;  /* 0x000000000f087348 */ /* 0x000fea0003c00000 */
[----:B------:R0:W1:Y:S02]  /*1b4a0*/  SHFL.IDX P6, R14, R13, R12, R11 ;  /* 0x0000000c0d0e7389 */ /* 0x00006400000c000b */
[----:B01----:R-:W-:Y:S01]  /*1b4b0*/  ENDCOLLECTIVE ;  /* 0x000000000000791b */ /* 0x003fe20003800000 */
.L_x_13695:
        /* <DEDUP_REMOVED lines=11> */
.L_x_13696:
[----:B------:R-:W-:Y:S01]  /*1b570*/  IMAD.MOV.U32 R13, RZ, RZ, R19 ;  /* 0x000000ffff0d7224 */ /* 0x000fe200078e0013 */
[----:B------:R-:W-:Y:S02]  /*1b580*/  MOV R12, 0x4 ;  /* 0x00000004000c7802 */ /* 0x000fe40000000f00 */
[----:B------:R-:W-:-:S13]  /*1b590*/  IADD3 R2, P1, R14, R5, RZ ;  /* 0x000000050e027210 */ /* 0x000fda0007f3e0ff */
[----:B------:R-:W-:Y:S05]  /*1b5a0*/  WARPSYNC.COLLECTIVE R15, `(.L_x_13697) ;  /* 0x000000000f087348 */ /* 0x000fea0003c00000 */
[----:B------:R0:W1:Y:S02]  /*1b5b0*/  SHFL.IDX P6, R14, R13, R12, R11 ;  /* 0x0000000c0d0e7389 */ /* 0x00006400000c000b */
[----:B01----:R-:W-:Y:S01]  /*1b5c0*/  ENDCOLLECTIVE ;  /* 0x000000000000791b */ /* 0x003fe20003800000 */
.L_x_13697:
        /* <DEDUP_REMOVED lines=11> */
.L_x_13698:
[----:B------:R-:W-:Y:S02]  /*1b680*/  IMAD.MOV.U32 R13, RZ, RZ, R19 ;  /* 0x000000ffff0d7224 */ /* 0x000fe400078e0013 */
[----:B------:R-:W-:Y:S01]  /*1b690*/  IMAD.MOV.U32 R12, RZ, RZ, 0x5 ;  /* 0x00000005ff0c7424 */ /* 0x000fe200078e00ff */
[----:B------:R-:W-:-:S13]  /*1b6a0*/  IADD3 R2, P1, R14, R5, RZ ;  /* 0x000000050e027210 */ /* 0x000fda0007f3e0ff */
[----:B------:R-:W-:Y:S05]  /*1b6b0*/  WARPSYNC.COLLECTIVE R15, `(.L_x_13699) ;  /* 0x000000000f087348 */ /* 0x000fea0003c00000 */
[----:B------:R0:W1:Y:S02]  /*1b6c0*/  SHFL.IDX P6, R14, R13, R12, R11 ;  /* 0x0000000c0d0e7389 */ /* 0x00006400000c000b */
[----:B01----:R-:W-:Y:S01]  /*1b6d0*/  ENDCOLLECTIVE ;  /* 0x000000000000791b */ /* 0x003fe20003800000 */
.L_x_13699:
        /* <DEDUP_REMOVED lines=11> */
.L_x_13700:
[----:B------:R-:W-:Y:S01]  /*1b790*/  MOV R13, R19 ;  /* 0x00000013000d7202 */ /* 0x000fe20000000f00 */
[----:B------:R-:W-:Y:S01]  /*1b7a0*/  IMAD.MOV.U32 R12, RZ, RZ, 0x6 ;  /* 0x00000006ff0c7424 */ /* 0x000fe200078e00ff */
[----:B------:R-:W-:-:S13]  /*1b7b0*/  IADD3 R2, P1, R14, R5, RZ ;  /* 0x000000050e027210 */ /* 0x000fda0007f3e0ff */
[----:B------:R-:W-:Y:S05]  /*1b7c0*/  WARPSYNC.COLLECTIVE R15, `(.L_x_13701) ;  /* 0x000000000f087348 */ /* 0x000fea0003c00000 */
[----:B------:R0:W1:Y:S02]  /*1b7d0*/  SHFL.IDX P6, R14, R13, R12, R11 ;  /* 0x0000000c0d0e7389 */ /* 0x00006400000c000b */
[----:B01----:R-:W-:Y:S01]  /*1b7e0*/  ENDCOLLECTIVE ;  /* 0x000000000000791b */ /* 0x003fe20003800000 */
.L_x_13701:
        /* <DEDUP_REMOVED lines=11> */
.L_x_13702:
[----:B------:R-:W-:Y:S02]  /*1b8a0*/  IMAD.MOV.U32 R13, RZ, RZ, R19 ;  /* 0x000000ffff0d7224 */ /* 0x000fe400078e0013 */
[----:B------:R-:W-:Y:S01]  /*1b8b0*/  IMAD.MOV.U32 R12, RZ, RZ, 0x7 ;  /* 0x00000007ff0c7424 */ /* 0x000fe200078e00ff */
[----:B------:R-:W-:-:S13]  /*1b8c0*/  IADD3 R2, P1, R14, R5, RZ ;  /* 0x000000050e027210 */ /* 0x000fda0007f3e0ff */
[----:B------:R-:W-:Y:S05]  /*1b8d0*/  WARPSYNC.COLLECTIVE R15, `(.L_x_13703) ;  /* 0x000000000f087348 */ /* 0x000fea0003c00000 */
[----:B------:R0:W1:Y:S02]  /*1b8e0*/  SHFL.IDX P6, R14, R13, R12, R11 ;  /* 0x0000000c0d0e7389 */ /* 0x00006400000c000b */
[----:B01----:R-:W-:Y:S01]  /*1b8f0*/  ENDCOLLECTIVE ;  /* 0x000000000000791b */ /* 0x003fe20003800000 */
.L_x_13703:
        /* <DEDUP_REMOVED lines=10> */
.L_x_13704:
[----:B------:R-:W-:Y:S05]  /*1b9a0*/  BRA `(.L_x_13705) ;  /* 0xffffff9800cc7947 */ /* 0x000fea000383ffff */
.L_x_13500:
[----:B------:R-:W-:Y:S01]  /*1b9b0*/  BSSY B0, `(.L_x_13706) ;  /* 0x0000008000007945 */ /* 0x000fe20003800000 */
[----:B------:R-:W-:Y:S01]  /*1b9c0*/  MOV R13, R24 ;  /* 0x00000018000d7202 */ /* 0x000fe20000000f00 */
[----:B------:R-:W-:Y:S02]  /*1b9d0*/  IMAD.MOV.U32 R12, RZ, RZ, RZ ;  /* 0x000000ffff0c7224 */ /* 0x000fe400078e00ff */
[----:B------:R-:W-:Y:S02]  /*1b9e0*/  IMAD.MOV.U32 R11, RZ, RZ, 0x1f ;  /* 0x0000001fff0b7424 */ /* 0x000fe400078e00ff */
[----:B------:R-:W-:-:S07]  /*1b9f0*/  IMAD.MOV.U32 R15, RZ, RZ, -0x1 ;  /* 0xffffffffff0f7424 */ /* 0x000fce00078e00ff */
[----:B-1----:R-:W-:Y:S05]  /*1ba00*/  WARPSYNC.COLLECTIVE R15, `(.L_x_13707) ;  /* 0x000000000f087348 */ /* 0x002fea0003c00000 */
[----:B------:R0:W2:Y:S02]  /*1ba10*/  SHFL.IDX P6, R14, R13, R12, R11 ;  /* 0x0000000c0d0e7389 */ /* 0x0000a400000c000b */
[----:B012---:R-:W-:Y:S01]  /*1ba20*/  ENDCOLLECTIVE ;  /* 0x000000000000791b */ /* 0x007fe20003800000 */
.L_x_13707:
[----:B------:R-:W-:Y:S05]  /*1ba30*/  BSYNC B0 ;  /* 0x0000000000007941 */ /* 0x000fea0003800000 */
.L_x_13706:
        /* <DEDUP_REMOVED lines=9> */
.L_x_13708:
[----:B------:R-:W-:Y:S02]  /*1bad0*/  ULDC UR4, c[0x0][0xc3c] ;  /* 0x00030f0000047ab9 */ /* 0x000fe40000000800 */
[----:B------:R-:W-:-:S13]  /*1bae0*/  ISETP.GE.OR P1, PT, R7, UR4, !P0 ;  /* 0x0000000407007c0c */ /* 0x000fda000c726670 */
[----:B------:R-:W0:Y:S08]  /*1baf0*/  @!P1 LDC.64 R2, c[0x0][0xc80] ;  /* 0x00032000ff029b82 */ /* 0x000e300000000a00 */
[----:B------:R-:W1:Y:S01]  /*1bb00*/  @!P1 LDC.64 R4, c[0x0][0xc78] ;  /* 0x00031e00ff049b82 */ /* 0x000e620000000a00 */
[----:B------:R-:W-:Y:S01]  /*1bb10*/  IMAD.MOV.U32 R11, RZ, RZ, RZ ;  /* 0x000000ffff0b7224 */ /* 0x000fe200078e00ff */
[----:B------:R-:W-:Y:S01]  /*1bb20*/  MOV R6, R14 ;  /* 0x0000000e00067202 */ /* 0x000fe20000000f00 */
        /* <DEDUP_REMOVED lines=8> */
[----:B------:R-:W-:Y:S01]  /*1bbb0*/  IMAD.MOV.U32 R24, RZ, RZ, RZ ;  /* 0x000000ffff187224 */ /* 0x000fe200078e00ff */
        /* <DEDUP_REMOVED lines=9> */
.L_x_13709:
[----:B------:R-:W-:Y:S02]  /*1bc50*/  MOV R12, 0x2 ;  /* 0x00000002000c7802 */ /* 0x000fe40000000f00 */
[----:B------:R-:W-:-:S05]  /*1bc60*/  SEL R14, R14, RZ, P1 ;  /* 0x000000ff0e0e7207 */ /* 0x000fca0000800000 */
[----:B------:R-:W-:-:S04]  /*1bc70*/  IMAD.IADD R5, R13, 0x1, R14 ;  /* 0x000000010d057824 */ /* 0x000fc800078e020e */
[----:B------:R-:W-:-:S07]  /*1bc80*/  IMAD.MOV.U32 R13, RZ, RZ, R5 ;  /* 0x000000ffff0d7224 */ /* 0x000fce00078e0005 */
[----:B------:R-:W-:Y:S05]  /*1bc90*/  WARPSYNC.COLLECTIVE R15, `(.L_x_13710) ;  /* 0x000000000f087348 */ /* 0x000fea0003c00000 */
[----:B------:R0:W1:Y:S02]  /*1bca0*/  SHFL.UP P6, R14, R13, R12, R11 ;  /* 0x0400000c0d0e7389 */ /* 0x00006400000c000b */
[----:B01----:R-:W-:Y:S01]  /*1bcb0*/  ENDCOLLECTIVE ;  /* 0x000000000000791b */ /* 0x003fe20003800000 */
.L_x_13710:
[----:B------:R-:W-:Y:S01]  /*1bcc0*/  IMAD.MOV.U32 R12, RZ, RZ, 0x4 ;  /* 0x00000004ff0c7424 */ /* 0x000fe200078e00ff */
[----:B------:R-:W-:-:S05]  /*1bcd0*/  SEL R2, R14, RZ, P2 ;  /* 0x000000ff0e027207 */ /* 0x000fca0001000000 */
[----:B------:R-:W-:-:S04]  /*1bce0*/  IMAD.IADD R2, R5, 0x1, R2 ;  /* 0x0000000105027824 */ /* 0x000fc800078e0202 */
[----:B------:R-:W-:-:S07]  /*1bcf0*/  IMAD.MOV.U32 R13, RZ, RZ, R2 ;  /* 0x000000ffff0d7224 */ /* 0x000fce00078e0002 */
[----:B------:R-:W-:Y:S05]  /*1bd00*/  WARPSYNC.COLLECTIVE R15, `(.L_x_13711) ;  /* 0x000000000f087348 */ /* 0x000fea0003c00000 */
[----:B------:R0:W1:Y:S02]  /*1bd10*/  SHFL.UP P6, R14, R13, R12, R11 ;  /* 0x0400000c0d0e7389 */ /* 0x00006400000c000b */
[----:B01----:R-:W-:Y:S01]  /*1bd20*/  ENDCOLLECTIVE ;  /* 0x000000000000791b */ /* 0x003fe20003800000 */
.L_x_13711:
[----:B------:R-:W-:Y:S01]  /*1bd30*/  IMAD.MOV.U32 R12, RZ, RZ, 0x8 ;  /* 0x00000008ff0c7424 */ /* 0x000fe200078e00ff */
[----:B------:R-:W-:-:S05]  /*1bd40*/  SEL R3, R14, RZ, P3 ;  /* 0x000000ff0e037207 */ /* 0x000fca0001800000 */
[----:B------:R-:W-:-:S04]  /*1bd50*/  IMAD.IADD R8, R2, 0x1, R3 ;  /* 0x0000000102087824 */ /* 0x000fc800078e0203 */
[----:B------:R-:W-:-:S07]  /*1bd60*/  IMAD.MOV.U32 R13, RZ, RZ, R8 ;  /* 0x000000ffff0d7224 */ /* 0x000fce00078e0008 */
[----:B------:R-:W-:Y:S05]  /*1bd70*/  WARPSYNC.COLLECTIVE R15, `(.L_x_13712) ;  /* 0x000000000f087348 */ /* 0x000fea0003c00000 */
[----:B------:R0:W1:Y:S02]  /*1bd80*/  SHFL.UP P6, R14, R13, R12, R11 ;  /* 0x0400000c0d0e7389 */ /* 0x00006400000c000b */
[----:B01----:R-:W-:Y:S01]  /*1bd90*/  ENDCOLLECTIVE ;  /* 0x000000000000791b */ /* 0x003fe20003800000 */
.L_x_13712:
[----:B------:R-:W-:Y:S02]  /*1bda0*/  MOV R12, 0x10 ;  /* 0x00000010000c7802 */ /* 0x000fe40000000f00 */
[----:B------:R-:W-:-:S05]  /*1bdb0*/  SEL R5, R14, RZ, P4 ;  /* 0x000000ff0e057207 */ /* 0x000fca0002000000 */
[----:B------:R-:W-:-:S04]  /*1bdc0*/  IMAD.IADD R5, R8, 0x1, R5 ;  /* 0x0000000108057824 */ /* 0x000fc800078e0205 */
[----:B------:R-:W-:-:S07]  /*1bdd0*/  IMAD.MOV.U32 R13, RZ, RZ, R5 ;  /* 0x000000ffff0d7224 */ /* 0x000fce00078e0005 */
[----:B------:R-:W-:Y:S05]  /*1bde0*/  WARPSYNC.COLLECTIVE R15, `(.L_x_13713) ;  /* 0x000000000f087348 */ /* 0x000fea0003c00000 */
[----:B------:R0:W1:Y:S02]  /*1bdf0*/  SHFL.UP P6, R14, R13, R12, R11 ;  /* 0x0400000c0d0e7389 */ /* 0x00006400000c000b */
[----:B01----:R-:W-:Y:S01]  /*1be00*/  ENDCOLLECTIVE ;  /* 0x000000000000791b */ /* 0x003fe20003800000 */
.L_x_13713:
        /* <DEDUP_REMOVED lines=8> */
.L_x_13714:
[----:B------:R-:W-:Y:S05]  /*1be90*/  BRA `(.L_x_13715) ;  /* 0xffffff9800d87947 */ /* 0x000fea000383ffff */
.L_x_13503:
[----:B------:R-:W-:Y:S01]  /*1bea0*/  BSSY B0, `(.L_x_13716) ;  /* 0x0000007000007945 */ /* 0x000fe20003800000 */
[----:B------:R-:W-:Y:S02]  /*1beb0*/  IMAD.MOV.U32 R12, RZ, RZ, 0x1 ;  /* 0x00000001ff0c7424 */ /* 0x000fe400078e00ff */
[----:B------:R-:W-:Y:S02]  /*1bec0*/  IMAD.MOV.U32 R11, RZ, RZ, RZ ;  /* 0x000000ffff0b7224 */ /* 0x000fe400078e00ff */
[----:B------:R-:W-:-:S07]  /*1bed0*/  IMAD.MOV.U32 R15, RZ, RZ, -0x1 ;  /* 0xffffffffff0f7424 */ /* 0x000fce00078e00ff */
[----:B------:R-:W-:Y:S05]  /*1bee0*/  WARPSYNC.COLLECTIVE R15, `(.L_x_13717) ;  /* 0x000000000f087348 */ /* 0x000fea0003c00000 */
[----:B------:R0:W1:Y:S02]  /*1bef0*/  SHFL.UP P6, R14, R13, R12, R11 ;  /* 0x0400000c0d0e7389 */ /* 0x00006400000c000b */
[----:B01----:R-:W-:Y:S01]  /*1bf00*/  ENDCOLLECTIVE ;  /* 0x000000000000791b */ /* 0x003fe20003800000 */
.L_x_13717:
[----:B------:R-:W-:Y:S05]  /*1bf10*/  BSYNC B0 ;  /* 0x0000000000007941 */ /* 0x000fea0003800000 */
.L_x_13716:
[----:B------:R-:W-:Y:S01]  /*1bf20*/  SEL R14, R14, RZ, P1 ;  /* 0x000000ff0e0e7207 */ /* 0x000fe20000800000 */
[----:B------:R-:W-:Y:S02]  /*1bf30*/  IMAD.MOV.U32 R12, RZ, RZ, 0x2 ;  /* 0x00000002ff0c7424 */ /* 0x000fe400078e00ff */
[----:B------:R-:W-:Y:S01]  /*1bf40*/  IMAD.MOV.U32 R11, RZ, RZ, RZ ;  /* 0x000000ffff0b7224 */ /* 0x000fe200078e00ff */
[----:B------:R-:W-:Y:S01]  /*1bf50*/  IADD3 R13, R13, R14, RZ ;  /* 0x0000000e0d0d7210 */ /* 0x000fe20007ffe0ff */
[----:B------:R-:W-:-:S07]  /*1bf60*/  IMAD.MOV.U32 R15, RZ, RZ, -0x1 ;  /* 0xffffffffff0f7424 */ /* 0x000fce00078e00ff */
[----:B------:R-:W-:Y:S05]  /*1bf70*/  WARPSYNC.COLLECTIVE R15, `(.L_x_13718) ;  /* 0x000000000f087348 */ /* 0x000fea0003c00000 */
[----:B------:R0:W1:Y:S02]  /*1bf80*/  SHFL.UP P6, R14, R13, R12, R11 ;  /* 0x0400000c0d0e7389 */ /* 0x00006400000c000b */
[----:B01----:R-:W-:Y:S01]  /*1bf90*/  ENDCOLLECTIVE ;  /* 0x000000000000791b */ /* 0x003fe20003800000 */
.L_x_13718:
[----:B------:R-:W-:Y:S01]  /*1bfa0*/  IMAD.MOV.U32 R12, RZ, RZ, 0x4 ;  /* 0x00000004ff0c7424 */ /* 0x000fe200078e00ff */
[----:B------:R-:W-:-:S05]  /*1bfb0*/  SEL R2, R14, RZ, P2 ;  /* 0x000000ff0e027207 */ /* 0x000fca0001000000 */
[----:B------:R-:W-:-:S04]  /*1bfc0*/  IMAD.IADD R2, R13, 0x1, R2 ;  /* 0x000000010d027824 */ /* 0x000fc800078e0202 */
[----:B------:R-:W-:-:S07]  /*1bfd0*/  IMAD.MOV.U32 R13, RZ, RZ, R2 ;  /* 0x000000ffff0d7224 */ /* 0x000fce00078e0002 */
[----:B------:R-:W-:Y:S05]  /*1bfe0*/  WARPSYNC.COLLECTIVE R15, `(.L_x_13719) ;  /* 0x000000000f087348 */ /* 0x000fea0003c00000 */
[----:B------:R0:W1:Y:S02]  /*1bff0*/  SHFL.UP P6, R14, R13, R12, R11 ;  /* 0x0400000c0d0e7389 */ /* 0x00006400000c000b */
[----:B01----:R-:W-:Y:S01]  /*1c000*/  ENDCOLLECTIVE ;  /* 0x000000000000791b */ /* 0x003fe20003800000 */
.L_x_13719:
[----:B------:R-:W-:Y:S02]  /*1c010*/  MOV R12, 0x8 ;  /* 0x00000008000c7802 */ /* 0x000fe40000000f00 */
[----:B------:R-:W-:-:S05]  /*1c020*/  SEL R3, R14, RZ, P3 ;  /* 0x000000ff0e037207 */ /* 0x000fca0001800000 */
[----:B------:R-:W-:-:S04]  /*1c030*/  IMAD.IADD R3, R2, 0x1, R3 ;  /* 0x0000000102037824 */ /* 0x000fc800078e0203 */
[----:B------:R-:W-:-:S07]  /*1c040*/  IMAD.MOV.U32 R13, RZ, RZ, R3 ;  /* 0x000000ffff0d7224 */ /* 0x000fce00078e0003 */
[----:B------:R-:W-:Y:S05]  /*1c050*/  WARPSYNC.COLLECTIVE R15, `(.L_x_13720) ;  /* 0x000000000f087348 */ /* 0x000fea0003c00000 */
[----:B------:R0:W1:Y:S02]  /*1c060*/  SHFL.UP P6, R14, R13, R12, R11 ;  /* 0x0400000c0d0e7389 */ /* 0x00006400000c000b */
[----:B01----:R-:W-:Y:S01]  /*1c070*/  ENDCOLLECTIVE ;  /* 0x000000000000791b */ /* 0x003fe20003800000 */
.L_x_13720:
[----:B------:R-:W-:Y:S01]  /*1c080*/  IMAD.MOV.U32 R12, RZ, RZ, 0x10 ;  /* 0x00000010ff0c7424 */ /* 0x000fe200078e00ff */
[----:B------:R-:W-:-:S05]  /*1c090*/  SEL R14, R14, RZ, P4 ;  /* 0x000000ff0e0e7207 */ /* 0x000fca0002000000 */
[----:B------:R-:W-:-:S04]  /*1c0a0*/  IMAD.IADD R5, R3, 0x1, R14 ;  /* 0x0000000103057824 */ /* 0x000fc800078e020e */
[----:B------:R-:W-:-:S07]  /*1c0b0*/  IMAD.MOV.U32 R13, RZ, RZ, R5 ;  /* 0x000000ffff0d7224 */ /* 0x000fce00078e0005 */
[----:B------:R-:W-:Y:S05]  /*1c0c0*/  WARPSYNC.COLLECTIVE R15, `(.L_x_13721) ;  /* 0x000000000f087348 */ /* 0x000fea0003c00000 */
[----:B------:R0:W1:Y:S02]  /*1c0d0*/  SHFL.UP P6, R14, R13, R12, R11 ;  /* 0x0400000c0d0e7389 */ /* 0x00006400000c000b */
[----:B01----:R-:W-:Y:S01]  /*1c0e0*/  ENDCOLLECTIVE ;  /* 0x000000000000791b */ /* 0x003fe20003800000 */
.L_x_13721:
        /* <DEDUP_REMOVED lines=8> */
.L_x_13722:
[----:B------:R-:W-:Y:S05]  /*1c170*/  BRA `(.L_x_13723) ;  /* 0xffffff9800c47947 */ /* 0x000fea000383ffff */
.L_x_13505:
[----:B------:R-:W-:Y:S01]  /*1c180*/  BSSY B0, `(.L_x_13724) ;  /* 0x0000006000007945 */ /* 0x000fe20003800000 */
[----:B------:R-:W-:Y:S01]  /*1c190*/  PLOP3.LUT P6, PT, P6, PT, PT, 0x8, 0x0 ;  /* 0x000000000000781c */ /* 0x000fe200037ce170 */
[----:B------:R-:W-:-:S12]  /*1c1a0*/  IMAD.MOV.U32 R15, RZ, RZ, -0x1 ;  /* 0xffffffffff0f7424 */ /* 0x000fd800078e00ff */
[----:B0-----:R-:W-:Y:S05]  /*1c1b0*/  WARPSYNC.COLLECTIVE R15, `(.L_x_13725) ;  /* 0x000000000f087348 */ /* 0x001fea0003c00000 */
[----:B------:R-:W-:Y:S01]  /*1c1c0*/  VOTE.ANY R14, PT, P6 ;  /* 0x00000000000e7806 */ /* 0x000fe200030e0100 */
[----:B0-----:R-:W-:Y:S06]  /*1c1d0*/  ENDCOLLECTIVE ;  /* 0x000000000000791b */ /* 0x001fec0003800000 */
.L_x_13725:
[----:B------:R-:W-:Y:S05]  /*1c1e0*/  BSYNC B0 ;  /* 0x0000000000007941 */ /* 0x000fea0003800000 */
.L_x_13724:
[----:B------:R-:W-:Y:S01]  /*1c1f0*/  MOV R8, R14 ;  /* 0x0000000e00087202 */ /* 0x000fe20000000f00 */
[----:B------:R-:W-:Y:S02]  /*1c200*/  IMAD.MOV.U32 R13, RZ, RZ, R7 ;  /* 0x000000ffff0d7224 */ /* 0x000fe400078e0007 */
[----:B------:R-:W-:Y:S01]  /*1c210*/  IMAD.MOV.U32 R11, RZ, RZ, 0x1f ;  /* 0x0000001fff0b7424 */ /* 0x000fe200078e00ff */
[----:B------:R-:W0:Y:S01]  /*1c220*/  POPC R5, R8 ;  /* 0x0000000800057309 */ /* 0x000e220000000000 */
[----:B------:R-:W-:Y:S02]  /*1c230*/  IMAD.MOV.U32 R15, RZ, RZ, -0x1 ;  /* 0xffffffffff0f7424 */ /* 0x000fe400078e00ff */
[----:B0-----:R-:W-:-:S07]  /*1c240*/  IMAD.MOV.U32 R12, RZ, RZ, R5 ;  /* 0x000000ffff0c7224 */ /* 0x001fce00078e0005 */
[----:B------:R-:W-:Y:S05]  /*1c250*/  WARPSYNC.COLLECTIVE R15, `(.L_x_13726) ;  /* 0x000000000f087348 */ /* 0x000fea0003c00000 */
[----:B------:R0:W1:Y:S02]  /*1c260*/  SHFL.IDX P6, R14, R13, R12, R11 ;  /* 0x0000000c0d0e7389 */ /* 0x00006400000c000b */
[----:B01----:R-:W-:Y:S01]  /*1c270*/  ENDCOLLECTIVE ;  /* 0x000000000000791b */ /* 0x003fe20003800000 */
.L_x_13726:
[----:B------:R-:W-:Y:S02]  /*1c280*/  IMAD.MOV.U32 R13, RZ, RZ, R4 ;  /* 0x000000ffff0d7224 */ /* 0x000fe400078e0004 */
[----:B------:R-:W-:-:S07]  /*1c290*/  IMAD.MOV.U32 R7, RZ, RZ, R14 ;  /* 0x000000ffff077224 */ /* 0x000fce00078e000e */
[----:B------:R-:W-:Y:S05]  /*1c2a0*/  WARPSYNC.COLLECTIVE R15, `(.L_x_13727) ;  /* 0x000000000f087348 */ /* 0x000fea0003c00000 */
[----:B------:R0:W1:Y:S02]  /*1c2b0*/  SHFL.IDX P6, R14, R13, R12, R11 ;  /* 0x0000000c0d0e7389 */ /* 0x00006400000c000b */
[----:B01----:R-:W-:Y:S01]  /*1c2c0*/  ENDCOLLECTIVE ;  /* 0x000000000000791b */ /* 0x003fe20003800000 */
.L_x_13727:
[----:B------:R-:W-:Y:S01]  /*1c2d0*/  IMAD.MOV.U32 R4, RZ, RZ, R14 ;  /* 0x000000ffff047224 */ /* 0x000fe200078e000e */
[----:B------:R-:W-:Y:S06]  /*1c2e0*/  BRA `(.L_x_13728) ;  /* 0xffffff9800a47947 */ /* 0x000fec000383ffff */
.L_x_13507:
[----:B------:R-:W-:Y:S01]  /*1c2f0*/  BSSY B0, `(.L_x_13729) ;  /* 0x0000007000007945 */ /* 0x000fe20003800000 */
[----:B------:R-:W-:Y:S01]  /*1c300*/  IMAD.MOV.U32 R13, RZ, RZ, R3 ;  /* 0x000000ffff0d7224 */ /* 0x000fe200078e0003 */
[----:B------:R-:W-:Y:S01]  /*1c310*/  MOV R11, 0x1f ;  /* 0x0000001f000b7802 */ /* 0x000fe20000000f00 */
[----:B------:R-:W-:-:S07]  /*1c320*/  IMAD.MOV.U32 R15, RZ, RZ, -0x1 ;  /* 0xffffffffff0f7424 */ /* 0x000fce00078e00ff */
[----:B0123--:R-:W-:Y:S05]  /*1c330*/  WARPSYNC.COLLECTIVE R15, `(.L_x_13730) ;  /* 0x000000000f087348 */ /* 0x00ffea0003c00000 */
[----:B------:R4:W0:Y:S02]  /*1c340*/  SHFL.IDX P6, R14, R13, R12, R11 ;  /* 0x0000000c0d0e7389 */ /* 0x00082400000c000b */
[----:B01234-:R-:W-:Y:S01]  /*1c350*/  ENDCOLLECTIVE ;  /* 0x000000000000791b */ /* 0x01ffe20003800000 */
.L_x_13730:
[----:B------:R-:W-:Y:S05]  /*1c360*/  BSYNC B0 ;  /* 0x0000000000007941 */ /* 0x000fea0003800000 */
.L_x_13729:
[----:B------:R-:W-:Y:S01]  /*1c370*/  IMAD.MOV.U32 R24, RZ, RZ, R14 ;  /* 0x000000ffff187224 */ /* 0x000fe200078e000e */
[----:B------:R-:W-:Y:S06]  /*1c380*/  BRA `(.L_x_13506) ;  /* 0xffffff9800947947 */ /* 0x000fec000383ffff */
.L_x_13511:
[----:B0-----:R0:W1:Y:S02]  /*1c390*/  SYNCS.PHASECHK.TRANS64.TRYWAIT P0, [R5+URZ+0x16820], R0 ;  /* 0x01682000050075a7 */ /* 0x001064000800017f */
[----:B-1----:R-:W-:Y:S05]  /*1c3a0*/  @!P0 NANOSLEEP.SYNCS 0x989680 ;  /* 0x009896800000895d */ /* 0x002fea0003900000 */
[----:B------:R-:W1:Y:S02]  /*1c3b0*/  @!P0 SYNCS.PHASECHK.TRANS64 P0, [R5+URZ+0x16820], R0 ;  /* 0x01682000050085a7 */ /* 0x000e64000800007f */
[----:B-1----:R-:W-:Y:S05]  /*1c3c0*/  @!P0 BRA `(.L_x_13511) ;  /* 0xfffffffc00f08947 */ /* 0x002fea000383ffff */
[----:B------:R-:W-:Y:S05]  /*1c3d0*/  BRA `(.L_x_13731) ;  /* 0xffffff9c00ec7947 */ /* 0x000fea000383ffff */
.L_x_13512:
        /* <DEDUP_REMOVED lines=11> */
.L_x_13733:
[----:B------:R-:W-:Y:S05]  /*1c490*/  BSYNC B0 ;  /* 0x0000000000007941 */ /* 0x000fea0003800000 */
.L_x_13732:
[----:B------:R-:W-:Y:S05]  /*1c4a0*/  BRA `(.L_x_13734) ;  /* 0xffffff9c00d47947 */ /* 0x000fea000383ffff */
.L_x_13513:
[----:B------:R-:W-:Y:S01]  /*1c4b0*/  BSSY B0, `(.L_x_13735) ;  /* 0x0000006000007945 */ /* 0x000fe20003800000 */
[----:B------:R-:W-:-:S07]  /*1c4c0*/  IMAD.MOV.U32 R15, RZ, RZ, -0x1 ;  /* 0xffffffffff0f7424 */ /* 0x000fce00078e00ff */
[----:B0-2-4-:R-:W-:Y:S05]  /*1c4d0*/  WARPSYNC.COLLECTIVE R15, `(.L_x_13736) ;  /* 0x000000000f0c7348 */ /* 0x015fea0003c00000 */
[----:B------:R-:W-:Y:S02]  /*1c4e0*/  ELECT P6, UR62, PT ;  /* 0x00000000003e782f */ /* 0x000fe400038c0000 */
[----:B------:R-:W-:Y:S01]  /*1c4f0*/  MOV R14, UR62 ;  /* 0x0000003e000e7c02 */ /* 0x000fe20008000f00 */
[----:B0-2-4-:R-:W-:Y:S10]  /*1c500*/  ENDCOLLECTIVE ;  /* 0x000000000000791b */ /* 0x015ff40003800000 */
.L_x_13736:
[----:B------:R-:W-:Y:S05]  /*1c510*/  BSYNC B0 ;  /* 0x0000000000007941 */ /* 0x000fea0003800000 */
.L_x_13735:
[----:B------:R-:W-:Y:S05]  /*1c520*/  BRA `(.L_x_13737) ;  /* 0xffffff9c00c87947 */ /* 0x000fea000383ffff */
.L_x_13515:
[----:B0-----:R0:W1:Y:S02]  /*1c530*/  SYNCS.PHASECHK.TRANS64.TRYWAIT P1, [R3+URZ+0x16840], R2 ;  /* 0x01684002030075a7 */ /* 0x001064000802017f */
[----:B-1----:R-:W-:Y:S05]  /*1c540*/  @!P1 NANOSLEEP.SYNCS 0x989680 ;  /* 0x009896800000995d */ /* 0x002fea0003900000 */
[----:B------:R-:W1:Y:S02]  /*1c550*/  @!P1 SYNCS.PHASECHK.TRANS64 P1, [R3+URZ+0x16840], R2 ;  /* 0x01684002030095a7 */ /* 0x000e64000802007f */
[----:B-1----:R-:W-:Y:S05]  /*1c560*/  @!P1 BRA `(.L_x_13515) ;  /* 0xfffffffc00f09947 */ /* 0x002fea000383ffff */
[----:B------:R-:W-:Y:S05]  /*1c570*/  BRA `(.L_x_13738) ;  /* 0xffffff9c00e87947 */ /* 0x000fea000383ffff */
.L_x_13517:
[----:B-1----:R1:W3:Y:S02]  /*1c580*/  SYNCS.PHASECHK.TRANS64.TRYWAIT P1, [R5+URZ+0x16840], R0 ;  /* 0x01684000050075a7 */ /* 0x0022e4000802017f */
[----:B---3--:R-:W-:Y:S05]  /*1c590*/  @!P1 NANOSLEEP.SYNCS 0x989680 ;  /* 0x009896800000995d */ /* 0x008fea0003900000 */
[----:B------:R-:W3:Y:S02]  /*1c5a0*/  @!P1 SYNCS.PHASECHK.TRANS64 P1, [R5+URZ+0x16840], R0 ;  /* 0x01684000050095a7 */ /* 0x000ee4000802007f */
[----:B---3--:R-:W-:Y:S05]  /*1c5b0*/  @!P1 BRA `(.L_x_13517) ;  /* 0xfffffffc00f09947 */ /* 0x008fea000383ffff */
[----:B------:R-:W-:Y:S05]  /*1c5c0*/  BRA `(.L_x_13739) ;  /* 0xffffff9c00f47947 */ /* 0x000fea000383ffff */
.L_x_13519:
[----:B---3--:R3:W0:Y:S02]  /*1c5d0*/  SYNCS.PHASECHK.TRANS64.TRYWAIT P1, [R3+URZ+0x16860], R2 ;  /* 0x01686002030075a7 */ /* 0x008624000802017f */
[----:B0-----:R-:W-:Y:S05]  /*1c5e0*/  @!P1 NANOSLEEP.SYNCS 0x989680 ;  /* 0x009896800000995d */ /* 0x001fea0003900000 */
[----:B------:R-:W0:Y:S02]  /*1c5f0*/  @!P1 SYNCS.PHASECHK.TRANS64 P1, [R3+URZ+0x16860], R2 ;  /* 0x01686002030095a7 */ /* 0x000e24000802007f */
[----:B0-----:R-:W-:Y:S05]  /*1c600*/  @!P1 BRA `(.L_x_13519) ;  /* 0xfffffffc00f09947 */ /* 0x001fea000383ffff */
[----:B------:R-:W-:Y:S05]  /*1c610*/  BRA `(.L_x_13740) ;  /* 0xffffff9c00f07947 */ /* 0x000fea000383ffff */
.L_x_13741:
        /* <DEDUP_REMOVED lines=14> */
.L_x_15994:


//--------------------- .text._ZN7cutlass13device_kernelIN5flash11enable_sm90INS1_16FlashAttnFwdSm90INS1_25CollectiveMainloopFwdSm90ILi2EN4cute5tupleIJNS5_1CILi1EEES8_S8_EEENS6_IJNS7_ILi192EEENS7_ILi128EEENS7_ILi64EEEEEELi64ENS_10bfloat16_tEfNS_4arch4Sm90ELb0ELb1ELb0ELb0ELb1ELb0ELb0ELb1ELb1ELb1ELb1ELb0EEENS1_21CollectiveEpilogueFwdINS6_IJSA_SC_SB_EEES9_SE_SG_Li384ELb0ELb1ELb1ELb0EEENS1_19SingleTileSchedulerILb0ELb1ELb1ELi192EEEEEEEEEvNT_6ParamsE --------------------------
	.section	.text._ZN7cutlass13device_kernelIN5flash11enable_sm90INS1_16FlashAttnFwdSm90INS1_25CollectiveMainloopFwdSm90ILi2EN4cute5tupleIJNS5_1CILi1EEES8_S8_EEENS6_IJNS7_ILi192EEENS7_ILi128EEENS7_ILi64EEEEEELi64ENS_10bfloat16_tEfNS_4arch4Sm90ELb0ELb1ELb0ELb0ELb1ELb0ELb0ELb1ELb1ELb1ELb1ELb0EEENS1_21CollectiveEpilogueFwdINS6_IJSA_SC_SB_EEES9_SE_SG_Li384ELb0ELb1ELb1ELb0EEENS1_19SingleTileSchedulerILb0ELb1ELb1ELi192EEEEEEEEEvNT_6ParamsE,"ax",@progbits
	.align	128
.text._ZN7cutlass13device_kernelIN5flash11enable_sm90INS1_16FlashAttnFwdSm90INS1_25CollectiveMainloopFwdSm90ILi2EN4cute5tupleIJNS5_1CILi1EEES8_S8_EEENS6_IJNS7_ILi192EEENS7_ILi128EEENS7_ILi64EEEEEELi64ENS_10bfloat16_tEfNS_4arch4Sm90ELb0ELb1ELb0ELb0ELb1ELb0ELb0ELb1ELb1ELb1ELb1ELb0EEENS1_21CollectiveEpilogueFwdINS6_IJSA_SC_SB_EEES9_SE_SG_Li384ELb0ELb1ELb1ELb0EEENS1_19SingleTileSchedulerILb0ELb1ELb1ELi192EEEEEEEEEvNT_6ParamsE:
        .type           _ZN7cutlass13device_kernelIN5flash11enable_sm90INS1_16FlashAttnFwdSm90INS1_25CollectiveMainloopFwdSm90ILi2EN4cute5tupleIJNS5_1CILi1EEES8_S8_EEENS6_IJNS7_ILi192EEENS7_ILi128EEENS7_ILi64EEEEEELi64ENS_10bfloat16_tEfNS_4arch4Sm90ELb0ELb1ELb0ELb0ELb1ELb0ELb0ELb1ELb1ELb1ELb1ELb0EEENS1_21CollectiveEpilogueFwdINS6_IJSA_SC_SB_EEES9_SE_SG_Li384ELb0ELb1ELb1ELb0EEENS1_19SingleTileSchedulerILb0ELb1ELb1ELi192EEEEEEEEEvNT_6ParamsE,@function
        .size           _ZN7cutlass13device_kernelIN5flash11enable_sm90INS1_16FlashAttnFwdSm90INS1_25CollectiveMainloopFwdSm90ILi2EN4cute5tupleIJNS5_1CILi1EEES8_S8_EEENS6_IJNS7_ILi192EEENS7_ILi128EEENS7_ILi64EEEEEELi64ENS_10bfloat16_tEfNS_4arch4Sm90ELb0ELb1ELb0ELb0ELb1ELb0ELb0ELb1ELb1ELb1ELb1ELb0EEENS1_21CollectiveEpilogueFwdINS6_IJSA_SC_SB_EEES9_SE_SG_Li384ELb0ELb1ELb1ELb0EEENS1_19SingleTileSchedulerILb0ELb1ELb1ELi192EEEEEEEEEvNT_6ParamsE,(.L_x_15995 - _ZN7cutlass13device_kernelIN5flash11enable_sm90INS1_16FlashAttnFwdSm90INS1_25CollectiveMainloopFwdSm90ILi2EN4cute5tupleIJNS5_1CILi1EEES8_S8_EEENS6_IJNS7_ILi192EEENS7_ILi128EEENS7_ILi64EEEEEELi64ENS_10bfloat16_tEfNS_4arch4Sm90ELb0ELb1ELb0ELb0ELb1ELb0ELb0ELb1ELb1ELb1ELb1ELb0EEENS1_21CollectiveEpilogueFwdINS6_IJSA_SC_SB_EEES9_SE_SG_Li384ELb0ELb1ELb1ELb0EEENS1_19SingleTileSchedulerILb0ELb1ELb1ELi192EEEEEEEEEvNT_6ParamsE)
        .other          _ZN7cutlass13device_kernelIN5flash11enable_sm90INS1_16FlashAttnFwdSm90INS1_25CollectiveMainloopFwdSm90ILi2EN4cute5tupleIJNS5_1CILi1EEES8_S8_EEENS6_IJNS7_ILi192EEENS7_ILi128EEENS7_ILi64EEEEEELi64ENS_10bfloat16_tEfNS_4arch4Sm90ELb0ELb1ELb0ELb0ELb1ELb0ELb0ELb1ELb1ELb1ELb1ELb0EEENS1_21CollectiveEpilogueFwdINS6_IJSA_SC_SB_EEES9_SE_SG_Li384ELb0ELb1ELb1ELb0EEENS1_19SingleTileSchedulerILb0ELb1ELb1ELi192EEEEEEEEEvNT_6ParamsE,@"STO_CUDA_ENTRY STV_DEFAULT"
_ZN7cutlass13device_kernelIN5flash11enable_sm90INS1_16FlashAttnFwdSm90INS1_25CollectiveMainloopFwdSm90ILi2EN4cute5tupleIJNS5_1CILi1EEES8_S8_EEENS6_IJNS7_ILi192EEENS7_ILi128EEENS7_ILi64EEEEEELi64ENS_10bfloat16_tEfNS_4arch4Sm90ELb0ELb1ELb0ELb0ELb1ELb0ELb0ELb1ELb1ELb1ELb1ELb0EEENS1_21CollectiveEpilogueFwdINS6_IJSA_SC_SB_EEES9_SE_SG_Li384ELb0ELb1ELb1ELb0EEENS1_19SingleTileSchedulerILb0ELb1ELb1ELi192EEEEEEEEEvNT_6ParamsE:
        /* <DEDUP_REMOVED lines=45> */
.L_x_13742:
        /* <DEDUP_REMOVED lines=22> */
.L_x_13743:
        /* <DEDUP_REMOVED lines=18> */
.L_x_13744:
        /* <DEDUP_REMOVED lines=22> */
.L_x_13745:
        /* <DEDUP_REMOVED lines=23> */
.L_x_13746:
        /* <DEDUP_REMOVED lines=9> */
.L_x_13749:
        /* <DEDUP_REMOVED lines=61> */
.L_x_13752:
[----:B------:R-:W-:-:S11]  /*0c80*/  UISETP.NE.AND UP0, UPT, UR5, 0x1, UPT ;  /* 0x000000010500788c */ /* 0x000fd6000bf05270 */
[----:B------:R-:W-:Y:S02]  /*0c90*/  @UP0 ULDC.64 UR10, c[0x0][0x9e8] ;  /* 0x00027a00000a0ab9 */ /* 0x000fe40000000a00 */
[----:B------:R-:W-:-:S04]  /*0ca0*/  UIMAD.WIDE.U32 UR8, UR4, UR10, URZ ;  /* 0x0000000a040872a5 */ /* 0x000fc8000f8e003f */
[----:B------:R-:W-:-:S12]  /*0cb0*/  @UP0 USHF.R.U32.HI UR4, URZ, UR11, UR9 ;  /* 0x0000000b3f040299 */ /* 0x000fd80008011609 */
.L_x_13753:
[----:B------:R-:W-:-:S06]  /*0cc0*/  UIMAD UR4, UR4, UR5, UR5 ;  /* 0x00000005040472a4 */ /* 0x000fcc000f8e0205 */
[----:B------:R-:W-:-:S07]  /*0cd0*/  VIMNMX R0, R0, UR4, PT ;  /* 0x0000000400007c48 */ /* 0x000fce000bfe0100 */
.L_x_13751:
[----:B------:R-:W-:Y:S01]  /*0ce0*/  UISETP.NE.AND UP0, UPT, UR40, URZ, UPT ;  /* 0x0000003f2800728c */ /* 0x000fe2000bf05270 */
[CC--:B------:R-:W-:Y:S01]  /*0cf0*/  IMAD R22, R17.reuse, R4.reuse, -R22 ;  /* 0x0000000411167224 */ /* 0x0c0fe200078e0a16 */
        /* <DEDUP_REMOVED lines=31> */
.L_x_13755:
[----:B------:R-:W-:-:S11]  /*0ef0*/  UISETP.NE.AND UP0, UPT, UR5, 0x1, UPT ;  /* 0x000000010500788c */ /* 0x000fd6000bf05270 */
[----:B------:R-:W-:Y:S02]  /*0f00*/  @UP0 ULDC.64 UR10, c[0x0][0x9e8] ;  /* 0x00027a00000a0ab9 */ /* 0x000fe40000000a00 */
[----:B------:R-:W-:-:S04]  /*0f10*/  UIMAD.WIDE.U32 UR8, UR4, UR10, URZ ;  /* 0x0000000a040872a5 */ /* 0x000fc8000f8e003f */
[----:B------:R-:W-:-:S12]  /*0f20*/  @UP0 USHF.R.U32.HI UR4, URZ, UR11, UR9 ;  /* 0x0000000b3f040299 */ /* 0x000fd80008011609 */
.L_x_13756:
[----:B------:R-:W-:-:S04]  /*0f30*/  UIMAD UR4, UR4, UR5, URZ ;  /* 0x00000005040472a4 */ /* 0x000fc8000f8e023f */
[----:B------:R-:W-:-:S04]  /*0f40*/  UISETP.LT.AND UP0, UPT, UR7, UR4, UPT ;  /* 0x000000040700728c */ /* 0x000fc8000bf01270 */
[----:B------:R-:W-:-:S12]  /*0f50*/  USEL UR7, UR7, UR4, !UP0 ;  /* 0x0000000407077287 */ /* 0x000fd8000c000000 */
.L_x_13754:
        /* <DEDUP_REMOVED lines=47> */
.L_x_13757:
        /* <DEDUP_REMOVED lines=58> */
.L_x_13759:
[----:B------:R-:W-:-:S04]  /*15f0*/  SHF.L.U32 R0, RZ, 0x1f, RZ ;  /* 0x0000001fff007819 */ /* 0x000fc800000006ff */
[----:B------:R-:W0:Y:S02]  /*1600*/  SYNCS.PHASECHK.TRANS64.TRYWAIT P0, [UR43+0x16800], R0 ;  /* 0x01680000ff0075a7 */ /* 0x000e24000800016b */
[----:B0-----:R-:W-:Y:S05]  /*1610*/  @!P0 BRA `(.L_x_13760) ;  /* 0x0000010800c08947 */ /* 0x001fea0003800000 */
.L_x_13891:
[----:B------:R-:W-:-:S06]  /*1620*/  ULOP3.LUT UR4, UR38, 0x1, URZ, 0xfc, !UPT ;  /* 0x0000000126047892 */ /* 0x000fcc000f8efc3f */
[----:B------:R-:W-:-:S05]  /*1630*/  IMAD.U32 R2, RZ, RZ, UR4 ;  /* 0x00000004ff027e24 */ /* 0x000fca000f8e00ff */
[----:B------:R-:W-:-:S13]  /*1640*/  ISETP.NE.AND P0, PT, R2, 0x3, PT ;  /* 0x000000030200780c */ /* 0x000fda0003f05270 */
[----:B------:R-:W-:Y:S05]  /*1650*/  @!P0 BRA `(.L_x_13761) ;  /* 0x0000000000048947 */ /* 0x000fea0003800000 */
[----:B------:R-:W-:Y:S01]  /*1660*/  BPT.TRAP 0x1 ;  /* 0x000000040000795c */ /* 0x000fe20000300000 */
.L_x_13761:
[----:B------:R1:W2:Y:S01]  /*1670*/  SYNCS.PHASECHK.TRANS64.TRYWAIT P1, [UR43+0x16830], R0 ;  /* 0x01683000ff0075a7 */ /* 0x0002a2000802016b */
[----:B------:R-:W-:Y:S05]  /*1680*/  @!P0 BRA `(.L_x_13762) ;  /* 0x0000000000048947 */ /* 0x000fea0003800000 */
[----:B------:R-:W-:Y:S01]  /*1690*/  BPT.TRAP 0x1 ;  /* 0x000000040000795c */ /* 0x000fe20000300000 */
.L_x_13762:
[----:B------:R-:W-:-:S05]  /*16a0*/  IMAD.U32 R6, RZ, RZ, UR46 ;  /* 0x0000002eff067e24 */ /* 0x000fca000f8e00ff */
[----:B------:R-:W-:Y:S01]  /*16b0*/  LOP3.LUT R6, R6, 0x10000, RZ, 0xfc, !PT ;  /* 0x0001000006067812 */ /* 0x000fe200078efcff */
[----:B--2---:R-:W-:Y:S06]  /*16c0*/  @P1 BRA `(.L_x_13763) ;  /* 0x0000000000081947 */ /* 0x004fec0003800000 */
[----:B------:R-:W2:Y:S02]  /*16d0*/  SYNCS.PHASECHK.TRANS64.TRYWAIT P1, [UR43+0x16830], R0 ;  /* 0x01683000ff0075a7 */ /* 0x000ea4000802016b */
[----:B--2---:R-:W-:Y:S05]  /*16e0*/  @!P1 BRA `(.L_x_13764) ;  /* 0x0000010800a49947 */ /* 0x004fea0003800000 */
.L_x_13763:
        /* <DEDUP_REMOVED lines=38> */
.L_x_13765:
[----:B0-----:R-:W-:Y:S01]  /*1950*/  LOP3.LUT R3, R88, 0xffffff80, RZ, 0xc0, !PT ;  /* 0xffffff8058037812 */ /* 0x001fe200078ec0ff */
[----:B------:R-:W-:Y:S01]  /*1960*/  IMAD.HI R8, R90, 0x55555556, RZ ;  /* 0x555555565a087827 */ /* 0x000fe200078e02ff */
[----:B------:R-:W-:Y:S01]  /*1970*/  LEA.HI R89, R89, R16, RZ, 0x2 ;  /* 0x0000001059597211 */ /* 0x000fe200078f10ff */
[----:B------:R-:W-:Y:S01]  /*1980*/  UISETP.NE.AND UP1, UPT, UR40, URZ, UPT ;  /* 0x0000003f2800728c */ /* 0x000fe2000bf25270 */
[----:B------:R-:W-:Y:S01]  /*1990*/  LEA R12, R19, 0xffffff80, 0x7 ;  /* 0xffffff80130c7811 */ /* 0x000fe200078e38ff */
[----:B------:R-:W-:Y:S01]  /*19a0*/  IMAD.IADD R3, R16, 0x1, -R3 ;  /* 0x0000000110037824 */ /* 0x000fe200078e0a03 */
[----:B------:R-:W-:Y:S01]  /*19b0*/  LOP3.LUT R89, R89, 0xfffffffc, RZ, 0xc0, !PT ;  /* 0xfffffffc59597812 */ /* 0x000fe200078ec0ff */
[----:B------:R-:W-:Y:S01]  /*19c0*/  UISETP.NE.AND UP0, UPT, UR44, URZ, UPT ;  /* 0x0000003f2c00728c */ /* 0x000fe2000bf05270 */
[----:B------:R-:W-:Y:S01]  /*19d0*/  LEA.HI R9, R8, R8, RZ, 0x1 ;  /* 0x0000000808097211 */ /* 0x000fe200078f08ff */
[----:B------:R-:W-:Y:S01]  /*19e0*/  ULDC UR28, c[0x0][0x2f0] ;  /* 0x0000bc00001c7ab9 */ /* 0x000fe20000000800 */
[----:B-1----:R-:W-:Y:S01]  /*19f0*/  SHF.R.S32.HI R0, RZ, 0x1f, R3 ;  /* 0x0000001fff007819 */ /* 0x002fe20000011403 */
        /* <DEDUP_REMOVED lines=10> */
[----:B------:R-:W-:Y:S01]  /*1aa0*/  ULOP3.LUT UR24, URZ, UR24, URZ, 0x33, !UPT ;  /* 0x000000183f187292 */ /* 0x000fe2000f8e333f */
[----:B------:R-:W-:-:S02]  /*1ab0*/  SHF.R.S32.HI R4, RZ, 0x5, R4 ;  /* 0x00000005ff047819 */ /* 0x000fc40000011404 */
[-C--:B------:R-:W-:Y:S02]  /*1ac0*/  LEA.HI R5, R5, R0.reuse, RZ, 0x3 ;  /* 0x0000000005057211 */ /* 0x080fe400078f18ff */
[----:B------:R-:W-:Y:S02]  /*1ad0*/  LEA.HI R8, R89, R89, RZ, 0x1 ;  /* 0x0000005959087211 */ /* 0x000fe400078f08ff */
[----:B------:R-:W-:Y:S02]  /*1ae0*/  LEA R4, R4, UR45, 0x4 ;  /* 0x0000002d04047c11 */ /* 0x000fe4000f8e20ff */
[----:B------:R-:W-:Y:S02]  /*1af0*/  LOP3.LUT R5, R5, 0xfffffff8, RZ, 0xc0, !PT ;  /* 0xfffffff805057812 */ /* 0x000fe400078ec0ff */
[----:B------:R-:W-:Y:S02]  /*1b00*/  LOP3.LUT R8, R8, 0x1ffffffe, RZ, 0xc0, !PT ;  /* 0x1ffffffe08087812 */ /* 0x000fe400078ec0ff */
[----:B------:R-:W-:-:S02]  /*1b10*/  IADD3 R4, R4, R0, -R5 ;  /* 0x0000000004047210 */ /* 0x000fc40007ffe805 */
[----:B------:R-:W-:Y:S01]  /*1b20*/  PLOP3.LUT P2, PT, PT, PT, UP1, 0x80, 0x0 ;  /* 0x000000000000781c */ /* 0x000fe20003f4f018 */
[----:B------:R-:W-:Y:S02]  /*1b30*/  IMAD.IADD R8, R89, 0x1, -R8 ;  /* 0x0000000159087824 */ /* 0x000fe400078e0a08 */
[----:B------:R-:W-:Y:S02]  /*1b40*/  IMAD R9, R9, 0x40, R4 ;  /* 0x0000004009097824 */ /* 0x000fe400078e0204 */
[----:B------:R-:W-:Y:S02]  /*1b50*/  IMAD.MOV.U32 R4, RZ, RZ, -0x80 ;  /* 0xffffff80ff047424 */ /* 0x000fe400078e00ff */
[----:B------:R-:W-:Y:S01]  /*1b60*/  IMAD R9, R8, 0x8, R9 ;  /* 0x0000000808097824 */ /* 0x000fe200078e0209 */
[----:B------:R-:W-:Y:S01]  /*1b70*/  LOP3.LUT R8, R2, 0x7ffffffc, RZ, 0xc0, !PT ;  /* 0x7ffffffc02087812 */ /* 0x000fe200078ec0ff */
        /* <DEDUP_REMOVED lines=14> */
[----:B------:R-:W-:Y:S01]  /*1c60*/  IMAD.U32 R5, RZ, RZ, UR4 ;  /* 0x00000004ff057e24 */ /* 0x000fe2000f8e00ff */
[----:B------:R-:W-:Y:S01]  /*1c70*/  ULDC UR4, c[0x0][0x9e0] ;  /* 0x0002780000047ab9 */ /* 0x000fe20000000800 */
        /* <DEDUP_REMOVED lines=22> */
.L_x_13768:
[----:B------:R-:W-:Y:S02]  /*1de0*/  ULDC UR7, c[0x0][0x9e4] ;  /* 0x0002790000077ab9 */ /* 0x000fe40000000800 */
[----:B------:R-:W-:-:S05]  /*1df0*/  IMAD.U32 R11, RZ, RZ, UR7 ;  /* 0x00000007ff0b7e24 */ /* 0x000fca000f8e00ff */
[----:B------:R-:W-:-:S13]  /*1e00*/  ISETP.NE.AND P1, PT, R11, 0x1, PT ;  /* 0x000000010b00780c */ /* 0x000fda0003f25270 */
[----:B------:R-:W0:Y:S02]  /*1e10*/  @P1 LDC.64 R90, c[0x0][0x9e8] ;  /* 0x00027a00ff5a1b82 */ /* 0x000e240000000a00 */
[----:B0-----:R-:W-:-:S05]  /*1e20*/  @P1 IMAD.HI.U32 R10, R3, R90, RZ ;  /* 0x0000005a030a1227 */ /* 0x001fca00078e00ff */
[----:B------:R-:W-:-:S07]  /*1e30*/  @P1 SHF.R.U32.HI R3, RZ, R91, R10 ;  /* 0x0000005bff031219 */ /* 0x000fce000001160a */
.L_x_13769:
[----:B------:R-:W-:Y:S05]  /*1e40*/  BSYNC B0 ;  /* 0x0000000000007941 */ /* 0x000fea0003800000 */
.L_x_13767:
[----:B------:R-:W-:-:S04]  /*1e50*/  IMAD R3, R3, R11, -R12 ;  /* 0x0000000b03037224 */ /* 0x000fc800078e0a0c */
[----:B------:R-:W-:-:S05]  /*1e60*/  IMAD R3, R8, -0x2, R3 ;  /* 0xfffffffe08037824 */ /* 0x000fca00078e0203 */
[----:B------:R-:W-:Y:S02]  /*1e70*/  VIADDMNMX R2, R3, R11, R2, PT ;  /* 0x0000000b03027246 */ /* 0x000fe40003800102 */
[----:B------:R-:W-:-:S07]  /*1e80*/  VIMNMX R4, R4, R3, !PT ;  /* 0x0000000304047248 */ /* 0x000fce0007fe0100 */
.L_x_13766:
        /* <DEDUP_REMOVED lines=14> */
[----:B------:R-:W-:Y:S01]  /*1f70*/  FSEL R127, R28, -INF , !P3 ;  /* 0xff8000001c7f7808 */ /* 0x000fe20005800000 */
[----:B0-----:R-:W-:Y:S01]  /*1f80*/  IMAD.IADD R10, R88, 0x1, R0 ;  /* 0x00000001580a7824 */ /* 0x001fe200078e0200 */
        /* <DEDUP_REMOVED lines=167> */
[----:B------:R-:W-:Y:S02]  /*2a00*/  VIADDMNMX R4, R0, R99, R20, PT ;  /* 0x0000006300047246 */ /* 0x000fe40003800114 */
[----:B------:R-:W-:-:S04]  /*2a10*/  ISETP.LT.OR P6, PT, R2, 0x7a, P6 ;  /* 0x0000007a0200780c */ /* 0x000fc800037c1670 */
        /* <DEDUP_REMOVED lines=17> */
.L_x_13772:
[----:B------:R-:W-:Y:S02]  /*2b30*/  ULDC UR7, c[0x0][0x9e4] ;  /* 0x0002790000077ab9 */ /* 0x000fe40000000800 */
[----:B------:R-:W-:-:S05]  /*2b40*/  IMAD.U32 R2, RZ, RZ, UR7 ;  /* 0x00000007ff027e24 */ /* 0x000fca000f8e00ff */
[----:B------:R-:W-:-:S13]  /*2b50*/  ISETP.NE.AND P6, PT, R2, 0x1, PT ;  /* 0x000000010200780c */ /* 0x000fda0003fc5270 */
[----:B------:R-:W0:Y:S02]  /*2b60*/  @P6 LDC.64 R100, c[0x0][0x9e8] ;  /* 0x00027a00ff646b82 */ /* 0x000e240000000a00 */
[----:B0-----:R-:W-:-:S05]  /*2b70*/  @P6 IMAD.HI.U32 R0, R99, R100, RZ ;  /* 0x0000006463006227 */ /* 0x001fca00078e00ff */
[----:B------:R-:W-:-:S07]  /*2b80*/  @P6 SHF.R.U32.HI R99, RZ, R101, R0 ;  /* 0x00000065ff636219 */ /* 0x000fce0000011600 */
.L_x_13773:
[----:B------:R-:W-:Y:S05]  /*2b90*/  BSYNC B0 ;  /* 0x0000000000007941 */ /* 0x000fea0003800000 */
.L_x_13771:
[----:B------:R-:W-:-:S04]  /*2ba0*/  IMAD R99, R99, R2, -R12 ;  /* 0x0000000263637224 */ /* 0x000fc800078e0a0c */
[----:B------:R-:W-:-:S05]  /*2bb0*/  IMAD R99, R8, -0x2, R99 ;  /* 0xfffffffe08637824 */ /* 0x000fca00078e0263 */
[----:B------:R-:W-:Y:S02]  /*2bc0*/  VIADDMNMX R4, R99, R2, R4, PT ;  /* 0x0000000263047246 */ /* 0x000fe40003800104 */
[----:B------:R-:W-:-:S07]  /*2bd0*/  VIMNMX R10, R10, R99, !PT ;  /* 0x000000630a0a7248 */ /* 0x000fce0007fe0100 */
.L_x_13770:
[----:B------:R-:W-:Y:S01]  /*2be0*/  ISETP.GT.AND P1, PT, R10, 0x1, !P1 ;  /* 0x000000010a00780c */ /* 0x000fe20004f24270 */
[----:B------:R-:W-:Y:S01]  /*2bf0*/  ULDC UR7, c[0x0][0x988] ;  /* 0x0002620000077ab9 */ /* 0x000fe20000000800 */
[----:B------:R-:W-:Y:S01]  /*2c00*/  LOP3.LUT P6, RZ, R16, 0x4, RZ, 0xc0, !PT ;  /* 0x0000000410ff7812 */ /* 0x000fe200078cc0ff */
        /* <DEDUP_REMOVED lines=16> */
[----:B------:R-:W-:Y:S02]  /*2d10*/  ISETP.GT.AND P1, PT, R10, 0x10, !P1 ;  /* 0x000000100a00780c */ /* 0x000fe40004f24270 */
[----:B------:R-:W-:Y:S02]  /*2d20*/  FMNMX.FTZ R0, R119, R0, !PT ;  /* 0x0000000077007209 */ /* 0x000fe40007810000 */
[----:B------:R-:W-:Y:S02]  /*2d30*/  ISETP.LT.OR P1, PT, R4, 0x11, P1 ;  /* 0x000000110400780c */ /* 0x000fe40000f21670 */
        /* <DEDUP_REMOVED lines=16> */
[----:B------:R-:W-:Y:S02]  /*2e40*/  LOP3.LUT P1, RZ, R16, 0x1000000, RZ, 0xc0, !PT ;  /* 0x0100000010ff7812 */ /* 0x000fe4000782c0ff */
        /* <DEDUP_REMOVED lines=54> */
[----:B------:R-:W-:Y:S01]  /*31b0*/  FMNMX.FTZ R14, R85, R0, !PT ;  /* 0x00000000550e7209 */ /* 0x000fe20007810000 */
[----:B------:R-:W-:Y:S01]  /*31c0*/  IMAD.U32 R0, RZ, RZ, UR7 ;  /* 0x00000007ff007e24 */ /* 0x000fe2000f8e00ff */
[----:B------:R-:W-:Y:S02]  /*31d0*/  ISETP.LT.OR P1, PT, R4, 0x3a, P1 ;  /* 0x0000003a0400780c */ /* 0x000fe40000f21670 */
[----:B------:R-:W-:Y:S01]  /*31e0*/  LOP3.LUT P2, RZ, R16, 0x80, RZ, 0xc0, !PT ;  /* 0x0000008010ff7812 */ /* 0x000fe2000784c0ff */
[----:B------:R-:W0:Y:S01]  /*31f0*/  SHFL.BFLY PT, R135, R14, 0x2, 0x1f ;  /* 0x0c401f000e877f89 */ /* 0x000e2200000e0000 */
[----:B------:R-:W-:-:S02]  /*3200*/  FSEL R55, R55, -INF , !P1 ;  /* 0xff80000037377808 */ /* 0x000fc40004800000 */
[C---:B------:R-:W-:Y:S02]  /*3210*/  LOP3.LUT P1, RZ, R16.reuse, 0x8000, RZ, 0xc0, !PT ;  /* 0x0000800010ff7812 */ /* 0x040fe4000782c0ff */
[----:B------:R-:W-:Y:S02]  /*3220*/  LOP3.LUT P6, RZ, R16, 0x40, RZ, 0xc0, !PT ;  /* 0x0000004010ff7812 */ /* 0x000fe400078cc0ff */
[C---:B------:R-:W-:Y:S02]  /*3230*/  ISETP.GT.AND P1, PT, R10.reuse, 0x40, !P1 ;  /* 0x000000400a00780c */ /* 0x040fe40004f24270 */
[----:B------:R-:W-:Y:S02]  /*3240*/  ISETP.GT.AND P3, PT, R10, 0x70, !P3 ;  /* 0x000000700a00780c */ /* 0x000fe40005f64270 */
[----:B------:R-:W-:Y:S02]  /*3250*/  ISETP.LT.OR P1, PT, R4, 0x41, P1 ;  /* 0x000000410400780c */ /* 0x000fe40000f21670 */
[----:B------:R-:W-:-:S02]  /*3260*/  ISETP.GT.AND P4, PT, R10, 0x71, !P4 ;  /* 0x000000710a00780c */ /* 0x000fc40006784270 */
[----:B------:R-:W-:Y:S02]  /*3270*/  FSEL R103, R58, -INF , !P1 ;  /* 0xff8000003a677808 */ /* 0x000fe40004800000 */
[----:B------:R-:W-:Y:S02]  /*3280*/  LOP3.LUT P1, RZ, R16, 0x4000, RZ, 0xc0, !PT ;  /* 0x0000400010ff7812 */ /* 0x000fe4000782c0ff */
[----:B------:R-:W-:Y:S02]  /*3290*/  ISETP.LT.OR P3, PT, R4, 0x71, P3 ;  /* 0x000000710400780c */ /* 0x000fe40001f61670 */
[C---:B------:R-:W-:Y:S02]  /*32a0*/  ISETP.GT.AND P1, PT, R10.reuse, 0x41, !P1 ;  /* 0x000000410a00780c */ /* 0x040fe40004f24270 */
[----:B------:R-:W-:Y:S02]  /*32b0*/  ISETP.GT.AND P5, PT, R10, 0x78, !P5 ;  /* 0x000000780a00780c */ /* 0x000fe40006fa4270 */
[----:B------:R-:W-:-:S02]  /*32c0*/  ISETP.LT.OR P1, PT, R4, 0x42, P1 ;  /* 0x000000420400780c */ /* 0x000fc40000f21670 */
[----:B0-----:R-:W-:Y:S02]  /*32d0*/  FMNMX.FTZ R135, R14, R135, !PT ;  /* 0x000000870e877209 */ /* 0x001fe40007810000 */
[----:B------:R-:W-:Y:S02]  /*32e0*/  FSEL R59, R59, -INF , !P1 ;  /* 0xff8000003b3b7808 */ /* 0x000fe40004800000 */
[----:B------:R-:W-:Y:S01]  /*32f0*/  LOP3.LUT P1, RZ, R16, 0x2000, RZ, 0xc0, !PT ;  /* 0x0000200010ff7812 */ /* 0x000fe2000782c0ff */
[----:B------:R-:W0:Y:S01]  /*3300*/  SHFL.BFLY PT, R2, R135, 0x1, 0x1f ;  /* 0x0c201f0087027f89 */ /* 0x000e2200000e0000 */
[----:B------:R-:W-:Y:S02]  /*3310*/  ISETP.LT.OR P4, PT, R4, 0x72, P4 ;  /* 0x000000720400780c */ /* 0x000fe40002781670 */
[----:B------:R-:W-:Y:S02]  /*3320*/  ISETP.GT.AND P1, PT, R10, 0x48, !P1 ;  /* 0x000000480a00780c */ /* 0x000fe40004f24270 */
[----:B------:R-:W-:-:S02]  /*3330*/  ISETP.LT.OR P5, PT, R4, 0x79, P5 ;  /* 0x000000790400780c */ /* 0x000fc40002fa1670 */
[----:B------:R-:W-:Y:S02]  /*3340*/  ISETP.LT.OR P1, PT, R4, 0x49, P1 ;  /* 0x000000490400780c */ /* 0x000fe40000f21670 */
[----:B------:R-:W-:Y:S02]  /*3350*/  FSEL R83, R83, -INF , !P4 ;  /* 0xff80000053537808 */ /* 0x000fe40006000000 */
[----:B------:R-:W-:Y:S02]  /*3360*/  FSEL R51, R62, -INF , !P1 ;  /* 0xff8000003e337808 */ /* 0x000fe40004800000 */
[----:B------:R-:W-:Y:S02]  /*3370*/  LOP3.LUT P1, RZ, R16, 0x1000, RZ, 0xc0, !PT ;  /* 0x0000100010ff7812 */ /* 0x000fe4000782c0ff */
[----:B------:R-:W-:Y:S02]  /*3380*/  R2UR UR7, R22 ;  /* 0x00000000160772ca */ /* 0x000fe400000e0000 */
[----:B------:R-:W-:-:S04]  /*3390*/  ISETP.GT.AND P1, PT, R10, 0x49, !P1 ;  /* 0x000000490a00780c */ /* 0x000fc80004f24270 */
[----:B------:R-:W-:Y:S02]  /*33a0*/  ISETP.LT.OR P1, PT, R4, 0x4a, P1 ;  /* 0x0000004a0400780c */ /* 0x000fe40000f21670 */
[----:B0-----:R-:W-:Y:S02]  /*33b0*/  FMNMX.FTZ R2, R135, R2, !PT ;  /* 0x0000000287027209 */ /* 0x001fe40007810000 */
[----:B------:R-:W-:Y:S02]  /*33c0*/  FSEL R63, R63, -INF , !P1 ;  /* 0xff8000003f3f7808 */ /* 0x000fe40004800000 */
[----:B------:R-:W-:Y:S01]  /*33d0*/  LOP3.LUT P1, RZ, R16, 0x800, RZ, 0xc0, !PT ;  /* 0x0000080010ff7812 */ /* 0x000fe2000782c0ff */
[----:B------:R-:W-:Y:S01]  /*33e0*/  FMUL.FTZ R12, R2, R0 ;  /* 0x00000000020c7220 */ /* 0x000fe20000410000 */
[----:B------:R-:W-:Y:S02]  /*33f0*/  UIADD3 UR45, UR7, UR45, URZ ;  /* 0x0000002d072d7290 */ /* 0x000fe4000fffe03f */
[----:B------:R-:W-:-:S02]  /*3400*/  ISETP.GT.AND P1, PT, R10, 0x50, !P1 ;  /* 0x000000500a00780c */ /* 0x000fc40004f24270 */
[----:B------:R-:W-:Y:S02]  /*3410*/  UIADD3 UR4, UR45, UR4, URZ ;  /* 0x000000042d047290 */ /* 0x000fe4000fffe03f */
        /* <DEDUP_REMOVED lines=29> */
[-CC-:B------:R-:W-:Y:S01]  /*35f0*/  FFMA.FTZ R138, R89, R0.reuse, -R12.reuse ;  /* 0x00000000598a7223 */ /* 0x180fe2000001080c */
[----:B------:R-:W-:Y:S01]  /*3600*/  ISETP.LT.OR P1, PT, R4, 0x1, P1 ;  /* 0x000000010400780c */ /* 0x000fe20000f21670 */
[-CC-:B------:R-:W-:Y:S01]  /*3610*/  FFMA.FTZ R136, R91, R0.reuse, -R12.reuse ;  /* 0x000000005b887223 */ /* 0x180fe2000001080c */
[----:B------:R-:W-:Y:S01]  /*3620*/  FSEL R91, R82, -INF , !P3 ;  /* 0xff800000525b7808 */ /* 0x000fe20005800000 */
[-CC-:B------:R-:W-:Y:S01]  /*3630*/  FFMA.FTZ R132, R33, R0.reuse, -R12.reuse ;  /* 0x0000000021847223 */ /* 0x180fe2000001080c */
[----:B------:R-:W-:Y:S01]  /*3640*/  FSEL R26, R26, -INF , !P1 ;  /* 0xff8000001a1a7808 */ /* 0x000fe20004800000 */
[-CC-:B------:R-:W-:Y:S01]  /*3650*/  FFMA.FTZ R33, R57, R0.reuse, -R12.reuse ;  /* 0x0000000039217223 */ /* 0x180fe2000001080c */
[----:B------:R-:W-:Y:S01]  /*3660*/  LOP3.LUT P1, RZ, R16, 0x4000000, RZ, 0xc0, !PT ;  /* 0x0400000010ff7812 */ /* 0x000fe2000782c0ff */
[-CC-:B------:R-:W-:Y:S01]  /*3670*/  FFMA.FTZ R142, R93, R0.reuse, -R12.reuse ;  /* 0x000000005d8e7223 */ /* 0x180fe2000001080c */
[----:B------:R-:W-:Y:S01]  /*3680*/  FMNMX.FTZ R14, R26, R117, !PT ;  /* 0x000000751a0e7209 */ /* 0x000fe20007810000 */
[-CC-:B------:R-:W-:Y:S01]  /*3690*/  FFMA.FTZ R148, R133, R0.reuse, -R12.reuse ;  /* 0x0000000085947223 */ /* 0x180fe2000001080c */
[----:B------:R-:W-:Y:S01]  /*36a0*/  ISETP.GT.AND P1, PT, R10, 0x68, !P1 ;  /* 0x000000680a00780c */ /* 0x000fe20004f24270 */
[--C-:B------:R-:W-:Y:S01]  /*36b0*/  FFMA.FTZ R131, R131, R0, -R12.reuse ;  /* 0x0000000083837223 */ /* 0x100fe2000001080c */
[----:B------:R-:W-:Y:S01]  /*36c0*/  FMNMX.FTZ R14, R27, R14, !PT ;  /* 0x0000000e1b0e7209 */ /* 0x000fe20007810000 */
[--C-:B------:R-:W-:Y:S01]  /*36d0*/  FFMA.FTZ R150, R127, R0, -R12.reuse ;  /* 0x000000007f967223 */ /* 0x100fe2000001080c */
[----:B------:R-:W-:Y:S01]  /*36e0*/  ISETP.LT.OR P1, PT, R4, 0x69, P1 ;  /* 0x000000690400780c */ /* 0x000fe20000f21670 */
[----:B------:R-:W-:Y:S01]  /*36f0*/  MUFU.EX2 R148, R148 ;  /* 0x0000009400947308 */ /* 0x000fe20000000800 */
[----:B------:R-:W-:Y:S01]  /*3700*/  FMNMX.FTZ R14, R115, R14, !PT ;  /* 0x0000000e730e7209 */ /* 0x000fe20007810000 */
[-CC-:B------:R-:W-:Y:S01]  /*3710*/  FFMA.FTZ R128, R13, R0.reuse, -R12.reuse ;  /* 0x000000000d807223 */ /* 0x180fe2000001080c */
[----:B------:R-:W-:Y:S01]  /*3720*/  FSEL R89, R78, -INF , !P1 ;  /* 0xff8000004e597808 */ /* 0x000fe20004800000 */
[--C-:B------:R-:W-:Y:S01]  /*3730*/  FFMA.FTZ R127, R129, R0, -R12.reuse ;  /* 0x00000000817f7223 */ /* 0x100fe2000001080c */
[----:B------:R-:W-:Y:S01]  /*3740*/  FMNMX.FTZ R14, R99, R14, !PT ;  /* 0x0000000e630e7209 */ /* 0x000fe20007810000 */
[--C-:B------:R-:W-:Y:S01]  /*3750*/  FFMA.FTZ R144, R125, R0, -R12.reuse ;  /* 0x000000007d907223 */ /* 0x100fe2000001080c */
[----:B------:R-:W-:Y:S01]  /*3760*/  ISETP.GT.AND P6, PT, R10, 0x79, !P6 ;  /* 0x000000790a00780c */ /* 0x000fe200077c4270 */
[----:B------:R-:W0:Y:S01]  /*3770*/  MUFU.EX2 R131, R131 ;  /* 0x0000008300837308 */ /* 0x000e220000000800 */
[----:B------:R-:W-:Y:S01]  /*3780*/  FMNMX.FTZ R14, R113, R14, !PT ;  /* 0x0000000e710e7209 */ /* 0x000fe20007810000 */
[-CC-:B------:R-:W-:Y:S01]  /*3790*/  FFMA.FTZ R119, R119, R0.reuse, -R12.reuse ;  /* 0x0000000077777223 */ /* 0x180fe2000001080c */
[----:B------:R-:W-:Y:S01]  /*37a0*/  ISETP.LT.OR P6, PT, R4, 0x7a, P6 ;  /* 0x0000007a0400780c */ /* 0x000fe200037c1670 */
[--C-:B------:R-:W-:Y:S01]  /*37b0*/  FFMA.FTZ R146, R97, R0, -R12.reuse ;  /* 0x0000000061927223 */ /* 0x100fe2000001080c */
[----:B------:R-:W-:Y:S01]  /*37c0*/  FMNMX.FTZ R14, R31, R14, !PT ;  /* 0x0000000e1f0e7209 */ /* 0x000fe20007810000 */
[--C-:B------:R-:W-:Y:S01]  /*37d0*/  FFMA.FTZ R37, R37, R0, -R12.reuse ;  /* 0x0000000025257223 */ /* 0x100fe2000001080c */
[----:B------:R-:W-:Y:S01]  /*37e0*/  FSEL R57, R86, -INF , !P5 ;  /* 0xff80000056397808 */ /* 0x000fe20006800000 */
[----:B------:R-:W1:Y:S01]  /*37f0*/  MUFU.EX2 R150, R150 ;  /* 0x0000009600967308 */ /* 0x000e620000000800 */
[----:B------:R-:W-:Y:S01]  /*3800*/  FMNMX.FTZ R14, R111, R14, !PT ;  /* 0x0000000e6f0e7209 */ /* 0x000fe20007810000 */
[-CC-:B------:R-:W-:Y:S01]  /*3810*/  FFMA.FTZ R140, R95, R0.reuse, -R12.reuse ;  /* 0x000000005f8c7223 */ /* 0x180fe2000001080c */
[----:B------:R-:W-:Y:S01]  /*3820*/  FSEL R87, R87, -INF , !P6 ;  /* 0xff80000057577808 */ /* 0x000fe20007000000 */
[--C-:B------:R-:W-:Y:S01]  /*3830*/  FFMA.FTZ R41, R41, R0, -R12.reuse ;  /* 0x0000000029297223 */ /* 0x100fe2000001080c */
[----:B------:R-:W-:Y:S01]  /*3840*/  FMNMX.FTZ R14, R35, R14, !PT ;  /* 0x0000000e230e7209 */ /* 0x000fe20007810000 */
[-CC-:B------:R-:W-:Y:S01]  /*3850*/  FFMA.FTZ R134, R29, R0.reuse, -R12.reuse ;  /* 0x000000001d867223 */ /* 0x180fe2000001080c */
[--C-:B------:R-:W-:Y:S01]  /*3860*/  FFMA.FTZ R29, R61, R0, -R12.reuse ;  /* 0x000000003d1d7223 */ /* 0x100fe2000001080c */
[----:B------:R-:W2:Y:S01]  /*3870*/  MUFU.EX2 R127, R127 ;  /* 0x0000007f007f7308 */ /* 0x000ea20000000800 */
[----:B------:R-:W-:Y:S01]  /*3880*/  FMNMX.FTZ R14, R109, R14, !PT ;  /* 0x0000000e6d0e7209 */ /* 0x000fe20007810000 */
[-CC-:B------:R-:W-:Y:S01]  /*3890*/  FFMA.FTZ R130, R25, R0.reuse, -R12.reuse ;  /* 0x0000000019827223 */ /* 0x180fe2000001080c */
[-CC-:B------:R-:W-:Y:S01]  /*38a0*/  FFMA.FTZ R124, R11, R0.reuse, -R12.reuse ;  /* 0x000000000b7c7223 */ /* 0x180fe2000001080c */
[--C-:B------:R-:W-:Y:S01]  /*38b0*/  FFMA.FTZ R126, R15, R0, -R12.reuse ;  /* 0x000000000f7e7223 */ /* 0x100fe2000001080c */
[----:B------:R-:W-:Y:S01]  /*38c0*/  FMNMX.FTZ R14, R101, R14, !PT ;  /* 0x0000000e650e7209 */ /* 0x000fe20007810000 */
[-CC-:B------:R-:W-:Y:S01]  /*38d0*/  FFMA.FTZ R120, R21, R0.reuse, -R12.reuse ;  /* 0x0000000015787223 */ /* 0x180fe2000001080c */
[--C-:B------:R-:W-:Y:S01]  /*38e0*/  FFMA.FTZ R122, R3, R0, -R12.reuse ;  /* 0x00000000037a7223 */ /* 0x100fe2000001080c */
[----:B------:R-:W3:Y:S01]  /*38f0*/  MUFU.EX2 R144, R144 ;  /* 0x0000009000907308 */ /* 0x000ee20000000800 */
[----:B------:R-:W-:Y:S01]  /*3900*/  FMNMX.FTZ R14, R107, R14, !PT ;  /* 0x0000000e6b0e7209 */ /* 0x000fe20007810000 */
[-CC-:B------:R-:W-:Y:S01]  /*3910*/  FFMA.FTZ R45, R45, R0.reuse, -R12.reuse ;  /* 0x000000002d2d7223 */ /* 0x180fe2000001080c */
[-CC-:B------:R-:W-:Y:S01]  /*3920*/  FFMA.FTZ R49, R49, R0.reuse, -R12.reuse ;  /* 0x0000000031317223 */ /* 0x180fe2000001080c */
[--C-:B------:R-:W-:Y:S01]  /*3930*/  FFMA.FTZ R53, R53, R0, -R12.reuse ;  /* 0x0000000035357223 */ /* 0x100fe2000001080c */
[----:B------:R-:W-:Y:S01]  /*3940*/  FMNMX.FTZ R14, R39, R14, !PT ;  /* 0x0000000e270e7209 */ /* 0x000fe20007810000 */
[-CC-:B------:R-:W-:Y:S01]  /*3950*/  FFMA.FTZ R61, R65, R0.reuse, -R12.reuse ;  /* 0x00000000413d7223 */ /* 0x180fe2000001080c */
[--C-:B------:R-:W-:Y:S01]  /*3960*/  FFMA.FTZ R25, R69, R0, -R12.reuse ;  /* 0x0000000045197223 */ /* 0x100fe2000001080c */
[----:B------:R-:W4:Y:S01]  /*3970*/  MUFU.EX2 R119, R119 ;  /* 0x0000007700777308 */ /* 0x000f220000000800 */
[----:B------:R-:W-:Y:S01]  /*3980*/  FMNMX.FTZ R14, R105, R14, !PT ;  /* 0x0000000e690e7209 */ /* 0x000fe20007810000 */
[-CC-:B------:R-:W-:Y:S01]  /*3990*/  FFMA.FTZ R11, R73, R0.reuse, -R12.reuse ;  /* 0x00000000490b7223 */ /* 0x180fe2000001080c */
[-CC-:B------:R-:W-:Y:S01]  /*39a0*/  FFMA.FTZ R15, R77, R0.reuse, -R12.reuse ;  /* 0x000000004d0f7223 */ /* 0x180fe2000001080c */
[--C-:B------:R-:W-:Y:S01]  /*39b0*/  FFMA.FTZ R21, R81, R0, -R12.reuse ;  /* 0x0000000051157223 */ /* 0x100fe2000001080c */
[----:B------:R-:W-:Y:S01]  /*39c0*/  FMNMX.FTZ R14, R43, R14, !PT ;  /* 0x0000000e2b0e7209 */ /* 0x000fe20007810000 */
[----:B------:R-:W-:-:S02]  /*39d0*/  FFMA.FTZ R3, R85, R0, -R12 ;  /* 0x0000000055037223 */ /* 0x000fc4000001080c */
[----:B------:R-:W5:Y:S01]  /*39e0*/  MUFU.EX2 R146, R146 ;  /* 0x0000009200927308 */ /* 0x000f620000000800 */
[----:B------:R-:W-:-:S04]  /*39f0*/  FMNMX.FTZ R14, R55, R14, !PT ;  /* 0x0000000e370e7209 */ /* 0x000fc80007810000 */
[----:B------:R-:W-:-:S03]  /*3a00*/  FMNMX.FTZ R14, R103, R14, !PT ;  /* 0x0000000e670e7209 */ /* 0x000fc60007810000 */
        /* <DEDUP_REMOVED lines=39> */
[----:B------:R-:W-:Y:S01]  /*3c80*/  MUFU.EX2 R25, R25 ;  /* 0x0000001900197308 */ /* 0x000fe20000000800 */
[-CC-:B------:R-:W-:Y:S01]  /*3c90*/  FFMA.FTZ R151, R27, R0.reuse, -R4.reuse ;  /* 0x000000001b977223 */ /* 0x180fe20000010804 */
[----:B------:R-:W-:Y:S01]  /*3ca0*/  FADD.FTZ R27, R148, R131 ;  /* 0x00000083941b7221 */ /* 0x000fe20000010000 */
[-CC-:B------:R-:W-:Y:S01]  /*3cb0*/  FFMA.FTZ R149, R26, R0.reuse, -R4.reuse ;  /* 0x000000001a957223 */ /* 0x180fe20000010804 */
[-CC-:B------:R-:W-:Y:S01]  /*3cc0*/  FFMA.FTZ R10, R117, R0.reuse, -R4.reuse ;  /* 0x00000000750a7223 */ /* 0x180fe20000010804 */
[-CC-:B------:R-:W-:Y:S01]  /*3cd0*/  FFMA.FTZ R12, R115, R0.reuse, -R4.reuse ;  /* 0x00000000730c7223 */ /* 0x180fe20000010804 */
[----:B-1----:R-:W-:Y:S01]  /*3ce0*/  FADD.FTZ R30, R150, R27 ;  /* 0x0000001b961e7221 */ /* 0x002fe20000010000 */
[-CC-:B------:R-:W-:Y:S01]  /*3cf0*/  FFMA.FTZ R145, R99, R0.reuse, -R4.reuse ;  /* 0x0000000063917223 */ /* 0x180fe20000010804 */
[----:B------:R-:W-:Y:S01]  /*3d00*/  MUFU.EX2 R151, R151 ;  /* 0x0000009700977308 */ /* 0x000fe20000000800 */
[-C--:B------:R-:W-:Y:S01]  /*3d10*/  FFMA.FTZ R14, R113, R0.reuse, -R4 ;  /* 0x00000000710e7223 */ /* 0x080fe20000010804 */
[----:B--2---:R-:W-:Y:S01]  /*3d20*/  FADD.FTZ R27, R127, R30 ;  /* 0x0000001e7f1b7221 */ /* 0x004fe20000010000 */
[-CC-:B------:R-:W-:Y:S01]  /*3d30*/  FFMA.FTZ R147, R31, R0.reuse, -R4.reuse ;  /* 0x000000001f937223 */ /* 0x180fe20000010804 */
[-CC-:B------:R-:W-:Y:S01]  /*3d40*/  FFMA.FTZ R16, R111, R0.reuse, -R4.reuse ;  /* 0x000000006f107223 */ /* 0x180fe20000010804 */
[-CC-:B------:R-:W-:Y:S01]  /*3d50*/  FFMA.FTZ R141, R35, R0.reuse, -R4.reuse ;  /* 0x00000000238d7223 */ /* 0x180fe20000010804 */
[----:B---3--:R-:W-:Y:S01]  /*3d60*/  FADD.FTZ R30, R144, R27 ;  /* 0x0000001b901e7221 */ /* 0x008fe20000010000 */
[-CC-:B------:R-:W-:Y:S01]  /*3d70*/  FFMA.FTZ R20, R109, R0.reuse, -R4.reuse ;  /* 0x000000006d147223 */ /* 0x180fe20000010804 */
[----:B------:R-:W-:Y:S01]  /*3d80*/  MUFU.EX2 R149, R149 ;  /* 0x0000009500957308 */ /* 0x000fe20000000800 */
[-C--:B------:R-:W-:Y:S01]  /*3d90*/  FFMA.FTZ R143, R101, R0.reuse, -R4 ;  /* 0x00000000658f7223 */ /* 0x080fe20000010804 */
[----:B----4-:R-:W-:Y:S01]  /*3da0*/  FADD.FTZ R27, R119, R30 ;  /* 0x0000001e771b7221 */ /* 0x010fe20000010000 */
[-CC-:B------:R-:W-:Y:S01]  /*3db0*/  FFMA.FTZ R24, R107, R0.reuse, -R4.reuse ;  /* 0x000000006b187223 */ /* 0x180fe20000010804 */
[-CC-:B------:R-:W-:Y:S01]  /*3dc0*/  FFMA.FTZ R137, R39, R0.reuse, -R4.reuse ;  /* 0x0000000027897223 */ /* 0x180fe20000010804 */
[-CC-:B------:R-:W-:Y:S01]  /*3dd0*/  FFMA.FTZ R26, R105, R0.reuse, -R4.reuse ;  /* 0x00000000691a7223 */ /* 0x180fe20000010804 */
[----:B-----5:R-:W-:Y:S01]  /*3de0*/  FADD.FTZ R32, R146, R27 ;  /* 0x0000001b92207221 */ /* 0x020fe20000010000 */
[-CC-:B------:R-:W-:Y:S01]  /*3df0*/  FFMA.FTZ R139, R43, R0.reuse, -R4.reuse ;  /* 0x000000002b8b7223 */ /* 0x180fe20000010804 */
[----:B------:R-:W0:Y:S01]  /*3e00*/  MUFU.EX2 R10, R10 ;  /* 0x0000000a000a7308 */ /* 0x000e220000000800 */
[-C--:B------:R-:W-:Y:S01]  /*3e10*/  FFMA.FTZ R28, R55, R0.reuse, -R4 ;  /* 0x00000000371c7223 */ /* 0x080fe20000010804 */
[----:B------:R-:W-:Y:S01]  /*3e20*/  FADD.FTZ R27, R37, R32 ;  /* 0x00000020251b7221 */ /* 0x000fe20000010000 */
[-CC-:B------:R-:W-:Y:S01]  /*3e30*/  FFMA.FTZ R133, R103, R0.reuse, -R4.reuse ;  /* 0x0000000067857223 */ /* 0x180fe20000010804 */
[-CC-:B------:R-:W-:Y:S01]  /*3e40*/  FFMA.FTZ R30, R59, R0.reuse, -R4.reuse ;  /* 0x000000003b1e7223 */ /* 0x180fe20000010804 */
[-CC-:B------:R-:W-:Y:S01]  /*3e50*/  FFMA.FTZ R135, R51, R0.reuse, -R4.reuse ;  /* 0x0000000033877223 */ /* 0x180fe20000010804 */
[----:B------:R-:W-:Y:S01]  /*3e60*/  FADD.FTZ R32, R140, R27 ;  /* 0x0000001b8c207221 */ /* 0x000fe20000010000 */
[-CC-:B------:R-:W-:Y:S01]  /*3e70*/  FFMA.FTZ R129, R47, R0.reuse, -R4.reuse ;  /* 0x000000002f817223 */ /* 0x180fe20000010804 */
[----:B------:R-:W1:Y:S01]  /*3e80*/  MUFU.EX2 R12, R12 ;  /* 0x0000000c000c7308 */ /* 0x000e620000000800 */
[-C--:B------:R-:W-:Y:S01]  /*3e90*/  FFMA.FTZ R22, R67, R0.reuse, -R4 ;  /* 0x0000000043167223 */ /* 0x080fe20000010804 */
[----:B------:R-:W-:Y:S01]  /*3ea0*/  FADD.FTZ R27, R41, R32 ;  /* 0x00000020291b7221 */ /* 0x000fe20000010000 */
[-CC-:B------:R-:W-:Y:S01]  /*3eb0*/  FFMA.FTZ R32, R63, R0.reuse, -R4.reuse ;  /* 0x000000003f207223 */ /* 0x180fe20000010804 */
[-CC-:B------:R-:W-:Y:S01]  /*3ec0*/  FFMA.FTZ R121, R121, R0.reuse, -R4.reuse ;  /* 0x0000000079797223 */ /* 0x180fe20000010804 */
[-CC-:B------:R-:W-:Y:S01]  /*3ed0*/  FFMA.FTZ R71, R71, R0.reuse, -R4.reuse ;  /* 0x0000000047477223 */ /* 0x180fe20000010804 */
[----:B------:R-:W-:Y:S01]  /*3ee0*/  FADD.FTZ R36, R142, R27 ;  /* 0x0000001b8e247221 */ /* 0x000fe20000010000 */
[-C--:B------:R-:W-:Y:S01]  /*3ef0*/  FFMA.FTZ R123, R123, R0.reuse, -R4 ;  /* 0x000000007b7b7223 */ /* 0x080fe20000010804 */
[----:B------:R-:W2:Y:S01]  /*3f00*/  MUFU.EX2 R145, R145 ;  /* 0x0000009100917308 */ /* 0x000ea20000000800 */
[----:B0-----:R-:W-:Y:S01]  /*3f10*/  FADD.FTZ R34, R149, R10 ;  /* 0x0000000a95227221 */ /* 0x001fe20000010000 */
[----:B------:R-:W-:Y:S01]  /*3f20*/  FADD.FTZ R31, R45, R36 ;  /* 0x000000242d1f7221 */ /* 0x000fe20000010000 */
[-CC-:B------:R-:W-:Y:S01]  /*3f30*/  FFMA.FTZ R75, R75, R0.reuse, -R4.reuse ;  /* 0x000000004b4b7223 */ /* 0x180fe20000010804 */
[-C--:B------:R-:W-:Y:S01]  /*3f40*/  FFMA.FTZ R89, R89, R0.reuse, -R4 ;  /* 0x0000000059597223 */ /* 0x080fe20000010804 */
[----:B------:R-:W-:Y:S01]  /*3f50*/  FADD.FTZ R27, R151, R34 ;  /* 0x00000022971b7221 */ /* 0x000fe20000010000 */
        /* <DEDUP_REMOVED lines=9> */
[----:B------:R-:W-:Y:S01]  /*3ff0*/  FFMA.FTZ R87, R87, R0, -R4 ;  /* 0x0000000057577223 */ /* 0x000fe20000010804 */
[----:B------:R-:W1:Y:S01]  /*4000*/  MUFU.EX2 R147, R147 ;  /* 0x0000009300937308 */ /* 0x000e620000000800 */
[----:B--2---:R-:W-:Y:S01]  /*4010*/  FADD.FTZ R27, R145, R34 ;  /* 0x00000022911b7221 */ /* 0x004fe20000010000 */
[----:B------:R-:W-:Y:S01]  /*4020*/  FADD.FTZ R31, R53, R36 ;  /* 0x00000024351f7221 */ /* 0x000fe20000010000 */
[----:B------:R-:W-:-:S02]  /*4030*/  F2FP.BF16.F32.PACK_AB R149, R10, R149 ;  /* 0x000000950a95723e */ /* 0x000fc400000010ff */
[----:B------:R-:W-:Y:S01]  /*4040*/  F2FP.BF16.F32.PACK_AB R151, R12, R151 ;  /* 0x000000970c97723e */ /* 0x000fe200000010ff */
[----:B------:R-:W-:Y:S01]  /*4050*/  FADD.FTZ R36, R132, R31 ;  /* 0x0000001f84247221 */ /* 0x000fe20000010000 */
[----:B------:R-:W-:Y:S01]  /*4060*/  F2FP.BF16.F32.PACK_AB R148, R131, R148 ;  /* 0x000000948394723e */ /* 0x000fe200000010ff */
[----:B------:R-:W2:Y:S01]  /*4070*/  MUFU.EX2 R16, R16 ;  /* 0x0000001000107308 */ /* 0x000ea20000000800 */
[C---:B0-----:R-:W-:Y:S01]  /*4080*/  FADD.FTZ R34, R14.reuse, R27 ;  /* 0x0000001b0e227221 */ /* 0x041fe20000010000 */
[----:B------:R-:W-:Y:S01]  /*4090*/  FADD.FTZ R31, R33, R36 ;  /* 0x00000024211f7221 */ /* 0x000fe20000010000 */
[----:B------:R-:W-:Y:S02]  /*40a0*/  F2FP.BF16.F32.PACK_AB R145, R14, R145 ;  /* 0x000000910e91723e */ /* 0x000fe400000010ff */
[----:B------:R-:W-:Y:S01]  /*40b0*/  F2FP.BF16.F32.PACK_AB R150, R127, R150 ;  /* 0x000000967f96723e */ /* 0x000fe200000010ff */
[----:B------:R-:W-:Y:S01]  /*40c0*/  FADD.FTZ R36, R134, R31 ;  /* 0x0000001f86247221 */ /* 0x000fe20000010000 */
[----:B------:R-:W-:Y:S01]  /*40d0*/  F2FP.BF16.F32.PACK_AB R144, R119, R144 ;  /* 0x000000907790723e */ /* 0x000fe200000010ff */
        /* <DEDUP_REMOVED lines=14> */
[----:B0-----:R-:W-:Y:S01]  /*41c0*/  FADD.FTZ R27, R141, R34 ;  /* 0x000000228d1b7221 */ /* 0x001fe20000010000 */
[----:B------:R-:W-:-:S02]  /*41d0*/  F2FP.BF16.F32.PACK_AB R134, R29, R134 ;  /* 0x000000861d86723e */ /* 0x000fc400000010ff */
[----:B------:R-:W-:Y:S02]  /*41e0*/  F2FP.BF16.F32.PACK_AB R128, R61, R128 ;  /* 0x000000803d80723e */ /* 0x000fe400000010ff */
[----:B------:R-:W-:Y:S02]  /*41f0*/  F2FP.BF16.F32.PACK_AB R147, R16, R147 ;  /* 0x000000931093723e */ /* 0x000fe400000010ff */
        /* <DEDUP_REMOVED lines=75> */
[----:B------:R-:W-:-:S03]  /*46b0*/  F2FP.BF16.F32.PACK_AB R121, R10, R91 ;  /* 0x0000005b0a79723e */ /* 0x000fc600000010ff */
[----:B0-----:R-:W-:-:S04]  /*46c0*/  FADD.FTZ R3, R57, R14 ;  /* 0x0000000e39037221 */ /* 0x001fc80000010000 */
[C---:B-1----:R-:W-:Y:S01]  /*46d0*/  FADD.FTZ R3, R12.reuse, R3 ;  /* 0x000000030c037221 */ /* 0x042fe20000010000 */
[----:B------:R-:W-:Y:S01]  /*46e0*/  F2FP.BF16.F32.PACK_AB R123, R12, R57 ;  /* 0x000000390c7b723e */ /* 0x000fe200000010ff */
[----:B------:R-:W-:Y:S01]  /*46f0*/  VIADD R12, R19, 0xfffffffe ;  /* 0xfffffffe130c7836 */ /* 0x000fe20000000000 */
        /* <DEDUP_REMOVED lines=12> */
.L_x_13775:
[----:B------:R-:W-:Y:S02]  /*47c0*/  ULDC UR14, c[0x0][0x9e4] ;  /* 0x00027900000e7ab9 */ /* 0x000fe40000000800 */
[----:B------:R-:W-:-:S11]  /*47d0*/  UISETP.NE.AND UP0, UPT, UR14, 0x1, UPT ;  /* 0x000000010e00788c */ /* 0x000fd6000bf05270 */
[----:B------:R-:W-:Y:S02]  /*47e0*/  @UP0 ULDC.64 UR18, c[0x0][0x9e8] ;  /* 0x00027a0000120ab9 */ /* 0x000fe40000000a00 */
[----:B------:R-:W-:-:S04]  /*47f0*/  UIMAD.WIDE.U32 UR10, UR7, UR18, URZ ;  /* 0x00000012070a72a5 */ /* 0x000fc8000f8e003f */
[----:B------:R-:W-:-:S12]  /*4800*/  @UP0 USHF.R.U32.HI UR7, URZ, UR19, UR11 ;  /* 0x000000133f070299 */ /* 0x000fd8000801160b */
.L_x_13776:
[----:B------:R-:W-:-:S04]  /*4810*/  UIMAD UR7, UR7, UR14, UR14 ;  /* 0x0000000e070772a4 */ /* 0x000fc8000f8e020e */
[----:B------:R-:W-:-:S04]  /*4820*/  UISETP.LT.AND UP0, UPT, UR4, UR7, UPT ;  /* 0x000000070400728c */ /* 0x000fc8000bf01270 */
[----:B------:R-:W-:-:S12]  /*4830*/  USEL UR4, UR4, UR7, UP0 ;  /* 0x0000000704047287 */ /* 0x000fd80008000000 */
.L_x_13774:
[----:B------:R-:W-:Y:S01]  /*4840*/  USHF.R.S32.HI UR7, URZ, 0x1f, UR4 ;  /* 0x0000001f3f077899 */ /* 0x000fe20008011404 */
[----:B------:R-:W-:Y:S02]  /*4850*/  CS2R R118, SRZ ;  /* 0x0000000000767805 */ /* 0x000fe4000001ff00 */
[----:B------:R-:W-:Y:S02]  /*4860*/  CS2R R116, SRZ ;  /* 0x0000000000747805 */ /* 0x000fe4000001ff00 */
[----:B------:R-:W-:Y:S01]  /*4870*/  CS2R R114, SRZ ;  /* 0x0000000000727805 */ /* 0x000fe2000001ff00 */
[----:B------:R-:W-:Y:S01]  /*4880*/  ULEA.HI UR7, UR7, UR4, URZ, 0x7 ;  /* 0x0000000407077291 */ /* 0x000fe2000f8f383f */
[----:B------:R-:W-:Y:S02]  /*4890*/  CS2R R112, SRZ ;  /* 0x0000000000707805 */ /* 0x000fe4000001ff00 */
[----:B------:R-:W-:Y:S01]  /*48a0*/  CS2R R110, SRZ ;  /* 0x00000000006e7805 */ /* 0x000fe2000001ff00 */
[----:B------:R-:W-:Y:S01]  /*48b0*/  UMOV UR4, URZ ;  /* 0x0000003f00047c82 */ /* 0x000fe20008000000 */
        /* <DEDUP_REMOVED lines=15> */
[----:B------:R-:W-:-:S11]  /*49b0*/  CS2R R88, SRZ ;  /* 0x0000000000587805 */ /* 0x000fd6000001ff00 */
        /* <DEDUP_REMOVED lines=9> */
.L_x_13796:
[----:B------:R-:W-:Y:S01]  /*4a50*/  ISETP.NE.AND P2, PT, RZ, UR42, PT ;  /* 0x0000002aff007c0c */ /* 0x000fe2000bf45270 */
[----:B------:R-:W-:-:S04]  /*4a60*/  UISETP.NE.AND UP0, UPT, UR25, 0x1, UPT ;  /* 0x000000011900788c */ /* 0x000fc8000bf05270 */
[----:B------:R-:W-:-:S04]  /*4a70*/  USEL UR4, URZ, 0x1, UP0 ;  /* 0x000000013f047887 */ /* 0x000fc80008000000 */
[----:B------:R-:W-:-:S04]  /*4a80*/  ULOP3.LUT UR4, UR26, UR4, URZ, 0x3c, !UPT ;  /* 0x000000041a047292 */ /* 0x000fc8000f8e3c3f */
[----:B------:R-:W-:Y:S08]  /*4a90*/  @P2 BRA `(.L_x_13778) ;  /* 0x0000000000382947 */ /* 0x000ff00003800000 */
[----:B------:R-:W-:Y:S05]  /*4aa0*/  @!P0 BRA `(.L_x_13779) ;  /* 0x0000000000048947 */ /* 0x000fea0003800000 */
[----:B------:R-:W-:Y:S01]  /*4ab0*/  BPT.TRAP 0x1 ;  /* 0x000000040000795c */ /* 0x000fe20000300000 */
.L_x_13779:
        /* <DEDUP_REMOVED lines=9> */
.L_x_13780:
[----:B-1----:R-:W-:Y:S05]  /*4b50*/  @P1 BRA `(.L_x_13778) ;  /* 0x0000000000081947 */ /* 0x002fea0003800000 */
[----:B------:R-:W1:Y:S02]  /*4b60*/  SYNCS.PHASECHK.TRANS64.TRYWAIT P1, [UR7+0x16830], R0 ;  /* 0x01683000ff0075a7 */ /* 0x000e640008020147 */
[----:B-1----:R-:W-:Y:S05]  /*4b70*/  @!P1 BRA `(.L_x_13781) ;  /* 0x000000d400989947 */ /* 0x002fea0003800000 */
.L_x_13778:
        /* <DEDUP_REMOVED lines=11> */
[----:B------:R-:W-:-:S03]  /*4c30*/  UMOV UR19, 0x40000040 ;  /* 0x4000004000137882 */ /* 0x000fc60000000000 */
[----:B------:R-:W-:Y:S02]  /*4c40*/  UIADD3 UR10, UR22, 0x2, URZ ;  /* 0x00000002160a7890 */ /* 0x000fe4000fffe03f */
[----:B------:R-:W-:Y:S02]  /*4c50*/  UIADD3 UR14, UR22, 0x4, URZ ;  /* 0x00000004160e7890 */ /* 0x000fe4000fffe03f */
        /* <DEDUP_REMOVED lines=16> */
.L_x_13783:
[----:B------:R-:W-:Y:S01]  /*4d60*/  ULEA UR10, UR25, UR43, 0x3 ;  /* 0x0000002b190a7291 */ /* 0x000fe2000f8e183f */
[----:B------:R-:W-:-:S05]  /*4d70*/  IMAD.U32 R0, RZ, RZ, UR26 ;  /* 0x0000001aff007e24 */ /* 0x000fca000f8e00ff */
[----:B------:R-:W-:-:S04]  /*4d80*/  SHF.L.U32 R0, R0, 0x1f, RZ ;  /* 0x0000001f00007819 */ /* 0x000fc800000006ff */
[----:B------:R0:W1:Y:S01]  /*4d90*/  SYNCS.PHASECHK.TRANS64.TRYWAIT P1, [UR10+0x16850], R0 ;  /* 0x01685000ff0075a7 */ /* 0x000062000802014a */
[----:B------:R-:W-:Y:S05]  /*4da0*/  @!P0 BRA `(.L_x_13784) ;  /* 0x0000000000048947 */ /* 0x000fea0003800000 */
[----:B------:R-:W-:Y:S01]  /*4db0*/  BPT.TRAP 0x1 ;  /* 0x000000040000795c */ /* 0x000fe20000300000 */
.L_x_13784:
[----:B-1----:R-:W-:Y:S05]  /*4dc0*/  @P1 BRA `(.L_x_13782) ;  /* 0x0000000000081947 */ /* 0x002fea0003800000 */
[----:B------:R-:W1:Y:S02]  /*4dd0*/  SYNCS.PHASECHK.TRANS64.TRYWAIT P1, [UR10+0x16850], R0 ;  /* 0x01685000ff0075a7 */ /* 0x000e64000802014a */
[----:B-1----:R-:W-:Y:S05]  /*4de0*/  @!P1 BRA `(.L_x_13785) ;  /* 0x000000d400149947 */ /* 0x002fea0003800000 */
.L_x_13782:
        /* <DEDUP_REMOVED lines=50> */
.L_x_13786:
[----:B------:R-:W-:Y:S01]  /*5110*/  UISETP.NE.AND UP1, UPT, UR40, URZ, UPT ;  /* 0x0000003f2800728c */ /* 0x000fe2000bf25270 */
[----:B------:R-:W1:Y:S01]  /*5120*/  LDC R5, c[0x0][0x288] ;  /* 0x0000a200ff057b82 */ /* 0x000e620000000800 */
[----:B------:R-:W-:Y:S01]  /*5130*/  IMAD.MOV.U32 R2, RZ, RZ, R9 ;  /* 0x000000ffff027224 */ /* 0x000fe200078e0009 */
[----:B------:R-:W-:Y:S02]  /*5140*/  UISETP.NE.AND UP0, UPT, UR44, URZ, UPT ;  /* 0x0000003f2c00728c */ /* 0x000fe4000bf05270 */
[----:B------:R-:W-:Y:S01]  /*5150*/  ULEA UR10, UR7, UR43, 0x3 ;  /* 0x0000002b070a7291 */ /* 0x000fe2000f8e183f */
[----:B------:R-:W-:Y:S02]  /*5160*/  PLOP3.LUT P1, PT, PT, PT, UP1, 0x80, 0x0 ;  /* 0x000000000000781c */ /* 0x000fe40003f2f018 */
[----:B------:R-:W-:Y:S01]  /*5170*/  PLOP3.LUT P2, PT, PT, PT, UP1, 0x80, 0x0 ;  /* 0x000000000000781c */ /* 0x000fe20003f4f018 */
[----:B------:R-:W-:Y:S02]  /*5180*/  UIADD3 UR10, UR10, 0x16840, URZ ;  /* 0x000168400a0a7890 */ /* 0x000fe4000fffe03f */
[----:B------:R-:W-:Y:S01]  /*5190*/  @UP1 ULDC UR11, c[0x0][0x44c] ;  /* 0x00011300000b1ab9 */ /* 0x000fe20000000800 */
[----:B------:R-:W-:Y:S01]  /*51a0*/  @UP1 ULDC UR14, c[0x0][0x450] ;  /* 0x00011400000e1ab9 */ /* 0x000fe20000000800 */
[----:B------:R-:W-:-:S06]  /*51b0*/  UPRMT UR10, UR5, 0x654, UR10 ;  /* 0x00000654050a7896 */ /* 0x000fcc000800000a */
        /* <DEDUP_REMOVED lines=28> */
.L_x_13789:
[----:B------:R-:W-:-:S05]  /*5380*/  IMAD.U32 R15, RZ, RZ, UR29 ;  /* 0x0000001dff0f7e24 */ /* 0x000fca000f8e00ff */
[----:B------:R-:W-:-:S13]  /*5390*/  ISETP.NE.AND P1, PT, R15, 0x1, PT ;  /* 0x000000010f00780c */ /* 0x000fda0003f25270 */
[----:B------:R-:W0:Y:S02]  /*53a0*/  @P1 LDC.64 R120, c[0x0][0x9e8] ;  /* 0x00027a00ff781b82 */ /* 0x000e240000000a00 */
[----:B0-----:R-:W-:-:S05]  /*53b0*/  @P1 IMAD.HI.U32 R120, R13, R120, RZ ;  /* 0x000000780d781227 */ /* 0x001fca00078e00ff */
[----:B------:R-:W-:-:S07]  /*53c0*/  @P1 SHF.R.U32.HI R13, RZ, R121, R120 ;  /* 0x00000079ff0d1219 */ /* 0x000fce0000011678 */
.L_x_13790:
[----:B------:R-:W-:Y:S05]  /*53d0*/  BSYNC B0 ;  /* 0x0000000000007941 */ /* 0x000fea0003800000 */
.L_x_13788:
[----:B------:R-:W-:-:S04]  /*53e0*/  IMAD R13, R13, R15, -R0 ;  /* 0x0000000f0d0d7224 */ /* 0x000fc800078e0a00 */
[----:B------:R-:W-:-:S05]  /*53f0*/  IMAD R13, R8, -0x2, R13 ;  /* 0xfffffffe080d7824 */ /* 0x000fca00078e020d */
[----:B------:R-:W-:Y:S02]  /*5400*/  VIADDMNMX R20, R13, R15, R20, PT ;  /* 0x0000000f0d147246 */ /* 0x000fe40003800114 */
[----:B------:R-:W-:-:S07]  /*5410*/  VIMNMX R22, R22, R13, !PT ;  /* 0x0000000d16167248 */ /* 0x000fce0007fe0100 */
.L_x_13787:
        /* <DEDUP_REMOVED lines=12> */
[----:B------:R-:W-:-:S02]  /*54e0*/  ISETP.GT.AND P5, PT, R22, 0x9, P1 ;  /* 0x000000091600780c */ /* 0x000fc40000fa4270 */
[----:B------:R-:W-:Y:S01]  /*54f0*/  FSEL R141, R24, -INF , !P6 ;  /* 0xff800000188d7808 */ /* 0x000fe20007000000 */
[--C-:B0-----:R-:W-:Y:S01]  /*5500*/  IMAD.IADD R14, R14, 0x1, R137.reuse ;  /* 0x000000010e0e7824 */ /* 0x101fe200078e0289 */
[----:B------:R-:W-:Y:S01]  /*5510*/  FSEL R145, R25, -INF , !P2 ;  /* 0xff80000019917808 */ /* 0x000fe20005000000 */
        /* <DEDUP_REMOVED lines=100> */
.L_x_13793:
[----:B------:R-:W-:-:S05]  /*5b60*/  IMAD.U32 R2, RZ, RZ, UR29 ;  /* 0x0000001dff027e24 */ /* 0x000fca000f8e00ff */
[----:B------:R-:W-:-:S13]  /*5b70*/  ISETP.NE.AND P2, PT, R2, 0x1, PT ;  /* 0x000000010200780c */ /* 0x000fda0003f45270 */
[----:B------:R-:W0:Y:S02]  /*5b80*/  @P2 LDC.64 R136, c[0x0][0x9e8] ;  /* 0x00027a00ff882b82 */ /* 0x000e240000000a00 */
[----:B0-----:R-:W-:-:S05]  /*5b90*/  @P2 IMAD.HI.U32 R136, R139, R136, RZ ;  /* 0x000000888b882227 */ /* 0x001fca00078e00ff */
[----:B------:R-:W-:-:S07]  /*5ba0*/  @P2 SHF.R.U32.HI R139, RZ, R137, R136 ;  /* 0x00000089ff8b2219 */ /* 0x000fce0000011688 */
.L_x_13794:
[----:B------:R-:W-:Y:S05]  /*5bb0*/  BSYNC B0 ;  /* 0x0000000000007941 */ /* 0x000fea0003800000 */
.L_x_13792:
[----:B------:R-:W-:-:S04]  /*5bc0*/  IMAD R139, R139, R2, -R0 ;  /* 0x000000028b8b7224 */ /* 0x000fc800078e0a00 */
[----:B------:R-:W-:-:S05]  /*5bd0*/  IMAD R139, R8, -0x2, R139 ;  /* 0xfffffffe088b7824 */ /* 0x000fca00078e028b */
[----:B------:R-:W-:Y:S02]  /*5be0*/  VIADDMNMX R14, R139, R2, R14, PT ;  /* 0x000000028b0e7246 */ /* 0x000fe4000380010e */
[----:B------:R-:W-:-:S07]  /*5bf0*/  VIMNMX R16, R16, R139, !PT ;  /* 0x0000008b10107248 */ /* 0x000fce0007fe0100 */
.L_x_13791:
        /* <DEDUP_REMOVED lines=13> */
[----:B------:R-:W-:Y:S02]  /*5cd0*/  ISETP.GT.AND P5, PT, R16, 0x20, P1 ;  /* 0x000000201000780c */ /* 0x000fe40000fa4270 */
[----:B------:R-:W-:Y:S02]  /*5ce0*/  FMNMX.FTZ R0, R37, R0, !PT ;  /* 0x0000000025007209 */ /* 0x000fe40007810000 */
[----:B------:R-:W-:Y:S02]  /*5cf0*/  ISETP.LT.OR P5, PT, R14, 0x21, P5 ;  /* 0x000000210e00780c */ /* 0x000fe40002fa1670 */
[----:B------:R-:W-:Y:S02]  /*5d00*/  FMNMX.FTZ R0, R13, R0, !PT ;  /* 0x000000000d007209 */ /* 0x000fe40007810000 */
[----:B------:R-:W-:-:S02]  /*5d10*/  ISETP.GT.AND P2, PT, R16, 0x11, P1 ;  /* 0x000000111000780c */ /* 0x000fc40000f44270 */
[----:B------:R-:W-:Y:S02]  /*5d20*/  FMNMX.FTZ R0, R41, R0, !PT ;  /* 0x0000000029007209 */ /* 0x000fe40007810000 */
[----:B------:R-:W-:Y:S02]  /*5d30*/  ISETP.LT.OR P2, PT, R14, 0x12, P2 ;  /* 0x000000120e00780c */ /* 0x000fe40001741670 */
[----:B------:R-:W-:Y:S02]  /*5d40*/  FMNMX.FTZ R0, R15, R0, !PT ;  /* 0x000000000f007209 */ /* 0x000fe40007810000 */
[C---:B------:R-:W-:Y:S02]  /*5d50*/  ISETP.GT.AND P3, PT, R16.reuse, 0x8, P1 ;  /* 0x000000081000780c */ /* 0x040fe40000f64270 */
[----:B------:R-:W-:Y:S02]  /*5d60*/  FMNMX.FTZ R0, R45, R0, !PT ;  /* 0x000000002d007209 */ /* 0x000fe40007810000 */
[----:B------:R-:W-:-:S02]  /*5d70*/  ISETP.GT.AND P4, PT, R16, 0x9, P1 ;  /* 0x000000091000780c */ /* 0x000fc40000f84270 */
[----:B------:R-:W-:Y:S02]  /*5d80*/  FMNMX.FTZ R0, R19, R0, !PT ;  /* 0x0000000013007209 */ /* 0x000fe40007810000 */
[C---:B------:R-:W-:Y:S02]  /*5d90*/  ISETP.LT.OR P3, PT, R14.reuse, 0x9, P3 ;  /* 0x000000090e00780c */ /* 0x040fe40001f61670 */
        /* <DEDUP_REMOVED lines=32> */
[----:B------:R-:W-:-:S04]  /*5fa0*/  FMNMX.FTZ R0, R81, R0, !PT ;  /* 0x0000000051007209 */ /* 0x000fc80007810000 */
[----:B------:R-:W-:-:S04]  /*5fb0*/  FMNMX.FTZ R0, R135, R0, !PT ;  /* 0x0000000087007209 */ /* 0x000fc80007810000 */
[----:B------:R-:W-:Y:S02]  /*5fc0*/  FMNMX.FTZ R20, R85, R0, !PT ;  /* 0x0000000055147209 */ /* 0x000fe40007810000 */
[----:B------:R-:W0:Y:S03]  /*5fd0*/  LDC R0, c[0x0][0x988] ;  /* 0x00026200ff007b82 */ /* 0x000e260000000800 */
[----:B------:R-:W1:Y:S02]  /*5fe0*/  SHFL.BFLY PT, R137, R20, 0x2, 0x1f ;  /* 0x0c401f0014897f89 */ /* 0x000e6400000e0000 */
[----:B-1----:R-:W-:-:S05]  /*5ff0*/  FMNMX.FTZ R137, R20, R137, !PT ;  /* 0x0000008914897209 */ /* 0x002fca0007810000 */
[----:B------:R-:W1:Y:S02]  /*6000*/  SHFL.BFLY PT, R2, R137, 0x1, 0x1f ;  /* 0x0c201f0089027f89 */ /* 0x000e6400000e0000 */
[----:B-1----:R-:W-:Y:S02]  /*6010*/  FMNMX.FTZ R2, R137, R2, !PT ;  /* 0x0000000289027209 */ /* 0x002fe40007810000 */
[----:B------:R-:W-:Y:S02]  /*6020*/  FSEL R137, R30, -INF , !P3 ;  /* 0xff8000001e897808 */ /* 0x000fe40005800000 */
[C---:B------:R-:W-:Y:S01]  /*6030*/  FSETP.NEU.FTZ.AND P6, PT, R2.reuse, -INF , PT ;  /* 0xff8000000200780b */ /* 0x040fe20003fdd000 */
[----:B0-----:R-:W-:Y:S01]  /*6040*/  FMUL.FTZ R20, R2, R0 ;  /* 0x0000000002147220 */ /* 0x001fe20000410000 */
[----:B------:R-:W-:-:S04]  /*6050*/  ISETP.GT.AND P3, PT, R16, 0x18, P1 ;  /* 0x000000181000780c */ /* 0x000fc80000f64270 */
[----:B------:R-:W-:Y:S02]  /*6060*/  FSEL R20, R20, RZ, P6 ;  /* 0x000000ff14147208 */ /* 0x000fe40003000000 */
[----:B------:R-:W-:-:S03]  /*6070*/  ISETP.LT.OR P3, PT, R14, 0x19, P3 ;  /* 0x000000190e00780c */ /* 0x000fc60001f61670 */
[-CC-:B------:R-:W-:Y:S01]  /*6080*/  FFMA.FTZ R148, R145, R0.reuse, -R20.reuse ;  /* 0x0000000091947223 */ /* 0x180fe20000010814 */
[----:B------:R-:W-:Y:S01]  /*6090*/  FSEL R145, R42, -INF , !P5 ;  /* 0xff8000002a917808 */ /* 0x000fe20006800000 */
[-CC-:B------:R-:W-:Y:S01]  /*60a0*/  FFMA.FTZ R22, R141, R0.reuse, -R20.reuse ;  /* 0x000000008d167223 */ /* 0x180fe20000010814 */
[----:B------:R-:W-:Y:S01]  /*60b0*/  ISETP.GT.AND P5, PT, R16, RZ, P1 ;  /* 0x000000ff1000720c */ /* 0x000fe20000fa4270 */
[-CC-:B------:R-:W-:Y:S01]  /*60c0*/  FFMA.FTZ R150, R149, R0.reuse, -R20.reuse ;  /* 0x0000000095967223 */ /* 0x180fe20000010814 */
[----:B------:R-:W-:Y:S01]  /*60d0*/  FSEL R141, R35, -INF , !P2 ;  /* 0xff800000238d7808 */ /* 0x000fe20005000000 */
[-CC-:B------:R-:W-:Y:S01]  /*60e0*/  FFMA.FTZ R146, R21, R0.reuse, -R20.reuse ;  /* 0x0000000015927223 */ /* 0x180fe20000010814 */
[----:B------:R-:W-:Y:S01]  /*60f0*/  ISETP.LT.OR P5, PT, R14, 0x1, P5 ;  /* 0x000000010e00780c */ /* 0x000fe20002fa1670 */
[----:B------:R0:W-:Y:S01]  /*6100*/  MUFU.EX2 R35, R22 ;  /* 0x0000001600237308 */ /* 0x0001e20000000800 */
[----:B------:R-:W-:Y:S01]  /*6110*/  FSEL R143, R38, -INF , !P3 ;  /* 0xff800000268f7808 */ /* 0x000fe20005800000 */
[-CC-:B------:R-:W-:Y:S01]  /*6120*/  FFMA.FTZ R21, R37, R0.reuse, -R20.reuse ;  /* 0x0000000025157223 */ /* 0x180fe20000010814 */
[----:B------:R-:W-:Y:S01]  /*6130*/  FSEL R26, R26, -INF , !P5 ;  /* 0xff8000001a1a7808 */ /* 0x000fe20006800000 */
[-CC-:B------:R-:W-:Y:S01]  /*6140*/  FFMA.FTZ R144, R29, R0.reuse, -R20.reuse ;  /* 0x000000001d907223 */ /* 0x180fe20000010814 */
[C---:B------:R-:W-:Y:S01]  /*6150*/  ISETP.GT.AND P2, PT, R16.reuse, 0x21, P1 ;  /* 0x000000211000780c */ /* 0x040fe20000f44270 */
[-CC-:B------:R-:W-:Y:S01]  /*6160*/  FFMA.FTZ R29, R33, R0.reuse, -R20.reuse ;  /* 0x00000000211d7223 */ /* 0x180fe20000010814 */
[----:B------:R-:W-:Y:S01]  /*6170*/  ISETP.GT.AND P3, PT, R16, 0x28, P1 ;  /* 0x000000281000780c */ /* 0x000fe20000f64270 */
[-CC-:B------:R-:W-:Y:S01]  /*6180*/  FFMA.FTZ R33, R41, R0.reuse, -R20.reuse ;  /* 0x0000000029217223 */ /* 0x180fe20000010814 */
[----:B0-----:R-:W-:Y:S01]  /*6190*/  FMNMX.FTZ R22, R26, R11, !PT ;  /* 0x0000000b1a167209 */ /* 0x001fe20007810000 */
[-CC-:B------:R-:W-:Y:S01]  /*61a0*/  FFMA.FTZ R140, R13, R0.reuse, -R20.reuse ;  /* 0x000000000d8c7223 */ /* 0x180fe20000010814 */
[C---:B------:R-:W-:Y:S01]  /*61b0*/  ISETP.LT.OR P2, PT, R14.reuse, 0x22, P2 ;  /* 0x000000220e00780c */ /* 0x040fe20001741670 */
        /* <DEDUP_REMOVED lines=35> */
[C---:B------:R-:W-:Y:S01]  /*63f0*/  ISETP.LT.OR P3, PT, R14.reuse, 0x32, P3 ;  /* 0x000000320e00780c */ /* 0x040fe20001f61670 */
[--C-:B------:R-:W-:Y:S01]  /*6400*/  FFMA.FTZ R49, R81, R0, -R20.reuse ;  /* 0x0000000051317223 */ /* 0x100fe20000010814 */
[----:B------:R-:W-:Y:S01]  /*6410*/  FMNMX.FTZ R22, R149, R22, !PT ;  /* 0x0000001695167209 */ /* 0x000fe20007810000 */
[----:B------:R-:W-:Y:S01]  /*6420*/  FFMA.FTZ R122, R135, R0, -R20 ;  /* 0x00000000877a7223 */ /* 0x000fe20000010814 */
[----:B------:R-:W-:Y:S01]  /*6430*/  ISETP.LT.OR P5, PT, R14, 0x39, P5 ;  /* 0x000000390e00780c */ /* 0x000fe20002fa1670 */
[----:B------:R-:W-:Y:S01]  /*6440*/  MUFU.EX2 R148, R148 ;  /* 0x0000009400947308 */ /* 0x000fe20000000800 */
[----:B------:R-:W-:-:S02]  /*6450*/  FMNMX.FTZ R22, R47, R22, !PT ;  /* 0x000000162f167209 */ /* 0x000fc40007810000 */
[----:B------:R-:W-:Y:S02]  /*6460*/  FSEL R51, R51, -INF , !P3 ;  /* 0xff80000033337808 */ /* 0x000fe40005800000 */
[----:B------:R-:W-:Y:S02]  /*6470*/  FMNMX.FTZ R22, R151, R22, !PT ;  /* 0x0000001697167209 */ /* 0x000fe40007810000 */
[----:B------:R-:W-:Y:S01]  /*6480*/  ISETP.GT.AND P2, PT, R16, 0x40, P1 ;  /* 0x000000401000780c */ /* 0x000fe20000f44270 */
[----:B------:R-:W-:Y:S01]  /*6490*/  MUFU.EX2 R150, R150 ;  /* 0x0000009600967308 */ /* 0x000fe20000000800 */
[----:B------:R-:W-:Y:S02]  /*64a0*/  FSEL R153, R54, -INF , !P5 ;  /* 0xff80000036997808 */ /* 0x000fe40006800000 */
[----:B------:R-:W-:Y:S02]  /*64b0*/  FMNMX.FTZ R22, R51, R22, !PT ;  /* 0x0000001633167209 */ /* 0x000fe40007810000 */
[----:B------:R-:W-:-:S02]  /*64c0*/  ISETP.GT.AND P3, PT, R16, 0x41, P1 ;  /* 0x000000411000780c */ /* 0x000fc40000f64270 */
[----:B------:R-:W-:Y:S01]  /*64d0*/  ISETP.LT.OR P2, PT, R14, 0x41, P2 ;  /* 0x000000410e00780c */ /* 0x000fe20001741670 */
[----:B------:R-:W-:Y:S01]  /*64e0*/  MUFU.EX2 R147, R147 ;  /* 0x0000009300937308 */ /* 0x000fe20000000800 */
[----:B------:R-:W-:Y:S02]  /*64f0*/  FMNMX.FTZ R22, R153, R22, !PT ;  /* 0x0000001699167209 */ /* 0x000fe40007810000 */
[----:B------:R-:W-:Y:S02]  /*6500*/  ISETP.GT.AND P5, PT, R16, 0x48, P1 ;  /* 0x000000481000780c */ /* 0x000fe40000fa4270 */
[----:B------:R-:W-:Y:S02]  /*6510*/  FSEL R37, R58, -INF , !P2 ;  /* 0xff8000003a257808 */ /* 0x000fe40005000000 */
[----:B------:R-:W-:Y:S01]  /*6520*/  ISETP.LT.OR P3, PT, R14, 0x42, P3 ;  /* 0x000000420e00780c */ /* 0x000fe20001f61670 */
[----:B------:R-:W-:Y:S01]  /*6530*/  MUFU.EX2 R144, R144 ;  /* 0x0000009000907308 */ /* 0x000fe20000000800 */
[----:B------:R-:W-:-:S02]  /*6540*/  FMNMX.FTZ R22, R55, R22, !PT ;  /* 0x0000001637167209 */ /* 0x000fc40007810000 */
[----:B------:R-:W-:Y:S02]  /*6550*/  ISETP.LT.OR P5, PT, R14, 0x49, P5 ;  /* 0x000000490e00780c */ /* 0x000fe40002fa1670 */
[----:B------:R-:W-:Y:S02]  /*6560*/  FSEL R59, R59, -INF , !P3 ;  /* 0xff8000003b3b7808 */ /* 0x000fe40005800000 */
[----:B------:R-:W-:Y:S01]  /*6570*/  FMNMX.FTZ R22, R37, R22, !PT ;  /* 0x0000001625167209 */ /* 0x000fe20007810000 */
[----:B------:R-:W-:Y:S01]  /*6580*/  MUFU.EX2 R29, R29 ;  /* 0x0000001d001d7308 */ /* 0x000fe20000000800 */
[----:B------:R-:W-:Y:S02]  /*6590*/  ISETP.GT.AND P2, PT, R16, 0x50, P1 ;  /* 0x000000501000780c */ /* 0x000fe40000f44270 */
[----:B------:R-:W-:Y:S02]  /*65a0*/  FSEL R41, R62, -INF , !P5 ;  /* 0xff8000003e297808 */ /* 0x000fe40006800000 */
[----:B------:R-:W-:-:S02]  /*65b0*/  FMNMX.FTZ R22, R59, R22, !PT ;  /* 0x000000163b167209 */ /* 0x000fc40007810000 */
[----:B------:R-:W-:Y:S01]  /*65c0*/  ISETP.GT.AND P3, PT, R16, 0x51, P1 ;  /* 0x000000511000780c */ /* 0x000fe20000f64270 */
[----:B------:R-:W-:Y:S01]  /*65d0*/  MUFU.EX2 R146, R146 ;  /* 0x0000009200927308 */ /* 0x000fe20000000800 */
[----:B------:R-:W-:Y:S02]  /*65e0*/  ISETP.LT.OR P2, PT, R14, 0x51, P2 ;  /* 0x000000510e00780c */ /* 0x000fe40001741670 */
[----:B------:R-:W-:Y:S02]  /*65f0*/  FMNMX.FTZ R22, R41, R22, !PT ;  /* 0x0000001629167209 */ /* 0x000fe40007810000 */
[----:B------:R-:W-:Y:S02]  /*6600*/  ISETP.GT.AND P5, PT, R16, 0x58, P1 ;  /* 0x000000581000780c */ /* 0x000fe40000fa4270 */
[----:B------:R-:W-:Y:S01]  /*6610*/  FSEL R155, R66, -INF , !P2 ;  /* 0xff800000429b7808 */ /* 0x000fe20005000000 */
[----:B------:R-:W-:Y:S01]  /*6620*/  MUFU.EX2 R21, R21 ;  /* 0x0000001500157308 */ /* 0x000fe20000000800 */
[----:B------:R-:W-:-:S02]  /*6630*/  ISETP.LT.OR P3, PT, R14, 0x52, P3 ;  /* 0x000000520e00780c */ /* 0x000fc40001f61670 */
[----:B------:R-:W-:Y:S02]  /*6640*/  FMNMX.FTZ R24, R63, R22, !PT ;  /* 0x000000163f187209 */ /* 0x000fe40007810000 */
[----:B------:R-:W-:Y:S02]  /*6650*/  ISETP.LT.OR P5, PT, R14, 0x59, P5 ;  /* 0x000000590e00780c */ /* 0x000fe40002fa1670 */
[----:B------:R-:W-:Y:S01]  /*6660*/  FSEL R67, R67, -INF , !P3 ;  /* 0xff80000043437808 */ /* 0x000fe20005800000 */
[----:B------:R-:W-:Y:S01]  /*6670*/  MUFU.EX2 R140, R140 ;  /* 0x0000008c008c7308 */ /* 0x000fe20000000800 */
[----:B------:R-:W-:Y:S02]  /*6680*/  FMNMX.FTZ R24, R155, R24, !PT ;  /* 0x000000189b187209 */ /* 0x000fe40007810000 */
[----:B------:R-:W-:Y:S02]  /*6690*/  ISETP.GT.AND P2, PT, R16, 0x60, P1 ;  /* 0x000000601000780c */ /* 0x000fe40000f44270 */
[----:B------:R-:W-:-:S02]  /*66a0*/  FSEL R157, R70, -INF , !P5 ;  /* 0xff800000469d7808 */ /* 0x000fc40006800000 */
[----:B------:R-:W-:Y:S01]  /*66b0*/  FMNMX.FTZ R24, R67, R24, !PT ;  /* 0x0000001843187209 */ /* 0x000fe20007810000 */
[----:B------:R-:W-:Y:S01]  /*66c0*/  MUFU.EX2 R33, R33 ;  /* 0x0000002100217308 */ /* 0x000fe20000000800 */
[----:B------:R-:W-:Y:S02]  /*66d0*/  ISETP.GT.AND P3, PT, R16, 0x61, P1 ;  /* 0x000000611000780c */ /* 0x000fe40000f64270 */
[----:B------:R-:W-:Y:S02]  /*66e0*/  ISETP.LT.OR P2, PT, R14, 0x61, P2 ;  /* 0x000000610e00780c */ /* 0x000fe40001741670 */
[----:B------:R-:W-:Y:S01]  /*66f0*/  FSEL R22, R71, -INF , !P4 ;  /* 0xff80000047167808 */ /* 0x000fe20006000000 */
[--C-:B------:R-:W-:Y:S01]  /*6700*/  FFMA.FTZ R71, R61, R0, -R20.reuse ;  /* 0x000000003d477223 */ /* 0x100fe20000010814 */
[----:B------:R-:W-:Y:S01]  /*6710*/  FMNMX.FTZ R13, R157, R24, !PT ;  /* 0x000000189d0d7209 */ /* 0x000fe20007810000 */
[----:B------:R-:W-:Y:S01]  /*6720*/  FFMA.FTZ R61, R69, R0, -R20 ;  /* 0x00000000453d7223 */ /* 0x000fe20000010814 */
        /* <DEDUP_REMOVED lines=15> */
[C---:B------:R-:W-:Y:S01]  /*6820*/  ISETP.GT.AND P3, PT, R16.reuse, 0x71, P1 ;  /* 0x000000711000780c */ /* 0x040fe20000f64270 */
[----:B------:R-:W-:Y:S01]  /*6830*/  MUFU.EX2 R19, R19 ;  /* 0x0000001300137308 */ /* 0x000fe20000000800 */
[----:B------:R-:W-:-:S02]  /*6840*/  ISETP.GT.AND P5, PT, R16, 0x78, P1 ;  /* 0x000000781000780c */ /* 0x000fc40000fa4270 */
[----:B------:R-:W-:Y:S02]  /*6850*/  ISETP.GT.AND P1, PT, R16, 0x79, P1 ;  /* 0x000000791000780c */ /* 0x000fe40000f24270 */
[----:B------:R-:W-:Y:S02]  /*6860*/  ISETP.LT.OR P2, PT, R14, 0x71, P2 ;  /* 0x000000710e00780c */ /* 0x000fe40001741670 */
[----:B------:R-:W-:Y:S01]  /*6870*/  FSEL R79, R79, -INF , !P4 ;  /* 0xff8000004f4f7808 */ /* 0x000fe20006000000 */
[----:B------:R-:W-:Y:S01]  /*6880*/  MUFU.EX2 R138, R138 ;  /* 0x0000008a008a7308 */ /* 0x000fe20000000800 */
[----:B------:R-:W-:Y:S02]  /*6890*/  FMNMX.FTZ R16, R78, R13, !PT ;  /* 0x0000000d4e107209 */ /* 0x000fe40007810000 */
[----:B------:R-:W-:Y:S02]  /*68a0*/  ISETP.LT.OR P3, PT, R14, 0x72, P3 ;  /* 0x000000720e00780c */ /* 0x000fe40001f61670 */
[----:B------:R-:W-:-:S02]  /*68b0*/  FSEL R121, R82, -INF , !P2 ;  /* 0xff80000052797808 */ /* 0x000fc40005000000 */
[----:B------:R-:W-:Y:S01]  /*68c0*/  FMNMX.FTZ R16, R79, R16, !PT ;  /* 0x000000104f107209 */ /* 0x000fe20007810000 */
[----:B------:R-:W-:Y:S01]  /*68d0*/  MUFU.EX2 R25, R25 ;  /* 0x0000001900197308 */ /* 0x000fe20000000800 */
[C---:B------:R-:W-:Y:S02]  /*68e0*/  ISETP.LT.OR P5, PT, R14.reuse, 0x79, P5 ;  /* 0x000000790e00780c */ /* 0x040fe40002fa1670 */
[----:B------:R-:W-:Y:S02]  /*68f0*/  FSEL R83, R83, -INF , !P3 ;  /* 0xff80000053537808 */ /* 0x000fe40005800000 */
[----:B------:R-:W-:Y:S02]  /*6900*/  FMNMX.FTZ R16, R121, R16, !PT ;  /* 0x0000001079107209 */ /* 0x000fe40007810000 */
        /* <DEDUP_REMOVED lines=9> */
[----:B------:R-:W-:Y:S01]  /*69a0*/  FADD.FTZ R73, -R69, R10 ;  /* 0x0000000a45497221 */ /* 0x000fe20000010100 */
[-C--:B------:R-:W-:Y:S01]  /*69b0*/  FFMA.FTZ R69, R85, R0.reuse, -R20 ;  /* 0x0000000055457223 */ /* 0x080fe20000010814 */
[----:B------:R-:W0:Y:S01]  /*69c0*/  SHFL.BFLY PT, R13, R14, 0x2, 0x1f ;  /* 0x0c401f000e0d7f89 */ /* 0x000e2200000e0000 */
[----:B------:R-:W-:Y:S01]  /*69d0*/  MUFU.EX2 R134, R134 ;  /* 0x0000008600867308 */ /* 0x000fe20000000800 */
[----:B------:R-:W-:-:S07]  /*69e0*/  FMUL.FTZ R10, R73, R0 ;  /* 0x00000000490a7220 */ /* 0x000fce0000410000 */
        /* <DEDUP_REMOVED lines=24> */
[--C-:B------:R-:W-:Y:S01]  /*6b70*/  FFMA.FTZ R133, R37, R0, -R16.reuse ;  /* 0x0000000025857223 */ /* 0x100fe20000010810 */
[----:B-1----:R-:W-:Y:S01]  /*6b80*/  FFMA.FTZ R37, R10, R4, R35 ;  /* 0x000000040a257223 */ /* 0x002fe20000010023 */
        /* <DEDUP_REMOVED lines=22> */
[----:B0-----:R-:W-:Y:S01]  /*6cf0*/  FFMA.FTZ R3, R14, R3, R73 ;  /* 0x000000030e037223 */ /* 0x001fe20000010049 */
[-CC-:B------:R-:W-:Y:S01]  /*6d00*/  FFMA.FTZ R127, R78, R0.reuse, -R16.reuse ;  /* 0x000000004e7f7223 */ /* 0x180fe20000010810 */
[-CC-:B------:R-:W-:Y:S01]  /*6d10*/  FFMA.FTZ R121, R121, R0.reuse, -R16.reuse ;  /* 0x0000000079797223 */ /* 0x180fe20000010810 */
[----:B------:R-:W-:-:S04]  /*6d20*/  FFMA.FTZ R123, R86, R0, -R16 ;  /* 0x00000000567b7223 */ /* 0x000fc80000010810 */
        /* <DEDUP_REMOVED lines=16> */
[----:B------:R-:W-:-:S06]  /*6e30*/  FFMA.FTZ R42, R67, R0, -R16 ;  /* 0x00000000432a7223 */ /* 0x000fcc0000010810 */
        /* <DEDUP_REMOVED lines=13> */
[----:B------:R-:W-:Y:S01]  /*6f10*/  FFMA.FTZ R44, R75, R0, -R16 ;  /* 0x000000004b2c7223 */ /* 0x000fe20000010810 */
        /* <DEDUP_REMOVED lines=8> */
[----:B------:R-:W-:Y:S01]  /*6fa0*/  FFMA.FTZ R46, R79, R0, -R16 ;  /* 0x000000004f2e7223 */ /* 0x000fe20000010810 */
        /* <DEDUP_REMOVED lines=8> */
[-C--:B------:R-:W-:Y:S01]  /*7030*/  FFMA.FTZ R48, R83, R0.reuse, -R16 ;  /* 0x0000000053307223 */ /* 0x080fe20000010810 */
[----:B------:R-:W1:Y:S01]  /*7040*/  MUFU.EX2 R133, R133 ;  /* 0x0000008500857308 */ /* 0x000e620000000800 */
[----:B--2---:R-:W-:Y:S01]  /*7050*/  FADD.FTZ R3, R139, R4 ;  /* 0x000000048b037221 */ /* 0x004fe20000010000 */
[----:B------:R-:W-:Y:S01]  /*7060*/  FADD.FTZ R50, R130, R11 ;  /* 0x0000000b82327221 */ /* 0x000fe20000010000 */
[----:B------:R-:W-:-:S03]  /*7070*/  FFMA.FTZ R16, R87, R0, -R16 ;  /* 0x0000000057107223 */ /* 0x000fc60000010810 */
        /* <DEDUP_REMOVED lines=49> */
.L_x_13795:
        /* <DEDUP_REMOVED lines=75> */
.L_x_13777:
[----:B------:R-:W0:Y:S01]  /*7840*/  S2UR UR10, SR_CTAID.X ;  /* 0x00000000000a79c3 */ /* 0x000e220000002500 */
[----:B------:R-:W-:Y:S01]  /*7850*/  IADD3 R10, -R5, 0x1, RZ ;  /* 0x00000001050a7810 */ /* 0x000fe20007ffe1ff */
[----:B------:R-:W-:Y:S02]  /*7860*/  UISETP.NE.AND UP1, UPT, UR40, URZ, UPT ;  /* 0x0000003f2800728c */ /* 0x000fe4000bf25270 */
[----:B------:R-:W-:Y:S02]  /*7870*/  UISETP.NE.AND UP0, UPT, UR44, URZ, UPT ;  /* 0x0000003f2c00728c */ /* 0x000fe4000bf05270 */
[----:B------:R-:W-:Y:S01]  /*7880*/  IMAD R10, R17, UR28, R10 ;  /* 0x0000001c110a7c24 */ /* 0x000fe2000f8e020a */
[----:B------:R-:W-:-:S03]  /*7890*/  UMOV UR14, 0xc0 ;  /* 0x000000c0000e7882 */ /* 0x000fc60000000000 */
[----:B------:R-:W-:Y:S02]  /*78a0*/  PLOP3.LUT P1, PT, PT, PT, UP0, 0x40, 0x0 ;  /* 0x000000000000781c */ /* 0x000fe40003f2e808 */
[----:B------:R-:W-:Y:S01]  /*78b0*/  R2UR UR15, R10 ;  /* 0x000000000a0f72ca */ /* 0x000fe200000e0000 */
[----:B------:R-:W-:Y:S01]  /*78c0*/  @UP1 ULDC UR18, c[0x0][0x450] ;  /* 0x0001140000121ab9 */ /* 0x000fe20000000800 */
[----:B0-----:R-:W-:-:S03]  /*78d0*/  UIMAD UR14, UR10, UR14, 0xbf ;  /* 0x000000bf0a0e74a4 */ /* 0x001fc6000f8e020e */
        /* <DEDUP_REMOVED lines=18> */
.L_x_13798:
[----:B------:R-:W-:Y:S02]  /*7a00*/  ULDC UR18, c[0x0][0x9e4] ;  /* 0x0002790000127ab9 */ /* 0x000fe40000000800 */
[----:B------:R-:W-:-:S11]  /*7a10*/  UISETP.NE.AND UP0, UPT, UR18, 0x1, UPT ;  /* 0x000000011200788c */ /* 0x000fd6000bf05270 */
[----:B------:R-:W-:Y:S02]  /*7a20*/  @UP0 ULDC.64 UR20, c[0x0][0x9e8] ;  /* 0x00027a0000140ab9 */ /* 0x000fe40000000a00 */
[----:B------:R-:W-:-:S04]  /*7a30*/  UIMAD.WIDE.U32 UR10, UR14, UR20, URZ ;  /* 0x000000140e0a72a5 */ /* 0x000fc8000f8e003f */
[----:B------:R-:W-:-:S12]  /*7a40*/  @UP0 USHF.R.U32.HI UR14, URZ, UR21, UR11 ;  /* 0x000000153f0e0299 */ /* 0x000fd8000801160b */
.L_x_13799:
[----:B------:R-:W-:-:S04]  /*7a50*/  UIMAD UR14, UR14, UR18, URZ ;  /* 0x000000120e0e72a4 */ /* 0x000fc8000f8e023f */
[----:B------:R-:W-:-:S04]  /*7a60*/  UISETP.LT.AND UP0, UPT, UR15, UR14, UPT ;  /* 0x0000000e0f00728c */ /* 0x000fc8000bf01270 */
[----:B------:R-:W-:-:S12]  /*7a70*/  USEL UR15, UR15, UR14, !UP0 ;  /* 0x0000000e0f0f7287 */ /* 0x000fd8000c000000 */
.L_x_13797:
        /* <DEDUP_REMOVED lines=12> */
.L_x_13811:
[----:B------:R-:W-:Y:S01]  /*7b40*/  ISETP.NE.AND P2, PT, RZ, UR42, PT ;  /* 0x0000002aff007c0c */ /* 0x000fe2000bf45270 */
[----:B------:R-:W-:-:S04]  /*7b50*/  UISETP.NE.AND UP0, UPT, UR26, 0x1, UPT ;  /* 0x000000011a00788c */ /* 0x000fc8000bf05270 */
[----:B------:R-:W-:-:S04]  /*7b60*/  USEL UR4, URZ, 0x1, UP0 ;  /* 0x000000013f047887 */ /* 0x000fc80008000000 */
[----:B------:R-:W-:-:S04]  /*7b70*/  ULOP3.LUT UR4, UR27, UR4, URZ, 0x3c, !UPT ;  /* 0x000000041b047292 */ /* 0x000fc8000f8e3c3f */
[----:B------:R-:W-:Y:S08]  /*7b80*/  @P2 BRA `(.L_x_13801) ;  /* 0x0000000000382947 */ /* 0x000ff00003800000 */
[----:B------:R-:W-:Y:S05]  /*7b90*/  @!P0 BRA `(.L_x_13802) ;  /* 0x0000000000048947 */ /* 0x000fea0003800000 */
[----:B------:R-:W-:Y:S01]  /*7ba0*/  BPT.TRAP 0x1 ;  /* 0x000000040000795c */ /* 0x000fe20000300000 */
.L_x_13802:
        /* <DEDUP_REMOVED lines=9> */
.L_x_13803:
[----:B-1----:R-:W-:Y:S05]  /*7c40*/  @P1 BRA `(.L_x_13801) ;  /* 0x0000000000081947 */ /* 0x002fea0003800000 */
[----:B------:R-:W1:Y:S02]  /*7c50*/  SYNCS.PHASECHK.TRANS64.TRYWAIT P1, [UR7+0x16830], R0 ;  /* 0x01683000ff0075a7 */ /* 0x000e640008020147 */
[----:B-1----:R-:W-:Y:S05]  /*7c60*/  @!P1 BRA `(.L_x_13804) ;  /* 0x000000a4008c9947 */ /* 0x002fea0003800000 */
.L_x_13801:
        /* <DEDUP_REMOVED lines=30> */
.L_x_13806:
[----:B------:R-:W-:Y:S01]  /*7e50*/  ULEA UR10, UR26, UR43, 0x3 ;  /* 0x0000002b1a0a7291 */ /* 0x000fe2000f8e183f */
[----:B------:R-:W-:-:S05]  /*7e60*/  IMAD.U32 R0, RZ, RZ, UR27 ;  /* 0x0000001bff007e24 */ /* 0x000fca000f8e00ff */
[----:B------:R-:W-:-:S04]  /*7e70*/  SHF.L.U32 R0, R0, 0x1f, RZ ;  /* 0x0000001f00007819 */ /* 0x000fc800000006ff */
[----:B------:R0:W1:Y:S01]  /*7e80*/  SYNCS.PHASECHK.TRANS64.TRYWAIT P1, [UR10+0x16850], R0 ;  /* 0x01685000ff0075a7 */ /* 0x000062000802014a */
[----:B------:R-:W-:Y:S05]  /*7e90*/  @!P0 BRA `(.L_x_13807) ;  /* 0x0000000000048947 */ /* 0x000fea0003800000 */
[----:B------:R-:W-:Y:S01]  /*7ea0*/  BPT.TRAP 0x1 ;  /* 0x000000040000795c */ /* 0x000fe20000300000 */
.L_x_13807:
[----:B-1----:R-:W-:Y:S05]  /*7eb0*/  @P1 BRA `(.L_x_13805) ;  /* 0x0000000000081947 */ /* 0x002fea0003800000 */
[----:B------:R-:W1:Y:S02]  /*7ec0*/  SYNCS.PHASECHK.TRANS64.TRYWAIT P1, [UR10+0x16850], R0 ;  /* 0x01685000ff0075a7 */ /* 0x000e64000802014a */
[----:B-1----:R-:W-:Y:S05]  /*7ed0*/  @!P1 BRA `(.L_x_13808) ;  /* 0x000000a400089947 */ /* 0x002fea0003800000 */
.L_x_13805:
        /* <DEDUP_REMOVED lines=50> */
.L_x_13809:
        /* <DEDUP_REMOVED lines=100> */
[-CC-:B------:R-:W-:Y:S01]  /*8840*/  FFMA.FTZ R147, R38, R0.reuse, -R53.reuse ;  /* 0x0000000026937223 */ /* 0x180fe20000010835 */
        /* <DEDUP_REMOVED lines=11> */
[----:B------:R-:W-:Y:S01]  /*8900*/  FFMA.FTZ R137, R50, R0, -R53 ;  /* 0x0000000032897223 */ /* 0x000fe20000010835 */
[----:B------:R-:W1:Y:S01]  /*8910*/  MUFU.EX2 R149, R149 ;  /* 0x0000009500957308 */ /* 0x000e620000000800 */
[----:B0-----:R-:W-:Y:S01]  /*8920*/  FFMA.FTZ R4, R5, R4, R148 ;  /* 0x0000000405047223 */ /* 0x001fe20000010094 */
[-C--:B------:R-:W-:Y:S01]  /*8930*/  FFMA.FTZ R41, R49, R0.reuse, -R131 ;  /* 0x0000000031297223 */ /* 0x080fe20000010883 */
[-C--:B------:R-:W-:Y:S01]  /*8940*/  FFMA.FTZ R28, R51, R0.reuse, -R53 ;  /* 0x00000000331c7223 */ /* 0x080fe20000010835 */
[-C--:B------:R-:W-:Y:S01]  /*8950*/  FFMA.FTZ R138, R52, R0.reuse, -R131 ;  /* 0x00000000348a7223 */ /* 0x080fe20000010883 */
[-CC-:B------:R-:W-:Y:S01]  /*8960*/  FFMA.FTZ R139, R54, R0.reuse, -R53.reuse ;  /* 0x00000000368b7223 */ /* 0x180fe20000010835 */
        /* <DEDUP_REMOVED lines=10> */
[----:B------:R-:W2:Y:S01]  /*8a10*/  MUFU.EX2 R14, R14 ;  /* 0x0000000e000e7308 */ /* 0x000ea20000000800 */
        /* <DEDUP_REMOVED lines=16> */
[----:B--2---:R-:W-:Y:S01]  /*8b20*/  FADD.FTZ R4, R14, R3 ;  /* 0x000000030e047221 */ /* 0x004fe20000010000 */
[----:B------:R-:W-:-:S06]  /*8b30*/  FFMA.FTZ R131, R70, R0, -R53 ;  /* 0x0000000046837223 */ /* 0x000fcc0000010835 */
        /* <DEDUP_REMOVED lines=131> */
.L_x_13810:
        /* <DEDUP_REMOVED lines=75> */
.L_x_13800:
[----:B------:R-:W-:-:S13]  /*9820*/  ISETP.GE.AND P1, PT, R12, UR41, PT ;  /* 0x000000290c007c0c */ /* 0x000fda000bf26270 */
[----:B------:R-:W-:Y:S05]  /*9830*/  @!P1 BRA `(.L_x_13812) ;  /* 0x0000002c00889947 */ /* 0x000fea0003800000 */
[C---:B------:R-:W-:Y:S01]  /*9840*/  VIADD R11, R18.reuse, 0x9 ;  /* 0x00000009120b7836 */ /* 0x040fe20000000000 */
[----:B------:R-:W-:Y:S01]  /*9850*/  ISETP.GE.U32.AND P1, PT, R23, 0x180, PT ;  /* 0x000001801700780c */ /* 0x000fe20003f26070 */
[----:B------:R-:W-:Y:S01]  /*9860*/  IMAD.MOV.U32 R10, RZ, RZ, R13 ;  /* 0x000000ffff0a7224 */ /* 0x000fe200078e000d */
[----:B------:R-:W-:Y:S01]  /*9870*/  UMOV UR26, UR4 ;  /* 0x00000004001a7c82 */ /* 0x000fe20008000000 */
[----:B------:R-:W-:Y:S01]  /*9880*/  IMAD.MOV.U32 R5, RZ, RZ, R2 ;  /* 0x000000ffff057224 */ /* 0x000fe200078e0002 */
[----:B------:R-:W-:Y:S01]  /*9890*/  SEL R11, R11, 0x9, !P1 ;  /* 0x000000090b0b7807 */ /* 0x000fe20004800000 */
[----:B------:R-:W-:Y:S01]  /*98a0*/  VIADD R18, R18, 0x8 ;  /* 0x0000000812127836 */ /* 0x000fe20000000000 */
[----:B------:R-:W-:Y:S01]  /*98b0*/  UMOV UR25, UR7 ;  /* 0x0000000700197c82 */ /* 0x000fe20008000000 */
[----:B------:R-:W-:Y:S01]  /*98c0*/  ULDC UR28, c[0x0][0x9e4] ;  /* 0x00027900001c7ab9 */ /* 0x000fe20000000800 */
[----:B------:R-:W-:Y:S01]  /*98d0*/  ULDC UR29, c[0x0][0x288] ;  /* 0x0000a200001d7ab9 */ /* 0x000fe20000000800 */
[----:B------:R-:W-:Y:S01]  /*98e0*/  ULDC UR30, c[0x0][0x2f0] ;  /* 0x0000bc00001e7ab9 */ /* 0x000fe20000000800 */
[----:B------:R-:W-:-:S05]  /*98f0*/  ULDC UR27, c[0x0][0x9e0] ;  /* 0x00027800001b7ab9 */ /* 0x000fca0000000800 */
.L_x_13831:
        /* <DEDUP_REMOVED lines=9> */
.L_x_13814:
[----:B------:R-:W-:Y:S01]  /*9990*/  ULEA UR10, UR7, UR43, 0x3 ;  /* 0x0000002b070a7291 */ /* 0x000fe2000f8e183f */
[----:B------:R-:W-:-:S05]  /*99a0*/  IMAD.U32 R0, RZ, RZ, UR4 ;  /* 0x00000004ff007e24 */ /* 0x000fca000f8e00ff */
[----:B------:R-:W-:-:S04]  /*99b0*/  SHF.L.U32 R0, R0, 0x1f, RZ ;  /* 0x0000001f00007819 */ /* 0x000fc800000006ff */
[----:B------:R0:W1:Y:S01]  /*99c0*/  SYNCS.PHASECHK.TRANS64.TRYWAIT P1, [UR10+0x16830], R0 ;  /* 0x01683000ff0075a7 */ /* 0x000062000802014a */
[----:B------:R-:W-:Y:S05]  /*99d0*/  @!P0 BRA `(.L_x_13815) ;  /* 0x0000000000048947 */ /* 0x000fea0003800000 */
[----:B------:R-:W-:Y:S01]  /*99e0*/  BPT.TRAP 0x1 ;  /* 0x000000040000795c */ /* 0x000fe20000300000 */
.L_x_13815:
[----:B-1----:R-:W-:Y:S05]  /*99f0*/  @P1 BRA `(.L_x_13813) ;  /* 0x0000000000081947 */ /* 0x002fea0003800000 */
[----:B------:R-:W1:Y:S02]  /*9a00*/  SYNCS.PHASECHK.TRANS64.TRYWAIT P1, [UR10+0x16830], R0 ;  /* 0x01683000ff0075a7 */ /* 0x000e64000802014a */
[----:B-1----:R-:W-:Y:S05]  /*9a10*/  @!P1 BRA `(.L_x_13816) ;  /* 0x0000008800509947 */ /* 0x002fea0003800000 */
.L_x_13813:
        /* <DEDUP_REMOVED lines=26> */
.L_x_13818:
[----:B------:R-:W-:Y:S01]  /*9bc0*/  ULEA UR10, UR25, UR43, 0x3 ;  /* 0x0000002b190a7291 */ /* 0x000fe2000f8e183f */
[----:B01----:R-:W-:-:S05]  /*9bd0*/  IMAD.U32 R0, RZ, RZ, UR26 ;  /* 0x0000001aff007e24 */ /* 0x003fca000f8e00ff */
[----:B------:R-:W-:-:S04]  /*9be0*/  SHF.L.U32 R0, R0, 0x1f, RZ ;  /* 0x0000001f00007819 */ /* 0x000fc800000006ff */
[----:B------:R0:W1:Y:S01]  /*9bf0*/  SYNCS.PHASECHK.TRANS64.TRYWAIT P1, [UR10+0x16850], R0 ;  /* 0x01685000ff0075a7 */ /* 0x000062000802014a */
[----:B------:R-:W-:Y:S05]  /*9c00*/  @!P0 BRA `(.L_x_13819) ;  /* 0x0000000000048947 */ /* 0x000fea0003800000 */
[----:B------:R-:W-:Y:S01]  /*9c10*/  BPT.TRAP 0x1 ;  /* 0x000000040000795c */ /* 0x000fe20000300000 */
.L_x_13819:
[----:B-1----:R-:W-:Y:S05]  /*9c20*/  @P1 BRA `(.L_x_13817) ;  /* 0x0000000000081947 */ /* 0x002fea0003800000 */
[----:B------:R-:W1:Y:S02]  /*9c30*/  SYNCS.PHASECHK.TRANS64.TRYWAIT P1, [UR10+0x16850], R0 ;  /* 0x01685000ff0075a7 */ /* 0x000e64000802014a */
[----:B-1----:R-:W-:Y:S05]  /*9c40*/  @!P1 BRA `(.L_x_13820) ;  /* 0x0000008400dc9947 */ /* 0x002fea0003800000 */
.L_x_13817:
[----:B------:R-:W-:Y:S01]  /*9c50*/  UIADD3 UR10, UR43, 0x400, URZ ;  /* 0x000004002b0a7890 */ /* 0x000fe2000fffe03f */
[----:B------:R-:W-:Y:S01]  /*9c60*/  WARPGROUP.ARRIVE ;  /* 0x00000000000079c5 */ /* 0x000fe20000000000 */
[----:B------:R-:W-:Y:S02]  /*9c70*/  UMOV UR11, 0x40000040 ;  /* 0x40000040000b7882 */ /* 0x000fe40000000000 */
[----:B------:R-:W-:-:S04]  /*9c80*/  USHF.R.U32.HI UR10, URZ, 0x4, UR10 ;  /* 0x000000043f0a7899 */ /* 0x000fc8000801160a */
[----:B------:R-:W-:-:S04]  /*9c90*/  ULOP3.LUT UR10, UR10, 0x3fff, URZ, 0xc0, !UPT ;  /* 0x00003fff0a0a7892 */ /* 0x000fc8000f8ec03f */
        /* <DEDUP_REMOVED lines=42> */
.L_x_13821:
[----:B------:R-:W-:Y:S01]  /*9f40*/  UISETP.NE.AND UP1, UPT, UR40, URZ, UPT ;  /* 0x0000003f2800728c */ /* 0x000fe2000bf25270 */
[----:B------:R-:W-:Y:S01]  /*9f50*/  IMAD.MOV.U32 R2, RZ, RZ, R9 ;  /* 0x000000ffff027224 */ /* 0x000fe200078e0009 */
[----:B------:R-:W-:Y:S02]  /*9f60*/  UISETP.NE.AND UP0, UPT, UR44, URZ, UPT ;  /* 0x0000003f2c00728c */ /* 0x000fe4000bf05270 */
[----:B------:R-:W-:Y:S02]  /*9f70*/  ULEA UR10, UR7, UR43, 0x3 ;  /* 0x0000002b070a7291 */ /* 0x000fe4000f8e183f */
[----:B------:R-:W-:Y:S02]  /*9f80*/  PLOP3.LUT P1, PT, PT, PT, UP1, 0x80, 0x0 ;  /* 0x000000000000781c */ /* 0x000fe40003f2f018 */
[----:B------:R-:W-:Y:S01]  /*9f90*/  PLOP3.LUT P2, PT, PT, PT, UP1, 0x80, 0x0 ;  /* 0x000000000000781c */ /* 0x000fe20003f4f018 */
[----:B------:R-:W-:Y:S02]  /*9fa0*/  UIADD3 UR10, UR10, 0x16840, URZ ;  /* 0x000168400a0a7890 */ /* 0x000fe4000fffe03f */
[----:B------:R-:W-:-:S02]  /*9fb0*/  @UP1 ULDC UR11, c[0x0][0x44c] ;  /* 0x00011300000b1ab9 */ /* 0x000fc40000000800 */
[----:B------:R-:W-:-:S06]  /*9fc0*/  UPRMT UR10, UR5, 0x654, UR10 ;  /* 0x00000654050a7896 */ /* 0x000fcc000800000a */
[----:B01----:R-:W-:Y:S01]  /*9fd0*/  @P1 IMAD.HI.U32 R0, R9, UR11, RZ ;  /* 0x0000000b09001c27 */ /* 0x003fe2000f8e00ff */
        /* <DEDUP_REMOVED lines=28> */
.L_x_13824:
[----:B------:R-:W-:-:S05]  /*a1a0*/  IMAD.U32 R15, RZ, RZ, UR28 ;  /* 0x0000001cff0f7e24 */ /* 0x000fca000f8e00ff */
[----:B------:R-:W-:-:S13]  /*a1b0*/  ISETP.NE.AND P1, PT, R15, 0x1, PT ;  /* 0x000000010f00780c */ /* 0x000fda0003f25270 */
[----:B------:R-:W0:Y:S02]  /*a1c0*/  @P1 LDC.64 R120, c[0x0][0x9e8] ;  /* 0x00027a00ff781b82 */ /* 0x000e240000000a00 */
[----:B0-----:R-:W-:-:S05]  /*a1d0*/  @P1 IMAD.HI.U32 R120, R13, R120, RZ ;  /* 0x000000780d781227 */ /* 0x001fca00078e00ff */
[----:B------:R-:W-:-:S07]  /*a1e0*/  @P1 SHF.R.U32.HI R13, RZ, R121, R120 ;  /* 0x00000079ff0d1219 */ /* 0x000fce0000011678 */
.L_x_13825:
[----:B------:R-:W-:Y:S05]  /*a1f0*/  BSYNC B0 ;  /* 0x0000000000007941 */ /* 0x000fea0003800000 */
.L_x_13823:
[----:B------:R-:W-:-:S04]  /*a200*/  IMAD R13, R13, R15, -R0 ;  /* 0x0000000f0d0d7224 */ /* 0x000fc800078e0a00 */
[----:B------:R-:W-:-:S05]  /*a210*/  IMAD R13, R8, -0x2, R13 ;  /* 0xfffffffe080d7824 */ /* 0x000fca00078e020d */
[----:B------:R-:W-:Y:S02]  /*a220*/  VIADDMNMX R20, R13, R15, R20, PT ;  /* 0x0000000f0d147246 */ /* 0x000fe40003800114 */
[----:B------:R-:W-:-:S07]  /*a230*/  VIMNMX R22, R22, R13, !PT ;  /* 0x0000000d16167248 */ /* 0x000fce0007fe0100 */
.L_x_13822:
        /* <DEDUP_REMOVED lines=116> */
.L_x_13828:
[----:B------:R-:W-:-:S05]  /*a980*/  IMAD.U32 R2, RZ, RZ, UR28 ;  /* 0x0000001cff027e24 */ /* 0x000fca000f8e00ff */
[----:B------:R-:W-:-:S13]  /*a990*/  ISETP.NE.AND P2, PT, R2, 0x1, PT ;  /* 0x000000010200780c */ /* 0x000fda0003f45270 */
[----:B------:R-:W0:Y:S02]  /*a9a0*/  @P2 LDC.64 R136, c[0x0][0x9e8] ;  /* 0x00027a00ff882b82 */ /* 0x000e240000000a00 */
[----:B0-----:R-:W-:-:S05]  /*a9b0*/  @P2 IMAD.HI.U32 R136, R139, R136, RZ ;  /* 0x000000888b882227 */ /* 0x001fca00078e00ff */
[----:B------:R-:W-:-:S07]  /*a9c0*/  @P2 SHF.R.U32.HI R139, RZ, R137, R136 ;  /* 0x00000089ff8b2219 */ /* 0x000fce0000011688 */
.L_x_13829:
[----:B------:R-:W-:Y:S05]  /*a9d0*/  BSYNC B0 ;  /* 0x0000000000007941 */ /* 0x000fea0003800000 */
.L_x_13827:
[----:B------:R-:W-:-:S04]  /*a9e0*/  IMAD R139, R139, R2, -R0 ;  /* 0x000000028b8b7224 */ /* 0x000fc800078e0a00 */
[----:B------:R-:W-:-:S05]  /*a9f0*/  IMAD R139, R8, -0x2, R139 ;  /* 0xfffffffe088b7824 */ /* 0x000fca00078e028b */
[----:B------:R-:W-:Y:S02]  /*aa00*/  VIADDMNMX R14, R139, R2, R14, PT ;  /* 0x000000028b0e7246 */ /* 0x000fe4000380010e */
[----:B------:R-:W-:-:S07]  /*aa10*/  VIMNMX R16, R16, R139, !PT ;  /* 0x0000008b10107248 */ /* 0x000fce0007fe0100 */
.L_x_13826:
        /* <DEDUP_REMOVED lines=88> */
[--C-:B------:R-:W-:Y:S01]  /*afa0*/  FFMA.FTZ R33, R41, R0, -R20.reuse ;  /* 0x0000000029217223 */ /* 0x100fe20000010814 */
        /* <DEDUP_REMOVED lines=87> */
[-CC-:B------:R-:W-:Y:S01]  /*b520*/  FFMA.FTZ R71, R61, R0.reuse, -R20.reuse ;  /* 0x000000003d477223 */ /* 0x180fe20000010814 */
        /* <DEDUP_REMOVED lines=42> */
[----:B------:R-:W-:Y:S01]  /*b7d0*/  FFMA.FTZ R5, R85, R0, -R20 ;  /* 0x0000000055057223 */ /* 0x000fe20000010814 */
        /* <DEDUP_REMOVED lines=13> */
[----:B------:R-:W-:Y:S02]  /*b8b0*/  FMUL.FTZ R16, R13, R0 ;  /* 0x000000000d107220 */ /* 0x000fe40000410000 */
[----:B------:R-:W-:Y:S03]  /*b8c0*/  MUFU.EX2 R57, R57 ;  /* 0x0000003900397308 */ /* 0x000fe60000000800 */
[----:B------:R-:W-:-:S05]  /*b8d0*/  FSEL R16, R16, RZ, P1 ;  /* 0x000000ff10107208 */ /* 0x000fca0000800000 */
[----:B------:R-:W0:Y:S01]  /*b8e0*/  MUFU.EX2 R14, R14 ;  /* 0x0000000e000e7308 */ /* 0x000e220000000800 */
[-CC-:B------:R-:W-:Y:S01]  /*b8f0*/  FFMA.FTZ R24, R31, R0.reuse, -R16.reuse ;  /* 0x000000001f187223 */ /* 0x180fe20000010810 */
[-CC-:B------:R-:W-:Y:S01]  /*b900*/  FFMA.FTZ R31, R39, R0.reuse, -R16.reuse ;  /* 0x00000000271f7223 */ /* 0x180fe20000010810 */
[----:B------:R-:W-:Y:S01]  /*b910*/  FSEL R39, R13, RZ, P1 ;  /* 0x000000ff0d277208 */ /* 0x000fe20000800000 */
[-CC-:B------:R-:W-:Y:S01]  /*b920*/  FFMA.FTZ R69, R151, R0.reuse, -R16.reuse ;  /* 0x0000000097457223 */ /* 0x180fe20000010810 */
[-CC-:B------:R-:W-:Y:S01]  /*b930*/  FFMA.FTZ R20, R27, R0.reuse, -R16.reuse ;  /* 0x000000001b147223 */ /* 0x180fe20000010810 */
[-CC-:B------:R-:W-:Y:S01]  /*b940*/  FFMA.FTZ R151, R137, R0.reuse, -R16.reuse ;  /* 0x0000000089977223 */ /* 0x180fe20000010810 */
[-C--:B------:R-:W-:Y:S01]  /*b950*/  FFMA.FTZ R26, R139, R0.reuse, -R16 ;  /* 0x000000008b1a7223 */ /* 0x080fe20000010810 */
        /* <DEDUP_REMOVED lines=8> */
[--C-:B------:R-:W-:Y:S01]  /*b9e0*/  FFMA.FTZ R143, R149, R0, -R16.reuse ;  /* 0x00000000958f7223 */ /* 0x100fe20000010810 */
[----:B------:R-:W-:Y:S01]  /*b9f0*/  MUFU.EX2 R69, R69 ;  /* 0x0000004500457308 */ /* 0x000fe20000000800 */
[----:B0-----:R-:W-:Y:S01]  /*ba00*/  FFMA.FTZ R37, R14, R4, R35 ;  /* 0x000000040e257223 */ /* 0x001fe20000010023 */
[-CC-:B------:R-:W-:Y:S01]  /*ba10*/  FFMA.FTZ R32, R47, R0.reuse, -R16.reuse ;  /* 0x000000002f207223 */ /* 0x180fe20000010810 */
[-CC-:B------:R-:W-:Y:S01]  /*ba20*/  FFMA.FTZ R137, R153, R0.reuse, -R16.reuse ;  /* 0x0000000099897223 */ /* 0x180fe20000010810 */
[-CC-:B------:R-:W-:Y:S01]  /*ba30*/  FFMA.FTZ R34, R51, R0.reuse, -R16.reuse ;  /* 0x0000000033227223 */ /* 0x180fe20000010810 */
[----:B------:R-:W-:Y:S01]  /*ba40*/  FADD.FTZ R37, R148, R37 ;  /* 0x0000002594257221 */ /* 0x000fe20000010000 */
[-CC-:B------:R-:W-:Y:S01]  /*ba50*/  FFMA.FTZ R139, R155, R0.reuse, -R16.reuse ;  /* 0x000000009b8b7223 */ /* 0x180fe20000010810 */
[-CC-:B------:R-:W-:Y:S01]  /*ba60*/  FFMA.FTZ R36, R55, R0.reuse, -R16.reuse ;  /* 0x0000000037247223 */ /* 0x180fe20000010810 */
[----:B------:R-:W0:Y:S01]  /*ba70*/  MUFU.EX2 R10, R10 ;  /* 0x0000000a000a7308 */ /* 0x000e220000000800 */
[----:B------:R-:W-:Y:S01]  /*ba80*/  FADD.FTZ R42, R150, R37 ;  /* 0x00000025962a7221 */ /* 0x000fe20000010000 */
[-CC-:B------:R-:W-:Y:S01]  /*ba90*/  FFMA.FTZ R38, R59, R0.reuse, -R16.reuse ;  /* 0x000000003b267223 */ /* 0x180fe20000010810 */
[-CC-:B------:R-:W-:Y:S01]  /*baa0*/  FFMA.FTZ R135, R41, R0.reuse, -R16.reuse ;  /* 0x0000000029877223 */ /* 0x180fe20000010810 */
[-C--:B------:R-:W-:Y:S01]  /*bab0*/  FFMA.FTZ R40, R63, R0.reuse, -R16 ;  /* 0x000000003f287223 */ /* 0x080fe20000010810 */
[----:B------:R-:W-:Y:S01]  /*bac0*/  FADD.FTZ R37, R147, R42 ;  /* 0x0000002a93257221 */ /* 0x000fe20000010000 */
        /* <DEDUP_REMOVED lines=8> */
[----:B------:R-:W3:Y:S01]  /*bb50*/  MUFU.EX2 R151, R151 ;  /* 0x0000009700977308 */ /* 0x000ee20000000800 */
[----:B0-----:R-:W-:-:S07]  /*bb60*/  FFMA.FTZ R3, R10, R3, R69 ;  /* 0x000000030a037223 */ /* 0x001fce0000010045 */
[----:B------:R-:W0:Y:S01]  /*bb70*/  MUFU.EX2 R26, R26 ;  /* 0x0000001a001a7308 */ /* 0x000e220000000800 */
[----:B-1----:R-:W-:-:S07]  /*bb80*/  FADD.FTZ R4, R20, R3 ;  /* 0x0000000314047221 */ /* 0x002fce0000010000 */
[----:B------:R-:W1:Y:S01]  /*bb90*/  MUFU.EX2 R27, R27 ;  /* 0x0000001b001b7308 */ /* 0x000e620000000800 */
[----:B---3--:R-:W-:Y:S01]  /*bba0*/  FADD.FTZ R3, R151, R4 ;  /* 0x0000000497037221 */ /* 0x008fe20000010000 */
[----:B------:R-:W-:-:S03]  /*bbb0*/  FADD.FTZ R4, R144, R37 ;  /* 0x0000002590047221 */ /* 0x000fc60000010000 */
[----:B------:R-:W-:-:S03]  /*bbc0*/  FADD.FTZ R3, R24, R3 ;  /* 0x0000000318037221 */ /* 0x000fc60000010000 */
[----:B------:R-:W3:Y:S01]  /*bbd0*/  MUFU.EX2 R28, R28 ;  /* 0x0000001c001c7308 */ /* 0x000ee20000000800 */
[----:B0-----:R-:W-:Y:S01]  /*bbe0*/  FADD.FTZ R42, R26, R3 ;  /* 0x000000031a2a7221 */ /* 0x001fe20000010000 */
[----:B------:R-:W-:-:S04]  /*bbf0*/  FADD.FTZ R3, R29, R4 ;  /* 0x000000041d037221 */ /* 0x000fc80000010000 */
[----:B------:R-:W-:Y:S02]  /*bc00*/  FADD.FTZ R4, R146, R3 ;  /* 0x0000000392047221 */ /* 0x000fe40000010000 */
[----:B------:R-:W0:Y:S01]  /*bc10*/  MUFU.EX2 R31, R31 ;  /* 0x0000001f001f7308 */ /* 0x000e220000000800 */
[----:B-1----:R-:W-:Y:S01]  /*bc20*/  FADD.FTZ R37, R27, R42 ;  /* 0x0000002a1b257221 */ /* 0x002fe20000010000 */
[----:B------:R-:W-:Y:S01]  /*bc30*/  FADD.FTZ R3, R21, R4 ;  /* 0x0000000415037221 */ /* 0x000fe20000010000 */
[----:B------:R-:W-:-:S03]  /*bc40*/  FFMA.FTZ R42, R67, R0, -R16 ;  /* 0x00000000432a7223 */ /* 0x000fc60000010810 */
[----:B------:R-:W-:Y:S02]  /*bc50*/  FADD.FTZ R4, R140, R3 ;  /* 0x000000038c047221 */ /* 0x000fe40000010000 */
[----:B------:R-:W1:Y:S01]  /*bc60*/  MUFU.EX2 R141, R141 ;  /* 0x0000008d008d7308 */ /* 0x000e620000000800 */
[----:B---3--:R-:W-:Y:S01]  /*bc70*/  FADD.FTZ R44, R28, R37 ;  /* 0x000000251c2c7221 */ /* 0x008fe20000010000 */
[----:B------:R-:W-:-:S06]  /*bc80*/  FADD.FTZ R37, R33, R4 ;  /* 0x0000000421257221 */ /* 0x000fcc0000010000 */
[----:B------:R-:W3:Y:S01]  /*bc90*/  MUFU.EX2 R30, R30 ;  /* 0x0000001e001e7308 */ /* 0x000ee20000000800 */
[----:B0-----:R-:W-:-:S07]  /*bca0*/  FADD.FTZ R44, R31, R44 ;  /* 0x0000002c1f2c7221 */ /* 0x001fce0000010000 */
[----:B------:R-:W0:Y:S01]  /*bcb0*/  MUFU.EX2 R143, R143 ;  /* 0x0000008f008f7308 */ /* 0x000e220000000800 */
[----:B-1----:R-:W-:Y:S01]  /*bcc0*/  FADD.FTZ R3, R141, R44 ;  /* 0x0000002c8d037221 */ /* 0x002fe20000010000 */
[----:B------:R-:W-:-:S04]  /*bcd0*/  FADD.FTZ R44, R142, R37 ;  /* 0x000000258e2c7221 */ /* 0x000fc80000010000 */
[----:B------:R-:W-:Y:S02]  /*bce0*/  FADD.FTZ R37, R15, R44 ;  /* 0x0000002c0f257221 */ /* 0x000fe40000010000 */
[----:B------:R-:W1:Y:S01]  /*bcf0*/  MUFU.EX2 R32, R32 ;  /* 0x0000002000207308 */ /* 0x000e620000000800 */
[----:B---3--:R-:W-:Y:S01]  /*bd00*/  FADD.FTZ R4, R30, R3 ;  /* 0x000000031e047221 */ /* 0x008fe20000010000 */
[----:B------:R-:W-:-:S04]  /*bd10*/  FADD.FTZ R44, R136, R37 ;  /* 0x00000025882c7221 */ /* 0x000fc80000010000 */
[----:B------:R-:W-:Y:S01]  /*bd20*/  FADD.FTZ R37, R19, R44 ;  /* 0x0000002c13257221 */ /* 0x000fe20000010000 */
[----:B------:R-:W-:Y:S01]  /*bd30*/  FFMA.FTZ R44, R75, R0, -R16 ;  /* 0x000000004b2c7223 */ /* 0x000fe20000010810 */
[----:B------:R-:W3:Y:S01]  /*bd40*/  MUFU.EX2 R137, R137 ;  /* 0x0000008900897308 */ /* 0x000ee20000000800 */
[----:B0-----:R-:W-:Y:S01]  /*bd50*/  FADD.FTZ R3, R143, R4 ;  /* 0x000000048f037221 */ /* 0x001fe20000010000 */
[----:B------:R-:W-:-:S04]  /*bd60*/  FADD.FTZ R46, R138, R37 ;  /* 0x000000258a2e7221 */ /* 0x000fc80000010000 */
[----:B------:R-:W-:Y:S02]  /*bd70*/  FADD.FTZ R37, R25, R46 ;  /* 0x0000002e19257221 */ /* 0x000fe40000010000 */
[----:B------:R-:W0:Y:S01]  /*bd80*/  MUFU.EX2 R34, R34 ;  /* 0x0000002200227308 */ /* 0x000e220000000800 */
[----:B-1----:R-:W-:Y:S01]  /*bd90*/  FADD.FTZ R4, R32, R3 ;  /* 0x0000000320047221 */ /* 0x002fe20000010000 */
[----:B------:R-:W-:-:S04]  /*bda0*/  FADD.FTZ R46, R132, R37 ;  /* 0x00000025842e7221 */ /* 0x000fc80000010000 */
[----:B------:R-:W-:Y:S01]  /*bdb0*/  FADD.FTZ R37, R45, R46 ;  /* 0x0000002e2d257221 */ /* 0x000fe20000010000 */
[----:B------:R-:W-:Y:S01]  /*bdc0*/  FFMA.FTZ R46, R79, R0, -R16 ;  /* 0x000000004f2e7223 */ /* 0x000fe20000010810 */
[----:B------:R-:W1:Y:S01]  /*bdd0*/  MUFU.EX2 R139, R139 ;  /* 0x0000008b008b7308 */ /* 0x000e620000000800 */
[----:B---3--:R-:W-:Y:S01]  /*bde0*/  FADD.FTZ R3, R137, R4 ;  /* 0x0000000489037221 */ /* 0x008fe20000010000 */
[----:B------:R-:W-:-:S04]  /*bdf0*/  FADD.FTZ R48, R134, R37 ;  /* 0x0000002586307221 */ /* 0x000fc80000010000 */
[----:B------:R-:W-:Y:S02]  /*be00*/  FADD.FTZ R37, R71, R48 ;  /* 0x0000003047257221 */ /* 0x000fe40000010000 */
[----:B------:R-:W3:Y:S01]  /*be10*/  MUFU.EX2 R36, R36 ;  /* 0x0000002400247308 */ /* 0x000ee20000000800 */
[----:B0-----:R-:W-:Y:S01]  /*be20*/  FADD.FTZ R4, R34, R3 ;  /* 0x0000000322047221 */ /* 0x001fe20000010000 */
[----:B------:R-:W-:-:S04]  /*be30*/  FADD.FTZ R48, R128, R37 ;  /* 0x0000002580307221 */ /* 0x000fc80000010000 */
[----:B------:R-:W-:Y:S01]  /*be40*/  FADD.FTZ R37, R65, R48 ;  /* 0x0000003041257221 */ /* 0x000fe20000010000 */
[-C--:B------:R-:W-:Y:S01]  /*be50*/  FFMA.FTZ R48, R83, R0.reuse, -R16 ;  /* 0x0000000053307223 */ /* 0x080fe20000010810 */
[----:B------:R-:W0:Y:S01]  /*be60*/  MUFU.EX2 R133, R133 ;  /* 0x0000008500857308 */ /* 0x000e220000000800 */
[----:B-1----:R-:W-:Y:S01]  /*be70*/  FADD.FTZ R3, R139, R4 ;  /* 0x000000048b037221 */ /* 0x002fe20000010000 */
[----:B------:R-:W-:Y:S01]  /*be80*/  FADD.FTZ R50, R130, R37 ;  /* 0x0000002582327221 */ /* 0x000fe20000010000 */
[----:B------:R-:W-:-:S03]  /*be90*/  FFMA.FTZ R16, R87, R0, -R16 ;  /* 0x0000000057107223 */ /* 0x000fc60000010810 */
[----:B------:R-:W-:Y:S02]  /*bea0*/  FADD.FTZ R37, R61, R50 ;  /* 0x000000323d257221 */ /* 0x000fe40000010000 */
[----:B------:R-:W1:Y:S01]  /*beb0*/  MUFU.EX2 R38, R38 ;  /* 0x0000002600267308 */ /* 0x000e620000000800 */
[----:B---3--:R-:W-:Y:S01]  /*bec0*/  FADD.FTZ R4, R36, R3 ;  /* 0x0000000324047221 */ /* 0x008fe20000010000 */
[----:B------:R-:W-:-:S04]  /*bed0*/  FADD.FTZ R50, R124, R37 ;  /* 0x000000257c327221 */ /* 0x000fc80000010000 */
[----:B------:R-:W-:Y:S02]  /*bee0*/  FADD.FTZ R37, R57, R50 ;  /* 0x0000003239257221 */ /* 0x000fe40000010000 */
        /* <DEDUP_REMOVED lines=44> */
.L_x_13830:
        /* <DEDUP_REMOVED lines=75> */
.L_x_13812:
[----:B------:R-:W-:Y:S06]  /*c660*/  BAR.ARV 0x8, 0x200 ;  /* 0x0208000000007b1d */ /* 0x000fec0000002000 */
[----:B------:R-:W-:Y:S05]  /*c670*/  @!P0 BRA `(.L_x_13832) ;  /* 0x0000000000048947 */ /* 0x000fea0003800000 */
[----:B------:R-:W-:Y:S01]  /*c680*/  BPT.TRAP 0x1 ;  /* 0x000000040000795c */ /* 0x000fe20000300000 */
.L_x_13832:
[----:B------:R-:W-:Y:S01]  /*c690*/  ULEA UR8, UR7, UR43, 0x3 ;  /* 0x0000002b07087291 */ /* 0x000fe2000f8e183f */
[----:B------:R-:W-:-:S05]  /*c6a0*/  IMAD.U32 R5, RZ, RZ, UR4 ;  /* 0x00000004ff057e24 */ /* 0x000fca000f8e00ff */
[----:B------:R-:W-:-:S04]  /*c6b0*/  SHF.L.U32 R5, R5, 0x1f, RZ ;  /* 0x0000001f05057819 */ /* 0x000fc800000006ff */
[----:B------:R0:W1:Y:S01]  /*c6c0*/  SYNCS.PHASECHK.TRANS64.TRYWAIT P1, [UR8+0x16850], R5 ;  /* 0x01685005ff0075a7 */ /* 0x0000620008020148 */
[----:B------:R-:W-:Y:S05]  /*c6d0*/  @!P0 BRA `(.L_x_13833) ;  /* 0x0000000000048947 */ /* 0x000fea0003800000 */
[----:B------:R-:W-:Y:S01]  /*c6e0*/  BPT.TRAP 0x1 ;  /* 0x000000040000795c */ /* 0x000fe20000300000 */
.L_x_13833:
[----:B-1----:R-:W-:Y:S05]  /*c6f0*/  @P1 BRA `(.L_x_13834) ;  /* 0x0000000000081947 */ /* 0x002fea0003800000 */
[----:B------:R-:W1:Y:S02]  /*c700*/  SYNCS.PHASECHK.TRANS64.TRYWAIT P1, [UR8+0x16850], R5 ;  /* 0x01685005ff0075a7 */ /* 0x000e640008020148 */
[----:B-1----:R-:W-:Y:S05]  /*c710*/  @!P1 BRA `(.L_x_13835) ;  /* 0x0000005c00409947 */ /* 0x002fea0003800000 */
.L_x_13834:
[----:B------:R-:W-:Y:S01]  /*c720*/  UIADD3 UR43, UR43, 0x400, URZ ;  /* 0x000004002b2b7890 */ /* 0x000fe2000fffe03f */
[----:B------:R-:W-:Y:S01]  /*c730*/  WARPGROUP.ARRIVE ;  /* 0x00000000000079c5 */ /* 0x000fe20000000000 */
[----:B01----:R-:W0:Y:S02]  /*c740*/  SHFL.BFLY PT, R5, R4, 0x2, 0x1f ;  /* 0x0c401f0004057f89 */ /* 0x003e2400000e0000 */
[----:B------:R-:W-:Y:S02]  /*c750*/  USHF.R.U32.HI UR43, URZ, 0x4, UR43 ;  /* 0x000000043f2b7899 */ /* 0x000fe4000801162b */
[----:B------:R-:W1:Y:S02]  /*c760*/  SHFL.BFLY PT, R6, R3, 0x2, 0x1f ;  /* 0x0c401f0003067f89 */ /* 0x000e6400000e0000 */
[----:B------:R-:W-:-:S04]  /*c770*/  ULOP3.LUT UR4, UR43, 0x3fff, URZ, 0xc0, !UPT ;  /* 0x00003fff2b047892 */ /* 0x000fc8000f8ec03f */
[----:B------:R-:W-:-:S03]  /*c780*/  ULEA UR4, UR7, UR4, 0xa ;  /* 0x0000000407047291 */ /* 0x000fc6000f8e503f */
[----:B------:R-:W-:-:S04]  /*c790*/  UMOV UR7, 0x40000040 ;  /* 0x4000004000077882 */ /* 0x000fc80000000000 */
[----:B------:R-:W-:Y:S02]  /*c7a0*/  UMOV UR6, UR4 ;  /* 0x0000000400067c82 */ /* 0x000fe40008000000 */
[----:B------:R-:W-:Y:S01]  /*c7b0*/  HGMMA.64x64x16.F32.BF16 R88, R148, gdesc[UR4].tnspB, R88, gsb0 ;  /* 0x40e0000494587df0 */ /* 0x000fe20008001858 */
[----:B------:R-:W-:Y:S01]  /*c7c0*/  UIADD3 UR6, UR4, 0x80, URZ ;  /* 0x0000008004067890 */ /* 0x000fe2000fffe03f */
[----:B------:R-:W-:Y:S01]  /*c7d0*/  UMOV UR7, 0x40000040 ;  /* 0x4000004000077882 */ /* 0x000fe20000000000 */
[----:B0-----:R-:W-:Y:S01]  /*c7e0*/  FADD.FTZ R5, R5, R4 ;  /* 0x0000000405057221 */ /* 0x001fe20000010000 */
[----:B------:R-:W-:Y:S02]  /*c7f0*/  IMAD.MOV.U32 R4, RZ, RZ, -0x800000 ;  /* 0xff800000ff047424 */ /* 0x000fe400078e00ff */
[----:B-1----:R-:W-:Y:S01]  /*c800*/  FADD.FTZ R7, R6, R3 ;  /* 0x0000000306077221 */ /* 0x002fe20000010000 */
[----:B------:R-:W-:Y:S01]  /*c810*/  IMAD.MOV.U32 R3, RZ, RZ, -0x800000 ;  /* 0xff800000ff037424 */ /* 0x000fe200078e00ff */
[----:B------:R-:W0:Y:S04]  /*c820*/  SHFL.BFLY PT, R6, R5, 0x1, 0x1f ;  /* 0x0c201f0005067f89 */ /* 0x000e2800000e0000 */
[----:B------:R-:W2:Y:S01]  /*c830*/  SHFL.BFLY PT, R8, R7, 0x1, 0x1f ;  /* 0x0c201f0007087f89 */ /* 0x000ea200000e0000 */
[----:B0-----:R-:W-:Y:S01]  /*c840*/  FADD.FTZ R10, R5, R6 ;  /* 0x00000006050a7221 */ /* 0x001fe20000010000 */
[----:B--2---:R-:W-:-:S04]  /*c850*/  FADD.FTZ R11, R7, R8 ;  /* 0x00000008070b7221 */ /* 0x004fc80000010000 */
        /* <DEDUP_REMOVED lines=50> */
.L_x_13836:
        /* <DEDUP_REMOVED lines=36> */
.L_x_13758:
        /* <DEDUP_REMOVED lines=19> */
[----:B------:R-:W3:Y:S01]  /*cef0*/  S2UR UR11, SR_CTAID.Y ;  /* 0x00000000000b79c3 */ /* 0x000ee20000002600 */
[----:B------:R-:W-:Y:S01]  /*cf00*/  IMAD.HI R0, R2, 0x55555556, RZ ;  /* 0x5555555602007827 */ /* 0x000fe200078e02ff */
[----:B------:R-:W-:Y:S02]  /*cf10*/  UIADD3 UR6, UR5, UR6, URZ ;  /* 0x0000000605067290 */ /* 0x000fe4000fffe03f */
[----:B------:R-:W-:Y:S01]  /*cf20*/  SHF.R.S32.HI R7, RZ, 0x1f, R22 ;  /* 0x0000001fff077819 */ /* 0x000fe20000011416 */
[----:B------:R-:W-:-:S03]  /*cf30*/  IMAD.IADD R23, R23, 0x1, -R10 ;  /* 0x0000000117177824 */ /* 0x000fc600078e0a0a */
[----:B------:R-:W-:Y:S01]  /*cf40*/  BAR.SYNC.DEFER_BLOCKING 0x1, 0x180 ;  /* 0x0046000000007b1d */ /* 0x000fe20000010000 */
[----:B0-----:R-:W-:Y:S02]  /*cf50*/  ISETP.NE.AND P0, PT, R17, 0x1, PT ;  /* 0x000000011100780c */ /* 0x001fe40003f05270 */
[CC--:B------:R-:W-:Y:S02]  /*cf60*/  LEA.HI R24, R7.reuse, R22.reuse, RZ, 0x2 ;  /* 0x0000001607187211 */ /* 0x0c0fe400078f10ff */
[----:B------:R-:W-:-:S03]  /*cf70*/  LEA.HI R7, R7, R22, RZ, 0x5 ;  /* 0x0000001607077211 */ /* 0x000fc600078f28ff */
[----:B------:R-:W3:Y:S01]  /*cf80*/  LDC R21, c[0x0][0xc50] ;  /* 0x00031400ff157b82 */ /* 0x000ee20000000800 */
[--C-:B------:R-:W-:Y:S01]  /*cf90*/  SHF.R.S32.HI R6, RZ, 0x2, R24.reuse ;  /* 0x00000002ff067819 */ /* 0x100fe20000011418 */
[----:B------:R-:W-:Y:S01]  /*cfa0*/  ULDC.64 UR8, c[0x0][0xb38] ;  /* 0x0002ce0000087ab9 */ /* 0x000fe20000000a00 */
[----:B------:R-:W-:Y:S01]  /*cfb0*/  SHF.R.S32.HI R5, RZ, 0x1f, R24 ;  /* 0x0000001fff057819 */ /* 0x000fe20000011418 */
[----:B------:R-:W-:Y:S01]  /*cfc0*/  UIMAD UR7, UR7, UR8, URZ ;  /* 0x00000008070772a4 */ /* 0x000fe2000f8e023f */
[----:B------:R-:W-:Y:S01]  /*cfd0*/  SHF.R.S32.HI R7, RZ, 0x5, R7 ;  /* 0x00000005ff077819 */ /* 0x000fe20000011407 */
[----:B--2---:R-:W-:Y:S01]  /*cfe0*/  USHF.R.S32.HI UR10, URZ, 0x1f, UR12 ;  /* 0x0000001f3f0a7899 */ /* 0x004fe2000801140c */
[----:B------:R-:W-:Y:S01]  /*cff0*/  LEA.HI R8, R5, R6, RZ, 0x3 ;  /* 0x0000000605087211 */ /* 0x000fe200078f18ff */
[----:B------:R-:W0:Y:S01]  /*d000*/  LDC.64 R14, c[0x0][0xb40] ;  /* 0x0002d000ff0e7b82 */ /* 0x000e220000000a00 */
[----:B------:R-:W-:Y:S02]  /*d010*/  LEA.HI R5, R0, R0, RZ, 0x1 ;  /* 0x0000000000057211 */ /* 0x000fe400078f08ff */
[----:B------:R-:W-:-:S03]  /*d020*/  LOP3.LUT R11, R8, 0xfffffff8, RZ, 0xc0, !PT ;  /* 0xfffffff8080b7812 */ /* 0x000fc600078ec0ff */
[----:B------:R-:W-:Y:S01]  /*d030*/  IMAD R9, R5, -0x3, R2 ;  /* 0xfffffffd05097824 */ /* 0x000fe200078e0202 */
[----:B------:R-:W-:Y:S01]  /*d040*/  LEA.HI R2, R23, R23, RZ, 0x1 ;  /* 0x0000001717027211 */ /* 0x000fe200078f08ff */
[----:B------:R-:W-:Y:S01]  /*d050*/  IMAD.IADD R0, R6, 0x1, -R11 ;  /* 0x0000000106007824 */ /* 0x000fe200078e0a0b */
[----:B------:R-:W2:Y:S01]  /*d060*/  @P0 LDC R5, c[0x0][0xbec] ;  /* 0x0002fb00ff050b82 */ /* 0x000ea20000000800 */
[----:B------:R-:W-:Y:S01]  /*d070*/  IMAD.U32 R6, RZ, RZ, UR4 ;  /* 0x00000004ff067e24 */ /* 0x000fe2000f8e00ff */
[----:B------:R-:W-:Y:S01]  /*d080*/  LOP3.LUT R2, R2, 0x1ffffffe, RZ, 0xc0, !PT ;  /* 0x1ffffffe02027812 */ /* 0x000fe200078ec0ff */
[----:B------:R-:W-:Y:S02]  /*d090*/  IMAD R0, R7, 0x10, R0 ;  /* 0x0000001007007824 */ /* 0x000fe400078e0200 */
[----:B------:R-:W-:Y:S01]  /*d0a0*/  IMAD.U32 R7, RZ, RZ, UR5 ;  /* 0x00000005ff077e24 */ /* 0x000fe2000f8e00ff */
[----:B------:R-:W-:Y:S01]  /*d0b0*/  UIMAD.WIDE.U32 UR4, UR39, UR8, URZ ;  /* 0x00000008270472a5 */ /* 0x000fe2000f8e003f */
[----:B------:R-:W-:Y:S01]  /*d0c0*/  IMAD.IADD R23, R23, 0x1, -R2 ;  /* 0x0000000117177824 */ /* 0x000fe200078e0a02 */
[----:B------:R-:W4:Y:S01]  /*d0d0*/  LDC.64 R10, c[0x0][0xbd8] ;  /* 0x0002f600ff0a7b82 */ /* 0x000f220000000a00 */
[----:B------:R-:W-:-:S02]  /*d0e0*/  IMAD R0, R9, 0x40, R0 ;  /* 0x0000004009007824 */ /* 0x000fc400078e0200 */
[----:B------:R-:W-:Y:S01]  /*d0f0*/  IMAD.U32 R7, RZ, RZ, UR6 ;  /* 0x00000006ff077e24 */ /* 0x000fe2000f8e00ff */
[----:B------:R-:W-:Y:S01]  /*d100*/  UIMAD UR6, UR39, UR9, UR7 ;  /* 0x00000009270672a4 */ /* 0x000fe2000f8e0207 */
[----:B------:R-:W-:Y:S02]  /*d110*/  IMAD R2, R23, 0x8, R0 ;  /* 0x0000000817027824 */ /* 0x000fe400078e0200 */
[----:B------:R-:W-:Y:S01]  /*d120*/  IMAD.U32 R9, RZ, RZ, UR5 ;  /* 0x00000005ff097e24 */ /* 0x000fe2000f8e00ff */
[----:B------:R-:W5:Y:S01]  /*d130*/  @P0 LDC R13, c[0x0][0xbf0] ;  /* 0x0002fc00ff0d0b82 */ /* 0x000f620000000800 */
[----:B-1----:R-:W-:Y:S01]  /*d140*/  IMAD R2, R19, 0xc0, R2 ;  /* 0x000000c013027824 */ /* 0x002fe200078e0202 */
[----:B------:R-:W-:Y:S01]  /*d150*/  UIADD3 UR6, UR5, UR6, URZ ;  /* 0x0000000605067290 */ /* 0x000fe2000fffe03f */
[----:B0-----:R-:W-:Y:S01]  /*d160*/  IMAD R12, R14, UR10, RZ ;  /* 0x0000000a0e0c7c24 */ /* 0x001fe2000f8e02ff */
[----:B------:R-:W-:Y:S01]  /*d170*/  ULDC.64 UR8, c[0x0][0xb28] ;  /* 0x0002ca0000087ab9 */ /* 0x000fe20000000a00 */
[----:B---3--:R-:W-:-:S02]  /*d180*/  IMAD R21, R21, R16, UR11 ;  /* 0x0000000b15157e24 */ /* 0x008fc4000f8e0210 */
[----:B------:R-:W-:Y:S01]  /*d190*/  IMAD R0, R19, 0xc0, R0 ;  /* 0x000000c013007824 */ /* 0x000fe200078e0200 */
[----:B------:R-:W0:Y:S01]  /*d1a0*/  @P0 LDC R25, c[0x0][0xbec] ;  /* 0x0002fb00ff190b82 */ /* 0x000e220000000800 */
[----:B------:R-:W-:Y:S01]  /*d1b0*/  IMAD.U32 R9, RZ, RZ, UR6 ;  /* 0x00000006ff097e24 */ /* 0x000fe2000f8e00ff */
[----:B------:R-:W-:Y:S01]  /*d1c0*/  ULDC.64 UR6, c[0x0][0xb48] ;  /* 0x0002d20000067ab9 */ /* 0x000fe20000000a00 */
[----:B------:R-:W-:-:S05]  /*d1d0*/  VIADD R16, R0, 0x8 ;  /* 0x0000000800107836 */ /* 0x000fca0000000000 */
[----:B------:R-:W1:Y:S01]  /*d1e0*/  @P0 LDC R18, c[0x0][0xbf0] ;  /* 0x0002fc00ff120b82 */ /* 0x000e620000000800 */
[C---:B----4-:R-:W-:Y:S02]  /*d1f0*/  IMAD R8, R10.reuse, UR10, RZ ;  /* 0x0000000a0a087c24 */ /* 0x050fe4000f8e02ff */
[----:B------:R-:W-:-:S04]  /*d200*/  IMAD.WIDE.U32 R6, R10, UR12, R6 ;  /* 0x0000000c0a067c25 */ /* 0x000fc8000f8e0006 */
[----:B--2---:R-:W-:-:S04]  /*d210*/  @P0 IMAD.HI.U32 R10, R2, R5, RZ ;  /* 0x00000005020a0227 */ /* 0x004fc800078e00ff */
[----:B------:R-:W-:Y:S02]  /*d220*/  IMAD R11, R11, UR12, R8 ;  /* 0x0000000c0b0b7c24 */ /* 0x000fe4000f8e0208 */
[----:B------:R-:W-:Y:S01]  /*d230*/  IMAD.U32 R8, RZ, RZ, UR4 ;  /* 0x00000004ff087e24 */ /* 0x000fe2000f8e00ff */
[----:B------:R-:W-:Y:S01]  /*d240*/  ULDC.64 UR4, c[0x0][0xbe0] ;  /* 0x0002f80000047ab9 */ /* 0x000fe20000000a00 */
[----:B------:R-:W-:Y:S01]  /*d250*/  IMAD.MOV.U32 R5, RZ, RZ, R2 ;  /* 0x000000ffff057224 */ /* 0x000fe200078e0002 */
[----:B-----5:R-:W-:Y:S01]  /*d260*/  @P0 SHF.R.U32.HI R5, RZ, R13, R10 ;  /* 0x0000000dff050219 */ /* 0x020fe2000001160a */
[----:B------:R-:W-:Y:S01]  /*d270*/  IMAD R13, R15, UR12, R12 ;  /* 0x0000000c0f0d7c24 */ /* 0x000fe2000f8e020c */
[----:B------:R-:W-:Y:S01]  /*d280*/  SHF.R.S32.HI R12, RZ, 0x1f, R21 ;  /* 0x0000001fff0c7819 */ /* 0x000fe20000011415 */
[----:B------:R-:W-:-:S04]  /*d290*/  IMAD.WIDE.U32 R8, R14, UR12, R8 ;  /* 0x0000000c0e087c25 */ /* 0x000fc8000f8e0008 */
[----:B------:R-:W-:Y:S02]  /*d2a0*/  IMAD.IADD R7, R7, 0x1, R11 ;  /* 0x0000000107077824 */ /* 0x000fe400078e020b */
[----:B0-----:R-:W-:-:S04]  /*d2b0*/  @P0 IMAD.HI.U32 R25, R2, R25, RZ ;  /* 0x0000001902190227 */ /* 0x001fc800078e00ff */
[----:B------:R-:W-:Y:S02]  /*d2c0*/  IMAD.IADD R9, R9, 0x1, R13 ;  /* 0x0000000109097824 */ /* 0x000fe400078e020d */
[----:B------:R-:W-:Y:S02]  /*d2d0*/  IMAD R13, R12, UR6, RZ ;  /* 0x000000060c0d7c24 */ /* 0x000fe4000f8e02ff */
[----:B------:R-:W-:-:S04]  /*d2e0*/  IMAD.WIDE.U32 R6, R21, UR4, R6 ;  /* 0x0000000415067c25 */ /* 0x000fc8000f8e0006 */
[----:B------:R-:W-:Y:S01]  /*d2f0*/  IMAD.MOV.U32 R11, RZ, RZ, R2 ;  /* 0x000000ffff0b7224 */ /* 0x000fe200078e0002 */
[----:B-1----:R-:W-:Y:S01]  /*d300*/  @P0 SHF.R.U32.HI R11, RZ, R18, R25 ;  /* 0x00000012ff0b0219 */ /* 0x002fe20000011619 */
        /* <DEDUP_REMOVED lines=29> */
[----:B------:R-:W-:Y:S01]  /*d4e0*/  ULDC UR6, c[0x0][0xa88] ;  /* 0x0002a20000067ab9 */ /* 0x000fe20000000800 */
[----:B------:R-:W-:Y:S02]  /*d4f0*/  IMAD.IADD R7, R7, 0x1, R11 ;  /* 0x0000000107077824 */ /* 0x000fe400078e020b */
[C---:B------:R-:W-:Y:S02]  /*d500*/  IMAD R5, R13.reuse, UR9, R10 ;  /* 0x000000090d057c24 */ /* 0x040fe4000f8e020a */
[----:B------:R-:W-:Y:S01]  /*d510*/  IMAD.WIDE.U32 R8, R13, UR8, R8 ;  /* 0x000000080d087c25 */ /* 0x000fe2000f8e0008 */
[----:B------:R-:W-:Y:S01]  /*d520*/  ULDC.64 UR8, c[0x0][0xb00] ;  /* 0x0002c00000087ab9 */ /* 0x000fe20000000a00 */
[----:B------:R-:W-:Y:S01]  /*d530*/  LEA.HI.X R10, R6, UR7, R7, 0x2, P0 ;  /* 0x00000007060a7c11 */ /* 0x000fe200080f1407 */
[----:B0-----:R-:W-:Y:S01]  /*d540*/  ULEA UR4, UR5, UR4, 0x18 ;  /* 0x0000000405047291 */ /* 0x001fe2000f8ec03f */
[----:B------:R-:W-:Y:S01]  /*d550*/  IMAD.IADD R5, R9, 0x1, R5 ;  /* 0x0000000109057824 */ /* 0x000fe200078e0205 */
[----:B------:R-:W-:Y:S01]  /*d560*/  LEA R18, P1, R8, UR8, 0x2 ;  /* 0x0000000808127c11 */ /* 0x000fe2000f8210ff */
[----:B------:R-:W-:Y:S01]  /*d570*/  SHFL.IDX PT, R6, R2, RZ, 0x1c1f ;  /* 0x001c1fff02067589 */ /* 0x000fe200000e0000 */
[----:B------:R-:W-:Y:S01]  /*d580*/  IMAD R17, R17, UR6, RZ ;  /* 0x0000000611117c24 */ /* 0x000fe2000f8e02ff */
[----:B------:R-:W-:Y:S01]  /*d590*/  LOP3.LUT P0, RZ, R22, 0x3, RZ, 0xc0, !PT ;  /* 0x0000000316ff7812 */ /* 0x000fe2000780c0ff */
[----:B------:R-:W-:Y:S01]  /*d5a0*/  UIADD3 UR4, UR4, 0x16820, URZ ;  /* 0x0001682004047890 */ /* 0x000fe2000fffe03f */
[----:B------:R-:W-:Y:S01]  /*d5b0*/  LEA.HI.X R20, R8, UR9, R5, 0x2, P1 ;  /* 0x0000000908147c11 */ /* 0x000fe200088f1405 */
[----:B------:R-:W0:Y:S01]  /*d5c0*/  SHFL.IDX PT, R7, R10, RZ, 0x1c1f ;  /* 0x001c1fff0a077589 */ /* 0x000e2200000e0000 */
[-C--:B------:R-:W-:Y:S01]  /*d5d0*/  ISETP.GE.OR P1, PT, R0, R17.reuse, P0 ;  /* 0x000000110000720c */ /* 0x080fe20000726670 */
[----:B------:R-:W-:Y:S01]  /*d5e0*/  UPRMT UR4, URZ, 0x654, UR4 ;  /* 0x000006543f047896 */ /* 0x000fe20008000004 */
[-C--:B------:R-:W-:Y:S01]  /*d5f0*/  ISETP.GE.OR P0, PT, R16, R17.reuse, P0 ;  /* 0x000000111000720c */ /* 0x080fe20000706670 */
[----:B------:R-:W-:Y:S01]  /*d600*/  SHFL.IDX PT, R8, R2, 0x1, 0x1c1f ;  /* 0x003c1f0002087f89 */ /* 0x000fe200000e0000 */
[----:B------:R-:W-:-:S02]  /*d610*/  ISETP.GE.AND P2, PT, R0, R17, PT ;  /* 0x000000110000720c */ /* 0x000fc40003f46270 */
[----:B------:R-:W-:Y:S01]  /*d620*/  LOP3.LUT R5, R24, 0x7ffffffc, RZ, 0xc0, !PT ;  /* 0x7ffffffc18057812 */ /* 0x000fe200078ec0ff */
[----:B------:R-:W1:Y:S03]  /*d630*/  SHFL.IDX PT, R9, R10, 0x1, 0x1c1f ;  /* 0x003c1f000a097f89 */ /* 0x000e6600000e0000 */
[----:B------:R-:W-:Y:S01]  /*d640*/  SYNCS.ARRIVE.TRANS64.RED.A1T0 RZ, [UR4], RZ ;  /* 0x000000ffffff79a7 */ /* 0x000fe20008100404 */
[----:B------:R-:W-:Y:S01]  /*d650*/  IMAD.IADD R5, R22, 0x1, -R5 ;  /* 0x0000000116057824 */ /* 0x000fe200078e0a05 */
[----:B------:R2:W3:Y:S03]  /*d660*/  SHFL.IDX PT, R14, R18, RZ, 0x1c1f ;  /* 0x001c1fff120e7589 */ /* 0x0004e600000e0000 */
[----:B------:R-:W-:Y:S01]  /*d670*/  IMAD.SHL.U32 R19, R5, 0x2, RZ ;  /* 0x0000000205137824 */ /* 0x000fe200078e00ff */
[----:B------:R2:W4:Y:S04]  /*d680*/  SHFL.IDX PT, R15, R20, RZ, 0x1c1f ;  /* 0x001c1fff140f7589 */ /* 0x00052800000e0000 */
[----:B0-----:R2:W-:Y:S04]  /*d690*/  @!P1 ST.E desc[UR36][R6.64], R4 ;  /* 0x0000000406009985 */ /* 0x0015e8000c101924 */
[----:B-1----:R2:W-:Y:S01]  /*d6a0*/  @!P0 ST.E desc[UR36][R8.64], R3 ;  /* 0x0000000308008985 */ /* 0x0025e2000c101924 */
[----:B------:R-:W-:Y:S05]  /*d6b0*/  @P2 BRA `(.L_x_13839) ;  /* 0x0000000000b82947 */ /* 0x000fea0003800000 */
[----:B------:R-:W-:Y:S01]  /*d6c0*/  ULDC UR4, c[0x0][0xac8] ;  /* 0x0002b20000047ab9 */ /* 0x000fe20000000800 */
[C---:B------:R-:W-:Y:S01]  /*d6d0*/  VIADD R0, R19.reuse, 0x8 ;  /* 0x0000000813007836 */ /* 0x040fe20000000000 */
[C---:B------:R-:W-:Y:S01]  /*d6e0*/  ISETP.GE.AND P0, PT, R19.reuse, UR4, PT ;  /* 0x0000000413007c0c */ /* 0x040fe2000bf06270 */
[C---:B--2---:R-:W-:Y:S02]  /*d6f0*/  VIADD R4, R19.reuse, 0x10 ;  /* 0x0000001013047836 */ /* 0x044fe40000000000 */
[C---:B------:R-:W-:Y:S02]  /*d700*/  VIADD R5, R19.reuse, 0x18 ;  /* 0x0000001813057836 */ /* 0x040fe40000000000 */
[C---:B------:R-:W-:Y:S01]  /*d710*/  VIADD R6, R19.reuse, 0x20 ;  /* 0x0000002013067836 */ /* 0x040fe20000000000 */
[----:B------:R-:W-:Y:S01]  /*d720*/  ISETP.GE.AND P1, PT, R4, UR4, PT ;  /* 0x0000000404007c0c */ /* 0x000fe2000bf26270 */
[----:B------:R-:W-:Y:S01]  /*d730*/  VIADD R7, R19, 0x28 ;  /* 0x0000002813077836 */ /* 0x000fe20000000000 */
[----:B------:R-:W-:Y:S01]  /*d740*/  ISETP.GE.AND P2, PT, R5, UR4, PT ;  /* 0x0000000405007c0c */ /* 0x000fe2000bf46270 */
[C---:B------:R-:W-:Y:S01]  /*d750*/  VIADD R9, R19.reuse, 0x30 ;  /* 0x0000003013097836 */ /* 0x040fe20000000000 */
[----:B------:R-:W-:Y:S01]  /*d760*/  ISETP.GE.AND P3, PT, R6, UR4, PT ;  /* 0x0000000406007c0c */ /* 0x000fe2000bf66270 */
[----:B------:R-:W-:Y:S01]  /*d770*/  VIADD R11, R19, 0x38 ;  /* 0x00000038130b7836 */ /* 0x000fe20000000000 */
[----:B------:R-:W-:Y:S01]  /*d780*/  ISETP.GE.AND P4, PT, R7, UR4, PT ;  /* 0x0000000407007c0c */ /* 0x000fe2000bf86270 */
[----:B---34-:R-:W-:Y:S01]  /*d790*/  @!P0 IMAD.WIDE R2, R19, 0x4, R14 ;  /* 0x0000000413028825 */ /* 0x018fe200078e020e */
[----:B------:R-:W-:-:S02]  /*d7a0*/  ISETP.GE.AND P5, PT, R9, UR4, PT ;  /* 0x0000000409007c0c */ /* 0x000fc4000bfa6270 */
[----:B------:R-:W-:Y:S02]  /*d7b0*/  ISETP.GE.AND P6, PT, R11, UR4, PT ;  /* 0x000000040b007c0c */ /* 0x000fe4000bfc6270 */
[----:B------:R0:W-:Y:S01]  /*d7c0*/  @!P0 ST.E.64 desc[UR36][R2.64], R88 ;  /* 0x0000005802008985 */ /* 0x0001e2000c101b24 */
[----:B------:R-:W-:Y:S02]  /*d7d0*/  ISETP.GE.AND P0, PT, R0, UR4, PT ;  /* 0x0000000400007c0c */ /* 0x000fe4000bf06270 */
[----:B------:R-:W-:Y:S02]  /*d7e0*/  @!P1 LEA.HI R4, R4, R4, RZ, 0x1 ;  /* 0x0000000404049211 */ /* 0x000fe400078f08ff */
[----:B------:R-:W-:Y:S02]  /*d7f0*/  @!P3 LEA.HI R6, R6, R6, RZ, 0x1 ;  /* 0x000000060606b211 */ /* 0x000fe400078f08ff */
[----:B------:R-:W-:Y:S02]  /*d800*/  @!P4 LEA.HI R8, R7, R7, RZ, 0x1 ;  /* 0x000000070708c211 */ /* 0x000fe400078f08ff */
[----:B------:R-:W-:-:S02]  /*d810*/  @!P5 LEA.HI R10, R9, R9, RZ, 0x1 ;  /* 0x00000009090ad211 */ /* 0x000fc400078f08ff */
[----:B------:R-:W-:Y:S02]  /*d820*/  @!P6 LEA.HI R12, R11, R11, RZ, 0x1 ;  /* 0x0000000b0b0ce211 */ /* 0x000fe400078f08ff */
[----:B------:R-:W-:Y:S02]  /*d830*/  @!P3 LOP3.LUT R9, R6, 0xfffffffe, RZ, 0xc0, !PT ;  /* 0xfffffffe0609b812 */ /* 0x000fe400078ec0ff */
[----:B------:R-:W-:Y:S02]  /*d840*/  @!P0 LEA.HI R0, R0, R0, RZ, 0x1 ;  /* 0x0000000000008211 */ /* 0x000fe400078f08ff */
[----:B0-----:R-:W-:Y:S02]  /*d850*/  @!P2 LEA.HI R2, R5, R5, RZ, 0x1 ;  /* 0x000000050502a211 */ /* 0x001fe400078f08ff */
[----:B------:R-:W-:Y:S02]  /*d860*/  @!P0 LOP3.LUT R3, R0, 0xfffffffe, RZ, 0xc0, !PT ;  /* 0xfffffffe00038812 */ /* 0x000fe400078ec0ff */
[----:B------:R-:W-:-:S02]  /*d870*/  @!P1 LOP3.LUT R5, R4, 0xfffffffe, RZ, 0xc0, !PT ;  /* 0xfffffffe04059812 */ /* 0x000fc400078ec0ff */
[----:B------:R-:W-:Y:S01]  /*d880*/  @!P2 LOP3.LUT R7, R2, 0xfffffffe, RZ, 0xc0, !PT ;  /* 0xfffffffe0207a812 */ /* 0x000fe200078ec0ff */
[--C-:B------:R-:W-:Y:S01]  /*d890*/  @!P0 IMAD.WIDE R2, R3, 0x4, R14.reuse ;  /* 0x0000000403028825 */ /* 0x100fe200078e020e */
[----:B------:R-:W-:Y:S02]  /*d8a0*/  @!P4 LOP3.LUT R11, R8, 0xfffffffe, RZ, 0xc0, !PT ;  /* 0xfffffffe080bc812 */ /* 0x000fe400078ec0ff */
[----:B------:R-:W-:Y:S01]  /*d8b0*/  @!P5 LOP3.LUT R13, R10, 0xfffffffe, RZ, 0xc0, !PT ;  /* 0xfffffffe0a0dd812 */ /* 0x000fe200078ec0ff */
[--C-:B------:R-:W-:Y:S01]  /*d8c0*/  @!P1 IMAD.WIDE R4, R5, 0x4, R14.reuse ;  /* 0x0000000405049825 */ /* 0x100fe200078e020e */
[----:B------:R-:W-:Y:S01]  /*d8d0*/  @!P6 LOP3.LUT R21, R12, 0xfffffffe, RZ, 0xc0, !PT ;  /* 0xfffffffe0c15e812 */ /* 0x000fe200078ec0ff */
[----:B------:R0:W-:Y:S02]  /*d8e0*/  @!P0 ST.E.64 desc[UR36][R2.64], R92 ;  /* 0x0000005c02008985 */ /* 0x0001e4000c101b24 */
[--C-:B------:R-:W-:Y:S02]  /*d8f0*/  @!P2 IMAD.WIDE R6, R7, 0x4, R14.reuse ;  /* 0x000000040706a825 */ /* 0x100fe400078e020e */
[----:B------:R0:W-:Y:S02]  /*d900*/  @!P1 ST.E.64 desc[UR36][R4.64], R96 ;  /* 0x0000006004009985 */ /* 0x0001e4000c101b24 */
[----:B------:R-:W-:-:S02]  /*d910*/  @!P3 IMAD.WIDE R8, R9, 0x4, R14 ;  /* 0x000000040908b825 */ /* 0x000fc400078e020e */
[----:B------:R0:W-:Y:S02]  /*d920*/  @!P2 ST.E.64 desc[UR36][R6.64], R100 ;  /* 0x000000640600a985 */ /* 0x0001e4000c101b24 */
[--C-:B------:R-:W-:Y:S02]  /*d930*/  @!P4 IMAD.WIDE R10, R11, 0x4, R14.reuse ;  /* 0x000000040b0ac825 */ /* 0x100fe400078e020e */
[----:B------:R0:W-:Y:S02]  /*d940*/  @!P3 ST.E.64 desc[UR36][R8.64], R104 ;  /* 0x000000680800b985 */ /* 0x0001e4000c101b24 */
[--C-:B------:R-:W-:Y:S02]  /*d950*/  @!P5 IMAD.WIDE R12, R13, 0x4, R14.reuse ;  /* 0x000000040d0cd825 */ /* 0x100fe400078e020e */
[----:B------:R0:W-:Y:S02]  /*d960*/  @!P4 ST.E.64 desc[UR36][R10.64], R108 ;  /* 0x0000006c0a00c985 */ /* 0x0001e4000c101b24 */
[----:B------:R-:W-:-:S02]  /*d970*/  @!P6 IMAD.WIDE R14, R21, 0x4, R14 ;  /* 0x00000004150ee825 */ /* 0x000fc400078e020e */
[----:B------:R0:W-:Y:S04]  /*d980*/  @!P5 ST.E.64 desc[UR36][R12.64], R112 ;  /* 0x000000700c00d985 */ /* 0x0001e8000c101b24 */
[----:B------:R0:W-:Y:S02]  /*d990*/  @!P6 ST.E.64 desc[UR36][R14.64], R116 ;  /* 0x000000740e00e985 */ /* 0x0001e4000c101b24 */
.L_x_13839:
[----:B------:R-:W-:Y:S05]  /*d9a0*/  BSYNC B0 ;  /* 0x0000000000007941 */ /* 0x000fea0003800000 */
.L_x_13838:
        /* <DEDUP_REMOVED lines=18> */
[C---:B01----:R-:W-:Y:S02]  /*dad0*/  @!P0 IMAD.WIDE R2, R19.reuse, 0x4, R12 ;  /* 0x0000000413028825 */ /* 0x043fe400078e020c */
[----:B------:R-:W-:Y:S02]  /*dae0*/  @!P1 LEA.HI R0, R0, R0, RZ, 0x1 ;  /* 0x0000000000009211 */ /* 0x000fe400078f08ff */
[----:B------:R-:W-:Y:S01]  /*daf0*/  @!P2 LEA.HI R6, R6, R6, RZ, 0x1 ;  /* 0x000000060606a211 */ /* 0x000fe200078f08ff */
[----:B------:R0:W-:Y:S01]  /*db00*/  @!P0 ST.E.64 desc[UR36][R2.64], R90 ;  /* 0x0000005a02008985 */ /* 0x0001e2000c101b24 */
[----:B------:R-:W-:Y:S01]  /*db10*/  @!P1 LOP3.LUT R5, R0, 0xfffffffe, RZ, 0xc0, !PT ;  /* 0xfffffffe00059812 */ /* 0x000fe200078ec0ff */
[----:B------:R-:W-:Y:S01]  /*db20*/  VIADD R19, R19, 0x38 ;  /* 0x0000003813137836 */ /* 0x000fe20000000000 */
[----:B------:R-:W-:-:S02]  /*db30*/  @!P3 LEA.HI R0, R7, R7, RZ, 0x1 ;  /* 0x000000070700b211 */ /* 0x000fc400078f08ff */
[----:B------:R-:W-:Y:S01]  /*db40*/  @!P4 LEA.HI R8, R8, R8, RZ, 0x1 ;  /* 0x000000080808c211 */ /* 0x000fe200078f08ff */
[--C-:B------:R-:W-:Y:S01]  /*db50*/  @!P1 IMAD.WIDE R4, R5, 0x4, R12.reuse ;  /* 0x0000000405049825 */ /* 0x100fe200078e020c */
[----:B------:R-:W-:Y:S02]  /*db60*/  @!P5 LEA.HI R10, R9, R9, RZ, 0x1 ;  /* 0x00000009090ad211 */ /* 0x000fe400078f08ff */
[----:B---3--:R-:W-:Y:S02]  /*db70*/  @!P6 LEA.HI R14, R11, R11, RZ, 0x1 ;  /* 0x0000000b0b0ee211 */ /* 0x008fe400078f08ff */
[----:B------:R-:W-:Y:S01]  /*db80*/  @!P2 LOP3.LUT R7, R6, 0xfffffffe, RZ, 0xc0, !PT ;  /* 0xfffffffe0607a812 */ /* 0x000fe200078ec0ff */
[----:B------:R1:W-:Y:S01]  /*db90*/  @!P1 ST.E.64 desc[UR36][R4.64], R94 ;  /* 0x0000005e04009985 */ /* 0x0003e2000c101b24 */
[----:B------:R-:W-:Y:S02]  /*dba0*/  @!P3 LOP3.LUT R9, R0, 0xfffffffe, RZ, 0xc0, !PT ;  /* 0xfffffffe0009b812 */ /* 0x000fe400078ec0ff */
[----:B------:R-:W-:Y:S01]  /*dbb0*/  @!P4 LOP3.LUT R11, R8, 0xfffffffe, RZ, 0xc0, !PT ;  /* 0xfffffffe080bc812 */ /* 0x000fe200078ec0ff */
[----:B0-----:R-:W-:Y:S01]  /*dbc0*/  @!P2 IMAD.WIDE R2, R7, 0x4, R12 ;  /* 0x000000040702a825 */ /* 0x001fe200078e020c */
[----:B----4-:R-:W-:-:S02]  /*dbd0*/  @!P5 LOP3.LUT R15, R10, 0xfffffffe, RZ, 0xc0, !PT ;  /* 0xfffffffe0a0fd812 */ /* 0x010fc400078ec0ff */
[----:B------:R-:W-:Y:S01]  /*dbe0*/  @!P6 LOP3.LUT R17, R14, 0xfffffffe, RZ, 0xc0, !PT ;  /* 0xfffffffe0e11e812 */ /* 0x000fe200078ec0ff */
[--C-:B------:R-:W-:Y:S01]  /*dbf0*/  @!P4 IMAD.WIDE R6, R11, 0x4, R12.reuse ;  /* 0x000000040b06c825 */ /* 0x100fe200078e020c */
[----:B------:R0:W-:Y:S01]  /*dc00*/  @!P2 ST.E.64 desc[UR36][R2.64], R98 ;  /* 0x000000620200a985 */ /* 0x0001e2000c101b24 */
[----:B------:R-:W-:Y:S02]  /*dc10*/  ISETP.GE.AND P0, PT, R19, UR4, PT ;  /* 0x0000000413007c0c */ /* 0x000fe4000bf06270 */
[----:B------:R-:W-:-:S04]  /*dc20*/  @!P6 IMAD.WIDE R10, R17, 0x4, R12 ;  /* 0x00000004110ae825 */ /* 0x000fc800078e020c */
[----:B-1----:R-:W-:-:S04]  /*dc30*/  @!P3 IMAD.WIDE R4, R9, 0x4, R12 ;  /* 0x000000040904b825 */ /* 0x002fc800078e020c */
[----:B------:R-:W-:Y:S01]  /*dc40*/  @!P5 IMAD.WIDE R8, R15, 0x4, R12 ;  /* 0x000000040f08d825 */ /* 0x000fe200078e020c */
[----:B------:R0:W-:Y:S04]  /*dc50*/  @!P3 ST.E.64 desc[UR36][R4.64], R102 ;  /* 0x000000660400b985 */ /* 0x0001e8000c101b24 */
[----:B------:R0:W-:Y:S04]  /*dc60*/  @!P4 ST.E.64 desc[UR36][R6.64], R106 ;  /* 0x0000006a0600c985 */ /* 0x0001e8000c101b24 */
        /* <DEDUP_REMOVED lines=8> */
.L_x_13837:
        /* <DEDUP_REMOVED lines=59> */
.L_x_13748:
        /* <DEDUP_REMOVED lines=18> */
.L_x_13840:
[----:B------:R-:W-:Y:S01]  /*e1c0*/  ULDC UR7, c[0x0][0xc50] ;  /* 0x0003140000077ab9 */ /* 0x000fe20000000800 */
[----:B------:R-:W-:Y:S01]  /*e1d0*/  UMOV UR42, UR6 ;  /* 0x00000006002a7c82 */ /* 0x000fe20008000000 */
[----:B------:R-:W-:-:S11]  /*e1e0*/  UISETP.NE.AND UP0, UPT, UR7, 0x1, UPT ;  /* 0x000000010700788c */ /* 0x000fd6000bf05270 */
[----:B------:R-:W-:Y:S01]  /*e1f0*/  @UP0 ULDC UR4, c[0x0][0xc54] ;  /* 0x0003150000040ab9 */ /* 0x000fe20000000800 */
[----:B------:R-:W-:Y:S01]  /*e200*/  @UP0 ULDC UR8, c[0x0][0xc58] ;  /* 0x0003160000080ab9 */ /* 0x000fe20000000800 */
[----:B------:R-:W-:-:S04]  /*e210*/  UIMAD.WIDE.U32 UR4, UR6, UR4, URZ ;  /* 0x00000004060472a5 */ /* 0x000fc8000f8e003f */
[----:B------:R-:W-:-:S12]  /*e220*/  @UP0 USHF.R.U32.HI UR42, URZ, UR8, UR5 ;  /* 0x000000083f2a0299 */ /* 0x000fd80008011605 */
.L_x_13841:
        /* <DEDUP_REMOVED lines=53> */
.L_x_13844:
[----:B------:R-:W-:-:S11]  /*e580*/  UISETP.NE.AND UP0, UPT, UR5, 0x1, UPT ;  /* 0x000000010500788c */ /* 0x000fd6000bf05270 */
[----:B------:R-:W-:Y:S02]  /*e590*/  @UP0 ULDC.64 UR12, c[0x0][0x9e8] ;  /* 0x00027a00000c0ab9 */ /* 0x000fe40000000a00 */
[----:B------:R-:W-:-:S04]  /*e5a0*/  UIMAD.WIDE.U32 UR6, UR8, UR12, URZ ;  /* 0x0000000c080672a5 */ /* 0x000fc8000f8e003f */
[----:B------:R-:W-:-:S12]  /*e5b0*/  @UP0 USHF.R.U32.HI UR8, URZ, UR13, UR7 ;  /* 0x0000000d3f080299 */ /* 0x000fd80008011607 */
.L_x_13845:
[----:B------:R-:W-:-:S04]  /*e5c0*/  UIMAD UR8, UR8, UR5, UR5 ;  /* 0x00000005080872a4 */ /* 0x000fc8000f8e0205 */
[----:B------:R-:W-:-:S04]  /*e5d0*/  UISETP.LT.AND UP0, UPT, UR4, UR8, UPT ;  /* 0x000000080400728c */ /* 0x000fc8000bf01270 */
[----:B------:R-:W-:-:S12]  /*e5e0*/  USEL UR4, UR4, UR8, UP0 ;  /* 0x0000000804047287 */ /* 0x000fd80008000000 */
.L_x_13843:
        /* <DEDUP_REMOVED lines=26> */
.L_x_13847:
[----:B------:R-:W-:-:S11]  /*e790*/  UISETP.NE.AND UP0, UPT, UR5, 0x1, UPT ;  /* 0x000000010500788c */ /* 0x000fd6000bf05270 */
[----:B------:R-:W-:Y:S02]  /*e7a0*/  @UP0 ULDC.64 UR10, c[0x0][0x9e8] ;  /* 0x00027a00000a0ab9 */ /* 0x000fe40000000a00 */
[----:B------:R-:W-:-:S04]  /*e7b0*/  UIMAD.WIDE.U32 UR6, UR4, UR10, URZ ;  /* 0x0000000a040672a5 */ /* 0x000fc8000f8e003f */
[----:B------:R-:W-:-:S12]  /*e7c0*/  @UP0 USHF.R.U32.HI UR4, URZ, UR11, UR7 ;  /* 0x0000000b3f040299 */ /* 0x000fd80008011607 */
.L_x_13848:
[----:B------:R-:W-:-:S04]  /*e7d0*/  UIMAD UR4, UR4, UR5, URZ ;  /* 0x00000005040472a4 */ /* 0x000fc8000f8e023f */
[----:B------:R-:W-:-:S04]  /*e7e0*/  UISETP.LT.AND UP0, UPT, UR8, UR4, UPT ;  /* 0x000000040800728c */ /* 0x000fc8000bf01270 */
[----:B------:R-:W-:-:S12]  /*e7f0*/  USEL UR8, UR8, UR4, !UP0 ;  /* 0x0000000408087287 */ /* 0x000fd8000c000000 */
.L_x_13846:
        /* <DEDUP_REMOVED lines=44> */
.L_x_13849:
        /* <DEDUP_REMOVED lines=32> */
.L_x_13850:
        /* <DEDUP_REMOVED lines=20> */
.L_x_13852:
        /* <DEDUP_REMOVED lines=15> */
.L_x_13851:
        /* <DEDUP_REMOVED lines=8> */
[C---:B------:R-:W-:Y:S01]  /*ef70*/  LOP3.LUT R20, R23.reuse, 0x7f, RZ, 0xc0, !PT ;  /* 0x0000007f17147812 */ /* 0x040fe200078ec0ff */
[----:B------:R-:W-:Y:S01]  /*ef80*/  IMAD.SHL.U32 R26, R23, 0x10, RZ ;  /* 0x00000010171a7824 */ /* 0x000fe200078e00ff */
[----:B-1----:R-:W-:Y:S01]  /*ef90*/  ISETP.NE.AND P1, PT, R17, 0x1, PT ;  /* 0x000000011100780c */ /* 0x002fe20003f25270 */
[----:B------:R-:W-:Y:S01]  /*efa0*/  VIADD R0, R22, 0xffffffff ;  /* 0xffffffff16007836 */ /* 0x000fe20000000000 */
[----:B------:R-:W-:Y:S02]  /*efb0*/  SHF.R.U32.HI R4, RZ, 0x3, R20 ;  /* 0x00000003ff047819 */ /* 0x000fe40000011614 */
[----:B------:R-:W-:Y:S02]  /*efc0*/  LOP3.LUT R26, R26, 0x70, RZ, 0xc0, !PT ;  /* 0x000000701a1a7812 */ /* 0x000fe400078ec0ff */
[----:B------:R-:W-:Y:S01]  /*efd0*/  LOP3.LUT R16, R16, 0xfffffffb, RZ, 0xc0, !PT ;  /* 0xfffffffb10107812 */ /* 0x000fe200078ec0ff */
        /* <DEDUP_REMOVED lines=8> */
[----:B------:R-:W3:Y:S01]  /*f060*/  @!P0 LDC.64 R8, c[0x0][0x428] ;  /* 0x00010a00ff088b82 */ /* 0x000ee20000000a00 */
[----:B-1----:R-:W-:-:S07]  /*f070*/  @P1 IMAD.HI.U32 R2, R7, R4, RZ ;  /* 0x0000000407021227 */ /* 0x002fce00078e00ff */
[----:B------:R-:W1:Y:S01]  /*f080*/  @!P0 LDC.64 R4, c[0x0][0x418] ;  /* 0x00010600ff048b82 */ /* 0x000e620000000a00 */
[----:B0-----:R-:W-:-:S04]  /*f090*/  @P1 SHF.R.U32.HI R10, RZ, R3, R2 ;  /* 0x00000003ff0a1219 */ /* 0x001fc80000011602 */
[----:B------:R-:W-:Y:S02]  /*f0a0*/  @!P0 SHF.R.S32.HI R3, RZ, 0x1f, R10 ;  /* 0x0000001fff038819 */ /* 0x000fe4000001140a */
[----:B--2---:R-:W-:-:S05]  /*f0b0*/  SHF.R.S32.HI R6, RZ, 0x1f, R29 ;  /* 0x0000001fff067819 */ /* 0x004fca000001141d */
[----:B---3--:R-:W-:Y:S01]  /*f0c0*/  @!P0 IMAD R2, R6, R8, RZ ;  /* 0x0000000806028224 */ /* 0x008fe200078e02ff */
[----:B------:R0:W-:Y:S03]  /*f0d0*/  STL [R1], R6 ;  /* 0x0000000601007387 */ /* 0x0001e60000100800 */
[----:B------:R-:W-:Y:S02]  /*f0e0*/  @!P0 IMAD R9, R29, R9, R2 ;  /* 0x000000091d098224 */ /* 0x000fe400078e0202 */
[----:B------:R-:W-:-:S04]  /*f0f0*/  @!P0 IMAD.MOV.U32 R2, RZ, RZ, R10 ;  /* 0x000000ffff028224 */ /* 0x000fc800078e000a */
[----:B------:R-:W-:-:S04]  /*f100*/  @!P0 IMAD.WIDE.U32 R2, R29, R8, R2 ;  /* 0x000000081d028225 */ /* 0x000fc800078e0002 */
[----:B------:R-:W-:Y:S01]  /*f110*/  @!P0 IMAD.IADD R3, R3, 0x1, R9 ;  /* 0x0000000103038824 */ /* 0x000fe200078e0209 */
[----:B-1----:R-:W-:Y:S01]  /*f120*/  @!P0 LEA R4, P1, R2, R4, 0x2 ;  /* 0x0000000402048211 */ /* 0x002fe200078210ff */
[----:B0-----:R-:W-:-:S03]  /*f130*/  IMAD.MOV.U32 R6, RZ, RZ, RZ ;  /* 0x000000ffff067224 */ /* 0x001fc600078e00ff */
[----:B------:R-:W-:-:S05]  /*f140*/  @!P0 LEA.HI.X R5, R2, R5, R3, 0x2, P1 ;  /* 0x0000000502058211 */ /* 0x000fca00008f1403 */
[----:B------:R0:W5:Y:S01]  /*f150*/  @!P0 LDG.E R6, desc[UR36][R4.64] ;  /* 0x0000002404068981 */ /* 0x000162000c1e1900 */
[----:B------:R-:W-:-:S03]  /*f160*/  UMOV UR4, 0xffffffff ;  /* 0xffffffff00047882 */ /* 0x000fc60000000000 */
[----:B------:R-:W-:Y:S05]  /*f170*/  BRA.DIV UR4, `(.L_x_13853) ;  /* 0x0000003204c07947 */ /* 0x000fea000b800000 */
.L_x_13893:
[----:B------:R-:W-:Y:S01]  /*f180*/  ULOP3.LUT UR4, UR38, 0x2, URZ, 0xfc, !UPT ;  /* 0x0000000226047892 */ /* 0x000fe2000f8efc3f */
[----:B------:R-:W-:Y:S01]  /*f190*/  IMAD.U32 R28, RZ, RZ, UR42 ;  /* 0x0000002aff1c7e24 */ /* 0x000fe2000f8e00ff */
[----:B------:R-:W-:Y:S01]  /*f1a0*/  LOP3.LUT R16, R16, 0xfffffffd, RZ, 0xc0, !PT ;  /* 0xfffffffd10107812 */ /* 0x000fe200078ec0ff */
[----:B------:R-:W-:Y:S02]  /*f1b0*/  IMAD.SHL.U32 R8, R23, 0x8, RZ ;  /* 0x0000000817087824 */ /* 0x000fe400078e00ff */
[----:B------:R-:W-:Y:S01]  /*f1c0*/  IMAD.MOV R2, RZ, RZ, -R10 ;  /* 0x000000ffff027224 */ /* 0x000fe200078e0a0a */
[----:B------:R-:W-:Y:S01]  /*f1d0*/  SHF.R.S32.HI R28, RZ, 0x1f, R28 ;  /* 0x0000001fff1c7819 */ /* 0x000fe2000001141c */
[----:B------:R-:W-:Y:S01]  /*f1e0*/  IMAD.U32 R3, RZ, RZ, UR4 ;  /* 0x00000004ff037e24 */ /* 0x000fe2000f8e00ff */
[----:B------:R-:W-:Y:S01]  /*f1f0*/  LOP3.LUT R18, R8, 0x38, RZ, 0xc0, !PT ;  /* 0x0000003808127812 */ /* 0x000fe200078ec0ff */
[----:B0-----:R-:W-:Y:S02]  /*f200*/  IMAD R5, R17, R2, R7 ;  /* 0x0000000211057224 */ /* 0x001fe400078e0207 */
[----:B------:R-:W-:Y:S01]  /*f210*/  IMAD.MOV.U32 R27, RZ, RZ, R0 ;  /* 0x000000ffff1b7224 */ /* 0x000fe200078e0000 */
[----:B------:R-:W-:-:S13]  /*f220*/  ISETP.NE.AND P0, PT, R3, 0x3, PT ;  /* 0x000000030300780c */ /* 0x000fda0003f05270 */
[----:B------:R-:W-:Y:S01]  /*f230*/  @P0 LOP3.LUT R16, R16, 0x2, RZ, 0xfc, !PT ;  /* 0x0000000210100812 */ /* 0x000fe200078efcff */
[----:B------:R-:W-:Y:S06]  /*f240*/  @!P0 BRA `(.L_x_13854) ;  /* 0x0000000000048947 */ /* 0x000fec0003800000 */
[----:B------:R-:W-:Y:S01]  /*f250*/  BPT.TRAP 0x1 ;  /* 0x000000040000795c */ /* 0x000fe20000300000 */
.L_x_13854:
        /* <DEDUP_REMOVED lines=26> */
.L_x_13894:
        /* <DEDUP_REMOVED lines=14> */
[----:B------:R-:W-:Y:S02]  /*f4e0*/  IMAD.IADD R3, R3, 0x1, R5 ;  /* 0x0000000103037824 */ /* 0x000fe400078e0205 */
[----:B------:R-:W-:Y:S01]  /*f4f0*/  IMAD.U32 R5, RZ, RZ, UR4 ;  /* 0x00000004ff057e24 */ /* 0x000fe2000f8e00ff */
[----:B------:R-:W-:-:S03]  /*f500*/  UIMAD UR4, UR6, UR4, URZ ;  /* 0x00000004060472a4 */ /* 0x000fc6000f8e023f */
[----:B------:R-:W-:Y:S01]  /*f510*/  IMAD.WIDE.U32 R2, R5, UR42, R2 ;  /* 0x0000002a05027c25 */ /* 0x000fe2000f8e0002 */
[----:B------:R-:W-:Y:S01]  /*f520*/  UIMAD UR4, UR42, UR5, UR4 ;  /* 0x000000052a0472a4 */ /* 0x000fe2000f8e0204 */
[----:B------:R-:W-:Y:S01]  /*f530*/  LOP3.LUT R5, R8, 0x1c0, RZ, 0xc0, !PT ;  /* 0x000001c008057812 */ /* 0x000fe200078ec0ff */
[----:B------:R-:W-:-:S03]  /*f540*/  ULDC.64 UR6, c[0x0][0x2e8] ;  /* 0x0000ba0000067ab9 */ /* 0x000fc60000000a00 */
[----:B------:R-:W-:Y:S01]  /*f550*/  LOP3.LUT R8, R5, 0x38, R8, 0xf8, !PT ;  /* 0x0000003805087812 */ /* 0x000fe200078ef808 */
[----:B------:R-:W-:Y:S01]  /*f560*/  VIADD R3, R3, UR4 ;  /* 0x0000000403037c36 */ /* 0x000fe20008000000 */
[----:B------:R-:W-:Y:S01]  /*f570*/  ULDC UR4, c[0x0][0x2f4] ;  /* 0x0000bd0000047ab9 */ /* 0x000fe20000000800 */
[----:B------:R-:W-:Y:S01]  /*f580*/  IMAD R5, R0, R7, UR50 ;  /* 0x0000003200057e24 */ /* 0x000fe2000f8e0207 */
[----:B------:R-:W-:Y:S01]  /*f590*/  ISETP.GE.AND P3, PT, R18, UR4, PT ;  /* 0x0000000412007c0c */ /* 0x000fe2000bf66270 */
[----:B------:R-:W-:Y:S01]  /*f5a0*/  UMOV UR4, 0xffffffff ;  /* 0xffffffff00047882 */ /* 0x000fe20000000000 */
[----:B------:R-:W-:Y:S01]  /*f5b0*/  LEA R0, P0, R2, UR6, 0x1 ;  /* 0x0000000602007c11 */ /* 0x000fe2000f8008ff */
[----:B------:R-:W-:Y:S01]  /*f5c0*/  IMAD.IADD R5, R5, 0x1, -R10 ;  /* 0x0000000105057824 */ /* 0x000fe200078e0a0a */
[----:B------:R-:W-:Y:S01]  /*f5d0*/  LOP3.LUT R8, R8, 0x38, R23, 0x78, !PT ;  /* 0x0000003808087812 */ /* 0x000fe200078e7817 */
[----:B------:R-:W-:Y:S01]  /*f5e0*/  IMAD.SHL.U32 R23, R20, 0x8, RZ ;  /* 0x0000000814177824 */ /* 0x000fe200078e00ff */
[----:B------:R-:W-:-:S02]  /*f5f0*/  LEA.HI.X R4, R2, UR7, R3, 0x1, P0 ;  /* 0x0000000702047c11 */ /* 0x000fc400080f0c03 */
[----:B------:R-:W-:Y:S02]  /*f600*/  ISETP.GE.AND P0, PT, R5, 0x1, PT ;  /* 0x000000010500780c */ /* 0x000fe40003f06270 */
[----:B------:R-:W-:-:S03]  /*f610*/  LOP3.LUT R23, R8, 0x200, R23, 0xf8, !PT ;  /* 0x0000020008177812 */ /* 0x000fc600078ef817 */
[----:B------:R-:W-:Y:S01]  /*f620*/  @P3 LOP3.LUT R16, R16, 0x1, RZ, 0xfc, !PT ;  /* 0x0000000110103812 */ /* 0x000fe200078efcff */
[----:B------:R-:W-:Y:S07]  /*f630*/  BRA.DIV UR4, `(.L_x_13856) ;  /* 0x0000002e04c87947 */ /* 0x000fee000b800000 */
[----:B------:R-:W0:Y:S01]  /*f640*/  SHFL.IDX PT, R14, R0, RZ, 0x181f ;  /* 0x00181fff000e7589 */ /* 0x000e2200000e0000 */
[----:B------:R-:W-:-:S03]  /*f650*/  @P0 LEA R9, R23, UR48, 0x1 ;  /* 0x0000003017090c11 */ /* 0x000fc6000f8e08ff */
[----:B------:R-:W1:Y:S04]  /*f660*/  SHFL.IDX PT, R2, R4, RZ, 0x181f ;  /* 0x00181fff04027589 */ /* 0x000e6800000e0000 */
[----:B------:R-:W-:Y:S04]  /*f670*/  SHFL.IDX PT, R7, R4, 0x1, 0x181f ;  /* 0x00381f0004077f89 */ /* 0x000fe800000e0000 */
[----:B------:R-:W-:Y:S04]  /*f680*/  SHFL.IDX PT, R21, R0, 0x2, 0x181f ;  /* 0x00581f0000157f89 */ /* 0x000fe800000e0000 */
[----:B------:R-:W-:Y:S01]  /*f690*/  SHFL.IDX PT, R6, R4, 0x2, 0x181f ;  /* 0x00581f0004067f89 */ /* 0x000fe200000e0000 */
[----:B0-----:R-:W-:-:S05]  /*f6a0*/  @P0 LEA R14, P1, R18, R14, 0x1 ;  /* 0x0000000e120e0211 */ /* 0x001fca00078208ff */
[----:B-1----:R-:W-:Y:S01]  /*f6b0*/  @P0 IMAD.X R3, RZ, RZ, R2, P1 ;  /* 0x000000ffff030224 */ /* 0x002fe200008e0602 */
[C---:B------:R-:W-:Y:S01]  /*f6c0*/  ISETP.GE.AND P1, PT, R5.reuse, 0x21, PT ;  /* 0x000000210500780c */ /* 0x040fe20003f26270 */
[----:B------:R-:W-:Y:S02]  /*f6d0*/  @P0 IMAD.MOV.U32 R2, RZ, RZ, R14 ;  /* 0x000000ffff020224 */ /* 0x000fe400078e000e */
        /* <DEDUP_REMOVED lines=17> */
[C---:B------:R-:W-:Y:S02]  /*f7f0*/  @P0 LEA R8, R23.reuse, UR48, 0x1 ;  /* 0x0000003017080c11 */ /* 0x040fe4000f8e08ff */
[C---:B0-----:R-:W-:Y:S02]  /*f800*/  @P0 LEA R2, P2, R18.reuse, R14, 0x1 ;  /* 0x0000000e12020211 */ /* 0x041fe400078408ff */
[----:B------:R-:W0:Y:S02]  /*f810*/  SHFL.IDX PT, R14, R0, 0x5, 0x181f ;  /* 0x00b81f00000e7f89 */ /* 0x000e2400000e0000 */
[----:B------:R-:W-:Y:S01]  /*f820*/  @P1 LEA R21, R23, UR48, 0x1 ;  /* 0x0000003017151c11 */ /* 0x000fe2000f8e08ff */
[----:B-1----:R-:W-:Y:S02]  /*f830*/  @P0 IMAD.X R3, RZ, RZ, R7, P2 ;  /* 0x000000ffff030224 */ /* 0x002fe400010e0607 */
[----:B------:R-:W1:Y:S04]  /*f840*/  SHFL.IDX PT, R7, R4, 0x5, 0x181f ;  /* 0x00b81f0004077f89 */ /* 0x000e6800000e0000 */
[----:B------:R3:W-:Y:S02]  /*f850*/  @P0 LDGSTS.E.BYPASS.LTC128B.128 [R8+0xfc00], desc[UR36][R2.64], !P3 ;  /* 0x0fc0000002080fae */ /* 0x0007e4000d901d64 */
[----:B---3--:R-:W-:-:S02]  /*f860*/  @P1 LEA R2, P0, R18, R9, 0x1 ;  /* 0x0000000912021211 */ /* 0x008fc400078008ff */
[----:B------:R-:W3:Y:S03]  /*f870*/  SHFL.IDX PT, R9, R0, 0x6, 0x181f ;  /* 0x00d81f0000097f89 */ /* 0x000ee600000e0000 */
[----:B--2---:R-:W-:Y:S01]  /*f880*/  @P1 IMAD.X R3, RZ, RZ, R6, P0 ;  /* 0x000000ffff031224 */ /* 0x004fe200000e0606 */
        /* <DEDUP_REMOVED lines=14> */
.L_x_13912:
        /* <DEDUP_REMOVED lines=17> */
.L_x_13857:
[----:B------:R-:W-:Y:S01]  /*fa80*/  SYNCS.ARRIVE.TRANS64.A1T0 RZ, [UR48+0x16830], RZ ;  /* 0x016830ffffff79a7 */ /* 0x000fe20008100030 */
[----:B------:R-:W-:Y:S05]  /*fa90*/  WARPSYNC.ALL ;  /* 0x0000000000007948 */ /* 0x000fea0003800000 */
[----:B------:R-:W-:Y:S01]  /*faa0*/  UIADD3 UR5, UR48, 0x8400, URZ ;  /* 0x0000840030057890 */ /* 0x000fe2000fffe03f */
[----:B------:R-:W-:Y:S01]  /*fab0*/  R2UR UR4, R28 ;  /* 0x000000001c0472ca */ /* 0x000fe200000e0000 */
[----:B------:R-:W-:Y:S02]  /*fac0*/  ULDC.64 UR6, c[0x0][0x2d8] ;  /* 0x0000b60000067ab9 */ /* 0x000fe40000000a00 */
        /* <DEDUP_REMOVED lines=24> */
.L_x_13858:
[----:B------:R-:W-:Y:S01]  /*fc50*/  SHF.R.S32.HI R20, RZ, 0x1f, R25 ;  /* 0x0000001fff147819 */ /* 0x000fe20000011419 */
[----:B------:R-:W-:Y:S01]  /*fc60*/  ULDC.64 UR4, c[0x0][0x2e0] ;  /* 0x0000b80000047ab9 */ /* 0x000fe20000000a00 */
[----:B------:R-:W-:Y:S01]  /*fc70*/  UISETP.NE.AND UP0, UPT, UR51, URZ, UPT ;  /* 0x0000003f3300728c */ /* 0x000fe2000bf05270 */
[----:B------:R-:W-:Y:S01]  /*fc80*/  IMAD.U32 R4, RZ, RZ, UR40 ;  /* 0x00000028ff047e24 */ /* 0x000fe2000f8e00ff */
[----:B------:R-:W0:Y:S01]  /*fc90*/  LDC R9, c[0x0][0x448] ;  /* 0x00011200ff097b82 */ /* 0x000e220000000800 */
[----:B------:R-:W-:Y:S02]  /*fca0*/  IMAD R0, R20, UR4, RZ ;  /* 0x0000000414007c24 */ /* 0x000fe4000f8e02ff */
[----:B------:R-:W1:Y:S01]  /*fcb0*/  S2R R20, SR_TID.X ;  /* 0x0000000000147919 */ /* 0x000e620000002100 */
[----:B------:R-:W-:Y:S01]  /*fcc0*/  PLOP3.LUT P0, PT, PT, PT, UP0, 0x80, 0x0 ;  /* 0x000000000000781c */ /* 0x000fe20003f0f008 */
[----:B------:R-:W-:Y:S01]  /*fcd0*/  IMAD.U32 R3, RZ, RZ, UR49 ;  /* 0x00000031ff037e24 */ /* 0x000fe2000f8e00ff */
[----:B------:R-:W-:Y:S01]  /*fce0*/  PLOP3.LUT P1, PT, PT, PT, UP0, 0x80, 0x0 ;  /* 0x000000000000781c */ /* 0x000fe20003f2f008 */
[----:B------:R-:W-:Y:S01]  /*fcf0*/  IMAD.MOV.U32 R2, RZ, RZ, R4 ;  /* 0x000000ffff027224 */ /* 0x000fe200078e0004 */
[----:B------:R-:W-:Y:S01]  /*fd00*/  PLOP3.LUT P2, PT, PT, PT, UP0, 0x80, 0x0 ;  /* 0x000000000000781c */ /* 0x000fe20003f4f008 */
[----:B------:R-:W-:-:S02]  /*fd10*/  IMAD.U32 R5, RZ, RZ, UR41 ;  /* 0x00000029ff057e24 */ /* 0x000fc4000f8e00ff */
[----:B------:R-:W-:Y:S01]  /*fd20*/  IMAD.WIDE.U32 R2, R25, UR4, R2 ;  /* 0x0000000419027c25 */ /* 0x000fe2000f8e0002 */
[----:B------:R-:W-:-:S03]  /*fd30*/  @UP0 ULDC UR4, c[0x0][0x44c] ;  /* 0x0001130000040ab9 */ /* 0x000fc60000000800 */
[----:B------:R-:W-:Y:S01]  /*fd40*/  IMAD R5, R25, UR5, R0 ;  /* 0x0000000519057c24 */ /* 0x000fe2000f8e0200 */
[----:B------:R-:W-:-:S03]  /*fd50*/  @UP0 ULDC UR5, c[0x0][0x450] ;  /* 0x0001140000050ab9 */ /* 0x000fc60000000800 */
[----:B------:R-:W-:Y:S01]  /*fd60*/  IMAD.IADD R3, R3, 0x1, R5 ;  /* 0x0000000103037824 */ /* 0x000fe200078e0205 */
[----:B-1----:R-:W-:-:S04]  /*fd70*/  LOP3.LUT R20, R20, 0x7f, RZ, 0xc0, !PT ;  /* 0x0000007f14147812 */ /* 0x002fc800078ec0ff */
[----:B------:R-:W-:-:S04]  /*fd80*/  SHF.R.U32.HI R20, RZ, 0x3, R20 ;  /* 0x00000003ff147819 */ /* 0x000fc80000011614 */
[----:B------:R-:W-:-:S05]  /*fd90*/  IADD3 R4, R20, UR43, R26 ;  /* 0x0000002b14047c10 */ /* 0x000fca000fffe01a */
[C---:B------:R-:W-:Y:S01]  /*fda0*/  @P0 IMAD.HI.U32 R0, R4.reuse, UR4, RZ ;  /* 0x0000000404000c27 */ /* 0x040fe2000f8e00ff */
[----:B------:R-:W-:Y:S01]  /*fdb0*/  PLOP3.LUT P0, PT, PT, PT, UP0, 0x80, 0x0 ;  /* 0x000000000000781c */ /* 0x000fe20003f0f008 */
[----:B------:R-:W-:Y:S02]  /*fdc0*/  @UP0 ULDC UR4, c[0x0][0x44c] ;  /* 0x0001130000040ab9 */ /* 0x000fe40000000800 */
[----:B------:R-:W-:Y:S01]  /*fdd0*/  IMAD.MOV.U32 R5, RZ, RZ, R4 ;  /* 0x000000ffff057224 */ /* 0x000fe200078e0004 */
[----:B------:R-:W-:Y:S01]  /*fde0*/  @P1 SHF.R.U32.HI R5, RZ, UR5, R0 ;  /* 0x00000005ff051c19 */ /* 0x000fe20008011600 */
[----:B------:R-:W-:-:S04]  /*fdf0*/  VIADD R0, R4, 0x80 ;  /* 0x0000008004007836 */ /* 0x000fc80000000000 */
[----:B------:R-:W-:Y:S01]  /*fe00*/  @P2 IMAD.HI.U32 R6, R0, UR4, RZ ;  /* 0x0000000400062c27 */ /* 0x000fe2000f8e00ff */
[----:B------:R-:W-:-:S03]  /*fe10*/  @UP0 ULDC UR4, c[0x0][0x450] ;  /* 0x0001140000040ab9 */ /* 0x000fc60000000800 */
[--C-:B------:R-:W-:Y:S02]  /*fe20*/  IMAD.MOV R15, RZ, RZ, -R5.reuse ;  /* 0x000000ffff0f7224 */ /* 0x100fe400078e0a05 */
[----:B------:R-:W-:Y:S01]  /*fe30*/  IMAD.MOV.U32 R21, RZ, RZ, R0 ;  /* 0x000000ffff157224 */ /* 0x000fe200078e0000 */
[----:B------:R-:W-:Y:S01]  /*fe40*/  @P0 SHF.R.U32.HI R21, RZ, UR4, R6 ;  /* 0x00000004ff150c19 */ /* 0x000fe20008011606 */
[----:B0-----:R-:W-:Y:S01]  /*fe50*/  IMAD R15, R9, R15, R4 ;  /* 0x0000000f090f7224 */ /* 0x001fe200078e0204 */
[----:B------:R-:W-:Y:S01]  /*fe60*/  SHF.R.S32.HI R4, RZ, 0x1f, R5 ;  /* 0x0000001fff047819 */ /* 0x000fe20000011405 */
[----:B------:R-:W-:Y:S01]  /*fe70*/  ULDC.64 UR4, c[0x0][0x2d0] ;  /* 0x0000b40000047ab9 */ /* 0x000fe20000000a00 */
[--C-:B------:R-:W-:Y:S01]  /*fe80*/  SHF.R.S32.HI R8, RZ, 0x1f, R21.reuse ;  /* 0x0000001fff087819 */ /* 0x100fe20000011415 */
[----:B------:R-:W-:Y:S02]  /*fe90*/  IMAD.MOV R11, RZ, RZ, -R21 ;  /* 0x000000ffff0b7224 */ /* 0x000fe400078e0a15 */
[----:B------:R-:W-:-:S02]  /*fea0*/  IMAD R4, R4, UR4, RZ ;  /* 0x0000000404047c24 */ /* 0x000fc4000f8e02ff */
[----:B------:R-:W-:Y:S02]  /*feb0*/  IMAD R8, R8, UR4, RZ ;  /* 0x0000000408087c24 */ /* 0x000fe4000f8e02ff */
[----:B------:R-:W-:Y:S01]  /*fec0*/  IMAD R11, R9, R11, R0 ;  /* 0x0000000b090b7224 */ /* 0x000fe200078e0200 */
[----:B------:R-:W-:Y:S01]  /*fed0*/  SHF.R.S32.HI R0, RZ, 0x1f, R15 ;  /* 0x0000001fff007819 */ /* 0x000fe2000001140f */
[----:B------:R-:W-:Y:S02]  /*fee0*/  IMAD R13, R5, UR5, R4 ;  /* 0x00000005050d7c24 */ /* 0x000fe4000f8e0204 */
[----:B------:R-:W-:-:S04]  /*fef0*/  IMAD.WIDE.U32 R6, R21, UR4, R2 ;  /* 0x0000000415067c25 */ /* 0x000fc8000f8e0002 */
[----:B------:R-:W-:-:S04]  /*ff00*/  IMAD.WIDE.U32 R4, R5, UR4, R2 ;  /* 0x0000000405047c25 */ /* 0x000fc8000f8e0002 */
[----:B------:R-:W-:Y:S01]  /*ff10*/  IMAD R21, R21, UR5, R8 ;  /* 0x0000000515157c24 */ /* 0x000fe2000f8e0208 */
[----:B------:R-:W-:Y:S01]  /*ff20*/  ULDC.64 UR4, c[0x0][0x2c8] ;  /* 0x0000b20000047ab9 */ /* 0x000fe20000000a00 */
[----:B------:R-:W-:Y:S02]  /*ff30*/  IMAD.IADD R3, R5, 0x1, R13 ;  /* 0x0000000105037824 */ /* 0x000fe400078e020d */
[----:B------:R-:W-:Y:S02]  /*ff40*/  IMAD R0, R0, UR4, RZ ;  /* 0x0000000400007c24 */ /* 0x000fe4000f8e02ff */
[----:B------:R-:W-:Y:S02]  /*ff50*/  IMAD.MOV.U32 R2, RZ, RZ, R4 ;  /* 0x000000ffff027224 */ /* 0x000fe400078e0004 */
[C---:B------:R-:W-:Y:S01]  /*ff60*/  IMAD R13, R15.reuse, UR5, R0 ;  /* 0x000000050f0d7c24 */ /* 0x040fe2000f8e0200 */
[----:B------:R-:W-:Y:S01]  /*ff70*/  SHF.R.S32.HI R0, RZ, 0x1f, R11 ;  /* 0x0000001fff007819 */ /* 0x000fe2000001140b */
[----:B------:R-:W-:-:S04]  /*ff80*/  IMAD.WIDE.U32 R4, R15, UR4, R2 ;  /* 0x000000040f047c25 */ /* 0x000fc8000f8e0002 */
        /* <DEDUP_REMOVED lines=10> */
[----:B------:R-:W-:Y:S01]  /*10030*/  LEA R0, P0, R2, UR4, 0x1 ;  /* 0x0000000402007c11 */ /* 0x000fe2000f8008ff */
[----:B------:R-:W-:-:S03]  /*10040*/  ULDC UR4, c[0x0][0x2b8] ;  /* 0x0000ae0000047ab9 */ /* 0x000fc60000000800 */
[----:B------:R-:W-:Y:S02]  /*10050*/  LEA.HI.X R6, R2, UR5, R3, 0x1, P0 ;  /* 0x0000000502067c11 */ /* 0x000fe400080f0c03 */
[----:B------:R-:W-:Y:S01]  /*10060*/  ISETP.GE.AND P0, PT, R18, UR4, PT ;  /* 0x0000000412007c0c */ /* 0x000fe2000bf06270 */
[----:B------:R-:W-:-:S03]  /*10070*/  UMOV UR4, 0xffffffff ;  /* 0xffffffff00047882 */ /* 0x000fc60000000000 */
[----:B------:R-:W-:Y:S09]  /*10080*/  BRA.DIV UR4, `(.L_x_13859) ;  /* 0x0000002e04807947 */ /* 0x000ff2000b800000 */
[----:B------:R-:W0:Y:S01]  /*10090*/  S2R R3, SR_TID.X ;  /* 0x0000000000037919 */ /* 0x000e220000002100 */
[----:B------:R-:W-:Y:S02]  /*100a0*/  ULDC UR4, c[0x0][0x288] ;  /* 0x0000a20000047ab9 */ /* 0x000fe40000000800 */
[----:B------:R-:W-:Y:S01]  /*100b0*/  IMAD R5, R9, UR4, RZ ;  /* 0x0000000409057c24 */ /* 0x000fe2000f8e02ff */
[----:B------:R-:W1:Y:S04]  /*100c0*/  SHFL.IDX PT, R14, R7, RZ, 0x181f ;  /* 0x00181fff070e7589 */ /* 0x000e6800000e0000 */
[----:B------:R-:W2:Y:S04]  /*100d0*/  SHFL.IDX PT, R2, R8, RZ, 0x181f ;  /* 0x00181fff08027589 */ /* 0x000ea800000e0000 */
[----:B------:R-:W3:Y:S04]  /*100e0*/  SHFL.IDX PT, R21, R7, 0x1, 0x181f ;  /* 0x00381f0007157f89 */ /* 0x000ee800000e0000 */
[----:B------:R-:W4:Y:S04]  /*100f0*/  SHFL.IDX PT, R10, R8, 0x1, 0x181f ;  /* 0x00381f00080a7f89 */ /* 0x000f2800000e0000 */
[----:B------:R-:W-:Y:S01]  /*10100*/  SHFL.IDX PT, R9, R8, 0x2, 0x181f ;  /* 0x00581f0008097f89 */ /* 0x000fe200000e0000 */
[----:B0-----:R-:W-:-:S04]  /*10110*/  LOP3.LUT R3, R3, 0x7f, RZ, 0xc0, !PT ;  /* 0x0000007f03037812 */ /* 0x001fc800078ec0ff */
[----:B------:R-:W-:-:S05]  /*10120*/  SHF.R.U32.HI R3, RZ, 0x3, R3 ;  /* 0x00000003ff037819 */ /* 0x000fca0000011603 */
[----:B------:R-:W-:-:S04]  /*10130*/  VIADD R4, R3, UR43 ;  /* 0x0000002b03047c36 */ /* 0x000fc80008000000 */
[C---:B------:R-:W-:Y:S01]  /*10140*/  VIADD R12, R4.reuse, 0x10 ;  /* 0x00000010040c7836 */ /* 0x040fe20000000000 */
[----:B------:R-:W-:-:S04]  /*10150*/  ISETP.GE.AND P1, PT, R4, R5, PT ;  /* 0x000000050400720c */ /* 0x000fc80003f26270 */
[----:B------:R-:W-:Y:S01]  /*10160*/  ISETP.GE.AND P3, PT, R12, R5, PT ;  /* 0x000000050c00720c */ /* 0x000fe20003f66270 */
[----:B------:R-:W-:-:S08]  /*10170*/  VIADD R12, R4, 0x20 ;  /* 0x00000020040c7836 */ /* 0x000fd00000000000 */
[----:B-1----:R-:W-:Y:S02]  /*10180*/  @!P1 LEA R14, P2, R18, R14, 0x1 ;  /* 0x0000000e120e9211 */ /* 0x002fe400078408ff */
[----:B------:R-:W-:-:S03]  /*10190*/  @!P1 LEA R25, R23, UR48, 0x1 ;  /* 0x0000003017199c11 */ /* 0x000fc6000f8e08ff */
[----:B--2---:R-:W-:Y:S02]  /*101a0*/  @!P1 IMAD.X R3, RZ, RZ, R2, P2 ;  /* 0x000000ffff039224 */ /* 0x004fe400010e0602 */
[----:B------:R-:W-:Y:S02]  /*101b0*/  @!P1 IMAD.MOV.U32 R2, RZ, RZ, R14 ;  /* 0x000000ffff029224 */ /* 0x000fe400078e000e */
[----:B------:R-:W0:Y:S04]  /*101c0*/  SHFL.IDX PT, R14, R7, 0x2, 0x181f ;  /* 0x00581f00070e7f89 */ /* 0x000e2800000e0000 */
[----:B------:R3:W-:Y:S01]  /*101d0*/  @!P1 LDGSTS.E.BYPASS.LTC128B.128 [R25+0x8400], desc[UR36][R2.64], !P0 ;  /* 0x0840000002199fae */ /* 0x0007e2000c101d64 */
[----:B------:R-:W-:Y:S01]  /*101e0*/  ISETP.GE.AND P1, PT, R12, R5, PT ;  /* 0x000000050c00720c */ /* 0x000fe20003f26270 */
[----:B------:R-:W-:Y:S01]  /*101f0*/  VIADD R12, R4, 0x30 ;  /* 0x00000030040c7836 */ /* 0x000fe20000000000 */
[----:B---3--:R-:W-:-:S02]  /*10200*/  @!P3 LEA R2, P2, R18, R21, 0x1 ;  /* 0x000000151202b211 */ /* 0x008fc400078408ff */
[----:B------:R-:W1:Y:S01]  /*10210*/  SHFL.IDX PT, R21, R7, 0x3, 0x181f ;  /* 0x00781f0007157f89 */ /* 0x000e6200000e0000 */
[----:B------:R-:W-:Y:S02]  /*10220*/  @!P3 LEA R25, R23, UR48, 0x1 ;  /* 0x000000301719bc11 */ /* 0x000fe4000f8e08ff */
[----:B----4-:R-:W-:-:S06]  /*10230*/  @!P3 IMAD.X R3, RZ, RZ, R10, P2 ;  /* 0x000000ffff03b224 */ /* 0x010fcc00010e060a */
[C---:B------:R-:W-:Y:S01]  /*10240*/  @!P1 LEA R20, R23.reuse, UR48, 0x1 ;  /* 0x0000003017149c11 */ /* 0x040fe2000f8e08ff */
[----:B------:R-:W2:Y:S04]  /*10250*/  SHFL.IDX PT, R10, R8, 0x3, 0x181f ;  /* 0x00781f00080a7f89 */ /* 0x000ea800000e0000 */
[----:B------:R0:W-:Y:S01]  /*10260*/  @!P3 LDGSTS.E.BYPASS.LTC128B.128 [R25+0x8c00], desc[UR36][R2.64], !P0 ;  /* 0x08c000000219bfae */ /* 0x0001e2000c101d64 */
[----:B------:R-:W-:Y:S01]  /*10270*/  ISETP.GE.AND P3, PT, R12, R5, PT ;  /* 0x000000050c00720c */ /* 0x000fe20003f66270 */
[----:B------:R-:W-:Y:S01]  /*10280*/  VIADD R12, R4, 0x40 ;  /* 0x00000040040c7836 */ /* 0x000fe20000000000 */
[----:B0-----:R-:W-:Y:S02]  /*10290*/  @!P1 LEA R2, P2, R18, R14, 0x1 ;  /* 0x0000000e12029211 */ /* 0x001fe400078408ff */
[----:B------:R-:W0:Y:S09]  /*102a0*/  SHFL.IDX PT, R14, R7, 0x4, 0x181f ;  /* 0x00981f00070e7f89 */ /* 0x000e3200000e0000 */
[----:B------:R-:W-:Y:S01]  /*102b0*/  @!P3 LEA R25, R23, UR48, 0x1 ;  /* 0x000000301719bc11 */ /* 0x000fe2000f8e08ff */
[----:B------:R-:W-:-:S02]  /*102c0*/  @!P1 IMAD.X R3, RZ, RZ, R9, P2 ;  /* 0x000000ffff039224 */ /* 0x000fc400010e0609 */
[----:B------:R-:W3:Y:S04]  /*102d0*/  SHFL.IDX PT, R9, R8, 0x4, 0x181f ;  /* 0x00981f0008097f89 */ /* 0x000ee800000e0000 */
[----:B------:R1:W-:Y:S01]  /*102e0*/  @!P1 LDGSTS.E.BYPASS.LTC128B.128 [R20+0x9400], desc[UR36][R2.64], !P0 ;  /* 0x0940000002149fae */ /* 0x0003e2000c101d64 */
[----:B------:R-:W-:Y:S01]  /*102f0*/  ISETP.GE.AND P1, PT, R12, R5, PT ;  /* 0x000000050c00720c */ /* 0x000fe20003f26270 */
[----:B------:R-:W-:Y:S01]  /*10300*/  VIADD R12, R4, 0x50 ;  /* 0x00000050040c7836 */ /* 0x000fe20000000000 */
[----:B-1----:R-:W-:Y:S02]  /*10310*/  @!P3 LEA R2, P2, R18, R21, 0x1 ;  /* 0x000000151202b211 */ /* 0x002fe400078408ff */
[----:B------:R-:W1:Y:S09]  /*10320*/  SHFL.IDX PT, R21, R7, 0x5, 0x181f ;  /* 0x00b81f0007157f89 */ /* 0x000e7200000e0000 */
[----:B------:R-:W-:Y:S01]  /*10330*/  @!P1 LEA R20, R23, UR48, 0x1 ;  /* 0x0000003017149c11 */ /* 0x000fe2000f8e08ff */
[----:B--2---:R-:W-:-:S02]  /*10340*/  @!P3 IMAD.X R3, RZ, RZ, R10, P2 ;  /* 0x000000ffff03b224 */ /* 0x004fc400010e060a */
[----:B------:R-:W2:Y:S04]  /*10350*/  SHFL.IDX PT, R10, R8, 0x5, 0x181f ;  /* 0x00b81f00080a7f89 */ /* 0x000ea800000e0000 */
[----:B------:R0:W-:Y:S01]  /*10360*/  @!P3 LDGSTS.E.BYPASS.LTC128B.128 [R25+0x9c00], desc[UR36][R2.64], !P0 ;  /* 0x09c000000219bfae */ /* 0x0001e2000c101d64 */
[-C--:B------:R-:W-:Y:S01]  /*10370*/  ISETP.GE.AND P3, PT, R12, R5.reuse, PT ;  /* 0x000000050c00720c */ /* 0x080fe20003f66270 */
[----:B------:R-:W-:Y:S01]  /*10380*/  VIADD R12, R4, 0x60 ;  /* 0x00000060040c7836 */ /* 0x000fe20000000000 */
[----:B0-----:R-:W-:Y:S02]  /*10390*/  @!P1 LEA R2, P2, R18, R14, 0x1 ;  /* 0x0000000e12029211 */ /* 0x001fe400078408ff */
[----:B------:R-:W0:Y:S03]  /*103a0*/  SHFL.IDX PT, R14, R7, 0x6, 0x181f ;  /* 0x00d81f00070e7f89 */ /* 0x000e2600000e0000 */
[----:B---3--:R-:W-:Y:S01]  /*103b0*/  @!P1 IMAD.X R3, RZ, RZ, R9, P2 ;  /* 0x000000ffff039224 */ /* 0x008fe200010e0609 */
[----:B------:R-:W-:Y:S04]  /*103c0*/  SHFL.IDX PT, R7, R7, 0x7, 0x181f ;  /* 0x00f81f0007077f89 */ /* 0x000fe800000e0000 */
[----:B------:R-:W3:Y:S04]  /*103d0*/  SHFL.IDX PT, R9, R8, 0x6, 0x181f ;  /* 0x00d81f0008097f89 */ /* 0x000ee800000e0000 */
[----:B------:R1:W-:Y:S01]  /*103e0*/  @!P1 LDGSTS.E.BYPASS.LTC128B.128 [R20+0xa400], desc[UR36][R2.64], !P0 ;  /* 0x0a40000002149fae */ /* 0x0003e2000c101d64 */
[----:B------:R-:W-:-:S03]  /*103f0*/  ISETP.GE.AND P1, PT, R12, R5, PT ;  /* 0x000000050c00720c */ /* 0x000fc60003f26270 */
[----:B------:R-:W4:Y:S01]  /*10400*/  SHFL.IDX PT, R8, R8, 0x7, 0x181f ;  /* 0x00f81f0008087f89 */ /* 0x000f2200000e0000 */
[----:B-1----:R-:W-:Y:S02]  /*10410*/  @!P3 LEA R2, P2, R18, R21, 0x1 ;  /* 0x000000151202b211 */ /* 0x002fe400078408ff */
[----:B------:R-:W-:-:S07]  /*10420*/  @!P3 LEA R21, R23, UR48, 0x1 ;  /* 0x000000301715bc11 */ /* 0x000fce000f8e08ff */
[----:B------:R-:W-:Y:S01]  /*10430*/  @!P1 LEA R25, R23, UR48, 0x1 ;  /* 0x0000003017199c11 */ /* 0x000fe2000f8e08ff */
[----:B--2---:R-:W-:Y:S02]  /*10440*/  @!P3 IMAD.X R3, RZ, RZ, R10, P2 ;  /* 0x000000ffff03b224 */ /* 0x004fe400010e060a */
[----:B------:R-:W-:-:S03]  /*10450*/  VIADD R10, R4, 0x70 ;  /* 0x00000070040a7836 */ /* 0x000fc60000000000 */
[----:B------:R0:W-:Y:S02]  /*10460*/  @!P3 LDGSTS.E.BYPASS.LTC128B.128 [R21+0xac00], desc[UR36][R2.64], !P0 ;  /* 0x0ac000000215bfae */ /* 0x0001e4000c101d64 */
[----:B------:R-:W-:Y:S01]  /*10470*/  ISETP.GE.AND P3, PT, R10, R5, PT ;  /* 0x000000050a00720c */ /* 0x000fe20003f66270 */
[----:B------:R-:W-:Y:S01]  /*10480*/  VIADD R10, R4, 0x80 ;  /* 0x00000080040a7836 */ /* 0x000fe20000000000 */
[----:B0-----:R-:W-:Y:S02]  /*10490*/  @!P1 LEA R2, P2, R18, R14, 0x1 ;  /* 0x0000000e12029211 */ /* 0x001fe400078408ff */
[----:B------:R-:W0:Y:S09]  /*104a0*/  SHFL.IDX PT, R14, R0, RZ, 0x181f ;  /* 0x00181fff000e7589 */ /* 0x000e3200000e0000 */
[----:B------:R-:W-:Y:S01]  /*104b0*/  @!P3 LEA R21, R23, UR48, 0x1 ;  /* 0x000000301715bc11 */ /* 0x000fe2000f8e08ff */
[----:B---3--:R-:W-:-:S02]  /*104c0*/  @!P1 IMAD.X R3, RZ, RZ, R9, P2 ;  /* 0x000000ffff039224 */ /* 0x008fc400010e0609 */
[----:B------:R-:W1:Y:S04]  /*104d0*/  SHFL.IDX PT, R9, R6, RZ, 0x181f ;  /* 0x00181fff06097589 */ /* 0x000e6800000e0000 */
[----:B------:R2:W-:Y:S01]  /*104e0*/  @!P1 LDGSTS.E.BYPASS.LTC128B.128 [R25+0xb400], desc[UR36][R2.64], !P0 ;  /* 0x0b40000002199fae */ /* 0x0005e2000c101d64 */
[----:B------:R-:W-:Y:S01]  /*104f0*/  ISETP.GE.AND P1, PT, R10, R5, PT ;  /* 0x000000050a00720c */ /* 0x000fe20003f26270 */
[----:B------:R-:W-:Y:S01]  /*10500*/  VIADD R10, R4, 0x90 ;  /* 0x00000090040a7836 */ /* 0x000fe20000000000 */
[----:B--2---:R-:W-:-:S11]  /*10510*/  @!P3 LEA R2, P2, R18, R7, 0x1 ;  /* 0x000000071202b211 */ /* 0x004fd600078408ff */
[----:B------:R-:W-:Y:S01]  /*10520*/  @!P1 LEA R25, R23, UR48, 0x1 ;  /* 0x0000003017199c11 */ /* 0x000fe2000f8e08ff */
[----:B------:R-:W-:Y:S01]  /*10530*/  SHFL.IDX PT, R7, R6, 0x2, 0x181f ;  /* 0x00581f0006077f89 */ /* 0x000fe200000e0000 */
[----:B----4-:R-:W-:-:S03]  /*10540*/  @!P3 IMAD.X R3, RZ, RZ, R8, P2 ;  /* 0x000000ffff03b224 */ /* 0x010fc600010e0608 */
[----:B------:R-:W-:Y:S04]  /*10550*/  SHFL.IDX PT, R8, R6, 0x1, 0x181f ;  /* 0x00381f0006087f89 */ /* 0x000fe800000e0000 */
[----:B------:R0:W-:Y:S01]  /*10560*/  @!P3 LDGSTS.E.BYPASS.LTC128B.128 [R21+0xbc00], desc[UR36][R2.64], !P0 ;  /* 0x0bc000000215bfae */ /* 0x0001e2000c101d64 */
[----:B------:R-:W-:Y:S01]  /*10570*/  ISETP.GE.AND P3, PT, R10, R5, PT ;  /* 0x000000050a00720c */ /* 0x000fe20003f66270 */
[----:B------:R-:W-:Y:S02]  /*10580*/  VIADD R10, R4, 0xa0 ;  /* 0x000000a0040a7836 */ /* 0x000fe40000000000 */
[----:B------:R-:W-:Y:S01]  /*10590*/  SHFL.IDX PT, R6, R6, 0x3, 0x181f ;  /* 0x00781f0006067f89 */ /* 0x000fe200000e0000 */
[----:B0-----:R-:W-:-:S03]  /*105a0*/  @!P1 LEA R2, P2, R18, R14, 0x1 ;  /* 0x0000000e12029211 */ /* 0x001fc600078408ff */
[----:B------:R-:W-:Y:S02]  /*105b0*/  SHFL.IDX PT, R14, R0, 0x2, 0x181f ;  /* 0x00581f00000e7f89 */ /* 0x000fe400000e0000 */
[----:B-1----:R-:W-:Y:S02]  /*105c0*/  @!P1 IMAD.X R3, RZ, RZ, R9, P2 ;  /* 0x000000ffff039224 */ /* 0x002fe400010e0609 */
[----:B------:R-:W0:Y:S04]  /*105d0*/  SHFL.IDX PT, R9, R0, 0x1, 0x181f ;  /* 0x00381f0000097f89 */ /* 0x000e2800000e0000 */
[----:B------:R0:W-:Y:S01]  /*105e0*/  @!P1 LDGSTS.E.BYPASS.LTC128B.128 [R25+0xc400], desc[UR36][R2.64], !P0 ;  /* 0x0c40000002199fae */ /* 0x0001e2000c101d64 */
[----:B------:R-:W-:Y:S02]  /*105f0*/  ISETP.GE.AND P1, PT, R10, R5, PT ;  /* 0x000000050a00720c */ /* 0x000fe40003f26270 */
[----:B0-----:R-:W-:-:S02]  /*10600*/  @!P3 LEA R2, P2, R18, R9, 0x1 ;  /* 0x000000091202b211 */ /* 0x001fc400078408ff */
[----:B------:R-:W-:-:S03]  /*10610*/  @!P3 LEA R9, R23, UR48, 0x1 ;  /* 0x000000301709bc11 */ /* 0x000fc6000f8e08ff */
[----:B------:R-:W-:-:S05]  /*10620*/  @!P3 IMAD.X R3, RZ, RZ, R8, P2 ;  /* 0x000000ffff03b224 */ /* 0x000fca00010e0608 */
[----:B------:R0:W-:Y:S02]  /*10630*/  @!P3 LDGSTS.E.BYPASS.LTC128B.128 [R9+0xcc00], desc[UR36][R2.64], !P0 ;  /* 0x0cc000000209bfae */ /* 0x0001e4000c101d64 */
[----:B0-----:R-:W-:Y:S02]  /*10640*/  @!P1 LEA R2, P2, R18, R14, 0x1 ;  /* 0x0000000e12029211 */ /* 0x001fe400078408ff */
[----:B------:R0:W1:Y:S03]  /*10650*/  SHFL.IDX PT, R14, R0, 0x3, 0x181f ;  /* 0x00781f00000e7f89 */ /* 0x00006600000e0000 */
[----:B------:R-:W-:Y:S01]  /*10660*/  @!P1 IMAD.X R3, RZ, RZ, R7, P2 ;  /* 0x000000ffff039224 */ /* 0x000fe200010e0607 */
[----:B------:R-:W-:-:S05]  /*10670*/  @!P1 LEA R7, R23, UR48, 0x1 ;  /* 0x0000003017079c11 */ /* 0x000fca000f8e08ff */
[----:B------:R0:W-:Y:S02]  /*10680*/  @!P1 LDGSTS.E.BYPASS.LTC128B.128 [R7+0xd400], desc[UR36][R2.64], !P0 ;  /* 0x0d40000002079fae */ /* 0x0001e4000c101d64 */
.L_x_13937:
[----:B------:R-:W-:Y:S02]  /*10690*/  VIADD R4, R4, 0xb0 ;  /* 0x000000b004047836 */ /* 0x000fe40000000000 */
[----:B0-----:R-:W-:-:S03]  /*106a0*/  IMAD.MOV.U32 R0, RZ, RZ, 0x1 ;  /* 0x00000001ff007424 */ /* 0x001fc600078e00ff */
        /* <DEDUP_REMOVED lines=14> */
[----:B------:R-:W-:-:S05]  /*10790*/  VIADD R22, R22, 0xfffffffe ;  /* 0xfffffffe16167836 */ /* 0x000fca0000000000 */
[----:B------:R-:W-:Y:S01]  /*107a0*/  ISETP.GE.AND P1, PT, R22, UR52, PT ;  /* 0x0000003416007c0c */ /* 0x000fe2000bf26270 */
[----:B------:R-:W1:Y:S02]  /*107b0*/  SYNCS.PHASECHK.TRANS64.TRYWAIT P0, [UR48+0x16820], R0 ;  /* 0x01682000ff0075a7 */ /* 0x000e640008000170 */
[----:B01----:R-:W-:Y:S10]  /*107c0*/  @!P0 BRA `(.L_x_13860) ;  /* 0x0000003400488947 */ /* 0x003ff40003800000 */
.L_x_13938:
[----:B------:R-:W-:Y:S02]  /*107d0*/  IMAD.MOV.U32 R25, RZ, RZ, 0x1 ;  /* 0x00000001ff197424 */ /* 0x000fe400078e00ff */
[----:B------:R-:W-:Y:S01]  /*107e0*/  IMAD.MOV.U32 R21, RZ, RZ, RZ ;  /* 0x000000ffff157224 */ /* 0x000fe200078e00ff */
[----:B------:R-:W-:Y:S06]  /*107f0*/  @!P1 BRA `(.L_x_13861) ;  /* 0x0000001000009947 */ /* 0x000fec0003800000 */
[----:B------:R-:W1:Y:S01]  /*10800*/  S2R R2, SR_TID.X ;  /* 0x0000000000027919 */ /* 0x000e620000002100 */
[----:B------:R-:W-:Y:S01]  /*10810*/  UIADD3 UR4, UR47, 0x1, URZ ;  /* 0x000000012f047890 */ /* 0x000fe2000fffe03f */
[----:B0-----:R-:W-:Y:S01]  /*10820*/  LOP3.LUT R3, RZ, UR45, RZ, 0x33, !PT ;  /* 0x0000002dff037c12 */ /* 0x001fe2000f8e33ff */
        /* <DEDUP_REMOVED lines=8> */
[----:B------:R-:W-:-:S04]  /*108b0*/  VIADDMNMX R0, R0, -UR46, R3, !PT ;  /* 0x8000002e00007c46 */ /* 0x000fc8000f800103 */
[----:B------:R-:W-:-:S04]  /*108c0*/  VIMNMX R5, R0, R5, !PT ;  /* 0x0000000500057248 */ /* 0x000fc80007fe0100 */
[----:B------:R-:W-:Y:S02]  /*108d0*/  IADD3 R27, -R5, -0x2, RZ ;  /* 0xfffffffe051b7810 */ /* 0x000fe40007ffe1ff */
[----:B-1----:R-:W-:-:S04]  /*108e0*/  LOP3.LUT R2, R2, 0x7f, RZ, 0xc0, !PT ;  /* 0x0000007f02027812 */ /* 0x002fc800078ec0ff */
        /* <DEDUP_REMOVED lines=8> */
.L_x_13874:
        /* <DEDUP_REMOVED lines=11> */
[----:B------:R-:W-:Y:S02]  /*10a20*/  IMAD R5, R29, UR5, R2 ;  /* 0x000000051d057c24 */ /* 0x000fe4000f8e0202 */
[----:B------:R-:W-:-:S04]  /*10a30*/  IMAD.MOV.U32 R2, RZ, RZ, R9 ;  /* 0x000000ffff027224 */ /* 0x000fc800078e0009 */
[----:B------:R-:W-:Y:S01]  /*10a40*/  IMAD.WIDE.U32 R2, R29, UR4, R2 ;  /* 0x000000041d027c25 */ /* 0x000fe2000f8e0002 */
[----:B------:R-:W-:-:S03]  /*10a50*/  ULDC.64 UR4, c[0x0][0x418] ;  /* 0x0001060000047ab9 */ /* 0x000fc60000000a00 */
[----:B------:R-:W-:Y:S01]  /*10a60*/  IMAD.IADD R3, R5, 0x1, R3 ;  /* 0x0000000105037824 */ /* 0x000fe200078e0203 */
        /* <DEDUP_REMOVED lines=14> */
.L_x_13862:
[----:B------:R-:W-:Y:S01]  /*10b50*/  LEA R7, R21, UR48, 0x3 ;  /* 0x0000003015077c11 */ /* 0x000fe2000f8e18ff */
[----:B------:R-:W-:Y:S01]  /*10b60*/  BSSY B1, `(.L_x_13863) ;  /* 0x0000004000017945 */ /* 0x000fe20003800000 */
[----:B------:R-:W-:-:S04]  /*10b70*/  SHF.L.U32 R2, R25, 0x1f, RZ ;  /* 0x0000001f19027819 */ /* 0x000fc800000006ff */
[----:B------:R-:W0:Y:S02]  /*10b80*/  SYNCS.PHASECHK.TRANS64.TRYWAIT P0, [R7+URZ+0x16840], R2 ;  /* 0x01684002070075a7 */ /* 0x000e24000800017f */
[----:B0-----:R-:W-:Y:S05]  /*10b90*/  @!P0 BRA `(.L_x_13864) ;  /* 0x00000030006c8947 */ /* 0x001fea0003800000 */
.L_x_13939:
[----:B------:R-:W-:Y:S05]  /*10ba0*/  BSYNC B1 ;  /* 0x0000000000017941 */ /* 0x000fea0003800000 */
.L_x_13863:
        /* <DEDUP_REMOVED lines=67> */
.L_x_13957:
[----:B0-----:R-:W-:-:S05]  /*10fe0*/  IMAD.SHL.U32 R2, R18, 0x2, RZ ;  /* 0x0000000212027824 */ /* 0x001fca00078e00ff */
        /* <DEDUP_REMOVED lines=8> */
.L_x_13866:
        /* <DEDUP_REMOVED lines=12> */
.L_x_13867:
[----:B------:R0:W-:Y:S01]  /*11130*/  SYNCS.ARRIVE.TRANS64.A1T0 RZ, [R7+URZ+0x16830], RZ ;  /* 0x016830ff07ff79a7 */ /* 0x0001e2000810003f */
[----:B------:R-:W-:Y:S05]  /*11140*/  @!P3 BRA `(.L_x_13868) ;  /* 0x000000000004b947 */ /* 0x000fea0003800000 */
[----:B------:R-:W-:Y:S01]  /*11150*/  BPT.TRAP 0x1 ;  /* 0x000000040000795c */ /* 0x000fe20000300000 */
.L_x_13868:
[----:B------:R-:W-:Y:S01]  /*11160*/  SHF.L.U32 R2, R22, 0x1f, RZ ;  /* 0x0000001f16027819 */ /* 0x000fe200000006ff */
[----:B------:R-:W-:Y:S01]  /*11170*/  BSSY B1, `(.L_x_13869) ;  /* 0x0000004000017945 */ /* 0x000fe20003800000 */
[----:B0-----:R-:W-:-:S04]  /*11180*/  LEA R7, R8, UR48, 0x3 ;  /* 0x0000003008077c11 */ /* 0x001fc8000f8e18ff */
[----:B------:R-:W0:Y:S02]  /*11190*/  SYNCS.PHASECHK.TRANS64.TRYWAIT P0, [R7+URZ+0x16860], R2 ;  /* 0x01686002070075a7 */ /* 0x000e24000800017f */
[----:B0-----:R-:W-:Y:S05]  /*111a0*/  @!P0 BRA `(.L_x_13870) ;  /* 0x00000034005c8947 */ /* 0x001fea0003800000 */
.L_x_13958:
[----:B------:R-:W-:Y:S05]  /*111b0*/  BSYNC B1 ;  /* 0x0000000000017941 */ /* 0x000fea0003800000 */
.L_x_13869:
        /* <DEDUP_REMOVED lines=13> */
[----:B------:R-:W-:Y:S02]  /*11290*/  SHFL.IDX PT, R14, R17, 0x7, 0x181f ;  /* 0x00f81f00110e7f89 */ /* 0x000fe400000e0000 */
[----:B-1----:R-:W-:-:S05]  /*112a0*/  IMAD.X R3, RZ, RZ, R3, P2 ;  /* 0x000000ffff037224 */ /* 0x002fca00010e0603 */
        /* <DEDUP_REMOVED lines=27> */
[----:B0-----:R-:W-:-:S05]  /*11460*/  IADD3 R2, P2, R11, R20, RZ ;  /* 0x000000140b027210 */ /* 0x001fca0007f5e0ff */
[----:B-1----:R-:W-:-:S05]  /*11470*/  IMAD.X R3, RZ, RZ, R9, P2 ;  /* 0x000000ffff037224 */ /* 0x002fca00010e0609 */
[----:B------:R2:W-:Y:S01]  /*11480*/  LDGSTS.E.BYPASS.LTC128B.128 [R8+0x2c00], desc[UR36][R2.64], !P0 ;  /* 0x02c0000002087fae */ /* 0x0005e2000c101d64 */
[----:B------:R-:W-:Y:S02]  /*11490*/  ISETP.LT.OR P0, PT, R4, 0x61, P1 ;  /* 0x000000610400780c */ /* 0x000fe40000f01670 */
[----:B--2---:R-:W-:-:S05]  /*114a0*/  IADD3 R2, P2, R12, R20, RZ ;  /* 0x000000140c027210 */ /* 0x004fca0007f5e0ff */
[----:B---3--:R-:W-:-:S06]  /*114b0*/  IMAD.X R3, RZ, RZ, R10, P2 ;  /* 0x000000ffff037224 */ /* 0x008fcc00010e060a */
[----:B----4-:R0:W-:Y:S02]  /*114c0*/  LDGSTS.E.BYPASS.LTC128B.128 [R8+0x3400], desc[UR36][R2.64], !P0 ;  /* 0x0340000002087fae */ /* 0x0101e4000c101d64 */
.L_x_13976:
        /* <DEDUP_REMOVED lines=19> */
.L_x_13872:
        /* <DEDUP_REMOVED lines=12> */
.L_x_13873:
[----:B------:R-:W-:Y:S01]  /*116c0*/  R2UR UR4, R28 ;  /* 0x000000001c0472ca */ /* 0x000fe200000e0000 */
[----:B------:R-:W-:Y:S01]  /*116d0*/  ULDC.64 UR6, c[0x0][0x330] ;  /* 0x0000cc0000067ab9 */ /* 0x000fe20000000a00 */
[----:B------:R-:W-:Y:S01]  /*116e0*/  VIADD R27, R27, 0xffffffff ;  /* 0xffffffff1b1b7836 */ /* 0x000fe20000000000 */
[----:B------:R0:W-:Y:S01]  /*116f0*/  SYNCS.ARRIVE.TRANS64.A1T0 RZ, [R7+URZ+0x16850], RZ ;  /* 0x016850ff07ff79a7 */ /* 0x0001e2000810003f */
[----:B------:R-:W-:Y:S02]  /*11700*/  IMAD.U32 R5, RZ, RZ, UR6 ;  /* 0x00000006ff057e24 */ /* 0x000fe4000f8e00ff */
[----:B------:R-:W-:Y:S01]  /*11710*/  IMAD.MOV.U32 R3, RZ, RZ, R9 ;  /* 0x000000ffff037224 */ /* 0x000fe200078e0009 */
[----:B------:R-:W-:Y:S01]  /*11720*/  ISETP.GT.AND P0, PT, R27, UR52, PT ;  /* 0x000000341b007c0c */ /* 0x000fe2000bf04270 */
[----:B------:R-:W-:Y:S02]  /*11730*/  VIADD R4, R4, 0x80 ;  /* 0x0000008004047836 */ /* 0x000fe40000000000 */
[----:B------:R-:W-:-:S03]  /*11740*/  IMAD.WIDE.U32 R2, R5, UR42, R2 ;  /* 0x0000002a05027c25 */ /* 0x000fc6000f8e0002 */
        /* <DEDUP_REMOVED lines=8> */
[----:B------:R-:W-:Y:S01]  /*117d0*/  LEA.HI.X R19, R2, UR7, R19, 0x1, P2 ;  /* 0x0000000702137c11 */ /* 0x000fe200090f0c13 */
[----:B0-----:R-:W-:Y:S06]  /*117e0*/  @P0 BRA `(.L_x_13874) ;  /* 0xfffffff000600947 */ /* 0x001fec000383ffff */
[----:B------:R-:W-:Y:S05]  /*117f0*/  BSYNC B0 ;  /* 0x0000000000007941 */ /* 0x000fea0003800000 */
.L_x_13861:
[----:B------:R-:W-:-:S06]  /*11800*/  ULOP3.LUT UR4, UR38, 0x2, URZ, 0xfc, !UPT ;  /* 0x0000000226047892 */ /* 0x000fcc000f8efc3f */
[----:B0-----:R-:W-:-:S05]  /*11810*/  IMAD.U32 R0, RZ, RZ, UR4 ;  /* 0x00000004ff007e24 */ /* 0x001fca000f8e00ff */
[----:B------:R-:W-:-:S13]  /*11820*/  ISETP.NE.AND P0, PT, R0, 0x3, PT ;  /* 0x000000030000780c */ /* 0x000fda0003f05270 */
[----:B------:R-:W-:Y:S05]  /*11830*/  @!P0 BRA `(.L_x_13875) ;  /* 0x0000000000048947 */ /* 0x000fea0003800000 */
[----:B------:R-:W-:Y:S01]  /*11840*/  BPT.TRAP 0x1 ;  /* 0x000000040000795c */ /* 0x000fe20000300000 */
.L_x_13875:
[----:B------:R-:W-:Y:S01]  /*11850*/  LEA R0, R21, UR48, 0x3 ;  /* 0x0000003015007c11 */ /* 0x000fe2000f8e18ff */
        /* <DEDUP_REMOVED lines=11> */
.L_x_13977:
[----:B------:R-:W-:Y:S05]  /*11910*/  BSYNC B0 ;  /* 0x0000000000007941 */ /* 0x000fea0003800000 */
.L_x_13876:
        /* <DEDUP_REMOVED lines=25> */
[----:B-----5:R-:W-:-:S03]  /*11ab0*/  IMAD.X R7, RZ, RZ, R7, P3 ;  /* 0x000000ffff077224 */ /* 0x020fc600018e0607 */
        /* <DEDUP_REMOVED lines=23> */
[----:B----4-:R-:W-:-:S05]  /*11c30*/  IMAD.X R3, RZ, RZ, R22, P5 ;  /* 0x000000ffff037224 */ /* 0x010fca00028e0616 */
[----:B0-2---:R1:W-:Y:S03]  /*11c40*/  LDGSTS.E.BYPASS.LTC128B.128 [R4+0x3400], desc[UR36][R2.64], !P4 ;  /* 0x0340000002047fae */ /* 0x0053e6000e101d64 */
.L_x_13995:
        /* <DEDUP_REMOVED lines=9> */
.L_x_13879:
        /* <DEDUP_REMOVED lines=12> */
.L_x_13880:
[----:B------:R-:W-:Y:S01]  /*11da0*/  VIADD R2, R21, 0x1 ;  /* 0x0000000115027836 */ /* 0x000fe20000000000 */
[----:B------:R0:W-:Y:S04]  /*11db0*/  SYNCS.ARRIVE.TRANS64.A1T0 RZ, [R0+URZ+0x16850], RZ ;  /* 0x016850ff00ff79a7 */ /* 0x0001e8000810003f */
[----:B------:R-:W-:-:S04]  /*11dc0*/  ISETP.NE.AND P0, PT, R2, 0x2, PT ;  /* 0x000000020200780c */ /* 0x000fc80003f05270 */
[----:B0-----:R-:W-:Y:S02]  /*11dd0*/  SEL R0, RZ, 0x1, P0 ;  /* 0x00000001ff007807 */ /* 0x001fe40000000000 */
[----:B------:R-:W-:Y:S02]  /*11de0*/  SEL R2, R2, RZ, P0 ;  /* 0x000000ff02027207 */ /* 0x000fe40000000000 */
[----:B------:R-:W-:-:S07]  /*11df0*/  LOP3.LUT R0, R25, R0, RZ, 0x3c, !PT ;  /* 0x0000000019007212 */ /* 0x000fce00078e3cff */
.L_x_13842:
[----:B------:R-:W0:Y:S01]  /*11e00*/  S2R R4, SR_CgaCtaId ;  /* 0x0000000000047919 */ /* 0x000e220000008800 */
[----:B------:R-:W-:Y:S02]  /*11e10*/  MOV R3, 0x400 ;  /* 0x0000040000037802 */ /* 0x000fe40000000f00 */
[----:B------:R-:W-:Y:S02]  /*11e20*/  SHF.L.U32 R10, R10, 0x1f, RZ ;  /* 0x0000001f0a0a7819 */ /* 0x000fe400000006ff */
[----:B0-----:R-:W-:-:S04]  /*11e30*/  LEA R7, R4, R3, 0x18 ;  /* 0x0000000304077211 */ /* 0x001fc800078ec0ff */
[----:B------:R-:W0:Y:S02]  /*11e40*/  SYNCS.PHASECHK.TRANS64.TRYWAIT P0, [R7+URZ+0x16820], R10 ;  /* 0x0168200a070075a7 */ /* 0x000e24000800017f */
[----:B0-----:R-:W-:Y:S05]  /*11e50*/  @!P0 BRA `(.L_x_13881) ;  /* 0x0000003800f08947 */ /* 0x001fea0003800000 */
.L_x_13996:
[----:B------:R-:W-:-:S03]  /*11e60*/  UMOV UR4, 0xffffffff ;  /* 0xffffffff00047882 */ /* 0x000fc60000000000 */
[----:B------:R-:W-:Y:S05]  /*11e70*/  BRA.DIV UR4, `(.L_x_13882) ;  /* 0x0000003a04fc7947 */ /* 0x000fea000b800000 */
[----:B------:R-:W1:Y:S02]  /*11e80*/  S2R R3, SR_TID.X ;  /* 0x0000000000037919 */ /* 0x000e640000002100 */
[----:B-1----:R-:W-:-:S04]  /*11e90*/  SHF.R.U32.HI R3, RZ, 0x5, R3 ;  /* 0x00000005ff037819 */ /* 0x002fc80000011603 */
[----:B------:R-:W-:-:S05]  /*11ea0*/  LOP3.LUT R3, R3, 0x3, RZ, 0xc0, !PT ;  /* 0x0000000303037812 */ /* 0x000fca00078ec0ff */
[----:B------:R1:W2:Y:S02]  /*11eb0*/  SHFL.IDX PT, R14, R3, RZ, 0x1f ;  /* 0x00001fff030e7589 */ /* 0x0002a400000e0000 */
.L_x_13999:
[----:B--2---:R-:W-:-:S13]  /*11ec0*/  ISETP.NE.AND P0, PT, R14, RZ, PT ;  /* 0x000000ff0e00720c */ /* 0x004fda0003f05270 */
[----:B------:R-:W-:Y:S05]  /*11ed0*/  @P0 BRA `(.L_x_13750) ;  /* 0x0000000000880947 */ /* 0x000fea0003800000 */
[----:B------:R-:W-:-:S03]  /*11ee0*/  UMOV UR4, 0xffffffff ;  /* 0xffffffff00047882 */ /* 0x000fc60000000000 */
[----:B------:R-:W-:Y:S05]  /*11ef0*/  BRA.DIV UR4, `(.L_x_13883) ;  /* 0x0000003e04107947 */ /* 0x000fea000b800000 */
[----:B------:R-:W-:-:S13]  /*11f00*/  ELECT P6, URZ, PT ;  /* 0x00000000003f782f */ /* 0x000fda00038c0000 */
.L_x_14002:
[----:B------:R-:W-:Y:S05]  /*11f10*/  @!P6 BRA `(.L_x_13750) ;  /* 0x000000000078e947 */ /* 0x000fea0003800000 */
[----:B------:R-:W-:-:S06]  /*11f20*/  ULOP3.LUT UR4, UR38, 0x2, URZ, 0xfc, !UPT ;  /* 0x0000000226047892 */ /* 0x000fcc000f8efc3f */
[----:B-1----:R-:W-:-:S05]  /*11f30*/  IMAD.U32 R3, RZ, RZ, UR4 ;  /* 0x00000004ff037e24 */ /* 0x002fca000f8e00ff */
[----:B------:R-:W-:-:S13]  /*11f40*/  ISETP.NE.AND P0, PT, R3, 0x3, PT ;  /* 0x000000030300780c */ /* 0x000fda0003f05270 */
[----:B------:R-:W-:Y:S05]  /*11f50*/  @!P0 BRA `(.L_x_13884) ;  /* 0x0000000000048947 */ /* 0x000fea0003800000 */
[----:B------:R-:W-:Y:S01]  /*11f60*/  BPT.TRAP 0x1 ;  /* 0x000000040000795c */ /* 0x000fe20000300000 */
.L_x_13884:
[----:B------:R-:W-:Y:S01]  /*11f70*/  IMAD R5, R2, 0x8, R7 ;  /* 0x0000000802057824 */ /* 0x000fe200078e0207 */
[----:B------:R-:W-:Y:S01]  /*11f80*/  SHF.L.U32 R4, R0, 0x1f, RZ ;  /* 0x0000001f00047819 */ /* 0x000fe200000006ff */
[----:B------:R-:W-:-:S03]  /*11f90*/  VIADD R2, R2, 0x1 ;  /* 0x0000000102027836 */ /* 0x000fc60000000000 */
[----:B------:R-:W1:Y:S02]  /*11fa0*/  SYNCS.PHASECHK.TRANS64.TRYWAIT P1, [R5+URZ+0x16840], R4 ;  /* 0x01684004050075a7 */ /* 0x000e64000802017f */
[----:B------:R-:W-:-:S04]  /*11fb0*/  ISETP.NE.AND P2, PT, R2, 0x2, PT ;  /* 0x000000020200780c */ /* 0x000fc80003f45270 */
[----:B------:R-:W-:Y:S01]  /*11fc0*/  SEL R3, RZ, 0x1, P2 ;  /* 0x00000001ff037807 */ /* 0x000fe20001000000 */
[----:B-1----:R-:W-:Y:S08]  /*11fd0*/  @!P1 BRA `(.L_x_13885) ;  /* 0x0000003800f89947 */ /* 0x002ff00003800000 */
.L_x_14003:
[----:B------:R-:W-:Y:S02]  /*11fe0*/  SEL R2, R2, RZ, P2 ;  /* 0x000000ff02027207 */ /* 0x000fe40001000000 */
[----:B------:R-:W-:Y:S01]  /*11ff0*/  LOP3.LUT R0, R0, R3, RZ, 0x3c, !PT ;  /* 0x0000000300007212 */ /* 0x000fe200078e3cff */
[----:B------:R-:W-:Y:S06]  /*12000*/  @!P0 BRA `(.L_x_13886) ;  /* 0x0000000000048947 */ /* 0x000fec0003800000 */
[----:B------:R-:W-:Y:S01]  /*12010*/  BPT.TRAP 0x1 ;  /* 0x000000040000795c */ /* 0x000fe20000300000 */
.L_x_13886:
[----:B------:R-:W-:Y:S01]  /*12020*/  IMAD R3, R2, 0x8, R7 ;  /* 0x0000000802037824 */ /* 0x000fe200078e0207 */
[----:B------:R-:W-:-:S04]  /*12030*/  SHF.L.U32 R0, R0, 0x1f, RZ ;  /* 0x0000001f00007819 */ /* 0x000fc800000006ff */
[----:B------:R-:W2:Y:S02]  /*12040*/  SYNCS.PHASECHK.TRANS64.TRYWAIT P1, [R3+URZ+0x16840], R0 ;  /* 0x01684000030075a7 */ /* 0x000ea4000802017f */
[----:B--2---:R-:W-:Y:S05]  /*12050*/  @!P1 BRA `(.L_x_13887) ;  /* 0x0000003800ec9947 */ /* 0x004fea0003800000 */
.L_x_14004:
[----:B------:R-:W-:Y:S05]  /*12060*/  @!P0 BRA `(.L_x_13888) ;  /* 0x0000000000048947 */ /* 0x000fea0003800000 */
[----:B------:R-:W-:Y:S01]  /*12070*/  BPT.TRAP 0x1 ;  /* 0x000000040000795c */ /* 0x000fe20000300000 */
.L_x_13888:
[----:B------:R-:W3:Y:S02]  /*12080*/  SYNCS.PHASECHK.TRANS64.TRYWAIT P1, [R5+URZ+0x16860], R4 ;  /* 0x01686004050075a7 */ /* 0x000ee4000802017f */
[----:B---3--:R-:W-:Y:S05]  /*12090*/  @!P1 BRA `(.L_x_13889) ;  /* 0x0000003800f09947 */ /* 0x008fea0003800000 */
.L_x_14005:
[----:B------:R-:W-:Y:S05]  /*120a0*/  @!P0 BRA `(.L_x_13890) ;  /* 0x0000000000048947 */ /* 0x000fea0003800000 */
[----:B------:R-:W-:Y:S01]  /*120b0*/  BPT.TRAP 0x1 ;  /* 0x000000040000795c */ /* 0x000fe20000300000 */
.L_x_13890:
[----:B----4-:R4:W0:Y:S02]  /*120c0*/  SYNCS.PHASECHK.TRANS64.TRYWAIT P0, [R3+URZ+0x16860], R0 ;  /* 0x01686000030075a7 */ /* 0x010824000800017f */
[----:B0-----:R-:W-:Y:S05]  /*120d0*/  @!P0 NANOSLEEP.SYNCS 0x989680 ;  /* 0x009896800000895d */ /* 0x001fea0003900000 */
[----:B------:R-:W0:Y:S02]  /*120e0*/  @!P0 SYNCS.PHASECHK.TRANS64 P0, [R3+URZ+0x16860], R0 ;  /* 0x01686000030085a7 */ /* 0x000e24000800007f */
[----:B0-----:R-:W-:Y:S05]  /*120f0*/  @!P0 BRA `(.L_x_13890) ;  /* 0xfffffffc00f08947 */ /* 0x001fea000383ffff */
.L_x_13750:
[----:B------:R-:W-:Y:S05]  /*12100*/  BSYNC B6 ;  /* 0x0000000000067941 */ /* 0x000fea0003800000 */
.L_x_13747:
[----:B------:R-:W-:Y:S05]  /*12110*/  EXIT ;  /* 0x000000000000794d */ /* 0x000fea0003800000 */
.L_x_13760:
[----:B0-----:R-:W-:-:S04]  /*12120*/  IMAD.U32 R3, RZ, RZ, UR43 ;  /* 0x0000002bff037e24 */ /* 0x001fc8000f8e00ff */
[----:B------:R0:W1:Y:S03]  /*12130*/  SYNCS.PHASECHK.TRANS64.TRYWAIT P0, [R3+URZ+0x16800], R0 ;  /* 0x01680000030075a7 */ /* 0x000066000800017f */
[----:B-1----:R-:W-:Y:S05]  /*12140*/  @!P0 NANOSLEEP.SYNCS 0x989680 ;  /* 0x009896800000895d */ /* 0x002fea0003900000 */
[----:B------:R-:W1:Y:S02]  /*12150*/  @!P0 SYNCS.PHASECHK.TRANS64 P0, [R3+URZ+0x16800], R0 ;  /* 0x01680000030085a7 */ /* 0x000e64000800007f */
[----:B-1----:R-:W-:Y:S05]  /*12160*/  @!P0 BRA `(.L_x_13760) ;  /* 0xfffffffc00ec8947 */ /* 0x002fea000383ffff */
[----:B------:R-:W-:Y:S05]  /*12170*/  BRA `(.L_x_13891) ;  /* 0xfffffef400287947 */ /* 0x000fea000383ffff */
.L_x_13764:
[----:B0-----:R-:W-:-:S04]  /*12180*/  IMAD.U32 R3, RZ, RZ, UR43 ;  /* 0x0000002bff037e24 */ /* 0x001fc8000f8e00ff */
[----:B------:R0:W2:Y:S03]  /*12190*/  SYNCS.PHASECHK.TRANS64.TRYWAIT P1, [R3+URZ+0x16830], R0 ;  /* 0x01683000030075a7 */ /* 0x0000a6000802017f */
[----:B--2---:R-:W-:Y:S05]  /*121a0*/  @!P1 NANOSLEEP.SYNCS 0x989680 ;  /* 0x009896800000995d */ /* 0x004fea0003900000 */
[----:B------:R-:W2:Y:S02]  /*121b0*/  @!P1 SYNCS.PHASECHK.TRANS64 P1, [R3+URZ+0x16830], R0 ;  /* 0x01683000030095a7 */ /* 0x000ea4000802007f */
[----:B--2---:R-:W-:Y:S05]  /*121c0*/  @!P1 BRA `(.L_x_13764) ;  /* 0xfffffffc00ec9947 */ /* 0x004fea000383ffff */
[----:B------:R-:W-:Y:S05]  /*121d0*/  BRA `(.L_x_13763) ;  /* 0xfffffef400447947 */ /* 0x000fea000383ffff */
.L_x_13781:
[----:B-1----:R-:W-:-:S04]  /*121e0*/  IMAD.U32 R5, RZ, RZ, UR7 ;  /* 0x00000007ff057e24 */ /* 0x002fc8000f8e00ff */
[----:B------:R1:W2:Y:S03]  /*121f0*/  SYNCS.PHASECHK.TRANS64.TRYWAIT P1, [R5+URZ+0x16830], R0 ;  /* 0x01683000050075a7 */ /* 0x0002a6000802017f */
[----:B--2---:R-:W-:Y:S05]  /*12200*/  @!P1 NANOSLEEP.SYNCS 0x989680 ;  /* 0x009896800000995d */ /* 0x004fea0003900000 */
[----:B------:R-:W2:Y:S02]  /*12210*/  @!P1 SYNCS.PHASECHK.TRANS64 P1, [R5+URZ+0x16830], R0 ;  /* 0x01683000050095a7 */ /* 0x000ea4000802007f */
[----:B--2---:R-:W-:Y:S05]  /*12220*/  @!P1 BRA `(.L_x_13781) ;  /* 0xfffffffc00ec9947 */ /* 0x004fea000383ffff */
[----:B------:R-:W-:Y:S05]  /*12230*/  BRA `(.L_x_13778) ;  /* 0xffffff2800507947 */ /* 0x000fea000383ffff */
.L_x_13785:
[----:B-1----:R-:W-:-:S04]  /*12240*/  IMAD.U32 R5, RZ, RZ, UR10 ;  /* 0x0000000aff057e24 */ /* 0x002fc8000f8e00ff */
[----:B------:R1:W2:Y:S03]  /*12250*/  SYNCS.PHASECHK.TRANS64.TRYWAIT P1, [R5+URZ+0x16850], R0 ;  /* 0x01685000050075a7 */ /* 0x0002a6000802017f */
[----:B--2---:R-:W-:Y:S05]  /*12260*/  @!P1 NANOSLEEP.SYNCS 0x989680 ;  /* 0x009896800000995d */ /* 0x004fea0003900000 */
[----:B------:R-:W2:Y:S02]  /*12270*/  @!P1 SYNCS.PHASECHK.TRANS64 P1, [R5+URZ+0x16850], R0 ;  /* 0x01685000050095a7 */ /* 0x000ea4000802007f */
[----:B--2---:R-:W-:Y:S05]  /*12280*/  @!P1 BRA `(.L_x_13785) ;  /* 0xfffffffc00ec9947 */ /* 0x004fea000383ffff */
[----:B------:R-:W-:Y:S05]  /*12290*/  BRA `(.L_x_13782) ;  /* 0xffffff2800d47947 */ /* 0x000fea000383ffff */
.L_x_13804:
[----:B-1----:R-:W-:-:S04]  /*122a0*/  IMAD.U32 R11, RZ, RZ, UR7 ;  /* 0x00000007ff0b7e24 */ /* 0x002fc8000f8e00ff */
[----:B------:R1:W2:Y:S03]  /*122b0*/  SYNCS.PHASECHK.TRANS64.TRYWAIT P1, [R11+URZ+0x16830], R0 ;  /* 0x016830000b0075a7 */ /* 0x0002a6000802017f */
[----:B--2---:R-:W-:Y:S05]  /*122c0*/  @!P1 NANOSLEEP.SYNCS 0x989680 ;  /* 0x009896800000995d */ /* 0x004fea0003900000 */
[----:B------:R-:W2:Y:S02]  /*122d0*/  @!P1 SYNCS.PHASECHK.TRANS64 P1, [R11+URZ+0x16830], R0 ;  /* 0x016830000b0095a7 */ /* 0x000ea4000802007f */
[----:B--2---:R-:W-:Y:S05]  /*122e0*/  @!P1 BRA `(.L_x_13804) ;  /* 0xfffffffc00ec9947 */ /* 0x004fea000383ffff */
[----:B------:R-:W-:Y:S05]  /*122f0*/  BRA `(.L_x_13801) ;  /* 0xffffff58005c7947 */ /* 0x000fea000383ffff */
.L_x_13808:
[----:B-1----:R-:W-:-:S04]  /*12300*/  IMAD.U32 R11, RZ, RZ, UR10 ;  /* 0x0000000aff0b7e24 */ /* 0x002fc8000f8e00ff */
[----:B------:R1:W2:Y:S03]  /*12310*/  SYNCS.PHASECHK.TRANS64.TRYWAIT P1, [R11+URZ+0x16850], R0 ;  /* 0x016850000b0075a7 */ /* 0x0002a6000802017f */
[----:B--2---:R-:W-:Y:S05]  /*12320*/  @!P1 NANOSLEEP.SYNCS 0x989680 ;  /* 0x009896800000995d */ /* 0x004fea0003900000 */
[----:B------:R-:W2:Y:S02]  /*12330*/  @!P1 SYNCS.PHASECHK.TRANS64 P1, [R11+URZ+0x16850], R0 ;  /* 0x016850000b0095a7 */ /* 0x000ea4000802007f */
[----:B--2---:R-:W-:Y:S05]  /*12340*/  @!P1 BRA `(.L_x_13808) ;  /* 0xfffffffc00ec9947 */ /* 0x004fea000383ffff */
[----:B------:R-:W-:Y:S05]  /*12350*/  BRA `(.L_x_13805) ;  /* 0xffffff5800e07947 */ /* 0x000fea000383ffff */
.L_x_13816:
[----:B-1----:R-:W-:-:S04]  /*12360*/  IMAD.U32 R13, RZ, RZ, UR10 ;  /* 0x0000000aff0d7e24 */ /* 0x002fc8000f8e00ff */
[----:B------:R1:W2:Y:S03]  /*12370*/  SYNCS.PHASECHK.TRANS64.TRYWAIT P1, [R13+URZ+0x16830], R0 ;  /* 0x016830000d0075a7 */ /* 0x0002a6000802017f */
[----:B--2---:R-:W-:Y:S05]  /*12380*/  @!P1 NANOSLEEP.SYNCS 0x989680 ;  /* 0x009896800000995d */ /* 0x004fea0003900000 */
[----:B------:R-:W2:Y:S02]  /*12390*/  @!P1 SYNCS.PHASECHK.TRANS64 P1, [R13+URZ+0x16830], R0 ;  /* 0x016830000d0095a7 */ /* 0x000ea4000802007f */
[----:B--2---:R-:W-:Y:S05]  /*123a0*/  @!P1 BRA `(.L_x_13816) ;  /* 0xfffffffc00ec9947 */ /* 0x004fea000383ffff */
[----:B------:R-:W-:Y:S05]  /*123b0*/  BRA `(.L_x_13813) ;  /* 0xffffff7400987947 */ /* 0x000fea000383ffff */
.L_x_13820:
[----:B-1----:R-:W-:-:S04]  /*123c0*/  IMAD.U32 R13, RZ, RZ, UR10 ;  /* 0x0000000aff0d7e24 */ /* 0x002fc8000f8e00ff */
[----:B------:R1:W2:Y:S03]  /*123d0*/  SYNCS.PHASECHK.TRANS64.TRYWAIT P1, [R13+URZ+0x16850], R0 ;  /* 0x016850000d0075a7 */ /* 0x0002a6000802017f */
[----:B--2---:R-:W-:Y:S05]  /*123e0*/  @!P1 NANOSLEEP.SYNCS 0x989680 ;  /* 0x009896800000995d */ /* 0x004fea0003900000 */
[----:B------:R-:W2:Y:S02]  /*123f0*/  @!P1 SYNCS.PHASECHK.TRANS64 P1, [R13+URZ+0x16850], R0 ;  /* 0x016850000d0095a7 */ /* 0x000ea4000802007f */
[----:B--2---:R-:W-:Y:S05]  /*12400*/  @!P1 BRA `(.L_x_13820) ;  /* 0xfffffffc00ec9947 */ /* 0x004fea000383ffff */
[----:B------:R-:W-:Y:S05]  /*12410*/  BRA `(.L_x_13817) ;  /* 0xffffff78000c7947 */ /* 0x000fea000383ffff */
.L_x_13835:
[----:B-1----:R-:W-:-:S04]  /*12420*/  IMAD.U32 R6, RZ, RZ, UR8 ;  /* 0x00000008ff067e24 */ /* 0x002fc8000f8e00ff */
[----:B------:R1:W3:Y:S03]  /*12430*/  SYNCS.PHASECHK.TRANS64.TRYWAIT P1, [R6+URZ+0x16850], R5 ;  /* 0x01685005060075a7 */ /* 0x0002e6000802017f */
[----:B---3--:R-:W-:Y:S05]  /*12440*/  @!P1 NANOSLEEP.SYNCS 0x989680 ;  /* 0x009896800000995d */ /* 0x008fea0003900000 */
[----:B------:R-:W3:Y:S02]  /*12450*/  @!P1 SYNCS.PHASECHK.TRANS64 P1, [R6+URZ+0x16850], R5 ;  /* 0x01685005060095a7 */ /* 0x000ee4000802007f */
[----:B---3--:R-:W-:Y:S05]  /*12460*/  @!P1 BRA `(.L_x_13835) ;  /* 0xfffffffc00ec9947 */ /* 0x008fea000383ffff */
[----:B------:R-:W-:Y:S05]  /*12470*/  BRA `(.L_x_13834) ;  /* 0xffffffa000a87947 */ /* 0x000fea000383ffff */
.L_x_13853:
[----:B------:R-:W-:Y:S02]  /*12480*/  IMAD.MOV.U32 R13, RZ, RZ, R18 ;  /* 0x000000ffff0d7224 */ /* 0x000fe400078e0012 */
[----:B------:R-:W-:Y:S02]  /*12490*/  IMAD.MOV.U32 R12, RZ, RZ, RZ ;  /* 0x000000ffff0c7224 */ /* 0x000fe400078e00ff */
[----:B------:R-:W-:Y:S02]  /*124a0*/  IMAD.MOV.U32 R11, RZ, RZ, 0x1f ;  /* 0x0000001fff0b7424 */ /* 0x000fe400078e00ff */
[----:B------:R-:W-:-:S07]  /*124b0*/  IMAD.MOV.U32 R15, RZ, RZ, -0x1 ;  /* 0xffffffffff0f7424 */ /* 0x000fce00078e00ff */
[----:B0----5:R-:W-:Y:S05]  /*124c0*/  WARPSYNC.COLLECTIVE R15, `(.L_x_13892) ;  /* 0x000000000f087348 */ /* 0x021fea0003c00000 */
[----:B------:R1:W2:Y:S02]  /*124d0*/  SHFL.IDX P6, R14, R13, R12, R11 ;  /* 0x0000000c0d0e7389 */ /* 0x0002a400000c000b */
[----:B012--5:R-:W-:Y:S01]  /*124e0*/  ENDCOLLECTIVE ;  /* 0x000000000000791b */ /* 0x027fe20003800000 */
.L_x_13892:
[----:B------:R-:W-:Y:S05]  /*124f0*/  BRA `(.L_x_13893) ;  /* 0xffffffcc00207947 */ /* 0x000fea000383ffff */
.L_x_13855:
[----:B0-----:R-:W-:-:S04]  /*12500*/  IMAD.U32 R2, RZ, RZ, UR48 ;  /* 0x00000030ff027e24 */ /* 0x001fc8000f8e00ff */
[----:B------:R0:W1:Y:S03]  /*12510*/  SYNCS.PHASECHK.TRANS64.TRYWAIT P0, [R2+URZ+0x16840], R9 ;  /* 0x01684009020075a7 */ /* 0x000066000800017f */
[----:B-1----:R-:W-:Y:S05]  /*12520*/  @!P0 NANOSLEEP.SYNCS 0x989680 ;  /* 0x009896800000895d */ /* 0x002fea0003900000 */
[----:B------:R-:W1:Y:S02]  /*12530*/  @!P0 SYNCS.PHASECHK.TRANS64 P0, [R2+URZ+0x16840], R9 ;  /* 0x01684009020085a7 */ /* 0x000e64000800007f */
[----:B-1----:R-:W-:Y:S05]  /*12540*/  @!P0 BRA `(.L_x_13855) ;  /* 0xfffffffc00ec8947 */ /* 0x002fea000383ffff */
[----:B------:R-:W-:Y:S05]  /*12550*/  BRA `(.L_x_13894) ;  /* 0xffffffcc00a87947 */ /* 0x000fea000383ffff */
.L_x_13856:
        /* <DEDUP_REMOVED lines=8> */
.L_x_13896:
[----:B------:R-:W-:Y:S05]  /*125e0*/  BSYNC B0 ;  /* 0x0000000000007941 */ /* 0x000fea0003800000 */
.L_x_13895:
        /* <DEDUP_REMOVED lines=9> */
.L_x_13897:
[----:B------:R-:W-:Y:S02]  /*12680*/  IMAD.MOV.U32 R13, RZ, RZ, R4 ;  /* 0x000000ffff0d7224 */ /* 0x000fe400078e0004 */
        /* <DEDUP_REMOVED lines=8> */
.L_x_13898:
        /* <DEDUP_REMOVED lines=11> */
.L_x_13899:
[----:B------:R-:W-:Y:S02]  /*127c0*/  IMAD.MOV.U32 R13, RZ, RZ, R4 ;  /* 0x000000ffff0d7224 */ /* 0x000fe400078e0004 */
[----:B------:R-:W-:Y:S01]  /*127d0*/  IMAD.MOV.U32 R12, RZ, RZ, 0x2 ;  /* 0x00000002ff0c7424 */ /* 0x000fe200078e00ff */
[----:B------:R-:W-:-:S13]  /*127e0*/  @P0 LEA R2, P2, R18, R14, 0x1 ;  /* 0x0000000e12020211 */ /* 0x000fda00078408ff */
[----:B------:R-:W-:Y:S05]  /*127f0*/  WARPSYNC.COLLECTIVE R15, `(.L_x_13900) ;  /* 0x000000000f087348 */ /* 0x000fea0003c00000 */
[----:B------:R0:W1:Y:S02]  /*12800*/  SHFL.IDX P6, R14, R13, R12, R11 ;  /* 0x0000000c0d0e7389 */ /* 0x00006400000c000b */
[----:B01----:R-:W-:Y:S01]  /*12810*/  ENDCOLLECTIVE ;  /* 0x000000000000791b */ /* 0x003fe20003800000 */
.L_x_13900:
        /* <DEDUP_REMOVED lines=10> */
.L_x_13901:
[----:B------:R-:W-:Y:S02]  /*128c0*/  IMAD.MOV.U32 R13, RZ, RZ, R4 ;  /* 0x000000ffff0d7224 */ /* 0x000fe400078e0004 */
[----:B------:R-:W-:Y:S02]  /*128d0*/  IMAD.MOV.U32 R12, RZ, RZ, 0x3 ;  /* 0x00000003ff0c7424 */ /* 0x000fe400078e00ff */
[----:B------:R-:W-:-:S07]  /*128e0*/  IMAD.MOV.U32 R21, RZ, RZ, R14 ;  /* 0x000000ffff157224 */ /* 0x000fce00078e000e */
[----:B------:R-:W-:Y:S05]  /*128f0*/  WARPSYNC.COLLECTIVE R15, `(.L_x_13902) ;  /* 0x000000000f087348 */ /* 0x000fea0003c00000 */
[----:B------:R0:W1:Y:S02]  /*12900*/  SHFL.IDX P6, R14, R13, R12, R11 ;  /* 0x0000000c0d0e7389 */ /* 0x00006400000c000b */
[----:B01----:R-:W-:Y:S01]  /*12910*/  ENDCOLLECTIVE ;  /* 0x000000000000791b */ /* 0x003fe20003800000 */
.L_x_13902:
[----:B------:R-:W-:Y:S02]  /*12920*/  @P1 LEA R2, P0, R18, R21, 0x1 ;  /* 0x0000001512021211 */ /* 0x000fe400078008ff */
[----:B------:R-:W-:-:S03]  /*12930*/  @P1 LEA R21, R23, UR48, 0x1 ;  /* 0x0000003017151c11 */ /* 0x000fc6000f8e08ff */
[----:B------:R-:W-:Y:S01]  /*12940*/  @P1 IMAD.X R3, RZ, RZ, R6, P0 ;  /* 0x000000ffff031224 */ /* 0x000fe200000e0606 */
[----:B------:R-:W-:-:S04]  /*12950*/  ISETP.GE.AND P0, PT, R5, 0x31, PT ;  /* 0x000000310500780c */ /* 0x000fc80003f06270 */
[----:B------:R-:W-:Y:S01]  /*12960*/  @!PT LDS RZ, [RZ] ;  /* 0x00000000fffff984 */ /* 0x000fe20000000800 */
[----:B------:R-:W-:Y:S01]  /*12970*/  @!PT LDS RZ, [RZ] ;  /* 0x00000000fffff984 */ /* 0x000fe20000000800 */
[----:B------:R-:W-:Y:S01]  /*12980*/  @!PT LDS RZ, [RZ] ;  /* 0x00000000fffff984 */ /* 0x000fe20000000800 */
[----:B------:R0:W-:Y:S01]  /*12990*/  @P1 LDGSTS.E.BYPASS.LTC128B.128 [R21+0xf400], desc[UR36][R2.64], !P3 ;  /* 0x0f40000002151fae */ /* 0x0001e2000d901d64 */
[----:B------:R-:W-:Y:S01]  /*129a0*/  IMAD.MOV.U32 R13, RZ, RZ, R0 ;  /* 0x000000ffff0d7224 */ /* 0x000fe200078e0000 */
[----:B------:R-:W-:-:S07]  /*129b0*/  ISETP.GE.AND P1, PT, R5, 0x41, PT ;  /* 0x000000410500780c */ /* 0x000fce0003f26270 */
[----:B------:R-:W-:Y:S01]  /*129c0*/  @P0 LEA R8, R23, UR48, 0x1 ;  /* 0x0000003017080c11 */ /* 0x000fe2000f8e08ff */
[----:B------:R-:W-:-:S07]  /*129d0*/  IMAD.MOV.U32 R7, RZ, RZ, R14 ;  /* 0x000000ffff077224 */ /* 0x000fce00078e000e */
[----:B0-----:R-:W-:Y:S05]  /*129e0*/  WARPSYNC.COLLECTIVE R15, `(.L_x_13903) ;  /* 0x000000000f087348 */ /* 0x001fea0003c00000 */
[----:B------:R1:W2:Y:S02]  /*129f0*/  SHFL.IDX P6, R14, R13, R12, R11 ;  /* 0x0000000c0d0e7389 */ /* 0x0002a400000c000b */
[----:B012---:R-:W-:Y:S01]  /*12a00*/  ENDCOLLECTIVE ;  /* 0x000000000000791b */ /* 0x007fe20003800000 */
.L_x_13903:
[----:B------:R-:W-:Y:S01]  /*12a10*/  @P1 LEA R21, R23, UR48, 0x1 ;  /* 0x0000003017151c11 */ /* 0x000fe2000f8e08ff */
[----:B------:R-:W-:Y:S02]  /*12a20*/  IMAD.MOV.U32 R13, RZ, RZ, R4 ;  /* 0x000000ffff0d7224 */ /* 0x000fe400078e0004 */
[----:B------:R-:W-:Y:S01]  /*12a30*/  IMAD.MOV.U32 R12, RZ, RZ, 0x4 ;  /* 0x00000004ff0c7424 */ /* 0x000fe200078e00ff */
[----:B------:R-:W-:-:S13]  /*12a40*/  @P0 LEA R2, P2, R18, R14, 0x1 ;  /* 0x0000000e12020211 */ /* 0x000fda00078408ff */
[----:B------:R-:W-:Y:S05]  /*12a50*/  WARPSYNC.COLLECTIVE R15, `(.L_x_13904) ;  /* 0x000000000f087348 */ /* 0x000fea0003c00000 */
[----:B------:R0:W1:Y:S02]  /*12a60*/  SHFL.IDX P6, R14, R13, R12, R11 ;  /* 0x0000000c0d0e7389 */ /* 0x00006400000c000b */
[----:B01----:R-:W-:Y:S01]  /*12a70*/  ENDCOLLECTIVE ;  /* 0x000000000000791b */ /* 0x003fe20003800000 */
.L_x_13904:
        /* <DEDUP_REMOVED lines=10> */
.L_x_13905:
[----:B------:R-:W-:Y:S02]  /*12b20*/  IMAD.MOV.U32 R13, RZ, RZ, R4 ;  /* 0x000000ffff0d7224 */ /* 0x000fe400078e0004 */
[----:B------:R-:W-:Y:S02]  /*12b30*/  IMAD.MOV.U32 R12, RZ, RZ, 0x5 ;  /* 0x00000005ff0c7424 */ /* 0x000fe400078e00ff */
[----:B------:R-:W-:-:S07]  /*12b40*/  IMAD.MOV.U32 R9, RZ, RZ, R14 ;  /* 0x000000ffff097224 */ /* 0x000fce00078e000e */
[----:B------:R-:W-:Y:S05]  /*12b50*/  WARPSYNC.COLLECTIVE R15, `(.L_x_13906) ;  /* 0x000000000f087348 */ /* 0x000fea0003c00000 */
[----:B------:R0:W1:Y:S02]  /*12b60*/  SHFL.IDX P6, R14, R13, R12, R11 ;  /* 0x0000000c0d0e7389 */ /* 0x00006400000c000b */
[----:B01----:R-:W-:Y:S01]  /*12b70*/  ENDCOLLECTIVE ;  /* 0x000000000000791b */ /* 0x003fe20003800000 */
.L_x_13906:
[----:B------:R-:W-:-:S05]  /*12b80*/  @P1 LEA R2, P0, R18, R9, 0x1 ;  /* 0x0000000912021211 */ /* 0x000fca00078008ff */
[----:B------:R-:W-:Y:S01]  /*12b90*/  @P1 IMAD.X R3, RZ, RZ, R6, P0 ;  /* 0x000000ffff031224 */ /* 0x000fe200000e0606 */
[----:B------:R-:W-:-:S04]  /*12ba0*/  ISETP.GE.AND P0, PT, R5, 0x51, PT ;  /* 0x000000510500780c */ /* 0x000fc80003f06270 */
[----:B------:R-:W-:Y:S01]  /*12bb0*/  @!PT LDS RZ, [RZ] ;  /* 0x00000000fffff984 */ /* 0x000fe20000000800 */
[----:B------:R-:W-:Y:S01]  /*12bc0*/  @!PT LDS RZ, [RZ] ;  /* 0x00000000fffff984 */ /* 0x000fe20000000800 */
[----:B------:R-:W-:Y:S01]  /*12bd0*/  @!PT LDS RZ, [RZ] ;  /* 0x00000000fffff984 */ /* 0x000fe20000000800 */
[----:B------:R0:W-:Y:S01]  /*12be0*/  @P1 LDGSTS.E.BYPASS.LTC128B.128 [R21+0x10400], desc[UR36][R2.64], !P3 ;  /* 0x1040000002151fae */ /* 0x0001e2000d901d64 */
[----:B------:R-:W-:Y:S01]  /*12bf0*/  IMAD.MOV.U32 R13, RZ, RZ, R0 ;  /* 0x000000ffff0d7224 */ /* 0x000fe200078e0000 */
[----:B------:R-:W-:Y:S01]  /*12c00*/  ISETP.GE.AND P1, PT, R5, 0x61, PT ;  /* 0x000000610500780c */ /* 0x000fe20003f26270 */
[----:B------:R-:W-:-:S12]  /*12c10*/  IMAD.MOV.U32 R7, RZ, RZ, R14 ;  /* 0x000000ffff077224 */ /* 0x000fd800078e000e */
[----:B0-----:R-:W-:Y:S05]  /*12c20*/  WARPSYNC.COLLECTIVE R15, `(.L_x_13907) ;  /* 0x000000000f087348 */ /* 0x001fea0003c00000 */
[----:B------:R1:W2:Y:S02]  /*12c30*/  SHFL.IDX P6, R14, R13, R12, R11 ;  /* 0x0000000c0d0e7389 */ /* 0x0002a400000c000b */
[----:B012---:R-:W-:Y:S01]  /*12c40*/  ENDCOLLECTIVE ;  /* 0x000000000000791b */ /* 0x007fe20003800000 */
.L_x_13907:
[----:B------:R-:W-:Y:S02]  /*12c50*/  IMAD.MOV.U32 R13, RZ, RZ, R4 ;  /* 0x000000ffff0d7224 */ /* 0x000fe400078e0004 */
[----:B------:R-:W-:Y:S01]  /*12c60*/  IMAD.MOV.U32 R12, RZ, RZ, 0x6 ;  /* 0x00000006ff0c7424 */ /* 0x000fe200078e00ff */
[----:B------:R-:W-:-:S13]  /*12c70*/  @P0 LEA R2, P2, R18, R14, 0x1 ;  /* 0x0000000e12020211 */ /* 0x000fda00078408ff */
[----:B------:R-:W-:Y:S05]  /*12c80*/  WARPSYNC.COLLECTIVE R15, `(.L_x_13908) ;  /* 0x000000000f087348 */ /* 0x000fea0003c00000 */
[----:B------:R0:W1:Y:S02]  /*12c90*/  SHFL.IDX P6, R14, R13, R12, R11 ;  /* 0x0000000c0d0e7389 */ /* 0x00006400000c000b */
[----:B01----:R-:W-:Y:S01]  /*12ca0*/  ENDCOLLECTIVE ;  /* 0x000000000000791b */ /* 0x003fe20003800000 */
.L_x_13908:
[----:B------:R-:W-:Y:S01]  /*12cb0*/  @P0 IMAD.X R3, RZ, RZ, R7, P2 ;  /* 0x000000ffff030224 */ /* 0x000fe200010e0607 */
[----:B------:R-:W-:-:S05]  /*12cc0*/  @P0 LEA R7, R23, UR48, 0x1 ;  /* 0x0000003017070c11 */ /* 0x000fca000f8e08ff */
        /* <DEDUP_REMOVED lines=9> */
.L_x_13909:
[----:B------:R-:W-:Y:S02]  /*12d60*/  IMAD.MOV.U32 R13, RZ, RZ, R4 ;  /* 0x000000ffff0d7224 */ /* 0x000fe400078e0004 */
[----:B------:R-:W-:Y:S02]  /*12d70*/  IMAD.MOV.U32 R12, RZ, RZ, 0x7 ;  /* 0x00000007ff0c7424 */ /* 0x000fe400078e00ff */
[----:B------:R-:W-:-:S07]  /*12d80*/  IMAD.MOV.U32 R9, RZ, RZ, R14 ;  /* 0x000000ffff097224 */ /* 0x000fce00078e000e */
[----:B------:R-:W-:Y:S05]  /*12d90*/  WARPSYNC.COLLECTIVE R15, `(.L_x_13910) ;  /* 0x000000000f087348 */ /* 0x000fea0003c00000 */
[----:B------:R0:W1:Y:S02]  /*12da0*/  SHFL.IDX P6, R14, R13, R12, R11 ;  /* 0x0000000c0d0e7389 */ /* 0x00006400000c000b */
[----:B01----:R-:W-:Y:S01]  /*12db0*/  ENDCOLLECTIVE ;  /* 0x000000000000791b */ /* 0x003fe20003800000 */
.L_x_13910:
[----:B------:R-:W-:Y:S02]  /*12dc0*/  @P1 LEA R2, P0, R18, R9, 0x1 ;  /* 0x0000000912021211 */ /* 0x000fe400078008ff */
[----:B------:R-:W-:-:S03]  /*12dd0*/  @P1 LEA R9, R23, UR48, 0x1 ;  /* 0x0000003017091c11 */ /* 0x000fc6000f8e08ff */
        /* <DEDUP_REMOVED lines=10> */
.L_x_13911:
[----:B------:R-:W-:Y:S05]  /*12e80*/  BRA `(.L_x_13912) ;  /* 0xffffffc800b87947 */ /* 0x000fea000383ffff */
.L_x_13859:
        /* <DEDUP_REMOVED lines=8> */
.L_x_13913:
[----:B------:R-:W-:Y:S02]  /*12f10*/  VIADD R10, R4, 0x10 ;  /* 0x00000010040a7836 */ /* 0x000fe40000000000 */
[----:B------:R-:W-:Y:S02]  /*12f20*/  IMAD.MOV.U32 R13, RZ, RZ, R7 ;  /* 0x000000ffff0d7224 */ /* 0x000fe400078e0007 */
[----:B------:R-:W-:-:S07]  /*12f30*/  IMAD.MOV.U32 R2, RZ, RZ, R14 ;  /* 0x000000ffff027224 */ /* 0x000fce00078e000e */
[----:B------:R-:W-:Y:S05]  /*12f40*/  WARPSYNC.COLLECTIVE R15, `(.L_x_13914) ;  /* 0x000000000f087348 */ /* 0x000fea0003c00000 */
[----:B------:R0:W1:Y:S02]  /*12f50*/  SHFL.IDX P6, R14, R13, R12, R11 ;  /* 0x0000000c0d0e7389 */ /* 0x00006400000c000b */
[----:B01----:R-:W-:Y:S01]  /*12f60*/  ENDCOLLECTIVE ;  /* 0x000000000000791b */ /* 0x003fe20003800000 */
.L_x_13914:
[----:B------:R-:W-:Y:S02]  /*12f70*/  ULDC UR4, c[0x0][0x288] ;  /* 0x0000a20000047ab9 */ /* 0x000fe40000000800 */
[----:B------:R-:W-:-:S05]  /*12f80*/  IMAD R5, R9, UR4, RZ ;  /* 0x0000000409057c24 */ /* 0x000fca000f8e02ff */
        /* <DEDUP_REMOVED lines=10> */
.L_x_13915:
[----:B------:R-:W-:Y:S01]  /*13030*/  @!PT LDS RZ, [RZ] ;  /* 0x00000000fffff984 */ /* 0x000fe20000000800 */
[----:B------:R-:W-:Y:S01]  /*13040*/  @!PT LDS RZ, [RZ] ;  /* 0x00000000fffff984 */ /* 0x000fe20000000800 */
[----:B------:R-:W-:Y:S01]  /*13050*/  @!PT LDS RZ, [RZ] ;  /* 0x00000000fffff984 */ /* 0x000fe20000000800 */
[----:B------:R0:W-:Y:S01]  /*13060*/  @!P1 LDGSTS.E.BYPASS.LTC128B.128 [R25+0x8400], desc[UR36][R2.64], !P0 ;  /* 0x0840000002199fae */ /* 0x0001e2000c101d64 */
[----:B------:R-:W-:Y:S01]  /*13070*/  ISETP.GE.AND P1, PT, R10, R5, PT ;  /* 0x000000050a00720c */ /* 0x000fe20003f26270 */
[----:B------:R-:W-:-:S12]  /*13080*/  IMAD.MOV.U32 R13, RZ, RZ, R7 ;  /* 0x000000ffff0d7224 */ /* 0x000fd800078e0007 */
[----:B0-----:R-:W-:Y:S01]  /*13090*/  @!P1 LEA R25, R23, UR48, 0x1 ;  /* 0x0000003017199c11 */ /* 0x001fe2000f8e08ff */
[----:B------:R-:W-:-:S07]  /*130a0*/  IMAD.MOV.U32 R10, RZ, RZ, R14 ;  /* 0x000000ffff0a7224 */ /* 0x000fce00078e000e */
[----:B------:R-:W-:Y:S05]  /*130b0*/  WARPSYNC.COLLECTIVE R15, `(.L_x_13916) ;  /* 0x000000000f087348 */ /* 0x000fea0003c00000 */
[----:B------:R0:W1:Y:S02]  /*130c0*/  SHFL.IDX P6, R14, R13, R12, R11 ;  /* 0x0000000c0d0e7389 */ /* 0x00006400000c000b */
[----:B01----:R-:W-:Y:S01]  /*130d0*/  ENDCOLLECTIVE ;  /* 0x000000000000791b */ /* 0x003fe20003800000 */
.L_x_13916:
[----:B------:R-:W-:Y:S02]  /*130e0*/  IMAD.MOV.U32 R13, RZ, RZ, R8 ;  /* 0x000000ffff0d7224 */ /* 0x000fe400078e0008 */
[----:B------:R-:W-:Y:S02]  /*130f0*/  IMAD.MOV.U32 R12, RZ, RZ, 0x2 ;  /* 0x00000002ff0c7424 */ /* 0x000fe400078e00ff */
[----:B------:R-:W-:-:S07]  /*13100*/  IMAD.MOV.U32 R21, RZ, RZ, R14 ;  /* 0x000000ffff157224 */ /* 0x000fce00078e000e */
[----:B------:R-:W-:Y:S05]  /*13110*/  WARPSYNC.COLLECTIVE R15, `(.L_x_13917) ;  /* 0x000000000f087348 */ /* 0x000fea0003c00000 */
[----:B------:R0:W1:Y:S02]  /*13120*/  SHFL.IDX P6, R14, R13, R12, R11 ;  /* 0x0000000c0d0e7389 */ /* 0x00006400000c000b */
[----:B01----:R-:W-:Y:S01]  /*13130*/  ENDCOLLECTIVE ;  /* 0x000000000000791b */ /* 0x003fe20003800000 */
.L_x_13917:
[----:B------:R-:W-:-:S05]  /*13140*/  @!P1 LEA R2, P2, R18, R21, 0x1 ;  /* 0x0000001512029211 */ /* 0x000fca00078408ff */
[----:B------:R-:W-:Y:S02]  /*13150*/  @!P1 IMAD.X R3, RZ, RZ, R10, P2 ;  /* 0x000000ffff039224 */ /* 0x000fe400010e060a */
[----:B------:R-:W-:-:S03]  /*13160*/  VIADD R10, R4, 0x20 ;  /* 0x00000020040a7836 */ /* 0x000fc60000000000 */
[----:B------:R-:W-:Y:S01]  /*13170*/  @!PT LDS RZ, [RZ] ;  /* 0x00000000fffff984 */ /* 0x000fe20000000800 */
[----:B------:R-:W-:Y:S01]  /*13180*/  @!PT LDS RZ, [RZ] ;  /* 0x00000000fffff984 */ /* 0x000fe20000000800 */
[----:B------:R-:W-:Y:S01]  /*13190*/  @!PT LDS RZ, [RZ] ;  /* 0x00000000fffff984 */ /* 0x000fe20000000800 */
[----:B------:R0:W-:Y:S01]  /*131a0*/  @!P1 LDGSTS.E.BYPASS.LTC128B.128 [R25+0x8c00], desc[UR36][R2.64], !P0 ;  /* 0x08c0000002199fae */ /* 0x0001e2000c101d64 */
[----:B------:R-:W-:Y:S01]  /*131b0*/  IMAD.MOV.U32 R13, RZ, RZ, R7 ;  /* 0x000000ffff0d7224 */ /* 0x000fe200078e0007 */
[----:B------:R-:W-:Y:S01]  /*131c0*/  ISETP.GE.AND P1, PT, R10, R5, PT ;  /* 0x000000050a00720c */ /* 0x000fe20003f26270 */
[----:B------:R-:W-:Y:S02]  /*131d0*/  VIADD R10, R4, 0x30 ;  /* 0x00000030040a7836 */ /* 0x000fe40000000000 */
[----:B------:R-:W-:-:S10]  /*131e0*/  IMAD.MOV.U32 R9, RZ, RZ, R14 ;  /* 0x000000ffff097224 */ /* 0x000fd400078e000e */
[----:B0-----:R-:W-:Y:S05]  /*131f0*/  WARPSYNC.COLLECTIVE R15, `(.L_x_13918) ;  /* 0x000000000f087348 */ /* 0x001fea0003c00000 */
[----:B------:R1:W2:Y:S02]  /*13200*/  SHFL.IDX P6, R14, R13, R12, R11 ;  /* 0x0000000c0d0e7389 */ /* 0x0002a400000c000b */
[----:B012---:R-:W-:Y:S01]  /*13210*/  ENDCOLLECTIVE ;  /* 0x000000000000791b */ /* 0x007fe20003800000 */
.L_x_13918:
[----:B------:R-:W-:Y:S01]  /*13220*/  @!P1 LEA R20, R23, UR48, 0x1 ;  /* 0x0000003017149c11 */ /* 0x000fe2000f8e08ff */
[----:B------:R-:W-:Y:S02]  /*13230*/  IMAD.MOV.U32 R13, RZ, RZ, R8 ;  /* 0x000000ffff0d7224 */ /* 0x000fe400078e0008 */
[----:B------:R-:W-:Y:S01]  /*13240*/  IMAD.MOV.U32 R12, RZ, RZ, 0x3 ;  /* 0x00000003ff0c7424 */ /* 0x000fe200078e00ff */
[----:B------:R-:W-:-:S13]  /*13250*/  @!P1 LEA R2, P2, R18, R14, 0x1 ;  /* 0x0000000e12029211 */ /* 0x000fda00078408ff */
[----:B------:R-:W-:Y:S05]  /*13260*/  WARPSYNC.COLLECTIVE R15, `(.L_x_13919) ;  /* 0x000000000f087348 */ /* 0x000fea0003c00000 */
[----:B------:R0:W1:Y:S02]  /*13270*/  SHFL.IDX P6, R14, R13, R12, R11 ;  /* 0x0000000c0d0e7389 */ /* 0x00006400000c000b */
[----:B01----:R-:W-:Y:S01]  /*13280*/  ENDCOLLECTIVE ;  /* 0x000000000000791b */ /* 0x003fe20003800000 */
.L_x_13919:
[----:B------:R-:W-:-:S05]  /*13290*/  @!P1 IMAD.X R3, RZ, RZ, R9, P2 ;  /* 0x000000ffff039224 */ /* 0x000fca00010e0609 */
[----:B------:R-:W-:Y:S01]  /*132a0*/  @!PT LDS RZ, [RZ] ;  /* 0x00000000fffff984 */ /* 0x000fe20000000800 */
[----:B------:R-:W-:Y:S01]  /*132b0*/  @!PT LDS RZ, [RZ] ;  /* 0x00000000fffff984 */ /* 0x000fe20000000800 */
[----:B------:R-:W-:Y:S01]  /*132c0*/  @!PT LDS RZ, [RZ] ;  /* 0x00000000fffff984 */ /* 0x000fe20000000800 */
[----:B------:R0:W-:Y:S01]  /*132d0*/  @!P1 LDGSTS.E.BYPASS.LTC128B.128 [R20+0x9400], desc[UR36][R2.64], !P0 ;  /* 0x0940000002149fae */ /* 0x0001e2000c101d64 */
[----:B------:R-:W-:Y:S01]  /*132e0*/  ISETP.GE.AND P1, PT, R10, R5, PT ;  /* 0x000000050a00720c */ /* 0x000fe20003f26270 */
[----:B------:R-:W-:-:S12]  /*132f0*/  IMAD.MOV.U32 R13, RZ, RZ, R7 ;  /* 0x000000ffff0d7224 */ /* 0x000fd800078e0007 */
[----:B------:R-:W-:Y:S01]  /*13300*/  @!P1 LEA R25, R23, UR48, 0x1 ;  /* 0x0000003017199c11 */ /* 0x000fe2000f8e08ff */
[----:B0-----:R-:W-:-:S07]  /*13310*/  IMAD.MOV.U32 R10, RZ, RZ, R14 ;  /* 0x000000ffff0a7224 */ /* 0x001fce00078e000e */
[----:B------:R-:W-:Y:S05]  /*13320*/  WARPSYNC.COLLECTIVE R15, `(.L_x_13920) ;  /* 0x000000000f087348 */ /* 0x000fea0003c00000 */
[----:B------:R0:W1:Y:S02]  /*13330*/  SHFL.IDX P6, R14, R13, R12, R11 ;  /* 0x0000000c0d0e7389 */ /* 0x00006400000c000b */
[----:B01----:R-:W-:Y:S01]  /*13340*/  ENDCOLLECTIVE ;  /* 0x000000000000791b */ /* 0x003fe20003800000 */
.L_x_13920:
[----:B------:R-:W-:Y:S02]  /*13350*/  IMAD.MOV.U32 R13, RZ, RZ, R8 ;  /* 0x000000ffff0d7224 */ /* 0x000fe400078e0008 */
[----:B------:R-:W-:Y:S02]  /*13360*/  IMAD.MOV.U32 R12, RZ, RZ, 0x4 ;  /* 0x00000004ff0c7424 */ /* 0x000fe400078e00ff */
[----:B------:R-:W-:-:S07]  /*13370*/  IMAD.MOV.U32 R21, RZ, RZ, R14 ;  /* 0x000000ffff157224 */ /* 0x000fce00078e000e */
[----:B------:R-:W-:Y:S05]  /*13380*/  WARPSYNC.COLLECTIVE R15, `(.L_x_13921) ;  /* 0x000000000f087348 */ /* 0x000fea0003c00000 */
[----:B------:R0:W1:Y:S02]  /*13390*/  SHFL.IDX P6, R14, R13, R12, R11 ;  /* 0x0000000c0d0e7389 */ /* 0x00006400000c000b */
[----:B01----:R-:W-:Y:S01]  /*133a0*/  ENDCOLLECTIVE ;  /* 0x000000000000791b */ /* 0x003fe20003800000 */
.L_x_13921:
        /* <DEDUP_REMOVED lines=14> */
.L_x_13922:
[----:B------:R-:W-:Y:S01]  /*13490*/  @!P1 LEA R20, R23, UR48, 0x1 ;  /* 0x0000003017149c11 */ /* 0x000fe2000f8e08ff */
[----:B------:R-:W-:Y:S02]  /*134a0*/  IMAD.MOV.U32 R13, RZ, RZ, R8 ;  /* 0x000000ffff0d7224 */ /* 0x000fe400078e0008 */
[----:B------:R-:W-:Y:S01]  /*134b0*/  IMAD.MOV.U32 R12, RZ, RZ, 0x5 ;  /* 0x00000005ff0c7424 */ /* 0x000fe200078e00ff */
[----:B------:R-:W-:-:S13]  /*134c0*/  @!P1 LEA R2, P2, R18, R14, 0x1 ;  /* 0x0000000e12029211 */ /* 0x000fda00078408ff */
[----:B------:R-:W-:Y:S05]  /*134d0*/  WARPSYNC.COLLECTIVE R15, `(.L_x_13923) ;  /* 0x000000000f087348 */ /* 0x000fea0003c00000 */
[----:B------:R0:W1:Y:S02]  /*134e0*/  SHFL.IDX P6, R14, R13, R12, R11 ;  /* 0x0000000c0d0e7389 */ /* 0x00006400000c000b */
[----:B01----:R-:W-:Y:S01]  /*134f0*/  ENDCOLLECTIVE ;  /* 0x000000000000791b */ /* 0x003fe20003800000 */
.L_x_13923:
[----:B------:R-:W-:-:S05]  /*13500*/  @!P1 IMAD.X R3, RZ, RZ, R9, P2 ;  /* 0x000000ffff039224 */ /* 0x000fca00010e0609 */
[----:B------:R-:W-:Y:S01]  /*13510*/  @!PT LDS RZ, [RZ] ;  /* 0x00000000fffff984 */ /* 0x000fe20000000800 */
[----:B------:R-:W-:Y:S01]  /*13520*/  @!PT LDS RZ, [RZ] ;  /* 0x00000000fffff984 */ /* 0x000fe20000000800 */
[----:B------:R-:W-:Y:S01]  /*13530*/  @!PT LDS RZ, [RZ] ;  /* 0x00000000fffff984 */ /* 0x000fe20000000800 */
[----:B------:R0:W-:Y:S01]  /*13540*/  @!P1 LDGSTS.E.BYPASS.LTC128B.128 [R20+0xa400], desc[UR36][R2.64], !P0 ;  /* 0x0a40000002149fae */ /* 0x0001e2000c101d64 */
[----:B------:R-:W-:Y:S01]  /*13550*/  ISETP.GE.AND P1, PT, R10, R5, PT ;  /* 0x000000050a00720c */ /* 0x000fe20003f26270 */
[----:B------:R-:W-:Y:S02]  /*13560*/  IMAD.MOV.U32 R13, RZ, RZ, R7 ;  /* 0x000000ffff0d7224 */ /* 0x000fe400078e0007 */
[----:B------:R-:W-:-:S10]  /*13570*/  IMAD.MOV.U32 R10, RZ, RZ, R14 ;  /* 0x000000ffff0a7224 */ /* 0x000fd400078e000e */
[----:B0-----:R-:W-:Y:S05]  /*13580*/  WARPSYNC.COLLECTIVE R15, `(.L_x_13924) ;  /* 0x000000000f087348 */ /* 0x001fea0003c00000 */
[----:B------:R1:W2:Y:S02]  /*13590*/  SHFL.IDX P6, R14, R13, R12, R11 ;  /* 0x0000000c0d0e7389 */ /* 0x0002a400000c000b */
[----:B012---:R-:W-:Y:S01]  /*135a0*/  ENDCOLLECTIVE ;  /* 0x000000000000791b */ /* 0x007fe20003800000 */
.L_x_13924:
[----:B------:R-:W-:Y:S02]  /*135b0*/  IMAD.MOV.U32 R13, RZ, RZ, R8 ;  /* 0x000000ffff0d7224 */ /* 0x000fe400078e0008 */
[----:B------:R-:W-:Y:S02]  /*135c0*/  IMAD.MOV.U32 R12, RZ, RZ, 0x6 ;  /* 0x00000006ff0c7424 */ /* 0x000fe400078e00ff */
[----:B------:R-:W-:-:S07]  /*135d0*/  IMAD.MOV.U32 R21, RZ, RZ, R14 ;  /* 0x000000ffff157224 */ /* 0x000fce00078e000e */
[----:B------:R-:W-:Y:S05]  /*135e0*/  WARPSYNC.COLLECTIVE R15, `(.L_x_13925) ;  /* 0x000000000f087348 */ /* 0x000fea0003c00000 */
[----:B------:R0:W1:Y:S02]  /*135f0*/  SHFL.IDX P6, R14, R13, R12, R11 ;  /* 0x0000000c0d0e7389 */ /* 0x00006400000c000b */
[----:B01----:R-:W-:Y:S01]  /*13600*/  ENDCOLLECTIVE ;  /* 0x000000000000791b */ /* 0x003fe20003800000 */
.L_x_13925:
[----:B------:R-:W-:Y:S02]  /*13610*/  @!P1 LEA R2, P2, R18, R21, 0x1 ;  /* 0x0000001512029211 */ /* 0x000fe400078408ff */
[----:B------:R-:W-:-:S03]  /*13620*/  @!P1 LEA R21, R23, UR48, 0x1 ;  /* 0x0000003017159c11 */ /* 0x000fc6000f8e08ff */
        /* <DEDUP_REMOVED lines=12> */
.L_x_13926:
[----:B------:R-:W-:Y:S01]  /*136f0*/  @!P1 LEA R25, R23, UR48, 0x1 ;  /* 0x0000003017199c11 */ /* 0x000fe2000f8e08ff */
[----:B------:R-:W-:Y:S02]  /*13700*/  IMAD.MOV.U32 R13, RZ, RZ, R8 ;  /* 0x000000ffff0d7224 */ /* 0x000fe400078e0008 */
[----:B------:R-:W-:Y:S01]  /*13710*/  IMAD.MOV.U32 R12, RZ, RZ, 0x7 ;  /* 0x00000007ff0c7424 */ /* 0x000fe200078e00ff */
[----:B------:R-:W-:-:S13]  /*13720*/  @!P1 LEA R2, P2, R18, R14, 0x1 ;  /* 0x0000000e12029211 */ /* 0x000fda00078408ff */
[----:B------:R-:W-:Y:S05]  /*13730*/  WARPSYNC.COLLECTIVE R15, `(.L_x_13927) ;  /* 0x000000000f087348 */ /* 0x000fea0003c00000 */
[----:B------:R0:W1:Y:S02]  /*13740*/  SHFL.IDX P6, R14, R13, R12, R11 ;  /* 0x0000000c0d0e7389 */ /* 0x00006400000c000b */
[----:B01----:R-:W-:Y:S01]  /*13750*/  ENDCOLLECTIVE ;  /* 0x000000000000791b */ /* 0x003fe20003800000 */
.L_x_13927:
[----:B------:R-:W-:-:S05]  /*13760*/  @!P1 IMAD.X R3, RZ, RZ, R9, P2 ;  /* 0x000000ffff039224 */ /* 0x000fca00010e0609 */
[----:B------:R-:W-:Y:S01]  /*13770*/  @!PT LDS RZ, [RZ] ;  /* 0x00000000fffff984 */ /* 0x000fe20000000800 */
[----:B------:R-:W-:Y:S01]  /*13780*/  @!PT LDS RZ, [RZ] ;  /* 0x00000000fffff984 */ /* 0x000fe20000000800 */
[----:B------:R-:W-:Y:S01]  /*13790*/  @!PT LDS RZ, [RZ] ;  /* 0x00000000fffff984 */ /* 0x000fe20000000800 */
[----:B------:R0:W-:Y:S01]  /*137a0*/  @!P1 LDGSTS.E.BYPASS.LTC128B.128 [R25+0xb400], desc[UR36][R2.64], !P0 ;  /* 0x0b40000002199fae */ /* 0x0001e2000c101d64 */
[----:B------:R-:W-:Y:S02]  /*137b0*/  IMAD.MOV.U32 R13, RZ, RZ, R7 ;  /* 0x000000ffff0d7224 */ /* 0x000fe400078e0007 */
[----:B0-----:R-:W-:Y:S02]  /*137c0*/  VIADD R2, R4, 0x70 ;  /* 0x0000007004027836 */ /* 0x001fe40000000000 */
[----:B------:R-:W-:-:S03]  /*137d0*/  IMAD.MOV.U32 R8, RZ, RZ, R14 ;  /* 0x000000ffff087224 */ /* 0x000fc600078e000e */
[----:B------:R-:W-:-:S13]  /*137e0*/  ISETP.GE.AND P1, PT, R2, R5, PT ;  /* 0x000000050200720c */ /* 0x000fda0003f26270 */
[----:B------:R-:W-:Y:S05]  /*137f0*/  WARPSYNC.COLLECTIVE R15, `(.L_x_13928) ;  /* 0x000000000f087348 */ /* 0x000fea0003c00000 */
[----:B------:R0:W1:Y:S02]  /*13800*/  SHFL.IDX P6, R14, R13, R12, R11 ;  /* 0x0000000c0d0e7389 */ /* 0x00006400000c000b */
[----:B01----:R-:W-:Y:S01]  /*13810*/  ENDCOLLECTIVE ;  /* 0x000000000000791b */ /* 0x003fe20003800000 */
.L_x_13928:
[----:B------:R-:W-:Y:S01]  /*13820*/  @!P1 LEA R21, R23, UR48, 0x1 ;  /* 0x0000003017159c11 */ /* 0x000fe2000f8e08ff */
[----:B------:R-:W-:Y:S02]  /*13830*/  IMAD.MOV.U32 R13, RZ, RZ, R6 ;  /* 0x000000ffff0d7224 */ /* 0x000fe400078e0006 */
[----:B------:R-:W-:Y:S02]  /*13840*/  IMAD.MOV.U32 R12, RZ, RZ, RZ ;  /* 0x000000ffff0c7224 */ /* 0x000fe400078e00ff */
[----:B------:R-:W-:-:S07]  /*13850*/  IMAD.MOV.U32 R7, RZ, RZ, R14 ;  /* 0x000000ffff077224 */ /* 0x000fce00078e000e */
[----:B------:R-:W-:Y:S05]  /*13860*/  WARPSYNC.COLLECTIVE R15, `(.L_x_13929) ;  /* 0x000000000f087348 */ /* 0x000fea0003c00000 */
[----:B------:R0:W1:Y:S02]  /*13870*/  SHFL.IDX P6, R14, R13, R12, R11 ;  /* 0x0000000c0d0e7389 */ /* 0x00006400000c000b */
[----:B01----:R-:W-:Y:S01]  /*13880*/  ENDCOLLECTIVE ;  /* 0x000000000000791b */ /* 0x003fe20003800000 */
.L_x_13929:
        /* <DEDUP_REMOVED lines=14> */
.L_x_13930:
[----:B------:R-:W-:Y:S01]  /*13970*/  @!P1 LEA R25, R23, UR48, 0x1 ;  /* 0x0000003017199c11 */ /* 0x000fe2000f8e08ff */
[----:B------:R-:W-:Y:S02]  /*13980*/  IMAD.MOV.U32 R13, RZ, RZ, R6 ;  /* 0x000000ffff0d7224 */ /* 0x000fe400078e0006 */
[----:B------:R-:W-:Y:S01]  /*13990*/  IMAD.MOV.U32 R12, RZ, RZ, 0x1 ;  /* 0x00000001ff0c7424 */ /* 0x000fe200078e00ff */
[----:B------:R-:W-:-:S13]  /*139a0*/  @!P1 LEA R2, P2, R18, R14, 0x1 ;  /* 0x0000000e12029211 */ /* 0x000fda00078408ff */
[----:B------:R-:W-:Y:S05]  /*139b0*/  WARPSYNC.COLLECTIVE R15, `(.L_x_13931) ;  /* 0x000000000f087348 */ /* 0x000fea0003c00000 */
[----:B------:R0:W1:Y:S02]  /*139c0*/  SHFL.IDX P6, R14, R13, R12, R11 ;  /* 0x0000000c0d0e7389 */ /* 0x00006400000c000b */
[----:B01----:R-:W-:Y:S01]  /*139d0*/  ENDCOLLECTIVE ;  /* 0x000000000000791b */ /* 0x003fe20003800000 */
.L_x_13931:
        /* <DEDUP_REMOVED lines=11> */
.L_x_13932:
[----:B------:R-:W-:Y:S02]  /*13a90*/  IMAD.MOV.U32 R13, RZ, RZ, R6 ;  /* 0x000000ffff0d7224 */ /* 0x000fe400078e0006 */
[----:B------:R-:W-:Y:S02]  /*13aa0*/  IMAD.MOV.U32 R12, RZ, RZ, 0x2 ;  /* 0x00000002ff0c7424 */ /* 0x000fe400078e00ff */
[----:B------:R-:W-:-:S07]  /*13ab0*/  IMAD.MOV.U32 R9, RZ, RZ, R14 ;  /* 0x000000ffff097224 */ /* 0x000fce00078e000e */
[----:B------:R-:W-:Y:S05]  /*13ac0*/  WARPSYNC.COLLECTIVE R15, `(.L_x_13933) ;  /* 0x000000000f087348 */ /* 0x000fea0003c00000 */
[----:B------:R0:W1:Y:S02]  /*13ad0*/  SHFL.IDX P6, R14, R13, R12, R11 ;  /* 0x0000000c0d0e7389 */ /* 0x00006400000c000b */
[----:B01----:R-:W-:Y:S01]  /*13ae0*/  ENDCOLLECTIVE ;  /* 0x000000000000791b */ /* 0x003fe20003800000 */
.L_x_13933:
        /* <DEDUP_REMOVED lines=12> */
.L_x_13934:
[----:B------:R-:W-:-:S05]  /*13bb0*/  VIADD R2, R4, 0xa0 ;  /* 0x000000a004027836 */ /* 0x000fca0000000000 */
[----:B------:R-:W-:Y:S01]  /*13bc0*/  ISETP.GE.AND P1, PT, R2, R5, PT ;  /* 0x000000050200720c */ /* 0x000fe20003f26270 */
[----:B------:R-:W-:Y:S02]  /*13bd0*/  IMAD.MOV.U32 R13, RZ, RZ, R6 ;  /* 0x000000ffff0d7224 */ /* 0x000fe400078e0006 */
[----:B------:R-:W-:-:S10]  /*13be0*/  IMAD.MOV.U32 R12, RZ, RZ, 0x3 ;  /* 0x00000003ff0c7424 */ /* 0x000fd400078e00ff */
[----:B------:R-:W-:-:S13]  /*13bf0*/  @!P1 LEA R2, P2, R18, R14, 0x1 ;  /* 0x0000000e12029211 */ /* 0x000fda00078408ff */
[----:B------:R-:W-:Y:S05]  /*13c00*/  WARPSYNC.COLLECTIVE R15, `(.L_x_13935) ;  /* 0x000000000f087348 */ /* 0x000fea0003c00000 */
[----:B------:R0:W1:Y:S02]  /*13c10*/  SHFL.IDX P6, R14, R13, R12, R11 ;  /* 0x0000000c0d0e7389 */ /* 0x00006400000c000b */
[----:B01----:R-:W-:Y:S01]  /*13c20*/  ENDCOLLECTIVE ;  /* 0x000000000000791b */ /* 0x003fe20003800000 */
.L_x_13935:
        /* <DEDUP_REMOVED lines=11> */
.L_x_13936:
[----:B------:R-:W-:Y:S05]  /*13ce0*/  BRA `(.L_x_13937) ;  /* 0xffffffc800687947 */ /* 0x000fea000383ffff */
.L_x_13860:
[----:B0-----:R-:W-:-:S04]  /*13cf0*/  IMAD.U32 R3, RZ, RZ, UR48 ;  /* 0x00000030ff037e24 */ /* 0x001fc8000f8e00ff */
[----:B------:R0:W1:Y:S03]  /*13d00*/  SYNCS.PHASECHK.TRANS64.TRYWAIT P0, [R3+URZ+0x16820], R0 ;  /* 0x01682000030075a7 */ /* 0x000066000800017f */
[----:B-1----:R-:W-:Y:S05]  /*13d10*/  @!P0 NANOSLEEP.SYNCS 0x989680 ;  /* 0x009896800000895d */ /* 0x002fea0003900000 */
[----:B------:R-:W1:Y:S02]  /*13d20*/  @!P0 SYNCS.PHASECHK.TRANS64 P0, [R3+URZ+0x16820], R0 ;  /* 0x01682000030085a7 */ /* 0x000e64000800007f */
[----:B-1----:R-:W-:Y:S05]  /*13d30*/  @!P0 BRA `(.L_x_13860) ;  /* 0xfffffffc00ec8947 */ /* 0x002fea000383ffff */
[----:B------:R-:W-:Y:S05]  /*13d40*/  BRA `(.L_x_13938) ;  /* 0xffffffc800a07947 */ /* 0x000fea000383ffff */
.L_x_13864:
[----:B0-----:R0:W1:Y:S02]  /*13d50*/  SYNCS.PHASECHK.TRANS64.TRYWAIT P0, [R7+URZ+0x16840], R2 ;  /* 0x01684002070075a7 */ /* 0x001064000800017f */
[----:B-1----:R-:W-:Y:S05]  /*13d60*/  @!P0 NANOSLEEP.SYNCS 0x989680 ;  /* 0x009896800000895d */ /* 0x002fea0003900000 */
[----:B------:R-:W1:Y:S02]  /*13d70*/  @!P0 SYNCS.PHASECHK.TRANS64 P0, [R7+URZ+0x16840], R2 ;  /* 0x01684002070085a7 */ /* 0x000e64000800007f */
[----:B-1----:R-:W-:Y:S05]  /*13d80*/  @!P0 BRA `(.L_x_13864) ;  /* 0xfffffffc00f08947 */ /* 0x002fea000383ffff */
[----:B------:R-:W-:Y:S05]  /*13d90*/  BRA `(.L_x_13939) ;  /* 0xffffffcc00807947 */ /* 0x000fea000383ffff */
.L_x_13865:
        /* <DEDUP_REMOVED lines=8> */
.L_x_13941:
[----:B------:R-:W-:Y:S05]  /*13e20*/  BSYNC B1 ;  /* 0x0000000000017941 */ /* 0x000fea0003800000 */
.L_x_13940:
        /* <DEDUP_REMOVED lines=9> */
.L_x_13942:
[----:B------:R-:W-:Y:S02]  /*13ec0*/  IMAD.SHL.U32 R15, R18, 0x2, RZ ;  /* 0x00000002120f7824 */ /* 0x000fe400078e00ff */
[----:B------:R-:W-:Y:S02]  /*13ed0*/  IMAD.MOV.U32 R13, RZ, RZ, R20 ;  /* 0x000000ffff0d7224 */ /* 0x000fe400078e0014 */
        /* <DEDUP_REMOVED lines=8> */
.L_x_13943:
        /* <DEDUP_REMOVED lines=9> */
.L_x_13944:
        /* <DEDUP_REMOVED lines=10> */
.L_x_13945:
        /* <DEDUP_REMOVED lines=9> */
.L_x_13946:
        /* <DEDUP_REMOVED lines=10> */
.L_x_13947:
        /* <DEDUP_REMOVED lines=9> */
.L_x_13948:
        /* <DEDUP_REMOVED lines=10> */
.L_x_13949:
        /* <DEDUP_REMOVED lines=9> */
.L_x_13950:
        /* <DEDUP_REMOVED lines=10> */
.L_x_13951:
        /* <DEDUP_REMOVED lines=9> */
.L_x_13952:
        /* <DEDUP_REMOVED lines=10> */
.L_x_13953:
        /* <DEDUP_REMOVED lines=9> */
.L_x_13954:
        /* <DEDUP_REMOVED lines=10> */
.L_x_13955:
        /* <DEDUP_REMOVED lines=9> */
.L_x_13956:
[----:B------:R-:W-:Y:S05]  /*14710*/  BRA `(.L_x_13957) ;  /* 0xffffffc800307947 */ /* 0x000fea000383ffff */
.L_x_13870:
[----:B0-----:R0:W1:Y:S02]  /*14720*/  SYNCS.PHASECHK.TRANS64.TRYWAIT P0, [R7+URZ+0x16860], R2 ;  /* 0x01686002070075a7 */ /* 0x001064000800017f */
[----:B-1----:R-:W-:Y:S05]  /*14730*/  @!P0 NANOSLEEP.SYNCS 0x989680 ;  /* 0x009896800000895d */ /* 0x002fea0003900000 */
[----:B------:R-:W1:Y:S02]  /*14740*/  @!P0 SYNCS.PHASECHK.TRANS64 P0, [R7+URZ+0x16860], R2 ;  /* 0x01686002070085a7 */ /* 0x000e64000800007f */
[----:B-1----:R-:W-:Y:S05]  /*14750*/  @!P0 BRA `(.L_x_13870) ;  /* 0xfffffffc00f08947 */ /* 0x002fea000383ffff */
[----:B------:R-:W-:Y:S05]  /*14760*/  BRA `(.L_x_13958) ;  /* 0xffffffc800907947 */ /* 0x000fea000383ffff */
.L_x_13871:
        /* <DEDUP_REMOVED lines=8> */
.L_x_13960:
[----:B------:R-:W-:Y:S05]  /*147f0*/  BSYNC B1 ;  /* 0x0000000000017941 */ /* 0x000fea0003800000 */
.L_x_13959:
[----:B------:R-:W-:Y:S01]  /*14800*/  IMAD.MOV.U32 R13, RZ, RZ, R17 ;  /* 0x000000ffff0d7224 */ /* 0x000fe200078e0011 */
[----:B------:R-:W-:Y:S01]  /*14810*/  ISETP.LT.OR P2, PT, R4, 0x1, P1 ;  /* 0x000000010400780c */ /* 0x000fe20000f41670 */
        /* <DEDUP_REMOVED lines=8> */
.L_x_13961:
[----:B------:R-:W-:Y:S02]  /*148a0*/  IMAD.MOV.U32 R13, RZ, RZ, R19 ;  /* 0x000000ffff0d7224 */ /* 0x000fe400078e0013 */
[----:B------:R-:W-:Y:S01]  /*148b0*/  IMAD.MOV.U32 R12, RZ, RZ, 0x1 ;  /* 0x00000001ff0c7424 */ /* 0x000fe200078e00ff */
[----:B------:R-:W-:-:S13]  /*148c0*/  IADD3 R2, P0, R14, R20, RZ ;  /* 0x000000140e027210 */ /* 0x000fda0007f1e0ff */
[----:B------:R-:W-:Y:S05]  /*148d0*/  WARPSYNC.COLLECTIVE R15, `(.L_x_13962) ;  /* 0x000000000f087348 */ /* 0x000fea0003c00000 */
[----:B------:R0:W1:Y:S02]  /*148e0*/  SHFL.IDX P6, R14, R13, R12, R11 ;  /* 0x0000000c0d0e7389 */ /* 0x00006400000c000b */
[----:B01----:R-:W-:Y:S01]  /*148f0*/  ENDCOLLECTIVE ;  /* 0x000000000000791b */ /* 0x003fe20003800000 */
.L_x_13962:
        /* <DEDUP_REMOVED lines=11> */
.L_x_13963:
[----:B------:R-:W-:Y:S02]  /*149b0*/  IMAD.MOV.U32 R13, RZ, RZ, R19 ;  /* 0x000000ffff0d7224 */ /* 0x000fe400078e0013 */
[----:B------:R-:W-:Y:S02]  /*149c0*/  IMAD.MOV.U32 R12, RZ, RZ, 0x2 ;  /* 0x00000002ff0c7424 */ /* 0x000fe400078e00ff */
[----:B------:R-:W-:-:S05]  /*149d0*/  IMAD.MOV.U32 R11, RZ, RZ, R14 ;  /* 0x000000ffff0b7224 */ /* 0x000fca00078e000e */
[----:B------:R-:W-:Y:S01]  /*149e0*/  IADD3 R2, P0, R11, R20, RZ ;  /* 0x000000140b027210 */ /* 0x000fe20007f1e0ff */
[----:B------:R-:W-:-:S04]  /*149f0*/  IMAD.MOV.U32 R11, RZ, RZ, 0x181f ;  /* 0x0000181fff0b7424 */ /* 0x000fc800078e00ff */
[----:B------:R-:W-:-:S08]  /*14a00*/  IMAD.X R3, RZ, RZ, R9, P0 ;  /* 0x000000ffff037224 */ /* 0x000fd000000e0609 */
[----:B------:R-:W-:Y:S05]  /*14a10*/  WARPSYNC.COLLECTIVE R15, `(.L_x_13964) ;  /* 0x000000000f087348 */ /* 0x000fea0003c00000 */
[----:B------:R0:W1:Y:S02]  /*14a20*/  SHFL.IDX P6, R14, R13, R12, R11 ;  /* 0x0000000c0d0e7389 */ /* 0x00006400000c000b */
[----:B01----:R-:W-:Y:S01]  /*14a30*/  ENDCOLLECTIVE ;  /* 0x000000000000791b */ /* 0x003fe20003800000 */
.L_x_13964:
        /* <DEDUP_REMOVED lines=10> */
.L_x_13965:
        /* <DEDUP_REMOVED lines=8> */
.L_x_13966:
        /* <DEDUP_REMOVED lines=10> */
.L_x_13967:
        /* <DEDUP_REMOVED lines=9> */
.L_x_13968:
        /* <DEDUP_REMOVED lines=10> */
.L_x_13969:
        /* <DEDUP_REMOVED lines=8> */
.L_x_13970:
        /* <DEDUP_REMOVED lines=10> */
.L_x_13971:
        /* <DEDUP_REMOVED lines=9> */
.L_x_13972:
        /* <DEDUP_REMOVED lines=10> */
.L_x_13973:
        /* <DEDUP_REMOVED lines=8> */
.L_x_13974:
        /* <DEDUP_REMOVED lines=9> */
.L_x_13975:
[----:B------:R-:W-:Y:S05]  /*15090*/  BRA `(.L_x_13976) ;  /* 0xffffffc4000c7947 */ /* 0x000fea000383ffff */
.L_x_13877:
[----:B0-----:R0:W1:Y:S02]  /*150a0*/  SYNCS.PHASECHK.TRANS64.TRYWAIT P0, [R0+URZ+0x16860], R3 ;  /* 0x01686003000075a7 */ /* 0x001064000800017f */
[----:B-1----:R-:W-:Y:S05]  /*150b0*/  @!P0 NANOSLEEP.SYNCS 0x989680 ;  /* 0x009896800000895d */ /* 0x002fea0003900000 */
[----:B------:R-:W1:Y:S02]  /*150c0*/  @!P0 SYNCS.PHASECHK.TRANS64 P0, [R0+URZ+0x16860], R3 ;  /* 0x01686003000085a7 */ /* 0x000e64000800007f */
[----:B-1----:R-:W-:Y:S05]  /*150d0*/  @!P0 BRA `(.L_x_13877) ;  /* 0xfffffffc00f08947 */ /* 0x002fea000383ffff */
[----:B------:R-:W-:Y:S05]  /*150e0*/  BRA `(.L_x_13977) ;  /* 0xffffffc800087947 */ /* 0x000fea000383ffff */
.L_x_13878:
        /* <DEDUP_REMOVED lines=8> */
.L_x_13979:
[----:B------:R-:W-:Y:S05]  /*15170*/  BSYNC B0 ;  /* 0x0000000000007941 */ /* 0x000fea0003800000 */
.L_x_13978:
        /* <DEDUP_REMOVED lines=9> */
.L_x_13980:
[----:B------:R-:W-:Y:S02]  /*15210*/  ULDC UR4, c[0x0][0x2f4] ;  /* 0x0000bd0000047ab9 */ /* 0x000fe40000000800 */
[C---:B------:R-:W-:Y:S01]  /*15220*/  ISETP.GE.AND P0, PT, R18.reuse, UR4, PT ;  /* 0x0000000412007c0c */ /* 0x040fe2000bf06270 */
[----:B------:R-:W-:-:S03]  /*15230*/  IMAD.SHL.U32 R18, R18, 0x2, RZ ;  /* 0x0000000212127824 */ /* 0x000fc600078e00ff */
[----:B------:R-:W-:Y:S01]  /*15240*/  ISETP.LT.OR P2, PT, R5, 0x1, P0 ;  /* 0x000000010500780c */ /* 0x000fe20000741670 */
[----:B------:R-:W-:Y:S02]  /*15250*/  IMAD.MOV.U32 R13, RZ, RZ, R19 ;  /* 0x000000ffff0d7224 */ /* 0x000fe400078e0013 */
[----:B------:R-:W-:Y:S01]  /*15260*/  IMAD.MOV.U32 R12, RZ, RZ, 0x1 ;  /* 0x00000001ff0c7424 */ /* 0x000fe200078e00ff */
[----:B------:R-:W-:-:S13]  /*15270*/  IADD3 R2, P1, R14, R18, RZ ;  /* 0x000000120e027210 */ /* 0x000fda0007f3e0ff */
[----:B------:R-:W-:Y:S05]  /*15280*/  WARPSYNC.COLLECTIVE R15, `(.L_x_13981) ;  /* 0x000000000f087348 */ /* 0x000fea0003c00000 */
[----:B------:R0:W1:Y:S02]  /*15290*/  SHFL.IDX P6, R14, R13, R12, R11 ;  /* 0x0000000c0d0e7389 */ /* 0x00006400000c000b */
[----:B01----:R-:W-:Y:S01]  /*152a0*/  ENDCOLLECTIVE ;  /* 0x000000000000791b */ /* 0x003fe20003800000 */
.L_x_13981:
        /* <DEDUP_REMOVED lines=11> */
.L_x_13982:
[----:B------:R-:W-:Y:S02]  /*15360*/  IMAD.MOV.U32 R13, RZ, RZ, R19 ;  /* 0x000000ffff0d7224 */ /* 0x000fe400078e0013 */
[----:B------:R-:W-:Y:S02]  /*15370*/  IMAD.MOV.U32 R12, RZ, RZ, 0x2 ;  /* 0x00000002ff0c7424 */ /* 0x000fe400078e00ff */
[----:B------:R-:W-:-:S07]  /*15380*/  IMAD.MOV.U32 R9, RZ, RZ, R14 ;  /* 0x000000ffff097224 */ /* 0x000fce00078e000e */
[----:B------:R-:W-:Y:S05]  /*15390*/  WARPSYNC.COLLECTIVE R15, `(.L_x_13983) ;  /* 0x000000000f087348 */ /* 0x000fea0003c00000 */
[----:B------:R0:W1:Y:S02]  /*153a0*/  SHFL.IDX P6, R14, R13, R12, R11 ;  /* 0x0000000c0d0e7389 */ /* 0x00006400000c000b */
[----:B01----:R-:W-:Y:S01]  /*153b0*/  ENDCOLLECTIVE ;  /* 0x000000000000791b */ /* 0x003fe20003800000 */
.L_x_13983:
        /* <DEDUP_REMOVED lines=12> */
.L_x_13984:
[----:B------:R-:W-:Y:S02]  /*15480*/  IMAD.MOV.U32 R13, RZ, RZ, R19 ;  /* 0x000000ffff0d7224 */ /* 0x000fe400078e0013 */
[----:B------:R-:W-:Y:S02]  /*15490*/  IMAD.MOV.U32 R12, RZ, RZ, 0x3 ;  /* 0x00000003ff0c7424 */ /* 0x000fe400078e00ff */
[----:B------:R-:W-:-:S07]  /*154a0*/  IMAD.MOV.U32 R23, RZ, RZ, R14 ;  /* 0x000000ffff177224 */ /* 0x000fce00078e000e */
[----:B------:R-:W-:Y:S05]  /*154b0*/  WARPSYNC.COLLECTIVE R15, `(.L_x_13985) ;  /* 0x000000000f087348 */ /* 0x000fea0003c00000 */
[----:B------:R0:W1:Y:S02]  /*154c0*/  SHFL.IDX P6, R14, R13, R12, R11 ;  /* 0x0000000c0d0e7389 */ /* 0x00006400000c000b */
[----:B01----:R-:W-:Y:S01]  /*154d0*/  ENDCOLLECTIVE ;  /* 0x000000000000791b */ /* 0x003fe20003800000 */
.L_x_13985:
        /* <DEDUP_REMOVED lines=12> */
.L_x_13986:
[----:B------:R-:W-:Y:S02]  /*155a0*/  IMAD.MOV.U32 R13, RZ, RZ, R19 ;  /* 0x000000ffff0d7224 */ /* 0x000fe400078e0013 */
[----:B------:R-:W-:Y:S01]  /*155b0*/  IMAD.MOV.U32 R12, RZ, RZ, 0x4 ;  /* 0x00000004ff0c7424 */ /* 0x000fe200078e00ff */
[----:B------:R-:W-:-:S13]  /*155c0*/  IADD3 R2, P1, R14, R18, RZ ;  /* 0x000000120e027210 */ /* 0x000fda0007f3e0ff */
[----:B------:R-:W-:Y:S05]  /*155d0*/  WARPSYNC.COLLECTIVE R15, `(.L_x_13987) ;  /* 0x000000000f087348 */ /* 0x000fea0003c00000 */
[----:B------:R0:W1:Y:S02]  /*155e0*/  SHFL.IDX P6, R14, R13, R12, R11 ;  /* 0x0000000c0d0e7389 */ /* 0x00006400000c000b */
[----:B01----:R-:W-:Y:S01]  /*155f0*/  ENDCOLLECTIVE ;  /* 0x000000000000791b */ /* 0x003fe20003800000 */
.L_x_13987:
[----:B------:R-:W-:Y:S02]  /*15600*/  IMAD.X R3, RZ, RZ, R10, P1 ;  /* 0x000000ffff037224 */ /* 0x000fe400008e060a */
[----:B------:R-:W-:-:S03]  /*15610*/  IMAD.MOV.U32 R10, RZ, RZ, RZ ;  /* 0x000000ffff0a7224 */ /* 0x000fc600078e00ff */
        /* <DEDUP_REMOVED lines=10> */
.L_x_13988:
[----:B------:R-:W-:Y:S02]  /*156c0*/  IMAD.MOV.U32 R13, RZ, RZ, R19 ;  /* 0x000000ffff0d7224 */ /* 0x000fe400078e0013 */
[----:B------:R-:W-:Y:S02]  /*156d0*/  IMAD.MOV.U32 R12, RZ, RZ, 0x5 ;  /* 0x00000005ff0c7424 */ /* 0x000fe400078e00ff */
[----:B------:R-:W-:-:S07]  /*156e0*/  IMAD.MOV.U32 R23, RZ, RZ, R14 ;  /* 0x000000ffff177224 */ /* 0x000fce00078e000e */
[----:B------:R-:W-:Y:S05]  /*156f0*/  WARPSYNC.COLLECTIVE R15, `(.L_x_13989) ;  /* 0x000000000f087348 */ /* 0x000fea0003c00000 */
[----:B------:R0:W1:Y:S02]  /*15700*/  SHFL.IDX P6, R14, R13, R12, R11 ;  /* 0x0000000c0d0e7389 */ /* 0x00006400000c000b */
[----:B01----:R-:W-:Y:S01]  /*15710*/  ENDCOLLECTIVE ;  /* 0x000000000000791b */ /* 0x003fe20003800000 */
.L_x_13989:
        /* <DEDUP_REMOVED lines=12> */
.L_x_13990:
[----:B------:R-:W-:Y:S02]  /*157e0*/  IMAD.MOV.U32 R13, RZ, RZ, R19 ;  /* 0x000000ffff0d7224 */ /* 0x000fe400078e0013 */
[----:B------:R-:W-:Y:S02]  /*157f0*/  IMAD.MOV.U32 R12, RZ, RZ, 0x6 ;  /* 0x00000006ff0c7424 */ /* 0x000fe400078e00ff */
[----:B------:R-:W-:-:S07]  /*15800*/  IMAD.MOV.U32 R27, RZ, RZ, R14 ;  /* 0x000000ffff1b7224 */ /* 0x000fce00078e000e */
[----:B------:R-:W-:Y:S05]  /*15810*/  WARPSYNC.COLLECTIVE R15, `(.L_x_13991) ;  /* 0x000000000f087348 */ /* 0x000fea0003c00000 */
[----:B------:R0:W1:Y:S02]  /*15820*/  SHFL.IDX P6, R14, R13, R12, R11 ;  /* 0x0000000c0d0e7389 */ /* 0x00006400000c000b */
[----:B01----:R-:W-:Y:S01]  /*15830*/  ENDCOLLECTIVE ;  /* 0x000000000000791b */ /* 0x003fe20003800000 */
.L_x_13991:
        /* <DEDUP_REMOVED lines=12> */
.L_x_13992:
[----:B------:R-:W-:Y:S02]  /*15900*/  IMAD.MOV.U32 R13, RZ, RZ, R19 ;  /* 0x000000ffff0d7224 */ /* 0x000fe400078e0013 */
[----:B------:R-:W-:Y:S02]  /*15910*/  IMAD.MOV.U32 R12, RZ, RZ, 0x7 ;  /* 0x00000007ff0c7424 */ /* 0x000fe400078e00ff */
[----:B------:R-:W-:-:S07]  /*15920*/  IMAD.MOV.U32 R29, RZ, RZ, R14 ;  /* 0x000000ffff1d7224 */ /* 0x000fce00078e000e */
[----:B------:R-:W-:Y:S05]  /*15930*/  WARPSYNC.COLLECTIVE R15, `(.L_x_13993) ;  /* 0x000000000f087348 */ /* 0x000fea0003c00000 */
[----:B------:R0:W1:Y:S02]  /*15940*/  SHFL.IDX P6, R14, R13, R12, R11 ;  /* 0x0000000c0d0e7389 */ /* 0x00006400000c000b */
[----:B01----:R-:W-:Y:S01]  /*15950*/  ENDCOLLECTIVE ;  /* 0x000000000000791b */ /* 0x003fe20003800000 */
.L_x_13993:
        /* <DEDUP_REMOVED lines=11> */
.L_x_13994:
[----:B------:R-:W-:Y:S05]  /*15a10*/  BRA `(.L_x_13995) ;  /* 0xffffffc0008c7947 */ /* 0x000fea000383ffff */
.L_x_13881:
[----:B0-----:R0:W1:Y:S02]  /*15a20*/  SYNCS.PHASECHK.TRANS64.TRYWAIT P0, [R7+URZ+0x16820], R10 ;  /* 0x0168200a070075a7 */ /* 0x001064000800017f */
[----:B-1----:R-:W-:Y:S05]  /*15a30*/  @!P0 NANOSLEEP.SYNCS 0x989680 ;  /* 0x009896800000895d */ /* 0x002fea0003900000 */
[----:B------:R-:W1:Y:S02]  /*15a40*/  @!P0 SYNCS.PHASECHK.TRANS64 P0, [R7+URZ+0x16820], R10 ;  /* 0x0168200a070085a7 */ /* 0x000e64000800007f */
[----:B-1----:R-:W-:Y:S05]  /*15a50*/  @!P0 BRA `(.L_x_13881) ;  /* 0xfffffffc00f08947 */ /* 0x002fea000383ffff */
[----:B------:R-:W-:Y:S05]  /*15a60*/  BRA `(.L_x_13996) ;  /* 0xffffffc000fc7947 */ /* 0x000fea000383ffff */
.L_x_13882:
        /* <DEDUP_REMOVED lines=11> */
.L_x_13998:
[----:B------:R-:W-:Y:S05]  /*15b20*/  BSYNC B0 ;  /* 0x0000000000007941 */ /* 0x000fea0003800000 */
.L_x_13997:
[----:B------:R-:W-:Y:S05]  /*15b30*/  BRA `(.L_x_13999) ;  /* 0xffffffc000e07947 */ /* 0x000fea000383ffff */
.L_x_13883:
[----:B------:R-:W-:Y:S01]  /*15b40*/  BSSY B0, `(.L_x_14000) ;  /* 0x0000006000007945 */ /* 0x000fe20003800000 */
[----:B------:R-:W-:-:S07]  /*15b50*/  IMAD.MOV.U32 R15, RZ, RZ, -0x1 ;  /* 0xffffffffff0f7424 */ /* 0x000fce00078e00ff */
[----:B01---5:R-:W-:Y:S05]  /*15b60*/  WARPSYNC.COLLECTIVE R15, `(.L_x_14001) ;  /* 0x000000000f0c7348 */ /* 0x023fea0003c00000 */
[----:B------:R-:W-:Y:S02]  /*15b70*/  ELECT P6, UR62, PT ;  /* 0x00000000003e782f */ /* 0x000fe400038c0000 */
[----:B------:R-:W-:Y:S01]  /*15b80*/  MOV R14, UR62 ;  /* 0x0000003e000e7c02 */ /* 0x000fe20008000f00 */
[----:B01---5:R-:W-:Y:S10]  /*15b90*/  ENDCOLLECTIVE ;  /* 0x000000000000791b */ /* 0x023ff40003800000 */
.L_x_14001:
[----:B------:R-:W-:Y:S05]  /*15ba0*/  BSYNC B0 ;  /* 0x0000000000007941 */ /* 0x000fea0003800000 */
.L_x_14000:
[----:B------:R-:W-:Y:S05]  /*15bb0*/  BRA `(.L_x_14002) ;  /* 0xffffffc000d47947 */ /* 0x000fea000383ffff */
.L_x_13885:
[----:B-1----:R1:W2:Y:S02]  /*15bc0*/  SYNCS.PHASECHK.TRANS64.TRYWAIT P1, [R5+URZ+0x16840], R4 ;  /* 0x01684004050075a7 */ /* 0x0022a4000802017f */
[----:B--2---:R-:W-:Y:S05]  /*15bd0*/  @!P1 NANOSLEEP.SYNCS 0x989680 ;  /* 0x009896800000995d */ /* 0x004fea0003900000 */
[----:B------:R-:W2:Y:S02]  /*15be0*/  @!P1 SYNCS.PHASECHK.TRANS64 P1, [R5+URZ+0x16840], R4 ;  /* 0x01684004050095a7 */ /* 0x000ea4000802007f */
[----:B--2---:R-:W-:Y:S05]  /*15bf0*/  @!P1 BRA `(.L_x_13885) ;  /* 0xfffffffc00f09947 */ /* 0x004fea000383ffff */
[----:B------:R-:W-:Y:S05]  /*15c00*/  BRA `(.L_x_14003) ;  /* 0xffffffc000f47947 */ /* 0x000fea000383ffff */
.L_x_13887:
[----:B--2---:R2:W3:Y:S02]  /*15c10*/  SYNCS.PHASECHK.TRANS64.TRYWAIT P1, [R3+URZ+0x16840], R0 ;  /* 0x01684000030075a7 */ /* 0x0044e4000802017f */
[----:B---3--:R-:W-:Y:S05]  /*15c20*/  @!P1 NANOSLEEP.SYNCS 0x989680 ;  /* 0x009896800000995d */ /* 0x008fea0003900000 */
[----:B------:R-:W3:Y:S02]  /*15c30*/  @!P1 SYNCS.PHASECHK.TRANS64 P1, [R3+URZ+0x16840], R0 ;  /* 0x01684000030095a7 */ /* 0x000ee4000802007f */
[----:B---3--:R-:W-:Y:S05]  /*15c40*/  @!P1 BRA `(.L_x_13887) ;  /* 0xfffffffc00f09947 */ /* 0x008fea000383ffff */
[----:B------:R-:W-:Y:S05]  /*15c50*/  BRA `(.L_x_14004) ;  /* 0xffffffc400007947 */ /* 0x000fea000383ffff */
.L_x_13889:
[----:B---3--:R3:W4:Y:S02]  /*15c60*/  SYNCS.PHASECHK.TRANS64.TRYWAIT P1, [R5+URZ+0x16860], R4 ;  /* 0x01686004050075a7 */ /* 0x008724000802017f */
[----:B----4-:R-:W-:Y:S05]  /*15c70*/  @!P1 NANOSLEEP.SYNCS 0x989680 ;  /* 0x009896800000995d */ /* 0x010fea0003900000 */
[----:B------:R-:W4:Y:S02]  /*15c80*/  @!P1 SYNCS.PHASECHK.TRANS64 P1, [R5+URZ+0x16860], R4 ;  /* 0x01686004050095a7 */ /* 0x000f24000802007f */
[----:B----4-:R-:W-:Y:S05]  /*15c90*/  @!P1 BRA `(.L_x_13889) ;  /* 0xfffffffc00f09947 */ /* 0x010fea000383ffff */
[----:B------:R-:W-:Y:S05]  /*15ca0*/  BRA `(.L_x_14005) ;  /* 0xffffffc000fc7947 */ /* 0x000fea000383ffff */
.L_x_14006:
        /* <DEDUP_REMOVED lines=13> */
.L_x_15995:


//--------------------- .text._ZN7cutlass13device_kernelIN5flash11enable_sm90INS1_16FlashAttnFwdSm90INS1_25CollectiveMainloopFwdSm90ILi2EN4cute5tupleIJNS5_1CILi1EEES8_S8_EEENS6_IJNS7_ILi192EEENS7_ILi128EEENS7_ILi64EEEEEELi64ENS_10bfloat16_tEfNS_4arch4Sm90ELb0ELb1ELb0ELb1ELb1ELb0ELb0ELb1ELb1ELb1ELb1ELb0EEENS1_21CollectiveEpilogueFwdINS6_IJSA_SC_SB_EEES9_SE_SG_Li384ELb1ELb1ELb1ELb0EEENS1_36VarlenDynamicPersistentTileSchedulerILi192ELi128ELi384ELi128ELb1ELb1ELb1ELb1ELb0ELb1EEEEEEEEEvNT_6ParamsE --------------------------
	.section	.text._ZN7cutlass13device_kernelIN5flash11enable_sm90INS1_16FlashAttnFwdSm90INS1_25CollectiveMainloopFwdSm90ILi2EN4cute5tupleIJNS5_1CILi1EEES8_S8_EEENS6_IJNS7_ILi192EEENS7_ILi128EEENS7_ILi64EEEEEELi64ENS_10bfloat16_tEfNS_4arch4Sm90ELb0ELb1ELb0ELb1ELb1ELb0ELb0ELb1ELb1ELb1ELb1ELb0EEENS1_21CollectiveEpilogueFwdINS6_IJSA_SC_SB_EEES9_SE_SG_Li384ELb1ELb1ELb1ELb0EEENS1_36VarlenDynamicPersistentTileSchedulerILi192ELi128ELi384ELi128ELb1ELb1ELb1ELb1ELb0ELb1EEEEEEEEEvNT_6ParamsE,"ax",@progbits
	.align	128
.text._ZN7cutlass13device_kernelIN5flash11enable_sm90INS1_16FlashAttnFwdSm90INS1_25CollectiveMainloopFwdSm90ILi2EN4cute5tupleIJNS5_1CILi1EEES8_S8_EEENS6_IJNS7_ILi192EEENS7_ILi128EEENS7_ILi64EEEEEELi64ENS_10bfloat16_tEfNS_4arch4Sm90ELb0ELb1ELb0ELb1ELb1ELb0ELb0ELb1ELb1ELb1ELb1ELb0EEENS1_21CollectiveEpilogueFwdINS6_IJSA_SC_SB_EEES9_SE_SG_Li384ELb1ELb1ELb1ELb0EEENS1_36VarlenDynamicPersistentTileSchedulerILi192ELi128ELi384ELi128ELb1ELb1ELb1ELb1ELb0ELb1EEEEEEEEEvNT_6ParamsE:
        .type           _ZN7cutlass13device_kernelIN5flash11enable_sm90INS1_16FlashAttnFwdSm90INS1_25CollectiveMainloopFwdSm90ILi2EN4cute5tupleIJNS5_1CILi1EEES8_S8_EEENS6_IJNS7_ILi192EEENS7_ILi128EEENS7_ILi64EEEEEELi64ENS_10bfloat16_tEfNS_4arch4Sm90ELb0ELb1ELb0ELb1ELb1ELb0ELb0ELb1ELb1ELb1ELb1ELb0EEENS1_21CollectiveEpilogueFwdINS6_IJSA_SC_SB_EEES9_SE_SG_Li384ELb1ELb1ELb1ELb0EEENS1_36VarlenDynamicPersistentTileSchedulerILi192ELi128ELi384ELi128ELb1ELb1ELb1ELb1ELb0ELb1EEEEEEEEEvNT_6ParamsE,@function
        .size           _ZN7cutlass13device_kernelIN5flash11enable_sm90INS1_16FlashAttnFwdSm90INS1_25CollectiveMainloopFwdSm90ILi2EN4cute5tupleIJNS5_1CILi1EEES8_S8_EEENS6_IJNS7_ILi192EEENS7_ILi128EEENS7_ILi64EEEEEELi64ENS_10bfloat16_tEfNS_4arch4Sm90ELb0ELb1ELb0ELb1ELb1ELb0ELb0ELb1ELb1ELb1ELb1ELb0EEENS1_21CollectiveEpilogueFwdINS6_IJSA_SC_SB_EEES9_SE_SG_Li384ELb1ELb1ELb1ELb0EEENS1_36VarlenDynamicPersistentTileSchedulerILi192ELi128ELi384ELi128ELb1ELb1ELb1ELb1ELb0ELb1EEEEEEEEEvNT_6ParamsE,(.L_x_15996 - _ZN7cutlass13device_kernelIN5flash11enable_sm90INS1_16FlashAttnFwdSm90INS1_25CollectiveMainloopFwdSm90ILi2EN4cute5tupleIJNS5_1CILi1EEES8_S8_EEENS6_IJNS7_ILi192EEENS7_ILi128EEENS7_ILi64EEEEEELi64ENS_10bfloat16_tEfNS_4arch4Sm90ELb0ELb1ELb0ELb1ELb1ELb0ELb0ELb1ELb1ELb1ELb1ELb0EEENS1_21CollectiveEpilogueFwdINS6_IJSA_SC_SB_EEES9_SE_SG_Li384ELb1ELb1ELb1ELb0EEENS1_36VarlenDynamicPersistentTileSchedulerILi192ELi128ELi384ELi128ELb1ELb1ELb1ELb1ELb0ELb1EEEEEEEEEvNT_6ParamsE)
        .other          _ZN7cutlass13device_kernelIN5flash11enable_sm90INS1_16FlashAttnFwdSm90INS1_25CollectiveMainloopFwdSm90ILi2EN4cute5tupleIJNS5_1CILi1EEES8_S8_EEENS6_IJNS7_ILi192EEENS7_ILi128EEENS7_ILi64EEEEEELi64ENS_10bfloat16_tEfNS_4arch4Sm90ELb0ELb1ELb0ELb1ELb1ELb0ELb0ELb1ELb1ELb1ELb1ELb0EEENS1_21CollectiveEpilogueFwdINS6_IJSA_SC_SB_EEES9_SE_SG_Li384ELb1ELb1ELb1ELb0EEENS1_36VarlenDynamicPersistentTileSchedulerILi192ELi128ELi384ELi128ELb1ELb1ELb1ELb1ELb0ELb1EEEEEEEEEvNT_6ParamsE,@"STO_CUDA_ENTRY STV_DEFAULT"
_ZN7cutlass13device_kernelIN5flash11enable_sm90INS1_16FlashAttnFwdSm90INS1_25CollectiveMainloopFwdSm90ILi2EN4cute5tupleIJNS5_1CILi1EEES8_S8_EEENS6_IJNS7_ILi192EEENS7_ILi128EEENS7_ILi64EEEEEELi64ENS_10bfloat16_tEfNS_4arch4Sm90ELb0ELb1ELb0ELb1ELb1ELb0ELb0ELb1ELb1ELb1ELb1ELb0EEENS1_21CollectiveEpilogueFwdINS6_IJSA_SC_SB_EEES9_SE_SG_Li384ELb1ELb1ELb1ELb0EEENS1_36VarlenDynamicPersistentTileSchedulerILi192ELi128ELi384ELi128ELb1ELb1ELb1ELb1ELb0ELb1EEEEEEEEEvNT_6ParamsE:
        /* <DEDUP_REMOVED lines=45> */
.L_x_14007:
        /* <DEDUP_REMOVED lines=22> */
.L_x_14008:
        /* <DEDUP_REMOVED lines=18> */
.L_x_14009:
        /* <DEDUP_REMOVED lines=22> */
.L_x_14010:
        /* <DEDUP_REMOVED lines=23> */
.L_x_14011:
        /* <DEDUP_REMOVED lines=8> */
.L_x_14013:
        /* <DEDUP_REMOVED lines=25> */
[----:B------:R-:W-:Y:S01]  /*0a30*/  R2UR UR7, R11 ;  /* 0x000000000b0772ca */ /* 0x000fe200000e0000 */
[----:B------:R-:W-:Y:S01]  /*0a40*/  UMOV UR48, URZ ;  /* 0x0000003f00307c82 */ /* 0x000fe20008000000 */
[CC--:B------:R-:W-:Y:S02]  /*0a50*/  LEA.HI R2, R0.reuse, R13.reuse, RZ, 0x7 ;  /* 0x0000000d00027211 */ /* 0x0c0fe400078f38ff */
[----:B------:R-:W-:-:S02]  /*0a60*/  LEA.HI R4, R0, R13, RZ, 0x5 ;  /* 0x0000000d00047211 */ /* 0x000fc400078f28ff */
[----:B------:R-:W-:Y:S02]  /*0a70*/  LEA.HI R3, R0, R13, RZ, 0x4 ;  /* 0x0000000d00037211 */ /* 0x000fe400078f20ff */
[----:B------:R-:W-:Y:S01]  /*0a80*/  LOP3.LUT R6, R2, 0xffffff80, RZ, 0xc0, !PT ;  /* 0xffffff8002067812 */ /* 0x000fe200078ec0ff */
[----:B------:R-:W-:Y:S01]  /*0a90*/  IMAD.SHL.U32 R5, R4, 0x20, RZ ;  /* 0x0000002004057824 */ /* 0x000fe200078e00ff */
[----:B------:R-:W-:Y:S02]  /*0aa0*/  LOP3.LUT R4, R3, 0x3fffff0, RZ, 0xc0, !PT ;  /* 0x03fffff003047812 */ /* 0x000fe400078ec0ff */
[----:B------:R-:W-:Y:S01]  /*0ab0*/  SHF.R.S32.HI R14, RZ, 0x7, R2 ;  /* 0x00000007ff0e7819 */ /* 0x000fe20000011402 */
[----:B------:R-:W-:Y:S01]  /*0ac0*/  IMAD.IADD R12, R13, 0x1, -R6 ;  /* 0x000000010d0c7824 */ /* 0x000fe200078e0a06 */
[----:B------:R-:W-:Y:S01]  /*0ad0*/  LOP3.LUT R5, R5, 0xfffffc00, RZ, 0xc0, !PT ;  /* 0xfffffc0005057812 */ /* 0x000fe200078ec0ff */
[----:B------:R-:W-:Y:S01]  /*0ae0*/  IMAD.IADD R4, R13, 0x1, -R4 ;  /* 0x000000010d047824 */ /* 0x000fe200078e0a04 */
[----:B------:R-:W-:Y:S01]  /*0af0*/  SHF.R.S32.HI R6, RZ, 0x4, R3 ;  /* 0x00000004ff067819 */ /* 0x000fe20000011403 */
[----:B------:R-:W-:Y:S01]  /*0b00*/  IMAD.HI R2, R14, 0x55555556, RZ ;  /* 0x555555560e027827 */ /* 0x000fe200078e02ff */
[----:B------:R-:W-:-:S02]  /*0b10*/  SHF.R.S32.HI R7, RZ, 0x1f, R12 ;  /* 0x0000001fff077819 */ /* 0x000fc4000001140c */
[----:B------:R-:W-:Y:S01]  /*0b20*/  LEA.HI R3, R3, R6, RZ, 0x1 ;  /* 0x0000000603037211 */ /* 0x000fe200078f08ff */
[----:B------:R-:W-:Y:S01]  /*0b30*/  IMAD R4, R4, 0x40, R5 ;  /* 0x0000004004047824 */ /* 0x000fe200078e0205 */
[CC--:B------:R-:W-:Y:S02]  /*0b40*/  LEA.HI R5, R7.reuse, R12.reuse, RZ, 0x2 ;  /* 0x0000000c07057211 */ /* 0x0c0fe400078f10ff */
[----:B------:R-:W-:Y:S02]  /*0b50*/  LEA.HI R7, R7, R12, RZ, 0x5 ;  /* 0x0000000c07077211 */ /* 0x000fe400078f28ff */
[--C-:B------:R-:W-:Y:S02]  /*0b60*/  SHF.R.S32.HI R8, RZ, 0x2, R5.reuse ;  /* 0x00000002ff087819 */ /* 0x100fe40000011405 */
[----:B------:R-:W-:Y:S02]  /*0b70*/  SHF.R.S32.HI R9, RZ, 0x1f, R5 ;  /* 0x0000001fff097819 */ /* 0x000fe40000011405 */
[----:B------:R-:W-:-:S02]  /*0b80*/  LOP3.LUT R3, R3, 0x1ffffffe, RZ, 0xc0, !PT ;  /* 0x1ffffffe03037812 */ /* 0x000fc400078ec0ff */
[----:B------:R-:W-:Y:S02]  /*0b90*/  LEA.HI R9, R9, R8, RZ, 0x3 ;  /* 0x0000000809097211 */ /* 0x000fe400078f18ff */
[----:B------:R-:W-:Y:S01]  /*0ba0*/  LEA.HI R2, R2, R2, RZ, 0x1 ;  /* 0x0000000202027211 */ /* 0x000fe200078f08ff */
[----:B------:R-:W-:Y:S01]  /*0bb0*/  IMAD.IADD R3, R6, 0x1, -R3 ;  /* 0x0000000106037824 */ /* 0x000fe200078e0a03 */
[----:B------:R-:W-:Y:S02]  /*0bc0*/  LOP3.LUT R9, R9, 0xfffffff8, RZ, 0xc0, !PT ;  /* 0xfffffff809097812 */ /* 0x000fe400078ec0ff */
[----:B------:R-:W-:Y:S01]  /*0bd0*/  SHF.R.S32.HI R7, RZ, 0x5, R7 ;  /* 0x00000005ff077819 */ /* 0x000fe20000011407 */
[----:B------:R-:W-:Y:S01]  /*0be0*/  IMAD R2, R2, -0x3, R14 ;  /* 0xfffffffd02027824 */ /* 0x000fe200078e020e */
[-C--:B------:R-:W-:Y:S01]  /*0bf0*/  LEA.HI R10, R0, R13.reuse, RZ, 0x2 ;  /* 0x0000000d000a7211 */ /* 0x080fe200078f10ff */
[----:B------:R-:W-:Y:S01]  /*0c00*/  IMAD.IADD R8, R8, 0x1, -R9 ;  /* 0x0000000108087824 */ /* 0x000fe200078e0a09 */
[----:B------:R-:W-:Y:S01]  /*0c10*/  LEA.HI R0, R0, R13, RZ, 0x3 ;  /* 0x0000000d00007211 */ /* 0x000fe200078f18ff */
[----:B------:R-:W-:Y:S01]  /*0c20*/  IMAD R3, R3, 0x8, R4 ;  /* 0x0000000803037824 */ /* 0x000fe200078e0204 */
[----:B------:R-:W-:Y:S01]  /*0c30*/  LOP3.LUT R10, R10, 0xfffffffc, RZ, 0xc0, !PT ;  /* 0xfffffffc0a0a7812 */ /* 0x000fe200078ec0ff */
[----:B------:R-:W-:Y:S01]  /*0c40*/  IMAD R7, R7, 0x10, R8 ;  /* 0x0000001007077824 */ /* 0x000fe200078e0208 */
[----:B------:R-:W-:-:S02]  /*0c50*/  LOP3.LUT R5, R5, 0x7ffffffc, RZ, 0xc0, !PT ;  /* 0x7ffffffc05057812 */ /* 0x000fc400078ec0ff */
[----:B------:R0:W-:Y:S01]  /*0c60*/  STL [R1+0x38], R3 ;  /* 0x0000380301007387 */ /* 0x0001e20000100800 */
[----:B------:R-:W-:Y:S01]  /*0c70*/  IMAD R2, R2, 0x40, R7 ;  /* 0x0000004002027824 */ /* 0x000fe200078e0207 */
[----:B------:R-:W-:Y:S01]  /*0c80*/  LOP3.LUT R18, R0, 0xfffffff8, RZ, 0xc0, !PT ;  /* 0xfffffff800127812 */ /* 0x000fe200078ec0ff */
[C---:B------:R-:W-:Y:S02]  /*0c90*/  IMAD.IADD R10, R13.reuse, 0x1, -R10 ;  /* 0x000000010d0a7824 */ /* 0x040fe400078e0a0a */
[----:B------:R-:W-:Y:S01]  /*0ca0*/  IMAD.IADD R5, R12, 0x1, -R5 ;  /* 0x000000010c057824 */ /* 0x000fe200078e0a05 */
[----:B------:R1:W-:Y:S01]  /*0cb0*/  STL [R1+0x34], R2 ;  /* 0x0000340201007387 */ /* 0x0003e20000100800 */
[----:B------:R-:W-:Y:S02]  /*0cc0*/  IMAD.IADD R18, R13, 0x1, -R18 ;  /* 0x000000010d127824 */ /* 0x000fe400078e0a12 */
[----:B------:R-:W-:Y:S01]  /*0cd0*/  IMAD.SHL.U32 R16, R5, 0x2, RZ ;  /* 0x0000000205107824 */ /* 0x000fe200078e00ff */
[----:B0-----:R-:W-:Y:S01]  /*0ce0*/  LEA.HI R3, R10, R10, RZ, 0x1 ;  /* 0x0000000a0a037211 */ /* 0x001fe200078f08ff */
[----:B------:R-:W-:Y:S01]  /*0cf0*/  IMAD.SHL.U32 R19, R18, 0x8, RZ ;  /* 0x0000000812137824 */ /* 0x000fe200078e00ff */
[----:B------:R-:W-:Y:S01]  /*0d00*/  SHF.R.S32.HI R5, RZ, 0x3, R0 ;  /* 0x00000003ff057819 */ /* 0x000fe20000011400 */
[C---:B------:R-:W-:Y:S01]  /*0d10*/  VIADD R157, R16.reuse, 0x8 ;  /* 0x00000008109d7836 */ /* 0x040fe20000000000 */
        /* <DEDUP_REMOVED lines=14> */
[----:B------:R-:W-:-:S02]  /*0e00*/  SHF.R.S32.HI R5, RZ, 0x1f, R153 ;  /* 0x0000001fff057819 */ /* 0x000fc40000011499 */
[----:B------:R-:W-:Y:S01]  /*0e10*/  SHF.R.S32.HI R4, RZ, 0x1f, R152 ;  /* 0x0000001fff047819 */ /* 0x000fe20000011498 */
[----:B------:R-:W-:Y:S01]  /*0e20*/  IMAD R17, R3, 0x8, R2 ;  /* 0x0000000803117824 */ /* 0x000fe200078e0202 */
[----:B-1----:R-:W-:-:S07]  /*0e30*/  SHF.R.S32.HI R0, RZ, 0x1f, R22 ;  /* 0x0000001fff007819 */ /* 0x002fce0000011416 */
.L_x_14113:
        /* <DEDUP_REMOVED lines=11> */
[----:B0123--:R-:W-:Y:S02]  /*0ef0*/  IMAD.U32 R2, RZ, RZ, UR8 ;  /* 0x00000008ff027e24 */ /* 0x00ffe4000f8e00ff */
[----:B------:R-:W-:Y:S01]  /*0f00*/  IMAD.U32 R3, RZ, RZ, UR9 ;  /* 0x00000009ff037e24 */ /* 0x000fe2000f8e00ff */
[----:B------:R-:W-:Y:S02]  /*0f10*/  @UP1 ULDC.64 UR8, c[0x0][0xa18] ;  /* 0x0002860000081ab9 */ /* 0x000fe40000000a00 */
[----:B------:R-:W-:Y:S02]  /*0f20*/  @UP1 UIMAD.WIDE UR8, UR7, 0x4, UR8 ;  /* 0x00000004070818a5 */ /* 0x000fe4000f8e0208 */
[----:B------:R-:W2:Y:S04]  /*0f30*/  @P0 LDG.E R2, desc[UR54][R2.64] ;  /* 0x0000003602020981 */ /* 0x000ea8000c1e1900 */
        /* <DEDUP_REMOVED lines=16> */
[----:B----45:R-:W-:-:S14]  /*1040*/  @P2 BRA `(.L_x_14014) ;  /* 0x0000000000382947 */ /* 0x030fdc0003800000 */
        /* <DEDUP_REMOVED lines=14> */
.L_x_14014:
        /* <DEDUP_REMOVED lines=9> */
.L_x_14015:
        /* <DEDUP_REMOVED lines=13> */
.L_x_14016:
        /* <DEDUP_REMOVED lines=28> */
.L_x_14018:
[----:B------:R-:W-:-:S11]  /*1450*/  UISETP.NE.AND UP0, UPT, UR7, 0x1, UPT ;  /* 0x000000010700788c */ /* 0x000fd6000bf05270 */
[----:B------:R-:W-:Y:S02]  /*1460*/  @UP0 ULDC.64 UR10, c[0x0][0x9e8] ;  /* 0x00027a00000a0ab9 */ /* 0x000fe40000000a00 */
[----:B------:R-:W-:-:S04]  /*1470*/  UIMAD.WIDE.U32 UR8, UR4, UR10, URZ ;  /* 0x0000000a040872a5 */ /* 0x000fc8000f8e003f */
[----:B------:R-:W-:-:S12]  /*1480*/  @UP0 USHF.R.U32.HI UR4, URZ, UR11, UR9 ;  /* 0x0000000b3f040299 */ /* 0x000fd80008011609 */
.L_x_14019:
[----:B------:R-:W-:-:S04]  /*1490*/  UIMAD UR4, UR4, UR7, UR7 ;  /* 0x00000007040472a4 */ /* 0x000fc8000f8e0207 */
[----:B------:R-:W-:-:S04]  /*14a0*/  UISETP.LT.AND UP0, UPT, UR6, UR4, UPT ;  /* 0x000000040600728c */ /* 0x000fc8000bf01270 */
[----:B------:R-:W-:-:S12]  /*14b0*/  USEL UR6, UR6, UR4, UP0 ;  /* 0x0000000406067287 */ /* 0x000fd80008000000 */
.L_x_14017:
        /* <DEDUP_REMOVED lines=33> */
.L_x_14021:
[----:B------:R-:W-:-:S11]  /*16d0*/  UISETP.NE.AND UP0, UPT, UR7, 0x1, UPT ;  /* 0x000000010700788c */ /* 0x000fd6000bf05270 */
[----:B------:R-:W-:Y:S02]  /*16e0*/  @UP0 ULDC.64 UR12, c[0x0][0x9e8] ;  /* 0x00027a00000c0ab9 */ /* 0x000fe40000000a00 */
[----:B------:R-:W-:-:S04]  /*16f0*/  UIMAD.WIDE.U32 UR8, UR4, UR12, URZ ;  /* 0x0000000c040872a5 */ /* 0x000fc8000f8e003f */
[----:B------:R-:W-:-:S12]  /*1700*/  @UP0 USHF.R.U32.HI UR4, URZ, UR13, UR9 ;  /* 0x0000000d3f040299 */ /* 0x000fd80008011609 */
.L_x_14022:
[----:B------:R-:W-:-:S04]  /*1710*/  UIMAD UR4, UR4, UR7, URZ ;  /* 0x00000007040472a4 */ /* 0x000fc8000f8e023f */
[----:B------:R-:W-:-:S04]  /*1720*/  UISETP.LT.AND UP0, UPT, UR10, UR4, UPT ;  /* 0x000000040a00728c */ /* 0x000fc8000bf01270 */
[----:B------:R-:W-:-:S12]  /*1730*/  USEL UR10, UR10, UR4, !UP0 ;  /* 0x000000040a0a7287 */ /* 0x000fd8000c000000 */
.L_x_14020:
        /* <DEDUP_REMOVED lines=52> */
.L_x_14023:
        /* <DEDUP_REMOVED lines=24> */
[----:B------:R-:W0:Y:S01]  /*1c00*/  S2R R0, SR_TID.X ;  /* 0x0000000000007919 */ /* 0x000e220000002100 */
[----:B------:R-:W1:Y:S01]  /*1c10*/  S2UR UR43, SR_CgaCtaId ;  /* 0x00000000002b79c3 */ /* 0x000e620000008800 */
[----:B------:R-:W-:Y:S02]  /*1c20*/  UMOV UR45, 0x400 ;  /* 0x00000400002d7882 */ /* 0x000fe40000000000 */
[----:B-1----:R-:W-:Y:S01]  /*1c30*/  ULEA UR45, UR43, UR45, 0x18 ;  /* 0x0000002d2b2d7291 */ /* 0x002fe2000f8ec03f */
[----:B0-----:R-:W-:-:S05]  /*1c40*/  VIADD R4, R0, 0xffffff80 ;  /* 0xffffff8000047836 */ /* 0x001fca0000000000 */
[----:B------:R-:W-:-:S04]  /*1c50*/  SHF.R.S32.HI R0, RZ, 0x1f, R4 ;  /* 0x0000001fff007819 */ /* 0x000fc80000011404 */
[----:B------:R-:W-:-:S04]  /*1c60*/  LEA.HI R0, R0, R4, RZ, 0x7 ;  /* 0x0000000400007211 */ /* 0x000fc800078f38ff */
[----:B------:R-:W-:-:S06]  /*1c70*/  SHF.R.S32.HI R0, RZ, 0x7, R0 ;  /* 0x00000007ff007819 */ /* 0x000fcc0000011400 */
[----:B------:R-:W0:Y:S02]  /*1c80*/  SHFL.IDX PT, R0, R0, RZ, 0x1f ;  /* 0x00001fff00007589 */ /* 0x000e2400000e0000 */
[----:B0-----:R-:W-:-:S13]  /*1c90*/  R2UR UR44, R0 ;  /* 0x00000000002c72ca */ /* 0x001fda00000e0000 */
        /* <DEDUP_REMOVED lines=26> */
.L_x_14025:
        /* <DEDUP_REMOVED lines=9> */
.L_x_14208:
[----:B------:R-:W-:Y:S05]  /*1ed0*/  @!P0 BRA `(.L_x_14027) ;  /* 0x0000000000048947 */ /* 0x000fea0003800000 */
[----:B------:R-:W-:Y:S01]  /*1ee0*/  BPT.TRAP 0x1 ;  /* 0x000000040000795c */ /* 0x000fe20000300000 */
.L_x_14027:
[----:B0-----:R-:W-:Y:S02]  /*1ef0*/  IMAD.U32 R3, RZ, RZ, UR48 ;  /* 0x00000030ff037e24 */ /* 0x001fe4000f8e00ff */
[----:B------:R-:W-:-:S03]  /*1f00*/  IMAD.U32 R0, RZ, RZ, UR49 ;  /* 0x00000031ff007e24 */ /* 0x000fc6000f8e00ff */
[----:B------:R-:W-:Y:S02]  /*1f10*/  LEA R3, R3, UR45, 0x3 ;  /* 0x0000002d03037c11 */ /* 0x000fe4000f8e18ff */
[----:B------:R-:W-:-:S04]  /*1f20*/  SHF.L.U32 R0, R0, 0x1f, RZ ;  /* 0x0000001f00007819 */ /* 0x000fc800000006ff */
[----:B------:R0:W1:Y:S01]  /*1f30*/  SYNCS.PHASECHK.TRANS64.TRYWAIT P1, [R3+URZ+0x16830], R0 ;  /* 0x01683000030075a7 */ /* 0x000062000802017f */
[----:B------:R-:W-:Y:S05]  /*1f40*/  @!P0 BRA `(.L_x_14028) ;  /* 0x0000000000048947 */ /* 0x000fea0003800000 */
[----:B------:R-:W-:Y:S01]  /*1f50*/  BPT.TRAP 0x1 ;  /* 0x000000040000795c */ /* 0x000fe20000300000 */
.L_x_14028:
[----:B-1----:R-:W-:Y:S05]  /*1f60*/  @P1 BRA `(.L_x_14029) ;  /* 0x0000000000081947 */ /* 0x002fea0003800000 */
[----:B------:R-:W1:Y:S02]  /*1f70*/  SYNCS.PHASECHK.TRANS64.TRYWAIT P1, [R3+URZ+0x16830], R0 ;  /* 0x01683000030075a7 */ /* 0x000e64000802017f */
[----:B-1----:R-:W-:Y:S05]  /*1f80*/  @!P1 BRA `(.L_x_14030) ;  /* 0x0000014000b49947 */ /* 0x002fea0003800000 */
.L_x_14029:
        /* <DEDUP_REMOVED lines=35> */
.L_x_14031:
[----:B------:R-:W-:Y:S01]  /*21c0*/  UISETP.NE.AND UP1, UPT, UR53, URZ, UPT ;  /* 0x0000003f3500728c */ /* 0x000fe2000bf25270 */
[----:B------:R-:W-:Y:S01]  /*21d0*/  VIADD R2, R17, UR39 ;  /* 0x0000002711027c36 */ /* 0x000fe20008000000 */
[----:B------:R-:W-:Y:S01]  /*21e0*/  R2UR UR6, R3 ;  /* 0x00000000030672ca */ /* 0x000fe200000e0000 */
[----:B01----:R-:W-:Y:S01]  /*21f0*/  IMAD.MOV.U32 R3, RZ, RZ, -0x80 ;  /* 0xffffff80ff037424 */ /* 0x003fe200078e00ff */
[----:B------:R-:W-:Y:S02]  /*2200*/  UISETP.NE.AND UP0, UPT, UR52, URZ, UPT ;  /* 0x0000003f3400728c */ /* 0x000fe4000bf05270 */
[----:B------:R-:W-:Y:S01]  /*2210*/  PLOP3.LUT P1, PT, PT, PT, UP1, 0x80, 0x0 ;  /* 0x000000000000781c */ /* 0x000fe20003f2f018 */
[----:B------:R-:W-:Y:S01]  /*2220*/  IMAD R7, R88, R3, 0x80 ;  /* 0x0000008058077424 */ /* 0x000fe200078e0203 */
[----:B------:R-:W-:Y:S01]  /*2230*/  PLOP3.LUT P2, PT, PT, PT, UP1, 0x80, 0x0 ;  /* 0x000000000000781c */ /* 0x000fe20003f4f018 */
[----:B------:R-:W-:Y:S01]  /*2240*/  IMAD.U32 R3, RZ, RZ, UR47 ;  /* 0x0000002fff037e24 */ /* 0x000fe2000f8e00ff */
[----:B------:R-:W-:Y:S01]  /*2250*/  ULDC UR23, c[0x0][0x9dc] ;  /* 0x0002770000177ab9 */ /* 0x000fe20000000800 */
[----:B------:R-:W-:Y:S01]  /*2260*/  @UP1 ULDC UR7, c[0x0][0x44c] ;  /* 0x0001130000071ab9 */ /* 0x000fe20000000800 */
[----:B------:R-:W-:Y:S01]  /*2270*/  ULDC UR14, c[0x0][0x9e0] ;  /* 0x00027800000e7ab9 */ /* 0x000fe20000000800 */
[----:B------:R-:W-:-:S02]  /*2280*/  IADD3 R8, -R16, UR40, R7 ;  /* 0x0000002810087c10 */ /* 0x000fc4000fffe107 */
[----:B------:R-:W-:-:S04]  /*2290*/  UIADD3 UR6, UR6, 0x16840, URZ ;  /* 0x0001684006067890 */ /* 0x000fc8000fffe03f */
[----:B------:R-:W-:Y:S01]  /*22a0*/  @P1 IMAD.HI.U32 R0, R2, UR7, RZ ;  /* 0x0000000702001c27 */ /* 0x000fe2000f8e00ff */
[----:B------:R-:W-:Y:S01]  /*22b0*/  @UP1 ULDC UR7, c[0x0][0x450] ;  /* 0x0001140000071ab9 */ /* 0x000fe20000000800 */
[----:B------:R-:W-:Y:S01]  /*22c0*/  UPRMT UR6, UR43, 0x654, UR6 ;  /* 0x000006542b067896 */ /* 0x000fe20008000006 */
[----:B------:R-:W-:Y:S02]  /*22d0*/  PLOP3.LUT P1, PT, PT, PT, UP0, 0x40, 0x0 ;  /* 0x000000000000781c */ /* 0x000fe40003f2e808 */
[----:B------:R-:W-:Y:S02]  /*22e0*/  @P2 SHF.R.U32.HI R2, RZ, UR7, R0 ;  /* 0x00000007ff022c19 */ /* 0x000fe40008011600 */
[----:B------:R-:W-:-:S03]  /*22f0*/  IADD3 R0, -R16, 0x1, R7 ;  /* 0x0000000110007810 */ /* 0x000fc60007ffe107 */
[----:B------:R-:W0:Y:S01]  /*2300*/  SHFL.IDX PT, R5, R2, RZ, 0x1c1f ;  /* 0x001c1fff02057589 */ /* 0x000e2200000e0000 */
[----:B------:R-:W-:Y:S01]  /*2310*/  SYNCS.ARRIVE.TRANS64.RED.A1T0 RZ, [UR6], RZ ;  /* 0x000000ffffff79a7 */ /* 0x000fe20008100406 */
[----:B------:R-:W-:Y:S01]  /*2320*/  ULOP3.LUT UR6, URZ, UR23, URZ, 0x33, !UPT ;  /* 0x000000173f067292 */ /* 0x000fe2000f8e333f */
[----:B------:R-:W-:-:S05]  /*2330*/  IADD3 R0, -R3, UR40, R0 ;  /* 0x0000002803007c10 */ /* 0x000fca000fffe100 */
[C---:B------:R-:W-:Y:S02]  /*2340*/  VIADD R9, R0.reuse, UR14 ;  /* 0x0000000e00097c36 */ /* 0x040fe40008000000 */
[----:B------:R-:W-:Y:S01]  /*2350*/  VIADD R10, R0, UR6 ;  /* 0x00000006000a7c36 */ /* 0x000fe20008000000 */
[----:B------:R-:W-:Y:S02]  /*2360*/  LEA R0, R88, 0xffffff80, 0x7 ;  /* 0xffffff8058007811 */ /* 0x000fe400078e38ff */
        /* <DEDUP_REMOVED lines=17> */
.L_x_14034:
[----:B------:R-:W-:Y:S02]  /*2480*/  ULDC UR6, c[0x0][0x9e4] ;  /* 0x0002790000067ab9 */ /* 0x000fe40000000800 */
[----:B------:R-:W-:-:S05]  /*2490*/  IMAD.U32 R12, RZ, RZ, UR6 ;  /* 0x00000006ff0c7e24 */ /* 0x000fca000f8e00ff */
[----:B------:R-:W-:-:S13]  /*24a0*/  ISETP.NE.AND P1, PT, R12, 0x1, PT ;  /* 0x000000010c00780c */ /* 0x000fda0003f25270 */
[----:B------:R-:W0:Y:S02]  /*24b0*/  @P1 LDC.64 R14, c[0x0][0x9e8] ;  /* 0x00027a00ff0e1b82 */ /* 0x000e240000000a00 */
[----:B0-----:R-:W-:-:S05]  /*24c0*/  @P1 IMAD.HI.U32 R6, R5, R14, RZ ;  /* 0x0000000e05061227 */ /* 0x001fca00078e00ff */
[----:B------:R-:W-:-:S07]  /*24d0*/  @P1 SHF.R.U32.HI R5, RZ, R15, R6 ;  /* 0x0000000fff051219 */ /* 0x000fce0000011606 */
.L_x_14035:
[----:B------:R-:W-:Y:S05]  /*24e0*/  BSYNC B0 ;  /* 0x0000000000007941 */ /* 0x000fea0003800000 */
.L_x_14033:
[----:B------:R-:W-:-:S04]  /*24f0*/  IMAD R5, R5, R12, -R0 ;  /* 0x0000000c05057224 */ /* 0x000fc800078e0a00 */
[----:B------:R-:W-:-:S05]  /*2500*/  IMAD.IADD R5, R5, 0x1, -R16 ;  /* 0x0000000105057824 */ /* 0x000fca00078e0a10 */
[----:B------:R-:W-:Y:S02]  /*2510*/  VIADDMNMX R3, R5, R12, R3, PT ;  /* 0x0000000c05037246 */ /* 0x000fe40003800103 */
[----:B------:R-:W-:-:S07]  /*2520*/  VIMNMX R4, R4, R5, !PT ;  /* 0x0000000504047248 */ /* 0x000fce0007fe0100 */
.L_x_14032:
        /* <DEDUP_REMOVED lines=185> */
[----:B0-----:R-:W-:Y:S01]  /*30c0*/  IMAD.IADD R5, R10, 0x1, R7 ;  /* 0x000000010a057824 */ /* 0x001fe200078e0207 */
[----:B------:R-:W-:-:S11]  /*30d0*/  VIADDMNMX R4, R7, R9, R8, PT ;  /* 0x0000000907047246 */ /* 0x000fd60003800108 */
        /* <DEDUP_REMOVED lines=15> */
.L_x_14038:
[----:B------:R-:W-:Y:S02]  /*31d0*/  ULDC UR6, c[0x0][0x9e4] ;  /* 0x0002790000067ab9 */ /* 0x000fe40000000800 */
[----:B------:R-:W-:-:S05]  /*31e0*/  IMAD.U32 R6, RZ, RZ, UR6 ;  /* 0x00000006ff067e24 */ /* 0x000fca000f8e00ff */
[----:B------:R-:W-:-:S13]  /*31f0*/  ISETP.NE.AND P6, PT, R6, 0x1, PT ;  /* 0x000000010600780c */ /* 0x000fda0003fc5270 */
[----:B------:R-:W0:Y:S02]  /*3200*/  @P6 LDC.64 R2, c[0x0][0x9e8] ;  /* 0x00027a00ff026b82 */ /* 0x000e240000000a00 */
[----:B0-----:R-:W-:-:S05]  /*3210*/  @P6 IMAD.HI.U32 R2, R7, R2, RZ ;  /* 0x0000000207026227 */ /* 0x001fca00078e00ff */
[----:B------:R-:W-:-:S07]  /*3220*/  @P6 SHF.R.U32.HI R7, RZ, R3, R2 ;  /* 0x00000003ff076219 */ /* 0x000fce0000011602 */
.L_x_14039:
[----:B------:R-:W-:Y:S05]  /*3230*/  BSYNC B0 ;  /* 0x0000000000007941 */ /* 0x000fea0003800000 */
.L_x_14037:
[----:B------:R-:W-:-:S04]  /*3240*/  IMAD R7, R7, R6, -R0 ;  /* 0x0000000607077224 */ /* 0x000fc800078e0a00 */
[----:B------:R-:W-:-:S05]  /*3250*/  IMAD.IADD R7, R7, 0x1, -R16 ;  /* 0x0000000107077824 */ /* 0x000fca00078e0a10 */
[----:B------:R-:W-:Y:S02]  /*3260*/  VIADDMNMX R4, R7, R6, R4, PT ;  /* 0x0000000607047246 */ /* 0x000fe40003800104 */
[----:B------:R-:W-:-:S07]  /*3270*/  VIMNMX R5, R5, R7, !PT ;  /* 0x0000000705057248 */ /* 0x000fce0007fe0100 */
.L_x_14036:
        /* <DEDUP_REMOVED lines=168> */
[----:B------:R-:W-:Y:S01]  /*3d00*/  MUFU.EX2 R3, R3 ;  /* 0x0000000300037308 */ /* 0x000fe20000000800 */
[----:B------:R-:W-:Y:S01]  /*3d10*/  LOP3.LUT P1, RZ, R23, 0x4000000, RZ, 0xc0, !PT ;  /* 0x0400000017ff7812 */ /* 0x000fe2000782c0ff */
[--C-:B------:R-:W-:Y:S01]  /*3d20*/  FFMA.FTZ R7, R29, UR21, -R2.reuse ;  /* 0x000000151d077c23 */ /* 0x100fe20008010802 */
[----:B------:R-:W-:Y:S01]  /*3d30*/  FMNMX.FTZ R9, R26, R27, !PT ;  /* 0x0000001b1a097209 */ /* 0x000fe20007810000 */
[--C-:B------:R-:W-:Y:S01]  /*3d40*/  FFMA.FTZ R144, R32, UR21, -R2.reuse ;  /* 0x0000001520907c23 */ /* 0x100fe20008010802 */
[----:B------:R-:W-:Y:S01]  /*3d50*/  ISETP.GT.AND P1, PT, R5, 0x68, !P1 ;  /* 0x000000680500780c */ /* 0x000fe20004f24270 */
[--C-:B------:R-:W-:Y:S01]  /*3d60*/  FFMA.FTZ R33, R33, UR21, -R2.reuse ;  /* 0x0000001521217c23 */ /* 0x100fe20008010802 */
[----:B------:R-:W-:Y:S01]  /*3d70*/  FMNMX.FTZ R6, R30, R9, !PT ;  /* 0x000000091e067209 */ /* 0x000fe20007810000 */
[----:B------:R-:W0:Y:S01]  /*3d80*/  MUFU.EX2 R148, R148 ;  /* 0x0000009400947308 */ /* 0x000e220000000800 */
[----:B------:R-:W-:Y:S01]  /*3d90*/  ISETP.LT.OR P1, PT, R4, 0x69, P1 ;  /* 0x000000690400780c */ /* 0x000fe20000f21670 */
[--C-:B------:R-:W-:Y:S01]  /*3da0*/  FFMA.FTZ R37, R37, UR21, -R2.reuse ;  /* 0x0000001525257c23 */ /* 0x100fe20008010802 */
[----:B------:R-:W-:Y:S01]  /*3db0*/  FMNMX.FTZ R9, R31, R6, !PT ;  /* 0x000000061f097209 */ /* 0x000fe20007810000 */
[--C-:B------:R-:W-:Y:S01]  /*3dc0*/  FFMA.FTZ R41, R41, UR21, -R2.reuse ;  /* 0x0000001529297c23 */ /* 0x100fe20008010802 */
[----:B------:R-:W-:Y:S01]  /*3dd0*/  FSEL R78, R78, -INF , !P1 ;  /* 0xff8000004e4e7808 */ /* 0x000fe20004800000 */
[--C-:B------:R-:W-:Y:S01]  /*3de0*/  FFMA.FTZ R45, R45, UR21, -R2.reuse ;  /* 0x000000152d2d7c23 */ /* 0x100fe20008010802 */
[----:B------:R-:W-:Y:S01]  /*3df0*/  FMNMX.FTZ R6, R34, R9, !PT ;  /* 0x0000000922067209 */ /* 0x000fe20007810000 */
[----:B------:R-:W1:Y:S01]  /*3e00*/  MUFU.EX2 R150, R150 ;  /* 0x0000009600967308 */ /* 0x000e620000000800 */
[----:B------:R-:W-:Y:S01]  /*3e10*/  ISETP.LT.OR P6, PT, R4, 0x7a, P6 ;  /* 0x0000007a0400780c */ /* 0x000fe200037c1670 */
[--C-:B------:R-:W-:Y:S01]  /*3e20*/  FFMA.FTZ R49, R49, UR21, -R2.reuse ;  /* 0x0000001531317c23 */ /* 0x100fe20008010802 */
[----:B------:R-:W-:Y:S01]  /*3e30*/  FMNMX.FTZ R11, R35, R6, !PT ;  /* 0x00000006230b7209 */ /* 0x000fe20007810000 */
[--C-:B------:R-:W-:Y:S01]  /*3e40*/  FFMA.FTZ R53, R53, UR21, -R2.reuse ;  /* 0x0000001535357c23 */ /* 0x100fe20008010802 */
[----:B------:R-:W-:Y:S01]  /*3e50*/  FSEL R87, R87, -INF , !P6 ;  /* 0xff80000057577808 */ /* 0x000fe20007000000 */
        /* <DEDUP_REMOVED lines=16> */
[--C-:B------:R-:W-:Y:S01]  /*3f60*/  FFMA.FTZ R124, R72, UR21, -R2.reuse ;  /* 0x00000015487c7c23 */ /* 0x100fe20008010802 */
[----:B------:R-:W-:Y:S01]  /*3f70*/  FMNMX.FTZ R6, R46, R13, !PT ;  /* 0x0000000d2e067209 */ /* 0x000fe20007810000 */
[----:B------:R4:W5:Y:S01]  /*3f80*/  MUFU.EX2 R9, R33 ;  /* 0x0000002100097308 */ /* 0x0009620000000800 */
[--C-:B------:R-:W-:Y:S01]  /*3f90*/  FFMA.FTZ R126, R76, UR21, -R2.reuse ;  /* 0x000000154c7e7c23 */ /* 0x100fe20008010802 */
[--C-:B------:R-:W-:Y:S01]  /*3fa0*/  FFMA.FTZ R120, R80, UR21, -R2.reuse ;  /* 0x0000001550787c23 */ /* 0x100fe20008010802 */
[----:B------:R-:W-:Y:S01]  /*3fb0*/  FMNMX.FTZ R13, R47, R6, !PT ;  /* 0x000000062f0d7209 */ /* 0x000fe20007810000 */
[--C-:B------:R-:W-:Y:S01]  /*3fc0*/  FFMA.FTZ R122, R84, UR21, -R2.reuse ;  /* 0x00000015547a7c23 */ /* 0x100fe20008010802 */
[----:B------:R-:W-:-:S02]  /*3fd0*/  FFMA.FTZ R57, R85, UR21, -R2 ;  /* 0x0000001555397c23 */ /* 0x000fc40008010802 */
[----:B------:R-:W-:Y:S01]  /*3fe0*/  FMNMX.FTZ R6, R50, R13, !PT ;  /* 0x0000000d32067209 */ /* 0x000fe20007810000 */
[----:B------:R0:W-:Y:S01]  /*3ff0*/  MUFU.EX2 R11, R37 ;  /* 0x00000025000b7308 */ /* 0x0001e20000000800 */
[----:B----4-:R-:W-:Y:S02]  /*4000*/  FFMA.FTZ R33, R61, UR21, -R2 ;  /* 0x000000153d217c23 */ /* 0x010fe40008010802 */
[----:B------:R-:W-:-:S04]  /*4010*/  FMNMX.FTZ R15, R51, R6, !PT ;  /* 0x00000006330f7209 */ /* 0x000fc80007810000 */
[----:B------:R-:W-:Y:S01]  /*4020*/  FMNMX.FTZ R6, R54, R15, !PT ;  /* 0x0000000f36067209 */ /* 0x000fe20007810000 */
[----:B------:R4:W-:Y:S01]  /*4030*/  MUFU.EX2 R13, R41 ;  /* 0x00000029000d7308 */ /* 0x0009e20000000800 */
[----:B0-----:R-:W-:Y:S02]  /*4040*/  FFMA.FTZ R37, R65, UR21, -R2 ;  /* 0x0000001541257c23 */ /* 0x001fe40008010802 */
[----:B------:R-:W-:-:S04]  /*4050*/  FMNMX.FTZ R15, R55, R6, !PT ;  /* 0x00000006370f7209 */ /* 0x000fc80007810000 */
[----:B------:R-:W-:Y:S01]  /*4060*/  FMNMX.FTZ R6, R58, R15, !PT ;  /* 0x0000000f3a067209 */ /* 0x000fe20007810000 */
[----:B------:R-:W0:Y:S01]  /*4070*/  MUFU.EX2 R146, R146 ;  /* 0x0000009200927308 */ /* 0x000e220000000800 */
[----:B----4-:R-:W-:Y:S02]  /*4080*/  FFMA.FTZ R41, R69, UR21, -R2 ;  /* 0x0000001545297c23 */ /* 0x010fe40008010802 */
[----:B------:R-:W-:-:S04]  /*4090*/  FMNMX.FTZ R21, R59, R6, !PT ;  /* 0x000000063b157209 */ /* 0x000fc80007810000 */
[----:B------:R-:W-:Y:S01]  /*40a0*/  FMNMX.FTZ R6, R62, R21, !PT ;  /* 0x000000153e067209 */ /* 0x000fe20007810000 */
[----:B------:R4:W-:Y:S03]  /*40b0*/  MUFU.EX2 R15, R45 ;  /* 0x0000002d000f7308 */ /* 0x0009e60000000800 */
        /* <DEDUP_REMOVED lines=9> */
[----:B------:R-:W-:Y:S01]  /*4150*/  MUFU.EX2 R142, R142 ;  /* 0x0000008e008e7308 */ /* 0x000fe20000000800 */
        /* <DEDUP_REMOVED lines=10> */
[----:B------:R-:W-:Y:S03]  /*4200*/  MUFU.EX2 R138, R138 ;  /* 0x0000008a008a7308 */ /* 0x000fe60000000800 */
[----:B------:R-:W-:-:S05]  /*4210*/  FMNMX.FTZ R4, R87, R4, !PT ;  /* 0x0000000457047209 */ /* 0x000fca0007810000 */
[----:B------:R-:W4:Y:S01]  /*4220*/  SHFL.BFLY PT, R5, R4, 0x2, 0x1f ;  /* 0x0c401f0004057f89 */ /* 0x000f2200000e0000 */
[----:B------:R-:W-:Y:S08]  /*4230*/  MUFU.EX2 R132, R132 ;  /* 0x0000008400847308 */ /* 0x000ff00000000800 */
        /* <DEDUP_REMOVED lines=12> */
[----:B------:R-:W-:Y:S02]  /*4300*/  FSEL R20, R20, RZ, P1 ;  /* 0x000000ff14147208 */ /* 0x000fe40000800000 */
[----:B------:R-:W-:-:S03]  /*4310*/  PLOP3.LUT P1, PT, PT, PT, UP0, 0x40, 0x0 ;  /* 0x000000000000781c */ /* 0x000fc60003f2e808 */
[----:B------:R-:W-:Y:S01]  /*4320*/  MUFU.EX2 R124, R124 ;  /* 0x0000007c007c7308 */ /* 0x000fe20000000800 */
[--C-:B------:R-:W-:Y:S01]  /*4330*/  FFMA.FTZ R2, R27, UR21, -R20.reuse ;  /* 0x000000151b027c23 */ /* 0x100fe20008010814 */
[----:B------:R-:W-:Y:S01]  /*4340*/  FADD.FTZ R27, R148, R3 ;  /* 0x00000003941b7221 */ /* 0x000fe20000010000 */
[--C-:B------:R-:W-:Y:S01]  /*4350*/  FFMA.FTZ R149, R26, UR21, -R20.reuse ;  /* 0x000000151a957c23 */ /* 0x100fe20008010814 */
[--C-:B------:R-:W-:Y:S01]  /*4360*/  FFMA.FTZ R151, R30, UR21, -R20.reuse ;  /* 0x000000151e977c23 */ /* 0x100fe20008010814 */
[--C-:B------:R-:W-:Y:S01]  /*4370*/  FFMA.FTZ R4, R31, UR21, -R20.reuse ;  /* 0x000000151f047c23 */ /* 0x100fe20008010814 */
[----:B-1----:R-:W-:Y:S01]  /*4380*/  FADD.FTZ R24, R150, R27 ;  /* 0x0000001b96187221 */ /* 0x002fe20000010000 */
[--C-:B------:R-:W-:Y:S01]  /*4390*/  FFMA.FTZ R145, R34, UR21, -R20.reuse ;  /* 0x0000001522917c23 */ /* 0x100fe20008010814 */
[----:B------:R-:W-:Y:S01]  /*43a0*/  MUFU.EX2 R2, R2 ;  /* 0x0000000200027308 */ /* 0x000fe20000000800 */
[----:B------:R-:W-:Y:S01]  /*43b0*/  FFMA.FTZ R6, R35, UR21, -R20 ;  /* 0x0000001523067c23 */ /* 0x000fe20008010814 */
[----:B--2---:R-:W-:Y:S01]  /*43c0*/  FADD.FTZ R27, R7, R24 ;  /* 0x00000018071b7221 */ /* 0x004fe20000010000 */
[--C-:B------:R-:W-:Y:S01]  /*43d0*/  FFMA.FTZ R147, R38, UR21, -R20.reuse ;  /* 0x0000001526937c23 */ /* 0x100fe20008010814 */
[--C-:B------:R-:W-:Y:S01]  /*43e0*/  FFMA.FTZ R8, R39, UR21, -R20.reuse ;  /* 0x0000001527087c23 */ /* 0x100fe20008010814 */
[--C-:B------:R-:W-:Y:S01]  /*43f0*/  FFMA.FTZ R141, R42, UR21, -R20.reuse ;  /* 0x000000152a8d7c23 */ /* 0x100fe20008010814 */
[----:B---3--:R-:W-:Y:S01]  /*4400*/  FADD.FTZ R26, R144, R27 ;  /* 0x0000001b901a7221 */ /* 0x008fe20000010000 */
[--C-:B------:R-:W-:Y:S01]  /*4410*/  FFMA.FTZ R10, R43, UR21, -R20.reuse ;  /* 0x000000152b0a7c23 */ /* 0x100fe20008010814 */
[----:B------:R-:W1:Y:S01]  /*4420*/  MUFU.EX2 R149, R149 ;  /* 0x0000009500957308 */ /* 0x000e620000000800 */
[----:B------:R-:W-:Y:S01]  /*4430*/  FFMA.FTZ R143, R46, UR21, -R20 ;  /* 0x000000152e8f7c23 */ /* 0x000fe20008010814 */
[----:B-----5:R-:W-:Y:S01]  /*4440*/  FADD.FTZ R27, R9, R26 ;  /* 0x0000001a091b7221 */ /* 0x020fe20000010000 */
[--C-:B------:R-:W-:Y:S01]  /*4450*/  FFMA.FTZ R12, R47, UR21, -R20.reuse ;  /* 0x000000152f0c7c23 */ /* 0x100fe20008010814 */
[--C-:B------:R-:W-:Y:S01]  /*4460*/  FFMA.FTZ R137, R50, UR21, -R20.reuse ;  /* 0x0000001532897c23 */ /* 0x100fe20008010814 */
[--C-:B------:R-:W-:Y:S01]  /*4470*/  FFMA.FTZ R14, R51, UR21, -R20.reuse ;  /* 0x00000015330e7c23 */ /* 0x100fe20008010814 */
[----:B0-----:R-:W-:Y:S01]  /*4480*/  FADD.FTZ R26, R146, R27 ;  /* 0x0000001b921a7221 */ /* 0x001fe20000010000 */
[--C-:B------:R-:W-:Y:S01]  /*4490*/  FFMA.FTZ R139, R54, UR21, -R20.reuse ;  /* 0x00000015368b7c23 */ /* 0x100fe20008010814 */
[----:B------:R-:W0:Y:S01]  /*44a0*/  MUFU.EX2 R151, R151 ;  /* 0x0000009700977308 */ /* 0x000e220000000800 */
[----:B------:R-:W-:Y:S01]  /*44b0*/  FFMA.FTZ R24, R55, UR21, -R20 ;  /* 0x0000001537187c23 */ /* 0x000fe20008010814 */
[----:B------:R-:W-:Y:S01]  /*44c0*/  FADD.FTZ R27, R11, R26 ;  /* 0x0000001a0b1b7221 */ /* 0x000fe20000010000 */
[--C-:B------:R-:W-:Y:S01]  /*44d0*/  FFMA.FTZ R133, R58, UR21, -R20.reuse ;  /* 0x000000153a857c23 */ /* 0x100fe20008010814 */
[--C-:B------:R-:W-:Y:S01]  /*44e0*/  FFMA.FTZ R26, R59, UR21, -R20.reuse ;  /* 0x000000153b1a7c23 */ /* 0x100fe20008010814 */
[----:B------:R-:W-:Y:S01]  /*44f0*/  F2FP.BF16.F32.PACK_AB R148, R3, R148 ;  /* 0x000000940394723e */ /* 0x000fe200000010ff */
[----:B------:R-:W-:Y:S01]  /*4500*/  FADD.FTZ R28, R140, R27 ;  /* 0x0000001b8c1c7221 */ /* 0x000fe20000010000 */
[----:B------:R-:W-:Y:S01]  /*4510*/  FFMA.FTZ R135, R62, UR21, -R20 ;  /* 0x000000153e877c23 */ /* 0x000fe20008010814 */
[----:B------:R-:W2:Y:S01]  /*4520*/  MUFU.EX2 R4, R4 ;  /* 0x0000000400047308 */ /* 0x000ea20000000800 */
[----:B-1----:R-:W-:Y:S01]  /*4530*/  FADD.FTZ R30, R149, R2 ;  /* 0x00000002951e7221 */ /* 0x002fe20000010000 */
[----:B------:R-:W-:Y:S01]  /*4540*/  FADD.FTZ R27, R13, R28 ;  /* 0x0000001c0d1b7221 */ /* 0x000fe20000010000 */
[--C-:B------:R-:W-:Y:S01]  /*4550*/  FFMA.FTZ R129, R66, UR21, -R20.reuse ;  /* 0x0000001542817c23 */ /* 0x100fe20008010814 */
[----:B------:R-:W-:Y:S01]  /*4560*/  F2FP.BF16.F32.PACK_AB R150, R7, R150 ;  /* 0x000000960796723e */ /* 0x000fe200000010ff */
[--C-:B------:R-:W-:Y:S01]  /*4570*/  FFMA.FTZ R131, R70, UR21, -R20.reuse ;  /* 0x0000001546837c23 */ /* 0x100fe20008010814 */
        /* <DEDUP_REMOVED lines=22> */
[--C-:B------:R-:W-:Y:S01]  /*46e0*/  FFMA.FTZ R32, R71, UR21, -R20.reuse ;  /* 0x0000001547207c23 */ /* 0x100fe20008010814 */
[----:B------:R-:W-:Y:S01]  /*46f0*/  FFMA.FTZ R20, R87, UR21, -R20 ;  /* 0x0000001557147c23 */ /* 0x000fe20008010814 */
[----:B------:R-:W-:Y:S01]  /*4700*/  FADD.FTZ R36, R132, R31 ;  /* 0x0000001f84247221 */ /* 0x000fe20000010000 */
[----:B------:R-:W-:Y:S01]  /*4710*/  F2FP.BF16.F32.PACK_AB R151, R4, R151 ;  /* 0x000000970497723e */ /* 0x000fe200000010ff */
[----:B------:R-:W1:Y:S01]  /*4720*/  MUFU.EX2 R8, R8 ;  /* 0x0000000800087308 */ /* 0x000e620000000800 */
[----:B0-----:R-:W-:Y:S01]  /*4730*/  FADD.FTZ R34, R6, R27 ;  /* 0x0000001b06227221 */ /* 0x001fe20000010000 */
[----:B------:R-:W-:Y:S01]  /*4740*/  FADD.FTZ R31, R29, R36 ;  /* 0x000000241d1f7221 */ /* 0x000fe20000010000 */
[----:B------:R-:W-:Y:S01]  /*4750*/  F2FP.BF16.F32.PACK_AB R144, R9, R144 ;  /* 0x000000900990723e */ /* 0x000fe200000010ff */
[----:B------:R-:W-:Y:S01]  /*4760*/  VIADD R4, R88, 0xfffffffe ;  /* 0xfffffffe58047836 */ /* 0x000fe20000000000 */
        /* <DEDUP_REMOVED lines=8> */
[----:B------:R-:W-:Y:S01]  /*47f0*/  FADD.FTZ R36, R128, R31 ;  /* 0x0000001f80247221 */ /* 0x000fe20000010000 */
[----:B------:R-:W-:Y:S01]  /*4800*/  F2FP.BF16.F32.PACK_AB R138, R25, R138 ;  /* 0x0000008a198a723e */ /* 0x000fe200000010ff */
[----:B------:R-:W2:Y:S01]  /*4810*/  MUFU.EX2 R10, R10 ;  /* 0x0000000a000a7308 */ /* 0x000ea20000000800 */
[----:B-1----:R-:W-:Y:S01]  /*4820*/  FADD.FTZ R34, R8, R27 ;  /* 0x0000001b08227221 */ /* 0x002fe20000010000 */
[----:B------:R-:W-:Y:S02]  /*4830*/  F2FP.BF16.F32.PACK_AB R132, R29, R132 ;  /* 0x000000841d84723e */ /* 0x000fe400000010ff */
[----:B------:R-:W-:Y:S02]  /*4840*/  F2FP.BF16.F32.PACK_AB R134, R33, R134 ;  /* 0x000000862186723e */ /* 0x000fe400000010ff */
[----:B------:R-:W-:Y:S02]  /*4850*/  F2FP.BF16.F32.PACK_AB R128, R37, R128 ;  /* 0x000000802580723e */ /* 0x000fe400000010ff */
[----:B------:R-:W1:Y:S01]  /*4860*/  MUFU.EX2 R143, R143 ;  /* 0x0000008f008f7308 */ /* 0x000e620000000800 */
[----:B0-----:R-:W-:Y:S01]  /*4870*/  FADD.FTZ R27, R141, R34 ;  /* 0x000000228d1b7221 */ /* 0x001fe20000010000 */
[----:B------:R-:W-:-:S02]  /*4880*/  F2FP.BF16.F32.PACK_AB R145, R6, R145 ;  /* 0x000000910691723e */ /* 0x000fc400000010ff */
[----:B------:R-:W-:-:S04]  /*4890*/  F2FP.BF16.F32.PACK_AB R147, R8, R147 ;  /* 0x000000930893723e */ /* 0x000fc800000010ff */
[----:B------:R-:W0:Y:S01]  /*48a0*/  MUFU.EX2 R12, R12 ;  /* 0x0000000c000c7308 */ /* 0x000e220000000800 */
[C---:B--2---:R-:W-:Y:S01]  /*48b0*/  FADD.FTZ R34, R10.reuse, R27 ;  /* 0x0000001b0a227221 */ /* 0x044fe20000010000 */
[----:B------:R-:W-:-:S06]  /*48c0*/  F2FP.BF16.F32.PACK_AB R141, R10, R141 ;  /* 0x0000008d0a8d723e */ /* 0x000fcc00000010ff */
[----:B------:R-:W2:Y:S01]  /*48d0*/  MUFU.EX2 R137, R137 ;  /* 0x0000008900897308 */ /* 0x000ea20000000800 */
[----:B-1----:R-:W-:-:S07]  /*48e0*/  FADD.FTZ R27, R143, R34 ;  /* 0x000000228f1b7221 */ /* 0x002fce0000010000 */
[----:B------:R-:W1:Y:S01]  /*48f0*/  MUFU.EX2 R14, R14 ;  /* 0x0000000e000e7308 */ /* 0x000e620000000800 */
[C---:B0-----:R-:W-:Y:S01]  /*4900*/  FADD.FTZ R34, R12.reuse, R27 ;  /* 0x0000001b0c227221 */ /* 0x041fe20000010000 */
[----:B------:R-:W-:Y:S01]  /*4910*/  FADD.FTZ R27, R37, R36 ;  /* 0x00000024251b7221 */ /* 0x000fe20000010000 */
[----:B------:R-:W-:-:S03]  /*4920*/  F2FP.BF16.F32.PACK_AB R143, R12, R143 ;  /* 0x0000008f0c8f723e */ /* 0x000fc600000010ff */
[----:B------:R-:W-:Y:S01]  /*4930*/  FADD.FTZ R36, R130, R27 ;  /* 0x0000001b82247221 */ /* 0x000fe20000010000 */
[----:B------:R-:W-:Y:S01]  /*4940*/  F2FP.BF16.F32.PACK_AB R130, R41, R130 ;  /* 0x000000822982723e */ /* 0x000fe200000010ff */
[----:B------:R-:W0:Y:S01]  /*4950*/  MUFU.EX2 R139, R139 ;  /* 0x0000008b008b7308 */ /* 0x000e220000000800 */
[----:B--2---:R-:W-:Y:S01]  /*4960*/  FADD.FTZ R3, R137, R34 ;  /* 0x0000002289037221 */ /* 0x004fe20000010000 */
[----:B------:R-:W-:-:S04]  /*4970*/  FADD.FTZ R7, R41, R36 ;  /* 0x0000002429077221 */ /* 0x000fc80000010000 */
        /* <DEDUP_REMOVED lines=60> */
[----:B--2---:R-:W-:-:S04]  /*4d40*/  FADD.FTZ R2, R86, R7 ;  /* 0x0000000756027221 */ /* 0x004fc80000010000 */
[C---:B-1----:R-:W-:Y:S01]  /*4d50*/  FADD.FTZ R2, R123.reuse, R2 ;  /* 0x000000027b027221 */ /* 0x042fe20000010000 */
[----:B------:R-:W-:Y:S01]  /*4d60*/  F2FP.BF16.F32.PACK_AB R123, R123, R86 ;  /* 0x000000567b7b723e */ /* 0x000fe200000010ff */
        /* <DEDUP_REMOVED lines=14> */
.L_x_14041:
[----:B------:R-:W-:Y:S02]  /*4e50*/  ULDC UR18, c[0x0][0x9e4] ;  /* 0x0002790000127ab9 */ /* 0x000fe40000000800 */
[----:B------:R-:W-:-:S11]  /*4e60*/  UISETP.NE.AND UP0, UPT, UR18, 0x1, UPT ;  /* 0x000000011200788c */ /* 0x000fd6000bf05270 */
[----:B------:R-:W-:Y:S02]  /*4e70*/  @UP0 ULDC.64 UR6, c[0x0][0x9e8] ;  /* 0x00027a0000060ab9 */ /* 0x000fe40000000a00 */
[----:B------:R-:W-:-:S04]  /*4e80*/  UIMAD.WIDE.U32 UR10, UR15, UR6, URZ ;  /* 0x000000060f0a72a5 */ /* 0x000fc8000f8e003f */
[----:B------:R-:W-:-:S12]  /*4e90*/  @UP0 USHF.R.U32.HI UR15, URZ, UR7, UR11 ;  /* 0x000000073f0f0299 */ /* 0x000fd8000801160b */
.L_x_14042:
[----:B------:R-:W-:-:S04]  /*4ea0*/  UIMAD UR15, UR15, UR18, UR18 ;  /* 0x000000120f0f72a4 */ /* 0x000fc8000f8e0212 */
[----:B------:R-:W-:-:S04]  /*4eb0*/  UISETP.LT.AND UP0, UPT, UR14, UR15, UPT ;  /* 0x0000000f0e00728c */ /* 0x000fc8000bf01270 */
[----:B------:R-:W-:-:S12]  /*4ec0*/  USEL UR14, UR14, UR15, UP0 ;  /* 0x0000000f0e0e7287 */ /* 0x000fd80008000000 */
.L_x_14040:
        /* <DEDUP_REMOVED lines=21> */
[----:B------:R-:W-:-:S13]  /*5020*/  ISETP.GE.AND P1, PT, R4, UR25, PT ;  /* 0x0000001904007c0c */ /* 0x000fda000bf26270 */
[----:B------:R-:W-:Y:S05]  /*5030*/  @!P1 BRA `(.L_x_14043) ;  /* 0x0000002c00a09947 */ /* 0x000fea0003800000 */
        /* <DEDUP_REMOVED lines=9> */
.L_x_14062:
[----:B------:R-:W-:Y:S01]  /*50d0*/  ISETP.NE.AND P2, PT, RZ, UR44, PT ;  /* 0x0000002cff007c0c */ /* 0x000fe2000bf45270 */
[----:B------:R-:W-:-:S04]  /*50e0*/  UISETP.NE.AND UP0, UPT, UR26, 0x1, UPT ;  /* 0x000000011a00788c */ /* 0x000fc8000bf05270 */
[----:B------:R-:W-:-:S04]  /*50f0*/  USEL UR49, URZ, 0x1, UP0 ;  /* 0x000000013f317887 */ /* 0x000fc80008000000 */
[----:B------:R-:W-:-:S04]  /*5100*/  ULOP3.LUT UR49, UR27, UR49, URZ, 0x3c, !UPT ;  /* 0x000000311b317292 */ /* 0x000fc8000f8e3c3f */
[----:B------:R-:W-:Y:S08]  /*5110*/  @P2 BRA `(.L_x_14044) ;  /* 0x0000000000382947 */ /* 0x000ff00003800000 */
[----:B------:R-:W-:Y:S05]  /*5120*/  @!P0 BRA `(.L_x_14045) ;  /* 0x0000000000048947 */ /* 0x000fea0003800000 */
[----:B------:R-:W-:Y:S01]  /*5130*/  BPT.TRAP 0x1 ;  /* 0x000000040000795c */ /* 0x000fe20000300000 */
.L_x_14045:
        /* <DEDUP_REMOVED lines=9> */
.L_x_14046:
[----:B-1----:R-:W-:Y:S05]  /*51d0*/  @P1 BRA `(.L_x_14044) ;  /* 0x0000000000081947 */ /* 0x002fea0003800000 */
[----:B------:R-:W1:Y:S02]  /*51e0*/  SYNCS.PHASECHK.TRANS64.TRYWAIT P1, [UR6+0x16830], R0 ;  /* 0x01683000ff0075a7 */ /* 0x000e640008020146 */
[----:B-1----:R-:W-:Y:S05]  /*51f0*/  @!P1 BRA `(.L_x_14047) ;  /* 0x00000110002c9947 */ /* 0x002fea0003800000 */
.L_x_14044:
[----:B-1----:R-:W1:Y:S01]  /*5200*/  S2R R5, SR_TID.X ;  /* 0x0000000000057919 */ /* 0x002e620000002100 */
[----:B------:R-:W-:Y:S01]  /*5210*/  UIADD3 UR48, UR26, 0x1, URZ ;  /* 0x000000011a307890 */ /* 0x000fe2000fffe03f */
[----:B------:R-:W-:Y:S01]  /*5220*/  UMOV UR19, 0x40000040 ;  /* 0x4000004000137882 */ /* 0x000fe20000000000 */
[----:B------:R-:W-:Y:S02]  /*5230*/  UMOV UR7, 0x40000040 ;  /* 0x4000004000077882 */ /* 0x000fe40000000000 */
[----:B------:R-:W-:Y:S01]  /*5240*/  UISETP.NE.AND UP0, UPT, UR48, 0x2, UPT ;  /* 0x000000023000788c */ /* 0x000fe2000bf05270 */
[----:B------:R-:W-:Y:S01]  /*5250*/  UMOV UR11, 0x40000040 ;  /* 0x40000040000b7882 */ /* 0x000fe20000000000 */
[----:B------:R-:W-:Y:S02]  /*5260*/  UMOV UR15, 0x40000040 ;  /* 0x40000040000f7882 */ /* 0x000fe40000000000 */
[----:B------:R-:W-:-:S04]  /*5270*/  USEL UR48, UR48, URZ, UP0 ;  /* 0x0000003f30307287 */ /* 0x000fc80008000000 */
        /* <DEDUP_REMOVED lines=22> */
.L_x_14049:
[----:B------:R-:W-:Y:S01]  /*53e0*/  ULEA UR6, UR26, UR45, 0x3 ;  /* 0x0000002d1a067291 */ /* 0x000fe2000f8e183f */
[----:B------:R-:W-:-:S05]  /*53f0*/  IMAD.U32 R0, RZ, RZ, UR27 ;  /* 0x0000001bff007e24 */ /* 0x000fca000f8e00ff */
[----:B------:R-:W-:-:S04]  /*5400*/  SHF.L.U32 R0, R0, 0x1f, RZ ;  /* 0x0000001f00007819 */ /* 0x000fc800000006ff */
[----:B------:R0:W1:Y:S01]  /*5410*/  SYNCS.PHASECHK.TRANS64.TRYWAIT P1, [UR6+0x16850], R0 ;  /* 0x01685000ff0075a7 */ /* 0x0000620008020146 */
[----:B------:R-:W-:Y:S05]  /*5420*/  @!P0 BRA `(.L_x_14050) ;  /* 0x0000000000048947 */ /* 0x000fea0003800000 */
[----:B------:R-:W-:Y:S01]  /*5430*/  BPT.TRAP 0x1 ;  /* 0x000000040000795c */ /* 0x000fe20000300000 */
.L_x_14050:
[----:B-1----:R-:W-:Y:S05]  /*5440*/  @P1 BRA `(.L_x_14048) ;  /* 0x0000000000081947 */ /* 0x002fea0003800000 */
[----:B------:R-:W1:Y:S02]  /*5450*/  SYNCS.PHASECHK.TRANS64.TRYWAIT P1, [UR6+0x16850], R0 ;  /* 0x01685000ff0075a7 */ /* 0x000e640008020146 */
[----:B-1----:R-:W-:Y:S05]  /*5460*/  @!P1 BRA `(.L_x_14051) ;  /* 0x0000010c00a89947 */ /* 0x002fea0003800000 */
.L_x_14048:
[----:B------:R-:W-:Y:S01]  /*5470*/  UIADD3 UR6, UR45, 0x400, URZ ;  /* 0x000004002d067890 */ /* 0x000fe2000fffe03f */
[----:B------:R-:W-:Y:S01]  /*5480*/  WARPGROUP.ARRIVE ;  /* 0x00000000000079c5 */ /* 0x000fe20000000000 */
[----:B------:R-:W-:-:S05]  /*5490*/  UMOV UR7, 0x40000040 ;  /* 0x4000004000077882 */ /* 0x000fca0000000000 */
[----:B------:R-:W1:Y:S01]  /*54a0*/  S2R R8, SR_TID.X ;  /* 0x0000000000087919 */ /* 0x000e620000002100 */
[----:B------:R-:W-:-:S04]  /*54b0*/  USHF.R.U32.HI UR6, URZ, 0x4, UR6 ;  /* 0x000000043f067899 */ /* 0x000fc80008011606 */
[----:B------:R-:W-:-:S04]  /*54c0*/  ULOP3.LUT UR6, UR6, 0x3fff, URZ, 0xc0, !UPT ;  /* 0x00003fff06067892 */ /* 0x000fc8000f8ec03f */
[----:B------:R-:W-:-:S07]  /*54d0*/  ULEA UR10, UR26, UR6, 0xa ;  /* 0x000000061a0a7291 */ /* 0x000fce000f8e503f */
[----:B------:R-:W-:Y:S02]  /*54e0*/  UMOV UR6, UR10 ;  /* 0x0000000a00067c82 */ /* 0x000fe40008000000 */
[----:B------:R-:W-:Y:S01]  /*54f0*/  HGMMA.64x64x16.F32.BF16 R88, R148, gdesc[UR4].tnspB, R88, gsb0 ;  /* 0x40e0000494587df0 */ /* 0x000fe20008001858 */
[----:B------:R-:W-:Y:S01]  /*5500*/  UIADD3 UR6, UR10, 0x80, URZ ;  /* 0x000000800a067890 */ /* 0x000fe2000fffe03f */
[----:B------:R-:W-:Y:S01]  /*5510*/  UMOV UR7, 0x40000040 ;  /* 0x4000004000077882 */ /* 0x000fe20000000000 */
[----:B-1----:R-:W-:Y:S02]  /*5520*/  SHF.R.U32.HI R5, RZ, 0x7, R8 ;  /* 0x00000007ff057819 */ /* 0x002fe40000011608 */
[----:B------:R-:W-:-:S03]  /*5530*/  ISETP.GE.U32.AND P1, PT, R8, 0x180, PT ;  /* 0x000001800800780c */ /* 0x000fc60003f26070 */
[----:B0-----:R-:W-:-:S05]  /*5540*/  VIADD R0, R5, 0x9 ;  /* 0x0000000905007836 */ /* 0x001fca0000000000 */
[----:B------:R-:W-:Y:S01]  /*5550*/  SEL R0, R0, 0x9, !P1 ;  /* 0x0000000900007807 */ /* 0x000fe20004800000 */
        /* <DEDUP_REMOVED lines=37> */
.L_x_14052:
[----:B------:R-:W-:Y:S01]  /*57b0*/  UISETP.NE.AND UP1, UPT, UR53, URZ, UPT ;  /* 0x0000003f3500728c */ /* 0x000fe2000bf25270 */
[----:B------:R-:W-:Y:S01]  /*57c0*/  VIADD R13, R17, UR39 ;  /* 0x00000027110d7c36 */ /* 0x000fe20008000000 */
[----:B------:R-:W-:Y:S01]  /*57d0*/  ULEA UR6, UR48, UR45, 0x3 ;  /* 0x0000002d30067291 */ /* 0x000fe2000f8e183f */
[----:B------:R-:W-:Y:S01]  /*57e0*/  IMAD.U32 R8, RZ, RZ, UR47 ;  /* 0x0000002fff087e24 */ /* 0x000fe2000f8e00ff */
[----:B------:R-:W-:Y:S02]  /*57f0*/  UISETP.NE.AND UP0, UPT, UR52, URZ, UPT ;  /* 0x0000003f3400728c */ /* 0x000fe4000bf05270 */
[----:B------:R-:W-:Y:S01]  /*5800*/  PLOP3.LUT P1, PT, PT, PT, UP1, 0x80, 0x0 ;  /* 0x000000000000781c */ /* 0x000fe20003f2f018 */
[----:B------:R-:W-:Y:S01]  /*5810*/  UIADD3 UR6, UR6, 0x16840, URZ ;  /* 0x0001684006067890 */ /* 0x000fe2000fffe03f */
[----:B------:R-:W-:-:S03]  /*5820*/  PLOP3.LUT P2, PT, PT, PT, UP1, 0x80, 0x0 ;  /* 0x000000000000781c */ /* 0x000fc60003f4f018 */
[----:B------:R-:W-:Y:S01]  /*5830*/  @UP1 ULDC UR7, c[0x0][0x44c] ;  /* 0x0001130000071ab9 */ /* 0x000fe20000000800 */
[----:B------:R-:W-:-:S07]  /*5840*/  UPRMT UR6, UR43, 0x654, UR6 ;  /* 0x000006542b067896 */ /* 0x000fce0008000006 */
[----:B0-----:R-:W-:Y:S01]  /*5850*/  @P1 IMAD.HI.U32 R0, R13, UR7, RZ ;  /* 0x000000070d001c27 */ /* 0x001fe2000f8e00ff */
[----:B------:R-:W-:Y:S01]  /*5860*/  @UP1 ULDC UR7, c[0x0][0x450] ;  /* 0x0001140000071ab9 */ /* 0x000fe20000000800 */
[----:B------:R-:W-:Y:S01]  /*5870*/  PLOP3.LUT P1, PT, PT, PT, UP0, 0x40, 0x0 ;  /* 0x000000000000781c */ /* 0x000fe20003f2e808 */
[----:B------:R-:W-:Y:S01]  /*5880*/  SYNCS.ARRIVE.TRANS64.RED.A1T0 RZ, [UR6], RZ ;  /* 0x000000ffffff79a7 */ /* 0x000fe20008100406 */
[----:B------:R-:W-:Y:S01]  /*5890*/  ULOP3.LUT UR6, URZ, UR23, URZ, 0x33, !UPT ;  /* 0x000000173f067292 */ /* 0x000fe2000f8e333f */
[----:B------:R-:W-:Y:S01]  /*58a0*/  @P2 SHF.R.U32.HI R13, RZ, UR7, R0 ;  /* 0x00000007ff0d2c19 */ /* 0x000fe20008011600 */
[----:B------:R-:W-:-:S04]  /*58b0*/  IMAD.SHL.U32 R0, R4, 0x80, RZ ;  /* 0x0000008004007824 */ /* 0x000fc800078e00ff */
[----:B------:R-:W0:Y:S01]  /*58c0*/  SHFL.IDX PT, R15, R13, RZ, 0x1c1f ;  /* 0x001c1fff0d0f7589 */ /* 0x000e2200000e0000 */
[----:B------:R-:W-:-:S04]  /*58d0*/  IADD3 R5, -R16, 0x1, -R0 ;  /* 0x0000000110057810 */ /* 0x000fc80007ffe900 */
        /* <DEDUP_REMOVED lines=19> */
.L_x_14055:
[----:B------:R-:W-:-:S05]  /*5a10*/  IMAD.U32 R14, RZ, RZ, UR22 ;  /* 0x00000016ff0e7e24 */ /* 0x000fca000f8e00ff */
[----:B------:R-:W-:-:S13]  /*5a20*/  ISETP.NE.AND P1, PT, R14, 0x1, PT ;  /* 0x000000010e00780c */ /* 0x000fda0003f25270 */
[----:B------:R-:W0:Y:S02]  /*5a30*/  @P1 LDC.64 R8, c[0x0][0x9e8] ;  /* 0x00027a00ff081b82 */ /* 0x000e240000000a00 */
[----:B0-----:R-:W-:-:S05]  /*5a40*/  @P1 IMAD.HI.U32 R8, R15, R8, RZ ;  /* 0x000000080f081227 */ /* 0x001fca00078e00ff */
[----:B------:R-:W-:-:S07]  /*5a50*/  @P1 SHF.R.U32.HI R15, RZ, R9, R8 ;  /* 0x00000009ff0f1219 */ /* 0x000fce0000011608 */
.L_x_14056:
[----:B------:R-:W-:Y:S05]  /*5a60*/  BSYNC B0 ;  /* 0x0000000000007941 */ /* 0x000fea0003800000 */
.L_x_14054:
[----:B------:R-:W-:-:S04]  /*5a70*/  IMAD R15, R15, R14, -R0 ;  /* 0x0000000e0f0f7224 */ /* 0x000fc800078e0a00 */
[----:B------:R-:W-:-:S05]  /*5a80*/  IMAD.IADD R15, R15, 0x1, -R16 ;  /* 0x000000010f0f7824 */ /* 0x000fca00078e0a10 */
[----:B------:R-:W-:Y:S02]  /*5a90*/  VIADDMNMX R10, R15, R14, R10, PT ;  /* 0x0000000e0f0a7246 */ /* 0x000fe4000380010a */
[----:B------:R-:W-:-:S07]  /*5aa0*/  VIMNMX R5, R5, R15, !PT ;  /* 0x0000000f05057248 */ /* 0x000fce0007fe0100 */
.L_x_14053:
        /* <DEDUP_REMOVED lines=116> */
.L_x_14059:
[----:B------:R-:W-:-:S05]  /*61f0*/  IMAD.U32 R10, RZ, RZ, UR22 ;  /* 0x00000016ff0a7e24 */ /* 0x000fca000f8e00ff */
[----:B------:R-:W-:-:S13]  /*6200*/  ISETP.NE.AND P2, PT, R10, 0x1, PT ;  /* 0x000000010a00780c */ /* 0x000fda0003f45270 */
[----:B------:R-:W0:Y:S02]  /*6210*/  @P2 LDC.64 R8, c[0x0][0x9e8] ;  /* 0x00027a00ff082b82 */ /* 0x000e240000000a00 */
[----:B0-----:R-:W-:-:S05]  /*6220*/  @P2 IMAD.HI.U32 R8, R5, R8, RZ ;  /* 0x0000000805082227 */ /* 0x001fca00078e00ff */
[----:B------:R-:W-:-:S07]  /*6230*/  @P2 SHF.R.U32.HI R5, RZ, R9, R8 ;  /* 0x00000009ff052219 */ /* 0x000fce0000011608 */
.L_x_14060:
[----:B------:R-:W-:Y:S05]  /*6240*/  BSYNC B0 ;  /* 0x0000000000007941 */ /* 0x000fea0003800000 */
.L_x_14058:
[----:B------:R-:W-:-:S04]  /*6250*/  IMAD R5, R5, R10, -R0 ;  /* 0x0000000a05057224 */ /* 0x000fc800078e0a00 */
[----:B------:R-:W-:-:S05]  /*6260*/  IMAD.IADD R5, R5, 0x1, -R16 ;  /* 0x0000000105057824 */ /* 0x000fca00078e0a10 */
[----:B------:R-:W-:Y:S02]  /*6270*/  VIADDMNMX R12, R5, R10, R12, PT ;  /* 0x0000000a050c7246 */ /* 0x000fe4000380010c */
[----:B------:R-:W-:-:S07]  /*6280*/  VIMNMX R11, R11, R5, !PT ;  /* 0x000000050b0b7248 */ /* 0x000fce0007fe0100 */
.L_x_14057:
        /* <DEDUP_REMOVED lines=37> */
[----:B------:R-:W-:Y:S02]  /*64e0*/  FMNMX.FTZ R13, R27, R10, !PT ;  /* 0x0000000a1b0d7209 */ /* 0x000fe40007810000 */
[----:B------:R-:W-:Y:S02]  /*64f0*/  FMNMX.FTZ R5, R61, R0, !PT ;  /* 0x000000003d057209 */ /* 0x000fe40007810000 */
[----:B------:R-:W-:Y:S02]  /*6500*/  ISETP.GT.AND P2, PT, R11, 0x11, P1 ;  /* 0x000000110b00780c */ /* 0x000fe40000f44270 */
[----:B------:R-:W-:Y:S02]  /*6510*/  FMNMX.FTZ R0, R64, R5, !PT ;  /* 0x0000000540007209 */ /* 0x000fe40007810000 */
[----:B------:R-:W-:-:S02]  /*6520*/  FSEL R31, R31, -INF , !P4 ;  /* 0xff8000001f1f7808 */ /* 0x000fc40006000000 */
[----:B------:R-:W-:Y:S02]  /*6530*/  FMNMX.FTZ R5, R65, R0, !PT ;  /* 0x0000000041057209 */ /* 0x000fe40007810000 */
[----:B------:R-:W-:Y:S02]  /*6540*/  FMNMX.FTZ R14, R30, R13, !PT ;  /* 0x0000000d1e0e7209 */ /* 0x000fe40007810000 */
[----:B------:R-:W-:Y:S02]  /*6550*/  FMNMX.FTZ R0, R68, R5, !PT ;  /* 0x0000000544007209 */ /* 0x000fe40007810000 */
[----:B------:R-:W-:Y:S02]  /*6560*/  ISETP.GT.AND P3, PT, R11, 0x18, P1 ;  /* 0x000000180b00780c */ /* 0x000fe40000f64270 */
[----:B------:R-:W-:Y:S02]  /*6570*/  FMNMX.FTZ R5, R69, R0, !PT ;  /* 0x0000000045057209 */ /* 0x000fe40007810000 */
[----:B------:R-:W-:-:S02]  /*6580*/  ISETP.LT.OR P2, PT, R12, 0x12, P2 ;  /* 0x000000120c00780c */ /* 0x000fc40001741670 */
[----:B------:R-:W-:Y:S02]  /*6590*/  FMNMX.FTZ R0, R72, R5, !PT ;  /* 0x0000000548007209 */ /* 0x000fe40007810000 */
[----:B------:R-:W-:Y:S02]  /*65a0*/  FMNMX.FTZ R13, R31, R14, !PT ;  /* 0x0000000e1f0d7209 */ /* 0x000fe40007810000 */
[----:B------:R-:W-:Y:S02]  /*65b0*/  FMNMX.FTZ R5, R73, R0, !PT ;  /* 0x0000000049057209 */ /* 0x000fe40007810000 */
[----:B------:R-:W-:Y:S02]  /*65c0*/  ISETP.GT.AND P4, PT, R11, 0x19, P1 ;  /* 0x000000190b00780c */ /* 0x000fe40000f84270 */
[----:B------:R-:W-:Y:S02]  /*65d0*/  FMNMX.FTZ R0, R76, R5, !PT ;  /* 0x000000054c007209 */ /* 0x000fe40007810000 */
[----:B------:R-:W-:-:S02]  /*65e0*/  ISETP.LT.OR P3, PT, R12, 0x19, P3 ;  /* 0x000000190c00780c */ /* 0x000fc40001f61670 */
[----:B------:R-:W-:Y:S02]  /*65f0*/  FMNMX.FTZ R5, R77, R0, !PT ;  /* 0x000000004d057209 */ /* 0x000fe40007810000 */
[----:B------:R-:W-:Y:S02]  /*6600*/  FSEL R35, R35, -INF , !P2 ;  /* 0xff80000023237808 */ /* 0x000fe40005000000 */
[----:B------:R-:W-:Y:S02]  /*6610*/  FMNMX.FTZ R0, R80, R5, !PT ;  /* 0x0000000550007209 */ /* 0x000fe40007810000 */
[----:B------:R-:W-:Y:S02]  /*6620*/  FMNMX.FTZ R14, R34, R13, !PT ;  /* 0x0000000d220e7209 */ /* 0x000fe40007810000 */
[----:B------:R-:W-:Y:S02]  /*6630*/  FMNMX.FTZ R5, R81, R0, !PT ;  /* 0x0000000051057209 */ /* 0x000fe40007810000 */
[----:B------:R-:W-:-:S02]  /*6640*/  ISETP.LT.OR P4, PT, R12, 0x1a, P4 ;  /* 0x0000001a0c00780c */ /* 0x000fc40002781670 */
[----:B------:R-:W-:Y:S02]  /*6650*/  FMNMX.FTZ R0, R84, R5, !PT ;  /* 0x0000000554007209 */ /* 0x000fe40007810000 */
[----:B------:R-:W-:Y:S02]  /*6660*/  FSEL R38, R38, -INF , !P3 ;  /* 0xff80000026267808 */ /* 0x000fe40005800000 */
[----:B------:R-:W-:Y:S02]  /*6670*/  FMNMX.FTZ R5, R85, R0, !PT ;  /* 0x0000000055057209 */ /* 0x000fe40007810000 */
[----:B------:R-:W-:Y:S02]  /*6680*/  FMNMX.FTZ R15, R35, R14, !PT ;  /* 0x0000000e230f7209 */ /* 0x000fe40007810000 */
[----:B------:R-:W-:Y:S01]  /*6690*/  ISETP.GT.AND P2, PT, R11, 0x21, P1 ;  /* 0x000000210b00780c */ /* 0x000fe20000f44270 */
[----:B------:R-:W0:Y:S01]  /*66a0*/  SHFL.BFLY PT, R0, R5, 0x2, 0x1f ;  /* 0x0c401f0005007f89 */ /* 0x000e2200000e0000 */
[----:B------:R-:W-:-:S02]  /*66b0*/  FSEL R39, R39, -INF , !P4 ;  /* 0xff80000027277808 */ /* 0x000fc40006000000 */
[----:B------:R-:W-:Y:S02]  /*66c0*/  FMNMX.FTZ R14, R38, R15, !PT ;  /* 0x0000000f260e7209 */ /* 0x000fe40007810000 */
[----:B------:R-:W-:Y:S02]  /*66d0*/  ISETP.GT.AND P3, PT, R11, 0x28, P1 ;  /* 0x000000280b00780c */ /* 0x000fe40000f64270 */
[C---:B------:R-:W-:Y:S02]  /*66e0*/  ISETP.LT.OR P2, PT, R12.reuse, 0x22, P2 ;  /* 0x000000220c00780c */ /* 0x040fe40001741670 */
[----:B------:R-:W-:Y:S02]  /*66f0*/  FMNMX.FTZ R15, R39, R14, !PT ;  /* 0x0000000e270f7209 */ /* 0x000fe40007810000 */
[----:B------:R-:W-:Y:S02]  /*6700*/  ISETP.GT.AND P4, PT, R11, 0x29, P1 ;  /* 0x000000290b00780c */ /* 0x000fe40000f84270 */
[----:B------:R-:W-:-:S02]  /*6710*/  ISETP.LT.OR P3, PT, R12, 0x29, P3 ;  /* 0x000000290c00780c */ /* 0x000fc40001f61670 */
[----:B------:R-:W-:Y:S02]  /*6720*/  FSEL R43, R43, -INF , !P2 ;  /* 0xff8000002b2b7808 */ /* 0x000fe40005000000 */
[----:B------:R-:W-:Y:S02]  /*6730*/  FMNMX.FTZ R14, R42, R15, !PT ;  /* 0x0000000f2a0e7209 */ /* 0x000fe40007810000 */
[----:B------:R-:W-:Y:S02]  /*6740*/  ISETP.GT.AND P2, PT, R11, 0x30, P1 ;  /* 0x000000300b00780c */ /* 0x000fe40000f44270 */
[----:B------:R-:W-:Y:S02]  /*6750*/  FSEL R46, R46, -INF , !P3 ;  /* 0xff8000002e2e7808 */ /* 0x000fe40005800000 */
[----:B------:R-:W-:Y:S02]  /*6760*/  ISETP.LT.OR P4, PT, R12, 0x2a, P4 ;  /* 0x0000002a0c00780c */ /* 0x000fe40002781670 */
[----:B0-----:R-:W-:-:S02]  /*6770*/  FMNMX.FTZ R8, R5, R0, !PT ;  /* 0x0000000005087209 */ /* 0x001fc40007810000 */
[----:B------:R-:W-:Y:S02]  /*6780*/  FMNMX.FTZ R15, R43, R14, !PT ;  /* 0x0000000e2b0f7209 */ /* 0x000fe40007810000 */
[----:B------:R-:W-:Y:S01]  /*6790*/  ISETP.GT.AND P3, PT, R11, 0x31, P1 ;  /* 0x000000310b00780c */ /* 0x000fe20000f64270 */
[----:B------:R-:W0:Y:S01]  /*67a0*/  SHFL.BFLY PT, R9, R8, 0x1, 0x1f ;  /* 0x0c201f0008097f89 */ /* 0x000e2200000e0000 */
[----:B------:R-:W-:Y:S02]  /*67b0*/  ISETP.LT.OR P2, PT, R12, 0x31, P2 ;  /* 0x000000310c00780c */ /* 0x000fe40001741670 */
[----:B------:R-:W-:Y:S02]  /*67c0*/  FSEL R47, R47, -INF , !P4 ;  /* 0xff8000002f2f7808 */ /* 0x000fe40006000000 */
[----:B------:R-:W-:Y:S02]  /*67d0*/  FMNMX.FTZ R20, R46, R15, !PT ;  /* 0x0000000f2e147209 */ /* 0x000fe40007810000 */
[----:B------:R-:W-:-:S02]  /*67e0*/  ISETP.GT.AND P5, PT, R11, 0x38, P1 ;  /* 0x000000380b00780c */ /* 0x000fc40000fa4270 */
[----:B------:R-:W-:Y:S02]  /*67f0*/  FSEL R50, R50, -INF , !P2 ;  /* 0xff80000032327808 */ /* 0x000fe40005000000 */
[C---:B------:R-:W-:Y:S02]  /*6800*/  ISETP.LT.OR P3, PT, R12.reuse, 0x32, P3 ;  /* 0x000000320c00780c */ /* 0x040fe40001f61670 */
[----:B------:R-:W-:Y:S02]  /*6810*/  FMNMX.FTZ R15, R47, R20, !PT ;  /* 0x000000142f0f7209 */ /* 0x000fe40007810000 */
[----:B------:R-:W-:Y:S02]  /*6820*/  ISETP.GT.AND P4, PT, R11, 0x39, P1 ;  /* 0x000000390b00780c */ /* 0x000fe40000f84270 */
[----:B------:R-:W-:Y:S02]  /*6830*/  ISETP.LT.OR P5, PT, R12, 0x39, P5 ;  /* 0x000000390c00780c */ /* 0x000fe40002fa1670 */
[----:B------:R-:W-:-:S02]  /*6840*/  FSEL R51, R51, -INF , !P3 ;  /* 0xff80000033337808 */ /* 0x000fc40005800000 */
[----:B------:R-:W-:Y:S02]  /*6850*/  FMNMX.FTZ R20, R50, R15, !PT ;  /* 0x0000000f32147209 */ /* 0x000fe40007810000 */
[----:B------:R-:W-:Y:S02]  /*6860*/  ISETP.GT.AND P2, PT, R11, 0x40, P1 ;  /* 0x000000400b00780c */ /* 0x000fe40000f44270 */
[----:B------:R-:W-:Y:S02]  /*6870*/  FSEL R54, R54, -INF , !P5 ;  /* 0xff80000036367808 */ /* 0x000fe40006800000 */
[----:B------:R-:W-:Y:S02]  /*6880*/  ISETP.LT.OR P4, PT, R12, 0x3a, P4 ;  /* 0x0000003a0c00780c */ /* 0x000fe40002781670 */
[----:B------:R-:W-:Y:S02]  /*6890*/  FMNMX.FTZ R21, R51, R20, !PT ;  /* 0x0000001433157209 */ /* 0x000fe40007810000 */
[----:B0-----:R-:W-:-:S02]  /*68a0*/  FMNMX.FTZ R0, R8, R9, !PT ;  /* 0x0000000908007209 */ /* 0x001fc40007810000 */
[----:B------:R-:W-:Y:S02]  /*68b0*/  ISETP.GT.AND P3, PT, R11, 0x41, P1 ;  /* 0x000000410b00780c */ /* 0x000fe40000f64270 */
[----:B------:R-:W-:Y:S01]  /*68c0*/  ISETP.LT.OR P2, PT, R12, 0x41, P2 ;  /* 0x000000410c00780c */ /* 0x000fe20001741670 */
[----:B------:R-:W-:Y:S01]  /*68d0*/  FMUL.FTZ R9, R0, UR21 ;  /* 0x0000001500097c20 */ /* 0x000fe20008410000 */
[----:B------:R-:W-:Y:S02]  /*68e0*/  FSEL R55, R55, -INF , !P4 ;  /* 0xff80000037377808 */ /* 0x000fe40006000000 */
[----:B------:R-:W-:Y:S02]  /*68f0*/  FMNMX.FTZ R20, R54, R21, !PT ;  /* 0x0000001536147209 */ /* 0x000fe40007810000 */
[----:B------:R-:W-:Y:S02]  /*6900*/  ISETP.GT.AND P5, PT, R11, 0x48, P1 ;  /* 0x000000480b00780c */ /* 0x000fe40000fa4270 */
[----:B------:R-:W-:-:S02]  /*6910*/  FSEL R58, R58, -INF , !P2 ;  /* 0xff8000003a3a7808 */ /* 0x000fc40005000000 */
[----:B------:R-:W-:Y:S02]  /*6920*/  ISETP.LT.OR P3, PT, R12, 0x42, P3 ;  /* 0x000000420c00780c */ /* 0x000fe40001f61670 */
[----:B------:R-:W-:Y:S02]  /*6930*/  FMNMX.FTZ R21, R55, R20, !PT ;  /* 0x0000001437157209 */ /* 0x000fe40007810000 */
[----:B------:R-:W-:Y:S02]  /*6940*/  FSETP.NEU.FTZ.AND P6, PT, R0, -INF , PT ;  /* 0xff8000000000780b */ /* 0x000fe40003fdd000 */
[----:B------:R-:W-:Y:S02]  /*6950*/  ISETP.GT.AND P4, PT, R11, 0x49, P1 ;  /* 0x000000490b00780c */ /* 0x000fe40000f84270 */
[----:B------:R-:W-:Y:S02]  /*6960*/  ISETP.LT.OR P5, PT, R12, 0x49, P5 ;  /* 0x000000490c00780c */ /* 0x000fe40002fa1670 */
[----:B------:R-:W-:-:S02]  /*6970*/  FSEL R59, R59, -INF , !P3 ;  /* 0xff8000003b3b7808 */ /* 0x000fc40005800000 */
[----:B------:R-:W-:Y:S02]  /*6980*/  FMNMX.FTZ R20, R58, R21, !PT ;  /* 0x000000153a147209 */ /* 0x000fe40007810000 */
[----:B------:R-:W-:Y:S02]  /*6990*/  FSEL R5, R9, RZ, P6 ;  /* 0x000000ff09057208 */ /* 0x000fe40003000000 */
[----:B------:R-:W-:Y:S02]  /*69a0*/  ISETP.GT.AND P2, PT, R11, 0x50, P1 ;  /* 0x000000500b00780c */ /* 0x000fe40000f44270 */
[----:B------:R-:W-:Y:S01]  /*69b0*/  FSEL R62, R62, -INF , !P5 ;  /* 0xff8000003e3e7808 */ /* 0x000fe20006800000 */
[--C-:B------:R-:W-:Y:S01]  /*69c0*/  FFMA.FTZ R148, R24, UR21, -R5.reuse ;  /* 0x0000001518947c23 */ /* 0x100fe20008010805 */
[----:B------:R-:W-:Y:S01]  /*69d0*/  ISETP.LT.OR P4, PT, R12, 0x4a, P4 ;  /* 0x0000004a0c00780c */ /* 0x000fe20002781670 */
[--C-:B------:R-:W-:Y:S01]  /*69e0*/  FFMA.FTZ R8, R25, UR21, -R5.reuse ;  /* 0x0000001519087c23 */ /* 0x100fe20008010805 */
[----:B------:R-:W-:Y:S01]  /*69f0*/  FMNMX.FTZ R21, R59, R20, !PT ;  /* 0x000000143b157209 */ /* 0x000fe20007810000 */
[--C-:B------:R-:W-:Y:S01]  /*6a00*/  FFMA.FTZ R33, R33, UR21, -R5.reuse ;  /* 0x0000001521217c23 */ /* 0x100fe20008010805 */
[----:B------:R-:W-:Y:S01]  /*6a10*/  ISETP.GT.AND P3, PT, R11, 0x51, P1 ;  /* 0x000000510b00780c */ /* 0x000fe20000f64270 */
[--C-:B------:R-:W-:Y:S01]  /*6a20*/  FFMA.FTZ R146, R36, UR21, -R5.reuse ;  /* 0x0000001524927c23 */ /* 0x100fe20008010805 */
[----:B------:R-:W-:Y:S01]  /*6a30*/  ISETP.LT.OR P2, PT, R12, 0x51, P2 ;  /* 0x000000510c00780c */ /* 0x000fe20001741670 */
[----:B------:R0:W-:Y:S01]  /*6a40*/  MUFU.EX2 R10, R33 ;  /* 0x00000021000a7308 */ /* 0x0001e20000000800 */
[----:B------:R-:W-:Y:S01]  /*6a50*/  FSEL R63, R63, -INF , !P4 ;  /* 0xff8000003f3f7808 */ /* 0x000fe20006000000 */
[--C-:B------:R-:W-:Y:S01]  /*6a60*/  FFMA.FTZ R150, R28, UR21, -R5.reuse ;  /* 0x000000151c967c23 */ /* 0x100fe20008010805 */
[----:B------:R-:W-:Y:S01]  /*6a70*/  FMNMX.FTZ R24, R62, R21, !PT ;  /* 0x000000153e187209 */ /* 0x000fe20007810000 */
[--C-:B------:R-:W-:Y:S01]  /*6a80*/  FFMA.FTZ R9, R29, UR21, -R5.reuse ;  /* 0x000000151d097c23 */ /* 0x100fe20008010805 */
[----:B------:R-:W-:Y:S01]  /*6a90*/  ISETP.GT.AND P5, PT, R11, 0x58, P1 ;  /* 0x000000580b00780c */ /* 0x000fe20000fa4270 */
[--C-:B------:R-:W-:Y:S01]  /*6aa0*/  FFMA.FTZ R144, R32, UR21, -R5.reuse ;  /* 0x0000001520907c23 */ /* 0x100fe20008010805 */
        /* <DEDUP_REMOVED lines=9> */
[--C-:B------:R-:W-:Y:S01]  /*6b40*/  FFMA.FTZ R15, R45, UR21, -R5.reuse ;  /* 0x000000152d0f7c23 */ /* 0x100fe20008010805 */
        /* <DEDUP_REMOVED lines=31> */
[----:B------:R-:W-:Y:S01]  /*6d40*/  FFMA.FTZ R85, R85, UR21, -R5 ;  /* 0x0000001555557c23 */ /* 0x000fe20008010805 */
[----:B------:R-:W-:Y:S01]  /*6d50*/  FSEL R75, R75, -INF , !P3 ;  /* 0xff8000004b4b7808 */ /* 0x000fe20005800000 */
[----:B------:R-:W-:Y:S01]  /*6d60*/  MUFU.EX2 R148, R148 ;  /* 0x0000009400947308 */ /* 0x000fe20000000800 */
[----:B------:R-:W-:-:S02]  /*6d70*/  FMNMX.FTZ R24, R74, R25, !PT ;  /* 0x000000194a187209 */ /* 0x000fc40007810000 */
[----:B------:R-:W-:Y:S02]  /*6d80*/  ISETP.GT.AND P2, PT, R11, 0x70, P1 ;  /* 0x000000700b00780c */ /* 0x000fe40000f44270 */
[----:B------:R-:W-:Y:S02]  /*6d90*/  FSEL R78, R78, -INF , !P5 ;  /* 0xff8000004e4e7808 */ /* 0x000fe40006800000 */
[C---:B------:R-:W-:Y:S01]  /*6da0*/  ISETP.LT.OR P4, PT, R12.reuse, 0x6a, P4 ;  /* 0x0000006a0c00780c */ /* 0x040fe20002781670 */
[----:B------:R-:W-:Y:S01]  /*6db0*/  MUFU.EX2 R8, R8 ;  /* 0x0000000800087308 */ /* 0x000fe20000000800 */
[----:B------:R-:W-:Y:S02]  /*6dc0*/  FMNMX.FTZ R25, R75, R24, !PT ;  /* 0x000000184b197209 */ /* 0x000fe40007810000 */
[----:B------:R-:W-:Y:S02]  /*6dd0*/  ISETP.GT.AND P3, PT, R11, 0x71, P1 ;  /* 0x000000710b00780c */ /* 0x000fe40000f64270 */
[----:B------:R-:W-:-:S02]  /*6de0*/  ISETP.LT.OR P2, PT, R12, 0x71, P2 ;  /* 0x000000710c00780c */ /* 0x000fc40001741670 */
[----:B------:R-:W-:Y:S01]  /*6df0*/  FSEL R79, R79, -INF , !P4 ;  /* 0xff8000004f4f7808 */ /* 0x000fe20006000000 */
[----:B------:R-:W-:Y:S01]  /*6e00*/  MUFU.EX2 R150, R150 ;  /* 0x0000009600967308 */ /* 0x000fe20000000800 */
[----:B------:R-:W-:Y:S02]  /*6e10*/  FMNMX.FTZ R24, R78, R25, !PT ;  /* 0x000000194e187209 */ /* 0x000fe40007810000 */
[----:B------:R-:W-:Y:S02]  /*6e20*/  ISETP.GT.AND P5, PT, R11, 0x78, P1 ;  /* 0x000000780b00780c */ /* 0x000fe40000fa4270 */
[----:B------:R-:W-:Y:S02]  /*6e30*/  ISETP.LT.OR P3, PT, R12, 0x72, P3 ;  /* 0x000000720c00780c */ /* 0x000fe40001f61670 */
[----:B------:R-:W-:Y:S01]  /*6e40*/  FSEL R82, R82, -INF , !P2 ;  /* 0xff80000052527808 */ /* 0x000fe20005000000 */
[----:B------:R-:W-:Y:S01]  /*6e50*/  MUFU.EX2 R9, R9 ;  /* 0x0000000900097308 */ /* 0x000fe20000000800 */
[----:B------:R-:W-:-:S02]  /*6e60*/  FMNMX.FTZ R25, R79, R24, !PT ;  /* 0x000000184f197209 */ /* 0x000fc40007810000 */
[----:B------:R-:W-:Y:S01]  /*6e70*/  ISETP.GT.AND P1, PT, R11, 0x79, P1 ;  /* 0x000000790b00780c */ /* 0x000fe20000f24270 */
[----:B------:R-:W-:Y:S01]  /*6e80*/  FFMA.FTZ R11, R57, UR21, -R5 ;  /* 0x00000015390b7c23 */ /* 0x000fe20008010805 */
[----:B------:R-:W-:Y:S02]  /*6e90*/  ISETP.LT.OR P5, PT, R12, 0x79, P5 ;  /* 0x000000790c00780c */ /* 0x000fe40002fa1670 */
[----:B------:R-:W-:Y:S01]  /*6ea0*/  FSEL R83, R83, -INF , !P3 ;  /* 0xff80000053537808 */ /* 0x000fe20005800000 */
[----:B------:R-:W-:Y:S01]  /*6eb0*/  MUFU.EX2 R144, R144 ;  /* 0x0000009000907308 */ /* 0x000fe20000000800 */
[----:B------:R-:W-:Y:S02]  /*6ec0*/  FMNMX.FTZ R24, R82, R25, !PT ;  /* 0x0000001952187209 */ /* 0x000fe40007810000 */
[----:B------:R-:W-:Y:S02]  /*6ed0*/  ISETP.LT.OR P1, PT, R12, 0x7a, P1 ;  /* 0x0000007a0c00780c */ /* 0x000fe40000f21670 */
[----:B------:R-:W-:-:S02]  /*6ee0*/  FSEL R86, R86, -INF , !P5 ;  /* 0xff80000056567808 */ /* 0x000fc40006800000 */
[----:B------:R-:W-:Y:S01]  /*6ef0*/  FMNMX.FTZ R25, R83, R24, !PT ;  /* 0x0000001853197209 */ /* 0x000fe20007810000 */
[--C-:B------:R-:W-:Y:S01]  /*6f00*/  FFMA.FTZ R24, R77, UR21, -R5.reuse ;  /* 0x000000154d187c23 */ /* 0x100fe20008010805 */
[----:B------:R-:W-:Y:S01]  /*6f10*/  FSEL R87, R87, -INF , !P1 ;  /* 0xff80000057577808 */ /* 0x000fe20004800000 */
[----:B------:R-:W-:Y:S01]  /*6f20*/  MUFU.EX2 R146, R146 ;  /* 0x0000009200927308 */ /* 0x000fe20000000800 */
[----:B------:R-:W-:Y:S01]  /*6f30*/  FMNMX.FTZ R12, R86, R25, !PT ;  /* 0x00000019560c7209 */ /* 0x000fe20007810000 */
[----:B------:R-:W-:Y:S01]  /*6f40*/  FFMA.FTZ R25, R73, UR21, -R5 ;  /* 0x0000001549197c23 */ /* 0x000fe20008010805 */
[----:B------:R-:W-:Y:S02]  /*6f50*/  FSEL R37, R0, RZ, P6 ;  /* 0x000000ff00257208 */ /* 0x000fe40003000000 */
[----:B------:R-:W-:-:S03]  /*6f60*/  FMNMX.FTZ R12, R87, R12, !PT ;  /* 0x0000000c570c7209 */ /* 0x000fc60007810000 */
[----:B------:R-:W-:Y:S01]  /*6f70*/  FADD.FTZ R37, -R37, R6 ;  /* 0x0000000625257221 */ /* 0x000fe20000010100 */
[----:B------:R-:W-:Y:S01]  /*6f80*/  MUFU.EX2 R13, R13 ;  /* 0x0000000d000d7308 */ /* 0x000fe20000000800 */
[----:B0-----:R-:W0:Y:S02]  /*6f90*/  SHFL.BFLY PT, R33, R12, 0x2, 0x1f ;  /* 0x0c401f000c217f89 */ /* 0x001e2400000e0000 */
[----:B------:R-:W-:-:S05]  /*6fa0*/  FMUL.FTZ R6, R37, UR21 ;  /* 0x0000001525067c20 */ /* 0x000fca0008410000 */
[----:B------:R-:W-:Y:S08]  /*6fb0*/  MUFU.EX2 R140, R140 ;  /* 0x0000008c008c7308 */ /* 0x000ff00000000800 */
[----:B------:R-:W1:Y:S08]  /*6fc0*/  MUFU.EX2 R6, R6 ;  /* 0x0000000600067308 */ /* 0x000e700000000800 */
[----:B------:R-:W-:Y:S01]  /*6fd0*/  MUFU.EX2 R14, R41 ;  /* 0x00000029000e7308 */ /* 0x000fe20000000800 */
[----:B0-----:R-:W-:Y:S01]  /*6fe0*/  FMNMX.FTZ R33, R12, R33, !PT ;  /* 0x000000210c217209 */ /* 0x001fe20007810000 */
[----:B------:R-:W-:-:S04]  /*6ff0*/  FFMA.FTZ R12, R81, UR21, -R5 ;  /* 0x00000015510c7c23 */ /* 0x000fc80008010805 */
[----:B------:R-:W0:Y:S02]  /*7000*/  SHFL.BFLY PT, R36, R33, 0x1, 0x1f ;  /* 0x0c201f0021247f89 */ /* 0x000e2400000e0000 */
[----:B------:R-:W-:Y:S01]  /*7010*/  MUFU.EX2 R142, R142 ;  /* 0x0000008e008e7308 */ /* 0x000fe20000000800 */
[----:B-1----:R-:W-:-:S04]  /*7020*/  FFMA.FTZ R3, R6, R3, R148 ;  /* 0x0000000306037223 */ /* 0x002fc80000010094 */
[----:B------:R-:W-:-:S03]  /*7030*/  FADD.FTZ R3, R8, R3 ;  /* 0x0000000308037221 */ /* 0x000fc60000010000 */
[----:B------:R-:W-:Y:S08]  /*7040*/  MUFU.EX2 R15, R15 ;  /* 0x0000000f000f7308 */ /* 0x000ff00000000800 */
[----:B------:R-:W-:Y:S01]  /*7050*/  MUFU.EX2 R136, R136 ;  /* 0x0000008800887308 */ /* 0x000fe20000000800 */
[----:B0-----:R-:W-:-:S07]  /*7060*/  FMNMX.FTZ R5, R33, R36, !PT ;  /* 0x0000002421057209 */ /* 0x001fce0007810000 */
[----:B------:R-:W-:Y:S01]  /*7070*/  MUFU.EX2 R20, R49 ;  /* 0x0000003100147308 */ /* 0x000fe20000000800 */
[C---:B------:R-:W-:Y:S01]  /*7080*/  FSETP.NEU.FTZ.AND P1, PT, R5.reuse, -INF , PT ;  /* 0xff8000000500780b */ /* 0x040fe20003f3d000 */
[----:B------:R-:W-:-:S05]  /*7090*/  FMUL.FTZ R36, R5, UR21 ;  /* 0x0000001505247c20 */ /* 0x000fca0008410000 */
[----:B------:R-:W-:Y:S01]  /*70a0*/  FSEL R36, R36, RZ, P1 ;  /* 0x000000ff24247208 */ /* 0x000fe20000800000 */
[----:B------:R-:W-:Y:S04]  /*70b0*/  MUFU.EX2 R138, R138 ;  /* 0x0000008a008a7308 */ /* 0x000fe80000000800 */
[--C-:B------:R-:W-:Y:S01]  /*70c0*/  FFMA.FTZ R147, R38, UR21, -R36.reuse ;  /* 0x0000001526937c23 */ /* 0x100fe20008010824 */
[----:B------:R-:W-:Y:S01]  /*70d0*/  FSEL R38, R5, RZ, P1 ;  /* 0x000000ff05267208 */ /* 0x000fe20000800000 */
[--C-:B------:R-:W-:Y:S01]  /*70e0*/  FFMA.FTZ R149, R26, UR21, -R36.reuse ;  /* 0x000000151a957c23 */ /* 0x100fe20008010824 */
[--C-:B------:R-:W-:Y:S01]  /*70f0*/  FFMA.FTZ R40, R27, UR21, -R36.reuse ;  /* 0x000000151b287c23 */ /* 0x100fe20008010824 */
[--C-:B------:R-:W-:Y:S01]  /*7100*/  FFMA.FTZ R151, R30, UR21, -R36.reuse ;  /* 0x000000151e977c23 */ /* 0x100fe20008010824 */
[--C-:B------:R-:W-:Y:S01]  /*7110*/  FFMA.FTZ R37, R31, UR21, -R36.reuse ;  /* 0x000000151f257c23 */ /* 0x100fe20008010824 */
[----:B------:R-:W-:Y:S01]  /*7120*/  FADD.FTZ R38, -R38, R7 ;  /* 0x0000000726267221 */ /* 0x000fe20000010100 */
[--C-:B------:R-:W-:Y:S01]  /*7130*/  FFMA.FTZ R145, R34, UR21, -R36.reuse ;  /* 0x0000001522917c23 */ /* 0x100fe20008010824 */
[----:B------:R-:W-:Y:S01]  /*7140*/  MUFU.EX2 R149, R149 ;  /* 0x0000009500957308 */ /* 0x000fe20000000800 */
[--C-:B------:R-:W-:Y:S01]  /*7150*/  FFMA.FTZ R34, R35, UR21, -R36.reuse ;  /* 0x0000001523227c23 */ /* 0x100fe20008010824 */
[----:B------:R-:W-:Y:S01]  /*7160*/  FMUL.FTZ R7, R38, UR21 ;  /* 0x0000001526077c20 */ /* 0x000fe20008410000 */
[--C-:B------:R-:W-:Y:S01]  /*7170*/  FFMA.FTZ R31, R39, UR21, -R36.reuse ;  /* 0x00000015271f7c23 */ /* 0x100fe20008010824 */
[----:B------:R-:W-:Y:S01]  /*7180*/  FADD.FTZ R38, R150, R3 ;  /* 0x0000000396267221 */ /* 0x000fe20000010000 */
[--C-:B------:R-:W-:Y:S01]  /*7190*/  FFMA.FTZ R141, R42, UR21, -R36.reuse ;  /* 0x000000152a8d7c23 */ /* 0x100fe20008010824 */
        /* <DEDUP_REMOVED lines=9> */
[--C-:B------:R-:W-:Y:S01]  /*7230*/  FFMA.FTZ R45, R55, UR21, -R36.reuse ;  /* 0x00000015372d7c23 */ /* 0x100fe20008010824 */
[----:B------:R-:W1:Y:S01]  /*7240*/  MUFU.EX2 R40, R40 ;  /* 0x0000002800287308 */ /* 0x000e620000000800 */
        /* <DEDUP_REMOVED lines=8> */
[----:B0-----:R-:W-:Y:S01]  /*72d0*/  FFMA.FTZ R35, R7, R2, R149 ;  /* 0x0000000207237223 */ /* 0x001fe20000010095 */
[----:B------:R-:W-:Y:S01]  /*72e0*/  FADD.FTZ R3, R13, R38 ;  /* 0x000000260d037221 */ /* 0x000fe20000010000 */
[--C-:B------:R-:W-:Y:S01]  /*72f0*/  FFMA.FTZ R42, R67, UR21, -R36.reuse ;  /* 0x00000015432a7c23 */ /* 0x100fe20008010824 */
[--C-:B------:R-:W-:Y:S01]  /*7300*/  FFMA.FTZ R131, R70, UR21, -R36.reuse ;  /* 0x0000001546837c23 */ /* 0x100fe20008010824 */
[--C-:B------:R-:W-:Y:S01]  /*7310*/  FFMA.FTZ R41, R71, UR21, -R36.reuse ;  /* 0x0000001547297c23 */ /* 0x100fe20008010824 */
[----:B------:R-:W-:Y:S01]  /*7320*/  FADD.FTZ R3, R140, R3 ;  /* 0x000000038c037221 */ /* 0x000fe20000010000 */
[--C-:B------:R-:W-:Y:S01]  /*7330*/  FFMA.FTZ R125, R74, UR21, -R36.reuse ;  /* 0x000000154a7d7c23 */ /* 0x100fe20008010824 */
[----:B------:R-:W0:Y:S01]  /*7340*/  MUFU.EX2 R37, R37 ;  /* 0x0000002500257308 */ /* 0x000e220000000800 */
[----:B-1----:R-:W-:Y:S01]  /*7350*/  FADD.FTZ R2, R40, R35 ;  /* 0x0000002328027221 */ /* 0x002fe20000010000 */
[----:B------:R-:W-:Y:S01]  /*7360*/  FADD.FTZ R3, R14, R3 ;  /* 0x000000030e037221 */ /* 0x000fe20000010000 */
[--C-:B------:R-:W-:Y:S01]  /*7370*/  FFMA.FTZ R39, R75, UR21, -R36.reuse ;  /* 0x000000154b277c23 */ /* 0x100fe20008010824 */
[--C-:B------:R-:W-:Y:S01]  /*7380*/  FFMA.FTZ R127, R78, UR21, -R36.reuse ;  /* 0x000000154e7f7c23 */ /* 0x100fe20008010824 */
[--C-:B------:R-:W-:Y:S01]  /*7390*/  FFMA.FTZ R121, R82, UR21, -R36.reuse ;  /* 0x0000001552797c23 */ /* 0x100fe20008010824 */
        /* <DEDUP_REMOVED lines=103> */
.L_x_14061:
        /* <DEDUP_REMOVED lines=75> */
.L_x_14043:
        /* <DEDUP_REMOVED lines=24> */
.L_x_14064:
[----:B------:R-:W-:Y:S02]  /*8040*/  ULDC UR15, c[0x0][0x9e4] ;  /* 0x00027900000f7ab9 */ /* 0x000fe40000000800 */
[----:B------:R-:W-:-:S11]  /*8050*/  UISETP.NE.AND UP0, UPT, UR15, 0x1, UPT ;  /* 0x000000010f00788c */ /* 0x000fd6000bf05270 */
[----:B------:R-:W-:Y:S02]  /*8060*/  @UP0 ULDC.64 UR6, c[0x0][0x9e8] ;  /* 0x00027a0000060ab9 */ /* 0x000fe40000000a00 */
[----:B------:R-:W-:-:S04]  /*8070*/  UIMAD.WIDE.U32 UR10, UR14, UR6, URZ ;  /* 0x000000060e0a72a5 */ /* 0x000fc8000f8e003f */
[----:B------:R-:W-:-:S12]  /*8080*/  @UP0 USHF.R.U32.HI UR14, URZ, UR7, UR11 ;  /* 0x000000073f0e0299 */ /* 0x000fd8000801160b */
.L_x_14065:
[----:B------:R-:W-:-:S04]  /*8090*/  UIMAD UR14, UR14, UR15, URZ ;  /* 0x0000000f0e0e72a4 */ /* 0x000fc8000f8e023f */
[----:B------:R-:W-:-:S04]  /*80a0*/  UISETP.LT.AND UP0, UPT, UR23, UR14, UPT ;  /* 0x0000000e1700728c */ /* 0x000fc8000bf01270 */
[----:B------:R-:W-:-:S12]  /*80b0*/  USEL UR23, UR23, UR14, !UP0 ;  /* 0x0000000e17177287 */ /* 0x000fd8000c000000 */
.L_x_14063:
        /* <DEDUP_REMOVED lines=13> */
.L_x_14077:
[----:B------:R-:W-:Y:S01]  /*8190*/  ISETP.NE.AND P2, PT, RZ, UR44, PT ;  /* 0x0000002cff007c0c */ /* 0x000fe2000bf45270 */
[----:B------:R-:W-:-:S04]  /*81a0*/  UISETP.NE.AND UP0, UPT, UR23, 0x1, UPT ;  /* 0x000000011700788c */ /* 0x000fc8000bf05270 */
[----:B------:R-:W-:-:S04]  /*81b0*/  USEL UR49, URZ, 0x1, UP0 ;  /* 0x000000013f317887 */ /* 0x000fc80008000000 */
[----:B------:R-:W-:-:S04]  /*81c0*/  ULOP3.LUT UR49, UR24, UR49, URZ, 0x3c, !UPT ;  /* 0x0000003118317292 */ /* 0x000fc8000f8e3c3f */
[----:B------:R-:W-:Y:S08]  /*81d0*/  @P2 BRA `(.L_x_14067) ;  /* 0x0000000000382947 */ /* 0x000ff00003800000 */
[----:B------:R-:W-:Y:S05]  /*81e0*/  @!P0 BRA `(.L_x_14068) ;  /* 0x0000000000048947 */ /* 0x000fea0003800000 */
[----:B------:R-:W-:Y:S01]  /*81f0*/  BPT.TRAP 0x1 ;  /* 0x000000040000795c */ /* 0x000fe20000300000 */
.L_x_14068:
        /* <DEDUP_REMOVED lines=9> */
.L_x_14069:
[----:B-1----:R-:W-:Y:S05]  /*8290*/  @P1 BRA `(.L_x_14067) ;  /* 0x0000000000081947 */ /* 0x002fea0003800000 */
[----:B------:R-:W1:Y:S02]  /*82a0*/  SYNCS.PHASECHK.TRANS64.TRYWAIT P1, [UR6+0x16830], R0 ;  /* 0x01683000ff0075a7 */ /* 0x000e640008020146 */
[----:B-1----:R-:W-:Y:S05]  /*82b0*/  @!P1 BRA `(.L_x_14070) ;  /* 0x000000e0002c9947 */ /* 0x002fea0003800000 */
.L_x_14067:
        /* <DEDUP_REMOVED lines=30> */
.L_x_14072:
[----:B------:R-:W-:Y:S01]  /*84a0*/  ULEA UR6, UR23, UR45, 0x3 ;  /* 0x0000002d17067291 */ /* 0x000fe2000f8e183f */
[----:B------:R-:W-:-:S05]  /*84b0*/  IMAD.U32 R0, RZ, RZ, UR24 ;  /* 0x00000018ff007e24 */ /* 0x000fca000f8e00ff */
[----:B------:R-:W-:-:S04]  /*84c0*/  SHF.L.U32 R0, R0, 0x1f, RZ ;  /* 0x0000001f00007819 */ /* 0x000fc800000006ff */
[----:B------:R0:W1:Y:S01]  /*84d0*/  SYNCS.PHASECHK.TRANS64.TRYWAIT P1, [UR6+0x16850], R0 ;  /* 0x01685000ff0075a7 */ /* 0x0000620008020146 */
[----:B------:R-:W-:Y:S05]  /*84e0*/  @!P0 BRA `(.L_x_14073) ;  /* 0x0000000000048947 */ /* 0x000fea0003800000 */
[----:B------:R-:W-:Y:S01]  /*84f0*/  BPT.TRAP 0x1 ;  /* 0x000000040000795c */ /* 0x000fe20000300000 */
.L_x_14073:
[----:B-1----:R-:W-:Y:S05]  /*8500*/  @P1 BRA `(.L_x_14071) ;  /* 0x0000000000081947 */ /* 0x002fea0003800000 */
[----:B------:R-:W1:Y:S02]  /*8510*/  SYNCS.PHASECHK.TRANS64.TRYWAIT P1, [UR6+0x16850], R0 ;  /* 0x01685000ff0075a7 */ /* 0x000e640008020146 */
[----:B-1----:R-:W-:Y:S05]  /*8520*/  @!P1 BRA `(.L_x_14074) ;  /* 0x000000dc00a89947 */ /* 0x002fea0003800000 */
.L_x_14071:
        /* <DEDUP_REMOVED lines=52> */
.L_x_14075:
        /* <DEDUP_REMOVED lines=79> */
[C---:B------:R-:W-:Y:S01]  /*8d60*/  FADD.FTZ R7, -R5.reuse, R7 ;  /* 0x0000000705077221 */ /* 0x040fe20000010100 */
[----:B------:R-:W-:Y:S01]  /*8d70*/  FMUL.FTZ R32, R5, UR21 ;  /* 0x0000001505207c20 */ /* 0x000fe20008410000 */
[----:B------:R-:W-:Y:S01]  /*8d80*/  FMUL.FTZ R6, R6, UR21 ;  /* 0x0000001506067c20 */ /* 0x000fe20008410000 */
[----:B------:R-:W-:Y:S01]  /*8d90*/  FFMA.FTZ R148, R24, UR21, -R8 ;  /* 0x0000001518947c23 */ /* 0x000fe20008010808 */
[----:B------:R-:W-:Y:S01]  /*8da0*/  FMUL.FTZ R7, R7, UR21 ;  /* 0x0000001507077c20 */ /* 0x000fe20008410000 */
        /* <DEDUP_REMOVED lines=11> */
[--C-:B------:R-:W-:Y:S01]  /*8e60*/  FFMA.FTZ R29, R33, UR21, -R8.reuse ;  /* 0x00000015211d7c23 */ /* 0x100fe20008010808 */
[----:B------:R-:W0:Y:S01]  /*8e70*/  MUFU.EX2 R148, R148 ;  /* 0x0000009400947308 */ /* 0x000e220000000800 */
[----:B------:R-:W-:Y:S01]  /*8e80*/  FFMA.FTZ R24, R45, UR21, -R8 ;  /* 0x000000152d187c23 */ /* 0x000fe20008010808 */
[----:B------:R-:W-:Y:S01]  /*8e90*/  FFMA.FTZ R45, R35, UR21, -R32 ;  /* 0x00000015232d7c23 */ /* 0x000fe20008010820 */
[----:B------:R-:W-:Y:S01]  /*8ea0*/  FFMA.FTZ R146, R36, UR21, -R8 ;  /* 0x0000001524927c23 */ /* 0x000fe20008010808 */
[----:B------:R-:W-:Y:S01]  /*8eb0*/  FFMA.FTZ R147, R38, UR21, -R32 ;  /* 0x0000001526937c23 */ /* 0x000fe20008010820 */
[--C-:B------:R-:W-:Y:S01]  /*8ec0*/  FFMA.FTZ R28, R37, UR21, -R8.reuse ;  /* 0x00000015251c7c23 */ /* 0x100fe20008010808 */
[----:B------:R-:W-:Y:S01]  /*8ed0*/  FFMA.FTZ R142, R44, UR21, -R8 ;  /* 0x000000152c8e7c23 */ /* 0x000fe20008010808 */
[----:B------:R-:W-:Y:S01]  /*8ee0*/  FFMA.FTZ R44, R39, UR21, -R32 ;  /* 0x00000015272c7c23 */ /* 0x000fe20008010820 */
[----:B------:R-:W-:Y:S01]  /*8ef0*/  MUFU.EX2 R7, R7 ;  /* 0x0000000700077308 */ /* 0x000fe20000000800 */
[----:B------:R-:W-:Y:S01]  /*8f00*/  FFMA.FTZ R140, R40, UR21, -R8 ;  /* 0x00000015288c7c23 */ /* 0x000fe20008010808 */
[----:B------:R-:W-:Y:S01]  /*8f10*/  FFMA.FTZ R141, R42, UR21, -R32 ;  /* 0x000000152a8d7c23 */ /* 0x000fe20008010820 */
[----:B------:R-:W-:Y:S01]  /*8f20*/  FFMA.FTZ R25, R41, UR21, -R8 ;  /* 0x0000001529197c23 */ /* 0x000fe20008010808 */
[--C-:B------:R-:W-:Y:S01]  /*8f30*/  FFMA.FTZ R41, R43, UR21, -R32.reuse ;  /* 0x000000152b297c23 */ /* 0x100fe20008010820 */
[--C-:B------:R-:W-:Y:S01]  /*8f40*/  FFMA.FTZ R143, R46, UR21, -R32.reuse ;  /* 0x000000152e8f7c23 */ /* 0x100fe20008010820 */
[--C-:B------:R-:W-:Y:S01]  /*8f50*/  FFMA.FTZ R40, R47, UR21, -R32.reuse ;  /* 0x000000152f287c23 */ /* 0x100fe20008010820 */
        /* <DEDUP_REMOVED lines=39> */
[--C-:B------:R-:W-:Y:S01]  /*91d0*/  FFMA.FTZ R120, R80, UR21, -R8.reuse ;  /* 0x0000001550787c23 */ /* 0x100fe20008010808 */
[--C-:B------:R-:W-:Y:S01]  /*91e0*/  FFMA.FTZ R9, R81, UR21, -R8.reuse ;  /* 0x0000001551097c23 */ /* 0x100fe20008010808 */
        /* <DEDUP_REMOVED lines=126> */
.L_x_14076:
        /* <DEDUP_REMOVED lines=75> */
.L_x_14066:
        /* <DEDUP_REMOVED lines=10> */
.L_x_14097:
        /* <DEDUP_REMOVED lines=9> */
.L_x_14080:
[----:B------:R-:W-:Y:S01]  /*9fb0*/  ULEA UR6, UR48, UR45, 0x3 ;  /* 0x0000002d30067291 */ /* 0x000fe2000f8e183f */
[----:B------:R-:W-:-:S05]  /*9fc0*/  IMAD.U32 R0, RZ, RZ, UR49 ;  /* 0x00000031ff007e24 */ /* 0x000fca000f8e00ff */
[----:B------:R-:W-:-:S04]  /*9fd0*/  SHF.L.U32 R0, R0, 0x1f, RZ ;  /* 0x0000001f00007819 */ /* 0x000fc800000006ff */
[----:B------:R0:W1:Y:S01]  /*9fe0*/  SYNCS.PHASECHK.TRANS64.TRYWAIT P1, [UR6+0x16830], R0 ;  /* 0x01683000ff0075a7 */ /* 0x0000620008020146 */
[----:B------:R-:W-:Y:S05]  /*9ff0*/  @!P0 BRA `(.L_x_14081) ;  /* 0x0000000000048947 */ /* 0x000fea0003800000 */
[----:B------:R-:W-:Y:S01]  /*a000*/  BPT.TRAP 0x1 ;  /* 0x000000040000795c */ /* 0x000fe20000300000 */
.L_x_14081:
[----:B-1----:R-:W-:Y:S05]  /*a010*/  @P1 BRA `(.L_x_14079) ;  /* 0x0000000000081947 */ /* 0x002fea0003800000 */
[----:B------:R-:W1:Y:S02]  /*a020*/  SYNCS.PHASECHK.TRANS64.TRYWAIT P1, [UR6+0x16830], R0 ;  /* 0x01683000ff0075a7 */ /* 0x000e640008020146 */
[----:B-1----:R-:W-:Y:S05]  /*a030*/  @!P1 BRA `(.L_x_14082) ;  /* 0x000000c000fc9947 */ /* 0x002fea0003800000 */
.L_x_14079:
        /* <DEDUP_REMOVED lines=27> */
.L_x_14084:
[----:B------:R-:W-:Y:S01]  /*a1f0*/  ULEA UR6, UR25, UR45, 0x3 ;  /* 0x0000002d19067291 */ /* 0x000fe2000f8e183f */
[----:B------:R-:W-:-:S05]  /*a200*/  IMAD.U32 R0, RZ, RZ, UR26 ;  /* 0x0000001aff007e24 */ /* 0x000fca000f8e00ff */
[----:B------:R-:W-:-:S04]  /*a210*/  SHF.L.U32 R0, R0, 0x1f, RZ ;  /* 0x0000001f00007819 */ /* 0x000fc800000006ff */
[----:B------:R0:W1:Y:S01]  /*a220*/  SYNCS.PHASECHK.TRANS64.TRYWAIT P1, [UR6+0x16850], R0 ;  /* 0x01685000ff0075a7 */ /* 0x0000620008020146 */
[----:B------:R-:W-:Y:S05]  /*a230*/  @!P0 BRA `(.L_x_14085) ;  /* 0x0000000000048947 */ /* 0x000fea0003800000 */
[----:B------:R-:W-:Y:S01]  /*a240*/  BPT.TRAP 0x1 ;  /* 0x000000040000795c */ /* 0x000fe20000300000 */
.L_x_14085:
[----:B-1----:R-:W-:Y:S05]  /*a250*/  @P1 BRA `(.L_x_14083) ;  /* 0x0000000000081947 */ /* 0x002fea0003800000 */
[----:B------:R-:W1:Y:S02]  /*a260*/  SYNCS.PHASECHK.TRANS64.TRYWAIT P1, [UR6+0x16850], R0 ;  /* 0x01685000ff0075a7 */ /* 0x000e640008020146 */
[----:B-1----:R-:W-:Y:S05]  /*a270*/  @!P1 BRA `(.L_x_14086) ;  /* 0x000000c000849947 */ /* 0x002fea0003800000 */
.L_x_14083:
        /* <DEDUP_REMOVED lines=52> */
.L_x_14087:
        /* <DEDUP_REMOVED lines=38> */
.L_x_14090:
[----:B------:R-:W-:-:S05]  /*a820*/  IMAD.U32 R14, RZ, RZ, UR22 ;  /* 0x00000016ff0e7e24 */ /* 0x000fca000f8e00ff */
[----:B------:R-:W-:-:S13]  /*a830*/  ISETP.NE.AND P1, PT, R14, 0x1, PT ;  /* 0x000000010e00780c */ /* 0x000fda0003f25270 */
[----:B------:R-:W0:Y:S02]  /*a840*/  @P1 LDC.64 R8, c[0x0][0x9e8] ;  /* 0x00027a00ff081b82 */ /* 0x000e240000000a00 */
[----:B0-----:R-:W-:-:S05]  /*a850*/  @P1 IMAD.HI.U32 R8, R15, R8, RZ ;  /* 0x000000080f081227 */ /* 0x001fca00078e00ff */
[----:B------:R-:W-:-:S07]  /*a860*/  @P1 SHF.R.U32.HI R15, RZ, R9, R8 ;  /* 0x00000009ff0f1219 */ /* 0x000fce0000011608 */
.L_x_14091:
[----:B------:R-:W-:Y:S05]  /*a870*/  BSYNC B0 ;  /* 0x0000000000007941 */ /* 0x000fea0003800000 */
.L_x_14089:
[----:B------:R-:W-:-:S04]  /*a880*/  IMAD R15, R15, R14, -R0 ;  /* 0x0000000e0f0f7224 */ /* 0x000fc800078e0a00 */
[----:B------:R-:W-:-:S05]  /*a890*/  IMAD.IADD R15, R15, 0x1, -R16 ;  /* 0x000000010f0f7824 */ /* 0x000fca00078e0a10 */
[----:B------:R-:W-:Y:S02]  /*a8a0*/  VIADDMNMX R10, R15, R14, R10, PT ;  /* 0x0000000e0f0a7246 */ /* 0x000fe4000380010a */
[----:B------:R-:W-:-:S07]  /*a8b0*/  VIMNMX R5, R5, R15, !PT ;  /* 0x0000000f05057248 */ /* 0x000fce0007fe0100 */
.L_x_14088:
        /* <DEDUP_REMOVED lines=116> */
.L_x_14094:
[----:B------:R-:W-:-:S05]  /*b000*/  IMAD.U32 R10, RZ, RZ, UR22 ;  /* 0x00000016ff0a7e24 */ /* 0x000fca000f8e00ff */
[----:B------:R-:W-:-:S13]  /*b010*/  ISETP.NE.AND P2, PT, R10, 0x1, PT ;  /* 0x000000010a00780c */ /* 0x000fda0003f45270 */
[----:B------:R-:W0:Y:S02]  /*b020*/  @P2 LDC.64 R8, c[0x0][0x9e8] ;  /* 0x00027a00ff082b82 */ /* 0x000e240000000a00 */
[----:B0-----:R-:W-:-:S05]  /*b030*/  @P2 IMAD.HI.U32 R8, R5, R8, RZ ;  /* 0x0000000805082227 */ /* 0x001fca00078e00ff */
[----:B------:R-:W-:-:S07]  /*b040*/  @P2 SHF.R.U32.HI R5, RZ, R9, R8 ;  /* 0x00000009ff052219 */ /* 0x000fce0000011608 */
.L_x_14095:
[----:B------:R-:W-:Y:S05]  /*b050*/  BSYNC B0 ;  /* 0x0000000000007941 */ /* 0x000fea0003800000 */
.L_x_14093:
[----:B------:R-:W-:-:S04]  /*b060*/  IMAD R5, R5, R10, -R0 ;  /* 0x0000000a05057224 */ /* 0x000fc800078e0a00 */
[----:B------:R-:W-:-:S05]  /*b070*/  IMAD.IADD R5, R5, 0x1, -R16 ;  /* 0x0000000105057824 */ /* 0x000fca00078e0a10 */
[----:B------:R-:W-:Y:S02]  /*b080*/  VIADDMNMX R12, R5, R10, R12, PT ;  /* 0x0000000a050c7246 */ /* 0x000fe4000380010c */
[----:B------:R-:W-:-:S07]  /*b090*/  VIMNMX R11, R11, R5, !PT ;  /* 0x000000050b0b7248 */ /* 0x000fce0007fe0100 */
.L_x_14092:
        /* <DEDUP_REMOVED lines=212> */
[----:B------:R2:W-:Y:S01]  /*bde0*/  MUFU.EX2 R14, R41 ;  /* 0x00000029000e7308 */ /* 0x0005e20000000800 */
        /* <DEDUP_REMOVED lines=24> */
[--C-:B------:R-:W-:Y:S01]  /*bf70*/  FFMA.FTZ R31, R39, UR21, -R36.reuse ;  /* 0x00000015271f7c23 */ /* 0x100fe20008010824 */
[----:B------:R-:W-:Y:S01]  /*bf80*/  FMUL.FTZ R6, R35, UR21 ;  /* 0x0000001523067c20 */ /* 0x000fe20008410000 */
[----:B------:R-:W-:Y:S01]  /*bf90*/  FADD.FTZ R38, R150, R3 ;  /* 0x0000000396267221 */ /* 0x000fe20000010000 */
        /* <DEDUP_REMOVED lines=19> */
[----:B------:R-:W1:Y:S01]  /*c0d0*/  MUFU.EX2 R40, R40 ;  /* 0x0000002800287308 */ /* 0x000e620000000800 */
[----:B------:R-:W-:Y:S01]  /*c0e0*/  FADD.FTZ R3, R13, R38 ;  /* 0x000000260d037221 */ /* 0x000fe20000010000 */
[--C-:B------:R-:W-:Y:S01]  /*c0f0*/  FFMA.FTZ R42, R67, UR21, -R36.reuse ;  /* 0x00000015432a7c23 */ /* 0x100fe20008010824 */
[--C-:B------:R-:W-:Y:S01]  /*c100*/  FFMA.FTZ R131, R70, UR21, -R36.reuse ;  /* 0x0000001546837c23 */ /* 0x100fe20008010824 */
[--C-:B--2---:R-:W-:Y:S01]  /*c110*/  FFMA.FTZ R41, R71, UR21, -R36.reuse ;  /* 0x0000001547297c23 */ /* 0x104fe20008010824 */
[----:B------:R-:W-:Y:S01]  /*c120*/  FADD.FTZ R3, R140, R3 ;  /* 0x000000038c037221 */ /* 0x000fe20000010000 */
[--C-:B------:R-:W-:Y:S01]  /*c130*/  FFMA.FTZ R125, R74, UR21, -R36.reuse ;  /* 0x000000154a7d7c23 */ /* 0x100fe20008010824 */
[--C-:B------:R-:W-:Y:S01]  /*c140*/  FFMA.FTZ R39, R75, UR21, -R36.reuse ;  /* 0x000000154b277c23 */ /* 0x100fe20008010824 */
[----:B------:R-:W2:Y:S01]  /*c150*/  MUFU.EX2 R151, R151 ;  /* 0x0000009700977308 */ /* 0x000ea20000000800 */
[----:B0-----:R-:W-:Y:S01]  /*c160*/  FFMA.FTZ R35, R6, R2, R149 ;  /* 0x0000000206237223 */ /* 0x001fe20000010095 */
[----:B------:R-:W-:Y:S01]  /*c170*/  FADD.FTZ R3, R14, R3 ;  /* 0x000000030e037221 */ /* 0x000fe20000010000 */
[--C-:B------:R-:W-:Y:S01]  /*c180*/  FFMA.FTZ R127, R78, UR21, -R36.reuse ;  /* 0x000000154e7f7c23 */ /* 0x100fe20008010824 */
[--C-:B------:R-:W-:Y:S01]  /*c190*/  FFMA.FTZ R121, R82, UR21, -R36.reuse ;  /* 0x0000001552797c23 */ /* 0x100fe20008010824 */
[----:B------:R-:W-:Y:S01]  /*c1a0*/  FFMA.FTZ R123, R86, UR21, -R36 ;  /* 0x00000015567b7c23 */ /* 0x000fe20008010824 */
[----:B------:R-:W-:-:S02]  /*c1b0*/  FADD.FTZ R38, R142, R3 ;  /* 0x000000038e267221 */ /* 0x000fc40000010000 */
        /* <DEDUP_REMOVED lines=9> */
[----:B0-----:R-:W-:-:S04]  /*c250*/  FADD.FTZ R2, R37, R2 ;  /* 0x0000000225027221 */ /* 0x001fc80000010000 */
[----:B------:R-:W-:-:S03]  /*c260*/  FADD.FTZ R35, R145, R2 ;  /* 0x0000000291237221 */ /* 0x000fc60000010000 */
        /* <DEDUP_REMOVED lines=91> */
.L_x_14096:
        /* <DEDUP_REMOVED lines=75> */
.L_x_14078:
[----:B------:R-:W-:Y:S06]  /*ccd0*/  BAR.ARV 0x8, 0x200 ;  /* 0x0208000000007b1d */ /* 0x000fec0000002000 */
[----:B------:R-:W-:Y:S05]  /*cce0*/  @!P0 BRA `(.L_x_14098) ;  /* 0x0000000000048947 */ /* 0x000fea0003800000 */
[----:B------:R-:W-:Y:S01]  /*ccf0*/  BPT.TRAP 0x1 ;  /* 0x000000040000795c */ /* 0x000fe20000300000 */
.L_x_14098:
[----:B------:R-:W-:Y:S01]  /*cd00*/  ULEA UR5, UR48, UR45, 0x3 ;  /* 0x0000002d30057291 */ /* 0x000fe2000f8e183f */
[----:B------:R-:W-:-:S05]  /*cd10*/  IMAD.U32 R4, RZ, RZ, UR49 ;  /* 0x00000031ff047e24 */ /* 0x000fca000f8e00ff */
[----:B------:R-:W-:-:S04]  /*cd20*/  SHF.L.U32 R4, R4, 0x1f, RZ ;  /* 0x0000001f04047819 */ /* 0x000fc800000006ff */
[----:B------:R0:W1:Y:S01]  /*cd30*/  SYNCS.PHASECHK.TRANS64.TRYWAIT P1, [UR5+0x16850], R4 ;  /* 0x01685004ff0075a7 */ /* 0x0000620008020145 */
[----:B------:R-:W-:Y:S05]  /*cd40*/  @!P0 BRA `(.L_x_14099) ;  /* 0x0000000000048947 */ /* 0x000fea0003800000 */
[----:B------:R-:W-:Y:S01]  /*cd50*/  BPT.TRAP 0x1 ;  /* 0x000000040000795c */ /* 0x000fe20000300000 */
.L_x_14099:
[----:B-1----:R-:W-:Y:S05]  /*cd60*/  @P1 BRA `(.L_x_14100) ;  /* 0x0000000000081947 */ /* 0x002fea0003800000 */
[----:B------:R-:W1:Y:S02]  /*cd70*/  SYNCS.PHASECHK.TRANS64.TRYWAIT P1, [UR5+0x16850], R4 ;  /* 0x01685004ff0075a7 */ /* 0x000e640008020145 */
[----:B-1----:R-:W-:Y:S05]  /*cd80*/  @!P1 BRA `(.L_x_14101) ;  /* 0x0000009400d89947 */ /* 0x002fea0003800000 */
.L_x_14100:
[----:B------:R-:W-:Y:S01]  /*cd90*/  UIADD3 UR45, UR45, 0x400, URZ ;  /* 0x000004002d2d7890 */ /* 0x000fe2000fffe03f */
[----:B------:R-:W-:Y:S01]  /*cda0*/  WARPGROUP.ARRIVE ;  /* 0x00000000000079c5 */ /* 0x000fe20000000000 */
[----:B------:R-:W-:Y:S01]  /*cdb0*/  UMOV UR7, 0x40000040 ;  /* 0x4000004000077882 */ /* 0x000fe20000000000 */
[----:B01----:R-:W0:Y:S01]  /*cdc0*/  SHFL.BFLY PT, R4, R3, 0x2, 0x1f ;  /* 0x0c401f0003047f89 */ /* 0x003e2200000e0000 */
[----:B------:R-:W-:Y:S01]  /*cdd0*/  USHF.R.U32.HI UR45, URZ, 0x4, UR45 ;  /* 0x000000043f2d7899 */ /* 0x000fe2000801162d */
[----:B------:R-:W-:Y:S02]  /*cde0*/  IMAD.U32 R11, RZ, RZ, UR21 ;  /* 0x00000015ff0b7e24 */ /* 0x000fe4000f8e00ff */
[----:B------:R-:W1:Y:S01]  /*cdf0*/  SHFL.BFLY PT, R7, R2, 0x2, 0x1f ;  /* 0x0c401f0002077f89 */ /* 0x000e6200000e0000 */
[----:B------:R-:W-:Y:S01]  /*ce00*/  ULOP3.LUT UR4, UR45, 0x3fff, URZ, 0xc0, !UPT ;  /* 0x00003fff2d047892 */ /* 0x000fe2000f8ec03f */
[----:B------:R-:W-:Y:S02]  /*ce10*/  IMAD.MOV.U32 R21, RZ, RZ, -0x800000 ;  /* 0xff800000ff157424 */ /* 0x000fe400078e00ff */
[----:B------:R-:W-:Y:S01]  /*ce20*/  IMAD.MOV.U32 R20, RZ, RZ, -0x800000 ;  /* 0xff800000ff147424 */ /* 0x000fe200078e00ff */
[----:B------:R-:W-:-:S07]  /*ce30*/  ULEA UR4, UR48, UR4, 0xa ;  /* 0x0000000430047291 */ /* 0x000fce000f8e503f */
[----:B------:R-:W-:Y:S02]  /*ce40*/  UMOV UR6, UR4 ;  /* 0x0000000400067c82 */ /* 0x000fe40008000000 */
[----:B------:R-:W-:Y:S01]  /*ce50*/  HGMMA.64x64x16.F32.BF16 R88, R148, gdesc[UR4].tnspB, R88, gsb0 ;  /* 0x40e0000494587df0 */ /* 0x000fe20008001858 */
[----:B------:R-:W-:Y:S01]  /*ce60*/  UIADD3 UR6, UR4, 0x80, URZ ;  /* 0x0000008004067890 */ /* 0x000fe2000fffe03f */
[----:B------:R-:W-:Y:S01]  /*ce70*/  UMOV UR7, 0x40000040 ;  /* 0x4000004000077882 */ /* 0x000fe20000000000 */
[----:B0-----:R-:W-:Y:S01]  /*ce80*/  FADD.FTZ R4, R4, R3 ;  /* 0x0000000304047221 */ /* 0x001fe20000010000 */
[----:B------:R-:W-:Y:S02]  /*ce90*/  IMAD.U32 R3, RZ, RZ, UR21 ;  /* 0x00000015ff037e24 */ /* 0x000fe4000f8e00ff */
[----:B-1----:R-:W-:Y:S02]  /*cea0*/  FADD.FTZ R6, R7, R2 ;  /* 0x0000000207067221 */ /* 0x002fe40000010000 */
[----:B------:R-:W0:Y:S04]  /*ceb0*/  SHFL.BFLY PT, R7, R4, 0x1, 0x1f ;  /* 0x0c201f0004077f89 */ /* 0x000e2800000e0000 */
[----:B------:R-:W1:Y:S01]  /*cec0*/  SHFL.BFLY PT, R9, R6, 0x1, 0x1f ;  /* 0x0c201f0006097f89 */ /* 0x000e6200000e0000 */
[----:B0-----:R-:W-:Y:S01]  /*ced0*/  FADD.FTZ R10, R4, R7 ;  /* 0x00000007040a7221 */ /* 0x001fe20000010000 */
[----:B------:R-:W-:-:S02]  /*cee0*/  IMAD.MOV.U32 R7, RZ, RZ, RZ ;  /* 0x000000ffff077224 */ /* 0x000fc400078e00ff */
[----:B------:R-:W-:Y:S02]  /*cef0*/  IMAD.MOV.U32 R4, RZ, RZ, RZ ;  /* 0x000000ffff047224 */ /* 0x000fe400078e00ff */
        /* <DEDUP_REMOVED lines=15> */
[----:B------:R-:W-:Y:S01]  /*cff0*/  UIADD3 UR6, UR4, 0x100, URZ ;  /* 0x0000010004067890 */ /* 0x000fe2000fffe03f */
[----:B------:R-:W-:Y:S01]  /*d000*/  @P2 FFMA.FTZ R20, R11, R5, R8 ;  /* 0x000000050b142223 */ /* 0x000fe20000010008 */
        /* <DEDUP_REMOVED lines=33> */
.L_x_14102:
        /* <DEDUP_REMOVED lines=42> */
.L_x_14024:
        /* <DEDUP_REMOVED lines=11> */
[----:B------:R-:W2:Y:S01]  /*d570*/  LDL R8, [R1+0x38] ;  /* 0x0000380001087983 */ /* 0x000ea20000100800 */
[----:B------:R-:W-:Y:S01]  /*d580*/  F2FP.BF16.F32.PACK_AB R12, R105, R104 ;  /* 0x00000068690c723e */ /* 0x000fe200000010ff */
[----:B------:R-:W-:Y:S01]  /*d590*/  ULDC.64 UR10, c[0x0][0xc00] ;  /* 0x00030000000a7ab9 */ /* 0x000fe20000000a00 */
[----:B------:R-:W-:Y:S01]  /*d5a0*/  F2FP.BF16.F32.PACK_AB R14, R109, R108 ;  /* 0x0000006c6d0e723e */ /* 0x000fe200000010ff */
[----:B------:R-:W0:Y:S01]  /*d5b0*/  S2R R5, SR_SWINHI ;  /* 0x0000000000057919 */ /* 0x000e220000002f00 */
[----:B------:R-:W-:Y:S01]  /*d5c0*/  F2FP.BF16.F32.PACK_AB R15, R111, R110 ;  /* 0x0000006e6f0f723e */ /* 0x000fe200000010ff */
[----:B------:R-:W-:Y:S01]  /*d5d0*/  ULDC.64 UR8, c[0x0][0xc00] ;  /* 0x0003000000087ab9 */ /* 0x000fe20000000a00 */
[----:B------:R-:W-:Y:S01]  /*d5e0*/  F2FP.BF16.F32.PACK_AB R24, R113, R112 ;  /* 0x000000707118723e */ /* 0x000fe200000010ff */
[----:B------:R-:W-:Y:S01]  /*d5f0*/  UIMAD.WIDE UR8, UR38, 0x4, UR8 ;  /* 0x00000004260878a5 */ /* 0x000fe2000f8e0208 */
[----:B------:R-:W-:Y:S02]  /*d600*/  F2FP.BF16.F32.PACK_AB R25, R115, R114 ;  /* 0x000000727319723e */ /* 0x000fe400000010ff */
[----:B------:R-:W-:-:S02]  /*d610*/  F2FP.BF16.F32.PACK_AB R26, R117, R116 ;  /* 0x00000074751a723e */ /* 0x000fc400000010ff */
[----:B------:R-:W-:Y:S01]  /*d620*/  F2FP.BF16.F32.PACK_AB R27, R119, R118 ;  /* 0x00000076771b723e */ /* 0x000fe200000010ff */
[----:B------:R-:W-:Y:S02]  /*d630*/  IMAD.U32 R30, RZ, RZ, UR8 ;  /* 0x00000008ff1e7e24 */ /* 0x000fe4000f8e00ff */
[----:B------:R-:W-:Y:S01]  /*d640*/  IMAD.U32 R31, RZ, RZ, UR9 ;  /* 0x00000009ff1f7e24 */ /* 0x000fe2000f8e00ff */
[----:B------:R-:W-:Y:S01]  /*d650*/  ULDC.64 UR8, c[0x0][0xc08] ;  /* 0x0003020000087ab9 */ /* 0x000fe20000000a00 */
[----:B------:R-:W-:Y:S02]  /*d660*/  MOV R28, R0 ;  /* 0x00000000001c7202 */ /* 0x000fe40000000f00 */
[----:B0-----:R-:W-:Y:S01]  /*d670*/  MOV R29, R5 ;  /* 0x00000005001d7202 */ /* 0x001fe20000000f00 */
[----:B------:R-:W-:Y:S02]  /*d680*/  BAR.SYNC.DEFER_BLOCKING 0x1, 0x180 ;  /* 0x0046000000007b1d */ /* 0x000fe40000010000 */
[----:B--2---:R-:W-:-:S03]  /*d690*/  IMAD.WIDE R4, R8, 0x2, R28 ;  /* 0x0000000208047825 */ /* 0x004fc600078e021c */
[C---:B------:R-:W-:Y:S02]  /*d6a0*/  IADD3 R9, P1, R4.reuse, 0x40, RZ ;  /* 0x0000004004097810 */ /* 0x040fe40007f3e0ff */
[C---:B------:R-:W-:Y:S02]  /*d6b0*/  IADD3 R11, P2, R4.reuse, 0x20, RZ ;  /* 0x00000020040b7810 */ /* 0x040fe40007f5e0ff */
[C---:B------:R-:W-:Y:S02]  /*d6c0*/  IADD3 R13, P0, R4.reuse, 0x60, RZ ;  /* 0x00000060040d7810 */ /* 0x040fe40007f1e0ff */
[----:B------:R-:W-:Y:S02]  /*d6d0*/  LOP3.LUT R7, R4, 0x380, RZ, 0xc0, !PT ;  /* 0x0000038004077812 */ /* 0x000fe400078ec0ff */
[----:B------:R-:W-:Y:S02]  /*d6e0*/  LOP3.LUT R8, R9, 0x380, RZ, 0xc0, !PT ;  /* 0x0000038009087812 */ /* 0x000fe400078ec0ff */
        /* <DEDUP_REMOVED lines=12> */
[----:B------:R-:W-:-:S02]  /*d7b0*/  LOP3.LUT R6, R6, R13, RZ, 0x3c, !PT ;  /* 0x0000000d06067212 */ /* 0x000fc400078e3cff */
[----:B------:R-:W-:Y:S02]  /*d7c0*/  MOV R36, R4 ;  /* 0x0000000400247202 */ /* 0x000fe40000000f00 */
[----:B------:R-:W-:Y:S02]  /*d7d0*/  MOV R32, R6 ;  /* 0x0000000600207202 */ /* 0x000fe40000000f00 */
[----:B------:R-:W-:Y:S02]  /*d7e0*/  MOV R34, R8 ;  /* 0x0000000800227202 */ /* 0x000fe40000000f00 */
[----:B------:R-:W-:Y:S02]  /*d7f0*/  MOV R35, R10 ;  /* 0x0000000a00237202 */ /* 0x000fe40000000f00 */
[----:B------:R-:W-:Y:S02]  /*d800*/  F2FP.BF16.F32.PACK_AB R4, R3, R2 ;  /* 0x000000020304723e */ /* 0x000fe400000010ff */
[----:B------:R-:W-:-:S02]  /*d810*/  F2FP.BF16.F32.PACK_AB R5, R91, R90 ;  /* 0x0000005a5b05723e */ /* 0x000fc400000010ff */
[----:B------:R-:W-:Y:S02]  /*d820*/  F2FP.BF16.F32.PACK_AB R6, R93, R92 ;  /* 0x0000005c5d06723e */ /* 0x000fe400000010ff */
[----:B------:R-:W-:Y:S02]  /*d830*/  F2FP.BF16.F32.PACK_AB R7, R95, R94 ;  /* 0x0000005e5f07723e */ /* 0x000fe400000010ff */
[----:B------:R-:W-:Y:S02]  /*d840*/  F2FP.BF16.F32.PACK_AB R8, R97, R96 ;  /* 0x000000606108723e */ /* 0x000fe400000010ff */
[----:B------:R-:W-:Y:S01]  /*d850*/  F2FP.BF16.F32.PACK_AB R9, R99, R98 ;  /* 0x000000626309723e */ /* 0x000fe200000010ff */
[----:B------:R-:W-:Y:S01]  /*d860*/  STSM.16.M88.4 [R36], R4 ;  /* 0x0000000424007844 */ /* 0x000fe20000000200 */
[----:B------:R-:W-:Y:S02]  /*d870*/  F2FP.BF16.F32.PACK_AB R10, R101, R100 ;  /* 0x00000064650a723e */ /* 0x000fe400000010ff */
[----:B------:R-:W-:-:S02]  /*d880*/  F2FP.BF16.F32.PACK_AB R11, R103, R102 ;  /* 0x00000066670b723e */ /* 0x000fc400000010ff */
[----:B------:R-:W-:Y:S02]  /*d890*/  F2FP.BF16.F32.PACK_AB R13, R107, R106 ;  /* 0x0000006a6b0d723e */ /* 0x000fe400000010ff */
[----:B------:R-:W-:Y:S01]  /*d8a0*/  ISETP.NE.U32.AND P0, PT, RZ, UR10, PT ;  /* 0x0000000aff007c0c */ /* 0x000fe2000bf05070 */
[----:B------:R-:W-:Y:S03]  /*d8b0*/  STSM.16.M88.4 [R35], R8 ;  /* 0x0000000823007844 */ /* 0x000fe60000000200 */
[----:B------:R-:W-:Y:S01]  /*d8c0*/  ISETP.NE.AND.EX P0, PT, RZ, UR11, PT, P0 ;  /* 0x0000000bff007c0c */ /* 0x000fe2000bf05300 */
[----:B------:R-:W-:Y:S04]  /*d8d0*/  STSM.16.M88.4 [R34], R12 ;  /* 0x0000000c22007844 */ /* 0x000fe80000000200 */
[----:B------:R0:W-:Y:S01]  /*d8e0*/  STSM.16.M88.4 [R32], R24 ;  /* 0x0000001820007844 */ /* 0x0001e20000000200 */
[----:B------:R-:W-:Y:S08]  /*d8f0*/  BAR.SYNC.DEFER_BLOCKING 0x1, 0x180 ;  /* 0x0046000000007b1d */ /* 0x000ff00000010000 */
[----:B0-----:R-:W0:Y:S01]  /*d900*/  LDC R32, c[0x0][0xbe8] ;  /* 0x0002fa00ff207b82 */ /* 0x001e220000000800 */
        /* <DEDUP_REMOVED lines=8> */
[----:B------:R-:W-:Y:S02]  /*d990*/  @UP0 ULDC.64 UR8, c[0x0][0xc08] ;  /* 0x0003020000080ab9 */ /* 0x000fe40000000a00 */
[----:B------:R-:W-:Y:S02]  /*d9a0*/  @UP0 UIMAD.WIDE UR8, UR38, 0x4, UR8 ;  /* 0x00000004260808a5 */ /* 0x000fe4000f8e0208 */
[----:B------:R-:W-:-:S06]  /*d9b0*/  UISETP.NE.AND UP0, UPT, UR46, URZ, UPT ;  /* 0x0000003f2e00728c */ /* 0x000fcc000bf05270 */
[----:B------:R-:W0:Y:S01]  /*d9c0*/  @P1 LDC R6, c[0x0][0xbec] ;  /* 0x0002fb00ff061b82 */ /* 0x000e220000000800 */
[----:B------:R-:W-:Y:S01]  /*d9d0*/  USEL UR4, UR46, UR4, UP0 ;  /* 0x000000042e047287 */ /* 0x000fe20008000000 */
[----:B------:R-:W-:Y:S01]  /*d9e0*/  IMAD.U32 R4, RZ, RZ, UR8 ;  /* 0x00000008ff047e24 */ /* 0x000fe2000f8e00ff */
[----:B------:R-:W-:Y:S01]  /*d9f0*/  UMOV UR19, 0x9b8 ;  /* 0x000009b800137882 */ /* 0x000fe20000000000 */
[----:B------:R-:W-:Y:S01]  /*da00*/  IMAD.U32 R5, RZ, RZ, UR9 ;  /* 0x00000009ff057e24 */ /* 0x000fe2000f8e00ff */
[----:B------:R-:W-:-:S03]  /*da10*/  UISETP.GT.AND UP1, UPT, UR4, 0x1, UPT ;  /* 0x000000010400788c */ /* 0x000fc6000bf24270 */
[----:B------:R-:W1:Y:S01]  /*da20*/  @P1 LDC R11, c[0x0][0xbf0] ;  /* 0x0002fc00ff0b1b82 */ /* 0x000e620000000800 */
[----:B------:R-:W-:Y:S01]  /*da30*/  USEL UR19, UR19, 0x978, UP1 ;  /* 0x0000097813137887 */ /* 0x000fe20008800000 */
[----:B------:R-:W-:Y:S01]  /*da40*/  VIADD R13, R17, UR39 ;  /* 0x00000027110d7c36 */ /* 0x000fe20008000000 */
[----:B------:R-:W-:Y:S01]  /*da50*/  UISETP.NE.U32.AND UP0, UPT, UR10, URZ, UPT ;  /* 0x0000003f0a00728c */ /* 0x000fe2000bf05070 */
[----:B------:R0:W5:Y:S01]  /*da60*/  @P4 LDG.E R9, desc[UR54][R4.64] ;  /* 0x0000003604094981 */ /* 0x000162000c1e1900 */
[----:B------:R-:W-:Y:S01]  /*da70*/  UMOV UR4, URZ ;  /* 0x0000003f00047c82 */ /* 0x000fe20008000000 */
[----:B------:R-:W-:Y:S01]  /*da80*/  USHF.R.S32.HI UR10, URZ, 0x1f, UR38 ;  /* 0x0000001f3f0a7899 */ /* 0x000fe20008011426 */
[----:B------:R-:W-:Y:S01]  /*da90*/  IMAD.MOV.U32 R7, RZ, RZ, R13 ;  /* 0x000000ffff077224 */ /* 0x000fe200078e000d */
[----:B------:R-:W-:Y:S02]  /*daa0*/  UISETP.NE.AND.EX UP0, UPT, UR11, URZ, UPT, UP0 ;  /* 0x0000003f0b00728c */ /* 0x000fe4000bf05300 */
[----:B------:R-:W-:-:S02]  /*dab0*/  USEL UR9, UR41, URZ, UP1 ;  /* 0x0000003f29097287 */ /* 0x000fc40008800000 */
[----:B------:R-:W-:Y:S02]  /*dac0*/  USEL UR8, UR38, URZ, !UP0 ;  /* 0x0000003f26087287 */ /* 0x000fe4000c000000 */
[----:B------:R-:W-:Y:S01]  /*dad0*/  USEL UR18, UR10, URZ, !UP0 ;  /* 0x0000003f0a127287 */ /* 0x000fe2000c000000 */
[----:B------:R-:W-:Y:S02]  /*dae0*/  ULDC.64 UR12, c[0x0][UR19+0x220] ;  /* 0x00008800130c7abb */ /* 0x000fe40008000a00 */
[----:B------:R-:W-:Y:S01]  /*daf0*/  ULDC.64 UR10, c[0x0][UR19+0x218] ;  /* 0x00008600130a7abb */ /* 0x000fe20008000a00 */
[----:B0-----:R-:W-:Y:S01]  /*db00*/  @P1 IMAD.HI.U32 R4, R13, R6, RZ ;  /* 0x000000060d041227 */ /* 0x001fe200078e00ff */
[----:B------:R-:W-:Y:S01]  /*db10*/  ULDC.64 UR14, c[0x0][UR19+0x228] ;  /* 0x00008a00130e7abb */ /* 0x000fe20008000a00 */
[----:B------:R-:W-:Y:S02]  /*db20*/  UIMAD UR13, UR13, UR8, URZ ;  /* 0x000000080d0d72a4 */ /* 0x000fe4000f8e023f */
[----:B------:R-:W-:-:S02]  /*db30*/  UIMAD.WIDE.U32 UR16, UR10, UR37, URZ ;  /* 0x000000250a1072a5 */ /* 0x000fc4000f8e003f */
[----:B------:R-:W-:Y:S01]  /*db40*/  UIMAD UR20, UR11, UR37, URZ ;  /* 0x000000250b1472a4 */ /* 0x000fe2000f8e023f */
[----:B-1----:R-:W-:Y:S01]  /*db50*/  @P1 SHF.R.U32.HI R7, RZ, R11, R4 ;  /* 0x0000000bff071219 */ /* 0x002fe20000011604 */
[----:B------:R-:W-:Y:S02]  /*db60*/  UIMAD.WIDE.U32 UR10, UR12, UR8, URZ ;  /* 0x000000080c0a72a5 */ /* 0x000fe4000f8e003f */
[----:B------:R-:W-:Y:S02]  /*db70*/  UIMAD.WIDE.U32 UR22, UR14, UR9, URZ ;  /* 0x000000090e1672a5 */ /* 0x000fe4000f8e003f */
[----:B------:R-:W-:Y:S01]  /*db80*/  UIMAD UR9, UR15, UR9, URZ ;  /* 0x000000090f0972a4 */ /* 0x000fe2000f8e023f */
[----:B------:R-:W-:Y:S01]  /*db90*/  IMAD.MOV R11, RZ, RZ, -R7 ;  /* 0x000000ffff0b7224 */ /* 0x000fe200078e0a07 */
[----:B------:R-:W-:Y:S02]  /*dba0*/  UIMAD UR13, UR12, UR18, UR13 ;  /* 0x000000120c0d72a4 */ /* 0x000fe4000f8e020d */
[----:B------:R-:W-:Y:S01]  /*dbb0*/  UIADD3 UR20, UR17, UR20, URZ ;  /* 0x0000001411147290 */ /* 0x000fe2000fffe03f */
        /* <DEDUP_REMOVED lines=29> */
.L_x_14105:
        /* <DEDUP_REMOVED lines=11> */
[----:B------:R-:W-:Y:S01]  /*de40*/  IMAD.IADD R12, R14, 0x1, -R12 ;  /* 0x000000010e0c7824 */ /* 0x000fe200078e0a0c */
[----:B------:R-:W-:-:S04]  /*de50*/  PLOP3.LUT P3, PT, PT, PT, UP1, 0x80, 0x0 ;  /* 0x000000000000781c */ /* 0x000fc80003f6f018 */
[----:B------:R-:W-:Y:S01]  /*de60*/  LOP3.LUT P0, RZ, R12, 0x3, RZ, 0xc0, !PT ;  /* 0x000000030cff7812 */ /* 0x000fe2000780c0ff */
[----:B--2---:R-:W-:-:S04]  /*de70*/  VIADD R11, R11, UR39 ;  /* 0x000000270b0b7c36 */ /* 0x004fc80008000000 */
[C---:B------:R-:W-:Y:S01]  /*de80*/  VIADD R9, R11.reuse, 0x8 ;  /* 0x000000080b097836 */ /* 0x040fe20000000000 */
[----:B------:R-:W-:-:S04]  /*de90*/  ISETP.GE.OR P2, PT, R11, R30, P0 ;  /* 0x0000001e0b00720c */ /* 0x000fc80000746670 */
[----:B------:R-:W-:-:S09]  /*dea0*/  ISETP.GE.OR P0, PT, R9, R30, P0 ;  /* 0x0000001e0900720c */ /* 0x000fd20000706670 */
[----:B0-----:R0:W-:Y:S01]  /*deb0*/  @!P2 ST.E desc[UR54][R4.64], R21 ;  /* 0x000000150400a985 */ /* 0x0011e2000c101936 */
[----:B------:R-:W-:-:S03]  /*dec0*/  ISETP.GE.AND P2, PT, R11, R30, PT ;  /* 0x0000001e0b00720c */ /* 0x000fc60003f46270 */
[----:B------:R0:W-:Y:S01]  /*ded0*/  @!P0 ST.E desc[UR54][R6.64], R20 ;  /* 0x0000001406008985 */ /* 0x0001e2000c101936 */
[----:B------:R-:W-:Y:S01]  /*dee0*/  ISETP.GE.AND P0, PT, R9, R30, PT ;  /* 0x0000001e0900720c */ /* 0x000fe20003f06270 */
[----:B------:R-:W-:-:S12]  /*def0*/  @P3 BRA `(.L_x_14106) ;  /* 0x0000000400c43947 */ /* 0x000fd80003800000 */
[----:B------:R-:W1:Y:S01]  /*df00*/  S2R R12, SR_TID.X ;  /* 0x00000000000c7919 */ /* 0x000e620000002100 */
[----:B------:R-:W-:Y:S01]  /*df10*/  ULDC.64 UR12, c[0x0][0xaa0] ;  /* 0x0002a800000c7ab9 */ /* 0x000fe20000000a00 */
[----:B-1----:R-:W-:-:S05]  /*df20*/  VIADD R12, R12, 0xffffff80 ;  /* 0xffffff800c0c7836 */ /* 0x002fca0000000000 */
[----:B------:R-:W-:-:S04]  /*df30*/  SHF.R.S32.HI R35, RZ, 0x1f, R12 ;  /* 0x0000001fff237819 */ /* 0x000fc8000001140c */
[----:B------:R-:W-:-:S04]  /*df40*/  LEA.HI R35, R35, R12, RZ, 0x3 ;  /* 0x0000000c23237211 */ /* 0x000fc800078f18ff */
[----:B------:R-:W-:-:S05]  /*df50*/  SHF.R.S32.HI R35, RZ, 0x3, R35 ;  /* 0x00000003ff237819 */ /* 0x000fca0000011423 */
[----:B------:R-:W-:-:S04]  /*df60*/  IMAD R3, R35, 0x40, R19 ;  /* 0x0000004023037824 */ /* 0x000fc800078e0213 */
[----:B------:R-:W-:-:S03]  /*df70*/  IMAD.WIDE R28, R3, 0x2, R28 ;  /* 0x00000002031c7825 */ /* 0x000fc600078e021c */
[C---:B------:R-:W-:Y:S02]  /*df80*/  IADD3 R9, P0, R28.reuse, 0x1800, RZ ;  /* 0x000018001c097810 */ /* 0x040fe40007f1e0ff */
[C---:B------:R-:W-:Y:S02]  /*df90*/  IADD3 R13, P2, R28.reuse, 0x3000, RZ ;  /* 0x000030001c0d7810 */ /* 0x040fe40007f5e0ff */
[----:B0-----:R-:W-:Y:S02]  /*dfa0*/  LOP3.LUT R5, R28, 0x380, RZ, 0xc0, !PT ;  /* 0x000003801c057812 */ /* 0x001fe400078ec0ff */
        /* <DEDUP_REMOVED lines=11> */
[----:B------:R-:W2:Y:S04]  /*e060*/  LD.E.128 R4, desc[UR54][R4.64] ;  /* 0x0000003604047980 */ /* 0x000ea8000c101d00 */
[----:B------:R-:W3:Y:S04]  /*e070*/  LD.E.128 R8, desc[UR54][R8.64] ;  /* 0x0000003608087980 */ /* 0x000ee8000c101d00 */
[----:B------:R-:W4:Y:S01]  /*e080*/  LD.E.128 R12, desc[UR54][R12.64] ;  /* 0x000000360c0c7980 */ /* 0x000f22000c101d00 */
[----:B------:R-:W-:-:S04]  /*e090*/  IADD3 R3, P0, R28, 0x4800, RZ ;  /* 0x000048001c037810 */ /* 0x000fc80007f1e0ff */
[----:B------:R-:W-:Y:S01]  /*e0a0*/  LOP3.LUT R2, R3, 0x380, RZ, 0xc0, !PT ;  /* 0x0000038003027812 */ /* 0x000fe200078ec0ff */
[----:B------:R-:W-:Y:S01]  /*e0b0*/  IMAD.X R25, RZ, RZ, R29, P0 ;  /* 0x000000ffff197224 */ /* 0x000fe200000e061d */
[----:B------:R-:W-:Y:S01]  /*e0c0*/  UIMAD UR9, UR14, UR12, URZ ;  /* 0x0000000c0e0972a4 */ /* 0x000fe2000f8e023f */
[----:B------:R-:W0:Y:S01]  /*e0d0*/  @P1 LDC R29, c[0x0][0xbf0] ;  /* 0x0002fc00ff1d1b82 */ /* 0x000e220000000800 */
[----:B------:R-:W-:-:S04]  /*e0e0*/  SHF.R.U64 R2, R2, 0x3, RZ ;  /* 0x0000000302027819 */ /* 0x000fc800000012ff */
[----:B------:R-:W-:-:S03]  /*e0f0*/  LOP3.LUT R24, R2, R3, RZ, 0x3c, !PT ;  /* 0x0000000302187212 */ /* 0x000fc600078e3cff */
[----:B------:R-:W1:Y:S01]  /*e100*/  @P1 LDC R3, c[0x0][0xbec] ;  /* 0x0002fb00ff031b82 */ /* 0x000e620000000800 */
[----:B------:R-:W-:Y:S02]  /*e110*/  UIMAD.WIDE.U32 UR10, UR4, UR12, URZ ;  /* 0x0000000c040a72a5 */ /* 0x000fe4000f8e003f */
[----:B------:R-:W-:Y:S01]  /*e120*/  UIMAD UR9, UR4, UR13, UR9 ;  /* 0x0000000d040972a4 */ /* 0x000fe2000f8e0209 */
[----:B------:R-:W-:Y:S01]  /*e130*/  IMAD R2, R18, 0x30, R35 ;  /* 0x0000003012027824 */ /* 0x000fe200078e0223 */
[----:B------:R-:W5:Y:S01]  /*e140*/  LD.E.128 R24, desc[UR54][R24.64] ;  /* 0x0000003618187980 */ /* 0x000f62000c101d00 */
[----:B------:R-:W-:Y:S01]  /*e150*/  ULDC.64 UR12, c[0x0][0xae8] ;  /* 0x0002ba00000c7ab9 */ /* 0x000fe20000000a00 */
[----:B------:R-:W-:Y:S01]  /*e160*/  UIADD3 UR11, UR11, UR9, URZ ;  /* 0x000000090b0b7290 */ /* 0x000fe2000fffe03f */
[----:B------:R-:W-:Y:S01]  /*e170*/  VIADD R28, R2, UR39 ;  /* 0x00000027021c7c36 */ /* 0x000fe20008000000 */
[----:B------:R-:W-:Y:S01]  /*e180*/  USHF.R.S32.HI UR4, URZ, 0x1f, UR8 ;  /* 0x0000001f3f047899 */ /* 0x000fe20008011408 */
[----:B------:R-:W-:Y:S01]  /*e190*/  @!PT LDS RZ, [RZ] ;  /* 0x00000000fffff984 */ /* 0x000fe20000000800 */
[----:B------:R-:W-:Y:S01]  /*e1a0*/  @!PT LDS RZ, [RZ] ;  /* 0x00000000fffff984 */ /* 0x000fe20000000800 */
[----:B------:R-:W-:Y:S01]  /*e1b0*/  @!PT LDS RZ, [RZ] ;  /* 0x00000000fffff984 */ /* 0x000fe20000000800 */
[----:B------:R-:W-:Y:S01]  /*e1c0*/  @!PT LDS RZ, [RZ] ;  /* 0x00000000fffff984 */ /* 0x000fe20000000800 */
[----:B------:R0:W-:Y:S06]  /*e1d0*/  MEMBAR.ALL.CTA ;  /* 0x0000000000007992 */ /* 0x0001ec0000008000 */
[----:B0-----:R-:W0:Y:S01]  /*e1e0*/  FENCE.VIEW.ASYNC.S ;  /* 0x00000000000073c6 */ /* 0x001e220000000000 */
[----:B------:R-:W-:Y:S01]  /*e1f0*/  UIMAD.WIDE.U32 UR10, UR37, UR12, UR10 ;  /* 0x0000000c250a72a5 */ /* 0x000fe2000f8e000a */
[----:B------:R-:W-:-:S02]  /*e200*/  IMAD.MOV.U32 R21, RZ, RZ, R28 ;  /* 0x000000ffff157224 */ /* 0x000fc400078e001c */
[----:B------:R-:W-:Y:S01]  /*e210*/  VIADD R0, R0, 0x16820 ;  /* 0x0001682000007836 */ /* 0x000fe20000000000 */
[----:B------:R-:W-:-:S03]  /*e220*/  UIMAD UR11, UR37, UR13, UR11 ;  /* 0x0000000d250b72a4 */ /* 0x000fc6000f8e020b */
[----:B------:R-:W-:Y:S01]  /*e230*/  ULDC.64 UR12, c[0x0][0xaf0] ;  /* 0x0002bc00000c7ab9 */ /* 0x000fe20000000a00 */
[----:B------:R-:W-:Y:S01]  /*e240*/  PRMT R0, RZ, 0x654, R0 ;  /* 0x00000654ff007816 */ /* 0x000fe20000000000 */
[----:B------:R-:W-:Y:S01]  /*e250*/  UIMAD UR4, UR4, UR12, URZ ;  /* 0x0000000c040472a4 */ /* 0x000fe2000f8e023f */
[----:B-1----:R-:W-:-:S03]  /*e260*/  @P1 IMAD.HI.U32 R2, R28, R3, RZ ;  /* 0x000000031c021227 */ /* 0x002fc600078e00ff */
[----:B------:R-:W-:Y:S02]  /*e270*/  UIMAD UR4, UR8, UR13, UR4 ;  /* 0x0000000d080472a4 */ /* 0x000fe4000f8e0204 */
[----:B------:R-:W-:Y:S01]  /*e280*/  UIMAD.WIDE.U32 UR8, UR8, UR12, UR10 ;  /* 0x0000000c080872a5 */ /* 0x000fe2000f8e000a */
[----:B------:R-:W-:Y:S02]  /*e290*/  @P1 SHF.R.U32.HI R21, RZ, R29, R2 ;  /* 0x0000001dff151219 */ /* 0x000fe40000011602 */
[----:B------:R-:W-:Y:S01]  /*e2a0*/  ULDC.64 UR10, c[0x0][0xae0] ;  /* 0x0002b800000a7ab9 */ /* 0x000fe20000000a00 */
[----:B------:R-:W-:Y:S01]  /*e2b0*/  UIADD3 UR4, UR9, UR4, URZ ;  /* 0x0000000409047290 */ /* 0x000fe2000fffe03f */
[--C-:B------:R-:W-:Y:S01]  /*e2c0*/  SHF.R.S32.HI R20, RZ, 0x1f, R21.reuse ;  /* 0x0000001fff147819 */ /* 0x100fe20000011415 */
[----:B------:R-:W-:Y:S01]  /*e2d0*/  IMAD.MOV R29, RZ, RZ, -R21 ;  /* 0x000000ffff1d7224 */ /* 0x000fe200078e0a15 */
[----:B0-----:R0:W-:Y:S01]  /*e2e0*/  SYNCS.ARRIVE.TRANS64.RED.A1T0 RZ, [R0+URZ], RZ ;  /* 0x000000ff00ff79a7 */ /* 0x0011e2000810043f */
[----:B------:R-:W-:-:S02]  /*e2f0*/  IMAD.U32 R3, RZ, RZ, UR9 ;  /* 0x00000009ff037e24 */ /* 0x000fc4000f8e00ff */
[----:B------:R-:W-:Y:S02]  /*e300*/  IMAD R20, R20, UR10, RZ ;  /* 0x0000000a14147c24 */ /* 0x000fe4000f8e02ff */
[----:B------:R-:W-:Y:S02]  /*e310*/  IMAD R29, R32, R29, R28 ;  /* 0x0000001d201d7224 */ /* 0x000fe400078e021c */
[----:B------:R-:W-:Y:S01]  /*e320*/  IMAD.U32 R2, RZ, RZ, UR8 ;  /* 0x00000008ff027e24 */ /* 0x000fe2000f8e00ff */
[----:B------:R-:W-:Y:S01]  /*e330*/  ULDC.64 UR8, c[0x0][0xad8] ;  /* 0x0002b60000087ab9 */ /* 0x000fe20000000a00 */
[----:B------:R-:W-:Y:S01]  /*e340*/  IMAD.U32 R3, RZ, RZ, UR4 ;  /* 0x00000004ff037e24 */ /* 0x000fe2000f8e00ff */
[----:B------:R-:W-:Y:S01]  /*e350*/  ULDC UR4, c[0x0][0xac8] ;  /* 0x0002b20000047ab9 */ /* 0x000fe20000000800 */
[C---:B------:R-:W-:Y:S01]  /*e360*/  IMAD R31, R21.reuse, UR11, R20 ;  /* 0x0000000b151f7c24 */ /* 0x040fe2000f8e0214 */
[----:B------:R-:W-:Y:S01]  /*e370*/  SHF.R.S32.HI R20, RZ, 0x1f, R29 ;  /* 0x0000001fff147819 */ /* 0x000fe2000001141d */
[----:B------:R-:W-:-:S04]  /*e380*/  IMAD.WIDE.U32 R2, R21, UR10, R2 ;  /* 0x0000000a15027c25 */ /* 0x000fc8000f8e0002 */
[----:B------:R-:W-:Y:S02]  /*e390*/  IMAD.IADD R3, R3, 0x1, R31 ;  /* 0x0000000103037824 */ /* 0x000fe400078e021f */
[----:B------:R-:W-:Y:S02]  /*e3a0*/  IMAD R20, R20, UR8, RZ ;  /* 0x0000000814147c24 */ /* 0x000fe4000f8e02ff */
[----:B------:R-:W-:-:S04]  /*e3b0*/  IMAD.WIDE.U32 R2, R29, UR8, R2 ;  /* 0x000000081d027c25 */ /* 0x000fc8000f8e0002 */
[----:B------:R-:W-:Y:S01]  /*e3c0*/  IMAD R21, R29, UR9, R20 ;  /* 0x000000091d157c24 */ /* 0x000fe2000f8e0214 */
[----:B------:R-:W-:Y:S01]  /*e3d0*/  ULDC.64 UR8, c[0x0][0xa80] ;  /* 0x0002a00000087ab9 */ /* 0x000fe20000000a00 */
[----:B------:R-:W-:Y:S01]  /*e3e0*/  VIADD R31, R35, UR39 ;  /* 0x00000027231f7c36 */ /* 0x000fe20008000000 */
[C---:B------:R-:W-:Y:S01]  /*e3f0*/  LEA R32, P0, R2.reuse, UR8, 0x1 ;  /* 0x0000000802207c11 */ /* 0x040fe2000f8008ff */
[----:B------:R-:W-:Y:S01]  /*e400*/  IMAD.IADD R3, R3, 0x1, R21 ;  /* 0x0000000103037824 */ /* 0x000fe200078e0215 */
[----:B------:R-:W-:Y:S01]  /*e410*/  SHF.R.S32.HI R35, RZ, 0x1f, R19 ;  /* 0x0000001fff237819 */ /* 0x000fe20000011413 */
[C---:B------:R-:W-:Y:S02]  /*e420*/  VIADD R21, R31.reuse, 0x60 ;  /* 0x000000601f157836 */ /* 0x040fe40000000000 */
[----:B------:R-:W1:Y:S01]  /*e430*/  SHFL.IDX PT, R20, R32, 0x1, 0x181f ;  /* 0x00381f0020147f89 */ /* 0x000e6200000e0000 */
[----:B------:R-:W-:Y:S01]  /*e440*/  LEA.HI.X R33, R2, UR9, R3, 0x1, P0 ;  /* 0x0000000902217c11 */ /* 0x000fe200080f0c03 */
[----:B------:R-:W-:Y:S01]  /*e450*/  VIADD R3, R31, 0x30 ;  /* 0x000000301f037836 */ /* 0x000fe20000000000 */
[----:B------:R-:W-:Y:S01]  /*e460*/  ISETP.GE.AND P0, PT, R19, UR4, PT ;  /* 0x0000000413007c0c */ /* 0x000fe2000bf06270 */
[----:B------:R-:W0:Y:S03]  /*e470*/  SHFL.IDX PT, R2, R32, RZ, 0x181f ;  /* 0x00181fff20027589 */ /* 0x000e2600000e0000 */
[-C--:B------:R-:W-:Y:S01]  /*e480*/  ISETP.GE.OR P1, PT, R31, R30.reuse, P0 ;  /* 0x0000001e1f00720c */ /* 0x080fe20000726670 */
[----:B------:R-:W0:Y:S01]  /*e490*/  SHFL.IDX PT, R28, R32, 0x2, 0x181f ;  /* 0x00581f00201c7f89 */ /* 0x000e2200000e0000 */
[-C--:B------:R-:W-:Y:S01]  /*e4a0*/  ISETP.GE.OR P2, PT, R3, R30.reuse, P0 ;  /* 0x0000001e0300720c */ /* 0x080fe20000746670 */
[----:B------:R-:W-:Y:S01]  /*e4b0*/  VIADD R31, R31, 0x90 ;  /* 0x000000901f1f7836 */ /* 0x000fe20000000000 */
[-C--:B------:R-:W-:Y:S01]  /*e4c0*/  ISETP.GE.OR P3, PT, R21, R30.reuse, P0 ;  /* 0x0000001e1500720c */ /* 0x080fe20000766670 */
[----:B------:R-:W0:Y:S03]  /*e4d0*/  SHFL.IDX PT, R34, R33, RZ, 0x181f ;  /* 0x00181fff21227589 */ /* 0x000e2600000e0000 */
[----:B------:R-:W-:Y:S01]  /*e4e0*/  ISETP.GE.OR P0, PT, R31, R30, P0 ;  /* 0x0000001e1f00720c */ /* 0x000fe20000706670 */
[----:B------:R-:W0:Y:S04]  /*e4f0*/  SHFL.IDX PT, R36, R33, 0x1, 0x181f ;  /* 0x00381f0021247f89 */ /* 0x000e2800000e0000 */
[----:B------:R-:W0:Y:S02]  /*e500*/  SHFL.IDX PT, R38, R33, 0x2, 0x181f ;  /* 0x00581f0021267f89 */ /* 0x000e2400000e0000 */
[----:B-1----:R-:W-:-:S02]  /*e510*/  @!P2 LEA R20, P5, R19, R20, 0x1 ;  /* 0x000000141314a211 */ /* 0x002fc400078a08ff */
[----:B------:R-:W1:Y:S01]  /*e520*/  SHFL.IDX PT, R32, R32, 0x3, 0x181f ;  /* 0x00781f0020207f89 */ /* 0x000e6200000e0000 */
[----:B0-----:R-:W-:-:S03]  /*e530*/  @!P1 LEA R2, P4, R19, R2, 0x1 ;  /* 0x0000000213029211 */ /* 0x001fc600078808ff */
[----:B------:R0:W0:Y:S01]  /*e540*/  SHFL.IDX PT, R0, R33, 0x3, 0x181f ;  /* 0x00781f0021007f89 */ /* 0x00002200000e0000 */
[C---:B------:R-:W-:Y:S02]  /*e550*/  @!P3 LEA R28, P6, R19.reuse, R28, 0x1 ;  /* 0x0000001c131cb211 */ /* 0x040fe400078c08ff */
[C-C-:B------:R-:W-:Y:S02]  /*e560*/  @!P1 LEA.HI.X R3, R19.reuse, R34, R35.reuse, 0x1, P4 ;  /* 0x0000002213039211 */ /* 0x140fe400020f0c23 */
[C-C-:B------:R-:W-:Y:S02]  /*e570*/  @!P2 LEA.HI.X R21, R19.reuse, R36, R35.reuse, 0x1, P5 ;  /* 0x000000241315a211 */ /* 0x140fe400028f0c23 */
[----:B------:R-:W-:Y:S01]  /*e580*/  @!P3 LEA.HI.X R29, R19, R38, R35, 0x1, P6 ;  /* 0x00000026131db211 */ /* 0x000fe200030f0c23 */
[----:B--2---:R2:W-:Y:S04]  /*e590*/  @!P1 ST.E.128 desc[UR54][R2.64], R4 ;  /* 0x0000000402009985 */ /* 0x0045e8000c101d36 */
[----:B---3--:R2:W-:Y:S04]  /*e5a0*/  @!P2 ST.E.128 desc[UR54][R20.64], R8 ;  /* 0x000000081400a985 */ /* 0x0085e8000c101d36 */
[----:B----4-:R2:W-:Y:S01]  /*e5b0*/  @!P3 ST.E.128 desc[UR54][R28.64], R12 ;  /* 0x0000000c1c00b985 */ /* 0x0105e2000c101d36 */
[----:B01----:R-:W-:Y:S05]  /*e5c0*/  @P0 BRA `(.L_x_14107) ;  /* 0x0000001000c00947 */ /* 0x003fea0003800000 */
[----:B--2---:R-:W-:-:S04]  /*e5d0*/  LEA R2, P0, R19, R32, 0x1 ;  /* 0x0000002013027211 */ /* 0x004fc800078008ff */
[----:B------:R-:W-:-:S05]  /*e5e0*/  LEA.HI.X R3, R19, R0, R35, 0x1, P0 ;  /* 0x0000000013037211 */ /* 0x000fca00000f0c23 */
[----:B-----5:R3:W-:Y:S01]  /*e5f0*/  ST.E.128 desc[UR54][R2.64], R24 ;  /* 0x0000001802007985 */ /* 0x0207e2000c101d36 */
[----:B------:R-:W-:Y:S05]  /*e600*/  BRA `(.L_x_14107) ;  /* 0x0000001000b07947 */ /* 0x000fea0003800000 */
.L_x_14106:
[----:B------:R-:W-:Y:S01]  /*e610*/  ULDC.64 UR12, c[0x0][0xb08] ;  /* 0x0002c200000c7ab9 */ /* 0x000fe20000000a00 */
[----:B0-----:R-:W0:Y:S01]  /*e620*/  @P1 LDC R4, c[0x0][0xbec] ;  /* 0x0002fb00ff041b82 */ /* 0x001e220000000800 */
[----:B------:R-:W-:Y:S01]  /*e630*/  UIMAD UR9, UR14, UR12, URZ ;  /* 0x0000000c0e0972a4 */ /* 0x000fe2000f8e023f */
[----:B------:R-:W-:Y:S01]  /*e640*/  IMAD.MOV.U32 R7, RZ, RZ, R13 ;  /* 0x000000ffff077224 */ /* 0x000fe200078e000d */
[----:B------:R-:W-:Y:S01]  /*e650*/  UIMAD.WIDE.U32 UR10, UR4, UR12, URZ ;  /* 0x0000000c040a72a5 */ /* 0x000fe2000f8e003f */
[----:B------:R-:W-:Y:S01]  /*e660*/  BSSY B1, `(.L_x_14108) ;  /* 0x0000055000017945 */ /* 0x000fe20003800000 */
[----:B------:R-:W-:Y:S01]  /*e670*/  UIMAD UR9, UR4, UR13, UR9 ;  /* 0x0000000d040972a4 */ /* 0x000fe2000f8e0209 */
[----:B------:R-:W-:Y:S01]  /*e680*/  SHF.R.S32.HI R20, RZ, 0x1f, R22 ;  /* 0x0000001fff147819 */ /* 0x000fe20000011416 */
        /* <DEDUP_REMOVED lines=15> */
[----:B0-----:R-:W-:Y:S02]  /*e780*/  @P1 IMAD.HI.U32 R4, R13, R4, RZ ;  /* 0x000000040d041227 */ /* 0x001fe400078e00ff */
[----:B------:R-:W-:-:S02]  /*e790*/  UIMAD UR4, UR8, UR13, UR4 ;  /* 0x0000000d080472a4 */ /* 0x000fc4000f8e0204 */
        /* <DEDUP_REMOVED lines=38> */
[C---:B0-----:R-:W-:Y:S02]  /*ea00*/  @!P3 LEA R6, P5, R157.reuse, R21, 0x2 ;  /* 0x000000159d06b211 */ /* 0x041fe400078a10ff */
[-C--:B--2---:R-:W-:Y:S02]  /*ea10*/  @!P2 LEA.HI.X R5, R16, R15.reuse, R30, 0x2, P4 ;  /* 0x0000000f1005a211 */ /* 0x084fe400020f141e */
[----:B------:R-:W-:Y:S02]  /*ea20*/  @!P3 LEA.HI.X R7, R157, R15, R29, 0x2, P5 ;  /* 0x0000000f9d07b211 */ /* 0x000fe400028f141d */
[----:B------:R-:W-:Y:S01]  /*ea30*/  @!P6 LEA R8, P4, R156, R21, 0x2 ;  /* 0x000000159c08e211 */ /* 0x000fe200078810ff */
[----:B------:R0:W-:Y:S01]  /*ea40*/  @!P2 ST.E.64 desc[UR54][R4.64], R2 ;  /* 0x000000020400a985 */ /* 0x0001e2000c101b36 */
[----:B------:R-:W-:-:S02]  /*ea50*/  ISETP.GE.AND P2, PT, R154, UR4, PT ;  /* 0x000000049a007c0c */ /* 0x000fc4000bf46270 */
[----:B------:R-:W-:Y:S01]  /*ea60*/  @!P6 LEA.HI.X R9, R156, R15, R28, 0x2, P4 ;  /* 0x0000000f9c09e211 */ /* 0x000fe200020f141c */
[----:B------:R1:W-:Y:S01]  /*ea70*/  @!P3 ST.E.64 desc[UR54][R6.64], R92 ;  /* 0x0000005c0600b985 */ /* 0x0003e2000c101b36 */
[----:B------:R-:W-:Y:S02]  /*ea80*/  ISETP.GE.AND P3, PT, R153, UR4, PT ;  /* 0x0000000499007c0c */ /* 0x000fe4000bf66270 */
[C---:B------:R-:W-:Y:S01]  /*ea90*/  @!P1 LEA R10, P5, R155.reuse, R21, 0x2 ;  /* 0x000000159b0a9211 */ /* 0x040fe200078a10ff */
[----:B------:R3:W-:Y:S01]  /*eaa0*/  @!P6 ST.E.64 desc[UR54][R8.64], R96 ;  /* 0x000000600800e985 */ /* 0x0007e2000c101b36 */
[----:B------:R-:W-:Y:S02]  /*eab0*/  ISETP.GE.AND P4, PT, R152, UR4, PT ;  /* 0x0000000498007c0c */ /* 0x000fe4000bf86270 */
[----:B------:R-:W-:Y:S02]  /*eac0*/  ISETP.GE.AND P6, PT, R22, UR4, PT ;  /* 0x0000000416007c0c */ /* 0x000fe4000bfc6270 */
[----:B------:R-:W-:-:S02]  /*ead0*/  @!P1 LEA.HI.X R11, R155, R15, R27, 0x2, P5 ;  /* 0x0000000f9b0b9211 */ /* 0x000fc400028f141b */
[----:B------:R-:W-:-:S03]  /*eae0*/  @!P2 LEA R12, P5, R154, R21, 0x2 ;  /* 0x000000159a0ca211 */ /* 0x000fc600078a10ff */
[----:B------:R3:W-:Y:S01]  /*eaf0*/  @!P1 ST.E.64 desc[UR54][R10.64], R100 ;  /* 0x000000640a009985 */ /* 0x0007e2000c101b36 */
[C---:B0-----:R-:W-:Y:S02]  /*eb00*/  @!P3 LEA R2, P1, R153.reuse, R21, 0x2 ;  /* 0x000000159902b211 */ /* 0x041fe400078210ff */
[----:B------:R-:W-:Y:S02]  /*eb10*/  @!P2 LEA.HI.X R13, R154, R15, R26, 0x2, P5 ;  /* 0x0000000f9a0da211 */ /* 0x000fe400028f141a */
[----:B------:R-:W-:Y:S02]  /*eb20*/  @!P4 LEA R4, P5, R152, R21, 0x2 ;  /* 0x000000159804c211 */ /* 0x000fe400078a10ff */
[----:B------:R-:W-:Y:S01]  /*eb30*/  @!P3 LEA.HI.X R3, R153, R15, R25, 0x2, P1 ;  /* 0x0000000f9903b211 */ /* 0x000fe200008f1419 */
[----:B------:R3:W-:Y:S01]  /*eb40*/  @!P2 ST.E.64 desc[UR54][R12.64], R104 ;  /* 0x000000680c00a985 */ /* 0x0007e2000c101b36 */
[----:B-1----:R-:W-:Y:S02]  /*eb50*/  @!P6 LEA R6, P1, R22, R21, 0x2 ;  /* 0x000000151606e211 */ /* 0x002fe400078210ff */
[-C--:B------:R-:W-:Y:S01]  /*eb60*/  @!P4 LEA.HI.X R5, R152, R15.reuse, R24, 0x2, P5 ;  /* 0x0000000f9805c211 */ /* 0x080fe200028f1418 */
[----:B------:R3:W-:Y:S01]  /*eb70*/  @!P3 ST.E.64 desc[UR54][R2.64], R108 ;  /* 0x0000006c0200b985 */ /* 0x0007e2000c101b36 */
[----:B------:R-:W-:-:S03]  /*eb80*/  @!P6 LEA.HI.X R7, R22, R15, R20, 0x2, P1 ;  /* 0x0000000f1607e211 */ /* 0x000fc600008f1414 */
[----:B------:R3:W-:Y:S04]  /*eb90*/  @!P4 ST.E.64 desc[UR54][R4.64], R112 ;  /* 0x000000700400c985 */ /* 0x0007e8000c101b36 */
[----:B------:R3:W-:Y:S02]  /*eba0*/  @!P6 ST.E.64 desc[UR54][R6.64], R116 ;  /* 0x000000740600e985 */ /* 0x0007e4000c101b36 */
.L_x_14109:
[----:B------:R-:W-:Y:S05]  /*ebb0*/  BSYNC B1 ;  /* 0x0000000000017941 */ /* 0x000fea0003800000 */
.L_x_14108:
[----:B--2---:R4:W2:Y:S04]  /*ebc0*/  SHFL.IDX PT, R15, R14, 0x1, 0x1c1f ;  /* 0x003c1f000e0f7f89 */ /* 0x0048a800000e0000 */
[----:B-1----:R4:W1:Y:S01]  /*ebd0*/  SHFL.IDX PT, R21, R0, 0x1, 0x1c1f ;  /* 0x003c1f0000157f89 */ /* 0x00286200000e0000 */
[----:B------:R-:W-:Y:S05]  /*ebe0*/  @P0 BRA `(.L_x_14107) ;  /* 0x0000000c00380947 */ /* 0x000fea0003800000 */
[----:B------:R-:W-:Y:S02]  /*ebf0*/  ULDC UR4, c[0x0][0xac8] ;  /* 0x0002b20000047ab9 */ /* 0x000fe40000000800 */
[----:B------:R-:W-:Y:S02]  /*ec00*/  ISETP.GE.AND P1, PT, R16, UR4, PT ;  /* 0x0000000410007c0c */ /* 0x000fe4000bf26270 */
[----:B------:R-:W-:Y:S02]  /*ec10*/  ISETP.GE.AND P5, PT, R157, UR4, PT ;  /* 0x000000049d007c0c */ /* 0x000fe4000bfa6270 */
[----:B------:R-:W-:Y:S02]  /*ec20*/  ISETP.GE.AND P3, PT, R156, UR4, PT ;  /* 0x000000049c007c0c */ /* 0x000fe4000bf66270 */
[----:B------:R-:W-:-:S07]  /*ec30*/  ISETP.GE.AND P2, PT, R155, UR4, PT ;  /* 0x000000049b007c0c */ /* 0x000fce000bf46270 */
[CC--:B-1-3--:R-:W-:Y:S02]  /*ec40*/  @!P1 LEA R2, P0, R16.reuse, R21.reuse, 0x2 ;  /* 0x0000001510029211 */ /* 0x0cafe400078010ff */
[----:B------:R-:W-:Y:S02]  /*ec50*/  @!P5 LEA R4, P4, R157, R21, 0x2 ;  /* 0x000000159d04d211 */ /* 0x000fe400078810ff */
[-C--:B--2---:R-:W-:Y:S02]  /*ec60*/  @!P1 LEA.HI.X R3, R16, R15.reuse, R30, 0x2, P0 ;  /* 0x0000000f10039211 */ /* 0x084fe400000f141e */
[----:B------:R-:W-:Y:S02]  /*ec70*/  ISETP.GE.AND P0, PT, R153, UR4, PT ;  /* 0x0000000499007c0c */ /* 0x000fe4000bf06270 */
[----:B------:R-:W-:Y:S01]  /*ec80*/  @!P5 LEA.HI.X R5, R157, R15, R29, 0x2, P4 ;  /* 0x0000000f9d05d211 */ /* 0x000fe200020f141d */
[----:B------:R1:W-:Y:S01]  /*ec90*/  @!P1 ST.E.64 desc[UR54][R2.64], R90 ;  /* 0x0000005a02009985 */ /* 0x0003e2000c101b36 */
[----:B------:R-:W-:-:S02]  /*eca0*/  ISETP.GE.AND P1, PT, R154, UR4, PT ;  /* 0x000000049a007c0c */ /* 0x000fc4000bf26270 */
[----:B------:R-:W-:Y:S01]  /*ecb0*/  ISETP.GE.AND P4, PT, R152, UR4, PT ;  /* 0x0000000498007c0c */ /* 0x000fe2000bf86270 */
[----:B------:R2:W-:Y:S01]  /*ecc0*/  @!P5 ST.E.64 desc[UR54][R4.64], R94 ;  /* 0x0000005e0400d985 */ /* 0x0005e2000c101b36 */
[CC--:B0-----:R-:W-:Y:S02]  /*ecd0*/  @!P3 LEA R6, P6, R156.reuse, R21.reuse, 0x2 ;  /* 0x000000159c06b211 */ /* 0x0c1fe400078c10ff */
[C---:B------:R-:W-:Y:S02]  /*ece0*/  @!P2 LEA R8, P5, R155.reuse, R21, 0x2 ;  /* 0x000000159b08a211 */ /* 0x040fe400078a10ff */
[-C--:B------:R-:W-:Y:S02]  /*ecf0*/  @!P3 LEA.HI.X R7, R156, R15.reuse, R28, 0x2, P6 ;  /* 0x0000000f9c07b211 */ /* 0x080fe400030f141c */
[----:B------:R-:W-:-:S03]  /*ed00*/  @!P2 LEA.HI.X R9, R155, R15, R27, 0x2, P5 ;  /* 0x0000000f9b09a211 */ /* 0x000fc600028f141b */
[----:B------:R2:W-:Y:S01]  /*ed10*/  @!P3 ST.E.64 desc[UR54][R6.64], R98 ;  /* 0x000000620600b985 */ /* 0x0005e2000c101b36 */
[-C--:B-1----:R-:W-:Y:S02]  /*ed20*/  @!P1 LEA R2, P6, R154, R21.reuse, 0x2 ;  /* 0x000000159a029211 */ /* 0x082fe400078c10ff */
[CC--:B------:R-:W-:Y:S01]  /*ed30*/  @!P0 LEA R10, P3, R153.reuse, R21.reuse, 0x2 ;  /* 0x00000015990a8211 */ /* 0x0c0fe200078610ff */
[----:B------:R2:W-:Y:S01]  /*ed40*/  @!P2 ST.E.64 desc[UR54][R8.64], R102 ;  /* 0x000000660800a985 */ /* 0x0005e2000c101b36 */
[----:B------:R-:W-:Y:S02]  /*ed50*/  @!P4 LEA R12, P5, R152, R21, 0x2 ;  /* 0x00000015980cc211 */ /* 0x000fe400078a10ff */
        /* <DEDUP_REMOVED lines=12> */
.L_x_14104:
        /* <DEDUP_REMOVED lines=32> */
.L_x_14110:
[----:B------:R-:W-:Y:S01]  /*f020*/  USHF.R.S32.HI UR13, URZ, 0x1f, UR38 ;  /* 0x0000001f3f0d7899 */ /* 0x000fe20008011426 */
[----:B------:R-:W-:Y:S01]  /*f030*/  BSSY B1, `(.L_x_14111) ;  /* 0x0000039000017945 */ /* 0x000fe20003800000 */
[----:B------:R-:W-:Y:S02]  /*f040*/  USHF.R.S32.HI UR21, URZ, 0x1f, UR4 ;  /* 0x0000001f3f157899 */ /* 0x000fe40008011404 */
        /* <DEDUP_REMOVED lines=55> */
.L_x_14112:
[----:B------:R-:W-:Y:S05]  /*f3c0*/  BSYNC B1 ;  /* 0x0000000000017941 */ /* 0x000fea0003800000 */
.L_x_14111:
[----:B------:R-:W-:-:S06]  /*f3d0*/  UISETP.GT.AND UP0, UPT, UR46, 0x1, UPT ;  /* 0x000000012e00788c */ /* 0x000fcc000bf04270 */
[----:B------:R-:W-:-:S13]  /*f3e0*/  PLOP3.LUT P0, PT, PT, PT, UP0, 0x80, 0x0 ;  /* 0x000000000000781c */ /* 0x000fda0003f0f008 */
[----:B------:R-:W-:Y:S05]  /*f3f0*/  @P0 BRA `(.L_x_14107) ;  /* 0x0000000400340947 */ /* 0x000fea0003800000 */
[----:B------:R-:W1:Y:S01]  /*f400*/  LDC R11, c[0x0][0xbe8] ;  /* 0x0002fa00ff0b7b82 */ /* 0x000e620000000800 */
[----:B------:R-:W-:Y:S01]  /*f410*/  SHF.R.S32.HI R6, RZ, 0x1f, R8 ;  /* 0x0000001fff067819 */ /* 0x000fe20000011408 */
[----:B------:R-:W-:Y:S01]  /*f420*/  ULDC.64 UR14, c[0x0][0xaa0] ;  /* 0x0002a800000e7ab9 */ /* 0x000fe20000000a00 */
[----:B------:R-:W-:Y:S01]  /*f430*/  SHF.R.S32.HI R13, RZ, 0x1f, R19 ;  /* 0x0000001fff0d7819 */ /* 0x000fe20000011413 */
[----:B------:R-:W-:Y:S01]  /*f440*/  UIMAD UR10, UR21, UR14, URZ ;  /* 0x0000000e150a72a4 */ /* 0x000fe2000f8e023f */
[----:B------:R-:W-:Y:S01]  /*f450*/  LEA.HI R6, R6, R8, RZ, 0x3 ;  /* 0x0000000806067211 */ /* 0x000fe200078f18ff */
[----:B------:R-:W-:Y:S02]  /*f460*/  UIMAD.WIDE.U32 UR8, UR4, UR14, URZ ;  /* 0x0000000e040872a5 */ /* 0x000fe4000f8e003f */
[----:B------:R-:W-:Y:S01]  /*f470*/  UIMAD UR10, UR4, UR15, UR10 ;  /* 0x0000000f040a72a4 */ /* 0x000fe2000f8e020a */
[----:B------:R-:W-:-:S03]  /*f480*/  SHF.R.S32.HI R6, RZ, 0x3, R6 ;  /* 0x00000003ff067819 */ /* 0x000fc60000011406 */
[----:B------:R-:W-:Y:S02]  /*f490*/  UIADD3 UR9, UR9, UR10, URZ ;  /* 0x0000000a09097290 */ /* 0x000fe4000fffe03f */
[----:B------:R-:W-:Y:S01]  /*f4a0*/  IMAD R2, R18, 0x30, R6 ;  /* 0x0000003012027824 */ /* 0x000fe200078e0206 */
[----:B------:R-:W-:Y:S01]  /*f4b0*/  ULDC.64 UR10, c[0x0][0xae8] ;  /* 0x0002ba00000a7ab9 */ /* 0x000fe20000000a00 */
[----:B------:R-:W-:Y:S01]  /*f4c0*/  VIADD R30, R6, UR39 ;  /* 0x00000027061e7c36 */ /* 0x000fe20008000000 */
[----:B------:R-:W-:Y:S01]  /*f4d0*/  UIMAD.WIDE.U32 UR8, UR37, UR10, UR8 ;  /* 0x0000000a250872a5 */ /* 0x000fe2000f8e0008 */
[----:B0-----:R-:W-:-:S03]  /*f4e0*/  VIADD R4, R2, UR39 ;  /* 0x0000002702047c36 */ /* 0x001fc60008000000 */
[----:B------:R-:W-:Y:S01]  /*f4f0*/  UIMAD UR9, UR37, UR11, UR9 ;  /* 0x0000000b250972a4 */ /* 0x000fe2000f8e0209 */
[----:B------:R-:W-:Y:S01]  /*f500*/  IMAD.MOV.U32 R5, RZ, RZ, R4 ;  /* 0x000000ffff057224 */ /* 0x000fe200078e0004 */
[----:B-1----:R-:W-:Y:S01]  /*f510*/  ISETP.NE.AND P0, PT, R11, 0x1, PT ;  /* 0x000000010b00780c */ /* 0x002fe20003f05270 */
[----:B------:R-:W-:Y:S02]  /*f520*/  ULDC.64 UR10, c[0x0][0xaf0] ;  /* 0x0002bc00000a7ab9 */ /* 0x000fe40000000a00 */
[----:B------:R-:W-:-:S04]  /*f530*/  UIMAD UR13, UR13, UR10, URZ ;  /* 0x0000000a0d0d72a4 */ /* 0x000fc8000f8e023f */
[----:B------:R-:W-:Y:S02]  /*f540*/  UIMAD UR4, UR12, UR11, UR13 ;  /* 0x0000000b0c0472a4 */ /* 0x000fe4000f8e020d */
[----:B------:R-:W-:-:S03]  /*f550*/  UIMAD.WIDE.U32 UR12, UR12, UR10, UR8 ;  /* 0x0000000a0c0c72a5 */ /* 0x000fc6000f8e0008 */
[----:B------:R-:W-:Y:S01]  /*f560*/  ULDC.64 UR8, c[0x0][0xae0] ;  /* 0x0002b80000087ab9 */ /* 0x000fe20000000a00 */
[----:B------:R-:W0:Y:S01]  /*f570*/  @P0 LDC R3, c[0x0][0xbec] ;  /* 0x0002fb00ff030b82 */ /* 0x000e220000000800 */
[----:B------:R-:W-:-:S07]  /*f580*/  UIADD3 UR4, UR13, UR4, URZ ;  /* 0x000000040d047290 */ /* 0x000fce000fffe03f */
[----:B------:R-:W1:Y:S01]  /*f590*/  @P0 LDC R7, c[0x0][0xbf0] ;  /* 0x0002fc00ff070b82 */ /* 0x000e620000000800 */
[----:B0-----:R-:W-:-:S04]  /*f5a0*/  @P0 IMAD.HI.U32 R2, R4, R3, RZ ;  /* 0x0000000304020227 */ /* 0x001fc800078e00ff */
[----:B------:R-:W-:Y:S02]  /*f5b0*/  IMAD.U32 R3, RZ, RZ, UR13 ;  /* 0x0000000dff037e24 */ /* 0x000fe4000f8e00ff */
[----:B------:R-:W-:Y:S01]  /*f5c0*/  IMAD.U32 R3, RZ, RZ, UR4 ;  /* 0x00000004ff037e24 */ /* 0x000fe2000f8e00ff */
[----:B------:R-:W-:Y:S01]  /*f5d0*/  ULDC UR4, c[0x0][0xac8] ;  /* 0x0002b20000047ab9 */ /* 0x000fe20000000800 */
        /* <DEDUP_REMOVED lines=15> */
[----:B------:R-:W-:Y:S01]  /*f6d0*/  IMAD.IADD R3, R3, 0x1, R5 ;  /* 0x0000000103037824 */ /* 0x000fe200078e0205 */
[----:B------:R-:W-:Y:S01]  /*f6e0*/  LEA R4, P0, R2, UR8, 0x1 ;  /* 0x0000000802047c11 */ /* 0x000fe2000f8008ff */
[----:B-----5:R-:W-:Y:S02]  /*f6f0*/  IMAD R11, R0, R11, RZ ;  /* 0x0000000b000b7224 */ /* 0x020fe400078e02ff */
[----:B------:R-:W-:Y:S01]  /*f700*/  VIADD R0, R30, 0x30 ;  /* 0x000000301e007836 */ /* 0x000fe20000000000 */
[----:B------:R-:W-:Y:S01]  /*f710*/  LEA.HI.X R8, R2, UR9, R3, 0x1, P0 ;  /* 0x0000000902087c11 */ /* 0x000fe200080f0c03 */
[----:B------:R-:W0:Y:S01]  /*f720*/  SHFL.IDX PT, R6, R4, RZ, 0x181f ;  /* 0x00181fff04067589 */ /* 0x000e2200000e0000 */
[----:B------:R-:W-:Y:S01]  /*f730*/  ISETP.GE.AND P0, PT, R19, UR4, PT ;  /* 0x0000000413007c0c */ /* 0x000fe2000bf06270 */
[C---:B------:R-:W-:Y:S02]  /*f740*/  VIADD R2, R30.reuse, 0x60 ;  /* 0x000000601e027836 */ /* 0x040fe40000000000 */
[----:B------:R-:W1:Y:S01]  /*f750*/  SHFL.IDX PT, R14, R4, 0x1, 0x181f ;  /* 0x00381f00040e7f89 */ /* 0x000e6200000e0000 */
[CC--:B------:R-:W-:Y:S01]  /*f760*/  ISETP.GE.OR P3, PT, R30.reuse, R11.reuse, P0 ;  /* 0x0000000b1e00720c */ /* 0x0c0fe20000766670 */
[----:B------:R-:W-:Y:S01]  /*f770*/  VIADD R3, R30, 0x90 ;  /* 0x000000901e037836 */ /* 0x000fe20000000000 */
[-C--:B------:R-:W-:Y:S01]  /*f780*/  ISETP.GE.OR P2, PT, R0, R11.reuse, P0 ;  /* 0x0000000b0000720c */ /* 0x080fe20000746670 */
[----:B------:R-:W2:Y:S01]  /*f790*/  SHFL.IDX PT, R24, R4, 0x2, 0x181f ;  /* 0x00581f0004187f89 */ /* 0x000ea200000e0000 */
[----:B------:R-:W-:-:S02]  /*f7a0*/  ISETP.GE.OR P1, PT, R2, R11, P0 ;  /* 0x0000000b0200720c */ /* 0x000fc40000726670 */
[----:B------:R-:W-:Y:S01]  /*f7b0*/  ISETP.GE.OR P0, PT, R3, R11, P0 ;  /* 0x0000000b0300720c */ /* 0x000fe20000706670 */
[----:B------:R-:W3:Y:S04]  /*f7c0*/  SHFL.IDX PT, R10, R8, RZ, 0x181f ;  /* 0x00181fff080a7589 */ /* 0x000ee800000e0000 */
[----:B------:R1:W4:Y:S04]  /*f7d0*/  SHFL.IDX PT, R28, R4, 0x3, 0x181f ;  /* 0x00781f00041c7f89 */ /* 0x00032800000e0000 */
[----:B------:R-:W4:Y:S04]  /*f7e0*/  SHFL.IDX PT, R12, R8, 0x1, 0x181f ;  /* 0x00381f00080c7f89 */ /* 0x000f2800000e0000 */
[----:B------:R-:W4:Y:S01]  /*f7f0*/  SHFL.IDX PT, R20, R8, 0x2, 0x181f ;  /* 0x00581f0008147f89 */ /* 0x000f2200000e0000 */
[----:B0-----:R-:W-:-:S03]  /*f800*/  @!P3 LEA R2, P6, R19, R6, 0x1 ;  /* 0x000000061302b211 */ /* 0x001fc600078c08ff */
[----:B------:R4:W0:Y:S01]  /*f810*/  SHFL.IDX PT, R26, R8, 0x3, 0x181f ;  /* 0x00781f00081a7f89 */ /* 0x00082200000e0000 */
[C---:B-1----:R-:W-:Y:S02]  /*f820*/  @!P2 LEA R4, P5, R19.reuse, R14, 0x1 ;  /* 0x0000000e1304a211 */ /* 0x042fe400078a08ff */
[C---:B--2---:R-:W-:Y:S02]  /*f830*/  @!P1 LEA R6, P4, R19.reuse, R24, 0x1 ;  /* 0x0000001813069211 */ /* 0x044fe400078808ff */
[C---:B---3--:R-:W-:Y:S02]  /*f840*/  @!P3 LEA.HI.X R3, R19.reuse, R10, R13, 0x1, P6 ;  /* 0x0000000a1303b211 */ /* 0x048fe400030f0c0d */
[----:B----4-:R-:W-:-:S03]  /*f850*/  @!P0 LEA R8, P6, R19, R28, 0x1 ;  /* 0x0000001c13088211 */ /* 0x010fc600078c08ff */
[----:B------:R1:W-:Y:S01]  /*f860*/  @!P3 ST.E.128 desc[UR54][R2.64], RZ ;  /* 0x000000ff0200b985 */ /* 0x0003e2000c101d36 */
[C-C-:B------:R-:W-:Y:S02]  /*f870*/  @!P2 LEA.HI.X R5, R19.reuse, R12, R13.reuse, 0x1, P5 ;  /* 0x0000000c1305a211 */ /* 0x140fe400028f0c0d */
[----:B------:R-:W-:-:S03]  /*f880*/  @!P1 LEA.HI.X R7, R19, R20, R13, 0x1, P4 ;  /* 0x0000001413079211 */ /* 0x000fc600020f0c0d */
[----:B------:R1:W-:Y:S01]  /*f890*/  @!P2 ST.E.128 desc[UR54][R4.64], RZ ;  /* 0x000000ff0400a985 */ /* 0x0003e2000c101d36 */
[----:B0-----:R-:W-:-:S03]  /*f8a0*/  @!P0 LEA.HI.X R9, R19, R26, R13, 0x1, P6 ;  /* 0x0000001a13098211 */ /* 0x001fc600030f0c0d */
[----:B------:R1:W-:Y:S04]  /*f8b0*/  @!P1 ST.E.128 desc[UR54][R6.64], RZ ;  /* 0x000000ff06009985 */ /* 0x0003e8000c101d36 */
[----:B------:R1:W-:Y:S02]  /*f8c0*/  @!P0 ST.E.128 desc[UR54][R8.64], RZ ;  /* 0x000000ff08008985 */ /* 0x0003e4000c101d36 */
.L_x_14107:
[----:B------:R-:W-:Y:S05]  /*f8d0*/  BSYNC B0 ;  /* 0x0000000000007941 */ /* 0x000fea0003800000 */
.L_x_14103:
[----:B------:R-:W-:Y:S02]  /*f8e0*/  ULDC UR4, c[0x0][0xc3c] ;  /* 0x00030f0000047ab9 */ /* 0x000fe40000000800 */
[----:B------:R-:W-:-:S06]  /*f8f0*/  UISETP.GE.AND UP0, UPT, UR7, UR4, UPT ;  /* 0x000000040700728c */ /* 0x000fcc000bf06270 */
[----:B------:R-:W-:-:S13]  /*f900*/  PLOP3.LUT P0, PT, PT, PT, UP0, 0x80, 0x0 ;  /* 0x000000000000781c */ /* 0x000fda0003f0f008 */
[----:B------:R-:W-:Y:S05]  /*f910*/  @!P0 BRA `(.L_x_14113) ;  /* 0xffffff1400488947 */ /* 0x000fea000383ffff */
[----:B------:R-:W-:Y:S05]  /*f920*/  EXIT ;  /* 0x000000000000794d */ /* 0x000fea0003800000 */
.L_x_14012:
        /* <DEDUP_REMOVED lines=16> */
.L_x_14114:
        /* <DEDUP_REMOVED lines=44> */
.L_x_14118:
        /* <DEDUP_REMOVED lines=34> */
.L_x_14116:
        /* <DEDUP_REMOVED lines=13> */
.L_x_14119:
        /* <DEDUP_REMOVED lines=62> */
.L_x_14120:
        /* <DEDUP_REMOVED lines=61> */
.L_x_14121:
[----:B------:R-:W-:-:S05]  /*10790*/  LOP3.LUT R17, RZ, R2, RZ, 0x33, !PT ;  /* 0x00000002ff117212 */ /* 0x000fca00078e33ff */
[----:B------:R-:W-:Y:S01]  /*107a0*/  IMAD.IADD R17, R6, 0x1, R17 ;  /* 0x0000000106117824 */ /* 0x000fe200078e0211 */
[----:B------:R-:W-:Y:S06]  /*107b0*/  BRA `(.L_x_14122) ;  /* 0x0000000000147947 */ /* 0x000fec0003800000 */
.L_x_14117:
[----:B------:R-:W-:Y:S01]  /*107c0*/  ULDC UR4, c[0x0][0xc3c] ;  /* 0x00030f0000047ab9 */ /* 0x000fe20000000800 */
[----:B------:R-:W-:Y:S02]  /*107d0*/  IMAD.MOV.U32 R17, RZ, RZ, RZ ;  /* 0x000000ffff117224 */ /* 0x000fe400078e00ff */
[----:B------:R-:W-:Y:S02]  /*107e0*/  IMAD.U32 R16, RZ, RZ, UR6 ;  /* 0x00000006ff107e24 */ /* 0x000fe4000f8e00ff */
[----:B------:R-:W-:Y:S02]  /*107f0*/  IMAD.MOV.U32 R18, RZ, RZ, RZ ;  /* 0x000000ffff127224 */ /* 0x000fe400078e00ff */
[----:B------:R-:W-:-:S07]  /*10800*/  IMAD.U32 R19, RZ, RZ, UR4 ;  /* 0x00000004ff137e24 */ /* 0x000fce000f8e00ff */
.L_x_14122:
[----:B------:R-:W-:-:S13]  /*10810*/  ISETP.NE.AND P0, PT, R0, RZ, PT ;  /* 0x000000ff0000720c */ /* 0x000fda0003f05270 */
[----:B------:R-:W0:Y:S01]  /*10820*/  @!P0 S2R R3, SR_CgaCtaId ;  /* 0x0000000000038919 */ /* 0x000e220000008800 */
[----:B------:R-:W-:-:S04]  /*10830*/  @!P0 MOV R0, 0x400 ;  /* 0x0000040000008802 */ /* 0x000fc80000000f00 */
[----:B0-----:R-:W-:-:S05]  /*10840*/  @!P0 LEA R0, R3, R0, 0x18 ;  /* 0x0000000003008211 */ /* 0x001fca00078ec0ff */
[----:B------:R0:W-:Y:S01]  /*10850*/  @!P0 STS.128 [R0+0x168d0], R16 ;  /* 0x0168d01000008388 */ /* 0x0001e20000000c00 */
[----:B------:R-:W-:Y:S06]  /*10860*/  BAR.ARV 0x5, 0x200 ;  /* 0x0148000000007b1d */ /* 0x000fec0000002000 */
.L_x_14115:
        /* <DEDUP_REMOVED lines=19> */
[----:B------:R-:W-:Y:S01]  /*109a0*/  IMAD.SHL.U32 R2, R4, 0x10, RZ ;  /* 0x0000001004027824 */ /* 0x000fe200078e00ff */
[----:B------:R-:W-:Y:S02]  /*109b0*/  SHF.R.U32.HI R3, RZ, 0x3, R3 ;  /* 0x00000003ff037819 */ /* 0x000fe40000011603 */
[----:B0-----:R-:W-:Y:S02]  /*109c0*/  LOP3.LUT R0, R29, 0x1f8, RZ, 0xc0, !PT ;  /* 0x000001f81d007812 */ /* 0x001fe400078ec0ff */
[----:B------:R-:W-:Y:S02]  /*109d0*/  LOP3.LUT R2, R2, 0x70, RZ, 0xc0, !PT ;  /* 0x0000007002027812 */ /* 0x000fe400078ec0ff */
[----:B------:R-:W-:-:S02]  /*109e0*/  LOP3.LUT R0, R0, 0x38, R4, 0x78, !PT ;  /* 0x0000003800007812 */ /* 0x000fc400078e7804 */
[----:B------:R-:W-:Y:S02]  /*109f0*/  LOP3.LUT R2, R3, R2, RZ, 0xfc, !PT ;  /* 0x0000000203027212 */ /* 0x000fe400078efcff */
[----:B------:R-:W-:Y:S02]  /*10a00*/  LOP3.LUT R0, R0, 0x200, R29, 0xf8, !PT ;  /* 0x0000020000007812 */ /* 0x000fe400078ef81d */
[----:B------:R-:W-:-:S03]  /*10a10*/  LOP3.LUT R29, R29, 0x38, RZ, 0xc0, !PT ;  /* 0x000000381d1d7812 */ /* 0x000fc600078ec0ff */
[----:B------:R-:W-:-:S05]  /*10a20*/  IMAD R0, R0, 0x2, R22 ;  /* 0x0000000200007824 */ /* 0x000fca00078e0216 */
[----:B------:R3:W-:Y:S02]  /*10a30*/  STL [R1+0x1c], R0 ;  /* 0x00001c0001007387 */ /* 0x0007e40000100800 */
.L_x_14194:
        /* <DEDUP_REMOVED lines=8> */
[----:B------:R0:W2:Y:S01]  /*10ac0*/  @P0 LDG.E R24, desc[UR54][R2.64] ;  /* 0x0000003602180981 */ /* 0x0000a2000c1e1900 */
        /* <DEDUP_REMOVED lines=9> */
[----:B-1----:R-:W1:Y:S07]  /*10b60*/  @P1 LDC.64 R4, c[0x0][0xa18] ;  /* 0x00028600ff041b82 */ /* 0x002e6e0000000a00 */
[----:B------:R-:W-:Y:S01]  /*10b70*/  @P2 LOP3.LUT R23, R23, 0x10, RZ, 0xfc, !PT ;  /* 0x0000001017172812 */ /* 0x000fe200078efcff */
[----:B0-----:R-:W-:-:S05]  /*10b80*/  IMAD.WIDE R2, R19, 0x4, R2 ;  /* 0x0000000413027825 */ /* 0x001fca00078e0202 */
[----:B------:R-:W3:Y:S01]  /*10b90*/  @P2 LDG.E R0, desc[UR54][R2.64] ;  /* 0x0000003602002981 */ /* 0x000ee2000c1e1900 */
[----:B-1----:R-:W-:-:S06]  /*10ba0*/  @P1 IMAD.WIDE R4, R19, 0x4, R4 ;  /* 0x0000000413041825 */ /* 0x002fcc00078e0204 */
[----:B------:R-:W4:Y:S01]  /*10bb0*/  @P1 LDG.E R4, desc[UR54][R4.64] ;  /* 0x0000003604041981 */ /* 0x000f22000c1e1900 */
[----:B------:R-:W-:-:S03]  /*10bc0*/  UISETP.NE.U32.AND UP0, UPT, UR4, URZ, UPT ;  /* 0x0000003f0400728c */ /* 0x000fc6000bf05070 */
[----:B------:R-:W-:Y:S01]  /*10bd0*/  ULDC UR4, c[0x0][0x424] ;  /* 0x0001090000047ab9 */ /* 0x000fe20000000800 */
[----:B------:R-:W-:-:S03]  /*10be0*/  UISETP.NE.AND.EX UP0, UPT, UR5, URZ, UPT, UP0 ;  /* 0x0000003f0500728c */ /* 0x000fc6000bf05300 */
[----:B------:R-:W-:Y:S01]  /*10bf0*/  ULDC UR5, c[0x0][0x2f0] ;  /* 0x0000bc0000057ab9 */ /* 0x000fe20000000800 */
[----:B------:R-:W-:-:S04]  /*10c00*/  USEL UR4, UR4, 0x1, UP0 ;  /* 0x0000000104047887 */ /* 0x000fc80008000000 */
[----:B------:R-:W-:Y:S01]  /*10c10*/  UIMAD UR4, UR4, UR5, URZ ;  /* 0x00000005040472a4 */ /* 0x000fe2000f8e023f */
[----:B---3--:R0:W-:Y:S04]  /*10c20*/  STL [R1+0x20], R0 ;  /* 0x0000200001007387 */ /* 0x0081e80000100800 */
[----:B--2---:R1:W-:Y:S04]  /*10c30*/  STL [R1+0x14], R24 ;  /* 0x0000141801007387 */ /* 0x0043e80000100800 */
[----:B----4-:R1:W-:Y:S01]  /*10c40*/  @P1 STL [R1], R4 ;  /* 0x0000000401001387 */ /* 0x0103e20000100800 */
[----:B0-----:R-:W-:Y:S01]  /*10c50*/  IMAD.U32 R0, RZ, RZ, UR4 ;  /* 0x00000004ff007e24 */ /* 0x001fe2000f8e00ff */
[----:B------:R-:W-:Y:S06]  /*10c60*/  @P1 BRA `(.L_x_14124) ;  /* 0x0000000000201947 */ /* 0x000fec0003800000 */
[----:B------:R-:W-:Y:S02]  /*10c70*/  ULDC UR4, c[0x0][0x288] ;  /* 0x0000a20000047ab9 */ /* 0x000fe40000000800 */
[----:B-1----:R-:W-:-:S05]  /*10c80*/  IMAD.U32 R4, RZ, RZ, UR4 ;  /* 0x00000004ff047e24 */ /* 0x002fca000f8e00ff */
[----:B------:R0:W-:Y:S01]  /*10c90*/  STL [R1], R4 ;  /* 0x0000000401007387 */ /* 0x0001e20000100800 */
[----:B------:R-:W-:Y:S05]  /*10ca0*/  @!P2 BRA `(.L_x_14124) ;  /* 0x000000000010a947 */ /* 0x000fea0003800000 */
[----:B------:R-:W2:Y:S04]  /*10cb0*/  LDG.E R5, desc[UR54][R2.64] ;  /* 0x0000003602057981 */ /* 0x000ea8000c1e1900 */
[----:B0-----:R-:W2:Y:S02]  /*10cc0*/  LDG.E R4, desc[UR54][R2.64+0x4] ;  /* 0x0000043602047981 */ /* 0x001ea4000c1e1900 */
[----:B--2---:R-:W-:-:S05]  /*10cd0*/  IMAD.IADD R2, R4, 0x1, -R5 ;  /* 0x0000000104027824 */ /* 0x004fca00078e0a05 */
[----:B------:R2:W-:Y:S02]  /*10ce0*/  STL [R1], R2 ;  /* 0x0000000201007387 */ /* 0x0005e40000100800 */
.L_x_14124:
[----:B------:R-:W-:Y:S02]  /*10cf0*/  ULDC.64 UR4, c[0x0][0xa20] ;  /* 0x0002880000047ab9 */ /* 0x000fe40000000a00 */
[----:B------:R-:W-:-:S04]  /*10d00*/  ISETP.NE.U32.AND P0, PT, RZ, UR4, PT ;  /* 0x00000004ff007c0c */ /* 0x000fc8000bf05070 */
[----:B------:R-:W-:-:S13]  /*10d10*/  ISETP.NE.AND.EX P0, PT, RZ, UR5, PT, P0 ;  /* 0x00000005ff007c0c */ /* 0x000fda000bf05300 */
[----:B------:R-:W-:Y:S05]  /*10d20*/  @!P0 BRA `(.L_x_14125) ;  /* 0x0000000000108947 */ /* 0x000fea0003800000 */
[----:B--2---:R-:W2:Y:S02]  /*10d30*/  LDC.64 R2, c[0x0][0xa20] ;  /* 0x00028800ff027b82 */ /* 0x004ea40000000a00 */
[----:B--2---:R-:W-:-:S05]  /*10d40*/  IMAD.WIDE R2, R19, 0x4, R2 ;  /* 0x0000000413027825 */ /* 0x004fca00078e0202 */
[----:B------:R2:W5:Y:S01]  /*10d50*/  LDG.E R0, desc[UR54][R2.64] ;  /* 0x0000003602007981 */ /* 0x000562000c1e1900 */
[----:B------:R-:W-:Y:S05]  /*10d60*/  BRA `(.L_x_14126) ;  /* 0x0000000000247947 */ /* 0x000fea0003800000 */
.L_x_14125:
[----:B------:R-:W-:Y:S02]  /*10d70*/  ULDC.64 UR4, c[0x0][0xa08] ;  /* 0x0002820000047ab9 */ /* 0x000fe40000000a00 */
[----:B------:R-:W-:-:S04]  /*10d80*/  ISETP.NE.U32.AND P0, PT, RZ, UR4, PT ;  /* 0x00000004ff007c0c */ /* 0x000fc8000bf05070 */
[----:B------:R-:W-:-:S13]  /*10d90*/  ISETP.NE.AND.EX P0, PT, RZ, UR5, PT, P0 ;  /* 0x00000005ff007c0c */ /* 0x000fda000bf05300 */
[----:B------:R-:W-:Y:S05]  /*10da0*/  @!P0 BRA `(.L_x_14126) ;  /* 0x0000000000148947 */ /* 0x000fea0003800000 */
[----:B--2---:R-:W2:Y:S02]  /*10db0*/  LDC.64 R2, c[0x0][0xa08] ;  /* 0x00028200ff027b82 */ /* 0x004ea40000000a00 */
[----:B--2---:R-:W-:-:S05]  /*10dc0*/  IMAD.WIDE R2, R19, 0x4, R2 ;  /* 0x0000000413027825 */ /* 0x004fca00078e0202 */
[----:B------:R-:W2:Y:S04]  /*10dd0*/  LDG.E R0, desc[UR54][R2.64] ;  /* 0x0000003602007981 */ /* 0x000ea8000c1e1900 */
[----:B------:R-:W2:Y:S02]  /*10de0*/  LDG.E R5, desc[UR54][R2.64+0x4] ;  /* 0x0000043602057981 */ /* 0x000ea4000c1e1900 */
[----:B--2---:R-:W-:-:S07]  /*10df0*/  IMAD.IADD R0, R5, 0x1, -R0 ;  /* 0x0000000105007824 */ /* 0x004fce00078e0a00 */
.L_x_14126:
[----:B------:R-:W3:Y:S01]  /*10e00*/  LDL R9, [R1] ;  /* 0x0000000001097983 */ /* 0x000ee20000100800 */
[----:B--2---:R-:W2:Y:S01]  /*10e10*/  LDC R2, c[0x0][0x448] ;  /* 0x00011200ff027b82 */ /* 0x004ea20000000800 */
[----:B-----5:R-:W-:Y:S01]  /*10e20*/  IMAD.IADD R8, R0, 0x1, -R24 ;  /* 0x0000000100087824 */ /* 0x020fe200078e0a18 */
[----:B------:R-:W-:Y:S01]  /*10e30*/  LOP3.LUT R23, R23, 0xfffffff7, RZ, 0xc0, !PT ;  /* 0xfffffff717177812 */ /* 0x000fe200078ec0ff */
[----:B------:R-:W-:-:S03]  /*10e40*/  IMAD R27, R17, 0xc0, RZ ;  /* 0x000000c0111b7824 */ /* 0x000fc600078e02ff */
[----:B------:R4:W-:Y:S01]  /*10e50*/  STL [R1+0xc], R8 ;  /* 0x00000c0801007387 */ /* 0x0009e20000100800 */
[----:B------:R-:W-:Y:S01]  /*10e60*/  VIADD R7, R27, 0xbf ;  /* 0x000000bf1b077836 */ /* 0x000fe20000000000 */
[----:B--2---:R-:W-:Y:S02]  /*10e70*/  ISETP.NE.AND P2, PT, R2, 0x1, PT ;  /* 0x000000010200780c */ /* 0x004fe40003f45270 */
[----:B------:R-:W2:Y:S11]  /*10e80*/  LDC.64 R2, c[0x0][0x9e0] ;  /* 0x00027800ff027b82 */ /* 0x000eb60000000a00 */
[----:B------:R-:W4:Y:S01]  /*10e90*/  @P2 LDC R6, c[0x0][0x44c] ;  /* 0x00011300ff062b82 */ /* 0x000f220000000800 */
[----:B------:R-:W-:-:S07]  /*10ea0*/  @P2 LOP3.LUT R23, R23, 0x8, RZ, 0xfc, !PT ;  /* 0x0000000817172812 */ /* 0x000fce00078efcff */
[----:B01----:R-:W0:Y:S01]  /*10eb0*/  @P2 LDC R4, c[0x0][0x450] ;  /* 0x00011400ff042b82 */ /* 0x003e220000000800 */
[----:B--2---:R-:W-:Y:S01]  /*10ec0*/  ISETP.GE.AND P1, PT, R3, 0x1, PT ;  /* 0x000000010300780c */ /* 0x004fe20003f26270 */
[----:B----4-:R-:W-:-:S05]  /*10ed0*/  @P2 IMAD.HI.U32 R5, R7, R6, RZ ;  /* 0x0000000607052227 */ /* 0x010fca00078e00ff */
[----:B0-----:R-:W-:Y:S02]  /*10ee0*/  @P2 SHF.R.U32.HI R7, RZ, R4, R5 ;  /* 0x00000004ff072219 */ /* 0x001fe40000011605 */
[----:B---3--:R-:W-:-:S05]  /*10ef0*/  IADD3 R0, R8, 0x1, -R9 ;  /* 0x0000000108007810 */ /* 0x008fca0007ffe809 */
        /* <DEDUP_REMOVED lines=14> */
.L_x_14129:
[----:B------:R-:W-:-:S13]  /*10fe0*/  ISETP.NE.AND P0, PT, R3, 0x1, PT ;  /* 0x000000010300780c */ /* 0x000fda0003f05270 */
[----:B------:R-:W0:Y:S02]  /*10ff0*/  @P0 LDC.64 R4, c[0x0][0x9e8] ;  /* 0x00027a00ff040b82 */ /* 0x000e240000000a00 */
[----:B0-----:R-:W-:-:S05]  /*11000*/  @P0 IMAD.HI.U32 R4, R0, R4, RZ ;  /* 0x0000000400040227 */ /* 0x001fca00078e00ff */
[----:B------:R-:W-:-:S07]  /*11010*/  @P0 SHF.R.U32.HI R0, RZ, R5, R4 ;  /* 0x00000005ff000219 */ /* 0x000fce0000011604 */
.L_x_14130:
[----:B------:R-:W-:Y:S05]  /*11020*/  BSYNC B0 ;  /* 0x0000000000007941 */ /* 0x000fea0003800000 */
.L_x_14128:
[----:B------:R-:W-:-:S05]  /*11030*/  IMAD R5, R0, R3, R3 ;  /* 0x0000000300057224 */ /* 0x000fca00078e0203 */
[----:B------:R-:W-:-:S07]  /*11040*/  VIMNMX R2, R2, R5, PT ;  /* 0x0000000502027248 */ /* 0x000fce0003fe0100 */
.L_x_14127:
        /* <DEDUP_REMOVED lines=28> */
.L_x_14133:
[----:B------:R-:W-:-:S13]  /*11210*/  ISETP.NE.AND P0, PT, R3, 0x1, PT ;  /* 0x000000010300780c */ /* 0x000fda0003f05270 */
[----:B------:R-:W0:Y:S02]  /*11220*/  @P0 LDC.64 R4, c[0x0][0x9e8] ;  /* 0x00027a00ff040b82 */ /* 0x000e240000000a00 */
[----:B0-----:R-:W-:-:S05]  /*11230*/  @P0 IMAD.HI.U32 R4, R6, R4, RZ ;  /* 0x0000000406040227 */ /* 0x001fca00078e00ff */
[----:B------:R-:W-:-:S07]  /*11240*/  @P0 SHF.R.U32.HI R6, RZ, R5, R4 ;  /* 0x00000005ff060219 */ /* 0x000fce0000011604 */
.L_x_14134:
[----:B------:R-:W-:Y:S05]  /*11250*/  BSYNC B0 ;  /* 0x0000000000007941 */ /* 0x000fea0003800000 */
.L_x_14132:
[----:B------:R-:W-:-:S05]  /*11260*/  IMAD R3, R6, R3, RZ ;  /* 0x0000000306037224 */ /* 0x000fca00078e02ff */
[----:B------:R-:W-:-:S07]  /*11270*/  VIMNMX R2, R2, R3, !PT ;  /* 0x0000000302027248 */ /* 0x000fce0007fe0100 */
.L_x_14131:
        /* <DEDUP_REMOVED lines=43> */
.L_x_14136:
[----:B------:R-:W-:Y:S05]  /*11530*/  BSYNC B0 ;  /* 0x0000000000007941 */ /* 0x000fea0003800000 */
.L_x_14135:
        /* <DEDUP_REMOVED lines=24> */
.L_x_14138:
        /* <DEDUP_REMOVED lines=20> */
.L_x_14141:
[----:B------:R-:W-:Y:S05]  /*11800*/  BSYNC B6 ;  /* 0x0000000000067941 */ /* 0x000fea0003800000 */
.L_x_14140:
        /* <DEDUP_REMOVED lines=20> */
.L_x_14144:
        /* <DEDUP_REMOVED lines=15> */
.L_x_14143:
[----:B------:R-:W-:Y:S05]  /*11a40*/  BSYNC B6 ;  /* 0x0000000000067941 */ /* 0x000fea0003800000 */
.L_x_14142:
[----:B------:R-:W-:Y:S01]  /*11a50*/  ULDC.64 UR4, c[0x0][0x9f8] ;  /* 0x00027e0000047ab9 */ /* 0x000fe20000000a00 */
[----:B------:R-:W2:Y:S01]  /*11a60*/  LDL R17, [R1+0xc] ;  /* 0x00000c0001117983 */ /* 0x000ea20000100800 */
[----:B------:R-:W-:Y:S01]  /*11a70*/  ISETP.NE.U32.AND P0, PT, RZ, UR4, PT ;  /* 0x00000004ff007c0c */ /* 0x000fe2000bf05070 */
[----:B------:R-:W-:Y:S01]  /*11a80*/  IMAD.MOV.U32 R7, RZ, RZ, R19 ;  /* 0x000000ffff077224 */ /* 0x000fe200078e0013 */
[----:B------:R-:W0:Y:S02]  /*11a90*/  LDC R6, c[0x0][0x430] ;  /* 0x00010c00ff067b82 */ /* 0x000e240000000800 */
[----:B------:R-:W-:-:S13]  /*11aa0*/  ISETP.NE.AND.EX P0, PT, RZ, UR5, PT, P0 ;  /* 0x00000005ff007c0c */ /* 0x000fda000bf05300 */
[----:B------:R-:W1:Y:S02]  /*11ab0*/  @P0 LDC.64 R2, c[0x0][0x9f8] ;  /* 0x00027e00ff020b82 */ /* 0x000e640000000a00 */
[----:B-1----:R-:W-:-:S05]  /*11ac0*/  @P0 IMAD.WIDE R2, R19, 0x4, R2 ;  /* 0x0000000413020825 */ /* 0x002fca00078e0202 */
[----:B------:R1:W3:Y:S01]  /*11ad0*/  @P0 LDG.E R7, desc[UR54][R2.64] ;  /* 0x0000003602070981 */ /* 0x0002e2000c1e1900 */
[----:B0-----:R-:W-:Y:S01]  /*11ae0*/  ISETP.NE.AND P1, PT, R6, 0x1, PT ;  /* 0x000000010600780c */ /* 0x001fe20003f25270 */
[----:B------:R-:W-:Y:S01]  /*11af0*/  VIADD R26, R26, 0xffffffff ;  /* 0xffffffff1a1a7836 */ /* 0x000fe20000000000 */
[----:B------:R-:W-:Y:S01]  /*11b00*/  LOP3.LUT R23, R23, 0xfffffffb, RZ, 0xc0, !PT ;  /* 0xfffffffb17177812 */ /* 0x000fe200078ec0ff */
[----:B------:R-:W0:Y:S02]  /*11b10*/  S2R R21, SR_TID.X ;  /* 0x0000000000157919 */ /* 0x000e240000002100 */
[----:B------:R-:W-:Y:S01]  /*11b20*/  IMAD.SHL.U32 R8, R26, 0x80, RZ ;  /* 0x000000801a087824 */ /* 0x000fe200078e00ff */
[----:B------:R-:W4:Y:S07]  /*11b30*/  S2R R20, SR_TID.X ;  /* 0x0000000000147919 */ /* 0x000f2e0000002100 */
[----:B-1----:R-:W1:Y:S01]  /*11b40*/  @P1 LDC R3, c[0x0][0x434] ;  /* 0x00010d00ff031b82 */ /* 0x002e620000000800 */
[----:B------:R-:W-:-:S07]  /*11b50*/  @P1 LOP3.LUT R23, R23, 0x4, RZ, 0xfc, !PT ;  /* 0x0000000417171812 */ /* 0x000fce00078efcff */
[----:B------:R-:W1:Y:S01]  /*11b60*/  @P1 LDC R2, c[0x0][0x438] ;  /* 0x00010e00ff021b82 */ /* 0x000e620000000800 */
[----:B0-----:R-:W-:Y:S01]  /*11b70*/  IMAD.SHL.U32 R21, R21, 0x10, RZ ;  /* 0x0000001015157824 */ /* 0x001fe200078e00ff */
[----:B----4-:R-:W-:-:S04]  /*11b80*/  LOP3.LUT R20, R20, 0x7f, RZ, 0xc0, !PT ;  /* 0x0000007f14147812 */ /* 0x010fc800078ec0ff */
[----:B------:R-:W-:Y:S02]  /*11b90*/  LOP3.LUT R21, R21, 0x70, RZ, 0xc0, !PT ;  /* 0x0000007015157812 */ /* 0x000fe400078ec0ff */
[----:B------:R-:W-:-:S04]  /*11ba0*/  SHF.R.U32.HI R20, RZ, 0x3, R20 ;  /* 0x00000003ff147819 */ /* 0x000fc80000011614 */
[----:B------:R-:W-:-:S04]  /*11bb0*/  LOP3.LUT R0, R8, R20, R21, 0xfe, !PT ;  /* 0x0000001408007212 */ /* 0x000fc800078efe15 */
[C---:B--2---:R-:W-:Y:S01]  /*11bc0*/  ISETP.GE.AND P0, PT, R0.reuse, R17, PT ;  /* 0x000000110000720c */ /* 0x044fe20003f06270 */
[----:B------:R-:W-:-:S04]  /*11bd0*/  IMAD.IADD R0, R0, 0x1, R24 ;  /* 0x0000000100007824 */ /* 0x000fc800078e0218 */
[----:B-1----:R-:W-:-:S04]  /*11be0*/  @P1 IMAD.HI.U32 R3, R0, R3, RZ ;  /* 0x0000000300031227 */ /* 0x002fc800078e00ff */
[----:B------:R-:W-:Y:S01]  /*11bf0*/  IMAD.MOV.U32 R4, RZ, RZ, R0 ;  /* 0x000000ffff047224 */ /* 0x000fe200078e0000 */
[----:B------:R-:W-:-:S03]  /*11c00*/  @P1 SHF.R.U32.HI R4, RZ, R2, R3 ;  /* 0x00000002ff041219 */ /* 0x000fc60000011603 */
[----:B------:R-:W0:Y:S02]  /*11c10*/  @!P0 LDC.64 R2, c[0x0][0x428] ;  /* 0x00010a00ff028b82 */ /* 0x000e240000000a00 */
[----:B------:R-:W-:-:S04]  /*11c20*/  IMAD.MOV R5, RZ, RZ, -R4 ;  /* 0x000000ffff057224 */ /* 0x000fc800078e0a04 */
[----:B------:R-:W-:Y:S01]  /*11c30*/  IMAD R0, R6, R5, R0 ;  /* 0x0000000506007224 */ /* 0x000fe200078e0200 */
[--C-:B------:R-:W-:Y:S02]  /*11c40*/  @!P0 SHF.R.S32.HI R5, RZ, 0x1f, R4.reuse ;  /* 0x0000001fff058819 */ /* 0x100fe40000011404 */
[----:B---3--:R-:W-:Y:S01]  /*11c50*/  SHF.R.S32.HI R6, RZ, 0x1f, R7 ;  /* 0x0000001fff067819 */ /* 0x008fe20000011407 */
[----:B------:R-:W-:Y:S01]  /*11c60*/  STL [R1+0x4], R7 ;  /* 0x0000040701007387 */ /* 0x000fe20000100800 */
[----:B0-----:R-:W-:-:S03]  /*11c70*/  @!P0 IMAD.WIDE.U32 R4, R7, R2, R4 ;  /* 0x0000000207048225 */ /* 0x001fc600078e0004 */
[----:B------:R0:W-:Y:S02]  /*11c80*/  STL [R1+0x18], R6 ;  /* 0x0000180601007387 */ /* 0x0001e40000100800 */
[----:B0-----:R-:W-:-:S04]  /*11c90*/  @!P0 IMAD R6, R6, R2, RZ ;  /* 0x0000000206068224 */ /* 0x001fc800078e02ff */
[----:B------:R-:W-:Y:S02]  /*11ca0*/  @!P0 IMAD R6, R7, R3, R6 ;  /* 0x0000000307068224 */ /* 0x000fe400078e0206 */
[----:B------:R-:W0:Y:S02]  /*11cb0*/  @!P0 LDC.64 R2, c[0x0][0x418] ;  /* 0x00010600ff028b82 */ /* 0x000e240000000a00 */
[----:B------:R-:W-:Y:S01]  /*11cc0*/  @!P0 IMAD.IADD R5, R5, 0x1, R6 ;  /* 0x0000000105058824 */ /* 0x000fe200078e0206 */
[----:B0-----:R-:W-:-:S04]  /*11cd0*/  @!P0 LEA R2, P1, R4, R2, 0x2 ;  /* 0x0000000204028211 */ /* 0x001fc800078210ff */
[----:B------:R-:W-:Y:S01]  /*11ce0*/  @!P0 LEA.HI.X R3, R4, R3, R5, 0x2, P1 ;  /* 0x0000000304038211 */ /* 0x000fe200008f1405 */
[----:B------:R-:W-:-:S06]  /*11cf0*/  IMAD.MOV.U32 R4, RZ, RZ, RZ ;  /* 0x000000ffff047224 */ /* 0x000fcc00078e00ff */
[----:B------:R0:W5:Y:S01]  /*11d00*/  @!P0 LDG.E R4, desc[UR54][R2.64] ;  /* 0x0000003602048981 */ /* 0x000162000c1e1900 */
[----:B------:R-:W-:Y:S01]  /*11d10*/  IMAD.U32 R7, RZ, RZ, UR37 ;  /* 0x00000025ff077e24 */ /* 0x000fe2000f8e00ff */
[----:B------:R-:W-:Y:S01]  /*11d20*/  UMOV UR4, 0xffffffff ;  /* 0xffffffff00047882 */ /* 0x000fe20000000000 */
[----:B------:R-:W-:-:S03]  /*11d30*/  LOP3.LUT R23, R23, 0xfffffffd, RZ, 0xc0, !PT ;  /* 0xfffffffd17177812 */ /* 0x000fc600078ec0ff */
[----:B------:R-:W-:-:S13]  /*11d40*/  ISETP.NE.AND P2, PT, R7, 0x3, PT ;  /* 0x000000030700780c */ /* 0x000fda0003f45270 */
[----:B------:R-:W-:Y:S01]  /*11d50*/  @P2 LOP3.LUT R23, R23, 0x2, RZ, 0xfc, !PT ;  /* 0x0000000217172812 */ /* 0x000fe200078efcff */
[----:B0-----:R-:W-:Y:S06]  /*11d60*/  BRA.DIV UR4, `(.L_x_14145) ;  /* 0x0000004604f87947 */ /* 0x001fec000b800000 */
.L_x_14211:
[----:B------:R-:W-:Y:S01]  /*11d70*/  LOP3.LUT R24, R18, 0xffff, RZ, 0xc0, !PT ;  /* 0x0000ffff12187812 */ /* 0x000fe200078ec0ff */
[----:B------:R-:W-:Y:S06]  /*11d80*/  @!P2 BRA `(.L_x_14146) ;  /* 0x000000000004a947 */ /* 0x000fec0003800000 */
[----:B------:R-:W-:Y:S01]  /*11d90*/  BPT.TRAP 0x1 ;  /* 0x000000040000795c */ /* 0x000fe20000300000 */
.L_x_14146:
        /* <DEDUP_REMOVED lines=23> */
.L_x_14212:
[----:B------:R-:W-:Y:S05]  /*11f10*/  BSYNC B0 ;  /* 0x0000000000007941 */ /* 0x000fea0003800000 */
.L_x_14147:
[----:B------:R-:W2:Y:S01]  /*11f20*/  LDL R10, [R1+0xc] ;  /* 0x00000c00010a7983 */ /* 0x000ea20000100800 */
[----:B------:R-:W-:Y:S01]  /*11f30*/  ULDC.64 UR4, c[0x0][0x300] ;  /* 0x0000c00000047ab9 */ /* 0x000fe20000000a00 */
[----:B------:R-:W-:Y:S01]  /*11f40*/  ULDC.64 UR6, c[0x0][0x2e8] ;  /* 0x0000ba0000067ab9 */ /* 0x000fe20000000a00 */
[----:B------:R-:W-:Y:S01]  /*11f50*/  IMAD R6, R6, UR4, RZ ;  /* 0x0000000406067c24 */ /* 0x000fe2000f8e02ff */
[----:B------:R-:W1:Y:S01]  /*11f60*/  S2R R9, SR_TID.X ;  /* 0x0000000000097919 */ /* 0x000e620000002100 */
[C---:B0-----:R-:W-:Y:S01]  /*11f70*/  IMAD.WIDE.U32 R2, R0.reuse, UR4, RZ ;  /* 0x0000000400027c25 */ /* 0x041fe2000f8e00ff */
[----:B------:R-:W-:Y:S01]  /*11f80*/  LOP3.LUT R23, R23, 0xfffffffe, RZ, 0xc0, !PT ;  /* 0xfffffffe17177812 */ /* 0x000fe200078ec0ff */
[----:B------:R-:W0:Y:S02]  /*11f90*/  S2R R11, SR_TID.X ;  /* 0x00000000000b7919 */ /* 0x000e240000002100 */
        /* <DEDUP_REMOVED lines=8> */
[C---:B------:R-:W-:Y:S01]  /*12020*/  IMAD.WIDE.U32 R2, R24.reuse, UR4, R2 ;  /* 0x0000000418027c25 */ /* 0x040fe2000f8e0002 */
[----:B------:R-:W-:Y:S02]  /*12030*/  ULDC UR4, c[0x0][0x2f4] ;  /* 0x0000bd0000047ab9 */ /* 0x000fe40000000800 */
[----:B------:R-:W-:Y:S01]  /*12040*/  ISETP.GE.AND P2, PT, R29, UR4, PT ;  /* 0x000000041d007c0c */ /* 0x000fe2000bf46270 */
[----:B------:R-:W-:Y:S01]  /*12050*/  IMAD R3, R24, UR5, R3 ;  /* 0x0000000518037c24 */ /* 0x000fe2000f8e0203 */
[----:B------:R-:W-:Y:S01]  /*12060*/  LEA R0, P0, R2, UR6, 0x1 ;  /* 0x0000000602007c11 */ /* 0x000fe2000f8008ff */
[----:B------:R-:W-:-:S03]  /*12070*/  UMOV UR4, 0xffffffff ;  /* 0xffffffff00047882 */ /* 0x000fc60000000000 */
[----:B------:R-:W-:Y:S02]  /*12080*/  LEA.HI.X R2, R2, UR7, R3, 0x1, P0 ;  /* 0x0000000702027c11 */ /* 0x000fe400080f0c03 */
[----:B-1----:R-:W-:-:S04]  /*12090*/  LOP3.LUT R9, R9, 0x7f, RZ, 0xc0, !PT ;  /* 0x0000007f09097812 */ /* 0x002fc800078ec0ff */
[----:B------:R-:W-:Y:S02]  /*120a0*/  SHF.R.U32.HI R9, RZ, 0x3, R9 ;  /* 0x00000003ff097819 */ /* 0x000fe40000011609 */
[----:B------:R-:W-:Y:S02]  /*120b0*/  @P2 LOP3.LUT R23, R23, 0x1, RZ, 0xfc, !PT ;  /* 0x0000000117172812 */ /* 0x000fe400078efcff */
[----:B--2---:R-:W-:Y:S01]  /*120c0*/  IADD3 R4, -R9, R10, -R8 ;  /* 0x0000000a09047210 */ /* 0x004fe20007ffe908 */
[C---:B0-----:R-:W-:Y:S02]  /*120d0*/  IMAD.SHL.U32 R9, R11.reuse, 0x8, RZ ;  /* 0x000000080b097824 */ /* 0x041fe400078e00ff */
[----:B------:R-:W-:Y:S01]  /*120e0*/  IMAD.SHL.U32 R10, R11, 0x8, RZ ;  /* 0x000000080b0a7824 */ /* 0x000fe200078e00ff */
[----:B------:R-:W-:Y:S02]  /*120f0*/  ISETP.GE.AND P0, PT, R4, 0x1, PT ;  /* 0x000000010400780c */ /* 0x000fe40003f06270 */
[----:B------:R-:W-:-:S04]  /*12100*/  LOP3.LUT R9, R9, 0x1f8, RZ, 0xc0, !PT ;  /* 0x000001f809097812 */ /* 0x000fc800078ec0ff */
[----:B------:R-:W-:-:S04]  /*12110*/  LOP3.LUT R9, R9, 0x38, R11, 0x78, !PT ;  /* 0x0000003809097812 */ /* 0x000fc800078e780b */
[----:B------:R-:W-:-:S05]  /*12120*/  LOP3.LUT R9, R9, 0x200, R10, 0xf8, !PT ;  /* 0x0000020009097812 */ /* 0x000fca00078ef80a */
[----:B------:R-:W-:Y:S01]  /*12130*/  IMAD R3, R25, 0x2000, R9 ;  /* 0x0000200019037824 */ /* 0x000fe200078e0209 */
[----:B------:R-:W-:Y:S06]  /*12140*/  BRA.DIV UR4, `(.L_x_14149) ;  /* 0x0000004604487947 */ /* 0x000fec000b800000 */
        /* <DEDUP_REMOVED lines=71> */
[----:B--23--:R1:W-:Y:S02]  /*125c0*/  @P1 LDGSTS.E.BYPASS.LTC128B.128 [R8+0x11400], desc[UR54][R6.64], !P2 ;  /* 0x1140000006081fae */ /* 0x00c3e4000d101d76 */
.L_x_14230:
        /* <DEDUP_REMOVED lines=10> */
.L_x_14150:
        /* <DEDUP_REMOVED lines=11> */
.L_x_14151:
[----:B0-----:R0:W5:Y:S01]  /*12720*/  LDL.LU R3, [R1+0x20] ;  /* 0x0000200001037983 */ /* 0x0011620000300800 */
[----:B------:R0:W-:Y:S02]  /*12730*/  SYNCS.ARRIVE.TRANS64.A1T0 RZ, [R5+URZ+0x16830], RZ ;  /* 0x016830ff05ff79a7 */ /* 0x0001e4000810003f */
[----:B------:R-:W-:Y:S05]  /*12740*/  WARPSYNC.ALL ;  /* 0x0000000000007948 */ /* 0x000fea0003800000 */
[----:B------:R-:W-:Y:S01]  /*12750*/  ULDC.64 UR4, c[0x0][0x298] ;  /* 0x0000a60000047ab9 */ /* 0x000fe20000000a00 */
[----:B------:R-:W-:Y:S01]  /*12760*/  VIADD R2, R22, 0x8400 ;  /* 0x0000840016027836 */ /* 0x000fe20000000000 */
[----:B------:R-:W-:Y:S01]  /*12770*/  BSSY B6, `(.L_x_14152) ;  /* 0x000001b000067945 */ /* 0x000fe20003800000 */
[----:B------:R-:W-:Y:S03]  /*12780*/  BAR.SYNC.DEFER_BLOCKING 0x8, 0x200 ;  /* 0x0208000000007b1d */ /* 0x000fe60000010000 */
[----:B------:R-:W-:-:S02]  /*12790*/  LOP3.LUT P0, RZ, R2, 0x3ff, RZ, 0xc0, !PT ;  /* 0x000003ff02ff7812 */ /* 0x000fc4000780c0ff */
[----:B-----5:R-:W-:-:S05]  /*127a0*/  SHF.R.S32.HI R0, RZ, 0x1f, R3 ;  /* 0x0000001fff007819 */ /* 0x020fca0000011403 */
        /* <DEDUP_REMOVED lines=13> */
[----:B0-----:R-:W-:Y:S02]  /*12880*/  IMAD.U32 R5, RZ, RZ, UR7 ;  /* 0x00000007ff057e24 */ /* 0x001fe4000f8e00ff */
        /* <DEDUP_REMOVED lines=9> */
.L_x_14153:
[----:B------:R-:W-:Y:S05]  /*12920*/  BSYNC B6 ;  /* 0x0000000000067941 */ /* 0x000fea0003800000 */
.L_x_14152:
[----:B-1----:R-:W2:Y:S01]  /*12930*/  LDL.LU R2, [R1+0x2c] ;  /* 0x00002c0001027983 */ /* 0x002ea20000300800 */
[----:B------:R-:W1:Y:S01]  /*12940*/  LDC R4, c[0x0][0x448] ;  /* 0x00011200ff047b82 */ /* 0x000e620000000800 */
[----:B------:R-:W-:Y:S01]  /*12950*/  LOP3.LUT P6, RZ, R23, 0x10, RZ, 0xc0, !PT ;  /* 0x0000001017ff7812 */ /* 0x000fe200078cc0ff */
[----:B------:R-:W-:Y:S01]  /*12960*/  ULDC.64 UR4, c[0x0][0x2d8] ;  /* 0x0000b60000047ab9 */ /* 0x000fe20000000a00 */
[----:B------:R-:W3:Y:S01]  /*12970*/  LDL.LU.64 R20, [R1+0x20] ;  /* 0x0000200001147983 */ /* 0x000ee20000300a00 */
[----:B0-----:R-:W-:Y:S01]  /*12980*/  SHF.R.S32.HI R5, RZ, 0x1f, R19 ;  /* 0x0000001fff057819 */ /* 0x001fe20000011413 */
[----:B------:R-:W-:Y:S01]  /*12990*/  ULDC.64 UR6, c[0x0][0x2e0] ;  /* 0x0000b80000067ab9 */ /* 0x000fe20000000a00 */
[----:B------:R-:W-:Y:S01]  /*129a0*/  SEL R0, R19, RZ, !P6 ;  /* 0x000000ff13007207 */ /* 0x000fe20007000000 */
[----:B------:R0:W5:Y:S01]  /*129b0*/  LDL R10, [R1+0x1c] ;  /* 0x00001c00010a7983 */ /* 0x0001620000100800 */
[----:B------:R-:W-:Y:S01]  /*129c0*/  SEL R5, R5, RZ, !P6 ;  /* 0x000000ff05057207 */ /* 0x000fe20007000000 */
[----:B------:R-:W4:Y:S01]  /*129d0*/  LDC R9, c[0x0][0x448] ;  /* 0x00011200ff097b82 */ /* 0x000f220000000800 */
[----:B------:R-:W-:-:S03]  /*129e0*/  ULDC.64 UR8, c[0x0][0x280] ;  /* 0x0000a00000087ab9 */ /* 0x000fc60000000a00 */
[----:B------:R-:W-:-:S04]  /*129f0*/  IMAD R5, R5, UR6, RZ ;  /* 0x0000000605057c24 */ /* 0x000fc8000f8e02ff */
[----:B------:R-:W-:Y:S01]  /*12a00*/  IMAD R5, R0, UR7, R5 ;  /* 0x0000000700057c24 */ /* 0x000fe2000f8e0205 */
[----:B-1----:R-:W-:-:S13]  /*12a10*/  ISETP.NE.AND P6, PT, R4, 0x1, PT ;  /* 0x000000010400780c */ /* 0x002fda0003fc5270 */
[----:B------:R-:W1:Y:S08]  /*12a20*/  @P6 LDC R4, c[0x0][0x450] ;  /* 0x00011400ff046b82 */ /* 0x000e700000000800 */
[----:B------:R-:W0:Y:S01]  /*12a30*/  @P6 LDC R8, c[0x0][0x44c] ;  /* 0x00011300ff086b82 */ /* 0x000e220000000800 */
[----:B--2---:R-:W-:Y:S01]  /*12a40*/  IMAD.MOV.U32 R3, RZ, RZ, R2 ;  /* 0x000000ffff037224 */ /* 0x004fe200078e0002 */
[----:B---3--:R-:W2:Y:S01]  /*12a50*/  S2R R21, SR_TID.X ;  /* 0x0000000000157919 */ /* 0x008ea20000002100 */
[----:B------:R-:W-:-:S02]  /*12a60*/  IMAD.MOV.U32 R2, RZ, RZ, R20 ;  /* 0x000000ffff027224 */ /* 0x000fc400078e0014 */
[----:B------:R-:W3:Y:S02]  /*12a70*/  S2R R20, SR_TID.X ;  /* 0x0000000000147919 */ /* 0x000ee40000002100 */
[----:B------:R-:W-:-:S04]  /*12a80*/  IMAD.WIDE.U32 R2, R24, UR4, R2 ;  /* 0x0000000418027c25 */ /* 0x000fc8000f8e0002 */
[----:B------:R-:W-:Y:S01]  /*12a90*/  IMAD R3, R24, UR5, R3 ;  /* 0x0000000518037c24 */ /* 0x000fe2000f8e0203 */
[----:B------:R-:W-:Y:S01]  /*12aa0*/  ULDC.64 UR4, c[0x0][0x2d0] ;  /* 0x0000b40000047ab9 */ /* 0x000fe20000000a00 */
[----:B------:R-:W-:Y:S01]  /*12ab0*/  IMAD.WIDE.U32 R2, R0, UR6, R2 ;  /* 0x0000000600027c25 */ /* 0x000fe2000f8e0002 */
[----:B------:R-:W-:Y:S01]  /*12ac0*/  ULDC.64 UR6, c[0x0][0x2c8] ;  /* 0x0000b20000067ab9 */ /* 0x000fe20000000a00 */
[----:B------:R-:W4:Y:S02]  /*12ad0*/  @P6 LDC R0, c[0x0][0x44c] ;  /* 0x00011300ff006b82 */ /* 0x000f240000000800 */
[----:B------:R-:W-:Y:S02]  /*12ae0*/  IMAD.IADD R3, R3, 0x1, R5 ;  /* 0x0000000103037824 */ /* 0x000fe400078e0205 */
[----:B--2---:R-:W-:Y:S01]  /*12af0*/  IMAD.SHL.U32 R21, R21, 0x10, RZ ;  /* 0x0000001015157824 */ /* 0x004fe200078e00ff */
[----:B---3--:R-:W-:-:S04]  /*12b00*/  LOP3.LUT R20, R20, 0x7f, RZ, 0xc0, !PT ;  /* 0x0000007f14147812 */ /* 0x008fc800078ec0ff */
[----:B------:R-:W-:Y:S02]  /*12b10*/  LOP3.LUT R21, R21, 0x70, RZ, 0xc0, !PT ;  /* 0x0000007015157812 */ /* 0x000fe400078ec0ff */
[----:B------:R-:W-:-:S04]  /*12b20*/  SHF.R.U32.HI R20, RZ, 0x3, R20 ;  /* 0x00000003ff147819 */ /* 0x000fc80000011614 */
[----:B------:R-:W-:Y:S02]  /*12b30*/  LOP3.LUT R20, R20, R21, RZ, 0xfc, !PT ;  /* 0x0000001514147212 */ /* 0x000fe400078efcff */
[----:B------:R2:W5:Y:S03]  /*12b40*/  LDL R21, [R1] ;  /* 0x0000000001157983 */ /* 0x0005660000100800 */
[----:B------:R-:W-:-:S04]  /*12b50*/  IMAD.IADD R6, R20, 0x1, R27 ;  /* 0x0000000114067824 */ /* 0x000fc800078e021b */
[----:B----4-:R-:W-:-:S04]  /*12b60*/  @P6 IMAD.HI.U32 R0, R6, R0, RZ ;  /* 0x0000000006006227 */ /* 0x010fc800078e00ff */
        /* <DEDUP_REMOVED lines=13> */
[----:B------:R-:W-:-:S03]  /*12c40*/  LEA R0, P0, R4, UR8, 0x1 ;  /* 0x0000000804007c11 */ /* 0x000fc6000f8008ff */
[----:B------:R-:W-:-:S05]  /*12c50*/  IMAD.IADD R5, R5, 0x1, R7 ;  /* 0x0000000105057824 */ /* 0x000fca00078e0207 */
[----:B------:R-:W-:Y:S02]  /*12c60*/  LEA.HI.X R4, R4, UR9, R5, 0x1, P0 ;  /* 0x0000000904047c11 */ /* 0x000fe400080f0c05 */
[----:B------:R-:W1:Y:S01]  /*12c70*/  @P6 LDC R5, c[0x0][0x450] ;  /* 0x00011400ff056b82 */ /* 0x000e620000000800 */
[----:B------:R-:W-:-:S04]  /*12c80*/  VIADD R7, R6, 0x80 ;  /* 0x0000008006077836 */ /* 0x000fc80000000000 */
[----:B0-----:R-:W-:-:S04]  /*12c90*/  @P6 IMAD.HI.U32 R8, R7, R8, RZ ;  /* 0x0000000807086227 */ /* 0x001fc800078e00ff */
[----:B------:R-:W-:Y:S01]  /*12ca0*/  IMAD.MOV.U32 R6, RZ, RZ, R7 ;  /* 0x000000ffff067224 */ /* 0x000fe200078e0007 */
[----:B------:R-:W0:Y:S01]  /*12cb0*/  S2R R20, SR_TID.X ;  /* 0x0000000000147919 */ /* 0x000e220000002100 */
[----:B-1----:R-:W-:-:S05]  /*12cc0*/  @P6 SHF.R.U32.HI R6, RZ, R5, R8 ;  /* 0x00000005ff066219 */ /* 0x002fca0000011608 */
        /* <DEDUP_REMOVED lines=16> */
[----:B0-----:R-:W-:Y:S02]  /*12dd0*/  LOP3.LUT R20, R20, 0x7f, RZ, 0xc0, !PT ;  /* 0x0000007f14147812 */ /* 0x001fe400078ec0ff */
[----:B------:R-:W-:Y:S02]  /*12de0*/  LEA.HI.X R2, R2, UR9, R6, 0x1, P1 ;  /* 0x0000000902027c11 */ /* 0x000fe400088f0c06 */
[----:B------:R-:W-:Y:S01]  /*12df0*/  SHF.R.U32.HI R20, RZ, 0x3, R20 ;  /* 0x00000003ff147819 */ /* 0x000fe20000011614 */
[----:B--2---:R-:W-:Y:S06]  /*12e00*/  BRA.DIV UR4, `(.L_x_14154) ;  /* 0x0000004204c87947 */ /* 0x004fec000b800000 */
        /* <DEDUP_REMOVED lines=106> */
.L_x_14255:
        /* <DEDUP_REMOVED lines=10> */
.L_x_14155:
        /* <DEDUP_REMOVED lines=14> */
[----:B------:R-:W2:Y:S01]  /*13630*/  LDL.LU R4, [R1+0x28] ;  /* 0x0000280001047983 */ /* 0x000ea20000300800 */
[----:B------:R1:W-:Y:S03]  /*13640*/  SYNCS.ARRIVE.TRANS64.A1T0 RZ, [R22+URZ+0x16800], RZ ;  /* 0x016800ff16ff79a7 */ /* 0x0003e6000810003f */
[----:B0-----:R-:W3:Y:S01]  /*13650*/  LDL R2, [R1+0x10] ;  /* 0x0000100001027983 */ /* 0x001ee20000100800 */
[----:B------:R-:W-:Y:S01]  /*13660*/  BSSY B0, `(.L_x_14156) ;  /* 0x0000005000007945 */ /* 0x000fe20003800000 */
[----:B------:R-:W0:Y:S01]  /*13670*/  SYNCS.PHASECHK.TRANS64.TRYWAIT P0, [R22+URZ+0x16820], R3 ;  /* 0x01682003160075a7 */ /* 0x000e22000800017f */
[----:B--2---:R-:W-:-:S05]  /*13680*/  VIADD R7, R4, 0xfffffffe ;  /* 0xfffffffe04077836 */ /* 0x004fca0000000000 */
[----:B---3--:R-:W-:Y:S01]  /*13690*/  ISETP.GE.AND P1, PT, R7, R2, PT ;  /* 0x000000020700720c */ /* 0x008fe20003f26270 */
[----:B01----:R-:W-:-:S12]  /*136a0*/  @!P0 BRA `(.L_x_14157) ;  /* 0x0000004800848947 */ /* 0x003fd80003800000 */
.L_x_14256:
[----:B------:R-:W-:Y:S05]  /*136b0*/  BSYNC B0 ;  /* 0x0000000000007941 */ /* 0x000fea0003800000 */
.L_x_14156:
[----:B------:R-:W-:Y:S04]  /*136c0*/  BSSY B0, `(.L_x_14158) ;  /* 0x00000ff000007945 */ /* 0x000fe80003800000 */
[----:B------:R-:W-:Y:S05]  /*136d0*/  @!P1 BRA `(.L_x_14159) ;  /* 0x0000000c00f49947 */ /* 0x000fea0003800000 */
[----:B------:R1:W-:Y:S01]  /*136e0*/  STL [R1], R26 ;  /* 0x0000001a01007387 */ /* 0x0003e20000100800 */
[----:B------:R-:W-:Y:S01]  /*136f0*/  ULDC UR4, c[0x0][0x2f4] ;  /* 0x0000bd0000047ab9 */ /* 0x000fe20000000800 */
[----:B------:R-:W-:Y:S01]  /*13700*/  IMAD.MOV.U32 R6, RZ, RZ, R25 ;  /* 0x000000ffff067224 */ /* 0x000fe200078e0019 */
[----:B------:R-:W-:Y:S01]  /*13710*/  ISETP.GE.AND P1, PT, R29, UR4, PT ;  /* 0x000000041d007c0c */ /* 0x000fe2000bf26270 */
[----:B------:R-:W-:-:S12]  /*13720*/  IMAD.MOV.U32 R20, RZ, RZ, R28 ;  /* 0x000000ffff147224 */ /* 0x000fd800078e001c */
.L_x_14172:
[----:B------:R-:W2:Y:S01]  /*13730*/  LDL R9, [R1+0x14] ;  /* 0x0000140001097983 */ /* 0x000ea20000100800 */
[----:B0-----:R-:W0:Y:S03]  /*13740*/  LDC R3, c[0x0][0x430] ;  /* 0x00010c00ff037b82 */ /* 0x001e260000000800 */
[----:B------:R-:W3:Y:S04]  /*13750*/  LDL R8, [R1+0x18] ;  /* 0x0000180001087983 */ /* 0x000ee80000100800 */
[----:B------:R-:W4:Y:S01]  /*13760*/  LDL R5, [R1+0x4] ;  /* 0x0000040001057983 */ /* 0x000f220000100800 */
[----:B------:R-:W5:Y:S01]  /*13770*/  S2R R2, SR_TID.X ;  /* 0x0000000000027919 */ /* 0x000f620000002100 */
[----:B0-----:R-:W-:-:S13]  /*13780*/  ISETP.NE.AND P0, PT, R3, 0x1, PT ;  /* 0x000000010300780c */ /* 0x001fda0003f05270 */
[----:B------:R-:W0:Y:S01]  /*13790*/  @P0 LDC R4, c[0x0][0x434] ;  /* 0x00010d00ff040b82 */ /* 0x000e220000000800 */
[----:B-----5:R-:W-:-:S04]  /*137a0*/  LOP3.LUT R0, R2, 0x7f, RZ, 0xc0, !PT ;  /* 0x0000007f02007812 */ /* 0x020fc800078ec0ff */
[----:B------:R-:W-:-:S03]  /*137b0*/  SHF.R.U32.HI R3, RZ, 0x3, R0 ;  /* 0x00000003ff037819 */ /* 0x000fc60000011600 */
[----:B------:R-:W5:Y:S01]  /*137c0*/  @P0 LDC R0, c[0x0][0x438] ;  /* 0x00010e00ff000b82 */ /* 0x000f620000000800 */
        /* <DEDUP_REMOVED lines=8> */
[----:B-----5:R-:W-:-:S05]  /*13850*/  @P0 SHF.R.U32.HI R2, RZ, R0, R4 ;  /* 0x00000000ff020219 */ /* 0x020fca0000011604 */
        /* <DEDUP_REMOVED lines=17> */
[----:B-1----:R-:W-:Y:S01]  /*13970*/  IMAD.MOV.U32 R26, RZ, RZ, R7 ;  /* 0x000000ffff1a7224 */ /* 0x002fe200078e0007 */
[----:B------:R-:W-:Y:S02]  /*13980*/  SEL R25, R25, RZ, P0 ;  /* 0x000000ff19197207 */ /* 0x000fe40000000000 */
[----:B------:R-:W-:Y:S02]  /*13990*/  LOP3.LUT R28, R20, R28, RZ, 0x3c, !PT ;  /* 0x0000001c141c7212 */ /* 0x000fe400078e3cff */
[----:B--2---:R-:W-:Y:S01]  /*139a0*/  SHF.R.S32.HI R27, RZ, 0x1f, R4 ;  /* 0x0000001fff1b7819 */ /* 0x004fe20000011404 */
[----:B------:R-:W-:Y:S06]  /*139b0*/  @!P2 BRA `(.L_x_14160) ;  /* 0x000000000004a947 */ /* 0x000fec0003800000 */
[----:B------:R-:W-:Y:S01]  /*139c0*/  BPT.TRAP 0x1 ;  /* 0x000000040000795c */ /* 0x000fe20000300000 */
.L_x_14160:
[----:B------:R-:W-:Y:S01]  /*139d0*/  IMAD R5, R25, 0x8, R22 ;  /* 0x0000000819057824 */ /* 0x000fe200078e0216 */
[----:B------:R-:W-:Y:S01]  /*139e0*/  SHF.L.U32 R2, R28, 0x1f, RZ ;  /* 0x0000001f1c027819 */ /* 0x000fe200000006ff */
[----:B------:R-:W-:Y:S03]  /*139f0*/  BSSY B1, `(.L_x_14161) ;  /* 0x0000003000017945 */ /* 0x000fe60003800000 */
[----:B------:R-:W0:Y:S02]  /*13a00*/  SYNCS.PHASECHK.TRANS64.TRYWAIT P0, [R5+URZ+0x16840], R2 ;  /* 0x01684002050075a7 */ /* 0x000e24000800017f */
[----:B0-----:R-:W-:Y:S05]  /*13a10*/  @!P0 BRA `(.L_x_14162) ;  /* 0x0000004400bc8947 */ /* 0x001fea0003800000 */
.L_x_14257:
[----:B------:R-:W-:Y:S05]  /*13a20*/  BSYNC B1 ;  /* 0x0000000000017941 */ /* 0x000fea0003800000 */
.L_x_14161:
[----:B------:R-:W1:Y:S01]  /*13a30*/  S2R R8, SR_TID.X ;  /* 0x0000000000087919 */ /* 0x000e620000002100 */
[----:B------:R-:W-:Y:S01]  /*13a40*/  SHF.R.S32.HI R21, RZ, 0x1f, R0 ;  /* 0x0000001fff157819 */ /* 0x000fe20000011400 */
[----:B------:R-:W-:Y:S01]  /*13a50*/  ULDC.64 UR4, c[0x0][0x300] ;  /* 0x0000c00000047ab9 */ /* 0x000fe20000000a00 */
[----:B------:R-:W-:Y:S01]  /*13a60*/  ULDC.64 UR6, c[0x0][0x2e8] ;  /* 0x0000ba0000067ab9 */ /* 0x000fe20000000a00 */
[----:B0-----:R-:W-:Y:S01]  /*13a70*/  IMAD.WIDE.U32 R2, R0, UR4, RZ ;  /* 0x0000000400027c25 */ /* 0x001fe2000f8e00ff */
[----:B------:R-:W-:-:S03]  /*13a80*/  LOP3.LUT P2, RZ, R23, 0x1, RZ, 0xc0, !PT ;  /* 0x0000000117ff7812 */ /* 0x000fc6000784c0ff */
        /* <DEDUP_REMOVED lines=16> */
[C---:B------:R-:W-:Y:S02]  /*13b90*/  LEA R8, P0, R2.reuse, UR6, 0x1 ;  /* 0x0000000602087c11 */ /* 0x040fe4000f8008ff */
[----:B------:R-:W-:Y:S02]  /*13ba0*/  LOP3.LUT R9, R9, 0x200, R11, 0xf8, !PT ;  /* 0x0000020009097812 */ /* 0x000fe400078ef80b */
[----:B------:R-:W-:-:S03]  /*13bb0*/  LEA.HI.X R10, R2, UR7, R10, 0x1, P0 ;  /* 0x00000007020a7c11 */ /* 0x000fc600080f0c0a */
[----:B------:R-:W-:Y:S01]  /*13bc0*/  IMAD R9, R25, 0x2000, R9 ;  /* 0x0000200019097824 */ /* 0x000fe200078e0209 */
[----:B------:R-:W-:Y:S06]  /*13bd0*/  BRA.DIV UR4, `(.L_x_14163) ;  /* 0x0000004604607947 */ /* 0x000fec000b800000 */
        /* <DEDUP_REMOVED lines=40> */
.L_x_14275:
        /* <DEDUP_REMOVED lines=8> */
.L_x_14164:
        /* <DEDUP_REMOVED lines=11> */
.L_x_14165:
[----:B------:R1:W-:Y:S01]  /*13f90*/  SYNCS.ARRIVE.TRANS64.A1T0 RZ, [R5+URZ+0x16830], RZ ;  /* 0x016830ff05ff79a7 */ /* 0x0003e2000810003f */
[----:B------:R-:W-:Y:S05]  /*13fa0*/  @!P3 BRA `(.L_x_14166) ;  /* 0x000000000004b947 */ /* 0x000fea0003800000 */
[----:B------:R-:W-:Y:S01]  /*13fb0*/  BPT.TRAP 0x1 ;  /* 0x000000040000795c */ /* 0x000fe20000300000 */
.L_x_14166:
[----:B------:R-:W-:Y:S01]  /*13fc0*/  SHF.L.U32 R2, R20, 0x1f, RZ ;  /* 0x0000001f14027819 */ /* 0x000fe200000006ff */
[----:B-1----:R-:W-:Y:S01]  /*13fd0*/  IMAD R5, R6, 0x8, R22 ;  /* 0x0000000806057824 */ /* 0x002fe200078e0216 */
[----:B------:R-:W-:Y:S03]  /*13fe0*/  BSSY B1, `(.L_x_14167) ;  /* 0x0000003000017945 */ /* 0x000fe60003800000 */
[----:B------:R-:W1:Y:S02]  /*13ff0*/  SYNCS.PHASECHK.TRANS64.TRYWAIT P0, [R5+URZ+0x16860], R2 ;  /* 0x01686002050075a7 */ /* 0x000e64000800017f */
[----:B-1----:R-:W-:Y:S05]  /*14000*/  @!P0 BRA `(.L_x_14168) ;  /* 0x0000004800848947 */ /* 0x002fea0003800000 */
.L_x_14276:
[----:B------:R-:W-:Y:S05]  /*14010*/  BSYNC B1 ;  /* 0x0000000000017941 */ /* 0x000fea0003800000 */
.L_x_14167:
        /* <DEDUP_REMOVED lines=61> */
.L_x_14294:
        /* <DEDUP_REMOVED lines=25> */
.L_x_14170:
        /* <DEDUP_REMOVED lines=11> */
.L_x_14171:
[----:B------:R-:W2:Y:S01]  /*14630*/  LDL R0, [R1+0x10] ;  /* 0x0000100001007983 */ /* 0x000ea20000100800 */
[----:B------:R3:W-:Y:S01]  /*14640*/  SYNCS.ARRIVE.TRANS64.A1T0 RZ, [R5+URZ+0x16850], RZ ;  /* 0x016850ff05ff79a7 */ /* 0x0007e2000810003f */
[C---:B------:R-:W-:Y:S02]  /*14650*/  VIADD R7, R26.reuse, 0xffffffff ;  /* 0xffffffff1a077836 */ /* 0x040fe40000000000 */
[----:B------:R3:W-:Y:S01]  /*14660*/  STL [R1], R26 ;  /* 0x0000001a01007387 */ /* 0x0007e20000100800 */
[----:B------:R-:W-:Y:S02]  /*14670*/  IMAD.MOV.U32 R6, RZ, RZ, R25 ;  /* 0x000000ffff067224 */ /* 0x000fe400078e0019 */
[----:B------:R-:W-:Y:S01]  /*14680*/  IMAD.MOV.U32 R20, RZ, RZ, R28 ;  /* 0x000000ffff147224 */ /* 0x000fe200078e001c */
[----:B--2---:R-:W-:-:S13]  /*14690*/  ISETP.GT.AND P0, PT, R26, R0, PT ;  /* 0x000000001a00720c */ /* 0x004fda0003f04270 */
[----:B---3--:R-:W-:Y:S05]  /*146a0*/  @P0 BRA `(.L_x_14172) ;  /* 0xfffffff000200947 */ /* 0x008fea000383ffff */
.L_x_14159:
[----:B------:R-:W-:Y:S05]  /*146b0*/  BSYNC B0 ;  /* 0x0000000000007941 */ /* 0x000fea0003800000 */
.L_x_14158:
        /* <DEDUP_REMOVED lines=17> */
.L_x_14174:
[----:B------:R-:W-:Y:S05]  /*147d0*/  BSYNC B0 ;  /* 0x0000000000007941 */ /* 0x000fea0003800000 */
.L_x_14173:
[----:B------:R-:W-:-:S05]  /*147e0*/  IMAD.U32 R0, RZ, RZ, UR37 ;  /* 0x00000025ff007e24 */ /* 0x000fca000f8e00ff */
[----:B------:R-:W-:-:S13]  /*147f0*/  ISETP.NE.AND P0, PT, R0, 0x3, PT ;  /* 0x000000030000780c */ /* 0x000fda0003f05270 */
[----:B------:R-:W-:Y:S05]  /*14800*/  @!P0 BRA `(.L_x_14175) ;  /* 0x0000000000048947 */ /* 0x000fea0003800000 */
[----:B------:R-:W-:Y:S01]  /*14810*/  BPT.TRAP 0x1 ;  /* 0x000000040000795c */ /* 0x000fe20000300000 */
.L_x_14175:
[----:B------:R-:W2:Y:S01]  /*14820*/  LDL.LU R2, [R1+0xc] ;  /* 0x00000c0001027983 */ /* 0x000ea20000300800 */
[----:B------:R-:W-:Y:S01]  /*14830*/  IMAD R0, R25, 0x8, R22 ;  /* 0x0000000819007824 */ /* 0x000fe200078e0216 */
[----:B0-----:R-:W-:Y:S01]  /*14840*/  SHF.L.U32 R3, R28, 0x1f, RZ ;  /* 0x0000001f1c037819 */ /* 0x001fe200000006ff */
[----:B------:R-:W-:Y:S03]  /*14850*/  BSSY B0, `(.L_x_14176) ;  /* 0x0000004000007945 */ /* 0x000fe60003800000 */
[----:B------:R-:W0:Y:S01]  /*14860*/  SYNCS.PHASECHK.TRANS64.TRYWAIT P0, [R0+URZ+0x16860], R3 ;  /* 0x01686003000075a7 */ /* 0x000e22000800017f */
[----:B--2---:R-:W-:Y:S01]  /*14870*/  IMAD R6, R26, -0x80, R2 ;  /* 0xffffff801a067824 */ /* 0x004fe200078e0202 */
[----:B0-----:R-:W-:Y:S06]  /*14880*/  @!P0 BRA `(.L_x_14177) ;  /* 0x0000004800c08947 */ /* 0x001fec0003800000 */
.L_x_14295:
[----:B------:R-:W-:Y:S05]  /*14890*/  BSYNC B0 ;  /* 0x0000000000007941 */ /* 0x000fea0003800000 */
.L_x_14176:
        /* <DEDUP_REMOVED lines=19> */
[----:B------:R-:W-:Y:S01]  /*149d0*/  ISETP.LT.OR P1, PT, R6, 0x1, P0 ;  /* 0x000000010600780c */ /* 0x000fe20000721670 */
[----:B------:R-:W2:Y:S04]  /*149e0*/  SHFL.IDX PT, R9, R17, 0x1, 0x181f ;  /* 0x00381f0011097f89 */ /* 0x000ea800000e0000 */
[----:B------:R-:W3:Y:S04]  /*149f0*/  SHFL.IDX PT, R7, R18, 0x1, 0x181f ;  /* 0x00381f0012077f89 */ /* 0x000ee800000e0000 */
[----:B------:R-:W4:Y:S04]  /*14a00*/  SHFL.IDX PT, R10, R17, 0x2, 0x181f ;  /* 0x00581f00110a7f89 */ /* 0x000f2800000e0000 */
[----:B------:R-:W5:Y:S01]  /*14a10*/  SHFL.IDX PT, R8, R18, 0x2, 0x181f ;  /* 0x00581f0012087f89 */ /* 0x000f6200000e0000 */
[----:B-1----:R-:W-:-:S03]  /*14a20*/  IADD3 R2, P2, R14, R5, RZ ;  /* 0x000000050e027210 */ /* 0x002fc60007f5e0ff */
[----:B------:R-:W-:Y:S02]  /*14a30*/  SHFL.IDX PT, R14, R17, 0x6, 0x181f ;  /* 0x00d81f00110e7f89 */ /* 0x000fe400000e0000 */
[----:B0-----:R-:W-:-:S05]  /*14a40*/  IMAD.X R3, RZ, RZ, R3, P2 ;  /* 0x000000ffff037224 */ /* 0x001fca00010e0603 */
        /* <DEDUP_REMOVED lines=20> */
[----:B--2---:R-:W-:-:S05]  /*14b90*/  IADD3 R2, P2, R10, R5, RZ ;  /* 0x000000050a027210 */ /* 0x004fca0007f5e0ff */
[----:B---3--:R-:W-:Y:S02]  /*14ba0*/  IMAD.X R3, RZ, RZ, R8, P2 ;  /* 0x000000ffff037224 */ /* 0x008fe400010e0608 */
[----:B------:R-:W2:Y:S04]  /*14bb0*/  SHFL.IDX PT, R8, R18, 0x6, 0x181f ;  /* 0x00d81f0012087f89 */ /* 0x000ea800000e0000 */
[----:B------:R0:W-:Y:S01]  /*14bc0*/  LDGSTS.E.BYPASS.LTC128B.128 [R4+0x2400], desc[UR54][R2.64], !P1 ;  /* 0x0240000002047fae */ /* 0x0001e2000c901d76 */
[----:B------:R-:W-:-:S03]  /*14bd0*/  ISETP.LT.OR P1, PT, R6, 0x51, P0 ;  /* 0x000000510600780c */ /* 0x000fc60000721670 */
[----:B------:R-:W3:Y:S01]  /*14be0*/  SHFL.IDX PT, R18, R18, 0x7, 0x181f ;  /* 0x00f81f0012127f89 */ /* 0x000ee200000e0000 */
[----:B0-----:R-:W-:-:S05]  /*14bf0*/  IADD3 R2, P2, R9, R5, RZ ;  /* 0x0000000509027210 */ /* 0x001fca0007f5e0ff */
[----:B-1----:R-:W-:-:S05]  /*14c00*/  IMAD.X R3, RZ, RZ, R7, P2 ;  /* 0x000000ffff037224 */ /* 0x002fca00010e0607 */
[----:B------:R0:W-:Y:S01]  /*14c10*/  LDGSTS.E.BYPASS.LTC128B.128 [R4+0x2c00], desc[UR54][R2.64], !P1 ;  /* 0x02c0000002047fae */ /* 0x0001e2000c901d76 */
[----:B------:R-:W-:Y:S02]  /*14c20*/  ISETP.LT.OR P1, PT, R6, 0x61, P0 ;  /* 0x000000610600780c */ /* 0x000fe40000721670 */
[----:B0-----:R-:W-:Y:S02]  /*14c30*/  IADD3 R2, P2, R14, R5, RZ ;  /* 0x000000050e027210 */ /* 0x001fe40007f5e0ff */
[----:B------:R0:W1:Y:S03]  /*14c40*/  SHFL.IDX PT, R14, R17, 0x7, 0x181f ;  /* 0x00f81f00110e7f89 */ /* 0x00006600000e0000 */
[----:B--2---:R-:W-:-:S06]  /*14c50*/  IMAD.X R3, RZ, RZ, R8, P2 ;  /* 0x000000ffff037224 */ /* 0x004fcc00010e0608 */
[----:B---3--:R0:W-:Y:S02]  /*14c60*/  LDGSTS.E.BYPASS.LTC128B.128 [R4+0x3400], desc[UR54][R2.64], !P1 ;  /* 0x0340000002047fae */ /* 0x0081e4000c901d76 */
.L_x_14313:
[----:B------:R-:W-:Y:S02]  /*14c70*/  ISETP.LT.OR P0, PT, R6, 0x71, P0 ;  /* 0x000000710600780c */ /* 0x000fe40000701670 */
[----:B01----:R-:W-:-:S05]  /*14c80*/  IADD3 R2, P1, R14, R5, RZ ;  /* 0x000000050e027210 */ /* 0x003fca0007f3e0ff */
[----:B------:R-:W-:-:S06]  /*14c90*/  IMAD.X R3, RZ, RZ, R18, P1 ;  /* 0x000000ffff037224 */ /* 0x000fcc00008e0612 */
[----:B------:R-:W-:Y:S01]  /*14ca0*/  @!PT LDS RZ, [RZ] ;  /* 0x00000000fffff984 */ /* 0x000fe20000000800 */
[----:B------:R-:W-:Y:S01]  /*14cb0*/  @!PT LDS RZ, [RZ] ;  /* 0x00000000fffff984 */ /* 0x000fe20000000800 */
[----:B------:R-:W-:Y:S01]  /*14cc0*/  @!PT LDS RZ, [RZ] ;  /* 0x00000000fffff984 */ /* 0x000fe20000000800 */
[----:B------:R0:W-:Y:S01]  /*14cd0*/  LDGSTS.E.BYPASS.LTC128B.128 [R4+0x3c00], desc[UR54][R2.64], !P0 ;  /* 0x03c0000002047fae */ /* 0x0001e2000c101d76 */
[----:B------:R-:W-:Y:S01]  /*14ce0*/  PLOP3.LUT P0, PT, PT, PT, PT, 0x80, 0x0 ;  /* 0x000000000000781c */ /* 0x000fe20003f0f070 */
[----:B------:R-:W-:-:S12]  /*14cf0*/  NOP ;  /* 0x0000000000007918 */ /* 0x000fd80000000000 */
.L_x_14179:
        /* <DEDUP_REMOVED lines=11> */
.L_x_14180:
[----:B------:R0:W-:Y:S01]  /*14db0*/  SYNCS.ARRIVE.TRANS64.A1T0 RZ, [R0+URZ+0x16850], RZ ;  /* 0x016850ff00ff79a7 */ /* 0x0001e2000810003f */
[----:B------:R-:W-:-:S05]  /*14dc0*/  VIADD R25, R25, 0x1 ;  /* 0x0000000119197836 */ /* 0x000fca0000000000 */
[----:B------:R-:W-:-:S04]  /*14dd0*/  ISETP.NE.AND P0, PT, R25, 0x2, PT ;  /* 0x000000021900780c */ /* 0x000fc80003f05270 */
[----:B------:R-:W-:Y:S02]  /*14de0*/  SEL R3, RZ, 0x1, P0 ;  /* 0x00000001ff037807 */ /* 0x000fe40000000000 */
[----:B------:R-:W-:Y:S02]  /*14df0*/  SEL R25, R25, RZ, P0 ;  /* 0x000000ff19197207 */ /* 0x000fe40000000000 */
[----:B0-----:R-:W-:-:S07]  /*14e00*/  LOP3.LUT R28, R28, R3, RZ, 0x3c, !PT ;  /* 0x000000031c1c7212 */ /* 0x001fce00078e3cff */
.L_x_14139:
[----:B------:R-:W-:Y:S05]  /*14e10*/  BSYNC B7 ;  /* 0x0000000000077941 */ /* 0x000fea0003800000 */
.L_x_14137:
        /* <DEDUP_REMOVED lines=11> */
.L_x_14181:
        /* <DEDUP_REMOVED lines=43> */
.L_x_14323:
[----:B------:R-:W-:Y:S02]  /*15180*/  ULDC UR4, c[0x0][0xc38] ;  /* 0x00030e0000047ab9 */ /* 0x000fe40000000800 */
[----:B------:R-:W-:-:S04]  /*15190*/  IMAD.U32 R4, RZ, RZ, UR4 ;  /* 0x00000004ff047e24 */ /* 0x000fc8000f8e00ff */
[----:B-1----:R-:W-:-:S04]  /*151a0*/  IMAD R3, R14, R4, RZ ;  /* 0x000000040e037224 */ /* 0x002fc800078e02ff */
[----:B------:R-:W-:-:S05]  /*151b0*/  IMAD.IADD R6, R6, 0x1, R3 ;  /* 0x0000000106067824 */ /* 0x000fca00078e0203 */
[----:B------:R-:W-:-:S13]  /*151c0*/  ISETP.GT.AND P6, PT, R6, R0, PT ;  /* 0x000000000600720c */ /* 0x000fda0003fc4270 */
[----:B------:R-:W-:Y:S05]  /*151d0*/  @P6 BRA `(.L_x_14184) ;  /* 0x0000000000a46947 */ /* 0x000fea0003800000 */
.L_x_14187:
        /* <DEDUP_REMOVED lines=35> */
.L_x_14331:
[----:B------:R-:W-:Y:S02]  /*15410*/  ULDC UR4, c[0x0][0xc38] ;  /* 0x00030e0000047ab9 */ /* 0x000fe40000000800 */
[----:B------:R-:W-:-:S04]  /*15420*/  IMAD.U32 R4, RZ, RZ, UR4 ;  /* 0x00000004ff047e24 */ /* 0x000fc8000f8e00ff */
[----:B-1----:R-:W-:-:S04]  /*15430*/  IMAD R3, R14, R4, RZ ;  /* 0x000000040e037224 */ /* 0x002fc800078e02ff */
[----:B------:R-:W-:-:S05]  /*15440*/  IMAD.IADD R6, R3, 0x1, R6 ;  /* 0x0000000103067824 */ /* 0x000fca00078e0206 */
[----:B------:R-:W-:-:S13]  /*15450*/  ISETP.GT.AND P6, PT, R6, R0, PT ;  /* 0x000000000600720c */ /* 0x000fda0003fc4270 */
[----:B------:R-:W-:Y:S05]  /*15460*/  @!P6 BRA `(.L_x_14187) ;  /* 0xfffffffc005ce947 */ /* 0x000fea000383ffff */
.L_x_14184:
        /* <DEDUP_REMOVED lines=10> */
.L_x_14336:
[----:B------:R-:W-:-:S13]  /*15510*/  ISETP.NE.AND P0, PT, R3, RZ, PT ;  /* 0x000000ff0300720c */ /* 0x000fda0003f05270 */
[----:B------:R-:W-:Y:S05]  /*15520*/  @!P0 BRA `(.L_x_14189) ;  /* 0x0000000000108947 */ /* 0x000fea0003800000 */
[----:B------:R-:W-:Y:S01]  /*15530*/  UMOV UR4, 0xffffffff ;  /* 0xffffffff00047882 */ /* 0x000fe20000000000 */
[----:B------:R-:W-:Y:S02]  /*15540*/  VIADD R12, R7, 0xffffffff ;  /* 0xffffffff070c7836 */ /* 0x000fe40000000000 */
[----:B------:R-:W-:Y:S05]  /*15550*/  BRA.DIV UR4, `(.L_x_14190) ;  /* 0x0000005204387947 */ /* 0x000fea000b800000 */
[----:B------:R4:W0:Y:S02]  /*15560*/  SHFL.IDX PT, R16, R2, R12, 0x1f ;  /* 0x00001f0c02107589 */ /* 0x00082400000e0000 */
.L_x_14189:
        /* <DEDUP_REMOVED lines=10> */
[----:B0-----:R-:W-:-:S06]  /*15610*/  VIADD R3, R7, 0xffffffe ;  /* 0x0ffffffe07037836 */ /* 0x001fcc0000000000 */
[----:B------:R-:W0:Y:S02]  /*15620*/  F2I.FTZ.U32.TRUNC.NTZ R3, R3 ;  /* 0x0000000300037305 */ /* 0x000e24000021f000 */
[----:B0-----:R-:W-:-:S04]  /*15630*/  IMAD.MOV R9, RZ, RZ, -R3 ;  /* 0x000000ffff097224 */ /* 0x001fc800078e0a03 */
[----:B------:R-:W-:-:S04]  /*15640*/  IMAD R9, R9, R4, RZ ;  /* 0x0000000409097224 */ /* 0x000fc800078e02ff */
[----:B------:R-:W-:Y:S01]  /*15650*/  IMAD.HI.U32 R8, R3, R9, R2 ;  /* 0x0000000903087227 */ /* 0x000fe200078e0002 */
[----:B------:R-:W-:Y:S01]  /*15660*/  IABS R9, R0 ;  /* 0x0000000000097213 */ /* 0x000fe20000000000 */
[----:B------:R-:W0:Y:S01]  /*15670*/  MUFU.RCP R2, R10 ;  /* 0x0000000a00027308 */ /* 0x000e220000001000 */
[----:B------:R-:W-:-:S03]  /*15680*/  IABS R3, R17 ;  /* 0x0000001100037213 */ /* 0x000fc60000000000 */
[----:B------:R-:W-:-:S04]  /*15690*/  IMAD.HI.U32 R7, R8, R9, RZ ;  /* 0x0000000908077227 */ /* 0x000fc800078e00ff */
[----:B------:R-:W-:-:S04]  /*156a0*/  IMAD.MOV R12, RZ, RZ, -R3 ;  /* 0x000000ffff0c7224 */ /* 0x000fc800078e0a03 */
[----:B------:R-:W-:Y:S02]  /*156b0*/  IMAD R9, R7, R12, R9 ;  /* 0x0000000c07097224 */ /* 0x000fe400078e0209 */
[----:B0-----:R-:W-:-:S03]  /*156c0*/  VIADD R3, R2, 0xffffffe ;  /* 0x0ffffffe02037836 */ /* 0x001fc60000000000 */
[----:B------:R-:W-:Y:S01]  /*156d0*/  ISETP.GT.U32.AND P1, PT, R4, R9, PT ;  /* 0x000000090400720c */ /* 0x000fe20003f24070 */
[----:B------:R-:W-:Y:S02]  /*156e0*/  IMAD.MOV.U32 R2, RZ, RZ, RZ ;  /* 0x000000ffff027224 */ /* 0x000fe400078e00ff */
[----:B------:R-:W0:Y:S10]  /*156f0*/  F2I.FTZ.U32.TRUNC.NTZ R3, R3 ;  /* 0x0000000300037305 */ /* 0x000e34000021f000 */
[----:B------:R-:W-:-:S02]  /*15700*/  @!P1 IMAD.IADD R9, R9, 0x1, -R4 ;  /* 0x0000000109099824 */ /* 0x000fc400078e0a04 */
[----:B------:R-:W-:Y:S01]  /*15710*/  @!P1 VIADD R7, R7, 0x1 ;  /* 0x0000000107079836 */ /* 0x000fe20000000000 */
[----:B------:R-:W-:Y:S02]  /*15720*/  ISETP.NE.AND P1, PT, R17, RZ, PT ;  /* 0x000000ff1100720c */ /* 0x000fe40003f25270 */
[----:B------:R-:W-:Y:S01]  /*15730*/  ISETP.GE.U32.AND P0, PT, R9, R4, PT ;  /* 0x000000040900720c */ /* 0x000fe20003f06070 */
[----:B0-----:R-:W-:-:S04]  /*15740*/  IMAD.MOV R9, RZ, RZ, -R3 ;  /* 0x000000ffff097224 */ /* 0x001fc800078e0a03 */
[----:B------:R-:W-:-:S04]  /*15750*/  IMAD R9, R9, R6, RZ ;  /* 0x0000000609097224 */ /* 0x000fc800078e02ff */
[----:B------:R-:W-:Y:S01]  /*15760*/  IMAD.HI.U32 R4, R3, R9, R2 ;  /* 0x0000000903047227 */ /* 0x000fe200078e0002 */
[----:B------:R-:W-:-:S03]  /*15770*/  LOP3.LUT R2, R0, R17, RZ, 0x3c, !PT ;  /* 0x0000001100027212 */ /* 0x000fc600078e3cff */
[----:B------:R-:W-:Y:S01]  /*15780*/  @P0 VIADD R7, R7, 0x1 ;  /* 0x0000000107070836 */ /* 0x000fe20000000000 */
[----:B------:R-:W-:Y:S02]  /*15790*/  ISETP.GE.AND P2, PT, R2, RZ, PT ;  /* 0x000000ff0200720c */ /* 0x000fe40003f46270 */
[----:B------:R-:W-:-:S05]  /*157a0*/  IABS R2, R5 ;  /* 0x0000000500027213 */ /* 0x000fca0000000000 */
[----:B------:R-:W-:-:S06]  /*157b0*/  IMAD.MOV R2, RZ, RZ, -R2 ;  /* 0x000000ffff027224 */ /* 0x000fcc00078e0a02 */
        /* <DEDUP_REMOVED lines=12> */
[----:B------:R-:W-:-:S04]  /*15880*/  IMAD.MOV R3, RZ, RZ, -R7 ;  /* 0x000000ffff037224 */ /* 0x000fc800078e0a07 */
[----:B------:R-:W-:-:S08]  /*15890*/  IMAD R3, R17, R3, R0 ;  /* 0x0000000311037224 */ /* 0x000fd000078e0200 */
        /* <DEDUP_REMOVED lines=8> */
.L_x_14191:
        /* <DEDUP_REMOVED lines=32> */
[----:B------:R-:W-:-:S04]  /*15b20*/  VIADDMNMX R4, R3, R4, R6, PT ;  /* 0x0000000403047246 */ /* 0x000fc80003800106 */
[----:B------:R-:W-:-:S04]  /*15b30*/  IABS R6, R4 ;  /* 0x0000000400067213 */ /* 0x000fc80000000000 */
[----:B------:R-:W0:Y:S08]  /*15b40*/  I2F.RP R8, R6 ;  /* 0x0000000600087306 */ /* 0x000e300000209400 */
[----:B0-----:R-:W0:Y:S02]  /*15b50*/  MUFU.RCP R8, R8 ;  /* 0x0000000800087308 */ /* 0x001e240000001000 */
[----:B0-----:R-:W-:Y:S01]  /*15b60*/  VIADD R2, R8, 0xffffffe ;  /* 0x0ffffffe08027836 */ /* 0x001fe20000000000 */
[----:B------:R-:W-:-:S05]  /*15b70*/  IABS R8, R0 ;  /* 0x0000000000087213 */ /* 0x000fca0000000000 */
[----:B------:R0:W1:Y:S02]  /*15b80*/  F2I.FTZ.U32.TRUNC.NTZ R3, R2 ;  /* 0x0000000200037305 */ /* 0x000064000021f000 */
[----:B0-----:R-:W-:Y:S02]  /*15b90*/  IMAD.MOV.U32 R2, RZ, RZ, RZ ;  /* 0x000000ffff027224 */ /* 0x001fe400078e00ff */
[----:B-1----:R-:W-:-:S04]  /*15ba0*/  IMAD.MOV R5, RZ, RZ, -R3 ;  /* 0x000000ffff057224 */ /* 0x002fc800078e0a03 */
[----:B------:R-:W-:-:S04]  /*15bb0*/  IMAD R5, R5, R6, RZ ;  /* 0x0000000605057224 */ /* 0x000fc800078e02ff */
[----:B------:R-:W-:Y:S01]  /*15bc0*/  IMAD.HI.U32 R3, R3, R5, R2 ;  /* 0x0000000503037227 */ /* 0x000fe200078e0002 */
[-C--:B------:R-:W-:Y:S02]  /*15bd0*/  IABS R5, R4.reuse ;  /* 0x0000000400057213 */ /* 0x080fe40000000000 */
[----:B------:R-:W-:Y:S02]  /*15be0*/  LOP3.LUT R2, R0, R4, RZ, 0x3c, !PT ;  /* 0x0000000400027212 */ /* 0x000fe400078e3cff */
[----:B------:R-:W-:Y:S01]  /*15bf0*/  IADD3 R0, R7, 0x1000000, R0 ;  /* 0x0100000007007810 */ /* 0x000fe20007ffe000 */
[----:B------:R-:W-:Y:S01]  /*15c00*/  IMAD.MOV R5, RZ, RZ, -R5 ;  /* 0x000000ffff057224 */ /* 0x000fe200078e0a05 */
[----:B------:R-:W-:Y:S01]  /*15c10*/  ISETP.GE.AND P2, PT, R2, RZ, PT ;  /* 0x000000ff0200720c */ /* 0x000fe20003f46270 */
        /* <DEDUP_REMOVED lines=12> */
.L_x_14192:
[----:B------:R-:W-:-:S05]  /*15ce0*/  LOP3.LUT R0, RZ, R3, RZ, 0x33, !PT ;  /* 0x00000003ff007212 */ /* 0x000fca00078e33ff */
[----:B------:R-:W-:Y:S01]  /*15cf0*/  IMAD.IADD R17, R17, 0x1, R0 ;  /* 0x0000000111117824 */ /* 0x000fe200078e0200 */
[----:B------:R-:W-:Y:S06]  /*15d00*/  BRA `(.L_x_14193) ;  /* 0x00000000001c7947 */ /* 0x000fec0003800000 */
.L_x_14185:
[----:B------:R-:W-:Y:S01]  /*15d10*/  UMOV UR4, URZ ;  /* 0x0000003f00047c82 */ /* 0x000fe20008000000 */
[----:B------:R-:W-:Y:S01]  /*15d20*/  UMOV UR5, URZ ;  /* 0x0000003f00057c82 */ /* 0x000fe20008000000 */
[----:B------:R-:W-:Y:S01]  /*15d30*/  ULDC UR6, c[0x0][0xc3c] ;  /* 0x00030f0000067ab9 */ /* 0x000fe20000000800 */
[----:B------:R-:W-:Y:S02]  /*15d40*/  IMAD.MOV.U32 R16, RZ, RZ, R0 ;  /* 0x000000ffff107224 */ /* 0x000fe400078e0000 */
[----:B------:R-:W-:Y:S02]  /*15d50*/  IMAD.U32 R17, RZ, RZ, UR4 ;  /* 0x00000004ff117e24 */ /* 0x000fe4000f8e00ff */
[----:B------:R-:W-:Y:S02]  /*15d60*/  IMAD.U32 R18, RZ, RZ, UR5 ;  /* 0x00000005ff127e24 */ /* 0x000fe4000f8e00ff */
[----:B------:R-:W-:-:S07]  /*15d70*/  IMAD.U32 R19, RZ, RZ, UR6 ;  /* 0x00000006ff137e24 */ /* 0x000fce000f8e00ff */
.L_x_14193:
        /* <DEDUP_REMOVED lines=10> */
.L_x_14182:
[----:B------:R-:W-:Y:S02]  /*15e20*/  ULDC UR4, c[0x0][0xc3c] ;  /* 0x00030f0000047ab9 */ /* 0x000fe40000000800 */
[----:B--2---:R-:W-:-:S13]  /*15e30*/  ISETP.GE.AND P0, PT, R19, UR4, PT ;  /* 0x0000000413007c0c */ /* 0x004fda000bf06270 */
[----:B------:R-:W-:Y:S05]  /*15e40*/  @!P0 BRA `(.L_x_14194) ;  /* 0xffffffa800fc8947 */ /* 0x000fea000383ffff */
[----:B------:R-:W-:Y:S05]  /*15e50*/  BSYNC B8 ;  /* 0x0000000000087941 */ /* 0x000fea0003800000 */
.L_x_14123:
        /* <DEDUP_REMOVED lines=12> */
.L_x_14339:
[----:B------:R-:W-:Y:S05]  /*15f20*/  BSYNC B0 ;  /* 0x0000000000007941 */ /* 0x000fea0003800000 */
.L_x_14195:
[----:B------:R-:W-:-:S03]  /*15f30*/  UMOV UR4, 0xffffffff ;  /* 0xffffffff00047882 */ /* 0x000fc60000000000 */
[----:B------:R-:W-:Y:S05]  /*15f40*/  BRA.DIV UR4, `(.L_x_14197) ;  /* 0x0000004604f87947 */ /* 0x000fea000b800000 */
[----:B0-----:R-:W0:Y:S02]  /*15f50*/  S2R R0, SR_TID.X ;  /* 0x0000000000007919 */ /* 0x001e240000002100 */
[----:B0-----:R-:W-:-:S04]  /*15f60*/  SHF.R.U32.HI R0, RZ, 0x5, R0 ;  /* 0x00000005ff007819 */ /* 0x001fc80000011600 */
[----:B------:R-:W-:-:S05]  /*15f70*/  LOP3.LUT R0, R0, 0x3, RZ, 0xc0, !PT ;  /* 0x0000000300007812 */ /* 0x000fca00078ec0ff */
[----:B------:R0:W2:Y:S02]  /*15f80*/  SHFL.IDX PT, R14, R0, RZ, 0x1f ;  /* 0x00001fff000e7589 */ /* 0x0000a400000e0000 */
.L_x_14342:
[----:B--2---:R-:W-:Y:S01]  /*15f90*/  ISETP.NE.AND P0, PT, R14, RZ, PT ;  /* 0x000000ff0e00720c */ /* 0x004fe20003f05270 */
[----:B------:R-:W-:-:S12]  /*15fa0*/  BSSY B0, `(.L_x_14198) ;  /* 0x0000024000007945 */ /* 0x000fd80003800000 */
[----:B------:R-:W-:Y:S05]  /*15fb0*/  @P0 BRA `(.L_x_14199) ;  /* 0x0000000000880947 */ /* 0x000fea0003800000 */
[----:B------:R-:W-:-:S03]  /*15fc0*/  UMOV UR4, 0xffffffff ;  /* 0xffffffff00047882 */ /* 0x000fc60000000000 */
[----:B------:R-:W-:Y:S05]  /*15fd0*/  BRA.DIV UR4, `(.L_x_14200) ;  /* 0x0000004a04087947 */ /* 0x000fea000b800000 */
[----:B------:R-:W-:-:S13]  /*15fe0*/  ELECT P6, URZ, PT ;  /* 0x00000000003f782f */ /* 0x000fda00038c0000 */
.L_x_14345:
[----:B------:R-:W-:Y:S05]  /*15ff0*/  @!P6 BRA `(.L_x_14199) ;  /* 0x000000000078e947 */ /* 0x000fea0003800000 */
[----:B------:R-:W-:-:S06]  /*16000*/  ULOP3.LUT UR4, UR36, 0x2, URZ, 0xfc, !UPT ;  /* 0x0000000224047892 */ /* 0x000fcc000f8efc3f */
[----:B0-----:R-:W-:-:S05]  /*16010*/  IMAD.U32 R0, RZ, RZ, UR4 ;  /* 0x00000004ff007e24 */ /* 0x001fca000f8e00ff */
[----:B------:R-:W-:-:S13]  /*16020*/  ISETP.NE.AND P0, PT, R0, 0x3, PT ;  /* 0x000000030000780c */ /* 0x000fda0003f05270 */
[----:B------:R-:W-:Y:S05]  /*16030*/  @!P0 BRA `(.L_x_14201) ;  /* 0x0000000000048947 */ /* 0x000fea0003800000 */
[----:B------:R-:W-:Y:S01]  /*16040*/  BPT.TRAP 0x1 ;  /* 0x000000040000795c */ /* 0x000fe20000300000 */
.L_x_14201:
[C---:B------:R-:W-:Y:S01]  /*16050*/  IMAD R5, R25.reuse, 0x8, R4 ;  /* 0x0000000819057824 */ /* 0x040fe200078e0204 */
[----:B------:R-:W-:Y:S01]  /*16060*/  SHF.L.U32 R0, R28, 0x1f, RZ ;  /* 0x0000001f1c007819 */ /* 0x000fe200000006ff */
[----:B------:R-:W-:-:S03]  /*16070*/  VIADD R25, R25, 0x1 ;  /* 0x0000000119197836 */ /* 0x000fc60000000000 */
[----:B------:R-:W0:Y:S02]  /*16080*/  SYNCS.PHASECHK.TRANS64.TRYWAIT P1, [R5+URZ+0x16840], R0 ;  /* 0x01684000050075a7 */ /* 0x000e24000802017f */
[----:B------:R-:W-:-:S04]  /*16090*/  ISETP.NE.AND P2, PT, R25, 0x2, PT ;  /* 0x000000021900780c */ /* 0x000fc80003f45270 */
[----:B------:R-:W-:Y:S01]  /*160a0*/  SEL R3, RZ, 0x1, P2 ;  /* 0x00000001ff037807 */ /* 0x000fe20001000000 */
[----:B0-----:R-:W-:Y:S08]  /*160b0*/  @!P1 BRA `(.L_x_14202) ;  /* 0x0000004400f09947 */ /* 0x001ff00003800000 */
.L_x_14346:
[----:B------:R-:W-:Y:S02]  /*160c0*/  SEL R25, R25, RZ, P2 ;  /* 0x000000ff19197207 */ /* 0x000fe40001000000 */
[----:B------:R-:W-:Y:S01]  /*160d0*/  LOP3.LUT R2, R28, R3, RZ, 0x3c, !PT ;  /* 0x000000031c027212 */ /* 0x000fe200078e3cff */
[----:B------:R-:W-:Y:S06]  /*160e0*/  @!P0 BRA `(.L_x_14203) ;  /* 0x0000000000048947 */ /* 0x000fec0003800000 */
[----:B------:R-:W-:Y:S01]  /*160f0*/  BPT.TRAP 0x1 ;  /* 0x000000040000795c */ /* 0x000fe20000300000 */
.L_x_14203:
[----:B------:R-:W-:Y:S01]  /*16100*/  IMAD R25, R25, 0x8, R4 ;  /* 0x0000000819197824 */ /* 0x000fe200078e0204 */
[----:B------:R-:W-:-:S04]  /*16110*/  SHF.L.U32 R2, R2, 0x1f, RZ ;  /* 0x0000001f02027819 */ /* 0x000fc800000006ff */
[----:B------:R-:W2:Y:S02]  /*16120*/  SYNCS.PHASECHK.TRANS64.TRYWAIT P1, [R25+URZ+0x16840], R2 ;  /* 0x01684002190075a7 */ /* 0x000ea4000802017f */
[----:B--2---:R-:W-:Y:S05]  /*16130*/  @!P1 BRA `(.L_x_14204) ;  /* 0x0000004400e49947 */ /* 0x004fea0003800000 */
.L_x_14347:
[----:B------:R-:W-:Y:S05]  /*16140*/  @!P0 BRA `(.L_x_14205) ;  /* 0x0000000000048947 */ /* 0x000fea0003800000 */
[----:B------:R-:W-:Y:S01]  /*16150*/  BPT.TRAP 0x1 ;  /* 0x000000040000795c */ /* 0x000fe20000300000 */
.L_x_14205:
[----:B------:R-:W3:Y:S02]  /*16160*/  SYNCS.PHASECHK.TRANS64.TRYWAIT P1, [R5+URZ+0x16860], R0 ;  /* 0x01686000050075a7 */ /* 0x000ee4000802017f */
[----:B---3--:R-:W-:Y:S05]  /*16170*/  @!P1 BRA `(.L_x_14206) ;  /* 0x0000004400e89947 */ /* 0x008fea0003800000 */
.L_x_14348:
[----:B------:R-:W-:Y:S05]  /*16180*/  @!P0 BRA `(.L_x_14207) ;  /* 0x0000000000048947 */ /* 0x000fea0003800000 */
[----:B------:R-:W-:Y:S01]  /*16190*/  BPT.TRAP 0x1 ;  /* 0x000000040000795c */ /* 0x000fe20000300000 */
.L_x_14207:
[----:B----4-:R4:W0:Y:S02]  /*161a0*/  SYNCS.PHASECHK.TRANS64.TRYWAIT P0, [R25+URZ+0x16860], R2 ;  /* 0x01686002190075a7 */ /* 0x010824000800017f */
[----:B0-----:R-:W-:Y:S05]  /*161b0*/  @!P0 NANOSLEEP.SYNCS 0x989680 ;  /* 0x009896800000895d */ /* 0x001fea0003900000 */
[----:B------:R-:W0:Y:S02]  /*161c0*/  @!P0 SYNCS.PHASECHK.TRANS64 P0, [R25+URZ+0x16860], R2 ;  /* 0x01686002190085a7 */ /* 0x000e24000800007f */
[----:B0-----:R-:W-:Y:S05]  /*161d0*/  @!P0 BRA `(.L_x_14207) ;  /* 0xfffffffc00f08947 */ /* 0x001fea000383ffff */
.L_x_14199:
[----:B------:R-:W-:Y:S05]  /*161e0*/  BSYNC B0 ;  /* 0x0000000000007941 */ /* 0x000fea0003800000 */
.L_x_14198:
[----:B------:R-:W-:Y:S05]  /*161f0*/  EXIT ;  /* 0x000000000000794d */ /* 0x000fea0003800000 */
.L_x_14026:
[----:B0-----:R-:W-:-:S04]  /*16200*/  IMAD.U32 R3, RZ, RZ, UR45 ;  /* 0x0000002dff037e24 */ /* 0x001fc8000f8e00ff */
[----:B------:R0:W1:Y:S03]  /*16210*/  SYNCS.PHASECHK.TRANS64.TRYWAIT P1, [R3+URZ+0x16800], R0 ;  /* 0x01680000030075a7 */ /* 0x000066000802017f */
[----:B-1----:R-:W-:Y:S05]  /*16220*/  @!P1 NANOSLEEP.SYNCS 0x989680 ;  /* 0x009896800000995d */ /* 0x002fea0003900000 */
[----:B------:R-:W1:Y:S02]  /*16230*/  @!P1 SYNCS.PHASECHK.TRANS64 P1, [R3+URZ+0x16800], R0 ;  /* 0x01680000030095a7 */ /* 0x000e64000802007f */
[----:B-1----:R-:W-:Y:S05]  /*16240*/  @!P1 BRA `(.L_x_14026) ;  /* 0xfffffffc00ec9947 */ /* 0x002fea000383ffff */
[----:B------:R-:W-:Y:S05]  /*16250*/  BRA `(.L_x_14208) ;  /* 0xfffffebc001c7947 */ /* 0x000fea000383ffff */
.L_x_14030:
[----:B-1----:R1:W2:Y:S02]  /*16260*/  SYNCS.PHASECHK.TRANS64.TRYWAIT P1, [R3+URZ+0x16830], R0 ;  /* 0x01683000030075a7 */ /* 0x0022a4000802017f */
[----:B--2---:R-:W-:Y:S05]  /*16270*/  @!P1 NANOSLEEP.SYNCS 0x989680 ;  /* 0x009896800000995d */ /* 0x004fea0003900000 */
[----:B------:R-:W2:Y:S02]  /*16280*/  @!P1 SYNCS.PHASECHK.TRANS64 P1, [R3+URZ+0x16830], R0 ;  /* 0x01683000030095a7 */ /* 0x000ea4000802007f */
[----:B--2---:R-:W-:Y:S05]  /*16290*/  @!P1 BRA `(.L_x_14030) ;  /* 0xfffffffc00f09947 */ /* 0x004fea000383ffff */
[----:B------:R-:W-:Y:S05]  /*162a0*/  BRA `(.L_x_14029) ;  /* 0xfffffebc00387947 */ /* 0x000fea000383ffff */
.L_x_14047:
[----:B-1----:R-:W-:-:S04]  /*162b0*/  IMAD.U32 R5, RZ, RZ, UR6 ;  /* 0x00000006ff057e24 */ /* 0x002fc8000f8e00ff */
[----:B------:R1:W2:Y:S03]  /*162c0*/  SYNCS.PHASECHK.TRANS64.TRYWAIT P1, [R5+URZ+0x16830], R0 ;  /* 0x01683000050075a7 */ /* 0x0002a6000802017f */
[----:B--2---:R-:W-:Y:S05]  /*162d0*/  @!P1 NANOSLEEP.SYNCS 0x989680 ;  /* 0x009896800000995d */ /* 0x004fea0003900000 */
[----:B------:R-:W2:Y:S02]  /*162e0*/  @!P1 SYNCS.PHASECHK.TRANS64 P1, [R5+URZ+0x16830], R0 ;  /* 0x01683000050095a7 */ /* 0x000ea4000802007f */
[----:B--2---:R-:W-:Y:S05]  /*162f0*/  @!P1 BRA `(.L_x_14047) ;  /* 0xfffffffc00ec9947 */ /* 0x004fea000383ffff */
[----:B------:R-:W-:Y:S05]  /*16300*/  BRA `(.L_x_14044) ;  /* 0xfffffeec00bc7947 */ /* 0x000fea000383ffff */
.L_x_14051:
[----:B-1----:R-:W-:-:S04]  /*16310*/  IMAD.U32 R5, RZ, RZ, UR6 ;  /* 0x00000006ff057e24 */ /* 0x002fc8000f8e00ff */
[----:B------:R1:W2:Y:S03]  /*16320*/  SYNCS.PHASECHK.TRANS64.TRYWAIT P1, [R5+URZ+0x16850], R0 ;  /* 0x01685000050075a7 */ /* 0x0002a6000802017f */
[----:B--2---:R-:W-:Y:S05]  /*16330*/  @!P1 NANOSLEEP.SYNCS 0x989680 ;  /* 0x009896800000995d */ /* 0x004fea0003900000 */
[----:B------:R-:W2:Y:S02]  /*16340*/  @!P1 SYNCS.PHASECHK.TRANS64 P1, [R5+URZ+0x16850], R0 ;  /* 0x01685000050095a7 */ /* 0x000ea4000802007f */
[----:B--2---:R-:W-:Y:S05]  /*16350*/  @!P1 BRA `(.L_x_14051) ;  /* 0xfffffffc00ec9947 */ /* 0x004fea000383ffff */
[----:B------:R-:W-:Y:S05]  /*16360*/  BRA `(.L_x_14048) ;  /* 0xfffffef000407947 */ /* 0x000fea000383ffff */
.L_x_14070:
[----:B-1----:R-:W-:-:S04]  /*16370*/  IMAD.U32 R5, RZ, RZ, UR6 ;  /* 0x00000006ff057e24 */ /* 0x002fc8000f8e00ff */
[----:B------:R1:W2:Y:S03]  /*16380*/  SYNCS.PHASECHK.TRANS64.TRYWAIT P1, [R5+URZ+0x16830], R0 ;  /* 0x01683000050075a7 */ /* 0x0002a6000802017f */
[----:B--2---:R-:W-:Y:S05]  /*16390*/  @!P1 NANOSLEEP.SYNCS 0x989680 ;  /* 0x009896800000995d */ /* 0x004fea0003900000 */
[----:B------:R-:W2:Y:S02]  /*163a0*/  @!P1 SYNCS.PHASECHK.TRANS64 P1, [R5+URZ+0x16830], R0 ;  /* 0x01683000050095a7 */ /* 0x000ea4000802007f */
[----:B--2---:R-:W-:Y:S05]  /*163b0*/  @!P1 BRA `(.L_x_14070) ;  /* 0xfffffffc00ec9947 */ /* 0x004fea000383ffff */
[----:B------:R-:W-:Y:S05]  /*163c0*/  BRA `(.L_x_14067) ;  /* 0xffffff1c00bc7947 */ /* 0x000fea000383ffff */
.L_x_14074:
[----:B-1----:R-:W-:-:S04]  /*163d0*/  IMAD.U32 R5, RZ, RZ, UR6 ;  /* 0x00000006ff057e24 */ /* 0x002fc8000f8e00ff */
[----:B------:R1:W2:Y:S03]  /*163e0*/  SYNCS.PHASECHK.TRANS64.TRYWAIT P1, [R5+URZ+0x16850], R0 ;  /* 0x01685000050075a7 */ /* 0x0002a6000802017f */
[----:B--2---:R-:W-:Y:S05]  /*163f0*/  @!P1 NANOSLEEP.SYNCS 0x989680 ;  /* 0x009896800000995d */ /* 0x004fea0003900000 */
[----:B------:R-:W2:Y:S02]  /*16400*/  @!P1 SYNCS.PHASECHK.TRANS64 P1, [R5+URZ+0x16850], R0 ;  /* 0x01685000050095a7 */ /* 0x000ea4000802007f */
[----:B--2---:R-:W-:Y:S05]  /*16410*/  @!P1 BRA `(.L_x_14074) ;  /* 0xfffffffc00ec9947 */ /* 0x004fea000383ffff */
[----:B------:R-:W-:Y:S05]  /*16420*/  BRA `(.L_x_14071) ;  /* 0xffffff2000407947 */ /* 0x000fea000383ffff */
.L_x_14082:
[----:B-1----:R-:W-:-:S04]  /*16430*/  IMAD.U32 R5, RZ, RZ, UR6 ;  /* 0x00000006ff057e24 */ /* 0x002fc8000f8e00ff */
[----:B------:R1:W2:Y:S03]  /*16440*/  SYNCS.PHASECHK.TRANS64.TRYWAIT P1, [R5+URZ+0x16830], R0 ;  /* 0x01683000050075a7 */ /* 0x0002a6000802017f */
[----:B--2---:R-:W-:Y:S05]  /*16450*/  @!P1 NANOSLEEP.SYNCS 0x989680 ;  /* 0x009896800000995d */ /* 0x004fea0003900000 */
[----:B------:R-:W2:Y:S02]  /*16460*/  @!P1 SYNCS.PHASECHK.TRANS64 P1, [R5+URZ+0x16830], R0 ;  /* 0x01683000050095a7 */ /* 0x000ea4000802007f */
[----:B--2---:R-:W-:Y:S05]  /*16470*/  @!P1 BRA `(.L_x_14082) ;  /* 0xfffffffc00ec9947 */ /* 0x004fea000383ffff */
[----:B------:R-:W-:Y:S05]  /*16480*/  BRA `(.L_x_14079) ;  /* 0xffffff3800ec7947 */ /* 0x000fea000383ffff */
.L_x_14086:
[----:B-1----:R-:W-:-:S04]  /*16490*/  IMAD.U32 R5, RZ, RZ, UR6 ;  /* 0x00000006ff057e24 */ /* 0x002fc8000f8e00ff */
[----:B------:R1:W2:Y:S03]  /*164a0*/  SYNCS.PHASECHK.TRANS64.TRYWAIT P1, [R5+URZ+0x16850], R0 ;  /* 0x01685000050075a7 */ /* 0x0002a6000802017f */
[----:B--2---:R-:W-:Y:S05]  /*164b0*/  @!P1 NANOSLEEP.SYNCS 0x989680 ;  /* 0x009896800000995d */ /* 0x004fea0003900000 */
[----:B------:R-:W2:Y:S02]  /*164c0*/  @!P1 SYNCS.PHASECHK.TRANS64 P1, [R5+URZ+0x16850], R0 ;  /* 0x01685000050095a7 */ /* 0x000ea4000802007f */
[----:B--2---:R-:W-:Y:S05]  /*164d0*/  @!P1 BRA `(.L_x_14086) ;  /* 0xfffffffc00ec9947 */ /* 0x004fea000383ffff */
[----:B------:R-:W-:Y:S05]  /*164e0*/  BRA `(.L_x_14083) ;  /* 0xffffff3c00647947 */ /* 0x000fea000383ffff */
.L_x_14101:
[----:B-1----:R-:W-:-:S04]  /*164f0*/  IMAD.U32 R7, RZ, RZ, UR5 ;  /* 0x00000005ff077e24 */ /* 0x002fc8000f8e00ff */
[----:B------:R1:W2:Y:S03]  /*16500*/  SYNCS.PHASECHK.TRANS64.TRYWAIT P1, [R7+URZ+0x16850], R4 ;  /* 0x01685004070075a7 */ /* 0x0002a6000802017f */
[----:B--2---:R-:W-:Y:S05]  /*16510*/  @!P1 NANOSLEEP.SYNCS 0x989680 ;  /* 0x009896800000995d */ /* 0x004fea0003900000 */
[----:B------:R-:W2:Y:S02]  /*16520*/  @!P1 SYNCS.PHASECHK.TRANS64 P1, [R7+URZ+0x16850], R4 ;  /* 0x01685004070095a7 */ /* 0x000ea4000802007f */
[----:B--2---:R-:W-:Y:S05]  /*16530*/  @!P1 BRA `(.L_x_14101) ;  /* 0xfffffffc00ec9947 */ /* 0x004fea000383ffff */
[----:B------:R-:W-:Y:S05]  /*16540*/  BRA `(.L_x_14100) ;  /* 0xffffff6800107947 */ /* 0x000fea000383ffff */
.L_x_14145:
        /* <DEDUP_REMOVED lines=11> */
.L_x_14210:
[----:B------:R-:W-:Y:S05]  /*16600*/  BSYNC B0 ;  /* 0x0000000000007941 */ /* 0x000fea0003800000 */
.L_x_14209:
[----:B------:R-:W-:Y:S05]  /*16610*/  BRA `(.L_x_14211) ;  /* 0xffffffb400d47947 */ /* 0x000fea000383ffff */
.L_x_14148:
[----:B0-----:R0:W1:Y:S02]  /*16620*/  SYNCS.PHASECHK.TRANS64.TRYWAIT P0, [R5+URZ+0x16840], R2 ;  /* 0x01684002050075a7 */ /* 0x001064000800017f */
[----:B-1----:R-:W-:Y:S05]  /*16630*/  @!P0 NANOSLEEP.SYNCS 0x989680 ;  /* 0x009896800000895d */ /* 0x002fea0003900000 */
[----:B------:R-:W1:Y:S02]  /*16640*/  @!P0 SYNCS.PHASECHK.TRANS64 P0, [R5+URZ+0x16840], R2 ;  /* 0x01684002050085a7 */ /* 0x000e64000800007f */
[----:B-1----:R-:W-:Y:S05]  /*16650*/  @!P0 BRA `(.L_x_14148) ;  /* 0xfffffffc00f08947 */ /* 0x002fea000383ffff */
[----:B------:R-:W-:Y:S05]  /*16660*/  BRA `(.L_x_14212) ;  /* 0xffffffb800287947 */ /* 0x000fea000383ffff */
.L_x_14149:
        /* <DEDUP_REMOVED lines=8> */
.L_x_14214:
[----:B------:R-:W-:Y:S05]  /*166f0*/  BSYNC B0 ;  /* 0x0000000000007941 */ /* 0x000fea0003800000 */
.L_x_14213:
        /* <DEDUP_REMOVED lines=9> */
.L_x_14215:
[----:B------:R-:W-:Y:S02]  /*16790*/  IMAD.MOV.U32 R13, RZ, RZ, R2 ;  /* 0x000000ffff0d7224 */ /* 0x000fe400078e0002 */
[----:B------:R-:W-:Y:S02]  /*167a0*/  IMAD.MOV.U32 R12, RZ, RZ, 0x1 ;  /* 0x00000001ff0c7424 */ /* 0x000fe400078e00ff */
[----:B------:R-:W-:-:S07]  /*167b0*/  IMAD.MOV.U32 R7, RZ, RZ, R14 ;  /* 0x000000ffff077224 */ /* 0x000fce00078e000e */
[----:B------:R-:W-:Y:S05]  /*167c0*/  WARPSYNC.COLLECTIVE R15, `(.L_x_14216) ;  /* 0x000000000f087348 */ /* 0x000fea0003c00000 */
[----:B------:R0:W1:Y:S02]  /*167d0*/  SHFL.IDX P6, R14, R13, R12, R11 ;  /* 0x0000000c0d0e7389 */ /* 0x00006400000c000b */
[----:B01----:R-:W-:Y:S01]  /*167e0*/  ENDCOLLECTIVE ;  /* 0x000000000000791b */ /* 0x003fe20003800000 */
.L_x_14216:
        /* <DEDUP_REMOVED lines=11> */
[----:B0-----:R-:W-:-:S07]  /*168a0*/  IMAD.MOV.U32 R6, RZ, RZ, R14 ;  /* 0x000000ffff067224 */ /* 0x001fce00078e000e */
[----:B------:R-:W-:Y:S05]  /*168b0*/  WARPSYNC.COLLECTIVE R15, `(.L_x_14217) ;  /* 0x000000000f087348 */ /* 0x000fea0003c00000 */
[----:B------:R0:W1:Y:S02]  /*168c0*/  SHFL.IDX P6, R14, R13, R12, R11 ;  /* 0x0000000c0d0e7389 */ /* 0x00006400000c000b */
[----:B01----:R-:W-:Y:S01]  /*168d0*/  ENDCOLLECTIVE ;  /* 0x000000000000791b */ /* 0x003fe20003800000 */
.L_x_14217:
[----:B------:R-:W-:Y:S02]  /*168e0*/  @P1 IMAD R8, R3, 0x2, R22 ;  /* 0x0000000203081824 */ /* 0x000fe400078e0216 */
[----:B------:R-:W-:Y:S02]  /*168f0*/  IMAD.MOV.U32 R13, RZ, RZ, R2 ;  /* 0x000000ffff0d7224 */ /* 0x000fe400078e0002 */
[----:B------:R-:W-:Y:S02]  /*16900*/  IMAD.MOV.U32 R12, RZ, RZ, 0x2 ;  /* 0x00000002ff0c7424 */ /* 0x000fe400078e00ff */
[----:B------:R-:W-:-:S07]  /*16910*/  IMAD.MOV.U32 R7, RZ, RZ, R14 ;  /* 0x000000ffff077224 */ /* 0x000fce00078e000e */
[----:B------:R-:W-:Y:S05]  /*16920*/  WARPSYNC.COLLECTIVE R15, `(.L_x_14218) ;  /* 0x000000000f087348 */ /* 0x000fea0003c00000 */
[----:B------:R0:W1:Y:S02]  /*16930*/  SHFL.IDX P6, R14, R13, R12, R11 ;  /* 0x0000000c0d0e7389 */ /* 0x00006400000c000b */
[----:B01----:R-:W-:Y:S01]  /*16940*/  ENDCOLLECTIVE ;  /* 0x000000000000791b */ /* 0x003fe20003800000 */
.L_x_14218:
        /* <DEDUP_REMOVED lines=15> */
.L_x_14219:
[----:B------:R-:W-:Y:S02]  /*16a40*/  @P1 IMAD R8, R3, 0x2, R22 ;  /* 0x0000000203081824 */ /* 0x000fe400078e0216 */
[----:B------:R-:W-:Y:S02]  /*16a50*/  IMAD.MOV.U32 R13, RZ, RZ, R2 ;  /* 0x000000ffff0d7224 */ /* 0x000fe400078e0002 */
[----:B------:R-:W-:Y:S02]  /*16a60*/  IMAD.MOV.U32 R12, RZ, RZ, 0x3 ;  /* 0x00000003ff0c7424 */ /* 0x000fe400078e00ff */
[----:B------:R-:W-:-:S07]  /*16a70*/  IMAD.MOV.U32 R7, RZ, RZ, R14 ;  /* 0x000000ffff077224 */ /* 0x000fce00078e000e */
[----:B------:R-:W-:Y:S05]  /*16a80*/  WARPSYNC.COLLECTIVE R15, `(.L_x_14220) ;  /* 0x000000000f087348 */ /* 0x000fea0003c00000 */
[----:B------:R0:W1:Y:S02]  /*16a90*/  SHFL.IDX P6, R14, R13, R12, R11 ;  /* 0x0000000c0d0e7389 */ /* 0x00006400000c000b */
[----:B01----:R-:W-:Y:S01]  /*16aa0*/  ENDCOLLECTIVE ;  /* 0x000000000000791b */ /* 0x003fe20003800000 */
.L_x_14220:
        /* <DEDUP_REMOVED lines=15> */
.L_x_14221:
[----:B------:R-:W-:Y:S02]  /*16ba0*/  @P1 IMAD R8, R3, 0x2, R22 ;  /* 0x0000000203081824 */ /* 0x000fe400078e0216 */
[----:B------:R-:W-:Y:S02]  /*16bb0*/  IMAD.MOV.U32 R13, RZ, RZ, R2 ;  /* 0x000000ffff0d7224 */ /* 0x000fe400078e0002 */
[----:B------:R-:W-:Y:S02]  /*16bc0*/  IMAD.MOV.U32 R12, RZ, RZ, 0x4 ;  /* 0x00000004ff0c7424 */ /* 0x000fe400078e00ff */
[----:B------:R-:W-:-:S07]  /*16bd0*/  IMAD.MOV.U32 R7, RZ, RZ, R14 ;  /* 0x000000ffff077224 */ /* 0x000fce00078e000e */
[----:B------:R-:W-:Y:S05]  /*16be0*/  WARPSYNC.COLLECTIVE R15, `(.L_x_14222) ;  /* 0x000000000f087348 */ /* 0x000fea0003c00000 */
[----:B------:R0:W1:Y:S02]  /*16bf0*/  SHFL.IDX P6, R14, R13, R12, R11 ;  /* 0x0000000c0d0e7389 */ /* 0x00006400000c000b */
[----:B01----:R-:W-:Y:S01]  /*16c00*/  ENDCOLLECTIVE ;  /* 0x000000000000791b */ /* 0x003fe20003800000 */
.L_x_14222:
        /* <DEDUP_REMOVED lines=15> */
.L_x_14223:
[----:B------:R-:W-:Y:S02]  /*16d00*/  @P1 IMAD R8, R3, 0x2, R22 ;  /* 0x0000000203081824 */ /* 0x000fe400078e0216 */
[----:B------:R-:W-:Y:S02]  /*16d10*/  IMAD.MOV.U32 R13, RZ, RZ, R2 ;  /* 0x000000ffff0d7224 */ /* 0x000fe400078e0002 */
[----:B------:R-:W-:Y:S02]  /*16d20*/  IMAD.MOV.U32 R12, RZ, RZ, 0x5 ;  /* 0x00000005ff0c7424 */ /* 0x000fe400078e00ff */
[----:B------:R-:W-:-:S07]  /*16d30*/  IMAD.MOV.U32 R7, RZ, RZ, R14 ;  /* 0x000000ffff077224 */ /* 0x000fce00078e000e */
[----:B------:R-:W-:Y:S05]  /*16d40*/  WARPSYNC.COLLECTIVE R15, `(.L_x_14224) ;  /* 0x000000000f087348 */ /* 0x000fea0003c00000 */
[----:B------:R0:W1:Y:S02]  /*16d50*/  SHFL.IDX P6, R14, R13, R12, R11 ;  /* 0x0000000c0d0e7389 */ /* 0x00006400000c000b */
[----:B01----:R-:W-:Y:S01]  /*16d60*/  ENDCOLLECTIVE ;  /* 0x000000000000791b */ /* 0x003fe20003800000 */
.L_x_14224:
        /* <DEDUP_REMOVED lines=15> */
.L_x_14225:
[----:B------:R-:W-:Y:S02]  /*16e60*/  @P1 IMAD R8, R3, 0x2, R22 ;  /* 0x0000000203081824 */ /* 0x000fe400078e0216 */
[----:B------:R-:W-:Y:S02]  /*16e70*/  IMAD.MOV.U32 R13, RZ, RZ, R2 ;  /* 0x000000ffff0d7224 */ /* 0x000fe400078e0002 */
[----:B------:R-:W-:Y:S02]  /*16e80*/  IMAD.MOV.U32 R12, RZ, RZ, 0x6 ;  /* 0x00000006ff0c7424 */ /* 0x000fe400078e00ff */
[----:B------:R-:W-:-:S07]  /*16e90*/  IMAD.MOV.U32 R7, RZ, RZ, R14 ;  /* 0x000000ffff077224 */ /* 0x000fce00078e000e */
[----:B------:R-:W-:Y:S05]  /*16ea0*/  WARPSYNC.COLLECTIVE R15, `(.L_x_14226) ;  /* 0x000000000f087348 */ /* 0x000fea0003c00000 */
[----:B------:R0:W1:Y:S02]  /*16eb0*/  SHFL.IDX P6, R14, R13, R12, R11 ;  /* 0x0000000c0d0e7389 */ /* 0x00006400000c000b */
[----:B01----:R-:W-:Y:S01]  /*16ec0*/  ENDCOLLECTIVE ;  /* 0x000000000000791b */ /* 0x003fe20003800000 */
.L_x_14226:
        /* <DEDUP_REMOVED lines=15> */
.L_x_14227:
[----:B------:R-:W-:Y:S02]  /*16fc0*/  @P1 IMAD R8, R3, 0x2, R22 ;  /* 0x0000000203081824 */ /* 0x000fe400078e0216 */
[----:B------:R-:W-:Y:S02]  /*16fd0*/  IMAD.MOV.U32 R13, RZ, RZ, R2 ;  /* 0x000000ffff0d7224 */ /* 0x000fe400078e0002 */
[----:B------:R-:W-:Y:S02]  /*16fe0*/  IMAD.MOV.U32 R12, RZ, RZ, 0x7 ;  /* 0x00000007ff0c7424 */ /* 0x000fe400078e00ff */
[----:B------:R-:W-:-:S07]  /*16ff0*/  IMAD.MOV.U32 R7, RZ, RZ, R14 ;  /* 0x000000ffff077224 */ /* 0x000fce00078e000e */
[----:B------:R-:W-:Y:S05]  /*17000*/  WARPSYNC.COLLECTIVE R15, `(.L_x_14228) ;  /* 0x000000000f087348 */ /* 0x000fea0003c00000 */
[----:B------:R0:W1:Y:S02]  /*17010*/  SHFL.IDX P6, R14, R13, R12, R11 ;  /* 0x0000000c0d0e7389 */ /* 0x00006400000c000b */
[----:B01----:R-:W-:Y:S01]  /*17020*/  ENDCOLLECTIVE ;  /* 0x000000000000791b */ /* 0x003fe20003800000 */
.L_x_14228:
        /* <DEDUP_REMOVED lines=10> */
.L_x_14229:
[----:B------:R-:W-:Y:S01]  /*170d0*/  @!PT LDS RZ, [RZ] ;  /* 0x00000000fffff984 */ /* 0x000fe20000000800 */
[----:B------:R-:W-:Y:S01]  /*170e0*/  @!PT LDS RZ, [RZ] ;  /* 0x00000000fffff984 */ /* 0x000fe20000000800 */
[----:B------:R-:W-:Y:S01]  /*170f0*/  @!PT LDS RZ, [RZ] ;  /* 0x00000000fffff984 */ /* 0x000fe20000000800 */
[----:B------:R0:W-:Y:S01]  /*17100*/  @P1 LDGSTS.E.BYPASS.LTC128B.128 [R8+0x11400], desc[UR54][R6.64], !P2 ;  /* 0x1140000006081fae */ /* 0x0001e2000d101d76 */
[----:B------:R-:W-:Y:S01]  /*17110*/  IMAD.MOV.U32 R0, RZ, RZ, R14 ;  /* 0x000000ffff007224 */ /* 0x000fe200078e000e */
[----:B------:R-:W-:Y:S06]  /*17120*/  BRA `(.L_x_14230) ;  /* 0xffffffb400287947 */ /* 0x000fec000383ffff */
.L_x_14154:
        /* <DEDUP_REMOVED lines=9> */
.L_x_14231:
[C---:B------:R-:W-:Y:S01]  /*171c0*/  VIADD R8, R27.reuse, 0x10 ;  /* 0x000000101b087836 */ /* 0x040fe20000000000 */
[----:B------:R-:W-:Y:S01]  /*171d0*/  ISETP.GE.AND P2, PT, R27, R3, PT ;  /* 0x000000031b00720c */ /* 0x000fe20003f46270 */
[----:B------:R-:W-:Y:S02]  /*171e0*/  IMAD.MOV.U32 R13, RZ, RZ, R0 ;  /* 0x000000ffff0d7224 */ /* 0x000fe400078e0000 */
[----:B------:R-:W-:-:S10]  /*171f0*/  IMAD.MOV.U32 R6, RZ, RZ, R14 ;  /* 0x000000ffff067224 */ /* 0x000fd400078e000e */
[----:B------:R-:W-:Y:S05]  /*17200*/  WARPSYNC.COLLECTIVE R15, `(.L_x_14232) ;  /* 0x000000000f087348 */ /* 0x000fea0003c00000 */
[----:B------:R0:W1:Y:S02]  /*17210*/  SHFL.IDX P6, R14, R13, R12, R11 ;  /* 0x0000000c0d0e7389 */ /* 0x00006400000c000b */
[----:B01----:R-:W-:Y:S01]  /*17220*/  ENDCOLLECTIVE ;  /* 0x000000000000791b */ /* 0x003fe20003800000 */
.L_x_14232:
[----:B------:R-:W-:Y:S02]  /*17230*/  IMAD.MOV.U32 R13, RZ, RZ, R4 ;  /* 0x000000ffff0d7224 */ /* 0x000fe400078e0004 */
[----:B------:R-:W-:Y:S02]  /*17240*/  IMAD.MOV.U32 R12, RZ, RZ, 0x1 ;  /* 0x00000001ff0c7424 */ /* 0x000fe400078e00ff */
[----:B------:R-:W-:-:S07]  /*17250*/  IMAD.MOV.U32 R7, RZ, RZ, R14 ;  /* 0x000000ffff077224 */ /* 0x000fce00078e000e */
[----:B------:R-:W-:Y:S05]  /*17260*/  WARPSYNC.COLLECTIVE R15, `(.L_x_14233) ;  /* 0x000000000f087348 */ /* 0x000fea0003c00000 */
[----:B------:R0:W1:Y:S02]  /*17270*/  SHFL.IDX P6, R14, R13, R12, R11 ;  /* 0x0000000c0d0e7389 */ /* 0x00006400000c000b */
[----:B01----:R-:W-:Y:S01]  /*17280*/  ENDCOLLECTIVE ;  /* 0x000000000000791b */ /* 0x003fe20003800000 */
.L_x_14233:
        /* <DEDUP_REMOVED lines=15> */
.L_x_14234:
[----:B------:R-:W-:Y:S02]  /*17380*/  IMAD.MOV.U32 R13, RZ, RZ, R4 ;  /* 0x000000ffff0d7224 */ /* 0x000fe400078e0004 */
[----:B------:R-:W-:Y:S02]  /*17390*/  IMAD.MOV.U32 R12, RZ, RZ, 0x2 ;  /* 0x00000002ff0c7424 */ /* 0x000fe400078e00ff */
[----:B------:R-:W-:-:S07]  /*173a0*/  IMAD.MOV.U32 R7, RZ, RZ, R14 ;  /* 0x000000ffff077224 */ /* 0x000fce00078e000e */
[----:B------:R-:W-:Y:S05]  /*173b0*/  WARPSYNC.COLLECTIVE R15, `(.L_x_14235) ;  /* 0x000000000f087348 */ /* 0x000fea0003c00000 */
[----:B------:R0:W1:Y:S02]  /*173c0*/  SHFL.IDX P6, R14, R13, R12, R11 ;  /* 0x0000000c0d0e7389 */ /* 0x00006400000c000b */
[----:B01----:R-:W-:Y:S01]  /*173d0*/  ENDCOLLECTIVE ;  /* 0x000000000000791b */ /* 0x003fe20003800000 */
.L_x_14235:
        /* <DEDUP_REMOVED lines=16> */
.L_x_14236:
[----:B------:R-:W-:Y:S02]  /*174e0*/  IMAD.MOV.U32 R13, RZ, RZ, R4 ;  /* 0x000000ffff0d7224 */ /* 0x000fe400078e0004 */
[----:B------:R-:W-:Y:S02]  /*174f0*/  IMAD.MOV.U32 R12, RZ, RZ, 0x3 ;  /* 0x00000003ff0c7424 */ /* 0x000fe400078e00ff */
[----:B------:R-:W-:-:S07]  /*17500*/  IMAD.MOV.U32 R7, RZ, RZ, R14 ;  /* 0x000000ffff077224 */ /* 0x000fce00078e000e */
[----:B------:R-:W-:Y:S05]  /*17510*/  WARPSYNC.COLLECTIVE R15, `(.L_x_14237) ;  /* 0x000000000f087348 */ /* 0x000fea0003c00000 */
[----:B------:R0:W1:Y:S02]  /*17520*/  SHFL.IDX P6, R14, R13, R12, R11 ;  /* 0x0000000c0d0e7389 */ /* 0x00006400000c000b */
[----:B01----:R-:W-:Y:S01]  /*17530*/  ENDCOLLECTIVE ;  /* 0x000000000000791b */ /* 0x003fe20003800000 */
.L_x_14237:
        /* <DEDUP_REMOVED lines=16> */
.L_x_14238:
[----:B------:R-:W-:Y:S02]  /*17640*/  IMAD.MOV.U32 R13, RZ, RZ, R4 ;  /* 0x000000ffff0d7224 */ /* 0x000fe400078e0004 */
[----:B------:R-:W-:Y:S02]  /*17650*/  IMAD.MOV.U32 R12, RZ, RZ, 0x4 ;  /* 0x00000004ff0c7424 */ /* 0x000fe400078e00ff */
[----:B------:R-:W-:-:S07]  /*17660*/  IMAD.MOV.U32 R7, RZ, RZ, R14 ;  /* 0x000000ffff077224 */ /* 0x000fce00078e000e */
[----:B------:R-:W-:Y:S05]  /*17670*/  WARPSYNC.COLLECTIVE R15, `(.L_x_14239) ;  /* 0x000000000f087348 */ /* 0x000fea0003c00000 */
[----:B------:R0:W1:Y:S02]  /*17680*/  SHFL.IDX P6, R14, R13, R12, R11 ;  /* 0x0000000c0d0e7389 */ /* 0x00006400000c000b */
[----:B01----:R-:W-:Y:S01]  /*17690*/  ENDCOLLECTIVE ;  /* 0x000000000000791b */ /* 0x003fe20003800000 */
.L_x_14239:
        /* <DEDUP_REMOVED lines=16> */
.L_x_14240:
[----:B------:R-:W-:Y:S02]  /*177a0*/  IMAD.MOV.U32 R13, RZ, RZ, R4 ;  /* 0x000000ffff0d7224 */ /* 0x000fe400078e0004 */
[----:B------:R-:W-:Y:S02]  /*177b0*/  IMAD.MOV.U32 R12, RZ, RZ, 0x5 ;  /* 0x00000005ff0c7424 */ /* 0x000fe400078e00ff */
[----:B------:R-:W-:-:S07]  /*177c0*/  IMAD.MOV.U32 R7, RZ, RZ, R14 ;  /* 0x000000ffff077224 */ /* 0x000fce00078e000e */
[----:B------:R-:W-:Y:S05]  /*177d0*/  WARPSYNC.COLLECTIVE R15, `(.L_x_14241) ;  /* 0x000000000f087348 */ /* 0x000fea0003c00000 */
[----:B------:R0:W1:Y:S02]  /*177e0*/  SHFL.IDX P6, R14, R13, R12, R11 ;  /* 0x0000000c0d0e7389 */ /* 0x00006400000c000b */
[----:B01----:R-:W-:Y:S01]  /*177f0*/  ENDCOLLECTIVE ;  /* 0x000000000000791b */ /* 0x003fe20003800000 */
.L_x_14241:
        /* <DEDUP_REMOVED lines=16> */
.L_x_14242:
[----:B------:R-:W-:Y:S02]  /*17900*/  IMAD.MOV.U32 R13, RZ, RZ, R4 ;  /* 0x000000ffff0d7224 */ /* 0x000fe400078e0004 */
[----:B------:R-:W-:Y:S02]  /*17910*/  IMAD.MOV.U32 R12, RZ, RZ, 0x6 ;  /* 0x00000006ff0c7424 */ /* 0x000fe400078e00ff */
[----:B------:R-:W-:-:S07]  /*17920*/  IMAD.MOV.U32 R7, RZ, RZ, R14 ;  /* 0x000000ffff077224 */ /* 0x000fce00078e000e */
[----:B------:R-:W-:Y:S05]  /*17930*/  WARPSYNC.COLLECTIVE R15, `(.L_x_14243) ;  /* 0x000000000f087348 */ /* 0x000fea0003c00000 */
[----:B------:R0:W1:Y:S02]  /*17940*/  SHFL.IDX P6, R14, R13, R12, R11 ;  /* 0x0000000c0d0e7389 */ /* 0x00006400000c000b */
[----:B01----:R-:W-:Y:S01]  /*17950*/  ENDCOLLECTIVE ;  /* 0x000000000000791b */ /* 0x003fe20003800000 */
.L_x_14243:
        /* <DEDUP_REMOVED lines=16> */
.L_x_14244:
[----:B------:R-:W-:Y:S02]  /*17a60*/  IMAD.MOV.U32 R13, RZ, RZ, R4 ;  /* 0x000000ffff0d7224 */ /* 0x000fe400078e0004 */
[----:B------:R-:W-:Y:S02]  /*17a70*/  IMAD.MOV.U32 R12, RZ, RZ, 0x7 ;  /* 0x00000007ff0c7424 */ /* 0x000fe400078e00ff */
[----:B------:R-:W-:-:S07]  /*17a80*/  IMAD.MOV.U32 R7, RZ, RZ, R14 ;  /* 0x000000ffff077224 */ /* 0x000fce00078e000e */
[----:B------:R-:W-:Y:S05]  /*17a90*/  WARPSYNC.COLLECTIVE R15, `(.L_x_14245) ;  /* 0x000000000f087348 */ /* 0x000fea0003c00000 */
[----:B------:R0:W1:Y:S02]  /*17aa0*/  SHFL.IDX P6, R14, R13, R12, R11 ;  /* 0x0000000c0d0e7389 */ /* 0x00006400000c000b */
[----:B01----:R-:W-:Y:S01]  /*17ab0*/  ENDCOLLECTIVE ;  /* 0x000000000000791b */ /* 0x003fe20003800000 */
.L_x_14245:
[----:B------:R-:W-:-:S05]  /*17ac0*/  @!P1 LEA R7, P2, R29, R7, 0x1 ;  /* 0x000000071d079211 */ /* 0x000fca00078408ff */
[----:B------:R-:W-:-:S05]  /*17ad0*/  @!P1 IMAD.X R6, RZ, RZ, R6, P2 ;  /* 0x000000ffff069224 */ /* 0x000fca00010e0606 */
[-C--:B------:R-:W-:Y:S01]  /*17ae0*/  @!P1 LOP3.LUT R7, R7, R6.reuse, RZ, 0x3c, !PT ;  /* 0x0000000607079212 */ /* 0x080fe200078e3cff */
[----:B------:R-:W-:Y:S02]  /*17af0*/  IMAD.MOV.U32 R13, RZ, RZ, R0 ;  /* 0x000000ffff0d7224 */ /* 0x000fe400078e0000 */
[----:B------:R-:W-:Y:S01]  /*17b00*/  VIADD R0, R27, 0x70 ;  /* 0x000000701b007836 */ /* 0x000fe20000000000 */
[----:B------:R-:W-:-:S04]  /*17b10*/  @!P1 LOP3.LUT R6, R7, R6, RZ, 0x3c, !PT ;  /* 0x0000000607069212 */ /* 0x000fc800078e3cff */
[----:B------:R-:W-:Y:S01]  /*17b20*/  @!P1 LOP3.LUT R7, R7, R6, RZ, 0x3c, !PT ;  /* 0x0000000607079212 */ /* 0x000fe200078e3cff */
[----:B------:R-:W-:-:S07]  /*17b30*/  IMAD.MOV.U32 R4, RZ, RZ, R14 ;  /* 0x000000ffff047224 */ /* 0x000fce00078e000e */
[----:B------:R-:W-:Y:S05]  /*17b40*/  WARPSYNC.COLLECTIVE R15, `(.L_x_14246) ;  /* 0x000000000f087348 */ /* 0x000fea0003c00000 */
[----:B------:R0:W1:Y:S02]  /*17b50*/  SHFL.IDX P6, R14, R13, R12, R11 ;  /* 0x0000000c0d0e7389 */ /* 0x00006400000c000b */
[----:B01----:R-:W-:Y:S01]  /*17b60*/  ENDCOLLECTIVE ;  /* 0x000000000000791b */ /* 0x003fe20003800000 */
.L_x_14246:
        /* <DEDUP_REMOVED lines=12> */
.L_x_14247:
        /* <DEDUP_REMOVED lines=12> */
.L_x_14248:
[----:B------:R-:W-:Y:S02]  /*17cf0*/  IMAD.MOV.U32 R13, RZ, RZ, R2 ;  /* 0x000000ffff0d7224 */ /* 0x000fe400078e0002 */
[----:B------:R-:W-:Y:S02]  /*17d00*/  IMAD.MOV.U32 R12, RZ, RZ, 0x1 ;  /* 0x00000001ff0c7424 */ /* 0x000fe400078e00ff */
[----:B------:R-:W-:-:S07]  /*17d10*/  IMAD.MOV.U32 R4, RZ, RZ, R14 ;  /* 0x000000ffff047224 */ /* 0x000fce00078e000e */
[----:B------:R-:W-:Y:S05]  /*17d20*/  WARPSYNC.COLLECTIVE R15, `(.L_x_14249) ;  /* 0x000000000f087348 */ /* 0x000fea0003c00000 */
[----:B------:R0:W1:Y:S02]  /*17d30*/  SHFL.IDX P6, R14, R13, R12, R11 ;  /* 0x0000000c0d0e7389 */ /* 0x00006400000c000b */
[----:B01----:R-:W-:Y:S01]  /*17d40*/  ENDCOLLECTIVE ;  /* 0x000000000000791b */ /* 0x003fe20003800000 */
.L_x_14249:
        /* <DEDUP_REMOVED lines=16> */
.L_x_14250:
[----:B------:R-:W-:Y:S02]  /*17e50*/  IMAD.MOV.U32 R13, RZ, RZ, R2 ;  /* 0x000000ffff0d7224 */ /* 0x000fe400078e0002 */
[----:B------:R-:W-:Y:S02]  /*17e60*/  IMAD.MOV.U32 R12, RZ, RZ, 0x2 ;  /* 0x00000002ff0c7424 */ /* 0x000fe400078e00ff */
[----:B------:R-:W-:-:S07]  /*17e70*/  IMAD.MOV.U32 R6, RZ, RZ, R14 ;  /* 0x000000ffff067224 */ /* 0x000fce00078e000e */
[----:B------:R-:W-:Y:S05]  /*17e80*/  WARPSYNC.COLLECTIVE R15, `(.L_x_14251) ;  /* 0x000000000f087348 */ /* 0x000fea0003c00000 */
[----:B------:R0:W1:Y:S02]  /*17e90*/  SHFL.IDX P6, R14, R13, R12, R11 ;  /* 0x0000000c0d0e7389 */ /* 0x00006400000c000b */
[----:B01----:R-:W-:Y:S01]  /*17ea0*/  ENDCOLLECTIVE ;  /* 0x000000000000791b */ /* 0x003fe20003800000 */
.L_x_14251:
[----:B------:R-:W-:-:S05]  /*17eb0*/  @!P1 LEA R6, P2, R29, R6, 0x1 ;  /* 0x000000061d069211 */ /* 0x000fca00078408ff */
[----:B------:R-:W-:Y:S01]  /*17ec0*/  @!P1 IMAD.X R0, RZ, RZ, R0, P2 ;  /* 0x000000ffff009224 */ /* 0x000fe200010e0600 */
        /* <DEDUP_REMOVED lines=11> */
.L_x_14252:
[----:B------:R-:W-:Y:S02]  /*17f80*/  IMAD.MOV.U32 R13, RZ, RZ, R2 ;  /* 0x000000ffff0d7224 */ /* 0x000fe400078e0002 */
[----:B------:R-:W-:Y:S02]  /*17f90*/  IMAD.MOV.U32 R12, RZ, RZ, 0x3 ;  /* 0x00000003ff0c7424 */ /* 0x000fe400078e00ff */
[----:B------:R-:W-:-:S07]  /*17fa0*/  IMAD.MOV.U32 R6, RZ, RZ, R14 ;  /* 0x000000ffff067224 */ /* 0x000fce00078e000e */
[----:B------:R-:W-:Y:S05]  /*17fb0*/  WARPSYNC.COLLECTIVE R15, `(.L_x_14253) ;  /* 0x000000000f087348 */ /* 0x000fea0003c00000 */
[----:B------:R0:W1:Y:S02]  /*17fc0*/  SHFL.IDX P6, R14, R13, R12, R11 ;  /* 0x0000000c0d0e7389 */ /* 0x00006400000c000b */
[----:B01----:R-:W-:Y:S01]  /*17fd0*/  ENDCOLLECTIVE ;  /* 0x000000000000791b */ /* 0x003fe20003800000 */
.L_x_14253:
        /* <DEDUP_REMOVED lines=12> */
.L_x_14254:
[----:B------:R-:W-:Y:S01]  /*180a0*/  IMAD.MOV.U32 R2, RZ, RZ, R14 ;  /* 0x000000ffff027224 */ /* 0x000fe200078e000e */
[----:B------:R-:W-:Y:S06]  /*180b0*/  BRA `(.L_x_14255) ;  /* 0xffffffb000fc7947 */ /* 0x000fec000383ffff */
.L_x_14157:
[----:B0-----:R0:W1:Y:S02]  /*180c0*/  SYNCS.PHASECHK.TRANS64.TRYWAIT P0, [R22+URZ+0x16820], R3 ;  /* 0x01682003160075a7 */ /* 0x001064000800017f */
[----:B-1----:R-:W-:Y:S05]  /*180d0*/  @!P0 NANOSLEEP.SYNCS 0x989680 ;  /* 0x009896800000895d */ /* 0x002fea0003900000 */
[----:B------:R-:W1:Y:S02]  /*180e0*/  @!P0 SYNCS.PHASECHK.TRANS64 P0, [R22+URZ+0x16820], R3 ;  /* 0x01682003160085a7 */ /* 0x000e64000800007f */
[----:B-1----:R-:W-:Y:S05]  /*180f0*/  @!P0 BRA `(.L_x_14157) ;  /* 0xfffffffc00f08947 */ /* 0x002fea000383ffff */
[----:B------:R-:W-:Y:S05]  /*18100*/  BRA `(.L_x_14256) ;  /* 0xffffffb400687947 */ /* 0x000fea000383ffff */
.L_x_14162:
[----:B0-----:R0:W1:Y:S02]  /*18110*/  SYNCS.PHASECHK.TRANS64.TRYWAIT P0, [R5+URZ+0x16840], R2 ;  /* 0x01684002050075a7 */ /* 0x001064000800017f */
[----:B-1----:R-:W-:Y:S05]  /*18120*/  @!P0 NANOSLEEP.SYNCS 0x989680 ;  /* 0x009896800000895d */ /* 0x002fea0003900000 */
[----:B------:R-:W1:Y:S02]  /*18130*/  @!P0 SYNCS.PHASECHK.TRANS64 P0, [R5+URZ+0x16840], R2 ;  /* 0x01684002050085a7 */ /* 0x000e64000800007f */
[----:B-1----:R-:W-:Y:S05]  /*18140*/  @!P0 BRA `(.L_x_14162) ;  /* 0xfffffffc00f08947 */ /* 0x002fea000383ffff */
[----:B------:R-:W-:Y:S05]  /*18150*/  BRA `(.L_x_14257) ;  /* 0xffffffb800307947 */ /* 0x000fea000383ffff */
.L_x_14163:
        /* <DEDUP_REMOVED lines=8> */
.L_x_14259:
[----:B------:R-:W-:Y:S05]  /*181e0*/  BSYNC B1 ;  /* 0x0000000000017941 */ /* 0x000fea0003800000 */
.L_x_14258:
        /* <DEDUP_REMOVED lines=9> */
.L_x_14260:
[----:B------:R-:W-:Y:S02]  /*18280*/  IMAD R9, R9, 0x2, R22 ;  /* 0x0000000209097824 */ /* 0x000fe400078e0216 */
[----:B------:R-:W-:Y:S02]  /*18290*/  IMAD.MOV.U32 R13, RZ, RZ, R10 ;  /* 0x000000ffff0d7224 */ /* 0x000fe400078e000a */
[----:B------:R-:W-:Y:S02]  /*182a0*/  IMAD.MOV.U32 R12, RZ, RZ, 0x1 ;  /* 0x00000001ff0c7424 */ /* 0x000fe400078e00ff */
[----:B------:R-:W-:-:S07]  /*182b0*/  IMAD.MOV.U32 R2, RZ, RZ, R14 ;  /* 0x000000ffff027224 */ /* 0x000fce00078e000e */
[----:B------:R-:W-:Y:S05]  /*182c0*/  WARPSYNC.COLLECTIVE R15, `(.L_x_14261) ;  /* 0x000000000f087348 */ /* 0x000fea0003c00000 */
[----:B------:R0:W1:Y:S02]  /*182d0*/  SHFL.IDX P6, R14, R13, R12, R11 ;  /* 0x0000000c0d0e7389 */ /* 0x00006400000c000b */
[----:B01----:R-:W-:Y:S01]  /*182e0*/  ENDCOLLECTIVE ;  /* 0x000000000000791b */ /* 0x003fe20003800000 */
.L_x_14261:
        /* <DEDUP_REMOVED lines=11> */
.L_x_14262:
[----:B------:R-:W-:Y:S02]  /*183a0*/  IMAD.MOV.U32 R13, RZ, RZ, R10 ;  /* 0x000000ffff0d7224 */ /* 0x000fe400078e000a */
[----:B------:R-:W-:Y:S02]  /*183b0*/  IMAD.MOV.U32 R12, RZ, RZ, 0x2 ;  /* 0x00000002ff0c7424 */ /* 0x000fe400078e00ff */
[----:B------:R-:W-:-:S07]  /*183c0*/  IMAD.MOV.U32 R2, RZ, RZ, R14 ;  /* 0x000000ffff027224 */ /* 0x000fce00078e000e */
[----:B------:R-:W-:Y:S05]  /*183d0*/  WARPSYNC.COLLECTIVE R15, `(.L_x_14263) ;  /* 0x000000000f087348 */ /* 0x000fea0003c00000 */
[----:B------:R0:W1:Y:S02]  /*183e0*/  SHFL.IDX P6, R14, R13, R12, R11 ;  /* 0x0000000c0d0e7389 */ /* 0x00006400000c000b */
[----:B01----:R-:W-:Y:S01]  /*183f0*/  ENDCOLLECTIVE ;  /* 0x000000000000791b */ /* 0x003fe20003800000 */
.L_x_14263:
        /* <DEDUP_REMOVED lines=11> */
.L_x_14264:
[----:B------:R-:W-:Y:S02]  /*184b0*/  IMAD.MOV.U32 R13, RZ, RZ, R10 ;  /* 0x000000ffff0d7224 */ /* 0x000fe400078e000a */
[----:B------:R-:W-:Y:S02]  /*184c0*/  IMAD.MOV.U32 R12, RZ, RZ, 0x3 ;  /* 0x00000003ff0c7424 */ /* 0x000fe400078e00ff */
[----:B------:R-:W-:-:S07]  /*184d0*/  IMAD.MOV.U32 R2, RZ, RZ, R14 ;  /* 0x000000ffff027224 */ /* 0x000fce00078e000e */
[----:B------:R-:W-:Y:S05]  /*184e0*/  WARPSYNC.COLLECTIVE R15, `(.L_x_14265) ;  /* 0x000000000f087348 */ /* 0x000fea0003c00000 */
[----:B------:R0:W1:Y:S02]  /*184f0*/  SHFL.IDX P6, R14, R13, R12, R11 ;  /* 0x0000000c0d0e7389 */ /* 0x00006400000c000b */
[----:B01----:R-:W-:Y:S01]  /*18500*/  ENDCOLLECTIVE ;  /* 0x000000000000791b */ /* 0x003fe20003800000 */
.L_x_14265:
        /* <DEDUP_REMOVED lines=11> */
.L_x_14266:
[----:B------:R-:W-:Y:S02]  /*185c0*/  IMAD.MOV.U32 R13, RZ, RZ, R10 ;  /* 0x000000ffff0d7224 */ /* 0x000fe400078e000a */
[----:B------:R-:W-:Y:S02]  /*185d0*/  IMAD.MOV.U32 R12, RZ, RZ, 0x4 ;  /* 0x00000004ff0c7424 */ /* 0x000fe400078e00ff */
[----:B------:R-:W-:-:S07]  /*185e0*/  IMAD.MOV.U32 R2, RZ, RZ, R14 ;  /* 0x000000ffff027224 */ /* 0x000fce00078e000e */
[----:B------:R-:W-:Y:S05]  /*185f0*/  WARPSYNC.COLLECTIVE R15, `(.L_x_14267) ;  /* 0x000000000f087348 */ /* 0x000fea0003c00000 */
[----:B------:R0:W1:Y:S02]  /*18600*/  SHFL.IDX P6, R14, R13, R12, R11 ;  /* 0x0000000c0d0e7389 */ /* 0x00006400000c000b */
[----:B01----:R-:W-:Y:S01]  /*18610*/  ENDCOLLECTIVE ;  /* 0x000000000000791b */ /* 0x003fe20003800000 */
.L_x_14267:
        /* <DEDUP_REMOVED lines=11> */
.L_x_14268:
[----:B------:R-:W-:Y:S02]  /*186d0*/  IMAD.MOV.U32 R13, RZ, RZ, R10 ;  /* 0x000000ffff0d7224 */ /* 0x000fe400078e000a */
[----:B------:R-:W-:Y:S02]  /*186e0*/  IMAD.MOV.U32 R12, RZ, RZ, 0x5 ;  /* 0x00000005ff0c7424 */ /* 0x000fe400078e00ff */
[----:B------:R-:W-:-:S07]  /*186f0*/  IMAD.MOV.U32 R2, RZ, RZ, R14 ;  /* 0x000000ffff027224 */ /* 0x000fce00078e000e */
[----:B------:R-:W-:Y:S05]  /*18700*/  WARPSYNC.COLLECTIVE R15, `(.L_x_14269) ;  /* 0x000000000f087348 */ /* 0x000fea0003c00000 */
[----:B------:R0:W1:Y:S02]  /*18710*/  SHFL.IDX P6, R14, R13, R12, R11 ;  /* 0x0000000c0d0e7389 */ /* 0x00006400000c000b */
[----:B01----:R-:W-:Y:S01]  /*18720*/  ENDCOLLECTIVE ;  /* 0x000000000000791b */ /* 0x003fe20003800000 */
.L_x_14269:
        /* <DEDUP_REMOVED lines=11> */
.L_x_14270:
[----:B------:R-:W-:Y:S02]  /*187e0*/  IMAD.MOV.U32 R13, RZ, RZ, R10 ;  /* 0x000000ffff0d7224 */ /* 0x000fe400078e000a */
[----:B------:R-:W-:Y:S02]  /*187f0*/  IMAD.MOV.U32 R12, RZ, RZ, 0x6 ;  /* 0x00000006ff0c7424 */ /* 0x000fe400078e00ff */
[----:B------:R-:W-:-:S07]  /*18800*/  IMAD.MOV.U32 R2, RZ, RZ, R14 ;  /* 0x000000ffff027224 */ /* 0x000fce00078e000e */
[----:B------:R-:W-:Y:S05]  /*18810*/  WARPSYNC.COLLECTIVE R15, `(.L_x_14271) ;  /* 0x000000000f087348 */ /* 0x000fea0003c00000 */
[----:B------:R0:W1:Y:S02]  /*18820*/  SHFL.IDX P6, R14, R13, R12, R11 ;  /* 0x0000000c0d0e7389 */ /* 0x00006400000c000b */
[----:B01----:R-:W-:Y:S01]  /*18830*/  ENDCOLLECTIVE ;  /* 0x000000000000791b */ /* 0x003fe20003800000 */
.L_x_14271:
        /* <DEDUP_REMOVED lines=11> */
.L_x_14272:
[----:B------:R-:W-:Y:S02]  /*188f0*/  IMAD.MOV.U32 R13, RZ, RZ, R10 ;  /* 0x000000ffff0d7224 */ /* 0x000fe400078e000a */
[----:B------:R-:W-:Y:S02]  /*18900*/  IMAD.MOV.U32 R12, RZ, RZ, 0x7 ;  /* 0x00000007ff0c7424 */ /* 0x000fe400078e00ff */
[----:B------:R-:W-:-:S07]  /*18910*/  IMAD.MOV.U32 R2, RZ, RZ, R14 ;  /* 0x000000ffff027224 */ /* 0x000fce00078e000e */
[----:B------:R-:W-:Y:S05]  /*18920*/  WARPSYNC.COLLECTIVE R15, `(.L_x_14273) ;  /* 0x000000000f087348 */ /* 0x000fea0003c00000 */
[----:B------:R0:W1:Y:S02]  /*18930*/  SHFL.IDX P6, R14, R13, R12, R11 ;  /* 0x0000000c0d0e7389 */ /* 0x00006400000c000b */
[----:B01----:R-:W-:Y:S01]  /*18940*/  ENDCOLLECTIVE ;  /* 0x000000000000791b */ /* 0x003fe20003800000 */
.L_x_14273:
        /* <DEDUP_REMOVED lines=11> */
.L_x_14274:
[----:B------:R-:W-:Y:S01]  /*18a00*/  IMAD.MOV.U32 R2, RZ, RZ, R14 ;  /* 0x000000ffff027224 */ /* 0x000fe200078e000e */
[----:B------:R-:W-:Y:S06]  /*18a10*/  BRA `(.L_x_14275) ;  /* 0xffffffb400107947 */ /* 0x000fec000383ffff */
.L_x_14168:
[----:B-1----:R1:W2:Y:S02]  /*18a20*/  SYNCS.PHASECHK.TRANS64.TRYWAIT P0, [R5+URZ+0x16860], R2 ;  /* 0x01686002050075a7 */ /* 0x0022a4000800017f */
[----:B--2---:R-:W-:Y:S05]  /*18a30*/  @!P0 NANOSLEEP.SYNCS 0x989680 ;  /* 0x009896800000895d */ /* 0x004fea0003900000 */
[----:B------:R-:W2:Y:S02]  /*18a40*/  @!P0 SYNCS.PHASECHK.TRANS64 P0, [R5+URZ+0x16860], R2 ;  /* 0x01686002050085a7 */ /* 0x000ea4000800007f */
[----:B--2---:R-:W-:Y:S05]  /*18a50*/  @!P0 BRA `(.L_x_14168) ;  /* 0xfffffffc00f08947 */ /* 0x004fea000383ffff */
[----:B------:R-:W-:Y:S05]  /*18a60*/  BRA `(.L_x_14276) ;  /* 0xffffffb400687947 */ /* 0x000fea000383ffff */
.L_x_14169:
        /* <DEDUP_REMOVED lines=8> */
.L_x_14278:
[----:B------:R-:W-:Y:S05]  /*18af0*/  BSYNC B1 ;  /* 0x0000000000017941 */ /* 0x000fea0003800000 */
.L_x_14277:
        /* <DEDUP_REMOVED lines=10> */
.L_x_14279:
[----:B------:R-:W-:Y:S02]  /*18ba0*/  IMAD.MOV.U32 R13, RZ, RZ, R18 ;  /* 0x000000ffff0d7224 */ /* 0x000fe400078e0012 */
[----:B------:R-:W-:Y:S02]  /*18bb0*/  IMAD.MOV.U32 R12, RZ, RZ, 0x1 ;  /* 0x00000001ff0c7424 */ /* 0x000fe400078e00ff */
[----:B------:R-:W-:-:S07]  /*18bc0*/  IMAD.MOV.U32 R2, RZ, RZ, R14 ;  /* 0x000000ffff027224 */ /* 0x000fce00078e000e */
[----:B------:R-:W-:Y:S05]  /*18bd0*/  WARPSYNC.COLLECTIVE R15, `(.L_x_14280) ;  /* 0x000000000f087348 */ /* 0x000fea0003c00000 */
[----:B------:R0:W1:Y:S02]  /*18be0*/  SHFL.IDX P6, R14, R13, R12, R11 ;  /* 0x0000000c0d0e7389 */ /* 0x00006400000c000b */
[----:B01----:R-:W-:Y:S01]  /*18bf0*/  ENDCOLLECTIVE ;  /* 0x000000000000791b */ /* 0x003fe20003800000 */
.L_x_14280:
        /* <DEDUP_REMOVED lines=12> */
.L_x_14281:
[----:B------:R-:W-:Y:S02]  /*18cc0*/  IMAD.MOV.U32 R13, RZ, RZ, R18 ;  /* 0x000000ffff0d7224 */ /* 0x000fe400078e0012 */
[----:B------:R-:W-:Y:S02]  /*18cd0*/  IMAD.MOV.U32 R12, RZ, RZ, 0x2 ;  /* 0x00000002ff0c7424 */ /* 0x000fe400078e00ff */
[----:B------:R-:W-:-:S07]  /*18ce0*/  IMAD.MOV.U32 R2, RZ, RZ, R14 ;  /* 0x000000ffff027224 */ /* 0x000fce00078e000e */
[----:B------:R-:W-:Y:S05]  /*18cf0*/  WARPSYNC.COLLECTIVE R15, `(.L_x_14282) ;  /* 0x000000000f087348 */ /* 0x000fea0003c00000 */
[----:B------:R0:W1:Y:S02]  /*18d00*/  SHFL.IDX P6, R14, R13, R12, R11 ;  /* 0x0000000c0d0e7389 */ /* 0x00006400000c000b */
[----:B01----:R-:W-:Y:S01]  /*18d10*/  ENDCOLLECTIVE ;  /* 0x000000000000791b */ /* 0x003fe20003800000 */
.L_x_14282:
        /* <DEDUP_REMOVED lines=12> */
.L_x_14283:
[----:B------:R-:W-:Y:S02]  /*18de0*/  IMAD.MOV.U32 R13, RZ, RZ, R18 ;  /* 0x000000ffff0d7224 */ /* 0x000fe400078e0012 */
[----:B------:R-:W-:Y:S02]  /*18df0*/  IMAD.MOV.U32 R12, RZ, RZ, 0x3 ;  /* 0x00000003ff0c7424 */ /* 0x000fe400078e00ff */
[----:B------:R-:W-:-:S07]  /*18e00*/  IMAD.MOV.U32 R2, RZ, RZ, R14 ;  /* 0x000000ffff027224 */ /* 0x000fce00078e000e */
[----:B------:R-:W-:Y:S05]  /*18e10*/  WARPSYNC.COLLECTIVE R15, `(.L_x_14284) ;  /* 0x000000000f087348 */ /* 0x000fea0003c00000 */
[----:B------:R0:W1:Y:S02]  /*18e20*/  SHFL.IDX P6, R14, R13, R12, R11 ;  /* 0x0000000c0d0e7389 */ /* 0x00006400000c000b */
[----:B01----:R-:W-:Y:S01]  /*18e30*/  ENDCOLLECTIVE ;  /* 0x000000000000791b */ /* 0x003fe20003800000 */
.L_x_14284:
        /* <DEDUP_REMOVED lines=12> */
.L_x_14285:
[----:B------:R-:W-:Y:S02]  /*18f00*/  IMAD.MOV.U32 R13, RZ, RZ, R18 ;  /* 0x000000ffff0d7224 */ /* 0x000fe400078e0012 */
[----:B------:R-:W-:Y:S02]  /*18f10*/  IMAD.MOV.U32 R12, RZ, RZ, 0x4 ;  /* 0x00000004ff0c7424 */ /* 0x000fe400078e00ff */
[----:B------:R-:W-:-:S07]  /*18f20*/  IMAD.MOV.U32 R2, RZ, RZ, R14 ;  /* 0x000000ffff027224 */ /* 0x000fce00078e000e */
[----:B------:R-:W-:Y:S05]  /*18f30*/  WARPSYNC.COLLECTIVE R15, `(.L_x_14286) ;  /* 0x000000000f087348 */ /* 0x000fea0003c00000 */
[----:B------:R0:W1:Y:S02]  /*18f40*/  SHFL.IDX P6, R14, R13, R12, R11 ;  /* 0x0000000c0d0e7389 */ /* 0x00006400000c000b */
[----:B01----:R-:W-:Y:S01]  /*18f50*/  ENDCOLLECTIVE ;  /* 0x000000000000791b */ /* 0x003fe20003800000 */
.L_x_14286:
        /* <DEDUP_REMOVED lines=12> */
.L_x_14287:
[----:B------:R-:W-:Y:S02]  /*19020*/  IMAD.MOV.U32 R13, RZ, RZ, R18 ;  /* 0x000000ffff0d7224 */ /* 0x000fe400078e0012 */
[----:B------:R-:W-:Y:S02]  /*19030*/  IMAD.MOV.U32 R12, RZ, RZ, 0x5 ;  /* 0x00000005ff0c7424 */ /* 0x000fe400078e00ff */
[----:B------:R-:W-:-:S07]  /*19040*/  IMAD.MOV.U32 R2, RZ, RZ, R14 ;  /* 0x000000ffff027224 */ /* 0x000fce00078e000e */
[----:B------:R-:W-:Y:S05]  /*19050*/  WARPSYNC.COLLECTIVE R15, `(.L_x_14288) ;  /* 0x000000000f087348 */ /* 0x000fea0003c00000 */
[----:B------:R0:W1:Y:S02]  /*19060*/  SHFL.IDX P6, R14, R13, R12, R11 ;  /* 0x0000000c0d0e7389 */ /* 0x00006400000c000b */
[----:B01----:R-:W-:Y:S01]  /*19070*/  ENDCOLLECTIVE ;  /* 0x000000000000791b */ /* 0x003fe20003800000 */
.L_x_14288:
        /* <DEDUP_REMOVED lines=12> */
.L_x_14289:
[----:B------:R-:W-:Y:S02]  /*19140*/  IMAD.MOV.U32 R13, RZ, RZ, R18 ;  /* 0x000000ffff0d7224 */ /* 0x000fe400078e0012 */
[----:B------:R-:W-:Y:S02]  /*19150*/  IMAD.MOV.U32 R12, RZ, RZ, 0x6 ;  /* 0x00000006ff0c7424 */ /* 0x000fe400078e00ff */
[----:B------:R-:W-:-:S07]  /*19160*/  IMAD.MOV.U32 R2, RZ, RZ, R14 ;  /* 0x000000ffff027224 */ /* 0x000fce00078e000e */
[----:B------:R-:W-:Y:S05]  /*19170*/  WARPSYNC.COLLECTIVE R15, `(.L_x_14290) ;  /* 0x000000000f087348 */ /* 0x000fea0003c00000 */
[----:B------:R0:W1:Y:S02]  /*19180*/  SHFL.IDX P6, R14, R13, R12, R11 ;  /* 0x0000000c0d0e7389 */ /* 0x00006400000c000b */
[----:B01----:R-:W-:Y:S01]  /*19190*/  ENDCOLLECTIVE ;  /* 0x000000000000791b */ /* 0x003fe20003800000 */
.L_x_14290:
        /* <DEDUP_REMOVED lines=12> */
.L_x_14291:
[----:B------:R-:W-:Y:S02]  /*19260*/  IMAD.MOV.U32 R13, RZ, RZ, R18 ;  /* 0x000000ffff0d7224 */ /* 0x000fe400078e0012 */
[----:B------:R-:W-:Y:S02]  /*19270*/  IMAD.MOV.U32 R12, RZ, RZ, 0x7 ;  /* 0x00000007ff0c7424 */ /* 0x000fe400078e00ff */
[----:B------:R-:W-:-:S07]  /*19280*/  IMAD.MOV.U32 R2, RZ, RZ, R14 ;  /* 0x000000ffff027224 */ /* 0x000fce00078e000e */
[----:B------:R-:W-:Y:S05]  /*19290*/  WARPSYNC.COLLECTIVE R15, `(.L_x_14292) ;  /* 0x000000000f087348 */ /* 0x000fea0003c00000 */
[----:B------:R0:W1:Y:S02]  /*192a0*/  SHFL.IDX P6, R14, R13, R12, R11 ;  /* 0x0000000c0d0e7389 */ /* 0x00006400000c000b */
[----:B01----:R-:W-:Y:S01]  /*192b0*/  ENDCOLLECTIVE ;  /* 0x000000000000791b */ /* 0x003fe20003800000 */
.L_x_14292:
        /* <DEDUP_REMOVED lines=11> */
.L_x_14293:
[----:B------:R-:W-:Y:S01]  /*19370*/  IMAD.MOV.U32 R2, RZ, RZ, R14 ;  /* 0x000000ffff027224 */ /* 0x000fe200078e000e */
[----:B------:R-:W-:Y:S06]  /*19380*/  BRA `(.L_x_14294) ;  /* 0xffffffb000187947 */ /* 0x000fec000383ffff */
.L_x_14177:
[----:B0-----:R0:W1:Y:S02]  /*19390*/  SYNCS.PHASECHK.TRANS64.TRYWAIT P0, [R0+URZ+0x16860], R3 ;  /* 0x01686003000075a7 */ /* 0x001064000800017f */
[----:B-1----:R-:W-:Y:S05]  /*193a0*/  @!P0 NANOSLEEP.SYNCS 0x989680 ;  /* 0x009896800000895d */ /* 0x002fea0003900000 */
[----:B------:R-:W1:Y:S02]  /*193b0*/  @!P0 SYNCS.PHASECHK.TRANS64 P0, [R0+URZ+0x16860], R3 ;  /* 0x01686003000085a7 */ /* 0x000e64000800007f */
[----:B-1----:R-:W-:Y:S05]  /*193c0*/  @!P0 BRA `(.L_x_14177) ;  /* 0xfffffffc00f08947 */ /* 0x002fea000383ffff */
[----:B------:R-:W-:Y:S05]  /*193d0*/  BRA `(.L_x_14295) ;  /* 0xffffffb4002c7947 */ /* 0x000fea000383ffff */
.L_x_14178:
        /* <DEDUP_REMOVED lines=8> */
.L_x_14297:
[----:B------:R-:W-:Y:S05]  /*19460*/  BSYNC B0 ;  /* 0x0000000000007941 */ /* 0x000fea0003800000 */
.L_x_14296:
        /* <DEDUP_REMOVED lines=9> */
.L_x_14298:
        /* <DEDUP_REMOVED lines=10> */
.L_x_14299:
        /* <DEDUP_REMOVED lines=11> */
.L_x_14300:
[----:B------:R-:W-:Y:S02]  /*19650*/  IMAD.MOV.U32 R13, RZ, RZ, R18 ;  /* 0x000000ffff0d7224 */ /* 0x000fe400078e0012 */
[----:B------:R-:W-:Y:S02]  /*19660*/  IMAD.MOV.U32 R12, RZ, RZ, 0x2 ;  /* 0x00000002ff0c7424 */ /* 0x000fe400078e00ff */
[----:B------:R-:W-:-:S07]  /*19670*/  IMAD.MOV.U32 R9, RZ, RZ, R14 ;  /* 0x000000ffff097224 */ /* 0x000fce00078e000e */
[----:B------:R-:W-:Y:S05]  /*19680*/  WARPSYNC.COLLECTIVE R15, `(.L_x_14301) ;  /* 0x000000000f087348 */ /* 0x000fea0003c00000 */
[----:B------:R0:W1:Y:S02]  /*19690*/  SHFL.IDX P6, R14, R13, R12, R11 ;  /* 0x0000000c0d0e7389 */ /* 0x00006400000c000b */
[----:B01----:R-:W-:Y:S01]  /*196a0*/  ENDCOLLECTIVE ;  /* 0x000000000000791b */ /* 0x003fe20003800000 */
.L_x_14301:
        /* <DEDUP_REMOVED lines=12> */
.L_x_14302:
[----:B------:R-:W-:Y:S02]  /*19770*/  IMAD.MOV.U32 R13, RZ, RZ, R18 ;  /* 0x000000ffff0d7224 */ /* 0x000fe400078e0012 */
[----:B------:R-:W-:Y:S02]  /*19780*/  IMAD.MOV.U32 R12, RZ, RZ, 0x3 ;  /* 0x00000003ff0c7424 */ /* 0x000fe400078e00ff */
[----:B------:R-:W-:-:S07]  /*19790*/  IMAD.MOV.U32 R10, RZ, RZ, R14 ;  /* 0x000000ffff0a7224 */ /* 0x000fce00078e000e */
[----:B------:R-:W-:Y:S05]  /*197a0*/  WARPSYNC.COLLECTIVE R15, `(.L_x_14303) ;  /* 0x000000000f087348 */ /* 0x000fea0003c00000 */
[----:B------:R0:W1:Y:S02]  /*197b0*/  SHFL.IDX P6, R14, R13, R12, R11 ;  /* 0x0000000c0d0e7389 */ /* 0x00006400000c000b */
[----:B01----:R-:W-:Y:S01]  /*197c0*/  ENDCOLLECTIVE ;  /* 0x000000000000791b */ /* 0x003fe20003800000 */
.L_x_14303:
        /* <DEDUP_REMOVED lines=12> */
.L_x_14304:
[----:B------:R-:W-:Y:S02]  /*19890*/  IMAD.MOV.U32 R13, RZ, RZ, R18 ;  /* 0x000000ffff0d7224 */ /* 0x000fe400078e0012 */
[----:B------:R-:W-:Y:S02]  /*198a0*/  IMAD.MOV.U32 R12, RZ, RZ, 0x4 ;  /* 0x00000004ff0c7424 */ /* 0x000fe400078e00ff */
[----:B------:R-:W-:-:S07]  /*198b0*/  IMAD.MOV.U32 R9, RZ, RZ, R14 ;  /* 0x000000ffff097224 */ /* 0x000fce00078e000e */
[----:B------:R-:W-:Y:S05]  /*198c0*/  WARPSYNC.COLLECTIVE R15, `(.L_x_14305) ;  /* 0x000000000f087348 */ /* 0x000fea0003c00000 */
[----:B------:R0:W1:Y:S02]  /*198d0*/  SHFL.IDX P6, R14, R13, R12, R11 ;  /* 0x0000000c0d0e7389 */ /* 0x00006400000c000b */
[----:B01----:R-:W-:Y:S01]  /*198e0*/  ENDCOLLECTIVE ;  /* 0x000000000000791b */ /* 0x003fe20003800000 */
.L_x_14305:
        /* <DEDUP_REMOVED lines=12> */
.L_x_14306:
[----:B------:R-:W-:Y:S02]  /*199b0*/  IMAD.MOV.U32 R13, RZ, RZ, R18 ;  /* 0x000000ffff0d7224 */ /* 0x000fe400078e0012 */
[----:B------:R-:W-:Y:S02]  /*199c0*/  IMAD.MOV.U32 R12, RZ, RZ, 0x5 ;  /* 0x00000005ff0c7424 */ /* 0x000fe400078e00ff */
[----:B------:R-:W-:-:S07]  /*199d0*/  IMAD.MOV.U32 R10, RZ, RZ, R14 ;  /* 0x000000ffff0a7224 */ /* 0x000fce00078e000e */
[----:B------:R-:W-:Y:S05]  /*199e0*/  WARPSYNC.COLLECTIVE R15, `(.L_x_14307) ;  /* 0x000000000f087348 */ /* 0x000fea0003c00000 */
[----:B------:R0:W1:Y:S02]  /*199f0*/  SHFL.IDX P6, R14, R13, R12, R11 ;  /* 0x0000000c0d0e7389 */ /* 0x00006400000c000b */
[----:B01----:R-:W-:Y:S01]  /*19a00*/  ENDCOLLECTIVE ;  /* 0x000000000000791b */ /* 0x003fe20003800000 */
.L_x_14307:
        /* <DEDUP_REMOVED lines=12> */
.L_x_14308:
[----:B------:R-:W-:Y:S02]  /*19ad0*/  IMAD.MOV.U32 R13, RZ, RZ, R18 ;  /* 0x000000ffff0d7224 */ /* 0x000fe400078e0012 */
[----:B------:R-:W-:Y:S02]  /*19ae0*/  IMAD.MOV.U32 R12, RZ, RZ, 0x6 ;  /* 0x00000006ff0c7424 */ /* 0x000fe400078e00ff */
[----:B------:R-:W-:-:S07]  /*19af0*/  IMAD.MOV.U32 R9, RZ, RZ, R14 ;  /* 0x000000ffff097224 */ /* 0x000fce00078e000e */
[----:B------:R-:W-:Y:S05]  /*19b00*/  WARPSYNC.COLLECTIVE R15, `(.L_x_14309) ;  /* 0x000000000f087348 */ /* 0x000fea0003c00000 */
[----:B------:R0:W1:Y:S02]  /*19b10*/  SHFL.IDX P6, R14, R13, R12, R11 ;  /* 0x0000000c0d0e7389 */ /* 0x00006400000c000b */
[----:B01----:R-:W-:Y:S01]  /*19b20*/  ENDCOLLECTIVE ;  /* 0x000000000000791b */ /* 0x003fe20003800000 */
.L_x_14309:
        /* <DEDUP_REMOVED lines=12> */
.L_x_14310:
[----:B------:R-:W-:Y:S02]  /*19bf0*/  IMAD.MOV.U32 R13, RZ, RZ, R18 ;  /* 0x000000ffff0d7224 */ /* 0x000fe400078e0012 */
[----:B------:R-:W-:Y:S01]  /*19c00*/  IMAD.MOV.U32 R12, RZ, RZ, 0x7 ;  /* 0x00000007ff0c7424 */ /* 0x000fe200078e00ff */
[----:B------:R-:W-:-:S13]  /*19c10*/  IADD3 R2, P1, R14, R5, RZ ;  /* 0x000000050e027210 */ /* 0x000fda0007f3e0ff */
[----:B------:R-:W-:Y:S05]  /*19c20*/  WARPSYNC.COLLECTIVE R15, `(.L_x_14311) ;  /* 0x000000000f087348 */ /* 0x000fea0003c00000 */
[----:B------:R0:W1:Y:S02]  /*19c30*/  SHFL.IDX P6, R14, R13, R12, R11 ;  /* 0x0000000c0d0e7389 */ /* 0x00006400000c000b */
[----:B01----:R-:W-:Y:S01]  /*19c40*/  ENDCOLLECTIVE ;  /* 0x000000000000791b */ /* 0x003fe20003800000 */
.L_x_14311:
        /* <DEDUP_REMOVED lines=10> */
.L_x_14312:
[----:B------:R-:W-:Y:S05]  /*19cf0*/  BRA `(.L_x_14313) ;  /* 0xffffffac00dc7947 */ /* 0x000fea000383ffff */
.L_x_14183:
        /* <DEDUP_REMOVED lines=8> */
.L_x_14315:
[----:B------:R-:W-:Y:S05]  /*19d80*/  BSYNC B0 ;  /* 0x0000000000007941 */ /* 0x000fea0003800000 */
.L_x_14314:
        /* <DEDUP_REMOVED lines=9> */
.L_x_14316:
        /* <DEDUP_REMOVED lines=23> */
.L_x_14317:
[----:B------:R-:W-:Y:S01]  /*19f90*/  IMAD.MOV.U32 R12, RZ, RZ, 0x2 ;  /* 0x00000002ff0c7424 */ /* 0x000fe200078e00ff */
[----:B------:R-:W-:-:S05]  /*19fa0*/  SEL R4, R14, RZ, P1 ;  /* 0x000000ff0e047207 */ /* 0x000fca0000800000 */
[----:B------:R-:W-:-:S04]  /*19fb0*/  IMAD.IADD R4, R13, 0x1, R4 ;  /* 0x000000010d047824 */ /* 0x000fc800078e0204 */
[----:B------:R-:W-:-:S07]  /*19fc0*/  IMAD.MOV.U32 R13, RZ, RZ, R4 ;  /* 0x000000ffff0d7224 */ /* 0x000fce00078e0004 */
[----:B------:R-:W-:Y:S05]  /*19fd0*/  WARPSYNC.COLLECTIVE R15, `(.L_x_14318) ;  /* 0x000000000f087348 */ /* 0x000fea0003c00000 */
[----:B------:R0:W1:Y:S02]  /*19fe0*/  SHFL.UP P6, R14, R13, R12, R11 ;  /* 0x0400000c0d0e7389 */ /* 0x00006400000c000b */
[----:B01----:R-:W-:Y:S01]  /*19ff0*/  ENDCOLLECTIVE ;  /* 0x000000000000791b */ /* 0x003fe20003800000 */
.L_x_14318:
[----:B------:R-:W-:Y:S01]  /*1a000*/  IMAD.MOV.U32 R12, RZ, RZ, 0x4 ;  /* 0x00000004ff0c7424 */ /* 0x000fe200078e00ff */
[----:B------:R-:W-:-:S05]  /*1a010*/  SEL R3, R14, RZ, P2 ;  /* 0x000000ff0e037207 */ /* 0x000fca0001000000 */
[----:B------:R-:W-:-:S04]  /*1a020*/  IMAD.IADD R2, R4, 0x1, R3 ;  /* 0x0000000104027824 */ /* 0x000fc800078e0203 */
[----:B------:R-:W-:-:S07]  /*1a030*/  IMAD.MOV.U32 R13, RZ, RZ, R2 ;  /* 0x000000ffff0d7224 */ /* 0x000fce00078e0002 */
[----:B------:R-:W-:Y:S05]  /*1a040*/  WARPSYNC.COLLECTIVE R15, `(.L_x_14319) ;  /* 0x000000000f087348 */ /* 0x000fea0003c00000 */
[----:B------:R0:W1:Y:S02]  /*1a050*/  SHFL.UP P6, R14, R13, R12, R11 ;  /* 0x0400000c0d0e7389 */ /* 0x00006400000c000b */
[----:B01----:R-:W-:Y:S01]  /*1a060*/  ENDCOLLECTIVE ;  /* 0x000000000000791b */ /* 0x003fe20003800000 */
.L_x_14319:
[----:B------:R-:W-:Y:S01]  /*1a070*/  IMAD.MOV.U32 R12, RZ, RZ, 0x8 ;  /* 0x00000008ff0c7424 */ /* 0x000fe200078e00ff */
[----:B------:R-:W-:-:S05]  /*1a080*/  SEL R3, R14, RZ, P3 ;  /* 0x000000ff0e037207 */ /* 0x000fca0001800000 */
[----:B------:R-:W-:-:S04]  /*1a090*/  IMAD.IADD R3, R2, 0x1, R3 ;  /* 0x0000000102037824 */ /* 0x000fc800078e0203 */
[----:B------:R-:W-:-:S07]  /*1a0a0*/  IMAD.MOV.U32 R13, RZ, RZ, R3 ;  /* 0x000000ffff0d7224 */ /* 0x000fce00078e0003 */
[----:B------:R-:W-:Y:S05]  /*1a0b0*/  WARPSYNC.COLLECTIVE R15, `(.L_x_14320) ;  /* 0x000000000f087348 */ /* 0x000fea0003c00000 */
[----:B------:R0:W1:Y:S02]  /*1a0c0*/  SHFL.UP P6, R14, R13, R12, R11 ;  /* 0x0400000c0d0e7389 */ /* 0x00006400000c000b */
[----:B01----:R-:W-:Y:S01]  /*1a0d0*/  ENDCOLLECTIVE ;  /* 0x000000000000791b */ /* 0x003fe20003800000 */
.L_x_14320:
[----:B------:R-:W-:Y:S01]  /*1a0e0*/  IMAD.MOV.U32 R12, RZ, RZ, 0x10 ;  /* 0x00000010ff0c7424 */ /* 0x000fe200078e00ff */
[----:B------:R-:W-:-:S05]  /*1a0f0*/  SEL R4, R14, RZ, P4 ;  /* 0x000000ff0e047207 */ /* 0x000fca0002000000 */
[----:B------:R-:W-:-:S04]  /*1a100*/  IMAD.IADD R4, R3, 0x1, R4 ;  /* 0x0000000103047824 */ /* 0x000fc800078e0204 */
[----:B------:R-:W-:-:S07]  /*1a110*/  IMAD.MOV.U32 R13, RZ, RZ, R4 ;  /* 0x000000ffff0d7224 */ /* 0x000fce00078e0004 */
[----:B------:R-:W-:Y:S05]  /*1a120*/  WARPSYNC.COLLECTIVE R15, `(.L_x_14321) ;  /* 0x000000000f087348 */ /* 0x000fea0003c00000 */
[----:B------:R0:W1:Y:S02]  /*1a130*/  SHFL.UP P6, R14, R13, R12, R11 ;  /* 0x0400000c0d0e7389 */ /* 0x00006400000c000b */
[----:B01----:R-:W-:Y:S01]  /*1a140*/  ENDCOLLECTIVE ;  /* 0x000000000000791b */ /* 0x003fe20003800000 */
.L_x_14321:
        /* <DEDUP_REMOVED lines=8> */
.L_x_14322:
[----:B------:R-:W-:Y:S05]  /*1a1d0*/  BRA `(.L_x_14323) ;  /* 0xffffffac00e87947 */ /* 0x000fea000383ffff */
.L_x_14186:
[----:B------:R-:W-:Y:S01]  /*1a1e0*/  BSSY B0, `(.L_x_14324) ;  /* 0x0000007000007945 */ /* 0x000fe20003800000 */
[----:B------:R-:W-:Y:S02]  /*1a1f0*/  IMAD.MOV.U32 R12, RZ, RZ, 0x1 ;  /* 0x00000001ff0c7424 */ /* 0x000fe400078e00ff */
[----:B------:R-:W-:Y:S02]  /*1a200*/  IMAD.MOV.U32 R11, RZ, RZ, RZ ;  /* 0x000000ffff0b7224 */ /* 0x000fe400078e00ff */
[----:B------:R-:W-:-:S07]  /*1a210*/  IMAD.MOV.U32 R15, RZ, RZ, -0x1 ;  /* 0xffffffffff0f7424 */ /* 0x000fce00078e00ff */
[----:B------:R-:W-:Y:S05]  /*1a220*/  WARPSYNC.COLLECTIVE R15, `(.L_x_14325) ;  /* 0x000000000f087348 */ /* 0x000fea0003c00000 */
[----:B------:R0:W1:Y:S02]  /*1a230*/  SHFL.UP P6, R14, R13, R12, R11 ;  /* 0x0400000c0d0e7389 */ /* 0x00006400000c000b */
[----:B01----:R-:W-:Y:S01]  /*1a240*/  ENDCOLLECTIVE ;  /* 0x000000000000791b */ /* 0x003fe20003800000 */
.L_x_14325:
[----:B------:R-:W-:Y:S05]  /*1a250*/  BSYNC B0 ;  /* 0x0000000000007941 */ /* 0x000fea0003800000 */
.L_x_14324:
        /* <DEDUP_REMOVED lines=8> */
.L_x_14326:
[----:B------:R-:W-:Y:S01]  /*1a2e0*/  IMAD.MOV.U32 R12, RZ, RZ, 0x4 ;  /* 0x00000004ff0c7424 */ /* 0x000fe200078e00ff */
[----:B------:R-:W-:-:S05]  /*1a2f0*/  SEL R2, R14, RZ, P2 ;  /* 0x000000ff0e027207 */ /* 0x000fca0001000000 */
[----:B------:R-:W-:-:S04]  /*1a300*/  IMAD.IADD R2, R13, 0x1, R2 ;  /* 0x000000010d027824 */ /* 0x000fc800078e0202 */
[----:B------:R-:W-:-:S07]  /*1a310*/  IMAD.MOV.U32 R13, RZ, RZ, R2 ;  /* 0x000000ffff0d7224 */ /* 0x000fce00078e0002 */
[----:B------:R-:W-:Y:S05]  /*1a320*/  WARPSYNC.COLLECTIVE R15, `(.L_x_14327) ;  /* 0x000000000f087348 */ /* 0x000fea0003c00000 */
[----:B------:R0:W1:Y:S02]  /*1a330*/  SHFL.UP P6, R14, R13, R12, R11 ;  /* 0x0400000c0d0e7389 */ /* 0x00006400000c000b */
[----:B01----:R-:W-:Y:S01]  /*1a340*/  ENDCOLLECTIVE ;  /* 0x000000000000791b */ /* 0x003fe20003800000 */
.L_x_14327:
[----:B------:R-:W-:Y:S01]  /*1a350*/  IMAD.MOV.U32 R12, RZ, RZ, 0x8 ;  /* 0x00000008ff0c7424 */ /* 0x000fe200078e00ff */
[----:B------:R-:W-:-:S05]  /*1a360*/  SEL R3, R14, RZ, P3 ;  /* 0x000000ff0e037207 */ /* 0x000fca0001800000 */
[----:B------:R-:W-:-:S04]  /*1a370*/  IMAD.IADD R3, R2, 0x1, R3 ;  /* 0x0000000102037824 */ /* 0x000fc800078e0203 */
[----:B------:R-:W-:-:S07]  /*1a380*/  IMAD.MOV.U32 R13, RZ, RZ, R3 ;  /* 0x000000ffff0d7224 */ /* 0x000fce00078e0003 */
[----:B------:R-:W-:Y:S05]  /*1a390*/  WARPSYNC.COLLECTIVE R15, `(.L_x_14328) ;  /* 0x000000000f087348 */ /* 0x000fea0003c00000 */
[----:B------:R0:W1:Y:S02]  /*1a3a0*/  SHFL.UP P6, R14, R13, R12, R11 ;  /* 0x0400000c0d0e7389 */ /* 0x00006400000c000b */
[----:B01----:R-:W-:Y:S01]  /*1a3b0*/  ENDCOLLECTIVE ;  /* 0x000000000000791b */ /* 0x003fe20003800000 */
.L_x_14328:
[----:B------:R-:W-:Y:S01]  /*1a3c0*/  IMAD.MOV.U32 R12, RZ, RZ, 0x10 ;  /* 0x00000010ff0c7424 */ /* 0x000fe200078e00ff */
[----:B------:R-:W-:-:S05]  /*1a3d0*/  SEL R4, R14, RZ, P4 ;  /* 0x000000ff0e047207 */ /* 0x000fca0002000000 */
[----:B------:R-:W-:-:S04]  /*1a3e0*/  IMAD.IADD R4, R3, 0x1, R4 ;  /* 0x0000000103047824 */ /* 0x000fc800078e0204 */
[----:B------:R-:W-:-:S07]  /*1a3f0*/  IMAD.MOV.U32 R13, RZ, RZ, R4 ;  /* 0x000000ffff0d7224 */ /* 0x000fce00078e0004 */
[----:B------:R-:W-:Y:S05]  /*1a400*/  WARPSYNC.COLLECTIVE R15, `(.L_x_14329) ;  /* 0x000000000f087348 */ /* 0x000fea0003c00000 */
[----:B------:R0:W1:Y:S02]  /*1a410*/  SHFL.UP P6, R14, R13, R12, R11 ;  /* 0x0400000c0d0e7389 */ /* 0x00006400000c000b */
[----:B01----:R-:W-:Y:S01]  /*1a420*/  ENDCOLLECTIVE ;  /* 0x000000000000791b */ /* 0x003fe20003800000 */
.L_x_14329:
        /* <DEDUP_REMOVED lines=8> */
.L_x_14330:
[----:B------:R-:W-:Y:S05]  /*1a4b0*/  BRA `(.L_x_14331) ;  /* 0xffffffac00d47947 */ /* 0x000fea000383ffff */
.L_x_14188:
[----:B------:R-:W-:Y:S01]  /*1a4c0*/  BSSY B0, `(.L_x_14332) ;  /* 0x0000006000007945 */ /* 0x000fe20003800000 */
[----:B------:R-:W-:Y:S01]  /*1a4d0*/  PLOP3.LUT P6, PT, P6, PT, PT, 0x8, 0x0 ;  /* 0x000000000000781c */ /* 0x000fe200037ce170 */
[----:B------:R-:W-:-:S12]  /*1a4e0*/  IMAD.MOV.U32 R15, RZ, RZ, -0x1 ;  /* 0xffffffffff0f7424 */ /* 0x000fd800078e00ff */
[----:B0-----:R-:W-:Y:S05]  /*1a4f0*/  WARPSYNC.COLLECTIVE R15, `(.L_x_14333) ;  /* 0x000000000f087348 */ /* 0x001fea0003c00000 */
[----:B------:R-:W-:Y:S01]  /*1a500*/  VOTE.ANY R14, PT, P6 ;  /* 0x00000000000e7806 */ /* 0x000fe200030e0100 */
[----:B0-----:R-:W-:Y:S06]  /*1a510*/  ENDCOLLECTIVE ;  /* 0x000000000000791b */ /* 0x001fec0003800000 */
.L_x_14333:
[----:B------:R-:W-:Y:S05]  /*1a520*/  BSYNC B0 ;  /* 0x0000000000007941 */ /* 0x000fea0003800000 */
.L_x_14332:
        /* <DEDUP_REMOVED lines=10> */
.L_x_14334:
[----:B------:R-:W-:Y:S02]  /*1a5d0*/  IMAD.MOV.U32 R13, RZ, RZ, R5 ;  /* 0x000000ffff0d7224 */ /* 0x000fe400078e0005 */
[----:B------:R-:W-:-:S07]  /*1a5e0*/  IMAD.MOV.U32 R17, RZ, RZ, R14 ;  /* 0x000000ffff117224 */ /* 0x000fce00078e000e */
[----:B------:R-:W-:Y:S05]  /*1a5f0*/  WARPSYNC.COLLECTIVE R15, `(.L_x_14335) ;  /* 0x000000000f087348 */ /* 0x000fea0003c00000 */
[----:B------:R0:W1:Y:S02]  /*1a600*/  SHFL.IDX P6, R14, R13, R12, R11 ;  /* 0x0000000c0d0e7389 */ /* 0x00006400000c000b */
[----:B01----:R-:W-:Y:S01]  /*1a610*/  ENDCOLLECTIVE ;  /* 0x000000000000791b */ /* 0x003fe20003800000 */
.L_x_14335:
[----:B------:R-:W-:Y:S01]  /*1a620*/  IMAD.MOV.U32 R5, RZ, RZ, R14 ;  /* 0x000000ffff057224 */ /* 0x000fe200078e000e */
[----:B------:R-:W-:Y:S06]  /*1a630*/  BRA `(.L_x_14336) ;  /* 0xffffffac00b47947 */ /* 0x000fec000383ffff */
.L_x_14190:
[----:B------:R-:W-:Y:S01]  /*1a640*/  BSSY B0, `(.L_x_14337) ;  /* 0x0000007000007945 */ /* 0x000fe20003800000 */
[----:B------:R-:W-:Y:S02]  /*1a650*/  IMAD.MOV.U32 R13, RZ, RZ, R2 ;  /* 0x000000ffff0d7224 */ /* 0x000fe400078e0002 */
[----:B------:R-:W-:Y:S02]  /*1a660*/  IMAD.MOV.U32 R11, RZ, RZ, 0x1f ;  /* 0x0000001fff0b7424 */ /* 0x000fe400078e00ff */
[----:B------:R-:W-:-:S07]  /*1a670*/  IMAD.MOV.U32 R15, RZ, RZ, -0x1 ;  /* 0xffffffffff0f7424 */ /* 0x000fce00078e00ff */
[----:B0123--:R-:W-:Y:S05]  /*1a680*/  WARPSYNC.COLLECTIVE R15, `(.L_x_14338) ;  /* 0x000000000f087348 */ /* 0x00ffea0003c00000 */
[----:B------:R4:W0:Y:S02]  /*1a690*/  SHFL.IDX P6, R14, R13, R12, R11 ;  /* 0x0000000c0d0e7389 */ /* 0x00082400000c000b */
[----:B01234-:R-:W-:Y:S01]  /*1a6a0*/  ENDCOLLECTIVE ;  /* 0x000000000000791b */ /* 0x01ffe20003800000 */
.L_x_14338:
[----:B------:R-:W-:Y:S05]  /*1a6b0*/  BSYNC B0 ;  /* 0x0000000000007941 */ /* 0x000fea0003800000 */
.L_x_14337:
[----:B------:R-:W-:Y:S01]  /*1a6c0*/  IMAD.MOV.U32 R16, RZ, RZ, R14 ;  /* 0x000000ffff107224 */ /* 0x000fe200078e000e */
[----:B------:R-:W-:Y:S06]  /*1a6d0*/  BRA `(.L_x_14189) ;  /* 0xffffffac00a47947 */ /* 0x000fec000383ffff */
.L_x_14196:
[----:B0-----:R0:W2:Y:S02]  /*1a6e0*/  SYNCS.PHASECHK.TRANS64.TRYWAIT P0, [R4+URZ+0x16820], R0 ;  /* 0x01682000040075a7 */ /* 0x0010a4000800017f */
[----:B--2---:R-:W-:Y:S05]  /*1a6f0*/  @!P0 NANOSLEEP.SYNCS 0x989680 ;  /* 0x009896800000895d */ /* 0x004fea0003900000 */
[----:B------:R-:W2:Y:S02]  /*1a700*/  @!P0 SYNCS.PHASECHK.TRANS64 P0, [R4+URZ+0x16820], R0 ;  /* 0x01682000040085a7 */ /* 0x000ea4000800007f */
[----:B--2---:R-:W-:Y:S05]  /*1a710*/  @!P0 BRA `(.L_x_14196) ;  /* 0xfffffffc00f08947 */ /* 0x004fea000383ffff */
[----:B------:R-:W-:Y:S05]  /*1a720*/  BRA `(.L_x_14339) ;  /* 0xffffffb400fc7947 */ /* 0x000fea000383ffff */
.L_x_14197:
        /* <DEDUP_REMOVED lines=11> */
.L_x_14341:
[----:B------:R-:W-:Y:S05]  /*1a7e0*/  BSYNC B0 ;  /* 0x0000000000007941 */ /* 0x000fea0003800000 */
.L_x_14340:
[----:B------:R-:W-:Y:S05]  /*1a7f0*/  BRA `(.L_x_14342) ;  /* 0xffffffb400e47947 */ /* 0x000fea000383ffff */
.L_x_14200:
[----:B------:R-:W-:Y:S01]  /*1a800*/  BSSY B1, `(.L_x_14343) ;  /* 0x0000006000017945 */ /* 0x000fe20003800000 */
[----:B------:R-:W-:-:S07]  /*1a810*/  IMAD.MOV.U32 R15, RZ, RZ, -0x1 ;  /* 0xffffffffff0f7424 */ /* 0x000fce00078e00ff */
[----:B01----:R-:W-:Y:S05]  /*1a820*/  WARPSYNC.COLLECTIVE R15, `(.L_x_14344) ;  /* 0x000000000f0c7348 */ /* 0x003fea0003c00000 */
[----:B------:R-:W-:Y:S02]  /*1a830*/  ELECT P6, UR62, PT ;  /* 0x00000000003e782f */ /* 0x000fe400038c0000 */
[----:B------:R-:W-:Y:S01]  /*1a840*/  MOV R14, UR62 ;  /* 0x0000003e000e7c02 */ /* 0x000fe20008000f00 */
[----:B01----:R-:W-:Y:S10]  /*1a850*/  ENDCOLLECTIVE ;  /* 0x000000000000791b */ /* 0x003ff40003800000 */
.L_x_14344:
[----:B------:R-:W-:Y:S05]  /*1a860*/  BSYNC B1 ;  /* 0x0000000000017941 */ /* 0x000fea0003800000 */
.L_x_14343:
[----:B------:R-:W-:Y:S05]  /*1a870*/  BRA `(.L_x_14345) ;  /* 0xffffffb400dc7947 */ /* 0x000fea000383ffff */
.L_x_14202:
[----:B0-----:R0:W2:Y:S02]  /*1a880*/  SYNCS.PHASECHK.TRANS64.TRYWAIT P1, [R5+URZ+0x16840], R0 ;  /* 0x01684000050075a7 */ /* 0x0010a4000802017f */
[----:B--2---:R-:W-:Y:S05]  /*1a890*/  @!P1 NANOSLEEP.SYNCS 0x989680 ;  /* 0x009896800000995d */ /* 0x004fea0003900000 */
[----:B------:R-:W2:Y:S02]  /*1a8a0*/  @!P1 SYNCS.PHASECHK.TRANS64 P1, [R5+URZ+0x16840], R0 ;  /* 0x01684000050095a7 */ /* 0x000ea4000802007f */
[----:B--2---:R-:W-:Y:S05]  /*1a8b0*/  @!P1 BRA `(.L_x_14202) ;  /* 0xfffffffc00f09947 */ /* 0x004fea000383ffff */
[----:B------:R-:W-:Y:S05]  /*1a8c0*/  BRA `(.L_x_14346) ;  /* 0xffffffb400fc7947 */ /* 0x000fea000383ffff */
.L_x_14204:
[----:B--2---:R2:W3:Y:S02]  /*1a8d0*/  SYNCS.PHASECHK.TRANS64.TRYWAIT P1, [R25+URZ+0x16840], R2 ;  /* 0x01684002190075a7 */ /* 0x0044e4000802017f */
[----:B---3--:R-:W-:Y:S05]  /*1a8e0*/  @!P1 NANOSLEEP.SYNCS 0x989680 ;  /* 0x009896800000995d */ /* 0x008fea0003900000 */
[----:B------:R-:W3:Y:S02]  /*1a8f0*/  @!P1 SYNCS.PHASECHK.TRANS64 P1, [R25+URZ+0x16840], R2 ;  /* 0x01684002190095a7 */ /* 0x000ee4000802007f */
[----:B---3--:R-:W-:Y:S05]  /*1a900*/  @!P1 BRA `(.L_x_14204) ;  /* 0xfffffffc00f09947 */ /* 0x008fea000383ffff */
[----:B------:R-:W-:Y:S05]  /*1a910*/  BRA `(.L_x_14347) ;  /* 0xffffffb800087947 */ /* 0x000fea000383ffff */
.L_x_14206:
[----:B---3--:R3:W4:Y:S02]  /*1a920*/  SYNCS.PHASECHK.TRANS64.TRYWAIT P1, [R5+URZ+0x16860], R0 ;  /* 0x01686000050075a7 */ /* 0x008724000802017f */
[----:B----4-:R-:W-:Y:S05]  /*1a930*/  @!P1 NANOSLEEP.SYNCS 0x989680 ;  /* 0x009896800000995d */ /* 0x010fea0003900000 */
[----:B------:R-:W4:Y:S02]  /*1a940*/  @!P1 SYNCS.PHASECHK.TRANS64 P1, [R5+URZ+0x16860], R0 ;  /* 0x01686000050095a7 */ /* 0x000f24000802007f */
[----:B----4-:R-:W-:Y:S05]  /*1a950*/  @!P1 BRA `(.L_x_14206) ;  /* 0xfffffffc00f09947 */ /* 0x010fea000383ffff */
[----:B------:R-:W-:Y:S05]  /*1a960*/  BRA `(.L_x_14348) ;  /* 0xffffffb800047947 */ /* 0x000fea000383ffff */
.L_x_14349:
        /* <DEDUP_REMOVED lines=9> */
.L_x_15996:


//--------------------- .text._ZN7cutlass13device_kernelIN5flash11enable_sm90INS1_16FlashAttnFwdSm90INS1_25CollectiveMainloopFwdSm90ILi2EN4cute5tupleIJNS5_1CILi1EEES8_S8_EEENS6_IJNS7_ILi192EEENS7_ILi128EEENS7_ILi64EEEEEELi64ENS_10bfloat16_tEfNS_4arch4Sm90ELb0ELb1ELb0ELb1ELb1ELb1ELb0ELb1ELb1ELb1ELb1ELb0EEENS1_21CollectiveEpilogueFwdINS6_IJSA_SC_SB_EEES9_SE_SG_Li384ELb1ELb1ELb1ELb0EEENS1_36VarlenDynamicPersistentTileSchedulerILi192ELi128ELi384ELi128ELb1ELb1ELb1ELb1ELb0ELb1EEEEEEEEEvNT_6ParamsE --------------------------
	.section	.text._ZN7cutlass13device_kernelIN5flash11enable_sm90INS1_16FlashAttnFwdSm90INS1_25CollectiveMainloopFwdSm90ILi2EN4cute5tupleIJNS5_1CILi1EEES8_S8_EEENS6_IJNS7_ILi192EEENS7_ILi128EEENS7_ILi64EEEEEELi64ENS_10bfloat16_tEfNS_4arch4Sm90ELb0ELb1ELb0ELb1ELb1ELb1ELb0ELb1ELb1ELb1ELb1ELb0EEENS1_21CollectiveEpilogueFwdINS6_IJSA_SC_SB_EEES9_SE_SG_Li384ELb1ELb1ELb1ELb0EEENS1_36VarlenDynamicPersistentTileSchedulerILi192ELi128ELi384ELi128ELb1ELb1ELb1ELb1ELb0ELb1EEEEEEEEEvNT_6ParamsE,"ax",@progbits
	.align	128
.text._ZN7cutlass13device_kernelIN5flash11enable_sm90INS1_16FlashAttnFwdSm90INS1_25CollectiveMainloopFwdSm90ILi2EN4cute5tupleIJNS5_1CILi1EEES8_S8_EEENS6_IJNS7_ILi192EEENS7_ILi128EEENS7_ILi64EEEEEELi64ENS_10bfloat16_tEfNS_4arch4Sm90ELb0ELb1ELb0ELb1ELb1ELb1ELb0ELb1ELb1ELb1ELb1ELb0EEENS1_21CollectiveEpilogueFwdINS6_IJSA_SC_SB_EEES9_SE_SG_Li384ELb1ELb1ELb1ELb0EEENS1_36VarlenDynamicPersistentTileSchedulerILi192ELi128ELi384ELi128ELb1ELb1ELb1ELb1ELb0ELb1EEEEEEEEEvNT_6ParamsE:
        .type           _ZN7cutlass13device_kernelIN5flash11enable_sm90INS1_16FlashAttnFwdSm90INS1_25CollectiveMainloopFwdSm90ILi2EN4cute5tupleIJNS5_1CILi1EEES8_S8_EEENS6_IJNS7_ILi192EEENS7_ILi128EEENS7_ILi64EEEEEELi64ENS_10bfloat16_tEfNS_4arch4Sm90ELb0ELb1ELb0ELb1ELb1ELb1ELb0ELb1ELb1ELb1ELb1ELb0EEENS1_21CollectiveEpilogueFwdINS6_IJSA_SC_SB_EEES9_SE_SG_Li384ELb1ELb1ELb1ELb0EEENS1_36VarlenDynamicPersistentTileSchedulerILi192ELi128ELi384ELi128ELb1ELb1ELb1ELb1ELb0ELb1EEEEEEEEEvNT_6ParamsE,@function
        .size           _ZN7cutlass13device_kernelIN5flash11enable_sm90INS1_16FlashAttnFwdSm90INS1_25CollectiveMainloopFwdSm90ILi2EN4cute5tupleIJNS5_1CILi1EEES8_S8_EEENS6_IJNS7_ILi192EEENS7_ILi128EEENS7_ILi64EEEEEELi64ENS_10bfloat16_tEfNS_4arch4Sm90ELb0ELb1ELb0ELb1ELb1ELb1ELb0ELb1ELb1ELb1ELb1ELb0EEENS1_21CollectiveEpilogueFwdINS6_IJSA_SC_SB_EEES9_SE_SG_Li384ELb1ELb1ELb1ELb0EEENS1_36VarlenDynamicPersistentTileSchedulerILi192ELi128ELi384ELi128ELb1ELb1ELb1ELb1ELb0ELb1EEEEEEEEEvNT_6ParamsE,(.L_x_15997 - _ZN7cutlass13device_kernelIN5flash11enable_sm90INS1_16FlashAttnFwdSm90INS1_25CollectiveMainloopFwdSm90ILi2EN4cute5tupleIJNS5_1CILi1EEES8_S8_EEENS6_IJNS7_ILi192EEENS7_ILi128EEENS7_ILi64EEEEEELi64ENS_10bfloat16_tEfNS_4arch4Sm90ELb0ELb1ELb0ELb1ELb1ELb1ELb0ELb1ELb1ELb1ELb1ELb0EEENS1_21CollectiveEpilogueFwdINS6_IJSA_SC_SB_EEES9_SE_SG_Li384ELb1ELb1ELb1ELb0EEENS1_36VarlenDynamicPersistentTileSchedulerILi192ELi128ELi384ELi128ELb1ELb1ELb1ELb1ELb0ELb1EEEEEEEEEvNT_6ParamsE)
        .other          _ZN7cutlass13device_kernelIN5flash11enable_sm90INS1_16FlashAttnFwdSm90INS1_25CollectiveMainloopFwdSm90ILi2EN4cute5tupleIJNS5_1CILi1EEES8_S8_EEENS6_IJNS7_ILi192EEENS7_ILi128EEENS7_ILi64EEEEEELi64ENS_10bfloat16_tEfNS_4arch4Sm90ELb0ELb1ELb0ELb1ELb1ELb1ELb0ELb1ELb1ELb1ELb1ELb0EEENS1_21CollectiveEpilogueFwdINS6_IJSA_SC_SB_EEES9_SE_SG_Li384ELb1ELb1ELb1ELb0EEENS1_36VarlenDynamicPersistentTileSchedulerILi192ELi128ELi384ELi128ELb1ELb1ELb1ELb1ELb0ELb1EEEEEEEEEvNT_6ParamsE,@"STO_CUDA_ENTRY STV_DEFAULT"
_ZN7cutlass13device_kernelIN5flash11enable_sm90INS1_16FlashAttnFwdSm90INS1_25CollectiveMainloopFwdSm90ILi2EN4cute5tupleIJNS5_1CILi1EEES8_S8_EEENS6_IJNS7_ILi192EEENS7_ILi128EEENS7_ILi64EEEEEELi64ENS_10bfloat16_tEfNS_4arch4Sm90ELb0ELb1ELb0ELb1ELb1ELb1ELb0ELb1ELb1ELb1ELb1ELb0EEENS1_21CollectiveEpilogueFwdINS6_IJSA_SC_SB_EEES9_SE_SG_Li384ELb1ELb1ELb1ELb0EEENS1_36VarlenDynamicPersistentTileSchedulerILi192ELi128ELi384ELi128ELb1ELb1ELb1ELb1ELb0ELb1EEEEEEEEEvNT_6ParamsE:
        /* <DEDUP_REMOVED lines=18> */
.L_x_14351:
[----:B------:R-:W-:Y:S05]  /*0120*/  BSYNC B0 ;  /* 0x0000000000007941 */ /* 0x000fea0003800000 */
.L_x_14350:
        /* <DEDUP_REMOVED lines=41> */
.L_x_14352:
        /* <DEDUP_REMOVED lines=22> */
.L_x_14353:
        /* <DEDUP_REMOVED lines=18> */
.L_x_14354:
        /* <DEDUP_REMOVED lines=22> */
.L_x_14355:
        /* <DEDUP_REMOVED lines=22> */
.L_x_14356:
        /* <DEDUP_REMOVED lines=8> */
.L_x_14359:
        /* <DEDUP_REMOVED lines=22> */
[----:B------:R-:W-:Y:S01]  /*0ae0*/  CS2R R22, SRZ ;  /* 0x0000000000167805 */ /* 0x000fe2000001ff00 */
[----:B------:R-:W-:Y:S01]  /*0af0*/  IMAD.MOV.U32 R154, RZ, RZ, RZ ;  /* 0x000000ffff9a7224 */ /* 0x000fe200078e00ff */
[----:B------:R-:W-:Y:S01]  /*0b00*/  ULOP3.LUT UR39, UR37, 0x1, URZ, 0xfc, !UPT ;  /* 0x0000000125277892 */ /* 0x000fe2000f8efc3f */
[----:B------:R-:W-:Y:S01]  /*0b10*/  UMOV UR36, URZ ;  /* 0x0000003f00247c82 */ /* 0x000fe20008000000 */
[----:B0-----:R-:W-:-:S05]  /*0b20*/  VIADD R13, R0, 0xffffff80 ;  /* 0xffffff80000d7836 */ /* 0x001fca0000000000 */
[----:B------:R-:W-:-:S04]  /*0b30*/  SHF.R.S32.HI R0, RZ, 0x1f, R13 ;  /* 0x0000001fff007819 */ /* 0x000fc8000001140d */
[CC--:B------:R-:W-:Y:S02]  /*0b40*/  LEA.HI R3, R0.reuse, R13.reuse, RZ, 0x7 ;  /* 0x0000000d00037211 */ /* 0x0c0fe400078f38ff */
[CC--:B------:R-:W-:Y:S02]  /*0b50*/  LEA.HI R5, R0.reuse, R13.reuse, RZ, 0x4 ;  /* 0x0000000d00057211 */ /* 0x0c0fe400078f20ff */
[----:B------:R-:W-:Y:S02]  /*0b60*/  LOP3.LUT R4, R3, 0xffffff80, RZ, 0xc0, !PT ;  /* 0xffffff8003047812 */ /* 0x000fe400078ec0ff */
[----:B------:R-:W-:Y:S02]  /*0b70*/  SHF.R.S32.HI R12, RZ, 0x7, R3 ;  /* 0x00000007ff0c7819 */ /* 0x000fe40000011403 */
[----:B------:R-:W-:Y:S01]  /*0b80*/  SHF.R.S32.HI R6, RZ, 0x4, R5 ;  /* 0x00000004ff067819 */ /* 0x000fe20000011405 */
[----:B------:R-:W-:Y:S01]  /*0b90*/  IMAD.IADD R11, R13, 0x1, -R4 ;  /* 0x000000010d0b7824 */ /* 0x000fe200078e0a04 */
[----:B------:R-:W-:-:S02]  /*0ba0*/  LEA.HI R4, R0, R13, RZ, 0x5 ;  /* 0x0000000d00047211 */ /* 0x000fc400078f28ff */
[----:B------:R-:W-:Y:S02]  /*0bb0*/  LOP3.LUT R3, R5, 0x3fffff0, RZ, 0xc0, !PT ;  /* 0x03fffff005037812 */ /* 0x000fe400078ec0ff */
[----:B------:R-:W-:Y:S02]  /*0bc0*/  SHF.R.S32.HI R7, RZ, 0x1f, R11 ;  /* 0x0000001fff077819 */ /* 0x000fe4000001140b */
[----:B------:R-:W-:Y:S01]  /*0bd0*/  SHF.R.S32.HI R14, RZ, 0x5, R4 ;  /* 0x00000005ff0e7819 */ /* 0x000fe20000011404 */
[----:B------:R-:W-:Y:S01]  /*0be0*/  IMAD.HI R4, R12, 0x55555556, RZ ;  /* 0x555555560c047827 */ /* 0x000fe200078e02ff */
[----:B------:R-:W-:Y:S02]  /*0bf0*/  LEA.HI R8, R7, R11, RZ, 0x2 ;  /* 0x0000000b07087211 */ /* 0x000fe400078f10ff */
[----:B------:R-:W-:Y:S01]  /*0c00*/  LEA.HI R5, R5, R6, RZ, 0x1 ;  /* 0x0000000605057211 */ /* 0x000fe200078f08ff */
[----:B------:R-:W-:Y:S01]  /*0c10*/  IMAD.IADD R3, R13, 0x1, -R3 ;  /* 0x000000010d037824 */ /* 0x000fe200078e0a03 */
[----:B------:R-:W-:-:S02]  /*0c20*/  SHF.R.S32.HI R9, RZ, 0x2, R8 ;  /* 0x00000002ff097819 */ /* 0x000fc40000011408 */
[----:B------:R-:W-:Y:S02]  /*0c30*/  SHF.R.S32.HI R10, RZ, 0x1f, R8 ;  /* 0x0000001fff0a7819 */ /* 0x000fe40000011408 */
[----:B------:R-:W-:Y:S02]  /*0c40*/  LEA.HI R7, R7, R11, RZ, 0x5 ;  /* 0x0000000b07077211 */ /* 0x000fe400078f28ff */
[----:B------:R-:W-:Y:S02]  /*0c50*/  LEA.HI R10, R10, R9, RZ, 0x3 ;  /* 0x000000090a0a7211 */ /* 0x000fe400078f18ff */
[----:B------:R-:W-:Y:S02]  /*0c60*/  LOP3.LUT R5, R5, 0x1ffffffe, RZ, 0xc0, !PT ;  /* 0x1ffffffe05057812 */ /* 0x000fe400078ec0ff */
[----:B------:R-:W-:Y:S02]  /*0c70*/  LOP3.LUT R10, R10, 0xfffffff8, RZ, 0xc0, !PT ;  /* 0xfffffff80a0a7812 */ /* 0x000fe400078ec0ff */
[----:B------:R-:W-:Y:S01]  /*0c80*/  LEA.HI R4, R4, R4, RZ, 0x1 ;  /* 0x0000000404047211 */ /* 0x000fe200078f08ff */
[----:B------:R-:W-:Y:S01]  /*0c90*/  IMAD.IADD R5, R6, 0x1, -R5 ;  /* 0x0000000106057824 */ /* 0x000fe200078e0a05 */
[----:B------:R-:W-:Y:S01]  /*0ca0*/  SHF.R.S32.HI R7, RZ, 0x5, R7 ;  /* 0x00000005ff077819 */ /* 0x000fe20000011407 */
[----:B------:R-:W-:Y:S01]  /*0cb0*/  IMAD.IADD R10, R9, 0x1, -R10 ;  /* 0x00000001090a7824 */ /* 0x000fe200078e0a0a */
[----:B------:R-:W-:Y:S01]  /*0cc0*/  LOP3.LUT R8, R8, 0x7ffffffc, RZ, 0xc0, !PT ;  /* 0x7ffffffc08087812 */ /* 0x000fe200078ec0ff */
[----:B------:R-:W-:Y:S01]  /*0cd0*/  IMAD R6, R14, 0x10, R3 ;  /* 0x000000100e067824 */ /* 0x000fe200078e0203 */
[----:B------:R-:W-:Y:S01]  /*0ce0*/  LEA.HI R3, R0, R13, RZ, 0x2 ;  /* 0x0000000d00037211 */ /* 0x000fe200078f10ff */
[----:B------:R-:W-:-:S02]  /*0cf0*/  IMAD R4, R4, -0x3, R12 ;  /* 0xfffffffd04047824 */ /* 0x000fc400078e020c */
[----:B------:R-:W-:Y:S01]  /*0d00*/  IMAD R7, R7, 0x10, R10 ;  /* 0x0000001007077824 */ /* 0x000fe200078e020a */
[----:B------:R-:W-:Y:S01]  /*0d10*/  SHF.R.S32.HI R12, RZ, 0x2, R3 ;  /* 0x00000002ff0c7819 */ /* 0x000fe20000011403 */
[----:B------:R-:W-:Y:S02]  /*0d20*/  IMAD R6, R6, 0x8, R5 ;  /* 0x0000000806067824 */ /* 0x000fe400078e0205 */
[----:B------:R-:W-:Y:S01]  /*0d30*/  IMAD R9, R4, 0x40, R7 ;  /* 0x0000004004097824 */ /* 0x000fe200078e0207 */
[----:B------:R-:W-:Y:S01]  /*0d40*/  LEA.HI R4, R0, R13, RZ, 0x3 ;  /* 0x0000000d00047211 */ /* 0x000fe200078f18ff */
[----:B------:R-:W-:Y:S01]  /*0d50*/  VIADD R7, R12, 0x60 ;  /* 0x000000600c077836 */ /* 0x000fe20000000000 */
[----:B------:R-:W-:Y:S01]  /*0d60*/  SHF.R.S32.HI R0, RZ, 0x1f, R3 ;  /* 0x0000001fff007819 */ /* 0x000fe20000011403 */
[----:B------:R-:W-:Y:S01]  /*0d70*/  IMAD.IADD R8, R11, 0x1, -R8 ;  /* 0x000000010b087824 */ /* 0x000fe200078e0a08 */
[----:B------:R-:W-:Y:S01]  /*0d80*/  LOP3.LUT R3, R3, 0xfffffffc, RZ, 0xc0, !PT ;  /* 0xfffffffc03037812 */ /* 0x000fe200078ec0ff */
[----:B------:R-:W-:Y:S01]  /*0d90*/  STL [R1+0x5c], R9 ;  /* 0x00005c0901007387 */ /* 0x000fe20000100800 */
[----:B------:R-:W-:Y:S01]  /*0da0*/  LEA.HI R0, R0, R12, RZ, 0x3 ;  /* 0x0000000c00007211 */ /* 0x000fe200078f18ff */
[----:B------:R-:W-:Y:S01]  /*0db0*/  IMAD.SHL.U32 R155, R8, 0x2, RZ ;  /* 0x00000002089b7824 */ /* 0x000fe200078e00ff */
[----:B------:R-:W-:Y:S01]  /*0dc0*/  SHF.R.S32.HI R5, RZ, 0x3, R4 ;  /* 0x00000003ff057819 */ /* 0x000fe20000011404 */
[C---:B------:R-:W-:Y:S01]  /*0dd0*/  IMAD.IADD R10, R13.reuse, 0x1, -R3 ;  /* 0x000000010d0a7824 */ /* 0x040fe200078e0a03 */
[----:B------:R-:W-:Y:S01]  /*0de0*/  LOP3.LUT R4, R4, 0xfffffff8, RZ, 0xc0, !PT ;  /* 0xfffffff804047812 */ /* 0x000fe200078ec0ff */
[----:B------:R-:W-:Y:S01]  /*0df0*/  STL [R1+0xc], RZ ;  /* 0x00000cff01007387 */ /* 0x000fe20000100800 */
[----:B------:R-:W-:Y:S01]  /*0e00*/  LOP3.LUT R0, R0, 0xfffffff8, RZ, 0xc0, !PT ;  /* 0xfffffff800007812 */ /* 0x000fe200078ec0ff */
[C---:B------:R-:W-:Y:S01]  /*0e10*/  IMAD.SHL.U32 R152, R10.reuse, 0x4, RZ ;  /* 0x000000040a987824 */ /* 0x040fe200078e00ff */
[----:B------:R-:W-:Y:S01]  /*0e20*/  SHF.R.S32.HI R5, RZ, 0x1f, R7 ;  /* 0x0000001fff057819 */ /* 0x000fe20000011407 */
[----:B------:R-:W-:Y:S01]  /*0e30*/  IMAD.IADD R3, R13, 0x1, -R4 ;  /* 0x000000010d037824 */ /* 0x000fe200078e0a04 */
[----:B------:R-:W-:Y:S01]  /*0e40*/  LEA.HI R3, R10, R10, RZ, 0x1 ;  /* 0x0000000a0a037211 */ /* 0x000fe200078f08ff */
[----:B------:R-:W-:Y:S01]  /*0e50*/  IMAD.IADD R0, R12, 0x1, -R0 ;  /* 0x000000010c007824 */ /* 0x000fe200078e0a00 */
[----:B------:R-:W-:Y:S01]  /*0e60*/  LEA.HI R5, R5, R7, RZ, 0x3 ;  /* 0x0000000705057211 */ /* 0x000fe200078f18ff */
[----:B------:R-:W-:Y:S01]  /*0e70*/  IMAD.SHL.U32 R4, R7, 0x40, RZ ;  /* 0x0000004007047824 */ /* 0x000fe200078e00ff */
[----:B------:R-:W-:Y:S01]  /*0e80*/  LOP3.LUT R3, R3, 0x1ffffffe, RZ, 0xc0, !PT ;  /* 0x1ffffffe03037812 */ /* 0x000fe200078ec0ff */
[----:B------:R-:W-:Y:S01]  /*0e90*/  IMAD.SHL.U32 R16, R10, 0x8, RZ ;  /* 0x000000080a107824 */ /* 0x000fe200078e00ff */
[----:B------:R0:W-:Y:S01]  /*0ea0*/  STL [R1+0x44], R0 ;  /* 0x0000440001007387 */ /* 0x0001e20000100800 */
[----:B------:R-:W-:-:S02]  /*0eb0*/  IMAD.SHL.U32 R5, R5, 0x40, RZ ;  /* 0x0000004005057824 */ /* 0x000fc400078e00ff */
[----:B------:R-:W-:Y:S01]  /*0ec0*/  VIADD R19, R16, 0x20 ;  /* 0x0000002010137836 */ /* 0x000fe20000000000 */
[----:B------:R-:W-:Y:S01]  /*0ed0*/  SHF.R.S32.HI R17, RZ, 0x1f, R16 ;  /* 0x0000001fff117819 */ /* 0x000fe20000011410 */
[----:B------:R-:W-:Y:S01]  /*0ee0*/  IMAD.IADD R3, R10, 0x1, -R3 ;  /* 0x000000010a037824 */ /* 0x000fe200078e0a03 */
[----:B0-----:R-:W-:Y:S02]  /*0ef0*/  LOP3.LUT R0, R4, 0x1c0, RZ, 0xc0, !PT ;  /* 0x000001c004007812 */ /* 0x001fe400078ec0ff */
[----:B------:R-:W-:Y:S01]  /*0f00*/  LOP3.LUT R4, R5, 0xfffffe00, RZ, 0xc0, !PT ;  /* 0xfffffe0005047812 */ /* 0x000fe200078ec0ff */
[----:B------:R-:W-:Y:S01]  /*0f10*/  VIADD R5, R152, 0x10 ;  /* 0x0000001098057836 */ /* 0x000fe20000000000 */
[----:B------:R-:W-:Y:S01]  /*0f20*/  SHF.R.U32.HI R7, RZ, 0x3, R0 ;  /* 0x00000003ff077819 */ /* 0x000fe20000011600 */
[----:B------:R0:W-:Y:S04]  /*0f30*/  STL [R1+0x38], R0 ;  /* 0x0000380001007387 */ /* 0x0001e80000100800 */
[----:B------:R-:W-:Y:S04]  /*0f40*/  STL [R1+0x64], R7 ;  /* 0x0000640701007387 */ /* 0x000fe80000100800 */
[----:B------:R1:W-:Y:S01]  /*0f50*/  STL [R1+0x10], R5 ;  /* 0x0000100501007387 */ /* 0x0003e20000100800 */
[----:B0-----:R-:W-:-:S03]  /*0f60*/  LOP3.LUT R0, R0, 0x38, R16, 0xf8, !PT ;  /* 0x0000003800007812 */ /* 0x001fc600078ef810 */
[----:B------:R0:W-:Y:S01]  /*0f70*/  STL [R1+0x48], R4 ;  /* 0x0000480401007387 */ /* 0x0001e20000100800 */
[----:B-1----:R-:W-:Y:S01]  /*0f80*/  LOP3.LUT R5, R4, R0, R7, 0xf6, !PT ;  /* 0x0000000004057212 */ /* 0x002fe200078ef607 */
[----:B------:R-:W-:Y:S01]  /*0f90*/  IMAD.SHL.U32 R0, R6, 0x8, RZ ;  /* 0x0000000806007824 */ /* 0x000fe200078e00ff */
[----:B0-----:R-:W-:-:S05]  /*0fa0*/  SHF.R.S32.HI R4, RZ, 0x1f, R19 ;  /* 0x0000001fff047819 */ /* 0x001fca0000011413 */
[----:B------:R0:W-:Y:S04]  /*0fb0*/  STL [R1+0x8], R4 ;  /* 0x0000080401007387 */ /* 0x0001e80000100800 */
[----:B------:R1:W-:Y:S01]  /*0fc0*/  STL [R1+0x60], R0 ;  /* 0x0000600001007387 */ /* 0x0003e20000100800 */
[----:B0-----:R-:W-:Y:S02]  /*0fd0*/  IMAD R4, R5, 0x2, R2 ;  /* 0x0000000205047824 */ /* 0x001fe400078e0202 */
[----:B-1----:R-:W-:-:S03]  /*0fe0*/  IMAD R0, R3, 0x8, R9 ;  /* 0x0000000803007824 */ /* 0x002fc600078e0209 */
[----:B------:R0:W-:Y:S04]  /*0ff0*/  STL [R1+0x58], R4 ;  /* 0x0000580401007387 */ /* 0x0001e80000100800 */
[----:B------:R0:W-:Y:S02]  /*1000*/  STL [R1+0x34], R0 ;  /* 0x0000340001007387 */ /* 0x0001e40000100800 */
.L_x_14576:
[----:B------:R-:W-:Y:S05]  /*1010*/  YIELD ;  /* 0x0000000000007946 */ /* 0x000fea0003800000 */
[----:B------:R-:W-:Y:S01]  /*1020*/  ULDC.64 UR4, c[0x0][0xa28] ;  /* 0x00028a0000047ab9 */ /* 0x000fe20000000a00 */
[----:B-123--:R-:W1:Y:S01]  /*1030*/  LDC.64 R6, c[0x0][0xa08] ;  /* 0x00028200ff067b82 */ /* 0x00ee620000000a00 */
        /* <DEDUP_REMOVED lines=9> */
[----:B0-----:R-:W0:Y:S01]  /*10d0*/  @P1 LDC.64 R4, c[0x0][0xa28] ;  /* 0x00028a00ff041b82 */ /* 0x001e220000000a00 */
[----:B------:R-:W-:Y:S01]  /*10e0*/  ISETP.NE.AND.EX P0, PT, RZ, UR5, PT, P0 ;  /* 0x00000005ff007c0c */ /* 0x000fe2000bf05300 */
[----:B-1----:R-:W-:-:S06]  /*10f0*/  IMAD.WIDE R10, R35, 0x4, R6 ;  /* 0x00000004230a7825 */ /* 0x002fcc00078e0206 */
[----:B------:R-:W1:Y:S01]  /*1100*/  @P2 LDC.64 R8, c[0x0][0xa18] ;  /* 0x00028600ff082b82 */ /* 0x000e620000000a00 */
[----:B------:R-:W-:Y:S02]  /*1110*/  ULDC UR4, c[0x0][0x288] ;  /* 0x0000a20000047ab9 */ /* 0x000fe40000000800 */
[----:B------:R-:W-:Y:S01]  /*1120*/  IMAD.U32 R156, RZ, RZ, UR4 ;  /* 0x00000004ff9c7e24 */ /* 0x000fe2000f8e00ff */
[----:B------:R-:W-:Y:S02]  /*1130*/  ULDC.64 UR4, c[0x0][0x418] ;  /* 0x0001060000047ab9 */ /* 0x000fe40000000a00 */
[----:B------:R2:W5:Y:S01]  /*1140*/  @P0 LDG.E R67, desc[UR42][R10.64] ;  /* 0x0000002a0a430981 */ /* 0x000562000c1e1900 */
[----:B0-----:R-:W-:-:S05]  /*1150*/  @P1 IMAD.WIDE R4, R35, 0x4, R4 ;  /* 0x0000000423041825 */ /* 0x001fca00078e0204 */
        /* <DEDUP_REMOVED lines=12> */
[----:B--2-4-:R-:W-:Y:S06]  /*1220*/  @P2 BRA `(.L_x_14361) ;  /* 0x0000000000242947 */ /* 0x014fec0003800000 */
        /* <DEDUP_REMOVED lines=9> */
.L_x_14361:
        /* <DEDUP_REMOVED lines=10> */
[----:B------:R-:W0:Y:S02]  /*1360*/  LDC.64 R30, c[0x0][0xa20] ;  /* 0x00028800ff1e7b82 */ /* 0x000e240000000a00 */
[----:B0-----:R-:W-:-:S06]  /*1370*/  IMAD.WIDE R30, R35, 0x4, R30 ;  /* 0x00000004231e7825 */ /* 0x001fcc00078e021e */
[----:B------:R0:W5:Y:S01]  /*1380*/  LDG.E R30, desc[UR42][R30.64] ;  /* 0x0000002a1e1e7981 */ /* 0x000162000c1e1900 */
[----:B------:R-:W-:Y:S05]  /*1390*/  BRA `(.L_x_14363) ;  /* 0x0000000000107947 */ /* 0x000fea0003800000 */
.L_x_14362:
[----:B------:R-:W-:Y:S05]  /*13a0*/  @!P0 BRA `(.L_x_14363) ;  /* 0x00000000000c8947 */ /* 0x000fea0003800000 */
[----:B------:R-:W2:Y:S04]  /*13b0*/  LDG.E R3, desc[UR42][R10.64] ;  /* 0x0000002a0a037981 */ /* 0x000ea8000c1e1900 */
[----:B------:R-:W2:Y:S02]  /*13c0*/  LDG.E R30, desc[UR42][R10.64+0x4] ;  /* 0x0000042a0a1e7981 */ /* 0x000ea4000c1e1900 */
[----:B--2---:R-:W-:-:S07]  /*13d0*/  IMAD.IADD R30, R30, 0x1, -R3 ;  /* 0x000000011e1e7824 */ /* 0x004fce00078e0a03 */
.L_x_14363:
        /* <DEDUP_REMOVED lines=8> */
[----:B------:R-:W3:Y:S01]  /*1460*/  @P1 LDC.64 R8, c[0x0][0xa30] ;  /* 0x00028c00ff081b82 */ /* 0x000ee20000000a00 */
[----:B--2---:R-:W-:-:S05]  /*1470*/  @P0 IMAD.WIDE R6, R35, 0x4, R6 ;  /* 0x0000000423060825 */ /* 0x004fca00078e0206 */
[----:B------:R-:W2:Y:S04]  /*1480*/  @P0 LDG.E R0, desc[UR42][R6.64] ;  /* 0x0000002a06000981 */ /* 0x000ea8000c1e1900 */
[----:B------:R-:W2:Y:S01]  /*1490*/  @P0 LDG.E R3, desc[UR42][R6.64+0x4] ;  /* 0x0000042a06030981 */ /* 0x000ea2000c1e1900 */
[----:B-----5:R-:W-:Y:S02]  /*14a0*/  IMAD.MOV.U32 R24, RZ, RZ, R30 ;  /* 0x000000ffff187224 */ /* 0x020fe400078e001e */
[----:B---3--:R-:W-:-:S05]  /*14b0*/  @P1 IMAD.WIDE R8, R35, 0x4, R8 ;  /* 0x0000000423081825 */ /* 0x008fca00078e0208 */
[----:B------:R3:W5:Y:S01]  /*14c0*/  @P1 LDG.E R24, desc[UR42][R8.64] ;  /* 0x0000002a08181981 */ /* 0x000762000c1e1900 */
[----:B-1----:R-:W-:Y:S01]  /*14d0*/  ISETP.NE.AND P1, PT, R4, 0x1, PT ;  /* 0x000000010400780c */ /* 0x002fe20003f25270 */
[----:B------:R-:W-:Y:S01]  /*14e0*/  IMAD.IADD R14, R30, 0x1, -R13 ;  /* 0x000000011e0e7824 */ /* 0x000fe200078e0a0d */
[----:B------:R-:W1:Y:S01]  /*14f0*/  LDC.64 R4, c[0x0][0x9e0] ;  /* 0x00027800ff047b82 */ /* 0x000e620000000a00 */
[----:B------:R-:W-:-:S05]  /*1500*/  IMAD R20, R33, 0xc0, RZ ;  /* 0x000000c021147824 */ /* 0x000fca00078e02ff */
[----:B------:R4:W-:Y:S05]  /*1510*/  STL [R1+0x14], R20 ;  /* 0x0000141401007387 */ /* 0x0009ea0000100800 */
[----:B------:R-:W0:Y:S08]  /*1520*/  @P1 LDC R11, c[0x0][0x44c] ;  /* 0x00011300ff0b1b82 */ /* 0x000e300000000800 */
[----:B------:R-:W3:Y:S01]  /*1530*/  @P1 LDC R10, c[0x0][0x450] ;  /* 0x00011400ff0a1b82 */ /* 0x000ee20000000800 */
[----:B-1----:R-:W-:Y:S01]  /*1540*/  ISETP.GE.AND P2, PT, R5, 0x1, PT ;  /* 0x000000010500780c */ /* 0x002fe20003f46270 */
[----:B--2---:R-:W-:-:S02]  /*1550*/  @P0 IMAD.IADD R25, R3, 0x1, -R0 ;  /* 0x0000000103190824 */ /* 0x004fc400078e0a00 */
[----:B------:R-:W-:Y:S02]  /*1560*/  VIADD R0, R20, 0xbf ;  /* 0x000000bf14007836 */ /* 0x000fe40000000000 */
[----:B------:R-:W-:Y:S02]  /*1570*/  IMAD.IADD R15, R14, 0x1, R25 ;  /* 0x000000010e0f7824 */ /* 0x000fe400078e0219 */
[----:B0-----:R-:W-:-:S03]  /*1580*/  @P1 IMAD.HI.U32 R3, R0, R11, RZ ;  /* 0x0000000b00031227 */ /* 0x001fc600078e00ff */
[----:B------:R4:W-:Y:S01]  /*1590*/  STL [R1], R15 ;  /* 0x0000000f01007387 */ /* 0x0009e20000100800 */
[----:B------:R-:W-:Y:S01]  /*15a0*/  IMAD.MOV.U32 R6, RZ, RZ, R0 ;  /* 0x000000ffff067224 */ /* 0x000fe200078e0000 */
[----:B---3--:R-:W-:Y:S01]  /*15b0*/  @P1 SHF.R.U32.HI R6, RZ, R10, R3 ;  /* 0x0000000aff061219 */ /* 0x008fe20000011603 */
[C---:B------:R-:W-:Y:S01]  /*15c0*/  VIADD R0, R15.reuse, 0x7f ;  /* 0x0000007f0f007836 */ /* 0x040fe20000000000 */
[----:B------:R-:W-:-:S04]  /*15d0*/  IADD3 R7, R15, 0x1, -R156 ;  /* 0x000000010f077810 */ /* 0x000fc80007ffe89c */
[----:B------:R-:W-:Y:S01]  /*15e0*/  SHF.R.S32.HI R3, RZ, 0x1f, R0 ;  /* 0x0000001fff037819 */ /* 0x000fe20000011400 */
[----:B------:R-:W-:-:S03]  /*15f0*/  IMAD.IADD R9, R7, 0x1, R6 ;  /* 0x0000000107097824 */ /* 0x000fc600078e0206 */
[----:B------:R-:W-:Y:S01]  /*1600*/  LEA.HI R3, R3, R0, RZ, 0x7 ;  /* 0x0000000003037211 */ /* 0x000fe200078f38ff */
[----:B------:R-:W-:-:S03]  /*1610*/  IMAD.IADD R4, R9, 0x1, R4 ;  /* 0x0000000109047824 */ /* 0x000fc600078e0204 */
[----:B------:R-:W-:Y:S01]  /*1620*/  SHF.R.S32.HI R29, RZ, 0x7, R3 ;  /* 0x00000007ff1d7819 */ /* 0x000fe20000011403 */
[----:B----4-:R-:W-:Y:S06]  /*1630*/  @!P2 BRA `(.L_x_14364) ;  /* 0x000000000048a947 */ /* 0x010fec0003800000 */
        /* <DEDUP_REMOVED lines=11> */
.L_x_14366:
[----:B------:R-:W-:-:S13]  /*16f0*/  ISETP.NE.AND P0, PT, R5, 0x1, PT ;  /* 0x000000010500780c */ /* 0x000fda0003f05270 */
[----:B------:R-:W0:Y:S02]  /*1700*/  @P0 LDC.64 R6, c[0x0][0x9e8] ;  /* 0x00027a00ff060b82 */ /* 0x000e240000000a00 */
[----:B0-----:R-:W-:-:S05]  /*1710*/  @P0 IMAD.HI.U32 R6, R0, R6, RZ ;  /* 0x0000000600060227 */ /* 0x001fca00078e00ff */
[----:B------:R-:W-:-:S07]  /*1720*/  @P0 SHF.R.U32.HI R0, RZ, R7, R6 ;  /* 0x00000007ff000219 */ /* 0x000fce0000011606 */
.L_x_14367:
[----:B------:R-:W-:Y:S05]  /*1730*/  BSYNC B0 ;  /* 0x0000000000007941 */ /* 0x000fea0003800000 */
.L_x_14365:
[----:B------:R-:W-:-:S05]  /*1740*/  IMAD R3, R0, R5, R5 ;  /* 0x0000000500037224 */ /* 0x000fca00078e0205 */
[----:B------:R-:W-:-:S07]  /*1750*/  VIMNMX R4, R4, R3, PT ;  /* 0x0000000304047248 */ /* 0x000fce0003fe0100 */
.L_x_14364:
        /* <DEDUP_REMOVED lines=25> */
.L_x_14370:
[----:B------:R-:W-:-:S13]  /*18f0*/  ISETP.NE.AND P0, PT, R5, 0x1, PT ;  /* 0x000000010500780c */ /* 0x000fda0003f05270 */
[----:B------:R-:W0:Y:S02]  /*1900*/  @P0 LDC.64 R6, c[0x0][0x9e8] ;  /* 0x00027a00ff060b82 */ /* 0x000e240000000a00 */
[----:B0-----:R-:W-:-:S05]  /*1910*/  @P0 IMAD.HI.U32 R4, R3, R6, RZ ;  /* 0x0000000603040227 */ /* 0x001fca00078e00ff */
[----:B------:R-:W-:-:S07]  /*1920*/  @P0 SHF.R.U32.HI R3, RZ, R7, R4 ;  /* 0x00000007ff030219 */ /* 0x000fce0000011604 */
.L_x_14371:
[----:B------:R-:W-:Y:S05]  /*1930*/  BSYNC B0 ;  /* 0x0000000000007941 */ /* 0x000fea0003800000 */
.L_x_14369:
[----:B------:R-:W-:-:S05]  /*1940*/  IMAD R3, R3, R5, RZ ;  /* 0x0000000503037224 */ /* 0x000fca00078e02ff */
[----:B------:R-:W-:-:S07]  /*1950*/  VIMNMX R0, R0, R3, !PT ;  /* 0x0000000300007248 */ /* 0x000fce0007fe0100 */
.L_x_14368:
        /* <DEDUP_REMOVED lines=43> */
.L_x_14373:
[----:B------:R-:W-:Y:S05]  /*1c10*/  BSYNC B0 ;  /* 0x0000000000007941 */ /* 0x000fea0003800000 */
.L_x_14372:
        /* <DEDUP_REMOVED lines=36> */
.L_x_14376:
[----:B------:R-:W-:Y:S05]  /*1e60*/  BSYNC B6 ;  /* 0x0000000000067941 */ /* 0x000fea0003800000 */
.L_x_14375:
        /* <DEDUP_REMOVED lines=20> */
.L_x_14378:
[----:B------:R-:W-:Y:S05]  /*1fb0*/  BSYNC B6 ;  /* 0x0000000000067941 */ /* 0x000fea0003800000 */
.L_x_14377:
[----:B------:R-:W-:Y:S01]  /*1fc0*/  ULDC.64 UR4, c[0x0][0x9f8] ;  /* 0x00027e0000047ab9 */ /* 0x000fe20000000a00 */
[----:B------:R-:W2:Y:S01]  /*1fd0*/  LDL R41, [R1+0x44] ;  /* 0x0000440001297983 */ /* 0x000ea20000100800 */
[----:B------:R-:W-:-:S03]  /*1fe0*/  ISETP.NE.U32.AND P0, PT, RZ, UR4, PT ;  /* 0x00000004ff007c0c */ /* 0x000fc6000bf05070 */
[----:B------:R-:W3:Y:S01]  /*1ff0*/  LDL R40, [R1+0x38] ;  /* 0x0000380001287983 */ /* 0x000ee20000100800 */
[----:B------:R-:W-:Y:S01]  /*2000*/  ISETP.NE.AND.EX P0, PT, RZ, UR5, PT, P0 ;  /* 0x00000005ff007c0c */ /* 0x000fe2000bf05300 */
[----:B------:R-:W-:Y:S01]  /*2010*/  IMAD.MOV.U32 R68, RZ, RZ, R35 ;  /* 0x000000ffff447224 */ /* 0x000fe200078e0023 */
[----:B------:R-:W0:Y:S01]  /*2020*/  LDC R37, c[0x0][0x3f4] ;  /* 0x0000fd00ff257b82 */ /* 0x000e220000000800 */
[----:B------:R-:W4:Y:S04]  /*2030*/  LDL R39, [R1+0x64] ;  /* 0x0000640001277983 */ /* 0x000f280000100800 */
[----:B------:R-:W4:Y:S03]  /*2040*/  LDL R36, [R1+0x48] ;  /* 0x0000480001247983 */ /* 0x000f260000100800 */
[----:B------:R-:W1:Y:S01]  /*2050*/  LDC.64 R62, c[0x0][0x408] ;  /* 0x00010200ff3e7b82 */ /* 0x000e620000000a00 */
[----:B------:R-:W0:Y:S07]  /*2060*/  S2R R32, SR_TID.X ;  /* 0x0000000000207919 */ /* 0x000e2e0000002100 */
[----:B------:R-:W0:Y:S02]  /*2070*/  @P0 LDC.64 R4, c[0x0][0x9f8] ;  /* 0x00027e00ff040b82 */ /* 0x000e240000000a00 */
[----:B0-----:R-:W-:-:S06]  /*2080*/  @P0 IMAD.WIDE R4, R35, 0x4, R4 ;  /* 0x0000000423040825 */ /* 0x001fcc00078e0204 */
[----:B------:R-:W0:Y:S01]  /*2090*/  LDC.64 R34, c[0x0][0x3f8] ;  /* 0x0000fe00ff227b82 */ /* 0x000e220000000a00 */
[----:B------:R-:W-:Y:S01]  /*20a0*/  VIADD R42, R32, 0xffffff80 ;  /* 0xffffff80202a7836 */ /* 0x000fe20000000000 */
[----:B------:R1:W4:Y:S01]  /*20b0*/  @P0 LDG.E R68, desc[UR42][R4.64] ;  /* 0x0000002a04440981 */ /* 0x000322000c1e1900 */
[----:B------:R-:W-:Y:S01]  /*20c0*/  ISETP.GE.AND P0, PT, R16, R37, PT ;  /* 0x000000251000720c */ /* 0x000fe20003f06270 */
[----:B------:R-:W-:Y:S01]  /*20d0*/  IMAD.IADD R67, R67, 0x1, R30 ;  /* 0x0000000143437824 */ /* 0x000fe200078e021e */
[----:B------:R-:W-:Y:S01]  /*20e0*/  SHF.R.S32.HI R153, RZ, 0x1f, R152 ;  /* 0x0000001fff997819 */ /* 0x000fe20000011498 */
[----:B------:R-:W-:Y:S01]  /*20f0*/  IMAD.SHL.U32 R58, R37, 0x2, RZ ;  /* 0x00000002253a7824 */ /* 0x000fe200078e00ff */
[--C-:B------:R-:W-:Y:S02]  /*2100*/  SHF.R.S32.HI R38, RZ, 0x1f, R42.reuse ;  /* 0x0000001fff267819 */ /* 0x100fe4000001142a */
[----:B------:R-:W-:Y:S02]  /*2110*/  SHF.R.S32.HI R14, RZ, 0x1f, R42 ;  /* 0x0000001fff0e7819 */ /* 0x000fe4000001142a */
[----:B------:R-:W-:-:S02]  /*2120*/  LEA.HI R38, R38, R42, RZ, 0x2 ;  /* 0x0000002a26267211 */ /* 0x000fc400078f10ff */
[----:B------:R-:W-:Y:S02]  /*2130*/  LEA.HI R14, R14, R42, RZ, 0x2 ;  /* 0x0000002a0e0e7211 */ /* 0x000fe400078f10ff */
[----:B------:R-:W-:Y:S02]  /*2140*/  SHF.R.S32.HI R38, RZ, 0x2, R38 ;  /* 0x00000002ff267819 */ /* 0x000fe40000011426 */
[----:B------:R-:W-:Y:S02]  /*2150*/  LOP3.LUT R14, R14, 0xfffffffc, RZ, 0xc0, !PT ;  /* 0xfffffffc0e0e7812 */ /* 0x000fe400078ec0ff */
[----:B------:R-:W-:Y:S01]  /*2160*/  SHF.R.S32.HI R3, RZ, 0x1f, R38 ;  /* 0x0000001fff037819 */ /* 0x000fe20000011426 */
[----:B-1----:R-:W-:Y:S01]  /*2170*/  IMAD.WIDE.U32 R4, R38, R62, R152 ;  /* 0x0000003e26047225 */ /* 0x002fe200078e0098 */
[----:B------:R-:W-:Y:S02]  /*2180*/  LOP3.LUT R18, R18, 0xfffffffd, RZ, 0xc0, !PT ;  /* 0xfffffffd12127812 */ /* 0x000fe400078ec0ff */
[----:B0-----:R-:W-:Y:S01]  /*2190*/  SHF.L.U64.HI R66, R34, 0x7, R35 ;  /* 0x0000000722427819 */ /* 0x001fe20000010223 */
[----:B------:R-:W-:-:S02]  /*21a0*/  IMAD R0, R3, R34, RZ ;  /* 0x0000002203007224 */ /* 0x000fc400078e02ff */
[----:B------:R-:W-:Y:S02]  /*21b0*/  IMAD.IADD R14, R42, 0x1, -R14 ;  /* 0x000000012a0e7824 */ /* 0x000fe400078e0a0e */
[C---:B------:R-:W-:Y:S02]  /*21c0*/  IMAD R13, R38.reuse, R35, R0 ;  /* 0x00000023260d7224 */ /* 0x040fe400078e0200 */
[----:B------:R-:W-:Y:S01]  /*21d0*/  IMAD R0, R3, R62, RZ ;  /* 0x0000003e03007224 */ /* 0x000fe200078e02ff */
[----:B------:R-:W-:Y:S01]  /*21e0*/  SEL R3, R37, RZ, P0 ;  /* 0x000000ff25037207 */ /* 0x000fe20000000000 */
[----:B------:R-:W-:-:S04]  /*21f0*/  IMAD.WIDE.U32 R6, R38, R34, R152 ;  /* 0x0000002226067225 */ /* 0x000fc800078e0098 */
[----:B------:R-:W-:Y:S02]  /*2200*/  IMAD.IADD R3, R16, 0x1, R3 ;  /* 0x0000000110037824 */ /* 0x000fe400078e0203 */
[C---:B------:R-:W-:Y:S02]  /*2210*/  IMAD R15, R38.reuse, R63, R0 ;  /* 0x0000003f260f7224 */ /* 0x040fe400078e0200 */
[----:B------:R-:W-:Y:S01]  /*2220*/  IMAD.WIDE.U32 R8, R38, R34, R16 ;  /* 0x0000002226087225 */ /* 0x000fe200078e0010 */
[----:B------:R-:W-:-:S03]  /*2230*/  SHF.R.S32.HI R0, RZ, 0x1f, R3 ;  /* 0x0000001fff007819 */ /* 0x000fc60000011403 */
[----:B------:R-:W-:Y:S01]  /*2240*/  IMAD.WIDE.U32 R10, R38, R62, R16 ;  /* 0x0000003e260a7225 */ /* 0x000fe200078e0010 */
[----:B------:R-:W-:-:S03]  /*2250*/  LEA.HI R3, R0, R3, RZ, 0x3 ;  /* 0x0000000300037211 */ /* 0x000fc600078f18ff */
[----:B------:R-:W-:Y:S02]  /*2260*/  IMAD R59, R14, 0x60, R38 ;  /* 0x000000600e3b7824 */ /* 0x000fe400078e0226 */
[----:B------:R-:W-:Y:S02]  /*2270*/  IMAD.IADD R7, R7, 0x1, R13 ;  /* 0x0000000107077824 */ /* 0x000fe400078e020d */
[----:B------:R-:W-:Y:S01]  /*2280*/  IMAD.IADD R9, R13, 0x1, R9 ;  /* 0x000000010d097824 */ /* 0x000fe200078e0209 */
[----:B-----5:R-:W-:Y:S01]  /*2290*/  SHF.R.S32.HI R13, RZ, 0x1f, R24 ;  /* 0x0000001fff0d7819 */ /* 0x020fe20000011418 */
[----:B------:R-:W-:Y:S02]  /*22a0*/  IMAD.IADD R5, R5, 0x1, R15 ;  /* 0x0000000105057824 */ /* 0x000fe400078e020f */
[----:B------:R-:W-:Y:S02]  /*22b0*/  IMAD.IADD R11, R15, 0x1, R11 ;  /* 0x000000010f0b7824 */ /* 0x000fe400078e020b */
[----:B------:R-:W-:-:S02]  /*22c0*/  IMAD R12, R13, R34, RZ ;  /* 0x000000220d0c7224 */ /* 0x000fc400078e02ff */
[----:B------:R-:W-:Y:S01]  /*22d0*/  IMAD.WIDE.U32 R20, R24, R34, R6 ;  /* 0x0000002218147225 */ /* 0x000fe200078e0006 */
[----:B------:R-:W-:-:S03]  /*22e0*/  LOP3.LUT R6, R3, 0xfffffff8, RZ, 0xc0, !PT ;  /* 0xfffffff803067812 */ /* 0x000fc600078ec0ff */
[C---:B------:R-:W-:Y:S02]  /*22f0*/  IMAD R15, R24.reuse, R35, R12 ;  /* 0x00000023180f7224 */ /* 0x040fe400078e020c */
[----:B------:R-:W-:-:S04]  /*2300*/  IMAD.WIDE.U32 R30, R24, R34, R8 ;  /* 0x00000022181e7225 */ /* 0x000fc800078e0008 */
[----:B------:R-:W-:Y:S02]  /*2310*/  IMAD.SHL.U32 R65, R34, 0x80, RZ ;  /* 0x0000008022417824 */ /* 0x000fe400078e00ff */
[----:B------:R-:W-:Y:S01]  /*2320*/  IMAD.WIDE.U32 R34, R24, R62, R4 ;  /* 0x0000003e18227225 */ /* 0x000fe200078e0004 */
[----:B------:R-:W-:-:S03]  /*2330*/  SHF.R.S32.HI R5, RZ, 0x3, R3 ;  /* 0x00000003ff057819 */ /* 0x000fc60000011403 */
[-C--:B------:R-:W-:Y:S02]  /*2340*/  IMAD R13, R13, R62.reuse, RZ ;  /* 0x0000003e0d0d7224 */ /* 0x080fe400078e02ff */
[----:B------:R-:W-:-:S04]  /*2350*/  IMAD.WIDE.U32 R52, R24, R62, R10 ;  /* 0x0000003e18347225 */ /* 0x000fc800078e000a */
[----:B------:R-:W-:Y:S01]  /*2360*/  IMAD R13, R24, R63, R13 ;  /* 0x0000003f180d7224 */ /* 0x000fe200078e020d */
[C---:B------:R-:W-:Y:S01]  /*2370*/  SHF.L.U64.HI R63, R62.reuse, 0x7, R63 ;  /* 0x000000073e3f7819 */ /* 0x040fe2000001023f */
[----:B------:R-:W-:Y:S02]  /*2380*/  IMAD.SHL.U32 R62, R62, 0x80, RZ ;  /* 0x000000803e3e7824 */ /* 0x000fe400078e00ff */
[----:B------:R-:W-:Y:S02]  /*2390*/  IMAD.IADD R55, R21, 0x1, R15 ;  /* 0x0000000115377824 */ /* 0x000fe400078e020f */
[----:B------:R-:W-:Y:S02]  /*23a0*/  IMAD.IADD R54, R15, 0x1, R31 ;  /* 0x000000010f367824 */ /* 0x000fe400078e021f */
[----:B------:R-:W-:Y:S02]  /*23b0*/  IMAD.IADD R7, R13, 0x1, R53 ;  /* 0x000000010d077824 */ /* 0x000fe400078e0235 */
[C---:B--2---:R-:W-:Y:S01]  /*23c0*/  IMAD.SHL.U32 R64, R41.reuse, 0x40, RZ ;  /* 0x0000004029407824 */ /* 0x044fe200078e00ff */
[----:B------:R-:W-:-:S02]  /*23d0*/  LOP3.LUT P1, RZ, R41, 0x4, RZ, 0xc0, !PT ;  /* 0x0000000429ff7812 */ /* 0x000fc4000782c0ff */
[----:B------:R-:W-:Y:S01]  /*23e0*/  SHF.R.U32.HI R41, RZ, 0x7, R32 ;  /* 0x00000007ff297819 */ /* 0x000fe20000011620 */
[----:B------:R-:W-:Y:S01]  /*23f0*/  VIADD R32, R32, 0xffffff80 ;  /* 0xffffff8020207836 */ /* 0x000fe20000000000 */
[----:B------:R-:W-:Y:S02]  /*2400*/  LOP3.LUT R64, R64, 0x1c0, RZ, 0xc0, !PT ;  /* 0x000001c040407812 */ /* 0x000fe400078ec0ff */
[C---:B------:R-:W-:Y:S01]  /*2410*/  ISETP.NE.AND P6, PT, R41.reuse, 0x1, PT ;  /* 0x000000012900780c */ /* 0x040fe20003fc5270 */
[----:B------:R-:W-:Y:S01]  /*2420*/  VIADD R60, R41, 0x8 ;  /* 0x00000008293c7836 */ /* 0x000fe20000000000 */
[----:B------:R-:W-:Y:S02]  /*2430*/  SHF.R.S32.HI R38, RZ, 0x1f, R32 ;  /* 0x0000001fff267819 */ /* 0x000fe40000011420 */
[----:B------:R-:W-:Y:S02]  /*2440*/  SHF.R.U32.HI R61, RZ, 0x3, R64 ;  /* 0x00000003ff3d7819 */ /* 0x000fe40000011640 */
[----:B------:R-:W-:-:S02]  /*2450*/  LOP3.LUT R0, R64, 0x18, R16, 0xf8, !PT ;  /* 0x0000001840007812 */ /* 0x000fc400078ef810 */
[----:B------:R-:W-:Y:S01]  /*2460*/  LEA.HI R38, R38, R32, RZ, 0x5 ;  /* 0x0000002026267211 */ /* 0x000fe200078f28ff */
[----:B------:R-:W-:Y:S01]  /*2470*/  IMAD.IADD R32, R35, 0x1, R13 ;  /* 0x0000000123207824 */ /* 0x000fe200078e020d */
[----:B------:R-:W-:Y:S02]  /*2480*/  LOP3.LUT R0, R0, R61, RZ, 0x3c, !PT ;  /* 0x0000003d00007212 */ /* 0x000fe400078e3cff */
[----:B------:R-:W-:Y:S01]  /*2490*/  SHF.R.S32.HI R38, RZ, 0x5, R38 ;  /* 0x00000005ff267819 */ /* 0x000fe20000011426 */
[----:B------:R-:W-:Y:S05]  /*24a0*/  @!P6 WARPSYNC.ALL ;  /* 0x000000000000e948 */ /* 0x000fea0003800000 */
[----:B------:R-:W-:Y:S01]  /*24b0*/  IMAD R57, R38, 0x200, R0 ;  /* 0x0000020026397824 */ /* 0x000fe200078e0200 */
[--C-:B------:R-:W-:Y:S01]  /*24c0*/  LOP3.LUT R0, R64, 0x38, R3.reuse, 0xf8, !PT ;  /* 0x0000003840007812 */ /* 0x100fe200078ef803 */
[----:B------:R-:W-:Y:S01]  /*24d0*/  ULDC UR4, c[0x0][0x2f4] ;  /* 0x0000bd0000047ab9 */ /* 0x000fe20000000800 */
[----:B---3--:R-:W-:-:S02]  /*24e0*/  LOP3.LUT R4, R40, 0x38, R3, 0xf8, !PT ;  /* 0x0000003828047812 */ /* 0x008fc400078ef803 */
[----:B------:R-:W-:Y:S02]  /*24f0*/  LOP3.LUT R0, R0, R61, RZ, 0x3c, !PT ;  /* 0x0000003d00007212 */ /* 0x000fe400078e3cff */
[----:B----4-:R-:W-:Y:S02]  /*2500*/  LOP3.LUT R8, R4, R39, RZ, 0x3c, !PT ;  /* 0x0000002704087212 */ /* 0x010fe400078e3cff */
[----:B------:R-:W-:Y:S01]  /*2510*/  @P1 LOP3.LUT R18, R18, 0x2, RZ, 0xfc, !PT ;  /* 0x0000000212121812 */ /* 0x000fe200078efcff */
[----:B------:R-:W-:Y:S01]  /*2520*/  IMAD R3, R38, 0x200, R0 ;  /* 0x0000020026037824 */ /* 0x000fe200078e0200 */
[----:B------:R-:W-:Y:S01]  /*2530*/  @!P6 BAR.SYNC.DEFER_BLOCKING 0x9, 0x100 ;  /* 0x024400000000eb1d */ /* 0x000fe20000010000 */
[----:B------:R-:W-:Y:S01]  /*2540*/  ISETP.GE.AND P1, PT, R16, UR4, PT ;  /* 0x0000000410007c0c */ /* 0x000fe2000bf26270 */
[----:B------:R-:W-:Y:S01]  /*2550*/  IMAD.IADD R0, R36, 0x1, R8 ;  /* 0x0000000124007824 */ /* 0x000fe200078e0208 */
[----:B------:R-:W-:Y:S02]  /*2560*/  ISETP.GE.AND P2, PT, R19, UR4, PT ;  /* 0x0000000413007c0c */ /* 0x000fe4000bf46270 */
[----:B------:R-:W-:-:S02]  /*2570*/  SHF.R.S32.HI R4, RZ, 0x1f, R6 ;  /* 0x0000001fff047819 */ /* 0x000fc40000011406 */
[----:B------:R-:W-:-:S09]  /*2580*/  SHF.R.S32.HI R56, RZ, 0x1f, R68 ;  /* 0x0000001fff387819 */ /* 0x000fd20000011444 */
.L_x_14434:
        /* <DEDUP_REMOVED lines=8> */
[----:B---3--:R-:W-:Y:S01]  /*2610*/  IMAD.MOV.U32 R12, RZ, RZ, R36 ;  /* 0x000000ffff0c7224 */ /* 0x008fe200078e0024 */
        /* <DEDUP_REMOVED lines=16> */
[----:B------:R-:W-:Y:S01]  /*2720*/  ISETP.GT.AND P3, PT, R27, R28, PT ;  /* 0x0000001c1b00720c */ /* 0x000fe20003f64270 */
[----:B------:R-:W-:Y:S01]  /*2730*/  IMAD R71, R23, 0x2000, R57 ;  /* 0x0000200017477824 */ /* 0x000fe200078e0239 */
[----:B------:R-:W-:Y:S01]  /*2740*/  LOP3.LUT R18, R18, 0xfffffffe, RZ, 0xc0, !PT ;  /* 0xfffffffe12127812 */ /* 0x000fe200078ec0ff */
[----:B------:R-:W-:Y:S01]  /*2750*/  IMAD.MOV R10, RZ, RZ, -R12 ;  /* 0x000000ffff0a7224 */ /* 0x000fe200078e0a0c */
[----:B------:R-:W-:Y:S05]  /*2760*/  YIELD ;  /* 0x0000000000007946 */ /* 0x000fea0003800000 */
[----:B------:R-:W-:Y:S01]  /*2770*/  VIADD R11, R71, 0x20 ;  /* 0x00000020470b7836 */ /* 0x000fe20000000000 */
[----:B------:R-:W-:Y:S01]  /*2780*/  BSSY B0, `(.L_x_14379) ;  /* 0x000034a000007945 */ /* 0x000fe20003800000 */
[----:B------:R-:W-:-:S02]  /*2790*/  IMAD R73, R73, R10, R36 ;  /* 0x0000000a49497224 */ /* 0x000fc400078e0224 */
[----:B------:R-:W-:Y:S02]  /*27a0*/  @P3 LOP3.LUT R18, R18, 0x1, RZ, 0xfc, !PT ;  /* 0x0000000112123812 */ /* 0x000fe400078efcff */
[----:B------:R-:W-:Y:S02]  /*27b0*/  ISETP.GE.AND P3, PT, R78, 0x1, PT ;  /* 0x000000014e00780c */ /* 0x000fe40003f66270 */
[----:B--2---:R-:W-:-:S13]  /*27c0*/  LOP3.LUT P5, RZ, R37, 0x4, RZ, 0xc0, !PT ;  /* 0x0000000425ff7812 */ /* 0x004fda00078ac0ff */
        /* <DEDUP_REMOVED lines=11> */
[----:B------:R-:W-:Y:S01]  /*2880*/  ULDC.64 UR4, c[0x0][0x310] ;  /* 0x0000c40000047ab9 */ /* 0x000fe20000000a00 */
[----:B------:R-:W-:Y:S01]  /*2890*/  SHF.R.S32.HI R10, RZ, 0x1f, R27 ;  /* 0x0000001fff0a7819 */ /* 0x000fe2000001141b */
[----:B------:R-:W-:Y:S01]  /*28a0*/  IMAD R13, R75, UR4, RZ ;  /* 0x000000044b0d7c24 */ /* 0x000fe2000f8e02ff */
[----:B------:R-:W-:Y:S01]  /*28b0*/  VIMNMX R76, R76, 0x80, PT ;  /* 0x000000804c4c7848 */ /* 0x000fe20003fe0100 */
[----:B------:R-:W-:Y:S02]  /*28c0*/  IMAD.IADD R9, R9, 0x1, R11 ;  /* 0x0000000109097824 */ /* 0x000fe400078e020b */
[----:B------:R-:W-:-:S02]  /*28d0*/  IMAD R13, R72, UR5, R13 ;  /* 0x00000005480d7c24 */ /* 0x000fc4000f8e020d */
        /* <DEDUP_REMOVED lines=19> */
[----:B------:R0:W5:Y:S01]  /*2a10*/  LDL R81, [R1+0x10] ;  /* 0x0000100001517983 */ /* 0x0001620000100800 */
[----:B------:R-:W1:Y:S01]  /*2a20*/  S2R R12, SR_TID.X ;  /* 0x00000000000c7919 */ /* 0x000e620000002100 */
[----:B------:R-:W-:Y:S01]  /*2a30*/  BSSY B1, `(.L_x_14382) ;  /* 0x0000023000017945 */ /* 0x000fe20003800000 */
[----:B-1----:R-:W-:-:S05]  /*2a40*/  VIADD R37, R12, 0xffffff80 ;  /* 0xffffff800c257836 */ /* 0x002fca0000000000 */
[----:B------:R-:W-:-:S04]  /*2a50*/  SHF.R.S32.HI R12, RZ, 0x1f, R37 ;  /* 0x0000001fff0c7819 */ /* 0x000fc80000011425 */
[----:B------:R-:W-:-:S04]  /*2a60*/  LEA.HI R12, R12, R37, RZ, 0x2 ;  /* 0x000000250c0c7211 */ /* 0x000fc800078f10ff */
[----:B------:R-:W-:-:S04]  /*2a70*/  SHF.R.S32.HI R12, RZ, 0x2, R12 ;  /* 0x00000002ff0c7819 */ /* 0x000fc8000001140c */
[----:B------:R-:W-:Y:S02]  /*2a80*/  ISETP.GE.AND P3, PT, R12, R76, PT ;  /* 0x0000004c0c00720c */ /* 0x000fe40003f66270 */
        /* <DEDUP_REMOVED lines=8> */
[----:B0-----:R-:W-:Y:S06]  /*2b10*/  @P3 BRA `(.L_x_14383) ;  /* 0x0000000000503947 */ /* 0x001fec0003800000 */
        /* <DEDUP_REMOVED lines=16> */
[----:B------:R0:W5:Y:S02]  /*2c20*/  @!P4 LDG.E.64 R50, desc[UR42][R14.64] ;  /* 0x0000002a0e32c981 */ /* 0x000164000c1e1b00 */
[----:B-----5:R-:W-:-:S13]  /*2c30*/  ISETP.GE.AND P4, PT, R81, R78, PT ;  /* 0x0000004e5100720c */ /* 0x020fda0003f86270 */
[----:B------:R0:W5:Y:S04]  /*2c40*/  @!P4 LDG.E.64 R44, desc[UR42][R12.64+0x20] ;  /* 0x0000202a0c2cc981 */ /* 0x000168000c1e1b00 */
[----:B------:R0:W5:Y:S02]  /*2c50*/  @!P4 LDG.E.64 R46, desc[UR42][R14.64+0x20] ;  /* 0x0000202a0e2ec981 */ /* 0x000164000c1e1b00 */
.L_x_14383:
[----:B------:R-:W-:Y:S05]  /*2c60*/  BSYNC B1 ;  /* 0x0000000000017941 */ /* 0x000fea0003800000 */
.L_x_14382:
[----:B0-----:R-:W0:Y:S01]  /*2c70*/  S2R R12, SR_TID.X ;  /* 0x00000000000c7919 */ /* 0x001e220000002100 */
[----:B------:R-:W-:Y:S01]  /*2c80*/  BSSY B1, `(.L_x_14384) ;  /* 0x0000026000017945 */ /* 0x000fe20003800000 */
[----:B-----5:R-:W-:Y:S02]  /*2c90*/  IMAD.MOV.U32 R79, RZ, RZ, R44 ;  /* 0x000000ffff4f7224 */ /* 0x020fe400078e002c */
[----:B------:R-:W-:Y:S02]  /*2ca0*/  IMAD.MOV.U32 R80, RZ, RZ, R45 ;  /* 0x000000ffff507224 */ /* 0x000fe400078e002d */
[----:B0-----:R-:W-:-:S05]  /*2cb0*/  VIADD R13, R12, 0xffffff80 ;  /* 0xffffff800c0d7836 */ /* 0x001fca0000000000 */
[----:B------:R-:W-:-:S04]  /*2cc0*/  SHF.R.S32.HI R12, RZ, 0x1f, R13 ;  /* 0x0000001fff0c7819 */ /* 0x000fc8000001140d */
[----:B------:R-:W-:-:S04]  /*2cd0*/  LEA.HI R12, R12, R13, RZ, 0x2 ;  /* 0x0000000d0c0c7211 */ /* 0x000fc800078f10ff */
[----:B------:R-:W-:-:S05]  /*2ce0*/  SHF.R.S32.HI R12, RZ, 0x2, R12 ;  /* 0x00000002ff0c7819 */ /* 0x000fca000001140c */
[----:B------:R-:W-:-:S05]  /*2cf0*/  VIADD R12, R12, 0x60 ;  /* 0x000000600c0c7836 */ /* 0x000fca0000000000 */
        /* <DEDUP_REMOVED lines=30> */
.L_x_14385:
[----:B------:R-:W-:Y:S05]  /*2ee0*/  BSYNC B1 ;  /* 0x0000000000017941 */ /* 0x000fea0003800000 */
.L_x_14384:
[----:B0-----:R-:W-:Y:S01]  /*2ef0*/  IMAD.MOV.U32 R8, RZ, RZ, R48 ;  /* 0x000000ffff087224 */ /* 0x001fe200078e0030 */
[----:B------:R-:W-:Y:S01]  /*2f00*/  UISETP.NE.AND UP0, UPT, UR39, 0x3, UPT ;  /* 0x000000032700788c */ /* 0x000fe2000bf05270 */
[----:B------:R-:W-:Y:S01]  /*2f10*/  IMAD.MOV.U32 R9, RZ, RZ, R49 ;  /* 0x000000ffff097224 */ /* 0x000fe200078e0031 */
[C---:B------:R-:W-:Y:S01]  /*2f20*/  PRMT R93, R80.reuse, 0x7610, R93 ;  /* 0x00007610505d7816 */ /* 0x040fe2000000005d */
        /* <DEDUP_REMOVED lines=27> */
[----:B------:R-:W-:Y:S01]  /*30e0*/  PRMT R90, R11, 0x7610, R90 ;  /* 0x000076100b5a7816 */ /* 0x000fe2000000005a */
[----:B------:R-:W-:Y:S06]  /*30f0*/  @!P5 BRA `(.L_x_14386) ;  /* 0x000000000004d947 */ /* 0x000fec0003800000 */
[----:B------:R-:W-:Y:S01]  /*3100*/  BPT.TRAP 0x1 ;  /* 0x000000040000795c */ /* 0x000fe20000300000 */
.L_x_14386:
[----:B------:R-:W2:Y:S01]  /*3110*/  LDL R8, [R1+0xc] ;  /* 0x00000c0001087983 */ /* 0x000ea20000100800 */
[----:B------:R-:W-:Y:S01]  /*3120*/  IMAD R69, R23, 0x8, R2 ;  /* 0x0000000817457824 */ /* 0x000fe200078e0202 */
[----:B------:R-:W-:Y:S01]  /*3130*/  BSSY B1, `(.L_x_14387) ;  /* 0x0000004000017945 */ /* 0x000fe20003800000 */
[----:B--2---:R-:W-:-:S04]  /*3140*/  SHF.L.U32 R77, R8, 0x1f, RZ ;  /* 0x0000001f084d7819 */ /* 0x004fc800000006ff */
[----:B------:R-:W0:Y:S02]  /*3150*/  SYNCS.PHASECHK.TRANS64.TRYWAIT P6, [R69+URZ+0x16890], R77 ;  /* 0x0168904d450075a7 */ /* 0x000e2400080c017f */
[----:B0-----:R-:W-:Y:S05]  /*3160*/  @!P6 BRA `(.L_x_14388) ;  /* 0x000001d00078e947 */ /* 0x001fea0003800000 */
.L_x_14711:
[----:B------:R-:W-:Y:S05]  /*3170*/  BSYNC B1 ;  /* 0x0000000000017941 */ /* 0x000fea0003800000 */
.L_x_14387:
[----:B------:R-:W-:-:S03]  /*3180*/  UMOV UR4, 0xffffffff ;  /* 0xffffffff00047882 */ /* 0x000fc60000000000 */
[----:B------:R-:W-:Y:S05]  /*3190*/  BRA.DIV UR4, `(.L_x_14389) ;  /* 0x000001d204807947 */ /* 0x000fea000b800000 */
[----:B------:R1:W2:Y:S04]  /*31a0*/  SHFL.IDX PT, R79, R83, RZ, 0x1c1f ;  /* 0x001c1fff534f7589 */ /* 0x0002a800000e0000 */
[----:B------:R1:W3:Y:S02]  /*31b0*/  SHFL.IDX PT, R14, R82, RZ, 0x1c1f ;  /* 0x001c1fff520e7589 */ /* 0x0002e400000e0000 */
.L_x_14715:
        /* <DEDUP_REMOVED lines=11> */
[----:B------:R-:W-:Y:S02]  /*3270*/  SHF.R.U64 R48, R48, 0x10, R49 ;  /* 0x0000001030307819 */ /* 0x000fe40000001231 */
[----:B------:R-:W-:Y:S02]  /*3280*/  SHF.R.U32.HI R100, RZ, 0x10, R51 ;  /* 0x00000010ff647819 */ /* 0x000fe40000011633 */
[----:B------:R-:W-:Y:S01]  /*3290*/  SHF.R.U32.HI R96, RZ, 0x10, R49 ;  /* 0x00000010ff607819 */ /* 0x000fe20000011631 */
[----:B0-----:R-:W-:Y:S01]  /*32a0*/  IMAD.U32 R49, R10, 0x10000, RZ ;  /* 0x000100000a317824 */ /* 0x001fe200078e00ff */
        /* <DEDUP_REMOVED lines=9> */
[C---:B------:R-:W-:Y:S01]  /*3340*/  IMAD.U32 R10, R11.reuse, 0x10000, RZ ;  /* 0x000100000b0a7824 */ /* 0x040fe200078e00ff */
[----:B------:R-:W-:Y:S01]  /*3350*/  LOP3.LUT R15, R11, 0xffff0000, RZ, 0xc0, !PT ;  /* 0xffff00000b0f7812 */ /* 0x000fe200078ec0ff */
        /* <DEDUP_REMOVED lines=8> */
[----:B------:R-:W-:Y:S01]  /*33e0*/  LOP3.LUT R8, R8, 0xffff0000, RZ, 0xc0, !PT ;  /* 0xffff000008087812 */ /* 0x000fe200078ec0ff */
[----:B------:R-:W-:Y:S01]  /*33f0*/  FMUL.FTZ R95, R15, R100 ;  /* 0x000000640f5f7220 */ /* 0x000fe20000410000 */
[----:B------:R-:W-:-:S02]  /*3400*/  IMAD.U32 R98, R98, 0x10000, RZ ;  /* 0x0001000062627824 */ /* 0x000fc400078e00ff */
[-C--:B------:R-:W-:Y:S01]  /*3410*/  FMUL.FTZ R15, R15, R96.reuse ;  /* 0x000000600f0f7220 */ /* 0x080fe20000410000 */
[----:B------:R-:W-:Y:S02]  /*3420*/  IMAD.U32 R51, R51, 0x10000, RZ ;  /* 0x0001000033337824 */ /* 0x000fe400078e00ff */
[----:B------:R-:W-:Y:S01]  /*3430*/  FFMA.FTZ R99, R11, R99, R48 ;  /* 0x000000630b637223 */ /* 0x000fe20000010030 */
[----:B------:R-:W-:Y:S01]  /*3440*/  FFMA.FTZ R95, R10, R96, -R95 ;  /* 0x000000600a5f7223 */ /* 0x000fe2000001085f */
[----:B------:R-:W-:Y:S01]  /*3450*/  FMUL.FTZ R104, R50, R101 ;  /* 0x0000006532687220 */ /* 0x000fe20000410000 */
[C---:B------:R-:W-:Y:S01]  /*3460*/  FMUL.FTZ R48, R8.reuse, R98 ;  /* 0x0000006208307220 */ /* 0x040fe20000410000 */
[----:B------:R-:W-:Y:S01]  /*3470*/  FMUL.FTZ R11, R8, R51 ;  /* 0x00000033080b7220 */ /* 0x000fe20000410000 */
[----:B------:R-:W-:Y:S01]  /*3480*/  FFMA.FTZ R10, R10, R100, R15 ;  /* 0x000000640a0a7223 */ /* 0x000fe2000001000f */
        /* <DEDUP_REMOVED lines=9> */
[----:B------:R-:W-:-:S07]  /*3520*/  F2FP.BF16.F32.PACK_AB R10, R49, R104 ;  /* 0x00000068310a723e */ /* 0x000fce00000010ff */
.L_x_14395:
[----:B------:R-:W-:Y:S05]  /*3530*/  BSYNC B3 ;  /* 0x0000000000037941 */ /* 0x000fea0003800000 */
.L_x_14394:
[----:B0-----:R4:W-:Y:S02]  /*3540*/  ST.E.128 desc[UR42][R12.64], R8 ;  /* 0x000000080c007985 */ /* 0x0019e4000c101d2a */
.L_x_14393:
[----:B------:R-:W-:Y:S05]  /*3550*/  BSYNC B2 ;  /* 0x0000000000027941 */ /* 0x000fea0003800000 */
.L_x_14392:
[----:B------:R-:W-:Y:S05]  /*3560*/  @P2 BRA `(.L_x_14391) ;  /* 0x0000000000e02947 */ /* 0x000fea0003800000 */
[----:B----4-:R-:W2:Y:S04]  /*3570*/  LDL R8, [R1+0x8] ;  /* 0x0000080001087983 */ /* 0x010ea80000100800 */
[----:B------:R-:W4:Y:S01]  /*3580*/  LDL R15, [R1+0x10] ;  /* 0x00001000010f7983 */ /* 0x000f220000100800 */
[C---:B---3--:R-:W-:Y:S01]  /*3590*/  LEA R12, P3, R19.reuse, R14, 0x1 ;  /* 0x0000000e130c7211 */ /* 0x048fe200078608ff */
[----:B------:R-:W-:Y:S03]  /*35a0*/  BSSY B2, `(.L_x_14396) ;  /* 0x0000033000027945 */ /* 0x000fe60003800000 */
[----:B--2---:R-:W-:Y:S02]  /*35b0*/  LEA.HI.X R13, R19, R79, R8, 0x1, P3 ;  /* 0x0000004f130d7211 */ /* 0x004fe400018f0c08 */
[----:B------:R2:W3:Y:S01]  /*35c0*/  LDS.128 R8, [R70+0xe000] ;  /* 0x00e0000046087984 */ /* 0x0004e20000000c00 */
[----:B----4-:R-:W-:-:S13]  /*35d0*/  ISETP.GE.AND P3, PT, R15, R78, PT ;  /* 0x0000004e0f00720c */ /* 0x010fda0003f66270 */
[----:B--2---:R-:W-:Y:S05]  /*35e0*/  @P3 BRA `(.L_x_14397) ;  /* 0x0000000000b83947 */ /* 0x004fea0003800000 */
[--C-:B------:R-:W-:Y:S01]  /*35f0*/  SHF.R.U64 R49, R46, 0x10, R47.reuse ;  /* 0x000000102e317819 */ /* 0x100fe2000000122f */
[----:B---3--:R-:W-:Y:S01]  /*3600*/  IMAD.U32 R14, R10, 0x10000, RZ ;  /* 0x000100000a0e7824 */ /* 0x008fe200078e00ff */
[----:B------:R-:W-:Y:S02]  /*3610*/  SHF.R.U32.HI R46, RZ, 0x10, R47 ;  /* 0x00000010ff2e7819 */ /* 0x000fe4000001162f */
[--C-:B------:R-:W-:Y:S02]  /*3620*/  SHF.R.U32.HI R48, RZ, 0x10, R45.reuse ;  /* 0x00000010ff307819 */ /* 0x100fe4000001162d */
[----:B------:R-:W-:Y:S02]  /*3630*/  PRMT R91, R91, 0x5410, R46 ;  /* 0x000054105b5b7816 */ /* 0x000fe4000000002e */
[----:B------:R-:W-:Y:S01]  /*3640*/  SHF.R.U64 R51, R44, 0x10, R45 ;  /* 0x000000102c337819 */ /* 0x000fe2000000122d */
[----:B------:R-:W-:Y:S01]  /*3650*/  IMAD.U32 R44, R11, 0x10000, RZ ;  /* 0x000100000b2c7824 */ /* 0x000fe200078e00ff */
        /* <DEDUP_REMOVED lines=39> */
.L_x_14397:
[----:B------:R-:W-:Y:S05]  /*38d0*/  BSYNC B2 ;  /* 0x0000000000027941 */ /* 0x000fea0003800000 */
.L_x_14396:
[----:B---3--:R2:W-:Y:S02]  /*38e0*/  ST.E.128 desc[UR42][R12.64], R8 ;  /* 0x000000080c007985 */ /* 0x0085e4000c101d2a */
.L_x_14391:
[----:B------:R-:W-:Y:S05]  /*38f0*/  BSYNC B1 ;  /* 0x0000000000017941 */ /* 0x000fea0003800000 */
.L_x_14390:
[----:B------:R-:W-:-:S03]  /*3900*/  UMOV UR4, 0xffffffff ;  /* 0xffffffff00047882 */ /* 0x000fc60000000000 */
[----:B------:R-:W-:Y:S05]  /*3910*/  BRA.DIV UR4, `(.L_x_14398) ;  /* 0x000001ca04e87947 */ /* 0x000fea000b800000 */
[----:B-1----:R-:W1:Y:S04]  /*3920*/  SHFL.IDX PT, R83, R83, 0x1, 0x1c1f ;  /* 0x003c1f0053537f89 */ /* 0x002e6800000e0000 */
[----:B---3--:R3:W0:Y:S02]  /*3930*/  SHFL.IDX PT, R14, R82, 0x1, 0x1c1f ;  /* 0x003c1f00520e7f89 */ /* 0x00862400000e0000 */
.L_x_14719:
[----:B------:R-:W-:Y:S05]  /*3940*/  @P4 BRA `(.L_x_14399) ;  /* 0x0000002000b44947 */ /* 0x000fea0003800000 */
[----:B------:R-:W-:Y:S04]  /*3950*/  BSSY B1, `(.L_x_14400) ;  /* 0x0000038000017945 */ /* 0x000fe80003800000 */
[----:B------:R-:W-:Y:S05]  /*3960*/  @P1 BRA `(.L_x_14401) ;  /* 0x0000000000d81947 */ /* 0x000fea0003800000 */
[----:B--2-4-:R2:W4:Y:S01]  /*3970*/  LDS.128 R8, [R71+0x11000] ;  /* 0x0110000047087984 */ /* 0x0145220000000c00 */
[C---:B0-----:R-:W-:Y:S01]  /*3980*/  LEA R12, P3, R16.reuse, R14, 0x1 ;  /* 0x0000000e100c7211 */ /* 0x041fe200078608ff */
[----:B------:R-:W-:Y:S03]  /*3990*/  BSSY B2, `(.L_x_14402) ;  /* 0x0000032000027945 */ /* 0x000fe60003800000 */
[----:B-1----:R-:W-:Y:S02]  /*39a0*/  LEA.HI.X R13, R16, R83, R17, 0x1, P3 ;  /* 0x00000053100d7211 */ /* 0x002fe400018f0c11 */
[----:B------:R-:W-:-:S13]  /*39b0*/  ISETP.GE.AND P3, PT, R152, R78, PT ;  /* 0x0000004e9800720c */ /* 0x000fda0003f66270 */
[----:B--2---:R-:W-:Y:S05]  /*39c0*/  @P3 BRA `(.L_x_14403) ;  /* 0x0000000000b83947 */ /* 0x004fea0003800000 */
[--C-:B------:R-:W-:Y:S01]  /*39d0*/  SHF.R.U64 R45, R42, 0x10, R43.reuse ;  /* 0x000000102a2d7819 */ /* 0x100fe2000000122b */
[----:B----4-:R-:W-:Y:S01]  /*39e0*/  IMAD.U32 R15, R10, 0x10000, RZ ;  /* 0x000100000a0f7824 */ /* 0x010fe200078e00ff */
[----:B------:R-:W-:Y:S02]  /*39f0*/  SHF.R.U32.HI R43, RZ, 0x10, R43 ;  /* 0x00000010ff2b7819 */ /* 0x000fe4000001162b */
[----:B------:R-:W-:Y:S02]  /*3a00*/  SHF.R.U32.HI R44, RZ, 0x10, R41 ;  /* 0x00000010ff2c7819 */ /* 0x000fe40000011629 */
[----:B------:R-:W-:Y:S02]  /*3a10*/  PRMT R90, R90, 0x5410, R43 ;  /* 0x000054105a5a7816 */ /* 0x000fe4000000002b */
[----:B------:R-:W-:Y:S01]  /*3a20*/  SHF.R.U64 R47, R40, 0x10, R41 ;  /* 0x00000010282f7819 */ /* 0x000fe20000001229 */
[----:B------:R-:W-:Y:S01]  /*3a30*/  IMAD.U32 R41, R11, 0x10000, RZ ;  /* 0x000100000b297824 */ /* 0x000fe200078e00ff */
[----:B------:R-:W-:Y:S01]  /*3a40*/  PRMT R87, R87, 0x5410, R44 ;  /* 0x0000541057577816 */ /* 0x000fe2000000002c */
[----:B------:R-:W-:Y:S01]  /*3a50*/  IMAD.U32 R46, R90, 0x10000, RZ ;  /* 0x000100005a2e7824 */ /* 0x000fe200078e00ff */
[----:B------:R-:W-:-:S02]  /*3a60*/  PRMT R88, R88, 0x5410, R45 ;  /* 0x0000541058587816 */ /* 0x000fc4000000002d */
[----:B------:R-:W-:Y:S01]  /*3a70*/  LOP3.LUT R40, R10, 0xffff0000, RZ, 0xc0, !PT ;  /* 0xffff00000a287812 */ /* 0x000fe200078ec0ff */
[----:B------:R-:W-:Y:S01]  /*3a80*/  IMAD.U32 R44, R87, 0x10000, RZ ;  /* 0x00010000572c7824 */ /* 0x000fe200078e00ff */
[----:B------:R-:W-:Y:S01]  /*3a90*/  LOP3.LUT R42, R11, 0xffff0000, RZ, 0xc0, !PT ;  /* 0xffff00000b2a7812 */ /* 0x000fe200078ec0ff */
[C---:B------:R-:W-:Y:S01]  /*3aa0*/  IMAD.U32 R10, R9.reuse, 0x10000, RZ ;  /* 0x00010000090a7824 */ /* 0x040fe200078e00ff */
[----:B------:R-:W-:Y:S01]  /*3ab0*/  PRMT R86, R86, 0x5410, R47 ;  /* 0x0000541056567816 */ /* 0x000fe2000000002f */
[C---:B------:R-:W-:Y:S01]  /*3ac0*/  FMUL.FTZ R50, R40.reuse, R46 ;  /* 0x0000002e28327220 */ /* 0x040fe20000410000 */
        /* <DEDUP_REMOVED lines=30> */
.L_x_14403:
[----:B------:R-:W-:Y:S05]  /*3cb0*/  BSYNC B2 ;  /* 0x0000000000027941 */ /* 0x000fea0003800000 */
.L_x_14402:
[----:B----4-:R0:W-:Y:S02]  /*3cc0*/  ST.E.128 desc[UR42][R12.64], R8 ;  /* 0x000000080c007985 */ /* 0x0101e4000c101d2a */
.L_x_14401:
[----:B------:R-:W-:Y:S05]  /*3cd0*/  BSYNC B1 ;  /* 0x0000000000017941 */ /* 0x000fea0003800000 */
.L_x_14400:
[----:B------:R-:W-:Y:S05]  /*3ce0*/  @P2 BRA `(.L_x_14399) ;  /* 0x0000001c00cc2947 */ /* 0x000fea0003800000 */
[----:B0-2-4-:R-:W1:Y:S04]  /*3cf0*/  LDL R8, [R1+0x8] ;  /* 0x0000080001087983 */ /* 0x015e680000100800 */
[----:B------:R-:W2:Y:S01]  /*3d00*/  LDL R15, [R1+0x10] ;  /* 0x00001000010f7983 */ /* 0x000ea20000100800 */
[C---:B------:R-:W-:Y:S01]  /*3d10*/  LEA R12, P3, R19.reuse, R14, 0x1 ;  /* 0x0000000e130c7211 */ /* 0x040fe200078608ff */
[----:B------:R-:W-:Y:S03]  /*3d20*/  BSSY B1, `(.L_x_14404) ;  /* 0x0000033000017945 */ /* 0x000fe60003800000 */
[----:B-1----:R-:W-:Y:S02]  /*3d30*/  LEA.HI.X R13, R19, R83, R8, 0x1, P3 ;  /* 0x00000053130d7211 */ /* 0x002fe400018f0c08 */
[----:B------:R0:W1:Y:S01]  /*3d40*/  LDS.128 R8, [R70+0x11000] ;  /* 0x0110000046087984 */ /* 0x0000620000000c00 */
[----:B--2---:R-:W-:-:S13]  /*3d50*/  ISETP.GE.AND P3, PT, R15, R78, PT ;  /* 0x0000004e0f00720c */ /* 0x004fda0003f66270 */
[----:B0-----:R-:W-:Y:S05]  /*3d60*/  @P3 BRA `(.L_x_14405) ;  /* 0x0000000000b83947 */ /* 0x001fea0003800000 */
[--C-:B------:R-:W-:Y:S01]  /*3d70*/  SHF.R.U64 R41, R38, 0x10, R39.reuse ;  /* 0x0000001026297819 */ /* 0x100fe20000001227 */
[----:B-1----:R-:W-:Y:S01]  /*3d80*/  IMAD.U32 R14, R10, 0x10000, RZ ;  /* 0x000100000a0e7824 */ /* 0x002fe200078e00ff */
        /* <DEDUP_REMOVED lines=44> */
.L_x_14405:
[----:B------:R-:W-:Y:S05]  /*4050*/  BSYNC B1 ;  /* 0x0000000000017941 */ /* 0x000fea0003800000 */
.L_x_14404:
[----:B-1----:R0:W-:Y:S01]  /*4060*/  ST.E.128 desc[UR42][R12.64], R8 ;  /* 0x000000080c007985 */ /* 0x0021e2000c101d2a */
[----:B------:R-:W-:Y:S05]  /*4070*/  BRA `(.L_x_14399) ;  /* 0x0000001800e87947 */ /* 0x000fea0003800000 */
.L_x_14381:
[----:B------:R-:W0:Y:S01]  /*4080*/  S2R R12, SR_TID.X ;  /* 0x00000000000c7919 */ /* 0x000e220000002100 */
[----:B------:R-:W-:Y:S01]  /*4090*/  CS2R R42, SRZ ;  /* 0x00000000002a7805 */ /* 0x000fe2000001ff00 */
[----:B------:R-:W1:Y:S01]  /*40a0*/  S2R R38, SR_TID.X ;  /* 0x0000000000267919 */ /* 0x000e620000002100 */
[----:B0-----:R-:W-:Y:S02]  /*40b0*/  VIADD R13, R12, 0xffffff80 ;  /* 0xffffff800c0d7836 */ /* 0x001fe40000000000 */
[----:B-1----:R-:W-:-:S03]  /*40c0*/  VIADD R40, R38, 0xffffff80 ;  /* 0xffffff8026287836 */ /* 0x002fc60000000000 */
[----:B------:R-:W-:Y:S02]  /*40d0*/  SHF.R.S32.HI R12, RZ, 0x1f, R13 ;  /* 0x0000001fff0c7819 */ /* 0x000fe4000001140d */
[----:B------:R-:W-:Y:S02]  /*40e0*/  CS2R R38, SRZ ;  /* 0x0000000000267805 */ /* 0x000fe4000001ff00 */
[----:B------:R-:W-:Y:S02]  /*40f0*/  LEA.HI R12, R12, R13, RZ, 0x2 ;  /* 0x0000000d0c0c7211 */ /* 0x000fe400078f10ff */
[----:B------:R-:W-:Y:S02]  /*4100*/  SHF.R.S32.HI R44, RZ, 0x1f, R40 ;  /* 0x0000001fff2c7819 */ /* 0x000fe40000011428 */
[----:B------:R-:W-:Y:S02]  /*4110*/  SHF.R.S32.HI R12, RZ, 0x2, R12 ;  /* 0x00000002ff0c7819 */ /* 0x000fe4000001140c */
[----:B------:R-:W-:-:S02]  /*4120*/  LEA.HI R44, R44, R40, RZ, 0x2 ;  /* 0x000000282c2c7211 */ /* 0x000fc400078f10ff */
[----:B------:R-:W-:Y:S02]  /*4130*/  CS2R R40, SRZ ;  /* 0x0000000000287805 */ /* 0x000fe4000001ff00 */
[----:B------:R-:W-:Y:S02]  /*4140*/  ISETP.GE.AND P3, PT, R12, R76, PT ;  /* 0x0000004c0c00720c */ /* 0x000fe40003f66270 */
[----:B------:R-:W-:Y:S02]  /*4150*/  SHF.R.S32.HI R44, RZ, 0x2, R44 ;  /* 0x00000002ff2c7819 */ /* 0x000fe4000001142c */
[----:B------:R-:W-:-:S03]  /*4160*/  ISETP.GE.OR P3, PT, R16, R78, P3 ;  /* 0x0000004e1000720c */ /* 0x000fc60001f66670 */
[----:B------:R-:W-:-:S10]  /*4170*/  VIADD R44, R44, 0x60 ;  /* 0x000000602c2c7836 */ /* 0x000fd40000000000 */
[----:B------:R-:W0:Y:S01]  /*4180*/  @!P3 LDC.64 R12, c[0x0][0x3e8] ;  /* 0x0000fa00ff0cbb82 */ /* 0x000e220000000a00 */
[----:B------:R-:W-:-:S05]  /*4190*/  @!P3 IADD3 R14, P4, R30, R10, RZ ;  /* 0x0000000a1e0eb210 */ /* 0x000fca0007f9e0ff */
[----:B------:R-:W-:Y:S01]  /*41a0*/  @!P3 IMAD.X R15, R77, 0x1, R54, P4 ;  /* 0x000000014d0fb824 */ /* 0x000fe200020e0636 */
[----:B------:R-:W-:-:S05]  /*41b0*/  @!P3 IADD3 R36, P4, R52, R8, RZ ;  /* 0x000000083424b210 */ /* 0x000fca0007f9e0ff */
[----:B------:R-:W-:Y:S01]  /*41c0*/  @!P3 IMAD.X R37, R69, 0x1, R7, P4 ;  /* 0x000000014525b824 */ /* 0x000fe200020e0607 */
[----:B0-----:R-:W-:-:S04]  /*41d0*/  @!P3 LEA R12, P4, R14, R12, 0x1 ;  /* 0x0000000c0e0cb211 */ /* 0x001fc800078808ff */
[----:B------:R-:W-:Y:S02]  /*41e0*/  @!P3 LEA.HI.X R13, R14, R13, R15, 0x1, P4 ;  /* 0x0000000d0e0db211 */ /* 0x000fe400020f0c0f */
[----:B------:R-:W0:Y:S01]  /*41f0*/  @!P3 LDC.64 R14, c[0x0][0x400] ;  /* 0x00010000ff0ebb82 */ /* 0x000e220000000a00 */
[----:B------:R-:W-:Y:S01]  /*4200*/  BSSY B1, `(.L_x_14406) ;  /* 0x0000022000017945 */ /* 0x000fe20003800000 */
[----:B0-----:R-:W-:-:S04]  /*4210*/  @!P3 LEA R14, P4, R36, R14, 0x1 ;  /* 0x0000000e240eb211 */ /* 0x001fc800078808ff */
[----:B------:R-:W-:Y:S02]  /*4220*/  @!P3 LEA.HI.X R15, R36, R15, R37, 0x1, P4 ;  /* 0x0000000f240fb211 */ /* 0x000fe400020f0c25 */
[----:B------:R-:W-:Y:S02]  /*4230*/  CS2R R36, SRZ ;  /* 0x0000000000247805 */ /* 0x000fe4000001ff00 */
[----:B------:R-:W-:Y:S02]  /*4240*/  ISETP.GE.AND P4, PT, R44, R76, PT ;  /* 0x0000004c2c00720c */ /* 0x000fe40003f86270 */
[----:B------:R-:W-:Y:S02]  /*4250*/  CS2R R46, SRZ ;  /* 0x00000000002e7805 */ /* 0x000fe4000001ff00 */
[----:B------:R-:W-:Y:S01]  /*4260*/  CS2R R50, SRZ ;  /* 0x0000000000327805 */ /* 0x000fe2000001ff00 */
[----:B------:R0:W5:Y:S01]  /*4270*/  @!P3 LDG.E.128 R40, desc[UR42][R14.64] ;  /* 0x0000002a0e28b981 */ /* 0x000162000c1e1d00 */
[----:B------:R-:W-:-:S02]  /*4280*/  ISETP.GE.OR P4, PT, R16, R78, P4 ;  /* 0x0000004e1000720c */ /* 0x000fc40002786670 */
[----:B------:R-:W-:Y:S02]  /*4290*/  CS2R R44, SRZ ;  /* 0x00000000002c7805 */ /* 0x000fe4000001ff00 */
[----:B------:R-:W-:Y:S01]  /*42a0*/  CS2R R48, SRZ ;  /* 0x0000000000307805 */ /* 0x000fe2000001ff00 */
[----:B------:R0:W5:Y:S01]  /*42b0*/  @!P3 LDG.E.128 R36, desc[UR42][R12.64] ;  /* 0x0000002a0c24b981 */ /* 0x000162000c1e1d00 */
[----:B------:R-:W-:-:S07]  /*42c0*/  ISETP.GE.AND P3, PT, R16, R78, PT ;  /* 0x0000004e1000720c */ /* 0x000fce0003f66270 */
[----:B------:R-:W-:Y:S06]  /*42d0*/  @P4 BRA `(.L_x_14407) ;  /* 0x0000000000504947 */ /* 0x000fec0003800000 */
[----:B0-----:R-:W0:Y:S01]  /*42e0*/  LDC.64 R12, c[0x0][0x3f8] ;  /* 0x0000fe00ff0c7b82 */ /* 0x001e220000000a00 */
        /* <DEDUP_REMOVED lines=19> */
.L_x_14407:
[----:B------:R-:W-:Y:S05]  /*4420*/  BSYNC B1 ;  /* 0x0000000000017941 */ /* 0x000fea0003800000 */
.L_x_14406:
        /* <DEDUP_REMOVED lines=36> */
.L_x_14408:
[----:B------:R-:W2:Y:S01]  /*4670*/  LDL R8, [R1+0xc] ;  /* 0x00000c0001087983 */ /* 0x000ea20000100800 */
[----:B------:R-:W-:Y:S01]  /*4680*/  IMAD R69, R23, 0x8, R2 ;  /* 0x0000000817457824 */ /* 0x000fe200078e0202 */
[----:B------:R-:W1:Y:S01]  /*4690*/  LDC R85, c[0x0][0x2f4] ;  /* 0x0000bd00ff557b82 */ /* 0x000e620000000800 */
[----:B------:R-:W-:Y:S01]  /*46a0*/  BSSY B1, `(.L_x_14409) ;  /* 0x0000004000017945 */ /* 0x000fe20003800000 */
[----:B--2---:R-:W-:-:S04]  /*46b0*/  SHF.L.U32 R77, R8, 0x1f, RZ ;  /* 0x0000001f084d7819 */ /* 0x004fc800000006ff */
[----:B------:R-:W2:Y:S02]  /*46c0*/  SYNCS.PHASECHK.TRANS64.TRYWAIT P4, [R69+URZ+0x16890], R77 ;  /* 0x0168904d450075a7 */ /* 0x000ea4000808017f */
[----:B-12---:R-:W-:Y:S05]  /*46d0*/  @!P4 BRA `(.L_x_14410) ;  /* 0x000001bc00c0c947 */ /* 0x006fea0003800000 */
.L_x_14720:
[----:B------:R-:W-:Y:S05]  /*46e0*/  BSYNC B1 ;  /* 0x0000000000017941 */ /* 0x000fea0003800000 */
.L_x_14409:
[----:B------:R-:W-:Y:S01]  /*46f0*/  UMOV UR4, 0xffffffff ;  /* 0xffffffff00047882 */ /* 0x000fe20000000000 */
[----:B------:R-:W-:Y:S02]  /*4700*/  IMAD.IADD R87, R85, 0x1, -R58 ;  /* 0x0000000155577824 */ /* 0x000fe400078e0a3a */
[----:B------:R-:W-:Y:S05]  /*4710*/  BRA.DIV UR4, `(.L_x_14411) ;  /* 0x000001be04c47947 */ /* 0x000fea000b800000 */
[----:B------:R2:W3:Y:S04]  /*4720*/  SHFL.IDX PT, R81, R83, RZ, 0x1c1f ;  /* 0x001c1fff53517589 */ /* 0x0004e800000e0000 */
[----:B------:R2:W4:Y:S02]  /*4730*/  SHFL.IDX PT, R80, R82, RZ, 0x1c1f ;  /* 0x001c1fff52507589 */ /* 0x00052400000e0000 */
.L_x_14724:
[----:B------:R-:W5:Y:S01]  /*4740*/  S2R R8, SR_TID.X ;  /* 0x0000000000087919 */ /* 0x000f620000002100 */
[----:B------:R-:W-:Y:S01]  /*4750*/  BSSY B1, `(.L_x_14412) ;  /* 0x000007d000017945 */ /* 0x000fe20003800000 */
[----:B-----5:R-:W-:-:S05]  /*4760*/  VIADD R9, R8, 0xffffff80 ;  /* 0xffffff8008097836 */ /* 0x020fca0000000000 */
[----:B------:R-:W-:-:S04]  /*4770*/  SHF.R.S32.HI R8, RZ, 0x1f, R9 ;  /* 0x0000001fff087819 */ /* 0x000fc80000011409 */
[----:B------:R-:W-:-:S04]  /*4780*/  LEA.HI R8, R8, R9, RZ, 0x2 ;  /* 0x0000000908087211 */ /* 0x000fc800078f10ff */
[----:B------:R-:W-:-:S04]  /*4790*/  SHF.R.S32.HI R8, RZ, 0x2, R8 ;  /* 0x00000002ff087819 */ /* 0x000fc80000011408 */
[----:B------:R-:W-:-:S13]  /*47a0*/  ISETP.GE.OR P4, PT, R8, R76, P1 ;  /* 0x0000004c0800720c */ /* 0x000fda0000f86670 */
[----:B------:R-:W-:Y:S05]  /*47b0*/  @P4 BRA `(.L_x_14413) ;  /* 0x0000000400d84947 */ /* 0x000fea0003800000 */
[----:B------:R-:W5:Y:S01]  /*47c0*/  S2R R9, SR_TID.X ;  /* 0x0000000000097919 */ /* 0x000f620000002100 */
[----:B------:R-:W-:Y:S01]  /*47d0*/  SEL R8, R58, R87, !P0 ;  /* 0x000000573a087207 */ /* 0x000fe20004000000 */
[----:B------:R-:W-:Y:S01]  /*47e0*/  BSSY B2, `(.L_x_14414) ;  /* 0x000006f000027945 */ /* 0x000fe20003800000 */
[----:B----4-:R-:W-:-:S04]  /*47f0*/  LEA R78, P4, R6, R80, 0x1 ;  /* 0x00000050064e7211 */ /* 0x010fc800078808ff */
[----:B---3--:R-:W-:Y:S01]  /*4800*/  LEA.HI.X R79, R6, R81, R4, 0x1, P4 ;  /* 0x00000051064f7211 */ /* 0x008fe200020f0c04 */
[----:B-----5:R-:W-:Y:S01]  /*4810*/  VIADD R11, R9, 0xffffff80 ;  /* 0xffffff80090b7836 */ /* 0x020fe20000000000 */
        /* <DEDUP_REMOVED lines=13> */
[----:B0-----:R-:W-:Y:S02]  /*48f0*/  IMAD R12, R11, 0x2, R2 ;  /* 0x000000020b0c7824 */ /* 0x001fe400078e0202 */
[----:B------:R-:W0:Y:S04]  /*4900*/  LDS.128 R8, [R9+0xe400] ;  /* 0x00e4000009087984 */ /* 0x000e280000000c00 */
[----:B------:R-:W3:Y:S01]  /*4910*/  LDS.128 R12, [R12+0xe400] ;  /* 0x00e400000c0c7984 */ /* 0x000ee20000000c00 */
[----:B------:R-:W-:Y:S05]  /*4920*/  @P3 BRA `(.L_x_14415) ;  /* 0x0000000400683947 */ /* 0x000fea0003800000 */
[----:B------:R-:W-:Y:S01]  /*4930*/  SHF.R.U64 R102, R36, 0x10, R37 ;  /* 0x0000001024667819 */ /* 0x000fe20000001225 */
[----:B---3--:R-:W-:Y:S01]  /*4940*/  IMAD.U32 R98, R13, 0x10000, RZ ;  /* 0x000100000d627824 */ /* 0x008fe200078e00ff */
[----:B------:R-:W-:Y:S01]  /*4950*/  SHF.R.U32.HI R105, RZ, 0x10, R41 ;  /* 0x00000010ff697819 */ /* 0x000fe20000011629 */
[----:B0-----:R-:W-:Y:S01]  /*4960*/  IMAD.U32 R96, R9, 0x10000, RZ ;  /* 0x0001000009607824 */ /* 0x001fe200078e00ff */
[----:B------:R-:W-:Y:S01]  /*4970*/  SHF.R.U32.HI R104, RZ, 0x10, R37 ;  /* 0x00000010ff687819 */ /* 0x000fe20000011625 */
[----:B------:R-:W-:Y:S01]  /*4980*/  IMAD.U32 R100, R15, 0x10000, RZ ;  /* 0x000100000f647824 */ /* 0x000fe200078e00ff */
[----:B------:R-:W-:Y:S01]  /*4990*/  SHF.R.U64 R99, R40, 0x10, R41 ;  /* 0x0000001028637819 */ /* 0x000fe20000001229 */
[----:B------:R-:W-:Y:S01]  /*49a0*/  IMAD.U32 R41, R11, 0x10000, RZ ;  /* 0x000100000b297824 */ /* 0x000fe200078e00ff */
[----:B------:R-:W-:Y:S02]  /*49b0*/  PRMT R40, R84, 0x5432, R102 ;  /* 0x0000543254287816 */ /* 0x000fe40000000066 */
[----:B------:R-:W-:-:S02]  /*49c0*/  PRMT R102, R110, 0x5410, R105 ;  /* 0x000054106e667816 */ /* 0x000fc40000000069 */
[--C-:B------:R-:W-:Y:S02]  /*49d0*/  SHF.R.U64 R103, R38, 0x10, R39.reuse ;  /* 0x0000001026677819 */ /* 0x100fe40000001227 */
[----:B------:R-:W-:Y:S01]  /*49e0*/  PRMT R104, R86, 0x5432, R104 ;  /* 0x0000543256687816 */ /* 0x000fe20000000068 */
[----:B------:R-:W-:Y:S01]  /*49f0*/  IMAD.U32 R105, R102, 0x10000, RZ ;  /* 0x0001000066697824 */ /* 0x000fe200078e00ff */
[----:B------:R-:W-:Y:S02]  /*4a00*/  SHF.R.U32.HI R101, RZ, 0x10, R39 ;  /* 0x00000010ff657819 */ /* 0x000fe40000011627 */
[--C-:B------:R-:W-:Y:S02]  /*4a10*/  SHF.R.U64 R42, R42, 0x10, R43.reuse ;  /* 0x000000102a2a7819 */ /* 0x100fe4000000122b */
[----:B------:R-:W-:Y:S02]  /*4a20*/  SHF.R.U32.HI R43, RZ, 0x10, R43 ;  /* 0x00000010ff2b7819 */ /* 0x000fe4000001162b */
[----:B------:R-:W-:Y:S01]  /*4a30*/  PRMT R39, R106, 0x5410, R103 ;  /* 0x000054106a277816 */ /* 0x000fe20000000067 */
[----:B------:R-:W-:Y:S01]  /*4a40*/  IMAD.U32 R103, R104, 0x10000, RZ ;  /* 0x0001000068677824 */ /* 0x000fe200078e00ff */
[----:B------:R-:W-:-:S02]  /*4a50*/  PRMT R101, R107, 0x5410, R101 ;  /* 0x000054106b657816 */ /* 0x000fc40000000065 */
[----:B------:R-:W-:Y:S01]  /*4a60*/  PRMT R99, R109, 0x5410, R99 ;  /* 0x000054106d637816 */ /* 0x000fe20000000063 */
[----:B------:R-:W-:Y:S01]  /*4a70*/  FMUL.FTZ R109, R98, R105 ;  /* 0x00000069626d7220 */ /* 0x000fe20000410000 */
[----:B------:R-:W-:Y:S01]  /*4a80*/  PRMT R107, R108, 0x5410, R43 ;  /* 0x000054106c6b7816 */ /* 0x000fe2000000002b */
[-C--:B------:R-:W-:Y:S01]  /*4a90*/  FMUL.FTZ R111, R98, R103.reuse ;  /* 0x00000067626f7220 */ /* 0x080fe20000410000 */
[----:B------:R-:W-:Y:S01]  /*4aa0*/  LOP3.LUT R97, R13, 0xffff0000, RZ, 0xc0, !PT ;  /* 0xffff00000d617812 */ /* 0x000fe200078ec0ff */
[----:B------:R-:W-:Y:S01]  /*4ab0*/  FFMA.FTZ R43, R96, R103, -R109 ;  /* 0x00000067602b7223 */ /* 0x000fe2000001086d */
[----:B------:R-:W-:Y:S01]  /*4ac0*/  LOP3.LUT R106, R102, 0xffff0000, RZ, 0xc0, !PT ;  /* 0xffff0000666a7812 */ /* 0x000fe200078ec0ff */
[----:B------:R-:W-:Y:S01]  /*4ad0*/  IMAD.U32 R103, R107, 0x10000, RZ ;  /* 0x000100006b677824 */ /* 0x000fe200078e00ff */
[----:B------:R-:W-:Y:S01]  /*4ae0*/  LOP3.LUT R98, R104, 0xffff0000, RZ, 0xc0, !PT ;  /* 0xffff000068627812 */ /* 0x000fe200078ec0ff */
[----:B------:R-:W-:Y:S01]  /*4af0*/  IMAD.U32 R102, R101, 0x10000, RZ ;  /* 0x0001000065667824 */ /* 0x000fe200078e00ff */
[----:B------:R-:W-:Y:S01]  /*4b00*/  LOP3.LUT R38, R9, 0xffff0000, RZ, 0xc0, !PT ;  /* 0xffff000009267812 */ /* 0x000fe200078ec0ff */
[C---:B------:R-:W-:Y:S01]  /*4b10*/  FMUL.FTZ R109, R97.reuse, R106 ;  /* 0x0000006a616d7220 */ /* 0x040fe20000410000 */
[CC--:B------:R-:W-:Y:S01]  /*4b20*/  FMUL.FTZ R104, R100.reuse, R103.reuse ;  /* 0x0000006764687220 */ /* 0x0c0fe20000410000 */
[----:B------:R-:W-:Y:S01]  /*4b30*/  FMUL.FTZ R97, R97, R98 ;  /* 0x0000006261617220 */ /* 0x000fe20000410000 */
[----:B------:R-:W-:Y:S01]  /*4b40*/  LOP3.LUT R15, R15, 0xffff0000, RZ, 0xc0, !PT ;  /* 0xffff00000f0f7812 */ /* 0x000fe200078ec0ff */
[----:B------:R-:W-:Y:S01]  /*4b50*/  FMUL.FTZ R100, R100, R102 ;  /* 0x0000006664647220 */ /* 0x000fe20000410000 */
[----:B------:R-:W-:Y:S01]  /*4b60*/  LOP3.LUT R107, R107, 0xffff0000, RZ, 0xc0, !PT ;  /* 0xffff00006b6b7812 */ /* 0x000fe200078ec0ff */
[C---:B------:R-:W-:Y:S01]  /*4b70*/  FFMA.FTZ R98, R38.reuse, R98, -R109 ;  /* 0x0000006226627223 */ /* 0x040fe2000001086d */
[----:B------:R-:W-:Y:S01]  /*4b80*/  FFMA.FTZ R97, R38, R106, R97 ;  /* 0x0000006a26617223 */ /* 0x000fe20000010061 */
[----:B------:R-:W-:Y:S01]  /*4b90*/  FFMA.FTZ R38, R41, R102, -R104 ;  /* 0x0000006629267223 */ /* 0x000fe20000010868 */
[----:B------:R-:W-:Y:S01]  /*4ba0*/  LOP3.LUT R101, R101, 0xffff0000, RZ, 0xc0, !PT ;  /* 0xffff000065657812 */ /* 0x000fe200078ec0ff */
[----:B------:R-:W-:Y:S01]  /*4bb0*/  FFMA.FTZ R41, R41, R103, R100 ;  /* 0x0000006729297223 */ /* 0x000fe20000010064 */
[----:B------:R-:W-:Y:S01]  /*4bc0*/  LOP3.LUT R36, R11, 0xffff0000, RZ, 0xc0, !PT ;  /* 0xffff00000b247812 */ /* 0x000fe200078ec0ff */
[----:B------:R-:W-:Y:S01]  /*4bd0*/  FMUL.FTZ R103, R15, R107 ;  /* 0x0000006b0f677220 */ /* 0x000fe20000410000 */
[----:B------:R-:W-:Y:S01]  /*4be0*/  FFMA.FTZ R96, R96, R105, R111 ;  /* 0x0000006960607223 */ /* 0x000fe2000001006f */
[----:B------:R-:W-:-:S02]  /*4bf0*/  IMAD.U32 R13, R12, 0x10000, RZ ;  /* 0x000100000c0d7824 */ /* 0x000fc400078e00ff */
[-C--:B------:R-:W-:Y:S01]  /*4c00*/  FMUL.FTZ R105, R15, R101.reuse ;  /* 0x000000650f697220 */ /* 0x080fe20000410000 */
[C---:B------:R-:W-:Y:S02]  /*4c10*/  IMAD.U32 R102, R99.reuse, 0x10000, RZ ;  /* 0x0001000063667824 */ /* 0x040fe400078e00ff */
[----:B------:R-:W-:Y:S01]  /*4c20*/  FFMA.FTZ R15, R36, R101, -R103 ;  /* 0x00000065240f7223 */ /* 0x000fe20000010867 */
[----:B------:R-:W-:Y:S01]  /*4c30*/  IMAD.U32 R100, R40, 0x10000, RZ ;  /* 0x0001000028647824 */ /* 0x000fe200078e00ff */
[----:B------:R-:W-:Y:S01]  /*4c40*/  LOP3.LUT R101, R99, 0xffff0000, RZ, 0xc0, !PT ;  /* 0xffff000063657812 */ /* 0x000fe200078ec0ff */
[----:B------:R-:W-:Y:S01]  /*4c50*/  IMAD.U32 R9, R8, 0x10000, RZ ;  /* 0x0001000008097824 */ /* 0x000fe200078e00ff */
[----:B------:R-:W-:Y:S01]  /*4c60*/  LOP3.LUT R99, R40, 0xffff0000, RZ, 0xc0, !PT ;  /* 0xffff000028637812 */ /* 0x000fe200078ec0ff */
[C---:B------:R-:W-:Y:S01]  /*4c70*/  FMUL.FTZ R40, R13.reuse, R102 ;  /* 0x000000660d287220 */ /* 0x040fe20000410000 */
[----:B------:R-:W-:Y:S01]  /*4c80*/  LOP3.LUT R12, R12, 0xffff0000, RZ, 0xc0, !PT ;  /* 0xffff00000c0c7812 */ /* 0x000fe200078ec0ff */
[-C--:B------:R-:W-:Y:S01]  /*4c90*/  FMUL.FTZ R13, R13, R100.reuse ;  /* 0x000000640d0d7220 */ /* 0x080fe20000410000 */
[----:B------:R-:W-:Y:S01]  /*4ca0*/  PRMT R42, R88, 0x5432, R42 ;  /* 0x00005432582a7816 */ /* 0x000fe2000000002a */
[----:B------:R-:W-:Y:S01]  /*4cb0*/  FFMA.FTZ R104, R36, R107, R105 ;  /* 0x0000006b24687223 */ /* 0x000fe20000010069 */
[----:B------:R-:W-:Y:S01]  /*4cc0*/  LOP3.LUT R8, R8, 0xffff0000, RZ, 0xc0, !PT ;  /* 0xffff000008087812 */ /* 0x000fe200078ec0ff */
[C---:B------:R-:W-:Y:S01]  /*4cd0*/  IMAD.U32 R11, R10.reuse, 0x10000, RZ ;  /* 0x000100000a0b7824 */ /* 0x040fe200078e00ff */
[----:B------:R-:W-:Y:S01]  /*4ce0*/  LOP3.LUT R37, R10, 0xffff0000, RZ, 0xc0, !PT ;  /* 0xffff00000a257812 */ /* 0x000fe200078ec0ff */
[C---:B------:R-:W-:Y:S01]  /*4cf0*/  FMUL.FTZ R103, R12.reuse, R101 ;  /* 0x000000650c677220 */ /* 0x040fe20000410000 */
        /* <DEDUP_REMOVED lines=29> */
.L_x_14415:
[----:B------:R-:W-:Y:S05]  /*4ed0*/  BSYNC B2 ;  /* 0x0000000000027941 */ /* 0x000fea0003800000 */
.L_x_14414:
[----:B------:R-:W-:Y:S01]  /*4ee0*/  ISETP.GE.AND P4, PT, R91, R85, PT ;  /* 0x000000555b00720c */ /* 0x000fe20003f86270 */
[----:B0-----:R0:W-:-:S12]  /*4ef0*/  ST.E.128 desc[UR42][R78.64], R8 ;  /* 0x000000084e007985 */ /* 0x0011d8000c101d2a */
[----:B------:R-:W-:-:S05]  /*4f00*/  @!P4 IMAD.WIDE R80, R91, 0x2, R80 ;  /* 0x000000025b50c825 */ /* 0x000fca00078e0250 */
[----:B---3--:R0:W-:Y:S02]  /*4f10*/  @!P4 ST.E.128 desc[UR42][R80.64], R12 ;  /* 0x0000000c5000c985 */ /* 0x0081e4000c101d2a */
.L_x_14413:
[----:B------:R-:W-:Y:S05]  /*4f20*/  BSYNC B1 ;  /* 0x0000000000017941 */ /* 0x000fea0003800000 */
.L_x_14412:
[----:B------:R-:W-:-:S03]  /*4f30*/  UMOV UR4, 0xffffffff ;  /* 0xffffffff00047882 */ /* 0x000fc60000000000 */
[----:B------:R-:W-:Y:S05]  /*4f40*/  BRA.DIV UR4, `(.L_x_14416) ;  /* 0x000001ba04047947 */ /* 0x000fea000b800000 */
[----:B--2---:R-:W2:Y:S04]  /*4f50*/  SHFL.IDX PT, R83, R83, 0x1, 0x1c1f ;  /* 0x003c1f0053537f89 */ /* 0x004ea800000e0000 */
[----:B------:R-:W0:Y:S02]  /*4f60*/  SHFL.IDX PT, R82, R82, 0x1, 0x1c1f ;  /* 0x003c1f0052527f89 */ /* 0x000e2400000e0000 */
.L_x_14728:
[----:B0-----:R-:W0:Y:S02]  /*4f70*/  S2R R8, SR_TID.X ;  /* 0x0000000000087919 */ /* 0x001e240000002100 */
[----:B0-----:R-:W-:-:S05]  /*4f80*/  VIADD R9, R8, 0xffffff80 ;  /* 0xffffff8008097836 */ /* 0x001fca0000000000 */
[----:B------:R-:W-:-:S04]  /*4f90*/  SHF.R.S32.HI R8, RZ, 0x1f, R9 ;  /* 0x0000001fff087819 */ /* 0x000fc80000011409 */
[----:B------:R-:W-:-:S04]  /*4fa0*/  LEA.HI R8, R8, R9, RZ, 0x2 ;  /* 0x0000000908087211 */ /* 0x000fc800078f10ff */
[----:B------:R-:W-:-:S05]  /*4fb0*/  SHF.R.S32.HI R8, RZ, 0x2, R8 ;  /* 0x00000002ff087819 */ /* 0x000fca0000011408 */
[----:B------:R-:W-:-:S05]  /*4fc0*/  VIADD R8, R8, 0x60 ;  /* 0x0000006008087836 */ /* 0x000fca0000000000 */
[----:B------:R-:W-:-:S13]  /*4fd0*/  ISETP.GE.OR P4, PT, R8, R76, P1 ;  /* 0x0000004c0800720c */ /* 0x000fda0000f86670 */
[----:B------:R-:W-:Y:S05]  /*4fe0*/  @P4 BRA `(.L_x_14399) ;  /* 0x0000000c000c4947 */ /* 0x000fea0003800000 */
[----:B------:R-:W5:Y:S04]  /*4ff0*/  LDL R11, [R1+0x38] ;  /* 0x00003800010b7983 */ /* 0x000f680000100800 */
[----:B------:R-:W3:Y:S04]  /*5000*/  LDL R10, [R1+0x64] ;  /* 0x00006400010a7983 */ /* 0x000ee80000100800 */
[----:B------:R-:W4:Y:S01]  /*5010*/  LDL R9, [R1+0x48] ;  /* 0x0000480001097983 */ /* 0x000f220000100800 */
[----:B------:R-:W-:Y:S01]  /*5020*/  SEL R87, R58, R87, !P0 ;  /* 0x000000573a577207 */ /* 0x000fe20004000000 */
[----:B------:R-:W-:Y:S01]  /*5030*/  BSSY B1, `(.L_x_14417) ;  /* 0x000006b000017945 */ /* 0x000fe20003800000 */
[----:B------:R-:W-:-:S02]  /*5040*/  LEA R36, P4, R6, R82, 0x1 ;  /* 0x0000005206247211 */ /* 0x000fc400078808ff */
[----:B------:R-:W-:Y:S02]  /*5050*/  SHF.R.S32.HI R8, RZ, 0x1f, R87 ;  /* 0x0000001fff087819 */ /* 0x000fe40000011457 */
[----:B--2---:R-:W-:Y:S02]  /*5060*/  LEA.HI.X R37, R6, R83, R4, 0x1, P4 ;  /* 0x0000005306257211 */ /* 0x004fe400020f0c04 */
[----:B------:R-:W-:-:S04]  /*5070*/  LEA.HI R8, R8, R87, RZ, 0x4 ;  /* 0x0000005708087211 */ /* 0x000fc800078f20ff */
[----:B------:R-:W-:-:S05]  /*5080*/  LEA.HI.SX32 R8, R8, R5, 0x1c ;  /* 0x0000000508087211 */ /* 0x000fca00078fe2ff */
[----:B------:R-:W-:-:S05]  /*5090*/  IMAD.SHL.U32 R38, R8, 0x8, RZ ;  /* 0x0000000808267824 */ /* 0x000fca00078e00ff */
[----:B-----5:R-:W-:-:S04]  /*50a0*/  LOP3.LUT R8, R11, 0x38, R38, 0xf8, !PT ;  /* 0x000000380b087812 */ /* 0x020fc800078ef826 */
[----:B---3--:R-:W-:-:S05]  /*50b0*/  LOP3.LUT R8, R8, R10, RZ, 0x3c, !PT ;  /* 0x0000000a08087212 */ /* 0x008fca00078e3cff */
[----:B----4-:R-:W-:Y:S02]  /*50c0*/  IMAD.IADD R8, R9, 0x1, R8 ;  /* 0x0000000109087824 */ /* 0x010fe400078e0208 */
[C---:B------:R-:W-:Y:S02]  /*50d0*/  IMAD R9, R23.reuse, 0x2000, R0 ;  /* 0x0000200017097824 */ /* 0x040fe400078e0200 */
[----:B------:R-:W-:Y:S02]  /*50e0*/  IMAD R11, R23, 0x2000, R8 ;  /* 0x00002000170b7824 */ /* 0x000fe400078e0208 */
[--C-:B------:R-:W-:Y:S02]  /*50f0*/  IMAD R9, R9, 0x2, R2.reuse ;  /* 0x0000000209097824 */ /* 0x100fe400078e0202 */
[----:B------:R-:W-:-:S04]  /*5100*/  IMAD R12, R11, 0x2, R2 ;  /* 0x000000020b0c7824 */ /* 0x000fc800078e0202 */
[----:B------:R-:W0:Y:S04]  /*5110*/  LDS.128 R8, [R9+0xe400] ;  /* 0x00e4000009087984 */ /* 0x000e280000000c00 */
[----:B------:R-:W2:Y:S01]  /*5120*/  LDS.128 R12, [R12+0xe400] ;  /* 0x00e400000c0c7984 */ /* 0x000ea20000000c00 */
[----:B------:R-:W-:Y:S05]  /*5130*/  @P3 BRA `(.L_x_14418) ;  /* 0x0000000400683947 */ /* 0x000fea0003800000 */
[----:B------:R-:W-:Y:S01]  /*5140*/  SHF.R.U32.HI R80, RZ, 0x10, R45 ;  /* 0x00000010ff507819 */ /* 0x000fe2000001162d */
[----:B0-----:R-:W-:Y:S01]  /*5150*/  IMAD.U32 R43, R9, 0x10000, RZ ;  /* 0x00010000092b7824 */ /* 0x001fe200078e00ff */
[--C-:B------:R-:W-:Y:S01]  /*5160*/  SHF.R.U32.HI R79, RZ, 0x10, R49.reuse ;  /* 0x00000010ff4f7819 */ /* 0x100fe20000011631 */
[----:B--2---:R-:W-:Y:S01]  /*5170*/  IMAD.U32 R40, R12, 0x10000, RZ ;  /* 0x000100000c287824 */ /* 0x004fe200078e00ff */
[----:B------:R-:W-:Y:S01]  /*5180*/  SHF.R.U64 R81, R48, 0x10, R49 ;  /* 0x0000001030517819 */ /* 0x000fe20000001231 */
[----:B------:R-:W-:Y:S01]  /*5190*/  IMAD.U32 R48, R15, 0x10000, RZ ;  /* 0x000100000f307824 */ /* 0x000fe200078e00ff */
[----:B------:R-:W-:Y:S01]  /*51a0*/  SHF.R.U64 R49, R50, 0x10, R51 ;  /* 0x0000001032317819 */ /* 0x000fe20000001233 */
[----:B------:R-:W-:Y:S01]  /*51b0*/  IMAD.U32 R39, R8, 0x10000, RZ ;  /* 0x0001000008277824 */ /* 0x000fe200078e00ff */
[----:B------:R-:W-:Y:S02]  /*51c0*/  PRMT R95, R95, 0x5410, R80 ;  /* 0x000054105f5f7816 */ /* 0x000fe40000000050 */
[----:B------:R-:W-:-:S02]  /*51d0*/  PRMT R92, R92, 0x5410, R79 ;  /* 0x000054105c5c7816 */ /* 0x000fc4000000004f */
[----:B------:R-:W-:Y:S02]  /*51e0*/  SHF.R.U32.HI R51, RZ, 0x10, R51 ;  /* 0x00000010ff337819 */ /* 0x000fe40000011633 */
[--C-:B------:R-:W-:Y:S01]  /*51f0*/  SHF.R.U64 R78, R46, 0x10, R47.reuse ;  /* 0x000000102e4e7819 */ /* 0x100fe2000000122f */
[C---:B------:R-:W-:Y:S01]  /*5200*/  IMAD.U32 R46, R13.reuse, 0x10000, RZ ;  /* 0x000100000d2e7824 */ /* 0x040fe200078e00ff */
[----:B------:R-:W-:Y:S02]  /*5210*/  SHF.R.U32.HI R87, RZ, 0x10, R47 ;  /* 0x00000010ff577819 */ /* 0x000fe4000001162f */
[----:B------:R-:W-:Y:S01]  /*5220*/  LOP3.LUT R47, R13, 0xffff0000, RZ, 0xc0, !PT ;  /* 0xffff00000d2f7812 */ /* 0x000fe200078ec0ff */
[----:B------:R-:W-:Y:S01]  /*5230*/  IMAD.U32 R13, R95, 0x10000, RZ ;  /* 0x000100005f0d7824 */ /* 0x000fe200078e00ff */
[----:B------:R-:W-:Y:S01]  /*5240*/  LOP3.LUT R42, R15, 0xffff0000, RZ, 0xc0, !PT ;  /* 0xffff00000f2a7812 */ /* 0x000fe200078ec0ff */
[----:B------:R-:W-:Y:S01]  /*5250*/  IMAD.U32 R15, R92, 0x10000, RZ ;  /* 0x000100005c0f7824 */ /* 0x000fe200078e00ff */
[----:B------:R-:W-:-:S02]  /*5260*/  PRMT R88, R88, 0x5410, R51 ;  /* 0x0000541058587816 */ /* 0x000fc40000000033 */
[----:B------:R-:W-:Y:S01]  /*5270*/  PRMT R93, R93, 0x5410, R78 ;  /* 0x000054105d5d7816 */ /* 0x000fe2000000004e */
[----:B------:R-:W-:Y:S01]  /*5280*/  FMUL.FTZ R50, R46, R15 ;  /* 0x0000000f2e327220 */ /* 0x000fe20000410000 */
[----:B------:R-:W-:Y:S01]  /*5290*/  LOP3.LUT R92, R92, 0xffff0000, RZ, 0xc0, !PT ;  /* 0xffff00005c5c7812 */ /* 0x000fe200078ec0ff */
[-C--:B------:R-:W-:Y:S01]  /*52a0*/  FMUL.FTZ R78, R46, R13.reuse ;  /* 0x0000000d2e4e7220 */ /* 0x080fe20000410000 */
[----:B------:R-:W-:Y:S01]  /*52b0*/  PRMT R84, R84, 0x5410, R87 ;  /* 0x0000541054547816 */ /* 0x000fe20000000057 */
[----:B------:R-:W-:Y:S01]  /*52c0*/  IMAD.U32 R46, R88, 0x10000, RZ ;  /* 0x00010000582e7824 */ /* 0x000fe200078e00ff */
[----:B------:R-:W-:Y:S01]  /*52d0*/  LOP3.LUT R95, R95, 0xffff0000, RZ, 0xc0, !PT ;  /* 0xffff00005f5f7812 */ /* 0x000fe200078ec0ff */
[C---:B------:R-:W-:Y:S01]  /*52e0*/  FFMA.FTZ R13, R43.reuse, R13, -R50 ;  /* 0x0000000d2b0d7223 */ /* 0x040fe20000010832 */
[----:B------:R-:W-:Y:S01]  /*52f0*/  SHF.R.U64 R91, R44, 0x10, R45 ;  /* 0x000000102c5b7819 */ /* 0x000fe2000000122d */
[----:B------:R-:W-:Y:S01]  /*5300*/  FFMA.FTZ R15, R43, R15, R78 ;  /* 0x0000000f2b0f7223 */ /* 0x000fe2000001004e */
[----:B------:R-:W-:Y:S01]  /*5310*/  LOP3.LUT R44, R9, 0xffff0000, RZ, 0xc0, !PT ;  /* 0xffff0000092c7812 */ /* 0x000fe200078ec0ff */
[----:B------:R-:W-:Y:S01]  /*5320*/  IMAD.U32 R45, R11, 0x10000, RZ ;  /* 0x000100000b2d7824 */ /* 0x000fe200078e00ff */
[----:B------:R-:W-:Y:S01]  /*5330*/  PRMT R86, R86, 0x5410, R49 ;  /* 0x0000541056567816 */ /* 0x000fe20000000031 */
[C---:B------:R-:W-:Y:S01]  /*5340*/  FMUL.FTZ R49, R47.reuse, R92 ;  /* 0x0000005c2f317220 */ /* 0x040fe20000410000 */
[----:B------:R-:W-:Y:S01]  /*5350*/  PRMT R94, R94, 0x5410, R91 ;  /* 0x000054105e5e7816 */ /* 0x000fe2000000005b */
[----:B------:R-:W-:Y:S01]  /*5360*/  IMAD.U32 R43, R84, 0x10000, RZ ;  /* 0x00010000542b7824 */ /* 0x000fe200078e00ff */
[----:B------:R-:W-:Y:S01]  /*5370*/  PRMT R90, R90, 0x5410, R81 ;  /* 0x000054105a5a7816 */ /* 0x000fe20000000051 */
[-C--:B------:R-:W-:Y:S01]  /*5380*/  FMUL.FTZ R47, R47, R95.reuse ;  /* 0x0000005f2f2f7220 */ /* 0x080fe20000410000 */
[----:B------:R-:W-:Y:S01]  /*5390*/  FMUL.FTZ R78, R48, R46 ;  /* 0x0000002e304e7220 */ /* 0x000fe20000410000 */
[----:B------:R-:W-:Y:S01]  /*53a0*/  FFMA.FTZ R50, R44, R95, -R49 ;  /* 0x0000005f2c327223 */ /* 0x000fe20000010831 */
[----:B------:R-:W-:Y:S01]  /*53b0*/  LOP3.LUT R88, R88, 0xffff0000, RZ, 0xc0, !PT ;  /* 0xffff000058587812 */ /* 0x000fe200078ec0ff */
[-C--:B------:R-:W-:Y:S01]  /*53c0*/  FMUL.FTZ R49, R48, R43.reuse ;  /* 0x0000002b30317220 */ /* 0x080fe20000410000 */
[----:B------:R-:W-:Y:S01]  /*53d0*/  LOP3.LUT R84, R84, 0xffff0000, RZ, 0xc0, !PT ;  /* 0xffff000054547812 */ /* 0x000fe200078ec0ff */
[----:B------:R-:W-:Y:S01]  /*53e0*/  FFMA.FTZ R92, R44, R92, R47 ;  /* 0x0000005c2c5c7223 */ /* 0x000fe2000001002f */
[----:B------:R-:W-:Y:S01]  /*53f0*/  FFMA.FTZ R78, R45, R43, -R78 ;  /* 0x0000002b2d4e7223 */ /* 0x000fe2000001084e */
[----:B------:R-:W-:-:S02]  /*5400*/  IMAD.U32 R43, R94, 0x10000, RZ ;  /* 0x000100005e2b7824 */ /* 0x000fc400078e00ff */
[----:B------:R-:W-:Y:S01]  /*5410*/  FFMA.FTZ R46, R45, R46, R49 ;  /* 0x0000002e2d2e7223 */ /* 0x000fe20000010031 */
[----:B------:R-:W-:Y:S02]  /*5420*/  IMAD.U32 R44, R90, 0x10000, RZ ;  /* 0x000100005a2c7824 */ /* 0x000fe400078e00ff */
[C---:B------:R-:W-:Y:S01]  /*5430*/  FMUL.FTZ R48, R42.reuse, R88 ;  /* 0x000000582a307220 */ /* 0x040fe20000410000 */
[----:B------:R-:W-:Y:S01]  /*5440*/  FMUL.FTZ R80, R42, R84 ;  /* 0x000000542a507220 */ /* 0x000fe20000410000 */
[CC--:B------:R-:W-:Y:S01]  /*5450*/  FMUL.FTZ R49, R40.reuse, R43.reuse ;  /* 0x0000002b28317220 */ /* 0x0c0fe20000410000 */
[-C--:B------:R-:W-:Y:S01]  /*5460*/  FMUL.FTZ R42, R40, R44.reuse ;  /* 0x0000002c282a7220 */ /* 0x080fe20000410000 */
[----:B------:R-:W-:Y:S01]  /*5470*/  LOP3.LUT R41, R11, 0xffff0000, RZ, 0xc0, !PT ;  /* 0xffff00000b297812 */ /* 0x000fe200078ec0ff */
[----:B------:R-:W-:Y:S01]  /*5480*/  IMAD.U32 R9, R10, 0x10000, RZ ;  /* 0x000100000a097824 */ /* 0x000fe200078e00ff */
[----:B------:R-:W-:Y:S01]  /*5490*/  LOP3.LUT R12, R12, 0xffff0000, RZ, 0xc0, !PT ;  /* 0xffff00000c0c7812 */ /* 0x000fe200078ec0ff */
[C---:B------:R-:W-:Y:S01]  /*54a0*/  FFMA.FTZ R42, R39.reuse, R43, -R42 ;  /* 0x0000002b272a7223 */ /* 0x040fe2000001082a */
[----:B------:R-:W-:Y:S01]  /*54b0*/  LOP3.LUT R47, R90, 0xffff0000, RZ, 0xc0, !PT ;  /* 0xffff00005a2f7812 */ /* 0x000fe200078ec0ff */
[----:B------:R-:W-:Y:S01]  /*54c0*/  FFMA.FTZ R49, R39, R44, R49 ;  /* 0x0000002c27317223 */ /* 0x000fe20000010031 */
[----:B------:R-:W-:Y:S01]  /*54d0*/  LOP3.LUT R45, R94, 0xffff0000, RZ, 0xc0, !PT ;  /* 0xffff00005e2d7812 */ /* 0x000fe200078ec0ff */
[----:B------:R-:W-:Y:S01]  /*54e0*/  IMAD.U32 R39, R86, 0x10000, RZ ;  /* 0x0001000056277824 */ /* 0x000fe200078e00ff */
[----:B------:R-:W-:Y:S01]  /*54f0*/  LOP3.LUT R11, R10, 0xffff0000, RZ, 0xc0, !PT ;  /* 0xffff00000a0b7812 */ /* 0x000fe200078ec0ff */
[C---:B------:R-:W-:Y:S01]  /*5500*/  IMAD.U32 R10, R14.reuse, 0x10000, RZ ;  /* 0x000100000e0a7824 */ /* 0x040fe200078e00ff */
[----:B------:R-:W-:Y:S01]  /*5510*/  LOP3.LUT R14, R14, 0xffff0000, RZ, 0xc0, !PT ;  /* 0xffff00000e0e7812 */ /* 0x000fe200078ec0ff */
[C---:B------:R-:W-:Y:S01]  /*5520*/  FFMA.FTZ R51, R41.reuse, R84, -R48 ;  /* 0x0000005429337223 */ /* 0x040fe20000010830 */
[----:B------:R-:W-:Y:S01]  /*5530*/  FFMA.FTZ R79, R41, R88, R80 ;  /* 0x00000058294f7223 */ /* 0x000fe20000010050 */
[----:B------:R-:W-:Y:S01]  /*5540*/  LOP3.LUT R86, R86, 0xffff0000, RZ, 0xc0, !PT ;  /* 0xffff000056567812 */ /* 0x000fe200078ec0ff */
[----:B------:R-:W-:Y:S01]  /*5550*/  FMUL.FTZ R41, R12, R47 ;  /* 0x0000002f0c297220 */ /* 0x000fe20000410000 */
[----:B------:R-:W-:Y:S01]  /*5560*/  LOP3.LUT R8, R8, 0xffff0000, RZ, 0xc0, !PT ;  /* 0xffff000008087812 */ /* 0x000fe200078ec0ff */
[----:B------:R-:W-:Y:S01]  /*5570*/  FMUL.FTZ R43, R12, R45 ;  /* 0x0000002d0c2b7220 */ /* 0x000fe20000410000 */
[C---:B------:R-:W-:Y:S01]  /*5580*/  IMAD.U32 R12, R93.reuse, 0x10000, RZ ;  /* 0x000100005d0c7824 */ /* 0x040fe200078e00ff */
[----:B------:R-:W-:Y:S01]  /*5590*/  LOP3.LUT R93, R93, 0xffff0000, RZ, 0xc0, !PT ;  /* 0xffff00005d5d7812 */ /* 0x000fe200078ec0ff */
[----:B------:R-:W-:Y:S01]  /*55a0*/  FMUL.FTZ R40, R10, R39 ;  /* 0x000000270a287220 */ /* 0x000fe20000410000 */
[----:B------:R-:W-:Y:S01]  /*55b0*/  FMUL.FTZ R44, R14, R86 ;  /* 0x000000560e2c7220 */ /* 0x000fe20000410000 */
[C---:B------:R-:W-:Y:S01]  /*55c0*/  FFMA.FTZ R41, R8.reuse, R45, -R41 ;  /* 0x0000002d08297223 */ /* 0x040fe20000010829 */
[----:B------:R-:W-:Y:S01]  /*55d0*/  FFMA.FTZ R8, R8, R47, R43 ;  /* 0x0000002f08087223 */ /* 0x000fe2000001002b */
        /* <DEDUP_REMOVED lines=14> */
[----:B------:R-:W-:-:S02]  /*56c0*/  F2FP.BF16.F32.PACK_AB R11, R51, R78 ;  /* 0x0000004e330b723e */ /* 0x000fc400000010ff */
[----:B------:R-:W-:-:S07]  /*56d0*/  F2FP.BF16.F32.PACK_AB R15, R79, R46 ;  /* 0x0000002e4f0f723e */ /* 0x000fce00000010ff */
.L_x_14418:
[----:B------:R-:W-:Y:S05]  /*56e0*/  BSYNC B1 ;  /* 0x0000000000017941 */ /* 0x000fea0003800000 */
.L_x_14417:
[----:B------:R-:W-:Y:S01]  /*56f0*/  ISETP.GE.AND P3, PT, R38, R85, PT ;  /* 0x000000552600720c */ /* 0x000fe20003f66270 */
[----:B0-----:R0:W-:Y:S02]  /*5700*/  ST.E.128 desc[UR42][R36.64], R8 ;  /* 0x0000000824007985 */ /* 0x0011e4000c101d2a */
[----:B0-----:R-:W-:Y:S02]  /*5710*/  IMAD.MOV.U32 R8, RZ, RZ, R82 ;  /* 0x000000ffff087224 */ /* 0x001fe400078e0052 */
[----:B------:R-:W-:-:S08]  /*5720*/  IMAD.MOV.U32 R9, RZ, RZ, R83 ;  /* 0x000000ffff097224 */ /* 0x000fd000078e0053 */
[----:B------:R-:W-:Y:S05]  /*5730*/  @P3 BRA `(.L_x_14399) ;  /* 0x0000000400383947 */ /* 0x000fea0003800000 */
[----:B------:R-:W-:-:S05]  /*5740*/  IMAD.WIDE R8, R38, 0x2, R8 ;  /* 0x0000000226087825 */ /* 0x000fca00078e0208 */
[----:B--2---:R0:W-:Y:S01]  /*5750*/  ST.E.128 desc[UR42][R8.64], R12 ;  /* 0x0000000c08007985 */ /* 0x0041e2000c101d2a */
[----:B------:R-:W-:Y:S05]  /*5760*/  BRA `(.L_x_14399) ;  /* 0x00000004002c7947 */ /* 0x000fea0003800000 */
.L_x_14380:
[----:B------:R-:W-:-:S06]  /*5770*/  UISETP.NE.AND UP0, UPT, UR39, 0x3, UPT ;  /* 0x000000032700788c */ /* 0x000fcc000bf05270 */
[----:B------:R-:W-:-:S13]  /*5780*/  PLOP3.LUT P5, PT, PT, PT, UP0, 0x80, 0x0 ;  /* 0x000000000000781c */ /* 0x000fda0003faf008 */
[----:B------:R-:W-:Y:S05]  /*5790*/  @!P5 BRA `(.L_x_14419) ;  /* 0x000000000004d947 */ /* 0x000fea0003800000 */
[----:B------:R-:W-:Y:S01]  /*57a0*/  BPT.TRAP 0x1 ;  /* 0x000000040000795c */ /* 0x000fe20000300000 */
.L_x_14419:
[----:B------:R-:W2:Y:S01]  /*57b0*/  LDL R8, [R1+0xc] ;  /* 0x00000c0001087983 */ /* 0x000ea20000100800 */
[----:B------:R-:W-:Y:S01]  /*57c0*/  IMAD R69, R23, 0x8, R2 ;  /* 0x0000000817457824 */ /* 0x000fe200078e0202 */
[----:B------:R-:W-:Y:S01]  /*57d0*/  BSSY B1, `(.L_x_14420) ;  /* 0x0000005000017945 */ /* 0x000fe20003800000 */
[----:B------:R-:W-:Y:S02]  /*57e0*/  SHF.R.S32.HI R74, RZ, 0x1f, R73 ;  /* 0x0000001fff4a7819 */ /* 0x000fe40000011449 */
[----:B--2---:R-:W-:-:S04]  /*57f0*/  SHF.L.U32 R77, R8, 0x1f, RZ ;  /* 0x0000001f084d7819 */ /* 0x004fc800000006ff */
[----:B------:R-:W0:Y:S02]  /*5800*/  SYNCS.PHASECHK.TRANS64.TRYWAIT P3, [R69+URZ+0x16890], R77 ;  /* 0x0168904d450075a7 */ /* 0x000e24000806017f */
[----:B0-----:R-:W-:Y:S05]  /*5810*/  @!P3 BRA `(.L_x_14421) ;  /* 0x000001b0001cb947 */ /* 0x001fea0003800000 */
.L_x_14729:
[----:B------:R-:W-:Y:S05]  /*5820*/  BSYNC B1 ;  /* 0x0000000000017941 */ /* 0x000fea0003800000 */
.L_x_14420:
        /* <DEDUP_REMOVED lines=20> */
[----:B-1----:R-:W-:-:S03]  /*5970*/  VIADD R14, R12, 0xffffff80 ;  /* 0xffffff800c0e7836 */ /* 0x002fc60000000000 */
[----:B------:R-:W-:Y:S02]  /*5980*/  LEA.HI.X R37, R8, UR7, R37, 0x1, P3 ;  /* 0x0000000708257c11 */ /* 0x000fe400098f0c25 */
[----:B------:R-:W-:-:S04]  /*5990*/  SHF.R.S32.HI R12, RZ, 0x1f, R14 ;  /* 0x0000001fff0c7819 */ /* 0x000fc8000001140e */
[----:B------:R-:W-:-:S04]  /*59a0*/  LEA.HI R12, R12, R14, RZ, 0x2 ;  /* 0x0000000e0c0c7211 */ /* 0x000fc800078f10ff */
[----:B------:R-:W-:-:S05]  /*59b0*/  SHF.R.S32.HI R12, RZ, 0x2, R12 ;  /* 0x00000002ff0c7819 */ /* 0x000fca000001140c */
[----:B------:R-:W-:-:S05]  /*59c0*/  IMAD.IADD R38, R76, 0x1, -R12 ;  /* 0x000000014c267824 */ /* 0x000fca00078e0a0c */
[----:B------:R-:W-:Y:S01]  /*59d0*/  ISETP.GE.AND P3, PT, R38, 0x1, PT ;  /* 0x000000012600780c */ /* 0x000fe20003f66270 */
[----:B------:R-:W-:-:S12]  /*59e0*/  BRA.DIV UR4, `(.L_x_14422) ;  /* 0x000001ae04bc7947 */ /* 0x000fd8000b800000 */
[----:B------:R1:W2:Y:S04]  /*59f0*/  SHFL.IDX PT, R8, R37, RZ, 0x1c1f ;  /* 0x001c1fff25087589 */ /* 0x0002a800000e0000 */
[----:B------:R1:W3:Y:S02]  /*5a00*/  SHFL.IDX PT, R9, R36, RZ, 0x1c1f ;  /* 0x001c1fff24097589 */ /* 0x0002e400000e0000 */
.L_x_14733:
[----:B------:R-:W-:Y:S04]  /*5a10*/  BSSY B1, `(.L_x_14423) ;  /* 0x000000e000017945 */ /* 0x000fe80003800000 */
[----:B------:R-:W-:Y:S05]  /*5a20*/  @!P3 BRA `(.L_x_14424) ;  /* 0x000000000030b947 */ /* 0x000fea0003800000 */
[----:B------:R-:W4:Y:S01]  /*5a30*/  LDL R10, [R1+0x8] ;  /* 0x00000800010a7983 */ /* 0x000f220000100800 */
[----:B------:R-:W-:Y:S02]  /*5a40*/  ULDC UR4, c[0x0][0x2f4] ;  /* 0x0000bd0000047ab9 */ /* 0x000fe40000000800 */
[----:B------:R-:W-:-:S13]  /*5a50*/  ISETP.GE.AND P3, PT, R16, UR4, PT ;  /* 0x0000000410007c0c */ /* 0x000fda000bf66270 */
[----:B---3--:R-:W-:-:S04]  /*5a60*/  @!P3 LEA R14, P4, R16, R9, 0x1 ;  /* 0x00000009100eb211 */ /* 0x008fc800078808ff */
[----:B--2---:R-:W-:Y:S02]  /*5a70*/  @!P3 LEA.HI.X R15, R16, R8, R17, 0x1, P4 ;  /* 0x00000008100fb211 */ /* 0x004fe400020f0c11 */
[----:B------:R-:W-:-:S13]  /*5a80*/  ISETP.GE.AND P4, PT, R19, UR4, PT ;  /* 0x0000000413007c0c */ /* 0x000fda000bf86270 */
[----:B------:R-:W-:-:S04]  /*5a90*/  @!P4 LEA R12, P6, R19, R9, 0x1 ;  /* 0x00000009130cc211 */ /* 0x000fc800078c08ff */
[----:B----4-:R-:W-:Y:S02]  /*5aa0*/  @!P4 LEA.HI.X R13, R19, R8, R10, 0x1, P6 ;  /* 0x00000008130dc211 */ /* 0x010fe400030f0c0a */
[----:B------:R-:W2:Y:S04]  /*5ab0*/  @!P3 LDS.128 R8, [R71+0xe000] ;  /* 0x00e000004708b984 */ /* 0x000ea80000000c00 */
[----:B--2---:R-:W-:Y:S04]  /*5ac0*/  @!P3 ST.E.128 desc[UR42][R14.64], R8 ;  /* 0x000000080e00b985 */ /* 0x004fe8000c101d2a */
[----:B------:R-:W2:Y:S04]  /*5ad0*/  @!P4 LDS.128 R8, [R70+0xe000] ;  /* 0x00e000004608c984 */ /* 0x000ea80000000c00 */
[----:B--2---:R4:W-:Y:S02]  /*5ae0*/  @!P4 ST.E.128 desc[UR42][R12.64], R8 ;  /* 0x000000080c00c985 */ /* 0x0049e4000c101d2a */
.L_x_14424:
[----:B------:R-:W-:Y:S05]  /*5af0*/  BSYNC B1 ;  /* 0x0000000000017941 */ /* 0x000fea0003800000 */
.L_x_14423:
[----:B------:R-:W-:-:S03]  /*5b00*/  UMOV UR4, 0xffffffff ;  /* 0xffffffff00047882 */ /* 0x000fc60000000000 */
[----:B------:R-:W-:Y:S05]  /*5b10*/  BRA.DIV UR4, `(.L_x_14425) ;  /* 0x000001ae04bc7947 */ /* 0x000fea000b800000 */
[----:B--2-4-:R2:W4:Y:S04]  /*5b20*/  SHFL.IDX PT, R8, R37, 0x1, 0x1c1f ;  /* 0x003c1f0025087f89 */ /* 0x01452800000e0000 */
[----:B---3--:R2:W3:Y:S02]  /*5b30*/  SHFL.IDX PT, R9, R36, 0x1, 0x1c1f ;  /* 0x003c1f0024097f89 */ /* 0x0084e400000e0000 */
.L_x_14737:
[----:B------:R-:W-:-:S13]  /*5b40*/  ISETP.GE.AND P3, PT, R38, 0x61, PT ;  /* 0x000000612600780c */ /* 0x000fda0003f66270 */
[----:B------:R-:W-:Y:S05]  /*5b50*/  @!P3 BRA `(.L_x_14399) ;  /* 0x000000000030b947 */ /* 0x000fea0003800000 */
[----:B------:R-:W5:Y:S01]  /*5b60*/  LDL R10, [R1+0x8] ;  /* 0x00000800010a7983 */ /* 0x000f620000100800 */
[----:B------:R-:W-:Y:S02]  /*5b70*/  ULDC UR4, c[0x0][0x2f4] ;  /* 0x0000bd0000047ab9 */ /* 0x000fe40000000800 */
[----:B------:R-:W-:-:S13]  /*5b80*/  ISETP.GE.AND P3, PT, R16, UR4, PT ;  /* 0x0000000410007c0c */ /* 0x000fda000bf66270 */
[----:B---3--:R-:W-:-:S04]  /*5b90*/  @!P3 LEA R14, P4, R16, R9, 0x1 ;  /* 0x00000009100eb211 */ /* 0x008fc800078808ff */
[----:B----4-:R-:W-:Y:S02]  /*5ba0*/  @!P3 LEA.HI.X R15, R16, R8, R17, 0x1, P4 ;  /* 0x00000008100fb211 */ /* 0x010fe400020f0c11 */
[----:B------:R-:W-:-:S13]  /*5bb0*/  ISETP.GE.AND P4, PT, R19, UR4, PT ;  /* 0x0000000413007c0c */ /* 0x000fda000bf86270 */
[----:B------:R-:W-:-:S04]  /*5bc0*/  @!P4 LEA R12, P6, R19, R9, 0x1 ;  /* 0x00000009130cc211 */ /* 0x000fc800078c08ff */
[----:B-----5:R-:W-:Y:S02]  /*5bd0*/  @!P4 LEA.HI.X R13, R19, R8, R10, 0x1, P6 ;  /* 0x00000008130dc211 */ /* 0x020fe400030f0c0a */
[----:B------:R-:W3:Y:S04]  /*5be0*/  @!P3 LDS.128 R8, [R71+0x11000] ;  /* 0x011000004708b984 */ /* 0x000ee80000000c00 */
[----:B---3--:R-:W-:Y:S04]  /*5bf0*/  @!P3 ST.E.128 desc[UR42][R14.64], R8 ;  /* 0x000000080e00b985 */ /* 0x008fe8000c101d2a */
[----:B------:R-:W3:Y:S04]  /*5c00*/  @!P4 LDS.128 R8, [R70+0x11000] ;  /* 0x011000004608c984 */ /* 0x000ee80000000c00 */
[----:B---3--:R3:W-:Y:S02]  /*5c10*/  @!P4 ST.E.128 desc[UR42][R12.64], R8 ;  /* 0x000000080c00c985 */ /* 0x0087e4000c101d2a */
.L_x_14399:
[----:B------:R-:W-:Y:S05]  /*5c20*/  BSYNC B0 ;  /* 0x0000000000007941 */ /* 0x000fea0003800000 */
.L_x_14379:
[----:B0-234-:R-:W0:Y:S01]  /*5c30*/  S2R R8, SR_TID.X ;  /* 0x0000000000087919 */ /* 0x01de220000002100 */
        /* <DEDUP_REMOVED lines=8> */
[----:B--2---:R2:W-:Y:S01]  /*5cc0*/  BAR.SYNC.DEFER_BLOCKING R60, 0x80 ;  /* 0x0002003c0000751d */ /* 0x0045e20000010000 */
[----:B0-----:R-:W-:-:S13]  /*5cd0*/  LOP3.LUT P3, RZ, R8, 0x7f, RZ, 0xc0, !PT ;  /* 0x0000007f08ff7812 */ /* 0x001fda000786c0ff */
[----:B------:R-:W-:-:S05]  /*5ce0*/  @!P3 VIADD R8, R69, 0x168a0 ;  /* 0x000168a04508b836 */ /* 0x000fca0000000000 */
[----:B------:R-:W-:-:S04]  /*5cf0*/  @!P3 PRMT R8, RZ, 0x654, R8 ;  /* 0x00000654ff08b816 */ /* 0x000fc80000000008 */
[----:B------:R2:W-:Y:S01]  /*5d00*/  @!P3 SYNCS.ARRIVE.TRANS64.RED.A1T0 RZ, [R8+URZ], RZ ;  /* 0x000000ff08ffb9a7 */ /* 0x0005e2000810043f */
[----:B------:R-:W-:Y:S05]  /*5d10*/  @!P5 BRA `(.L_x_14427) ;  /* 0x000000000004d947 */ /* 0x000fea0003800000 */
[----:B------:R-:W-:Y:S01]  /*5d20*/  BPT.TRAP 0x1 ;  /* 0x000000040000795c */ /* 0x000fe20000300000 */
.L_x_14427:
[----:B------:R-:W-:Y:S05]  /*5d30*/  BSYNC B0 ;  /* 0x0000000000007941 */ /* 0x000fea0003800000 */
.L_x_14426:
[----:B------:R-:W0:Y:S01]  /*5d40*/  SYNCS.PHASECHK.TRANS64.TRYWAIT P4, [R69+URZ+0x168b0], R77 ;  /* 0x0168b04d450075a7 */ /* 0x000e22000808017f */
[----:B------:R-:W-:Y:S01]  /*5d50*/  ULDC UR40, c[0x0][0x2f4] ;  /* 0x0000bd0000287ab9 */ /* 0x000fe20000000800 */
[----:B------:R-:W-:Y:S04]  /*5d60*/  BSSY B0, `(.L_x_14428) ;  /* 0x0000002000007945 */ /* 0x000fe80003800000 */
[----:B0-----:R-:W-:Y:S05]  /*5d70*/  @!P4 BRA `(.L_x_14429) ;  /* 0x000001ac0070c947 */ /* 0x001fea0003800000 */
.L_x_14738:
[----:B------:R-:W-:Y:S05]  /*5d80*/  BSYNC B0 ;  /* 0x0000000000007941 */ /* 0x000fea0003800000 */
.L_x_14428:
[----:B------:R3:W5:Y:S01]  /*5d90*/  LDL R38, [R1+0x8] ;  /* 0x0000080001267983 */ /* 0x0007620000100800 */
[----:B------:R-:W-:Y:S01]  /*5da0*/  ULDC.64 UR4, c[0x0][0x328] ;  /* 0x0000ca0000047ab9 */ /* 0x000fe20000000a00 */
[----:B------:R-:W-:Y:S01]  /*5db0*/  ULDC.64 UR6, c[0x0][0x318] ;  /* 0x0000c60000067ab9 */ /* 0x000fe20000000a00 */
[----:B------:R-:W-:Y:S01]  /*5dc0*/  IMAD R74, R74, UR4, RZ ;  /* 0x000000044a4a7c24 */ /* 0x000fe2000f8e02ff */
[----:B------:R-:W4:Y:S01]  /*5dd0*/  S2R R10, SR_TID.X ;  /* 0x00000000000a7919 */ /* 0x000f220000002100 */
[C---:B--2---:R-:W-:Y:S01]  /*5de0*/  IMAD.WIDE.U32 R8, R73.reuse, UR4, RZ ;  /* 0x0000000449087c25 */ /* 0x044fe2000f8e00ff */
[----:B------:R-:W-:Y:S03]  /*5df0*/  BSSY B0, `(.L_x_14430) ;  /* 0x0000020000007945 */ /* 0x000fe60003800000 */
        /* <DEDUP_REMOVED lines=10> */
[----:B-1----:R-:W-:-:S04]  /*5ea0*/  LEA R36, P4, R8, UR6, 0x1 ;  /* 0x0000000608247c11 */ /* 0x002fc8000f8808ff */
[----:B------:R-:W-:Y:S01]  /*5eb0*/  LEA.HI.X R37, R8, UR7, R9, 0x1, P4 ;  /* 0x0000000708257c11 */ /* 0x000fe2000a0f0c09 */
[----:B----4-:R-:W-:Y:S01]  /*5ec0*/  VIADD R11, R10, 0xffffff80 ;  /* 0xffffff800a0b7836 */ /* 0x010fe20000000000 */
[----:B------:R3:W1:Y:S04]  /*5ed0*/  SHFL.IDX PT, R12, R36, RZ, 0x1c1f ;  /* 0x001c1fff240c7589 */ /* 0x00066800000e0000 */
[----:B------:R-:W-:Y:S01]  /*5ee0*/  SHF.R.S32.HI R10, RZ, 0x1f, R11 ;  /* 0x0000001fff0a7819 */ /* 0x000fe2000001140b */
[----:B------:R3:W2:Y:S03]  /*5ef0*/  SHFL.IDX PT, R8, R37, RZ, 0x1c1f ;  /* 0x001c1fff25087589 */ /* 0x0006a600000e0000 */
[----:B------:R-:W-:-:S04]  /*5f00*/  LEA.HI R10, R10, R11, RZ, 0x2 ;  /* 0x0000000b0a0a7211 */ /* 0x000fc800078f10ff */
[----:B------:R-:W-:-:S05]  /*5f10*/  SHF.R.S32.HI R10, RZ, 0x2, R10 ;  /* 0x00000002ff0a7819 */ /* 0x000fca000001140a */
[----:B------:R-:W-:-:S05]  /*5f20*/  IMAD.IADD R76, R76, 0x1, -R10 ;  /* 0x000000014c4c7824 */ /* 0x000fca00078e0a0a */
[----:B------:R-:W-:-:S13]  /*5f30*/  ISETP.GE.AND P4, PT, R76, 0x1, PT ;  /* 0x000000014c00780c */ /* 0x000fda0003f86270 */
[----:B-123--:R-:W-:Y:S05]  /*5f40*/  @!P4 BRA `(.L_x_14431) ;  /* 0x000000000028c947 */ /* 0x00efea0003800000 */
[----:B------:R-:W-:-:S13]  /*5f50*/  ISETP.GE.AND P4, PT, R16, UR40, PT ;  /* 0x0000002810007c0c */ /* 0x000fda000bf86270 */
[----:B------:R-:W-:-:S04]  /*5f60*/  @!P4 LEA R14, P5, R16, R12, 0x1 ;  /* 0x0000000c100ec211 */ /* 0x000fc800078a08ff */
[----:B------:R-:W-:Y:S02]  /*5f70*/  @!P4 LEA.HI.X R15, R16, R8, R17, 0x1, P5 ;  /* 0x00000008100fc211 */ /* 0x000fe400028f0c11 */
[----:B------:R-:W-:-:S13]  /*5f80*/  ISETP.GE.AND P5, PT, R19, UR40, PT ;  /* 0x0000002813007c0c */ /* 0x000fda000bfa6270 */
[----:B------:R-:W-:-:S04]  /*5f90*/  @!P5 LEA R12, P6, R19, R12, 0x1 ;  /* 0x0000000c130cd211 */ /* 0x000fc800078c08ff */
[----:B-----5:R-:W-:Y:S02]  /*5fa0*/  @!P5 LEA.HI.X R13, R19, R8, R38, 0x1, P6 ;  /* 0x00000008130dd211 */ /* 0x020fe400030f0c26 */
[----:B------:R-:W1:Y:S04]  /*5fb0*/  @!P4 LDS.128 R8, [R71] ;  /* 0x000000004708c984 */ /* 0x000e680000000c00 */
[----:B-1----:R-:W-:Y:S04]  /*5fc0*/  @!P4 ST.E.128 desc[UR42][R14.64], R8 ;  /* 0x000000080e00c985 */ /* 0x002fe8000c101d2a */
[----:B------:R-:W1:Y:S04]  /*5fd0*/  @!P5 LDS.128 R8, [R70] ;  /* 0x000000004608d984 */ /* 0x000e680000000c00 */
[----:B-1----:R1:W-:Y:S02]  /*5fe0*/  @!P5 ST.E.128 desc[UR42][R12.64], R8 ;  /* 0x000000080c00d985 */ /* 0x0023e4000c101d2a */
.L_x_14431:
[----:B------:R-:W-:Y:S05]  /*5ff0*/  BSYNC B0 ;  /* 0x0000000000007941 */ /* 0x000fea0003800000 */
.L_x_14430:
[----:B------:R-:W-:Y:S01]  /*6000*/  ISETP.GE.AND P4, PT, R76, 0x61, PT ;  /* 0x000000614c00780c */ /* 0x000fe20003f86270 */
[----:B------:R-:W2:Y:S01]  /*6010*/  SHFL.IDX PT, R37, R37, 0x1, 0x1c1f ;  /* 0x003c1f0025257f89 */ /* 0x000ea200000e0000 */
[----:B------:R-:W-:Y:S03]  /*6020*/  BSSY B0, `(.L_x_14432) ;  /* 0x000000d000007945 */ /* 0x000fe60003800000 */
[----:B-1----:R1:W3:Y:S08]  /*6030*/  SHFL.IDX PT, R12, R36, 0x1, 0x1c1f ;  /* 0x003c1f00240c7f89 */ /* 0x0022f000000e0000 */
[----:B-1----:R-:W-:Y:S05]  /*6040*/  @!P4 BRA `(.L_x_14433) ;  /* 0x000000000028c947 */ /* 0x002fea0003800000 */
[----:B------:R-:W-:-:S13]  /*6050*/  ISETP.GE.AND P4, PT, R16, UR40, PT ;  /* 0x0000002810007c0c */ /* 0x000fda000bf86270 */
[----:B------:R-:W1:Y:S01]  /*6060*/  @!P4 LDS.128 R8, [R71+0x3000] ;  /* 0x003000004708c984 */ /* 0x000e620000000c00 */
[----:B---3--:R-:W-:-:S04]  /*6070*/  @!P4 LEA R14, P5, R16, R12, 0x1 ;  /* 0x0000000c100ec211 */ /* 0x008fc800078a08ff */
[----:B--2---:R-:W-:Y:S02]  /*6080*/  @!P4 LEA.HI.X R15, R16, R37, R17, 0x1, P5 ;  /* 0x00000025100fc211 */ /* 0x004fe400028f0c11 */
[----:B------:R-:W-:-:S13]  /*6090*/  ISETP.GE.AND P5, PT, R19, UR40, PT ;  /* 0x0000002813007c0c */ /* 0x000fda000bfa6270 */
[----:B------:R-:W-:-:S04]  /*60a0*/  @!P5 LEA R12, P6, R19, R12, 0x1 ;  /* 0x0000000c130cd211 */ /* 0x000fc800078c08ff */
[----:B-----5:R-:W-:Y:S01]  /*60b0*/  @!P5 LEA.HI.X R13, R19, R37, R38, 0x1, P6 ;  /* 0x00000025130dd211 */ /* 0x020fe200030f0c26 */
[----:B-1----:R-:W-:Y:S04]  /*60c0*/  @!P4 ST.E.128 desc[UR42][R14.64], R8 ;  /* 0x000000080e00c985 */ /* 0x002fe8000c101d2a */
[----:B------:R-:W1:Y:S04]  /*60d0*/  @!P5 LDS.128 R8, [R70+0x3000] ;  /* 0x003000004608d984 */ /* 0x000e680000000c00 */
[----:B-1----:R1:W-:Y:S02]  /*60e0*/  @!P5 ST.E.128 desc[UR42][R12.64], R8 ;  /* 0x000000080c00d985 */ /* 0x0023e4000c101d2a */
.L_x_14433:
[----:B------:R-:W-:Y:S05]  /*60f0*/  BSYNC B0 ;  /* 0x0000000000007941 */ /* 0x000fea0003800000 */
.L_x_14432:
[----:B-1----:R-:W4:Y:S01]  /*6100*/  LDL.LU R9, [R1+0xc] ;  /* 0x00000c0001097983 */ /* 0x002f220000300800 */
[----:B0-----:R-:W-:Y:S01]  /*6110*/  @!P3 VIADD R69, R69, 0x168c0 ;  /* 0x000168c04545b836 */ /* 0x001fe20000000000 */
[----:B------:R-:W-:Y:S01]  /*6120*/  LOP3.LUT P4, RZ, R18, 0x1, RZ, 0xc0, !PT ;  /* 0x0000000112ff7812 */ /* 0x000fe2000788c0ff */
[----:B------:R-:W-:Y:S01]  /*6130*/  VIADD R23, R23, 0x1 ;  /* 0x0000000117177836 */ /* 0x000fe20000000000 */
        /* <DEDUP_REMOVED lines=10> */
[----:B------:R-:W-:Y:S02]  /*61e0*/  SEL R8, RZ, 0x1, P3 ;  /* 0x00000001ff087807 */ /* 0x000fe40001800000 */
[----:B------:R-:W-:Y:S02]  /*61f0*/  SEL R23, R23, RZ, P3 ;  /* 0x000000ff17177207 */ /* 0x000fe40001800000 */
[----:B----4-:R-:W-:-:S05]  /*6200*/  LOP3.LUT R9, R9, R8, RZ, 0x3c, !PT ;  /* 0x0000000809097212 */ /* 0x010fca00078e3cff */
[----:B------:R0:W-:Y:S01]  /*6210*/  STL [R1+0xc], R9 ;  /* 0x00000c0901007387 */ /* 0x0001e20000100800 */
[----:B------:R-:W-:Y:S05]  /*6220*/  @P4 BRA `(.L_x_14434) ;  /* 0xffffffc000d84947 */ /* 0x000fea000383ffff */
[----:B0-----:R-:W0:Y:S01]  /*6230*/  S2R R9, SR_TID.X ;  /* 0x0000000000097919 */ /* 0x001e220000002100 */
[----:B------:R-:W-:Y:S02]  /*6240*/  PLOP3.LUT P0, PT, PT, PT, PT, 0x8, 0x0 ;  /* 0x000000000000781c */ /* 0x000fe40003f0e170 */
[----:B0-----:R-:W-:-:S04]  /*6250*/  SHF.R.U32.HI R9, RZ, 0x7, R9 ;  /* 0x00000007ff097819 */ /* 0x001fc80000011609 */
[----:B------:R-:W-:-:S13]  /*6260*/  ISETP.NE.AND P4, PT, R9, 0x1, PT ;  /* 0x000000010900780c */ /* 0x000fda0003f85270 */
[----:B------:R-:W-:Y:S06]  /*6270*/  @!P4 BAR.ARV 0x9, 0x100 ;  /* 0x024400000000cb1d */ /* 0x000fec0000002000 */
.L_x_14374:
[----:B------:R-:W4:Y:S01]  /*6280*/  LDL R10, [R1+0x14] ;  /* 0x00001400010a7983 */ /* 0x000f220000100800 */
[----:B------:R-:W0:Y:S03]  /*6290*/  LDC R0, c[0x0][0x448] ;  /* 0x00011200ff007b82 */ /* 0x000e260000000800 */
[----:B------:R-:W2:Y:S05]  /*62a0*/  LDL R5, [R1] ;  /* 0x0000000001057983 */ /* 0x000eaa0000100800 */
[----:B------:R-:W1:Y:S01]  /*62b0*/  LDC.64 R6, c[0x0][0x9e0] ;  /* 0x00027800ff067b82 */ /* 0x000e620000000a00 */
[----:B0-----:R-:W-:-:S13]  /*62c0*/  ISETP.NE.AND P1, PT, R0, 0x1, PT ;  /* 0x000000010000780c */ /* 0x001fda0003f25270 */
[----:B------:R-:W0:Y:S08]  /*62d0*/  @P1 LDC R3, c[0x0][0x44c] ;  /* 0x00011300ff031b82 */ /* 0x000e300000000800 */
[----:B------:R-:W3:Y:S01]  /*62e0*/  @P1 LDC R4, c[0x0][0x450] ;  /* 0x00011400ff041b82 */ /* 0x000ee20000000800 */
[----:B-1----:R-:W-:Y:S01]  /*62f0*/  ISETP.GE.AND P2, PT, R7, 0x1, PT ;  /* 0x000000010700780c */ /* 0x002fe20003f46270 */
[----:B----4-:R-:W-:-:S04]  /*6300*/  VIADD R0, R10, 0xbf ;  /* 0x000000bf0a007836 */ /* 0x010fc80000000000 */
[----:B0-----:R-:W-:Y:S01]  /*6310*/  @P1 IMAD.HI.U32 R3, R0, R3, RZ ;  /* 0x0000000300031227 */ /* 0x001fe200078e00ff */
[----:B--2---:R-:W-:-:S04]  /*6320*/  IADD3 R5, R5, 0x1, -R156 ;  /* 0x0000000105057810 */ /* 0x004fc80007ffe89c */
[----:B---3--:R-:W-:-:S05]  /*6330*/  @P1 SHF.R.U32.HI R0, RZ, R4, R3 ;  /* 0x00000004ff001219 */ /* 0x008fca0000011603 */
[----:B------:R-:W-:Y:S01]  /*6340*/  IMAD.IADD R5, R5, 0x1, R0 ;  /* 0x0000000105057824 */ /* 0x000fe200078e0200 */
[----:B------:R-:W-:Y:S06]  /*6350*/  @P0 BRA `(.L_x_14435) ;  /* 0x00000000000c0947 */ /* 0x000fec0003800000 */
[----:B------:R-:W0:Y:S01]  /*6360*/  FENCE.VIEW.ASYNC.G ;  /* 0x00000000000073c6 */ /* 0x000e220000000100 */
[----:B------:R-:W-:Y:S05]  /*6370*/  WARPSYNC.ALL ;  /* 0x0000000000007948 */ /* 0x000fea0003800000 */
[----:B0-----:R-:W-:Y:S06]  /*6380*/  BAR.ARV 0xc, 0x200 ;  /* 0x0308000000007b1d */ /* 0x001fec0000002000 */
.L_x_14435:
        /* <DEDUP_REMOVED lines=13> */
.L_x_14438:
[----:B------:R-:W-:-:S13]  /*6460*/  ISETP.NE.AND P0, PT, R7, 0x1, PT ;  /* 0x000000010700780c */ /* 0x000fda0003f05270 */
[----:B------:R-:W0:Y:S02]  /*6470*/  @P0 LDC.64 R4, c[0x0][0x9e8] ;  /* 0x00027a00ff040b82 */ /* 0x000e240000000a00 */
[----:B0-----:R-:W-:-:S05]  /*6480*/  @P0 IMAD.HI.U32 R4, R3, R4, RZ ;  /* 0x0000000403040227 */ /* 0x001fca00078e00ff */
[----:B------:R-:W-:-:S07]  /*6490*/  @P0 SHF.R.U32.HI R3, RZ, R5, R4 ;  /* 0x00000005ff030219 */ /* 0x000fce0000011604 */
.L_x_14439:
[----:B------:R-:W-:Y:S05]  /*64a0*/  BSYNC B0 ;  /* 0x0000000000007941 */ /* 0x000fea0003800000 */
.L_x_14437:
[----:B------:R-:W-:-:S05]  /*64b0*/  IMAD R3, R3, R7, R7 ;  /* 0x0000000703037224 */ /* 0x000fca00078e0207 */
[----:B------:R-:W-:-:S07]  /*64c0*/  VIMNMX R0, R0, R3, PT ;  /* 0x0000000300007248 */ /* 0x000fce0003fe0100 */
.L_x_14436:
[----:B------:R-:W0:Y:S01]  /*64d0*/  @P1 LDC R4, c[0x0][0x44c] ;  /* 0x00011300ff041b82 */ /* 0x000e220000000800 */
[----:B------:R-:W-:Y:S01]  /*64e0*/  VIADD R0, R0, 0x7f ;  /* 0x0000007f00007836 */ /* 0x000fe20000000000 */
[----:B------:R-:W-:-:S04]  /*64f0*/  ULDC UR4, c[0x0][0x9dc] ;  /* 0x0002770000047ab9 */ /* 0x000fc80000000800 */
[----:B------:R-:W-:Y:S02]  /*6500*/  SHF.R.S32.HI R3, RZ, 0x1f, R0 ;  /* 0x0000001fff037819 */ /* 0x000fe40000011400 */
[----:B------:R-:W1:Y:S02]  /*6510*/  @P1 LDC R6, c[0x0][0x450] ;  /* 0x00011400ff061b82 */ /* 0x000e640000000800 */
[----:B------:R-:W-:-:S04]  /*6520*/  LEA.HI R3, R3, R0, RZ, 0x7 ;  /* 0x0000000003037211 */ /* 0x000fc800078f38ff */
[----:B------:R-:W-:-:S04]  /*6530*/  SHF.R.S32.HI R0, RZ, 0x7, R3 ;  /* 0x00000007ff007819 */ /* 0x000fc80000011403 */
[----:B------:R-:W-:Y:S01]  /*6540*/  VIMNMX R29, R29, R0, PT ;  /* 0x000000001d1d7248 */ /* 0x000fe20003fe0100 */
[----:B0-----:R-:W-:-:S04]  /*6550*/  @P1 IMAD.HI.U32 R5, R10, R4, RZ ;  /* 0x000000040a051227 */ /* 0x001fc800078e00ff */
[----:B------:R-:W-:Y:S01]  /*6560*/  IMAD.MOV.U32 R4, RZ, RZ, R10 ;  /* 0x000000ffff047224 */ /* 0x000fe200078e000a */
        /* <DEDUP_REMOVED lines=14> */
.L_x_14442:
[----:B------:R-:W-:-:S13]  /*6650*/  ISETP.NE.AND P0, PT, R7, 0x1, PT ;  /* 0x000000010700780c */ /* 0x000fda0003f05270 */
[----:B------:R-:W0:Y:S02]  /*6660*/  @P0 LDC.64 R4, c[0x0][0x9e8] ;  /* 0x00027a00ff040b82 */ /* 0x000e240000000a00 */
[----:B0-----:R-:W-:-:S05]  /*6670*/  @P0 IMAD.HI.U32 R4, R3, R4, RZ ;  /* 0x0000000403040227 */ /* 0x001fca00078e00ff */
[----:B------:R-:W-:-:S07]  /*6680*/  @P0 SHF.R.U32.HI R3, RZ, R5, R4 ;  /* 0x00000005ff030219 */ /* 0x000fce0000011604 */
.L_x_14443:
[----:B------:R-:W-:Y:S05]  /*6690*/  BSYNC B0 ;  /* 0x0000000000007941 */ /* 0x000fea0003800000 */
.L_x_14441:
[----:B------:R-:W-:-:S05]  /*66a0*/  IMAD R3, R3, R7, RZ ;  /* 0x0000000703037224 */ /* 0x000fca00078e02ff */
[----:B------:R-:W-:-:S07]  /*66b0*/  VIMNMX R0, R0, R3, !PT ;  /* 0x0000000300007248 */ /* 0x000fce0007fe0100 */
.L_x_14440:
        /* <DEDUP_REMOVED lines=40> */
.L_x_14445:
[----:B------:R-:W-:Y:S05]  /*6940*/  BSYNC B0 ;  /* 0x0000000000007941 */ /* 0x000fea0003800000 */
.L_x_14444:
        /* <DEDUP_REMOVED lines=19> */
[----:B--2---:R-:W-:-:S05]  /*6a80*/  IMAD R0, R0, R88, R9 ;  /* 0x0000005800007224 */ /* 0x004fca00078e0209 */
[----:B------:R0:W-:Y:S01]  /*6a90*/  STL [R1+0x3c], R0 ;  /* 0x00003c0001007387 */ /* 0x0001e20000100800 */
[----:B------:R-:W-:-:S04]  /*6aa0*/  VIADDMNMX R88, R0, R88, R29, PT ;  /* 0x0000005800587246 */ /* 0x000fc8000380011d */
        /* <DEDUP_REMOVED lines=11> */
.L_x_14741:
        /* <DEDUP_REMOVED lines=28> */
.L_x_14449:
[----:B------:R-:W-:Y:S05]  /*6d20*/  BSYNC B6 ;  /* 0x0000000000067941 */ /* 0x000fea0003800000 */
.L_x_14448:
        /* <DEDUP_REMOVED lines=8> */
[----:B------:R1:W2:Y:S03]  /*6db0*/  SYNCS.PHASECHK.TRANS64.TRYWAIT P0, [R2+URZ+0x16800], R3 ;  /* 0x01680003020075a7 */ /* 0x0002a6000800017f */
[----:B--2---:R-:W-:Y:S05]  /*6dc0*/  @!P0 NANOSLEEP.SYNCS 0x989680 ;  /* 0x009896800000895d */ /* 0x004fea0003900000 */
[----:B------:R-:W2:Y:S01]  /*6dd0*/  @!P0 SYNCS.PHASECHK.TRANS64 P0, [R2+URZ+0x16800], R3 ;  /* 0x01680003020085a7 */ /* 0x000ea2000800007f */
[----:B------:R-:W-:Y:S04]  /*6de0*/  BSSY B0, `(.L_x_14451) ;  /* 0x0000006000007945 */ /* 0x000fe80003800000 */
[----:B--2---:R-:W-:Y:S05]  /*6df0*/  @P0 BRA `(.L_x_14452) ;  /* 0x0000000000100947 */ /* 0x004fea0003800000 */
.L_x_14453:
[----:B--2---:R2:W3:Y:S02]  /*6e00*/  SYNCS.PHASECHK.TRANS64.TRYWAIT P0, [R2+URZ+0x16800], R3 ;  /* 0x01680003020075a7 */ /* 0x0044e4000800017f */
[----:B---3--:R-:W-:Y:S05]  /*6e10*/  @!P0 NANOSLEEP.SYNCS 0x989680 ;  /* 0x009896800000895d */ /* 0x008fea0003900000 */
[----:B------:R-:W3:Y:S02]  /*6e20*/  @!P0 SYNCS.PHASECHK.TRANS64 P0, [R2+URZ+0x16800], R3 ;  /* 0x01680003020085a7 */ /* 0x000ee4000800007f */
[----:B---3--:R-:W-:Y:S05]  /*6e30*/  @!P0 BRA `(.L_x_14453) ;  /* 0xfffffffc00f08947 */ /* 0x008fea000383ffff */
.L_x_14452:
[----:B------:R-:W-:Y:S05]  /*6e40*/  BSYNC B0 ;  /* 0x0000000000007941 */ /* 0x000fea0003800000 */
.L_x_14451:
[----:B------:R-:W-:Y:S05]  /*6e50*/  BRA `(.L_x_14454) ;  /* 0x0000003000587947 */ /* 0x000fea0003800000 */
.L_x_14450:
        /* <DEDUP_REMOVED lines=30> */
.L_x_14456:
[----:B------:R-:W-:Y:S05]  /*7040*/  BSYNC B6 ;  /* 0x0000000000067941 */ /* 0x000fea0003800000 */
.L_x_14455:
[----:B------:R-:W2:Y:S01]  /*7050*/  LDL R21, [R1+0x14] ;  /* 0x0000140001157983 */ /* 0x000ea20000100800 */
[----:B------:R-:W-:Y:S01]  /*7060*/  ULDC.U8 UR4, c[0x0][0x410] ;  /* 0x0001040000047ab9 */ /* 0x000fe20000000000 */
[----:B------:R-:W-:Y:S01]  /*7070*/  BSSY B0, `(.L_x_14457) ;  /* 0x00002ec000007945 */ /* 0x000fe20003800000 */
[----:B------:R-:W-:Y:S01]  /*7080*/  ISETP.NE.AND P0, PT, RZ, UR4, PT ;  /* 0x00000004ff007c0c */ /* 0x000fe2000bf05270 */
[----:B------:R-:W1:Y:S02]  /*7090*/  S2R R20, SR_TID.X ;  /* 0x0000000000147919 */ /* 0x000e640000002100 */
[----:B-1----:R-:W-:-:S05]  /*70a0*/  VIADD R46, R20, 0xffffff80 ;  /* 0xffffff80142e7836 */ /* 0x002fca0000000000 */
[----:B------:R-:W-:-:S04]  /*70b0*/  SHF.R.S32.HI R42, RZ, 0x1f, R46 ;  /* 0x0000001fff2a7819 */ /* 0x000fc8000001142e */
[----:B------:R-:W-:-:S04]  /*70c0*/  LEA.HI R42, R42, R46, RZ, 0x2 ;  /* 0x0000002e2a2a7211 */ /* 0x000fc800078f10ff */
[----:B------:R-:W-:-:S05]  /*70d0*/  SHF.R.S32.HI R42, RZ, 0x2, R42 ;  /* 0x00000002ff2a7819 */ /* 0x000fca000001142a */
[----:B--2---:R-:W-:Y:S01]  /*70e0*/  IMAD.IADD R41, R42, 0x1, R21 ;  /* 0x000000012a297824 */ /* 0x004fe200078e0215 */
[----:B------:R-:W-:Y:S06]  /*70f0*/  @!P0 BRA `(.L_x_14458) ;  /* 0x0000001400f08947 */ /* 0x000fec0003800000 */
[----:B------:R-:W2:Y:S01]  /*7100*/  LDL R43, [R1+0x10] ;  /* 0x00001000012b7983 */ /* 0x000ea20000100800 */
[----:B------:R-:W1:Y:S01]  /*7110*/  LDC R21, c[0x0][0x448] ;  /* 0x00011200ff157b82 */ /* 0x000e620000000800 */
[----:B------:R-:W-:Y:S01]  /*7120*/  VIADD R28, R20, 0xffffff80 ;  /* 0xffffff80141c7836 */ /* 0x000fe20000000000 */
[----:B------:R-:W-:Y:S01]  /*7130*/  ULDC.64 UR4, c[0x0][0x3f8] ;  /* 0x0000fe0000047ab9 */ /* 0x000fe20000000a00 */
[----:B------:R-:W-:-:S03]  /*7140*/  ULDC.64 UR6, c[0x0][0x408] ;  /* 0x0001020000067ab9 */ /* 0x000fc60000000a00 */
[----:B------:R-:W-:Y:S02]  /*7150*/  SHF.R.S32.HI R20, RZ, 0x1f, R28 ;  /* 0x0000001fff147819 */ /* 0x000fe4000001141c */
[----:B-1----:R-:W-:Y:S02]  /*7160*/  ISETP.NE.AND P0, PT, R21, 0x1, PT ;  /* 0x000000011500780c */ /* 0x002fe40003f05270 */
[----:B------:R-:W-:-:S11]  /*7170*/  LEA.HI R20, R20, R28, RZ, 0x2 ;  /* 0x0000001c14147211 */ /* 0x000fd600078f10ff */
[----:B------:R-:W1:Y:S01]  /*7180*/  @P0 LDC R0, c[0x0][0x44c] ;  /* 0x00011300ff000b82 */ /* 0x000e620000000800 */
[----:B------:R-:W-:-:S07]  /*7190*/  LOP3.LUT R20, R20, 0xfffffffc, RZ, 0xc0, !PT ;  /* 0xfffffffc14147812 */ /* 0x000fce00078ec0ff */
[----:B------:R-:W3:Y:S01]  /*71a0*/  @P0 LDC R5, c[0x0][0x450] ;  /* 0x00011400ff050b82 */ /* 0x000ee20000000800 */
[----:B------:R-:W-:-:S04]  /*71b0*/  IMAD.IADD R20, R28, 0x1, -R20 ;  /* 0x000000011c147824 */ /* 0x000fc800078e0a14 */
[----:B------:R-:W-:-:S04]  /*71c0*/  IMAD R3, R20, 0x60, R41 ;  /* 0x0000006014037824 */ /* 0x000fc800078e0229 */
[----:B-1----:R-:W-:-:S05]  /*71d0*/  @P0 IMAD.HI.U32 R0, R3, R0, RZ ;  /* 0x0000000003000227 */ /* 0x002fca00078e00ff */
[----:B---3--:R-:W-:-:S04]  /*71e0*/  @P0 SHF.R.U32.HI R3, RZ, R5, R0 ;  /* 0x00000005ff030219 */ /* 0x008fc80000011600 */
[----:B------:R-:W-:Y:S01]  /*71f0*/  SHF.R.S32.HI R0, RZ, 0x1f, R3 ;  /* 0x0000001fff007819 */ /* 0x000fe20000011403 */
[----:B------:R-:W-:Y:S02]  /*7200*/  IMAD.MOV.U32 R8, RZ, RZ, R26 ;  /* 0x000000ffff087224 */ /* 0x000fe400078e001a */
[----:B------:R-:W-:Y:S02]  /*7210*/  IMAD.MOV.U32 R9, RZ, RZ, R29 ;  /* 0x000000ffff097224 */ /* 0x000fe400078e001d */
[C---:B------:R-:W-:Y:S02]  /*7220*/  IMAD R4, R0.reuse, UR4, RZ ;  /* 0x0000000400047c24 */ /* 0x040fe4000f8e02ff */
[----:B------:R-:W-:Y:S02]  /*7230*/  IMAD.MOV.U32 R10, RZ, RZ, R24 ;  /* 0x000000ffff0a7224 */ /* 0x000fe400078e0018 */
[----:B------:R-:W-:Y:S02]  /*7240*/  IMAD.MOV.U32 R11, RZ, RZ, R31 ;  /* 0x000000ffff0b7224 */ /* 0x000fe400078e001f */
[----:B------:R-:W-:-:S02]  /*7250*/  IMAD R0, R0, UR6, RZ ;  /* 0x0000000600007c24 */ /* 0x000fc4000f8e02ff */
[----:B------:R-:W-:-:S04]  /*7260*/  IMAD.WIDE.U32 R8, R3, UR4, R8 ;  /* 0x0000000403087c25 */ /* 0x000fc8000f8e0008 */
        /* <DEDUP_REMOVED lines=11> */
[----:B------:R-:W-:Y:S02]  /*7320*/  LEA.HI.X R8, R10, UR7, R3, 0x1, P1 ;  /* 0x000000070a087c11 */ /* 0x000fe400088f0c03 */
[----:B--2---:R-:W-:Y:S01]  /*7330*/  SHF.R.S32.HI R31, RZ, 0x1f, R43 ;  /* 0x0000001fff1f7819 */ /* 0x004fe2000001142b */
[----:B------:R-:W-:Y:S06]  /*7340*/  BRA.DIV UR4, `(.L_x_14459) ;  /* 0x0000019a04507947 */ /* 0x000fec000b800000 */
[----:B------:R1:W2:Y:S04]  /*7350*/  SHFL.IDX PT, R3, R6, RZ, 0x1c1f ;  /* 0x001c1fff06037589 */ /* 0x0002a800000e0000 */
[----:B------:R1:W3:Y:S04]  /*7360*/  SHFL.IDX PT, R0, R4, RZ, 0x1c1f ;  /* 0x001c1fff04007589 */ /* 0x0002e800000e0000 */
[----:B------:R1:W4:Y:S04]  /*7370*/  SHFL.IDX PT, R5, R8, RZ, 0x1c1f ;  /* 0x001c1fff08057589 */ /* 0x00032800000e0000 */
[----:B0-----:R1:W0:Y:S02]  /*7380*/  SHFL.IDX PT, R14, R7, RZ, 0x1c1f ;  /* 0x001c1fff070e7589 */ /* 0x00122400000e0000 */
.L_x_14747:
        /* <DEDUP_REMOVED lines=9> */
[----:B---3--:R-:W-:Y:S01]  /*7420*/  IMAD.MOV.U32 R10, RZ, RZ, R0 ;  /* 0x000000ffff0a7224 */ /* 0x008fe200078e0000 */
[----:B------:R-:W-:Y:S01]  /*7430*/  ISETP.GE.AND P3, PT, R43, UR4, PT ;  /* 0x000000042b007c0c */ /* 0x000fe2000bf66270 */
[----:B--2---:R-:W-:Y:S01]  /*7440*/  IMAD.MOV.U32 R11, RZ, RZ, R3 ;  /* 0x000000ffff0b7224 */ /* 0x004fe200078e0003 */
[----:B------:R-:W-:Y:S01]  /*7450*/  ISETP.GE.AND P2, PT, R152, UR4, PT ;  /* 0x0000000498007c0c */ /* 0x000fe2000bf46270 */
[----:B----4-:R-:W-:Y:S01]  /*7460*/  IMAD.MOV.U32 R15, RZ, RZ, R5 ;  /* 0x000000ffff0f7224 */ /* 0x010fe200078e0005 */
[----:B------:R-:W-:-:S09]  /*7470*/  CS2R R34, SRZ ;  /* 0x0000000000227805 */ /* 0x000fd2000001ff00 */
[C---:B------:R-:W-:Y:S01]  /*7480*/  @!P3 IMAD.SHL.U32 R37, R43.reuse, 0x2, RZ ;  /* 0x000000022b25b824 */ /* 0x040fe200078e00ff */
[----:B------:R-:W-:Y:S02]  /*7490*/  @!P3 SHF.L.U64.HI R26, R43, 0x1, R31 ;  /* 0x000000012b1ab819 */ /* 0x000fe4000001021f */
[----:B------:R-:W-:Y:S02]  /*74a0*/  CS2R R28, SRZ ;  /* 0x00000000001c7805 */ /* 0x000fe4000001ff00 */
[----:B------:R-:W-:Y:S01]  /*74b0*/  CS2R R24, SRZ ;  /* 0x0000000000187805 */ /* 0x000fe2000001ff00 */
[----:B------:R-:W-:Y:S01]  /*74c0*/  @!P2 IMAD.WIDE R10, R152, 0x2, R10 ;  /* 0x00000002980aa825 */ /* 0x000fe200078e020a */
[-C--:B------:R-:W-:Y:S02]  /*74d0*/  @!P3 IADD3 R20, P0, R0, R37.reuse, RZ ;  /* 0x000000250014b210 */ /* 0x080fe40007f1e0ff */
[----:B0-----:R-:W-:Y:S01]  /*74e0*/  @!P3 IADD3 R36, P1, R14, R37, RZ ;  /* 0x000000250e24b210 */ /* 0x001fe20007f3e0ff */
[----:B------:R-:W-:Y:S01]  /*74f0*/  @!P2 IMAD.WIDE R12, R152, 0x2, R14 ;  /* 0x00000002980ca825 */ /* 0x000fe200078e020e */
[----:B------:R0:W5:Y:S03]  /*7500*/  @!P2 LD.E.64 R34, desc[UR42][R10.64] ;  /* 0x0000002a0a22a980 */ /* 0x000166000c101b00 */
[--C-:B------:R-:W-:Y:S01]  /*7510*/  @!P3 IMAD.X R21, R3, 0x1, R26.reuse, P0 ;  /* 0x000000010315b824 */ /* 0x100fe200000e061a */
[----:B------:R0:W5:Y:S01]  /*7520*/  @!P2 LD.E.64 R28, desc[UR42][R12.64] ;  /* 0x0000002a0c1ca980 */ /* 0x000162000c101b00 */
[----:B------:R-:W-:Y:S01]  /*7530*/  @!P3 IMAD.X R37, R5, 0x1, R26, P1 ;  /* 0x000000010525b824 */ /* 0x000fe200008e061a */
[----:B------:R-:W-:-:S02]  /*7540*/  CS2R R26, SRZ ;  /* 0x00000000001a7805 */ /* 0x000fc4000001ff00 */
[----:B------:R0:W5:Y:S04]  /*7550*/  @!P3 LD.E.64 R24, desc[UR42][R20.64] ;  /* 0x0000002a1418b980 */ /* 0x000168000c101b00 */
[----:B------:R0:W5:Y:S02]  /*7560*/  @!P3 LD.E.64 R26, desc[UR42][R36.64] ;  /* 0x0000002a241ab980 */ /* 0x000164000c101b00 */
.L_x_14461:
[----:B------:R-:W-:Y:S05]  /*7570*/  BSYNC B1 ;  /* 0x0000000000017941 */ /* 0x000fea0003800000 */
.L_x_14460:
[----:B---3-5:R-:W-:Y:S01]  /*7580*/  IMAD.MOV.U32 R0, RZ, RZ, R28 ;  /* 0x000000ffff007224 */ /* 0x028fe200078e001c */
[----:B------:R-:W-:Y:S01]  /*7590*/  UMOV UR4, 0xffffffff ;  /* 0xffffffff00047882 */ /* 0x000fe20000000000 */
[----:B--2---:R-:W-:Y:S01]  /*75a0*/  IMAD.MOV.U32 R3, RZ, RZ, R29 ;  /* 0x000000ffff037224 */ /* 0x004fe200078e001d */
[----:B0-----:R-:W-:Y:S01]  /*75b0*/  CS2R R20, SRZ ;  /* 0x0000000000147805 */ /* 0x001fe2000001ff00 */
        /* <DEDUP_REMOVED lines=17> */
[----:B------:R0:W4:Y:S04]  /*76d0*/  SHFL.IDX PT, R5, R8, 0x1, 0x1c1f ;  /* 0x003c1f0008057f89 */ /* 0x00012800000e0000 */
[----:B------:R0:W0:Y:S02]  /*76e0*/  SHFL.IDX PT, R14, R7, 0x1, 0x1c1f ;  /* 0x003c1f00070e7f89 */ /* 0x00002400000e0000 */
.L_x_14753:
[----:B------:R-:W-:Y:S01]  /*76f0*/  VIADD R41, R41, 0x60 ;  /* 0x0000006029297836 */ /* 0x000fe20000000000 */
[----:B------:R-:W-:Y:S01]  /*7700*/  BSSY B1, `(.L_x_14463) ;  /* 0x000001c000017945 */ /* 0x000fe20003800000 */
[----:B------:R-:W-:Y:S02]  /*7710*/  CS2R R10, SRZ ;  /* 0x00000000000a7805 */ /* 0x000fe4000001ff00 */
[----:B------:R-:W-:Y:S02]  /*7720*/  CS2R R12, SRZ ;  /* 0x00000000000c7805 */ /* 0x000fe4000001ff00 */
[----:B01----:R-:W-:Y:S02]  /*7730*/  CS2R R8, SRZ ;  /* 0x0000000000087805 */ /* 0x003fe4000001ff00 */
[----:B------:R-:W-:-:S13]  /*7740*/  ISETP.GE.AND P0, PT, R41, R32, PT ;  /* 0x000000202900720c */ /* 0x000fda0003f06270 */
        /* <DEDUP_REMOVED lines=10> */
[----:B------:R-:W-:Y:S01]  /*77f0*/  CS2R R20, SRZ ;  /* 0x0000000000147805 */ /* 0x000fe2000001ff00 */
[----:B------:R-:W-:Y:S01]  /*7800*/  @!P2 IMAD.WIDE R6, R152, 0x2, R6 ;  /* 0x000000029806a825 */ /* 0x000fe200078e0206 */
[-C--:B------:R-:W-:Y:S02]  /*7810*/  @!P3 IADD3 R36, P0, R0, R9.reuse, RZ ;  /* 0x000000090024b210 */ /* 0x080fe40007f1e0ff */
[----:B------:R-:W-:Y:S02]  /*7820*/  @!P3 IADD3 R4, P1, R14, R9, RZ ;  /* 0x000000090e04b210 */ /* 0x000fe40007f3e0ff */
[----:B------:R-:W-:Y:S01]  /*7830*/  CS2R R8, SRZ ;  /* 0x0000000000087805 */ /* 0x000fe2000001ff00 */
[----:B------:R0:W5:Y:S01]  /*7840*/  @!P2 LD.E.64 R12, desc[UR42][R6.64] ;  /* 0x0000002a060ca980 */ /* 0x000162000c101b00 */
[----:B------:R-:W-:-:S02]  /*7850*/  @!P3 IMAD.X R37, R3, 0x1, R10, P0 ;  /* 0x000000010325b824 */ /* 0x000fc400000e060a */
[----:B------:R-:W-:Y:S01]  /*7860*/  @!P3 IMAD.X R5, R5, 0x1, R10, P1 ;  /* 0x000000010505b824 */ /* 0x000fe200008e060a */
[----:B------:R-:W-:Y:S01]  /*7870*/  CS2R R10, SRZ ;  /* 0x00000000000a7805 */ /* 0x000fe2000001ff00 */
[----:B------:R-:W-:Y:S01]  /*7880*/  @!P2 IMAD.WIDE R14, R152, 0x2, R14 ;  /* 0x00000002980ea825 */ /* 0x000fe200078e020e */
[----:B------:R0:W5:Y:S04]  /*7890*/  @!P3 LD.E.64 R8, desc[UR42][R36.64] ;  /* 0x0000002a2408b980 */ /* 0x000168000c101b00 */
[----:B------:R0:W5:Y:S04]  /*78a0*/  @!P2 LD.E.64 R20, desc[UR42][R14.64] ;  /* 0x0000002a0e14a980 */ /* 0x000168000c101b00 */
[----:B------:R0:W5:Y:S02]  /*78b0*/  @!P3 LD.E.64 R10, desc[UR42][R4.64] ;  /* 0x0000002a040ab980 */ /* 0x000164000c101b00 */
.L_x_14464:
[----:B------:R-:W-:Y:S05]  /*78c0*/  BSYNC B1 ;  /* 0x0000000000017941 */ /* 0x000fea0003800000 */
.L_x_14463:
[----:B------:R-:W3:Y:S01]  /*78d0*/  LDL R45, [R1+0x44] ;  /* 0x00004400012d7983 */ /* 0x000ee20000100800 */
[----:B------:R-:W-:Y:S01]  /*78e0*/  ULEA.HI UR4, UR36, UR36, URZ, 0x1 ;  /* 0x0000002424047291 */ /* 0x000fe2000f8f083f */
[----:B------:R-:W-:Y:S01]  /*78f0*/  SHF.R.S32.HI R43, RZ, 0x1f, R46 ;  /* 0x0000001fff2b7819 */ /* 0x000fe2000001142e */
[----:B0----5:R-:W-:Y:S01]  /*7900*/  IMAD.MOV.U32 R4, RZ, RZ, R20 ;  /* 0x000000ffff047224 */ /* 0x021fe200078e0014 */
[----:B------:R-:W-:Y:S01]  /*7910*/  BSSY B1, `(.L_x_14465) ;  /* 0x0000024000017945 */ /* 0x000fe20003800000 */
[----:B------:R-:W-:Y:S01]  /*7920*/  ULOP3.LUT UR4, UR4, 0xfffffffe, URZ, 0xc0, !UPT ;  /* 0xfffffffe04047892 */ /* 0x000fe2000f8ec03f */
[----:B------:R-:W-:Y:S01]  /*7930*/  LEA.HI R43, R43, R46, RZ, 0x5 ;  /* 0x0000002e2b2b7211 */ /* 0x000fe200078f28ff */
[----:B------:R-:W-:Y:S01]  /*7940*/  IMAD R14, R33, -0xc0, R32 ;  /* 0xffffff40210e7824 */ /* 0x000fe200078e0220 */
[----:B------:R-:W-:Y:S01]  /*7950*/  PRMT R37, R4, 0x7610, R37 ;  /* 0x0000761004257816 */ /* 0x000fe20000000025 */
[----:B------:R-:W-:Y:S01]  /*7960*/  UIADD3 UR4, UR36, -UR4, URZ ;  /* 0x8000000424047290 */ /* 0x000fe2000fffe03f */
[----:B------:R-:W-:Y:S01]  /*7970*/  SHF.R.S32.HI R43, RZ, 0x5, R43 ;  /* 0x00000005ff2b7819 */ /* 0x000fe2000001142b */
[----:B------:R-:W-:Y:S01]  /*7980*/  IMAD.MOV.U32 R4, RZ, RZ, R10 ;  /* 0x000000ffff047224 */ /* 0x000fe200078e000a */
[----:B------:R-:W-:Y:S01]  /*7990*/  VIMNMX R14, R14, 0xc0, PT ;  /* 0x000000c00e0e7848 */ /* 0x000fe20003fe0100 */
[----:B------:R-:W-:-:S02]  /*79a0*/  IMAD.MOV.U32 R6, RZ, RZ, R11 ;  /* 0x000000ffff067224 */ /* 0x000fc400078e000b */
[----:B----4-:R-:W-:Y:S01]  /*79b0*/  IMAD.U32 R5, RZ, RZ, UR4 ;  /* 0x00000004ff057e24 */ /* 0x010fe2000f8e00ff */
[----:B------:R-:W-:Y:S01]  /*79c0*/  PRMT R15, R4, 0x7610, R15 ;  /* 0x00007610040f7816 */ /* 0x000fe2000000000f */
[----:B------:R-:W-:Y:S01]  /*79d0*/  IMAD.MOV.U32 R4, RZ, RZ, R8 ;  /* 0x000000ffff047224 */ /* 0x000fe200078e0008 */
[----:B------:R-:W-:Y:S01]  /*79e0*/  PRMT R31, R6, 0x7610, R31 ;  /* 0x00007610061f7816 */ /* 0x000fe2000000001f */
[----:B------:R-:W-:Y:S01]  /*79f0*/  IMAD.MOV.U32 R7, RZ, RZ, R12 ;  /* 0x000000ffff077224 */ /* 0x000fe200078e000c */
[----:B------:R-:W-:Y:S01]  /*7a00*/  SHF.L.U32 R5, R5, 0x1f, RZ ;  /* 0x0000001f05057819 */ /* 0x000fe200000006ff */
[----:B------:R-:W-:Y:S01]  /*7a10*/  IMAD.MOV.U32 R6, RZ, RZ, R9 ;  /* 0x000000ffff067224 */ /* 0x000fe200078e0009 */
[----:B------:R-:W-:Y:S02]  /*7a20*/  PRMT R32, R4, 0x7610, R32 ;  /* 0x0000761004207816 */ /* 0x000fe40000000020 */
[----:B------:R-:W0:Y:S01]  /*7a30*/  SYNCS.PHASECHK.TRANS64.TRYWAIT P0, [R2+URZ+0x16800], R5 ;  /* 0x01680005020075a7 */ /* 0x000e22000800017f */
[----:B------:R-:W-:-:S02]  /*7a40*/  PRMT R38, R7, 0x7610, R38 ;  /* 0x0000761007267816 */ /* 0x000fc40000000026 */
[----:B------:R-:W-:Y:S01]  /*7a50*/  ISETP.GE.AND P1, PT, R42, R14, PT ;  /* 0x0000000e2a00720c */ /* 0x000fe20003f26270 */
[C---:B---3--:R-:W-:Y:S01]  /*7a60*/  IMAD.SHL.U32 R0, R45.reuse, 0x40, RZ ;  /* 0x000000402d007824 */ /* 0x048fe200078e00ff */
[----:B------:R-:W-:-:S04]  /*7a70*/  LOP3.LUT P2, RZ, R45, 0x4, RZ, 0xc0, !PT ;  /* 0x000000042dff7812 */ /* 0x000fc8000784c0ff */
[----:B--2---:R-:W-:-:S04]  /*7a80*/  LOP3.LUT R3, R0, 0x1c0, RZ, 0xc0, !PT ;  /* 0x000001c000037812 */ /* 0x004fc800078ec0ff */
[----:B------:R-:W-:Y:S02]  /*7a90*/  LOP3.LUT R0, R3, 0x18, R16, 0xf8, !PT ;  /* 0x0000001803007812 */ /* 0x000fe400078ef810 */
[----:B------:R-:W-:-:S04]  /*7aa0*/  SHF.R.U32.HI R3, RZ, 0x3, R3 ;  /* 0x00000003ff037819 */ /* 0x000fc80000011603 */
[----:B------:R-:W-:Y:S01]  /*7ab0*/  LOP3.LUT R0, R0, R3, RZ, 0x3c, !PT ;  /* 0x0000000300007212 */ /* 0x000fe200078e3cff */
[----:B------:R-:W-:-:S05]  /*7ac0*/  IMAD.MOV.U32 R3, RZ, RZ, R21 ;  /* 0x000000ffff037224 */ /* 0x000fca00078e0015 */
[----:B------:R-:W-:Y:S01]  /*7ad0*/  PRMT R36, R3, 0x7610, R36 ;  /* 0x0000761003247816 */ /* 0x000fe20000000024 */
[----:B------:R-:W-:Y:S02]  /*7ae0*/  IMAD R3, R43, 0x200, R0 ;  /* 0x000002002b037824 */ /* 0x000fe400078e0200 */
[----:B------:R-:W-:Y:S02]  /*7af0*/  IMAD.MOV.U32 R0, RZ, RZ, R13 ;  /* 0x000000ffff007224 */ /* 0x000fe400078e000d */
[----:B------:R-:W-:-:S03]  /*7b00*/  IMAD R3, R3, 0x2, R2 ;  /* 0x0000000203037824 */ /* 0x000fc600078e0202 */
[----:B------:R-:W-:Y:S01]  /*7b10*/  PRMT R41, R0, 0x7610, R41 ;  /* 0x0000761000297816 */ /* 0x000fe20000000029 */
[C---:B------:R-:W-:Y:S02]  /*7b20*/  VIADD R4, R3.reuse, 0x8400 ;  /* 0x0000840003047836 */ /* 0x040fe40000000000 */
[----:B------:R-:W-:Y:S01]  /*7b30*/  VIADD R0, R3, 0x8440 ;  /* 0x0000844003007836 */ /* 0x000fe20000000000 */
[----:B0-----:R-:W-:Y:S06]  /*7b40*/  @!P0 BRA `(.L_x_14466) ;  /* 0x0000019400308947 */ /* 0x001fec0003800000 */
.L_x_14754:
[----:B------:R-:W-:Y:S05]  /*7b50*/  BSYNC B1 ;  /* 0x0000000000017941 */ /* 0x000fea0003800000 */
.L_x_14465:
[----:B------:R-:W-:Y:S01]  /*7b60*/  BSSY B1, `(.L_x_14467) ;  /* 0x0000068000017945 */ /* 0x000fe20003800000 */
[----:B------:R-:W-:Y:S01]  /*7b70*/  PRMT R33, R6, 0x7610, R33 ;  /* 0x0000761006217816 */ /* 0x000fe20000000021 */
[----:B------:R-:W-:Y:S02]  /*7b80*/  @P2 VIADD R0, R4, 0xffffffc0 ;  /* 0xffffffc004002836 */ /* 0x000fe40000000000 */
[----:B------:R-:W-:Y:S05]  /*7b90*/  @P1 BRA `(.L_x_14468) ;  /* 0x0000000400901947 */ /* 0x000fea0003800000 */
[----:B------:R-:W2:Y:S01]  /*7ba0*/  LDL R7, [R1+0x10] ;  /* 0x0000100001077983 */ /* 0x000ea20000100800 */
[----:B0-----:R-:W0:Y:S01]  /*7bb0*/  LDC R5, c[0x0][0x3f4] ;  /* 0x0000fd00ff057b82 */ /* 0x001e220000000800 */
[----:B------:R-:W-:Y:S01]  /*7bc0*/  BSSY B2, `(.L_x_14469) ;  /* 0x0000032000027945 */ /* 0x000fe20003800000 */
[-C--:B0-----:R-:W-:Y:S02]  /*7bd0*/  ISETP.GE.AND P0, PT, R152, R5.reuse, PT ;  /* 0x000000059800720c */ /* 0x081fe40003f06270 */
[----:B--2---:R-:W-:-:S11]  /*7be0*/  ISETP.GE.AND P1, PT, R7, R5, PT ;  /* 0x000000050700720c */ /* 0x004fd60003f26270 */
[----:B------:R-:W-:Y:S05]  /*7bf0*/  @P0 BRA `(.L_x_14470) ;  /* 0x0000000000b80947 */ /* 0x000fea0003800000 */
        /* <DEDUP_REMOVED lines=46> */
.L_x_14470:
[----:B------:R-:W-:Y:S05]  /*7ee0*/  BSYNC B2 ;  /* 0x0000000000027941 */ /* 0x000fea0003800000 */
.L_x_14469:
[----:B------:R-:W-:Y:S05]  /*7ef0*/  @P1 BRA `(.L_x_14468) ;  /* 0x0000000000b81947 */ /* 0x000fea0003800000 */
[----:B0-----:R-:W0:Y:S01]  /*7f00*/  LDS.128 R4, [R0] ;  /* 0x0000000000047984 */ /* 0x001e220000000c00 */
[----:B------:R-:W-:Y:S02]  /*7f10*/  SHF.R.U64 R28, R24, 0x10, R25 ;  /* 0x00000010181c7819 */ /* 0x000fe40000001219 */
[--C-:B------:R-:W-:Y:S02]  /*7f20*/  SHF.R.U64 R24, R26, 0x10, R27.reuse ;  /* 0x000000101a187819 */ /* 0x100fe4000000121b */
[----:B------:R-:W-:Y:S02]  /*7f30*/  SHF.R.U32.HI R27, RZ, 0x10, R27 ;  /* 0x00000010ff1b7819 */ /* 0x000fe4000001161b */
[----:B------:R-:W-:Y:S02]  /*7f40*/  SHF.R.U32.HI R29, RZ, 0x10, R25 ;  /* 0x00000010ff1d7819 */ /* 0x000fe40000011619 */
[C---:B------:R-:W-:Y:S02]  /*7f50*/  PRMT R28, R40.reuse, 0x5432, R28 ;  /* 0x00005432281c7816 */ /* 0x040fe4000000001c */
        /* <DEDUP_REMOVED lines=8> */
[C---:B------:R-:W-:Y:S01]  /*7fe0*/  IMAD.U32 R26, R7.reuse, 0x10000, RZ ;  /* 0x00010000071a7824 */ /* 0x040fe200078e00ff */
[----:B------:R-:W-:Y:S01]  /*7ff0*/  LOP3.LUT R27, R7, 0xffff0000, RZ, 0xc0, !PT ;  /* 0xffff0000071b7812 */ /* 0x000fe200078ec0ff */
[----:B------:R-:W-:-:S02]  /*8000*/  IMAD.U32 R24, R6, 0x10000, RZ ;  /* 0x0001000006187824 */ /* 0x000fc400078e00ff */
[C---:B------:R-:W-:Y:S01]  /*8010*/  FMUL.FTZ R43, R25.reuse, R35 ;  /* 0x00000023192b7220 */ /* 0x040fe20000410000 */
[----:B------:R-:W-:Y:S01]  /*8020*/  FMUL.FTZ R42, R25, R34 ;  /* 0x00000022192a7220 */ /* 0x000fe20000410000 */
[----:B------:R-:W-:Y:S01]  /*8030*/  FMUL.FTZ R25, R27, R40 ;  /* 0x000000281b197220 */ /* 0x000fe20000410000 */
[----:B------:R-:W-:Y:S02]  /*8040*/  IMAD.U32 R6, R4, 0x10000, RZ ;  /* 0x0001000004067824 */ /* 0x000fe400078e00ff */
        /* <DEDUP_REMOVED lines=25> */
.L_x_14468:
[----:B------:R-:W-:Y:S05]  /*81e0*/  BSYNC B1 ;  /* 0x0000000000017941 */ /* 0x000fea0003800000 */
.L_x_14467:
[----:B01----:R-:W0:Y:S02]  /*81f0*/  S2R R4, SR_TID.X ;  /* 0x0000000000047919 */ /* 0x003e240000002100 */
[----:B0-----:R-:W-:-:S05]  /*8200*/  VIADD R5, R4, 0xffffff80 ;  /* 0xffffff8004057836 */ /* 0x001fca0000000000 */
[----:B------:R-:W-:-:S04]  /*8210*/  SHF.R.S32.HI R4, RZ, 0x1f, R5 ;  /* 0x0000001fff047819 */ /* 0x000fc80000011405 */
[----:B------:R-:W-:-:S04]  /*8220*/  LEA.HI R4, R4, R5, RZ, 0x2 ;  /* 0x0000000504047211 */ /* 0x000fc800078f10ff */
[----:B------:R-:W-:-:S05]  /*8230*/  SHF.R.S32.HI R4, RZ, 0x2, R4 ;  /* 0x00000002ff047819 */ /* 0x000fca0000011404 */
[----:B------:R-:W-:-:S05]  /*8240*/  VIADD R4, R4, 0x60 ;  /* 0x0000006004047836 */ /* 0x000fca0000000000 */
[----:B------:R-:W-:-:S13]  /*8250*/  ISETP.GE.AND P0, PT, R4, R14, PT ;  /* 0x0000000e0400720c */ /* 0x000fda0003f06270 */
[----:B------:R-:W-:Y:S05]  /*8260*/  @P0 BRA `(.L_x_14471) ;  /* 0x0000001c00300947 */ /* 0x000fea0003800000 */
[----:B------:R-:W2:Y:S01]  /*8270*/  LDL R4, [R1+0x10] ;  /* 0x0000100001047983 */ /* 0x000ea20000100800 */
[----:B------:R-:W0:Y:S01]  /*8280*/  LDC R5, c[0x0][0x3f4] ;  /* 0x0000fd00ff057b82 */ /* 0x000e220000000800 */
[----:B------:R-:W-:Y:S01]  /*8290*/  BSSY B1, `(.L_x_14472) ;  /* 0x0000032000017945 */ /* 0x000fe20003800000 */
[-C--:B0-----:R-:W-:Y:S02]  /*82a0*/  ISETP.GE.AND P0, PT, R152, R5.reuse, PT ;  /* 0x000000059800720c */ /* 0x081fe40003f06270 */
[----:B--2---:R-:W-:-:S11]  /*82b0*/  ISETP.GE.AND P1, PT, R4, R5, PT ;  /* 0x000000050400720c */ /* 0x004fd60003f26270 */
[----:B------:R-:W-:Y:S05]  /*82c0*/  @P0 BRA `(.L_x_14473) ;  /* 0x0000000000b80947 */ /* 0x000fea0003800000 */
[----:B------:R-:W0:Y:S01]  /*82d0*/  LDS.128 R4, [R3+0xb400] ;  /* 0x00b4000003047984 */ /* 0x000e220000000c00 */
        /* <DEDUP_REMOVED lines=17> */
[-C--:B------:R-:W-:Y:S01]  /*83f0*/  FMUL.FTZ R13, R13, R21.reuse ;  /* 0x000000150d0d7220 */ /* 0x080fe20000410000 */
[C---:B------:R-:W-:Y:S01]  /*8400*/  IMAD.U32 R6, R4.reuse, 0x10000, RZ ;  /* 0x0001000004067824 */ /* 0x040fe200078e00ff */
[----:B------:R-:W-:Y:S01]  /*8410*/  LOP3.LUT R4, R4, 0xffff0000, RZ, 0xc0, !PT ;  /* 0xffff000004047812 */ /* 0x000fe200078ec0ff */
[C---:B------:R-:W-:Y:S02]  /*8420*/  IMAD.U32 R7, R5.reuse, 0x10000, RZ ;  /* 0x0001000005077824 */ /* 0x040fe400078e00ff */
[C---:B------:R-:W-:Y:S01]  /*8430*/  FFMA.FTZ R29, R12.reuse, R24, R13 ;  /* 0x000000180c1d7223 */ /* 0x040fe2000001000d */
[----:B------:R-:W-:Y:S01]  /*8440*/  FFMA.FTZ R26, R12, R21, -R27 ;  /* 0x000000150c1a7223 */ /* 0x000fe2000001081b */
[----:B------:R-:W-:Y:S01]  /*8450*/  IMAD.U32 R13, R38, 0x10000, RZ ;  /* 0x00010000260d7824 */ /* 0x000fe200078e00ff */
[----:B------:R-:W-:Y:S01]  /*8460*/  LOP3.LUT R5, R5, 0xffff0000, RZ, 0xc0, !PT ;  /* 0xffff000005057812 */ /* 0x000fe200078ec0ff */
[C---:B------:R-:W-:Y:S01]  /*8470*/  FMUL.FTZ R35, R20.reuse, R25 ;  /* 0x0000001914237220 */ /* 0x040fe20000410000 */
[-C--:B------:R-:W-:Y:S01]  /*8480*/  FMUL.FTZ R27, R20, R41.reuse ;  /* 0x00000029141b7220 */ /* 0x080fe20000410000 */
[C---:B------:R-:W-:Y:S01]  /*8490*/  LOP3.LUT R12, R37.reuse, 0xffff0000, RZ, 0xc0, !PT ;  /* 0xffff0000250c7812 */ /* 0x040fe200078ec0ff */
[----:B------:R-:W-:Y:S01]  /*84a0*/  IMAD.U32 R21, R37, 0x10000, RZ ;  /* 0x0001000025157824 */ /* 0x000fe200078e00ff */
[----:B------:R-:W-:Y:S01]  /*84b0*/  LOP3.LUT R38, R38, 0xffff0000, RZ, 0xc0, !PT ;  /* 0xffff000026267812 */ /* 0x000fe200078ec0ff */
        /* <DEDUP_REMOVED lines=15> */
.L_x_14473:
[----:B------:R-:W-:Y:S05]  /*85b0*/  BSYNC B1 ;  /* 0x0000000000017941 */ /* 0x000fea0003800000 */
.L_x_14472:
[----:B------:R-:W-:Y:S05]  /*85c0*/  @P1 BRA `(.L_x_14471) ;  /* 0x0000001800581947 */ /* 0x000fea0003800000 */
[----:B0-----:R-:W0:Y:S01]  /*85d0*/  LDS.128 R4, [R0+0x3000] ;  /* 0x0030000000047984 */ /* 0x001e220000000c00 */
        /* <DEDUP_REMOVED lines=46> */
.L_x_14458:
[----:B------:R-:W1:Y:S01]  /*88c0*/  S2R R0, SR_TID.X ;  /* 0x0000000000007919 */ /* 0x000e620000002100 */
[----:B------:R-:W2:Y:S01]  /*88d0*/  LDC R21, c[0x0][0x448] ;  /* 0x00011200ff157b82 */ /* 0x000ea20000000800 */
[----:B------:R-:W-:Y:S01]  /*88e0*/  ULDC.64 UR4, c[0x0][0x3f8] ;  /* 0x0000fe0000047ab9 */ /* 0x000fe20000000a00 */
[----:B------:R-:W-:Y:S01]  /*88f0*/  ULDC.64 UR6, c[0x0][0x408] ;  /* 0x0001020000067ab9 */ /* 0x000fe20000000a00 */
[----:B------:R-:W-:Y:S02]  /*8900*/  IMAD.MOV.U32 R4, RZ, RZ, R26 ;  /* 0x000000ffff047224 */ /* 0x000fe400078e001a */
[----:B------:R-:W-:Y:S02]  /*8910*/  IMAD.MOV.U32 R6, RZ, RZ, R24 ;  /* 0x000000ffff067224 */ /* 0x000fe400078e0018 */
[----:B------:R-:W-:Y:S01]  /*8920*/  IMAD.MOV.U32 R7, RZ, RZ, R31 ;  /* 0x000000ffff077224 */ /* 0x000fe200078e001f */
[----:B--2---:R-:W-:Y:S01]  /*8930*/  ISETP.NE.AND P0, PT, R21, 0x1, PT ;  /* 0x000000011500780c */ /* 0x004fe20003f05270 */
[----:B-1----:R-:W-:-:S05]  /*8940*/  VIADD R0, R0, 0xffffff80 ;  /* 0xffffff8000007836 */ /* 0x002fca0000000000 */
[----:B------:R-:W-:-:S07]  /*8950*/  SHF.R.S32.HI R3, RZ, 0x1f, R0 ;  /* 0x0000001fff037819 */ /* 0x000fce0000011400 */
[----:B------:R-:W1:Y:S01]  /*8960*/  @P0 LDC R5, c[0x0][0x450] ;  /* 0x00011400ff050b82 */ /* 0x000e620000000800 */
[----:B------:R-:W-:-:S04]  /*8970*/  LEA.HI R3, R3, R0, RZ, 0x2 ;  /* 0x0000000003037211 */ /* 0x000fc800078f10ff */
[----:B------:R-:W-:-:S05]  /*8980*/  LOP3.LUT R3, R3, 0xfffffffc, RZ, 0xc0, !PT ;  /* 0xfffffffc03037812 */ /* 0x000fca00078ec0ff */
[----:B------:R-:W-:Y:S02]  /*8990*/  IMAD.IADD R3, R0, 0x1, -R3 ;  /* 0x0000000100037824 */ /* 0x000fe400078e0a03 */
[----:B------:R-:W2:Y:S02]  /*89a0*/  @P0 LDC R0, c[0x0][0x44c] ;  /* 0x00011300ff000b82 */ /* 0x000ea40000000800 */
[----:B------:R-:W-:-:S04]  /*89b0*/  IMAD R3, R3, 0x60, R41 ;  /* 0x0000006003037824 */ /* 0x000fc800078e0229 */
[----:B--2---:R-:W-:-:S05]  /*89c0*/  @P0 IMAD.HI.U32 R0, R3, R0, RZ ;  /* 0x0000000003000227 */ /* 0x004fca00078e00ff */
        /* <DEDUP_REMOVED lines=19> */
[----:B------:R-:W1:Y:S01]  /*8b00*/  LDC R35, c[0x0][0x3f4] ;  /* 0x0000fd00ff237b82 */ /* 0x000e620000000800 */
[----:B------:R-:W2:Y:S01]  /*8b10*/  SHFL.IDX PT, R3, R25, RZ, 0x1c1f ;  /* 0x001c1fff19037589 */ /* 0x000ea200000e0000 */
[----:B------:R-:W-:-:S03]  /*8b20*/  IMAD R32, R156, R21, RZ ;  /* 0x000000159c207224 */ /* 0x000fc600078e02ff */
[----:B------:R-:W3:Y:S04]  /*8b30*/  SHFL.IDX PT, R0, R26, RZ, 0x1c1f ;  /* 0x001c1fff1a007589 */ /* 0x000ee800000e0000 */
[----:B0-----:R-:W0:Y:S04]  /*8b40*/  SHFL.IDX PT, R14, R27, RZ, 0x1c1f ;  /* 0x001c1fff1b0e7589 */ /* 0x001e2800000e0000 */
[----:B------:R-:W4:Y:S01]  /*8b50*/  SHFL.IDX PT, R4, R24, RZ, 0x1c1f ;  /* 0x001c1fff18047589 */ /* 0x000f2200000e0000 */
[----:B-1----:R-:W-:-:S04]  /*8b60*/  ISETP.GE.AND P0, PT, R16, R35, PT ;  /* 0x000000231000720c */ /* 0x002fc80003f06270 */
[----:B------:R-:W-:-:S13]  /*8b70*/  ISETP.GE.OR P1, PT, R41, R32, P0 ;  /* 0x000000202900720c */ /* 0x000fda0000726670 */
[C---:B------:R-:W-:Y:S01]  /*8b80*/  @!P1 IMAD.SHL.U32 R5, R16.reuse, 0x2, RZ ;  /* 0x0000000210059824 */ /* 0x040fe200078e00ff */
[----:B------:R-:W-:-:S04]  /*8b90*/  @!P1 SHF.L.U64.HI R21, R16, 0x1, R17 ;  /* 0x0000000110159819 */ /* 0x000fc80000010211 */
[----:B--2---:R-:W-:-:S05]  /*8ba0*/  @!P1 IADD3 R6, P2, R3, R5, RZ ;  /* 0x0000000503069210 */ /* 0x004fca0007f5e0ff */
[----:B---3--:R-:W-:-:S05]  /*8bb0*/  @!P1 IMAD.X R7, R0, 0x1, R21, P2 ;  /* 0x0000000100079824 */ /* 0x008fca00010e0615 */
[----:B------:R-:W2:Y:S01]  /*8bc0*/  @!P1 LD.E.128 R8, desc[UR42][R6.64] ;  /* 0x0000002a06089980 */ /* 0x000ea2000c101d00 */
[----:B0-----:R-:W-:-:S05]  /*8bd0*/  @!P1 IADD3 R14, P2, R14, R5, RZ ;  /* 0x000000050e0e9210 */ /* 0x001fca0007f5e0ff */
[----:B----4-:R-:W-:-:S04]  /*8be0*/  @!P1 IMAD.X R3, R4, 0x1, R21, P2 ;  /* 0x0000000104039824 */ /* 0x010fc800010e0615 */
[----:B------:R-:W-:-:S05]  /*8bf0*/  @!P1 IMAD.MOV.U32 R15, RZ, RZ, R3 ;  /* 0x000000ffff0f9224 */ /* 0x000fca00078e0003 */
[----:B------:R0:W3:Y:S01]  /*8c00*/  @!P1 LD.E.128 R4, desc[UR42][R14.64] ;  /* 0x0000002a0e049980 */ /* 0x0000e2000c101d00 */
[----:B------:R-:W-:Y:S02]  /*8c10*/  CS2R R36, SRZ ;  /* 0x0000000000247805 */ /* 0x000fe4000001ff00 */
[----:B------:R-:W-:Y:S02]  /*8c20*/  CS2R R38, SRZ ;  /* 0x0000000000267805 */ /* 0x000fe4000001ff00 */
[----:B------:R-:W-:Y:S01]  /*8c30*/  CS2R R28, SRZ ;  /* 0x00000000001c7805 */ /* 0x000fe2000001ff00 */
[----:B------:R-:W1:Y:S01]  /*8c40*/  SHFL.IDX PT, R24, R24, 0x1, 0x1c1f ;  /* 0x003c1f0018187f89 */ /* 0x000e6200000e0000 */
[----:B------:R-:W-:-:S03]  /*8c50*/  CS2R R20, SRZ ;  /* 0x0000000000147805 */ /* 0x000fc6000001ff00 */
[----:B0-----:R0:W4:Y:S01]  /*8c60*/  SHFL.IDX PT, R14, R27, 0x1, 0x1c1f ;  /* 0x003c1f001b0e7f89 */ /* 0x00112200000e0000 */
[----:B--2---:R-:W-:Y:S02]  /*8c70*/  @!P1 IMAD.MOV.U32 R36, RZ, RZ, R8 ;  /* 0x000000ffff249224 */ /* 0x004fe400078e0008 */
[----:B------:R-:W-:Y:S02]  /*8c80*/  @!P1 IMAD.MOV.U32 R37, RZ, RZ, R9 ;  /* 0x000000ffff259224 */ /* 0x000fe400078e0009 */
[----:B------:R-:W-:Y:S02]  /*8c90*/  IMAD.MOV.U32 R0, RZ, RZ, R36 ;  /* 0x000000ffff007224 */ /* 0x000fe400078e0024 */
[----:B------:R-:W-:Y:S02]  /*8ca0*/  IMAD.MOV.U32 R3, RZ, RZ, R37 ;  /* 0x000000ffff037224 */ /* 0x000fe400078e0025 */
[----:B------:R-:W-:Y:S01]  /*8cb0*/  @!P1 IMAD.MOV.U32 R38, RZ, RZ, R10 ;  /* 0x000000ffff269224 */ /* 0x000fe200078e000a */
[----:B------:R-:W-:Y:S01]  /*8cc0*/  PRMT R48, R0, 0x7610, R48 ;  /* 0x0000761000307816 */ /* 0x000fe20000000030 */
[----:B------:R-:W-:Y:S01]  /*8cd0*/  @!P1 IMAD.MOV.U32 R39, RZ, RZ, R11 ;  /* 0x000000ffff279224 */ /* 0x000fe200078e000b */
[----:B------:R-:W-:Y:S01]  /*8ce0*/  PRMT R34, R34, 0x5410, R3 ;  /* 0x0000541022227816 */ /* 0x000fe20000000003 */
[----:B------:R0:W2:Y:S01]  /*8cf0*/  SHFL.IDX PT, R0, R26, 0x1, 0x1c1f ;  /* 0x003c1f001a007f89 */ /* 0x0000a200000e0000 */
[----:B------:R-:W-:-:S02]  /*8d00*/  IMAD.MOV.U32 R8, RZ, RZ, R38 ;  /* 0x000000ffff087224 */ /* 0x000fc400078e0026 */
[----:B---3--:R-:W-:Y:S01]  /*8d10*/  @!P1 IMAD.MOV.U32 R28, RZ, RZ, R4 ;  /* 0x000000ffff1c9224 */ /* 0x008fe200078e0004 */
[----:B------:R0:W3:Y:S01]  /*8d20*/  SHFL.IDX PT, R3, R25, 0x1, 0x1c1f ;  /* 0x003c1f0019037f89 */ /* 0x0000e200000e0000 */
        /* <DEDUP_REMOVED lines=12> */
[----:B------:R-:W-:Y:S02]  /*8df0*/  CS2R R4, SRZ ;  /* 0x0000000000047805 */ /* 0x000fe4000001ff00 */
[----:B------:R-:W-:Y:S02]  /*8e00*/  PRMT R31, R31, 0x5410, R6 ;  /* 0x000054101f1f7816 */ /* 0x000fe40000000006 */
[----:B012-4-:R-:W-:-:S07]  /*8e10*/  PRMT R55, R7, 0x7610, R55 ;  /* 0x0000761007377816 */ /* 0x017fce0000000037 */
.L_x_14764:
        /* <DEDUP_REMOVED lines=13> */
[-C--:B---3--:R-:W-:Y:S02]  /*8ef0*/  IADD3 R8, P1, R3, R4.reuse, RZ ;  /* 0x0000000403087210 */ /* 0x088fe40007f3e0ff */
[----:B------:R-:W-:-:S03]  /*8f00*/  IADD3 R4, P2, R14, R4, RZ ;  /* 0x000000040e047210 */ /* 0x000fc60007f5e0ff */
[--C-:B------:R-:W-:Y:S02]  /*8f10*/  IMAD.X R9, R0, 0x1, R5.reuse, P1 ;  /* 0x0000000100097824 */ /* 0x100fe400008e0605 */
[----:B------:R-:W-:-:S04]  /*8f20*/  IMAD.X R5, R24, 0x1, R5, P2 ;  /* 0x0000000118057824 */ /* 0x000fc800010e0605 */
[----:B------:R-:W5:Y:S04]  /*8f30*/  LD.E.128 R8, desc[UR42][R8.64] ;  /* 0x0000002a08087980 */ /* 0x000f68000c101d00 */
[----:B------:R-:W5:Y:S02]  /*8f40*/  LD.E.128 R4, desc[UR42][R4.64] ;  /* 0x0000002a04047980 */ /* 0x000f64000c101d00 */
.L_x_14476:
[----:B------:R-:W-:Y:S05]  /*8f50*/  BSYNC B1 ;  /* 0x0000000000017941 */ /* 0x000fea0003800000 */
.L_x_14475:
[----:B------:R-:W-:Y:S01]  /*8f60*/  ULEA.HI UR4, UR36, UR36, URZ, 0x1 ;  /* 0x0000002424047291 */ /* 0x000fe2000f8f083f */
[----:B------:R-:W0:Y:S01]  /*8f70*/  S2R R0, SR_TID.X ;  /* 0x0000000000007919 */ /* 0x000e220000002100 */
[----:B------:R-:W-:Y:S01]  /*8f80*/  IMAD R32, R33, -0xc0, R32 ;  /* 0xffffff4021207824 */ /* 0x000fe200078e0220 */
[----:B------:R-:W-:Y:S01]  /*8f90*/  BSSY B1, `(.L_x_14477) ;  /* 0x0000020000017945 */ /* 0x000fe20003800000 */
[----:B------:R-:W-:Y:S01]  /*8fa0*/  ULOP3.LUT UR4, UR4, 0xfffffffe, URZ, 0xc0, !UPT ;  /* 0xfffffffe04047892 */ /* 0x000fe2000f8ec03f */
[----:B---3-5:R-:W-:Y:S02]  /*8fb0*/  IMAD.MOV.U32 R3, RZ, RZ, R5 ;  /* 0x000000ffff037224 */ /* 0x028fe400078e0005 */
[----:B------:R-:W-:Y:S01]  /*8fc0*/  VIMNMX R32, R32, 0xc0, PT ;  /* 0x000000c020207848 */ /* 0x000fe20003fe0100 */
[----:B------:R-:W-:Y:S02]  /*8fd0*/  UIADD3 UR4, UR36, -UR4, URZ ;  /* 0x8000000424047290 */ /* 0x000fe4000fffe03f */
[----:B------:R-:W-:Y:S01]  /*8fe0*/  PRMT R42, R3, 0x7610, R42 ;  /* 0x00007610032a7816 */ /* 0x000fe2000000002a */
[----:B------:R-:W-:-:S03]  /*8ff0*/  IMAD.MOV.U32 R3, RZ, RZ, R7 ;  /* 0x000000ffff037224 */ /* 0x000fc600078e0007 */
[----:B------:R-:W-:Y:S02]  /*9000*/  IMAD.U32 R13, RZ, RZ, UR4 ;  /* 0x00000004ff0d7e24 */ /* 0x000fe4000f8e00ff */
[----:B------:R-:W-:Y:S01]  /*9010*/  PRMT R40, R3, 0x7610, R40 ;  /* 0x0000761003287816 */ /* 0x000fe20000000028 */
[----:B------:R-:W-:Y:S02]  /*9020*/  IMAD.MOV.U32 R3, RZ, RZ, R11 ;  /* 0x000000ffff037224 */ /* 0x000fe400078e000b */
[----:B------:R-:W-:-:S04]  /*9030*/  SHF.L.U32 R13, R13, 0x1f, RZ ;  /* 0x0000001f0d0d7819 */ /* 0x000fc800000006ff */
[----:B------:R-:W1:Y:S01]  /*9040*/  SYNCS.PHASECHK.TRANS64.TRYWAIT P1, [R2+URZ+0x16800], R13 ;  /* 0x0168000d020075a7 */ /* 0x000e62000802017f */
[----:B0-----:R-:W-:-:S05]  /*9050*/  VIADD R0, R0, 0xffffff80 ;  /* 0xffffff8000007836 */ /* 0x001fca0000000000 */
[--C-:B------:R-:W-:Y:S02]  /*9060*/  SHF.R.S32.HI R12, RZ, 0x1f, R0.reuse ;  /* 0x0000001fff0c7819 */ /* 0x100fe40000011400 */
[----:B------:R-:W-:Y:S02]  /*9070*/  SHF.R.S32.HI R14, RZ, 0x1f, R0 ;  /* 0x0000001fff0e7819 */ /* 0x000fe40000011400 */
[-C--:B------:R-:W-:Y:S02]  /*9080*/  LEA.HI R12, R12, R0.reuse, RZ, 0x2 ;  /* 0x000000000c0c7211 */ /* 0x080fe400078f10ff */
[----:B------:R-:W-:Y:S01]  /*9090*/  LEA.HI R14, R14, R0, RZ, 0x2 ;  /* 0x000000000e0e7211 */ /* 0x000fe200078f10ff */
[----:B------:R-:W-:Y:S01]  /*90a0*/  IMAD.MOV.U32 R0, RZ, RZ, R4 ;  /* 0x000000ffff007224 */ /* 0x000fe200078e0004 */
[----:B------:R-:W-:Y:S02]  /*90b0*/  SHF.R.S32.HI R12, RZ, 0x2, R12 ;  /* 0x00000002ff0c7819 */ /* 0x000fe4000001140c */
[----:B------:R-:W-:-:S02]  /*90c0*/  SHF.R.S32.HI R14, RZ, 0x2, R14 ;  /* 0x00000002ff0e7819 */ /* 0x000fc4000001140e */
[----:B------:R-:W-:Y:S01]  /*90d0*/  PRMT R43, R0, 0x7610, R43 ;  /* 0x00007610002b7816 */ /* 0x000fe2000000002b */
[----:B------:R-:W-:Y:S01]  /*90e0*/  VIADD R12, R12, 0x60 ;  /* 0x000000600c0c7836 */ /* 0x000fe20000000000 */
[-C--:B------:R-:W-:Y:S01]  /*90f0*/  ISETP.GE.OR P2, PT, R14, R32.reuse, P0 ;  /* 0x000000200e00720c */ /* 0x080fe20000746670 */
[----:B------:R-:W-:Y:S02]  /*9100*/  IMAD.MOV.U32 R0, RZ, RZ, R6 ;  /* 0x000000ffff007224 */ /* 0x000fe400078e0006 */
[----:B------:R-:W-:Y:S01]  /*9110*/  IMAD.MOV.U32 R14, RZ, RZ, R9 ;  /* 0x000000ffff0e7224 */ /* 0x000fe200078e0009 */
[----:B------:R-:W-:Y:S01]  /*9120*/  ISETP.GE.OR P0, PT, R12, R32, P0 ;  /* 0x000000200c00720c */ /* 0x000fe20000706670 */
[----:B------:R-:W-:Y:S01]  /*9130*/  IMAD.MOV.U32 R12, RZ, RZ, R8 ;  /* 0x000000ffff0c7224 */ /* 0x000fe200078e0008 */
[----:B------:R-:W-:Y:S01]  /*9140*/  PRMT R41, R0, 0x7610, R41 ;  /* 0x0000761000297816 */ /* 0x000fe20000000029 */
[----:B------:R-:W-:Y:S01]  /*9150*/  IMAD.MOV.U32 R0, RZ, RZ, R10 ;  /* 0x000000ffff007224 */ /* 0x000fe200078e000a */
[----:B------:R-:W-:-:S02]  /*9160*/  PRMT R44, R14, 0x7610, R44 ;  /* 0x000076100e2c7816 */ /* 0x000fc4000000002c */
[----:B------:R-:W-:Y:S01]  /*9170*/  PRMT R45, R12, 0x7610, R45 ;  /* 0x000076100c2d7816 */ /* 0x000fe2000000002d */
[----:B-1----:R-:W-:Y:S06]  /*9180*/  @!P1 BRA `(.L_x_14478) ;  /* 0x0000018400249947 */ /* 0x002fec0003800000 */
.L_x_14765:
[----:B------:R-:W-:Y:S05]  /*9190*/  BSYNC B1 ;  /* 0x0000000000017941 */ /* 0x000fea0003800000 */
.L_x_14477:
[----:B------:R-:W-:Y:S04]  /*91a0*/  BSSY B1, `(.L_x_14479) ;  /* 0x0000070000017945 */ /* 0x000fe80003800000 */
[----:B------:R-:W-:Y:S05]  /*91b0*/  @P2 BRA `(.L_x_14480) ;  /* 0x0000000400b82947 */ /* 0x000fea0003800000 */
[----:B------:R-:W2:Y:S01]  /*91c0*/  LDL R12, [R1+0x44] ;  /* 0x00004400010c7983 */ /* 0x000ea20000100800 */
[----:B0-----:R-:W-:Y:S01]  /*91d0*/  IMAD.IADD R13, R16, 0x1, R35 ;  /* 0x00000001100d7824 */ /* 0x001fe200078e0223 */
[----:B------:R-:W-:Y:S01]  /*91e0*/  SHF.R.U64 R49, R28, 0x10, R29 ;  /* 0x000000101c317819 */ /* 0x000fe2000000121d */
[----:B------:R-:W0:Y:S01]  /*91f0*/  S2R R14, SR_TID.X ;  /* 0x00000000000e7919 */ /* 0x000e220000002100 */
[----:B------:R-:W-:Y:S02]  /*9200*/  SHF.R.U64 R47, R36, 0x10, R37 ;  /* 0x00000010242f7819 */ /* 0x000fe40000001225 */
[----:B------:R-:W-:Y:S02]  /*9210*/  SHF.R.U64 R36, R38, 0x10, R39 ;  /* 0x0000001026247819 */ /* 0x000fe40000001227 */
[----:B------:R-:W-:Y:S02]  /*9220*/  SHF.R.U64 R52, R20, 0x10, R21 ;  /* 0x0000001014347819 */ /* 0x000fe40000001215 */
[----:B------:R-:W-:-:S02]  /*9230*/  PRMT R49, R50, 0x5410, R49 ;  /* 0x0000541032317816 */ /* 0x000fc40000000031 */
[----:B------:R-:W-:Y:S02]  /*9240*/  SHF.R.U32.HI R39, RZ, 0x10, R39 ;  /* 0x00000010ff277819 */ /* 0x000fe40000011627 */
[----:B------:R-:W-:Y:S01]  /*9250*/  PRMT R38, R48, 0x5410, R47 ;  /* 0x0000541030267816 */ /* 0x000fe2000000002f */
[----:B------:R-:W-:Y:S01]  /*9260*/  IMAD.U32 R50, R49, 0x10000, RZ ;  /* 0x0001000031327824 */ /* 0x000fe200078e00ff */
[----:B------:R-:W-:Y:S02]  /*9270*/  SHF.R.U32.HI R53, RZ, 0x10, R21 ;  /* 0x00000010ff357819 */ /* 0x000fe40000011615 */
[C---:B------:R-:W-:Y:S02]  /*9280*/  PRMT R47, R31.reuse, 0x5410, R36 ;  /* 0x000054101f2f7816 */ /* 0x040fe40000000024 */
[----:B------:R-:W-:Y:S02]  /*9290*/  PRMT R52, R31, 0x5432, R52 ;  /* 0x000054321f347816 */ /* 0x000fe40000000034 */
[----:B------:R-:W-:Y:S01]  /*92a0*/  PRMT R48, R34, 0x5410, R39 ;  /* 0x0000541022307816 */ /* 0x000fe20000000027 */
[----:B------:R-:W-:Y:S01]  /*92b0*/  IMAD.U32 R39, R38, 0x10000, RZ ;  /* 0x0001000026277824 */ /* 0x000fe200078e00ff */
[----:B------:R-:W-:-:S02]  /*92c0*/  SHF.R.U32.HI R46, RZ, 0x10, R37 ;  /* 0x00000010ff2e7819 */ /* 0x000fc40000011625 */
[----:B------:R-:W-:Y:S02]  /*92d0*/  SHF.R.U32.HI R51, RZ, 0x10, R29 ;  /* 0x00000010ff337819 */ /* 0x000fe4000001161d */
[----:B------:R-:W-:Y:S02]  /*92e0*/  PRMT R53, R55, 0x5410, R53 ;  /* 0x0000541037357816 */ /* 0x000fe40000000035 */
[----:B------:R-:W-:Y:S02]  /*92f0*/  LOP3.LUT R49, R49, 0xffff0000, RZ, 0xc0, !PT ;  /* 0xffff000031317812 */ /* 0x000fe400078ec0ff */
[----:B------:R-:W-:Y:S02]  /*9300*/  PRMT R46, R34, 0x5432, R46 ;  /* 0x00005432222e7816 */ /* 0x000fe4000000002e */
[----:B------:R-:W-:Y:S01]  /*9310*/  PRMT R51, R54, 0x5410, R51 ;  /* 0x0000541036337816 */ /* 0x000fe20000000033 */
[----:B0-----:R-:W-:-:S05]  /*9320*/  VIADD R25, R14, 0xffffff80 ;  /* 0xffffff800e197836 */ /* 0x001fca0000000000 */
[----:B------:R-:W-:-:S04]  /*9330*/  SHF.R.S32.HI R24, RZ, 0x1f, R25 ;  /* 0x0000001fff187819 */ /* 0x000fc80000011419 */
[----:B------:R-:W-:-:S04]  /*9340*/  LEA.HI R24, R24, R25, RZ, 0x5 ;  /* 0x0000001918187211 */ /* 0x000fc800078f28ff */
        /* <DEDUP_REMOVED lines=12> */
[----:B------:R-:W0:Y:S04]  /*9410*/  LDS.128 R12, [R32+0x8400] ;  /* 0x00840000200c7984 */ /* 0x000e280000000c00 */
        /* <DEDUP_REMOVED lines=11> */
[----:B------:R-:W-:Y:S01]  /*94d0*/  LOP3.LUT R31, R38, 0xffff0000, RZ, 0xc0, !PT ;  /* 0xffff0000261f7812 */ /* 0x000fe200078ec0ff */
[----:B------:R-:W-:-:S02]  /*94e0*/  IMAD.U32 R38, R51, 0x10000, RZ ;  /* 0x0001000033267824 */ /* 0x000fc400078e00ff */
[----:B------:R-:W-:Y:S01]  /*94f0*/  FFMA.FTZ R55, R20, R39, -R55 ;  /* 0x0000002714377223 */ /* 0x000fe20000010837 */
[----:B------:R-:W-:Y:S01]  /*9500*/  FMUL.FTZ R39, R24, R49 ;  /* 0x0000003118277220 */ /* 0x000fe20000410000 */
[----:B------:R-:W-:Y:S01]  /*9510*/  FFMA.FTZ R57, R20, R50, R57 ;  /* 0x0000003214397223 */ /* 0x000fe20000010039 */
[----:B------:R-:W-:Y:S02]  /*9520*/  IMAD.U32 R20, R46, 0x10000, RZ ;  /* 0x000100002e147824 */ /* 0x000fe400078e00ff */
[-C--:B------:R-:W-:Y:S01]  /*9530*/  FMUL.FTZ R59, R24, R31.reuse ;  /* 0x0000001f183b7220 */ /* 0x080fe20000410000 */
[----:B------:R-:W-:Y:S01]  /*9540*/  FFMA.FTZ R50, R12, R31, -R39 ;  /* 0x0000001f0c327223 */ /* 0x000fe20000010827 */
[C---:B------:R-:W-:Y:S01]  /*9550*/  FMUL.FTZ R54, R34.reuse, R38 ;  /* 0x0000002622367220 */ /* 0x040fe20000410000 */
[----:B------:R-:W-:Y:S01]  /*9560*/  FMUL.FTZ R31, R34, R20 ;  /* 0x00000014221f7220 */ /* 0x000fe20000410000 */
[----:B------:R-:W-:Y:S01]  /*9570*/  LOP3.LUT R24, R51, 0xffff0000, RZ, 0xc0, !PT ;  /* 0xffff000033187812 */ /* 0x000fe200078ec0ff */
[----:B------:R-:W-:Y:S01]  /*9580*/  IMAD.U32 R36, R26, 0x10000, RZ ;  /* 0x000100001a247824 */ /* 0x000fe200078e00ff */
[----:B------:R-:W-:Y:S01]  /*9590*/  LOP3.LUT R46, R46, 0xffff0000, RZ, 0xc0, !PT ;  /* 0xffff00002e2e7812 */ /* 0x000fe200078ec0ff */
[C---:B------:R-:W-:Y:S01]  /*95a0*/  FFMA.FTZ R38, R21.reuse, R38, R31 ;  /* 0x0000002615267223 */ /* 0x040fe2000001001f */
[----:B------:R-:W-:Y:S01]  /*95b0*/  FFMA.FTZ R34, R12, R49, R59 ;  /* 0x000000310c227223 */ /* 0x000fe2000001003b */
[----:B------:R-:W-:Y:S01]  /*95c0*/  FFMA.FTZ R54, R21, R20, -R54 ;  /* 0x0000001415367223 */ /* 0x000fe20000010836 */
[----:B------:R-:W-:-:S02]  /*95d0*/  IMAD.U32 R31, R52, 0x10000, RZ ;  /* 0x00010000341f7824 */ /* 0x000fc400078e00ff */
[----:B------:R-:W-:Y:S01]  /*95e0*/  FMUL.FTZ R12, R25, R24 ;  /* 0x00000018190c7220 */ /* 0x000fe20000410000 */
[----:B------:R-:W-:Y:S02]  /*95f0*/  IMAD.U32 R21, R47, 0x10000, RZ ;  /* 0x000100002f157824 */ /* 0x000fe400078e00ff */
[-C--:B------:R-:W-:Y:S01]  /*9600*/  FMUL.FTZ R56, R25, R46.reuse ;  /* 0x0000002e19387220 */ /* 0x080fe20000410000 */
[----:B------:R-:W-:Y:S02]  /*9610*/  IMAD.U32 R37, R27, 0x10000, RZ ;  /* 0x000100001b257824 */ /* 0x000fe400078e00ff */
[----:B------:R-:W-:Y:S01]  /*9620*/  FMUL.FTZ R49, R36, R31 ;  /* 0x0000001f24317220 */ /* 0x000fe20000410000 */
[----:B------:R-:W-:Y:S02]  /*9630*/  IMAD.U32 R20, R53, 0x10000, RZ ;  /* 0x0001000035147824 */ /* 0x000fe400078e00ff */
[----:B------:R-:W-:Y:S01]  /*9640*/  FFMA.FTZ R25, R13, R46, -R12 ;  /* 0x0000002e0d197223 */ /* 0x000fe2000001080c */
[----:B------:R-:W-:-:S02]  /*9650*/  IMAD.U32 R28, R14, 0x10000, RZ ;  /* 0x000100000e1c7824 */ /* 0x000fc400078e00ff */
[-C--:B------:R-:W-:Y:S01]  /*9660*/  FMUL.FTZ R36, R36, R21.reuse ;  /* 0x0000001524247220 */ /* 0x080fe20000410000 */
[----:B------:R-:W-:Y:S01]  /*9670*/  FFMA.FTZ R39, R13, R24, R56 ;  /* 0x000000180d277223 */ /* 0x000fe20000010038 */
[----:B------:R-:W-:Y:S02]  /*9680*/  IMAD.U32 R29, R15, 0x10000, RZ ;  /* 0x000100000f1d7824 */ /* 0x000fe400078e00ff */
[C---:B------:R-:W-:Y:S01]  /*9690*/  FMUL.FTZ R24, R37.reuse, R20 ;  /* 0x0000001425187220 */ /* 0x040fe20000410000 */
[----:B------:R-:W-:Y:S02]  /*96a0*/  IMAD.U32 R12, R48, 0x10000, RZ ;  /* 0x00010000300c7824 */ /* 0x000fe400078e00ff */
[C---:B------:R-:W-:Y:S01]  /*96b0*/  FFMA.FTZ R49, R28.reuse, R21, -R49 ;  /* 0x000000151c317223 */ /* 0x040fe20000010831 */
[----:B------:R-:W-:Y:S01]  /*96c0*/  FFMA.FTZ R36, R28, R31, R36 ;  /* 0x0000001f1c247223 */ /* 0x000fe20000010024 */
[----:B------:R-:W-:Y:S01]  /*96d0*/  LOP3.LUT R26, R26, 0xffff0000, RZ, 0xc0, !PT ;  /* 0xffff00001a1a7812 */ /* 0x000fe200078ec0ff */
[-C--:B------:R-:W-:Y:S01]  /*96e0*/  FMUL.FTZ R46, R37, R12.reuse ;  /* 0x0000000c252e7220 */ /* 0x080fe20000410000 */
        /* <DEDUP_REMOVED lines=27> */
.L_x_14480:
[----:B------:R-:W-:Y:S05]  /*98a0*/  BSYNC B1 ;  /* 0x0000000000017941 */ /* 0x000fea0003800000 */
.L_x_14479:
[----:B------:R-:W-:Y:S02]  /*98b0*/  PRMT R28, R0, 0x7610, R28 ;  /* 0x00007610001c7816 */ /* 0x000fe4000000001c */
[----:B------:R-:W-:Y:S01]  /*98c0*/  PRMT R31, R3, 0x7610, R31 ;  /* 0x00007610031f7816 */ /* 0x000fe2000000001f */
[----:B------:R-:W-:Y:S06]  /*98d0*/  @P0 BRA `(.L_x_14471) ;  /* 0x0000000400940947 */ /* 0x000fec0003800000 */
[----:B-1----:R-:W2:Y:S04]  /*98e0*/  LDL R14, [R1+0x38] ;  /* 0x00003800010e7983 */ /* 0x002ea80000100800 */
[----:B0-----:R-:W3:Y:S04]  /*98f0*/  LDL R13, [R1+0x64] ;  /* 0x00006400010d7983 */ /* 0x001ee80000100800 */
[----:B------:R-:W4:Y:S04]  /*9900*/  LDL R12, [R1+0x48] ;  /* 0x00004800010c7983 */ /* 0x000f280000100800 */
[----:B------:R-:W5:Y:S01]  /*9910*/  LDL R33, [R1+0x58] ;  /* 0x0000580001217983 */ /* 0x000f620000100800 */
[----:B------:R-:W-:Y:S01]  /*9920*/  IMAD.IADD R0, R16, 0x1, R35 ;  /* 0x0000000110007824 */ /* 0x000fe200078e0223 */
[----:B------:R-:W-:-:S02]  /*9930*/  SHF.R.U64 R20, R8, 0x10, R9 ;  /* 0x0000001008147819 */ /* 0x000fc40000001209 */
[----:B------:R-:W-:Y:S02]  /*9940*/  SHF.R.U64 R8, R4, 0x10, R5 ;  /* 0x0000001004087819 */ /* 0x000fe40000001205 */
[----:B------:R-:W-:Y:S02]  /*9950*/  SHF.R.U32.HI R9, RZ, 0x10, R9 ;  /* 0x00000010ff097819 */ /* 0x000fe40000011609 */
[----:B------:R-:W-:Y:S02]  /*9960*/  PRMT R43, R43, 0x5410, R8 ;  /* 0x000054102b2b7816 */ /* 0x000fe40000000008 */
[----:B------:R-:W-:Y:S02]  /*9970*/  SHF.R.U64 R21, R10, 0x10, R11 ;  /* 0x000000100a157819 */ /* 0x000fe4000000120b */
[----:B------:R-:W-:Y:S01]  /*9980*/  SHF.R.U32.HI R5, RZ, 0x10, R5 ;  /* 0x00000010ff057819 */ /* 0x000fe20000011605 */
[----:B------:R-:W-:Y:S01]  /*9990*/  IMAD.U32 R32, R43, 0x10000, RZ ;  /* 0x000100002b207824 */ /* 0x000fe200078e00ff */
[----:B------:R-:W-:-:S02]  /*99a0*/  PRMT R45, R45, 0x5410, R20 ;  /* 0x000054102d2d7816 */ /* 0x000fc40000000014 */
[----:B------:R-:W-:Y:S02]  /*99b0*/  PRMT R44, R44, 0x5410, R9 ;  /* 0x000054102c2c7816 */ /* 0x000fe40000000009 */
        /* <DEDUP_REMOVED lines=10> */
[----:B------:R-:W-:Y:S02]  /*9a60*/  PRMT R41, R41, 0x5410, R4 ;  /* 0x0000541029297816 */ /* 0x000fe40000000004 */
[----:B------:R-:W-:Y:S02]  /*9a70*/  LOP3.LUT R45, R45, 0xffff0000, RZ, 0xc0, !PT ;  /* 0xffff00002d2d7812 */ /* 0x000fe400078ec0ff */
[----:B--2---:R-:W-:-:S04]  /*9a80*/  LOP3.LUT R0, R14, 0x38, R0, 0xf8, !PT ;  /* 0x000000380e007812 */ /* 0x004fc800078ef800 */
[----:B---3--:R-:W-:-:S05]  /*9a90*/  LOP3.LUT R0, R0, R13, RZ, 0x3c, !PT ;  /* 0x0000000d00007212 */ /* 0x008fca00078e3cff */
[----:B----4-:R-:W-:Y:S02]  /*9aa0*/  IMAD.IADD R3, R12, 0x1, R0 ;  /* 0x000000010c037824 */ /* 0x010fe400078e0200 */
[----:B-----5:R-:W0:Y:S02]  /*9ab0*/  LDS.128 R12, [R33+0x8400] ;  /* 0x00840000210c7984 */ /* 0x020e240000000c00 */
[----:B------:R-:W-:-:S05]  /*9ac0*/  IMAD R0, R3, 0x2, R2 ;  /* 0x0000000203007824 */ /* 0x000fca00078e0202 */
[----:B------:R-:W1:Y:S01]  /*9ad0*/  LDS.128 R24, [R0+0x8400] ;  /* 0x0084000000187984 */ /* 0x000e620000000c00 */
[C---:B0-----:R-:W-:Y:S01]  /*9ae0*/  IMAD.U32 R3, R12.reuse, 0x10000, RZ ;  /* 0x000100000c037824 */ /* 0x041fe200078e00ff */
[----:B------:R-:W-:Y:S01]  /*9af0*/  LOP3.LUT R4, R12, 0xffff0000, RZ, 0xc0, !PT ;  /* 0xffff00000c047812 */ /* 0x000fe200078ec0ff */
[C---:B------:R-:W-:Y:S01]  /*9b00*/  IMAD.U32 R5, R13.reuse, 0x10000, RZ ;  /* 0x000100000d057824 */ /* 0x040fe200078e00ff */
[----:B------:R-:W-:Y:S01]  /*9b10*/  LOP3.LUT R12, R13, 0xffff0000, RZ, 0xc0, !PT ;  /* 0xffff00000d0c7812 */ /* 0x000fe200078ec0ff */
[----:B------:R-:W-:Y:S01]  /*9b20*/  IMAD.U32 R8, R15, 0x10000, RZ ;  /* 0x000100000f087824 */ /* 0x000fe200078e00ff */
        /* <DEDUP_REMOVED lines=12> */
[C---:B------:R-:W-:Y:S01]  /*9bf0*/  IMAD.U32 R3, R29.reuse, 0x10000, RZ ;  /* 0x000100001d037824 */ /* 0x040fe200078e00ff */
[----:B------:R-:W-:Y:S01]  /*9c00*/  LOP3.LUT R29, R29, 0xffff0000, RZ, 0xc0, !PT ;  /* 0xffff00001d1d7812 */ /* 0x000fe200078ec0ff */
[----:B------:R-:W-:Y:S02]  /*9c10*/  IMAD.U32 R9, R40, 0x10000, RZ ;  /* 0x0001000028097824 */ /* 0x000fe400078e00ff */
[-C--:B------:R-:W-:Y:S01]  /*9c20*/  FMUL.FTZ R32, R11, R28.reuse ;  /* 0x0000001c0b207220 */ /* 0x080fe20000410000 */
[C---:B------:R-:W-:Y:S01]  /*9c30*/  FFMA.FTZ R46, R5.reuse, R28, -R46 ;  /* 0x0000001c052e7223 */ /* 0x040fe2000001082e */
[C---:B------:R-:W-:Y:S01]  /*9c40*/  FMUL.FTZ R28, R20.reuse, R3 ;  /* 0x00000003141c7220 */ /* 0x040fe20000410000 */
[----:B------:R-:W-:Y:S01]  /*9c50*/  FMUL.FTZ R11, R20, R9 ;  /* 0x00000009140b7220 */ /* 0x000fe20000410000 */
[----:B------:R-:W-:Y:S01]  /*9c60*/  FFMA.FTZ R32, R5, R34, R32 ;  /* 0x0000002205207223 */ /* 0x000fe20000010020 */
[----:B------:R-:W-:Y:S01]  /*9c70*/  FMUL.FTZ R5, R10, R43 ;  /* 0x0000002b0a057220 */ /* 0x000fe20000410000 */
[----:B------:R-:W-:Y:S01]  /*9c80*/  FFMA.FTZ R28, R8, R9, R28 ;  /* 0x00000009081c7223 */ /* 0x000fe2000001001c */
[----:B------:R-:W-:Y:S01]  /*9c90*/  LOP3.LUT R9, R42, 0xffff0000, RZ, 0xc0, !PT ;  /* 0xffff00002a097812 */ /* 0x000fe200078ec0ff */
[----:B------:R-:W-:Y:S01]  /*9ca0*/  FFMA.FTZ R20, R8, R3, -R11 ;  /* 0x0000000308147223 */ /* 0x000fe2000001080b */
[----:B------:R-:W-:Y:S01]  /*9cb0*/  FMUL.FTZ R11, R10, R45 ;  /* 0x0000002d0a0b7220 */ /* 0x000fe20000410000 */
[----:B------:R-:W-:-:S02]  /*9cc0*/  IMAD.U32 R6, R14, 0x10000, RZ ;  /* 0x000100000e067824 */ /* 0x000fc400078e00ff */
[----:B------:R-:W-:Y:S01]  /*9cd0*/  FFMA.FTZ R45, R4, R45, -R5 ;  /* 0x0000002d042d7223 */ /* 0x000fe20000010805 */
        /* <DEDUP_REMOVED lines=8> */
[CC--:B------:R-:W-:Y:S01]  /*9d60*/  FMUL.FTZ R27, R13.reuse, R8.reuse ;  /* 0x000000080d1b7220 */ /* 0x0c0fe20000410000 */
[----:B------:R-:W-:Y:S01]  /*9d70*/  FFMA.FTZ R11, R4, R43, R11 ;  /* 0x0000002b040b7223 */ /* 0x000fe2000001000b */
[----:B------:R-:W-:Y:S01]  /*9d80*/  FMUL.FTZ R13, R13, R5 ;  /* 0x000000050d0d7220 */ /* 0x000fe20000410000 */
[----:B------:R-:W-:Y:S01]  /*9d90*/  LOP3.LUT R10, R41, 0xffff0000, RZ, 0xc0, !PT ;  /* 0xffff0000290a7812 */ /* 0x000fe200078ec0ff */
[-C--:B------:R-:W-:Y:S01]  /*9da0*/  FMUL.FTZ R24, R24, R3.reuse ;  /* 0x0000000318187220 */ /* 0x080fe20000410000 */
[----:B------:R-:W-:Y:S01]  /*9db0*/  FFMA.FTZ R25, R12, R3, -R25 ;  /* 0x000000030c197223 */ /* 0x000fe20000010819 */
[----:B------:R-:W-:Y:S01]  /*9dc0*/  LOP3.LUT R4, R21, 0xffff0000, RZ, 0xc0, !PT ;  /* 0xffff000015047812 */ /* 0x000fe200078ec0ff */
[----:B------:R-:W-:Y:S01]  /*9dd0*/  FFMA.FTZ R27, R6, R5, -R27 ;  /* 0x00000005061b7223 */ /* 0x000fe2000001081b */
[----:B------:R-:W-:Y:S01]  /*9de0*/  LOP3.LUT R3, R40, 0xffff0000, RZ, 0xc0, !PT ;  /* 0xffff000028037812 */ /* 0x000fe200078ec0ff */
[----:B------:R-:W-:Y:S01]  /*9df0*/  FFMA.FTZ R13, R6, R8, R13 ;  /* 0x00000008060d7223 */ /* 0x000fe2000001000d */
[C---:B------:R-:W-:Y:S01]  /*9e00*/  FMUL.FTZ R6, R15.reuse, R10 ;  /* 0x0000000a0f067220 */ /* 0x040fe20000410000 */
        /* <DEDUP_REMOVED lines=18> */
.L_x_14471:
[----:B------:R-:W-:Y:S05]  /*9f30*/  BSYNC B0 ;  /* 0x0000000000007941 */ /* 0x000fea0003800000 */
.L_x_14457:
[----:B------:R-:W-:Y:S01]  /*9f40*/  @!PT LDS RZ, [RZ] ;  /* 0x00000000fffff984 */ /* 0x000fe20000000800 */
[----:B------:R-:W-:Y:S01]  /*9f50*/  @!PT LDS RZ, [RZ] ;  /* 0x00000000fffff984 */ /* 0x000fe20000000800 */
[----:B------:R-:W-:Y:S01]  /*9f60*/  @!PT LDS RZ, [RZ] ;  /* 0x00000000fffff984 */ /* 0x000fe20000000800 */
[----:B------:R-:W-:Y:S01]  /*9f70*/  @!PT LDS RZ, [RZ] ;  /* 0x00000000fffff984 */ /* 0x000fe20000000800 */
[----:B------:R3:W-:Y:S06]  /*9f80*/  MEMBAR.ALL.CTA ;  /* 0x0000000000007992 */ /* 0x0007ec0000008000 */
[----:B---3--:R-:W3:Y:S01]  /*9f90*/  FENCE.VIEW.ASYNC.S ;  /* 0x00000000000073c6 */ /* 0x008ee20000000000 */
[----:B------:R-:W-:Y:S05]  /*9fa0*/  WARPSYNC.ALL ;  /* 0x0000000000007948 */ /* 0x000fea0003800000 */
[----:B---3--:R-:W-:Y:S06]  /*9fb0*/  BAR.SYNC.DEFER_BLOCKING 0xd, 0x180 ;  /* 0x0346000000007b1d */ /* 0x008fec0000010000 */
.L_x_14454:
[----:B-12---:R-:W-:-:S05]  /*9fc0*/  IMAD.U32 R0, RZ, RZ, UR39 ;  /* 0x00000027ff007e24 */ /* 0x006fca000f8e00ff */
[----:B------:R-:W-:-:S13]  /*9fd0*/  ISETP.NE.AND P0, PT, R0, 0x3, PT ;  /* 0x000000030000780c */ /* 0x000fda0003f05270 */
[----:B------:R-:W-:Y:S05]  /*9fe0*/  @!P0 BRA `(.L_x_14481) ;  /* 0x0000000000048947 */ /* 0x000fea0003800000 */
[----:B------:R-:W-:Y:S01]  /*9ff0*/  BPT.TRAP 0x1 ;  /* 0x000000040000795c */ /* 0x000fe20000300000 */
.L_x_14481:
[----:B------:R-:W-:Y:S01]  /*a000*/  IMAD R12, R22, 0x8, R2 ;  /* 0x00000008160c7824 */ /* 0x000fe200078e0202 */
[----:B0-----:R-:W-:-:S04]  /*a010*/  SHF.L.U32 R3, R154, 0x1f, RZ ;  /* 0x0000001f9a037819 */ /* 0x001fc800000006ff */
[----:B------:R0:W1:Y:S01]  /*a020*/  SYNCS.PHASECHK.TRANS64.TRYWAIT P1, [R12+URZ+0x16830], R3 ;  /* 0x016830030c0075a7 */ /* 0x000062000802017f */
[----:B------:R-:W-:Y:S05]  /*a030*/  @!P0 BRA `(.L_x_14482) ;  /* 0x0000000000048947 */ /* 0x000fea0003800000 */
[----:B------:R-:W-:Y:S01]  /*a040*/  BPT.TRAP 0x1 ;  /* 0x000000040000795c */ /* 0x000fe20000300000 */
.L_x_14482:
        /* <DEDUP_REMOVED lines=10> */
.L_x_14483:
[----:B--2---:R-:W2:Y:S01]  /*a0f0*/  LDL R0, [R1+0x30] ;  /* 0x0000300001007983 */ /* 0x004ea20000100800 */
[----:B------:R-:W-:Y:S01]  /*a100*/  IMAD.MOV.U32 R5, RZ, RZ, 0x40000040 ;  /* 0x40000040ff057424 */ /* 0x000fe200078e00ff */
[----:B------:R-:W-:Y:S05]  /*a110*/  WARPSYNC.ALL ;  /* 0x0000000000007948 */ /* 0x000fea0003800000 */
[C---:B------:R-:W-:Y:S01]  /*a120*/  R2UR UR4, R8.reuse ;  /* 0x00000000080472ca */ /* 0x040fe200000e0000 */
[----:B-----5:R-:W-:Y:S01]  /*a130*/  WARPGROUP.ARRIVE ;  /* 0x00000000000079c5 */ /* 0x020fe20000000000 */
[----:B------:R-:W-:Y:S01]  /*a140*/  R2UR UR5, R9 ;  /* 0x00000000090572ca */ /* 0x000fe200000e0000 */
[----:B------:R-:W-:Y:S01]  /*a150*/  VIADD R20, R8, 0x2 ;  /* 0x0000000208147836 */ /* 0x000fe20000000000 */
[----:B------:R-:W-:Y:S01]  /*a160*/  R2UR UR7, R5 ;  /* 0x00000000050772ca */ /* 0x000fe200000e0000 */
[----:B------:R-:W-:-:S02]  /*a170*/  IMAD.MOV.U32 R21, RZ, RZ, 0x40000040 ;  /* 0x40000040ff157424 */ /* 0x000fc400078e00ff */
[----:B------:R-:W-:Y:S02]  /*a180*/  IMAD.MOV.U32 R7, RZ, RZ, 0x40000040 ;  /* 0x40000040ff077424 */ /* 0x000fe400078e00ff */
[C---:B------:R-:W-:Y:S01]  /*a190*/  VIADD R10, R8.reuse, 0x4 ;  /* 0x00000004080a7836 */ /* 0x040fe20000000000 */
[----:B------:R3:W-:Y:S01]  /*a1a0*/  STL.64 [R1+0x20], R20 ;  /* 0x0000201401007387 */ /* 0x0007e20000100a00 */
[----:B------:R-:W-:Y:S02]  /*a1b0*/  IMAD.MOV.U32 R11, RZ, RZ, 0x40000040 ;  /* 0x40000040ff0b7424 */ /* 0x000fe400078e00ff */
[----:B------:R-:W-:Y:S02]  /*a1c0*/  VIADD R14, R8, 0x6 ;  /* 0x00000006080e7836 */ /* 0x000fe40000000000 */
[----:B------:R-:W-:Y:S01]  /*a1d0*/  IMAD.MOV.U32 R15, RZ, RZ, 0x40000040 ;  /* 0x40000040ff0f7424 */ /* 0x000fe200078e00ff */
[----:B------:R3:W-:Y:S01]  /*a1e0*/  STL.64 [R1+0x18], R10 ;  /* 0x0000180a01007387 */ /* 0x0007e20000100a00 */
[----:B------:R-:W-:-:S02]  /*a1f0*/  IMAD.MOV.U32 R5, RZ, RZ, 0x40000040 ;  /* 0x40000040ff057424 */ /* 0x000fc400078e00ff */
[----:B--2---:R-:W-:-:S04]  /*a200*/  IMAD R4, R22, 0x400, R0 ;  /* 0x0000040016047824 */ /* 0x004fc800078e0200 */
[C---:B------:R-:W-:Y:S01]  /*a210*/  VIADD R6, R4.reuse, 0x2 ;  /* 0x0000000204067836 */ /* 0x040fe20000000000 */
[----:B------:R-:W-:-:S13]  /*a220*/  R2UR UR6, R4 ;  /* 0x00000000040672ca */ /* 0x000fda00000e0000 */
[----:B------:R-:W-:Y:S01]  /*a230*/  HGMMA.64x128x16.F32.BF16 R24, gdesc[UR4], RZ, !UPT, gsb0 ;  /* 0x01e00000041879f0 */ /* 0x000fe2000c0018ff */
        /* <DEDUP_REMOVED lines=27> */
.L_x_14485:
[----:B------:R-:W2:Y:S01]  /*a3f0*/  LDL R4, [R1+0x34] ;  /* 0x0000340001047983 */ /* 0x000ea20000100800 */
[----:B------:R-:W3:Y:S03]  /*a400*/  LDC R92, c[0x0][0x448] ;  /* 0x00011200ff5c7b82 */ /* 0x000ee60000000800 */
[----:B------:R-:W2:Y:S04]  /*a410*/  LDL R91, [R1+0x14] ;  /* 0x00001400015b7983 */ /* 0x000ea80000100800 */
[----:B------:R-:W4:Y:S01]  /*a420*/  LDL R93, [R1] ;  /* 0x00000000015d7983 */ /* 0x000f220000100800 */
[----:B------:R-:W5:Y:S01]  /*a430*/  LDC.64 R10, c[0x0][0x9e0] ;  /* 0x00027800ff0a7b82 */ /* 0x000f620000000a00 */
[----:B------:R-:W-:Y:S01]  /*a440*/  LOP3.LUT R18, R18, 0xfffffff7, RZ, 0xc0, !PT ;  /* 0xfffffff712127812 */ /* 0x000fe200078ec0ff */
[----:B------:R-:W-:Y:S01]  /*a450*/  IMAD.U32 R5, RZ, RZ, UR38 ;  /* 0x00000026ff057e24 */ /* 0x000fe2000f8e00ff */
[----:B------:R-:W-:Y:S01]  /*a460*/  ULDC UR29, c[0x0][0x9dc] ;  /* 0x00027700001d7ab9 */ /* 0x000fe20000000800 */
[----:B---3--:R-:W-:-:S13]  /*a470*/  ISETP.NE.AND P1, PT, R92, 0x1, PT ;  /* 0x000000015c00780c */ /* 0x008fda0003f25270 */
[----:B------:R-:W3:Y:S08]  /*a480*/  @P1 LDC R0, c[0x0][0x44c] ;  /* 0x00011300ff001b82 */ /* 0x000ef00000000800 */
[----:B01----:R-:W0:Y:S01]  /*a490*/  @P1 LDC R3, c[0x0][0x450] ;  /* 0x00011400ff031b82 */ /* 0x003e220000000800 */
[----:B------:R-:W-:Y:S01]  /*a4a0*/  @P1 LOP3.LUT R18, R18, 0x8, RZ, 0xfc, !PT ;  /* 0x0000000812121812 */ /* 0x000fe200078efcff */
[----:B------:R-:W-:-:S03]  /*a4b0*/  ULOP3.LUT UR4, URZ, UR29, URZ, 0x33, !UPT ;  /* 0x0000001d3f047292 */ /* 0x000fc6000f8e333f */
[----:B------:R-:W-:Y:S01]  /*a4c0*/  LOP3.LUT R18, R18, 0xfffffffb, RZ, 0xc0, !PT ;  /* 0xfffffffb12127812 */ /* 0x000fe200078ec0ff */
[----:B--2---:R-:W-:-:S04]  /*a4d0*/  IMAD.IADD R13, R4, 0x1, R91 ;  /* 0x00000001040d7824 */ /* 0x004fc800078e025b */
[----:B---3--:R-:W-:-:S05]  /*a4e0*/  @P1 IMAD.HI.U32 R0, R13, R0, RZ ;  /* 0x000000000d001227 */ /* 0x008fca00078e00ff */
[----:B0-----:R-:W-:Y:S01]  /*a4f0*/  @P1 SHF.R.U32.HI R13, RZ, R3, R0 ;  /* 0x00000003ff0d1219 */ /* 0x001fe20000011600 */
[----:B------:R-:W-:-:S04]  /*a500*/  IMAD.MOV.U32 R3, RZ, RZ, -0x80 ;  /* 0xffffff80ff037424 */ /* 0x000fc800078e00ff */
[----:B------:R-:W0:Y:S01]  /*a510*/  SHFL.IDX PT, R21, R13, RZ, 0x1c1f ;  /* 0x001c1fff0d157589 */ /* 0x000e2200000e0000 */
[----:B------:R-:W-:Y:S01]  /*a520*/  IMAD R90, R88, R3, 0x80 ;  /* 0x00000080585a7424 */ /* 0x000fe200078e0203 */
[----:B-----5:R-:W-:Y:S01]  /*a530*/  ISETP.GE.AND P1, PT, R11, 0x1, PT ;  /* 0x000000010b00780c */ /* 0x020fe20003f26270 */
[----:B------:R-:W-:-:S03]  /*a540*/  VIADD R0, R12, 0x16840 ;  /* 0x000168400c007836 */ /* 0x000fc60000000000 */
[----:B------:R-:W-:-:S04]  /*a550*/  IADD3 R3, -R155, 0x1, R90 ;  /* 0x000000019b037810 */ /* 0x000fc80007ffe15a */
[----:B----4-:R-:W-:Y:S02]  /*a560*/  IADD3 R3, -R156, R3, R93 ;  /* 0x000000039c037210 */ /* 0x010fe40007ffe15d */
[----:B------:R-:W-:Y:S02]  /*a570*/  PRMT R0, R5, 0x654, R0 ;  /* 0x0000065405007816 */ /* 0x000fe40000000000 */
[----:B------:R-:W-:Y:S01]  /*a580*/  IADD3 R20, -R155, R93, R90 ;  /* 0x0000005d9b147210 */ /* 0x000fe20007ffe15a */
[C---:B------:R-:W-:Y:S01]  /*a590*/  IMAD.IADD R7, R3.reuse, 0x1, R10 ;  /* 0x0000000103077824 */ /* 0x040fe200078e020a */
[----:B------:R1:W-:Y:S01]  /*a5a0*/  SYNCS.ARRIVE.TRANS64.RED.A1T0 RZ, [R0+URZ], RZ ;  /* 0x000000ff00ff79a7 */ /* 0x0003e2000810043f */
[----:B------:R-:W-:Y:S01]  /*a5b0*/  VIADD R12, R3, UR4 ;  /* 0x00000004030c7c36 */ /* 0x000fe20008000000 */
[----:B------:R-:W-:Y:S02]  /*a5c0*/  @P1 LOP3.LUT R18, R18, 0x4, RZ, 0xfc, !PT ;  /* 0x0000000412121812 */ /* 0x000fe400078efcff */
[----:B-1----:R-:W-:Y:S01]  /*a5d0*/  LEA R0, R88, 0xffffff80, 0x7 ;  /* 0xffffff8058007811 */ /* 0x002fe200078e38ff */
        /* <DEDUP_REMOVED lines=14> */
.L_x_14488:
[----:B------:R-:W-:-:S13]  /*a6c0*/  ISETP.NE.AND P1, PT, R11, 0x1, PT ;  /* 0x000000010b00780c */ /* 0x000fda0003f25270 */
[----:B------:R-:W0:Y:S02]  /*a6d0*/  @P1 LDC.64 R4, c[0x0][0x9e8] ;  /* 0x00027a00ff041b82 */ /* 0x000e240000000a00 */
[----:B0-----:R-:W-:-:S05]  /*a6e0*/  @P1 IMAD.HI.U32 R4, R21, R4, RZ ;  /* 0x0000000415041227 */ /* 0x001fca00078e00ff */
[----:B------:R-:W-:-:S07]  /*a6f0*/  @P1 SHF.R.U32.HI R21, RZ, R5, R4 ;  /* 0x00000005ff151219 */ /* 0x000fce0000011604 */
.L_x_14489:
[----:B------:R-:W-:Y:S05]  /*a700*/  BSYNC B0 ;  /* 0x0000000000007941 */ /* 0x000fea0003800000 */
.L_x_14487:
[----:B------:R-:W-:-:S04]  /*a710*/  IMAD R4, R21, R11, -R0 ;  /* 0x0000000b15047224 */ /* 0x000fc800078e0a00 */
[----:B------:R-:W-:-:S05]  /*a720*/  IMAD.IADD R4, R4, 0x1, -R155 ;  /* 0x0000000104047824 */ /* 0x000fca00078e0a9b */
[----:B------:R-:W-:Y:S02]  /*a730*/  VIMNMX R3, R3, R4, !PT ;  /* 0x0000000403037248 */ /* 0x000fe40007fe0100 */
[----:B------:R-:W-:-:S07]  /*a740*/  VIADDMNMX R6, R4, R11, R6, PT ;  /* 0x0000000b04067246 */ /* 0x000fce0003800106 */
.L_x_14486:
[C---:B------:R-:W-:Y:S02]  /*a750*/  ISETP.GE.AND P1, PT, R90.reuse, 0x2, PT ;  /* 0x000000025a00780c */ /* 0x040fe40003f26270 */
[C---:B------:R-:W-:Y:S02]  /*a760*/  ISETP.GE.AND P6, PT, R90.reuse, 0x9, PT ;  /* 0x000000095a00780c */ /* 0x040fe40003fc6270 */
[----:B------:R-:W-:Y:S02]  /*a770*/  ISETP.GT.AND P2, PT, R3, 0x1, !P1 ;  /* 0x000000010300780c */ /* 0x000fe40004f44270 */
[----:B------:R-:W-:Y:S02]  /*a780*/  ISETP.GE.AND P3, PT, R90, 0xa, PT ;  /* 0x0000000a5a00780c */ /* 0x000fe40003f66270 */
[----:B------:R-:W-:Y:S02]  /*a790*/  ISETP.LT.OR P2, PT, R6, 0x2, P2 ;  /* 0x000000020600780c */ /* 0x000fe40001741670 */
[----:B------:R-:W-:-:S02]  /*a7a0*/  LOP3.LUT R18, R18, 0xfffffffe, RZ, 0xc0, !PT ;  /* 0xfffffffe12127812 */ /* 0x000fc400078ec0ff */
[----:B------:R-:W-:Y:S02]  /*a7b0*/  FSEL R25, R25, -INF , !P2 ;  /* 0xff80000019197808 */ /* 0x000fe40005000000 */
[----:B------:R-:W-:Y:S02]  /*a7c0*/  ISETP.GT.AND P2, PT, R3, 0x8, !P6 ;  /* 0x000000080300780c */ /* 0x000fe40007744270 */
[----:B------:R-:W-:Y:S02]  /*a7d0*/  ISETP.GE.AND P5, PT, R90, 0x1, PT ;  /* 0x000000015a00780c */ /* 0x000fe40003fa6270 */
[----:B------:R-:W-:Y:S02]  /*a7e0*/  ISETP.LT.OR P2, PT, R6, 0x9, P2 ;  /* 0x000000090600780c */ /* 0x000fe40001741670 */
[----:B------:R-:W-:Y:S02]  /*a7f0*/  @P3 LOP3.LUT R18, R18, 0x1, RZ, 0xfc, !PT ;  /* 0x0000000112123812 */ /* 0x000fe400078efcff */
[----:B------:R-:W-:-:S02]  /*a800*/  FSEL R28, R28, -INF , !P2 ;  /* 0xff8000001c1c7808 */ /* 0x000fc40005000000 */
[----:B------:R-:W-:Y:S02]  /*a810*/  ISETP.GT.AND P2, PT, R3, 0x9, !P3 ;  /* 0x000000090300780c */ /* 0x000fe40005f44270 */
        /* <DEDUP_REMOVED lines=170> */
[----:B------:R-:W-:Y:S02]  /*b2c0*/  ISETP.GE.AND P4, PT, R11, 0x1, PT ;  /* 0x000000010b00780c */ /* 0x000fe40003f86270 */
[----:B0-----:R-:W-:Y:S01]  /*b2d0*/  VIADDMNMX R20, R3, R7, R20, PT ;  /* 0x0000000703147246 */ /* 0x001fe20003800114 */
[----:B------:R-:W-:-:S10]  /*b2e0*/  IMAD.IADD R12, R12, 0x1, R3 ;  /* 0x000000010c0c7824 */ /* 0x000fd400078e0203 */
        /* <DEDUP_REMOVED lines=12> */
.L_x_14492:
[----:B------:R-:W-:-:S13]  /*b3b0*/  ISETP.NE.AND P4, PT, R11, 0x1, PT ;  /* 0x000000010b00780c */ /* 0x000fda0003f85270 */
[----:B------:R-:W0:Y:S02]  /*b3c0*/  @P4 LDC.64 R4, c[0x0][0x9e8] ;  /* 0x00027a00ff044b82 */ /* 0x000e240000000a00 */
[----:B0-----:R-:W-:-:S05]  /*b3d0*/  @P4 IMAD.HI.U32 R4, R3, R4, RZ ;  /* 0x0000000403044227 */ /* 0x001fca00078e00ff */
[----:B------:R-:W-:-:S07]  /*b3e0*/  @P4 SHF.R.U32.HI R3, RZ, R5, R4 ;  /* 0x00000005ff034219 */ /* 0x000fce0000011604 */
.L_x_14493:
[----:B------:R-:W-:Y:S05]  /*b3f0*/  BSYNC B0 ;  /* 0x0000000000007941 */ /* 0x000fea0003800000 */
.L_x_14491:
[----:B------:R-:W-:-:S04]  /*b400*/  IMAD R0, R3, R11, -R0 ;  /* 0x0000000b03007224 */ /* 0x000fc800078e0a00 */
[----:B------:R-:W-:-:S05]  /*b410*/  IMAD.IADD R3, R0, 0x1, -R155 ;  /* 0x0000000100037824 */ /* 0x000fca00078e0a9b */
[----:B------:R-:W-:Y:S02]  /*b420*/  VIMNMX R12, R12, R3, !PT ;  /* 0x000000030c0c7248 */ /* 0x000fe40007fe0100 */
[----:B------:R-:W-:-:S07]  /*b430*/  VIADDMNMX R20, R3, R11, R20, PT ;  /* 0x0000000b03147246 */ /* 0x000fce0003800114 */
.L_x_14490:
        /* <DEDUP_REMOVED lines=31> */
[----:B------:R-:W-:Y:S02]  /*b630*/  LOP3.LUT P6, RZ, R18, 0x8000, RZ, 0xc0, !PT ;  /* 0x0000800012ff7812 */ /* 0x000fe400078cc0ff */
[----:B------:R-:W-:Y:S02]  /*b640*/  ISETP.GT.AND P1, PT, R12, 0x19, !P1 ;  /* 0x000000190c00780c */ /* 0x000fe40004f24270 */
[----:B------:R-:W-:Y:S02]  /*b650*/  FMNMX.FTZ R0, R40, R3, !PT ;  /* 0x0000000328007209 */ /* 0x000fe40007810000 */
        /* <DEDUP_REMOVED lines=57> */
[C---:B------:R-:W-:Y:S01]  /*b9f0*/  ISETP.GT.AND P5, PT, R12.reuse, RZ, !P5 ;  /* 0x000000ff0c00720c */ /* 0x040fe20006fa4270 */
[----:B------:R-:W0:Y:S01]  /*ba00*/  SHFL.BFLY PT, R3, R0, 0x2, 0x1f ;  /* 0x0c401f0000037f89 */ /* 0x000e2200000e0000 */
[----:B------:R-:W-:Y:S02]  /*ba10*/  FSEL R55, R55, -INF , !P1 ;  /* 0xff80000037377808 */ /* 0x000fe40004800000 */
[----:B------:R-:W-:Y:S02]  /*ba20*/  ISETP.GT.AND P1, PT, R12, 0x40, !P6 ;  /* 0x000000400c00780c */ /* 0x000fe40007724270 */
[C---:B------:R-:W-:Y:S02]  /*ba30*/  ISETP.LT.OR P5, PT, R20.reuse, 0x1, P5 ;  /* 0x000000011400780c */ /* 0x040fe40002fa1670 */
[----:B------:R-:W-:Y:S02]  /*ba40*/  ISETP.LT.OR P1, PT, R20, 0x41, P1 ;  /* 0x000000411400780c */ /* 0x000fe40000f21670 */
[----:B------:R-:W-:-:S02]  /*ba50*/  FSEL R26, R26, -INF , !P5 ;  /* 0xff8000001a1a7808 */ /* 0x000fc40006800000 */
[----:B------:R-:W-:Y:S02]  /*ba60*/  FSEL R58, R58, -INF , !P1 ;  /* 0xff8000003a3a7808 */ /* 0x000fe40004800000 */
[----:B------:R-:W-:Y:S02]  /*ba70*/  ISETP.GT.AND P1, PT, R12, 0x41, !P4 ;  /* 0x000000410c00780c */ /* 0x000fe40006724270 */
[----:B------:R-:W-:Y:S02]  /*ba80*/  LOP3.LUT P6, RZ, R18, 0x10, RZ, 0xc0, !PT ;  /* 0x0000001012ff7812 */ /* 0x000fe400078cc0ff */
[----:B------:R-:W-:Y:S02]  /*ba90*/  ISETP.LT.OR P1, PT, R20, 0x42, P1 ;  /* 0x000000421400780c */ /* 0x000fe40000f21670 */
[----:B------:R-:W-:Y:S02]  /*baa0*/  FMNMX.FTZ R13, R26, R27, !PT ;  /* 0x0000001b1a0d7209 */ /* 0x000fe40007810000 */
[----:B------:R-:W-:-:S02]  /*bab0*/  FSEL R59, R59, -INF , !P1 ;  /* 0xff8000003b3b7808 */ /* 0x000fc40004800000 */
[----:B------:R-:W-:Y:S02]  /*bac0*/  LOP3.LUT P1, RZ, R18, 0x2000, RZ, 0xc0, !PT ;  /* 0x0000200012ff7812 */ /* 0x000fe4000782c0ff */
[----:B0-----:R-:W-:Y:S02]  /*bad0*/  FMNMX.FTZ R5, R0, R3, !PT ;  /* 0x0000000300057209 */ /* 0x001fe40007810000 */
[----:B------:R-:W-:Y:S02]  /*bae0*/  ISETP.GT.AND P1, PT, R12, 0x48, !P1 ;  /* 0x000000480c00780c */ /* 0x000fe40004f24270 */
[----:B------:R-:W-:Y:S01]  /*baf0*/  FMNMX.FTZ R0, R30, R13, !PT ;  /* 0x0000000d1e007209 */ /* 0x000fe20007810000 */
[----:B------:R-:W0:Y:S01]  /*bb00*/  SHFL.BFLY PT, R4, R5, 0x1, 0x1f ;  /* 0x0c201f0005047f89 */ /* 0x000e2200000e0000 */
[----:B------:R-:W-:Y:S02]  /*bb10*/  ISETP.LT.OR P1, PT, R20, 0x49, P1 ;  /* 0x000000491400780c */ /* 0x000fe40000f21670 */
[----:B------:R-:W-:-:S02]  /*bb20*/  FMNMX.FTZ R13, R31, R0, !PT ;  /* 0x000000001f0d7209 */ /* 0x000fc40007810000 */
[----:B------:R-:W-:Y:S02]  /*bb30*/  FSEL R62, R62, -INF , !P1 ;  /* 0xff8000003e3e7808 */ /* 0x000fe40004800000 */
[C---:B------:R-:W-:Y:S02]  /*bb40*/  LOP3.LUT P1, RZ, R18.reuse, 0x1000, RZ, 0xc0, !PT ;  /* 0x0000100012ff7812 */ /* 0x040fe4000782c0ff */
[----:B------:R-:W-:Y:S02]  /*bb50*/  LOP3.LUT P4, RZ, R18, 0x2, RZ, 0xc0, !PT ;  /* 0x0000000212ff7812 */ /* 0x000fe4000788c0ff */
        /* <DEDUP_REMOVED lines=8> */
[----:B0-----:R-:W-:-:S02]  /*bbe0*/  FMNMX.FTZ R3, R5, R4, !PT ;  /* 0x0000000405037209 */ /* 0x001fc40007810000 */
[----:B------:R-:W-:Y:S02]  /*bbf0*/  ISETP.LT.OR P1, PT, R20, 0x51, P1 ;  /* 0x000000511400780c */ /* 0x000fe40000f21670 */
[----:B------:R-:W-:Y:S01]  /*bc00*/  FMNMX.FTZ R21, R39, R0, !PT ;  /* 0x0000000027157209 */ /* 0x000fe20007810000 */
[----:B------:R-:W-:Y:S01]  /*bc10*/  FMUL.FTZ R4, R3, UR30 ;  /* 0x0000001e03047c20 */ /* 0x000fe20008410000 */
[----:B------:R-:W-:Y:S02]  /*bc20*/  FSEL R66, R66, -INF , !P1 ;  /* 0xff80000042427808 */ /* 0x000fe40004800000 */
[----:B------:R-:W-:Y:S02]  /*bc30*/  LOP3.LUT P1, RZ, R18, 0x400, RZ, 0xc0, !PT ;  /* 0x0000040012ff7812 */ /* 0x000fe4000782c0ff */
[----:B------:R-:W-:Y:S02]  /*bc40*/  FMNMX.FTZ R0, R42, R21, !PT ;  /* 0x000000152a007209 */ /* 0x000fe40007810000 */
[----:B------:R-:W-:-:S02]  /*bc50*/  ISETP.GT.AND P1, PT, R12, 0x51, !P1 ;  /* 0x000000510c00780c */ /* 0x000fc40004f24270 */
[----:B------:R-:W-:Y:S02]  /*bc60*/  ISETP.GT.AND P2, PT, R12, 0x71, !P2 ;  /* 0x000000710c00780c */ /* 0x000fe40005744270 */
[----:B------:R-:W-:Y:S02]  /*bc70*/  ISETP.LT.OR P1, PT, R20, 0x52, P1 ;  /* 0x000000521400780c */ /* 0x000fe40000f21670 */
[----:B------:R-:W-:Y:S02]  /*bc80*/  ISETP.GT.AND P3, PT, R12, 0x78, !P3 ;  /* 0x000000780c00780c */ /* 0x000fe40005f64270 */
[----:B------:R-:W-:Y:S02]  /*bc90*/  FSEL R67, R67, -INF , !P1 ;  /* 0xff80000043437808 */ /* 0x000fe40004800000 */
[----:B------:R-:W-:Y:S02]  /*bca0*/  LOP3.LUT P1, RZ, R18, 0x200, RZ, 0xc0, !PT ;  /* 0x0000020012ff7812 */ /* 0x000fe4000782c0ff */
[----:B------:R-:W-:-:S02]  /*bcb0*/  ISETP.LT.OR P2, PT, R20, 0x72, P2 ;  /* 0x000000721400780c */ /* 0x000fc40001741670 */
[----:B------:R-:W-:Y:S02]  /*bcc0*/  ISETP.GT.AND P1, PT, R12, 0x58, !P1 ;  /* 0x000000580c00780c */ /* 0x000fe40004f24270 */
[C---:B------:R-:W-:Y:S02]  /*bcd0*/  ISETP.LT.OR P3, PT, R20.reuse, 0x79, P3 ;  /* 0x000000791400780c */ /* 0x040fe40001f61670 */
        /* <DEDUP_REMOVED lines=30> */
[----:B------:R-:W-:Y:S01]  /*bec0*/  ISETP.NE.AND P4, PT, R92, 0x1, PT ;  /* 0x000000015c00780c */ /* 0x000fe20003f85270 */
        /* <DEDUP_REMOVED lines=11> */
[----:B------:R-:W-:Y:S01]  /*bf80*/  ISETP.LT.OR P1, PT, R20, 0x7a, P1 ;  /* 0x0000007a1400780c */ /* 0x000fe20000f21670 */
[--C-:B------:R-:W-:Y:S01]  /*bf90*/  FFMA.FTZ R53, R53, UR30, -R4.reuse ;  /* 0x0000001e35357c23 */ /* 0x100fe20008010804 */
[----:B------:R-:W-:Y:S01]  /*bfa0*/  FMNMX.FTZ R0, R50, R25, !PT ;  /* 0x0000001932007209 */ /* 0x000fe20007810000 */
[--C-:B------:R-:W-:Y:S01]  /*bfb0*/  FFMA.FTZ R148, R24, UR30, -R4.reuse ;  /* 0x0000001e18947c23 */ /* 0x100fe20008010804 */
[----:B------:R1:W-:Y:S01]  /*bfc0*/  MUFU.EX2 R21, R37 ;  /* 0x0000002500157308 */ /* 0x0003e20000000800 */
        /* <DEDUP_REMOVED lines=18> */
[----:B0-----:R-:W-:Y:S01]  /*c0f0*/  FMNMX.FTZ R33, R59, R0, !PT ;  /* 0x000000003b217209 */ /* 0x001fe20007810000 */
[--C-:B------:R-:W-:Y:S01]  /*c100*/  FFMA.FTZ R130, R68, UR30, -R4.reuse ;  /* 0x0000001e44827c23 */ /* 0x100fe20008010804 */
[--C-:B------:R-:W-:Y:S01]  /*c110*/  FFMA.FTZ R124, R72, UR30, -R4.reuse ;  /* 0x0000001e487c7c23 */ /* 0x100fe20008010804 */
[--C-:B------:R-:W-:Y:S01]  /*c120*/  FFMA.FTZ R126, R76, UR30, -R4.reuse ;  /* 0x0000001e4c7e7c23 */ /* 0x100fe20008010804 */
[----:B------:R-:W-:Y:S01]  /*c130*/  FMNMX.FTZ R0, R62, R33, !PT ;  /* 0x000000213e007209 */ /* 0x000fe20007810000 */
[----:B------:R-:W-:Y:S01]  /*c140*/  MUFU.EX2 R29, R45 ;  /* 0x0000002d001d7308 */ /* 0x000fe20000000800 */
[--C-:B------:R-:W-:Y:S01]  /*c150*/  FFMA.FTZ R120, R80, UR30, -R4.reuse ;  /* 0x0000001e50787c23 */ /* 0x100fe20008010804 */
[----:B------:R-:W-:Y:S01]  /*c160*/  FFMA.FTZ R122, R84, UR30, -R4 ;  /* 0x0000001e547a7c23 */ /* 0x000fe20008010804 */
[----:B------:R-:W-:-:S04]  /*c170*/  FMNMX.FTZ R33, R63, R0, !PT ;  /* 0x000000003f217209 */ /* 0x000fc80007810000 */
[----:B------:R-:W-:Y:S01]  /*c180*/  FMNMX.FTZ R0, R66, R33, !PT ;  /* 0x0000002142007209 */ /* 0x000fe20007810000 */
[----:B------:R-:W0:Y:S03]  /*c190*/  MUFU.EX2 R5, R5 ;  /* 0x0000000500057308 */ /* 0x000e260000000800 */
[----:B-1----:R-:W-:-:S04]  /*c1a0*/  FMNMX.FTZ R37, R67, R0, !PT ;  /* 0x0000000043257209 */ /* 0x002fc80007810000 */
[----:B------:R-:W-:Y:S01]  /*c1b0*/  FMNMX.FTZ R0, R70, R37, !PT ;  /* 0x0000002546007209 */ /* 0x000fe20007810000 */
[----:B------:R-:W1:Y:S03]  /*c1c0*/  MUFU.EX2 R150, R150 ;  /* 0x0000009600967308 */ /* 0x000e660000000800 */
[----:B------:R-:W-:-:S04]  /*c1d0*/  FMNMX.FTZ R37, R71, R0, !PT ;  /* 0x0000000047257209 */ /* 0x000fc80007810000 */
[----:B------:R-:W-:Y:S01]  /*c1e0*/  FMNMX.FTZ R0, R74, R37, !PT ;  /* 0x000000254a007209 */ /* 0x000fe20007810000 */
[----:B------:R-:W3:Y:S03]  /*c1f0*/  MUFU.EX2 R7, R7 ;  /* 0x0000000700077308 */ /* 0x000ee60000000800 */
[----:B--2---:R-:W-:-:S04]  /*c200*/  FMNMX.FTZ R41, R75, R0, !PT ;  /* 0x000000004b297209 */ /* 0x004fc80007810000 */
[----:B------:R-:W-:Y:S01]  /*c210*/  FMNMX.FTZ R0, R78, R41, !PT ;  /* 0x000000294e007209 */ /* 0x000fe20007810000 */
[----:B------:R2:W-:Y:S03]  /*c220*/  MUFU.EX2 R37, R53 ;  /* 0x0000003500257308 */ /* 0x0005e60000000800 */
[----:B------:R-:W-:-:S04]  /*c230*/  FMNMX.FTZ R41, R79, R0, !PT ;  /* 0x000000004f297209 */ /* 0x000fc80007810000 */
[----:B------:R-:W-:Y:S01]  /*c240*/  FMNMX.FTZ R0, R82, R41, !PT ;  /* 0x0000002952007209 */ /* 0x000fe20007810000 */
[----:B------:R4:W-:Y:S01]  /*c250*/  MUFU.EX2 R33, R49 ;  /* 0x0000003100217308 */ /* 0x0009e20000000800 */
[----:B--2---:R-:W-:Y:S02]  /*c260*/  FFMA.FTZ R53, R69, UR30, -R4 ;  /* 0x0000001e45357c23 */ /* 0x004fe40008010804 */
[----:B------:R-:W-:-:S04]  /*c270*/  FMNMX.FTZ R45, R83, R0, !PT ;  /* 0x00000000532d7209 */ /* 0x000fc80007810000 */
[----:B------:R-:W-:Y:S01]  /*c280*/  FMNMX.FTZ R0, R86, R45, !PT ;  /* 0x0000002d56007209 */ /* 0x000fe20007810000 */
[----:B------:R2:W-:Y:S01]  /*c290*/  MUFU.EX2 R41, R6 ;  /* 0x0000000600297308 */ /* 0x0005e20000000800 */
[--C-:B------:R-:W-:Y:S01]  /*c2a0*/  FFMA.FTZ R45, R61, UR30, -R4.reuse ;  /* 0x0000001e3d2d7c23 */ /* 0x100fe20008010804 */
[--C-:B----4-:R-:W-:Y:S01]  /*c2b0*/  FFMA.FTZ R49, R65, UR30, -R4.reuse ;  /* 0x0000001e41317c23 */ /* 0x110fe20008010804 */
[----:B------:R-:W-:Y:S01]  /*c2c0*/  FMNMX.FTZ R0, R87, R0, !PT ;  /* 0x0000000057007209 */ /* 0x000fe20007810000 */
[--C-:B------:R-:W-:Y:S01]  /*c2d0*/  FFMA.FTZ R61, R77, UR30, -R4.reuse ;  /* 0x0000001e4d3d7c23 */ /* 0x100fe20008010804 */
[----:B------:R-:W-:-:S03]  /*c2e0*/  FFMA.FTZ R65, R81, UR30, -R4 ;  /* 0x0000001e51417c23 */ /* 0x000fc60008010804 */
[----:B------:R-:W2:Y:S01]  /*c2f0*/  SHFL.BFLY PT, R57, R0, 0x2, 0x1f ;  /* 0x0c401f0000397f89 */ /* 0x000ea200000e0000 */
[----:B------:R-:W4:Y:S08]  /*c300*/  MUFU.EX2 R144, R144 ;  /* 0x0000009000907308 */ /* 0x000f300000000800 */
[----:B------:R-:W5:Y:S08]  /*c310*/  MUFU.EX2 R146, R146 ;  /* 0x0000009200927308 */ /* 0x000f700000000800 */
        /* <DEDUP_REMOVED lines=18> */
[----:B0-----:R-:W-:Y:S01]  /*c440*/  FADD.FTZ R27, R148, R5 ;  /* 0x00000005941b7221 */ /* 0x001fe20000010000 */
[--C-:B------:R-:W-:Y:S01]  /*c450*/  FFMA.FTZ R12, R31, UR30, -R6.reuse ;  /* 0x0000001e1f0c7c23 */ /* 0x100fe20008010806 */
[--C-:B------:R-:W-:Y:S01]  /*c460*/  FFMA.FTZ R145, R34, UR30, -R6.reuse ;  /* 0x0000001e22917c23 */ /* 0x100fe20008010806 */
[--C-:B------:R-:W-:Y:S01]  /*c470*/  FFMA.FTZ R20, R35, UR30, -R6.reuse ;  /* 0x0000001e23147c23 */ /* 0x100fe20008010806 */
[----:B------:R-:W-:Y:S01]  /*c480*/  MUFU.EX2 R149, R149 ;  /* 0x0000009500957308 */ /* 0x000fe20000000800 */
[----:B-1----:R-:W-:Y:S01]  /*c490*/  FADD.FTZ R34, R150, R27 ;  /* 0x0000001b96227221 */ /* 0x002fe20000010000 */
[--C-:B------:R-:W-:Y:S01]  /*c4a0*/  FFMA.FTZ R147, R38, UR30, -R6.reuse ;  /* 0x0000001e26937c23 */ /* 0x100fe20008010806 */
[--C-:B------:R-:W-:Y:S01]  /*c4b0*/  FFMA.FTZ R24, R39, UR30, -R6.reuse ;  /* 0x0000001e27187c23 */ /* 0x100fe20008010806 */
[----:B------:R-:W-:Y:S01]  /*c4c0*/  FFMA.FTZ R141, R42, UR30, -R6 ;  /* 0x0000001e2a8d7c23 */ /* 0x000fe20008010806 */
[----:B---3--:R-:W-:Y:S01]  /*c4d0*/  FADD.FTZ R27, R7, R34 ;  /* 0x00000022071b7221 */ /* 0x008fe20000010000 */
[----:B------:R-:W0:Y:S01]  /*c4e0*/  @P4 LDC R35, c[0x0][0x44c] ;  /* 0x00011300ff234b82 */ /* 0x000e220000000800 */
[--C-:B------:R-:W-:Y:S01]  /*c4f0*/  FFMA.FTZ R26, R43, UR30, -R6.reuse ;  /* 0x0000001e2b1a7c23 */ /* 0x100fe20008010806 */
[----:B------:R-:W1:Y:S01]  /*c500*/  MUFU.EX2 R4, R4 ;  /* 0x0000000400047308 */ /* 0x000e620000000800 */
[----:B----4-:R-:W-:Y:S01]  /*c510*/  FADD.FTZ R36, R144, R27 ;  /* 0x0000001b90247221 */ /* 0x010fe20000010000 */
[--C-:B------:R-:W-:Y:S01]  /*c520*/  FFMA.FTZ R143, R46, UR30, -R6.reuse ;  /* 0x0000001e2e8f7c23 */ /* 0x100fe20008010806 */
[--C-:B------:R-:W-:Y:S01]  /*c530*/  FFMA.FTZ R28, R47, UR30, -R6.reuse ;  /* 0x0000001e2f1c7c23 */ /* 0x100fe20008010806 */
[----:B------:R-:W-:Y:S01]  /*c540*/  FFMA.FTZ R137, R50, UR30, -R6 ;  /* 0x0000001e32897c23 */ /* 0x000fe20008010806 */
[----:B------:R-:W-:Y:S01]  /*c550*/  FADD.FTZ R27, R13, R36 ;  /* 0x000000240d1b7221 */ /* 0x000fe20000010000 */
[----:B------:R-:W2:Y:S01]  /*c560*/  @P4 LDC R46, c[0x0][0x450] ;  /* 0x00011400ff2e4b82 */ /* 0x000ea20000000800 */
[--C-:B------:R-:W-:Y:S01]  /*c570*/  FFMA.FTZ R30, R51, UR30, -R6.reuse ;  /* 0x0000001e331e7c23 */ /* 0x100fe20008010806 */
[----:B------:R-:W3:Y:S01]  /*c580*/  MUFU.EX2 R151, R151 ;  /* 0x0000009700977308 */ /* 0x000ee20000000800 */
[----:B-----5:R-:W-:Y:S01]  /*c590*/  FADD.FTZ R36, R146, R27 ;  /* 0x0000001b92247221 */ /* 0x020fe20000010000 */
[--C-:B------:R-:W-:Y:S01]  /*c5a0*/  FFMA.FTZ R139, R54, UR30, -R6.reuse ;  /* 0x0000001e368b7c23 */ /* 0x100fe20008010806 */
[----:B------:R-:W-:Y:S01]  /*c5b0*/  FFMA.FTZ R32, R55, UR30, -R6 ;  /* 0x0000001e37207c23 */ /* 0x000fe20008010806 */
[----:B------:R-:W-:-:S02]  /*c5c0*/  IMAD.MOV.U32 R42, RZ, RZ, R91 ;  /* 0x000000ffff2a7224 */ /* 0x000fc400078e005b */
[----:B------:R-:W-:Y:S01]  /*c5d0*/  FADD.FTZ R31, R21, R36 ;  /* 0x00000024151f7221 */ /* 0x000fe20000010000 */
[--C-:B------:R-:W-:Y:S01]  /*c5e0*/  FFMA.FTZ R133, R58, UR30, -R6.reuse ;  /* 0x0000001e3a857c23 */ /* 0x100fe20008010806 */
[----:B------:R-:W-:Y:S01]  /*c5f0*/  FFMA.FTZ R34, R59, UR30, -R6 ;  /* 0x0000001e3b227c23 */ /* 0x000fe20008010806 */
[----:B------:R-:W4:Y:S01]  /*c600*/  MUFU.EX2 R12, R12 ;  /* 0x0000000c000c7308 */ /* 0x000f220000000800 */
[----:B-1----:R-:W-:Y:S01]  /*c610*/  FADD.FTZ R38, R149, R4 ;  /* 0x0000000495267221 */ /* 0x002fe20000010000 */
[----:B------:R-:W-:Y:S01]  /*c620*/  FADD.FTZ R40, R140, R31 ;  /* 0x0000001f8c287221 */ /* 0x000fe20000010000 */
[--C-:B------:R-:W-:Y:S01]  /*c630*/  FFMA.FTZ R135, R62, UR30, -R6.reuse ;  /* 0x0000001e3e877c23 */ /* 0x100fe20008010806 */
[--C-:B------:R-:W-:Y:S01]  /*c640*/  FFMA.FTZ R36, R63, UR30, -R6.reuse ;  /* 0x0000001e3f247c23 */ /* 0x100fe20008010806 */
[----:B------:R-:W-:Y:S01]  /*c650*/  FFMA.FTZ R129, R66, UR30, -R6 ;  /* 0x0000001e42817c23 */ /* 0x000fe20008010806 */
[----:B------:R-:W-:Y:S01]  /*c660*/  FADD.FTZ R31, R25, R40 ;  /* 0x00000028191f7221 */ /* 0x000fe20000010000 */
[----:B0-----:R-:W-:Y:S01]  /*c670*/  @P4 IMAD.HI.U32 R35, R91, R35, RZ ;  /* 0x000000235b234227 */ /* 0x001fe200078e00ff */
[----:B------:R-:W0:Y:S03]  /*c680*/  MUFU.EX2 R145, R145 ;  /* 0x0000009100917308 */ /* 0x000e260000000800 */
[----:B---3--:R-:W-:Y:S01]  /*c690*/  FADD.FTZ R27, R151, R38 ;  /* 0x00000026971b7221 */ /* 0x008fe20000010000 */
[--C-:B------:R-:W-:Y:S01]  /*c6a0*/  FFMA.FTZ R131, R70, UR30, -R6.reuse ;  /* 0x0000001e46837c23 */ /* 0x100fe20008010806 */
[--C-:B------:R-:W-:Y:S01]  /*c6b0*/  FFMA.FTZ R125, R74, UR30, -R6.reuse ;  /* 0x0000001e4a7d7c23 */ /* 0x100fe20008010806 */
[--C-:B------:R-:W-:Y:S01]  /*c6c0*/  FFMA.FTZ R75, R75, UR30, -R6.reuse ;  /* 0x0000001e4b4b7c23 */ /* 0x100fe20008010806 */
[--C-:B------:R-:W-:Y:S01]  /*c6d0*/  FFMA.FTZ R127, R78, UR30, -R6.reuse ;  /* 0x0000001e4e7f7c23 */ /* 0x100fe20008010806 */
[----:B--2---:R-:W-:Y:S01]  /*c6e0*/  @P4 SHF.R.U32.HI R42, RZ, R46, R35 ;  /* 0x0000002eff2a4219 */ /* 0x004fe20000011623 */
[--C-:B------:R-:W-:Y:S01]  /*c6f0*/  FFMA.FTZ R82, R82, UR30, -R6.reuse ;  /* 0x0000001e52527c23 */ /* 0x100fe20008010806 */
[----:B------:R-:W1:Y:S01]  /*c700*/  MUFU.EX2 R20, R20 ;  /* 0x0000001400147308 */ /* 0x000e620000000800 */
[----:B----4-:R-:W-:Y:S01]  /*c710*/  FADD.FTZ R38, R12, R27 ;  /* 0x0000001b0c267221 */ /* 0x010fe20000010000 */
        /* <DEDUP_REMOVED lines=9> */
[----:B------:R-:W-:Y:S01]  /*c7b0*/  ISETP.GE.AND P4, PT, R11, 0x1, PT ;  /* 0x000000010b00780c */ /* 0x000fe20003f86270 */
        /* <DEDUP_REMOVED lines=15> */
[----:B------:R-:W-:Y:S01]  /*c8b0*/  F2FP.BF16.F32.PACK_AB R136, R33, R136 ;  /* 0x000000882188723e */ /* 0x000fe200000010ff */
[C---:B------:R-:W-:Y:S01]  /*c8c0*/  FADD.FTZ R31, R37.reuse, R46 ;  /* 0x0000002e251f7221 */ /* 0x040fe20000010000 */
[----:B------:R-:W-:Y:S01]  /*c8d0*/  F2FP.BF16.F32.PACK_AB R138, R37, R138 ;  /* 0x0000008a258a723e */ /* 0x000fe200000010ff */
[----:B------:R-:W2:Y:S01]  /*c8e0*/  MUFU.EX2 R26, R26 ;  /* 0x0000001a001a7308 */ /* 0x000ea20000000800 */
[----:B0-----:R-:W-:Y:S01]  /*c8f0*/  FADD.FTZ R40, R24, R27 ;  /* 0x0000001b18287221 */ /* 0x001fe20000010000 */
[----:B------:R-:W-:-:S02]  /*c900*/  F2FP.BF16.F32.PACK_AB R151, R12, R151 ;  /* 0x000000970c97723e */ /* 0x000fc400000010ff */
[----:B------:R-:W-:Y:S02]  /*c910*/  F2FP.BF16.F32.PACK_AB R145, R20, R145 ;  /* 0x000000911491723e */ /* 0x000fe400000010ff */
[----:B------:R-:W-:Y:S02]  /*c920*/  F2FP.BF16.F32.PACK_AB R147, R24, R147 ;  /* 0x000000931893723e */ /* 0x000fe400000010ff */
[----:B------:R-:W0:Y:S01]  /*c930*/  MUFU.EX2 R143, R143 ;  /* 0x0000008f008f7308 */ /* 0x000e220000000800 */
[----:B-1----:R-:W-:Y:S01]  /*c940*/  FADD.FTZ R27, R141, R40 ;  /* 0x000000288d1b7221 */ /* 0x002fe20000010000 */
[----:B------:R-:W-:-:S06]  /*c950*/  FFMA.FTZ R40, R71, UR30, -R6 ;  /* 0x0000001e47287c23 */ /* 0x000fcc0008010806 */
[----:B------:R-:W1:Y:S01]  /*c960*/  MUFU.EX2 R28, R28 ;  /* 0x0000001c001c7308 */ /* 0x000e620000000800 */
[C---:B--2---:R-:W-:Y:S01]  /*c970*/  FADD.FTZ R44, R26.reuse, R27 ;  /* 0x0000001b1a2c7221 */ /* 0x044fe20000010000 */
[----:B------:R-:W-:-:S06]  /*c980*/  F2FP.BF16.F32.PACK_AB R141, R26, R141 ;  /* 0x0000008d1a8d723e */ /* 0x000fcc00000010ff */
[----:B------:R-:W2:Y:S01]  /*c990*/  MUFU.EX2 R137, R137 ;  /* 0x0000008900897308 */ /* 0x000ea20000000800 */
[----:B0-----:R-:W-:Y:S01]  /*c9a0*/  FADD.FTZ R27, R143, R44 ;  /* 0x0000002c8f1b7221 */ /* 0x001fe20000010000 */
[----:B------:R-:W-:Y:S01]  /*c9b0*/  FADD.FTZ R44, R132, R31 ;  /* 0x0000001f842c7221 */ /* 0x000fe20000010000 */
[----:B------:R-:W-:-:S03]  /*c9c0*/  F2FP.BF16.F32.PACK_AB R132, R41, R132 ;  /* 0x000000842984723e */ /* 0x000fc600000010ff */
[----:B------:R-:W-:Y:S01]  /*c9d0*/  FADD.FTZ R31, R41, R44 ;  /* 0x0000002c291f7221 */ /* 0x000fe20000010000 */
[----:B------:R-:W-:Y:S01]  /*c9e0*/  FFMA.FTZ R44, R79, UR30, -R6 ;  /* 0x0000001e4f2c7c23 */ /* 0x000fe20008010806 */
        /* <DEDUP_REMOVED lines=81> */
[----:B------:R-:W-:Y:S01]  /*cf00*/  F2FP.BF16.F32.PACK_AB R123, R87, R86 ;  /* 0x00000056577b723e */ /* 0x000fe200000010ff */
[----:B------:R-:W-:Y:S02]  /*cf10*/  VIADD R4, R88, 0xfffffffe ;  /* 0xfffffffe58047836 */ /* 0x000fe40000000000 */
        /* <DEDUP_REMOVED lines=14> */
.L_x_14496:
[----:B------:R-:W-:-:S13]  /*d000*/  ISETP.NE.AND P1, PT, R11, 0x1, PT ;  /* 0x000000010b00780c */ /* 0x000fda0003f25270 */
[----:B------:R-:W0:Y:S02]  /*d010*/  @P1 LDC.64 R12, c[0x0][0x9e8] ;  /* 0x00027a00ff0c1b82 */ /* 0x000e240000000a00 */
[----:B0-----:R-:W-:-:S05]  /*d020*/  @P1 IMAD.HI.U32 R12, R7, R12, RZ ;  /* 0x0000000c070c1227 */ /* 0x001fca00078e00ff */
[----:B------:R-:W-:-:S07]  /*d030*/  @P1 SHF.R.U32.HI R7, RZ, R13, R12 ;  /* 0x0000000dff071219 */ /* 0x000fce000001160c */
.L_x_14497:
[----:B------:R-:W-:Y:S05]  /*d040*/  BSYNC B0 ;  /* 0x0000000000007941 */ /* 0x000fea0003800000 */
.L_x_14495:
[----:B------:R-:W-:-:S05]  /*d050*/  IMAD R7, R7, R11, R11 ;  /* 0x0000000b07077224 */ /* 0x000fca00078e020b */
[----:B------:R-:W-:-:S07]  /*d060*/  VIMNMX R10, R10, R7, PT ;  /* 0x000000070a0a7248 */ /* 0x000fce0003fe0100 */
.L_x_14494:
        /* <DEDUP_REMOVED lines=34> */
.L_x_14518:
[----:B------:R-:W2:Y:S01]  /*d290*/  LDL R10, [R1+0x2c] ;  /* 0x00002c00010a7983 */ /* 0x000ea20000100800 */
[----:B------:R-:W-:Y:S01]  /*d2a0*/  VIADD R7, R22, 0x1 ;  /* 0x0000000116077836 */ /* 0x000fe20000000000 */
[----:B------:R-:W-:Y:S05]  /*d2b0*/  YIELD ;  /* 0x0000000000007946 */ /* 0x000fea0003800000 */
[----:B------:R-:W-:-:S04]  /*d2c0*/  ISETP.NE.AND P2, PT, R7, 0x2, PT ;  /* 0x000000020700780c */ /* 0x000fc80003f45270 */
[----:B------:R-:W-:Y:S02]  /*d2d0*/  SEL R11, RZ, 0x1, P2 ;  /* 0x00000001ff0b7807 */ /* 0x000fe40001000000 */
[----:B------:R-:W-:Y:S02]  /*d2e0*/  SEL R7, R7, RZ, P2 ;  /* 0x000000ff07077207 */ /* 0x000fe40001000000 */
[----:B------:R-:W-:Y:S02]  /*d2f0*/  LOP3.LUT R20, R154, R11, RZ, 0x3c, !PT ;  /* 0x0000000b9a147212 */ /* 0x000fe400078e3cff */
[----:B--2---:R-:W-:-:S13]  /*d300*/  ISETP.NE.AND P1, PT, R10, RZ, PT ;  /* 0x000000ff0a00720c */ /* 0x004fda0003f25270 */
[----:B------:R-:W-:Y:S05]  /*d310*/  @P1 BRA `(.L_x_14499) ;  /* 0x0000000000301947 */ /* 0x000fea0003800000 */
[----:B------:R-:W-:Y:S05]  /*d320*/  @!P0 BRA `(.L_x_14500) ;  /* 0x0000000000048947 */ /* 0x000fea0003800000 */
[----:B------:R-:W-:Y:S01]  /*d330*/  BPT.TRAP 0x1 ;  /* 0x000000040000795c */ /* 0x000fe20000300000 */
.L_x_14500:
[----:B------:R-:W-:Y:S01]  /*d340*/  IMAD R11, R7, 0x8, R2 ;  /* 0x00000008070b7824 */ /* 0x000fe200078e0202 */
[----:B------:R-:W-:-:S04]  /*d350*/  SHF.L.U32 R10, R20, 0x1f, RZ ;  /* 0x0000001f140a7819 */ /* 0x000fc800000006ff */
[----:B------:R0:W1:Y:S01]  /*d360*/  SYNCS.PHASECHK.TRANS64.TRYWAIT P2, [R11+URZ+0x16830], R10 ;  /* 0x0168300a0b0075a7 */ /* 0x000062000804017f */
[----:B------:R-:W-:Y:S05]  /*d370*/  @!P0 BRA `(.L_x_14501) ;  /* 0x0000000000048947 */ /* 0x000fea0003800000 */
[----:B------:R-:W-:Y:S01]  /*d380*/  BPT.TRAP 0x1 ;  /* 0x000000040000795c */ /* 0x000fe20000300000 */
.L_x_14501:
[----:B------:R-:W-:Y:S04]  /*d390*/  BSSY B0, `(.L_x_14499) ;  /* 0x0000004000007945 */ /* 0x000fe80003800000 */
[----:B-1----:R-:W-:Y:S05]  /*d3a0*/  @P2 BRA `(.L_x_14502) ;  /* 0x0000000000082947 */ /* 0x002fea0003800000 */
[----:B------:R-:W1:Y:S02]  /*d3b0*/  SYNCS.PHASECHK.TRANS64.TRYWAIT P2, [R11+URZ+0x16830], R10 ;  /* 0x0168300a0b0075a7 */ /* 0x000e64000804017f */
[----:B-1----:R-:W-:Y:S05]  /*d3c0*/  @!P2 BRA `(.L_x_14503) ;  /* 0x0000014000bca947 */ /* 0x002fea0003800000 */
.L_x_14502:
[----:B------:R-:W-:Y:S05]  /*d3d0*/  BSYNC B0 ;  /* 0x0000000000007941 */ /* 0x000fea0003800000 */
.L_x_14499:
[----:B------:R-:W2:Y:S01]  /*d3e0*/  LDL R12, [R1+0x30] ;  /* 0x00003000010c7983 */ /* 0x000ea20000100800 */
[----:B01----:R-:W0:Y:S01]  /*d3f0*/  S2R R10, SR_TID.X ;  /* 0x00000000000a7919 */ /* 0x003e220000002100 */
[----:B------:R-:W-:Y:S01]  /*d400*/  IMAD.MOV.U32 R11, RZ, RZ, 0x40000040 ;  /* 0x40000040ff0b7424 */ /* 0x000fe200078e00ff */
[----:B------:R-:W-:Y:S05]  /*d410*/  WARPSYNC.ALL ;  /* 0x0000000000007948 */ /* 0x000fea0003800000 */
[----:B------:R-:W-:Y:S02]  /*d420*/  R2UR UR23, R11 ;  /* 0x000000000b1772ca */ /* 0x000fe400000e0000 */
[----:B0-----:R-:W-:-:S05]  /*d430*/  SHF.R.U32.HI R10, RZ, 0x7, R10 ;  /* 0x00000007ff0a7819 */ /* 0x001fca000001160a */
[----:B------:R-:W-:Y:S02]  /*d440*/  VIADD R21, R10, 0x8 ;  /* 0x000000080a157836 */ /* 0x000fe40000000000 */
[----:B------:R-:W-:-:S05]  /*d450*/  IMAD.MOV.U32 R13, RZ, RZ, 0x40000040 ;  /* 0x40000040ff0d7424 */ /* 0x000fca00078e00ff */
[----:B------:R-:W-:Y:S01]  /*d460*/  R2UR UR19, R13 ;  /* 0x000000000d1372ca */ /* 0x000fe200000e0000 */
[----:B------:R-:W-:Y:S01]  /*d470*/  IMAD.MOV.U32 R25, RZ, RZ, 0x40000040 ;  /* 0x40000040ff197424 */ /* 0x000fe200078e00ff */
[----:B------:R-:W-:Y:S02]  /*d480*/  R2UR UR12, R8 ;  /* 0x00000000080c72ca */ /* 0x000fe400000e0000 */
[----:B------:R-:W-:Y:S02]  /*d490*/  R2UR UR13, R9 ;  /* 0x00000000090d72ca */ /* 0x000fe400000e0000 */
[C---:B------:R-:W-:Y:S02]  /*d4a0*/  R2UR UR15, R25.reuse ;  /* 0x00000000190f72ca */ /* 0x040fe400000e0000 */
[----:B------:R-:W-:Y:S01]  /*d4b0*/  R2UR UR27, R25 ;  /* 0x00000000191b72ca */ /* 0x000fe200000e0000 */
[----:B------:R0:W-:Y:S01]  /*d4c0*/  BAR.SYNC.DEFER_BLOCKING R21, 0x100 ;  /* 0x000400150000751d */ /* 0x0001e20000010000 */
[----:B--2---:R-:W-:-:S04]  /*d4d0*/  IMAD R24, R7, 0x400, R12 ;  /* 0x0000040007187824 */ /* 0x004fc800078e020c */
[----:B------:R-:W-:-:S05]  /*d4e0*/  VIADD R10, R24, 0x4 ;  /* 0x00000004180a7836 */ /* 0x000fca0000000000 */
[----:B------:R-:W-:Y:S02]  /*d4f0*/  R2UR UR22, R10 ;  /* 0x000000000a1672ca */ /* 0x000fe400000e0000 */
[----:B------:R-:W2:Y:S01]  /*d500*/  LDL.64 R10, [R1+0x20] ;  /* 0x00002000010a7983 */ /* 0x000ea20000100a00 */
[----:B------:R-:W-:-:S05]  /*d510*/  VIADD R12, R24, 0x2 ;  /* 0x00000002180c7836 */ /* 0x000fca0000000000 */
[----:B------:R-:W-:Y:S02]  /*d520*/  R2UR UR18, R12 ;  /* 0x000000000c1272ca */ /* 0x000fe400000e0000 */
[----:B------:R-:W3:Y:S01]  /*d530*/  LDL.64 R12, [R1+0x18] ;  /* 0x00001800010c7983 */ /* 0x000ee20000100a00 */
[C---:B------:R-:W-:Y:S01]  /*d540*/  R2UR UR14, R24.reuse ;  /* 0x00000000180e72ca */ /* 0x040fe200000e0000 */
[----:B------:R-:W-:-:S05]  /*d550*/  VIADD R24, R24, 0x6 ;  /* 0x0000000618187836 */ /* 0x000fca0000000000 */
[----:B------:R-:W-:Y:S02]  /*d560*/  R2UR UR26, R24 ;  /* 0x00000000181a72ca */ /* 0x000fe400000e0000 */
[----:B------:R-:W-:-:S06]  /*d570*/  WARPGROUP.ARRIVE ;  /* 0x00000000000079c5 */ /* 0x000fcc0000000000 */
[----:B------:R-:W-:Y:S03]  /*d580*/  HGMMA.64x128x16.F32.BF16 R24, gdesc[UR12], RZ, !UPT, gsb0 ;  /* 0x01e000000c1879f0 */ /* 0x000fe6000c0018ff */
[----:B------:R-:W-:Y:S02]  /*d590*/  WARPGROUP.DEPBAR.LE gsb0, 0x0 ;  /* 0x00008000000079c5 */ /* 0x000fe40000010000 */
[----:B------:R-:W-:Y:S01]  /*d5a0*/  WARPGROUP.ARRIVE ;  /* 0x00000000000079c5 */ /* 0x000fe20000000000 */
[----:B--2---:R-:W-:Y:S02]  /*d5b0*/  R2UR UR16, R10 ;  /* 0x000000000a1072ca */ /* 0x004fe400000e0000 */
[----:B------:R-:W-:-:S13]  /*d5c0*/  R2UR UR17, R11 ;  /* 0x000000000b1172ca */ /* 0x000fda00000e0000 */
[----:B------:R-:W-:Y:S01]  /*d5d0*/  HGMMA.64x128x16.F32.BF16 R24, gdesc[UR16], R24, gsb0 ;  /* 0x01e00000101879f0 */ /* 0x000fe20008001818 */
[----:B---3--:R-:W-:Y:S02]  /*d5e0*/  R2UR UR20, R12 ;  /* 0x000000000c1472ca */ /* 0x008fe400000e0000 */
        /* <DEDUP_REMOVED lines=13> */
.L_x_14505:
[----:B------:R-:W-:Y:S01]  /*d6c0*/  SHF.L.U32 R10, R154, 0x1f, RZ ;  /* 0x0000001f9a0a7819 */ /* 0x000fe200000006ff */
[----:B------:R-:W-:-:S04]  /*d6d0*/  IMAD R11, R22, 0x8, R2 ;  /* 0x00000008160b7824 */ /* 0x000fc800078e0202 */
[----:B------:R0:W1:Y:S01]  /*d6e0*/  SYNCS.PHASECHK.TRANS64.TRYWAIT P1, [R11+URZ+0x16850], R10 ;  /* 0x0168500a0b0075a7 */ /* 0x000062000802017f */
[----:B------:R-:W-:Y:S05]  /*d6f0*/  @!P0 BRA `(.L_x_14506) ;  /* 0x0000000000048947 */ /* 0x000fea0003800000 */
[----:B------:R-:W-:Y:S01]  /*d700*/  BPT.TRAP 0x1 ;  /* 0x000000040000795c */ /* 0x000fe20000300000 */
.L_x_14506:
[----:B-1----:R-:W-:Y:S05]  /*d710*/  @P1 BRA `(.L_x_14504) ;  /* 0x0000000000081947 */ /* 0x002fea0003800000 */
[----:B------:R-:W1:Y:S02]  /*d720*/  SYNCS.PHASECHK.TRANS64.TRYWAIT P1, [R11+URZ+0x16850], R10 ;  /* 0x0168500a0b0075a7 */ /* 0x000e64000802017f */
[----:B-1----:R-:W-:Y:S05]  /*d730*/  @!P1 BRA `(.L_x_14507) ;  /* 0x0000013c00f49947 */ /* 0x002fea0003800000 */
.L_x_14504:
        /* <DEDUP_REMOVED lines=9> */
[----:B------:R-:W-:Y:S02]  /*d7d0*/  IMAD.MOV.U32 R11, RZ, RZ, 0x40000040 ;  /* 0x40000040ff0b7424 */ /* 0x000fe400078e00ff */
[----:B------:R-:W-:-:S04]  /*d7e0*/  IMAD R10, R22, 0x400, R10 ;  /* 0x00000400160a7824 */ /* 0x000fc800078e020a */
[C---:B------:R-:W-:Y:S01]  /*d7f0*/  VIADD R12, R10.reuse, 0x80 ;  /* 0x000000800a0c7836 */ /* 0x040fe20000000000 */
[----:B------:R-:W-:-:S13]  /*d800*/  R2UR UR14, R10 ;  /* 0x000000000a0e72ca */ /* 0x000fda00000e0000 */
[----:B------:R-:W-:Y:S01]  /*d810*/  HGMMA.64x64x16.F32.BF16 R88, R148, gdesc[UR12].tnspB, R88, gsb0 ;  /* 0x40e0000c94587df0 */ /* 0x000fe20008001858 */
[----:B------:R-:W-:Y:S01]  /*d820*/  R2UR UR14, R12 ;  /* 0x000000000c0e72ca */ /* 0x000fe200000e0000 */
[----:B------:R-:W-:Y:S01]  /*d830*/  VIADD R12, R10, 0x100 ;  /* 0x000001000a0c7836 */ /* 0x000fe20000000000 */
[----:B------:R-:W-:Y:S01]  /*d840*/  R2UR UR15, R13 ;  /* 0x000000000d0f72ca */ /* 0x000fe200000e0000 */
[----:B------:R-:W-:Y:S01]  /*d850*/  IMAD.MOV.U32 R13, RZ, RZ, 0x40000040 ;  /* 0x40000040ff0d7424 */ /* 0x000fe200078e00ff */
[----:B0-----:R-:W-:Y:S02]  /*d860*/  SHF.R.U32.HI R21, RZ, 0x7, R154 ;  /* 0x00000007ff157819 */ /* 0x001fe4000001169a */
[----:B------:R-:W-:Y:S01]  /*d870*/  ISETP.GE.U32.AND P1, PT, R154, 0x180, PT ;  /* 0x000001809a00780c */ /* 0x000fe20003f26070 */
        /* <DEDUP_REMOVED lines=27> */
[----:B------:R-:W-:Y:S02]  /*da30*/  IMAD.MOV.U32 R13, RZ, RZ, 0x40000040 ;  /* 0x40000040ff0d7424 */ /* 0x000fe400078e00ff */
        /* <DEDUP_REMOVED lines=9> */
[----:B------:R-:W-:Y:S01]  /*dad0*/  R2UR UR14, R10 ;  /* 0x000000000a0e72ca */ /* 0x000fe200000e0000 */
[----:B------:R-:W-:Y:S01]  /*dae0*/  VIADD R10, R21, 0x9 ;  /* 0x00000009150a7836 */ /* 0x000fe20000000000 */
[----:B------:R-:W-:-:S04]  /*daf0*/  R2UR UR15, R11 ;  /* 0x000000000b0f72ca */ /* 0x000fc800000e0000 */
[----:B------:R-:W-:Y:S01]  /*db00*/  SEL R10, R10, 0x9, !P1 ;  /* 0x000000090a0a7807 */ /* 0x000fe20004800000 */
[----:B------:R-:W-:Y:S02]  /*db10*/  WARPGROUP.DEPBAR.LE gsb0, 0x0 ;  /* 0x00008000000079c5 */ /* 0x000fe40000010000 */
[----:B------:R-:W-:-:S06]  /*db20*/  WARPGROUP.ARRIVE ;  /* 0x00000000000079c5 */ /* 0x000fcc0000000000 */
[----:B------:R-:W-:Y:S03]  /*db30*/  HGMMA.64x64x16.F32.BF16 R88, R120, gdesc[UR12].tnspB, R88, gsb0 ;  /* 0x40e0000c78587df0 */ /* 0x000fe60008001858 */
[----:B------:R-:W-:Y:S02]  /*db40*/  WARPGROUP.DEPBAR.LE gsb0, 0x0 ;  /* 0x00008000000079c5 */ /* 0x000fe40000010000 */
[----:B------:R0:W-:Y:S06]  /*db50*/  BAR.ARV R10, 0x100 ;  /* 0x0004000a0000751d */ /* 0x0001ec0000002000 */
[----:B------:R-:W-:Y:S05]  /*db60*/  @!P0 BRA `(.L_x_14508) ;  /* 0x0000000000048947 */ /* 0x000fea0003800000 */
[----:B------:R-:W-:Y:S01]  /*db70*/  BPT.TRAP 0x1 ;  /* 0x000000040000795c */ /* 0x000fe20000300000 */
.L_x_14508:
[----:B------:R-:W2:Y:S01]  /*db80*/  LDL R13, [R1+0x14] ;  /* 0x00001400010d7983 */ /* 0x000ea20000100800 */
[----:B0-----:R-:W0:Y:S03]  /*db90*/  LDC R10, c[0x0][0x448] ;  /* 0x00011200ff0a7b82 */ /* 0x001e260000000800 */
[----:B------:R-:W2:Y:S04]  /*dba0*/  LDL R12, [R1+0x34] ;  /* 0x00003400010c7983 */ /* 0x000ea80000100800 */
[----:B------:R-:W3:Y:S01]  /*dbb0*/  LDL R125, [R1] ;  /* 0x00000000017d7983 */ /* 0x000ee20000100800 */
[----:B0-----:R-:W-:-:S13]  /*dbc0*/  ISETP.NE.AND P1, PT, R10, 0x1, PT ;  /* 0x000000010a00780c */ /* 0x001fda0003f25270 */
[----:B------:R-:W0:Y:S08]  /*dbd0*/  @P1 LDC R11, c[0x0][0x44c] ;  /* 0x00011300ff0b1b82 */ /* 0x000e300000000800 */
[----:B------:R-:W1:Y:S01]  /*dbe0*/  @P1 LDC R10, c[0x0][0x450] ;  /* 0x00011400ff0a1b82 */ /* 0x000e620000000800 */
[----:B------:R-:W-:Y:S01]  /*dbf0*/  LOP3.LUT P3, RZ, R18, 0x4, RZ, 0xc0, !PT ;  /* 0x0000000412ff7812 */ /* 0x000fe2000786c0ff */
[----:B------:R-:W-:-:S02]  /*dc00*/  UMOV UR29, UR9 ;  /* 0x00000009001d7c82 */ /* 0x000fc40008000000 */
        /* <DEDUP_REMOVED lines=12> */
[----:B---3--:R-:W-:-:S05]  /*dcd0*/  IADD3 R13, -R156, R13, R125 ;  /* 0x0000000d9c0d7210 */ /* 0x008fca0007ffe17d */
        /* <DEDUP_REMOVED lines=17> */
.L_x_14511:
[----:B------:R-:W-:-:S05]  /*ddf0*/  IMAD.U32 R124, RZ, RZ, UR5 ;  /* 0x00000005ff7c7e24 */ /* 0x000fca000f8e00ff */
[----:B------:R-:W-:-:S13]  /*de00*/  ISETP.NE.AND P1, PT, R124, 0x1, PT ;  /* 0x000000017c00780c */ /* 0x000fda0003f25270 */
[----:B------:R-:W0:Y:S02]  /*de10*/  @P1 LDC.64 R120, c[0x0][0x9e8] ;  /* 0x00027a00ff781b82 */ /* 0x000e240000000a00 */
[----:B0-----:R-:W-:-:S05]  /*de20*/  @P1 IMAD.HI.U32 R120, R123, R120, RZ ;  /* 0x000000787b781227 */ /* 0x001fca00078e00ff */
[----:B------:R-:W-:-:S07]  /*de30*/  @P1 SHF.R.U32.HI R123, RZ, R121, R120 ;  /* 0x00000079ff7b1219 */ /* 0x000fce0000011678 */
.L_x_14512:
[----:B------:R-:W-:Y:S05]  /*de40*/  BSYNC B0 ;  /* 0x0000000000007941 */ /* 0x000fea0003800000 */
.L_x_14510:
[----:B------:R-:W-:-:S04]  /*de50*/  IMAD R123, R123, R124, -R10 ;  /* 0x0000007c7b7b7224 */ /* 0x000fc800078e0a0a */
[----:B------:R-:W-:-:S05]  /*de60*/  IMAD.IADD R123, R123, 0x1, -R155 ;  /* 0x000000017b7b7824 */ /* 0x000fca00078e0a9b */
[----:B------:R-:W-:Y:S02]  /*de70*/  VIMNMX R11, R11, R123, !PT ;  /* 0x0000007b0b0b7248 */ /* 0x000fe40007fe0100 */
[----:B------:R-:W-:-:S07]  /*de80*/  VIADDMNMX R12, R123, R124, R12, PT ;  /* 0x0000007c7b0c7246 */ /* 0x000fce000380010c */
.L_x_14509:
        /* <DEDUP_REMOVED lines=13> */
[----:B0-----:R-:W-:Y:S01]  /*df60*/  IMAD.IADD R21, R21, 0x1, R122 ;  /* 0x0000000115157824 */ /* 0x001fe200078e027a */
        /* <DEDUP_REMOVED lines=81> */
[----:B------:R-:W-:Y:S01]  /*e480*/  IMAD.IADD R11, R13, 0x1, R122 ;  /* 0x000000010d0b7824 */ /* 0x000fe200078e027a */
        /* <DEDUP_REMOVED lines=17> */
.L_x_14515:
[----:B------:R-:W-:-:S05]  /*e5a0*/  IMAD.U32 R120, RZ, RZ, UR5 ;  /* 0x00000005ff787e24 */ /* 0x000fca000f8e00ff */
[----:B------:R-:W-:-:S13]  /*e5b0*/  ISETP.NE.AND P1, PT, R120, 0x1, PT ;  /* 0x000000017800780c */ /* 0x000fda0003f25270 */
[----:B------:R-:W0:Y:S02]  /*e5c0*/  @P1 LDC.64 R12, c[0x0][0x9e8] ;  /* 0x00027a00ff0c1b82 */ /* 0x000e240000000a00 */
[----:B0-----:R-:W-:-:S05]  /*e5d0*/  @P1 IMAD.HI.U32 R12, R122, R12, RZ ;  /* 0x0000000c7a0c1227 */ /* 0x001fca00078e00ff */
[----:B------:R-:W-:-:S07]  /*e5e0*/  @P1 SHF.R.U32.HI R122, RZ, R13, R12 ;  /* 0x0000000dff7a1219 */ /* 0x000fce000001160c */
.L_x_14516:
[----:B------:R-:W-:Y:S05]  /*e5f0*/  BSYNC B0 ;  /* 0x0000000000007941 */ /* 0x000fea0003800000 */
.L_x_14514:
[----:B------:R-:W-:-:S04]  /*e600*/  IMAD R10, R122, R120, -R10 ;  /* 0x000000787a0a7224 */ /* 0x000fc800078e0a0a */
[----:B------:R-:W-:-:S05]  /*e610*/  IMAD.IADD R10, R10, 0x1, -R155 ;  /* 0x000000010a0a7824 */ /* 0x000fca00078e0a9b */
[----:B------:R-:W-:Y:S02]  /*e620*/  VIMNMX R11, R11, R10, !PT ;  /* 0x0000000a0b0b7248 */ /* 0x000fe40007fe0100 */
[----:B------:R-:W-:-:S07]  /*e630*/  VIADDMNMX R21, R10, R120, R21, PT ;  /* 0x000000780a157246 */ /* 0x000fce0003800115 */
.L_x_14513:
[C---:B------:R-:W-:Y:S01]  /*e640*/  ISETP.GT.AND P1, PT, R11.reuse, 0x1, P5 ;  /* 0x000000010b00780c */ /* 0x040fe20002f24270 */
[----:B------:R-:W-:Y:S01]  /*e650*/  UMOV UR30, UR7 ;  /* 0x00000007001e7c82 */ /* 0x000fe20008000000 */
[----:B------:R-:W-:Y:S02]  /*e660*/  ISETP.GT.AND P2, PT, R11, 0x8, P5 ;  /* 0x000000080b00780c */ /* 0x000fe40002f44270 */
[C---:B------:R-:W-:Y:S02]  /*e670*/  ISETP.LT.OR P1, PT, R21.reuse, 0x2, P1 ;  /* 0x000000021500780c */ /* 0x040fe40000f21670 */
[----:B------:R-:W-:Y:S02]  /*e680*/  ISETP.LT.OR P2, PT, R21, 0x9, P2 ;  /* 0x000000091500780c */ /* 0x000fe40001741670 */
[----:B------:R-:W-:Y:S02]  /*e690*/  FSEL R27, R27, -INF , !P1 ;  /* 0xff8000001b1b7808 */ /* 0x000fe40004800000 */
[----:B------:R-:W-:-:S02]  /*e6a0*/  ISETP.GT.AND P1, PT, R11, 0x9, P5 ;  /* 0x000000090b00780c */ /* 0x000fc40002f24270 */
[----:B------:R-:W-:Y:S02]  /*e6b0*/  FSEL R30, R30, -INF , !P2 ;  /* 0xff8000001e1e7808 */ /* 0x000fe40005000000 */
[----:B------:R-:W-:Y:S02]  /*e6c0*/  ISETP.LT.OR P1, PT, R21, 0xa, P1 ;  /* 0x0000000a1500780c */ /* 0x000fe40000f21670 */
[----:B------:R-:W-:Y:S02]  /*e6d0*/  ISETP.GT.AND P2, PT, R11, 0x10, P5 ;  /* 0x000000100b00780c */ /* 0x000fe40002f44270 */
[----:B------:R-:W-:Y:S02]  /*e6e0*/  FSEL R31, R31, -INF , !P1 ;  /* 0xff8000001f1f7808 */ /* 0x000fe40004800000 */
[----:B------:R-:W-:Y:S02]  /*e6f0*/  ISETP.GT.AND P1, PT, R11, 0x11, P5 ;  /* 0x000000110b00780c */ /* 0x000fe40002f24270 */
[----:B------:R-:W-:-:S02]  /*e700*/  ISETP.LT.OR P2, PT, R21, 0x11, P2 ;  /* 0x000000111500780c */ /* 0x000fc40001741670 */
[----:B------:R-:W-:Y:S02]  /*e710*/  ISETP.LT.OR P1, PT, R21, 0x12, P1 ;  /* 0x000000121500780c */ /* 0x000fe40000f21670 */
[----:B------:R-:W-:Y:S02]  /*e720*/  FSEL R34, R34, -INF , !P2 ;  /* 0xff80000022227808 */ /* 0x000fe40005000000 */
[----:B------:R-:W-:Y:S02]  /*e730*/  FSEL R35, R35, -INF , !P1 ;  /* 0xff80000023237808 */ /* 0x000fe40004800000 */
[C---:B------:R-:W-:Y:S02]  /*e740*/  ISETP.GT.AND P2, PT, R11.reuse, 0x18, P5 ;  /* 0x000000180b00780c */ /* 0x040fe40002f44270 */
        /* <DEDUP_REMOVED lines=55> */
[----:B------:R-:W-:-:S02]  /*eac0*/  LOP3.LUT R18, R18, 0xbfffffff, RZ, 0xc0, !PT ;  /* 0xbfffffff12127812 */ /* 0x000fc400078ec0ff */
[C---:B------:R-:W-:Y:S02]  /*ead0*/  ISETP.LT.OR P2, PT, R21.reuse, 0x61, P2 ;  /* 0x000000611500780c */ /* 0x040fe40001741670 */
[----:B------:R-:W-:Y:S02]  /*eae0*/  ISETP.LT.OR P1, PT, R21, 0x62, P1 ;  /* 0x000000621500780c */ /* 0x000fe40000f21670 */
[----:B------:R-:W-:Y:S02]  /*eaf0*/  FMNMX.FTZ R10, R24, R3, !PT ;  /* 0x00000003180a7209 */ /* 0x000fe40007810000 */
[----:B------:R-:W-:Y:S02]  /*eb00*/  @P0 LOP3.LUT R18, R18, 0x40000000, RZ, 0xfc, !PT ;  /* 0x4000000012120812 */ /* 0x000fe400078efcff */
[----:B------:R-:W-:Y:S02]  /*eb10*/  FSEL R74, R74, -INF , !P2 ;  /* 0xff8000004a4a7808 */ /* 0x000fe40005000000 */
[----:B------:R-:W-:-:S02]  /*eb20*/  FSEL R75, R75, -INF , !P1 ;  /* 0xff8000004b4b7808 */ /* 0x000fc40004800000 */
[C---:B------:R-:W-:Y:S02]  /*eb30*/  ISETP.GT.AND P4, PT, R11.reuse, 0x68, P5 ;  /* 0x000000680b00780c */ /* 0x040fe40002f84270 */
[C---:B------:R-:W-:Y:S02]  /*eb40*/  ISETP.GT.AND P6, PT, R11.reuse, 0x69, P5 ;  /* 0x000000690b00780c */ /* 0x040fe40002fc4270 */
[C---:B------:R-:W-:Y:S02]  /*eb50*/  ISETP.GT.AND P3, PT, R11.reuse, 0x70, P5 ;  /* 0x000000700b00780c */ /* 0x040fe40002f64270 */
[C---:B------:R-:W-:Y:S02]  /*eb60*/  ISETP.GT.AND P2, PT, R11.reuse, 0x71, P5 ;  /* 0x000000710b00780c */ /* 0x040fe40002f44270 */
[C---:B------:R-:W-:Y:S02]  /*eb70*/  ISETP.GT.AND P1, PT, R11.reuse, 0x78, P5 ;  /* 0x000000780b00780c */ /* 0x040fe40002f24270 */
[----:B------:R-:W-:-:S02]  /*eb80*/  ISETP.GT.AND P0, PT, R11, RZ, P5 ;  /* 0x000000ff0b00720c */ /* 0x000fc40002f04270 */
[----:B------:R-:W-:Y:S02]  /*eb90*/  ISETP.GT.AND P5, PT, R11, 0x79, P5 ;  /* 0x000000790b00780c */ /* 0x000fe40002fa4270 */
[----:B------:R-:W-:Y:S02]  /*eba0*/  FMNMX.FTZ R11, R25, R10, !PT ;  /* 0x0000000a190b7209 */ /* 0x000fe40007810000 */
[----:B------:R-:W-:Y:S02]  /*ebb0*/  ISETP.LT.OR P4, PT, R21, 0x69, P4 ;  /* 0x000000691500780c */ /* 0x000fe40002781670 */
[----:B------:R-:W-:Y:S02]  /*ebc0*/  FMNMX.FTZ R10, R28, R11, !PT ;  /* 0x0000000b1c0a7209 */ /* 0x000fe40007810000 */
[----:B------:R-:W-:Y:S02]  /*ebd0*/  LOP3.LUT R18, R18, 0xfffffffd, RZ, 0xc0, !PT ;  /* 0xfffffffd12127812 */ /* 0x000fe400078ec0ff */
[----:B------:R-:W-:-:S02]  /*ebe0*/  FMNMX.FTZ R11, R29, R10, !PT ;  /* 0x0000000a1d0b7209 */ /* 0x000fc40007810000 */
[----:B------:R-:W-:Y:S02]  /*ebf0*/  ISETP.LT.OR P0, PT, R21, 0x1, P0 ;  /* 0x000000011500780c */ /* 0x000fe40000701670 */
[----:B------:R-:W-:Y:S02]  /*ec00*/  FMNMX.FTZ R10, R32, R11, !PT ;  /* 0x0000000b200a7209 */ /* 0x000fe40007810000 */
[----:B------:R-:W-:Y:S02]  /*ec10*/  FSEL R26, R26, -INF , !P0 ;  /* 0xff8000001a1a7808 */ /* 0x000fe40004000000 */
[----:B------:R-:W-:Y:S02]  /*ec20*/  FMNMX.FTZ R11, R33, R10, !PT ;  /* 0x0000000a210b7209 */ /* 0x000fe40007810000 */
[----:B------:R-:W-:Y:S02]  /*ec30*/  @P4 LOP3.LUT R18, R18, 0x2, RZ, 0xfc, !PT ;  /* 0x0000000212124812 */ /* 0x000fe400078efcff */
[----:B------:R-:W-:-:S02]  /*ec40*/  FMNMX.FTZ R10, R36, R11, !PT ;  /* 0x0000000b240a7209 */ /* 0x000fc40007810000 */
[----:B------:R-:W-:Y:S02]  /*ec50*/  ISETP.LT.OR P4, PT, R21, 0x6a, P6 ;  /* 0x0000006a1500780c */ /* 0x000fe40003781670 */
        /* <DEDUP_REMOVED lines=18> */
[----:B------:R-:W-:Y:S02]  /*ed80*/  FMNMX.FTZ R10, R56, R11, !PT ;  /* 0x0000000b380a7209 */ /* 0x000fe40007810000 */
[----:B------:R-:W-:Y:S02]  /*ed90*/  LOP3.LUT P0, RZ, R18, 0x40000000, RZ, 0xc0, !PT ;  /* 0x4000000012ff7812 */ /* 0x000fe4000780c0ff */
        /* <DEDUP_REMOVED lines=18> */
[----:B------:R-:W0:Y:S02]  /*eec0*/  SHFL.BFLY PT, R10, R13, 0x1, 0x1f ;  /* 0x0c201f000d0a7f89 */ /* 0x000e2400000e0000 */
[----:B0-----:R-:W-:-:S04]  /*eed0*/  FMNMX.FTZ R10, R13, R10, !PT ;  /* 0x0000000a0d0a7209 */ /* 0x001fc80007810000 */
[C---:B------:R-:W-:Y:S01]  /*eee0*/  FSETP.NEU.FTZ.AND P6, PT, R10.reuse, -INF , PT ;  /* 0xff8000000a00780b */ /* 0x040fe20003fdd000 */
[----:B------:R-:W-:-:S03]  /*eef0*/  FMUL.FTZ R11, R10, UR30 ;  /* 0x0000001e0a0b7c20 */ /* 0x000fc60008410000 */
[----:B------:R-:W-:Y:S02]  /*ef00*/  FSEL R120, R10, RZ, P6 ;  /* 0x000000ff0a787208 */ /* 0x000fe40003000000 */
[----:B------:R-:W-:Y:S02]  /*ef10*/  FSEL R11, R11, RZ, P6 ;  /* 0x000000ff0b0b7208 */ /* 0x000fe40003000000 */
[----:B------:R-:W-:Y:S01]  /*ef20*/  LOP3.LUT P6, RZ, R18, 0x2, RZ, 0xc0, !PT ;  /* 0x0000000212ff7812 */ /* 0x000fe200078cc0ff */
        /* <DEDUP_REMOVED lines=35> */
[----:B------:R-:W-:Y:S01]  /*f160*/  FSEL R78, R78, -INF , !P6 ;  /* 0xff8000004e4e7808 */ /* 0x000fe20007000000 */
        /* <DEDUP_REMOVED lines=57> */
[----:B------:R-:W-:-:S04]  /*f500*/  FSETP.NEU.FTZ.AND P1, PT, R11, -INF , PT ;  /* 0xff8000000b00780b */ /* 0x000fc80003f3d000 */
[----:B------:R-:W-:-:S03]  /*f510*/  FSEL R12, R11, RZ, P1 ;  /* 0x000000ff0b0c7208 */ /* 0x000fc60000800000 */
[----:B------:R-:W-:Y:S02]  /*f520*/  MUFU.EX2 R69, R69 ;  /* 0x0000004500457308 */ /* 0x000fe40000000800 */
[----:B------:R-:W-:Y:S01]  /*f530*/  FADD.FTZ R12, -R12, R0 ;  /* 0x000000000c0c7221 */ /* 0x000fe20000010100 */
[----:B------:R-:W-:-:S05]  /*f540*/  FMUL.FTZ R0, R11, UR30 ;  /* 0x0000001e0b007c20 */ /* 0x000fca0008410000 */
[----:B------:R-:W-:Y:S01]  /*f550*/  MUFU.EX2 R72, R72 ;  /* 0x0000004800487308 */ /* 0x000fe20000000800 */
[----:B------:R-:W-:-:S05]  /*f560*/  FSEL R3, R0, RZ, P1 ;  /* 0x000000ff00037208 */ /* 0x000fca0000800000 */
        /* <DEDUP_REMOVED lines=33> */
[----:B------:R-:W0:Y:S08]  /*f780*/  MUFU.EX2 R0, R13 ;  /* 0x0000000d00007308 */ /* 0x000e300000000800 */
[----:B------:R-:W-:Y:S08]  /*f790*/  MUFU.EX2 R26, R26 ;  /* 0x0000001a001a7308 */ /* 0x000ff00000000800 */
[----:B------:R-:W1:Y:S01]  /*f7a0*/  MUFU.EX2 R3, R3 ;  /* 0x0000000300037308 */ /* 0x000e620000000800 */
[----:B0-----:R-:W-:-:S04]  /*f7b0*/  FFMA.FTZ R6, R0, R6, R24 ;  /* 0x0000000600067223 */ /* 0x001fc80000010018 */
[----:B------:R-:W-:-:S03]  /*f7c0*/  FADD.FTZ R6, R25, R6 ;  /* 0x0000000619067221 */ /* 0x000fc60000010000 */
        /* <DEDUP_REMOVED lines=102> */
.L_x_14517:
[----:B------:R-:W2:Y:S01]  /*fe30*/  LDL R21, [R1+0x28] ;  /* 0x0000280001157983 */ /* 0x000ea20000100800 */
[----:B------:R-:W-:Y:S02]  /*fe40*/  IMAD R12, R22, 0x8, R2 ;  /* 0x00000008160c7824 */ /* 0x000fe400078e0202 */
[-C--:B------:R-:W-:Y:S01]  /*fe50*/  FMUL.FTZ R88, R88, R0.reuse ;  /* 0x0000000058587220 */ /* 0x080fe20000410000 */
[----:B------:R-:W-:Y:S02]  /*fe60*/  IMAD.U32 R13, RZ, RZ, UR38 ;  /* 0x00000026ff0d7e24 */ /* 0x000fe4000f8e00ff */
[-C--:B------:R-:W-:Y:S01]  /*fe70*/  FMUL.FTZ R89, R89, R0.reuse ;  /* 0x0000000059597220 */ /* 0x080fe20000410000 */
        /* <DEDUP_REMOVED lines=69> */
[C---:B--2---:R-:W-:Y:S01]  /*102d0*/  ISETP.GT.AND P1, PT, R4.reuse, R21, PT ;  /* 0x000000150400720c */ /* 0x044fe20003f24270 */
[----:B------:R-:W-:-:S12]  /*102e0*/  VIADD R4, R4, 0xffffffff ;  /* 0xffffffff04047836 */ /* 0x000fd80000000000 */
[----:B0-----:R-:W-:Y:S05]  /*102f0*/  @P1 BRA `(.L_x_14518) ;  /* 0xffffffcc00e41947 */ /* 0x001fea000383ffff */
[----:B------:R-:W-:Y:S02]  /*10300*/  IMAD.MOV.U32 R0, RZ, RZ, R11 ;  /* 0x000000ffff007224 */ /* 0x000fe400078e000b */
[----:B------:R-:W-:Y:S02]  /*10310*/  IMAD.MOV.U32 R3, RZ, RZ, R10 ;  /* 0x000000ffff037224 */ /* 0x000fe400078e000a */
[----:B------:R-:W-:Y:S02]  /*10320*/  IMAD.MOV.U32 R22, RZ, RZ, R7 ;  /* 0x000000ffff167224 */ /* 0x000fe400078e0007 */
[----:B------:R-:W-:-:S07]  /*10330*/  IMAD.MOV.U32 R154, RZ, RZ, R20 ;  /* 0x000000ffff9a7224 */ /* 0x000fce00078e0014 */
.L_x_14498:
[----:B------:R-:W2:Y:S01]  /*10340*/  LDL R13, [R1+0x14] ;  /* 0x00001400010d7983 */ /* 0x000ea20000100800 */
[----:B------:R-:W0:Y:S03]  /*10350*/  LDC R7, c[0x0][0x448] ;  /* 0x00011200ff077b82 */ /* 0x000e260000000800 */
[----:B------:R-:W3:Y:S05]  /*10360*/  LDL R12, [R1] ;  /* 0x00000000010c7983 */ /* 0x000eea0000100800 */
[----:B------:R-:W1:Y:S01]  /*10370*/  LDC R20, c[0x0][0x9e4] ;  /* 0x00027900ff147b82 */ /* 0x000e620000000800 */
[----:B0-----:R-:W-:-:S02]  /*10380*/  ISETP.NE.AND P4, PT, R7, 0x1, PT ;  /* 0x000000010700780c */ /* 0x001fc40003f85270 */
[----:B-1----:R-:W-:-:S11]  /*10390*/  ISETP.GE.AND P5, PT, R20, 0x1, PT ;  /* 0x000000011400780c */ /* 0x002fd60003fa6270 */
[----:B------:R-:W0:Y:S08]  /*103a0*/  @P4 LDC R10, c[0x0][0x44c] ;  /* 0x00011300ff0a4b82 */ /* 0x000e300000000800 */
[----:B------:R-:W1:Y:S01]  /*103b0*/  @P4 LDC R11, c[0x0][0x450] ;  /* 0x00011400ff0b4b82 */ /* 0x000e620000000800 */
[----:B--2---:R-:W-:-:S04]  /*103c0*/  VIADD R7, R13, 0xbf ;  /* 0x000000bf0d077836 */ /* 0x004fc80000000000 */
[----:B0-----:R-:W-:Y:S01]  /*103d0*/  @P4 IMAD.HI.U32 R10, R7, R10, RZ ;  /* 0x0000000a070a4227 */ /* 0x001fe200078e00ff */
[----:B---3--:R-:W-:-:S04]  /*103e0*/  IADD3 R12, R12, 0x1, -R156 ;  /* 0x000000010c0c7810 */ /* 0x008fc80007ffe89c */
        /* <DEDUP_REMOVED lines=14> */
.L_x_14521:
[----:B------:R-:W-:-:S13]  /*104d0*/  ISETP.NE.AND P1, PT, R20, 0x1, PT ;  /* 0x000000011400780c */ /* 0x000fda0003f25270 */
[----:B------:R-:W0:Y:S02]  /*104e0*/  @P1 LDC.64 R10, c[0x0][0x9e8] ;  /* 0x00027a00ff0a1b82 */ /* 0x000e240000000a00 */
[----:B0-----:R-:W-:-:S05]  /*104f0*/  @P1 IMAD.HI.U32 R10, R7, R10, RZ ;  /* 0x0000000a070a1227 */ /* 0x001fca00078e00ff */
[----:B------:R-:W-:-:S07]  /*10500*/  @P1 SHF.R.U32.HI R7, RZ, R11, R10 ;  /* 0x0000000bff071219 */ /* 0x000fce000001160a */
.L_x_14522:
[----:B------:R-:W-:Y:S05]  /*10510*/  BSYNC B0 ;  /* 0x0000000000007941 */ /* 0x000fea0003800000 */
.L_x_14520:
[----:B------:R-:W-:-:S05]  /*10520*/  IMAD R7, R7, R20, RZ ;  /* 0x0000001407077224 */ /* 0x000fca00078e02ff */
[----:B------:R-:W-:-:S07]  /*10530*/  VIMNMX R12, R12, R7, !PT ;  /* 0x000000070c0c7248 */ /* 0x000fce0007fe0100 */
.L_x_14519:
        /* <DEDUP_REMOVED lines=13> */
.L_x_14535:
        /* <DEDUP_REMOVED lines=9> */
.L_x_14525:
        /* <DEDUP_REMOVED lines=8> */
.L_x_14526:
[----:B------:R-:W-:Y:S04]  /*10720*/  BSSY B0, `(.L_x_14524) ;  /* 0x0000004000007945 */ /* 0x000fe80003800000 */
[----:B-1----:R-:W-:Y:S05]  /*10730*/  @P2 BRA `(.L_x_14527) ;  /* 0x0000000000082947 */ /* 0x002fea0003800000 */
[----:B------:R-:W1:Y:S02]  /*10740*/  SYNCS.PHASECHK.TRANS64.TRYWAIT P2, [R3+URZ+0x16830], R0 ;  /* 0x01683000030075a7 */ /* 0x000e64000804017f */
[----:B-1----:R-:W-:Y:S05]  /*10750*/  @!P2 BRA `(.L_x_14528) ;  /* 0x000001100000a947 */ /* 0x002fea0003800000 */
.L_x_14527:
[----:B------:R-:W-:Y:S05]  /*10760*/  BSYNC B0 ;  /* 0x0000000000007941 */ /* 0x000fea0003800000 */
.L_x_14524:
[----:B------:R-:W2:Y:S04]  /*10770*/  LDL R11, [R1+0x30] ;  /* 0x00003000010b7983 */ /* 0x000ea80000100800 */
[----:B------:R3:W-:Y:S01]  /*10780*/  STL [R1+0x68], R2 ;  /* 0x0000680201007387 */ /* 0x0007e20000100800 */
[----:B01----:R-:W0:Y:S03]  /*10790*/  S2R R0, SR_TID.X ;  /* 0x0000000000007919 */ /* 0x003e260000002100 */
[----:B---3--:R-:W3:Y:S01]  /*107a0*/  LDL.64 R2, [R1+0x20] ;  /* 0x0000200001027983 */ /* 0x008ee20000100a00 */
        /* <DEDUP_REMOVED lines=8> */
[----:B------:R-:W-:-:S02]  /*10830*/  R2UR UR23, R13 ;  /* 0x000000000d1772ca */ /* 0x000fc400000e0000 */
[----:B------:R-:W-:Y:S02]  /*10840*/  R2UR UR13, R9 ;  /* 0x00000000090d72ca */ /* 0x000fe400000e0000 */
[----:B------:R-:W-:Y:S02]  /*10850*/  R2UR UR15, R27 ;  /* 0x000000001b0f72ca */ /* 0x000fe400000e0000 */
[----:B------:R-:W-:Y:S02]  /*10860*/  R2UR UR19, R25 ;  /* 0x00000000191372ca */ /* 0x000fe400000e0000 */
[----:B0-----:R-:W-:-:S05]  /*10870*/  SHF.R.U32.HI R0, RZ, 0x7, R0 ;  /* 0x00000007ff007819 */ /* 0x001fca0000011600 */
[----:B------:R-:W-:Y:S01]  /*10880*/  VIADD R0, R0, 0x8 ;  /* 0x0000000800007836 */ /* 0x000fe20000000000 */
[----:B------:R-:W-:-:S04]  /*10890*/  R2UR UR27, R27 ;  /* 0x000000001b1b72ca */ /* 0x000fc800000e0000 */
[----:B------:R0:W-:Y:S01]  /*108a0*/  BAR.SYNC.DEFER_BLOCKING R0, 0x100 ;  /* 0x000400000000751d */ /* 0x0001e20000010000 */
[----:B--2---:R-:W-:-:S04]  /*108b0*/  IMAD R26, R22, 0x400, R11 ;  /* 0x00000400161a7824 */ /* 0x004fc800078e020b */
[C---:B------:R-:W-:Y:S01]  /*108c0*/  VIADD R12, R26.reuse, 0x4 ;  /* 0x000000041a0c7836 */ /* 0x040fe20000000000 */
[C---:B------:R-:W-:Y:S01]  /*108d0*/  R2UR UR14, R26.reuse ;  /* 0x000000001a0e72ca */ /* 0x040fe200000e0000 */
[C---:B------:R-:W-:Y:S02]  /*108e0*/  VIADD R24, R26.reuse, 0x2 ;  /* 0x000000021a187836 */ /* 0x040fe40000000000 */
[----:B------:R-:W-:Y:S01]  /*108f0*/  VIADD R26, R26, 0x6 ;  /* 0x000000061a1a7836 */ /* 0x000fe20000000000 */
[----:B------:R-:W-:Y:S02]  /*10900*/  R2UR UR22, R12 ;  /* 0x000000000c1672ca */ /* 0x000fe400000e0000 */
[----:B------:R-:W2:Y:S01]  /*10910*/  LDL.64 R12, [R1+0x18] ;  /* 0x00001800010c7983 */ /* 0x000ea20000100a00 */
[----:B------:R-:W-:Y:S02]  /*10920*/  R2UR UR18, R24 ;  /* 0x00000000181272ca */ /* 0x000fe400000e0000 */
[----:B------:R-:W-:-:S02]  /*10930*/  R2UR UR26, R26 ;  /* 0x000000001a1a72ca */ /* 0x000fc400000e0000 */
[----:B------:R-:W-:-:S06]  /*10940*/  WARPGROUP.ARRIVE ;  /* 0x00000000000079c5 */ /* 0x000fcc0000000000 */
[----:B------:R-:W-:Y:S01]  /*10950*/  HGMMA.64x128x16.F32.BF16 R24, gdesc[UR12], RZ, !UPT, gsb0 ;  /* 0x01e000000c1879f0 */ /* 0x000fe2000c0018ff */
[----:B---3--:R-:W-:Y:S02]  /*10960*/  R2UR UR16, R2 ;  /* 0x00000000021072ca */ /* 0x008fe400000e0000 */
[----:B------:R-:W-:Y:S01]  /*10970*/  R2UR UR17, R3 ;  /* 0x00000000031172ca */ /* 0x000fe200000e0000 */
[----:B------:R0:W5:Y:S01]  /*10980*/  LDL.LU R2, [R1+0x68] ;  /* 0x0000680001027983 */ /* 0x0001620000300800 */
[----:B------:R-:W-:Y:S02]  /*10990*/  WARPGROUP.DEPBAR.LE gsb0, 0x0 ;  /* 0x00008000000079c5 */ /* 0x000fe40000010000 */
[----:B------:R-:W-:-:S09]  /*109a0*/  WARPGROUP.ARRIVE ;  /* 0x00000000000079c5 */ /* 0x000fd20000000000 */
[----:B------:R-:W-:Y:S01]  /*109b0*/  HGMMA.64x128x16.F32.BF16 R24, gdesc[UR16], R24, gsb0 ;  /* 0x01e00000101879f0 */ /* 0x000fe20008001818 */
[----:B------:R-:W-:Y:S02]  /*109c0*/  R2UR UR24, R14 ;  /* 0x000000000e1872ca */ /* 0x000fe400000e0000 */
[----:B------:R-:W-:Y:S01]  /*109d0*/  R2UR UR25, R15 ;  /* 0x000000000f1972ca */ /* 0x000fe200000e0000 */
[----:B------:R-:W-:Y:S02]  /*109e0*/  WARPGROUP.DEPBAR.LE gsb0, 0x0 ;  /* 0x00008000000079c5 */ /* 0x000fe40000010000 */
[----:B------:R-:W-:Y:S01]  /*109f0*/  WARPGROUP.ARRIVE ;  /* 0x00000000000079c5 */ /* 0x000fe20000000000 */
[----:B--2---:R-:W-:Y:S02]  /*10a00*/  R2UR UR20, R12 ;  /* 0x000000000c1472ca */ /* 0x004fe400000e0000 */
[----:B------:R-:W-:-:S13]  /*10a10*/  R2UR UR21, R13 ;  /* 0x000000000d1572ca */ /* 0x000fda00000e0000 */
        /* <DEDUP_REMOVED lines=8> */
.L_x_14530:
[----:B------:R-:W-:Y:S01]  /*10aa0*/  SHF.L.U32 R0, R10, 0x1f, RZ ;  /* 0x0000001f0a007819 */ /* 0x000fe200000006ff */
[----:B-----5:R-:W-:-:S04]  /*10ab0*/  IMAD R3, R21, 0x8, R2 ;  /* 0x0000000815037824 */ /* 0x020fc800078e0202 */
[----:B------:R0:W1:Y:S01]  /*10ac0*/  SYNCS.PHASECHK.TRANS64.TRYWAIT P1, [R3+URZ+0x16850], R0 ;  /* 0x01685000030075a7 */ /* 0x000062000802017f */
[----:B------:R-:W-:Y:S05]  /*10ad0*/  @!P0 BRA `(.L_x_14531) ;  /* 0x0000000000048947 */ /* 0x000fea0003800000 */
[----:B------:R-:W-:Y:S01]  /*10ae0*/  BPT.TRAP 0x1 ;  /* 0x000000040000795c */ /* 0x000fe20000300000 */
.L_x_14531:
[----:B-1----:R-:W-:Y:S05]  /*10af0*/  @P1 BRA `(.L_x_14529) ;  /* 0x0000000000081947 */ /* 0x002fea0003800000 */
[----:B------:R-:W1:Y:S02]  /*10b00*/  SYNCS.PHASECHK.TRANS64.TRYWAIT P1, [R3+URZ+0x16850], R0 ;  /* 0x01685000030075a7 */ /* 0x000e64000802017f */
[----:B-1----:R-:W-:Y:S05]  /*10b10*/  @!P1 BRA `(.L_x_14532) ;  /* 0x0000010c00249947 */ /* 0x002fea0003800000 */
.L_x_14529:
[----:B01---5:R-:W-:Y:S01]  /*10b20*/  VIADD R0, R2, 0x400 ;  /* 0x0000040002007836 */ /* 0x023fe20000000000 */
        /* <DEDUP_REMOVED lines=8> */
[----:B------:R-:W-:Y:S02]  /*10bb0*/  IMAD R10, R21, 0x400, R0 ;  /* 0x00000400150a7824 */ /* 0x000fe400078e0200 */
[----:B------:R-:W0:Y:S02]  /*10bc0*/  S2R R0, SR_TID.X ;  /* 0x0000000000007919 */ /* 0x000e240000002100 */
        /* <DEDUP_REMOVED lines=57> */
.L_x_14533:
[----:B0-----:R-:W-:Y:S01]  /*10f60*/  IMAD R0, R22, 0x8, R2 ;  /* 0x0000000816007824 */ /* 0x001fe200078e0202 */
[----:B------:R-:W-:Y:S01]  /*10f70*/  FMNMX.FTZ R10, R24, R7, !PT ;  /* 0x00000007180a7209 */ /* 0x000fe20007810000 */
[----:B------:R-:W-:Y:S01]  /*10f80*/  IMAD.U32 R3, RZ, RZ, UR38 ;  /* 0x00000026ff037e24 */ /* 0x000fe2000f8e00ff */
[----:B------:R-:W-:Y:S01]  /*10f90*/  UMOV UR30, UR8 ;  /* 0x00000008001e7c82 */ /* 0x000fe20008000000 */
[----:B------:R-:W-:-:S05]  /*10fa0*/  VIADD R0, R0, 0x16840 ;  /* 0x0001684000007836 */ /* 0x000fca0000000000 */
[----:B------:R-:W-:Y:S02]  /*10fb0*/  PRMT R0, R3, 0x654, R0 ;  /* 0x0000065403007816 */ /* 0x000fe40000000000 */
[----:B------:R-:W-:Y:S02]  /*10fc0*/  FMNMX.FTZ R3, R25, R10, !PT ;  /* 0x0000000a19037209 */ /* 0x000fe40007810000 */
[----:B------:R0:W-:Y:S02]  /*10fd0*/  SYNCS.ARRIVE.TRANS64.RED.A1T0 RZ, [R0+URZ], RZ ;  /* 0x000000ff00ff79a7 */ /* 0x0001e4000810043f */
[----:B------:R-:W-:-:S04]  /*10fe0*/  FMNMX.FTZ R10, R28, R3, !PT ;  /* 0x000000031c0a7209 */ /* 0x000fc80007810000 */
[----:B------:R-:W-:Y:S02]  /*10ff0*/  FMNMX.FTZ R3, R29, R10, !PT ;  /* 0x0000000a1d037209 */ /* 0x000fe40007810000 */
        /* <DEDUP_REMOVED lines=57> */
[----:B------:R-:W0:Y:S01]  /*11390*/  SHFL.BFLY PT, R3, R10, 0x2, 0x1f ;  /* 0x0c401f000a037f89 */ /* 0x000e2200000e0000 */
[----:B------:R-:W-:-:S04]  /*113a0*/  FMNMX.FTZ R11, R83, R0, !PT ;  /* 0x00000000530b7209 */ /* 0x000fc80007810000 */
[----:B------:R-:W-:Y:S02]  /*113b0*/  FMNMX.FTZ R0, R86, R11, !PT ;  /* 0x0000000b56007209 */ /* 0x000fe40007810000 */
[----:B0-----:R-:W-:-:S05]  /*113c0*/  FMNMX.FTZ R12, R10, R3, !PT ;  /* 0x000000030a0c7209 */ /* 0x001fca0007810000 */
[----:B------:R-:W0:Y:S02]  /*113d0*/  SHFL.BFLY PT, R3, R12, 0x1, 0x1f ;  /* 0x0c201f000c037f89 */ /* 0x000e2400000e0000 */
[----:B0-----:R-:W-:Y:S02]  /*113e0*/  FMNMX.FTZ R3, R12, R3, !PT ;  /* 0x000000030c037209 */ /* 0x001fe40007810000 */
[----:B------:R-:W-:-:S03]  /*113f0*/  FMNMX.FTZ R12, R87, R0, !PT ;  /* 0x00000000570c7209 */ /* 0x000fc60007810000 */
[----:B------:R-:W-:Y:S02]  /*11400*/  FADD.FTZ R7, -R3, R7 ;  /* 0x0000000703077221 */ /* 0x000fe40000010100 */
[----:B------:R-:W0:Y:S02]  /*11410*/  SHFL.BFLY PT, R11, R12, 0x2, 0x1f ;  /* 0x0c401f000c0b7f89 */ /* 0x000e2400000e0000 */
[----:B------:R-:W-:-:S06]  /*11420*/  FMUL.FTZ R7, R7, UR30 ;  /* 0x0000001e07077c20 */ /* 0x000fcc0008410000 */
[----:B------:R-:W-:Y:S01]  /*11430*/  MUFU.EX2 R7, R7 ;  /* 0x0000000700077308 */ /* 0x000fe20000000800 */
        /* <DEDUP_REMOVED lines=26> */
[----:B0-----:R-:W-:Y:S01]  /*115e0*/  FMNMX.FTZ R0, R13, R0, !PT ;  /* 0x000000000d007209 */ /* 0x001fe20007810000 */
[----:B-1----:R-:W-:Y:S01]  /*115f0*/  FFMA.FTZ R6, R7, R6, R24 ;  /* 0x0000000607067223 */ /* 0x002fe20000010018 */
[--C-:B------:R-:W-:Y:S01]  /*11600*/  FFMA.FTZ R64, R64, UR30, -R11.reuse ;  /* 0x0000001e40407c23 */ /* 0x100fe2000801080b */
[--C-:B------:R-:W-:Y:S01]  /*11610*/  FFMA.FTZ R65, R65, UR30, -R11.reuse ;  /* 0x0000001e41417c23 */ /* 0x100fe2000801080b */
[--C-:B------:R-:W-:Y:S01]  /*11620*/  FFMA.FTZ R68, R68, UR30, -R11.reuse ;  /* 0x0000001e44447c23 */ /* 0x100fe2000801080b */
[C---:B------:R-:W-:Y:S01]  /*11630*/  FADD.FTZ R10, -R0.reuse, R20 ;  /* 0x00000014000a7221 */ /* 0x040fe20000010100 */
[----:B------:R-:W-:Y:S01]  /*11640*/  FMUL.FTZ R12, R0, UR30 ;  /* 0x0000001e000c7c20 */ /* 0x000fe20008410000 */
[----:B------:R-:W-:Y:S01]  /*11650*/  MUFU.EX2 R29, R29 ;  /* 0x0000001d001d7308 */ /* 0x000fe20000000800 */
        /* <DEDUP_REMOVED lines=37> */
[----:B------:R-:W-:Y:S01]  /*118b0*/  FFMA.FTZ R123, R87, UR30, -R12 ;  /* 0x0000001e577b7c23 */ /* 0x000fe2000801080c */
[----:B0-----:R-:W-:Y:S01]  /*118c0*/  FFMA.FTZ R12, R10, R5, R26 ;  /* 0x000000050a0c7223 */ /* 0x001fe2000001001a */
[----:B------:R-:W0:Y:S01]  /*118d0*/  MUFU.EX2 R31, R31 ;  /* 0x0000001f001f7308 */ /* 0x000e220000000800 */
[----:B------:R-:W-:Y:S01]  /*118e0*/  FADD.FTZ R5, R25, R6 ;  /* 0x0000000619057221 */ /* 0x000fe20000010000 */
[--C-:B------:R-:W-:Y:S01]  /*118f0*/  FFMA.FTZ R72, R72, UR30, -R11.reuse ;  /* 0x0000001e48487c23 */ /* 0x100fe2000801080b */
[----:B-1----:R-:W-:Y:S01]  /*11900*/  FADD.FTZ R13, R27, R12 ;  /* 0x0000000c1b0d7221 */ /* 0x002fe20000010000 */
[----:B------:R-:W-:Y:S01]  /*11910*/  FFMA.FTZ R73, R73, UR30, -R11 ;  /* 0x0000001e49497c23 */ /* 0x000fe2000801080b */
[----:B------:R-:W-:Y:S01]  /*11920*/  FADD.FTZ R6, R28, R5 ;  /* 0x000000051c067221 */ /* 0x000fe20000010000 */
[--C-:B------:R-:W-:Y:S01]  /*11930*/  FFMA.FTZ R76, R76, UR30, -R11.reuse ;  /* 0x0000001e4c4c7c23 */ /* 0x100fe2000801080b */
[----:B------:R-:W-:Y:S01]  /*11940*/  FFMA.FTZ R77, R77, UR30, -R11 ;  /* 0x0000001e4d4d7c23 */ /* 0x000fe2000801080b */
[----:B------:R-:W1:Y:S01]  /*11950*/  MUFU.EX2 R32, R32 ;  /* 0x0000002000207308 */ /* 0x000e620000000800 */
[----:B--2---:R-:W-:Y:S01]  /*11960*/  FADD.FTZ R12, R30, R13 ;  /* 0x0000000d1e0c7221 */ /* 0x004fe20000010000 */
[----:B------:R-:W-:Y:S01]  /*11970*/  FADD.FTZ R5, R29, R6 ;  /* 0x000000061d057221 */ /* 0x000fe20000010000 */
[--C-:B------:R-:W-:Y:S01]  /*11980*/  FFMA.FTZ R80, R80, UR30, -R11.reuse ;  /* 0x0000001e50507c23 */ /* 0x100fe2000801080b */
[--C-:B------:R-:W-:Y:S01]  /*11990*/  FFMA.FTZ R81, R81, UR30, -R11.reuse ;  /* 0x0000001e51517c23 */ /* 0x100fe2000801080b */
[--C-:B------:R-:W-:Y:S01]  /*119a0*/  FFMA.FTZ R84, R84, UR30, -R11.reuse ;  /* 0x0000001e54547c23 */ /* 0x100fe2000801080b */
[----:B------:R-:W-:-:S02]  /*119b0*/  FFMA.FTZ R11, R85, UR30, -R11 ;  /* 0x0000001e550b7c23 */ /* 0x000fc4000801080b */
        /* <DEDUP_REMOVED lines=114> */
.L_x_14534:
        /* <DEDUP_REMOVED lines=74> */
[----:B------:R-:W-:Y:S02]  /*12580*/  VIADD R4, R4, 0xffffffff ;  /* 0xffffffff04047836 */ /* 0x000fe40000000000 */
[----:B------:R-:W-:-:S10]  /*12590*/  IMAD.MOV.U32 R20, RZ, RZ, R0 ;  /* 0x000000ffff147224 */ /* 0x000fd400078e0000 */
[----:B0-----:R-:W-:Y:S05]  /*125a0*/  @P1 BRA `(.L_x_14535) ;  /* 0xffffffe000181947 */ /* 0x001fea000383ffff */
.L_x_14523:
[----:B------:R-:W2:Y:S02]  /*125b0*/  LDL R7, [R1+0x3c] ;  /* 0x00003c0001077983 */ /* 0x000ea40000100800 */
[----:B--2---:R-:W-:-:S13]  /*125c0*/  ISETP.GE.AND P1, PT, R4, R7, PT ;  /* 0x000000070400720c */ /* 0x004fda0003f26270 */
[----:B------:R-:W-:Y:S05]  /*125d0*/  @!P1 BRA `(.L_x_14536) ;  /* 0x00000030001c9947 */ /* 0x000fea0003800000 */
[----:B------:R-:W-:Y:S02]  /*125e0*/  IMAD.MOV.U32 R7, RZ, RZ, R0 ;  /* 0x000000ffff077224 */ /* 0x000fe400078e0000 */
[----:B------:R-:W-:Y:S02]  /*125f0*/  IMAD.MOV.U32 R20, RZ, RZ, R3 ;  /* 0x000000ffff147224 */ /* 0x000fe400078e0003 */
[----:B------:R-:W-:Y:S02]  /*12600*/  IMAD.MOV.U32 R10, RZ, RZ, R154 ;  /* 0x000000ffff0a7224 */ /* 0x000fe400078e009a */
[----:B------:R-:W-:-:S07]  /*12610*/  IMAD.MOV.U32 R21, RZ, RZ, R22 ;  /* 0x000000ffff157224 */ /* 0x000fce00078e0016 */
.L_x_14556:
        /* <DEDUP_REMOVED lines=9> */
.L_x_14538:
        /* <DEDUP_REMOVED lines=8> */
.L_x_14539:
[----:B------:R-:W-:Y:S04]  /*12730*/  BSSY B0, `(.L_x_14537) ;  /* 0x0000004000007945 */ /* 0x000fe80003800000 */
[----:B-1----:R-:W-:Y:S05]  /*12740*/  @P2 BRA `(.L_x_14540) ;  /* 0x0000000000082947 */ /* 0x002fea0003800000 */
[----:B------:R-:W1:Y:S02]  /*12750*/  SYNCS.PHASECHK.TRANS64.TRYWAIT P2, [R3+URZ+0x16830], R0 ;  /* 0x01683000030075a7 */ /* 0x000e64000804017f */
[----:B-1----:R-:W-:Y:S05]  /*12760*/  @!P2 BRA `(.L_x_14541) ;  /* 0x000000f00024a947 */ /* 0x002fea0003800000 */
.L_x_14540:
[----:B------:R-:W-:Y:S05]  /*12770*/  BSYNC B0 ;  /* 0x0000000000007941 */ /* 0x000fea0003800000 */
.L_x_14537:
        /* <DEDUP_REMOVED lines=51> */
.L_x_14543:
[----:B------:R-:W-:Y:S01]  /*12ab0*/  SHF.L.U32 R0, R10, 0x1f, RZ ;  /* 0x0000001f0a007819 */ /* 0x000fe200000006ff */
[----:B-----5:R-:W-:-:S04]  /*12ac0*/  IMAD R3, R21, 0x8, R2 ;  /* 0x0000000815037824 */ /* 0x020fc800078e0202 */
[----:B------:R0:W1:Y:S01]  /*12ad0*/  SYNCS.PHASECHK.TRANS64.TRYWAIT P1, [R3+URZ+0x16850], R0 ;  /* 0x01685000030075a7 */ /* 0x000062000802017f */
[----:B------:R-:W-:Y:S05]  /*12ae0*/  @!P0 BRA `(.L_x_14544) ;  /* 0x0000000000048947 */ /* 0x000fea0003800000 */
[----:B------:R-:W-:Y:S01]  /*12af0*/  BPT.TRAP 0x1 ;  /* 0x000000040000795c */ /* 0x000fe20000300000 */
.L_x_14544:
[----:B-1----:R-:W-:Y:S05]  /*12b00*/  @P1 BRA `(.L_x_14542) ;  /* 0x0000000000081947 */ /* 0x002fea0003800000 */
[----:B------:R-:W1:Y:S02]  /*12b10*/  SYNCS.PHASECHK.TRANS64.TRYWAIT P1, [R3+URZ+0x16850], R0 ;  /* 0x01685000030075a7 */ /* 0x000e64000802017f */
[----:B-1----:R-:W-:Y:S05]  /*12b20*/  @!P1 BRA `(.L_x_14545) ;  /* 0x000000ec00489947 */ /* 0x002fea0003800000 */
.L_x_14542:
        /* <DEDUP_REMOVED lines=68> */
.L_x_14546:
[----:B------:R-:W2:Y:S01]  /*12f70*/  LDL R11, [R1+0x14] ;  /* 0x00001400010b7983 */ /* 0x000ea20000100800 */
[----:B------:R-:W1:Y:S03]  /*12f80*/  @P4 LDC R10, c[0x0][0x44c] ;  /* 0x00011300ff0a4b82 */ /* 0x000e660000000800 */
[----:B------:R-:W2:Y:S04]  /*12f90*/  LDL R3, [R1+0x34] ;  /* 0x0000340001037983 */ /* 0x000ea80000100800 */
[----:B------:R-:W3:Y:S01]  /*12fa0*/  LDL R124, [R1] ;  /* 0x00000000017c7983 */ /* 0x000ee20000100800 */
[----:B0-----:R-:W0:Y:S01]  /*12fb0*/  @P4 LDC R0, c[0x0][0x450] ;  /* 0x00011400ff004b82 */ /* 0x001e220000000800 */
[----:B------:R-:W-:Y:S01]  /*12fc0*/  ULOP3.LUT UR12, URZ, UR11, URZ, 0x33, !UPT ;  /* 0x0000000b3f0c7292 */ /* 0x000fe2000f8e333f */
[----:B--2---:R-:W-:-:S04]  /*12fd0*/  IMAD.IADD R13, R3, 0x1, R11 ;  /* 0x00000001030d7824 */ /* 0x004fc800078e020b */
[----:B-1----:R-:W-:-:S05]  /*12fe0*/  @P4 IMAD.HI.U32 R3, R13, R10, RZ ;  /* 0x0000000a0d034227 */ /* 0x002fca00078e00ff */
[----:B0-----:R-:W-:Y:S01]  /*12ff0*/  @P4 SHF.R.U32.HI R13, RZ, R0, R3 ;  /* 0x00000000ff0d4219 */ /* 0x001fe20000011603 */
        /* <DEDUP_REMOVED lines=26> */
.L_x_14549:
[----:B------:R-:W-:-:S05]  /*131a0*/  IMAD.U32 R123, RZ, RZ, UR4 ;  /* 0x00000004ff7b7e24 */ /* 0x000fca000f8e00ff */
[----:B------:R-:W-:-:S13]  /*131b0*/  ISETP.NE.AND P1, PT, R123, 0x1, PT ;  /* 0x000000017b00780c */ /* 0x000fda0003f25270 */
[----:B------:R-:W0:Y:S02]  /*131c0*/  @P1 LDC.64 R120, c[0x0][0x9e8] ;  /* 0x00027a00ff781b82 */ /* 0x000e240000000a00 */
[----:B0-----:R-:W-:-:S05]  /*131d0*/  @P1 IMAD.HI.U32 R120, R122, R120, RZ ;  /* 0x000000787a781227 */ /* 0x001fca00078e00ff */
[----:B------:R-:W-:-:S07]  /*131e0*/  @P1 SHF.R.U32.HI R122, RZ, R121, R120 ;  /* 0x00000079ff7a1219 */ /* 0x000fce0000011678 */
.L_x_14550:
[----:B------:R-:W-:Y:S05]  /*131f0*/  BSYNC B0 ;  /* 0x0000000000007941 */ /* 0x000fea0003800000 */
.L_x_14548:
[----:B------:R-:W-:-:S04]  /*13200*/  IMAD R122, R122, R123, -R0 ;  /* 0x0000007b7a7a7224 */ /* 0x000fc800078e0a00 */
[----:B------:R-:W-:-:S05]  /*13210*/  IMAD.IADD R122, R122, 0x1, -R155 ;  /* 0x000000017a7a7824 */ /* 0x000fca00078e0a9b */
[----:B------:R-:W-:Y:S02]  /*13220*/  VIMNMX R3, R3, R122, !PT ;  /* 0x0000007a03037248 */ /* 0x000fe40007fe0100 */
[----:B------:R-:W-:-:S07]  /*13230*/  VIADDMNMX R10, R122, R123, R10, PT ;  /* 0x0000007b7a0a7246 */ /* 0x000fce000380010a */
.L_x_14547:
        /* <DEDUP_REMOVED lines=113> */
.L_x_14553:
[----:B------:R-:W-:-:S05]  /*13950*/  IMAD.U32 R120, RZ, RZ, UR4 ;  /* 0x00000004ff787e24 */ /* 0x000fca000f8e00ff */
[----:B------:R-:W-:-:S13]  /*13960*/  ISETP.NE.AND P2, PT, R120, 0x1, PT ;  /* 0x000000017800780c */ /* 0x000fda0003f45270 */
[----:B------:R-:W0:Y:S02]  /*13970*/  @P2 LDC.64 R10, c[0x0][0x9e8] ;  /* 0x00027a00ff0a2b82 */ /* 0x000e240000000a00 */
[----:B0-----:R-:W-:-:S05]  /*13980*/  @P2 IMAD.HI.U32 R10, R13, R10, RZ ;  /* 0x0000000a0d0a2227 */ /* 0x001fca00078e00ff */
[----:B------:R-:W-:-:S07]  /*13990*/  @P2 SHF.R.U32.HI R13, RZ, R11, R10 ;  /* 0x0000000bff0d2219 */ /* 0x000fce000001160a */
.L_x_14554:
[----:B------:R-:W-:Y:S05]  /*139a0*/  BSYNC B0 ;  /* 0x0000000000007941 */ /* 0x000fea0003800000 */
.L_x_14552:
[----:B------:R-:W-:-:S04]  /*139b0*/  IMAD R0, R13, R120, -R0 ;  /* 0x000000780d007224 */ /* 0x000fc800078e0a00 */
[----:B------:R-:W-:-:S05]  /*139c0*/  IMAD.IADD R11, R0, 0x1, -R155 ;  /* 0x00000001000b7824 */ /* 0x000fca00078e0a9b */
[----:B------:R-:W-:Y:S02]  /*139d0*/  VIADDMNMX R12, R11, R120, R12, PT ;  /* 0x000000780b0c7246 */ /* 0x000fe4000380010c */
[----:B------:R-:W-:-:S07]  /*139e0*/  VIMNMX R3, R3, R11, !PT ;  /* 0x0000000b03037248 */ /* 0x000fce0007fe0100 */
.L_x_14551:
[C---:B------:R-:W-:Y:S01]  /*139f0*/  ISETP.GT.AND P2, PT, R3.reuse, 0x1, P1 ;  /* 0x000000010300780c */ /* 0x040fe20000f44270 */
[----:B------:R-:W-:Y:S01]  /*13a00*/  UMOV UR30, UR6 ;  /* 0x00000006001e7c82 */ /* 0x000fe20008000000 */
[----:B------:R-:W-:Y:S02]  /*13a10*/  FMNMX.FTZ R0, R24, R20, !PT ;  /* 0x0000001418007209 */ /* 0x000fe40007810000 */
[----:B------:R-:W-:Y:S02]  /*13a20*/  ISETP.LT.OR P3, PT, R12, 0x2, P2 ;  /* 0x000000020c00780c */ /* 0x000fe40001761670 */
        /* <DEDUP_REMOVED lines=66> */
[----:B------:R-:W-:Y:S02]  /*13e50*/  FMNMX.FTZ R0, R60, R11, !PT ;  /* 0x0000000b3c007209 */ /* 0x000fe40007810000 */
        /* <DEDUP_REMOVED lines=42> */
[----:B------:R-:W-:Y:S02]  /*14100*/  ISETP.GT.AND P3, PT, R3, RZ, P1 ;  /* 0x000000ff0300720c */ /* 0x000fe40000f64270 */
[----:B------:R-:W-:-:S02]  /*14110*/  FMNMX.FTZ R10, R84, R11, !PT ;  /* 0x0000000b540a7209 */ /* 0x000fc40007810000 */
[C---:B------:R-:W-:Y:S02]  /*14120*/  ISETP.LT.OR P2, PT, R12.reuse, 0x71, P2 ;  /* 0x000000710c00780c */ /* 0x040fe40001741670 */
[----:B------:R-:W-:Y:S02]  /*14130*/  ISETP.LT.OR P3, PT, R12, 0x1, P3 ;  /* 0x000000010c00780c */ /* 0x000fe40001f61670 */
[----:B------:R-:W-:Y:S02]  /*14140*/  FMNMX.FTZ R10, R85, R10, !PT ;  /* 0x0000000a550a7209 */ /* 0x000fe40007810000 */
[----:B------:R-:W-:Y:S02]  /*14150*/  FSEL R82, R82, -INF , !P2 ;  /* 0xff80000052527808 */ /* 0x000fe40005000000 */
[----:B------:R-:W-:Y:S02]  /*14160*/  FSEL R26, R26, -INF , !P3 ;  /* 0xff8000001a1a7808 */ /* 0x000fe40005800000 */
[----:B------:R-:W-:-:S02]  /*14170*/  ISETP.GT.AND P2, PT, R3, 0x71, P1 ;  /* 0x000000710300780c */ /* 0x000fc40000f44270 */
[C---:B------:R-:W-:Y:S02]  /*14180*/  ISETP.GT.AND P3, PT, R3.reuse, 0x78, P1 ;  /* 0x000000780300780c */ /* 0x040fe40000f64270 */
[----:B------:R-:W-:Y:S02]  /*14190*/  ISETP.GT.AND P1, PT, R3, 0x79, P1 ;  /* 0x000000790300780c */ /* 0x000fe40000f24270 */
[----:B------:R-:W0:Y:S01]  /*141a0*/  SHFL.BFLY PT, R3, R10, 0x2, 0x1f ;  /* 0x0c401f000a037f89 */ /* 0x000e2200000e0000 */
[----:B------:R-:W-:Y:S02]  /*141b0*/  FMNMX.FTZ R120, R26, R7, !PT ;  /* 0x000000071a787209 */ /* 0x000fe40007810000 */
[C---:B------:R-:W-:Y:S02]  /*141c0*/  ISETP.LT.OR P2, PT, R12.reuse, 0x72, P2 ;  /* 0x000000720c00780c */ /* 0x040fe40001741670 */
[----:B------:R-:W-:Y:S02]  /*141d0*/  ISETP.LT.OR P3, PT, R12, 0x79, P3 ;  /* 0x000000790c00780c */ /* 0x000fe40001f61670 */
[----:B------:R-:W-:-:S02]  /*141e0*/  FSEL R83, R83, -INF , !P2 ;  /* 0xff80000053537808 */ /* 0x000fc40005000000 */
[----:B------:R-:W-:Y:S02]  /*141f0*/  ISETP.LT.OR P1, PT, R12, 0x7a, P1 ;  /* 0x0000007a0c00780c */ /* 0x000fe40000f21670 */
[----:B------:R-:W-:Y:S02]  /*14200*/  FSEL R86, R86, -INF , !P3 ;  /* 0xff80000056567808 */ /* 0x000fe40005800000 */
[----:B------:R-:W-:Y:S02]  /*14210*/  FSEL R87, R87, -INF , !P1 ;  /* 0xff80000057577808 */ /* 0x000fe40004800000 */
        /* <DEDUP_REMOVED lines=21> */
[----:B------:R-:W0:Y:S02]  /*14370*/  SHFL.BFLY PT, R3, R0, 0x1, 0x1f ;  /* 0x0c201f0000037f89 */ /* 0x000e2400000e0000 */
[----:B------:R-:W-:-:S04]  /*14380*/  FMNMX.FTZ R11, R67, R10, !PT ;  /* 0x0000000a430b7209 */ /* 0x000fc80007810000 */
[----:B------:R-:W-:-:S04]  /*14390*/  FMNMX.FTZ R10, R70, R11, !PT ;  /* 0x0000000b460a7209 */ /* 0x000fc80007810000 */
[----:B------:R-:W-:-:S04]  /*143a0*/  FMNMX.FTZ R11, R71, R10, !PT ;  /* 0x0000000a470b7209 */ /* 0x000fc80007810000 */
[----:B------:R-:W-:-:S04]  /*143b0*/  FMNMX.FTZ R10, R74, R11, !PT ;  /* 0x0000000b4a0a7209 */ /* 0x000fc80007810000 */
[----:B------:R-:W-:-:S04]  /*143c0*/  FMNMX.FTZ R11, R75, R10, !PT ;  /* 0x0000000a4b0b7209 */ /* 0x000fc80007810000 */
[----:B------:R-:W-:Y:S02]  /*143d0*/  FMNMX.FTZ R10, R78, R11, !PT ;  /* 0x0000000b4e0a7209 */ /* 0x000fe40007810000 */
[----:B0-----:R-:W-:Y:S02]  /*143e0*/  FMNMX.FTZ R3, R0, R3, !PT ;  /* 0x0000000300037209 */ /* 0x001fe40007810000 */
[----:B------:R-:W-:Y:S02]  /*143f0*/  FMNMX.FTZ R11, R79, R10, !PT ;  /* 0x0000000a4f0b7209 */ /* 0x000fe40007810000 */
[C---:B------:R-:W-:Y:S01]  /*14400*/  FSETP.NEU.FTZ.AND P2, PT, R3.reuse, -INF , PT ;  /* 0xff8000000300780b */ /* 0x040fe20003f5d000 */
[----:B------:R-:W-:Y:S01]  /*14410*/  FMUL.FTZ R0, R3, UR30 ;  /* 0x0000001e03007c20 */ /* 0x000fe20008410000 */
[----:B------:R-:W-:-:S04]  /*14420*/  FMNMX.FTZ R10, R82, R11, !PT ;  /* 0x0000000b520a7209 */ /* 0x000fc80007810000 */
[----:B------:R-:W-:Y:S02]  /*14430*/  FMNMX.FTZ R11, R83, R10, !PT ;  /* 0x0000000a530b7209 */ /* 0x000fe40007810000 */
[----:B------:R-:W-:Y:S02]  /*14440*/  FSEL R0, R0, RZ, P2 ;  /* 0x000000ff00007208 */ /* 0x000fe40001000000 */
[----:B------:R-:W-:Y:S02]  /*14450*/  FMNMX.FTZ R10, R86, R11, !PT ;  /* 0x0000000b560a7209 */ /* 0x000fe40007810000 */
[----:B------:R-:W-:Y:S01]  /*14460*/  FSEL R11, R3, RZ, P2 ;  /* 0x000000ff030b7208 */ /* 0x000fe20001000000 */
        /* <DEDUP_REMOVED lines=33> */
[----:B------:R-:W-:Y:S01]  /*14680*/  FADD.FTZ R10, -R11, R20 ;  /* 0x000000140b0a7221 */ /* 0x000fe20000010100 */
[----:B------:R-:W-:Y:S03]  /*14690*/  MUFU.EX2 R24, R24 ;  /* 0x0000001800187308 */ /* 0x000fe60000000800 */
[----:B------:R-:W0:Y:S05]  /*146a0*/  SHFL.BFLY PT, R11, R0, 0x2, 0x1f ;  /* 0x0c401f00000b7f89 */ /* 0x000e2a00000e0000 */
        /* <DEDUP_REMOVED lines=15> */
[----:B------:R-:W-:Y:S01]  /*147a0*/  FADD.FTZ R122, -R122, R7 ;  /* 0x000000077a7a7221 */ /* 0x000fe20000010100 */
[----:B------:R-:W-:-:S03]  /*147b0*/  FMUL.FTZ R7, R10, UR30 ;  /* 0x0000001e0a077c20 */ /* 0x000fc60008410000 */
[--C-:B------:R-:W-:Y:S01]  /*147c0*/  FFMA.FTZ R149, R26, UR30, -R121.reuse ;  /* 0x0000001e1a957c23 */ /* 0x100fe20008010879 */
[--C-:B------:R-:W-:Y:S01]  /*147d0*/  FFMA.FTZ R120, R27, UR30, -R121.reuse ;  /* 0x0000001e1b787c23 */ /* 0x100fe20008010879 */
        /* <DEDUP_REMOVED lines=40> */
[--C-:B------:R-:W-:Y:S01]  /*14a60*/  FFMA.FTZ R123, R86, UR30, -R121.reuse ;  /* 0x0000001e567b7c23 */ /* 0x100fe20008010879 */
[----:B------:R-:W-:-:S02]  /*14a70*/  FFMA.FTZ R31, R87, UR30, -R121 ;  /* 0x0000001e571f7c23 */ /* 0x000fc40008010879 */
        /* <DEDUP_REMOVED lines=112> */
.L_x_14555:
[----:B------:R-:W2:Y:S01]  /*15180*/  LDL R47, [R1+0x3c] ;  /* 0x00003c00012f7983 */ /* 0x000ea20000100800 */
[----:B------:R-:W-:Y:S01]  /*15190*/  IMAD R21, R21, 0x8, R2 ;  /* 0x0000000815157824 */ /* 0x000fe200078e0202 */
[----:B------:R-:W-:Y:S01]  /*151a0*/  F2FP.BF16.F32.PACK_AB R149, R120, R149 ;  /* 0x000000957895723e */ /* 0x000fe200000010ff */
        /* <DEDUP_REMOVED lines=71> */
[C---:B--2---:R-:W-:Y:S01]  /*15620*/  ISETP.GT.AND P1, PT, R4.reuse, R47, PT ;  /* 0x0000002f0400720c */ /* 0x044fe20003f24270 */
[----:B------:R-:W-:-:S12]  /*15630*/  VIADD R4, R4, 0xffffffff ;  /* 0xffffffff04047836 */ /* 0x000fd80000000000 */
[----:B------:R-:W-:Y:S05]  /*15640*/  @P1 BRA `(.L_x_14556) ;  /* 0xffffffcc00f41947 */ /* 0x000fea000383ffff */
.L_x_14536:
[----:B------:R-:W-:Y:S05]  /*15650*/  WARPSYNC.ALL ;  /* 0x0000000000007948 */ /* 0x000fea0003800000 */
[----:B------:R-:W-:Y:S06]  /*15660*/  BAR.ARV 0x8, 0x200 ;  /* 0x0208000000007b1d */ /* 0x000fec0000002000 */
[----:B------:R-:W-:Y:S05]  /*15670*/  @!P0 BRA `(.L_x_14557) ;  /* 0x0000000000048947 */ /* 0x000fea0003800000 */
[----:B------:R-:W-:Y:S01]  /*15680*/  BPT.TRAP 0x1 ;  /* 0x000000040000795c */ /* 0x000fe20000300000 */
.L_x_14557:
[----:B------:R-:W-:Y:S01]  /*15690*/  IMAD R11, R22, 0x8, R2 ;  /* 0x00000008160b7824 */ /* 0x000fe200078e0202 */
[----:B------:R-:W-:-:S04]  /*156a0*/  SHF.L.U32 R4, R154, 0x1f, RZ ;  /* 0x0000001f9a047819 */ /* 0x000fc800000006ff */
[----:B------:R0:W1:Y:S01]  /*156b0*/  SYNCS.PHASECHK.TRANS64.TRYWAIT P1, [R11+URZ+0x16850], R4 ;  /* 0x016850040b0075a7 */ /* 0x000062000802017f */
[----:B------:R-:W-:Y:S05]  /*156c0*/  @!P0 BRA `(.L_x_14558) ;  /* 0x0000000000048947 */ /* 0x000fea0003800000 */
[----:B------:R-:W-:Y:S01]  /*156d0*/  BPT.TRAP 0x1 ;  /* 0x000000040000795c */ /* 0x000fe20000300000 */
.L_x_14558:
[----:B------:R-:W-:-:S05]  /*156e0*/  VIADD R2, R2, 0x400 ;  /* 0x0000040002027836 */ /* 0x000fca0000000000 */
[----:B------:R-:W-:-:S04]  /*156f0*/  SHF.R.U32.HI R2, RZ, 0x4, R2 ;  /* 0x00000004ff027819 */ /* 0x000fc80000011602 */
[----:B------:R-:W-:Y:S01]  /*15700*/  LOP3.LUT R9, R2, 0x3fff, RZ, 0xc0, !PT ;  /* 0x00003fff02097812 */ /* 0x000fe200078ec0ff */
[----:B-1----:R-:W-:Y:S06]  /*15710*/  @P1 BRA `(.L_x_14559) ;  /* 0x0000000000081947 */ /* 0x002fec0003800000 */
[----:B------:R-:W1:Y:S02]  /*15720*/  SYNCS.PHASECHK.TRANS64.TRYWAIT P1, [R11+URZ+0x16850], R4 ;  /* 0x016850040b0075a7 */ /* 0x000e64000802017f */
[----:B-1----:R-:W-:Y:S05]  /*15730*/  @!P1 BRA `(.L_x_14560) ;  /* 0x000000c000589947 */ /* 0x002fea0003800000 */
.L_x_14559:
[----:B------:R-:W-:Y:S01]  /*15740*/  IMAD R8, R22, 0x400, R9 ;  /* 0x0000040016087824 */ /* 0x000fe200078e0209 */
[----:B------:R-:W-:Y:S05]  /*15750*/  WARPSYNC.ALL ;  /* 0x0000000000007948 */ /* 0x000fea0003800000 */
[----:B------:R-:W-:Y:S01]  /*15760*/  IMAD.MOV.U32 R9, RZ, RZ, 0x40000040 ;  /* 0x40000040ff097424 */ /* 0x000fe200078e00ff */
[C---:B------:R-:W-:Y:S01]  /*15770*/  R2UR UR6, R8.reuse ;  /* 0x00000000080672ca */ /* 0x040fe200000e0000 */
[----:B------:R-:W-:Y:S01]  /*15780*/  WARPGROUP.ARRIVE ;  /* 0x00000000000079c5 */ /* 0x000fe20000000000 */
[----:B------:R-:W-:Y:S01]  /*15790*/  VIADD R12, R8, 0x80 ;  /* 0x00000080080c7836 */ /* 0x000fe20000000000 */
[----:B------:R-:W2:Y:S01]  /*157a0*/  SHFL.BFLY PT, R7, R6, 0x2, 0x1f ;  /* 0x0c401f0006077f89 */ /* 0x000ea200000e0000 */
[----:B------:R-:W-:Y:S01]  /*157b0*/  R2UR UR7, R9 ;  /* 0x00000000090772ca */ /* 0x000fe200000e0000 */
[----:B------:R-:W-:-:S02]  /*157c0*/  IMAD.MOV.U32 R13, RZ, RZ, 0x40000040 ;  /* 0x40000040ff0d7424 */ /* 0x000fc400078e00ff */
[----:B------:R-:W0:Y:S01]  /*157d0*/  SHFL.BFLY PT, R2, R5, 0x2, 0x1f ;  /* 0x0c401f0005027f89 */ /* 0x000e2200000e0000 */
[----:B------:R-:W-:Y:S02]  /*157e0*/  IMAD.MOV.U32 R9, RZ, RZ, 0x40000040 ;  /* 0x40000040ff097424 */ /* 0x000fe400078e00ff */
[----:B------:R-:W-:Y:S02]  /*157f0*/  IMAD.MOV.U32 R27, RZ, RZ, -0x800000 ;  /* 0xff800000ff1b7424 */ /* 0x000fe400078e00ff */
[----:B------:R-:W-:-:S05]  /*15800*/  IMAD.MOV.U32 R26, RZ, RZ, -0x800000 ;  /* 0xff800000ff1a7424 */ /* 0x000fca00078e00ff */
[----:B------:R-:W-:Y:S01]  /*15810*/  HGMMA.64x64x16.F32.BF16 R88, R148, gdesc[UR4].tnspB, R88, gsb0 ;  /* 0x40e0000494587df0 */ /* 0x000fe20008001858 */
[----:B------:R-:W-:Y:S01]  /*15820*/  R2UR UR6, R12 ;  /* 0x000000000c0672ca */ /* 0x000fe200000e0000 */
[----:B------:R-:W-:Y:S01]  /*15830*/  VIADD R12, R8, 0x100 ;  /* 0x00000100080c7836 */ /* 0x000fe20000000000 */
[----:B------:R-:W-:Y:S01]  /*15840*/  R2UR UR7, R13 ;  /* 0x000000000d0772ca */ /* 0x000fe200000e0000 */
[----:B------:R-:W-:Y:S02]  /*15850*/  IMAD.MOV.U32 R13, RZ, RZ, 0x40000040 ;  /* 0x40000040ff0d7424 */ /* 0x000fe400078e00ff */
[----:B--2---:R-:W-:Y:S01]  /*15860*/  FADD.FTZ R7, R7, R6 ;  /* 0x0000000607077221 */ /* 0x004fe20000010000 */
[----:B------:R-:W-:Y:S02]  /*15870*/  IMAD.MOV.U32 R6, RZ, RZ, RZ ;  /* 0x000000ffff067224 */ /* 0x000fe400078e00ff */
[----:B01----:R-:W-:Y:S02]  /*15880*/  FADD.FTZ R4, R2, R5 ;  /* 0x0000000502047221 */ /* 0x003fe40000010000 */
[----:B------:R-:W0:Y:S02]  /*15890*/  SHFL.BFLY PT, R2, R7, 0x1, 0x1f ;  /* 0x0c201f0007027f89 */ /* 0x000e2400000e0000 */
[----:B0-----:R-:W-:Y:S01]  /*158a0*/  FADD.FTZ R10, R7, R2 ;  /* 0x00000002070a7221 */ /* 0x001fe20000010000 */
[----:B------:R-:W-:-:S04]  /*158b0*/  IMAD.MOV.U32 R2, RZ, RZ, RZ ;  /* 0x000000ffff027224 */ /* 0x000fc800078e00ff */
[----:B------:R-:W-:-:S13]  /*158c0*/  FSETP.NE.FTZ.AND P1, PT, R10, RZ, PT ;  /* 0x000000ff0a00720b */ /* 0x000fda0003f35000 */
[----:B------:R-:W0:Y:S08]  /*158d0*/  @P1 MUFU.LG2 R5, R10 ;  /* 0x0000000a00051308 */ /* 0x000e300000000c00 */
[----:B------:R-:W-:Y:S01]  /*158e0*/  @P1 MUFU.RCP R2, R10 ;  /* 0x0000000a00021308 */ /* 0x000fe20000001000 */
[----:B0-----:R-:W-:Y:S01]  /*158f0*/  @P1 FMUL.FTZ R5, R5, 0.69314718246459960938 ;  /* 0x3f31721805051820 */ /* 0x001fe20000410000 */
[----:B------:R-:W-:-:S02]  /*15900*/  WARPGROUP.DEPBAR.LE gsb0, 0x0 ;  /* 0x00008000000079c5 */ /* 0x000fc40000010000 */
        /* <DEDUP_REMOVED lines=31> */
[----:B------:R-:W-:Y:S01]  /*15b00*/  R2UR UR6, R12 ;  /* 0x000000000c0672ca */ /* 0x000fe200000e0000 */
[----:B------:R-:W-:Y:S01]  /*15b10*/  IMAD.U32 R12, RZ, RZ, UR30 ;  /* 0x0000001eff0c7e24 */ /* 0x000fe2000f8e00ff */
[----:B------:R-:W-:Y:S01]  /*15b20*/  R2UR UR7, R13 ;  /* 0x000000000d0772ca */ /* 0x000fe200000e0000 */
[----:B------:R-:W-:Y:S02]  /*15b30*/  WARPGROUP.DEPBAR.LE gsb0, 0x0 ;  /* 0x00008000000079c5 */ /* 0x000fe40000010000 */
[----:B------:R-:W-:-:S10]  /*15b40*/  WARPGROUP.ARRIVE ;  /* 0x00000000000079c5 */ /* 0x000fd40000000000 */
[----:B------:R-:W-:Y:S01]  /*15b50*/  HGMMA.64x64x16.F32.BF16 R88, R124, gdesc[UR4].tnspB, R88, gsb0 ;  /* 0x40e000047c587df0 */ /* 0x000fe20008001858 */
[----:B------:R-:W-:Y:S02]  /*15b60*/  R2UR UR6, R8 ;  /* 0x00000000080672ca */ /* 0x000fe400000e0000 */
[----:B------:R-:W-:Y:S02]  /*15b70*/  R2UR UR7, R9 ;  /* 0x00000000090772ca */ /* 0x000fe400000e0000 */
[----:B------:R-:W0:Y:S02]  /*15b80*/  SHFL.BFLY PT, R9, R4, 0x1, 0x1f ;  /* 0x0c201f0004097f89 */ /* 0x000e2400000e0000 */
[----:B0-----:R-:W-:Y:S01]  /*15b90*/  FADD.FTZ R9, R4, R9 ;  /* 0x0000000904097221 */ /* 0x001fe20000010000 */
[----:B------:R-:W-:-:S04]  /*15ba0*/  IMAD.U32 R4, RZ, RZ, UR30 ;  /* 0x0000001eff047e24 */ /* 0x000fc8000f8e00ff */
        /* <DEDUP_REMOVED lines=14> */
.L_x_14561:
        /* <DEDUP_REMOVED lines=43> */
.L_x_14446:
[----:B------:R-:W0:Y:S01]  /*15f40*/  S2R R0, SR_TID.X ;  /* 0x0000000000007919 */ /* 0x000e220000002100 */
[----:B------:R-:W-:Y:S05]  /*15f50*/  WARPSYNC.ALL ;  /* 0x0000000000007948 */ /* 0x000fea0003800000 */
[----:B0----5:R-:W-:-:S05]  /*15f60*/  VIADD R38, R0, 0xffffff80 ;  /* 0xffffff8000267836 */ /* 0x021fca0000000000 */
[----:B------:R-:W-:-:S04]  /*15f70*/  SHF.R.S32.HI R48, RZ, 0x1f, R38 ;  /* 0x0000001fff307819 */ /* 0x000fc80000011426 */
[----:B------:R-:W-:-:S04]  /*15f80*/  LEA.HI R48, R48, R38, RZ, 0x3 ;  /* 0x0000002630307211 */ /* 0x000fc800078f18ff */
[----:B------:R-:W-:-:S05]  /*15f90*/  LOP3.LUT R48, R48, 0xfffffff8, RZ, 0xc0, !PT ;  /* 0xfffffff830307812 */ /* 0x000fca00078ec0ff */
[----:B------:R-:W-:-:S04]  /*15fa0*/  IMAD.IADD R48, R38, 0x1, -R48 ;  /* 0x0000000126307824 */ /* 0x000fc800078e0a30 */
[----:B------:R-:W-:-:S05]  /*15fb0*/  IMAD.SHL.U32 R44, R48, 0x8, RZ ;  /* 0x00000008302c7824 */ /* 0x000fca00078e00ff */
[----:B------:R-:W-:Y:S01]  /*15fc0*/  SHF.R.S32.HI R43, RZ, 0x1f, R44 ;  /* 0x0000001fff2b7819 */ /* 0x000fe2000001142c */
        /* <DEDUP_REMOVED lines=9> */
[----:B------:R-:W2:Y:S01]  /*16060*/  LDL R0, [R1+0x60] ;  /* 0x0000600001007983 */ /* 0x000ea20000100800 */
[----:B------:R-:W-:Y:S01]  /*16070*/  ULDC UR4, c[0x0][0xad4] ;  /* 0x0002b50000047ab9 */ /* 0x000fe20000000800 */
[----:B------:R-:W3:Y:S02]  /*16080*/  LDC.64 R28, c[0x0][0xc00] ;  /* 0x00030000ff1c7b82 */ /* 0x000ee40000000a00 */
[----:B------:R-:W4:Y:S04]  /*16090*/  LDL.LU R30, [R1+0x4c] ;  /* 0x00004c00011e7983 */ /* 0x000f280000300800 */
[----:B------:R-:W3:Y:S01]  /*160a0*/  LDL R39, [R1+0x50] ;  /* 0x0000500001277983 */ /* 0x000ee20000100800 */
[----:B------:R-:W0:Y:S01]  /*160b0*/  S2R R3, SR_SWINHI ;  /* 0x0000000000037919 */ /* 0x000e220000002f00 */
[----:B------:R-:W-:-:S02]  /*160c0*/  MOV R24, R2 ;  /* 0x0000000200187202 */ /* 0x000fc40000000f00 */
[----:B0-----:R-:W-:Y:S02]  /*160d0*/  MOV R25, R3 ;  /* 0x0000000300197202 */ /* 0x001fe40000000f00 */
[----:B------:R-:W-:Y:S02]  /*160e0*/  F2FP.BF16.F32.PACK_AB R12, R21, R20 ;  /* 0x00000014150c723e */ /* 0x000fe400000010ff */
[----:B------:R-:W-:Y:S01]  /*160f0*/  F2FP.BF16.F32.PACK_AB R14, R93, R92 ;  /* 0x0000005c5d0e723e */ /* 0x000fe200000010ff */
[----:B--2---:R-:W-:-:S03]  /*16100*/  IMAD.WIDE R8, R0, 0x2, R24 ;  /* 0x0000000200087825 */ /* 0x004fc600078e0218 */
[----:B------:R-:W-:-:S05]  /*16110*/  IADD3 R15, P0, R8, 0x60, RZ ;  /* 0x00000060080f7810 */ /* 0x000fca0007f1e0ff */
[----:B------:R-:W-:Y:S01]  /*16120*/  IMAD.X R5, RZ, RZ, R9, P0 ;  /* 0x000000ffff057224 */ /* 0x000fe200000e0609 */
[----:B----4-:R-:W-:-:S04]  /*16130*/  ISETP.NE.AND P0, PT, R30, RZ, PT ;  /* 0x000000ff1e00720c */ /* 0x010fc80003f05270 */
[----:B------:R-:W-:Y:S01]  /*16140*/  SEL R37, R30, UR4, P0 ;  /* 0x000000041e257c07 */ /* 0x000fe20008000000 */
[----:B------:R-:W-:Y:S05]  /*16150*/  WARPSYNC.ALL ;  /* 0x0000000000007948 */ /* 0x000fea0003800000 */
[C---:B------:R-:W-:Y:S01]  /*16160*/  LOP3.LUT R3, R8.reuse, 0x380, RZ, 0xc0, !PT ;  /* 0x0000038008037812 */ /* 0x040fe200078ec0ff */
[----:B------:R-:W-:Y:S01]  /*16170*/  ULDC.64 UR6, c[0x0][0xc08] ;  /* 0x0003020000067ab9 */ /* 0x000fe20000000a00 */
[----:B------:R-:W-:Y:S01]  /*16180*/  BAR.SYNC.DEFER_BLOCKING 0x1, 0x180 ;  /* 0x0046000000007b1d */ /* 0x000fe20000010000 */
[C---:B------:R-:W-:Y:S02]  /*16190*/  IADD3 R6, P1, R8.reuse, 0x40, RZ ;  /* 0x0000004008067810 */ /* 0x040fe40007f3e0ff */
[----:B------:R-:W-:-:S02]  /*161a0*/  IADD3 R13, P2, R8, 0x20, RZ ;  /* 0x00000020080d7810 */ /* 0x000fc40007f5e0ff */
[----:B------:R-:W-:Y:S01]  /*161b0*/  SHF.R.U64 R3, R3, 0x3, RZ ;  /* 0x0000000303037819 */ /* 0x000fe200000012ff */
[----:B------:R-:W-:Y:S01]  /*161c0*/  ULDC.64 UR4, c[0x0][0xc00] ;  /* 0x0003000000047ab9 */ /* 0x000fe20000000a00 */
[----:B------:R-:W-:Y:S02]  /*161d0*/  LOP3.LUT R4, R6, 0x380, RZ, 0xc0, !PT ;  /* 0x0000038006047812 */ /* 0x000fe400078ec0ff */
[----:B------:R-:W-:Y:S02]  /*161e0*/  LOP3.LUT R0, R13, 0x380, RZ, 0xc0, !PT ;  /* 0x000003800d007812 */ /* 0x000fe400078ec0ff */
[----:B------:R-:W-:Y:S02]  /*161f0*/  LOP3.LUT R10, R15, 0x380, RZ, 0xc0, !PT ;  /* 0x000003800f0a7812 */ /* 0x000fe400078ec0ff */
[----:B------:R-:W-:Y:S02]  /*16200*/  ISETP.NE.U32.AND P0, PT, RZ, UR6, PT ;  /* 0x00000006ff007c0c */ /* 0x000fe4000bf05070 */
[----:B------:R-:W-:-:S02]  /*16210*/  LOP3.LUT R8, R3, R8, RZ, 0x3c, !PT ;  /* 0x0000000803087212 */ /* 0x000fc400078e3cff */
[----:B------:R-:W-:Y:S02]  /*16220*/  SHF.R.U64 R3, R4, 0x3, RZ ;  /* 0x0000000304037819 */ /* 0x000fe400000012ff */
[----:B------:R-:W-:Y:S02]  /*16230*/  SHF.R.U64 R0, R0, 0x3, RZ ;  /* 0x0000000300007819 */ /* 0x000fe400000012ff */
[----:B------:R-:W-:Y:S02]  /*16240*/  SHF.R.U64 R4, R10, 0x3, RZ ;  /* 0x000000030a047819 */ /* 0x000fe400000012ff */
[----:B------:R-:W-:Y:S01]  /*16250*/  ISETP.NE.AND.EX P0, PT, RZ, UR7, PT, P0 ;  /* 0x00000007ff007c0c */ /* 0x000fe2000bf05300 */
[--C-:B------:R-:W-:Y:S01]  /*16260*/  IMAD.X R7, RZ, RZ, R9.reuse, P1 ;  /* 0x000000ffff077224 */ /* 0x100fe200008e0609 */
[----:B------:R-:W-:Y:S01]  /*16270*/  LOP3.LUT R10, R0, R13, RZ, 0x3c, !PT ;  /* 0x0000000d000a7212 */ /* 0x000fe200078e3cff */
[----:B------:R-:W-:Y:S01]  /*16280*/  IMAD.X R11, RZ, RZ, R9, P2 ;  /* 0x000000ffff0b7224 */ /* 0x000fe200010e0609 */
[----:B------:R-:W-:-:S02]  /*16290*/  LOP3.LUT R4, R4, R15, RZ, 0x3c, !PT ;  /* 0x0000000f04047212 */ /* 0x000fc400078e3cff */
[----:B------:R-:W-:Y:S02]  /*162a0*/  LOP3.LUT R6, R3, R6, RZ, 0x3c, !PT ;  /* 0x0000000603067212 */ /* 0x000fe400078e3cff */
[----:B------:R-:W-:Y:S02]  /*162b0*/  MOV R9, R8 ;  /* 0x0000000800097202 */ /* 0x000fe40000000f00 */
[----:B------:R-:W-:Y:S02]  /*162c0*/  F2FP.BF16.F32.PACK_AB R13, R91, R90 ;  /* 0x0000005a5b0d723e */ /* 0x000fe400000010ff */
[----:B------:R-:W-:Y:S01]  /*162d0*/  F2FP.BF16.F32.PACK_AB R15, R95, R94 ;  /* 0x0000005e5f0f723e */ /* 0x000fe200000010ff */
[----:B------:R-:W0:Y:S01]  /*162e0*/  @P0 LDC.64 R30, c[0x0][0xc08] ;  /* 0x00030200ff1e0b82 */ /* 0x000e220000000a00 */
[----:B-1----:R-:W-:Y:S02]  /*162f0*/  MOV R32, R6 ;  /* 0x0000000600207202 */ /* 0x002fe40000000f00 */
        /* <DEDUP_REMOVED lines=8> */
[----:B------:R-:W-:-:S02]  /*16380*/  F2FP.BF16.F32.PACK_AB R10, R109, R108 ;  /* 0x0000006c6d0a723e */ /* 0x000fc400000010ff */
[----:B------:R-:W-:Y:S02]  /*16390*/  F2FP.BF16.F32.PACK_AB R11, R111, R110 ;  /* 0x0000006e6f0b723e */ /* 0x000fe400000010ff */
[----:B-1----:R-:W-:Y:S02]  /*163a0*/  F2FP.BF16.F32.PACK_AB R9, R107, R106 ;  /* 0x0000006a6b09723e */ /* 0x002fe400000010ff */
[----:B------:R-:W-:Y:S02]  /*163b0*/  F2FP.BF16.F32.PACK_AB R12, R113, R112 ;  /* 0x00000070710c723e */ /* 0x000fe400000010ff */
[----:B------:R-:W-:Y:S02]  /*163c0*/  F2FP.BF16.F32.PACK_AB R13, R115, R114 ;  /* 0x00000072730d723e */ /* 0x000fe400000010ff */
[----:B------:R-:W-:Y:S02]  /*163d0*/  F2FP.BF16.F32.PACK_AB R14, R117, R116 ;  /* 0x00000074750e723e */ /* 0x000fe400000010ff */
[----:B------:R-:W-:Y:S01]  /*163e0*/  F2FP.BF16.F32.PACK_AB R15, R119, R118 ;  /* 0x00000076770f723e */ /* 0x000fe200000010ff */
[----:B------:R0:W-:Y:S04]  /*163f0*/  STSM.16.M88.4 [R36], R4 ;  /* 0x0000000424007844 */ /* 0x0001e80000000200 */
[----:B------:R-:W-:Y:S04]  /*16400*/  STSM.16.M88.4 [R32], R8 ;  /* 0x0000000820007844 */ /* 0x000fe80000000200 */
[----:B------:R1:W-:Y:S01]  /*16410*/  STSM.16.M88.4 [R0], R12 ;  /* 0x0000000c00007844 */ /* 0x0003e20000000200 */
[----:B------:R-:W-:-:S04]  /*16420*/  ISETP.NE.U32.AND P3, PT, RZ, UR4, PT ;  /* 0x00000004ff007c0c */ /* 0x000fc8000bf65070 */
[----:B------:R-:W-:Y:S01]  /*16430*/  ISETP.NE.AND.EX P3, PT, RZ, UR5, PT, P3 ;  /* 0x00000005ff007c0c */ /* 0x000fe2000bf65330 */
[----:B------:R-:W-:Y:S01]  /*16440*/  ULDC UR6, c[0x0][0xa88] ;  /* 0x0002a20000067ab9 */ /* 0x000fe20000000800 */
[----:B------:R-:W-:Y:S02]  /*16450*/  IMAD.MOV.U32 R3, RZ, RZ, RZ ;  /* 0x000000ffff037224 */ /* 0x000fe400078e00ff */
[----:B------:R-:W-:Y:S02]  /*16460*/  IMAD.U32 R45, RZ, RZ, UR6 ;  /* 0x00000006ff2d7e24 */ /* 0x000fe4000f8e00ff */
[C---:B---3--:R-:W-:Y:S01]  /*16470*/  IMAD.WIDE R28, R39.reuse, 0x4, R28 ;  /* 0x00000004271c7825 */ /* 0x048fe200078e021c */
[----:B------:R-:W-:Y:S03]  /*16480*/  BAR.SYNC.DEFER_BLOCKING 0x1, 0x180 ;  /* 0x0046000000007b1d */ /* 0x000fe60000010000 */
[----:B0-----:R-:W-:Y:S01]  /*16490*/  @P0 IMAD.WIDE R4, R39, 0x4, R30 ;  /* 0x0000000427040825 */ /* 0x001fe200078e021e */
[----:B------:R-:W-:-:S04]  /*164a0*/  ISETP.GT.AND P1, PT, R37, 0x1, PT ;  /* 0x000000012500780c */ /* 0x000fc80003f24270 */
[----:B-1----:R-:W0:Y:S01]  /*164b0*/  LDC R0, c[0x0][0xbe8] ;  /* 0x0002fa00ff007b82 */ /* 0x002e220000000800 */
[----:B------:R1:W5:Y:S04]  /*164c0*/  @P3 LDG.E R3, desc[UR42][R28.64] ;  /* 0x0000002a1c033981 */ /* 0x000368000c1e1900 */
[----:B------:R1:W5:Y:S01]  /*164d0*/  @P0 LDG.E R45, desc[UR42][R4.64] ;  /* 0x0000002a042d0981 */ /* 0x000362000c1e1900 */
[----:B------:R-:W-:-:S05]  /*164e0*/  IMAD.MOV.U32 R6, RZ, RZ, 0x9b8 ;  /* 0x000009b8ff067424 */ /* 0x000fca00078e00ff */
[----:B------:R-:W-:-:S04]  /*164f0*/  SEL R6, R6, 0x978, P1 ;  /* 0x0000097806067807 */ /* 0x000fc80000800000 */
[----:B------:R1:W2:Y:S08]  /*16500*/  LDC.64 R12, c[0x0][R6+0x220] ;  /* 0x00008800060c7b82 */ /* 0x0002b00000000a00 */
[----:B------:R1:W3:Y:S08]  /*16510*/  LDC.64 R14, c[0x0][R6+0x218] ;  /* 0x00008600060e7b82 */ /* 0x0002f00000000a00 */
[----:B------:R1:W4:Y:S01]  /*16520*/  LDC.64 R10, c[0x0][R6+0x228] ;  /* 0x00008a00060a7b82 */ /* 0x0003220000000a00 */
[----:B0-----:R-:W-:Y:S01]  /*16530*/  ISETP.NE.AND P2, PT, R0, 0x1, PT ;  /* 0x000000010000780c */ /* 0x001fe20003f45270 */
[----:B-1----:R-:W-:-:S12]  /*16540*/  @P0 BRA `(.L_x_14564) ;  /* 0x0000000000100947 */ /* 0x002fd80003800000 */
[----:B------:R-:W-:Y:S05]  /*16550*/  @!P3 BRA `(.L_x_14564) ;  /* 0x00000000000cb947 */ /* 0x000fea0003800000 */
[----:B------:R-:W2:Y:S04]  /*16560*/  LDG.E R4, desc[UR42][R28.64] ;  /* 0x0000002a1c047981 */ /* 0x000ea8000c1e1900 */
[----:B-----5:R-:W2:Y:S02]  /*16570*/  LDG.E R45, desc[UR42][R28.64+0x4] ;  /* 0x0000042a1c2d7981 */ /* 0x020ea4000c1e1900 */
[----:B--2---:R-:W-:-:S07]  /*16580*/  IMAD.IADD R45, R45, 0x1, -R4 ;  /* 0x000000012d2d7824 */ /* 0x004fce00078e0a04 */
.L_x_14564:
[----:B------:R-:W4:Y:S04]  /*16590*/  LDL R29, [R1+0x34] ;  /* 0x00003400011d7983 */ /* 0x000f280000100800 */
[----:B------:R-:W4:Y:S04]  /*165a0*/  LDL R51, [R1+0x14] ;  /* 0x0000140001337983 */ /* 0x000f280000100800 */
[----:B------:R-:W4:Y:S01]  /*165b0*/  LDL R49, [R1+0x54] ;  /* 0x0000540001317983 */ /* 0x000f220000100800 */
[----:B------:R-:W0:Y:S01]  /*165c0*/  LDC.64 R6, c[0x0][R6+0x210] ;  /* 0x0000840006067b82 */ /* 0x000e220000000a00 */
[----:B------:R-:W-:-:S02]  /*165d0*/  ISETP.NE.U32.AND P0, PT, RZ, UR4, PT ;  /* 0x00000004ff007c0c */ /* 0x000fc4000bf05070 */
[----:B------:R-:W4:Y:S01]  /*165e0*/  LDL R36, [R1+0x5c] ;  /* 0x00005c0001247983 */ /* 0x000f220000100800 */
[----:B------:R-:W-:Y:S02]  /*165f0*/  SHF.R.S32.HI R9, RZ, 0x1f, R39 ;  /* 0x0000001fff097819 */ /* 0x000fe40000011427 */
[----:B------:R-:W-:Y:S02]  /*16600*/  ISETP.NE.AND.EX P0, PT, RZ, UR5, PT, P0 ;  /* 0x00000005ff007c0c */ /* 0x000fe4000bf05300 */
[----:B------:R-:W1:Y:S02]  /*16610*/  @P2 LDC R28, c[0x0][0xbec] ;  /* 0x0002fb00ff1c2b82 */ /* 0x000e640000000800 */
[----:B------:R-:W-:Y:S02]  /*16620*/  SEL R8, R39, RZ, !P0 ;  /* 0x000000ff27087207 */ /* 0x000fe40004000000 */
[----:B------:R-:W-:-:S03]  /*16630*/  SEL R9, R9, RZ, !P0 ;  /* 0x000000ff09097207 */ /* 0x000fc60004000000 */
[----:B--2---:R-:W-:Y:S01]  /*16640*/  IMAD R13, R13, R8, RZ ;  /* 0x000000080d0d7224 */ /* 0x004fe200078e02ff */
[----:B------:R-:W2:Y:S08]  /*16650*/  @P2 LDC R37, c[0x0][0xbf0] ;  /* 0x0002fc00ff252b82 */ /* 0x000eb00000000800 */
[----:B------:R-:W0:Y:S01]  /*16660*/  LDC.64 R4, c[0x0][0xba8] ;  /* 0x0002ea00ff047b82 */ /* 0x000e220000000a00 */
[----:B------:R-:W1:Y:S01]  /*16670*/  S2R R32, SR_TID.X ;  /* 0x0000000000207919 */ /* 0x000e620000002100 */
[----:B------:R-:W-:-:S02]  /*16680*/  IMAD R31, R12, R9, R13 ;  /* 0x000000090c1f7224 */ /* 0x000fc400078e020d */
[-C--:B---3--:R-:W-:Y:S02]  /*16690*/  IMAD R9, R15, R157.reuse, RZ ;  /* 0x0000009d0f097224 */ /* 0x088fe400078e02ff */
[----:B------:R-:W-:-:S04]  /*166a0*/  IMAD.WIDE.U32 R14, R14, R157, RZ ;  /* 0x0000009d0e0e7225 */ /* 0x000fc800078e00ff */
[----:B------:R-:W-:-:S03]  /*166b0*/  IMAD.WIDE.U32 R12, R12, R8, RZ ;  /* 0x000000080c0c7225 */ /* 0x000fc600078e00ff */
[----:B-----5:R-:W-:Y:S01]  /*166c0*/  IADD3 R14, P0, P3, R12, R14, R3 ;  /* 0x0000000e0c0e7210 */ /* 0x020fe20007b1e003 */
[----:B------:R-:W-:Y:S02]  /*166d0*/  IMAD.IADD R31, R13, 0x1, R31 ;  /* 0x000000010d1f7824 */ /* 0x000fe400078e021f */
[----:B------:R-:W-:Y:S01]  /*166e0*/  IMAD.IADD R30, R15, 0x1, R9 ;  /* 0x000000010f1e7824 */ /* 0x000fe200078e0209 */
[----:B------:R-:W-:Y:S01]  /*166f0*/  SHF.R.S32.HI R9, RZ, 0x1f, R3 ;  /* 0x0000001fff097819 */ /* 0x000fe20000011403 */
[----:B0-----:R-:W0:Y:S08]  /*16700*/  @!P1 LDC R4, c[0x0][0xb50] ;  /* 0x0002d400ff049b82 */ /* 0x001e300000000800 */
[----:B------:R-:W3:Y:S01]  /*16710*/  @!P1 LDC R5, c[0x0][0xb54] ;  /* 0x0002d500ff059b82 */ /* 0x000ee20000000800 */
[----:B-1----:R-:W-:-:S05]  /*16720*/  VIADD R40, R32, 0xffffff80 ;  /* 0xffffff8020287836 */ /* 0x002fca0000000000 */
[----:B------:R-:W-:-:S04]  /*16730*/  SHF.R.S32.HI R32, RZ, 0x1f, R40 ;  /* 0x0000001fff207819 */ /* 0x000fc80000011428 */
[----:B------:R-:W-:-:S04]  /*16740*/  LEA.HI R32, R32, R40, RZ, 0x7 ;  /* 0x0000002820207211 */ /* 0x000fc800078f38ff */
[----:B------:R-:W-:Y:S01]  /*16750*/  LOP3.LUT R32, R32, 0xffffff80, RZ, 0xc0, !PT ;  /* 0xffffff8020207812 */ /* 0x000fe200078ec0ff */
[----:B------:R-:W-:-:S04]  /*16760*/  IMAD R45, R45, R0, RZ ;  /* 0x000000002d2d7224 */ /* 0x000fc800078e02ff */
[----:B------:R-:W-:Y:S02]  /*16770*/  IMAD.IADD R32, R40, 0x1, -R32 ;  /* 0x0000000128207824 */ /* 0x000fe400078e0a20 */
[----:B----4-:R-:W-:-:S04]  /*16780*/  IMAD.IADD R39, R29, 0x1, R51 ;  /* 0x000000011d277824 */ /* 0x010fc800078e0233 */
[----:B------:R-:W-:Y:S01]  /*16790*/  @P2 IMAD.HI.U32 R12, R39, R28, RZ ;  /* 0x0000001c270c2227 */ /* 0x000fe200078e00ff */
[----:B------:R-:W-:-:S03]  /*167a0*/  SEL R29, R49, RZ, P1 ;  /* 0x000000ff311d7207 */ /* 0x000fc60000800000 */
[----:B------:R-:W-:Y:S01]  /*167b0*/  IMAD.MOV.U32 R13, RZ, RZ, R39 ;  /* 0x000000ffff0d7224 */ /* 0x000fe200078e0027 */
[----:B--2---:R-:W-:Y:S01]  /*167c0*/  @P2 SHF.R.U32.HI R13, RZ, R37, R12 ;  /* 0x00000025ff0d2219 */ /* 0x004fe2000001160c */
        /* <DEDUP_REMOVED lines=14> */
[----:B0-----:R-:W-:-:S04]  /*168b0*/  LEA R12, P0, R6, R4, 0x2 ;  /* 0x00000004060c7211 */ /* 0x001fc800078010ff */
[----:B---3--:R-:W-:Y:S01]  /*168c0*/  LEA.HI.X R7, R6, R5, R7, 0x2, P0 ;  /* 0x0000000506077211 */ /* 0x008fe200000f1407 */
[----:B------:R-:W-:Y:S01]  /*168d0*/  SHFL.IDX PT, R4, R12, RZ, 0x1c1f ;  /* 0x001c1fff0c047589 */ /* 0x000fe200000e0000 */
[----:B------:R-:W-:-:S03]  /*168e0*/  IMAD.IADD R28, R36, 0x1, R51 ;  /* 0x00000001241c7824 */ /* 0x000fc600078e0233 */
        /* <DEDUP_REMOVED lines=16> */
[----:B0-----:R-:W-:-:S03]  /*169f0*/  IMAD R10, R9, UR4, RZ ;  /* 0x00000004090a7c24 */ /* 0x001fc6000f8e02ff */
[----:B------:R-:W-:Y:S02]  /*16a00*/  IMAD R5, R50, 0x40, R44 ;  /* 0x0000004032057824 */ /* 0x000fe400078e022c */
[----:B------:R-:W-:Y:S02]  /*16a10*/  IMAD R9, R3, UR5, R10 ;  /* 0x0000000503097c24 */ /* 0x000fe4000f8e020a */
[----:B------:R-:W-:-:S04]  /*16a20*/  IMAD.WIDE R24, R5, 0x2, R24 ;  /* 0x0000000205187825 */ /* 0x000fc800078e0218 */
[----:B------:R-:W-:Y:S01]  /*16a30*/  IMAD.WIDE.U32 R10, R3, UR4, RZ ;  /* 0x00000004030a7c25 */ /* 0x000fe2000f8e00ff */
[C---:B------:R-:W-:Y:S01]  /*16a40*/  IADD3 R27, P0, R24.reuse, 0x1800, RZ ;  /* 0x00001800181b7810 */ /* 0x040fe20007f1e0ff */
[----:B------:R-:W-:Y:S01]  /*16a50*/  ULDC.64 UR4, c[0x0][0xae8] ;  /* 0x0002ba0000047ab9 */ /* 0x000fe20000000a00 */
[----:B------:R-:W-:Y:S01]  /*16a60*/  IADD3 R29, P1, R24, 0x3000, RZ ;  /* 0x00003000181d7810 */ /* 0x000fe20007f3e0ff */
[----:B------:R-:W-:Y:S01]  /*16a70*/  IMAD R3, R48, 0x30, R50 ;  /* 0x0000003030037824 */ /* 0x000fe200078e0232 */
[----:B------:R-:W-:Y:S01]  /*16a80*/  IADD3 R37, P3, R24, 0x4800, RZ ;  /* 0x0000480018257810 */ /* 0x000fe20007f7e0ff */
[----:B------:R-:W-:Y:S01]  /*16a90*/  IMAD.IADD R11, R11, 0x1, R9 ;  /* 0x000000010b0b7824 */ /* 0x000fe200078e0209 */
[----:B------:R-:W-:Y:S01]  /*16aa0*/  LOP3.LUT R26, R27, 0x380, RZ, 0xc0, !PT ;  /* 0x000003801b1a7812 */ /* 0x000fe200078ec0ff */
[----:B------:R-:W-:Y:S01]  /*16ab0*/  IMAD.IADD R12, R51, 0x1, R3 ;  /* 0x00000001330c7824 */ /* 0x000fe200078e0203 */
[----:B------:R-:W-:Y:S01]  /*16ac0*/  LOP3.LUT R28, R29, 0x380, RZ, 0xc0, !PT ;  /* 0x000003801d1c7812 */ /* 0x000fe200078ec0ff */
[----:B------:R-:W-:Y:S01]  /*16ad0*/  IMAD.WIDE.U32 R10, R157, UR4, R10 ;  /* 0x000000049d0a7c25 */ /* 0x000fe2000f8e000a */
[----:B------:R-:W-:-:S02]  /*16ae0*/  LOP3.LUT R36, R37, 0x380, RZ, 0xc0, !PT ;  /* 0x0000038025247812 */ /* 0x000fc400078ec0ff */
[----:B------:R-:W-:Y:S01]  /*16af0*/  LOP3.LUT R5, R24, 0x380, RZ, 0xc0, !PT ;  /* 0x0000038018057812 */ /* 0x000fe200078ec0ff */
[----:B-1----:R-:W-:Y:S01]  /*16b00*/  @P2 IMAD.HI.U32 R3, R12, R13, RZ ;  /* 0x0000000d0c032227 */ /* 0x002fe200078e00ff */
[----:B------:R-:W-:Y:S02]  /*16b10*/  SHF.R.S32.HI R9, RZ, 0x1f, R8 ;  /* 0x0000001fff097819 */ /* 0x000fe40000011408 */
[----:B------:R-:W-:Y:S01]  /*16b20*/  SHF.R.U64 R26, R26, 0x3, RZ ;  /* 0x000000031a1a7819 */ /* 0x000fe200000012ff */
[----:B------:R-:W-:Y:S01]  /*16b30*/  IMAD R11, R157, UR5, R11 ;  /* 0x000000059d0b7c24 */ /* 0x000fe2000f8e020b */
        /* <DEDUP_REMOVED lines=18> */
[--C-:B------:R-:W-:Y:S01]  /*16c60*/  SHF.R.S32.HI R10, RZ, 0x1f, R13.reuse ;  /* 0x0000001fff0a7819 */ /* 0x100fe2000001140d */
[----:B------:R-:W-:Y:S01]  /*16c70*/  ULDC.64 UR4, c[0x0][0xae0] ;  /* 0x0002b80000047ab9 */ /* 0x000fe20000000a00 */
[----:B------:R-:W5:Y:S01]  /*16c80*/  LD.E.128 R4, desc[UR42][R4.64] ;  /* 0x0000002a04047980 */ /* 0x000f62000c101d00 */
[----:B------:R-:W-:-:S03]  /*16c90*/  IMAD.MOV R11, RZ, RZ, -R13 ;  /* 0x000000ffff0b7224 */ /* 0x000fc600078e0a0d */
[----:B------:R-:W5:Y:S01]  /*16ca0*/  LD.E.128 R28, desc[UR42][R28.64] ;  /* 0x0000002a1c1c7980 */ /* 0x000f62000c101d00 */
[----:B------:R-:W-:-:S03]  /*16cb0*/  IMAD R11, R0, R11, R12 ;  /* 0x0000000b000b7224 */ /* 0x000fc600078e020c */
        /* <DEDUP_REMOVED lines=28> */
[----:B------:R-:W-:Y:S01]  /*16e80*/  IMAD.IADD R42, R50, 0x1, R51 ;  /* 0x00000001322a7824 */ /* 0x000fe200078e0233 */
        /* <DEDUP_REMOVED lines=13> */
[C---:B--2---:R-:W-:Y:S02]  /*16f60*/  @!P2 LEA.HI.X R3, R44.reuse, R0, R43, 0x1, P5 ;  /* 0x000000002c03a211 */ /* 0x044fe400028f0c2b */
[----:B------:R-:W0:Y:S01]  /*16f70*/  SHFL.IDX PT, R0, R41, 0x3, 0x181f ;  /* 0x00781f0029007f89 */ /* 0x000e2200000e0000 */
[C---:B---3--:R-:W-:Y:S02]  /*16f80*/  @!P4 LEA R46, P5, R44.reuse, R14, 0x1 ;  /* 0x0000000e2c2ec211 */ /* 0x048fe400078a08ff */
[----:B------:R-:W-:Y:S01]  /*16f90*/  @!P2 IMAD.MOV.U32 R9, RZ, RZ, R3 ;  /* 0x000000ffff09a224 */ /* 0x000fe200078e0003 */
[----:B------:R-:W1:Y:S01]  /*16fa0*/  SHFL.IDX PT, R14, R40, 0x3, 0x181f ;  /* 0x00781f00280e7f89 */ /* 0x000e6200000e0000 */
[C-C-:B----4-:R-:W-:Y:S01]  /*16fb0*/  @!P3 LEA.HI.X R21, R44.reuse, R8, R43.reuse, 0x1, P1 ;  /* 0x000000082c15b211 */ /* 0x150fe200008f0c2b */
[----:B------:R-:W-:Y:S01]  /*16fc0*/  @!P2 IMAD.MOV.U32 R8, RZ, RZ, R32 ;  /* 0x000000ffff08a224 */ /* 0x000fe200078e0020 */
[----:B------:R-:W-:-:S04]  /*16fd0*/  @!P4 LEA.HI.X R47, R44, R10, R43, 0x1, P5 ;  /* 0x0000000a2c2fc211 */ /* 0x000fc800028f0c2b */
[----:B-----5:R2:W-:Y:S04]  /*16fe0*/  @!P2 ST.E.128 desc[UR42][R8.64], R4 ;  /* 0x000000040800a985 */ /* 0x0205e8000c101d2a */
[----:B------:R3:W-:Y:S01]  /*16ff0*/  @!P3 ST.E.128 desc[UR42][R20.64], R24 ;  /* 0x000000181400b985 */ /* 0x0007e2000c101d2a */
[----:B--2---:R-:W-:Y:S02]  /*17000*/  @!P4 IMAD.MOV.U32 R4, RZ, RZ, R46 ;  /* 0x000000ffff04c224 */ /* 0x004fe400078e002e */
[----:B------:R-:W-:-:S05]  /*17010*/  @!P4 IMAD.MOV.U32 R5, RZ, RZ, R47 ;  /* 0x000000ffff05c224 */ /* 0x000fca00078e002f */
[----:B01----:R3:W-:Y:S02]  /*17020*/  @!P4 ST.E.128 desc[UR42][R4.64], R28 ;  /* 0x0000001c0400c985 */ /* 0x0037e4000c101d2a */
.L_x_14774:
[----:B------:R-:W-:-:S05]  /*17030*/  VIADD R42, R42, 0x90 ;  /* 0x000000902a2a7836 */ /* 0x000fca0000000000 */
[----:B------:R-:W-:-:S13]  /*17040*/  ISETP.GE.OR P0, PT, R42, R45, P0 ;  /* 0x0000002d2a00720c */ /* 0x000fda0000706670 */
[----:B------:R-:W-:Y:S05]  /*17050*/  @P0 BRA `(.L_x_14567) ;  /* 0x0000001000d00947 */ /* 0x000fea0003800000 */
[----:B------:R-:W-:-:S04]  /*17060*/  LEA R14, P0, R44, R14, 0x1 ;  /* 0x0000000e2c0e7211 */ /* 0x000fc800078008ff */
[----:B------:R-:W-:-:S05]  /*17070*/  LEA.HI.X R15, R44, R0, R43, 0x1, P0 ;  /* 0x000000002c0f7211 */ /* 0x000fca00000f0c2b */
[----:B------:R0:W-:Y:S01]  /*17080*/  ST.E.128 desc[UR42][R14.64], R36 ;  /* 0x000000240e007985 */ /* 0x0001e2000c101d2a */
[----:B------:R-:W-:Y:S05]  /*17090*/  BRA `(.L_x_14567) ;  /* 0x0000001000c07947 */ /* 0x000fea0003800000 */
.L_x_14565:
[----:B------:R-:W1:Y:S01]  /*170a0*/  @P2 LDC R12, c[0x0][0xbec] ;  /* 0x0002fb00ff0c2b82 */ /* 0x000e620000000800 */
[----:B------:R-:W-:Y:S01]  /*170b0*/  ULDC.64 UR4, c[0x0][0xb08] ;  /* 0x0002c20000047ab9 */ /* 0x000fe20000000a00 */
[----:B------:R-:W-:Y:S01]  /*170c0*/  ULDC.64 UR6, c[0x0][0xb30] ;  /* 0x0002cc0000067ab9 */ /* 0x000fe20000000a00 */
[----:B0-----:R-:W-:Y:S02]  /*170d0*/  IMAD R10, R9, UR4, RZ ;  /* 0x00000004090a7c24 */ /* 0x001fe4000f8e02ff */
[----:B------:R-:W-:-:S03]  /*170e0*/  IMAD.WIDE.U32 R4, R3, UR4, RZ ;  /* 0x0000000403047c25 */ /* 0x000fc6000f8e00ff */
[----:B------:R-:W0:Y:S01]  /*170f0*/  @P2 LDC R11, c[0x0][0xbf0] ;  /* 0x0002fc00ff0b2b82 */ /* 0x000e220000000800 */
[----:B------:R-:W-:Y:S01]  /*17100*/  IMAD R3, R3, UR5, R10 ;  /* 0x0000000503037c24 */ /* 0x000fe2000f8e020a */
[----:B------:R-:W-:Y:S01]  /*17110*/  ULDC.64 UR4, c[0x0][0xb38] ;  /* 0x0002ce0000047ab9 */ /* 0x000fe20000000a00 */
[----:B------:R-:W-:Y:S02]  /*17120*/  VIADD R29, R155, 0x8 ;  /* 0x000000089b1d7836 */ /* 0x000fe40000000000 */
[----:B------:R-:W-:Y:S01]  /*17130*/  IMAD.IADD R5, R5, 0x1, R3 ;  /* 0x0000000105057824 */ /* 0x000fe200078e0203 */
[----:B------:R-:W-:Y:S01]  /*17140*/  SHF.R.S32.HI R3, RZ, 0x1f, R8 ;  /* 0x0000001fff037819 */ /* 0x000fe20000011408 */
        /* <DEDUP_REMOVED lines=10> */
[C---:B------:R-:W-:Y:S02]  /*171f0*/  IMAD R7, R8.reuse, UR5, R3 ;  /* 0x0000000508077c24 */ /* 0x040fe4000f8e0203 */
[----:B------:R-:W-:Y:S01]  /*17200*/  IMAD.WIDE.U32 R8, R8, UR4, R4 ;  /* 0x0000000408087c25 */ /* 0x000fe2000f8e0004 */
[----:B------:R-:W-:-:S03]  /*17210*/  ULDC.64 UR4, c[0x0][0xb48] ;  /* 0x0002d20000047ab9 */ /* 0x000fc60000000a00 */
        /* <DEDUP_REMOVED lines=32> */
[----:B------:R-:W-:Y:S02]  /*17420*/  SHF.R.S32.HI R42, RZ, 0x1f, R43 ;  /* 0x0000001fff2a7819 */ /* 0x000fe4000001142b */
[----:B------:R-:W-:Y:S01]  /*17430*/  SHF.R.S32.HI R44, RZ, 0x1f, R47 ;  /* 0x0000001fff2c7819 */ /* 0x000fe2000001142f */
[----:B0-----:R-:W-:Y:S06]  /*17440*/  BRA.DIV UR4, `(.L_x_14568) ;  /* 0x000000aa04307947 */ /* 0x001fec000b800000 */
[----:B------:R0:W1:Y:S04]  /*17450*/  SHFL.IDX PT, R0, R4, RZ, 0x1c1f ;  /* 0x001c1fff04007589 */ /* 0x00006800000e0000 */
[----:B------:R0:W2:Y:S02]  /*17460*/  SHFL.IDX PT, R14, R3, RZ, 0x1c1f ;  /* 0x001c1fff030e7589 */ /* 0x0000a400000e0000 */
.L_x_14777:
        /* <DEDUP_REMOVED lines=8> */
[-C--:B--2---:R-:W-:Y:S02]  /*174f0*/  @!P1 LEA R8, P3, R155, R14.reuse, 0x2 ;  /* 0x0000000e9b089211 */ /* 0x084fe400078610ff */
[----:B------:R-:W-:Y:S02]  /*17500*/  @!P2 LEA R10, P4, R29, R14, 0x2 ;  /* 0x0000000e1d0aa211 */ /* 0x000fe400078810ff */
[-C--:B-1----:R-:W-:Y:S02]  /*17510*/  @!P1 LEA.HI.X R9, R155, R0.reuse, R7, 0x2, P3 ;  /* 0x000000009b099211 */ /* 0x082fe400018f1407 */
[----:B------:R-:W-:Y:S02]  /*17520*/  @!P2 LEA.HI.X R11, R29, R0, R30, 0x2, P4 ;  /* 0x000000001d0ba211 */ /* 0x000fe400020f141e */
[----:B------:R-:W-:Y:S01]  /*17530*/  @!P5 LEA R12, P3, R31, R14, 0x2 ;  /* 0x0000000e1f0cd211 */ /* 0x000fe200078610ff */
[----:B------:R1:W-:Y:S01]  /*17540*/  @!P1 ST.E.64 desc[UR42][R8.64], R20 ;  /* 0x0000001408009985 */ /* 0x0003e2000c101b2a */
[----:B------:R-:W-:-:S02]  /*17550*/  ISETP.GE.AND P1, PT, R39, UR4, PT ;  /* 0x0000000427007c0c */ /* 0x000fc4000bf26270 */
[----:B------:R-:W-:Y:S01]  /*17560*/  @!P5 LEA.HI.X R13, R31, R0, R32, 0x2, P3 ;  /* 0x000000001f0dd211 */ /* 0x000fe200018f1420 */
[----:B------:R2:W-:Y:S01]  /*17570*/  @!P2 ST.E.64 desc[UR42][R10.64], R92 ;  /* 0x0000005c0a00a985 */ /* 0x0005e2000c101b2a */
[----:B------:R-:W-:Y:S02]  /*17580*/  ISETP.GE.AND P2, PT, R41, UR4, PT ;  /* 0x0000000429007c0c */ /* 0x000fe4000bf46270 */
[----:B------:R-:W-:Y:S01]  /*17590*/  @!P0 LEA R24, P4, R37, R14, 0x2 ;  /* 0x0000000e25188211 */ /* 0x000fe200078810ff */
[----:B------:R3:W-:Y:S01]  /*175a0*/  @!P5 ST.E.64 desc[UR42][R12.64], R96 ;  /* 0x000000600c00d985 */ /* 0x0007e2000c101b2a */
[----:B------:R-:W-:Y:S02]  /*175b0*/  ISETP.GE.AND P3, PT, R43, UR4, PT ;  /* 0x000000042b007c0c */ /* 0x000fe4000bf66270 */
[----:B------:R-:W-:Y:S02]  /*175c0*/  ISETP.GE.AND P5, PT, R47, UR4, PT ;  /* 0x000000042f007c0c */ /* 0x000fe4000bfa6270 */
[----:B------:R-:W-:-:S02]  /*175d0*/  @!P0 LEA.HI.X R25, R37, R0, R36, 0x2, P4 ;  /* 0x0000000025198211 */ /* 0x000fc400020f1424 */
[----:B------:R-:W-:-:S03]  /*175e0*/  @!P1 LEA R26, P4, R39, R14, 0x2 ;  /* 0x0000000e271a9211 */ /* 0x000fc600078810ff */
[----:B------:R3:W-:Y:S01]  /*175f0*/  @!P0 ST.E.64 desc[UR42][R24.64], R100 ;  /* 0x0000006418008985 */ /* 0x0007e2000c101b2a */
[----:B-1----:R-:W-:Y:S02]  /*17600*/  @!P2 LEA R8, P0, R41, R14, 0x2 ;  /* 0x0000000e2908a211 */ /* 0x002fe400078010ff */
[----:B------:R-:W-:Y:S02]  /*17610*/  @!P1 LEA.HI.X R27, R39, R0, R38, 0x2, P4 ;  /* 0x00000000271b9211 */ /* 0x000fe400020f1426 */
[----:B--2---:R-:W-:Y:S02]  /*17620*/  @!P3 LEA R10, P4, R43, R14, 0x2 ;  /* 0x0000000e2b0ab211 */ /* 0x004fe400078810ff */
[----:B------:R-:W-:Y:S01]  /*17630*/  @!P2 LEA.HI.X R9, R41, R0, R40, 0x2, P0 ;  /* 0x000000002909a211 */ /* 0x000fe200000f1428 */
[----:B------:R3:W-:Y:S01]  /*17640*/  @!P1 ST.E.64 desc[UR42][R26.64], R104 ;  /* 0x000000681a009985 */ /* 0x0007e2000c101b2a */
[----:B------:R-:W-:Y:S02]  /*17650*/  @!P5 LEA R14, P0, R47, R14, 0x2 ;  /* 0x0000000e2f0ed211 */ /* 0x000fe400078010ff */
[-C--:B------:R-:W-:Y:S01]  /*17660*/  @!P3 LEA.HI.X R11, R43, R0.reuse, R42, 0x2, P4 ;  /* 0x000000002b0bb211 */ /* 0x080fe200020f142a */
[----:B------:R3:W-:Y:S01]  /*17670*/  @!P2 ST.E.64 desc[UR42][R8.64], R108 ;  /* 0x0000006c0800a985 */ /* 0x0007e2000c101b2a */
[----:B------:R-:W-:-:S03]  /*17680*/  @!P5 LEA.HI.X R15, R47, R0, R44, 0x2, P0 ;  /* 0x000000002f0fd211 */ /* 0x000fc600000f142c */
[----:B------:R3:W-:Y:S04]  /*17690*/  @!P3 ST.E.64 desc[UR42][R10.64], R112 ;  /* 0x000000700a00b985 */ /* 0x0007e8000c101b2a */
[----:B------:R3:W-:Y:S02]  /*176a0*/  @!P5 ST.E.64 desc[UR42][R14.64], R116 ;  /* 0x000000740e00d985 */ /* 0x0007e4000c101b2a */
.L_x_14570:
[----:B------:R-:W-:Y:S05]  /*176b0*/  BSYNC B1 ;  /* 0x0000000000017941 */ /* 0x000fea0003800000 */
.L_x_14569:
[----:B------:R-:W-:-:S03]  /*176c0*/  UMOV UR4, 0xffffffff ;  /* 0xffffffff00047882 */ /* 0x000fc60000000000 */
[----:B------:R-:W-:Y:S05]  /*176d0*/  BRA.DIV UR4, `(.L_x_14571) ;  /* 0x000000a604c07947 */ /* 0x000fea000b800000 */
[----:B-1----:R1:W4:Y:S04]  /*176e0*/  SHFL.IDX PT, R0, R4, 0x1, 0x1c1f ;  /* 0x003c1f0004007f89 */ /* 0x00232800000e0000 */
[----:B--23--:R1:W2:Y:S02]  /*176f0*/  SHFL.IDX PT, R14, R3, 0x1, 0x1c1f ;  /* 0x003c1f00030e7f89 */ /* 0x00c2a400000e0000 */
.L_x_14781:
[----:B------:R-:W-:-:S13]  /*17700*/  ISETP.GE.AND P0, PT, R6, R45, PT ;  /* 0x0000002d0600720c */ /* 0x000fda0003f06270 */
[----:B------:R-:W-:Y:S05]  /*17710*/  @P0 BRA `(.L_x_14567) ;  /* 0x0000000c00200947 */ /* 0x000fea0003800000 */
[----:B------:R-:W-:Y:S02]  /*17720*/  ULDC UR4, c[0x0][0xac8] ;  /* 0x0002b20000047ab9 */ /* 0x000fe40000000800 */
[----:B------:R-:W-:Y:S02]  /*17730*/  ISETP.GE.AND P0, PT, R155, UR4, PT ;  /* 0x000000049b007c0c */ /* 0x000fe4000bf06270 */
[----:B------:R-:W-:Y:S02]  /*17740*/  ISETP.GE.AND P5, PT, R29, UR4, PT ;  /* 0x000000041d007c0c */ /* 0x000fe4000bfa6270 */
[----:B------:R-:W-:Y:S02]  /*17750*/  ISETP.GE.AND P3, PT, R31, UR4, PT ;  /* 0x000000041f007c0c */ /* 0x000fe4000bf66270 */
[----:B------:R-:W-:-:S07]  /*17760*/  ISETP.GE.AND P2, PT, R37, UR4, PT ;  /* 0x0000000425007c0c */ /* 0x000fce000bf46270 */
[-C--:B012---:R-:W-:Y:S02]  /*17770*/  @!P0 LEA R4, P1, R155, R14.reuse, 0x2 ;  /* 0x0000000e9b048211 */ /* 0x087fe400078210ff */
[----:B------:R-:W-:Y:S02]  /*17780*/  @!P5 LEA R6, P4, R29, R14, 0x2 ;  /* 0x0000000e1d06d211 */ /* 0x000fe400078810ff */
[-C--:B----4-:R-:W-:Y:S02]  /*17790*/  @!P0 LEA.HI.X R5, R155, R0.reuse, R7, 0x2, P1 ;  /* 0x000000009b058211 */ /* 0x090fe400008f1407 */
[----:B------:R-:W-:Y:S02]  /*177a0*/  ISETP.GE.AND P1, PT, R39, UR4, PT ;  /* 0x0000000427007c0c */ /* 0x000fe4000bf26270 */
[----:B------:R-:W-:Y:S01]  /*177b0*/  @!P5 LEA.HI.X R7, R29, R0, R30, 0x2, P4 ;  /* 0x000000001d07d211 */ /* 0x000fe200020f141e */
[----:B------:R0:W-:Y:S01]  /*177c0*/  @!P0 ST.E.64 desc[UR42][R4.64], R90 ;  /* 0x0000005a04008985 */ /* 0x0001e2000c101b2a */
[----:B------:R-:W-:-:S02]  /*177d0*/  ISETP.GE.AND P0, PT, R41, UR4, PT ;  /* 0x0000000429007c0c */ /* 0x000fc4000bf06270 */
[-C--:B------:R-:W-:Y:S01]  /*177e0*/  @!P3 LEA R8, P4, R31, R14.reuse, 0x2 ;  /* 0x0000000e1f08b211 */ /* 0x080fe200078810ff */
[----:B------:R3:W-:Y:S01]  /*177f0*/  @!P5 ST.E.64 desc[UR42][R6.64], R94 ;  /* 0x0000005e0600d985 */ /* 0x0007e2000c101b2a */
[----:B------:R-:W-:Y:S02]  /*17800*/  @!P2 LEA R10, P5, R37, R14, 0x2 ;  /* 0x0000000e250aa211 */ /* 0x000fe400078a10ff */
[-C--:B------:R-:W-:Y:S02]  /*17810*/  @!P3 LEA.HI.X R9, R31, R0.reuse, R32, 0x2, P4 ;  /* 0x000000001f09b211 */ /* 0x080fe400020f1420 */
[----:B------:R-:W-:Y:S02]  /*17820*/  ISETP.GE.AND P4, PT, R43, UR4, PT ;  /* 0x000000042b007c0c */ /* 0x000fe4000bf86270 */
[----:B------:R-:W-:Y:S01]  /*17830*/  @!P2 LEA.HI.X R11, R37, R0, R36, 0x2, P5 ;  /* 0x00000000250ba211 */ /* 0x000fe200028f1424 */
[----:B------:R3:W-:Y:S01]  /*17840*/  @!P3 ST.E.64 desc[UR42][R8.64], R98 ;  /* 0x000000620800b985 */ /* 0x0007e2000c101b2a */
[----:B------:R-:W-:-:S03]  /*17850*/  @!P1 LEA R12, P5, R39, R14, 0x2 ;  /* 0x0000000e270c9211 */ /* 0x000fc600078a10ff */
[----:B------:R3:W-:Y:S01]  /*17860*/  @!P2 ST.E.64 desc[UR42][R10.64], R102 ;  /* 0x000000660a00a985 */ /* 0x0007e2000c101b2a */
[----:B------:R-:W-:Y:S02]  /*17870*/  @!P1 LEA.HI.X R13, R39, R0, R38, 0x2, P5 ;  /* 0x00000000270d9211 */ /* 0x000fe400028f1426 */
[----:B------:R-:W-:-:S03]  /*17880*/  @!P0 LEA R20, P5, R41, R14, 0x2 ;  /* 0x0000000e29148211 */ /* 0x000fc600078a10ff */
[----:B------:R3:W-:Y:S01]  /*17890*/  @!P1 ST.E.64 desc[UR42][R12.64], R106 ;  /* 0x0000006a0c009985 */ /* 0x0007e2000c101b2a */
[----:B------:R-:W-:Y:S02]  /*178a0*/  @!P0 LEA.HI.X R21, R41, R0, R40, 0x2, P5 ;  /* 0x0000000029158211 */ /* 0x000fe400028f1428 */
[----:B0-----:R-:W-:-:S03]  /*178b0*/  @!P4 LEA R4, P5, R43, R14, 0x2 ;  /* 0x0000000e2b04c211 */ /* 0x001fc600078a10ff */
[----:B------:R3:W-:Y:S01]  /*178c0*/  @!P0 ST.E.64 desc[UR42][R20.64], R110 ;  /* 0x0000006e14008985 */ /* 0x0007e2000c101b2a */
[----:B------:R-:W-:Y:S02]  /*178d0*/  @!P4 LEA.HI.X R5, R43, R0, R42, 0x2, P5 ;  /* 0x000000002b05c211 */ /* 0x000fe400028f142a */
[----:B------:R-:W-:-:S03]  /*178e0*/  ISETP.GE.AND P0, PT, R47, UR4, PT ;  /* 0x000000042f007c0c */ /* 0x000fc6000bf06270 */
[----:B------:R3:W-:Y:S10]  /*178f0*/  @!P4 ST.E.64 desc[UR42][R4.64], R114 ;  /* 0x000000720400c985 */ /* 0x0007f4000c101b2a */
[----:B------:R-:W-:Y:S05]  /*17900*/  @P0 BRA `(.L_x_14567) ;  /* 0x0000000800a40947 */ /* 0x000fea0003800000 */
[----:B------:R-:W-:-:S04]  /*17910*/  LEA R14, P0, R47, R14, 0x2 ;  /* 0x0000000e2f0e7211 */ /* 0x000fc800078010ff */
[----:B------:R-:W-:-:S05]  /*17920*/  LEA.HI.X R15, R47, R0, R44, 0x2, P0 ;  /* 0x000000002f0f7211 */ /* 0x000fca00000f142c */
[----:B------:R0:W-:Y:S01]  /*17930*/  ST.E.64 desc[UR42][R14.64], R118 ;  /* 0x000000760e007985 */ /* 0x0001e2000c101b2a */
[----:B------:R-:W-:Y:S05]  /*17940*/  BRA `(.L_x_14567) ;  /* 0x0000000800947947 */ /* 0x000fea0003800000 */
.L_x_14563:
[----:B------:R-:W2:Y:S01]  /*17950*/  LDL R0, [R1+0x50] ;  /* 0x0000500001007983 */ /* 0x000ea20000100800 */
[----:B------:R-:W-:Y:S01]  /*17960*/  ULDC.64 UR4, c[0x0][0xc08] ;  /* 0x0003020000047ab9 */ /* 0x000fe20000000a00 */
[----:B------:R-:W2:Y:S01]  /*17970*/  LDC.64 R4, c[0x0][0xc00] ;  /* 0x00030000ff047b82 */ /* 0x000ea20000000a00 */
[----:B------:R-:W-:Y:S01]  /*17980*/  ISETP.NE.U32.AND P0, PT, RZ, UR4, PT ;  /* 0x00000004ff007c0c */ /* 0x000fe2000bf05070 */
[----:B------:R-:W3:Y:S01]  /*17990*/  LDL R8, [R1+0x4c] ;  /* 0x00004c0001087983 */ /* 0x000ee20000100800 */
[----:B------:R-:W-:Y:S02]  /*179a0*/  IMAD.MOV.U32 R3, RZ, RZ, RZ ;  /* 0x000000ffff037224 */ /* 0x000fe400078e00ff */
[----:B------:R-:W-:Y:S01]  /*179b0*/  ISETP.NE.AND.EX P1, PT, RZ, UR5, PT, P0 ;  /* 0x00000005ff007c0c */ /* 0x000fe2000bf25300 */
[----:B------:R-:W-:Y:S02]  /*179c0*/  ULDC.64 UR4, c[0x0][0xc00] ;  /* 0x0003000000047ab9 */ /* 0x000fe40000000a00 */
[----:B------:R-:W-:-:S04]  /*179d0*/  ISETP.NE.U32.AND P0, PT, RZ, UR4, PT ;  /* 0x00000004ff007c0c */ /* 0x000fc8000bf05070 */
[----:B------:R-:W-:-:S06]  /*179e0*/  ISETP.NE.AND.EX P0, PT, RZ, UR5, PT, P0 ;  /* 0x00000005ff007c0c */ /* 0x000fcc000bf05300 */
[----:B------:R-:W4:Y:S01]  /*179f0*/  @P1 LDC.64 R6, c[0x0][0xc08] ;  /* 0x00030200ff061b82 */ /* 0x000f220000000a00 */
[----:B------:R-:W-:Y:S02]  /*17a00*/  ULDC UR4, c[0x0][0xa88] ;  /* 0x0002a20000047ab9 */ /* 0x000fe40000000800 */
[----:B------:R-:W-:Y:S01]  /*17a10*/  IMAD.U32 R24, RZ, RZ, UR4 ;  /* 0x00000004ff187e24 */ /* 0x000fe2000f8e00ff */
[----:B------:R-:W1:Y:S01]  /*17a20*/  S2R R9, SR_TID.X ;  /* 0x0000000000097919 */ /* 0x000e620000002100 */
[----:B--2---:R-:W-:-:S04]  /*17a30*/  IMAD.WIDE R4, R0, 0x4, R4 ;  /* 0x0000000400047825 */ /* 0x004fc800078e0204 */
[----:B----4-:R-:W-:Y:S01]  /*17a40*/  @P1 IMAD.WIDE R6, R0, 0x4, R6 ;  /* 0x0000000400061825 */ /* 0x010fe200078e0206 */
[----:B------:R2:W5:Y:S01]  /*17a50*/  @P0 LDG.E R3, desc[UR42][R4.64] ;  /* 0x0000002a04030981 */ /* 0x000562000c1e1900 */
[----:B---3--:R-:W-:Y:S02]  /*17a60*/  ISETP.NE.AND P2, PT, R8, RZ, PT ;  /* 0x000000ff0800720c */ /* 0x008fe40003f45270 */
[----:B-1----:R-:W-:Y:S01]  /*17a70*/  VIADD R32, R9, 0xffffff80 ;  /* 0xffffff8009207836 */ /* 0x002fe20000000000 */
[----:B------:R2:W5:Y:S01]  /*17a80*/  @P1 LDG.E R24, desc[UR42][R6.64] ;  /* 0x0000002a06181981 */ /* 0x000562000c1e1900 */
[----:B------:R-:W-:-:S03]  /*17a90*/  SHF.R.S32.HI R26, RZ, 0x1f, R0 ;  /* 0x0000001fff1a7819 */ /* 0x000fc60000011400 */
[----:B------:R-:W-:-:S06]  /*17aa0*/  ISETP.GT.AND P3, PT, R32, 0xbf, PT ;  /* 0x000000bf2000780c */ /* 0x000fcc0003f64270 */
[----:B------:R-:W1:Y:S02]  /*17ab0*/  @!P2 LDC R8, c[0x0][0xad4] ;  /* 0x0002b500ff08ab82 */ /* 0x000e640000000800 */
[----:B-1----:R2:W-:Y:S01]  /*17ac0*/  @!P2 STL [R1+0x4c], R8 ;  /* 0x00004c080100a387 */ /* 0x0025e20000100800 */
[----:B------:R-:W-:Y:S01]  /*17ad0*/  ISETP.GT.AND P2, PT, R8, 0x1, PT ;  /* 0x000000010800780c */ /* 0x000fe20003f44270 */
[----:B------:R-:W-:-:S12]  /*17ae0*/  @P1 BRA `(.L_x_14572) ;  /* 0x0000000000101947 */ /* 0x000fd80003800000 */
[----:B------:R-:W-:Y:S05]  /*17af0*/  @!P0 BRA `(.L_x_14572) ;  /* 0x00000000000c8947 */ /* 0x000fea0003800000 */
[----:B--2---:R-:W2:Y:S04]  /*17b00*/  LDG.E R7, desc[UR42][R4.64] ;  /* 0x0000002a04077981 */ /* 0x004ea8000c1e1900 */
[----:B-----5:R-:W2:Y:S02]  /*17b10*/  LDG.E R24, desc[UR42][R4.64+0x4] ;  /* 0x0000042a04187981 */ /* 0x020ea4000c1e1900 */
[----:B--2---:R-:W-:-:S07]  /*17b20*/  IMAD.IADD R24, R24, 0x1, -R7 ;  /* 0x0000000118187824 */ /* 0x004fce00078e0a07 */
.L_x_14572:
[----:B------:R-:W-:Y:S01]  /*17b30*/  BSSY B1, `(.L_x_14573) ;  /* 0x0000037000017945 */ /* 0x000fe20003800000 */
[----:B------:R-:W-:Y:S02]  /*17b40*/  SEL R27, R0, RZ, !P0 ;  /* 0x000000ff001b7207 */ /* 0x000fe40004000000 */
[----:B------:R-:W-:Y:S02]  /*17b50*/  SEL R26, R26, RZ, !P0 ;  /* 0x000000ff1a1a7207 */ /* 0x000fe40004000000 */
[----:B-----5:R-:W-:Y:S01]  /*17b60*/  SHF.R.S32.HI R20, RZ, 0x1f, R3 ;  /* 0x0000001fff147819 */ /* 0x020fe20000011403 */
[----:B------:R-:W-:Y:S06]  /*17b70*/  @P3 BRA `(.L_x_14574) ;  /* 0x0000000000c83947 */ /* 0x000fec0003800000 */
[----:B--2---:R-:W2:Y:S01]  /*17b80*/  LDL R4, [R1+0x14] ;  /* 0x0000140001047983 */ /* 0x004ea20000100800 */
[----:B------:R-:W1:Y:S02]  /*17b90*/  LDC R37, c[0x0][0xbe8] ;  /* 0x0002fa00ff257b82 */ /* 0x000e640000000800 */
[----:B-1----:R-:W-:Y:S01]  /*17ba0*/  IMAD R0, R24, R37, RZ ;  /* 0x0000002518007224 */ /* 0x002fe200078e02ff */
[----:B--2---:R-:W-:-:S04]  /*17bb0*/  IADD3 R29, R4, -0x80, R9 ;  /* 0xffffff80041d7810 */ /* 0x004fc80007ffe009 */
[----:B------:R-:W-:-:S13]  /*17bc0*/  ISETP.GE.AND P0, PT, R29, R0, PT ;  /* 0x000000001d00720c */ /* 0x000fda0003f06270 */
[----:B------:R-:W-:Y:S05]  /*17bd0*/  @P0 BRA `(.L_x_14574) ;  /* 0x0000000000b00947 */ /* 0x000fea0003800000 */
[----:B------:R-:W2:Y:S01]  /*17be0*/  LDL.LU R28, [R1+0x54] ;  /* 0x00005400011c7983 */ /* 0x000ea20000300800 */
[----:B------:R-:W-:Y:S01]  /*17bf0*/  IMAD.MOV.U32 R14, RZ, RZ, 0x9b8 ;  /* 0x000009b8ff0e7424 */ /* 0x000fe200078e00ff */
[----:B------:R-:W-:Y:S01]  /*17c00*/  ISETP.GT.AND P0, PT, R8, 0x1, PT ;  /* 0x000000010800780c */ /* 0x000fe20003f04270 */
[----:B------:R-:W1:Y:S01]  /*17c10*/  LDC.64 R30, c[0x0][0xba8] ;  /* 0x0002ea00ff1e7b82 */ /* 0x000e620000000a00 */
[----:B------:R-:W-:Y:S01]  /*17c20*/  ISETP.NE.AND P1, PT, R37, 0x1, PT ;  /* 0x000000012500780c */ /* 0x000fe20003f25270 */
[----:B------:R-:W-:Y:S01]  /*17c30*/  IMAD.MOV.U32 R15, RZ, RZ, R29 ;  /* 0x000000ffff0f7224 */ /* 0x000fe200078e001d */
[----:B------:R-:W-:-:S05]  /*17c40*/  SEL R14, R14, 0x978, P0 ;  /* 0x000009780e0e7807 */ /* 0x000fca0000000000 */
[----:B------:R-:W3:Y:S08]  /*17c50*/  LDC.64 R6, c[0x0][R14+0x220] ;  /* 0x000088000e067b82 */ /* 0x000ef00000000a00 */
[----:B------:R-:W4:Y:S08]  /*17c60*/  LDC.64 R4, c[0x0][R14+0x218] ;  /* 0x000086000e047b82 */ /* 0x000f300000000a00 */
[----:B------:R-:W5:Y:S08]  /*17c70*/  LDC.64 R8, c[0x0][R14+0x228] ;  /* 0x00008a000e087b82 */ /* 0x000f700000000a00 */
[----:B------:R-:W0:Y:S08]  /*17c80*/  @P1 LDC R0, c[0x0][0xbec] ;  /* 0x0002fb00ff001b82 */ /* 0x000e300000000800 */
[----:B------:R-:W5:Y:S08]  /*17c90*/  LDC.64 R10, c[0x0][R14+0x210] ;  /* 0x000084000e0a7b82 */ /* 0x000f700000000a00 */
[----:B------:R-:W5:Y:S01]  /*17ca0*/  @P1 LDC R25, c[0x0][0xbf0] ;  /* 0x0002fc00ff191b82 */ /* 0x000f620000000800 */
[----:B0-----:R-:W-:-:S07]  /*17cb0*/  @P1 IMAD.HI.U32 R0, R29, R0, RZ ;  /* 0x000000001d001227 */ /* 0x001fce00078e00ff */
[----:B-1----:R-:W0:Y:S01]  /*17cc0*/  @!P0 LDC R30, c[0x0][0xb50] ;  /* 0x0002d400ff1e8b82 */ /* 0x002e220000000800 */
        /* <DEDUP_REMOVED lines=29> */
.L_x_14574:
[----:B------:R-:W-:Y:S05]  /*17ea0*/  BSYNC B1 ;  /* 0x0000000000017941 */ /* 0x000fea0003800000 */
.L_x_14573:
[----:B------:R-:W-:Y:S05]  /*17eb0*/  @P2 BRA `(.L_x_14567) ;  /* 0x0000000400382947 */ /* 0x000fea0003800000 */
[----:B------:R-:W3:Y:S01]  /*17ec0*/  LDL R29, [R1+0x14] ;  /* 0x00001400011d7983 */ /* 0x000ee20000100800 */
[----:B------:R-:W4:Y:S01]  /*17ed0*/  LDC R25, c[0x0][0xbe8] ;  /* 0x0002fa00ff197b82 */ /* 0x000f220000000800 */
[----:B------:R-:W-:Y:S01]  /*17ee0*/  SHF.R.S32.HI R28, RZ, 0x1f, R32 ;  /* 0x0000001fff1c7819 */ /* 0x000fe20000011420 */
[----:B------:R-:W-:Y:S01]  /*17ef0*/  ULDC.64 UR4, c[0x0][0xaa0] ;  /* 0x0002a80000047ab9 */ /* 0x000fe20000000a00 */
[----:B------:R-:W-:Y:S01]  /*17f00*/  ULDC.64 UR6, c[0x0][0xaf0] ;  /* 0x0002bc0000067ab9 */ /* 0x000fe20000000a00 */
[----:B------:R-:W-:Y:S01]  /*17f10*/  IMAD R0, R20, UR4, RZ ;  /* 0x0000000414007c24 */ /* 0x000fe2000f8e02ff */
[----:B------:R-:W-:Y:S01]  /*17f20*/  LEA.HI R28, R28, R32, RZ, 0x3 ;  /* 0x000000201c1c7211 */ /* 0x000fe200078f18ff */
[----:B-12---:R-:W-:-:S03]  /*17f30*/  IMAD.WIDE.U32 R4, R3, UR4, RZ ;  /* 0x0000000403047c25 */ /* 0x006fc6000f8e00ff */
[----:B------:R-:W-:Y:S01]  /*17f40*/  SHF.R.S32.HI R28, RZ, 0x3, R28 ;  /* 0x00000003ff1c7819 */ /* 0x000fe2000001141c */
[----:B------:R-:W-:Y:S01]  /*17f50*/  IMAD R7, R3, UR5, R0 ;  /* 0x0000000503077c24 */ /* 0x000fe2000f8e0200 */
[----:B------:R-:W-:-:S03]  /*17f60*/  ULDC.64 UR4, c[0x0][0xae8] ;  /* 0x0002ba0000047ab9 */ /* 0x000fc60000000a00 */
[----:B------:R-:W-:Y:S02]  /*17f70*/  IMAD R0, R48, 0x30, R28 ;  /* 0x0000003030007824 */ /* 0x000fe400078e021c */
[----:B------:R-:W-:Y:S02]  /*17f80*/  IMAD.IADD R5, R5, 0x1, R7 ;  /* 0x0000000105057824 */ /* 0x000fe400078e0207 */
[----:B------:R-:W-:Y:S01]  /*17f90*/  IMAD.WIDE.U32 R4, R157, UR4, R4 ;  /* 0x000000049d047c25 */ /* 0x000fe2000f8e0004 */
[----:B----4-:R-:W-:-:S03]  /*17fa0*/  ISETP.NE.AND P0, PT, R25, 0x1, PT ;  /* 0x000000011900780c */ /* 0x010fc60003f05270 */
[----:B------:R-:W-:Y:S01]  /*17fb0*/  IMAD R5, R157, UR5, R5 ;  /* 0x000000059d057c24 */ /* 0x000fe2000f8e0205 */
[----:B------:R-:W-:Y:S01]  /*17fc0*/  ULDC.64 UR4, c[0x0][0xae0] ;  /* 0x0002b80000047ab9 */ /* 0x000fe20000000a00 */
[----:B------:R-:W-:-:S08]  /*17fd0*/  IMAD.WIDE.U32 R4, R27, UR6, R4 ;  /* 0x000000061b047c25 */ /* 0x000fd0000f8e0004 */
[----:B------:R-:W1:Y:S08]  /*17fe0*/  @P0 LDC R6, c[0x0][0xbec] ;  /* 0x0002fb00ff060b82 */ /* 0x000e700000000800 */
[----:B------:R-:W2:Y:S01]  /*17ff0*/  @P0 LDC R11, c[0x0][0xbf0] ;  /* 0x0002fc00ff0b0b82 */ /* 0x000ea20000000800 */
[----:B---3--:R-:W-:-:S04]  /*18000*/  IMAD.IADD R9, R29, 0x1, R0 ;  /* 0x000000011d097824 */ /* 0x008fc800078e0200 */
[----:B-1----:R-:W-:-:S04]  /*18010*/  @P0 IMAD.HI.U32 R0, R9, R6, RZ ;  /* 0x0000000609000227 */ /* 0x002fc800078e00ff */
[----:B------:R-:W-:Y:S01]  /*18020*/  IMAD.MOV.U32 R3, RZ, RZ, R9 ;  /* 0x000000ffff037224 */ /* 0x000fe200078e0009 */
[----:B--2---:R-:W-:Y:S01]  /*18030*/  @P0 SHF.R.U32.HI R3, RZ, R11, R0 ;  /* 0x0000000bff030219 */ /* 0x004fe20000011600 */
        /* <DEDUP_REMOVED lines=14> */
[C---:B------:R-:W-:Y:S01]  /*18120*/  IMAD.WIDE.U32 R20, R7.reuse, UR4, R4 ;  /* 0x0000000407147c25 */ /* 0x040fe2000f8e0004 */
        /* <DEDUP_REMOVED lines=8> */
[----:B------:R-:W1:Y:S01]  /*181b0*/  SHFL.IDX PT, R3, R7, RZ, 0x181f ;  /* 0x00181fff07037589 */ /* 0x000e6200000e0000 */
[----:B------:R-:W-:Y:S02]  /*181c0*/  IMAD R21, R24, R25, RZ ;  /* 0x0000001918157224 */ /* 0x000fe400078e02ff */
[----:B------:R-:W-:Y:S01]  /*181d0*/  IMAD.IADD R24, R28, 0x1, R29 ;  /* 0x000000011c187824 */ /* 0x000fe200078e021d */
[----:B------:R-:W2:Y:S03]  /*181e0*/  SHFL.IDX PT, R0, R20, RZ, 0x181f ;  /* 0x00181fff14007589 */ /* 0x000ea600000e0000 */
[C---:B------:R-:W-:Y:S01]  /*181f0*/  VIADD R8, R24.reuse, 0x30 ;  /* 0x0000003018087836 */ /* 0x040fe20000000000 */
[----:B------:R-:W3:Y:S01]  /*18200*/  SHFL.IDX PT, R5, R7, 0x1, 0x181f ;  /* 0x00381f0007057f89 */ /* 0x000ee200000e0000 */
[C---:B------:R-:W-:Y:S01]  /*18210*/  ISETP.GE.OR P2, PT, R24.reuse, R21, P0 ;  /* 0x000000151800720c */ /* 0x040fe20000746670 */
[----:B------:R-:W-:-:S02]  /*18220*/  VIADD R10, R24, 0x60 ;  /* 0x00000060180a7836 */ /* 0x000fc40000000000 */
[----:B------:R-:W4:Y:S01]  /*18230*/  SHFL.IDX PT, R14, R7, 0x2, 0x181f ;  /* 0x00581f00070e7f89 */ /* 0x000f2200000e0000 */
[-C--:B------:R-:W-:Y:S02]  /*18240*/  ISETP.GE.OR P3, PT, R8, R21.reuse, P0 ;  /* 0x000000150800720c */ /* 0x080fe40000766670 */
[----:B------:R-:W-:Y:S01]  /*18250*/  ISETP.GE.OR P4, PT, R10, R21, P0 ;  /* 0x000000150a00720c */ /* 0x000fe20000786670 */
[----:B------:R-:W5:Y:S04]  /*18260*/  SHFL.IDX PT, R4, R20, 0x1, 0x181f ;  /* 0x00381f0014047f89 */ /* 0x000f6800000e0000 */
[----:B------:R-:W0:Y:S02]  /*18270*/  SHFL.IDX PT, R6, R20, 0x2, 0x181f ;  /* 0x00581f0014067f89 */ /* 0x000e2400000e0000 */
[----:B-1----:R-:W-:-:S04]  /*18280*/  @!P2 LEA R10, P5, R44, R3, 0x1 ;  /* 0x000000032c0aa211 */ /* 0x002fc800078a08ff */
[C---:B--2---:R-:W-:Y:S02]  /*18290*/  @!P2 LEA.HI.X R3, R44.reuse, R0, R43, 0x1, P5 ;  /* 0x000000002c03a211 */ /* 0x044fe400028f0c2b */
[----:B------:R1:W2:Y:S01]  /*182a0*/  SHFL.IDX PT, R0, R20, 0x3, 0x181f ;  /* 0x00781f0014007f89 */ /* 0x0002a200000e0000 */
[C---:B---3--:R-:W-:Y:S02]  /*182b0*/  @!P3 LEA R8, P1, R44.reuse, R5, 0x1 ;  /* 0x000000052c08b211 */ /* 0x048fe400078208ff */
[----:B------:R-:W-:Y:S01]  /*182c0*/  @!P2 IMAD.MOV.U32 R11, RZ, RZ, R3 ;  /* 0x000000ffff0ba224 */ /* 0x000fe200078e0003 */
[----:B----4-:R-:W-:-:S04]  /*182d0*/  @!P4 LEA R25, P5, R44, R14, 0x1 ;  /* 0x0000000e2c19c211 */ /* 0x010fc800078a08ff */
[----:B------:R1:W-:Y:S01]  /*182e0*/  @!P2 ST.E.128 desc[UR42][R10.64], RZ ;  /* 0x000000ff0a00a985 */ /* 0x0003e2000c101d2a */
[C---:B-----5:R-:W-:Y:S01]  /*182f0*/  @!P3 LEA.HI.X R9, R44.reuse, R4, R43, 0x1, P1 ;  /* 0x000000042c09b211 */ /* 0x060fe200008f0c2b */
[----:B------:R-:W-:Y:S02]  /*18300*/  @!P4 IMAD.MOV.U32 R4, RZ, RZ, R25 ;  /* 0x000000ffff04c224 */ /* 0x000fe400078e0019 */
[----:B------:R1:W3:Y:S01]  /*18310*/  SHFL.IDX PT, R14, R7, 0x3, 0x181f ;  /* 0x00781f00070e7f89 */ /* 0x0002e200000e0000 */
[----:B0-----:R-:W-:-:S03]  /*18320*/  @!P4 LEA.HI.X R5, R44, R6, R43, 0x1, P5 ;  /* 0x000000062c05c211 */ /* 0x001fc600028f0c2b */
[----:B------:R1:W-:Y:S04]  /*18330*/  @!P3 ST.E.128 desc[UR42][R8.64], RZ ;  /* 0x000000ff0800b985 */ /* 0x0003e8000c101d2a */
[----:B------:R1:W-:Y:S02]  /*18340*/  @!P4 ST.E.128 desc[UR42][R4.64], RZ ;  /* 0x000000ff0400c985 */ /* 0x0003e4000c101d2a */
.L_x_14790:
[----:B------:R-:W-:-:S05]  /*18350*/  VIADD R24, R24, 0x90 ;  /* 0x0000009018187836 */ /* 0x000fca0000000000 */
[----:B------:R-:W-:-:S13]  /*18360*/  ISETP.GE.OR P0, PT, R24, R21, P0 ;  /* 0x000000151800720c */ /* 0x000fda0000706670 */
[----:B---3--:R-:W-:-:S04]  /*18370*/  @!P0 LEA R14, P1, R44, R14, 0x1 ;  /* 0x0000000e2c0e8211 */ /* 0x008fc800078208ff */
[----:B--2---:R-:W-:-:S05]  /*18380*/  @!P0 LEA.HI.X R15, R44, R0, R43, 0x1, P1 ;  /* 0x000000002c0f8211 */ /* 0x004fca00008f0c2b */
[----:B------:R0:W-:Y:S04]  /*18390*/  @!P0 ST.E.128 desc[UR42][R14.64], RZ ;  /* 0x000000ff0e008985 */ /* 0x0001e8000c101d2a */
.L_x_14567:
[----:B------:R-:W-:Y:S05]  /*183a0*/  BSYNC B0 ;  /* 0x0000000000007941 */ /* 0x000fea0003800000 */
.L_x_14562:
[----:B------:R-:W-:Y:S02]  /*183b0*/  ULDC UR4, c[0x0][0xc3c] ;  /* 0x00030f0000047ab9 */ /* 0x000fe40000000800 */
[----:B------:R-:W-:-:S13]  /*183c0*/  ISETP.GE.AND P0, PT, R35, UR4, PT ;  /* 0x0000000423007c0c */ /* 0x000fda000bf06270 */
[----:B------:R-:W-:Y:S05]  /*183d0*/  @!P0 BRA `(.L_x_14576) ;  /* 0xfffffe8c000c8947 */ /* 0x000fea000383ffff */
[----:B------:R-:W-:Y:S05]  /*183e0*/  BRA `(.L_x_14360) ;  /* 0x0000007c00d07947 */ /* 0x000fea0003800000 */
.L_x_14358:
        /* <DEDUP_REMOVED lines=16> */
.L_x_14577:
        /* <DEDUP_REMOVED lines=44> */
.L_x_14581:
        /* <DEDUP_REMOVED lines=37> */
.L_x_14579:
        /* <DEDUP_REMOVED lines=13> */
.L_x_14582:
        /* <DEDUP_REMOVED lines=62> */
.L_x_14583:
        /* <DEDUP_REMOVED lines=62> */
.L_x_14584:
[----:B------:R-:W-:-:S05]  /*19290*/  LOP3.LUT R2, RZ, R2, RZ, 0x33, !PT ;  /* 0x00000002ff027212 */ /* 0x000fca00078e33ff */
[----:B------:R-:W-:Y:S01]  /*192a0*/  IMAD.IADD R25, R25, 0x1, R2 ;  /* 0x0000000119197824 */ /* 0x000fe200078e0202 */
[----:B------:R-:W-:Y:S06]  /*192b0*/  BRA `(.L_x_14585) ;  /* 0x00000000000c7947 */ /* 0x000fec0003800000 */
.L_x_14580:
[----:B------:R-:W-:Y:S02]  /*192c0*/  IMAD.MOV.U32 R25, RZ, RZ, RZ ;  /* 0x000000ffff197224 */ /* 0x000fe400078e00ff */
[----:B------:R-:W-:Y:S02]  /*192d0*/  IMAD.U32 R24, RZ, RZ, UR6 ;  /* 0x00000006ff187e24 */ /* 0x000fe4000f8e00ff */
[----:B------:R-:W-:-:S07]  /*192e0*/  IMAD.MOV.U32 R26, RZ, RZ, RZ ;  /* 0x000000ffff1a7224 */ /* 0x000fce00078e00ff */
.L_x_14585:
[----:B------:R-:W-:-:S13]  /*192f0*/  ISETP.NE.AND P0, PT, R0, RZ, PT ;  /* 0x000000ff0000720c */ /* 0x000fda0003f05270 */
[----:B------:R-:W0:Y:S01]  /*19300*/  @!P0 S2R R3, SR_CgaCtaId ;  /* 0x0000000000038919 */ /* 0x000e220000008800 */
[----:B------:R-:W-:-:S04]  /*19310*/  @!P0 MOV R0, 0x400 ;  /* 0x0000040000008802 */ /* 0x000fc80000000f00 */
[----:B0-----:R-:W-:-:S05]  /*19320*/  @!P0 LEA R0, R3, R0, 0x18 ;  /* 0x0000000003008211 */ /* 0x001fca00078ec0ff */
[----:B------:R1:W-:Y:S01]  /*19330*/  @!P0 STS.128 [R0+0x168d0], R24 ;  /* 0x0168d01800008388 */ /* 0x0003e20000000c00 */
[----:B------:R-:W-:Y:S06]  /*19340*/  BAR.ARV 0x5, 0x200 ;  /* 0x0148000000007b1d */ /* 0x000fec0000002000 */
.L_x_14578:
        /* <DEDUP_REMOVED lines=11> */
[----:B------:R-:W-:Y:S01]  /*19400*/  STL [R1+0x40], RZ ;  /* 0x000040ff01007387 */ /* 0x000fe20000100800 */
        /* <DEDUP_REMOVED lines=15> */
[----:B------:R-:W-:Y:S01]  /*19500*/  SHF.R.U32.HI R3, RZ, 0x3, R5 ;  /* 0x00000003ff037819 */ /* 0x000fe20000011605 */
[----:B------:R-:W-:-:S03]  /*19510*/  IMAD.MOV.U32 R5, RZ, RZ, 0x1 ;  /* 0x00000001ff057424 */ /* 0x000fc600078e00ff */
[----:B------:R-:W-:Y:S01]  /*19520*/  LOP3.LUT R2, R2, 0x70, RZ, 0xc0, !PT ;  /* 0x0000007002027812 */ /* 0x000fe200078ec0ff */
[----:B0-----:R-:W-:Y:S01]  /*19530*/  IMAD R0, R4, 0x2, R16 ;  /* 0x0000000204007824 */ /* 0x001fe200078e0210 */
[----:B------:R0:W-:Y:S02]  /*19540*/  STL [R1], R5 ;  /* 0x0000000501007387 */ /* 0x0001e40000100800 */
[----:B------:R-:W-:Y:S02]  /*19550*/  LOP3.LUT R2, R3, R2, RZ, 0xfc, !PT ;  /* 0x0000000203027212 */ /* 0x000fe400078efcff */
[----:B------:R0:W-:Y:S05]  /*19560*/  STL [R1+0x24], R0 ;  /* 0x0000240001007387 */ /* 0x0001ea0000100800 */
.L_x_14699:
        /* <DEDUP_REMOVED lines=50> */
.L_x_14587:
[----:B------:R-:W-:Y:S01]  /*19890*/  ULDC.64 UR4, c[0x0][0xa20] ;  /* 0x0002880000047ab9 */ /* 0x000fe20000000a00 */
[C---:B0-----:R-:W-:Y:S02]  /*198a0*/  LOP3.LUT R0, R26.reuse, 0xff000000, RZ, 0xc0, !PT ;  /* 0xff0000001a007812 */ /* 0x041fe400078ec0ff */
[----:B------:R-:W-:Y:S02]  /*198b0*/  ISETP.NE.U32.AND P0, PT, RZ, UR4, PT ;  /* 0x00000004ff007c0c */ /* 0x000fe4000bf05070 */
[----:B------:R-:W-:Y:S02]  /*198c0*/  SHF.R.U32.HI R0, RZ, 0x8, R0 ;  /* 0x00000008ff007819 */ /* 0x000fe40000011600 */
[----:B------:R-:W-:Y:S02]  /*198d0*/  ISETP.NE.AND.EX P0, PT, RZ, UR5, PT, P0 ;  /* 0x00000005ff007c0c */ /* 0x000fe4000bf05300 */
[C---:B------:R-:W-:Y:S02]  /*198e0*/  LOP3.LUT R4, R26.reuse, 0xff0000, RZ, 0xc0, !PT ;  /* 0x00ff00001a047812 */ /* 0x040fe400078ec0ff */
[----:B------:R-:W-:-:S02]  /*198f0*/  LOP3.LUT R17, R26, 0xffff, RZ, 0xc0, !PT ;  /* 0x0000ffff1a117812 */ /* 0x000fc400078ec0ff */
[----:B------:R-:W-:-:S07]  /*19900*/  LEA.HI R0, R4, R0, RZ, 0x10 ;  /* 0x0000000004007211 */ /* 0x000fce00078f80ff */
[----:B------:R-:W-:Y:S05]  /*19910*/  @!P0 BRA `(.L_x_14588) ;  /* 0x0000000000108947 */ /* 0x000fea0003800000 */
[----:B------:R-:W0:Y:S02]  /*19920*/  LDC.64 R4, c[0x0][0xa20] ;  /* 0x00028800ff047b82 */ /* 0x000e240000000a00 */
[----:B0-----:R-:W-:-:S05]  /*19930*/  IMAD.WIDE R4, R27, 0x4, R4 ;  /* 0x000000041b047825 */ /* 0x001fca00078e0204 */
[----:B------:R0:W5:Y:S01]  /*19940*/  LDG.E R7, desc[UR42][R4.64] ;  /* 0x0000002a04077981 */ /* 0x000162000c1e1900 */
[----:B------:R-:W-:Y:S05]  /*19950*/  BRA `(.L_x_14589) ;  /* 0x0000000000247947 */ /* 0x000fea0003800000 */
.L_x_14588:
        /* <DEDUP_REMOVED lines=9> */
.L_x_14589:
[----:B0-----:R-:W2:Y:S04]  /*199f0*/  @P1 LDG.E R4, desc[UR42][R2.64] ;  /* 0x0000002a02041981 */ /* 0x001ea8000c1e1900 */
[----:B------:R0:W2:Y:S01]  /*19a00*/  @P1 LDG.E R5, desc[UR42][R2.64+0x4] ;  /* 0x0000042a02051981 */ /* 0x0000a2000c1e1900 */
[----:B------:R-:W-:Y:S02]  /*19a10*/  IMAD R25, R25, 0xc0, RZ ;  /* 0x000000c019197824 */ /* 0x000fe400078e02ff */
[----:B-----5:R-:W-:Y:S02]  /*19a20*/  IMAD.IADD R7, R7, 0x1, -R10 ;  /* 0x0000000107077824 */ /* 0x020fe400078e0a0a */
[----:B------:R-:W-:Y:S01]  /*19a30*/  VIADD R9, R25, 0xbf ;  /* 0x000000bf19097836 */ /* 0x000fe20000000000 */
[----:B0-----:R-:W0:Y:S02]  /*19a40*/  LDC R2, c[0x0][0x448] ;  /* 0x00011200ff027b82 */ /* 0x001e240000000800 */
[----:B0-----:R-:W-:-:S13]  /*19a50*/  ISETP.NE.AND P2, PT, R2, 0x1, PT ;  /* 0x000000010200780c */ /* 0x001fda0003f45270 */
[----:B------:R-:W0:Y:S08]  /*19a60*/  @P2 LDC R3, c[0x0][0x44c] ;  /* 0x00011300ff032b82 */ /* 0x000e300000000800 */
[----:B------:R-:W3:Y:S01]  /*19a70*/  @P2 LDC R2, c[0x0][0x450] ;  /* 0x00011400ff022b82 */ /* 0x000ee20000000800 */
[----:B0-----:R-:W-:-:S05]  /*19a80*/  @P2 IMAD.HI.U32 R3, R9, R3, RZ ;  /* 0x0000000309032227 */ /* 0x001fca00078e00ff */
[----:B---3--:R-:W-:Y:S01]  /*19a90*/  @P2 SHF.R.U32.HI R9, RZ, R2, R3 ;  /* 0x00000002ff092219 */ /* 0x008fe20000011603 */
[----:B--2---:R-:W-:-:S04]  /*19aa0*/  @P1 IMAD.IADD R8, R5, 0x1, -R4 ;  /* 0x0000000105081824 */ /* 0x004fc800078e0a04 */
[----:B------:R-:W-:-:S04]  /*19ab0*/  IMAD.IADD R12, R7, 0x1, R8 ;  /* 0x00000001070c7824 */ /* 0x000fc800078e0208 */
[C---:B------:R-:W-:Y:S01]  /*19ac0*/  VIADD R21, R12.reuse, 0x7f ;  /* 0x0000007f0c157836 */ /* 0x040fe20000000000 */
[----:B------:R0:W-:Y:S01]  /*19ad0*/  STL [R1+0x14], R12 ;  /* 0x0000140c01007387 */ /* 0x0001e20000100800 */
[----:B------:R-:W-:-:S03]  /*19ae0*/  IADD3 R10, R12, 0x1, -R13 ;  /* 0x000000010c0a7810 */ /* 0x000fc60007ffe80d */
[----:B------:R-:W-:Y:S02]  /*19af0*/  SHF.R.S32.HI R2, RZ, 0x1f, R21 ;  /* 0x0000001fff027819 */ /* 0x000fe40000011415 */
[----:B------:R-:W-:Y:S02]  /*19b00*/  IMAD.IADD R9, R10, 0x1, R9 ;  /* 0x000000010a097824 */ /* 0x000fe400078e0209 */
        /* <DEDUP_REMOVED lines=17> */
.L_x_14592:
[----:B------:R-:W-:-:S13]  /*19c20*/  ISETP.NE.AND P0, PT, R3, 0x1, PT ;  /* 0x000000010300780c */ /* 0x000fda0003f05270 */
[----:B------:R-:W0:Y:S02]  /*19c30*/  @P0 LDC.64 R4, c[0x0][0x9e8] ;  /* 0x00027a00ff040b82 */ /* 0x000e240000000a00 */
[----:B0-----:R-:W-:-:S05]  /*19c40*/  @P0 IMAD.HI.U32 R4, R11, R4, RZ ;  /* 0x000000040b040227 */ /* 0x001fca00078e00ff */
[----:B------:R-:W-:-:S07]  /*19c50*/  @P0 SHF.R.U32.HI R11, RZ, R5, R4 ;  /* 0x00000005ff0b0219 */ /* 0x000fce0000011604 */
.L_x_14593:
[----:B------:R-:W-:Y:S05]  /*19c60*/  BSYNC B0 ;  /* 0x0000000000007941 */ /* 0x000fea0003800000 */
.L_x_14591:
[----:B------:R-:W-:-:S05]  /*19c70*/  IMAD R11, R11, R3, R3 ;  /* 0x000000030b0b7224 */ /* 0x000fca00078e0203 */
[----:B------:R-:W-:-:S07]  /*19c80*/  VIMNMX R2, R2, R11, PT ;  /* 0x0000000b02027248 */ /* 0x000fce0003fe0100 */
.L_x_14590:
        /* <DEDUP_REMOVED lines=25> */
.L_x_14596:
[----:B------:R-:W-:-:S13]  /*19e20*/  ISETP.NE.AND P0, PT, R3, 0x1, PT ;  /* 0x000000010300780c */ /* 0x000fda0003f05270 */
[----:B------:R-:W0:Y:S02]  /*19e30*/  @P0 LDC.64 R4, c[0x0][0x9e8] ;  /* 0x00027a00ff040b82 */ /* 0x000e240000000a00 */
[----:B0-----:R-:W-:-:S05]  /*19e40*/  @P0 IMAD.HI.U32 R4, R11, R4, RZ ;  /* 0x000000040b040227 */ /* 0x001fca00078e00ff */
[----:B------:R-:W-:-:S07]  /*19e50*/  @P0 SHF.R.U32.HI R11, RZ, R5, R4 ;  /* 0x00000005ff0b0219 */ /* 0x000fce0000011604 */
.L_x_14597:
[----:B------:R-:W-:Y:S05]  /*19e60*/  BSYNC B0 ;  /* 0x0000000000007941 */ /* 0x000fea0003800000 */
.L_x_14595:
[----:B------:R-:W-:-:S05]  /*19e70*/  IMAD R3, R11, R3, RZ ;  /* 0x000000030b037224 */ /* 0x000fca00078e02ff */
[----:B------:R-:W-:-:S07]  /*19e80*/  VIMNMX R2, R2, R3, !PT ;  /* 0x0000000302027248 */ /* 0x000fce0007fe0100 */
.L_x_14594:
        /* <DEDUP_REMOVED lines=40> */
.L_x_14599:
[----:B------:R-:W-:Y:S05]  /*1a110*/  BSYNC B0 ;  /* 0x0000000000007941 */ /* 0x000fea0003800000 */
.L_x_14598:
        /* <DEDUP_REMOVED lines=24> */
.L_x_14793:
[----:B--2---:R-:W-:Y:S02]  /*1a2a0*/  ISETP.NE.AND P0, PT, R14, RZ, PT ;  /* 0x000000ff0e00720c */ /* 0x004fe40003f05270 */
[----:B------:R-:W-:-:S11]  /*1a2b0*/  PLOP3.LUT P6, PT, PT, PT, PT, 0x8, 0x0 ;  /* 0x000000000000781c */ /* 0x000fd60003fce170 */
[----:B------:R-:W-:Y:S05]  /*1a2c0*/  @P0 BRA `(.L_x_14603) ;  /* 0x00000000000c0947 */ /* 0x000fea0003800000 */
[----:B------:R-:W-:-:S03]  /*1a2d0*/  UMOV UR4, 0xffffffff ;  /* 0xffffffff00047882 */ /* 0x000fc60000000000 */
[----:B------:R-:W-:Y:S05]  /*1a2e0*/  BRA.DIV UR4, `(.L_x_14604) ;  /* 0x0000008204387947 */ /* 0x000fea000b800000 */
[----:B------:R-:W-:-:S13]  /*1a2f0*/  ELECT P6, URZ, PT ;  /* 0x00000000003f782f */ /* 0x000fda00038c0000 */
.L_x_14603:
        /* <DEDUP_REMOVED lines=9> */
.L_x_14796:
[----:B------:R-:W-:Y:S05]  /*1a390*/  BSYNC B1 ;  /* 0x0000000000017941 */ /* 0x000fea0003800000 */
.L_x_14605:
        /* <DEDUP_REMOVED lines=11> */
.L_x_14797:
[----:B------:R-:W-:Y:S05]  /*1a450*/  BSYNC B2 ;  /* 0x0000000000027941 */ /* 0x000fea0003800000 */
.L_x_14609:
        /* <DEDUP_REMOVED lines=9> */
.L_x_14612:
[----:B------:R-:W-:Y:S05]  /*1a4f0*/  BSYNC B2 ;  /* 0x0000000000027941 */ /* 0x000fea0003800000 */
.L_x_14611:
[----:B-1----:R-:W-:Y:S01]  /*1a500*/  IMAD.MOV.U32 R13, RZ, RZ, RZ ;  /* 0x000000ffff0d7224 */ /* 0x002fe200078e00ff */
        /* <DEDUP_REMOVED lines=9> */
[----:B------:R-:W-:Y:S01]  /*1a5a0*/  IMAD.SHL.U32 R12, R29, 0x2000, RZ ;  /* 0x000020001d0c7824 */ /* 0x000fe200078e00ff */
[----:B------:R-:W-:Y:S01]  /*1a5b0*/  UMOV UR7, 0x12f00000 ;  /* 0x12f0000000077882 */ /* 0x000fe20000000000 */
[----:B------:R-:W-:-:S08]  /*1a5c0*/  VIADD R11, R5, 0x16890 ;  /* 0x00016890050b7836 */ /* 0x000fd00000000000 */
.L_x_14613:
        /* <DEDUP_REMOVED lines=13> */
.L_x_14798:
[----:B------:R-:W-:Y:S05]  /*1a6a0*/  BSYNC B2 ;  /* 0x0000000000027941 */ /* 0x000fea0003800000 */
.L_x_14614:
        /* <DEDUP_REMOVED lines=11> */
.L_x_14617:
[----:B------:R-:W-:Y:S05]  /*1a760*/  BSYNC B2 ;  /* 0x0000000000027941 */ /* 0x000fea0003800000 */
.L_x_14616:
        /* <DEDUP_REMOVED lines=9> */
.L_x_14618:
        /* <DEDUP_REMOVED lines=10> */
.L_x_14608:
[----:B------:R-:W-:Y:S05]  /*1a8a0*/  BSYNC B1 ;  /* 0x0000000000017941 */ /* 0x000fea0003800000 */
.L_x_14607:
        /* <DEDUP_REMOVED lines=11> */
.L_x_14631:
[----:B------:R-:W-:Y:S05]  /*1a960*/  YIELD ;  /* 0x0000000000007946 */ /* 0x000fea0003800000 */
[----:B------:R-:W-:Y:S04]  /*1a970*/  BSSY B1, `(.L_x_14619) ;  /* 0x000004d000017945 */ /* 0x000fe80003800000 */
[----:B--2---:R-:W-:Y:S05]  /*1a980*/  @!P6 BRA `(.L_x_14620) ;  /* 0x00000004002ce947 */ /* 0x004fea0003800000 */
[----:B0-----:R-:W2:Y:S01]  /*1a990*/  LDL R7, [R1+0x4] ;  /* 0x0000040001077983 */ /* 0x001ea20000100800 */
[----:B------:R-:W0:Y:S02]  /*1a9a0*/  S2R R5, SR_TID.X ;  /* 0x0000000000057919 */ /* 0x000e240000002100 */
[----:B0-----:R-:W-:Y:S01]  /*1a9b0*/  LOP3.LUT R8, R5, 0x7f, RZ, 0xc0, !PT ;  /* 0x0000007f05087812 */ /* 0x001fe200078ec0ff */
[----:B------:R-:W-:Y:S01]  /*1a9c0*/  IMAD R5, R29, 0x8, R16 ;  /* 0x000000081d057824 */ /* 0x000fe200078e0210 */
[----:B------:R-:W-:Y:S02]  /*1a9d0*/  BSSY B2, `(.L_x_14621) ;  /* 0x0000005000027945 */ /* 0x000fe40003800000 */
[----:B------:R-:W-:Y:S02]  /*1a9e0*/  ISETP.NE.AND P2, PT, R8, RZ, PT ;  /* 0x000000ff0800720c */ /* 0x000fe40003f45270 */
[----:B--2---:R-:W-:-:S04]  /*1a9f0*/  SHF.L.U32 R7, R7, 0x1f, RZ ;  /* 0x0000001f07077819 */ /* 0x004fc800000006ff */
[----:B------:R-:W0:Y:S02]  /*1aa00*/  SYNCS.PHASECHK.TRANS64.TRYWAIT P1, [R5+URZ+0x168a0], R7 ;  /* 0x0168a007050075a7 */ /* 0x000e24000802017f */
[----:B0-----:R-:W-:Y:S05]  /*1aa10*/  @!P1 BRA `(.L_x_14622) ;  /* 0x0000007800c89947 */ /* 0x001fea0003800000 */
.L_x_14799:
[----:B------:R-:W-:Y:S05]  /*1aa20*/  BSYNC B2 ;  /* 0x0000000000027941 */ /* 0x000fea0003800000 */
.L_x_14621:
        /* <DEDUP_REMOVED lines=9> */
.L_x_14624:
[----:B------:R-:W-:Y:S05]  /*1aac0*/  BSYNC B2 ;  /* 0x0000000000027941 */ /* 0x000fea0003800000 */
.L_x_14623:
        /* <DEDUP_REMOVED lines=11> */
.L_x_14625:
        /* <DEDUP_REMOVED lines=13> */
.L_x_14800:
[----:B------:R-:W-:Y:S05]  /*1ac50*/  BSYNC B2 ;  /* 0x0000000000027941 */ /* 0x000fea0003800000 */
.L_x_14626:
        /* <DEDUP_REMOVED lines=11> */
.L_x_14629:
[----:B------:R-:W-:Y:S05]  /*1ad10*/  BSYNC B2 ;  /* 0x0000000000027941 */ /* 0x000fea0003800000 */
.L_x_14628:
[----:B------:R-:W-:Y:S01]  /*1ad20*/  R2UR UR10, R13 ;  /* 0x000000000d0a72ca */ /* 0x000fe200000e0000 */
[----:B------:R-:W-:Y:S01]  /*1ad30*/  UIADD3 UR4, UP0, UR40, 0x670, URZ ;  /* 0x0000067028047890 */ /* 0x000fe2000ff1e03f */
[----:B------:R-:W-:Y:S01]  /*1ad40*/  R2UR UR6, R14 ;  /* 0x000000000e0672ca */ /* 0x000fe200000e0000 */
[----:B------:R-:W-:Y:S01]  /*1ad50*/  VIADD R8, R8, 0x400 ;  /* 0x0000040008087836 */ /* 0x000fe20000000000 */
[----:B------:R-:W-:Y:S01]  /*1ad60*/  R2UR UR7, R15 ;  /* 0x000000000f0772ca */ /* 0x000fe200000e0000 */
[----:B01----:R-:W-:Y:S01]  /*1ad70*/  VIADD R5, R5, 0x168b0 ;  /* 0x000168b005057836 */ /* 0x003fe20000000000 */
[----:B------:R-:W-:Y:S01]  /*1ad80*/  PLOP3.LUT P1, PT, PT, PT, PT, 0x80, 0x0 ;  /* 0x000000000000781c */ /* 0x000fe20003f2f070 */
[----:B------:R-:W-:-:S12]  /*1ad90*/  UIADD3.X UR5, URZ, UR41, URZ, UP0, !UPT ;  /* 0x000000293f057290 */ /* 0x000fd800087fe43f */
.L_x_14630:
        /* <DEDUP_REMOVED lines=10> */
.L_x_14620:
[----:B------:R-:W-:Y:S05]  /*1ae40*/  BSYNC B1 ;  /* 0x0000000000017941 */ /* 0x000fea0003800000 */
.L_x_14619:
[----:B0-----:R-:W2:Y:S01]  /*1ae50*/  LDL.LU R7, [R1+0x4] ;  /* 0x0000040001077983 */ /* 0x001ea20000300800 */
        /* <DEDUP_REMOVED lines=9> */
.L_x_14601:
[----:B------:R-:W-:Y:S05]  /*1aef0*/  BSYNC B0 ;  /* 0x0000000000007941 */ /* 0x000fea0003800000 */
.L_x_14600:
        /* <DEDUP_REMOVED lines=16> */
[----:B------:R-:W-:-:S11]  /*1b000*/  VIADD R6, R10, 0xffffffff ;  /* 0xffffffff0a067836 */ /* 0x000fd60000000000 */
[----:B------:R-:W-:Y:S05]  /*1b010*/  @P0 BRA `(.L_x_14634) ;  /* 0x00000000001c0947 */ /* 0x000fea0003800000 */
[----:B------:R-:W-:Y:S01]  /*1b020*/  ISETP.NE.AND P0, PT, R3, 0x1, PT ;  /* 0x000000010300780c */ /* 0x000fe20003f05270 */
[----:B------:R-:W-:-:S12]  /*1b030*/  IMAD.MOV R6, RZ, RZ, -R10 ;  /* 0x000000ffff067224 */ /* 0x000fd800078e0a0a */
[----:B------:R-:W3:Y:S02]  /*1b040*/  @P0 LDC.64 R4, c[0x0][0x9e8] ;  /* 0x00027a00ff040b82 */ /* 0x000ee40000000a00 */
[----:B---3--:R-:W-:-:S05]  /*1b050*/  @P0 IMAD.HI.U32 R4, R6, R4, RZ ;  /* 0x0000000406040227 */ /* 0x008fca00078e00ff */
[----:B------:R-:W-:-:S04]  /*1b060*/  @P0 SHF.R.U32.HI R6, RZ, R5, R4 ;  /* 0x00000005ff060219 */ /* 0x000fc80000011604 */
[----:B------:R-:W-:Y:S01]  /*1b070*/  LOP3.LUT R6, RZ, R6, RZ, 0x33, !PT ;  /* 0x00000006ff067212 */ /* 0x000fe200078e33ff */
[----:B------:R-:W-:Y:S06]  /*1b080*/  BRA `(.L_x_14635) ;  /* 0x0000000000107947 */ /* 0x000fec0003800000 */
.L_x_14634:
[----:B------:R-:W-:-:S13]  /*1b090*/  ISETP.NE.AND P0, PT, R3, 0x1, PT ;  /* 0x000000010300780c */ /* 0x000fda0003f05270 */
[----:B------:R-:W3:Y:S02]  /*1b0a0*/  @P0 LDC.64 R4, c[0x0][0x9e8] ;  /* 0x00027a00ff040b82 */ /* 0x000ee40000000a00 */
[----:B---3--:R-:W-:-:S05]  /*1b0b0*/  @P0 IMAD.HI.U32 R4, R6, R4, RZ ;  /* 0x0000000406040227 */ /* 0x008fca00078e00ff */
[----:B------:R-:W-:-:S07]  /*1b0c0*/  @P0 SHF.R.U32.HI R6, RZ, R5, R4 ;  /* 0x00000005ff060219 */ /* 0x000fce0000011604 */
.L_x_14635:
[----:B------:R-:W-:Y:S05]  /*1b0d0*/  BSYNC B0 ;  /* 0x0000000000007941 */ /* 0x000fea0003800000 */
.L_x_14633:
[----:B------:R-:W-:-:S05]  /*1b0e0*/  IMAD R6, R6, R3, R3 ;  /* 0x0000000306067224 */ /* 0x000fca00078e0203 */
[----:B------:R-:W-:-:S07]  /*1b0f0*/  VIMNMX R2, R2, R6, PT ;  /* 0x0000000602027248 */ /* 0x000fce0003fe0100 */
.L_x_14632:
[----:B------:R-:W-:Y:S01]  /*1b100*/  VIADD R2, R2, 0x7f ;  /* 0x0000007f02027836 */ /* 0x000fe20000000000 */
[----:B------:R-:W-:Y:S01]  /*1b110*/  ULDC UR4, c[0x0][0x9dc] ;  /* 0x0002770000047ab9 */ /* 0x000fe20000000800 */
[----:B------:R-:W-:-:S03]  /*1b120*/  IMAD.MOV.U32 R5, RZ, RZ, R25 ;  /* 0x000000ffff057224 */ /* 0x000fc600078e0019 */
[----:B------:R-:W-:-:S04]  /*1b130*/  SHF.R.S32.HI R4, RZ, 0x1f, R2 ;  /* 0x0000001fff047819 */ /* 0x000fc80000011402 */
[----:B------:R-:W-:Y:S02]  /*1b140*/  LEA.HI R4, R4, R2, RZ, 0x7 ;  /* 0x0000000204047211 */ /* 0x000fe400078f38ff */
[----:B------:R-:W3:Y:S02]  /*1b150*/  @P1 LDC R2, c[0x0][0x450] ;  /* 0x00011400ff021b82 */ /* 0x000ee40000000800 */
[----:B------:R-:W-:-:S04]  /*1b160*/  SHF.R.S32.HI R4, RZ, 0x7, R4 ;  /* 0x00000007ff047819 */ /* 0x000fc80000011404 */
[----:B------:R-:W-:Y:S02]  /*1b170*/  VIMNMX R21, R21, R4, PT ;  /* 0x0000000415157248 */ /* 0x000fe40003fe0100 */
[----:B------:R-:W4:Y:S02]  /*1b180*/  @P1 LDC R4, c[0x0][0x44c] ;  /* 0x00011300ff041b82 */ /* 0x000f240000000800 */
[----:B----4-:R-:W-:-:S05]  /*1b190*/  @P1 IMAD.HI.U32 R4, R25, R4, RZ ;  /* 0x0000000419041227 */ /* 0x010fca00078e00ff */
        /* <DEDUP_REMOVED lines=9> */
[----:B------:R-:W3:Y:S02]  /*1b230*/  @P0 LDC.64 R4, c[0x0][0x9e8] ;  /* 0x00027a00ff040b82 */ /* 0x000ee40000000a00 */
[----:B---3--:R-:W-:-:S05]  /*1b240*/  @P0 IMAD.HI.U32 R4, R6, R4, RZ ;  /* 0x0000000406040227 */ /* 0x008fca00078e00ff */
[----:B------:R-:W-:-:S04]  /*1b250*/  @P0 SHF.R.U32.HI R6, RZ, R5, R4 ;  /* 0x00000005ff060219 */ /* 0x000fc80000011604 */
[----:B------:R-:W-:Y:S01]  /*1b260*/  LOP3.LUT R6, RZ, R6, RZ, 0x33, !PT ;  /* 0x00000006ff067212 */ /* 0x000fe200078e33ff */
[----:B------:R-:W-:Y:S06]  /*1b270*/  BRA `(.L_x_14639) ;  /* 0x0000000000107947 */ /* 0x000fec0003800000 */
.L_x_14638:
[----:B------:R-:W-:-:S13]  /*1b280*/  ISETP.NE.AND P0, PT, R3, 0x1, PT ;  /* 0x000000010300780c */ /* 0x000fda0003f05270 */
[----:B------:R-:W3:Y:S02]  /*1b290*/  @P0 LDC.64 R4, c[0x0][0x9e8] ;  /* 0x00027a00ff040b82 */ /* 0x000ee40000000a00 */
[----:B---3--:R-:W-:-:S05]  /*1b2a0*/  @P0 IMAD.HI.U32 R4, R6, R4, RZ ;  /* 0x0000000406040227 */ /* 0x008fca00078e00ff */
[----:B------:R-:W-:-:S07]  /*1b2b0*/  @P0 SHF.R.U32.HI R6, RZ, R5, R4 ;  /* 0x00000005ff060219 */ /* 0x000fce0000011604 */
.L_x_14639:
[----:B------:R-:W-:Y:S05]  /*1b2c0*/  BSYNC B0 ;  /* 0x0000000000007941 */ /* 0x000fea0003800000 */
.L_x_14637:
[----:B------:R-:W-:-:S05]  /*1b2d0*/  IMAD R3, R6, R3, RZ ;  /* 0x0000000306037224 */ /* 0x000fca00078e02ff */
[----:B------:R-:W-:-:S07]  /*1b2e0*/  VIMNMX R2, R2, R3, !PT ;  /* 0x0000000302027248 */ /* 0x000fce0007fe0100 */
.L_x_14636:
[----:B------:R-:W-:Y:S01]  /*1b2f0*/  ISETP.NE.AND P1, PT, R0, RZ, PT ;  /* 0x000000ff0000720c */ /* 0x000fe20003f25270 */
[----:B------:R-:W-:Y:S01]  /*1b300*/  BSSY B0, `(.L_x_14640) ;  /* 0x0000024000007945 */ /* 0x000fe20003800000 */
[----:B------:R-:W-:-:S04]  /*1b310*/  SHF.R.S32.HI R3, RZ, 0x1f, R2 ;  /* 0x0000001fff037819 */ /* 0x000fc80000011402 */
[----:B------:R-:W-:Y:S01]  /*1b320*/  LEA.HI R3, R3, R2, RZ, 0x7 ;  /* 0x0000000203037211 */ /* 0x000fe200078f38ff */
[----:B------:R-:W-:-:S03]  /*1b330*/  IMAD.MOV.U32 R2, RZ, RZ, RZ ;  /* 0x000000ffff027224 */ /* 0x000fc600078e00ff */
[----:B------:R-:W-:-:S03]  /*1b340*/  SHF.R.S32.HI R3, RZ, 0x7, R3 ;  /* 0x00000007ff037819 */ /* 0x000fc60000011403 */
[----:B------:R-:W3:Y:S01]  /*1b350*/  @!P1 LDC R0, c[0x0][0x9f0] ;  /* 0x00027c00ff009b82 */ /* 0x000ee20000000800 */
[----:B------:R-:W-:-:S04]  /*1b360*/  VIMNMX R4, RZ, R3, !PT ;  /* 0x00000003ff047248 */ /* 0x000fc80007fe0100 */
[----:B------:R-:W-:-:S13]  /*1b370*/  ISETP.GT.AND P0, PT, R21, R4, PT ;  /* 0x000000041500720c */ /* 0x000fda0003f04270 */
[----:B------:R-:W-:Y:S05]  /*1b380*/  @!P0 BRA `(.L_x_14641) ;  /* 0x00000000006c8947 */ /* 0x000fea0003800000 */
[-C--:B---3--:R-:W-:Y:S02]  /*1b390*/  IABS R5, R0.reuse ;  /* 0x0000000000057213 */ /* 0x088fe40000000000 */
[----:B0-2---:R-:W-:Y:S02]  /*1b3a0*/  IABS R7, R0 ;  /* 0x0000000000077213 */ /* 0x005fe40000000000 */
        /* <DEDUP_REMOVED lines=25> */
.L_x_14641:
[----:B------:R-:W-:Y:S05]  /*1b540*/  BSYNC B0 ;  /* 0x0000000000007941 */ /* 0x000fea0003800000 */
.L_x_14640:
[-C--:B---3--:R-:W-:Y:S01]  /*1b550*/  IMAD R0, R19, R2.reuse, R4 ;  /* 0x0000000213007224 */ /* 0x088fe200078e0204 */
        /* <DEDUP_REMOVED lines=19> */
[----:B0-2---:R-:W0:Y:S01]  /*1b690*/  POPC R7, R4 ;  /* 0x0000000400077309 */ /* 0x005e220000000000 */
[----:B---3--:R-:W0:Y:S02]  /*1b6a0*/  SHFL.IDX PT, R0, R3, R0, 0x1f ;  /* 0x00001f0003007589 */ /* 0x008e2400000e0000 */
[----:B0-----:R-:W-:Y:S01]  /*1b6b0*/  IADD3 R24, R0, UR36, R7 ;  /* 0x0000002400187c10 */ /* 0x001fe2000fffe007 */
[----:B------:R-:W-:Y:S06]  /*1b6c0*/  BRA `(.L_x_14644) ;  /* 0x00000038001c7947 */ /* 0x000fec0003800000 */
.L_x_14643:
        /* <DEDUP_REMOVED lines=12> */
[----:B0-2---:R-:W-:-:S02]  /*1b790*/  IMAD.U32 R7, RZ, RZ, UR9 ;  /* 0x00000009ff077e24 */ /* 0x005fc4000f8e00ff */
[----:B------:R-:W-:Y:S02]  /*1b7a0*/  IMAD.U32 R10, RZ, RZ, UR4 ;  /* 0x00000004ff0a7e24 */ /* 0x000fe4000f8e00ff */
[----:B------:R-:W-:Y:S02]  /*1b7b0*/  IMAD.U32 R11, RZ, RZ, UR5 ;  /* 0x00000005ff0b7e24 */ /* 0x000fe4000f8e00ff */
[----:B------:R-:W-:Y:S02]  /*1b7c0*/  IMAD.MOV.U32 R8, RZ, RZ, 0x70 ;  /* 0x00000070ff087424 */ /* 0x000fe400078e00ff */
[----:B------:R-:W-:Y:S02]  /*1b7d0*/  IMAD.MOV.U32 R12, RZ, RZ, 0x1 ;  /* 0x00000001ff0c7424 */ /* 0x000fe400078e00ff */
[----:B-1----:R-:W-:-:S07]  /*1b7e0*/  IMAD.MOV.U32 R13, RZ, RZ, RZ ;  /* 0x000000ffff0d7224 */ /* 0x002fce00078e00ff */
[----:B------:R-:W-:-:S07]  /*1b7f0*/  LEPC R20, `(.L_x_14646) ;  /* 0x000000001014794e */ /* 0x000fce0000000000 */
[----:B---3--:R-:W-:Y:S05]  /*1b800*/  CALL.ABS.NOINC R2 ;  /* 0x0000000002007343 */ /* 0x008fea0003c00000 */
.L_x_14646:
[----:B------:R-:W-:Y:S05]  /*1b810*/  BSYNC B6 ;  /* 0x0000000000067941 */ /* 0x000fea0003800000 */
.L_x_14645:
        /* <DEDUP_REMOVED lines=12> */
[----:B0-2---:R-:W-:-:S02]  /*1b8e0*/  IMAD.U32 R7, RZ, RZ, UR9 ;  /* 0x00000009ff077e24 */ /* 0x005fc4000f8e00ff */
[----:B------:R-:W-:Y:S02]  /*1b8f0*/  IMAD.U32 R10, RZ, RZ, UR4 ;  /* 0x00000004ff0a7e24 */ /* 0x000fe4000f8e00ff */
[----:B------:R-:W-:Y:S02]  /*1b900*/  IMAD.U32 R11, RZ, RZ, UR5 ;  /* 0x00000005ff0b7e24 */ /* 0x000fe4000f8e00ff */
[----:B------:R-:W-:Y:S02]  /*1b910*/  IMAD.MOV.U32 R8, RZ, RZ, 0x70 ;  /* 0x00000070ff087424 */ /* 0x000fe400078e00ff */
[----:B------:R-:W-:Y:S02]  /*1b920*/  IMAD.MOV.U32 R12, RZ, RZ, 0x1 ;  /* 0x00000001ff0c7424 */ /* 0x000fe400078e00ff */
[----:B-1-3--:R-:W-:-:S07]  /*1b930*/  IMAD.MOV.U32 R13, RZ, RZ, RZ ;  /* 0x000000ffff0d7224 */ /* 0x00afce00078e00ff */
[----:B------:R-:W-:-:S07]  /*1b940*/  LEPC R20, `(.L_x_14649) ;  /* 0x000000001014794e */ /* 0x000fce0000000000 */
[----:B----4-:R-:W-:Y:S05]  /*1b950*/  CALL.ABS.NOINC R2 ;  /* 0x0000000002007343 */ /* 0x010fea0003c00000 */
.L_x_14649:
        /* <DEDUP_REMOVED lines=15> */
.L_x_14648:
[----:B------:R-:W-:Y:S05]  /*1ba50*/  BSYNC B6 ;  /* 0x0000000000067941 */ /* 0x000fea0003800000 */
.L_x_14647:
[----:B------:R-:W-:Y:S01]  /*1ba60*/  ULDC.64 UR4, c[0x0][0x9f8] ;  /* 0x00027e0000047ab9 */ /* 0x000fe20000000a00 */
[----:B------:R-:W3:Y:S01]  /*1ba70*/  LDL R20, [R1+0x14] ;  /* 0x0000140001147983 */ /* 0x000ee20000100800 */
[----:B------:R-:W-:-:S03]  /*1ba80*/  ISETP.NE.U32.AND P0, PT, RZ, UR4, PT ;  /* 0x00000004ff007c0c */ /* 0x000fc6000bf05070 */
[----:B------:R-:W4:Y:S01]  /*1ba90*/  LDL R19, [R1+0x1c] ;  /* 0x00001c0001137983 */ /* 0x000f220000100800 */
[----:B------:R-:W-:Y:S01]  /*1baa0*/  ISETP.NE.AND.EX P0, PT, RZ, UR5, PT, P0 ;  /* 0x00000005ff007c0c */ /* 0x000fe2000bf05300 */
[----:B0-2---:R-:W-:Y:S01]  /*1bab0*/  IMAD.MOV.U32 R7, RZ, RZ, R27 ;  /* 0x000000ffff077224 */ /* 0x005fe200078e001b */
[----:B------:R-:W0:Y:S01]  /*1bac0*/  LDC R6, c[0x0][0x430] ;  /* 0x00010c00ff067b82 */ /* 0x000e220000000800 */
[----:B------:R-:W2:Y:S10]  /*1bad0*/  S2R R21, SR_TID.X ;  /* 0x0000000000157919 */ /* 0x000eb40000002100 */
[----:B------:R-:W1:Y:S02]  /*1bae0*/  @P0 LDC.64 R2, c[0x0][0x9f8] ;  /* 0x00027e00ff020b82 */ /* 0x000e640000000a00 */
[----:B-1----:R-:W-:-:S05]  /*1baf0*/  @P0 IMAD.WIDE R2, R27, 0x4, R2 ;  /* 0x000000041b020825 */ /* 0x002fca00078e0202 */
[----:B------:R1:W4:Y:S01]  /*1bb00*/  @P0 LDG.E R7, desc[UR42][R2.64] ;  /* 0x0000002a02070981 */ /* 0x000322000c1e1900 */
[----:B0-----:R-:W-:Y:S01]  /*1bb10*/  ISETP.NE.AND P1, PT, R6, 0x1, PT ;  /* 0x000000010600780c */ /* 0x001fe20003f25270 */
[----:B------:R-:W-:Y:S01]  /*1bb20*/  VIADD R23, R23, 0xffffffff ;  /* 0xffffffff17177836 */ /* 0x000fe20000000000 */
[----:B--2---:R-:W-:Y:S01]  /*1bb30*/  LOP3.LUT R21, R21, 0x7f, RZ, 0xc0, !PT ;  /* 0x0000007f15157812 */ /* 0x004fe200078ec0ff */
[----:B------:R-:W0:Y:S02]  /*1bb40*/  S2R R22, SR_TID.X ;  /* 0x0000000000167919 */ /* 0x000e240000002100 */
[----:B------:R-:W-:Y:S01]  /*1bb50*/  IMAD.SHL.U32 R8, R23, 0x80, RZ ;  /* 0x0000008017087824 */ /* 0x000fe200078e00ff */
[----:B------:R-:W-:-:S07]  /*1bb60*/  SHF.R.U32.HI R21, RZ, 0x3, R21 ;  /* 0x00000003ff157819 */ /* 0x000fce0000011615 */
[----:B-1----:R-:W1:Y:S08]  /*1bb70*/  @P1 LDC R3, c[0x0][0x434] ;  /* 0x00010d00ff031b82 */ /* 0x002e700000000800 */
[----:B------:R-:W2:Y:S01]  /*1bb80*/  @P1 LDC R2, c[0x0][0x438] ;  /* 0x00010e00ff021b82 */ /* 0x000ea20000000800 */
[----:B0-----:R-:W-:-:S05]  /*1bb90*/  IMAD.SHL.U32 R22, R22, 0x10, RZ ;  /* 0x0000001016167824 */ /* 0x001fca00078e00ff */
[----:B------:R-:W-:-:S04]  /*1bba0*/  LOP3.LUT R22, R22, 0x70, RZ, 0xc0, !PT ;  /* 0x0000007016167812 */ /* 0x000fc800078ec0ff */
[----:B------:R-:W-:-:S04]  /*1bbb0*/  LOP3.LUT R0, R8, R21, R22, 0xfe, !PT ;  /* 0x0000001508007212 */ /* 0x000fc800078efe16 */
[C---:B---3--:R-:W-:Y:S01]  /*1bbc0*/  ISETP.GE.AND P0, PT, R0.reuse, R20, PT ;  /* 0x000000140000720c */ /* 0x048fe20003f06270 */
[----:B----4-:R-:W-:-:S04]  /*1bbd0*/  IMAD.IADD R0, R0, 0x1, R19 ;  /* 0x0000000100007824 */ /* 0x010fc800078e0213 */
[----:B-1----:R-:W-:-:S04]  /*1bbe0*/  @P1 IMAD.HI.U32 R3, R0, R3, RZ ;  /* 0x0000000300031227 */ /* 0x002fc800078e00ff */
[----:B------:R-:W-:Y:S01]  /*1bbf0*/  IMAD.MOV.U32 R4, RZ, RZ, R0 ;  /* 0x000000ffff047224 */ /* 0x000fe200078e0000 */
[----:B--2---:R-:W-:-:S03]  /*1bc00*/  @P1 SHF.R.U32.HI R4, RZ, R2, R3 ;  /* 0x00000002ff041219 */ /* 0x004fc60000011603 */
[----:B------:R-:W0:Y:S02]  /*1bc10*/  @!P0 LDC.64 R2, c[0x0][0x428] ;  /* 0x00010a00ff028b82 */ /* 0x000e240000000a00 */
[----:B------:R-:W-:-:S04]  /*1bc20*/  IMAD.MOV R5, RZ, RZ, -R4 ;  /* 0x000000ffff057224 */ /* 0x000fc800078e0a04 */
[----:B------:R-:W-:Y:S01]  /*1bc30*/  IMAD R0, R6, R5, R0 ;  /* 0x0000000506007224 */ /* 0x000fe200078e0200 */
[--C-:B------:R-:W-:Y:S02]  /*1bc40*/  @!P0 SHF.R.S32.HI R5, RZ, 0x1f, R4.reuse ;  /* 0x0000001fff058819 */ /* 0x100fe40000011404 */
[----:B------:R-:W-:Y:S01]  /*1bc50*/  SHF.R.S32.HI R9, RZ, 0x1f, R7 ;  /* 0x0000001fff097819 */ /* 0x000fe20000011407 */
[-C--:B0-----:R-:W-:Y:S01]  /*1bc60*/  @!P0 IMAD.WIDE.U32 R4, R7, R2.reuse, R4 ;  /* 0x0000000207048225 */ /* 0x081fe200078e0004 */
[----:B------:R0:W-:Y:S03]  /*1bc70*/  STL [R1+0xc], R7 ;  /* 0x00000c0701007387 */ /* 0x0001e60000100800 */
[----:B------:R-:W-:Y:S01]  /*1bc80*/  @!P0 IMAD R6, R9, R2, RZ ;  /* 0x0000000209068224 */ /* 0x000fe200078e02ff */
[----:B------:R1:W-:Y:S03]  /*1bc90*/  STL [R1+0x20], R9 ;  /* 0x0000200901007387 */ /* 0x0003e60000100800 */
[----:B------:R-:W-:-:S02]  /*1bca0*/  @!P0 IMAD R6, R7, R3, R6 ;  /* 0x0000000307068224 */ /* 0x000fc400078e0206 */
[----:B------:R-:W2:Y:S02]  /*1bcb0*/  @!P0 LDC.64 R2, c[0x0][0x418] ;  /* 0x00010600ff028b82 */ /* 0x000ea40000000a00 */
[----:B------:R-:W-:Y:S01]  /*1bcc0*/  @!P0 IMAD.IADD R5, R5, 0x1, R6 ;  /* 0x0000000105058824 */ /* 0x000fe200078e0206 */
[----:B--2---:R-:W-:Y:S01]  /*1bcd0*/  @!P0 LEA R6, P1, R4, R2, 0x2 ;  /* 0x0000000204068211 */ /* 0x004fe200078210ff */
[----:B------:R-:W-:-:S03]  /*1bce0*/  IMAD.MOV.U32 R2, RZ, RZ, RZ ;  /* 0x000000ffff027224 */ /* 0x000fc600078e00ff */
[----:B0-----:R-:W-:-:S05]  /*1bcf0*/  @!P0 LEA.HI.X R7, R4, R3, R5, 0x2, P1 ;  /* 0x0000000304078211 */ /* 0x001fca00008f1405 */
[----:B------:R0:W5:Y:S01]  /*1bd00*/  @!P0 LDG.E R2, desc[UR42][R6.64] ;  /* 0x0000002a06028981 */ /* 0x000162000c1e1900 */
[----:B-1----:R-:W-:Y:S01]  /*1bd10*/  IMAD.U32 R9, RZ, RZ, UR38 ;  /* 0x00000026ff097e24 */ /* 0x002fe2000f8e00ff */
[----:B------:R-:W-:Y:S01]  /*1bd20*/  UMOV UR4, 0xffffffff ;  /* 0xffffffff00047882 */ /* 0x000fe20000000000 */
[----:B------:R-:W-:-:S03]  /*1bd30*/  LOP3.LUT R18, R18, 0xfffffffd, RZ, 0xc0, !PT ;  /* 0xfffffffd12127812 */ /* 0x000fc600078ec0ff */
[----:B------:R-:W-:-:S13]  /*1bd40*/  ISETP.NE.AND P2, PT, R9, 0x3, PT ;  /* 0x000000030900780c */ /* 0x000fda0003f45270 */
[----:B------:R-:W-:Y:S01]  /*1bd50*/  @P2 LOP3.LUT R18, R18, 0x2, RZ, 0xfc, !PT ;  /* 0x0000000212122812 */ /* 0x000fe200078efcff */
[----:B0-----:R-:W-:Y:S06]  /*1bd60*/  BRA.DIV UR4, `(.L_x_14650) ;  /* 0x0000006a041c7947 */ /* 0x001fec000b800000 */
.L_x_14803:
[----:B------:R-:W-:Y:S05]  /*1bd70*/  @!P2 BRA `(.L_x_14651) ;  /* 0x000000000004a947 */ /* 0x000fea0003800000 */
[----:B------:R-:W-:Y:S01]  /*1bd80*/  BPT.TRAP 0x1 ;  /* 0x000000040000795c */ /* 0x000fe20000300000 */
.L_x_14651:
        /* <DEDUP_REMOVED lines=24> */
.L_x_14804:
[----:B------:R-:W-:Y:S05]  /*1bf10*/  BSYNC B0 ;  /* 0x0000000000007941 */ /* 0x000fea0003800000 */
.L_x_14652:
[----:B------:R-:W2:Y:S01]  /*1bf20*/  LDL R13, [R1+0x14] ;  /* 0x00001400010d7983 */ /* 0x000ea20000100800 */
[----:B------:R-:W-:Y:S01]  /*1bf30*/  ULDC.64 UR4, c[0x0][0x300] ;  /* 0x0000c00000047ab9 */ /* 0x000fe20000000a00 */
[----:B------:R-:W-:Y:S01]  /*1bf40*/  ULDC.64 UR6, c[0x0][0x2e8] ;  /* 0x0000ba0000067ab9 */ /* 0x000fe20000000a00 */
[----:B------:R-:W-:Y:S01]  /*1bf50*/  IMAD R6, R6, UR4, RZ ;  /* 0x0000000406067c24 */ /* 0x000fe2000f8e02ff */
[----:B------:R-:W1:Y:S01]  /*1bf60*/  S2R R9, SR_TID.X ;  /* 0x0000000000097919 */ /* 0x000e620000002100 */
[----:B0-----:R-:W-:Y:S01]  /*1bf70*/  IMAD.WIDE.U32 R4, R0, UR4, RZ ;  /* 0x0000000400047c25 */ /* 0x001fe2000f8e00ff */
        /* <DEDUP_REMOVED lines=10> */
[----:B------:R-:W-:Y:S01]  /*1c020*/  IMAD.WIDE.U32 R4, R17, UR4, R4 ;  /* 0x0000000411047c25 */ /* 0x000fe2000f8e0004 */
[----:B------:R-:W-:-:S03]  /*1c030*/  ULDC UR4, c[0x0][0x2f4] ;  /* 0x0000bd0000047ab9 */ /* 0x000fc60000000800 */
[----:B------:R-:W-:Y:S01]  /*1c040*/  IMAD R2, R17, UR5, R5 ;  /* 0x0000000511027c24 */ /* 0x000fe2000f8e0205 */
[----:B------:R-:W-:-:S04]  /*1c050*/  LEA R0, P0, R4, UR6, 0x1 ;  /* 0x0000000604007c11 */ /* 0x000fc8000f8008ff */
[----:B------:R-:W-:Y:S02]  /*1c060*/  LEA.HI.X R2, R4, UR7, R2, 0x1, P0 ;  /* 0x0000000704027c11 */ /* 0x000fe400080f0c02 */
[----:B-1----:R-:W-:Y:S01]  /*1c070*/  LOP3.LUT R10, R9, 0x7f, RZ, 0xc0, !PT ;  /* 0x0000007f090a7812 */ /* 0x002fe200078ec0ff */
[----:B0-----:R-:W-:-:S03]  /*1c080*/  IMAD.SHL.U32 R9, R12, 0x8, RZ ;  /* 0x000000080c097824 */ /* 0x001fc600078e00ff */
[----:B------:R-:W-:Y:S02]  /*1c090*/  SHF.R.U32.HI R11, RZ, 0x3, R10 ;  /* 0x00000003ff0b7819 */ /* 0x000fe4000001160a */
[----:B------:R-:W-:-:S04]  /*1c0a0*/  LOP3.LUT R9, R9, 0x38, RZ, 0xc0, !PT ;  /* 0x0000003809097812 */ /* 0x000fc800078ec0ff */
[----:B------:R-:W-:Y:S01]  /*1c0b0*/  ISETP.GE.AND P2, PT, R9, UR4, PT ;  /* 0x0000000409007c0c */ /* 0x000fe2000bf46270 */
[----:B------:R-:W-:-:S12]  /*1c0c0*/  UMOV UR4, 0xffffffff ;  /* 0xffffffff00047882 */ /* 0x000fd80000000000 */
[----:B------:R-:W-:Y:S02]  /*1c0d0*/  @P2 LOP3.LUT R18, R18, 0x1, RZ, 0xfc, !PT ;  /* 0x0000000112122812 */ /* 0x000fe400078efcff */
[----:B--2---:R-:W-:Y:S01]  /*1c0e0*/  IADD3 R4, -R11, R13, -R8 ;  /* 0x0000000d0b047210 */ /* 0x004fe20007ffe908 */
[----:B------:R-:W-:Y:S02]  /*1c0f0*/  IMAD.SHL.U32 R11, R10, 0x8, RZ ;  /* 0x000000080a0b7824 */ /* 0x000fe400078e00ff */
[----:B------:R-:W-:Y:S01]  /*1c100*/  IMAD.SHL.U32 R10, R12, 0x8, RZ ;  /* 0x000000080c0a7824 */ /* 0x000fe200078e00ff */
[----:B------:R-:W-:-:S04]  /*1c110*/  ISETP.GE.AND P0, PT, R4, 0x1, PT ;  /* 0x000000010400780c */ /* 0x000fc80003f06270 */
        /* <DEDUP_REMOVED lines=77> */
.L_x_14822:
        /* <DEDUP_REMOVED lines=10> */
.L_x_14655:
        /* <DEDUP_REMOVED lines=11> */
.L_x_14656:
        /* <DEDUP_REMOVED lines=12> */
[----:B-----5:R-:W-:-:S05]  /*1c800*/  SHF.R.S32.HI R2, RZ, 0x1f, R4 ;  /* 0x0000001fff027819 */ /* 0x020fca0000011404 */
[----:B------:R-:W-:-:S04]  /*1c810*/  IMAD R2, R2, UR4, RZ ;  /* 0x0000000402027c24 */ /* 0x000fc8000f8e02ff */
[C---:B------:R-:W-:Y:S01]  /*1c820*/  IMAD R0, R4.reuse, UR5, R2 ;  /* 0x0000000504007c24 */ /* 0x040fe2000f8e0202 */
[----:B------:R-:W-:Y:S01]  /*1c830*/  SHF.R.S32.HI R2, RZ, 0x1f, R27 ;  /* 0x0000001fff027819 */ /* 0x000fe2000001141b */
[----:B0-----:R-:W-:-:S04]  /*1c840*/  IMAD.WIDE.U32 R4, R4, UR4, RZ ;  /* 0x0000000404047c25 */ /* 0x001fc8000f8e00ff */
[----:B-1----:R-:W-:Y:S01]  /*1c850*/  IMAD.IADD R3, R5, 0x1, R0 ;  /* 0x0000000105037824 */ /* 0x002fe200078e0200 */
[----:B------:R-:W-:Y:S01]  /*1c860*/  SEL R0, R2, RZ, !P0 ;  /* 0x000000ff02007207 */ /* 0x000fe20004000000 */
[----:B------:R0:W-:Y:S04]  /*1c870*/  STL.64 [R1+0x30], R4 ;  /* 0x0000300401007387 */ /* 0x0001e80000100a00 */
        /* <DEDUP_REMOVED lines=19> */
.L_x_14658:
[----:B------:R-:W-:Y:S05]  /*1c9b0*/  BSYNC B6 ;  /* 0x0000000000067941 */ /* 0x000fea0003800000 */
.L_x_14657:
[----:B------:R-:W2:Y:S01]  /*1c9c0*/  LDL.LU R2, [R1+0x2c] ;  /* 0x00002c0001027983 */ /* 0x000ea20000300800 */
[----:B------:R-:W-:Y:S01]  /*1c9d0*/  ULDC.64 UR4, c[0x0][0x2d8] ;  /* 0x0000b60000047ab9 */ /* 0x000fe20000000a00 */
[----:B------:R-:W-:Y:S01]  /*1c9e0*/  ULDC.64 UR6, c[0x0][0x2e0] ;  /* 0x0000b80000067ab9 */ /* 0x000fe20000000a00 */
[----:B------:R-:W1:Y:S01]  /*1c9f0*/  LDC R9, c[0x0][0x448] ;  /* 0x00011200ff097b82 */ /* 0x000e620000000800 */
[----:B------:R-:W3:Y:S01]  /*1ca00*/  LDL.LU.64 R20, [R1+0x30] ;  /* 0x0000300001147983 */ /* 0x000ee20000300a00 */
[----:B------:R-:W-:-:S03]  /*1ca10*/  ULDC.64 UR8, c[0x0][0x280] ;  /* 0x0000a00000087ab9 */ /* 0x000fc60000000a00 */
[----:B0-----:R-:W4:Y:S04]  /*1ca20*/  LDL.LU R0, [R1+0x3c] ;  /* 0x00003c0001007983 */ /* 0x001f280000300800 */
[----:B------:R0:W5:Y:S01]  /*1ca30*/  LDL R10, [R1+0x24] ;  /* 0x00002400010a7983 */ /* 0x0001620000100800 */
[----:B-1----:R-:W-:-:S13]  /*1ca40*/  ISETP.NE.AND P1, PT, R9, 0x1, PT ;  /* 0x000000010900780c */ /* 0x002fda0003f25270 */
[----:B------:R-:W1:Y:S08]  /*1ca50*/  @P1 LDC R4, c[0x0][0x44c] ;  /* 0x00011300ff041b82 */ /* 0x000e700000000800 */
[----:B------:R-:W0:Y:S08]  /*1ca60*/  @P1 LDC R5, c[0x0][0x450] ;  /* 0x00011400ff051b82 */ /* 0x000e300000000800 */
[----:B------:R-:W0:Y:S01]  /*1ca70*/  @P1 LDC R8, c[0x0][0x450] ;  /* 0x00011400ff081b82 */ /* 0x000e220000000800 */
        /* <DEDUP_REMOVED lines=10> */
[----:B------:R-:W-:Y:S01]  /*1cb20*/  ULDC.64 UR6, c[0x0][0x2c8] ;  /* 0x0000b20000067ab9 */ /* 0x000fe20000000a00 */
[----:B------:R4:W5:Y:S02]  /*1cb30*/  LDL R26, [R1+0x28] ;  /* 0x00002800011a7983 */ /* 0x0009640000100800 */
[----:B------:R-:W-:Y:S02]  /*1cb40*/  IMAD.IADD R3, R3, 0x1, R0 ;  /* 0x0000000103037824 */ /* 0x000fe400078e0200 */
[----:B--2---:R-:W-:Y:S01]  /*1cb50*/  IMAD.SHL.U32 R21, R21, 0x10, RZ ;  /* 0x0000001015157824 */ /* 0x004fe200078e00ff */
[----:B---3--:R-:W-:-:S04]  /*1cb60*/  LOP3.LUT R20, R20, 0x7f, RZ, 0xc0, !PT ;  /* 0x0000007f14147812 */ /* 0x008fc800078ec0ff */
[----:B------:R-:W-:Y:S02]  /*1cb70*/  LOP3.LUT R21, R21, 0x70, RZ, 0xc0, !PT ;  /* 0x0000007015157812 */ /* 0x000fe400078ec0ff */
[----:B------:R-:W-:-:S04]  /*1cb80*/  SHF.R.U32.HI R20, RZ, 0x3, R20 ;  /* 0x00000003ff147819 */ /* 0x000fc80000011614 */
[----:B------:R-:W-:-:S05]  /*1cb90*/  LOP3.LUT R20, R20, R21, RZ, 0xfc, !PT ;  /* 0x0000001514147212 */ /* 0x000fca00078efcff */
[----:B------:R-:W-:-:S04]  /*1cba0*/  IMAD.IADD R6, R20, 0x1, R25 ;  /* 0x0000000114067824 */ /* 0x000fc800078e0219 */
[----:B-1----:R-:W-:-:S04]  /*1cbb0*/  @P1 IMAD.HI.U32 R0, R6, R4, RZ ;  /* 0x0000000406001227 */ /* 0x002fc800078e00ff */
[----:B------:R-:W-:Y:S01]  /*1cbc0*/  IMAD.MOV.U32 R4, RZ, RZ, R6 ;  /* 0x000000ffff047224 */ /* 0x000fe200078e0006 */
[----:B0-----:R-:W-:-:S04]  /*1cbd0*/  @P1 SHF.R.U32.HI R4, RZ, R5, R0 ;  /* 0x00000005ff041219 */ /* 0x001fc80000011600 */
        /* <DEDUP_REMOVED lines=15> */
[----:B------:R-:W-:Y:S01]  /*1ccd0*/  VIADD R5, R6, 0x80 ;  /* 0x0000008006057836 */ /* 0x000fe20000000000 */
[----:B------:R-:W1:Y:S03]  /*1cce0*/  S2R R11, SR_TID.X ;  /* 0x00000000000b7919 */ /* 0x000e660000002100 */
[----:B------:R-:W-:Y:S02]  /*1ccf0*/  IMAD.MOV.U32 R6, RZ, RZ, R5 ;  /* 0x000000ffff067224 */ /* 0x000fe400078e0005 */
[----:B0-----:R-:W-:-:S05]  /*1cd00*/  @P1 IMAD.HI.U32 R7, R5, R7, RZ ;  /* 0x0000000705071227 */ /* 0x001fca00078e00ff */
[----:B------:R-:W-:-:S05]  /*1cd10*/  @P1 SHF.R.U32.HI R6, RZ, R8, R7 ;  /* 0x00000008ff061219 */ /* 0x000fca0000011607 */
[----:B------:R-:W-:-:S04]  /*1cd20*/  IMAD.MOV R7, RZ, RZ, -R6 ;  /* 0x000000ffff077224 */ /* 0x000fc800078e0a06 */
[----:B------:R-:W-:Y:S01]  /*1cd30*/  IMAD R5, R9, R7, R5 ;  /* 0x0000000709057224 */ /* 0x000fe200078e0205 */
[----:B------:R-:W-:Y:S01]  /*1cd40*/  SHF.R.S32.HI R7, RZ, 0x1f, R6 ;  /* 0x0000001fff077819 */ /* 0x000fe20000011406 */
[----:B------:R-:W-:-:S04]  /*1cd50*/  IMAD.WIDE.U32 R2, R6, UR4, R2 ;  /* 0x0000000406027c25 */ /* 0x000fc8000f8e0002 */
[----:B------:R-:W-:Y:S01]  /*1cd60*/  IMAD R7, R7, UR4, RZ ;  /* 0x0000000407077c24 */ /* 0x000fe2000f8e02ff */
[----:B------:R-:W-:-:S03]  /*1cd70*/  ULDC UR4, c[0x0][0x2b8] ;  /* 0x0000ae0000047ab9 */ /* 0x000fc60000000800 */
[----:B------:R-:W-:Y:S01]  /*1cd80*/  IMAD R7, R6, UR5, R7 ;  /* 0x0000000506077c24 */ /* 0x000fe2000f8e0207 */
[----:B------:R-:W-:Y:S01]  /*1cd90*/  SHF.R.S32.HI R6, RZ, 0x1f, R5 ;  /* 0x0000001fff067819 */ /* 0x000fe20000011405 */
[----:B-1----:R-:W-:Y:S02]  /*1cda0*/  IMAD.SHL.U32 R20, R11, 0x8, RZ ;  /* 0x000000080b147824 */ /* 0x002fe400078e00ff */
[----:B------:R-:W-:Y:S02]  /*1cdb0*/  IMAD.IADD R3, R3, 0x1, R7 ;  /* 0x0000000103037824 */ /* 0x000fe400078e0207 */
[----:B------:R-:W-:Y:S02]  /*1cdc0*/  IMAD R6, R6, UR6, RZ ;  /* 0x0000000606067c24 */ /* 0x000fe4000f8e02ff */
[----:B------:R-:W-:Y:S01]  /*1cdd0*/  IMAD.WIDE.U32 R2, R5, UR6, R2 ;  /* 0x0000000605027c25 */ /* 0x000fe2000f8e0002 */
[----:B------:R-:W-:-:S03]  /*1cde0*/  LOP3.LUT R20, R20, 0x38, RZ, 0xc0, !PT ;  /* 0x0000003814147812 */ /* 0x000fc600078ec0ff */
[----:B------:R-:W-:Y:S01]  /*1cdf0*/  IMAD R6, R5, UR7, R6 ;  /* 0x0000000705067c24 */ /* 0x000fe2000f8e0206 */
[----:B------:R-:W-:-:S03]  /*1ce00*/  LEA R5, P1, R2, UR8, 0x1 ;  /* 0x0000000802057c11 */ /* 0x000fc6000f8208ff */
[----:B------:R-:W-:Y:S01]  /*1ce10*/  IMAD.IADD R3, R3, 0x1, R6 ;  /* 0x0000000103037824 */ /* 0x000fe200078e0206 */
[----:B------:R-:W-:Y:S01]  /*1ce20*/  ISETP.GE.AND P0, PT, R20, UR4, PT ;  /* 0x0000000414007c0c */ /* 0x000fe2000bf06270 */
[----:B------:R-:W-:Y:S01]  /*1ce30*/  UMOV UR4, 0xffffffff ;  /* 0xffffffff00047882 */ /* 0x000fe20000000000 */
[----:B------:R-:W-:Y:S02]  /*1ce40*/  LOP3.LUT R21, R11, 0x7f, RZ, 0xc0, !PT ;  /* 0x0000007f0b157812 */ /* 0x000fe400078ec0ff */
[----:B------:R-:W-:Y:S02]  /*1ce50*/  LEA.HI.X R3, R2, UR9, R3, 0x1, P1 ;  /* 0x0000000902037c11 */ /* 0x000fe400088f0c03 */
[----:B------:R-:W-:Y:S01]  /*1ce60*/  SHF.R.U32.HI R21, RZ, 0x3, R21 ;  /* 0x00000003ff157819 */ /* 0x000fe20000011615 */
[----:B----4-:R-:W-:Y:S06]  /*1ce70*/  BRA.DIV UR4, `(.L_x_14659) ;  /* 0x0000006204d07947 */ /* 0x010fec000b800000 */
[----:B------:R-:W0:Y:S01]  /*1ce80*/  SHFL.IDX PT, R7, R0, RZ, 0x181f ;  /* 0x00181fff00077589 */ /* 0x000e2200000e0000 */
[----:B-----5:R-:W-:Y:S02]  /*1ce90*/  IMAD R2, R26, R9, RZ ;  /* 0x000000091a027224 */ /* 0x020fe400078e02ff */
[----:B------:R-:W-:Y:S01]  /*1cea0*/  IMAD.IADD R25, R21, 0x1, R25 ;  /* 0x0000000115197824 */ /* 0x000fe200078e0219 */
        /* <DEDUP_REMOVED lines=76> */
[----:B-1----:R-:W-:-:S05]  /*1d370*/  @!P3 LEA R6, P2, R20, R6, 0x1 ;  /* 0x000000061406b211 */ /* 0x002fca00078408ff */
[----:B------:R-:W-:-:S04]  /*1d380*/  @!P3 IMAD.X R4, RZ, RZ, R4, P2 ;  /* 0x000000ffff04b224 */ /* 0x000fc800010e0604 */
[----:B------:R-:W-:-:S05]  /*1d390*/  @!P3 IMAD.MOV.U32 R7, RZ, RZ, R4 ;  /* 0x000000ffff07b224 */ /* 0x000fca00078e0004 */
[----:B------:R1:W-:Y:S02]  /*1d3a0*/  @!P3 LDGSTS.E.BYPASS.LTC128B.128 [R10+0xbc00], desc[UR42][R6.64], !P0 ;  /* 0x0bc00000060abfae */ /* 0x0003e4000c101d6a */
[----:B-1----:R-:W-:-:S05]  /*1d3b0*/  @!P1 LEA R6, P2, R20, R8, 0x1 ;  /* 0x0000000814069211 */ /* 0x002fca00078408ff */
[----:B0-----:R-:W-:-:S04]  /*1d3c0*/  @!P1 IMAD.X R0, RZ, RZ, R0, P2 ;  /* 0x000000ffff009224 */ /* 0x001fc800010e0600 */
        /* <DEDUP_REMOVED lines=14> */
[----:B0-----:R-:W0:Y:S04]  /*1d4b0*/  SHFL.IDX PT, R6, R5, 0x2, 0x181f ;  /* 0x00581f0005067f89 */ /* 0x001e2800000e0000 */
[----:B------:R-:W1:Y:S01]  /*1d4c0*/  SHFL.IDX PT, R5, R5, 0x3, 0x181f ;  /* 0x00781f0005057f89 */ /* 0x000e6200000e0000 */
[----:B0-----:R-:W-:-:S05]  /*1d4d0*/  @!P1 LEA R6, P2, R20, R6, 0x1 ;  /* 0x0000000614069211 */ /* 0x001fca00078408ff */
[----:B------:R-:W-:-:S04]  /*1d4e0*/  @!P1 IMAD.X R0, RZ, RZ, R0, P2 ;  /* 0x000000ffff009224 */ /* 0x000fc800010e0600 */
[----:B------:R-:W-:-:S05]  /*1d4f0*/  @!P1 IMAD.MOV.U32 R7, RZ, RZ, R0 ;  /* 0x000000ffff079224 */ /* 0x000fca00078e0000 */
[----:B-1----:R0:W-:Y:S02]  /*1d500*/  @!P1 LDGSTS.E.BYPASS.LTC128B.128 [R10+0xd400], desc[UR42][R6.64], !P0 ;  /* 0x0d400000060a9fae */ /* 0x0021e4000c101d6a */
.L_x_14847:
[----:B------:R-:W-:-:S05]  /*1d510*/  VIADD R25, R25, 0xb0 ;  /* 0x000000b019197836 */ /* 0x000fca0000000000 */
        /* <DEDUP_REMOVED lines=9> */
.L_x_14660:
        /* <DEDUP_REMOVED lines=18> */
.L_x_14848:
[----:B------:R-:W-:Y:S05]  /*1d6d0*/  BSYNC B0 ;  /* 0x0000000000007941 */ /* 0x000fea0003800000 */
.L_x_14661:
[----:B------:R-:W0:Y:S04]  /*1d6e0*/  LDL.LU R3, [R1+0x38] ;  /* 0x0000380001037983 */ /* 0x000e280000300800 */
[----:B------:R-:W2:Y:S01]  /*1d6f0*/  LDL R2, [R1+0x18] ;  /* 0x0000180001027983 */ /* 0x000ea20000100800 */
[----:B------:R-:W-:Y:S01]  /*1d700*/  BSSY B0, `(.L_x_14663) ;  /* 0x0000108000007945 */ /* 0x000fe20003800000 */
[----:B0-----:R-:W-:-:S05]  /*1d710*/  VIADD R7, R3, 0xfffffffe ;  /* 0xfffffffe03077836 */ /* 0x001fca0000000000 */
[----:B--2---:R-:W-:-:S13]  /*1d720*/  ISETP.GE.AND P0, PT, R7, R2, PT ;  /* 0x000000020700720c */ /* 0x004fda0003f06270 */
[----:B------:R-:W-:Y:S05]  /*1d730*/  @!P0 BRA `(.L_x_14664) ;  /* 0x0000001000108947 */ /* 0x000fea0003800000 */
[----:B------:R0:W5:Y:S01]  /*1d740*/  LDL.LU R20, [R1] ;  /* 0x0000000001147983 */ /* 0x0001620000300800 */
[----:B------:R-:W-:Y:S01]  /*1d750*/  ULDC UR4, c[0x0][0x2f4] ;  /* 0x0000bd0000047ab9 */ /* 0x000fe20000000800 */
[----:B------:R-:W-:Y:S01]  /*1d760*/  IMAD.MOV.U32 R6, RZ, RZ, R28 ;  /* 0x000000ffff067224 */ /* 0x000fe200078e001c */
[----:B------:R-:W2:Y:S01]  /*1d770*/  S2R R2, SR_TID.X ;  /* 0x0000000000027919 */ /* 0x000ea20000002100 */
[----:B------:R-:W-:Y:S02]  /*1d780*/  IMAD.MOV.U32 R26, RZ, RZ, R23 ;  /* 0x000000ffff1a7224 */ /* 0x000fe400078e0017 */
[----:B--2---:R-:W-:-:S05]  /*1d790*/  IMAD.SHL.U32 R2, R2, 0x8, RZ ;  /* 0x0000000802027824 */ /* 0x004fca00078e00ff */
[----:B------:R-:W-:-:S04]  /*1d7a0*/  LOP3.LUT R2, R2, 0x38, RZ, 0xc0, !PT ;  /* 0x0000003802027812 */ /* 0x000fc800078ec0ff */
[----:B0-----:R-:W-:-:S13]  /*1d7b0*/  ISETP.GE.AND P1, PT, R2, UR4, PT ;  /* 0x0000000402007c0c */ /* 0x001fda000bf26270 */
.L_x_14677:
        /* <DEDUP_REMOVED lines=42> */
.L_x_14665:
[----:B------:R-:W-:Y:S01]  /*1da60*/  IMAD R5, R28, 0x8, R16 ;  /* 0x000000081c057824 */ /* 0x000fe200078e0210 */
[----:B------:R-:W-:Y:S01]  /*1da70*/  SHF.L.U32 R2, R2, 0x1f, RZ ;  /* 0x0000001f02027819 */ /* 0x000fe200000006ff */
[----:B------:R-:W-:Y:S03]  /*1da80*/  BSSY B1, `(.L_x_14666) ;  /* 0x0000003000017945 */ /* 0x000fe60003800000 */
[----:B------:R-:W0:Y:S02]  /*1da90*/  SYNCS.PHASECHK.TRANS64.TRYWAIT P0, [R5+URZ+0x16840], R2 ;  /* 0x01684002050075a7 */ /* 0x000e24000800017f */
[----:B0-----:R-:W-:Y:S05]  /*1daa0*/  @!P0 BRA `(.L_x_14667) ;  /* 0x0000006400bc8947 */ /* 0x001fea0003800000 */
.L_x_14849:
[----:B------:R-:W-:Y:S05]  /*1dab0*/  BSYNC B1 ;  /* 0x0000000000017941 */ /* 0x000fea0003800000 */
.L_x_14666:
        /* <DEDUP_REMOVED lines=14> */
[----:B------:R-:W-:Y:S01]  /*1dba0*/  IMAD.IADD R3, R3, 0x1, R7 ;  /* 0x0000000103037824 */ /* 0x000fe200078e0207 */
[----:B-1----:R-:W-:Y:S01]  /*1dbb0*/  LOP3.LUT R9, R8, 0x7f, RZ, 0xc0, !PT ;  /* 0x0000007f08097812 */ /* 0x002fe200078ec0ff */
[----:B------:R-:W-:Y:S01]  /*1dbc0*/  IMAD.WIDE.U32 R2, R17, UR4, R2 ;  /* 0x0000000411027c25 */ /* 0x000fe2000f8e0002 */
[----:B------:R-:W-:-:S03]  /*1dbd0*/  UMOV UR4, 0xffffffff ;  /* 0xffffffff00047882 */ /* 0x000fc60000000000 */
[----:B------:R-:W-:Y:S02]  /*1dbe0*/  IMAD.SHL.U32 R11, R9, 0x8, RZ ;  /* 0x00000008090b7824 */ /* 0x000fe400078e00ff */
[----:B------:R-:W-:Y:S02]  /*1dbf0*/  IMAD.SHL.U32 R9, R8, 0x8, RZ ;  /* 0x0000000808097824 */ /* 0x000fe400078e00ff */
[----:B------:R-:W-:-:S03]  /*1dc00*/  IMAD R10, R17, UR5, R3 ;  /* 0x00000005110a7c24 */ /* 0x000fc6000f8e0203 */
[----:B------:R-:W-:-:S04]  /*1dc10*/  LOP3.LUT R9, R9, 0x1f8, RZ, 0xc0, !PT ;  /* 0x000001f809097812 */ /* 0x000fc800078ec0ff */
[----:B------:R-:W-:Y:S02]  /*1dc20*/  LOP3.LUT R9, R9, 0x38, R8, 0x78, !PT ;  /* 0x0000003809097812 */ /* 0x000fe400078e7808 */
[C---:B------:R-:W-:Y:S02]  /*1dc30*/  LEA R8, P0, R2.reuse, UR6, 0x1 ;  /* 0x0000000602087c11 */ /* 0x040fe4000f8008ff */
[----:B------:R-:W-:Y:S02]  /*1dc40*/  LOP3.LUT R9, R9, 0x200, R11, 0xf8, !PT ;  /* 0x0000020009097812 */ /* 0x000fe400078ef80b */
[----:B------:R-:W-:-:S03]  /*1dc50*/  LEA.HI.X R10, R2, UR7, R10, 0x1, P0 ;  /* 0x00000007020a7c11 */ /* 0x000fc600080f0c0a */
[----:B------:R-:W-:Y:S01]  /*1dc60*/  IMAD R9, R28, 0x2000, R9 ;  /* 0x000020001c097824 */ /* 0x000fe200078e0209 */
[----:B------:R-:W-:Y:S06]  /*1dc70*/  BRA.DIV UR4, `(.L_x_14668) ;  /* 0x00000066045c7947 */ /* 0x000fec000b800000 */
        /* <DEDUP_REMOVED lines=43> */
.L_x_14867:
        /* <DEDUP_REMOVED lines=8> */
.L_x_14669:
        /* <DEDUP_REMOVED lines=11> */
.L_x_14670:
[----:B------:R1:W-:Y:S01]  /*1e060*/  SYNCS.ARRIVE.TRANS64.A1T0 RZ, [R5+URZ+0x16830], RZ ;  /* 0x016830ff05ff79a7 */ /* 0x0003e2000810003f */
[----:B------:R-:W-:Y:S05]  /*1e070*/  @!P3 BRA `(.L_x_14671) ;  /* 0x000000000004b947 */ /* 0x000fea0003800000 */
[----:B------:R-:W-:Y:S01]  /*1e080*/  BPT.TRAP 0x1 ;  /* 0x000000040000795c */ /* 0x000fe20000300000 */
.L_x_14671:
[----:B------:R-:W-:Y:S01]  /*1e090*/  SHF.L.U32 R2, R20, 0x1f, RZ ;  /* 0x0000001f14027819 */ /* 0x000fe200000006ff */
[----:B-1----:R-:W-:Y:S01]  /*1e0a0*/  IMAD R5, R6, 0x8, R16 ;  /* 0x0000000806057824 */ /* 0x002fe200078e0210 */
[----:B------:R-:W-:Y:S03]  /*1e0b0*/  BSSY B1, `(.L_x_14672) ;  /* 0x0000003000017945 */ /* 0x000fe60003800000 */
[----:B------:R-:W1:Y:S02]  /*1e0c0*/  SYNCS.PHASECHK.TRANS64.TRYWAIT P0, [R5+URZ+0x16860], R2 ;  /* 0x01686002050075a7 */ /* 0x000e64000800017f */
[----:B-1----:R-:W-:Y:S05]  /*1e0d0*/  @!P0 BRA `(.L_x_14673) ;  /* 0x0000006800808947 */ /* 0x002fea0003800000 */
.L_x_14868:
[----:B------:R-:W-:Y:S05]  /*1e0e0*/  BSYNC B1 ;  /* 0x0000000000017941 */ /* 0x000fea0003800000 */
.L_x_14672:
[----:B0-----:R-:W2:Y:S01]  /*1e0f0*/  LDL R8, [R1+0x14] ;  /* 0x0000140001087983 */ /* 0x001ea20000100800 */
        /* <DEDUP_REMOVED lines=59> */
.L_x_14886:
        /* <DEDUP_REMOVED lines=25> */
.L_x_14675:
        /* <DEDUP_REMOVED lines=12> */
.L_x_14676:
[----:B------:R-:W2:Y:S01]  /*1e700*/  LDL R0, [R1+0x18] ;  /* 0x0000180001007983 */ /* 0x000ea20000100800 */
[----:B------:R0:W-:Y:S01]  /*1e710*/  SYNCS.ARRIVE.TRANS64.A1T0 RZ, [R5+URZ+0x16850], RZ ;  /* 0x016850ff05ff79a7 */ /* 0x0001e2000810003f */
[C---:B------:R-:W-:Y:S02]  /*1e720*/  VIADD R7, R23.reuse, 0xffffffff ;  /* 0xffffffff17077836 */ /* 0x040fe40000000000 */
[----:B------:R0:W5:Y:S01]  /*1e730*/  LDL R20, [R1] ;  /* 0x0000000001147983 */ /* 0x0001620000100800 */
[----:B------:R-:W-:Y:S02]  /*1e740*/  IMAD.MOV.U32 R6, RZ, RZ, R28 ;  /* 0x000000ffff067224 */ /* 0x000fe400078e001c */
[----:B------:R-:W-:Y:S01]  /*1e750*/  IMAD.MOV.U32 R26, RZ, RZ, R23 ;  /* 0x000000ffff1a7224 */ /* 0x000fe200078e0017 */
[----:B--2---:R-:W-:-:S13]  /*1e760*/  ISETP.GT.AND P0, PT, R23, R0, PT ;  /* 0x000000001700720c */ /* 0x004fda0003f04270 */
[----:B0-----:R-:W-:Y:S05]  /*1e770*/  @P0 BRA `(.L_x_14677) ;  /* 0xfffffff000100947 */ /* 0x001fea000383ffff */
.L_x_14664:
[----:B------:R-:W-:Y:S05]  /*1e780*/  BSYNC B0 ;  /* 0x0000000000007941 */ /* 0x000fea0003800000 */
.L_x_14663:
        /* <DEDUP_REMOVED lines=17> */
.L_x_14679:
[----:B------:R-:W-:Y:S05]  /*1e8a0*/  BSYNC B0 ;  /* 0x0000000000007941 */ /* 0x000fea0003800000 */
.L_x_14678:
[----:B------:R-:W-:-:S05]  /*1e8b0*/  IMAD.U32 R0, RZ, RZ, UR38 ;  /* 0x00000026ff007e24 */ /* 0x000fca000f8e00ff */
[----:B------:R-:W-:-:S13]  /*1e8c0*/  ISETP.NE.AND P0, PT, R0, 0x3, PT ;  /* 0x000000030000780c */ /* 0x000fda0003f05270 */
[----:B------:R-:W-:Y:S05]  /*1e8d0*/  @!P0 BRA `(.L_x_14680) ;  /* 0x0000000000048947 */ /* 0x000fea0003800000 */
[----:B------:R-:W-:Y:S01]  /*1e8e0*/  BPT.TRAP 0x1 ;  /* 0x000000040000795c */ /* 0x000fe20000300000 */
.L_x_14680:
[----:B------:R-:W2:Y:S04]  /*1e8f0*/  LDL R3, [R1] ;  /* 0x0000000001037983 */ /* 0x000ea80000100800 */
[----:B------:R-:W3:Y:S01]  /*1e900*/  LDL.LU R2, [R1+0x14] ;  /* 0x0000140001027983 */ /* 0x000ee20000300800 */
[----:B------:R-:W-:Y:S01]  /*1e910*/  IMAD R0, R28, 0x8, R16 ;  /* 0x000000081c007824 */ /* 0x000fe200078e0210 */
[----:B------:R-:W-:Y:S01]  /*1e920*/  BSSY B0, `(.L_x_14681) ;  /* 0x0000005000007945 */ /* 0x000fe20003800000 */
[----:B--2---:R-:W-:-:S04]  /*1e930*/  SHF.L.U32 R3, R3, 0x1f, RZ ;  /* 0x0000001f03037819 */ /* 0x004fc800000006ff */
[----:B------:R-:W0:Y:S01]  /*1e940*/  SYNCS.PHASECHK.TRANS64.TRYWAIT P0, [R0+URZ+0x16860], R3 ;  /* 0x01686003000075a7 */ /* 0x000e22000800017f */
[----:B---3--:R-:W-:Y:S01]  /*1e950*/  IMAD R6, R23, -0x80, R2 ;  /* 0xffffff8017067824 */ /* 0x008fe200078e0202 */
[----:B0-----:R-:W-:Y:S06]  /*1e960*/  @!P0 BRA `(.L_x_14682) ;  /* 0x0000006800b88947 */ /* 0x001fec0003800000 */
.L_x_14887:
[----:B------:R-:W-:Y:S05]  /*1e970*/  BSYNC B0 ;  /* 0x0000000000007941 */ /* 0x000fea0003800000 */
.L_x_14681:
[----:B------:R-:W1:Y:S01]  /*1e980*/  S2R R2, SR_TID.X ;  /* 0x0000000000027919 */ /* 0x000e620000002100 */
[----:B------:R-:W-:Y:S01]  /*1e990*/  UMOV UR4, 0xffffffff ;  /* 0xffffffff00047882 */ /* 0x000fe20000000000 */
[----:B------:R-:W2:Y:S01]  /*1e9a0*/  S2R R7, SR_TID.X ;  /* 0x0000000000077919 */ /* 0x000ea20000002100 */
[----:B-1----:R-:W-:Y:S01]  /*1e9b0*/  LOP3.LUT R5, R2, 0x7f, RZ, 0xc0, !PT ;  /* 0x0000007f02057812 */ /* 0x002fe200078ec0ff */
[----:B--2---:R-:W-:-:S04]  /*1e9c0*/  IMAD.SHL.U32 R2, R7, 0x8, RZ ;  /* 0x0000000807027824 */ /* 0x004fc800078e00ff */
        /* <DEDUP_REMOVED lines=59> */
.L_x_14905:
        /* <DEDUP_REMOVED lines=9> */
.L_x_14684:
        /* <DEDUP_REMOVED lines=11> */
.L_x_14685:
        /* <DEDUP_REMOVED lines=8> */
.L_x_14644:
[----:B------:R-:W-:Y:S05]  /*1ef40*/  BSYNC B7 ;  /* 0x0000000000077941 */ /* 0x000fea0003800000 */
.L_x_14642:
        /* <DEDUP_REMOVED lines=11> */
.L_x_14686:
[----:B------:R-:W3:Y:S01]  /*1f000*/  S2R R0, SR_TID.X ;  /* 0x0000000000007919 */ /* 0x000ee20000002100 */
[----:B------:R-:W-:Y:S01]  /*1f010*/  UMOV UR4, 0xffffffff ;  /* 0xffffffff00047882 */ /* 0x000fe20000000000 */
[----:B---3--:R-:W-:-:S04]  /*1f020*/  LOP3.LUT R8, R0, 0x1f, RZ, 0xc0, !PT ;  /* 0x0000001f00087812 */ /* 0x008fc800078ec0ff */
[----:B------:R-:W-:Y:S01]  /*1f030*/  ISETP.NE.AND P0, PT, R8, 0x1f, PT ;  /* 0x0000001f0800780c */ /* 0x000fe20003f05270 */
[----:B------:R-:W-:-:S12]  /*1f040*/  BRA.DIV UR4, `(.L_x_14688) ;  /* 0x0000006e04547947 */ /* 0x000fd8000b800000 */
[----:B------:R-:W-:Y:S01]  /*1f050*/  IMAD.IADD R9, R27, 0x1, R8 ;  /* 0x000000011b097824 */ /* 0x000fe200078e0208 */
[----:B------:R-:W-:-:S04]  /*1f060*/  ULDC UR4, c[0x0][0xc3c] ;  /* 0x00030f0000047ab9 */ /* 0x000fc80000000800 */
[----:B------:R-:W-:-:S13]  /*1f070*/  ISETP.GE.OR P1, PT, R9, UR4, !P0 ;  /* 0x0000000409007c0c */ /* 0x000fda000c726670 */
[----:B0-----:R-:W0:Y:S08]  /*1f080*/  @!P1 LDC.64 R2, c[0x0][0xc80] ;  /* 0x00032000ff029b82 */ /* 0x001e300000000a00 */
[----:B------:R-:W3:Y:S01]  /*1f090*/  @!P1 LDC.64 R4, c[0x0][0xc78] ;  /* 0x00031e00ff049b82 */ /* 0x000ee20000000a00 */
[----:B0-----:R-:W-:-:S05]  /*1f0a0*/  @!P1 IMAD.WIDE R2, R9, 0x4, R2 ;  /* 0x0000000409029825 */ /* 0x001fca00078e0202 */
[----:B--2---:R3:W2:Y:S02]  /*1f0b0*/  @!P1 LDG.E R7, desc[UR42][R2.64] ;  /* 0x0000002a02079981 */ /* 0x0046a4000c1e1900 */
        /* <DEDUP_REMOVED lines=14> */
[----:B-1----:R-:W-:-:S05]  /*1f1a0*/  IMAD R13, R5, R25, RZ ;  /* 0x00000019050d7224 */ /* 0x002fca00078e02ff */
        /* <DEDUP_REMOVED lines=16> */
.L_x_14915:
[----:B------:R-:W-:Y:S02]  /*1f2b0*/  ULDC UR4, c[0x0][0xc38] ;  /* 0x00030e0000047ab9 */ /* 0x000fe40000000800 */
[----:B------:R-:W-:-:S04]  /*1f2c0*/  IMAD.U32 R4, RZ, RZ, UR4 ;  /* 0x00000004ff047e24 */ /* 0x000fc8000f8e00ff */
[----:B-1----:R-:W-:-:S04]  /*1f2d0*/  IMAD R3, R14, R4, RZ ;  /* 0x000000040e037224 */ /* 0x002fc800078e02ff */
[----:B------:R-:W-:-:S05]  /*1f2e0*/  IMAD.IADD R6, R6, 0x1, R3 ;  /* 0x0000000106067824 */ /* 0x000fca00078e0203 */
[----:B------:R-:W-:-:S13]  /*1f2f0*/  ISETP.GT.AND P6, PT, R6, R0, PT ;  /* 0x000000000600720c */ /* 0x000fda0003fc4270 */
[----:B------:R-:W-:Y:S05]  /*1f300*/  @P6 BRA `(.L_x_14689) ;  /* 0x0000000000a46947 */ /* 0x000fea0003800000 */
.L_x_14692:
        /* <DEDUP_REMOVED lines=35> */
.L_x_14923:
[----:B------:R-:W-:Y:S02]  /*1f540*/  ULDC UR4, c[0x0][0xc38] ;  /* 0x00030e0000047ab9 */ /* 0x000fe40000000800 */
[----:B------:R-:W-:-:S04]  /*1f550*/  IMAD.U32 R4, RZ, RZ, UR4 ;  /* 0x00000004ff047e24 */ /* 0x000fc8000f8e00ff */
[----:B-1----:R-:W-:-:S04]  /*1f560*/  IMAD R3, R14, R4, RZ ;  /* 0x000000040e037224 */ /* 0x002fc800078e02ff */
[----:B------:R-:W-:-:S05]  /*1f570*/  IMAD.IADD R6, R3, 0x1, R6 ;  /* 0x0000000103067824 */ /* 0x000fca00078e0206 */
[----:B------:R-:W-:-:S13]  /*1f580*/  ISETP.GT.AND P6, PT, R6, R0, PT ;  /* 0x000000000600720c */ /* 0x000fda0003fc4270 */
[----:B------:R-:W-:Y:S05]  /*1f590*/  @!P6 BRA `(.L_x_14692) ;  /* 0xfffffffc005ce947 */ /* 0x000fea000383ffff */
.L_x_14689:
        /* <DEDUP_REMOVED lines=10> */
.L_x_14928:
[----:B------:R-:W-:-:S13]  /*1f640*/  ISETP.NE.AND P0, PT, R3, RZ, PT ;  /* 0x000000ff0300720c */ /* 0x000fda0003f05270 */
[----:B------:R-:W-:Y:S05]  /*1f650*/  @!P0 BRA `(.L_x_14694) ;  /* 0x0000000000108947 */ /* 0x000fea0003800000 */
[----:B------:R-:W-:Y:S01]  /*1f660*/  UMOV UR4, 0xffffffff ;  /* 0xffffffff00047882 */ /* 0x000fe20000000000 */
[----:B------:R-:W-:Y:S02]  /*1f670*/  VIADD R12, R7, 0xffffffff ;  /* 0xffffffff070c7836 */ /* 0x000fe40000000000 */
[----:B------:R-:W-:Y:S05]  /*1f680*/  BRA.DIV UR4, `(.L_x_14695) ;  /* 0x0000007204147947 */ /* 0x000fea000b800000 */
[----:B------:R4:W0:Y:S02]  /*1f690*/  SHFL.IDX PT, R24, R2, R12, 0x1f ;  /* 0x00001f0c02187589 */ /* 0x00082400000e0000 */
.L_x_14694:
        /* <DEDUP_REMOVED lines=59> */
.L_x_14696:
        /* <DEDUP_REMOVED lines=61> */
.L_x_14697:
[----:B------:R-:W-:-:S05]  /*1fe20*/  LOP3.LUT R2, RZ, R2, RZ, 0x33, !PT ;  /* 0x00000002ff027212 */ /* 0x000fca00078e33ff */
[----:B------:R-:W-:Y:S01]  /*1fe30*/  IMAD.IADD R25, R25, 0x1, R2 ;  /* 0x0000000119197824 */ /* 0x000fe200078e0202 */
[----:B------:R-:W-:Y:S06]  /*1fe40*/  BRA `(.L_x_14698) ;  /* 0x00000000001c7947 */ /* 0x000fec0003800000 */
.L_x_14690:
[----:B------:R-:W-:Y:S01]  /*1fe50*/  UMOV UR4, URZ ;  /* 0x0000003f00047c82 */ /* 0x000fe20008000000 */
[----:B------:R-:W-:Y:S01]  /*1fe60*/  UMOV UR5, URZ ;  /* 0x0000003f00057c82 */ /* 0x000fe20008000000 */
[----:B------:R-:W-:Y:S01]  /*1fe70*/  ULDC UR6, c[0x0][0xc3c] ;  /* 0x00030f0000067ab9 */ /* 0x000fe20000000800 */
[----:B------:R-:W-:Y:S02]  /*1fe80*/  IMAD.MOV.U32 R24, RZ, RZ, R0 ;  /* 0x000000ffff187224 */ /* 0x000fe400078e0000 */
[----:B------:R-:W-:Y:S02]  /*1fe90*/  IMAD.U32 R25, RZ, RZ, UR4 ;  /* 0x00000004ff197e24 */ /* 0x000fe4000f8e00ff */
[----:B------:R-:W-:Y:S02]  /*1fea0*/  IMAD.U32 R26, RZ, RZ, UR5 ;  /* 0x00000005ff1a7e24 */ /* 0x000fe4000f8e00ff */
[----:B------:R-:W-:-:S07]  /*1feb0*/  IMAD.U32 R27, RZ, RZ, UR6 ;  /* 0x00000006ff1b7e24 */ /* 0x000fce000f8e00ff */
.L_x_14698:
        /* <DEDUP_REMOVED lines=10> */
.L_x_14687:
[----:B------:R-:W-:Y:S02]  /*1ff60*/  ULDC UR4, c[0x0][0xc3c] ;  /* 0x00030f0000047ab9 */ /* 0x000fe40000000800 */
[----:B----4-:R-:W-:-:S13]  /*1ff70*/  ISETP.GE.AND P0, PT, R27, UR4, PT ;  /* 0x000000041b007c0c */ /* 0x010fda000bf06270 */
[----:B------:R-:W-:Y:S05]  /*1ff80*/  @!P0 BRA `(.L_x_14699) ;  /* 0xffffff9400788947 */ /* 0x000fea000383ffff */
[----:B------:R-:W-:Y:S05]  /*1ff90*/  BSYNC B8 ;  /* 0x0000000000087941 */ /* 0x000fea0003800000 */
.L_x_14586:
        /* <DEDUP_REMOVED lines=12> */
.L_x_14931:
[----:B------:R-:W-:Y:S05]  /*20060*/  BSYNC B0 ;  /* 0x0000000000007941 */ /* 0x000fea0003800000 */
.L_x_14700:
[----:B------:R-:W-:-:S03]  /*20070*/  UMOV UR4, 0xffffffff ;  /* 0xffffffff00047882 */ /* 0x000fc60000000000 */
[----:B------:R-:W-:Y:S05]  /*20080*/  BRA.DIV UR4, `(.L_x_14702) ;  /* 0x0000006604d07947 */ /* 0x000fea000b800000 */
[----:B0-----:R-:W0:Y:S02]  /*20090*/  S2R R0, SR_TID.X ;  /* 0x0000000000007919 */ /* 0x001e240000002100 */
[----:B0-----:R-:W-:-:S04]  /*200a0*/  SHF.R.U32.HI R0, RZ, 0x5, R0 ;  /* 0x00000005ff007819 */ /* 0x001fc80000011600 */
[----:B------:R-:W-:-:S05]  /*200b0*/  LOP3.LUT R0, R0, 0x3, RZ, 0xc0, !PT ;  /* 0x0000000300007812 */ /* 0x000fca00078ec0ff */
[----:B------:R0:W4:Y:S02]  /*200c0*/  SHFL.IDX PT, R14, R0, RZ, 0x1f ;  /* 0x00001fff000e7589 */ /* 0x00012400000e0000 */
.L_x_14934:
[----:B----4-:R-:W-:-:S13]  /*200d0*/  ISETP.NE.AND P0, PT, R14, RZ, PT ;  /* 0x000000ff0e00720c */ /* 0x010fda0003f05270 */
[----:B------:R-:W-:Y:S05]  /*200e0*/  @P0 BRA `(.L_x_14360) ;  /* 0x0000000000900947 */ /* 0x000fea0003800000 */
[----:B------:R-:W-:-:S03]  /*200f0*/  UMOV UR4, 0xffffffff ;  /* 0xffffffff00047882 */ /* 0x000fc60000000000 */
[----:B------:R-:W-:Y:S05]  /*20100*/  BRA.DIV UR4, `(.L_x_14703) ;  /* 0x0000006604e47947 */ /* 0x000fea000b800000 */
[----:B------:R-:W-:-:S13]  /*20110*/  ELECT P6, URZ, PT ;  /* 0x00000000003f782f */ /* 0x000fda00038c0000 */
.L_x_14937:
[----:B------:R-:W-:Y:S05]  /*20120*/  @!P6 BRA `(.L_x_14360) ;  /* 0x000000000080e947 */ /* 0x000fea0003800000 */
[----:B------:R-:W-:-:S06]  /*20130*/  ULOP3.LUT UR4, UR37, 0x2, URZ, 0xfc, !UPT ;  /* 0x0000000225047892 */ /* 0x000fcc000f8efc3f */
[----:B0-----:R-:W-:-:S05]  /*20140*/  IMAD.U32 R0, RZ, RZ, UR4 ;  /* 0x00000004ff007e24 */ /* 0x001fca000f8e00ff */
[----:B------:R-:W-:-:S13]  /*20150*/  ISETP.NE.AND P0, PT, R0, 0x3, PT ;  /* 0x000000030000780c */ /* 0x000fda0003f05270 */
[----:B------:R-:W-:Y:S05]  /*20160*/  @!P0 BRA `(.L_x_14704) ;  /* 0x0000000000048947 */ /* 0x000fea0003800000 */
[----:B------:R-:W-:Y:S01]  /*20170*/  BPT.TRAP 0x1 ;  /* 0x000000040000795c */ /* 0x000fe20000300000 */
.L_x_14704:
        /* <DEDUP_REMOVED lines=8> */
.L_x_14938:
[----:B------:R-:W4:Y:S01]  /*20200*/  LDL.LU R4, [R1] ;  /* 0x0000000001047983 */ /* 0x000f220000300800 */
[----:B------:R-:W-:Y:S02]  /*20210*/  SEL R28, R28, RZ, P2 ;  /* 0x000000ff1c1c7207 */ /* 0x000fe40001000000 */
[----:B----4-:R-:W-:Y:S01]  /*20220*/  LOP3.LUT R0, R4, R0, RZ, 0x3c, !PT ;  /* 0x0000000004007212 */ /* 0x010fe200078e3cff */
[----:B------:R-:W-:Y:S06]  /*20230*/  @!P0 BRA `(.L_x_14706) ;  /* 0x0000000000048947 */ /* 0x000fec0003800000 */
[----:B------:R-:W-:Y:S01]  /*20240*/  BPT.TRAP 0x1 ;  /* 0x000000040000795c */ /* 0x000fe20000300000 */
.L_x_14706:
[----:B------:R-:W-:Y:S01]  /*20250*/  IMAD R5, R28, 0x8, R5 ;  /* 0x000000081c057824 */ /* 0x000fe200078e0205 */
[----:B------:R-:W-:-:S04]  /*20260*/  SHF.L.U32 R0, R0, 0x1f, RZ ;  /* 0x0000001f00007819 */ /* 0x000fc800000006ff */
[----:B------:R-:W4:Y:S02]  /*20270*/  SYNCS.PHASECHK.TRANS64.TRYWAIT P1, [R5+URZ+0x16840], R0 ;  /* 0x01684000050075a7 */ /* 0x000f24000802017f */
[----:B----4-:R-:W-:Y:S05]  /*20280*/  @!P1 BRA `(.L_x_14707) ;  /* 0x0000006400b89947 */ /* 0x010fea0003800000 */
.L_x_14939:
[----:B------:R-:W-:Y:S05]  /*20290*/  @!P0 BRA `(.L_x_14708) ;  /* 0x0000000000048947 */ /* 0x000fea0003800000 */
[----:B------:R-:W-:Y:S01]  /*202a0*/  BPT.TRAP 0x1 ;  /* 0x000000040000795c */ /* 0x000fe20000300000 */
.L_x_14708:
[----:B------:R-:W0:Y:S02]  /*202b0*/  SYNCS.PHASECHK.TRANS64.TRYWAIT P1, [R3+URZ+0x16860], R2 ;  /* 0x01686002030075a7 */ /* 0x000e24000802017f */
[----:B0-----:R-:W-:Y:S05]  /*202c0*/  @!P1 BRA `(.L_x_14709) ;  /* 0x0000006400bc9947 */ /* 0x001fea0003800000 */
.L_x_14940:
[----:B------:R-:W-:Y:S05]  /*202d0*/  @!P0 BRA `(.L_x_14710) ;  /* 0x0000000000048947 */ /* 0x000fea0003800000 */
[----:B------:R-:W-:Y:S01]  /*202e0*/  BPT.TRAP 0x1 ;  /* 0x000000040000795c */ /* 0x000fe20000300000 */
.L_x_14710:
[----:B------:R0:W0:Y:S02]  /*202f0*/  SYNCS.PHASECHK.TRANS64.TRYWAIT P0, [R5+URZ+0x16860], R0 ;  /* 0x01686000050075a7 */ /* 0x000024000800017f */
[----:B0-----:R-:W-:Y:S05]  /*20300*/  @!P0 NANOSLEEP.SYNCS 0x989680 ;  /* 0x009896800000895d */ /* 0x001fea0003900000 */
[----:B------:R-:W0:Y:S02]  /*20310*/  @!P0 SYNCS.PHASECHK.TRANS64 P0, [R5+URZ+0x16860], R0 ;  /* 0x01686000050085a7 */ /* 0x000e24000800007f */
[----:B0-----:R-:W-:Y:S05]  /*20320*/  @!P0 BRA `(.L_x_14710) ;  /* 0xfffffffc00f08947 */ /* 0x001fea000383ffff */
.L_x_14360:
[----:B------:R-:W-:Y:S05]  /*20330*/  BSYNC B9 ;  /* 0x0000000000097941 */ /* 0x000fea0003800000 */
.L_x_14357:
[----:B------:R-:W-:Y:S05]  /*20340*/  EXIT ;  /* 0x000000000000794d */ /* 0x000fea0003800000 */
.L_x_14388:
[----:B0-----:R0:W1:Y:S02]  /*20350*/  SYNCS.PHASECHK.TRANS64.TRYWAIT P6, [R69+URZ+0x16890], R77 ;  /* 0x0168904d450075a7 */ /* 0x00106400080c017f */
[----:B-1----:R-:W-:Y:S05]  /*20360*/  @!P6 NANOSLEEP.SYNCS 0x989680 ;  /* 0x009896800000e95d */ /* 0x002fea0003900000 */
[----:B------:R-:W1:Y:S02]  /*20370*/  @!P6 SYNCS.PHASECHK.TRANS64 P6, [R69+URZ+0x16890], R77 ;  /* 0x0168904d4500e5a7 */ /* 0x000e6400080c007f */
[----:B-1----:R-:W-:Y:S05]  /*20380*/  @!P6 BRA `(.L_x_14388) ;  /* 0xfffffffc00f0e947 */ /* 0x002fea000383ffff */
[----:B------:R-:W-:Y:S05]  /*20390*/  BRA `(.L_x_14711) ;  /* 0xfffffe2c00747947 */ /* 0x000fea000383ffff */
.L_x_14389:
        /* <DEDUP_REMOVED lines=8> */
.L_x_14713:
[----:B------:R-:W-:Y:S05]  /*20420*/  BSYNC B1 ;  /* 0x0000000000017941 */ /* 0x000fea0003800000 */
.L_x_14712:
        /* <DEDUP_REMOVED lines=8> */
.L_x_14714:
[----:B------:R-:W-:Y:S05]  /*204b0*/  BRA `(.L_x_14715) ;  /* 0xfffffe2c00407947 */ /* 0x000fea000383ffff */
.L_x_14398:
[----:B------:R-:W-:Y:S01]  /*204c0*/  BSSY B1, `(.L_x_14716) ;  /* 0x0000008000017945 */ /* 0x000fe20003800000 */
[----:B--2-4-:R-:W-:Y:S02]  /*204d0*/  IMAD.MOV.U32 R13, RZ, RZ, R83 ;  /* 0x000000ffff0d7224 */ /* 0x014fe400078e0053 */
[----:B------:R-:W-:Y:S02]  /*204e0*/  IMAD.MOV.U32 R12, RZ, RZ, 0x1 ;  /* 0x00000001ff0c7424 */ /* 0x000fe400078e00ff */
[----:B------:R-:W-:Y:S02]  /*204f0*/  IMAD.MOV.U32 R11, RZ, RZ, 0x1c1f ;  /* 0x00001c1fff0b7424 */ /* 0x000fe400078e00ff */
[----:B------:R-:W-:-:S07]  /*20500*/  IMAD.MOV.U32 R15, RZ, RZ, -0x1 ;  /* 0xffffffffff0f7424 */ /* 0x000fce00078e00ff */
[----:B01-3--:R-:W-:Y:S05]  /*20510*/  WARPSYNC.COLLECTIVE R15, `(.L_x_14717) ;  /* 0x000000000f087348 */ /* 0x00bfea0003c00000 */
[----:B---3--:R2:W3:Y:S02]  /*20520*/  SHFL.IDX P6, R14, R13, R12, R11 ;  /* 0x0000000c0d0e7389 */ /* 0x0084e400000c000b */
[----:B0123--:R-:W-:Y:S01]  /*20530*/  ENDCOLLECTIVE ;  /* 0x000000000000791b */ /* 0x00ffe20003800000 */
.L_x_14717:
[----:B------:R-:W-:Y:S05]  /*20540*/  BSYNC B1 ;  /* 0x0000000000017941 */ /* 0x000fea0003800000 */
.L_x_14716:
        /* <DEDUP_REMOVED lines=8> */
.L_x_14718:
[----:B------:R-:W-:Y:S05]  /*205d0*/  BRA `(.L_x_14719) ;  /* 0xfffffe3000d87947 */ /* 0x000fea000383ffff */
.L_x_14410:
[----:B-1----:R1:W2:Y:S02]  /*205e0*/  SYNCS.PHASECHK.TRANS64.TRYWAIT P4, [R69+URZ+0x16890], R77 ;  /* 0x0168904d450075a7 */ /* 0x0022a4000808017f */
[----:B--2---:R-:W-:Y:S05]  /*205f0*/  @!P4 NANOSLEEP.SYNCS 0x989680 ;  /* 0x009896800000c95d */ /* 0x004fea0003900000 */
[----:B------:R-:W2:Y:S02]  /*20600*/  @!P4 SYNCS.PHASECHK.TRANS64 P4, [R69+URZ+0x16890], R77 ;  /* 0x0168904d4500c5a7 */ /* 0x000ea4000808007f */
[----:B--2---:R-:W-:Y:S05]  /*20610*/  @!P4 BRA `(.L_x_14410) ;  /* 0xfffffffc00f0c947 */ /* 0x004fea000383ffff */
[----:B------:R-:W-:Y:S05]  /*20620*/  BRA `(.L_x_14720) ;  /* 0xfffffe40002c7947 */ /* 0x000fea000383ffff */
.L_x_14411:
[----:B------:R-:W-:Y:S01]  /*20630*/  BSSY B1, `(.L_x_14721) ;  /* 0x0000008000017945 */ /* 0x000fe20003800000 */
[----:B0-----:R-:W-:Y:S02]  /*20640*/  IMAD.MOV.U32 R13, RZ, RZ, R83 ;  /* 0x000000ffff0d7224 */ /* 0x001fe400078e0053 */
[----:B------:R-:W-:Y:S02]  /*20650*/  IMAD.MOV.U32 R12, RZ, RZ, RZ ;  /* 0x000000ffff0c7224 */ /* 0x000fe400078e00ff */
[----:B------:R-:W-:Y:S02]  /*20660*/  IMAD.MOV.U32 R11, RZ, RZ, 0x1c1f ;  /* 0x00001c1fff0b7424 */ /* 0x000fe400078e00ff */
[----:B------:R-:W-:-:S07]  /*20670*/  IMAD.MOV.U32 R15, RZ, RZ, -0x1 ;  /* 0xffffffffff0f7424 */ /* 0x000fce00078e00ff */
[----:B-1----:R-:W-:Y:S05]  /*20680*/  WARPSYNC.COLLECTIVE R15, `(.L_x_14722) ;  /* 0x000000000f087348 */ /* 0x002fea0003c00000 */
[----:B------:R0:W2:Y:S02]  /*20690*/  SHFL.IDX P6, R14, R13, R12, R11 ;  /* 0x0000000c0d0e7389 */ /* 0x0000a400000c000b */
[----:B012---:R-:W-:Y:S01]  /*206a0*/  ENDCOLLECTIVE ;  /* 0x000000000000791b */ /* 0x007fe20003800000 */
.L_x_14722:
[----:B------:R-:W-:Y:S05]  /*206b0*/  BSYNC B1 ;  /* 0x0000000000017941 */ /* 0x000fea0003800000 */
.L_x_14721:
        /* <DEDUP_REMOVED lines=8> */
.L_x_14723:
[----:B------:R-:W-:Y:S01]  /*20740*/  IMAD.MOV.U32 R80, RZ, RZ, R14 ;  /* 0x000000ffff507224 */ /* 0x000fe200078e000e */
[----:B------:R-:W-:Y:S06]  /*20750*/  BRA `(.L_x_14724) ;  /* 0xfffffe3c00f87947 */ /* 0x000fec000383ffff */
.L_x_14416:
        /* <DEDUP_REMOVED lines=8> */
.L_x_14726:
[----:B------:R-:W-:Y:S05]  /*207e0*/  BSYNC B1 ;  /* 0x0000000000017941 */ /* 0x000fea0003800000 */
.L_x_14725:
        /* <DEDUP_REMOVED lines=8> */
.L_x_14727:
[----:B------:R-:W-:Y:S01]  /*20870*/  IMAD.MOV.U32 R82, RZ, RZ, R14 ;  /* 0x000000ffff527224 */ /* 0x000fe200078e000e */
[----:B------:R-:W-:Y:S06]  /*20880*/  BRA `(.L_x_14728) ;  /* 0xfffffe4400b87947 */ /* 0x000fec000383ffff */
.L_x_14421:
[----:B0-----:R0:W1:Y:S02]  /*20890*/  SYNCS.PHASECHK.TRANS64.TRYWAIT P3, [R69+URZ+0x16890], R77 ;  /* 0x0168904d450075a7 */ /* 0x001064000806017f */
[----:B-1----:R-:W-:Y:S05]  /*208a0*/  @!P3 NANOSLEEP.SYNCS 0x989680 ;  /* 0x009896800000b95d */ /* 0x002fea0003900000 */
[----:B------:R-:W1:Y:S02]  /*208b0*/  @!P3 SYNCS.PHASECHK.TRANS64 P3, [R69+URZ+0x16890], R77 ;  /* 0x0168904d4500b5a7 */ /* 0x000e64000806007f */
[----:B-1----:R-:W-:Y:S05]  /*208c0*/  @!P3 BRA `(.L_x_14421) ;  /* 0xfffffffc00f0b947 */ /* 0x002fea000383ffff */
[----:B------:R-:W-:Y:S05]  /*208d0*/  BRA `(.L_x_14729) ;  /* 0xfffffe4c00d07947 */ /* 0x000fea000383ffff */
.L_x_14422:
        /* <DEDUP_REMOVED lines=8> */
.L_x_14731:
[----:B------:R-:W-:Y:S05]  /*20960*/  BSYNC B1 ;  /* 0x0000000000017941 */ /* 0x000fea0003800000 */
.L_x_14730:
        /* <DEDUP_REMOVED lines=8> */
.L_x_14732:
[----:B------:R-:W-:Y:S01]  /*209f0*/  IMAD.MOV.U32 R9, RZ, RZ, R14 ;  /* 0x000000ffff097224 */ /* 0x000fe200078e000e */
[----:B------:R-:W-:Y:S06]  /*20a00*/  BRA `(.L_x_14733) ;  /* 0xfffffe5000007947 */ /* 0x000fec000383ffff */
.L_x_14425:
        /* <DEDUP_REMOVED lines=8> */
.L_x_14735:
[----:B------:R-:W-:Y:S05]  /*20a90*/  BSYNC B1 ;  /* 0x0000000000017941 */ /* 0x000fea0003800000 */
.L_x_14734:
        /* <DEDUP_REMOVED lines=8> */
.L_x_14736:
[----:B------:R-:W-:Y:S01]  /*20b20*/  IMAD.MOV.U32 R9, RZ, RZ, R14 ;  /* 0x000000ffff097224 */ /* 0x000fe200078e000e */
[----:B------:R-:W-:Y:S06]  /*20b30*/  BRA `(.L_x_14737) ;  /* 0xfffffe5000007947 */ /* 0x000fec000383ffff */
.L_x_14429:
[----:B0-----:R0:W3:Y:S02]  /*20b40*/  SYNCS.PHASECHK.TRANS64.TRYWAIT P4, [R69+URZ+0x168b0], R77 ;  /* 0x0168b04d450075a7 */ /* 0x0010e4000808017f */
[----:B---3--:R-:W-:Y:S05]  /*20b50*/  @!P4 NANOSLEEP.SYNCS 0x989680 ;  /* 0x009896800000c95d */ /* 0x008fea0003900000 */
[----:B------:R-:W3:Y:S02]  /*20b60*/  @!P4 SYNCS.PHASECHK.TRANS64 P4, [R69+URZ+0x168b0], R77 ;  /* 0x0168b04d4500c5a7 */ /* 0x000ee4000808007f */
[----:B---3--:R-:W-:Y:S05]  /*20b70*/  @!P4 BRA `(.L_x_14429) ;  /* 0xfffffffc00f0c947 */ /* 0x008fea000383ffff */
[----:B------:R-:W-:Y:S05]  /*20b80*/  BRA `(.L_x_14738) ;  /* 0xfffffe50007c7947 */ /* 0x000fea000383ffff */
.L_x_14447:
        /* <DEDUP_REMOVED lines=9> */
[----:B------:R-:W-:-:S07]  /*20c20*/  IMAD.MOV.U32 R13, RZ, RZ, R0 ;  /* 0x000000ffff0d7224 */ /* 0x000fce00078e0000 */
[----:B-----5:R-:W-:Y:S05]  /*20c30*/  WARPSYNC.COLLECTIVE R15, `(.L_x_14740) ;  /* 0x000000000f087348 */ /* 0x020fea0003c00000 */
[----:B------:R0:W1:Y:S02]  /*20c40*/  SHFL.IDX P6, R14, R13, R12, R11 ;  /* 0x0000000c0d0e7389 */ /* 0x00006400000c000b */
[----:B01---5:R-:W-:Y:S01]  /*20c50*/  ENDCOLLECTIVE ;  /* 0x000000000000791b */ /* 0x023fe20003800000 */
.L_x_14740:
[----:B------:R-:W-:Y:S05]  /*20c60*/  BSYNC B0 ;  /* 0x0000000000007941 */ /* 0x000fea0003800000 */
.L_x_14739:
[----:B------:R0:W-:Y:S01]  /*20c70*/  STL [R1+0x2c], R14 ;  /* 0x00002c0e01007387 */ /* 0x0001e20000100800 */
[----:B------:R-:W-:Y:S05]  /*20c80*/  BRA `(.L_x_14741) ;  /* 0xfffffe5c00b47947 */ /* 0x000fea000383ffff */
.L_x_14459:
[----:B------:R-:W-:Y:S01]  /*20c90*/  BSSY B1, `(.L_x_14742) ;  /* 0x0000008000017945 */ /* 0x000fe20003800000 */
[----:B------:R-:W-:Y:S02]  /*20ca0*/  IMAD.MOV.U32 R13, RZ, RZ, R6 ;  /* 0x000000ffff0d7224 */ /* 0x000fe400078e0006 */
[----:B------:R-:W-:Y:S02]  /*20cb0*/  IMAD.MOV.U32 R12, RZ, RZ, RZ ;  /* 0x000000ffff0c7224 */ /* 0x000fe400078e00ff */
[----:B------:R-:W-:Y:S02]  /*20cc0*/  IMAD.MOV.U32 R11, RZ, RZ, 0x1c1f ;  /* 0x00001c1fff0b7424 */ /* 0x000fe400078e00ff */
[----:B------:R-:W-:-:S07]  /*20cd0*/  IMAD.MOV.U32 R15, RZ, RZ, -0x1 ;  /* 0xffffffffff0f7424 */ /* 0x000fce00078e00ff */
[----:B0-----:R-:W-:Y:S05]  /*20ce0*/  WARPSYNC.COLLECTIVE R15, `(.L_x_14743) ;  /* 0x000000000f087348 */ /* 0x001fea0003c00000 */
[----:B0-----:R0:W1:Y:S02]  /*20cf0*/  SHFL.IDX P6, R14, R13, R12, R11 ;  /* 0x0000000c0d0e7389 */ /* 0x00106400000c000b */
[----:B01----:R-:W-:Y:S01]  /*20d00*/  ENDCOLLECTIVE ;  /* 0x000000000000791b */ /* 0x003fe20003800000 */
.L_x_14743:
[----:B------:R-:W-:Y:S05]  /*20d10*/  BSYNC B1 ;  /* 0x0000000000017941 */ /* 0x000fea0003800000 */
.L_x_14742:
        /* <DEDUP_REMOVED lines=8> */
.L_x_14744:
[----:B------:R-:W-:Y:S02]  /*20da0*/  IMAD.MOV.U32 R13, RZ, RZ, R8 ;  /* 0x000000ffff0d7224 */ /* 0x000fe400078e0008 */
[----:B------:R-:W-:-:S07]  /*20db0*/  IMAD.MOV.U32 R0, RZ, RZ, R14 ;  /* 0x000000ffff007224 */ /* 0x000fce00078e000e */
[----:B------:R-:W-:Y:S05]  /*20dc0*/  WARPSYNC.COLLECTIVE R15, `(.L_x_14745) ;  /* 0x000000000f087348 */ /* 0x000fea0003c00000 */
[----:B------:R0:W1:Y:S02]  /*20dd0*/  SHFL.IDX P6, R14, R13, R12, R11 ;  /* 0x0000000c0d0e7389 */ /* 0x00006400000c000b */
[----:B01----:R-:W-:Y:S01]  /*20de0*/  ENDCOLLECTIVE ;  /* 0x000000000000791b */ /* 0x003fe20003800000 */
.L_x_14745:
[----:B------:R-:W-:Y:S02]  /*20df0*/  IMAD.MOV.U32 R13, RZ, RZ, R7 ;  /* 0x000000ffff0d7224 */ /* 0x000fe400078e0007 */
[----:B------:R-:W-:-:S07]  /*20e00*/  IMAD.MOV.U32 R5, RZ, RZ, R14 ;  /* 0x000000ffff057224 */ /* 0x000fce00078e000e */
[----:B------:R-:W-:Y:S05]  /*20e10*/  WARPSYNC.COLLECTIVE R15, `(.L_x_14746) ;  /* 0x000000000f087348 */ /* 0x000fea0003c00000 */
[----:B------:R0:W1:Y:S02]  /*20e20*/  SHFL.IDX P6, R14, R13, R12, R11 ;  /* 0x0000000c0d0e7389 */ /* 0x00006400000c000b */
[----:B01----:R-:W-:Y:S01]  /*20e30*/  ENDCOLLECTIVE ;  /* 0x000000000000791b */ /* 0x003fe20003800000 */
.L_x_14746:
[----:B------:R-:W-:Y:S05]  /*20e40*/  BRA `(.L_x_14747) ;  /* 0xfffffe6400507947 */ /* 0x000fea000383ffff */
.L_x_14462:
[----:B------:R-:W-:Y:S01]  /*20e50*/  BSSY B1, `(.L_x_14748) ;  /* 0x0000008000017945 */ /* 0x000fe20003800000 */
[----:B------:R-:W-:Y:S02]  /*20e60*/  IMAD.MOV.U32 R13, RZ, RZ, R6 ;  /* 0x000000ffff0d7224 */ /* 0x000fe400078e0006 */
[----:B------:R-:W-:Y:S02]  /*20e70*/  IMAD.MOV.U32 R12, RZ, RZ, 0x1 ;  /* 0x00000001ff0c7424 */ /* 0x000fe400078e00ff */
[----:B------:R-:W-:Y:S02]  /*20e80*/  IMAD.MOV.U32 R11, RZ, RZ, 0x1c1f ;  /* 0x00001c1fff0b7424 */ /* 0x000fe400078e00ff */
[----:B------:R-:W-:-:S07]  /*20e90*/  IMAD.MOV.U32 R15, RZ, RZ, -0x1 ;  /* 0xffffffffff0f7424 */ /* 0x000fce00078e00ff */
[----:B-1----:R-:W-:Y:S05]  /*20ea0*/  WARPSYNC.COLLECTIVE R15, `(.L_x_14749) ;  /* 0x000000000f087348 */ /* 0x002fea0003c00000 */
[----:B------:R0:W2:Y:S02]  /*20eb0*/  SHFL.IDX P6, R14, R13, R12, R11 ;  /* 0x0000000c0d0e7389 */ /* 0x0000a400000c000b */
[----:B012---:R-:W-:Y:S01]  /*20ec0*/  ENDCOLLECTIVE ;  /* 0x000000000000791b */ /* 0x007fe20003800000 */
.L_x_14749:
[----:B------:R-:W-:Y:S05]  /*20ed0*/  BSYNC B1 ;  /* 0x0000000000017941 */ /* 0x000fea0003800000 */
.L_x_14748:
        /* <DEDUP_REMOVED lines=8> */
.L_x_14750:
[----:B------:R-:W-:Y:S02]  /*20f60*/  IMAD.MOV.U32 R13, RZ, RZ, R8 ;  /* 0x000000ffff0d7224 */ /* 0x000fe400078e0008 */
[----:B------:R-:W-:-:S07]  /*20f70*/  IMAD.MOV.U32 R0, RZ, RZ, R14 ;  /* 0x000000ffff007224 */ /* 0x000fce00078e000e */
[----:B------:R-:W-:Y:S05]  /*20f80*/  WARPSYNC.COLLECTIVE R15, `(.L_x_14751) ;  /* 0x000000000f087348 */ /* 0x000fea0003c00000 */
[----:B------:R0:W1:Y:S02]  /*20f90*/  SHFL.IDX P6, R14, R13, R12, R11 ;  /* 0x0000000c0d0e7389 */ /* 0x00006400000c000b */
[----:B01----:R-:W-:Y:S01]  /*20fa0*/  ENDCOLLECTIVE ;  /* 0x000000000000791b */ /* 0x003fe20003800000 */
.L_x_14751:
[----:B------:R-:W-:Y:S02]  /*20fb0*/  IMAD.MOV.U32 R13, RZ, RZ, R7 ;  /* 0x000000ffff0d7224 */ /* 0x000fe400078e0007 */
[----:B------:R-:W-:-:S07]  /*20fc0*/  IMAD.MOV.U32 R5, RZ, RZ, R14 ;  /* 0x000000ffff057224 */ /* 0x000fce00078e000e */
[----:B------:R-:W-:Y:S05]  /*20fd0*/  WARPSYNC.COLLECTIVE R15, `(.L_x_14752) ;  /* 0x000000000f087348 */ /* 0x000fea0003c00000 */
[----:B------:R0:W1:Y:S02]  /*20fe0*/  SHFL.IDX P6, R14, R13, R12, R11 ;  /* 0x0000000c0d0e7389 */ /* 0x00006400000c000b */
[----:B01----:R-:W-:Y:S01]  /*20ff0*/  ENDCOLLECTIVE ;  /* 0x000000000000791b */ /* 0x003fe20003800000 */
.L_x_14752:
[----:B------:R-:W-:Y:S05]  /*21000*/  BRA `(.L_x_14753) ;  /* 0xfffffe6400b87947 */ /* 0x000fea000383ffff */
.L_x_14466:
[----:B0-----:R0:W1:Y:S02]  /*21010*/  SYNCS.PHASECHK.TRANS64.TRYWAIT P0, [R2+URZ+0x16800], R5 ;  /* 0x01680005020075a7 */ /* 0x001064000800017f */
[----:B-1----:R-:W-:Y:S05]  /*21020*/  @!P0 NANOSLEEP.SYNCS 0x989680 ;  /* 0x009896800000895d */ /* 0x002fea0003900000 */
[----:B------:R-:W1:Y:S02]  /*21030*/  @!P0 SYNCS.PHASECHK.TRANS64 P0, [R2+URZ+0x16800], R5 ;  /* 0x01680005020085a7 */ /* 0x000e64000800007f */
[----:B-1----:R-:W-:Y:S05]  /*21040*/  @!P0 BRA `(.L_x_14466) ;  /* 0xfffffffc00f08947 */ /* 0x002fea000383ffff */
[----:B------:R-:W-:Y:S05]  /*21050*/  BRA `(.L_x_14754) ;  /* 0xfffffe6800bc7947 */ /* 0x000fea000383ffff */
.L_x_14474:
[----:B------:R-:W1:Y:S01]  /*21060*/  LDC R35, c[0x0][0x3f4] ;  /* 0x0000fd00ff237b82 */ /* 0x000e620000000800 */
[----:B------:R-:W-:Y:S01]  /*21070*/  BSSY B1, `(.L_x_14755) ;  /* 0x0000008000017945 */ /* 0x000fe20003800000 */
[----:B------:R-:W-:Y:S02]  /*21080*/  IMAD.MOV.U32 R13, RZ, RZ, R26 ;  /* 0x000000ffff0d7224 */ /* 0x000fe400078e001a */
[----:B------:R-:W-:Y:S02]  /*21090*/  IMAD.MOV.U32 R12, RZ, RZ, RZ ;  /* 0x000000ffff0c7224 */ /* 0x000fe400078e00ff */
[----:B------:R-:W-:Y:S02]  /*210a0*/  IMAD.MOV.U32 R11, RZ, RZ, 0x1c1f ;  /* 0x00001c1fff0b7424 */ /* 0x000fe400078e00ff */
[----:B------:R-:W-:-:S07]  /*210b0*/  IMAD.MOV.U32 R15, RZ, RZ, -0x1 ;  /* 0xffffffffff0f7424 */ /* 0x000fce00078e00ff */
[----:B01----:R-:W-:Y:S05]  /*210c0*/  WARPSYNC.COLLECTIVE R15, `(.L_x_14756) ;  /* 0x000000000f087348 */ /* 0x003fea0003c00000 */
[----:B0-----:R0:W2:Y:S02]  /*210d0*/  SHFL.IDX P6, R14, R13, R12, R11 ;  /* 0x0000000c0d0e7389 */ /* 0x0010a400000c000b */
[----:B012---:R-:W-:Y:S01]  /*210e0*/  ENDCOLLECTIVE ;  /* 0x000000000000791b */ /* 0x007fe20003800000 */
.L_x_14756:
[----:B------:R-:W-:Y:S05]  /*210f0*/  BSYNC B1 ;  /* 0x0000000000017941 */ /* 0x000fea0003800000 */
.L_x_14755:
        /* <DEDUP_REMOVED lines=10> */
.L_x_14757:
        /* <DEDUP_REMOVED lines=8> */
.L_x_14758:
[----:B------:R-:W-:-:S05]  /*21220*/  @!P1 IADD3 R6, P2, R3, R5, RZ ;  /* 0x0000000503069210 */ /* 0x000fca0007f5e0ff */
[----:B------:R-:W-:Y:S02]  /*21230*/  @!P1 IMAD.X R7, R0, 0x1, R21, P2 ;  /* 0x0000000100079824 */ /* 0x000fe400010e0615 */
[----:B------:R-:W-:Y:S02]  /*21240*/  IMAD.MOV.U32 R13, RZ, RZ, R27 ;  /* 0x000000ffff0d7224 */ /* 0x000fe400078e001b */
[----:B------:R-:W-:-:S07]  /*21250*/  IMAD.MOV.U32 R4, RZ, RZ, R14 ;  /* 0x000000ffff047224 */ /* 0x000fce00078e000e */
[----:B------:R-:W-:Y:S05]  /*21260*/  WARPSYNC.COLLECTIVE R15, `(.L_x_14759) ;  /* 0x000000000f087348 */ /* 0x000fea0003c00000 */
[----:B------:R0:W1:Y:S02]  /*21270*/  SHFL.IDX P6, R14, R13, R12, R11 ;  /* 0x0000000c0d0e7389 */ /* 0x00006400000c000b */
[----:B01----:R-:W-:Y:S01]  /*21280*/  ENDCOLLECTIVE ;  /* 0x000000000000791b */ /* 0x003fe20003800000 */
.L_x_14759:
[----:B------:R-:W2:Y:S01]  /*21290*/  @!P1 LD.E.128 R8, desc[UR42][R6.64] ;  /* 0x0000002a06089980 */ /* 0x000ea2000c101d00 */
[----:B------:R-:W-:-:S05]  /*212a0*/  @!P1 IADD3 R14, P2, R14, R5, RZ ;  /* 0x000000050e0e9210 */ /* 0x000fca0007f5e0ff */
[----:B------:R-:W-:-:S04]  /*212b0*/  @!P1 IMAD.X R3, R4, 0x1, R21, P2 ;  /* 0x0000000104039824 */ /* 0x000fc800010e0615 */
[----:B------:R-:W-:-:S05]  /*212c0*/  @!P1 IMAD.MOV.U32 R15, RZ, RZ, R3 ;  /* 0x000000ffff0f9224 */ /* 0x000fca00078e0003 */
[----:B------:R0:W5:Y:S01]  /*212d0*/  @!P1 LD.E.128 R4, desc[UR42][R14.64] ;  /* 0x0000002a0e049980 */ /* 0x000162000c101d00 */
[----:B------:R-:W-:Y:S01]  /*212e0*/  CS2R R38, SRZ ;  /* 0x0000000000267805 */ /* 0x000fe2000001ff00 */
[----:B------:R-:W-:Y:S01]  /*212f0*/  IMAD.MOV.U32 R13, RZ, RZ, R26 ;  /* 0x000000ffff0d7224 */ /* 0x000fe200078e001a */
[----:B------:R-:W-:Y:S01]  /*21300*/  CS2R R36, SRZ ;  /* 0x0000000000247805 */ /* 0x000fe2000001ff00 */
[----:B------:R-:W-:Y:S01]  /*21310*/  IMAD.MOV.U32 R12, RZ, RZ, 0x1 ;  /* 0x00000001ff0c7424 */ /* 0x000fe200078e00ff */
[----:B------:R-:W-:Y:S02]  /*21320*/  CS2R R28, SRZ ;  /* 0x00000000001c7805 */ /* 0x000fe4000001ff00 */
[----:B------:R-:W-:Y:S01]  /*21330*/  CS2R R20, SRZ ;  /* 0x0000000000147805 */ /* 0x000fe2000001ff00 */
[----:B0-----:R-:W-:Y:S02]  /*21340*/  IMAD.MOV.U32 R15, RZ, RZ, -0x1 ;  /* 0xffffffffff0f7424 */ /* 0x001fe400078e00ff */
[----:B--2---:R-:W-:-:S02]  /*21350*/  @!P1 IMAD.MOV.U32 R39, RZ, RZ, R11 ;  /* 0x000000ffff279224 */ /* 0x004fc400078e000b */
[----:B------:R-:W-:Y:S02]  /*21360*/  IMAD.MOV.U32 R11, RZ, RZ, 0x1c1f ;  /* 0x00001c1fff0b7424 */ /* 0x000fe400078e00ff */
[----:B------:R-:W-:Y:S02]  /*21370*/  @!P1 IMAD.MOV.U32 R36, RZ, RZ, R8 ;  /* 0x000000ffff249224 */ /* 0x000fe400078e0008 */
[----:B------:R-:W-:-:S07]  /*21380*/  @!P1 IMAD.MOV.U32 R37, RZ, RZ, R9 ;  /* 0x000000ffff259224 */ /* 0x000fce00078e0009 */
[----:B-----5:R-:W-:Y:S05]  /*21390*/  WARPSYNC.COLLECTIVE R15, `(.L_x_14760) ;  /* 0x000000000f087348 */ /* 0x020fea0003c00000 */
[----:B------:R0:W1:Y:S02]  /*213a0*/  SHFL.IDX P6, R14, R13, R12, R11 ;  /* 0x0000000c0d0e7389 */ /* 0x00006400000c000b */
[----:B01---5:R-:W-:Y:S01]  /*213b0*/  ENDCOLLECTIVE ;  /* 0x000000000000791b */ /* 0x023fe20003800000 */
.L_x_14760:
[----:B------:R-:W-:Y:S02]  /*213c0*/  IMAD.MOV.U32 R0, RZ, RZ, R36 ;  /* 0x000000ffff007224 */ /* 0x000fe400078e0024 */
[----:B------:R-:W-:Y:S02]  /*213d0*/  IMAD.MOV.U32 R3, RZ, RZ, R37 ;  /* 0x000000ffff037224 */ /* 0x000fe400078e0025 */
[----:B------:R-:W-:Y:S01]  /*213e0*/  @!P1 IMAD.MOV.U32 R38, RZ, RZ, R10 ;  /* 0x000000ffff269224 */ /* 0x000fe200078e000a */
[----:B------:R-:W-:Y:S01]  /*213f0*/  PRMT R48, R0, 0x7610, R48 ;  /* 0x0000761000307816 */ /* 0x000fe20000000030 */
[----:B------:R-:W-:Y:S01]  /*21400*/  IMAD.MOV.U32 R9, RZ, RZ, R39 ;  /* 0x000000ffff097224 */ /* 0x000fe200078e0027 */
[----:B------:R-:W-:Y:S01]  /*21410*/  PRMT R34, R34, 0x5410, R3 ;  /* 0x0000541022227816 */ /* 0x000fe20000000003 */
[----:B------:R-:W-:-:S03]  /*21420*/  IMAD.MOV.U32 R8, RZ, RZ, R38 ;  /* 0x000000ffff087224 */ /* 0x000fc600078e0026 */
[----:B------:R-:W-:Y:S01]  /*21430*/  PRMT R34, R9, 0x7610, R34 ;  /* 0x0000761009227816 */ /* 0x000fe20000000022 */
[----:B------:R-:W-:Y:S01]  /*21440*/  IMAD.MOV.U32 R13, RZ, RZ, R25 ;  /* 0x000000ffff0d7224 */ /* 0x000fe200078e0019 */
[----:B------:R-:W-:Y:S01]  /*21450*/  PRMT R31, R8, 0x7610, R31 ;  /* 0x00007610081f7816 */ /* 0x000fe2000000001f */
[----:B------:R-:W-:Y:S02]  /*21460*/  @!P1 IMAD.MOV.U32 R28, RZ, RZ, R4 ;  /* 0x000000ffff1c9224 */ /* 0x000fe400078e0004 */
[----:B------:R-:W-:Y:S02]  /*21470*/  @!P1 IMAD.MOV.U32 R29, RZ, RZ, R5 ;  /* 0x000000ffff1d9224 */ /* 0x000fe400078e0005 */
[----:B------:R-:W-:Y:S02]  /*21480*/  @!P1 IMAD.MOV.U32 R20, RZ, RZ, R6 ;  /* 0x000000ffff149224 */ /* 0x000fe400078e0006 */
[----:B------:R-:W-:Y:S02]  /*21490*/  @!P1 IMAD.MOV.U32 R21, RZ, RZ, R7 ;  /* 0x000000ffff159224 */ /* 0x000fe400078e0007 */
[----:B------:R-:W-:-:S07]  /*214a0*/  IMAD.MOV.U32 R0, RZ, RZ, R14 ;  /* 0x000000ffff007224 */ /* 0x000fce00078e000e */
[----:B------:R-:W-:Y:S05]  /*214b0*/  WARPSYNC.COLLECTIVE R15, `(.L_x_14761) ;  /* 0x000000000f087348 */ /* 0x000fea0003c00000 */
[----:B------:R0:W1:Y:S02]  /*214c0*/  SHFL.IDX P6, R14, R13, R12, R11 ;  /* 0x0000000c0d0e7389 */ /* 0x00006400000c000b */
[----:B01----:R-:W-:Y:S01]  /*214d0*/  ENDCOLLECTIVE ;  /* 0x000000000000791b */ /* 0x003fe20003800000 */
.L_x_14761:
[----:B------:R-:W-:Y:S02]  /*214e0*/  IMAD.MOV.U32 R4, RZ, RZ, R28 ;  /* 0x000000ffff047224 */ /* 0x000fe400078e001c */
[----:B------:R-:W-:Y:S02]  /*214f0*/  IMAD.MOV.U32 R5, RZ, RZ, R29 ;  /* 0x000000ffff057224 */ /* 0x000fe400078e001d */
[----:B------:R-:W-:Y:S01]  /*21500*/  IMAD.MOV.U32 R6, RZ, RZ, R20 ;  /* 0x000000ffff067224 */ /* 0x000fe200078e0014 */
[----:B------:R-:W-:Y:S01]  /*21510*/  PRMT R50, R4, 0x7610, R50 ;  /* 0x0000761004327816 */ /* 0x000fe20000000032 */
[----:B------:R-:W-:Y:S01]  /*21520*/  IMAD.MOV.U32 R7, RZ, RZ, R21 ;  /* 0x000000ffff077224 */ /* 0x000fe200078e0015 */
[----:B------:R-:W-:Y:S02]  /*21530*/  PRMT R54, R5, 0x7610, R54 ;  /* 0x0000761005367816 */ /* 0x000fe40000000036 */
[----:B------:R-:W-:Y:S02]  /*21540*/  CS2R R4, SRZ ;  /* 0x0000000000047805 */ /* 0x000fe4000001ff00 */
[----:B------:R-:W-:-:S02]  /*21550*/  PRMT R31, R31, 0x5410, R6 ;  /* 0x000054101f1f7816 */ /* 0x000fc40000000006 */
[----:B------:R-:W-:Y:S01]  /*21560*/  PRMT R55, R7, 0x7610, R55 ;  /* 0x0000761007377816 */ /* 0x000fe20000000037 */
[----:B------:R-:W-:Y:S02]  /*21570*/  IMAD.MOV.U32 R13, RZ, RZ, R24 ;  /* 0x000000ffff0d7224 */ /* 0x000fe400078e0018 */
[----:B------:R-:W-:-:S07]  /*21580*/  IMAD.MOV.U32 R3, RZ, RZ, R14 ;  /* 0x000000ffff037224 */ /* 0x000fce00078e000e */
[----:B------:R-:W-:Y:S05]  /*21590*/  WARPSYNC.COLLECTIVE R15, `(.L_x_14762) ;  /* 0x000000000f087348 */ /* 0x000fea0003c00000 */
[----:B------:R0:W1:Y:S02]  /*215a0*/  SHFL.IDX P6, R14, R13, R12, R11 ;  /* 0x0000000c0d0e7389 */ /* 0x00006400000c000b */
[----:B01----:R-:W-:Y:S01]  /*215b0*/  ENDCOLLECTIVE ;  /* 0x000000000000791b */ /* 0x003fe20003800000 */
.L_x_14762:
[----:B------:R-:W-:Y:S02]  /*215c0*/  IMAD.MOV.U32 R13, RZ, RZ, R27 ;  /* 0x000000ffff0d7224 */ /* 0x000fe400078e001b */
[----:B------:R-:W-:-:S07]  /*215d0*/  IMAD.MOV.U32 R24, RZ, RZ, R14 ;  /* 0x000000ffff187224 */ /* 0x000fce00078e000e */
[----:B------:R-:W-:Y:S05]  /*215e0*/  WARPSYNC.COLLECTIVE R15, `(.L_x_14763) ;  /* 0x000000000f087348 */ /* 0x000fea0003c00000 */
[----:B------:R0:W1:Y:S02]  /*215f0*/  SHFL.IDX P6, R14, R13, R12, R11 ;  /* 0x0000000c0d0e7389 */ /* 0x00006400000c000b */
[----:B01----:R-:W-:Y:S01]  /*21600*/  ENDCOLLECTIVE ;  /* 0x000000000000791b */ /* 0x003fe20003800000 */
.L_x_14763:
[----:B------:R-:W-:Y:S05]  /*21610*/  BRA `(.L_x_14764) ;  /* 0xfffffe7800007947 */ /* 0x000fea000383ffff */
.L_x_14478:
[----:B0-----:R0:W1:Y:S02]  /*21620*/  SYNCS.PHASECHK.TRANS64.TRYWAIT P1, [R2+URZ+0x16800], R13 ;  /* 0x0168000d020075a7 */ /* 0x001064000802017f */
[----:B-1----:R-:W-:Y:S05]  /*21630*/  @!P1 NANOSLEEP.SYNCS 0x989680 ;  /* 0x009896800000995d */ /* 0x002fea0003900000 */
[----:B------:R-:W1:Y:S02]  /*21640*/  @!P1 SYNCS.PHASECHK.TRANS64 P1, [R2+URZ+0x16800], R13 ;  /* 0x0168000d020095a7 */ /* 0x000e64000802007f */
[----:B-1----:R-:W-:Y:S05]  /*21650*/  @!P1 BRA `(.L_x_14478) ;  /* 0xfffffffc00f09947 */ /* 0x002fea000383ffff */
[----:B------:R-:W-:Y:S05]  /*21660*/  BRA `(.L_x_14765) ;  /* 0xfffffe7800c87947 */ /* 0x000fea000383ffff */
.L_x_14484:
[----:B-1----:R1:W3:Y:S02]  /*21670*/  SYNCS.PHASECHK.TRANS64.TRYWAIT P1, [R12+URZ+0x16830], R3 ;  /* 0x016830030c0075a7 */ /* 0x0022e4000802017f */
[----:B---3--:R-:W-:Y:S05]  /*21680*/  @!P1 NANOSLEEP.SYNCS 0x989680 ;  /* 0x009896800000995d */ /* 0x008fea0003900000 */
[----:B------:R-:W3:Y:S02]  /*21690*/  @!P1 SYNCS.PHASECHK.TRANS64 P1, [R12+URZ+0x16830], R3 ;  /* 0x016830030c0095a7 */ /* 0x000ee4000802007f */
[----:B---3--:R-:W-:Y:S05]  /*216a0*/  @!P1 BRA `(.L_x_14484) ;  /* 0xfffffffc00f09947 */ /* 0x008fea000383ffff */
[----:B------:R-:W-:Y:S05]  /*216b0*/  BRA `(.L_x_14483) ;  /* 0xfffffe88008c7947 */ /* 0x000fea000383ffff */
.L_x_14503:
[----:B-1----:R1:W2:Y:S02]  /*216c0*/  SYNCS.PHASECHK.TRANS64.TRYWAIT P2, [R11+URZ+0x16830], R10 ;  /* 0x0168300a0b0075a7 */ /* 0x0022a4000804017f */
[----:B--2---:R-:W-:Y:S05]  /*216d0*/  @!P2 NANOSLEEP.SYNCS 0x989680 ;  /* 0x009896800000a95d */ /* 0x004fea0003900000 */
[----:B------:R-:W2:Y:S02]  /*216e0*/  @!P2 SYNCS.PHASECHK.TRANS64 P2, [R11+URZ+0x16830], R10 ;  /* 0x0168300a0b00a5a7 */ /* 0x000ea4000804007f */
[----:B--2---:R-:W-:Y:S05]  /*216f0*/  @!P2 BRA `(.L_x_14503) ;  /* 0xfffffffc00f0a947 */ /* 0x004fea000383ffff */
[----:B------:R-:W-:Y:S05]  /*21700*/  BRA `(.L_x_14502) ;  /* 0xfffffebc00307947 */ /* 0x000fea000383ffff */
.L_x_14507:
[----:B-1----:R1:W2:Y:S02]  /*21710*/  SYNCS.PHASECHK.TRANS64.TRYWAIT P1, [R11+URZ+0x16850], R10 ;  /* 0x0168500a0b0075a7 */ /* 0x0022a4000802017f */
[----:B--2---:R-:W-:Y:S05]  /*21720*/  @!P1 NANOSLEEP.SYNCS 0x989680 ;  /* 0x009896800000995d */ /* 0x004fea0003900000 */
[----:B------:R-:W2:Y:S02]  /*21730*/  @!P1 SYNCS.PHASECHK.TRANS64 P1, [R11+URZ+0x16850], R10 ;  /* 0x0168500a0b0095a7 */ /* 0x000ea4000802007f */
[----:B--2---:R-:W-:Y:S05]  /*21740*/  @!P1 BRA `(.L_x_14507) ;  /* 0xfffffffc00f09947 */ /* 0x004fea000383ffff */
[----:B------:R-:W-:Y:S05]  /*21750*/  BRA `(.L_x_14504) ;  /* 0xfffffebc00f87947 */ /* 0x000fea000383ffff */
.L_x_14528:
[----:B-1----:R1:W2:Y:S02]  /*21760*/  SYNCS.PHASECHK.TRANS64.TRYWAIT P2, [R3+URZ+0x16830], R0 ;  /* 0x01683000030075a7 */ /* 0x0022a4000804017f */
[----:B--2---:R-:W-:Y:S05]  /*21770*/  @!P2 NANOSLEEP.SYNCS 0x989680 ;  /* 0x009896800000a95d */ /* 0x004fea0003900000 */
[----:B------:R-:W2:Y:S02]  /*21780*/  @!P2 SYNCS.PHASECHK.TRANS64 P2, [R3+URZ+0x16830], R0 ;  /* 0x016830000300a5a7 */ /* 0x000ea4000804007f */
[----:B--2---:R-:W-:Y:S05]  /*21790*/  @!P2 BRA `(.L_x_14528) ;  /* 0xfffffffc00f0a947 */ /* 0x004fea000383ffff */
[----:B------:R-:W-:Y:S05]  /*217a0*/  BRA `(.L_x_14527) ;  /* 0xfffffeec00ec7947 */ /* 0x000fea000383ffff */
.L_x_14532:
[----:B-1----:R1:W2:Y:S02]  /*217b0*/  SYNCS.PHASECHK.TRANS64.TRYWAIT P1, [R3+URZ+0x16850], R0 ;  /* 0x01685000030075a7 */ /* 0x0022a4000802017f */
[----:B--2---:R-:W-:Y:S05]  /*217c0*/  @!P1 NANOSLEEP.SYNCS 0x989680 ;  /* 0x009896800000995d */ /* 0x004fea0003900000 */
[----:B------:R-:W2:Y:S02]  /*217d0*/  @!P1 SYNCS.PHASECHK.TRANS64 P1, [R3+URZ+0x16850], R0 ;  /* 0x01685000030095a7 */ /* 0x000ea4000802007f */
[----:B--2---:R-:W-:Y:S05]  /*217e0*/  @!P1 BRA `(.L_x_14532) ;  /* 0xfffffffc00f09947 */ /* 0x004fea000383ffff */
[----:B------:R-:W-:Y:S05]  /*217f0*/  BRA `(.L_x_14529) ;  /* 0xfffffef000c87947 */ /* 0x000fea000383ffff */
.L_x_14541:
[----:B-1----:R1:W2:Y:S02]  /*21800*/  SYNCS.PHASECHK.TRANS64.TRYWAIT P2, [R3+URZ+0x16830], R0 ;  /* 0x01683000030075a7 */ /* 0x0022a4000804017f */
[----:B--2---:R-:W-:Y:S05]  /*21810*/  @!P2 NANOSLEEP.SYNCS 0x989680 ;  /* 0x009896800000a95d */ /* 0x004fea0003900000 */
[----:B------:R-:W2:Y:S02]  /*21820*/  @!P2 SYNCS.PHASECHK.TRANS64 P2, [R3+URZ+0x16830], R0 ;  /* 0x016830000300a5a7 */ /* 0x000ea4000804007f */
[----:B--2---:R-:W-:Y:S05]  /*21830*/  @!P2 BRA `(.L_x_14541) ;  /* 0xfffffffc00f0a947 */ /* 0x004fea000383ffff */
[----:B------:R-:W-:Y:S05]  /*21840*/  BRA `(.L_x_14540) ;  /* 0xffffff0c00c87947 */ /* 0x000fea000383ffff */
.L_x_14545:
[----:B-1----:R1:W2:Y:S02]  /*21850*/  SYNCS.PHASECHK.TRANS64.TRYWAIT P1, [R3+URZ+0x16850], R0 ;  /* 0x01685000030075a7 */ /* 0x0022a4000802017f */
[----:B--2---:R-:W-:Y:S05]  /*21860*/  @!P1 NANOSLEEP.SYNCS 0x989680 ;  /* 0x009896800000995d */ /* 0x004fea0003900000 */
[----:B------:R-:W2:Y:S02]  /*21870*/  @!P1 SYNCS.PHASECHK.TRANS64 P1, [R3+URZ+0x16850], R0 ;  /* 0x01685000030095a7 */ /* 0x000ea4000802007f */
[----:B--2---:R-:W-:Y:S05]  /*21880*/  @!P1 BRA `(.L_x_14545) ;  /* 0xfffffffc00f09947 */ /* 0x004fea000383ffff */
[----:B------:R-:W-:Y:S05]  /*21890*/  BRA `(.L_x_14542) ;  /* 0xffffff1000a47947 */ /* 0x000fea000383ffff */
.L_x_14560:
[----:B-1----:R1:W2:Y:S02]  /*218a0*/  SYNCS.PHASECHK.TRANS64.TRYWAIT P1, [R11+URZ+0x16850], R4 ;  /* 0x016850040b0075a7 */ /* 0x0022a4000802017f */
[----:B--2---:R-:W-:Y:S05]  /*218b0*/  @!P1 NANOSLEEP.SYNCS 0x989680 ;  /* 0x009896800000995d */ /* 0x004fea0003900000 */
[----:B------:R-:W2:Y:S02]  /*218c0*/  @!P1 SYNCS.PHASECHK.TRANS64 P1, [R11+URZ+0x16850], R4 ;  /* 0x016850040b0095a7 */ /* 0x000ea4000802007f */
[----:B--2---:R-:W-:Y:S05]  /*218d0*/  @!P1 BRA `(.L_x_14560) ;  /* 0xfffffffc00f09947 */ /* 0x004fea000383ffff */
[----:B------:R-:W-:Y:S05]  /*218e0*/  BRA `(.L_x_14559) ;  /* 0xffffff3c00947947 */ /* 0x000fea000383ffff */
.L_x_14566:
[----:B------:R-:W-:Y:S02]  /*218f0*/  IMAD.MOV.U32 R13, RZ, RZ, R41 ;  /* 0x000000ffff0d7224 */ /* 0x000fe400078e0029 */
[----:B------:R-:W-:Y:S02]  /*21900*/  IMAD.MOV.U32 R12, RZ, RZ, RZ ;  /* 0x000000ffff0c7224 */ /* 0x000fe400078e00ff */
[----:B------:R-:W-:Y:S02]  /*21910*/  IMAD.MOV.U32 R11, RZ, RZ, 0x181f ;  /* 0x0000181fff0b7424 */ /* 0x000fe400078e00ff */
[----:B------:R-:W-:Y:S02]  /*21920*/  IMAD.MOV.U32 R15, RZ, RZ, -0x1 ;  /* 0xffffffffff0f7424 */ /* 0x000fe400078e00ff */
[----:B------:R-:W-:-:S07]  /*21930*/  IMAD.IADD R42, R50, 0x1, R51 ;  /* 0x00000001322a7824 */ /* 0x000fce00078e0233 */
[----:B0----5:R-:W-:Y:S05]  /*21940*/  WARPSYNC.COLLECTIVE R15, `(.L_x_14766) ;  /* 0x000000000f087348 */ /* 0x021fea0003c00000 */
[----:B------:R1:W2:Y:S02]  /*21950*/  SHFL.IDX P6, R14, R13, R12, R11 ;  /* 0x0000000c0d0e7389 */ /* 0x0002a400000c000b */
[----:B012--5:R-:W-:Y:S01]  /*21960*/  ENDCOLLECTIVE ;  /* 0x000000000000791b */ /* 0x027fe20003800000 */
.L_x_14766:
[----:B------:R-:W-:Y:S02]  /*21970*/  VIADD R20, R42, 0x30 ;  /* 0x000000302a147836 */ /* 0x000fe40000000000 */
[----:B------:R-:W-:Y:S02]  /*21980*/  IMAD.MOV.U32 R13, RZ, RZ, R40 ;  /* 0x000000ffff0d7224 */ /* 0x000fe400078e0028 */
[----:B------:R-:W-:-:S07]  /*21990*/  IMAD.MOV.U32 R0, RZ, RZ, R14 ;  /* 0x000000ffff007224 */ /* 0x000fce00078e000e */
[----:B------:R-:W-:Y:S05]  /*219a0*/  WARPSYNC.COLLECTIVE R15, `(.L_x_14767) ;  /* 0x000000000f087348 */ /* 0x000fea0003c00000 */
[----:B------:R0:W1:Y:S02]  /*219b0*/  SHFL.IDX P6, R14, R13, R12, R11 ;  /* 0x0000000c0d0e7389 */ /* 0x00006400000c000b */
[----:B01----:R-:W-:Y:S01]  /*219c0*/  ENDCOLLECTIVE ;  /* 0x000000000000791b */ /* 0x003fe20003800000 */
.L_x_14767:
[----:B------:R-:W-:Y:S02]  /*219d0*/  ULDC UR4, c[0x0][0xac8] ;  /* 0x0002b20000047ab9 */ /* 0x000fe40000000800 */
[----:B------:R-:W-:-:S04]  /*219e0*/  ISETP.GE.AND P0, PT, R44, UR4, PT ;  /* 0x000000042c007c0c */ /* 0x000fc8000bf06270 */
[-C--:B------:R-:W-:Y:S01]  /*219f0*/  ISETP.GE.OR P4, PT, R20, R45.reuse, P0 ;  /* 0x0000002d1400720c */ /* 0x080fe20000786670 */
[C---:B------:R-:W-:Y:S01]  /*21a00*/  VIADD R20, R42.reuse, 0x60 ;  /* 0x000000602a147836 */ /* 0x040fe20000000000 */
[----:B------:R-:W-:-:S04]  /*21a10*/  ISETP.GE.OR P3, PT, R42, R45, P0 ;  /* 0x0000002d2a00720c */ /* 0x000fc80000766670 */
[----:B------:R-:W-:Y:S01]  /*21a20*/  ISETP.GE.OR P2, PT, R20, R45, P0 ;  /* 0x0000002d1400720c */ /* 0x000fe20000746670 */
[----:B------:R-:W-:Y:S02]  /*21a30*/  IMAD.MOV.U32 R13, RZ, RZ, R41 ;  /* 0x000000ffff0d7224 */ /* 0x000fe400078e0029 */
[----:B------:R-:W-:Y:S02]  /*21a40*/  IMAD.MOV.U32 R12, RZ, RZ, 0x1 ;  /* 0x00000001ff0c7424 */ /* 0x000fe400078e00ff */
[----:B------:R-:W-:-:S08]  /*21a50*/  IMAD.MOV.U32 R3, RZ, RZ, R14 ;  /* 0x000000ffff037224 */ /* 0x000fd000078e000e */
[----:B------:R-:W-:Y:S05]  /*21a60*/  WARPSYNC.COLLECTIVE R15, `(.L_x_14768) ;  /* 0x000000000f087348 */ /* 0x000fea0003c00000 */
[----:B------:R0:W1:Y:S02]  /*21a70*/  SHFL.IDX P6, R14, R13, R12, R11 ;  /* 0x0000000c0d0e7389 */ /* 0x00006400000c000b */
[----:B01----:R-:W-:Y:S01]  /*21a80*/  ENDCOLLECTIVE ;  /* 0x000000000000791b */ /* 0x003fe20003800000 */
.L_x_14768:
[----:B------:R-:W-:-:S04]  /*21a90*/  @!P3 LEA R32, P5, R44, R3, 0x1 ;  /* 0x000000032c20b211 */ /* 0x000fc800078a08ff */
[----:B------:R-:W-:Y:S01]  /*21aa0*/  @!P3 LEA.HI.X R3, R44, R0, R43, 0x1, P5 ;  /* 0x000000002c03b211 */ /* 0x000fe200028f0c2b */
[----:B------:R-:W-:Y:S02]  /*21ab0*/  IMAD.MOV.U32 R13, RZ, RZ, R40 ;  /* 0x000000ffff0d7224 */ /* 0x000fe400078e0028 */
[----:B------:R-:W-:-:S07]  /*21ac0*/  IMAD.MOV.U32 R8, RZ, RZ, R14 ;  /* 0x000000ffff087224 */ /* 0x000fce00078e000e */
[----:B------:R-:W-:Y:S05]  /*21ad0*/  WARPSYNC.COLLECTIVE R15, `(.L_x_14769) ;  /* 0x000000000f087348 */ /* 0x000fea0003c00000 */
[----:B------:R0:W1:Y:S02]  /*21ae0*/  SHFL.IDX P6, R14, R13, R12, R11 ;  /* 0x0000000c0d0e7389 */ /* 0x00006400000c000b */
[----:B01----:R-:W-:Y:S01]  /*21af0*/  ENDCOLLECTIVE ;  /* 0x000000000000791b */ /* 0x003fe20003800000 */
.L_x_14769:
[----:B------:R-:W-:Y:S02]  /*21b00*/  IMAD.MOV.U32 R13, RZ, RZ, R41 ;  /* 0x000000ffff0d7224 */ /* 0x000fe400078e0029 */
[----:B------:R-:W-:Y:S02]  /*21b10*/  IMAD.MOV.U32 R12, RZ, RZ, 0x2 ;  /* 0x00000002ff0c7424 */ /* 0x000fe400078e00ff */
[----:B------:R-:W-:-:S07]  /*21b20*/  IMAD.MOV.U32 R9, RZ, RZ, R14 ;  /* 0x000000ffff097224 */ /* 0x000fce00078e000e */
[----:B------:R-:W-:Y:S05]  /*21b30*/  WARPSYNC.COLLECTIVE R15, `(.L_x_14770) ;  /* 0x000000000f087348 */ /* 0x000fea0003c00000 */
[----:B------:R0:W1:Y:S02]  /*21b40*/  SHFL.IDX P6, R14, R13, R12, R11 ;  /* 0x0000000c0d0e7389 */ /* 0x00006400000c000b */
[----:B01----:R-:W-:Y:S01]  /*21b50*/  ENDCOLLECTIVE ;  /* 0x000000000000791b */ /* 0x003fe20003800000 */
.L_x_14770:
        /* <DEDUP_REMOVED lines=11> */
.L_x_14771:
[----:B------:R-:W-:Y:S02]  /*21c10*/  IMAD.MOV.U32 R13, RZ, RZ, R41 ;  /* 0x000000ffff0d7224 */ /* 0x000fe400078e0029 */
[----:B------:R-:W-:Y:S01]  /*21c20*/  IMAD.MOV.U32 R12, RZ, RZ, 0x3 ;  /* 0x00000003ff0c7424 */ /* 0x000fe200078e00ff */
[----:B------:R-:W-:-:S13]  /*21c30*/  @!P2 LEA R46, P5, R44, R14, 0x1 ;  /* 0x0000000e2c2ea211 */ /* 0x000fda00078a08ff */
[----:B------:R-:W-:Y:S05]  /*21c40*/  WARPSYNC.COLLECTIVE R15, `(.L_x_14772) ;  /* 0x000000000f087348 */ /* 0x000fea0003c00000 */
[----:B------:R0:W1:Y:S02]  /*21c50*/  SHFL.IDX P6, R14, R13, R12, R11 ;  /* 0x0000000c0d0e7389 */ /* 0x00006400000c000b */
[----:B01----:R-:W-:Y:S01]  /*21c60*/  ENDCOLLECTIVE ;  /* 0x000000000000791b */ /* 0x003fe20003800000 */
.L_x_14772:
[----:B------:R-:W-:Y:S01]  /*21c70*/  @!P2 LEA.HI.X R47, R44, R10, R43, 0x1, P5 ;  /* 0x0000000a2c2fa211 */ /* 0x000fe200028f0c2b */
[----:B------:R-:W-:-:S04]  /*21c80*/  @!P2 IMAD.MOV.U32 R4, RZ, RZ, R46 ;  /* 0x000000ffff04a224 */ /* 0x000fc800078e002e */
[----:B------:R-:W-:-:S05]  /*21c90*/  @!P2 IMAD.MOV.U32 R5, RZ, RZ, R47 ;  /* 0x000000ffff05a224 */ /* 0x000fca00078e002f */
[----:B------:R0:W-:Y:S01]  /*21ca0*/  @!P2 ST.E.128 desc[UR42][R4.64], R28 ;  /* 0x0000001c0400a985 */ /* 0x0001e2000c101d2a */
[----:B------:R-:W-:Y:S02]  /*21cb0*/  IMAD.MOV.U32 R13, RZ, RZ, R40 ;  /* 0x000000ffff0d7224 */ /* 0x000fe400078e0028 */
[----:B------:R-:W-:-:S07]  /*21cc0*/  IMAD.MOV.U32 R0, RZ, RZ, R14 ;  /* 0x000000ffff007224 */ /* 0x000fce00078e000e */
[----:B0-----:R-:W-:Y:S05]  /*21cd0*/  WARPSYNC.COLLECTIVE R15, `(.L_x_14773) ;  /* 0x000000000f087348 */ /* 0x001fea0003c00000 */
[----:B------:R1:W2:Y:S02]  /*21ce0*/  SHFL.IDX P6, R14, R13, R12, R11 ;  /* 0x0000000c0d0e7389 */ /* 0x0002a400000c000b */
[----:B012---:R-:W-:Y:S01]  /*21cf0*/  ENDCOLLECTIVE ;  /* 0x000000000000791b */ /* 0x007fe20003800000 */
.L_x_14773:
[----:B------:R-:W-:Y:S05]  /*21d00*/  BRA `(.L_x_14774) ;  /* 0xffffff5000c87947 */ /* 0x000fea000383ffff */
.L_x_14568:
[----:B------:R-:W-:Y:S02]  /*21d10*/  IMAD.MOV.U32 R13, RZ, RZ, R4 ;  /* 0x000000ffff0d7224 */ /* 0x000fe400078e0004 */
[----:B------:R-:W-:Y:S02]  /*21d20*/  IMAD.MOV.U32 R12, RZ, RZ, RZ ;  /* 0x000000ffff0c7224 */ /* 0x000fe400078e00ff */
[----:B------:R-:W-:Y:S02]  /*21d30*/  IMAD.MOV.U32 R11, RZ, RZ, 0x1c1f ;  /* 0x00001c1fff0b7424 */ /* 0x000fe400078e00ff */
[----:B------:R-:W-:-:S07]  /*21d40*/  IMAD.MOV.U32 R15, RZ, RZ, -0x1 ;  /* 0xffffffffff0f7424 */ /* 0x000fce00078e00ff */
[----:B------:R-:W-:Y:S05]  /*21d50*/  WARPSYNC.COLLECTIVE R15, `(.L_x_14775) ;  /* 0x000000000f087348 */ /* 0x000fea0003c00000 */
[----:B------:R0:W1:Y:S02]  /*21d60*/  SHFL.IDX P6, R14, R13, R12, R11 ;  /* 0x0000000c0d0e7389 */ /* 0x00006400000c000b */
[----:B01----:R-:W-:Y:S01]  /*21d70*/  ENDCOLLECTIVE ;  /* 0x000000000000791b */ /* 0x003fe20003800000 */
.L_x_14775:
[----:B------:R-:W-:Y:S02]  /*21d80*/  IMAD.MOV.U32 R13, RZ, RZ, R3 ;  /* 0x000000ffff0d7224 */ /* 0x000fe400078e0003 */
[----:B------:R-:W-:-:S07]  /*21d90*/  IMAD.MOV.U32 R0, RZ, RZ, R14 ;  /* 0x000000ffff007224 */ /* 0x000fce00078e000e */
[----:B------:R-:W-:Y:S05]  /*21da0*/  WARPSYNC.COLLECTIVE R15, `(.L_x_14776) ;  /* 0x000000000f087348 */ /* 0x000fea0003c00000 */
[----:B------:R0:W1:Y:S02]  /*21db0*/  SHFL.IDX P6, R14, R13, R12, R11 ;  /* 0x0000000c0d0e7389 */ /* 0x00006400000c000b */
[----:B01----:R-:W-:Y:S01]  /*21dc0*/  ENDCOLLECTIVE ;  /* 0x000000000000791b */ /* 0x003fe20003800000 */
.L_x_14776:
[----:B------:R-:W-:Y:S05]  /*21dd0*/  BRA `(.L_x_14777) ;  /* 0xffffff5400a47947 */ /* 0x000fea000383ffff */
.L_x_14571:
        /* <DEDUP_REMOVED lines=8> */
.L_x_14779:
[----:B------:R-:W-:Y:S05]  /*21e60*/  BSYNC B1 ;  /* 0x0000000000017941 */ /* 0x000fea0003800000 */
.L_x_14778:
        /* <DEDUP_REMOVED lines=8> */
.L_x_14780:
[----:B------:R-:W-:Y:S05]  /*21ef0*/  BRA `(.L_x_14781) ;  /* 0xffffff5800007947 */ /* 0x000fea000383ffff */
.L_x_14575:
[----:B------:R-:W-:Y:S02]  /*21f00*/  IMAD.MOV.U32 R13, RZ, RZ, R20 ;  /* 0x000000ffff0d7224 */ /* 0x000fe400078e0014 */
[----:B------:R-:W-:Y:S02]  /*21f10*/  IMAD.MOV.U32 R12, RZ, RZ, RZ ;  /* 0x000000ffff0c7224 */ /* 0x000fe400078e00ff */
[----:B------:R-:W-:Y:S02]  /*21f20*/  IMAD.MOV.U32 R11, RZ, RZ, 0x181f ;  /* 0x0000181fff0b7424 */ /* 0x000fe400078e00ff */
[----:B------:R-:W-:Y:S02]  /*21f30*/  IMAD.MOV.U32 R15, RZ, RZ, -0x1 ;  /* 0xffffffffff0f7424 */ /* 0x000fe400078e00ff */
[----:B------:R-:W-:Y:S02]  /*21f40*/  IMAD R21, R24, R25, RZ ;  /* 0x0000001918157224 */ /* 0x000fe400078e02ff */
[----:B------:R-:W-:-:S07]  /*21f50*/  IMAD.IADD R24, R28, 0x1, R29 ;  /* 0x000000011c187824 */ /* 0x000fce00078e021d */
[----:B0-----:R-:W-:Y:S05]  /*21f60*/  WARPSYNC.COLLECTIVE R15, `(.L_x_14782) ;  /* 0x000000000f087348 */ /* 0x001fea0003c00000 */
[----:B------:R1:W2:Y:S02]  /*21f70*/  SHFL.IDX P6, R14, R13, R12, R11 ;  /* 0x0000000c0d0e7389 */ /* 0x0002a400000c000b */
[----:B012---:R-:W-:Y:S01]  /*21f80*/  ENDCOLLECTIVE ;  /* 0x000000000000791b */ /* 0x007fe20003800000 */
.L_x_14782:
[C---:B------:R-:W-:Y:S01]  /*21f90*/  VIADD R8, R24.reuse, 0x30 ;  /* 0x0000003018087836 */ /* 0x040fe20000000000 */
[----:B------:R-:W-:-:S04]  /*21fa0*/  ISETP.GE.OR P3, PT, R24, R21, P0 ;  /* 0x000000151800720c */ /* 0x000fc80000766670 */
[----:B------:R-:W-:Y:S01]  /*21fb0*/  ISETP.GE.OR P4, PT, R8, R21, P0 ;  /* 0x000000150800720c */ /* 0x000fe20000786670 */
[----:B------:R-:W-:Y:S02]  /*21fc0*/  VIADD R8, R24, 0x60 ;  /* 0x0000006018087836 */ /* 0x000fe40000000000 */
[----:B------:R-:W-:-:S03]  /*21fd0*/  IMAD.MOV.U32 R13, RZ, RZ, R7 ;  /* 0x000000ffff0d7224 */ /* 0x000fc600078e0007 */
[----:B------:R-:W-:Y:S01]  /*21fe0*/  ISETP.GE.OR P2, PT, R8, R21, P0 ;  /* 0x000000150800720c */ /* 0x000fe20000746670 */
[----:B------:R-:W-:-:S12]  /*21ff0*/  IMAD.MOV.U32 R0, RZ, RZ, R14 ;  /* 0x000000ffff007224 */ /* 0x000fd800078e000e */
[----:B------:R-:W-:Y:S05]  /*22000*/  WARPSYNC.COLLECTIVE R15, `(.L_x_14783) ;  /* 0x000000000f087348 */ /* 0x000fea0003c00000 */
[----:B------:R0:W1:Y:S02]  /*22010*/  SHFL.IDX P6, R14, R13, R12, R11 ;  /* 0x0000000c0d0e7389 */ /* 0x00006400000c000b */
[----:B01----:R-:W-:Y:S01]  /*22020*/  ENDCOLLECTIVE ;  /* 0x000000000000791b */ /* 0x003fe20003800000 */
.L_x_14783:
[----:B------:R-:W-:Y:S02]  /*22030*/  IMAD.MOV.U32 R13, RZ, RZ, R20 ;  /* 0x000000ffff0d7224 */ /* 0x000fe400078e0014 */
[----:B------:R-:W-:Y:S02]  /*22040*/  IMAD.MOV.U32 R12, RZ, RZ, 0x1 ;  /* 0x00000001ff0c7424 */ /* 0x000fe400078e00ff */
[----:B------:R-:W-:-:S07]  /*22050*/  IMAD.MOV.U32 R3, RZ, RZ, R14 ;  /* 0x000000ffff037224 */ /* 0x000fce00078e000e */
[----:B------:R-:W-:Y:S05]  /*22060*/  WARPSYNC.COLLECTIVE R15, `(.L_x_14784) ;  /* 0x000000000f087348 */ /* 0x000fea0003c00000 */
[----:B------:R0:W1:Y:S02]  /*22070*/  SHFL.IDX P6, R14, R13, R12, R11 ;  /* 0x0000000c0d0e7389 */ /* 0x00006400000c000b */
[----:B01----:R-:W-:Y:S01]  /*22080*/  ENDCOLLECTIVE ;  /* 0x000000000000791b */ /* 0x003fe20003800000 */
.L_x_14784:
[----:B------:R-:W-:-:S04]  /*22090*/  @!P3 LEA R10, P5, R44, R3, 0x1 ;  /* 0x000000032c0ab211 */ /* 0x000fc800078a08ff */
[----:B------:R-:W-:Y:S01]  /*220a0*/  @!P3 LEA.HI.X R3, R44, R0, R43, 0x1, P5 ;  /* 0x000000002c03b211 */ /* 0x000fe200028f0c2b */
[----:B------:R-:W-:Y:S02]  /*220b0*/  IMAD.MOV.U32 R13, RZ, RZ, R7 ;  /* 0x000000ffff0d7224 */ /* 0x000fe400078e0007 */
[----:B------:R-:W-:-:S07]  /*220c0*/  IMAD.MOV.U32 R4, RZ, RZ, R14 ;  /* 0x000000ffff047224 */ /* 0x000fce00078e000e */
[----:B------:R-:W-:Y:S05]  /*220d0*/  WARPSYNC.COLLECTIVE R15, `(.L_x_14785) ;  /* 0x000000000f087348 */ /* 0x000fea0003c00000 */
[----:B------:R0:W1:Y:S02]  /*220e0*/  SHFL.IDX P6, R14, R13, R12, R11 ;  /* 0x0000000c0d0e7389 */ /* 0x00006400000c000b */
[----:B01----:R-:W-:Y:S01]  /*220f0*/  ENDCOLLECTIVE ;  /* 0x000000000000791b */ /* 0x003fe20003800000 */
.L_x_14785:
[----:B------:R-:W-:Y:S02]  /*22100*/  IMAD.MOV.U32 R13, RZ, RZ, R20 ;  /* 0x000000ffff0d7224 */ /* 0x000fe400078e0014 */
[----:B------:R-:W-:Y:S02]  /*22110*/  IMAD.MOV.U32 R12, RZ, RZ, 0x2 ;  /* 0x00000002ff0c7424 */ /* 0x000fe400078e00ff */
[----:B------:R-:W-:-:S07]  /*22120*/  IMAD.MOV.U32 R5, RZ, RZ, R14 ;  /* 0x000000ffff057224 */ /* 0x000fce00078e000e */
[----:B------:R-:W-:Y:S05]  /*22130*/  WARPSYNC.COLLECTIVE R15, `(.L_x_14786) ;  /* 0x000000000f087348 */ /* 0x000fea0003c00000 */
[----:B------:R0:W1:Y:S02]  /*22140*/  SHFL.IDX P6, R14, R13, R12, R11 ;  /* 0x0000000c0d0e7389 */ /* 0x00006400000c000b */
[----:B01----:R-:W-:Y:S01]  /*22150*/  ENDCOLLECTIVE ;  /* 0x000000000000791b */ /* 0x003fe20003800000 */
.L_x_14786:
[----:B------:R-:W-:-:S04]  /*22160*/  @!P4 LEA R8, P1, R44, R5, 0x1 ;  /* 0x000000052c08c211 */ /* 0x000fc800078208ff */
[----:B------:R-:W-:Y:S01]  /*22170*/  @!P4 LEA.HI.X R9, R44, R4, R43, 0x1, P1 ;  /* 0x000000042c09c211 */ /* 0x000fe200008f0c2b */
[----:B------:R-:W-:Y:S02]  /*22180*/  IMAD.MOV.U32 R13, RZ, RZ, R7 ;  /* 0x000000ffff0d7224 */ /* 0x000fe400078e0007 */
[----:B------:R-:W-:-:S07]  /*22190*/  IMAD.MOV.U32 R6, RZ, RZ, R14 ;  /* 0x000000ffff067224 */ /* 0x000fce00078e000e */
[----:B------:R-:W-:Y:S05]  /*221a0*/  WARPSYNC.COLLECTIVE R15, `(.L_x_14787) ;  /* 0x000000000f087348 */ /* 0x000fea0003c00000 */
[----:B------:R0:W1:Y:S02]  /*221b0*/  SHFL.IDX P6, R14, R13, R12, R11 ;  /* 0x0000000c0d0e7389 */ /* 0x00006400000c000b */
[----:B01----:R-:W-:Y:S01]  /*221c0*/  ENDCOLLECTIVE ;  /* 0x000000000000791b */ /* 0x003fe20003800000 */
.L_x_14787:
[----:B------:R-:W-:Y:S02]  /*221d0*/  @!P3 IMAD.MOV.U32 R11, RZ, RZ, R3 ;  /* 0x000000ffff0bb224 */ /* 0x000fe400078e0003 */
[----:B------:R-:W-:Y:S02]  /*221e0*/  IMAD.MOV.U32 R13, RZ, RZ, R20 ;  /* 0x000000ffff0d7224 */ /* 0x000fe400078e0014 */
[----:B------:R-:W-:Y:S01]  /*221f0*/  IMAD.MOV.U32 R12, RZ, RZ, 0x3 ;  /* 0x00000003ff0c7424 */ /* 0x000fe200078e00ff */
        /* <DEDUP_REMOVED lines=9> */
.L_x_14788:
[----:B------:R0:W-:Y:S01]  /*22290*/  @!P2 ST.E.128 desc[UR42][R4.64], RZ ;  /* 0x000000ff0400a985 */ /* 0x0001e2000c101d2a */
[----:B------:R-:W-:Y:S02]  /*222a0*/  IMAD.MOV.U32 R13, RZ, RZ, R7 ;  /* 0x000000ffff0d7224 */ /* 0x000fe400078e0007 */
[----:B------:R-:W-:-:S07]  /*222b0*/  IMAD.MOV.U32 R0, RZ, RZ, R14 ;  /* 0x000000ffff007224 */ /* 0x000fce00078e000e */
[----:B0-----:R-:W-:Y:S05]  /*222c0*/  WARPSYNC.COLLECTIVE R15, `(.L_x_14789) ;  /* 0x000000000f087348 */ /* 0x001fea0003c00000 */
[----:B------:R1:W2:Y:S02]  /*222d0*/  SHFL.IDX P6, R14, R13, R12, R11 ;  /* 0x0000000c0d0e7389 */ /* 0x0002a400000c000b */
[----:B012---:R-:W-:Y:S01]  /*222e0*/  ENDCOLLECTIVE ;  /* 0x000000000000791b */ /* 0x007fe20003800000 */
.L_x_14789:
[----:B------:R-:W-:Y:S05]  /*222f0*/  BRA `(.L_x_14790) ;  /* 0xffffff6000147947 */ /* 0x000fea000383ffff */
.L_x_14602:
[----:B------:R-:W0:Y:S01]  /*22300*/  S2R R5, SR_TID.X ;  /* 0x0000000000057919 */ /* 0x000e220000002100 */
[----:B------:R-:W-:Y:S01]  /*22310*/  BSSY B1, `(.L_x_14791) ;  /* 0x000000a000017945 */ /* 0x000fe20003800000 */
[----:B------:R-:W-:Y:S02]  /*22320*/  IMAD.MOV.U32 R12, RZ, RZ, RZ ;  /* 0x000000ffff0c7224 */ /* 0x000fe400078e00ff */
[----:B------:R-:W-:Y:S02]  /*22330*/  IMAD.MOV.U32 R11, RZ, RZ, 0x1f ;  /* 0x0000001fff0b7424 */ /* 0x000fe400078e00ff */
[----:B------:R-:W-:Y:S01]  /*22340*/  IMAD.MOV.U32 R15, RZ, RZ, -0x1 ;  /* 0xffffffffff0f7424 */ /* 0x000fe200078e00ff */
[----:B0-----:R-:W-:-:S04]  /*22350*/  SHF.R.U32.HI R5, RZ, 0x5, R5 ;  /* 0x00000005ff057819 */ /* 0x001fc80000011605 */
[----:B------:R-:W-:-:S05]  /*22360*/  LOP3.LUT R5, R5, 0x3, RZ, 0xc0, !PT ;  /* 0x0000000305057812 */ /* 0x000fca00078ec0ff */
[----:B-1----:R-:W-:-:S07]  /*22370*/  IMAD.MOV.U32 R13, RZ, RZ, R5 ;  /* 0x000000ffff0d7224 */ /* 0x002fce00078e0005 */
[----:B------:R-:W-:Y:S05]  /*22380*/  WARPSYNC.COLLECTIVE R15, `(.L_x_14792) ;  /* 0x000000000f087348 */ /* 0x000fea0003c00000 */
[----:B------:R0:W1:Y:S02]  /*22390*/  SHFL.IDX P6, R14, R13, R12, R11 ;  /* 0x0000000c0d0e7389 */ /* 0x00006400000c000b */
[----:B01----:R-:W-:Y:S01]  /*223a0*/  ENDCOLLECTIVE ;  /* 0x000000000000791b */ /* 0x003fe20003800000 */
.L_x_14792:
[----:B------:R-:W-:Y:S05]  /*223b0*/  BSYNC B1 ;  /* 0x0000000000017941 */ /* 0x000fea0003800000 */
.L_x_14791:
[----:B------:R-:W-:Y:S05]  /*223c0*/  BRA `(.L_x_14793) ;  /* 0xffffff7c00b47947 */ /* 0x000fea000383ffff */
.L_x_14604:
[----:B------:R-:W-:Y:S01]  /*223d0*/  BSSY B1, `(.L_x_14794) ;  /* 0x0000006000017945 */ /* 0x000fe20003800000 */
[----:B------:R-:W-:-:S07]  /*223e0*/  IMAD.MOV.U32 R15, RZ, RZ, -0x1 ;  /* 0xffffffffff0f7424 */ /* 0x000fce00078e00ff */
[----:B01----:R-:W-:Y:S05]  /*223f0*/  WARPSYNC.COLLECTIVE R15, `(.L_x_14795) ;  /* 0x000000000f0c7348 */ /* 0x003fea0003c00000 */
[----:B------:R-:W-:Y:S02]  /*22400*/  ELECT P6, UR62, PT ;  /* 0x00000000003e782f */ /* 0x000fe400038c0000 */
[----:B------:R-:W-:Y:S01]  /*22410*/  MOV R14, UR62 ;  /* 0x0000003e000e7c02 */ /* 0x000fe20008000f00 */
[----:B01----:R-:W-:Y:S10]  /*22420*/  ENDCOLLECTIVE ;  /* 0x000000000000791b */ /* 0x003ff40003800000 */
.L_x_14795:
[----:B------:R-:W-:Y:S05]  /*22430*/  BSYNC B1 ;  /* 0x0000000000017941 */ /* 0x000fea0003800000 */
.L_x_14794:
[----:B------:R-:W-:Y:S05]  /*22440*/  BRA `(.L_x_14603) ;  /* 0xffffff7c00ac7947 */ /* 0x000fea000383ffff */
.L_x_14606:
[----:B0-----:R0:W2:Y:S02]  /*22450*/  SYNCS.PHASECHK.TRANS64.TRYWAIT P0, [R16+URZ+0x16820], R5 ;  /* 0x01682005100075a7 */ /* 0x0010a4000800017f */
[----:B--2---:R-:W-:Y:S05]  /*22460*/  @!P0 NANOSLEEP.SYNCS 0x989680 ;  /* 0x009896800000895d */ /* 0x004fea0003900000 */
[----:B------:R-:W2:Y:S02]  /*22470*/  @!P0 SYNCS.PHASECHK.TRANS64 P0, [R16+URZ+0x16820], R5 ;  /* 0x01682005100085a7 */ /* 0x000ea4000800007f */
[----:B--2---:R-:W-:Y:S05]  /*22480*/  @!P0 BRA `(.L_x_14606) ;  /* 0xfffffffc00f08947 */ /* 0x004fea000383ffff */
[----:B------:R-:W-:Y:S05]  /*22490*/  BRA `(.L_x_14796) ;  /* 0xffffff7c00bc7947 */ /* 0x000fea000383ffff */
.L_x_14610:
[----:B0-----:R0:W2:Y:S02]  /*224a0*/  SYNCS.PHASECHK.TRANS64.TRYWAIT P0, [R5+URZ+0x168a0], R7 ;  /* 0x0168a007050075a7 */ /* 0x0010a4000800017f */
[----:B--2---:R-:W-:Y:S05]  /*224b0*/  @!P0 NANOSLEEP.SYNCS 0x989680 ;  /* 0x009896800000895d */ /* 0x004fea0003900000 */
[----:B------:R-:W2:Y:S02]  /*224c0*/  @!P0 SYNCS.PHASECHK.TRANS64 P0, [R5+URZ+0x168a0], R7 ;  /* 0x0168a007050085a7 */ /* 0x000ea4000800007f */
[----:B--2---:R-:W-:Y:S05]  /*224d0*/  @!P0 BRA `(.L_x_14610) ;  /* 0xfffffffc00f08947 */ /* 0x004fea000383ffff */
[----:B------:R-:W-:Y:S05]  /*224e0*/  BRA `(.L_x_14797) ;  /* 0xffffff7c00d87947 */ /* 0x000fea000383ffff */
.L_x_14615:
[----:B-1----:R1:W2:Y:S02]  /*224f0*/  SYNCS.PHASECHK.TRANS64.TRYWAIT P0, [R5+URZ+0x168c0], R7 ;  /* 0x0168c007050075a7 */ /* 0x0022a4000800017f */
[----:B--2---:R-:W-:Y:S05]  /*22500*/  @!P0 NANOSLEEP.SYNCS 0x989680 ;  /* 0x009896800000895d */ /* 0x004fea0003900000 */
[----:B------:R-:W2:Y:S02]  /*22510*/  @!P0 SYNCS.PHASECHK.TRANS64 P0, [R5+URZ+0x168c0], R7 ;  /* 0x0168c007050085a7 */ /* 0x000ea4000800007f */
[----:B--2---:R-:W-:Y:S05]  /*22520*/  @!P0 BRA `(.L_x_14615) ;  /* 0xfffffffc00f08947 */ /* 0x004fea000383ffff */
[----:B------:R-:W-:Y:S05]  /*22530*/  BRA `(.L_x_14798) ;  /* 0xffffff8000587947 */ /* 0x000fea000383ffff */
.L_x_14622:
[----:B0-----:R0:W2:Y:S02]  /*22540*/  SYNCS.PHASECHK.TRANS64.TRYWAIT P1, [R5+URZ+0x168a0], R7 ;  /* 0x0168a007050075a7 */ /* 0x0010a4000802017f */
[----:B--2---:R-:W-:Y:S05]  /*22550*/  @!P1 NANOSLEEP.SYNCS 0x989680 ;  /* 0x009896800000995d */ /* 0x004fea0003900000 */
[----:B------:R-:W2:Y:S02]  /*22560*/  @!P1 SYNCS.PHASECHK.TRANS64 P1, [R5+URZ+0x168a0], R7 ;  /* 0x0168a007050095a7 */ /* 0x000ea4000802007f */
[----:B--2---:R-:W-:Y:S05]  /*22570*/  @!P1 BRA `(.L_x_14622) ;  /* 0xfffffffc00f09947 */ /* 0x004fea000383ffff */
[----:B------:R-:W-:Y:S05]  /*22580*/  BRA `(.L_x_14799) ;  /* 0xffffff8400247947 */ /* 0x000fea000383ffff */
.L_x_14627:
[----:B-1----:R1:W2:Y:S02]  /*22590*/  SYNCS.PHASECHK.TRANS64.TRYWAIT P1, [R5+URZ+0x168c0], R7 ;  /* 0x0168c007050075a7 */ /* 0x0022a4000802017f */
[----:B--2---:R-:W-:Y:S05]  /*225a0*/  @!P1 NANOSLEEP.SYNCS 0x989680 ;  /* 0x009896800000995d */ /* 0x004fea0003900000 */
[----:B------:R-:W2:Y:S02]  /*225b0*/  @!P1 SYNCS.PHASECHK.TRANS64 P1, [R5+URZ+0x168c0], R7 ;  /* 0x0168c007050095a7 */ /* 0x000ea4000802007f */
[----:B--2---:R-:W-:Y:S05]  /*225c0*/  @!P1 BRA `(.L_x_14627) ;  /* 0xfffffffc00f09947 */ /* 0x004fea000383ffff */
[----:B------:R-:W-:Y:S05]  /*225d0*/  BRA `(.L_x_14800) ;  /* 0xffffff84009c7947 */ /* 0x000fea000383ffff */
.L_x_14650:
        /* <DEDUP_REMOVED lines=11> */
.L_x_14802:
[----:B------:R-:W-:Y:S05]  /*22690*/  BSYNC B0 ;  /* 0x0000000000007941 */ /* 0x000fea0003800000 */
.L_x_14801:
[----:B------:R-:W-:Y:S05]  /*226a0*/  BRA `(.L_x_14803) ;  /* 0xffffff9400b07947 */ /* 0x000fea000383ffff */
.L_x_14653:
[----:B0-----:R0:W1:Y:S02]  /*226b0*/  SYNCS.PHASECHK.TRANS64.TRYWAIT P0, [R3+URZ+0x16840], R4 ;  /* 0x01684004030075a7 */ /* 0x001064000800017f */
[----:B-1----:R-:W-:Y:S05]  /*226c0*/  @!P0 NANOSLEEP.SYNCS 0x989680 ;  /* 0x009896800000895d */ /* 0x002fea0003900000 */
[----:B------:R-:W1:Y:S02]  /*226d0*/  @!P0 SYNCS.PHASECHK.TRANS64 P0, [R3+URZ+0x16840], R4 ;  /* 0x01684004030085a7 */ /* 0x000e64000800007f */
[----:B-1----:R-:W-:Y:S05]  /*226e0*/  @!P0 BRA `(.L_x_14653) ;  /* 0xfffffffc00f08947 */ /* 0x002fea000383ffff */
[----:B------:R-:W-:Y:S05]  /*226f0*/  BRA `(.L_x_14804) ;  /* 0xffffff9800047947 */ /* 0x000fea000383ffff */
.L_x_14654:
        /* <DEDUP_REMOVED lines=8> */
.L_x_14806:
[----:B------:R-:W-:Y:S05]  /*22780*/  BSYNC B0 ;  /* 0x0000000000007941 */ /* 0x000fea0003800000 */
.L_x_14805:
        /* <DEDUP_REMOVED lines=9> */
.L_x_14807:
[----:B------:R-:W-:Y:S02]  /*22820*/  IMAD.MOV.U32 R13, RZ, RZ, R2 ;  /* 0x000000ffff0d7224 */ /* 0x000fe400078e0002 */
[----:B------:R-:W-:Y:S02]  /*22830*/  IMAD.MOV.U32 R12, RZ, RZ, 0x1 ;  /* 0x00000001ff0c7424 */ /* 0x000fe400078e00ff */
[----:B------:R-:W-:-:S07]  /*22840*/  IMAD.MOV.U32 R7, RZ, RZ, R14 ;  /* 0x000000ffff077224 */ /* 0x000fce00078e000e */
[----:B------:R-:W-:Y:S05]  /*22850*/  WARPSYNC.COLLECTIVE R15, `(.L_x_14808) ;  /* 0x000000000f087348 */ /* 0x000fea0003c00000 */
[----:B------:R0:W1:Y:S02]  /*22860*/  SHFL.IDX P6, R14, R13, R12, R11 ;  /* 0x0000000c0d0e7389 */ /* 0x00006400000c000b */
[----:B01----:R-:W-:Y:S01]  /*22870*/  ENDCOLLECTIVE ;  /* 0x000000000000791b */ /* 0x003fe20003800000 */
.L_x_14808:
        /* <DEDUP_REMOVED lines=15> */
.L_x_14809:
[----:B------:R-:W-:Y:S02]  /*22970*/  @P0 IMAD R8, R5, 0x2, R16 ;  /* 0x0000000205080824 */ /* 0x000fe400078e0210 */
[----:B------:R-:W-:Y:S02]  /*22980*/  IMAD.MOV.U32 R13, RZ, RZ, R2 ;  /* 0x000000ffff0d7224 */ /* 0x000fe400078e0002 */
[----:B------:R-:W-:Y:S02]  /*22990*/  IMAD.MOV.U32 R12, RZ, RZ, 0x2 ;  /* 0x00000002ff0c7424 */ /* 0x000fe400078e00ff */
[----:B------:R-:W-:-:S07]  /*229a0*/  IMAD.MOV.U32 R7, RZ, RZ, R14 ;  /* 0x000000ffff077224 */ /* 0x000fce00078e000e */
[----:B------:R-:W-:Y:S05]  /*229b0*/  WARPSYNC.COLLECTIVE R15, `(.L_x_14810) ;  /* 0x000000000f087348 */ /* 0x000fea0003c00000 */
[----:B------:R0:W1:Y:S02]  /*229c0*/  SHFL.IDX P6, R14, R13, R12, R11 ;  /* 0x0000000c0d0e7389 */ /* 0x00006400000c000b */
[----:B01----:R-:W-:Y:S01]  /*229d0*/  ENDCOLLECTIVE ;  /* 0x000000000000791b */ /* 0x003fe20003800000 */
.L_x_14810:
        /* <DEDUP_REMOVED lines=15> */
.L_x_14811:
[----:B------:R-:W-:Y:S02]  /*22ad0*/  @P0 IMAD R8, R5, 0x2, R16 ;  /* 0x0000000205080824 */ /* 0x000fe400078e0210 */
[----:B------:R-:W-:Y:S02]  /*22ae0*/  IMAD.MOV.U32 R13, RZ, RZ, R2 ;  /* 0x000000ffff0d7224 */ /* 0x000fe400078e0002 */
[----:B------:R-:W-:Y:S02]  /*22af0*/  IMAD.MOV.U32 R12, RZ, RZ, 0x3 ;  /* 0x00000003ff0c7424 */ /* 0x000fe400078e00ff */
[----:B------:R-:W-:-:S07]  /*22b00*/  IMAD.MOV.U32 R7, RZ, RZ, R14 ;  /* 0x000000ffff077224 */ /* 0x000fce00078e000e */
[----:B------:R-:W-:Y:S05]  /*22b10*/  WARPSYNC.COLLECTIVE R15, `(.L_x_14812) ;  /* 0x000000000f087348 */ /* 0x000fea0003c00000 */
[----:B------:R0:W1:Y:S02]  /*22b20*/  SHFL.IDX P6, R14, R13, R12, R11 ;  /* 0x0000000c0d0e7389 */ /* 0x00006400000c000b */
[----:B01----:R-:W-:Y:S01]  /*22b30*/  ENDCOLLECTIVE ;  /* 0x000000000000791b */ /* 0x003fe20003800000 */
.L_x_14812:
        /* <DEDUP_REMOVED lines=15> */
.L_x_14813:
[----:B------:R-:W-:Y:S02]  /*22c30*/  @P0 IMAD R8, R5, 0x2, R16 ;  /* 0x0000000205080824 */ /* 0x000fe400078e0210 */
[----:B------:R-:W-:Y:S02]  /*22c40*/  IMAD.MOV.U32 R13, RZ, RZ, R2 ;  /* 0x000000ffff0d7224 */ /* 0x000fe400078e0002 */
[----:B------:R-:W-:Y:S02]  /*22c50*/  IMAD.MOV.U32 R12, RZ, RZ, 0x4 ;  /* 0x00000004ff0c7424 */ /* 0x000fe400078e00ff */
[----:B------:R-:W-:-:S07]  /*22c60*/  IMAD.MOV.U32 R7, RZ, RZ, R14 ;  /* 0x000000ffff077224 */ /* 0x000fce00078e000e */
[----:B------:R-:W-:Y:S05]  /*22c70*/  WARPSYNC.COLLECTIVE R15, `(.L_x_14814) ;  /* 0x000000000f087348 */ /* 0x000fea0003c00000 */
[----:B------:R0:W1:Y:S02]  /*22c80*/  SHFL.IDX P6, R14, R13, R12, R11 ;  /* 0x0000000c0d0e7389 */ /* 0x00006400000c000b */
[----:B01----:R-:W-:Y:S01]  /*22c90*/  ENDCOLLECTIVE ;  /* 0x000000000000791b */ /* 0x003fe20003800000 */
.L_x_14814:
        /* <DEDUP_REMOVED lines=15> */
.L_x_14815:
[----:B------:R-:W-:Y:S02]  /*22d90*/  @P0 IMAD R8, R5, 0x2, R16 ;  /* 0x0000000205080824 */ /* 0x000fe400078e0210 */
[----:B------:R-:W-:Y:S02]  /*22da0*/  IMAD.MOV.U32 R13, RZ, RZ, R2 ;  /* 0x000000ffff0d7224 */ /* 0x000fe400078e0002 */
[----:B------:R-:W-:Y:S02]  /*22db0*/  IMAD.MOV.U32 R12, RZ, RZ, 0x5 ;  /* 0x00000005ff0c7424 */ /* 0x000fe400078e00ff */
[----:B------:R-:W-:-:S07]  /*22dc0*/  IMAD.MOV.U32 R7, RZ, RZ, R14 ;  /* 0x000000ffff077224 */ /* 0x000fce00078e000e */
[----:B------:R-:W-:Y:S05]  /*22dd0*/  WARPSYNC.COLLECTIVE R15, `(.L_x_14816) ;  /* 0x000000000f087348 */ /* 0x000fea0003c00000 */
[----:B------:R0:W1:Y:S02]  /*22de0*/  SHFL.IDX P6, R14, R13, R12, R11 ;  /* 0x0000000c0d0e7389 */ /* 0x00006400000c000b */
[----:B01----:R-:W-:Y:S01]  /*22df0*/  ENDCOLLECTIVE ;  /* 0x000000000000791b */ /* 0x003fe20003800000 */
.L_x_14816:
        /* <DEDUP_REMOVED lines=15> */
.L_x_14817:
[----:B------:R-:W-:Y:S02]  /*22ef0*/  @P0 IMAD R8, R5, 0x2, R16 ;  /* 0x0000000205080824 */ /* 0x000fe400078e0210 */
[----:B------:R-:W-:Y:S02]  /*22f00*/  IMAD.MOV.U32 R13, RZ, RZ, R2 ;  /* 0x000000ffff0d7224 */ /* 0x000fe400078e0002 */
[----:B------:R-:W-:Y:S02]  /*22f10*/  IMAD.MOV.U32 R12, RZ, RZ, 0x6 ;  /* 0x00000006ff0c7424 */ /* 0x000fe400078e00ff */
[----:B------:R-:W-:-:S07]  /*22f20*/  IMAD.MOV.U32 R7, RZ, RZ, R14 ;  /* 0x000000ffff077224 */ /* 0x000fce00078e000e */
[----:B------:R-:W-:Y:S05]  /*22f30*/  WARPSYNC.COLLECTIVE R15, `(.L_x_14818) ;  /* 0x000000000f087348 */ /* 0x000fea0003c00000 */
[----:B------:R0:W1:Y:S02]  /*22f40*/  SHFL.IDX P6, R14, R13, R12, R11 ;  /* 0x0000000c0d0e7389 */ /* 0x00006400000c000b */
[----:B01----:R-:W-:Y:S01]  /*22f50*/  ENDCOLLECTIVE ;  /* 0x000000000000791b */ /* 0x003fe20003800000 */
.L_x_14818:
        /* <DEDUP_REMOVED lines=15> */
.L_x_14819:
[----:B------:R-:W-:Y:S02]  /*23050*/  @P0 IMAD R8, R5, 0x2, R16 ;  /* 0x0000000205080824 */ /* 0x000fe400078e0210 */
[----:B------:R-:W-:Y:S02]  /*23060*/  IMAD.MOV.U32 R13, RZ, RZ, R2 ;  /* 0x000000ffff0d7224 */ /* 0x000fe400078e0002 */
[----:B------:R-:W-:Y:S02]  /*23070*/  IMAD.MOV.U32 R12, RZ, RZ, 0x7 ;  /* 0x00000007ff0c7424 */ /* 0x000fe400078e00ff */
[----:B------:R-:W-:-:S07]  /*23080*/  IMAD.MOV.U32 R7, RZ, RZ, R14 ;  /* 0x000000ffff077224 */ /* 0x000fce00078e000e */
[----:B------:R-:W-:Y:S05]  /*23090*/  WARPSYNC.COLLECTIVE R15, `(.L_x_14820) ;  /* 0x000000000f087348 */ /* 0x000fea0003c00000 */
[----:B------:R0:W1:Y:S02]  /*230a0*/  SHFL.IDX P6, R14, R13, R12, R11 ;  /* 0x0000000c0d0e7389 */ /* 0x00006400000c000b */
[----:B01----:R-:W-:Y:S01]  /*230b0*/  ENDCOLLECTIVE ;  /* 0x000000000000791b */ /* 0x003fe20003800000 */
.L_x_14820:
        /* <DEDUP_REMOVED lines=10> */
.L_x_14821:
[----:B------:R-:W-:Y:S01]  /*23160*/  @!PT LDS RZ, [RZ] ;  /* 0x00000000fffff984 */ /* 0x000fe20000000800 */
[----:B------:R-:W-:Y:S01]  /*23170*/  @!PT LDS RZ, [RZ] ;  /* 0x00000000fffff984 */ /* 0x000fe20000000800 */
[----:B------:R-:W-:Y:S01]  /*23180*/  @!PT LDS RZ, [RZ] ;  /* 0x00000000fffff984 */ /* 0x000fe20000000800 */
[----:B------:R0:W-:Y:S01]  /*23190*/  @P0 LDGSTS.E.BYPASS.LTC128B.128 [R8+0x11400], desc[UR42][R6.64], !P2 ;  /* 0x1140000006080fae */ /* 0x0001e2000d101d6a */
[----:B------:R-:W-:Y:S01]  /*231a0*/  IMAD.MOV.U32 R0, RZ, RZ, R14 ;  /* 0x000000ffff007224 */ /* 0x000fe200078e000e */
[----:B------:R-:W-:Y:S06]  /*231b0*/  BRA `(.L_x_14822) ;  /* 0xffffff94000c7947 */ /* 0x000fec000383ffff */
.L_x_14659:
        /* <DEDUP_REMOVED lines=9> */
.L_x_14823:
[C---:B------:R-:W-:Y:S01]  /*23250*/  VIADD R9, R25.reuse, 0x10 ;  /* 0x0000001019097836 */ /* 0x040fe20000000000 */
[----:B------:R-:W-:Y:S01]  /*23260*/  ISETP.GE.AND P1, PT, R25, R2, PT ;  /* 0x000000021900720c */ /* 0x000fe20003f26270 */
[----:B------:R-:W-:Y:S02]  /*23270*/  IMAD.MOV.U32 R13, RZ, RZ, R0 ;  /* 0x000000ffff0d7224 */ /* 0x000fe400078e0000 */
[----:B------:R-:W-:-:S10]  /*23280*/  IMAD.MOV.U32 R6, RZ, RZ, R14 ;  /* 0x000000ffff067224 */ /* 0x000fd400078e000e */
[----:B------:R-:W-:Y:S05]  /*23290*/  WARPSYNC.COLLECTIVE R15, `(.L_x_14824) ;  /* 0x000000000f087348 */ /* 0x000fea0003c00000 */
[----:B------:R0:W1:Y:S02]  /*232a0*/  SHFL.IDX P6, R14, R13, R12, R11 ;  /* 0x0000000c0d0e7389 */ /* 0x00006400000c000b */
[----:B01----:R-:W-:Y:S01]  /*232b0*/  ENDCOLLECTIVE ;  /* 0x000000000000791b */ /* 0x003fe20003800000 */
.L_x_14824:
[----:B------:R-:W-:Y:S02]  /*232c0*/  IMAD.MOV.U32 R13, RZ, RZ, R4 ;  /* 0x000000ffff0d7224 */ /* 0x000fe400078e0004 */
[----:B------:R-:W-:Y:S02]  /*232d0*/  IMAD.MOV.U32 R12, RZ, RZ, 0x1 ;  /* 0x00000001ff0c7424 */ /* 0x000fe400078e00ff */
[----:B------:R-:W-:-:S07]  /*232e0*/  IMAD.MOV.U32 R7, RZ, RZ, R14 ;  /* 0x000000ffff077224 */ /* 0x000fce00078e000e */
[----:B------:R-:W-:Y:S05]  /*232f0*/  WARPSYNC.COLLECTIVE R15, `(.L_x_14825) ;  /* 0x000000000f087348 */ /* 0x000fea0003c00000 */
[----:B------:R0:W1:Y:S02]  /*23300*/  SHFL.IDX P6, R14, R13, R12, R11 ;  /* 0x0000000c0d0e7389 */ /* 0x00006400000c000b */
[----:B01----:R-:W-:Y:S01]  /*23310*/  ENDCOLLECTIVE ;  /* 0x000000000000791b */ /* 0x003fe20003800000 */
.L_x_14825:
        /* <DEDUP_REMOVED lines=15> */
.L_x_14826:
[----:B------:R-:W-:Y:S02]  /*23410*/  IMAD.MOV.U32 R13, RZ, RZ, R4 ;  /* 0x000000ffff0d7224 */ /* 0x000fe400078e0004 */
[----:B------:R-:W-:Y:S02]  /*23420*/  IMAD.MOV.U32 R12, RZ, RZ, 0x2 ;  /* 0x00000002ff0c7424 */ /* 0x000fe400078e00ff */
[----:B------:R-:W-:-:S07]  /*23430*/  IMAD.MOV.U32 R7, RZ, RZ, R14 ;  /* 0x000000ffff077224 */ /* 0x000fce00078e000e */
[----:B------:R-:W-:Y:S05]  /*23440*/  WARPSYNC.COLLECTIVE R15, `(.L_x_14827) ;  /* 0x000000000f087348 */ /* 0x000fea0003c00000 */
[----:B------:R0:W1:Y:S02]  /*23450*/  SHFL.IDX P6, R14, R13, R12, R11 ;  /* 0x0000000c0d0e7389 */ /* 0x00006400000c000b */
[----:B01----:R-:W-:Y:S01]  /*23460*/  ENDCOLLECTIVE ;  /* 0x000000000000791b */ /* 0x003fe20003800000 */
.L_x_14827:
        /* <DEDUP_REMOVED lines=16> */
.L_x_14828:
[----:B------:R-:W-:Y:S02]  /*23570*/  IMAD.MOV.U32 R13, RZ, RZ, R4 ;  /* 0x000000ffff0d7224 */ /* 0x000fe400078e0004 */
[----:B------:R-:W-:Y:S02]  /*23580*/  IMAD.MOV.U32 R12, RZ, RZ, 0x3 ;  /* 0x00000003ff0c7424 */ /* 0x000fe400078e00ff */
[----:B------:R-:W-:-:S07]  /*23590*/  IMAD.MOV.U32 R7, RZ, RZ, R14 ;  /* 0x000000ffff077224 */ /* 0x000fce00078e000e */
[----:B------:R-:W-:Y:S05]  /*235a0*/  WARPSYNC.COLLECTIVE R15, `(.L_x_14829) ;  /* 0x000000000f087348 */ /* 0x000fea0003c00000 */
[----:B------:R0:W1:Y:S02]  /*235b0*/  SHFL.IDX P6, R14, R13, R12, R11 ;  /* 0x0000000c0d0e7389 */ /* 0x00006400000c000b */
[----:B01----:R-:W-:Y:S01]  /*235c0*/  ENDCOLLECTIVE ;  /* 0x000000000000791b */ /* 0x003fe20003800000 */
.L_x_14829:
        /* <DEDUP_REMOVED lines=16> */
.L_x_14830:
[----:B------:R-:W-:Y:S02]  /*236d0*/  IMAD.MOV.U32 R13, RZ, RZ, R4 ;  /* 0x000000ffff0d7224 */ /* 0x000fe400078e0004 */
[----:B------:R-:W-:Y:S02]  /*236e0*/  IMAD.MOV.U32 R12, RZ, RZ, 0x4 ;  /* 0x00000004ff0c7424 */ /* 0x000fe400078e00ff */
[----:B------:R-:W-:-:S07]  /*236f0*/  IMAD.MOV.U32 R7, RZ, RZ, R14 ;  /* 0x000000ffff077224 */ /* 0x000fce00078e000e */
[----:B------:R-:W-:Y:S05]  /*23700*/  WARPSYNC.COLLECTIVE R15, `(.L_x_14831) ;  /* 0x000000000f087348 */ /* 0x000fea0003c00000 */
[----:B------:R0:W1:Y:S02]  /*23710*/  SHFL.IDX P6, R14, R13, R12, R11 ;  /* 0x0000000c0d0e7389 */ /* 0x00006400000c000b */
[----:B01----:R-:W-:Y:S01]  /*23720*/  ENDCOLLECTIVE ;  /* 0x000000000000791b */ /* 0x003fe20003800000 */
.L_x_14831:
        /* <DEDUP_REMOVED lines=16> */
.L_x_14832:
[----:B------:R-:W-:Y:S02]  /*23830*/  IMAD.MOV.U32 R13, RZ, RZ, R4 ;  /* 0x000000ffff0d7224 */ /* 0x000fe400078e0004 */
[----:B------:R-:W-:Y:S02]  /*23840*/  IMAD.MOV.U32 R12, RZ, RZ, 0x5 ;  /* 0x00000005ff0c7424 */ /* 0x000fe400078e00ff */
[----:B------:R-:W-:-:S07]  /*23850*/  IMAD.MOV.U32 R7, RZ, RZ, R14 ;  /* 0x000000ffff077224 */ /* 0x000fce00078e000e */
[----:B------:R-:W-:Y:S05]  /*23860*/  WARPSYNC.COLLECTIVE R15, `(.L_x_14833) ;  /* 0x000000000f087348 */ /* 0x000fea0003c00000 */
[----:B------:R0:W1:Y:S02]  /*23870*/  SHFL.IDX P6, R14, R13, R12, R11 ;  /* 0x0000000c0d0e7389 */ /* 0x00006400000c000b */
[----:B01----:R-:W-:Y:S01]  /*23880*/  ENDCOLLECTIVE ;  /* 0x000000000000791b */ /* 0x003fe20003800000 */
.L_x_14833:
        /* <DEDUP_REMOVED lines=16> */
.L_x_14834:
[----:B------:R-:W-:Y:S02]  /*23990*/  IMAD.MOV.U32 R13, RZ, RZ, R4 ;  /* 0x000000ffff0d7224 */ /* 0x000fe400078e0004 */
[----:B------:R-:W-:Y:S02]  /*239a0*/  IMAD.MOV.U32 R12, RZ, RZ, 0x6 ;  /* 0x00000006ff0c7424 */ /* 0x000fe400078e00ff */
[----:B------:R-:W-:-:S07]  /*239b0*/  IMAD.MOV.U32 R7, RZ, RZ, R14 ;  /* 0x000000ffff077224 */ /* 0x000fce00078e000e */
[----:B------:R-:W-:Y:S05]  /*239c0*/  WARPSYNC.COLLECTIVE R15, `(.L_x_14835) ;  /* 0x000000000f087348 */ /* 0x000fea0003c00000 */
[----:B------:R0:W1:Y:S02]  /*239d0*/  SHFL.IDX P6, R14, R13, R12, R11 ;  /* 0x0000000c0d0e7389 */ /* 0x00006400000c000b */
[----:B01----:R-:W-:Y:S01]  /*239e0*/  ENDCOLLECTIVE ;  /* 0x000000000000791b */ /* 0x003fe20003800000 */
.L_x_14835:
        /* <DEDUP_REMOVED lines=16> */
.L_x_14836:
[----:B------:R-:W-:Y:S02]  /*23af0*/  IMAD.MOV.U32 R13, RZ, RZ, R4 ;  /* 0x000000ffff0d7224 */ /* 0x000fe400078e0004 */
[----:B------:R-:W-:Y:S02]  /*23b00*/  IMAD.MOV.U32 R12, RZ, RZ, 0x7 ;  /* 0x00000007ff0c7424 */ /* 0x000fe400078e00ff */
[----:B------:R-:W-:-:S07]  /*23b10*/  IMAD.MOV.U32 R7, RZ, RZ, R14 ;  /* 0x000000ffff077224 */ /* 0x000fce00078e000e */
[----:B------:R-:W-:Y:S05]  /*23b20*/  WARPSYNC.COLLECTIVE R15, `(.L_x_14837) ;  /* 0x000000000f087348 */ /* 0x000fea0003c00000 */
[----:B------:R0:W1:Y:S02]  /*23b30*/  SHFL.IDX P6, R14, R13, R12, R11 ;  /* 0x0000000c0d0e7389 */ /* 0x00006400000c000b */
[----:B01----:R-:W-:Y:S01]  /*23b40*/  ENDCOLLECTIVE ;  /* 0x000000000000791b */ /* 0x003fe20003800000 */
.L_x_14837:
        /* <DEDUP_REMOVED lines=11> */
.L_x_14838:
        /* <DEDUP_REMOVED lines=12> */
.L_x_14839:
        /* <DEDUP_REMOVED lines=14> */
.L_x_14840:
[----:B------:R-:W-:Y:S02]  /*23da0*/  IMAD.MOV.U32 R13, RZ, RZ, R3 ;  /* 0x000000ffff0d7224 */ /* 0x000fe400078e0003 */
[----:B------:R-:W-:Y:S02]  /*23db0*/  IMAD.MOV.U32 R12, RZ, RZ, 0x1 ;  /* 0x00000001ff0c7424 */ /* 0x000fe400078e00ff */
[----:B------:R-:W-:-:S07]  /*23dc0*/  IMAD.MOV.U32 R8, RZ, RZ, R14 ;  /* 0x000000ffff087224 */ /* 0x000fce00078e000e */
[----:B------:R-:W-:Y:S05]  /*23dd0*/  WARPSYNC.COLLECTIVE R15, `(.L_x_14841) ;  /* 0x000000000f087348 */ /* 0x000fea0003c00000 */
[----:B------:R0:W1:Y:S02]  /*23de0*/  SHFL.IDX P6, R14, R13, R12, R11 ;  /* 0x0000000c0d0e7389 */ /* 0x00006400000c000b */
[----:B01----:R-:W-:Y:S01]  /*23df0*/  ENDCOLLECTIVE ;  /* 0x000000000000791b */ /* 0x003fe20003800000 */
.L_x_14841:
        /* <DEDUP_REMOVED lines=8> */
[----:B------:R0:W-:Y:S02]  /*23e80*/  @!P1 LDGSTS.E.BYPASS.LTC128B.128 [R10+0xc400], desc[UR42][R6.64], !P0 ;  /* 0x0c400000060a9fae */ /* 0x0001e4000c101d6a */
[----:B------:R-:W-:Y:S01]  /*23e90*/  ISETP.GE.AND P1, PT, R0, R2, PT ;  /* 0x000000020000720c */ /* 0x000fe20003f26270 */
[----:B------:R-:W-:-:S12]  /*23ea0*/  IMAD.MOV.U32 R0, RZ, RZ, R14 ;  /* 0x000000ffff007224 */ /* 0x000fd800078e000e */
[----:B0-----:R-:W-:Y:S05]  /*23eb0*/  WARPSYNC.COLLECTIVE R15, `(.L_x_14842) ;  /* 0x000000000f087348 */ /* 0x001fea0003c00000 */
[----:B------:R1:W2:Y:S02]  /*23ec0*/  SHFL.IDX P6, R14, R13, R12, R11 ;  /* 0x0000000c0d0e7389 */ /* 0x0002a400000c000b */
[----:B012---:R-:W-:Y:S01]  /*23ed0*/  ENDCOLLECTIVE ;  /* 0x000000000000791b */ /* 0x007fe20003800000 */
.L_x_14842:
[----:B------:R-:W-:Y:S02]  /*23ee0*/  IMAD.MOV.U32 R13, RZ, RZ, R3 ;  /* 0x000000ffff0d7224 */ /* 0x000fe400078e0003 */
[----:B------:R-:W-:Y:S02]  /*23ef0*/  IMAD.MOV.U32 R12, RZ, RZ, 0x2 ;  /* 0x00000002ff0c7424 */ /* 0x000fe400078e00ff */
[----:B------:R-:W-:-:S07]  /*23f00*/  IMAD.MOV.U32 R6, RZ, RZ, R14 ;  /* 0x000000ffff067224 */ /* 0x000fce00078e000e */
[----:B------:R-:W-:Y:S05]  /*23f10*/  WARPSYNC.COLLECTIVE R15, `(.L_x_14843) ;  /* 0x000000000f087348 */ /* 0x000fea0003c00000 */
[----:B------:R0:W1:Y:S02]  /*23f20*/  SHFL.IDX P6, R14, R13, R12, R11 ;  /* 0x0000000c0d0e7389 */ /* 0x00006400000c000b */
[----:B01----:R-:W-:Y:S01]  /*23f30*/  ENDCOLLECTIVE ;  /* 0x000000000000791b */ /* 0x003fe20003800000 */
.L_x_14843:
        /* <DEDUP_REMOVED lines=13> */
.L_x_14844:
[----:B------:R-:W-:Y:S02]  /*24010*/  IMAD.MOV.U32 R13, RZ, RZ, R3 ;  /* 0x000000ffff0d7224 */ /* 0x000fe400078e0003 */
[----:B------:R-:W-:Y:S02]  /*24020*/  IMAD.MOV.U32 R12, RZ, RZ, 0x3 ;  /* 0x00000003ff0c7424 */ /* 0x000fe400078e00ff */
[----:B------:R-:W-:-:S07]  /*24030*/  IMAD.MOV.U32 R6, RZ, RZ, R14 ;  /* 0x000000ffff067224 */ /* 0x000fce00078e000e */
[----:B------:R-:W-:Y:S05]  /*24040*/  WARPSYNC.COLLECTIVE R15, `(.L_x_14845) ;  /* 0x000000000f087348 */ /* 0x000fea0003c00000 */
[----:B------:R0:W1:Y:S02]  /*24050*/  SHFL.IDX P6, R14, R13, R12, R11 ;  /* 0x0000000c0d0e7389 */ /* 0x00006400000c000b */
[----:B01----:R-:W-:Y:S01]  /*24060*/  ENDCOLLECTIVE ;  /* 0x000000000000791b */ /* 0x003fe20003800000 */
.L_x_14845:
        /* <DEDUP_REMOVED lines=12> */
.L_x_14846:
[----:B------:R-:W-:Y:S01]  /*24130*/  IMAD.MOV.U32 R5, RZ, RZ, R14 ;  /* 0x000000ffff057224 */ /* 0x000fe200078e000e */
[----:B------:R-:W-:Y:S06]  /*24140*/  BRA `(.L_x_14847) ;  /* 0xffffff9000f07947 */ /* 0x000fec000383ffff */
.L_x_14662:
[----:B-1----:R1:W2:Y:S02]  /*24150*/  SYNCS.PHASECHK.TRANS64.TRYWAIT P0, [R16+URZ+0x16820], R0 ;  /* 0x01682000100075a7 */ /* 0x0022a4000800017f */
[----:B--2---:R-:W-:Y:S05]  /*24160*/  @!P0 NANOSLEEP.SYNCS 0x989680 ;  /* 0x009896800000895d */ /* 0x004fea0003900000 */
[----:B------:R-:W2:Y:S02]  /*24170*/  @!P0 SYNCS.PHASECHK.TRANS64 P0, [R16+URZ+0x16820], R0 ;  /* 0x01682000100085a7 */ /* 0x000ea4000800007f */
[----:B--2---:R-:W-:Y:S05]  /*24180*/  @!P0 BRA `(.L_x_14662) ;  /* 0xfffffffc00f08947 */ /* 0x004fea000383ffff */
[----:B------:R-:W-:Y:S05]  /*24190*/  BRA `(.L_x_14848) ;  /* 0xffffff94004c7947 */ /* 0x000fea000383ffff */
.L_x_14667:
[----:B0-----:R0:W1:Y:S02]  /*241a0*/  SYNCS.PHASECHK.TRANS64.TRYWAIT P0, [R5+URZ+0x16840], R2 ;  /* 0x01684002050075a7 */ /* 0x001064000800017f */
[----:B-1----:R-:W-:Y:S05]  /*241b0*/  @!P0 NANOSLEEP.SYNCS 0x989680 ;  /* 0x009896800000895d */ /* 0x002fea0003900000 */
[----:B------:R-:W1:Y:S02]  /*241c0*/  @!P0 SYNCS.PHASECHK.TRANS64 P0, [R5+URZ+0x16840], R2 ;  /* 0x01684002050085a7 */ /* 0x000e64000800007f */
[----:B-1----:R-:W-:Y:S05]  /*241d0*/  @!P0 BRA `(.L_x_14667) ;  /* 0xfffffffc00f08947 */ /* 0x002fea000383ffff */
[----:B------:R-:W-:Y:S05]  /*241e0*/  BRA `(.L_x_14849) ;  /* 0xffffff9800307947 */ /* 0x000fea000383ffff */
.L_x_14668:
        /* <DEDUP_REMOVED lines=8> */
.L_x_14851:
[----:B------:R-:W-:Y:S05]  /*24270*/  BSYNC B1 ;  /* 0x0000000000017941 */ /* 0x000fea0003800000 */
.L_x_14850:
        /* <DEDUP_REMOVED lines=10> */
.L_x_14852:
        /* <DEDUP_REMOVED lines=8> */
.L_x_14853:
[----:B------:R-:W-:-:S05]  /*243a0*/  IMAD.SHL.U32 R7, R7, 0x2, RZ ;  /* 0x0000000207077824 */ /* 0x000fca00078e00ff */
        /* <DEDUP_REMOVED lines=11> */
.L_x_14854:
[----:B------:R-:W-:Y:S02]  /*24460*/  IMAD.MOV.U32 R13, RZ, RZ, R10 ;  /* 0x000000ffff0d7224 */ /* 0x000fe400078e000a */
[----:B------:R-:W-:Y:S02]  /*24470*/  IMAD.MOV.U32 R12, RZ, RZ, 0x2 ;  /* 0x00000002ff0c7424 */ /* 0x000fe400078e00ff */
[----:B------:R-:W-:-:S07]  /*24480*/  IMAD.MOV.U32 R2, RZ, RZ, R14 ;  /* 0x000000ffff027224 */ /* 0x000fce00078e000e */
[----:B------:R-:W-:Y:S05]  /*24490*/  WARPSYNC.COLLECTIVE R15, `(.L_x_14855) ;  /* 0x000000000f087348 */ /* 0x000fea0003c00000 */
[----:B------:R0:W1:Y:S02]  /*244a0*/  SHFL.IDX P6, R14, R13, R12, R11 ;  /* 0x0000000c0d0e7389 */ /* 0x00006400000c000b */
[----:B01----:R-:W-:Y:S01]  /*244b0*/  ENDCOLLECTIVE ;  /* 0x000000000000791b */ /* 0x003fe20003800000 */
.L_x_14855:
        /* <DEDUP_REMOVED lines=11> */
.L_x_14856:
[----:B------:R-:W-:Y:S02]  /*24570*/  IMAD.MOV.U32 R13, RZ, RZ, R10 ;  /* 0x000000ffff0d7224 */ /* 0x000fe400078e000a */
[----:B------:R-:W-:Y:S02]  /*24580*/  IMAD.MOV.U32 R12, RZ, RZ, 0x3 ;  /* 0x00000003ff0c7424 */ /* 0x000fe400078e00ff */
[----:B------:R-:W-:-:S07]  /*24590*/  IMAD.MOV.U32 R2, RZ, RZ, R14 ;  /* 0x000000ffff027224 */ /* 0x000fce00078e000e */
[----:B------:R-:W-:Y:S05]  /*245a0*/  WARPSYNC.COLLECTIVE R15, `(.L_x_14857) ;  /* 0x000000000f087348 */ /* 0x000fea0003c00000 */
[----:B------:R0:W1:Y:S02]  /*245b0*/  SHFL.IDX P6, R14, R13, R12, R11 ;  /* 0x0000000c0d0e7389 */ /* 0x00006400000c000b */
[----:B01----:R-:W-:Y:S01]  /*245c0*/  ENDCOLLECTIVE ;  /* 0x000000000000791b */ /* 0x003fe20003800000 */
.L_x_14857:
        /* <DEDUP_REMOVED lines=11> */
.L_x_14858:
[----:B------:R-:W-:Y:S02]  /*24680*/  IMAD.MOV.U32 R13, RZ, RZ, R10 ;  /* 0x000000ffff0d7224 */ /* 0x000fe400078e000a */
[----:B------:R-:W-:Y:S02]  /*24690*/  IMAD.MOV.U32 R12, RZ, RZ, 0x4 ;  /* 0x00000004ff0c7424 */ /* 0x000fe400078e00ff */
[----:B------:R-:W-:-:S07]  /*246a0*/  IMAD.MOV.U32 R2, RZ, RZ, R14 ;  /* 0x000000ffff027224 */ /* 0x000fce00078e000e */
[----:B------:R-:W-:Y:S05]  /*246b0*/  WARPSYNC.COLLECTIVE R15, `(.L_x_14859) ;  /* 0x000000000f087348 */ /* 0x000fea0003c00000 */
[----:B------:R0:W1:Y:S02]  /*246c0*/  SHFL.IDX P6, R14, R13, R12, R11 ;  /* 0x0000000c0d0e7389 */ /* 0x00006400000c000b */
[----:B01----:R-:W-:Y:S01]  /*246d0*/  ENDCOLLECTIVE ;  /* 0x000000000000791b */ /* 0x003fe20003800000 */
.L_x_14859:
        /* <DEDUP_REMOVED lines=11> */
.L_x_14860:
[----:B------:R-:W-:Y:S02]  /*24790*/  IMAD.MOV.U32 R13, RZ, RZ, R10 ;  /* 0x000000ffff0d7224 */ /* 0x000fe400078e000a */
[----:B------:R-:W-:Y:S02]  /*247a0*/  IMAD.MOV.U32 R12, RZ, RZ, 0x5 ;  /* 0x00000005ff0c7424 */ /* 0x000fe400078e00ff */
[----:B------:R-:W-:-:S07]  /*247b0*/  IMAD.MOV.U32 R2, RZ, RZ, R14 ;  /* 0x000000ffff027224 */ /* 0x000fce00078e000e */
[----:B------:R-:W-:Y:S05]  /*247c0*/  WARPSYNC.COLLECTIVE R15, `(.L_x_14861) ;  /* 0x000000000f087348 */ /* 0x000fea0003c00000 */
[----:B------:R0:W1:Y:S02]  /*247d0*/  SHFL.IDX P6, R14, R13, R12, R11 ;  /* 0x0000000c0d0e7389 */ /* 0x00006400000c000b */
[----:B01----:R-:W-:Y:S01]  /*247e0*/  ENDCOLLECTIVE ;  /* 0x000000000000791b */ /* 0x003fe20003800000 */
.L_x_14861:
        /* <DEDUP_REMOVED lines=11> */
.L_x_14862:
[----:B------:R-:W-:Y:S02]  /*248a0*/  IMAD.MOV.U32 R13, RZ, RZ, R10 ;  /* 0x000000ffff0d7224 */ /* 0x000fe400078e000a */
[----:B------:R-:W-:Y:S02]  /*248b0*/  IMAD.MOV.U32 R12, RZ, RZ, 0x6 ;  /* 0x00000006ff0c7424 */ /* 0x000fe400078e00ff */
[----:B------:R-:W-:-:S07]  /*248c0*/  IMAD.MOV.U32 R2, RZ, RZ, R14 ;  /* 0x000000ffff027224 */ /* 0x000fce00078e000e */
[----:B------:R-:W-:Y:S05]  /*248d0*/  WARPSYNC.COLLECTIVE R15, `(.L_x_14863) ;  /* 0x000000000f087348 */ /* 0x000fea0003c00000 */
[----:B------:R0:W1:Y:S02]  /*248e0*/  SHFL.IDX P6, R14, R13, R12, R11 ;  /* 0x0000000c0d0e7389 */ /* 0x00006400000c000b */
[----:B01----:R-:W-:Y:S01]  /*248f0*/  ENDCOLLECTIVE ;  /* 0x000000000000791b */ /* 0x003fe20003800000 */
.L_x_14863:
        /* <DEDUP_REMOVED lines=11> */
.L_x_14864:
[----:B------:R-:W-:Y:S02]  /*249b0*/  IMAD.MOV.U32 R13, RZ, RZ, R10 ;  /* 0x000000ffff0d7224 */ /* 0x000fe400078e000a */
[----:B------:R-:W-:Y:S02]  /*249c0*/  IMAD.MOV.U32 R12, RZ, RZ, 0x7 ;  /* 0x00000007ff0c7424 */ /* 0x000fe400078e00ff */
[----:B------:R-:W-:-:S07]  /*249d0*/  IMAD.MOV.U32 R2, RZ, RZ, R14 ;  /* 0x000000ffff027224 */ /* 0x000fce00078e000e */
[----:B------:R-:W-:Y:S05]  /*249e0*/  WARPSYNC.COLLECTIVE R15, `(.L_x_14865) ;  /* 0x000000000f087348 */ /* 0x000fea0003c00000 */
[----:B------:R0:W1:Y:S02]  /*249f0*/  SHFL.IDX P6, R14, R13, R12, R11 ;  /* 0x0000000c0d0e7389 */ /* 0x00006400000c000b */
[----:B01----:R-:W-:Y:S01]  /*24a00*/  ENDCOLLECTIVE ;  /* 0x000000000000791b */ /* 0x003fe20003800000 */
.L_x_14865:
        /* <DEDUP_REMOVED lines=11> */
.L_x_14866:
[----:B------:R-:W-:Y:S01]  /*24ac0*/  IMAD.MOV.U32 R2, RZ, RZ, R14 ;  /* 0x000000ffff027224 */ /* 0x000fe200078e000e */
[----:B------:R-:W-:Y:S06]  /*24ad0*/  BRA `(.L_x_14867) ;  /* 0xffffff9400147947 */ /* 0x000fec000383ffff */
.L_x_14673:
[----:B-1----:R1:W2:Y:S02]  /*24ae0*/  SYNCS.PHASECHK.TRANS64.TRYWAIT P0, [R5+URZ+0x16860], R2 ;  /* 0x01686002050075a7 */ /* 0x0022a4000800017f */
[----:B--2---:R-:W-:Y:S05]  /*24af0*/  @!P0 NANOSLEEP.SYNCS 0x989680 ;  /* 0x009896800000895d */ /* 0x004fea0003900000 */
[----:B------:R-:W2:Y:S02]  /*24b00*/  @!P0 SYNCS.PHASECHK.TRANS64 P0, [R5+URZ+0x16860], R2 ;  /* 0x01686002050085a7 */ /* 0x000ea4000800007f */
[----:B--2---:R-:W-:Y:S05]  /*24b10*/  @!P0 BRA `(.L_x_14673) ;  /* 0xfffffffc00f08947 */ /* 0x004fea000383ffff */
[----:B------:R-:W-:Y:S05]  /*24b20*/  BRA `(.L_x_14868) ;  /* 0xffffff94006c7947 */ /* 0x000fea000383ffff */
.L_x_14674:
        /* <DEDUP_REMOVED lines=8> */
.L_x_14870:
[----:B------:R-:W-:Y:S05]  /*24bb0*/  BSYNC B1 ;  /* 0x0000000000017941 */ /* 0x000fea0003800000 */
.L_x_14869:
        /* <DEDUP_REMOVED lines=10> */
.L_x_14871:
[----:B------:R-:W-:Y:S02]  /*24c60*/  IMAD.MOV.U32 R13, RZ, RZ, R22 ;  /* 0x000000ffff0d7224 */ /* 0x000fe400078e0016 */
[----:B------:R-:W-:Y:S02]  /*24c70*/  IMAD.MOV.U32 R12, RZ, RZ, 0x1 ;  /* 0x00000001ff0c7424 */ /* 0x000fe400078e00ff */
[----:B------:R-:W-:-:S07]  /*24c80*/  IMAD.MOV.U32 R2, RZ, RZ, R14 ;  /* 0x000000ffff027224 */ /* 0x000fce00078e000e */
[----:B------:R-:W-:Y:S05]  /*24c90*/  WARPSYNC.COLLECTIVE R15, `(.L_x_14872) ;  /* 0x000000000f087348 */ /* 0x000fea0003c00000 */
[----:B------:R0:W1:Y:S02]  /*24ca0*/  SHFL.IDX P6, R14, R13, R12, R11 ;  /* 0x0000000c0d0e7389 */ /* 0x00006400000c000b */
[----:B01----:R-:W-:Y:S01]  /*24cb0*/  ENDCOLLECTIVE ;  /* 0x000000000000791b */ /* 0x003fe20003800000 */
.L_x_14872:
        /* <DEDUP_REMOVED lines=12> */
.L_x_14873:
[----:B------:R-:W-:Y:S02]  /*24d80*/  IMAD.MOV.U32 R13, RZ, RZ, R22 ;  /* 0x000000ffff0d7224 */ /* 0x000fe400078e0016 */
[----:B------:R-:W-:Y:S02]  /*24d90*/  IMAD.MOV.U32 R12, RZ, RZ, 0x2 ;  /* 0x00000002ff0c7424 */ /* 0x000fe400078e00ff */
[----:B------:R-:W-:-:S07]  /*24da0*/  IMAD.MOV.U32 R2, RZ, RZ, R14 ;  /* 0x000000ffff027224 */ /* 0x000fce00078e000e */
[----:B------:R-:W-:Y:S05]  /*24db0*/  WARPSYNC.COLLECTIVE R15, `(.L_x_14874) ;  /* 0x000000000f087348 */ /* 0x000fea0003c00000 */
[----:B------:R0:W1:Y:S02]  /*24dc0*/  SHFL.IDX P6, R14, R13, R12, R11 ;  /* 0x0000000c0d0e7389 */ /* 0x00006400000c000b */
[----:B01----:R-:W-:Y:S01]  /*24dd0*/  ENDCOLLECTIVE ;  /* 0x000000000000791b */ /* 0x003fe20003800000 */
.L_x_14874:
        /* <DEDUP_REMOVED lines=12> */
.L_x_14875:
[----:B------:R-:W-:Y:S02]  /*24ea0*/  IMAD.MOV.U32 R13, RZ, RZ, R22 ;  /* 0x000000ffff0d7224 */ /* 0x000fe400078e0016 */
[----:B------:R-:W-:Y:S02]  /*24eb0*/  IMAD.MOV.U32 R12, RZ, RZ, 0x3 ;  /* 0x00000003ff0c7424 */ /* 0x000fe400078e00ff */
[----:B------:R-:W-:-:S07]  /*24ec0*/  IMAD.MOV.U32 R2, RZ, RZ, R14 ;  /* 0x000000ffff027224 */ /* 0x000fce00078e000e */
[----:B------:R-:W-:Y:S05]  /*24ed0*/  WARPSYNC.COLLECTIVE R15, `(.L_x_14876) ;  /* 0x000000000f087348 */ /* 0x000fea0003c00000 */
[----:B------:R0:W1:Y:S02]  /*24ee0*/  SHFL.IDX P6, R14, R13, R12, R11 ;  /* 0x0000000c0d0e7389 */ /* 0x00006400000c000b */
[----:B01----:R-:W-:Y:S01]  /*24ef0*/  ENDCOLLECTIVE ;  /* 0x000000000000791b */ /* 0x003fe20003800000 */
.L_x_14876:
        /* <DEDUP_REMOVED lines=12> */
.L_x_14877:
[----:B------:R-:W-:Y:S02]  /*24fc0*/  IMAD.MOV.U32 R13, RZ, RZ, R22 ;  /* 0x000000ffff0d7224 */ /* 0x000fe400078e0016 */
[----:B------:R-:W-:Y:S02]  /*24fd0*/  IMAD.MOV.U32 R12, RZ, RZ, 0x4 ;  /* 0x00000004ff0c7424 */ /* 0x000fe400078e00ff */
[----:B------:R-:W-:-:S07]  /*24fe0*/  IMAD.MOV.U32 R2, RZ, RZ, R14 ;  /* 0x000000ffff027224 */ /* 0x000fce00078e000e */
[----:B------:R-:W-:Y:S05]  /*24ff0*/  WARPSYNC.COLLECTIVE R15, `(.L_x_14878) ;  /* 0x000000000f087348 */ /* 0x000fea0003c00000 */
[----:B------:R0:W1:Y:S02]  /*25000*/  SHFL.IDX P6, R14, R13, R12, R11 ;  /* 0x0000000c0d0e7389 */ /* 0x00006400000c000b */
[----:B01----:R-:W-:Y:S01]  /*25010*/  ENDCOLLECTIVE ;  /* 0x000000000000791b */ /* 0x003fe20003800000 */
.L_x_14878:
        /* <DEDUP_REMOVED lines=12> */
.L_x_14879:
[----:B------:R-:W-:Y:S02]  /*250e0*/  IMAD.MOV.U32 R13, RZ, RZ, R22 ;  /* 0x000000ffff0d7224 */ /* 0x000fe400078e0016 */
[----:B------:R-:W-:Y:S02]  /*250f0*/  IMAD.MOV.U32 R12, RZ, RZ, 0x5 ;  /* 0x00000005ff0c7424 */ /* 0x000fe400078e00ff */
[----:B------:R-:W-:-:S07]  /*25100*/  IMAD.MOV.U32 R2, RZ, RZ, R14 ;  /* 0x000000ffff027224 */ /* 0x000fce00078e000e */
[----:B------:R-:W-:Y:S05]  /*25110*/  WARPSYNC.COLLECTIVE R15, `(.L_x_14880) ;  /* 0x000000000f087348 */ /* 0x000fea0003c00000 */
[----:B------:R0:W1:Y:S02]  /*25120*/  SHFL.IDX P6, R14, R13, R12, R11 ;  /* 0x0000000c0d0e7389 */ /* 0x00006400000c000b */
[----:B01----:R-:W-:Y:S01]  /*25130*/  ENDCOLLECTIVE ;  /* 0x000000000000791b */ /* 0x003fe20003800000 */
.L_x_14880:
        /* <DEDUP_REMOVED lines=12> */
.L_x_14881:
[----:B------:R-:W-:Y:S02]  /*25200*/  IMAD.MOV.U32 R13, RZ, RZ, R22 ;  /* 0x000000ffff0d7224 */ /* 0x000fe400078e0016 */
[----:B------:R-:W-:Y:S02]  /*25210*/  IMAD.MOV.U32 R12, RZ, RZ, 0x6 ;  /* 0x00000006ff0c7424 */ /* 0x000fe400078e00ff */
[----:B------:R-:W-:-:S07]  /*25220*/  IMAD.MOV.U32 R2, RZ, RZ, R14 ;  /* 0x000000ffff027224 */ /* 0x000fce00078e000e */
[----:B------:R-:W-:Y:S05]  /*25230*/  WARPSYNC.COLLECTIVE R15, `(.L_x_14882) ;  /* 0x000000000f087348 */ /* 0x000fea0003c00000 */
[----:B------:R0:W1:Y:S02]  /*25240*/  SHFL.IDX P6, R14, R13, R12, R11 ;  /* 0x0000000c0d0e7389 */ /* 0x00006400000c000b */
[----:B01----:R-:W-:Y:S01]  /*25250*/  ENDCOLLECTIVE ;  /* 0x000000000000791b */ /* 0x003fe20003800000 */
.L_x_14882:
        /* <DEDUP_REMOVED lines=12> */
.L_x_14883:
[----:B------:R-:W-:Y:S02]  /*25320*/  IMAD.MOV.U32 R13, RZ, RZ, R22 ;  /* 0x000000ffff0d7224 */ /* 0x000fe400078e0016 */
[----:B------:R-:W-:Y:S02]  /*25330*/  IMAD.MOV.U32 R12, RZ, RZ, 0x7 ;  /* 0x00000007ff0c7424 */ /* 0x000fe400078e00ff */
[----:B------:R-:W-:-:S07]  /*25340*/  IMAD.MOV.U32 R2, RZ, RZ, R14 ;  /* 0x000000ffff027224 */ /* 0x000fce00078e000e */
[----:B------:R-:W-:Y:S05]  /*25350*/  WARPSYNC.COLLECTIVE R15, `(.L_x_14884) ;  /* 0x000000000f087348 */ /* 0x000fea0003c00000 */
[----:B------:R0:W1:Y:S02]  /*25360*/  SHFL.IDX P6, R14, R13, R12, R11 ;  /* 0x0000000c0d0e7389 */ /* 0x00006400000c000b */
[----:B01----:R-:W-:Y:S01]  /*25370*/  ENDCOLLECTIVE ;  /* 0x000000000000791b */ /* 0x003fe20003800000 */
.L_x_14884:
        /* <DEDUP_REMOVED lines=11> */
.L_x_14885:
[----:B------:R-:W-:Y:S01]  /*25430*/  IMAD.MOV.U32 R2, RZ, RZ, R14 ;  /* 0x000000ffff027224 */ /* 0x000fe200078e000e */
[----:B------:R-:W-:Y:S06]  /*25440*/  BRA `(.L_x_14886) ;  /* 0xffffff9000187947 */ /* 0x000fec000383ffff */
.L_x_14682:
[----:B0-----:R0:W1:Y:S02]  /*25450*/  SYNCS.PHASECHK.TRANS64.TRYWAIT P0, [R0+URZ+0x16860], R3 ;  /* 0x01686003000075a7 */ /* 0x001064000800017f */
[----:B-1----:R-:W-:Y:S05]  /*25460*/  @!P0 NANOSLEEP.SYNCS 0x989680 ;  /* 0x009896800000895d */ /* 0x002fea0003900000 */
[----:B------:R-:W1:Y:S02]  /*25470*/  @!P0 SYNCS.PHASECHK.TRANS64 P0, [R0+URZ+0x16860], R3 ;  /* 0x01686003000085a7 */ /* 0x000e64000800007f */
[----:B-1----:R-:W-:Y:S05]  /*25480*/  @!P0 BRA `(.L_x_14682) ;  /* 0xfffffffc00f08947 */ /* 0x002fea000383ffff */
[----:B------:R-:W-:Y:S05]  /*25490*/  BRA `(.L_x_14887) ;  /* 0xffffff9400347947 */ /* 0x000fea000383ffff */
.L_x_14683:
[----:B------:R-:W-:Y:S01]  /*254a0*/  BSSY B0, `(.L_x_14888) ;  /* 0x0000008000007945 */ /* 0x000fe20003800000 */
[----:B------:R-:W-:Y:S02]  /*254b0*/  IMAD.MOV.U32 R13, RZ, RZ, R22 ;  /* 0x000000ffff0d7224 */ /* 0x000fe400078e0016 */
[----:B------:R-:W-:Y:S02]  /*254c0*/  IMAD.MOV.U32 R12, RZ, RZ, RZ ;  /* 0x000000ffff0c7224 */ /* 0x000fe400078e00ff */
[----:B------:R-:W-:Y:S02]  /*254d0*/  IMAD.MOV.U32 R11, RZ, RZ, 0x181f ;  /* 0x0000181fff0b7424 */ /* 0x000fe400078e00ff */
[----:B------:R-:W-:-:S07]  /*254e0*/  IMAD.MOV.U32 R15, RZ, RZ, -0x1 ;  /* 0xffffffffff0f7424 */ /* 0x000fce00078e00ff */
[----:B0----5:R-:W-:Y:S05]  /*254f0*/  WARPSYNC.COLLECTIVE R15, `(.L_x_14889) ;  /* 0x000000000f087348 */ /* 0x021fea0003c00000 */
[----:B------:R1:W2:Y:S02]  /*25500*/  SHFL.IDX P6, R14, R13, R12, R11 ;  /* 0x0000000c0d0e7389 */ /* 0x0002a400000c000b */
[----:B012--5:R-:W-:Y:S01]  /*25510*/  ENDCOLLECTIVE ;  /* 0x000000000000791b */ /* 0x027fe20003800000 */
.L_x_14889:
[----:B------:R-:W-:Y:S05]  /*25520*/  BSYNC B0 ;  /* 0x0000000000007941 */ /* 0x000fea0003800000 */
.L_x_14888:
        /* <DEDUP_REMOVED lines=10> */
.L_x_14890:
        /* <DEDUP_REMOVED lines=12> */
.L_x_14891:
        /* <DEDUP_REMOVED lines=11> */
.L_x_14892:
[----:B------:R-:W-:Y:S02]  /*25740*/  IMAD.MOV.U32 R13, RZ, RZ, R22 ;  /* 0x000000ffff0d7224 */ /* 0x000fe400078e0016 */
[----:B------:R-:W-:Y:S01]  /*25750*/  IMAD.MOV.U32 R12, RZ, RZ, 0x2 ;  /* 0x00000002ff0c7424 */ /* 0x000fe200078e00ff */
[----:B------:R-:W-:-:S13]  /*25760*/  IADD3 R2, P1, R14, R5, RZ ;  /* 0x000000050e027210 */ /* 0x000fda0007f3e0ff */
[----:B------:R-:W-:Y:S05]  /*25770*/  WARPSYNC.COLLECTIVE R15, `(.L_x_14893) ;  /* 0x000000000f087348 */ /* 0x000fea0003c00000 */
[----:B------:R0:W1:Y:S02]  /*25780*/  SHFL.IDX P6, R14, R13, R12, R11 ;  /* 0x0000000c0d0e7389 */ /* 0x00006400000c000b */
[----:B01----:R-:W-:Y:S01]  /*25790*/  ENDCOLLECTIVE ;  /* 0x000000000000791b */ /* 0x003fe20003800000 */
.L_x_14893:
        /* <DEDUP_REMOVED lines=11> */
.L_x_14894:
[----:B------:R-:W-:Y:S02]  /*25850*/  IMAD.MOV.U32 R13, RZ, RZ, R22 ;  /* 0x000000ffff0d7224 */ /* 0x000fe400078e0016 */
[----:B------:R-:W-:Y:S01]  /*25860*/  IMAD.MOV.U32 R12, RZ, RZ, 0x3 ;  /* 0x00000003ff0c7424 */ /* 0x000fe200078e00ff */
[----:B------:R-:W-:-:S13]  /*25870*/  IADD3 R2, P1, R14, R5, RZ ;  /* 0x000000050e027210 */ /* 0x000fda0007f3e0ff */
[----:B------:R-:W-:Y:S05]  /*25880*/  WARPSYNC.COLLECTIVE R15, `(.L_x_14895) ;  /* 0x000000000f087348 */ /* 0x000fea0003c00000 */
[----:B------:R0:W1:Y:S02]  /*25890*/  SHFL.IDX P6, R14, R13, R12, R11 ;  /* 0x0000000c0d0e7389 */ /* 0x00006400000c000b */
[----:B01----:R-:W-:Y:S01]  /*258a0*/  ENDCOLLECTIVE ;  /* 0x000000000000791b */ /* 0x003fe20003800000 */
.L_x_14895:
        /* <DEDUP_REMOVED lines=11> */
.L_x_14896:
[----:B------:R-:W-:Y:S02]  /*25960*/  IMAD.MOV.U32 R13, RZ, RZ, R22 ;  /* 0x000000ffff0d7224 */ /* 0x000fe400078e0016 */
[----:B------:R-:W-:Y:S01]  /*25970*/  IMAD.MOV.U32 R12, RZ, RZ, 0x4 ;  /* 0x00000004ff0c7424 */ /* 0x000fe200078e00ff */
[----:B------:R-:W-:-:S13]  /*25980*/  IADD3 R2, P1, R14, R5, RZ ;  /* 0x000000050e027210 */ /* 0x000fda0007f3e0ff */
[----:B------:R-:W-:Y:S05]  /*25990*/  WARPSYNC.COLLECTIVE R15, `(.L_x_14897) ;  /* 0x000000000f087348 */ /* 0x000fea0003c00000 */
[----:B------:R0:W1:Y:S02]  /*259a0*/  SHFL.IDX P6, R14, R13, R12, R11 ;  /* 0x0000000c0d0e7389 */ /* 0x00006400000c000b */
[----:B01----:R-:W-:Y:S01]  /*259b0*/  ENDCOLLECTIVE ;  /* 0x000000000000791b */ /* 0x003fe20003800000 */
.L_x_14897:
        /* <DEDUP_REMOVED lines=11> */
.L_x_14898:
[----:B------:R-:W-:Y:S02]  /*25a70*/  IMAD.MOV.U32 R13, RZ, RZ, R22 ;  /* 0x000000ffff0d7224 */ /* 0x000fe400078e0016 */
[----:B------:R-:W-:Y:S01]  /*25a80*/  IMAD.MOV.U32 R12, RZ, RZ, 0x5 ;  /* 0x00000005ff0c7424 */ /* 0x000fe200078e00ff */
[----:B------:R-:W-:-:S13]  /*25a90*/  IADD3 R2, P1, R14, R5, RZ ;  /* 0x000000050e027210 */ /* 0x000fda0007f3e0ff */
[----:B------:R-:W-:Y:S05]  /*25aa0*/  WARPSYNC.COLLECTIVE R15, `(.L_x_14899) ;  /* 0x000000000f087348 */ /* 0x000fea0003c00000 */
[----:B------:R0:W1:Y:S02]  /*25ab0*/  SHFL.IDX P6, R14, R13, R12, R11 ;  /* 0x0000000c0d0e7389 */ /* 0x00006400000c000b */
[----:B01----:R-:W-:Y:S01]  /*25ac0*/  ENDCOLLECTIVE ;  /* 0x000000000000791b */ /* 0x003fe20003800000 */
.L_x_14899:
        /* <DEDUP_REMOVED lines=11> */
.L_x_14900:
[----:B------:R-:W-:Y:S02]  /*25b80*/  IMAD.MOV.U32 R13, RZ, RZ, R22 ;  /* 0x000000ffff0d7224 */ /* 0x000fe400078e0016 */
[----:B------:R-:W-:Y:S01]  /*25b90*/  IMAD.MOV.U32 R12, RZ, RZ, 0x6 ;  /* 0x00000006ff0c7424 */ /* 0x000fe200078e00ff */
[----:B------:R-:W-:-:S13]  /*25ba0*/  IADD3 R2, P1, R14, R5, RZ ;  /* 0x000000050e027210 */ /* 0x000fda0007f3e0ff */
[----:B------:R-:W-:Y:S05]  /*25bb0*/  WARPSYNC.COLLECTIVE R15, `(.L_x_14901) ;  /* 0x000000000f087348 */ /* 0x000fea0003c00000 */
[----:B------:R0:W1:Y:S02]  /*25bc0*/  SHFL.IDX P6, R14, R13, R12, R11 ;  /* 0x0000000c0d0e7389 */ /* 0x00006400000c000b */
[----:B01----:R-:W-:Y:S01]  /*25bd0*/  ENDCOLLECTIVE ;  /* 0x000000000000791b */ /* 0x003fe20003800000 */
.L_x_14901:
        /* <DEDUP_REMOVED lines=11> */
.L_x_14902:
[----:B------:R-:W-:Y:S02]  /*25c90*/  IMAD.MOV.U32 R13, RZ, RZ, R22 ;  /* 0x000000ffff0d7224 */ /* 0x000fe400078e0016 */
[----:B------:R-:W-:Y:S01]  /*25ca0*/  IMAD.MOV.U32 R12, RZ, RZ, 0x7 ;  /* 0x00000007ff0c7424 */ /* 0x000fe200078e00ff */
[----:B------:R-:W-:-:S13]  /*25cb0*/  IADD3 R2, P1, R14, R5, RZ ;  /* 0x000000050e027210 */ /* 0x000fda0007f3e0ff */
[----:B------:R-:W-:Y:S05]  /*25cc0*/  WARPSYNC.COLLECTIVE R15, `(.L_x_14903) ;  /* 0x000000000f087348 */ /* 0x000fea0003c00000 */
[----:B------:R0:W1:Y:S02]  /*25cd0*/  SHFL.IDX P6, R14, R13, R12, R11 ;  /* 0x0000000c0d0e7389 */ /* 0x00006400000c000b */
[----:B01----:R-:W-:Y:S01]  /*25ce0*/  ENDCOLLECTIVE ;  /* 0x000000000000791b */ /* 0x003fe20003800000 */
.L_x_14903:
        /* <DEDUP_REMOVED lines=10> */
.L_x_14904:
[----:B------:R-:W-:Y:S05]  /*25d90*/  BRA `(.L_x_14905) ;  /* 0xffffff8c00f87947 */ /* 0x000fea000383ffff */
.L_x_14688:
[----:B------:R-:W-:Y:S01]  /*25da0*/  BSSY B0, `(.L_x_14906) ;  /* 0x0000008000007945 */ /* 0x000fe20003800000 */
[----:B-1----:R-:W-:Y:S02]  /*25db0*/  IMAD.MOV.U32 R13, RZ, RZ, R24 ;  /* 0x000000ffff0d7224 */ /* 0x002fe400078e0018 */
[----:B------:R-:W-:Y:S02]  /*25dc0*/  IMAD.MOV.U32 R12, RZ, RZ, RZ ;  /* 0x000000ffff0c7224 */ /* 0x000fe400078e00ff */
[----:B------:R-:W-:Y:S02]  /*25dd0*/  IMAD.MOV.U32 R11, RZ, RZ, 0x1f ;  /* 0x0000001fff0b7424 */ /* 0x000fe400078e00ff */
[----:B------:R-:W-:-:S07]  /*25de0*/  IMAD.MOV.U32 R15, RZ, RZ, -0x1 ;  /* 0xffffffffff0f7424 */ /* 0x000fce00078e00ff */
[----:B0-2--5:R-:W-:Y:S05]  /*25df0*/  WARPSYNC.COLLECTIVE R15, `(.L_x_14907) ;  /* 0x000000000f087348 */ /* 0x025fea0003c00000 */
[----:B------:R1:W3:Y:S02]  /*25e00*/  SHFL.IDX P6, R14, R13, R12, R11 ;  /* 0x0000000c0d0e7389 */ /* 0x0002e400000c000b */
[----:B0123-5:R-:W-:Y:S01]  /*25e10*/  ENDCOLLECTIVE ;  /* 0x000000000000791b */ /* 0x02ffe20003800000 */
.L_x_14907:
[----:B------:R-:W-:Y:S05]  /*25e20*/  BSYNC B0 ;  /* 0x0000000000007941 */ /* 0x000fea0003800000 */
.L_x_14906:
        /* <DEDUP_REMOVED lines=9> */
.L_x_14908:
        /* <DEDUP_REMOVED lines=23> */
.L_x_14909:
[----:B------:R-:W-:Y:S01]  /*26030*/  IMAD.MOV.U32 R12, RZ, RZ, 0x2 ;  /* 0x00000002ff0c7424 */ /* 0x000fe200078e00ff */
[----:B------:R-:W-:-:S05]  /*26040*/  SEL R4, R14, RZ, P1 ;  /* 0x000000ff0e047207 */ /* 0x000fca0000800000 */
[----:B------:R-:W-:-:S04]  /*26050*/  IMAD.IADD R4, R13, 0x1, R4 ;  /* 0x000000010d047824 */ /* 0x000fc800078e0204 */
[----:B------:R-:W-:-:S07]  /*26060*/  IMAD.MOV.U32 R13, RZ, RZ, R4 ;  /* 0x000000ffff0d7224 */ /* 0x000fce00078e0004 */
[----:B------:R-:W-:Y:S05]  /*26070*/  WARPSYNC.COLLECTIVE R15, `(.L_x_14910) ;  /* 0x000000000f087348 */ /* 0x000fea0003c00000 */
[----:B------:R0:W1:Y:S02]  /*26080*/  SHFL.UP P6, R14, R13, R12, R11 ;  /* 0x0400000c0d0e7389 */ /* 0x00006400000c000b */
[----:B01----:R-:W-:Y:S01]  /*26090*/  ENDCOLLECTIVE ;  /* 0x000000000000791b */ /* 0x003fe20003800000 */
.L_x_14910:
[----:B------:R-:W-:Y:S01]  /*260a0*/  IMAD.MOV.U32 R12, RZ, RZ, 0x4 ;  /* 0x00000004ff0c7424 */ /* 0x000fe200078e00ff */
[----:B------:R-:W-:-:S05]  /*260b0*/  SEL R3, R14, RZ, P2 ;  /* 0x000000ff0e037207 */ /* 0x000fca0001000000 */
[----:B------:R-:W-:-:S04]  /*260c0*/  IMAD.IADD R2, R4, 0x1, R3 ;  /* 0x0000000104027824 */ /* 0x000fc800078e0203 */
[----:B------:R-:W-:-:S07]  /*260d0*/  IMAD.MOV.U32 R13, RZ, RZ, R2 ;  /* 0x000000ffff0d7224 */ /* 0x000fce00078e0002 */
[----:B------:R-:W-:Y:S05]  /*260e0*/  WARPSYNC.COLLECTIVE R15, `(.L_x_14911) ;  /* 0x000000000f087348 */ /* 0x000fea0003c00000 */
[----:B------:R0:W1:Y:S02]  /*260f0*/  SHFL.UP P6, R14, R13, R12, R11 ;  /* 0x0400000c0d0e7389 */ /* 0x00006400000c000b */
[----:B01----:R-:W-:Y:S01]  /*26100*/  ENDCOLLECTIVE ;  /* 0x000000000000791b */ /* 0x003fe20003800000 */
.L_x_14911:
[----:B------:R-:W-:Y:S01]  /*26110*/  IMAD.MOV.U32 R12, RZ, RZ, 0x8 ;  /* 0x00000008ff0c7424 */ /* 0x000fe200078e00ff */
[----:B------:R-:W-:-:S05]  /*26120*/  SEL R3, R14, RZ, P3 ;  /* 0x000000ff0e037207 */ /* 0x000fca0001800000 */
[----:B------:R-:W-:-:S04]  /*26130*/  IMAD.IADD R3, R2, 0x1, R3 ;  /* 0x0000000102037824 */ /* 0x000fc800078e0203 */
[----:B------:R-:W-:-:S07]  /*26140*/  IMAD.MOV.U32 R13, RZ, RZ, R3 ;  /* 0x000000ffff0d7224 */ /* 0x000fce00078e0003 */
[----:B------:R-:W-:Y:S05]  /*26150*/  WARPSYNC.COLLECTIVE R15, `(.L_x_14912) ;  /* 0x000000000f087348 */ /* 0x000fea0003c00000 */
[----:B------:R0:W1:Y:S02]  /*26160*/  SHFL.UP P6, R14, R13, R12, R11 ;  /* 0x0400000c0d0e7389 */ /* 0x00006400000c000b */
[----:B01----:R-:W-:Y:S01]  /*26170*/  ENDCOLLECTIVE ;  /* 0x000000000000791b */ /* 0x003fe20003800000 */
.L_x_14912:
[----:B------:R-:W-:Y:S01]  /*26180*/  IMAD.MOV.U32 R12, RZ, RZ, 0x10 ;  /* 0x00000010ff0c7424 */ /* 0x000fe200078e00ff */
[----:B------:R-:W-:-:S05]  /*26190*/  SEL R4, R14, RZ, P4 ;  /* 0x000000ff0e047207 */ /* 0x000fca0002000000 */
[----:B------:R-:W-:-:S04]  /*261a0*/  IMAD.IADD R4, R3, 0x1, R4 ;  /* 0x0000000103047824 */ /* 0x000fc800078e0204 */
[----:B------:R-:W-:-:S07]  /*261b0*/  IMAD.MOV.U32 R13, RZ, RZ, R4 ;  /* 0x000000ffff0d7224 */ /* 0x000fce00078e0004 */
[----:B------:R-:W-:Y:S05]  /*261c0*/  WARPSYNC.COLLECTIVE R15, `(.L_x_14913) ;  /* 0x000000000f087348 */ /* 0x000fea0003c00000 */
[----:B------:R0:W1:Y:S02]  /*261d0*/  SHFL.UP P6, R14, R13, R12, R11 ;  /* 0x0400000c0d0e7389 */ /* 0x00006400000c000b */
[----:B01----:R-:W-:Y:S01]  /*261e0*/  ENDCOLLECTIVE ;  /* 0x000000000000791b */ /* 0x003fe20003800000 */
.L_x_14913:
        /* <DEDUP_REMOVED lines=8> */
.L_x_14914:
[----:B------:R-:W-:Y:S05]  /*26270*/  BRA `(.L_x_14915) ;  /* 0xffffff90000c7947 */ /* 0x000fea000383ffff */
.L_x_14691:
[----:B------:R-:W-:Y:S01]  /*26280*/  BSSY B0, `(.L_x_14916) ;  /* 0x0000007000007945 */ /* 0x000fe20003800000 */
[----:B------:R-:W-:Y:S02]  /*26290*/  IMAD.MOV.U32 R12, RZ, RZ, 0x1 ;  /* 0x00000001ff0c7424 */ /* 0x000fe400078e00ff */
[----:B------:R-:W-:Y:S02]  /*262a0*/  IMAD.MOV.U32 R11, RZ, RZ, RZ ;  /* 0x000000ffff0b7224 */ /* 0x000fe400078e00ff */
[----:B------:R-:W-:-:S07]  /*262b0*/  IMAD.MOV.U32 R15, RZ, RZ, -0x1 ;  /* 0xffffffffff0f7424 */ /* 0x000fce00078e00ff */
[----:B-----5:R-:W-:Y:S05]  /*262c0*/  WARPSYNC.COLLECTIVE R15, `(.L_x_14917) ;  /* 0x000000000f087348 */ /* 0x020fea0003c00000 */
[----:B------:R0:W1:Y:S02]  /*262d0*/  SHFL.UP P6, R14, R13, R12, R11 ;  /* 0x0400000c0d0e7389 */ /* 0x00006400000c000b */
[----:B01---5:R-:W-:Y:S01]  /*262e0*/  ENDCOLLECTIVE ;  /* 0x000000000000791b */ /* 0x023fe20003800000 */
.L_x_14917:
[----:B------:R-:W-:Y:S05]  /*262f0*/  BSYNC B0 ;  /* 0x0000000000007941 */ /* 0x000fea0003800000 */
.L_x_14916:
        /* <DEDUP_REMOVED lines=8> */
.L_x_14918:
[----:B------:R-:W-:Y:S01]  /*26380*/  IMAD.MOV.U32 R12, RZ, RZ, 0x4 ;  /* 0x00000004ff0c7424 */ /* 0x000fe200078e00ff */
[----:B------:R-:W-:-:S05]  /*26390*/  SEL R2, R14, RZ, P2 ;  /* 0x000000ff0e027207 */ /* 0x000fca0001000000 */
[----:B------:R-:W-:-:S04]  /*263a0*/  IMAD.IADD R2, R13, 0x1, R2 ;  /* 0x000000010d027824 */ /* 0x000fc800078e0202 */
[----:B------:R-:W-:-:S07]  /*263b0*/  IMAD.MOV.U32 R13, RZ, RZ, R2 ;  /* 0x000000ffff0d7224 */ /* 0x000fce00078e0002 */
[----:B------:R-:W-:Y:S05]  /*263c0*/  WARPSYNC.COLLECTIVE R15, `(.L_x_14919) ;  /* 0x000000000f087348 */ /* 0x000fea0003c00000 */
[----:B------:R0:W1:Y:S02]  /*263d0*/  SHFL.UP P6, R14, R13, R12, R11 ;  /* 0x0400000c0d0e7389 */ /* 0x00006400000c000b */
[----:B01----:R-:W-:Y:S01]  /*263e0*/  ENDCOLLECTIVE ;  /* 0x000000000000791b */ /* 0x003fe20003800000 */
.L_x_14919:
[----:B------:R-:W-:Y:S01]  /*263f0*/  IMAD.MOV.U32 R12, RZ, RZ, 0x8 ;  /* 0x00000008ff0c7424 */ /* 0x000fe200078e00ff */
[----:B------:R-:W-:-:S05]  /*26400*/  SEL R3, R14, RZ, P3 ;  /* 0x000000ff0e037207 */ /* 0x000fca0001800000 */
[----:B------:R-:W-:-:S04]  /*26410*/  IMAD.IADD R3, R2, 0x1, R3 ;  /* 0x0000000102037824 */ /* 0x000fc800078e0203 */
[----:B------:R-:W-:-:S07]  /*26420*/  IMAD.MOV.U32 R13, RZ, RZ, R3 ;  /* 0x000000ffff0d7224 */ /* 0x000fce00078e0003 */
[----:B------:R-:W-:Y:S05]  /*26430*/  WARPSYNC.COLLECTIVE R15, `(.L_x_14920) ;  /* 0x000000000f087348 */ /* 0x000fea0003c00000 */
[----:B------:R0:W1:Y:S02]  /*26440*/  SHFL.UP P6, R14, R13, R12, R11 ;  /* 0x0400000c0d0e7389 */ /* 0x00006400000c000b */
[----:B01----:R-:W-:Y:S01]  /*26450*/  ENDCOLLECTIVE ;  /* 0x000000000000791b */ /* 0x003fe20003800000 */
.L_x_14920:
[----:B------:R-:W-:Y:S01]  /*26460*/  IMAD.MOV.U32 R12, RZ, RZ, 0x10 ;  /* 0x00000010ff0c7424 */ /* 0x000fe200078e00ff */
[----:B------:R-:W-:-:S05]  /*26470*/  SEL R4, R14, RZ, P4 ;  /* 0x000000ff0e047207 */ /* 0x000fca0002000000 */
[----:B------:R-:W-:-:S04]  /*26480*/  IMAD.IADD R4, R3, 0x1, R4 ;  /* 0x0000000103047824 */ /* 0x000fc800078e0204 */
[----:B------:R-:W-:-:S07]  /*26490*/  IMAD.MOV.U32 R13, RZ, RZ, R4 ;  /* 0x000000ffff0d7224 */ /* 0x000fce00078e0004 */
[----:B------:R-:W-:Y:S05]  /*264a0*/  WARPSYNC.COLLECTIVE R15, `(.L_x_14921) ;  /* 0x000000000f087348 */ /* 0x000fea0003c00000 */
[----:B------:R0:W1:Y:S02]  /*264b0*/  SHFL.UP P6, R14, R13, R12, R11 ;  /* 0x0400000c0d0e7389 */ /* 0x00006400000c000b */
[----:B01----:R-:W-:Y:S01]  /*264c0*/  ENDCOLLECTIVE ;  /* 0x000000000000791b */ /* 0x003fe20003800000 */
.L_x_14921:
        /* <DEDUP_REMOVED lines=8> */
.L_x_14922:
[----:B------:R-:W-:Y:S05]  /*26550*/  BRA `(.L_x_14923) ;  /* 0xffffff8c00f87947 */ /* 0x000fea000383ffff */
.L_x_14693:
[----:B------:R-:W-:Y:S01]  /*26560*/  BSSY B0, `(.L_x_14924) ;  /* 0x0000006000007945 */ /* 0x000fe20003800000 */
[----:B------:R-:W-:Y:S01]  /*26570*/  PLOP3.LUT P6, PT, P6, PT, PT, 0x8, 0x0 ;  /* 0x000000000000781c */ /* 0x000fe200037ce170 */
[----:B------:R-:W-:-:S12]  /*26580*/  IMAD.MOV.U32 R15, RZ, RZ, -0x1 ;  /* 0xffffffffff0f7424 */ /* 0x000fd800078e00ff */
[----:B0----5:R-:W-:Y:S05]  /*26590*/  WARPSYNC.COLLECTIVE R15, `(.L_x_14925) ;  /* 0x000000000f087348 */ /* 0x021fea0003c00000 */
[----:B------:R-:W-:Y:S01]  /*265a0*/  VOTE.ANY R14, PT, P6 ;  /* 0x00000000000e7806 */ /* 0x000fe200030e0100 */
[----:B0----5:R-:W-:Y:S06]  /*265b0*/  ENDCOLLECTIVE ;  /* 0x000000000000791b */ /* 0x021fec0003800000 */
.L_x_14925:
[----:B------:R-:W-:Y:S05]  /*265c0*/  BSYNC B0 ;  /* 0x0000000000007941 */ /* 0x000fea0003800000 */
.L_x_14924:
        /* <DEDUP_REMOVED lines=10> */
.L_x_14926:
[----:B------:R-:W-:Y:S02]  /*26670*/  IMAD.MOV.U32 R13, RZ, RZ, R5 ;  /* 0x000000ffff0d7224 */ /* 0x000fe400078e0005 */
[----:B------:R-:W-:-:S07]  /*26680*/  IMAD.MOV.U32 R25, RZ, RZ, R14 ;  /* 0x000000ffff197224 */ /* 0x000fce00078e000e */
[----:B------:R-:W-:Y:S05]  /*26690*/  WARPSYNC.COLLECTIVE R15, `(.L_x_14927) ;  /* 0x000000000f087348 */ /* 0x000fea0003c00000 */
[----:B------:R0:W1:Y:S02]  /*266a0*/  SHFL.IDX P6, R14, R13, R12, R11 ;  /* 0x0000000c0d0e7389 */ /* 0x00006400000c000b */
[----:B01----:R-:W-:Y:S01]  /*266b0*/  ENDCOLLECTIVE ;  /* 0x000000000000791b */ /* 0x003fe20003800000 */
.L_x_14927:
[----:B------:R-:W-:Y:S01]  /*266c0*/  IMAD.MOV.U32 R5, RZ, RZ, R14 ;  /* 0x000000ffff057224 */ /* 0x000fe200078e000e */
[----:B------:R-:W-:Y:S06]  /*266d0*/  BRA `(.L_x_14928) ;  /* 0xffffff8c00d87947 */ /* 0x000fec000383ffff */
.L_x_14695:
[----:B------:R-:W-:Y:S01]  /*266e0*/  BSSY B0, `(.L_x_14929) ;  /* 0x0000007000007945 */ /* 0x000fe20003800000 */
[----:B------:R-:W-:Y:S02]  /*266f0*/  IMAD.MOV.U32 R13, RZ, RZ, R2 ;  /* 0x000000ffff0d7224 */ /* 0x000fe400078e0002 */
[----:B------:R-:W-:Y:S02]  /*26700*/  IMAD.MOV.U32 R11, RZ, RZ, 0x1f ;  /* 0x0000001fff0b7424 */ /* 0x000fe400078e00ff */
[----:B------:R-:W-:-:S07]  /*26710*/  IMAD.MOV.U32 R15, RZ, RZ, -0x1 ;  /* 0xffffffffff0f7424 */ /* 0x000fce00078e00ff */
[----:B0123-5:R-:W-:Y:S05]  /*26720*/  WARPSYNC.COLLECTIVE R15, `(.L_x_14930) ;  /* 0x000000000f087348 */ /* 0x02ffea0003c00000 */
[----:B------:R4:W0:Y:S02]  /*26730*/  SHFL.IDX P6, R14, R13, R12, R11 ;  /* 0x0000000c0d0e7389 */ /* 0x00082400000c000b */
[----:B012345:R-:W-:Y:S01]  /*26740*/  ENDCOLLECTIVE ;  /* 0x000000000000791b */ /* 0x03ffe20003800000 */
.L_x_14930:
[----:B------:R-:W-:Y:S05]  /*26750*/  BSYNC B0 ;  /* 0x0000000000007941 */ /* 0x000fea0003800000 */
.L_x_14929:
[----:B------:R-:W-:Y:S01]  /*26760*/  IMAD.MOV.U32 R24, RZ, RZ, R14 ;  /* 0x000000ffff187224 */ /* 0x000fe200078e000e */
[----:B------:R-:W-:Y:S06]  /*26770*/  BRA `(.L_x_14694) ;  /* 0xffffff8c00c87947 */ /* 0x000fec000383ffff */
.L_x_14701:
[----:B0-----:R0:W4:Y:S02]  /*26780*/  SYNCS.PHASECHK.TRANS64.TRYWAIT P0, [R5+URZ+0x16820], R0 ;  /* 0x01682000050075a7 */ /* 0x001124000800017f */
[----:B----4-:R-:W-:Y:S05]  /*26790*/  @!P0 NANOSLEEP.SYNCS 0x989680 ;  /* 0x009896800000895d */ /* 0x010fea0003900000 */
[----:B------:R-:W4:Y:S02]  /*267a0*/  @!P0 SYNCS.PHASECHK.TRANS64 P0, [R5+URZ+0x16820], R0 ;  /* 0x01682000050085a7 */ /* 0x000f24000800007f */
[----:B----4-:R-:W-:Y:S05]  /*267b0*/  @!P0 BRA `(.L_x_14701) ;  /* 0xfffffffc00f08947 */ /* 0x010fea000383ffff */
[----:B------:R-:W-:Y:S05]  /*267c0*/  BRA `(.L_x_14931) ;  /* 0xffffff9800247947 */ /* 0x000fea000383ffff */
.L_x_14702:
[----:B------:R-:W4:Y:S01]  /*267d0*/  S2R R2, SR_TID.X ;  /* 0x0000000000027919 */ /* 0x000f220000002100 */
[----:B------:R-:W-:Y:S01]  /*267e0*/  BSSY B0, `(.L_x_14932) ;  /* 0x000000a000007945 */ /* 0x000fe20003800000 */
[----:B------:R-:W-:Y:S02]  /*267f0*/  IMAD.MOV.U32 R12, RZ, RZ, RZ ;  /* 0x000000ffff0c7224 */ /* 0x000fe400078e00ff */
[----:B------:R-:W-:Y:S02]  /*26800*/  IMAD.MOV.U32 R11, RZ, RZ, 0x1f ;  /* 0x0000001fff0b7424 */ /* 0x000fe400078e00ff */
[----:B------:R-:W-:Y:S01]  /*26810*/  IMAD.MOV.U32 R15, RZ, RZ, -0x1 ;  /* 0xffffffffff0f7424 */ /* 0x000fe200078e00ff */
[----:B----4-:R-:W-:-:S04]  /*26820*/  SHF.R.U32.HI R2, RZ, 0x5, R2 ;  /* 0x00000005ff027819 */ /* 0x010fc80000011602 */
[----:B------:R-:W-:-:S05]  /*26830*/  LOP3.LUT R2, R2, 0x3, RZ, 0xc0, !PT ;  /* 0x0000000302027812 */ /* 0x000fca00078ec0ff */
[----:B-1----:R-:W-:-:S07]  /*26840*/  IMAD.MOV.U32 R13, RZ, RZ, R2 ;  /* 0x000000ffff0d7224 */ /* 0x002fce00078e0002 */
[----:B0-23-5:R-:W-:Y:S05]  /*26850*/  WARPSYNC.COLLECTIVE R15, `(.L_x_14933) ;  /* 0x000000000f087348 */ /* 0x02dfea0003c00000 */
[----:B------:R1:W4:Y:S02]  /*26860*/  SHFL.IDX P6, R14, R13, R12, R11 ;  /* 0x0000000c0d0e7389 */ /* 0x00032400000c000b */
[----:B012345:R-:W-:Y:S01]  /*26870*/  ENDCOLLECTIVE ;  /* 0x000000000000791b */ /* 0x03ffe20003800000 */
.L_x_14933:
[----:B------:R-:W-:Y:S05]  /*26880*/  BSYNC B0 ;  /* 0x0000000000007941 */ /* 0x000fea0003800000 */
.L_x_14932:
[----:B------:R-:W-:Y:S05]  /*26890*/  BRA `(.L_x_14934) ;  /* 0xffffff98000c7947 */ /* 0x000fea000383ffff */
.L_x_14703:
[----:B------:R-:W-:Y:S01]  /*268a0*/  BSSY B0, `(.L_x_14935) ;  /* 0x0000006000007945 */ /* 0x000fe20003800000 */
[----:B------:R-:W-:-:S07]  /*268b0*/  IMAD.MOV.U32 R15, RZ, RZ, -0x1 ;  /* 0xffffffffff0f7424 */ /* 0x000fce00078e00ff */
[----:B0123-5:R-:W-:Y:S05]  /*268c0*/  WARPSYNC.COLLECTIVE R15, `(.L_x_14936) ;  /* 0x000000000f0c7348 */ /* 0x02ffea0003c00000 */
[----:B------:R-:W-:Y:S02]  /*268d0*/  ELECT P6, UR62, PT ;  /* 0x00000000003e782f */ /* 0x000fe400038c0000 */
[----:B------:R-:W-:Y:S01]  /*268e0*/  MOV R14, UR62 ;  /* 0x0000003e000e7c02 */ /* 0x000fe20008000f00 */
[----:B0123-5:R-:W-:Y:S10]  /*268f0*/  ENDCOLLECTIVE ;  /* 0x000000000000791b */ /* 0x02fff40003800000 */
.L_x_14936:
[----:B------:R-:W-:Y:S05]  /*26900*/  BSYNC B0 ;  /* 0x0000000000007941 */ /* 0x000fea0003800000 */
.L_x_14935:
[----:B------:R-:W-:Y:S05]  /*26910*/  BRA `(.L_x_14937) ;  /* 0xffffff9800007947 */ /* 0x000fea000383ffff */
.L_x_14705:
[----:B0-----:R0:W4:Y:S02]  /*26920*/  SYNCS.PHASECHK.TRANS64.TRYWAIT P1, [R3+URZ+0x16840], R2 ;  /* 0x01684002030075a7 */ /* 0x001124000802017f */
[----:B----4-:R-:W-:Y:S05]  /*26930*/  @!P1 NANOSLEEP.SYNCS 0x989680 ;  /* 0x009896800000995d */ /* 0x010fea0003900000 */
[----:B------:R-:W4:Y:S02]  /*26940*/  @!P1 SYNCS.PHASECHK.TRANS64 P1, [R3+URZ+0x16840], R2 ;  /* 0x01684002030095a7 */ /* 0x000f24000802007f */
[----:B----4-:R-:W-:Y:S05]  /*26950*/  @!P1 BRA `(.L_x_14705) ;  /* 0xfffffffc00f09947 */ /* 0x010fea000383ffff */
[----:B------:R-:W-:Y:S05]  /*26960*/  BRA `(.L_x_14938) ;  /* 0xffffff9800247947 */ /* 0x000fea000383ffff */
.L_x_14707:
[----:B----4-:R4:W0:Y:S02]  /*26970*/  SYNCS.PHASECHK.TRANS64.TRYWAIT P1, [R5+URZ+0x16840], R0 ;  /* 0x01684000050075a7 */ /* 0x010824000802017f */
[----:B0-----:R-:W-:Y:S05]  /*26980*/  @!P1 NANOSLEEP.SYNCS 0x989680 ;  /* 0x009896800000995d */ /* 0x001fea0003900000 */
[----:B------:R-:W0:Y:S02]  /*26990*/  @!P1 SYNCS.PHASECHK.TRANS64 P1, [R5+URZ+0x16840], R0 ;  /* 0x01684000050095a7 */ /* 0x000e24000802007f */
[----:B0-----:R-:W-:Y:S05]  /*269a0*/  @!P1 BRA `(.L_x_14707) ;  /* 0xfffffffc00f09947 */ /* 0x001fea000383ffff */
[----:B------:R-:W-:Y:S05]  /*269b0*/  BRA `(.L_x_14939) ;  /* 0xffffff9800347947 */ /* 0x000fea000383ffff */
.L_x_14709:
[----:B------:R0:W0:Y:S02]  /*269c0*/  SYNCS.PHASECHK.TRANS64.TRYWAIT P1, [R3+URZ+0x16860], R2 ;  /* 0x01686002030075a7 */ /* 0x000024000802017f */
[----:B0-----:R-:W-:Y:S05]  /*269d0*/  @!P1 NANOSLEEP.SYNCS 0x989680 ;  /* 0x009896800000995d */ /* 0x001fea0003900000 */
[----:B------:R-:W0:Y:S02]  /*269e0*/  @!P1 SYNCS.PHASECHK.TRANS64 P1, [R3+URZ+0x16860], R2 ;  /* 0x01686002030095a7 */ /* 0x000e24000802007f */
[----:B0-----:R-:W-:Y:S05]  /*269f0*/  @!P1 BRA `(.L_x_14709) ;  /* 0xfffffffc00f09947 */ /* 0x001fea000383ffff */
[----:B------:R-:W-:Y:S05]  /*26a00*/  BRA `(.L_x_14940) ;  /* 0xffffff9800307947 */ /* 0x000fea000383ffff */
.L_x_14941:
        /* <DEDUP_REMOVED lines=15> */
.L_x_15997:


//--------------------- .text._ZN7cutlass13device_kernelIN5flash11enable_sm90INS1_16FlashAttnFwdSm90INS1_25CollectiveMainloopFwdSm90ILi2EN4cute5tupleIJNS5_1CILi1EEES8_S8_EEENS6_IJNS7_ILi192EEENS7_ILi128EEENS7_ILi64EEEEEELi64ENS_10bfloat16_tEfNS_4arch4Sm90ELb1ELb0ELb0ELb0ELb1ELb0ELb0ELb1ELb1ELb1ELb1ELb0EEENS1_21CollectiveEpilogueFwdINS6_IJSA_SC_SB_EEES9_SE_SG_Li384ELb0ELb1ELb1ELb0EEENS1_19SingleTileSchedulerILb0ELb1ELb1ELi192EEEEEEEEEvNT_6ParamsE --------------------------
	.section	.text._ZN7cutlass13device_kernelIN5flash11enable_sm90INS1_16FlashAttnFwdSm90INS1_25CollectiveMainloopFwdSm90ILi2EN4cute5tupleIJNS5_1CILi1EEES8_S8_EEENS6_IJNS7_ILi192EEENS7_ILi128EEENS7_ILi64EEEEEELi64ENS_10bfloat16_tEfNS_4arch4Sm90ELb1ELb0ELb0ELb0ELb1ELb0ELb0ELb1ELb1ELb1ELb1ELb0EEENS1_21CollectiveEpilogueFwdINS6_IJSA_SC_SB_EEES9_SE_SG_Li384ELb0ELb1ELb1ELb0EEENS1_19SingleTileSchedulerILb0ELb1ELb1ELi192EEEEEEEEEvNT_6ParamsE,"ax",@progbits
	.align	128
.text._ZN7cutlass13device_kernelIN5flash11enable_sm90INS1_16FlashAttnFwdSm90INS1_25CollectiveMainloopFwdSm90ILi2EN4cute5tupleIJNS5_1CILi1EEES8_S8_EEENS6_IJNS7_ILi192EEENS7_ILi128EEENS7_ILi64EEEEEELi64ENS_10bfloat16_tEfNS_4arch4Sm90ELb1ELb0ELb0ELb0ELb1ELb0ELb0ELb1ELb1ELb1ELb1ELb0EEENS1_21CollectiveEpilogueFwdINS6_IJSA_SC_SB_EEES9_SE_SG_Li384ELb0ELb1ELb1ELb0EEENS1_19SingleTileSchedulerILb0ELb1ELb1ELi192EEEEEEEEEvNT_6ParamsE:
        .type           _ZN7cutlass13device_kernelIN5flash11enable_sm90INS1_16FlashAttnFwdSm90INS1_25CollectiveMainloopFwdSm90ILi2EN4cute5tupleIJNS5_1CILi1EEES8_S8_EEENS6_IJNS7_ILi192EEENS7_ILi128EEENS7_ILi64EEEEEELi64ENS_10bfloat16_tEfNS_4arch4Sm90ELb1ELb0ELb0ELb0ELb1ELb0ELb0ELb1ELb1ELb1ELb1ELb0EEENS1_21CollectiveEpilogueFwdINS6_IJSA_SC_SB_EEES9_SE_SG_Li384ELb0ELb1ELb1ELb0EEENS1_19SingleTileSchedulerILb0ELb1ELb1ELi192EEEEEEEEEvNT_6ParamsE,@function
        .size           _ZN7cutlass13device_kernelIN5flash11enable_sm90INS1_16FlashAttnFwdSm90INS1_25CollectiveMainloopFwdSm90ILi2EN4cute5tupleIJNS5_1CILi1EEES8_S8_EEENS6_IJNS7_ILi192EEENS7_ILi128EEENS7_ILi64EEEEEELi64ENS_10bfloat16_tEfNS_4arch4Sm90ELb1ELb0ELb0ELb0ELb1ELb0ELb0ELb1ELb1ELb1ELb1ELb0EEENS1_21CollectiveEpilogueFwdINS6_IJSA_SC_SB_EEES9_SE_SG_Li384ELb0ELb1ELb1ELb0EEENS1_19SingleTileSchedulerILb0ELb1ELb1ELi192EEEEEEEEEvNT_6ParamsE,(.L_x_15998 - _ZN7cutlass13device_kernelIN5flash11enable_sm90INS1_16FlashAttnFwdSm90INS1_25CollectiveMainloopFwdSm90ILi2EN4cute5tupleIJNS5_1CILi1EEES8_S8_EEENS6_IJNS7_ILi192EEENS7_ILi128EEENS7_ILi64EEEEEELi64ENS_10bfloat16_tEfNS_4arch4Sm90ELb1ELb0ELb0ELb0ELb1ELb0ELb0ELb1ELb1ELb1ELb1ELb0EEENS1_21CollectiveEpilogueFwdINS6_IJSA_SC_SB_EEES9_SE_SG_Li384ELb0ELb1ELb1ELb0EEENS1_19SingleTileSchedulerILb0ELb1ELb1ELi192EEEEEEEEEvNT_6ParamsE)
        .other          _ZN7cutlass13device_kernelIN5flash11enable_sm90INS1_16FlashAttnFwdSm90INS1_25CollectiveMainloopFwdSm90ILi2EN4cute5tupleIJNS5_1CILi1EEES8_S8_EEENS6_IJNS7_ILi192EEENS7_ILi128EEENS7_ILi64EEEEEELi64ENS_10bfloat16_tEfNS_4arch4Sm90ELb1ELb0ELb0ELb0ELb1ELb0ELb0ELb1ELb1ELb1ELb1ELb0EEENS1_21CollectiveEpilogueFwdINS6_IJSA_SC_SB_EEES9_SE_SG_Li384ELb0ELb1ELb1ELb0EEENS1_19SingleTileSchedulerILb0ELb1ELb1ELi192EEEEEEEEEvNT_6ParamsE,@"STO_CUDA_ENTRY STV_DEFAULT"
_ZN7cutlass13device_kernelIN5flash11enable_sm90INS1_16FlashAttnFwdSm90INS1_25CollectiveMainloopFwdSm90ILi2EN4cute5tupleIJNS5_1CILi1EEES8_S8_EEENS6_IJNS7_ILi192EEENS7_ILi128EEENS7_ILi64EEEEEELi64ENS_10bfloat16_tEfNS_4arch4Sm90ELb1ELb0ELb0ELb0ELb1ELb0ELb0ELb1ELb1ELb1ELb1ELb0EEENS1_21CollectiveEpilogueFwdINS6_IJSA_SC_SB_EEES9_SE_SG_Li384ELb0ELb1ELb1ELb0EEENS1_19SingleTileSchedulerILb0ELb1ELb1ELi192EEEEEEEEEvNT_6ParamsE:
        /* <DEDUP_REMOVED lines=45> */
.L_x_14942:
        /* <DEDUP_REMOVED lines=22> */
.L_x_14943:
        /* <DEDUP_REMOVED lines=18> */
.L_x_14944:
        /* <DEDUP_REMOVED lines=22> */
.L_x_14945:
        /* <DEDUP_REMOVED lines=23> */
.L_x_14946:
        /* <DEDUP_REMOVED lines=9> */
.L_x_14949:
        /* <DEDUP_REMOVED lines=37> */
[----:B0-----:R-:W-:-:S02]  /*0b00*/  UIMAD UR45, UR45, 0xc0, URZ ;  /* 0x000000c02d2d78a4 */ /* 0x001fc4000f8e023f */
        /* <DEDUP_REMOVED lines=54> */
.L_x_14951:
        /* <DEDUP_REMOVED lines=10> */
[----:B------:R-:W-:Y:S02]  /*0f10*/  MOV R3, RZ ;  /* 0x000000ff00037202 */ /* 0x000fe40000000f00 */
        /* <DEDUP_REMOVED lines=43> */
[----:B------:R-:W-:Y:S01]  /*11d0*/  MOV R13, RZ ;  /* 0x000000ff000d7202 */ /* 0x000fe20000000f00 */
[----:B------:R-:W-:Y:S02]  /*11e0*/  IMAD.U32 R6, RZ, RZ, UR4 ;  /* 0x00000004ff067e24 */ /* 0x000fe4000f8e00ff */
[----:B------:R-:W-:-:S02]  /*11f0*/  IMAD.U32 R7, RZ, RZ, UR5 ;  /* 0x00000005ff077e24 */ /* 0x000fc4000f8e00ff */
[----:B------:R-:W-:Y:S02]  /*1200*/  IMAD.U32 R11, RZ, RZ, UR7 ;  /* 0x00000007ff0b7e24 */ /* 0x000fe4000f8e00ff */
[----:B------:R-:W-:Y:S02]  /*1210*/  IMAD.MOV.U32 R8, RZ, RZ, 0x70 ;  /* 0x00000070ff087424 */ /* 0x000fe400078e00ff */
[----:B0-----:R-:W-:-:S07]  /*1220*/  IMAD.MOV.U32 R12, RZ, RZ, 0x1 ;  /* 0x00000001ff0c7424 */ /* 0x001fce00078e00ff */
[----:B------:R-:W-:-:S07]  /*1230*/  LEPC R20, `(.L_x_14953) ;  /* 0x000000001014794e */ /* 0x000fce0000000000 */
[----:B-1----:R-:W-:Y:S05]  /*1240*/  CALL.ABS.NOINC R2 ;  /* 0x0000000002007343 */ /* 0x002fea0003c00000 */
.L_x_14953:
[----:B------:R-:W-:-:S04]  /*1250*/  SHF.L.U32 R0, RZ, 0x1f, RZ ;  /* 0x0000001fff007819 */ /* 0x000fc800000006ff */
[----:B------:R-:W0:Y:S02]  /*1260*/  SYNCS.PHASECHK.TRANS64.TRYWAIT P0, [UR42+0x16800], R0 ;  /* 0x01680000ff0075a7 */ /* 0x000e24000800016a */
[----:B0-----:R-:W-:Y:S05]  /*1270*/  @!P0 BRA `(.L_x_14954) ;  /* 0x000000bc00bc8947 */ /* 0x001fea0003800000 */
.L_x_15037:
[----:B------:R-:W-:-:S06]  /*1280*/  ULOP3.LUT UR4, UR40, 0x1, URZ, 0xfc, !UPT ;  /* 0x0000000128047892 */ /* 0x000fcc000f8efc3f */
[----:B------:R-:W-:-:S05]  /*1290*/  IMAD.U32 R2, RZ, RZ, UR4 ;  /* 0x00000004ff027e24 */ /* 0x000fca000f8e00ff */
[----:B------:R-:W-:-:S13]  /*12a0*/  ISETP.NE.AND P0, PT, R2, 0x3, PT ;  /* 0x000000030200780c */ /* 0x000fda0003f05270 */
[----:B------:R-:W-:Y:S05]  /*12b0*/  @!P0 BRA `(.L_x_14955) ;  /* 0x0000000000048947 */ /* 0x000fea0003800000 */
[----:B------:R-:W-:Y:S01]  /*12c0*/  BPT.TRAP 0x1 ;  /* 0x000000040000795c */ /* 0x000fe20000300000 */
.L_x_14955:
[----:B------:R1:W2:Y:S01]  /*12d0*/  SYNCS.PHASECHK.TRANS64.TRYWAIT P1, [UR42+0x16830], R0 ;  /* 0x01683000ff0075a7 */ /* 0x0002a2000802016a */
[----:B------:R-:W-:Y:S05]  /*12e0*/  @!P0 BRA `(.L_x_14956) ;  /* 0x0000000000048947 */ /* 0x000fea0003800000 */
[----:B------:R-:W-:Y:S01]  /*12f0*/  BPT.TRAP 0x1 ;  /* 0x000000040000795c */ /* 0x000fe20000300000 */
.L_x_14956:
[----:B------:R-:W-:-:S05]  /*1300*/  IMAD.U32 R6, RZ, RZ, UR47 ;  /* 0x0000002fff067e24 */ /* 0x000fca000f8e00ff */
[----:B------:R-:W-:Y:S01]  /*1310*/  LOP3.LUT R6, R6, 0x10000, RZ, 0xfc, !PT ;  /* 0x0001000006067812 */ /* 0x000fe200078efcff */
[----:B--2---:R-:W-:Y:S06]  /*1320*/  @P1 BRA `(.L_x_14957) ;  /* 0x0000000000081947 */ /* 0x004fec0003800000 */
[----:B------:R-:W2:Y:S02]  /*1330*/  SYNCS.PHASECHK.TRANS64.TRYWAIT P1, [UR42+0x16830], R0 ;  /* 0x01683000ff0075a7 */ /* 0x000ea4000802016a */
[----:B--2---:R-:W-:Y:S05]  /*1340*/  @!P1 BRA `(.L_x_14958) ;  /* 0x000000bc00a09947 */ /* 0x004fea0003800000 */
.L_x_14957:
        /* <DEDUP_REMOVED lines=38> */
.L_x_14959:
[----:B01----:R-:W-:Y:S01]  /*15b0*/  LOP3.LUT R0, R19, 0xffffff80, RZ, 0xc0, !PT ;  /* 0xffffff8013007812 */ /* 0x003fe200078ec0ff */
[----:B------:R-:W-:Y:S01]  /*15c0*/  IMAD.HI R5, R23, 0x55555556, RZ ;  /* 0x5555555617057827 */ /* 0x000fe200078e02ff */
[----:B------:R-:W-:Y:S01]  /*15d0*/  LEA.HI R18, R18, R17, RZ, 0x2 ;  /* 0x0000001112127211 */ /* 0x000fe200078f10ff */
[----:B------:R-:W-:Y:S01]  /*15e0*/  UISETP.NE.AND UP0, UPT, UR44, URZ, UPT ;  /* 0x0000003f2c00728c */ /* 0x000fe2000bf05270 */
[----:B------:R-:W-:Y:S01]  /*15f0*/  CS2R R118, SRZ ;  /* 0x0000000000767805 */ /* 0x000fe2000001ff00 */
[----:B------:R-:W-:Y:S01]  /*1600*/  IMAD.IADD R0, R17, 0x1, -R0 ;  /* 0x0000000111007824 */ /* 0x000fe200078e0a00 */
[----:B------:R-:W-:Y:S01]  /*1610*/  LOP3.LUT R18, R18, 0xfffffffc, RZ, 0xc0, !PT ;  /* 0xfffffffc12127812 */ /* 0x000fe200078ec0ff */
[----:B------:R-:W-:Y:S01]  /*1620*/  ULDC UR7, c[0x0][0x2f0] ;  /* 0x0000bc0000077ab9 */ /* 0x000fe20000000800 */
[----:B------:R-:W-:Y:S01]  /*1630*/  LEA.HI R10, R5, R5, RZ, 0x1 ;  /* 0x00000005050a7211 */ /* 0x000fe200078f08ff */
[----:B------:R-:W-:Y:S01]  /*1640*/  IMAD.U32 R13, RZ, RZ, UR7 ;  /* 0x00000007ff0d7e24 */ /* 0x000fe2000f8e00ff */
[----:B------:R-:W-:Y:S01]  /*1650*/  SHF.R.S32.HI R3, RZ, 0x1f, R0 ;  /* 0x0000001fff037819 */ /* 0x000fe20000011400 */
        /* <DEDUP_REMOVED lines=11> */
[----:B------:R-:W-:Y:S01]  /*1710*/  SHF.R.S32.HI R4, RZ, 0x5, R4 ;  /* 0x00000005ff047819 */ /* 0x000fe20000011404 */
[----:B------:R-:W-:Y:S01]  /*1720*/  UIADD3 UR27, UR46, -0x2, URZ ;  /* 0xfffffffe2e1b7890 */ /* 0x000fe2000fffe03f */
[----:B------:R-:W-:Y:S01]  /*1730*/  LEA.HI R8, R8, R3, RZ, 0x3 ;  /* 0x0000000308087211 */ /* 0x000fe200078f18ff */
[----:B------:R-:W-:Y:S01]  /*1740*/  UIADD3 UR6, UR42, 0x16840, URZ ;  /* 0x000168402a067890 */ /* 0x000fe2000fffe03f */
[----:B------:R-:W-:-:S02]  /*1750*/  LEA.HI R5, R18, R18, RZ, 0x1 ;  /* 0x0000001212057211 */ /* 0x000fc400078f08ff */
[----:B------:R-:W-:Y:S02]  /*1760*/  CS2R R116, SRZ ;  /* 0x0000000000747805 */ /* 0x000fe4000001ff00 */
[----:B------:R-:W-:Y:S01]  /*1770*/  LEA R4, R4, UR45, 0x4 ;  /* 0x0000002d04047c11 */ /* 0x000fe2000f8e20ff */
[----:B------:R-:W-:Y:S01]  /*1780*/  UPRMT UR6, UR25, 0x654, UR6 ;  /* 0x0000065419067896 */ /* 0x000fe20008000006 */
[----:B------:R-:W-:Y:S02]  /*1790*/  LOP3.LUT R8, R8, 0xfffffff8, RZ, 0xc0, !PT ;  /* 0xfffffff808087812 */ /* 0x000fe400078ec0ff */
[----:B------:R-:W-:Y:S02]  /*17a0*/  LOP3.LUT R5, R5, 0x1ffffffe, RZ, 0xc0, !PT ;  /* 0x1ffffffe05057812 */ /* 0x000fe400078ec0ff */
[----:B------:R-:W-:Y:S02]  /*17b0*/  IADD3 R3, R4, R3, -R8 ;  /* 0x0000000304037210 */ /* 0x000fe40007ffe808 */
[----:B------:R-:W-:Y:S01]  /*17c0*/  PLOP3.LUT P2, PT, PT, PT, UP0, 0x80, 0x0 ;  /* 0x000000000000781c */ /* 0x000fe20003f4f008 */
[----:B------:R-:W-:Y:S01]  /*17d0*/  IMAD.IADD R5, R18, 0x1, -R5 ;  /* 0x0000000112057824 */ /* 0x000fe200078e0a05 */
[----:B------:R-:W-:Y:S01]  /*17e0*/  SYNCS.ARRIVE.TRANS64.RED.A1T0 RZ, [UR6], RZ ;  /* 0x000000ffffff79a7 */ /* 0x000fe20008100406 */
[----:B------:R-:W-:-:S04]  /*17f0*/  IMAD R10, R10, 0x40, R3 ;  /* 0x000000400a0a7824 */ /* 0x000fc800078e0203 */
[----:B------:R-:W-:-:S04]  /*1800*/  IMAD R5, R5, 0x8, R10 ;  /* 0x0000000805057824 */ /* 0x000fc800078e020a */
[----:B------:R-:W-:Y:S01]  /*1810*/  @P1 IMAD.HI.U32 R3, R5, UR4, RZ ;  /* 0x0000000405031c27 */ /* 0x000fe2000f8e00ff */
[----:B------:R-:W-:Y:S02]  /*1820*/  UMOV UR4, 0xffffff80 ;  /* 0xffffff8000047882 */ /* 0x000fe40000000000 */
[----:B------:R-:W-:Y:S01]  /*1830*/  UIMAD UR4, UR46, UR4, 0x80 ;  /* 0x000000802e0474a4 */ /* 0x000fe2000f8e0204 */
[----:B------:R-:W-:Y:S01]  /*1840*/  IMAD.MOV.U32 R9, RZ, RZ, R5 ;  /* 0x000000ffff097224 */ /* 0x000fe200078e0005 */
[----:B------:R-:W-:Y:S02]  /*1850*/  @P2 SHF.R.U32.HI R9, RZ, UR5, R3 ;  /* 0x00000005ff092c19 */ /* 0x000fe40008011603 */
[----:B------:R-:W-:Y:S01]  /*1860*/  LOP3.LUT R3, R2, 0x7ffffffc, RZ, 0xc0, !PT ;  /* 0x7ffffffc02037812 */ /* 0x000fe200078ec0ff */
[----:B------:R-:W-:Y:S02]  /*1870*/  UIADD3 UR5, UR4, 0x1, URZ ;  /* 0x0000000104057890 */ /* 0x000fe4000fffe03f */
[----:B------:R-:W0:Y:S01]  /*1880*/  SHFL.IDX PT, R2, R9, RZ, 0x1c1f ;  /* 0x001c1fff09027589 */ /* 0x000e2200000e0000 */
[----:B------:R-:W-:Y:S01]  /*1890*/  IADD3 R8, R0, -R3, RZ ;  /* 0x8000000300087210 */ /* 0x000fe20007ffe0ff */
[----:B------:R-:W-:-:S02]  /*18a0*/  UIMAD UR4, UR37, UR7, UR4 ;  /* 0x00000007250472a4 */ /* 0x000fc4000f8e0204 */
[----:B------:R-:W-:Y:S01]  /*18b0*/  IMAD.U32 R3, RZ, RZ, UR5 ;  /* 0x00000005ff037e24 */ /* 0x000fe2000f8e00ff */
[----:B------:R-:W1:Y:S01]  /*18c0*/  SHFL.IDX PT, R10, R9, 0x1, 0x1c1f ;  /* 0x003c1f00090a7f89 */ /* 0x000e6200000e0000 */
[----:B------:R-:W-:Y:S02]  /*18d0*/  UIMAD UR7, UR37, UR7, -UR10 ;  /* 0x00000007250772a4 */ /* 0x000fe4000f8e0a0a */
[C---:B------:R-:W-:Y:S02]  /*18e0*/  IMAD R0, R8.reuse, -0x2, R3 ;  /* 0xfffffffe08007824 */ /* 0x040fe400078e0203 */
[----:B------:R-:W-:Y:S01]  /*18f0*/  IMAD.U32 R11, RZ, RZ, UR4 ;  /* 0x00000004ff0b7e24 */ /* 0x000fe2000f8e00ff */
[----:B------:R-:W-:Y:S01]  /*1900*/  ULDC UR4, c[0x0][0x988] ;  /* 0x0002620000047ab9 */ /* 0x000fe20000000800 */
[----:B------:R-:W-:Y:S02]  /*1910*/  IMAD R3, R13, UR37, R0 ;  /* 0x000000250d037c24 */ /* 0x000fe4000f8e0200 */
[----:B------:R-:W-:-:S02]  /*1920*/  IMAD R12, R8, -0x2, R11 ;  /* 0xfffffffe080c7824 */ /* 0x000fc400078e020b */
        /* <DEDUP_REMOVED lines=104> */
[C---:B------:R-:W-:Y:S02]  /*1fb0*/  ISETP.GT.AND P3, PT, R12.reuse, 0x8, PT ;  /* 0x000000080c00780c */ /* 0x040fe40003f64270 */
[----:B------:R-:W-:Y:S01]  /*1fc0*/  FSEL R10, R27, -INF , P2 ;  /* 0xff8000001b0a7808 */ /* 0x000fe20001000000 */
[----:B------:R-:W-:Y:S01]  /*1fd0*/  @UP0 USHF.R.U32.HI UR45, URZ, UR11, UR5 ;  /* 0x0000000b3f2d0299 */ /* 0x000fe20008011605 */
[----:B------:R-:W-:Y:S02]  /*1fe0*/  ISETP.GT.AND P2, PT, R12, 0x10, PT ;  /* 0x000000100c00780c */ /* 0x000fe40003f44270 */
[----:B------:R-:W-:Y:S01]  /*1ff0*/  UMOV UR5, URZ ;  /* 0x0000003f00057c82 */ /* 0x000fe20008000000 */
[----:B------:R-:W-:-:S04]  /*2000*/  UIADD3 UR7, UR7, UR45, URZ ;  /* 0x0000002d07077290 */ /* 0x000fc8000fffe03f */
[----:B------:R-:W-:-:S04]  /*2010*/  USHF.R.S32.HI UR4, URZ, 0x1f, UR7 ;  /* 0x0000001f3f047899 */ /* 0x000fc80008011407 */
[----:B------:R-:W-:-:S04]  /*2020*/  ULEA.HI UR4, UR4, UR7, URZ, 0x7 ;  /* 0x0000000704047291 */ /* 0x000fc8000f8f383f */
[----:B------:R-:W-:Y:S01]  /*2030*/  USHF.R.S32.HI UR4, URZ, 0x7, UR4 ;  /* 0x000000073f047899 */ /* 0x000fe20008011404 */
[----:B0-----:R-:W-:-:S03]  /*2040*/  FMNMX.FTZ R41, R14, R41, !PT ;  /* 0x000000290e297209 */ /* 0x001fc60007810000 */
[----:B------:R-:W-:Y:S02]  /*2050*/  UISETP.LT.AND UP0, UPT, UR41, UR4, UPT ;  /* 0x000000042900728c */ /* 0x000fe4000bf01270 */
[----:B------:R-:W0:Y:S02]  /*2060*/  SHFL.BFLY PT, R2, R41, 0x1, 0x1f ;  /* 0x0c201f0029027f89 */ /* 0x000e2400000e0000 */
[----:B------:R-:W-:-:S03]  /*2070*/  USEL UR26, UR41, UR4, !UP0 ;  /* 0x00000004291a7287 */ /* 0x000fc6000c000000 */
[----:B------:R-:W-:Y:S01]  /*2080*/  UMOV UR4, URZ ;  /* 0x0000003f00047c82 */ /* 0x000fe20008000000 */
        /* <DEDUP_REMOVED lines=9> */
[----:B------:R-:W-:Y:S01]  /*2120*/  ISETP.GT.AND P1, PT, R12, 0x9, PT ;  /* 0x000000090c00780c */ /* 0x000fe20003f24270 */
        /* <DEDUP_REMOVED lines=11> */
[----:B0-----:R-:W-:Y:S01]  /*21e0*/  FSEL R93, R34, -INF , P2 ;  /* 0xff800000225d7808 */ /* 0x001fe20001000000 */
        /* <DEDUP_REMOVED lines=24> */
[----:B------:R-:W1:Y:S01]  /*2370*/  MUFU.EX2 R150, R150 ;  /* 0x0000009600967308 */ /* 0x000e620000000800 */
[----:B------:R-:W-:Y:S01]  /*2380*/  FMNMX.FTZ R14, R39, R14, !PT ;  /* 0x0000000e270e7209 */ /* 0x000fe20007810000 */
[-CC-:B------:R-:W-:Y:S01]  /*2390*/  FFMA.FTZ R130, R23, R0.reuse, -R4.reuse ;  /* 0x0000000017827223 */ /* 0x180fe20000010804 */
[C---:B------:R-:W-:Y:S01]  /*23a0*/  ISETP.GT.AND P2, PT, R12.reuse, 0x28, PT ;  /* 0x000000280c00780c */ /* 0x040fe20003f44270 */
[-CC-:B------:R-:W-:Y:S01]  /*23b0*/  FFMA.FTZ R124, R25, R0.reuse, -R4.reuse ;  /* 0x00000000197c7223 */ /* 0x180fe20000010804 */
[----:B------:R-:W-:Y:S01]  /*23c0*/  FSEL R105, R43, -INF , P1 ;  /* 0xff8000002b697808 */ /* 0x000fe20000800000 */
[--C-:B------:R-:W-:Y:S01]  /*23d0*/  FFMA.FTZ R43, R95, R0, -R4.reuse ;  /* 0x000000005f2b7223 */ /* 0x100fe20000010804 */
[----:B------:R-:W-:Y:S01]  /*23e0*/  FMNMX.FTZ R14, R101, R14, !PT ;  /* 0x0000000e650e7209 */ /* 0x000fe20007810000 */
[----:B------:R-:W2:Y:S01]  /*23f0*/  MUFU.EX2 R9, R9 ;  /* 0x0000000900097308 */ /* 0x000ea20000000800 */
        /* <DEDUP_REMOVED lines=23> */
[----:B------:R-:W3:Y:S01]  /*2570*/  MUFU.EX2 R144, R144 ;  /* 0x0000009000907308 */ /* 0x000ee20000000800 */
[----:B------:R-:W-:-:S02]  /*2580*/  ISETP.GT.AND P1, PT, R12, 0x39, PT ;  /* 0x000000390c00780c */ /* 0x000fc40003f24270 */
[----:B------:R-:W-:Y:S02]  /*2590*/  FSEL R99, R54, -INF , P2 ;  /* 0xff80000036637808 */ /* 0x000fe40001000000 */
[----:B------:R-:W-:Y:S02]  /*25a0*/  FMNMX.FTZ R14, R51, R14, !PT ;  /* 0x0000000e330e7209 */ /* 0x000fe40007810000 */
[C---:B------:R-:W-:Y:S01]  /*25b0*/  ISETP.GT.AND P2, PT, R12.reuse, 0x40, PT ;  /* 0x000000400c00780c */ /* 0x040fe20003f44270 */
[----:B------:R-:W4:Y:S01]  /*25c0*/  MUFU.EX2 R13, R13 ;  /* 0x0000000d000d7308 */ /* 0x000f220000000800 */
[----:B------:R-:W-:Y:S02]  /*25d0*/  FSEL R55, R55, -INF , P1 ;  /* 0xff80000037377808 */ /* 0x000fe40000800000 */
[----:B------:R-:W-:Y:S02]  /*25e0*/  FMNMX.FTZ R14, R99, R14, !PT ;  /* 0x0000000e630e7209 */ /* 0x000fe40007810000 */
[----:B------:R-:W-:-:S02]  /*25f0*/  ISETP.GT.AND P1, PT, R12, 0x41, PT ;  /* 0x000000410c00780c */ /* 0x000fc40003f24270 */
[----:B------:R-:W-:Y:S01]  /*2600*/  FSEL R95, R58, -INF , P2 ;  /* 0xff8000003a5f7808 */ /* 0x000fe20001000000 */
[----:B------:R-:W5:Y:S01]  /*2610*/  MUFU.EX2 R146, R146 ;  /* 0x0000009200927308 */ /* 0x000f620000000800 */
[----:B------:R-:W-:Y:S02]  /*2620*/  FMNMX.FTZ R14, R55, R14, !PT ;  /* 0x0000000e370e7209 */ /* 0x000fe40007810000 */
[C---:B------:R-:W-:Y:S02]  /*2630*/  ISETP.GT.AND P2, PT, R12.reuse, 0x48, PT ;  /* 0x000000480c00780c */ /* 0x040fe40003f44270 */
[----:B------:R-:W-:Y:S02]  /*2640*/  FSEL R59, R59, -INF , P1 ;  /* 0xff8000003b3b7808 */ /* 0x000fe40000800000 */
[----:B------:R-:W-:Y:S01]  /*2650*/  FMNMX.FTZ R14, R95, R14, !PT ;  /* 0x0000000e5f0e7209 */ /* 0x000fe20007810000 */
[----:B------:R-:W5:Y:S01]  /*2660*/  MUFU.EX2 R27, R27 ;  /* 0x0000001b001b7308 */ /* 0x000f620000000800 */
[----:B------:R-:W-:-:S02]  /*2670*/  ISETP.GT.AND P1, PT, R12, 0x49, PT ;  /* 0x000000490c00780c */ /* 0x000fc40003f24270 */
[----:B------:R-:W-:Y:S02]  /*2680*/  FSEL R91, R62, -INF , P2 ;  /* 0xff8000003e5b7808 */ /* 0x000fe40001000000 */
[----:B------:R-:W-:Y:S02]  /*2690*/  FMNMX.FTZ R14, R59, R14, !PT ;  /* 0x0000000e3b0e7209 */ /* 0x000fe40007810000 */
[C---:B------:R-:W-:Y:S01]  /*26a0*/  ISETP.GT.AND P2, PT, R12.reuse, 0x50, PT ;  /* 0x000000500c00780c */ /* 0x040fe20003f44270 */
[----:B------:R-:W5:Y:S01]  /*26b0*/  MUFU.EX2 R140, R140 ;  /* 0x0000008c008c7308 */ /* 0x000f620000000800 */
        /* <DEDUP_REMOVED lines=43> */
[----:B------:R-:W-:Y:S01]  /*2970*/  FSEL R87, R87, -INF , P1 ;  /* 0xff80000057577808 */ /* 0x000fe20000800000 */
        /* <DEDUP_REMOVED lines=48> */
[--C-:B------:R-:W-:Y:S01]  /*2c80*/  FFMA.FTZ R135, R91, R0, -R4.reuse ;  /* 0x000000005b877223 */ /* 0x100fe20000010804 */
[----:B------:R-:W-:Y:S01]  /*2c90*/  FADD.FTZ R32, R140, R31 ;  /* 0x0000001f8c207221 */ /* 0x000fe20000010000 */
[----:B------:R-:W-:Y:S01]  /*2ca0*/  F2FP.BF16.F32.PACK_AB R148, R3, R148 ;  /* 0x000000940394723e */ /* 0x000fe200000010ff */
        /* <DEDUP_REMOVED lines=19> */
[----:B------:R-:W-:Y:S01]  /*2de0*/  FFMA.FTZ R87, R87, R0, -R4 ;  /* 0x0000000057577223 */ /* 0x000fe20000010804 */
[----:B------:R-:W-:Y:S01]  /*2df0*/  F2FP.BF16.F32.PACK_AB R150, R9, R150 ;  /* 0x000000960996723e */ /* 0x000fe200000010ff */
[----:B------:R-:W-:Y:S01]  /*2e00*/  FADD.FTZ R34, R12, R31 ;  /* 0x0000001f0c227221 */ /* 0x000fe20000010000 */
[----:B------:R-:W-:-:S02]  /*2e10*/  F2FP.BF16.F32.PACK_AB R149, R10, R149 ;  /* 0x000000950a95723e */ /* 0x000fc400000010ff */
[----:B------:R-:W-:Y:S01]  /*2e20*/  CS2R R108, SRZ ;  /* 0x00000000006c7805 */ /* 0x000fe2000001ff00 */
[----:B------:R-:W1:Y:S01]  /*2e30*/  MUFU.EX2 R147, R147 ;  /* 0x0000009300937308 */ /* 0x000e620000000800 */
[----:B--2---:R-:W-:Y:S01]  /*2e40*/  FADD.FTZ R31, R145, R34 ;  /* 0x00000022911f7221 */ /* 0x004fe20000010000 */
[----:B------:R-:W-:Y:S01]  /*2e50*/  FADD.FTZ R34, R136, R35 ;  /* 0x0000002388227221 */ /* 0x000fe20000010000 */
[----:B------:R-:W-:Y:S02]  /*2e60*/  F2FP.BF16.F32.PACK_AB R151, R12, R151 ;  /* 0x000000970c97723e */ /* 0x000fe400000010ff */
[----:B------:R-:W-:Y:S02]  /*2e70*/  CS2R R106, SRZ ;  /* 0x00000000006a7805 */ /* 0x000fe4000001ff00 */
[----:B------:R-:W-:Y:S01]  /*2e80*/  F2FP.BF16.F32.PACK_AB R144, R13, R144 ;  /* 0x000000900d90723e */ /* 0x000fe200000010ff */
[----:B------:R-:W-:Y:S01]  /*2e90*/  FADD.FTZ R35, R37, R34 ;  /* 0x0000002225237221 */ /* 0x000fe20000010000 */
[----:B------:R-:W-:Y:S01]  /*2ea0*/  FFMA.FTZ R34, R67, R0, -R4 ;  /* 0x0000000043227223 */ /* 0x000fe20000010804 */
[----:B------:R-:W2:Y:S01]  /*2eb0*/  MUFU.EX2 R18, R18 ;  /* 0x0000001200127308 */ /* 0x000ea20000000800 */
[----:B0-----:R-:W-:Y:S01]  /*2ec0*/  FADD.FTZ R36, R14, R31 ;  /* 0x0000001f0e247221 */ /* 0x001fe20000010000 */
[----:B------:R-:W-:Y:S01]  /*2ed0*/  FADD.FTZ R38, R138, R35 ;  /* 0x000000238a267221 */ /* 0x000fe20000010000 */
[----:B------:R-:W-:-:S02]  /*2ee0*/  F2FP.BF16.F32.PACK_AB R146, R27, R146 ;  /* 0x000000921b92723e */ /* 0x000fc400000010ff */
[----:B------:R-:W-:Y:S02]  /*2ef0*/  CS2R R104, SRZ ;  /* 0x0000000000687805 */ /* 0x000fe4000001ff00 */
[----:B------:R-:W-:Y:S01]  /*2f00*/  F2FP.BF16.F32.PACK_AB R140, R43, R140 ;  /* 0x0000008c2b8c723e */ /* 0x000fe200000010ff */
[----:B------:R-:W-:Y:S01]  /*2f10*/  FADD.FTZ R35, R33, R38 ;  /* 0x0000002621237221 */ /* 0x000fe20000010000 */
[----:B------:R-:W-:Y:S01]  /*2f20*/  F2FP.BF16.F32.PACK_AB R142, R45, R142 ;  /* 0x0000008e2d8e723e */ /* 0x000fe200000010ff */
[----:B------:R-:W0:Y:S01]  /*2f30*/  MUFU.EX2 R141, R141 ;  /* 0x0000008d008d7308 */ /* 0x000e220000000800 */
[----:B-1----:R-:W-:Y:S01]  /*2f40*/  FADD.FTZ R31, R147, R36 ;  /* 0x00000024931f7221 */ /* 0x002fe20000010000 */
[----:B------:R-:W-:Y:S01]  /*2f50*/  FADD.FTZ R38, R132, R35 ;  /* 0x0000002384267221 */ /* 0x000fe20000010000 */
[----:B------:R-:W-:Y:S02]  /*2f60*/  F2FP.BF16.F32.PACK_AB R136, R37, R136 ;  /* 0x000000882588723e */ /* 0x000fe400000010ff */
[----:B------:R-:W-:-:S02]  /*2f70*/  CS2R R102, SRZ ;  /* 0x0000000000667805 */ /* 0x000fc4000001ff00 */
[----:B------:R-:W-:Y:S01]  /*2f80*/  F2FP.BF16.F32.PACK_AB R138, R33, R138 ;  /* 0x0000008a218a723e */ /* 0x000fe200000010ff */
[C---:B------:R-:W-:Y:S01]  /*2f90*/  FADD.FTZ R35, R29.reuse, R38 ;  /* 0x000000261d237221 */ /* 0x040fe20000010000 */
[----:B------:R-:W-:Y:S01]  /*2fa0*/  F2FP.BF16.F32.PACK_AB R132, R29, R132 ;  /* 0x000000841d84723e */ /* 0x000fe200000010ff */
[----:B------:R-:W1:Y:S01]  /*2fb0*/  MUFU.EX2 R20, R20 ;  /* 0x0000001400147308 */ /* 0x000e620000000800 */
[----:B--2---:R-:W-:Y:S01]  /*2fc0*/  FADD.FTZ R36, R18, R31 ;  /* 0x0000001f12247221 */ /* 0x004fe20000010000 */
[----:B------:R-:W-:Y:S01]  /*2fd0*/  FADD.FTZ R40, R134, R35 ;  /* 0x0000002386287221 */ /* 0x000fe20000010000 */
[C---:B------:R-:W-:Y:S02]  /*2fe0*/  F2FP.BF16.F32.PACK_AB R134, R15.reuse, R134 ;  /* 0x000000860f86723e */ /* 0x040fe400000010ff */
[----:B------:R-:W-:Y:S02]  /*2ff0*/  CS2R R100, SRZ ;  /* 0x0000000000647805 */ /* 0x000fe4000001ff00 */
[----:B------:R-:W-:Y:S01]  /*3000*/  F2FP.BF16.F32.PACK_AB R145, R14, R145 ;  /* 0x000000910e91723e */ /* 0x000fe200000010ff */
[----:B------:R-:W-:Y:S01]  /*3010*/  FADD.FTZ R35, R15, R40 ;  /* 0x000000280f237221 */ /* 0x000fe20000010000 */
[----:B------:R-:W-:Y:S01]  /*3020*/  F2FP.BF16.F32.PACK_AB R147, R18, R147 ;  /* 0x000000931293723e */ /* 0x000fe200000010ff */
[----:B------:R-:W2:Y:S01]  /*3030*/  MUFU.EX2 R143, R143 ;  /* 0x0000008f008f7308 */ /* 0x000ea20000000800 */
[----:B0-----:R-:W-:Y:S01]  /*3040*/  FADD.FTZ R31, R141, R36 ;  /* 0x000000248d1f7221 */ /* 0x001fe20000010000 */
[----:B------:R-:W-:Y:S01]  /*3050*/  FADD.FTZ R40, R128, R35 ;  /* 0x0000002380287221 */ /* 0x000fe20000010000 */
[----:B------:R-:W-:-:S02]  /*3060*/  F2FP.BF16.F32.PACK_AB R128, R57, R128 ;  /* 0x000000803980723e */ /* 0x000fc400000010ff */
[----:B------:R-:W-:Y:S02]  /*3070*/  CS2R R98, SRZ ;  /* 0x0000000000627805 */ /* 0x000fe4000001ff00 */
[----:B------:R-:W-:Y:S02]  /*3080*/  CS2R R96, SRZ ;  /* 0x0000000000607805 */ /* 0x000fe4000001ff00 */
[----:B------:R-:W-:Y:S02]  /*3090*/  CS2R R94, SRZ ;  /* 0x00000000005e7805 */ /* 0x000fe4000001ff00 */
[----:B------:R-:W-:Y:S01]  /*30a0*/  CS2R R92, SRZ ;  /* 0x00000000005c7805 */ /* 0x000fe2000001ff00 */
[----:B------:R-:W0:Y:S01]  /*30b0*/  MUFU.EX2 R24, R24 ;  /* 0x0000001800187308 */ /* 0x000e220000000800 */
[C---:B-1----:R-:W-:Y:S01]  /*30c0*/  FADD.FTZ R36, R20.reuse, R31 ;  /* 0x0000001f14247221 */ /* 0x042fe20000010000 */
[----:B------:R-:W-:Y:S02]  /*30d0*/  F2FP.BF16.F32.PACK_AB R141, R20, R141 ;  /* 0x0000008d148d723e */ /* 0x000fe400000010ff */
[----:B------:R-:W-:-:S02]  /*30e0*/  CS2R R90, SRZ ;  /* 0x00000000005a7805 */ /* 0x000fc4000001ff00 */
[----:B------:R-:W-:Y:S02]  /*30f0*/  CS2R R88, SRZ ;  /* 0x0000000000587805 */ /* 0x000fe4000001ff00 */
        /* <DEDUP_REMOVED lines=71> */
[----:B--2---:R-:W-:Y:S01]  /*3570*/  FADD.FTZ R3, R115, R12 ;  /* 0x0000000c73037221 */ /* 0x004fe20000010000 */
[----:B0-----:R-:W-:-:S03]  /*3580*/  F2FP.BF16.F32.PACK_AB R123, R10, R115 ;  /* 0x000000730a7b723e */ /* 0x001fc600000010ff */
[----:B------:R-:W-:Y:S01]  /*3590*/  FADD.FTZ R3, R10, R3 ;  /* 0x000000030a037221 */ /* 0x000fe20000010000 */
[----:B------:R-:W-:Y:S01]  /*35a0*/  CS2R R114, SRZ ;  /* 0x0000000000727805 */ /* 0x000fe2000001ff00 */
[C---:B-1----:R-:W-:Y:S01]  /*35b0*/  FADD.FTZ R4, R19.reuse, R4 ;  /* 0x0000000413047221 */ /* 0x042fe20000010000 */
[----:B------:R-:W-:Y:S01]  /*35c0*/  F2FP.BF16.F32.PACK_AB R122, R19, R122 ;  /* 0x0000007a137a723e */ /* 0x000fe200000010ff */
[----:B------:R-:W-:Y:S06]  /*35d0*/  @!P1 BRA `(.L_x_14960) ;  /* 0x0000002400c09947 */ /* 0x000fec0003800000 */
[----:B------:R-:W-:Y:S01]  /*35e0*/  IMAD.MOV.U32 R10, RZ, RZ, R11 ;  /* 0x000000ffff0a7224 */ /* 0x000fe200078e000b */
[----:B------:R-:W-:Y:S01]  /*35f0*/  UMOV UR7, URZ ;  /* 0x0000003f00077c82 */ /* 0x000fe20008000000 */
[----:B------:R-:W-:Y:S01]  /*3600*/  IMAD.MOV.U32 R9, RZ, RZ, R2 ;  /* 0x000000ffff097224 */ /* 0x000fe200078e0002 */
[----:B------:R-:W-:Y:S01]  /*3610*/  UMOV UR6, URZ ;  /* 0x0000003f00067c82 */ /* 0x000fe20008000000 */
[----:B------:R-:W-:Y:S01]  /*3620*/  IMAD.MOV.U32 R119, RZ, RZ, RZ ;  /* 0x000000ffff777224 */ /* 0x000fe200078e00ff */
[----:B------:R-:W-:Y:S01]  /*3630*/  ULDC UR28, c[0x0][0x288] ;  /* 0x0000a200001c7ab9 */ /* 0x000fe20000000800 */
[----:B------:R-:W-:-:S05]  /*3640*/  ULDC UR29, c[0x0][0x2f0] ;  /* 0x0000bc00001d7ab9 */ /* 0x000fca0000000800 */
.L_x_14971:
[----:B------:R-:W-:Y:S01]  /*3650*/  ISETP.NE.AND P2, PT, RZ, UR43, PT ;  /* 0x0000002bff007c0c */ /* 0x000fe2000bf45270 */
[----:B------:R-:W-:-:S04]  /*3660*/  UISETP.NE.AND UP0, UPT, UR6, 0x1, UPT ;  /* 0x000000010600788c */ /* 0x000fc8000bf05270 */
[----:B------:R-:W-:-:S04]  /*3670*/  USEL UR5, URZ, 0x1, UP0 ;  /* 0x000000013f057887 */ /* 0x000fc80008000000 */
[----:B------:R-:W-:-:S04]  /*3680*/  ULOP3.LUT UR5, UR7, UR5, URZ, 0x3c, !UPT ;  /* 0x0000000507057292 */ /* 0x000fc8000f8e3c3f */
[----:B------:R-:W-:Y:S08]  /*3690*/  @P2 BRA `(.L_x_14961) ;  /* 0x0000000000382947 */ /* 0x000ff00003800000 */
[----:B------:R-:W-:Y:S05]  /*36a0*/  @!P0 BRA `(.L_x_14962) ;  /* 0x0000000000048947 */ /* 0x000fea0003800000 */
[----:B------:R-:W-:Y:S01]  /*36b0*/  BPT.TRAP 0x1 ;  /* 0x000000040000795c */ /* 0x000fe20000300000 */
.L_x_14962:
        /* <DEDUP_REMOVED lines=9> */
.L_x_14963:
[----:B-1----:R-:W-:Y:S05]  /*3750*/  @P1 BRA `(.L_x_14961) ;  /* 0x0000000000081947 */ /* 0x002fea0003800000 */
[----:B------:R-:W1:Y:S02]  /*3760*/  SYNCS.PHASECHK.TRANS64.TRYWAIT P1, [UR4+0x16830], R0 ;  /* 0x01683000ff0075a7 */ /* 0x000e640008020144 */
[----:B-1----:R-:W-:Y:S05]  /*3770*/  @!P1 BRA `(.L_x_14964) ;  /* 0x0000009800ac9947 */ /* 0x002fea0003800000 */
.L_x_14961:
[----:B01----:R-:W-:Y:S01]  /*3780*/  IADD3 R0, R16, 0x8, RZ ;  /* 0x0000000810007810 */ /* 0x003fe20007ffe0ff */
        /* <DEDUP_REMOVED lines=29> */
.L_x_14966:
[----:B------:R-:W-:Y:S01]  /*3960*/  ULEA UR10, UR6, UR42, 0x3 ;  /* 0x0000002a060a7291 */ /* 0x000fe2000f8e183f */
[----:B------:R-:W-:-:S05]  /*3970*/  IMAD.U32 R0, RZ, RZ, UR7 ;  /* 0x00000007ff007e24 */ /* 0x000fca000f8e00ff */
[----:B------:R-:W-:-:S04]  /*3980*/  SHF.L.U32 R0, R0, 0x1f, RZ ;  /* 0x0000001f00007819 */ /* 0x000fc800000006ff */
[----:B------:R0:W1:Y:S01]  /*3990*/  SYNCS.PHASECHK.TRANS64.TRYWAIT P1, [UR10+0x16850], R0 ;  /* 0x01685000ff0075a7 */ /* 0x000062000802014a */
[----:B------:R-:W-:Y:S05]  /*39a0*/  @!P0 BRA `(.L_x_14967) ;  /* 0x0000000000048947 */ /* 0x000fea0003800000 */
[----:B------:R-:W-:Y:S01]  /*39b0*/  BPT.TRAP 0x1 ;  /* 0x000000040000795c */ /* 0x000fe20000300000 */
.L_x_14967:
[----:B-1----:R-:W-:Y:S05]  /*39c0*/  @P1 BRA `(.L_x_14965) ;  /* 0x0000000000081947 */ /* 0x002fea0003800000 */
[----:B------:R-:W1:Y:S02]  /*39d0*/  SYNCS.PHASECHK.TRANS64.TRYWAIT P1, [UR10+0x16850], R0 ;  /* 0x01685000ff0075a7 */ /* 0x000e64000802014a */
[----:B-1----:R-:W-:Y:S05]  /*39e0*/  @!P1 BRA `(.L_x_14968) ;  /* 0x0000009800289947 */ /* 0x002fea0003800000 */
.L_x_14965:
        /* <DEDUP_REMOVED lines=50> */
.L_x_14969:
[----:B------:R-:W-:Y:S01]  /*3d10*/  UISETP.NE.AND UP0, UPT, UR44, URZ, UPT ;  /* 0x0000003f2c00728c */ /* 0x000fe2000bf05270 */
[----:B------:R-:W-:Y:S02]  /*3d20*/  IMAD.MOV.U32 R19, RZ, RZ, R5 ;  /* 0x000000ffff137224 */ /* 0x000fe400078e0005 */
        /* <DEDUP_REMOVED lines=11> */
[----:B------:R-:W-:-:S03]  /*3de0*/  ULEA UR7, UR4, UR42, 0x3 ;  /* 0x0000002a04077291 */ /* 0x000fc6000f8e183f */
[----:B------:R-:W-:Y:S01]  /*3df0*/  IMAD R11, R8, -0x2, R11 ;  /* 0xfffffffe080b7824 */ /* 0x000fe200078e020b */
[----:B------:R-:W-:-:S03]  /*3e00*/  UIADD3 UR7, UR7, 0x16840, URZ ;  /* 0x0001684007077890 */ /* 0x000fc6000fffe03f */
[----:B------:R-:W-:Y:S01]  /*3e10*/  IMAD R11, R2, UR37, R11 ;  /* 0x00000025020b7c24 */ /* 0x000fe2000f8e020b */
[----:B------:R-:W-:-:S09]  /*3e20*/  UPRMT UR7, UR25, 0x654, UR7 ;  /* 0x0000065419077896 */ /* 0x000fd20008000007 */
[----:B------:R-:W-:Y:S01]  /*3e30*/  SYNCS.ARRIVE.TRANS64.RED.A1T0 RZ, [UR7], RZ ;  /* 0x000000ffffff79a7 */ /* 0x000fe20008100407 */
        /* <DEDUP_REMOVED lines=93> */
[----:B------:R-:W-:Y:S01]  /*4410*/  FMNMX.FTZ R0, R28, R13, !PT ;  /* 0x0000000d1c007209 */ /* 0x000fe20007810000 */
[----:B------:R-:W0:Y:S01]  /*4420*/  SHFL.IDX PT, R84, R19, 0x1, 0x1c1f ;  /* 0x003c1f0013547f89 */ /* 0x000e2200000e0000 */
[----:B------:R-:W-:Y:S02]  /*4430*/  FSEL R85, R85, -INF , P2 ;  /* 0xff80000055557808 */ /* 0x000fe40001000000 */
[----:B------:R-:W-:-:S04]  /*4440*/  FMNMX.FTZ R0, R15, R0, !PT ;  /* 0x000000000f007209 */ /* 0x000fc80007810000 */
[----:B------:R-:W-:-:S05]  /*4450*/  FMNMX.FTZ R21, R85, R0, !PT ;  /* 0x0000000055157209 */ /* 0x000fca0007810000 */
[----:B------:R-:W1:Y:S01]  /*4460*/  SHFL.BFLY PT, R0, R21, 0x2, 0x1f ;  /* 0x0c401f0015007f89 */ /* 0x000e6200000e0000 */
[----:B0-----:R-:W-:-:S04]  /*4470*/  IADD3 R11, R84, -UR28, R11 ;  /* 0x8000001c540b7c10 */ /* 0x001fc8000fffe00b */
[C---:B------:R-:W-:Y:S02]  /*4480*/  ISETP.GT.AND P2, PT, R11.reuse, RZ, PT ;  /* 0x000000ff0b00720c */ /* 0x040fe40003f44270 */
[C---:B------:R-:W-:Y:S02]  /*4490*/  ISETP.GT.AND P3, PT, R11.reuse, 0x1, PT ;  /* 0x000000010b00780c */ /* 0x040fe40003f64270 */
[----:B------:R-:W-:Y:S02]  /*44a0*/  FSEL R19, R26, -INF , P2 ;  /* 0xff8000001a137808 */ /* 0x000fe40001000000 */
[----:B------:R-:W-:Y:S02]  /*44b0*/  ISETP.GT.AND P2, PT, R11, 0x8, PT ;  /* 0x000000080b00780c */ /* 0x000fe40003f44270 */
[----:B-1----:R-:W-:Y:S02]  /*44c0*/  FMNMX.FTZ R23, R21, R0, !PT ;  /* 0x0000000015177209 */ /* 0x002fe40007810000 */
[----:B------:R-:W-:Y:S01]  /*44d0*/  FSEL R27, R27, -INF , P3 ;  /* 0xff8000001b1b7808 */ /* 0x000fe20001800000 */
[----:B------:R-:W0:Y:S01]  /*44e0*/  LDC R0, c[0x0][0x988] ;  /* 0x00026200ff007b82 */ /* 0x000e220000000800 */
[----:B------:R-:W-:Y:S01]  /*44f0*/  FMNMX.FTZ R26, R19, R10, !PT ;  /* 0x0000000a131a7209 */ /* 0x000fe20007810000 */
[----:B------:R-:W1:Y:S01]  /*4500*/  SHFL.BFLY PT, R2, R23, 0x1, 0x1f ;  /* 0x0c201f0017027f89 */ /* 0x000e6200000e0000 */
[----:B------:R-:W-:-:S02]  /*4510*/  ISETP.GT.AND P3, PT, R11, 0x9, PT ;  /* 0x000000090b00780c */ /* 0x000fc40003f64270 */
[----:B------:R-:W-:Y:S02]  /*4520*/  FMNMX.FTZ R26, R27, R26, !PT ;  /* 0x0000001a1b1a7209 */ /* 0x000fe40007810000 */
[----:B------:R-:W-:Y:S02]  /*4530*/  FSEL R31, R31, -INF , P3 ;  /* 0xff8000001f1f7808 */ /* 0x000fe40001800000 */
[----:B------:R-:W-:-:S04]  /*4540*/  ISETP.GT.AND P3, PT, R11, 0x11, PT ;  /* 0x000000110b00780c */ /* 0x000fc80003f64270 */
[----:B------:R-:W-:Y:S02]  /*4550*/  FSEL R35, R35, -INF , P3 ;  /* 0xff80000023237808 */ /* 0x000fe40001800000 */
[----:B------:R-:W-:-:S04]  /*4560*/  ISETP.GT.AND P3, PT, R11, 0x19, PT ;  /* 0x000000190b00780c */ /* 0x000fc80003f64270 */
[----:B------:R-:W-:Y:S02]  /*4570*/  FSEL R39, R39, -INF , P3 ;  /* 0xff80000027277808 */ /* 0x000fe40001800000 */
[----:B------:R-:W-:-:S04]  /*4580*/  ISETP.GT.AND P3, PT, R11, 0x21, PT ;  /* 0x000000210b00780c */ /* 0x000fc80003f64270 */
[----:B------:R-:W-:Y:S02]  /*4590*/  FSEL R43, R43, -INF , P3 ;  /* 0xff8000002b2b7808 */ /* 0x000fe40001800000 */
[----:B-1----:R-:W-:Y:S02]  /*45a0*/  FMNMX.FTZ R2, R23, R2, !PT ;  /* 0x0000000217027209 */ /* 0x002fe40007810000 */
[----:B------:R-:W-:Y:S02]  /*45b0*/  FSEL R23, R30, -INF , P2 ;  /* 0xff8000001e177808 */ /* 0x000fe40001000000 */
[----:B------:R-:W-:Y:S01]  /*45c0*/  ISETP.GT.AND P2, PT, R11, 0x10, PT ;  /* 0x000000100b00780c */ /* 0x000fe20003f44270 */
[----:B0-----:R-:W-:Y:S01]  /*45d0*/  FMUL.FTZ R17, R2, R0 ;  /* 0x0000000002117220 */ /* 0x001fe20000410000 */
[----:B------:R-:W-:Y:S02]  /*45e0*/  FMNMX.FTZ R26, R23, R26, !PT ;  /* 0x0000001a171a7209 */ /* 0x000fe40007810000 */
[----:B------:R-:W-:-:S02]  /*45f0*/  FSEL R29, R34, -INF , P2 ;  /* 0xff800000221d7808 */ /* 0x000fc40001000000 */
[----:B------:R-:W-:Y:S02]  /*4600*/  FMNMX.FTZ R26, R31, R26, !PT ;  /* 0x0000001a1f1a7209 */ /* 0x000fe40007810000 */
[----:B------:R-:W-:Y:S02]  /*4610*/  ISETP.GT.AND P2, PT, R11, 0x18, PT ;  /* 0x000000180b00780c */ /* 0x000fe40003f44270 */
[----:B------:R-:W-:Y:S02]  /*4620*/  FMNMX.FTZ R26, R29, R26, !PT ;  /* 0x0000001a1d1a7209 */ /* 0x000fe40007810000 */
[----:B------:R-:W-:Y:S02]  /*4630*/  FSEL R37, R38, -INF , P2 ;  /* 0xff80000026257808 */ /* 0x000fe40001000000 */
[----:B------:R-:W-:Y:S02]  /*4640*/  FMNMX.FTZ R26, R35, R26, !PT ;  /* 0x0000001a231a7209 */ /* 0x000fe40007810000 */
[----:B------:R-:W-:-:S02]  /*4650*/  ISETP.GT.AND P2, PT, R11, 0x20, PT ;  /* 0x000000200b00780c */ /* 0x000fc40003f44270 */
[----:B------:R-:W-:Y:S02]  /*4660*/  FMNMX.FTZ R26, R37, R26, !PT ;  /* 0x0000001a251a7209 */ /* 0x000fe40007810000 */
[----:B------:R-:W-:Y:S02]  /*4670*/  FSEL R41, R42, -INF , P2 ;  /* 0xff8000002a297808 */ /* 0x000fe40001000000 */
[----:B------:R-:W-:Y:S02]  /*4680*/  FMNMX.FTZ R26, R39, R26, !PT ;  /* 0x0000001a271a7209 */ /* 0x000fe40007810000 */
        /* <DEDUP_REMOVED lines=67> */
[----:B------:R-:W-:Y:S02]  /*4ac0*/  FSETP.NEU.FTZ.AND P1, PT, R2, -INF , PT ;  /* 0xff8000000200780b */ /* 0x000fe40003f3d000 */
[----:B------:R-:W-:-:S02]  /*4ad0*/  FMNMX.FTZ R26, R143, R26, !PT ;  /* 0x0000001a8f1a7209 */ /* 0x000fc40007810000 */
[----:B------:R-:W-:-:S03]  /*4ae0*/  FSEL R17, R17, RZ, P1 ;  /* 0x000000ff11117208 */ /* 0x000fc60000800000 */
[----:B------:R-:W0:Y:S02]  /*4af0*/  SHFL.BFLY PT, R11, R26, 0x2, 0x1f ;  /* 0x0c401f001a0b7f89 */ /* 0x000e2400000e0000 */
[-CC-:B------:R-:W-:Y:S01]  /*4b00*/  FFMA.FTZ R87, R14, R0.reuse, -R17.reuse ;  /* 0x000000000e577223 */ /* 0x180fe20000010811 */
        /* <DEDUP_REMOVED lines=21> */
[----:B0-----:R-:W-:Y:S01]  /*4c60*/  FMNMX.FTZ R14, R26, R11, !PT ;  /* 0x0000000b1a0e7209 */ /* 0x001fe20007810000 */
[-CC-:B------:R-:W-:Y:S01]  /*4c70*/  FFMA.FTZ R51, R44, R0.reuse, -R17.reuse ;  /* 0x000000002c337223 */ /* 0x180fe20000010811 */
[-CC-:B------:R-:W-:Y:S01]  /*4c80*/  FFMA.FTZ R136, R48, R0.reuse, -R17.reuse ;  /* 0x0000000030887223 */ /* 0x180fe20000010811 */
[-CC-:B------:R-:W-:Y:S01]  /*4c90*/  FFMA.FTZ R55, R40, R0.reuse, -R17.reuse ;  /* 0x0000000028377223 */ /* 0x180fe20000010811 */
[-CC-:B------:R-:W-:Y:S01]  /*4ca0*/  FFMA.FTZ R138, R52, R0.reuse, -R17.reuse ;  /* 0x00000000348a7223 */ /* 0x180fe20000010811 */
[----:B------:R-:W0:Y:S01]  /*4cb0*/  SHFL.BFLY PT, R11, R14, 0x1, 0x1f ;  /* 0x0c201f000e0b7f89 */ /* 0x000e2200000e0000 */
        /* <DEDUP_REMOVED lines=12> */
[----:B------:R-:W-:Y:S01]  /*4d80*/  MUFU.EX2 R144, R144 ;  /* 0x0000009000907308 */ /* 0x000fe20000000800 */
[----:B0-----:R-:W-:-:S07]  /*4d90*/  FMNMX.FTZ R11, R14, R11, !PT ;  /* 0x0000000b0e0b7209 */ /* 0x001fce0007810000 */
[----:B------:R-:W-:Y:S01]  /*4da0*/  MUFU.EX2 R25, R25 ;  /* 0x0000001900197308 */ /* 0x000fe20000000800 */
[C---:B------:R-:W-:Y:S01]  /*4db0*/  FSETP.NEU.FTZ.AND P2, PT, R11.reuse, -INF , PT ;  /* 0xff8000000b00780b */ /* 0x040fe20003f5d000 */
[----:B------:R-:W-:-:S06]  /*4dc0*/  FMUL.FTZ R12, R11, R0 ;  /* 0x000000000b0c7220 */ /* 0x000fcc0000410000 */
[----:B------:R-:W-:Y:S01]  /*4dd0*/  MUFU.EX2 R146, R146 ;  /* 0x0000009200927308 */ /* 0x000fe20000000800 */
[----:B------:R-:W-:-:S05]  /*4de0*/  FSEL R12, R12, RZ, P2 ;  /* 0x000000ff0c0c7208 */ /* 0x000fca0001000000 */
        /* <DEDUP_REMOVED lines=8> */
[----:B------:R-:W0:Y:S01]  /*4e70*/  MUFU.EX2 R10, R31 ;  /* 0x0000001f000a7308 */ /* 0x000e220000000800 */
[-CC-:B------:R-:W-:Y:S01]  /*4e80*/  FFMA.FTZ R20, R35, R0.reuse, -R12.reuse ;  /* 0x0000000023147223 */ /* 0x180fe2000001080c */
[-C--:B------:R-:W-:Y:S01]  /*4e90*/  FMUL.FTZ R9, R29, R0.reuse ;  /* 0x000000001d097220 */ /* 0x080fe20000410000 */
        /* <DEDUP_REMOVED lines=13> */
[----:B------:R-:W1:Y:S01]  /*4f70*/  MUFU.EX2 R9, R9 ;  /* 0x0000000900097308 */ /* 0x000e620000000800 */
[----:B0-----:R-:W-:Y:S01]  /*4f80*/  FFMA.FTZ R35, R10, R4, R13 ;  /* 0x000000040a237223 */ /* 0x001fe2000001000d */
[-CC-:B------:R-:W-:Y:S01]  /*4f90*/  FFMA.FTZ R73, R73, R0.reuse, -R12.reuse ;  /* 0x0000000049497223 */ /* 0x180fe2000001080c */
[-CC-:B------:R-:W-:Y:S01]  /*4fa0*/  FFMA.FTZ R36, R77, R0.reuse, -R12.reuse ;  /* 0x000000004d247223 */ /* 0x180fe2000001080c */
[----:B------:R-:W-:Y:S01]  /*4fb0*/  FFMA.FTZ R141, R141, R0, -R12 ;  /* 0x000000008d8d7223 */ /* 0x000fe2000001080c */
[----:B------:R-:W-:-:S03]  /*4fc0*/  FADD.FTZ R35, R148, R35 ;  /* 0x0000002394237221 */ /* 0x000fc60000010000 */
[----:B------:R-:W0:Y:S01]  /*4fd0*/  MUFU.EX2 R149, R149 ;  /* 0x0000009500957308 */ /* 0x000e220000000800 */
[----:B------:R-:W-:Y:S01]  /*4fe0*/  FADD.FTZ R38, R150, R35 ;  /* 0x0000002396267221 */ /* 0x000fe20000010000 */
[----:B------:R-:W-:-:S03]  /*4ff0*/  FFMA.FTZ R35, R81, R0, -R12 ;  /* 0x0000000051237223 */ /* 0x000fc6000001080c */
[----:B------:R-:W-:-:S03]  /*5000*/  FADD.FTZ R37, R21, R38 ;  /* 0x0000002615257221 */ /* 0x000fc60000010000 */
[----:B------:R-:W2:Y:S01]  /*5010*/  MUFU.EX2 R151, R151 ;  /* 0x0000009700977308 */ /* 0x000ea20000000800 */
[----:B-1----:R-:W-:Y:S01]  /*5020*/  FFMA.FTZ R4, R9, R3, R14 ;  /* 0x0000000309047223 */ /* 0x002fe2000001000e */
[----:B------:R-:W-:-:S04]  /*5030*/  FADD.FTZ R38, R144, R37 ;  /* 0x0000002590267221 */ /* 0x000fc80000010000 */
[----:B------:R-:W-:Y:S01]  /*5040*/  FADD.FTZ R37, R25, R38 ;  /* 0x0000002619257221 */ /* 0x000fe20000010000 */
[-C--:B------:R-:W-:Y:S01]  /*5050*/  FFMA.FTZ R38, R123, R0.reuse, -R12 ;  /* 0x000000007b267223 */ /* 0x080fe2000001080c */
[----:B------:R-:W1:Y:S01]  /*5060*/  MUFU.EX2 R18, R18 ;  /* 0x0000001200127308 */ /* 0x000e620000000800 */
[----:B0-----:R-:W-:Y:S01]  /*5070*/  FADD.FTZ R4, R149, R4 ;  /* 0x0000000495047221 */ /* 0x001fe20000010000 */
[----:B------:R-:W-:Y:S01]  /*5080*/  FADD.FTZ R40, R146, R37 ;  /* 0x0000002592287221 */ /* 0x000fe20000010000 */
[-CC-:B------:R-:W-:Y:S01]  /*5090*/  FFMA.FTZ R37, R125, R0.reuse, -R12.reuse ;  /* 0x000000007d257223 */ /* 0x180fe2000001080c */
[----:B------:R-:W-:-:S04]  /*50a0*/  FFMA.FTZ R125, R129, R0, -R12 ;  /* 0x00000000817d7223 */ /* 0x000fc8000001080c */
        /* <DEDUP_REMOVED lines=117> */
.L_x_14970:
[----:B------:R-:W-:Y:S01]  /*5800*/  ULEA UR6, UR6, UR42, 0x3 ;  /* 0x0000002a06067291 */ /* 0x000fe2000f8e183f */
[----:B------:R-:W-:Y:S01]  /*5810*/  F2FP.BF16.F32.PACK_AB R132, R121, R132 ;  /* 0x000000847984723e */ /* 0x000fe200000010ff */
[----:B------:R-:W-:Y:S01]  /*5820*/  UISETP.GT.AND UP0, UPT, UR27, UR26, UPT ;  /* 0x0000001a1b00728c */ /* 0x000fe2000bf04270 */
[-C--:B------:R-:W-:Y:S01]  /*5830*/  FMUL.FTZ R88, R88, R10.reuse ;  /* 0x0000000a58587220 */ /* 0x080fe20000410000 */
[----:B------:R-:W-:Y:S01]  /*5840*/  UIADD3 UR6, UR6, 0x16860, URZ ;  /* 0x0001686006067890 */ /* 0x000fe2000fffe03f */
[-C--:B------:R-:W-:Y:S01]  /*5850*/  FMUL.FTZ R89, R89, R10.reuse ;  /* 0x0000000a59597220 */ /* 0x080fe20000410000 */
[----:B------:R-:W-:Y:S01]  /*5860*/  UIADD3 UR10, UR27, -0x1, URZ ;  /* 0xffffffff1b0a7890 */ /* 0x000fe2000fffe03f */
[-C--:B------:R-:W-:Y:S01]  /*5870*/  FMUL.FTZ R92, R92, R10.reuse ;  /* 0x0000000a5c5c7220 */ /* 0x080fe20000410000 */
[----:B------:R-:W-:Y:S01]  /*5880*/  PLOP3.LUT P1, PT, PT, PT, UP0, 0x80, 0x0 ;  /* 0x000000000000781c */ /* 0x000fe20003f2f008 */
[----:B------:R-:W-:Y:S01]  /*5890*/  UPRMT UR6, UR25, 0x654, UR6 ;  /* 0x0000065419067896 */ /* 0x000fe20008000006 */
[-C--:B------:R-:W-:Y:S01]  /*58a0*/  FMUL.FTZ R93, R93, R10.reuse ;  /* 0x0000000a5d5d7220 */ /* 0x080fe20000410000 */
[----:B------:R-:W-:Y:S01]  /*58b0*/  UMOV UR7, UR5 ;  /* 0x0000000500077c82 */ /* 0x000fe20008000000 */
[-C--:B------:R-:W-:Y:S01]  /*58c0*/  FMUL.FTZ R96, R96, R10.reuse ;  /* 0x0000000a60607220 */ /* 0x080fe20000410000 */
[----:B------:R-:W-:Y:S01]  /*58d0*/  UMOV UR27, UR10 ;  /* 0x0000000a001b7c82 */ /* 0x000fe20008000000 */
        /* <DEDUP_REMOVED lines=63> */
[----:B------:R-:W-:-:S05]  /*5cd0*/  UMOV UR27, UR10 ;  /* 0x0000000a001b7c82 */ /* 0x000fca0008000000 */
.L_x_14960:
[----:B------:R-:W-:-:S06]  /*5ce0*/  UISETP.GE.AND UP0, UPT, UR27, UR41, UPT ;  /* 0x000000291b00728c */ /* 0x000fcc000bf06270 */
[----:B------:R-:W-:-:S13]  /*5cf0*/  PLOP3.LUT P1, PT, PT, PT, UP0, 0x80, 0x0 ;  /* 0x000000000000781c */ /* 0x000fda0003f2f008 */
[----:B------:R-:W-:Y:S05]  /*5d00*/  @!P1 BRA `(.L_x_14972) ;  /* 0x0000001c003c9947 */ /* 0x000fea0003800000 */
[----:B------:R-:W-:Y:S01]  /*5d10*/  VIADD R9, R16, 0x9 ;  /* 0x0000000910097836 */ /* 0x000fe20000000000 */
[----:B------:R-:W-:Y:S01]  /*5d20*/  ISETP.GE.U32.AND P1, PT, R22, 0x180, PT ;  /* 0x000001801600780c */ /* 0x000fe20003f26070 */
[----:B------:R-:W-:Y:S01]  /*5d30*/  IMAD.MOV.U32 R8, RZ, RZ, R11 ;  /* 0x000000ffff087224 */ /* 0x000fe200078e000b */
[----:B------:R-:W-:Y:S01]  /*5d40*/  MOV R5, R2 ;  /* 0x0000000200057202 */ /* 0x000fe20000000f00 */
[----:B------:R-:W-:Y:S01]  /*5d50*/  VIADD R16, R16, 0x8 ;  /* 0x0000000810107836 */ /* 0x000fe20000000000 */
[----:B------:R-:W-:Y:S01]  /*5d60*/  SEL R9, R9, 0x9, !P1 ;  /* 0x0000000909097807 */ /* 0x000fe20004800000 */
[----:B------:R-:W-:Y:S01]  /*5d70*/  UMOV UR7, UR5 ;  /* 0x0000000500077c82 */ /* 0x000fe20008000000 */
[----:B------:R-:W-:-:S07]  /*5d80*/  UMOV UR6, UR4 ;  /* 0x0000000400067c82 */ /* 0x000fce0008000000 */
.L_x_14983:
        /* <DEDUP_REMOVED lines=9> */
.L_x_14974:
[----:B------:R-:W-:Y:S01]  /*5e20*/  ULEA UR10, UR4, UR42, 0x3 ;  /* 0x0000002a040a7291 */ /* 0x000fe2000f8e183f */
[----:B------:R-:W-:-:S05]  /*5e30*/  IMAD.U32 R0, RZ, RZ, UR5 ;  /* 0x00000005ff007e24 */ /* 0x000fca000f8e00ff */
[----:B------:R-:W-:-:S04]  /*5e40*/  SHF.L.U32 R0, R0, 0x1f, RZ ;  /* 0x0000001f00007819 */ /* 0x000fc800000006ff */
[----:B------:R0:W1:Y:S01]  /*5e50*/  SYNCS.PHASECHK.TRANS64.TRYWAIT P1, [UR10+0x16830], R0 ;  /* 0x01683000ff0075a7 */ /* 0x000062000802014a */
[----:B------:R-:W-:Y:S05]  /*5e60*/  @!P0 BRA `(.L_x_14975) ;  /* 0x0000000000048947 */ /* 0x000fea0003800000 */
[----:B------:R-:W-:Y:S01]  /*5e70*/  BPT.TRAP 0x1 ;  /* 0x000000040000795c */ /* 0x000fe20000300000 */
.L_x_14975:
[----:B-1----:R-:W-:Y:S05]  /*5e80*/  @P1 BRA `(.L_x_14973) ;  /* 0x0000000000081947 */ /* 0x002fea0003800000 */
[----:B------:R-:W1:Y:S02]  /*5e90*/  SYNCS.PHASECHK.TRANS64.TRYWAIT P1, [UR10+0x16830], R0 ;  /* 0x01683000ff0075a7 */ /* 0x000e64000802014a */
[----:B-1----:R-:W-:Y:S05]  /*5ea0*/  @!P1 BRA `(.L_x_14976) ;  /* 0x0000007400109947 */ /* 0x002fea0003800000 */
.L_x_14973:
        /* <DEDUP_REMOVED lines=26> */
.L_x_14978:
[----:B------:R-:W-:Y:S01]  /*6050*/  ULEA UR10, UR6, UR42, 0x3 ;  /* 0x0000002a060a7291 */ /* 0x000fe2000f8e183f */
[----:B01----:R-:W-:-:S05]  /*6060*/  IMAD.U32 R0, RZ, RZ, UR7 ;  /* 0x00000007ff007e24 */ /* 0x003fca000f8e00ff */
[----:B------:R-:W-:-:S04]  /*6070*/  SHF.L.U32 R0, R0, 0x1f, RZ ;  /* 0x0000001f00007819 */ /* 0x000fc800000006ff */
[----:B------:R0:W1:Y:S01]  /*6080*/  SYNCS.PHASECHK.TRANS64.TRYWAIT P1, [UR10+0x16850], R0 ;  /* 0x01685000ff0075a7 */ /* 0x000062000802014a */
[----:B------:R-:W-:Y:S05]  /*6090*/  @!P0 BRA `(.L_x_14979) ;  /* 0x0000000000048947 */ /* 0x000fea0003800000 */
[----:B------:R-:W-:Y:S01]  /*60a0*/  BPT.TRAP 0x1 ;  /* 0x000000040000795c */ /* 0x000fe20000300000 */
.L_x_14979:
[----:B-1----:R-:W-:Y:S05]  /*60b0*/  @P1 BRA `(.L_x_14977) ;  /* 0x0000000000081947 */ /* 0x002fea0003800000 */
[----:B------:R-:W1:Y:S02]  /*60c0*/  SYNCS.PHASECHK.TRANS64.TRYWAIT P1, [UR10+0x16850], R0 ;  /* 0x01685000ff0075a7 */ /* 0x000e64000802014a */
[----:B-1----:R-:W-:Y:S05]  /*60d0*/  @!P1 BRA `(.L_x_14980) ;  /* 0x00000070009c9947 */ /* 0x002fea0003800000 */
.L_x_14977:
[----:B------:R-:W-:Y:S01]  /*60e0*/  UIADD3 UR7, UR42, 0x400, URZ ;  /* 0x000004002a077890 */ /* 0x000fe2000fffe03f */
[----:B------:R-:W-:Y:S01]  /*60f0*/  WARPGROUP.ARRIVE ;  /* 0x00000000000079c5 */ /* 0x000fe20000000000 */
[----:B------:R-:W-:Y:S01]  /*6100*/  UMOV UR11, 0x40000040 ;  /* 0x40000040000b7882 */ /* 0x000fe20000000000 */
[----:B------:R-:W-:Y:S01]  /*6110*/  UMOV UR15, 0x40000040 ;  /* 0x40000040000f7882 */ /* 0x000fe20000000000 */
[----:B------:R-:W-:-:S04]  /*6120*/  USHF.R.U32.HI UR7, URZ, 0x4, UR7 ;  /* 0x000000043f077899 */ /* 0x000fc80008011607 */
[----:B------:R-:W-:-:S04]  /*6130*/  ULOP3.LUT UR7, UR7, 0x3fff, URZ, 0xc0, !UPT ;  /* 0x00003fff07077892 */ /* 0x000fc8000f8ec03f */
[----:B------:R-:W-:-:S04]  /*6140*/  ULEA UR10, UR6, UR7, 0xa ;  /* 0x00000007060a7291 */ /* 0x000fc8000f8e503f */
[----:B------:R-:W-:-:S05]  /*6150*/  UIADD3 UR14, UR10, 0x80, URZ ;  /* 0x000000800a0e7890 */ /* 0x000fca000fffe03f */
[----:B------:R-:W-:Y:S01]  /*6160*/  HGMMA.64x64x16.F32.BF16 R88, R148, gdesc[UR8].tnspB, R88, gsb0 ;  /* 0x40e0000894587df0 */ /* 0x000fe20008001858 */
[----:B------:R-:W-:Y:S02]  /*6170*/  UMOV UR11, 0x40000040 ;  /* 0x40000040000b7882 */ /* 0x000fe40000000000 */
        /* <DEDUP_REMOVED lines=28> */
[----:B------:R-:W-:Y:S03]  /*6340*/  HGMMA.64x64x16.F32.BF16 R88, R124, gdesc[UR12].tnspB, R88, gsb0 ;  /* 0x40e0000c7c587df0 */ /* 0x000fe60008001858 */
[----:B------:R-:W-:Y:S02]  /*6350*/  WARPGROUP.DEPBAR.LE gsb0, 0x0 ;  /* 0x00008000000079c5 */ /* 0x000fe40000010000 */
[----:B------:R-:W-:-:S06]  /*6360*/  WARPGROUP.ARRIVE ;  /* 0x00000000000079c5 */ /* 0x000fcc0000000000 */
[----:B------:R-:W-:Y:S03]  /*6370*/  HGMMA.64x64x16.F32.BF16 R88, R120, gdesc[UR8].tnspB, R88, gsb0 ;  /* 0x40e0000878587df0 */ /* 0x000fe60008001858 */
[----:B------:R-:W-:Y:S02]  /*6380*/  WARPGROUP.DEPBAR.LE gsb0, 0x0 ;  /* 0x00008000000079c5 */ /* 0x000fe40000010000 */
[----:B------:R2:W-:Y:S06]  /*6390*/  BAR.ARV R9, 0x100 ;  /* 0x000400090000751d */ /* 0x0005ec0000002000 */
[----:B------:R-:W-:Y:S05]  /*63a0*/  @!P0 BRA `(.L_x_14981) ;  /* 0x0000000000048947 */ /* 0x000fea0003800000 */
[----:B------:R-:W-:Y:S01]  /*63b0*/  BPT.TRAP 0x1 ;  /* 0x000000040000795c */ /* 0x000fe20000300000 */
.L_x_14981:
        /* <DEDUP_REMOVED lines=68> */
[----:B------:R-:W0:Y:S02]  /*6800*/  LDC R0, c[0x0][0x988] ;  /* 0x00026200ff007b82 */ /* 0x000e240000000800 */
[----:B------:R-:W1:Y:S04]  /*6810*/  SHFL.BFLY PT, R11, R10, 0x2, 0x1f ;  /* 0x0c401f000a0b7f89 */ /* 0x000e6800000e0000 */
[----:B------:R-:W3:Y:S01]  /*6820*/  SHFL.BFLY PT, R15, R12, 0x2, 0x1f ;  /* 0x0c401f000c0f7f89 */ /* 0x000ee200000e0000 */
[----:B-1----:R-:W-:-:S02]  /*6830*/  FMNMX.FTZ R13, R10, R11, !PT ;  /* 0x0000000b0a0d7209 */ /* 0x002fc40007810000 */
[----:B---3--:R-:W-:-:S03]  /*6840*/  FMNMX.FTZ R15, R12, R15, !PT ;  /* 0x0000000f0c0f7209 */ /* 0x008fc60007810000 */
[----:B------:R-:W1:Y:S04]  /*6850*/  SHFL.BFLY PT, R2, R13, 0x1, 0x1f ;  /* 0x0c201f000d027f89 */ /* 0x000e6800000e0000 */
[----:B------:R-:W3:Y:S01]  /*6860*/  SHFL.BFLY PT, R14, R15, 0x1, 0x1f ;  /* 0x0c201f000f0e7f89 */ /* 0x000ee200000e0000 */
[----:B-1----:R-:W-:Y:S02]  /*6870*/  FMNMX.FTZ R2, R13, R2, !PT ;  /* 0x000000020d027209 */ /* 0x002fe40007810000 */
[----:B---3--:R-:W-:-:S03]  /*6880*/  FMNMX.FTZ R11, R15, R14, !PT ;  /* 0x0000000e0f0b7209 */ /* 0x008fc60007810000 */
        /* <DEDUP_REMOVED lines=35> */
[--C-:B------:R-:W-:Y:S01]  /*6ac0*/  FFMA.FTZ R137, R50, R0, -R49.reuse ;  /* 0x0000000032897223 */ /* 0x100fe20000010831 */
        /* <DEDUP_REMOVED lines=16> */
[----:B------:R-:W3:Y:S01]  /*6bd0*/  MUFU.EX2 R10, R10 ;  /* 0x0000000a000a7308 */ /* 0x000ee20000000800 */
        /* <DEDUP_REMOVED lines=16> */
[----:B---3--:R-:W-:Y:S01]  /*6ce0*/  FADD.FTZ R4, R10, R3 ;  /* 0x000000030a047221 */ /* 0x008fe20000010000 */
[-CC-:B------:R-:W-:Y:S01]  /*6cf0*/  FFMA.FTZ R129, R66, R0.reuse, -R49.reuse ;  /* 0x0000000042817223 */ /* 0x180fe20000010831 */
[-CC-:B------:R-:W-:Y:S01]  /*6d00*/  FFMA.FTZ R131, R70, R0.reuse, -R49.reuse ;  /* 0x0000000046837223 */ /* 0x180fe20000010831 */
[----:B------:R-:W-:-:S04]  /*6d10*/  FFMA.FTZ R86, R86, R0, -R49 ;  /* 0x0000000056567223 */ /* 0x000fc80000010831 */
        /* <DEDUP_REMOVED lines=13> */
[----:B-1----:R-:W-:Y:S01]  /*6df0*/  FADD.FTZ R27, R123, R34 ;  /* 0x000000227b1b7221 */ /* 0x002fe20000010000 */
[----:B------:R-:W-:-:S06]  /*6e00*/  FFMA.FTZ R34, R67, R0, -R49 ;  /* 0x0000000043227223 */ /* 0x000fcc0000010831 */
        /* <DEDUP_REMOVED lines=15> */
[----:B---3--:R-:W-:Y:S01]  /*6f00*/  FADD.FTZ R27, R41, R36 ;  /* 0x00000024291b7221 */ /* 0x008fe20000010000 */
[----:B------:R-:W-:-:S06]  /*6f10*/  FFMA.FTZ R36, R71, R0, -R49 ;  /* 0x0000000047247223 */ /* 0x000fcc0000010831 */
[----:B------:R-:W3:Y:S01]  /*6f20*/  MUFU.EX2 R143, R143 ;  /* 0x0000008f008f7308 */ /* 0x000ee20000000800 */
[----:B-1----:R-:W-:-:S07]  /*6f30*/  FADD.FTZ R4, R20, R3 ;  /* 0x0000000314047221 */ /* 0x002fce0000010000 */
[----:B------:R-:W1:Y:S01]  /*6f40*/  MUFU.EX2 R37, R37 ;  /* 0x0000002500257308 */ /* 0x000e620000000800 */
[----:B0-----:R-:W-:Y:S01]  /*6f50*/  FADD.FTZ R38, R142, R27 ;  /* 0x0000001b8e267221 */ /* 0x001fe20000010000 */
[----:B------:R-:W-:-:S06]  /*6f60*/  FFMA.FTZ R27, R74, R0, -R49 ;  /* 0x000000004a1b7223 */ /* 0x000fcc0000010831 */
        /* <DEDUP_REMOVED lines=48> */
[-CC-:B------:R-:W-:Y:S01]  /*7270*/  FFMA.FTZ R42, R83, R0.reuse, -R49.reuse ;  /* 0x00000000532a7223 */ /* 0x180fe20000010831 */
[----:B------:R-:W-:-:S05]  /*7280*/  FFMA.FTZ R49, R87, R0, -R49 ;  /* 0x0000000057317223 */ /* 0x000fca0000010831 */
        /* <DEDUP_REMOVED lines=38> */
[----:B0-----:R-:W-:-:S03]  /*74f0*/  FADD.FTZ R4, R45, R4 ;  /* 0x000000042d047221 */ /* 0x001fc60000010000 */
[----:B---3--:R-:W-:Y:S01]  /*7500*/  FADD.FTZ R3, R49, R3 ;  /* 0x0000000331037221 */ /* 0x008fe20000010000 */
[----:B------:R-:W-:Y:S06]  /*7510*/  @!P0 BRA `(.L_x_14982) ;  /* 0x0000000000048947 */ /* 0x000fec0003800000 */
[----:B------:R-:W-:Y:S01]  /*7520*/  BPT.TRAP 0x1 ;  /* 0x000000040000795c */ /* 0x000fe20000300000 */
.L_x_14982:
        /* <DEDUP_REMOVED lines=77> */
.L_x_14972:
[----:B------:R-:W-:Y:S06]  /*7a00*/  BAR.ARV 0x8, 0x200 ;  /* 0x0208000000007b1d */ /* 0x000fec0000002000 */
[----:B------:R-:W-:Y:S05]  /*7a10*/  @!P0 BRA `(.L_x_14984) ;  /* 0x0000000000048947 */ /* 0x000fea0003800000 */
[----:B------:R-:W-:Y:S01]  /*7a20*/  BPT.TRAP 0x1 ;  /* 0x000000040000795c */ /* 0x000fe20000300000 */
.L_x_14984:
[----:B------:R-:W-:Y:S01]  /*7a30*/  ULEA UR7, UR4, UR42, 0x3 ;  /* 0x0000002a04077291 */ /* 0x000fe2000f8e183f */
[----:B------:R-:W-:-:S05]  /*7a40*/  IMAD.U32 R5, RZ, RZ, UR5 ;  /* 0x00000005ff057e24 */ /* 0x000fca000f8e00ff */
[----:B------:R-:W-:-:S04]  /*7a50*/  SHF.L.U32 R5, R5, 0x1f, RZ ;  /* 0x0000001f05057819 */ /* 0x000fc800000006ff */
[----:B------:R0:W1:Y:S01]  /*7a60*/  SYNCS.PHASECHK.TRANS64.TRYWAIT P1, [UR7+0x16850], R5 ;  /* 0x01685005ff0075a7 */ /* 0x0000620008020147 */
[----:B------:R-:W-:Y:S05]  /*7a70*/  @!P0 BRA `(.L_x_14985) ;  /* 0x0000000000048947 */ /* 0x000fea0003800000 */
[----:B------:R-:W-:Y:S01]  /*7a80*/  BPT.TRAP 0x1 ;  /* 0x000000040000795c */ /* 0x000fe20000300000 */
.L_x_14985:
[----:B-1----:R-:W-:Y:S05]  /*7a90*/  @P1 BRA `(.L_x_14986) ;  /* 0x0000000000081947 */ /* 0x002fea0003800000 */
[----:B------:R-:W1:Y:S02]  /*7aa0*/  SYNCS.PHASECHK.TRANS64.TRYWAIT P1, [UR7+0x16850], R5 ;  /* 0x01685005ff0075a7 */ /* 0x000e640008020147 */
[----:B-1----:R-:W-:Y:S05]  /*7ab0*/  @!P1 BRA `(.L_x_14987) ;  /* 0x00000058003c9947 */ /* 0x002fea0003800000 */
.L_x_14986:
[----:B------:R-:W-:Y:S01]  /*7ac0*/  UIADD3 UR42, UR42, 0x400, URZ ;  /* 0x000004002a2a7890 */ /* 0x000fe2000fffe03f */
[----:B------:R-:W-:Y:S01]  /*7ad0*/  WARPGROUP.ARRIVE ;  /* 0x00000000000079c5 */ /* 0x000fe20000000000 */
[----:B------:R-:W-:Y:S01]  /*7ae0*/  UMOV UR11, 0x40000040 ;  /* 0x40000040000b7882 */ /* 0x000fe20000000000 */
[----:B01----:R-:W0:Y:S01]  /*7af0*/  SHFL.BFLY PT, R5, R4, 0x2, 0x1f ;  /* 0x0c401f0004057f89 */ /* 0x003e2200000e0000 */
[----:B------:R-:W-:-:S03]  /*7b00*/  USHF.R.U32.HI UR42, URZ, 0x4, UR42 ;  /* 0x000000043f2a7899 */ /* 0x000fc6000801162a */
[----:B------:R-:W1:Y:S01]  /*7b10*/  SHFL.BFLY PT, R6, R3, 0x2, 0x1f ;  /* 0x0c401f0003067f89 */ /* 0x000e6200000e0000 */
[----:B------:R-:W-:-:S04]  /*7b20*/  ULOP3.LUT UR42, UR42, 0x3fff, URZ, 0xc0, !UPT ;  /* 0x00003fff2a2a7892 */ /* 0x000fc8000f8ec03f */
[----:B------:R-:W-:-:S04]  /*7b30*/  ULEA UR4, UR4, UR42, 0xa ;  /* 0x0000002a04047291 */ /* 0x000fc8000f8e503f */
[----:B------:R-:W-:-:S03]  /*7b40*/  UIADD3 UR6, UR4, 0x80, URZ ;  /* 0x0000008004067890 */ /* 0x000fc6000fffe03f */
[----:B------:R-:W-:Y:S02]  /*7b50*/  UMOV UR10, UR4 ;  /* 0x00000004000a7c82 */ /* 0x000fe40008000000 */
[----:B------:R-:W-:Y:S01]  /*7b60*/  HGMMA.64x64x16.F32.BF16 R88, R148, gdesc[UR8].tnspB, R88, gsb0 ;  /* 0x40e0000894587df0 */ /* 0x000fe20008001858 */
[----:B------:R-:W-:Y:S01]  /*7b70*/  UMOV UR11, 0x40000040 ;  /* 0x40000040000b7882 */ /* 0x000fe20000000000 */
[----:B------:R-:W-:Y:S01]  /*7b80*/  UMOV UR10, UR6 ;  /* 0x00000006000a7c82 */ /* 0x000fe20008000000 */
[----:B------:R-:W-:Y:S01]  /*7b90*/  UIADD3 UR6, UR4, 0x100, URZ ;  /* 0x0000010004067890 */ /* 0x000fe2000fffe03f */
[----:B0-----:R-:W-:Y:S01]  /*7ba0*/  FADD.FTZ R5, R5, R4 ;  /* 0x0000000405057221 */ /* 0x001fe20000010000 */
[----:B------:R-:W-:Y:S02]  /*7bb0*/  IMAD.MOV.U32 R4, RZ, RZ, -0x800000 ;  /* 0xff800000ff047424 */ /* 0x000fe400078e00ff */
[----:B-1----:R-:W-:Y:S01]  /*7bc0*/  FADD.FTZ R7, R6, R3 ;  /* 0x0000000306077221 */ /* 0x002fe20000010000 */
[----:B------:R-:W-:Y:S01]  /*7bd0*/  IMAD.MOV.U32 R3, RZ, RZ, -0x800000 ;  /* 0xff800000ff037424 */ /* 0x000fe200078e00ff */
        /* <DEDUP_REMOVED lines=10> */
[----:B--2---:R-:W1:Y:S08]  /*7c80*/  @P2 MUFU.LG2 R9, R12 ;  /* 0x0000000c00092308 */ /* 0x004e700000000c00 */
        /* <DEDUP_REMOVED lines=47> */
.L_x_14988:
        /* <DEDUP_REMOVED lines=36> */
.L_x_14952:
        /* <DEDUP_REMOVED lines=17> */
[----:B------:R-:W-:Y:S01]  /*82d0*/  IADD3 R23, R22, -R7, RZ ;  /* 0x8000000716177210 */ /* 0x000fe20007ffe0ff */
[----:B------:R-:W3:Y:S01]  /*82e0*/  LDC.64 R10, c[0x0][0xbd8] ;  /* 0x0002f600ff0a7b82 */ /* 0x000ee20000000a00 */
[----:B------:R-:W-:Y:S01]  /*82f0*/  LOP3.LUT R9, R5, 0xfffffffc, RZ, 0xc0, !PT ;  /* 0xfffffffc05097812 */ /* 0x000fe200078ec0ff */
[----:B------:R-:W-:Y:S01]  /*8300*/  IMAD.HI R2, R0, 0x55555556, RZ ;  /* 0x5555555600027827 */ /* 0x000fe200078e02ff */
[----:B------:R-:W-:Y:S01]  /*8310*/  SHF.R.S32.HI R6, RZ, 0x1f, R23 ;  /* 0x0000001fff067819 */ /* 0x000fe20000011417 */
[----:B------:R-:W-:Y:S02]  /*8320*/  UIADD3 UR6, UR5, UR6, URZ ;  /* 0x0000000605067290 */ /* 0x000fe4000fffe03f */
[----:B------:R-:W-:Y:S01]  /*8330*/  IMAD.IADD R22, R22, 0x1, -R9 ;  /* 0x0000000116167824 */ /* 0x000fe200078e0a09 */
[----:B------:R-:W-:Y:S01]  /*8340*/  LEA.HI R24, R6, R23, RZ, 0x2 ;  /* 0x0000001706187211 */ /* 0x000fe200078f10ff */
[----:B------:R-:W4:Y:S01]  /*8350*/  S2UR UR11, SR_CTAID.Y ;  /* 0x00000000000b79c3 */ /* 0x000f220000002600 */
[----:B0-----:R-:W-:Y:S01]  /*8360*/  ISETP.NE.AND P0, PT, R17, 0x1, PT ;  /* 0x000000011100780c */ /* 0x001fe20003f05270 */
[----:B------:R-:W-:Y:S01]  /*8370*/  ULDC.64 UR8, c[0x0][0xb38] ;  /* 0x0002ce0000087ab9 */ /* 0x000fe20000000a00 */
[--C-:B------:R-:W-:Y:S01]  /*8380*/  SHF.R.S32.HI R7, RZ, 0x2, R24.reuse ;  /* 0x00000002ff077819 */ /* 0x100fe20000011418 */
[----:B------:R-:W-:Y:S01]  /*8390*/  UIMAD UR7, UR7, UR8, URZ ;  /* 0x00000008070772a4 */ /* 0x000fe2000f8e023f */
[----:B------:R-:W-:-:S02]  /*83a0*/  SHF.R.S32.HI R8, RZ, 0x1f, R24 ;  /* 0x0000001fff087819 */ /* 0x000fc40000011418 */
[----:B------:R-:W-:Y:S01]  /*83b0*/  LEA.HI R5, R2, R2, RZ, 0x1 ;  /* 0x0000000202057211 */ /* 0x000fe200078f08ff */
[----:B------:R-:W4:Y:S01]  /*83c0*/  LDC R21, c[0x0][0xc50] ;  /* 0x00031400ff157b82 */ /* 0x000f220000000800 */
[----:B------:R-:W-:Y:S01]  /*83d0*/  LEA.HI R8, R8, R7, RZ, 0x3 ;  /* 0x0000000708087211 */ /* 0x000fe200078f18ff */
[----:B--2---:R-:W-:Y:S01]  /*83e0*/  USHF.R.S32.HI UR10, URZ, 0x1f, UR12 ;  /* 0x0000001f3f0a7899 */ /* 0x004fe2000801140c */
[----:B------:R-:W-:Y:S01]  /*83f0*/  LEA.HI R6, R6, R23, RZ, 0x5 ;  /* 0x0000001706067211 */ /* 0x000fe200078f28ff */
[----:B------:R-:W-:Y:S01]  /*8400*/  IMAD R9, R5, -0x3, R0 ;  /* 0xfffffffd05097824 */ /* 0x000fe200078e0200 */
[----:B------:R-:W-:Y:S02]  /*8410*/  LOP3.LUT R8, R8, 0xfffffff8, RZ, 0xc0, !PT ;  /* 0xfffffff808087812 */ /* 0x000fe400078ec0ff */
[----:B------:R-:W-:Y:S01]  /*8420*/  SHF.R.S32.HI R5, RZ, 0x5, R6 ;  /* 0x00000005ff057819 */ /* 0x000fe20000011406 */
[----:B------:R-:W0:Y:S01]  /*8430*/  LDC.64 R14, c[0x0][0xb40] ;  /* 0x0002d000ff0e7b82 */ /* 0x000e220000000a00 */
[----:B------:R-:W-:Y:S01]  /*8440*/  LEA.HI R2, R22, R22, RZ, 0x1 ;  /* 0x0000001616027211 */ /* 0x000fe200078f08ff */
[----:B------:R-:W-:Y:S01]  /*8450*/  IMAD.IADD R0, R7, 0x1, -R8 ;  /* 0x0000000107007824 */ /* 0x000fe200078e0a08 */
[----:B------:R-:W-:Y:S01]  /*8460*/  LOP3.LUT R24, R24, 0x7ffffffc, RZ, 0xc0, !PT ;  /* 0x7ffffffc18187812 */ /* 0x000fe200078ec0ff */
[----:B------:R-:W-:Y:S01]  /*8470*/  IMAD.U32 R6, RZ, RZ, UR4 ;  /* 0x00000004ff067e24 */ /* 0x000fe2000f8e00ff */
[----:B------:R-:W-:Y:S01]  /*8480*/  LOP3.LUT R7, R2, 0x1ffffffe, RZ, 0xc0, !PT ;  /* 0x1ffffffe02077812 */ /* 0x000fe200078ec0ff */
[----:B------:R-:W-:-:S02]  /*8490*/  IMAD R0, R5, 0x10, R0 ;  /* 0x0000001005007824 */ /* 0x000fc400078e0200 */
[----:B------:R-:W2:Y:S01]  /*84a0*/  @P0 LDC R5, c[0x0][0xbec] ;  /* 0x0002fb00ff050b82 */ /* 0x000ea20000000800 */
[----:B---3--:R-:W-:Y:S02]  /*84b0*/  IMAD R8, R10, UR10, RZ ;  /* 0x0000000a0a087c24 */ /* 0x008fe4000f8e02ff */
[----:B------:R-:W-:Y:S02]  /*84c0*/  IMAD.IADD R25, R22, 0x1, -R7 ;  /* 0x0000000116197824 */ /* 0x000fe400078e0a07 */
[----:B------:R-:W-:Y:S02]  /*84d0*/  IMAD R0, R9, 0x40, R0 ;  /* 0x0000004009007824 */ /* 0x000fe400078e0200 */
[----:B------:R-:W-:Y:S01]  /*84e0*/  IMAD.U32 R7, RZ, RZ, UR5 ;  /* 0x00000005ff077e24 */ /* 0x000fe2000f8e00ff */
[----:B------:R-:W3:Y:S01]  /*84f0*/  @P0 LDC R13, c[0x0][0xbf0] ;  /* 0x0002fc00ff0d0b82 */ /* 0x000ee20000000800 */
[----:B------:R-:W-:Y:S01]  /*8500*/  IMAD.U32 R7, RZ, RZ, UR6 ;  /* 0x00000006ff077e24 */ /* 0x000fe2000f8e00ff */
[----:B------:R-:W-:Y:S01]  /*8510*/  UIMAD.WIDE.U32 UR4, UR36, UR8, URZ ;  /* 0x00000008240472a5 */ /* 0x000fe2000f8e003f */
[----:B------:R-:W-:Y:S01]  /*8520*/  IMAD R2, R25, 0x8, R0 ;  /* 0x0000000819027824 */ /* 0x000fe200078e0200 */
[----:B------:R-:W-:Y:S01]  /*8530*/  UIMAD UR6, UR36, UR9, UR7 ;  /* 0x00000009240672a4 */ /* 0x000fe2000f8e0207 */
[----:B------:R-:W-:-:S02]  /*8540*/  IMAD.WIDE.U32 R6, R10, UR12, R6 ;  /* 0x0000000c0a067c25 */ /* 0x000fc4000f8e0006 */
[----:B------:R-:W-:Y:S01]  /*8550*/  ULDC.64 UR8, c[0x0][0xb28] ;  /* 0x0002ca0000087ab9 */ /* 0x000fe20000000a00 */
[----:B------:R-:W5:Y:S01]  /*8560*/  @P0 LDC R27, c[0x0][0xbec] ;  /* 0x0002fb00ff1b0b82 */ /* 0x000f620000000800 */
[----:B-1----:R-:W-:Y:S01]  /*8570*/  IMAD R2, R19, 0xc0, R2 ;  /* 0x000000c013027824 */ /* 0x002fe200078e0202 */
[----:B------:R-:W-:Y:S01]  /*8580*/  UIADD3 UR6, UR5, UR6, URZ ;  /* 0x0000000605067290 */ /* 0x000fe2000fffe03f */
[----:B------:R-:W-:Y:S01]  /*8590*/  IMAD R11, R11, UR12, R8 ;  /* 0x0000000c0b0b7c24 */ /* 0x000fe2000f8e0208 */
[----:B------:R-:W-:Y:S01]  /*85a0*/  MOV R8, UR4 ;  /* 0x0000000400087c02 */ /* 0x000fe20008000f00 */
[----:B------:R-:W-:Y:S01]  /*85b0*/  IMAD.U32 R9, RZ, RZ, UR5 ;  /* 0x00000005ff097e24 */ /* 0x000fe2000f8e00ff */
[----:B------:R-:W-:Y:S01]  /*85c0*/  ULDC.64 UR4, c[0x0][0xbe0] ;  /* 0x0002f80000047ab9 */ /* 0x000fe20000000a00 */
[----:B0-----:R-:W-:Y:S01]  /*85d0*/  IMAD R12, R14, UR10, RZ ;  /* 0x0000000a0e0c7c24 */ /* 0x001fe2000f8e02ff */
[----:B------:R-:W0:Y:S01]  /*85e0*/  @P0 LDC R18, c[0x0][0xbf0] ;  /* 0x0002fc00ff120b82 */ /* 0x000e220000000800 */
[----:B--2---:R-:W-:-:S04]  /*85f0*/  @P0 IMAD.HI.U32 R10, R2, R5, RZ ;  /* 0x00000005020a0227 */ /* 0x004fc800078e00ff */
[----:B----4-:R-:W-:Y:S02]  /*8600*/  IMAD R21, R21, R16, UR11 ;  /* 0x0000000b15157e24 */ /* 0x010fe4000f8e0210 */
[----:B------:R-:W-:Y:S01]  /*8610*/  IMAD.U32 R9, RZ, RZ, UR6 ;  /* 0x00000006ff097e24 */ /* 0x000fe2000f8e00ff */
[----:B------:R-:W-:Y:S01]  /*8620*/  ULDC.64 UR6, c[0x0][0xb48] ;  /* 0x0002d20000067ab9 */ /* 0x000fe20000000a00 */
        /* <DEDUP_REMOVED lines=11> */
[----:B0-----:R-:W-:Y:S01]  /*86e0*/  @P0 SHF.R.U32.HI R11, RZ, R18, R27 ;  /* 0x00000012ff0b0219 */ /* 0x001fe2000001161b */
[----:B------:R-:W-:Y:S01]  /*86f0*/  IMAD R10, R12, UR4, RZ ;  /* 0x000000040c0a7c24 */ /* 0x000fe2000f8e02ff */
[----:B------:R-:W-:Y:S01]  /*8700*/  BAR.SYNC.DEFER_BLOCKING 0x1, 0x180 ;  /* 0x0046000000007b1d */ /* 0x000fe20000010000 */
[C---:B------:R-:W-:Y:S01]  /*8710*/  IMAD R15, R21.reuse, UR7, R13 ;  /* 0x00000007150f7c24 */ /* 0x040fe2000f8e020d */
[--C-:B------:R-:W-:Y:S01]  /*8720*/  SHF.R.S32.HI R13, RZ, 0x1f, R5.reuse ;  /* 0x0000001fff0d7819 */ /* 0x100fe20000011405 */
[----:B------:R-:W-:Y:S01]  /*8730*/  IMAD R12, R21, UR5, R10 ;  /* 0x00000005150c7c24 */ /* 0x000fe2000f8e020a */
[----:B------:R-:W-:Y:S01]  /*8740*/  IADD3 R6, P0, R5, R6, RZ ;  /* 0x0000000605067210 */ /* 0x000fe20007f1e0ff */
[----:B------:R-:W-:Y:S01]  /*8750*/  IMAD.MOV R5, RZ, RZ, -R5 ;  /* 0x000000ffff057224 */ /* 0x000fe200078e0a05 */
        /* <DEDUP_REMOVED lines=9> */
[----:B------:R-:W-:Y:S01]  /*87f0*/  IMAD R10, R10, UR4, RZ ;  /* 0x000000040a0a7c24 */ /* 0x000fe2000f8e02ff */
[----:B------:R-:W-:Y:S01]  /*8800*/  IADD3 R9, R9, R15, RZ ;  /* 0x0000000f09097210 */ /* 0x000fe20007ffe0ff */
[----:B------:R-:W-:-:S04]  /*8810*/  IMAD.WIDE.U32 R6, R5, UR6, R6 ;  /* 0x0000000605067c25 */ /* 0x000fc8000f8e0006 */
[C---:B------:R-:W-:Y:S01]  /*8820*/  IMAD R15, R11.reuse, UR5, R10 ;  /* 0x000000050b0f7c24 */ /* 0x040fe2000f8e020a */
[----:B------:R-:W0:Y:S01]  /*8830*/  S2UR UR5, SR_CgaCtaId ;  /* 0x00000000000579c3 */ /* 0x000e220000008800 */
[----:B------:R-:W-:Y:S01]  /*8840*/  SHF.R.S32.HI R10, RZ, 0x1f, R13 ;  /* 0x0000001fff0a7819 */ /* 0x000fe2000001140d */
[----:B------:R-:W-:Y:S02]  /*8850*/  IMAD R2, R2, UR6, RZ ;  /* 0x0000000602027c24 */ /* 0x000fe4000f8e02ff */
[----:B------:R-:W-:Y:S01]  /*8860*/  IMAD.WIDE.U32 R8, R11, UR4, R8 ;  /* 0x000000040b087c25 */ /* 0x000fe2000f8e0008 */
[----:B------:R-:W-:-:S03]  /*8870*/  UMOV UR4, 0x400 ;  /* 0x0000040000047882 */ /* 0x000fc60000000000 */
[----:B------:R-:W-:Y:S01]  /*8880*/  IMAD R11, R5, UR7, R2 ;  /* 0x00000007050b7c24 */ /* 0x000fe2000f8e0202 */
[----:B------:R-:W-:Y:S01]  /*8890*/  ULDC.64 UR6, c[0x0][0xba8] ;  /* 0x0002ea0000067ab9 */ /* 0x000fe20000000a00 */
        /* <DEDUP_REMOVED lines=8> */
[----:B------:R-:W-:-:S02]  /*8920*/  LEA.HI.X R10, R6, UR7, R7, 0x2, P0 ;  /* 0x00000007060a7c11 */ /* 0x000fc400080f1407 */
[----:B------:R-:W-:Y:S01]  /*8930*/  IMAD.IADD R5, R9, 0x1, R5 ;  /* 0x0000000109057824 */ /* 0x000fe200078e0205 */
[C---:B------:R-:W-:Y:S01]  /*8940*/  LEA R18, P1, R8.reuse, UR8, 0x2 ;  /* 0x0000000808127c11 */ /* 0x040fe2000f8210ff */
[----:B------:R-:W-:Y:S01]  /*8950*/  SHFL.IDX PT, R6, R2, RZ, 0x1c1f ;  /* 0x001c1fff02067589 */ /* 0x000fe200000e0000 */
[----:B------:R-:W-:Y:S01]  /*8960*/  IMAD R0, R19, 0xc0, R0 ;  /* 0x000000c013007824 */ /* 0x000fe200078e0200 */
[----:B0-----:R-:W-:Y:S01]  /*8970*/  ULEA UR4, UR5, UR4, 0x18 ;  /* 0x0000000405047291 */ /* 0x001fe2000f8ec03f */
[----:B------:R-:W-:Y:S01]  /*8980*/  LEA.HI.X R20, R8, UR9, R5, 0x2, P1 ;  /* 0x0000000908147c11 */ /* 0x000fe200088f1405 */
[----:B------:R-:W0:Y:S01]  /*8990*/  SHFL.IDX PT, R7, R10, RZ, 0x1c1f ;  /* 0x001c1fff0a077589 */ /* 0x000e2200000e0000 */
[----:B------:R-:W-:Y:S01]  /*89a0*/  IMAD R17, R17, UR6, RZ ;  /* 0x0000000611117c24 */ /* 0x000fe2000f8e02ff */
[C---:B------:R-:W-:Y:S01]  /*89b0*/  LOP3.LUT P0, RZ, R23.reuse, 0x3, RZ, 0xc0, !PT ;  /* 0x0000000317ff7812 */ /* 0x040fe2000780c0ff */
[C---:B------:R-:W-:Y:S01]  /*89c0*/  VIADD R16, R0.reuse, 0x8 ;  /* 0x0000000800107836 */ /* 0x040fe20000000000 */
[----:B------:R-:W-:Y:S01]  /*89d0*/  SHFL.IDX PT, R8, R2, 0x1, 0x1c1f ;  /* 0x003c1f0002087f89 */ /* 0x000fe200000e0000 */
[----:B------:R-:W-:Y:S01]  /*89e0*/  UIADD3 UR4, UR4, 0x16820, URZ ;  /* 0x0001682004047890 */ /* 0x000fe2000fffe03f */
[-C--:B------:R-:W-:Y:S01]  /*89f0*/  ISETP.GE.OR P1, PT, R0, R17.reuse, P0 ;  /* 0x000000110000720c */ /* 0x080fe20000726670 */
[----:B------:R-:W-:Y:S01]  /*8a00*/  IMAD.IADD R19, R23, 0x1, -R24 ;  /* 0x0000000117137824 */ /* 0x000fe200078e0a18 */
[----:B------:R-:W1:Y:S01]  /*8a10*/  SHFL.IDX PT, R9, R10, 0x1, 0x1c1f ;  /* 0x003c1f000a097f89 */ /* 0x000e6200000e0000 */
[-C--:B------:R-:W-:Y:S01]  /*8a20*/  ISETP.GE.OR P0, PT, R16, R17.reuse, P0 ;  /* 0x000000111000720c */ /* 0x080fe20000706670 */
[----:B------:R-:W-:Y:S01]  /*8a30*/  UPRMT UR4, URZ, 0x654, UR4 ;  /* 0x000006543f047896 */ /* 0x000fe20008000004 */
[----:B------:R-:W-:Y:S01]  /*8a40*/  ISETP.GE.AND P2, PT, R0, R17, PT ;  /* 0x000000110000720c */ /* 0x000fe20003f46270 */
[----:B------:R2:W3:Y:S01]  /*8a50*/  SHFL.IDX PT, R14, R18, RZ, 0x1c1f ;  /* 0x001c1fff120e7589 */ /* 0x0004e200000e0000 */
[----:B------:R-:W-:-:S03]  /*8a60*/  IMAD.SHL.U32 R19, R19, 0x2, RZ ;  /* 0x0000000213137824 */ /* 0x000fc600078e00ff */
[----:B------:R2:W4:Y:S03]  /*8a70*/  SHFL.IDX PT, R15, R20, RZ, 0x1c1f ;  /* 0x001c1fff140f7589 */ /* 0x00052600000e0000 */
[----:B------:R-:W-:Y:S01]  /*8a80*/  SYNCS.ARRIVE.TRANS64.RED.A1T0 RZ, [UR4], RZ ;  /* 0x000000ffffff79a7 */ /* 0x000fe20008100404 */
[----:B0-----:R2:W-:Y:S04]  /*8a90*/  @!P1 ST.E desc[UR38][R6.64], R4 ;  /* 0x0000000406009985 */ /* 0x0015e8000c101926 */
[----:B-1----:R2:W-:Y:S01]  /*8aa0*/  @!P0 ST.E desc[UR38][R8.64], R3 ;  /* 0x0000000308008985 */ /* 0x0025e2000c101926 */
[----:B------:R-:W-:Y:S05]  /*8ab0*/  @P2 BRA `(.L_x_14991) ;  /* 0x0000000000b82947 */ /* 0x000fea0003800000 */
[----:B------:R-:W-:Y:S01]  /*8ac0*/  ULDC UR4, c[0x0][0xac8] ;  /* 0x0002b20000047ab9 */ /* 0x000fe20000000800 */
[C---:B------:R-:W-:Y:S01]  /*8ad0*/  VIADD R0, R19.reuse, 0x8 ;  /* 0x0000000813007836 */ /* 0x040fe20000000000 */
[C---:B------:R-:W-:Y:S01]  /*8ae0*/  ISETP.GE.AND P0, PT, R19.reuse, UR4, PT ;  /* 0x0000000413007c0c */ /* 0x040fe2000bf06270 */
[C---:B--2---:R-:W-:Y:S01]  /*8af0*/  VIADD R4, R19.reuse, 0x10 ;  /* 0x0000001013047836 */ /* 0x044fe20000000000 */
[C---:B------:R-:W-:Y:S01]  /*8b00*/  IADD3 R6, R19.reuse, 0x20, RZ ;  /* 0x0000002013067810 */ /* 0x040fe20007ffe0ff */
[C---:B------:R-:W-:Y:S02]  /*8b10*/  VIADD R5, R19.reuse, 0x18 ;  /* 0x0000001813057836 */ /* 0x040fe40000000000 */
[C---:B------:R-:W-:Y:S01]  /*8b20*/  VIADD R7, R19.reuse, 0x28 ;  /* 0x0000002813077836 */ /* 0x040fe20000000000 */
[----:B------:R-:W-:Y:S01]  /*8b30*/  ISETP.GE.AND P1, PT, R4, UR4, PT ;  /* 0x0000000404007c0c */ /* 0x000fe2000bf26270 */
[----:B------:R-:W-:Y:S01]  /*8b40*/  VIADD R9, R19, 0x30 ;  /* 0x0000003013097836 */ /* 0x000fe20000000000 */
[----:B------:R-:W-:Y:S01]  /*8b50*/  ISETP.GE.AND P2, PT, R5, UR4, PT ;  /* 0x0000000405007c0c */ /* 0x000fe2000bf46270 */
[----:B------:R-:W-:Y:S01]  /*8b60*/  VIADD R11, R19, 0x38 ;  /* 0x00000038130b7836 */ /* 0x000fe20000000000 */
[----:B------:R-:W-:-:S02]  /*8b70*/  ISETP.GE.AND P3, PT, R6, UR4, PT ;  /* 0x0000000406007c0c */ /* 0x000fc4000bf66270 */
[----:B------:R-:W-:Y:S01]  /*8b80*/  ISETP.GE.AND P4, PT, R7, UR4, PT ;  /* 0x0000000407007c0c */ /* 0x000fe2000bf86270 */
[----:B---34-:R-:W-:Y:S01]  /*8b90*/  @!P0 IMAD.WIDE R2, R19, 0x4, R14 ;  /* 0x0000000413028825 */ /* 0x018fe200078e020e */
[----:B------:R-:W-:Y:S02]  /*8ba0*/  ISETP.GE.AND P5, PT, R9, UR4, PT ;  /* 0x0000000409007c0c */ /* 0x000fe4000bfa6270 */
[----:B------:R-:W-:Y:S02]  /*8bb0*/  ISETP.GE.AND P6, PT, R11, UR4, PT ;  /* 0x000000040b007c0c */ /* 0x000fe4000bfc6270 */
[----:B------:R0:W-:Y:S01]  /*8bc0*/  @!P0 ST.E.64 desc[UR38][R2.64], R88 ;  /* 0x0000005802008985 */ /* 0x0001e2000c101b26 */
[----:B------:R-:W-:Y:S02]  /*8bd0*/  ISETP.GE.AND P0, PT, R0, UR4, PT ;  /* 0x0000000400007c0c */ /* 0x000fe4000bf06270 */
[----:B------:R-:W-:Y:S02]  /*8be0*/  @!P1 LEA.HI R4, R4, R4, RZ, 0x1 ;  /* 0x0000000404049211 */ /* 0x000fe400078f08ff */
[----:B------:R-:W-:-:S02]  /*8bf0*/  @!P3 LEA.HI R6, R6, R6, RZ, 0x1 ;  /* 0x000000060606b211 */ /* 0x000fc400078f08ff */
[----:B------:R-:W-:Y:S02]  /*8c00*/  @!P4 LEA.HI R8, R7, R7, RZ, 0x1 ;  /* 0x000000070708c211 */ /* 0x000fe400078f08ff */
[----:B------:R-:W-:Y:S02]  /*8c10*/  @!P5 LEA.HI R10, R9, R9, RZ, 0x1 ;  /* 0x00000009090ad211 */ /* 0x000fe400078f08ff */
[----:B------:R-:W-:Y:S02]  /*8c20*/  @!P6 LEA.HI R12, R11, R11, RZ, 0x1 ;  /* 0x0000000b0b0ce211 */ /* 0x000fe400078f08ff */
[----:B------:R-:W-:Y:S02]  /*8c30*/  @!P3 LOP3.LUT R9, R6, 0xfffffffe, RZ, 0xc0, !PT ;  /* 0xfffffffe0609b812 */ /* 0x000fe400078ec0ff */
[----:B------:R-:W-:Y:S02]  /*8c40*/  @!P0 LEA.HI R0, R0, R0, RZ, 0x1 ;  /* 0x0000000000008211 */ /* 0x000fe400078f08ff */
[----:B0-----:R-:W-:-:S02]  /*8c50*/  @!P2 LEA.HI R2, R5, R5, RZ, 0x1 ;  /* 0x000000050502a211 */ /* 0x001fc400078f08ff */
[----:B------:R-:W-:Y:S02]  /*8c60*/  @!P0 LOP3.LUT R3, R0, 0xfffffffe, RZ, 0xc0, !PT ;  /* 0xfffffffe00038812 */ /* 0x000fe400078ec0ff */
[----:B------:R-:W-:Y:S02]  /*8c70*/  @!P1 LOP3.LUT R5, R4, 0xfffffffe, RZ, 0xc0, !PT ;  /* 0xfffffffe04059812 */ /* 0x000fe400078ec0ff */
[----:B------:R-:W-:Y:S01]  /*8c80*/  @!P2 LOP3.LUT R7, R2, 0xfffffffe, RZ, 0xc0, !PT ;  /* 0xfffffffe0207a812 */ /* 0x000fe200078ec0ff */
[--C-:B------:R-:W-:Y:S01]  /*8c90*/  @!P0 IMAD.WIDE R2, R3, 0x4, R14.reuse ;  /* 0x0000000403028825 */ /* 0x100fe200078e020e */
[----:B------:R-:W-:Y:S02]  /*8ca0*/  @!P4 LOP3.LUT R11, R8, 0xfffffffe, RZ, 0xc0, !PT ;  /* 0xfffffffe080bc812 */ /* 0x000fe400078ec0ff */
[----:B------:R-:W-:Y:S01]  /*8cb0*/  @!P5 LOP3.LUT R13, R10, 0xfffffffe, RZ, 0xc0, !PT ;  /* 0xfffffffe0a0dd812 */ /* 0x000fe200078ec0ff */
[--C-:B------:R-:W-:Y:S01]  /*8cc0*/  @!P1 IMAD.WIDE R4, R5, 0x4, R14.reuse ;  /* 0x0000000405049825 */ /* 0x100fe200078e020e */
[----:B------:R-:W-:Y:S01]  /*8cd0*/  @!P6 LOP3.LUT R21, R12, 0xfffffffe, RZ, 0xc0, !PT ;  /* 0xfffffffe0c15e812 */ /* 0x000fe200078ec0ff */
        /* <DEDUP_REMOVED lines=8> */
[----:B------:R0:W-:Y:S02]  /*8d60*/  @!P4 ST.E.64 desc[UR38][R10.64], R108 ;  /* 0x0000006c0a00c985 */ /* 0x0001e4000c101b26 */
[----:B------:R-:W-:Y:S02]  /*8d70*/  @!P6 IMAD.WIDE R14, R21, 0x4, R14 ;  /* 0x00000004150ee825 */ /* 0x000fe400078e020e */
[----:B------:R0:W-:Y:S04]  /*8d80*/  @!P5 ST.E.64 desc[UR38][R12.64], R112 ;  /* 0x000000700c00d985 */ /* 0x0001e8000c101b26 */
[----:B------:R0:W-:Y:S02]  /*8d90*/  @!P6 ST.E.64 desc[UR38][R14.64], R116 ;  /* 0x000000740e00e985 */ /* 0x0001e4000c101b26 */
.L_x_14991:
[----:B------:R-:W-:Y:S05]  /*8da0*/  BSYNC B0 ;  /* 0x0000000000007941 */ /* 0x000fea0003800000 */
.L_x_14990:
        /* <DEDUP_REMOVED lines=18> */
[C---:B01----:R-:W-:Y:S01]  /*8ed0*/  @!P0 IMAD.WIDE R2, R19.reuse, 0x4, R12 ;  /* 0x0000000413028825 */ /* 0x043fe200078e020c */
[----:B------:R-:W-:Y:S02]  /*8ee0*/  IADD3 R19, R19, 0x38, RZ ;  /* 0x0000003813137810 */ /* 0x000fe40007ffe0ff */
[----:B------:R-:W-:Y:S02]  /*8ef0*/  @!P1 LEA.HI R0, R0, R0, RZ, 0x1 ;  /* 0x0000000000009211 */ /* 0x000fe400078f08ff */
[----:B------:R-:W-:Y:S01]  /*8f00*/  @!P2 LEA.HI R6, R6, R6, RZ, 0x1 ;  /* 0x000000060606a211 */ /* 0x000fe200078f08ff */
[----:B------:R0:W-:Y:S01]  /*8f10*/  @!P0 ST.E.64 desc[UR38][R2.64], R90 ;  /* 0x0000005a02008985 */ /* 0x0001e2000c101b26 */
[----:B------:R-:W-:-:S02]  /*8f20*/  @!P1 LOP3.LUT R5, R0, 0xfffffffe, RZ, 0xc0, !PT ;  /* 0xfffffffe00059812 */ /* 0x000fc400078ec0ff */
[----:B------:R-:W-:Y:S02]  /*8f30*/  @!P3 LEA.HI R0, R7, R7, RZ, 0x1 ;  /* 0x000000070700b211 */ /* 0x000fe400078f08ff */
[----:B------:R-:W-:Y:S01]  /*8f40*/  @!P4 LEA.HI R8, R8, R8, RZ, 0x1 ;  /* 0x000000080808c211 */ /* 0x000fe200078f08ff */
[----:B------:R-:W-:Y:S01]  /*8f50*/  @!P1 IMAD.WIDE R4, R5, 0x4, R12 ;  /* 0x0000000405049825 */ /* 0x000fe200078e020c */
[----:B------:R-:W-:Y:S02]  /*8f60*/  @!P5 LEA.HI R10, R9, R9, RZ, 0x1 ;  /* 0x00000009090ad211 */ /* 0x000fe400078f08ff */
[----:B---3--:R-:W-:Y:S02]  /*8f70*/  @!P6 LEA.HI R14, R11, R11, RZ, 0x1 ;  /* 0x0000000b0b0ee211 */ /* 0x008fe400078f08ff */
[----:B------:R-:W-:Y:S01]  /*8f80*/  @!P2 LOP3.LUT R7, R6, 0xfffffffe, RZ, 0xc0, !PT ;  /* 0xfffffffe0607a812 */ /* 0x000fe200078ec0ff */
[----:B------:R1:W-:Y:S01]  /*8f90*/  @!P1 ST.E.64 desc[UR38][R4.64], R94 ;  /* 0x0000005e04009985 */ /* 0x0003e2000c101b26 */
[----:B------:R-:W-:-:S02]  /*8fa0*/  @!P3 LOP3.LUT R9, R0, 0xfffffffe, RZ, 0xc0, !PT ;  /* 0xfffffffe0009b812 */ /* 0x000fc400078ec0ff */
[----:B------:R-:W-:Y:S01]  /*8fb0*/  @!P4 LOP3.LUT R11, R8, 0xfffffffe, RZ, 0xc0, !PT ;  /* 0xfffffffe080bc812 */ /* 0x000fe200078ec0ff */
[--C-:B0-----:R-:W-:Y:S01]  /*8fc0*/  @!P2 IMAD.WIDE R2, R7, 0x4, R12.reuse ;  /* 0x000000040702a825 */ /* 0x101fe200078e020c */
[----:B----4-:R-:W-:Y:S02]  /*8fd0*/  @!P5 LOP3.LUT R15, R10, 0xfffffffe, RZ, 0xc0, !PT ;  /* 0xfffffffe0a0fd812 */ /* 0x010fe400078ec0ff */
        /* <DEDUP_REMOVED lines=17> */
.L_x_14989:
        /* <DEDUP_REMOVED lines=53> */
[----:B------:R-:W-:Y:S02]  /*9440*/  LEA R4, P0, R2, UR4, 0x2 ;  /* 0x0000000402047c11 */ /* 0x000fe4000f8010ff */
[----:B------:R-:W-:-:S04]  /*9450*/  IADD3 R3, R3, R5, RZ ;  /* 0x0000000503037210 */ /* 0x000fc80007ffe0ff */
[----:B------:R-:W-:Y:S01]  /*9460*/  LEA.HI.X R5, R2, UR5, R3, 0x2, P0 ;  /* 0x0000000502057c11 */ /* 0x000fe200080f1403 */
[----:B------:R-:W-:-:S05]  /*9470*/  IMAD.MOV.U32 R3, RZ, RZ, -0x800000 ;  /* 0xff800000ff037424 */ /* 0x000fca00078e00ff */
[----:B------:R0:W-:Y:S01]  /*9480*/  STG.E desc[UR38][R4.64], R3 ;  /* 0x0000000304007986 */ /* 0x0001e2000c101926 */
[----:B------:R-:W-:Y:S05]  /*9490*/  BRA `(.L_x_14950) ;  /* 0x0000003c002c7947 */ /* 0x000fea0003800000 */
.L_x_14948:
        /* <DEDUP_REMOVED lines=18> */
.L_x_14992:
[----:B------:R-:W-:Y:S01]  /*95c0*/  ULDC UR45, c[0x0][0xc50] ;  /* 0x00031400002d7ab9 */ /* 0x000fe20000000800 */
[----:B------:R-:W-:Y:S01]  /*95d0*/  UMOV UR42, UR6 ;  /* 0x00000006002a7c82 */ /* 0x000fe20008000000 */
[----:B------:R-:W-:-:S11]  /*95e0*/  UISETP.NE.AND UP0, UPT, UR45, 0x1, UPT ;  /* 0x000000012d00788c */ /* 0x000fd6000bf05270 */
[----:B------:R-:W-:Y:S01]  /*95f0*/  @UP0 ULDC UR4, c[0x0][0xc54] ;  /* 0x0003150000040ab9 */ /* 0x000fe20000000800 */
[----:B------:R-:W-:Y:S01]  /*9600*/  @UP0 ULDC UR7, c[0x0][0xc58] ;  /* 0x0003160000070ab9 */ /* 0x000fe20000000800 */
[----:B------:R-:W-:-:S04]  /*9610*/  UIMAD.WIDE.U32 UR4, UR6, UR4, URZ ;  /* 0x00000004060472a5 */ /* 0x000fc8000f8e003f */
[----:B------:R-:W-:-:S12]  /*9620*/  @UP0 USHF.R.U32.HI UR42, URZ, UR7, UR5 ;  /* 0x000000073f2a0299 */ /* 0x000fd80008011605 */
.L_x_14993:
        /* <DEDUP_REMOVED lines=81> */
.L_x_14995:
[----:B------:R-:W-:Y:S02]  /*9b40*/  UIMAD UR51, UR45, UR41, URZ ;  /* 0x000000292d3372a4 */ /* 0x000fe4000f8e023f */
[----:B------:R-:W-:Y:S02]  /*9b50*/  IMAD.U32 R3, RZ, RZ, UR41 ;  /* 0x00000029ff037e24 */ /* 0x000fe4000f8e00ff */
[----:B------:R-:W-:Y:S02]  /*9b60*/  IMAD.MOV.U32 R10, RZ, RZ, 0x1 ;  /* 0x00000001ff0a7424 */ /* 0x000fe400078e00ff */
[----:B------:R-:W-:-:S05]  /*9b70*/  IMAD.U32 R2, RZ, RZ, UR51 ;  /* 0x00000033ff027e24 */ /* 0x000fca000f8e00ff */
[----:B------:R-:W-:-:S04]  /*9b80*/  VIADDMNMX R2, R2, R3, UR11, PT ;  /* 0x0000000b02027e46 */ /* 0x000fc8000b800103 */
[----:B------:R-:W-:Y:S02]  /*9b90*/  R2UR UR52, R2 ;  /* 0x00000000023472ca */ /* 0x000fe400000e0000 */
[----:B------:R-:W-:-:S11]  /*9ba0*/  MOV R2, RZ ;  /* 0x000000ff00027202 */ /* 0x000fd60000000f00 */
        /* <DEDUP_REMOVED lines=14> */
[----:B------:R-:W-:Y:S01]  /*9c90*/  MOV R13, RZ ;  /* 0x000000ff000d7202 */ /* 0x000fe20000000f00 */
        /* <DEDUP_REMOVED lines=8> */
[----:B------:R-:W-:-:S07]  /*9d20*/  IMAD.MOV.U32 R12, RZ, RZ, 0x1 ;  /* 0x00000001ff0c7424 */ /* 0x000fce00078e00ff */
[----:B------:R-:W-:-:S07]  /*9d30*/  LEPC R20, `(.L_x_14996) ;  /* 0x000000001014794e */ /* 0x000fce0000000000 */
[----:B0----5:R-:W-:Y:S05]  /*9d40*/  CALL.ABS.NOINC R2 ;  /* 0x0000000002007343 */ /* 0x021fea0003c00000 */
.L_x_14996:
        /* <DEDUP_REMOVED lines=20> */
.L_x_14998:
[----:B------:R0:W1:Y:S01]  /*9e90*/  LDC.64 R2, c[0x4][R16] ;  /* 0x0100000010027b82 */ /* 0x0000620000000a00 */
[----:B------:R-:W-:Y:S01]  /*9ea0*/  ULDC.64 UR4, c[0x4][0x138] ;  /* 0x01004e0000047ab9 */ /* 0x000fe20000000a00 */
[----:B------:R-:W-:Y:S01]  /*9eb0*/  ULDC.64 UR6, c[0x4][0x140] ;  /* 0x0100500000067ab9 */ /* 0x000fe20000000a00 */
[----:B------:R-:W-:Y:S01]  /*9ec0*/  MOV R4, UR4 ;  /* 0x0000000400047c02 */ /* 0x000fe20008000f00 */
        /* <DEDUP_REMOVED lines=11> */
.L_x_14997:
        /* <DEDUP_REMOVED lines=8> */
[----:B------:R-:W-:Y:S01]  /*a000*/  MOV R0, UR52 ;  /* 0x0000003400007c02 */ /* 0x000fe20008000f00 */
[C---:B------:R-:W-:Y:S01]  /*a010*/  IMAD.SHL.U32 R23, R22.reuse, 0x10, RZ ;  /* 0x0000001016177824 */ /* 0x040fe200078e00ff */
[----:B------:R-:W-:Y:S01]  /*a020*/  LOP3.LUT R9, R22, 0x7f, RZ, 0xc0, !PT ;  /* 0x0000007f16097812 */ /* 0x000fe200078ec0ff */
[----:B------:R-:W-:Y:S01]  /*a030*/  IMAD.MOV.U32 R6, RZ, RZ, RZ ;  /* 0x000000ffff067224 */ /* 0x000fe200078e00ff */
[----:B-1----:R-:W-:Y:S01]  /*a040*/  ISETP.NE.AND P1, PT, R16, 0x1, PT ;  /* 0x000000011000780c */ /* 0x002fe20003f25270 */
[----:B------:R-:W-:Y:S01]  /*a050*/  VIADD R0, R0, 0xffffffff ;  /* 0xffffffff00007836 */ /* 0x000fe20000000000 */
[----:B------:R-:W-:Y:S02]  /*a060*/  SHF.R.U32.HI R4, RZ, 0x3, R9 ;  /* 0x00000003ff047819 */ /* 0x000fe40000011609 */
[----:B------:R-:W-:-:S03]  /*a070*/  LOP3.LUT R23, R23, 0x70, RZ, 0xc0, !PT ;  /* 0x0000007017177812 */ /* 0x000fc600078ec0ff */
[----:B------:R-:W-:-:S04]  /*a080*/  IMAD R4, R0, 0x80, R4 ;  /* 0x0000008000047824 */ /* 0x000fc800078e0204 */
[----:B------:R-:W-:Y:S02]  /*a090*/  IMAD.IADD R4, R23, 0x1, R4 ;  /* 0x0000000117047824 */ /* 0x000fe400078e0204 */
[----:B0-----:R-:W0:Y:S02]  /*a0a0*/  @P1 LDC R2, c[0x0][0x434] ;  /* 0x00010d00ff021b82 */ /* 0x001e240000000800 */
[C---:B-----5:R-:W-:Y:S01]  /*a0b0*/  IMAD.IADD R7, R4.reuse, 0x1, R19 ;  /* 0x0000000104077824 */ /* 0x060fe200078e0213 */
[----:B------:R-:W-:-:S03]  /*a0c0*/  ISETP.GE.AND P0, PT, R4, UR43, PT ;  /* 0x0000002b04007c0c */ /* 0x000fc6000bf06270 */
[----:B------:R-:W-:Y:S02]  /*a0d0*/  IMAD.MOV.U32 R8, RZ, RZ, R7 ;  /* 0x000000ffff087224 */ /* 0x000fe400078e0007 */
[----:B------:R-:W1:Y:S08]  /*a0e0*/  @P1 LDC R3, c[0x0][0x438] ;  /* 0x00010e00ff031b82 */ /* 0x000e700000000800 */
[----:B------:R-:W3:Y:S08]  /*a0f0*/  @!P0 LDC.64 R10, c[0x0][0x428] ;  /* 0x00010a00ff0a8b82 */ /* 0x000ef00000000a00 */
[----:B------:R-:W4:Y:S01]  /*a100*/  @!P0 LDC.64 R4, c[0x0][0x418] ;  /* 0x00010600ff048b82 */ /* 0x000f220000000a00 */
[----:B0-----:R-:W-:-:S05]  /*a110*/  @P1 IMAD.HI.U32 R2, R7, R2, RZ ;  /* 0x0000000207021227 */ /* 0x001fca00078e00ff */
[----:B-1----:R-:W-:-:S04]  /*a120*/  @P1 SHF.R.U32.HI R8, RZ, R3, R2 ;  /* 0x00000003ff081219 */ /* 0x002fc80000011602 */
[----:B------:R-:W-:Y:S02]  /*a130*/  @!P0 SHF.R.S32.HI R3, RZ, 0x1f, R8 ;  /* 0x0000001fff038819 */ /* 0x000fe40000011408 */
[----:B--2---:R-:W-:-:S05]  /*a140*/  SHF.R.S32.HI R29, RZ, 0x1f, R28 ;  /* 0x0000001fff1d7819 */ /* 0x004fca000001141c */
[----:B---3--:R-:W-:-:S04]  /*a150*/  @!P0 IMAD R2, R29, R10, RZ ;  /* 0x0000000a1d028224 */ /* 0x008fc800078e02ff */
[----:B------:R-:W-:Y:S02]  /*a160*/  @!P0 IMAD R11, R28, R11, R2 ;  /* 0x0000000b1c0b8224 */ /* 0x000fe400078e0202 */
[----:B------:R-:W-:-:S04]  /*a170*/  @!P0 IMAD.MOV.U32 R2, RZ, RZ, R8 ;  /* 0x000000ffff028224 */ /* 0x000fc800078e0008 */
[----:B------:R-:W-:-:S04]  /*a180*/  @!P0 IMAD.WIDE.U32 R2, R28, R10, R2 ;  /* 0x0000000a1c028225 */ /* 0x000fc800078e0002 */
[----:B------:R-:W-:Y:S01]  /*a190*/  @!P0 IMAD.IADD R3, R3, 0x1, R11 ;  /* 0x0000000103038824 */ /* 0x000fe200078e020b */
[----:B----4-:R-:W-:-:S04]  /*a1a0*/  @!P0 LEA R4, P1, R2, R4, 0x2 ;  /* 0x0000000402048211 */ /* 0x010fc800078210ff */
[----:B------:R-:W-:-:S05]  /*a1b0*/  @!P0 LEA.HI.X R5, R2, R5, R3, 0x2, P1 ;  /* 0x0000000502058211 */ /* 0x000fca00008f1403 */
[----:B------:R0:W5:Y:S01]  /*a1c0*/  @!P0 LDG.E R6, desc[UR38][R4.64] ;  /* 0x0000002604068981 */ /* 0x000162000c1e1900 */
[----:B------:R-:W-:-:S03]  /*a1d0*/  UMOV UR4, 0xffffffff ;  /* 0xffffffff00047882 */ /* 0x000fc60000000000 */
[----:B------:R-:W-:Y:S05]  /*a1e0*/  BRA.DIV UR4, `(.L_x_14999) ;  /* 0x0000003204887947 */ /* 0x000fea000b800000 */
.L_x_15039:
[----:B------:R-:W-:Y:S01]  /*a1f0*/  ULOP3.LUT UR4, UR40, 0x2, URZ, 0xfc, !UPT ;  /* 0x0000000228047892 */ /* 0x000fe2000f8efc3f */
[----:B------:R-:W-:Y:S02]  /*a200*/  IMAD.MOV R2, RZ, RZ, -R8 ;  /* 0x000000ffff027224 */ /* 0x000fe400078e0a08 */
[----:B------:R-:W-:Y:S02]  /*a210*/  IMAD.U32 R27, RZ, RZ, UR42 ;  /* 0x0000002aff1b7e24 */ /* 0x000fe4000f8e00ff */
[----:B0-----:R-:W-:Y:S01]  /*a220*/  IMAD.SHL.U32 R4, R22, 0x8, RZ ;  /* 0x0000000816047824 */ /* 0x001fe200078e00ff */
[----:B------:R-:W-:Y:S01]  /*a230*/  MOV R3, UR4 ;  /* 0x0000000400037c02 */ /* 0x000fe20008000f00 */
[----:B------:R-:W-:Y:S01]  /*a240*/  IMAD R7, R16, R2, R7 ;  /* 0x0000000210077224 */ /* 0x000fe200078e0207 */
[----:B------:R-:W-:Y:S01]  /*a250*/  SHF.R.S32.HI R27, RZ, 0x1f, R27 ;  /* 0x0000001fff1b7819 */ /* 0x000fe2000001141b */
[----:B------:R-:W-:Y:S01]  /*a260*/  IMAD.MOV.U32 R26, RZ, RZ, R0 ;  /* 0x000000ffff1a7224 */ /* 0x000fe200078e0000 */
[----:B------:R-:W-:-:S02]  /*a270*/  ISETP.NE.AND P0, PT, R3, 0x3, PT ;  /* 0x000000030300780c */ /* 0x000fc40003f05270 */
[----:B------:R-:W-:-:S11]  /*a280*/  LOP3.LUT R16, R4, 0x38, RZ, 0xc0, !PT ;  /* 0x0000003804107812 */ /* 0x000fd600078ec0ff */
[----:B------:R-:W-:Y:S05]  /*a290*/  @!P0 BRA `(.L_x_15000) ;  /* 0x0000000000048947 */ /* 0x000fea0003800000 */
[----:B------:R-:W-:Y:S01]  /*a2a0*/  BPT.TRAP 0x1 ;  /* 0x000000040000795c */ /* 0x000fe20000300000 */
.L_x_15000:
[----:B------:R-:W-:Y:S01]  /*a2b0*/  IMAD.MOV.U32 R10, RZ, RZ, 0x1 ;  /* 0x00000001ff0a7424 */ /* 0x000fe200078e00ff */
[----:B------:R-:W-:Y:S01]  /*a2c0*/  SHF.R.S32.HI R8, RZ, 0x1f, R7 ;  /* 0x0000001fff087819 */ /* 0x000fe20000011407 */
[----:B------:R-:W-:Y:S01]  /*a2d0*/  ULDC.64 UR4, c[0x0][0x328] ;  /* 0x0000ca0000047ab9 */ /* 0x000fe20000000a00 */
[----:B------:R-:W-:Y:S02]  /*a2e0*/  R2UR UR6, R27 ;  /* 0x000000001b0672ca */ /* 0x000fe400000e0000 */
[----:B------:R-:W-:Y:S01]  /*a2f0*/  SHF.L.U32 R10, R10, 0x1f, RZ ;  /* 0x0000001f0a0a7819 */ /* 0x000fe200000006ff */
[----:B------:R-:W-:-:S03]  /*a300*/  IMAD R2, R8, UR4, RZ ;  /* 0x0000000408027c24 */ /* 0x000fc6000f8e02ff */
[----:B------:R-:W0:Y:S01]  /*a310*/  SYNCS.PHASECHK.TRANS64.TRYWAIT P0, [UR47+0x16840], R10 ;  /* 0x0168400aff0075a7 */ /* 0x000e22000800016f */
        /* <DEDUP_REMOVED lines=19> */
.L_x_15040:
[----:B------:R-:W-:Y:S01]  /*a450*/  ULDC.64 UR4, c[0x0][0x300] ;  /* 0x0000c00000047ab9 */ /* 0x000fe20000000a00 */
[----:B------:R-:W-:Y:S01]  /*a460*/  R2UR UR6, R27 ;  /* 0x000000001b0672ca */ /* 0x000fe200000e0000 */
[----:B------:R-:W-:Y:S01]  /*a470*/  IMAD R8, R8, UR4, RZ ;  /* 0x0000000408087c24 */ /* 0x000fe2000f8e02ff */
[----:B------:R-:W-:Y:S01]  /*a480*/  SHF.R.U32.HI R12, RZ, 0x3, R9 ;  /* 0x00000003ff0c7819 */ /* 0x000fe20000011609 */
[----:B0-----:R-:W-:-:S04]  /*a490*/  IMAD.WIDE.U32 R2, R7, UR4, RZ ;  /* 0x0000000407027c25 */ /* 0x001fc8000f8e00ff */
[----:B------:R-:W-:Y:S01]  /*a4a0*/  IMAD R11, R7, UR5, R8 ;  /* 0x00000005070b7c24 */ /* 0x000fe2000f8e0208 */
[----:B------:R-:W-:Y:S01]  /*a4b0*/  ULDC.64 UR4, c[0x0][0x310] ;  /* 0x0000c40000047ab9 */ /* 0x000fe20000000a00 */
[----:B------:R-:W-:Y:S02]  /*a4c0*/  IMAD.MOV.U32 R7, RZ, RZ, -0x80 ;  /* 0xffffff80ff077424 */ /* 0x000fe400078e00ff */
[----:B------:R-:W-:Y:S01]  /*a4d0*/  IMAD R5, R5, UR4, RZ ;  /* 0x0000000405057c24 */ /* 0x000fe2000f8e02ff */
[----:B------:R-:W-:-:S03]  /*a4e0*/  IADD3 R3, R3, R11, RZ ;  /* 0x0000000b03037210 */ /* 0x000fc60007ffe0ff */
[C---:B------:R-:W-:Y:S02]  /*a4f0*/  IMAD R5, R6.reuse, UR5, R5 ;  /* 0x0000000506057c24 */ /* 0x040fe4000f8e0205 */
[----:B------:R-:W-:Y:S01]  /*a500*/  IMAD.WIDE.U32 R2, R6, UR4, R2 ;  /* 0x0000000406027c25 */ /* 0x000fe2000f8e0002 */
[----:B------:R-:W-:-:S03]  /*a510*/  ULDC.64 UR4, c[0x0][0x308] ;  /* 0x0000c20000047ab9 */ /* 0x000fc60000000a00 */
[----:B------:R-:W-:Y:S02]  /*a520*/  IMAD.IADD R3, R3, 0x1, R5 ;  /* 0x0000000103037824 */ /* 0x000fe400078e0205 */
[----:B------:R-:W-:Y:S01]  /*a530*/  IMAD.U32 R5, RZ, RZ, UR4 ;  /* 0x00000004ff057e24 */ /* 0x000fe2000f8e00ff */
[----:B------:R-:W-:Y:S01]  /*a540*/  UIMAD UR4, UR6, UR4, URZ ;  /* 0x00000004060472a4 */ /* 0x000fe2000f8e023f */
[----:B------:R-:W-:Y:S02]  /*a550*/  IMAD R6, R0, R7, UR43 ;  /* 0x0000002b00067e24 */ /* 0x000fe4000f8e0207 */
[----:B------:R-:W-:Y:S01]  /*a560*/  IMAD.WIDE.U32 R2, R5, UR42, R2 ;  /* 0x0000002a05027c25 */ /* 0x000fe2000f8e0002 */
[----:B------:R-:W-:Y:S01]  /*a570*/  UIMAD UR4, UR42, UR5, UR4 ;  /* 0x000000052a0472a4 */ /* 0x000fe2000f8e0204 */
[----:B------:R-:W-:Y:S01]  /*a580*/  LOP3.LUT R5, R4, 0x1c0, RZ, 0xc0, !PT ;  /* 0x000001c004057812 */ /* 0x000fe200078ec0ff */
[----:B------:R-:W-:Y:S02]  /*a590*/  ULDC.64 UR6, c[0x0][0x2e8] ;  /* 0x0000ba0000067ab9 */ /* 0x000fe40000000a00 */
[----:B------:R-:W-:-:S02]  /*a5a0*/  LEA R0, P0, R2, UR6, 0x1 ;  /* 0x0000000602007c11 */ /* 0x000fc4000f8008ff */
[----:B------:R-:W-:Y:S01]  /*a5b0*/  VIADD R3, R3, UR4 ;  /* 0x0000000403037c36 */ /* 0x000fe20008000000 */
[----:B------:R-:W-:Y:S01]  /*a5c0*/  ULDC UR4, c[0x0][0x2f4] ;  /* 0x0000bd0000047ab9 */ /* 0x000fe20000000800 */
[----:B------:R-:W-:Y:S02]  /*a5d0*/  LOP3.LUT R5, R5, 0x38, R4, 0xf8, !PT ;  /* 0x0000003805057812 */ /* 0x000fe400078ef804 */
[----:B------:R-:W-:Y:S01]  /*a5e0*/  ISETP.GE.AND P3, PT, R16, UR4, PT ;  /* 0x0000000410007c0c */ /* 0x000fe2000bf66270 */
[----:B------:R-:W-:Y:S01]  /*a5f0*/  UMOV UR4, 0xffffffff ;  /* 0xffffffff00047882 */ /* 0x000fe20000000000 */
[----:B------:R-:W-:Y:S02]  /*a600*/  LEA.HI.X R4, R2, UR7, R3, 0x1, P0 ;  /* 0x0000000702047c11 */ /* 0x000fe400080f0c03 */
[----:B------:R-:W-:Y:S02]  /*a610*/  P2R R2, PR, RZ, 0x8 ;  /* 0x00000008ff027803 */ /* 0x000fe40000000000 */
[----:B------:R-:W-:Y:S01]  /*a620*/  LOP3.LUT R3, R5, 0x38, R22, 0x78, !PT ;  /* 0x0000003805037812 */ /* 0x000fe200078e7816 */
[----:B------:R-:W-:-:S02]  /*a630*/  IMAD.IADD R5, R6, 0x1, -R12 ;  /* 0x0000000106057824 */ /* 0x000fc400078e0a0c */
[----:B------:R0:W-:Y:S01]  /*a640*/  STL [R1], R2 ;  /* 0x0000000201007387 */ /* 0x0001e20000100800 */
[----:B------:R-:W-:Y:S02]  /*a650*/  IMAD.SHL.U32 R22, R9, 0x8, RZ ;  /* 0x0000000809167824 */ /* 0x000fe400078e00ff */
[----:B------:R-:W-:-:S03]  /*a660*/  ISETP.GE.AND P0, PT, R5, 0x1, PT ;  /* 0x000000010500780c */ /* 0x000fc60003f06270 */
[----:B------:R-:W-:Y:S01]  /*a670*/  LOP3.LUT R22, R3, 0x200, R22, 0xf8, !PT ;  /* 0x0000020003167812 */ /* 0x000fe200078ef816 */
[----:B------:R-:W-:Y:S09]  /*a680*/  BRA.DIV UR4, `(.L_x_15002) ;  /* 0x0000002e04987947 */ /* 0x000ff2000b800000 */
[----:B------:R-:W1:Y:S01]  /*a690*/  SHFL.IDX PT, R14, R0, RZ, 0x181f ;  /* 0x00181fff000e7589 */ /* 0x000e6200000e0000 */
[----:B------:R-:W-:-:S03]  /*a6a0*/  @P0 LEA R7, R22, UR47, 0x1 ;  /* 0x0000002f16070c11 */ /* 0x000fc6000f8e08ff */
[----:B0-----:R-:W0:Y:S04]  /*a6b0*/  SHFL.IDX PT, R2, R4, RZ, 0x181f ;  /* 0x00181fff04027589 */ /* 0x001e2800000e0000 */
[----:B------:R-:W-:Y:S04]  /*a6c0*/  SHFL.IDX PT, R8, R4, 0x1, 0x181f ;  /* 0x00381f0004087f89 */ /* 0x000fe800000e0000 */
[----:B------:R-:W-:Y:S04]  /*a6d0*/  SHFL.IDX PT, R9, R0, 0x2, 0x181f ;  /* 0x00581f0000097f89 */ /* 0x000fe800000e0000 */
[----:B------:R-:W-:Y:S01]  /*a6e0*/  SHFL.IDX PT, R6, R4, 0x2, 0x181f ;  /* 0x00581f0004067f89 */ /* 0x000fe200000e0000 */
[----:B-1----:R-:W-:-:S05]  /*a6f0*/  @P0 LEA R14, P1, R16, R14, 0x1 ;  /* 0x0000000e100e0211 */ /* 0x002fca00078208ff */
[----:B0-----:R-:W-:Y:S01]  /*a700*/  @P0 IMAD.X R3, RZ, RZ, R2, P1 ;  /* 0x000000ffff030224 */ /* 0x001fe200008e0602 */
[C---:B------:R-:W-:Y:S01]  /*a710*/  ISETP.GE.AND P1, PT, R5.reuse, 0x21, PT ;  /* 0x000000210500780c */ /* 0x040fe20003f26270 */
[----:B------:R-:W-:Y:S02]  /*a720*/  @P0 IMAD.MOV.U32 R2, RZ, RZ, R14 ;  /* 0x000000ffff020224 */ /* 0x000fe400078e000e */
[----:B------:R-:W0:Y:S04]  /*a730*/  SHFL.IDX PT, R14, R0, 0x1, 0x181f ;  /* 0x00381f00000e7f89 */ /* 0x000e2800000e0000 */
[----:B------:R1:W-:Y:S01]  /*a740*/  @P0 LDGSTS.E.BYPASS.LTC128B.128 [R7+0xe400], desc[UR38][R2.64], !P3 ;  /* 0x0e40000002070fae */ /* 0x0003e2000d901d66 */
[----:B------:R-:W-:-:S05]  /*a750*/  ISETP.GE.AND P0, PT, R5, 0x11, PT ;  /* 0x000000110500780c */ /* 0x000fca0003f06270 */
[C---:B------:R-:W-:Y:S01]  /*a760*/  @P1 LEA R25, R22.reuse, UR47, 0x1 ;  /* 0x0000002f16191c11 */ /* 0x040fe2000f8e08ff */
[----:B-1----:R-:W-:Y:S07]  /*a770*/  SHFL.IDX PT, R7, R4, 0x3, 0x181f ;  /* 0x00781f0004077f89 */ /* 0x002fee00000e0000 */
[----:B------:R-:W-:Y:S02]  /*a780*/  @P0 LEA R21, R22, UR47, 0x1 ;  /* 0x0000002f16150c11 */ /* 0x000fe4000f8e08ff */
[----:B0-----:R-:W-:-:S02]  /*a790*/  @P0 LEA R2, P2, R16, R14, 0x1 ;  /* 0x0000000e10020211 */ /* 0x001fc400078408ff */
[----:B------:R-:W0:Y:S03]  /*a7a0*/  SHFL.IDX PT, R14, R0, 0x3, 0x181f ;  /* 0x00781f00000e7f89 */ /* 0x000e2600000e0000 */
[----:B------:R-:W-:-:S05]  /*a7b0*/  @P0 IMAD.X R3, RZ, RZ, R8, P2 ;  /* 0x000000ffff030224 */ /* 0x000fca00010e0608 */
[----:B------:R1:W-:Y:S02]  /*a7c0*/  @P0 LDGSTS.E.BYPASS.LTC128B.128 [R21+0xec00], desc[UR38][R2.64], !P3 ;  /* 0x0ec0000002150fae */ /* 0x0003e4000d901d66 */
[----:B-1----:R-:W-:Y:S02]  /*a7d0*/  @P1 LEA R2, P0, R16, R9, 0x1 ;  /* 0x0000000910021211 */ /* 0x002fe400078008ff */
[----:B------:R-:W1:Y:S02]  /*a7e0*/  SHFL.IDX PT, R9, R0, 0x4, 0x181f ;  /* 0x00981f0000097f89 */ /* 0x000e6400000e0000 */
[----:B------:R-:W-:Y:S02]  /*a7f0*/  @P1 IADD3.X R3, RZ, R6, RZ, P0, !PT ;  /* 0x00000006ff031210 */ /* 0x000fe400007fe4ff */
        /* <DEDUP_REMOVED lines=8> */
[----:B------:R-:W-:Y:S02]  /*a880*/  @P0 IMAD.X R3, RZ, RZ, R7, P2 ;  /* 0x000000ffff030224 */ /* 0x000fe400010e0607 */
[----:B------:R-:W3:Y:S04]  /*a890*/  SHFL.IDX PT, R7, R4, 0x5, 0x181f ;  /* 0x00b81f0004077f89 */ /* 0x000ee800000e0000 */
[----:B------:R1:W-:Y:S02]  /*a8a0*/  @P0 LDGSTS.E.BYPASS.LTC128B.128 [R21+0xfc00], desc[UR38][R2.64], !P3 ;  /* 0x0fc0000002150fae */ /* 0x0003e4000d901d66 */
[----:B-1----:R-:W-:-:S02]  /*a8b0*/  @P1 LEA R2, P0, R16, R9, 0x1 ;  /* 0x0000000910021211 */ /* 0x002fc400078008ff */
[----:B------:R-:W1:Y:S03]  /*a8c0*/  SHFL.IDX PT, R9, R0, 0x6, 0x181f ;  /* 0x00d81f0000097f89 */ /* 0x000e6600000e0000 */
        /* <DEDUP_REMOVED lines=8> */
[----:B---3--:R-:W-:Y:S01]  /*a950*/  @P0 IMAD.X R3, RZ, RZ, R7, P2 ;  /* 0x000000ffff030224 */ /* 0x008fe200010e0607 */
[----:B------:R-:W-:-:S05]  /*a960*/  @P0 LEA R7, R22, UR47, 0x1 ;  /* 0x0000002f16070c11 */ /* 0x000fca000f8e08ff */
[----:B------:R1:W-:Y:S02]  /*a970*/  @P0 LDGSTS.E.BYPASS.LTC128B.128 [R7+0x10c00], desc[UR38][R2.64], !P3 ;  /* 0x10c0000002070fae */ /* 0x0003e4000d901d66 */
[----:B-1----:R-:W-:Y:S02]  /*a980*/  @P1 LEA R2, P0, R16, R9, 0x1 ;  /* 0x0000000910021211 */ /* 0x002fe400078008ff */
[----:B------:R-:W-:-:S03]  /*a990*/  @P1 LEA R9, R22, UR47, 0x1 ;  /* 0x0000002f16091c11 */ /* 0x000fc6000f8e08ff */
[----:B--2---:R-:W-:-:S05]  /*a9a0*/  @P1 IMAD.X R3, RZ, RZ, R6, P0 ;  /* 0x000000ffff031224 */ /* 0x004fca00000e0606 */
[----:B0---4-:R1:W-:Y:S03]  /*a9b0*/  @P1 LDGSTS.E.BYPASS.LTC128B.128 [R9+0x11400], desc[UR38][R2.64], !P3 ;  /* 0x1140000002091fae */ /* 0x0113e6000d901d66 */
.L_x_15058:
        /* <DEDUP_REMOVED lines=17> */
.L_x_15003:
        /* <DEDUP_REMOVED lines=30> */
.L_x_15004:
[----:B------:R-:W-:Y:S01]  /*acb0*/  IMAD.U32 R4, RZ, RZ, UR36 ;  /* 0x00000024ff047e24 */ /* 0x000fe2000f8e00ff */
[----:B------:R-:W-:Y:S01]  /*acc0*/  ULDC.64 UR4, c[0x0][0x2e0] ;  /* 0x0000b80000047ab9 */ /* 0x000fe20000000a00 */
[----:B------:R-:W-:Y:S01]  /*acd0*/  IMAD.U32 R3, RZ, RZ, UR48 ;  /* 0x00000030ff037e24 */ /* 0x000fe2000f8e00ff */
[----:B------:R-:W-:Y:S01]  /*ace0*/  UISETP.NE.AND UP0, UPT, UR50, URZ, UPT ;  /* 0x0000003f3200728c */ /* 0x000fe2000bf05270 */
[----:B------:R-:W-:Y:S01]  /*acf0*/  IMAD R25, R25, UR4, RZ ;  /* 0x0000000419197c24 */ /* 0x000fe2000f8e02ff */
[----:B------:R-:W0:Y:S01]  /*ad00*/  LDC R9, c[0x0][0x448] ;  /* 0x00011200ff097b82 */ /* 0x000e220000000800 */
[----:B------:R-:W-:Y:S02]  /*ad10*/  IMAD.MOV.U32 R2, RZ, RZ, R4 ;  /* 0x000000ffff027224 */ /* 0x000fe400078e0004 */
[C---:B------:R-:W-:Y:S01]  /*ad20*/  IMAD R25, R24.reuse, UR5, R25 ;  /* 0x0000000518197c24 */ /* 0x040fe2000f8e0219 */
[----:B------:R-:W-:Y:S01]  /*ad30*/  PLOP3.LUT P0, PT, PT, PT, UP0, 0x80, 0x0 ;  /* 0x000000000000781c */ /* 0x000fe20003f0f008 */
[----:B------:R-:W-:Y:S01]  /*ad40*/  IMAD.WIDE.U32 R2, R24, UR4, R2 ;  /* 0x0000000418027c25 */ /* 0x000fe2000f8e0002 */
[----:B------:R-:W-:Y:S01]  /*ad50*/  PLOP3.LUT P1, PT, PT, PT, UP0, 0x80, 0x0 ;  /* 0x000000000000781c */ /* 0x000fe20003f2f008 */
[----:B------:R-:W1:Y:S01]  /*ad60*/  S2R R24, SR_TID.X ;  /* 0x0000000000187919 */ /* 0x000e620000002100 */
[----:B------:R-:W-:Y:S01]  /*ad70*/  PLOP3.LUT P2, PT, PT, PT, UP0, 0x80, 0x0 ;  /* 0x000000000000781c */ /* 0x000fe20003f4f008 */
[----:B------:R-:W-:Y:S01]  /*ad80*/  IMAD.U32 R5, RZ, RZ, UR37 ;  /* 0x00000025ff057e24 */ /* 0x000fe2000f8e00ff */
[----:B------:R-:W-:Y:S01]  /*ad90*/  @UP0 ULDC UR4, c[0x0][0x44c] ;  /* 0x0001130000040ab9 */ /* 0x000fe20000000800 */
[----:B------:R-:W-:Y:S01]  /*ada0*/  IMAD.U32 R5, RZ, RZ, UR49 ;  /* 0x00000031ff057e24 */ /* 0x000fe2000f8e00ff */
[----:B------:R-:W-:Y:S01]  /*adb0*/  @UP0 ULDC UR5, c[0x0][0x450] ;  /* 0x0001140000050ab9 */ /* 0x000fe20000000800 */
[----:B------:R-:W-:-:S02]  /*adc0*/  IADD3 R3, R3, R25, RZ ;  /* 0x0000001903037210 */ /* 0x000fc40007ffe0ff */
[----:B-1----:R-:W-:-:S04]  /*add0*/  LOP3.LUT R24, R24, 0x7f, RZ, 0xc0, !PT ;  /* 0x0000007f18187812 */ /* 0x002fc800078ec0ff */
[----:B------:R-:W-:-:S05]  /*ade0*/  SHF.R.U32.HI R24, RZ, 0x3, R24 ;  /* 0x00000003ff187819 */ /* 0x000fca0000011618 */
[----:B------:R-:W-:-:S04]  /*adf0*/  IMAD.IADD R0, R23, 0x1, R24 ;  /* 0x0000000117007824 */ /* 0x000fc800078e0218 */
[----:B------:R-:W-:-:S04]  /*ae00*/  IMAD R4, R5, 0xc0, R0 ;  /* 0x000000c005047824 */ /* 0x000fc800078e0200 */
[C---:B------:R-:W-:Y:S01]  /*ae10*/  @P0 IMAD.HI.U32 R0, R4.reuse, UR4, RZ ;  /* 0x0000000404000c27 */ /* 0x040fe2000f8e00ff */
[----:B------:R-:W-:Y:S01]  /*ae20*/  PLOP3.LUT P0, PT, PT, PT, UP0, 0x80, 0x0 ;  /* 0x000000000000781c */ /* 0x000fe20003f0f008 */
[----:B------:R-:W-:Y:S02]  /*ae30*/  @UP0 ULDC UR4, c[0x0][0x44c] ;  /* 0x0001130000040ab9 */ /* 0x000fe40000000800 */
[----:B------:R-:W-:Y:S01]  /*ae40*/  IMAD.MOV.U32 R5, RZ, RZ, R4 ;  /* 0x000000ffff057224 */ /* 0x000fe200078e0004 */
[----:B------:R-:W-:Y:S01]  /*ae50*/  @P1 SHF.R.U32.HI R5, RZ, UR5, R0 ;  /* 0x00000005ff051c19 */ /* 0x000fe20008011600 */
[----:B------:R-:W-:-:S04]  /*ae60*/  VIADD R0, R4, 0x80 ;  /* 0x0000008004007836 */ /* 0x000fc80000000000 */
[----:B------:R-:W-:Y:S02]  /*ae70*/  IMAD.MOV R15, RZ, RZ, -R5 ;  /* 0x000000ffff0f7224 */ /* 0x000fe400078e0a05 */
[----:B------:R-:W-:Y:S01]  /*ae80*/  @P2 IMAD.HI.U32 R6, R0, UR4, RZ ;  /* 0x0000000400062c27 */ /* 0x000fe2000f8e00ff */
[----:B------:R-:W-:-:S03]  /*ae90*/  @UP0 ULDC UR4, c[0x0][0x450] ;  /* 0x0001140000040ab9 */ /* 0x000fc60000000800 */
[----:B0-----:R-:W-:Y:S01]  /*aea0*/  IMAD R15, R9, R15, R4 ;  /* 0x0000000f090f7224 */ /* 0x001fe200078e0204 */
[----:B------:R-:W-:Y:S01]  /*aeb0*/  SHF.R.S32.HI R4, RZ, 0x1f, R5 ;  /* 0x0000001fff047819 */ /* 0x000fe20000011405 */
[----:B------:R-:W-:Y:S01]  /*aec0*/  IMAD.MOV.U32 R11, RZ, RZ, R0 ;  /* 0x000000ffff0b7224 */ /* 0x000fe200078e0000 */
[----:B------:R-:W-:Y:S01]  /*aed0*/  @P0 SHF.R.U32.HI R11, RZ, UR4, R6 ;  /* 0x00000004ff0b0c19 */ /* 0x000fe20008011606 */
[----:B------:R-:W-:Y:S02]  /*aee0*/  ULDC.64 UR4, c[0x0][0x2d0] ;  /* 0x0000b40000047ab9 */ /* 0x000fe40000000a00 */
[----:B------:R-:W-:Y:S01]  /*aef0*/  IMAD R6, R4, UR4, RZ ;  /* 0x0000000404067c24 */ /* 0x000fe2000f8e02ff */
[--C-:B------:R-:W-:Y:S01]  /*af00*/  SHF.R.S32.HI R4, RZ, 0x1f, R11.reuse ;  /* 0x0000001fff047819 */ /* 0x100fe2000001140b */
[----:B------:R-:W-:Y:S02]  /*af10*/  IMAD.MOV R8, RZ, RZ, -R11 ;  /* 0x000000ffff087224 */ /* 0x000fe400078e0a0b */
[----:B------:R-:W-:-:S02]  /*af20*/  IMAD R13, R5, UR5, R6 ;  /* 0x00000005050d7c24 */ /* 0x000fc4000f8e0206 */
[----:B------:R-:W-:Y:S02]  /*af30*/  IMAD R10, R4, UR4, RZ ;  /* 0x00000004040a7c24 */ /* 0x000fe4000f8e02ff */
[----:B------:R-:W-:-:S04]  /*af40*/  IMAD.WIDE.U32 R6, R11, UR4, R2 ;  /* 0x000000040b067c25 */ /* 0x000fc8000f8e0002 */
[----:B------:R-:W-:Y:S02]  /*af50*/  IMAD R21, R11, UR5, R10 ;  /* 0x000000050b157c24 */ /* 0x000fe4000f8e020a */
[----:B------:R-:W-:Y:S01]  /*af60*/  IMAD R11, R9, R8, R0 ;  /* 0x00000008090b7224 */ /* 0x000fe200078e0200 */
[----:B------:R-:W-:Y:S01]  /*af70*/  SHF.R.S32.HI R0, RZ, 0x1f, R15 ;  /* 0x0000001fff007819 */ /* 0x000fe2000001140f */
[----:B------:R-:W-:Y:S01]  /*af80*/  IMAD.WIDE.U32 R4, R5, UR4, R2 ;  /* 0x0000000405047c25 */ /* 0x000fe2000f8e0002 */
[----:B------:R-:W-:-:S03]  /*af90*/  ULDC.64 UR4, c[0x0][0x2c8] ;  /* 0x0000b20000047ab9 */ /* 0x000fc60000000a00 */
[----:B------:R-:W-:Y:S02]  /*afa0*/  IMAD R0, R0, UR4, RZ ;  /* 0x0000000400007c24 */ /* 0x000fe4000f8e02ff */
[----:B------:R-:W-:Y:S02]  /*afb0*/  IMAD.IADD R3, R5, 0x1, R13 ;  /* 0x0000000105037824 */ /* 0x000fe400078e020d */
[----:B------:R-:W-:Y:S02]  /*afc0*/  IMAD.MOV.U32 R2, RZ, RZ, R4 ;  /* 0x000000ffff027224 */ /* 0x000fe400078e0004 */
[C---:B------:R-:W-:Y:S01]  /*afd0*/  IMAD R13, R15.reuse, UR5, R0 ;  /* 0x000000050f0d7c24 */ /* 0x040fe2000f8e0200 */
[----:B------:R-:W-:Y:S01]  /*afe0*/  SHF.R.S32.HI R0, RZ, 0x1f, R11 ;  /* 0x0000001fff007819 */ /* 0x000fe2000001140b */
[----:B------:R-:W-:Y:S01]  /*aff0*/  IMAD.WIDE.U32 R4, R15, UR4, R2 ;  /* 0x000000040f047c25 */ /* 0x000fe2000f8e0002 */
[----:B------:R-:W-:-:S03]  /*b000*/  IADD3 R3, R7, R21, RZ ;  /* 0x0000001507037210 */ /* 0x000fc60007ffe0ff */
        /* <DEDUP_REMOVED lines=15> */
[----:B------:R-:W0:Y:S01]  /*b100*/  SHFL.IDX PT, R14, R7, RZ, 0x181f ;  /* 0x00181fff070e7589 */ /* 0x000e2200000e0000 */
[----:B------:R-:W-:Y:S01]  /*b110*/  IMAD.U32 R5, RZ, RZ, UR49 ;  /* 0x00000031ff057e24 */ /* 0x000fe2000f8e00ff */
[----:B------:R-:W-:Y:S02]  /*b120*/  ULDC UR4, c[0x0][0x288] ;  /* 0x0000a20000047ab9 */ /* 0x000fe40000000800 */
[----:B------:R-:W1:Y:S01]  /*b130*/  SHFL.IDX PT, R2, R8, RZ, 0x181f ;  /* 0x00181fff08027589 */ /* 0x000e6200000e0000 */
[----:B------:R-:W-:Y:S02]  /*b140*/  IMAD R4, R9, UR4, RZ ;  /* 0x0000000409047c24 */ /* 0x000fe4000f8e02ff */
[----:B------:R-:W-:Y:S01]  /*b150*/  IMAD R5, R5, 0xc0, R24 ;  /* 0x000000c005057824 */ /* 0x000fe200078e0218 */
[----:B------:R-:W2:Y:S03]  /*b160*/  SHFL.IDX PT, R21, R7, 0x1, 0x181f ;  /* 0x00381f0007157f89 */ /* 0x000ea600000e0000 */
[C---:B------:R-:W-:Y:S01]  /*b170*/  VIADD R9, R5.reuse, 0x10 ;  /* 0x0000001005097836 */ /* 0x040fe20000000000 */
[C---:B------:R-:W-:Y:S01]  /*b180*/  ISETP.GE.AND P1, PT, R5.reuse, R4, PT ;  /* 0x000000040500720c */ /* 0x040fe20003f26270 */
[----:B------:R-:W3:Y:S01]  /*b190*/  SHFL.IDX PT, R10, R8, 0x1, 0x181f ;  /* 0x00381f00080a7f89 */ /* 0x000ee200000e0000 */
[----:B------:R-:W-:-:S02]  /*b1a0*/  VIADD R11, R5, 0x20 ;  /* 0x00000020050b7836 */ /* 0x000fc40000000000 */
[----:B------:R-:W-:Y:S02]  /*b1b0*/  ISETP.GE.AND P3, PT, R9, R4, PT ;  /* 0x000000040900720c */ /* 0x000fe40003f66270 */
[----:B------:R-:W-:Y:S07]  /*b1c0*/  SHFL.IDX PT, R9, R8, 0x2, 0x181f ;  /* 0x00581f0008097f89 */ /* 0x000fee00000e0000 */
[----:B0-----:R-:W-:Y:S02]  /*b1d0*/  @!P1 LEA R14, P2, R16, R14, 0x1 ;  /* 0x0000000e100e9211 */ /* 0x001fe400078408ff */
[----:B------:R-:W-:-:S03]  /*b1e0*/  @!P1 LEA R25, R22, UR47, 0x1 ;  /* 0x0000002f16199c11 */ /* 0x000fc6000f8e08ff */
[----:B-1----:R-:W-:Y:S02]  /*b1f0*/  @!P1 IMAD.X R3, RZ, RZ, R2, P2 ;  /* 0x000000ffff039224 */ /* 0x002fe400010e0602 */
[----:B------:R-:W-:Y:S02]  /*b200*/  @!P1 IMAD.MOV.U32 R2, RZ, RZ, R14 ;  /* 0x000000ffff029224 */ /* 0x000fe400078e000e */
[----:B------:R-:W0:Y:S04]  /*b210*/  SHFL.IDX PT, R14, R7, 0x2, 0x181f ;  /* 0x00581f00070e7f89 */ /* 0x000e2800000e0000 */
[----:B------:R2:W-:Y:S01]  /*b220*/  @!P1 LDGSTS.E.BYPASS.LTC128B.128 [R25+0x8400], desc[UR38][R2.64], !P0 ;  /* 0x0840000002199fae */ /* 0x0005e2000c101d66 */
[----:B------:R-:W-:Y:S01]  /*b230*/  ISETP.GE.AND P1, PT, R11, R4, PT ;  /* 0x000000040b00720c */ /* 0x000fe20003f26270 */
[----:B------:R-:W-:Y:S01]  /*b240*/  VIADD R11, R5, 0x40 ;  /* 0x00000040050b7836 */ /* 0x000fe20000000000 */
[----:B--2---:R-:W-:-:S02]  /*b250*/  @!P3 LEA R2, P2, R16, R21, 0x1 ;  /* 0x000000151002b211 */ /* 0x004fc400078408ff */
[----:B------:R-:W-:Y:S01]  /*b260*/  @!P3 LEA R25, R22, UR47, 0x1 ;  /* 0x0000002f1619bc11 */ /* 0x000fe2000f8e08ff */
[----:B------:R-:W1:Y:S01]  /*b270*/  SHFL.IDX PT, R21, R7, 0x3, 0x181f ;  /* 0x00781f0007157f89 */ /* 0x000e6200000e0000 */
[----:B---3--:R-:W-:-:S07]  /*b280*/  @!P3 IADD3.X R3, RZ, R10, RZ, P2, !PT ;  /* 0x0000000aff03b210 */ /* 0x008fce00017fe4ff */
[----:B------:R-:W-:Y:S01]  /*b290*/  @!P1 LEA R20, R22, UR47, 0x1 ;  /* 0x0000002f16149c11 */ /* 0x000fe2000f8e08ff */
[----:B------:R-:W2:Y:S04]  /*b2a0*/  SHFL.IDX PT, R10, R8, 0x3, 0x181f ;  /* 0x00781f00080a7f89 */ /* 0x000ea800000e0000 */
[----:B------:R0:W-:Y:S02]  /*b2b0*/  @!P3 LDGSTS.E.BYPASS.LTC128B.128 [R25+0x8c00], desc[UR38][R2.64], !P0 ;  /* 0x08c000000219bfae */ /* 0x0001e4000c101d66 */
[----:B0-----:R-:W-:Y:S02]  /*b2c0*/  @!P1 LEA R2, P2, R16, R14, 0x1 ;  /* 0x0000000e10029211 */ /* 0x001fe400078408ff */
[----:B------:R-:W0:Y:S03]  /*b2d0*/  SHFL.IDX PT, R14, R7, 0x4, 0x181f ;  /* 0x00981f00070e7f89 */ /* 0x000e2600000e0000 */
[----:B------:R-:W-:-:S02]  /*b2e0*/  @!P1 IMAD.X R3, RZ, RZ, R9, P2 ;  /* 0x000000ffff039224 */ /* 0x000fc400010e0609 */
[----:B------:R-:W-:-:S03]  /*b2f0*/  VIADD R9, R5, 0x30 ;  /* 0x0000003005097836 */ /* 0x000fc60000000000 */
[----:B------:R3:W-:Y:S01]  /*b300*/  @!P1 LDGSTS.E.BYPASS.LTC128B.128 [R20+0x9400], desc[UR38][R2.64], !P0 ;  /* 0x0940000002149fae */ /* 0x0007e2000c101d66 */
[-C--:B------:R-:W-:Y:S01]  /*b310*/  ISETP.GE.AND P1, PT, R11, R4.reuse, PT ;  /* 0x000000040b00720c */ /* 0x080fe20003f26270 */
[----:B------:R-:W-:Y:S01]  /*b320*/  VIADD R11, R5, 0x60 ;  /* 0x00000060050b7836 */ /* 0x000fe20000000000 */
[----:B------:R-:W-:Y:S02]  /*b330*/  ISETP.GE.AND P3, PT, R9, R4, PT ;  /* 0x000000040900720c */ /* 0x000fe40003f66270 */
[----:B------:R-:W4:Y:S09]  /*b340*/  SHFL.IDX PT, R9, R8, 0x4, 0x181f ;  /* 0x00981f0008097f89 */ /* 0x000f3200000e0000 */
[----:B---3--:R-:W-:-:S02]  /*b350*/  @!P1 LEA R20, R22, UR47, 0x1 ;  /* 0x0000002f16149c11 */ /* 0x008fc4000f8e08ff */
[----:B-1----:R-:W-:Y:S02]  /*b360*/  @!P3 LEA R2, P2, R16, R21, 0x1 ;  /* 0x000000151002b211 */ /* 0x002fe400078408ff */
[----:B------:R-:W-:Y:S01]  /*b370*/  @!P3 LEA R25, R22, UR47, 0x1 ;  /* 0x0000002f1619bc11 */ /* 0x000fe2000f8e08ff */
[----:B------:R-:W1:Y:S02]  /*b380*/  SHFL.IDX PT, R21, R7, 0x5, 0x181f ;  /* 0x00b81f0007157f89 */ /* 0x000e6400000e0000 */
[----:B--2---:R-:W-:Y:S02]  /*b390*/  @!P3 IMAD.X R3, RZ, RZ, R10, P2 ;  /* 0x000000ffff03b224 */ /* 0x004fe400010e060a */
[----:B------:R-:W2:Y:S04]  /*b3a0*/  SHFL.IDX PT, R10, R8, 0x5, 0x181f ;  /* 0x00b81f00080a7f89 */ /* 0x000ea800000e0000 */
[----:B------:R0:W-:Y:S02]  /*b3b0*/  @!P3 LDGSTS.E.BYPASS.LTC128B.128 [R25+0x9c00], desc[UR38][R2.64], !P0 ;  /* 0x09c000000219bfae */ /* 0x0001e4000c101d66 */
[----:B0-----:R-:W-:-:S02]  /*b3c0*/  @!P1 LEA R2, P2, R16, R14, 0x1 ;  /* 0x0000000e10029211 */ /* 0x001fc400078408ff */
[----:B------:R-:W0:Y:S03]  /*b3d0*/  SHFL.IDX PT, R14, R7, 0x6, 0x181f ;  /* 0x00d81f00070e7f89 */ /* 0x000e2600000e0000 */
[----:B----4-:R-:W-:Y:S02]  /*b3e0*/  @!P1 IMAD.X R3, RZ, RZ, R9, P2 ;  /* 0x000000ffff039224 */ /* 0x010fe400010e0609 */
        /* <DEDUP_REMOVED lines=14> */
[----:B------:R0:W1:Y:S02]  /*b4d0*/  SHFL.IDX PT, R14, R7, 0x7, 0x181f ;  /* 0x00f81f00070e7f89 */ /* 0x00006400000e0000 */
[----:B---3--:R-:W-:Y:S01]  /*b4e0*/  @!P1 IADD3.X R3, RZ, R9, RZ, P2, !PT ;  /* 0x00000009ff039210 */ /* 0x008fe200017fe4ff */
[----:B------:R-:W-:-:S04]  /*b4f0*/  VIADD R9, R5, 0x70 ;  /* 0x0000007005097836 */ /* 0x000fc80000000000 */
[----:B------:R1:W-:Y:S01]  /*b500*/  @!P1 LDGSTS.E.BYPASS.LTC128B.128 [R10+0xb400], desc[UR38][R2.64], !P0 ;  /* 0x0b400000020a9fae */ /* 0x0003e2000c101d66 */
[-C--:B------:R-:W-:Y:S01]  /*b510*/  ISETP.GE.AND P3, PT, R9, R4.reuse, PT ;  /* 0x000000040900720c */ /* 0x080fe20003f66270 */
[----:B0-----:R-:W-:Y:S01]  /*b520*/  VIADD R7, R5, 0x90 ;  /* 0x0000009005077836 */ /* 0x001fe20000000000 */
[----:B------:R-:W-:Y:S01]  /*b530*/  ISETP.GE.AND P1, PT, R11, R4, PT ;  /* 0x000000040b00720c */ /* 0x000fe20003f26270 */
[----:B------:R-:W0:Y:S01]  /*b540*/  SHFL.IDX PT, R9, R6, RZ, 0x181f ;  /* 0x00181fff06097589 */ /* 0x000e2200000e0000 */
[----:B------:R-:W-:-:S09]  /*b550*/  VIADD R11, R5, 0xa0 ;  /* 0x000000a0050b7836 */ /* 0x000fd20000000000 */
[----:B------:R-:W-:Y:S02]  /*b560*/  @!P3 LEA R25, R22, UR47, 0x1 ;  /* 0x0000002f1619bc11 */ /* 0x000fe4000f8e08ff */
[----:B-1----:R-:W-:Y:S02]  /*b570*/  @!P3 LEA R2, P2, R16, R14, 0x1 ;  /* 0x0000000e1002b211 */ /* 0x002fe400078408ff */
[----:B------:R-:W-:Y:S03]  /*b580*/  SHFL.IDX PT, R14, R0, 0x2, 0x181f ;  /* 0x00581f00000e7f89 */ /* 0x000fe600000e0000 */
[----:B------:R-:W-:Y:S02]  /*b590*/  @!P3 IMAD.X R3, RZ, RZ, R8, P2 ;  /* 0x000000ffff03b224 */ /* 0x000fe400010e0608 */
        /* <DEDUP_REMOVED lines=20> */
.L_x_15083:
[----:B------:R-:W-:Y:S01]  /*b6e0*/  IADD3 R5, R5, 0xb0, RZ ;  /* 0x000000b005057810 */ /* 0x000fe20007ffe0ff */
        /* <DEDUP_REMOVED lines=17> */
.L_x_15084:
[----:B------:R-:W-:Y:S01]  /*b800*/  UIADD3 UR4, UR52, -0x2, URZ ;  /* 0xfffffffe34047890 */ /* 0x000fe2000fffe03f */
[----:B------:R-:W-:Y:S02]  /*b810*/  IMAD.MOV.U32 R24, RZ, RZ, 0x1 ;  /* 0x00000001ff187424 */ /* 0x000fe400078e00ff */
[----:B------:R-:W-:Y:S01]  /*b820*/  IMAD.MOV.U32 R20, RZ, RZ, RZ ;  /* 0x000000ffff147224 */ /* 0x000fe200078e00ff */
[----:B------:R-:W-:-:S06]  /*b830*/  UISETP.GE.AND UP0, UPT, UR4, UR51, UPT ;  /* 0x000000330400728c */ /* 0x000fcc000bf06270 */
[----:B------:R-:W-:-:S13]  /*b840*/  PLOP3.LUT P0, PT, PT, PT, UP0, 0x80, 0x0 ;  /* 0x000000000000781c */ /* 0x000fda0003f0f008 */
[----:B------:R-:W-:Y:S05]  /*b850*/  @!P0 BRA `(.L_x_15007) ;  /* 0x0000000c00fc8947 */ /* 0x000fea0003800000 */
[----:B------:R-:W1:Y:S01]  /*b860*/  S2R R2, SR_TID.X ;  /* 0x0000000000027919 */ /* 0x000e620000002100 */
[----:B------:R-:W-:Y:S01]  /*b870*/  UIADD3 UR4, UR45, 0x1, URZ ;  /* 0x000000012d047890 */ /* 0x000fe2000fffe03f */
[----:B0-----:R-:W-:Y:S01]  /*b880*/  LOP3.LUT R0, RZ, UR44, RZ, 0x33, !PT ;  /* 0x0000002cff007c12 */ /* 0x001fe2000f8e33ff */
[----:B------:R-:W-:Y:S01]  /*b890*/  ULOP3.LUT UR5, URZ, UR46, URZ, 0x33, !UPT ;  /* 0x0000002e3f057292 */ /* 0x000fe2000f8e333f */
[----:B------:R-:W-:Y:S01]  /*b8a0*/  IMAD.SHL.U32 R4, R16, 0x2, RZ ;  /* 0x0000000210047824 */ /* 0x000fe200078e00ff */
[----:B------:R-:W-:Y:S01]  /*b8b0*/  UIMAD UR4, UR4, UR41, URZ ;  /* 0x00000029040472a4 */ /* 0x000fe2000f8e023f */
[----:B------:R-:W-:Y:S01]  /*b8c0*/  BSSY B0, `(.L_x_15007) ;  /* 0x00000f8000007945 */ /* 0x000fe20003800000 */
[----:B------:R-:W-:Y:S01]  /*b8d0*/  IMAD.MOV.U32 R21, RZ, RZ, 0x1 ;  /* 0x00000001ff157424 */ /* 0x000fe200078e00ff */
[----:B------:R-:W-:-:S03]  /*b8e0*/  MOV R8, RZ ;  /* 0x000000ff00087202 */ /* 0x000fc60000000f00 */
[----:B------:R-:W-:Y:S01]  /*b8f0*/  LOP3.LUT R3, RZ, UR4, RZ, 0x33, !PT ;  /* 0x00000004ff037c12 */ /* 0x000fe2000f8e33ff */
[----:B------:R-:W-:Y:S02]  /*b900*/  ULDC UR4, c[0x0][0x2f4] ;  /* 0x0000bd0000047ab9 */ /* 0x000fe40000000800 */
[----:B------:R-:W-:Y:S02]  /*b910*/  ISETP.GE.AND P1, PT, R16, UR4, PT ;  /* 0x0000000410007c0c */ /* 0x000fe4000bf26270 */
[----:B------:R-:W-:-:S04]  /*b920*/  VIMNMX3 R3, R0, UR5, R3, !PT ;  /* 0x0000000500037c0f */ /* 0x000fc8000f800103 */
        /* <DEDUP_REMOVED lines=9> */
.L_x_15020:
[----:B------:R-:W0:Y:S01]  /*b9c0*/  LDC R2, c[0x0][0x430] ;  /* 0x00010c00ff027b82 */ /* 0x000e220000000800 */
[----:B------:R-:W-:Y:S01]  /*b9d0*/  IMAD.MOV.U32 R9, RZ, RZ, R0 ;  /* 0x000000ffff097224 */ /* 0x000fe200078e0000 */
[----:B------:R-:W-:Y:S01]  /*b9e0*/  ULDC.64 UR4, c[0x0][0x428] ;  /* 0x00010a0000047ab9 */ /* 0x000fe20000000a00 */
[----:B0-----:R-:W-:-:S13]  /*b9f0*/  ISETP.NE.AND P0, PT, R2, 0x1, PT ;  /* 0x000000010200780c */ /* 0x001fda0003f05270 */
[----:B------:R-:W0:Y:S08]  /*ba00*/  @P0 LDC R3, c[0x0][0x434] ;  /* 0x00010d00ff030b82 */ /* 0x000e300000000800 */
[----:B------:R-:W1:Y:S01]  /*ba10*/  @P0 LDC R5, c[0x0][0x438] ;  /* 0x00010e00ff050b82 */ /* 0x000e620000000800 */
[----:B0-----:R-:W-:-:S05]  /*ba20*/  @P0 IMAD.HI.U32 R2, R0, R3, RZ ;  /* 0x0000000300020227 */ /* 0x001fca00078e00ff */
        /* <DEDUP_REMOVED lines=10> */
[----:B------:R-:W2:Y:S01]  /*bad0*/  LDG.E R5, desc[UR38][R6.64] ;  /* 0x0000002606057981 */ /* 0x000ea2000c1e1900 */
[----:B------:R-:W-:Y:S01]  /*bae0*/  ULOP3.LUT UR6, UR40, 0x2, URZ, 0xfc, !UPT ;  /* 0x0000000228067892 */ /* 0x000fe2000f8efc3f */
[----:B------:R-:W-:-:S05]  /*baf0*/  VIADD R20, R8, 0x1 ;  /* 0x0000000108147836 */ /* 0x000fca0000000000 */
[----:B------:R-:W-:Y:S01]  /*bb00*/  IMAD.U32 R10, RZ, RZ, UR6 ;  /* 0x00000006ff0a7e24 */ /* 0x000fe2000f8e00ff */
[----:B------:R-:W-:-:S04]  /*bb10*/  ISETP.NE.AND P0, PT, R20, 0x2, PT ;  /* 0x000000021400780c */ /* 0x000fc80003f05270 */
[----:B------:R-:W-:Y:S02]  /*bb20*/  ISETP.NE.AND P2, PT, R10, 0x3, PT ;  /* 0x000000030a00780c */ /* 0x000fe40003f45270 */
[----:B------:R-:W-:Y:S02]  /*bb30*/  SEL R24, RZ, 0x1, P0 ;  /* 0x00000001ff187807 */ /* 0x000fe40000000000 */
[----:B------:R-:W-:Y:S02]  /*bb40*/  SEL R20, R20, RZ, P0 ;  /* 0x000000ff14147207 */ /* 0x000fe40000000000 */
[----:B------:R-:W-:Y:S02]  /*bb50*/  LOP3.LUT R24, R21, R24, RZ, 0x3c, !PT ;  /* 0x0000001815187212 */ /* 0x000fe400078e3cff */
[----:B--2---:R-:W-:-:S05]  /*bb60*/  SHF.R.S32.HI R25, RZ, 0x1f, R5 ;  /* 0x0000001fff197819 */ /* 0x004fca0000011405 */
[----:B------:R-:W-:Y:S05]  /*bb70*/  @!P2 BRA `(.L_x_15008) ;  /* 0x000000000004a947 */ /* 0x000fea0003800000 */
[----:B------:R-:W-:Y:S01]  /*bb80*/  BPT.TRAP 0x1 ;  /* 0x000000040000795c */ /* 0x000fe20000300000 */
.L_x_15008:
[----:B------:R-:W-:Y:S01]  /*bb90*/  LEA R7, R20, UR47, 0x3 ;  /* 0x0000002f14077c11 */ /* 0x000fe2000f8e18ff */
[----:B------:R-:W-:Y:S01]  /*bba0*/  BSSY B1, `(.L_x_15009) ;  /* 0x0000004000017945 */ /* 0x000fe20003800000 */
[----:B------:R-:W-:-:S04]  /*bbb0*/  SHF.L.U32 R2, R24, 0x1f, RZ ;  /* 0x0000001f18027819 */ /* 0x000fc800000006ff */
[----:B------:R-:W0:Y:S02]  /*bbc0*/  SYNCS.PHASECHK.TRANS64.TRYWAIT P0, [R7+URZ+0x16840], R2 ;  /* 0x01684002070075a7 */ /* 0x000e24000800017f */
[----:B0-----:R-:W-:Y:S05]  /*bbd0*/  @!P0 BRA `(.L_x_15010) ;  /* 0x0000003000448947 */ /* 0x001fea0003800000 */
.L_x_15085:
[----:B------:R-:W-:Y:S05]  /*bbe0*/  BSYNC B1 ;  /* 0x0000000000017941 */ /* 0x000fea0003800000 */
.L_x_15009:
[----:B------:R-:W2:Y:S01]  /*bbf0*/  LDL R3, [R1] ;  /* 0x0000000001037983 */ /* 0x000ea20000100800 */
[----:B------:R-:W-:Y:S01]  /*bc00*/  ULDC UR4, c[0x0][0x430] ;  /* 0x00010c0000047ab9 */ /* 0x000fe20000000800 */
[----:B------:R-:W-:Y:S01]  /*bc10*/  R2UR UR6, R27 ;  /* 0x000000001b0672ca */ /* 0x000fe200000e0000 */
[----:B------:R-:W-:-:S06]  /*bc20*/  UIADD3 UR4, -UR4, URZ, URZ ;  /* 0x0000003f04047290 */ /* 0x000fcc000fffe13f */
[----:B------:R-:W-:Y:S01]  /*bc30*/  IMAD R6, R9, UR4, R0 ;  /* 0x0000000409067c24 */ /* 0x000fe2000f8e0200 */
[----:B------:R-:W-:-:S04]  /*bc40*/  ULDC.64 UR4, c[0x0][0x300] ;  /* 0x0000c00000047ab9 */ /* 0x000fc80000000a00 */
[----:B------:R-:W-:Y:S02]  /*bc50*/  SHF.R.S32.HI R23, RZ, 0x1f, R6 ;  /* 0x0000001fff177819 */ /* 0x000fe40000011406 */
[----:B--2---:R-:W-:-:S03]  /*bc60*/  ISETP.NE.AND P2, PT, R3, RZ, PT ;  /* 0x000000ff0300720c */ /* 0x004fc60003f45270 */
        /* <DEDUP_REMOVED lines=55> */
[----:B------:R-:W1:Y:S04]  /*bfe0*/  SHFL.IDX PT, R3, R19, 0x6, 0x181f ;  /* 0x00d81f0013037f89 */ /* 0x000e6800000e0000 */
[----:B------:R-:W2:Y:S01]  /*bff0*/  SHFL.IDX PT, R19, R19, 0x7, 0x181f ;  /* 0x00f81f0013137f89 */ /* 0x000ea200000e0000 */
[----:B0-----:R-:W-:-:S05]  /*c000*/  IADD3 R2, P0, R2, R11, RZ ;  /* 0x0000000b02027210 */ /* 0x001fca0007f1e0ff */
[----:B-1----:R-:W-:-:S05]  /*c010*/  IMAD.X R3, RZ, RZ, R3, P0 ;  /* 0x000000ffff037224 */ /* 0x002fca00000e0603 */
[----:B--2---:R0:W-:Y:S03]  /*c020*/  LDGSTS.E.BYPASS.LTC128B.128 [R9+0x11400], desc[UR38][R2.64], !P2 ;  /* 0x1140000002097fae */ /* 0x0041e6000d101d66 */
.L_x_15103:
        /* <DEDUP_REMOVED lines=9> */
.L_x_15012:
        /* <DEDUP_REMOVED lines=12> */
.L_x_15013:
[----:B------:R0:W-:Y:S01]  /*c180*/  SYNCS.ARRIVE.TRANS64.A1T0 RZ, [R7+URZ+0x16830], RZ ;  /* 0x016830ff07ff79a7 */ /* 0x0001e2000810003f */
[----:B------:R-:W-:Y:S05]  /*c190*/  @!P3 BRA `(.L_x_15014) ;  /* 0x000000000004b947 */ /* 0x000fea0003800000 */
[----:B------:R-:W-:Y:S01]  /*c1a0*/  BPT.TRAP 0x1 ;  /* 0x000000040000795c */ /* 0x000fe20000300000 */
.L_x_15014:
[----:B------:R-:W-:Y:S01]  /*c1b0*/  SHF.L.U32 R2, R21, 0x1f, RZ ;  /* 0x0000001f15027819 */ /* 0x000fe200000006ff */
[----:B------:R-:W-:Y:S01]  /*c1c0*/  BSSY B1, `(.L_x_15015) ;  /* 0x0000004000017945 */ /* 0x000fe20003800000 */
[----:B0-----:R-:W-:-:S04]  /*c1d0*/  LEA R7, R8, UR47, 0x3 ;  /* 0x0000002f08077c11 */ /* 0x001fc8000f8e18ff */
[----:B------:R-:W0:Y:S02]  /*c1e0*/  SYNCS.PHASECHK.TRANS64.TRYWAIT P0, [R7+URZ+0x16860], R2 ;  /* 0x01686002070075a7 */ /* 0x000e24000800017f */
[----:B0-----:R-:W-:Y:S05]  /*c1f0*/  @!P0 BRA `(.L_x_15016) ;  /* 0x0000003400308947 */ /* 0x001fea0003800000 */
.L_x_15104:
[----:B------:R-:W-:Y:S05]  /*c200*/  BSYNC B1 ;  /* 0x0000000000017941 */ /* 0x000fea0003800000 */
.L_x_15015:
        /* <DEDUP_REMOVED lines=24> */
[----:B------:R-:W2:Y:S02]  /*c390*/  SHFL.IDX PT, R12, R17, 0x4, 0x181f ;  /* 0x00981f00110c7f89 */ /* 0x000ea400000e0000 */
[----:B-----5:R-:W-:Y:S02]  /*c3a0*/  IADD3.X R3, RZ, R10, RZ, P2, !PT ;  /* 0x0000000aff037210 */ /* 0x020fe400017fe4ff */
[----:B------:R-:W3:Y:S05]  /*c3b0*/  SHFL.IDX PT, R10, R18, 0x4, 0x181f ;  /* 0x00981f00120a7f89 */ /* 0x000eea00000e0000 */
        /* <DEDUP_REMOVED lines=22> */
.L_x_15122:
        /* <DEDUP_REMOVED lines=19> */
.L_x_15018:
        /* <DEDUP_REMOVED lines=12> */
.L_x_15019:
[----:B------:R-:W-:Y:S01]  /*c710*/  R2UR UR4, R27 ;  /* 0x000000001b0472ca */ /* 0x000fe200000e0000 */
[----:B------:R-:W-:Y:S01]  /*c720*/  ULDC.64 UR6, c[0x0][0x330] ;  /* 0x0000cc0000067ab9 */ /* 0x000fe20000000a00 */
[----:B------:R-:W-:Y:S01]  /*c730*/  VIADD R26, R26, 0xffffffff ;  /* 0xffffffff1a1a7836 */ /* 0x000fe20000000000 */
[----:B------:R-:W-:Y:S01]  /*c740*/  MOV R3, UR6 ;  /* 0x0000000600037c02 */ /* 0x000fe20008000f00 */
[----:B------:R-:W-:Y:S01]  /*c750*/  IMAD.MOV.U32 R18, RZ, RZ, R2 ;  /* 0x000000ffff127224 */ /* 0x000fe200078e0002 */
[----:B------:R0:W-:Y:S01]  /*c760*/  SYNCS.ARRIVE.TRANS64.A1T0 RZ, [R7+URZ+0x16850], RZ ;  /* 0x016850ff07ff79a7 */ /* 0x0001e2000810003f */
[----:B------:R-:W-:Y:S01]  /*c770*/  VIADD R4, R4, 0x80 ;  /* 0x0000008004047836 */ /* 0x000fe20000000000 */
[----:B------:R-:W-:Y:S01]  /*c780*/  ISETP.GT.AND P0, PT, R26, UR51, PT ;  /* 0x000000331a007c0c */ /* 0x000fe2000bf04270 */
        /* <DEDUP_REMOVED lines=12> */
.L_x_15007:
[----:B------:R-:W-:-:S06]  /*c850*/  ULOP3.LUT UR4, UR40, 0x2, URZ, 0xfc, !UPT ;  /* 0x0000000228047892 */ /* 0x000fcc000f8efc3f */
[----:B0-----:R-:W-:-:S05]  /*c860*/  IMAD.U32 R0, RZ, RZ, UR4 ;  /* 0x00000004ff007e24 */ /* 0x001fca000f8e00ff */
[----:B------:R-:W-:-:S13]  /*c870*/  ISETP.NE.AND P0, PT, R0, 0x3, PT ;  /* 0x000000030000780c */ /* 0x000fda0003f05270 */
[----:B------:R-:W-:Y:S05]  /*c880*/  @!P0 BRA `(.L_x_15021) ;  /* 0x0000000000048947 */ /* 0x000fea0003800000 */
[----:B------:R-:W-:Y:S01]  /*c890*/  BPT.TRAP 0x1 ;  /* 0x000000040000795c */ /* 0x000fe20000300000 */
.L_x_15021:
        /* <DEDUP_REMOVED lines=12> */
.L_x_15123:
[----:B------:R-:W-:Y:S05]  /*c960*/  BSYNC B0 ;  /* 0x0000000000007941 */ /* 0x000fea0003800000 */
.L_x_15022:
        /* <DEDUP_REMOVED lines=38> */
[----:B-----5:R-:W-:Y:S02]  /*cbd0*/  IADD3 R2, P2, R14, R16, RZ ;  /* 0x000000100e027210 */ /* 0x020fe40007f5e0ff */
[----:B---3--:R-:W-:Y:S01]  /*cbe0*/  IADD3.X R7, RZ, R21, RZ, P3, !PT ;  /* 0x00000015ff077210 */ /* 0x008fe20001ffe4ff */
[----:B------:R1:W2:Y:S02]  /*cbf0*/  SHFL.IDX PT, R14, R17, 0x7, 0x181f ;  /* 0x00f81f00110e7f89 */ /* 0x0002a400000e0000 */
        /* <DEDUP_REMOVED lines=10> */
.L_x_15141:
        /* <DEDUP_REMOVED lines=9> */
.L_x_15025:
        /* <DEDUP_REMOVED lines=12> */
.L_x_15026:
[----:B------:R-:W-:Y:S01]  /*cdf0*/  VIADD R2, R20, 0x1 ;  /* 0x0000000114027836 */ /* 0x000fe20000000000 */
[----:B------:R0:W-:Y:S04]  /*ce00*/  SYNCS.ARRIVE.TRANS64.A1T0 RZ, [R0+URZ+0x16850], RZ ;  /* 0x016850ff00ff79a7 */ /* 0x0001e8000810003f */
[----:B------:R-:W-:-:S04]  /*ce10*/  ISETP.NE.AND P0, PT, R2, 0x2, PT ;  /* 0x000000020200780c */ /* 0x000fc80003f05270 */
[----:B------:R-:W-:Y:S02]  /*ce20*/  SEL R3, RZ, 0x1, P0 ;  /* 0x00000001ff037807 */ /* 0x000fe40000000000 */
[----:B------:R-:W-:Y:S02]  /*ce30*/  SEL R2, R2, RZ, P0 ;  /* 0x000000ff02027207 */ /* 0x000fe40000000000 */
[----:B0-----:R-:W-:-:S07]  /*ce40*/  LOP3.LUT R0, R24, R3, RZ, 0x3c, !PT ;  /* 0x0000000318007212 */ /* 0x001fce00078e3cff */
.L_x_14994:
[----:B------:R-:W0:Y:S01]  /*ce50*/  S2R R4, SR_CgaCtaId ;  /* 0x0000000000047919 */ /* 0x000e220000008800 */
[----:B------:R-:W-:Y:S02]  /*ce60*/  MOV R3, 0x400 ;  /* 0x0000040000037802 */ /* 0x000fe40000000f00 */
[----:B------:R-:W-:Y:S02]  /*ce70*/  SHF.L.U32 R10, R10, 0x1f, RZ ;  /* 0x0000001f0a0a7819 */ /* 0x000fe400000006ff */
[----:B0-----:R-:W-:-:S04]  /*ce80*/  LEA R7, R4, R3, 0x18 ;  /* 0x0000000304077211 */ /* 0x001fc800078ec0ff */
[----:B------:R-:W0:Y:S02]  /*ce90*/  SYNCS.PHASECHK.TRANS64.TRYWAIT P0, [R7+URZ+0x16820], R10 ;  /* 0x0168200a070075a7 */ /* 0x000e24000800017f */
[----:B0-----:R-:W-:Y:S05]  /*cea0*/  @!P0 BRA `(.L_x_15027) ;  /* 0x0000003800c48947 */ /* 0x001fea0003800000 */
.L_x_15142:
[----:B------:R-:W-:-:S03]  /*ceb0*/  UMOV UR4, 0xffffffff ;  /* 0xffffffff00047882 */ /* 0x000fc60000000000 */
[----:B------:R-:W-:Y:S05]  /*cec0*/  BRA.DIV UR4, `(.L_x_15028) ;  /* 0x0000003a04d07947 */ /* 0x000fea000b800000 */
[----:B------:R-:W1:Y:S02]  /*ced0*/  S2R R3, SR_TID.X ;  /* 0x0000000000037919 */ /* 0x000e640000002100 */
[----:B-1----:R-:W-:-:S04]  /*cee0*/  SHF.R.U32.HI R3, RZ, 0x5, R3 ;  /* 0x00000005ff037819 */ /* 0x002fc80000011603 */
[----:B------:R-:W-:-:S05]  /*cef0*/  LOP3.LUT R3, R3, 0x3, RZ, 0xc0, !PT ;  /* 0x0000000303037812 */ /* 0x000fca00078ec0ff */
[----:B------:R1:W2:Y:S02]  /*cf00*/  SHFL.IDX PT, R14, R3, RZ, 0x1f ;  /* 0x00001fff030e7589 */ /* 0x0002a400000e0000 */
.L_x_15145:
[----:B--2---:R-:W-:-:S13]  /*cf10*/  ISETP.NE.AND P0, PT, R14, RZ, PT ;  /* 0x000000ff0e00720c */ /* 0x004fda0003f05270 */
[----:B------:R-:W-:Y:S05]  /*cf20*/  @P0 BRA `(.L_x_14950) ;  /* 0x0000000000880947 */ /* 0x000fea0003800000 */
[----:B------:R-:W-:-:S03]  /*cf30*/  UMOV UR4, 0xffffffff ;  /* 0xffffffff00047882 */ /* 0x000fc60000000000 */
[----:B------:R-:W-:Y:S05]  /*cf40*/  BRA.DIV UR4, `(.L_x_15029) ;  /* 0x0000003a04e47947 */ /* 0x000fea000b800000 */
[----:B------:R-:W-:-:S13]  /*cf50*/  ELECT P6, URZ, PT ;  /* 0x00000000003f782f */ /* 0x000fda00038c0000 */
.L_x_15148:
[----:B------:R-:W-:Y:S05]  /*cf60*/  @!P6 BRA `(.L_x_14950) ;  /* 0x000000000078e947 */ /* 0x000fea0003800000 */
[----:B------:R-:W-:-:S06]  /*cf70*/  ULOP3.LUT UR4, UR40, 0x2, URZ, 0xfc, !UPT ;  /* 0x0000000228047892 */ /* 0x000fcc000f8efc3f */
[----:B-1----:R-:W-:-:S05]  /*cf80*/  IMAD.U32 R3, RZ, RZ, UR4 ;  /* 0x00000004ff037e24 */ /* 0x002fca000f8e00ff */
[----:B------:R-:W-:-:S13]  /*cf90*/  ISETP.NE.AND P0, PT, R3, 0x3, PT ;  /* 0x000000030300780c */ /* 0x000fda0003f05270 */
[----:B------:R-:W-:Y:S05]  /*cfa0*/  @!P0 BRA `(.L_x_15030) ;  /* 0x0000000000048947 */ /* 0x000fea0003800000 */
[----:B------:R-:W-:Y:S01]  /*cfb0*/  BPT.TRAP 0x1 ;  /* 0x000000040000795c */ /* 0x000fe20000300000 */
.L_x_15030:
[----:B------:R-:W-:Y:S01]  /*cfc0*/  IMAD R5, R2, 0x8, R7 ;  /* 0x0000000802057824 */ /* 0x000fe200078e0207 */
[----:B------:R-:W-:Y:S01]  /*cfd0*/  SHF.L.U32 R4, R0, 0x1f, RZ ;  /* 0x0000001f00047819 */ /* 0x000fe200000006ff */
[----:B------:R-:W-:-:S03]  /*cfe0*/  VIADD R2, R2, 0x1 ;  /* 0x0000000102027836 */ /* 0x000fc60000000000 */
[----:B------:R-:W1:Y:S02]  /*cff0*/  SYNCS.PHASECHK.TRANS64.TRYWAIT P1, [R5+URZ+0x16840], R4 ;  /* 0x01684004050075a7 */ /* 0x000e64000802017f */
[----:B------:R-:W-:-:S04]  /*d000*/  ISETP.NE.AND P2, PT, R2, 0x2, PT ;  /* 0x000000020200780c */ /* 0x000fc80003f45270 */
[----:B------:R-:W-:Y:S01]  /*d010*/  SEL R3, RZ, 0x1, P2 ;  /* 0x00000001ff037807 */ /* 0x000fe20001000000 */
[----:B-1----:R-:W-:Y:S08]  /*d020*/  @!P1 BRA `(.L_x_15031) ;  /* 0x0000003800cc9947 */ /* 0x002ff00003800000 */
.L_x_15149:
[----:B------:R-:W-:Y:S02]  /*d030*/  SEL R2, R2, RZ, P2 ;  /* 0x000000ff02027207 */ /* 0x000fe40001000000 */
[----:B------:R-:W-:Y:S01]  /*d040*/  LOP3.LUT R0, R0, R3, RZ, 0x3c, !PT ;  /* 0x0000000300007212 */ /* 0x000fe200078e3cff */
[----:B------:R-:W-:Y:S06]  /*d050*/  @!P0 BRA `(.L_x_15032) ;  /* 0x0000000000048947 */ /* 0x000fec0003800000 */
[----:B------:R-:W-:Y:S01]  /*d060*/  BPT.TRAP 0x1 ;  /* 0x000000040000795c */ /* 0x000fe20000300000 */
.L_x_15032:
[----:B------:R-:W-:Y:S02]  /*d070*/  LEA R3, R2, R7, 0x3 ;  /* 0x0000000702037211 */ /* 0x000fe400078e18ff */
[----:B------:R-:W-:-:S04]  /*d080*/  SHF.L.U32 R0, R0, 0x1f, RZ ;  /* 0x0000001f00007819 */ /* 0x000fc800000006ff */
[----:B------:R-:W2:Y:S02]  /*d090*/  SYNCS.PHASECHK.TRANS64.TRYWAIT P1, [R3+URZ+0x16840], R0 ;  /* 0x01684000030075a7 */ /* 0x000ea4000802017f */
[----:B--2---:R-:W-:Y:S05]  /*d0a0*/  @!P1 BRA `(.L_x_15033) ;  /* 0x0000003800c09947 */ /* 0x004fea0003800000 */
.L_x_15150:
[----:B------:R-:W-:Y:S05]  /*d0b0*/  @!P0 BRA `(.L_x_15034) ;  /* 0x0000000000048947 */ /* 0x000fea0003800000 */
[----:B------:R-:W-:Y:S01]  /*d0c0*/  BPT.TRAP 0x1 ;  /* 0x000000040000795c */ /* 0x000fe20000300000 */
.L_x_15034:
[----:B------:R-:W3:Y:S02]  /*d0d0*/  SYNCS.PHASECHK.TRANS64.TRYWAIT P1, [R5+URZ+0x16860], R4 ;  /* 0x01686004050075a7 */ /* 0x000ee4000802017f */
[----:B---3--:R-:W-:Y:S05]  /*d0e0*/  @!P1 BRA `(.L_x_15035) ;  /* 0x0000003800c49947 */ /* 0x008fea0003800000 */
.L_x_15151:
[----:B------:R-:W-:Y:S05]  /*d0f0*/  @!P0 BRA `(.L_x_15036) ;  /* 0x0000000000048947 */ /* 0x000fea0003800000 */
[----:B------:R-:W-:Y:S01]  /*d100*/  BPT.TRAP 0x1 ;  /* 0x000000040000795c */ /* 0x000fe20000300000 */
.L_x_15036:
[----:B----4-:R4:W0:Y:S02]  /*d110*/  SYNCS.PHASECHK.TRANS64.TRYWAIT P0, [R3+URZ+0x16860], R0 ;  /* 0x01686000030075a7 */ /* 0x010824000800017f */
[----:B0-----:R-:W-:Y:S05]  /*d120*/  @!P0 NANOSLEEP.SYNCS 0x989680 ;  /* 0x009896800000895d */ /* 0x001fea0003900000 */
[----:B------:R-:W0:Y:S02]  /*d130*/  @!P0 SYNCS.PHASECHK.TRANS64 P0, [R3+URZ+0x16860], R0 ;  /* 0x01686000030085a7 */ /* 0x000e24000800007f */
[----:B0-----:R-:W-:Y:S05]  /*d140*/  @!P0 BRA `(.L_x_15036) ;  /* 0xfffffffc00f08947 */ /* 0x001fea000383ffff */
.L_x_14950:
[----:B------:R-:W-:Y:S05]  /*d150*/  BSYNC B6 ;  /* 0x0000000000067941 */ /* 0x000fea0003800000 */
.L_x_14947:
[----:B------:R-:W-:Y:S05]  /*d160*/  EXIT ;  /* 0x000000000000794d */ /* 0x000fea0003800000 */
.L_x_14954:
[----:B0-----:R-:W-:-:S04]  /*d170*/  IMAD.U32 R3, RZ, RZ, UR42 ;  /* 0x0000002aff037e24 */ /* 0x001fc8000f8e00ff */
[----:B------:R0:W1:Y:S03]  /*d180*/  SYNCS.PHASECHK.TRANS64.TRYWAIT P0, [R3+URZ+0x16800], R0 ;  /* 0x01680000030075a7 */ /* 0x000066000800017f */
[----:B-1----:R-:W-:Y:S05]  /*d190*/  @!P0 NANOSLEEP.SYNCS 0x989680 ;  /* 0x009896800000895d */ /* 0x002fea0003900000 */
[----:B------:R-:W1:Y:S02]  /*d1a0*/  @!P0 SYNCS.PHASECHK.TRANS64 P0, [R3+URZ+0x16800], R0 ;  /* 0x01680000030085a7 */ /* 0x000e64000800007f */
[----:B-1----:R-:W-:Y:S05]  /*d1b0*/  @!P0 BRA `(.L_x_14954) ;  /* 0xfffffffc00ec8947 */ /* 0x002fea000383ffff */
[----:B------:R-:W-:Y:S05]  /*d1c0*/  BRA `(.L_x_15037) ;  /* 0xffffff40002c7947 */ /* 0x000fea000383ffff */
.L_x_14958:
[----:B0-----:R-:W-:-:S04]  /*d1d0*/  IMAD.U32 R3, RZ, RZ, UR42 ;  /* 0x0000002aff037e24 */ /* 0x001fc8000f8e00ff */
[----:B------:R0:W2:Y:S03]  /*d1e0*/  SYNCS.PHASECHK.TRANS64.TRYWAIT P1, [R3+URZ+0x16830], R0 ;  /* 0x01683000030075a7 */ /* 0x0000a6000802017f */
[----:B--2---:R-:W-:Y:S05]  /*d1f0*/  @!P1 NANOSLEEP.SYNCS 0x989680 ;  /* 0x009896800000995d */ /* 0x004fea0003900000 */
[----:B------:R-:W2:Y:S02]  /*d200*/  @!P1 SYNCS.PHASECHK.TRANS64 P1, [R3+URZ+0x16830], R0 ;  /* 0x01683000030095a7 */ /* 0x000ea4000802007f */
[----:B--2---:R-:W-:Y:S05]  /*d210*/  @!P1 BRA `(.L_x_14958) ;  /* 0xfffffffc00ec9947 */ /* 0x004fea000383ffff */
[----:B------:R-:W-:Y:S05]  /*d220*/  BRA `(.L_x_14957) ;  /* 0xffffff4000487947 */ /* 0x000fea000383ffff */
.L_x_14964:
[----:B-1----:R-:W-:-:S04]  /*d230*/  IMAD.U32 R11, RZ, RZ, UR4 ;  /* 0x00000004ff0b7e24 */ /* 0x002fc8000f8e00ff */
[----:B------:R1:W2:Y:S03]  /*d240*/  SYNCS.PHASECHK.TRANS64.TRYWAIT P1, [R11+URZ+0x16830], R0 ;  /* 0x016830000b0075a7 */ /* 0x0002a6000802017f */
[----:B--2---:R-:W-:Y:S05]  /*d250*/  @!P1 NANOSLEEP.SYNCS 0x989680 ;  /* 0x009896800000995d */ /* 0x004fea0003900000 */
[----:B------:R-:W2:Y:S02]  /*d260*/  @!P1 SYNCS.PHASECHK.TRANS64 P1, [R11+URZ+0x16830], R0 ;  /* 0x016830000b0095a7 */ /* 0x000ea4000802007f */
[----:B--2---:R-:W-:Y:S05]  /*d270*/  @!P1 BRA `(.L_x_14964) ;  /* 0xfffffffc00ec9947 */ /* 0x004fea000383ffff */
[----:B------:R-:W-:Y:S05]  /*d280*/  BRA `(.L_x_14961) ;  /* 0xffffff64003c7947 */ /* 0x000fea000383ffff */
.L_x_14968:
[----:B-1----:R-:W-:-:S04]  /*d290*/  IMAD.U32 R11, RZ, RZ, UR10 ;  /* 0x0000000aff0b7e24 */ /* 0x002fc8000f8e00ff */
[----:B------:R1:W2:Y:S03]  /*d2a0*/  SYNCS.PHASECHK.TRANS64.TRYWAIT P1, [R11+URZ+0x16850], R0 ;  /* 0x016850000b0075a7 */ /* 0x0002a6000802017f */
[----:B--2---:R-:W-:Y:S05]  /*d2b0*/  @!P1 NANOSLEEP.SYNCS 0x989680 ;  /* 0x009896800000995d */ /* 0x004fea0003900000 */
[----:B------:R-:W2:Y:S02]  /*d2c0*/  @!P1 SYNCS.PHASECHK.TRANS64 P1, [R11+URZ+0x16850], R0 ;  /* 0x016850000b0095a7 */ /* 0x000ea4000802007f */
[----:B--2---:R-:W-:Y:S05]  /*d2d0*/  @!P1 BRA `(.L_x_14968) ;  /* 0xfffffffc00ec9947 */ /* 0x004fea000383ffff */
[----:B------:R-:W-:Y:S05]  /*d2e0*/  BRA `(.L_x_14965) ;  /* 0xffffff6400c07947 */ /* 0x000fea000383ffff */
.L_x_14976:
[----:B-1----:R-:W-:-:S04]  /*d2f0*/  IMAD.U32 R11, RZ, RZ, UR10 ;  /* 0x0000000aff0b7e24 */ /* 0x002fc8000f8e00ff */
[----:B------:R1:W2:Y:S03]  /*d300*/  SYNCS.PHASECHK.TRANS64.TRYWAIT P1, [R11+URZ+0x16830], R0 ;  /* 0x016830000b0075a7 */ /* 0x0002a6000802017f */
[----:B--2---:R-:W-:Y:S05]  /*d310*/  @!P1 NANOSLEEP.SYNCS 0x989680 ;  /* 0x009896800000995d */ /* 0x004fea0003900000 */
[----:B------:R-:W2:Y:S02]  /*d320*/  @!P1 SYNCS.PHASECHK.TRANS64 P1, [R11+URZ+0x16830], R0 ;  /* 0x016830000b0095a7 */ /* 0x000ea4000802007f */
[----:B--2---:R-:W-:Y:S05]  /*d330*/  @!P1 BRA `(.L_x_14976) ;  /* 0xfffffffc00ec9947 */ /* 0x004fea000383ffff */
[----:B------:R-:W-:Y:S05]  /*d340*/  BRA `(.L_x_14973) ;  /* 0xffffff8800d87947 */ /* 0x000fea000383ffff */
.L_x_14980:
[----:B-1----:R-:W-:-:S04]  /*d350*/  IMAD.U32 R11, RZ, RZ, UR10 ;  /* 0x0000000aff0b7e24 */ /* 0x002fc8000f8e00ff */
[----:B------:R1:W2:Y:S03]  /*d360*/  SYNCS.PHASECHK.TRANS64.TRYWAIT P1, [R11+URZ+0x16850], R0 ;  /* 0x016850000b0075a7 */ /* 0x0002a6000802017f */
[----:B--2---:R-:W-:Y:S05]  /*d370*/  @!P1 NANOSLEEP.SYNCS 0x989680 ;  /* 0x009896800000995d */ /* 0x004fea0003900000 */
[----:B------:R-:W2:Y:S02]  /*d380*/  @!P1 SYNCS.PHASECHK.TRANS64 P1, [R11+URZ+0x16850], R0 ;  /* 0x016850000b0095a7 */ /* 0x000ea4000802007f */
[----:B--2---:R-:W-:Y:S05]  /*d390*/  @!P1 BRA `(.L_x_14980) ;  /* 0xfffffffc00ec9947 */ /* 0x004fea000383ffff */
[----:B------:R-:W-:Y:S05]  /*d3a0*/  BRA `(.L_x_14977) ;  /* 0xffffff8c004c7947 */ /* 0x000fea000383ffff */
.L_x_14987:
[----:B-1----:R-:W-:-:S04]  /*d3b0*/  IMAD.U32 R6, RZ, RZ, UR7 ;  /* 0x00000007ff067e24 */ /* 0x002fc8000f8e00ff */
[----:B------:R1:W3:Y:S03]  /*d3c0*/  SYNCS.PHASECHK.TRANS64.TRYWAIT P1, [R6+URZ+0x16850], R5 ;  /* 0x01685005060075a7 */ /* 0x0002e6000802017f */
[----:B---3--:R-:W-:Y:S05]  /*d3d0*/  @!P1 NANOSLEEP.SYNCS 0x989680 ;  /* 0x009896800000995d */ /* 0x008fea0003900000 */
[----:B------:R-:W3:Y:S02]  /*d3e0*/  @!P1 SYNCS.PHASECHK.TRANS64 P1, [R6+URZ+0x16850], R5 ;  /* 0x01685005060095a7 */ /* 0x000ee4000802007f */
[----:B---3--:R-:W-:Y:S05]  /*d3f0*/  @!P1 BRA `(.L_x_14987) ;  /* 0xfffffffc00ec9947 */ /* 0x008fea000383ffff */
[----:B------:R-:W-:Y:S05]  /*d400*/  BRA `(.L_x_14986) ;  /* 0xffffffa400ac7947 */ /* 0x000fea000383ffff */
.L_x_14999:
[----:B------:R-:W-:Y:S01]  /*d410*/  IMAD.MOV.U32 R13, RZ, RZ, R17 ;  /* 0x000000ffff0d7224 */ /* 0x000fe200078e0011 */
[----:B------:R-:W-:Y:S01]  /*d420*/  MOV R12, RZ ;  /* 0x000000ff000c7202 */ /* 0x000fe20000000f00 */
[----:B------:R-:W-:Y:S02]  /*d430*/  IMAD.MOV.U32 R11, RZ, RZ, 0x1f ;  /* 0x0000001fff0b7424 */ /* 0x000fe400078e00ff */
[----:B------:R-:W-:-:S07]  /*d440*/  IMAD.MOV.U32 R15, RZ, RZ, -0x1 ;  /* 0xffffffffff0f7424 */ /* 0x000fce00078e00ff */
[----:B0----5:R-:W-:Y:S05]  /*d450*/  WARPSYNC.COLLECTIVE R15, `(.L_x_15038) ;  /* 0x000000000f087348 */ /* 0x021fea0003c00000 */
[----:B------:R1:W2:Y:S02]  /*d460*/  SHFL.IDX P6, R14, R13, R12, R11 ;  /* 0x0000000c0d0e7389 */ /* 0x0002a400000c000b */
[----:B012--5:R-:W-:Y:S01]  /*d470*/  ENDCOLLECTIVE ;  /* 0x000000000000791b */ /* 0x027fe20003800000 */
.L_x_15038:
[----:B------:R-:W-:Y:S05]  /*d480*/  BRA `(.L_x_15039) ;  /* 0xffffffcc00587947 */ /* 0x000fea000383ffff */
.L_x_15001:
[----:B0-----:R-:W-:-:S04]  /*d490*/  IMAD.U32 R3, RZ, RZ, UR47 ;  /* 0x0000002fff037e24 */ /* 0x001fc8000f8e00ff */
[----:B------:R0:W1:Y:S03]  /*d4a0*/  SYNCS.PHASECHK.TRANS64.TRYWAIT P0, [R3+URZ+0x16840], R10 ;  /* 0x0168400a030075a7 */ /* 0x000066000800017f */
[----:B-1----:R-:W-:Y:S05]  /*d4b0*/  @!P0 NANOSLEEP.SYNCS 0x989680 ;  /* 0x009896800000895d */ /* 0x002fea0003900000 */
[----:B------:R-:W1:Y:S02]  /*d4c0*/  @!P0 SYNCS.PHASECHK.TRANS64 P0, [R3+URZ+0x16840], R10 ;  /* 0x0168400a030085a7 */ /* 0x000e64000800007f */
[----:B-1----:R-:W-:Y:S05]  /*d4d0*/  @!P0 BRA `(.L_x_15001) ;  /* 0xfffffffc00ec8947 */ /* 0x002fea000383ffff */
[----:B------:R-:W-:Y:S05]  /*d4e0*/  BRA `(.L_x_15040) ;  /* 0xffffffcc00d87947 */ /* 0x000fea000383ffff */
.L_x_15002:
        /* <DEDUP_REMOVED lines=8> */
.L_x_15042:
[----:B------:R-:W-:Y:S05]  /*d570*/  BSYNC B0 ;  /* 0x0000000000007941 */ /* 0x000fea0003800000 */
.L_x_15041:
[----:B------:R-:W-:Y:S01]  /*d580*/  MOV R13, R0 ;  /* 0x00000000000d7202 */ /* 0x000fe20000000f00 */
[----:B------:R-:W-:Y:S01]  /*d590*/  IMAD.MOV.U32 R12, RZ, RZ, RZ ;  /* 0x000000ffff0c7224 */ /* 0x000fe200078e00ff */
[----:B------:R-:W-:Y:S01]  /*d5a0*/  @P0 LEA R7, R22, UR47, 0x1 ;  /* 0x0000002f16070c11 */ /* 0x000fe2000f8e08ff */
[----:B------:R-:W-:Y:S02]  /*d5b0*/  IMAD.MOV.U32 R11, RZ, RZ, 0x181f ;  /* 0x0000181fff0b7424 */ /* 0x000fe400078e00ff */
[----:B------:R-:W-:Y:S02]  /*d5c0*/  IMAD.MOV.U32 R15, RZ, RZ, -0x1 ;  /* 0xffffffffff0f7424 */ /* 0x000fe400078e00ff */
[----:B------:R-:W-:-:S07]  /*d5d0*/  IMAD.MOV.U32 R2, RZ, RZ, R14 ;  /* 0x000000ffff027224 */ /* 0x000fce00078e000e */
[----:B------:R-:W-:Y:S05]  /*d5e0*/  WARPSYNC.COLLECTIVE R15, `(.L_x_15043) ;  /* 0x000000000f087348 */ /* 0x000fea0003c00000 */
[----:B------:R0:W1:Y:S02]  /*d5f0*/  SHFL.IDX P6, R14, R13, R12, R11 ;  /* 0x0000000c0d0e7389 */ /* 0x00006400000c000b */
[----:B01----:R-:W-:Y:S01]  /*d600*/  ENDCOLLECTIVE ;  /* 0x000000000000791b */ /* 0x003fe20003800000 */
.L_x_15043:
        /* <DEDUP_REMOVED lines=9> */
.L_x_15044:
[----:B------:R-:W-:Y:S01]  /*d6a0*/  @!PT LDS RZ, [RZ] ;  /* 0x00000000fffff984 */ /* 0x000fe20000000800 */
[----:B------:R-:W-:Y:S01]  /*d6b0*/  @!PT LDS RZ, [RZ] ;  /* 0x00000000fffff984 */ /* 0x000fe20000000800 */
[----:B------:R-:W-:Y:S01]  /*d6c0*/  @!PT LDS RZ, [RZ] ;  /* 0x00000000fffff984 */ /* 0x000fe20000000800 */
[----:B------:R0:W-:Y:S01]  /*d6d0*/  @P0 LDGSTS.E.BYPASS.LTC128B.128 [R7+0xe400], desc[UR38][R2.64], !P3 ;  /* 0x0e40000002070fae */ /* 0x0001e2000d901d66 */
[----:B------:R-:W-:Y:S02]  /*d6e0*/  ISETP.GE.AND P0, PT, R5, 0x11, PT ;  /* 0x000000110500780c */ /* 0x000fe40003f06270 */
[----:B------:R-:W-:Y:S02]  /*d6f0*/  @P1 LEA R25, R22, UR47, 0x1 ;  /* 0x0000002f16191c11 */ /* 0x000fe4000f8e08ff */
[----:B------:R-:W-:-:S09]  /*d700*/  MOV R13, R0 ;  /* 0x00000000000d7202 */ /* 0x000fd20000000f00 */
[----:B------:R-:W-:Y:S01]  /*d710*/  @P0 LEA R21, R22, UR47, 0x1 ;  /* 0x0000002f16150c11 */ /* 0x000fe2000f8e08ff */
[----:B0-----:R-:W-:-:S07]  /*d720*/  IMAD.MOV.U32 R8, RZ, RZ, R14 ;  /* 0x000000ffff087224 */ /* 0x001fce00078e000e */
[----:B------:R-:W-:Y:S05]  /*d730*/  WARPSYNC.COLLECTIVE R15, `(.L_x_15045) ;  /* 0x000000000f087348 */ /* 0x000fea0003c00000 */
[----:B------:R0:W1:Y:S02]  /*d740*/  SHFL.IDX P6, R14, R13, R12, R11 ;  /* 0x0000000c0d0e7389 */ /* 0x00006400000c000b */
[----:B01----:R-:W-:Y:S01]  /*d750*/  ENDCOLLECTIVE ;  /* 0x000000000000791b */ /* 0x003fe20003800000 */
.L_x_15045:
[----:B------:R-:W-:Y:S02]  /*d760*/  IMAD.MOV.U32 R13, RZ, RZ, R4 ;  /* 0x000000ffff0d7224 */ /* 0x000fe400078e0004 */
[----:B------:R-:W-:Y:S01]  /*d770*/  IMAD.MOV.U32 R12, RZ, RZ, 0x2 ;  /* 0x00000002ff0c7424 */ /* 0x000fe200078e00ff */
[----:B------:R-:W-:-:S13]  /*d780*/  @P0 LEA R2, P2, R16, R14, 0x1 ;  /* 0x0000000e10020211 */ /* 0x000fda00078408ff */
[----:B------:R-:W-:Y:S05]  /*d790*/  WARPSYNC.COLLECTIVE R15, `(.L_x_15046) ;  /* 0x000000000f087348 */ /* 0x000fea0003c00000 */
[----:B------:R0:W1:Y:S02]  /*d7a0*/  SHFL.IDX P6, R14, R13, R12, R11 ;  /* 0x0000000c0d0e7389 */ /* 0x00006400000c000b */
[----:B01----:R-:W-:Y:S01]  /*d7b0*/  ENDCOLLECTIVE ;  /* 0x000000000000791b */ /* 0x003fe20003800000 */
.L_x_15046:
        /* <DEDUP_REMOVED lines=10> */
.L_x_15047:
[----:B------:R-:W-:Y:S01]  /*d860*/  IMAD.MOV.U32 R13, RZ, RZ, R4 ;  /* 0x000000ffff0d7224 */ /* 0x000fe200078e0004 */
[----:B------:R-:W-:Y:S01]  /*d870*/  MOV R12, 0x3 ;  /* 0x00000003000c7802 */ /* 0x000fe20000000f00 */
[----:B------:R-:W-:-:S07]  /*d880*/  IMAD.MOV.U32 R9, RZ, RZ, R14 ;  /* 0x000000ffff097224 */ /* 0x000fce00078e000e */
[----:B------:R-:W-:Y:S05]  /*d890*/  WARPSYNC.COLLECTIVE R15, `(.L_x_15048) ;  /* 0x000000000f087348 */ /* 0x000fea0003c00000 */
[----:B------:R0:W1:Y:S02]  /*d8a0*/  SHFL.IDX P6, R14, R13, R12, R11 ;  /* 0x0000000c0d0e7389 */ /* 0x00006400000c000b */
[----:B01----:R-:W-:Y:S01]  /*d8b0*/  ENDCOLLECTIVE ;  /* 0x000000000000791b */ /* 0x003fe20003800000 */
.L_x_15048:
        /* <DEDUP_REMOVED lines=14> */
.L_x_15049:
[----:B------:R-:W-:Y:S01]  /*d9a0*/  @P1 LEA R25, R22, UR47, 0x1 ;  /* 0x0000002f16191c11 */ /* 0x000fe2000f8e08ff */
[----:B------:R-:W-:Y:S02]  /*d9b0*/  IMAD.MOV.U32 R13, RZ, RZ, R4 ;  /* 0x000000ffff0d7224 */ /* 0x000fe400078e0004 */
[----:B------:R-:W-:Y:S01]  /*d9c0*/  IMAD.MOV.U32 R12, RZ, RZ, 0x4 ;  /* 0x00000004ff0c7424 */ /* 0x000fe200078e00ff */
[----:B------:R-:W-:-:S13]  /*d9d0*/  @P0 LEA R2, P2, R16, R14, 0x1 ;  /* 0x0000000e10020211 */ /* 0x000fda00078408ff */
[----:B------:R-:W-:Y:S05]  /*d9e0*/  WARPSYNC.COLLECTIVE R15, `(.L_x_15050) ;  /* 0x000000000f087348 */ /* 0x000fea0003c00000 */
[----:B------:R0:W1:Y:S02]  /*d9f0*/  SHFL.IDX P6, R14, R13, R12, R11 ;  /* 0x0000000c0d0e7389 */ /* 0x00006400000c000b */
[----:B01----:R-:W-:Y:S01]  /*da00*/  ENDCOLLECTIVE ;  /* 0x000000000000791b */ /* 0x003fe20003800000 */
.L_x_15050:
        /* <DEDUP_REMOVED lines=10> */
.L_x_15051:
[----:B------:R-:W-:Y:S02]  /*dab0*/  IMAD.MOV.U32 R13, RZ, RZ, R4 ;  /* 0x000000ffff0d7224 */ /* 0x000fe400078e0004 */
[----:B------:R-:W-:Y:S02]  /*dac0*/  IMAD.MOV.U32 R12, RZ, RZ, 0x5 ;  /* 0x00000005ff0c7424 */ /* 0x000fe400078e00ff */
[----:B------:R-:W-:-:S07]  /*dad0*/  IMAD.MOV.U32 R9, RZ, RZ, R14 ;  /* 0x000000ffff097224 */ /* 0x000fce00078e000e */
[----:B------:R-:W-:Y:S05]  /*dae0*/  WARPSYNC.COLLECTIVE R15, `(.L_x_15052) ;  /* 0x000000000f087348 */ /* 0x000fea0003c00000 */
[----:B------:R0:W1:Y:S02]  /*daf0*/  SHFL.IDX P6, R14, R13, R12, R11 ;  /* 0x0000000c0d0e7389 */ /* 0x00006400000c000b */
[----:B01----:R-:W-:Y:S01]  /*db00*/  ENDCOLLECTIVE ;  /* 0x000000000000791b */ /* 0x003fe20003800000 */
.L_x_15052:
[----:B------:R-:W-:-:S04]  /*db10*/  @P1 LEA R2, P0, R16, R9, 0x1 ;  /* 0x0000000910021211 */ /* 0x000fc800078008ff */
[----:B------:R-:W-:Y:S02]  /*db20*/  @P1 IADD3.X R3, RZ, R6, RZ, P0, !PT ;  /* 0x00000006ff031210 */ /* 0x000fe400007fe4ff */
[----:B------:R-:W-:-:S03]  /*db30*/  ISETP.GE.AND P0, PT, R5, 0x51, PT ;  /* 0x000000510500780c */ /* 0x000fc60003f06270 */
[----:B------:R-:W-:Y:S01]  /*db40*/  @!PT LDS RZ, [RZ] ;  /* 0x00000000fffff984 */ /* 0x000fe20000000800 */
[----:B------:R-:W-:Y:S01]  /*db50*/  @!PT LDS RZ, [RZ] ;  /* 0x00000000fffff984 */ /* 0x000fe20000000800 */
[----:B------:R-:W-:Y:S01]  /*db60*/  @!PT LDS RZ, [RZ] ;  /* 0x00000000fffff984 */ /* 0x000fe20000000800 */
[----:B------:R0:W-:Y:S01]  /*db70*/  @P1 LDGSTS.E.BYPASS.LTC128B.128 [R25+0x10400], desc[UR38][R2.64], !P3 ;  /* 0x1040000002191fae */ /* 0x0001e2000d901d66 */
[----:B------:R-:W-:Y:S01]  /*db80*/  ISETP.GE.AND P1, PT, R5, 0x61, PT ;  /* 0x000000610500780c */ /* 0x000fe20003f26270 */
[----:B------:R-:W-:Y:S02]  /*db90*/  IMAD.MOV.U32 R13, RZ, RZ, R0 ;  /* 0x000000ffff0d7224 */ /* 0x000fe400078e0000 */
[----:B------:R-:W-:-:S10]  /*dba0*/  IMAD.MOV.U32 R7, RZ, RZ, R14 ;  /* 0x000000ffff077224 */ /* 0x000fd400078e000e */
[----:B0-----:R-:W-:Y:S05]  /*dbb0*/  WARPSYNC.COLLECTIVE R15, `(.L_x_15053) ;  /* 0x000000000f087348 */ /* 0x001fea0003c00000 */
[----:B------:R1:W2:Y:S02]  /*dbc0*/  SHFL.IDX P6, R14, R13, R12, R11 ;  /* 0x0000000c0d0e7389 */ /* 0x0002a400000c000b */
[----:B012---:R-:W-:Y:S01]  /*dbd0*/  ENDCOLLECTIVE ;  /* 0x000000000000791b */ /* 0x007fe20003800000 */
.L_x_15053:
[----:B------:R-:W-:Y:S02]  /*dbe0*/  IMAD.MOV.U32 R13, RZ, RZ, R4 ;  /* 0x000000ffff0d7224 */ /* 0x000fe400078e0004 */
[----:B------:R-:W-:Y:S01]  /*dbf0*/  IMAD.MOV.U32 R12, RZ, RZ, 0x6 ;  /* 0x00000006ff0c7424 */ /* 0x000fe200078e00ff */
[----:B------:R-:W-:-:S13]  /*dc00*/  @P0 LEA R2, P2, R16, R14, 0x1 ;  /* 0x0000000e10020211 */ /* 0x000fda00078408ff */
[----:B------:R-:W-:Y:S05]  /*dc10*/  WARPSYNC.COLLECTIVE R15, `(.L_x_15054) ;  /* 0x000000000f087348 */ /* 0x000fea0003c00000 */
[----:B------:R0:W1:Y:S02]  /*dc20*/  SHFL.IDX P6, R14, R13, R12, R11 ;  /* 0x0000000c0d0e7389 */ /* 0x00006400000c000b */
[----:B01----:R-:W-:Y:S01]  /*dc30*/  ENDCOLLECTIVE ;  /* 0x000000000000791b */ /* 0x003fe20003800000 */
.L_x_15054:
        /* <DEDUP_REMOVED lines=11> */
.L_x_15055:
[----:B------:R-:W-:Y:S02]  /*dcf0*/  IMAD.MOV.U32 R13, RZ, RZ, R4 ;  /* 0x000000ffff0d7224 */ /* 0x000fe400078e0004 */
[----:B------:R-:W-:Y:S02]  /*dd00*/  IMAD.MOV.U32 R12, RZ, RZ, 0x7 ;  /* 0x00000007ff0c7424 */ /* 0x000fe400078e00ff */
[----:B------:R-:W-:-:S07]  /*dd10*/  IMAD.MOV.U32 R9, RZ, RZ, R14 ;  /* 0x000000ffff097224 */ /* 0x000fce00078e000e */
[----:B------:R-:W-:Y:S05]  /*dd20*/  WARPSYNC.COLLECTIVE R15, `(.L_x_15056) ;  /* 0x000000000f087348 */ /* 0x000fea0003c00000 */
[----:B------:R0:W1:Y:S02]  /*dd30*/  SHFL.IDX P6, R14, R13, R12, R11 ;  /* 0x0000000c0d0e7389 */ /* 0x00006400000c000b */
[----:B01----:R-:W-:Y:S01]  /*dd40*/  ENDCOLLECTIVE ;  /* 0x000000000000791b */ /* 0x003fe20003800000 */
.L_x_15056:
        /* <DEDUP_REMOVED lines=12> */
.L_x_15057:
[----:B------:R-:W-:Y:S05]  /*de10*/  BRA `(.L_x_15058) ;  /* 0xffffffc800e87947 */ /* 0x000fea000383ffff */
.L_x_15005:
        /* <DEDUP_REMOVED lines=8> */
.L_x_15059:
[----:B------:R-:W-:Y:S02]  /*dea0*/  IMAD R5, R5, 0xc0, R24 ;  /* 0x000000c005057824 */ /* 0x000fe400078e0218 */
[----:B------:R-:W-:Y:S02]  /*deb0*/  IMAD.MOV.U32 R13, RZ, RZ, R7 ;  /* 0x000000ffff0d7224 */ /* 0x000fe400078e0007 */
[----:B------:R-:W-:-:S07]  /*dec0*/  IMAD.MOV.U32 R2, RZ, RZ, R14 ;  /* 0x000000ffff027224 */ /* 0x000fce00078e000e */
[----:B------:R-:W-:Y:S05]  /*ded0*/  WARPSYNC.COLLECTIVE R15, `(.L_x_15060) ;  /* 0x000000000f087348 */ /* 0x000fea0003c00000 */
[----:B------:R0:W1:Y:S02]  /*dee0*/  SHFL.IDX P6, R14, R13, R12, R11 ;  /* 0x0000000c0d0e7389 */ /* 0x00006400000c000b */
[----:B01----:R-:W-:Y:S01]  /*def0*/  ENDCOLLECTIVE ;  /* 0x000000000000791b */ /* 0x003fe20003800000 */
.L_x_15060:
[----:B------:R-:W-:Y:S02]  /*df00*/  ULDC UR4, c[0x0][0x288] ;  /* 0x0000a20000047ab9 */ /* 0x000fe40000000800 */
[----:B------:R-:W-:Y:S02]  /*df10*/  IMAD R4, R9, UR4, RZ ;  /* 0x0000000409047c24 */ /* 0x000fe4000f8e02ff */
[----:B------:R-:W-:-:S03]  /*df20*/  VIADD R9, R5, 0x10 ;  /* 0x0000001005097836 */ /* 0x000fc60000000000 */
[----:B------:R-:W-:Y:S01]  /*df30*/  ISETP.GE.AND P1, PT, R5, R4, PT ;  /* 0x000000040500720c */ /* 0x000fe20003f26270 */
[----:B------:R-:W-:Y:S01]  /*df40*/  IMAD.MOV.U32 R13, RZ, RZ, R8 ;  /* 0x000000ffff0d7224 */ /* 0x000fe200078e0008 */
[----:B------:R-:W-:-:S11]  /*df50*/  MOV R12, 0x1 ;  /* 0x00000001000c7802 */ /* 0x000fd60000000f00 */
[----:B------:R-:W-:Y:S02]  /*df60*/  @!P1 LEA R25, R22, UR47, 0x1 ;  /* 0x0000002f16199c11 */ /* 0x000fe4000f8e08ff */
[----:B------:R-:W-:-:S05]  /*df70*/  @!P1 LEA R14, P2, R16, R14, 0x1 ;  /* 0x0000000e100e9211 */ /* 0x000fca00078408ff */
[----:B------:R-:W-:Y:S02]  /*df80*/  @!P1 IMAD.X R3, RZ, RZ, R2, P2 ;  /* 0x000000ffff039224 */ /* 0x000fe400010e0602 */
[----:B------:R-:W-:-:S07]  /*df90*/  @!P1 IMAD.MOV.U32 R2, RZ, RZ, R14 ;  /* 0x000000ffff029224 */ /* 0x000fce00078e000e */
[----:B------:R-:W-:Y:S05]  /*dfa0*/  WARPSYNC.COLLECTIVE R15, `(.L_x_15061) ;  /* 0x000000000f087348 */ /* 0x000fea0003c00000 */
[----:B------:R0:W1:Y:S02]  /*dfb0*/  SHFL.IDX P6, R14, R13, R12, R11 ;  /* 0x0000000c0d0e7389 */ /* 0x00006400000c000b */
[----:B01----:R-:W-:Y:S01]  /*dfc0*/  ENDCOLLECTIVE ;  /* 0x000000000000791b */ /* 0x003fe20003800000 */
.L_x_15061:
        /* <DEDUP_REMOVED lines=12> */
.L_x_15062:
[----:B------:R-:W-:Y:S02]  /*e090*/  IMAD.MOV.U32 R13, RZ, RZ, R8 ;  /* 0x000000ffff0d7224 */ /* 0x000fe400078e0008 */
[----:B------:R-:W-:Y:S02]  /*e0a0*/  IMAD.MOV.U32 R12, RZ, RZ, 0x2 ;  /* 0x00000002ff0c7424 */ /* 0x000fe400078e00ff */
[----:B------:R-:W-:-:S07]  /*e0b0*/  IMAD.MOV.U32 R21, RZ, RZ, R14 ;  /* 0x000000ffff157224 */ /* 0x000fce00078e000e */
[----:B------:R-:W-:Y:S05]  /*e0c0*/  WARPSYNC.COLLECTIVE R15, `(.L_x_15063) ;  /* 0x000000000f087348 */ /* 0x000fea0003c00000 */
[----:B------:R0:W1:Y:S02]  /*e0d0*/  SHFL.IDX P6, R14, R13, R12, R11 ;  /* 0x0000000c0d0e7389 */ /* 0x00006400000c000b */
[----:B01----:R-:W-:Y:S01]  /*e0e0*/  ENDCOLLECTIVE ;  /* 0x000000000000791b */ /* 0x003fe20003800000 */
.L_x_15063:
[----:B------:R-:W-:-:S05]  /*e0f0*/  @!P1 LEA R2, P2, R16, R21, 0x1 ;  /* 0x0000001510029211 */ /* 0x000fca00078408ff */
[----:B------:R-:W-:-:S05]  /*e100*/  @!P1 IMAD.X R3, RZ, RZ, R10, P2 ;  /* 0x000000ffff039224 */ /* 0x000fca00010e060a */
[----:B------:R-:W-:Y:S01]  /*e110*/  @!PT LDS RZ, [RZ] ;  /* 0x00000000fffff984 */ /* 0x000fe20000000800 */
[----:B------:R-:W-:Y:S01]  /*e120*/  @!PT LDS RZ, [RZ] ;  /* 0x00000000fffff984 */ /* 0x000fe20000000800 */
[----:B------:R-:W-:Y:S01]  /*e130*/  @!PT LDS RZ, [RZ] ;  /* 0x00000000fffff984 */ /* 0x000fe20000000800 */
[----:B------:R0:W-:Y:S01]  /*e140*/  @!P1 LDGSTS.E.BYPASS.LTC128B.128 [R25+0x8c00], desc[UR38][R2.64], !P0 ;  /* 0x08c0000002199fae */ /* 0x0001e2000c101d66 */
[----:B------:R-:W-:Y:S02]  /*e150*/  MOV R13, R7 ;  /* 0x00000007000d7202 */ /* 0x000fe40000000f00 */
[----:B------:R-:W-:Y:S01]  /*e160*/  ISETP.GE.AND P1, PT, R9, R4, PT ;  /* 0x000000040900720c */ /* 0x000fe20003f26270 */
[----:B------:R-:W-:-:S12]  /*e170*/  IMAD.MOV.U32 R9, RZ, RZ, R14 ;  /* 0x000000ffff097224 */ /* 0x000fd800078e000e */
[----:B0-----:R-:W-:Y:S05]  /*e180*/  WARPSYNC.COLLECTIVE R15, `(.L_x_15064) ;  /* 0x000000000f087348 */ /* 0x001fea0003c00000 */
[----:B------:R1:W2:Y:S02]  /*e190*/  SHFL.IDX P6, R14, R13, R12, R11 ;  /* 0x0000000c0d0e7389 */ /* 0x0002a400000c000b */
[----:B012---:R-:W-:Y:S01]  /*e1a0*/  ENDCOLLECTIVE ;  /* 0x000000000000791b */ /* 0x007fe20003800000 */
.L_x_15064:
[----:B------:R-:W-:Y:S01]  /*e1b0*/  @!P1 LEA R20, R22, UR47, 0x1 ;  /* 0x0000002f16149c11 */ /* 0x000fe2000f8e08ff */
[----:B------:R-:W-:Y:S02]  /*e1c0*/  IMAD.MOV.U32 R13, RZ, RZ, R8 ;  /* 0x000000ffff0d7224 */ /* 0x000fe400078e0008 */
[----:B------:R-:W-:Y:S01]  /*e1d0*/  IMAD.MOV.U32 R12, RZ, RZ, 0x3 ;  /* 0x00000003ff0c7424 */ /* 0x000fe200078e00ff */
[----:B------:R-:W-:-:S13]  /*e1e0*/  @!P1 LEA R2, P2, R16, R14, 0x1 ;  /* 0x0000000e10029211 */ /* 0x000fda00078408ff */
[----:B------:R-:W-:Y:S05]  /*e1f0*/  WARPSYNC.COLLECTIVE R15, `(.L_x_15065) ;  /* 0x000000000f087348 */ /* 0x000fea0003c00000 */
[----:B------:R0:W1:Y:S02]  /*e200*/  SHFL.IDX P6, R14, R13, R12, R11 ;  /* 0x0000000c0d0e7389 */ /* 0x00006400000c000b */
[----:B01----:R-:W-:Y:S01]  /*e210*/  ENDCOLLECTIVE ;  /* 0x000000000000791b */ /* 0x003fe20003800000 */
.L_x_15065:
        /* <DEDUP_REMOVED lines=14> */
.L_x_15066:
[----:B------:R-:W-:Y:S02]  /*e300*/  IMAD.MOV.U32 R13, RZ, RZ, R8 ;  /* 0x000000ffff0d7224 */ /* 0x000fe400078e0008 */
[----:B------:R-:W-:Y:S02]  /*e310*/  IMAD.MOV.U32 R12, RZ, RZ, 0x4 ;  /* 0x00000004ff0c7424 */ /* 0x000fe400078e00ff */
[----:B------:R-:W-:-:S07]  /*e320*/  IMAD.MOV.U32 R21, RZ, RZ, R14 ;  /* 0x000000ffff157224 */ /* 0x000fce00078e000e */
[----:B------:R-:W-:Y:S05]  /*e330*/  WARPSYNC.COLLECTIVE R15, `(.L_x_15067) ;  /* 0x000000000f087348 */ /* 0x000fea0003c00000 */
[----:B------:R0:W1:Y:S02]  /*e340*/  SHFL.IDX P6, R14, R13, R12, R11 ;  /* 0x0000000c0d0e7389 */ /* 0x00006400000c000b */
[----:B01----:R-:W-:Y:S01]  /*e350*/  ENDCOLLECTIVE ;  /* 0x000000000000791b */ /* 0x003fe20003800000 */
.L_x_15067:
        /* <DEDUP_REMOVED lines=12> */
.L_x_15068:
[----:B------:R-:W-:Y:S01]  /*e420*/  @!P1 LEA R20, R22, UR47, 0x1 ;  /* 0x0000002f16149c11 */ /* 0x000fe2000f8e08ff */
[----:B------:R-:W-:Y:S02]  /*e430*/  IMAD.MOV.U32 R13, RZ, RZ, R8 ;  /* 0x000000ffff0d7224 */ /* 0x000fe400078e0008 */
[----:B------:R-:W-:Y:S01]  /*e440*/  IMAD.MOV.U32 R12, RZ, RZ, 0x5 ;  /* 0x00000005ff0c7424 */ /* 0x000fe200078e00ff */
[----:B------:R-:W-:-:S13]  /*e450*/  @!P1 LEA R2, P2, R16, R14, 0x1 ;  /* 0x0000000e10029211 */ /* 0x000fda00078408ff */
[----:B------:R-:W-:Y:S05]  /*e460*/  WARPSYNC.COLLECTIVE R15, `(.L_x_15069) ;  /* 0x000000000f087348 */ /* 0x000fea0003c00000 */
[----:B------:R0:W1:Y:S02]  /*e470*/  SHFL.IDX P6, R14, R13, R12, R11 ;  /* 0x0000000c0d0e7389 */ /* 0x00006400000c000b */
[----:B01----:R-:W-:Y:S01]  /*e480*/  ENDCOLLECTIVE ;  /* 0x000000000000791b */ /* 0x003fe20003800000 */
.L_x_15069:
[----:B------:R-:W-:Y:S02]  /*e490*/  @!P1 IMAD.X R3, RZ, RZ, R9, P2 ;  /* 0x000000ffff039224 */ /* 0x000fe400010e0609 */
        /* <DEDUP_REMOVED lines=8> */
[----:B------:R-:W-:Y:S02]  /*e520*/  @!P1 LEA R25, R22, UR47, 0x1 ;  /* 0x0000002f16199c11 */ /* 0x000fe4000f8e08ff */
[----:B0-----:R-:W-:-:S07]  /*e530*/  MOV R10, R14 ;  /* 0x0000000e000a7202 */ /* 0x001fce0000000f00 */
[----:B------:R-:W-:Y:S05]  /*e540*/  WARPSYNC.COLLECTIVE R15, `(.L_x_15070) ;  /* 0x000000000f087348 */ /* 0x000fea0003c00000 */
[----:B------:R0:W1:Y:S02]  /*e550*/  SHFL.IDX P6, R14, R13, R12, R11 ;  /* 0x0000000c0d0e7389 */ /* 0x00006400000c000b */
[----:B01----:R-:W-:Y:S01]  /*e560*/  ENDCOLLECTIVE ;  /* 0x000000000000791b */ /* 0x003fe20003800000 */
.L_x_15070:
[----:B------:R-:W-:Y:S02]  /*e570*/  IMAD.MOV.U32 R13, RZ, RZ, R8 ;  /* 0x000000ffff0d7224 */ /* 0x000fe400078e0008 */
[----:B------:R-:W-:Y:S02]  /*e580*/  IMAD.MOV.U32 R12, RZ, RZ, 0x6 ;  /* 0x00000006ff0c7424 */ /* 0x000fe400078e00ff */
[----:B------:R-:W-:-:S07]  /*e590*/  IMAD.MOV.U32 R21, RZ, RZ, R14 ;  /* 0x000000ffff157224 */ /* 0x000fce00078e000e */
[----:B------:R-:W-:Y:S05]  /*e5a0*/  WARPSYNC.COLLECTIVE R15, `(.L_x_15071) ;  /* 0x000000000f087348 */ /* 0x000fea0003c00000 */
[----:B------:R0:W1:Y:S02]  /*e5b0*/  SHFL.IDX P6, R14, R13, R12, R11 ;  /* 0x0000000c0d0e7389 */ /* 0x00006400000c000b */
[----:B01----:R-:W-:Y:S01]  /*e5c0*/  ENDCOLLECTIVE ;  /* 0x000000000000791b */ /* 0x003fe20003800000 */
.L_x_15071:
        /* <DEDUP_REMOVED lines=12> */
.L_x_15072:
[----:B------:R-:W-:Y:S01]  /*e690*/  @!P1 LEA R10, R22, UR47, 0x1 ;  /* 0x0000002f160a9c11 */ /* 0x000fe2000f8e08ff */
[----:B------:R-:W-:Y:S02]  /*e6a0*/  IMAD.MOV.U32 R13, RZ, RZ, R8 ;  /* 0x000000ffff0d7224 */ /* 0x000fe400078e0008 */
[----:B------:R-:W-:Y:S01]  /*e6b0*/  IMAD.MOV.U32 R12, RZ, RZ, 0x7 ;  /* 0x00000007ff0c7424 */ /* 0x000fe200078e00ff */
[----:B------:R-:W-:-:S13]  /*e6c0*/  @!P1 LEA R2, P2, R16, R14, 0x1 ;  /* 0x0000000e10029211 */ /* 0x000fda00078408ff */
[----:B------:R-:W-:Y:S05]  /*e6d0*/  WARPSYNC.COLLECTIVE R15, `(.L_x_15073) ;  /* 0x000000000f087348 */ /* 0x000fea0003c00000 */
[----:B------:R0:W1:Y:S02]  /*e6e0*/  SHFL.IDX P6, R14, R13, R12, R11 ;  /* 0x0000000c0d0e7389 */ /* 0x00006400000c000b */
[----:B01----:R-:W-:Y:S01]  /*e6f0*/  ENDCOLLECTIVE ;  /* 0x000000000000791b */ /* 0x003fe20003800000 */
.L_x_15073:
[----:B------:R-:W-:-:S05]  /*e700*/  @!P1 IADD3.X R3, RZ, R9, RZ, P2, !PT ;  /* 0x00000009ff039210 */ /* 0x000fca00017fe4ff */
[----:B------:R-:W-:Y:S01]  /*e710*/  @!PT LDS RZ, [RZ] ;  /* 0x00000000fffff984 */ /* 0x000fe20000000800 */
[----:B------:R-:W-:Y:S01]  /*e720*/  @!PT LDS RZ, [RZ] ;  /* 0x00000000fffff984 */ /* 0x000fe20000000800 */
[----:B------:R-:W-:Y:S01]  /*e730*/  @!PT LDS RZ, [RZ] ;  /* 0x00000000fffff984 */ /* 0x000fe20000000800 */
[----:B------:R0:W-:Y:S01]  /*e740*/  @!P1 LDGSTS.E.BYPASS.LTC128B.128 [R10+0xb400], desc[UR38][R2.64], !P0 ;  /* 0x0b400000020a9fae */ /* 0x0001e2000c101d66 */
[----:B------:R-:W-:Y:S02]  /*e750*/  IMAD.MOV.U32 R13, RZ, RZ, R7 ;  /* 0x000000ffff0d7224 */ /* 0x000fe400078e0007 */
[C---:B------:R-:W-:Y:S02]  /*e760*/  VIADD R7, R5.reuse, 0x80 ;  /* 0x0000008005077836 */ /* 0x040fe40000000000 */
[----:B0-----:R-:W-:Y:S02]  /*e770*/  VIADD R3, R5, 0x70 ;  /* 0x0000007005037836 */ /* 0x001fe40000000000 */
[----:B------:R-:W-:-:S03]  /*e780*/  IMAD.MOV.U32 R8, RZ, RZ, R14 ;  /* 0x000000ffff087224 */ /* 0x000fc600078e000e */
[----:B------:R-:W-:-:S13]  /*e790*/  ISETP.GE.AND P1, PT, R3, R4, PT ;  /* 0x000000040300720c */ /* 0x000fda0003f26270 */
[----:B------:R-:W-:Y:S05]  /*e7a0*/  WARPSYNC.COLLECTIVE R15, `(.L_x_15074) ;  /* 0x000000000f087348 */ /* 0x000fea0003c00000 */
[----:B------:R0:W1:Y:S02]  /*e7b0*/  SHFL.IDX P6, R14, R13, R12, R11 ;  /* 0x0000000c0d0e7389 */ /* 0x00006400000c000b */
[----:B01----:R-:W-:Y:S01]  /*e7c0*/  ENDCOLLECTIVE ;  /* 0x000000000000791b */ /* 0x003fe20003800000 */
.L_x_15074:
[----:B------:R-:W-:Y:S01]  /*e7d0*/  @!P1 LEA R25, R22, UR47, 0x1 ;  /* 0x0000002f16199c11 */ /* 0x000fe2000f8e08ff */
[----:B------:R-:W-:Y:S01]  /*e7e0*/  IMAD.MOV.U32 R13, RZ, RZ, R6 ;  /* 0x000000ffff0d7224 */ /* 0x000fe200078e0006 */
[----:B------:R-:W-:Y:S02]  /*e7f0*/  MOV R12, RZ ;  /* 0x000000ff000c7202 */ /* 0x000fe40000000f00 */
[----:B------:R-:W-:-:S13]  /*e800*/  @!P1 LEA R2, P2, R16, R14, 0x1 ;  /* 0x0000000e10029211 */ /* 0x000fda00078408ff */
[----:B------:R-:W-:Y:S05]  /*e810*/  WARPSYNC.COLLECTIVE R15, `(.L_x_15075) ;  /* 0x000000000f087348 */ /* 0x000fea0003c00000 */
[----:B------:R0:W1:Y:S02]  /*e820*/  SHFL.IDX P6, R14, R13, R12, R11 ;  /* 0x0000000c0d0e7389 */ /* 0x00006400000c000b */
[----:B01----:R-:W-:Y:S01]  /*e830*/  ENDCOLLECTIVE ;  /* 0x000000000000791b */ /* 0x003fe20003800000 */
.L_x_15075:
        /* <DEDUP_REMOVED lines=12> */
.L_x_15076:
[----:B------:R-:W-:Y:S02]  /*e900*/  IMAD.MOV.U32 R13, RZ, RZ, R6 ;  /* 0x000000ffff0d7224 */ /* 0x000fe400078e0006 */
[----:B------:R-:W-:Y:S02]  /*e910*/  IMAD.MOV.U32 R12, RZ, RZ, 0x1 ;  /* 0x00000001ff0c7424 */ /* 0x000fe400078e00ff */
[----:B------:R-:W-:-:S07]  /*e920*/  IMAD.MOV.U32 R21, RZ, RZ, R14 ;  /* 0x000000ffff157224 */ /* 0x000fce00078e000e */
[----:B------:R-:W-:Y:S05]  /*e930*/  WARPSYNC.COLLECTIVE R15, `(.L_x_15077) ;  /* 0x000000000f087348 */ /* 0x000fea0003c00000 */
[----:B------:R0:W1:Y:S02]  /*e940*/  SHFL.IDX P6, R14, R13, R12, R11 ;  /* 0x0000000c0d0e7389 */ /* 0x00006400000c000b */
[----:B01----:R-:W-:Y:S01]  /*e950*/  ENDCOLLECTIVE ;  /* 0x000000000000791b */ /* 0x003fe20003800000 */
.L_x_15077:
[----:B------:R-:W-:Y:S02]  /*e960*/  @!P1 LEA R2, P2, R16, R21, 0x1 ;  /* 0x0000001510029211 */ /* 0x000fe400078408ff */
[----:B------:R-:W-:-:S03]  /*e970*/  @!P1 LEA R21, R22, UR47, 0x1 ;  /* 0x0000002f16159c11 */ /* 0x000fc6000f8e08ff */
        /* <DEDUP_REMOVED lines=11> */
.L_x_15078:
[----:B------:R-:W-:Y:S02]  /*ea30*/  IMAD.MOV.U32 R13, RZ, RZ, R6 ;  /* 0x000000ffff0d7224 */ /* 0x000fe400078e0006 */
[----:B------:R-:W-:Y:S02]  /*ea40*/  IMAD.MOV.U32 R12, RZ, RZ, 0x2 ;  /* 0x00000002ff0c7424 */ /* 0x000fe400078e00ff */
[----:B------:R-:W-:-:S07]  /*ea50*/  IMAD.MOV.U32 R9, RZ, RZ, R14 ;  /* 0x000000ffff097224 */ /* 0x000fce00078e000e */
[----:B------:R-:W-:Y:S05]  /*ea60*/  WARPSYNC.COLLECTIVE R15, `(.L_x_15079) ;  /* 0x000000000f087348 */ /* 0x000fea0003c00000 */
[----:B------:R0:W1:Y:S02]  /*ea70*/  SHFL.IDX P6, R14, R13, R12, R11 ;  /* 0x0000000c0d0e7389 */ /* 0x00006400000c000b */
[----:B01----:R-:W-:Y:S01]  /*ea80*/  ENDCOLLECTIVE ;  /* 0x000000000000791b */ /* 0x003fe20003800000 */
.L_x_15079:
        /* <DEDUP_REMOVED lines=12> */
.L_x_15080:
        /* <DEDUP_REMOVED lines=8> */
.L_x_15081:
        /* <DEDUP_REMOVED lines=11> */
.L_x_15082:
[----:B------:R-:W-:Y:S05]  /*ec80*/  BRA `(.L_x_15083) ;  /* 0xffffffc800947947 */ /* 0x000fea000383ffff */
.L_x_15006:
[----:B0-----:R-:W-:-:S04]  /*ec90*/  IMAD.U32 R3, RZ, RZ, UR47 ;  /* 0x0000002fff037e24 */ /* 0x001fc8000f8e00ff */
[----:B------:R0:W1:Y:S03]  /*eca0*/  SYNCS.PHASECHK.TRANS64.TRYWAIT P0, [R3+URZ+0x16820], R0 ;  /* 0x01682000030075a7 */ /* 0x000066000800017f */
[----:B-1----:R-:W-:Y:S05]  /*ecb0*/  @!P0 NANOSLEEP.SYNCS 0x989680 ;  /* 0x009896800000895d */ /* 0x002fea0003900000 */
[----:B------:R-:W1:Y:S02]  /*ecc0*/  @!P0 SYNCS.PHASECHK.TRANS64 P0, [R3+URZ+0x16820], R0 ;  /* 0x01682000030085a7 */ /* 0x000e64000800007f */
[----:B-1----:R-:W-:Y:S05]  /*ecd0*/  @!P0 BRA `(.L_x_15006) ;  /* 0xfffffffc00ec8947 */ /* 0x002fea000383ffff */
[----:B------:R-:W-:Y:S05]  /*ece0*/  BRA `(.L_x_15084) ;  /* 0xffffffc800c47947 */ /* 0x000fea000383ffff */
.L_x_15010:
[----:B0-----:R0:W1:Y:S02]  /*ecf0*/  SYNCS.PHASECHK.TRANS64.TRYWAIT P0, [R7+URZ+0x16840], R2 ;  /* 0x01684002070075a7 */ /* 0x001064000800017f */
[----:B-1----:R-:W-:Y:S05]  /*ed00*/  @!P0 NANOSLEEP.SYNCS 0x989680 ;  /* 0x009896800000895d */ /* 0x002fea0003900000 */
[----:B------:R-:W1:Y:S02]  /*ed10*/  @!P0 SYNCS.PHASECHK.TRANS64 P0, [R7+URZ+0x16840], R2 ;  /* 0x01684002070085a7 */ /* 0x000e64000800007f */
[----:B-1----:R-:W-:Y:S05]  /*ed20*/  @!P0 BRA `(.L_x_15010) ;  /* 0xfffffffc00f08947 */ /* 0x002fea000383ffff */
[----:B------:R-:W-:Y:S05]  /*ed30*/  BRA `(.L_x_15085) ;  /* 0xffffffcc00a87947 */ /* 0x000fea000383ffff */
.L_x_15011:
        /* <DEDUP_REMOVED lines=8> */
.L_x_15087:
[----:B------:R-:W-:Y:S05]  /*edc0*/  BSYNC B1 ;  /* 0x0000000000017941 */ /* 0x000fea0003800000 */
.L_x_15086:
[----:B------:R-:W-:Y:S01]  /*edd0*/  IMAD.MOV.U32 R13, RZ, RZ, R10 ;  /* 0x000000ffff0d7224 */ /* 0x000fe200078e000a */
[----:B------:R-:W-:Y:S01]  /*ede0*/  MOV R3, R14 ;  /* 0x0000000e00037202 */ /* 0x000fe20000000f00 */
[----:B------:R-:W-:Y:S01]  /*edf0*/  IMAD.MOV.U32 R12, RZ, RZ, RZ ;  /* 0x000000ffff0c7224 */ /* 0x000fe200078e00ff */
[----:B------:R-:W-:Y:S01]  /*ee00*/  LEA R9, R9, UR47, 0x1 ;  /* 0x0000002f09097c11 */ /* 0x000fe2000f8e08ff */
[----:B------:R-:W-:Y:S02]  /*ee10*/  IMAD.MOV.U32 R11, RZ, RZ, 0x181f ;  /* 0x0000181fff0b7424 */ /* 0x000fe400078e00ff */
[----:B------:R-:W-:-:S07]  /*ee20*/  IMAD.MOV.U32 R15, RZ, RZ, -0x1 ;  /* 0xffffffffff0f7424 */ /* 0x000fce00078e00ff */
[----:B------:R-:W-:Y:S05]  /*ee30*/  WARPSYNC.COLLECTIVE R15, `(.L_x_15088) ;  /* 0x000000000f087348 */ /* 0x000fea0003c00000 */
[----:B------:R0:W1:Y:S02]  /*ee40*/  SHFL.IDX P6, R14, R13, R12, R11 ;  /* 0x0000000c0d0e7389 */ /* 0x00006400000c000b */
[----:B01----:R-:W-:Y:S01]  /*ee50*/  ENDCOLLECTIVE ;  /* 0x000000000000791b */ /* 0x003fe20003800000 */
.L_x_15088:
        /* <DEDUP_REMOVED lines=10> */
.L_x_15089:
        /* <DEDUP_REMOVED lines=9> */
.L_x_15090:
[----:B------:R-:W-:Y:S02]  /*ef90*/  IMAD.SHL.U32 R15, R16, 0x2, RZ ;  /* 0x00000002100f7824 */ /* 0x000fe400078e00ff */
        /* <DEDUP_REMOVED lines=9> */
.L_x_15091:
        /* <DEDUP_REMOVED lines=9> */
.L_x_15092:
        /* <DEDUP_REMOVED lines=10> */
.L_x_15093:
        /* <DEDUP_REMOVED lines=9> */
.L_x_15094:
        /* <DEDUP_REMOVED lines=10> */
.L_x_15095:
        /* <DEDUP_REMOVED lines=9> */
.L_x_15096:
        /* <DEDUP_REMOVED lines=10> */
.L_x_15097:
        /* <DEDUP_REMOVED lines=9> */
.L_x_15098:
[----:B------:R-:W-:Y:S01]  /*f450*/  SHF.L.U32 R15, R16, 0x1, RZ ;  /* 0x00000001100f7819 */ /* 0x000fe200000006ff */
        /* <DEDUP_REMOVED lines=9> */
.L_x_15099:
        /* <DEDUP_REMOVED lines=9> */
.L_x_15100:
        /* <DEDUP_REMOVED lines=10> */
.L_x_15101:
        /* <DEDUP_REMOVED lines=9> */
.L_x_15102:
[----:B------:R-:W-:Y:S05]  /*f6b0*/  BRA `(.L_x_15103) ;  /* 0xffffffc8005c7947 */ /* 0x000fea000383ffff */
.L_x_15016:
[----:B0-----:R0:W1:Y:S02]  /*f6c0*/  SYNCS.PHASECHK.TRANS64.TRYWAIT P0, [R7+URZ+0x16860], R2 ;  /* 0x01686002070075a7 */ /* 0x001064000800017f */
[----:B-1----:R-:W-:Y:S05]  /*f6d0*/  @!P0 NANOSLEEP.SYNCS 0x989680 ;  /* 0x009896800000895d */ /* 0x002fea0003900000 */
[----:B------:R-:W1:Y:S02]  /*f6e0*/  @!P0 SYNCS.PHASECHK.TRANS64 P0, [R7+URZ+0x16860], R2 ;  /* 0x01686002070085a7 */ /* 0x000e64000800007f */
[----:B-1----:R-:W-:Y:S05]  /*f6f0*/  @!P0 BRA `(.L_x_15016) ;  /* 0xfffffffc00f08947 */ /* 0x002fea000383ffff */
[----:B------:R-:W-:Y:S05]  /*f700*/  BRA `(.L_x_15104) ;  /* 0xffffffc800bc7947 */ /* 0x000fea000383ffff */
.L_x_15017:
        /* <DEDUP_REMOVED lines=8> */
.L_x_15106:
[----:B------:R-:W-:Y:S05]  /*f790*/  BSYNC B1 ;  /* 0x0000000000017941 */ /* 0x000fea0003800000 */
.L_x_15105:
        /* <DEDUP_REMOVED lines=10> */
.L_x_15107:
[----:B------:R-:W-:Y:S01]  /*f840*/  IMAD.MOV.U32 R13, RZ, RZ, R18 ;  /* 0x000000ffff0d7224 */ /* 0x000fe200078e0012 */
[----:B------:R-:W-:Y:S02]  /*f850*/  MOV R12, 0x1 ;  /* 0x00000001000c7802 */ /* 0x000fe40000000f00 */
[----:B------:R-:W-:-:S13]  /*f860*/  IADD3 R2, P0, R14, R19, RZ ;  /* 0x000000130e027210 */ /* 0x000fda0007f1e0ff */
[----:B------:R-:W-:Y:S05]  /*f870*/  WARPSYNC.COLLECTIVE R15, `(.L_x_15108) ;  /* 0x000000000f087348 */ /* 0x000fea0003c00000 */
[----:B------:R0:W1:Y:S02]  /*f880*/  SHFL.IDX P6, R14, R13, R12, R11 ;  /* 0x0000000c0d0e7389 */ /* 0x00006400000c000b */
[----:B01----:R-:W-:Y:S01]  /*f890*/  ENDCOLLECTIVE ;  /* 0x000000000000791b */ /* 0x003fe20003800000 */
.L_x_15108:
        /* <DEDUP_REMOVED lines=11> */
.L_x_15109:
        /* <DEDUP_REMOVED lines=9> */
.L_x_15110:
        /* <DEDUP_REMOVED lines=10> */
.L_x_15111:
        /* <DEDUP_REMOVED lines=8> */
.L_x_15112:
        /* <DEDUP_REMOVED lines=10> */
.L_x_15113:
[----:B------:R-:W-:Y:S01]  /*fba0*/  MOV R13, R18 ;  /* 0x00000012000d7202 */ /* 0x000fe20000000f00 */
        /* <DEDUP_REMOVED lines=8> */
.L_x_15114:
        /* <DEDUP_REMOVED lines=10> */
.L_x_15115:
        /* <DEDUP_REMOVED lines=8> */
.L_x_15116:
        /* <DEDUP_REMOVED lines=10> */
.L_x_15117:
        /* <DEDUP_REMOVED lines=9> */
.L_x_15118:
        /* <DEDUP_REMOVED lines=10> */
.L_x_15119:
[----:B------:R-:W-:Y:S01]  /*ff20*/  IMAD.MOV.U32 R13, RZ, RZ, R18 ;  /* 0x000000ffff0d7224 */ /* 0x000fe200078e0012 */
[----:B------:R-:W-:-:S04]  /*ff30*/  MOV R12, R14 ;  /* 0x0000000e000c7202 */ /* 0x000fc80000000f00 */
[----:B------:R-:W-:Y:S01]  /*ff40*/  IADD3 R2, P0, R12, R19, RZ ;  /* 0x000000130c027210 */ /* 0x000fe20007f1e0ff */
[----:B------:R-:W-:-:S04]  /*ff50*/  IMAD.MOV.U32 R12, RZ, RZ, 0x7 ;  /* 0x00000007ff0c7424 */ /* 0x000fc800078e00ff */
[----:B------:R-:W-:-:S08]  /*ff60*/  IMAD.X R3, RZ, RZ, R10, P0 ;  /* 0x000000ffff037224 */ /* 0x000fd000000e060a */
[----:B------:R-:W-:Y:S05]  /*ff70*/  WARPSYNC.COLLECTIVE R15, `(.L_x_15120) ;  /* 0x000000000f087348 */ /* 0x000fea0003c00000 */
[----:B------:R0:W1:Y:S02]  /*ff80*/  SHFL.IDX P6, R14, R13, R12, R11 ;  /* 0x0000000c0d0e7389 */ /* 0x00006400000c000b */
[----:B01----:R-:W-:Y:S01]  /*ff90*/  ENDCOLLECTIVE ;  /* 0x000000000000791b */ /* 0x003fe20003800000 */
.L_x_15120:
        /* <DEDUP_REMOVED lines=9> */
.L_x_15121:
[----:B------:R-:W-:Y:S05]  /*10030*/  BRA `(.L_x_15122) ;  /* 0xffffffc400387947 */ /* 0x000fea000383ffff */
.L_x_15023:
[----:B0-----:R0:W1:Y:S02]  /*10040*/  SYNCS.PHASECHK.TRANS64.TRYWAIT P0, [R0+URZ+0x16860], R3 ;  /* 0x01686003000075a7 */ /* 0x001064000800017f */
[----:B-1----:R-:W-:Y:S05]  /*10050*/  @!P0 NANOSLEEP.SYNCS 0x989680 ;  /* 0x009896800000895d */ /* 0x002fea0003900000 */
[----:B------:R-:W1:Y:S02]  /*10060*/  @!P0 SYNCS.PHASECHK.TRANS64 P0, [R0+URZ+0x16860], R3 ;  /* 0x01686003000085a7 */ /* 0x000e64000800007f */
[----:B-1----:R-:W-:Y:S05]  /*10070*/  @!P0 BRA `(.L_x_15023) ;  /* 0xfffffffc00f08947 */ /* 0x002fea000383ffff */
[----:B------:R-:W-:Y:S05]  /*10080*/  BRA `(.L_x_15123) ;  /* 0xffffffc800347947 */ /* 0x000fea000383ffff */
.L_x_15024:
        /* <DEDUP_REMOVED lines=8> */
.L_x_15125:
[----:B------:R-:W-:Y:S05]  /*10110*/  BSYNC B0 ;  /* 0x0000000000007941 */ /* 0x000fea0003800000 */
.L_x_15124:
        /* <DEDUP_REMOVED lines=9> */
.L_x_15126:
        /* <DEDUP_REMOVED lines=10> */
.L_x_15127:
        /* <DEDUP_REMOVED lines=11> */
.L_x_15128:
[----:B------:R-:W-:Y:S02]  /*10300*/  IMAD.MOV.U32 R13, RZ, RZ, R18 ;  /* 0x000000ffff0d7224 */ /* 0x000fe400078e0012 */
[----:B------:R-:W-:Y:S02]  /*10310*/  IMAD.MOV.U32 R12, RZ, RZ, 0x2 ;  /* 0x00000002ff0c7424 */ /* 0x000fe400078e00ff */
[----:B------:R-:W-:-:S07]  /*10320*/  IMAD.MOV.U32 R9, RZ, RZ, R14 ;  /* 0x000000ffff097224 */ /* 0x000fce00078e000e */
[----:B------:R-:W-:Y:S05]  /*10330*/  WARPSYNC.COLLECTIVE R15, `(.L_x_15129) ;  /* 0x000000000f087348 */ /* 0x000fea0003c00000 */
[----:B------:R0:W1:Y:S02]  /*10340*/  SHFL.IDX P6, R14, R13, R12, R11 ;  /* 0x0000000c0d0e7389 */ /* 0x00006400000c000b */
[----:B01----:R-:W-:Y:S01]  /*10350*/  ENDCOLLECTIVE ;  /* 0x000000000000791b */ /* 0x003fe20003800000 */
.L_x_15129:
        /* <DEDUP_REMOVED lines=12> */
.L_x_15130:
[----:B------:R-:W-:Y:S02]  /*10420*/  IMAD.MOV.U32 R13, RZ, RZ, R18 ;  /* 0x000000ffff0d7224 */ /* 0x000fe400078e0012 */
[----:B------:R-:W-:Y:S01]  /*10430*/  IMAD.MOV.U32 R12, RZ, RZ, 0x3 ;  /* 0x00000003ff0c7424 */ /* 0x000fe200078e00ff */
[----:B------:R-:W-:-:S07]  /*10440*/  MOV R21, R14 ;  /* 0x0000000e00157202 */ /* 0x000fce0000000f00 */
[----:B------:R-:W-:Y:S05]  /*10450*/  WARPSYNC.COLLECTIVE R15, `(.L_x_15131) ;  /* 0x000000000f087348 */ /* 0x000fea0003c00000 */
[----:B------:R0:W1:Y:S02]  /*10460*/  SHFL.IDX P6, R14, R13, R12, R11 ;  /* 0x0000000c0d0e7389 */ /* 0x00006400000c000b */
[----:B01----:R-:W-:Y:S01]  /*10470*/  ENDCOLLECTIVE ;  /* 0x000000000000791b */ /* 0x003fe20003800000 */
.L_x_15131:
        /* <DEDUP_REMOVED lines=12> */
.L_x_15132:
[----:B------:R-:W-:Y:S02]  /*10540*/  IMAD.MOV.U32 R13, RZ, RZ, R18 ;  /* 0x000000ffff0d7224 */ /* 0x000fe400078e0012 */
[----:B------:R-:W-:Y:S01]  /*10550*/  IMAD.MOV.U32 R12, RZ, RZ, 0x4 ;  /* 0x00000004ff0c7424 */ /* 0x000fe200078e00ff */
[----:B------:R-:W-:-:S13]  /*10560*/  IADD3 R2, P1, R14, R16, RZ ;  /* 0x000000100e027210 */ /* 0x000fda0007f3e0ff */
[----:B------:R-:W-:Y:S05]  /*10570*/  WARPSYNC.COLLECTIVE R15, `(.L_x_15133) ;  /* 0x000000000f087348 */ /* 0x000fea0003c00000 */
[----:B------:R0:W1:Y:S02]  /*10580*/  SHFL.IDX P6, R14, R13, R12, R11 ;  /* 0x0000000c0d0e7389 */ /* 0x00006400000c000b */
[----:B01----:R-:W-:Y:S01]  /*10590*/  ENDCOLLECTIVE ;  /* 0x000000000000791b */ /* 0x003fe20003800000 */
.L_x_15133:
[----:B------:R-:W-:Y:S02]  /*105a0*/  IMAD.X R3, RZ, RZ, R10, P1 ;  /* 0x000000ffff037224 */ /* 0x000fe400008e060a */
[----:B------:R-:W-:-:S03]  /*105b0*/  IMAD.MOV.U32 R10, RZ, RZ, RZ ;  /* 0x000000ffff0a7224 */ /* 0x000fc600078e00ff */
        /* <DEDUP_REMOVED lines=10> */
.L_x_15134:
[----:B------:R-:W-:Y:S02]  /*10660*/  IMAD.MOV.U32 R13, RZ, RZ, R18 ;  /* 0x000000ffff0d7224 */ /* 0x000fe400078e0012 */
[----:B------:R-:W-:Y:S02]  /*10670*/  IMAD.MOV.U32 R12, RZ, RZ, 0x5 ;  /* 0x00000005ff0c7424 */ /* 0x000fe400078e00ff */
[----:B------:R-:W-:-:S07]  /*10680*/  IMAD.MOV.U32 R23, RZ, RZ, R14 ;  /* 0x000000ffff177224 */ /* 0x000fce00078e000e */
[----:B------:R-:W-:Y:S05]  /*10690*/  WARPSYNC.COLLECTIVE R15, `(.L_x_15135) ;  /* 0x000000000f087348 */ /* 0x000fea0003c00000 */
[----:B------:R0:W1:Y:S02]  /*106a0*/  SHFL.IDX P6, R14, R13, R12, R11 ;  /* 0x0000000c0d0e7389 */ /* 0x00006400000c000b */
[----:B01----:R-:W-:Y:S01]  /*106b0*/  ENDCOLLECTIVE ;  /* 0x000000000000791b */ /* 0x003fe20003800000 */
.L_x_15135:
        /* <DEDUP_REMOVED lines=12> */
.L_x_15136:
[----:B------:R-:W-:Y:S02]  /*10780*/  IMAD.MOV.U32 R13, RZ, RZ, R18 ;  /* 0x000000ffff0d7224 */ /* 0x000fe400078e0012 */
[----:B------:R-:W-:Y:S02]  /*10790*/  IMAD.MOV.U32 R12, RZ, RZ, 0x6 ;  /* 0x00000006ff0c7424 */ /* 0x000fe400078e00ff */
[----:B------:R-:W-:-:S07]  /*107a0*/  IMAD.MOV.U32 R25, RZ, RZ, R14 ;  /* 0x000000ffff197224 */ /* 0x000fce00078e000e */
[----:B------:R-:W-:Y:S05]  /*107b0*/  WARPSYNC.COLLECTIVE R15, `(.L_x_15137) ;  /* 0x000000000f087348 */ /* 0x000fea0003c00000 */
[----:B------:R0:W1:Y:S02]  /*107c0*/  SHFL.IDX P6, R14, R13, R12, R11 ;  /* 0x0000000c0d0e7389 */ /* 0x00006400000c000b */
[----:B01----:R-:W-:Y:S01]  /*107d0*/  ENDCOLLECTIVE ;  /* 0x000000000000791b */ /* 0x003fe20003800000 */
.L_x_15137:
        /* <DEDUP_REMOVED lines=12> */
.L_x_15138:
[----:B------:R-:W-:Y:S02]  /*108a0*/  IMAD.MOV.U32 R13, RZ, RZ, R18 ;  /* 0x000000ffff0d7224 */ /* 0x000fe400078e0012 */
[----:B------:R-:W-:Y:S02]  /*108b0*/  IMAD.MOV.U32 R12, RZ, RZ, 0x7 ;  /* 0x00000007ff0c7424 */ /* 0x000fe400078e00ff */
[----:B------:R-:W-:-:S07]  /*108c0*/  IMAD.MOV.U32 R27, RZ, RZ, R14 ;  /* 0x000000ffff1b7224 */ /* 0x000fce00078e000e */
[----:B------:R-:W-:Y:S05]  /*108d0*/  WARPSYNC.COLLECTIVE R15, `(.L_x_15139) ;  /* 0x000000000f087348 */ /* 0x000fea0003c00000 */
[----:B------:R0:W1:Y:S02]  /*108e0*/  SHFL.IDX P6, R14, R13, R12, R11 ;  /* 0x0000000c0d0e7389 */ /* 0x00006400000c000b */
[----:B01----:R-:W-:Y:S01]  /*108f0*/  ENDCOLLECTIVE ;  /* 0x000000000000791b */ /* 0x003fe20003800000 */
.L_x_15139:
[----:B------:R-:W-:-:S05]  /*10900*/  IADD3 R2, P1, R27, R16, RZ ;  /* 0x000000101b027210 */ /* 0x000fca0007f3e0ff */
[----:B------:R-:W-:-:S05]  /*10910*/  IMAD.X R3, RZ, RZ, R22, P1 ;  /* 0x000000ffff037224 */ /* 0x000fca00008e0616 */
[----:B------:R-:W-:Y:S01]  /*10920*/  @!PT LDS RZ, [RZ] ;  /* 0x00000000fffff984 */ /* 0x000fe20000000800 */
[----:B------:R-:W-:Y:S01]  /*10930*/  @!PT LDS RZ, [RZ] ;  /* 0x00000000fffff984 */ /* 0x000fe20000000800 */
[----:B------:R-:W-:Y:S01]  /*10940*/  @!PT LDS RZ, [RZ] ;  /* 0x00000000fffff984 */ /* 0x000fe20000000800 */
[----:B------:R0:W-:Y:S01]  /*10950*/  LDGSTS.E.BYPASS.LTC128B.128 [R4+0x3400], desc[UR38][R2.64], !P2 ;  /* 0x0340000002047fae */ /* 0x0001e2000d101d66 */
[----:B------:R-:W-:Y:S01]  /*10960*/  IMAD.MOV.U32 R13, RZ, RZ, R17 ;  /* 0x000000ffff0d7224 */ /* 0x000fe200078e0011 */
[----:B------:R-:W-:-:S07]  /*10970*/  MOV R18, R14 ;  /* 0x0000000e00127202 */ /* 0x000fce0000000f00 */
[----:B0-----:R-:W-:Y:S05]  /*10980*/  WARPSYNC.COLLECTIVE R15, `(.L_x_15140) ;  /* 0x000000000f087348 */ /* 0x001fea0003c00000 */
[----:B------:R1:W2:Y:S02]  /*10990*/  SHFL.IDX P6, R14, R13, R12, R11 ;  /* 0x0000000c0d0e7389 */ /* 0x0002a400000c000b */
[----:B012---:R-:W-:Y:S01]  /*109a0*/  ENDCOLLECTIVE ;  /* 0x000000000000791b */ /* 0x007fe20003800000 */
.L_x_15140:
[----:B------:R-:W-:Y:S05]  /*109b0*/  BRA `(.L_x_15141) ;  /* 0xffffffc000b87947 */ /* 0x000fea000383ffff */
.L_x_15027:
[----:B0-----:R0:W1:Y:S02]  /*109c0*/  SYNCS.PHASECHK.TRANS64.TRYWAIT P0, [R7+URZ+0x16820], R10 ;  /* 0x0168200a070075a7 */ /* 0x001064000800017f */
[----:B-1----:R-:W-:Y:S05]  /*109d0*/  @!P0 NANOSLEEP.SYNCS 0x989680 ;  /* 0x009896800000895d */ /* 0x002fea0003900000 */
[----:B------:R-:W1:Y:S02]  /*109e0*/  @!P0 SYNCS.PHASECHK.TRANS64 P0, [R7+URZ+0x16820], R10 ;  /* 0x0168200a070085a7 */ /* 0x000e64000800007f */
[----:B-1----:R-:W-:Y:S05]  /*109f0*/  @!P0 BRA `(.L_x_15027) ;  /* 0xfffffffc00f08947 */ /* 0x002fea000383ffff */
[----:B------:R-:W-:Y:S05]  /*10a00*/  BRA `(.L_x_15142) ;  /* 0xffffffc400287947 */ /* 0x000fea000383ffff */
.L_x_15028:
        /* <DEDUP_REMOVED lines=11> */
.L_x_15144:
[----:B------:R-:W-:Y:S05]  /*10ac0*/  BSYNC B0 ;  /* 0x0000000000007941 */ /* 0x000fea0003800000 */
.L_x_15143:
[----:B------:R-:W-:Y:S05]  /*10ad0*/  BRA `(.L_x_15145) ;  /* 0xffffffc4000c7947 */ /* 0x000fea000383ffff */
.L_x_15029:
[----:B------:R-:W-:Y:S01]  /*10ae0*/  BSSY B0, `(.L_x_15146) ;  /* 0x0000006000007945 */ /* 0x000fe20003800000 */
[----:B------:R-:W-:-:S07]  /*10af0*/  IMAD.MOV.U32 R15, RZ, RZ, -0x1 ;  /* 0xffffffffff0f7424 */ /* 0x000fce00078e00ff */
[----:B01---5:R-:W-:Y:S05]  /*10b00*/  WARPSYNC.COLLECTIVE R15, `(.L_x_15147) ;  /* 0x000000000f0c7348 */ /* 0x023fea0003c00000 */
[----:B------:R-:W-:Y:S02]  /*10b10*/  ELECT P6, UR62, PT ;  /* 0x00000000003e782f */ /* 0x000fe400038c0000 */
[----:B------:R-:W-:Y:S01]  /*10b20*/  MOV R14, UR62 ;  /* 0x0000003e000e7c02 */ /* 0x000fe20008000f00 */
[----:B01---5:R-:W-:Y:S10]  /*10b30*/  ENDCOLLECTIVE ;  /* 0x000000000000791b */ /* 0x023ff40003800000 */
.L_x_15147:
[----:B------:R-:W-:Y:S05]  /*10b40*/  BSYNC B0 ;  /* 0x0000000000007941 */ /* 0x000fea0003800000 */
.L_x_15146:
[----:B------:R-:W-:Y:S05]  /*10b50*/  BRA `(.L_x_15148) ;  /* 0xffffffc400007947 */ /* 0x000fea000383ffff */
.L_x_15031:
[----:B-1----:R1:W2:Y:S02]  /*10b60*/  SYNCS.PHASECHK.TRANS64.TRYWAIT P1, [R5+URZ+0x16840], R4 ;  /* 0x01684004050075a7 */ /* 0x0022a4000802017f */
[----:B--2---:R-:W-:Y:S05]  /*10b70*/  @!P1 NANOSLEEP.SYNCS 0x989680 ;  /* 0x009896800000995d */ /* 0x004fea0003900000 */
[----:B------:R-:W2:Y:S02]  /*10b80*/  @!P1 SYNCS.PHASECHK.TRANS64 P1, [R5+URZ+0x16840], R4 ;  /* 0x01684004050095a7 */ /* 0x000ea4000802007f */
[----:B--2---:R-:W-:Y:S05]  /*10b90*/  @!P1 BRA `(.L_x_15031) ;  /* 0xfffffffc00f09947 */ /* 0x004fea000383ffff */
[----:B------:R-:W-:Y:S05]  /*10ba0*/  BRA `(.L_x_15149) ;  /* 0xffffffc400207947 */ /* 0x000fea000383ffff */
.L_x_15033:
[----:B--2---:R2:W3:Y:S02]  /*10bb0*/  SYNCS.PHASECHK.TRANS64.TRYWAIT P1, [R3+URZ+0x16840], R0 ;  /* 0x01684000030075a7 */ /* 0x0044e4000802017f */
[----:B---3--:R-:W-:Y:S05]  /*10bc0*/  @!P1 NANOSLEEP.SYNCS 0x989680 ;  /* 0x009896800000995d */ /* 0x008fea0003900000 */
[----:B------:R-:W3:Y:S02]  /*10bd0*/  @!P1 SYNCS.PHASECHK.TRANS64 P1, [R3+URZ+0x16840], R0 ;  /* 0x01684000030095a7 */ /* 0x000ee4000802007f */
[----:B---3--:R-:W-:Y:S05]  /*10be0*/  @!P1 BRA `(.L_x_15033) ;  /* 0xfffffffc00f09947 */ /* 0x008fea000383ffff */
[----:B------:R-:W-:Y:S05]  /*10bf0*/  BRA `(.L_x_15150) ;  /* 0xffffffc4002c7947 */ /* 0x000fea000383ffff */
.L_x_15035:
[----:B---3--:R3:W4:Y:S02]  /*10c00*/  SYNCS.PHASECHK.TRANS64.TRYWAIT P1, [R5+URZ+0x16860], R4 ;  /* 0x01686004050075a7 */ /* 0x008724000802017f */
[----:B----4-:R-:W-:Y:S05]  /*10c10*/  @!P1 NANOSLEEP.SYNCS 0x989680 ;  /* 0x009896800000995d */ /* 0x010fea0003900000 */
[----:B------:R-:W4:Y:S02]  /*10c20*/  @!P1 SYNCS.PHASECHK.TRANS64 P1, [R5+URZ+0x16860], R4 ;  /* 0x01686004050095a7 */ /* 0x000f24000802007f */
[----:B----4-:R-:W-:Y:S05]  /*10c30*/  @!P1 BRA `(.L_x_15035) ;  /* 0xfffffffc00f09947 */ /* 0x010fea000383ffff */
[----:B------:R-:W-:Y:S05]  /*10c40*/  BRA `(.L_x_15151) ;  /* 0xffffffc400287947 */ /* 0x000fea000383ffff */
.L_x_15152:
        /* <DEDUP_REMOVED lines=11> */
.L_x_15998:


//--------------------- .text._ZN7cutlass13device_kernelIN5flash11enable_sm90INS1_16FlashAttnFwdSm90INS1_25CollectiveMainloopFwdSm90ILi2EN4cute5tupleIJNS5_1CILi1EEES8_S8_EEENS6_IJNS7_ILi192EEENS7_ILi128EEENS7_ILi64EEEEEELi64ENS_10bfloat16_tEfNS_4arch4Sm90ELb1ELb0ELb0ELb1ELb1ELb0ELb0ELb1ELb1ELb1ELb1ELb0EEENS1_21CollectiveEpilogueFwdINS6_IJSA_SC_SB_EEES9_SE_SG_Li384ELb1ELb1ELb1ELb0EEENS1_36VarlenDynamicPersistentTileSchedulerILi192ELi128ELi384ELi128ELb1ELb1ELb1ELb1ELb1ELb1EEEEEEEEEvNT_6ParamsE --------------------------
	.section	.text._ZN7cutlass13device_kernelIN5flash11enable_sm90INS1_16FlashAttnFwdSm90INS1_25CollectiveMainloopFwdSm90ILi2EN4cute5tupleIJNS5_1CILi1EEES8_S8_EEENS6_IJNS7_ILi192EEENS7_ILi128EEENS7_ILi64EEEEEELi64ENS_10bfloat16_tEfNS_4arch4Sm90ELb1ELb0ELb0ELb1ELb1ELb0ELb0ELb1ELb1ELb1ELb1ELb0EEENS1_21CollectiveEpilogueFwdINS6_IJSA_SC_SB_EEES9_SE_SG_Li384ELb1ELb1ELb1ELb0EEENS1_36VarlenDynamicPersistentTileSchedulerILi192ELi128ELi384ELi128ELb1ELb1ELb1ELb1ELb1ELb1EEEEEEEEEvNT_6ParamsE,"ax",@progbits
	.align	128
.text._ZN7cutlass13device_kernelIN5flash11enable_sm90INS1_16FlashAttnFwdSm90INS1_25CollectiveMainloopFwdSm90ILi2EN4cute5tupleIJNS5_1CILi1EEES8_S8_EEENS6_IJNS7_ILi192EEENS7_ILi128EEENS7_ILi64EEEEEELi64ENS_10bfloat16_tEfNS_4arch4Sm90ELb1ELb0ELb0ELb1ELb1ELb0ELb0ELb1ELb1ELb1ELb1ELb0EEENS1_21CollectiveEpilogueFwdINS6_IJSA_SC_SB_EEES9_SE_SG_Li384ELb1ELb1ELb1ELb0EEENS1_36VarlenDynamicPersistentTileSchedulerILi192ELi128ELi384ELi128ELb1ELb1ELb1ELb1ELb1ELb1EEEEEEEEEvNT_6ParamsE:
        .type           _ZN7cutlass13device_kernelIN5flash11enable_sm90INS1_16FlashAttnFwdSm90INS1_25CollectiveMainloopFwdSm90ILi2EN4cute5tupleIJNS5_1CILi1EEES8_S8_EEENS6_IJNS7_ILi192EEENS7_ILi128EEENS7_ILi64EEEEEELi64ENS_10bfloat16_tEfNS_4arch4Sm90ELb1ELb0ELb0ELb1ELb1ELb0ELb0ELb1ELb1ELb1ELb1ELb0EEENS1_21CollectiveEpilogueFwdINS6_IJSA_SC_SB_EEES9_SE_SG_Li384ELb1ELb1ELb1ELb0EEENS1_36VarlenDynamicPersistentTileSchedulerILi192ELi128ELi384ELi128ELb1ELb1ELb1ELb1ELb1ELb1EEEEEEEEEvNT_6ParamsE,@function
        .size           _ZN7cutlass13device_kernelIN5flash11enable_sm90INS1_16FlashAttnFwdSm90INS1_25CollectiveMainloopFwdSm90ILi2EN4cute5tupleIJNS5_1CILi1EEES8_S8_EEENS6_IJNS7_ILi192EEENS7_ILi128EEENS7_ILi64EEEEEELi64ENS_10bfloat16_tEfNS_4arch4Sm90ELb1ELb0ELb0ELb1ELb1ELb0ELb0ELb1ELb1ELb1ELb1ELb0EEENS1_21CollectiveEpilogueFwdINS6_IJSA_SC_SB_EEES9_SE_SG_Li384ELb1ELb1ELb1ELb0EEENS1_36VarlenDynamicPersistentTileSchedulerILi192ELi128ELi384ELi128ELb1ELb1ELb1ELb1ELb1ELb1EEEEEEEEEvNT_6ParamsE,(.L_x_15999 - _ZN7cutlass13device_kernelIN5flash11enable_sm90INS1_16FlashAttnFwdSm90INS1_25CollectiveMainloopFwdSm90ILi2EN4cute5tupleIJNS5_1CILi1EEES8_S8_EEENS6_IJNS7_ILi192EEENS7_ILi128EEENS7_ILi64EEEEEELi64ENS_10bfloat16_tEfNS_4arch4Sm90ELb1ELb0ELb0ELb1ELb1ELb0ELb0ELb1ELb1ELb1ELb1ELb0EEENS1_21CollectiveEpilogueFwdINS6_IJSA_SC_SB_EEES9_SE_SG_Li384ELb1ELb1ELb1ELb0EEENS1_36VarlenDynamicPersistentTileSchedulerILi192ELi128ELi384ELi128ELb1ELb1ELb1ELb1ELb1ELb1EEEEEEEEEvNT_6ParamsE)
        .other          _ZN7cutlass13device_kernelIN5flash11enable_sm90INS1_16FlashAttnFwdSm90INS1_25CollectiveMainloopFwdSm90ILi2EN4cute5tupleIJNS5_1CILi1EEES8_S8_EEENS6_IJNS7_ILi192EEENS7_ILi128EEENS7_ILi64EEEEEELi64ENS_10bfloat16_tEfNS_4arch4Sm90ELb1ELb0ELb0ELb1ELb1ELb0ELb0ELb1ELb1ELb1ELb1ELb0EEENS1_21CollectiveEpilogueFwdINS6_IJSA_SC_SB_EEES9_SE_SG_Li384ELb1ELb1ELb1ELb0EEENS1_36VarlenDynamicPersistentTileSchedulerILi192ELi128ELi384ELi128ELb1ELb1ELb1ELb1ELb1ELb1EEEEEEEEEvNT_6ParamsE,@"STO_CUDA_ENTRY STV_DEFAULT"
_ZN7cutlass13device_kernelIN5flash11enable_sm90INS1_16FlashAttnFwdSm90INS1_25CollectiveMainloopFwdSm90ILi2EN4cute5tupleIJNS5_1CILi1EEES8_S8_EEENS6_IJNS7_ILi192EEENS7_ILi128EEENS7_ILi64EEEEEELi64ENS_10bfloat16_tEfNS_4arch4Sm90ELb1ELb0ELb0ELb1ELb1ELb0ELb0ELb1ELb1ELb1ELb1ELb0EEENS1_21CollectiveEpilogueFwdINS6_IJSA_SC_SB_EEES9_SE_SG_Li384ELb1ELb1ELb1ELb0EEENS1_36VarlenDynamicPersistentTileSchedulerILi192ELi128ELi384ELi128ELb1ELb1ELb1ELb1ELb1ELb1EEEEEEEEEvNT_6ParamsE:
        /* <DEDUP_REMOVED lines=45> */
.L_x_15153:
        /* <DEDUP_REMOVED lines=22> */
.L_x_15154:
        /* <DEDUP_REMOVED lines=18> */
.L_x_15155:
        /* <DEDUP_REMOVED lines=22> */
.L_x_15156:
        /* <DEDUP_REMOVED lines=23> */
.L_x_15157:
        /* <DEDUP_REMOVED lines=8> */
.L_x_15159:
        /* <DEDUP_REMOVED lines=28> */
[----:B------:R-:W-:Y:S02]  /*0a60*/  LOP3.LUT R4, R2, 0xffffff80, RZ, 0xc0, !PT ;  /* 0xffffff8002047812 */ /* 0x000fe400078ec0ff */
[----:B------:R-:W-:Y:S02]  /*0a70*/  SHF.R.S32.HI R14, RZ, 0x7, R2 ;  /* 0x00000007ff0e7819 */ /* 0x000fe40000011402 */
[----:B------:R-:W-:Y:S01]  /*0a80*/  SHF.R.S32.HI R6, RZ, 0x4, R3 ;  /* 0x00000004ff067819 */ /* 0x000fe20000011403 */
[----:B------:R-:W-:Y:S01]  /*0a90*/  IMAD.IADD R12, R13, 0x1, -R4 ;  /* 0x000000010d0c7824 */ /* 0x000fe200078e0a04 */
[-C--:B------:R-:W-:Y:S01]  /*0aa0*/  LEA.HI R4, R0, R13.reuse, RZ, 0x5 ;  /* 0x0000000d00047211 */ /* 0x080fe200078f28ff */
[----:B------:R-:W-:Y:S01]  /*0ab0*/  IMAD.HI R2, R14, 0x55555556, RZ ;  /* 0x555555560e027827 */ /* 0x000fe200078e02ff */
[----:B------:R-:W-:Y:S02]  /*0ac0*/  LEA.HI R11, R0, R13, RZ, 0x2 ;  /* 0x0000000d000b7211 */ /* 0x000fe400078f10ff */
[----:B------:R-:W-:Y:S01]  /*0ad0*/  SHF.R.S32.HI R7, RZ, 0x1f, R12 ;  /* 0x0000001fff077819 */ /* 0x000fe2000001140c */
[----:B------:R-:W-:Y:S01]  /*0ae0*/  IMAD.SHL.U32 R5, R4, 0x20, RZ ;  /* 0x0000002004057824 */ /* 0x000fe200078e00ff */
[----:B------:R-:W-:-:S02]  /*0af0*/  LOP3.LUT R4, R3, 0x3fffff0, RZ, 0xc0, !PT ;  /* 0x03fffff003047812 */ /* 0x000fc400078ec0ff */
[----:B------:R-:W-:Y:S02]  /*0b00*/  LEA.HI R8, R7, R12, RZ, 0x2 ;  /* 0x0000000c07087211 */ /* 0x000fe400078f10ff */
[----:B------:R-:W-:Y:S01]  /*0b10*/  LEA.HI R3, R3, R6, RZ, 0x1 ;  /* 0x0000000603037211 */ /* 0x000fe200078f08ff */
[----:B------:R-:W-:Y:S01]  /*0b20*/  IMAD.IADD R4, R13, 0x1, -R4 ;  /* 0x000000010d047824 */ /* 0x000fe200078e0a04 */
[--C-:B------:R-:W-:Y:S02]  /*0b30*/  SHF.R.S32.HI R9, RZ, 0x2, R8.reuse ;  /* 0x00000002ff097819 */ /* 0x100fe40000011408 */
[----:B------:R-:W-:Y:S02]  /*0b40*/  SHF.R.S32.HI R10, RZ, 0x1f, R8 ;  /* 0x0000001fff0a7819 */ /* 0x000fe40000011408 */
[----:B------:R-:W-:Y:S02]  /*0b50*/  LEA.HI R7, R7, R12, RZ, 0x5 ;  /* 0x0000000c07077211 */ /* 0x000fe400078f28ff */
[----:B------:R-:W-:-:S02]  /*0b60*/  LEA.HI R10, R10, R9, RZ, 0x3 ;  /* 0x000000090a0a7211 */ /* 0x000fc400078f18ff */
[----:B------:R-:W-:Y:S02]  /*0b70*/  LOP3.LUT R5, R5, 0xfffffc00, RZ, 0xc0, !PT ;  /* 0xfffffc0005057812 */ /* 0x000fe400078ec0ff */
[----:B------:R-:W-:Y:S02]  /*0b80*/  LOP3.LUT R10, R10, 0xfffffff8, RZ, 0xc0, !PT ;  /* 0xfffffff80a0a7812 */ /* 0x000fe400078ec0ff */
[----:B------:R-:W-:Y:S01]  /*0b90*/  LOP3.LUT R3, R3, 0x1ffffffe, RZ, 0xc0, !PT ;  /* 0x1ffffffe03037812 */ /* 0x000fe200078ec0ff */
[----:B------:R-:W-:Y:S01]  /*0ba0*/  IMAD R4, R4, 0x40, R5 ;  /* 0x0000004004047824 */ /* 0x000fe200078e0205 */
[----:B------:R-:W-:Y:S01]  /*0bb0*/  LEA.HI R2, R2, R2, RZ, 0x1 ;  /* 0x0000000202027211 */ /* 0x000fe200078f08ff */
[----:B------:R-:W-:Y:S01]  /*0bc0*/  IMAD.IADD R10, R9, 0x1, -R10 ;  /* 0x00000001090a7824 */ /* 0x000fe200078e0a0a */
[----:B------:R-:W-:Y:S01]  /*0bd0*/  SHF.R.S32.HI R7, RZ, 0x5, R7 ;  /* 0x00000005ff077819 */ /* 0x000fe20000011407 */
[----:B------:R-:W-:Y:S01]  /*0be0*/  IMAD.IADD R3, R6, 0x1, -R3 ;  /* 0x0000000106037824 */ /* 0x000fe200078e0a03 */
[----:B------:R-:W-:Y:S01]  /*0bf0*/  LOP3.LUT R11, R11, 0xfffffffc, RZ, 0xc0, !PT ;  /* 0xfffffffc0b0b7812 */ /* 0x000fe200078ec0ff */
[----:B------:R-:W-:Y:S01]  /*0c00*/  IMAD R2, R2, -0x3, R14 ;  /* 0xfffffffd02027824 */ /* 0x000fe200078e020e */
[----:B------:R-:W-:Y:S01]  /*0c10*/  LEA.HI R0, R0, R13, RZ, 0x3 ;  /* 0x0000000d00007211 */ /* 0x000fe200078f18ff */
[----:B------:R-:W-:Y:S01]  /*0c20*/  IMAD R7, R7, 0x10, R10 ;  /* 0x0000001007077824 */ /* 0x000fe200078e020a */
[----:B------:R-:W-:Y:S01]  /*0c30*/  LOP3.LUT R8, R8, 0x7ffffffc, RZ, 0xc0, !PT ;  /* 0x7ffffffc08087812 */ /* 0x000fe200078ec0ff */
[----:B------:R-:W-:Y:S01]  /*0c40*/  IMAD R3, R3, 0x8, R4 ;  /* 0x0000000803037824 */ /* 0x000fe200078e0204 */
[----:B------:R-:W-:Y:S01]  /*0c50*/  LOP3.LUT R18, R0, 0xfffffff8, RZ, 0xc0, !PT ;  /* 0xfffffff800127812 */ /* 0x000fe200078ec0ff */
[----:B------:R-:W-:Y:S01]  /*0c60*/  IMAD R5, R2, 0x40, R7 ;  /* 0x0000004002057824 */ /* 0x000fe200078e0207 */
[----:B------:R-:W-:Y:S01]  /*0c70*/  SHF.R.S32.HI R157, RZ, 0x3, R0 ;  /* 0x00000003ff9d7819 */ /* 0x000fe20000011400 */
[----:B------:R-:W-:Y:S01]  /*0c80*/  IMAD.IADD R11, R13, 0x1, -R11 ;  /* 0x000000010d0b7824 */ /* 0x000fe200078e0a0b */
[----:B------:R0:W-:Y:S01]  /*0c90*/  STL [R1+0x2c], R3 ;  /* 0x00002c0301007387 */ /* 0x0001e20000100800 */
[----:B------:R-:W-:-:S02]  /*0ca0*/  IMAD.IADD R8, R12, 0x1, -R8 ;  /* 0x000000010c087824 */ /* 0x000fc400078e0a08 */
[----:B------:R-:W-:Y:S01]  /*0cb0*/  IMAD.IADD R18, R13, 0x1, -R18 ;  /* 0x000000010d127824 */ /* 0x000fe200078e0a12 */
[----:B------:R1:W-:Y:S01]  /*0cc0*/  STL [R1+0x28], R5 ;  /* 0x0000280501007387 */ /* 0x0003e20000100800 */
[----:B------:R-:W-:Y:S02]  /*0cd0*/  IMAD.SHL.U32 R16, R8, 0x2, RZ ;  /* 0x0000000208107824 */ /* 0x000fe400078e00ff */
[----:B------:R-:W-:Y:S02]  /*0ce0*/  IMAD.SHL.U32 R19, R18, 0x8, RZ ;  /* 0x0000000812137824 */ /* 0x000fe400078e00ff */
[C---:B------:R-:W-:Y:S01]  /*0cf0*/  VIADD R156, R16.reuse, 0x8 ;  /* 0x00000008109c7836 */ /* 0x040fe20000000000 */
[----:B0-----:R-:W-:Y:S01]  /*0d00*/  LEA.HI R3, R11, R11, RZ, 0x1 ;  /* 0x0000000b0b037211 */ /* 0x001fe200078f08ff */
[C---:B------:R-:W-:Y:S01]  /*0d10*/  VIADD R155, R16.reuse, 0x10 ;  /* 0x00000010109b7836 */ /* 0x040fe20000000000 */
        /* <DEDUP_REMOVED lines=16> */
.L_x_15211:
[----:B01--4-:R-:W0:Y:S01]  /*0e20*/  LDC.64 R2, c[0x0][0xc88] ;  /* 0x00032200ff027b82 */ /* 0x013e220000000a00 */
[----:B------:R-:W-:Y:S01]  /*0e30*/  ULDC.64 UR8, c[0x0][0xa28] ;  /* 0x00028a0000087ab9 */ /* 0x000fe20000000a00 */
[----:B------:R-:W-:Y:S01]  /*0e40*/  ULDC.64 UR10, c[0x0][0xa18] ;  /* 0x00028600000a7ab9 */ /* 0x000fe20000000a00 */
[----:B------:R-:W-:Y:S01]  /*0e50*/  ULDC UR4, c[0x0][0x424] ;  /* 0x0001090000047ab9 */ /* 0x000fe20000000800 */
[----:B------:R-:W-:Y:S01]  /*0e60*/  ULDC UR7, c[0x0][0x2f0] ;  /* 0x0000bc0000077ab9 */ /* 0x000fe20000000800 */
[----:B0-----:R-:W-:-:S06]  /*0e70*/  IMAD.WIDE R2, R31, 0x4, R2 ;  /* 0x000000041f027825 */ /* 0x001fcc00078e0202 */
[----:B--2---:R-:W2:Y:S01]  /*0e80*/  LDG.E R2, desc[UR54][R2.64] ;  /* 0x0000003602027981 */ /* 0x004ea2000c1e1900 */
        /* <DEDUP_REMOVED lines=16> */
[----:B---3--:R-:W-:Y:S01]  /*0f90*/  MOV R5, UR11 ;  /* 0x0000000b00057c02 */ /* 0x008fe20008000f00 */
        /* <DEDUP_REMOVED lines=28> */
.L_x_15160:
        /* <DEDUP_REMOVED lines=8> */
.L_x_15161:
        /* <DEDUP_REMOVED lines=13> */
.L_x_15162:
[----:B------:R-:W-:Y:S01]  /*12b0*/  ULDC UR7, c[0x0][0x448] ;  /* 0x0001120000077ab9 */ /* 0x000fe20000000800 */
[----:B------:R-:W-:Y:S02]  /*12c0*/  UIMAD UR40, UR6, 0xc0, URZ ;  /* 0x000000c0062878a4 */ /* 0x000fe4000f8e023f */
        /* <DEDUP_REMOVED lines=65> */
.L_x_15163:
[----:B------:R-:W-:Y:S01]  /*16e0*/  UIMAD UR42, UR41, UR4, URZ ;  /* 0x00000004292a72a4 */ /* 0x000fe2000f8e023f */
[----:B------:R-:W-:Y:S01]  /*16f0*/  IMAD.U32 R0, RZ, RZ, UR9 ;  /* 0x00000009ff007e24 */ /* 0x000fe2000f8e00ff */
[----:B------:R-:W-:Y:S01]  /*1700*/  PLOP3.LUT P0, PT, PT, PT, PT, 0x80, 0x0 ;  /* 0x000000000000781c */ /* 0x000fe20003f0f070 */
[----:B------:R-:W-:Y:S01]  /*1710*/  IMAD.U32 R3, RZ, RZ, UR4 ;  /* 0x00000004ff037e24 */ /* 0x000fe2000f8e00ff */
[----:B------:R-:W-:Y:S01]  /*1720*/  CS2R R118, SRZ ;  /* 0x0000000000767805 */ /* 0x000fe2000001ff00 */
[----:B------:R-:W-:Y:S01]  /*1730*/  IMAD.MOV.U32 R20, RZ, RZ, RZ ;  /* 0x000000ffff147224 */ /* 0x000fe200078e00ff */
[----:B------:R-:W-:Y:S02]  /*1740*/  CS2R R116, SRZ ;  /* 0x0000000000747805 */ /* 0x000fe4000001ff00 */
[----:B------:R-:W-:Y:S02]  /*1750*/  CS2R R114, SRZ ;  /* 0x0000000000727805 */ /* 0x000fe4000001ff00 */
[----:B------:R-:W-:Y:S01]  /*1760*/  VIADDMNMX R0, R3, UR42, R0, PT ;  /* 0x0000002a03007c46 */ /* 0x000fe2000b800100 */
[----:B------:R-:W-:Y:S01]  /*1770*/  IMAD.MOV.U32 R3, RZ, RZ, RZ ;  /* 0x000000ffff037224 */ /* 0x000fe200078e00ff */
[----:B------:R-:W-:-:S02]  /*1780*/  CS2R R112, SRZ ;  /* 0x0000000000707805 */ /* 0x000fc4000001ff00 */
[----:B------:R-:W-:Y:S02]  /*1790*/  CS2R R110, SRZ ;  /* 0x00000000006e7805 */ /* 0x000fe4000001ff00 */
[----:B------:R-:W-:Y:S02]  /*17a0*/  R2UR UR56, R0 ;  /* 0x00000000003872ca */ /* 0x000fe400000e0000 */
        /* <DEDUP_REMOVED lines=11> */
[----:B------:R-:W-:-:S06]  /*1860*/  UISETP.GT.AND UP0, UPT, UR56, UR42, UPT ;  /* 0x0000002a3800728c */ /* 0x000fcc000bf04270 */
[----:B------:R-:W-:-:S13]  /*1870*/  PLOP3.LUT P1, PT, PT, PT, UP0, 0x80, 0x0 ;  /* 0x000000000000781c */ /* 0x000fda0003f2f008 */
[----:B------:R-:W-:Y:S05]  /*1880*/  @!P1 BRA `(.L_x_15164) ;  /* 0x0000006c00fc9947 */ /* 0x000fea0003800000 */
[----:B------:R-:W0:Y:S01]  /*1890*/  S2R R2, SR_TID.X ;  /* 0x0000000000027919 */ /* 0x000e220000002100 */
[----:B------:R-:W1:Y:S01]  /*18a0*/  S2UR UR43, SR_CgaCtaId ;  /* 0x00000000002b79c3 */ /* 0x000e620000008800 */
[----:B------:R-:W-:Y:S02]  /*18b0*/  UMOV UR45, 0x400 ;  /* 0x00000400002d7882 */ /* 0x000fe40000000000 */
[----:B-1----:R-:W-:Y:S01]  /*18c0*/  ULEA UR45, UR43, UR45, 0x18 ;  /* 0x0000002d2b2d7291 */ /* 0x002fe2000f8ec03f */
[----:B0-----:R-:W-:-:S05]  /*18d0*/  VIADD R4, R2, 0xffffff80 ;  /* 0xffffff8002047836 */ /* 0x001fca0000000000 */
[----:B------:R-:W-:-:S04]  /*18e0*/  SHF.R.S32.HI R2, RZ, 0x1f, R4 ;  /* 0x0000001fff027819 */ /* 0x000fc80000011404 */
[----:B------:R-:W-:-:S04]  /*18f0*/  LEA.HI R2, R2, R4, RZ, 0x7 ;  /* 0x0000000402027211 */ /* 0x000fc800078f38ff */
[----:B------:R-:W-:-:S05]  /*1900*/  SHF.R.S32.HI R2, RZ, 0x7, R2 ;  /* 0x00000007ff027819 */ /* 0x000fca0000011402 */
        /* <DEDUP_REMOVED lines=28> */
.L_x_15165:
        /* <DEDUP_REMOVED lines=9> */
.L_x_15298:
[----:B------:R-:W-:Y:S05]  /*1b60*/  @!P0 BRA `(.L_x_15167) ;  /* 0x0000000000048947 */ /* 0x000fea0003800000 */
[----:B------:R-:W-:Y:S01]  /*1b70*/  BPT.TRAP 0x1 ;  /* 0x000000040000795c */ /* 0x000fe20000300000 */
.L_x_15167:
[----:B0-----:R-:W-:Y:S01]  /*1b80*/  IMAD.U32 R0, RZ, RZ, UR48 ;  /* 0x00000030ff007e24 */ /* 0x001fe2000f8e00ff */
[----:B------:R-:W-:-:S04]  /*1b90*/  MOV R3, UR47 ;  /* 0x0000002f00037c02 */ /* 0x000fc80008000f00 */
[----:B------:R-:W-:Y:S02]  /*1ba0*/  LEA R3, R3, UR45, 0x3 ;  /* 0x0000002d03037c11 */ /* 0x000fe4000f8e18ff */
[----:B------:R-:W-:-:S04]  /*1bb0*/  SHF.L.U32 R0, R0, 0x1f, RZ ;  /* 0x0000001f00007819 */ /* 0x000fc800000006ff */
[----:B------:R0:W1:Y:S01]  /*1bc0*/  SYNCS.PHASECHK.TRANS64.TRYWAIT P1, [R3+URZ+0x16830], R0 ;  /* 0x01683000030075a7 */ /* 0x000062000802017f */
[----:B------:R-:W-:Y:S05]  /*1bd0*/  @!P0 BRA `(.L_x_15168) ;  /* 0x0000000000048947 */ /* 0x000fea0003800000 */
[----:B------:R-:W-:Y:S01]  /*1be0*/  BPT.TRAP 0x1 ;  /* 0x000000040000795c */ /* 0x000fe20000300000 */
.L_x_15168:
[----:B-1----:R-:W-:Y:S05]  /*1bf0*/  @P1 BRA `(.L_x_15169) ;  /* 0x0000000000081947 */ /* 0x002fea0003800000 */
[----:B------:R-:W1:Y:S02]  /*1c00*/  SYNCS.PHASECHK.TRANS64.TRYWAIT P1, [R3+URZ+0x16830], R0 ;  /* 0x01683000030075a7 */ /* 0x000e64000802017f */
[----:B-1----:R-:W-:Y:S05]  /*1c10*/  @!P1 BRA `(.L_x_15170) ;  /* 0x000000f400d09947 */ /* 0x002fea0003800000 */
.L_x_15169:
        /* <DEDUP_REMOVED lines=35> */
.L_x_15171:
[----:B------:R-:W-:Y:S01]  /*1e50*/  UISETP.NE.AND UP0, UPT, UR53, URZ, UPT ;  /* 0x0000003f3500728c */ /* 0x000fe2000bf05270 */
[----:B------:R-:W-:Y:S01]  /*1e60*/  VIADD R6, R17, UR40 ;  /* 0x0000002811067c36 */ /* 0x000fe20008000000 */
[----:B------:R-:W-:Y:S01]  /*1e70*/  ULDC UR21, c[0x0][0x988] ;  /* 0x0002620000157ab9 */ /* 0x000fe20000000800 */
[----:B------:R-:W-:Y:S01]  /*1e80*/  IMAD.U32 R4, RZ, RZ, UR52 ;  /* 0x00000034ff047e24 */ /* 0x000fe2000f8e00ff */
[----:B------:R-:W-:Y:S01]  /*1e90*/  R2UR UR11, R3 ;  /* 0x00000000030b72ca */ /* 0x000fe200000e0000 */
[----:B------:R-:W-:Y:S01]  /*1ea0*/  UMOV UR10, UR40 ;  /* 0x00000028000a7c82 */ /* 0x000fe20008000000 */
[----:B------:R-:W-:Y:S01]  /*1eb0*/  PLOP3.LUT P1, PT, PT, PT, UP0, 0x80, 0x0 ;  /* 0x000000000000781c */ /* 0x000fe20003f2f008 */
[----:B------:R-:W-:Y:S01]  /*1ec0*/  UIADD3 UR24, UR56, -0x2, URZ ;  /* 0xfffffffe38187890 */ /* 0x000fe2000fffe03f */
[----:B------:R-:W-:Y:S02]  /*1ed0*/  PLOP3.LUT P2, PT, PT, PT, UP0, 0x80, 0x0 ;  /* 0x000000000000781c */ /* 0x000fe40003f4f008 */
[----:B------:R-:W-:-:S02]  /*1ee0*/  CS2R R118, SRZ ;  /* 0x0000000000767805 */ /* 0x000fc4000001ff00 */
[----:B------:R-:W-:Y:S01]  /*1ef0*/  CS2R R116, SRZ ;  /* 0x0000000000747805 */ /* 0x000fe2000001ff00 */
[----:B------:R-:W-:Y:S01]  /*1f00*/  @UP0 ULDC UR6, c[0x0][0x44c] ;  /* 0x0001130000060ab9 */ /* 0x000fe20000000800 */
[----:B------:R-:W-:Y:S01]  /*1f10*/  @UP0 ULDC UR14, c[0x0][0x450] ;  /* 0x00011400000e0ab9 */ /* 0x000fe20000000800 */
[----:B------:R-:W-:Y:S02]  /*1f20*/  CS2R R114, SRZ ;  /* 0x0000000000727805 */ /* 0x000fe4000001ff00 */
[----:B------:R-:W-:Y:S02]  /*1f30*/  CS2R R112, SRZ ;  /* 0x0000000000707805 */ /* 0x000fe4000001ff00 */
[----:B------:R-:W-:Y:S02]  /*1f40*/  CS2R R110, SRZ ;  /* 0x00000000006e7805 */ /* 0x000fe4000001ff00 */
[----:B------:R-:W-:Y:S02]  /*1f50*/  CS2R R108, SRZ ;  /* 0x00000000006c7805 */ /* 0x000fe4000001ff00 */
[----:B------:R-:W-:-:S02]  /*1f60*/  CS2R R106, SRZ ;  /* 0x00000000006a7805 */ /* 0x000fc4000001ff00 */
[----:B------:R-:W-:Y:S01]  /*1f70*/  CS2R R104, SRZ ;  /* 0x0000000000687805 */ /* 0x000fe2000001ff00 */
[----:B01----:R-:W-:Y:S01]  /*1f80*/  @P1 IMAD.HI.U32 R0, R6, UR6, RZ ;  /* 0x0000000606001c27 */ /* 0x003fe2000f8e00ff */
[----:B------:R-:W-:-:S04]  /*1f90*/  @UP0 ULDC UR6, c[0x0][0x450] ;  /* 0x0001140000060ab9 */ /* 0x000fc80000000800 */
[----:B------:R-:W-:Y:S01]  /*1fa0*/  @P2 SHF.R.U32.HI R6, RZ, UR6, R0 ;  /* 0x00000006ff062c19 */ /* 0x000fe20008011600 */
[----:B------:R-:W-:Y:S02]  /*1fb0*/  UMOV UR6, 0xffffff80 ;  /* 0xffffff8000067882 */ /* 0x000fe40000000000 */
[----:B------:R-:W-:Y:S02]  /*1fc0*/  UIMAD UR6, UR56, UR6, 0x80 ;  /* 0x00000080380674a4 */ /* 0x000fe4000f8e0206 */
[----:B------:R-:W0:Y:S04]  /*1fd0*/  SHFL.IDX PT, R0, R6, 0x1, 0x1c1f ;  /* 0x003c1f0006007f89 */ /* 0x000e2800000e0000 */
[----:B------:R-:W-:Y:S01]  /*1fe0*/  IMAD.U32 R5, RZ, RZ, UR6 ;  /* 0x00000006ff057e24 */ /* 0x000fe2000f8e00ff */
[----:B------:R-:W1:Y:S01]  /*1ff0*/  SHFL.IDX PT, R6, R6, RZ, 0x1c1f ;  /* 0x001c1fff06067589 */ /* 0x000e6200000e0000 */
[----:B------:R-:W-:-:S02]  /*2000*/  @UP0 ULDC UR6, c[0x0][0x44c] ;  /* 0x0001130000060ab9 */ /* 0x000fc40000000800 */
[----:B------:R-:W-:Y:S01]  /*2010*/  UIMAD.WIDE.U32 UR6, UR40, UR6, URZ ;  /* 0x00000006280672a5 */ /* 0x000fe2000f8e003f */
[C-C-:B------:R-:W-:Y:S01]  /*2020*/  IADD3 R97, -R16.reuse, 0x1, R5.reuse ;  /* 0x0000000110617810 */ /* 0x140fe20007ffe105 */
[----:B------:R-:W-:Y:S01]  /*2030*/  UIADD3 UR6, UR11, 0x16840, URZ ;  /* 0x000168400b067890 */ /* 0x000fe2000fffe03f */
[----:B------:R-:W-:Y:S01]  /*2040*/  IADD3 R2, -R16, UR51, R5 ;  /* 0x0000003310027c10 */ /* 0x000fe2000fffe105 */
[----:B------:R-:W-:Y:S01]  /*2050*/  @UP0 USHF.R.U32.HI UR10, URZ, UR14, UR7 ;  /* 0x0000000e3f0a0299 */ /* 0x000fe20008011607 */
[----:B------:R-:W-:Y:S01]  /*2060*/  IADD3 R97, -R4, UR51, R97 ;  /* 0x0000003304617c10 */ /* 0x000fe2000fffe161 */
[----:B------:R-:W-:Y:S02]  /*2070*/  UPRMT UR6, UR43, 0x654, UR6 ;  /* 0x000006542b067896 */ /* 0x000fe40008000006 */
[----:B------:R-:W-:-:S04]  /*2080*/  UIADD3 UR7, UR10, UR51, -UR52 ;  /* 0x000000330a077290 */ /* 0x000fc8000fffe834 */
[----:B------:R-:W-:-:S03]  /*2090*/  USHF.R.S32.HI UR10, URZ, 0x1f, UR7 ;  /* 0x0000001f3f0a7899 */ /* 0x000fc60008011407 */
        /* <DEDUP_REMOVED lines=128> */
[----:B------:R-:W-:Y:S02]  /*28a0*/  CS2R R102, SRZ ;  /* 0x0000000000667805 */ /* 0x000fe4000001ff00 */
[----:B------:R-:W-:Y:S02]  /*28b0*/  FSEL R64, R64, -INF , P2 ;  /* 0xff80000040407808 */ /* 0x000fe40001000000 */
[C---:B------:R-:W-:Y:S01]  /*28c0*/  FSETP.NEU.FTZ.AND P1, PT, R0.reuse, -INF , PT ;  /* 0xff8000000000780b */ /* 0x040fe20003f3d000 */
[----:B------:R-:W-:Y:S01]  /*28d0*/  FMUL.FTZ R4, R0, UR21 ;  /* 0x0000001500047c20 */ /* 0x000fe20008410000 */
[----:B------:R-:W-:-:S04]  /*28e0*/  ISETP.GT.AND P2, PT, R2, 0x58, PT ;  /* 0x000000580200780c */ /* 0x000fc80003f44270 */
[----:B------:R-:W-:Y:S02]  /*28f0*/  FSEL R4, R4, RZ, P1 ;  /* 0x000000ff04047208 */ /* 0x000fe40000800000 */
[----:B------:R-:W-:Y:S02]  /*2900*/  ISETP.GT.AND P1, PT, R2, RZ, PT ;  /* 0x000000ff0200720c */ /* 0x000fe40003f24270 */
        /* <DEDUP_REMOVED lines=65> */
[----:B------:R-:W-:Y:S01]  /*2d20*/  FFMA.FTZ R123, R86, UR21, -R4 ;  /* 0x00000015567b7c23 */ /* 0x000fe20008010804 */
[----:B------:R-:W-:-:S02]  /*2d30*/  FMNMX.FTZ R20, R56, R31, !PT ;  /* 0x0000001f38147209 */ /* 0x000fc40007810000 */
[----:B------:R-:W-:Y:S02]  /*2d40*/  CS2R R100, SRZ ;  /* 0x0000000000647805 */ /* 0x000fe4000001ff00 */
[----:B------:R-:W-:Y:S01]  /*2d50*/  ISETP.GT.AND P1, PT, R2, 0x49, PT ;  /* 0x000000490200780c */ /* 0x000fe20003f24270 */
[----:B------:R-:W-:Y:S01]  /*2d60*/  MUFU.EX2 R10, R10 ;  /* 0x0000000a000a7308 */ /* 0x000fe20000000800 */
[----:B------:R-:W-:Y:S02]  /*2d70*/  FMNMX.FTZ R31, R57, R20, !PT ;  /* 0x00000014391f7209 */ /* 0x000fe40007810000 */
[----:B------:R-:W-:Y:S02]  /*2d80*/  CS2R R98, SRZ ;  /* 0x0000000000627805 */ /* 0x000fe4000001ff00 */
[----:B------:R-:W-:Y:S02]  /*2d90*/  FSEL R61, R61, -INF , P1 ;  /* 0xff8000003d3d7808 */ /* 0x000fe40000800000 */
[----:B------:R-:W-:-:S02]  /*2da0*/  CS2R R96, SRZ ;  /* 0x0000000000607805 */ /* 0x000fc4000001ff00 */
[----:B------:R-:W-:Y:S02]  /*2db0*/  FMNMX.FTZ R20, R60, R31, !PT ;  /* 0x0000001f3c147209 */ /* 0x000fe40007810000 */
[----:B------:R-:W-:Y:S02]  /*2dc0*/  CS2R R94, SRZ ;  /* 0x00000000005e7805 */ /* 0x000fe4000001ff00 */
[----:B------:R-:W-:Y:S01]  /*2dd0*/  ISETP.GT.AND P1, PT, R2, 0x51, PT ;  /* 0x000000510200780c */ /* 0x000fe20003f24270 */
[----:B------:R-:W-:Y:S01]  /*2de0*/  MUFU.EX2 R147, R147 ;  /* 0x0000009300937308 */ /* 0x000fe20000000800 */
[----:B------:R-:W-:Y:S02]  /*2df0*/  FMNMX.FTZ R27, R61, R20, !PT ;  /* 0x000000143d1b7209 */ /* 0x000fe40007810000 */
[----:B------:R-:W-:Y:S02]  /*2e00*/  CS2R R92, SRZ ;  /* 0x00000000005c7805 */ /* 0x000fe4000001ff00 */
[----:B------:R-:W-:-:S02]  /*2e10*/  FSEL R65, R65, -INF , P1 ;  /* 0xff80000041417808 */ /* 0x000fc40000800000 */
[----:B------:R-:W-:Y:S02]  /*2e20*/  CS2R R90, SRZ ;  /* 0x00000000005a7805 */ /* 0x000fe4000001ff00 */
[----:B------:R-:W-:Y:S02]  /*2e30*/  FMNMX.FTZ R20, R64, R27, !PT ;  /* 0x0000001b40147209 */ /* 0x000fe40007810000 */
[----:B------:R-:W-:Y:S02]  /*2e40*/  CS2R R88, SRZ ;  /* 0x0000000000587805 */ /* 0x000fe4000001ff00 */
[C---:B------:R-:W-:Y:S01]  /*2e50*/  ISETP.GT.AND P1, PT, R2.reuse, 0x59, PT ;  /* 0x000000590200780c */ /* 0x040fe20003f24270 */
[----:B------:R-:W-:Y:S01]  /*2e60*/  MUFU.EX2 R12, R12 ;  /* 0x0000000c000c7308 */ /* 0x000fe20000000800 */
[----:B------:R-:W-:Y:S02]  /*2e70*/  FMNMX.FTZ R27, R65, R20, !PT ;  /* 0x00000014411b7209 */ /* 0x000fe40007810000 */
[----:B------:R-:W-:-:S02]  /*2e80*/  ISETP.GT.AND P2, PT, R2, 0x60, PT ;  /* 0x000000600200780c */ /* 0x000fc40003f44270 */
        /* <DEDUP_REMOVED lines=30> */
[----:B------:R-:W-:Y:S01]  /*3070*/  FMNMX.FTZ R15, R81, R34, !PT ;  /* 0x00000022510f7209 */ /* 0x000fe20007810000 */
[--C-:B------:R-:W-:Y:S01]  /*3080*/  FFMA.FTZ R34, R63, UR21, -R4.reuse ;  /* 0x000000153f227c23 */ /* 0x100fe20008010804 */
[----:B------:R-:W-:Y:S01]  /*3090*/  FSEL R85, R85, -INF , P1 ;  /* 0xff80000055557808 */ /* 0x000fe20000800000 */
[----:B------:R-:W-:Y:S01]  /*30a0*/  FFMA.FTZ R4, R87, UR21, -R4 ;  /* 0x0000001557047c23 */ /* 0x000fe20008010804 */
[----:B------:R-:W-:-:S03]  /*30b0*/  FMNMX.FTZ R2, R84, R15, !PT ;  /* 0x0000000f54027209 */ /* 0x000fc60007810000 */
[----:B------:R-:W-:Y:S01]  /*30c0*/  MUFU.EX2 R139, R139 ;  /* 0x0000008b008b7308 */ /* 0x000fe20000000800 */
[----:B------:R-:W-:-:S05]  /*30d0*/  FMNMX.FTZ R2, R85, R2, !PT ;  /* 0x0000000255027209 */ /* 0x000fca0007810000 */
[----:B------:R-:W1:Y:S02]  /*30e0*/  SHFL.BFLY PT, R13, R2, 0x2, 0x1f ;  /* 0x0c401f00020d7f89 */ /* 0x000e6400000e0000 */
        /* <DEDUP_REMOVED lines=25> */
[----:B0-----:R-:W-:Y:S01]  /*3280*/  FADD.FTZ R24, R149, R6 ;  /* 0x0000000695187221 */ /* 0x001fe20000010000 */
        /* <DEDUP_REMOVED lines=12> */
[----:B------:R-:W-:Y:S01]  /*3350*/  F2FP.BF16.F32.PACK_AB R149, R6, R149 ;  /* 0x000000950695723e */ /* 0x000fe200000010ff */
        /* <DEDUP_REMOVED lines=14> */
[----:B------:R-:W-:-:S02]  /*3440*/  FFMA.FTZ R84, R84, UR21, -R9 ;  /* 0x0000001554547c23 */ /* 0x000fc40008010809 */
        /* <DEDUP_REMOVED lines=10> */
[----:B------:R-:W-:Y:S01]  /*34f0*/  FADD.FTZ R24, R10, R33 ;  /* 0x000000210a187221 */ /* 0x000fe20000010000 */
[----:B------:R-:W-:Y:S01]  /*3500*/  FFMA.FTZ R33, R69, UR21, -R9 ;  /* 0x0000001545217c23 */ /* 0x000fe20008010809 */
[----:B------:R-:W2:Y:S01]  /*3510*/  MUFU.EX2 R146, R146 ;  /* 0x0000009200927308 */ /* 0x000ea20000000800 */
[----:B0-----:R-:W-:Y:S01]  /*3520*/  FADD.FTZ R28, R144, R35 ;  /* 0x00000023901c7221 */ /* 0x001fe20000010000 */
[----:B------:R-:W-:-:S06]  /*3530*/  FFMA.FTZ R9, R85, UR21, -R9 ;  /* 0x0000001555097c23 */ /* 0x000fcc0008010809 */
        /* <DEDUP_REMOVED lines=11> */
[C---:B------:R-:W-:Y:S02]  /*35f0*/  F2FP.BF16.F32.PACK_AB R141, R14.reuse, R141 ;  /* 0x0000008d0e8d723e */ /* 0x040fe400000010ff */
[----:B------:R-:W-:Y:S01]  /*3600*/  F2FP.BF16.F32.PACK_AB R146, R13, R146 ;  /* 0x000000920d92723e */ /* 0x000fe200000010ff */
        /* <DEDUP_REMOVED lines=94> */
[----:B------:R1:W2:Y:S01]  /*3bf0*/  MUFU.EX2 R6, R4 ;  /* 0x0000000400067308 */ /* 0x0002a20000000800 */
[----:B0-----:R-:W-:-:S04]  /*3c00*/  FADD.FTZ R10, R84, R5 ;  /* 0x00000005540a7221 */ /* 0x001fc80000010000 */
[C---:B-1----:R-:W-:Y:S01]  /*3c10*/  FADD.FTZ R4, R9.reuse, R10 ;  /* 0x0000000a09047221 */ /* 0x042fe20000010000 */
[----:B------:R-:W-:Y:S01]  /*3c20*/  F2FP.BF16.F32.PACK_AB R122, R9, R84 ;  /* 0x00000054097a723e */ /* 0x000fe200000010ff */
        /* <DEDUP_REMOVED lines=9> */
.L_x_15183:
[----:B------:R-:W-:Y:S01]  /*3cc0*/  ISETP.NE.AND P2, PT, RZ, UR44, PT ;  /* 0x0000002cff007c0c */ /* 0x000fe2000bf45270 */
[----:B------:R-:W-:-:S04]  /*3cd0*/  UISETP.NE.AND UP0, UPT, UR23, 0x1, UPT ;  /* 0x000000011700788c */ /* 0x000fc8000bf05270 */
[----:B------:R-:W-:-:S04]  /*3ce0*/  USEL UR48, URZ, 0x1, UP0 ;  /* 0x000000013f307887 */ /* 0x000fc80008000000 */
[----:B------:R-:W-:-:S04]  /*3cf0*/  ULOP3.LUT UR48, UR25, UR48, URZ, 0x3c, !UPT ;  /* 0x0000003019307292 */ /* 0x000fc8000f8e3c3f */
[----:B------:R-:W-:Y:S08]  /*3d00*/  @P2 BRA `(.L_x_15173) ;  /* 0x0000000000382947 */ /* 0x000ff00003800000 */
[----:B------:R-:W-:Y:S05]  /*3d10*/  @!P0 BRA `(.L_x_15174) ;  /* 0x0000000000048947 */ /* 0x000fea0003800000 */
[----:B------:R-:W-:Y:S01]  /*3d20*/  BPT.TRAP 0x1 ;  /* 0x000000040000795c */ /* 0x000fe20000300000 */
.L_x_15174:
        /* <DEDUP_REMOVED lines=9> */
.L_x_15175:
[----:B-1----:R-:W-:Y:S05]  /*3dc0*/  @P1 BRA `(.L_x_15173) ;  /* 0x0000000000081947 */ /* 0x002fea0003800000 */
[----:B------:R-:W1:Y:S02]  /*3dd0*/  SYNCS.PHASECHK.TRANS64.TRYWAIT P1, [UR6+0x16830], R0 ;  /* 0x01683000ff0075a7 */ /* 0x000e640008020146 */
[----:B-1----:R-:W-:Y:S05]  /*3de0*/  @!P1 BRA `(.L_x_15176) ;  /* 0x000000d400709947 */ /* 0x002fea0003800000 */
.L_x_15173:
[----:B------:R-:W2:Y:S01]  /*3df0*/  S2R R2, SR_TID.X ;  /* 0x0000000000027919 */ /* 0x000ea20000002100 */
        /* <DEDUP_REMOVED lines=29> */
.L_x_15178:
[----:B------:R-:W-:Y:S01]  /*3fd0*/  ULEA UR6, UR23, UR45, 0x3 ;  /* 0x0000002d17067291 */ /* 0x000fe2000f8e183f */
[----:B------:R-:W-:-:S05]  /*3fe0*/  IMAD.U32 R0, RZ, RZ, UR25 ;  /* 0x00000019ff007e24 */ /* 0x000fca000f8e00ff */
[----:B------:R-:W-:-:S04]  /*3ff0*/  SHF.L.U32 R0, R0, 0x1f, RZ ;  /* 0x0000001f00007819 */ /* 0x000fc800000006ff */
[----:B------:R0:W1:Y:S01]  /*4000*/  SYNCS.PHASECHK.TRANS64.TRYWAIT P1, [UR6+0x16850], R0 ;  /* 0x01685000ff0075a7 */ /* 0x0000620008020146 */
[----:B------:R-:W-:Y:S05]  /*4010*/  @!P0 BRA `(.L_x_15179) ;  /* 0x0000000000048947 */ /* 0x000fea0003800000 */
[----:B------:R-:W-:Y:S01]  /*4020*/  BPT.TRAP 0x1 ;  /* 0x000000040000795c */ /* 0x000fe20000300000 */
.L_x_15179:
[----:B-1----:R-:W-:Y:S05]  /*4030*/  @P1 BRA `(.L_x_15177) ;  /* 0x0000000000081947 */ /* 0x002fea0003800000 */
[----:B------:R-:W1:Y:S02]  /*4040*/  SYNCS.PHASECHK.TRANS64.TRYWAIT P1, [UR6+0x16850], R0 ;  /* 0x01685000ff0075a7 */ /* 0x000e640008020146 */
[----:B-1----:R-:W-:Y:S05]  /*4050*/  @!P1 BRA `(.L_x_15180) ;  /* 0x000000d000ec9947 */ /* 0x002fea0003800000 */
.L_x_15177:
        /* <DEDUP_REMOVED lines=52> */
.L_x_15181:
        /* <DEDUP_REMOVED lines=13> */
[----:B------:R-:W-:-:S04]  /*4470*/  ULEA UR6, UR47, UR45, 0x3 ;  /* 0x0000002d2f067291 */ /* 0x000fc8000f8e183f */
[----:B------:R-:W-:Y:S01]  /*4480*/  VIADD R0, R0, -UR52 ;  /* 0x8000003400007c36 */ /* 0x000fe20008000000 */
[----:B------:R-:W-:-:S04]  /*4490*/  UIADD3 UR6, UR6, 0x16840, URZ ;  /* 0x0001684006067890 */ /* 0x000fc8000fffe03f */
[----:B------:R-:W-:-:S09]  /*44a0*/  UPRMT UR6, UR43, 0x654, UR6 ;  /* 0x000006542b067896 */ /* 0x000fd20008000006 */
[----:B------:R-:W-:Y:S01]  /*44b0*/  SYNCS.ARRIVE.TRANS64.RED.A1T0 RZ, [UR6], RZ ;  /* 0x000000ffffff79a7 */ /* 0x000fe20008100406 */
        /* <DEDUP_REMOVED lines=99> */
[----:B0-----:R-:W-:-:S05]  /*4af0*/  IMAD.IADD R0, R0, 0x1, R9 ;  /* 0x0000000100007824 */ /* 0x001fca00078e0209 */
[C---:B------:R-:W-:Y:S02]  /*4b00*/  ISETP.GT.AND P2, PT, R0.reuse, RZ, PT ;  /* 0x000000ff0000720c */ /* 0x040fe40003f44270 */
[----:B------:R-:W-:Y:S02]  /*4b10*/  ISETP.GT.AND P3, PT, R0, 0x1, PT ;  /* 0x000000010000780c */ /* 0x000fe40003f64270 */
[----:B------:R-:W-:Y:S02]  /*4b20*/  FSEL R26, R26, -INF , P2 ;  /* 0xff8000001a1a7808 */ /* 0x000fe40001000000 */
[C---:B------:R-:W-:Y:S02]  /*4b30*/  ISETP.GT.AND P2, PT, R0.reuse, 0x8, PT ;  /* 0x000000080000780c */ /* 0x040fe40003f44270 */
[----:B------:R-:W-:Y:S02]  /*4b40*/  FSEL R27, R27, -INF , P3 ;  /* 0xff8000001b1b7808 */ /* 0x000fe40001800000 */
[----:B------:R-:W-:-:S02]  /*4b50*/  ISETP.GT.AND P3, PT, R0, 0x9, PT ;  /* 0x000000090000780c */ /* 0x000fc40003f64270 */
[----:B-1----:R-:W-:Y:S02]  /*4b60*/  FMNMX.FTZ R10, R8, R7, !PT ;  /* 0x00000007080a7209 */ /* 0x002fe40007810000 */
[----:B------:R-:W-:Y:S02]  /*4b70*/  FSEL R30, R30, -INF , P2 ;  /* 0xff8000001e1e7808 */ /* 0x000fe40001000000 */
[C---:B------:R-:W-:Y:S01]  /*4b80*/  ISETP.GT.AND P2, PT, R0.reuse, 0x10, PT ;  /* 0x000000100000780c */ /* 0x040fe20003f44270 */
[----:B------:R-:W0:Y:S01]  /*4b90*/  SHFL.BFLY PT, R7, R10, 0x1, 0x1f ;  /* 0x0c201f000a077f89 */ /* 0x000e2200000e0000 */
[----:B------:R-:W-:Y:S02]  /*4ba0*/  FSEL R31, R31, -INF , P3 ;  /* 0xff8000001f1f7808 */ /* 0x000fe40001800000 */
[----:B------:R-:W-:Y:S02]  /*4bb0*/  ISETP.GT.AND P3, PT, R0, 0x11, PT ;  /* 0x000000110000780c */ /* 0x000fe40003f64270 */
[----:B------:R-:W-:-:S02]  /*4bc0*/  FSEL R34, R34, -INF , P2 ;  /* 0xff80000022227808 */ /* 0x000fc40001000000 */
[C---:B------:R-:W-:Y:S02]  /*4bd0*/  ISETP.GT.AND P2, PT, R0.reuse, 0x18, PT ;  /* 0x000000180000780c */ /* 0x040fe40003f44270 */
[----:B------:R-:W-:Y:S02]  /*4be0*/  FSEL R35, R35, -INF , P3 ;  /* 0xff80000023237808 */ /* 0x000fe40001800000 */
[----:B------:R-:W-:Y:S02]  /*4bf0*/  ISETP.GT.AND P3, PT, R0, 0x19, PT ;  /* 0x000000190000780c */ /* 0x000fe40003f64270 */
[----:B------:R-:W-:Y:S02]  /*4c00*/  FSEL R38, R38, -INF , P2 ;  /* 0xff80000026267808 */ /* 0x000fe40001000000 */
[----:B------:R-:W-:Y:S02]  /*4c10*/  ISETP.GT.AND P2, PT, R0, 0x20, PT ;  /* 0x000000200000780c */ /* 0x000fe40003f44270 */
[----:B------:R-:W-:-:S02]  /*4c20*/  FSEL R39, R39, -INF , P3 ;  /* 0xff80000027277808 */ /* 0x000fc40001800000 */
[----:B------:R-:W-:Y:S02]  /*4c30*/  ISETP.GT.AND P3, PT, R0, 0x21, PT ;  /* 0x000000210000780c */ /* 0x000fe40003f64270 */
[----:B------:R-:W-:Y:S02]  /*4c40*/  FSEL R42, R42, -INF , P2 ;  /* 0xff8000002a2a7808 */ /* 0x000fe40001000000 */
[----:B------:R-:W-:Y:S02]  /*4c50*/  ISETP.GT.AND P2, PT, R0, 0x28, PT ;  /* 0x000000280000780c */ /* 0x000fe40003f44270 */
[----:B0-----:R-:W-:Y:S02]  /*4c60*/  FMNMX.FTZ R2, R10, R7, !PT ;  /* 0x000000070a027209 */ /* 0x001fe40007810000 */
[----:B------:R-:W-:Y:S02]  /*4c70*/  FMNMX.FTZ R10, R26, R5, !PT ;  /* 0x000000051a0a7209 */ /* 0x000fe40007810000 */
[----:B------:R-:W-:Y:S01]  /*4c80*/  FSEL R43, R43, -INF , P3 ;  /* 0xff8000002b2b7808 */ /* 0x000fe20001800000 */
[----:B------:R-:W-:Y:S01]  /*4c90*/  FMUL.FTZ R7, R2, UR21 ;  /* 0x0000001502077c20 */ /* 0x000fe20008410000 */
        /* <DEDUP_REMOVED lines=71> */
[----:B------:R-:W-:Y:S02]  /*5110*/  FSEL R87, R87, -INF , P3 ;  /* 0xff80000057577808 */ /* 0x000fe40001800000 */
[----:B------:R-:W-:-:S02]  /*5120*/  FMNMX.FTZ R0, R86, R21, !PT ;  /* 0x0000001556007209 */ /* 0x000fc40007810000 */
[----:B------:R-:W-:Y:S02]  /*5130*/  FSETP.NEU.FTZ.AND P1, PT, R2, -INF , PT ;  /* 0xff8000000200780b */ /* 0x000fe40003f3d000 */
[----:B------:R-:W-:Y:S02]  /*5140*/  FMNMX.FTZ R0, R87, R0, !PT ;  /* 0x0000000057007209 */ /* 0x000fe40007810000 */
[----:B------:R-:W-:-:S03]  /*5150*/  FSEL R7, R7, RZ, P1 ;  /* 0x000000ff07077208 */ /* 0x000fc60000800000 */
[----:B------:R-:W0:Y:S02]  /*5160*/  SHFL.BFLY PT, R21, R0, 0x2, 0x1f ;  /* 0x0c401f0000157f89 */ /* 0x000e2400000e0000 */
        /* <DEDUP_REMOVED lines=22> */
[----:B0-----:R-:W-:Y:S01]  /*52d0*/  FMNMX.FTZ R20, R0, R21, !PT ;  /* 0x0000001500147209 */ /* 0x001fe20007810000 */
[--C-:B------:R-:W-:Y:S01]  /*52e0*/  FFMA.FTZ R29, R61, UR21, -R7.reuse ;  /* 0x000000153d1d7c23 */ /* 0x100fe20008010807 */
[--C-:B------:R-:W-:Y:S01]  /*52f0*/  FFMA.FTZ R128, R64, UR21, -R7.reuse ;  /* 0x0000001540807c23 */ /* 0x100fe20008010807 */
[--C-:B------:R-:W-:Y:S01]  /*5300*/  FFMA.FTZ R28, R65, UR21, -R7.reuse ;  /* 0x00000015411c7c23 */ /* 0x100fe20008010807 */
[--C-:B------:R-:W-:Y:S01]  /*5310*/  FFMA.FTZ R130, R68, UR21, -R7.reuse ;  /* 0x0000001544827c23 */ /* 0x100fe20008010807 */
[----:B-1----:R-:W0:Y:S01]  /*5320*/  SHFL.BFLY PT, R33, R20, 0x1, 0x1f ;  /* 0x0c201f0014217f89 */ /* 0x002e2200000e0000 */
        /* <DEDUP_REMOVED lines=11> */
[----:B------:R-:W-:Y:S01]  /*53e0*/  MUFU.EX2 R144, R144 ;  /* 0x0000009000907308 */ /* 0x000fe20000000800 */
[----:B0-----:R-:W-:-:S07]  /*53f0*/  FMNMX.FTZ R0, R20, R33, !PT ;  /* 0x0000002114007209 */ /* 0x001fce0007810000 */
[----:B------:R-:W-:Y:S01]  /*5400*/  MUFU.EX2 R146, R146 ;  /* 0x0000009200927308 */ /* 0x000fe20000000800 */
[C---:B------:R-:W-:Y:S01]  /*5410*/  FSETP.NEU.FTZ.AND P2, PT, R0.reuse, -INF , PT ;  /* 0xff8000000000780b */ /* 0x040fe20003f5d000 */
[----:B------:R-:W-:-:S06]  /*5420*/  FMUL.FTZ R33, R0, UR21 ;  /* 0x0000001500217c20 */ /* 0x000fcc0008410000 */
[----:B------:R-:W-:Y:S01]  /*5430*/  MUFU.EX2 R11, R11 ;  /* 0x0000000b000b7308 */ /* 0x000fe20000000800 */
[----:B------:R-:W-:-:S05]  /*5440*/  FSEL R33, R33, RZ, P2 ;  /* 0x000000ff21217208 */ /* 0x000fca0001000000 */
        /* <DEDUP_REMOVED lines=37> */
[----:B------:R-:W-:-:S02]  /*56a0*/  FFMA.FTZ R123, R86, UR21, -R33 ;  /* 0x00000015567b7c23 */ /* 0x000fc40008010821 */
[----:B------:R-:W-:-:S03]  /*56b0*/  FADD.FTZ R39, R8, R39 ;  /* 0x0000002708277221 */ /* 0x000fc60000010000 */
[----:B------:R-:W0:Y:S01]  /*56c0*/  MUFU.EX2 R151, R151 ;  /* 0x0000009700977308 */ /* 0x000e220000000800 */
[----:B-1----:R-:W-:Y:S01]  /*56d0*/  FFMA.FTZ R4, R6, R3, R149 ;  /* 0x0000000306047223 */ /* 0x002fe20000010095 */
[----:B------:R-:W-:Y:S01]  /*56e0*/  FADD.FTZ R38, R150, R39 ;  /* 0x0000002796267221 */ /* 0x000fe20000010000 */
[----:B------:R-:W-:-:S03]  /*56f0*/  FFMA.FTZ R39, R75, UR21, -R33 ;  /* 0x000000154b277c23 */ /* 0x000fc60008010821 */
        /* <DEDUP_REMOVED lines=23> */
[----:B--2---:R-:W-:-:S06]  /*5870*/  FFMA.FTZ R41, R67, UR21, -R33 ;  /* 0x0000001543297c23 */ /* 0x004fcc0008010821 */
        /* <DEDUP_REMOVED lines=95> */
.L_x_15182:
        /* <DEDUP_REMOVED lines=78> */
.L_x_15172:
        /* <DEDUP_REMOVED lines=8> */
.L_x_15195:
        /* <DEDUP_REMOVED lines=9> */
.L_x_15186:
[----:B------:R-:W-:Y:S01]  /*6460*/  ULEA UR6, UR47, UR45, 0x3 ;  /* 0x0000002d2f067291 */ /* 0x000fe2000f8e183f */
[----:B------:R-:W-:-:S05]  /*6470*/  IMAD.U32 R0, RZ, RZ, UR48 ;  /* 0x00000030ff007e24 */ /* 0x000fca000f8e00ff */
[----:B------:R-:W-:-:S04]  /*6480*/  SHF.L.U32 R0, R0, 0x1f, RZ ;  /* 0x0000001f00007819 */ /* 0x000fc800000006ff */
[----:B------:R0:W1:Y:S01]  /*6490*/  SYNCS.PHASECHK.TRANS64.TRYWAIT P1, [UR6+0x16830], R0 ;  /* 0x01683000ff0075a7 */ /* 0x0000620008020146 */
[----:B------:R-:W-:Y:S05]  /*64a0*/  @!P0 BRA `(.L_x_15187) ;  /* 0x0000000000048947 */ /* 0x000fea0003800000 */
[----:B------:R-:W-:Y:S01]  /*64b0*/  BPT.TRAP 0x1 ;  /* 0x000000040000795c */ /* 0x000fe20000300000 */
.L_x_15187:
[----:B-1----:R-:W-:Y:S05]  /*64c0*/  @P1 BRA `(.L_x_15185) ;  /* 0x0000000000081947 */ /* 0x002fea0003800000 */
[----:B------:R-:W1:Y:S02]  /*64d0*/  SYNCS.PHASECHK.TRANS64.TRYWAIT P1, [UR6+0x16830], R0 ;  /* 0x01683000ff0075a7 */ /* 0x000e640008020146 */
[----:B-1----:R-:W-:Y:S05]  /*64e0*/  @!P1 BRA `(.L_x_15188) ;  /* 0x000000ac00e09947 */ /* 0x002fea0003800000 */
.L_x_15185:
[----:B------:R-:W2:Y:S01]  /*64f0*/  S2R R2, SR_TID.X ;  /* 0x0000000000027919 */ /* 0x000ea20000002100 */
        /* <DEDUP_REMOVED lines=26> */
.L_x_15190:
[----:B------:R-:W-:Y:S01]  /*66a0*/  ULEA UR6, UR22, UR45, 0x3 ;  /* 0x0000002d16067291 */ /* 0x000fe2000f8e183f */
[----:B------:R-:W-:-:S05]  /*66b0*/  IMAD.U32 R0, RZ, RZ, UR23 ;  /* 0x00000017ff007e24 */ /* 0x000fca000f8e00ff */
[----:B------:R-:W-:-:S04]  /*66c0*/  SHF.L.U32 R0, R0, 0x1f, RZ ;  /* 0x0000001f00007819 */ /* 0x000fc800000006ff */
[----:B------:R0:W1:Y:S01]  /*66d0*/  SYNCS.PHASECHK.TRANS64.TRYWAIT P1, [UR6+0x16850], R0 ;  /* 0x01685000ff0075a7 */ /* 0x0000620008020146 */
[----:B------:R-:W-:Y:S05]  /*66e0*/  @!P0 BRA `(.L_x_15191) ;  /* 0x0000000000048947 */ /* 0x000fea0003800000 */
[----:B------:R-:W-:Y:S01]  /*66f0*/  BPT.TRAP 0x1 ;  /* 0x000000040000795c */ /* 0x000fe20000300000 */
.L_x_15191:
[----:B-1----:R-:W-:Y:S05]  /*6700*/  @P1 BRA `(.L_x_15189) ;  /* 0x0000000000081947 */ /* 0x002fea0003800000 */
[----:B------:R-:W1:Y:S02]  /*6710*/  SYNCS.PHASECHK.TRANS64.TRYWAIT P1, [UR6+0x16850], R0 ;  /* 0x01685000ff0075a7 */ /* 0x000e640008020146 */
[----:B-1----:R-:W-:Y:S05]  /*6720*/  @!P1 BRA `(.L_x_15192) ;  /* 0x000000ac00689947 */ /* 0x002fea0003800000 */
.L_x_15189:
        /* <DEDUP_REMOVED lines=52> */
.L_x_15193:
        /* <DEDUP_REMOVED lines=79> */
[----:B------:R-:W-:Y:S01]  /*6f60*/  FFMA.FTZ R144, R32, UR21, -R7 ;  /* 0x0000001520907c23 */ /* 0x000fe20008010807 */
        /* <DEDUP_REMOVED lines=76> */
[----:B------:R-:W-:-:S04]  /*7430*/  FFMA.FTZ R7, R85, UR21, -R7 ;  /* 0x0000001555077c23 */ /* 0x000fc80008010807 */
        /* <DEDUP_REMOVED lines=121> */
.L_x_15194:
        /* <DEDUP_REMOVED lines=77> */
.L_x_15184:
[----:B------:R-:W-:Y:S06]  /*80a0*/  BAR.ARV 0x8, 0x200 ;  /* 0x0208000000007b1d */ /* 0x000fec0000002000 */
[----:B------:R-:W-:Y:S05]  /*80b0*/  @!P0 BRA `(.L_x_15196) ;  /* 0x0000000000048947 */ /* 0x000fea0003800000 */
[----:B------:R-:W-:Y:S01]  /*80c0*/  BPT.TRAP 0x1 ;  /* 0x000000040000795c */ /* 0x000fe20000300000 */
.L_x_15196:
[----:B------:R-:W-:Y:S01]  /*80d0*/  ULEA UR5, UR47, UR45, 0x3 ;  /* 0x0000002d2f057291 */ /* 0x000fe2000f8e183f */
[----:B------:R-:W-:-:S05]  /*80e0*/  IMAD.U32 R5, RZ, RZ, UR48 ;  /* 0x00000030ff057e24 */ /* 0x000fca000f8e00ff */
[----:B------:R-:W-:-:S04]  /*80f0*/  SHF.L.U32 R5, R5, 0x1f, RZ ;  /* 0x0000001f05057819 */ /* 0x000fc800000006ff */
[----:B------:R0:W1:Y:S01]  /*8100*/  SYNCS.PHASECHK.TRANS64.TRYWAIT P1, [UR5+0x16850], R5 ;  /* 0x01685005ff0075a7 */ /* 0x0000620008020145 */
[----:B------:R-:W-:Y:S05]  /*8110*/  @!P0 BRA `(.L_x_15197) ;  /* 0x0000000000048947 */ /* 0x000fea0003800000 */
[----:B------:R-:W-:Y:S01]  /*8120*/  BPT.TRAP 0x1 ;  /* 0x000000040000795c */ /* 0x000fe20000300000 */
.L_x_15197:
[----:B-1----:R-:W-:Y:S05]  /*8130*/  @P1 BRA `(.L_x_15198) ;  /* 0x0000000000081947 */ /* 0x002fea0003800000 */
[----:B------:R-:W1:Y:S02]  /*8140*/  SYNCS.PHASECHK.TRANS64.TRYWAIT P1, [UR5+0x16850], R5 ;  /* 0x01685005ff0075a7 */ /* 0x000e640008020145 */
[----:B-1----:R-:W-:Y:S05]  /*8150*/  @!P1 BRA `(.L_x_15199) ;  /* 0x0000009000f49947 */ /* 0x002fea0003800000 */
.L_x_15198:
        /* <DEDUP_REMOVED lines=8> */
[----:B------:R-:W-:-:S03]  /*81e0*/  IMAD.MOV.U32 R20, RZ, RZ, -0x800000 ;  /* 0xff800000ff147424 */ /* 0x000fc600078e00ff */
[----:B------:R-:W-:-:S07]  /*81f0*/  ULEA UR4, UR47, UR4, 0xa ;  /* 0x000000042f047291 */ /* 0x000fce000f8e503f */
[----:B------:R-:W-:Y:S02]  /*8200*/  UMOV UR6, UR4 ;  /* 0x0000000400067c82 */ /* 0x000fe40008000000 */
[----:B------:R-:W-:Y:S01]  /*8210*/  HGMMA.64x64x16.F32.BF16 R88, R148, gdesc[UR4].tnspB, R88, gsb0 ;  /* 0x40e0000494587df0 */ /* 0x000fe20008001858 */
[----:B------:R-:W-:Y:S01]  /*8220*/  UIADD3 UR6, UR4, 0x80, URZ ;  /* 0x0000008004067890 */ /* 0x000fe2000fffe03f */
[----:B------:R-:W-:Y:S01]  /*8230*/  UMOV UR7, 0x40000040 ;  /* 0x4000004000077882 */ /* 0x000fe20000000000 */
[----:B0-----:R-:W-:Y:S01]  /*8240*/  FADD.FTZ R5, R5, R4 ;  /* 0x0000000405057221 */ /* 0x001fe20000010000 */
[----:B------:R-:W-:Y:S01]  /*8250*/  MOV R4, RZ ;  /* 0x000000ff00047202 */ /* 0x000fe20000000f00 */
[----:B-1----:R-:W-:Y:S01]  /*8260*/  FADD.FTZ R7, R6, R3 ;  /* 0x0000000306077221 */ /* 0x002fe20000010000 */
[----:B------:R-:W-:Y:S02]  /*8270*/  IMAD.MOV.U32 R3, RZ, RZ, -0x800000 ;  /* 0xff800000ff037424 */ /* 0x000fe400078e00ff */
[----:B------:R-:W0:Y:S04]  /*8280*/  SHFL.BFLY PT, R6, R5, 0x1, 0x1f ;  /* 0x0c201f0005067f89 */ /* 0x000e2800000e0000 */
[----:B------:R-:W1:Y:S01]  /*8290*/  SHFL.BFLY PT, R8, R7, 0x1, 0x1f ;  /* 0x0c201f0007087f89 */ /* 0x000e6200000e0000 */
[----:B0-----:R-:W-:Y:S01]  /*82a0*/  FADD.FTZ R10, R5, R6 ;  /* 0x00000006050a7221 */ /* 0x001fe20000010000 */
[----:B------:R-:W-:-:S02]  /*82b0*/  IMAD.U32 R5, RZ, RZ, UR21 ;  /* 0x00000015ff057e24 */ /* 0x000fc4000f8e00ff */
[----:B-1----:R-:W-:Y:S02]  /*82c0*/  FADD.FTZ R11, R7, R8 ;  /* 0x00000008070b7221 */ /* 0x002fe40000010000 */
[----:B------:R-:W-:Y:S01]  /*82d0*/  FSETP.NE.FTZ.AND P1, PT, R10, RZ, PT ;  /* 0x000000ff0a00720b */ /* 0x000fe20003f35000 */
[----:B------:R-:W-:Y:S02]  /*82e0*/  IMAD.MOV.U32 R7, RZ, RZ, RZ ;  /* 0x000000ffff077224 */ /* 0x000fe400078e00ff */
[----:B------:R-:W-:-:S10]  /*82f0*/  FSETP.NE.FTZ.AND P2, PT, R11, RZ, PT ;  /* 0x000000ff0b00720b */ /* 0x000fd40003f55000 */
[----:B------:R-:W0:Y:S01]  /*8300*/  @P1 MUFU.LG2 R6, R10 ;  /* 0x0000000a00061308 */ /* 0x000e220000000c00 */
[----:B------:R-:W-:Y:S02]  /*8310*/  @P1 FMUL.FTZ R5, R5, 0.69314718246459960938 ;  /* 0x3f31721805051820 */ /* 0x000fe40000410000 */
[----:B------:R-:W-:-:S05]  /*8320*/  @P2 FMUL.FTZ R12, R12, 0.69314718246459960938 ;  /* 0x3f3172180c0c2820 */ /* 0x000fca0000410000 */
        /* <DEDUP_REMOVED lines=41> */
[----:B0-23--:R-:W-:Y:S05]  /*85c0*/  @!P0 BRA `(.L_x_15200) ;  /* 0x0000000000048947 */ /* 0x00dfea0003800000 */
[----:B------:R-:W-:Y:S01]  /*85d0*/  BPT.TRAP 0x1 ;  /* 0x000000040000795c */ /* 0x000fe20000300000 */
.L_x_15200:
        /* <DEDUP_REMOVED lines=42> */
.L_x_15164:
        /* <DEDUP_REMOVED lines=57> */
[----:B------:R0:W-:Y:S01]  /*8c10*/  STSM.16.M88.4 [R35], R4 ;  /* 0x0000000423007844 */ /* 0x0001e20000000200 */
[----:B------:R-:W-:Y:S02]  /*8c20*/  F2FP.BF16.F32.PACK_AB R10, R101, R100 ;  /* 0x00000064650a723e */ /* 0x000fe400000010ff */
[----:B------:R-:W-:-:S02]  /*8c30*/  F2FP.BF16.F32.PACK_AB R11, R103, R102 ;  /* 0x00000066670b723e */ /* 0x000fc400000010ff */
[----:B------:R-:W-:Y:S02]  /*8c40*/  F2FP.BF16.F32.PACK_AB R13, R107, R106 ;  /* 0x0000006a6b0d723e */ /* 0x000fe400000010ff */
[----:B------:R-:W-:Y:S01]  /*8c50*/  ISETP.NE.U32.AND P0, PT, RZ, UR10, PT ;  /* 0x0000000aff007c0c */ /* 0x000fe2000bf05070 */
[----:B------:R-:W-:Y:S03]  /*8c60*/  STSM.16.M88.4 [R34], R8 ;  /* 0x0000000822007844 */ /* 0x000fe60000000200 */
[----:B------:R-:W-:Y:S01]  /*8c70*/  ISETP.NE.AND.EX P0, PT, RZ, UR11, PT, P0 ;  /* 0x0000000bff007c0c */ /* 0x000fe2000bf05300 */
[----:B------:R1:W-:Y:S04]  /*8c80*/  STSM.16.M88.4 [R2], R12 ;  /* 0x0000000c02007844 */ /* 0x0003e80000000200 */
[----:B------:R2:W-:Y:S01]  /*8c90*/  STSM.16.M88.4 [R30], R24 ;  /* 0x000000181e007844 */ /* 0x0005e20000000200 */
[----:B0-----:R-:W0:Y:S08]  /*8ca0*/  LDC R35, c[0x0][0xbe8] ;  /* 0x0002fa00ff237b82 */ /* 0x001e300000000800 */
[----:B------:R-:W-:Y:S06]  /*8cb0*/  BAR.SYNC.DEFER_BLOCKING 0x1, 0x180 ;  /* 0x0046000000007b1d */ /* 0x000fec0000010000 */
[----:B------:R-:W3:Y:S01]  /*8cc0*/  @P0 LDG.E R21, desc[UR54][R32.64] ;  /* 0x0000003620150981 */ /* 0x000ee2000c1e1900 */
[----:B------:R-:W-:Y:S01]  /*8cd0*/  UISETP.NE.U32.AND UP0, UPT, UR8, URZ, UPT ;  /* 0x0000003f0800728c */ /* 0x000fe2000bf05070 */
[----:B------:R-:W-:-:S03]  /*8ce0*/  ULDC UR4, c[0x0][0xa88] ;  /* 0x0002a20000047ab9 */ /* 0x000fc60000000800 */
[----:B------:R-:W-:Y:S01]  /*8cf0*/  UISETP.NE.AND.EX UP0, UPT, UR9, URZ, UPT, UP0 ;  /* 0x0000003f0900728c */ /* 0x000fe2000bf05300 */
[----:B0-----:R-:W-:Y:S01]  /*8d00*/  ISETP.NE.AND P1, PT, R35, 0x1, PT ;  /* 0x000000012300780c */ /* 0x001fe20003f25270 */
[----:B-1----:R-:W-:Y:S01]  /*8d10*/  IMAD.U32 R2, RZ, RZ, UR4 ;  /* 0x00000004ff027e24 */ /* 0x002fe2000f8e00ff */
[----:B------:R-:W-:-:S03]  /*8d20*/  ULDC UR4, c[0x0][0xad4] ;  /* 0x0002b50000047ab9 */ /* 0x000fc60000000800 */
[----:B------:R-:W-:-:S05]  /*8d30*/  PLOP3.LUT P4, PT, PT, PT, UP0, 0x80, 0x0 ;  /* 0x000000000000781c */ /* 0x000fca0003f8f008 */
[----:B------:R-:W-:-:S03]  /*8d40*/  @UP0 ULEA UR8, UP1, UR37, UR8, 0x2 ;  /* 0x0000000825080291 */ /* 0x000fc6000f82103f */
[----:B------:R-:W0:Y:S01]  /*8d50*/  @P1 LDC R6, c[0x0][0xbec] ;  /* 0x0002fb00ff061b82 */ /* 0x000e220000000800 */
[----:B------:R-:W-:Y:S02]  /*8d60*/  @UP0 ULEA.HI.X UR9, UR37, UR9, UR38, 0x2, UP1 ;  /* 0x0000000925090291 */ /* 0x000fe400088f1426 */
[----:B------:R-:W-:Y:S01]  /*8d70*/  UISETP.NE.AND UP0, UPT, UR46, URZ, UPT ;  /* 0x0000003f2e00728c */ /* 0x000fe2000bf05270 */
[----:B------:R-:W-:-:S03]  /*8d80*/  IMAD.U32 R4, RZ, RZ, UR8 ;  /* 0x00000008ff047e24 */ /* 0x000fc6000f8e00ff */
[----:B------:R-:W-:Y:S01]  /*8d90*/  USEL UR4, UR46, UR4, UP0 ;  /* 0x000000042e047287 */ /* 0x000fe20008000000 */
[----:B------:R-:W1:Y:S01]  /*8da0*/  @P1 LDC R9, c[0x0][0xbf0] ;  /* 0x0002fc00ff091b82 */ /* 0x000e620000000800 */
        /* <DEDUP_REMOVED lines=9> */
[----:B------:R-:W-:Y:S01]  /*8e40*/  USEL UR7, UR41, URZ, UP1 ;  /* 0x0000003f29077287 */ /* 0x000fe20008800000 */
[----:B------:R-:W-:Y:S01]  /*8e50*/  IMAD.MOV.U32 R7, RZ, RZ, R13 ;  /* 0x000000ffff077224 */ /* 0x000fe200078e000d */
[----:B------:R-:W-:-:S02]  /*8e60*/  USEL UR37, UR37, URZ, !UP0 ;  /* 0x0000003f25257287 */ /* 0x000fc4000c000000 */
[----:B------:R-:W-:-:S03]  /*8e70*/  USEL UR38, UR38, URZ, !UP0 ;  /* 0x0000003f26267287 */ /* 0x000fc6000c000000 */
[----:B------:R-:W-:Y:S01]  /*8e80*/  ULDC.64 UR10, c[0x0][UR16+0x220] ;  /* 0x00008800100a7abb */ /* 0x000fe20008000a00 */
[----:B------:R-:W-:Y:S01]  /*8e90*/  ULDC.64 UR8, c[0x0][UR16+0x218] ;  /* 0x0000860010087abb */ /* 0x000fe20008000a00 */
[----:B0-----:R-:W-:Y:S01]  /*8ea0*/  @P1 IMAD.HI.U32 R4, R13, R6, RZ ;  /* 0x000000060d041227 */ /* 0x001fe200078e00ff */
[----:B------:R-:W-:Y:S01]  /*8eb0*/  ULDC.64 UR12, c[0x0][UR16+0x228] ;  /* 0x00008a00100c7abb */ /* 0x000fe20008000a00 */
[----:B------:R-:W-:Y:S02]  /*8ec0*/  UIMAD UR11, UR11, UR37, URZ ;  /* 0x000000250b0b72a4 */ /* 0x000fe4000f8e023f */
[----:B------:R-:W-:Y:S01]  /*8ed0*/  UIMAD.WIDE.U32 UR14, UR8, UR39, URZ ;  /* 0x00000027080e72a5 */ /* 0x000fe2000f8e003f */
[----:B-1----:R-:W-:Y:S01]  /*8ee0*/  @P1 SHF.R.U32.HI R7, RZ, R9, R4 ;  /* 0x00000009ff071219 */ /* 0x002fe20000011604 */
[----:B------:R-:W-:Y:S02]  /*8ef0*/  UIMAD UR17, UR9, UR39, URZ ;  /* 0x00000027091172a4 */ /* 0x000fe4000f8e023f */
[----:B------:R-:W-:-:S02]  /*8f00*/  UIMAD.WIDE.U32 UR8, UR10, UR37, URZ ;  /* 0x000000250a0872a5 */ /* 0x000fc4000f8e003f */
        /* <DEDUP_REMOVED lines=34> */
.L_x_15203:
        /* <DEDUP_REMOVED lines=12> */
[----:B------:R-:W-:Y:S02]  /*91f0*/  LOP3.LUT P0, RZ, R9, 0x3, RZ, 0xc0, !PT ;  /* 0x0000000309ff7812 */ /* 0x000fe4000780c0ff */
[----:B------:R-:W-:Y:S01]  /*9200*/  PLOP3.LUT P3, PT, PT, PT, UP1, 0x80, 0x0 ;  /* 0x000000000000781c */ /* 0x000fe20003f6f018 */
        /* <DEDUP_REMOVED lines=24> */
[----:B------:R-:W-:Y:S01]  /*9390*/  IMAD.X R9, RZ, RZ, R29, P0 ;  /* 0x000000ffff097224 */ /* 0x000fe200000e061d */
[----:B------:R-:W-:Y:S02]  /*93a0*/  LOP3.LUT R12, R12, R13, RZ, 0x3c, !PT ;  /* 0x0000000d0c0c7212 */ /* 0x000fe400078e3cff */
[----:B------:R-:W-:Y:S01]  /*93b0*/  IADD3.X R13, RZ, R29, RZ, P2, !PT ;  /* 0x0000001dff0d7210 */ /* 0x000fe200017fe4ff */
[----:B------:R-:W2:Y:S04]  /*93c0*/  LD.E.128 R4, desc[UR54][R4.64] ;  /* 0x0000003604047980 */ /* 0x000ea8000c101d00 */
[----:B------:R-:W3:Y:S04]  /*93d0*/  LD.E.128 R8, desc[UR54][R8.64] ;  /* 0x0000003608087980 */ /* 0x000ee8000c101d00 */
[----:B------:R-:W4:Y:S01]  /*93e0*/  LD.E.128 R12, desc[UR54][R12.64] ;  /* 0x000000360c0c7980 */ /* 0x000f22000c101d00 */
[----:B------:R-:W-:-:S04]  /*93f0*/  IADD3 R20, P0, R28, 0x4800, RZ ;  /* 0x000048001c147810 */ /* 0x000fc80007f1e0ff */
[----:B------:R-:W-:Y:S01]  /*9400*/  LOP3.LUT R3, R20, 0x380, RZ, 0xc0, !PT ;  /* 0x0000038014037812 */ /* 0x000fe200078ec0ff */
[----:B------:R-:W-:Y:S01]  /*9410*/  UIMAD UR7, UR12, UR10, URZ ;  /* 0x0000000a0c0772a4 */ /* 0x000fe2000f8e023f */
[----:B------:R-:W-:Y:S02]  /*9420*/  IMAD.X R25, RZ, RZ, R29, P0 ;  /* 0x000000ffff197224 */ /* 0x000fe400000e061d */
[----:B------:R-:W-:-:S04]  /*9430*/  SHF.R.U64 R3, R3, 0x3, RZ ;  /* 0x0000000303037819 */ /* 0x000fc800000012ff */
[----:B------:R-:W-:Y:S02]  /*9440*/  LOP3.LUT R24, R3, R20, RZ, 0x3c, !PT ;  /* 0x0000001403187212 */ /* 0x000fe400078e3cff */
        /* <DEDUP_REMOVED lines=16> */
[----:B------:R-:W-:Y:S01]  /*9550*/  IMAD.MOV.U32 R3, RZ, RZ, R29 ;  /* 0x000000ffff037224 */ /* 0x000fe200078e001d */
[----:B------:R-:W-:Y:S01]  /*9560*/  SHF.R.S32.HI R37, RZ, 0x1f, R19 ;  /* 0x0000001fff257819 */ /* 0x000fe20000011413 */
[----:B------:R-:W-:Y:S01]  /*9570*/  VIADD R0, R0, 0x16820 ;  /* 0x0001682000007836 */ /* 0x000fe20000000000 */
[----:B------:R-:W-:-:S03]  /*9580*/  UIMAD UR9, UR39, UR11, UR9 ;  /* 0x0000000b270972a4 */ /* 0x000fc6000f8e0209 */
[----:B------:R-:W-:Y:S01]  /*9590*/  ULDC.64 UR10, c[0x0][0xaf0] ;  /* 0x0002bc00000a7ab9 */ /* 0x000fe20000000a00 */
[----:B------:R-:W-:Y:S01]  /*95a0*/  PRMT R0, RZ, 0x654, R0 ;  /* 0x00000654ff007816 */ /* 0x000fe20000000000 */
[----:B------:R-:W-:Y:S02]  /*95b0*/  UIMAD UR4, UR4, UR10, URZ ;  /* 0x0000000a040472a4 */ /* 0x000fe4000f8e023f */
[----:B------:R-:W-:Y:S01]  /*95c0*/  UIMAD.WIDE.U32 UR8, UR37, UR10, UR8 ;  /* 0x0000000a250872a5 */ /* 0x000fe2000f8e0008 */
[----:B-1----:R-:W-:Y:S01]  /*95d0*/  @P1 IMAD.HI.U32 R20, R29, R20, RZ ;  /* 0x000000141d141227 */ /* 0x002fe200078e00ff */
[----:B------:R-:W-:-:S03]  /*95e0*/  UIMAD UR4, UR37, UR11, UR4 ;  /* 0x0000000b250472a4 */ /* 0x000fc6000f8e0204 */
[----:B------:R-:W-:Y:S01]  /*95f0*/  ULDC.64 UR10, c[0x0][0xae0] ;  /* 0x0002b800000a7ab9 */ /* 0x000fe20000000a00 */
[----:B------:R-:W-:Y:S01]  /*9600*/  @P1 SHF.R.U32.HI R3, RZ, R21, R20 ;  /* 0x00000015ff031219 */ /* 0x000fe20000011614 */
[----:B------:R-:W-:Y:S02]  /*9610*/  UIADD3 UR4, UR9, UR4, URZ ;  /* 0x0000000409047290 */ /* 0x000fe4000fffe03f */
[----:B------:R-:W-:Y:S01]  /*9620*/  IMAD.U32 R21, RZ, RZ, UR9 ;  /* 0x00000009ff157e24 */ /* 0x000fe2000f8e00ff */
[--C-:B------:R-:W-:Y:S01]  /*9630*/  SHF.R.S32.HI R28, RZ, 0x1f, R3.reuse ;  /* 0x0000001fff1c7819 */ /* 0x100fe20000011403 */
[----:B------:R-:W-:Y:S01]  /*9640*/  IMAD.MOV R30, RZ, RZ, -R3 ;  /* 0x000000ffff1e7224 */ /* 0x000fe200078e0a03 */
[----:B0-----:R0:W-:Y:S01]  /*9650*/  SYNCS.ARRIVE.TRANS64.RED.A1T0 RZ, [R0+URZ], RZ ;  /* 0x000000ff00ff79a7 */ /* 0x0011e2000810043f */
[----:B------:R-:W-:Y:S01]  /*9660*/  IMAD.U32 R20, RZ, RZ, UR8 ;  /* 0x00000008ff147e24 */ /* 0x000fe2000f8e00ff */
[----:B------:R-:W-:Y:S01]  /*9670*/  ULDC.64 UR8, c[0x0][0xad8] ;  /* 0x0002b60000087ab9 */ /* 0x000fe20000000a00 */
[----:B------:R-:W-:Y:S01]  /*9680*/  IMAD.U32 R21, RZ, RZ, UR4 ;  /* 0x00000004ff157e24 */ /* 0x000fe2000f8e00ff */
[----:B------:R-:W-:Y:S01]  /*9690*/  ULDC UR4, c[0x0][0xac8] ;  /* 0x0002b20000047ab9 */ /* 0x000fe20000000800 */
[----:B------:R-:W-:-:S02]  /*96a0*/  IMAD R28, R28, UR10, RZ ;  /* 0x0000000a1c1c7c24 */ /* 0x000fc4000f8e02ff */
[----:B------:R-:W-:Y:S02]  /*96b0*/  IMAD R29, R35, R30, R29 ;  /* 0x0000001e231d7224 */ /* 0x000fe400078e021d */
[C---:B------:R-:W-:Y:S02]  /*96c0*/  IMAD R33, R3.reuse, UR11, R28 ;  /* 0x0000000b03217c24 */ /* 0x040fe4000f8e021c */
[----:B------:R-:W-:Y:S01]  /*96d0*/  IMAD.WIDE.U32 R20, R3, UR10, R20 ;  /* 0x0000000a03147c25 */ /* 0x000fe2000f8e0014 */
[----:B------:R-:W-:-:S03]  /*96e0*/  SHF.R.S32.HI R3, RZ, 0x1f, R29 ;  /* 0x0000001fff037819 */ /* 0x000fc6000001141d */
[----:B------:R-:W-:Y:S02]  /*96f0*/  IMAD.IADD R21, R21, 0x1, R33 ;  /* 0x0000000115157824 */ /* 0x000fe400078e0221 */
[----:B------:R-:W-:Y:S02]  /*9700*/  IMAD R28, R3, UR8, RZ ;  /* 0x00000008031c7c24 */ /* 0x000fe4000f8e02ff */
[----:B------:R-:W-:-:S04]  /*9710*/  IMAD.WIDE.U32 R20, R29, UR8, R20 ;  /* 0x000000081d147c25 */ /* 0x000fc8000f8e0014 */
[----:B------:R-:W-:Y:S01]  /*9720*/  IMAD R3, R29, UR9, R28 ;  /* 0x000000091d037c24 */ /* 0x000fe2000f8e021c */
[----:B------:R-:W-:Y:S01]  /*9730*/  ULDC.64 UR8, c[0x0][0xa80] ;  /* 0x0002a00000087ab9 */ /* 0x000fe20000000a00 */
[----:B------:R-:W-:Y:S01]  /*9740*/  VIADD R35, R157, UR40 ;  /* 0x000000289d237c36 */ /* 0x000fe20008000000 */
[C---:B------:R-:W-:Y:S01]  /*9750*/  LEA R30, P0, R20.reuse, UR8, 0x1 ;  /* 0x00000008141e7c11 */ /* 0x040fe2000f8008ff */
[----:B------:R-:W-:Y:S02]  /*9760*/  IMAD.IADD R3, R21, 0x1, R3 ;  /* 0x0000000115037824 */ /* 0x000fe400078e0203 */
        /* <DEDUP_REMOVED lines=18> */
[----:B------:R-:W0:Y:S01]  /*9890*/  SHFL.IDX PT, R34, R34, 0x3, 0x181f ;  /* 0x00781f0022227f89 */ /* 0x000e2200000e0000 */
        /* <DEDUP_REMOVED lines=8> */
[----:B------:R-:W-:-:S04]  /*9920*/  LEA R2, P0, R19, R30, 0x1 ;  /* 0x0000001e13027211 */ /* 0x000fc800078008ff */
[----:B------:R-:W-:-:S05]  /*9930*/  LEA.HI.X R3, R19, R34, R37, 0x1, P0 ;  /* 0x0000002213037211 */ /* 0x000fca00000f0c25 */
[----:B-----5:R0:W-:Y:S01]  /*9940*/  ST.E.128 desc[UR54][R2.64], R24 ;  /* 0x0000001802007985 */ /* 0x0201e2000c101d36 */
[----:B------:R-:W-:Y:S05]  /*9950*/  BRA `(.L_x_15205) ;  /* 0x0000001000987947 */ /* 0x000fea0003800000 */
.L_x_15204:
[----:B------:R-:W-:Y:S01]  /*9960*/  ULDC.64 UR10, c[0x0][0xb08] ;  /* 0x0002c200000a7ab9 */ /* 0x000fe20000000a00 */
[----:B------:R-:W1:Y:S01]  /*9970*/  @P1 LDC R2, c[0x0][0xbec] ;  /* 0x0002fb00ff021b82 */ /* 0x000e620000000800 */
[----:B------:R-:W-:Y:S01]  /*9980*/  UIMAD UR7, UR12, UR10, URZ ;  /* 0x0000000a0c0772a4 */ /* 0x000fe2000f8e023f */
[----:B0-----:R-:W-:Y:S01]  /*9990*/  IMAD.MOV.U32 R5, RZ, RZ, R13 ;  /* 0x000000ffff057224 */ /* 0x001fe200078e000d */
[----:B------:R-:W-:Y:S01]  /*99a0*/  UIMAD.WIDE.U32 UR8, UR4, UR10, URZ ;  /* 0x0000000a040872a5 */ /* 0x000fe2000f8e003f */
[----:B------:R-:W-:Y:S01]  /*99b0*/  BSSY B1, `(.L_x_15206) ;  /* 0x0000053000017945 */ /* 0x000fe20003800000 */
[----:B------:R-:W-:Y:S01]  /*99c0*/  UIMAD UR7, UR4, UR11, UR7 ;  /* 0x0000000b040772a4 */ /* 0x000fe2000f8e0207 */
[----:B------:R-:W-:Y:S01]  /*99d0*/  SHF.R.S32.HI R20, RZ, 0x1f, R22 ;  /* 0x0000001fff147819 */ /* 0x000fe20000011416 */
[----:B------:R-:W-:Y:S01]  /*99e0*/  USHF.R.S32.HI UR4, URZ, 0x1f, UR37 ;  /* 0x0000001f3f047899 */ /* 0x000fe20008011425 */
[----:B------:R-:W0:Y:S01]  /*99f0*/  @P1 LDC R3, c[0x0][0xbf0] ;  /* 0x0002fc00ff031b82 */ /* 0x000e220000000800 */
        /* <DEDUP_REMOVED lines=11> */
[----:B------:R-:W-:Y:S02]  /*9ab0*/  UIMAD UR4, UR4, UR10, URZ ;  /* 0x0000000a040472a4 */ /* 0x000fe4000f8e023f */
[----:B------:R-:W-:Y:S01]  /*9ac0*/  UIMAD.WIDE.U32 UR8, UR37, UR10, UR8 ;  /* 0x0000000a250872a5 */ /* 0x000fe2000f8e0008 */
[----:B-1----:R-:W-:Y:S01]  /*9ad0*/  @P1 IMAD.HI.U32 R2, R13, R2, RZ ;  /* 0x000000020d021227 */ /* 0x002fe200078e00ff */
[----:B------:R-:W-:-:S03]  /*9ae0*/  UIMAD UR4, UR37, UR11, UR4 ;  /* 0x0000000b250472a4 */ /* 0x000fc6000f8e0204 */
[----:B------:R-:W-:Y:S01]  /*9af0*/  ULDC.64 UR10, c[0x0][0xb48] ;  /* 0x0002d200000a7ab9 */ /* 0x000fe20000000a00 */
[----:B------:R-:W-:Y:S01]  /*9b00*/  UIADD3 UR9, UR9, UR4, URZ ;  /* 0x0000000409097290 */ /* 0x000fe2000fffe03f */
[----:B0-----:R-:W-:-:S03]  /*9b10*/  @P1 SHF.R.U32.HI R5, RZ, R3, R2 ;  /* 0x00000003ff051219 */ /* 0x001fc60000011602 */
        /* <DEDUP_REMOVED lines=33> */
[----:B0-2---:R-:W-:Y:S02]  /*9d30*/  @!P4 IMAD.WIDE R2, R16, 0x4, R4 ;  /* 0x000000041002c825 */ /* 0x005fe400078e0204 */
[CC--:B------:R-:W-:Y:S02]  /*9d40*/  @!P2 LEA R6, P6, R156.reuse, R4.reuse, 0x2 ;  /* 0x000000049c06a211 */ /* 0x0c0fe400078c10ff */
        /* <DEDUP_REMOVED lines=25> */
.L_x_15207:
[----:B------:R-:W-:Y:S05]  /*9ee0*/  BSYNC B1 ;  /* 0x0000000000017941 */ /* 0x000fea0003800000 */
.L_x_15206:
        /* <DEDUP_REMOVED lines=9> */
[----:B0--3--:R-:W-:Y:S02]  /*9f80*/  @!P0 IMAD.WIDE R2, R16, 0x4, R4 ;  /* 0x0000000410028825 */ /* 0x009fe400078e0204 */
        /* <DEDUP_REMOVED lines=14> */
[----:B-12---:R-:W-:Y:S02]  /*a070*/  @!P4 LEA R14, P5, R23, R4, 0x2 ;  /* 0x00000004170ec211 */ /* 0x006fe400078a10ff */
        /* <DEDUP_REMOVED lines=12> */
.L_x_15202:
        /* <DEDUP_REMOVED lines=12> */
[----:B------:R-:W-:Y:S01]  /*a200*/  ULDC UR4, c[0x0][0xa88] ;  /* 0x0002a20000047ab9 */ /* 0x000fe20000000800 */
[----:B------:R-:W0:Y:S01]  /*a210*/  S2R R7, SR_TID.X ;  /* 0x0000000000077919 */ /* 0x000e220000002100 */
[----:B------:R-:W-:-:S03]  /*a220*/  IMAD.U32 R0, RZ, RZ, UR4 ;  /* 0x00000004ff007e24 */ /* 0x000fc6000f8e00ff */
[----:B------:R-:W-:-:S05]  /*a230*/  PLOP3.LUT P2, PT, PT, PT, UP1, 0x80, 0x0 ;  /* 0x000000000000781c */ /* 0x000fca0003f4f018 */
[----:B------:R-:W-:-:S04]  /*a240*/  @UP1 ULEA UR8, UP2, UR37, UR8, 0x2 ;  /* 0x0000000825081291 */ /* 0x000fc8000f84103f */
[----:B------:R-:W-:Y:S02]  /*a250*/  @UP1 ULEA.HI.X UR9, UR37, UR9, UR38, 0x2, UP2 ;  /* 0x0000000925091291 */ /* 0x000fe400090f1426 */
[----:B------:R-:W-:-:S04]  /*a260*/  IMAD.U32 R4, RZ, RZ, UR8 ;  /* 0x00000008ff047e24 */ /* 0x000fc8000f8e00ff */
[----:B------:R-:W-:-:S05]  /*a270*/  MOV R5, UR9 ;  /* 0x0000000900057c02 */ /* 0x000fca0008000f00 */
[----:B------:R1:W5:Y:S01]  /*a280*/  @P2 LDG.E R0, desc[UR54][R4.64] ;  /* 0x0000003604002981 */ /* 0x000362000c1e1900 */
[----:B------:R-:W-:Y:S01]  /*a290*/  UMOV UR4, URZ ;  /* 0x0000003f00047c82 */ /* 0x000fe20008000000 */
[----:B------:R-:W-:Y:S01]  /*a2a0*/  UISETP.NE.AND UP1, UPT, UR46, URZ, UPT ;  /* 0x0000003f2e00728c */ /* 0x000fe2000bf25270 */
[----:B0-----:R-:W-:-:S10]  /*a2b0*/  VIADD R7, R7, 0xffffff80 ;  /* 0xffffff8007077836 */ /* 0x001fd40000000000 */
[----:B------:R-:W-:Y:S01]  /*a2c0*/  @!UP1 ULDC UR46, c[0x0][0xad4] ;  /* 0x0002b500002e9ab9 */ /* 0x000fe20000000800 */
[----:B------:R-:W-:Y:S02]  /*a2d0*/  ISETP.GT.AND P0, PT, R7, 0xbf, PT ;  /* 0x000000bf0700780c */ /* 0x000fe40003f04270 */
[----:B--2---:R-:W-:-:S13]  /*a2e0*/  @P1 R2UR UR4, R6 ;  /* 0x00000000060412ca */ /* 0x004fda00000e0000 */
[----:B------:R-:W-:Y:S01]  /*a2f0*/  USHF.R.S32.HI UR18, URZ, 0x1f, UR4 ;  /* 0x0000001f3f127899 */ /* 0x000fe20008011404 */
[----:B-1----:R-:W-:Y:S11]  /*a300*/  @P2 BRA `(.L_x_15208) ;  /* 0x0000000000102947 */ /* 0x002ff60003800000 */
[----:B------:R-:W-:Y:S05]  /*a310*/  @!P1 BRA `(.L_x_15208) ;  /* 0x00000000000c9947 */ /* 0x000fea0003800000 */
[----:B------:R-:W2:Y:S04]  /*a320*/  LDG.E R5, desc[UR54][R2.64] ;  /* 0x0000003602057981 */ /* 0x000ea8000c1e1900 */
[----:B-----5:R-:W2:Y:S02]  /*a330*/  LDG.E R0, desc[UR54][R2.64+0x4] ;  /* 0x0000043602007981 */ /* 0x020ea4000c1e1900 */
[----:B--2---:R-:W-:-:S07]  /*a340*/  IMAD.IADD R0, R0, 0x1, -R5 ;  /* 0x0000000100007824 */ /* 0x004fce00078e0a05 */
.L_x_15208:
        /* <DEDUP_REMOVED lines=36> */
[----:B------:R-:W-:Y:S01]  /*a590*/  UIADD3.X UR7, UR7, UR17, UR18, UP1, UP2 ;  /* 0x0000001107077290 */ /* 0x000fe20008fe4412 */
[----:B-1----:R-:W-:Y:S01]  /*a5a0*/  @P0 SHF.R.U32.HI R5, RZ, R7, R2 ;  /* 0x00000007ff050219 */ /* 0x002fe20000011602 */
[----:B------:R-:W-:Y:S01]  /*a5b0*/  IMAD.U32 R2, RZ, RZ, UR20 ;  /* 0x00000014ff027e24 */ /* 0x000fe2000f8e00ff */
[----:B------:R-:W-:Y:S01]  /*a5c0*/  ULDC.64 UR8, c[0x0][UR16+0x210] ;  /* 0x0000840010087abb */ /* 0x000fe20008000a00 */
[----:B------:R-:W-:Y:S01]  /*a5d0*/  ULDC.64 UR10, c[0x0][0xba8] ;  /* 0x0002ea00000a7ab9 */ /* 0x000fe20000000a00 */
[----:B------:R-:W-:Y:S01]  /*a5e0*/  @!UP0 ULDC UR10, c[0x0][0xb50] ;  /* 0x0002d400000a8ab9 */ /* 0x000fe20000000800 */
[--C-:B------:R-:W-:Y:S01]  /*a5f0*/  IMAD.MOV R7, RZ, RZ, -R5.reuse ;  /* 0x000000ffff077224 */ /* 0x100fe200078e0a05 */
[----:B------:R-:W-:Y:S01]  /*a600*/  IADD3 R2, P0, P1, R5, UR14, R2 ;  /* 0x0000000e05027c10 */ /* 0x000fe2000f91e002 */
[----:B------:R-:W-:Y:S01]  /*a610*/  @!UP0 ULDC UR11, c[0x0][0xb54] ;  /* 0x0002d500000b8ab9 */ /* 0x000fe20000000800 */
[----:B------:R-:W-:Y:S01]  /*a620*/  SHF.R.S32.HI R5, RZ, 0x1f, R5 ;  /* 0x0000001fff057819 */ /* 0x000fe20000011405 */
[----:B------:R-:W-:-:S03]  /*a630*/  IMAD R7, R9, R7, R4 ;  /* 0x0000000709077224 */ /* 0x000fc600078e0204 */
[----:B------:R-:W-:Y:S01]  /*a640*/  IADD3.X R3, R5, UR7, R6, P0, P1 ;  /* 0x0000000705037c10 */ /* 0x000fe200087e2406 */
        /* <DEDUP_REMOVED lines=9> */
.L_x_15210:
[----:B------:R-:W-:Y:S05]  /*a6e0*/  BSYNC B1 ;  /* 0x0000000000017941 */ /* 0x000fea0003800000 */
.L_x_15209:
[----:B------:R-:W-:-:S06]  /*a6f0*/  UISETP.GT.AND UP0, UPT, UR46, 0x1, UPT ;  /* 0x000000012e00788c */ /* 0x000fcc000bf04270 */
[----:B------:R-:W-:-:S13]  /*a700*/  PLOP3.LUT P0, PT, PT, PT, UP0, 0x80, 0x0 ;  /* 0x000000000000781c */ /* 0x000fda0003f0f008 */
[----:B------:R-:W-:Y:S05]  /*a710*/  @P0 BRA `(.L_x_15205) ;  /* 0x0000000400280947 */ /* 0x000fea0003800000 */
[----:B------:R-:W1:Y:S01]  /*a720*/  LDC R11, c[0x0][0xbe8] ;  /* 0x0002fa00ff0b7b82 */ /* 0x000e620000000800 */
[----:B------:R-:W-:Y:S01]  /*a730*/  ULDC.64 UR10, c[0x0][0xaa0] ;  /* 0x0002a800000a7ab9 */ /* 0x000fe20000000a00 */
[----:B------:R-:W-:Y:S01]  /*a740*/  IMAD R2, R18, 0x30, R157 ;  /* 0x0000003012027824 */ /* 0x000fe200078e029d */
[----:B------:R-:W-:Y:S01]  /*a750*/  UIMAD UR7, UR18, UR10, URZ ;  /* 0x0000000a120772a4 */ /* 0x000fe2000f8e023f */
[----:B------:R-:W-:Y:S01]  /*a760*/  VIADD R30, R157, UR40 ;  /* 0x000000289d1e7c36 */ /* 0x000fe20008000000 */
[----:B------:R-:W-:Y:S01]  /*a770*/  UIMAD.WIDE.U32 UR8, UR4, UR10, URZ ;  /* 0x0000000a040872a5 */ /* 0x000fe2000f8e003f */
[----:B0-----:R-:W-:Y:S01]  /*a780*/  VIADD R4, R2, UR40 ;  /* 0x0000002802047c36 */ /* 0x001fe20008000000 */
[----:B------:R-:W-:Y:S01]  /*a790*/  UIMAD UR7, UR4, UR11, UR7 ;  /* 0x0000000b040772a4 */ /* 0x000fe2000f8e0207 */
[----:B------:R-:W-:Y:S02]  /*a7a0*/  SHF.R.S32.HI R13, RZ, 0x1f, R19 ;  /* 0x0000001fff0d7819 */ /* 0x000fe40000011413 */
[----:B------:R-:W-:Y:S01]  /*a7b0*/  ULDC.64 UR10, c[0x0][0xae8] ;  /* 0x0002ba00000a7ab9 */ /* 0x000fe20000000a00 */
[----:B------:R-:W-:Y:S01]  /*a7c0*/  UIADD3 UR9, UR9, UR7, URZ ;  /* 0x0000000709097290 */ /* 0x000fe2000fffe03f */
[----:B------:R-:W-:-:S03]  /*a7d0*/  IMAD.MOV.U32 R5, RZ, RZ, R4 ;  /* 0x000000ffff057224 */ /* 0x000fc600078e0004 */
[----:B------:R-:W-:-:S04]  /*a7e0*/  UIMAD.WIDE.U32 UR8, UR39, UR10, UR8 ;  /* 0x0000000a270872a5 */ /* 0x000fc8000f8e0008 */
[----:B------:R-:W-:-:S03]  /*a7f0*/  UIMAD UR9, UR39, UR11, UR9 ;  /* 0x0000000b270972a4 */ /* 0x000fc6000f8e0209 */
[----:B------:R-:W-:Y:S01]  /*a800*/  ULDC.64 UR10, c[0x0][0xaf0] ;  /* 0x0002bc00000a7ab9 */ /* 0x000fe20000000a00 */
[----:B-1----:R-:W-:Y:S01]  /*a810*/  ISETP.NE.AND P0, PT, R11, 0x1, PT ;  /* 0x000000010b00780c */ /* 0x002fe20003f05270 */
[----:B------:R-:W-:Y:S02]  /*a820*/  UIMAD UR38, UR38, UR10, URZ ;  /* 0x0000000a262672a4 */ /* 0x000fe4000f8e023f */
[----:B------:R-:W-:Y:S02]  /*a830*/  UIMAD.WIDE.U32 UR8, UR37, UR10, UR8 ;  /* 0x0000000a250872a5 */ /* 0x000fe4000f8e0008 */
[----:B------:R-:W-:-:S03]  /*a840*/  UIMAD UR4, UR37, UR11, UR38 ;  /* 0x0000000b250472a4 */ /* 0x000fc6000f8e0226 */
[----:B------:R-:W-:Y:S01]  /*a850*/  ULDC.64 UR10, c[0x0][0xae0] ;  /* 0x0002b800000a7ab9 */ /* 0x000fe20000000a00 */
[----:B------:R-:W-:-:S04]  /*a860*/  UIADD3 UR4, UR9, UR4, URZ ;  /* 0x0000000409047290 */ /* 0x000fc8000fffe03f */
[----:B------:R-:W0:Y:S08]  /*a870*/  @P0 LDC R3, c[0x0][0xbec] ;  /* 0x0002fb00ff030b82 */ /* 0x000e300000000800 */
        /* <DEDUP_REMOVED lines=52> */
.L_x_15205:
[----:B------:R-:W-:Y:S05]  /*abc0*/  BSYNC B0 ;  /* 0x0000000000007941 */ /* 0x000fea0003800000 */
.L_x_15201:
[----:B------:R-:W-:Y:S02]  /*abd0*/  ULDC UR4, c[0x0][0xc3c] ;  /* 0x00030f0000047ab9 */ /* 0x000fe40000000800 */
[----:B------:R-:W-:-:S13]  /*abe0*/  ISETP.GE.AND P0, PT, R31, UR4, PT ;  /* 0x000000041f007c0c */ /* 0x000fda000bf06270 */
[----:B------:R-:W-:Y:S05]  /*abf0*/  @!P0 BRA `(.L_x_15211) ;  /* 0xffffff6000888947 */ /* 0x000fea000383ffff */
[----:B------:R-:W-:Y:S05]  /*ac00*/  EXIT ;  /* 0x000000000000794d */ /* 0x000fea0003800000 */
.L_x_15158:
[----:B------:R-:W-:-:S08]  /*ac10*/  NOP ;  /* 0x0000000000007918 */ /* 0x000fd00000000000 */
[----:B------:R-:W0:-:S00]  /*ac20*/  USETMAXREG.DEALLOC.CTAPOOL 0x20 ;  /* 0x00000020000079c8 */ /* 0x000e0000080e0500 */
[----:B0-----:R-:W2:Y:S01]  /*ac30*/  LDL.LU R2, [R1+0x4] ;  /* 0x0000040001027983 */ /* 0x001ea20000300800 */
[----:B------:R-:W-:Y:S01]  /*ac40*/  LOP3.LUT R0, R0, 0x3, RZ, 0xc0, !PT ;  /* 0x0000000300007812 */ /* 0x000fe200078ec0ff */
[----:B------:R-:W-:-:S05]  /*ac50*/  IMAD.MOV.U32 R6, RZ, RZ, RZ ;  /* 0x000000ffff067224 */ /* 0x000fca00078e00ff */
[----:B------:R-:W0:Y:S02]  /*ac60*/  SHFL.IDX PT, R0, R0, RZ, 0x1f ;  /* 0x00001fff00007589 */ /* 0x000e2400000e0000 */
[----:B0-----:R-:W-:Y:S02]  /*ac70*/  ISETP.NE.AND P0, PT, R0, RZ, PT ;  /* 0x000000ff0000720c */ /* 0x001fe40003f05270 */
        /* <DEDUP_REMOVED lines=11> */
.L_x_15212:
[----:B------:R-:W1:Y:S01]  /*ad30*/  S2R R0, SR_TID.X ;  /* 0x0000000000007919 */ /* 0x000e620000002100 */
[----:B------:R-:W-:Y:S01]  /*ad40*/  ULDC UR4, c[0x0][0xc3c] ;  /* 0x00030f0000047ab9 */ /* 0x000fe20000000800 */
[----:B------:R-:W-:Y:S01]  /*ad50*/  IMAD.MOV.U32 R7, RZ, RZ, RZ ;  /* 0x000000ffff077224 */ /* 0x000fe200078e00ff */
[----:B------:R-:W2:Y:S01]  /*ad60*/  S2UR UR6, SR_CTAID.X ;  /* 0x00000000000679c3 */ /* 0x000ea20000002500 */
[----:B------:R-:W-:Y:S01]  /*ad70*/  ULDC UR5, c[0x0][0xc38] ;  /* 0x00030e0000057ab9 */ /* 0x000fe20000000800 */
[----:B-1----:R-:W-:-:S04]  /*ad80*/  LOP3.LUT R0, R0, 0x1f, RZ, 0xc0, !PT ;  /* 0x0000001f00007812 */ /* 0x002fc800078ec0ff */
[----:B------:R-:W-:-:S04]  /*ad90*/  ISETP.NE.AND P0, PT, R0, 0x1f, PT ;  /* 0x0000001f0000780c */ /* 0x000fc80003f05270 */
[----:B------:R-:W-:-:S13]  /*ada0*/  ISETP.GE.OR P1, PT, R0, UR4, !P0 ;  /* 0x0000000400007c0c */ /* 0x000fda000c726670 */
[----:B------:R-:W1:Y:S08]  /*adb0*/  @!P1 LDC.64 R4, c[0x0][0xc80] ;  /* 0x00032000ff049b82 */ /* 0x000e700000000a00 */
[----:B0-----:R-:W0:Y:S01]  /*adc0*/  @!P1 LDC.64 R2, c[0x0][0xc78] ;  /* 0x00031e00ff029b82 */ /* 0x001e220000000a00 */
[----:B-1----:R-:W-:-:S05]  /*add0*/  @!P1 IMAD.WIDE.U32 R4, R0, 0x4, R4 ;  /* 0x0000000400049825 */ /* 0x002fca00078e0004 */
[----:B------:R-:W3:Y:S01]  /*ade0*/  @!P1 LDG.E R6, desc[UR54][R4.64] ;  /* 0x0000003604069981 */ /* 0x000ee2000c1e1900 */
[----:B0-----:R-:W-:-:S05]  /*adf0*/  @!P1 IMAD.WIDE.U32 R2, R0, 0x4, R2 ;  /* 0x0000000400029825 */ /* 0x001fca00078e0002 */
        /* <DEDUP_REMOVED lines=25> */
[----:B--2---:R-:W-:Y:S01]  /*af90*/  ISETP.GT.AND P6, PT, R8, UR6, PT ;  /* 0x0000000608007c0c */ /* 0x004fe2000bfc4270 */
[----:B------:R-:W-:-:S12]  /*afa0*/  IMAD.MOV.U32 R3, RZ, RZ, R8 ;  /* 0x000000ffff037224 */ /* 0x000fd800078e0008 */
[----:B------:R-:W-:Y:S05]  /*afb0*/  @P6 BRA `(.L_x_15214) ;  /* 0x0000000000946947 */ /* 0x000fea0003800000 */
[----:B------:R-:W-:Y:S01]  /*afc0*/  IMAD.MOV.U32 R8, RZ, RZ, R3 ;  /* 0x000000ffff087224 */ /* 0x000fe200078e0003 */
[----:B------:R-:W-:Y:S01]  /*afd0*/  UMOV UR4, URZ ;  /* 0x0000003f00047c82 */ /* 0x000fe20008000000 */
[----:B------:R-:W-:-:S05]  /*afe0*/  ULDC UR5, c[0x0][0xc38] ;  /* 0x00030e0000057ab9 */ /* 0x000fca0000000800 */
.L_x_15216:
        /* <DEDUP_REMOVED lines=34> */
.L_x_15214:
        /* <DEDUP_REMOVED lines=13> */
.L_x_15217:
        /* <DEDUP_REMOVED lines=40> */
[----:B------:R-:W-:Y:S01]  /*b560*/  IMAD.HI.U32 R2, R3, R9, R2 ;  /* 0x0000000903027227 */ /* 0x000fe200078e0002 */
[----:B------:R-:W-:-:S03]  /*b570*/  MOV R3, R8 ;  /* 0x0000000800037202 */ /* 0x000fc60000000f00 */
        /* <DEDUP_REMOVED lines=20> */
.L_x_15218:
        /* <DEDUP_REMOVED lines=57> */
[----:B------:R-:W-:-:S05]  /*ba50*/  @P0 VIADD R2, R2, 0x1 ;  /* 0x0000000102020836 */ /* 0x000fca0000000000 */
[----:B------:R-:W-:Y:S02]  /*ba60*/  @!P2 IADD3 R2, -R2, RZ, RZ ;  /* 0x000000ff0202a210 */ /* 0x000fe40007ffe1ff */
[----:B------:R-:W-:-:S05]  /*ba70*/  @!P1 LOP3.LUT R2, RZ, R7, RZ, 0x33, !PT ;  /* 0x00000007ff029212 */ /* 0x000fca00078e33ff */
[----:B------:R-:W-:-:S07]  /*ba80*/  IMAD R18, R2, R18, R3 ;  /* 0x0000001202127224 */ /* 0x000fce00078e0203 */
.L_x_15219:
[----:B------:R-:W-:-:S05]  /*ba90*/  LOP3.LUT R17, RZ, R2, RZ, 0x33, !PT ;  /* 0x00000002ff117212 */ /* 0x000fca00078e33ff */
[----:B------:R-:W-:Y:S01]  /*baa0*/  IMAD.IADD R17, R6, 0x1, R17 ;  /* 0x0000000106117824 */ /* 0x000fe200078e0211 */
[----:B------:R-:W-:Y:S06]  /*bab0*/  BRA `(.L_x_15220) ;  /* 0x0000000000147947 */ /* 0x000fec0003800000 */
.L_x_15215:
[----:B------:R-:W-:Y:S01]  /*bac0*/  ULDC UR4, c[0x0][0xc3c] ;  /* 0x00030f0000047ab9 */ /* 0x000fe20000000800 */
[----:B------:R-:W-:Y:S02]  /*bad0*/  IMAD.MOV.U32 R17, RZ, RZ, RZ ;  /* 0x000000ffff117224 */ /* 0x000fe400078e00ff */
[----:B------:R-:W-:Y:S02]  /*bae0*/  IMAD.U32 R16, RZ, RZ, UR6 ;  /* 0x00000006ff107e24 */ /* 0x000fe4000f8e00ff */
[----:B------:R-:W-:Y:S02]  /*baf0*/  IMAD.MOV.U32 R18, RZ, RZ, RZ ;  /* 0x000000ffff127224 */ /* 0x000fe400078e00ff */
[----:B------:R-:W-:-:S07]  /*bb00*/  IMAD.U32 R19, RZ, RZ, UR4 ;  /* 0x00000004ff137e24 */ /* 0x000fce000f8e00ff */
.L_x_15220:
[----:B------:R-:W-:-:S13]  /*bb10*/  ISETP.NE.AND P0, PT, R0, RZ, PT ;  /* 0x000000ff0000720c */ /* 0x000fda0003f05270 */
[----:B------:R-:W0:Y:S01]  /*bb20*/  @!P0 S2R R3, SR_CgaCtaId ;  /* 0x0000000000038919 */ /* 0x000e220000008800 */
[----:B------:R-:W-:-:S04]  /*bb30*/  @!P0 MOV R0, 0x400 ;  /* 0x0000040000008802 */ /* 0x000fc80000000f00 */
[----:B0-----:R-:W-:-:S05]  /*bb40*/  @!P0 LEA R0, R3, R0, 0x18 ;  /* 0x0000000003008211 */ /* 0x001fca00078ec0ff */
[----:B------:R2:W-:Y:S01]  /*bb50*/  @!P0 STS.128 [R0+0x168d0], R16 ;  /* 0x0168d01000008388 */ /* 0x0005e20000000c00 */
[----:B------:R-:W-:Y:S06]  /*bb60*/  BAR.ARV 0x5, 0x200 ;  /* 0x0148000000007b1d */ /* 0x000fec0000002000 */
.L_x_15213:
[----:B------:R3:W-:Y:S01]  /*bb70*/  STL [R1+0x38], RZ ;  /* 0x000038ff01007387 */ /* 0x0007e20000100800 */
[----:B------:R-:W-:Y:S01]  /*bb80*/  ULDC UR4, c[0x0][0xc3c] ;  /* 0x00030f0000047ab9 */ /* 0x000fe20000000800 */
[----:B------:R-:W-:Y:S01]  /*bb90*/  IMAD.MOV.U32 R27, RZ, RZ, 0x1 ;  /* 0x00000001ff1b7424 */ /* 0x000fe200078e00ff */
[----:B-1----:R-:W-:Y:S01]  /*bba0*/  ISETP.GE.AND P0, PT, R19, UR4, PT ;  /* 0x0000000413007c0c */ /* 0x002fe2000bf06270 */
[----:B------:R-:W-:-:S12]  /*bbb0*/  IMAD.MOV.U32 R25, RZ, RZ, RZ ;  /* 0x000000ffff197224 */ /* 0x000fd800078e00ff */
[----:B---3--:R-:W-:Y:S05]  /*bbc0*/  @P0 BRA `(.L_x_15221) ;  /* 0x0000005000e40947 */ /* 0x008fea0003800000 */
[----:B------:R-:W1:Y:S01]  /*bbd0*/  S2R R3, SR_TID.X ;  /* 0x0000000000037919 */ /* 0x000e620000002100 */
[----:B------:R-:W3:Y:S01]  /*bbe0*/  S2UR UR5, SR_CgaCtaId ;  /* 0x00000000000579c3 */ /* 0x000ee20000008800 */
[----:B------:R-:W-:Y:S01]  /*bbf0*/  UMOV UR4, 0x400 ;  /* 0x0000040000047882 */ /* 0x000fe20000000000 */
[----:B------:R-:W-:Y:S01]  /*bc00*/  BSSY B8, `(.L_x_15221) ;  /* 0x0000535000087945 */ /* 0x000fe20003800000 */
[----:B------:R4:W-:Y:S01]  /*bc10*/  STL [R1+0x38], RZ ;  /* 0x000038ff01007387 */ /* 0x0009e20000100800 */
[----:B------:R-:W-:Y:S01]  /*bc20*/  IMAD.MOV.U32 R27, RZ, RZ, 0x1 ;  /* 0x00000001ff1b7424 */ /* 0x000fe200078e00ff */
[----:B------:R-:W-:Y:S01]  /*bc30*/  ULOP3.LUT UR37, UR36, 0x2, URZ, 0xfc, !UPT ;  /* 0x0000000224257892 */ /* 0x000fe2000f8efc3f */
[----:B------:R-:W-:Y:S01]  /*bc40*/  IMAD.MOV.U32 R25, RZ, RZ, RZ ;  /* 0x000000ffff197224 */ /* 0x000fe200078e00ff */
[----:B------:R-:W-:Y:S01]  /*bc50*/  ULDC UR38, c[0x0][0xc] ;  /* 0x0000030000267ab9 */ /* 0x000fe20000000800 */
[----:B---3--:R-:W-:-:S06]  /*bc60*/  ULEA UR4, UR5, UR4, 0x18 ;  /* 0x0000000405047291 */ /* 0x008fcc000f8ec03f */
[----:B------:R-:W-:Y:S01]  /*bc70*/  IMAD.U32 R22, RZ, RZ, UR4 ;  /* 0x00000004ff167e24 */ /* 0x000fe2000f8e00ff */
[C---:B-1----:R-:W-:Y:S01]  /*bc80*/  LOP3.LUT R4, R3.reuse, 0x7f, RZ, 0xc0, !PT ;  /* 0x0000007f03047812 */ /* 0x042fe200078ec0ff */
[C---:B------:R-:W-:Y:S02]  /*bc90*/  IMAD.SHL.U32 R28, R3.reuse, 0x8, RZ ;  /* 0x00000008031c7824 */ /* 0x040fe400078e00ff */
[----:B0-----:R-:W-:Y:S01]  /*bca0*/  IMAD.SHL.U32 R2, R3, 0x10, RZ ;  /* 0x0000001003027824 */ /* 0x001fe200078e00ff */
[----:B------:R-:W-:Y:S02]  /*bcb0*/  SHF.R.U32.HI R4, RZ, 0x3, R4 ;  /* 0x00000003ff047819 */ /* 0x000fe40000011604 */
[----:B--2---:R-:W-:Y:S02]  /*bcc0*/  LOP3.LUT R0, R28, 0x1f8, RZ, 0xc0, !PT ;  /* 0x000001f81c007812 */ /* 0x004fe400078ec0ff */
[----:B------:R-:W-:Y:S02]  /*bcd0*/  LOP3.LUT R2, R2, 0x70, RZ, 0xc0, !PT ;  /* 0x0000007002027812 */ /* 0x000fe400078ec0ff */
[----:B------:R-:W-:-:S02]  /*bce0*/  LOP3.LUT R3, R0, 0x38, R3, 0x78, !PT ;  /* 0x0000003800037812 */ /* 0x000fc400078e7803 */
[----:B------:R-:W-:Y:S02]  /*bcf0*/  LOP3.LUT R2, R4, R2, RZ, 0xfc, !PT ;  /* 0x0000000204027212 */ /* 0x000fe400078efcff */
[----:B------:R-:W-:Y:S02]  /*bd00*/  LOP3.LUT R0, R3, 0x200, R28, 0xf8, !PT ;  /* 0x0000020003007812 */ /* 0x000fe400078ef81c */
[----:B------:R-:W-:-:S03]  /*bd10*/  LOP3.LUT R28, R28, 0x38, RZ, 0xc0, !PT ;  /* 0x000000381c1c7812 */ /* 0x000fc600078ec0ff */
[----:B------:R-:W-:-:S05]  /*bd20*/  IMAD R0, R0, 0x2, R22 ;  /* 0x0000000200007824 */ /* 0x000fca00078e0216 */
[----:B------:R4:W-:Y:S02]  /*bd30*/  STL [R1+0x1c], R0 ;  /* 0x00001c0001007387 */ /* 0x0009e40000100800 */
.L_x_15284:
[----:B0-----:R-:W0:Y:S01]  /*bd40*/  LDC.64 R2, c[0x0][0xc88] ;  /* 0x00032200ff027b82 */ /* 0x001e220000000a00 */
[----:B--2---:R-:W2:Y:S01]  /*bd50*/  LDL.LU R6, [R1+0x4] ;  /* 0x0000040001067983 */ /* 0x004ea20000300800 */
[----:B0-----:R-:W-:-:S05]  /*bd60*/  IMAD.WIDE R2, R19, 0x4, R2 ;  /* 0x0000000413027825 */ /* 0x001fca00078e0202 */
[----:B------:R-:W4:Y:S01]  /*bd70*/  LDG.E R29, desc[UR54][R2.64] ;  /* 0x00000036021d7981 */ /* 0x000f22000c1e1900 */
[----:B------:R-:W-:Y:S05]  /*bd80*/  YIELD ;  /* 0x0000000000007946 */ /* 0x000fea0003800000 */
[----:B------:R-:W-:Y:S01]  /*bd90*/  ULDC.64 UR4, c[0x0][0xa28] ;  /* 0x00028a0000047ab9 */ /* 0x000fe20000000a00 */
[----:B------:R-:W-:Y:S01]  /*bda0*/  IMAD.MOV.U32 R7, RZ, RZ, RZ ;  /* 0x000000ffff077224 */ /* 0x000fe200078e00ff */
[----:B------:R-:W-:Y:S01]  /*bdb0*/  ISETP.NE.U32.AND P0, PT, RZ, UR4, PT ;  /* 0x00000004ff007c0c */ /* 0x000fe2000bf05070 */
[----:B------:R-:W-:-:S03]  /*bdc0*/  ULDC.64 UR6, c[0x0][0xa18] ;  /* 0x0002860000067ab9 */ /* 0x000fc60000000a00 */
[----:B------:R-:W-:Y:S02]  /*bdd0*/  ISETP.NE.AND.EX P0, PT, RZ, UR5, PT, P0 ;  /* 0x00000005ff007c0c */ /* 0x000fe4000bf05300 */
[----:B----4-:R-:W-:-:S11]  /*bde0*/  SHF.R.S32.HI R0, RZ, 0x1f, R29 ;  /* 0x0000001fff007819 */ /* 0x010fd6000001141d */
[C---:B------:R-:W-:Y:S01]  /*bdf0*/  @P0 LEA R2, P1, R29.reuse, UR4, 0x2 ;  /* 0x000000041d020c11 */ /* 0x040fe2000f8210ff */
[C---:B------:R-:W-:Y:S01]  /*be00*/  IMAD.SHL.U32 R23, R29.reuse, 0x4, RZ ;  /* 0x000000041d177824 */ /* 0x040fe200078e00ff */
[C-C-:B------:R-:W-:Y:S01]  /*be10*/  SHF.L.U64.HI R24, R29.reuse, 0x2, R0.reuse ;  /* 0x000000021d187819 */ /* 0x140fe20000010200 */
[----:B------:R0:W-:Y:S01]  /*be20*/  STL [R1+0x2c], R0 ;  /* 0x00002c0001007387 */ /* 0x0001e20000100800 */
[----:B------:R-:W-:Y:S01]  /*be30*/  @P0 LEA.HI.X R3, R29, UR5, R0, 0x2, P1 ;  /* 0x000000051d030c11 */ /* 0x000fe200088f1400 */
[----:B------:R-:W-:-:S04]  /*be40*/  ULDC.64 UR4, c[0x0][0xa00] ;  /* 0x0002800000047ab9 */ /* 0x000fc80000000a00 */
[----:B------:R1:W3:Y:S01]  /*be50*/  @P0 LDG.E R7, desc[UR54][R2.64] ;  /* 0x0000003602070981 */ /* 0x0002e2000c1e1900 */
[----:B------:R-:W-:Y:S02]  /*be60*/  ISETP.NE.U32.AND P0, PT, RZ, UR4, PT ;  /* 0x00000004ff007c0c */ /* 0x000fe4000bf05070 */
[----:B--2---:R-:W-:Y:S01]  /*be70*/  LOP3.LUT R6, R6, 0xffffffef, RZ, 0xc0, !PT ;  /* 0xffffffef06067812 */ /* 0x004fe200078ec0ff */
        /* <DEDUP_REMOVED lines=8> */
[----:B------:R-:W2:Y:S05]  /*bf00*/  @P2 LDG.E R0, desc[UR54][R2.64] ;  /* 0x0000003602002981 */ /* 0x000eaa000c1e1900 */
[----:B------:R-:W-:Y:S01]  /*bf10*/  @P0 IADD3 R4, P1, R23, UR6, RZ ;  /* 0x0000000617040c10 */ /* 0x000fe2000ff3e0ff */
[----:B------:R-:W-:Y:S03]  /*bf20*/  STL [R1+0x4], R6 ;  /* 0x0000040601007387 */ /* 0x000fe60000100800 */
        /* <DEDUP_REMOVED lines=8> */
[----:B--2---:R0:W-:Y:S04]  /*bfb0*/  STL [R1+0x20], R0 ;  /* 0x0000200001007387 */ /* 0x0041e80000100800 */
[----:B---3--:R1:W-:Y:S04]  /*bfc0*/  STL [R1+0x14], R7 ;  /* 0x0000140701007387 */ /* 0x0083e80000100800 */
[----:B----4-:R1:W-:Y:S01]  /*bfd0*/  @P0 STL [R1+0x28], R4 ;  /* 0x0000280401000387 */ /* 0x0103e20000100800 */
[----:B0-----:R-:W-:Y:S01]  /*bfe0*/  IMAD.U32 R0, RZ, RZ, UR4 ;  /* 0x00000004ff007e24 */ /* 0x001fe2000f8e00ff */
[----:B------:R-:W-:Y:S06]  /*bff0*/  @P0 BRA `(.L_x_15222) ;  /* 0x0000000000200947 */ /* 0x000fec0003800000 */
        /* <DEDUP_REMOVED lines=8> */
.L_x_15222:
        /* <DEDUP_REMOVED lines=10> */
.L_x_15223:
        /* <DEDUP_REMOVED lines=9> */
.L_x_15224:
[----:B0-2---:R-:W-:Y:S01]  /*c1b0*/  IMAD.MOV.U32 R2, RZ, RZ, R6 ;  /* 0x000000ffff027224 */ /* 0x005fe200078e0006 */
[----:B------:R-:W0:Y:S01]  /*c1c0*/  LDC R3, c[0x0][0x448] ;  /* 0x00011200ff037b82 */ /* 0x000e220000000800 */
[----:B------:R-:W2:Y:S01]  /*c1d0*/  LDL R6, [R1+0x28] ;  /* 0x0000280001067983 */ /* 0x000ea20000100800 */
[----:B-----5:R-:W-:Y:S01]  /*c1e0*/  IMAD.IADD R5, R0, 0x1, -R7 ;  /* 0x0000000100057824 */ /* 0x020fe200078e0a07 */
[----:B------:R-:W-:Y:S01]  /*c1f0*/  BSSY B0, `(.L_x_15225) ;  /* 0x000003a000007945 */ /* 0x000fe20003800000 */
[----:B------:R-:W-:Y:S02]  /*c200*/  LOP3.LUT R2, R2, 0xfffffff7, RZ, 0xc0, !PT ;  /* 0xfffffff702027812 */ /* 0x000fe400078ec0ff */
[----:B0-----:R-:W-:-:S13]  /*c210*/  ISETP.NE.AND P0, PT, R3, 0x1, PT ;  /* 0x000000010300780c */ /* 0x001fda0003f05270 */
[----:B------:R-:W0:Y:S01]  /*c220*/  @P0 LDC R4, c[0x0][0x44c] ;  /* 0x00011300ff040b82 */ /* 0x000e220000000800 */
[----:B------:R-:W-:-:S05]  /*c230*/  @P0 LOP3.LUT R2, R2, 0x8, RZ, 0xfc, !PT ;  /* 0x0000000802020812 */ /* 0x000fca00078efcff */
[----:B------:R1:W-:Y:S02]  /*c240*/  STL [R1+0x4], R2 ;  /* 0x0000040201007387 */ /* 0x0003e40000100800 */
[----:B------:R-:W3:Y:S02]  /*c250*/  @P0 LDC R3, c[0x0][0x450] ;  /* 0x00011400ff030b82 */ /* 0x000ee40000000800 */
[----:B------:R4:W-:Y:S01]  /*c260*/  STL [R1+0xc], R5 ;  /* 0x00000c0501007387 */ /* 0x0009e20000100800 */
[----:B-1----:R-:W-:-:S04]  /*c270*/  IMAD R2, R17, 0xc0, RZ ;  /* 0x000000c011027824 */ /* 0x002fc800078e02ff */
[----:B------:R-:W-:-:S04]  /*c280*/  VIADD R2, R2, 0xbf ;  /* 0x000000bf02027836 */ /* 0x000fc80000000000 */
[----:B0-----:R-:W-:-:S05]  /*c290*/  @P0 IMAD.HI.U32 R4, R2, R4, RZ ;  /* 0x0000000402040227 */ /* 0x001fca00078e00ff */
[----:B---3--:R-:W-:Y:S02]  /*c2a0*/  @P0 SHF.R.U32.HI R2, RZ, R3, R4 ;  /* 0x00000003ff020219 */ /* 0x008fe40000011604 */
[----:B------:R-:W-:-:S04]  /*c2b0*/  LOP3.LUT R4, R18, 0xff000000, RZ, 0xc0, !PT ;  /* 0xff00000012047812 */ /* 0x000fc800078ec0ff */
[----:B------:R-:W-:Y:S02]  /*c2c0*/  SHF.R.U32.HI R4, RZ, 0x8, R4 ;  /* 0x00000008ff047819 */ /* 0x000fe40000011604 */
[----:B--2---:R-:W-:-:S05]  /*c2d0*/  IADD3 R0, R5, 0x80, -R6 ;  /* 0x0000008005007810 */ /* 0x004fca0007ffe806 */
        /* <DEDUP_REMOVED lines=11> */
[----:B------:R-:W-:Y:S02]  /*c390*/  LEA.HI R4, R2, R4, RZ, 0x10 ;  /* 0x0000000402047211 */ /* 0x000fe400078f80ff */
[----:B------:R-:W-:-:S09]  /*c3a0*/  MOV R2, RZ ;  /* 0x000000ff00027202 */ /* 0x000fd20000000f00 */
[----:B----4-:R-:W-:Y:S05]  /*c3b0*/  @!P0 BRA `(.L_x_15226) ;  /* 0x0000000000748947 */ /* 0x010fea0003800000 */
        /* <DEDUP_REMOVED lines=29> */
.L_x_15226:
[----:B------:R-:W-:Y:S05]  /*c590*/  BSYNC B0 ;  /* 0x0000000000007941 */ /* 0x000fea0003800000 */
.L_x_15225:
        /* <DEDUP_REMOVED lines=25> */
.L_x_15228:
        /* <DEDUP_REMOVED lines=20> */
.L_x_15231:
[----:B------:R-:W-:Y:S05]  /*c870*/  BSYNC B6 ;  /* 0x0000000000067941 */ /* 0x000fea0003800000 */
.L_x_15230:
        /* <DEDUP_REMOVED lines=20> */
.L_x_15234:
        /* <DEDUP_REMOVED lines=15> */
.L_x_15233:
[----:B------:R-:W-:Y:S05]  /*cab0*/  BSYNC B6 ;  /* 0x0000000000067941 */ /* 0x000fea0003800000 */
.L_x_15232:
        /* <DEDUP_REMOVED lines=14> */
[----:B--2---:R0:W2:Y:S01]  /*cba0*/  @P0 LDG.E R21, desc[UR54][R2.64] ;  /* 0x0000003602150981 */ /* 0x0040a2000c1e1900 */
[----:B-1----:R-:W-:Y:S01]  /*cbb0*/  IMAD.SHL.U32 R7, R7, 0x10, RZ ;  /* 0x0000001007077824 */ /* 0x002fe200078e00ff */
[----:B------:R-:W-:Y:S01]  /*cbc0*/  LOP3.LUT R0, R0, 0x7f, RZ, 0xc0, !PT ;  /* 0x0000007f00007812 */ /* 0x000fe200078ec0ff */
[----:B---3--:R-:W-:-:S07]  /*cbd0*/  VIADD R26, R26, 0xffffffff ;  /* 0xffffffff1a1a7836 */ /* 0x008fce0000000000 */
        /* <DEDUP_REMOVED lines=27> */
[----:B------:R-:W-:Y:S01]  /*cd90*/  LOP3.LUT R20, R20, 0xfffffffb, RZ, 0xc0, !PT ;  /* 0xfffffffb14147812 */ /* 0x000fe200078ec0ff */
[----:B------:R-:W-:-:S03]  /*cda0*/  IMAD.U32 R9, RZ, RZ, UR37 ;  /* 0x00000025ff097e24 */ /* 0x000fc6000f8e00ff */
[----:B------:R-:W-:Y:S02]  /*cdb0*/  @P2 LOP3.LUT R20, R20, 0x4, RZ, 0xfc, !PT ;  /* 0x0000000414142812 */ /* 0x000fe400078efcff */
[----:B------:R-:W-:Y:S02]  /*cdc0*/  ISETP.NE.AND P2, PT, R9, 0x3, PT ;  /* 0x000000030900780c */ /* 0x000fe40003f45270 */
[----:B------:R-:W-:-:S11]  /*cdd0*/  LOP3.LUT R20, R20, 0xfffffffd, RZ, 0xc0, !PT ;  /* 0xfffffffd14147812 */ /* 0x000fd600078ec0ff */
[----:B------:R-:W-:-:S05]  /*cde0*/  @P2 LOP3.LUT R20, R20, 0x2, RZ, 0xfc, !PT ;  /* 0x0000000214142812 */ /* 0x000fca00078efcff */
[----:B------:R0:W-:Y:S01]  /*cdf0*/  STL [R1+0x4], R20 ;  /* 0x0000041401007387 */ /* 0x0001e20000100800 */
[----:B------:R-:W-:-:S03]  /*ce00*/  UMOV UR4, 0xffffffff ;  /* 0xffffffff00047882 */ /* 0x000fc60000000000 */
[----:B------:R-:W-:Y:S05]  /*ce10*/  BRA.DIV UR4, `(.L_x_15235) ;  /* 0x0000004604dc7947 */ /* 0x000fea000b800000 */
.L_x_15301:
[----:B------:R-:W-:Y:S01]  /*ce20*/  LOP3.LUT R24, R18, 0xffff, RZ, 0xc0, !PT ;  /* 0x0000ffff12187812 */ /* 0x000fe200078ec0ff */
[----:B------:R-:W-:Y:S06]  /*ce30*/  @!P2 BRA `(.L_x_15236) ;  /* 0x000000000004a947 */ /* 0x000fec0003800000 */
[----:B------:R-:W-:Y:S01]  /*ce40*/  BPT.TRAP 0x1 ;  /* 0x000000040000795c */ /* 0x000fe20000300000 */
.L_x_15236:
        /* <DEDUP_REMOVED lines=23> */
.L_x_15302:
[----:B------:R-:W-:Y:S05]  /*cfc0*/  BSYNC B0 ;  /* 0x0000000000007941 */ /* 0x000fea0003800000 */
.L_x_15237:
        /* <DEDUP_REMOVED lines=40> */
[----:B-1----:R-:W-:-:S04]  /*d250*/  @P0 LEA R7, P1, R28, R7, 0x1 ;  /* 0x000000071c070211 */ /* 0x002fc800078208ff */
[----:B--2---:R-:W-:Y:S02]  /*d260*/  @P0 IADD3.X R6, RZ, R6, RZ, P1, !PT ;  /* 0x00000006ff060210 */ /* 0x004fe40000ffe4ff */
[----:B------:R-:W-:Y:S02]  /*d270*/  ISETP.GE.AND P1, PT, R4, 0x11, PT ;  /* 0x000000110400780c */ /* 0x000fe40003f26270 */
        /* <DEDUP_REMOVED lines=66> */
.L_x_15320:
[----:B------:R-:W-:-:S13]  /*d6a0*/  ISETP.GE.AND P0, PT, R4, 0x71, PT ;  /* 0x000000710400780c */ /* 0x000fda0003f06270 */
[----:B-1----:R-:W-:Y:S01]  /*d6b0*/  @P0 LEA R6, P1, R28, R0, 0x1 ;  /* 0x000000001c060211 */ /* 0x002fe200078208ff */
        /* <DEDUP_REMOVED lines=8> */
.L_x_15240:
        /* <DEDUP_REMOVED lines=11> */
.L_x_15241:
[----:B------:R2:W5:Y:S01]  /*d7f0*/  LDL R0, [R1+0x4] ;  /* 0x0000040001007983 */ /* 0x0005620000100800 */
[----:B------:R2:W-:Y:S03]  /*d800*/  SYNCS.ARRIVE.TRANS64.A1T0 RZ, [R3+URZ+0x16830], RZ ;  /* 0x016830ff03ff79a7 */ /* 0x0005e6000810003f */
[----:B-1----:R2:W5:Y:S04]  /*d810*/  LDL.LU R5, [R1+0x20] ;  /* 0x0000200001057983 */ /* 0x0025680000300800 */
        /* <DEDUP_REMOVED lines=9> */
[----:B--2---:R-:W-:Y:S01]  /*d8b0*/  IMAD.WIDE.U32 R2, R5, UR4, RZ ;  /* 0x0000000405027c25 */ /* 0x004fe2000f8e00ff */
        /* <DEDUP_REMOVED lines=24> */
[----:B01----:R-:W-:Y:S05]  /*da40*/  CALL.ABS.NOINC R2 ;  /* 0x0000000002007343 */ /* 0x003fea0003c00000 */
.L_x_15243:
[----:B------:R-:W-:Y:S05]  /*da50*/  BSYNC B6 ;  /* 0x0000000000067941 */ /* 0x000fea0003800000 */
.L_x_15242:
[----:B------:R-:W2:Y:S01]  /*da60*/  LDL.LU R21, [R1+0x34] ;  /* 0x0000340001157983 */ /* 0x000ea20000300800 */
[----:B------:R-:W-:Y:S01]  /*da70*/  ULDC.64 UR6, c[0x0][0x2e0] ;  /* 0x0000b80000067ab9 */ /* 0x000fe20000000a00 */
[----:B-1----:R-:W1:Y:S01]  /*da80*/  LDC R4, c[0x0][0x448] ;  /* 0x00011200ff047b82 */ /* 0x002e620000000800 */
[----:B------:R-:W-:Y:S01]  /*da90*/  ULDC.64 UR4, c[0x0][0x2d8] ;  /* 0x0000b60000047ab9 */ /* 0x000fe20000000a00 */
[----:B------:R-:W3:Y:S01]  /*daa0*/  LDL.LU R20, [R1+0x2c] ;  /* 0x00002c0001147983 */ /* 0x000ee20000300800 */
[----:B------:R-:W-:-:S03]  /*dab0*/  ULDC.64 UR8, c[0x0][0x280] ;  /* 0x0000a00000087ab9 */ /* 0x000fc60000000a00 */
[----:B------:R-:W3:Y:S02]  /*dac0*/  LDL.LU.64 R2, [R1+0x20] ;  /* 0x0000200001027983 */ /* 0x000ee40000300a00 */
[----:B0-----:R-:W0:Y:S02]  /*dad0*/  LDC R9, c[0x0][0x448] ;  /* 0x00011200ff097b82 */ /* 0x001e240000000800 */
[----:B------:R4:W5:Y:S01]  /*dae0*/  LDL R10, [R1+0x1c] ;  /* 0x00001c00010a7983 */ /* 0x0009620000100800 */
[----:B-1----:R-:W-:-:S13]  /*daf0*/  ISETP.NE.AND P6, PT, R4, 0x1, PT ;  /* 0x000000010400780c */ /* 0x002fda0003fc5270 */
[----:B------:R-:W1:Y:S08]  /*db00*/  @P6 LDC R5, c[0x0][0x44c] ;  /* 0x00011300ff056b82 */ /* 0x000e700000000800 */
[----:B------:R-:W4:Y:S08]  /*db10*/  @P6 LDC R4, c[0x0][0x450] ;  /* 0x00011400ff046b82 */ /* 0x000f300000000800 */
[----:B------:R-:W0:Y:S01]  /*db20*/  @P6 LDC R8, c[0x0][0x450] ;  /* 0x00011400ff086b82 */ /* 0x000e220000000800 */
[----:B--2---:R-:W-:-:S02]  /*db30*/  IMAD R0, R21, UR6, RZ ;  /* 0x0000000615007c24 */ /* 0x004fc4000f8e02ff */
[----:B------:R-:W2:Y:S02]  /*db40*/  S2R R21, SR_TID.X ;  /* 0x0000000000157919 */ /* 0x000ea40000002100 */
[----:B------:R-:W-:Y:S01]  /*db50*/  IMAD R0, R29, UR7, R0 ;  /* 0x000000071d007c24 */ /* 0x000fe2000f8e0200 */
[----:B---3--:R-:W-:Y:S02]  /*db60*/  MOV R3, R20 ;  /* 0x0000001400037202 */ /* 0x008fe40000000f00 */
        /* <DEDUP_REMOVED lines=12> */
[----:B------:R2:W5:Y:S03]  /*dc30*/  LDL R21, [R1+0x28] ;  /* 0x0000280001157983 */ /* 0x0005660000100800 */
[----:B------:R-:W-:-:S04]  /*dc40*/  IMAD R6, R17, 0xc0, R20 ;  /* 0x000000c011067824 */ /* 0x000fc800078e0214 */
[----:B-1----:R-:W-:-:S04]  /*dc50*/  @P6 IMAD.HI.U32 R0, R6, R5, RZ ;  /* 0x0000000506006227 */ /* 0x002fc800078e00ff */
[----:B------:R-:W-:Y:S01]  /*dc60*/  IMAD.MOV.U32 R5, RZ, RZ, R6 ;  /* 0x000000ffff057224 */ /* 0x000fe200078e0006 */
[----:B----4-:R-:W-:-:S04]  /*dc70*/  @P6 SHF.R.U32.HI R5, RZ, R4, R0 ;  /* 0x00000004ff056219 */ /* 0x010fc80000011600 */
[----:B------:R-:W-:-:S05]  /*dc80*/  SHF.R.S32.HI R0, RZ, 0x1f, R5 ;  /* 0x0000001fff007819 */ /* 0x000fca0000011405 */
[----:B------:R-:W-:-:S04]  /*dc90*/  IMAD R0, R0, UR4, RZ ;  /* 0x0000000400007c24 */ /* 0x000fc8000f8e02ff */
[C---:B------:R-:W-:Y:S02]  /*dca0*/  IMAD R7, R5.reuse, UR5, R0 ;  /* 0x0000000505077c24 */ /* 0x040fe4000f8e0200 */
[----:B------:R-:W-:Y:S02]  /*dcb0*/  IMAD.MOV R0, RZ, RZ, -R5 ;  /* 0x000000ffff007224 */ /* 0x000fe400078e0a05 */
[----:B------:R-:W-:-:S04]  /*dcc0*/  IMAD.WIDE.U32 R4, R5, UR4, R2 ;  /* 0x0000000405047c25 */ /* 0x000fc8000f8e0002 */
[----:B0-----:R-:W-:Y:S02]  /*dcd0*/  IMAD R0, R9, R0, R6 ;  /* 0x0000000009007224 */ /* 0x001fe400078e0206 */
        /* <DEDUP_REMOVED lines=117> */
[----:B0-----:R-:W-:-:S04]  /*e430*/  @!P1 LEA R4, P3, R28, R4, 0x1 ;  /* 0x000000041c049211 */ /* 0x001fc800078608ff */
[----:B------:R-:W-:Y:S01]  /*e440*/  @!P1 IADD3.X R0, RZ, R0, RZ, P3, !PT ;  /* 0x00000000ff009210 */ /* 0x000fe20001ffe4ff */
[----:B-1----:R-:W-:-:S04]  /*e450*/  @!P1 IMAD.MOV.U32 R6, RZ, RZ, R4 ;  /* 0x000000ffff069224 */ /* 0x002fc800078e0004 */
        /* <DEDUP_REMOVED lines=20> */
.L_x_15345:
        /* <DEDUP_REMOVED lines=10> */
.L_x_15245:
        /* <DEDUP_REMOVED lines=22> */
.L_x_15346:
[----:B------:R-:W-:Y:S05]  /*e7a0*/  BSYNC B0 ;  /* 0x0000000000007941 */ /* 0x000fea0003800000 */
.L_x_15246:
[----:B------:R-:W-:Y:S04]  /*e7b0*/  BSSY B0, `(.L_x_15248) ;  /* 0x00000ff000007945 */ /* 0x000fe80003800000 */
[----:B------:R-:W-:Y:S05]  /*e7c0*/  @!P1 BRA `(.L_x_15249) ;  /* 0x0000000c00f49947 */ /* 0x000fea0003800000 */
[----:B------:R-:W-:Y:S01]  /*e7d0*/  ULDC UR4, c[0x0][0x2f4] ;  /* 0x0000bd0000047ab9 */ /* 0x000fe20000000800 */
[----:B------:R-:W-:Y:S01]  /*e7e0*/  IMAD.MOV.U32 R6, RZ, RZ, R25 ;  /* 0x000000ffff067224 */ /* 0x000fe200078e0019 */
[----:B------:R-:W-:Y:S01]  /*e7f0*/  ISETP.GE.AND P1, PT, R28, UR4, PT ;  /* 0x000000041c007c0c */ /* 0x000fe2000bf26270 */
[----:B------:R-:W-:Y:S02]  /*e800*/  IMAD.MOV.U32 R17, RZ, RZ, R27 ;  /* 0x000000ffff117224 */ /* 0x000fe400078e001b */
[----:B------:R-:W-:-:S10]  /*e810*/  IMAD.MOV.U32 R29, RZ, RZ, R26 ;  /* 0x000000ffff1d7224 */ /* 0x000fd400078e001a */
.L_x_15262:
[----:B------:R-:W2:Y:S01]  /*e820*/  LDL R9, [R1+0x14] ;  /* 0x0000140001097983 */ /* 0x000ea20000100800 */
[----:B0-----:R-:W0:Y:S03]  /*e830*/  LDC R3, c[0x0][0x430] ;  /* 0x00010c00ff037b82 */ /* 0x001e260000000800 */
[----:B------:R-:W3:Y:S04]  /*e840*/  LDL R8, [R1+0x18] ;  /* 0x0000180001087983 */ /* 0x000ee80000100800 */
[----:B------:R-:W4:Y:S01]  /*e850*/  LDL R5, [R1] ;  /* 0x0000000001057983 */ /* 0x000f220000100800 */
        /* <DEDUP_REMOVED lines=38> */
.L_x_15250:
[----:B------:R-:W-:Y:S01]  /*eac0*/  IMAD R5, R25, 0x8, R22 ;  /* 0x0000000819057824 */ /* 0x000fe200078e0216 */
[----:B------:R-:W-:Y:S01]  /*ead0*/  SHF.L.U32 R2, R27, 0x1f, RZ ;  /* 0x0000001f1b027819 */ /* 0x000fe200000006ff */
[----:B------:R-:W-:Y:S03]  /*eae0*/  BSSY B1, `(.L_x_15251) ;  /* 0x0000003000017945 */ /* 0x000fe60003800000 */
[----:B------:R-:W0:Y:S02]  /*eaf0*/  SYNCS.PHASECHK.TRANS64.TRYWAIT P0, [R5+URZ+0x16840], R2 ;  /* 0x01684002050075a7 */ /* 0x000e24000800017f */
[----:B0-----:R-:W-:Y:S05]  /*eb00*/  @!P0 BRA `(.L_x_15252) ;  /* 0x0000004400908947 */ /* 0x001fea0003800000 */
.L_x_15347:
[----:B------:R-:W-:Y:S05]  /*eb10*/  BSYNC B1 ;  /* 0x0000000000017941 */ /* 0x000fea0003800000 */
.L_x_15251:
[----:B------:R-:W2:Y:S01]  /*eb20*/  LDL R3, [R1+0x4] ;  /* 0x0000040001037983 */ /* 0x000ea20000100800 */
[----:B------:R-:W-:Y:S01]  /*eb30*/  SHF.R.S32.HI R20, RZ, 0x1f, R0 ;  /* 0x0000001fff147819 */ /* 0x000fe20000011400 */
[----:B------:R-:W-:Y:S01]  /*eb40*/  ULDC.64 UR4, c[0x0][0x300] ;  /* 0x0000c00000047ab9 */ /* 0x000fe20000000a00 */
[----:B------:R-:W-:Y:S01]  /*eb50*/  ULDC.64 UR6, c[0x0][0x2e8] ;  /* 0x0000ba0000067ab9 */ /* 0x000fe20000000a00 */
[----:B------:R-:W1:Y:S02]  /*eb60*/  S2R R8, SR_TID.X ;  /* 0x0000000000087919 */ /* 0x000e640000002100 */
[----:B------:R-:W-:-:S04]  /*eb70*/  IMAD R7, R20, UR4, RZ ;  /* 0x0000000414077c24 */ /* 0x000fc8000f8e02ff */
[----:B------:R-:W-:Y:S02]  /*eb80*/  IMAD R7, R0, UR5, R7 ;  /* 0x0000000500077c24 */ /* 0x000fe4000f8e0207 */
[C---:B-1----:R-:W-:Y:S01]  /*eb90*/  IMAD.SHL.U32 R9, R8.reuse, 0x8, RZ ;  /* 0x0000000808097824 */ /* 0x042fe200078e00ff */
[----:B------:R-:W-:-:S04]  /*eba0*/  SHF.L.U32 R11, R8, 0x3, RZ ;  /* 0x00000003080b7819 */ /* 0x000fc800000006ff */
        /* <DEDUP_REMOVED lines=59> */
.L_x_15365:
        /* <DEDUP_REMOVED lines=8> */
.L_x_15254:
        /* <DEDUP_REMOVED lines=11> */
.L_x_15255:
[----:B------:R1:W-:Y:S01]  /*f090*/  SYNCS.ARRIVE.TRANS64.A1T0 RZ, [R5+URZ+0x16830], RZ ;  /* 0x016830ff05ff79a7 */ /* 0x0003e2000810003f */
[----:B------:R-:W-:Y:S05]  /*f0a0*/  @!P3 BRA `(.L_x_15256) ;  /* 0x000000000004b947 */ /* 0x000fea0003800000 */
[----:B------:R-:W-:Y:S01]  /*f0b0*/  BPT.TRAP 0x1 ;  /* 0x000000040000795c */ /* 0x000fe20000300000 */
.L_x_15256:
[----:B------:R-:W-:Y:S01]  /*f0c0*/  SHF.L.U32 R2, R17, 0x1f, RZ ;  /* 0x0000001f11027819 */ /* 0x000fe200000006ff */
[----:B-1----:R-:W-:Y:S01]  /*f0d0*/  IMAD R5, R6, 0x8, R22 ;  /* 0x0000000806057824 */ /* 0x002fe200078e0216 */
[----:B------:R-:W-:Y:S03]  /*f0e0*/  BSSY B1, `(.L_x_15257) ;  /* 0x0000003000017945 */ /* 0x000fe60003800000 */
[----:B------:R-:W1:Y:S02]  /*f0f0*/  SYNCS.PHASECHK.TRANS64.TRYWAIT P0, [R5+URZ+0x16860], R2 ;  /* 0x01686002050075a7 */ /* 0x000e64000800017f */
[----:B-1----:R-:W-:Y:S05]  /*f100*/  @!P0 BRA `(.L_x_15258) ;  /* 0x0000004800548947 */ /* 0x002fea0003800000 */
.L_x_15366:
[----:B------:R-:W-:Y:S05]  /*f110*/  BSYNC B1 ;  /* 0x0000000000017941 */ /* 0x000fea0003800000 */
.L_x_15257:
        /* <DEDUP_REMOVED lines=60> */
.L_x_15384:
        /* <DEDUP_REMOVED lines=14> */
[----:B------:R-:W-:-:S03]  /*f5c0*/  NOP ;  /* 0x0000000000007918 */ /* 0x000fc60000000000 */
[----:B------:R-:W-:-:S03]  /*f5d0*/  IADD3 R3, R3, R6, RZ ;  /* 0x0000000603037210 */ /* 0x000fc60007ffe0ff */
        /* <DEDUP_REMOVED lines=9> */
.L_x_15260:
        /* <DEDUP_REMOVED lines=11> */
.L_x_15261:
[----:B------:R-:W2:Y:S01]  /*f720*/  LDL R0, [R1+0x10] ;  /* 0x0000100001007983 */ /* 0x000ea20000100800 */
[----:B------:R1:W-:Y:S01]  /*f730*/  SYNCS.ARRIVE.TRANS64.A1T0 RZ, [R5+URZ+0x16850], RZ ;  /* 0x016850ff05ff79a7 */ /* 0x0003e2000810003f */
[C---:B------:R-:W-:Y:S02]  /*f740*/  VIADD R7, R26.reuse, 0xffffffff ;  /* 0xffffffff1a077836 */ /* 0x040fe40000000000 */
[----:B------:R-:W-:Y:S02]  /*f750*/  IMAD.MOV.U32 R6, RZ, RZ, R25 ;  /* 0x000000ffff067224 */ /* 0x000fe400078e0019 */
[----:B------:R-:W-:Y:S02]  /*f760*/  IMAD.MOV.U32 R17, RZ, RZ, R27 ;  /* 0x000000ffff117224 */ /* 0x000fe400078e001b */
[----:B------:R-:W-:Y:S01]  /*f770*/  IMAD.MOV.U32 R29, RZ, RZ, R26 ;  /* 0x000000ffff1d7224 */ /* 0x000fe200078e001a */
[----:B--2---:R-:W-:-:S13]  /*f780*/  ISETP.GT.AND P0, PT, R26, R0, PT ;  /* 0x000000001a00720c */ /* 0x004fda0003f04270 */
[----:B-1----:R-:W-:Y:S05]  /*f790*/  @P0 BRA `(.L_x_15262) ;  /* 0xfffffff000200947 */ /* 0x002fea000383ffff */
.L_x_15249:
[----:B------:R-:W-:Y:S05]  /*f7a0*/  BSYNC B0 ;  /* 0x0000000000007941 */ /* 0x000fea0003800000 */
.L_x_15248:
        /* <DEDUP_REMOVED lines=17> */
.L_x_15264:
[----:B------:R-:W-:Y:S05]  /*f8c0*/  BSYNC B0 ;  /* 0x0000000000007941 */ /* 0x000fea0003800000 */
.L_x_15263:
[----:B------:R-:W-:-:S05]  /*f8d0*/  IMAD.U32 R0, RZ, RZ, UR37 ;  /* 0x00000025ff007e24 */ /* 0x000fca000f8e00ff */
[----:B------:R-:W-:-:S13]  /*f8e0*/  ISETP.NE.AND P0, PT, R0, 0x3, PT ;  /* 0x000000030000780c */ /* 0x000fda0003f05270 */
[----:B------:R-:W-:Y:S05]  /*f8f0*/  @!P0 BRA `(.L_x_15265) ;  /* 0x0000000000048947 */ /* 0x000fea0003800000 */
[----:B------:R-:W-:Y:S01]  /*f900*/  BPT.TRAP 0x1 ;  /* 0x000000040000795c */ /* 0x000fe20000300000 */
.L_x_15265:
[----:B------:R-:W2:Y:S01]  /*f910*/  LDL.LU R2, [R1+0xc] ;  /* 0x00000c0001027983 */ /* 0x000ea20000300800 */
[----:B------:R-:W-:Y:S01]  /*f920*/  IMAD R0, R25, 0x8, R22 ;  /* 0x0000000819007824 */ /* 0x000fe200078e0216 */
[----:B0-----:R-:W-:Y:S01]  /*f930*/  SHF.L.U32 R3, R27, 0x1f, RZ ;  /* 0x0000001f1b037819 */ /* 0x001fe200000006ff */
[----:B------:R-:W-:Y:S03]  /*f940*/  BSSY B0, `(.L_x_15266) ;  /* 0x0000004000007945 */ /* 0x000fe60003800000 */
[----:B------:R-:W0:Y:S01]  /*f950*/  SYNCS.PHASECHK.TRANS64.TRYWAIT P0, [R0+URZ+0x16860], R3 ;  /* 0x01686003000075a7 */ /* 0x000e22000800017f */
[----:B--2---:R-:W-:Y:S01]  /*f960*/  IMAD R6, R26, -0x80, R2 ;  /* 0xffffff801a067824 */ /* 0x004fe200078e0202 */
[----:B0-----:R-:W-:Y:S06]  /*f970*/  @!P0 BRA `(.L_x_15267) ;  /* 0x0000004800948947 */ /* 0x001fec0003800000 */
.L_x_15385:
[----:B------:R-:W-:Y:S05]  /*f980*/  BSYNC B0 ;  /* 0x0000000000007941 */ /* 0x000fea0003800000 */
.L_x_15266:
        /* <DEDUP_REMOVED lines=61> */
.L_x_15403:
        /* <DEDUP_REMOVED lines=9> */
.L_x_15269:
        /* <DEDUP_REMOVED lines=11> */
.L_x_15270:
[----:B------:R-:W-:Y:S01]  /*fea0*/  VIADD R25, R25, 0x1 ;  /* 0x0000000119197836 */ /* 0x000fe20000000000 */
[----:B------:R0:W-:Y:S04]  /*feb0*/  SYNCS.ARRIVE.TRANS64.A1T0 RZ, [R0+URZ+0x16850], RZ ;  /* 0x016850ff00ff79a7 */ /* 0x0001e8000810003f */
[----:B------:R-:W-:-:S04]  /*fec0*/  ISETP.NE.AND P0, PT, R25, 0x2, PT ;  /* 0x000000021900780c */ /* 0x000fc80003f05270 */
[----:B0-----:R-:W-:Y:S02]  /*fed0*/  SEL R0, RZ, 0x1, P0 ;  /* 0x00000001ff007807 */ /* 0x001fe40000000000 */
[----:B------:R-:W-:Y:S02]  /*fee0*/  SEL R25, R25, RZ, P0 ;  /* 0x000000ff19197207 */ /* 0x000fe40000000000 */
[----:B------:R-:W-:-:S07]  /*fef0*/  LOP3.LUT R27, R27, R0, RZ, 0x3c, !PT ;  /* 0x000000001b1b7212 */ /* 0x000fce00078e3cff */
.L_x_15229:
[----:B------:R-:W-:Y:S05]  /*ff00*/  BSYNC B7 ;  /* 0x0000000000077941 */ /* 0x000fea0003800000 */
.L_x_15227:
        /* <DEDUP_REMOVED lines=12> */
.L_x_15271:
        /* <DEDUP_REMOVED lines=43> */
.L_x_15413:
[----:B------:R-:W-:Y:S02]  /*10280*/  ULDC UR4, c[0x0][0xc38] ;  /* 0x00030e0000047ab9 */ /* 0x000fe40000000800 */
[----:B------:R-:W-:-:S04]  /*10290*/  IMAD.U32 R4, RZ, RZ, UR4 ;  /* 0x00000004ff047e24 */ /* 0x000fc8000f8e00ff */
[----:B-1----:R-:W-:-:S04]  /*102a0*/  IMAD R3, R14, R4, RZ ;  /* 0x000000040e037224 */ /* 0x002fc800078e02ff */
[----:B------:R-:W-:-:S05]  /*102b0*/  IMAD.IADD R6, R6, 0x1, R3 ;  /* 0x0000000106067824 */ /* 0x000fca00078e0203 */
[----:B------:R-:W-:-:S13]  /*102c0*/  ISETP.GT.AND P6, PT, R6, R0, PT ;  /* 0x000000000600720c */ /* 0x000fda0003fc4270 */
[----:B------:R-:W-:Y:S05]  /*102d0*/  @P6 BRA `(.L_x_15274) ;  /* 0x0000000000a46947 */ /* 0x000fea0003800000 */
.L_x_15277:
        /* <DEDUP_REMOVED lines=35> */
.L_x_15421:
[----:B------:R-:W-:Y:S02]  /*10510*/  ULDC UR4, c[0x0][0xc38] ;  /* 0x00030e0000047ab9 */ /* 0x000fe40000000800 */
[----:B------:R-:W-:-:S04]  /*10520*/  IMAD.U32 R4, RZ, RZ, UR4 ;  /* 0x00000004ff047e24 */ /* 0x000fc8000f8e00ff */
[----:B-1----:R-:W-:-:S04]  /*10530*/  IMAD R3, R14, R4, RZ ;  /* 0x000000040e037224 */ /* 0x002fc800078e02ff */
[----:B------:R-:W-:-:S05]  /*10540*/  IMAD.IADD R6, R3, 0x1, R6 ;  /* 0x0000000103067824 */ /* 0x000fca00078e0206 */
[----:B------:R-:W-:-:S13]  /*10550*/  ISETP.GT.AND P6, PT, R6, R0, PT ;  /* 0x000000000600720c */ /* 0x000fda0003fc4270 */
[----:B------:R-:W-:Y:S05]  /*10560*/  @!P6 BRA `(.L_x_15277) ;  /* 0xfffffffc005ce947 */ /* 0x000fea000383ffff */
.L_x_15274:
        /* <DEDUP_REMOVED lines=10> */
.L_x_15426:
[----:B------:R-:W-:-:S13]  /*10610*/  ISETP.NE.AND P0, PT, R3, RZ, PT ;  /* 0x000000ff0300720c */ /* 0x000fda0003f05270 */
[----:B------:R-:W-:Y:S05]  /*10620*/  @!P0 BRA `(.L_x_15279) ;  /* 0x0000000000108947 */ /* 0x000fea0003800000 */
[----:B------:R-:W-:Y:S01]  /*10630*/  UMOV UR4, 0xffffffff ;  /* 0xffffffff00047882 */ /* 0x000fe20000000000 */
[----:B------:R-:W-:Y:S02]  /*10640*/  VIADD R12, R7, 0xffffffff ;  /* 0xffffffff070c7836 */ /* 0x000fe40000000000 */
[----:B------:R-:W-:Y:S05]  /*10650*/  BRA.DIV UR4, `(.L_x_15280) ;  /* 0x0000005204087947 */ /* 0x000fea000b800000 */
[----:B------:R4:W0:Y:S02]  /*10660*/  SHFL.IDX PT, R16, R2, R12, 0x1f ;  /* 0x00001f0c02107589 */ /* 0x00082400000e0000 */
.L_x_15279:
[----:B---3--:R-:W-:Y:S01]  /*10670*/  ISETP.NE.AND P0, PT, R5, 0x1, PT ;  /* 0x000000010500780c */ /* 0x008fe20003f05270 */
[----:B0-----:R-:W-:-:S04]  /*10680*/  IMAD R16, R16, R4, R6 ;  /* 0x0000000410107224 */ /* 0x001fc800078e0206 */
[----:B------:R-:W-:-:S08]  /*10690*/  IMAD.IADD R0, R0, 0x1, -R16 ;  /* 0x0000000100007824 */ /* 0x000fd000078e0a10 */
[----:B------:R-:W-:Y:S05]  /*106a0*/  @!P0 BRA `(.L_x_15281) ;  /* 0x0000000000dc8947 */ /* 0x000fea0003800000 */
[----:B--2---:R-:W-:Y:S02]  /*106b0*/  IABS R4, R17 ;  /* 0x0000001100047213 */ /* 0x004fe40000000000 */
[----:B------:R-:W-:Y:S02]  /*106c0*/  IABS R6, R5 ;  /* 0x0000000500067213 */ /* 0x000fe40000000000 */
[----:B-1----:R-:W0:Y:S01]  /*106d0*/  I2F.RP R7, R4 ;  /* 0x0000000400077306 */ /* 0x002e220000209400 */
[----:B----4-:R-:W-:-:S07]  /*106e0*/  MOV R2, RZ ;  /* 0x000000ff00027202 */ /* 0x010fce0000000f00 */
        /* <DEDUP_REMOVED lines=51> */
.L_x_15281:
        /* <DEDUP_REMOVED lines=28> */
[----:B------:R-:W-:Y:S01]  /*10be0*/  IMAD R7, R6, R9, RZ ;  /* 0x0000000906077224 */ /* 0x000fe200078e02ff */
[----:B------:R-:W-:-:S03]  /*10bf0*/  IADD3 R9, -R9, RZ, RZ ;  /* 0x000000ff09097210 */ /* 0x000fc60007ffe1ff */
        /* <DEDUP_REMOVED lines=30> */
.L_x_15282:
[----:B------:R-:W-:-:S05]  /*10de0*/  LOP3.LUT R0, RZ, R3, RZ, 0x33, !PT ;  /* 0x00000003ff007212 */ /* 0x000fca00078e33ff */
[----:B------:R-:W-:Y:S01]  /*10df0*/  IMAD.IADD R17, R17, 0x1, R0 ;  /* 0x0000000111117824 */ /* 0x000fe200078e0200 */
[----:B------:R-:W-:Y:S06]  /*10e00*/  BRA `(.L_x_15283) ;  /* 0x00000000001c7947 */ /* 0x000fec0003800000 */
.L_x_15275:
[----:B------:R-:W-:Y:S01]  /*10e10*/  UMOV UR4, URZ ;  /* 0x0000003f00047c82 */ /* 0x000fe20008000000 */
[----:B------:R-:W-:Y:S01]  /*10e20*/  UMOV UR5, URZ ;  /* 0x0000003f00057c82 */ /* 0x000fe20008000000 */
[----:B------:R-:W-:Y:S01]  /*10e30*/  ULDC UR6, c[0x0][0xc3c] ;  /* 0x00030f0000067ab9 */ /* 0x000fe20000000800 */
[----:B------:R-:W-:Y:S02]  /*10e40*/  IMAD.MOV.U32 R16, RZ, RZ, R0 ;  /* 0x000000ffff107224 */ /* 0x000fe400078e0000 */
[----:B------:R-:W-:Y:S02]  /*10e50*/  IMAD.U32 R17, RZ, RZ, UR4 ;  /* 0x00000004ff117e24 */ /* 0x000fe4000f8e00ff */
[----:B------:R-:W-:Y:S02]  /*10e60*/  IMAD.U32 R18, RZ, RZ, UR5 ;  /* 0x00000005ff127e24 */ /* 0x000fe4000f8e00ff */
[----:B------:R-:W-:-:S07]  /*10e70*/  IMAD.U32 R19, RZ, RZ, UR6 ;  /* 0x00000006ff137e24 */ /* 0x000fce000f8e00ff */
.L_x_15283:
        /* <DEDUP_REMOVED lines=10> */
.L_x_15272:
[----:B------:R-:W-:Y:S02]  /*10f20*/  ULDC UR4, c[0x0][0xc3c] ;  /* 0x00030f0000047ab9 */ /* 0x000fe40000000800 */
[----:B-1----:R-:W-:-:S13]  /*10f30*/  ISETP.GE.AND P0, PT, R19, UR4, PT ;  /* 0x0000000413007c0c */ /* 0x002fda000bf06270 */
[----:B------:R-:W-:Y:S05]  /*10f40*/  @!P0 BRA `(.L_x_15284) ;  /* 0xffffffac007c8947 */ /* 0x000fea000383ffff */
[----:B------:R-:W-:Y:S05]  /*10f50*/  BSYNC B8 ;  /* 0x0000000000087941 */ /* 0x000fea0003800000 */
.L_x_15221:
[----:B--2---:R-:W2:Y:S01]  /*10f60*/  LDL.LU R0, [R1+0x38] ;  /* 0x0000380001007983 */ /* 0x004ea20000300800 */
[----:B------:R-:W-:Y:S01]  /*10f70*/  BSSY B0, `(.L_x_15285) ;  /* 0x000000b000007945 */ /* 0x000fe20003800000 */
[----:B------:R-:W1:Y:S01]  /*10f80*/  S2R R5, SR_CgaCtaId ;  /* 0x0000000000057919 */ /* 0x000e620000008800 */
[----:B--2---:R-:W-:-:S05]  /*10f90*/  VIADD R0, R0, 0x1 ;  /* 0x0000000100007836 */ /* 0x004fca0000000000 */
        /* <DEDUP_REMOVED lines=8> */
.L_x_15429:
[----:B------:R-:W-:Y:S05]  /*11020*/  BSYNC B0 ;  /* 0x0000000000007941 */ /* 0x000fea0003800000 */
.L_x_15285:
[----:B------:R-:W-:-:S03]  /*11030*/  UMOV UR4, 0xffffffff ;  /* 0xffffffff00047882 */ /* 0x000fc60000000000 */
[----:B------:R-:W-:Y:S05]  /*11040*/  BRA.DIV UR4, `(.L_x_15287) ;  /* 0x0000004604c87947 */ /* 0x000fea000b800000 */
[----:B0-----:R-:W0:Y:S02]  /*11050*/  S2R R0, SR_TID.X ;  /* 0x0000000000007919 */ /* 0x001e240000002100 */
[----:B0-----:R-:W-:-:S04]  /*11060*/  SHF.R.U32.HI R0, RZ, 0x5, R0 ;  /* 0x00000005ff007819 */ /* 0x001fc80000011600 */
[----:B------:R-:W-:-:S05]  /*11070*/  LOP3.LUT R0, R0, 0x3, RZ, 0xc0, !PT ;  /* 0x0000000300007812 */ /* 0x000fca00078ec0ff */
[----:B------:R0:W1:Y:S02]  /*11080*/  SHFL.IDX PT, R14, R0, RZ, 0x1f ;  /* 0x00001fff000e7589 */ /* 0x00006400000e0000 */
.L_x_15432:
[----:B-1----:R-:W-:Y:S01]  /*11090*/  ISETP.NE.AND P0, PT, R14, RZ, PT ;  /* 0x000000ff0e00720c */ /* 0x002fe20003f05270 */
[----:B------:R-:W-:-:S12]  /*110a0*/  BSSY B0, `(.L_x_15288) ;  /* 0x0000024000007945 */ /* 0x000fd80003800000 */
[----:B------:R-:W-:Y:S05]  /*110b0*/  @P0 BRA `(.L_x_15289) ;  /* 0x0000000000880947 */ /* 0x000fea0003800000 */
[----:B------:R-:W-:-:S03]  /*110c0*/  UMOV UR4, 0xffffffff ;  /* 0xffffffff00047882 */ /* 0x000fc60000000000 */
[----:B------:R-:W-:Y:S05]  /*110d0*/  BRA.DIV UR4, `(.L_x_15290) ;  /* 0x0000004604d87947 */ /* 0x000fea000b800000 */
[----:B------:R-:W-:-:S13]  /*110e0*/  ELECT P6, URZ, PT ;  /* 0x00000000003f782f */ /* 0x000fda00038c0000 */
.L_x_15435:
[----:B------:R-:W-:Y:S05]  /*110f0*/  @!P6 BRA `(.L_x_15289) ;  /* 0x000000000078e947 */ /* 0x000fea0003800000 */
[----:B------:R-:W-:-:S06]  /*11100*/  ULOP3.LUT UR4, UR36, 0x2, URZ, 0xfc, !UPT ;  /* 0x0000000224047892 */ /* 0x000fcc000f8efc3f */
[----:B0-----:R-:W-:-:S05]  /*11110*/  IMAD.U32 R0, RZ, RZ, UR4 ;  /* 0x00000004ff007e24 */ /* 0x001fca000f8e00ff */
[----:B------:R-:W-:-:S13]  /*11120*/  ISETP.NE.AND P0, PT, R0, 0x3, PT ;  /* 0x000000030000780c */ /* 0x000fda0003f05270 */
[----:B------:R-:W-:Y:S05]  /*11130*/  @!P0 BRA `(.L_x_15291) ;  /* 0x0000000000048947 */ /* 0x000fea0003800000 */
[----:B------:R-:W-:Y:S01]  /*11140*/  BPT.TRAP 0x1 ;  /* 0x000000040000795c */ /* 0x000fe20000300000 */
.L_x_15291:
[----:B------:R-:W-:Y:S01]  /*11150*/  IMAD R3, R25, 0x8, R5 ;  /* 0x0000000819037824 */ /* 0x000fe200078e0205 */
[----:B------:R-:W-:Y:S01]  /*11160*/  SHF.L.U32 R2, R27, 0x1f, RZ ;  /* 0x0000001f1b027819 */ /* 0x000fe200000006ff */
[----:B------:R-:W-:-:S03]  /*11170*/  VIADD R25, R25, 0x1 ;  /* 0x0000000119197836 */ /* 0x000fc60000000000 */
[----:B------:R-:W0:Y:S02]  /*11180*/  SYNCS.PHASECHK.TRANS64.TRYWAIT P1, [R3+URZ+0x16840], R2 ;  /* 0x01684002030075a7 */ /* 0x000e24000802017f */
[----:B------:R-:W-:-:S04]  /*11190*/  ISETP.NE.AND P2, PT, R25, 0x2, PT ;  /* 0x000000021900780c */ /* 0x000fc80003f45270 */
[----:B------:R-:W-:Y:S01]  /*111a0*/  SEL R0, RZ, 0x1, P2 ;  /* 0x00000001ff007807 */ /* 0x000fe20001000000 */
[----:B0-----:R-:W-:Y:S08]  /*111b0*/  @!P1 BRA `(.L_x_15292) ;  /* 0x0000004400c09947 */ /* 0x001ff00003800000 */
.L_x_15436:
[----:B------:R-:W-:Y:S02]  /*111c0*/  SEL R25, R25, RZ, P2 ;  /* 0x000000ff19197207 */ /* 0x000fe40001000000 */
[----:B------:R-:W-:Y:S01]  /*111d0*/  LOP3.LUT R0, R27, R0, RZ, 0x3c, !PT ;  /* 0x000000001b007212 */ /* 0x000fe200078e3cff */
[----:B------:R-:W-:Y:S06]  /*111e0*/  @!P0 BRA `(.L_x_15293) ;  /* 0x0000000000048947 */ /* 0x000fec0003800000 */
[----:B------:R-:W-:Y:S01]  /*111f0*/  BPT.TRAP 0x1 ;  /* 0x000000040000795c */ /* 0x000fe20000300000 */
.L_x_15293:
[----:B------:R-:W-:Y:S01]  /*11200*/  IMAD R25, R25, 0x8, R5 ;  /* 0x0000000819197824 */ /* 0x000fe200078e0205 */
[----:B------:R-:W-:-:S04]  /*11210*/  SHF.L.U32 R0, R0, 0x1f, RZ ;  /* 0x0000001f00007819 */ /* 0x000fc800000006ff */
[----:B------:R-:W1:Y:S02]  /*11220*/  SYNCS.PHASECHK.TRANS64.TRYWAIT P1, [R25+URZ+0x16840], R0 ;  /* 0x01684000190075a7 */ /* 0x000e64000802017f */
[----:B-1----:R-:W-:Y:S05]  /*11230*/  @!P1 BRA `(.L_x_15294) ;  /* 0x0000004400b49947 */ /* 0x002fea0003800000 */
.L_x_15437:
[----:B------:R-:W-:Y:S05]  /*11240*/  @!P0 BRA `(.L_x_15295) ;  /* 0x0000000000048947 */ /* 0x000fea0003800000 */
[----:B------:R-:W-:Y:S01]  /*11250*/  BPT.TRAP 0x1 ;  /* 0x000000040000795c */ /* 0x000fe20000300000 */
.L_x_15295:
[----:B------:R-:W2:Y:S02]  /*11260*/  SYNCS.PHASECHK.TRANS64.TRYWAIT P1, [R3+URZ+0x16860], R2 ;  /* 0x01686002030075a7 */ /* 0x000ea4000802017f */
[----:B--2---:R-:W-:Y:S05]  /*11270*/  @!P1 BRA `(.L_x_15296) ;  /* 0x0000004400b89947 */ /* 0x004fea0003800000 */
.L_x_15438:
[----:B------:R-:W-:Y:S05]  /*11280*/  @!P0 BRA `(.L_x_15297) ;  /* 0x0000000000048947 */ /* 0x000fea0003800000 */
[----:B------:R-:W-:Y:S01]  /*11290*/  BPT.TRAP 0x1 ;  /* 0x000000040000795c */ /* 0x000fe20000300000 */
.L_x_15297:
[----:B---3--:R3:W4:Y:S02]  /*112a0*/  SYNCS.PHASECHK.TRANS64.TRYWAIT P0, [R25+URZ+0x16860], R0 ;  /* 0x01686000190075a7 */ /* 0x008724000800017f */
[----:B----4-:R-:W-:Y:S05]  /*112b0*/  @!P0 NANOSLEEP.SYNCS 0x989680 ;  /* 0x009896800000895d */ /* 0x010fea0003900000 */
[----:B------:R-:W4:Y:S02]  /*112c0*/  @!P0 SYNCS.PHASECHK.TRANS64 P0, [R25+URZ+0x16860], R0 ;  /* 0x01686000190085a7 */ /* 0x000f24000800007f */
[----:B----4-:R-:W-:Y:S05]  /*112d0*/  @!P0 BRA `(.L_x_15297) ;  /* 0xfffffffc00f08947 */ /* 0x010fea000383ffff */
.L_x_15289:
[----:B------:R-:W-:Y:S05]  /*112e0*/  BSYNC B0 ;  /* 0x0000000000007941 */ /* 0x000fea0003800000 */
.L_x_15288:
[----:B------:R-:W-:Y:S05]  /*112f0*/  EXIT ;  /* 0x000000000000794d */ /* 0x000fea0003800000 */
.L_x_15166:
[----:B0-----:R-:W-:-:S04]  /*11300*/  IMAD.U32 R3, RZ, RZ, UR45 ;  /* 0x0000002dff037e24 */ /* 0x001fc8000f8e00ff */
[----:B------:R0:W1:Y:S03]  /*11310*/  SYNCS.PHASECHK.TRANS64.TRYWAIT P1, [R3+URZ+0x16800], R0 ;  /* 0x01680000030075a7 */ /* 0x000066000802017f */
[----:B-1----:R-:W-:Y:S05]  /*11320*/  @!P1 NANOSLEEP.SYNCS 0x989680 ;  /* 0x009896800000995d */ /* 0x002fea0003900000 */
[----:B------:R-:W1:Y:S02]  /*11330*/  @!P1 SYNCS.PHASECHK.TRANS64 P1, [R3+URZ+0x16800], R0 ;  /* 0x01680000030095a7 */ /* 0x000e64000802007f */
[----:B-1----:R-:W-:Y:S05]  /*11340*/  @!P1 BRA `(.L_x_15166) ;  /* 0xfffffffc00ec9947 */ /* 0x002fea000383ffff */
[----:B------:R-:W-:Y:S05]  /*11350*/  BRA `(.L_x_15298) ;  /* 0xffffff0800007947 */ /* 0x000fea000383ffff */
.L_x_15170:
[----:B-1----:R1:W2:Y:S02]  /*11360*/  SYNCS.PHASECHK.TRANS64.TRYWAIT P1, [R3+URZ+0x16830], R0 ;  /* 0x01683000030075a7 */ /* 0x0022a4000802017f */
[----:B--2---:R-:W-:Y:S05]  /*11370*/  @!P1 NANOSLEEP.SYNCS 0x989680 ;  /* 0x009896800000995d */ /* 0x004fea0003900000 */
[----:B------:R-:W2:Y:S02]  /*11380*/  @!P1 SYNCS.PHASECHK.TRANS64 P1, [R3+URZ+0x16830], R0 ;  /* 0x01683000030095a7 */ /* 0x000ea4000802007f */
[----:B--2---:R-:W-:Y:S05]  /*11390*/  @!P1 BRA `(.L_x_15170) ;  /* 0xfffffffc00f09947 */ /* 0x004fea000383ffff */
[----:B------:R-:W-:Y:S05]  /*113a0*/  BRA `(.L_x_15169) ;  /* 0xffffff08001c7947 */ /* 0x000fea000383ffff */
.L_x_15176:
[----:B-1----:R-:W-:-:S04]  /*113b0*/  IMAD.U32 R7, RZ, RZ, UR6 ;  /* 0x00000006ff077e24 */ /* 0x002fc8000f8e00ff */
[----:B------:R1:W2:Y:S03]  /*113c0*/  SYNCS.PHASECHK.TRANS64.TRYWAIT P1, [R7+URZ+0x16830], R0 ;  /* 0x01683000070075a7 */ /* 0x0002a6000802017f */
[----:B--2---:R-:W-:Y:S05]  /*113d0*/  @!P1 NANOSLEEP.SYNCS 0x989680 ;  /* 0x009896800000995d */ /* 0x004fea0003900000 */
[----:B------:R-:W2:Y:S02]  /*113e0*/  @!P1 SYNCS.PHASECHK.TRANS64 P1, [R7+URZ+0x16830], R0 ;  /* 0x01683000070095a7 */ /* 0x000ea4000802007f */
[----:B--2---:R-:W-:Y:S05]  /*113f0*/  @!P1 BRA `(.L_x_15176) ;  /* 0xfffffffc00ec9947 */ /* 0x004fea000383ffff */
[----:B------:R-:W-:Y:S05]  /*11400*/  BRA `(.L_x_15173) ;  /* 0xffffff2800787947 */ /* 0x000fea000383ffff */
.L_x_15180:
[----:B-1----:R-:W-:-:S04]  /*11410*/  IMAD.U32 R2, RZ, RZ, UR6 ;  /* 0x00000006ff027e24 */ /* 0x002fc8000f8e00ff */
[----:B------:R1:W2:Y:S03]  /*11420*/  SYNCS.PHASECHK.TRANS64.TRYWAIT P1, [R2+URZ+0x16850], R0 ;  /* 0x01685000020075a7 */ /* 0x0002a6000802017f */
[----:B--2---:R-:W-:Y:S05]  /*11430*/  @!P1 NANOSLEEP.SYNCS 0x989680 ;  /* 0x009896800000995d */ /* 0x004fea0003900000 */
[----:B------:R-:W2:Y:S02]  /*11440*/  @!P1 SYNCS.PHASECHK.TRANS64 P1, [R2+URZ+0x16850], R0 ;  /* 0x01685000020095a7 */ /* 0x000ea4000802007f */
[----:B--2---:R-:W-:Y:S05]  /*11450*/  @!P1 BRA `(.L_x_15180) ;  /* 0xfffffffc00ec9947 */ /* 0x004fea000383ffff */
[----:B------:R-:W-:Y:S05]  /*11460*/  BRA `(.L_x_15177) ;  /* 0xffffff2800fc7947 */ /* 0x000fea000383ffff */
.L_x_15188:
[----:B-1----:R-:W-:-:S04]  /*11470*/  IMAD.U32 R7, RZ, RZ, UR6 ;  /* 0x00000006ff077e24 */ /* 0x002fc8000f8e00ff */
[----:B------:R1:W2:Y:S03]  /*11480*/  SYNCS.PHASECHK.TRANS64.TRYWAIT P1, [R7+URZ+0x16830], R0 ;  /* 0x01683000070075a7 */ /* 0x0002a6000802017f */
[----:B--2---:R-:W-:Y:S05]  /*11490*/  @!P1 NANOSLEEP.SYNCS 0x989680 ;  /* 0x009896800000995d */ /* 0x004fea0003900000 */
[----:B------:R-:W2:Y:S02]  /*114a0*/  @!P1 SYNCS.PHASECHK.TRANS64 P1, [R7+URZ+0x16830], R0 ;  /* 0x01683000070095a7 */ /* 0x000ea4000802007f */
[----:B--2---:R-:W-:Y:S05]  /*114b0*/  @!P1 BRA `(.L_x_15188) ;  /* 0xfffffffc00ec9947 */ /* 0x004fea000383ffff */
[----:B------:R-:W-:Y:S05]  /*114c0*/  BRA `(.L_x_15185) ;  /* 0xffffff5000087947 */ /* 0x000fea000383ffff */
.L_x_15192:
[----:B-1----:R-:W-:-:S04]  /*114d0*/  IMAD.U32 R2, RZ, RZ, UR6 ;  /* 0x00000006ff027e24 */ /* 0x002fc8000f8e00ff */
[----:B------:R1:W2:Y:S03]  /*114e0*/  SYNCS.PHASECHK.TRANS64.TRYWAIT P1, [R2+URZ+0x16850], R0 ;  /* 0x01685000020075a7 */ /* 0x0002a6000802017f */
[----:B--2---:R-:W-:Y:S05]  /*114f0*/  @!P1 NANOSLEEP.SYNCS 0x989680 ;  /* 0x009896800000995d */ /* 0x004fea0003900000 */
[----:B------:R-:W2:Y:S02]  /*11500*/  @!P1 SYNCS.PHASECHK.TRANS64 P1, [R2+URZ+0x16850], R0 ;  /* 0x01685000020095a7 */ /* 0x000ea4000802007f */
[----:B--2---:R-:W-:Y:S05]  /*11510*/  @!P1 BRA `(.L_x_15192) ;  /* 0xfffffffc00ec9947 */ /* 0x004fea000383ffff */
[----:B------:R-:W-:Y:S05]  /*11520*/  BRA `(.L_x_15189) ;  /* 0xffffff5000807947 */ /* 0x000fea000383ffff */
.L_x_15199:
[----:B-1----:R-:W-:-:S04]  /*11530*/  IMAD.U32 R6, RZ, RZ, UR5 ;  /* 0x00000005ff067e24 */ /* 0x002fc8000f8e00ff */
[----:B------:R1:W2:Y:S03]  /*11540*/  SYNCS.PHASECHK.TRANS64.TRYWAIT P1, [R6+URZ+0x16850], R5 ;  /* 0x01685005060075a7 */ /* 0x0002a6000802017f */
[----:B--2---:R-:W-:Y:S05]  /*11550*/  @!P1 NANOSLEEP.SYNCS 0x989680 ;  /* 0x009896800000995d */ /* 0x004fea0003900000 */
[----:B------:R-:W2:Y:S02]  /*11560*/  @!P1 SYNCS.PHASECHK.TRANS64 P1, [R6+URZ+0x16850], R5 ;  /* 0x01685005060095a7 */ /* 0x000ea4000802007f */
[----:B--2---:R-:W-:Y:S05]  /*11570*/  @!P1 BRA `(.L_x_15199) ;  /* 0xfffffffc00ec9947 */ /* 0x004fea000383ffff */
[----:B------:R-:W-:Y:S05]  /*11580*/  BRA `(.L_x_15198) ;  /* 0xffffff6800f47947 */ /* 0x000fea000383ffff */
.L_x_15235:
[----:B0-----:R-:W0:Y:S01]  /*11590*/  S2R R20, SR_TID.X ;  /* 0x0000000000147919 */ /* 0x001e220000002100 */
        /* <DEDUP_REMOVED lines=10> */
.L_x_15300:
[----:B------:R-:W-:Y:S05]  /*11640*/  BSYNC B0 ;  /* 0x0000000000007941 */ /* 0x000fea0003800000 */
.L_x_15299:
[----:B------:R-:W-:Y:S05]  /*11650*/  BRA `(.L_x_15301) ;  /* 0xffffffb400f07947 */ /* 0x000fea000383ffff */
.L_x_15238:
[----:B0-----:R0:W1:Y:S02]  /*11660*/  SYNCS.PHASECHK.TRANS64.TRYWAIT P0, [R3+URZ+0x16840], R4 ;  /* 0x01684004030075a7 */ /* 0x001064000800017f */
[----:B-1----:R-:W-:Y:S05]  /*11670*/  @!P0 NANOSLEEP.SYNCS 0x989680 ;  /* 0x009896800000895d */ /* 0x002fea0003900000 */
[----:B------:R-:W1:Y:S02]  /*11680*/  @!P0 SYNCS.PHASECHK.TRANS64 P0, [R3+URZ+0x16840], R4 ;  /* 0x01684004030085a7 */ /* 0x000e64000800007f */
[----:B-1----:R-:W-:Y:S05]  /*11690*/  @!P0 BRA `(.L_x_15238) ;  /* 0xfffffffc00f08947 */ /* 0x002fea000383ffff */
[----:B------:R-:W-:Y:S05]  /*116a0*/  BRA `(.L_x_15302) ;  /* 0xffffffb800447947 */ /* 0x000fea000383ffff */
.L_x_15239:
        /* <DEDUP_REMOVED lines=8> */
.L_x_15304:
[----:B------:R-:W-:Y:S05]  /*11730*/  BSYNC B0 ;  /* 0x0000000000007941 */ /* 0x000fea0003800000 */
.L_x_15303:
        /* <DEDUP_REMOVED lines=9> */
.L_x_15305:
[----:B------:R-:W-:Y:S02]  /*117d0*/  IMAD.MOV.U32 R13, RZ, RZ, R2 ;  /* 0x000000ffff0d7224 */ /* 0x000fe400078e0002 */
[----:B------:R-:W-:Y:S02]  /*117e0*/  IMAD.MOV.U32 R12, RZ, RZ, 0x1 ;  /* 0x00000001ff0c7424 */ /* 0x000fe400078e00ff */
[----:B------:R-:W-:-:S07]  /*117f0*/  IMAD.MOV.U32 R7, RZ, RZ, R14 ;  /* 0x000000ffff077224 */ /* 0x000fce00078e000e */
[----:B------:R-:W-:Y:S05]  /*11800*/  WARPSYNC.COLLECTIVE R15, `(.L_x_15306) ;  /* 0x000000000f087348 */ /* 0x000fea0003c00000 */
[----:B------:R0:W1:Y:S02]  /*11810*/  SHFL.IDX P6, R14, R13, R12, R11 ;  /* 0x0000000c0d0e7389 */ /* 0x00006400000c000b */
[----:B01----:R-:W-:Y:S01]  /*11820*/  ENDCOLLECTIVE ;  /* 0x000000000000791b */ /* 0x003fe20003800000 */
.L_x_15306:
        /* <DEDUP_REMOVED lines=15> */
.L_x_15307:
[----:B------:R-:W-:Y:S02]  /*11920*/  @P1 IMAD R8, R5, 0x2, R22 ;  /* 0x0000000205081824 */ /* 0x000fe400078e0216 */
[----:B------:R-:W-:Y:S02]  /*11930*/  IMAD.MOV.U32 R13, RZ, RZ, R2 ;  /* 0x000000ffff0d7224 */ /* 0x000fe400078e0002 */
[----:B------:R-:W-:Y:S02]  /*11940*/  IMAD.MOV.U32 R12, RZ, RZ, 0x2 ;  /* 0x00000002ff0c7424 */ /* 0x000fe400078e00ff */
[----:B------:R-:W-:-:S07]  /*11950*/  IMAD.MOV.U32 R7, RZ, RZ, R14 ;  /* 0x000000ffff077224 */ /* 0x000fce00078e000e */
[----:B------:R-:W-:Y:S05]  /*11960*/  WARPSYNC.COLLECTIVE R15, `(.L_x_15308) ;  /* 0x000000000f087348 */ /* 0x000fea0003c00000 */
[----:B------:R0:W1:Y:S02]  /*11970*/  SHFL.IDX P6, R14, R13, R12, R11 ;  /* 0x0000000c0d0e7389 */ /* 0x00006400000c000b */
[----:B01----:R-:W-:Y:S01]  /*11980*/  ENDCOLLECTIVE ;  /* 0x000000000000791b */ /* 0x003fe20003800000 */
.L_x_15308:
        /* <DEDUP_REMOVED lines=15> */
.L_x_15309:
[----:B------:R-:W-:Y:S02]  /*11a80*/  @P1 IMAD R8, R5, 0x2, R22 ;  /* 0x0000000205081824 */ /* 0x000fe400078e0216 */
[----:B------:R-:W-:Y:S02]  /*11a90*/  IMAD.MOV.U32 R13, RZ, RZ, R2 ;  /* 0x000000ffff0d7224 */ /* 0x000fe400078e0002 */
[----:B------:R-:W-:Y:S02]  /*11aa0*/  IMAD.MOV.U32 R12, RZ, RZ, 0x3 ;  /* 0x00000003ff0c7424 */ /* 0x000fe400078e00ff */
[----:B------:R-:W-:-:S07]  /*11ab0*/  IMAD.MOV.U32 R7, RZ, RZ, R14 ;  /* 0x000000ffff077224 */ /* 0x000fce00078e000e */
[----:B------:R-:W-:Y:S05]  /*11ac0*/  WARPSYNC.COLLECTIVE R15, `(.L_x_15310) ;  /* 0x000000000f087348 */ /* 0x000fea0003c00000 */
[----:B------:R0:W1:Y:S02]  /*11ad0*/  SHFL.IDX P6, R14, R13, R12, R11 ;  /* 0x0000000c0d0e7389 */ /* 0x00006400000c000b */
[----:B01----:R-:W-:Y:S01]  /*11ae0*/  ENDCOLLECTIVE ;  /* 0x000000000000791b */ /* 0x003fe20003800000 */
.L_x_15310:
        /* <DEDUP_REMOVED lines=15> */
.L_x_15311:
[----:B------:R-:W-:Y:S02]  /*11be0*/  @P1 IMAD R8, R5, 0x2, R22 ;  /* 0x0000000205081824 */ /* 0x000fe400078e0216 */
[----:B------:R-:W-:Y:S02]  /*11bf0*/  IMAD.MOV.U32 R13, RZ, RZ, R2 ;  /* 0x000000ffff0d7224 */ /* 0x000fe400078e0002 */
[----:B------:R-:W-:Y:S02]  /*11c00*/  IMAD.MOV.U32 R12, RZ, RZ, 0x4 ;  /* 0x00000004ff0c7424 */ /* 0x000fe400078e00ff */
[----:B------:R-:W-:-:S07]  /*11c10*/  IMAD.MOV.U32 R7, RZ, RZ, R14 ;  /* 0x000000ffff077224 */ /* 0x000fce00078e000e */
[----:B------:R-:W-:Y:S05]  /*11c20*/  WARPSYNC.COLLECTIVE R15, `(.L_x_15312) ;  /* 0x000000000f087348 */ /* 0x000fea0003c00000 */
[----:B------:R0:W1:Y:S02]  /*11c30*/  SHFL.IDX P6, R14, R13, R12, R11 ;  /* 0x0000000c0d0e7389 */ /* 0x00006400000c000b */
[----:B01----:R-:W-:Y:S01]  /*11c40*/  ENDCOLLECTIVE ;  /* 0x000000000000791b */ /* 0x003fe20003800000 */
.L_x_15312:
        /* <DEDUP_REMOVED lines=15> */
.L_x_15313:
[----:B------:R-:W-:Y:S02]  /*11d40*/  @P1 IMAD R8, R5, 0x2, R22 ;  /* 0x0000000205081824 */ /* 0x000fe400078e0216 */
[----:B------:R-:W-:Y:S02]  /*11d50*/  IMAD.MOV.U32 R13, RZ, RZ, R2 ;  /* 0x000000ffff0d7224 */ /* 0x000fe400078e0002 */
[----:B------:R-:W-:Y:S02]  /*11d60*/  IMAD.MOV.U32 R12, RZ, RZ, 0x5 ;  /* 0x00000005ff0c7424 */ /* 0x000fe400078e00ff */
[----:B------:R-:W-:-:S07]  /*11d70*/  IMAD.MOV.U32 R7, RZ, RZ, R14 ;  /* 0x000000ffff077224 */ /* 0x000fce00078e000e */
[----:B------:R-:W-:Y:S05]  /*11d80*/  WARPSYNC.COLLECTIVE R15, `(.L_x_15314) ;  /* 0x000000000f087348 */ /* 0x000fea0003c00000 */
[----:B------:R0:W1:Y:S02]  /*11d90*/  SHFL.IDX P6, R14, R13, R12, R11 ;  /* 0x0000000c0d0e7389 */ /* 0x00006400000c000b */
[----:B01----:R-:W-:Y:S01]  /*11da0*/  ENDCOLLECTIVE ;  /* 0x000000000000791b */ /* 0x003fe20003800000 */
.L_x_15314:
        /* <DEDUP_REMOVED lines=15> */
.L_x_15315:
[----:B------:R-:W-:Y:S02]  /*11ea0*/  @P1 IMAD R8, R5, 0x2, R22 ;  /* 0x0000000205081824 */ /* 0x000fe400078e0216 */
[----:B------:R-:W-:Y:S02]  /*11eb0*/  IMAD.MOV.U32 R13, RZ, RZ, R2 ;  /* 0x000000ffff0d7224 */ /* 0x000fe400078e0002 */
[----:B------:R-:W-:Y:S02]  /*11ec0*/  IMAD.MOV.U32 R12, RZ, RZ, 0x6 ;  /* 0x00000006ff0c7424 */ /* 0x000fe400078e00ff */
[----:B------:R-:W-:-:S07]  /*11ed0*/  IMAD.MOV.U32 R7, RZ, RZ, R14 ;  /* 0x000000ffff077224 */ /* 0x000fce00078e000e */
[----:B------:R-:W-:Y:S05]  /*11ee0*/  WARPSYNC.COLLECTIVE R15, `(.L_x_15316) ;  /* 0x000000000f087348 */ /* 0x000fea0003c00000 */
[----:B------:R0:W1:Y:S02]  /*11ef0*/  SHFL.IDX P6, R14, R13, R12, R11 ;  /* 0x0000000c0d0e7389 */ /* 0x00006400000c000b */
[----:B01----:R-:W-:Y:S01]  /*11f00*/  ENDCOLLECTIVE ;  /* 0x000000000000791b */ /* 0x003fe20003800000 */
.L_x_15316:
        /* <DEDUP_REMOVED lines=15> */
.L_x_15317:
[----:B------:R-:W-:Y:S02]  /*12000*/  @P1 IMAD R8, R5, 0x2, R22 ;  /* 0x0000000205081824 */ /* 0x000fe400078e0216 */
[----:B------:R-:W-:Y:S02]  /*12010*/  IMAD.MOV.U32 R13, RZ, RZ, R2 ;  /* 0x000000ffff0d7224 */ /* 0x000fe400078e0002 */
[----:B------:R-:W-:Y:S01]  /*12020*/  IMAD.MOV.U32 R12, RZ, RZ, 0x7 ;  /* 0x00000007ff0c7424 */ /* 0x000fe200078e00ff */
[----:B------:R-:W-:-:S07]  /*12030*/  MOV R7, R14 ;  /* 0x0000000e00077202 */ /* 0x000fce0000000f00 */
[----:B------:R-:W-:Y:S05]  /*12040*/  WARPSYNC.COLLECTIVE R15, `(.L_x_15318) ;  /* 0x000000000f087348 */ /* 0x000fea0003c00000 */
[----:B------:R0:W1:Y:S02]  /*12050*/  SHFL.IDX P6, R14, R13, R12, R11 ;  /* 0x0000000c0d0e7389 */ /* 0x00006400000c000b */
[----:B01----:R-:W-:Y:S01]  /*12060*/  ENDCOLLECTIVE ;  /* 0x000000000000791b */ /* 0x003fe20003800000 */
.L_x_15318:
[----:B------:R-:W-:-:S05]  /*12070*/  @P1 LEA R7, P0, R28, R7, 0x1 ;  /* 0x000000071c071211 */ /* 0x000fca00078008ff */
[----:B------:R-:W-:-:S05]  /*12080*/  @P1 IMAD.X R6, RZ, RZ, R6, P0 ;  /* 0x000000ffff061224 */ /* 0x000fca00000e0606 */
[----:B------:R-:W-:Y:S01]  /*12090*/  @P1 LOP3.LUT R7, R7, R6, RZ, 0x3c, !PT ;  /* 0x0000000607071212 */ /* 0x000fe200078e3cff */
[----:B------:R-:W-:-:S03]  /*120a0*/  IMAD.MOV.U32 R13, RZ, RZ, R0 ;  /* 0x000000ffff0d7224 */ /* 0x000fc600078e0000 */
[----:B------:R-:W-:-:S04]  /*120b0*/  @P1 LOP3.LUT R6, R7, R6, RZ, 0x3c, !PT ;  /* 0x0000000607061212 */ /* 0x000fc800078e3cff */
[----:B------:R-:W-:Y:S01]  /*120c0*/  @P1 LOP3.LUT R7, R7, R6, RZ, 0x3c, !PT ;  /* 0x0000000607071212 */ /* 0x000fe200078e3cff */
[----:B------:R-:W-:-:S04]  /*120d0*/  IMAD.MOV.U32 R2, RZ, RZ, R14 ;  /* 0x000000ffff027224 */ /* 0x000fc800078e000e */
[----:B------:R-:W-:Y:S01]  /*120e0*/  @!PT LDS RZ, [RZ] ;  /* 0x00000000fffff984 */ /* 0x000fe20000000800 */
[----:B------:R-:W-:Y:S01]  /*120f0*/  @!PT LDS RZ, [RZ] ;  /* 0x00000000fffff984 */ /* 0x000fe20000000800 */
[----:B------:R-:W-:Y:S01]  /*12100*/  @!PT LDS RZ, [RZ] ;  /* 0x00000000fffff984 */ /* 0x000fe20000000800 */
[----:B------:R0:W-:Y:S03]  /*12110*/  @P1 LDGSTS.E.BYPASS.LTC128B.128 [R8+0x11400], desc[UR54][R6.64], !P2 ;  /* 0x1140000006081fae */ /* 0x0001e6000d101d76 */
[----:B0-----:R-:W-:Y:S05]  /*12120*/  WARPSYNC.COLLECTIVE R15, `(.L_x_15319) ;  /* 0x000000000f087348 */ /* 0x001fea0003c00000 */
[----:B------:R1:W2:Y:S02]  /*12130*/  SHFL.IDX P6, R14, R13, R12, R11 ;  /* 0x0000000c0d0e7389 */ /* 0x0002a400000c000b */
[----:B012---:R-:W-:Y:S01]  /*12140*/  ENDCOLLECTIVE ;  /* 0x000000000000791b */ /* 0x007fe20003800000 */
.L_x_15319:
[----:B------:R-:W-:Y:S01]  /*12150*/  IMAD.MOV.U32 R0, RZ, RZ, R14 ;  /* 0x000000ffff007224 */ /* 0x000fe200078e000e */
[----:B------:R-:W-:Y:S06]  /*12160*/  BRA `(.L_x_15320) ;  /* 0xffffffb4004c7947 */ /* 0x000fec000383ffff */
.L_x_15244:
        /* <DEDUP_REMOVED lines=9> */
.L_x_15321:
[C---:B------:R-:W-:Y:S01]  /*12200*/  VIADD R8, R17.reuse, 0x10 ;  /* 0x0000001011087836 */ /* 0x040fe20000000000 */
[----:B------:R-:W-:Y:S01]  /*12210*/  ISETP.GE.AND P2, PT, R17, R3, PT ;  /* 0x000000031100720c */ /* 0x000fe20003f46270 */
[----:B------:R-:W-:Y:S02]  /*12220*/  IMAD.MOV.U32 R13, RZ, RZ, R0 ;  /* 0x000000ffff0d7224 */ /* 0x000fe400078e0000 */
[----:B------:R-:W-:-:S10]  /*12230*/  IMAD.MOV.U32 R6, RZ, RZ, R14 ;  /* 0x000000ffff067224 */ /* 0x000fd400078e000e */
[----:B------:R-:W-:Y:S05]  /*12240*/  WARPSYNC.COLLECTIVE R15, `(.L_x_15322) ;  /* 0x000000000f087348 */ /* 0x000fea0003c00000 */
[----:B------:R0:W1:Y:S02]  /*12250*/  SHFL.IDX P6, R14, R13, R12, R11 ;  /* 0x0000000c0d0e7389 */ /* 0x00006400000c000b */
[----:B01----:R-:W-:Y:S01]  /*12260*/  ENDCOLLECTIVE ;  /* 0x000000000000791b */ /* 0x003fe20003800000 */
.L_x_15322:
[----:B------:R-:W-:Y:S02]  /*12270*/  IMAD.MOV.U32 R13, RZ, RZ, R4 ;  /* 0x000000ffff0d7224 */ /* 0x000fe400078e0004 */
[----:B------:R-:W-:Y:S02]  /*12280*/  IMAD.MOV.U32 R12, RZ, RZ, 0x1 ;  /* 0x00000001ff0c7424 */ /* 0x000fe400078e00ff */
[----:B------:R-:W-:-:S07]  /*12290*/  IMAD.MOV.U32 R7, RZ, RZ, R14 ;  /* 0x000000ffff077224 */ /* 0x000fce00078e000e */
[----:B------:R-:W-:Y:S05]  /*122a0*/  WARPSYNC.COLLECTIVE R15, `(.L_x_15323) ;  /* 0x000000000f087348 */ /* 0x000fea0003c00000 */
[----:B------:R0:W1:Y:S02]  /*122b0*/  SHFL.IDX P6, R14, R13, R12, R11 ;  /* 0x0000000c0d0e7389 */ /* 0x00006400000c000b */
[----:B01----:R-:W-:Y:S01]  /*122c0*/  ENDCOLLECTIVE ;  /* 0x000000000000791b */ /* 0x003fe20003800000 */
.L_x_15323:
        /* <DEDUP_REMOVED lines=15> */
.L_x_15324:
[----:B------:R-:W-:Y:S02]  /*123c0*/  IMAD.MOV.U32 R13, RZ, RZ, R4 ;  /* 0x000000ffff0d7224 */ /* 0x000fe400078e0004 */
[----:B------:R-:W-:Y:S02]  /*123d0*/  IMAD.MOV.U32 R12, RZ, RZ, 0x2 ;  /* 0x00000002ff0c7424 */ /* 0x000fe400078e00ff */
[----:B------:R-:W-:-:S07]  /*123e0*/  IMAD.MOV.U32 R7, RZ, RZ, R14 ;  /* 0x000000ffff077224 */ /* 0x000fce00078e000e */
[----:B------:R-:W-:Y:S05]  /*123f0*/  WARPSYNC.COLLECTIVE R15, `(.L_x_15325) ;  /* 0x000000000f087348 */ /* 0x000fea0003c00000 */
[----:B------:R0:W1:Y:S02]  /*12400*/  SHFL.IDX P6, R14, R13, R12, R11 ;  /* 0x0000000c0d0e7389 */ /* 0x00006400000c000b */
[----:B01----:R-:W-:Y:S01]  /*12410*/  ENDCOLLECTIVE ;  /* 0x000000000000791b */ /* 0x003fe20003800000 */
.L_x_15325:
        /* <DEDUP_REMOVED lines=16> */
.L_x_15326:
[----:B------:R-:W-:Y:S02]  /*12520*/  IMAD.MOV.U32 R13, RZ, RZ, R4 ;  /* 0x000000ffff0d7224 */ /* 0x000fe400078e0004 */
[----:B------:R-:W-:Y:S02]  /*12530*/  IMAD.MOV.U32 R12, RZ, RZ, 0x3 ;  /* 0x00000003ff0c7424 */ /* 0x000fe400078e00ff */
[----:B------:R-:W-:-:S07]  /*12540*/  IMAD.MOV.U32 R7, RZ, RZ, R14 ;  /* 0x000000ffff077224 */ /* 0x000fce00078e000e */
[----:B------:R-:W-:Y:S05]  /*12550*/  WARPSYNC.COLLECTIVE R15, `(.L_x_15327) ;  /* 0x000000000f087348 */ /* 0x000fea0003c00000 */
[----:B------:R0:W1:Y:S02]  /*12560*/  SHFL.IDX P6, R14, R13, R12, R11 ;  /* 0x0000000c0d0e7389 */ /* 0x00006400000c000b */
[----:B01----:R-:W-:Y:S01]  /*12570*/  ENDCOLLECTIVE ;  /* 0x000000000000791b */ /* 0x003fe20003800000 */
.L_x_15327:
        /* <DEDUP_REMOVED lines=16> */
.L_x_15328:
[----:B------:R-:W-:Y:S02]  /*12680*/  IMAD.MOV.U32 R13, RZ, RZ, R4 ;  /* 0x000000ffff0d7224 */ /* 0x000fe400078e0004 */
[----:B------:R-:W-:Y:S02]  /*12690*/  IMAD.MOV.U32 R12, RZ, RZ, 0x4 ;  /* 0x00000004ff0c7424 */ /* 0x000fe400078e00ff */
[----:B------:R-:W-:-:S07]  /*126a0*/  IMAD.MOV.U32 R7, RZ, RZ, R14 ;  /* 0x000000ffff077224 */ /* 0x000fce00078e000e */
[----:B------:R-:W-:Y:S05]  /*126b0*/  WARPSYNC.COLLECTIVE R15, `(.L_x_15329) ;  /* 0x000000000f087348 */ /* 0x000fea0003c00000 */
[----:B------:R0:W1:Y:S02]  /*126c0*/  SHFL.IDX P6, R14, R13, R12, R11 ;  /* 0x0000000c0d0e7389 */ /* 0x00006400000c000b */
[----:B01----:R-:W-:Y:S01]  /*126d0*/  ENDCOLLECTIVE ;  /* 0x000000000000791b */ /* 0x003fe20003800000 */
.L_x_15329:
        /* <DEDUP_REMOVED lines=16> */
.L_x_15330:
[----:B------:R-:W-:Y:S02]  /*127e0*/  IMAD.MOV.U32 R13, RZ, RZ, R4 ;  /* 0x000000ffff0d7224 */ /* 0x000fe400078e0004 */
[----:B------:R-:W-:Y:S02]  /*127f0*/  IMAD.MOV.U32 R12, RZ, RZ, 0x5 ;  /* 0x00000005ff0c7424 */ /* 0x000fe400078e00ff */
[----:B------:R-:W-:-:S07]  /*12800*/  IMAD.MOV.U32 R7, RZ, RZ, R14 ;  /* 0x000000ffff077224 */ /* 0x000fce00078e000e */
[----:B------:R-:W-:Y:S05]  /*12810*/  WARPSYNC.COLLECTIVE R15, `(.L_x_15331) ;  /* 0x000000000f087348 */ /* 0x000fea0003c00000 */
[----:B------:R0:W1:Y:S02]  /*12820*/  SHFL.IDX P6, R14, R13, R12, R11 ;  /* 0x0000000c0d0e7389 */ /* 0x00006400000c000b */
[----:B01----:R-:W-:Y:S01]  /*12830*/  ENDCOLLECTIVE ;  /* 0x000000000000791b */ /* 0x003fe20003800000 */
.L_x_15331:
        /* <DEDUP_REMOVED lines=16> */
.L_x_15332:
[----:B------:R-:W-:Y:S02]  /*12940*/  IMAD.MOV.U32 R13, RZ, RZ, R4 ;  /* 0x000000ffff0d7224 */ /* 0x000fe400078e0004 */
[----:B------:R-:W-:Y:S02]  /*12950*/  IMAD.MOV.U32 R12, RZ, RZ, 0x6 ;  /* 0x00000006ff0c7424 */ /* 0x000fe400078e00ff */
[----:B------:R-:W-:-:S07]  /*12960*/  IMAD.MOV.U32 R7, RZ, RZ, R14 ;  /* 0x000000ffff077224 */ /* 0x000fce00078e000e */
[----:B------:R-:W-:Y:S05]  /*12970*/  WARPSYNC.COLLECTIVE R15, `(.L_x_15333) ;  /* 0x000000000f087348 */ /* 0x000fea0003c00000 */
[----:B------:R0:W1:Y:S02]  /*12980*/  SHFL.IDX P6, R14, R13, R12, R11 ;  /* 0x0000000c0d0e7389 */ /* 0x00006400000c000b */
[----:B01----:R-:W-:Y:S01]  /*12990*/  ENDCOLLECTIVE ;  /* 0x000000000000791b */ /* 0x003fe20003800000 */
.L_x_15333:
        /* <DEDUP_REMOVED lines=16> */
.L_x_15334:
[----:B------:R-:W-:Y:S02]  /*12aa0*/  IMAD.MOV.U32 R13, RZ, RZ, R4 ;  /* 0x000000ffff0d7224 */ /* 0x000fe400078e0004 */
[----:B------:R-:W-:Y:S02]  /*12ab0*/  IMAD.MOV.U32 R12, RZ, RZ, 0x7 ;  /* 0x00000007ff0c7424 */ /* 0x000fe400078e00ff */
[----:B------:R-:W-:-:S07]  /*12ac0*/  IMAD.MOV.U32 R7, RZ, RZ, R14 ;  /* 0x000000ffff077224 */ /* 0x000fce00078e000e */
[----:B------:R-:W-:Y:S05]  /*12ad0*/  WARPSYNC.COLLECTIVE R15, `(.L_x_15335) ;  /* 0x000000000f087348 */ /* 0x000fea0003c00000 */
[----:B------:R0:W1:Y:S02]  /*12ae0*/  SHFL.IDX P6, R14, R13, R12, R11 ;  /* 0x0000000c0d0e7389 */ /* 0x00006400000c000b */
[----:B01----:R-:W-:Y:S01]  /*12af0*/  ENDCOLLECTIVE ;  /* 0x000000000000791b */ /* 0x003fe20003800000 */
.L_x_15335:
        /* <DEDUP_REMOVED lines=11> */
.L_x_15336:
        /* <DEDUP_REMOVED lines=12> */
.L_x_15337:
        /* <DEDUP_REMOVED lines=12> */
.L_x_15338:
[----:B------:R-:W-:Y:S02]  /*12d30*/  IMAD.MOV.U32 R13, RZ, RZ, R2 ;  /* 0x000000ffff0d7224 */ /* 0x000fe400078e0002 */
[----:B------:R-:W-:Y:S02]  /*12d40*/  IMAD.MOV.U32 R12, RZ, RZ, 0x1 ;  /* 0x00000001ff0c7424 */ /* 0x000fe400078e00ff */
[----:B------:R-:W-:-:S07]  /*12d50*/  IMAD.MOV.U32 R4, RZ, RZ, R14 ;  /* 0x000000ffff047224 */ /* 0x000fce00078e000e */
[----:B------:R-:W-:Y:S05]  /*12d60*/  WARPSYNC.COLLECTIVE R15, `(.L_x_15339) ;  /* 0x000000000f087348 */ /* 0x000fea0003c00000 */
[----:B------:R0:W1:Y:S02]  /*12d70*/  SHFL.IDX P6, R14, R13, R12, R11 ;  /* 0x0000000c0d0e7389 */ /* 0x00006400000c000b */
[----:B01----:R-:W-:Y:S01]  /*12d80*/  ENDCOLLECTIVE ;  /* 0x000000000000791b */ /* 0x003fe20003800000 */
.L_x_15339:
        /* <DEDUP_REMOVED lines=16> */
.L_x_15340:
[----:B------:R-:W-:Y:S02]  /*12e90*/  IMAD.MOV.U32 R13, RZ, RZ, R2 ;  /* 0x000000ffff0d7224 */ /* 0x000fe400078e0002 */
[----:B------:R-:W-:Y:S02]  /*12ea0*/  IMAD.MOV.U32 R12, RZ, RZ, 0x2 ;  /* 0x00000002ff0c7424 */ /* 0x000fe400078e00ff */
[----:B------:R-:W-:-:S07]  /*12eb0*/  IMAD.MOV.U32 R6, RZ, RZ, R14 ;  /* 0x000000ffff067224 */ /* 0x000fce00078e000e */
[----:B------:R-:W-:Y:S05]  /*12ec0*/  WARPSYNC.COLLECTIVE R15, `(.L_x_15341) ;  /* 0x000000000f087348 */ /* 0x000fea0003c00000 */
[----:B------:R0:W1:Y:S02]  /*12ed0*/  SHFL.IDX P6, R14, R13, R12, R11 ;  /* 0x0000000c0d0e7389 */ /* 0x00006400000c000b */
[----:B01----:R-:W-:Y:S01]  /*12ee0*/  ENDCOLLECTIVE ;  /* 0x000000000000791b */ /* 0x003fe20003800000 */
.L_x_15341:
[----:B------:R-:W-:-:S05]  /*12ef0*/  @!P1 LEA R6, P2, R28, R6, 0x1 ;  /* 0x000000061c069211 */ /* 0x000fca00078408ff */
[----:B------:R-:W-:Y:S01]  /*12f00*/  @!P1 IMAD.X R0, RZ, RZ, R0, P2 ;  /* 0x000000ffff009224 */ /* 0x000fe200010e0600 */
[----:B------:R-:W-:-:S04]  /*12f10*/  ISETP.GE.AND P2, PT, R4, R3, PT ;  /* 0x000000030400720c */ /* 0x000fc80003f46270 */
[----:B------:R-:W-:Y:S01]  /*12f20*/  @!P1 MOV R7, R0 ;  /* 0x0000000000079202 */ /* 0x000fe20000000f00 */
[----:B------:R-:W-:-:S04]  /*12f30*/  IMAD.MOV.U32 R13, RZ, RZ, R5 ;  /* 0x000000ffff0d7224 */ /* 0x000fc800078e0005 */
        /* <DEDUP_REMOVED lines=8> */
.L_x_15342:
[----:B------:R-:W-:Y:S02]  /*12fc0*/  IMAD.MOV.U32 R13, RZ, RZ, R2 ;  /* 0x000000ffff0d7224 */ /* 0x000fe400078e0002 */
[----:B------:R-:W-:Y:S02]  /*12fd0*/  IMAD.MOV.U32 R12, RZ, RZ, 0x3 ;  /* 0x00000003ff0c7424 */ /* 0x000fe400078e00ff */
[----:B------:R-:W-:-:S07]  /*12fe0*/  IMAD.MOV.U32 R6, RZ, RZ, R14 ;  /* 0x000000ffff067224 */ /* 0x000fce00078e000e */
[----:B------:R-:W-:Y:S05]  /*12ff0*/  WARPSYNC.COLLECTIVE R15, `(.L_x_15343) ;  /* 0x000000000f087348 */ /* 0x000fea0003c00000 */
[----:B------:R0:W1:Y:S02]  /*13000*/  SHFL.IDX P6, R14, R13, R12, R11 ;  /* 0x0000000c0d0e7389 */ /* 0x00006400000c000b */
[----:B01----:R-:W-:Y:S01]  /*13010*/  ENDCOLLECTIVE ;  /* 0x000000000000791b */ /* 0x003fe20003800000 */
.L_x_15343:
        /* <DEDUP_REMOVED lines=12> */
.L_x_15344:
[----:B------:R-:W-:Y:S01]  /*130e0*/  IMAD.MOV.U32 R2, RZ, RZ, R14 ;  /* 0x000000ffff027224 */ /* 0x000fe200078e000e */
[----:B------:R-:W-:Y:S06]  /*130f0*/  BRA `(.L_x_15345) ;  /* 0xffffffb400287947 */ /* 0x000fec000383ffff */
.L_x_15247:
[----:B0-----:R0:W1:Y:S02]  /*13100*/  SYNCS.PHASECHK.TRANS64.TRYWAIT P0, [R22+URZ+0x16820], R3 ;  /* 0x01682003160075a7 */ /* 0x001064000800017f */
[----:B-1----:R-:W-:Y:S05]  /*13110*/  @!P0 NANOSLEEP.SYNCS 0x989680 ;  /* 0x009896800000895d */ /* 0x002fea0003900000 */
[----:B------:R-:W1:Y:S02]  /*13120*/  @!P0 SYNCS.PHASECHK.TRANS64 P0, [R22+URZ+0x16820], R3 ;  /* 0x01682003160085a7 */ /* 0x000e64000800007f */
[----:B-1----:R-:W-:Y:S05]  /*13130*/  @!P0 BRA `(.L_x_15247) ;  /* 0xfffffffc00f08947 */ /* 0x002fea000383ffff */
[----:B------:R-:W-:Y:S05]  /*13140*/  BRA `(.L_x_15346) ;  /* 0xffffffb400947947 */ /* 0x000fea000383ffff */
.L_x_15252:
[----:B0-----:R0:W1:Y:S02]  /*13150*/  SYNCS.PHASECHK.TRANS64.TRYWAIT P0, [R5+URZ+0x16840], R2 ;  /* 0x01684002050075a7 */ /* 0x001064000800017f */
[----:B-1----:R-:W-:Y:S05]  /*13160*/  @!P0 NANOSLEEP.SYNCS 0x989680 ;  /* 0x009896800000895d */ /* 0x002fea0003900000 */
[----:B------:R-:W1:Y:S02]  /*13170*/  @!P0 SYNCS.PHASECHK.TRANS64 P0, [R5+URZ+0x16840], R2 ;  /* 0x01684002050085a7 */ /* 0x000e64000800007f */
[----:B-1----:R-:W-:Y:S05]  /*13180*/  @!P0 BRA `(.L_x_15252) ;  /* 0xfffffffc00f08947 */ /* 0x002fea000383ffff */
[----:B------:R-:W-:Y:S05]  /*13190*/  BRA `(.L_x_15347) ;  /* 0xffffffb8005c7947 */ /* 0x000fea000383ffff */
.L_x_15253:
        /* <DEDUP_REMOVED lines=8> */
.L_x_15349:
[----:B------:R-:W-:Y:S05]  /*13220*/  BSYNC B1 ;  /* 0x0000000000017941 */ /* 0x000fea0003800000 */
.L_x_15348:
        /* <DEDUP_REMOVED lines=9> */
.L_x_15350:
[----:B------:R-:W-:Y:S01]  /*132c0*/  IMAD R9, R9, 0x2, R22 ;  /* 0x0000000209097824 */ /* 0x000fe200078e0216 */
[----:B------:R-:W-:Y:S01]  /*132d0*/  MOV R13, R10 ;  /* 0x0000000a000d7202 */ /* 0x000fe20000000f00 */
[----:B------:R-:W-:Y:S02]  /*132e0*/  IMAD.MOV.U32 R12, RZ, RZ, 0x1 ;  /* 0x00000001ff0c7424 */ /* 0x000fe400078e00ff */
[----:B------:R-:W-:-:S07]  /*132f0*/  IMAD.MOV.U32 R2, RZ, RZ, R14 ;  /* 0x000000ffff027224 */ /* 0x000fce00078e000e */
[----:B------:R-:W-:Y:S05]  /*13300*/  WARPSYNC.COLLECTIVE R15, `(.L_x_15351) ;  /* 0x000000000f087348 */ /* 0x000fea0003c00000 */
[----:B------:R0:W1:Y:S02]  /*13310*/  SHFL.IDX P6, R14, R13, R12, R11 ;  /* 0x0000000c0d0e7389 */ /* 0x00006400000c000b */
[----:B01----:R-:W-:Y:S01]  /*13320*/  ENDCOLLECTIVE ;  /* 0x000000000000791b */ /* 0x003fe20003800000 */
.L_x_15351:
        /* <DEDUP_REMOVED lines=11> */
.L_x_15352:
[----:B------:R-:W-:Y:S02]  /*133e0*/  IMAD.MOV.U32 R13, RZ, RZ, R10 ;  /* 0x000000ffff0d7224 */ /* 0x000fe400078e000a */
[----:B------:R-:W-:Y:S02]  /*133f0*/  IMAD.MOV.U32 R12, RZ, RZ, 0x2 ;  /* 0x00000002ff0c7424 */ /* 0x000fe400078e00ff */
[----:B------:R-:W-:-:S07]  /*13400*/  IMAD.MOV.U32 R2, RZ, RZ, R14 ;  /* 0x000000ffff027224 */ /* 0x000fce00078e000e */
[----:B------:R-:W-:Y:S05]  /*13410*/  WARPSYNC.COLLECTIVE R15, `(.L_x_15353) ;  /* 0x000000000f087348 */ /* 0x000fea0003c00000 */
[----:B------:R0:W1:Y:S02]  /*13420*/  SHFL.IDX P6, R14, R13, R12, R11 ;  /* 0x0000000c0d0e7389 */ /* 0x00006400000c000b */
[----:B01----:R-:W-:Y:S01]  /*13430*/  ENDCOLLECTIVE ;  /* 0x000000000000791b */ /* 0x003fe20003800000 */
.L_x_15353:
        /* <DEDUP_REMOVED lines=11> */
.L_x_15354:
[----:B------:R-:W-:Y:S02]  /*134f0*/  IMAD.MOV.U32 R13, RZ, RZ, R10 ;  /* 0x000000ffff0d7224 */ /* 0x000fe400078e000a */
[----:B------:R-:W-:Y:S02]  /*13500*/  IMAD.MOV.U32 R12, RZ, RZ, 0x3 ;  /* 0x00000003ff0c7424 */ /* 0x000fe400078e00ff */
[----:B------:R-:W-:-:S07]  /*13510*/  IMAD.MOV.U32 R2, RZ, RZ, R14 ;  /* 0x000000ffff027224 */ /* 0x000fce00078e000e */
[----:B------:R-:W-:Y:S05]  /*13520*/  WARPSYNC.COLLECTIVE R15, `(.L_x_15355) ;  /* 0x000000000f087348 */ /* 0x000fea0003c00000 */
[----:B------:R0:W1:Y:S02]  /*13530*/  SHFL.IDX P6, R14, R13, R12, R11 ;  /* 0x0000000c0d0e7389 */ /* 0x00006400000c000b */
[----:B01----:R-:W-:Y:S01]  /*13540*/  ENDCOLLECTIVE ;  /* 0x000000000000791b */ /* 0x003fe20003800000 */
.L_x_15355:
        /* <DEDUP_REMOVED lines=11> */
.L_x_15356:
[----:B------:R-:W-:Y:S02]  /*13600*/  IMAD.MOV.U32 R13, RZ, RZ, R10 ;  /* 0x000000ffff0d7224 */ /* 0x000fe400078e000a */
[----:B------:R-:W-:Y:S02]  /*13610*/  IMAD.MOV.U32 R12, RZ, RZ, 0x4 ;  /* 0x00000004ff0c7424 */ /* 0x000fe400078e00ff */
[----:B------:R-:W-:-:S07]  /*13620*/  IMAD.MOV.U32 R2, RZ, RZ, R14 ;  /* 0x000000ffff027224 */ /* 0x000fce00078e000e */
[----:B------:R-:W-:Y:S05]  /*13630*/  WARPSYNC.COLLECTIVE R15, `(.L_x_15357) ;  /* 0x000000000f087348 */ /* 0x000fea0003c00000 */
[----:B------:R0:W1:Y:S02]  /*13640*/  SHFL.IDX P6, R14, R13, R12, R11 ;  /* 0x0000000c0d0e7389 */ /* 0x00006400000c000b */
[----:B01----:R-:W-:Y:S01]  /*13650*/  ENDCOLLECTIVE ;  /* 0x000000000000791b */ /* 0x003fe20003800000 */
.L_x_15357:
        /* <DEDUP_REMOVED lines=11> */
.L_x_15358:
[----:B------:R-:W-:Y:S02]  /*13710*/  IMAD.MOV.U32 R13, RZ, RZ, R10 ;  /* 0x000000ffff0d7224 */ /* 0x000fe400078e000a */
[----:B------:R-:W-:Y:S02]  /*13720*/  IMAD.MOV.U32 R12, RZ, RZ, 0x5 ;  /* 0x00000005ff0c7424 */ /* 0x000fe400078e00ff */
[----:B------:R-:W-:-:S07]  /*13730*/  IMAD.MOV.U32 R2, RZ, RZ, R14 ;  /* 0x000000ffff027224 */ /* 0x000fce00078e000e */
[----:B------:R-:W-:Y:S05]  /*13740*/  WARPSYNC.COLLECTIVE R15, `(.L_x_15359) ;  /* 0x000000000f087348 */ /* 0x000fea0003c00000 */
[----:B------:R0:W1:Y:S02]  /*13750*/  SHFL.IDX P6, R14, R13, R12, R11 ;  /* 0x0000000c0d0e7389 */ /* 0x00006400000c000b */
[----:B01----:R-:W-:Y:S01]  /*13760*/  ENDCOLLECTIVE ;  /* 0x000000000000791b */ /* 0x003fe20003800000 */
.L_x_15359:
        /* <DEDUP_REMOVED lines=11> */
.L_x_15360:
[----:B------:R-:W-:Y:S02]  /*13820*/  IMAD.MOV.U32 R13, RZ, RZ, R10 ;  /* 0x000000ffff0d7224 */ /* 0x000fe400078e000a */
[----:B------:R-:W-:Y:S02]  /*13830*/  IMAD.MOV.U32 R12, RZ, RZ, 0x6 ;  /* 0x00000006ff0c7424 */ /* 0x000fe400078e00ff */
[----:B------:R-:W-:-:S07]  /*13840*/  IMAD.MOV.U32 R2, RZ, RZ, R14 ;  /* 0x000000ffff027224 */ /* 0x000fce00078e000e */
[----:B------:R-:W-:Y:S05]  /*13850*/  WARPSYNC.COLLECTIVE R15, `(.L_x_15361) ;  /* 0x000000000f087348 */ /* 0x000fea0003c00000 */
[----:B------:R0:W1:Y:S02]  /*13860*/  SHFL.IDX P6, R14, R13, R12, R11 ;  /* 0x0000000c0d0e7389 */ /* 0x00006400000c000b */
[----:B01----:R-:W-:Y:S01]  /*13870*/  ENDCOLLECTIVE ;  /* 0x000000000000791b */ /* 0x003fe20003800000 */
.L_x_15361:
        /* <DEDUP_REMOVED lines=11> */
.L_x_15362:
[----:B------:R-:W-:Y:S02]  /*13930*/  IMAD.MOV.U32 R13, RZ, RZ, R10 ;  /* 0x000000ffff0d7224 */ /* 0x000fe400078e000a */
[----:B------:R-:W-:Y:S02]  /*13940*/  IMAD.MOV.U32 R12, RZ, RZ, 0x7 ;  /* 0x00000007ff0c7424 */ /* 0x000fe400078e00ff */
[----:B------:R-:W-:-:S07]  /*13950*/  IMAD.MOV.U32 R2, RZ, RZ, R14 ;  /* 0x000000ffff027224 */ /* 0x000fce00078e000e */
[----:B------:R-:W-:Y:S05]  /*13960*/  WARPSYNC.COLLECTIVE R15, `(.L_x_15363) ;  /* 0x000000000f087348 */ /* 0x000fea0003c00000 */
[----:B------:R0:W1:Y:S02]  /*13970*/  SHFL.IDX P6, R14, R13, R12, R11 ;  /* 0x0000000c0d0e7389 */ /* 0x00006400000c000b */
[----:B01----:R-:W-:Y:S01]  /*13980*/  ENDCOLLECTIVE ;  /* 0x000000000000791b */ /* 0x003fe20003800000 */
.L_x_15363:
        /* <DEDUP_REMOVED lines=11> */
.L_x_15364:
[----:B------:R-:W-:Y:S01]  /*13a40*/  IMAD.MOV.U32 R2, RZ, RZ, R14 ;  /* 0x000000ffff027224 */ /* 0x000fe200078e000e */
[----:B------:R-:W-:Y:S06]  /*13a50*/  BRA `(.L_x_15365) ;  /* 0xffffffb400407947 */ /* 0x000fec000383ffff */
.L_x_15258:
[----:B-1----:R1:W2:Y:S02]  /*13a60*/  SYNCS.PHASECHK.TRANS64.TRYWAIT P0, [R5+URZ+0x16860], R2 ;  /* 0x01686002050075a7 */ /* 0x0022a4000800017f */
[----:B--2---:R-:W-:Y:S05]  /*13a70*/  @!P0 NANOSLEEP.SYNCS 0x989680 ;  /* 0x009896800000895d */ /* 0x004fea0003900000 */
[----:B------:R-:W2:Y:S02]  /*13a80*/  @!P0 SYNCS.PHASECHK.TRANS64 P0, [R5+URZ+0x16860], R2 ;  /* 0x01686002050085a7 */ /* 0x000ea4000800007f */
[----:B--2---:R-:W-:Y:S05]  /*13a90*/  @!P0 BRA `(.L_x_15258) ;  /* 0xfffffffc00f08947 */ /* 0x004fea000383ffff */
[----:B------:R-:W-:Y:S05]  /*13aa0*/  BRA `(.L_x_15366) ;  /* 0xffffffb400987947 */ /* 0x000fea000383ffff */
.L_x_15259:
        /* <DEDUP_REMOVED lines=8> */
.L_x_15368:
[----:B------:R-:W-:Y:S05]  /*13b30*/  BSYNC B1 ;  /* 0x0000000000017941 */ /* 0x000fea0003800000 */
.L_x_15367:
        /* <DEDUP_REMOVED lines=10> */
.L_x_15369:
[----:B------:R-:W-:Y:S01]  /*13be0*/  IMAD.MOV.U32 R13, RZ, RZ, R23 ;  /* 0x000000ffff0d7224 */ /* 0x000fe200078e0017 */
[----:B------:R-:W-:Y:S01]  /*13bf0*/  MOV R12, 0x1 ;  /* 0x00000001000c7802 */ /* 0x000fe20000000f00 */
[----:B------:R-:W-:-:S07]  /*13c00*/  IMAD.MOV.U32 R2, RZ, RZ, R14 ;  /* 0x000000ffff027224 */ /* 0x000fce00078e000e */
[----:B------:R-:W-:Y:S05]  /*13c10*/  WARPSYNC.COLLECTIVE R15, `(.L_x_15370) ;  /* 0x000000000f087348 */ /* 0x000fea0003c00000 */
[----:B------:R0:W1:Y:S02]  /*13c20*/  SHFL.IDX P6, R14, R13, R12, R11 ;  /* 0x0000000c0d0e7389 */ /* 0x00006400000c000b */
[----:B01----:R-:W-:Y:S01]  /*13c30*/  ENDCOLLECTIVE ;  /* 0x000000000000791b */ /* 0x003fe20003800000 */
.L_x_15370:
        /* <DEDUP_REMOVED lines=12> */
.L_x_15371:
[----:B------:R-:W-:Y:S02]  /*13d00*/  IMAD.MOV.U32 R13, RZ, RZ, R23 ;  /* 0x000000ffff0d7224 */ /* 0x000fe400078e0017 */
[----:B------:R-:W-:Y:S02]  /*13d10*/  IMAD.MOV.U32 R12, RZ, RZ, 0x2 ;  /* 0x00000002ff0c7424 */ /* 0x000fe400078e00ff */
[----:B------:R-:W-:-:S07]  /*13d20*/  IMAD.MOV.U32 R2, RZ, RZ, R14 ;  /* 0x000000ffff027224 */ /* 0x000fce00078e000e */
[----:B------:R-:W-:Y:S05]  /*13d30*/  WARPSYNC.COLLECTIVE R15, `(.L_x_15372) ;  /* 0x000000000f087348 */ /* 0x000fea0003c00000 */
[----:B------:R0:W1:Y:S02]  /*13d40*/  SHFL.IDX P6, R14, R13, R12, R11 ;  /* 0x0000000c0d0e7389 */ /* 0x00006400000c000b */
[----:B01----:R-:W-:Y:S01]  /*13d50*/  ENDCOLLECTIVE ;  /* 0x000000000000791b */ /* 0x003fe20003800000 */
.L_x_15372:
        /* <DEDUP_REMOVED lines=12> */
.L_x_15373:
[----:B------:R-:W-:Y:S02]  /*13e20*/  IMAD.MOV.U32 R13, RZ, RZ, R23 ;  /* 0x000000ffff0d7224 */ /* 0x000fe400078e0017 */
[----:B------:R-:W-:Y:S02]  /*13e30*/  IMAD.MOV.U32 R12, RZ, RZ, 0x3 ;  /* 0x00000003ff0c7424 */ /* 0x000fe400078e00ff */
[----:B------:R-:W-:-:S07]  /*13e40*/  IMAD.MOV.U32 R2, RZ, RZ, R14 ;  /* 0x000000ffff027224 */ /* 0x000fce00078e000e */
[----:B------:R-:W-:Y:S05]  /*13e50*/  WARPSYNC.COLLECTIVE R15, `(.L_x_15374) ;  /* 0x000000000f087348 */ /* 0x000fea0003c00000 */
[----:B------:R0:W1:Y:S02]  /*13e60*/  SHFL.IDX P6, R14, R13, R12, R11 ;  /* 0x0000000c0d0e7389 */ /* 0x00006400000c000b */
[----:B01----:R-:W-:Y:S01]  /*13e70*/  ENDCOLLECTIVE ;  /* 0x000000000000791b */ /* 0x003fe20003800000 */
.L_x_15374:
        /* <DEDUP_REMOVED lines=12> */
.L_x_15375:
[----:B------:R-:W-:Y:S02]  /*13f40*/  IMAD.MOV.U32 R13, RZ, RZ, R23 ;  /* 0x000000ffff0d7224 */ /* 0x000fe400078e0017 */
[----:B------:R-:W-:Y:S02]  /*13f50*/  IMAD.MOV.U32 R12, RZ, RZ, 0x4 ;  /* 0x00000004ff0c7424 */ /* 0x000fe400078e00ff */
[----:B------:R-:W-:-:S07]  /*13f60*/  IMAD.MOV.U32 R2, RZ, RZ, R14 ;  /* 0x000000ffff027224 */ /* 0x000fce00078e000e */
[----:B------:R-:W-:Y:S05]  /*13f70*/  WARPSYNC.COLLECTIVE R15, `(.L_x_15376) ;  /* 0x000000000f087348 */ /* 0x000fea0003c00000 */
[----:B------:R0:W1:Y:S02]  /*13f80*/  SHFL.IDX P6, R14, R13, R12, R11 ;  /* 0x0000000c0d0e7389 */ /* 0x00006400000c000b */
[----:B01----:R-:W-:Y:S01]  /*13f90*/  ENDCOLLECTIVE ;  /* 0x000000000000791b */ /* 0x003fe20003800000 */
.L_x_15376:
        /* <DEDUP_REMOVED lines=12> */
.L_x_15377:
[----:B------:R-:W-:Y:S02]  /*14060*/  IMAD.MOV.U32 R13, RZ, RZ, R23 ;  /* 0x000000ffff0d7224 */ /* 0x000fe400078e0017 */
[----:B------:R-:W-:Y:S02]  /*14070*/  IMAD.MOV.U32 R12, RZ, RZ, 0x5 ;  /* 0x00000005ff0c7424 */ /* 0x000fe400078e00ff */
[----:B------:R-:W-:-:S07]  /*14080*/  IMAD.MOV.U32 R2, RZ, RZ, R14 ;  /* 0x000000ffff027224 */ /* 0x000fce00078e000e */
[----:B------:R-:W-:Y:S05]  /*14090*/  WARPSYNC.COLLECTIVE R15, `(.L_x_15378) ;  /* 0x000000000f087348 */ /* 0x000fea0003c00000 */
[----:B------:R0:W1:Y:S02]  /*140a0*/  SHFL.IDX P6, R14, R13, R12, R11 ;  /* 0x0000000c0d0e7389 */ /* 0x00006400000c000b */
[----:B01----:R-:W-:Y:S01]  /*140b0*/  ENDCOLLECTIVE ;  /* 0x000000000000791b */ /* 0x003fe20003800000 */
.L_x_15378:
        /* <DEDUP_REMOVED lines=12> */
.L_x_15379:
[----:B------:R-:W-:Y:S02]  /*14180*/  IMAD.MOV.U32 R13, RZ, RZ, R23 ;  /* 0x000000ffff0d7224 */ /* 0x000fe400078e0017 */
[----:B------:R-:W-:Y:S01]  /*14190*/  IMAD.MOV.U32 R12, RZ, RZ, 0x6 ;  /* 0x00000006ff0c7424 */ /* 0x000fe200078e00ff */
[----:B------:R-:W-:-:S07]  /*141a0*/  MOV R2, R14 ;  /* 0x0000000e00027202 */ /* 0x000fce0000000f00 */
[----:B------:R-:W-:Y:S05]  /*141b0*/  WARPSYNC.COLLECTIVE R15, `(.L_x_15380) ;  /* 0x000000000f087348 */ /* 0x000fea0003c00000 */
[----:B------:R0:W1:Y:S02]  /*141c0*/  SHFL.IDX P6, R14, R13, R12, R11 ;  /* 0x0000000c0d0e7389 */ /* 0x00006400000c000b */
[----:B01----:R-:W-:Y:S01]  /*141d0*/  ENDCOLLECTIVE ;  /* 0x000000000000791b */ /* 0x003fe20003800000 */
.L_x_15380:
        /* <DEDUP_REMOVED lines=12> */
.L_x_15381:
[----:B------:R-:W-:Y:S02]  /*142a0*/  IMAD.MOV.U32 R13, RZ, RZ, R23 ;  /* 0x000000ffff0d7224 */ /* 0x000fe400078e0017 */
[----:B------:R-:W-:Y:S02]  /*142b0*/  IMAD.MOV.U32 R12, RZ, RZ, 0x7 ;  /* 0x00000007ff0c7424 */ /* 0x000fe400078e00ff */
[----:B------:R-:W-:-:S07]  /*142c0*/  IMAD.MOV.U32 R2, RZ, RZ, R14 ;  /* 0x000000ffff027224 */ /* 0x000fce00078e000e */
[----:B------:R-:W-:Y:S05]  /*142d0*/  WARPSYNC.COLLECTIVE R15, `(.L_x_15382) ;  /* 0x000000000f087348 */ /* 0x000fea0003c00000 */
[----:B------:R0:W1:Y:S02]  /*142e0*/  SHFL.IDX P6, R14, R13, R12, R11 ;  /* 0x0000000c0d0e7389 */ /* 0x00006400000c000b */
[----:B01----:R-:W-:Y:S01]  /*142f0*/  ENDCOLLECTIVE ;  /* 0x000000000000791b */ /* 0x003fe20003800000 */
.L_x_15382:
        /* <DEDUP_REMOVED lines=11> */
.L_x_15383:
[----:B------:R-:W-:Y:S01]  /*143b0*/  IMAD.MOV.U32 R2, RZ, RZ, R14 ;  /* 0x000000ffff027224 */ /* 0x000fe200078e000e */
[----:B------:R-:W-:Y:S06]  /*143c0*/  BRA `(.L_x_15384) ;  /* 0xffffffb000447947 */ /* 0x000fec000383ffff */
.L_x_15267:
[----:B0-----:R0:W1:Y:S02]  /*143d0*/  SYNCS.PHASECHK.TRANS64.TRYWAIT P0, [R0+URZ+0x16860], R3 ;  /* 0x01686003000075a7 */ /* 0x001064000800017f */
[----:B-1----:R-:W-:Y:S05]  /*143e0*/  @!P0 NANOSLEEP.SYNCS 0x989680 ;  /* 0x009896800000895d */ /* 0x002fea0003900000 */
[----:B------:R-:W1:Y:S02]  /*143f0*/  @!P0 SYNCS.PHASECHK.TRANS64 P0, [R0+URZ+0x16860], R3 ;  /* 0x01686003000085a7 */ /* 0x000e64000800007f */
[----:B-1----:R-:W-:Y:S05]  /*14400*/  @!P0 BRA `(.L_x_15267) ;  /* 0xfffffffc00f08947 */ /* 0x002fea000383ffff */
[----:B------:R-:W-:Y:S05]  /*14410*/  BRA `(.L_x_15385) ;  /* 0xffffffb400587947 */ /* 0x000fea000383ffff */
.L_x_15268:
        /* <DEDUP_REMOVED lines=8> */
.L_x_15387:
[----:B------:R-:W-:Y:S05]  /*144a0*/  BSYNC B0 ;  /* 0x0000000000007941 */ /* 0x000fea0003800000 */
.L_x_15386:
        /* <DEDUP_REMOVED lines=9> */
.L_x_15388:
        /* <DEDUP_REMOVED lines=10> */
.L_x_15389:
[----:B------:R-:W-:-:S05]  /*145e0*/  IMAD.X R3, RZ, RZ, R3, P1 ;  /* 0x000000ffff037224 */ /* 0x000fca00008e0603 */
        /* <DEDUP_REMOVED lines=10> */
.L_x_15390:
[----:B------:R-:W-:Y:S02]  /*14690*/  IMAD.MOV.U32 R13, RZ, RZ, R23 ;  /* 0x000000ffff0d7224 */ /* 0x000fe400078e0017 */
[----:B------:R-:W-:Y:S02]  /*146a0*/  IMAD.MOV.U32 R12, RZ, RZ, 0x2 ;  /* 0x00000002ff0c7424 */ /* 0x000fe400078e00ff */
[----:B------:R-:W-:-:S07]  /*146b0*/  IMAD.MOV.U32 R9, RZ, RZ, R14 ;  /* 0x000000ffff097224 */ /* 0x000fce00078e000e */
[----:B------:R-:W-:Y:S05]  /*146c0*/  WARPSYNC.COLLECTIVE R15, `(.L_x_15391) ;  /* 0x000000000f087348 */ /* 0x000fea0003c00000 */
[----:B------:R0:W1:Y:S02]  /*146d0*/  SHFL.IDX P6, R14, R13, R12, R11 ;  /* 0x0000000c0d0e7389 */ /* 0x00006400000c000b */
[----:B01----:R-:W-:Y:S01]  /*146e0*/  ENDCOLLECTIVE ;  /* 0x000000000000791b */ /* 0x003fe20003800000 */
.L_x_15391:
        /* <DEDUP_REMOVED lines=12> */
.L_x_15392:
[----:B------:R-:W-:Y:S02]  /*147b0*/  IMAD.MOV.U32 R13, RZ, RZ, R23 ;  /* 0x000000ffff0d7224 */ /* 0x000fe400078e0017 */
[----:B------:R-:W-:Y:S02]  /*147c0*/  IMAD.MOV.U32 R12, RZ, RZ, 0x3 ;  /* 0x00000003ff0c7424 */ /* 0x000fe400078e00ff */
[----:B------:R-:W-:-:S07]  /*147d0*/  IMAD.MOV.U32 R10, RZ, RZ, R14 ;  /* 0x000000ffff0a7224 */ /* 0x000fce00078e000e */
[----:B------:R-:W-:Y:S05]  /*147e0*/  WARPSYNC.COLLECTIVE R15, `(.L_x_15393) ;  /* 0x000000000f087348 */ /* 0x000fea0003c00000 */
[----:B------:R0:W1:Y:S02]  /*147f0*/  SHFL.IDX P6, R14, R13, R12, R11 ;  /* 0x0000000c0d0e7389 */ /* 0x00006400000c000b */
[----:B01----:R-:W-:Y:S01]  /*14800*/  ENDCOLLECTIVE ;  /* 0x000000000000791b */ /* 0x003fe20003800000 */
.L_x_15393:
        /* <DEDUP_REMOVED lines=12> */
.L_x_15394:
[----:B------:R-:W-:Y:S02]  /*148d0*/  IMAD.MOV.U32 R13, RZ, RZ, R23 ;  /* 0x000000ffff0d7224 */ /* 0x000fe400078e0017 */
[----:B------:R-:W-:Y:S02]  /*148e0*/  IMAD.MOV.U32 R12, RZ, RZ, 0x4 ;  /* 0x00000004ff0c7424 */ /* 0x000fe400078e00ff */
[----:B------:R-:W-:-:S07]  /*148f0*/  IMAD.MOV.U32 R9, RZ, RZ, R14 ;  /* 0x000000ffff097224 */ /* 0x000fce00078e000e */
[----:B------:R-:W-:Y:S05]  /*14900*/  WARPSYNC.COLLECTIVE R15, `(.L_x_15395) ;  /* 0x000000000f087348 */ /* 0x000fea0003c00000 */
[----:B------:R0:W1:Y:S02]  /*14910*/  SHFL.IDX P6, R14, R13, R12, R11 ;  /* 0x0000000c0d0e7389 */ /* 0x00006400000c000b */
[----:B01----:R-:W-:Y:S01]  /*14920*/  ENDCOLLECTIVE ;  /* 0x000000000000791b */ /* 0x003fe20003800000 */
.L_x_15395:
        /* <DEDUP_REMOVED lines=12> */
.L_x_15396:
[----:B------:R-:W-:Y:S02]  /*149f0*/  IMAD.MOV.U32 R13, RZ, RZ, R23 ;  /* 0x000000ffff0d7224 */ /* 0x000fe400078e0017 */
[----:B------:R-:W-:Y:S02]  /*14a00*/  IMAD.MOV.U32 R12, RZ, RZ, 0x5 ;  /* 0x00000005ff0c7424 */ /* 0x000fe400078e00ff */
[----:B------:R-:W-:-:S07]  /*14a10*/  IMAD.MOV.U32 R10, RZ, RZ, R14 ;  /* 0x000000ffff0a7224 */ /* 0x000fce00078e000e */
[----:B------:R-:W-:Y:S05]  /*14a20*/  WARPSYNC.COLLECTIVE R15, `(.L_x_15397) ;  /* 0x000000000f087348 */ /* 0x000fea0003c00000 */
[----:B------:R0:W1:Y:S02]  /*14a30*/  SHFL.IDX P6, R14, R13, R12, R11 ;  /* 0x0000000c0d0e7389 */ /* 0x00006400000c000b */
[----:B01----:R-:W-:Y:S01]  /*14a40*/  ENDCOLLECTIVE ;  /* 0x000000000000791b */ /* 0x003fe20003800000 */
.L_x_15397:
        /* <DEDUP_REMOVED lines=12> */
.L_x_15398:
[----:B------:R-:W-:Y:S02]  /*14b10*/  IMAD.MOV.U32 R13, RZ, RZ, R23 ;  /* 0x000000ffff0d7224 */ /* 0x000fe400078e0017 */
[----:B------:R-:W-:Y:S02]  /*14b20*/  IMAD.MOV.U32 R12, RZ, RZ, 0x6 ;  /* 0x00000006ff0c7424 */ /* 0x000fe400078e00ff */
[----:B------:R-:W-:-:S07]  /*14b30*/  IMAD.MOV.U32 R9, RZ, RZ, R14 ;  /* 0x000000ffff097224 */ /* 0x000fce00078e000e */
[----:B------:R-:W-:Y:S05]  /*14b40*/  WARPSYNC.COLLECTIVE R15, `(.L_x_15399) ;  /* 0x000000000f087348 */ /* 0x000fea0003c00000 */
[----:B------:R0:W1:Y:S02]  /*14b50*/  SHFL.IDX P6, R14, R13, R12, R11 ;  /* 0x0000000c0d0e7389 */ /* 0x00006400000c000b */
[----:B01----:R-:W-:Y:S01]  /*14b60*/  ENDCOLLECTIVE ;  /* 0x000000000000791b */ /* 0x003fe20003800000 */
.L_x_15399:
        /* <DEDUP_REMOVED lines=12> */
.L_x_15400:
[----:B------:R-:W-:Y:S02]  /*14c30*/  IMAD.MOV.U32 R13, RZ, RZ, R23 ;  /* 0x000000ffff0d7224 */ /* 0x000fe400078e0017 */
[----:B------:R-:W-:Y:S01]  /*14c40*/  IMAD.MOV.U32 R12, RZ, RZ, 0x7 ;  /* 0x00000007ff0c7424 */ /* 0x000fe200078e00ff */
[----:B------:R-:W-:-:S13]  /*14c50*/  IADD3 R2, P1, R14, R5, RZ ;  /* 0x000000050e027210 */ /* 0x000fda0007f3e0ff */
[----:B------:R-:W-:Y:S05]  /*14c60*/  WARPSYNC.COLLECTIVE R15, `(.L_x_15401) ;  /* 0x000000000f087348 */ /* 0x000fea0003c00000 */
[----:B------:R0:W1:Y:S02]  /*14c70*/  SHFL.IDX P6, R14, R13, R12, R11 ;  /* 0x0000000c0d0e7389 */ /* 0x00006400000c000b */
[----:B01----:R-:W-:Y:S01]  /*14c80*/  ENDCOLLECTIVE ;  /* 0x000000000000791b */ /* 0x003fe20003800000 */
.L_x_15401:
        /* <DEDUP_REMOVED lines=10> */
.L_x_15402:
[----:B------:R-:W-:Y:S05]  /*14d30*/  BRA `(.L_x_15403) ;  /* 0xffffffb000087947 */ /* 0x000fea000383ffff */
.L_x_15273:
        /* <DEDUP_REMOVED lines=8> */
.L_x_15405:
[----:B------:R-:W-:Y:S05]  /*14dc0*/  BSYNC B0 ;  /* 0x0000000000007941 */ /* 0x000fea0003800000 */
.L_x_15404:
        /* <DEDUP_REMOVED lines=9> */
.L_x_15406:
        /* <DEDUP_REMOVED lines=23> */
.L_x_15407:
[----:B------:R-:W-:Y:S02]  /*14fd0*/  MOV R12, 0x2 ;  /* 0x00000002000c7802 */ /* 0x000fe40000000f00 */
[----:B------:R-:W-:-:S05]  /*14fe0*/  SEL R4, R14, RZ, P1 ;  /* 0x000000ff0e047207 */ /* 0x000fca0000800000 */
[----:B------:R-:W-:-:S04]  /*14ff0*/  IMAD.IADD R4, R13, 0x1, R4 ;  /* 0x000000010d047824 */ /* 0x000fc800078e0204 */
[----:B------:R-:W-:-:S07]  /*15000*/  IMAD.MOV.U32 R13, RZ, RZ, R4 ;  /* 0x000000ffff0d7224 */ /* 0x000fce00078e0004 */
[----:B------:R-:W-:Y:S05]  /*15010*/  WARPSYNC.COLLECTIVE R15, `(.L_x_15408) ;  /* 0x000000000f087348 */ /* 0x000fea0003c00000 */
[----:B------:R0:W1:Y:S02]  /*15020*/  SHFL.UP P6, R14, R13, R12, R11 ;  /* 0x0400000c0d0e7389 */ /* 0x00006400000c000b */
[----:B01----:R-:W-:Y:S01]  /*15030*/  ENDCOLLECTIVE ;  /* 0x000000000000791b */ /* 0x003fe20003800000 */
.L_x_15408:
[----:B------:R-:W-:Y:S01]  /*15040*/  IMAD.MOV.U32 R12, RZ, RZ, 0x4 ;  /* 0x00000004ff0c7424 */ /* 0x000fe200078e00ff */
[----:B------:R-:W-:-:S05]  /*15050*/  SEL R3, R14, RZ, P2 ;  /* 0x000000ff0e037207 */ /* 0x000fca0001000000 */
[----:B------:R-:W-:-:S04]  /*15060*/  IMAD.IADD R2, R4, 0x1, R3 ;  /* 0x0000000104027824 */ /* 0x000fc800078e0203 */
[----:B------:R-:W-:-:S07]  /*15070*/  IMAD.MOV.U32 R13, RZ, RZ, R2 ;  /* 0x000000ffff0d7224 */ /* 0x000fce00078e0002 */
[----:B------:R-:W-:Y:S05]  /*15080*/  WARPSYNC.COLLECTIVE R15, `(.L_x_15409) ;  /* 0x000000000f087348 */ /* 0x000fea0003c00000 */
[----:B------:R0:W1:Y:S02]  /*15090*/  SHFL.UP P6, R14, R13, R12, R11 ;  /* 0x0400000c0d0e7389 */ /* 0x00006400000c000b */
[----:B01----:R-:W-:Y:S01]  /*150a0*/  ENDCOLLECTIVE ;  /* 0x000000000000791b */ /* 0x003fe20003800000 */
.L_x_15409:
[----:B------:R-:W-:Y:S01]  /*150b0*/  IMAD.MOV.U32 R12, RZ, RZ, 0x8 ;  /* 0x00000008ff0c7424 */ /* 0x000fe200078e00ff */
[----:B------:R-:W-:-:S05]  /*150c0*/  SEL R3, R14, RZ, P3 ;  /* 0x000000ff0e037207 */ /* 0x000fca0001800000 */
[----:B------:R-:W-:-:S04]  /*150d0*/  IMAD.IADD R3, R2, 0x1, R3 ;  /* 0x0000000102037824 */ /* 0x000fc800078e0203 */
[----:B------:R-:W-:-:S07]  /*150e0*/  IMAD.MOV.U32 R13, RZ, RZ, R3 ;  /* 0x000000ffff0d7224 */ /* 0x000fce00078e0003 */
[----:B------:R-:W-:Y:S05]  /*150f0*/  WARPSYNC.COLLECTIVE R15, `(.L_x_15410) ;  /* 0x000000000f087348 */ /* 0x000fea0003c00000 */
[----:B------:R0:W1:Y:S02]  /*15100*/  SHFL.UP P6, R14, R13, R12, R11 ;  /* 0x0400000c0d0e7389 */ /* 0x00006400000c000b */
[----:B01----:R-:W-:Y:S01]  /*15110*/  ENDCOLLECTIVE ;  /* 0x000000000000791b */ /* 0x003fe20003800000 */
.L_x_15410:
[----:B------:R-:W-:Y:S01]  /*15120*/  IMAD.MOV.U32 R12, RZ, RZ, 0x10 ;  /* 0x00000010ff0c7424 */ /* 0x000fe200078e00ff */
[----:B------:R-:W-:-:S05]  /*15130*/  SEL R4, R14, RZ, P4 ;  /* 0x000000ff0e047207 */ /* 0x000fca0002000000 */
[----:B------:R-:W-:-:S04]  /*15140*/  IMAD.IADD R4, R3, 0x1, R4 ;  /* 0x0000000103047824 */ /* 0x000fc800078e0204 */
[----:B------:R-:W-:-:S07]  /*15150*/  IMAD.MOV.U32 R13, RZ, RZ, R4 ;  /* 0x000000ffff0d7224 */ /* 0x000fce00078e0004 */
[----:B------:R-:W-:Y:S05]  /*15160*/  WARPSYNC.COLLECTIVE R15, `(.L_x_15411) ;  /* 0x000000000f087348 */ /* 0x000fea0003c00000 */
[----:B------:R0:W1:Y:S02]  /*15170*/  SHFL.UP P6, R14, R13, R12, R11 ;  /* 0x0400000c0d0e7389 */ /* 0x00006400000c000b */
[----:B01----:R-:W-:Y:S01]  /*15180*/  ENDCOLLECTIVE ;  /* 0x000000000000791b */ /* 0x003fe20003800000 */
.L_x_15411:
        /* <DEDUP_REMOVED lines=8> */
.L_x_15412:
[----:B------:R-:W-:Y:S05]  /*15210*/  BRA `(.L_x_15413) ;  /* 0xffffffb000187947 */ /* 0x000fea000383ffff */
.L_x_15276:
[----:B------:R-:W-:Y:S01]  /*15220*/  BSSY B0, `(.L_x_15414) ;  /* 0x0000007000007945 */ /* 0x000fe20003800000 */
[----:B------:R-:W-:Y:S02]  /*15230*/  IMAD.MOV.U32 R12, RZ, RZ, 0x1 ;  /* 0x00000001ff0c7424 */ /* 0x000fe400078e00ff */
[----:B------:R-:W-:Y:S02]  /*15240*/  IMAD.MOV.U32 R11, RZ, RZ, RZ ;  /* 0x000000ffff0b7224 */ /* 0x000fe400078e00ff */
[----:B------:R-:W-:-:S07]  /*15250*/  IMAD.MOV.U32 R15, RZ, RZ, -0x1 ;  /* 0xffffffffff0f7424 */ /* 0x000fce00078e00ff */
[----:B------:R-:W-:Y:S05]  /*15260*/  WARPSYNC.COLLECTIVE R15, `(.L_x_15415) ;  /* 0x000000000f087348 */ /* 0x000fea0003c00000 */
[----:B------:R0:W1:Y:S02]  /*15270*/  SHFL.UP P6, R14, R13, R12, R11 ;  /* 0x0400000c0d0e7389 */ /* 0x00006400000c000b */
[----:B01----:R-:W-:Y:S01]  /*15280*/  ENDCOLLECTIVE ;  /* 0x000000000000791b */ /* 0x003fe20003800000 */
.L_x_15415:
[----:B------:R-:W-:Y:S05]  /*15290*/  BSYNC B0 ;  /* 0x0000000000007941 */ /* 0x000fea0003800000 */
.L_x_15414:
        /* <DEDUP_REMOVED lines=8> */
.L_x_15416:
[----:B------:R-:W-:Y:S01]  /*15320*/  IMAD.MOV.U32 R12, RZ, RZ, 0x4 ;  /* 0x00000004ff0c7424 */ /* 0x000fe200078e00ff */
[----:B------:R-:W-:-:S05]  /*15330*/  SEL R2, R14, RZ, P2 ;  /* 0x000000ff0e027207 */ /* 0x000fca0001000000 */
[----:B------:R-:W-:-:S04]  /*15340*/  IMAD.IADD R2, R13, 0x1, R2 ;  /* 0x000000010d027824 */ /* 0x000fc800078e0202 */
[----:B------:R-:W-:-:S07]  /*15350*/  IMAD.MOV.U32 R13, RZ, RZ, R2 ;  /* 0x000000ffff0d7224 */ /* 0x000fce00078e0002 */
[----:B------:R-:W-:Y:S05]  /*15360*/  WARPSYNC.COLLECTIVE R15, `(.L_x_15417) ;  /* 0x000000000f087348 */ /* 0x000fea0003c00000 */
[----:B------:R0:W1:Y:S02]  /*15370*/  SHFL.UP P6, R14, R13, R12, R11 ;  /* 0x0400000c0d0e7389 */ /* 0x00006400000c000b */
[----:B01----:R-:W-:Y:S01]  /*15380*/  ENDCOLLECTIVE ;  /* 0x000000000000791b */ /* 0x003fe20003800000 */
.L_x_15417:
[----:B------:R-:W-:Y:S01]  /*15390*/  IMAD.MOV.U32 R12, RZ, RZ, 0x8 ;  /* 0x00000008ff0c7424 */ /* 0x000fe200078e00ff */
[----:B------:R-:W-:-:S05]  /*153a0*/  SEL R3, R14, RZ, P3 ;  /* 0x000000ff0e037207 */ /* 0x000fca0001800000 */
[----:B------:R-:W-:-:S04]  /*153b0*/  IMAD.IADD R3, R2, 0x1, R3 ;  /* 0x0000000102037824 */ /* 0x000fc800078e0203 */
[----:B------:R-:W-:-:S07]  /*153c0*/  IMAD.MOV.U32 R13, RZ, RZ, R3 ;  /* 0x000000ffff0d7224 */ /* 0x000fce00078e0003 */
[----:B------:R-:W-:Y:S05]  /*153d0*/  WARPSYNC.COLLECTIVE R15, `(.L_x_15418) ;  /* 0x000000000f087348 */ /* 0x000fea0003c00000 */
[----:B------:R0:W1:Y:S02]  /*153e0*/  SHFL.UP P6, R14, R13, R12, R11 ;  /* 0x0400000c0d0e7389 */ /* 0x00006400000c000b */
[----:B01----:R-:W-:Y:S01]  /*153f0*/  ENDCOLLECTIVE ;  /* 0x000000000000791b */ /* 0x003fe20003800000 */
.L_x_15418:
[----:B------:R-:W-:Y:S01]  /*15400*/  IMAD.MOV.U32 R12, RZ, RZ, 0x10 ;  /* 0x00000010ff0c7424 */ /* 0x000fe200078e00ff */
[----:B------:R-:W-:-:S04]  /*15410*/  SEL R4, R14, RZ, P4 ;  /* 0x000000ff0e047207 */ /* 0x000fc80002000000 */
[----:B------:R-:W-:-:S05]  /*15420*/  IADD3 R4, R3, R4, RZ ;  /* 0x0000000403047210 */ /* 0x000fca0007ffe0ff */
[----:B------:R-:W-:-:S07]  /*15430*/  IMAD.MOV.U32 R13, RZ, RZ, R4 ;  /* 0x000000ffff0d7224 */ /* 0x000fce00078e0004 */
[----:B------:R-:W-:Y:S05]  /*15440*/  WARPSYNC.COLLECTIVE R15, `(.L_x_15419) ;  /* 0x000000000f087348 */ /* 0x000fea0003c00000 */
[----:B------:R0:W1:Y:S02]  /*15450*/  SHFL.UP P6, R14, R13, R12, R11 ;  /* 0x0400000c0d0e7389 */ /* 0x00006400000c000b */
[----:B01----:R-:W-:Y:S01]  /*15460*/  ENDCOLLECTIVE ;  /* 0x000000000000791b */ /* 0x003fe20003800000 */
.L_x_15419:
        /* <DEDUP_REMOVED lines=8> */
.L_x_15420:
[----:B------:R-:W-:Y:S05]  /*154f0*/  BRA `(.L_x_15421) ;  /* 0xffffffb000047947 */ /* 0x000fea000383ffff */
.L_x_15278:
[----:B------:R-:W-:Y:S01]  /*15500*/  BSSY B0, `(.L_x_15422) ;  /* 0x0000006000007945 */ /* 0x000fe20003800000 */
[----:B------:R-:W-:Y:S01]  /*15510*/  PLOP3.LUT P6, PT, P6, PT, PT, 0x8, 0x0 ;  /* 0x000000000000781c */ /* 0x000fe200037ce170 */
[----:B------:R-:W-:-:S12]  /*15520*/  IMAD.MOV.U32 R15, RZ, RZ, -0x1 ;  /* 0xffffffffff0f7424 */ /* 0x000fd800078e00ff */
[----:B0-----:R-:W-:Y:S05]  /*15530*/  WARPSYNC.COLLECTIVE R15, `(.L_x_15423) ;  /* 0x000000000f087348 */ /* 0x001fea0003c00000 */
[----:B------:R-:W-:Y:S01]  /*15540*/  VOTE.ANY R14, PT, P6 ;  /* 0x00000000000e7806 */ /* 0x000fe200030e0100 */
[----:B0-----:R-:W-:Y:S06]  /*15550*/  ENDCOLLECTIVE ;  /* 0x000000000000791b */ /* 0x001fec0003800000 */
.L_x_15423:
[----:B------:R-:W-:Y:S05]  /*15560*/  BSYNC B0 ;  /* 0x0000000000007941 */ /* 0x000fea0003800000 */
.L_x_15422:
        /* <DEDUP_REMOVED lines=10> */
.L_x_15424:
[----:B------:R-:W-:Y:S02]  /*15610*/  IMAD.MOV.U32 R13, RZ, RZ, R5 ;  /* 0x000000ffff0d7224 */ /* 0x000fe400078e0005 */
[----:B------:R-:W-:-:S07]  /*15620*/  IMAD.MOV.U32 R17, RZ, RZ, R14 ;  /* 0x000000ffff117224 */ /* 0x000fce00078e000e */
[----:B------:R-:W-:Y:S05]  /*15630*/  WARPSYNC.COLLECTIVE R15, `(.L_x_15425) ;  /* 0x000000000f087348 */ /* 0x000fea0003c00000 */
[----:B------:R0:W1:Y:S02]  /*15640*/  SHFL.IDX P6, R14, R13, R12, R11 ;  /* 0x0000000c0d0e7389 */ /* 0x00006400000c000b */
[----:B01----:R-:W-:Y:S01]  /*15650*/  ENDCOLLECTIVE ;  /* 0x000000000000791b */ /* 0x003fe20003800000 */
.L_x_15425:
[----:B------:R-:W-:Y:S01]  /*15660*/  IMAD.MOV.U32 R5, RZ, RZ, R14 ;  /* 0x000000ffff057224 */ /* 0x000fe200078e000e */
[----:B------:R-:W-:Y:S06]  /*15670*/  BRA `(.L_x_15426) ;  /* 0xffffffac00e47947 */ /* 0x000fec000383ffff */
.L_x_15280:
[----:B------:R-:W-:Y:S01]  /*15680*/  BSSY B0, `(.L_x_15427) ;  /* 0x0000007000007945 */ /* 0x000fe20003800000 */
[----:B------:R-:W-:Y:S02]  /*15690*/  IMAD.MOV.U32 R13, RZ, RZ, R2 ;  /* 0x000000ffff0d7224 */ /* 0x000fe400078e0002 */
[----:B------:R-:W-:Y:S02]  /*156a0*/  IMAD.MOV.U32 R11, RZ, RZ, 0x1f ;  /* 0x0000001fff0b7424 */ /* 0x000fe400078e00ff */
[----:B------:R-:W-:-:S07]  /*156b0*/  IMAD.MOV.U32 R15, RZ, RZ, -0x1 ;  /* 0xffffffffff0f7424 */ /* 0x000fce00078e00ff */
[----:B0123--:R-:W-:Y:S05]  /*156c0*/  WARPSYNC.COLLECTIVE R15, `(.L_x_15428) ;  /* 0x000000000f087348 */ /* 0x00ffea0003c00000 */
[----:B------:R4:W0:Y:S02]  /*156d0*/  SHFL.IDX P6, R14, R13, R12, R11 ;  /* 0x0000000c0d0e7389 */ /* 0x00082400000c000b */
[----:B01234-:R-:W-:Y:S01]  /*156e0*/  ENDCOLLECTIVE ;  /* 0x000000000000791b */ /* 0x01ffe20003800000 */
.L_x_15428:
[----:B------:R-:W-:Y:S05]  /*156f0*/  BSYNC B0 ;  /* 0x0000000000007941 */ /* 0x000fea0003800000 */
.L_x_15427:
[----:B------:R-:W-:Y:S01]  /*15700*/  IMAD.MOV.U32 R16, RZ, RZ, R14 ;  /* 0x000000ffff107224 */ /* 0x000fe200078e000e */
[----:B------:R-:W-:Y:S06]  /*15710*/  BRA `(.L_x_15279) ;  /* 0xffffffac00d47947 */ /* 0x000fec000383ffff */
.L_x_15286:
[----:B0-----:R0:W1:Y:S02]  /*15720*/  SYNCS.PHASECHK.TRANS64.TRYWAIT P0, [R5+URZ+0x16820], R0 ;  /* 0x01682000050075a7 */ /* 0x001064000800017f */
[----:B-1----:R-:W-:Y:S05]  /*15730*/  @!P0 NANOSLEEP.SYNCS 0x989680 ;  /* 0x009896800000895d */ /* 0x002fea0003900000 */
[----:B------:R-:W1:Y:S02]  /*15740*/  @!P0 SYNCS.PHASECHK.TRANS64 P0, [R5+URZ+0x16820], R0 ;  /* 0x01682000050085a7 */ /* 0x000e64000800007f */
[----:B-1----:R-:W-:Y:S05]  /*15750*/  @!P0 BRA `(.L_x_15286) ;  /* 0xfffffffc00f08947 */ /* 0x002fea000383ffff */
[----:B------:R-:W-:Y:S05]  /*15760*/  BRA `(.L_x_15429) ;  /* 0xffffffb8002c7947 */ /* 0x000fea000383ffff */
.L_x_15287:
        /* <DEDUP_REMOVED lines=8> */
[----:B0-----:R-:W-:Y:S05]  /*157f0*/  WARPSYNC.COLLECTIVE R15, `(.L_x_15431) ;  /* 0x000000000f087348 */ /* 0x001fea0003c00000 */
[----:B------:R1:W2:Y:S02]  /*15800*/  SHFL.IDX P6, R14, R13, R12, R11 ;  /* 0x0000000c0d0e7389 */ /* 0x0002a400000c000b */
[----:B012---:R-:W-:Y:S01]  /*15810*/  ENDCOLLECTIVE ;  /* 0x000000000000791b */ /* 0x007fe20003800000 */
.L_x_15431:
[----:B------:R-:W-:Y:S05]  /*15820*/  BSYNC B0 ;  /* 0x0000000000007941 */ /* 0x000fea0003800000 */
.L_x_15430:
[----:B------:R-:W-:Y:S05]  /*15830*/  BRA `(.L_x_15432) ;  /* 0xffffffb800147947 */ /* 0x000fea000383ffff */
.L_x_15290:
[----:B------:R-:W-:Y:S01]  /*15840*/  BSSY B1, `(.L_x_15433) ;  /* 0x0000006000017945 */ /* 0x000fe20003800000 */
[----:B------:R-:W-:-:S07]  /*15850*/  IMAD.MOV.U32 R15, RZ, RZ, -0x1 ;  /* 0xffffffffff0f7424 */ /* 0x000fce00078e00ff */
[----:B0-----:R-:W-:Y:S05]  /*15860*/  WARPSYNC.COLLECTIVE R15, `(.L_x_15434) ;  /* 0x000000000f0c7348 */ /* 0x001fea0003c00000 */
[----:B------:R-:W-:Y:S02]  /*15870*/  ELECT P6, UR62, PT ;  /* 0x00000000003e782f */ /* 0x000fe400038c0000 */
[----:B------:R-:W-:Y:S01]  /*15880*/  MOV R14, UR62 ;  /* 0x0000003e000e7c02 */ /* 0x000fe20008000f00 */
[----:B0-----:R-:W-:Y:S10]  /*15890*/  ENDCOLLECTIVE ;  /* 0x000000000000791b */ /* 0x001ff40003800000 */
.L_x_15434:
[----:B------:R-:W-:Y:S05]  /*158a0*/  BSYNC B1 ;  /* 0x0000000000017941 */ /* 0x000fea0003800000 */
.L_x_15433:
[----:B------:R-:W-:Y:S05]  /*158b0*/  BRA `(.L_x_15435) ;  /* 0xffffffb8000c7947 */ /* 0x000fea000383ffff */
.L_x_15292:
[----:B0-----:R0:W1:Y:S02]  /*158c0*/  SYNCS.PHASECHK.TRANS64.TRYWAIT P1, [R3+URZ+0x16840], R2 ;  /* 0x01684002030075a7 */ /* 0x001064000802017f */
[----:B-1----:R-:W-:Y:S05]  /*158d0*/  @!P1 NANOSLEEP.SYNCS 0x989680 ;  /* 0x009896800000995d */ /* 0x002fea0003900000 */
[----:B------:R-:W1:Y:S02]  /*158e0*/  @!P1 SYNCS.PHASECHK.TRANS64 P1, [R3+URZ+0x16840], R2 ;  /* 0x01684002030095a7 */ /* 0x000e64000802007f */
[----:B-1----:R-:W-:Y:S05]  /*158f0*/  @!P1 BRA `(.L_x_15292) ;  /* 0xfffffffc00f09947 */ /* 0x002fea000383ffff */
[----:B------:R-:W-:Y:S05]  /*15900*/  BRA `(.L_x_15436) ;  /* 0xffffffb8002c7947 */ /* 0x000fea000383ffff */
.L_x_15294:
[----:B-1----:R1:W2:Y:S02]  /*15910*/  SYNCS.PHASECHK.TRANS64.TRYWAIT P1, [R25+URZ+0x16840], R0 ;  /* 0x01684000190075a7 */ /* 0x0022a4000802017f */
[----:B--2---:R-:W-:Y:S05]  /*15920*/  @!P1 NANOSLEEP.SYNCS 0x989680 ;  /* 0x009896800000995d */ /* 0x004fea0003900000 */
[----:B------:R-:W2:Y:S02]  /*15930*/  @!P1 SYNCS.PHASECHK.TRANS64 P1, [R25+URZ+0x16840], R0 ;  /* 0x01684000190095a7 */ /* 0x000ea4000802007f */
[----:B--2---:R-:W-:Y:S05]  /*15940*/  @!P1 BRA `(.L_x_15294) ;  /* 0xfffffffc00f09947 */ /* 0x004fea000383ffff */
[----:B------:R-:W-:Y:S05]  /*15950*/  BRA `(.L_x_15437) ;  /* 0xffffffb800387947 */ /* 0x000fea000383ffff */
.L_x_15296:
[----:B--2---:R2:W3:Y:S02]  /*15960*/  SYNCS.PHASECHK.TRANS64.TRYWAIT P1, [R3+URZ+0x16860], R2 ;  /* 0x01686002030075a7 */ /* 0x0044e4000802017f */
[----:B---3--:R-:W-:Y:S05]  /*15970*/  @!P1 NANOSLEEP.SYNCS 0x989680 ;  /* 0x009896800000995d */ /* 0x008fea0003900000 */
[----:B------:R-:W3:Y:S02]  /*15980*/  @!P1 SYNCS.PHASECHK.TRANS64 P1, [R3+URZ+0x16860], R2 ;  /* 0x01686002030095a7 */ /* 0x000ee4000802007f */
[----:B---3--:R-:W-:Y:S05]  /*15990*/  @!P1 BRA `(.L_x_15296) ;  /* 0xfffffffc00f09947 */ /* 0x008fea000383ffff */
[----:B------:R-:W-:Y:S05]  /*159a0*/  BRA `(.L_x_15438) ;  /* 0xffffffb800347947 */ /* 0x000fea000383ffff */
.L_x_15439:
        /* <DEDUP_REMOVED lines=13> */
.L_x_15999:


//--------------------- .text._ZN7cutlass13device_kernelIN5flash11enable_sm90INS1_16FlashAttnFwdSm90INS1_25CollectiveMainloopFwdSm90ILi2EN4cute5tupleIJNS5_1CILi1EEES8_S8_EEENS6_IJNS7_ILi192EEENS7_ILi128EEENS7_ILi64EEEEEELi64ENS_10bfloat16_tEfNS_4arch4Sm90ELb1ELb0ELb0ELb1ELb1ELb1ELb0ELb1ELb1ELb1ELb1ELb0EEENS1_21CollectiveEpilogueFwdINS6_IJSA_SC_SB_EEES9_SE_SG_Li384ELb1ELb1ELb1ELb0EEENS1_36VarlenDynamicPersistentTileSchedulerILi192ELi128ELi384ELi128ELb1ELb1ELb1ELb1ELb1ELb1EEEEEEEEEvNT_6ParamsE --------------------------
	.section	.text._ZN7cutlass13device_kernelIN5flash11enable_sm90INS1_16FlashAttnFwdSm90INS1_25CollectiveMainloopFwdSm90ILi2EN4cute5tupleIJNS5_1CILi1EEES8_S8_EEENS6_IJNS7_ILi192EEENS7_ILi128EEENS7_ILi64EEEEEELi64ENS_10bfloat16_tEfNS_4arch4Sm90ELb1ELb0ELb0ELb1ELb1ELb1ELb0ELb1ELb1ELb1ELb1ELb0EEENS1_21CollectiveEpilogueFwdINS6_IJSA_SC_SB_EEES9_SE_SG_Li384ELb1ELb1ELb1ELb0EEENS1_36VarlenDynamicPersistentTileSchedulerILi192ELi128ELi384ELi128ELb1ELb1ELb1ELb1ELb1ELb1EEEEEEEEEvNT_6ParamsE,"ax",@progbits
	.align	128
.text._ZN7cutlass13device_kernelIN5flash11enable_sm90INS1_16FlashAttnFwdSm90INS1_25CollectiveMainloopFwdSm90ILi2EN4cute5tupleIJNS5_1CILi1EEES8_S8_EEENS6_IJNS7_ILi192EEENS7_ILi128EEENS7_ILi64EEEEEELi64ENS_10bfloat16_tEfNS_4arch4Sm90ELb1ELb0ELb0ELb1ELb1ELb1ELb0ELb1ELb1ELb1ELb1ELb0EEENS1_21CollectiveEpilogueFwdINS6_IJSA_SC_SB_EEES9_SE_SG_Li384ELb1ELb1ELb1ELb0EEENS1_36VarlenDynamicPersistentTileSchedulerILi192ELi128ELi384ELi128ELb1ELb1ELb1ELb1ELb1ELb1EEEEEEEEEvNT_6ParamsE:
        .type           _ZN7cutlass13device_kernelIN5flash11enable_sm90INS1_16FlashAttnFwdSm90INS1_25CollectiveMainloopFwdSm90ILi2EN4cute5tupleIJNS5_1CILi1EEES8_S8_EEENS6_IJNS7_ILi192EEENS7_ILi128EEENS7_ILi64EEEEEELi64ENS_10bfloat16_tEfNS_4arch4Sm90ELb1ELb0ELb0ELb1ELb1ELb1ELb0ELb1ELb1ELb1ELb1ELb0EEENS1_21CollectiveEpilogueFwdINS6_IJSA_SC_SB_EEES9_SE_SG_Li384ELb1ELb1ELb1ELb0EEENS1_36VarlenDynamicPersistentTileSchedulerILi192ELi128ELi384ELi128ELb1ELb1ELb1ELb1ELb1ELb1EEEEEEEEEvNT_6ParamsE,@function
        .size           _ZN7cutlass13device_kernelIN5flash11enable_sm90INS1_16FlashAttnFwdSm90INS1_25CollectiveMainloopFwdSm90ILi2EN4cute5tupleIJNS5_1CILi1EEES8_S8_EEENS6_IJNS7_ILi192EEENS7_ILi128EEENS7_ILi64EEEEEELi64ENS_10bfloat16_tEfNS_4arch4Sm90ELb1ELb0ELb0ELb1ELb1ELb1ELb0ELb1ELb1ELb1ELb1ELb0EEENS1_21CollectiveEpilogueFwdINS6_IJSA_SC_SB_EEES9_SE_SG_Li384ELb1ELb1ELb1ELb0EEENS1_36VarlenDynamicPersistentTileSchedulerILi192ELi128ELi384ELi128ELb1ELb1ELb1ELb1ELb1ELb1EEEEEEEEEvNT_6ParamsE,(.L_x_16000 - _ZN7cutlass13device_kernelIN5flash11enable_sm90INS1_16FlashAttnFwdSm90INS1_25CollectiveMainloopFwdSm90ILi2EN4cute5tupleIJNS5_1CILi1EEES8_S8_EEENS6_IJNS7_ILi192EEENS7_ILi128EEENS7_ILi64EEEEEELi64ENS_10bfloat16_tEfNS_4arch4Sm90ELb1ELb0ELb0ELb1ELb1ELb1ELb0ELb1ELb1ELb1ELb1ELb0EEENS1_21CollectiveEpilogueFwdINS6_IJSA_SC_SB_EEES9_SE_SG_Li384ELb1ELb1ELb1ELb0EEENS1_36VarlenDynamicPersistentTileSchedulerILi192ELi128ELi384ELi128ELb1ELb1ELb1ELb1ELb1ELb1EEEEEEEEEvNT_6ParamsE)
        .other          _ZN7cutlass13device_kernelIN5flash11enable_sm90INS1_16FlashAttnFwdSm90INS1_25CollectiveMainloopFwdSm90ILi2EN4cute5tupleIJNS5_1CILi1EEES8_S8_EEENS6_IJNS7_ILi192EEENS7_ILi128EEENS7_ILi64EEEEEELi64ENS_10bfloat16_tEfNS_4arch4Sm90ELb1ELb0ELb0ELb1ELb1ELb1ELb0ELb1ELb1ELb1ELb1ELb0EEENS1_21CollectiveEpilogueFwdINS6_IJSA_SC_SB_EEES9_SE_SG_Li384ELb1ELb1ELb1ELb0EEENS1_36VarlenDynamicPersistentTileSchedulerILi192ELi128ELi384ELi128ELb1ELb1ELb1ELb1ELb1ELb1EEEEEEEEEvNT_6ParamsE,@"STO_CUDA_ENTRY STV_DEFAULT"
_ZN7cutlass13device_kernelIN5flash11enable_sm90INS1_16FlashAttnFwdSm90INS1_25CollectiveMainloopFwdSm90ILi2EN4cute5tupleIJNS5_1CILi1EEES8_S8_EEENS6_IJNS7_ILi192EEENS7_ILi128EEENS7_ILi64EEEEEELi64ENS_10bfloat16_tEfNS_4arch4Sm90ELb1ELb0ELb0ELb1ELb1ELb1ELb0ELb1ELb1ELb1ELb1ELb0EEENS1_21CollectiveEpilogueFwdINS6_IJSA_SC_SB_EEES9_SE_SG_Li384ELb1ELb1ELb1ELb0EEENS1_36VarlenDynamicPersistentTileSchedulerILi192ELi128ELi384ELi128ELb1ELb1ELb1ELb1ELb1ELb1EEEEEEEEEvNT_6ParamsE:
        /* <DEDUP_REMOVED lines=17> */
.L_x_15441:
[----:B------:R-:W-:Y:S05]  /*0110*/  BSYNC B0 ;  /* 0x0000000000007941 */ /* 0x000fea0003800000 */
.L_x_15440:
[----:B------:R-:W-:Y:S01]  /*0120*/  VOTEU.ANY UP0, P0 ;  /* 0x00000000003f7886 */ /* 0x000fe20000000100 */
[----:B------:R-:W0:Y:S01]  /*0130*/  SHFL.IDX PT, R2, R0, RZ, 0x1f ;  /* 0x00001fff00027589 */ /* 0x000e2200000e0000 */
[----:B------:R-:W-:Y:S01]  /*0140*/  UMOV UR4, 0x80 ;  /* 0x0000008000047882 */ /* 0x000fe20000000000 */
[----:B------:R-:W-:Y:S01]  /*0150*/  UMOV UR7, 0x180 ;  /* 0x0000018000077882 */ /* 0x000fe20000000000 */
[----:B------:R-:W-:Y:S01]  /*0160*/  SHF.R.U32.HI R3, RZ, 0x7, R3 ;  /* 0x00000007ff037819 */ /* 0x000fe20000011603 */
[----:B------:R-:W1:Y:S01]  /*0170*/  @UP0 S2UR UR8, SR_CgaCtaId ;  /* 0x00000000000809c3 */ /* 0x000e620000008800 */
[----:B------:R-:W-:Y:S01]  /*0180*/  @UP0 UMOV UR6, 0x400 ;  /* 0x0000040000060882 */ /* 0x000fe20000000000 */
[----:B------:R-:W-:-:S04]  /*0190*/  @UP0 UIADD3 UR4, -UR4, 0x100000, URZ ;  /* 0x0010000004040890 */ /* 0x000fc8000fffe13f */
[----:B------:R-:W-:Y:S02]  /*01a0*/  @UP0 USHF.L.U32 UR5, UR4, 0xb, URZ ;  /* 0x0000000b04050899 */ /* 0x000fe4000800063f */
[----:B------:R-:W-:Y:S01]  /*01b0*/  @UP0 USHF.L.U32 UR4, UR4, 0x1, URZ ;  /* 0x0000000104040899 */ /* 0x000fe2000800063f */
[----:B------:R-:W-:Y:S01]  /*01c0*/  VOTEU.ANY UP1, P0 ;  /* 0x00000000003f7886 */ /* 0x000fe20000020100 */
[----:B0-----:R-:W-:Y:S02]  /*01d0*/  ISETP.NE.AND P1, PT, R2, RZ, PT ;  /* 0x000000ff0200720c */ /* 0x001fe40003f25270 */
[----:B------:R0:W2:Y:S01]  /*01e0*/  SHFL.IDX PT, R2, R3, RZ, 0x1f ;  /* 0x00001fff03027589 */ /* 0x0000a200000e0000 */
[----:B-1----:R-:W-:Y:S02]  /*01f0*/  @UP0 ULEA UR8, UR8, UR6, 0x18 ;  /* 0x0000000608080291 */ /* 0x002fe4000f8ec03f */
[----:B------:R-:W-:-:S04]  /*0200*/  @UP0 UIADD3 UR6, -UR7, 0x100000, URZ ;  /* 0x0010000007060890 */ /* 0x000fc8000fffe13f */
[----:B------:R-:W-:Y:S02]  /*0210*/  @UP0 USHF.L.U32 UR7, UR6, 0xb, URZ ;  /* 0x0000000b06070899 */ /* 0x000fe4000800063f */
[----:B------:R-:W-:Y:S01]  /*0220*/  @UP0 USHF.L.U32 UR6, UR6, 0x1, URZ ;  /* 0x0000000106060899 */ /* 0x000fe2000800063f */
[----:B------:R-:W-:Y:S01]  /*0230*/  VOTEU.ANY UP0, P0 ;  /* 0x00000000003f7886 */ /* 0x000fe20000000100 */
[----:B------:R-:W1:Y:S04]  /*0240*/  FENCE.VIEW.ASYNC.S ;  /* 0x00000000000073c6 */ /* 0x000e680000000000 */
[----:B-1----:R0:W1:Y:S06]  /*0250*/  @UP0 SYNCS.EXCH.64 URZ, [UR8+0x16800], UR4 ;  /* 0x01680004083f05b2 */ /* 0x00206c0008000100 */
[----:B------:R0:W3:Y:S02]  /*0260*/  @UP1 SYNCS.EXCH.64 URZ, [UR8+0x16820], UR6 ;  /* 0x01682006083f15b2 */ /* 0x0000e40008000100 */
[----:B0-----:R-:W-:Y:S05]  /*0270*/  @P1 BRA `(.L_x_15442) ;  /* 0x0000000000481947 */ /* 0x001fea0003800000 */
        /* <DEDUP_REMOVED lines=16> */
[----:B------:R0:W0:Y:S01]  /*0380*/  SYNCS.EXCH.64 URZ, [UR8+0x16848], UR6 ;  /* 0x01684806083f75b2 */ /* 0x0000220008000100 */
[----:B------:R-:W-:Y:S01]  /*0390*/  NOP ;  /* 0x0000000000007918 */ /* 0x000fe20000000000 */
.L_x_15442:
        /* <DEDUP_REMOVED lines=22> */
.L_x_15443:
        /* <DEDUP_REMOVED lines=18> */
.L_x_15444:
        /* <DEDUP_REMOVED lines=22> */
.L_x_15445:
        /* <DEDUP_REMOVED lines=22> */
.L_x_15446:
[----:B--2---:R-:W-:Y:S01]  /*08e0*/  ISETP.NE.AND P0, PT, R2, RZ, PT ;  /* 0x000000ff0200720c */ /* 0x004fe20003f05270 */
[----:B------:R-:W-:Y:S01]  /*08f0*/  IMAD.MOV.U32 R2, RZ, RZ, 0x1 ;  /* 0x00000001ff027424 */ /* 0x000fe200078e00ff */
[----:B------:R-:W-:Y:S01]  /*0900*/  NOP ;  /* 0x0000000000007918 */ /* 0x000fe20000000000 */
[----:B------:R-:W-:Y:S01]  /*0910*/  ULDC.64 UR40, c[0x0][0x208] ;  /* 0x0000820000287ab9 */ /* 0x000fe20000000a00 */
[----:B------:R-:W-:Y:S02]  /*0920*/  BSSY B9, `(.L_x_15447) ;  /* 0x00019fd000097945 */ /* 0x000fe40003800000 */
[----:B------:R-:W-:-:S05]  /*0930*/  SEL R2, R2, 0x2, !P0 ;  /* 0x0000000202027807 */ /* 0x000fca0004000000 */
[----:B------:R2:W-:Y:S01]  /*0940*/  STL [R1+0x30], R2 ;  /* 0x0000300201007387 */ /* 0x0005e20000100800 */
[----:B01-34-:R-:W-:Y:S06]  /*0950*/  BAR.SYNC.DEFER_BLOCKING 0x0 ;  /* 0x0000000000007b1d */ /* 0x01bfec0000010000 */
[----:B------:R-:W-:Y:S05]  /*0960*/  @!P0 BRA `(.L_x_15448) ;  /* 0x0000012400ac8947 */ /* 0x000fea0003800000 */
.L_x_15449:
[----:B------:R-:W-:-:S08]  /*0970*/  NOP ;  /* 0x0000000000007918 */ /* 0x000fd00000000000 */
[----:B------:R-:W0:Y:S02]  /*0980*/  USETMAXREG.TRY_ALLOC.CTAPOOL UP0, 0xa0 ;  /* 0x000000a0000079c8 */ /* 0x000e240008000600 */
[----:B0-----:R-:W-:-:S13]  /*0990*/  PLOP3.LUT P0, PT, PT, PT, UP0, 0x80, 0x0 ;  /* 0x000000000000781c */ /* 0x001fda0003f0f008 */
[----:B------:R-:W-:Y:S05]  /*09a0*/  @!P0 BRA `(.L_x_15449) ;  /* 0xfffffffc00f08947 */ /* 0x000fea000383ffff */
[----:B------:R-:W2:Y:S01]  /*09b0*/  S2R R0, SR_TID.X ;  /* 0x0000000000007919 */ /* 0x000ea20000002100 */
[----:B------:R-:W-:Y:S01]  /*09c0*/  LOP3.LUT R19, R19, 0xffffffef, RZ, 0xc0, !PT ;  /* 0xffffffef13137812 */ /* 0x000fe200078ec0ff */
[----:B------:R-:W-:Y:S01]  /*09d0*/  ULDC UR4, c[0x0][0xc3c] ;  /* 0x00030f0000047ab9 */ /* 0x000fe20000000800 */
[----:B--2---:R-:W-:Y:S02]  /*09e0*/  SHF.R.U32.HI R2, RZ, 0x7, R0 ;  /* 0x00000007ff027819 */ /* 0x004fe40000011600 */
[----:B------:R-:W0:Y:S01]  /*09f0*/  S2R R0, SR_CgaCtaId ;  /* 0x0000000000007919 */ /* 0x000e220000008800 */
[----:B------:R-:W-:Y:S06]  /*0a00*/  BAR.ARV 0x8, 0x200 ;  /* 0x0208000000007b1d */ /* 0x000fec0000002000 */
[----:B------:R-:W-:-:S02]  /*0a10*/  ISETP.NE.AND P0, PT, R2, 0x1, PT ;  /* 0x000000010200780c */ /* 0x000fc40003f05270 */
[----:B------:R-:W-:-:S11]  /*0a20*/  MOV R2, 0x400 ;  /* 0x0000040000027802 */ /* 0x000fd60000000f00 */
[----:B------:R-:W-:Y:S06]  /*0a30*/  @!P0 BAR.ARV 0x9, 0x100 ;  /* 0x0244000000008b1d */ /* 0x000fec0000002000 */
[----:B------:R-:W-:Y:S02]  /*0a40*/  @P0 LOP3.LUT R19, R19, 0x10, RZ, 0xfc, !PT ;  /* 0x0000001013130812 */ /* 0x000fe400078efcff */
[----:B------:R-:W-:Y:S01]  /*0a50*/  BAR.SYNC.DEFER_BLOCKING 0x5, 0x200 ;  /* 0x0148000000007b1d */ /* 0x000fe20000010000 */
[----:B0-----:R-:W-:-:S05]  /*0a60*/  LEA R2, R0, R2, 0x18 ;  /* 0x0000000200027211 */ /* 0x001fca00078ec0ff */
[----:B------:R-:W0:Y:S02]  /*0a70*/  LDS.128 R28, [R2+0x168d0] ;  /* 0x0168d000021c7984 */ /* 0x000e240000000c00 */
[----:B------:R-:W-:Y:S06]  /*0a80*/  BAR.ARV 0x4, 0x200 ;  /* 0x0108000000007b1d */ /* 0x000fec0000002000 */
[----:B0-----:R-:W-:-:S13]  /*0a90*/  ISETP.GE.AND P0, PT, R31, UR4, PT ;  /* 0x000000041f007c0c */ /* 0x001fda000bf06270 */
[----:B------:R-:W-:Y:S05]  /*0aa0*/  @P0 BRA `(.L_x_15450) ;  /* 0x0000019c00900947 */ /* 0x000fea0003800000 */
[----:B------:R-:W2:Y:S01]  /*0ab0*/  LDL.LU R13, [R1+0x30] ;  /* 0x00003000010d7983 */ /* 0x000ea20000300800 */
[----:B------:R-:W0:Y:S02]  /*0ac0*/  S2R R0, SR_TID.X ;  /* 0x0000000000007919 */ /* 0x000e240000002100 */
[----:B0-----:R-:W-:-:S05]  /*0ad0*/  VIADD R12, R0, 0xffffff80 ;  /* 0xffffff80000c7836 */ /* 0x001fca0000000000 */
[----:B------:R-:W-:-:S04]  /*0ae0*/  SHF.R.S32.HI R0, RZ, 0x1f, R12 ;  /* 0x0000001fff007819 */ /* 0x000fc8000001140c */
[----:B------:R-:W-:-:S04]  /*0af0*/  LEA.HI R3, R0, R12, RZ, 0x7 ;  /* 0x0000000c00037211 */ /* 0x000fc800078f38ff */
[----:B------:R-:W-:-:S05]  /*0b00*/  LOP3.LUT R4, R3, 0xffffff80, RZ, 0xc0, !PT ;  /* 0xffffff8003047812 */ /* 0x000fca00078ec0ff */
[----:B------:R-:W-:-:S05]  /*0b10*/  IMAD.IADD R11, R12, 0x1, -R4 ;  /* 0x000000010c0b7824 */ /* 0x000fca00078e0a04 */
[----:B------:R-:W-:-:S04]  /*0b20*/  SHF.R.S32.HI R6, RZ, 0x1f, R11 ;  /* 0x0000001fff067819 */ /* 0x000fc8000001140b */
[----:B------:R-:W-:Y:S02]  /*0b30*/  LEA.HI R8, R6, R11, RZ, 0x2 ;  /* 0x0000000b06087211 */ /* 0x000fe400078f10ff */
[CC--:B------:R-:W-:Y:S02]  /*0b40*/  LEA.HI R4, R0.reuse, R12.reuse, RZ, 0x4 ;  /* 0x0000000c00047211 */ /* 0x0c0fe400078f20ff */
[--C-:B------:R-:W-:Y:S02]  /*0b50*/  SHF.R.S32.HI R9, RZ, 0x2, R8.reuse ;  /* 0x00000002ff097819 */ /* 0x100fe40000011408 */
[----:B------:R-:W-:Y:S02]  /*0b60*/  SHF.R.S32.HI R10, RZ, 0x1f, R8 ;  /* 0x0000001fff0a7819 */ /* 0x000fe40000011408 */
[----:B------:R-:W-:Y:S02]  /*0b70*/  LEA.HI R5, R0, R12, RZ, 0x5 ;  /* 0x0000000c00057211 */ /* 0x000fe400078f28ff */
[----:B------:R-:W-:-:S02]  /*0b80*/  SHF.R.S32.HI R14, RZ, 0x7, R3 ;  /* 0x00000007ff0e7819 */ /* 0x000fc40000011403 */
[----:B------:R-:W-:Y:S02]  /*0b90*/  SHF.R.S32.HI R7, RZ, 0x4, R4 ;  /* 0x00000004ff077819 */ /* 0x000fe40000011404 */
[----:B------:R-:W-:Y:S02]  /*0ba0*/  LEA.HI R10, R10, R9, RZ, 0x3 ;  /* 0x000000090a0a7211 */ /* 0x000fe400078f18ff */
[----:B------:R-:W-:Y:S01]  /*0bb0*/  SHF.R.S32.HI R15, RZ, 0x5, R5 ;  /* 0x00000005ff0f7819 */ /* 0x000fe20000011405 */
[----:B------:R-:W-:Y:S01]  /*0bc0*/  IMAD.HI R5, R14, 0x55555556, RZ ;  /* 0x555555560e057827 */ /* 0x000fe200078e02ff */
[C---:B------:R-:W-:Y:S02]  /*0bd0*/  LOP3.LUT R3, R4.reuse, 0x3fffff0, RZ, 0xc0, !PT ;  /* 0x03fffff004037812 */ /* 0x040fe400078ec0ff */
[----:B------:R-:W-:Y:S02]  /*0be0*/  LEA.HI R4, R4, R7, RZ, 0x1 ;  /* 0x0000000704047211 */ /* 0x000fe400078f08ff */
[----:B------:R-:W-:-:S02]  /*0bf0*/  LOP3.LUT R10, R10, 0xfffffff8, RZ, 0xc0, !PT ;  /* 0xfffffff80a0a7812 */ /* 0x000fc400078ec0ff */
[----:B------:R-:W-:Y:S01]  /*0c00*/  LEA.HI R6, R6, R11, RZ, 0x5 ;  /* 0x0000000b06067211 */ /* 0x000fe200078f28ff */
[----:B------:R-:W-:Y:S01]  /*0c10*/  IMAD.IADD R3, R12, 0x1, -R3 ;  /* 0x000000010c037824 */ /* 0x000fe200078e0a03 */
[----:B------:R-:W-:Y:S01]  /*0c20*/  LOP3.LUT R4, R4, 0x1ffffffe, RZ, 0xc0, !PT ;  /* 0x1ffffffe04047812 */ /* 0x000fe200078ec0ff */
[----:B------:R-:W-:Y:S01]  /*0c30*/  IMAD.IADD R9, R9, 0x1, -R10 ;  /* 0x0000000109097824 */ /* 0x000fe200078e0a0a */
[----:B------:R-:W-:Y:S02]  /*0c40*/  LEA.HI R5, R5, R5, RZ, 0x1 ;  /* 0x0000000505057211 */ /* 0x000fe400078f08ff */
[----:B------:R-:W-:Y:S01]  /*0c50*/  SHF.R.S32.HI R6, RZ, 0x5, R6 ;  /* 0x00000005ff067819 */ /* 0x000fe20000011406 */
[----:B------:R-:W-:Y:S02]  /*0c60*/  IMAD.IADD R4, R7, 0x1, -R4 ;  /* 0x0000000107047824 */ /* 0x000fe400078e0a04 */
[----:B------:R-:W-:Y:S02]  /*0c70*/  IMAD R3, R15, 0x10, R3 ;  /* 0x000000100f037824 */ /* 0x000fe400078e0203 */
[----:B------:R-:W-:-:S02]  /*0c80*/  IMAD R5, R5, -0x3, R14 ;  /* 0xfffffffd05057824 */ /* 0x000fc400078e020e */
[----:B------:R-:W-:Y:S02]  /*0c90*/  IMAD R6, R6, 0x10, R9 ;  /* 0x0000001006067824 */ /* 0x000fe400078e0209 */
[----:B------:R-:W-:Y:S02]  /*0ca0*/  IMAD R7, R3, 0x8, R4 ;  /* 0x0000000803077824 */ /* 0x000fe400078e0204 */
[----:B------:R-:W-:-:S05]  /*0cb0*/  IMAD R10, R5, 0x40, R6 ;  /* 0x00000040050a7824 */ /* 0x000fca00078e0206 */
[----:B------:R-:W-:Y:S01]  /*0cc0*/  STL [R1+0x68], R10 ;  /* 0x0000680a01007387 */ /* 0x000fe20000100800 */
[----:B------:R-:W-:-:S04]  /*0cd0*/  LEA.HI R4, R0, R12, RZ, 0x3 ;  /* 0x0000000c00047211 */ /* 0x000fc800078f18ff */
[----:B------:R-:W-:Y:S02]  /*0ce0*/  SHF.R.S32.HI R5, RZ, 0x3, R4 ;  /* 0x00000003ff057819 */ /* 0x000fe40000011404 */
[----:B------:R-:W-:Y:S02]  /*0cf0*/  LOP3.LUT R4, R4, 0xfffffff8, RZ, 0xc0, !PT ;  /* 0xfffffff804047812 */ /* 0x000fe400078ec0ff */
[----:B------:R-:W-:-:S05]  /*0d00*/  LOP3.LUT R8, R8, 0x7ffffffc, RZ, 0xc0, !PT ;  /* 0x7ffffffc08087812 */ /* 0x000fca00078ec0ff */
[----:B------:R-:W-:Y:S01]  /*0d10*/  IMAD.IADD R8, R11, 0x1, -R8 ;  /* 0x000000010b087824 */ /* 0x000fe200078e0a08 */
[----:B------:R-:W-:Y:S01]  /*0d20*/  CS2R R22, SRZ ;  /* 0x0000000000167805 */ /* 0x000fe2000001ff00 */
[----:B------:R-:W-:Y:S01]  /*0d30*/  IMAD.MOV.U32 R156, RZ, RZ, RZ ;  /* 0x000000ffff9c7224 */ /* 0x000fe200078e00ff */
[----:B--2---:R-:W-:-:S05]  /*0d40*/  LOP3.LUT R3, R13, 0x1, RZ, 0xfc, !PT ;  /* 0x000000010d037812 */ /* 0x004fca00078efcff */
[----:B------:R0:W-:Y:S02]  /*0d50*/  STL [R1], R3 ;  /* 0x0000000301007387 */ /* 0x0001e40000100800 */
[----:B0-----:R-:W-:-:S04]  /*0d60*/  LEA.HI R3, R0, R12, RZ, 0x2 ;  /* 0x0000000c00037211 */ /* 0x001fc800078f10ff */
[--C-:B------:R-:W-:Y:S02]  /*0d70*/  SHF.R.S32.HI R155, RZ, 0x2, R3.reuse ;  /* 0x00000002ff9b7819 */ /* 0x100fe40000011403 */
[----:B------:R-:W-:-:S03]  /*0d80*/  SHF.R.S32.HI R0, RZ, 0x1f, R3 ;  /* 0x0000001fff007819 */ /* 0x000fc60000011403 */
[----:B------:R-:W-:Y:S01]  /*0d90*/  VIADD R6, R155, 0x60 ;  /* 0x000000609b067836 */ /* 0x000fe20000000000 */
[----:B------:R-:W-:Y:S02]  /*0da0*/  LEA.HI R0, R0, R155, RZ, 0x3 ;  /* 0x0000009b00007211 */ /* 0x000fe400078f18ff */
[----:B------:R-:W-:Y:S02]  /*0db0*/  LOP3.LUT R3, R3, 0xfffffffc, RZ, 0xc0, !PT ;  /* 0xfffffffc03037812 */ /* 0x000fe400078ec0ff */
[----:B------:R-:W-:Y:S02]  /*0dc0*/  SHF.R.S32.HI R5, RZ, 0x1f, R6 ;  /* 0x0000001fff057819 */ /* 0x000fe40000011406 */
[----:B------:R-:W-:Y:S01]  /*0dd0*/  LOP3.LUT R0, R0, 0xfffffff8, RZ, 0xc0, !PT ;  /* 0xfffffff800007812 */ /* 0x000fe200078ec0ff */
[C---:B------:R-:W-:Y:S01]  /*0de0*/  IMAD.IADD R9, R12.reuse, 0x1, -R3 ;  /* 0x000000010c097824 */ /* 0x040fe200078e0a03 */
[----:B------:R-:W-:Y:S01]  /*0df0*/  LEA.HI R5, R5, R6, RZ, 0x3 ;  /* 0x0000000605057211 */ /* 0x000fe200078f18ff */
[----:B------:R-:W-:-:S02]  /*0e00*/  IMAD.IADD R3, R12, 0x1, -R4 ;  /* 0x000000010c037824 */ /* 0x000fc400078e0a04 */
[----:B------:R-:W-:Y:S02]  /*0e10*/  IMAD.IADD R0, R155, 0x1, -R0 ;  /* 0x000000019b007824 */ /* 0x000fe400078e0a00 */
[----:B------:R-:W-:Y:S01]  /*0e20*/  IMAD.SHL.U32 R4, R6, 0x40, RZ ;  /* 0x0000004006047824 */ /* 0x000fe200078e00ff */
[----:B------:R-:W-:Y:S01]  /*0e30*/  STL [R1+0x5c], RZ ;  /* 0x00005cff01007387 */ /* 0x000fe20000100800 */
[----:B------:R-:W-:Y:S02]  /*0e40*/  IMAD.SHL.U32 R5, R5, 0x40, RZ ;  /* 0x0000004005057824 */ /* 0x000fe400078e00ff */
[C---:B------:R-:W-:Y:S01]  /*0e50*/  IMAD.SHL.U32 R152, R9.reuse, 0x4, RZ ;  /* 0x0000000409987824 */ /* 0x040fe200078e00ff */
[----:B------:R-:W-:Y:S01]  /*0e60*/  STL [R1+0x4], RZ ;  /* 0x000004ff01007387 */ /* 0x000fe20000100800 */
[----:B------:R-:W-:-:S03]  /*0e70*/  IMAD.SHL.U32 R16, R9, 0x8, RZ ;  /* 0x0000000809107824 */ /* 0x000fc600078e00ff */
[----:B------:R0:W-:Y:S01]  /*0e80*/  STL [R1+0x44], R0 ;  /* 0x0000440001007387 */ /* 0x0001e20000100800 */
[----:B------:R-:W-:Y:S02]  /*0e90*/  LEA.HI R3, R9, R9, RZ, 0x1 ;  /* 0x0000000909037211 */ /* 0x000fe400078f08ff */
[----:B0-----:R-:W-:Y:S02]  /*0ea0*/  LOP3.LUT R0, R4, 0x1c0, RZ, 0xc0, !PT ;  /* 0x000001c004007812 */ /* 0x001fe400078ec0ff */
[----:B------:R-:W-:Y:S01]  /*0eb0*/  LOP3.LUT R4, R5, 0xfffffe00, RZ, 0xc0, !PT ;  /* 0xfffffe0005047812 */ /* 0x000fe200078ec0ff */
[----:B------:R-:W-:Y:S01]  /*0ec0*/  VIADD R5, R152, 0x10 ;  /* 0x0000001098057836 */ /* 0x000fe20000000000 */
[----:B------:R-:W-:Y:S02]  /*0ed0*/  SHF.R.U32.HI R6, RZ, 0x3, R0 ;  /* 0x00000003ff067819 */ /* 0x000fe40000011600 */
[----:B------:R-:W-:Y:S02]  /*0ee0*/  LOP3.LUT R0, R0, 0x38, R16, 0xf8, !PT ;  /* 0x0000003800007812 */ /* 0x000fe400078ef810 */
[----:B------:R-:W-:Y:S01]  /*0ef0*/  LOP3.LUT R3, R3, 0x1ffffffe, RZ, 0xc0, !PT ;  /* 0x1ffffffe03037812 */ /* 0x000fe200078ec0ff */
[----:B------:R0:W-:Y:S03]  /*0f00*/  STL [R1+0x8], R5 ;  /* 0x0000080501007387 */ /* 0x0001e60000100800 */
[----:B------:R-:W-:Y:S01]  /*0f10*/  IADD3 R3, R9, -R3, RZ ;  /* 0x8000000309037210 */ /* 0x000fe20007ffe0ff */
[----:B------:R1:W-:Y:S01]  /*0f20*/  STL [R1+0x48], R4 ;  /* 0x0000480401007387 */ /* 0x0003e20000100800 */
[----:B0-----:R-:W-:Y:S01]  /*0f30*/  LOP3.LUT R5, R4, R0, R6, 0xf6, !PT ;  /* 0x0000000004057212 */ /* 0x001fe200078ef606 */
[----:B------:R-:W-:-:S02]  /*0f40*/  IMAD.SHL.U32 R0, R7, 0x8, RZ ;  /* 0x0000000807007824 */ /* 0x000fc400078e00ff */
[----:B------:R-:W-:-:S03]  /*0f50*/  IMAD.SHL.U32 R6, R8, 0x2, RZ ;  /* 0x0000000208067824 */ /* 0x000fc600078e00ff */
[----:B------:R0:W-:Y:S01]  /*0f60*/  STL [R1+0x6c], R0 ;  /* 0x00006c0001007387 */ /* 0x0001e20000100800 */
[----:B-1----:R-:W-:-:S03]  /*0f70*/  IMAD R4, R5, 0x2, R2 ;  /* 0x0000000205047824 */ /* 0x002fc600078e0202 */
[----:B------:R1:W-:Y:S01]  /*0f80*/  STL [R1+0x34], R6 ;  /* 0x0000340601007387 */ /* 0x0003e20000100800 */
[----:B0-----:R-:W-:-:S05]  /*0f90*/  IMAD R0, R3, 0x8, R10 ;  /* 0x0000000803007824 */ /* 0x001fca00078e020a */
[----:B------:R1:W-:Y:S04]  /*0fa0*/  STL [R1+0x4c], R0 ;  /* 0x00004c0001007387 */ /* 0x0003e80000100800 */
[----:B------:R1:W-:Y:S01]  /*0fb0*/  STL [R1+0x64], R4 ;  /* 0x0000640401007387 */ /* 0x0003e20000100800 */
[----:B------:R-:W-:Y:S01]  /*0fc0*/  VIADD R18, R16, 0x20 ;  /* 0x0000002010127836 */ /* 0x000fe20000000000 */
[----:B------:R-:W-:-:S04]  /*0fd0*/  SHF.R.S32.HI R17, RZ, 0x1f, R16 ;  /* 0x0000001fff117819 */ /* 0x000fc80000011410 */
[----:B------:R-:W-:-:S07]  /*0fe0*/  SHF.R.S32.HI R157, RZ, 0x1f, R18 ;  /* 0x0000001fff9d7819 */ /* 0x000fce0000011412 */
.L_x_15605:
[----:B0123--:R-:W0:Y:S02]  /*0ff0*/  LDC.64 R4, c[0x0][0xc88] ;  /* 0x00032200ff047b82 */ /* 0x00fe240000000a00 */
[----:B0-----:R-:W-:-:S05]  /*1000*/  IMAD.WIDE R4, R31, 0x4, R4 ;  /* 0x000000041f047825 */ /* 0x001fca00078e0204 */
[----:B------:R-:W2:Y:S01]  /*1010*/  LDG.E R33, desc[UR40][R4.64] ;  /* 0x0000002804217981 */ /* 0x000ea2000c1e1900 */
[----:B------:R-:W-:Y:S05]  /*1020*/  YIELD ;  /* 0x0000000000007946 */ /* 0x000fea0003800000 */
[----:B------:R-:W-:Y:S01]  /*1030*/  ULDC.64 UR4, c[0x0][0xa28] ;  /* 0x00028a0000047ab9 */ /* 0x000fe20000000a00 */
[----:B------:R-:W-:Y:S01]  /*1040*/  ULDC.64 UR8, c[0x0][0xa18] ;  /* 0x0002860000087ab9 */ /* 0x000fe20000000a00 */
[----:B------:R-:W-:Y:S01]  /*1050*/  ISETP.NE.U32.AND P1, PT, RZ, UR4, PT ;  /* 0x00000004ff007c0c */ /* 0x000fe2000bf25070 */
[----:B------:R-:W-:Y:S01]  /*1060*/  IMAD.MOV.U32 R10, RZ, RZ, RZ ;  /* 0x000000ffff0a7224 */ /* 0x000fe200078e00ff */
[----:B------:R-:W-:Y:S01]  /*1070*/  ULDC.64 UR6, c[0x0][0xa08] ;  /* 0x0002820000067ab9 */ /* 0x000fe20000000a00 */
[----:B------:R-:W-:Y:S01]  /*1080*/  IMAD.MOV.U32 R66, RZ, RZ, RZ ;  /* 0x000000ffff427224 */ /* 0x000fe200078e00ff */
[----:B------:R-:W-:-:S02]  /*1090*/  ISETP.NE.AND.EX P1, PT, RZ, UR5, PT, P1 ;  /* 0x00000005ff007c0c */ /* 0x000fc4000bf25310 */
[----:B------:R-:W-:-:S04]  /*10a0*/  ISETP.NE.U32.AND P0, PT, RZ, UR6, PT ;  /* 0x00000006ff007c0c */ /* 0x000fc8000bf05070 */
[----:B------:R-:W-:Y:S02]  /*10b0*/  ISETP.NE.AND.EX P0, PT, RZ, UR7, PT, P0 ;  /* 0x00000007ff007c0c */ /* 0x000fe4000bf05300 */
[----:B--2---:R-:W-:Y:S01]  /*10c0*/  SHF.R.S32.HI R0, RZ, 0x1f, R33 ;  /* 0x0000001fff007819 */ /* 0x004fe20000011421 */
[----:B------:R-:W-:-:S04]  /*10d0*/  IMAD.SHL.U32 R34, R33, 0x4, RZ ;  /* 0x0000000421227824 */ /* 0x000fc800078e00ff */
[C---:B------:R-:W-:Y:S01]  /*10e0*/  @P1 LEA R6, P2, R33.reuse, UR4, 0x2 ;  /* 0x0000000421061c11 */ /* 0x040fe2000f8410ff */
[----:B------:R0:W-:Y:S01]  /*10f0*/  STL [R1+0x50], R33 ;  /* 0x0000502101007387 */ /* 0x0001e20000100800 */
        /* <DEDUP_REMOVED lines=8> */
[----:B----4-:R-:W-:Y:S01]  /*1180*/  IMAD.U32 R3, RZ, RZ, UR4 ;  /* 0x00000004ff037e24 */ /* 0x010fe2000f8e00ff */
[----:B------:R-:W-:Y:S01]  /*1190*/  IADD3.X R9, R32, UR7, RZ, P3, !PT ;  /* 0x0000000720097c10 */ /* 0x000fe20009ffe4ff */
[----:B------:R-:W-:-:S04]  /*11a0*/  ULDC.64 UR4, c[0x0][0x418] ;  /* 0x0001060000047ab9 */ /* 0x000fc80000000a00 */
[----:B------:R0:W5:Y:S05]  /*11b0*/  @P0 LDG.E R66, desc[UR40][R8.64] ;  /* 0x0000002808420981 */ /* 0x00016a000c1e1900 */
[----:B------:R-:W-:-:S04]  /*11c0*/  @P2 IADD3 R4, P1, R34, UR8, RZ ;  /* 0x0000000822042c10 */ /* 0x000fc8000ff3e0ff */
        /* <DEDUP_REMOVED lines=22> */
[----:B--2---:R-:W-:-:S05]  /*1330*/  IMAD.IADD R12, R3, 0x1, -R0 ;  /* 0x00000001030c7824 */ /* 0x004fca00078e0a00 */
[----:B------:R1:W-:Y:S02]  /*1340*/  STL [R1+0xc], R12 ;  /* 0x00000c0c01007387 */ /* 0x0003e40000100800 */
.L_x_15451:
[----:B------:R-:W-:Y:S01]  /*1350*/  ULDC.64 UR4, c[0x0][0xa20] ;  /* 0x0002880000047ab9 */ /* 0x000fe20000000a00 */
[C---:B0-----:R-:W-:Y:S02]  /*1360*/  LOP3.LUT R3, R30.reuse, 0xff000000, RZ, 0xc0, !PT ;  /* 0xff0000001e037812 */ /* 0x041fe400078ec0ff */
        /* <DEDUP_REMOVED lines=11> */
.L_x_15452:
[----:B------:R-:W-:Y:S05]  /*1420*/  @!P0 BRA `(.L_x_15453) ;  /* 0x00000000000c8947 */ /* 0x000fea0003800000 */
[----:B------:R-:W2:Y:S04]  /*1430*/  LDG.E R0, desc[UR40][R8.64] ;  /* 0x0000002808007981 */ /* 0x000ea8000c1e1900 */
[----:B------:R-:W2:Y:S02]  /*1440*/  LDG.E R31, desc[UR40][R8.64+0x4] ;  /* 0x00000428081f7981 */ /* 0x000ea4000c1e1900 */
[----:B--2---:R-:W-:-:S07]  /*1450*/  IMAD.IADD R31, R31, 0x1, -R0 ;  /* 0x000000011f1f7824 */ /* 0x004fce00078e0a00 */
.L_x_15453:
[----:B------:R-:W-:Y:S01]  /*1460*/  ULDC.64 UR4, c[0x0][0xa10] ;  /* 0x0002840000047ab9 */ /* 0x000fe20000000a00 */
[----:B------:R-:W2:Y:S01]  /*1470*/  LDC R8, c[0x0][0x448] ;  /* 0x00011200ff087b82 */ /* 0x000ea20000000800 */
[----:B------:R-:W-:-:S04]  /*1480*/  ISETP.NE.U32.AND P0, PT, RZ, UR4, PT ;  /* 0x00000004ff007c0c */ /* 0x000fc8000bf05070 */
[----:B------:R-:W-:Y:S01]  /*1490*/  ISETP.NE.AND.EX P0, PT, RZ, UR5, PT, P0 ;  /* 0x00000005ff007c0c */ /* 0x000fe2000bf05300 */
[----:B------:R-:W-:-:S12]  /*14a0*/  ULDC.64 UR4, c[0x0][0xa30] ;  /* 0x00028c0000047ab9 */ /* 0x000fd80000000a00 */
[----:B0-----:R-:W0:Y:S02]  /*14b0*/  @P0 LDC.64 R4, c[0x0][0xa10] ;  /* 0x00028400ff040b82 */ /* 0x001e240000000a00 */
[----:B0-----:R-:W-:-:S05]  /*14c0*/  @P0 IMAD.WIDE R4, R33, 0x4, R4 ;  /* 0x0000000421040825 */ /* 0x001fca00078e0204 */
        /* <DEDUP_REMOVED lines=12> */
[----:B0-----:R-:W-:Y:S01]  /*1590*/  VIADD R4, R13, 0xbf ;  /* 0x000000bf0d047836 */ /* 0x001fe20000000000 */
[----:B------:R0:W-:Y:S07]  /*15a0*/  STL [R1+0x2c], R13 ;  /* 0x00002c0d01007387 */ /* 0x0001ee0000100800 */
[----:B------:R-:W2:Y:S01]  /*15b0*/  @P1 LDC R9, c[0x0][0x44c] ;  /* 0x00011300ff091b82 */ /* 0x000ea20000000800 */
[----:B0-----:R-:W-:-:S07]  /*15c0*/  LOP3.LUT R13, R11, 0xff, RZ, 0xc0, !PT ;  /* 0x000000ff0b0d7812 */ /* 0x001fce00078ec0ff */
[----:B------:R-:W0:Y:S01]  /*15d0*/  @P1 LDC R5, c[0x0][0x450] ;  /* 0x00011400ff051b82 */ /* 0x000e220000000800 */
[----:B---3--:R-:W-:Y:S02]  /*15e0*/  @P0 IMAD.IADD R25, R3, 0x1, -R0 ;  /* 0x0000000103190824 */ /* 0x008fe400078e0a00 */
[----:B--2---:R-:W-:-:S04]  /*15f0*/  @P1 IMAD.HI.U32 R0, R4, R9, RZ ;  /* 0x0000000904001227 */ /* 0x004fc800078e00ff */
[----:B----4-:R-:W-:Y:S01]  /*1600*/  IMAD.IADD R6, R10, 0x1, R25 ;  /* 0x000000010a067824 */ /* 0x010fe200078e0219 */
[----:B0-----:R-:W-:-:S03]  /*1610*/  @P1 SHF.R.U32.HI R4, RZ, R5, R0 ;  /* 0x00000005ff041219 */ /* 0x001fc60000011600 */
        /* <DEDUP_REMOVED lines=23> */
[-C--:B-1----:R-:W-:Y:S02]  /*1790*/  IABS R12, R11.reuse ;  /* 0x0000000b000c7213 */ /* 0x082fe40000000000 */
[----:B------:R-:W-:Y:S02]  /*17a0*/  IABS R8, R0 ;  /* 0x0000000000087213 */ /* 0x000fe40000000000 */
[----:B------:R-:W-:-:S04]  /*17b0*/  LOP3.LUT R0, R0, R11, RZ, 0x3c, !PT ;  /* 0x0000000b00007212 */ /* 0x000fc800078e3cff */
[----:B------:R-:W-:Y:S01]  /*17c0*/  ISETP.GE.AND P2, PT, R0, RZ, PT ;  /* 0x000000ff0000720c */ /* 0x000fe20003f46270 */
[----:B0-----:R-:W0:Y:S02]  /*17d0*/  MUFU.RCP R3, R3 ;  /* 0x0000000300037308 */ /* 0x001e240000001000 */
[----:B0-----:R-:W-:Y:S01]  /*17e0*/  IADD3 R4, R3, 0xffffffe, RZ ;  /* 0x0ffffffe03047810 */ /* 0x001fe20007ffe0ff */
[----:B------:R-:W-:-:S05]  /*17f0*/  IMAD.MOV R3, RZ, RZ, -R12 ;  /* 0x000000ffff037224 */ /* 0x000fca00078e0a0c */
        /* <DEDUP_REMOVED lines=16> */
.L_x_15455:
[----:B------:R-:W-:Y:S05]  /*1900*/  BSYNC B0 ;  /* 0x0000000000007941 */ /* 0x000fea0003800000 */
.L_x_15454:
        /* <DEDUP_REMOVED lines=32> */
[----:B-1----:R-:W-:Y:S02]  /*1b10*/  IMAD.MOV.U32 R12, RZ, RZ, 0x1 ;  /* 0x00000001ff0c7424 */ /* 0x002fe400078e00ff */
[----:B0-----:R-:W-:-:S07]  /*1b20*/  IMAD.MOV.U32 R13, RZ, RZ, RZ ;  /* 0x000000ffff0d7224 */ /* 0x001fce00078e00ff */
[----:B------:R-:W-:-:S07]  /*1b30*/  LEPC R20, `(.L_x_15458) ;  /* 0x000000001014794e */ /* 0x000fce0000000000 */
[----:B--2--5:R-:W-:Y:S05]  /*1b40*/  CALL.ABS.NOINC R14 ;  /* 0x000000000e007343 */ /* 0x024fea0003c00000 */
.L_x_15458:
[----:B------:R-:W-:Y:S05]  /*1b50*/  BSYNC B6 ;  /* 0x0000000000067941 */ /* 0x000fea0003800000 */
.L_x_15457:
[----:B------:R-:W-:Y:S01]  /*1b60*/  IADD3 R26, R2, 0x400, RZ ;  /* 0x00000400021a7810 */ /* 0x000fe20007ffe0ff */
[----:B------:R-:W-:Y:S03]  /*1b70*/  BSSY B6, `(.L_x_15459) ;  /* 0x0000013000067945 */ /* 0x000fe60003800000 */
        /* <DEDUP_REMOVED lines=18> */
.L_x_15460:
[----:B------:R-:W-:Y:S05]  /*1ca0*/  BSYNC B6 ;  /* 0x0000000000067941 */ /* 0x000fea0003800000 */
.L_x_15459:
[----:B------:R-:W2:Y:S01]  /*1cb0*/  LDL R36, [R1+0x44] ;  /* 0x0000440001247983 */ /* 0x000ea20000100800 */
[----:B------:R-:W-:Y:S01]  /*1cc0*/  ULDC.64 UR4, c[0x0][0x9f8] ;  /* 0x00027e0000047ab9 */ /* 0x000fe20000000a00 */
[----:B------:R-:W-:Y:S01]  /*1cd0*/  IMAD.MOV.U32 R67, RZ, RZ, R33 ;  /* 0x000000ffff437224 */ /* 0x000fe200078e0021 */
[----:B------:R-:W-:Y:S01]  /*1ce0*/  ISETP.NE.U32.AND P0, PT, RZ, UR4, PT ;  /* 0x00000004ff007c0c */ /* 0x000fe2000bf05070 */
[----:B------:R-:W3:Y:S01]  /*1cf0*/  LDL R14, [R1+0x48] ;  /* 0x00004800010e7983 */ /* 0x000ee20000100800 */
[----:B------:R-:W0:Y:S02]  /*1d00*/  LDC.64 R4, c[0x0][0x3f8] ;  /* 0x0000fe00ff047b82 */ /* 0x000e240000000a00 */
[----:B------:R-:W-:-:S06]  /*1d10*/  ISETP.NE.AND.EX P0, PT, RZ, UR5, PT, P0 ;  /* 0x00000005ff007c0c */ /* 0x000fcc000bf05300 */
[----:B------:R-:W4:Y:S07]  /*1d20*/  LDC R33, c[0x0][0x3f4] ;  /* 0x0000fd00ff217b82 */ /* 0x000f2e0000000800 */
[----:B------:R-:W-:Y:S01]  /*1d30*/  @P0 IADD3 R6, P1, R34, UR4, RZ ;  /* 0x0000000422060c10 */ /* 0x000fe2000ff3e0ff */
[----:B------:R-:W1:Y:S03]  /*1d40*/  LDC.64 R60, c[0x0][0x408] ;  /* 0x00010200ff3c7b82 */ /* 0x000e660000000a00 */
[----:B------:R-:W-:-:S05]  /*1d50*/  @P0 IADD3.X R7, R32, UR5, RZ, P1, !PT ;  /* 0x0000000520070c10 */ /* 0x000fca0008ffe4ff */
[----:B------:R1:W3:Y:S01]  /*1d60*/  @P0 LDG.E R67, desc[UR40][R6.64] ;  /* 0x0000002806430981 */ /* 0x0002e2000c1e1900 */
[----:B------:R-:W1:Y:S01]  /*1d70*/  S2R R34, SR_TID.X ;  /* 0x0000000000227919 */ /* 0x000e620000002100 */
[----:B------:R-:W-:Y:S02]  /*1d80*/  SHF.R.S32.HI R3, RZ, 0x1f, R155 ;  /* 0x0000001fff037819 */ /* 0x000fe4000001149b */
[----:B------:R-:W-:-:S03]  /*1d90*/  SHF.R.S32.HI R153, RZ, 0x1f, R152 ;  /* 0x0000001fff997819 */ /* 0x000fc60000011498 */
[-C--:B0-----:R-:W-:Y:S02]  /*1da0*/  IMAD R0, R3, R4.reuse, RZ ;  /* 0x0000000403007224 */ /* 0x081fe400078e02ff */
[----:B------:R-:W-:-:S04]  /*1db0*/  IMAD.WIDE.U32 R8, R155, R4, R152 ;  /* 0x000000049b087225 */ /* 0x000fc800078e0098 */
[C---:B------:R-:W-:Y:S02]  /*1dc0*/  IMAD R13, R155.reuse, R5, R0 ;  /* 0x000000059b0d7224 */ /* 0x040fe400078e0200 */
[----:B------:R-:W-:Y:S01]  /*1dd0*/  IMAD.WIDE.U32 R10, R155, R4, R16 ;  /* 0x000000049b0a7225 */ /* 0x000fe200078e0010 */
[----:B----4-:R-:W-:-:S03]  /*1de0*/  ISETP.GE.AND P0, PT, R16, R33, PT ;  /* 0x000000211000720c */ /* 0x010fc60003f06270 */
[----:B------:R-:W-:Y:S02]  /*1df0*/  IMAD.IADD R9, R9, 0x1, R13 ;  /* 0x0000000109097824 */ /* 0x000fe400078e020d */
[----:B------:R-:W-:Y:S01]  /*1e00*/  IMAD.IADD R11, R13, 0x1, R11 ;  /* 0x000000010d0b7824 */ /* 0x000fe200078e020b */
[----:B-----5:R-:W-:Y:S02]  /*1e10*/  SHF.R.S32.HI R13, RZ, 0x1f, R24 ;  /* 0x0000001fff0d7819 */ /* 0x020fe40000011418 */
[----:B-1----:R-:W-:Y:S01]  /*1e20*/  SHF.R.U32.HI R35, RZ, 0x7, R34 ;  /* 0x00000007ff237819 */ /* 0x002fe20000011622 */
[----:B------:R-:W-:Y:S01]  /*1e30*/  IMAD R0, R3, R60, RZ ;  /* 0x0000003c03007224 */ /* 0x000fe200078e02ff */
[----:B------:R-:W-:Y:S01]  /*1e40*/  SEL R3, R33, RZ, P0 ;  /* 0x000000ff21037207 */ /* 0x000fe20000000000 */
[C---:B------:R-:W-:Y:S02]  /*1e50*/  IMAD R12, R13.reuse, R4, RZ ;  /* 0x000000040d0c7224 */ /* 0x040fe400078e02ff */
[----:B------:R-:W-:-:S02]  /*1e60*/  IMAD R13, R13, R60, RZ ;  /* 0x0000003c0d0d7224 */ /* 0x000fc400078e02ff */
[----:B------:R-:W-:Y:S01]  /*1e70*/  IMAD.IADD R3, R16, 0x1, R3 ;  /* 0x0000000110037824 */ /* 0x000fe200078e0203 */
[----:B------:R-:W-:Y:S01]  /*1e80*/  SHF.L.U64.HI R64, R4, 0x7, R5 ;  /* 0x0000000704407819 */ /* 0x000fe20000010205 */
[----:B------:R-:W-:Y:S01]  /*1e90*/  IMAD.IADD R66, R66, 0x1, R31 ;  /* 0x0000000142427824 */ /* 0x000fe200078e021f */
[----:B------:R-:W-:Y:S01]  /*1ea0*/  SHF.L.U64.HI R62, R60, 0x7, R61 ;  /* 0x000000073c3e7819 */ /* 0x000fe2000001023d */
[----:B------:R-:W-:Y:S01]  /*1eb0*/  IMAD R15, R155, R61, R0 ;  /* 0x0000003d9b0f7224 */ /* 0x000fe200078e0200 */
[----:B------:R-:W-:Y:S01]  /*1ec0*/  ISETP.NE.AND P6, PT, R35, 0x1, PT ;  /* 0x000000012300780c */ /* 0x000fe20003fc5270 */
[----:B------:R-:W-:Y:S01]  /*1ed0*/  IMAD.WIDE.U32 R20, R24, R4, R8 ;  /* 0x0000000418147225 */ /* 0x000fe200078e0008 */
[----:B------:R-:W-:-:S03]  /*1ee0*/  SHF.R.S32.HI R0, RZ, 0x1f, R3 ;  /* 0x0000001fff007819 */ /* 0x000fc60000011403 */
[----:B------:R-:W-:-:S04]  /*1ef0*/  IMAD.WIDE.U32 R30, R24, R4, R10 ;  /* 0x00000004181e7225 */ /* 0x000fc800078e000a */
[----:B------:R-:W-:Y:S02]  /*1f00*/  IMAD.SHL.U32 R63, R4, 0x80, RZ ;  /* 0x00000080043f7824 */ /* 0x000fe400078e00ff */
[----:B------:R-:W-:Y:S01]  /*1f10*/  IMAD R13, R24, R61, R13 ;  /* 0x0000003d180d7224 */ /* 0x000fe200078e020d */
[----:B------:R-:W-:Y:S01]  /*1f20*/  LEA.HI R0, R0, R3, RZ, 0x3 ;  /* 0x0000000300007211 */ /* 0x000fe200078f18ff */
[----:B------:R-:W-:Y:S05]  /*1f30*/  @!P6 WARPSYNC.ALL ;  /* 0x000000000000e948 */ /* 0x000fea0003800000 */
[----:B------:R-:W-:Y:S01]  /*1f40*/  SHF.R.S32.HI R52, RZ, 0x3, R0 ;  /* 0x00000003ff347819 */ /* 0x000fe20000011400 */
[----:B------:R-:W-:Y:S01]  /*1f50*/  IMAD.WIDE.U32 R48, R155, R60, R152 ;  /* 0x0000003c9b307225 */ /* 0x000fe200078e0098 */
[----:B------:R-:W-:Y:S01]  /*1f60*/  LOP3.LUT R10, R0, 0xfffffff8, RZ, 0xc0, !PT ;  /* 0xfffffff8000a7812 */ /* 0x000fe200078ec0ff */
[----:B------:R-:W-:-:S02]  /*1f70*/  ULDC UR4, c[0x0][0x2f4] ;  /* 0x0000bd0000047ab9 */ /* 0x000fc40000000800 */
[----:B------:R-:W-:Y:S01]  /*1f80*/  IMAD.WIDE.U32 R6, R155, R60, R16 ;  /* 0x0000003c9b067225 */ /* 0x000fe200078e0010 */
[----:B------:R-:W-:-:S03]  /*1f90*/  LOP3.LUT R19, R19, 0xfffffffd, RZ, 0xc0, !PT ;  /* 0xfffffffd13137812 */ /* 0x000fc600078ec0ff */
[----:B------:R-:W-:Y:S02]  /*1fa0*/  IMAD.IADD R49, R49, 0x1, R15 ;  /* 0x0000000131317824 */ /* 0x000fe400078e020f */
[----:B------:R-:W-:Y:S02]  /*1fb0*/  IMAD.IADD R7, R15, 0x1, R7 ;  /* 0x000000010f077824 */ /* 0x000fe400078e0207 */
[C---:B------:R-:W-:Y:S02]  /*1fc0*/  IMAD R55, R24.reuse, R5, R12 ;  /* 0x0000000518377224 */ /* 0x040fe400078e020c */
[----:B------:R-:W-:-:S04]  /*1fd0*/  IMAD.WIDE.U32 R48, R24, R60, R48 ;  /* 0x0000003c18307225 */ /* 0x000fc800078e0030 */
[----:B------:R-:W-:Y:S01]  /*1fe0*/  IMAD.WIDE.U32 R50, R24, R60, R6 ;  /* 0x0000003c18327225 */ /* 0x000fe200078e0006 */
[----:B------:R-:W-:Y:S02]  /*1ff0*/  SHF.L.U32 R58, R33, 0x1, RZ ;  /* 0x00000001213a7819 */ /* 0x000fe400000006ff */
[----:B------:R-:W-:Y:S01]  /*2000*/  ISETP.GE.AND P2, PT, R18, UR4, PT ;  /* 0x0000000412007c0c */ /* 0x000fe2000bf46270 */
[----:B------:R-:W-:Y:S01]  /*2010*/  IMAD.IADD R56, R21, 0x1, R55 ;  /* 0x0000000115387824 */ /* 0x000fe200078e0237 */
[----:B------:R-:W-:Y:S01]  /*2020*/  SHF.R.S32.HI R8, RZ, 0x1f, R10 ;  /* 0x0000001fff087819 */ /* 0x000fe2000001140a */
[----:B------:R-:W-:Y:S02]  /*2030*/  IMAD.SHL.U32 R60, R60, 0x80, RZ ;  /* 0x000000803c3c7824 */ /* 0x000fe400078e00ff */
[----:B------:R-:W-:Y:S02]  /*2040*/  VIADD R76, R35, 0x8 ;  /* 0x00000008234c7836 */ /* 0x000fe40000000000 */
[----:B------:R-:W-:-:S02]  /*2050*/  IMAD.IADD R55, R55, 0x1, R31 ;  /* 0x0000000137377824 */ /* 0x000fc400078e021f */
[----:B------:R-:W-:Y:S02]  /*2060*/  IMAD.IADD R54, R49, 0x1, R13 ;  /* 0x0000000131367824 */ /* 0x000fe400078e020d */
[----:B------:R-:W-:Y:S02]  /*2070*/  IMAD.IADD R53, R13, 0x1, R51 ;  /* 0x000000010d357824 */ /* 0x000fe400078e0233 */
[C---:B--2---:R-:W-:Y:S01]  /*2080*/  IMAD.SHL.U32 R65, R36.reuse, 0x40, RZ ;  /* 0x0000004024417824 */ /* 0x044fe200078e00ff */
[----:B------:R-:W-:Y:S01]  /*2090*/  @!P6 BAR.SYNC.DEFER_BLOCKING 0x9, 0x100 ;  /* 0x024400000000eb1d */ /* 0x000fe20000010000 */
[----:B------:R-:W-:Y:S01]  /*20a0*/  LOP3.LUT P1, RZ, R36, 0x4, RZ, 0xc0, !PT ;  /* 0x0000000424ff7812 */ /* 0x000fe2000782c0ff */
[----:B------:R-:W-:-:S05]  /*20b0*/  VIADD R36, R34, 0xffffff80 ;  /* 0xffffff8022247836 */ /* 0x000fca0000000000 */
[----:B------:R-:W-:-:S04]  /*20c0*/  SHF.R.S32.HI R34, RZ, 0x1f, R36 ;  /* 0x0000001fff227819 */ /* 0x000fc80000011424 */
[----:B------:R-:W-:-:S04]  /*20d0*/  LEA.HI R34, R34, R36, RZ, 0x2 ;  /* 0x0000002422227211 */ /* 0x000fc800078f10ff */
[----:B------:R-:W-:Y:S02]  /*20e0*/  LOP3.LUT R34, R34, 0xfffffffc, RZ, 0xc0, !PT ;  /* 0xfffffffc22227812 */ /* 0x000fe400078ec0ff */
[----:B------:R-:W-:-:S03]  /*20f0*/  LOP3.LUT R65, R65, 0x1c0, RZ, 0xc0, !PT ;  /* 0x000001c041417812 */ /* 0x000fc600078ec0ff */
[----:B------:R-:W-:Y:S01]  /*2100*/  IMAD.IADD R34, R36, 0x1, -R34 ;  /* 0x0000000124227824 */ /* 0x000fe200078e0a22 */
[----:B------:R-:W-:-:S03]  /*2110*/  SHF.R.S32.HI R32, RZ, 0x1f, R36 ;  /* 0x0000001fff207819 */ /* 0x000fc60000011424 */
[----:B------:R-:W-:Y:S02]  /*2120*/  IMAD R59, R34, 0x60, R155 ;  /* 0x00000060223b7824 */ /* 0x000fe400078e029b */
[----:B------:R-:W-:Y:S01]  /*2130*/  VIADD R34, R155, 0x60 ;  /* 0x000000609b227836 */ /* 0x000fe20000000000 */
[----:B------:R-:W-:Y:S02]  /*2140*/  SHF.R.U32.HI R61, RZ, 0x3, R65 ;  /* 0x00000003ff3d7819 */ /* 0x000fe40000011641 */
[----:B------:R-:W-:Y:S02]  /*2150*/  LOP3.LUT R4, R65, 0x18, R16, 0xf8, !PT ;  /* 0x0000001841047812 */ /* 0x000fe400078ef810 */
[----:B------:R-:W-:Y:S01]  /*2160*/  LEA.HI R32, R32, R36, RZ, 0x5 ;  /* 0x0000002420207211 */ /* 0x000fe200078f28ff */
[----:B------:R-:W-:Y:S01]  /*2170*/  IMAD.SHL.U32 R34, R34, 0x40, RZ ;  /* 0x0000004022227824 */ /* 0x000fe200078e00ff */
[----:B------:R-:W-:Y:S02]  /*2180*/  LOP3.LUT R4, R4, R61, RZ, 0x3c, !PT ;  /* 0x0000003d04047212 */ /* 0x000fe400078e3cff */
[----:B------:R-:W-:-:S02]  /*2190*/  SHF.R.S32.HI R32, RZ, 0x5, R32 ;  /* 0x00000005ff207819 */ /* 0x000fc40000011420 */
[----:B------:R-:W-:-:S03]  /*21a0*/  LOP3.LUT R34, R34, 0x1c0, RZ, 0xc0, !PT ;  /* 0x000001c022227812 */ /* 0x000fc600078ec0ff */
[----:B------:R-:W-:Y:S01]  /*21b0*/  IMAD R57, R32, 0x200, R4 ;  /* 0x0000020020397824 */ /* 0x000fe200078e0204 */
[--C-:B------:R-:W-:Y:S02]  /*21c0*/  LOP3.LUT R4, R65, 0x38, R0.reuse, 0xf8, !PT ;  /* 0x0000003841047812 */ /* 0x100fe400078ef800 */
[----:B------:R-:W-:Y:S01]  /*21d0*/  LOP3.LUT R0, R34, 0x38, R0, 0xf8, !PT ;  /* 0x0000003822007812 */ /* 0x000fe200078ef800 */
[----:B------:R-:W-:-:S04]  /*21e0*/  VIADD R34, R155, 0x60 ;  /* 0x000000609b227836 */ /* 0x000fc80000000000 */
[----:B------:R-:W-:-:S05]  /*21f0*/  IMAD.SHL.U32 R34, R34, 0x40, RZ ;  /* 0x0000004022227824 */ /* 0x000fca00078e00ff */
[----:B------:R-:W-:-:S04]  /*2200*/  LOP3.LUT R34, R34, 0x1c0, RZ, 0xc0, !PT ;  /* 0x000001c022227812 */ /* 0x000fc800078ec0ff */
[----:B------:R-:W-:Y:S02]  /*2210*/  SHF.R.U32.HI R34, RZ, 0x3, R34 ;  /* 0x00000003ff227819 */ /* 0x000fe40000011622 */
[----:B------:R-:W-:Y:S02]  /*2220*/  LOP3.LUT R3, R4, R61, RZ, 0x3c, !PT ;  /* 0x0000003d04037212 */ /* 0x000fe400078e3cff */
[----:B------:R-:W-:Y:S02]  /*2230*/  LOP3.LUT R0, R0, R34, RZ, 0x3c, !PT ;  /* 0x0000002200007212 */ /* 0x000fe400078e3cff */
[----:B------:R-:W-:Y:S01]  /*2240*/  @P1 LOP3.LUT R19, R19, 0x2, RZ, 0xfc, !PT ;  /* 0x0000000213131812 */ /* 0x000fe200078efcff */
[----:B------:R-:W-:Y:S01]  /*2250*/  IMAD R3, R32, 0x200, R3 ;  /* 0x0000020020037824 */ /* 0x000fe200078e0203 */
[----:B------:R-:W-:Y:S01]  /*2260*/  ISETP.GE.AND P1, PT, R16, UR4, PT ;  /* 0x0000000410007c0c */ /* 0x000fe2000bf26270 */
[----:B---3--:R-:W-:Y:S01]  /*2270*/  IMAD.IADD R0, R14, 0x1, R0 ;  /* 0x000000010e007824 */ /* 0x008fe200078e0200 */
[----:B------:R-:W-:-:S11]  /*2280*/  SHF.R.S32.HI R9, RZ, 0x1f, R67 ;  /* 0x0000001fff097819 */ /* 0x000fd60000011443 */
.L_x_15516:
        /* <DEDUP_REMOVED lines=33> */
[----:B------:R-:W-:Y:S01]  /*24a0*/  @P3 LOP3.LUT R19, R19, 0x1, RZ, 0xfc, !PT ;  /* 0x0000000113133812 */ /* 0x000fe200078efcff */
[----:B------:R-:W-:Y:S01]  /*24b0*/  IMAD R70, R7, 0x2, R26 ;  /* 0x0000000207467824 */ /* 0x000fe200078e021a */
[----:B------:R-:W-:Y:S02]  /*24c0*/  ISETP.GE.AND P3, PT, R78, 0x1, PT ;  /* 0x000000014e00780c */ /* 0x000fe40003f66270 */
[----:B--2---:R-:W-:-:S13]  /*24d0*/  LOP3.LUT P5, RZ, R15, 0x4, RZ, 0xc0, !PT ;  /* 0x000000040fff7812 */ /* 0x004fda00078ac0ff */
[----:B------:R-:W-:-:S05]  /*24e0*/  @P5 VIADD R69, R7, 0xffffffe0 ;  /* 0xffffffe007455836 */ /* 0x000fca0000000000 */
[----:B------:R-:W-:Y:S01]  /*24f0*/  LEA R69, R69, R26, 0x1 ;  /* 0x0000001a45457211 */ /* 0x000fe200078e08ff */
        /* <DEDUP_REMOVED lines=30> */
[----:B------:R-:W-:Y:S02]  /*26e0*/  IMAD.IADD R77, R15, 0x1, R7 ;  /* 0x000000010f4d7824 */ /* 0x000fe400078e0207 */
[----:B------:R-:W-:-:S06]  /*26f0*/  IMAD.IADD R11, R13, 0x1, R5 ;  /* 0x000000010d0b7824 */ /* 0x000fcc00078e0205 */
[----:B------:R-:W-:Y:S05]  /*2700*/  @!P3 BRA `(.L_x_15463) ;  /* 0x00000014006cb947 */ /* 0x000fea0003800000 */
[----:B------:R0:W5:Y:S01]  /*2710*/  LDL R80, [R1+0x8] ;  /* 0x0000080001507983 */ /* 0x0001620000100800 */
        /* <DEDUP_REMOVED lines=31> */
.L_x_15465:
[----:B------:R-:W-:Y:S05]  /*2910*/  BSYNC B1 ;  /* 0x0000000000017941 */ /* 0x000fea0003800000 */
.L_x_15464:
        /* <DEDUP_REMOVED lines=34> */
.L_x_15467:
[----:B------:R-:W-:Y:S05]  /*2b40*/  BSYNC B1 ;  /* 0x0000000000017941 */ /* 0x000fea0003800000 */
.L_x_15466:
[----:B------:R-:W2:Y:S01]  /*2b50*/  LDL R11, [R1] ;  /* 0x00000000010b7983 */ /* 0x000ea20000100800 */
        /* <DEDUP_REMOVED lines=26> */
[----:B------:R-:W-:Y:S02]  /*2d00*/  PRMT R86, R4, 0x7610, R86 ;  /* 0x0000761004567816 */ /* 0x000fe40000000056 */
[----:B------:R-:W-:Y:S02]  /*2d10*/  PRMT R87, R5, 0x7610, R87 ;  /* 0x0000761005577816 */ /* 0x000fe40000000057 */
[----:B------:R-:W-:Y:S02]  /*2d20*/  PRMT R90, R6, 0x7610, R90 ;  /* 0x00007610065a7816 */ /* 0x000fe4000000005a */
[----:B------:R-:W-:Y:S02]  /*2d30*/  PRMT R91, R7, 0x7610, R91 ;  /* 0x00007610075b7816 */ /* 0x000fe4000000005b */
[----:B--2---:R-:W-:-:S13]  /*2d40*/  ISETP.NE.AND P5, PT, R11, 0x3, PT ;  /* 0x000000030b00780c */ /* 0x004fda0003fa5270 */
[----:B------:R-:W-:Y:S05]  /*2d50*/  @!P5 BRA `(.L_x_15468) ;  /* 0x000000000004d947 */ /* 0x000fea0003800000 */
[----:B------:R-:W-:Y:S01]  /*2d60*/  BPT.TRAP 0x1 ;  /* 0x000000040000795c */ /* 0x000fe20000300000 */
.L_x_15468:
[----:B------:R-:W2:Y:S01]  /*2d70*/  LDL R4, [R1+0x4] ;  /* 0x0000040001047983 */ /* 0x000ea20000100800 */
[----:B------:R-:W-:Y:S01]  /*2d80*/  IMAD R68, R22, 0x8, R2 ;  /* 0x0000000816447824 */ /* 0x000fe200078e0202 */
[----:B------:R-:W-:Y:S01]  /*2d90*/  BSSY B1, `(.L_x_15469) ;  /* 0x0000004000017945 */ /* 0x000fe20003800000 */
[----:B--2---:R-:W-:-:S04]  /*2da0*/  SHF.L.U32 R77, R4, 0x1f, RZ ;  /* 0x0000001f044d7819 */ /* 0x004fc800000006ff */
[----:B------:R-:W0:Y:S02]  /*2db0*/  SYNCS.PHASECHK.TRANS64.TRYWAIT P6, [R68+URZ+0x16890], R77 ;  /* 0x0168904d440075a7 */ /* 0x000e2400080c017f */
[----:B0-----:R-:W-:Y:S05]  /*2dc0*/  @!P6 BRA `(.L_x_15470) ;  /* 0x0000017800d0e947 */ /* 0x001fea0003800000 */
.L_x_15724:
[----:B------:R-:W-:Y:S05]  /*2dd0*/  BSYNC B1 ;  /* 0x0000000000017941 */ /* 0x000fea0003800000 */
.L_x_15469:
[----:B------:R-:W-:-:S03]  /*2de0*/  UMOV UR4, 0xffffffff ;  /* 0xffffffff00047882 */ /* 0x000fc60000000000 */
[----:B------:R-:W-:Y:S05]  /*2df0*/  BRA.DIV UR4, `(.L_x_15471) ;  /* 0x0000017a04d87947 */ /* 0x000fea000b800000 */
[----:B------:R1:W2:Y:S04]  /*2e00*/  SHFL.IDX PT, R79, R85, RZ, 0x1c1f ;  /* 0x001c1fff554f7589 */ /* 0x0002a800000e0000 */
[----:B------:R1:W3:Y:S02]  /*2e10*/  SHFL.IDX PT, R14, R84, RZ, 0x1c1f ;  /* 0x001c1fff540e7589 */ /* 0x0002e400000e0000 */
.L_x_15728:
        /* <DEDUP_REMOVED lines=12> */
[----:B------:R-:W-:Y:S02]  /*2ee0*/  SHF.R.U64 R44, R44, 0x10, R45 ;  /* 0x000000102c2c7819 */ /* 0x000fe4000000122d */
[----:B------:R-:W-:Y:S02]  /*2ef0*/  PRMT R97, R98, 0x5410, R97 ;  /* 0x0000541062617816 */ /* 0x000fe40000000061 */
[----:B------:R-:W-:Y:S02]  /*2f00*/  SHF.R.U32.HI R100, RZ, 0x10, R47 ;  /* 0x00000010ff647819 */ /* 0x000fe4000001162f */
        /* <DEDUP_REMOVED lines=18> */
[C---:B------:R-:W-:Y:S02]  /*3030*/  IMAD.U32 R5, R4.reuse, 0x10000, RZ ;  /* 0x0001000004057824 */ /* 0x040fe400078e00ff */
[----:B------:R-:W-:Y:S01]  /*3040*/  FFMA.FTZ R7, R7, R99, R44 ;  /* 0x0000006307077223 */ /* 0x000fe2000001002c */
[----:B------:R-:W-:Y:S01]  /*3050*/  LOP3.LUT R4, R4, 0xffff0000, RZ, 0xc0, !PT ;  /* 0xffff000004047812 */ /* 0x000fe200078ec0ff */
[-C--:B------:R-:W-:Y:S01]  /*3060*/  FMUL.FTZ R44, R45, R98.reuse ;  /* 0x000000622d2c7220 */ /* 0x080fe20000410000 */
[----:B------:R-:W-:Y:S01]  /*3070*/  LOP3.LUT R100, R100, 0xffff0000, RZ, 0xc0, !PT ;  /* 0xffff000064647812 */ /* 0x000fe200078ec0ff */
[----:B------:R-:W-:Y:S01]  /*3080*/  IMAD.U32 R46, R46, 0x10000, RZ ;  /* 0x000100002e2e7824 */ /* 0x000fe200078e00ff */
[----:B------:R-:W-:Y:S01]  /*3090*/  LOP3.LUT R96, R96, 0xffff0000, RZ, 0xc0, !PT ;  /* 0xffff000060607812 */ /* 0x000fe200078ec0ff */
[C---:B------:R-:W-:Y:S01]  /*30a0*/  FFMA.FTZ R106, R15.reuse, R98, -R106 ;  /* 0x000000620f6a7223 */ /* 0x040fe2000001086a */
[----:B------:R-:W-:Y:S01]  /*30b0*/  FFMA.FTZ R15, R15, R102, R44 ;  /* 0x000000660f0f7223 */ /* 0x000fe2000001002c */
[C---:B------:R-:W-:Y:S01]  /*30c0*/  FMUL.FTZ R45, R11.reuse, R100 ;  /* 0x000000640b2d7220 */ /* 0x040fe20000410000 */
[CC--:B------:R-:W-:Y:S01]  /*30d0*/  FMUL.FTZ R44, R4.reuse, R97.reuse ;  /* 0x00000061042c7220 */ /* 0x0c0fe20000410000 */
[----:B------:R-:W-:Y:S01]  /*30e0*/  FMUL.FTZ R11, R11, R96 ;  /* 0x000000600b0b7220 */ /* 0x000fe20000410000 */
[----:B------:R-:W-:Y:S01]  /*30f0*/  FMUL.FTZ R4, R4, R46 ;  /* 0x0000002e04047220 */ /* 0x000fe20000410000 */
[C---:B------:R-:W-:Y:S01]  /*3100*/  FFMA.FTZ R45, R6.reuse, R96, -R45 ;  /* 0x00000060062d7223 */ /* 0x040fe2000001082d */
[C---:B------:R-:W-:Y:S01]  /*3110*/  FFMA.FTZ R44, R5.reuse, R46, -R44 ;  /* 0x0000002e052c7223 */ /* 0x040fe2000001082c */
[----:B------:R-:W-:Y:S01]  /*3120*/  FFMA.FTZ R6, R6, R100, R11 ;  /* 0x0000006406067223 */ /* 0x000fe2000001000b */
[----:B------:R-:W-:Y:S01]  /*3130*/  FFMA.FTZ R5, R5, R97, R4 ;  /* 0x0000006105057223 */ /* 0x000fe20000010004 */
[----:B------:R-:W-:-:S03]  /*3140*/  F2FP.BF16.F32.PACK_AB R104, R7, R104 ;  /* 0x000000680768723e */ /* 0x000fc600000010ff */
[----:B------:R-:W-:Y:S02]  /*3150*/  F2FP.BF16.F32.PACK_AB R7, R6, R45 ;  /* 0x0000002d0607723e */ /* 0x000fe400000010ff */
[----:B------:R-:W-:Y:S01]  /*3160*/  F2FP.BF16.F32.PACK_AB R4, R5, R44 ;  /* 0x0000002c0504723e */ /* 0x000fe200000010ff */
[----:B------:R-:W-:Y:S01]  /*3170*/  IMAD.MOV.U32 R5, RZ, RZ, R104 ;  /* 0x000000ffff057224 */ /* 0x000fe200078e0068 */
[----:B------:R-:W-:-:S07]  /*3180*/  F2FP.BF16.F32.PACK_AB R6, R15, R106 ;  /* 0x0000006a0f06723e */ /* 0x000fce00000010ff */
.L_x_15477:
[----:B------:R-:W-:Y:S05]  /*3190*/  BSYNC B3 ;  /* 0x0000000000037941 */ /* 0x000fea0003800000 */
.L_x_15476:
[----:B0-----:R4:W-:Y:S02]  /*31a0*/  ST.E.128 desc[UR40][R12.64], R4 ;  /* 0x000000040c007985 */ /* 0x0019e4000c101d28 */
.L_x_15475:
[----:B------:R-:W-:Y:S05]  /*31b0*/  BSYNC B2 ;  /* 0x0000000000027941 */ /* 0x000fea0003800000 */
.L_x_15474:
[----:B------:R-:W-:Y:S05]  /*31c0*/  @P2 BRA `(.L_x_15473) ;  /* 0x0000000000dc2947 */ /* 0x000fea0003800000 */
[----:B------:R-:W5:Y:S01]  /*31d0*/  LDL R11, [R1+0x8] ;  /* 0x00000800010b7983 */ /* 0x000f620000100800 */
[C---:B---34-:R-:W-:Y:S01]  /*31e0*/  LEA R12, P3, R18.reuse, R14, 0x1 ;  /* 0x0000000e120c7211 */ /* 0x058fe200078608ff */
[----:B------:R-:W-:Y:S02]  /*31f0*/  BSSY B2, `(.L_x_15478) ;  /* 0x0000033000027945 */ /* 0x000fe40003800000 */
[----:B------:R3:W4:Y:S01]  /*3200*/  LDS.128 R4, [R69+0xe000] ;  /* 0x00e0000045047984 */ /* 0x0007220000000c00 */
[----:B--2---:R-:W-:Y:S02]  /*3210*/  LEA.HI.X R13, R18, R79, R157, 0x1, P3 ;  /* 0x0000004f120d7211 */ /* 0x004fe400018f0c9d */
[----:B-----5:R-:W-:-:S13]  /*3220*/  ISETP.GE.AND P3, PT, R11, R78, PT ;  /* 0x0000004e0b00720c */ /* 0x020fda0003f66270 */
[----:B---34-:R-:W-:Y:S05]  /*3230*/  @P3 BRA `(.L_x_15479) ;  /* 0x0000000000b83947 */ /* 0x018fea0003800000 */
[----:B------:R-:W-:Y:S01]  /*3240*/  SHF.R.U64 R44, R40, 0x10, R41 ;  /* 0x00000010282c7819 */ /* 0x000fe20000001229 */
[----:B------:R-:W-:Y:S01]  /*3250*/  IMAD.U32 R15, R7, 0x10000, RZ ;  /* 0x00010000070f7824 */ /* 0x000fe200078e00ff */
[--C-:B------:R-:W-:Y:S01]  /*3260*/  SHF.R.U64 R42, R42, 0x10, R43.reuse ;  /* 0x000000102a2a7819 */ /* 0x100fe2000000122b */
        /* <DEDUP_REMOVED lines=11> */
[C---:B------:R-:W-:Y:S01]  /*3320*/  LOP3.LUT R43, R93.reuse, 0xffff0000, RZ, 0xc0, !PT ;  /* 0xffff00005d2b7812 */ /* 0x040fe200078ec0ff */
[----:B------:R-:W-:Y:S01]  /*3330*/  IMAD.U32 R93, R93, 0x10000, RZ ;  /* 0x000100005d5d7824 */ /* 0x000fe200078e00ff */
[C---:B------:R-:W-:Y:S01]  /*3340*/  LOP3.LUT R41, R95.reuse, 0xffff0000, RZ, 0xc0, !PT ;  /* 0xffff00005f297812 */ /* 0x040fe200078ec0ff */
        /* <DEDUP_REMOVED lines=8> */
[-C--:B------:R-:W-:Y:S01]  /*33d0*/  FMUL.FTZ R14, R14, R42.reuse ;  /* 0x0000002a0e0e7220 */ /* 0x080fe20000410000 */
[----:B------:R-:W-:Y:S01]  /*33e0*/  LOP3.LUT R92, R92, 0xffff0000, RZ, 0xc0, !PT ;  /* 0xffff00005c5c7812 */ /* 0x000fe200078ec0ff */
[----:B------:R-:W-:Y:S01]  /*33f0*/  FFMA.FTZ R45, R6, R41, -R45 ;  /* 0x00000029062d7223 */ /* 0x000fe2000001082d */
[----:B------:R-:W-:Y:S01]  /*3400*/  LOP3.LUT R94, R94, 0xffff0000, RZ, 0xc0, !PT ;  /* 0xffff00005e5e7812 */ /* 0x000fe200078ec0ff */
[----:B------:R-:W-:Y:S01]  /*3410*/  FFMA.FTZ R46, R6, R43, R46 ;  /* 0x0000002b062e7223 */ /* 0x000fe2000001002e */
[C---:B------:R-:W-:Y:S01]  /*3420*/  FFMA.FTZ R96, R11.reuse, R42, -R96 ;  /* 0x0000002a0b607223 */ /* 0x040fe20000010860 */
[C---:B------:R-:W-:Y:S01]  /*3430*/  FMUL.FTZ R6, R4.reuse, R93 ;  /* 0x0000005d04067220 */ /* 0x040fe20000410000 */
[----:B------:R-:W-:Y:S01]  /*3440*/  FFMA.FTZ R11, R11, R44, R14 ;  /* 0x0000002c0b0b7223 */ /* 0x000fe2000001000e */
        /* <DEDUP_REMOVED lines=13> */
.L_x_15479:
[----:B------:R-:W-:Y:S05]  /*3520*/  BSYNC B2 ;  /* 0x0000000000027941 */ /* 0x000fea0003800000 */
.L_x_15478:
[----:B------:R2:W-:Y:S02]  /*3530*/  ST.E.128 desc[UR40][R12.64], R4 ;  /* 0x000000040c007985 */ /* 0x0005e4000c101d28 */
.L_x_15473:
[----:B------:R-:W-:Y:S05]  /*3540*/  BSYNC B1 ;  /* 0x0000000000017941 */ /* 0x000fea0003800000 */
.L_x_15472:
[----:B------:R-:W-:-:S03]  /*3550*/  UMOV UR4, 0xffffffff ;  /* 0xffffffff00047882 */ /* 0x000fc60000000000 */
[----:B------:R-:W-:Y:S05]  /*3560*/  BRA.DIV UR4, `(.L_x_15480) ;  /* 0x0000017604447947 */ /* 0x000fea000b800000 */
[----:B-1----:R-:W1:Y:S04]  /*3570*/  SHFL.IDX PT, R85, R85, 0x1, 0x1c1f ;  /* 0x003c1f0055557f89 */ /* 0x002e6800000e0000 */
[----:B---3--:R3:W0:Y:S02]  /*3580*/  SHFL.IDX PT, R14, R84, 0x1, 0x1c1f ;  /* 0x003c1f00540e7f89 */ /* 0x00862400000e0000 */
.L_x_15732:
        /* <DEDUP_REMOVED lines=9> */
[----:B------:R-:W-:Y:S01]  /*3620*/  SHF.R.U64 R43, R36, 0x10, R37 ;  /* 0x00000010242b7819 */ /* 0x000fe20000001225 */
[----:B----4-:R-:W-:Y:S01]  /*3630*/  IMAD.U32 R36, R7, 0x10000, RZ ;  /* 0x0001000007247824 */ /* 0x010fe200078e00ff */
[--C-:B------:R-:W-:Y:S02]  /*3640*/  SHF.R.U64 R41, R38, 0x10, R39.reuse ;  /* 0x0000001026297819 */ /* 0x100fe40000001227 */
[----:B------:R-:W-:Y:S02]  /*3650*/  SHF.R.U32.HI R38, RZ, 0x10, R39 ;  /* 0x00000010ff267819 */ /* 0x000fe40000011627 */
[----:B------:R-:W-:Y:S02]  /*3660*/  SHF.R.U32.HI R40, RZ, 0x10, R37 ;  /* 0x00000010ff287819 */ /* 0x000fe40000011625 */
[----:B------:R-:W-:Y:S02]  /*3670*/  PRMT R88, R88, 0x5410, R43 ;  /* 0x0000541058587816 */ /* 0x000fe4000000002b */
[----:B------:R-:W-:-:S02]  /*3680*/  PRMT R90, R90, 0x5410, R41 ;  /* 0x000054105a5a7816 */ /* 0x000fc40000000029 */
[----:B------:R-:W-:Y:S02]  /*3690*/  LOP3.LUT R37, R7, 0xffff0000, RZ, 0xc0, !PT ;  /* 0xffff000007257812 */ /* 0x000fe400078ec0ff */
[----:B------:R-:W-:Y:S02]  /*36a0*/  PRMT R91, R91, 0x5410, R38 ;  /* 0x000054105b5b7816 */ /* 0x000fe40000000026 */
[----:B------:R-:W-:Y:S02]  /*36b0*/  PRMT R89, R89, 0x5410, R40 ;  /* 0x0000541059597816 */ /* 0x000fe40000000028 */
[----:B------:R-:W-:Y:S01]  /*36c0*/  LOP3.LUT R7, R5, 0xffff0000, RZ, 0xc0, !PT ;  /* 0xffff000005077812 */ /* 0x000fe200078ec0ff */
[----:B------:R-:W-:Y:S01]  /*36d0*/  IMAD.U32 R42, R91, 0x10000, RZ ;  /* 0x000100005b2a7824 */ /* 0x000fe200078e00ff */
[----:B------:R-:W-:Y:S01]  /*36e0*/  LOP3.LUT R39, R90, 0xffff0000, RZ, 0xc0, !PT ;  /* 0xffff00005a277812 */ /* 0x000fe200078ec0ff */
[----:B------:R-:W-:Y:S01]  /*36f0*/  IMAD.U32 R40, R89, 0x10000, RZ ;  /* 0x0001000059287824 */ /* 0x000fe200078e00ff */
[----:B------:R-:W-:Y:S01]  /*3700*/  LOP3.LUT R38, R88, 0xffff0000, RZ, 0xc0, !PT ;  /* 0xffff000058267812 */ /* 0x000fe200078ec0ff */
[----:B------:R-:W-:Y:S01]  /*3710*/  IMAD.U32 R90, R90, 0x10000, RZ ;  /* 0x000100005a5a7824 */ /* 0x000fe200078e00ff */
[C---:B------:R-:W-:Y:S01]  /*3720*/  SHF.L.U32 R11, R6.reuse, 0x10, RZ ;  /* 0x00000010060b7819 */ /* 0x040fe200000006ff */
[----:B------:R-:W-:Y:S01]  /*3730*/  FMUL.FTZ R41, R7, R39 ;  /* 0x0000002707297220 */ /* 0x000fe20000410000 */
[----:B------:R-:W-:Y:S01]  /*3740*/  LOP3.LUT R15, R6, 0xffff0000, RZ, 0xc0, !PT ;  /* 0xffff0000060f7812 */ /* 0x000fe200078ec0ff */
[----:B------:R-:W-:-:S02]  /*3750*/  IMAD.U32 R6, R5, 0x10000, RZ ;  /* 0x0001000005067824 */ /* 0x000fc400078e00ff */
[----:B------:R-:W-:Y:S01]  /*3760*/  FMUL.FTZ R44, R7, R38 ;  /* 0x00000026072c7220 */ /* 0x000fe20000410000 */
[----:B------:R-:W-:Y:S01]  /*3770*/  LOP3.LUT R91, R91, 0xffff0000, RZ, 0xc0, !PT ;  /* 0xffff00005b5b7812 */ /* 0x000fe200078ec0ff */
[----:B------:R-:W-:Y:S01]  /*3780*/  IMAD.U32 R5, R4, 0x10000, RZ ;  /* 0x0001000004057824 */ /* 0x000fe200078e00ff */
[----:B------:R-:W-:Y:S01]  /*3790*/  LOP3.LUT R89, R89, 0xffff0000, RZ, 0xc0, !PT ;  /* 0xffff000059597812 */ /* 0x000fe200078ec0ff */
[C---:B------:R-:W-:Y:S01]  /*37a0*/  FMUL.FTZ R46, R15.reuse, R42 ;  /* 0x0000002a0f2e7220 */ /* 0x040fe20000410000 */
[C---:B------:R-:W-:Y:S01]  /*37b0*/  FFMA.FTZ R41, R6.reuse, R38, -R41 ;  /* 0x0000002606297223 */ /* 0x040fe20000010829 */
[----:B------:R-:W-:Y:S01]  /*37c0*/  FFMA.FTZ R44, R6, R39, R44 ;  /* 0x00000027062c7223 */ /* 0x000fe2000001002c */
[----:B------:R-:W-:Y:S01]  /*37d0*/  LOP3.LUT R4, R4, 0xffff0000, RZ, 0xc0, !PT ;  /* 0xffff000004047812 */ /* 0x000fe200078ec0ff */
[-C--:B------:R-:W-:Y:S01]  /*37e0*/  FMUL.FTZ R6, R15, R40.reuse ;  /* 0x000000280f067220 */ /* 0x080fe20000410000 */
[----:B------:R-:W-:Y:S02]  /*37f0*/  IMAD.U32 R88, R88, 0x10000, RZ ;  /* 0x0001000058587824 */ /* 0x000fe400078e00ff */
[C---:B------:R-:W-:Y:S01]  /*3800*/  FMUL.FTZ R15, R37.reuse, R91 ;  /* 0x0000005b250f7220 */ /* 0x040fe20000410000 */
[-C--:B------:R-:W-:Y:S01]  /*3810*/  FMUL.FTZ R38, R37, R89.reuse ;  /* 0x0000005925267220 */ /* 0x080fe20000410000 */
[C---:B------:R-:W-:Y:S01]  /*3820*/  FFMA.FTZ R46, R11.reuse, R40, -R46 ;  /* 0x000000280b2e7223 */ /* 0x040fe2000001082e */
        /* <DEDUP_REMOVED lines=13> */
.L_x_15485:
[----:B------:R-:W-:Y:S05]  /*3900*/  BSYNC B2 ;  /* 0x0000000000027941 */ /* 0x000fea0003800000 */
.L_x_15484:
[----:B----4-:R0:W-:Y:S02]  /*3910*/  ST.E.128 desc[UR40][R12.64], R4 ;  /* 0x000000040c007985 */ /* 0x0101e4000c101d28 */
.L_x_15483:
[----:B------:R-:W-:Y:S05]  /*3920*/  BSYNC B1 ;  /* 0x0000000000017941 */ /* 0x000fea0003800000 */
.L_x_15482:
[----:B------:R-:W-:Y:S05]  /*3930*/  @P2 BRA `(.L_x_15481) ;  /* 0x0000001c00782947 */ /* 0x000fea0003800000 */
[----:B------:R-:W5:Y:S01]  /*3940*/  LDL R11, [R1+0x8] ;  /* 0x00000800010b7983 */ /* 0x000f620000100800 */
[C---:B0-2-4-:R-:W-:Y:S01]  /*3950*/  LEA R12, P3, R18.reuse, R14, 0x1 ;  /* 0x0000000e120c7211 */ /* 0x055fe200078608ff */
[----:B------:R-:W-:Y:S02]  /*3960*/  BSSY B1, `(.L_x_15486) ;  /* 0x0000033000017945 */ /* 0x000fe40003800000 */
[----:B------:R0:W2:Y:S01]  /*3970*/  LDS.128 R4, [R69+0x11000] ;  /* 0x0110000045047984 */ /* 0x0000a20000000c00 */
[----:B-1----:R-:W-:Y:S02]  /*3980*/  LEA.HI.X R13, R18, R85, R157, 0x1, P3 ;  /* 0x00000055120d7211 */ /* 0x002fe400018f0c9d */
[----:B-----5:R-:W-:-:S13]  /*3990*/  ISETP.GE.AND P3, PT, R11, R78, PT ;  /* 0x0000004e0b00720c */ /* 0x020fda0003f66270 */
[----:B0-2---:R-:W-:Y:S05]  /*39a0*/  @P3 BRA `(.L_x_15487) ;  /* 0x0000000000b83947 */ /* 0x005fea0003800000 */
[--C-:B------:R-:W-:Y:S01]  /*39b0*/  SHF.R.U64 R37, R32, 0x10, R33.reuse ;  /* 0x0000001020257819 */ /* 0x100fe20000001221 */
[----:B------:R-:W-:Y:S01]  /*39c0*/  IMAD.U32 R11, R6, 0x10000, RZ ;  /* 0x00010000060b7824 */ /* 0x000fe200078e00ff */
        /* <DEDUP_REMOVED lines=44> */
.L_x_15487:
[----:B------:R-:W-:Y:S05]  /*3c90*/  BSYNC B1 ;  /* 0x0000000000017941 */ /* 0x000fea0003800000 */
.L_x_15486:
[----:B------:R0:W-:Y:S01]  /*3ca0*/  ST.E.128 desc[UR40][R12.64], R4 ;  /* 0x000000040c007985 */ /* 0x0001e2000c101d28 */
[----:B------:R-:W-:Y:S05]  /*3cb0*/  BRA `(.L_x_15481) ;  /* 0x0000001800987947 */ /* 0x000fea0003800000 */
.L_x_15463:
[C---:B------:R-:W-:Y:S01]  /*3cc0*/  ISETP.GE.AND P3, PT, R155.reuse, R75, PT ;  /* 0x0000004b9b00720c */ /* 0x040fe20003f66270 */
[----:B------:R-:W-:Y:S01]  /*3cd0*/  VIADD R40, R155, 0x60 ;  /* 0x000000609b287836 */ /* 0x000fe20000000000 */
[----:B------:R-:W-:Y:S02]  /*3ce0*/  CS2R R34, SRZ ;  /* 0x0000000000227805 */ /* 0x000fe4000001ff00 */
[----:B------:R-:W-:Y:S02]  /*3cf0*/  CS2R R32, SRZ ;  /* 0x0000000000207805 */ /* 0x000fe4000001ff00 */
[----:B------:R-:W-:-:S13]  /*3d00*/  ISETP.GE.OR P3, PT, R16, R78, P3 ;  /* 0x0000004e1000720c */ /* 0x000fda0001f66670 */
[----:B------:R-:W0:Y:S01]  /*3d10*/  @!P3 LDC.64 R36, c[0x0][0x3e8] ;  /* 0x0000fa00ff24bb82 */ /* 0x000e220000000a00 */
[----:B------:R-:W-:-:S05]  /*3d20*/  @!P3 IADD3 R6, P4, R30, R14, RZ ;  /* 0x0000000e1e06b210 */ /* 0x000fca0007f9e0ff */
[----:B------:R-:W-:Y:S01]  /*3d30*/  @!P3 IMAD.X R7, R77, 0x1, R55, P4 ;  /* 0x000000014d07b824 */ /* 0x000fe200020e0637 */
        /* <DEDUP_REMOVED lines=8> */
[----:B------:R-:W-:Y:S02]  /*3dc0*/  CS2R R4, SRZ ;  /* 0x0000000000047805 */ /* 0x000fe4000001ff00 */
[----:B------:R-:W-:Y:S01]  /*3dd0*/  ISETP.GE.AND P4, PT, R40, R75, PT ;  /* 0x0000004b2800720c */ /* 0x000fe20003f86270 */
[----:B------:R-:W-:Y:S01]  /*3de0*/  BSSY B1, `(.L_x_15488) ;  /* 0x000001e000017945 */ /* 0x000fe20003800000 */
[----:B------:R-:W-:Y:S01]  /*3df0*/  CS2R R42, SRZ ;  /* 0x00000000002a7805 */ /* 0x000fe2000001ff00 */
[----:B------:R0:W5:Y:S01]  /*3e00*/  @!P3 LDG.E.128 R32, desc[UR40][R38.64] ;  /* 0x000000282620b981 */ /* 0x000162000c1e1d00 */
[CC--:B------:R-:W-:Y:S02]  /*3e10*/  ISETP.GE.OR P4, PT, R16.reuse, R78.reuse, P4 ;  /* 0x0000004e1000720c */ /* 0x0c0fe40002786670 */
[----:B------:R-:W-:Y:S01]  /*3e20*/  CS2R R40, SRZ ;  /* 0x0000000000287805 */ /* 0x000fe2000001ff00 */
[----:B------:R1:W5:Y:S01]  /*3e30*/  @!P3 LDG.E.128 R4, desc[UR40][R36.64] ;  /* 0x000000282404b981 */ /* 0x000362000c1e1d00 */
[----:B------:R-:W-:-:S02]  /*3e40*/  ISETP.GE.AND P3, PT, R16, R78, PT ;  /* 0x0000004e1000720c */ /* 0x000fc40003f66270 */
[----:B0-----:R-:W-:Y:S02]  /*3e50*/  CS2R R38, SRZ ;  /* 0x0000000000267805 */ /* 0x001fe4000001ff00 */
[----:B-1----:R-:W-:-:S05]  /*3e60*/  CS2R R36, SRZ ;  /* 0x0000000000247805 */ /* 0x002fca000001ff00 */
[----:B------:R-:W-:Y:S05]  /*3e70*/  @P4 BRA `(.L_x_15489) ;  /* 0x0000000000504947 */ /* 0x000fea0003800000 */
[----:B------:R-:W0:Y:S01]  /*3e80*/  LDC.64 R36, c[0x0][0x3f8] ;  /* 0x0000fe00ff247b82 */ /* 0x000e220000000a00 */
[----:B------:R-:W-:Y:S01]  /*3e90*/  MOV R15, R77 ;  /* 0x0000004d000f7202 */ /* 0x000fe20000000f00 */
[----:B------:R-:W-:Y:S01]  /*3ea0*/  IMAD.MOV.U32 R13, RZ, RZ, R11 ;  /* 0x000000ffff0d7224 */ /* 0x000fe200078e000b */
[----:B------:R-:W-:Y:S01]  /*3eb0*/  ULDC.64 UR4, c[0x0][0x3e8] ;  /* 0x0000fa0000047ab9 */ /* 0x000fe20000000a00 */
        /* <DEDUP_REMOVED lines=16> */
.L_x_15489:
[----:B------:R-:W-:Y:S05]  /*3fc0*/  BSYNC B1 ;  /* 0x0000000000017941 */ /* 0x000fea0003800000 */
.L_x_15488:
[----:B------:R-:W2:Y:S01]  /*3fd0*/  LDL R15, [R1] ;  /* 0x00000000010f7983 */ /* 0x000ea20000100800 */
[----:B-----5:R-:W-:Y:S02]  /*3fe0*/  IMAD.MOV.U32 R11, RZ, RZ, R38 ;  /* 0x000000ffff0b7224 */ /* 0x020fe400078e0026 */
        /* <DEDUP_REMOVED lines=31> */
[----:B--2---:R-:W-:-:S13]  /*41e0*/  ISETP.NE.AND P5, PT, R15, 0x3, PT ;  /* 0x000000030f00780c */ /* 0x004fda0003fa5270 */
[----:B------:R-:W-:Y:S05]  /*41f0*/  @!P5 BRA `(.L_x_15490) ;  /* 0x000000000004d947 */ /* 0x000fea0003800000 */
[----:B------:R-:W-:Y:S01]  /*4200*/  BPT.TRAP 0x1 ;  /* 0x000000040000795c */ /* 0x000fe20000300000 */
.L_x_15490:
[----:B------:R-:W2:Y:S01]  /*4210*/  LDL R11, [R1+0x4] ;  /* 0x00000400010b7983 */ /* 0x000ea20000100800 */
[----:B------:R-:W-:Y:S01]  /*4220*/  IMAD R68, R22, 0x8, R2 ;  /* 0x0000000816447824 */ /* 0x000fe200078e0202 */
[----:B------:R-:W0:Y:S01]  /*4230*/  LDC R87, c[0x0][0x2f4] ;  /* 0x0000bd00ff577b82 */ /* 0x000e220000000800 */
[----:B------:R-:W-:Y:S01]  /*4240*/  BSSY B1, `(.L_x_15491) ;  /* 0x0000004000017945 */ /* 0x000fe20003800000 */
[----:B--2---:R-:W-:-:S04]  /*4250*/  SHF.L.U32 R77, R11, 0x1f, RZ ;  /* 0x0000001f0b4d7819 */ /* 0x004fc800000006ff */
[----:B------:R-:W1:Y:S02]  /*4260*/  SYNCS.PHASECHK.TRANS64.TRYWAIT P4, [R68+URZ+0x16890], R77 ;  /* 0x0168904d440075a7 */ /* 0x000e64000808017f */
[----:B01----:R-:W-:Y:S05]  /*4270*/  @!P4 BRA `(.L_x_15492) ;  /* 0x000001680048c947 */ /* 0x003fea0003800000 */
.L_x_15733:
[----:B------:R-:W-:Y:S05]  /*4280*/  BSYNC B1 ;  /* 0x0000000000017941 */ /* 0x000fea0003800000 */
.L_x_15491:
[----:B------:R-:W-:Y:S01]  /*4290*/  UMOV UR4, 0xffffffff ;  /* 0xffffffff00047882 */ /* 0x000fe20000000000 */
[----:B------:R-:W-:Y:S02]  /*42a0*/  IMAD.IADD R89, R87, 0x1, -R58 ;  /* 0x0000000157597824 */ /* 0x000fe400078e0a3a */
[----:B------:R-:W-:Y:S05]  /*42b0*/  BRA.DIV UR4, `(.L_x_15493) ;  /* 0x0000016a044c7947 */ /* 0x000fea000b800000 */
[----:B------:R1:W2:Y:S04]  /*42c0*/  SHFL.IDX PT, R81, R85, RZ, 0x1c1f ;  /* 0x001c1fff55517589 */ /* 0x0002a800000e0000 */
[----:B------:R1:W3:Y:S02]  /*42d0*/  SHFL.IDX PT, R80, R84, RZ, 0x1c1f ;  /* 0x001c1fff54507589 */ /* 0x0002e400000e0000 */
.L_x_15737:
        /* <DEDUP_REMOVED lines=10> */
[----:B------:R-:W-:Y:S02]  /*4380*/  LEA.HI R11, R12, R11, RZ, 0x4 ;  /* 0x0000000b0c0b7211 */ /* 0x000fe400078f20ff */
[----:B------:R-:W-:Y:S02]  /*4390*/  SHF.R.S32.HI R13, RZ, 0x1f, R14 ;  /* 0x0000001fff0d7819 */ /* 0x000fe4000001140e */
[----:B------:R-:W-:Y:S02]  /*43a0*/  LEA.HI.SX32 R11, R11, R52, 0x1c ;  /* 0x000000340b0b7211 */ /* 0x000fe400078fe2ff */
[----:B------:R-:W-:-:S03]  /*43b0*/  LEA.HI R13, R13, R14, RZ, 0x5 ;  /* 0x0000000e0d0d7211 */ /* 0x000fc600078f28ff */
[----:B------:R-:W-:Y:S01]  /*43c0*/  IMAD.SHL.U32 R86, R11, 0x8, RZ ;  /* 0x000000080b567824 */ /* 0x000fe200078e00ff */
[----:B------:R-:W-:Y:S02]  /*43d0*/  SHF.R.S32.HI R13, RZ, 0x5, R13 ;  /* 0x00000005ff0d7819 */ /* 0x000fe4000001140d */
[----:B------:R-:W-:Y:S02]  /*43e0*/  LEA R11, R22, R3, 0xd ;  /* 0x00000003160b7211 */ /* 0x000fe400078e68ff */
[----:B------:R-:W-:-:S03]  /*43f0*/  LOP3.LUT R12, R65, 0x38, R86, 0xf8, !PT ;  /* 0x00000038410c7812 */ /* 0x000fc600078ef856 */
[----:B------:R-:W-:Y:S01]  /*4400*/  IMAD R11, R11, 0x2, R2 ;  /* 0x000000020b0b7824 */ /* 0x000fe200078e0202 */
        /* <DEDUP_REMOVED lines=12> */
[----:B------:R-:W-:Y:S01]  /*44d0*/  SHF.R.U64 R104, R6, 0x10, R7 ;  /* 0x0000001006687819 */ /* 0x000fe20000001207 */
[----:B---3--:R-:W-:Y:S01]  /*44e0*/  IMAD.U32 R6, R14, 0x10000, RZ ;  /* 0x000100000e067824 */ /* 0x008fe200078e00ff */
[----:B------:R-:W-:Y:S02]  /*44f0*/  SHF.R.U64 R98, R34, 0x10, R35 ;  /* 0x0000001022627819 */ /* 0x000fe40000001223 */
[----:B------:R-:W-:Y:S01]  /*4500*/  PRMT R105, R108, 0x5410, R105 ;  /* 0x000054106c697816 */ /* 0x000fe20000000069 */
[----:B------:R-:W-:Y:S01]  /*4510*/  IMAD.U32 R108, R106, 0x10000, RZ ;  /* 0x000100006a6c7824 */ /* 0x000fe200078e00ff */
[----:B------:R-:W-:Y:S01]  /*4520*/  SHF.R.U32.HI R103, RZ, 0x10, R7 ;  /* 0x00000010ff677819 */ /* 0x000fe20000011607 */
[----:B------:R-:W-:Y:S01]  /*4530*/  IMAD.U32 R7, R46, 0x10000, RZ ;  /* 0x000100002e077824 */ /* 0x000fe200078e00ff */
[----:B------:R-:W-:Y:S01]  /*4540*/  SHF.R.U64 R97, R32, 0x10, R33 ;  /* 0x0000001020617819 */ /* 0x000fe20000001221 */
[----:B------:R-:W-:Y:S01]  /*4550*/  IMAD.U32 R33, R15, 0x10000, RZ ;  /* 0x000100000f217824 */ /* 0x000fe200078e00ff */
[----:B------:R-:W-:Y:S01]  /*4560*/  SHF.R.U32.HI R102, RZ, 0x10, R35 ;  /* 0x00000010ff667819 */ /* 0x000fe20000011623 */
[----:B------:R-:W-:Y:S01]  /*4570*/  IMAD.U32 R35, R13, 0x10000, RZ ;  /* 0x000100000d237824 */ /* 0x000fe200078e00ff */
[----:B--2---:R-:W-:-:S02]  /*4580*/  LOP3.LUT R11, R15, 0xffff0000, RZ, 0xc0, !PT ;  /* 0xffff00000f0b7812 */ /* 0x004fc400078ec0ff */
[----:B------:R-:W-:Y:S01]  /*4590*/  SHF.R.U64 R100, R4, 0x10, R5 ;  /* 0x0000001004647819 */ /* 0x000fe20000001205 */
[----:B------:R-:W-:Y:S01]  /*45a0*/  IMAD.U32 R5, R44, 0x10000, RZ ;  /* 0x000100002c057824 */ /* 0x000fe200078e00ff */
[----:B------:R-:W-:Y:S01]  /*45b0*/  LOP3.LUT R15, R47, 0xffff0000, RZ, 0xc0, !PT ;  /* 0xffff00002f0f7812 */ /* 0x000fe200078ec0ff */
[----:B------:R-:W-:Y:S01]  /*45c0*/  IMAD.U32 R4, R12, 0x10000, RZ ;  /* 0x000100000c047824 */ /* 0x000fe200078e00ff */
[----:B------:R-:W-:Y:S01]  /*45d0*/  PRMT R32, R88, 0x5432, R104 ;  /* 0x0000543258207816 */ /* 0x000fe20000000068 */
[----:B------:R-:W-:Y:S01]  /*45e0*/  IMAD.U32 R104, R105, 0x10000, RZ ;  /* 0x0001000069687824 */ /* 0x000fe200078e00ff */
[----:B------:R-:W-:Y:S01]  /*45f0*/  PRMT R47, R91, 0x5432, R98 ;  /* 0x000054325b2f7816 */ /* 0x000fe20000000062 */
[----:B------:R-:W-:Y:S01]  /*4600*/  FMUL.FTZ R98, R101, R108 ;  /* 0x0000006c65627220 */ /* 0x000fe20000410000 */
[----:B------:R-:W-:Y:S01]  /*4610*/  PRMT R103, R107, 0x5410, R103 ;  /* 0x000054106b677816 */ /* 0x000fe20000000067 */
[----:B------:R-:W-:Y:S01]  /*4620*/  FMUL.FTZ R110, R101, R104 ;  /* 0x00000068656e7220 */ /* 0x000fe20000410000 */
[----:B------:R-:W-:-:S02]  /*4630*/  PRMT R107, R107, 0x5432, R102 ;  /* 0x000054326b6b7816 */ /* 0x000fc40000000066 */
[----:B------:R-:W-:Y:S02]  /*4640*/  LOP3.LUT R45, R45, 0xffff0000, RZ, 0xc0, !PT ;  /* 0xffff00002d2d7812 */ /* 0x000fe400078ec0ff */
[----:B------:R-:W-:Y:S02]  /*4650*/  PRMT R34, R90, 0x5432, R100 ;  /* 0x000054325a227816 */ /* 0x000fe40000000064 */
[----:B------:R-:W-:Y:S01]  /*4660*/  LOP3.LUT R102, R106, 0xffff0000, RZ, 0xc0, !PT ;  /* 0xffff00006a667812 */ /* 0x000fe200078ec0ff */
[----:B------:R-:W-:Y:S01]  /*4670*/  IMAD.U32 R106, R107, 0x10000, RZ ;  /* 0x000100006b6a7824 */ /* 0x000fe200078e00ff */
[----:B------:R-:W-:Y:S01]  /*4680*/  PRMT R100, R109, 0x5410, R97 ;  /* 0x000054106d647816 */ /* 0x000fe20000000061 */
[----:B------:R-:W-:Y:S01]  /*4690*/  FFMA.FTZ R97, R35, R104, -R98 ;  /* 0x0000006823617223 */ /* 0x000fe20000010862 */
[----:B------:R-:W-:Y:S01]  /*46a0*/  LOP3.LUT R98, R105, 0xffff0000, RZ, 0xc0, !PT ;  /* 0xffff000069627812 */ /* 0x000fe200078ec0ff */
[----:B------:R-:W-:Y:S01]  /*46b0*/  FMUL.FTZ R112, R45, R102 ;  /* 0x000000662d707220 */ /* 0x000fe20000410000 */
[----:B------:R-:W-:Y:S01]  /*46c0*/  LOP3.LUT R13, R13, 0xffff0000, RZ, 0xc0, !PT ;  /* 0xffff00000d0d7812 */ /* 0x000fe200078ec0ff */
[----:B------:R-:W-:Y:S01]  /*46d0*/  FFMA.FTZ R35, R35, R108, R110 ;  /* 0x0000006c23237223 */ /* 0x000fe2000001006e */
[----:B------:R-:W-:-:S02]  /*46e0*/  IMAD.U32 R104, R103, 0x10000, RZ ;  /* 0x0001000067687824 */ /* 0x000fc400078e00ff */
[-C--:B------:R-:W-:Y:S01]  /*46f0*/  FMUL.FTZ R110, R45, R98.reuse ;  /* 0x000000622d6e7220 */ /* 0x080fe20000410000 */
[----:B------:R-:W-:Y:S01]  /*4700*/  LOP3.LUT R108, R107, 0xffff0000, RZ, 0xc0, !PT ;  /* 0xffff00006b6c7812 */ /* 0x000fe200078ec0ff */
[----:B------:R-:W-:Y:S01]  /*4710*/  FFMA.FTZ R98, R13, R98, -R112 ;  /* 0x000000620d627223 */ /* 0x000fe20000010870 */
[----:B------:R-:W-:Y:S01]  /*4720*/  FMUL.FTZ R112, R99, R106 ;  /* 0x0000006a63707220 */ /* 0x000fe20000410000 */
[----:B------:R-:W-:Y:S01]  /*4730*/  FFMA.FTZ R102, R13, R102, R110 ;  /* 0x000000660d667223 */ /* 0x000fe2000001006e */
[-C--:B------:R-:W-:Y:S01]  /*4740*/  FMUL.FTZ R99, R99, R104.reuse ;  /* 0x0000006863637220 */ /* 0x080fe20000410000 */
[----:B------:R-:W-:Y:S01]  /*4750*/  LOP3.LUT R44, R44, 0xffff0000, RZ, 0xc0, !PT ;  /* 0xffff00002c2c7812 */ /* 0x000fe200078ec0ff */
[----:B------:R-:W-:Y:S01]  /*4760*/  FFMA.FTZ R13, R33, R104, -R112 ;  /* 0x00000068210d7223 */ /* 0x000fe20000010870 */
[----:B------:R-:W-:Y:S01]  /*4770*/  LOP3.LUT R104, R103, 0xffff0000, RZ, 0xc0, !PT ;  /* 0xffff000067687812 */ /* 0x000fe200078ec0ff */
[----:B------:R-:W-:Y:S01]  /*4780*/  FFMA.FTZ R33, R33, R106, R99 ;  /* 0x0000006a21217223 */ /* 0x000fe20000010063 */
[----:B------:R-:W-:-:S02]  /*4790*/  IMAD.U32 R99, R100, 0x10000, RZ ;  /* 0x0001000064637824 */ /* 0x000fc400078e00ff */
[C---:B------:R-:W-:Y:S01]  /*47a0*/  FMUL.FTZ R106, R15.reuse, R108 ;  /* 0x0000006c0f6a7220 */ /* 0x040fe20000410000 */
[----:B------:R-:W-:Y:S01]  /*47b0*/  LOP3.LUT R101, R100, 0xffff0000, RZ, 0xc0, !PT ;  /* 0xffff000064657812 */ /* 0x000fe200078ec0ff */
[-C--:B------:R-:W-:Y:S01]  /*47c0*/  FMUL.FTZ R110, R15, R104.reuse ;  /* 0x000000680f6e7220 */ /* 0x080fe20000410000 */
[C---:B------:R-:W-:Y:S01]  /*47d0*/  IMAD.U32 R45, R34.reuse, 0x10000, RZ ;  /* 0x00010000222d7824 */ /* 0x040fe200078e00ff */
[----:B------:R-:W-:Y:S01]  /*47e0*/  LOP3.LUT R15, R34, 0xffff0000, RZ, 0xc0, !PT ;  /* 0xffff0000220f7812 */ /* 0x000fe200078ec0ff */
        /* <DEDUP_REMOVED lines=10> */
[C---:B------:R-:W-:Y:S01]  /*4890*/  IMAD.U32 R15, R47.reuse, 0x10000, RZ ;  /* 0x000100002f0f7824 */ /* 0x040fe200078e00ff */
        /* <DEDUP_REMOVED lines=12> */
[----:B------:R-:W-:Y:S01]  /*4960*/  F2FP.BF16.F32.PACK_AB R33, R34, R33 ;  /* 0x000000212221723e */ /* 0x000fe200000010ff */
[----:B------:R-:W-:Y:S01]  /*4970*/  FFMA.FTZ R47, R14, R47, R46 ;  /* 0x0000002f0e2f7223 */ /* 0x000fe2000001002e */
[----:B------:R-:W-:Y:S01]  /*4980*/  F2FP.BF16.F32.PACK_AB R44, R44, R5 ;  /* 0x000000052c2c723e */ /* 0x000fe200000010ff */
        /* <DEDUP_REMOVED lines=10> */
[----:B------:R-:W-:Y:S01]  /*4a30*/  MOV R45, R35 ;  /* 0x00000023002d7202 */ /* 0x000fe20000000f00 */
[----:B------:R-:W-:-:S07]  /*4a40*/  IMAD.MOV.U32 R47, RZ, RZ, R33 ;  /* 0x000000ffff2f7224 */ /* 0x000fce00078e0021 */
.L_x_15497:
[----:B------:R-:W-:Y:S05]  /*4a50*/  BSYNC B2 ;  /* 0x0000000000027941 */ /* 0x000fea0003800000 */
.L_x_15496:
[----:B------:R-:W-:Y:S01]  /*4a60*/  ISETP.GE.AND P4, PT, R86, R87, PT ;  /* 0x000000575600720c */ /* 0x000fe20003f86270 */
[----:B---3--:R3:W-:-:S12]  /*4a70*/  ST.E.128 desc[UR40][R78.64], R12 ;  /* 0x0000000c4e007985 */ /* 0x0087d8000c101d28 */
[----:B------:R-:W-:-:S05]  /*4a80*/  @!P4 IMAD.WIDE R80, R86, 0x2, R80 ;  /* 0x000000025650c825 */ /* 0x000fca00078e0250 */
[----:B----4-:R3:W-:Y:S02]  /*4a90*/  @!P4 ST.E.128 desc[UR40][R80.64], R44 ;  /* 0x0000002c5000c985 */ /* 0x0107e4000c101d28 */
.L_x_15495:
[----:B------:R-:W-:Y:S05]  /*4aa0*/  BSYNC B1 ;  /* 0x0000000000017941 */ /* 0x000fea0003800000 */
.L_x_15494:
[----:B------:R-:W-:-:S03]  /*4ab0*/  UMOV UR4, 0xffffffff ;  /* 0xffffffff00047882 */ /* 0x000fc60000000000 */
[----:B------:R-:W-:Y:S05]  /*4ac0*/  BRA.DIV UR4, `(.L_x_15498) ;  /* 0x0000016204947947 */ /* 0x000fea000b800000 */
[----:B-1----:R-:W1:Y:S04]  /*4ad0*/  SHFL.IDX PT, R85, R85, 0x1, 0x1c1f ;  /* 0x003c1f0055557f89 */ /* 0x002e6800000e0000 */
[----:B------:R-:W4:Y:S02]  /*4ae0*/  SHFL.IDX PT, R84, R84, 0x1, 0x1c1f ;  /* 0x003c1f0054547f89 */ /* 0x000f2400000e0000 */
.L_x_15741:
        /* <DEDUP_REMOVED lines=14> */
[----:B--2---:R-:W-:Y:S02]  /*4bd0*/  LEA.HI.SX32 R11, R89, R52, 0x1c ;  /* 0x00000034590b7211 */ /* 0x004fe400078fe2ff */
[----:B------:R-:W-:Y:S02]  /*4be0*/  LOP3.LUT R7, R7, 0x1c0, RZ, 0xc0, !PT ;  /* 0x000001c007077812 */ /* 0x000fe400078ec0ff */
[----:B------:R-:W-:Y:S01]  /*4bf0*/  SHF.R.U32.HI R6, RZ, 0x3, R6 ;  /* 0x00000003ff067819 */ /* 0x000fe20000011606 */
[----:B------:R-:W-:Y:S01]  /*4c00*/  IMAD.SHL.U32 R11, R11, 0x8, RZ ;  /* 0x000000080b0b7824 */ /* 0x000fe200078e00ff */
[----:B-1----:R-:W-:-:S04]  /*4c10*/  LEA.HI.X R33, R10, R85, R8, 0x1, P4 ;  /* 0x000000550a217211 */ /* 0x002fc800020f0c08 */
[----:B------:R-:W-:-:S04]  /*4c20*/  LOP3.LUT R4, R7, 0x38, R11, 0xf8, !PT ;  /* 0x0000003807047812 */ /* 0x000fc800078ef80b */
[----:B------:R-:W-:-:S05]  /*4c30*/  LOP3.LUT R4, R4, R6, RZ, 0x3c, !PT ;  /* 0x0000000604047212 */ /* 0x000fca00078e3cff */
[----:B-----5:R-:W-:Y:S02]  /*4c40*/  IMAD.IADD R7, R5, 0x1, R4 ;  /* 0x0000000105077824 */ /* 0x020fe400078e0204 */
[C---:B------:R-:W-:Y:S02]  /*4c50*/  IMAD R5, R22.reuse, 0x2000, R0 ;  /* 0x0000200016057824 */ /* 0x040fe400078e0200 */
[----:B------:R-:W-:Y:S02]  /*4c60*/  IMAD R7, R22, 0x2000, R7 ;  /* 0x0000200016077824 */ /* 0x000fe400078e0207 */
[--C-:B------:R-:W-:Y:S02]  /*4c70*/  IMAD R5, R5, 0x2, R2.reuse ;  /* 0x0000000205057824 */ /* 0x100fe400078e0202 */
[----:B---3--:R-:W-:-:S04]  /*4c80*/  IMAD R12, R7, 0x2, R2 ;  /* 0x00000002070c7824 */ /* 0x008fc800078e0202 */
[----:B------:R-:W1:Y:S04]  /*4c90*/  LDS.128 R4, [R5+0xe400] ;  /* 0x00e4000005047984 */ /* 0x000e680000000c00 */
[----:B------:R-:W2:Y:S01]  /*4ca0*/  LDS.128 R12, [R12+0xe400] ;  /* 0x00e400000c0c7984 */ /* 0x000ea20000000c00 */
[----:B------:R-:W-:Y:S05]  /*4cb0*/  @P3 BRA `(.L_x_15500) ;  /* 0x0000000400643947 */ /* 0x000fea0003800000 */
[----:B------:R-:W-:Y:S01]  /*4cc0*/  SHF.R.U32.HI R46, RZ, 0x10, R41 ;  /* 0x00000010ff2e7819 */ /* 0x000fe20000011629 */
[----:B--2---:R-:W-:Y:S01]  /*4cd0*/  IMAD.U32 R35, R12, 0x10000, RZ ;  /* 0x000100000c237824 */ /* 0x004fe200078e00ff */
[----:B------:R-:W-:Y:S01]  /*4ce0*/  SHF.R.U32.HI R81, RZ, 0x10, R37 ;  /* 0x00000010ff517819 */ /* 0x000fe20000011625 */
[----:B-1----:R-:W-:Y:S01]  /*4cf0*/  IMAD.U32 R34, R4, 0x10000, RZ ;  /* 0x0001000004227824 */ /* 0x002fe200078e00ff */
[----:B------:R-:W-:Y:S02]  /*4d00*/  PRMT R93, R93, 0x5410, R46 ;  /* 0x000054105d5d7816 */ /* 0x000fe4000000002e */
[----:B------:R-:W-:Y:S02]  /*4d10*/  PRMT R96, R96, 0x5410, R81 ;  /* 0x0000541060607816 */ /* 0x000fe40000000051 */
[----:B------:R-:W-:Y:S02]  /*4d20*/  SHF.R.U64 R89, R36, 0x10, R37 ;  /* 0x0000001024597819 */ /* 0x000fe40000001225 */
[----:B------:R-:W-:-:S02]  /*4d30*/  SHF.R.U64 R45, R42, 0x10, R43 ;  /* 0x000000102a2d7819 */ /* 0x000fc4000000122b */
[----:B------:R-:W-:Y:S01]  /*4d40*/  SHF.R.U32.HI R44, RZ, 0x10, R43 ;  /* 0x00000010ff2c7819 */ /* 0x000fe2000001162b */
[----:B------:R-:W-:Y:S01]  /*4d50*/  IMAD.U32 R43, R15, 0x10000, RZ ;  /* 0x000100000f2b7824 */ /* 0x000fe200078e00ff */
[----:B------:R-:W-:Y:S01]  /*4d60*/  SHF.R.U64 R47, R40, 0x10, R41 ;  /* 0x00000010282f7819 */ /* 0x000fe20000001229 */
[----:B------:R-:W-:Y:S01]  /*4d70*/  IMAD.U32 R41, R13, 0x10000, RZ ;  /* 0x000100000d297824 */ /* 0x000fe200078e00ff */
[----:B------:R-:W-:Y:S01]  /*4d80*/  LOP3.LUT R37, R15, 0xffff0000, RZ, 0xc0, !PT ;  /* 0xffff00000f257812 */ /* 0x000fe200078ec0ff */
[----:B------:R-:W-:Y:S01]  /*4d90*/  IMAD.U32 R15, R93, 0x10000, RZ ;  /* 0x000100005d0f7824 */ /* 0x000fe200078e00ff */
[----:B------:R-:W-:Y:S01]  /*4da0*/  LOP3.LUT R42, R13, 0xffff0000, RZ, 0xc0, !PT ;  /* 0xffff00000d2a7812 */ /* 0x000fe200078ec0ff */
[----:B------:R-:W-:Y:S01]  /*4db0*/  IMAD.U32 R13, R96, 0x10000, RZ ;  /* 0x00010000600d7824 */ /* 0x000fe200078e00ff */
[----:B------:R-:W-:Y:S01]  /*4dc0*/  SHF.R.U32.HI R79, RZ, 0x10, R39 ;  /* 0x00000010ff4f7819 */ /* 0x000fe20000011627 */
[----:B------:R-:W-:Y:S01]  /*4dd0*/  IMAD.U32 R40, R7, 0x10000, RZ ;  /* 0x0001000007287824 */ /* 0x000fe200078e00ff */
[----:B------:R-:W-:Y:S01]  /*4de0*/  PRMT R90, R90, 0x5410, R45 ;  /* 0x000054105a5a7816 */ /* 0x000fe2000000002d */
[----:B------:R-:W-:Y:S01]  /*4df0*/  FMUL.FTZ R45, R41, R15 ;  /* 0x0000000f292d7220 */ /* 0x000fe20000410000 */
[----:B------:R-:W-:Y:S01]  /*4e00*/  SHF.R.U64 R78, R38, 0x10, R39 ;  /* 0x00000010264e7819 */ /* 0x000fe20000001227 */
[----:B------:R-:W-:Y:S01]  /*4e10*/  IMAD.U32 R38, R5, 0x10000, RZ ;  /* 0x0001000005267824 */ /* 0x000fe200078e00ff */
[----:B------:R-:W-:Y:S01]  /*4e20*/  PRMT R91, R91, 0x5410, R44 ;  /* 0x000054105b5b7816 */ /* 0x000fe2000000002c */
[-C--:B------:R-:W-:Y:S01]  /*4e30*/  FMUL.FTZ R41, R41, R13.reuse ;  /* 0x0000000d29297220 */ /* 0x080fe20000410000 */
[----:B------:R-:W-:Y:S01]  /*4e40*/  PRMT R88, R88, 0x5410, R79 ;  /* 0x0000541058587816 */ /* 0x000fe2000000004f */
[C---:B------:R-:W-:Y:S01]  /*4e50*/  FFMA.FTZ R13, R38.reuse, R13, -R45 ;  /* 0x0000000d260d7223 */ /* 0x040fe2000001082d */
[----:B------:R-:W-:Y:S01]  /*4e60*/  LOP3.LUT R93, R93, 0xffff0000, RZ, 0xc0, !PT ;  /* 0xffff00005d5d7812 */ /* 0x000fe200078ec0ff */
[----:B------:R-:W-:Y:S01]  /*4e70*/  FFMA.FTZ R15, R38, R15, R41 ;  /* 0x0000000f260f7223 */ /* 0x000fe20000010029 */
[----:B------:R-:W-:Y:S01]  /*4e80*/  SHF.L.U32 R44, R91, 0x10, RZ ;  /* 0x000000105b2c7819 */ /* 0x000fe200000006ff */
[----:B------:R-:W-:Y:S01]  /*4e90*/  IMAD.U32 R41, R88, 0x10000, RZ ;  /* 0x0001000058297824 */ /* 0x000fe200078e00ff */
[----:B------:R-:W-:Y:S01]  /*4ea0*/  LOP3.LUT R96, R96, 0xffff0000, RZ, 0xc0, !PT ;  /* 0xffff000060607812 */ /* 0x000fe200078ec0ff */
[----:B------:R-:W-:Y:S01]  /*4eb0*/  FMUL.FTZ R46, R42, R93 ;  /* 0x0000005d2a2e7220 */ /* 0x000fe20000410000 */
[----:B------:R-:W-:Y:S01]  /*4ec0*/  LOP3.LUT R39, R5, 0xffff0000, RZ, 0xc0, !PT ;  /* 0xffff000005277812 */ /* 0x000fe200078ec0ff */
[----:B------:R-:W-:Y:S01]  /*4ed0*/  FMUL.FTZ R45, R43, R44 ;  /* 0x0000002c2b2d7220 */ /* 0x000fe20000410000 */
[----:B------:R-:W-:Y:S01]  /*4ee0*/  LOP3.LUT R91, R91, 0xffff0000, RZ, 0xc0, !PT ;  /* 0xffff00005b5b7812 */ /* 0x000fe200078ec0ff */
[-C--:B------:R-:W-:Y:S01]  /*4ef0*/  FMUL.FTZ R43, R43, R41.reuse ;  /* 0x000000292b2b7220 */ /* 0x080fe20000410000 */
[----:B------:R-:W-:Y:S01]  /*4f00*/  PRMT R92, R92, 0x5410, R47 ;  /* 0x000054105c5c7816 */ /* 0x000fe2000000002f */
[-C--:B------:R-:W-:Y:S01]  /*4f10*/  FMUL.FTZ R42, R42, R96.reuse ;  /* 0x000000602a2a7220 */ /* 0x080fe20000410000 */
[----:B------:R-:W-:Y:S01]  /*4f20*/  PRMT R94, R94, 0x5410, R89 ;  /* 0x000054105e5e7816 */ /* 0x000fe20000000059 */
[----:B------:R-:W-:Y:S01]  /*4f30*/  FFMA.FTZ R38, R39, R96, -R46 ;  /* 0x0000006027267223 */ /* 0x000fe2000001082e */
[----:B------:R-:W-:Y:S01]  /*4f40*/  LOP3.LUT R36, R7, 0xffff0000, RZ, 0xc0, !PT ;  /* 0xffff000007247812 */ /* 0x000fe200078ec0ff */
[----:B------:R-:W-:Y:S01]  /*4f50*/  FFMA.FTZ R46, R40, R41, -R45 ;  /* 0x00000029282e7223 */ /* 0x000fe2000001082d */
[----:B------:R-:W-:Y:S01]  /*4f60*/  LOP3.LUT R88, R88, 0xffff0000, RZ, 0xc0, !PT ;  /* 0xffff000058587812 */ /* 0x000fe200078ec0ff */
[----:B------:R-:W-:Y:S01]  /*4f70*/  FFMA.FTZ R44, R40, R44, R43 ;  /* 0x0000002c282c7223 */ /* 0x000fe2000001002b */
[----:B------:R-:W-:Y:S01]  /*4f80*/  FMUL.FTZ R41, R37, R91 ;  /* 0x0000005b25297220 */ /* 0x000fe20000410000 */
[----:B------:R-:W-:Y:S01]  /*4f90*/  FFMA.FTZ R42, R39, R93, R42 ;  /* 0x0000005d272a7223 */ /* 0x000fe2000001002a */
[----:B------:R-:W-:-:S02]  /*4fa0*/  IMAD.U32 R40, R92, 0x10000, RZ ;  /* 0x000100005c287824 */ /* 0x000fc400078e00ff */
[-C--:B------:R-:W-:Y:S01]  /*4fb0*/  FMUL.FTZ R45, R37, R88.reuse ;  /* 0x00000058252d7220 */ /* 0x080fe20000410000 */
[----:B------:R-:W-:Y:S02]  /*4fc0*/  IMAD.U32 R39, R94, 0x10000, RZ ;  /* 0x000100005e277824 */ /* 0x000fe400078e00ff */
[----:B------:R-:W-:Y:S01]  /*4fd0*/  FFMA.FTZ R47, R36, R88, -R41 ;  /* 0x00000058242f7223 */ /* 0x000fe20000010829 */
[----:B------:R-:W-:Y:S01]  /*4fe0*/  LOP3.LUT R12, R12, 0xffff0000, RZ, 0xc0, !PT ;  /* 0xffff00000c0c7812 */ /* 0x000fe200078ec0ff */
[CC--:B------:R-:W-:Y:S01]  /*4ff0*/  FMUL.FTZ R43, R35.reuse, R40.reuse ;  /* 0x00000028232b7220 */ /* 0x0c0fe20000410000 */
[----:B------:R-:W-:Y:S01]  /*5000*/  LOP3.LUT R41, R92, 0xffff0000, RZ, 0xc0, !PT ;  /* 0xffff00005c297812 */ /* 0x000fe200078ec0ff */
[----:B------:R-:W-:Y:S01]  /*5010*/  FMUL.FTZ R35, R35, R39 ;  /* 0x0000002723237220 */ /* 0x000fe20000410000 */
[----:B------:R-:W-:Y:S01]  /*5020*/  LOP3.LUT R37, R94, 0xffff0000, RZ, 0xc0, !PT ;  /* 0xffff00005e257812 */ /* 0x000fe200078ec0ff */
[----:B------:R-:W-:Y:S01]  /*5030*/  FFMA.FTZ R91, R36, R91, R45 ;  /* 0x0000005b245b7223 */ /* 0x000fe2000001002d */
[----:B------:R-:W-:Y:S01]  /*5040*/  PRMT R95, R95, 0x5410, R78 ;  /* 0x000054105f5f7816 */ /* 0x000fe2000000004e */
[----:B------:R-:W-:Y:S01]  /*5050*/  FFMA.FTZ R43, R34, R39, -R43 ;  /* 0x00000027222b7223 */ /* 0x000fe2000001082b */
[----:B------:R-:W-:Y:S01]  /*5060*/  LOP3.LUT R4, R4, 0xffff0000, RZ, 0xc0, !PT ;  /* 0xffff000004047812 */ /* 0x000fe200078ec0ff */
[C---:B------:R-:W-:Y:S01]  /*5070*/  IMAD.U32 R5, R6.reuse, 0x10000, RZ ;  /* 0x0001000006057824 */ /* 0x040fe200078e00ff */
[----:B------:R-:W-:Y:S01]  /*5080*/  LOP3.LUT R7, R6, 0xffff0000, RZ, 0xc0, !PT ;  /* 0xffff000006077812 */ /* 0x000fe200078ec0ff */
[----:B------:R-:W-:Y:S01]  /*5090*/  FMUL.FTZ R45, R12, R41 ;  /* 0x000000290c2d7220 */ /* 0x000fe20000410000 */
        /* <DEDUP_REMOVED lines=27> */
.L_x_15500:
[----:B------:R-:W-:Y:S05]  /*5250*/  BSYNC B1 ;  /* 0x0000000000017941 */ /* 0x000fea0003800000 */
.L_x_15499:
[----:B------:R-:W-:Y:S01]  /*5260*/  ISETP.GE.AND P3, PT, R11, R87, PT ;  /* 0x000000570b00720c */ /* 0x000fe20003f66270 */
[----:B-1----:R1:W-:Y:S02]  /*5270*/  ST.E.128 desc[UR40][R32.64], R4 ;  /* 0x0000000420007985 */ /* 0x0023e4000c101d28 */
[----:B-1----:R-:W-:Y:S02]  /*5280*/  IMAD.MOV.U32 R4, RZ, RZ, R84 ;  /* 0x000000ffff047224 */ /* 0x002fe400078e0054 */
[----:B------:R-:W-:-:S08]  /*5290*/  IMAD.MOV.U32 R5, RZ, RZ, R85 ;  /* 0x000000ffff057224 */ /* 0x000fd000078e0055 */
[----:B------:R-:W-:Y:S05]  /*52a0*/  @P3 BRA `(.L_x_15481) ;  /* 0x00000004001c3947 */ /* 0x000fea0003800000 */
[----:B------:R-:W-:-:S05]  /*52b0*/  IMAD.WIDE R4, R11, 0x2, R4 ;  /* 0x000000020b047825 */ /* 0x000fca00078e0204 */
[----:B--2---:R1:W-:Y:S01]  /*52c0*/  ST.E.128 desc[UR40][R4.64], R12 ;  /* 0x0000000c04007985 */ /* 0x0043e2000c101d28 */
[----:B------:R-:W-:Y:S05]  /*52d0*/  BRA `(.L_x_15481) ;  /* 0x0000000400107947 */ /* 0x000fea0003800000 */
.L_x_15462:
[----:B------:R-:W2:Y:S02]  /*52e0*/  LDL R4, [R1] ;  /* 0x0000000001047983 */ /* 0x000ea40000100800 */
[----:B--2---:R-:W-:-:S13]  /*52f0*/  ISETP.NE.AND P5, PT, R4, 0x3, PT ;  /* 0x000000030400780c */ /* 0x004fda0003fa5270 */
[----:B------:R-:W-:Y:S05]  /*5300*/  @!P5 BRA `(.L_x_15501) ;  /* 0x000000000004d947 */ /* 0x000fea0003800000 */
[----:B------:R-:W-:Y:S01]  /*5310*/  BPT.TRAP 0x1 ;  /* 0x000000040000795c */ /* 0x000fe20000300000 */
.L_x_15501:
[----:B------:R-:W2:Y:S01]  /*5320*/  LDL R4, [R1+0x4] ;  /* 0x0000040001047983 */ /* 0x000ea20000100800 */
[----:B------:R-:W-:Y:S01]  /*5330*/  IMAD R68, R22, 0x8, R2 ;  /* 0x0000000816447824 */ /* 0x000fe200078e0202 */
[----:B------:R-:W-:Y:S01]  /*5340*/  BSSY B1, `(.L_x_15502) ;  /* 0x0000005000017945 */ /* 0x000fe20003800000 */
[----:B------:R-:W-:Y:S02]  /*5350*/  SHF.R.S32.HI R73, RZ, 0x1f, R72 ;  /* 0x0000001fff497819 */ /* 0x000fe40000011448 */
[----:B--2---:R-:W-:-:S04]  /*5360*/  SHF.L.U32 R77, R4, 0x1f, RZ ;  /* 0x0000001f044d7819 */ /* 0x004fc800000006ff */
[----:B------:R-:W0:Y:S02]  /*5370*/  SYNCS.PHASECHK.TRANS64.TRYWAIT P3, [R68+URZ+0x16890], R77 ;  /* 0x0168904d440075a7 */ /* 0x000e24000806017f */
[----:B0-----:R-:W-:Y:S05]  /*5380*/  @!P3 BRA `(.L_x_15503) ;  /* 0x0000015800b0b947 */ /* 0x001fea0003800000 */
.L_x_15742:
[----:B------:R-:W-:Y:S05]  /*5390*/  BSYNC B1 ;  /* 0x0000000000017941 */ /* 0x000fea0003800000 */
.L_x_15502:
        /* <DEDUP_REMOVED lines=25> */
.L_x_15746:
        /* <DEDUP_REMOVED lines=13> */
.L_x_15506:
[----:B------:R-:W-:Y:S05]  /*5600*/  BSYNC B1 ;  /* 0x0000000000017941 */ /* 0x000fea0003800000 */
.L_x_15505:
[----:B------:R-:W-:-:S03]  /*5610*/  UMOV UR4, 0xffffffff ;  /* 0xffffffff00047882 */ /* 0x000fc60000000000 */
[----:B------:R-:W-:Y:S05]  /*5620*/  BRA.DIV UR4, `(.L_x_15507) ;  /* 0x0000015a04687947 */ /* 0x000fea000b800000 */
[----:B--2-4-:R2:W4:Y:S04]  /*5630*/  SHFL.IDX PT, R5, R33, 0x1, 0x1c1f ;  /* 0x003c1f0021057f89 */ /* 0x01452800000e0000 */
[----:B---3--:R2:W3:Y:S02]  /*5640*/  SHFL.IDX PT, R7, R32, 0x1, 0x1c1f ;  /* 0x003c1f0020077f89 */ /* 0x0084e400000e0000 */
.L_x_15750:
        /* <DEDUP_REMOVED lines=13> */
.L_x_15481:
[----:B------:R-:W-:Y:S05]  /*5720*/  BSYNC B0 ;  /* 0x0000000000007941 */ /* 0x000fea0003800000 */
.L_x_15461:
        /* <DEDUP_REMOVED lines=8> */
[----:B------:R-:W-:Y:S01]  /*57b0*/  BSSY B0, `(.L_x_15508) ;  /* 0x0000008000007945 */ /* 0x000fe20003800000 */
[----:B-1----:R1:W-:Y:S01]  /*57c0*/  BAR.SYNC.DEFER_BLOCKING R76, 0x80 ;  /* 0x0002004c0000751d */ /* 0x0023e20000010000 */
[----:B0-----:R-:W-:-:S13]  /*57d0*/  LOP3.LUT P3, RZ, R4, 0x7f, RZ, 0xc0, !PT ;  /* 0x0000007f04ff7812 */ /* 0x001fda000786c0ff */
[----:B------:R-:W-:-:S05]  /*57e0*/  @!P3 VIADD R4, R68, 0x168a0 ;  /* 0x000168a04404b836 */ /* 0x000fca0000000000 */
[----:B------:R-:W-:-:S04]  /*57f0*/  @!P3 PRMT R4, RZ, 0x654, R4 ;  /* 0x00000654ff04b816 */ /* 0x000fc80000000004 */
[----:B------:R1:W-:Y:S01]  /*5800*/  @!P3 SYNCS.ARRIVE.TRANS64.RED.A1T0 RZ, [R4+URZ], RZ ;  /* 0x000000ff04ffb9a7 */ /* 0x0003e2000810043f */
[----:B------:R-:W-:Y:S05]  /*5810*/  @!P5 BRA `(.L_x_15509) ;  /* 0x000000000004d947 */ /* 0x000fea0003800000 */
[----:B------:R-:W-:Y:S01]  /*5820*/  BPT.TRAP 0x1 ;  /* 0x000000040000795c */ /* 0x000fe20000300000 */
.L_x_15509:
[----:B------:R-:W-:Y:S05]  /*5830*/  BSYNC B0 ;  /* 0x0000000000007941 */ /* 0x000fea0003800000 */
.L_x_15508:
[----:B------:R-:W0:Y:S01]  /*5840*/  SYNCS.PHASECHK.TRANS64.TRYWAIT P4, [R68+URZ+0x168b0], R77 ;  /* 0x0168b04d440075a7 */ /* 0x000e22000808017f */
[----:B------:R-:W-:Y:S01]  /*5850*/  ULDC UR36, c[0x0][0x2f4] ;  /* 0x0000bd0000247ab9 */ /* 0x000fe20000000800 */
[----:B------:R-:W-:Y:S04]  /*5860*/  BSSY B0, `(.L_x_15510) ;  /* 0x0000002000007945 */ /* 0x000fe80003800000 */
[----:B0-----:R-:W-:Y:S05]  /*5870*/  @!P4 BRA `(.L_x_15511) ;  /* 0x000001580020c947 */ /* 0x001fea0003800000 */
.L_x_15751:
[----:B------:R-:W-:Y:S05]  /*5880*/  BSYNC B0 ;  /* 0x0000000000007941 */ /* 0x000fea0003800000 */
.L_x_15510:
[----:B------:R-:W-:Y:S01]  /*5890*/  ULDC.64 UR4, c[0x0][0x328] ;  /* 0x0000ca0000047ab9 */ /* 0x000fe20000000a00 */
[----:B------:R-:W-:Y:S01]  /*58a0*/  ULDC.64 UR6, c[0x0][0x318] ;  /* 0x0000c60000067ab9 */ /* 0x000fe20000000a00 */
[----:B------:R-:W-:Y:S01]  /*58b0*/  IMAD R73, R73, UR4, RZ ;  /* 0x0000000449497c24 */ /* 0x000fe2000f8e02ff */
[----:B------:R-:W-:Y:S01]  /*58c0*/  BSSY B0, `(.L_x_15512) ;  /* 0x000001d000007945 */ /* 0x000fe20003800000 */
[----:B-1----:R-:W-:-:S04]  /*58d0*/  IMAD.WIDE.U32 R4, R72, UR4, RZ ;  /* 0x0000000448047c25 */ /* 0x002fc8000f8e00ff */
        /* <DEDUP_REMOVED lines=27> */
.L_x_15513:
[----:B------:R-:W-:Y:S05]  /*5a90*/  BSYNC B0 ;  /* 0x0000000000007941 */ /* 0x000fea0003800000 */
.L_x_15512:
        /* <DEDUP_REMOVED lines=15> */
.L_x_15515:
[----:B------:R-:W-:Y:S05]  /*5b90*/  BSYNC B0 ;  /* 0x0000000000007941 */ /* 0x000fea0003800000 */
.L_x_15514:
[----:B-1-3--:R-:W3:Y:S01]  /*5ba0*/  LDL.LU R5, [R1+0x4] ;  /* 0x0000040001057983 */ /* 0x00aee20000300800 */
        /* <DEDUP_REMOVED lines=15> */
[----:B---3--:R-:W-:-:S05]  /*5ca0*/  LOP3.LUT R5, R5, R4, RZ, 0x3c, !PT ;  /* 0x0000000405057212 */ /* 0x008fca00078e3cff */
[----:B------:R0:W-:Y:S01]  /*5cb0*/  STL [R1+0x4], R5 ;  /* 0x0000040501007387 */ /* 0x0001e20000100800 */
[----:B------:R-:W-:Y:S05]  /*5cc0*/  @P4 BRA `(.L_x_15516) ;  /* 0xffffffc400704947 */ /* 0x000fea000383ffff */
[----:B0-----:R-:W0:Y:S01]  /*5cd0*/  S2R R5, SR_TID.X ;  /* 0x0000000000057919 */ /* 0x001e220000002100 */
[----:B------:R-:W-:Y:S02]  /*5ce0*/  PLOP3.LUT P0, PT, PT, PT, PT, 0x8, 0x0 ;  /* 0x000000000000781c */ /* 0x000fe40003f0e170 */
[----:B0-----:R-:W-:-:S04]  /*5cf0*/  SHF.R.U32.HI R5, RZ, 0x7, R5 ;  /* 0x00000007ff057819 */ /* 0x001fc80000011605 */
[----:B------:R-:W-:-:S13]  /*5d00*/  ISETP.NE.AND P4, PT, R5, 0x1, PT ;  /* 0x000000010500780c */ /* 0x000fda0003f85270 */
[----:B------:R-:W-:Y:S06]  /*5d10*/  @!P4 BAR.ARV 0x9, 0x100 ;  /* 0x024400000000cb1d */ /* 0x000fec0000002000 */
.L_x_15456:
[----:B------:R-:W3:Y:S01]  /*5d20*/  LDL R3, [R1+0x2c] ;  /* 0x00002c0001037983 */ /* 0x000ee20000100800 */
[----:B------:R-:W0:Y:S01]  /*5d30*/  LDC R0, c[0x0][0x448] ;  /* 0x00011200ff007b82 */ /* 0x000e220000000800 */
[----:B------:R-:W-:Y:S01]  /*5d40*/  IMAD.MOV.U32 R88, RZ, RZ, RZ ;  /* 0x000000ffff587224 */ /* 0x000fe200078e00ff */
[----:B0-----:R-:W-:-:S13]  /*5d50*/  ISETP.NE.AND P1, PT, R0, 0x1, PT ;  /* 0x000000010000780c */ /* 0x001fda0003f25270 */
[----:B------:R-:W0:Y:S08]  /*5d60*/  @P1 LDC R0, c[0x0][0x44c] ;  /* 0x00011300ff001b82 */ /* 0x000e300000000800 */
[----:B------:R-:W1:Y:S01]  /*5d70*/  @P1 LDC R5, c[0x0][0x450] ;  /* 0x00011400ff051b82 */ /* 0x000e620000000800 */
[----:B---3--:R-:W-:-:S04]  /*5d80*/  VIADD R3, R3, 0xbf ;  /* 0x000000bf03037836 */ /* 0x008fc80000000000 */
        /* <DEDUP_REMOVED lines=12> */
.L_x_15517:
        /* <DEDUP_REMOVED lines=17> */
[----:B0-----:R-:W-:Y:S01]  /*5f60*/  IMAD.MOV.U32 R4, RZ, RZ, RZ ;  /* 0x000000ffff047224 */ /* 0x001fe200078e00ff */
[----:B-1----:R-:W-:-:S05]  /*5f70*/  IADD3 R7, RZ, -R5, RZ ;  /* 0x80000005ff077210 */ /* 0x002fca0007ffe0ff */
        /* <DEDUP_REMOVED lines=13> */
.L_x_15519:
[----:B------:R-:W-:Y:S05]  /*6050*/  BSYNC B0 ;  /* 0x0000000000007941 */ /* 0x000fea0003800000 */
.L_x_15518:
        /* <DEDUP_REMOVED lines=19> */
[----:B---3--:R-:W-:-:S05]  /*6190*/  IMAD R0, R0, R88, RZ ;  /* 0x0000005800007224 */ /* 0x008fca00078e02ff */
        /* <DEDUP_REMOVED lines=13> */
.L_x_15754:
        /* <DEDUP_REMOVED lines=16> */
[----:B-1----:R0:W1:Y:S01]  /*6370*/  LDC.64 R14, c[0x4][R0] ;  /* 0x01000000000e7b82 */ /* 0x0020620000000a00 */
[----:B------:R-:W-:Y:S01]  /*6380*/  IMAD.U32 R5, RZ, RZ, UR5 ;  /* 0x00000005ff057e24 */ /* 0x000fe2000f8e00ff */
[----:B------:R-:W-:Y:S01]  /*6390*/  ULDC.64 UR4, c[0x4][0x28] ;  /* 0x01000a0000047ab9 */ /* 0x000fe20000000a00 */
[----:B------:R-:W-:Y:S02]  /*63a0*/  IMAD.U32 R6, RZ, RZ, UR6 ;  /* 0x00000006ff067e24 */ /* 0x000fe4000f8e00ff */
[----:B------:R-:W-:Y:S02]  /*63b0*/  IMAD.U32 R7, RZ, RZ, UR7 ;  /* 0x00000007ff077e24 */ /* 0x000fe4000f8e00ff */
[----:B------:R-:W-:-:S02]  /*63c0*/  IMAD.U32 R10, RZ, RZ, UR4 ;  /* 0x00000004ff0a7e24 */ /* 0x000fc4000f8e00ff */
[----:B----4-:R-:W-:Y:S02]  /*63d0*/  IMAD.U32 R11, RZ, RZ, UR5 ;  /* 0x00000005ff0b7e24 */ /* 0x010fe4000f8e00ff */
[----:B------:R-:W-:Y:S02]  /*63e0*/  IMAD.MOV.U32 R8, RZ, RZ, 0x70 ;  /* 0x00000070ff087424 */ /* 0x000fe400078e00ff */
[----:B------:R-:W-:Y:S02]  /*63f0*/  IMAD.MOV.U32 R12, RZ, RZ, 0x1 ;  /* 0x00000001ff0c7424 */ /* 0x000fe400078e00ff */
[----:B0-2---:R-:W-:-:S07]  /*6400*/  IMAD.MOV.U32 R13, RZ, RZ, RZ ;  /* 0x000000ffff0d7224 */ /* 0x005fce00078e00ff */
[----:B------:R-:W-:-:S07]  /*6410*/  LEPC R20, `(.L_x_15523) ;  /* 0x000000001014794e */ /* 0x000fce0000000000 */
[----:B-1---5:R-:W-:Y:S05]  /*6420*/  CALL.ABS.NOINC R14 ;  /* 0x000000000e007343 */ /* 0x022fea0003c00000 */
.L_x_15523:
[----:B------:R-:W-:Y:S05]  /*6430*/  BSYNC B6 ;  /* 0x0000000000067941 */ /* 0x000fea0003800000 */
.L_x_15522:
[----:B------:R-:W-:Y:S02]  /*6440*/  ULDC UR4, c[0x0][0x3f4] ;  /* 0x0000fd0000047ab9 */ /* 0x000fe40000000800 */
[----:B------:R-:W-:-:S13]  /*6450*/  ISETP.LT.AND P0, PT, RZ, UR4, PT ;  /* 0x00000004ff007c0c */ /* 0x000fda000bf01270 */
[----:B------:R-:W-:Y:S05]  /*6460*/  @P0 BRA `(.L_x_15524) ;  /* 0x0000000000400947 */ /* 0x000fea0003800000 */
[----:B------:R-:W3:Y:S02]  /*6470*/  LDL R20, [R1+0x5c] ;  /* 0x00005c0001147983 */ /* 0x000ee40000100800 */
[----:B---3--:R-:W-:-:S04]  /*6480*/  LEA.HI R0, R20, R20, RZ, 0x1 ;  /* 0x0000001414007211 */ /* 0x008fc800078f08ff */
[----:B------:R-:W-:-:S05]  /*6490*/  LOP3.LUT R0, R0, 0xfffffffe, RZ, 0xc0, !PT ;  /* 0xfffffffe00007812 */ /* 0x000fca00078ec0ff */
[----:B------:R-:W-:-:S05]  /*64a0*/  IMAD.IADD R0, R20, 0x1, -R0 ;  /* 0x0000000114007824 */ /* 0x000fca00078e0a00 */
[----:B------:R-:W-:-:S04]  /*64b0*/  SHF.L.U32 R3, R0, 0x1f, RZ ;  /* 0x0000001f00037819 */ /* 0x000fc800000006ff */
[----:B------:R0:W3:Y:S03]  /*64c0*/  SYNCS.PHASECHK.TRANS64.TRYWAIT P0, [R2+URZ+0x16800], R3 ;  /* 0x01680003020075a7 */ /* 0x0000e6000800017f */
[----:B---3--:R-:W-:Y:S05]  /*64d0*/  @!P0 NANOSLEEP.SYNCS 0x989680 ;  /* 0x009896800000895d */ /* 0x008fea0003900000 */
[----:B------:R-:W3:Y:S01]  /*64e0*/  @!P0 SYNCS.PHASECHK.TRANS64 P0, [R2+URZ+0x16800], R3 ;  /* 0x01680003020085a7 */ /* 0x000ee2000800007f */
[----:B------:R-:W-:Y:S04]  /*64f0*/  BSSY B0, `(.L_x_15525) ;  /* 0x0000006000007945 */ /* 0x000fe80003800000 */
[----:B---3--:R-:W-:Y:S05]  /*6500*/  @P0 BRA `(.L_x_15526) ;  /* 0x0000000000100947 */ /* 0x008fea0003800000 */
.L_x_15527:
[----:B---3--:R3:W0:Y:S02]  /*6510*/  SYNCS.PHASECHK.TRANS64.TRYWAIT P0, [R2+URZ+0x16800], R3 ;  /* 0x01680003020075a7 */ /* 0x008624000800017f */
[----:B0-----:R-:W-:Y:S05]  /*6520*/  @!P0 NANOSLEEP.SYNCS 0x989680 ;  /* 0x009896800000895d */ /* 0x001fea0003900000 */
[----:B------:R-:W0:Y:S02]  /*6530*/  @!P0 SYNCS.PHASECHK.TRANS64 P0, [R2+URZ+0x16800], R3 ;  /* 0x01680003020085a7 */ /* 0x000e24000800007f */
[----:B0-----:R-:W-:Y:S05]  /*6540*/  @!P0 BRA `(.L_x_15527) ;  /* 0xfffffffc00f08947 */ /* 0x001fea000383ffff */
.L_x_15526:
[----:B------:R-:W-:Y:S05]  /*6550*/  BSYNC B0 ;  /* 0x0000000000007941 */ /* 0x000fea0003800000 */
.L_x_15525:
[----:B------:R-:W-:Y:S05]  /*6560*/  BRA `(.L_x_15528) ;  /* 0x0000003000387947 */ /* 0x000fea0003800000 */
.L_x_15524:
        /* <DEDUP_REMOVED lines=17> */
[----:B------:R-:W-:Y:S01]  /*6680*/  MOV R4, UR4 ;  /* 0x0000000400047c02 */ /* 0x000fe20008000f00 */
        /* <DEDUP_REMOVED lines=11> */
[----:B-1----:R-:W-:Y:S05]  /*6740*/  CALL.ABS.NOINC R14 ;  /* 0x000000000e007343 */ /* 0x002fea0003c00000 */
.L_x_15530:
[----:B------:R-:W-:Y:S05]  /*6750*/  BSYNC B6 ;  /* 0x0000000000067941 */ /* 0x000fea0003800000 */
.L_x_15529:
[----:B------:R-:W3:Y:S01]  /*6760*/  LDL R20, [R1+0x2c] ;  /* 0x00002c0001147983 */ /* 0x000ee20000100800 */
[----:B------:R-:W-:Y:S01]  /*6770*/  ULDC.U8 UR4, c[0x0][0x410] ;  /* 0x0001040000047ab9 */ /* 0x000fe20000000000 */
[----:B------:R-:W-:Y:S01]  /*6780*/  BSSY B0, `(.L_x_15531) ;  /* 0x00002e4000007945 */ /* 0x000fe20003800000 */
[----:B------:R-:W-:Y:S01]  /*6790*/  ISETP.NE.AND P0, PT, RZ, UR4, PT ;  /* 0x00000004ff007c0c */ /* 0x000fe2000bf05270 */
[----:B---3--:R-:W-:-:S12]  /*67a0*/  IMAD.IADD R35, R155, 0x1, R20 ;  /* 0x000000019b237824 */ /* 0x008fd800078e0214 */
[----:B------:R-:W-:Y:S05]  /*67b0*/  @!P0 BRA `(.L_x_15532) ;  /* 0x0000001400ec8947 */ /* 0x000fea0003800000 */
[----:B------:R-:W3:Y:S01]  /*67c0*/  LDL R44, [R1+0x8] ;  /* 0x00000800012c7983 */ /* 0x000ee20000100800 */
[----:B------:R-:W0:Y:S01]  /*67d0*/  LDC R40, c[0x0][0x448] ;  /* 0x00011200ff287b82 */ /* 0x000e220000000800 */
[----:B------:R-:W-:Y:S01]  /*67e0*/  ULDC.64 UR4, c[0x0][0x3f8] ;  /* 0x0000fe0000047ab9 */ /* 0x000fe20000000a00 */
[----:B------:R-:W-:Y:S01]  /*67f0*/  ULDC.64 UR6, c[0x0][0x408] ;  /* 0x0001020000067ab9 */ /* 0x000fe20000000a00 */
[----:B------:R-:W5:Y:S01]  /*6800*/  S2R R20, SR_TID.X ;  /* 0x0000000000147919 */ /* 0x000f620000002100 */
[----:B0-----:R-:W-:Y:S01]  /*6810*/  ISETP.NE.AND P0, PT, R40, 0x1, PT ;  /* 0x000000012800780c */ /* 0x001fe20003f05270 */
[----:B-----5:R-:W-:-:S12]  /*6820*/  VIADD R21, R20, 0xffffff80 ;  /* 0xffffff8014157836 */ /* 0x020fd80000000000 */
[----:B------:R-:W0:Y:S01]  /*6830*/  @P0 LDC R0, c[0x0][0x44c] ;  /* 0x00011300ff000b82 */ /* 0x000e220000000800 */
[----:B------:R-:W-:-:S07]  /*6840*/  SHF.R.S32.HI R20, RZ, 0x1f, R21 ;  /* 0x0000001fff147819 */ /* 0x000fce0000011415 */
[----:B------:R-:W5:Y:S01]  /*6850*/  @P0 LDC R5, c[0x0][0x450] ;  /* 0x00011400ff050b82 */ /* 0x000f620000000800 */
[----:B------:R-:W-:-:S04]  /*6860*/  LEA.HI R20, R20, R21, RZ, 0x2 ;  /* 0x0000001514147211 */ /* 0x000fc800078f10ff */
[----:B------:R-:W-:-:S05]  /*6870*/  LOP3.LUT R20, R20, 0xfffffffc, RZ, 0xc0, !PT ;  /* 0xfffffffc14147812 */ /* 0x000fca00078ec0ff */
[----:B------:R-:W-:-:S04]  /*6880*/  IMAD.IADD R20, R21, 0x1, -R20 ;  /* 0x0000000115147824 */ /* 0x000fc800078e0a14 */
[----:B------:R-:W-:-:S04]  /*6890*/  IMAD R3, R20, 0x60, R35 ;  /* 0x0000006014037824 */ /* 0x000fc800078e0223 */
[----:B0-----:R-:W-:-:S05]  /*68a0*/  @P0 IMAD.HI.U32 R0, R3, R0, RZ ;  /* 0x0000000003000227 */ /* 0x001fca00078e00ff */
[----:B-----5:R-:W-:-:S04]  /*68b0*/  @P0 SHF.R.U32.HI R3, RZ, R5, R0 ;  /* 0x00000005ff030219 */ /* 0x020fc80000011600 */
[----:B------:R-:W-:Y:S01]  /*68c0*/  SHF.R.S32.HI R0, RZ, 0x1f, R3 ;  /* 0x0000001fff007819 */ /* 0x000fe20000011403 */
[----:B------:R-:W-:Y:S02]  /*68d0*/  IMAD.MOV.U32 R8, RZ, RZ, R26 ;  /* 0x000000ffff087224 */ /* 0x000fe400078e001a */
[----:B------:R-:W-:Y:S02]  /*68e0*/  IMAD.MOV.U32 R9, RZ, RZ, R31 ;  /* 0x000000ffff097224 */ /* 0x000fe400078e001f */
[C---:B------:R-:W-:Y:S02]  /*68f0*/  IMAD R4, R0.reuse, UR4, RZ ;  /* 0x0000000400047c24 */ /* 0x040fe4000f8e02ff */
[----:B------:R-:W-:Y:S02]  /*6900*/  IMAD.MOV.U32 R10, RZ, RZ, R24 ;  /* 0x000000ffff0a7224 */ /* 0x000fe400078e0018 */
[----:B----4-:R-:W-:Y:S02]  /*6910*/  IMAD.MOV.U32 R11, RZ, RZ, R33 ;  /* 0x000000ffff0b7224 */ /* 0x010fe400078e0021 */
        /* <DEDUP_REMOVED lines=14> */
[----:B---3--:R-:W-:Y:S01]  /*6a00*/  SHF.R.S32.HI R34, RZ, 0x1f, R44 ;  /* 0x0000001fff227819 */ /* 0x008fe2000001142c */
[----:B------:R-:W-:Y:S06]  /*6a10*/  BRA.DIV UR4, `(.L_x_15533) ;  /* 0x0000014a040c7947 */ /* 0x000fec000b800000 */
[----:B------:R0:W3:Y:S04]  /*6a20*/  SHFL.IDX PT, R3, R6, RZ, 0x1c1f ;  /* 0x001c1fff06037589 */ /* 0x0000e800000e0000 */
[----:B------:R0:W4:Y:S04]  /*6a30*/  SHFL.IDX PT, R0, R4, RZ, 0x1c1f ;  /* 0x001c1fff04007589 */ /* 0x00012800000e0000 */
[----:B------:R0:W0:Y:S04]  /*6a40*/  SHFL.IDX PT, R5, R8, RZ, 0x1c1f ;  /* 0x001c1fff08057589 */ /* 0x00002800000e0000 */
[----:B-1----:R1:W0:Y:S02]  /*6a50*/  SHFL.IDX PT, R14, R7, RZ, 0x1c1f ;  /* 0x001c1fff070e7589 */ /* 0x00222400000e0000 */
.L_x_15760:
[----:B------:R-:W5:Y:S01]  /*6a60*/  LDL R9, [R1+0xc] ;  /* 0x00000c0001097983 */ /* 0x000f620000100800 */
[----:B------:R-:W-:Y:S01]  /*6a70*/  BSSY B1, `(.L_x_15534) ;  /* 0x000001e000017945 */ /* 0x000fe20003800000 */
[----:B------:R-:W-:Y:S02]  /*6a80*/  CS2R R32, SRZ ;  /* 0x0000000000207805 */ /* 0x000fe4000001ff00 */
[----:B------:R-:W-:Y:S02]  /*6a90*/  CS2R R20, SRZ ;  /* 0x0000000000147805 */ /* 0x000fe4000001ff00 */
[----:B------:R-:W-:Y:S02]  /*6aa0*/  CS2R R30, SRZ ;  /* 0x00000000001e7805 */ /* 0x000fe4000001ff00 */
[----:B------:R-:W-:Y:S01]  /*6ab0*/  CS2R R24, SRZ ;  /* 0x0000000000187805 */ /* 0x000fe2000001ff00 */
[----:B-----5:R-:W-:-:S05]  /*6ac0*/  IMAD R40, R9, R40, RZ ;  /* 0x0000002809287224 */ /* 0x020fca00078e02ff */
[----:B------:R-:W-:-:S13]  /*6ad0*/  ISETP.GE.AND P0, PT, R35, R40, PT ;  /* 0x000000282300720c */ /* 0x000fda0003f06270 */
[----:B------:R-:W-:Y:S05]  /*6ae0*/  @P0 BRA `(.L_x_15535) ;  /* 0x0000000000580947 */ /* 0x000fea0003800000 */
[----:B------:R-:W-:Y:S01]  /*6af0*/  ULDC UR4, c[0x0][0x3f4] ;  /* 0x0000fd0000047ab9 */ /* 0x000fe20000000800 */
[----:B----4-:R-:W-:Y:S01]  /*6b00*/  IMAD.MOV.U32 R10, RZ, RZ, R0 ;  /* 0x000000ffff0a7224 */ /* 0x010fe200078e0000 */
[----:B------:R-:W-:Y:S01]  /*6b10*/  ISETP.GE.AND P3, PT, R44, UR4, PT ;  /* 0x000000042c007c0c */ /* 0x000fe2000bf66270 */
[----:B---3--:R-:W-:Y:S01]  /*6b20*/  IMAD.MOV.U32 R11, RZ, RZ, R3 ;  /* 0x000000ffff0b7224 */ /* 0x008fe200078e0003 */
[----:B------:R-:W-:Y:S01]  /*6b30*/  ISETP.GE.AND P2, PT, R152, UR4, PT ;  /* 0x0000000498007c0c */ /* 0x000fe2000bf46270 */
[----:B0-----:R-:W-:Y:S01]  /*6b40*/  IMAD.MOV.U32 R15, RZ, RZ, R5 ;  /* 0x000000ffff0f7224 */ /* 0x001fe200078e0005 */
[----:B------:R-:W-:-:S09]  /*6b50*/  CS2R R30, SRZ ;  /* 0x00000000001e7805 */ /* 0x000fd2000001ff00 */
[C---:B------:R-:W-:Y:S01]  /*6b60*/  @!P3 IMAD.SHL.U32 R37, R44.reuse, 0x2, RZ ;  /* 0x000000022c25b824 */ /* 0x040fe200078e00ff */
[----:B------:R-:W-:Y:S02]  /*6b70*/  @!P3 SHF.L.U64.HI R20, R44, 0x1, R34 ;  /* 0x000000012c14b819 */ /* 0x000fe40000010222 */
[----:B------:R-:W-:Y:S02]  /*6b80*/  CS2R R32, SRZ ;  /* 0x0000000000207805 */ /* 0x000fe4000001ff00 */
[----:B------:R-:W-:Y:S01]  /*6b90*/  CS2R R24, SRZ ;  /* 0x0000000000187805 */ /* 0x000fe2000001ff00 */
[----:B------:R-:W-:Y:S01]  /*6ba0*/  @!P2 IMAD.WIDE R10, R152, 0x2, R10 ;  /* 0x00000002980aa825 */ /* 0x000fe200078e020a */
[-C--:B------:R-:W-:Y:S02]  /*6bb0*/  @!P3 IADD3 R26, P0, R0, R37.reuse, RZ ;  /* 0x00000025001ab210 */ /* 0x080fe40007f1e0ff */
[----:B------:R-:W-:Y:S01]  /*6bc0*/  @!P3 IADD3 R36, P1, R14, R37, RZ ;  /* 0x000000250e24b210 */ /* 0x000fe20007f3e0ff */
[----:B--2---:R-:W-:Y:S01]  /*6bd0*/  @!P2 IMAD.WIDE R12, R152, 0x2, R14 ;  /* 0x00000002980ca825 */ /* 0x004fe200078e020e */
[----:B------:R0:W5:Y:S02]  /*6be0*/  @!P2 LD.E.64 R30, desc[UR40][R10.64] ;  /* 0x000000280a1ea980 */ /* 0x000164000c101b00 */
[----:B------:R-:W-:Y:S01]  /*6bf0*/  @!P3 IADD3.X R37, R5, R20, RZ, P1, !PT ;  /* 0x000000140525b210 */ /* 0x000fe20000ffe4ff */
[----:B------:R-:W-:Y:S01]  /*6c00*/  @!P3 IMAD.X R27, R3, 0x1, R20, P0 ;  /* 0x00000001031bb824 */ /* 0x000fe200000e0614 */
[----:B------:R-:W-:Y:S01]  /*6c10*/  CS2R R20, SRZ ;  /* 0x0000000000147805 */ /* 0x000fe2000001ff00 */
[----:B------:R0:W5:Y:S04]  /*6c20*/  @!P2 LD.E.64 R32, desc[UR40][R12.64] ;  /* 0x000000280c20a980 */ /* 0x000168000c101b00 */
[----:B------:R0:W5:Y:S04]  /*6c30*/  @!P3 LD.E.64 R24, desc[UR40][R26.64] ;  /* 0x000000281a18b980 */ /* 0x000168000c101b00 */
[----:B------:R0:W5:Y:S02]  /*6c40*/  @!P3 LD.E.64 R20, desc[UR40][R36.64] ;  /* 0x000000282414b980 */ /* 0x000164000c101b00 */
.L_x_15535:
[----:B------:R-:W-:Y:S05]  /*6c50*/  BSYNC B1 ;  /* 0x0000000000017941 */ /* 0x000fea0003800000 */
.L_x_15534:
[----:B----45:R-:W-:Y:S01]  /*6c60*/  IMAD.MOV.U32 R0, RZ, RZ, R32 ;  /* 0x000000ffff007224 */ /* 0x030fe200078e0020 */
[----:B------:R-:W-:Y:S01]  /*6c70*/  UMOV UR4, 0xffffffff ;  /* 0xffffffff00047882 */ /* 0x000fe20000000000 */
[----:B---3--:R-:W-:Y:S01]  /*6c80*/  IMAD.MOV.U32 R3, RZ, RZ, R33 ;  /* 0x000000ffff037224 */ /* 0x008fe200078e0021 */
[----:B0-----:R-:W-:Y:S01]  /*6c90*/  CS2R R26, SRZ ;  /* 0x00000000001a7805 */ /* 0x001fe2000001ff00 */
        /* <DEDUP_REMOVED lines=17> */
[----:B------:R0:W0:Y:S04]  /*6db0*/  SHFL.IDX PT, R5, R8, 0x1, 0x1c1f ;  /* 0x003c1f0008057f89 */ /* 0x00002800000e0000 */
[----:B------:R0:W0:Y:S02]  /*6dc0*/  SHFL.IDX PT, R14, R7, 0x1, 0x1c1f ;  /* 0x003c1f00070e7f89 */ /* 0x00002400000e0000 */
.L_x_15766:
[----:B0-----:R-:W5:Y:S04]  /*6dd0*/  LDL R6, [R1+0x5c] ;  /* 0x00005c0001067983 */ /* 0x001f680000100800 */
[----:B------:R-:W3:Y:S01]  /*6de0*/  LDL R42, [R1+0x44] ;  /* 0x00004400012a7983 */ /* 0x000ee20000100800 */
[----:B------:R-:W-:Y:S01]  /*6df0*/  VIADD R35, R35, 0x60 ;  /* 0x0000006023237836 */ /* 0x000fe20000000000 */
[----:B------:R-:W-:Y:S01]  /*6e00*/  BSSY B1, `(.L_x_15537) ;  /* 0x0000021000017945 */ /* 0x000fe20003800000 */
[----:B------:R-:W-:Y:S02]  /*6e10*/  CS2R R10, SRZ ;  /* 0x00000000000a7805 */ /* 0x000fe4000001ff00 */
[----:B--2---:R-:W-:Y:S02]  /*6e20*/  CS2R R12, SRZ ;  /* 0x00000000000c7805 */ /* 0x004fe4000001ff00 */
[----:B------:R-:W-:-:S02]  /*6e30*/  CS2R R8, SRZ ;  /* 0x0000000000087805 */ /* 0x000fc4000001ff00 */
[----:B------:R-:W-:Y:S02]  /*6e40*/  ISETP.GE.AND P0, PT, R35, R40, PT ;  /* 0x000000282300720c */ /* 0x000fe40003f06270 */
[----:B-----5:R-:W-:-:S04]  /*6e50*/  LEA.HI R4, R6, R6, RZ, 0x1 ;  /* 0x0000000606047211 */ /* 0x020fc800078f08ff */
[----:B------:R-:W-:Y:S01]  /*6e60*/  LOP3.LUT R4, R4, 0xfffffffe, RZ, 0xc0, !PT ;  /* 0xfffffffe04047812 */ /* 0x000fe200078ec0ff */
[----:B---3--:R-:W-:-:S04]  /*6e70*/  IMAD.SHL.U32 R36, R42, 0x40, RZ ;  /* 0x000000402a247824 */ /* 0x008fc800078e00ff */
[----:B------:R-:W-:-:S05]  /*6e80*/  IMAD.IADD R4, R6, 0x1, -R4 ;  /* 0x0000000106047824 */ /* 0x000fca00078e0a04 */
[----:B------:R-:W-:Y:S01]  /*6e90*/  SHF.L.U32 R41, R4, 0x1f, RZ ;  /* 0x0000001f04297819 */ /* 0x000fe200000006ff */
[----:B------:R-:W-:Y:S06]  /*6ea0*/  @P0 BRA `(.L_x_15538) ;  /* 0x0000000000580947 */ /* 0x000fec0003800000 */
[----:B------:R-:W-:Y:S01]  /*6eb0*/  ULDC UR4, c[0x0][0x3f4] ;  /* 0x0000fd0000047ab9 */ /* 0x000fe20000000800 */
[----:B----4-:R-:W-:Y:S01]  /*6ec0*/  IMAD.MOV.U32 R6, RZ, RZ, R0 ;  /* 0x000000ffff067224 */ /* 0x010fe200078e0000 */
[----:B------:R-:W-:Y:S01]  /*6ed0*/  ISETP.GE.AND P3, PT, R44, UR4, PT ;  /* 0x000000042c007c0c */ /* 0x000fe2000bf66270 */
[----:B-1----:R-:W-:Y:S01]  /*6ee0*/  IMAD.MOV.U32 R7, RZ, RZ, R3 ;  /* 0x000000ffff077224 */ /* 0x002fe200078e0003 */
[----:B------:R-:W-:Y:S01]  /*6ef0*/  ISETP.GE.AND P2, PT, R152, UR4, PT ;  /* 0x0000000498007c0c */ /* 0x000fe2000bf46270 */
[----:B------:R-:W-:Y:S01]  /*6f00*/  IMAD.MOV.U32 R15, RZ, RZ, R5 ;  /* 0x000000ffff0f7224 */ /* 0x000fe200078e0005 */
        /* <DEDUP_REMOVED lines=16> */
.L_x_15538:
[----:B------:R-:W-:Y:S05]  /*7010*/  BSYNC B1 ;  /* 0x0000000000017941 */ /* 0x000fea0003800000 */
.L_x_15537:
[----:B01----:R-:W0:Y:S01]  /*7020*/  S2R R7, SR_TID.X ;  /* 0x0000000000077919 */ /* 0x003e220000002100 */
[----:B------:R-:W1:Y:S01]  /*7030*/  SYNCS.PHASECHK.TRANS64.TRYWAIT P0, [R2+URZ+0x16800], R41 ;  /* 0x01680029020075a7 */ /* 0x000e62000800017f */
[----:B------:R-:W-:Y:S01]  /*7040*/  LOP3.LUT R3, R36, 0x1c0, RZ, 0xc0, !PT ;  /* 0x000001c024037812 */ /* 0x000fe200078ec0ff */
[----:B-----5:R-:W-:Y:S01]  /*7050*/  IMAD.MOV.U32 R4, RZ, RZ, R26 ;  /* 0x000000ffff047224 */ /* 0x020fe200078e001a */
[----:B------:R-:W-:Y:S01]  /*7060*/  BSSY B1, `(.L_x_15539) ;  /* 0x000001f000017945 */ /* 0x000fe20003800000 */
[----:B------:R-:W-:Y:S01]  /*7070*/  IMAD R14, R29, -0xc0, R40 ;  /* 0xffffff401d0e7824 */ /* 0x000fe200078e0228 */
[----:B----4-:R-:W-:Y:S01]  /*7080*/  LOP3.LUT R0, R3, 0x18, R16, 0xf8, !PT ;  /* 0x0000001803007812 */ /* 0x010fe200078ef810 */
[----:B------:R-:W-:Y:S01]  /*7090*/  IMAD.MOV.U32 R5, RZ, RZ, R11 ;  /* 0x000000ffff057224 */ /* 0x000fe200078e000b */
[----:B------:R-:W-:Y:S01]  /*70a0*/  SHF.R.U32.HI R3, RZ, 0x3, R3 ;  /* 0x00000003ff037819 */ /* 0x000fe20000011603 */
[----:B------:R-:W-:Y:S01]  /*70b0*/  IMAD.MOV.U32 R6, RZ, RZ, R12 ;  /* 0x000000ffff067224 */ /* 0x000fe200078e000c */
[----:B------:R-:W-:Y:S01]  /*70c0*/  PRMT R37, R4, 0x7610, R37 ;  /* 0x0000761004257816 */ /* 0x000fe20000000025 */
[----:B------:R-:W-:Y:S01]  /*70d0*/  IMAD.MOV.U32 R4, RZ, RZ, R10 ;  /* 0x000000ffff047224 */ /* 0x000fe200078e000a */
[----:B------:R-:W-:Y:S01]  /*70e0*/  LOP3.LUT R0, R0, R3, RZ, 0x3c, !PT ;  /* 0x0000000300007212 */ /* 0x000fe200078e3cff */
[----:B------:R-:W-:Y:S01]  /*70f0*/  IMAD.MOV.U32 R3, RZ, RZ, R27 ;  /* 0x000000ffff037224 */ /* 0x000fe200078e001b */
[----:B------:R-:W-:-:S02]  /*7100*/  VIMNMX R14, R14, 0xc0, PT ;  /* 0x000000c00e0e7848 */ /* 0x000fc40003fe0100 */
[----:B------:R-:W-:Y:S01]  /*7110*/  PRMT R15, R4, 0x7610, R15 ;  /* 0x00007610040f7816 */ /* 0x000fe2000000000f */
[----:B------:R-:W-:Y:S01]  /*7120*/  IMAD.MOV.U32 R4, RZ, RZ, R8 ;  /* 0x000000ffff047224 */ /* 0x000fe200078e0008 */
[----:B------:R-:W-:Y:S02]  /*7130*/  PRMT R36, R3, 0x7610, R36 ;  /* 0x0000761003247816 */ /* 0x000fe40000000024 */
[----:B------:R-:W-:Y:S01]  /*7140*/  PRMT R29, R5, 0x7610, R29 ;  /* 0x00007610051d7816 */ /* 0x000fe2000000001d */
[----:B------:R-:W-:Y:S01]  /*7150*/  IMAD.MOV.U32 R5, RZ, RZ, R9 ;  /* 0x000000ffff057224 */ /* 0x000fe200078e0009 */
[----:B------:R-:W-:Y:S02]  /*7160*/  PRMT R34, R4, 0x7610, R34 ;  /* 0x0000761004227816 */ /* 0x000fe40000000022 */
[----:B------:R-:W-:Y:S02]  /*7170*/  PRMT R40, R6, 0x7610, R40 ;  /* 0x0000761006287816 */ /* 0x000fe40000000028 */
[----:B------:R-:W-:-:S02]  /*7180*/  LOP3.LUT P2, RZ, R42, 0x4, RZ, 0xc0, !PT ;  /* 0x000000042aff7812 */ /* 0x000fc4000784c0ff */
[----:B------:R-:W-:Y:S02]  /*7190*/  ISETP.GE.AND P1, PT, R155, R14, PT ;  /* 0x0000000e9b00720c */ /* 0x000fe40003f26270 */
[----:B0-----:R-:W-:-:S04]  /*71a0*/  IADD3 R35, R7, -0x80, RZ ;  /* 0xffffff8007237810 */ /* 0x001fc80007ffe0ff */
[----:B------:R-:W-:-:S04]  /*71b0*/  SHF.R.S32.HI R7, RZ, 0x1f, R35 ;  /* 0x0000001fff077819 */ /* 0x000fc80000011423 */
[----:B------:R-:W-:-:S04]  /*71c0*/  LEA.HI R7, R7, R35, RZ, 0x5 ;  /* 0x0000002307077211 */ /* 0x000fc800078f28ff */
[----:B------:R-:W-:-:S05]  /*71d0*/  SHF.R.S32.HI R7, RZ, 0x5, R7 ;  /* 0x00000005ff077819 */ /* 0x000fca0000011407 */
[----:B------:R-:W-:Y:S02]  /*71e0*/  IMAD R3, R7, 0x200, R0 ;  /* 0x0000020007037824 */ /* 0x000fe400078e0200 */
[----:B------:R-:W-:Y:S02]  /*71f0*/  IMAD.MOV.U32 R0, RZ, RZ, R13 ;  /* 0x000000ffff007224 */ /* 0x000fe400078e000d */
[----:B------:R-:W-:-:S03]  /*7200*/  IMAD R3, R3, 0x2, R2 ;  /* 0x0000000203037824 */ /* 0x000fc600078e0202 */
[----:B------:R-:W-:Y:S01]  /*7210*/  PRMT R51, R0, 0x7610, R51 ;  /* 0x0000761000337816 */ /* 0x000fe20000000033 */
[C---:B------:R-:W-:Y:S02]  /*7220*/  VIADD R4, R3.reuse, 0x8400 ;  /* 0x0000840003047836 */ /* 0x040fe40000000000 */
[----:B------:R-:W-:Y:S01]  /*7230*/  VIADD R0, R3, 0x8440 ;  /* 0x0000844003007836 */ /* 0x000fe20000000000 */
[----:B-1----:R-:W-:Y:S06]  /*7240*/  @!P0 BRA `(.L_x_15540) ;  /* 0x0000014000e08947 */ /* 0x002fec0003800000 */
.L_x_15767:
[----:B------:R-:W-:Y:S05]  /*7250*/  BSYNC B1 ;  /* 0x0000000000017941 */ /* 0x000fea0003800000 */
.L_x_15539:
[----:B------:R-:W-:Y:S01]  /*7260*/  BSSY B1, `(.L_x_15541) ;  /* 0x0000068000017945 */ /* 0x000fe20003800000 */
[----:B------:R-:W-:Y:S01]  /*7270*/  PRMT R35, R5, 0x7610, R35 ;  /* 0x0000761005237816 */ /* 0x000fe20000000023 */
[----:B------:R-:W-:Y:S02]  /*7280*/  @P2 VIADD R0, R4, 0xffffffc0 ;  /* 0xffffffc004002836 */ /* 0x000fe40000000000 */
[----:B------:R-:W-:Y:S05]  /*7290*/  @P1 BRA `(.L_x_15542) ;  /* 0x0000000400901947 */ /* 0x000fea0003800000 */
[----:B------:R-:W2:Y:S01]  /*72a0*/  LDL R6, [R1+0x8] ;  /* 0x0000080001067983 */ /* 0x000ea20000100800 */
[----:B------:R-:W1:Y:S01]  /*72b0*/  LDC R5, c[0x0][0x3f4] ;  /* 0x0000fd00ff057b82 */ /* 0x000e620000000800 */
[----:B------:R-:W-:Y:S01]  /*72c0*/  BSSY B2, `(.L_x_15543) ;  /* 0x0000032000027945 */ /* 0x000fe20003800000 */
[-C--:B-1----:R-:W-:Y:S02]  /*72d0*/  ISETP.GE.AND P0, PT, R152, R5.reuse, PT ;  /* 0x000000059800720c */ /* 0x082fe40003f06270 */
[----:B--2---:R-:W-:-:S11]  /*72e0*/  ISETP.GE.AND P1, PT, R6, R5, PT ;  /* 0x000000050600720c */ /* 0x004fd60003f26270 */
[----:B------:R-:W-:Y:S05]  /*72f0*/  @P0 BRA `(.L_x_15544) ;  /* 0x0000000000b80947 */ /* 0x000fea0003800000 */
[----:B------:R-:W1:Y:S01]  /*7300*/  LDS.128 R4, [R3+0x8400] ;  /* 0x0084000003047984 */ /* 0x000e620000000c00 */
[----:B------:R-:W-:Y:S02]  /*7310*/  SHF.R.U32.HI R45, RZ, 0x10, R33 ;  /* 0x00000010ff2d7819 */ /* 0x000fe40000011621 */
[--C-:B------:R-:W-:Y:S02]  /*7320*/  SHF.R.U32.HI R42, RZ, 0x10, R31.reuse ;  /* 0x00000010ff2a7819 */ /* 0x100fe4000001161f */
[----:B0-----:R-:W-:Y:S02]  /*7330*/  SHF.R.U64 R41, R30, 0x10, R31 ;  /* 0x000000101e297819 */ /* 0x001fe4000000121f */
[----:B------:R-:W-:Y:S02]  /*7340*/  PRMT R45, R43, 0x5410, R45 ;  /* 0x000054102b2d7816 */ /* 0x000fe4000000002d */
[----:B------:R-:W-:Y:S02]  /*7350*/  PRMT R42, R38, 0x5432, R42 ;  /* 0x00005432262a7816 */ /* 0x000fe4000000002a */
[----:B------:R-:W-:Y:S01]  /*7360*/  PRMT R41, R46, 0x5410, R41 ;  /* 0x000054102e297816 */ /* 0x000fe20000000029 */
[C---:B------:R-:W-:Y:S01]  /*7370*/  IMAD.U32 R46, R45.reuse, 0x10000, RZ ;  /* 0x000100002d2e7824 */ /* 0x040fe200078e00ff */
[----:B------:R-:W-:Y:S01]  /*7380*/  SHF.R.U64 R44, R32, 0x10, R33 ;  /* 0x00000010202c7819 */ /* 0x000fe20000001221 */
[----:B------:R-:W-:Y:S01]  /*7390*/  IMAD.U32 R43, R42, 0x10000, RZ ;  /* 0x000100002a2b7824 */ /* 0x000fe200078e00ff */
[----:B------:R-:W-:-:S02]  /*73a0*/  LOP3.LUT R45, R45, 0xffff0000, RZ, 0xc0, !PT ;  /* 0xffff00002d2d7812 */ /* 0x000fc400078ec0ff */
[----:B------:R-:W-:Y:S02]  /*73b0*/  LOP3.LUT R42, R42, 0xffff0000, RZ, 0xc0, !PT ;  /* 0xffff00002a2a7812 */ /* 0x000fe400078ec0ff */
[----:B------:R-:W-:Y:S02]  /*73c0*/  PRMT R44, R37, 0x5432, R44 ;  /* 0x00005432252c7816 */ /* 0x000fe4000000002c */
[C---:B-1----:R-:W-:Y:S01]  /*73d0*/  LOP3.LUT R31, R6.reuse, 0xffff0000, RZ, 0xc0, !PT ;  /* 0xffff0000061f7812 */ /* 0x042fe200078ec0ff */
        /* <DEDUP_REMOVED lines=32> */
.L_x_15544:
[----:B------:R-:W-:Y:S05]  /*75e0*/  BSYNC B2 ;  /* 0x0000000000027941 */ /* 0x000fea0003800000 */
.L_x_15543:
[----:B------:R-:W-:Y:S05]  /*75f0*/  @P1 BRA `(.L_x_15542) ;  /* 0x0000000000b81947 */ /* 0x000fea0003800000 */
[----:B-1----:R-:W1:Y:S01]  /*7600*/  LDS.128 R4, [R0] ;  /* 0x0000000000047984 */ /* 0x002e620000000c00 */
[--C-:B------:R-:W-:Y:S02]  /*7610*/  SHF.R.U64 R30, R24, 0x10, R25.reuse ;  /* 0x00000010181e7819 */ /* 0x100fe40000001219 */
[----:B------:R-:W-:Y:S02]  /*7620*/  SHF.R.U32.HI R31, RZ, 0x10, R25 ;  /* 0x00000010ff1f7819 */ /* 0x000fe40000011619 */
[--C-:B------:R-:W-:Y:S02]  /*7630*/  SHF.R.U64 R25, R20, 0x10, R21.reuse ;  /* 0x0000001014197819 */ /* 0x100fe40000001215 */
        /* <DEDUP_REMOVED lines=9> */
[C---:B-1----:R-:W-:Y:S01]  /*76d0*/  LOP3.LUT R21, R6.reuse, 0xffff0000, RZ, 0xc0, !PT ;  /* 0xffff000006157812 */ /* 0x042fe200078ec0ff */
[----:B------:R-:W-:Y:S01]  /*76e0*/  IMAD.U32 R20, R6, 0x10000, RZ ;  /* 0x0001000006147824 */ /* 0x000fe200078e00ff */
[C---:B------:R-:W-:Y:S01]  /*76f0*/  LOP3.LUT R25, R7.reuse, 0xffff0000, RZ, 0xc0, !PT ;  /* 0xffff000007197812 */ /* 0x040fe200078ec0ff */
[----:B------:R-:W-:-:S02]  /*7700*/  IMAD.U32 R24, R7, 0x10000, RZ ;  /* 0x0001000007187824 */ /* 0x000fc400078e00ff */
[C---:B0-----:R-:W-:Y:S01]  /*7710*/  FMUL.FTZ R41, R21.reuse, R33 ;  /* 0x0000002115297220 */ /* 0x041fe20000410000 */
        /* <DEDUP_REMOVED lines=8> */
[----:B------:R-:W-:Y:S01]  /*77a0*/  SHF.L.U32 R25, R38, 0x10, RZ ;  /* 0x0000001026197819 */ /* 0x000fe200000006ff */
[----:B------:R-:W-:Y:S01]  /*77b0*/  IMAD.U32 R21, R30, 0x10000, RZ ;  /* 0x000100001e157824 */ /* 0x000fe200078e00ff */
[----:B------:R-:W-:Y:S01]  /*77c0*/  LOP3.LUT R4, R4, 0xffff0000, RZ, 0xc0, !PT ;  /* 0xffff000004047812 */ /* 0x000fe200078ec0ff */
[----:B------:R-:W-:Y:S01]  /*77d0*/  FFMA.FTZ R39, R24, R39, R33 ;  /* 0x0000002718277223 */ /* 0x000fe20000010021 */
[----:B------:R-:W-:-:S02]  /*77e0*/  LOP3.LUT R5, R5, 0xffff0000, RZ, 0xc0, !PT ;  /* 0xffff000005057812 */ /* 0x000fc400078ec0ff */
        /* <DEDUP_REMOVED lines=13> */
[----:B------:R-:W-:-:S05]  /*78c0*/  F2FP.BF16.F32.PACK_AB R5, R38, R5 ;  /* 0x000000052605723e */ /* 0x000fca00000010ff */
[----:B------:R2:W-:Y:S02]  /*78d0*/  STS.128 [R0], R4 ;  /* 0x0000000400007388 */ /* 0x0005e40000000c00 */
.L_x_15542:
[----:B------:R-:W-:Y:S05]  /*78e0*/  BSYNC B1 ;  /* 0x0000000000017941 */ /* 0x000fea0003800000 */
.L_x_15541:
[----:B-12---:R-:W-:-:S05]  /*78f0*/  VIADD R4, R155, 0x60 ;  /* 0x000000609b047836 */ /* 0x006fca0000000000 */
[----:B------:R-:W-:-:S13]  /*7900*/  ISETP.GE.AND P0, PT, R4, R14, PT ;  /* 0x0000000e0400720c */ /* 0x000fda0003f06270 */
        /* <DEDUP_REMOVED lines=16> */
[C---:B------:R-:W-:Y:S01]  /*7a10*/  LOP3.LUT R27, R36.reuse, 0xffff0000, RZ, 0xc0, !PT ;  /* 0xffff0000241b7812 */ /* 0x040fe200078ec0ff */
[----:B------:R-:W-:Y:S01]  /*7a20*/  IMAD.U32 R25, R36, 0x10000, RZ ;  /* 0x0001000024197824 */ /* 0x000fe200078e00ff */
[----:B------:R-:W-:Y:S02]  /*7a30*/  PRMT R37, R37, 0x5410, R12 ;  /* 0x0000541025257816 */ /* 0x000fe4000000000c */
[----:B------:R-:W-:Y:S02]  /*7a40*/  LOP3.LUT R21, R21, 0xffff0000, RZ, 0xc0, !PT ;  /* 0xffff000015157812 */ /* 0x000fe400078ec0ff */
[C---:B-1----:R-:W-:Y:S01]  /*7a50*/  LOP3.LUT R13, R6.reuse, 0xffff0000, RZ, 0xc0, !PT ;  /* 0xffff0000060d7812 */ /* 0x042fe200078ec0ff */
[----:B------:R-:W-:Y:S01]  /*7a60*/  IMAD.U32 R12, R6, 0x10000, RZ ;  /* 0x00010000060c7824 */ /* 0x000fe200078e00ff */
[C---:B------:R-:W-:Y:S01]  /*7a70*/  LOP3.LUT R20, R7.reuse, 0xffff0000, RZ, 0xc0, !PT ;  /* 0xffff000007147812 */ /* 0x040fe200078ec0ff */
[----:B------:R-:W-:-:S02]  /*7a80*/  IMAD.U32 R14, R7, 0x10000, RZ ;  /* 0x00010000070e7824 */ /* 0x000fc400078e00ff */
[C---:B------:R-:W-:Y:S01]  /*7a90*/  FMUL.FTZ R31, R13.reuse, R25 ;  /* 0x000000190d1f7220 */ /* 0x040fe20000410000 */
[-C--:B------:R-:W-:Y:S01]  /*7aa0*/  FMUL.FTZ R26, R13, R24.reuse ;  /* 0x000000180d1a7220 */ /* 0x080fe20000410000 */
[----:B------:R-:W-:Y:S01]  /*7ab0*/  FMUL.FTZ R13, R20, R27 ;  /* 0x0000001b140d7220 */ /* 0x000fe20000410000 */
[----:B------:R-:W-:Y:S02]  /*7ac0*/  IMAD.U32 R6, R4, 0x10000, RZ ;  /* 0x0001000004067824 */ /* 0x000fe400078e00ff */
[----:B------:R-:W-:Y:S01]  /*7ad0*/  FFMA.FTZ R31, R12, R24, -R31 ;  /* 0x000000180c1f7223 */ /* 0x000fe2000001081f */
[C---:B------:R-:W-:Y:S02]  /*7ae0*/  IMAD.U32 R7, R5.reuse, 0x10000, RZ ;  /* 0x0001000005077824 */ /* 0x040fe400078e00ff */
        /* <DEDUP_REMOVED lines=23> */
.L_x_15547:
[----:B------:R-:W-:Y:S05]  /*7c60*/  BSYNC B1 ;  /* 0x0000000000017941 */ /* 0x000fea0003800000 */
.L_x_15546:
[----:B------:R-:W-:Y:S05]  /*7c70*/  @P1 BRA `(.L_x_15545) ;  /* 0x0000001800501947 */ /* 0x000fea0003800000 */
[----:B-1----:R-:W1:Y:S01]  /*7c80*/  LDS.128 R4, [R0+0x3000] ;  /* 0x0030000000047984 */ /* 0x002e620000000c00 */
        /* <DEDUP_REMOVED lines=12> */
[C---:B-1----:R-:W-:Y:S01]  /*7d50*/  LOP3.LUT R9, R6.reuse, 0xffff0000, RZ, 0xc0, !PT ;  /* 0xffff000006097812 */ /* 0x042fe200078ec0ff */
        /* <DEDUP_REMOVED lines=33> */
.L_x_15532:
[----:B------:R-:W0:Y:S01]  /*7f70*/  S2R R0, SR_TID.X ;  /* 0x0000000000007919 */ /* 0x000e220000002100 */
[----:B------:R-:W3:Y:S01]  /*7f80*/  LDC R32, c[0x0][0x448] ;  /* 0x00011200ff207b82 */ /* 0x000ee20000000800 */
[----:B------:R-:W-:Y:S01]  /*7f90*/  ULDC.64 UR4, c[0x0][0x3f8] ;  /* 0x0000fe0000047ab9 */ /* 0x000fe20000000a00 */
[----:B------:R-:W-:Y:S01]  /*7fa0*/  ULDC.64 UR6, c[0x0][0x408] ;  /* 0x0001020000067ab9 */ /* 0x000fe20000000a00 */
[----:B------:R-:W-:Y:S01]  /*7fb0*/  MOV R6, R24 ;  /* 0x0000001800067202 */ /* 0x000fe20000000f00 */
[----:B------:R-:W-:Y:S02]  /*7fc0*/  IMAD.MOV.U32 R4, RZ, RZ, R26 ;  /* 0x000000ffff047224 */ /* 0x000fe400078e001a */
[----:B------:R-:W-:Y:S01]  /*7fd0*/  IMAD.MOV.U32 R7, RZ, RZ, R33 ;  /* 0x000000ffff077224 */ /* 0x000fe200078e0021 */
[----:B---3--:R-:W-:Y:S01]  /*7fe0*/  ISETP.NE.AND P0, PT, R32, 0x1, PT ;  /* 0x000000012000780c */ /* 0x008fe20003f05270 */
[----:B0-----:R-:W-:-:S05]  /*7ff0*/  VIADD R0, R0, 0xffffff80 ;  /* 0xffffff8000007836 */ /* 0x001fca0000000000 */
[----:B------:R-:W-:-:S07]  /*8000*/  SHF.R.S32.HI R3, RZ, 0x1f, R0 ;  /* 0x0000001fff037819 */ /* 0x000fce0000011400 */
[----:B------:R-:W0:Y:S01]  /*8010*/  @P0 LDC R5, c[0x0][0x450] ;  /* 0x00011400ff050b82 */ /* 0x000e220000000800 */
[----:B------:R-:W-:-:S04]  /*8020*/  LEA.HI R3, R3, R0, RZ, 0x2 ;  /* 0x0000000003037211 */ /* 0x000fc800078f10ff */
[----:B------:R-:W-:-:S05]  /*8030*/  LOP3.LUT R3, R3, 0xfffffffc, RZ, 0xc0, !PT ;  /* 0xfffffffc03037812 */ /* 0x000fca00078ec0ff */
[----:B------:R-:W-:Y:S02]  /*8040*/  IMAD.IADD R3, R0, 0x1, -R3 ;  /* 0x0000000100037824 */ /* 0x000fe400078e0a03 */
[----:B------:R-:W3:Y:S02]  /*8050*/  @P0 LDC R0, c[0x0][0x44c] ;  /* 0x00011300ff000b82 */ /* 0x000ee40000000800 */
[----:B------:R-:W-:-:S04]  /*8060*/  IMAD R3, R3, 0x60, R35 ;  /* 0x0000006003037824 */ /* 0x000fc800078e0223 */
[----:B---3--:R-:W-:-:S05]  /*8070*/  @P0 IMAD.HI.U32 R0, R3, R0, RZ ;  /* 0x0000000003000227 */ /* 0x008fca00078e00ff */
[----:B0-----:R-:W-:Y:S01]  /*8080*/  @P0 SHF.R.U32.HI R3, RZ, R5, R0 ;  /* 0x00000005ff030219 */ /* 0x001fe20000011600 */
        /* <DEDUP_REMOVED lines=18> */
[----:B------:R-:W3:Y:S01]  /*81b0*/  LDL R6, [R1+0xc] ;  /* 0x00000c0001067983 */ /* 0x000ee20000100800 */
[----:B------:R-:W0:Y:S03]  /*81c0*/  LDC R41, c[0x0][0x3f4] ;  /* 0x0000fd00ff297b82 */ /* 0x000e260000000800 */
[----:B------:R-:W5:Y:S04]  /*81d0*/  SHFL.IDX PT, R3, R25, RZ, 0x1c1f ;  /* 0x001c1fff19037589 */ /* 0x000f6800000e0000 */
[----:B------:R-:W2:Y:S04]  /*81e0*/  SHFL.IDX PT, R0, R26, RZ, 0x1c1f ;  /* 0x001c1fff1a007589 */ /* 0x000ea800000e0000 */
[----:B-1----:R-:W1:Y:S04]  /*81f0*/  SHFL.IDX PT, R14, R27, RZ, 0x1c1f ;  /* 0x001c1fff1b0e7589 */ /* 0x002e6800000e0000 */
[----:B------:R-:W1:Y:S01]  /*8200*/  SHFL.IDX PT, R4, R24, RZ, 0x1c1f ;  /* 0x001c1fff18047589 */ /* 0x000e6200000e0000 */
[----:B0-----:R-:W-:Y:S01]  /*8210*/  ISETP.GE.AND P0, PT, R16, R41, PT ;  /* 0x000000291000720c */ /* 0x001fe20003f06270 */
[----:B---3--:R-:W-:-:S05]  /*8220*/  IMAD R32, R6, R32, RZ ;  /* 0x0000002006207224 */ /* 0x008fca00078e02ff */
[----:B------:R-:W-:-:S13]  /*8230*/  ISETP.GE.OR P1, PT, R35, R32, P0 ;  /* 0x000000202300720c */ /* 0x000fda0000726670 */
[C---:B------:R-:W-:Y:S01]  /*8240*/  @!P1 IMAD.SHL.U32 R5, R16.reuse, 0x2, RZ ;  /* 0x0000000210059824 */ /* 0x040fe200078e00ff */
[----:B------:R-:W-:-:S04]  /*8250*/  @!P1 SHF.L.U64.HI R21, R16, 0x1, R17 ;  /* 0x0000000110159819 */ /* 0x000fc80000010211 */
[----:B-----5:R-:W-:-:S05]  /*8260*/  @!P1 IADD3 R6, P2, R3, R5, RZ ;  /* 0x0000000503069210 */ /* 0x020fca0007f5e0ff */
[----:B--2---:R-:W-:-:S05]  /*8270*/  @!P1 IMAD.X R7, R0, 0x1, R21, P2 ;  /* 0x0000000100079824 */ /* 0x004fca00010e0615 */
[----:B----4-:R-:W2:Y:S01]  /*8280*/  @!P1 LD.E.128 R8, desc[UR40][R6.64] ;  /* 0x0000002806089980 */ /* 0x010ea2000c101d00 */
[----:B-1----:R-:W-:-:S05]  /*8290*/  @!P1 IADD3 R14, P2, R14, R5, RZ ;  /* 0x000000050e0e9210 */ /* 0x002fca0007f5e0ff */
[----:B------:R-:W-:-:S04]  /*82a0*/  @!P1 IMAD.X R3, R4, 0x1, R21, P2 ;  /* 0x0000000104039824 */ /* 0x000fc800010e0615 */
        /* <DEDUP_REMOVED lines=31> */
[----:B------:R-:W-:Y:S02]  /*84a0*/  CS2R R4, SRZ ;  /* 0x0000000000047805 */ /* 0x000fe4000001ff00 */
[----:B------:R-:W-:Y:S02]  /*84b0*/  PRMT R34, R9, 0x7610, R34 ;  /* 0x0000761009227816 */ /* 0x000fe40000000022 */
[----:B------:R-:W-:Y:S02]  /*84c0*/  PRMT R33, R33, 0x5410, R6 ;  /* 0x0000541021217816 */ /* 0x000fe40000000006 */
[----:B012-4-:R-:W-:-:S07]  /*84d0*/  PRMT R55, R7, 0x7610, R55 ;  /* 0x0000761007377816 */ /* 0x017fce0000000037 */
.L_x_15777:
[----:B------:R-:W2:Y:S01]  /*84e0*/  LDL R7, [R1+0x5c] ;  /* 0x00005c0001077983 */ /* 0x000ea20000100800 */
[----:B------:R-:W-:Y:S01]  /*84f0*/  VIADD R35, R35, 0x60 ;  /* 0x0000006023237836 */ /* 0x000fe20000000000 */
[----:B------:R-:W-:Y:S01]  /*8500*/  BSSY B1, `(.L_x_15549) ;  /* 0x0000016000017945 */ /* 0x000fe20003800000 */
[----:B------:R-:W-:Y:S02]  /*8510*/  CS2R R8, SRZ ;  /* 0x0000000000087805 */ /* 0x000fe4000001ff00 */
[----:B------:R-:W-:Y:S02]  /*8520*/  CS2R R10, SRZ ;  /* 0x00000000000a7805 */ /* 0x000fe4000001ff00 */
[----:B------:R-:W-:Y:S02]  /*8530*/  ISETP.GE.AND P1, PT, R35, R32, PT ;  /* 0x000000202300720c */ /* 0x000fe40003f26270 */
[----:B--2---:R-:W-:-:S04]  /*8540*/  LEA.HI R6, R7, R7, RZ, 0x1 ;  /* 0x0000000707067211 */ /* 0x004fc800078f08ff */
[----:B------:R-:W-:-:S05]  /*8550*/  LOP3.LUT R6, R6, 0xfffffffe, RZ, 0xc0, !PT ;  /* 0xfffffffe06067812 */ /* 0x000fca00078ec0ff */
[----:B------:R-:W-:Y:S01]  /*8560*/  IMAD.IADD R13, R7, 0x1, -R6 ;  /* 0x00000001070d7824 */ /* 0x000fe200078e0a06 */
[----:B------:R-:W-:-:S04]  /*8570*/  CS2R R6, SRZ ;  /* 0x0000000000067805 */ /* 0x000fc8000001ff00 */
[----:B------:R-:W-:Y:S01]  /*8580*/  SHF.L.U32 R13, R13, 0x1f, RZ ;  /* 0x0000001f0d0d7819 */ /* 0x000fe200000006ff */
[----:B------:R-:W-:Y:S06]  /*8590*/  @P1 BRA `(.L_x_15550) ;  /* 0x0000000000301947 */ /* 0x000fec0003800000 */
        /* <DEDUP_REMOVED lines=12> */
.L_x_15550:
[----:B------:R-:W-:Y:S05]  /*8660*/  BSYNC B1 ;  /* 0x0000000000017941 */ /* 0x000fea0003800000 */
.L_x_15549:
[----:B------:R-:W0:Y:S01]  /*8670*/  SYNCS.PHASECHK.TRANS64.TRYWAIT P1, [R2+URZ+0x16800], R13 ;  /* 0x0168000d020075a7 */ /* 0x000e22000802017f */
[----:B------:R-:W-:Y:S01]  /*8680*/  IMAD R29, R29, -0xc0, R32 ;  /* 0xffffff401d1d7824 */ /* 0x000fe200078e0220 */
[----:B------:R-:W-:Y:S01]  /*8690*/  BSSY B1, `(.L_x_15551) ;  /* 0x0000014000017945 */ /* 0x000fe20003800000 */
[----:B------:R-:W-:Y:S02]  /*86a0*/  VIADD R14, R155, 0x60 ;  /* 0x000000609b0e7836 */ /* 0x000fe40000000000 */
[----:B---3-5:R-:W-:Y:S01]  /*86b0*/  IMAD.MOV.U32 R3, RZ, RZ, R4 ;  /* 0x000000ffff037224 */ /* 0x028fe200078e0004 */
[----:B------:R-:W-:Y:S01]  /*86c0*/  VIMNMX R0, R29, 0xc0, PT ;  /* 0x000000c01d007848 */ /* 0x000fe20003fe0100 */
[----:B------:R-:W-:-:S03]  /*86d0*/  IMAD.MOV.U32 R12, RZ, RZ, R5 ;  /* 0x000000ffff0c7224 */ /* 0x000fc600078e0005 */
[-C--:B------:R-:W-:Y:S02]  /*86e0*/  ISETP.GE.OR P2, PT, R155, R0.reuse, P0 ;  /* 0x000000009b00720c */ /* 0x080fe40000746670 */
[----:B------:R-:W-:Y:S01]  /*86f0*/  ISETP.GE.OR P0, PT, R14, R0, P0 ;  /* 0x000000000e00720c */ /* 0x000fe20000706670 */
        /* <DEDUP_REMOVED lines=12> */
[----:B0-----:R-:W-:Y:S06]  /*87c0*/  @!P1 BRA `(.L_x_15552) ;  /* 0x0000013400089947 */ /* 0x001fec0003800000 */
.L_x_15778:
[----:B------:R-:W-:Y:S05]  /*87d0*/  BSYNC B1 ;  /* 0x0000000000017941 */ /* 0x000fea0003800000 */
.L_x_15551:
        /* <DEDUP_REMOVED lines=30> */
[----:B------:R-:W-:Y:S02]  /*89c0*/  SHF.R.U32.HI R15, RZ, 0x3, R14 ;  /* 0x00000003ff0f7819 */ /* 0x000fe4000001160e */
[C---:B------:R-:W-:Y:S02]  /*89d0*/  LOP3.LUT R13, R14.reuse, 0x38, R13, 0xf8, !PT ;  /* 0x000000380e0d7812 */ /* 0x040fe400078ef80d */
        /* <DEDUP_REMOVED lines=13> */
[C---:B-1----:R-:W-:Y:S02]  /*8ab0*/  IMAD.U32 R20, R12.reuse, 0x10000, RZ ;  /* 0x000100000c147824 */ /* 0x042fe400078e00ff */
[C---:B------:R-:W-:Y:S01]  /*8ac0*/  FMUL.FTZ R55, R33.reuse, R50 ;  /* 0x0000003221377220 */ /* 0x040fe20000410000 */
[----:B------:R-:W-:Y:S01]  /*8ad0*/  FMUL.FTZ R57, R33, R39 ;  /* 0x0000002721397220 */ /* 0x000fe20000410000 */
[----:B------:R-:W-:Y:S01]  /*8ae0*/  LOP3.LUT R12, R12, 0xffff0000, RZ, 0xc0, !PT ;  /* 0xffff00000c0c7812 */ /* 0x000fe200078ec0ff */
[----:B------:R-:W-:-:S02]  /*8af0*/  IMAD.U32 R36, R26, 0x10000, RZ ;  /* 0x000100001a247824 */ /* 0x000fc400078e00ff */
[----:B------:R-:W-:Y:S01]  /*8b00*/  FFMA.FTZ R55, R20, R39, -R55 ;  /* 0x0000002714377223 */ /* 0x000fe20000010837 */
[----:B------:R-:W-:Y:S01]  /*8b10*/  LOP3.LUT R33, R38, 0xffff0000, RZ, 0xc0, !PT ;  /* 0xffff000026217812 */ /* 0x000fe200078ec0ff */
[----:B------:R-:W-:Y:S01]  /*8b20*/  FMUL.FTZ R39, R24, R49 ;  /* 0x0000003118277220 */ /* 0x000fe20000410000 */
[----:B------:R-:W-:Y:S01]  /*8b30*/  FFMA.FTZ R57, R20, R50, R57 ;  /* 0x0000003214397223 */ /* 0x000fe20000010039 */
[----:B------:R-:W-:Y:S01]  /*8b40*/  IMAD.U32 R20, R46, 0x10000, RZ ;  /* 0x000100002e147824 */ /* 0x000fe200078e00ff */
[----:B------:R-:W-:Y:S01]  /*8b50*/  SHF.L.U32 R21, R13, 0x10, RZ ;  /* 0x000000100d157819 */ /* 0x000fe200000006ff */
[C---:B------:R-:W-:Y:S02]  /*8b60*/  IMAD.U32 R38, R51.reuse, 0x10000, RZ ;  /* 0x0001000033267824 */ /* 0x040fe400078e00ff */
[-C--:B------:R-:W-:Y:S01]  /*8b70*/  FMUL.FTZ R59, R24, R33.reuse ;  /* 0x00000021183b7220 */ /* 0x080fe20000410000 */
[----:B------:R-:W-:Y:S01]  /*8b80*/  FFMA.FTZ R50, R12, R33, -R39 ;  /* 0x000000210c327223 */ /* 0x000fe20000010827 */
[C---:B------:R-:W-:Y:S01]  /*8b90*/  FMUL.FTZ R33, R34.reuse, R20 ;  /* 0x0000001422217220 */ /* 0x040fe20000410000 */
[-C--:B------:R-:W-:Y:S01]  /*8ba0*/  FMUL.FTZ R54, R34, R38.reuse ;  /* 0x0000002622367220 */ /* 0x080fe20000410000 */
[----:B------:R-:W-:Y:S01]  /*8bb0*/  LOP3.LUT R24, R51, 0xffff0000, RZ, 0xc0, !PT ;  /* 0xffff000033187812 */ /* 0x000fe200078ec0ff */
[----:B------:R-:W-:Y:S01]  /*8bc0*/  FFMA.FTZ R34, R12, R49, R59 ;  /* 0x000000310c227223 */ /* 0x000fe2000001003b */
[----:B------:R-:W-:Y:S01]  /*8bd0*/  LOP3.LUT R46, R46, 0xffff0000, RZ, 0xc0, !PT ;  /* 0xffff00002e2e7812 */ /* 0x000fe200078ec0ff */
[----:B------:R-:W-:Y:S01]  /*8be0*/  FFMA.FTZ R38, R21, R38, R33 ;  /* 0x0000002615267223 */ /* 0x000fe20000010021 */
[----:B------:R-:W-:Y:S01]  /*8bf0*/  LOP3.LUT R13, R13, 0xffff0000, RZ, 0xc0, !PT ;  /* 0xffff00000d0d7812 */ /* 0x000fe200078ec0ff */
        /* <DEDUP_REMOVED lines=46> */
.L_x_15554:
[----:B------:R-:W-:Y:S05]  /*8ee0*/  BSYNC B1 ;  /* 0x0000000000017941 */ /* 0x000fea0003800000 */
.L_x_15553:
[----:B------:R-:W-:Y:S02]  /*8ef0*/  PRMT R20, R0, 0x7610, R20 ;  /* 0x0000761000147816 */ /* 0x000fe40000000014 */
[----:B------:R-:W-:Y:S01]  /*8f00*/  PRMT R30, R3, 0x7610, R30 ;  /* 0x00007610031e7816 */ /* 0x000fe2000000001e */
[----:B------:R-:W-:Y:S06]  /*8f10*/  @P0 BRA `(.L_x_15545) ;  /* 0x0000000400a80947 */ /* 0x000fec0003800000 */
[----:B-1----:R-:W2:Y:S01]  /*8f20*/  LDL R12, [R1+0x48] ;  /* 0x00004800010c7983 */ /* 0x002ea20000100800 */
[C---:B0-----:R-:W-:Y:S02]  /*8f30*/  VIADD R13, R155.reuse, 0x60 ;  /* 0x000000609b0d7836 */ /* 0x041fe40000000000 */
[----:B------:R-:W-:Y:S01]  /*8f40*/  VIADD R14, R155, 0x60 ;  /* 0x000000609b0e7836 */ /* 0x000fe20000000000 */
[----:B------:R-:W3:Y:S01]  /*8f50*/  LDL R31, [R1+0x64] ;  /* 0x00006400011f7983 */ /* 0x000ee20000100800 */
[----:B------:R-:W-:Y:S02]  /*8f60*/  IMAD.SHL.U32 R13, R13, 0x40, RZ ;  /* 0x000000400d0d7824 */ /* 0x000fe400078e00ff */
[----:B------:R-:W-:Y:S02]  /*8f70*/  IMAD.SHL.U32 R14, R14, 0x40, RZ ;  /* 0x000000400e0e7824 */ /* 0x000fe400078e00ff */
[----:B------:R-:W-:Y:S01]  /*8f80*/  IMAD.IADD R0, R16, 0x1, R41 ;  /* 0x0000000110007824 */ /* 0x000fe200078e0229 */
[----:B------:R-:W-:-:S02]  /*8f90*/  LOP3.LUT R13, R13, 0x1c0, RZ, 0xc0, !PT ;  /* 0x000001c00d0d7812 */ /* 0x000fc400078ec0ff */
[----:B------:R-:W-:Y:S02]  /*8fa0*/  LOP3.LUT R14, R14, 0x1c0, RZ, 0xc0, !PT ;  /* 0x000001c00e0e7812 */ /* 0x000fe400078ec0ff */
[----:B------:R-:W-:Y:S02]  /*8fb0*/  SHF.R.U32.HI R13, RZ, 0x3, R13 ;  /* 0x00000003ff0d7819 */ /* 0x000fe4000001160d */
[----:B------:R-:W-:-:S04]  /*8fc0*/  LOP3.LUT R0, R14, 0x38, R0, 0xf8, !PT ;  /* 0x000000380e007812 */ /* 0x000fc800078ef800 */
[----:B------:R-:W-:Y:S02]  /*8fd0*/  LOP3.LUT R0, R0, R13, RZ, 0x3c, !PT ;  /* 0x0000000d00007212 */ /* 0x000fe400078e3cff */
[----:B------:R-:W-:Y:S02]  /*8fe0*/  SHF.R.U64 R4, R4, 0x10, R5 ;  /* 0x0000001004047819 */ /* 0x000fe40000001205 */
[--C-:B------:R-:W-:Y:S02]  /*8ff0*/  SHF.R.U64 R8, R8, 0x10, R9.reuse ;  /* 0x0000001008087819 */ /* 0x100fe40000001209 */
[----:B------:R-:W-:Y:S02]  /*9000*/  SHF.R.U32.HI R9, RZ, 0x10, R9 ;  /* 0x00000010ff097819 */ /* 0x000fe40000011609 */
[----:B------:R-:W-:Y:S02]  /*9010*/  PRMT R43, R43, 0x5410, R4 ;  /* 0x000054102b2b7816 */ /* 0x000fe40000000004 */
[----:B------:R-:W-:-:S02]  /*9020*/  SHF.R.U32.HI R29, RZ, 0x10, R11 ;  /* 0x00000010ff1d7819 */ /* 0x000fc4000001160b */
[----:B------:R-:W-:Y:S01]  /*9030*/  SHF.R.U32.HI R5, RZ, 0x10, R5 ;  /* 0x00000010ff057819 */ /* 0x000fe20000011605 */
[----:B------:R-:W-:Y:S01]  /*9040*/  IMAD.U32 R32, R43, 0x10000, RZ ;  /* 0x000100002b207824 */ /* 0x000fe200078e00ff */
[----:B------:R-:W-:Y:S02]  /*9050*/  PRMT R45, R45, 0x5410, R8 ;  /* 0x000054102d2d7816 */ /* 0x000fe40000000008 */
[----:B------:R-:W-:Y:S02]  /*9060*/  PRMT R44, R44, 0x5410, R9 ;  /* 0x000054102c2c7816 */ /* 0x000fe40000000009 */
[----:B------:R-:W-:Y:S01]  /*9070*/  PRMT R29, R30, 0x5410, R29 ;  /* 0x000054101e1d7816 */ /* 0x000fe2000000001d */
[----:B------:R-:W-:Y:S01]  /*9080*/  IMAD.U32 R30, R45, 0x10000, RZ ;  /* 0x000100002d1e7824 */ /* 0x000fe200078e00ff */
[----:B------:R-:W-:Y:S02]  /*9090*/  PRMT R42, R42, 0x5410, R5 ;  /* 0x000054102a2a7816 */ /* 0x000fe40000000005 */
[----:B------:R-:W-:-:S03]  /*90a0*/  SHF.R.U64 R21, R10, 0x10, R11 ;  /* 0x000000100a157819 */ /* 0x000fc6000000120b */
[----:B------:R-:W-:Y:S01]  /*90b0*/  IMAD.U32 R34, R42, 0x10000, RZ ;  /* 0x000100002a227824 */ /* 0x000fe200078e00ff */
[----:B------:R-:W-:Y:S02]  /*90c0*/  PRMT R21, R20, 0x5410, R21 ;  /* 0x0000541014157816 */ /* 0x000fe40000000015 */
[----:B------:R-:W-:Y:S02]  /*90d0*/  LOP3.LUT R43, R43, 0xffff0000, RZ, 0xc0, !PT ;  /* 0xffff00002b2b7812 */ /* 0x000fe400078ec0ff */
[----:B------:R-:W-:Y:S01]  /*90e0*/  LOP3.LUT R45, R45, 0xffff0000, RZ, 0xc0, !PT ;  /* 0xffff00002d2d7812 */ /* 0x000fe200078ec0ff */
[----:B--2---:R-:W-:-:S04]  /*90f0*/  IMAD.IADD R3, R12, 0x1, R0 ;  /* 0x000000010c037824 */ /* 0x004fc800078e0200 */
[----:B------:R-:W-:Y:S01]  /*9100*/  IMAD R0, R3, 0x2, R2 ;  /* 0x0000000203007824 */ /* 0x000fe200078e0202 */
[----:B---3--:R-:W0:Y:S04]  /*9110*/  LDS.128 R12, [R31+0x8400] ;  /* 0x008400001f0c7984 */ /* 0x008e280000000c00 */
[----:B------:R-:W1:Y:S01]  /*9120*/  LDS.128 R24, [R0+0x8400] ;  /* 0x0084000000187984 */ /* 0x000e620000000c00 */
[--C-:B------:R-:W-:Y:S02]  /*9130*/  SHF.R.U64 R3, R6, 0x10, R7.reuse ;  /* 0x0000001006037819 */ /* 0x100fe40000001207 */
[----:B------:R-:W-:Y:S02]  /*9140*/  SHF.R.U32.HI R6, RZ, 0x10, R7 ;  /* 0x00000010ff067819 */ /* 0x000fe40000011607 */
[----:B------:R-:W-:-:S02]  /*9150*/  PRMT R40, R40, 0x5410, R3 ;  /* 0x0000541028287816 */ /* 0x000fc40000000003 */
[----:B------:R-:W-:Y:S01]  /*9160*/  PRMT R35, R35, 0x5410, R6 ;  /* 0x0000541023237816 */ /* 0x000fe20000000006 */
[----:B0-----:R-:W-:Y:S02]  /*9170*/  IMAD.U32 R3, R12, 0x10000, RZ ;  /* 0x000100000c037824 */ /* 0x001fe400078e00ff */
[----:B-1----:R-:W-:-:S04]  /*9180*/  IMAD.U32 R9, R24, 0x10000, RZ ;  /* 0x0001000018097824 */ /* 0x002fc800078e00ff */
[----:B------:R-:W-:Y:S01]  /*9190*/  FMUL.FTZ R36, R9, R32 ;  /* 0x0000002009247220 */ /* 0x000fe20000410000 */
[----:B------:R-:W-:Y:S02]  /*91a0*/  IMAD.U32 R11, R25, 0x10000, RZ ;  /* 0x00010000190b7824 */ /* 0x000fe400078e00ff */
[-C--:B------:R-:W-:Y:S01]  /*91b0*/  FMUL.FTZ R38, R9, R30.reuse ;  /* 0x0000001e09267220 */ /* 0x080fe20000410000 */
[----:B------:R-:W-:Y:S01]  /*91c0*/  FFMA.FTZ R36, R3, R30, -R36 ;  /* 0x0000001e03247223 */ /* 0x000fe20000010824 */
[----:B------:R-:W-:Y:S01]  /*91d0*/  IMAD.U32 R30, R44, 0x10000, RZ ;  /* 0x000100002c1e7824 */ /* 0x000fe200078e00ff */
[----:B------:R-:W-:Y:S01]  /*91e0*/  SHF.L.U32 R5, R13, 0x10, RZ ;  /* 0x000000100d057819 */ /* 0x000fe200000006ff */
[----:B------:R-:W-:Y:S02]  /*91f0*/  IMAD.U32 R20, R27, 0x10000, RZ ;  /* 0x000100001b147824 */ /* 0x000fe400078e00ff */
[----:B------:R-:W-:Y:S01]  /*9200*/  FMUL.FTZ R46, R11, R34 ;  /* 0x000000220b2e7220 */ /* 0x000fe20000410000 */
[----:B------:R-:W-:-:S02]  /*9210*/  IMAD.U32 R9, R35, 0x10000, RZ ;  /* 0x0001000023097824 */ /* 0x000fc400078e00ff */
[----:B------:R-:W-:Y:S01]  /*9220*/  FFMA.FTZ R38, R3, R32, R38 ;  /* 0x0000002003267223 */ /* 0x000fe20000010026 */
[----:B------:R-:W-:Y:S01]  /*9230*/  LOP3.LUT R10, R24, 0xffff0000, RZ, 0xc0, !PT ;  /* 0xffff0000180a7812 */ /* 0x000fe200078ec0ff */
[----:B------:R-:W-:Y:S02]  /*9240*/  IMAD.U32 R3, R29, 0x10000, RZ ;  /* 0x000100001d037824 */ /* 0x000fe400078e00ff */
[-C--:B------:R-:W-:Y:S01]  /*9250*/  FMUL.FTZ R32, R11, R30.reuse ;  /* 0x0000001e0b207220 */ /* 0x080fe20000410000 */
[----:B------:R-:W-:Y:S02]  /*9260*/  IMAD.U32 R8, R15, 0x10000, RZ ;  /* 0x000100000f087824 */ /* 0x000fe400078e00ff */
[C---:B------:R-:W-:Y:S01]  /*9270*/  FFMA.FTZ R46, R5.reuse, R30, -R46 ;  /* 0x0000001e052e7223 */ /* 0x040fe2000001082e */
[----:B------:R-:W-:Y:S01]  /*9280*/  FMUL.FTZ R11, R20, R9 ;  /* 0x00000009140b7220 */ /* 0x000fe20000410000 */
[----:B------:R-:W-:Y:S01]  /*9290*/  LOP3.LUT R4, R12, 0xffff0000, RZ, 0xc0, !PT ;  /* 0xffff00000c047812 */ /* 0x000fe200078ec0ff */
[----:B------:R-:W-:Y:S01]  /*92a0*/  FMUL.FTZ R30, R20, R3 ;  /* 0x00000003141e7220 */ /* 0x000fe20000410000 */
[----:B------:R-:W-:Y:S01]  /*92b0*/  FFMA.FTZ R32, R5, R34, R32 ;  /* 0x0000002205207223 */ /* 0x000fe20000010020 */
[----:B------:R-:W-:Y:S01]  /*92c0*/  FMUL.FTZ R5, R10, R43 ;  /* 0x0000002b0a057220 */ /* 0x000fe20000410000 */
[C---:B------:R-:W-:Y:S01]  /*92d0*/  FFMA.FTZ R20, R8.reuse, R3, -R11 ;  /* 0x0000000308147223 */ /* 0x040fe2000001080b */
[----:B------:R-:W-:Y:S01]  /*92e0*/  LOP3.LUT R12, R13, 0xffff0000, RZ, 0xc0, !PT ;  /* 0xffff00000d0c7812 */ /* 0x000fe200078ec0ff */
        /* <DEDUP_REMOVED lines=8> */
[----:B------:R-:W-:Y:S01]  /*9370*/  IMAD.U32 R8, R40, 0x10000, RZ ;  /* 0x0001000028087824 */ /* 0x000fe200078e00ff */
[----:B------:R-:W-:Y:S01]  /*9380*/  LOP3.LUT R14, R15, 0xffff0000, RZ, 0xc0, !PT ;  /* 0xffff00000f0e7812 */ /* 0x000fe200078ec0ff */
[----:B------:R-:W-:Y:S01]  /*9390*/  IMAD.U32 R5, R21, 0x10000, RZ ;  /* 0x0001000015057824 */ /* 0x000fe200078e00ff */
[----:B------:R-:W-:-:S02]  /*93a0*/  LOP3.LUT R15, R26, 0xffff0000, RZ, 0xc0, !PT ;  /* 0xffff00001a0f7812 */ /* 0x000fc400078ec0ff */
[----:B------:R-:W-:Y:S01]  /*93b0*/  LOP3.LUT R26, R27, 0xffff0000, RZ, 0xc0, !PT ;  /* 0xffff00001b1a7812 */ /* 0x000fe200078ec0ff */
[C---:B------:R-:W-:Y:S01]  /*93c0*/  FMUL.FTZ R27, R13.reuse, R8 ;  /* 0x000000080d1b7220 */ /* 0x040fe20000410000 */
[----:B------:R-:W-:Y:S01]  /*93d0*/  LOP3.LUT R3, R44, 0xffff0000, RZ, 0xc0, !PT ;  /* 0xffff00002c037812 */ /* 0x000fe200078ec0ff */
[----:B------:R-:W-:Y:S01]  /*93e0*/  FMUL.FTZ R25, R24, R9 ;  /* 0x0000000918197220 */ /* 0x000fe20000410000 */
[----:B------:R-:W-:Y:S01]  /*93f0*/  FFMA.FTZ R11, R4, R43, R11 ;  /* 0x0000002b040b7223 */ /* 0x000fe2000001000b */
[----:B------:R-:W-:Y:S01]  /*9400*/  FMUL.FTZ R13, R13, R5 ;  /* 0x000000050d0d7220 */ /* 0x000fe20000410000 */
[----:B------:R-:W-:Y:S02]  /*9410*/  LOP3.LUT R40, R40, 0xffff0000, RZ, 0xc0, !PT ;  /* 0xffff000028287812 */ /* 0x000fe400078ec0ff */
[----:B------:R-:W-:Y:S02]  /*9420*/  LOP3.LUT R35, R35, 0xffff0000, RZ, 0xc0, !PT ;  /* 0xffff000023237812 */ /* 0x000fe400078ec0ff */
[----:B------:R-:W-:-:S02]  /*9430*/  LOP3.LUT R4, R21, 0xffff0000, RZ, 0xc0, !PT ;  /* 0xffff000015047812 */ /* 0x000fc400078ec0ff */
[----:B------:R-:W-:Y:S01]  /*9440*/  LOP3.LUT R29, R29, 0xffff0000, RZ, 0xc0, !PT ;  /* 0xffff00001d1d7812 */ /* 0x000fe200078ec0ff */
[-C--:B------:R-:W-:Y:S01]  /*9450*/  FMUL.FTZ R24, R24, R3.reuse ;  /* 0x0000000318187220 */ /* 0x080fe20000410000 */
[----:B------:R-:W-:Y:S01]  /*9460*/  FFMA.FTZ R25, R12, R3, -R25 ;  /* 0x000000030c197223 */ /* 0x000fe20000010819 */
[C---:B------:R-:W-:Y:S01]  /*9470*/  FFMA.FTZ R27, R6.reuse, R5, -R27 ;  /* 0x00000005061b7223 */ /* 0x040fe2000001081b */
[----:B------:R-:W-:Y:S01]  /*9480*/  FFMA.FTZ R10, R6, R8, R13 ;  /* 0x00000008060a7223 */ /* 0x000fe2000001000d */
[C---:B------:R-:W-:Y:S01]  /*9490*/  FMUL.FTZ R6, R15.reuse, R40 ;  /* 0x000000280f067220 */ /* 0x040fe20000410000 */
        /* <DEDUP_REMOVED lines=18> */
.L_x_15545:
[----:B------:R-:W-:Y:S05]  /*95c0*/  BSYNC B0 ;  /* 0x0000000000007941 */ /* 0x000fea0003800000 */
.L_x_15531:
        /* <DEDUP_REMOVED lines=8> */
.L_x_15528:
[----:B--23--:R-:W2:Y:S02]  /*9650*/  LDL R0, [R1] ;  /* 0x0000000001007983 */ /* 0x00cea40000100800 */
[----:B--2---:R-:W-:-:S13]  /*9660*/  ISETP.NE.AND P0, PT, R0, 0x3, PT ;  /* 0x000000030000780c */ /* 0x004fda0003f05270 */
[----:B------:R-:W-:Y:S05]  /*9670*/  @!P0 BRA `(.L_x_15555) ;  /* 0x0000000000048947 */ /* 0x000fea0003800000 */
[----:B------:R-:W-:Y:S01]  /*9680*/  BPT.TRAP 0x1 ;  /* 0x000000040000795c */ /* 0x000fe20000300000 */
.L_x_15555:
[----:B------:R-:W-:Y:S01]  /*9690*/  IMAD R8, R23, 0x8, R2 ;  /* 0x0000000817087824 */ /* 0x000fe200078e0202 */
[----:B01----:R-:W-:-:S04]  /*96a0*/  SHF.L.U32 R3, R156, 0x1f, RZ ;  /* 0x0000001f9c037819 */ /* 0x003fc800000006ff */
[----:B------:R0:W1:Y:S01]  /*96b0*/  SYNCS.PHASECHK.TRANS64.TRYWAIT P1, [R8+URZ+0x16830], R3 ;  /* 0x01683003080075a7 */ /* 0x000062000802017f */
[----:B------:R-:W-:Y:S05]  /*96c0*/  @!P0 BRA `(.L_x_15556) ;  /* 0x0000000000048947 */ /* 0x000fea0003800000 */
[----:B------:R-:W-:Y:S01]  /*96d0*/  BPT.TRAP 0x1 ;  /* 0x000000040000795c */ /* 0x000fe20000300000 */
.L_x_15556:
        /* <DEDUP_REMOVED lines=10> */
.L_x_15557:
[----:B--2---:R-:W2:Y:S01]  /*9780*/  LDL R0, [R1+0x24] ;  /* 0x0000240001007983 */ /* 0x004ea20000100800 */
[----:B------:R-:W-:Y:S01]  /*9790*/  IMAD.MOV.U32 R5, RZ, RZ, 0x40000040 ;  /* 0x40000040ff057424 */ /* 0x000fe200078e00ff */
[----:B------:R-:W-:Y:S05]  /*97a0*/  WARPSYNC.ALL ;  /* 0x0000000000007948 */ /* 0x000fea0003800000 */
[C---:B------:R-:W-:Y:S01]  /*97b0*/  R2UR UR4, R14.reuse ;  /* 0x000000000e0472ca */ /* 0x040fe200000e0000 */
[----:B-----5:R-:W-:Y:S01]  /*97c0*/  WARPGROUP.ARRIVE ;  /* 0x00000000000079c5 */ /* 0x020fe20000000000 */
[----:B------:R-:W-:Y:S01]  /*97d0*/  R2UR UR5, R15 ;  /* 0x000000000f0572ca */ /* 0x000fe200000e0000 */
[C---:B------:R-:W-:Y:S01]  /*97e0*/  VIADD R12, R14.reuse, 0x2 ;  /* 0x000000020e0c7836 */ /* 0x040fe20000000000 */
[----:B------:R-:W-:Y:S01]  /*97f0*/  R2UR UR7, R5 ;  /* 0x00000000050772ca */ /* 0x000fe200000e0000 */
[----:B------:R-:W-:Y:S01]  /*9800*/  IMAD.MOV.U32 R13, RZ, RZ, 0x40000040 ;  /* 0x40000040ff0d7424 */ /* 0x000fe200078e00ff */
[----:B------:R-:W-:Y:S01]  /*9810*/  MOV R7, 0x40000040 ;  /* 0x4000004000077802 */ /* 0x000fe20000000f00 */
[----:B------:R-:W-:-:S02]  /*9820*/  VIADD R10, R14, 0x4 ;  /* 0x000000040e0a7836 */ /* 0x000fc40000000000 */
[----:B----4-:R-:W-:Y:S01]  /*9830*/  IMAD.MOV.U32 R11, RZ, RZ, 0x40000040 ;  /* 0x40000040ff0b7424 */ /* 0x010fe200078e00ff */
[----:B------:R3:W-:Y:S01]  /*9840*/  STL.64 [R1+0x18], R12 ;  /* 0x0000180c01007387 */ /* 0x0007e20000100a00 */
[----:B------:R-:W-:Y:S02]  /*9850*/  VIADD R20, R14, 0x6 ;  /* 0x000000060e147836 */ /* 0x000fe40000000000 */
[----:B------:R-:W-:Y:S01]  /*9860*/  IMAD.MOV.U32 R21, RZ, RZ, 0x40000040 ;  /* 0x40000040ff157424 */ /* 0x000fe200078e00ff */
[----:B------:R3:W-:Y:S01]  /*9870*/  STL.64 [R1+0x10], R10 ;  /* 0x0000100a01007387 */ /* 0x0007e20000100a00 */
[----:B------:R-:W-:Y:S02]  /*9880*/  IMAD.MOV.U32 R5, RZ, RZ, 0x40000040 ;  /* 0x40000040ff057424 */ /* 0x000fe400078e00ff */
        /* <DEDUP_REMOVED lines=31> */
.L_x_15559:
[----:B------:R-:W2:Y:S01]  /*9a80*/  LDL R0, [R1+0x4c] ;  /* 0x00004c0001007983 */ /* 0x000ea20000100800 */
[----:B01----:R-:W0:Y:S01]  /*9a90*/  LDC R3, c[0x0][0x448] ;  /* 0x00011200ff037b82 */ /* 0x003e220000000800 */
[----:B------:R-:W-:Y:S02]  /*9aa0*/  ULDC UR4, c[0x0][0x988] ;  /* 0x0002620000047ab9 */ /* 0x000fe40000000800 */
[----:B------:R-:W2:Y:S04]  /*9ab0*/  LDL R94, [R1+0x2c] ;  /* 0x00002c00015e7983 */ /* 0x000ea80000100800 */
[----:B------:R-:W3:Y:S04]  /*9ac0*/  LDL R7, [R1+0x34] ;  /* 0x0000340001077983 */ /* 0x000ee80000100800 */
[----:B------:R-:W4:Y:S04]  /*9ad0*/  LDL R92, [R1+0xc] ;  /* 0x00000c00015c7983 */ /* 0x000f280000100800 */
[----:B------:R-:W5:Y:S01]  /*9ae0*/  LDL R90, [R1+0x28] ;  /* 0x00002800015a7983 */ /* 0x000f620000100800 */
[----:B0-----:R-:W-:-:S13]  /*9af0*/  ISETP.NE.AND P4, PT, R3, 0x1, PT ;  /* 0x000000010300780c */ /* 0x001fda0003f85270 */
[----:B------:R-:W0:Y:S08]  /*9b00*/  @P4 LDC R3, c[0x0][0x44c] ;  /* 0x00011300ff034b82 */ /* 0x000e300000000800 */
[----:B------:R-:W1:Y:S01]  /*9b10*/  @P4 LDC R5, c[0x0][0x450] ;  /* 0x00011400ff054b82 */ /* 0x000e620000000800 */
[----:B--2---:R-:W-:-:S04]  /*9b20*/  IMAD.IADD R6, R0, 0x1, R94 ;  /* 0x0000000100067824 */ /* 0x004fc800078e025e */
[----:B0-----:R-:W-:-:S05]  /*9b30*/  @P4 IMAD.HI.U32 R0, R6, R3, RZ ;  /* 0x0000000306004227 */ /* 0x001fca00078e00ff */
[----:B-1----:R-:W-:-:S05]  /*9b40*/  @P4 SHF.R.U32.HI R6, RZ, R5, R0 ;  /* 0x00000005ff064219 */ /* 0x002fca0000011600 */
[----:B------:R-:W0:Y:S01]  /*9b50*/  SHFL.IDX PT, R0, R6, 0x1, 0x1c1f ;  /* 0x003c1f0006007f89 */ /* 0x000e2200000e0000 */
[----:B------:R-:W-:-:S04]  /*9b60*/  IMAD.MOV.U32 R5, RZ, RZ, -0x80 ;  /* 0xffffff80ff057424 */ /* 0x000fc800078e00ff */
[----:B------:R-:W-:-:S05]  /*9b70*/  IMAD R5, R88, R5, 0x80 ;  /* 0x0000008058057424 */ /* 0x000fca00078e0205 */
[C-C-:B---3--:R-:W-:Y:S02]  /*9b80*/  IADD3 R4, -R7.reuse, 0x1, R5.reuse ;  /* 0x0000000107047810 */ /* 0x148fe40007ffe105 */
[----:B-----5:R-:W-:Y:S02]  /*9b90*/  IADD3 R5, -R7, R90, R5 ;  /* 0x0000005a07057210 */ /* 0x020fe40007ffe105 */
[----:B----4-:R-:W-:-:S04]  /*9ba0*/  IADD3 R4, -R92, R4, R90 ;  /* 0x000000045c047210 */ /* 0x010fc80007ffe15a */
        /* <DEDUP_REMOVED lines=96> */
[----:B------:R-:W0:Y:S04]  /*a1b0*/  SHFL.BFLY PT, R3, R12, 0x2, 0x1f ;  /* 0x0c401f000c037f89 */ /* 0x000e2800000e0000 */
[----:B------:R-:W1:Y:S01]  /*a1c0*/  SHFL.IDX PT, R6, R6, RZ, 0x1c1f ;  /* 0x001c1fff06067589 */ /* 0x000e6200000e0000 */
[----:B0-----:R-:W-:-:S05]  /*a1d0*/  FMNMX.FTZ R26, R12, R3, !PT ;  /* 0x000000030c1a7209 */ /* 0x001fca0007810000 */
[----:B------:R-:W0:Y:S01]  /*a1e0*/  SHFL.BFLY PT, R3, R26, 0x1, 0x1f ;  /* 0x0c201f001a037f89 */ /* 0x000e2200000e0000 */
[----:B------:R-:W-:Y:S01]  /*a1f0*/  IMAD.U32 R0, RZ, RZ, UR4 ;  /* 0x00000004ff007e24 */ /* 0x000fe2000f8e00ff */
[----:B-1----:R-:W-:-:S04]  /*a200*/  VIADDMNMX R4, R6, R4, R5, PT ;  /* 0x0000000406047246 */ /* 0x002fc80003800105 */
[C---:B------:R-:W-:Y:S02]  /*a210*/  ISETP.GT.AND P2, PT, R4.reuse, 0x1, PT ;  /* 0x000000010400780c */ /* 0x040fe40003f44270 */
[----:B------:R-:W-:Y:S02]  /*a220*/  ISETP.GT.AND P3, PT, R4, 0x8, PT ;  /* 0x000000080400780c */ /* 0x000fe40003f64270 */
[----:B0-----:R-:W-:-:S04]  /*a230*/  FMNMX.FTZ R3, R26, R3, !PT ;  /* 0x000000031a037209 */ /* 0x001fc80007810000 */
[C---:B------:R-:W-:Y:S01]  /*a240*/  FSETP.NEU.FTZ.AND P1, PT, R3.reuse, -INF , PT ;  /* 0xff8000000300780b */ /* 0x040fe20003f3d000 */
[----:B------:R-:W-:-:S05]  /*a250*/  FMUL.FTZ R10, R3, R0 ;  /* 0x00000000030a7220 */ /* 0x000fca0000410000 */
[----:B------:R-:W-:Y:S02]  /*a260*/  FSEL R10, R10, RZ, P1 ;  /* 0x000000ff0a0a7208 */ /* 0x000fe40000800000 */
[----:B------:R-:W-:Y:S02]  /*a270*/  ISETP.GT.AND P1, PT, R4, RZ, PT ;  /* 0x000000ff0400720c */ /* 0x000fe40003f24270 */
[----:B------:R-:W-:Y:S02]  /*a280*/  FSEL R25, R25, -INF , P2 ;  /* 0xff80000019197808 */ /* 0x000fe40001000000 */
[----:B------:R-:W-:Y:S01]  /*a290*/  FSEL R5, R24, -INF , P1 ;  /* 0xff80000018057808 */ /* 0x000fe20000800000 */
[----:B------:R-:W-:Y:S01]  /*a2a0*/  FFMA.FTZ R149, R7, R0, -R10 ;  /* 0x0000000007957223 */ /* 0x000fe2000001080a */
[----:B------:R-:W-:Y:S02]  /*a2b0*/  ISETP.GT.AND P1, PT, R4, 0x9, PT ;  /* 0x000000090400780c */ /* 0x000fe40003f24270 */
[----:B------:R-:W-:-:S02]  /*a2c0*/  FSEL R7, R28, -INF , P3 ;  /* 0xff8000001c077808 */ /* 0x000fc40001800000 */
[----:B------:R-:W-:Y:S02]  /*a2d0*/  FMNMX.FTZ R6, R5, R25, !PT ;  /* 0x0000001905067209 */ /* 0x000fe40007810000 */
[C---:B------:R-:W-:Y:S02]  /*a2e0*/  ISETP.GT.AND P2, PT, R4.reuse, 0x10, PT ;  /* 0x000000100400780c */ /* 0x040fe40003f44270 */
[----:B------:R-:W-:Y:S02]  /*a2f0*/  FSEL R29, R29, -INF , P1 ;  /* 0xff8000001d1d7808 */ /* 0x000fe40000800000 */
[----:B------:R-:W-:Y:S01]  /*a300*/  FMNMX.FTZ R6, R7, R6, !PT ;  /* 0x0000000607067209 */ /* 0x000fe20007810000 */
        /* <DEDUP_REMOVED lines=53> */
[----:B------:R-:W-:Y:S01]  /*a660*/  FFMA.FTZ R48, R55, R0, -R10 ;  /* 0x0000000037307223 */ /* 0x000fe2000001080a */
[----:B------:R-:W-:Y:S01]  /*a670*/  FSEL R57, R57, -INF , P1 ;  /* 0xff80000039397808 */ /* 0x000fe20000800000 */
[----:B------:R-:W0:Y:S01]  /*a680*/  S2R R96, SR_CgaCtaId ;  /* 0x0000000000607919 */ /* 0x000e220000008800 */
[----:B------:R-:W-:Y:S01]  /*a690*/  FMNMX.FTZ R6, R39, R6, !PT ;  /* 0x0000000627067209 */ /* 0x000fe20007810000 */
[----:B------:R-:W1:Y:S01]  /*a6a0*/  @P4 LDC R52, c[0x0][0x450] ;  /* 0x00011400ff344b82 */ /* 0x000e620000000800 */
        /* <DEDUP_REMOVED lines=41> */
[----:B------:R-:W-:Y:S01]  /*a940*/  FMNMX.FTZ R6, R85, R6, !PT ;  /* 0x0000000655067209 */ /* 0x000fe20007810000 */
[----:B------:R-:W-:-:S04]  /*a950*/  FFMA.FTZ R4, R59, R0, -R10 ;  /* 0x000000003b047223 */ /* 0x000fc8000001080a */
[----:B------:R-:W2:Y:S02]  /*a960*/  SHFL.BFLY PT, R59, R6, 0x2, 0x1f ;  /* 0x0c401f00063b7f89 */ /* 0x000ea400000e0000 */
[----:B--2---:R-:W-:-:S05]  /*a970*/  FMNMX.FTZ R59, R6, R59, !PT ;  /* 0x0000003b063b7209 */ /* 0x004fca0007810000 */
[----:B------:R-:W2:Y:S02]  /*a980*/  SHFL.BFLY PT, R6, R59, 0x1, 0x1f ;  /* 0x0c201f003b067f89 */ /* 0x000ea400000e0000 */
[----:B--2---:R-:W-:-:S04]  /*a990*/  FMNMX.FTZ R6, R59, R6, !PT ;  /* 0x000000063b067209 */ /* 0x004fc80007810000 */
[C---:B------:R-:W-:Y:S01]  /*a9a0*/  FSETP.NEU.FTZ.AND P1, PT, R6.reuse, -INF , PT ;  /* 0xff8000000600780b */ /* 0x040fe20003f3d000 */
[----:B------:R-:W-:-:S05]  /*a9b0*/  FMUL.FTZ R50, R6, R0 ;  /* 0x0000000006327220 */ /* 0x000fca0000410000 */
[----:B------:R-:W-:-:S05]  /*a9c0*/  FSEL R50, R50, RZ, P1 ;  /* 0x000000ff32327208 */ /* 0x000fca0000800000 */
[-CC-:B------:R-:W-:Y:S01]  /*a9d0*/  FFMA.FTZ R136, R13, R0.reuse, -R50.reuse ;  /* 0x000000000d887223 */ /* 0x180fe20000010832 */
[-CC-:B------:R-:W-:Y:S02]  /*a9e0*/  FFMA.FTZ R13, R49, R0.reuse, -R50.reuse ;  /* 0x00000000310d7223 */ /* 0x180fe40000010832 */
[----:B------:R-:W2:Y:S01]  /*a9f0*/  LDL R49, [R1+0x3c] ;  /* 0x00003c0001317983 */ /* 0x000ea20000100800 */
[-CC-:B------:R-:W-:Y:S01]  /*aa00*/  FFMA.FTZ R146, R27, R0.reuse, -R50.reuse ;  /* 0x000000001b927223 */ /* 0x180fe20000010832 */
[-CC-:B------:R-:W-:Y:S02]  /*aa10*/  FFMA.FTZ R27, R37, R0.reuse, -R50.reuse ;  /* 0x00000000251b7223 */ /* 0x180fe40000010832 */
[----:B------:R-:W3:Y:S01]  /*aa20*/  @P4 LDC R37, c[0x0][0x44c] ;  /* 0x00011300ff254b82 */ /* 0x000ee20000000800 */
[-CC-:B------:R-:W-:Y:S01]  /*aa30*/  FFMA.FTZ R148, R5, R0.reuse, -R50.reuse ;  /* 0x0000000005947223 */ /* 0x180fe20000010832 */
[-CC-:B------:R-:W-:Y:S01]  /*aa40*/  FFMA.FTZ R5, R25, R0.reuse, -R50.reuse ;  /* 0x0000000019057223 */ /* 0x180fe20000010832 */
[-CC-:B------:R-:W-:Y:S01]  /*aa50*/  FFMA.FTZ R150, R7, R0.reuse, -R50.reuse ;  /* 0x0000000007967223 */ /* 0x180fe20000010832 */
[----:B------:R-:W-:Y:S01]  /*aa60*/  MUFU.EX2 R149, R149 ;  /* 0x0000009500957308 */ /* 0x000fe20000000800 */
[-CC-:B------:R-:W-:Y:S01]  /*aa70*/  FFMA.FTZ R25, R29, R0.reuse, -R50.reuse ;  /* 0x000000001d197223 */ /* 0x180fe20000010832 */
[----:B------:R-:W-:-:S06]  /*aa80*/  FFMA.FTZ R144, R9, R0, -R50 ;  /* 0x0000000009907223 */ /* 0x000fcc0000010832 */
[----:B------:R-:W-:Y:S08]  /*aa90*/  MUFU.EX2 R148, R148 ;  /* 0x0000009400947308 */ /* 0x000ff00000000800 */
[----:B------:R-:W4:Y:S01]  /*aaa0*/  MUFU.EX2 R5, R5 ;  /* 0x0000000500057308 */ /* 0x000f220000000800 */
[----:B------:R-:W-:-:S07]  /*aab0*/  VIADD R8, R8, 0x16840 ;  /* 0x0001684008087836 */ /* 0x000fce0000000000 */
[----:B------:R-:W5:Y:S01]  /*aac0*/  MUFU.EX2 R12, R12 ;  /* 0x0000000c000c7308 */ /* 0x000f620000000800 */
[----:B------:R-:W-:-:S07]  /*aad0*/  FFMA.FTZ R9, R33, R0, -R50 ;  /* 0x0000000021097223 */ /* 0x000fce0000010832 */
[----:B------:R-:W1:Y:S08]  /*aae0*/  MUFU.EX2 R150, R150 ;  /* 0x0000009600967308 */ /* 0x000e700000000800 */
[----:B------:R-:W1:Y:S01]  /*aaf0*/  MUFU.EX2 R151, R151 ;  /* 0x0000009700977308 */ /* 0x000e620000000800 */
[----:B0-----:R-:W-:-:S07]  /*ab00*/  PRMT R8, R96, 0x654, R8 ;  /* 0x0000065460087816 */ /* 0x001fce0000000008 */
[----:B------:R-:W0:Y:S01]  /*ab10*/  MUFU.EX2 R25, R25 ;  /* 0x0000001900197308 */ /* 0x000e220000000800 */
[----:B---3--:R-:W-:Y:S01]  /*ab20*/  @P4 IMAD.HI.U32 R37, R94, R37, RZ ;  /* 0x000000255e254227 */ /* 0x008fe200078e00ff */
[----:B------:R5:W-:Y:S06]  /*ab30*/  SYNCS.ARRIVE.TRANS64.RED.A1T0 RZ, [R8+URZ], RZ ;  /* 0x000000ff08ff79a7 */ /* 0x000bec000810043f */
[----:B------:R-:W3:Y:S01]  /*ab40*/  MUFU.EX2 R24, R24 ;  /* 0x0000001800187308 */ /* 0x000ee20000000800 */
[----:B----4-:R-:W-:Y:S01]  /*ab50*/  FADD.FTZ R7, R148, R5 ;  /* 0x0000000594077221 */ /* 0x010fe20000010000 */
[----:B------:R-:W-:-:S06]  /*ab60*/  FFMA.FTZ R132, R39, R0, -R50 ;  /* 0x0000000027847223 */ /* 0x000fcc0000010832 */
[----:B------:R-:W4:Y:S01]  /*ab70*/  MUFU.EX2 R144, R144 ;  /* 0x0000009000907308 */ /* 0x000f220000000800 */
[----:B-----5:R-:W-:Y:S01]  /*ab80*/  FADD.FTZ R8, R149, R12 ;  /* 0x0000000c95087221 */ /* 0x020fe20000010000 */
[----:B------:R-:W-:-:S06]  /*ab90*/  IMAD.MOV.U32 R39, RZ, RZ, R94 ;  /* 0x000000ffff277224 */ /* 0x000fcc00078e005e */
[----:B------:R-:W5:Y:S01]  /*aba0*/  MUFU.EX2 R145, R145 ;  /* 0x0000009100917308 */ /* 0x000f620000000800 */
[----:B-1----:R-:W-:Y:S01]  /*abb0*/  @P4 SHF.R.U32.HI R39, RZ, R52, R37 ;  /* 0x00000034ff274219 */ /* 0x002fe20000011625 */
[----:B------:R-:W-:-:S06]  /*abc0*/  FADD.FTZ R52, R150, R7 ;  /* 0x0000000796347221 */ /* 0x000fcc0000010000 */
[----:B------:R-:W1:Y:S01]  /*abd0*/  MUFU.EX2 R9, R9 ;  /* 0x0000000900097308 */ /* 0x000e620000000800 */
[----:B------:R-:W-:Y:S01]  /*abe0*/  FADD.FTZ R37, R151, R8 ;  /* 0x0000000897257221 */ /* 0x000fe20000010000 */
[----:B------:R-:W-:-:S06]  /*abf0*/  FFMA.FTZ R140, R11, R0, -R50 ;  /* 0x000000000b8c7223 */ /* 0x000fcc0000010832 */
[----:B------:R-:W1:Y:S01]  /*ac00*/  MUFU.EX2 R26, R26 ;  /* 0x0000001a001a7308 */ /* 0x000e620000000800 */
[----:B------:R-:W-:Y:S01]  /*ac10*/  IADD3 R7, R39, R90, -R92 ;  /* 0x0000005a27077210 */ /* 0x000fe20007ffe85c */
[----:B0-----:R-:W-:-:S06]  /*ac20*/  FADD.FTZ R39, R25, R52 ;  /* 0x0000003419277221 */ /* 0x001fcc0000010000 */
[----:B------:R-:W0:Y:S01]  /*ac30*/  MUFU.EX2 R146, R146 ;  /* 0x0000009200927308 */ /* 0x000e220000000800 */
[----:B---3--:R-:W-:Y:S01]  /*ac40*/  FADD.FTZ R8, R24, R37 ;  /* 0x0000002518087221 */ /* 0x008fe20000010000 */
[----:B------:R-:W-:-:S06]  /*ac50*/  FFMA.FTZ R11, R41, R0, -R50 ;  /* 0x00000000290b7223 */ /* 0x000fcc0000010832 */
[----:B------:R-:W3:Y:S01]  /*ac60*/  MUFU.EX2 R147, R147 ;  /* 0x0000009300937308 */ /* 0x000ee20000000800 */
[----:B----4-:R-:W-:Y:S01]  /*ac70*/  FADD.FTZ R52, R144, R39 ;  /* 0x0000002790347221 */ /* 0x010fe20000010000 */
[----:B-----5:R-:W-:-:S06]  /*ac80*/  FADD.FTZ R41, R145, R8 ;  /* 0x0000000891297221 */ /* 0x020fcc0000010000 */
[----:B------:R-:W-:Y:S01]  /*ac90*/  MUFU.EX2 R28, R28 ;  /* 0x0000001c001c7308 */ /* 0x000fe20000000800 */
[----:B------:R-:W-:-:S07]  /*aca0*/  FFMA.FTZ R142, R31, R0, -R50 ;  /* 0x000000001f8e7223 */ /* 0x000fce0000010832 */
[----:B------:R-:W4:Y:S01]  /*acb0*/  MUFU.EX2 R27, R27 ;  /* 0x0000001b001b7308 */ /* 0x000f220000000800 */
[----:B------:R-:W-:Y:S01]  /*acc0*/  FFMA.FTZ R134, R43, R0, -R50 ;  /* 0x000000002b867223 */ /* 0x000fe20000010832 */
[----:B-1----:R-:W-:Y:S01]  /*acd0*/  FADD.FTZ R43, R9, R52 ;  /* 0x00000034092b7221 */ /* 0x002fe20000010000 */
[----:B------:R-:W-:-:S05]  /*ace0*/  FADD.FTZ R8, R26, R41 ;  /* 0x000000291a087221 */ /* 0x000fca0000010000 */
[----:B------:R-:W-:Y:S01]  /*acf0*/  MUFU.EX2 R141, R141 ;  /* 0x0000008d008d7308 */ /* 0x000fe20000000800 */
[----:B------:R-:W-:-:S07]  /*ad00*/  FFMA.FTZ R29, R45, R0, -R50 ;  /* 0x000000002d1d7223 */ /* 0x000fce0000010832 */
[----:B------:R-:W1:Y:S01]  /*ad10*/  MUFU.EX2 R140, R140 ;  /* 0x0000008c008c7308 */ /* 0x000e620000000800 */
[----:B0-----:R-:W-:Y:S01]  /*ad20*/  FADD.FTZ R52, R146, R43 ;  /* 0x0000002b92347221 */ /* 0x001fe20000010000 */
[----:B---3--:R-:W-:-:S06]  /*ad30*/  FADD.FTZ R43, R147, R8 ;  /* 0x00000008932b7221 */ /* 0x008fcc0000010000 */
[----:B------:R-:W-:Y:S08]  /*ad40*/  MUFU.EX2 R30, R30 ;  /* 0x0000001e001e7308 */ /* 0x000ff00000000800 */
[----:B------:R-:W0:Y:S01]  /*ad50*/  MUFU.EX2 R11, R11 ;  /* 0x0000000b000b7308 */ /* 0x000e220000000800 */
[----:B----4-:R-:W-:Y:S01]  /*ad60*/  FADD.FTZ R45, R27, R52 ;  /* 0x000000341b2d7221 */ /* 0x010fe20000010000 */
[----:B------:R-:W-:-:S06]  /*ad70*/  FADD.FTZ R8, R28, R43 ;  /* 0x0000002b1c087221 */ /* 0x000fcc0000010000 */
[----:B------:R-:W-:Y:S08]  /*ad80*/  MUFU.EX2 R143, R143 ;  /* 0x0000008f008f7308 */ /* 0x000ff00000000800 */
[----:B------:R-:W3:Y:S01]  /*ad90*/  MUFU.EX2 R142, R142 ;  /* 0x0000008e008e7308 */ /* 0x000ee20000000800 */
[----:B-1----:R-:W-:Y:S01]  /*ada0*/  FADD.FTZ R52, R140, R45 ;  /* 0x0000002d8c347221 */ /* 0x002fe20000010000 */
[----:B------:R-:W-:-:S06]  /*adb0*/  FADD.FTZ R43, R141, R8 ;  /* 0x000000088d2b7221 */ /* 0x000fcc0000010000 */
[----:B------:R-:W-:Y:S01]  /*adc0*/  MUFU.EX2 R32, R32 ;  /* 0x0000002000207308 */ /* 0x000fe20000000800 */
[-C--:B------:R-:W-:Y:S01]  /*add0*/  FFMA.FTZ R139, R95, R0.reuse, -R10 ;  /* 0x000000005f8b7223 */ /* 0x080fe2000001080a */
[----:B------:R-:W-:-:S06]  /*ade0*/  FFMA.FTZ R138, R35, R0, -R50 ;  /* 0x00000000238a7223 */ /* 0x000fcc0000010832 */
[----:B------:R-:W1:Y:S01]  /*adf0*/  MUFU.EX2 R29, R29 ;  /* 0x0000001d001d7308 */ /* 0x000e620000000800 */
[----:B0-----:R-:W-:Y:S01]  /*ae00*/  FADD.FTZ R45, R11, R52 ;  /* 0x000000340b2d7221 */ /* 0x001fe20000010000 */
[----:B------:R-:W-:-:S06]  /*ae10*/  FADD.FTZ R8, R30, R43 ;  /* 0x0000002b1e087221 */ /* 0x000fcc0000010000 */
[----:B------:R-:W-:Y:S01]  /*ae20*/  MUFU.EX2 R137, R137 ;  /* 0x0000008900897308 */ /* 0x000fe20000000800 */
[----:B------:R-:W-:-:S07]  /*ae30*/  FFMA.FTZ R31, R53, R0, -R50 ;  /* 0x00000000351f7223 */ /* 0x000fce0000010832 */
[----:B------:R-:W0:Y:S01]  /*ae40*/  MUFU.EX2 R136, R136 ;  /* 0x0000008800887308 */ /* 0x000e220000000800 */
[----:B---3--:R-:W-:Y:S01]  /*ae50*/  FADD.FTZ R52, R142, R45 ;  /* 0x0000002d8e347221 */ /* 0x008fe20000010000 */
[----:B------:R-:W-:-:S06]  /*ae60*/  FADD.FTZ R43, R143, R8 ;  /* 0x000000088f2b7221 */ /* 0x000fcc0000010000 */
[----:B------:R-:W-:Y:S01]  /*ae70*/  MUFU.EX2 R46, R46 ;  /* 0x0000002e002e7308 */ /* 0x000fe20000000800 */
[----:B------:R-:W-:-:S07]  /*ae80*/  FFMA.FTZ R133, R97, R0, -R10 ;  /* 0x0000000061857223 */ /* 0x000fce000001080a */
[----:B------:R-:W3:Y:S01]  /*ae90*/  MUFU.EX2 R13, R13 ;  /* 0x0000000d000d7308 */ /* 0x000ee20000000800 */
[----:B-1----:R-:W-:Y:S01]  /*aea0*/  FADD.FTZ R45, R29, R52 ;  /* 0x000000341d2d7221 */ /* 0x002fe20000010000 */
[----:B------:R-:W-:-:S06]  /*aeb0*/  FADD.FTZ R8, R32, R43 ;  /* 0x0000002b20087221 */ /* 0x000fcc0000010000 */
[----:B------:R-:W-:Y:S01]  /*aec0*/  MUFU.EX2 R139, R139 ;  /* 0x0000008b008b7308 */ /* 0x000fe20000000800 */
[----:B------:R-:W-:-:S07]  /*aed0*/  FFMA.FTZ R33, R57, R0, -R50 ;  /* 0x0000000039217223 */ /* 0x000fce0000010832 */
        /* <DEDUP_REMOVED lines=9> */
[-C--:B------:R-:W-:Y:S01]  /*af70*/  FFMA.FTZ R42, R63, R0.reuse, -R10 ;  /* 0x000000003f2a7223 */ /* 0x080fe2000001080a */
[----:B------:R-:W-:-:S06]  /*af80*/  FFMA.FTZ R35, R61, R0, -R50 ;  /* 0x000000003d237223 */ /* 0x000fcc0000010832 */
[----:B------:R-:W3:Y:S01]  /*af90*/  MUFU.EX2 R132, R132 ;  /* 0x0000008400847308 */ /* 0x000ee20000000800 */
[----:B------:R-:W-:Y:S01]  /*afa0*/  F2FP.BF16.F32.PACK_AB R149, R12, R149 ;  /* 0x000000950c95723e */ /* 0x000fe200000010ff */
[----:B-1----:R-:W-:Y:S01]  /*afb0*/  FADD.FTZ R12, R138, R45 ;  /* 0x0000002d8a0c7221 */ /* 0x002fe20000010000 */
[----:B------:R-:W-:-:S05]  /*afc0*/  FADD.FTZ R43, R139, R8 ;  /* 0x000000088b2b7221 */ /* 0x000fca0000010000 */
[----:B------:R-:W-:Y:S01]  /*afd0*/  MUFU.EX2 R4, R4 ;  /* 0x0000000400047308 */ /* 0x000fe20000000800 */
[-C--:B------:R-:W-:Y:S01]  /*afe0*/  FFMA.FTZ R129, R101, R0.reuse, -R10 ;  /* 0x0000000065817223 */ /* 0x080fe2000001080a */
[----:B------:R-:W-:-:S06]  /*aff0*/  FFMA.FTZ R128, R89, R0, -R50 ;  /* 0x0000000059807223 */ /* 0x000fcc0000010832 */
[----:B------:R-:W1:Y:S01]  /*b000*/  MUFU.EX2 R33, R33 ;  /* 0x0000002100217308 */ /* 0x000e620000000800 */
[----:B0-----:R-:W-:Y:S01]  /*b010*/  FADD.FTZ R45, R31, R12 ;  /* 0x0000000c1f2d7221 */ /* 0x001fe20000010000 */
[----:B------:R-:W-:-:S06]  /*b020*/  FADD.FTZ R8, R48, R43 ;  /* 0x0000002b30087221 */ /* 0x000fcc0000010000 */
[----:B------:R-:W-:Y:S01]  /*b030*/  MUFU.EX2 R135, R135 ;  /* 0x0000008700877308 */ /* 0x000fe20000000800 */
[-C--:B------:R-:W-:Y:S01]  /*b040*/  FFMA.FTZ R34, R67, R0.reuse, -R10 ;  /* 0x0000000043227223 */ /* 0x080fe2000001080a */
[----:B------:R-:W-:-:S06]  /*b050*/  FFMA.FTZ R37, R65, R0, -R50 ;  /* 0x0000000041257223 */ /* 0x000fcc0000010832 */
[----:B------:R-:W0:Y:S01]  /*b060*/  MUFU.EX2 R134, R134 ;  /* 0x0000008600867308 */ /* 0x000e220000000800 */
[----:B---3--:R-:W-:Y:S01]  /*b070*/  FADD.FTZ R12, R132, R45 ;  /* 0x0000002d840c7221 */ /* 0x008fe20000010000 */
[----:B------:R-:W-:-:S06]  /*b080*/  FADD.FTZ R43, R133, R8 ;  /* 0x00000008852b7221 */ /* 0x000fcc0000010000 */
[----:B------:R-:W-:Y:S01]  /*b090*/  MUFU.EX2 R42, R42 ;  /* 0x0000002a002a7308 */ /* 0x000fe20000000800 */
[-C--:B------:R-:W-:Y:S01]  /*b0a0*/  FFMA.FTZ R131, R103, R0.reuse, -R10 ;  /* 0x0000000067837223 */ /* 0x080fe2000001080a */
[----:B------:R-:W-:-:S06]  /*b0b0*/  FFMA.FTZ R130, R47, R0, -R50 ;  /* 0x000000002f827223 */ /* 0x000fcc0000010832 */
[----:B------:R-:W3:Y:S01]  /*b0c0*/  MUFU.EX2 R35, R35 ;  /* 0x0000002300237308 */ /* 0x000ee20000000800 */
[----:B-1----:R-:W-:Y:S01]  /*b0d0*/  FADD.FTZ R45, R33, R12 ;  /* 0x0000000c212d7221 */ /* 0x002fe20000010000 */
[----:B------:R-:W-:-:S06]  /*b0e0*/  FADD.FTZ R8, R4, R43 ;  /* 0x0000002b04087221 */ /* 0x000fcc0000010000 */
[----:B------:R-:W-:Y:S01]  /*b0f0*/  MUFU.EX2 R129, R129 ;  /* 0x0000008100817308 */ /* 0x000fe20000000800 */
[-C--:B------:R-:W-:Y:S01]  /*b100*/  FFMA.FTZ R36, R71, R0.reuse, -R10 ;  /* 0x0000000047247223 */ /* 0x080fe2000001080a */
[----:B------:R-:W-:-:S06]  /*b110*/  FFMA.FTZ R39, R69, R0, -R50 ;  /* 0x0000000045277223 */ /* 0x000fcc0000010832 */
[----:B------:R-:W1:Y:S01]  /*b120*/  MUFU.EX2 R128, R128 ;  /* 0x0000008000807308 */ /* 0x000e620000000800 */
[----:B------:R-:W-:Y:S01]  /*b130*/  F2FP.BF16.F32.PACK_AB R148, R5, R148 ;  /* 0x000000940594723e */ /* 0x000fe200000010ff */
[----:B0-----:R-:W-:Y:S01]  /*b140*/  FADD.FTZ R12, R134, R45 ;  /* 0x0000002d860c7221 */ /* 0x001fe20000010000 */
[----:B------:R-:W-:-:S05]  /*b150*/  FADD.FTZ R5, R135, R8 ;  /* 0x0000000887057221 */ /* 0x000fca0000010000 */
[----:B------:R-:W-:Y:S01]  /*b160*/  MUFU.EX2 R34, R34 ;  /* 0x0000002200227308 */ /* 0x000fe20000000800 */
[-C--:B------:R-:W-:Y:S01]  /*b170*/  FFMA.FTZ R125, R105, R0.reuse, -R10 ;  /* 0x00000000697d7223 */ /* 0x080fe2000001080a */
[----:B------:R-:W-:-:S06]  /*b180*/  FFMA.FTZ R124, R91, R0, -R50 ;  /* 0x000000005b7c7223 */ /* 0x000fcc0000010832 */
[----:B------:R-:W0:Y:S01]  /*b190*/  MUFU.EX2 R37, R37 ;  /* 0x0000002500257308 */ /* 0x000e220000000800 */
[----:B------:R-:W-:Y:S01]  /*b1a0*/  F2FP.BF16.F32.PACK_AB R144, R9, R144 ;  /* 0x000000900990723e */ /* 0x000fe200000010ff */
[----:B---3--:R-:W-:Y:S01]  /*b1b0*/  FADD.FTZ R9, R35, R12 ;  /* 0x0000000c23097221 */ /* 0x008fe20000010000 */
[----:B------:R-:W-:-:S05]  /*b1c0*/  FADD.FTZ R8, R42, R5 ;  /* 0x000000052a087221 */ /* 0x000fca0000010000 */
        /* <DEDUP_REMOVED lines=15> */
[----:B------:R-:W-:Y:S01]  /*b2c0*/  FFMA.FTZ R77, R77, R0, -R50 ;  /* 0x000000004d4d7223 */ /* 0x000fe20000010832 */
[----:B------:R-:W-:Y:S01]  /*b2d0*/  SHF.R.S32.HI R54, RZ, 0x1f, R7 ;  /* 0x0000001fff367819 */ /* 0x000fe20000011407 */
[----:B---3--:R-:W-:-:S05]  /*b2e0*/  FADD.FTZ R12, R130, R9 ;  /* 0x00000009820c7221 */ /* 0x008fca0000010000 */
[----:B------:R-:W-:Y:S01]  /*b2f0*/  MUFU.EX2 R38, R38 ;  /* 0x0000002600267308 */ /* 0x000fe20000000800 */
[----:B------:R-:W-:Y:S01]  /*b300*/  FADD.FTZ R5, R131, R8 ;  /* 0x0000000883057221 */ /* 0x000fe20000010000 */
[----:B------:R-:W-:-:S06]  /*b310*/  FFMA.FTZ R121, R79, R0, -R10 ;  /* 0x000000004f797223 */ /* 0x000fcc000001080a */
[----:B------:R-:W3:Y:S01]  /*b320*/  MUFU.EX2 R41, R41 ;  /* 0x0000002900297308 */ /* 0x000ee20000000800 */
[----:B------:R-:W-:Y:S01]  /*b330*/  FFMA.FTZ R93, R93, R0, -R50 ;  /* 0x000000005d5d7223 */ /* 0x000fe20000010832 */
[----:B------:R-:W-:Y:S01]  /*b340*/  LEA.HI R7, R54, R7, RZ, 0x7 ;  /* 0x0000000736077211 */ /* 0x000fe200078f38ff */
[----:B-1----:R-:W-:-:S05]  /*b350*/  FADD.FTZ R9, R39, R12 ;  /* 0x0000000c27097221 */ /* 0x002fca0000010000 */
[----:B------:R-:W-:Y:S01]  /*b360*/  MUFU.EX2 R127, R127 ;  /* 0x0000007f007f7308 */ /* 0x000fe20000000800 */
[----:B------:R-:W-:Y:S01]  /*b370*/  FADD.FTZ R8, R36, R5 ;  /* 0x0000000524087221 */ /* 0x000fe20000010000 */
[----:B------:R-:W-:-:S06]  /*b380*/  FFMA.FTZ R44, R83, R0, -R10 ;  /* 0x00000000532c7223 */ /* 0x000fcc000001080a */
[----:B------:R-:W1:Y:S01]  /*b390*/  MUFU.EX2 R51, R51 ;  /* 0x0000003300337308 */ /* 0x000e620000000800 */
[----:B------:R-:W-:Y:S01]  /*b3a0*/  FFMA.FTZ R81, R81, R0, -R50 ;  /* 0x0000000051517223 */ /* 0x000fe20000010832 */
[----:B------:R-:W-:Y:S01]  /*b3b0*/  F2FP.BF16.F32.PACK_AB R133, R4, R133 ;  /* 0x000000850485723e */ /* 0x000fe200000010ff */
[----:B0-----:R-:W-:Y:S01]  /*b3c0*/  FADD.FTZ R4, R124, R9 ;  /* 0x000000097c047221 */ /* 0x001fe20000010000 */
[----:B------:R-:W-:-:S04]  /*b3d0*/  SHF.R.S32.HI R7, RZ, 0x7, R7 ;  /* 0x00000007ff077819 */ /* 0x000fc80000011407 */
[----:B------:R-:W-:Y:S01]  /*b3e0*/  MUFU.EX2 R40, R40 ;  /* 0x0000002800287308 */ /* 0x000fe20000000800 */
[----:B------:R-:W-:Y:S01]  /*b3f0*/  FADD.FTZ R5, R125, R8 ;  /* 0x000000087d057221 */ /* 0x000fe20000010000 */
[----:B------:R-:W-:-:S06]  /*b400*/  FFMA.FTZ R123, R111, R0, -R10 ;  /* 0x000000006f7b7223 */ /* 0x000fcc000001080a */
[----:B------:R-:W0:Y:S01]  /*b410*/  MUFU.EX2 R126, R77 ;  /* 0x0000004d007e7308 */ /* 0x000e220000000800 */
[----:B------:R-:W-:Y:S01]  /*b420*/  FFMA.FTZ R55, R55, R0, -R50 ;  /* 0x0000000037377223 */ /* 0x000fe20000010832 */
[----:B--2---:R-:W-:Y:S01]  /*b430*/  VIMNMX R49, R49, R7, !PT ;  /* 0x0000000731317248 */ /* 0x004fe20007fe0100 */
[----:B---3--:R-:W-:-:S05]  /*b440*/  FADD.FTZ R4, R41, R4 ;  /* 0x0000000429047221 */ /* 0x008fca0000010000 */
[----:B------:R-:W-:Y:S01]  /*b450*/  MUFU.EX2 R121, R121 ;  /* 0x0000007900797308 */ /* 0x000fe20000000800 */
[----:B------:R-:W-:Y:S01]  /*b460*/  FADD.FTZ R8, R38, R5 ;  /* 0x0000000526087221 */ /* 0x000fe20000010000 */
[----:B------:R-:W-:-:S06]  /*b470*/  FFMA.FTZ R10, R87, R0, -R10 ;  /* 0x00000000570a7223 */ /* 0x000fcc000001080a */
[----:B------:R-:W2:Y:S01]  /*b480*/  MUFU.EX2 R93, R93 ;  /* 0x0000005d005d7308 */ /* 0x000ea20000000800 */
[----:B------:R-:W-:Y:S01]  /*b490*/  FFMA.FTZ R50, R85, R0, -R50 ;  /* 0x0000000055327223 */ /* 0x000fe20000010832 */
[----:B-1----:R-:W-:Y:S01]  /*b4a0*/  FADD.FTZ R5, R51, R4 ;  /* 0x0000000433057221 */ /* 0x002fe20000010000 */
[----:B------:R-:W-:-:S05]  /*b4b0*/  FADD.FTZ R9, R127, R8 ;  /* 0x000000087f097221 */ /* 0x000fca0000010000 */
[----:B------:R-:W-:Y:S01]  /*b4c0*/  MUFU.EX2 R44, R44 ;  /* 0x0000002c002c7308 */ /* 0x000fe20000000800 */
[----:B------:R-:W-:Y:S01]  /*b4d0*/  VIADD R12, R88, 0xfffffffe ;  /* 0xfffffffe580c7836 */ /* 0x000fe20000000000 */
[----:B------:R1:W-:Y:S06]  /*b4e0*/  STL [R1+0x30], R49 ;  /* 0x0000303101007387 */ /* 0x0003ec0000100800 */
[----:B------:R-:W3:Y:S01]  /*b4f0*/  MUFU.EX2 R120, R81 ;  /* 0x0000005100787308 */ /* 0x000ee20000000800 */
[----:B0-----:R-:W-:Y:S01]  /*b500*/  FADD.FTZ R4, R126, R5 ;  /* 0x000000057e047221 */ /* 0x001fe20000010000 */
[----:B------:R-:W-:-:S06]  /*b510*/  FADD.FTZ R8, R40, R9 ;  /* 0x0000000928087221 */ /* 0x000fcc0000010000 */
[----:B------:R-:W-:Y:S01]  /*b520*/  MUFU.EX2 R123, R123 ;  /* 0x0000007b007b7308 */ /* 0x000fe20000000800 */
[----:B------:R-:W-:-:S07]  /*b530*/  ISETP.GE.AND P1, PT, R12, R49, PT ;  /* 0x000000310c00720c */ /* 0x000fce0003f26270 */
[----:B------:R-:W0:Y:S01]  /*b540*/  MUFU.EX2 R55, R55 ;  /* 0x0000003700377308 */ /* 0x000e220000000800 */
[----:B--2---:R-:W-:Y:S01]  /*b550*/  FADD.FTZ R5, R93, R4 ;  /* 0x000000045d057221 */ /* 0x004fe20000010000 */
[----:B------:R-:W-:-:S06]  /*b560*/  FADD.FTZ R9, R121, R8 ;  /* 0x0000000879097221 */ /* 0x000fcc0000010000 */
[----:B------:R-:W2:Y:S08]  /*b570*/  MUFU.EX2 R50, R50 ;  /* 0x0000003200327308 */ /* 0x000eb00000000800 */
[----:B------:R-:W4:Y:S01]  /*b580*/  MUFU.EX2 R10, R10 ;  /* 0x0000000a000a7308 */ /* 0x000f220000000800 */
[----:B---3--:R-:W-:Y:S01]  /*b590*/  FADD.FTZ R4, R120, R5 ;  /* 0x0000000578047221 */ /* 0x008fe20000010000 */
[----:B------:R-:W-:Y:S01]  /*b5a0*/  FADD.FTZ R8, R44, R9 ;  /* 0x000000092c087221 */ /* 0x000fe20000010000 */
[----:B------:R-:W-:-:S02]  /*b5b0*/  LOP3.LUT R19, R19, 0xfffffff7, RZ, 0xc0, !PT ;  /* 0xfffffff713137812 */ /* 0x000fc400078ec0ff */
[----:B0-----:R-:W-:Y:S01]  /*b5c0*/  FADD.FTZ R5, R55, R4 ;  /* 0x0000000437057221 */ /* 0x001fe20000010000 */
[----:B------:R-:W-:Y:S01]  /*b5d0*/  FADD.FTZ R9, R123, R8 ;  /* 0x000000087b097221 */ /* 0x000fe20000010000 */
[----:B------:R-:W-:Y:S02]  /*b5e0*/  F2FP.BF16.F32.PACK_AB R120, R120, R93 ;  /* 0x0000005d7878723e */ /* 0x000fe400000010ff */
[----:B------:R-:W-:Y:S02]  /*b5f0*/  CS2R R118, SRZ ;  /* 0x0000000000767805 */ /* 0x000fe4000001ff00 */
[----:B------:R-:W-:Y:S01]  /*b600*/  @P4 LOP3.LUT R19, R19, 0x8, RZ, 0xfc, !PT ;  /* 0x0000000813134812 */ /* 0x000fe200078efcff */
[----:B--2---:R-:W-:Y:S01]  /*b610*/  FADD.FTZ R5, R50, R5 ;  /* 0x0000000532057221 */ /* 0x004fe20000010000 */
[----:B------:R-:W-:Y:S02]  /*b620*/  F2FP.BF16.F32.PACK_AB R151, R24, R151 ;  /* 0x000000971897723e */ /* 0x000fe400000010ff */
[----:B------:R-:W-:-:S02]  /*b630*/  CS2R R116, SRZ ;  /* 0x0000000000747805 */ /* 0x000fc4000001ff00 */
[----:B------:R-:W-:Y:S02]  /*b640*/  F2FP.BF16.F32.PACK_AB R145, R26, R145 ;  /* 0x000000911a91723e */ /* 0x000fe400000010ff */
[----:B------:R-:W-:Y:S02]  /*b650*/  CS2R R114, SRZ ;  /* 0x0000000000727805 */ /* 0x000fe4000001ff00 */
[----:B------:R-:W-:Y:S02]  /*b660*/  F2FP.BF16.F32.PACK_AB R147, R28, R147 ;  /* 0x000000931c93723e */ /* 0x000fe400000010ff */
[----:B------:R-:W-:Y:S02]  /*b670*/  CS2R R112, SRZ ;  /* 0x0000000000707805 */ /* 0x000fe4000001ff00 */
[----:B------:R-:W-:Y:S01]  /*b680*/  F2FP.BF16.F32.PACK_AB R141, R30, R141 ;  /* 0x0000008d1e8d723e */ /* 0x000fe200000010ff */
[----:B----4-:R-:W-:Y:S01]  /*b690*/  FADD.FTZ R4, R10, R9 ;  /* 0x000000090a047221 */ /* 0x010fe20000010000 */
[----:B------:R-:W-:-:S02]  /*b6a0*/  F2FP.BF16.F32.PACK_AB R143, R32, R143 ;  /* 0x0000008f208f723e */ /* 0x000fc400000010ff */
[----:B------:R-:W-:Y:S02]  /*b6b0*/  CS2R R110, SRZ ;  /* 0x00000000006e7805 */ /* 0x000fe4000001ff00 */
[----:B------:R-:W-:Y:S02]  /*b6c0*/  F2FP.BF16.F32.PACK_AB R137, R46, R137 ;  /* 0x000000892e89723e */ /* 0x000fe400000010ff */
[----:B------:R-:W-:Y:S02]  /*b6d0*/  CS2R R108, SRZ ;  /* 0x00000000006c7805 */ /* 0x000fe4000001ff00 */
[----:B------:R-:W-:Y:S02]  /*b6e0*/  F2FP.BF16.F32.PACK_AB R139, R48, R139 ;  /* 0x0000008b308b723e */ /* 0x000fe400000010ff */
[----:B------:R-:W-:Y:S02]  /*b6f0*/  CS2R R106, SRZ ;  /* 0x00000000006a7805 */ /* 0x000fe4000001ff00 */
        /* <DEDUP_REMOVED lines=29> */
[----:B-1----:R-:W-:Y:S06]  /*b8d0*/  @!P1 BRA `(.L_x_15560) ;  /* 0x0000002800789947 */ /* 0x002fec0003800000 */
[----:B------:R-:W-:Y:S02]  /*b8e0*/  IMAD.MOV.U32 R10, RZ, RZ, R3 ;  /* 0x000000ffff0a7224 */ /* 0x000fe400078e0003 */
[----:B------:R-:W-:Y:S02]  /*b8f0*/  IMAD.MOV.U32 R11, RZ, RZ, R6 ;  /* 0x000000ffff0b7224 */ /* 0x000fe400078e0006 */
[----:B------:R-:W-:Y:S02]  /*b900*/  IMAD.MOV.U32 R7, RZ, RZ, R156 ;  /* 0x000000ffff077224 */ /* 0x000fe400078e009c */
[----:B------:R-:W-:Y:S02]  /*b910*/  IMAD.MOV.U32 R13, RZ, RZ, R23 ;  /* 0x000000ffff0d7224 */ /* 0x000fe400078e0017 */
[----:B------:R-:W-:-:S07]  /*b920*/  IMAD.MOV.U32 R119, RZ, RZ, RZ ;  /* 0x000000ffff777224 */ /* 0x000fce00078e00ff */
.L_x_15572:
        /* <DEDUP_REMOVED lines=9> */
.L_x_15562:
        /* <DEDUP_REMOVED lines=8> */
.L_x_15563:
[----:B------:R-:W-:Y:S04]  /*ba40*/  BSSY B0, `(.L_x_15561) ;  /* 0x0000004000007945 */ /* 0x000fe80003800000 */
[----:B-1----:R-:W-:Y:S05]  /*ba50*/  @P2 BRA `(.L_x_15564) ;  /* 0x0000000000082947 */ /* 0x002fea0003800000 */
[----:B------:R-:W1:Y:S02]  /*ba60*/  SYNCS.PHASECHK.TRANS64.TRYWAIT P2, [R3+URZ+0x16830], R0 ;  /* 0x01683000030075a7 */ /* 0x000e64000804017f */
[----:B-1----:R-:W-:Y:S05]  /*ba70*/  @!P2 BRA `(.L_x_15565) ;  /* 0x000001000084a947 */ /* 0x002fea0003800000 */
.L_x_15564:
[----:B------:R-:W-:Y:S05]  /*ba80*/  BSYNC B0 ;  /* 0x0000000000007941 */ /* 0x000fea0003800000 */
.L_x_15561:
[----:B------:R-:W2:Y:S04]  /*ba90*/  LDL R6, [R1+0x24] ;  /* 0x0000240001067983 */ /* 0x000ea80000100800 */
[----:B------:R3:W-:Y:S01]  /*baa0*/  STL [R1+0x70], R2 ;  /* 0x0000700201007387 */ /* 0x0007e20000100800 */
[----:B01----:R-:W0:Y:S03]  /*bab0*/  S2R R0, SR_TID.X ;  /* 0x0000000000007919 */ /* 0x003e260000002100 */
[----:B---3--:R-:W3:Y:S01]  /*bac0*/  LDL.64 R2, [R1+0x18] ;  /* 0x0000180001027983 */ /* 0x008ee20000100a00 */
[----:B------:R-:W-:Y:S01]  /*bad0*/  VIADD R23, R13, 0x1 ;  /* 0x000000010d177836 */ /* 0x000fe20000000000 */
[----:B------:R-:W-:Y:S05]  /*bae0*/  WARPSYNC.ALL ;  /* 0x0000000000007948 */ /* 0x000fea0003800000 */
[C---:B------:R-:W-:Y:S01]  /*baf0*/  ISETP.NE.AND P2, PT, R23.reuse, 0x2, PT ;  /* 0x000000021700780c */ /* 0x040fe20003f45270 */
        /* <DEDUP_REMOVED lines=13> */
[----:B--2---:R-:W-:-:S04]  /*bbd0*/  LEA R26, R23, R6, 0xa ;  /* 0x00000006171a7211 */ /* 0x004fc800078e50ff */
[C---:B------:R-:W-:Y:S01]  /*bbe0*/  R2UR UR6, R26.reuse ;  /* 0x000000001a0672ca */ /* 0x040fe200000e0000 */
[C---:B------:R-:W-:Y:S02]  /*bbf0*/  VIADD R8, R26.reuse, 0x4 ;  /* 0x000000041a087836 */ /* 0x040fe40000000000 */
        /* <DEDUP_REMOVED lines=28> */
.L_x_15567:
[----:B------:R-:W-:Y:S01]  /*bdc0*/  SHF.L.U32 R0, R7, 0x1f, RZ ;  /* 0x0000001f07007819 */ /* 0x000fe200000006ff */
[----:B-----5:R-:W-:-:S04]  /*bdd0*/  IMAD R3, R13, 0x8, R2 ;  /* 0x000000080d037824 */ /* 0x020fc800078e0202 */
[----:B------:R0:W1:Y:S01]  /*bde0*/  SYNCS.PHASECHK.TRANS64.TRYWAIT P1, [R3+URZ+0x16850], R0 ;  /* 0x01685000030075a7 */ /* 0x000062000802017f */
[----:B------:R-:W-:Y:S05]  /*bdf0*/  @!P0 BRA `(.L_x_15568) ;  /* 0x0000000000048947 */ /* 0x000fea0003800000 */
[----:B------:R-:W-:Y:S01]  /*be00*/  BPT.TRAP 0x1 ;  /* 0x000000040000795c */ /* 0x000fe20000300000 */
.L_x_15568:
[----:B-1----:R-:W-:Y:S05]  /*be10*/  @P1 BRA `(.L_x_15566) ;  /* 0x0000000000081947 */ /* 0x002fea0003800000 */
[----:B------:R-:W1:Y:S02]  /*be20*/  SYNCS.PHASECHK.TRANS64.TRYWAIT P1, [R3+URZ+0x16850], R0 ;  /* 0x01685000030075a7 */ /* 0x000e64000802017f */
[----:B-1----:R-:W-:Y:S05]  /*be30*/  @!P1 BRA `(.L_x_15569) ;  /* 0x000000fc00a89947 */ /* 0x002fea0003800000 */
.L_x_15566:
        /* <DEDUP_REMOVED lines=68> */
.L_x_15570:
[----:B------:R-:W2:Y:S01]  /*c280*/  LDL R120, [R1+0x2c] ;  /* 0x00002c0001787983 */ /* 0x000ea20000100800 */
[----:B0-----:R-:W0:Y:S03]  /*c290*/  LDC R0, c[0x0][0x448] ;  /* 0x00011200ff007b82 */ /* 0x001e260000000800 */
[----:B------:R-:W2:Y:S04]  /*c2a0*/  LDL R3, [R1+0x4c] ;  /* 0x00004c0001037983 */ /* 0x000ea80000100800 */
[----:B------:R-:W3:Y:S04]  /*c2b0*/  LDL R9, [R1+0x34] ;  /* 0x0000340001097983 */ /* 0x000ee80000100800 */
[----:B------:R-:W3:Y:S04]  /*c2c0*/  LDL R8, [R1+0x28] ;  /* 0x0000280001087983 */ /* 0x000ee80000100800 */
[----:B------:R-:W4:Y:S01]  /*c2d0*/  LDL R7, [R1+0xc] ;  /* 0x00000c0001077983 */ /* 0x000f220000100800 */
[----:B------:R-:W-:-:S04]  /*c2e0*/  LOP3.LUT R19, R19, 0xffffffdf, RZ, 0xc0, !PT ;  /* 0xffffffdf13137812 */ /* 0x000fc800078ec0ff */
[----:B------:R-:W-:Y:S02]  /*c2f0*/  @P0 LOP3.LUT R19, R19, 0x20, RZ, 0xfc, !PT ;  /* 0x0000002013130812 */ /* 0x000fe400078efcff */
[----:B0-----:R-:W-:Y:S02]  /*c300*/  ISETP.NE.AND P1, PT, R0, 0x1, PT ;  /* 0x000000010000780c */ /* 0x001fe40003f25270 */
[----:B------:R-:W-:-:S11]  /*c310*/  LOP3.LUT R19, R19, 0xffffffbf, RZ, 0xc0, !PT ;  /* 0xffffffbf13137812 */ /* 0x000fd600078ec0ff */
[----:B------:R-:W0:Y:S08]  /*c320*/  @P1 LDC R6, c[0x0][0x44c] ;  /* 0x00011300ff061b82 */ /* 0x000e300000000800 */
[----:B------:R-:W1:Y:S01]  /*c330*/  @P1 LDC R0, c[0x0][0x450] ;  /* 0x00011400ff001b82 */ /* 0x000e620000000800 */
[----:B--2---:R-:W-:Y:S02]  /*c340*/  IMAD.IADD R3, R3, 0x1, R120 ;  /* 0x0000000103037824 */ /* 0x004fe400078e0278 */
[----:B------:R-:W2:Y:S02]  /*c350*/  S2R R120, SR_CgaCtaId ;  /* 0x0000000000787919 */ /* 0x000ea40000008800 */
[----:B0-----:R-:W-:-:S05]  /*c360*/  @P1 IMAD.HI.U32 R6, R3, R6, RZ ;  /* 0x0000000603061227 */ /* 0x001fca00078e00ff */
[----:B-1----:R-:W-:Y:S01]  /*c370*/  @P1 SHF.R.U32.HI R3, RZ, R0, R6 ;  /* 0x00000000ff031219 */ /* 0x002fe20000011606 */
[----:B------:R-:W-:-:S04]  /*c380*/  IMAD.MOV.U32 R6, RZ, RZ, -0x80 ;  /* 0xffffff80ff067424 */ /* 0x000fc800078e00ff */
[----:B------:R-:W0:Y:S01]  /*c390*/  SHFL.IDX PT, R0, R3, RZ, 0x1c1f ;  /* 0x001c1fff03007589 */ /* 0x000e2200000e0000 */
[----:B------:R-:W-:-:S03]  /*c3a0*/  IMAD R6, R12, R6, 0x1 ;  /* 0x000000010c067424 */ /* 0x000fc600078e0206 */
[----:B------:R-:W1:Y:S02]  /*c3b0*/  SHFL.IDX PT, R3, R3, 0x1, 0x1c1f ;  /* 0x003c1f0003037f89 */ /* 0x000e6400000e0000 */
[----:B---3--:R-:W-:-:S05]  /*c3c0*/  IADD3 R6, R8, R6, -R9 ;  /* 0x0000000608067210 */ /* 0x008fca0007ffe809 */
[----:B----4-:R-:W-:-:S04]  /*c3d0*/  IMAD.IADD R6, R6, 0x1, -R7 ;  /* 0x0000000106067824 */ /* 0x010fc800078e0a07 */
        /* <DEDUP_REMOVED lines=127> */
[----:B------:R-:W0:Y:S01]  /*cbd0*/  SHFL.BFLY PT, R6, R0, 0x2, 0x1f ;  /* 0x0c401f0000067f89 */ /* 0x000e2200000e0000 */
        /* <DEDUP_REMOVED lines=12> */
[----:B0-----:R-:W-:-:S02]  /*cca0*/  FMNMX.FTZ R6, R0, R6, !PT ;  /* 0x0000000600067209 */ /* 0x001fc40007810000 */
[C---:B------:R-:W-:Y:S02]  /*ccb0*/  ISETP.GT.AND P4, PT, R3.reuse, 0x50, PT ;  /* 0x000000500300780c */ /* 0x040fe40003f84270 */
[C---:B------:R-:W-:Y:S01]  /*ccc0*/  ISETP.GT.AND P3, PT, R3.reuse, 0x51, PT ;  /* 0x000000510300780c */ /* 0x040fe20003f64270 */
[----:B------:R-:W0:Y:S01]  /*ccd0*/  SHFL.BFLY PT, R0, R6, 0x1, 0x1f ;  /* 0x0c201f0006007f89 */ /* 0x000e2200000e0000 */
        /* <DEDUP_REMOVED lines=12> */
[----:B0-----:R-:W-:Y:S02]  /*cda0*/  FMNMX.FTZ R6, R6, R0, !PT ;  /* 0x0000000006067209 */ /* 0x001fe40007810000 */
[----:B------:R-:W0:Y:S01]  /*cdb0*/  LDC R0, c[0x0][0x988] ;  /* 0x00026200ff007b82 */ /* 0x000e220000000800 */
[----:B------:R-:W-:Y:S02]  /*cdc0*/  ISETP.GT.AND P0, PT, R3, 0x60, PT ;  /* 0x000000600300780c */ /* 0x000fe40003f04270 */
[----:B------:R-:W-:Y:S02]  /*cdd0*/  FSETP.NEU.FTZ.AND P6, PT, R6, -INF , PT ;  /* 0xff8000000600780b */ /* 0x000fe40003fdd000 */
[----:B------:R-:W-:-:S02]  /*cde0*/  FSEL R74, R74, -INF , P0 ;  /* 0xff8000004a4a7808 */ /* 0x000fc40000000000 */
[----:B------:R-:W-:Y:S02]  /*cdf0*/  FSEL R7, R6, RZ, P6 ;  /* 0x000000ff06077208 */ /* 0x000fe40003000000 */
[----:B------:R-:W-:Y:S02]  /*ce00*/  LOP3.LUT P0, RZ, R19, 0x40, RZ, 0xc0, !PT ;  /* 0x0000004013ff7812 */ /* 0x000fe4000780c0ff */
[----:B------:R-:W-:Y:S01]  /*ce10*/  FSEL R79, R79, -INF , P1 ;  /* 0xff8000004f4f7808 */ /* 0x000fe20000800000 */
[----:B------:R-:W-:Y:S01]  /*ce20*/  FADD.FTZ R7, -R7, R11 ;  /* 0x0000000b07077221 */ /* 0x000fe20000010100 */
[----:B------:R-:W-:Y:S02]  /*ce30*/  FSEL R75, R75, -INF , P0 ;  /* 0xff8000004b4b7808 */ /* 0x000fe40000000000 */
[----:B------:R-:W-:Y:S02]  /*ce40*/  FSEL R82, R82, -INF , P2 ;  /* 0xff80000052527808 */ /* 0x000fe40001000000 */
[----:B------:R-:W-:-:S02]  /*ce50*/  FSEL R83, R83, -INF , P3 ;  /* 0xff80000053537808 */ /* 0x000fc40001800000 */
        /* <DEDUP_REMOVED lines=11> */
[-CC-:B------:R-:W-:Y:S01]  /*cf10*/  FFMA.FTZ R25, R25, R0.reuse, -R9.reuse ;  /* 0x0000000019197223 */ /* 0x180fe20000010809 */
[----:B------:R-:W-:Y:S01]  /*cf20*/  FMNMX.FTZ R3, R27, R3, !PT ;  /* 0x000000031b037209 */ /* 0x000fe20007810000 */
[-CC-:B------:R-:W-:Y:S01]  /*cf30*/  FFMA.FTZ R28, R28, R0.reuse, -R9.reuse ;  /* 0x000000001c1c7223 */ /* 0x180fe20000010809 */
[-CC-:B------:R-:W-:Y:S01]  /*cf40*/  FFMA.FTZ R29, R29, R0.reuse, -R9.reuse ;  /* 0x000000001d1d7223 */ /* 0x180fe20000010809 */
[----:B------:R-:W0:Y:S01]  /*cf50*/  MUFU.EX2 R24, R24 ;  /* 0x0000001800187308 */ /* 0x000e220000000800 */
[----:B------:R-:W-:Y:S01]  /*cf60*/  FMNMX.FTZ R3, R30, R3, !PT ;  /* 0x000000031e037209 */ /* 0x000fe20007810000 */
[-CC-:B------:R-:W-:Y:S01]  /*cf70*/  FFMA.FTZ R32, R32, R0.reuse, -R9.reuse ;  /* 0x0000000020207223 */ /* 0x180fe20000010809 */
[-CC-:B------:R-:W-:Y:S01]  /*cf80*/  FFMA.FTZ R33, R33, R0.reuse, -R9.reuse ;  /* 0x0000000021217223 */ /* 0x180fe20000010809 */
[-CC-:B------:R-:W-:Y:S01]  /*cf90*/  FFMA.FTZ R36, R36, R0.reuse, -R9.reuse ;  /* 0x0000000024247223 */ /* 0x180fe20000010809 */
[----:B------:R-:W-:Y:S01]  /*cfa0*/  FMNMX.FTZ R3, R31, R3, !PT ;  /* 0x000000031f037209 */ /* 0x000fe20007810000 */
[-CC-:B------:R-:W-:Y:S01]  /*cfb0*/  FFMA.FTZ R37, R37, R0.reuse, -R9.reuse ;  /* 0x0000000025257223 */ /* 0x180fe20000010809 */
[-CC-:B------:R-:W-:Y:S01]  /*cfc0*/  FFMA.FTZ R40, R40, R0.reuse, -R9.reuse ;  /* 0x0000000028287223 */ /* 0x180fe20000010809 */
[----:B------:R-:W1:Y:S01]  /*cfd0*/  MUFU.EX2 R25, R25 ;  /* 0x0000001900197308 */ /* 0x000e620000000800 */
[----:B------:R-:W-:Y:S01]  /*cfe0*/  FMNMX.FTZ R3, R34, R3, !PT ;  /* 0x0000000322037209 */ /* 0x000fe20007810000 */
[-CC-:B------:R-:W-:Y:S01]  /*cff0*/  FFMA.FTZ R41, R41, R0.reuse, -R9.reuse ;  /* 0x0000000029297223 */ /* 0x180fe20000010809 */
[-CC-:B------:R-:W-:Y:S01]  /*d000*/  FFMA.FTZ R44, R44, R0.reuse, -R9.reuse ;  /* 0x000000002c2c7223 */ /* 0x180fe20000010809 */
[-CC-:B------:R-:W-:Y:S01]  /*d010*/  FFMA.FTZ R45, R45, R0.reuse, -R9.reuse ;  /* 0x000000002d2d7223 */ /* 0x180fe20000010809 */
[----:B------:R-:W-:Y:S01]  /*d020*/  FMNMX.FTZ R3, R35, R3, !PT ;  /* 0x0000000323037209 */ /* 0x000fe20007810000 */
[-CC-:B------:R-:W-:Y:S01]  /*d030*/  FFMA.FTZ R48, R48, R0.reuse, -R9.reuse ;  /* 0x0000000030307223 */ /* 0x180fe20000010809 */
[-CC-:B------:R-:W-:Y:S01]  /*d040*/  FFMA.FTZ R49, R49, R0.reuse, -R9.reuse ;  /* 0x0000000031317223 */ /* 0x180fe20000010809 */
[----:B------:R-:W-:Y:S01]  /*d050*/  MUFU.EX2 R28, R28 ;  /* 0x0000001c001c7308 */ /* 0x000fe20000000800 */
[----:B------:R-:W-:Y:S01]  /*d060*/  FMNMX.FTZ R3, R38, R3, !PT ;  /* 0x0000000326037209 */ /* 0x000fe20007810000 */
[----:B0-----:R-:W-:Y:S01]  /*d070*/  FFMA.FTZ R5, R7, R5, R24 ;  /* 0x0000000507057223 */ /* 0x001fe20000010018 */
[-CC-:B------:R-:W-:Y:S01]  /*d080*/  FFMA.FTZ R52, R52, R0.reuse, -R9.reuse ;  /* 0x0000000034347223 */ /* 0x180fe20000010809 */
[-CC-:B------:R-:W-:Y:S01]  /*d090*/  FFMA.FTZ R53, R53, R0.reuse, -R9.reuse ;  /* 0x0000000035357223 */ /* 0x180fe20000010809 */
[----:B------:R-:W-:Y:S01]  /*d0a0*/  FMNMX.FTZ R3, R39, R3, !PT ;  /* 0x0000000327037209 */ /* 0x000fe20007810000 */
[-CC-:B------:R-:W-:Y:S01]  /*d0b0*/  FFMA.FTZ R56, R56, R0.reuse, -R9.reuse ;  /* 0x0000000038387223 */ /* 0x180fe20000010809 */
[-C--:B------:R-:W-:Y:S01]  /*d0c0*/  FFMA.FTZ R57, R57, R0.reuse, -R9 ;  /* 0x0000000039397223 */ /* 0x080fe20000010809 */
[----:B------:R-:W-:Y:S01]  /*d0d0*/  MUFU.EX2 R29, R29 ;  /* 0x0000001d001d7308 */ /* 0x000fe20000000800 */
[----:B------:R-:W-:Y:S01]  /*d0e0*/  FMNMX.FTZ R3, R42, R3, !PT ;  /* 0x000000032a037209 */ /* 0x000fe20007810000 */
[----:B-1----:R-:W-:Y:S01]  /*d0f0*/  FADD.FTZ R5, R25, R5 ;  /* 0x0000000519057221 */ /* 0x002fe20000010000 */
[-CC-:B------:R-:W-:Y:S01]  /*d100*/  FFMA.FTZ R60, R60, R0.reuse, -R9.reuse ;  /* 0x000000003c3c7223 */ /* 0x180fe20000010809 */
[-CC-:B------:R-:W-:Y:S01]  /*d110*/  FFMA.FTZ R61, R61, R0.reuse, -R9.reuse ;  /* 0x000000003d3d7223 */ /* 0x180fe20000010809 */
[----:B------:R-:W-:Y:S01]  /*d120*/  FMNMX.FTZ R3, R43, R3, !PT ;  /* 0x000000032b037209 */ /* 0x000fe20007810000 */
[-CC-:B------:R-:W-:Y:S01]  /*d130*/  FFMA.FTZ R64, R64, R0.reuse, -R9.reuse ;  /* 0x0000000040407223 */ /* 0x180fe20000010809 */
[-CC-:B------:R-:W-:Y:S01]  /*d140*/  FFMA.FTZ R65, R65, R0.reuse, -R9.reuse ;  /* 0x0000000041417223 */ /* 0x180fe20000010809 */
[----:B------:R-:W-:Y:S01]  /*d150*/  MUFU.EX2 R32, R32 ;  /* 0x0000002000207308 */ /* 0x000fe20000000800 */
        /* <DEDUP_REMOVED lines=59> */
[----:B------:R-:W-:Y:S01]  /*d510*/  FADD.FTZ R8, -R8, R10 ;  /* 0x0000000a08087221 */ /* 0x000fe20000010100 */
[----:B------:R-:W-:-:S03]  /*d520*/  IMAD R10, R23, 0x8, R2 ;  /* 0x00000008170a7824 */ /* 0x000fc600078e0202 */
[-CC-:B------:R-:W-:Y:S01]  /*d530*/  FFMA.FTZ R26, R26, R0.reuse, -R11.reuse ;  /* 0x000000001a1a7223 */ /* 0x180fe2000001080b */
[-CC-:B------:R-:W-:Y:S01]  /*d540*/  FFMA.FTZ R27, R27, R0.reuse, -R11.reuse ;  /* 0x000000001b1b7223 */ /* 0x180fe2000001080b */
[-C--:B------:R-:W-:Y:S01]  /*d550*/  FMUL.FTZ R8, R8, R0.reuse ;  /* 0x0000000008087220 */ /* 0x080fe20000410000 */
[-CC-:B------:R-:W-:Y:S01]  /*d560*/  FFMA.FTZ R30, R30, R0.reuse, -R11.reuse ;  /* 0x000000001e1e7223 */ /* 0x180fe2000001080b */
[-CC-:B------:R-:W-:Y:S01]  /*d570*/  FFMA.FTZ R31, R31, R0.reuse, -R11.reuse ;  /* 0x000000001f1f7223 */ /* 0x180fe2000001080b */
[-CC-:B------:R-:W-:Y:S01]  /*d580*/  FFMA.FTZ R34, R34, R0.reuse, -R11.reuse ;  /* 0x0000000022227223 */ /* 0x180fe2000001080b */
[----:B------:R-:W-:Y:S01]  /*d590*/  MUFU.EX2 R26, R26 ;  /* 0x0000001a001a7308 */ /* 0x000fe20000000800 */
[----:B------:R-:W-:Y:S02]  /*d5a0*/  VIADD R10, R10, 0x16840 ;  /* 0x000168400a0a7836 */ /* 0x000fe40000000000 */
[-CC-:B------:R-:W-:Y:S01]  /*d5b0*/  FFMA.FTZ R35, R35, R0.reuse, -R11.reuse ;  /* 0x0000000023237223 */ /* 0x180fe2000001080b */
[-CC-:B------:R-:W-:Y:S01]  /*d5c0*/  FFMA.FTZ R38, R38, R0.reuse, -R11.reuse ;  /* 0x0000000026267223 */ /* 0x180fe2000001080b */
[-CC-:B------:R-:W-:Y:S01]  /*d5d0*/  FFMA.FTZ R39, R39, R0.reuse, -R11.reuse ;  /* 0x0000000027277223 */ /* 0x180fe2000001080b */
[-CC-:B------:R-:W-:Y:S01]  /*d5e0*/  FFMA.FTZ R42, R42, R0.reuse, -R11.reuse ;  /* 0x000000002a2a7223 */ /* 0x180fe2000001080b */
[----:B--2---:R-:W-:Y:S01]  /*d5f0*/  PRMT R10, R120, 0x654, R10 ;  /* 0x00000654780a7816 */ /* 0x004fe2000000000a */
[-CC-:B------:R-:W-:Y:S01]  /*d600*/  FFMA.FTZ R43, R43, R0.reuse, -R11.reuse ;  /* 0x000000002b2b7223 */ /* 0x180fe2000001080b */
[----:B------:R-:W0:Y:S01]  /*d610*/  MUFU.EX2 R8, R8 ;  /* 0x0000000800087308 */ /* 0x000e220000000800 */
[-CC-:B------:R-:W-:Y:S01]  /*d620*/  FFMA.FTZ R46, R46, R0.reuse, -R11.reuse ;  /* 0x000000002e2e7223 */ /* 0x180fe2000001080b */
[----:B------:R1:W-:Y:S01]  /*d630*/  SYNCS.ARRIVE.TRANS64.RED.A1T0 RZ, [R10+URZ], RZ ;  /* 0x000000ff0aff79a7 */ /* 0x0003e2000810043f */
        /* <DEDUP_REMOVED lines=24> */
[-CC-:B------:R-:W-:Y:S01]  /*d7c0*/  FFMA.FTZ R83, R83, R0.reuse, -R11.reuse ;  /* 0x0000000053537223 */ /* 0x180fe2000001080b */
[-CC-:B------:R-:W-:Y:S01]  /*d7d0*/  FFMA.FTZ R86, R86, R0.reuse, -R11.reuse ;  /* 0x0000000056567223 */ /* 0x180fe2000001080b */
[----:B------:R-:W-:Y:S01]  /*d7e0*/  FFMA.FTZ R11, R87, R0, -R11 ;  /* 0x00000000570b7223 */ /* 0x000fe2000001080b */
[----:B------:R-:W-:-:S02]  /*d7f0*/  FADD.FTZ R4, R29, R4 ;  /* 0x000000041d047221 */ /* 0x000fc40000010000 */
        /* <DEDUP_REMOVED lines=96> */
.L_x_15571:
[----:B------:R-:W-:Y:S02]  /*de00*/  IMAD R10, R13, 0x8, R2 ;  /* 0x000000080d0a7824 */ /* 0x000fe400078e0202 */
[----:B------:R-:W2:Y:S02]  /*de10*/  LDL R13, [R1+0x30] ;  /* 0x00003000010d7983 */ /* 0x000ea40000100800 */
[----:B------:R-:W-:-:S05]  /*de20*/  VIADD R10, R10, 0x16860 ;  /* 0x000168600a0a7836 */ /* 0x000fca0000000000 */
[----:B------:R-:W-:Y:S01]  /*de30*/  PRMT R10, R120, 0x654, R10 ;  /* 0x00000654780a7816 */ /* 0x000fe2000000000a */
[-C--:B------:R-:W-:Y:S01]  /*de40*/  FMUL.FTZ R88, R88, R7.reuse ;  /* 0x0000000758587220 */ /* 0x080fe20000410000 */
[----:B------:R-:W-:Y:S02]  /*de50*/  F2FP.BF16.F32.PACK_AB R123, R11, R86 ;  /* 0x000000560b7b723e */ /* 0x000fe400000010ff */
        /* <DEDUP_REMOVED lines=49> */
[----:B0-----:R-:W-:Y:S01]  /*e170*/  IMAD.MOV.U32 R10, RZ, RZ, R3 ;  /* 0x000000ffff0a7224 */ /* 0x001fe200078e0003 */
        /* <DEDUP_REMOVED lines=16> */
[C---:B--2---:R-:W-:Y:S01]  /*e280*/  ISETP.GT.AND P1, PT, R12.reuse, R13, PT ;  /* 0x0000000d0c00720c */ /* 0x044fe20003f24270 */
[----:B------:R-:W-:-:S02]  /*e290*/  VIADD R12, R12, 0xffffffff ;  /* 0xffffffff0c0c7836 */ /* 0x000fc40000000000 */
[----:B------:R-:W-:-:S10]  /*e2a0*/  IMAD.MOV.U32 R13, RZ, RZ, R23 ;  /* 0x000000ffff0d7224 */ /* 0x000fd400078e0017 */
[----:B------:R-:W-:Y:S05]  /*e2b0*/  @P1 BRA `(.L_x_15572) ;  /* 0xffffffd4009c1947 */ /* 0x000fea000383ffff */
.L_x_15560:
[----:B------:R-:W2:Y:S02]  /*e2c0*/  LDL R7, [R1+0x3c] ;  /* 0x00003c0001077983 */ /* 0x000ea40000100800 */
[----:B--2---:R-:W-:-:S13]  /*e2d0*/  ISETP.GE.AND P1, PT, R12, R7, PT ;  /* 0x000000070c00720c */ /* 0x004fda0003f26270 */
[----:B------:R-:W-:Y:S05]  /*e2e0*/  @!P1 BRA `(.L_x_15573) ;  /* 0x0000001c00e49947 */ /* 0x000fea0003800000 */
[----:B------:R-:W-:Y:S02]  /*e2f0*/  IMAD.MOV.U32 R10, RZ, RZ, R3 ;  /* 0x000000ffff0a7224 */ /* 0x000fe400078e0003 */
[----:B------:R-:W-:Y:S02]  /*e300*/  IMAD.MOV.U32 R11, RZ, RZ, R6 ;  /* 0x000000ffff0b7224 */ /* 0x000fe400078e0006 */
[----:B------:R-:W-:Y:S02]  /*e310*/  IMAD.MOV.U32 R7, RZ, RZ, R156 ;  /* 0x000000ffff077224 */ /* 0x000fe400078e009c */
[----:B------:R-:W-:-:S07]  /*e320*/  IMAD.MOV.U32 R13, RZ, RZ, R23 ;  /* 0x000000ffff0d7224 */ /* 0x000fce00078e0017 */
.L_x_15585:
        /* <DEDUP_REMOVED lines=11> */
.L_x_15575:
[----:B------:R-:W-:Y:S02]  /*e3e0*/  LEA R0, R23, R2, 0x3 ;  /* 0x0000000217007211 */ /* 0x000fe400078e18ff */
[----:B------:R-:W-:-:S04]  /*e3f0*/  SHF.L.U32 R3, R156, 0x1f, RZ ;  /* 0x0000001f9c037819 */ /* 0x000fc800000006ff */
[----:B------:R0:W1:Y:S01]  /*e400*/  SYNCS.PHASECHK.TRANS64.TRYWAIT P1, [R0+URZ+0x16830], R3 ;  /* 0x01683003000075a7 */ /* 0x000062000802017f */
[----:B------:R-:W-:Y:S05]  /*e410*/  @!P0 BRA `(.L_x_15576) ;  /* 0x0000000000048947 */ /* 0x000fea0003800000 */
[----:B------:R-:W-:Y:S01]  /*e420*/  BPT.TRAP 0x1 ;  /* 0x000000040000795c */ /* 0x000fe20000300000 */
.L_x_15576:
[----:B------:R-:W-:Y:S04]  /*e430*/  BSSY B0, `(.L_x_15574) ;  /* 0x0000004000007945 */ /* 0x000fe80003800000 */
[----:B-1----:R-:W-:Y:S05]  /*e440*/  @P1 BRA `(.L_x_15577) ;  /* 0x0000000000081947 */ /* 0x002fea0003800000 */
[----:B------:R-:W1:Y:S02]  /*e450*/  SYNCS.PHASECHK.TRANS64.TRYWAIT P1, [R0+URZ+0x16830], R3 ;  /* 0x01683003000075a7 */ /* 0x000e64000802017f */
[----:B-1----:R-:W-:Y:S05]  /*e460*/  @!P1 BRA `(.L_x_15578) ;  /* 0x000000d800309947 */ /* 0x002fea0003800000 */
.L_x_15577:
[----:B------:R-:W-:Y:S05]  /*e470*/  BSYNC B0 ;  /* 0x0000000000007941 */ /* 0x000fea0003800000 */
.L_x_15574:
[----:B------:R-:W2:Y:S04]  /*e480*/  LDL R6, [R1+0x24] ;  /* 0x0000240001067983 */ /* 0x000ea80000100800 */
[----:B------:R3:W-:Y:S01]  /*e490*/  STL [R1+0x70], R2 ;  /* 0x0000700201007387 */ /* 0x0007e20000100800 */
[----:B01----:R-:W0:Y:S03]  /*e4a0*/  S2R R0, SR_TID.X ;  /* 0x0000000000007919 */ /* 0x003e260000002100 */
[----:B---3--:R-:W3:Y:S01]  /*e4b0*/  LDL.64 R2, [R1+0x18] ;  /* 0x0000180001027983 */ /* 0x008ee20000100a00 */
[----:B------:R-:W-:Y:S01]  /*e4c0*/  IMAD.MOV.U32 R9, RZ, RZ, 0x40000040 ;  /* 0x40000040ff097424 */ /* 0x000fe200078e00ff */
[----:B------:R-:W-:Y:S05]  /*e4d0*/  WARPSYNC.ALL ;  /* 0x0000000000007948 */ /* 0x000fea0003800000 */
[----:B------:R-:W-:-:S02]  /*e4e0*/  R2UR UR15, R9 ;  /* 0x00000000090f72ca */ /* 0x000fc400000e0000 */
[----:B0-----:R-:W-:-:S05]  /*e4f0*/  SHF.R.U32.HI R0, RZ, 0x7, R0 ;  /* 0x00000007ff007819 */ /* 0x001fca0000011600 */
[----:B------:R-:W-:Y:S02]  /*e500*/  VIADD R0, R0, 0x8 ;  /* 0x0000000800007836 */ /* 0x000fe40000000000 */
[----:B------:R-:W-:Y:S01]  /*e510*/  IMAD.MOV.U32 R27, RZ, RZ, 0x40000040 ;  /* 0x40000040ff1b7424 */ /* 0x000fe200078e00ff */
[----:B------:R-:W-:Y:S01]  /*e520*/  R2UR UR4, R14 ;  /* 0x000000000e0472ca */ /* 0x000fe200000e0000 */
[----:B------:R-:W-:Y:S01]  /*e530*/  IMAD.MOV.U32 R25, RZ, RZ, 0x40000040 ;  /* 0x40000040ff197424 */ /* 0x000fe200078e00ff */
[----:B------:R-:W-:Y:S02]  /*e540*/  R2UR UR5, R15 ;  /* 0x000000000f0572ca */ /* 0x000fe400000e0000 */
[----:B------:R-:W-:Y:S02]  /*e550*/  R2UR UR7, R27 ;  /* 0x000000001b0772ca */ /* 0x000fe400000e0000 */
[----:B------:R-:W-:Y:S02]  /*e560*/  R2UR UR11, R25 ;  /* 0x00000000190b72ca */ /* 0x000fe400000e0000 */
[----:B------:R-:W-:Y:S01]  /*e570*/  R2UR UR19, R27 ;  /* 0x000000001b1372ca */ /* 0x000fe200000e0000 */
[----:B------:R0:W-:Y:S01]  /*e580*/  BAR.SYNC.DEFER_BLOCKING R0, 0x100 ;  /* 0x000400000000751d */ /* 0x0001e20000010000 */
[----:B--2---:R-:W-:-:S04]  /*e590*/  IMAD R26, R23, 0x400, R6 ;  /* 0x00000400171a7824 */ /* 0x004fc800078e0206 */
[----:B------:R-:W-:-:S05]  /*e5a0*/  VIADD R8, R26, 0x4 ;  /* 0x000000041a087836 */ /* 0x000fca0000000000 */
[----:B------:R-:W-:Y:S02]  /*e5b0*/  R2UR UR14, R8 ;  /* 0x00000000080e72ca */ /* 0x000fe400000e0000 */
[----:B------:R-:W2:Y:S01]  /*e5c0*/  LDL.64 R8, [R1+0x10] ;  /* 0x0000100001087983 */ /* 0x000ea20000100a00 */
[C---:B------:R-:W-:Y:S01]  /*e5d0*/  R2UR UR6, R26.reuse ;  /* 0x000000001a0672ca */ /* 0x040fe200000e0000 */
[C---:B------:R-:W-:Y:S02]  /*e5e0*/  VIADD R24, R26.reuse, 0x2 ;  /* 0x000000021a187836 */ /* 0x040fe40000000000 */
[----:B------:R-:W-:-:S03]  /*e5f0*/  VIADD R26, R26, 0x6 ;  /* 0x000000061a1a7836 */ /* 0x000fc60000000000 */
[----:B------:R-:W-:Y:S02]  /*e600*/  R2UR UR10, R24 ;  /* 0x00000000180a72ca */ /* 0x000fe400000e0000 */
[----:B------:R-:W-:Y:S02]  /*e610*/  R2UR UR18, R26 ;  /* 0x000000001a1272ca */ /* 0x000fe400000e0000 */
        /* <DEDUP_REMOVED lines=11> */
[----:B--2---:R-:W-:Y:S02]  /*e6d0*/  R2UR UR12, R8 ;  /* 0x00000000080c72ca */ /* 0x004fe400000e0000 */
[----:B------:R-:W-:Y:S01]  /*e6e0*/  R2UR UR13, R9 ;  /* 0x00000000090d72ca */ /* 0x000fe200000e0000 */
[----:B------:R-:W-:-:S12]  /*e6f0*/  WARPGROUP.ARRIVE ;  /* 0x00000000000079c5 */ /* 0x000fd80000000000 */
        /* <DEDUP_REMOVED lines=8> */
.L_x_15580:
[----:B------:R-:W-:Y:S01]  /*e780*/  SHF.L.U32 R0, R7, 0x1f, RZ ;  /* 0x0000001f07007819 */ /* 0x000fe200000006ff */
[----:B-----5:R-:W-:-:S04]  /*e790*/  IMAD R3, R13, 0x8, R2 ;  /* 0x000000080d037824 */ /* 0x020fc800078e0202 */
[----:B------:R0:W1:Y:S01]  /*e7a0*/  SYNCS.PHASECHK.TRANS64.TRYWAIT P1, [R3+URZ+0x16850], R0 ;  /* 0x01685000030075a7 */ /* 0x000062000802017f */
[----:B------:R-:W-:Y:S05]  /*e7b0*/  @!P0 BRA `(.L_x_15581) ;  /* 0x0000000000048947 */ /* 0x000fea0003800000 */
[----:B------:R-:W-:Y:S01]  /*e7c0*/  BPT.TRAP 0x1 ;  /* 0x000000040000795c */ /* 0x000fe20000300000 */
.L_x_15581:
[----:B-1----:R-:W-:Y:S05]  /*e7d0*/  @P1 BRA `(.L_x_15579) ;  /* 0x0000000000081947 */ /* 0x002fea0003800000 */
[----:B------:R-:W1:Y:S02]  /*e7e0*/  SYNCS.PHASECHK.TRANS64.TRYWAIT P1, [R3+URZ+0x16850], R0 ;  /* 0x01685000030075a7 */ /* 0x000e64000802017f */
[----:B-1----:R-:W-:Y:S05]  /*e7f0*/  @!P1 BRA `(.L_x_15582) ;  /* 0x000000d400609947 */ /* 0x002fea0003800000 */
.L_x_15579:
        /* <DEDUP_REMOVED lines=41> */
[----:B------:R-:W-:Y:S02]  /*ea90*/  R2UR UR7, R9 ;  /* 0x00000000090772ca */ /* 0x000fe400000e0000 */
[----:B------:R-:W-:Y:S01]  /*eaa0*/  MOV R9, 0x40000040 ;  /* 0x4000004000097802 */ /* 0x000fe20000000f00 */
[----:B------:R-:W-:Y:S02]  /*eab0*/  WARPGROUP.DEPBAR.LE gsb0, 0x0 ;  /* 0x00008000000079c5 */ /* 0x000fe40000010000 */
[----:B------:R-:W-:-:S08]  /*eac0*/  WARPGROUP.ARRIVE ;  /* 0x00000000000079c5 */ /* 0x000fd00000000000 */
        /* <DEDUP_REMOVED lines=23> */
.L_x_15583:
[----:B------:R-:W1:Y:S01]  /*ec40*/  S2R R120, SR_CgaCtaId ;  /* 0x0000000000787919 */ /* 0x000e620000008800 */
[----:B0-----:R-:W-:-:S04]  /*ec50*/  IMAD R0, R23, 0x8, R2 ;  /* 0x0000000817007824 */ /* 0x001fc800078e0202 */
[----:B------:R-:W-:-:S05]  /*ec60*/  VIADD R0, R0, 0x16840 ;  /* 0x0001684000007836 */ /* 0x000fca0000000000 */
[----:B-1----:R-:W-:-:S04]  /*ec70*/  PRMT R0, R120, 0x654, R0 ;  /* 0x0000065478007816 */ /* 0x002fc80000000000 */
        /* <DEDUP_REMOVED lines=126> */
[-C--:B------:R-:W-:Y:S01]  /*f460*/  FFMA.FTZ R10, R87, R0.reuse, -R11 ;  /* 0x00000000570a7223 */ /* 0x080fe2000001080b */
[-CC-:B------:R-:W-:Y:S01]  /*f470*/  FFMA.FTZ R37, R37, R0.reuse, -R9.reuse ;  /* 0x0000000025257223 */ /* 0x180fe20000010809 */
[-CC-:B------:R-:W-:Y:S01]  /*f480*/  FFMA.FTZ R40, R40, R0.reuse, -R9.reuse ;  /* 0x0000000028287223 */ /* 0x180fe20000010809 */
[-CC-:B------:R-:W-:Y:S01]  /*f490*/  FFMA.FTZ R41, R41, R0.reuse, -R9.reuse ;  /* 0x0000000029297223 */ /* 0x180fe20000010809 */
[-CC-:B------:R-:W-:Y:S01]  /*f4a0*/  FFMA.FTZ R44, R44, R0.reuse, -R9.reuse ;  /* 0x000000002c2c7223 */ /* 0x180fe20000010809 */
[-C--:B------:R-:W-:Y:S01]  /*f4b0*/  FFMA.FTZ R45, R45, R0.reuse, -R9 ;  /* 0x000000002d2d7223 */ /* 0x080fe20000010809 */
[----:B------:R-:W1:Y:S01]  /*f4c0*/  MUFU.EX2 R28, R28 ;  /* 0x0000001c001c7308 */ /* 0x000e620000000800 */
        /* <DEDUP_REMOVED lines=16> */
[----:B-1----:R-:W-:Y:S01]  /*f5d0*/  FADD.FTZ R4, R28, R5 ;  /* 0x000000051c047221 */ /* 0x002fe20000010000 */
[-CC-:B------:R-:W-:Y:S01]  /*f5e0*/  FFMA.FTZ R72, R72, R0.reuse, -R9.reuse ;  /* 0x0000000048487223 */ /* 0x180fe20000010809 */
        /* <DEDUP_REMOVED lines=125> */
.L_x_15584:
[----:B------:R-:W-:Y:S02]  /*fdc0*/  IMAD R11, R13, 0x8, R2 ;  /* 0x000000080d0b7824 */ /* 0x000fe400078e0202 */
[----:B------:R-:W2:Y:S02]  /*fdd0*/  LDL R13, [R1+0x3c] ;  /* 0x00003c00010d7983 */ /* 0x000ea40000100800 */
[----:B------:R-:W-:-:S05]  /*fde0*/  VIADD R11, R11, 0x16860 ;  /* 0x000168600b0b7836 */ /* 0x000fca0000000000 */
[----:B------:R-:W-:Y:S01]  /*fdf0*/  PRMT R11, R120, 0x654, R11 ;  /* 0x00000654780b7816 */ /* 0x000fe2000000000b */
[----:B------:R-:W-:Y:S01]  /*fe00*/  FMUL.FTZ R88, R88, R7 ;  /* 0x0000000758587220 */ /* 0x000fe20000410000 */
        /* <DEDUP_REMOVED lines=52> */
[----:B0-----:R-:W-:Y:S01]  /*10150*/  IMAD.MOV.U32 R11, RZ, RZ, R6 ;  /* 0x000000ffff0b7224 */ /* 0x001fe200078e0006 */
        /* <DEDUP_REMOVED lines=18> */
.L_x_15573:
[----:B------:R-:W-:Y:S05]  /*10280*/  WARPSYNC.ALL ;  /* 0x0000000000007948 */ /* 0x000fea0003800000 */
[----:B------:R-:W-:Y:S06]  /*10290*/  BAR.ARV 0x8, 0x200 ;  /* 0x0208000000007b1d */ /* 0x000fec0000002000 */
[----:B------:R-:W-:Y:S05]  /*102a0*/  @!P0 BRA `(.L_x_15586) ;  /* 0x0000000000048947 */ /* 0x000fea0003800000 */
[----:B------:R-:W-:Y:S01]  /*102b0*/  BPT.TRAP 0x1 ;  /* 0x000000040000795c */ /* 0x000fe20000300000 */
.L_x_15586:
[----:B------:R-:W-:Y:S01]  /*102c0*/  IMAD R10, R23, 0x8, R2 ;  /* 0x00000008170a7824 */ /* 0x000fe200078e0202 */
[----:B------:R-:W-:-:S04]  /*102d0*/  SHF.L.U32 R7, R156, 0x1f, RZ ;  /* 0x0000001f9c077819 */ /* 0x000fc800000006ff */
[----:B------:R0:W1:Y:S01]  /*102e0*/  SYNCS.PHASECHK.TRANS64.TRYWAIT P1, [R10+URZ+0x16850], R7 ;  /* 0x016850070a0075a7 */ /* 0x000062000802017f */
[----:B------:R-:W-:Y:S05]  /*102f0*/  @!P0 BRA `(.L_x_15587) ;  /* 0x0000000000048947 */ /* 0x000fea0003800000 */
[----:B------:R-:W-:Y:S01]  /*10300*/  BPT.TRAP 0x1 ;  /* 0x000000040000795c */ /* 0x000fe20000300000 */
.L_x_15587:
[----:B------:R-:W-:-:S05]  /*10310*/  VIADD R2, R2, 0x400 ;  /* 0x0000040002027836 */ /* 0x000fca0000000000 */
[----:B------:R-:W-:-:S04]  /*10320*/  SHF.R.U32.HI R2, RZ, 0x4, R2 ;  /* 0x00000004ff027819 */ /* 0x000fc80000011602 */
[----:B------:R-:W-:Y:S01]  /*10330*/  LOP3.LUT R2, R2, 0x3fff, RZ, 0xc0, !PT ;  /* 0x00003fff02027812 */ /* 0x000fe200078ec0ff */
[----:B-1----:R-:W-:Y:S06]  /*10340*/  @P1 BRA `(.L_x_15588) ;  /* 0x0000000000081947 */ /* 0x002fec0003800000 */
[----:B------:R-:W1:Y:S02]  /*10350*/  SYNCS.PHASECHK.TRANS64.TRYWAIT P1, [R10+URZ+0x16850], R7 ;  /* 0x016850070a0075a7 */ /* 0x000e64000802017f */
[----:B-1----:R-:W-:Y:S05]  /*10360*/  @!P1 BRA `(.L_x_15589) ;  /* 0x000000b800989947 */ /* 0x002fea0003800000 */
.L_x_15588:
        /* <DEDUP_REMOVED lines=9> */
[----:B01----:R-:W0:Y:S01]  /*10400*/  SHFL.BFLY PT, R7, R4, 0x2, 0x1f ;  /* 0x0c401f0004077f89 */ /* 0x003e2200000e0000 */
[----:B------:R-:W-:Y:S02]  /*10410*/  IMAD.MOV.U32 R9, RZ, RZ, 0x40000040 ;  /* 0x40000040ff097424 */ /* 0x000fe400078e00ff */
[----:B------:R-:W-:Y:S02]  /*10420*/  IMAD.MOV.U32 R27, RZ, RZ, -0x800000 ;  /* 0xff800000ff1b7424 */ /* 0x000fe400078e00ff */
[----:B------:R-:W-:-:S05]  /*10430*/  IMAD.MOV.U32 R26, RZ, RZ, -0x800000 ;  /* 0xff800000ff1a7424 */ /* 0x000fca00078e00ff */
[----:B------:R-:W-:Y:S01]  /*10440*/  HGMMA.64x64x16.F32.BF16 R88, R148, gdesc[UR4].tnspB, R88, gsb0 ;  /* 0x40e0000494587df0 */ /* 0x000fe20008001858 */
[----:B------:R-:W-:Y:S01]  /*10450*/  R2UR UR6, R12 ;  /* 0x000000000c0672ca */ /* 0x000fe200000e0000 */
[----:B------:R-:W-:Y:S01]  /*10460*/  VIADD R12, R8, 0x100 ;  /* 0x00000100080c7836 */ /* 0x000fe20000000000 */
[----:B------:R-:W-:Y:S02]  /*10470*/  R2UR UR7, R13 ;  /* 0x000000000d0772ca */ /* 0x000fe400000e0000 */
[----:B------:R-:W-:Y:S01]  /*10480*/  MOV R13, 0x40000040 ;  /* 0x40000040000d7802 */ /* 0x000fe20000000f00 */
[----:B--2---:R-:W-:Y:S01]  /*10490*/  FADD.FTZ R2, R2, R5 ;  /* 0x0000000502027221 */ /* 0x004fe20000010000 */
        /* <DEDUP_REMOVED lines=38> */
[----:B0-----:R-:W-:Y:S01]  /*10700*/  FADD.FTZ R8, R7, R4 ;  /* 0x0000000407087221 */ /* 0x001fe20000010000 */
[----:B------:R-:W-:Y:S01]  /*10710*/  R2UR UR7, R9 ;  /* 0x00000000090772ca */ /* 0x000fe200000e0000 */
[----:B------:R-:W0:Y:S01]  /*10720*/  SHFL.BFLY PT, R7, R2, 0x1, 0x1f ;  /* 0x0c201f0002077f89 */ /* 0x000e2200000e0000 */
[----:B------:R-:W-:-:S03]  /*10730*/  IMAD.MOV.U32 R4, RZ, RZ, RZ ;  /* 0x000000ffff047224 */ /* 0x000fc600078e00ff */
        /* <DEDUP_REMOVED lines=18> */
[----:B------:R-:W-:Y:S03]  /*10860*/  HGMMA.64x64x16.F32.BF16 R88, R120, gdesc[UR4].tnspB, R88, gsb0 ;  /* 0x40e0000478587df0 */ /* 0x000fe60008001858 */
[----:B------:R-:W-:Y:S02]  /*10870*/  WARPGROUP.DEPBAR.LE gsb0, 0x0 ;  /* 0x00008000000079c5 */ /* 0x000fe40000010000 */
[----:B--23--:R-:W-:Y:S05]  /*10880*/  @!P0 BRA `(.L_x_15590) ;  /* 0x0000000000048947 */ /* 0x00cfea0003800000 */
[----:B------:R-:W-:Y:S01]  /*10890*/  BPT.TRAP 0x1 ;  /* 0x000000040000795c */ /* 0x000fe20000300000 */
.L_x_15590:
[----:B------:R-:W2:Y:S01]  /*108a0*/  LDL.LU R5, [R1+0x5c] ;  /* 0x00005c0001057983 */ /* 0x000ea20000300800 */
[----:B------:R-:W-:Y:S01]  /*108b0*/  VIADD R0, R10, 0x16860 ;  /* 0x000168600a007836 */ /* 0x000fe20000000000 */
[----:B------:R-:W1:Y:S01]  /*108c0*/  S2R R3, SR_CgaCtaId ;  /* 0x0000000000037919 */ /* 0x000e620000008800 */
[----:B------:R-:W-:-:S05]  /*108d0*/  VIADD R23, R23, 0x1 ;  /* 0x0000000117177836 */ /* 0x000fca0000000000 */
[----:B------:R-:W-:Y:S01]  /*108e0*/  ISETP.NE.AND P1, PT, R23, 0x2, PT ;  /* 0x000000021700780c */ /* 0x000fe20003f25270 */
[-C--:B------:R-:W-:Y:S01]  /*108f0*/  FMUL.FTZ R20, R88, R4.reuse ;  /* 0x0000000458147220 */ /* 0x080fe20000410000 */
[----:B------:R-:W-:Y:S01]  /*10900*/  FMUL.FTZ R21, R89, R4 ;  /* 0x0000000459157220 */ /* 0x000fe20000410000 */
[----:B-1----:R-:W-:-:S04]  /*10910*/  PRMT R0, R3, 0x654, R0 ;  /* 0x0000065403007816 */ /* 0x002fc80000000000 */
[----:B------:R1:W-:Y:S01]  /*10920*/  SYNCS.ARRIVE.TRANS64.RED.A1T0 RZ, [R0+URZ], RZ ;  /* 0x000000ff00ff79a7 */ /* 0x0003e2000810043f */
        /* <DEDUP_REMOVED lines=36> */
.L_x_15520:
[----:B------:R-:W3:Y:S01]  /*10b70*/  LDL R49, [R1+0x50] ;  /* 0x0000500001317983 */ /* 0x000ee20000100800 */
[----:B-1----:R-:W0:Y:S01]  /*10b80*/  S2R R0, SR_TID.X ;  /* 0x0000000000007919 */ /* 0x002e220000002100 */
[----:B------:R-:W-:Y:S05]  /*10b90*/  WARPSYNC.ALL ;  /* 0x0000000000007948 */ /* 0x000fea0003800000 */
[----:B0-----:R-:W-:-:S05]  /*10ba0*/  VIADD R40, R0, 0xffffff80 ;  /* 0xffffff8000287836 */ /* 0x001fca0000000000 */
[----:B------:R-:W-:-:S04]  /*10bb0*/  SHF.R.S32.HI R48, RZ, 0x1f, R40 ;  /* 0x0000001fff307819 */ /* 0x000fc80000011428 */
[----:B------:R-:W-:-:S04]  /*10bc0*/  LEA.HI R48, R48, R40, RZ, 0x3 ;  /* 0x0000002830307211 */ /* 0x000fc800078f18ff */
[----:B------:R-:W-:-:S05]  /*10bd0*/  LOP3.LUT R48, R48, 0xfffffff8, RZ, 0xc0, !PT ;  /* 0xfffffff830307812 */ /* 0x000fca00078ec0ff */
[----:B------:R-:W-:-:S04]  /*10be0*/  IMAD.IADD R48, R40, 0x1, -R48 ;  /* 0x0000000128307824 */ /* 0x000fc800078e0a30 */
[----:B------:R-:W-:-:S05]  /*10bf0*/  IMAD.SHL.U32 R43, R48, 0x8, RZ ;  /* 0x00000008302b7824 */ /* 0x000fca00078e00ff */
[----:B------:R-:W-:Y:S02]  /*10c00*/  SHF.R.S32.HI R44, RZ, 0x1f, R43 ;  /* 0x0000001fff2c7819 */ /* 0x000fe4000001142b */
[----:B---3--:R-:W-:-:S04]  /*10c10*/  SHF.R.S32.HI R34, RZ, 0x1f, R49 ;  /* 0x0000001fff227819 */ /* 0x008fc80000011431 */
[----:B------:R-:W-:Y:S01]  /*10c20*/  SHF.L.U64.HI R37, R49, 0x2, R34 ;  /* 0x0000000231257819 */ /* 0x000fe20000010222 */
        /* <DEDUP_REMOVED lines=8> */
[----:B------:R-:W4:Y:S01]  /*10cb0*/  LDL R0, [R1+0x6c] ;  /* 0x00006c0001007983 */ /* 0x000f220000100800 */
[----:B------:R-:W-:-:S03]  /*10cc0*/  ULDC UR4, c[0x0][0xad4] ;  /* 0x0002b50000047ab9 */ /* 0x000fc60000000800 */
[----:B------:R-:W3:Y:S04]  /*10cd0*/  LDL.LU R32, [R1+0x54] ;  /* 0x0000540001207983 */ /* 0x000ee80000300800 */
[----:B------:R-:W2:Y:S01]  /*10ce0*/  LDL.LU R36, [R1+0x58] ;  /* 0x0000580001247983 */ /* 0x000ea20000300800 */
[----:B------:R-:W0:Y:S01]  /*10cf0*/  S2R R3, SR_SWINHI ;  /* 0x0000000000037919 */ /* 0x000e220000002f00 */
[----:B-----5:R-:W-:Y:S02]  /*10d00*/  MOV R24, R2 ;  /* 0x0000000200187202 */ /* 0x020fe40000000f00 */
[----:B0-----:R-:W-:Y:S02]  /*10d10*/  MOV R25, R3 ;  /* 0x0000000300197202 */ /* 0x001fe40000000f00 */
[----:B------:R-:W-:-:S02]  /*10d20*/  F2FP.BF16.F32.PACK_AB R12, R21, R20 ;  /* 0x00000014150c723e */ /* 0x000fc400000010ff */
[----:B------:R-:W-:Y:S01]  /*10d30*/  F2FP.BF16.F32.PACK_AB R14, R93, R92 ;  /* 0x0000005c5d0e723e */ /* 0x000fe200000010ff */
[----:B----4-:R-:W-:-:S03]  /*10d40*/  IMAD.WIDE R10, R0, 0x2, R24 ;  /* 0x00000002000a7825 */ /* 0x010fc600078e0218 */
[----:B------:R-:W-:-:S05]  /*10d50*/  IADD3 R15, P0, R10, 0x60, RZ ;  /* 0x000000600a0f7810 */ /* 0x000fca0007f1e0ff */
[----:B------:R-:W-:Y:S01]  /*10d60*/  IMAD.X R5, RZ, RZ, R11, P0 ;  /* 0x000000ffff057224 */ /* 0x000fe200000e060b */
[----:B---3--:R-:W-:-:S04]  /*10d70*/  ISETP.NE.AND P0, PT, R32, RZ, PT ;  /* 0x000000ff2000720c */ /* 0x008fc80003f05270 */
[----:B------:R-:W-:Y:S01]  /*10d80*/  SEL R38, R32, UR4, P0 ;  /* 0x0000000420267c07 */ /* 0x000fe20008000000 */
[----:B------:R-:W-:Y:S05]  /*10d90*/  WARPSYNC.ALL ;  /* 0x0000000000007948 */ /* 0x000fea0003800000 */
[C---:B------:R-:W-:Y:S01]  /*10da0*/  LOP3.LUT R3, R10.reuse, 0x380, RZ, 0xc0, !PT ;  /* 0x000003800a037812 */ /* 0x040fe200078ec0ff */
[----:B------:R-:W-:Y:S01]  /*10db0*/  ULDC.64 UR6, c[0x0][0xc08] ;  /* 0x0003020000067ab9 */ /* 0x000fe20000000a00 */
[----:B------:R-:W-:Y:S01]  /*10dc0*/  BAR.SYNC.DEFER_BLOCKING 0x1, 0x180 ;  /* 0x0046000000007b1d */ /* 0x000fe20000010000 */
[C---:B------:R-:W-:Y:S02]  /*10dd0*/  IADD3 R6, P1, R10.reuse, 0x40, RZ ;  /* 0x000000400a067810 */ /* 0x040fe40007f3e0ff */
[----:B--2---:R-:W-:-:S02]  /*10de0*/  IADD3 R13, P2, R10, 0x20, RZ ;  /* 0x000000200a0d7810 */ /* 0x004fc40007f5e0ff */
[----:B------:R-:W-:Y:S01]  /*10df0*/  SHF.R.U64 R3, R3, 0x3, RZ ;  /* 0x0000000303037819 */ /* 0x000fe200000012ff */
[----:B------:R-:W-:Y:S01]  /*10e00*/  ULDC.64 UR4, c[0x0][0xc00] ;  /* 0x0003000000047ab9 */ /* 0x000fe20000000a00 */
[----:B------:R-:W-:Y:S02]  /*10e10*/  LOP3.LUT R4, R6, 0x380, RZ, 0xc0, !PT ;  /* 0x0000038006047812 */ /* 0x000fe400078ec0ff */
[----:B------:R-:W-:Y:S02]  /*10e20*/  LOP3.LUT R0, R13, 0x380, RZ, 0xc0, !PT ;  /* 0x000003800d007812 */ /* 0x000fe400078ec0ff */
[----:B------:R-:W-:Y:S02]  /*10e30*/  LOP3.LUT R8, R15, 0x380, RZ, 0xc0, !PT ;  /* 0x000003800f087812 */ /* 0x000fe400078ec0ff */
[----:B------:R-:W-:Y:S02]  /*10e40*/  LOP3.LUT R10, R3, R10, RZ, 0x3c, !PT ;  /* 0x0000000a030a7212 */ /* 0x000fe400078e3cff */
[----:B------:R-:W-:-:S02]  /*10e50*/  SHF.R.U64 R3, R4, 0x3, RZ ;  /* 0x0000000304037819 */ /* 0x000fc400000012ff */
[----:B------:R-:W-:Y:S02]  /*10e60*/  SHF.R.U64 R0, R0, 0x3, RZ ;  /* 0x0000000300007819 */ /* 0x000fe400000012ff */
[----:B------:R-:W-:Y:S01]  /*10e70*/  SHF.R.U64 R4, R8, 0x3, RZ ;  /* 0x0000000308047819 */ /* 0x000fe200000012ff */
[----:B------:R-:W-:Y:S01]  /*10e80*/  IMAD.X R9, RZ, RZ, R11, P2 ;  /* 0x000000ffff097224 */ /* 0x000fe200010e060b */
[----:B------:R-:W-:Y:S02]  /*10e90*/  LOP3.LUT R8, R0, R13, RZ, 0x3c, !PT ;  /* 0x0000000d00087212 */ /* 0x000fe400078e3cff */
[----:B------:R-:W-:Y:S02]  /*10ea0*/  LOP3.LUT R4, R4, R15, RZ, 0x3c, !PT ;  /* 0x0000000f04047212 */ /* 0x000fe400078e3cff */
[----:B------:R-:W-:Y:S02]  /*10eb0*/  IADD3.X R7, RZ, R11, RZ, P1, !PT ;  /* 0x0000000bff077210 */ /* 0x000fe40000ffe4ff */
[----:B------:R-:W-:-:S02]  /*10ec0*/  LOP3.LUT R6, R3, R6, RZ, 0x3c, !PT ;  /* 0x0000000603067212 */ /* 0x000fc400078e3cff */
[----:B------:R-:W-:Y:S02]  /*10ed0*/  MOV R10, R10 ;  /* 0x0000000a000a7202 */ /* 0x000fe40000000f00 */
[----:B------:R-:W-:Y:S02]  /*10ee0*/  F2FP.BF16.F32.PACK_AB R13, R91, R90 ;  /* 0x0000005a5b0d723e */ /* 0x000fe400000010ff */
[----:B------:R-:W-:Y:S02]  /*10ef0*/  F2FP.BF16.F32.PACK_AB R15, R95, R94 ;  /* 0x0000005e5f0f723e */ /* 0x000fe400000010ff */
        /* <DEDUP_REMOVED lines=23> */
[C---:B------:R-:W-:Y:S02]  /*11070*/  IADD3 R32, P1, R36.reuse, UR4, RZ ;  /* 0x0000000424207c10 */ /* 0x040fe4000ff3e0ff */
[----:B------:R-:W-:Y:S02]  /*11080*/  ISETP.NE.AND.EX P0, PT, RZ, UR5, PT, P0 ;  /* 0x00000005ff007c0c */ /* 0x000fe4000bf05300 */
[C---:B------:R-:W-:Y:S02]  /*11090*/  IADD3.X R33, R37.reuse, UR5, RZ, P1, !PT ;  /* 0x0000000525217c10 */ /* 0x040fe40008ffe4ff */
[----:B------:R-:W-:Y:S01]  /*110a0*/  @P3 IADD3 R36, P1, R36, UR6, RZ ;  /* 0x0000000624243c10 */ /* 0x000fe2000ff3e0ff */
[----:B------:R-:W-:Y:S01]  /*110b0*/  ULDC UR6, c[0x0][0xa88] ;  /* 0x0002a20000067ab9 */ /* 0x000fe20000000800 */
[----:B------:R-:W-:Y:S01]  /*110c0*/  IMAD.MOV.U32 R3, RZ, RZ, RZ ;  /* 0x000000ffff037224 */ /* 0x000fe200078e00ff */
[----:B------:R-:W-:Y:S01]  /*110d0*/  ISETP.GT.AND P2, PT, R38, 0x1, PT ;  /* 0x000000012600780c */ /* 0x000fe20003f44270 */
[----:B------:R-:W-:Y:S01]  /*110e0*/  IMAD.U32 R45, RZ, RZ, UR6 ;  /* 0x00000006ff2d7e24 */ /* 0x000fe2000f8e00ff */
[----:B------:R-:W-:Y:S01]  /*110f0*/  @P3 IADD3.X R37, R37, UR7, RZ, P1, !PT ;  /* 0x0000000725253c10 */ /* 0x000fe20008ffe4ff */
[----:B0-----:R-:W-:Y:S01]  /*11100*/  IMAD.MOV.U32 R6, RZ, RZ, 0x9b8 ;  /* 0x000009b8ff067424 */ /* 0x001fe200078e00ff */
[----:B-1----:R-:W0:Y:S02]  /*11110*/  LDC R0, c[0x0][0xbe8] ;  /* 0x0002fa00ff007b82 */ /* 0x002e240000000800 */
[----:B------:R1:W5:Y:S04]  /*11120*/  @P0 LDG.E R3, desc[UR40][R32.64] ;  /* 0x0000002820030981 */ /* 0x000368000c1e1900 */
[----:B------:R1:W5:Y:S01]  /*11130*/  @P3 LDG.E R45, desc[UR40][R36.64] ;  /* 0x00000028242d3981 */ /* 0x000362000c1e1900 */
        /* <DEDUP_REMOVED lines=10> */
.L_x_15593:
[----:B------:R-:W4:Y:S04]  /*111e0*/  LDL R32, [R1+0x4c] ;  /* 0x00004c0001207983 */ /* 0x000f280000100800 */
[----:B------:R-:W4:Y:S04]  /*111f0*/  LDL R51, [R1+0x2c] ;  /* 0x00002c0001337983 */ /* 0x000f280000100800 */
[----:B------:R-:W4:Y:S01]  /*11200*/  LDL R50, [R1+0x60] ;  /* 0x0000600001327983 */ /* 0x000f220000100800 */
[----:B------:R-:W0:Y:S01]  /*11210*/  LDC.64 R6, c[0x0][R6+0x210] ;  /* 0x0000840006067b82 */ /* 0x000e220000000a00 */
[----:B------:R-:W-:-:S02]  /*11220*/  ISETP.NE.U32.AND P0, PT, RZ, UR4, PT ;  /* 0x00000004ff007c0c */ /* 0x000fc4000bf05070 */
[----:B------:R-:W4:Y:S02]  /*11230*/  LDL R36, [R1+0x68] ;  /* 0x0000680001247983 */ /* 0x000f240000100800 */
[----:B------:R-:W-:-:S03]  /*11240*/  ISETP.NE.AND.EX P0, PT, RZ, UR5, PT, P0 ;  /* 0x00000005ff007c0c */ /* 0x000fc6000bf05300 */
[----:B------:R-:W1:Y:S01]  /*11250*/  @P1 LDC R28, c[0x0][0xbec] ;  /* 0x0002fb00ff1c1b82 */ /* 0x000e620000000800 */
[----:B------:R-:W-:Y:S02]  /*11260*/  SEL R8, R49, RZ, !P0 ;  /* 0x000000ff31087207 */ /* 0x000fe40004000000 */
[----:B------:R-:W-:-:S03]  /*11270*/  SEL R9, R34, RZ, !P0 ;  /* 0x000000ff22097207 */ /* 0x000fc60004000000 */
[----:B--2---:R-:W-:Y:S02]  /*11280*/  IMAD R13, R13, R8, RZ ;  /* 0x000000080d0d7224 */ /* 0x004fe400078e02ff */
        /* <DEDUP_REMOVED lines=8> */
[----:B------:R-:W-:Y:S01]  /*11310*/  IMAD.IADD R35, R13, 0x1, R35 ;  /* 0x000000010d237824 */ /* 0x000fe200078e0223 */
        /* <DEDUP_REMOVED lines=13> */
[----:B------:R-:W-:Y:S01]  /*113f0*/  IMAD.IADD R32, R15, 0x1, R9 ;  /* 0x000000010f207824 */ /* 0x000fe200078e0209 */
[----:B------:R-:W-:Y:S01]  /*11400*/  SHF.R.S32.HI R9, RZ, 0x1f, R3 ;  /* 0x0000001fff097819 */ /* 0x000fe20000011403 */
        /* <DEDUP_REMOVED lines=29> */
[----:B0-----:R-:W0:Y:S01]  /*115e0*/  @P1 LDC R13, c[0x0][0xbec] ;  /* 0x0002fb00ff0d1b82 */ /* 0x001e220000000800 */
[----:B------:R-:W-:Y:S02]  /*115f0*/  ULDC.64 UR4, c[0x0][0xaa0] ;  /* 0x0002a80000047ab9 */ /* 0x000fe40000000a00 */
[----:B------:R-:W-:Y:S01]  /*11600*/  LEA.HI R49, R49, R40, RZ, 0x3 ;  /* 0x0000002831317211 */ /* 0x000fe200078f18ff */
[----:B------:R-:W-:-:S03]  /*11610*/  IMAD R10, R9, UR4, RZ ;  /* 0x00000004090a7c24 */ /* 0x000fc6000f8e02ff */
[----:B------:R-:W-:Y:S01]  /*11620*/  SHF.R.S32.HI R49, RZ, 0x3, R49 ;  /* 0x00000003ff317819 */ /* 0x000fe20000011431 */
[----:B------:R-:W1:Y:S01]  /*11630*/  @P1 LDC R14, c[0x0][0xbf0] ;  /* 0x0002fc00ff0e1b82 */ /* 0x000e620000000800 */
[----:B------:R-:W-:-:S03]  /*11640*/  IMAD R9, R3, UR5, R10 ;  /* 0x0000000503097c24 */ /* 0x000fc6000f8e020a */
[----:B------:R-:W-:Y:S02]  /*11650*/  IMAD R5, R49, 0x40, R43 ;  /* 0x0000004031057824 */ /* 0x000fe400078e022b */
[----:B------:R-:W-:Y:S01]  /*11660*/  IMAD.WIDE.U32 R10, R3, UR4, RZ ;  /* 0x00000004030a7c25 */ /* 0x000fe2000f8e00ff */
[----:B------:R-:W-:-:S03]  /*11670*/  ULDC.64 UR4, c[0x0][0xae8] ;  /* 0x0002ba0000047ab9 */ /* 0x000fc60000000a00 */
[----:B------:R-:W-:Y:S01]  /*11680*/  IMAD.WIDE R24, R5, 0x2, R24 ;  /* 0x0000000205187825 */ /* 0x000fe200078e0218 */
[----:B------:R-:W-:-:S03]  /*11690*/  IADD3 R11, R11, R9, RZ ;  /* 0x000000090b0b7210 */ /* 0x000fc60007ffe0ff */
[----:B------:R-:W-:Y:S01]  /*116a0*/  IMAD R3, R48, 0x30, R49 ;  /* 0x0000003030037824 */ /* 0x000fe200078e0231 */
[C---:B------:R-:W-:Y:S02]  /*116b0*/  IADD3 R27, P0, R24.reuse, 0x1800, RZ ;  /* 0x00001800181b7810 */ /* 0x040fe40007f1e0ff */
[C---:B------:R-:W-:Y:S02]  /*116c0*/  IADD3 R33, P2, R24.reuse, 0x3000, RZ ;  /* 0x0000300018217810 */ /* 0x040fe40007f5e0ff */
[----:B------:R-:W-:Y:S01]  /*116d0*/  IADD3 R37, P3, R24, 0x4800, RZ ;  /* 0x0000480018257810 */ /* 0x000fe20007f7e0ff */
[----:B------:R-:W-:Y:S01]  /*116e0*/  IMAD.IADD R12, R51, 0x1, R3 ;  /* 0x00000001330c7824 */ /* 0x000fe200078e0203 */
[----:B------:R-:W-:Y:S01]  /*116f0*/  LOP3.LUT R26, R27, 0x380, RZ, 0xc0, !PT ;  /* 0x000003801b1a7812 */ /* 0x000fe200078ec0ff */
[----:B------:R-:W-:Y:S01]  /*11700*/  IMAD.WIDE.U32 R10, R154, UR4, R10 ;  /* 0x000000049a0a7c25 */ /* 0x000fe2000f8e000a */
[----:B------:R-:W-:Y:S02]  /*11710*/  LOP3.LUT R32, R33, 0x380, RZ, 0xc0, !PT ;  /* 0x0000038021207812 */ /* 0x000fe400078ec0ff */
[----:B------:R-:W-:-:S02]  /*11720*/  LOP3.LUT R36, R37, 0x380, RZ, 0xc0, !PT ;  /* 0x0000038025247812 */ /* 0x000fc400078ec0ff */
[----:B------:R-:W-:Y:S01]  /*11730*/  LOP3.LUT R5, R24, 0x380, RZ, 0xc0, !PT ;  /* 0x0000038018057812 */ /* 0x000fe200078ec0ff */
[----:B0-----:R-:W-:Y:S01]  /*11740*/  @P1 IMAD.HI.U32 R3, R12, R13, RZ ;  /* 0x0000000d0c031227 */ /* 0x001fe200078e00ff */
        /* <DEDUP_REMOVED lines=16> */
[----:B-1----:R-:W-:Y:S01]  /*11850*/  @P1 SHF.R.U32.HI R13, RZ, R14, R3 ;  /* 0x0000000eff0d1219 */ /* 0x002fe20000011603 */
        /* <DEDUP_REMOVED lines=65> */
.L_x_15787:
[----:B------:R-:W-:-:S05]  /*11c70*/  VIADD R42, R42, 0x90 ;  /* 0x000000902a2a7836 */ /* 0x000fca0000000000 */
[----:B------:R-:W-:-:S13]  /*11c80*/  ISETP.GE.OR P0, PT, R42, R45, P0 ;  /* 0x0000002d2a00720c */ /* 0x000fda0000706670 */
[----:B------:R-:W-:Y:S05]  /*11c90*/  @P0 BRA `(.L_x_15596) ;  /* 0x0000001000cc0947 */ /* 0x000fea0003800000 */
[----:B------:R-:W-:-:S04]  /*11ca0*/  LEA R14, P0, R43, R14, 0x1 ;  /* 0x0000000e2b0e7211 */ /* 0x000fc800078008ff */
[----:B------:R-:W-:-:S05]  /*11cb0*/  LEA.HI.X R15, R43, R0, R44, 0x1, P0 ;  /* 0x000000002b0f7211 */ /* 0x000fca00000f0c2c */
[----:B------:R0:W-:Y:S01]  /*11cc0*/  ST.E.128 desc[UR40][R14.64], R36 ;  /* 0x000000240e007985 */ /* 0x0001e2000c101d28 */
[----:B------:R-:W-:Y:S05]  /*11cd0*/  BRA `(.L_x_15596) ;  /* 0x0000001000bc7947 */ /* 0x000fea0003800000 */
.L_x_15594:
[----:B------:R-:W2:Y:S01]  /*11ce0*/  LDL R43, [R1+0x34] ;  /* 0x00003400012b7983 */ /* 0x000ea20000100800 */
[----:B------:R-:W1:Y:S01]  /*11cf0*/  @P1 LDC R14, c[0x0][0xbec] ;  /* 0x0002fb00ff0e1b82 */ /* 0x000e620000000800 */
[----:B------:R-:W-:Y:S01]  /*11d00*/  ULDC.64 UR4, c[0x0][0xb08] ;  /* 0x0002c20000047ab9 */ /* 0x000fe20000000a00 */
[----:B------:R-:W-:Y:S01]  /*11d10*/  ULDC.64 UR6, c[0x0][0xb30] ;  /* 0x0002cc0000067ab9 */ /* 0x000fe20000000a00 */
[----:B0-----:R-:W-:Y:S02]  /*11d20*/  IMAD R12, R9, UR4, RZ ;  /* 0x00000004090c7c24 */ /* 0x001fe4000f8e02ff */
[----:B------:R-:W-:-:S03]  /*11d30*/  IMAD.WIDE.U32 R4, R3, UR4, RZ ;  /* 0x0000000403047c25 */ /* 0x000fc6000f8e00ff */
[----:B------:R-:W0:Y:S01]  /*11d40*/  @P1 LDC R11, c[0x0][0xbf0] ;  /* 0x0002fc00ff0b1b82 */ /* 0x000e220000000800 */
        /* <DEDUP_REMOVED lines=8> */
[----:B-1----:R-:W-:-:S04]  /*11dd0*/  @P1 IMAD.HI.U32 R14, R39, R14, RZ ;  /* 0x0000000e270e1227 */ /* 0x002fc800078e00ff */
[C---:B------:R-:W-:Y:S02]  /*11de0*/  IMAD R7, R8.reuse, UR5, R3 ;  /* 0x0000000508077c24 */ /* 0x040fe4000f8e0203 */
[----:B------:R-:W-:Y:S01]  /*11df0*/  IMAD.MOV.U32 R3, RZ, RZ, R39 ;  /* 0x000000ffff037224 */ /* 0x000fe200078e0027 */
[----:B0-----:R-:W-:Y:S01]  /*11e00*/  @P1 SHF.R.U32.HI R3, RZ, R11, R14 ;  /* 0x0000000bff031219 */ /* 0x001fe2000001160e */
[----:B------:R-:W-:Y:S01]  /*11e10*/  IMAD.WIDE.U32 R8, R8, UR4, R4 ;  /* 0x0000000408087c25 */ /* 0x000fe2000f8e0004 */
[----:B------:R-:W-:Y:S02]  /*11e20*/  ULDC.64 UR4, c[0x0][0xb48] ;  /* 0x0002d20000047ab9 */ /* 0x000fe40000000a00 */
[----:B------:R-:W-:Y:S01]  /*11e30*/  SHF.R.S32.HI R11, RZ, 0x1f, R3 ;  /* 0x0000001fff0b7819 */ /* 0x000fe20000011403 */
[----:B------:R-:W-:Y:S02]  /*11e40*/  IMAD.IADD R9, R9, 0x1, R7 ;  /* 0x0000000109097824 */ /* 0x000fe400078e0207 */
[----:B------:R-:W-:-:S02]  /*11e50*/  IMAD.MOV R7, RZ, RZ, -R3 ;  /* 0x000000ffff077224 */ /* 0x000fc400078e0a03 */
        /* <DEDUP_REMOVED lines=15> */
[----:B------:R0:W-:Y:S03]  /*11f50*/  SYNCS.ARRIVE.TRANS64.RED.A1T0 RZ, [R8+URZ], RZ ;  /* 0x000000ff08ff79a7 */ /* 0x0001e6000810043f */
[----:B------:R-:W-:-:S02]  /*11f60*/  IADD3 R3, R5, R3, RZ ;  /* 0x0000000305037210 */ /* 0x000fc40007ffe0ff */
[----:B------:R-:W-:Y:S01]  /*11f70*/  LEA R0, P0, R4, UR4, 0x2 ;  /* 0x0000000404007c11 */ /* 0x000fe2000f8010ff */
[----:B------:R-:W-:-:S03]  /*11f80*/  UMOV UR4, 0xffffffff ;  /* 0xffffffff00047882 */ /* 0x000fc60000000000 */
[----:B------:R-:W-:Y:S01]  /*11f90*/  LEA.HI.X R4, R4, UR5, R3, 0x2, P0 ;  /* 0x0000000504047c11 */ /* 0x000fe200080f1403 */
[C---:B--2---:R-:W-:Y:S02]  /*11fa0*/  VIADD R28, R43.reuse, 0x10 ;  /* 0x000000102b1c7836 */ /* 0x044fe40000000000 */
        /* <DEDUP_REMOVED lines=12> */
[----:B------:R-:W-:Y:S01]  /*12070*/  SHF.R.S32.HI R44, RZ, 0x1f, R7 ;  /* 0x0000001fff2c7819 */ /* 0x000fe20000011407 */
[----:B0-----:R-:W-:Y:S06]  /*12080*/  BRA.DIV UR4, `(.L_x_15597) ;  /* 0x000000a2046c7947 */ /* 0x001fec000b800000 */
[----:B------:R0:W1:Y:S04]  /*12090*/  SHFL.IDX PT, R3, R4, RZ, 0x1c1f ;  /* 0x001c1fff04037589 */ /* 0x00006800000e0000 */
[----:B------:R0:W2:Y:S02]  /*120a0*/  SHFL.IDX PT, R14, R0, RZ, 0x1c1f ;  /* 0x001c1fff000e7589 */ /* 0x0000a400000e0000 */
.L_x_15790:
        /* <DEDUP_REMOVED lines=9> */
[-C--:B--2---:R-:W-:Y:S01]  /*12140*/  @!P1 LEA R10, P5, R7, R14.reuse, 0x2 ;  /* 0x0000000e070a9211 */ /* 0x084fe200078a10ff */
[----:B------:R-:W-:Y:S01]  /*12150*/  @!P3 IMAD.WIDE R8, R43, 0x4, R14 ;  /* 0x000000042b08b825 */ /* 0x000fe200078e020e */
[C---:B------:R-:W-:Y:S02]  /*12160*/  @!P0 LEA R12, P2, R28.reuse, R14, 0x2 ;  /* 0x0000000e1c0c8211 */ /* 0x040fe400078410ff */
        /* <DEDUP_REMOVED lines=24> */
.L_x_15599:
[----:B------:R-:W-:Y:S05]  /*122f0*/  BSYNC B1 ;  /* 0x0000000000017941 */ /* 0x000fea0003800000 */
.L_x_15598:
[----:B------:R-:W-:-:S03]  /*12300*/  UMOV UR4, 0xffffffff ;  /* 0xffffffff00047882 */ /* 0x000fc60000000000 */
[----:B------:R-:W-:Y:S05]  /*12310*/  BRA.DIV UR4, `(.L_x_15600) ;  /* 0x0000009e04fc7947 */ /* 0x000fea000b800000 */
[----:B-1----:R1:W4:Y:S04]  /*12320*/  SHFL.IDX PT, R3, R4, 0x1, 0x1c1f ;  /* 0x003c1f0004037f89 */ /* 0x00232800000e0000 */
[----:B--23--:R1:W2:Y:S02]  /*12330*/  SHFL.IDX PT, R14, R0, 0x1, 0x1c1f ;  /* 0x003c1f00000e7f89 */ /* 0x00c2a400000e0000 */
.L_x_15794:
        /* <DEDUP_REMOVED lines=37> */
.L_x_15592:
[----:B------:R-:W3:Y:S01]  /*12590*/  LDL.LU R0, [R1+0x58] ;  /* 0x0000580001007983 */ /* 0x000ee20000300800 */
[----:B------:R-:W-:Y:S01]  /*125a0*/  ULDC.64 UR6, c[0x0][0xc08] ;  /* 0x0003020000067ab9 */ /* 0x000fe20000000a00 */
[----:B------:R-:W-:Y:S02]  /*125b0*/  ULDC.64 UR4, c[0x0][0xc00] ;  /* 0x0003000000047ab9 */ /* 0x000fe40000000a00 */
[----:B------:R-:W2:Y:S01]  /*125c0*/  LDL R8, [R1+0x54] ;  /* 0x0000540001087983 */ /* 0x000ea20000100800 */
[----:B------:R-:W-:Y:S01]  /*125d0*/  ISETP.NE.U32.AND P1, PT, RZ, UR6, PT ;  /* 0x00000006ff007c0c */ /* 0x000fe2000bf25070 */
[----:B------:R-:W-:Y:S01]  /*125e0*/  IMAD.MOV.U32 R3, RZ, RZ, RZ ;  /* 0x000000ffff037224 */ /* 0x000fe200078e00ff */
[----:B------:R-:W-:Y:S02]  /*125f0*/  ISETP.NE.U32.AND P0, PT, RZ, UR4, PT ;  /* 0x00000004ff007c0c */ /* 0x000fe4000bf05070 */
[----:B------:R-:W-:Y:S02]  /*12600*/  ISETP.NE.AND.EX P1, PT, RZ, UR7, PT, P1 ;  /* 0x00000007ff007c0c */ /* 0x000fe4000bf25310 */
[----:B------:R-:W-:Y:S01]  /*12610*/  ISETP.NE.AND.EX P0, PT, RZ, UR5, PT, P0 ;  /* 0x00000005ff007c0c */ /* 0x000fe2000bf05300 */
[----:B------:R-:W4:Y:S01]  /*12620*/  S2R R9, SR_TID.X ;  /* 0x0000000000097919 */ /* 0x000f220000002100 */
[----:B---3--:R-:W-:Y:S01]  /*12630*/  IADD3 R4, P2, R0, UR4, RZ ;  /* 0x0000000400047c10 */ /* 0x008fe2000ff5e0ff */
[----:B------:R-:W-:-:S03]  /*12640*/  ULDC UR4, c[0x0][0xa88] ;  /* 0x0002a20000047ab9 */ /* 0x000fc60000000800 */
[----:B------:R-:W-:-:S05]  /*12650*/  IADD3.X R5, R37, UR5, RZ, P2, !PT ;  /* 0x0000000525057c10 */ /* 0x000fca00097fe4ff */
[----:B------:R-:W-:Y:S01]  /*12660*/  @P1 IADD3 R6, P2, R0, UR6, RZ ;  /* 0x0000000600061c10 */ /* 0x000fe2000ff5e0ff */
[----:B-----5:R-:W-:Y:S01]  /*12670*/  IMAD.U32 R24, RZ, RZ, UR4 ;  /* 0x00000004ff187e24 */ /* 0x020fe2000f8e00ff */
[----:B------:R3:W5:Y:S02]  /*12680*/  @P0 LDG.E R3, desc[UR40][R4.64] ;  /* 0x0000002804030981 */ /* 0x000764000c1e1900 */
[----:B------:R-:W-:Y:S01]  /*12690*/  @P1 IADD3.X R7, R37, UR7, RZ, P2, !PT ;  /* 0x0000000725071c10 */ /* 0x000fe200097fe4ff */
[----:B----4-:R-:W-:-:S04]  /*126a0*/  VIADD R32, R9, 0xffffff80 ;  /* 0xffffff8009207836 */ /* 0x010fc80000000000 */
[----:B------:R3:W5:Y:S01]  /*126b0*/  @P1 LDG.E R24, desc[UR40][R6.64] ;  /* 0x0000002806181981 */ /* 0x000762000c1e1900 */
[----:B--2---:R-:W-:Y:S02]  /*126c0*/  ISETP.NE.AND P2, PT, R8, RZ, PT ;  /* 0x000000ff0800720c */ /* 0x004fe40003f45270 */
[----:B------:R-:W-:-:S11]  /*126d0*/  ISETP.GT.AND P3, PT, R32, 0xbf, PT ;  /* 0x000000bf2000780c */ /* 0x000fd60003f64270 */
[----:B------:R-:W2:Y:S02]  /*126e0*/  @!P2 LDC R8, c[0x0][0xad4] ;  /* 0x0002b500ff08ab82 */ /* 0x000ea40000000800 */
[----:B--2---:R3:W-:Y:S01]  /*126f0*/  @!P2 STL [R1+0x54], R8 ;  /* 0x000054080100a387 */ /* 0x0047e20000100800 */
[----:B------:R-:W-:Y:S01]  /*12700*/  ISETP.GT.AND P2, PT, R8, 0x1, PT ;  /* 0x000000010800780c */ /* 0x000fe20003f44270 */
[----:B------:R-:W-:-:S12]  /*12710*/  @P1 BRA `(.L_x_15601) ;  /* 0x0000000000101947 */ /* 0x000fd80003800000 */
[----:B------:R-:W-:Y:S05]  /*12720*/  @!P0 BRA `(.L_x_15601) ;  /* 0x00000000000c8947 */ /* 0x000fea0003800000 */
[----:B---3--:R-:W2:Y:S04]  /*12730*/  LDG.E R7, desc[UR40][R4.64] ;  /* 0x0000002804077981 */ /* 0x008ea8000c1e1900 */
[----:B-----5:R-:W2:Y:S02]  /*12740*/  LDG.E R24, desc[UR40][R4.64+0x4] ;  /* 0x0000042804187981 */ /* 0x020ea4000c1e1900 */
[----:B--2---:R-:W-:-:S07]  /*12750*/  IMAD.IADD R24, R24, 0x1, -R7 ;  /* 0x0000000118187824 */ /* 0x004fce00078e0a07 */
.L_x_15601:
[----:B------:R-:W-:Y:S01]  /*12760*/  BSSY B1, `(.L_x_15602) ;  /* 0x0000037000017945 */ /* 0x000fe20003800000 */
[----:B------:R-:W-:Y:S02]  /*12770*/  SEL R33, R49, RZ, !P0 ;  /* 0x000000ff31217207 */ /* 0x000fe40004000000 */
[----:B------:R-:W-:Y:S02]  /*12780*/  SEL R34, R34, RZ, !P0 ;  /* 0x000000ff22227207 */ /* 0x000fe40004000000 */
[----:B-----5:R-:W-:Y:S01]  /*12790*/  SHF.R.S32.HI R26, RZ, 0x1f, R3 ;  /* 0x0000001fff1a7819 */ /* 0x020fe20000011403 */
[----:B------:R-:W-:Y:S06]  /*127a0*/  @P3 BRA `(.L_x_15603) ;  /* 0x0000000000c83947 */ /* 0x000fec0003800000 */
[----:B---3--:R-:W2:Y:S01]  /*127b0*/  LDL R4, [R1+0x2c] ;  /* 0x00002c0001047983 */ /* 0x008ea20000100800 */
[----:B------:R-:W3:Y:S02]  /*127c0*/  LDC R37, c[0x0][0xbe8] ;  /* 0x0002fa00ff257b82 */ /* 0x000ee40000000800 */
[----:B---3--:R-:W-:Y:S01]  /*127d0*/  IMAD R0, R24, R37, RZ ;  /* 0x0000002518007224 */ /* 0x008fe200078e02ff */
[----:B--2---:R-:W-:-:S04]  /*127e0*/  IADD3 R35, R4, -0x80, R9 ;  /* 0xffffff8004237810 */ /* 0x004fc80007ffe009 */
[----:B------:R-:W-:-:S13]  /*127f0*/  ISETP.GE.AND P0, PT, R35, R0, PT ;  /* 0x000000002300720c */ /* 0x000fda0003f06270 */
[----:B------:R-:W-:Y:S05]  /*12800*/  @P0 BRA `(.L_x_15603) ;  /* 0x0000000000b00947 */ /* 0x000fea0003800000 */
[----:B-1----:R-:W2:Y:S01]  /*12810*/  LDL.LU R28, [R1+0x60] ;  /* 0x00006000011c7983 */ /* 0x002ea20000300800 */
        /* <DEDUP_REMOVED lines=43> */
.L_x_15603:
[----:B------:R-:W-:Y:S05]  /*12ad0*/  BSYNC B1 ;  /* 0x0000000000017941 */ /* 0x000fea0003800000 */
.L_x_15602:
[----:B------:R-:W-:Y:S05]  /*12ae0*/  @P2 BRA `(.L_x_15596) ;  /* 0x0000000400382947 */ /* 0x000fea0003800000 */
[----:B-1----:R-:W4:Y:S01]  /*12af0*/  LDL R28, [R1+0x2c] ;  /* 0x00002c00011c7983 */ /* 0x002f220000100800 */
[----:B------:R-:W1:Y:S01]  /*12b00*/  LDC R25, c[0x0][0xbe8] ;  /* 0x0002fa00ff197b82 */ /* 0x000e620000000800 */
[----:B------:R-:W-:Y:S01]  /*12b10*/  SHF.R.S32.HI R27, RZ, 0x1f, R32 ;  /* 0x0000001fff1b7819 */ /* 0x000fe20000011420 */
[----:B------:R-:W-:Y:S01]  /*12b20*/  ULDC.64 UR4, c[0x0][0xaa0] ;  /* 0x0002a80000047ab9 */ /* 0x000fe20000000a00 */
[----:B------:R-:W-:Y:S01]  /*12b30*/  ULDC.64 UR6, c[0x0][0xaf0] ;  /* 0x0002bc0000067ab9 */ /* 0x000fe20000000a00 */
[----:B------:R-:W-:Y:S01]  /*12b40*/  IMAD R0, R26, UR4, RZ ;  /* 0x000000041a007c24 */ /* 0x000fe2000f8e02ff */
[----:B------:R-:W-:Y:S01]  /*12b50*/  LEA.HI R27, R27, R32, RZ, 0x3 ;  /* 0x000000201b1b7211 */ /* 0x000fe200078f18ff */
[----:B--23--:R-:W-:-:S03]  /*12b60*/  IMAD.WIDE.U32 R4, R3, UR4, RZ ;  /* 0x0000000403047c25 */ /* 0x00cfc6000f8e00ff */
        /* <DEDUP_REMOVED lines=10> */
[----:B------:R-:W1:Y:S08]  /*12c10*/  @P0 LDC R6, c[0x0][0xbec] ;  /* 0x0002fb00ff060b82 */ /* 0x000e700000000800 */
[----:B------:R-:W2:Y:S01]  /*12c20*/  @P0 LDC R11, c[0x0][0xbf0] ;  /* 0x0002fc00ff0b0b82 */ /* 0x000ea20000000800 */
[----:B----4-:R-:W-:-:S04]  /*12c30*/  IMAD.IADD R9, R28, 0x1, R0 ;  /* 0x000000011c097824 */ /* 0x010fc800078e0200 */
        /* <DEDUP_REMOVED lines=46> */
[C-C-:B-----5:R-:W-:Y:S01]  /*12f20*/  @!P3 LEA.HI.X R9, R43.reuse, R4, R44.reuse, 0x1, P1 ;  /* 0x000000042b09b211 */ /* 0x160fe200008f0c2c */
[----:B------:R-:W-:Y:S02]  /*12f30*/  @!P4 IMAD.MOV.U32 R4, RZ, RZ, R25 ;  /* 0x000000ffff04c224 */ /* 0x000fe400078e0019 */
[----:B------:R1:W3:Y:S01]  /*12f40*/  SHFL.IDX PT, R14, R7, 0x3, 0x181f ;  /* 0x00781f00070e7f89 */ /* 0x0002e200000e0000 */
[----:B0-----:R-:W-:-:S03]  /*12f50*/  @!P4 LEA.HI.X R5, R43, R6, R44, 0x1, P5 ;  /* 0x000000062b05c211 */ /* 0x001fc600028f0c2c */
[----:B------:R1:W-:Y:S04]  /*12f60*/  @!P3 ST.E.128 desc[UR40][R8.64], RZ ;  /* 0x000000ff0800b985 */ /* 0x0003e8000c101d28 */
[----:B------:R1:W-:Y:S02]  /*12f70*/  @!P4 ST.E.128 desc[UR40][R4.64], RZ ;  /* 0x000000ff0400c985 */ /* 0x0003e4000c101d28 */
.L_x_15803:
[----:B------:R-:W-:-:S05]  /*12f80*/  VIADD R24, R24, 0x90 ;  /* 0x0000009018187836 */ /* 0x000fca0000000000 */
[----:B------:R-:W-:-:S13]  /*12f90*/  ISETP.GE.OR P0, PT, R24, R21, P0 ;  /* 0x000000151800720c */ /* 0x000fda0000706670 */
[----:B---3--:R-:W-:-:S04]  /*12fa0*/  @!P0 LEA R14, P1, R43, R14, 0x1 ;  /* 0x0000000e2b0e8211 */ /* 0x008fc800078208ff */
[----:B--2---:R-:W-:-:S05]  /*12fb0*/  @!P0 LEA.HI.X R15, R43, R0, R44, 0x1, P1 ;  /* 0x000000002b0f8211 */ /* 0x004fca00008f0c2c */
[----:B------:R4:W-:Y:S04]  /*12fc0*/  @!P0 ST.E.128 desc[UR40][R14.64], RZ ;  /* 0x000000ff0e008985 */ /* 0x0009e8000c101d28 */
.L_x_15596:
[----:B------:R-:W-:Y:S05]  /*12fd0*/  BSYNC B0 ;  /* 0x0000000000007941 */ /* 0x000fea0003800000 */
.L_x_15591:
[----:B------:R-:W-:Y:S02]  /*12fe0*/  ULDC UR4, c[0x0][0xc3c] ;  /* 0x00030f0000047ab9 */ /* 0x000fe40000000800 */
[----:B-1----:R-:W-:-:S13]  /*12ff0*/  ISETP.GE.AND P0, PT, R31, UR4, PT ;  /* 0x000000041f007c0c */ /* 0x002fda000bf06270 */
[----:B------:R-:W-:Y:S05]  /*13000*/  @!P0 BRA `(.L_x_15605) ;  /* 0xfffffedc00f88947 */ /* 0x000fea000383ffff */
[----:B------:R-:W-:Y:S05]  /*13010*/  BRA `(.L_x_15450) ;  /* 0x0000007800347947 */ /* 0x000fea0003800000 */
.L_x_15448:
[----:B------:R-:W-:-:S08]  /*13020*/  NOP ;  /* 0x0000000000007918 */ /* 0x000fd00000000000 */
[----:B--2---:R-:W0:-:S00]  /*13030*/  USETMAXREG.DEALLOC.CTAPOOL 0x20 ;  /* 0x00000020000079c8 */ /* 0x004e0000080e0500 */
        /* <DEDUP_REMOVED lines=14> */
.L_x_15606:
        /* <DEDUP_REMOVED lines=44> */
.L_x_15610:
[----:B------:R-:W0:Y:S01]  /*133e0*/  LDC R2, c[0x0][0xc3c] ;  /* 0x00030f00ff027b82 */ /* 0x000e220000000800 */
[----:B------:R-:W-:Y:S01]  /*133f0*/  UIADD3 UR4, UR4, 0x1f, URZ ;  /* 0x0000001f04047890 */ /* 0x000fe2000fffe03f */
[----:B------:R-:W-:Y:S02]  /*13400*/  ULDC UR7, c[0x0][0xc3c] ;  /* 0x00030f0000077ab9 */ /* 0x000fe40000000800 */
[----:B------:R-:W-:-:S03]  /*13410*/  MOV R27, UR7 ;  /* 0x00000007001b7c02 */ /* 0x000fc60008000f00 */
        /* <DEDUP_REMOVED lines=33> */
.L_x_15608:
        /* <DEDUP_REMOVED lines=13> */
.L_x_15611:
        /* <DEDUP_REMOVED lines=17> */
[----:B------:R-:W-:Y:S02]  /*13810*/  IMAD.MOV R11, RZ, RZ, -R10 ;  /* 0x000000ffff0b7224 */ /* 0x000fe400078e0a0a */
[----:B------:R-:W-:-:S04]  /*13820*/  IMAD.HI.U32 R2, R3, R8, RZ ;  /* 0x0000000803027227 */ /* 0x000fc800078e00ff */
[----:B------:R-:W-:-:S05]  /*13830*/  IMAD R8, R2, R11, R8 ;  /* 0x0000000b02087224 */ /* 0x000fca00078e0208 */
        /* <DEDUP_REMOVED lines=13> */
[----:B0-----:R-:W-:Y:S02]  /*13910*/  IADD3 R8, RZ, -R3, RZ ;  /* 0x80000003ff087210 */ /* 0x001fe40007ffe0ff */
[----:B------:R-:W-:-:S03]  /*13920*/  @!P1 LOP3.LUT R7, RZ, R25, RZ, 0x33, !PT ;  /* 0x00000019ff079212 */ /* 0x000fc600078e33ff */
[----:B------:R-:W-:Y:S01]  /*13930*/  IMAD.MOV.U32 R2, RZ, RZ, R8 ;  /* 0x000000ffff027224 */ /* 0x000fe200078e0008 */
[----:B------:R-:W-:-:S03]  /*13940*/  IABS R8, R6 ;  /* 0x0000000600087213 */ /* 0x000fc60000000000 */
[----:B------:R-:W-:Y:S02]  /*13950*/  IMAD R9, R2, R5, RZ ;  /* 0x0000000502097224 */ /* 0x000fe400078e02ff */
[----:B------:R-:W-:Y:S02]  /*13960*/  IMAD.MOV.U32 R2, RZ, RZ, RZ ;  /* 0x000000ffff027224 */ /* 0x000fe400078e00ff */
[----:B------:R-:W-:Y:S02]  /*13970*/  IMAD.MOV R8, RZ, RZ, -R8 ;  /* 0x000000ffff087224 */ /* 0x000fe400078e0a08 */
[----:B------:R-:W-:Y:S01]  /*13980*/  IMAD.HI.U32 R2, R3, R9, R2 ;  /* 0x0000000903027227 */ /* 0x000fe200078e0002 */
[----:B------:R-:W-:-:S05]  /*13990*/  IABS R3, R7 ;  /* 0x0000000700037213 */ /* 0x000fca0000000000 */
[----:B------:R-:W-:-:S04]  /*139a0*/  IMAD.HI.U32 R2, R2, R3, RZ ;  /* 0x0000000302027227 */ /* 0x000fc800078e00ff */
[----:B------:R-:W-:Y:S01]  /*139b0*/  IMAD R8, R2, R8, R3 ;  /* 0x0000000802087224 */ /* 0x000fe200078e0203 */
[----:B------:R-:W-:-:S04]  /*139c0*/  LOP3.LUT R3, R7, R6, RZ, 0x3c, !PT ;  /* 0x0000000607037212 */ /* 0x000fc800078e3cff */
[----:B------:R-:W-:Y:S02]  /*139d0*/  ISETP.GT.U32.AND P1, PT, R5, R8, PT ;  /* 0x000000080500720c */ /* 0x000fe40003f24070 */
[----:B------:R-:W-:Y:S01]  /*139e0*/  ISETP.GE.AND P2, PT, R3, RZ, PT ;  /* 0x000000ff0300720c */ /* 0x000fe20003f46270 */
[----:B------:R-:W-:-:S10]  /*139f0*/  IMAD.MOV R3, RZ, RZ, -R7 ;  /* 0x000000ffff037224 */ /* 0x000fd400078e0a07 */
        /* <DEDUP_REMOVED lines=13> */
.L_x_15612:
[----:B0-----:R-:W0:Y:S02]  /*13ad0*/  LDC.64 R2, c[0x0][0xc90] ;  /* 0x00032400ff027b82 */ /* 0x001e240000000a00 */
        /* <DEDUP_REMOVED lines=28> */
[----:B------:R-:W-:-:S03]  /*13ca0*/  IMAD.MOV R2, RZ, RZ, -R2 ;  /* 0x000000ffff027224 */ /* 0x000fc600078e0a02 */
[----:B------:R-:W-:Y:S01]  /*13cb0*/  IADD3 R7, -R6, RZ, RZ ;  /* 0x000000ff06077210 */ /* 0x000fe20007ffe1ff */
[----:B------:R-:W-:Y:S02]  /*13cc0*/  IMAD R4, R5, R2, R4 ;  /* 0x0000000205047224 */ /* 0x000fe400078e0204 */
[----:B------:R-:W-:Y:S01]  /*13cd0*/  IMAD.MOV.U32 R2, RZ, RZ, RZ ;  /* 0x000000ffff027224 */ /* 0x000fe200078e00ff */
[----:B------:R-:W-:-:S04]  /*13ce0*/  VIADDMNMX R7, R7, UR5, R8, PT ;  /* 0x0000000507077c46 */ /* 0x000fc8000b800108 */
[----:B------:R-:W-:Y:S01]  /*13cf0*/  IABS R8, R7 ;  /* 0x0000000700087213 */ /* 0x000fe20000000000 */
[----:B------:R-:W-:-:S03]  /*13d00*/  IMAD.MOV R26, RZ, RZ, -R7 ;  /* 0x000000ffff1a7224 */ /* 0x000fc600078e0a07 */
        /* <DEDUP_REMOVED lines=24> */
.L_x_15613:
[----:B------:R-:W-:-:S05]  /*13e90*/  LOP3.LUT R2, RZ, R2, RZ, 0x33, !PT ;  /* 0x00000002ff027212 */ /* 0x000fca00078e33ff */
[----:B------:R-:W-:Y:S01]  /*13ea0*/  IMAD.IADD R25, R25, 0x1, R2 ;  /* 0x0000000119197824 */ /* 0x000fe200078e0202 */
[----:B------:R-:W-:Y:S06]  /*13eb0*/  BRA `(.L_x_15614) ;  /* 0x00000000000c7947 */ /* 0x000fec0003800000 */
.L_x_15609:
[----:B------:R-:W-:Y:S02]  /*13ec0*/  IMAD.MOV.U32 R25, RZ, RZ, RZ ;  /* 0x000000ffff197224 */ /* 0x000fe400078e00ff */
[----:B------:R-:W-:Y:S02]  /*13ed0*/  IMAD.U32 R24, RZ, RZ, UR6 ;  /* 0x00000006ff187e24 */ /* 0x000fe4000f8e00ff */
[----:B------:R-:W-:-:S07]  /*13ee0*/  IMAD.MOV.U32 R26, RZ, RZ, RZ ;  /* 0x000000ffff1a7224 */ /* 0x000fce00078e00ff */
.L_x_15614:
[----:B------:R-:W-:-:S13]  /*13ef0*/  ISETP.NE.AND P0, PT, R0, RZ, PT ;  /* 0x000000ff0000720c */ /* 0x000fda0003f05270 */
[----:B------:R-:W0:Y:S01]  /*13f00*/  @!P0 S2R R3, SR_CgaCtaId ;  /* 0x0000000000038919 */ /* 0x000e220000008800 */
[----:B------:R-:W-:-:S04]  /*13f10*/  @!P0 MOV R0, 0x400 ;  /* 0x0000040000008802 */ /* 0x000fc80000000f00 */
[----:B0-----:R-:W-:-:S05]  /*13f20*/  @!P0 LEA R0, R3, R0, 0x18 ;  /* 0x0000000003008211 */ /* 0x001fca00078ec0ff */
[----:B------:R0:W-:Y:S01]  /*13f30*/  @!P0 STS.128 [R0+0x168d0], R24 ;  /* 0x0168d01800008388 */ /* 0x0001e20000000c00 */
[----:B------:R-:W-:Y:S06]  /*13f40*/  BAR.ARV 0x5, 0x200 ;  /* 0x0148000000007b1d */ /* 0x000fec0000002000 */
.L_x_15607:
        /* <DEDUP_REMOVED lines=9> */
[----:B------:R-:W-:Y:S02]  /*13fe0*/  UMOV UR4, 0x400 ;  /* 0x0000040000047882 */ /* 0x000fe40000000000 */
[----:B-1----:R-:W-:Y:S01]  /*13ff0*/  ULEA UR4, UR5, UR4, 0x18 ;  /* 0x0000000405047291 */ /* 0x002fe2000f8ec03f */
[C---:B0-----:R-:W-:Y:S01]  /*14000*/  IMAD.SHL.U32 R0, R7.reuse, 0x8, RZ ;  /* 0x0000000807007824 */ /* 0x041fe200078e00ff */
[----:B------:R-:W-:-:S04]  /*14010*/  LOP3.LUT R5, R7, 0x7f, RZ, 0xc0, !PT ;  /* 0x0000007f07057812 */ /* 0x000fc800078ec0ff */
[----:B------:R-:W-:Y:S01]  /*14020*/  LOP3.LUT R2, R0, 0x1f8, RZ, 0xc0, !PT ;  /* 0x000001f800027812 */ /* 0x000fe200078ec0ff */
[----:B------:R-:W-:-:S03]  /*14030*/  IMAD.SHL.U32 R3, R5, 0x8, RZ ;  /* 0x0000000805037824 */ /* 0x000fc600078e00ff */
[----:B------:R-:W-:Y:S02]  /*14040*/  LOP3.LUT R2, R2, 0x38, R7, 0x78, !PT ;  /* 0x0000003802027812 */ /* 0x000fe400078e7807 */
[----:B------:R-:W-:Y:S02]  /*14050*/  MOV R16, UR4 ;  /* 0x0000000400107c02 */ /* 0x000fe40008000f00 */
[----:B------:R-:W-:Y:S01]  /*14060*/  LOP3.LUT R4, R2, 0x200, R3, 0xf8, !PT ;  /* 0x0000020002047812 */ /* 0x000fe200078ef803 */
[----:B------:R-:W-:Y:S01]  /*14070*/  IMAD.SHL.U32 R2, R7, 0x10, RZ ;  /* 0x0000001007027824 */ /* 0x000fe200078e00ff */
[----:B------:R-:W-:Y:S01]  /*14080*/  SHF.R.U32.HI R3, RZ, 0x3, R5 ;  /* 0x00000003ff037819 */ /* 0x000fe20000011605 */
[----:B------:R-:W-:Y:S03]  /*14090*/  BSSY B8, `(.L_x_15615) ;  /* 0x000064e000087945 */ /* 0x000fe60003800000 */
[----:B------:R-:W-:Y:S01]  /*140a0*/  LOP3.LUT R2, R2, 0x70, RZ, 0xc0, !PT ;  /* 0x0000007002027812 */ /* 0x000fe200078ec0ff */
[----:B------:R-:W-:-:S02]  /*140b0*/  IMAD.MOV.U32 R28, RZ, RZ, RZ ;  /* 0x000000ffff1c7224 */ /* 0x000fc400078e00ff */
[----:B------:R-:W-:Y:S01]  /*140c0*/  IMAD.MOV.U32 R23, RZ, RZ, RZ ;  /* 0x000000ffff177224 */ /* 0x000fe200078e00ff */
[----:B------:R-:W-:Y:S01]  /*140d0*/  LOP3.LUT R2, R3, R2, RZ, 0xfc, !PT ;  /* 0x0000000203027212 */ /* 0x000fe200078efcff */
[----:B------:R-:W-:Y:S01]  /*140e0*/  IMAD.MOV.U32 R29, RZ, RZ, 0x1 ;  /* 0x00000001ff1d7424 */ /* 0x000fe200078e00ff */
[----:B------:R-:W-:Y:S01]  /*140f0*/  ULDC.64 UR38, c[0x0][0x198] ;  /* 0x0000660000267ab9 */ /* 0x000fe20000000a00 */
[----:B------:R-:W-:Y:S01]  /*14100*/  ULDC UR36, c[0x0][0xc] ;  /* 0x0000030000247ab9 */ /* 0x000fe20000000800 */
[----:B--2---:R-:W-:-:S05]  /*14110*/  LOP3.LUT R0, R6, 0x2, RZ, 0xfc, !PT ;  /* 0x0000000206007812 */ /* 0x004fca00078efcff */
[----:B------:R0:W-:Y:S04]  /*14120*/  STL [R1+0x54], R0 ;  /* 0x0000540001007387 */ /* 0x0001e80000100800 */
[----:B------:R-:W-:Y:S01]  /*14130*/  STL [R1+0x44], RZ ;  /* 0x000044ff01007387 */ /* 0x000fe20000100800 */
[----:B0-----:R-:W-:-:S05]  /*14140*/  IMAD.MOV.U32 R0, RZ, RZ, 0x1 ;  /* 0x00000001ff007424 */ /* 0x001fca00078e00ff */
[----:B------:R0:W-:Y:S02]  /*14150*/  STL [R1], R0 ;  /* 0x0000000001007387 */ /* 0x0001e40000100800 */
[----:B0-----:R-:W-:-:S05]  /*14160*/  IMAD R0, R4, 0x2, R16 ;  /* 0x0000000204007824 */ /* 0x001fca00078e0210 */
[----:B------:R0:W-:Y:S02]  /*14170*/  STL [R1+0x24], R0 ;  /* 0x0000240001007387 */ /* 0x0001e40000100800 */
.L_x_15712:
        /* <DEDUP_REMOVED lines=48> */
[----:B---3--:R0:W-:Y:S04]  /*14480*/  STL [R1+0x38], R8 ;  /* 0x0000380801007387 */ /* 0x0081e80000100800 */
[----:B--2---:R1:W-:Y:S01]  /*14490*/  STL [R1+0x1c], R10 ;  /* 0x00001c0a01007387 */ /* 0x0043e20000100800 */
[----:B------:R-:W-:Y:S02]  /*144a0*/  IMAD.MOV.U32 R9, RZ, RZ, R8 ;  /* 0x000000ffff097224 */ /* 0x000fe400078e0008 */
[----:B0-----:R-:W-:Y:S01]  /*144b0*/  IMAD.U32 R8, RZ, RZ, UR4 ;  /* 0x00000004ff087e24 */ /* 0x001fe2000f8e00ff */
[----:B------:R-:W-:Y:S06]  /*144c0*/  @P2 BRA `(.L_x_15616) ;  /* 0x0000000000142947 */ /* 0x000fec0003800000 */
[----:B------:R-:W-:Y:S05]  /*144d0*/  @!P0 BRA `(.L_x_15616) ;  /* 0x0000000000108947 */ /* 0x000fea0003800000 */
[----:B------:R-:W2:Y:S04]  /*144e0*/  LDG.E R7, desc[UR40][R2.64] ;  /* 0x0000002802077981 */ /* 0x000ea8000c1e1900 */
[----:B------:R-:W2:Y:S02]  /*144f0*/  LDG.E R2, desc[UR40][R2.64+0x4] ;  /* 0x0000042802027981 */ /* 0x000ea4000c1e1900 */
[----:B--2---:R-:W-:-:S05]  /*14500*/  IMAD.IADD R9, R2, 0x1, -R7 ;  /* 0x0000000102097824 */ /* 0x004fca00078e0a07 */
[----:B------:R0:W-:Y:S02]  /*14510*/  STL [R1+0x38], R9 ;  /* 0x0000380901007387 */ /* 0x0001e40000100800 */
.L_x_15616:
        /* <DEDUP_REMOVED lines=15> */
.L_x_15617:
        /* <DEDUP_REMOVED lines=9> */
.L_x_15618:
[----:B--2---:R-:W2:Y:S01]  /*146a0*/  @P1 LDG.E R2, desc[UR40][R4.64] ;  /* 0x0000002804021981 */ /* 0x004ea2000c1e1900 */
[----:B------:R-:W3:Y:S03]  /*146b0*/  LDC R3, c[0x0][0x448] ;  /* 0x00011200ff037b82 */ /* 0x000ee60000000800 */
[----:B------:R4:W2:Y:S01]  /*146c0*/  @P1 LDG.E R4, desc[UR40][R4.64+0x4] ;  /* 0x0000042804041981 */ /* 0x0008a2000c1e1900 */
        /* <DEDUP_REMOVED lines=10> */
[----:B-----5:R-:W-:-:S04]  /*14770*/  IMAD.IADD R5, R8, 0x1, -R10 ;  /* 0x0000000108057824 */ /* 0x020fc800078e0a0a */
        /* <DEDUP_REMOVED lines=19> */
[----:B0-----:R-:W-:Y:S02]  /*148b0*/  IABS R9, R7 ;  /* 0x0000000700097213 */ /* 0x001fe40000000000 */
[----:B-1----:R-:W-:Y:S02]  /*148c0*/  IADD3 R10, R7, -0x1, R8 ;  /* 0xffffffff070a7810 */ /* 0x002fe40007ffe008 */
[----:B------:R-:W0:Y:S08]  /*148d0*/  I2F.RP R2, R9 ;  /* 0x0000000900027306 */ /* 0x000e300000209400 */
[----:B0-----:R-:W0:Y:S02]  /*148e0*/  MUFU.RCP R2, R2 ;  /* 0x0000000200027308 */ /* 0x001e240000001000 */
[----:B0-----:R-:W-:-:S06]  /*148f0*/  IADD3 R2, R2, 0xffffffe, RZ ;  /* 0x0ffffffe02027810 */ /* 0x001fcc0007ffe0ff */
        /* <DEDUP_REMOVED lines=21> */
.L_x_15620:
[----:B------:R-:W-:Y:S05]  /*14a50*/  BSYNC B0 ;  /* 0x0000000000007941 */ /* 0x000fea0003800000 */
.L_x_15619:
        /* <DEDUP_REMOVED lines=24> */
.L_x_15806:
[----:B---3--:R-:W-:Y:S02]  /*14be0*/  ISETP.NE.AND P0, PT, R14, RZ, PT ;  /* 0x000000ff0e00720c */ /* 0x008fe40003f05270 */
[----:B------:R-:W-:-:S11]  /*14bf0*/  PLOP3.LUT P6, PT, PT, PT, PT, 0x8, 0x0 ;  /* 0x000000000000781c */ /* 0x000fd60003fce170 */
[----:B------:R-:W-:Y:S05]  /*14c00*/  @P0 BRA `(.L_x_15624) ;  /* 0x00000000000c0947 */ /* 0x000fea0003800000 */
[----:B------:R-:W-:-:S03]  /*14c10*/  UMOV UR4, 0xffffffff ;  /* 0xffffffff00047882 */ /* 0x000fc60000000000 */
[----:B------:R-:W-:Y:S05]  /*14c20*/  BRA.DIV UR4, `(.L_x_15625) ;  /* 0x0000007e04347947 */ /* 0x000fea000b800000 */
[----:B------:R-:W-:-:S13]  /*14c30*/  ELECT P6, URZ, PT ;  /* 0x00000000003f782f */ /* 0x000fda00038c0000 */
.L_x_15624:
        /* <DEDUP_REMOVED lines=9> */
.L_x_15809:
[----:B------:R-:W-:Y:S05]  /*14cd0*/  BSYNC B1 ;  /* 0x0000000000017941 */ /* 0x000fea0003800000 */
.L_x_15626:
[----:B------:R-:W-:Y:S04]  /*14ce0*/  BSSY B1, `(.L_x_15628) ;  /* 0x0000050000017945 */ /* 0x000fe80003800000 */
[----:B------:R-:W-:Y:S05]  /*14cf0*/  @!P6 BRA `(.L_x_15629) ;  /* 0x000000040038e947 */ /* 0x000fea0003800000 */
[----:B------:R-:W3:Y:S01]  /*14d00*/  LDL R7, [R1] ;  /* 0x0000000001077983 */ /* 0x000ee20000100800 */
[----:B--2---:R-:W-:Y:S01]  /*14d10*/  IMAD R6, R28, 0x8, R16 ;  /* 0x000000081c067824 */ /* 0x004fe200078e0210 */
[----:B------:R-:W2:Y:S01]  /*14d20*/  S2R R8, SR_TID.X ;  /* 0x0000000000087919 */ /* 0x000ea20000002100 */
[----:B------:R-:W-:Y:S01]  /*14d30*/  BSSY B2, `(.L_x_15630) ;  /* 0x0000006000027945 */ /* 0x000fe20003800000 */
[----:B--2---:R-:W-:-:S04]  /*14d40*/  LOP3.LUT R8, R8, 0x7f, RZ, 0xc0, !PT ;  /* 0x0000007f08087812 */ /* 0x004fc800078ec0ff */
[----:B------:R-:W-:Y:S02]  /*14d50*/  ISETP.NE.AND P1, PT, R8, RZ, PT ;  /* 0x000000ff0800720c */ /* 0x000fe40003f25270 */
[----:B---3--:R-:W-:-:S04]  /*14d60*/  SHF.L.U32 R7, R7, 0x1f, RZ ;  /* 0x0000001f07077819 */ /* 0x008fc800000006ff */
[----:B------:R-:W2:Y:S02]  /*14d70*/  SYNCS.PHASECHK.TRANS64.TRYWAIT P0, [R6+URZ+0x168a0], R7 ;  /* 0x0168a007060075a7 */ /* 0x000ea4000800017f */
[----:B--2---:R-:W-:Y:S05]  /*14d80*/  @!P0 BRA `(.L_x_15631) ;  /* 0x0000007c00108947 */ /* 0x004fea0003800000 */
.L_x_15810:
[----:B------:R-:W-:Y:S05]  /*14d90*/  BSYNC B2 ;  /* 0x0000000000027941 */ /* 0x000fea0003800000 */
.L_x_15630:
[----:B------:R-:W-:Y:S04]  /*14da0*/  BSSY B2, `(.L_x_15632) ;  /* 0x0000009000027945 */ /* 0x000fe80003800000 */
[----:B------:R-:W-:Y:S05]  /*14db0*/  @P1 BRA `(.L_x_15633) ;  /* 0x00000000001c1947 */ /* 0x000fea0003800000 */
[----:B------:R-:W0:Y:S02]  /*14dc0*/  S2R R8, SR_TID.X ;  /* 0x0000000000087919 */ /* 0x000e240000002100 */
[----:B0-----:R-:W-:Y:S01]  /*14dd0*/  LOP3.LUT R9, R8, 0x1f, RZ, 0xc0, !PT ;  /* 0x0000001f08097812 */ /* 0x001fe200078ec0ff */
[----:B------:R-:W-:-:S03]  /*14de0*/  IMAD.MOV.U32 R8, RZ, RZ, 0x4000 ;  /* 0x00004000ff087424 */ /* 0x000fc600078e00ff */
[----:B------:R-:W-:Y:S01]  /*14df0*/  ISETP.NE.AND P0, PT, R9, RZ, PT ;  /* 0x000000ff0900720c */ /* 0x000fe20003f05270 */
[----:B------:R3:W-:-:S12]  /*14e00*/  SYNCS.ARRIVE.TRANS64 RZ, [R6+URZ+0x16890], R8 ;  /* 0x0168900806ff79a7 */ /* 0x0007d8000800003f */
[----:B---3--:R-:W-:Y:S05]  /*14e10*/  @!P0 BRA `(.L_x_15633) ;  /* 0x0000000000048947 */ /* 0x008fea0003800000 */
[----:B------:R-:W-:Y:S01]  /*14e20*/  BPT.TRAP 0x1 ;  /* 0x000000040000795c */ /* 0x000fe20000300000 */
.L_x_15633:
[----:B------:R-:W-:Y:S05]  /*14e30*/  BSYNC B2 ;  /* 0x0000000000027941 */ /* 0x000fea0003800000 */
.L_x_15632:
[----:B------:R-:W-:Y:S01]  /*14e40*/  IMAD.MOV.U32 R12, RZ, RZ, RZ ;  /* 0x000000ffff0c7224 */ /* 0x000fe200078e00ff */
[----:B------:R-:W-:Y:S01]  /*14e50*/  UIADD3 UR4, UP0, UR38, 0x570, URZ ;  /* 0x0000057026047890 */ /* 0x000fe2000ff1e03f */
[----:B------:R-:W-:Y:S01]  /*14e60*/  IMAD R8, R5, 0x80, R0 ;  /* 0x0000008005087824 */ /* 0x000fe200078e0200 */
[----:B------:R-:W-:Y:S01]  /*14e70*/  PLOP3.LUT P0, PT, PT, PT, PT, 0x80, 0x0 ;  /* 0x000000000000781c */ /* 0x000fe20003f0f070 */
[----:B0-----:R-:W-:Y:S01]  /*14e80*/  IMAD R9, R28, 0x4000, R16 ;  /* 0x000040001c097824 */ /* 0x001fe200078e0210 */
[----:B------:R-:W-:Y:S01]  /*14e90*/  R2UR UR10, R12 ;  /* 0x000000000c0a72ca */ /* 0x000fe200000e0000 */
[----:B------:R-:W-:Y:S01]  /*14ea0*/  VIADD R8, R8, 0xffffff80 ;  /* 0xffffff8008087836 */ /* 0x000fe20000000000 */
[----:B------:R-:W-:Y:S01]  /*14eb0*/  SHF.L.U32 R11, R28, 0xd, RZ ;  /* 0x0000000d1c0b7819 */ /* 0x000fe200000006ff */
[----:B------:R-:W-:Y:S01]  /*14ec0*/  VIADD R9, R9, 0xe400 ;  /* 0x0000e40009097836 */ /* 0x000fe20000000000 */
[----:B------:R-:W-:Y:S01]  /*14ed0*/  UIADD3.X UR5, URZ, UR39, URZ, UP0, !UPT ;  /* 0x000000273f057290 */ /* 0x000fe200087fe43f */
[----:B-1----:R-:W-:Y:S01]  /*14ee0*/  VIADD R10, R6, 0x16890 ;  /* 0x00016890060a7836 */ /* 0x002fe20000000000 */
[----:B------:R-:W-:Y:S01]  /*14ef0*/  UMOV UR6, 0x0 ;  /* 0x0000000000067882 */ /* 0x000fe20000000000 */
[----:B------:R-:W-:-:S09]  /*14f00*/  UMOV UR7, 0x12f00000 ;  /* 0x12f0000000077882 */ /* 0x000fd20000000000 */
.L_x_15634:
        /* <DEDUP_REMOVED lines=13> */
.L_x_15811:
[----:B------:R-:W-:Y:S05]  /*14fe0*/  BSYNC B2 ;  /* 0x0000000000027941 */ /* 0x000fea0003800000 */
.L_x_15635:
[----:B------:R-:W-:Y:S01]  /*14ff0*/  BSSY B2, `(.L_x_15637) ;  /* 0x000000b000027945 */ /* 0x000fe20003800000 */
[----:B------:R-:W-:Y:S02]  /*15000*/  IMAD.MOV.U32 R14, RZ, RZ, 0x0 ;  /* 0x00000000ff0e7424 */ /* 0x000fe400078e00ff */
[----:B------:R-:W-:Y:S01]  /*15010*/  IMAD.MOV.U32 R15, RZ, RZ, 0x12f00000 ;  /* 0x12f00000ff0f7424 */ /* 0x000fe200078e00ff */
[----:B------:R-:W-:Y:S06]  /*15020*/  @P1 BRA `(.L_x_15638) ;  /* 0x00000000001c1947 */ /* 0x000fec0003800000 */
[----:B------:R-:W1:Y:S01]  /*15030*/  S2R R9, SR_TID.X ;  /* 0x0000000000097919 */ /* 0x000e620000002100 */
[----:B0-2---:R-:W-:-:S04]  /*15040*/  IMAD.MOV.U32 R7, RZ, RZ, 0x4000 ;  /* 0x00004000ff077424 */ /* 0x005fc800078e00ff */
[----:B------:R3:W-:Y:S01]  /*15050*/  SYNCS.ARRIVE.TRANS64 RZ, [R6+URZ+0x168b0], R7 ;  /* 0x0168b00706ff79a7 */ /* 0x0007e2000800003f */
[----:B-1----:R-:W-:-:S04]  /*15060*/  LOP3.LUT R9, R9, 0x1f, RZ, 0xc0, !PT ;  /* 0x0000001f09097812 */ /* 0x002fc800078ec0ff */
[----:B------:R-:W-:-:S13]  /*15070*/  ISETP.NE.AND P0, PT, R9, RZ, PT ;  /* 0x000000ff0900720c */ /* 0x000fda0003f05270 */
[----:B---3--:R-:W-:Y:S05]  /*15080*/  @!P0 BRA `(.L_x_15638) ;  /* 0x0000000000048947 */ /* 0x008fea0003800000 */
[----:B------:R-:W-:Y:S01]  /*15090*/  BPT.TRAP 0x1 ;  /* 0x000000040000795c */ /* 0x000fe20000300000 */
.L_x_15638:
[----:B------:R-:W-:Y:S05]  /*150a0*/  BSYNC B2 ;  /* 0x0000000000027941 */ /* 0x000fea0003800000 */
.L_x_15637:
[----:B------:R-:W-:Y:S01]  /*150b0*/  R2UR UR10, R12 ;  /* 0x000000000c0a72ca */ /* 0x000fe200000e0000 */
[----:B0-2---:R-:W-:Y:S01]  /*150c0*/  IMAD R7, R11, 0x2, R16 ;  /* 0x000000020b077824 */ /* 0x005fe200078e0210 */
[----:B------:R-:W-:Y:S01]  /*150d0*/  R2UR UR6, R14 ;  /* 0x000000000e0672ca */ /* 0x000fe200000e0000 */
[----:B------:R-:W-:Y:S01]  /*150e0*/  UIADD3 UR4, UP0, UR38, 0x670, URZ ;  /* 0x0000067026047890 */ /* 0x000fe2000ff1e03f */
[----:B------:R-:W-:Y:S01]  /*150f0*/  R2UR UR7, R15 ;  /* 0x000000000f0772ca */ /* 0x000fe200000e0000 */
[----:B------:R-:W-:Y:S01]  /*15100*/  VIADD R6, R6, 0x168b0 ;  /* 0x000168b006067836 */ /* 0x000fe20000000000 */
[----:B------:R-:W-:Y:S01]  /*15110*/  PLOP3.LUT P0, PT, PT, PT, PT, 0x80, 0x0 ;  /* 0x000000000000781c */ /* 0x000fe20003f0f070 */
[----:B------:R-:W-:Y:S01]  /*15120*/  VIADD R7, R7, 0x400 ;  /* 0x0000040007077836 */ /* 0x000fe20000000000 */
[----:B------:R-:W-:-:S12]  /*15130*/  UIADD3.X UR5, URZ, UR39, URZ, UP0, !UPT ;  /* 0x000000273f057290 */ /* 0x000fd800087fe43f */
.L_x_15639:
        /* <DEDUP_REMOVED lines=10> */
.L_x_15629:
[----:B------:R-:W-:Y:S05]  /*151e0*/  BSYNC B1 ;  /* 0x0000000000017941 */ /* 0x000fea0003800000 */
.L_x_15628:
[----:B0-----:R-:W3:Y:S01]  /*151f0*/  LDL.LU R9, [R1] ;  /* 0x0000000001097983 */ /* 0x001ee20000300800 */
[----:B------:R-:W-:Y:S01]  /*15200*/  VIADD R28, R28, 0x1 ;  /* 0x000000011c1c7836 */ /* 0x000fe20000000000 */
[----:B------:R-:W-:Y:S01]  /*15210*/  PLOP3.LUT P0, PT, PT, PT, PT, 0x8, 0x0 ;  /* 0x000000000000781c */ /* 0x000fe20003f0e170 */
[----:B------:R-:W-:-:S03]  /*15220*/  VIADD R5, R5, 0xfffffffe ;  /* 0xfffffffe05057836 */ /* 0x000fc60000000000 */
[C---:B------:R-:W-:Y:S02]  /*15230*/  ISETP.NE.AND P1, PT, R28.reuse, 0x2, PT ;  /* 0x000000021c00780c */ /* 0x040fe40003f25270 */
[----:B------:R-:W-:Y:S02]  /*15240*/  ISETP.GE.AND P2, PT, R5, R3, PT ;  /* 0x000000030500720c */ /* 0x000fe40003f46270 */
[----:B--2---:R-:W-:Y:S02]  /*15250*/  SEL R6, RZ, 0x1, P1 ;  /* 0x00000001ff067807 */ /* 0x004fe40000800000 */
[----:B------:R-:W-:Y:S02]  /*15260*/  SEL R28, R28, RZ, P1 ;  /* 0x000000ff1c1c7207 */ /* 0x000fe40000800000 */
[----:B---3--:R-:W-:-:S05]  /*15270*/  LOP3.LUT R9, R9, R6, RZ, 0x3c, !PT ;  /* 0x0000000609097212 */ /* 0x008fca00078e3cff */
[----:B------:R2:W-:Y:S02]  /*15280*/  STL [R1], R9 ;  /* 0x0000000901007387 */ /* 0x0005e40000100800 */
[----:B------:R-:W-:Y:S05]  /*15290*/  @!P2 BRA `(.L_x_15622) ;  /* 0x000000040064a947 */ /* 0x000fea0003800000 */
.L_x_15652:
[----:B------:R-:W-:Y:S05]  /*152a0*/  YIELD ;  /* 0x0000000000007946 */ /* 0x000fea0003800000 */
[----:B------:R-:W-:Y:S04]  /*152b0*/  BSSY B1, `(.L_x_15640) ;  /* 0x000004d000017945 */ /* 0x000fe80003800000 */
[----:B---3--:R-:W-:Y:S05]  /*152c0*/  @!P6 BRA `(.L_x_15641) ;  /* 0x00000004002ce947 */ /* 0x008fea0003800000 */
[----:B------:R-:W3:Y:S01]  /*152d0*/  LDL R7, [R1] ;  /* 0x0000000001077983 */ /* 0x000ee20000100800 */
[----:B------:R-:W0:Y:S02]  /*152e0*/  S2R R6, SR_TID.X ;  /* 0x0000000000067919 */ /* 0x000e240000002100 */
[----:B0-----:R-:W-:Y:S01]  /*152f0*/  LOP3.LUT R8, R6, 0x7f, RZ, 0xc0, !PT ;  /* 0x0000007f06087812 */ /* 0x001fe200078ec0ff */
[----:B------:R-:W-:Y:S01]  /*15300*/  IMAD R6, R28, 0x8, R16 ;  /* 0x000000081c067824 */ /* 0x000fe200078e0210 */
[----:B------:R-:W-:Y:S02]  /*15310*/  BSSY B2, `(.L_x_15642) ;  /* 0x0000005000027945 */ /* 0x000fe40003800000 */
[----:B------:R-:W-:Y:S02]  /*15320*/  ISETP.NE.AND P2, PT, R8, RZ, PT ;  /* 0x000000ff0800720c */ /* 0x000fe40003f45270 */
[----:B---3--:R-:W-:-:S04]  /*15330*/  SHF.L.U32 R7, R7, 0x1f, RZ ;  /* 0x0000001f07077819 */ /* 0x008fc800000006ff */
[----:B------:R-:W0:Y:S02]  /*15340*/  SYNCS.PHASECHK.TRANS64.TRYWAIT P1, [R6+URZ+0x168a0], R7 ;  /* 0x0168a007060075a7 */ /* 0x000e24000802017f */
[----:B0-----:R-:W-:Y:S05]  /*15350*/  @!P1 BRA `(.L_x_15643) ;  /* 0x0000007400c49947 */ /* 0x001fea0003800000 */
.L_x_15812:
[----:B------:R-:W-:Y:S05]  /*15360*/  BSYNC B2 ;  /* 0x0000000000027941 */ /* 0x000fea0003800000 */
.L_x_15642:
[----:B------:R-:W-:Y:S04]  /*15370*/  BSSY B2, `(.L_x_15644) ;  /* 0x0000009000027945 */ /* 0x000fe80003800000 */
[----:B------:R-:W-:Y:S05]  /*15380*/  @P2 BRA `(.L_x_15645) ;  /* 0x00000000001c2947 */ /* 0x000fea0003800000 */
[----:B------:R-:W2:Y:S02]  /*15390*/  S2R R8, SR_TID.X ;  /* 0x0000000000087919 */ /* 0x000ea40000002100 */
[----:B--2---:R-:W-:Y:S01]  /*153a0*/  LOP3.LUT R9, R8, 0x1f, RZ, 0xc0, !PT ;  /* 0x0000001f08097812 */ /* 0x004fe200078ec0ff */
[----:B------:R-:W-:-:S03]  /*153b0*/  IMAD.MOV.U32 R8, RZ, RZ, 0x4000 ;  /* 0x00004000ff087424 */ /* 0x000fc600078e00ff */
[----:B------:R-:W-:Y:S01]  /*153c0*/  ISETP.NE.AND P1, PT, R9, RZ, PT ;  /* 0x000000ff0900720c */ /* 0x000fe20003f25270 */
[----:B------:R3:W-:-:S12]  /*153d0*/  SYNCS.ARRIVE.TRANS64 RZ, [R6+URZ+0x16890], R8 ;  /* 0x0168900806ff79a7 */ /* 0x0007d8000800003f */
[----:B---3--:R-:W-:Y:S05]  /*153e0*/  @!P1 BRA `(.L_x_15645) ;  /* 0x0000000000049947 */ /* 0x008fea0003800000 */
[----:B------:R-:W-:Y:S01]  /*153f0*/  BPT.TRAP 0x1 ;  /* 0x000000040000795c */ /* 0x000fe20000300000 */
.L_x_15645:
[----:B------:R-:W-:Y:S05]  /*15400*/  BSYNC B2 ;  /* 0x0000000000027941 */ /* 0x000fea0003800000 */
.L_x_15644:
[----:B------:R-:W-:Y:S01]  /*15410*/  IMAD.MOV.U32 R12, RZ, RZ, RZ ;  /* 0x000000ffff0c7224 */ /* 0x000fe200078e00ff */
[----:B------:R-:W-:Y:S01]  /*15420*/  UIADD3 UR4, UP0, UR38, 0x570, URZ ;  /* 0x0000057026047890 */ /* 0x000fe2000ff1e03f */
[----:B------:R-:W-:Y:S01]  /*15430*/  IMAD R8, R28, 0x4000, R16 ;  /* 0x000040001c087824 */ /* 0x000fe200078e0210 */
[----:B------:R-:W-:Y:S01]  /*15440*/  PLOP3.LUT P1, PT, PT, PT, PT, 0x80, 0x0 ;  /* 0x000000000000781c */ /* 0x000fe20003f2f070 */
[----:B--2---:R-:W-:Y:S01]  /*15450*/  IMAD R9, R5, 0x80, R0 ;  /* 0x0000008005097824 */ /* 0x004fe200078e0200 */
[----:B------:R-:W-:Y:S01]  /*15460*/  R2UR UR10, R12 ;  /* 0x000000000c0a72ca */ /* 0x000fe200000e0000 */
[----:B-1----:R-:W-:Y:S01]  /*15470*/  VIADD R10, R6, 0x16890 ;  /* 0x00016890060a7836 */ /* 0x002fe20000000000 */
[----:B------:R-:W-:Y:S01]  /*15480*/  UIADD3.X UR5, URZ, UR39, URZ, UP0, !UPT ;  /* 0x000000273f057290 */ /* 0x000fe200087fe43f */
[----:B------:R-:W-:Y:S01]  /*15490*/  VIADD R11, R8, 0xe400 ;  /* 0x0000e400080b7836 */ /* 0x000fe20000000000 */
[----:B------:R-:W-:Y:S01]  /*154a0*/  UMOV UR6, 0x0 ;  /* 0x0000000000067882 */ /* 0x000fe20000000000 */
[----:B------:R-:W-:-:S10]  /*154b0*/  UMOV UR7, 0x12f00000 ;  /* 0x12f0000000077882 */ /* 0x000fd40000000000 */
.L_x_15646:
        /* <DEDUP_REMOVED lines=13> */
.L_x_15813:
[----:B------:R-:W-:Y:S05]  /*15590*/  BSYNC B2 ;  /* 0x0000000000027941 */ /* 0x000fea0003800000 */
.L_x_15647:
        /* <DEDUP_REMOVED lines=11> */
.L_x_15650:
[----:B------:R-:W-:Y:S05]  /*15650*/  BSYNC B2 ;  /* 0x0000000000027941 */ /* 0x000fea0003800000 */
.L_x_15649:
        /* <DEDUP_REMOVED lines=8> */
.L_x_15651:
        /* <DEDUP_REMOVED lines=10> */
.L_x_15641:
[----:B------:R-:W-:Y:S05]  /*15780*/  BSYNC B1 ;  /* 0x0000000000017941 */ /* 0x000fea0003800000 */
.L_x_15640:
[----:B------:R-:W3:Y:S01]  /*15790*/  LDL.LU R7, [R1] ;  /* 0x0000000001077983 */ /* 0x000ee20000300800 */
[----:B------:R-:W-:Y:S02]  /*157a0*/  IADD3 R28, R28, 0x1, RZ ;  /* 0x000000011c1c7810 */ /* 0x000fe40007ffe0ff */
[C---:B------:R-:W-:Y:S01]  /*157b0*/  ISETP.GT.AND P2, PT, R5.reuse, R3, PT ;  /* 0x000000030500720c */ /* 0x040fe20003f44270 */
[----:B------:R-:W-:Y:S01]  /*157c0*/  VIADD R5, R5, 0xffffffff ;  /* 0xffffffff05057836 */ /* 0x000fe20000000000 */
[----:B------:R-:W-:-:S04]  /*157d0*/  ISETP.NE.AND P1, PT, R28, 0x2, PT ;  /* 0x000000021c00780c */ /* 0x000fc80003f25270 */
[----:B------:R-:W-:Y:S02]  /*157e0*/  SEL R6, RZ, 0x1, P1 ;  /* 0x00000001ff067807 */ /* 0x000fe40000800000 */
[----:B------:R-:W-:Y:S02]  /*157f0*/  SEL R28, R28, RZ, P1 ;  /* 0x000000ff1c1c7207 */ /* 0x000fe40000800000 */
[----:B---3--:R-:W-:-:S05]  /*15800*/  LOP3.LUT R7, R7, R6, RZ, 0x3c, !PT ;  /* 0x0000000607077212 */ /* 0x008fca00078e3cff */
[----:B------:R3:W-:Y:S01]  /*15810*/  STL [R1], R7 ;  /* 0x0000000701007387 */ /* 0x0007e20000100800 */
[----:B------:R-:W-:Y:S05]  /*15820*/  @P2 BRA `(.L_x_15652) ;  /* 0xfffffff8009c2947 */ /* 0x000fea000383ffff */
.L_x_15622:
[----:B------:R-:W-:Y:S05]  /*15830*/  BSYNC B0 ;  /* 0x0000000000007941 */ /* 0x000fea0003800000 */
.L_x_15621:
        /* <DEDUP_REMOVED lines=47> */
.L_x_15654:
[----:B------:R-:W-:Y:S05]  /*15b30*/  BSYNC B0 ;  /* 0x0000000000007941 */ /* 0x000fea0003800000 */
.L_x_15653:
        /* <DEDUP_REMOVED lines=20> */
[----:B---3--:R-:W0:Y:S01]  /*15c80*/  POPC R7, R4 ;  /* 0x0000000400077309 */ /* 0x008e220000000000 */
[----:B----4-:R-:W0:Y:S02]  /*15c90*/  SHFL.IDX PT, R0, R3, R0, 0x1f ;  /* 0x00001f0003007589 */ /* 0x010e2400000e0000 */
[----:B0-----:R-:W-:Y:S01]  /*15ca0*/  IADD3 R24, R0, UR36, R7 ;  /* 0x0000002400187c10 */ /* 0x001fe2000fffe007 */
[----:B------:R-:W-:Y:S06]  /*15cb0*/  BRA `(.L_x_15657) ;  /* 0x0000003800187947 */ /* 0x000fec0003800000 */
.L_x_15656:
        /* <DEDUP_REMOVED lines=13> */
[----:B---3--:R-:W-:-:S02]  /*15d90*/  IMAD.U32 R7, RZ, RZ, UR9 ;  /* 0x00000009ff077e24 */ /* 0x008fc4000f8e00ff */
[----:B-1----:R-:W-:Y:S02]  /*15da0*/  IMAD.U32 R10, RZ, RZ, UR4 ;  /* 0x00000004ff0a7e24 */ /* 0x002fe4000f8e00ff */
[----:B------:R-:W-:Y:S02]  /*15db0*/  IMAD.U32 R11, RZ, RZ, UR5 ;  /* 0x00000005ff0b7e24 */ /* 0x000fe4000f8e00ff */
[----:B------:R-:W-:Y:S02]  /*15dc0*/  IMAD.MOV.U32 R8, RZ, RZ, 0x70 ;  /* 0x00000070ff087424 */ /* 0x000fe400078e00ff */
[----:B------:R-:W-:-:S07]  /*15dd0*/  IMAD.MOV.U32 R13, RZ, RZ, RZ ;  /* 0x000000ffff0d7224 */ /* 0x000fce00078e00ff */
[----:B------:R-:W-:-:S07]  /*15de0*/  LEPC R20, `(.L_x_15659) ;  /* 0x000000001014794e */ /* 0x000fce0000000000 */
[----:B0-2---:R-:W-:Y:S05]  /*15df0*/  CALL.ABS.NOINC R2 ;  /* 0x0000000002007343 */ /* 0x005fea0003c00000 */
.L_x_15659:
[----:B------:R-:W-:Y:S05]  /*15e00*/  BSYNC B6 ;  /* 0x0000000000067941 */ /* 0x000fea0003800000 */
.L_x_15658:
        /* <DEDUP_REMOVED lines=12> */
[----:B---3--:R-:W-:-:S02]  /*15ed0*/  IMAD.U32 R7, RZ, RZ, UR9 ;  /* 0x00000009ff077e24 */ /* 0x008fc4000f8e00ff */
[----:B-1----:R-:W-:Y:S02]  /*15ee0*/  IMAD.U32 R10, RZ, RZ, UR4 ;  /* 0x00000004ff0a7e24 */ /* 0x002fe4000f8e00ff */
[----:B------:R-:W-:Y:S02]  /*15ef0*/  IMAD.U32 R11, RZ, RZ, UR5 ;  /* 0x00000005ff0b7e24 */ /* 0x000fe4000f8e00ff */
[----:B------:R-:W-:Y:S02]  /*15f00*/  IMAD.MOV.U32 R8, RZ, RZ, 0x70 ;  /* 0x00000070ff087424 */ /* 0x000fe400078e00ff */
[----:B------:R-:W-:Y:S02]  /*15f10*/  IMAD.MOV.U32 R12, RZ, RZ, 0x1 ;  /* 0x00000001ff0c7424 */ /* 0x000fe400078e00ff */
[----:B0-----:R-:W-:-:S07]  /*15f20*/  IMAD.MOV.U32 R13, RZ, RZ, RZ ;  /* 0x000000ffff0d7224 */ /* 0x001fce00078e00ff */
[----:B------:R-:W-:-:S07]  /*15f30*/  LEPC R20, `(.L_x_15662) ;  /* 0x000000001014794e */ /* 0x000fce0000000000 */
[----:B--2-4-:R-:W-:Y:S05]  /*15f40*/  CALL.ABS.NOINC R2 ;  /* 0x0000000002007343 */ /* 0x014fea0003c00000 */
.L_x_15662:
        /* <DEDUP_REMOVED lines=15> */
.L_x_15661:
[----:B------:R-:W-:Y:S05]  /*16040*/  BSYNC B6 ;  /* 0x0000000000067941 */ /* 0x000fea0003800000 */
.L_x_15660:
[----:B------:R-:W4:Y:S01]  /*16050*/  LDL R20, [R1+0xc] ;  /* 0x00000c0001147983 */ /* 0x000f220000100800 */
[----:B------:R-:W-:Y:S01]  /*16060*/  ULDC.64 UR4, c[0x0][0x9f8] ;  /* 0x00027e0000047ab9 */ /* 0x000fe20000000a00 */
[----:B------:R-:W0:Y:S01]  /*16070*/  LDC R6, c[0x0][0x430] ;  /* 0x00010c00ff067b82 */ /* 0x000e220000000800 */
[----:B------:R-:W-:Y:S01]  /*16080*/  ISETP.NE.U32.AND P0, PT, RZ, UR4, PT ;  /* 0x00000004ff007c0c */ /* 0x000fe2000bf05070 */
[----:B------:R-:W3:Y:S03]  /*16090*/  LDL R26, [R1+0x40] ;  /* 0x00004000011a7983 */ /* 0x000ee60000100800 */
[----:B------:R-:W-:Y:S01]  /*160a0*/  ISETP.NE.AND.EX P0, PT, RZ, UR5, PT, P0 ;  /* 0x00000005ff007c0c */ /* 0x000fe2000bf05300 */
[----:B------:R-:W3:Y:S04]  /*160b0*/  LDL R4, [R1+0x14] ;  /* 0x0000140001047983 */ /* 0x000ee80000100800 */
[----:B------:R-:W3:Y:S01]  /*160c0*/  LDL R21, [R1+0x1c] ;  /* 0x00001c0001157983 */ /* 0x000ee20000100800 */
[----:B------:R-:W1:Y:S07]  /*160d0*/  S2R R5, SR_TID.X ;  /* 0x0000000000057919 */ /* 0x000e6e0000002100 */
[----:B------:R-:W-:Y:S01]  /*160e0*/  @P0 IADD3 R2, P1, R18, UR4, RZ ;  /* 0x0000000412020c10 */ /* 0x000fe2000ff3e0ff */
[----:B------:R-:W1:Y:S03]  /*160f0*/  S2R R0, SR_TID.X ;  /* 0x0000000000007919 */ /* 0x000e660000002100 */
[----:B------:R-:W-:Y:S01]  /*16100*/  @P0 IADD3.X R3, R22, UR5, RZ, P1, !PT ;  /* 0x0000000516030c10 */ /* 0x000fe20008ffe4ff */
[----:B--2---:R-:W2:Y:S01]  /*16110*/  LDL R9, [R1+0x54] ;  /* 0x0000540001097983 */ /* 0x004ea20000100800 */
[----:B0-----:R-:W-:-:S03]  /*16120*/  ISETP.NE.AND P1, PT, R6, 0x1, PT ;  /* 0x000000010600780c */ /* 0x001fc60003f25270 */
[----:B----4-:R0:W4:Y:S01]  /*16130*/  @P0 LDG.E R20, desc[UR40][R2.64] ;  /* 0x0000002802140981 */ /* 0x010122000c1e1900 */
[----:B-1----:R-:W-:Y:S01]  /*16140*/  IMAD.SHL.U32 R5, R5, 0x10, RZ ;  /* 0x0000001005057824 */ /* 0x002fe200078e00ff */
[----:B------:R-:W-:Y:S02]  /*16150*/  LOP3.LUT R0, R0, 0x7f, RZ, 0xc0, !PT ;  /* 0x0000007f00007812 */ /* 0x000fe400078ec0ff */
[----:B---3--:R-:W-:-:S06]  /*16160*/  IADD3 R26, R26, -0x1, RZ ;  /* 0xffffffff1a1a7810 */ /* 0x008fcc0007ffe0ff */
[----:B0-----:R-:W0:Y:S01]  /*16170*/  @P1 LDC R2, c[0x0][0x434] ;  /* 0x00010d00ff021b82 */ /* 0x001e220000000800 */
[----:B------:R-:W-:Y:S01]  /*16180*/  IMAD.SHL.U32 R8, R26, 0x80, RZ ;  /* 0x000000801a087824 */ /* 0x000fe200078e00ff */
[----:B------:R-:W-:Y:S02]  /*16190*/  SHF.R.U32.HI R0, RZ, 0x3, R0 ;  /* 0x00000003ff007819 */ /* 0x000fe40000011600 */
[----:B------:R-:W-:-:S04]  /*161a0*/  LOP3.LUT R5, R5, 0x70, RZ, 0xc0, !PT ;  /* 0x0000007005057812 */ /* 0x000fc800078ec0ff */
[----:B------:R-:W1:Y:S01]  /*161b0*/  @P1 LDC R3, c[0x0][0x438] ;  /* 0x00010e00ff031b82 */ /* 0x000e620000000800 */
[----:B------:R-:W-:Y:S01]  /*161c0*/  LOP3.LUT R0, R8, R0, R5, 0xfe, !PT ;  /* 0x0000000008007212 */ /* 0x000fe200078efe05 */
[----:B----4-:R-:W-:Y:S03]  /*161d0*/  @P0 STL [R1+0xc], R20 ;  /* 0x00000c1401000387 */ /* 0x010fe60000100800 */
[C---:B------:R-:W-:Y:S01]  /*161e0*/  ISETP.GE.AND P0, PT, R0.reuse, R4, PT ;  /* 0x000000040000720c */ /* 0x040fe20003f06270 */
[----:B------:R-:W-:-:S04]  /*161f0*/  IMAD.IADD R0, R0, 0x1, R21 ;  /* 0x0000000100007824 */ /* 0x000fc800078e0215 */
        /* <DEDUP_REMOVED lines=12> */
[----:B------:R-:W0:Y:S02]  /*162c0*/  @!P0 LDC.64 R2, c[0x0][0x418] ;  /* 0x00010600ff028b82 */ /* 0x000e240000000a00 */
[----:B0-----:R-:W-:Y:S01]  /*162d0*/  @!P0 LEA R6, P1, R4, R2, 0x2 ;  /* 0x0000000204068211 */ /* 0x001fe200078210ff */
[----:B------:R-:W-:-:S05]  /*162e0*/  @!P0 IMAD.IADD R2, R5, 0x1, R7 ;  /* 0x0000000105028824 */ /* 0x000fca00078e0207 */
[----:B------:R-:W-:Y:S01]  /*162f0*/  @!P0 LEA.HI.X R7, R4, R3, R2, 0x2, P1 ;  /* 0x0000000304078211 */ /* 0x000fe200008f1402 */
[----:B------:R-:W-:-:S06]  /*16300*/  IMAD.MOV.U32 R2, RZ, RZ, RZ ;  /* 0x000000ffff027224 */ /* 0x000fcc00078e00ff */
[----:B------:R0:W5:Y:S01]  /*16310*/  @!P0 LDG.E R2, desc[UR40][R6.64] ;  /* 0x0000002806028981 */ /* 0x000162000c1e1900 */
[----:B--2---:R-:W-:Y:S01]  /*16320*/  ISETP.NE.AND P2, PT, R9, 0x3, PT ;  /* 0x000000030900780c */ /* 0x004fe20003f45270 */
[----:B------:R-:W-:Y:S01]  /*16330*/  UMOV UR4, 0xffffffff ;  /* 0xffffffff00047882 */ /* 0x000fe20000000000 */
[----:B------:R-:W-:-:S11]  /*16340*/  LOP3.LUT R19, R19, 0xfffffffd, RZ, 0xc0, !PT ;  /* 0xfffffffd13137812 */ /* 0x000fd600078ec0ff */
[----:B------:R-:W-:Y:S01]  /*16350*/  @P2 LOP3.LUT R19, R19, 0x2, RZ, 0xfc, !PT ;  /* 0x0000000213132812 */ /* 0x000fe200078efcff */
[----:B0-----:R-:W-:Y:S06]  /*16360*/  BRA.DIV UR4, `(.L_x_15663) ;  /* 0x0000006604e87947 */ /* 0x001fec000b800000 */
.L_x_15816:
[----:B------:R-:W-:Y:S05]  /*16370*/  @!P2 BRA `(.L_x_15664) ;  /* 0x000000000004a947 */ /* 0x000fea0003800000 */
[----:B------:R-:W-:Y:S01]  /*16380*/  BPT.TRAP 0x1 ;  /* 0x000000040000795c */ /* 0x000fe20000300000 */
.L_x_15664:
        /* <DEDUP_REMOVED lines=23> */
.L_x_15817:
[----:B------:R-:W-:Y:S05]  /*16500*/  BSYNC B0 ;  /* 0x0000000000007941 */ /* 0x000fea0003800000 */
.L_x_15665:
        /* <DEDUP_REMOVED lines=71> */
[----:B0-----:R-:W-:-:S04]  /*16980*/  @P0 LEA R7, P1, R9, R7, 0x1 ;  /* 0x0000000709070211 */ /* 0x001fc800078208ff */
[----:B-1----:R-:W-:-:S04]  /*16990*/  @P0 IADD3.X R6, RZ, R6, RZ, P1, !PT ;  /* 0x00000006ff060210 */ /* 0x002fc80000ffe4ff */
        /* <DEDUP_REMOVED lines=36> */
.L_x_15835:
        /* <DEDUP_REMOVED lines=10> */
.L_x_15668:
        /* <DEDUP_REMOVED lines=11> */
.L_x_15669:
[----:B------:R1:W5:Y:S01]  /*16d30*/  LDL.LU R4, [R1+0x28] ;  /* 0x0000280001047983 */ /* 0x0003620000300800 */
[----:B------:R1:W-:Y:S03]  /*16d40*/  SYNCS.ARRIVE.TRANS64.A1T0 RZ, [R3+URZ+0x16830], RZ ;  /* 0x016830ff03ff79a7 */ /* 0x0003e6000810003f */
[----:B0-----:R1:W5:Y:S04]  /*16d50*/  LDL.LU R7, [R1+0x8] ;  /* 0x0000080001077983 */ /* 0x0013680000300800 */
[----:B------:R1:W5:Y:S02]  /*16d60*/  LDL.LU R6, [R1+0x34] ;  /* 0x0000340001067983 */ /* 0x0003640000300800 */
        /* <DEDUP_REMOVED lines=8> */
[----:B------:R-:W-:Y:S01]  /*16df0*/  BSSY B6, `(.L_x_15670) ;  /* 0x000001d000067945 */ /* 0x000fe20003800000 */
[----:B-----5:R-:W-:Y:S02]  /*16e00*/  SHF.R.S32.HI R2, RZ, 0x1f, R4 ;  /* 0x0000001fff027819 */ /* 0x020fe40000011404 */
[----:B-1----:R-:W-:-:S03]  /*16e10*/  SEL R3, R7, RZ, !P0 ;  /* 0x000000ff07037207 */ /* 0x002fc60004000000 */
[----:B------:R-:W-:-:S04]  /*16e20*/  IMAD R2, R2, UR4, RZ ;  /* 0x0000000402027c24 */ /* 0x000fc8000f8e02ff */
[----:B------:R-:W-:Y:S01]  /*16e30*/  IMAD R0, R4, UR5, R2 ;  /* 0x0000000504007c24 */ /* 0x000fe2000f8e0202 */
[----:B------:R-:W-:Y:S01]  /*16e40*/  SEL R2, R6, RZ, !P0 ;  /* 0x000000ff06027207 */ /* 0x000fe20004000000 */
[----:B------:R-:W-:-:S04]  /*16e50*/  IMAD.WIDE.U32 R4, R4, UR4, RZ ;  /* 0x0000000404047c25 */ /* 0x000fc8000f8e00ff */
[----:B------:R-:W-:Y:S01]  /*16e60*/  IMAD.IADD R0, R5, 0x1, R0 ;  /* 0x0000000105007824 */ /* 0x000fe200078e0200 */
[----:B------:R0:W-:Y:S04]  /*16e70*/  STL.64 [R1+0x28], R4 ;  /* 0x0000280401007387 */ /* 0x0001e80000100a00 */
        /* <DEDUP_REMOVED lines=20> */
.L_x_15671:
[----:B------:R-:W-:Y:S05]  /*16fc0*/  BSYNC B6 ;  /* 0x0000000000067941 */ /* 0x000fea0003800000 */
.L_x_15670:
[----:B0-----:R-:W2:Y:S01]  /*16fd0*/  LDL.LU R2, [R1+0x34] ;  /* 0x0000340001027983 */ /* 0x001ea20000300800 */
[----:B------:R-:W0:Y:S01]  /*16fe0*/  LDC R10, c[0x0][0x448] ;  /* 0x00011200ff0a7b82 */ /* 0x000e220000000800 */
[----:B------:R-:W-:Y:S01]  /*16ff0*/  ULDC.64 UR4, c[0x0][0x2d8] ;  /* 0x0000b60000047ab9 */ /* 0x000fe20000000a00 */
[----:B------:R-:W-:Y:S01]  /*17000*/  ULDC.64 UR6, c[0x0][0x2e0] ;  /* 0x0000b80000067ab9 */ /* 0x000fe20000000a00 */
[----:B------:R-:W3:Y:S01]  /*17010*/  LDL.LU.64 R20, [R1+0x28] ;  /* 0x0000280001147983 */ /* 0x000ee20000300a00 */
[----:B------:R-:W-:-:S03]  /*17020*/  ULDC.64 UR8, c[0x0][0x280] ;  /* 0x0000a00000087ab9 */ /* 0x000fc60000000a00 */
[----:B------:R-:W4:Y:S04]  /*17030*/  LDL.LU R0, [R1+0x3c] ;  /* 0x00003c0001007983 */ /* 0x000f280000300800 */
[----:B------:R-:W4:Y:S01]  /*17040*/  LDL.LU R5, [R1+0x8] ;  /* 0x0000080001057983 */ /* 0x000f220000300800 */
[----:B0-----:R-:W-:-:S13]  /*17050*/  ISETP.NE.AND P1, PT, R10, 0x1, PT ;  /* 0x000000010a00780c */ /* 0x001fda0003f25270 */
[----:B------:R-:W0:Y:S08]  /*17060*/  @P1 LDC R7, c[0x0][0x44c] ;  /* 0x00011300ff071b82 */ /* 0x000e300000000800 */
[----:B------:R-:W1:Y:S01]  /*17070*/  @P1 LDC R8, c[0x0][0x450] ;  /* 0x00011400ff081b82 */ /* 0x000e620000000800 */
[----:B--2---:R-:W-:Y:S01]  /*17080*/  IMAD.MOV.U32 R3, RZ, RZ, R2 ;  /* 0x000000ffff037224 */ /* 0x004fe200078e0002 */
[----:B---3--:R-:W-:Y:S01]  /*17090*/  MOV R2, R20 ;  /* 0x0000001400027202 */ /* 0x008fe20000000f00 */
[----:B------:R-:W2:Y:S01]  /*170a0*/  S2R R21, SR_TID.X ;  /* 0x0000000000157919 */ /* 0x000ea20000002100 */
[----:B----4-:R-:W-:Y:S01]  /*170b0*/  IMAD R0, R0, UR6, RZ ;  /* 0x0000000600007c24 */ /* 0x010fe2000f8e02ff */
[----:B------:R-:W3:Y:S02]  /*170c0*/  S2R R20, SR_TID.X ;  /* 0x0000000000147919 */ /* 0x000ee40000002100 */
[----:B------:R-:W-:-:S04]  /*170d0*/  IMAD.WIDE.U32 R2, R17, UR4, R2 ;  /* 0x0000000411027c25 */ /* 0x000fc8000f8e0002 */
[----:B------:R-:W-:Y:S01]  /*170e0*/  IMAD R3, R17, UR5, R3 ;  /* 0x0000000511037c24 */ /* 0x000fe2000f8e0203 */
[----:B------:R-:W-:Y:S01]  /*170f0*/  ULDC.64 UR4, c[0x0][0x2d0] ;  /* 0x0000b40000047ab9 */ /* 0x000fe20000000a00 */
[C---:B------:R-:W-:Y:S02]  /*17100*/  IMAD R0, R5.reuse, UR7, R0 ;  /* 0x0000000705007c24 */ /* 0x040fe4000f8e0200 */
[----:B------:R-:W-:Y:S01]  /*17110*/  IMAD.WIDE.U32 R2, R5, UR6, R2 ;  /* 0x0000000605027c25 */ /* 0x000fe2000f8e0002 */
[----:B------:R-:W-:-:S03]  /*17120*/  ULDC.64 UR6, c[0x0][0x2c8] ;  /* 0x0000b20000067ab9 */ /* 0x000fc60000000a00 */
[----:B------:R-:W-:Y:S02]  /*17130*/  IMAD.IADD R5, R3, 0x1, R0 ;  /* 0x0000000103057824 */ /* 0x000fe400078e0200 */
[----:B------:R-:W-:Y:S02]  /*17140*/  IMAD.MOV.U32 R4, RZ, RZ, R2 ;  /* 0x000000ffff047224 */ /* 0x000fe400078e0002 */
[----:B--2---:R-:W-:Y:S01]  /*17150*/  IMAD.SHL.U32 R21, R21, 0x10, RZ ;  /* 0x0000001015157824 */ /* 0x004fe200078e00ff */
[----:B---3--:R-:W-:-:S04]  /*17160*/  LOP3.LUT R20, R20, 0x7f, RZ, 0xc0, !PT ;  /* 0x0000007f14147812 */ /* 0x008fc800078ec0ff */
[----:B------:R-:W-:Y:S02]  /*17170*/  LOP3.LUT R21, R21, 0x70, RZ, 0xc0, !PT ;  /* 0x0000007015157812 */ /* 0x000fe400078ec0ff */
[----:B------:R-:W-:-:S04]  /*17180*/  SHF.R.U32.HI R20, RZ, 0x3, R20 ;  /* 0x00000003ff147819 */ /* 0x000fc80000011614 */
[----:B------:R-:W-:-:S05]  /*17190*/  LOP3.LUT R20, R20, R21, RZ, 0xfc, !PT ;  /* 0x0000001514147212 */ /* 0x000fca00078efcff */
[----:B------:R-:W-:Y:S02]  /*171a0*/  IMAD R6, R25, 0xc0, R20 ;  /* 0x000000c019067824 */ /* 0x000fe400078e0214 */
[----:B------:R2:W5:Y:S02]  /*171b0*/  LDL R20, [R1+0x24] ;  /* 0x0000240001147983 */ /* 0x0005640000100800 */
[----:B0-----:R-:W-:Y:S01]  /*171c0*/  @P1 IMAD.HI.U32 R0, R6, R7, RZ ;  /* 0x0000000706001227 */ /* 0x001fe200078e00ff */
[----:B------:R-:W0:Y:S03]  /*171d0*/  S2R R11, SR_TID.X ;  /* 0x00000000000b7919 */ /* 0x000e260000002100 */
        /* <DEDUP_REMOVED lines=11> */
[----:B------:R-:W-:Y:S01]  /*17290*/  IMAD R7, R7, UR6, RZ ;  /* 0x0000000607077c24 */ /* 0x000fe2000f8e02ff */
[----:B------:R-:W-:Y:S01]  /*172a0*/  LEA R2, P0, R8, UR8, 0x1 ;  /* 0x0000000808027c11 */ /* 0x000fe2000f8008ff */
[----:B------:R-:W-:Y:S02]  /*172b0*/  VIADD R3, R6, 0x80 ;  /* 0x0000008006037836 */ /* 0x000fe40000000000 */
[----:B------:R-:W-:Y:S02]  /*172c0*/  IMAD R0, R0, UR7, R7 ;  /* 0x0000000700007c24 */ /* 0x000fe4000f8e0207 */
[----:B------:R-:W1:Y:S01]  /*172d0*/  @P1 LDC R7, c[0x0][0x44c] ;  /* 0x00011300ff071b82 */ /* 0x000e620000000800 */
[----:B------:R-:W-:Y:S02]  /*172e0*/  IMAD.MOV.U32 R6, RZ, RZ, R3 ;  /* 0x000000ffff067224 */ /* 0x000fe400078e0003 */
[----:B------:R-:W-:Y:S02]  /*172f0*/  IMAD.IADD R0, R9, 0x1, R0 ;  /* 0x0000000109007824 */ /* 0x000fe400078e0200 */
[C---:B0-----:R-:W-:Y:S01]  /*17300*/  IMAD.SHL.U32 R21, R11.reuse, 0x8, RZ ;  /* 0x000000080b157824 */ /* 0x041fe200078e00ff */
[----:B------:R-:W-:-:S02]  /*17310*/  LOP3.LUT R11, R11, 0x7f, RZ, 0xc0, !PT ;  /* 0x0000007f0b0b7812 */ /* 0x000fc400078ec0ff */
[----:B------:R-:W-:Y:S02]  /*17320*/  LEA.HI.X R0, R8, UR9, R0, 0x1, P0 ;  /* 0x0000000908007c11 */ /* 0x000fe400080f0c00 */
[----:B------:R-:W0:Y:S01]  /*17330*/  @P1 LDC R8, c[0x0][0x450] ;  /* 0x00011400ff081b82 */ /* 0x000e220000000800 */
[----:B------:R-:W-:Y:S02]  /*17340*/  LOP3.LUT R21, R21, 0x38, RZ, 0xc0, !PT ;  /* 0x0000003815157812 */ /* 0x000fe400078ec0ff */
[----:B------:R-:W-:Y:S01]  /*17350*/  SHF.R.U32.HI R9, RZ, 0x3, R11 ;  /* 0x00000003ff097819 */ /* 0x000fe2000001160b */
[----:B-1----:R-:W-:-:S05]  /*17360*/  @P1 IMAD.HI.U32 R7, R3, R7, RZ ;  /* 0x0000000703071227 */ /* 0x002fca00078e00ff */
[----:B0-----:R-:W-:-:S05]  /*17370*/  @P1 SHF.R.U32.HI R6, RZ, R8, R7 ;  /* 0x00000008ff061219 */ /* 0x001fca0000011607 */
[----:B------:R-:W-:Y:S02]  /*17380*/  IMAD.MOV R7, RZ, RZ, -R6 ;  /* 0x000000ffff077224 */ /* 0x000fe400078e0a06 */
[----:B------:R-:W-:-:S04]  /*17390*/  IMAD.WIDE.U32 R4, R6, UR4, R4 ;  /* 0x0000000406047c25 */ /* 0x000fc8000f8e0004 */
[----:B------:R-:W-:Y:S01]  /*173a0*/  IMAD R3, R10, R7, R3 ;  /* 0x000000070a037224 */ /* 0x000fe200078e0203 */
[----:B------:R-:W-:-:S04]  /*173b0*/  SHF.R.S32.HI R7, RZ, 0x1f, R6 ;  /* 0x0000001fff077819 */ /* 0x000fc80000011406 */
[----:B------:R-:W-:Y:S01]  /*173c0*/  SHF.R.S32.HI R8, RZ, 0x1f, R3 ;  /* 0x0000001fff087819 */ /* 0x000fe20000011403 */
[----:B------:R-:W-:Y:S01]  /*173d0*/  IMAD R7, R7, UR4, RZ ;  /* 0x0000000407077c24 */ /* 0x000fe2000f8e02ff */
[----:B------:R-:W-:Y:S02]  /*173e0*/  ULDC UR4, c[0x0][0x2b8] ;  /* 0x0000ae0000047ab9 */ /* 0x000fe40000000800 */
[----:B------:R-:W-:Y:S01]  /*173f0*/  ISETP.GE.AND P0, PT, R21, UR4, PT ;  /* 0x0000000415007c0c */ /* 0x000fe2000bf06270 */
[----:B------:R-:W-:Y:S01]  /*17400*/  IMAD R7, R6, UR5, R7 ;  /* 0x0000000506077c24 */ /* 0x000fe2000f8e0207 */
[----:B------:R-:W-:Y:S01]  /*17410*/  UMOV UR4, 0xffffffff ;  /* 0xffffffff00047882 */ /* 0x000fe20000000000 */
[----:B------:R-:W-:Y:S02]  /*17420*/  IMAD R8, R8, UR6, RZ ;  /* 0x0000000608087c24 */ /* 0x000fe4000f8e02ff */
[----:B------:R-:W-:Y:S02]  /*17430*/  IMAD.IADD R5, R5, 0x1, R7 ;  /* 0x0000000105057824 */ /* 0x000fe400078e0207 */
[----:B------:R-:W-:-:S02]  /*17440*/  IMAD R8, R3, UR7, R8 ;  /* 0x0000000703087c24 */ /* 0x000fc4000f8e0208 */
[----:B------:R-:W-:-:S04]  /*17450*/  IMAD.WIDE.U32 R6, R3, UR6, R4 ;  /* 0x0000000603067c25 */ /* 0x000fc8000f8e0004 */
[----:B------:R-:W-:Y:S01]  /*17460*/  IMAD.IADD R4, R7, 0x1, R8 ;  /* 0x0000000107047824 */ /* 0x000fe200078e0208 */
[----:B------:R-:W-:-:S04]  /*17470*/  LEA R5, P1, R6, UR8, 0x1 ;  /* 0x0000000806057c11 */ /* 0x000fc8000f8208ff */
[----:B------:R-:W-:Y:S01]  /*17480*/  LEA.HI.X R4, R6, UR9, R4, 0x1, P1 ;  /* 0x0000000906047c11 */ /* 0x000fe200088f0c04 */
[----:B--2---:R-:W-:Y:S08]  /*17490*/  BRA.DIV UR4, `(.L_x_15672) ;  /* 0x0000006204947947 */ /* 0x004ff0000b800000 */
[----:B------:R-:W2:Y:S01]  /*174a0*/  LDL.LU R6, [R1+0x38] ;  /* 0x0000380001067983 */ /* 0x000ea20000300800 */
[----:B------:R-:W-:-:S03]  /*174b0*/  IMAD R25, R25, 0xc0, R9 ;  /* 0x000000c019197824 */ /* 0x000fc600078e0209 */
[----:B------:R-:W-:Y:S04]  /*174c0*/  SHFL.IDX PT, R7, R0, RZ, 0x181f ;  /* 0x00181fff00077589 */ /* 0x000fe800000e0000 */
[----:B------:R-:W-:Y:S01]  /*174d0*/  SHFL.IDX PT, R8, R4, RZ, 0x181f ;  /* 0x00181fff04087589 */ /* 0x000fe200000e0000 */
[----:B--2---:R-:W-:-:S03]  /*174e0*/  IMAD R3, R6, R10, RZ ;  /* 0x0000000a06037224 */ /* 0x004fc600078e02ff */
[----:B------:R-:W0:Y:S02]  /*174f0*/  SHFL.IDX PT, R6, R2, RZ, 0x181f ;  /* 0x00181fff02067589 */ /* 0x000e2400000e0000 */
[----:B------:R-:W-:-:S13]  /*17500*/  ISETP.GE.AND P1, PT, R25, R3, PT ;  /* 0x000000031900720c */ /* 0x000fda0003f26270 */
[----:B0-----:R-:W-:-:S05]  /*17510*/  @!P1 LEA R6, P2, R21, R6, 0x1 ;  /* 0x0000000615069211 */ /* 0x001fca00078408ff */
[----:B------:R-:W-:-:S05]  /*17520*/  @!P1 IMAD.X R7, RZ, RZ, R7, P2 ;  /* 0x000000ffff079224 */ /* 0x000fca00010e0607 */
[----:B-----5:R0:W-:Y:S02]  /*17530*/  @!P1 LDGSTS.E.BYPASS.LTC128B.128 [R20+0x8400], desc[UR40][R6.64], !P0 ;  /* 0x0840000006149fae */ /* 0x0201e4000c101d68 */
        /* <DEDUP_REMOVED lines=69> */
[----:B------:R-:W-:Y:S02]  /*17990*/  @!P3 IMAD.MOV.U32 R7, RZ, RZ, R0 ;  /* 0x000000ffff07b224 */ /* 0x000fe400078e0000 */
[----:B------:R-:W-:Y:S01]  /*179a0*/  VIADD R0, R25, 0x90 ;  /* 0x0000009019007836 */ /* 0x000fe20000000000 */
[----:B0-----:R-:W-:Y:S02]  /*179b0*/  @!P1 LEA R2, P2, R21, R2, 0x1 ;  /* 0x0000000215029211 */ /* 0x001fe400078408ff */
[----:B------:R0:W-:Y:S03]  /*179c0*/  @!P3 LDGSTS.E.BYPASS.LTC128B.128 [R20+0xbc00], desc[UR40][R6.64], !P0 ;  /* 0x0bc000000614bfae */ /* 0x0001e6000c101d68 */
[----:B0-----:R-:W-:-:S04]  /*179d0*/  @!P1 IMAD.X R6, RZ, RZ, R8, P2 ;  /* 0x000000ffff069224 */ /* 0x001fc800010e0608 */
[----:B------:R-:W-:Y:S02]  /*179e0*/  @!P1 IMAD.MOV.U32 R7, RZ, RZ, R6 ;  /* 0x000000ffff079224 */ /* 0x000fe400078e0006 */
        /* <DEDUP_REMOVED lines=19> */
.L_x_15860:
        /* <DEDUP_REMOVED lines=10> */
.L_x_15673:
        /* <DEDUP_REMOVED lines=18> */
.L_x_15861:
[----:B------:R-:W-:Y:S05]  /*17ce0*/  BSYNC B0 ;  /* 0x0000000000007941 */ /* 0x000fea0003800000 */
.L_x_15674:
[----:B------:R-:W0:Y:S04]  /*17cf0*/  LDL.LU R3, [R1+0x40] ;  /* 0x0000400001037983 */ /* 0x000e280000300800 */
[----:B------:R-:W2:Y:S01]  /*17d00*/  LDL R2, [R1+0x18] ;  /* 0x0000180001027983 */ /* 0x000ea20000100800 */
[----:B------:R-:W-:Y:S01]  /*17d10*/  BSSY B0, `(.L_x_15676) ;  /* 0x0000108000007945 */ /* 0x000fe20003800000 */
[----:B0-----:R-:W-:-:S04]  /*17d20*/  IADD3 R7, R3, -0x2, RZ ;  /* 0xfffffffe03077810 */ /* 0x001fc80007ffe0ff */
[----:B--2---:R-:W-:-:S13]  /*17d30*/  ISETP.GE.AND P0, PT, R7, R2, PT ;  /* 0x000000020700720c */ /* 0x004fda0003f06270 */
[----:B------:R-:W-:Y:S05]  /*17d40*/  @!P0 BRA `(.L_x_15677) ;  /* 0x0000001000108947 */ /* 0x000fea0003800000 */
[----:B------:R-:W0:Y:S01]  /*17d50*/  S2R R2, SR_TID.X ;  /* 0x0000000000027919 */ /* 0x000e220000002100 */
[----:B------:R-:W-:Y:S01]  /*17d60*/  ULDC UR4, c[0x0][0x2f4] ;  /* 0x0000bd0000047ab9 */ /* 0x000fe20000000800 */
[----:B------:R-:W-:Y:S01]  /*17d70*/  IMAD.MOV.U32 R6, RZ, RZ, R23 ;  /* 0x000000ffff067224 */ /* 0x000fe200078e0017 */
[----:B------:R2:W-:Y:S01]  /*17d80*/  STL [R1+0x8], R26 ;  /* 0x0000081a01007387 */ /* 0x0005e20000100800 */
[----:B------:R-:W-:Y:S02]  /*17d90*/  IMAD.MOV.U32 R20, RZ, RZ, R29 ;  /* 0x000000ffff147224 */ /* 0x000fe400078e001d */
[----:B0-----:R-:W-:-:S05]  /*17da0*/  IMAD.SHL.U32 R2, R2, 0x8, RZ ;  /* 0x0000000802027824 */ /* 0x001fca00078e00ff */
[----:B------:R-:W-:-:S04]  /*17db0*/  LOP3.LUT R2, R2, 0x38, RZ, 0xc0, !PT ;  /* 0x0000003802027812 */ /* 0x000fc800078ec0ff */
[----:B--2---:R-:W-:-:S13]  /*17dc0*/  ISETP.GE.AND P1, PT, R2, UR4, PT ;  /* 0x0000000402007c0c */ /* 0x004fda000bf26270 */
.L_x_15690:
[----:B------:R-:W2:Y:S01]  /*17dd0*/  LDL R11, [R1+0x1c] ;  /* 0x00001c00010b7983 */ /* 0x000ea20000100800 */
[----:B-1----:R-:W0:Y:S03]  /*17de0*/  LDC R0, c[0x0][0x430] ;  /* 0x00010c00ff007b82 */ /* 0x002e260000000800 */
        /* <DEDUP_REMOVED lines=39> */
.L_x_15678:
[----:B------:R-:W-:Y:S01]  /*18060*/  IMAD R5, R23, 0x8, R16 ;  /* 0x0000000817057824 */ /* 0x000fe200078e0210 */
[----:B------:R-:W-:Y:S01]  /*18070*/  SHF.L.U32 R2, R29, 0x1f, RZ ;  /* 0x0000001f1d027819 */ /* 0x000fe200000006ff */
[----:B------:R-:W-:Y:S03]  /*18080*/  BSSY B1, `(.L_x_15679) ;  /* 0x0000003000017945 */ /* 0x000fe60003800000 */
[----:B------:R-:W0:Y:S02]  /*18090*/  SYNCS.PHASECHK.TRANS64.TRYWAIT P0, [R5+URZ+0x16840], R2 ;  /* 0x01684002050075a7 */ /* 0x000e24000800017f */
[----:B0-----:R-:W-:Y:S05]  /*180a0*/  @!P0 BRA `(.L_x_15680) ;  /* 0x0000006400848947 */ /* 0x001fea0003800000 */
.L_x_15862:
[----:B------:R-:W-:Y:S05]  /*180b0*/  BSYNC B1 ;  /* 0x0000000000017941 */ /* 0x000fea0003800000 */
.L_x_15679:
        /* <DEDUP_REMOVED lines=71> */
.L_x_15880:
        /* <DEDUP_REMOVED lines=8> */
.L_x_15682:
        /* <DEDUP_REMOVED lines=11> */
.L_x_15683:
[----:B------:R1:W-:Y:S01]  /*18660*/  SYNCS.ARRIVE.TRANS64.A1T0 RZ, [R5+URZ+0x16830], RZ ;  /* 0x016830ff05ff79a7 */ /* 0x0003e2000810003f */
[----:B------:R-:W-:Y:S05]  /*18670*/  @!P3 BRA `(.L_x_15684) ;  /* 0x000000000004b947 */ /* 0x000fea0003800000 */
[----:B------:R-:W-:Y:S01]  /*18680*/  BPT.TRAP 0x1 ;  /* 0x000000040000795c */ /* 0x000fe20000300000 */
.L_x_15684:
[----:B------:R-:W-:Y:S01]  /*18690*/  SHF.L.U32 R2, R20, 0x1f, RZ ;  /* 0x0000001f14027819 */ /* 0x000fe200000006ff */
[----:B-1----:R-:W-:Y:S01]  /*186a0*/  IMAD R5, R6, 0x8, R16 ;  /* 0x0000000806057824 */ /* 0x002fe200078e0210 */
[----:B------:R-:W-:Y:S03]  /*186b0*/  BSSY B1, `(.L_x_15685) ;  /* 0x0000003000017945 */ /* 0x000fe60003800000 */
[----:B------:R-:W1:Y:S02]  /*186c0*/  SYNCS.PHASECHK.TRANS64.TRYWAIT P0, [R5+URZ+0x16860], R2 ;  /* 0x01686002050075a7 */ /* 0x000e64000800017f */
[----:B-1----:R-:W-:Y:S05]  /*186d0*/  @!P0 BRA `(.L_x_15686) ;  /* 0x0000006800488947 */ /* 0x002fea0003800000 */
.L_x_15881:
[----:B------:R-:W-:Y:S05]  /*186e0*/  BSYNC B1 ;  /* 0x0000000000017941 */ /* 0x000fea0003800000 */
.L_x_15685:
[----:B------:R-:W2:Y:S04]  /*186f0*/  LDL R11, [R1+0x14] ;  /* 0x00001400010b7983 */ /* 0x000ea80000100800 */
[----:B0-----:R-:W2:Y:S01]  /*18700*/  LDL.LU R8, [R1+0x8] ;  /* 0x0000080001087983 */ /* 0x001ea20000300800 */
        /* <DEDUP_REMOVED lines=59> */
.L_x_15899:
        /* <DEDUP_REMOVED lines=25> */
.L_x_15688:
        /* <DEDUP_REMOVED lines=8> */
[----:B------:R-:W-:Y:S02]  /*18cd0*/  MOV R22, R0 ;  /* 0x0000000000167202 */ /* 0x000fe40000000f00 */
[----:B--2---:R-:W-:-:S13]  /*18ce0*/  ISETP.NE.AND P3, PT, R2, 0x3, PT ;  /* 0x000000030200780c */ /* 0x004fda0003f65270 */
[----:B------:R-:W-:Y:S05]  /*18cf0*/  @!P3 BRA `(.L_x_15689) ;  /* 0x000000000004b947 */ /* 0x000fea0003800000 */
[----:B------:R-:W-:Y:S01]  /*18d00*/  BPT.TRAP 0x1 ;  /* 0x000000040000795c */ /* 0x000fe20000300000 */
.L_x_15689:
[----:B------:R-:W2:Y:S01]  /*18d10*/  LDL R0, [R1+0x18] ;  /* 0x0000180001007983 */ /* 0x000ea20000100800 */
[----:B------:R0:W-:Y:S01]  /*18d20*/  SYNCS.ARRIVE.TRANS64.A1T0 RZ, [R5+URZ+0x16850], RZ ;  /* 0x016850ff05ff79a7 */ /* 0x0001e2000810003f */
[C---:B------:R-:W-:Y:S02]  /*18d30*/  VIADD R7, R26.reuse, 0xffffffff ;  /* 0xffffffff1a077836 */ /* 0x040fe40000000000 */
[----:B------:R0:W-:Y:S01]  /*18d40*/  STL [R1+0x8], R26 ;  /* 0x0000081a01007387 */ /* 0x0001e20000100800 */
[----:B------:R-:W-:Y:S02]  /*18d50*/  IMAD.MOV.U32 R6, RZ, RZ, R23 ;  /* 0x000000ffff067224 */ /* 0x000fe400078e0017 */
[----:B------:R-:W-:Y:S01]  /*18d60*/  IMAD.MOV.U32 R20, RZ, RZ, R29 ;  /* 0x000000ffff147224 */ /* 0x000fe200078e001d */
[----:B--2---:R-:W-:-:S13]  /*18d70*/  ISETP.GT.AND P0, PT, R26, R0, PT ;  /* 0x000000001a00720c */ /* 0x004fda0003f04270 */
[----:B0-----:R-:W-:Y:S05]  /*18d80*/  @P0 BRA `(.L_x_15690) ;  /* 0xfffffff000100947 */ /* 0x001fea000383ffff */
.L_x_15677:
[----:B------:R-:W-:Y:S05]  /*18d90*/  BSYNC B0 ;  /* 0x0000000000007941 */ /* 0x000fea0003800000 */
.L_x_15676:
        /* <DEDUP_REMOVED lines=17> */
.L_x_15692:
[----:B------:R-:W-:Y:S05]  /*18eb0*/  BSYNC B0 ;  /* 0x0000000000007941 */ /* 0x000fea0003800000 */
.L_x_15691:
[----:B------:R-:W2:Y:S02]  /*18ec0*/  LDL R0, [R1+0x54] ;  /* 0x0000540001007983 */ /* 0x000ea40000100800 */
[----:B--2---:R-:W-:-:S13]  /*18ed0*/  ISETP.NE.AND P0, PT, R0, 0x3, PT ;  /* 0x000000030000780c */ /* 0x004fda0003f05270 */
[----:B------:R-:W-:Y:S05]  /*18ee0*/  @!P0 BRA `(.L_x_15693) ;  /* 0x0000000000048947 */ /* 0x000fea0003800000 */
[----:B------:R-:W-:Y:S01]  /*18ef0*/  BPT.TRAP 0x1 ;  /* 0x000000040000795c */ /* 0x000fe20000300000 */
.L_x_15693:
[----:B------:R-:W2:Y:S01]  /*18f00*/  LDL.LU R2, [R1+0x14] ;  /* 0x0000140001027983 */ /* 0x000ea20000300800 */
[----:B------:R-:W-:Y:S01]  /*18f10*/  IMAD R0, R23, 0x8, R16 ;  /* 0x0000000817007824 */ /* 0x000fe200078e0210 */
[----:B------:R-:W-:Y:S01]  /*18f20*/  SHF.L.U32 R3, R29, 0x1f, RZ ;  /* 0x0000001f1d037819 */ /* 0x000fe200000006ff */
[----:B------:R-:W-:Y:S03]  /*18f30*/  BSSY B0, `(.L_x_15694) ;  /* 0x0000004000007945 */ /* 0x000fe60003800000 */
[----:B------:R-:W0:Y:S01]  /*18f40*/  SYNCS.PHASECHK.TRANS64.TRYWAIT P0, [R0+URZ+0x16860], R3 ;  /* 0x01686003000075a7 */ /* 0x000e22000800017f */
[----:B--2---:R-:W-:Y:S01]  /*18f50*/  IMAD R6, R26, -0x80, R2 ;  /* 0xffffff801a067824 */ /* 0x004fe200078e0202 */
[----:B0-----:R-:W-:Y:S06]  /*18f60*/  @!P0 BRA `(.L_x_15695) ;  /* 0x0000006800808947 */ /* 0x001fec0003800000 */
.L_x_15900:
[----:B------:R-:W-:Y:S05]  /*18f70*/  BSYNC B0 ;  /* 0x0000000000007941 */ /* 0x000fea0003800000 */
.L_x_15694:
        /* <DEDUP_REMOVED lines=64> */
.L_x_15918:
        /* <DEDUP_REMOVED lines=9> */
.L_x_15697:
        /* <DEDUP_REMOVED lines=11> */
.L_x_15698:
[----:B------:R-:W-:Y:S01]  /*194c0*/  VIADD R23, R23, 0x1 ;  /* 0x0000000117177836 */ /* 0x000fe20000000000 */
[----:B------:R0:W-:Y:S04]  /*194d0*/  SYNCS.ARRIVE.TRANS64.A1T0 RZ, [R0+URZ+0x16850], RZ ;  /* 0x016850ff00ff79a7 */ /* 0x0001e8000810003f */
[----:B------:R-:W-:-:S04]  /*194e0*/  ISETP.NE.AND P0, PT, R23, 0x2, PT ;  /* 0x000000021700780c */ /* 0x000fc80003f05270 */
[----:B0-----:R-:W-:Y:S02]  /*194f0*/  SEL R0, RZ, 0x1, P0 ;  /* 0x00000001ff007807 */ /* 0x001fe40000000000 */
[----:B------:R-:W-:Y:S02]  /*19500*/  SEL R23, R23, RZ, P0 ;  /* 0x000000ff17177207 */ /* 0x000fe40000000000 */
[----:B------:R-:W-:-:S07]  /*19510*/  LOP3.LUT R29, R29, R0, RZ, 0x3c, !PT ;  /* 0x000000001d1d7212 */ /* 0x000fce00078e3cff */
.L_x_15657:
[----:B------:R-:W-:Y:S05]  /*19520*/  BSYNC B7 ;  /* 0x0000000000077941 */ /* 0x000fea0003800000 */
.L_x_15655:
        /* <DEDUP_REMOVED lines=8> */
[----:B------:R0:W4:Y:S01]  /*195b0*/  LDS.128 R24, [R16+0x168d0] ;  /* 0x0168d00010187984 */ /* 0x0001220000000c00 */
[----:B------:R-:W-:Y:S06]  /*195c0*/  BAR.ARV 0x4, 0x200 ;  /* 0x0108000000007b1d */ /* 0x000fec0000002000 */
[----:B------:R-:W-:Y:S05]  /*195d0*/  BRA `(.L_x_15700) ;  /* 0x0000000c00d87947 */ /* 0x000fea0003800000 */
.L_x_15699:
[----:B------:R-:W0:Y:S01]  /*195e0*/  S2R R0, SR_TID.X ;  /* 0x0000000000007919 */ /* 0x000e220000002100 */
[----:B------:R-:W-:Y:S01]  /*195f0*/  UMOV UR4, 0xffffffff ;  /* 0xffffffff00047882 */ /* 0x000fe20000000000 */
[----:B0-----:R-:W-:-:S04]  /*19600*/  LOP3.LUT R8, R0, 0x1f, RZ, 0xc0, !PT ;  /* 0x0000001f00087812 */ /* 0x001fc800078ec0ff */
[----:B------:R-:W-:Y:S01]  /*19610*/  ISETP.NE.AND P0, PT, R8, 0x1f, PT ;  /* 0x0000001f0800780c */ /* 0x000fe20003f05270 */
[----:B------:R-:W-:-:S12]  /*19620*/  BRA.DIV UR4, `(.L_x_15701) ;  /* 0x0000006e04247947 */ /* 0x000fd8000b800000 */
[----:B--2---:R-:W-:Y:S01]  /*19630*/  IADD3 R9, R27, R8, RZ ;  /* 0x000000081b097210 */ /* 0x004fe20007ffe0ff */
[----:B------:R-:W-:-:S03]  /*19640*/  ULDC UR4, c[0x0][0xc3c] ;  /* 0x00030f0000047ab9 */ /* 0x000fc60000000800 */
[----:B------:R-:W-:-:S13]  /*19650*/  ISETP.GE.OR P1, PT, R9, UR4, !P0 ;  /* 0x0000000409007c0c */ /* 0x000fda000c726670 */
[----:B------:R-:W0:Y:S08]  /*19660*/  @!P1 LDC.64 R2, c[0x0][0xc80] ;  /* 0x00032000ff029b82 */ /* 0x000e300000000a00 */
[----:B------:R-:W2:Y:S01]  /*19670*/  @!P1 LDC.64 R4, c[0x0][0xc78] ;  /* 0x00031e00ff049b82 */ /* 0x000ea20000000a00 */
[----:B0-----:R-:W-:-:S05]  /*19680*/  @!P1 IMAD.WIDE R2, R9, 0x4, R2 ;  /* 0x0000000409029825 */ /* 0x001fca00078e0202 */
[----:B---3--:R2:W3:Y:S02]  /*19690*/  @!P1 LDG.E R7, desc[UR40][R2.64] ;  /* 0x0000002802079981 */ /* 0x0084e4000c1e1900 */
        /* <DEDUP_REMOVED lines=31> */
.L_x_15928:
[----:B------:R-:W-:Y:S02]  /*19890*/  ULDC UR4, c[0x0][0xc38] ;  /* 0x00030e0000047ab9 */ /* 0x000fe40000000800 */
[----:B------:R-:W-:-:S04]  /*198a0*/  IMAD.U32 R4, RZ, RZ, UR4 ;  /* 0x00000004ff047e24 */ /* 0x000fc8000f8e00ff */
[----:B--2---:R-:W-:-:S04]  /*198b0*/  IMAD R3, R14, R4, RZ ;  /* 0x000000040e037224 */ /* 0x004fc800078e02ff */
[----:B------:R-:W-:-:S05]  /*198c0*/  IMAD.IADD R6, R6, 0x1, R3 ;  /* 0x0000000106067824 */ /* 0x000fca00078e0203 */
[----:B------:R-:W-:-:S13]  /*198d0*/  ISETP.GT.AND P6, PT, R6, R0, PT ;  /* 0x000000000600720c */ /* 0x000fda0003fc4270 */
[----:B------:R-:W-:Y:S05]  /*198e0*/  @P6 BRA `(.L_x_15702) ;  /* 0x0000000000a46947 */ /* 0x000fea0003800000 */
.L_x_15705:
        /* <DEDUP_REMOVED lines=35> */
.L_x_15936:
[----:B------:R-:W-:Y:S02]  /*19b20*/  ULDC UR4, c[0x0][0xc38] ;  /* 0x00030e0000047ab9 */ /* 0x000fe40000000800 */
[----:B------:R-:W-:-:S05]  /*19b30*/  MOV R4, UR4 ;  /* 0x0000000400047c02 */ /* 0x000fca0008000f00 */
[----:B--2---:R-:W-:-:S04]  /*19b40*/  IMAD R3, R14, R4, RZ ;  /* 0x000000040e037224 */ /* 0x004fc800078e02ff */
[----:B------:R-:W-:-:S05]  /*19b50*/  IMAD.IADD R6, R3, 0x1, R6 ;  /* 0x0000000103067824 */ /* 0x000fca00078e0206 */
[----:B------:R-:W-:-:S13]  /*19b60*/  ISETP.GT.AND P6, PT, R6, R0, PT ;  /* 0x000000000600720c */ /* 0x000fda0003fc4270 */
[----:B------:R-:W-:Y:S05]  /*19b70*/  @!P6 BRA `(.L_x_15705) ;  /* 0xfffffffc005ce947 */ /* 0x000fea000383ffff */
.L_x_15702:
        /* <DEDUP_REMOVED lines=10> */
.L_x_15941:
[----:B------:R-:W-:-:S13]  /*19c20*/  ISETP.NE.AND P0, PT, R3, RZ, PT ;  /* 0x000000ff0300720c */ /* 0x000fda0003f05270 */
[----:B------:R-:W-:Y:S05]  /*19c30*/  @!P0 BRA `(.L_x_15707) ;  /* 0x0000000000108947 */ /* 0x000fea0003800000 */
[----:B------:R-:W-:Y:S01]  /*19c40*/  UMOV UR4, 0xffffffff ;  /* 0xffffffff00047882 */ /* 0x000fe20000000000 */
[----:B------:R-:W-:Y:S02]  /*19c50*/  VIADD R12, R7, 0xffffffff ;  /* 0xffffffff070c7836 */ /* 0x000fe40000000000 */
[----:B------:R-:W-:Y:S05]  /*19c60*/  BRA.DIV UR4, `(.L_x_15708) ;  /* 0x0000006e04e47947 */ /* 0x000fea000b800000 */
[----:B------:R0:W0:Y:S02]  /*19c70*/  SHFL.IDX PT, R24, R2, R12, 0x1f ;  /* 0x00001f0c02187589 */ /* 0x00002400000e0000 */
.L_x_15707:
[----:B----4-:R-:W-:Y:S01]  /*19c80*/  ISETP.NE.AND P0, PT, R5, 0x1, PT ;  /* 0x000000010500780c */ /* 0x010fe20003f05270 */
[----:B0-----:R-:W-:-:S04]  /*19c90*/  IMAD R24, R24, R4, R6 ;  /* 0x0000000418187224 */ /* 0x001fc800078e0206 */
[----:B------:R-:W-:-:S08]  /*19ca0*/  IMAD.IADD R0, R0, 0x1, -R24 ;  /* 0x0000000100007824 */ /* 0x000fd000078e0a18 */
[----:B------:R-:W-:Y:S05]  /*19cb0*/  @!P0 BRA `(.L_x_15709) ;  /* 0x0000000000dc8947 */ /* 0x000fea0003800000 */
[-C--:B---3--:R-:W-:Y:S01]  /*19cc0*/  IABS R6, R25.reuse ;  /* 0x0000001900067213 */ /* 0x088fe20000000000 */
[----:B------:R-:W-:Y:S01]  /*19cd0*/  IMAD.MOV.U32 R2, RZ, RZ, RZ ;  /* 0x000000ffff027224 */ /* 0x000fe200078e00ff */
        /* <DEDUP_REMOVED lines=47> */
[C---:B------:R-:W-:Y:S02]  /*19fd0*/  IMAD R26, R5.reuse, 0x1000000, R2 ;  /* 0x01000000051a7824 */ /* 0x040fe400078e0202 */
[--C-:B------:R-:W-:Y:S02]  /*19fe0*/  IMAD.MOV R2, RZ, RZ, -R4.reuse ;  /* 0x000000ffff027224 */ /* 0x100fe400078e0a04 */
[----:B------:R-:W-:Y:S02]  /*19ff0*/  IMAD R5, R5, R3, R4 ;  /* 0x0000000305057224 */ /* 0x000fe400078e0204 */
[----:B------:R-:W-:Y:S02]  /*1a000*/  IMAD R2, R25, R2, R0 ;  /* 0x0000000219027224 */ /* 0x000fe400078e0200 */
[----:B------:R-:W-:Y:S01]  /*1a010*/  IMAD R26, R5, 0x10000, R26 ;  /* 0x00010000051a7824 */ /* 0x000fe200078e021a */
[----:B------:R-:W-:Y:S06]  /*1a020*/  BRA `(.L_x_15710) ;  /* 0x0000000000f47947 */ /* 0x000fec0003800000 */
.L_x_15709:
[----:B------:R-:W0:Y:S02]  /*1a030*/  LDC.64 R2, c[0x0][0xc90] ;  /* 0x00032400ff027b82 */ /* 0x000e240000000a00 */
[----:B0-----:R-:W-:-:S05]  /*1a040*/  IMAD.WIDE R2, R27, 0x4, R2 ;  /* 0x000000041b027825 */ /* 0x001fca00078e0202 */
[----:B------:R0:W3:Y:S02]  /*1a050*/  LDG.E R6, desc[UR40][R2.64] ;  /* 0x0000002802067981 */ /* 0x0000e4000c1e1900 */
[----:B0-----:R-:W-:Y:S02]  /*1a060*/  IMAD.MOV.U32 R2, RZ, RZ, RZ ;  /* 0x000000ffff027224 */ /* 0x001fe400078e00ff */
[----:B---3--:R-:W-:-:S05]  /*1a070*/  IMAD R5, R25, R6, RZ ;  /* 0x0000000619057224 */ /* 0x008fca00078e02ff */
[----:B--2---:R-:W-:-:S04]  /*1a080*/  IABS R7, R5 ;  /* 0x0000000500077213 */ /* 0x004fc80000000000 */
[----:B------:R-:W0:Y:S08]  /*1a090*/  I2F.RP R8, R7 ;  /* 0x0000000700087306 */ /* 0x000e300000209400 */
[----:B0-----:R-:W1:Y:S02]  /*1a0a0*/  MUFU.RCP R8, R8 ;  /* 0x0000000800087308 */ /* 0x001e640000001000 */
[----:B-1----:R-:W-:-:S06]  /*1a0b0*/  VIADD R10, R8, 0xffffffe ;  /* 0x0ffffffe080a7836 */ /* 0x002fcc0000000000 */
        /* <DEDUP_REMOVED lines=47> */
[----:B------:R-:W-:-:S05]  /*1a3b0*/  @P0 VIADD R2, R2, 0x1 ;  /* 0x0000000102020836 */ /* 0x000fca0000000000 */
[----:B------:R-:W-:Y:S02]  /*1a3c0*/  @!P2 IADD3 R2, -R2, RZ, RZ ;  /* 0x000000ff0202a210 */ /* 0x000fe40007ffe1ff */
[----:B------:R-:W-:Y:S01]  /*1a3d0*/  @!P1 LOP3.LUT R2, RZ, R4, RZ, 0x33, !PT ;  /* 0x00000004ff029212 */ /* 0x000fe200078e33ff */
[----:B------:R-:W-:-:S04]  /*1a3e0*/  IMAD.MOV R4, RZ, RZ, -R4 ;  /* 0x000000ffff047224 */ /* 0x000fc800078e0a04 */
[----:B------:R-:W-:-:S07]  /*1a3f0*/  IMAD R26, R2, R4, R5 ;  /* 0x00000004021a7224 */ /* 0x000fce00078e0205 */
.L_x_15710:
[----:B------:R-:W-:-:S05]  /*1a400*/  LOP3.LUT R2, RZ, R2, RZ, 0x33, !PT ;  /* 0x00000002ff027212 */ /* 0x000fca00078e33ff */
[----:B------:R-:W-:Y:S01]  /*1a410*/  IMAD.IADD R25, R25, 0x1, R2 ;  /* 0x0000000119197824 */ /* 0x000fe200078e0202 */
[----:B------:R-:W-:Y:S06]  /*1a420*/  BRA `(.L_x_15711) ;  /* 0x00000000001c7947 */ /* 0x000fec0003800000 */
.L_x_15703:
[----:B------:R-:W-:Y:S01]  /*1a430*/  UMOV UR4, URZ ;  /* 0x0000003f00047c82 */ /* 0x000fe20008000000 */
[----:B------:R-:W-:Y:S01]  /*1a440*/  UMOV UR5, URZ ;  /* 0x0000003f00057c82 */ /* 0x000fe20008000000 */
[----:B------:R-:W-:Y:S01]  /*1a450*/  ULDC UR6, c[0x0][0xc3c] ;  /* 0x00030f0000067ab9 */ /* 0x000fe20000000800 */
[----:B------:R-:W-:Y:S02]  /*1a460*/  IMAD.MOV.U32 R24, RZ, RZ, R0 ;  /* 0x000000ffff187224 */ /* 0x000fe400078e0000 */
[----:B------:R-:W-:Y:S02]  /*1a470*/  IMAD.U32 R25, RZ, RZ, UR4 ;  /* 0x00000004ff197e24 */ /* 0x000fe4000f8e00ff */
[----:B------:R-:W-:Y:S02]  /*1a480*/  IMAD.U32 R26, RZ, RZ, UR5 ;  /* 0x00000005ff1a7e24 */ /* 0x000fe4000f8e00ff */
[----:B------:R-:W-:-:S07]  /*1a490*/  IMAD.U32 R27, RZ, RZ, UR6 ;  /* 0x00000006ff1b7e24 */ /* 0x000fce000f8e00ff */
.L_x_15711:
        /* <DEDUP_REMOVED lines=10> */
.L_x_15700:
[----:B------:R-:W-:Y:S02]  /*1a540*/  ULDC UR4, c[0x0][0xc3c] ;  /* 0x00030f0000047ab9 */ /* 0x000fe40000000800 */
[----:B----4-:R-:W-:-:S13]  /*1a550*/  ISETP.GE.AND P0, PT, R27, UR4, PT ;  /* 0x000000041b007c0c */ /* 0x010fda000bf06270 */
[----:B------:R-:W-:Y:S05]  /*1a560*/  @!P0 BRA `(.L_x_15712) ;  /* 0xffffff9c00048947 */ /* 0x000fea000383ffff */
[----:B------:R-:W-:Y:S05]  /*1a570*/  BSYNC B8 ;  /* 0x0000000000087941 */ /* 0x000fea0003800000 */
.L_x_15615:
        /* <DEDUP_REMOVED lines=12> */
.L_x_15944:
[----:B------:R-:W-:Y:S05]  /*1a640*/  BSYNC B0 ;  /* 0x0000000000007941 */ /* 0x000fea0003800000 */
.L_x_15713:
[----:B------:R-:W-:-:S03]  /*1a650*/  UMOV UR4, 0xffffffff ;  /* 0xffffffff00047882 */ /* 0x000fc60000000000 */
[----:B------:R-:W-:Y:S05]  /*1a660*/  BRA.DIV UR4, `(.L_x_15715) ;  /* 0x0000006604a07947 */ /* 0x000fea000b800000 */
[----:B0-----:R-:W0:Y:S02]  /*1a670*/  S2R R0, SR_TID.X ;  /* 0x0000000000007919 */ /* 0x001e240000002100 */
[----:B0-----:R-:W-:-:S04]  /*1a680*/  SHF.R.U32.HI R0, RZ, 0x5, R0 ;  /* 0x00000005ff007819 */ /* 0x001fc80000011600 */
[----:B------:R-:W-:-:S05]  /*1a690*/  LOP3.LUT R0, R0, 0x3, RZ, 0xc0, !PT ;  /* 0x0000000300007812 */ /* 0x000fca00078ec0ff */
[----:B------:R0:W4:Y:S02]  /*1a6a0*/  SHFL.IDX PT, R14, R0, RZ, 0x1f ;  /* 0x00001fff000e7589 */ /* 0x00012400000e0000 */
.L_x_15947:
[----:B----4-:R-:W-:-:S13]  /*1a6b0*/  ISETP.NE.AND P0, PT, R14, RZ, PT ;  /* 0x000000ff0e00720c */ /* 0x010fda0003f05270 */
[----:B------:R-:W-:Y:S05]  /*1a6c0*/  @P0 BRA `(.L_x_15450) ;  /* 0x0000000000880947 */ /* 0x000fea0003800000 */
[----:B------:R-:W-:-:S03]  /*1a6d0*/  UMOV UR4, 0xffffffff ;  /* 0xffffffff00047882 */ /* 0x000fc60000000000 */
[----:B------:R-:W-:Y:S05]  /*1a6e0*/  BRA.DIV UR4, `(.L_x_15716) ;  /* 0x0000006604b47947 */ /* 0x000fea000b800000 */
[----:B------:R-:W-:-:S13]  /*1a6f0*/  ELECT P6, URZ, PT ;  /* 0x00000000003f782f */ /* 0x000fda00038c0000 */
.L_x_15950:
[----:B------:R-:W-:Y:S05]  /*1a700*/  @!P6 BRA `(.L_x_15450) ;  /* 0x000000000078e947 */ /* 0x000fea0003800000 */
[----:B0-----:R-:W4:Y:S02]  /*1a710*/  LDL.LU R0, [R1+0x30] ;  /* 0x0000300001007983 */ /* 0x001f240000300800 */
[----:B----4-:R-:W-:-:S04]  /*1a720*/  LOP3.LUT R0, R0, 0x2, RZ, 0xfc, !PT ;  /* 0x0000000200007812 */ /* 0x010fc800078efcff */
[----:B------:R-:W-:-:S13]  /*1a730*/  ISETP.NE.AND P0, PT, R0, 0x3, PT ;  /* 0x000000030000780c */ /* 0x000fda0003f05270 */
[----:B------:R-:W-:Y:S05]  /*1a740*/  @!P0 BRA `(.L_x_15717) ;  /* 0x0000000000048947 */ /* 0x000fea0003800000 */
[----:B------:R-:W-:Y:S01]  /*1a750*/  BPT.TRAP 0x1 ;  /* 0x000000040000795c */ /* 0x000fe20000300000 */
.L_x_15717:
[----:B------:R-:W-:Y:S01]  /*1a760*/  IMAD R3, R23, 0x8, R5 ;  /* 0x0000000817037824 */ /* 0x000fe200078e0205 */
[----:B------:R-:W-:Y:S01]  /*1a770*/  SHF.L.U32 R2, R29, 0x1f, RZ ;  /* 0x0000001f1d027819 */ /* 0x000fe200000006ff */
[----:B------:R-:W-:-:S03]  /*1a780*/  VIADD R23, R23, 0x1 ;  /* 0x0000000117177836 */ /* 0x000fc60000000000 */
[----:B------:R-:W0:Y:S02]  /*1a790*/  SYNCS.PHASECHK.TRANS64.TRYWAIT P1, [R3+URZ+0x16840], R2 ;  /* 0x01684002030075a7 */ /* 0x000e24000802017f */
[----:B------:R-:W-:-:S04]  /*1a7a0*/  ISETP.NE.AND P2, PT, R23, 0x2, PT ;  /* 0x000000021700780c */ /* 0x000fc80003f45270 */
[----:B------:R-:W-:Y:S01]  /*1a7b0*/  SEL R0, RZ, 0x1, P2 ;  /* 0x00000001ff007807 */ /* 0x000fe20001000000 */
[----:B0-----:R-:W-:Y:S08]  /*1a7c0*/  @!P1 BRA `(.L_x_15718) ;  /* 0x00000064009c9947 */ /* 0x001ff00003800000 */
.L_x_15951:
[----:B------:R-:W-:Y:S02]  /*1a7d0*/  SEL R23, R23, RZ, P2 ;  /* 0x000000ff17177207 */ /* 0x000fe40001000000 */
[----:B------:R-:W-:Y:S01]  /*1a7e0*/  LOP3.LUT R0, R29, R0, RZ, 0x3c, !PT ;  /* 0x000000001d007212 */ /* 0x000fe200078e3cff */
[----:B------:R-:W-:Y:S06]  /*1a7f0*/  @!P0 BRA `(.L_x_15719) ;  /* 0x0000000000048947 */ /* 0x000fec0003800000 */
[----:B------:R-:W-:Y:S01]  /*1a800*/  BPT.TRAP 0x1 ;  /* 0x000000040000795c */ /* 0x000fe20000300000 */
.L_x_15719:
[----:B------:R-:W-:Y:S01]  /*1a810*/  IMAD R23, R23, 0x8, R5 ;  /* 0x0000000817177824 */ /* 0x000fe200078e0205 */
[----:B------:R-:W-:-:S04]  /*1a820*/  SHF.L.U32 R0, R0, 0x1f, RZ ;  /* 0x0000001f00007819 */ /* 0x000fc800000006ff */
[----:B------:R-:W4:Y:S02]  /*1a830*/  SYNCS.PHASECHK.TRANS64.TRYWAIT P1, [R23+URZ+0x16840], R0 ;  /* 0x01684000170075a7 */ /* 0x000f24000802017f */
[----:B----4-:R-:W-:Y:S05]  /*1a840*/  @!P1 BRA `(.L_x_15720) ;  /* 0x0000006400909947 */ /* 0x010fea0003800000 */
.L_x_15952:
[----:B------:R-:W-:Y:S05]  /*1a850*/  @!P0 BRA `(.L_x_15721) ;  /* 0x0000000000048947 */ /* 0x000fea0003800000 */
[----:B------:R-:W-:Y:S01]  /*1a860*/  BPT.TRAP 0x1 ;  /* 0x000000040000795c */ /* 0x000fe20000300000 */
.L_x_15721:
[----:B------:R-:W5:Y:S02]  /*1a870*/  SYNCS.PHASECHK.TRANS64.TRYWAIT P1, [R3+URZ+0x16860], R2 ;  /* 0x01686002030075a7 */ /* 0x000f64000802017f */
[----:B-----5:R-:W-:Y:S05]  /*1a880*/  @!P1 BRA `(.L_x_15722) ;  /* 0x0000006400949947 */ /* 0x020fea0003800000 */
.L_x_15953:
[----:B------:R-:W-:Y:S05]  /*1a890*/  @!P0 BRA `(.L_x_15723) ;  /* 0x0000000000048947 */ /* 0x000fea0003800000 */
[----:B------:R-:W-:Y:S01]  /*1a8a0*/  BPT.TRAP 0x1 ;  /* 0x000000040000795c */ /* 0x000fe20000300000 */
.L_x_15723:
[----:B------:R0:W0:Y:S02]  /*1a8b0*/  SYNCS.PHASECHK.TRANS64.TRYWAIT P0, [R23+URZ+0x16860], R0 ;  /* 0x01686000170075a7 */ /* 0x000024000800017f */
[----:B0-----:R-:W-:Y:S05]  /*1a8c0*/  @!P0 NANOSLEEP.SYNCS 0x989680 ;  /* 0x009896800000895d */ /* 0x001fea0003900000 */
[----:B------:R-:W0:Y:S02]  /*1a8d0*/  @!P0 SYNCS.PHASECHK.TRANS64 P0, [R23+URZ+0x16860], R0 ;  /* 0x01686000170085a7 */ /* 0x000e24000800007f */
[----:B0-----:R-:W-:Y:S05]  /*1a8e0*/  @!P0 BRA `(.L_x_15723) ;  /* 0xfffffffc00f08947 */ /* 0x001fea000383ffff */
.L_x_15450:
[----:B------:R-:W-:Y:S05]  /*1a8f0*/  BSYNC B9 ;  /* 0x0000000000097941 */ /* 0x000fea0003800000 */
.L_x_15447:
[----:B------:R-:W-:Y:S05]  /*1a900*/  EXIT ;  /* 0x000000000000794d */ /* 0x000fea0003800000 */
.L_x_15470:
[----:B0-----:R0:W1:Y:S02]  /*1a910*/  SYNCS.PHASECHK.TRANS64.TRYWAIT P6, [R68+URZ+0x16890], R77 ;  /* 0x0168904d440075a7 */ /* 0x00106400080c017f */
[----:B-1----:R-:W-:Y:S05]  /*1a920*/  @!P6 NANOSLEEP.SYNCS 0x989680 ;  /* 0x009896800000e95d */ /* 0x002fea0003900000 */
[----:B------:R-:W1:Y:S02]  /*1a930*/  @!P6 SYNCS.PHASECHK.TRANS64 P6, [R68+URZ+0x16890], R77 ;  /* 0x0168904d4400e5a7 */ /* 0x000e6400080c007f */
[----:B-1----:R-:W-:Y:S05]  /*1a940*/  @!P6 BRA `(.L_x_15470) ;  /* 0xfffffffc00f0e947 */ /* 0x002fea000383ffff */
[----:B------:R-:W-:Y:S05]  /*1a950*/  BRA `(.L_x_15724) ;  /* 0xfffffe84001c7947 */ /* 0x000fea000383ffff */
.L_x_15471:
        /* <DEDUP_REMOVED lines=8> */
.L_x_15726:
[----:B------:R-:W-:Y:S05]  /*1a9e0*/  BSYNC B1 ;  /* 0x0000000000017941 */ /* 0x000fea0003800000 */
.L_x_15725:
        /* <DEDUP_REMOVED lines=8> */
.L_x_15727:
[----:B------:R-:W-:Y:S05]  /*1aa70*/  BRA `(.L_x_15728) ;  /* 0xfffffe8000e87947 */ /* 0x000fea000383ffff */
.L_x_15480:
[----:B------:R-:W-:Y:S01]  /*1aa80*/  BSSY B1, `(.L_x_15729) ;  /* 0x0000008000017945 */ /* 0x000fe20003800000 */
[----:B--2-4-:R-:W-:Y:S01]  /*1aa90*/  IMAD.MOV.U32 R13, RZ, RZ, R85 ;  /* 0x000000ffff0d7224 */ /* 0x014fe200078e0055 */
[----:B------:R-:W-:Y:S01]  /*1aaa0*/  MOV R12, 0x1 ;  /* 0x00000001000c7802 */ /* 0x000fe20000000f00 */
[----:B------:R-:W-:Y:S02]  /*1aab0*/  IMAD.MOV.U32 R11, RZ, RZ, 0x1c1f ;  /* 0x00001c1fff0b7424 */ /* 0x000fe400078e00ff */
[----:B------:R-:W-:-:S07]  /*1aac0*/  IMAD.MOV.U32 R15, RZ, RZ, -0x1 ;  /* 0xffffffffff0f7424 */ /* 0x000fce00078e00ff */
[----:B01-3--:R-:W-:Y:S05]  /*1aad0*/  WARPSYNC.COLLECTIVE R15, `(.L_x_15730) ;  /* 0x000000000f087348 */ /* 0x00bfea0003c00000 */
[----:B---3--:R2:W3:Y:S02]  /*1aae0*/  SHFL.IDX P6, R14, R13, R12, R11 ;  /* 0x0000000c0d0e7389 */ /* 0x0084e400000c000b */
[----:B0123--:R-:W-:Y:S01]  /*1aaf0*/  ENDCOLLECTIVE ;  /* 0x000000000000791b */ /* 0x00ffe20003800000 */
.L_x_15730:
[----:B------:R-:W-:Y:S05]  /*1ab00*/  BSYNC B1 ;  /* 0x0000000000017941 */ /* 0x000fea0003800000 */
.L_x_15729:
        /* <DEDUP_REMOVED lines=8> */
.L_x_15731:
[----:B------:R-:W-:Y:S05]  /*1ab90*/  BRA `(.L_x_15732) ;  /* 0xfffffe88007c7947 */ /* 0x000fea000383ffff */
.L_x_15492:
[----:B0-----:R0:W1:Y:S02]  /*1aba0*/  SYNCS.PHASECHK.TRANS64.TRYWAIT P4, [R68+URZ+0x16890], R77 ;  /* 0x0168904d440075a7 */ /* 0x001064000808017f */
[----:B-1----:R-:W-:Y:S05]  /*1abb0*/  @!P4 NANOSLEEP.SYNCS 0x989680 ;  /* 0x009896800000c95d */ /* 0x002fea0003900000 */
[----:B------:R-:W1:Y:S02]  /*1abc0*/  @!P4 SYNCS.PHASECHK.TRANS64 P4, [R68+URZ+0x16890], R77 ;  /* 0x0168904d4400c5a7 */ /* 0x000e64000808007f */
[----:B-1----:R-:W-:Y:S05]  /*1abd0*/  @!P4 BRA `(.L_x_15492) ;  /* 0xfffffffc00f0c947 */ /* 0x002fea000383ffff */
[----:B------:R-:W-:Y:S05]  /*1abe0*/  BRA `(.L_x_15733) ;  /* 0xfffffe9400a47947 */ /* 0x000fea000383ffff */
.L_x_15493:
        /* <DEDUP_REMOVED lines=8> */
.L_x_15735:
[----:B------:R-:W-:Y:S05]  /*1ac70*/  BSYNC B1 ;  /* 0x0000000000017941 */ /* 0x000fea0003800000 */
.L_x_15734:
        /* <DEDUP_REMOVED lines=8> */
.L_x_15736:
[----:B------:R-:W-:Y:S01]  /*1ad00*/  IMAD.MOV.U32 R80, RZ, RZ, R14 ;  /* 0x000000ffff507224 */ /* 0x000fe200078e000e */
[----:B------:R-:W-:Y:S06]  /*1ad10*/  BRA `(.L_x_15737) ;  /* 0xfffffe9400707947 */ /* 0x000fec000383ffff */
.L_x_15498:
        /* <DEDUP_REMOVED lines=8> */
.L_x_15739:
[----:B------:R-:W-:Y:S05]  /*1ada0*/  BSYNC B1 ;  /* 0x0000000000017941 */ /* 0x000fea0003800000 */
.L_x_15738:
[----:B------:R-:W-:Y:S01]  /*1adb0*/  IMAD.MOV.U32 R13, RZ, RZ, R84 ;  /* 0x000000ffff0d7224 */ /* 0x000fe200078e0054 */
[----:B------:R-:W-:Y:S01]  /*1adc0*/  MOV R85, R14 ;  /* 0x0000000e00557202 */ /* 0x000fe20000000f00 */
[----:B------:R-:W-:Y:S02]  /*1add0*/  IMAD.MOV.U32 R12, RZ, RZ, 0x1 ;  /* 0x00000001ff0c7424 */ /* 0x000fe400078e00ff */
[----:B------:R-:W-:Y:S02]  /*1ade0*/  IMAD.MOV.U32 R11, RZ, RZ, 0x1c1f ;  /* 0x00001c1fff0b7424 */ /* 0x000fe400078e00ff */
[----:B------:R-:W-:-:S07]  /*1adf0*/  IMAD.MOV.U32 R15, RZ, RZ, -0x1 ;  /* 0xffffffffff0f7424 */ /* 0x000fce00078e00ff */
[----:B------:R-:W-:Y:S05]  /*1ae00*/  WARPSYNC.COLLECTIVE R15, `(.L_x_15740) ;  /* 0x000000000f087348 */ /* 0x000fea0003c00000 */
[----:B------:R0:W1:Y:S02]  /*1ae10*/  SHFL.IDX P6, R14, R13, R12, R11 ;  /* 0x0000000c0d0e7389 */ /* 0x00006400000c000b */
[----:B01----:R-:W-:Y:S01]  /*1ae20*/  ENDCOLLECTIVE ;  /* 0x000000000000791b */ /* 0x003fe20003800000 */
.L_x_15740:
[----:B------:R-:W-:Y:S01]  /*1ae30*/  IMAD.MOV.U32 R84, RZ, RZ, R14 ;  /* 0x000000ffff547224 */ /* 0x000fe200078e000e */
[----:B------:R-:W-:Y:S06]  /*1ae40*/  BRA `(.L_x_15741) ;  /* 0xfffffe9c00287947 */ /* 0x000fec000383ffff */
.L_x_15503:
[----:B0-----:R0:W1:Y:S02]  /*1ae50*/  SYNCS.PHASECHK.TRANS64.TRYWAIT P3, [R68+URZ+0x16890], R77 ;  /* 0x0168904d440075a7 */ /* 0x001064000806017f */
[----:B-1----:R-:W-:Y:S05]  /*1ae60*/  @!P3 NANOSLEEP.SYNCS 0x989680 ;  /* 0x009896800000b95d */ /* 0x002fea0003900000 */
[----:B------:R-:W1:Y:S02]  /*1ae70*/  @!P3 SYNCS.PHASECHK.TRANS64 P3, [R68+URZ+0x16890], R77 ;  /* 0x0168904d4400b5a7 */ /* 0x000e64000806007f */
[----:B-1----:R-:W-:Y:S05]  /*1ae80*/  @!P3 BRA `(.L_x_15503) ;  /* 0xfffffffc00f0b947 */ /* 0x002fea000383ffff */
[----:B------:R-:W-:Y:S05]  /*1ae90*/  BRA `(.L_x_15742) ;  /* 0xfffffea4003c7947 */ /* 0x000fea000383ffff */
.L_x_15504:
        /* <DEDUP_REMOVED lines=8> */
.L_x_15744:
[----:B------:R-:W-:Y:S05]  /*1af20*/  BSYNC B1 ;  /* 0x0000000000017941 */ /* 0x000fea0003800000 */
.L_x_15743:
        /* <DEDUP_REMOVED lines=8> */
.L_x_15745:
[----:B------:R-:W-:Y:S01]  /*1afb0*/  IMAD.MOV.U32 R7, RZ, RZ, R14 ;  /* 0x000000ffff077224 */ /* 0x000fe200078e000e */
[----:B------:R-:W-:Y:S06]  /*1afc0*/  BRA `(.L_x_15746) ;  /* 0xfffffea400587947 */ /* 0x000fec000383ffff */
.L_x_15507:
        /* <DEDUP_REMOVED lines=8> */
.L_x_15748:
[----:B------:R-:W-:Y:S05]  /*1b050*/  BSYNC B1 ;  /* 0x0000000000017941 */ /* 0x000fea0003800000 */
.L_x_15747:
        /* <DEDUP_REMOVED lines=8> */
.L_x_15749:
[----:B------:R-:W-:Y:S01]  /*1b0e0*/  IMAD.MOV.U32 R7, RZ, RZ, R14 ;  /* 0x000000ffff077224 */ /* 0x000fe200078e000e */
[----:B------:R-:W-:Y:S06]  /*1b0f0*/  BRA `(.L_x_15750) ;  /* 0xfffffea400547947 */ /* 0x000fec000383ffff */
.L_x_15511:
[----:B0-----:R0:W2:Y:S02]  /*1b100*/  SYNCS.PHASECHK.TRANS64.TRYWAIT P4, [R68+URZ+0x168b0], R77 ;  /* 0x0168b04d440075a7 */ /* 0x0010a4000808017f */
[----:B--2---:R-:W-:Y:S05]  /*1b110*/  @!P4 NANOSLEEP.SYNCS 0x989680 ;  /* 0x009896800000c95d */ /* 0x004fea0003900000 */
[----:B------:R-:W2:Y:S02]  /*1b120*/  @!P4 SYNCS.PHASECHK.TRANS64 P4, [R68+URZ+0x168b0], R77 ;  /* 0x0168b04d4400c5a7 */ /* 0x000ea4000808007f */
[----:B--2---:R-:W-:Y:S05]  /*1b130*/  @!P4 BRA `(.L_x_15511) ;  /* 0xfffffffc00f0c947 */ /* 0x004fea000383ffff */
[----:B------:R-:W-:Y:S05]  /*1b140*/  BRA `(.L_x_15751) ;  /* 0xfffffea400cc7947 */ /* 0x000fea000383ffff */
.L_x_15521:
[----:B------:R-:W0:Y:S01]  /*1b150*/  S2R R0, SR_TID.X ;  /* 0x0000000000007919 */ /* 0x000e220000002100 */
[----:B------:R-:W-:Y:S01]  /*1b160*/  BSSY B0, `(.L_x_15752) ;  /* 0x000000c000007945 */ /* 0x000fe20003800000 */
[----:B------:R-:W-:Y:S02]  /*1b170*/  IMAD.MOV.U32 R12, RZ, RZ, RZ ;  /* 0x000000ffff0c7224 */ /* 0x000fe400078e00ff */
        /* <DEDUP_REMOVED lines=10> */
.L_x_15753:
[----:B------:R-:W-:Y:S05]  /*1b220*/  BSYNC B0 ;  /* 0x0000000000007941 */ /* 0x000fea0003800000 */
.L_x_15752:
[----:B------:R1:W-:Y:S01]  /*1b230*/  STL [R1+0x20], R14 ;  /* 0x0000200e01007387 */ /* 0x0003e20000100800 */
[----:B------:R-:W-:Y:S05]  /*1b240*/  BRA `(.L_x_15754) ;  /* 0xfffffeb000087947 */ /* 0x000fea000383ffff */
.L_x_15533:
[----:B------:R-:W-:Y:S01]  /*1b250*/  BSSY B1, `(.L_x_15755) ;  /* 0x0000008000017945 */ /* 0x000fe20003800000 */
[----:B--2---:R-:W-:Y:S02]  /*1b260*/  IMAD.MOV.U32 R13, RZ, RZ, R6 ;  /* 0x000000ffff0d7224 */ /* 0x004fe400078e0006 */
[----:B------:R-:W-:Y:S02]  /*1b270*/  IMAD.MOV.U32 R12, RZ, RZ, RZ ;  /* 0x000000ffff0c7224 */ /* 0x000fe400078e00ff */
[----:B------:R-:W-:Y:S02]  /*1b280*/  IMAD.MOV.U32 R11, RZ, RZ, 0x1c1f ;  /* 0x00001c1fff0b7424 */ /* 0x000fe400078e00ff */
[----:B------:R-:W-:-:S07]  /*1b290*/  IMAD.MOV.U32 R15, RZ, RZ, -0x1 ;  /* 0xffffffffff0f7424 */ /* 0x000fce00078e00ff */
[----:B-1----:R-:W-:Y:S05]  /*1b2a0*/  WARPSYNC.COLLECTIVE R15, `(.L_x_15756) ;  /* 0x000000000f087348 */ /* 0x002fea0003c00000 */
[----:B-1----:R0:W1:Y:S02]  /*1b2b0*/  SHFL.IDX P6, R14, R13, R12, R11 ;  /* 0x0000000c0d0e7389 */ /* 0x00206400000c000b */
[----:B01----:R-:W-:Y:S01]  /*1b2c0*/  ENDCOLLECTIVE ;  /* 0x000000000000791b */ /* 0x003fe20003800000 */
.L_x_15756:
[----:B------:R-:W-:Y:S05]  /*1b2d0*/  BSYNC B1 ;  /* 0x0000000000017941 */ /* 0x000fea0003800000 */
.L_x_15755:
        /* <DEDUP_REMOVED lines=8> */
.L_x_15757:
[----:B------:R-:W-:Y:S02]  /*1b360*/  IMAD.MOV.U32 R13, RZ, RZ, R8 ;  /* 0x000000ffff0d7224 */ /* 0x000fe400078e0008 */
[----:B------:R-:W-:-:S07]  /*1b370*/  IMAD.MOV.U32 R0, RZ, RZ, R14 ;  /* 0x000000ffff007224 */ /* 0x000fce00078e000e */
[----:B------:R-:W-:Y:S05]  /*1b380*/  WARPSYNC.COLLECTIVE R15, `(.L_x_15758) ;  /* 0x000000000f087348 */ /* 0x000fea0003c00000 */
[----:B------:R0:W1:Y:S02]  /*1b390*/  SHFL.IDX P6, R14, R13, R12, R11 ;  /* 0x0000000c0d0e7389 */ /* 0x00006400000c000b */
[----:B01----:R-:W-:Y:S01]  /*1b3a0*/  ENDCOLLECTIVE ;  /* 0x000000000000791b */ /* 0x003fe20003800000 */
.L_x_15758:
[----:B------:R-:W-:Y:S02]  /*1b3b0*/  IMAD.MOV.U32 R13, RZ, RZ, R7 ;  /* 0x000000ffff0d7224 */ /* 0x000fe400078e0007 */
[----:B------:R-:W-:-:S07]  /*1b3c0*/  IMAD.MOV.U32 R5, RZ, RZ, R14 ;  /* 0x000000ffff057224 */ /* 0x000fce00078e000e */
[----:B------:R-:W-:Y:S05]  /*1b3d0*/  WARPSYNC.COLLECTIVE R15, `(.L_x_15759) ;  /* 0x000000000f087348 */ /* 0x000fea0003c00000 */
[----:B------:R0:W1:Y:S02]  /*1b3e0*/  SHFL.IDX P6, R14, R13, R12, R11 ;  /* 0x0000000c0d0e7389 */ /* 0x00006400000c000b */
[----:B01----:R-:W-:Y:S01]  /*1b3f0*/  ENDCOLLECTIVE ;  /* 0x000000000000791b */ /* 0x003fe20003800000 */
.L_x_15759:
[----:B------:R-:W-:Y:S05]  /*1b400*/  BRA `(.L_x_15760) ;  /* 0xfffffeb400947947 */ /* 0x000fea000383ffff */
.L_x_15536:
[----:B------:R-:W-:Y:S01]  /*1b410*/  BSSY B1, `(.L_x_15761) ;  /* 0x0000008000017945 */ /* 0x000fe20003800000 */
[----:B--2---:R-:W-:Y:S01]  /*1b420*/  MOV R13, R6 ;  /* 0x00000006000d7202 */ /* 0x004fe20000000f00 */
[----:B------:R-:W-:Y:S02]  /*1b430*/  IMAD.MOV.U32 R12, RZ, RZ, 0x1 ;  /* 0x00000001ff0c7424 */ /* 0x000fe400078e00ff */
[----:B------:R-:W-:Y:S02]  /*1b440*/  IMAD.MOV.U32 R11, RZ, RZ, 0x1c1f ;  /* 0x00001c1fff0b7424 */ /* 0x000fe400078e00ff */
[----:B------:R-:W-:-:S07]  /*1b450*/  IMAD.MOV.U32 R15, RZ, RZ, -0x1 ;  /* 0xffffffffff0f7424 */ /* 0x000fce00078e00ff */
[----:B-1----:R-:W-:Y:S05]  /*1b460*/  WARPSYNC.COLLECTIVE R15, `(.L_x_15762) ;  /* 0x000000000f087348 */ /* 0x002fea0003c00000 */
[----:B------:R0:W2:Y:S02]  /*1b470*/  SHFL.IDX P6, R14, R13, R12, R11 ;  /* 0x0000000c0d0e7389 */ /* 0x0000a400000c000b */
[----:B012---:R-:W-:Y:S01]  /*1b480*/  ENDCOLLECTIVE ;  /* 0x000000000000791b */ /* 0x007fe20003800000 */
.L_x_15762:
[----:B------:R-:W-:Y:S05]  /*1b490*/  BSYNC B1 ;  /* 0x0000000000017941 */ /* 0x000fea0003800000 */
.L_x_15761:
        /* <DEDUP_REMOVED lines=8> */
.L_x_15763:
[----:B------:R-:W-:Y:S02]  /*1b520*/  IMAD.MOV.U32 R13, RZ, RZ, R8 ;  /* 0x000000ffff0d7224 */ /* 0x000fe400078e0008 */
[----:B------:R-:W-:-:S07]  /*1b530*/  IMAD.MOV.U32 R0, RZ, RZ, R14 ;  /* 0x000000ffff007224 */ /* 0x000fce00078e000e */
[----:B------:R-:W-:Y:S05]  /*1b540*/  WARPSYNC.COLLECTIVE R15, `(.L_x_15764) ;  /* 0x000000000f087348 */ /* 0x000fea0003c00000 */
[----:B------:R0:W1:Y:S02]  /*1b550*/  SHFL.IDX P6, R14, R13, R12, R11 ;  /* 0x0000000c0d0e7389 */ /* 0x00006400000c000b */
[----:B01----:R-:W-:Y:S01]  /*1b560*/  ENDCOLLECTIVE ;  /* 0x000000000000791b */ /* 0x003fe20003800000 */
.L_x_15764:
[----:B------:R-:W-:Y:S02]  /*1b570*/  IMAD.MOV.U32 R13, RZ, RZ, R7 ;  /* 0x000000ffff0d7224 */ /* 0x000fe400078e0007 */
[----:B------:R-:W-:-:S07]  /*1b580*/  IMAD.MOV.U32 R5, RZ, RZ, R14 ;  /* 0x000000ffff057224 */ /* 0x000fce00078e000e */
[----:B------:R-:W-:Y:S05]  /*1b590*/  WARPSYNC.COLLECTIVE R15, `(.L_x_15765) ;  /* 0x000000000f087348 */ /* 0x000fea0003c00000 */
[----:B------:R0:W1:Y:S02]  /*1b5a0*/  SHFL.IDX P6, R14, R13, R12, R11 ;  /* 0x0000000c0d0e7389 */ /* 0x00006400000c000b */
[----:B01----:R-:W-:Y:S01]  /*1b5b0*/  ENDCOLLECTIVE ;  /* 0x000000000000791b */ /* 0x003fe20003800000 */
.L_x_15765:
[----:B------:R-:W-:Y:S05]  /*1b5c0*/  BRA `(.L_x_15766) ;  /* 0xfffffeb800007947 */ /* 0x000fea000383ffff */
.L_x_15540:
[----:B0-----:R0:W1:Y:S02]  /*1b5d0*/  SYNCS.PHASECHK.TRANS64.TRYWAIT P0, [R2+URZ+0x16800], R41 ;  /* 0x01680029020075a7 */ /* 0x001064000800017f */
[----:B-1----:R-:W-:Y:S05]  /*1b5e0*/  @!P0 NANOSLEEP.SYNCS 0x989680 ;  /* 0x009896800000895d */ /* 0x002fea0003900000 */
[----:B------:R-:W1:Y:S02]  /*1b5f0*/  @!P0 SYNCS.PHASECHK.TRANS64 P0, [R2+URZ+0x16800], R41 ;  /* 0x01680029020085a7 */ /* 0x000e64000800007f */
[----:B-1----:R-:W-:Y:S05]  /*1b600*/  @!P0 BRA `(.L_x_15540) ;  /* 0xfffffffc00f08947 */ /* 0x002fea000383ffff */
[----:B------:R-:W-:Y:S05]  /*1b610*/  BRA `(.L_x_15767) ;  /* 0xfffffebc000c7947 */ /* 0x000fea000383ffff */
.L_x_15548:
[----:B------:R-:W0:Y:S01]  /*1b620*/  LDC R41, c[0x0][0x3f4] ;  /* 0x0000fd00ff297b82 */ /* 0x000e220000000800 */
[----:B------:R-:W-:Y:S01]  /*1b630*/  BSSY B1, `(.L_x_15768) ;  /* 0x0000008000017945 */ /* 0x000fe20003800000 */
[----:B--2---:R-:W-:Y:S02]  /*1b640*/  IMAD.MOV.U32 R13, RZ, RZ, R26 ;  /* 0x000000ffff0d7224 */ /* 0x004fe400078e001a */
[----:B------:R-:W-:Y:S02]  /*1b650*/  IMAD.MOV.U32 R12, RZ, RZ, RZ ;  /* 0x000000ffff0c7224 */ /* 0x000fe400078e00ff */
[----:B----4-:R-:W-:Y:S02]  /*1b660*/  IMAD.MOV.U32 R11, RZ, RZ, 0x1c1f ;  /* 0x00001c1fff0b7424 */ /* 0x010fe400078e00ff */
[----:B------:R-:W-:-:S07]  /*1b670*/  IMAD.MOV.U32 R15, RZ, RZ, -0x1 ;  /* 0xffffffffff0f7424 */ /* 0x000fce00078e00ff */
[----:B01----:R-:W-:Y:S05]  /*1b680*/  WARPSYNC.COLLECTIVE R15, `(.L_x_15769) ;  /* 0x000000000f087348 */ /* 0x003fea0003c00000 */
[----:B-1----:R1:W2:Y:S02]  /*1b690*/  SHFL.IDX P6, R14, R13, R12, R11 ;  /* 0x0000000c0d0e7389 */ /* 0x0022a400000c000b */
[----:B012---:R-:W-:Y:S01]  /*1b6a0*/  ENDCOLLECTIVE ;  /* 0x000000000000791b */ /* 0x007fe20003800000 */
.L_x_15769:
[----:B------:R-:W-:Y:S05]  /*1b6b0*/  BSYNC B1 ;  /* 0x0000000000017941 */ /* 0x000fea0003800000 */
.L_x_15768:
[----:B------:R0:W5:Y:S01]  /*1b6c0*/  LDL R10, [R1+0xc] ;  /* 0x00000c00010a7983 */ /* 0x0001620000100800 */
[----:B------:R-:W-:Y:S01]  /*1b6d0*/  IMAD.MOV.U32 R13, RZ, RZ, R25 ;  /* 0x000000ffff0d7224 */ /* 0x000fe200078e0019 */
[----:B------:R-:W-:Y:S01]  /*1b6e0*/  ISETP.GE.AND P0, PT, R16, R41, PT ;  /* 0x000000291000720c */ /* 0x000fe20003f06270 */
[----:B------:R-:W-:Y:S02]  /*1b6f0*/  IMAD.MOV.U32 R12, RZ, RZ, RZ ;  /* 0x000000ffff0c7224 */ /* 0x000fe400078e00ff */
[----:B------:R-:W-:Y:S02]  /*1b700*/  IMAD.MOV.U32 R11, RZ, RZ, 0x1c1f ;  /* 0x00001c1fff0b7424 */ /* 0x000fe400078e00ff */
[----:B------:R-:W-:Y:S02]  /*1b710*/  IMAD.MOV.U32 R15, RZ, RZ, -0x1 ;  /* 0xffffffffff0f7424 */ /* 0x000fe400078e00ff */
[----:B0-----:R-:W-:-:S07]  /*1b720*/  IMAD.MOV.U32 R0, RZ, RZ, R14 ;  /* 0x000000ffff007224 */ /* 0x001fce00078e000e */
[----:B-----5:R-:W-:Y:S05]  /*1b730*/  WARPSYNC.COLLECTIVE R15, `(.L_x_15770) ;  /* 0x000000000f087348 */ /* 0x020fea0003c00000 */
[----:B------:R0:W1:Y:S02]  /*1b740*/  SHFL.IDX P6, R14, R13, R12, R11 ;  /* 0x0000000c0d0e7389 */ /* 0x00006400000c000b */
[----:B01---5:R-:W-:Y:S01]  /*1b750*/  ENDCOLLECTIVE ;  /* 0x000000000000791b */ /* 0x023fe20003800000 */
.L_x_15770:
[----:B------:R-:W-:Y:S01]  /*1b760*/  IMAD.MOV.U32 R13, RZ, RZ, R24 ;  /* 0x000000ffff0d7224 */ /* 0x000fe200078e0018 */
[----:B------:R-:W-:-:S07]  /*1b770*/  MOV R3, R14 ;  /* 0x0000000e00037202 */ /* 0x000fce0000000f00 */
[----:B------:R-:W-:Y:S05]  /*1b780*/  WARPSYNC.COLLECTIVE R15, `(.L_x_15771) ;  /* 0x000000000f087348 */ /* 0x000fea0003c00000 */
[----:B------:R0:W1:Y:S02]  /*1b790*/  SHFL.IDX P6, R14, R13, R12, R11 ;  /* 0x0000000c0d0e7389 */ /* 0x00006400000c000b */
[----:B01----:R-:W-:Y:S01]  /*1b7a0*/  ENDCOLLECTIVE ;  /* 0x000000000000791b */ /* 0x003fe20003800000 */
.L_x_15771:
[----:B------:R-:W-:Y:S02]  /*1b7b0*/  IMAD.MOV.U32 R13, RZ, RZ, R27 ;  /* 0x000000ffff0d7224 */ /* 0x000fe400078e001b */
[----:B------:R-:W-:-:S07]  /*1b7c0*/  IMAD.MOV.U32 R4, RZ, RZ, R14 ;  /* 0x000000ffff047224 */ /* 0x000fce00078e000e */
[----:B------:R-:W-:Y:S05]  /*1b7d0*/  WARPSYNC.COLLECTIVE R15, `(.L_x_15772) ;  /* 0x000000000f087348 */ /* 0x000fea0003c00000 */
[----:B------:R0:W1:Y:S02]  /*1b7e0*/  SHFL.IDX P6, R14, R13, R12, R11 ;  /* 0x0000000c0d0e7389 */ /* 0x00006400000c000b */
[----:B01----:R-:W-:Y:S01]  /*1b7f0*/  ENDCOLLECTIVE ;  /* 0x000000000000791b */ /* 0x003fe20003800000 */
.L_x_15772:
[----:B------:R-:W-:-:S05]  /*1b800*/  IMAD R32, R10, R32, RZ ;  /* 0x000000200a207224 */ /* 0x000fca00078e02ff */
[----:B------:R-:W-:-:S13]  /*1b810*/  ISETP.GE.OR P1, PT, R35, R32, P0 ;  /* 0x000000202300720c */ /* 0x000fda0000726670 */
[C---:B------:R-:W-:Y:S01]  /*1b820*/  @!P1 IMAD.SHL.U32 R5, R16.reuse, 0x2, RZ ;  /* 0x0000000210059824 */ /* 0x040fe200078e00ff */
[----:B------:R-:W-:-:S04]  /*1b830*/  @!P1 SHF.L.U64.HI R21, R16, 0x1, R17 ;  /* 0x0000000110159819 */ /* 0x000fc80000010211 */
[----:B------:R-:W-:-:S05]  /*1b840*/  @!P1 IADD3 R6, P2, R3, R5, RZ ;  /* 0x0000000503069210 */ /* 0x000fca0007f5e0ff */
[----:B------:R-:W-:-:S05]  /*1b850*/  @!P1 IMAD.X R7, R0, 0x1, R21, P2 ;  /* 0x0000000100079824 */ /* 0x000fca00010e0615 */
        /* <DEDUP_REMOVED lines=19> */
.L_x_15773:
[----:B------:R-:W-:Y:S02]  /*1b990*/  IMAD.MOV.U32 R0, RZ, RZ, R36 ;  /* 0x000000ffff007224 */ /* 0x000fe400078e0024 */
[----:B------:R-:W-:Y:S02]  /*1b9a0*/  IMAD.MOV.U32 R3, RZ, RZ, R37 ;  /* 0x000000ffff037224 */ /* 0x000fe400078e0025 */
[----:B------:R-:W-:Y:S01]  /*1b9b0*/  @!P1 IMAD.MOV.U32 R38, RZ, RZ, R10 ;  /* 0x000000ffff269224 */ /* 0x000fe200078e000a */
[----:B------:R-:W-:Y:S01]  /*1b9c0*/  PRMT R48, R0, 0x7610, R48 ;  /* 0x0000761000307816 */ /* 0x000fe20000000030 */
[----:B------:R-:W-:Y:S01]  /*1b9d0*/  IMAD.MOV.U32 R9, RZ, RZ, R39 ;  /* 0x000000ffff097224 */ /* 0x000fe200078e0027 */
[----:B------:R-:W-:Y:S01]  /*1b9e0*/  PRMT R34, R34, 0x5410, R3 ;  /* 0x0000541022227816 */ /* 0x000fe20000000003 */
[----:B------:R-:W-:Y:S02]  /*1b9f0*/  @!P1 IMAD.MOV.U32 R30, RZ, RZ, R4 ;  /* 0x000000ffff1e9224 */ /* 0x000fe400078e0004 */
[----:B------:R-:W-:Y:S01]  /*1ba00*/  @!P1 IMAD.MOV.U32 R31, RZ, RZ, R5 ;  /* 0x000000ffff1f9224 */ /* 0x000fe200078e0005 */
[----:B------:R-:W-:Y:S01]  /*1ba10*/  PRMT R34, R9, 0x7610, R34 ;  /* 0x0000761009227816 */ /* 0x000fe20000000022 */
[----:B------:R-:W-:-:S02]  /*1ba20*/  IMAD.MOV.U32 R8, RZ, RZ, R38 ;  /* 0x000000ffff087224 */ /* 0x000fc400078e0026 */
[----:B------:R-:W-:Y:S02]  /*1ba30*/  IMAD.MOV.U32 R13, RZ, RZ, R25 ;  /* 0x000000ffff0d7224 */ /* 0x000fe400078e0019 */
[----:B------:R-:W-:Y:S01]  /*1ba40*/  @!P1 IMAD.MOV.U32 R20, RZ, RZ, R6 ;  /* 0x000000ffff149224 */ /* 0x000fe200078e0006 */
[----:B------:R-:W-:Y:S01]  /*1ba50*/  PRMT R33, R8, 0x7610, R33 ;  /* 0x0000761008217816 */ /* 0x000fe20000000021 */
[----:B------:R-:W-:Y:S02]  /*1ba60*/  @!P1 IMAD.MOV.U32 R21, RZ, RZ, R7 ;  /* 0x000000ffff159224 */ /* 0x000fe400078e0007 */
[----:B------:R-:W-:Y:S02]  /*1ba70*/  IMAD.MOV.U32 R4, RZ, RZ, R30 ;  /* 0x000000ffff047224 */ /* 0x000fe400078e001e */
[----:B------:R-:W-:Y:S02]  /*1ba80*/  IMAD.MOV.U32 R5, RZ, RZ, R31 ;  /* 0x000000ffff057224 */ /* 0x000fe400078e001f */
[----:B------:R-:W-:Y:S01]  /*1ba90*/  IMAD.MOV.U32 R0, RZ, RZ, R14 ;  /* 0x000000ffff007224 */ /* 0x000fe200078e000e */
[----:B------:R-:W-:-:S07]  /*1baa0*/  PRMT R50, R4, 0x7610, R50 ;  /* 0x0000761004327816 */ /* 0x000fce0000000032 */
[----:B------:R-:W-:Y:S05]  /*1bab0*/  WARPSYNC.COLLECTIVE R15, `(.L_x_15774) ;  /* 0x000000000f087348 */ /* 0x000fea0003c00000 */
[----:B------:R0:W1:Y:S02]  /*1bac0*/  SHFL.IDX P6, R14, R13, R12, R11 ;  /* 0x0000000c0d0e7389 */ /* 0x00006400000c000b */
[----:B01----:R-:W-:Y:S01]  /*1bad0*/  ENDCOLLECTIVE ;  /* 0x000000000000791b */ /* 0x003fe20003800000 */
.L_x_15774:
[----:B------:R-:W-:Y:S01]  /*1bae0*/  IMAD.MOV.U32 R6, RZ, RZ, R20 ;  /* 0x000000ffff067224 */ /* 0x000fe200078e0014 */
[----:B------:R-:W-:Y:S01]  /*1baf0*/  PRMT R54, R5, 0x7610, R54 ;  /* 0x0000761005367816 */ /* 0x000fe20000000036 */
[----:B------:R-:W-:Y:S01]  /*1bb00*/  IMAD.MOV.U32 R7, RZ, RZ, R21 ;  /* 0x000000ffff077224 */ /* 0x000fe200078e0015 */
[----:B------:R-:W-:Y:S02]  /*1bb10*/  CS2R R4, SRZ ;  /* 0x0000000000047805 */ /* 0x000fe4000001ff00 */
[----:B------:R-:W-:Y:S02]  /*1bb20*/  PRMT R33, R33, 0x5410, R6 ;  /* 0x0000541021217816 */ /* 0x000fe40000000006 */
[----:B------:R-:W-:Y:S01]  /*1bb30*/  PRMT R55, R7, 0x7610, R55 ;  /* 0x0000761007377816 */ /* 0x000fe20000000037 */
[----:B------:R-:W-:Y:S02]  /*1bb40*/  IMAD.MOV.U32 R13, RZ, RZ, R24 ;  /* 0x000000ffff0d7224 */ /* 0x000fe400078e0018 */
[----:B------:R-:W-:-:S07]  /*1bb50*/  IMAD.MOV.U32 R3, RZ, RZ, R14 ;  /* 0x000000ffff037224 */ /* 0x000fce00078e000e */
[----:B------:R-:W-:Y:S05]  /*1bb60*/  WARPSYNC.COLLECTIVE R15, `(.L_x_15775) ;  /* 0x000000000f087348 */ /* 0x000fea0003c00000 */
[----:B------:R0:W1:Y:S02]  /*1bb70*/  SHFL.IDX P6, R14, R13, R12, R11 ;  /* 0x0000000c0d0e7389 */ /* 0x00006400000c000b */
[----:B01----:R-:W-:Y:S01]  /*1bb80*/  ENDCOLLECTIVE ;  /* 0x000000000000791b */ /* 0x003fe20003800000 */
.L_x_15775:
[----:B------:R-:W-:Y:S01]  /*1bb90*/  IMAD.MOV.U32 R13, RZ, RZ, R27 ;  /* 0x000000ffff0d7224 */ /* 0x000fe200078e001b */
[----:B------:R-:W-:-:S07]  /*1bba0*/  MOV R24, R14 ;  /* 0x0000000e00187202 */ /* 0x000fce0000000f00 */
[----:B------:R-:W-:Y:S05]  /*1bbb0*/  WARPSYNC.COLLECTIVE R15, `(.L_x_15776) ;  /* 0x000000000f087348 */ /* 0x000fea0003c00000 */
[----:B------:R0:W1:Y:S02]  /*1bbc0*/  SHFL.IDX P6, R14, R13, R12, R11 ;  /* 0x0000000c0d0e7389 */ /* 0x00006400000c000b */
[----:B01----:R-:W-:Y:S01]  /*1bbd0*/  ENDCOLLECTIVE ;  /* 0x000000000000791b */ /* 0x003fe20003800000 */
.L_x_15776:
[----:B------:R-:W-:Y:S05]  /*1bbe0*/  BRA `(.L_x_15777) ;  /* 0xfffffec8003c7947 */ /* 0x000fea000383ffff */
.L_x_15552:
[----:B0-----:R0:W1:Y:S02]  /*1bbf0*/  SYNCS.PHASECHK.TRANS64.TRYWAIT P1, [R2+URZ+0x16800], R13 ;  /* 0x0168000d020075a7 */ /* 0x001064000802017f */
[----:B-1----:R-:W-:Y:S05]  /*1bc00*/  @!P1 NANOSLEEP.SYNCS 0x989680 ;  /* 0x009896800000995d */ /* 0x002fea0003900000 */
[----:B------:R-:W1:Y:S02]  /*1bc10*/  @!P1 SYNCS.PHASECHK.TRANS64 P1, [R2+URZ+0x16800], R13 ;  /* 0x0168000d020095a7 */ /* 0x000e64000802007f */
[----:B-1----:R-:W-:Y:S05]  /*1bc20*/  @!P1 BRA `(.L_x_15552) ;  /* 0xfffffffc00f09947 */ /* 0x002fea000383ffff */
[----:B------:R-:W-:Y:S05]  /*1bc30*/  BRA `(.L_x_15778) ;  /* 0xfffffec800e47947 */ /* 0x000fea000383ffff */
.L_x_15558:
[----:B-1----:R1:W3:Y:S02]  /*1bc40*/  SYNCS.PHASECHK.TRANS64.TRYWAIT P1, [R8+URZ+0x16830], R3 ;  /* 0x01683003080075a7 */ /* 0x0022e4000802017f */
[----:B---3--:R-:W-:Y:S05]  /*1bc50*/  @!P1 NANOSLEEP.SYNCS 0x989680 ;  /* 0x009896800000995d */ /* 0x008fea0003900000 */
[----:B------:R-:W3:Y:S02]  /*1bc60*/  @!P1 SYNCS.PHASECHK.TRANS64 P1, [R8+URZ+0x16830], R3 ;  /* 0x01683003080095a7 */ /* 0x000ee4000802007f */
[----:B---3--:R-:W-:Y:S05]  /*1bc70*/  @!P1 BRA `(.L_x_15558) ;  /* 0xfffffffc00f09947 */ /* 0x008fea000383ffff */
[----:B------:R-:W-:Y:S05]  /*1bc80*/  BRA `(.L_x_15557) ;  /* 0xfffffed800bc7947 */ /* 0x000fea000383ffff */
.L_x_15565:
[----:B-1----:R1:W2:Y:S02]  /*1bc90*/  SYNCS.PHASECHK.TRANS64.TRYWAIT P2, [R3+URZ+0x16830], R0 ;  /* 0x01683000030075a7 */ /* 0x0022a4000804017f */
[----:B--2---:R-:W-:Y:S05]  /*1bca0*/  @!P2 NANOSLEEP.SYNCS 0x989680 ;  /* 0x009896800000a95d */ /* 0x004fea0003900000 */
[----:B------:R-:W2:Y:S02]  /*1bcb0*/  @!P2 SYNCS.PHASECHK.TRANS64 P2, [R3+URZ+0x16830], R0 ;  /* 0x016830000300a5a7 */ /* 0x000ea4000804007f */
[----:B--2---:R-:W-:Y:S05]  /*1bcc0*/  @!P2 BRA `(.L_x_15565) ;  /* 0xfffffffc00f0a947 */ /* 0x004fea000383ffff */
[----:B------:R-:W-:Y:S05]  /*1bcd0*/  BRA `(.L_x_15564) ;  /* 0xfffffefc00687947 */ /* 0x000fea000383ffff */
.L_x_15569:
[----:B-1----:R1:W2:Y:S02]  /*1bce0*/  SYNCS.PHASECHK.TRANS64.TRYWAIT P1, [R3+URZ+0x16850], R0 ;  /* 0x01685000030075a7 */ /* 0x0022a4000802017f */
[----:B--2---:R-:W-:Y:S05]  /*1bcf0*/  @!P1 NANOSLEEP.SYNCS 0x989680 ;  /* 0x009896800000995d */ /* 0x004fea0003900000 */
[----:B------:R-:W2:Y:S02]  /*1bd00*/  @!P1 SYNCS.PHASECHK.TRANS64 P1, [R3+URZ+0x16850], R0 ;  /* 0x01685000030095a7 */ /* 0x000ea4000802007f */
[----:B--2---:R-:W-:Y:S05]  /*1bd10*/  @!P1 BRA `(.L_x_15569) ;  /* 0xfffffffc00f09947 */ /* 0x004fea000383ffff */
[----:B------:R-:W-:Y:S05]  /*1bd20*/  BRA `(.L_x_15566) ;  /* 0xffffff0000447947 */ /* 0x000fea000383ffff */
.L_x_15578:
[----:B-1----:R1:W2:Y:S02]  /*1bd30*/  SYNCS.PHASECHK.TRANS64.TRYWAIT P1, [R0+URZ+0x16830], R3 ;  /* 0x01683003000075a7 */ /* 0x0022a4000802017f */
[----:B--2---:R-:W-:Y:S05]  /*1bd40*/  @!P1 NANOSLEEP.SYNCS 0x989680 ;  /* 0x009896800000995d */ /* 0x004fea0003900000 */
[----:B------:R-:W2:Y:S02]  /*1bd50*/  @!P1 SYNCS.PHASECHK.TRANS64 P1, [R0+URZ+0x16830], R3 ;  /* 0x01683003000095a7 */ /* 0x000ea4000802007f */
[----:B--2---:R-:W-:Y:S05]  /*1bd60*/  @!P1 BRA `(.L_x_15578) ;  /* 0xfffffffc00f09947 */ /* 0x004fea000383ffff */
[----:B------:R-:W-:Y:S05]  /*1bd70*/  BRA `(.L_x_15577) ;  /* 0xffffff2400bc7947 */ /* 0x000fea000383ffff */
.L_x_15582:
[----:B-1----:R1:W2:Y:S02]  /*1bd80*/  SYNCS.PHASECHK.TRANS64.TRYWAIT P1, [R3+URZ+0x16850], R0 ;  /* 0x01685000030075a7 */ /* 0x0022a4000802017f */
[----:B--2---:R-:W-:Y:S05]  /*1bd90*/  @!P1 NANOSLEEP.SYNCS 0x989680 ;  /* 0x009896800000995d */ /* 0x004fea0003900000 */
[----:B------:R-:W2:Y:S02]  /*1bda0*/  @!P1 SYNCS.PHASECHK.TRANS64 P1, [R3+URZ+0x16850], R0 ;  /* 0x01685000030095a7 */ /* 0x000ea4000802007f */
[----:B--2---:R-:W-:Y:S05]  /*1bdb0*/  @!P1 BRA `(.L_x_15582) ;  /* 0xfffffffc00f09947 */ /* 0x004fea000383ffff */
[----:B------:R-:W-:Y:S05]  /*1bdc0*/  BRA `(.L_x_15579) ;  /* 0xffffff28008c7947 */ /* 0x000fea000383ffff */
.L_x_15589:
[----:B-1----:R1:W2:Y:S02]  /*1bdd0*/  SYNCS.PHASECHK.TRANS64.TRYWAIT P1, [R10+URZ+0x16850], R7 ;  /* 0x016850070a0075a7 */ /* 0x0022a4000802017f */
[----:B--2---:R-:W-:Y:S05]  /*1bde0*/  @!P1 NANOSLEEP.SYNCS 0x989680 ;  /* 0x009896800000995d */ /* 0x004fea0003900000 */
[----:B------:R-:W2:Y:S02]  /*1bdf0*/  @!P1 SYNCS.PHASECHK.TRANS64 P1, [R10+URZ+0x16850], R7 ;  /* 0x016850070a0095a7 */ /* 0x000ea4000802007f */
[----:B--2---:R-:W-:Y:S05]  /*1be00*/  @!P1 BRA `(.L_x_15589) ;  /* 0xfffffffc00f09947 */ /* 0x004fea000383ffff */
[----:B------:R-:W-:Y:S05]  /*1be10*/  BRA `(.L_x_15588) ;  /* 0xffffff4400547947 */ /* 0x000fea000383ffff */
.L_x_15595:
        /* <DEDUP_REMOVED lines=8> */
.L_x_15779:
[----:B------:R-:W-:Y:S02]  /*1bea0*/  VIADD R20, R42, 0x30 ;  /* 0x000000302a147836 */ /* 0x000fe40000000000 */
[----:B------:R-:W-:Y:S02]  /*1beb0*/  IMAD.MOV.U32 R13, RZ, RZ, R40 ;  /* 0x000000ffff0d7224 */ /* 0x000fe400078e0028 */
[----:B------:R-:W-:-:S07]  /*1bec0*/  IMAD.MOV.U32 R0, RZ, RZ, R14 ;  /* 0x000000ffff007224 */ /* 0x000fce00078e000e */
[----:B------:R-:W-:Y:S05]  /*1bed0*/  WARPSYNC.COLLECTIVE R15, `(.L_x_15780) ;  /* 0x000000000f087348 */ /* 0x000fea0003c00000 */
[----:B------:R0:W1:Y:S02]  /*1bee0*/  SHFL.IDX P6, R14, R13, R12, R11 ;  /* 0x0000000c0d0e7389 */ /* 0x00006400000c000b */
[----:B01----:R-:W-:Y:S01]  /*1bef0*/  ENDCOLLECTIVE ;  /* 0x000000000000791b */ /* 0x003fe20003800000 */
.L_x_15780:
        /* <DEDUP_REMOVED lines=12> */
.L_x_15781:
[----:B------:R-:W-:-:S04]  /*1bfc0*/  @!P3 LEA R28, P5, R43, R3, 0x1 ;  /* 0x000000032b1cb211 */ /* 0x000fc800078a08ff */
[----:B------:R-:W-:Y:S02]  /*1bfd0*/  @!P3 LEA.HI.X R3, R43, R0, R44, 0x1, P5 ;  /* 0x000000002b03b211 */ /* 0x000fe400028f0c2c */
[----:B------:R-:W-:Y:S01]  /*1bfe0*/  MOV R13, R40 ;  /* 0x00000028000d7202 */ /* 0x000fe20000000f00 */
[----:B------:R-:W-:-:S07]  /*1bff0*/  IMAD.MOV.U32 R8, RZ, RZ, R14 ;  /* 0x000000ffff087224 */ /* 0x000fce00078e000e */
[----:B------:R-:W-:Y:S05]  /*1c000*/  WARPSYNC.COLLECTIVE R15, `(.L_x_15782) ;  /* 0x000000000f087348 */ /* 0x000fea0003c00000 */
[----:B------:R0:W1:Y:S02]  /*1c010*/  SHFL.IDX P6, R14, R13, R12, R11 ;  /* 0x0000000c0d0e7389 */ /* 0x00006400000c000b */
[----:B01----:R-:W-:Y:S01]  /*1c020*/  ENDCOLLECTIVE ;  /* 0x000000000000791b */ /* 0x003fe20003800000 */
.L_x_15782:
[----:B------:R-:W-:Y:S02]  /*1c030*/  IMAD.MOV.U32 R13, RZ, RZ, R41 ;  /* 0x000000ffff0d7224 */ /* 0x000fe400078e0029 */
[----:B------:R-:W-:Y:S02]  /*1c040*/  IMAD.MOV.U32 R12, RZ, RZ, 0x2 ;  /* 0x00000002ff0c7424 */ /* 0x000fe400078e00ff */
[----:B------:R-:W-:-:S07]  /*1c050*/  IMAD.MOV.U32 R9, RZ, RZ, R14 ;  /* 0x000000ffff097224 */ /* 0x000fce00078e000e */
[----:B------:R-:W-:Y:S05]  /*1c060*/  WARPSYNC.COLLECTIVE R15, `(.L_x_15783) ;  /* 0x000000000f087348 */ /* 0x000fea0003c00000 */
[----:B------:R0:W1:Y:S02]  /*1c070*/  SHFL.IDX P6, R14, R13, R12, R11 ;  /* 0x0000000c0d0e7389 */ /* 0x00006400000c000b */
[----:B01----:R-:W-:Y:S01]  /*1c080*/  ENDCOLLECTIVE ;  /* 0x000000000000791b */ /* 0x003fe20003800000 */
.L_x_15783:
        /* <DEDUP_REMOVED lines=11> */
.L_x_15784:
[----:B------:R-:W-:Y:S02]  /*1c140*/  IMAD.MOV.U32 R13, RZ, RZ, R41 ;  /* 0x000000ffff0d7224 */ /* 0x000fe400078e0029 */
[----:B------:R-:W-:Y:S01]  /*1c150*/  IMAD.MOV.U32 R12, RZ, RZ, 0x3 ;  /* 0x00000003ff0c7424 */ /* 0x000fe200078e00ff */
[----:B------:R-:W-:-:S13]  /*1c160*/  @!P2 LEA R46, P5, R43, R14, 0x1 ;  /* 0x0000000e2b2ea211 */ /* 0x000fda00078a08ff */
[----:B------:R-:W-:Y:S05]  /*1c170*/  WARPSYNC.COLLECTIVE R15, `(.L_x_15785) ;  /* 0x000000000f087348 */ /* 0x000fea0003c00000 */
[----:B------:R0:W1:Y:S02]  /*1c180*/  SHFL.IDX P6, R14, R13, R12, R11 ;  /* 0x0000000c0d0e7389 */ /* 0x00006400000c000b */
[----:B01----:R-:W-:Y:S01]  /*1c190*/  ENDCOLLECTIVE ;  /* 0x000000000000791b */ /* 0x003fe20003800000 */
.L_x_15785:
        /* <DEDUP_REMOVED lines=9> */
.L_x_15786:
[----:B------:R-:W-:Y:S05]  /*1c230*/  BRA `(.L_x_15787) ;  /* 0xffffff58008c7947 */ /* 0x000fea000383ffff */
.L_x_15597:
[----:B------:R-:W-:Y:S02]  /*1c240*/  IMAD.MOV.U32 R13, RZ, RZ, R4 ;  /* 0x000000ffff0d7224 */ /* 0x000fe400078e0004 */
[----:B------:R-:W-:Y:S02]  /*1c250*/  IMAD.MOV.U32 R12, RZ, RZ, RZ ;  /* 0x000000ffff0c7224 */ /* 0x000fe400078e00ff */
[----:B------:R-:W-:Y:S02]  /*1c260*/  IMAD.MOV.U32 R11, RZ, RZ, 0x1c1f ;  /* 0x00001c1fff0b7424 */ /* 0x000fe400078e00ff */
[----:B------:R-:W-:-:S07]  /*1c270*/  IMAD.MOV.U32 R15, RZ, RZ, -0x1 ;  /* 0xffffffffff0f7424 */ /* 0x000fce00078e00ff */
[----:B------:R-:W-:Y:S05]  /*1c280*/  WARPSYNC.COLLECTIVE R15, `(.L_x_15788) ;  /* 0x000000000f087348 */ /* 0x000fea0003c00000 */
[----:B------:R0:W1:Y:S02]  /*1c290*/  SHFL.IDX P6, R14, R13, R12, R11 ;  /* 0x0000000c0d0e7389 */ /* 0x00006400000c000b */
[----:B01----:R-:W-:Y:S01]  /*1c2a0*/  ENDCOLLECTIVE ;  /* 0x000000000000791b */ /* 0x003fe20003800000 */
.L_x_15788:
[----:B------:R-:W-:Y:S01]  /*1c2b0*/  MOV R13, R0 ;  /* 0x00000000000d7202 */ /* 0x000fe20000000f00 */
[----:B------:R-:W-:-:S07]  /*1c2c0*/  IMAD.MOV.U32 R3, RZ, RZ, R14 ;  /* 0x000000ffff037224 */ /* 0x000fce00078e000e */
[----:B------:R-:W-:Y:S05]  /*1c2d0*/  WARPSYNC.COLLECTIVE R15, `(.L_x_15789) ;  /* 0x000000000f087348 */ /* 0x000fea0003c00000 */
[----:B------:R0:W1:Y:S02]  /*1c2e0*/  SHFL.IDX P6, R14, R13, R12, R11 ;  /* 0x0000000c0d0e7389 */ /* 0x00006400000c000b */
[----:B01----:R-:W-:Y:S01]  /*1c2f0*/  ENDCOLLECTIVE ;  /* 0x000000000000791b */ /* 0x003fe20003800000 */
.L_x_15789:
[----:B------:R-:W-:Y:S05]  /*1c300*/  BRA `(.L_x_15790) ;  /* 0xffffff5c00687947 */ /* 0x000fea000383ffff */
.L_x_15600:
        /* <DEDUP_REMOVED lines=8> */
.L_x_15792:
[----:B------:R-:W-:Y:S05]  /*1c390*/  BSYNC B1 ;  /* 0x0000000000017941 */ /* 0x000fea0003800000 */
.L_x_15791:
        /* <DEDUP_REMOVED lines=8> */
.L_x_15793:
[----:B------:R-:W-:Y:S05]  /*1c420*/  BRA `(.L_x_15794) ;  /* 0xffffff5c00c47947 */ /* 0x000fea000383ffff */
.L_x_15604:
[----:B------:R-:W-:Y:S02]  /*1c430*/  IMAD.MOV.U32 R13, RZ, RZ, R20 ;  /* 0x000000ffff0d7224 */ /* 0x000fe400078e0014 */
[----:B------:R-:W-:Y:S02]  /*1c440*/  IMAD.MOV.U32 R12, RZ, RZ, RZ ;  /* 0x000000ffff0c7224 */ /* 0x000fe400078e00ff */
[----:B------:R-:W-:Y:S02]  /*1c450*/  IMAD.MOV.U32 R11, RZ, RZ, 0x181f ;  /* 0x0000181fff0b7424 */ /* 0x000fe400078e00ff */
[----:B------:R-:W-:Y:S02]  /*1c460*/  IMAD.MOV.U32 R15, RZ, RZ, -0x1 ;  /* 0xffffffffff0f7424 */ /* 0x000fe400078e00ff */
[----:B------:R-:W-:Y:S01]  /*1c470*/  IMAD R21, R24, R25, RZ ;  /* 0x0000001918157224 */ /* 0x000fe200078e02ff */
[----:B------:R-:W-:-:S07]  /*1c480*/  IADD3 R24, R27, R28, RZ ;  /* 0x0000001c1b187210 */ /* 0x000fce0007ffe0ff */
[----:B0-----:R-:W-:Y:S05]  /*1c490*/  WARPSYNC.COLLECTIVE R15, `(.L_x_15795) ;  /* 0x000000000f087348 */ /* 0x001fea0003c00000 */
[----:B------:R1:W2:Y:S02]  /*1c4a0*/  SHFL.IDX P6, R14, R13, R12, R11 ;  /* 0x0000000c0d0e7389 */ /* 0x0002a400000c000b */
[----:B012---:R-:W-:Y:S01]  /*1c4b0*/  ENDCOLLECTIVE ;  /* 0x000000000000791b */ /* 0x007fe20003800000 */
.L_x_15795:
[C---:B------:R-:W-:Y:S01]  /*1c4c0*/  ISETP.GE.OR P3, PT, R24.reuse, R21, P0 ;  /* 0x000000151800720c */ /* 0x040fe20000766670 */
[----:B------:R-:W-:-:S05]  /*1c4d0*/  VIADD R8, R24, 0x30 ;  /* 0x0000003018087836 */ /* 0x000fca0000000000 */
        /* <DEDUP_REMOVED lines=8> */
.L_x_15796:
[----:B------:R-:W-:Y:S02]  /*1c560*/  IMAD.MOV.U32 R13, RZ, RZ, R20 ;  /* 0x000000ffff0d7224 */ /* 0x000fe400078e0014 */
[----:B------:R-:W-:Y:S02]  /*1c570*/  IMAD.MOV.U32 R12, RZ, RZ, 0x1 ;  /* 0x00000001ff0c7424 */ /* 0x000fe400078e00ff */
[----:B------:R-:W-:-:S07]  /*1c580*/  IMAD.MOV.U32 R3, RZ, RZ, R14 ;  /* 0x000000ffff037224 */ /* 0x000fce00078e000e */
[----:B------:R-:W-:Y:S05]  /*1c590*/  WARPSYNC.COLLECTIVE R15, `(.L_x_15797) ;  /* 0x000000000f087348 */ /* 0x000fea0003c00000 */
[----:B------:R0:W1:Y:S02]  /*1c5a0*/  SHFL.IDX P6, R14, R13, R12, R11 ;  /* 0x0000000c0d0e7389 */ /* 0x00006400000c000b */
[----:B01----:R-:W-:Y:S01]  /*1c5b0*/  ENDCOLLECTIVE ;  /* 0x000000000000791b */ /* 0x003fe20003800000 */
.L_x_15797:
[----:B------:R-:W-:-:S04]  /*1c5c0*/  @!P3 LEA R10, P5, R43, R3, 0x1 ;  /* 0x000000032b0ab211 */ /* 0x000fc800078a08ff */
[----:B------:R-:W-:Y:S01]  /*1c5d0*/  @!P3 LEA.HI.X R3, R43, R0, R44, 0x1, P5 ;  /* 0x000000002b03b211 */ /* 0x000fe200028f0c2c */
[----:B------:R-:W-:Y:S02]  /*1c5e0*/  IMAD.MOV.U32 R13, RZ, RZ, R7 ;  /* 0x000000ffff0d7224 */ /* 0x000fe400078e0007 */
[----:B------:R-:W-:-:S07]  /*1c5f0*/  IMAD.MOV.U32 R4, RZ, RZ, R14 ;  /* 0x000000ffff047224 */ /* 0x000fce00078e000e */
[----:B------:R-:W-:Y:S05]  /*1c600*/  WARPSYNC.COLLECTIVE R15, `(.L_x_15798) ;  /* 0x000000000f087348 */ /* 0x000fea0003c00000 */
[----:B------:R0:W1:Y:S02]  /*1c610*/  SHFL.IDX P6, R14, R13, R12, R11 ;  /* 0x0000000c0d0e7389 */ /* 0x00006400000c000b */
[----:B01----:R-:W-:Y:S01]  /*1c620*/  ENDCOLLECTIVE ;  /* 0x000000000000791b */ /* 0x003fe20003800000 */
.L_x_15798:
[----:B------:R-:W-:Y:S02]  /*1c630*/  IMAD.MOV.U32 R13, RZ, RZ, R20 ;  /* 0x000000ffff0d7224 */ /* 0x000fe400078e0014 */
[----:B------:R-:W-:Y:S02]  /*1c640*/  IMAD.MOV.U32 R12, RZ, RZ, 0x2 ;  /* 0x00000002ff0c7424 */ /* 0x000fe400078e00ff */
[----:B------:R-:W-:-:S07]  /*1c650*/  IMAD.MOV.U32 R5, RZ, RZ, R14 ;  /* 0x000000ffff057224 */ /* 0x000fce00078e000e */
[----:B------:R-:W-:Y:S05]  /*1c660*/  WARPSYNC.COLLECTIVE R15, `(.L_x_15799) ;  /* 0x000000000f087348 */ /* 0x000fea0003c00000 */
[----:B------:R0:W1:Y:S02]  /*1c670*/  SHFL.IDX P6, R14, R13, R12, R11 ;  /* 0x0000000c0d0e7389 */ /* 0x00006400000c000b */
[----:B01----:R-:W-:Y:S01]  /*1c680*/  ENDCOLLECTIVE ;  /* 0x000000000000791b */ /* 0x003fe20003800000 */
.L_x_15799:
[----:B------:R-:W-:-:S04]  /*1c690*/  @!P4 LEA R8, P1, R43, R5, 0x1 ;  /* 0x000000052b08c211 */ /* 0x000fc800078208ff */
[----:B------:R-:W-:Y:S01]  /*1c6a0*/  @!P4 LEA.HI.X R9, R43, R4, R44, 0x1, P1 ;  /* 0x000000042b09c211 */ /* 0x000fe200008f0c2c */
[----:B------:R-:W-:Y:S02]  /*1c6b0*/  IMAD.MOV.U32 R13, RZ, RZ, R7 ;  /* 0x000000ffff0d7224 */ /* 0x000fe400078e0007 */
[----:B------:R-:W-:-:S07]  /*1c6c0*/  IMAD.MOV.U32 R6, RZ, RZ, R14 ;  /* 0x000000ffff067224 */ /* 0x000fce00078e000e */
[----:B------:R-:W-:Y:S05]  /*1c6d0*/  WARPSYNC.COLLECTIVE R15, `(.L_x_15800) ;  /* 0x000000000f087348 */ /* 0x000fea0003c00000 */
[----:B------:R0:W1:Y:S02]  /*1c6e0*/  SHFL.IDX P6, R14, R13, R12, R11 ;  /* 0x0000000c0d0e7389 */ /* 0x00006400000c000b */
[----:B01----:R-:W-:Y:S01]  /*1c6f0*/  ENDCOLLECTIVE ;  /* 0x000000000000791b */ /* 0x003fe20003800000 */
.L_x_15800:
        /* <DEDUP_REMOVED lines=12> */
.L_x_15801:
[----:B------:R0:W-:Y:S01]  /*1c7c0*/  @!P2 ST.E.128 desc[UR40][R4.64], RZ ;  /* 0x000000ff0400a985 */ /* 0x0001e2000c101d28 */
[----:B------:R-:W-:Y:S02]  /*1c7d0*/  IMAD.MOV.U32 R13, RZ, RZ, R7 ;  /* 0x000000ffff0d7224 */ /* 0x000fe400078e0007 */
[----:B------:R-:W-:-:S07]  /*1c7e0*/  IMAD.MOV.U32 R0, RZ, RZ, R14 ;  /* 0x000000ffff007224 */ /* 0x000fce00078e000e */
[----:B0-----:R-:W-:Y:S05]  /*1c7f0*/  WARPSYNC.COLLECTIVE R15, `(.L_x_15802) ;  /* 0x000000000f087348 */ /* 0x001fea0003c00000 */
[----:B------:R1:W2:Y:S02]  /*1c800*/  SHFL.IDX P6, R14, R13, R12, R11 ;  /* 0x0000000c0d0e7389 */ /* 0x0002a400000c000b */
[----:B012---:R-:W-:Y:S01]  /*1c810*/  ENDCOLLECTIVE ;  /* 0x000000000000791b */ /* 0x007fe20003800000 */
.L_x_15802:
[----:B------:R-:W-:Y:S05]  /*1c820*/  BRA `(.L_x_15803) ;  /* 0xffffff6400d47947 */ /* 0x000fea000383ffff */
.L_x_15623:
        /* <DEDUP_REMOVED lines=11> */
.L_x_15805:
[----:B------:R-:W-:Y:S05]  /*1c8e0*/  BSYNC B1 ;  /* 0x0000000000017941 */ /* 0x000fea0003800000 */
.L_x_15804:
[----:B------:R-:W-:Y:S05]  /*1c8f0*/  BRA `(.L_x_15806) ;  /* 0xffffff8000b87947 */ /* 0x000fea000383ffff */
.L_x_15625:
[----:B------:R-:W-:Y:S01]  /*1c900*/  BSSY B1, `(.L_x_15807) ;  /* 0x0000006000017945 */ /* 0x000fe20003800000 */
[----:B------:R-:W-:-:S07]  /*1c910*/  IMAD.MOV.U32 R15, RZ, RZ, -0x1 ;  /* 0xffffffffff0f7424 */ /* 0x000fce00078e00ff */
[----:B012---:R-:W-:Y:S05]  /*1c920*/  WARPSYNC.COLLECTIVE R15, `(.L_x_15808) ;  /* 0x000000000f0c7348 */ /* 0x007fea0003c00000 */
[----:B------:R-:W-:Y:S02]  /*1c930*/  ELECT P6, UR62, PT ;  /* 0x00000000003e782f */ /* 0x000fe400038c0000 */
[----:B------:R-:W-:Y:S01]  /*1c940*/  MOV R14, UR62 ;  /* 0x0000003e000e7c02 */ /* 0x000fe20008000f00 */
[----:B012---:R-:W-:Y:S10]  /*1c950*/  ENDCOLLECTIVE ;  /* 0x000000000000791b */ /* 0x007ff40003800000 */
.L_x_15808:
[----:B------:R-:W-:Y:S05]  /*1c960*/  BSYNC B1 ;  /* 0x0000000000017941 */ /* 0x000fea0003800000 */
.L_x_15807:
[----:B------:R-:W-:Y:S05]  /*1c970*/  BRA `(.L_x_15624) ;  /* 0xffffff8000b07947 */ /* 0x000fea000383ffff */
.L_x_15627:
[----:B--2---:R2:W3:Y:S02]  /*1c980*/  SYNCS.PHASECHK.TRANS64.TRYWAIT P0, [R16+URZ+0x16820], R6 ;  /* 0x01682006100075a7 */ /* 0x0044e4000800017f */
[----:B---3--:R-:W-:Y:S05]  /*1c990*/  @!P0 NANOSLEEP.SYNCS 0x989680 ;  /* 0x009896800000895d */ /* 0x008fea0003900000 */
[----:B------:R-:W3:Y:S02]  /*1c9a0*/  @!P0 SYNCS.PHASECHK.TRANS64 P0, [R16+URZ+0x16820], R6 ;  /* 0x01682006100085a7 */ /* 0x000ee4000800007f */
[----:B---3--:R-:W-:Y:S05]  /*1c9b0*/  @!P0 BRA `(.L_x_15627) ;  /* 0xfffffffc00f08947 */ /* 0x008fea000383ffff */
[----:B------:R-:W-:Y:S05]  /*1c9c0*/  BRA `(.L_x_15809) ;  /* 0xffffff8000c07947 */ /* 0x000fea000383ffff */
.L_x_15631:
[----:B--2---:R2:W3:Y:S02]  /*1c9d0*/  SYNCS.PHASECHK.TRANS64.TRYWAIT P0, [R6+URZ+0x168a0], R7 ;  /* 0x0168a007060075a7 */ /* 0x0044e4000800017f */
[----:B---3--:R-:W-:Y:S05]  /*1c9e0*/  @!P0 NANOSLEEP.SYNCS 0x989680 ;  /* 0x009896800000895d */ /* 0x008fea0003900000 */
[----:B------:R-:W3:Y:S02]  /*1c9f0*/  @!P0 SYNCS.PHASECHK.TRANS64 P0, [R6+URZ+0x168a0], R7 ;  /* 0x0168a007060085a7 */ /* 0x000ee4000800007f */
[----:B---3--:R-:W-:Y:S05]  /*1ca00*/  @!P0 BRA `(.L_x_15631) ;  /* 0xfffffffc00f08947 */ /* 0x008fea000383ffff */
[----:B------:R-:W-:Y:S05]  /*1ca10*/  BRA `(.L_x_15810) ;  /* 0xffffff8000dc7947 */ /* 0x000fea000383ffff */
.L_x_15636:
[----:B0-----:R0:W1:Y:S02]  /*1ca20*/  SYNCS.PHASECHK.TRANS64.TRYWAIT P0, [R6+URZ+0x168c0], R7 ;  /* 0x0168c007060075a7 */ /* 0x001064000800017f */
[----:B-1----:R-:W-:Y:S05]  /*1ca30*/  @!P0 NANOSLEEP.SYNCS 0x989680 ;  /* 0x009896800000895d */ /* 0x002fea0003900000 */
[----:B------:R-:W1:Y:S02]  /*1ca40*/  @!P0 SYNCS.PHASECHK.TRANS64 P0, [R6+URZ+0x168c0], R7 ;  /* 0x0168c007060085a7 */ /* 0x000e64000800007f */
[----:B-1----:R-:W-:Y:S05]  /*1ca50*/  @!P0 BRA `(.L_x_15636) ;  /* 0xfffffffc00f08947 */ /* 0x002fea000383ffff */
[----:B------:R-:W-:Y:S05]  /*1ca60*/  BRA `(.L_x_15811) ;  /* 0xffffff84005c7947 */ /* 0x000fea000383ffff */
.L_x_15643:
[----:B0-----:R0:W3:Y:S02]  /*1ca70*/  SYNCS.PHASECHK.TRANS64.TRYWAIT P1, [R6+URZ+0x168a0], R7 ;  /* 0x0168a007060075a7 */ /* 0x0010e4000802017f */
[----:B---3--:R-:W-:Y:S05]  /*1ca80*/  @!P1 NANOSLEEP.SYNCS 0x989680 ;  /* 0x009896800000995d */ /* 0x008fea0003900000 */
[----:B------:R-:W3:Y:S02]  /*1ca90*/  @!P1 SYNCS.PHASECHK.TRANS64 P1, [R6+URZ+0x168a0], R7 ;  /* 0x0168a007060095a7 */ /* 0x000ee4000802007f */
[----:B---3--:R-:W-:Y:S05]  /*1caa0*/  @!P1 BRA `(.L_x_15643) ;  /* 0xfffffffc00f09947 */ /* 0x008fea000383ffff */
[----:B------:R-:W-:Y:S05]  /*1cab0*/  BRA `(.L_x_15812) ;  /* 0xffffff8800287947 */ /* 0x000fea000383ffff */
.L_x_15648:
[----:B-1----:R1:W2:Y:S02]  /*1cac0*/  SYNCS.PHASECHK.TRANS64.TRYWAIT P1, [R6+URZ+0x168c0], R7 ;  /* 0x0168c007060075a7 */ /* 0x0022a4000802017f */
[----:B--2---:R-:W-:Y:S05]  /*1cad0*/  @!P1 NANOSLEEP.SYNCS 0x989680 ;  /* 0x009896800000995d */ /* 0x004fea0003900000 */
[----:B------:R-:W2:Y:S02]  /*1cae0*/  @!P1 SYNCS.PHASECHK.TRANS64 P1, [R6+URZ+0x168c0], R7 ;  /* 0x0168c007060095a7 */ /* 0x000ea4000802007f */
[----:B--2---:R-:W-:Y:S05]  /*1caf0*/  @!P1 BRA `(.L_x_15648) ;  /* 0xfffffffc00f09947 */ /* 0x004fea000383ffff */
[----:B------:R-:W-:Y:S05]  /*1cb00*/  BRA `(.L_x_15813) ;  /* 0xffffff8800a07947 */ /* 0x000fea000383ffff */
.L_x_15663:
        /* <DEDUP_REMOVED lines=8> */
[----:B-----5:R-:W-:Y:S05]  /*1cb90*/  WARPSYNC.COLLECTIVE R15, `(.L_x_15815) ;  /* 0x000000000f087348 */ /* 0x020fea0003c00000 */
[----:B------:R0:W1:Y:S02]  /*1cba0*/  SHFL.IDX P6, R14, R13, R12, R11 ;  /* 0x0000000c0d0e7389 */ /* 0x00006400000c000b */
[----:B01---5:R-:W-:Y:S01]  /*1cbb0*/  ENDCOLLECTIVE ;  /* 0x000000000000791b */ /* 0x023fe20003800000 */
.L_x_15815:
[----:B------:R-:W-:Y:S05]  /*1cbc0*/  BSYNC B0 ;  /* 0x0000000000007941 */ /* 0x000fea0003800000 */
.L_x_15814:
[----:B------:R-:W-:Y:S05]  /*1cbd0*/  BRA `(.L_x_15816) ;  /* 0xffffff9400e47947 */ /* 0x000fea000383ffff */
.L_x_15666:
[----:B0-----:R0:W1:Y:S02]  /*1cbe0*/  SYNCS.PHASECHK.TRANS64.TRYWAIT P0, [R3+URZ+0x16840], R4 ;  /* 0x01684004030075a7 */ /* 0x001064000800017f */
[----:B-1----:R-:W-:Y:S05]  /*1cbf0*/  @!P0 NANOSLEEP.SYNCS 0x989680 ;  /* 0x009896800000895d */ /* 0x002fea0003900000 */
[----:B------:R-:W1:Y:S02]  /*1cc00*/  @!P0 SYNCS.PHASECHK.TRANS64 P0, [R3+URZ+0x16840], R4 ;  /* 0x01684004030085a7 */ /* 0x000e64000800007f */
[----:B-1----:R-:W-:Y:S05]  /*1cc10*/  @!P0 BRA `(.L_x_15666) ;  /* 0xfffffffc00f08947 */ /* 0x002fea000383ffff */
[----:B------:R-:W-:Y:S05]  /*1cc20*/  BRA `(.L_x_15817) ;  /* 0xffffff9800347947 */ /* 0x000fea000383ffff */
.L_x_15667:
        /* <DEDUP_REMOVED lines=8> */
.L_x_15819:
[----:B------:R-:W-:Y:S05]  /*1ccb0*/  BSYNC B0 ;  /* 0x0000000000007941 */ /* 0x000fea0003800000 */
.L_x_15818:
        /* <DEDUP_REMOVED lines=9> */
.L_x_15820:
[----:B------:R-:W-:Y:S02]  /*1cd50*/  IMAD.MOV.U32 R13, RZ, RZ, R2 ;  /* 0x000000ffff0d7224 */ /* 0x000fe400078e0002 */
[----:B------:R-:W-:Y:S02]  /*1cd60*/  IMAD.MOV.U32 R12, RZ, RZ, 0x1 ;  /* 0x00000001ff0c7424 */ /* 0x000fe400078e00ff */
[----:B------:R-:W-:-:S07]  /*1cd70*/  IMAD.MOV.U32 R7, RZ, RZ, R14 ;  /* 0x000000ffff077224 */ /* 0x000fce00078e000e */
[----:B------:R-:W-:Y:S05]  /*1cd80*/  WARPSYNC.COLLECTIVE R15, `(.L_x_15821) ;  /* 0x000000000f087348 */ /* 0x000fea0003c00000 */
[----:B------:R0:W1:Y:S02]  /*1cd90*/  SHFL.IDX P6, R14, R13, R12, R11 ;  /* 0x0000000c0d0e7389 */ /* 0x00006400000c000b */
[----:B01----:R-:W-:Y:S01]  /*1cda0*/  ENDCOLLECTIVE ;  /* 0x000000000000791b */ /* 0x003fe20003800000 */
.L_x_15821:
        /* <DEDUP_REMOVED lines=15> */
.L_x_15822:
[----:B------:R-:W-:Y:S02]  /*1cea0*/  @P0 IMAD R8, R5, 0x2, R16 ;  /* 0x0000000205080824 */ /* 0x000fe400078e0210 */
[----:B------:R-:W-:Y:S02]  /*1ceb0*/  IMAD.MOV.U32 R13, RZ, RZ, R2 ;  /* 0x000000ffff0d7224 */ /* 0x000fe400078e0002 */
[----:B------:R-:W-:Y:S02]  /*1cec0*/  IMAD.MOV.U32 R12, RZ, RZ, 0x2 ;  /* 0x00000002ff0c7424 */ /* 0x000fe400078e00ff */
[----:B------:R-:W-:-:S07]  /*1ced0*/  IMAD.MOV.U32 R7, RZ, RZ, R14 ;  /* 0x000000ffff077224 */ /* 0x000fce00078e000e */
[----:B------:R-:W-:Y:S05]  /*1cee0*/  WARPSYNC.COLLECTIVE R15, `(.L_x_15823) ;  /* 0x000000000f087348 */ /* 0x000fea0003c00000 */
[----:B------:R0:W1:Y:S02]  /*1cef0*/  SHFL.IDX P6, R14, R13, R12, R11 ;  /* 0x0000000c0d0e7389 */ /* 0x00006400000c000b */
[----:B01----:R-:W-:Y:S01]  /*1cf00*/  ENDCOLLECTIVE ;  /* 0x000000000000791b */ /* 0x003fe20003800000 */
.L_x_15823:
        /* <DEDUP_REMOVED lines=15> */
.L_x_15824:
[----:B------:R-:W-:Y:S02]  /*1d000*/  @P0 IMAD R8, R5, 0x2, R16 ;  /* 0x0000000205080824 */ /* 0x000fe400078e0210 */
[----:B------:R-:W-:Y:S02]  /*1d010*/  IMAD.MOV.U32 R13, RZ, RZ, R2 ;  /* 0x000000ffff0d7224 */ /* 0x000fe400078e0002 */
[----:B------:R-:W-:Y:S02]  /*1d020*/  IMAD.MOV.U32 R12, RZ, RZ, 0x3 ;  /* 0x00000003ff0c7424 */ /* 0x000fe400078e00ff */
[----:B------:R-:W-:-:S07]  /*1d030*/  IMAD.MOV.U32 R7, RZ, RZ, R14 ;  /* 0x000000ffff077224 */ /* 0x000fce00078e000e */
[----:B------:R-:W-:Y:S05]  /*1d040*/  WARPSYNC.COLLECTIVE R15, `(.L_x_15825) ;  /* 0x000000000f087348 */ /* 0x000fea0003c00000 */
[----:B------:R0:W1:Y:S02]  /*1d050*/  SHFL.IDX P6, R14, R13, R12, R11 ;  /* 0x0000000c0d0e7389 */ /* 0x00006400000c000b */
[----:B01----:R-:W-:Y:S01]  /*1d060*/  ENDCOLLECTIVE ;  /* 0x000000000000791b */ /* 0x003fe20003800000 */
.L_x_15825:
        /* <DEDUP_REMOVED lines=15> */
.L_x_15826:
[----:B------:R-:W-:Y:S02]  /*1d160*/  @P0 IMAD R8, R5, 0x2, R16 ;  /* 0x0000000205080824 */ /* 0x000fe400078e0210 */
[----:B------:R-:W-:Y:S02]  /*1d170*/  IMAD.MOV.U32 R13, RZ, RZ, R2 ;  /* 0x000000ffff0d7224 */ /* 0x000fe400078e0002 */
[----:B------:R-:W-:Y:S02]  /*1d180*/  IMAD.MOV.U32 R12, RZ, RZ, 0x4 ;  /* 0x00000004ff0c7424 */ /* 0x000fe400078e00ff */
[----:B------:R-:W-:-:S07]  /*1d190*/  IMAD.MOV.U32 R7, RZ, RZ, R14 ;  /* 0x000000ffff077224 */ /* 0x000fce00078e000e */
[----:B------:R-:W-:Y:S05]  /*1d1a0*/  WARPSYNC.COLLECTIVE R15, `(.L_x_15827) ;  /* 0x000000000f087348 */ /* 0x000fea0003c00000 */
[----:B------:R0:W1:Y:S02]  /*1d1b0*/  SHFL.IDX P6, R14, R13, R12, R11 ;  /* 0x0000000c0d0e7389 */ /* 0x00006400000c000b */
[----:B01----:R-:W-:Y:S01]  /*1d1c0*/  ENDCOLLECTIVE ;  /* 0x000000000000791b */ /* 0x003fe20003800000 */
.L_x_15827:
        /* <DEDUP_REMOVED lines=15> */
.L_x_15828:
[----:B------:R-:W-:Y:S02]  /*1d2c0*/  @P0 IMAD R8, R5, 0x2, R16 ;  /* 0x0000000205080824 */ /* 0x000fe400078e0210 */
[----:B------:R-:W-:Y:S02]  /*1d2d0*/  IMAD.MOV.U32 R13, RZ, RZ, R2 ;  /* 0x000000ffff0d7224 */ /* 0x000fe400078e0002 */
[----:B------:R-:W-:Y:S02]  /*1d2e0*/  IMAD.MOV.U32 R12, RZ, RZ, 0x5 ;  /* 0x00000005ff0c7424 */ /* 0x000fe400078e00ff */
[----:B------:R-:W-:-:S07]  /*1d2f0*/  IMAD.MOV.U32 R7, RZ, RZ, R14 ;  /* 0x000000ffff077224 */ /* 0x000fce00078e000e */
[----:B------:R-:W-:Y:S05]  /*1d300*/  WARPSYNC.COLLECTIVE R15, `(.L_x_15829) ;  /* 0x000000000f087348 */ /* 0x000fea0003c00000 */
[----:B------:R0:W1:Y:S02]  /*1d310*/  SHFL.IDX P6, R14, R13, R12, R11 ;  /* 0x0000000c0d0e7389 */ /* 0x00006400000c000b */
[----:B01----:R-:W-:Y:S01]  /*1d320*/  ENDCOLLECTIVE ;  /* 0x000000000000791b */ /* 0x003fe20003800000 */
.L_x_15829:
        /* <DEDUP_REMOVED lines=15> */
.L_x_15830:
[----:B------:R-:W-:Y:S02]  /*1d420*/  @P0 IMAD R8, R5, 0x2, R16 ;  /* 0x0000000205080824 */ /* 0x000fe400078e0210 */
[----:B------:R-:W-:Y:S02]  /*1d430*/  IMAD.MOV.U32 R13, RZ, RZ, R2 ;  /* 0x000000ffff0d7224 */ /* 0x000fe400078e0002 */
[----:B------:R-:W-:Y:S02]  /*1d440*/  IMAD.MOV.U32 R12, RZ, RZ, 0x6 ;  /* 0x00000006ff0c7424 */ /* 0x000fe400078e00ff */
[----:B------:R-:W-:-:S07]  /*1d450*/  IMAD.MOV.U32 R7, RZ, RZ, R14 ;  /* 0x000000ffff077224 */ /* 0x000fce00078e000e */
[----:B------:R-:W-:Y:S05]  /*1d460*/  WARPSYNC.COLLECTIVE R15, `(.L_x_15831) ;  /* 0x000000000f087348 */ /* 0x000fea0003c00000 */
[----:B------:R0:W1:Y:S02]  /*1d470*/  SHFL.IDX P6, R14, R13, R12, R11 ;  /* 0x0000000c0d0e7389 */ /* 0x00006400000c000b */
[----:B01----:R-:W-:Y:S01]  /*1d480*/  ENDCOLLECTIVE ;  /* 0x000000000000791b */ /* 0x003fe20003800000 */
.L_x_15831:
        /* <DEDUP_REMOVED lines=15> */
.L_x_15832:
[----:B------:R-:W-:Y:S02]  /*1d580*/  @P0 IMAD R8, R5, 0x2, R16 ;  /* 0x0000000205080824 */ /* 0x000fe400078e0210 */
[----:B------:R-:W-:Y:S02]  /*1d590*/  IMAD.MOV.U32 R13, RZ, RZ, R2 ;  /* 0x000000ffff0d7224 */ /* 0x000fe400078e0002 */
[----:B------:R-:W-:Y:S02]  /*1d5a0*/  IMAD.MOV.U32 R12, RZ, RZ, 0x7 ;  /* 0x00000007ff0c7424 */ /* 0x000fe400078e00ff */
[----:B------:R-:W-:-:S07]  /*1d5b0*/  IMAD.MOV.U32 R7, RZ, RZ, R14 ;  /* 0x000000ffff077224 */ /* 0x000fce00078e000e */
[----:B------:R-:W-:Y:S05]  /*1d5c0*/  WARPSYNC.COLLECTIVE R15, `(.L_x_15833) ;  /* 0x000000000f087348 */ /* 0x000fea0003c00000 */
[----:B------:R0:W1:Y:S02]  /*1d5d0*/  SHFL.IDX P6, R14, R13, R12, R11 ;  /* 0x0000000c0d0e7389 */ /* 0x00006400000c000b */
[----:B01----:R-:W-:Y:S01]  /*1d5e0*/  ENDCOLLECTIVE ;  /* 0x000000000000791b */ /* 0x003fe20003800000 */
.L_x_15833:
        /* <DEDUP_REMOVED lines=10> */
.L_x_15834:
[----:B------:R-:W-:Y:S01]  /*1d690*/  @!PT LDS RZ, [RZ] ;  /* 0x00000000fffff984 */ /* 0x000fe20000000800 */
[----:B------:R-:W-:Y:S01]  /*1d6a0*/  @!PT LDS RZ, [RZ] ;  /* 0x00000000fffff984 */ /* 0x000fe20000000800 */
[----:B------:R-:W-:Y:S01]  /*1d6b0*/  @!PT LDS RZ, [RZ] ;  /* 0x00000000fffff984 */ /* 0x000fe20000000800 */
[----:B------:R1:W-:Y:S01]  /*1d6c0*/  @P0 LDGSTS.E.BYPASS.LTC128B.128 [R8+0x11400], desc[UR40][R6.64], !P2 ;  /* 0x1140000006080fae */ /* 0x0003e2000d101d68 */
[----:B------:R-:W-:Y:S01]  /*1d6d0*/  IMAD.MOV.U32 R0, RZ, RZ, R14 ;  /* 0x000000ffff007224 */ /* 0x000fe200078e000e */
[----:B------:R-:W-:Y:S06]  /*1d6e0*/  BRA `(.L_x_15835) ;  /* 0xffffff94003c7947 */ /* 0x000fec000383ffff */
.L_x_15672:
[----:B------:R-:W2:Y:S01]  /*1d6f0*/  LDL.LU R11, [R1+0x38] ;  /* 0x00003800010b7983 */ /* 0x000ea20000300800 */
[----:B------:R-:W-:Y:S02]  /*1d700*/  IMAD.MOV.U32 R13, RZ, RZ, R0 ;  /* 0x000000ffff0d7224 */ /* 0x000fe400078e0000 */
[----:B------:R-:W-:Y:S02]  /*1d710*/  IMAD.MOV.U32 R12, RZ, RZ, RZ ;  /* 0x000000ffff0c7224 */ /* 0x000fe400078e00ff */
[----:B------:R-:W-:Y:S02]  /*1d720*/  IMAD.MOV.U32 R15, RZ, RZ, -0x1 ;  /* 0xffffffffff0f7424 */ /* 0x000fe400078e00ff */
[----:B------:R-:W-:-:S04]  /*1d730*/  IMAD R25, R25, 0xc0, R9 ;  /* 0x000000c019197824 */ /* 0x000fc800078e0209 */
[----:B------:R-:W-:Y:S02]  /*1d740*/  VIADD R8, R25, 0x10 ;  /* 0x0000001019087836 */ /* 0x000fe40000000000 */
[----:B--2---:R-:W-:Y:S02]  /*1d750*/  IMAD R3, R11, R10, RZ ;  /* 0x0000000a0b037224 */ /* 0x004fe400078e02ff */
[----:B------:R-:W-:-:S03]  /*1d760*/  IMAD.MOV.U32 R11, RZ, RZ, 0x181f ;  /* 0x0000181fff0b7424 */ /* 0x000fc600078e00ff */
[----:B------:R-:W-:-:S13]  /*1d770*/  ISETP.GE.AND P1, PT, R25, R3, PT ;  /* 0x000000031900720c */ /* 0x000fda0003f26270 */
[----:B-----5:R-:W-:Y:S05]  /*1d780*/  WARPSYNC.COLLECTIVE R15, `(.L_x_15836) ;  /* 0x000000000f087348 */ /* 0x020fea0003c00000 */
[----:B------:R0:W1:Y:S02]  /*1d790*/  SHFL.IDX P6, R14, R13, R12, R11 ;  /* 0x0000000c0d0e7389 */ /* 0x00006400000c000b */
[----:B01---5:R-:W-:Y:S01]  /*1d7a0*/  ENDCOLLECTIVE ;  /* 0x000000000000791b */ /* 0x023fe20003800000 */
.L_x_15836:
[----:B------:R-:W-:Y:S02]  /*1d7b0*/  IMAD.MOV.U32 R13, RZ, RZ, R2 ;  /* 0x000000ffff0d7224 */ /* 0x000fe400078e0002 */
[----:B------:R-:W-:-:S07]  /*1d7c0*/  IMAD.MOV.U32 R7, RZ, RZ, R14 ;  /* 0x000000ffff077224 */ /* 0x000fce00078e000e */
[----:B------:R-:W-:Y:S05]  /*1d7d0*/  WARPSYNC.COLLECTIVE R15, `(.L_x_15837) ;  /* 0x000000000f087348 */ /* 0x000fea0003c00000 */
[----:B------:R0:W1:Y:S02]  /*1d7e0*/  SHFL.IDX P6, R14, R13, R12, R11 ;  /* 0x0000000c0d0e7389 */ /* 0x00006400000c000b */
[----:B01----:R-:W-:Y:S01]  /*1d7f0*/  ENDCOLLECTIVE ;  /* 0x000000000000791b */ /* 0x003fe20003800000 */
.L_x_15837:
[----:B------:R-:W-:Y:S02]  /*1d800*/  IMAD.MOV.U32 R13, RZ, RZ, R0 ;  /* 0x000000ffff0d7224 */ /* 0x000fe400078e0000 */
[----:B------:R-:W-:Y:S01]  /*1d810*/  IMAD.MOV.U32 R12, RZ, RZ, 0x1 ;  /* 0x00000001ff0c7424 */ /* 0x000fe200078e00ff */
[----:B------:R-:W-:-:S07]  /*1d820*/  MOV R6, R14 ;  /* 0x0000000e00067202 */ /* 0x000fce0000000f00 */
[----:B------:R-:W-:Y:S05]  /*1d830*/  WARPSYNC.COLLECTIVE R15, `(.L_x_15838) ;  /* 0x000000000f087348 */ /* 0x000fea0003c00000 */
[----:B------:R0:W1:Y:S02]  /*1d840*/  SHFL.IDX P6, R14, R13, R12, R11 ;  /* 0x0000000c0d0e7389 */ /* 0x00006400000c000b */
[----:B01----:R-:W-:Y:S01]  /*1d850*/  ENDCOLLECTIVE ;  /* 0x000000000000791b */ /* 0x003fe20003800000 */
.L_x_15838:
[----:B------:R-:W-:-:S05]  /*1d860*/  @!P1 LEA R6, P2, R21, R6, 0x1 ;  /* 0x0000000615069211 */ /* 0x000fca00078408ff */
[----:B------:R-:W-:-:S05]  /*1d870*/  @!P1 IMAD.X R7, RZ, RZ, R7, P2 ;  /* 0x000000ffff079224 */ /* 0x000fca00010e0607 */
[----:B------:R-:W-:Y:S01]  /*1d880*/  @!PT LDS RZ, [RZ] ;  /* 0x00000000fffff984 */ /* 0x000fe20000000800 */
[----:B------:R-:W-:Y:S01]  /*1d890*/  @!PT LDS RZ, [RZ] ;  /* 0x00000000fffff984 */ /* 0x000fe20000000800 */
[----:B------:R-:W-:Y:S01]  /*1d8a0*/  @!PT LDS RZ, [RZ] ;  /* 0x00000000fffff984 */ /* 0x000fe20000000800 */
[----:B------:R0:W-:Y:S01]  /*1d8b0*/  @!P1 LDGSTS.E.BYPASS.LTC128B.128 [R20+0x8400], desc[UR40][R6.64], !P0 ;  /* 0x0840000006149fae */ /* 0x0001e2000c101d68 */
[----:B------:R-:W-:Y:S01]  /*1d8c0*/  ISETP.GE.AND P1, PT, R8, R3, PT ;  /* 0x000000030800720c */ /* 0x000fe20003f26270 */
[----:B------:R-:W-:Y:S02]  /*1d8d0*/  IMAD.MOV.U32 R13, RZ, RZ, R2 ;  /* 0x000000ffff0d7224 */ /* 0x000fe400078e0002 */
[----:B0-----:R-:W-:-:S10]  /*1d8e0*/  IMAD.MOV.U32 R6, RZ, RZ, R14 ;  /* 0x000000ffff067224 */ /* 0x001fd400078e000e */
[----:B------:R-:W-:Y:S05]  /*1d8f0*/  WARPSYNC.COLLECTIVE R15, `(.L_x_15839) ;  /* 0x000000000f087348 */ /* 0x000fea0003c00000 */
[----:B------:R0:W1:Y:S02]  /*1d900*/  SHFL.IDX P6, R14, R13, R12, R11 ;  /* 0x0000000c0d0e7389 */ /* 0x00006400000c000b */
[----:B01----:R-:W-:Y:S01]  /*1d910*/  ENDCOLLECTIVE ;  /* 0x000000000000791b */ /* 0x003fe20003800000 */
.L_x_15839:
[----:B------:R-:W-:Y:S02]  /*1d920*/  IMAD.MOV.U32 R13, RZ, RZ, R0 ;  /* 0x000000ffff0d7224 */ /* 0x000fe400078e0000 */
[----:B------:R-:W-:Y:S02]  /*1d930*/  IMAD.MOV.U32 R12, RZ, RZ, 0x2 ;  /* 0x00000002ff0c7424 */ /* 0x000fe400078e00ff */
[----:B------:R-:W-:-:S07]  /*1d940*/  IMAD.MOV.U32 R7, RZ, RZ, R14 ;  /* 0x000000ffff077224 */ /* 0x000fce00078e000e */
[----:B------:R-:W-:Y:S05]  /*1d950*/  WARPSYNC.COLLECTIVE R15, `(.L_x_15840) ;  /* 0x000000000f087348 */ /* 0x000fea0003c00000 */
[----:B------:R0:W1:Y:S02]  /*1d960*/  SHFL.IDX P6, R14, R13, R12, R11 ;  /* 0x0000000c0d0e7389 */ /* 0x00006400000c000b */
[----:B01----:R-:W-:Y:S01]  /*1d970*/  ENDCOLLECTIVE ;  /* 0x000000000000791b */ /* 0x003fe20003800000 */
.L_x_15840:
        /* <DEDUP_REMOVED lines=16> */
.L_x_15841:
[----:B------:R-:W-:Y:S02]  /*1da80*/  IMAD.MOV.U32 R13, RZ, RZ, R0 ;  /* 0x000000ffff0d7224 */ /* 0x000fe400078e0000 */
[----:B------:R-:W-:Y:S02]  /*1da90*/  IMAD.MOV.U32 R12, RZ, RZ, 0x3 ;  /* 0x00000003ff0c7424 */ /* 0x000fe400078e00ff */
[----:B------:R-:W-:-:S07]  /*1daa0*/  IMAD.MOV.U32 R7, RZ, RZ, R14 ;  /* 0x000000ffff077224 */ /* 0x000fce00078e000e */
[----:B------:R-:W-:Y:S05]  /*1dab0*/  WARPSYNC.COLLECTIVE R15, `(.L_x_15842) ;  /* 0x000000000f087348 */ /* 0x000fea0003c00000 */
[----:B------:R0:W1:Y:S02]  /*1dac0*/  SHFL.IDX P6, R14, R13, R12, R11 ;  /* 0x0000000c0d0e7389 */ /* 0x00006400000c000b */
[----:B01----:R-:W-:Y:S01]  /*1dad0*/  ENDCOLLECTIVE ;  /* 0x000000000000791b */ /* 0x003fe20003800000 */
.L_x_15842:
        /* <DEDUP_REMOVED lines=16> */
.L_x_15843:
[----:B------:R-:W-:Y:S02]  /*1dbe0*/  IMAD.MOV.U32 R13, RZ, RZ, R0 ;  /* 0x000000ffff0d7224 */ /* 0x000fe400078e0000 */
[----:B------:R-:W-:Y:S02]  /*1dbf0*/  IMAD.MOV.U32 R12, RZ, RZ, 0x4 ;  /* 0x00000004ff0c7424 */ /* 0x000fe400078e00ff */
[----:B------:R-:W-:-:S07]  /*1dc00*/  IMAD.MOV.U32 R7, RZ, RZ, R14 ;  /* 0x000000ffff077224 */ /* 0x000fce00078e000e */
[----:B------:R-:W-:Y:S05]  /*1dc10*/  WARPSYNC.COLLECTIVE R15, `(.L_x_15844) ;  /* 0x000000000f087348 */ /* 0x000fea0003c00000 */
[----:B------:R0:W1:Y:S02]  /*1dc20*/  SHFL.IDX P6, R14, R13, R12, R11 ;  /* 0x0000000c0d0e7389 */ /* 0x00006400000c000b */
[----:B01----:R-:W-:Y:S01]  /*1dc30*/  ENDCOLLECTIVE ;  /* 0x000000000000791b */ /* 0x003fe20003800000 */
.L_x_15844:
        /* <DEDUP_REMOVED lines=16> */
.L_x_15845:
[----:B------:R-:W-:Y:S02]  /*1dd40*/  IMAD.MOV.U32 R13, RZ, RZ, R0 ;  /* 0x000000ffff0d7224 */ /* 0x000fe400078e0000 */
[----:B------:R-:W-:Y:S02]  /*1dd50*/  IMAD.MOV.U32 R12, RZ, RZ, 0x5 ;  /* 0x00000005ff0c7424 */ /* 0x000fe400078e00ff */
[----:B------:R-:W-:-:S07]  /*1dd60*/  IMAD.MOV.U32 R7, RZ, RZ, R14 ;  /* 0x000000ffff077224 */ /* 0x000fce00078e000e */
[----:B------:R-:W-:Y:S05]  /*1dd70*/  WARPSYNC.COLLECTIVE R15, `(.L_x_15846) ;  /* 0x000000000f087348 */ /* 0x000fea0003c00000 */
[----:B------:R0:W1:Y:S02]  /*1dd80*/  SHFL.IDX P6, R14, R13, R12, R11 ;  /* 0x0000000c0d0e7389 */ /* 0x00006400000c000b */
[----:B01----:R-:W-:Y:S01]  /*1dd90*/  ENDCOLLECTIVE ;  /* 0x000000000000791b */ /* 0x003fe20003800000 */
.L_x_15846:
        /* <DEDUP_REMOVED lines=16> */
.L_x_15847:
[----:B------:R-:W-:Y:S02]  /*1dea0*/  IMAD.MOV.U32 R13, RZ, RZ, R0 ;  /* 0x000000ffff0d7224 */ /* 0x000fe400078e0000 */
[----:B------:R-:W-:Y:S02]  /*1deb0*/  IMAD.MOV.U32 R12, RZ, RZ, 0x6 ;  /* 0x00000006ff0c7424 */ /* 0x000fe400078e00ff */
[----:B------:R-:W-:-:S07]  /*1dec0*/  IMAD.MOV.U32 R7, RZ, RZ, R14 ;  /* 0x000000ffff077224 */ /* 0x000fce00078e000e */
[----:B------:R-:W-:Y:S05]  /*1ded0*/  WARPSYNC.COLLECTIVE R15, `(.L_x_15848) ;  /* 0x000000000f087348 */ /* 0x000fea0003c00000 */
[----:B------:R0:W1:Y:S02]  /*1dee0*/  SHFL.IDX P6, R14, R13, R12, R11 ;  /* 0x0000000c0d0e7389 */ /* 0x00006400000c000b */
[----:B01----:R-:W-:Y:S01]  /*1def0*/  ENDCOLLECTIVE ;  /* 0x000000000000791b */ /* 0x003fe20003800000 */
.L_x_15848:
        /* <DEDUP_REMOVED lines=16> */
.L_x_15849:
[----:B------:R-:W-:Y:S01]  /*1e000*/  MOV R13, R0 ;  /* 0x00000000000d7202 */ /* 0x000fe20000000f00 */
[----:B------:R-:W-:Y:S02]  /*1e010*/  IMAD.MOV.U32 R12, RZ, RZ, 0x7 ;  /* 0x00000007ff0c7424 */ /* 0x000fe400078e00ff */
[----:B------:R-:W-:-:S07]  /*1e020*/  IMAD.MOV.U32 R7, RZ, RZ, R14 ;  /* 0x000000ffff077224 */ /* 0x000fce00078e000e */
[----:B------:R-:W-:Y:S05]  /*1e030*/  WARPSYNC.COLLECTIVE R15, `(.L_x_15850) ;  /* 0x000000000f087348 */ /* 0x000fea0003c00000 */
[----:B------:R0:W1:Y:S02]  /*1e040*/  SHFL.IDX P6, R14, R13, R12, R11 ;  /* 0x0000000c0d0e7389 */ /* 0x00006400000c000b */
[----:B01----:R-:W-:Y:S01]  /*1e050*/  ENDCOLLECTIVE ;  /* 0x000000000000791b */ /* 0x003fe20003800000 */
.L_x_15850:
        /* <DEDUP_REMOVED lines=11> */
.L_x_15851:
        /* <DEDUP_REMOVED lines=11> */
.L_x_15852:
[----:B------:R-:W-:-:S05]  /*1e1c0*/  @!P1 LEA R6, P2, R21, R6, 0x1 ;  /* 0x0000000615069211 */ /* 0x000fca00078408ff */
[----:B------:R-:W-:-:S04]  /*1e1d0*/  @!P1 IMAD.X R0, RZ, RZ, R0, P2 ;  /* 0x000000ffff009224 */ /* 0x000fc800010e0600 */
[----:B------:R-:W-:Y:S02]  /*1e1e0*/  @!P1 IMAD.MOV.U32 R7, RZ, RZ, R0 ;  /* 0x000000ffff079224 */ /* 0x000fe400078e0000 */
[----:B------:R-:W-:Y:S02]  /*1e1f0*/  IMAD.MOV.U32 R13, RZ, RZ, R5 ;  /* 0x000000ffff0d7224 */ /* 0x000fe400078e0005 */
[C---:B------:R-:W-:Y:S01]  /*1e200*/  VIADD R0, R25.reuse, 0x80 ;  /* 0x0000008019007836 */ /* 0x040fe20000000000 */
[----:B------:R-:W-:Y:S01]  /*1e210*/  @!PT LDS RZ, [RZ] ;  /* 0x00000000fffff984 */ /* 0x000fe20000000800 */
[----:B------:R-:W-:Y:S01]  /*1e220*/  @!PT LDS RZ, [RZ] ;  /* 0x00000000fffff984 */ /* 0x000fe20000000800 */
[----:B------:R-:W-:Y:S01]  /*1e230*/  @!PT LDS RZ, [RZ] ;  /* 0x00000000fffff984 */ /* 0x000fe20000000800 */
[----:B------:R0:W-:Y:S04]  /*1e240*/  @!P1 LDGSTS.E.BYPASS.LTC128B.128 [R20+0xbc00], desc[UR40][R6.64], !P0 ;  /* 0x0bc0000006149fae */ /* 0x0001e8000c101d68 */
[----:B------:R-:W-:Y:S01]  /*1e250*/  ISETP.GE.AND P1, PT, R0, R3, PT ;  /* 0x000000030000720c */ /* 0x000fe20003f26270 */
[----:B------:R-:W-:-:S02]  /*1e260*/  VIADD R0, R25, 0x90 ;  /* 0x0000009019007836 */ /* 0x000fc40000000000 */
[----:B------:R-:W-:-:S10]  /*1e270*/  IMAD.MOV.U32 R8, RZ, RZ, R14 ;  /* 0x000000ffff087224 */ /* 0x000fd400078e000e */
[----:B0-----:R-:W-:Y:S05]  /*1e280*/  WARPSYNC.COLLECTIVE R15, `(.L_x_15853) ;  /* 0x000000000f087348 */ /* 0x001fea0003c00000 */
[----:B------:R1:W2:Y:S02]  /*1e290*/  SHFL.IDX P6, R14, R13, R12, R11 ;  /* 0x0000000c0d0e7389 */ /* 0x0002a400000c000b */
[----:B012---:R-:W-:Y:S01]  /*1e2a0*/  ENDCOLLECTIVE ;  /* 0x000000000000791b */ /* 0x007fe20003800000 */
.L_x_15853:
[----:B------:R-:W-:Y:S02]  /*1e2b0*/  IMAD.MOV.U32 R13, RZ, RZ, R4 ;  /* 0x000000ffff0d7224 */ /* 0x000fe400078e0004 */
[----:B------:R-:W-:Y:S02]  /*1e2c0*/  IMAD.MOV.U32 R12, RZ, RZ, 0x1 ;  /* 0x00000001ff0c7424 */ /* 0x000fe400078e00ff */
[----:B------:R-:W-:-:S07]  /*1e2d0*/  IMAD.MOV.U32 R2, RZ, RZ, R14 ;  /* 0x000000ffff027224 */ /* 0x000fce00078e000e */
[----:B------:R-:W-:Y:S05]  /*1e2e0*/  WARPSYNC.COLLECTIVE R15, `(.L_x_15854) ;  /* 0x000000000f087348 */ /* 0x000fea0003c00000 */
[----:B------:R0:W1:Y:S02]  /*1e2f0*/  SHFL.IDX P6, R14, R13, R12, R11 ;  /* 0x0000000c0d0e7389 */ /* 0x00006400000c000b */
[----:B01----:R-:W-:Y:S01]  /*1e300*/  ENDCOLLECTIVE ;  /* 0x000000000000791b */ /* 0x003fe20003800000 */
.L_x_15854:
        /* <DEDUP_REMOVED lines=15> */
.L_x_15855:
[----:B------:R-:W-:Y:S02]  /*1e400*/  IMAD.MOV.U32 R13, RZ, RZ, R4 ;  /* 0x000000ffff0d7224 */ /* 0x000fe400078e0004 */
[----:B------:R-:W-:Y:S01]  /*1e410*/  IMAD.MOV.U32 R12, RZ, RZ, 0x2 ;  /* 0x00000002ff0c7424 */ /* 0x000fe200078e00ff */
[----:B------:R-:W-:-:S07]  /*1e420*/  MOV R6, R14 ;  /* 0x0000000e00067202 */ /* 0x000fce0000000f00 */
[----:B------:R-:W-:Y:S05]  /*1e430*/  WARPSYNC.COLLECTIVE R15, `(.L_x_15856) ;  /* 0x000000000f087348 */ /* 0x000fea0003c00000 */
[----:B------:R0:W1:Y:S02]  /*1e440*/  SHFL.IDX P6, R14, R13, R12, R11 ;  /* 0x0000000c0d0e7389 */ /* 0x00006400000c000b */
[----:B01----:R-:W-:Y:S01]  /*1e450*/  ENDCOLLECTIVE ;  /* 0x000000000000791b */ /* 0x003fe20003800000 */
.L_x_15856:
        /* <DEDUP_REMOVED lines=13> */
.L_x_15857:
[----:B------:R-:W-:Y:S02]  /*1e530*/  IMAD.MOV.U32 R13, RZ, RZ, R4 ;  /* 0x000000ffff0d7224 */ /* 0x000fe400078e0004 */
[----:B------:R-:W-:Y:S02]  /*1e540*/  IMAD.MOV.U32 R12, RZ, RZ, 0x3 ;  /* 0x00000003ff0c7424 */ /* 0x000fe400078e00ff */
[----:B------:R-:W-:-:S07]  /*1e550*/  IMAD.MOV.U32 R6, RZ, RZ, R14 ;  /* 0x000000ffff067224 */ /* 0x000fce00078e000e */
[----:B------:R-:W-:Y:S05]  /*1e560*/  WARPSYNC.COLLECTIVE R15, `(.L_x_15858) ;  /* 0x000000000f087348 */ /* 0x000fea0003c00000 */
[----:B------:R0:W1:Y:S02]  /*1e570*/  SHFL.IDX P6, R14, R13, R12, R11 ;  /* 0x0000000c0d0e7389 */ /* 0x00006400000c000b */
[----:B01----:R-:W-:Y:S01]  /*1e580*/  ENDCOLLECTIVE ;  /* 0x000000000000791b */ /* 0x003fe20003800000 */
.L_x_15858:
        /* <DEDUP_REMOVED lines=12> */
.L_x_15859:
[----:B------:R-:W-:Y:S01]  /*1e650*/  IMAD.MOV.U32 R2, RZ, RZ, R14 ;  /* 0x000000ffff027224 */ /* 0x000fe200078e000e */
[----:B------:R-:W-:Y:S06]  /*1e660*/  BRA `(.L_x_15860) ;  /* 0xffffff94002c7947 */ /* 0x000fec000383ffff */
.L_x_15675:
[----:B-1----:R1:W2:Y:S02]  /*1e670*/  SYNCS.PHASECHK.TRANS64.TRYWAIT P0, [R16+URZ+0x16820], R0 ;  /* 0x01682000100075a7 */ /* 0x0022a4000800017f */
[----:B--2---:R-:W-:Y:S05]  /*1e680*/  @!P0 NANOSLEEP.SYNCS 0x989680 ;  /* 0x009896800000895d */ /* 0x004fea0003900000 */
[----:B------:R-:W2:Y:S02]  /*1e690*/  @!P0 SYNCS.PHASECHK.TRANS64 P0, [R16+URZ+0x16820], R0 ;  /* 0x01682000100085a7 */ /* 0x000ea4000800007f */
[----:B--2---:R-:W-:Y:S05]  /*1e6a0*/  @!P0 BRA `(.L_x_15675) ;  /* 0xfffffffc00f08947 */ /* 0x004fea000383ffff */
[----:B------:R-:W-:Y:S05]  /*1e6b0*/  BRA `(.L_x_15861) ;  /* 0xffffff9400887947 */ /* 0x000fea000383ffff */
.L_x_15680:
[----:B0-----:R0:W1:Y:S02]  /*1e6c0*/  SYNCS.PHASECHK.TRANS64.TRYWAIT P0, [R5+URZ+0x16840], R2 ;  /* 0x01684002050075a7 */ /* 0x001064000800017f */
[----:B-1----:R-:W-:Y:S05]  /*1e6d0*/  @!P0 NANOSLEEP.SYNCS 0x989680 ;  /* 0x009896800000895d */ /* 0x002fea0003900000 */
[----:B------:R-:W1:Y:S02]  /*1e6e0*/  @!P0 SYNCS.PHASECHK.TRANS64 P0, [R5+URZ+0x16840], R2 ;  /* 0x01684002050085a7 */ /* 0x000e64000800007f */
[----:B-1----:R-:W-:Y:S05]  /*1e6f0*/  @!P0 BRA `(.L_x_15680) ;  /* 0xfffffffc00f08947 */ /* 0x002fea000383ffff */
[----:B------:R-:W-:Y:S05]  /*1e700*/  BRA `(.L_x_15862) ;  /* 0xffffff9800687947 */ /* 0x000fea000383ffff */
.L_x_15681:
        /* <DEDUP_REMOVED lines=8> */
.L_x_15864:
[----:B------:R-:W-:Y:S05]  /*1e790*/  BSYNC B1 ;  /* 0x0000000000017941 */ /* 0x000fea0003800000 */
.L_x_15863:
        /* <DEDUP_REMOVED lines=10> */
.L_x_15865:
[----:B------:R-:W-:Y:S02]  /*1e840*/  IMAD.MOV.U32 R13, RZ, RZ, R10 ;  /* 0x000000ffff0d7224 */ /* 0x000fe400078e000a */
[----:B------:R-:W-:Y:S02]  /*1e850*/  IMAD.MOV.U32 R12, RZ, RZ, 0x1 ;  /* 0x00000001ff0c7424 */ /* 0x000fe400078e00ff */
[----:B------:R-:W-:Y:S02]  /*1e860*/  IMAD.SHL.U32 R7, R7, 0x8, RZ ;  /* 0x0000000807077824 */ /* 0x000fe400078e00ff */
[----:B------:R-:W-:-:S07]  /*1e870*/  IMAD.MOV.U32 R2, RZ, RZ, R14 ;  /* 0x000000ffff027224 */ /* 0x000fce00078e000e */
[----:B------:R-:W-:Y:S05]  /*1e880*/  WARPSYNC.COLLECTIVE R15, `(.L_x_15866) ;  /* 0x000000000f087348 */ /* 0x000fea0003c00000 */
[----:B------:R0:W1:Y:S02]  /*1e890*/  SHFL.IDX P6, R14, R13, R12, R11 ;  /* 0x0000000c0d0e7389 */ /* 0x00006400000c000b */
[----:B01----:R-:W-:Y:S01]  /*1e8a0*/  ENDCOLLECTIVE ;  /* 0x000000000000791b */ /* 0x003fe20003800000 */
.L_x_15866:
[----:B------:R-:W-:-:S05]  /*1e8b0*/  LOP3.LUT R7, R7, 0x38, RZ, 0xc0, !PT ;  /* 0x0000003807077812 */ /* 0x000fca00078ec0ff */
[----:B------:R-:W-:-:S05]  /*1e8c0*/  IMAD.SHL.U32 R7, R7, 0x2, RZ ;  /* 0x0000000207077824 */ /* 0x000fca00078e00ff */
[----:B------:R-:W-:Y:S01]  /*1e8d0*/  IADD3 R2, P0, R2, R7, RZ ;  /* 0x0000000702027210 */ /* 0x000fe20007f1e0ff */
[----:B------:R-:W-:-:S04]  /*1e8e0*/  IMAD.MOV.U32 R13, RZ, RZ, R8 ;  /* 0x000000ffff0d7224 */ /* 0x000fc800078e0008 */
[----:B------:R-:W-:-:S05]  /*1e8f0*/  IMAD.X R3, RZ, RZ, R3, P0 ;  /* 0x000000ffff037224 */ /* 0x000fca00000e0603 */
        /* <DEDUP_REMOVED lines=8> */
.L_x_15867:
[----:B------:R-:W-:Y:S02]  /*1e980*/  IMAD.MOV.U32 R13, RZ, RZ, R10 ;  /* 0x000000ffff0d7224 */ /* 0x000fe400078e000a */
[----:B------:R-:W-:Y:S02]  /*1e990*/  IMAD.MOV.U32 R12, RZ, RZ, 0x2 ;  /* 0x00000002ff0c7424 */ /* 0x000fe400078e00ff */
[----:B------:R-:W-:-:S07]  /*1e9a0*/  IMAD.MOV.U32 R2, RZ, RZ, R14 ;  /* 0x000000ffff027224 */ /* 0x000fce00078e000e */
[----:B------:R-:W-:Y:S05]  /*1e9b0*/  WARPSYNC.COLLECTIVE R15, `(.L_x_15868) ;  /* 0x000000000f087348 */ /* 0x000fea0003c00000 */
[----:B------:R0:W1:Y:S02]  /*1e9c0*/  SHFL.IDX P6, R14, R13, R12, R11 ;  /* 0x0000000c0d0e7389 */ /* 0x00006400000c000b */
[----:B01----:R-:W-:Y:S01]  /*1e9d0*/  ENDCOLLECTIVE ;  /* 0x000000000000791b */ /* 0x003fe20003800000 */
.L_x_15868:
        /* <DEDUP_REMOVED lines=11> */
.L_x_15869:
[----:B------:R-:W-:Y:S02]  /*1ea90*/  IMAD.MOV.U32 R13, RZ, RZ, R10 ;  /* 0x000000ffff0d7224 */ /* 0x000fe400078e000a */
[----:B------:R-:W-:Y:S02]  /*1eaa0*/  IMAD.MOV.U32 R12, RZ, RZ, 0x3 ;  /* 0x00000003ff0c7424 */ /* 0x000fe400078e00ff */
[----:B------:R-:W-:-:S07]  /*1eab0*/  IMAD.MOV.U32 R2, RZ, RZ, R14 ;  /* 0x000000ffff027224 */ /* 0x000fce00078e000e */
[----:B------:R-:W-:Y:S05]  /*1eac0*/  WARPSYNC.COLLECTIVE R15, `(.L_x_15870) ;  /* 0x000000000f087348 */ /* 0x000fea0003c00000 */
[----:B------:R0:W1:Y:S02]  /*1ead0*/  SHFL.IDX P6, R14, R13, R12, R11 ;  /* 0x0000000c0d0e7389 */ /* 0x00006400000c000b */
[----:B01----:R-:W-:Y:S01]  /*1eae0*/  ENDCOLLECTIVE ;  /* 0x000000000000791b */ /* 0x003fe20003800000 */
.L_x_15870:
        /* <DEDUP_REMOVED lines=11> */
.L_x_15871:
[----:B------:R-:W-:Y:S02]  /*1eba0*/  IMAD.MOV.U32 R13, RZ, RZ, R10 ;  /* 0x000000ffff0d7224 */ /* 0x000fe400078e000a */
[----:B------:R-:W-:Y:S02]  /*1ebb0*/  IMAD.MOV.U32 R12, RZ, RZ, 0x4 ;  /* 0x00000004ff0c7424 */ /* 0x000fe400078e00ff */
[----:B------:R-:W-:-:S07]  /*1ebc0*/  IMAD.MOV.U32 R2, RZ, RZ, R14 ;  /* 0x000000ffff027224 */ /* 0x000fce00078e000e */
[----:B------:R-:W-:Y:S05]  /*1ebd0*/  WARPSYNC.COLLECTIVE R15, `(.L_x_15872) ;  /* 0x000000000f087348 */ /* 0x000fea0003c00000 */
[----:B------:R0:W1:Y:S02]  /*1ebe0*/  SHFL.IDX P6, R14, R13, R12, R11 ;  /* 0x0000000c0d0e7389 */ /* 0x00006400000c000b */
[----:B01----:R-:W-:Y:S01]  /*1ebf0*/  ENDCOLLECTIVE ;  /* 0x000000000000791b */ /* 0x003fe20003800000 */
.L_x_15872:
        /* <DEDUP_REMOVED lines=11> */
.L_x_15873:
[----:B------:R-:W-:Y:S02]  /*1ecb0*/  IMAD.MOV.U32 R13, RZ, RZ, R10 ;  /* 0x000000ffff0d7224 */ /* 0x000fe400078e000a */
[----:B------:R-:W-:Y:S02]  /*1ecc0*/  IMAD.MOV.U32 R12, RZ, RZ, 0x5 ;  /* 0x00000005ff0c7424 */ /* 0x000fe400078e00ff */
[----:B------:R-:W-:-:S07]  /*1ecd0*/  IMAD.MOV.U32 R2, RZ, RZ, R14 ;  /* 0x000000ffff027224 */ /* 0x000fce00078e000e */
[----:B------:R-:W-:Y:S05]  /*1ece0*/  WARPSYNC.COLLECTIVE R15, `(.L_x_15874) ;  /* 0x000000000f087348 */ /* 0x000fea0003c00000 */
[----:B------:R0:W1:Y:S02]  /*1ecf0*/  SHFL.IDX P6, R14, R13, R12, R11 ;  /* 0x0000000c0d0e7389 */ /* 0x00006400000c000b */
[----:B01----:R-:W-:Y:S01]  /*1ed00*/  ENDCOLLECTIVE ;  /* 0x000000000000791b */ /* 0x003fe20003800000 */
.L_x_15874:
        /* <DEDUP_REMOVED lines=11> */
.L_x_15875:
[----:B------:R-:W-:Y:S02]  /*1edc0*/  IMAD.MOV.U32 R13, RZ, RZ, R10 ;  /* 0x000000ffff0d7224 */ /* 0x000fe400078e000a */
[----:B------:R-:W-:Y:S02]  /*1edd0*/  IMAD.MOV.U32 R12, RZ, RZ, 0x6 ;  /* 0x00000006ff0c7424 */ /* 0x000fe400078e00ff */
[----:B------:R-:W-:-:S07]  /*1ede0*/  IMAD.MOV.U32 R2, RZ, RZ, R14 ;  /* 0x000000ffff027224 */ /* 0x000fce00078e000e */
[----:B------:R-:W-:Y:S05]  /*1edf0*/  WARPSYNC.COLLECTIVE R15, `(.L_x_15876) ;  /* 0x000000000f087348 */ /* 0x000fea0003c00000 */
[----:B------:R0:W1:Y:S02]  /*1ee00*/  SHFL.IDX P6, R14, R13, R12, R11 ;  /* 0x0000000c0d0e7389 */ /* 0x00006400000c000b */
[----:B01----:R-:W-:Y:S01]  /*1ee10*/  ENDCOLLECTIVE ;  /* 0x000000000000791b */ /* 0x003fe20003800000 */
.L_x_15876:
        /* <DEDUP_REMOVED lines=11> */
.L_x_15877:
[----:B------:R-:W-:Y:S01]  /*1eed0*/  MOV R13, R10 ;  /* 0x0000000a000d7202 */ /* 0x000fe20000000f00 */
[----:B------:R-:W-:Y:S02]  /*1eee0*/  IMAD.MOV.U32 R12, RZ, RZ, 0x7 ;  /* 0x00000007ff0c7424 */ /* 0x000fe400078e00ff */
[----:B------:R-:W-:-:S07]  /*1eef0*/  IMAD.MOV.U32 R2, RZ, RZ, R14 ;  /* 0x000000ffff027224 */ /* 0x000fce00078e000e */
[----:B------:R-:W-:Y:S05]  /*1ef00*/  WARPSYNC.COLLECTIVE R15, `(.L_x_15878) ;  /* 0x000000000f087348 */ /* 0x000fea0003c00000 */
[----:B------:R0:W1:Y:S02]  /*1ef10*/  SHFL.IDX P6, R14, R13, R12, R11 ;  /* 0x0000000c0d0e7389 */ /* 0x00006400000c000b */
[----:B01----:R-:W-:Y:S01]  /*1ef20*/  ENDCOLLECTIVE ;  /* 0x000000000000791b */ /* 0x003fe20003800000 */
.L_x_15878:
        /* <DEDUP_REMOVED lines=11> */
.L_x_15879:
[----:B------:R-:W-:Y:S01]  /*1efe0*/  IMAD.MOV.U32 R2, RZ, RZ, R14 ;  /* 0x000000ffff027224 */ /* 0x000fe200078e000e */
[----:B------:R-:W-:Y:S06]  /*1eff0*/  BRA `(.L_x_15880) ;  /* 0xffffff94004c7947 */ /* 0x000fec000383ffff */
.L_x_15686:
[----:B-1----:R1:W2:Y:S02]  /*1f000*/  SYNCS.PHASECHK.TRANS64.TRYWAIT P0, [R5+URZ+0x16860], R2 ;  /* 0x01686002050075a7 */ /* 0x0022a4000800017f */
[----:B--2---:R-:W-:Y:S05]  /*1f010*/  @!P0 NANOSLEEP.SYNCS 0x989680 ;  /* 0x009896800000895d */ /* 0x004fea0003900000 */
[----:B------:R-:W2:Y:S02]  /*1f020*/  @!P0 SYNCS.PHASECHK.TRANS64 P0, [R5+URZ+0x16860], R2 ;  /* 0x01686002050085a7 */ /* 0x000ea4000800007f */
[----:B--2---:R-:W-:Y:S05]  /*1f030*/  @!P0 BRA `(.L_x_15686) ;  /* 0xfffffffc00f08947 */ /* 0x004fea000383ffff */
[----:B------:R-:W-:Y:S05]  /*1f040*/  BRA `(.L_x_15881) ;  /* 0xffffff9400a47947 */ /* 0x000fea000383ffff */
.L_x_15687:
        /* <DEDUP_REMOVED lines=8> */
.L_x_15883:
[----:B------:R-:W-:Y:S05]  /*1f0d0*/  BSYNC B1 ;  /* 0x0000000000017941 */ /* 0x000fea0003800000 */
.L_x_15882:
        /* <DEDUP_REMOVED lines=10> */
.L_x_15884:
[----:B------:R-:W-:Y:S02]  /*1f180*/  IMAD.MOV.U32 R13, RZ, RZ, R22 ;  /* 0x000000ffff0d7224 */ /* 0x000fe400078e0016 */
[----:B------:R-:W-:Y:S02]  /*1f190*/  IMAD.MOV.U32 R12, RZ, RZ, 0x1 ;  /* 0x00000001ff0c7424 */ /* 0x000fe400078e00ff */
[----:B------:R-:W-:-:S07]  /*1f1a0*/  IMAD.MOV.U32 R2, RZ, RZ, R14 ;  /* 0x000000ffff027224 */ /* 0x000fce00078e000e */
[----:B------:R-:W-:Y:S05]  /*1f1b0*/  WARPSYNC.COLLECTIVE R15, `(.L_x_15885) ;  /* 0x000000000f087348 */ /* 0x000fea0003c00000 */
[----:B------:R0:W1:Y:S02]  /*1f1c0*/  SHFL.IDX P6, R14, R13, R12, R11 ;  /* 0x0000000c0d0e7389 */ /* 0x00006400000c000b */
[----:B01----:R-:W-:Y:S01]  /*1f1d0*/  ENDCOLLECTIVE ;  /* 0x000000000000791b */ /* 0x003fe20003800000 */
.L_x_15885:
        /* <DEDUP_REMOVED lines=12> */
.L_x_15886:
[----:B------:R-:W-:Y:S02]  /*1f2a0*/  IMAD.MOV.U32 R13, RZ, RZ, R22 ;  /* 0x000000ffff0d7224 */ /* 0x000fe400078e0016 */
[----:B------:R-:W-:Y:S02]  /*1f2b0*/  IMAD.MOV.U32 R12, RZ, RZ, 0x2 ;  /* 0x00000002ff0c7424 */ /* 0x000fe400078e00ff */
[----:B------:R-:W-:-:S07]  /*1f2c0*/  IMAD.MOV.U32 R2, RZ, RZ, R14 ;  /* 0x000000ffff027224 */ /* 0x000fce00078e000e */
[----:B------:R-:W-:Y:S05]  /*1f2d0*/  WARPSYNC.COLLECTIVE R15, `(.L_x_15887) ;  /* 0x000000000f087348 */ /* 0x000fea0003c00000 */
[----:B------:R0:W1:Y:S02]  /*1f2e0*/  SHFL.IDX P6, R14, R13, R12, R11 ;  /* 0x0000000c0d0e7389 */ /* 0x00006400000c000b */
[----:B01----:R-:W-:Y:S01]  /*1f2f0*/  ENDCOLLECTIVE ;  /* 0x000000000000791b */ /* 0x003fe20003800000 */
.L_x_15887:
        /* <DEDUP_REMOVED lines=12> */
.L_x_15888:
[----:B------:R-:W-:Y:S02]  /*1f3c0*/  IMAD.MOV.U32 R13, RZ, RZ, R22 ;  /* 0x000000ffff0d7224 */ /* 0x000fe400078e0016 */
[----:B------:R-:W-:Y:S02]  /*1f3d0*/  IMAD.MOV.U32 R12, RZ, RZ, 0x3 ;  /* 0x00000003ff0c7424 */ /* 0x000fe400078e00ff */
[----:B------:R-:W-:-:S07]  /*1f3e0*/  IMAD.MOV.U32 R2, RZ, RZ, R14 ;  /* 0x000000ffff027224 */ /* 0x000fce00078e000e */
[----:B------:R-:W-:Y:S05]  /*1f3f0*/  WARPSYNC.COLLECTIVE R15, `(.L_x_15889) ;  /* 0x000000000f087348 */ /* 0x000fea0003c00000 */
[----:B------:R0:W1:Y:S02]  /*1f400*/  SHFL.IDX P6, R14, R13, R12, R11 ;  /* 0x0000000c0d0e7389 */ /* 0x00006400000c000b */
[----:B01----:R-:W-:Y:S01]  /*1f410*/  ENDCOLLECTIVE ;  /* 0x000000000000791b */ /* 0x003fe20003800000 */
.L_x_15889:
        /* <DEDUP_REMOVED lines=12> */
.L_x_15890:
[----:B------:R-:W-:Y:S02]  /*1f4e0*/  IMAD.MOV.U32 R13, RZ, RZ, R22 ;  /* 0x000000ffff0d7224 */ /* 0x000fe400078e0016 */
[----:B------:R-:W-:Y:S02]  /*1f4f0*/  IMAD.MOV.U32 R12, RZ, RZ, 0x4 ;  /* 0x00000004ff0c7424 */ /* 0x000fe400078e00ff */
[----:B------:R-:W-:-:S07]  /*1f500*/  IMAD.MOV.U32 R2, RZ, RZ, R14 ;  /* 0x000000ffff027224 */ /* 0x000fce00078e000e */
[----:B------:R-:W-:Y:S05]  /*1f510*/  WARPSYNC.COLLECTIVE R15, `(.L_x_15891) ;  /* 0x000000000f087348 */ /* 0x000fea0003c00000 */
[----:B------:R0:W1:Y:S02]  /*1f520*/  SHFL.IDX P6, R14, R13, R12, R11 ;  /* 0x0000000c0d0e7389 */ /* 0x00006400000c000b */
[----:B01----:R-:W-:Y:S01]  /*1f530*/  ENDCOLLECTIVE ;  /* 0x000000000000791b */ /* 0x003fe20003800000 */
.L_x_15891:
        /* <DEDUP_REMOVED lines=12> */
.L_x_15892:
[----:B------:R-:W-:Y:S02]  /*1f600*/  IMAD.MOV.U32 R13, RZ, RZ, R22 ;  /* 0x000000ffff0d7224 */ /* 0x000fe400078e0016 */
[----:B------:R-:W-:Y:S02]  /*1f610*/  IMAD.MOV.U32 R12, RZ, RZ, 0x5 ;  /* 0x00000005ff0c7424 */ /* 0x000fe400078e00ff */
[----:B------:R-:W-:-:S07]  /*1f620*/  IMAD.MOV.U32 R2, RZ, RZ, R14 ;  /* 0x000000ffff027224 */ /* 0x000fce00078e000e */
[----:B------:R-:W-:Y:S05]  /*1f630*/  WARPSYNC.COLLECTIVE R15, `(.L_x_15893) ;  /* 0x000000000f087348 */ /* 0x000fea0003c00000 */
[----:B------:R0:W1:Y:S02]  /*1f640*/  SHFL.IDX P6, R14, R13, R12, R11 ;  /* 0x0000000c0d0e7389 */ /* 0x00006400000c000b */
[----:B01----:R-:W-:Y:S01]  /*1f650*/  ENDCOLLECTIVE ;  /* 0x000000000000791b */ /* 0x003fe20003800000 */
.L_x_15893:
        /* <DEDUP_REMOVED lines=12> */
.L_x_15894:
[----:B------:R-:W-:Y:S02]  /*1f720*/  IMAD.MOV.U32 R13, RZ, RZ, R22 ;  /* 0x000000ffff0d7224 */ /* 0x000fe400078e0016 */
[----:B------:R-:W-:Y:S02]  /*1f730*/  IMAD.MOV.U32 R12, RZ, RZ, 0x6 ;  /* 0x00000006ff0c7424 */ /* 0x000fe400078e00ff */
[----:B------:R-:W-:-:S07]  /*1f740*/  IMAD.MOV.U32 R2, RZ, RZ, R14 ;  /* 0x000000ffff027224 */ /* 0x000fce00078e000e */
[----:B------:R-:W-:Y:S05]  /*1f750*/  WARPSYNC.COLLECTIVE R15, `(.L_x_15895) ;  /* 0x000000000f087348 */ /* 0x000fea0003c00000 */
[----:B------:R0:W1:Y:S02]  /*1f760*/  SHFL.IDX P6, R14, R13, R12, R11 ;  /* 0x0000000c0d0e7389 */ /* 0x00006400000c000b */
[----:B01----:R-:W-:Y:S01]  /*1f770*/  ENDCOLLECTIVE ;  /* 0x000000000000791b */ /* 0x003fe20003800000 */
.L_x_15895:
        /* <DEDUP_REMOVED lines=12> */
.L_x_15896:
[----:B------:R-:W-:Y:S02]  /*1f840*/  IMAD.MOV.U32 R13, RZ, RZ, R22 ;  /* 0x000000ffff0d7224 */ /* 0x000fe400078e0016 */
[----:B------:R-:W-:Y:S02]  /*1f850*/  IMAD.MOV.U32 R12, RZ, RZ, 0x7 ;  /* 0x00000007ff0c7424 */ /* 0x000fe400078e00ff */
[----:B------:R-:W-:-:S07]  /*1f860*/  IMAD.MOV.U32 R2, RZ, RZ, R14 ;  /* 0x000000ffff027224 */ /* 0x000fce00078e000e */
[----:B------:R-:W-:Y:S05]  /*1f870*/  WARPSYNC.COLLECTIVE R15, `(.L_x_15897) ;  /* 0x000000000f087348 */ /* 0x000fea0003c00000 */
[----:B------:R0:W1:Y:S02]  /*1f880*/  SHFL.IDX P6, R14, R13, R12, R11 ;  /* 0x0000000c0d0e7389 */ /* 0x00006400000c000b */
[----:B01----:R-:W-:Y:S01]  /*1f890*/  ENDCOLLECTIVE ;  /* 0x000000000000791b */ /* 0x003fe20003800000 */
.L_x_15897:
        /* <DEDUP_REMOVED lines=11> */
.L_x_15898:
[----:B------:R-:W-:Y:S01]  /*1f950*/  IMAD.MOV.U32 R2, RZ, RZ, R14 ;  /* 0x000000ffff027224 */ /* 0x000fe200078e000e */
[----:B------:R-:W-:Y:S06]  /*1f960*/  BRA `(.L_x_15899) ;  /* 0xffffff9000547947 */ /* 0x000fec000383ffff */
.L_x_15695:
[----:B0-----:R0:W1:Y:S02]  /*1f970*/  SYNCS.PHASECHK.TRANS64.TRYWAIT P0, [R0+URZ+0x16860], R3 ;  /* 0x01686003000075a7 */ /* 0x001064000800017f */
[----:B-1----:R-:W-:Y:S05]  /*1f980*/  @!P0 NANOSLEEP.SYNCS 0x989680 ;  /* 0x009896800000895d */ /* 0x002fea0003900000 */
[----:B------:R-:W1:Y:S02]  /*1f990*/  @!P0 SYNCS.PHASECHK.TRANS64 P0, [R0+URZ+0x16860], R3 ;  /* 0x01686003000085a7 */ /* 0x000e64000800007f */
[----:B-1----:R-:W-:Y:S05]  /*1f9a0*/  @!P0 BRA `(.L_x_15695) ;  /* 0xfffffffc00f08947 */ /* 0x002fea000383ffff */
[----:B------:R-:W-:Y:S05]  /*1f9b0*/  BRA `(.L_x_15900) ;  /* 0xffffff94006c7947 */ /* 0x000fea000383ffff */
.L_x_15696:
        /* <DEDUP_REMOVED lines=8> */
.L_x_15902:
[----:B------:R-:W-:Y:S05]  /*1fa40*/  BSYNC B0 ;  /* 0x0000000000007941 */ /* 0x000fea0003800000 */
.L_x_15901:
[----:B------:R-:W0:Y:S01]  /*1fa50*/  S2R R2, SR_TID.X ;  /* 0x0000000000027919 */ /* 0x000e220000002100 */
[----:B------:R-:W-:Y:S01]  /*1fa60*/  IMAD.MOV.U32 R13, RZ, RZ, R18 ;  /* 0x000000ffff0d7224 */ /* 0x000fe200078e0012 */
[----:B------:R-:W-:Y:S01]  /*1fa70*/  MOV R15, 0xffffffff ;  /* 0xffffffff000f7802 */ /* 0x000fe20000000f00 */
[----:B------:R-:W-:Y:S02]  /*1fa80*/  IMAD.MOV.U32 R12, RZ, RZ, RZ ;  /* 0x000000ffff0c7224 */ /* 0x000fe400078e00ff */
[----:B------:R-:W-:Y:S02]  /*1fa90*/  IMAD.MOV.U32 R11, RZ, RZ, 0x181f ;  /* 0x0000181fff0b7424 */ /* 0x000fe400078e00ff */
[----:B------:R-:W-:Y:S02]  /*1faa0*/  IMAD.MOV.U32 R3, RZ, RZ, R14 ;  /* 0x000000ffff037224 */ /* 0x000fe400078e000e */
[----:B------:R-:W-:-:S07]  /*1fab0*/  IMAD R4, R4, 0x2, R16 ;  /* 0x0000000204047824 */ /* 0x000fce00078e0210 */
[----:B0-----:R-:W-:Y:S05]  /*1fac0*/  WARPSYNC.COLLECTIVE R15, `(.L_x_15903) ;  /* 0x000000000f087348 */ /* 0x001fea0003c00000 */
[----:B------:R1:W2:Y:S02]  /*1fad0*/  SHFL.IDX P6, R14, R13, R12, R11 ;  /* 0x0000000c0d0e7389 */ /* 0x0002a400000c000b */
[----:B012---:R-:W-:Y:S01]  /*1fae0*/  ENDCOLLECTIVE ;  /* 0x000000000000791b */ /* 0x007fe20003800000 */
.L_x_15903:
        /* <DEDUP_REMOVED lines=12> */
.L_x_15904:
        /* <DEDUP_REMOVED lines=11> */
.L_x_15905:
[----:B------:R-:W-:Y:S02]  /*1fc60*/  IMAD.MOV.U32 R13, RZ, RZ, R22 ;  /* 0x000000ffff0d7224 */ /* 0x000fe400078e0016 */
[----:B------:R-:W-:Y:S01]  /*1fc70*/  IMAD.MOV.U32 R12, RZ, RZ, 0x2 ;  /* 0x00000002ff0c7424 */ /* 0x000fe200078e00ff */
[----:B------:R-:W-:-:S13]  /*1fc80*/  IADD3 R2, P1, R14, R5, RZ ;  /* 0x000000050e027210 */ /* 0x000fda0007f3e0ff */
[----:B------:R-:W-:Y:S05]  /*1fc90*/  WARPSYNC.COLLECTIVE R15, `(.L_x_15906) ;  /* 0x000000000f087348 */ /* 0x000fea0003c00000 */
[----:B------:R0:W1:Y:S02]  /*1fca0*/  SHFL.IDX P6, R14, R13, R12, R11 ;  /* 0x0000000c0d0e7389 */ /* 0x00006400000c000b */
[----:B01----:R-:W-:Y:S01]  /*1fcb0*/  ENDCOLLECTIVE ;  /* 0x000000000000791b */ /* 0x003fe20003800000 */
.L_x_15906:
        /* <DEDUP_REMOVED lines=11> */
.L_x_15907:
[----:B------:R-:W-:Y:S02]  /*1fd70*/  IMAD.MOV.U32 R13, RZ, RZ, R22 ;  /* 0x000000ffff0d7224 */ /* 0x000fe400078e0016 */
[----:B------:R-:W-:Y:S01]  /*1fd80*/  IMAD.MOV.U32 R12, RZ, RZ, 0x3 ;  /* 0x00000003ff0c7424 */ /* 0x000fe200078e00ff */
[----:B------:R-:W-:-:S13]  /*1fd90*/  IADD3 R2, P1, R14, R5, RZ ;  /* 0x000000050e027210 */ /* 0x000fda0007f3e0ff */
[----:B------:R-:W-:Y:S05]  /*1fda0*/  WARPSYNC.COLLECTIVE R15, `(.L_x_15908) ;  /* 0x000000000f087348 */ /* 0x000fea0003c00000 */
[----:B------:R0:W1:Y:S02]  /*1fdb0*/  SHFL.IDX P6, R14, R13, R12, R11 ;  /* 0x0000000c0d0e7389 */ /* 0x00006400000c000b */
[----:B01----:R-:W-:Y:S01]  /*1fdc0*/  ENDCOLLECTIVE ;  /* 0x000000000000791b */ /* 0x003fe20003800000 */
.L_x_15908:
        /* <DEDUP_REMOVED lines=11> */
.L_x_15909:
[----:B------:R-:W-:Y:S02]  /*1fe80*/  IMAD.MOV.U32 R13, RZ, RZ, R22 ;  /* 0x000000ffff0d7224 */ /* 0x000fe400078e0016 */
[----:B------:R-:W-:Y:S01]  /*1fe90*/  IMAD.MOV.U32 R12, RZ, RZ, 0x4 ;  /* 0x00000004ff0c7424 */ /* 0x000fe200078e00ff */
[----:B------:R-:W-:-:S13]  /*1fea0*/  IADD3 R2, P1, R14, R5, RZ ;  /* 0x000000050e027210 */ /* 0x000fda0007f3e0ff */
[----:B------:R-:W-:Y:S05]  /*1feb0*/  WARPSYNC.COLLECTIVE R15, `(.L_x_15910) ;  /* 0x000000000f087348 */ /* 0x000fea0003c00000 */
[----:B------:R0:W1:Y:S02]  /*1fec0*/  SHFL.IDX P6, R14, R13, R12, R11 ;  /* 0x0000000c0d0e7389 */ /* 0x00006400000c000b */
[----:B01----:R-:W-:Y:S01]  /*1fed0*/  ENDCOLLECTIVE ;  /* 0x000000000000791b */ /* 0x003fe20003800000 */
.L_x_15910:
        /* <DEDUP_REMOVED lines=11> */
.L_x_15911:
[----:B------:R-:W-:Y:S02]  /*1ff90*/  IMAD.MOV.U32 R13, RZ, RZ, R22 ;  /* 0x000000ffff0d7224 */ /* 0x000fe400078e0016 */
[----:B------:R-:W-:Y:S01]  /*1ffa0*/  IMAD.MOV.U32 R12, RZ, RZ, 0x5 ;  /* 0x00000005ff0c7424 */ /* 0x000fe200078e00ff */
[----:B------:R-:W-:-:S13]  /*1ffb0*/  IADD3 R2, P1, R14, R5, RZ ;  /* 0x000000050e027210 */ /* 0x000fda0007f3e0ff */
[----:B------:R-:W-:Y:S05]  /*1ffc0*/  WARPSYNC.COLLECTIVE R15, `(.L_x_15912) ;  /* 0x000000000f087348 */ /* 0x000fea0003c00000 */
[----:B------:R0:W1:Y:S02]  /*1ffd0*/  SHFL.IDX P6, R14, R13, R12, R11 ;  /* 0x0000000c0d0e7389 */ /* 0x00006400000c000b */
[----:B01----:R-:W-:Y:S01]  /*1ffe0*/  ENDCOLLECTIVE ;  /* 0x000000000000791b */ /* 0x003fe20003800000 */
.L_x_15912:
        /* <DEDUP_REMOVED lines=11> */
.L_x_15913:
[----:B------:R-:W-:Y:S02]  /*200a0*/  IMAD.MOV.U32 R13, RZ, RZ, R22 ;  /* 0x000000ffff0d7224 */ /* 0x000fe400078e0016 */
[----:B------:R-:W-:Y:S01]  /*200b0*/  IMAD.MOV.U32 R12, RZ, RZ, 0x6 ;  /* 0x00000006ff0c7424 */ /* 0x000fe200078e00ff */
[----:B------:R-:W-:-:S13]  /*200c0*/  IADD3 R2, P1, R14, R5, RZ ;  /* 0x000000050e027210 */ /* 0x000fda0007f3e0ff */
[----:B------:R-:W-:Y:S05]  /*200d0*/  WARPSYNC.COLLECTIVE R15, `(.L_x_15914) ;  /* 0x000000000f087348 */ /* 0x000fea0003c00000 */
[----:B------:R0:W1:Y:S02]  /*200e0*/  SHFL.IDX P6, R14, R13, R12, R11 ;  /* 0x0000000c0d0e7389 */ /* 0x00006400000c000b */
[----:B01----:R-:W-:Y:S01]  /*200f0*/  ENDCOLLECTIVE ;  /* 0x000000000000791b */ /* 0x003fe20003800000 */
.L_x_15914:
        /* <DEDUP_REMOVED lines=11> */
.L_x_15915:
[----:B------:R-:W-:Y:S02]  /*201b0*/  IMAD.MOV.U32 R13, RZ, RZ, R22 ;  /* 0x000000ffff0d7224 */ /* 0x000fe400078e0016 */
[----:B------:R-:W-:Y:S01]  /*201c0*/  IMAD.MOV.U32 R12, RZ, RZ, 0x7 ;  /* 0x00000007ff0c7424 */ /* 0x000fe200078e00ff */
[----:B------:R-:W-:-:S13]  /*201d0*/  IADD3 R2, P1, R14, R5, RZ ;  /* 0x000000050e027210 */ /* 0x000fda0007f3e0ff */
[----:B------:R-:W-:Y:S05]  /*201e0*/  WARPSYNC.COLLECTIVE R15, `(.L_x_15916) ;  /* 0x000000000f087348 */ /* 0x000fea0003c00000 */
[----:B------:R0:W1:Y:S02]  /*201f0*/  SHFL.IDX P6, R14, R13, R12, R11 ;  /* 0x0000000c0d0e7389 */ /* 0x00006400000c000b */
[----:B01----:R-:W-:Y:S01]  /*20200*/  ENDCOLLECTIVE ;  /* 0x000000000000791b */ /* 0x003fe20003800000 */
.L_x_15916:
        /* <DEDUP_REMOVED lines=10> */
.L_x_15917:
[----:B------:R-:W-:Y:S05]  /*202b0*/  BRA `(.L_x_15918) ;  /* 0xffffff9000307947 */ /* 0x000fea000383ffff */
.L_x_15701:
[----:B------:R-:W-:Y:S01]  /*202c0*/  BSSY B0, `(.L_x_15919) ;  /* 0x0000008000007945 */ /* 0x000fe20003800000 */
[----:B------:R-:W-:Y:S02]  /*202d0*/  IMAD.MOV.U32 R13, RZ, RZ, R24 ;  /* 0x000000ffff0d7224 */ /* 0x000fe400078e0018 */
[----:B------:R-:W-:Y:S02]  /*202e0*/  IMAD.MOV.U32 R12, RZ, RZ, RZ ;  /* 0x000000ffff0c7224 */ /* 0x000fe400078e00ff */
[----:B------:R-:W-:Y:S02]  /*202f0*/  IMAD.MOV.U32 R11, RZ, RZ, 0x1f ;  /* 0x0000001fff0b7424 */ /* 0x000fe400078e00ff */
[----:B------:R-:W-:-:S07]  /*20300*/  IMAD.MOV.U32 R15, RZ, RZ, -0x1 ;  /* 0xffffffffff0f7424 */ /* 0x000fce00078e00ff */
[----:B-123--:R-:W-:Y:S05]  /*20310*/  WARPSYNC.COLLECTIVE R15, `(.L_x_15920) ;  /* 0x000000000f087348 */ /* 0x00efea0003c00000 */
[----:B------:R0:W4:Y:S02]  /*20320*/  SHFL.IDX P6, R14, R13, R12, R11 ;  /* 0x0000000c0d0e7389 */ /* 0x00012400000c000b */
[----:B01234-:R-:W-:Y:S01]  /*20330*/  ENDCOLLECTIVE ;  /* 0x000000000000791b */ /* 0x01ffe20003800000 */
.L_x_15920:
[----:B------:R-:W-:Y:S05]  /*20340*/  BSYNC B0 ;  /* 0x0000000000007941 */ /* 0x000fea0003800000 */
.L_x_15919:
[----:B------:R-:W-:Y:S01]  /*20350*/  MOV R13, R24 ;  /* 0x00000018000d7202 */ /* 0x000fe20000000f00 */
        /* <DEDUP_REMOVED lines=8> */
.L_x_15921:
        /* <DEDUP_REMOVED lines=23> */
.L_x_15922:
[----:B------:R-:W-:Y:S01]  /*20550*/  IMAD.MOV.U32 R12, RZ, RZ, 0x2 ;  /* 0x00000002ff0c7424 */ /* 0x000fe200078e00ff */
[----:B------:R-:W-:-:S05]  /*20560*/  SEL R4, R14, RZ, P1 ;  /* 0x000000ff0e047207 */ /* 0x000fca0000800000 */
[----:B------:R-:W-:-:S04]  /*20570*/  IMAD.IADD R4, R13, 0x1, R4 ;  /* 0x000000010d047824 */ /* 0x000fc800078e0204 */
[----:B------:R-:W-:-:S07]  /*20580*/  IMAD.MOV.U32 R13, RZ, RZ, R4 ;  /* 0x000000ffff0d7224 */ /* 0x000fce00078e0004 */
[----:B------:R-:W-:Y:S05]  /*20590*/  WARPSYNC.COLLECTIVE R15, `(.L_x_15923) ;  /* 0x000000000f087348 */ /* 0x000fea0003c00000 */
[----:B------:R0:W1:Y:S02]  /*205a0*/  SHFL.UP P6, R14, R13, R12, R11 ;  /* 0x0400000c0d0e7389 */ /* 0x00006400000c000b */
[----:B01----:R-:W-:Y:S01]  /*205b0*/  ENDCOLLECTIVE ;  /* 0x000000000000791b */ /* 0x003fe20003800000 */
.L_x_15923:
[----:B------:R-:W-:Y:S01]  /*205c0*/  IMAD.MOV.U32 R12, RZ, RZ, 0x4 ;  /* 0x00000004ff0c7424 */ /* 0x000fe200078e00ff */
[----:B------:R-:W-:-:S05]  /*205d0*/  SEL R3, R14, RZ, P2 ;  /* 0x000000ff0e037207 */ /* 0x000fca0001000000 */
[----:B------:R-:W-:-:S04]  /*205e0*/  IMAD.IADD R2, R4, 0x1, R3 ;  /* 0x0000000104027824 */ /* 0x000fc800078e0203 */
[----:B------:R-:W-:-:S07]  /*205f0*/  IMAD.MOV.U32 R13, RZ, RZ, R2 ;  /* 0x000000ffff0d7224 */ /* 0x000fce00078e0002 */
[----:B------:R-:W-:Y:S05]  /*20600*/  WARPSYNC.COLLECTIVE R15, `(.L_x_15924) ;  /* 0x000000000f087348 */ /* 0x000fea0003c00000 */
[----:B------:R0:W1:Y:S02]  /*20610*/  SHFL.UP P6, R14, R13, R12, R11 ;  /* 0x0400000c0d0e7389 */ /* 0x00006400000c000b */
[----:B01----:R-:W-:Y:S01]  /*20620*/  ENDCOLLECTIVE ;  /* 0x000000000000791b */ /* 0x003fe20003800000 */
.L_x_15924:
[----:B------:R-:W-:Y:S01]  /*20630*/  IMAD.MOV.U32 R12, RZ, RZ, 0x8 ;  /* 0x00000008ff0c7424 */ /* 0x000fe200078e00ff */
[----:B------:R-:W-:-:S05]  /*20640*/  SEL R3, R14, RZ, P3 ;  /* 0x000000ff0e037207 */ /* 0x000fca0001800000 */
[----:B------:R-:W-:-:S04]  /*20650*/  IMAD.IADD R3, R2, 0x1, R3 ;  /* 0x0000000102037824 */ /* 0x000fc800078e0203 */
[----:B------:R-:W-:-:S07]  /*20660*/  IMAD.MOV.U32 R13, RZ, RZ, R3 ;  /* 0x000000ffff0d7224 */ /* 0x000fce00078e0003 */
[----:B------:R-:W-:Y:S05]  /*20670*/  WARPSYNC.COLLECTIVE R15, `(.L_x_15925) ;  /* 0x000000000f087348 */ /* 0x000fea0003c00000 */
[----:B------:R0:W1:Y:S02]  /*20680*/  SHFL.UP P6, R14, R13, R12, R11 ;  /* 0x0400000c0d0e7389 */ /* 0x00006400000c000b */
[----:B01----:R-:W-:Y:S01]  /*20690*/  ENDCOLLECTIVE ;  /* 0x000000000000791b */ /* 0x003fe20003800000 */
.L_x_15925:
[----:B------:R-:W-:Y:S01]  /*206a0*/  IMAD.MOV.U32 R12, RZ, RZ, 0x10 ;  /* 0x00000010ff0c7424 */ /* 0x000fe200078e00ff */
[----:B------:R-:W-:-:S05]  /*206b0*/  SEL R4, R14, RZ, P4 ;  /* 0x000000ff0e047207 */ /* 0x000fca0002000000 */
[----:B------:R-:W-:-:S04]  /*206c0*/  IMAD.IADD R4, R3, 0x1, R4 ;  /* 0x0000000103047824 */ /* 0x000fc800078e0204 */
[----:B------:R-:W-:-:S07]  /*206d0*/  IMAD.MOV.U32 R13, RZ, RZ, R4 ;  /* 0x000000ffff0d7224 */ /* 0x000fce00078e0004 */
[----:B------:R-:W-:Y:S05]  /*206e0*/  WARPSYNC.COLLECTIVE R15, `(.L_x_15926) ;  /* 0x000000000f087348 */ /* 0x000fea0003c00000 */
[----:B------:R0:W1:Y:S02]  /*206f0*/  SHFL.UP P6, R14, R13, R12, R11 ;  /* 0x0400000c0d0e7389 */ /* 0x00006400000c000b */
[----:B01----:R-:W-:Y:S01]  /*20700*/  ENDCOLLECTIVE ;  /* 0x000000000000791b */ /* 0x003fe20003800000 */
.L_x_15926:
        /* <DEDUP_REMOVED lines=8> */
.L_x_15927:
[----:B------:R-:W-:Y:S05]  /*20790*/  BRA `(.L_x_15928) ;  /* 0xffffff90003c7947 */ /* 0x000fea000383ffff */
.L_x_15704:
[----:B------:R-:W-:Y:S01]  /*207a0*/  BSSY B0, `(.L_x_15929) ;  /* 0x0000007000007945 */ /* 0x000fe20003800000 */
[----:B------:R-:W-:Y:S02]  /*207b0*/  IMAD.MOV.U32 R12, RZ, RZ, 0x1 ;  /* 0x00000001ff0c7424 */ /* 0x000fe400078e00ff */
[----:B------:R-:W-:Y:S02]  /*207c0*/  IMAD.MOV.U32 R11, RZ, RZ, RZ ;  /* 0x000000ffff0b7224 */ /* 0x000fe400078e00ff */
[----:B------:R-:W-:-:S07]  /*207d0*/  IMAD.MOV.U32 R15, RZ, RZ, -0x1 ;  /* 0xffffffffff0f7424 */ /* 0x000fce00078e00ff */
[----:B-1----:R-:W-:Y:S05]  /*207e0*/  WARPSYNC.COLLECTIVE R15, `(.L_x_15930) ;  /* 0x000000000f087348 */ /* 0x002fea0003c00000 */
[----:B------:R0:W2:Y:S02]  /*207f0*/  SHFL.UP P6, R14, R13, R12, R11 ;  /* 0x0400000c0d0e7389 */ /* 0x0000a400000c000b */
[----:B012---:R-:W-:Y:S01]  /*20800*/  ENDCOLLECTIVE ;  /* 0x000000000000791b */ /* 0x007fe20003800000 */
.L_x_15930:
[----:B------:R-:W-:Y:S05]  /*20810*/  BSYNC B0 ;  /* 0x0000000000007941 */ /* 0x000fea0003800000 */
.L_x_15929:
        /* <DEDUP_REMOVED lines=8> */
.L_x_15931:
[----:B------:R-:W-:Y:S01]  /*208a0*/  IMAD.MOV.U32 R12, RZ, RZ, 0x4 ;  /* 0x00000004ff0c7424 */ /* 0x000fe200078e00ff */
[----:B------:R-:W-:-:S05]  /*208b0*/  SEL R14, R14, RZ, P2 ;  /* 0x000000ff0e0e7207 */ /* 0x000fca0001000000 */
[----:B------:R-:W-:-:S04]  /*208c0*/  IMAD.IADD R3, R13, 0x1, R14 ;  /* 0x000000010d037824 */ /* 0x000fc800078e020e */
[----:B------:R-:W-:-:S07]  /*208d0*/  IMAD.MOV.U32 R13, RZ, RZ, R3 ;  /* 0x000000ffff0d7224 */ /* 0x000fce00078e0003 */
[----:B------:R-:W-:Y:S05]  /*208e0*/  WARPSYNC.COLLECTIVE R15, `(.L_x_15932) ;  /* 0x000000000f087348 */ /* 0x000fea0003c00000 */
[----:B------:R0:W1:Y:S02]  /*208f0*/  SHFL.UP P6, R14, R13, R12, R11 ;  /* 0x0400000c0d0e7389 */ /* 0x00006400000c000b */
[----:B01----:R-:W-:Y:S01]  /*20900*/  ENDCOLLECTIVE ;  /* 0x000000000000791b */ /* 0x003fe20003800000 */
.L_x_15932:
[----:B------:R-:W-:Y:S01]  /*20910*/  IMAD.MOV.U32 R12, RZ, RZ, 0x8 ;  /* 0x00000008ff0c7424 */ /* 0x000fe200078e00ff */
[----:B------:R-:W-:-:S05]  /*20920*/  SEL R4, R14, RZ, P3 ;  /* 0x000000ff0e047207 */ /* 0x000fca0001800000 */
[----:B------:R-:W-:-:S04]  /*20930*/  IMAD.IADD R4, R3, 0x1, R4 ;  /* 0x0000000103047824 */ /* 0x000fc800078e0204 */
[----:B------:R-:W-:-:S07]  /*20940*/  IMAD.MOV.U32 R13, RZ, RZ, R4 ;  /* 0x000000ffff0d7224 */ /* 0x000fce00078e0004 */
[----:B------:R-:W-:Y:S05]  /*20950*/  WARPSYNC.COLLECTIVE R15, `(.L_x_15933) ;  /* 0x000000000f087348 */ /* 0x000fea0003c00000 */
[----:B------:R0:W1:Y:S02]  /*20960*/  SHFL.UP P6, R14, R13, R12, R11 ;  /* 0x0400000c0d0e7389 */ /* 0x00006400000c000b */
[----:B01----:R-:W-:Y:S01]  /*20970*/  ENDCOLLECTIVE ;  /* 0x000000000000791b */ /* 0x003fe20003800000 */
.L_x_15933:
[----:B------:R-:W-:Y:S01]  /*20980*/  IMAD.MOV.U32 R12, RZ, RZ, 0x10 ;  /* 0x00000010ff0c7424 */ /* 0x000fe200078e00ff */
[----:B------:R-:W-:-:S05]  /*20990*/  SEL R7, R14, RZ, P4 ;  /* 0x000000ff0e077207 */ /* 0x000fca0002000000 */
[----:B------:R-:W-:-:S04]  /*209a0*/  IMAD.IADD R7, R4, 0x1, R7 ;  /* 0x0000000104077824 */ /* 0x000fc800078e0207 */
[----:B------:R-:W-:-:S07]  /*209b0*/  IMAD.MOV.U32 R13, RZ, RZ, R7 ;  /* 0x000000ffff0d7224 */ /* 0x000fce00078e0007 */
[----:B------:R-:W-:Y:S05]  /*209c0*/  WARPSYNC.COLLECTIVE R15, `(.L_x_15934) ;  /* 0x000000000f087348 */ /* 0x000fea0003c00000 */
[----:B------:R0:W1:Y:S02]  /*209d0*/  SHFL.UP P6, R14, R13, R12, R11 ;  /* 0x0400000c0d0e7389 */ /* 0x00006400000c000b */
[----:B01----:R-:W-:Y:S01]  /*209e0*/  ENDCOLLECTIVE ;  /* 0x000000000000791b */ /* 0x003fe20003800000 */
.L_x_15934:
[----:B------:R-:W-:Y:S01]  /*209f0*/  MOV R12, 0x1f ;  /* 0x0000001f000c7802 */ /* 0x000fe20000000f00 */
[----:B------:R-:W-:Y:S01]  /*20a00*/  IMAD.MOV.U32 R11, RZ, RZ, 0x1f ;  /* 0x0000001fff0b7424 */ /* 0x000fe200078e00ff */
[----:B------:R-:W-:-:S05]  /*20a10*/  SEL R2, R14, RZ, P5 ;  /* 0x000000ff0e027207 */ /* 0x000fca0002800000 */
[----:B------:R-:W-:-:S04]  /*20a20*/  IMAD.IADD R2, R7, 0x1, R2 ;  /* 0x0000000107027824 */ /* 0x000fc800078e0202 */
[----:B------:R-:W-:-:S07]  /*20a30*/  IMAD.MOV.U32 R13, RZ, RZ, R2 ;  /* 0x000000ffff0d7224 */ /* 0x000fce00078e0002 */
[----:B------:R-:W-:Y:S05]  /*20a40*/  WARPSYNC.COLLECTIVE R15, `(.L_x_15935) ;  /* 0x000000000f087348 */ /* 0x000fea0003c00000 */
[----:B------:R0:W1:Y:S02]  /*20a50*/  SHFL.IDX P6, R14, R13, R12, R11 ;  /* 0x0000000c0d0e7389 */ /* 0x00006400000c000b */
[----:B01----:R-:W-:Y:S01]  /*20a60*/  ENDCOLLECTIVE ;  /* 0x000000000000791b */ /* 0x003fe20003800000 */
.L_x_15935:
[----:B------:R-:W-:Y:S05]  /*20a70*/  BRA `(.L_x_15936) ;  /* 0xffffff9000287947 */ /* 0x000fea000383ffff */
.L_x_15706:
[----:B------:R-:W-:Y:S01]  /*20a80*/  BSSY B0, `(.L_x_15937) ;  /* 0x0000006000007945 */ /* 0x000fe20003800000 */
[----:B------:R-:W-:Y:S01]  /*20a90*/  PLOP3.LUT P6, PT, P6, PT, PT, 0x8, 0x0 ;  /* 0x000000000000781c */ /* 0x000fe200037ce170 */
[----:B------:R-:W-:-:S12]  /*20aa0*/  IMAD.MOV.U32 R15, RZ, RZ, -0x1 ;  /* 0xffffffffff0f7424 */ /* 0x000fd800078e00ff */
[----:B01----:R-:W-:Y:S05]  /*20ab0*/  WARPSYNC.COLLECTIVE R15, `(.L_x_15938) ;  /* 0x000000000f087348 */ /* 0x003fea0003c00000 */
[----:B------:R-:W-:Y:S01]  /*20ac0*/  VOTE.ANY R14, PT, P6 ;  /* 0x00000000000e7806 */ /* 0x000fe200030e0100 */
[----:B01----:R-:W-:Y:S06]  /*20ad0*/  ENDCOLLECTIVE ;  /* 0x000000000000791b */ /* 0x003fec0003800000 */
.L_x_15938:
[----:B------:R-:W-:Y:S05]  /*20ae0*/  BSYNC B0 ;  /* 0x0000000000007941 */ /* 0x000fea0003800000 */
.L_x_15937:
        /* <DEDUP_REMOVED lines=10> */
.L_x_15939:
[----:B------:R-:W-:Y:S02]  /*20b90*/  IMAD.MOV.U32 R13, RZ, RZ, R5 ;  /* 0x000000ffff0d7224 */ /* 0x000fe400078e0005 */
[----:B------:R-:W-:-:S07]  /*20ba0*/  IMAD.MOV.U32 R25, RZ, RZ, R14 ;  /* 0x000000ffff197224 */ /* 0x000fce00078e000e */
[----:B------:R-:W-:Y:S05]  /*20bb0*/  WARPSYNC.COLLECTIVE R15, `(.L_x_15940) ;  /* 0x000000000f087348 */ /* 0x000fea0003c00000 */
[----:B------:R0:W1:Y:S02]  /*20bc0*/  SHFL.IDX P6, R14, R13, R12, R11 ;  /* 0x0000000c0d0e7389 */ /* 0x00006400000c000b */
[----:B01----:R-:W-:Y:S01]  /*20bd0*/  ENDCOLLECTIVE ;  /* 0x000000000000791b */ /* 0x003fe20003800000 */
.L_x_15940:
[----:B------:R-:W-:Y:S01]  /*20be0*/  IMAD.MOV.U32 R5, RZ, RZ, R14 ;  /* 0x000000ffff057224 */ /* 0x000fe200078e000e */
[----:B------:R-:W-:Y:S06]  /*20bf0*/  BRA `(.L_x_15941) ;  /* 0xffffff9000087947 */ /* 0x000fec000383ffff */
.L_x_15708:
[----:B------:R-:W-:Y:S01]  /*20c00*/  BSSY B0, `(.L_x_15942) ;  /* 0x0000007000007945 */ /* 0x000fe20003800000 */
[----:B------:R-:W-:Y:S02]  /*20c10*/  IMAD.MOV.U32 R13, RZ, RZ, R2 ;  /* 0x000000ffff0d7224 */ /* 0x000fe400078e0002 */
[----:B------:R-:W-:Y:S02]  /*20c20*/  IMAD.MOV.U32 R11, RZ, RZ, 0x1f ;  /* 0x0000001fff0b7424 */ /* 0x000fe400078e00ff */
[----:B------:R-:W-:-:S07]  /*20c30*/  IMAD.MOV.U32 R15, RZ, RZ, -0x1 ;  /* 0xffffffffff0f7424 */ /* 0x000fce00078e00ff */
[----:B01234-:R-:W-:Y:S05]  /*20c40*/  WARPSYNC.COLLECTIVE R15, `(.L_x_15943) ;  /* 0x000000000f087348 */ /* 0x01ffea0003c00000 */
[----:B------:R0:W0:Y:S02]  /*20c50*/  SHFL.IDX P6, R14, R13, R12, R11 ;  /* 0x0000000c0d0e7389 */ /* 0x00002400000c000b */
[----:B01234-:R-:W-:Y:S01]  /*20c60*/  ENDCOLLECTIVE ;  /* 0x000000000000791b */ /* 0x01ffe20003800000 */
.L_x_15943:
[----:B------:R-:W-:Y:S05]  /*20c70*/  BSYNC B0 ;  /* 0x0000000000007941 */ /* 0x000fea0003800000 */
.L_x_15942:
[----:B------:R-:W-:Y:S01]  /*20c80*/  IMAD.MOV.U32 R24, RZ, RZ, R14 ;  /* 0x000000ffff187224 */ /* 0x000fe200078e000e */
[----:B------:R-:W-:Y:S06]  /*20c90*/  BRA `(.L_x_15707) ;  /* 0xffffff8c00f87947 */ /* 0x000fec000383ffff */
.L_x_15714:
[----:B0-----:R0:W4:Y:S02]  /*20ca0*/  SYNCS.PHASECHK.TRANS64.TRYWAIT P0, [R5+URZ+0x16820], R0 ;  /* 0x01682000050075a7 */ /* 0x001124000800017f */
[----:B----4-:R-:W-:Y:S05]  /*20cb0*/  @!P0 NANOSLEEP.SYNCS 0x989680 ;  /* 0x009896800000895d */ /* 0x010fea0003900000 */
[----:B------:R-:W4:Y:S02]  /*20cc0*/  @!P0 SYNCS.PHASECHK.TRANS64 P0, [R5+URZ+0x16820], R0 ;  /* 0x01682000050085a7 */ /* 0x000f24000800007f */
[----:B----4-:R-:W-:Y:S05]  /*20cd0*/  @!P0 BRA `(.L_x_15714) ;  /* 0xfffffffc00f08947 */ /* 0x010fea000383ffff */
[----:B------:R-:W-:Y:S05]  /*20ce0*/  BRA `(.L_x_15944) ;  /* 0xffffff9800547947 */ /* 0x000fea000383ffff */
.L_x_15715:
[----:B------:R-:W4:Y:S01]  /*20cf0*/  S2R R2, SR_TID.X ;  /* 0x0000000000027919 */ /* 0x000f220000002100 */
[----:B------:R-:W-:Y:S01]  /*20d00*/  BSSY B0, `(.L_x_15945) ;  /* 0x000000a000007945 */ /* 0x000fe20003800000 */
[----:B------:R-:W-:Y:S02]  /*20d10*/  IMAD.MOV.U32 R12, RZ, RZ, RZ ;  /* 0x000000ffff0c7224 */ /* 0x000fe400078e00ff */
[----:B------:R-:W-:Y:S02]  /*20d20*/  IMAD.MOV.U32 R11, RZ, RZ, 0x1f ;  /* 0x0000001fff0b7424 */ /* 0x000fe400078e00ff */
[----:B------:R-:W-:Y:S01]  /*20d30*/  IMAD.MOV.U32 R15, RZ, RZ, -0x1 ;  /* 0xffffffffff0f7424 */ /* 0x000fe200078e00ff */
[----:B----4-:R-:W-:-:S04]  /*20d40*/  SHF.R.U32.HI R2, RZ, 0x5, R2 ;  /* 0x00000005ff027819 */ /* 0x010fc80000011602 */
[----:B------:R-:W-:-:S05]  /*20d50*/  LOP3.LUT R2, R2, 0x3, RZ, 0xc0, !PT ;  /* 0x0000000302027812 */ /* 0x000fca00078ec0ff */
[----:B------:R-:W-:-:S07]  /*20d60*/  IMAD.MOV.U32 R13, RZ, RZ, R2 ;  /* 0x000000ffff0d7224 */ /* 0x000fce00078e0002 */
[----:B0123--:R-:W-:Y:S05]  /*20d70*/  WARPSYNC.COLLECTIVE R15, `(.L_x_15946) ;  /* 0x000000000f087348 */ /* 0x00ffea0003c00000 */
[----:B------:R4:W0:Y:S02]  /*20d80*/  SHFL.IDX P6, R14, R13, R12, R11 ;  /* 0x0000000c0d0e7389 */ /* 0x00082400000c000b */
[----:B01234-:R-:W-:Y:S01]  /*20d90*/  ENDCOLLECTIVE ;  /* 0x000000000000791b */ /* 0x01ffe20003800000 */
.L_x_15946:
[----:B------:R-:W-:Y:S05]  /*20da0*/  BSYNC B0 ;  /* 0x0000000000007941 */ /* 0x000fea0003800000 */
.L_x_15945:
[----:B------:R-:W-:Y:S05]  /*20db0*/  BRA `(.L_x_15947) ;  /* 0xffffff98003c7947 */ /* 0x000fea000383ffff */
.L_x_15716:
[----:B------:R-:W-:Y:S01]  /*20dc0*/  BSSY B0, `(.L_x_15948) ;  /* 0x0000006000007945 */ /* 0x000fe20003800000 */
[----:B------:R-:W-:-:S07]  /*20dd0*/  IMAD.MOV.U32 R15, RZ, RZ, -0x1 ;  /* 0xffffffffff0f7424 */ /* 0x000fce00078e00ff */
[----:B0123--:R-:W-:Y:S05]  /*20de0*/  WARPSYNC.COLLECTIVE R15, `(.L_x_15949) ;  /* 0x000000000f0c7348 */ /* 0x00ffea0003c00000 */
[----:B------:R-:W-:Y:S02]  /*20df0*/  ELECT P6, UR62, PT ;  /* 0x00000000003e782f */ /* 0x000fe400038c0000 */
[----:B------:R-:W-:Y:S01]  /*20e00*/  MOV R14, UR62 ;  /* 0x0000003e000e7c02 */ /* 0x000fe20008000f00 */
[----:B0123--:R-:W-:Y:S10]  /*20e10*/  ENDCOLLECTIVE ;  /* 0x000000000000791b */ /* 0x00fff40003800000 */
.L_x_15949:
[----:B------:R-:W-:Y:S05]  /*20e20*/  BSYNC B0 ;  /* 0x0000000000007941 */ /* 0x000fea0003800000 */
.L_x_15948:
[----:B------:R-:W-:Y:S05]  /*20e30*/  BRA `(.L_x_15950) ;  /* 0xffffff9800307947 */ /* 0x000fea000383ffff */
.L_x_15718:
[----:B0-----:R0:W4:Y:S02]  /*20e40*/  SYNCS.PHASECHK.TRANS64.TRYWAIT P1, [R3+URZ+0x16840], R2 ;  /* 0x01684002030075a7 */ /* 0x001124000802017f */
[----:B----4-:R-:W-:Y:S05]  /*20e50*/  @!P1 NANOSLEEP.SYNCS 0x989680 ;  /* 0x009896800000995d */ /* 0x010fea0003900000 */
[----:B------:R-:W4:Y:S02]  /*20e60*/  @!P1 SYNCS.PHASECHK.TRANS64 P1, [R3+URZ+0x16840], R2 ;  /* 0x01684002030095a7 */ /* 0x000f24000802007f */
[----:B----4-:R-:W-:Y:S05]  /*20e70*/  @!P1 BRA `(.L_x_15718) ;  /* 0xfffffffc00f09947 */ /* 0x010fea000383ffff */
[----:B------:R-:W-:Y:S05]  /*20e80*/  BRA `(.L_x_15951) ;  /* 0xffffff9800507947 */ /* 0x000fea000383ffff */
.L_x_15720:
[----:B----4-:R4:W0:Y:S02]  /*20e90*/  SYNCS.PHASECHK.TRANS64.TRYWAIT P1, [R23+URZ+0x16840], R0 ;  /* 0x01684000170075a7 */ /* 0x010824000802017f */
[----:B0-----:R-:W-:Y:S05]  /*20ea0*/  @!P1 NANOSLEEP.SYNCS 0x989680 ;  /* 0x009896800000995d */ /* 0x001fea0003900000 */
[----:B------:R-:W0:Y:S02]  /*20eb0*/  @!P1 SYNCS.PHASECHK.TRANS64 P1, [R23+URZ+0x16840], R0 ;  /* 0x01684000170095a7 */ /* 0x000e24000802007f */
[----:B0-----:R-:W-:Y:S05]  /*20ec0*/  @!P1 BRA `(.L_x_15720) ;  /* 0xfffffffc00f09947 */ /* 0x001fea000383ffff */
[----:B------:R-:W-:Y:S05]  /*20ed0*/  BRA `(.L_x_15952) ;  /* 0xffffff98005c7947 */ /* 0x000fea000383ffff */
.L_x_15722:
[----:B------:R0:W0:Y:S02]  /*20ee0*/  SYNCS.PHASECHK.TRANS64.TRYWAIT P1, [R3+URZ+0x16860], R2 ;  /* 0x01686002030075a7 */ /* 0x000024000802017f */
[----:B0-----:R-:W-:Y:S05]  /*20ef0*/  @!P1 NANOSLEEP.SYNCS 0x989680 ;  /* 0x009896800000995d */ /* 0x001fea0003900000 */
[----:B------:R-:W0:Y:S02]  /*20f00*/  @!P1 SYNCS.PHASECHK.TRANS64 P1, [R3+URZ+0x16860], R2 ;  /* 0x01686002030095a7 */ /* 0x000e24000802007f */
[----:B0-----:R-:W-:Y:S05]  /*20f10*/  @!P1 BRA `(.L_x_15722) ;  /* 0xfffffffc00f09947 */ /* 0x001fea000383ffff */
[----:B------:R-:W-:Y:S05]  /*20f20*/  BRA `(.L_x_15953) ;  /* 0xffffff9800587947 */ /* 0x000fea000383ffff */
.L_x_15954:
        /* <DEDUP_REMOVED lines=13> */
.L_x_16000:


//--------------------- .nv.global.init           --------------------------
	.section	.nv.global.init,"aw",@progbits
.nv.global.init:
	.type		$str$23,@object
	.size		$str$23,($str$24 - $str$23)
$str$23:
        /*0000*/ 	.byte	0x28, 0x61, 0x64, 0x64, 0x72, 0x65, 0x73, 0x73, 0x20, 0x26, 0x20, 0x6d, 0x61, 0x73, 0x6b, 0x29
        /*0010*/ 	.byte	0x20, 0x3d, 0x3d, 0x20, 0x30, 0x00
	.type		$str$24,@object
	.size		$str$24,(__unnamed_27 - $str$24)
$str$24:
        /*0016*/ 	.byte	0x2f, 0x74, 0x6d, 0x70, 0x2f, 0x6f, 0x73, 0x73, 0x5f, 0x6b, 0x65, 0x72, 0x6e, 0x65, 0x6c, 0x73
        /*0026*/ 	.byte	0x5f, 0x73, 0x72, 0x63, 0x2f, 0x66, 0x6c, 0x61, 0x73, 0x68, 0x5f, 0x61, 0x74, 0x74, 0x65, 0x6e
        /*0036*/ 	.byte	0x74, 0x69, 0x6f, 0x6e, 0x2f, 0x63, 0x73, 0x72, 0x63, 0x2f, 0x63, 0x75, 0x74, 0x6c, 0x61, 0x73
        /*0046*/ 	.byte	0x73, 0x2f, 0x69, 0x6e, 0x63, 0x6c, 0x75, 0x64, 0x65, 0x2f, 0x63, 0x75, 0x74, 0x65, 0x2f, 0x70
        /*0056*/ 	.byte	0x6f, 0x69, 0x6e, 0x74, 0x65, 0x72, 0x5f, 0x66, 0x6c, 0x61, 0x67, 0x67, 0x65, 0x64, 0x2e, 0x68
        /*0066*/ 	.byte	0x70, 0x70, 0x00
	.type		__unnamed_27,@object
	.size		__unnamed_27,(__unnamed_4 - __unnamed_27)
__unnamed_27:
        /* <DEDUP_REMOVED lines=24> */
        /*01e9*/ 	.byte	0x00
	.type		__unnamed_4,@object
	.size		__unnamed_4,(__unnamed_9 - __unnamed_4)
__unnamed_4:
        /* <DEDUP_REMOVED lines=25> */
	.type		__unnamed_9,@object
	.size		__unnamed_9,(__unnamed_17 - __unnamed_9)
__unnamed_9:
        /* <DEDUP_REMOVED lines=25> */
	.type		__unnamed_17,@object
	.size		__unnamed_17,(__unnamed_13 - __unnamed_17)
__unnamed_17:
        /* <DEDUP_REMOVED lines=25> */
	.type		__unnamed_13,@object
	.size		__unnamed_13,(__unnamed_23 - __unnamed_13)
__unnamed_13:
        /* <DEDUP_REMOVED lines=25> */
	.type		__unnamed_23,@object
	.size		__unnamed_23,(__unnamed_18 - __unnamed_23)
__unnamed_23:
        /* <DEDUP_REMOVED lines=25> */
	.type		__unnamed_18,@object
	.size		__unnamed_18,(__unnamed_22 - __unnamed_18)
__unnamed_18:
        /* <DEDUP_REMOVED lines=25> */
	.type		__unnamed_22,@object
	.size		__unnamed_22,(__unnamed_5 - __unnamed_22)
__unnamed_22:
        /* <DEDUP_REMOVED lines=25> */
	.type		__unnamed_5,@object
	.size		__unnamed_5,(__unnamed_3 - __unnamed_5)
__unnamed_5:
        /* <DEDUP_REMOVED lines=24> */
        /*0e03*/ 	.byte	0x3e, 0x20, 0x26, 0x5d, 0x00
	.type		__unnamed_3,@object
	.size		__unnamed_3,(__unnamed_2 - __unnamed_3)
__unnamed_3:
        /* <DEDUP_REMOVED lines=29> */
	.type		__unnamed_2,@object
	.size		__unnamed_2,(__unnamed_1 - __unnamed_2)
__unnamed_2:
        /* <DEDUP_REMOVED lines=29> */
	.type		__unnamed_1,@object
	.size		__unnamed_1,(__unnamed_25 - __unnamed_1)
__unnamed_1:
        /* <DEDUP_REMOVED lines=28> */
        /*1360*/ 	.byte	0x3c, 0x38, 0x31, 0x39, 0x32, 0x3e, 0x3e, 0x3e, 0x3e, 0x3e, 0x20, 0x26, 0x5d, 0x00
	.type		__unnamed_25,@object
	.size		__unnamed_25,(__unnamed_26 - __unnamed_25)
__unnamed_25:
        /* <DEDUP_REMOVED lines=28> */
        /*152e*/ 	.byte	0x3a, 0x43, 0x3c, 0x31, 0x36, 0x33, 0x38, 0x34, 0x3e, 0x3e, 0x3e, 0x3e, 0x3e, 0x5d, 0x00
	.type		__unnamed_26,@object
	.size		__unnamed_26,(__unnamed_21 - __unnamed_26)
__unnamed_26:
        /* <DEDUP_REMOVED lines=29> */
	.type		__unnamed_21,@object
	.size		__unnamed_21,(__unnamed_11 - __unnamed_21)
__unnamed_21:
        /* <DEDUP_REMOVED lines=29> */
	.type		__unnamed_11,@object
	.size		__unnamed_11,(__unnamed_7 - __unnamed_11)
__unnamed_11:
        /* <DEDUP_REMOVED lines=29> */
	.type		__unnamed_7,@object
	.size		__unnamed_7,(__unnamed_15 - __unnamed_7)
__unnamed_7:
        /* <DEDUP_REMOVED lines=29> */
	.type		__unnamed_15,@object
	.size		__unnamed_15,(__unnamed_12 - __unnamed_15)
__unnamed_15:
        /* <DEDUP_REMOVED lines=29> */
	.type		__unnamed_12,@object
	.size		__unnamed_12,(__unnamed_20 - __unnamed_12)
__unnamed_12:
        /* <DEDUP_REMOVED lines=29> */
	.type		__unnamed_20,@object
	.size		__unnamed_20,(__unnamed_8 - __unnamed_20)
__unnamed_20:
        /* <DEDUP_REMOVED lines=29> */
	.type		__unnamed_8,@object
	.size		__unnamed_8,(__unnamed_16 - __unnamed_8)
__unnamed_8:
        /* <DEDUP_REMOVED lines=29> */
	.type		__unnamed_16,@object
	.size		__unnamed_16,(__unnamed_24 - __unnamed_16)
__unnamed_16:
        /* <DEDUP_REMOVED lines=29> */
	.type		__unnamed_24,@object
	.size		__unnamed_24,(__unnamed_19 - __unnamed_24)
__unnamed_24:
        /* <DEDUP_REMOVED lines=30> */
	.type		__unnamed_19,@object
	.size		__unnamed_19,(__unnamed_10 - __unnamed_19)
__unnamed_19:
        /* <DEDUP_REMOVED lines=29> */
        /*292d*/ 	.byte	0x5d, 0x00
	.type		__unnamed_10,@object
	.size		__unnamed_10,(__unnamed_6 - __unnamed_10)
__unnamed_10:
        /* <DEDUP_REMOVED lines=30> */
	.type		__unnamed_6,@object
	.size		__unnamed_6,(__unnamed_14 - __unnamed_6)
__unnamed_6:
        /* <DEDUP_REMOVED lines=30> */
	.type		__unnamed_14,@object
	.size		__unnamed_14,(.L_13 - __unnamed_14)
__unnamed_14:
        /* <DEDUP_REMOVED lines=30> */
.L_13:


//--------------------- .nv.shared._ZN7cutlass13device_kernelIN5flash11enable_sm90INS1_16FlashAttnFwdSm90INS1_25CollectiveMainloopFwdSm90ILi2EN4cute5tupleIJNS5_1CILi1EEES8_S8_EEENS6_IJNS7_ILi128EEENS7_ILi80EEENS7_ILi256EEEEEELi256ENS_10bfloat16_tEfNS_4arch4Sm90ELb0ELb0ELb0ELb0ELb1ELb0ELb0ELb1ELb1ELb1ELb1ELb0EEENS1_21CollectiveEpilogueFwdINS6_IJSA_SC_SB_EEES9_SE_SG_Li256ELb0ELb1ELb1ELb0EEENS1_19SingleTileSchedulerILb0ELb1ELb1ELi128EEEEEEEEEvNT_6ParamsE --------------------------
	.section	.nv.shared._ZN7cutlass13device_kernelIN5flash11enable_sm90INS1_16FlashAttnFwdSm90INS1_25CollectiveMainloopFwdSm90ILi2EN4cute5tupleIJNS5_1CILi1EEES8_S8_EEENS6_IJNS7_ILi128EEENS7_ILi80EEENS7_ILi256EEEEEELi256ENS_10bfloat16_tEfNS_4arch4Sm90ELb0ELb0ELb0ELb0ELb1ELb0ELb0ELb1ELb1ELb1ELb1ELb0EEENS1_21CollectiveEpilogueFwdINS6_IJSA_SC_SB_EEES9_SE_SG_Li256ELb0ELb1ELb1ELb0EEENS1_19SingleTileSchedulerILb0ELb1ELb1ELi128EEEEEEEEEvNT_6ParamsE,"aw",@nobits
	.sectionflags	@""
	.align	16
	.zero		1024


//--------------------- .nv.shared.reserved.0     --------------------------
	.section	.nv.shared.reserved.0,"aw",@nobits
	.weak		__nv_reservedSMEM_offset_0_alias
	.size		__nv_reservedSMEM_offset_0_alias, 0, 0
	.other		__nv_reservedSMEM_offset_0_alias,@"STO_CUDA_RESERVED_SHARED STV_DEFAULT"
__nv_reservedSMEM_offset_0_alias:
	.zero		0


//--------------------- .nv.global                --------------------------
	.section	.nv.global,"aw",@nobits
.nv.global:
	.type		_ZN78_INTERNAL_cc2cd7de_42_flash_fwd_hdimall_bf16_paged_split_sm90_cu_ef95aea4_49074cute1_E,@object
	.size		_ZN78_INTERNAL_cc2cd7de_42_flash_fwd_hdimall_bf16_paged_split_sm90_cu_ef95aea4_49074cute1_E,(_ZN78_INTERNAL_cc2cd7de_42_flash_fwd_hdimall_bf16_paged_split_sm90_cu_ef95aea4_49074cuda3std3__45__cpo6cbeginE - _ZN78_INTERNAL_cc2cd7de_42_flash_fwd_hdimall_bf16_paged_split_sm90_cu_ef95aea4_49074cute1_E)
_ZN78_INTERNAL_cc2cd7de_42_flash_fwd_hdimall_bf16_paged_split_sm90_cu_ef95aea4_49074cute1_E:
	.zero		1
	.type		_ZN78_INTERNAL_cc2cd7de_42_flash_fwd_hdimall_bf16_paged_split_sm90_cu_ef95aea4_49074cuda3std3__45__cpo6cbeginE,@object
	.size		_ZN78_INTERNAL_cc2cd7de_42_flash_fwd_hdimall_bf16_paged_split_sm90_cu_ef95aea4_49074cuda3std3__45__cpo6cbeginE,(_ZN78_INTERNAL_cc2cd7de_42_flash_fwd_hdimall_bf16_paged_split_sm90_cu_ef95aea4_49074cuda3std3__48in_placeE - _ZN78_INTERNAL_cc2cd7de_42_flash_fwd_hdimall_bf16_paged_split_sm90_cu_ef95aea4_49074cuda3std3__45__cpo6cbeginE)
_ZN78_INTERNAL_cc2cd7de_42_flash_fwd_hdimall_bf16_paged_split_sm90_cu_ef95aea4_49074cuda3std3__45__cpo6cbeginE:
	.zero		1
	.type		_ZN78_INTERNAL_cc2cd7de_42_flash_fwd_hdimall_bf16_paged_split_sm90_cu_ef95aea4_49074cuda3std3__48in_placeE,@object
	.size		_ZN78_INTERNAL_cc2cd7de_42_flash_fwd_hdimall_bf16_paged_split_sm90_cu_ef95aea4_49074cuda3std3__48in_placeE,(_ZN78_INTERNAL_cc2cd7de_42_flash_fwd_hdimall_bf16_paged_split_sm90_cu_ef95aea4_49074cuda3std6ranges3__45__cpo9iter_moveE - _ZN78_INTERNAL_cc2cd7de_42_flash_fwd_hdimall_bf16_paged_split_sm90_cu_ef95aea4_49074cuda3std3__48in_placeE)
_ZN78_INTERNAL_cc2cd7de_42_flash_fwd_hdimall_bf16_paged_split_sm90_cu_ef95aea4_49074cuda3std3__48in_placeE:
	.zero		1
	.type		_ZN78_INTERNAL_cc2cd7de_42_flash_fwd_hdimall_bf16_paged_split_sm90_cu_ef95aea4_49074cuda3std6ranges3__45__cpo9iter_moveE,@object
	.size		_ZN78_INTERNAL_cc2cd7de_42_flash_fwd_hdimall_bf16_paged_split_sm90_cu_ef95aea4_49074cuda3std6ranges3__45__cpo9iter_moveE,(_ZN78_INTERNAL_cc2cd7de_42_flash_fwd_hdimall_bf16_paged_split_sm90_cu_ef95aea4_49074cuda3std3__45__cpo5beginE - _ZN78_INTERNAL_cc2cd7de_42_flash_fwd_hdimall_bf16_paged_split_sm90_cu_ef95aea4_49074cuda3std6ranges3__45__cpo9iter_moveE)
_ZN78_INTERNAL_cc2cd7de_42_flash_fwd_hdimall_bf16_paged_split_sm90_cu_ef95aea4_49074cuda3std6ranges3__45__cpo9iter_moveE:
	.zero		1
	.type		_ZN78_INTERNAL_cc2cd7de_42_flash_fwd_hdimall_bf16_paged_split_sm90_cu_ef95aea4_49074cuda3std3__45__cpo5beginE,@object
	.size		_ZN78_INTERNAL_cc2cd7de_42_flash_fwd_hdimall_bf16_paged_split_sm90_cu_ef95aea4_49074cuda3std3__45__cpo5beginE,(_ZN78_INTERNAL_cc2cd7de_42_flash_fwd_hdimall_bf16_paged_split_sm90_cu_ef95aea4_49074cuda3std3__480_GLOBAL__N__cc2cd7de_42_flash_fwd_hdimall_bf16_paged_split_sm90_cu_ef95aea4_49076ignoreE - _ZN78_INTERNAL_cc2cd7de_42_flash_fwd_hdimall_bf16_paged_split_sm90_cu_ef95aea4_49074cuda3std3__45__cpo5beginE)
_ZN78_INTERNAL_cc2cd7de_42_flash_fwd_hdimall_bf16_paged_split_sm90_cu_ef95aea4_49074cuda3std3__45__cpo5beginE:
	.zero		1
	.type		_ZN78_INTERNAL_cc2cd7de_42_flash_fwd_hdimall_bf16_paged_split_sm90_cu_ef95aea4_49074cuda3std3__480_GLOBAL__N__cc2cd7de_42_flash_fwd_hdimall_bf16_paged_split_sm90_cu_ef95aea4_49076ignoreE,@object
	.size		_ZN78_INTERNAL_cc2cd7de_42_flash_fwd_hdimall_bf16_paged_split_sm90_cu_ef95aea4_49074cuda3std3__480_GLOBAL__N__cc2cd7de_42_flash_fwd_hdimall_bf16_paged_split_sm90_cu_ef95aea4_49076ignoreE,(_ZN78_INTERNAL_cc2cd7de_42_flash_fwd_hdimall_bf16_paged_split_sm90_cu_ef95aea4_49074cute7productE - _ZN78_INTERNAL_cc2cd7de_42_flash_fwd_hdimall_bf16_paged_split_sm90_cu_ef95aea4_49074cuda3std3__480_GLOBAL__N__cc2cd7de_42_flash_fwd_hdimall_bf16_paged_split_sm90_cu_ef95aea4_49076ignoreE)
_ZN78_INTERNAL_cc2cd7de_42_flash_fwd_hdimall_bf16_paged_split_sm90_cu_ef95aea4_49074cuda3std3__480_GLOBAL__N__cc2cd7de_42_flash_fwd_hdimall_bf16_paged_split_sm90_cu_ef95aea4_49076ignoreE:
	.zero		1
	.type		_ZN78_INTERNAL_cc2cd7de_42_flash_fwd_hdimall_bf16_paged_split_sm90_cu_ef95aea4_49074cute7productE,@object
	.size		_ZN78_INTERNAL_cc2cd7de_42_flash_fwd_hdimall_bf16_paged_split_sm90_cu_ef95aea4_49074cute7productE,(_ZN78_INTERNAL_cc2cd7de_42_flash_fwd_hdimall_bf16_paged_split_sm90_cu_ef95aea4_49074cuda3std3__45__cpo3endE - _ZN78_INTERNAL_cc2cd7de_42_flash_fwd_hdimall_bf16_paged_split_sm90_cu_ef95aea4_49074cute7productE)
_ZN78_INTERNAL_cc2cd7de_42_flash_fwd_hdimall_bf16_paged_split_sm90_cu_ef95aea4_49074cute7productE:
	.zero		1
	.type		_ZN78_INTERNAL_cc2cd7de_42_flash_fwd_hdimall_bf16_paged_split_sm90_cu_ef95aea4_49074cuda3std3__45__cpo3endE,@object
	.size		_ZN78_INTERNAL_cc2cd7de_42_flash_fwd_hdimall_bf16_paged_split_sm90_cu_ef95aea4_49074cuda3std3__45__cpo3endE,(_ZN78_INTERNAL_cc2cd7de_42_flash_fwd_hdimall_bf16_paged_split_sm90_cu_ef95aea4_49074cuda3std3__419piecewise_constructE - _ZN78_INTERNAL_cc2cd7de_42_flash_fwd_hdimall_bf16_paged_split_sm90_cu_ef95aea4_49074cuda3std3__45__cpo3endE)
_ZN78_INTERNAL_cc2cd7de_42_flash_fwd_hdimall_bf16_paged_split_sm90_cu_ef95aea4_49074cuda3std3__45__cpo3endE:
	.zero		1
	.type		_ZN78_INTERNAL_cc2cd7de_42_flash_fwd_hdimall_bf16_paged_split_sm90_cu_ef95aea4_49074cuda3std3__419piecewise_constructE,@object
	.size		_ZN78_INTERNAL_cc2cd7de_42_flash_fwd_hdimall_bf16_paged_split_sm90_cu_ef95aea4_49074cuda3std3__419piecewise_constructE,(_ZN78_INTERNAL_cc2cd7de_42_flash_fwd_hdimall_bf16_paged_split_sm90_cu_ef95aea4_49074cuda3std3__45__cpo4cendE - _ZN78_INTERNAL_cc2cd7de_42_flash_fwd_hdimall_bf16_paged_split_sm90_cu_ef95aea4_49074cuda3std3__419piecewise_constructE)
_ZN78_INTERNAL_cc2cd7de_42_flash_fwd_hdimall_bf16_paged_split_sm90_cu_ef95aea4_49074cuda3std3__419piecewise_constructE:
	.zero		1
	.type		_ZN78_INTERNAL_cc2cd7de_42_flash_fwd_hdimall_bf16_paged_split_sm90_cu_ef95aea4_49074cuda3std3__45__cpo4cendE,@object
	.size		_ZN78_INTERNAL_cc2cd7de_42_flash_fwd_hdimall_bf16_paged_split_sm90_cu_ef95aea4_49074cuda3std3__45__cpo4cendE,(_ZN78_INTERNAL_cc2cd7de_42_flash_fwd_hdimall_bf16_paged_split_sm90_cu_ef95aea4_49074cuda3std6ranges3__45__cpo4swapE - _ZN78_INTERNAL_cc2cd7de_42_flash_fwd_hdimall_bf16_paged_split_sm90_cu_ef95aea4_49074cuda3std3__45__cpo4cendE)
_ZN78_INTERNAL_cc2cd7de_42_flash_fwd_hdimall_bf16_paged_split_sm90_cu_ef95aea4_49074cuda3std3__45__cpo4cendE:
	.zero		1
	.type		_ZN78_INTERNAL_cc2cd7de_42_flash_fwd_hdimall_bf16_paged_split_sm90_cu_ef95aea4_49074cuda3std6ranges3__45__cpo4swapE,@object
	.size		_ZN78_INTERNAL_cc2cd7de_42_flash_fwd_hdimall_bf16_paged_split_sm90_cu_ef95aea4_49074cuda3std6ranges3__45__cpo4swapE,(.L_34 - _ZN78_INTERNAL_cc2cd7de_42_flash_fwd_hdimall_bf16_paged_split_sm90_cu_ef95aea4_49074cuda3std6ranges3__45__cpo4swapE)
_ZN78_INTERNAL_cc2cd7de_42_flash_fwd_hdimall_bf16_paged_split_sm90_cu_ef95aea4_49074cuda3std6ranges3__45__cpo4swapE:
	.zero		1
.L_34:


//--------------------- .nv.shared._ZN7cutlass13device_kernelIN5flash11enable_sm90INS1_16FlashAttnFwdSm90INS1_25CollectiveMainloopFwdSm90ILi2EN4cute5tupleIJNS5_1CILi1EEES8_S8_EEENS6_IJNS7_ILi128EEENS7_ILi80EEENS7_ILi256EEEEEELi256ENS_10bfloat16_tEfNS_4arch4Sm90ELb0ELb0ELb0ELb1ELb1ELb0ELb0ELb1ELb1ELb1ELb1ELb0EEENS1_21CollectiveEpilogueFwdINS6_IJSA_SC_SB_EEES9_SE_SG_Li256ELb1ELb1ELb1ELb0EEENS1_36VarlenDynamicPersistentTileSchedulerILi128ELi80ELi256ELi128ELb1ELb1ELb1ELb0ELb1ELb1EEEEEEEEEvNT_6ParamsE --------------------------
	.section	.nv.shared._ZN7cutlass13device_kernelIN5flash11enable_sm90INS1_16FlashAttnFwdSm90INS1_25CollectiveMainloopFwdSm90ILi2EN4cute5tupleIJNS5_1CILi1EEES8_S8_EEENS6_IJNS7_ILi128EEENS7_ILi80EEENS7_ILi256EEEEEELi256ENS_10bfloat16_tEfNS_4arch4Sm90ELb0ELb0ELb0ELb1ELb1ELb0ELb0ELb1ELb1ELb1ELb1ELb0EEENS1_21CollectiveEpilogueFwdINS6_IJSA_SC_SB_EEES9_SE_SG_Li256ELb1ELb1ELb1ELb0EEENS1_36VarlenDynamicPersistentTileSchedulerILi128ELi80ELi256ELi128ELb1ELb1ELb1ELb0ELb1ELb1EEEEEEEEEvNT_6ParamsE,"aw",@nobits
	.sectionflags	@""
	.align	16
	.zero		1024


//--------------------- .nv.shared._ZN7cutlass13device_kernelIN5flash11enable_sm90INS1_16FlashAttnFwdSm90INS1_25CollectiveMainloopFwdSm90ILi2EN4cute5tupleIJNS5_1CILi1EEES8_S8_EEENS6_IJNS7_ILi128EEENS7_ILi80EEENS7_ILi256EEEEEELi256ENS_10bfloat16_tEfNS_4arch4Sm90ELb0ELb0ELb0ELb1ELb1ELb1ELb0ELb1ELb1ELb1ELb1ELb0EEENS1_21CollectiveEpilogueFwdINS6_IJSA_SC_SB_EEES9_SE_SG_Li256ELb1ELb1ELb1ELb0EEENS1_36VarlenDynamicPersistentTileSchedulerILi128ELi80ELi256ELi128ELb1ELb1ELb1ELb0ELb1ELb1EEEEEEEEEvNT_6ParamsE --------------------------
	.section	.nv.shared._ZN7cutlass13device_kernelIN5flash11enable_sm90INS1_16FlashAttnFwdSm90INS1_25CollectiveMainloopFwdSm90ILi2EN4cute5tupleIJNS5_1CILi1EEES8_S8_EEENS6_IJNS7_ILi128EEENS7_ILi80EEENS7_ILi256EEEEEELi256ENS_10bfloat16_tEfNS_4arch4Sm90ELb0ELb0ELb0ELb1ELb1ELb1ELb0ELb1ELb1ELb1ELb1ELb0EEENS1_21CollectiveEpilogueFwdINS6_IJSA_SC_SB_EEES9_SE_SG_Li256ELb1ELb1ELb1ELb0EEENS1_36VarlenDynamicPersistentTileSchedulerILi128ELi80ELi256ELi128ELb1ELb1ELb1ELb0ELb1ELb1EEEEEEEEEvNT_6ParamsE,"aw",@nobits
	.sectionflags	@""
	.align	16
	.zero		1024


//--------------------- .nv.shared._ZN7cutlass13device_kernelIN5flash11enable_sm90INS1_16FlashAttnFwdSm90INS1_25CollectiveMainloopFwdSm90ILi2EN4cute5tupleIJNS5_1CILi1EEES8_S8_EEENS6_IJNS7_ILi128EEENS7_ILi64EEENS7_ILi256EEEEEELi256ENS_10bfloat16_tEfNS_4arch4Sm90ELb0ELb1ELb0ELb0ELb1ELb0ELb0ELb1ELb1ELb1ELb1ELb0EEENS1_21CollectiveEpilogueFwdINS6_IJSA_SC_SB_EEES9_SE_SG_Li256ELb0ELb1ELb1ELb0EEENS1_19SingleTileSchedulerILb0ELb1ELb1ELi128EEEEEEEEEvNT_6ParamsE --------------------------
	.section	.nv.shared._ZN7cutlass13device_kernelIN5flash11enable_sm90INS1_16FlashAttnFwdSm90INS1_25CollectiveMainloopFwdSm90ILi2EN4cute5tupleIJNS5_1CILi1EEES8_S8_EEENS6_IJNS7_ILi128EEENS7_ILi64EEENS7_ILi256EEEEEELi256ENS_10bfloat16_tEfNS_4arch4Sm90ELb0ELb1ELb0ELb0ELb1ELb0ELb0ELb1ELb1ELb1ELb1ELb0EEENS1_21CollectiveEpilogueFwdINS6_IJSA_SC_SB_EEES9_SE_SG_Li256ELb0ELb1ELb1ELb0EEENS1_19SingleTileSchedulerILb0ELb1ELb1ELi128EEEEEEEEEvNT_6ParamsE,"aw",@nobits
	.sectionflags	@""
	.align	16
	.zero		1024


//--------------------- .nv.shared._ZN7cutlass13device_kernelIN5flash11enable_sm90INS1_16FlashAttnFwdSm90INS1_25CollectiveMainloopFwdSm90ILi2EN4cute5tupleIJNS5_1CILi1EEES8_S8_EEENS6_IJNS7_ILi128EEENS7_ILi64EEENS7_ILi256EEEEEELi256ENS_10bfloat16_tEfNS_4arch4Sm90ELb0ELb1ELb0ELb1ELb1ELb0ELb0ELb1ELb1ELb1ELb1ELb0EEENS1_21CollectiveEpilogueFwdINS6_IJSA_SC_SB_EEES9_SE_SG_Li256ELb1ELb1ELb1ELb0EEENS1_36VarlenDynamicPersistentTileSchedulerILi128ELi64ELi256ELi128ELb1ELb1ELb1ELb1ELb0ELb1EEEEEEEEEvNT_6ParamsE --------------------------
	.section	.nv.shared._ZN7cutlass13device_kernelIN5flash11enable_sm90INS1_16FlashAttnFwdSm90INS1_25CollectiveMainloopFwdSm90ILi2EN4cute5tupleIJNS5_1CILi1EEES8_S8_EEENS6_IJNS7_ILi128EEENS7_ILi64EEENS7_ILi256EEEEEELi256ENS_10bfloat16_tEfNS_4arch4Sm90ELb0ELb1ELb0ELb1ELb1ELb0ELb0ELb1ELb1ELb1ELb1ELb0EEENS1_21CollectiveEpilogueFwdINS6_IJSA_SC_SB_EEES9_SE_SG_Li256ELb1ELb1ELb1ELb0EEENS1_36VarlenDynamicPersistentTileSchedulerILi128ELi64ELi256ELi128ELb1ELb1ELb1ELb1ELb0ELb1EEEEEEEEEvNT_6ParamsE,"aw",@nobits
	.sectionflags	@""
	.align	16
	.zero		1024


//--------------------- .nv.shared._ZN7cutlass13device_kernelIN5flash11enable_sm90INS1_16FlashAttnFwdSm90INS1_25CollectiveMainloopFwdSm90ILi2EN4cute5tupleIJNS5_1CILi1EEES8_S8_EEENS6_IJNS7_ILi128EEENS7_ILi64EEENS7_ILi256EEEEEELi256ENS_10bfloat16_tEfNS_4arch4Sm90ELb0ELb1ELb0ELb1ELb1ELb1ELb0ELb1ELb1ELb1ELb1ELb0EEENS1_21CollectiveEpilogueFwdINS6_IJSA_SC_SB_EEES9_SE_SG_Li256ELb1ELb1ELb1ELb0EEENS1_36VarlenDynamicPersistentTileSchedulerILi128ELi64ELi256ELi128ELb1ELb1ELb1ELb1ELb0ELb1EEEEEEEEEvNT_6ParamsE --------------------------
	.section	.nv.shared._ZN7cutlass13device_kernelIN5flash11enable_sm90INS1_16FlashAttnFwdSm90INS1_25CollectiveMainloopFwdSm90ILi2EN4cute5tupleIJNS5_1CILi1EEES8_S8_EEENS6_IJNS7_ILi128EEENS7_ILi64EEENS7_ILi256EEEEEELi256ENS_10bfloat16_tEfNS_4arch4Sm90ELb0ELb1ELb0ELb1ELb1ELb1ELb0ELb1ELb1ELb1ELb1ELb0EEENS1_21CollectiveEpilogueFwdINS6_IJSA_SC_SB_EEES9_SE_SG_Li256ELb1ELb1ELb1ELb0EEENS1_36VarlenDynamicPersistentTileSchedulerILi128ELi64ELi256ELi128ELb1ELb1ELb1ELb1ELb0ELb1EEEEEEEEEvNT_6ParamsE,"aw",@nobits
	.sectionflags	@""
	.align	16
	.zero		1024


//--------------------- .nv.shared._ZN7cutlass13device_kernelIN5flash11enable_sm90INS1_16FlashAttnFwdSm90INS1_25CollectiveMainloopFwdSm90ILi2EN4cute5tupleIJNS5_1CILi1EEES8_S8_EEENS6_IJNS7_ILi128EEENS7_ILi80EEENS7_ILi256EEEEEELi256ENS_10bfloat16_tEfNS_4arch4Sm90ELb1ELb0ELb0ELb0ELb1ELb0ELb0ELb1ELb1ELb1ELb1ELb0EEENS1_21CollectiveEpilogueFwdINS6_IJSA_SC_SB_EEES9_SE_SG_Li256ELb0ELb1ELb1ELb0EEENS1_19SingleTileSchedulerILb0ELb1ELb1ELi128EEEEEEEEEvNT_6ParamsE --------------------------
	.section	.nv.shared._ZN7cutlass13device_kernelIN5flash11enable_sm90INS1_16FlashAttnFwdSm90INS1_25CollectiveMainloopFwdSm90ILi2EN4cute5tupleIJNS5_1CILi1EEES8_S8_EEENS6_IJNS7_ILi128EEENS7_ILi80EEENS7_ILi256EEEEEELi256ENS_10bfloat16_tEfNS_4arch4Sm90ELb1ELb0ELb0ELb0ELb1ELb0ELb0ELb1ELb1ELb1ELb1ELb0EEENS1_21CollectiveEpilogueFwdINS6_IJSA_SC_SB_EEES9_SE_SG_Li256ELb0ELb1ELb1ELb0EEENS1_19SingleTileSchedulerILb0ELb1ELb1ELi128EEEEEEEEEvNT_6ParamsE,"aw",@nobits
	.sectionflags	@""
	.align	16
	.zero		1024


//--------------------- .nv.shared._ZN7cutlass13device_kernelIN5flash11enable_sm90INS1_16FlashAttnFwdSm90INS1_25CollectiveMainloopFwdSm90ILi2EN4cute5tupleIJNS5_1CILi1EEES8_S8_EEENS6_IJNS7_ILi128EEENS7_ILi80EEENS7_ILi256EEEEEELi256ENS_10bfloat16_tEfNS_4arch4Sm90ELb1ELb0ELb0ELb1ELb1ELb0ELb0ELb1ELb1ELb1ELb1ELb0EEENS1_21CollectiveEpilogueFwdINS6_IJSA_SC_SB_EEES9_SE_SG_Li256ELb1ELb1ELb1ELb0EEENS1_36VarlenDynamicPersistentTileSchedulerILi128ELi80ELi256ELi128ELb1ELb1ELb1ELb1ELb1ELb1EEEEEEEEEvNT_6ParamsE --------------------------
	.section	.nv.shared._ZN7cutlass13device_kernelIN5flash11enable_sm90INS1_16FlashAttnFwdSm90INS1_25CollectiveMainloopFwdSm90ILi2EN4cute5tupleIJNS5_1CILi1EEES8_S8_EEENS6_IJNS7_ILi128EEENS7_ILi80EEENS7_ILi256EEEEEELi256ENS_10bfloat16_tEfNS_4arch4Sm90ELb1ELb0ELb0ELb1ELb1ELb0ELb0ELb1ELb1ELb1ELb1ELb0EEENS1_21CollectiveEpilogueFwdINS6_IJSA_SC_SB_EEES9_SE_SG_Li256ELb1ELb1ELb1ELb0EEENS1_36VarlenDynamicPersistentTileSchedulerILi128ELi80ELi256ELi128ELb1ELb1ELb1ELb1ELb1ELb1EEEEEEEEEvNT_6ParamsE,"aw",@nobits
	.sectionflags	@""
	.align	16
	.zero		1024


//--------------------- .nv.shared._ZN7cutlass13device_kernelIN5flash11enable_sm90INS1_16FlashAttnFwdSm90INS1_25CollectiveMainloopFwdSm90ILi2EN4cute5tupleIJNS5_1CILi1EEES8_S8_EEENS6_IJNS7_ILi128EEENS7_ILi80EEENS7_ILi256EEEEEELi256ENS_10bfloat16_tEfNS_4arch4Sm90ELb1ELb0ELb0ELb1ELb1ELb1ELb0ELb1ELb1ELb1ELb1ELb0EEENS1_21CollectiveEpilogueFwdINS6_IJSA_SC_SB_EEES9_SE_SG_Li256ELb1ELb1ELb1ELb0EEENS1_36VarlenDynamicPersistentTileSchedulerILi128ELi80ELi256ELi128ELb1ELb1ELb1ELb1ELb1ELb1EEEEEEEEEvNT_6ParamsE --------------------------
	.section	.nv.shared._ZN7cutlass13device_kernelIN5flash11enable_sm90INS1_16FlashAttnFwdSm90INS1_25CollectiveMainloopFwdSm90ILi2EN4cute5tupleIJNS5_1CILi1EEES8_S8_EEENS6_IJNS7_ILi128EEENS7_ILi80EEENS7_ILi256EEEEEELi256ENS_10bfloat16_tEfNS_4arch4Sm90ELb1ELb0ELb0ELb1ELb1ELb1ELb0ELb1ELb1ELb1ELb1ELb0EEENS1_21CollectiveEpilogueFwdINS6_IJSA_SC_SB_EEES9_SE_SG_Li256ELb1ELb1ELb1ELb0EEENS1_36VarlenDynamicPersistentTileSchedulerILi128ELi80ELi256ELi128ELb1ELb1ELb1ELb1ELb1ELb1EEEEEEEEEvNT_6ParamsE,"aw",@nobits
	.sectionflags	@""
	.align	16
	.zero		1024


//--------------------- .nv.shared._ZN7cutlass13device_kernelIN5flash11enable_sm90INS1_16FlashAttnFwdSm90INS1_25CollectiveMainloopFwdSm90ILi2EN4cute5tupleIJNS5_1CILi1EEES8_S8_EEENS6_IJNS7_ILi128EEENS7_ILi96EEENS7_ILi192EEEEEELi192ENS_10bfloat16_tEfNS_4arch4Sm90ELb0ELb0ELb0ELb0ELb1ELb0ELb0ELb1ELb1ELb1ELb1ELb0EEENS1_21CollectiveEpilogueFwdINS6_IJSA_SC_SB_EEES9_SE_SG_Li256ELb0ELb1ELb1ELb0EEENS1_19SingleTileSchedulerILb0ELb1ELb1ELi128EEEEEEEEEvNT_6ParamsE --------------------------
	.section	.nv.shared._ZN7cutlass13device_kernelIN5flash11enable_sm90INS1_16FlashAttnFwdSm90INS1_25CollectiveMainloopFwdSm90ILi2EN4cute5tupleIJNS5_1CILi1EEES8_S8_EEENS6_IJNS7_ILi128EEENS7_ILi96EEENS7_ILi192EEEEEELi192ENS_10bfloat16_tEfNS_4arch4Sm90ELb0ELb0ELb0ELb0ELb1ELb0ELb0ELb1ELb1ELb1ELb1ELb0EEENS1_21CollectiveEpilogueFwdINS6_IJSA_SC_SB_EEES9_SE_SG_Li256ELb0ELb1ELb1ELb0EEENS1_19SingleTileSchedulerILb0ELb1ELb1ELi128EEEEEEEEEvNT_6ParamsE,"aw",@nobits
	.sectionflags	@""
	.align	16
	.zero		1024


//--------------------- .nv.shared._ZN7cutlass13device_kernelIN5flash11enable_sm90INS1_16FlashAttnFwdSm90INS1_25CollectiveMainloopFwdSm90ILi2EN4cute5tupleIJNS5_1CILi1EEES8_S8_EEENS6_IJNS7_ILi128EEENS7_ILi96EEENS7_ILi192EEEEEELi192ENS_10bfloat16_tEfNS_4arch4Sm90ELb0ELb0ELb0ELb1ELb1ELb0ELb0ELb1ELb1ELb1ELb1ELb0EEENS1_21CollectiveEpilogueFwdINS6_IJSA_SC_SB_EEES9_SE_SG_Li256ELb1ELb1ELb1ELb0EEENS1_36VarlenDynamicPersistentTileSchedulerILi128ELi96ELi256ELi128ELb1ELb1ELb1ELb0ELb1ELb1EEEEEEEEEvNT_6ParamsE --------------------------
	.section	.nv.shared._ZN7cutlass13device_kernelIN5flash11enable_sm90INS1_16FlashAttnFwdSm90INS1_25CollectiveMainloopFwdSm90ILi2EN4cute5tupleIJNS5_1CILi1EEES8_S8_EEENS6_IJNS7_ILi128EEENS7_ILi96EEENS7_ILi192EEEEEELi192ENS_10bfloat16_tEfNS_4arch4Sm90ELb0ELb0ELb0ELb1ELb1ELb0ELb0ELb1ELb1ELb1ELb1ELb0EEENS1_21CollectiveEpilogueFwdINS6_IJSA_SC_SB_EEES9_SE_SG_Li256ELb1ELb1ELb1ELb0EEENS1_36VarlenDynamicPersistentTileSchedulerILi128ELi96ELi256ELi128ELb1ELb1ELb1ELb0ELb1ELb1EEEEEEEEEvNT_6ParamsE,"aw",@nobits
	.sectionflags	@""
	.align	16
	.zero		1024


//--------------------- .nv.shared._ZN7cutlass13device_kernelIN5flash11enable_sm90INS1_16FlashAttnFwdSm90INS1_25CollectiveMainloopFwdSm90ILi2EN4cute5tupleIJNS5_1CILi1EEES8_S8_EEENS6_IJNS7_ILi128EEENS7_ILi96EEENS7_ILi192EEEEEELi192ENS_10bfloat16_tEfNS_4arch4Sm90ELb0ELb0ELb0ELb1ELb1ELb1ELb0ELb1ELb1ELb1ELb1ELb0EEENS1_21CollectiveEpilogueFwdINS6_IJSA_SC_SB_EEES9_SE_SG_Li256ELb1ELb1ELb1ELb0EEENS1_36VarlenDynamicPersistentTileSchedulerILi128ELi96ELi256ELi128ELb1ELb1ELb1ELb0ELb1ELb1EEEEEEEEEvNT_6ParamsE --------------------------
	.section	.nv.shared._ZN7cutlass13device_kernelIN5flash11enable_sm90INS1_16FlashAttnFwdSm90INS1_25CollectiveMainloopFwdSm90ILi2EN4cute5tupleIJNS5_1CILi1EEES8_S8_EEENS6_IJNS7_ILi128EEENS7_ILi96EEENS7_ILi192EEEEEELi192ENS_10bfloat16_tEfNS_4arch4Sm90ELb0ELb0ELb0ELb1ELb1ELb1ELb0ELb1ELb1ELb1ELb1ELb0EEENS1_21CollectiveEpilogueFwdINS6_IJSA_SC_SB_EEES9_SE_SG_Li256ELb1ELb1ELb1ELb0EEENS1_36VarlenDynamicPersistentTileSchedulerILi128ELi96ELi256ELi128ELb1ELb1ELb1ELb0ELb1ELb1EEEEEEEEEvNT_6ParamsE,"aw",@nobits
	.sectionflags	@""
	.align	16
	.zero		1024


//--------------------- .nv.shared._ZN7cutlass13device_kernelIN5flash11enable_sm90INS1_16FlashAttnFwdSm90INS1_25CollectiveMainloopFwdSm90ILi2EN4cute5tupleIJNS5_1CILi1EEES8_S8_EEENS6_IJNS7_ILi128EEENS7_ILi96EEENS7_ILi192EEEEEELi192ENS_10bfloat16_tEfNS_4arch4Sm90ELb0ELb1ELb0ELb0ELb1ELb0ELb0ELb1ELb1ELb1ELb1ELb0EEENS1_21CollectiveEpilogueFwdINS6_IJSA_SC_SB_EEES9_SE_SG_Li256ELb0ELb1ELb1ELb0EEENS1_19SingleTileSchedulerILb0ELb1ELb1ELi128EEEEEEEEEvNT_6ParamsE --------------------------
	.section	.nv.shared._ZN7cutlass13device_kernelIN5flash11enable_sm90INS1_16FlashAttnFwdSm90INS1_25CollectiveMainloopFwdSm90ILi2EN4cute5tupleIJNS5_1CILi1EEES8_S8_EEENS6_IJNS7_ILi128EEENS7_ILi96EEENS7_ILi192EEEEEELi192ENS_10bfloat16_tEfNS_4arch4Sm90ELb0ELb1ELb0ELb0ELb1ELb0ELb0ELb1ELb1ELb1ELb1ELb0EEENS1_21CollectiveEpilogueFwdINS6_IJSA_SC_SB_EEES9_SE_SG_Li256ELb0ELb1ELb1ELb0EEENS1_19SingleTileSchedulerILb0ELb1ELb1ELi128EEEEEEEEEvNT_6ParamsE,"aw",@nobits
	.sectionflags	@""
	.align	16
	.zero		1024


//--------------------- .nv.shared._ZN7cutlass13device_kernelIN5flash11enable_sm90INS1_16FlashAttnFwdSm90INS1_25CollectiveMainloopFwdSm90ILi2EN4cute5tupleIJNS5_1CILi1EEES8_S8_EEENS6_IJNS7_ILi128EEENS7_ILi96EEENS7_ILi192EEEEEELi192ENS_10bfloat16_tEfNS_4arch4Sm90ELb0ELb1ELb0ELb1ELb1ELb0ELb0ELb1ELb1ELb1ELb1ELb0EEENS1_21CollectiveEpilogueFwdINS6_IJSA_SC_SB_EEES9_SE_SG_Li256ELb1ELb1ELb1ELb0EEENS1_36VarlenDynamicPersistentTileSchedulerILi128ELi96ELi256ELi128ELb1ELb1ELb1ELb1ELb0ELb1EEEEEEEEEvNT_6ParamsE --------------------------
	.section	.nv.shared._ZN7cutlass13device_kernelIN5flash11enable_sm90INS1_16FlashAttnFwdSm90INS1_25CollectiveMainloopFwdSm90ILi2EN4cute5tupleIJNS5_1CILi1EEES8_S8_EEENS6_IJNS7_ILi128EEENS7_ILi96EEENS7_ILi192EEEEEELi192ENS_10bfloat16_tEfNS_4arch4Sm90ELb0ELb1ELb0ELb1ELb1ELb0ELb0ELb1ELb1ELb1ELb1ELb0EEENS1_21CollectiveEpilogueFwdINS6_IJSA_SC_SB_EEES9_SE_SG_Li256ELb1ELb1ELb1ELb0EEENS1_36VarlenDynamicPersistentTileSchedulerILi128ELi96ELi256ELi128ELb1ELb1ELb1ELb1ELb0ELb1EEEEEEEEEvNT_6ParamsE,"aw",@nobits
	.sectionflags	@""
	.align	16
	.zero		1024


//--------------------- .nv.shared._ZN7cutlass13device_kernelIN5flash11enable_sm90INS1_16FlashAttnFwdSm90INS1_25CollectiveMainloopFwdSm90ILi2EN4cute5tupleIJNS5_1CILi1EEES8_S8_EEENS6_IJNS7_ILi128EEENS7_ILi96EEENS7_ILi192EEEEEELi192ENS_10bfloat16_tEfNS_4arch4Sm90ELb0ELb1ELb0ELb1ELb1ELb1ELb0ELb1ELb1ELb1ELb1ELb0EEENS1_21CollectiveEpilogueFwdINS6_IJSA_SC_SB_EEES9_SE_SG_Li256ELb1ELb1ELb1ELb0EEENS1_36VarlenDynamicPersistentTileSchedulerILi128ELi96ELi256ELi128ELb1ELb1ELb1ELb1ELb0ELb1EEEEEEEEEvNT_6ParamsE --------------------------
	.section	.nv.shared._ZN7cutlass13device_kernelIN5flash11enable_sm90INS1_16FlashAttnFwdSm90INS1_25CollectiveMainloopFwdSm90ILi2EN4cute5tupleIJNS5_1CILi1EEES8_S8_EEENS6_IJNS7_ILi128EEENS7_ILi96EEENS7_ILi192EEEEEELi192ENS_10bfloat16_tEfNS_4arch4Sm90ELb0ELb1ELb0ELb1ELb1ELb1ELb0ELb1ELb1ELb1ELb1ELb0EEENS1_21CollectiveEpilogueFwdINS6_IJSA_SC_SB_EEES9_SE_SG_Li256ELb1ELb1ELb1ELb0EEENS1_36VarlenDynamicPersistentTileSchedulerILi128ELi96ELi256ELi128ELb1ELb1ELb1ELb1ELb0ELb1EEEEEEEEEvNT_6ParamsE,"aw",@nobits
	.sectionflags	@""
	.align	16
	.zero		1024


//--------------------- .nv.shared._ZN7cutlass13device_kernelIN5flash11enable_sm90INS1_16FlashAttnFwdSm90INS1_25CollectiveMainloopFwdSm90ILi2EN4cute5tupleIJNS5_1CILi1EEES8_S8_EEENS6_IJNS7_ILi128EEENS7_ILi96EEENS7_ILi192EEEEEELi192ENS_10bfloat16_tEfNS_4arch4Sm90ELb1ELb0ELb0ELb0ELb1ELb0ELb0ELb1ELb1ELb1ELb1ELb0EEENS1_21CollectiveEpilogueFwdINS6_IJSA_SC_SB_EEES9_SE_SG_Li256ELb0ELb1ELb1ELb0EEENS1_19SingleTileSchedulerILb0ELb1ELb1ELi128EEEEEEEEEvNT_6ParamsE --------------------------
	.section	.nv.shared._ZN7cutlass13device_kernelIN5flash11enable_sm90INS1_16FlashAttnFwdSm90INS1_25CollectiveMainloopFwdSm90ILi2EN4cute5tupleIJNS5_1CILi1EEES8_S8_EEENS6_IJNS7_ILi128EEENS7_ILi96EEENS7_ILi192EEEEEELi192ENS_10bfloat16_tEfNS_4arch4Sm90ELb1ELb0ELb0ELb0ELb1ELb0ELb0ELb1ELb1ELb1ELb1ELb0EEENS1_21CollectiveEpilogueFwdINS6_IJSA_SC_SB_EEES9_SE_SG_Li256ELb0ELb1ELb1ELb0EEENS1_19SingleTileSchedulerILb0ELb1ELb1ELi128EEEEEEEEEvNT_6ParamsE,"aw",@nobits
	.sectionflags	@""
	.align	16
	.zero		1024


//--------------------- .nv.shared._ZN7cutlass13device_kernelIN5flash11enable_sm90INS1_16FlashAttnFwdSm90INS1_25CollectiveMainloopFwdSm90ILi2EN4cute5tupleIJNS5_1CILi1EEES8_S8_EEENS6_IJNS7_ILi128EEENS7_ILi96EEENS7_ILi192EEEEEELi192ENS_10bfloat16_tEfNS_4arch4Sm90ELb1ELb0ELb0ELb1ELb1ELb0ELb0ELb1ELb1ELb1ELb1ELb0EEENS1_21CollectiveEpilogueFwdINS6_IJSA_SC_SB_EEES9_SE_SG_Li256ELb1ELb1ELb1ELb0EEENS1_36VarlenDynamicPersistentTileSchedulerILi128ELi96ELi256ELi128ELb1ELb1ELb1ELb1ELb1ELb1EEEEEEEEEvNT_6ParamsE --------------------------
	.section	.nv.shared._ZN7cutlass13device_kernelIN5flash11enable_sm90INS1_16FlashAttnFwdSm90INS1_25CollectiveMainloopFwdSm90ILi2EN4cute5tupleIJNS5_1CILi1EEES8_S8_EEENS6_IJNS7_ILi128EEENS7_ILi96EEENS7_ILi192EEEEEELi192ENS_10bfloat16_tEfNS_4arch4Sm90ELb1ELb0ELb0ELb1ELb1ELb0ELb0ELb1ELb1ELb1ELb1ELb0EEENS1_21CollectiveEpilogueFwdINS6_IJSA_SC_SB_EEES9_SE_SG_Li256ELb1ELb1ELb1ELb0EEENS1_36VarlenDynamicPersistentTileSchedulerILi128ELi96ELi256ELi128ELb1ELb1ELb1ELb1ELb1ELb1EEEEEEEEEvNT_6ParamsE,"aw",@nobits
	.sectionflags	@""
	.align	16
	.zero		1024


//--------------------- .nv.shared._ZN7cutlass13device_kernelIN5flash11enable_sm90INS1_16FlashAttnFwdSm90INS1_25CollectiveMainloopFwdSm90ILi2EN4cute5tupleIJNS5_1CILi1EEES8_S8_EEENS6_IJNS7_ILi128EEENS7_ILi96EEENS7_ILi192EEEEEELi192ENS_10bfloat16_tEfNS_4arch4Sm90ELb1ELb0ELb0ELb1ELb1ELb1ELb0ELb1ELb1ELb1ELb1ELb0EEENS1_21CollectiveEpilogueFwdINS6_IJSA_SC_SB_EEES9_SE_SG_Li256ELb1ELb1ELb1ELb0EEENS1_36VarlenDynamicPersistentTileSchedulerILi128ELi96ELi256ELi128ELb1ELb1ELb1ELb1ELb1ELb1EEEEEEEEEvNT_6ParamsE --------------------------
	.section	.nv.shared._ZN7cutlass13device_kernelIN5flash11enable_sm90INS1_16FlashAttnFwdSm90INS1_25CollectiveMainloopFwdSm90ILi2EN4cute5tupleIJNS5_1CILi1EEES8_S8_EEENS6_IJNS7_ILi128EEENS7_ILi96EEENS7_ILi192EEEEEELi192ENS_10bfloat16_tEfNS_4arch4Sm90ELb1ELb0ELb0ELb1ELb1ELb1ELb0ELb1ELb1ELb1ELb1ELb0EEENS1_21CollectiveEpilogueFwdINS6_IJSA_SC_SB_EEES9_SE_SG_Li256ELb1ELb1ELb1ELb0EEENS1_36VarlenDynamicPersistentTileSchedulerILi128ELi96ELi256ELi128ELb1ELb1ELb1ELb1ELb1ELb1EEEEEEEEEvNT_6ParamsE,"aw",@nobits
	.sectionflags	@""
	.align	16
	.zero		1024


//--------------------- .nv.shared._ZN7cutlass13device_kernelIN5flash11enable_sm90INS1_16FlashAttnFwdSm90INS1_25CollectiveMainloopFwdSm90ILi2EN4cute5tupleIJNS5_1CILi1EEES8_S8_EEENS6_IJNS7_ILi128EEESA_SA_EEELi128ENS_10bfloat16_tEfNS_4arch4Sm90ELb0ELb0ELb0ELb0ELb1ELb0ELb0ELb1ELb1ELb1ELb1ELb0EEENS1_21CollectiveEpilogueFwdISB_S9_SC_SE_Li256ELb0ELb1ELb1ELb0EEENS1_19SingleTileSchedulerILb0ELb1ELb1ELi128EEEEEEEEEvNT_6ParamsE --------------------------
	.section	.nv.shared._ZN7cutlass13device_kernelIN5flash11enable_sm90INS1_16FlashAttnFwdSm90INS1_25CollectiveMainloopFwdSm90ILi2EN4cute5tupleIJNS5_1CILi1EEES8_S8_EEENS6_IJNS7_ILi128EEESA_SA_EEELi128ENS_10bfloat16_tEfNS_4arch4Sm90ELb0ELb0ELb0ELb0ELb1ELb0ELb0ELb1ELb1ELb1ELb1ELb0EEENS1_21CollectiveEpilogueFwdISB_S9_SC_SE_Li256ELb0ELb1ELb1ELb0EEENS1_19SingleTileSchedulerILb0ELb1ELb1ELi128EEEEEEEEEvNT_6ParamsE,"aw",@nobits
	.sectionflags	@""
	.align	16
	.zero		1024


//--------------------- .nv.shared._ZN7cutlass13device_kernelIN5flash11enable_sm90INS1_16FlashAttnFwdSm90INS1_25CollectiveMainloopFwdSm90ILi2EN4cute5tupleIJNS5_1CILi1EEES8_S8_EEENS6_IJNS7_ILi128EEESA_SA_EEELi128ENS_10bfloat16_tEfNS_4arch4Sm90ELb0ELb0ELb0ELb1ELb1ELb0ELb0ELb1ELb1ELb1ELb1ELb0EEENS1_21CollectiveEpilogueFwdISB_S9_SC_SE_Li256ELb1ELb1ELb1ELb0EEENS1_36VarlenDynamicPersistentTileSchedulerILi128ELi128ELi256ELi128ELb1ELb1ELb1ELb0ELb1ELb1EEEEEEEEEvNT_6ParamsE --------------------------
	.section	.nv.shared._ZN7cutlass13device_kernelIN5flash11enable_sm90INS1_16FlashAttnFwdSm90INS1_25CollectiveMainloopFwdSm90ILi2EN4cute5tupleIJNS5_1CILi1EEES8_S8_EEENS6_IJNS7_ILi128EEESA_SA_EEELi128ENS_10bfloat16_tEfNS_4arch4Sm90ELb0ELb0ELb0ELb1ELb1ELb0ELb0ELb1ELb1ELb1ELb1ELb0EEENS1_21CollectiveEpilogueFwdISB_S9_SC_SE_Li256ELb1ELb1ELb1ELb0EEENS1_36VarlenDynamicPersistentTileSchedulerILi128ELi128ELi256ELi128ELb1ELb1ELb1ELb0ELb1ELb1EEEEEEEEEvNT_6ParamsE,"aw",@nobits
	.sectionflags	@""
	.align	16
	.zero		1024


//--------------------- .nv.shared._ZN7cutlass13device_kernelIN5flash11enable_sm90INS1_16FlashAttnFwdSm90INS1_25CollectiveMainloopFwdSm90ILi2EN4cute5tupleIJNS5_1CILi1EEES8_S8_EEENS6_IJNS7_ILi128EEESA_SA_EEELi128ENS_10bfloat16_tEfNS_4arch4Sm90ELb0ELb0ELb0ELb1ELb1ELb1ELb0ELb1ELb1ELb1ELb1ELb0EEENS1_21CollectiveEpilogueFwdISB_S9_SC_SE_Li256ELb1ELb1ELb1ELb0EEENS1_36VarlenDynamicPersistentTileSchedulerILi128ELi128ELi256ELi128ELb1ELb1ELb1ELb0ELb1ELb1EEEEEEEEEvNT_6ParamsE --------------------------
	.section	.nv.shared._ZN7cutlass13device_kernelIN5flash11enable_sm90INS1_16FlashAttnFwdSm90INS1_25CollectiveMainloopFwdSm90ILi2EN4cute5tupleIJNS5_1CILi1EEES8_S8_EEENS6_IJNS7_ILi128EEESA_SA_EEELi128ENS_10bfloat16_tEfNS_4arch4Sm90ELb0ELb0ELb0ELb1ELb1ELb1ELb0ELb1ELb1ELb1ELb1ELb0EEENS1_21CollectiveEpilogueFwdISB_S9_SC_SE_Li256ELb1ELb1ELb1ELb0EEENS1_36VarlenDynamicPersistentTileSchedulerILi128ELi128ELi256ELi128ELb1ELb1ELb1ELb0ELb1ELb1EEEEEEEEEvNT_6ParamsE,"aw",@nobits
	.sectionflags	@""
	.align	16
	.zero		1024


//--------------------- .nv.shared._ZN7cutlass13device_kernelIN5flash11enable_sm90INS1_16FlashAttnFwdSm90INS1_25CollectiveMainloopFwdSm90ILi2EN4cute5tupleIJNS5_1CILi1EEES8_S8_EEENS6_IJNS7_ILi128EEESA_SA_EEELi128ENS_10bfloat16_tEfNS_4arch4Sm90ELb0ELb1ELb0ELb0ELb1ELb0ELb0ELb1ELb1ELb1ELb1ELb0EEENS1_21CollectiveEpilogueFwdISB_S9_SC_SE_Li256ELb0ELb1ELb1ELb0EEENS1_19SingleTileSchedulerILb0ELb1ELb1ELi128EEEEEEEEEvNT_6ParamsE --------------------------
	.section	.nv.shared._ZN7cutlass13device_kernelIN5flash11enable_sm90INS1_16FlashAttnFwdSm90INS1_25CollectiveMainloopFwdSm90ILi2EN4cute5tupleIJNS5_1CILi1EEES8_S8_EEENS6_IJNS7_ILi128EEESA_SA_EEELi128ENS_10bfloat16_tEfNS_4arch4Sm90ELb0ELb1ELb0ELb0ELb1ELb0ELb0ELb1ELb1ELb1ELb1ELb0EEENS1_21CollectiveEpilogueFwdISB_S9_SC_SE_Li256ELb0ELb1ELb1ELb0EEENS1_19SingleTileSchedulerILb0ELb1ELb1ELi128EEEEEEEEEvNT_6ParamsE,"aw",@nobits
	.sectionflags	@""
	.align	16
	.zero		1024


//--------------------- .nv.shared._ZN7cutlass13device_kernelIN5flash11enable_sm90INS1_16FlashAttnFwdSm90INS1_25CollectiveMainloopFwdSm90ILi2EN4cute5tupleIJNS5_1CILi1EEES8_S8_EEENS6_IJNS7_ILi128EEESA_SA_EEELi128ENS_10bfloat16_tEfNS_4arch4Sm90ELb0ELb1ELb0ELb1ELb1ELb0ELb0ELb1ELb1ELb1ELb1ELb0EEENS1_21CollectiveEpilogueFwdISB_S9_SC_SE_Li256ELb1ELb1ELb1ELb0EEENS1_36VarlenDynamicPersistentTileSchedulerILi128ELi128ELi256ELi128ELb1ELb1ELb1ELb1ELb0ELb1EEEEEEEEEvNT_6ParamsE --------------------------
	.section	.nv.shared._ZN7cutlass13device_kernelIN5flash11enable_sm90INS1_16FlashAttnFwdSm90INS1_25CollectiveMainloopFwdSm90ILi2EN4cute5tupleIJNS5_1CILi1EEES8_S8_EEENS6_IJNS7_ILi128EEESA_SA_EEELi128ENS_10bfloat16_tEfNS_4arch4Sm90ELb0ELb1ELb0ELb1ELb1ELb0ELb0ELb1ELb1ELb1ELb1ELb0EEENS1_21CollectiveEpilogueFwdISB_S9_SC_SE_Li256ELb1ELb1ELb1ELb0EEENS1_36VarlenDynamicPersistentTileSchedulerILi128ELi128ELi256ELi128ELb1ELb1ELb1ELb1ELb0ELb1EEEEEEEEEvNT_6ParamsE,"aw",@nobits
	.sectionflags	@""
	.align	16
	.zero		1024


//--------------------- .nv.shared._ZN7cutlass13device_kernelIN5flash11enable_sm90INS1_16FlashAttnFwdSm90INS1_25CollectiveMainloopFwdSm90ILi2EN4cute5tupleIJNS5_1CILi1EEES8_S8_EEENS6_IJNS7_ILi128EEESA_SA_EEELi128ENS_10bfloat16_tEfNS_4arch4Sm90ELb0ELb1ELb0ELb1ELb1ELb1ELb0ELb1ELb1ELb1ELb1ELb0EEENS1_21CollectiveEpilogueFwdISB_S9_SC_SE_Li256ELb1ELb1ELb1ELb0EEENS1_36VarlenDynamicPersistentTileSchedulerILi128ELi128ELi256ELi128ELb1ELb1ELb1ELb1ELb0ELb1EEEEEEEEEvNT_6ParamsE --------------------------
	.section	.nv.shared._ZN7cutlass13device_kernelIN5flash11enable_sm90INS1_16FlashAttnFwdSm90INS1_25CollectiveMainloopFwdSm90ILi2EN4cute5tupleIJNS5_1CILi1EEES8_S8_EEENS6_IJNS7_ILi128EEESA_SA_EEELi128ENS_10bfloat16_tEfNS_4arch4Sm90ELb0ELb1ELb0ELb1ELb1ELb1ELb0ELb1ELb1ELb1ELb1ELb0EEENS1_21CollectiveEpilogueFwdISB_S9_SC_SE_Li256ELb1ELb1ELb1ELb0EEENS1_36VarlenDynamicPersistentTileSchedulerILi128ELi128ELi256ELi128ELb1ELb1ELb1ELb1ELb0ELb1EEEEEEEEEvNT_6ParamsE,"aw",@nobits
	.sectionflags	@""
	.align	16
	.zero		1024


//--------------------- .nv.shared._ZN7cutlass13device_kernelIN5flash11enable_sm90INS1_16FlashAttnFwdSm90INS1_25CollectiveMainloopFwdSm90ILi2EN4cute5tupleIJNS5_1CILi1EEES8_S8_EEENS6_IJNS7_ILi128EEESA_SA_EEELi128ENS_10bfloat16_tEfNS_4arch4Sm90ELb1ELb0ELb0ELb0ELb1ELb0ELb0ELb1ELb1ELb1ELb1ELb0EEENS1_21CollectiveEpilogueFwdISB_S9_SC_SE_Li256ELb0ELb1ELb1ELb0EEENS1_19SingleTileSchedulerILb0ELb1ELb1ELi128EEEEEEEEEvNT_6ParamsE --------------------------
	.section	.nv.shared._ZN7cutlass13device_kernelIN5flash11enable_sm90INS1_16FlashAttnFwdSm90INS1_25CollectiveMainloopFwdSm90ILi2EN4cute5tupleIJNS5_1CILi1EEES8_S8_EEENS6_IJNS7_ILi128EEESA_SA_EEELi128ENS_10bfloat16_tEfNS_4arch4Sm90ELb1ELb0ELb0ELb0ELb1ELb0ELb0ELb1ELb1ELb1ELb1ELb0EEENS1_21CollectiveEpilogueFwdISB_S9_SC_SE_Li256ELb0ELb1ELb1ELb0EEENS1_19SingleTileSchedulerILb0ELb1ELb1ELi128EEEEEEEEEvNT_6ParamsE,"aw",@nobits
	.sectionflags	@""
	.align	16
	.zero		1024


//--------------------- .nv.shared._ZN7cutlass13device_kernelIN5flash11enable_sm90INS1_16FlashAttnFwdSm90INS1_25CollectiveMainloopFwdSm90ILi2EN4cute5tupleIJNS5_1CILi1EEES8_S8_EEENS6_IJNS7_ILi128EEESA_SA_EEELi128ENS_10bfloat16_tEfNS_4arch4Sm90ELb1ELb0ELb0ELb1ELb1ELb0ELb0ELb1ELb1ELb1ELb1ELb0EEENS1_21CollectiveEpilogueFwdISB_S9_SC_SE_Li256ELb1ELb1ELb1ELb0EEENS1_36VarlenDynamicPersistentTileSchedulerILi128ELi128ELi256ELi128ELb1ELb1ELb1ELb1ELb1ELb1EEEEEEEEEvNT_6ParamsE --------------------------
	.section	.nv.shared._ZN7cutlass13device_kernelIN5flash11enable_sm90INS1_16FlashAttnFwdSm90INS1_25CollectiveMainloopFwdSm90ILi2EN4cute5tupleIJNS5_1CILi1EEES8_S8_EEENS6_IJNS7_ILi128EEESA_SA_EEELi128ENS_10bfloat16_tEfNS_4arch4Sm90ELb1ELb0ELb0ELb1ELb1ELb0ELb0ELb1ELb1ELb1ELb1ELb0EEENS1_21CollectiveEpilogueFwdISB_S9_SC_SE_Li256ELb1ELb1ELb1ELb0EEENS1_36VarlenDynamicPersistentTileSchedulerILi128ELi128ELi256ELi128ELb1ELb1ELb1ELb1ELb1ELb1EEEEEEEEEvNT_6ParamsE,"aw",@nobits
	.sectionflags	@""
	.align	16
	.zero		1024


//--------------------- .nv.shared._ZN7cutlass13device_kernelIN5flash11enable_sm90INS1_16FlashAttnFwdSm90INS1_25CollectiveMainloopFwdSm90ILi2EN4cute5tupleIJNS5_1CILi1EEES8_S8_EEENS6_IJNS7_ILi128EEESA_SA_EEELi128ENS_10bfloat16_tEfNS_4arch4Sm90ELb1ELb0ELb0ELb1ELb1ELb1ELb0ELb1ELb1ELb1ELb1ELb0EEENS1_21CollectiveEpilogueFwdISB_S9_SC_SE_Li256ELb1ELb1ELb1ELb0EEENS1_36VarlenDynamicPersistentTileSchedulerILi128ELi128ELi256ELi128ELb1ELb1ELb1ELb1ELb1ELb1EEEEEEEEEvNT_6ParamsE --------------------------
	.section	.nv.shared._ZN7cutlass13device_kernelIN5flash11enable_sm90INS1_16FlashAttnFwdSm90INS1_25CollectiveMainloopFwdSm90ILi2EN4cute5tupleIJNS5_1CILi1EEES8_S8_EEENS6_IJNS7_ILi128EEESA_SA_EEELi128ENS_10bfloat16_tEfNS_4arch4Sm90ELb1ELb0ELb0ELb1ELb1ELb1ELb0ELb1ELb1ELb1ELb1ELb0EEENS1_21CollectiveEpilogueFwdISB_S9_SC_SE_Li256ELb1ELb1ELb1ELb0EEENS1_36VarlenDynamicPersistentTileSchedulerILi128ELi128ELi256ELi128ELb1ELb1ELb1ELb1ELb1ELb1EEEEEEEEEvNT_6ParamsE,"aw",@nobits
	.sectionflags	@""
	.align	16
	.zero		1024


//--------------------- .nv.shared._ZN7cutlass13device_kernelIN5flash11enable_sm90INS1_16FlashAttnFwdSm90INS1_25CollectiveMainloopFwdSm90ILi2EN4cute5tupleIJNS5_1CILi1EEES8_S8_EEENS6_IJNS7_ILi192EEENS7_ILi128EEENS7_ILi96EEEEEELi96ENS_10bfloat16_tEfNS_4arch4Sm90ELb0ELb0ELb0ELb0ELb1ELb0ELb0ELb0ELb1ELb1ELb1ELb0EEENS1_21CollectiveEpilogueFwdINS6_IJSA_SC_SB_EEES9_SE_SG_Li384ELb0ELb1ELb1ELb0EEENS1_19SingleTileSchedulerILb0ELb1ELb1ELi192EEEEEEEEEvNT_6ParamsE --------------------------
	.section	.nv.shared._ZN7cutlass13device_kernelIN5flash11enable_sm90INS1_16FlashAttnFwdSm90INS1_25CollectiveMainloopFwdSm90ILi2EN4cute5tupleIJNS5_1CILi1EEES8_S8_EEENS6_IJNS7_ILi192EEENS7_ILi128EEENS7_ILi96EEEEEELi96ENS_10bfloat16_tEfNS_4arch4Sm90ELb0ELb0ELb0ELb0ELb1ELb0ELb0ELb0ELb1ELb1ELb1ELb0EEENS1_21CollectiveEpilogueFwdINS6_IJSA_SC_SB_EEES9_SE_SG_Li384ELb0ELb1ELb1ELb0EEENS1_19SingleTileSchedulerILb0ELb1ELb1ELi192EEEEEEEEEvNT_6ParamsE,"aw",@nobits
	.sectionflags	@""
	.align	16
	.zero		1024


//--------------------- .nv.shared._ZN7cutlass13device_kernelIN5flash11enable_sm90INS1_16FlashAttnFwdSm90INS1_25CollectiveMainloopFwdSm90ILi2EN4cute5tupleIJNS5_1CILi1EEES8_S8_EEENS6_IJNS7_ILi192EEENS7_ILi128EEENS7_ILi96EEEEEELi96ENS_10bfloat16_tEfNS_4arch4Sm90ELb0ELb0ELb0ELb1ELb1ELb0ELb0ELb0ELb1ELb1ELb1ELb0EEENS1_21CollectiveEpilogueFwdINS6_IJSA_SC_SB_EEES9_SE_SG_Li384ELb1ELb1ELb1ELb0EEENS1_36VarlenDynamicPersistentTileSchedulerILi192ELi128ELi384ELi128ELb1ELb1ELb1ELb0ELb1ELb1EEEEEEEEEvNT_6ParamsE --------------------------
	.section	.nv.shared._ZN7cutlass13device_kernelIN5flash11enable_sm90INS1_16FlashAttnFwdSm90INS1_25CollectiveMainloopFwdSm90ILi2EN4cute5tupleIJNS5_1CILi1EEES8_S8_EEENS6_IJNS7_ILi192EEENS7_ILi128EEENS7_ILi96EEEEEELi96ENS_10bfloat16_tEfNS_4arch4Sm90ELb0ELb0ELb0ELb1ELb1ELb0ELb0ELb0ELb1ELb1ELb1ELb0EEENS1_21CollectiveEpilogueFwdINS6_IJSA_SC_SB_EEES9_SE_SG_Li384ELb1ELb1ELb1ELb0EEENS1_36VarlenDynamicPersistentTileSchedulerILi192ELi128ELi384ELi128ELb1ELb1ELb1ELb0ELb1ELb1EEEEEEEEEvNT_6ParamsE,"aw",@nobits
	.sectionflags	@""
	.align	16
	.zero		1024


//--------------------- .nv.shared._ZN7cutlass13device_kernelIN5flash11enable_sm90INS1_16FlashAttnFwdSm90INS1_25CollectiveMainloopFwdSm90ILi2EN4cute5tupleIJNS5_1CILi1EEES8_S8_EEENS6_IJNS7_ILi192EEENS7_ILi128EEENS7_ILi96EEEEEELi96ENS_10bfloat16_tEfNS_4arch4Sm90ELb0ELb0ELb0ELb1ELb1ELb1ELb0ELb0ELb1ELb1ELb1ELb0EEENS1_21CollectiveEpilogueFwdINS6_IJSA_SC_SB_EEES9_SE_SG_Li384ELb1ELb1ELb1ELb0EEENS1_36VarlenDynamicPersistentTileSchedulerILi192ELi128ELi384ELi128ELb1ELb1ELb1ELb0ELb1ELb1EEEEEEEEEvNT_6ParamsE --------------------------
	.section	.nv.shared._ZN7cutlass13device_kernelIN5flash11enable_sm90INS1_16FlashAttnFwdSm90INS1_25CollectiveMainloopFwdSm90ILi2EN4cute5tupleIJNS5_1CILi1EEES8_S8_EEENS6_IJNS7_ILi192EEENS7_ILi128EEENS7_ILi96EEEEEELi96ENS_10bfloat16_tEfNS_4arch4Sm90ELb0ELb0ELb0ELb1ELb1ELb1ELb0ELb0ELb1ELb1ELb1ELb0EEENS1_21CollectiveEpilogueFwdINS6_IJSA_SC_SB_EEES9_SE_SG_Li384ELb1ELb1ELb1ELb0EEENS1_36VarlenDynamicPersistentTileSchedulerILi192ELi128ELi384ELi128ELb1ELb1ELb1ELb0ELb1ELb1EEEEEEEEEvNT_6ParamsE,"aw",@nobits
	.sectionflags	@""
	.align	16
	.zero		1024


//--------------------- .nv.shared._ZN7cutlass13device_kernelIN5flash11enable_sm90INS1_16FlashAttnFwdSm90INS1_25CollectiveMainloopFwdSm90ILi2EN4cute5tupleIJNS5_1CILi1EEES8_S8_EEENS6_IJNS7_ILi192EEENS7_ILi128EEENS7_ILi96EEEEEELi96ENS_10bfloat16_tEfNS_4arch4Sm90ELb0ELb1ELb0ELb0ELb1ELb0ELb0ELb0ELb1ELb1ELb1ELb0EEENS1_21CollectiveEpilogueFwdINS6_IJSA_SC_SB_EEES9_SE_SG_Li384ELb0ELb1ELb1ELb0EEENS1_19SingleTileSchedulerILb0ELb1ELb1ELi192EEEEEEEEEvNT_6ParamsE --------------------------
	.section	.nv.shared._ZN7cutlass13device_kernelIN5flash11enable_sm90INS1_16FlashAttnFwdSm90INS1_25CollectiveMainloopFwdSm90ILi2EN4cute5tupleIJNS5_1CILi1EEES8_S8_EEENS6_IJNS7_ILi192EEENS7_ILi128EEENS7_ILi96EEEEEELi96ENS_10bfloat16_tEfNS_4arch4Sm90ELb0ELb1ELb0ELb0ELb1ELb0ELb0ELb0ELb1ELb1ELb1ELb0EEENS1_21CollectiveEpilogueFwdINS6_IJSA_SC_SB_EEES9_SE_SG_Li384ELb0ELb1ELb1ELb0EEENS1_19SingleTileSchedulerILb0ELb1ELb1ELi192EEEEEEEEEvNT_6ParamsE,"aw",@nobits
	.sectionflags	@""
	.align	16
	.zero		1024


//--------------------- .nv.shared._ZN7cutlass13device_kernelIN5flash11enable_sm90INS1_16FlashAttnFwdSm90INS1_25CollectiveMainloopFwdSm90ILi2EN4cute5tupleIJNS5_1CILi1EEES8_S8_EEENS6_IJNS7_ILi192EEENS7_ILi128EEENS7_ILi96EEEEEELi96ENS_10bfloat16_tEfNS_4arch4Sm90ELb0ELb1ELb0ELb1ELb1ELb0ELb0ELb0ELb1ELb1ELb1ELb0EEENS1_21CollectiveEpilogueFwdINS6_IJSA_SC_SB_EEES9_SE_SG_Li384ELb1ELb1ELb1ELb0EEENS1_36VarlenDynamicPersistentTileSchedulerILi192ELi128ELi384ELi128ELb1ELb1ELb1ELb1ELb0ELb1EEEEEEEEEvNT_6ParamsE --------------------------
	.section	.nv.shared._ZN7cutlass13device_kernelIN5flash11enable_sm90INS1_16FlashAttnFwdSm90INS1_25CollectiveMainloopFwdSm90ILi2EN4cute5tupleIJNS5_1CILi1EEES8_S8_EEENS6_IJNS7_ILi192EEENS7_ILi128EEENS7_ILi96EEEEEELi96ENS_10bfloat16_tEfNS_4arch4Sm90ELb0ELb1ELb0ELb1ELb1ELb0ELb0ELb0ELb1ELb1ELb1ELb0EEENS1_21CollectiveEpilogueFwdINS6_IJSA_SC_SB_EEES9_SE_SG_Li384ELb1ELb1ELb1ELb0EEENS1_36VarlenDynamicPersistentTileSchedulerILi192ELi128ELi384ELi128ELb1ELb1ELb1ELb1ELb0ELb1EEEEEEEEEvNT_6ParamsE,"aw",@nobits
	.sectionflags	@""
	.align	16
	.zero		1024


//--------------------- .nv.shared._ZN7cutlass13device_kernelIN5flash11enable_sm90INS1_16FlashAttnFwdSm90INS1_25CollectiveMainloopFwdSm90ILi2EN4cute5tupleIJNS5_1CILi1EEES8_S8_EEENS6_IJNS7_ILi192EEENS7_ILi128EEENS7_ILi96EEEEEELi96ENS_10bfloat16_tEfNS_4arch4Sm90ELb0ELb1ELb0ELb1ELb1ELb1ELb0ELb0ELb1ELb1ELb1ELb0EEENS1_21CollectiveEpilogueFwdINS6_IJSA_SC_SB_EEES9_SE_SG_Li384ELb1ELb1ELb1ELb0EEENS1_36VarlenDynamicPersistentTileSchedulerILi192ELi128ELi384ELi128ELb1ELb1ELb1ELb1ELb0ELb1EEEEEEEEEvNT_6ParamsE --------------------------
	.section	.nv.shared._ZN7cutlass13device_kernelIN5flash11enable_sm90INS1_16FlashAttnFwdSm90INS1_25CollectiveMainloopFwdSm90ILi2EN4cute5tupleIJNS5_1CILi1EEES8_S8_EEENS6_IJNS7_ILi192EEENS7_ILi128EEENS7_ILi96EEEEEELi96ENS_10bfloat16_tEfNS_4arch4Sm90ELb0ELb1ELb0ELb1ELb1ELb1ELb0ELb0ELb1ELb1ELb1ELb0EEENS1_21CollectiveEpilogueFwdINS6_IJSA_SC_SB_EEES9_SE_SG_Li384ELb1ELb1ELb1ELb0EEENS1_36VarlenDynamicPersistentTileSchedulerILi192ELi128ELi384ELi128ELb1ELb1ELb1ELb1ELb0ELb1EEEEEEEEEvNT_6ParamsE,"aw",@nobits
	.sectionflags	@""
	.align	16
	.zero		1024


//--------------------- .nv.shared._ZN7cutlass13device_kernelIN5flash11enable_sm90INS1_16FlashAttnFwdSm90INS1_25CollectiveMainloopFwdSm90ILi2EN4cute5tupleIJNS5_1CILi1EEES8_S8_EEENS6_IJNS7_ILi192EEENS7_ILi128EEENS7_ILi96EEEEEELi96ENS_10bfloat16_tEfNS_4arch4Sm90ELb1ELb0ELb0ELb0ELb1ELb0ELb0ELb0ELb1ELb1ELb1ELb0EEENS1_21CollectiveEpilogueFwdINS6_IJSA_SC_SB_EEES9_SE_SG_Li384ELb0ELb1ELb1ELb0EEENS1_19SingleTileSchedulerILb0ELb1ELb1ELi192EEEEEEEEEvNT_6ParamsE --------------------------
	.section	.nv.shared._ZN7cutlass13device_kernelIN5flash11enable_sm90INS1_16FlashAttnFwdSm90INS1_25CollectiveMainloopFwdSm90ILi2EN4cute5tupleIJNS5_1CILi1EEES8_S8_EEENS6_IJNS7_ILi192EEENS7_ILi128EEENS7_ILi96EEEEEELi96ENS_10bfloat16_tEfNS_4arch4Sm90ELb1ELb0ELb0ELb0ELb1ELb0ELb0ELb0ELb1ELb1ELb1ELb0EEENS1_21CollectiveEpilogueFwdINS6_IJSA_SC_SB_EEES9_SE_SG_Li384ELb0ELb1ELb1ELb0EEENS1_19SingleTileSchedulerILb0ELb1ELb1ELi192EEEEEEEEEvNT_6ParamsE,"aw",@nobits
	.sectionflags	@""
	.align	16
	.zero		1024


//--------------------- .nv.shared._ZN7cutlass13device_kernelIN5flash11enable_sm90INS1_16FlashAttnFwdSm90INS1_25CollectiveMainloopFwdSm90ILi2EN4cute5tupleIJNS5_1CILi1EEES8_S8_EEENS6_IJNS7_ILi192EEENS7_ILi128EEENS7_ILi96EEEEEELi96ENS_10bfloat16_tEfNS_4arch4Sm90ELb1ELb0ELb0ELb1ELb1ELb0ELb0ELb0ELb1ELb1ELb1ELb0EEENS1_21CollectiveEpilogueFwdINS6_IJSA_SC_SB_EEES9_SE_SG_Li384ELb1ELb1ELb1ELb0EEENS1_36VarlenDynamicPersistentTileSchedulerILi192ELi128ELi384ELi128ELb1ELb1ELb1ELb1ELb1ELb1EEEEEEEEEvNT_6ParamsE --------------------------
	.section	.nv.shared._ZN7cutlass13device_kernelIN5flash11enable_sm90INS1_16FlashAttnFwdSm90INS1_25CollectiveMainloopFwdSm90ILi2EN4cute5tupleIJNS5_1CILi1EEES8_S8_EEENS6_IJNS7_ILi192EEENS7_ILi128EEENS7_ILi96EEEEEELi96ENS_10bfloat16_tEfNS_4arch4Sm90ELb1ELb0ELb0ELb1ELb1ELb0ELb0ELb0ELb1ELb1ELb1ELb0EEENS1_21CollectiveEpilogueFwdINS6_IJSA_SC_SB_EEES9_SE_SG_Li384ELb1ELb1ELb1ELb0EEENS1_36VarlenDynamicPersistentTileSchedulerILi192ELi128ELi384ELi128ELb1ELb1ELb1ELb1ELb1ELb1EEEEEEEEEvNT_6ParamsE,"aw",@nobits
	.sectionflags	@""
	.align	16
	.zero		1024


//--------------------- .nv.shared._ZN7cutlass13device_kernelIN5flash11enable_sm90INS1_16FlashAttnFwdSm90INS1_25CollectiveMainloopFwdSm90ILi2EN4cute5tupleIJNS5_1CILi1EEES8_S8_EEENS6_IJNS7_ILi192EEENS7_ILi128EEENS7_ILi96EEEEEELi96ENS_10bfloat16_tEfNS_4arch4Sm90ELb1ELb0ELb0ELb1ELb1ELb1ELb0ELb0ELb1ELb1ELb1ELb0EEENS1_21CollectiveEpilogueFwdINS6_IJSA_SC_SB_EEES9_SE_SG_Li384ELb1ELb1ELb1ELb0EEENS1_36VarlenDynamicPersistentTileSchedulerILi192ELi128ELi384ELi128ELb1ELb1ELb1ELb1ELb1ELb1EEEEEEEEEvNT_6ParamsE --------------------------
	.section	.nv.shared._ZN7cutlass13device_kernelIN5flash11enable_sm90INS1_16FlashAttnFwdSm90INS1_25CollectiveMainloopFwdSm90ILi2EN4cute5tupleIJNS5_1CILi1EEES8_S8_EEENS6_IJNS7_ILi192EEENS7_ILi128EEENS7_ILi96EEEEEELi96ENS_10bfloat16_tEfNS_4arch4Sm90ELb1ELb0ELb0ELb1ELb1ELb1ELb0ELb0ELb1ELb1ELb1ELb0EEENS1_21CollectiveEpilogueFwdINS6_IJSA_SC_SB_EEES9_SE_SG_Li384ELb1ELb1ELb1ELb0EEENS1_36VarlenDynamicPersistentTileSchedulerILi192ELi128ELi384ELi128ELb1ELb1ELb1ELb1ELb1ELb1EEEEEEEEEvNT_6ParamsE,"aw",@nobits
	.sectionflags	@""
	.align	16
	.zero		1024


//--------------------- .nv.shared._ZN7cutlass13device_kernelIN5flash11enable_sm90INS1_16FlashAttnFwdSm90INS1_25CollectiveMainloopFwdSm90ILi2EN4cute5tupleIJNS5_1CILi1EEES8_S8_EEENS6_IJNS7_ILi192EEENS7_ILi128EEENS7_ILi64EEEEEELi64ENS_10bfloat16_tEfNS_4arch4Sm90ELb0ELb0ELb0ELb0ELb1ELb0ELb0ELb1ELb1ELb1ELb1ELb0EEENS1_21CollectiveEpilogueFwdINS6_IJSA_SC_SB_EEES9_SE_SG_Li384ELb0ELb1ELb1ELb0EEENS1_19SingleTileSchedulerILb0ELb1ELb1ELi192EEEEEEEEEvNT_6ParamsE --------------------------
	.section	.nv.shared._ZN7cutlass13device_kernelIN5flash11enable_sm90INS1_16FlashAttnFwdSm90INS1_25CollectiveMainloopFwdSm90ILi2EN4cute5tupleIJNS5_1CILi1EEES8_S8_EEENS6_IJNS7_ILi192EEENS7_ILi128EEENS7_ILi64EEEEEELi64ENS_10bfloat16_tEfNS_4arch4Sm90ELb0ELb0ELb0ELb0ELb1ELb0ELb0ELb1ELb1ELb1ELb1ELb0EEENS1_21CollectiveEpilogueFwdINS6_IJSA_SC_SB_EEES9_SE_SG_Li384ELb0ELb1ELb1ELb0EEENS1_19SingleTileSchedulerILb0ELb1ELb1ELi192EEEEEEEEEvNT_6ParamsE,"aw",@nobits
	.sectionflags	@""
	.align	16
	.zero		1024


//--------------------- .nv.shared._ZN7cutlass13device_kernelIN5flash11enable_sm90INS1_16FlashAttnFwdSm90INS1_25CollectiveMainloopFwdSm90ILi2EN4cute5tupleIJNS5_1CILi1EEES8_S8_EEENS6_IJNS7_ILi192EEENS7_ILi128EEENS7_ILi64EEEEEELi64ENS_10bfloat16_tEfNS_4arch4Sm90ELb0ELb0ELb0ELb1ELb1ELb0ELb0ELb1ELb1ELb1ELb1ELb0EEENS1_21CollectiveEpilogueFwdINS6_IJSA_SC_SB_EEES9_SE_SG_Li384ELb1ELb1ELb1ELb0EEENS1_36VarlenDynamicPersistentTileSchedulerILi192ELi128ELi384ELi128ELb1ELb1ELb1ELb0ELb1ELb1EEEEEEEEEvNT_6ParamsE --------------------------
	.section	.nv.shared._ZN7cutlass13device_kernelIN5flash11enable_sm90INS1_16FlashAttnFwdSm90INS1_25CollectiveMainloopFwdSm90ILi2EN4cute5tupleIJNS5_1CILi1EEES8_S8_EEENS6_IJNS7_ILi192EEENS7_ILi128EEENS7_ILi64EEEEEELi64ENS_10bfloat16_tEfNS_4arch4Sm90ELb0ELb0ELb0ELb1ELb1ELb0ELb0ELb1ELb1ELb1ELb1ELb0EEENS1_21CollectiveEpilogueFwdINS6_IJSA_SC_SB_EEES9_SE_SG_Li384ELb1ELb1ELb1ELb0EEENS1_36VarlenDynamicPersistentTileSchedulerILi192ELi128ELi384ELi128ELb1ELb1ELb1ELb0ELb1ELb1EEEEEEEEEvNT_6ParamsE,"aw",@nobits
	.sectionflags	@""
	.align	16
	.zero		1024


//--------------------- .nv.shared._ZN7cutlass13device_kernelIN5flash11enable_sm90INS1_16FlashAttnFwdSm90INS1_25CollectiveMainloopFwdSm90ILi2EN4cute5tupleIJNS5_1CILi1EEES8_S8_EEENS6_IJNS7_ILi192EEENS7_ILi128EEENS7_ILi64EEEEEELi64ENS_10bfloat16_tEfNS_4arch4Sm90ELb0ELb0ELb0ELb1ELb1ELb1ELb0ELb1ELb1ELb1ELb1ELb0EEENS1_21CollectiveEpilogueFwdINS6_IJSA_SC_SB_EEES9_SE_SG_Li384ELb1ELb1ELb1ELb0EEENS1_36VarlenDynamicPersistentTileSchedulerILi192ELi128ELi384ELi128ELb1ELb1ELb1ELb0ELb1ELb1EEEEEEEEEvNT_6ParamsE --------------------------
	.section	.nv.shared._ZN7cutlass13device_kernelIN5flash11enable_sm90INS1_16FlashAttnFwdSm90INS1_25CollectiveMainloopFwdSm90ILi2EN4cute5tupleIJNS5_1CILi1EEES8_S8_EEENS6_IJNS7_ILi192EEENS7_ILi128EEENS7_ILi64EEEEEELi64ENS_10bfloat16_tEfNS_4arch4Sm90ELb0ELb0ELb0ELb1ELb1ELb1ELb0ELb1ELb1ELb1ELb1ELb0EEENS1_21CollectiveEpilogueFwdINS6_IJSA_SC_SB_EEES9_SE_SG_Li384ELb1ELb1ELb1ELb0EEENS1_36VarlenDynamicPersistentTileSchedulerILi192ELi128ELi384ELi128ELb1ELb1ELb1ELb0ELb1ELb1EEEEEEEEEvNT_6ParamsE,"aw",@nobits
	.sectionflags	@""
	.align	16
	.zero		1024


//--------------------- .nv.shared._ZN7cutlass13device_kernelIN5flash11enable_sm90INS1_16FlashAttnFwdSm90INS1_25CollectiveMainloopFwdSm90ILi2EN4cute5tupleIJNS5_1CILi1EEES8_S8_EEENS6_IJNS7_ILi192EEENS7_ILi128EEENS7_ILi64EEEEEELi64ENS_10bfloat16_tEfNS_4arch4Sm90ELb0ELb1ELb0ELb0ELb1ELb0ELb0ELb1ELb1ELb1ELb1ELb0EEENS1_21CollectiveEpilogueFwdINS6_IJSA_SC_SB_EEES9_SE_SG_Li384ELb0ELb1ELb1ELb0EEENS1_19SingleTileSchedulerILb0ELb1ELb1ELi192EEEEEEEEEvNT_6ParamsE --------------------------
	.section	.nv.shared._ZN7cutlass13device_kernelIN5flash11enable_sm90INS1_16FlashAttnFwdSm90INS1_25CollectiveMainloopFwdSm90ILi2EN4cute5tupleIJNS5_1CILi1EEES8_S8_EEENS6_IJNS7_ILi192EEENS7_ILi128EEENS7_ILi64EEEEEELi64ENS_10bfloat16_tEfNS_4arch4Sm90ELb0ELb1ELb0ELb0ELb1ELb0ELb0ELb1ELb1ELb1ELb1ELb0EEENS1_21CollectiveEpilogueFwdINS6_IJSA_SC_SB_EEES9_SE_SG_Li384ELb0ELb1ELb1ELb0EEENS1_19SingleTileSchedulerILb0ELb1ELb1ELi192EEEEEEEEEvNT_6ParamsE,"aw",@nobits
	.sectionflags	@""
	.align	16
	.zero		1024


//--------------------- .nv.shared._ZN7cutlass13device_kernelIN5flash11enable_sm90INS1_16FlashAttnFwdSm90INS1_25CollectiveMainloopFwdSm90ILi2EN4cute5tupleIJNS5_1CILi1EEES8_S8_EEENS6_IJNS7_ILi192EEENS7_ILi128EEENS7_ILi64EEEEEELi64ENS_10bfloat16_tEfNS_4arch4Sm90ELb0ELb1ELb0ELb1ELb1ELb0ELb0ELb1ELb1ELb1ELb1ELb0EEENS1_21CollectiveEpilogueFwdINS6_IJSA_SC_SB_EEES9_SE_SG_Li384ELb1ELb1ELb1ELb0EEENS1_36VarlenDynamicPersistentTileSchedulerILi192ELi128ELi384ELi128ELb1ELb1ELb1ELb1ELb0ELb1EEEEEEEEEvNT_6ParamsE --------------------------
	.section	.nv.shared._ZN7cutlass13device_kernelIN5flash11enable_sm90INS1_16FlashAttnFwdSm90INS1_25CollectiveMainloopFwdSm90ILi2EN4cute5tupleIJNS5_1CILi1EEES8_S8_EEENS6_IJNS7_ILi192EEENS7_ILi128EEENS7_ILi64EEEEEELi64ENS_10bfloat16_tEfNS_4arch4Sm90ELb0ELb1ELb0ELb1ELb1ELb0ELb0ELb1ELb1ELb1ELb1ELb0EEENS1_21CollectiveEpilogueFwdINS6_IJSA_SC_SB_EEES9_SE_SG_Li384ELb1ELb1ELb1ELb0EEENS1_36VarlenDynamicPersistentTileSchedulerILi192ELi128ELi384ELi128ELb1ELb1ELb1ELb1ELb0ELb1EEEEEEEEEvNT_6ParamsE,"aw",@nobits
	.sectionflags	@""
	.align	16
	.zero		1024


//--------------------- .nv.shared._ZN7cutlass13device_kernelIN5flash11enable_sm90INS1_16FlashAttnFwdSm90INS1_25CollectiveMainloopFwdSm90ILi2EN4cute5tupleIJNS5_1CILi1EEES8_S8_EEENS6_IJNS7_ILi192EEENS7_ILi128EEENS7_ILi64EEEEEELi64ENS_10bfloat16_tEfNS_4arch4Sm90ELb0ELb1ELb0ELb1ELb1ELb1ELb0ELb1ELb1ELb1ELb1ELb0EEENS1_21CollectiveEpilogueFwdINS6_IJSA_SC_SB_EEES9_SE_SG_Li384ELb1ELb1ELb1ELb0EEENS1_36VarlenDynamicPersistentTileSchedulerILi192ELi128ELi384ELi128ELb1ELb1ELb1ELb1ELb0ELb1EEEEEEEEEvNT_6ParamsE --------------------------
	.section	.nv.shared._ZN7cutlass13device_kernelIN5flash11enable_sm90INS1_16FlashAttnFwdSm90INS1_25CollectiveMainloopFwdSm90ILi2EN4cute5tupleIJNS5_1CILi1EEES8_S8_EEENS6_IJNS7_ILi192EEENS7_ILi128EEENS7_ILi64EEEEEELi64ENS_10bfloat16_tEfNS_4arch4Sm90ELb0ELb1ELb0ELb1ELb1ELb1ELb0ELb1ELb1ELb1ELb1ELb0EEENS1_21CollectiveEpilogueFwdINS6_IJSA_SC_SB_EEES9_SE_SG_Li384ELb1ELb1ELb1ELb0EEENS1_36VarlenDynamicPersistentTileSchedulerILi192ELi128ELi384ELi128ELb1ELb1ELb1ELb1ELb0ELb1EEEEEEEEEvNT_6ParamsE,"aw",@nobits
	.sectionflags	@""
	.align	16
	.zero		1024


//--------------------- .nv.shared._ZN7cutlass13device_kernelIN5flash11enable_sm90INS1_16FlashAttnFwdSm90INS1_25CollectiveMainloopFwdSm90ILi2EN4cute5tupleIJNS5_1CILi1EEES8_S8_EEENS6_IJNS7_ILi192EEENS7_ILi128EEENS7_ILi64EEEEEELi64ENS_10bfloat16_tEfNS_4arch4Sm90ELb1ELb0ELb0ELb0ELb1ELb0ELb0ELb1ELb1ELb1ELb1ELb0EEENS1_21CollectiveEpilogueFwdINS6_IJSA_SC_SB_EEES9_SE_SG_Li384ELb0ELb1ELb1ELb0EEENS1_19SingleTileSchedulerILb0ELb1ELb1ELi192EEEEEEEEEvNT_6ParamsE --------------------------
	.section	.nv.shared._ZN7cutlass13device_kernelIN5flash11enable_sm90INS1_16FlashAttnFwdSm90INS1_25CollectiveMainloopFwdSm90ILi2EN4cute5tupleIJNS5_1CILi1EEES8_S8_EEENS6_IJNS7_ILi192EEENS7_ILi128EEENS7_ILi64EEEEEELi64ENS_10bfloat16_tEfNS_4arch4Sm90ELb1ELb0ELb0ELb0ELb1ELb0ELb0ELb1ELb1ELb1ELb1ELb0EEENS1_21CollectiveEpilogueFwdINS6_IJSA_SC_SB_EEES9_SE_SG_Li384ELb0ELb1ELb1ELb0EEENS1_19SingleTileSchedulerILb0ELb1ELb1ELi192EEEEEEEEEvNT_6ParamsE,"aw",@nobits
	.sectionflags	@""
	.align	16
	.zero		1024


//--------------------- .nv.shared._ZN7cutlass13device_kernelIN5flash11enable_sm90INS1_16FlashAttnFwdSm90INS1_25CollectiveMainloopFwdSm90ILi2EN4cute5tupleIJNS5_1CILi1EEES8_S8_EEENS6_IJNS7_ILi192EEENS7_ILi128EEENS7_ILi64EEEEEELi64ENS_10bfloat16_tEfNS_4arch4Sm90ELb1ELb0ELb0ELb1ELb1ELb0ELb0ELb1ELb1ELb1ELb1ELb0EEENS1_21CollectiveEpilogueFwdINS6_IJSA_SC_SB_EEES9_SE_SG_Li384ELb1ELb1ELb1ELb0EEENS1_36VarlenDynamicPersistentTileSchedulerILi192ELi128ELi384ELi128ELb1ELb1ELb1ELb1ELb1ELb1EEEEEEEEEvNT_6ParamsE --------------------------
	.section	.nv.shared._ZN7cutlass13device_kernelIN5flash11enable_sm90INS1_16FlashAttnFwdSm90INS1_25CollectiveMainloopFwdSm90ILi2EN4cute5tupleIJNS5_1CILi1EEES8_S8_EEENS6_IJNS7_ILi192EEENS7_ILi128EEENS7_ILi64EEEEEELi64ENS_10bfloat16_tEfNS_4arch4Sm90ELb1ELb0ELb0ELb1ELb1ELb0ELb0ELb1ELb1ELb1ELb1ELb0EEENS1_21CollectiveEpilogueFwdINS6_IJSA_SC_SB_EEES9_SE_SG_Li384ELb1ELb1ELb1ELb0EEENS1_36VarlenDynamicPersistentTileSchedulerILi192ELi128ELi384ELi128ELb1ELb1ELb1ELb1ELb1ELb1EEEEEEEEEvNT_6ParamsE,"aw",@nobits
	.sectionflags	@""
	.align	16
	.zero		1024


//--------------------- .nv.shared._ZN7cutlass13device_kernelIN5flash11enable_sm90INS1_16FlashAttnFwdSm90INS1_25CollectiveMainloopFwdSm90ILi2EN4cute5tupleIJNS5_1CILi1EEES8_S8_EEENS6_IJNS7_ILi192EEENS7_ILi128EEENS7_ILi64EEEEEELi64ENS_10bfloat16_tEfNS_4arch4Sm90ELb1ELb0ELb0ELb1ELb1ELb1ELb0ELb1ELb1ELb1ELb1ELb0EEENS1_21CollectiveEpilogueFwdINS6_IJSA_SC_SB_EEES9_SE_SG_Li384ELb1ELb1ELb1ELb0EEENS1_36VarlenDynamicPersistentTileSchedulerILi192ELi128ELi384ELi128ELb1ELb1ELb1ELb1ELb1ELb1EEEEEEEEEvNT_6ParamsE --------------------------
	.section	.nv.shared._ZN7cutlass13device_kernelIN5flash11enable_sm90INS1_16FlashAttnFwdSm90INS1_25CollectiveMainloopFwdSm90ILi2EN4cute5tupleIJNS5_1CILi1EEES8_S8_EEENS6_IJNS7_ILi192EEENS7_ILi128EEENS7_ILi64EEEEEELi64ENS_10bfloat16_tEfNS_4arch4Sm90ELb1ELb0ELb0ELb1ELb1ELb1ELb0ELb1ELb1ELb1ELb1ELb0EEENS1_21CollectiveEpilogueFwdINS6_IJSA_SC_SB_EEES9_SE_SG_Li384ELb1ELb1ELb1ELb0EEENS1_36VarlenDynamicPersistentTileSchedulerILi192ELi128ELi384ELi128ELb1ELb1ELb1ELb1ELb1ELb1EEEEEEEEEvNT_6ParamsE,"aw",@nobits
	.sectionflags	@""
	.align	16
	.zero		1024


//--------------------- .nv.constant0._ZN7cutlass13device_kernelIN5flash11enable_sm90INS1_16FlashAttnFwdSm90INS1_25CollectiveMainloopFwdSm90ILi2EN4cute5tupleIJNS5_1CILi1EEES8_S8_EEENS6_IJNS7_ILi128EEENS7_ILi80EEENS7_ILi256EEEEEELi256ENS_10bfloat16_tEfNS_4arch4Sm90ELb0ELb0ELb0ELb0ELb1ELb0ELb0ELb1ELb1ELb1ELb1ELb0EEENS1_21CollectiveEpilogueFwdINS6_IJSA_SC_SB_EEES9_SE_SG_Li256ELb0ELb1ELb1ELb0EEENS1_19SingleTileSchedulerILb0ELb1ELb1ELi128EEEEEEEEEvNT_6ParamsE --------------------------
	.section	.nv.constant0._ZN7cutlass13device_kernelIN5flash11enable_sm90INS1_16FlashAttnFwdSm90INS1_25CollectiveMainloopFwdSm90ILi2EN4cute5tupleIJNS5_1CILi1EEES8_S8_EEENS6_IJNS7_ILi128EEENS7_ILi80EEENS7_ILi256EEEEEELi256ENS_10bfloat16_tEfNS_4arch4Sm90ELb0ELb0ELb0ELb0ELb1ELb0ELb0ELb1ELb1ELb1ELb1ELb0EEENS1_21CollectiveEpilogueFwdINS6_IJSA_SC_SB_EEES9_SE_SG_Li256ELb0ELb1ELb1ELb0EEENS1_19SingleTileSchedulerILb0ELb1ELb1ELi128EEEEEEEEEvNT_6ParamsE,"a",@progbits
	.sectionflags	@""
	.align	4
.nv.constant0._ZN7cutlass13device_kernelIN5flash11enable_sm90INS1_16FlashAttnFwdSm90INS1_25CollectiveMainloopFwdSm90ILi2EN4cute5tupleIJNS5_1CILi1EEES8_S8_EEENS6_IJNS7_ILi128EEENS7_ILi80EEENS7_ILi256EEEEEELi256ENS_10bfloat16_tEfNS_4arch4Sm90ELb0ELb0ELb0ELb0ELb1ELb0ELb0ELb1ELb1ELb1ELb1ELb0EEENS1_21CollectiveEpilogueFwdINS6_IJSA_SC_SB_EEES9_SE_SG_Li256ELb0ELb1ELb1ELb0EEENS1_19SingleTileSchedulerILb0ELb1ELb1ELi128EEEEEEEEEvNT_6ParamsE:
	.zero		3200


//--------------------- .nv.constant0._ZN7cutlass13device_kernelIN5flash11enable_sm90INS1_16FlashAttnFwdSm90INS1_25CollectiveMainloopFwdSm90ILi2EN4cute5tupleIJNS5_1CILi1EEES8_S8_EEENS6_IJNS7_ILi128EEENS7_ILi80EEENS7_ILi256EEEEEELi256ENS_10bfloat16_tEfNS_4arch4Sm90ELb0ELb0ELb0ELb1ELb1ELb0ELb0ELb1ELb1ELb1ELb1ELb0EEENS1_21CollectiveEpilogueFwdINS6_IJSA_SC_SB_EEES9_SE_SG_Li256ELb1ELb1ELb1ELb0EEENS1_36VarlenDynamicPersistentTileSchedulerILi128ELi80ELi256ELi128ELb1ELb1ELb1ELb0ELb1ELb1EEEEEEEEEvNT_6ParamsE --------------------------
	.section	.nv.constant0._ZN7cutlass13device_kernelIN5flash11enable_sm90INS1_16FlashAttnFwdSm90INS1_25CollectiveMainloopFwdSm90ILi2EN4cute5tupleIJNS5_1CILi1EEES8_S8_EEENS6_IJNS7_ILi128EEENS7_ILi80EEENS7_ILi256EEEEEELi256ENS_10bfloat16_tEfNS_4arch4Sm90ELb0ELb0ELb0ELb1ELb1ELb0ELb0ELb1ELb1ELb1ELb1ELb0EEENS1_21CollectiveEpilogueFwdINS6_IJSA_SC_SB_EEES9_SE_SG_Li256ELb1ELb1ELb1ELb0EEENS1_36VarlenDynamicPersistentTileSchedulerILi128ELi80ELi256ELi128ELb1ELb1ELb1ELb0ELb1ELb1EEEEEEEEEvNT_6ParamsE,"a",@progbits
	.sectionflags	@""
	.align	4
.nv.constant0._ZN7cutlass13device_kernelIN5flash11enable_sm90INS1_16FlashAttnFwdSm90INS1_25CollectiveMainloopFwdSm90ILi2EN4cute5tupleIJNS5_1CILi1EEES8_S8_EEENS6_IJNS7_ILi128EEENS7_ILi80EEENS7_ILi256EEEEEELi256ENS_10bfloat16_tEfNS_4arch4Sm90ELb0ELb0ELb0ELb1ELb1ELb0ELb0ELb1ELb1ELb1ELb1ELb0EEENS1_21CollectiveEpilogueFwdINS6_IJSA_SC_SB_EEES9_SE_SG_Li256ELb1ELb1ELb1ELb0EEENS1_36VarlenDynamicPersistentTileSchedulerILi128ELi80ELi256ELi128ELb1ELb1ELb1ELb0ELb1ELb1EEEEEEEEEvNT_6ParamsE:
	.zero		3328


//--------------------- .nv.constant0._ZN7cutlass13device_kernelIN5flash11enable_sm90INS1_16FlashAttnFwdSm90INS1_25CollectiveMainloopFwdSm90ILi2EN4cute5tupleIJNS5_1CILi1EEES8_S8_EEENS6_IJNS7_ILi128EEENS7_ILi80EEENS7_ILi256EEEEEELi256ENS_10bfloat16_tEfNS_4arch4Sm90ELb0ELb0ELb0ELb1ELb1ELb1ELb0ELb1ELb1ELb1ELb1ELb0EEENS1_21CollectiveEpilogueFwdINS6_IJSA_SC_SB_EEES9_SE_SG_Li256ELb1ELb1ELb1ELb0EEENS1_36VarlenDynamicPersistentTileSchedulerILi128ELi80ELi256ELi128ELb1ELb1ELb1ELb0ELb1ELb1EEEEEEEEEvNT_6ParamsE --------------------------
	.section	.nv.constant0._ZN7cutlass13device_kernelIN5flash11enable_sm90INS1_16FlashAttnFwdSm90INS1_25CollectiveMainloopFwdSm90ILi2EN4cute5tupleIJNS5_1CILi1EEES8_S8_EEENS6_IJNS7_ILi128EEENS7_ILi80EEENS7_ILi256EEEEEELi256ENS_10bfloat16_tEfNS_4arch4Sm90ELb0ELb0ELb0ELb1ELb1ELb1ELb0ELb1ELb1ELb1ELb1ELb0EEENS1_21CollectiveEpilogueFwdINS6_IJSA_SC_SB_EEES9_SE_SG_Li256ELb1ELb1ELb1ELb0EEENS1_36VarlenDynamicPersistentTileSchedulerILi128ELi80ELi256ELi128ELb1ELb1ELb1ELb0ELb1ELb1EEEEEEEEEvNT_6ParamsE,"a",@progbits
	.sectionflags	@""
	.align	4
.nv.constant0._ZN7cutlass13device_kernelIN5flash11enable_sm90INS1_16FlashAttnFwdSm90INS1_25CollectiveMainloopFwdSm90ILi2EN4cute5tupleIJNS5_1CILi1EEES8_S8_EEENS6_IJNS7_ILi128EEENS7_ILi80EEENS7_ILi256EEEEEELi256ENS_10bfloat16_tEfNS_4arch4Sm90ELb0ELb0ELb0ELb1ELb1ELb1ELb0ELb1ELb1ELb1ELb1ELb0EEENS1_21CollectiveEpilogueFwdINS6_IJSA_SC_SB_EEES9_SE_SG_Li256ELb1ELb1ELb1ELb0EEENS1_36VarlenDynamicPersistentTileSchedulerILi128ELi80ELi256ELi128ELb1ELb1ELb1ELb0ELb1ELb1EEEEEEEEEvNT_6ParamsE:
	.zero		3328


//--------------------- .nv.constant0._ZN7cutlass13device_kernelIN5flash11enable_sm90INS1_16FlashAttnFwdSm90INS1_25CollectiveMainloopFwdSm90ILi2EN4cute5tupleIJNS5_1CILi1EEES8_S8_EEENS6_IJNS7_ILi128EEENS7_ILi64EEENS7_ILi256EEEEEELi256ENS_10bfloat16_tEfNS_4arch4Sm90ELb0ELb1ELb0ELb0ELb1ELb0ELb0ELb1ELb1ELb1ELb1ELb0EEENS1_21CollectiveEpilogueFwdINS6_IJSA_SC_SB_EEES9_SE_SG_Li256ELb0ELb1ELb1ELb0EEENS1_19SingleTileSchedulerILb0ELb1ELb1ELi128EEEEEEEEEvNT_6ParamsE --------------------------
	.section	.nv.constant0._ZN7cutlass13device_kernelIN5flash11enable_sm90INS1_16FlashAttnFwdSm90INS1_25CollectiveMainloopFwdSm90ILi2EN4cute5tupleIJNS5_1CILi1EEES8_S8_EEENS6_IJNS7_ILi128EEENS7_ILi64EEENS7_ILi256EEEEEELi256ENS_10bfloat16_tEfNS_4arch4Sm90ELb0ELb1ELb0ELb0ELb1ELb0ELb0ELb1ELb1ELb1ELb1ELb0EEENS1_21CollectiveEpilogueFwdINS6_IJSA_SC_SB_EEES9_SE_SG_Li256ELb0ELb1ELb1ELb0EEENS1_19SingleTileSchedulerILb0ELb1ELb1ELi128EEEEEEEEEvNT_6ParamsE,"a",@progbits
	.sectionflags	@""
	.align	4
.nv.constant0._ZN7cutlass13device_kernelIN5flash11enable_sm90INS1_16FlashAttnFwdSm90INS1_25CollectiveMainloopFwdSm90ILi2EN4cute5tupleIJNS5_1CILi1EEES8_S8_EEENS6_IJNS7_ILi128EEENS7_ILi64EEENS7_ILi256EEEEEELi256ENS_10bfloat16_tEfNS_4arch4Sm90ELb0ELb1ELb0ELb0ELb1ELb0ELb0ELb1ELb1ELb1ELb1ELb0EEENS1_21CollectiveEpilogueFwdINS6_IJSA_SC_SB_EEES9_SE_SG_Li256ELb0ELb1ELb1ELb0EEENS1_19SingleTileSchedulerILb0ELb1ELb1ELi128EEEEEEEEEvNT_6ParamsE:
	.zero		3200


//--------------------- .nv.constant0._ZN7cutlass13device_kernelIN5flash11enable_sm90INS1_16FlashAttnFwdSm90INS1_25CollectiveMainloopFwdSm90ILi2EN4cute5tupleIJNS5_1CILi1EEES8_S8_EEENS6_IJNS7_ILi128EEENS7_ILi64EEENS7_ILi256EEEEEELi256ENS_10bfloat16_tEfNS_4arch4Sm90ELb0ELb1ELb0ELb1ELb1ELb0ELb0ELb1ELb1ELb1ELb1ELb0EEENS1_21CollectiveEpilogueFwdINS6_IJSA_SC_SB_EEES9_SE_SG_Li256ELb1ELb1ELb1ELb0EEENS1_36VarlenDynamicPersistentTileSchedulerILi128ELi64ELi256ELi128ELb1ELb1ELb1ELb1ELb0ELb1EEEEEEEEEvNT_6ParamsE --------------------------
	.section	.nv.constant0._ZN7cutlass13device_kernelIN5flash11enable_sm90INS1_16FlashAttnFwdSm90INS1_25CollectiveMainloopFwdSm90ILi2EN4cute5tupleIJNS5_1CILi1EEES8_S8_EEENS6_IJNS7_ILi128EEENS7_ILi64EEENS7_ILi256EEEEEELi256ENS_10bfloat16_tEfNS_4arch4Sm90ELb0ELb1ELb0ELb1ELb1ELb0ELb0ELb1ELb1ELb1ELb1ELb0EEENS1_21CollectiveEpilogueFwdINS6_IJSA_SC_SB_EEES9_SE_SG_Li256ELb1ELb1ELb1ELb0EEENS1_36VarlenDynamicPersistentTileSchedulerILi128ELi64ELi256ELi128ELb1ELb1ELb1ELb1ELb0ELb1EEEEEEEEEvNT_6ParamsE,"a",@progbits
	.sectionflags	@""
	.align	4
.nv.constant0._ZN7cutlass13device_kernelIN5flash11enable_sm90INS1_16FlashAttnFwdSm90INS1_25CollectiveMainloopFwdSm90ILi2EN4cute5tupleIJNS5_1CILi1EEES8_S8_EEENS6_IJNS7_ILi128EEENS7_ILi64EEENS7_ILi256EEEEEELi256ENS_10bfloat16_tEfNS_4arch4Sm90ELb0ELb1ELb0ELb1ELb1ELb0ELb0ELb1ELb1ELb1ELb1ELb0EEENS1_21CollectiveEpilogueFwdINS6_IJSA_SC_SB_EEES9_SE_SG_Li256ELb1ELb1ELb1ELb0EEENS1_36VarlenDynamicPersistentTileSchedulerILi128ELi64ELi256ELi128ELb1ELb1ELb1ELb1ELb0ELb1EEEEEEEEEvNT_6ParamsE:
	.zero		3328


//--------------------- .nv.constant0._ZN7cutlass13device_kernelIN5flash11enable_sm90INS1_16FlashAttnFwdSm90INS1_25CollectiveMainloopFwdSm90ILi2EN4cute5tupleIJNS5_1CILi1EEES8_S8_EEENS6_IJNS7_ILi128EEENS7_ILi64EEENS7_ILi256EEEEEELi256ENS_10bfloat16_tEfNS_4arch4Sm90ELb0ELb1ELb0ELb1ELb1ELb1ELb0ELb1ELb1ELb1ELb1ELb0EEENS1_21CollectiveEpilogueFwdINS6_IJSA_SC_SB_EEES9_SE_SG_Li256ELb1ELb1ELb1ELb0EEENS1_36VarlenDynamicPersistentTileSchedulerILi128ELi64ELi256ELi128ELb1ELb1ELb1ELb1ELb0ELb1EEEEEEEEEvNT_6ParamsE --------------------------
	.section	.nv.constant0._ZN7cutlass13device_kernelIN5flash11enable_sm90INS1_16FlashAttnFwdSm90INS1_25CollectiveMainloopFwdSm90ILi2EN4cute5tupleIJNS5_1CILi1EEES8_S8_EEENS6_IJNS7_ILi128EEENS7_ILi64EEENS7_ILi256EEEEEELi256ENS_10bfloat16_tEfNS_4arch4Sm90ELb0ELb1ELb0ELb1ELb1ELb1ELb0ELb1ELb1ELb1ELb1ELb0EEENS1_21CollectiveEpilogueFwdINS6_IJSA_SC_SB_EEES9_SE_SG_Li256ELb1ELb1ELb1ELb0EEENS1_36VarlenDynamicPersistentTileSchedulerILi128ELi64ELi256ELi128ELb1ELb1ELb1ELb1ELb0ELb1EEEEEEEEEvNT_6ParamsE,"a",@progbits
	.sectionflags	@""
	.align	4
.nv.constant0._ZN7cutlass13device_kernelIN5flash11enable_sm90INS1_16FlashAttnFwdSm90INS1_25CollectiveMainloopFwdSm90ILi2EN4cute5tupleIJNS5_1CILi1EEES8_S8_EEENS6_IJNS7_ILi128EEENS7_ILi64EEENS7_ILi256EEEEEELi256ENS_10bfloat16_tEfNS_4arch4Sm90ELb0ELb1ELb0ELb1ELb1ELb1ELb0ELb1ELb1ELb1ELb1ELb0EEENS1_21CollectiveEpilogueFwdINS6_IJSA_SC_SB_EEES9_SE_SG_Li256ELb1ELb1ELb1ELb0EEENS1_36VarlenDynamicPersistentTileSchedulerILi128ELi64ELi256ELi128ELb1ELb1ELb1ELb1ELb0ELb1EEEEEEEEEvNT_6ParamsE:
	.zero		3328


//--------------------- .nv.constant0._ZN7cutlass13device_kernelIN5flash11enable_sm90INS1_16FlashAttnFwdSm90INS1_25CollectiveMainloopFwdSm90ILi2EN4cute5tupleIJNS5_1CILi1EEES8_S8_EEENS6_IJNS7_ILi128EEENS7_ILi80EEENS7_ILi256EEEEEELi256ENS_10bfloat16_tEfNS_4arch4Sm90ELb1ELb0ELb0ELb0ELb1ELb0ELb0ELb1ELb1ELb1ELb1ELb0EEENS1_21CollectiveEpilogueFwdINS6_IJSA_SC_SB_EEES9_SE_SG_Li256ELb0ELb1ELb1ELb0EEENS1_19SingleTileSchedulerILb0ELb1ELb1ELi128EEEEEEEEEvNT_6ParamsE --------------------------
	.section	.nv.constant0._ZN7cutlass13device_kernelIN5flash11enable_sm90INS1_16FlashAttnFwdSm90INS1_25CollectiveMainloopFwdSm90ILi2EN4cute5tupleIJNS5_1CILi1EEES8_S8_EEENS6_IJNS7_ILi128EEENS7_ILi80EEENS7_ILi256EEEEEELi256ENS_10bfloat16_tEfNS_4arch4Sm90ELb1ELb0ELb0ELb0ELb1ELb0ELb0ELb1ELb1ELb1ELb1ELb0EEENS1_21CollectiveEpilogueFwdINS6_IJSA_SC_SB_EEES9_SE_SG_Li256ELb0ELb1ELb1ELb0EEENS1_19SingleTileSchedulerILb0ELb1ELb1ELi128EEEEEEEEEvNT_6ParamsE,"a",@progbits
	.sectionflags	@""
	.align	4
.nv.constant0._ZN7cutlass13device_kernelIN5flash11enable_sm90INS1_16FlashAttnFwdSm90INS1_25CollectiveMainloopFwdSm90ILi2EN4cute5tupleIJNS5_1CILi1EEES8_S8_EEENS6_IJNS7_ILi128EEENS7_ILi80EEENS7_ILi256EEEEEELi256ENS_10bfloat16_tEfNS_4arch4Sm90ELb1ELb0ELb0ELb0ELb1ELb0ELb0ELb1ELb1ELb1ELb1ELb0EEENS1_21CollectiveEpilogueFwdINS6_IJSA_SC_SB_EEES9_SE_SG_Li256ELb0ELb1ELb1ELb0EEENS1_19SingleTileSchedulerILb0ELb1ELb1ELi128EEEEEEEEEvNT_6ParamsE:
	.zero		3200


//--------------------- .nv.constant0._ZN7cutlass13device_kernelIN5flash11enable_sm90INS1_16FlashAttnFwdSm90INS1_25CollectiveMainloopFwdSm90ILi2EN4cute5tupleIJNS5_1CILi1EEES8_S8_EEENS6_IJNS7_ILi128EEENS7_ILi80EEENS7_ILi256EEEEEELi256ENS_10bfloat16_tEfNS_4arch4Sm90ELb1ELb0ELb0ELb1ELb1ELb0ELb0ELb1ELb1ELb1ELb1ELb0EEENS1_21CollectiveEpilogueFwdINS6_IJSA_SC_SB_EEES9_SE_SG_Li256ELb1ELb1ELb1ELb0EEENS1_36VarlenDynamicPersistentTileSchedulerILi128ELi80ELi256ELi128ELb1ELb1ELb1ELb1ELb1ELb1EEEEEEEEEvNT_6ParamsE --------------------------
	.section	.nv.constant0._ZN7cutlass13device_kernelIN5flash11enable_sm90INS1_16FlashAttnFwdSm90INS1_25CollectiveMainloopFwdSm90ILi2EN4cute5tupleIJNS5_1CILi1EEES8_S8_EEENS6_IJNS7_ILi128EEENS7_ILi80EEENS7_ILi256EEEEEELi256ENS_10bfloat16_tEfNS_4arch4Sm90ELb1ELb0ELb0ELb1ELb1ELb0ELb0ELb1ELb1ELb1ELb1ELb0EEENS1_21CollectiveEpilogueFwdINS6_IJSA_SC_SB_EEES9_SE_SG_Li256ELb1ELb1ELb1ELb0EEENS1_36VarlenDynamicPersistentTileSchedulerILi128ELi80ELi256ELi128ELb1ELb1ELb1ELb1ELb1ELb1EEEEEEEEEvNT_6ParamsE,"a",@progbits
	.sectionflags	@""
	.align	4
.nv.constant0._ZN7cutlass13device_kernelIN5flash11enable_sm90INS1_16FlashAttnFwdSm90INS1_25CollectiveMainloopFwdSm90ILi2EN4cute5tupleIJNS5_1CILi1EEES8_S8_EEENS6_IJNS7_ILi128EEENS7_ILi80EEENS7_ILi256EEEEEELi256ENS_10bfloat16_tEfNS_4arch4Sm90ELb1ELb0ELb0ELb1ELb1ELb0ELb0ELb1ELb1ELb1ELb1ELb0EEENS1_21CollectiveEpilogueFwdINS6_IJSA_SC_SB_EEES9_SE_SG_Li256ELb1ELb1ELb1ELb0EEENS1_36VarlenDynamicPersistentTileSchedulerILi128ELi80ELi256ELi128ELb1ELb1ELb1ELb1ELb1ELb1EEEEEEEEEvNT_6ParamsE:
	.zero		3328


//--------------------- .nv.constant0._ZN7cutlass13device_kernelIN5flash11enable_sm90INS1_16FlashAttnFwdSm90INS1_25CollectiveMainloopFwdSm90ILi2EN4cute5tupleIJNS5_1CILi1EEES8_S8_EEENS6_IJNS7_ILi128EEENS7_ILi80EEENS7_ILi256EEEEEELi256ENS_10bfloat16_tEfNS_4arch4Sm90ELb1ELb0ELb0ELb1ELb1ELb1ELb0ELb1ELb1ELb1ELb1ELb0EEENS1_21CollectiveEpilogueFwdINS6_IJSA_SC_SB_EEES9_SE_SG_Li256ELb1ELb1ELb1ELb0EEENS1_36VarlenDynamicPersistentTileSchedulerILi128ELi80ELi256ELi128ELb1ELb1ELb1ELb1ELb1ELb1EEEEEEEEEvNT_6ParamsE --------------------------
	.section	.nv.constant0._ZN7cutlass13device_kernelIN5flash11enable_sm90INS1_16FlashAttnFwdSm90INS1_25CollectiveMainloopFwdSm90ILi2EN4cute5tupleIJNS5_1CILi1EEES8_S8_EEENS6_IJNS7_ILi128EEENS7_ILi80EEENS7_ILi256EEEEEELi256ENS_10bfloat16_tEfNS_4arch4Sm90ELb1ELb0ELb0ELb1ELb1ELb1ELb0ELb1ELb1ELb1ELb1ELb0EEENS1_21CollectiveEpilogueFwdINS6_IJSA_SC_SB_EEES9_SE_SG_Li256ELb1ELb1ELb1ELb0EEENS1_36VarlenDynamicPersistentTileSchedulerILi128ELi80ELi256ELi128ELb1ELb1ELb1ELb1ELb1ELb1EEEEEEEEEvNT_6ParamsE,"a",@progbits
	.sectionflags	@""
	.align	4
.nv.constant0._ZN7cutlass13device_kernelIN5flash11enable_sm90INS1_16FlashAttnFwdSm90INS1_25CollectiveMainloopFwdSm90ILi2EN4cute5tupleIJNS5_1CILi1EEES8_S8_EEENS6_IJNS7_ILi128EEENS7_ILi80EEENS7_ILi256EEEEEELi256ENS_10bfloat16_tEfNS_4arch4Sm90ELb1ELb0ELb0ELb1ELb1ELb1ELb0ELb1ELb1ELb1ELb1ELb0EEENS1_21CollectiveEpilogueFwdINS6_IJSA_SC_SB_EEES9_SE_SG_Li256ELb1ELb1ELb1ELb0EEENS1_36VarlenDynamicPersistentTileSchedulerILi128ELi80ELi256ELi128ELb1ELb1ELb1ELb1ELb1ELb1EEEEEEEEEvNT_6ParamsE:
	.zero		3328


//--------------------- .nv.constant0._ZN7cutlass13device_kernelIN5flash11enable_sm90INS1_16FlashAttnFwdSm90INS1_25CollectiveMainloopFwdSm90ILi2EN4cute5tupleIJNS5_1CILi1EEES8_S8_EEENS6_IJNS7_ILi128EEENS7_ILi96EEENS7_ILi192EEEEEELi192ENS_10bfloat16_tEfNS_4arch4Sm90ELb0ELb0ELb0ELb0ELb1ELb0ELb0ELb1ELb1ELb1ELb1ELb0EEENS1_21CollectiveEpilogueFwdINS6_IJSA_SC_SB_EEES9_SE_SG_Li256ELb0ELb1ELb1ELb0EEENS1_19SingleTileSchedulerILb0ELb1ELb1ELi128EEEEEEEEEvNT_6ParamsE --------------------------
	.section	.nv.constant0._ZN7cutlass13device_kernelIN5flash11enable_sm90INS1_16FlashAttnFwdSm90INS1_25CollectiveMainloopFwdSm90ILi2EN4cute5tupleIJNS5_1CILi1EEES8_S8_EEENS6_IJNS7_ILi128EEENS7_ILi96EEENS7_ILi192EEEEEELi192ENS_10bfloat16_tEfNS_4arch4Sm90ELb0ELb0ELb0ELb0ELb1ELb0ELb0ELb1ELb1ELb1ELb1ELb0EEENS1_21CollectiveEpilogueFwdINS6_IJSA_SC_SB_EEES9_SE_SG_Li256ELb0ELb1ELb1ELb0EEENS1_19SingleTileSchedulerILb0ELb1ELb1ELi128EEEEEEEEEvNT_6ParamsE,"a",@progbits
	.sectionflags	@""
	.align	4
.nv.constant0._ZN7cutlass13device_kernelIN5flash11enable_sm90INS1_16FlashAttnFwdSm90INS1_25CollectiveMainloopFwdSm90ILi2EN4cute5tupleIJNS5_1CILi1EEES8_S8_EEENS6_IJNS7_ILi128EEENS7_ILi96EEENS7_ILi192EEEEEELi192ENS_10bfloat16_tEfNS_4arch4Sm90ELb0ELb0ELb0ELb0ELb1ELb0ELb0ELb1ELb1ELb1ELb1ELb0EEENS1_21CollectiveEpilogueFwdINS6_IJSA_SC_SB_EEES9_SE_SG_Li256ELb0ELb1ELb1ELb0EEENS1_19SingleTileSchedulerILb0ELb1ELb1ELi128EEEEEEEEEvNT_6ParamsE:
	.zero		3200


//--------------------- .nv.constant0._ZN7cutlass13device_kernelIN5flash11enable_sm90INS1_16FlashAttnFwdSm90INS1_25CollectiveMainloopFwdSm90ILi2EN4cute5tupleIJNS5_1CILi1EEES8_S8_EEENS6_IJNS7_ILi128EEENS7_ILi96EEENS7_ILi192EEEEEELi192ENS_10bfloat16_tEfNS_4arch4Sm90ELb0ELb0ELb0ELb1ELb1ELb0ELb0ELb1ELb1ELb1ELb1ELb0EEENS1_21CollectiveEpilogueFwdINS6_IJSA_SC_SB_EEES9_SE_SG_Li256ELb1ELb1ELb1ELb0EEENS1_36VarlenDynamicPersistentTileSchedulerILi128ELi96ELi256ELi128ELb1ELb1ELb1ELb0ELb1ELb1EEEEEEEEEvNT_6ParamsE --------------------------
	.section	.nv.constant0._ZN7cutlass13device_kernelIN5flash11enable_sm90INS1_16FlashAttnFwdSm90INS1_25CollectiveMainloopFwdSm90ILi2EN4cute5tupleIJNS5_1CILi1EEES8_S8_EEENS6_IJNS7_ILi128EEENS7_ILi96EEENS7_ILi192EEEEEELi192ENS_10bfloat16_tEfNS_4arch4Sm90ELb0ELb0ELb0ELb1ELb1ELb0ELb0ELb1ELb1ELb1ELb1ELb0EEENS1_21CollectiveEpilogueFwdINS6_IJSA_SC_SB_EEES9_SE_SG_Li256ELb1ELb1ELb1ELb0EEENS1_36VarlenDynamicPersistentTileSchedulerILi128ELi96ELi256ELi128ELb1ELb1ELb1ELb0ELb1ELb1EEEEEEEEEvNT_6ParamsE,"a",@progbits
	.sectionflags	@""
	.align	4
.nv.constant0._ZN7cutlass13device_kernelIN5flash11enable_sm90INS1_16FlashAttnFwdSm90INS1_25CollectiveMainloopFwdSm90ILi2EN4cute5tupleIJNS5_1CILi1EEES8_S8_EEENS6_IJNS7_ILi128EEENS7_ILi96EEENS7_ILi192EEEEEELi192ENS_10bfloat16_tEfNS_4arch4Sm90ELb0ELb0ELb0ELb1ELb1ELb0ELb0ELb1ELb1ELb1ELb1ELb0EEENS1_21CollectiveEpilogueFwdINS6_IJSA_SC_SB_EEES9_SE_SG_Li256ELb1ELb1ELb1ELb0EEENS1_36VarlenDynamicPersistentTileSchedulerILi128ELi96ELi256ELi128ELb1ELb1ELb1ELb0ELb1ELb1EEEEEEEEEvNT_6ParamsE:
	.zero		3328


//--------------------- .nv.constant0._ZN7cutlass13device_kernelIN5flash11enable_sm90INS1_16FlashAttnFwdSm90INS1_25CollectiveMainloopFwdSm90ILi2EN4cute5tupleIJNS5_1CILi1EEES8_S8_EEENS6_IJNS7_ILi128EEENS7_ILi96EEENS7_ILi192EEEEEELi192ENS_10bfloat16_tEfNS_4arch4Sm90ELb0ELb0ELb0ELb1ELb1ELb1ELb0ELb1ELb1ELb1ELb1ELb0EEENS1_21CollectiveEpilogueFwdINS6_IJSA_SC_SB_EEES9_SE_SG_Li256ELb1ELb1ELb1ELb0EEENS1_36VarlenDynamicPersistentTileSchedulerILi128ELi96ELi256ELi128ELb1ELb1ELb1ELb0ELb1ELb1EEEEEEEEEvNT_6ParamsE --------------------------
	.section	.nv.constant0._ZN7cutlass13device_kernelIN5flash11enable_sm90INS1_16FlashAttnFwdSm90INS1_25CollectiveMainloopFwdSm90ILi2EN4cute5tupleIJNS5_1CILi1EEES8_S8_EEENS6_IJNS7_ILi128EEENS7_ILi96EEENS7_ILi192EEEEEELi192ENS_10bfloat16_tEfNS_4arch4Sm90ELb0ELb0ELb0ELb1ELb1ELb1ELb0ELb1ELb1ELb1ELb1ELb0EEENS1_21CollectiveEpilogueFwdINS6_IJSA_SC_SB_EEES9_SE_SG_Li256ELb1ELb1ELb1ELb0EEENS1_36VarlenDynamicPersistentTileSchedulerILi128ELi96ELi256ELi128ELb1ELb1ELb1ELb0ELb1ELb1EEEEEEEEEvNT_6ParamsE,"a",@progbits
	.sectionflags	@""
	.align	4
.nv.constant0._ZN7cutlass13device_kernelIN5flash11enable_sm90INS1_16FlashAttnFwdSm90INS1_25CollectiveMainloopFwdSm90ILi2EN4cute5tupleIJNS5_1CILi1EEES8_S8_EEENS6_IJNS7_ILi128EEENS7_ILi96EEENS7_ILi192EEEEEELi192ENS_10bfloat16_tEfNS_4arch4Sm90ELb0ELb0ELb0ELb1ELb1ELb1ELb0ELb1ELb1ELb1ELb1ELb0EEENS1_21CollectiveEpilogueFwdINS6_IJSA_SC_SB_EEES9_SE_SG_Li256ELb1ELb1ELb1ELb0EEENS1_36VarlenDynamicPersistentTileSchedulerILi128ELi96ELi256ELi128ELb1ELb1ELb1ELb0ELb1ELb1EEEEEEEEEvNT_6ParamsE:
	.zero		3328


//--------------------- .nv.constant0._ZN7cutlass13device_kernelIN5flash11enable_sm90INS1_16FlashAttnFwdSm90INS1_25CollectiveMainloopFwdSm90ILi2EN4cute5tupleIJNS5_1CILi1EEES8_S8_EEENS6_IJNS7_ILi128EEENS7_ILi96EEENS7_ILi192EEEEEELi192ENS_10bfloat16_tEfNS_4arch4Sm90ELb0ELb1ELb0ELb0ELb1ELb0ELb0ELb1ELb1ELb1ELb1ELb0EEENS1_21CollectiveEpilogueFwdINS6_IJSA_SC_SB_EEES9_SE_SG_Li256ELb0ELb1ELb1ELb0EEENS1_19SingleTileSchedulerILb0ELb1ELb1ELi128EEEEEEEEEvNT_6ParamsE --------------------------
	.section	.nv.constant0._ZN7cutlass13device_kernelIN5flash11enable_sm90INS1_16FlashAttnFwdSm90INS1_25CollectiveMainloopFwdSm90ILi2EN4cute5tupleIJNS5_1CILi1EEES8_S8_EEENS6_IJNS7_ILi128EEENS7_ILi96EEENS7_ILi192EEEEEELi192ENS_10bfloat16_tEfNS_4arch4Sm90ELb0ELb1ELb0ELb0ELb1ELb0ELb0ELb1ELb1ELb1ELb1ELb0EEENS1_21CollectiveEpilogueFwdINS6_IJSA_SC_SB_EEES9_SE_SG_Li256ELb0ELb1ELb1ELb0EEENS1_19SingleTileSchedulerILb0ELb1ELb1ELi128EEEEEEEEEvNT_6ParamsE,"a",@progbits
	.sectionflags	@""
	.align	4
.nv.constant0._ZN7cutlass13device_kernelIN5flash11enable_sm90INS1_16FlashAttnFwdSm90INS1_25CollectiveMainloopFwdSm90ILi2EN4cute5tupleIJNS5_1CILi1EEES8_S8_EEENS6_IJNS7_ILi128EEENS7_ILi96EEENS7_ILi192EEEEEELi192ENS_10bfloat16_tEfNS_4arch4Sm90ELb0ELb1ELb0ELb0ELb1ELb0ELb0ELb1ELb1ELb1ELb1ELb0EEENS1_21CollectiveEpilogueFwdINS6_IJSA_SC_SB_EEES9_SE_SG_Li256ELb0ELb1ELb1ELb0EEENS1_19SingleTileSchedulerILb0ELb1ELb1ELi128EEEEEEEEEvNT_6ParamsE:
	.zero		3200


//--------------------- .nv.constant0._ZN7cutlass13device_kernelIN5flash11enable_sm90INS1_16FlashAttnFwdSm90INS1_25CollectiveMainloopFwdSm90ILi2EN4cute5tupleIJNS5_1CILi1EEES8_S8_EEENS6_IJNS7_ILi128EEENS7_ILi96EEENS7_ILi192EEEEEELi192ENS_10bfloat16_tEfNS_4arch4Sm90ELb0ELb1ELb0ELb1ELb1ELb0ELb0ELb1ELb1ELb1ELb1ELb0EEENS1_21CollectiveEpilogueFwdINS6_IJSA_SC_SB_EEES9_SE_SG_Li256ELb1ELb1ELb1ELb0EEENS1_36VarlenDynamicPersistentTileSchedulerILi128ELi96ELi256ELi128ELb1ELb1ELb1ELb1ELb0ELb1EEEEEEEEEvNT_6ParamsE --------------------------
	.section	.nv.constant0._ZN7cutlass13device_kernelIN5flash11enable_sm90INS1_16FlashAttnFwdSm90INS1_25CollectiveMainloopFwdSm90ILi2EN4cute5tupleIJNS5_1CILi1EEES8_S8_EEENS6_IJNS7_ILi128EEENS7_ILi96EEENS7_ILi192EEEEEELi192ENS_10bfloat16_tEfNS_4arch4Sm90ELb0ELb1ELb0ELb1ELb1ELb0ELb0ELb1ELb1ELb1ELb1ELb0EEENS1_21CollectiveEpilogueFwdINS6_IJSA_SC_SB_EEES9_SE_SG_Li256ELb1ELb1ELb1ELb0EEENS1_36VarlenDynamicPersistentTileSchedulerILi128ELi96ELi256ELi128ELb1ELb1ELb1ELb1ELb0ELb1EEEEEEEEEvNT_6ParamsE,"a",@progbits
	.sectionflags	@""
	.align	4
.nv.constant0._ZN7cutlass13device_kernelIN5flash11enable_sm90INS1_16FlashAttnFwdSm90INS1_25CollectiveMainloopFwdSm90ILi2EN4cute5tupleIJNS5_1CILi1EEES8_S8_EEENS6_IJNS7_ILi128EEENS7_ILi96EEENS7_ILi192EEEEEELi192ENS_10bfloat16_tEfNS_4arch4Sm90ELb0ELb1ELb0ELb1ELb1ELb0ELb0ELb1ELb1ELb1ELb1ELb0EEENS1_21CollectiveEpilogueFwdINS6_IJSA_SC_SB_EEES9_SE_SG_Li256ELb1ELb1ELb1ELb0EEENS1_36VarlenDynamicPersistentTileSchedulerILi128ELi96ELi256ELi128ELb1ELb1ELb1ELb1ELb0ELb1EEEEEEEEEvNT_6ParamsE:
	.zero		3328


//--------------------- .nv.constant0._ZN7cutlass13device_kernelIN5flash11enable_sm90INS1_16FlashAttnFwdSm90INS1_25CollectiveMainloopFwdSm90ILi2EN4cute5tupleIJNS5_1CILi1EEES8_S8_EEENS6_IJNS7_ILi128EEENS7_ILi96EEENS7_ILi192EEEEEELi192ENS_10bfloat16_tEfNS_4arch4Sm90ELb0ELb1ELb0ELb1ELb1ELb1ELb0ELb1ELb1ELb1ELb1ELb0EEENS1_21CollectiveEpilogueFwdINS6_IJSA_SC_SB_EEES9_SE_SG_Li256ELb1ELb1ELb1ELb0EEENS1_36VarlenDynamicPersistentTileSchedulerILi128ELi96ELi256ELi128ELb1ELb1ELb1ELb1ELb0ELb1EEEEEEEEEvNT_6ParamsE --------------------------
	.section	.nv.constant0._ZN7cutlass13device_kernelIN5flash11enable_sm90INS1_16FlashAttnFwdSm90INS1_25CollectiveMainloopFwdSm90ILi2EN4cute5tupleIJNS5_1CILi1EEES8_S8_EEENS6_IJNS7_ILi128EEENS7_ILi96EEENS7_ILi192EEEEEELi192ENS_10bfloat16_tEfNS_4arch4Sm90ELb0ELb1ELb0ELb1ELb1ELb1ELb0ELb1ELb1ELb1ELb1ELb0EEENS1_21CollectiveEpilogueFwdINS6_IJSA_SC_SB_EEES9_SE_SG_Li256ELb1ELb1ELb1ELb0EEENS1_36VarlenDynamicPersistentTileSchedulerILi128ELi96ELi256ELi128ELb1ELb1ELb1ELb1ELb0ELb1EEEEEEEEEvNT_6ParamsE,"a",@progbits
	.sectionflags	@""
	.align	4
.nv.constant0._ZN7cutlass13device_kernelIN5flash11enable_sm90INS1_16FlashAttnFwdSm90INS1_25CollectiveMainloopFwdSm90ILi2EN4cute5tupleIJNS5_1CILi1EEES8_S8_EEENS6_IJNS7_ILi128EEENS7_ILi96EEENS7_ILi192EEEEEELi192ENS_10bfloat16_tEfNS_4arch4Sm90ELb0ELb1ELb0ELb1ELb1ELb1ELb0ELb1ELb1ELb1ELb1ELb0EEENS1_21CollectiveEpilogueFwdINS6_IJSA_SC_SB_EEES9_SE_SG_Li256ELb1ELb1ELb1ELb0EEENS1_36VarlenDynamicPersistentTileSchedulerILi128ELi96ELi256ELi128ELb1ELb1ELb1ELb1ELb0ELb1EEEEEEEEEvNT_6ParamsE:
	.zero		3328


//--------------------- .nv.constant0._ZN7cutlass13device_kernelIN5flash11enable_sm90INS1_16FlashAttnFwdSm90INS1_25CollectiveMainloopFwdSm90ILi2EN4cute5tupleIJNS5_1CILi1EEES8_S8_EEENS6_IJNS7_ILi128EEENS7_ILi96EEENS7_ILi192EEEEEELi192ENS_10bfloat16_tEfNS_4arch4Sm90ELb1ELb0ELb0ELb0ELb1ELb0ELb0ELb1ELb1ELb1ELb1ELb0EEENS1_21CollectiveEpilogueFwdINS6_IJSA_SC_SB_EEES9_SE_SG_Li256ELb0ELb1ELb1ELb0EEENS1_19SingleTileSchedulerILb0ELb1ELb1ELi128EEEEEEEEEvNT_6ParamsE --------------------------
	.section	.nv.constant0._ZN7cutlass13device_kernelIN5flash11enable_sm90INS1_16FlashAttnFwdSm90INS1_25CollectiveMainloopFwdSm90ILi2EN4cute5tupleIJNS5_1CILi1EEES8_S8_EEENS6_IJNS7_ILi128EEENS7_ILi96EEENS7_ILi192EEEEEELi192ENS_10bfloat16_tEfNS_4arch4Sm90ELb1ELb0ELb0ELb0ELb1ELb0ELb0ELb1ELb1ELb1ELb1ELb0EEENS1_21CollectiveEpilogueFwdINS6_IJSA_SC_SB_EEES9_SE_SG_Li256ELb0ELb1ELb1ELb0EEENS1_19SingleTileSchedulerILb0ELb1ELb1ELi128EEEEEEEEEvNT_6ParamsE,"a",@progbits
	.sectionflags	@""
	.align	4
.nv.constant0._ZN7cutlass13device_kernelIN5flash11enable_sm90INS1_16FlashAttnFwdSm90INS1_25CollectiveMainloopFwdSm90ILi2EN4cute5tupleIJNS5_1CILi1EEES8_S8_EEENS6_IJNS7_ILi128EEENS7_ILi96EEENS7_ILi192EEEEEELi192ENS_10bfloat16_tEfNS_4arch4Sm90ELb1ELb0ELb0ELb0ELb1ELb0ELb0ELb1ELb1ELb1ELb1ELb0EEENS1_21CollectiveEpilogueFwdINS6_IJSA_SC_SB_EEES9_SE_SG_Li256ELb0ELb1ELb1ELb0EEENS1_19SingleTileSchedulerILb0ELb1ELb1ELi128EEEEEEEEEvNT_6ParamsE:
	.zero		3200


//--------------------- .nv.constant0._ZN7cutlass13device_kernelIN5flash11enable_sm90INS1_16FlashAttnFwdSm90INS1_25CollectiveMainloopFwdSm90ILi2EN4cute5tupleIJNS5_1CILi1EEES8_S8_EEENS6_IJNS7_ILi128EEENS7_ILi96EEENS7_ILi192EEEEEELi192ENS_10bfloat16_tEfNS_4arch4Sm90ELb1ELb0ELb0ELb1ELb1ELb0ELb0ELb1ELb1ELb1ELb1ELb0EEENS1_21CollectiveEpilogueFwdINS6_IJSA_SC_SB_EEES9_SE_SG_Li256ELb1ELb1ELb1ELb0EEENS1_36VarlenDynamicPersistentTileSchedulerILi128ELi96ELi256ELi128ELb1ELb1ELb1ELb1ELb1ELb1EEEEEEEEEvNT_6ParamsE --------------------------
	.section	.nv.constant0._ZN7cutlass13device_kernelIN5flash11enable_sm90INS1_16FlashAttnFwdSm90INS1_25CollectiveMainloopFwdSm90ILi2EN4cute5tupleIJNS5_1CILi1EEES8_S8_EEENS6_IJNS7_ILi128EEENS7_ILi96EEENS7_ILi192EEEEEELi192ENS_10bfloat16_tEfNS_4arch4Sm90ELb1ELb0ELb0ELb1ELb1ELb0ELb0ELb1ELb1ELb1ELb1ELb0EEENS1_21CollectiveEpilogueFwdINS6_IJSA_SC_SB_EEES9_SE_SG_Li256ELb1ELb1ELb1ELb0EEENS1_36VarlenDynamicPersistentTileSchedulerILi128ELi96ELi256ELi128ELb1ELb1ELb1ELb1ELb1ELb1EEEEEEEEEvNT_6ParamsE,"a",@progbits
	.sectionflags	@""
	.align	4
.nv.constant0._ZN7cutlass13device_kernelIN5flash11enable_sm90INS1_16FlashAttnFwdSm90INS1_25CollectiveMainloopFwdSm90ILi2EN4cute5tupleIJNS5_1CILi1EEES8_S8_EEENS6_IJNS7_ILi128EEENS7_ILi96EEENS7_ILi192EEEEEELi192ENS_10bfloat16_tEfNS_4arch4Sm90ELb1ELb0ELb0ELb1ELb1ELb0ELb0ELb1ELb1ELb1ELb1ELb0EEENS1_21CollectiveEpilogueFwdINS6_IJSA_SC_SB_EEES9_SE_SG_Li256ELb1ELb1ELb1ELb0EEENS1_36VarlenDynamicPersistentTileSchedulerILi128ELi96ELi256ELi128ELb1ELb1ELb1ELb1ELb1ELb1EEEEEEEEEvNT_6ParamsE:
	.zero		3328


//--------------------- .nv.constant0._ZN7cutlass13device_kernelIN5flash11enable_sm90INS1_16FlashAttnFwdSm90INS1_25CollectiveMainloopFwdSm90ILi2EN4cute5tupleIJNS5_1CILi1EEES8_S8_EEENS6_IJNS7_ILi128EEENS7_ILi96EEENS7_ILi192EEEEEELi192ENS_10bfloat16_tEfNS_4arch4Sm90ELb1ELb0ELb0ELb1ELb1ELb1ELb0ELb1ELb1ELb1ELb1ELb0EEENS1_21CollectiveEpilogueFwdINS6_IJSA_SC_SB_EEES9_SE_SG_Li256ELb1ELb1ELb1ELb0EEENS1_36VarlenDynamicPersistentTileSchedulerILi128ELi96ELi256ELi128ELb1ELb1ELb1ELb1ELb1ELb1EEEEEEEEEvNT_6ParamsE --------------------------
	.section	.nv.constant0._ZN7cutlass13device_kernelIN5flash11enable_sm90INS1_16FlashAttnFwdSm90INS1_25CollectiveMainloopFwdSm90ILi2EN4cute5tupleIJNS5_1CILi1EEES8_S8_EEENS6_IJNS7_ILi128EEENS7_ILi96EEENS7_ILi192EEEEEELi192ENS_10bfloat16_tEfNS_4arch4Sm90ELb1ELb0ELb0ELb1ELb1ELb1ELb0ELb1ELb1ELb1ELb1ELb0EEENS1_21CollectiveEpilogueFwdINS6_IJSA_SC_SB_EEES9_SE_SG_Li256ELb1ELb1ELb1ELb0EEENS1_36VarlenDynamicPersistentTileSchedulerILi128ELi96ELi256ELi128ELb1ELb1ELb1ELb1ELb1ELb1EEEEEEEEEvNT_6ParamsE,"a",@progbits
	.sectionflags	@""
	.align	4
.nv.constant0._ZN7cutlass13device_kernelIN5flash11enable_sm90INS1_16FlashAttnFwdSm90INS1_25CollectiveMainloopFwdSm90ILi2EN4cute5tupleIJNS5_1CILi1EEES8_S8_EEENS6_IJNS7_ILi128EEENS7_ILi96EEENS7_ILi192EEEEEELi192ENS_10bfloat16_tEfNS_4arch4Sm90ELb1ELb0ELb0ELb1ELb1ELb1ELb0ELb1ELb1ELb1ELb1ELb0EEENS1_21CollectiveEpilogueFwdINS6_IJSA_SC_SB_EEES9_SE_SG_Li256ELb1ELb1ELb1ELb0EEENS1_36VarlenDynamicPersistentTileSchedulerILi128ELi96ELi256ELi128ELb1ELb1ELb1ELb1ELb1ELb1EEEEEEEEEvNT_6ParamsE:
	.zero		3328


//--------------------- .nv.constant0._ZN7cutlass13device_kernelIN5flash11enable_sm90INS1_16FlashAttnFwdSm90INS1_25CollectiveMainloopFwdSm90ILi2EN4cute5tupleIJNS5_1CILi1EEES8_S8_EEENS6_IJNS7_ILi128EEESA_SA_EEELi128ENS_10bfloat16_tEfNS_4arch4Sm90ELb0ELb0ELb0ELb0ELb1ELb0ELb0ELb1ELb1ELb1ELb1ELb0EEENS1_21CollectiveEpilogueFwdISB_S9_SC_SE_Li256ELb0ELb1ELb1ELb0EEENS1_19SingleTileSchedulerILb0ELb1ELb1ELi128EEEEEEEEEvNT_6ParamsE --------------------------
	.section	.nv.constant0._ZN7cutlass13device_kernelIN5flash11enable_sm90INS1_16FlashAttnFwdSm90INS1_25CollectiveMainloopFwdSm90ILi2EN4cute5tupleIJNS5_1CILi1EEES8_S8_EEENS6_IJNS7_ILi128EEESA_SA_EEELi128ENS_10bfloat16_tEfNS_4arch4Sm90ELb0ELb0ELb0ELb0ELb1ELb0ELb0ELb1ELb1ELb1ELb1ELb0EEENS1_21CollectiveEpilogueFwdISB_S9_SC_SE_Li256ELb0ELb1ELb1ELb0EEENS1_19SingleTileSchedulerILb0ELb1ELb1ELi128EEEEEEEEEvNT_6ParamsE,"a",@progbits
	.sectionflags	@""
	.align	4
.nv.constant0._ZN7cutlass13device_kernelIN5flash11enable_sm90INS1_16FlashAttnFwdSm90INS1_25CollectiveMainloopFwdSm90ILi2EN4cute5tupleIJNS5_1CILi1EEES8_S8_EEENS6_IJNS7_ILi128EEESA_SA_EEELi128ENS_10bfloat16_tEfNS_4arch4Sm90ELb0ELb0ELb0ELb0ELb1ELb0ELb0ELb1ELb1ELb1ELb1ELb0EEENS1_21CollectiveEpilogueFwdISB_S9_SC_SE_Li256ELb0ELb1ELb1ELb0EEENS1_19SingleTileSchedulerILb0ELb1ELb1ELi128EEEEEEEEEvNT_6ParamsE:
	.zero		3200


//--------------------- .nv.constant0._ZN7cutlass13device_kernelIN5flash11enable_sm90INS1_16FlashAttnFwdSm90INS1_25CollectiveMainloopFwdSm90ILi2EN4cute5tupleIJNS5_1CILi1EEES8_S8_EEENS6_IJNS7_ILi128EEESA_SA_EEELi128ENS_10bfloat16_tEfNS_4arch4Sm90ELb0ELb0ELb0ELb1ELb1ELb0ELb0ELb1ELb1ELb1ELb1ELb0EEENS1_21CollectiveEpilogueFwdISB_S9_SC_SE_Li256ELb1ELb1ELb1ELb0EEENS1_36VarlenDynamicPersistentTileSchedulerILi128ELi128ELi256ELi128ELb1ELb1ELb1ELb0ELb1ELb1EEEEEEEEEvNT_6ParamsE --------------------------
	.section	.nv.constant0._ZN7cutlass13device_kernelIN5flash11enable_sm90INS1_16FlashAttnFwdSm90INS1_25CollectiveMainloopFwdSm90ILi2EN4cute5tupleIJNS5_1CILi1EEES8_S8_EEENS6_IJNS7_ILi128EEESA_SA_EEELi128ENS_10bfloat16_tEfNS_4arch4Sm90ELb0ELb0ELb0ELb1ELb1ELb0ELb0ELb1ELb1ELb1ELb1ELb0EEENS1_21CollectiveEpilogueFwdISB_S9_SC_SE_Li256ELb1ELb1ELb1ELb0EEENS1_36VarlenDynamicPersistentTileSchedulerILi128ELi128ELi256ELi128ELb1ELb1ELb1ELb0ELb1ELb1EEEEEEEEEvNT_6ParamsE,"a",@progbits
	.sectionflags	@""
	.align	4
.nv.constant0._ZN7cutlass13device_kernelIN5flash11enable_sm90INS1_16FlashAttnFwdSm90INS1_25CollectiveMainloopFwdSm90ILi2EN4cute5tupleIJNS5_1CILi1EEES8_S8_EEENS6_IJNS7_ILi128EEESA_SA_EEELi128ENS_10bfloat16_tEfNS_4arch4Sm90ELb0ELb0ELb0ELb1ELb1ELb0ELb0ELb1ELb1ELb1ELb1ELb0EEENS1_21CollectiveEpilogueFwdISB_S9_SC_SE_Li256ELb1ELb1ELb1ELb0EEENS1_36VarlenDynamicPersistentTileSchedulerILi128ELi128ELi256ELi128ELb1ELb1ELb1ELb0ELb1ELb1EEEEEEEEEvNT_6ParamsE:
	.zero		3328


//--------------------- .nv.constant0._ZN7cutlass13device_kernelIN5flash11enable_sm90INS1_16FlashAttnFwdSm90INS1_25CollectiveMainloopFwdSm90ILi2EN4cute5tupleIJNS5_1CILi1EEES8_S8_EEENS6_IJNS7_ILi128EEESA_SA_EEELi128ENS_10bfloat16_tEfNS_4arch4Sm90ELb0ELb0ELb0ELb1ELb1ELb1ELb0ELb1ELb1ELb1ELb1ELb0EEENS1_21CollectiveEpilogueFwdISB_S9_SC_SE_Li256ELb1ELb1ELb1ELb0EEENS1_36VarlenDynamicPersistentTileSchedulerILi128ELi128ELi256ELi128ELb1ELb1ELb1ELb0ELb1ELb1EEEEEEEEEvNT_6ParamsE --------------------------
	.section	.nv.constant0._ZN7cutlass13device_kernelIN5flash11enable_sm90INS1_16FlashAttnFwdSm90INS1_25CollectiveMainloopFwdSm90ILi2EN4cute5tupleIJNS5_1CILi1EEES8_S8_EEENS6_IJNS7_ILi128EEESA_SA_EEELi128ENS_10bfloat16_tEfNS_4arch4Sm90ELb0ELb0ELb0ELb1ELb1ELb1ELb0ELb1ELb1ELb1ELb1ELb0EEENS1_21CollectiveEpilogueFwdISB_S9_SC_SE_Li256ELb1ELb1ELb1ELb0EEENS1_36VarlenDynamicPersistentTileSchedulerILi128ELi128ELi256ELi128ELb1ELb1ELb1ELb0ELb1ELb1EEEEEEEEEvNT_6ParamsE,"a",@progbits
	.sectionflags	@""
	.align	4
.nv.constant0._ZN7cutlass13device_kernelIN5flash11enable_sm90INS1_16FlashAttnFwdSm90INS1_25CollectiveMainloopFwdSm90ILi2EN4cute5tupleIJNS5_1CILi1EEES8_S8_EEENS6_IJNS7_ILi128EEESA_SA_EEELi128ENS_10bfloat16_tEfNS_4arch4Sm90ELb0ELb0ELb0ELb1ELb1ELb1ELb0ELb1ELb1ELb1ELb1ELb0EEENS1_21CollectiveEpilogueFwdISB_S9_SC_SE_Li256ELb1ELb1ELb1ELb0EEENS1_36VarlenDynamicPersistentTileSchedulerILi128ELi128ELi256ELi128ELb1ELb1ELb1ELb0ELb1ELb1EEEEEEEEEvNT_6ParamsE:
	.zero		3328


//--------------------- .nv.constant0._ZN7cutlass13device_kernelIN5flash11enable_sm90INS1_16FlashAttnFwdSm90INS1_25CollectiveMainloopFwdSm90ILi2EN4cute5tupleIJNS5_1CILi1EEES8_S8_EEENS6_IJNS7_ILi128EEESA_SA_EEELi128ENS_10bfloat16_tEfNS_4arch4Sm90ELb0ELb1ELb0ELb0ELb1ELb0ELb0ELb1ELb1ELb1ELb1ELb0EEENS1_21CollectiveEpilogueFwdISB_S9_SC_SE_Li256ELb0ELb1ELb1ELb0EEENS1_19SingleTileSchedulerILb0ELb1ELb1ELi128EEEEEEEEEvNT_6ParamsE --------------------------
	.section	.nv.constant0._ZN7cutlass13device_kernelIN5flash11enable_sm90INS1_16FlashAttnFwdSm90INS1_25CollectiveMainloopFwdSm90ILi2EN4cute5tupleIJNS5_1CILi1EEES8_S8_EEENS6_IJNS7_ILi128EEESA_SA_EEELi128ENS_10bfloat16_tEfNS_4arch4Sm90ELb0ELb1ELb0ELb0ELb1ELb0ELb0ELb1ELb1ELb1ELb1ELb0EEENS1_21CollectiveEpilogueFwdISB_S9_SC_SE_Li256ELb0ELb1ELb1ELb0EEENS1_19SingleTileSchedulerILb0ELb1ELb1ELi128EEEEEEEEEvNT_6ParamsE,"a",@progbits
	.sectionflags	@""
	.align	4
.nv.constant0._ZN7cutlass13device_kernelIN5flash11enable_sm90INS1_16FlashAttnFwdSm90INS1_25CollectiveMainloopFwdSm90ILi2EN4cute5tupleIJNS5_1CILi1EEES8_S8_EEENS6_IJNS7_ILi128EEESA_SA_EEELi128ENS_10bfloat16_tEfNS_4arch4Sm90ELb0ELb1ELb0ELb0ELb1ELb0ELb0ELb1ELb1ELb1ELb1ELb0EEENS1_21CollectiveEpilogueFwdISB_S9_SC_SE_Li256ELb0ELb1ELb1ELb0EEENS1_19SingleTileSchedulerILb0ELb1ELb1ELi128EEEEEEEEEvNT_6ParamsE:
	.zero		3200


//--------------------- .nv.constant0._ZN7cutlass13device_kernelIN5flash11enable_sm90INS1_16FlashAttnFwdSm90INS1_25CollectiveMainloopFwdSm90ILi2EN4cute5tupleIJNS5_1CILi1EEES8_S8_EEENS6_IJNS7_ILi128EEESA_SA_EEELi128ENS_10bfloat16_tEfNS_4arch4Sm90ELb0ELb1ELb0ELb1ELb1ELb0ELb0ELb1ELb1ELb1ELb1ELb0EEENS1_21CollectiveEpilogueFwdISB_S9_SC_SE_Li256ELb1ELb1ELb1ELb0EEENS1_36VarlenDynamicPersistentTileSchedulerILi128ELi128ELi256ELi128ELb1ELb1ELb1ELb1ELb0ELb1EEEEEEEEEvNT_6ParamsE --------------------------
	.section	.nv.constant0._ZN7cutlass13device_kernelIN5flash11enable_sm90INS1_16FlashAttnFwdSm90INS1_25CollectiveMainloopFwdSm90ILi2EN4cute5tupleIJNS5_1CILi1EEES8_S8_EEENS6_IJNS7_ILi128EEESA_SA_EEELi128ENS_10bfloat16_tEfNS_4arch4Sm90ELb0ELb1ELb0ELb1ELb1ELb0ELb0ELb1ELb1ELb1ELb1ELb0EEENS1_21CollectiveEpilogueFwdISB_S9_SC_SE_Li256ELb1ELb1ELb1ELb0EEENS1_36VarlenDynamicPersistentTileSchedulerILi128ELi128ELi256ELi128ELb1ELb1ELb1ELb1ELb0ELb1EEEEEEEEEvNT_6ParamsE,"a",@progbits
	.sectionflags	@""
	.align	4
.nv.constant0._ZN7cutlass13device_kernelIN5flash11enable_sm90INS1_16FlashAttnFwdSm90INS1_25CollectiveMainloopFwdSm90ILi2EN4cute5tupleIJNS5_1CILi1EEES8_S8_EEENS6_IJNS7_ILi128EEESA_SA_EEELi128ENS_10bfloat16_tEfNS_4arch4Sm90ELb0ELb1ELb0ELb1ELb1ELb0ELb0ELb1ELb1ELb1ELb1ELb0EEENS1_21CollectiveEpilogueFwdISB_S9_SC_SE_Li256ELb1ELb1ELb1ELb0EEENS1_36VarlenDynamicPersistentTileSchedulerILi128ELi128ELi256ELi128ELb1ELb1ELb1ELb1ELb0ELb1EEEEEEEEEvNT_6ParamsE:
	.zero		3328


//--------------------- .nv.constant0._ZN7cutlass13device_kernelIN5flash11enable_sm90INS1_16FlashAttnFwdSm90INS1_25CollectiveMainloopFwdSm90ILi2EN4cute5tupleIJNS5_1CILi1EEES8_S8_EEENS6_IJNS7_ILi128EEESA_SA_EEELi128ENS_10bfloat16_tEfNS_4arch4Sm90ELb0ELb1ELb0ELb1ELb1ELb1ELb0ELb1ELb1ELb1ELb1ELb0EEENS1_21CollectiveEpilogueFwdISB_S9_SC_SE_Li256ELb1ELb1ELb1ELb0EEENS1_36VarlenDynamicPersistentTileSchedulerILi128ELi128ELi256ELi128ELb1ELb1ELb1ELb1ELb0ELb1EEEEEEEEEvNT_6ParamsE --------------------------
	.section	.nv.constant0._ZN7cutlass13device_kernelIN5flash11enable_sm90INS1_16FlashAttnFwdSm90INS1_25CollectiveMainloopFwdSm90ILi2EN4cute5tupleIJNS5_1CILi1EEES8_S8_EEENS6_IJNS7_ILi128EEESA_SA_EEELi128ENS_10bfloat16_tEfNS_4arch4Sm90ELb0ELb1ELb0ELb1ELb1ELb1ELb0ELb1ELb1ELb1ELb1ELb0EEENS1_21CollectiveEpilogueFwdISB_S9_SC_SE_Li256ELb1ELb1ELb1ELb0EEENS1_36VarlenDynamicPersistentTileSchedulerILi128ELi128ELi256ELi128ELb1ELb1ELb1ELb1ELb0ELb1EEEEEEEEEvNT_6ParamsE,"a",@progbits
	.sectionflags	@""
	.align	4
.nv.constant0._ZN7cutlass13device_kernelIN5flash11enable_sm90INS1_16FlashAttnFwdSm90INS1_25CollectiveMainloopFwdSm90ILi2EN4cute5tupleIJNS5_1CILi1EEES8_S8_EEENS6_IJNS7_ILi128EEESA_SA_EEELi128ENS_10bfloat16_tEfNS_4arch4Sm90ELb0ELb1ELb0ELb1ELb1ELb1ELb0ELb1ELb1ELb1ELb1ELb0EEENS1_21CollectiveEpilogueFwdISB_S9_SC_SE_Li256ELb1ELb1ELb1ELb0EEENS1_36VarlenDynamicPersistentTileSchedulerILi128ELi128ELi256ELi128ELb1ELb1ELb1ELb1ELb0ELb1EEEEEEEEEvNT_6ParamsE:
	.zero		3328


//--------------------- .nv.constant0._ZN7cutlass13device_kernelIN5flash11enable_sm90INS1_16FlashAttnFwdSm90INS1_25CollectiveMainloopFwdSm90ILi2EN4cute5tupleIJNS5_1CILi1EEES8_S8_EEENS6_IJNS7_ILi128EEESA_SA_EEELi128ENS_10bfloat16_tEfNS_4arch4Sm90ELb1ELb0ELb0ELb0ELb1ELb0ELb0ELb1ELb1ELb1ELb1ELb0EEENS1_21CollectiveEpilogueFwdISB_S9_SC_SE_Li256ELb0ELb1ELb1ELb0EEENS1_19SingleTileSchedulerILb0ELb1ELb1ELi128EEEEEEEEEvNT_6ParamsE --------------------------
	.section	.nv.constant0._ZN7cutlass13device_kernelIN5flash11enable_sm90INS1_16FlashAttnFwdSm90INS1_25CollectiveMainloopFwdSm90ILi2EN4cute5tupleIJNS5_1CILi1EEES8_S8_EEENS6_IJNS7_ILi128EEESA_SA_EEELi128ENS_10bfloat16_tEfNS_4arch4Sm90ELb1ELb0ELb0ELb0ELb1ELb0ELb0ELb1ELb1ELb1ELb1ELb0EEENS1_21CollectiveEpilogueFwdISB_S9_SC_SE_Li256ELb0ELb1ELb1ELb0EEENS1_19SingleTileSchedulerILb0ELb1ELb1ELi128EEEEEEEEEvNT_6ParamsE,"a",@progbits
	.sectionflags	@""
	.align	4
.nv.constant0._ZN7cutlass13device_kernelIN5flash11enable_sm90INS1_16FlashAttnFwdSm90INS1_25CollectiveMainloopFwdSm90ILi2EN4cute5tupleIJNS5_1CILi1EEES8_S8_EEENS6_IJNS7_ILi128EEESA_SA_EEELi128ENS_10bfloat16_tEfNS_4arch4Sm90ELb1ELb0ELb0ELb0ELb1ELb0ELb0ELb1ELb1ELb1ELb1ELb0EEENS1_21CollectiveEpilogueFwdISB_S9_SC_SE_Li256ELb0ELb1ELb1ELb0EEENS1_19SingleTileSchedulerILb0ELb1ELb1ELi128EEEEEEEEEvNT_6ParamsE:
	.zero		3200


//--------------------- .nv.constant0._ZN7cutlass13device_kernelIN5flash11enable_sm90INS1_16FlashAttnFwdSm90INS1_25CollectiveMainloopFwdSm90ILi2EN4cute5tupleIJNS5_1CILi1EEES8_S8_EEENS6_IJNS7_ILi128EEESA_SA_EEELi128ENS_10bfloat16_tEfNS_4arch4Sm90ELb1ELb0ELb0ELb1ELb1ELb0ELb0ELb1ELb1ELb1ELb1ELb0EEENS1_21CollectiveEpilogueFwdISB_S9_SC_SE_Li256ELb1ELb1ELb1ELb0EEENS1_36VarlenDynamicPersistentTileSchedulerILi128ELi128ELi256ELi128ELb1ELb1ELb1ELb1ELb1ELb1EEEEEEEEEvNT_6ParamsE --------------------------
	.section	.nv.constant0._ZN7cutlass13device_kernelIN5flash11enable_sm90INS1_16FlashAttnFwdSm90INS1_25CollectiveMainloopFwdSm90ILi2EN4cute5tupleIJNS5_1CILi1EEES8_S8_EEENS6_IJNS7_ILi128EEESA_SA_EEELi128ENS_10bfloat16_tEfNS_4arch4Sm90ELb1ELb0ELb0ELb1ELb1ELb0ELb0ELb1ELb1ELb1ELb1ELb0EEENS1_21CollectiveEpilogueFwdISB_S9_SC_SE_Li256ELb1ELb1ELb1ELb0EEENS1_36VarlenDynamicPersistentTileSchedulerILi128ELi128ELi256ELi128ELb1ELb1ELb1ELb1ELb1ELb1EEEEEEEEEvNT_6ParamsE,"a",@progbits
	.sectionflags	@""
	.align	4
.nv.constant0._ZN7cutlass13device_kernelIN5flash11enable_sm90INS1_16FlashAttnFwdSm90INS1_25CollectiveMainloopFwdSm90ILi2EN4cute5tupleIJNS5_1CILi1EEES8_S8_EEENS6_IJNS7_ILi128EEESA_SA_EEELi128ENS_10bfloat16_tEfNS_4arch4Sm90ELb1ELb0ELb0ELb1ELb1ELb0ELb0ELb1ELb1ELb1ELb1ELb0EEENS1_21CollectiveEpilogueFwdISB_S9_SC_SE_Li256ELb1ELb1ELb1ELb0EEENS1_36VarlenDynamicPersistentTileSchedulerILi128ELi128ELi256ELi128ELb1ELb1ELb1ELb1ELb1ELb1EEEEEEEEEvNT_6ParamsE:
	.zero		3328


//--------------------- .nv.constant0._ZN7cutlass13device_kernelIN5flash11enable_sm90INS1_16FlashAttnFwdSm90INS1_25CollectiveMainloopFwdSm90ILi2EN4cute5tupleIJNS5_1CILi1EEES8_S8_EEENS6_IJNS7_ILi128EEESA_SA_EEELi128ENS_10bfloat16_tEfNS_4arch4Sm90ELb1ELb0ELb0ELb1ELb1ELb1ELb0ELb1ELb1ELb1ELb1ELb0EEENS1_21CollectiveEpilogueFwdISB_S9_SC_SE_Li256ELb1ELb1ELb1ELb0EEENS1_36VarlenDynamicPersistentTileSchedulerILi128ELi128ELi256ELi128ELb1ELb1ELb1ELb1ELb1ELb1EEEEEEEEEvNT_6ParamsE --------------------------
	.section	.nv.constant0._ZN7cutlass13device_kernelIN5flash11enable_sm90INS1_16FlashAttnFwdSm90INS1_25CollectiveMainloopFwdSm90ILi2EN4cute5tupleIJNS5_1CILi1EEES8_S8_EEENS6_IJNS7_ILi128EEESA_SA_EEELi128ENS_10bfloat16_tEfNS_4arch4Sm90ELb1ELb0ELb0ELb1ELb1ELb1ELb0ELb1ELb1ELb1ELb1ELb0EEENS1_21CollectiveEpilogueFwdISB_S9_SC_SE_Li256ELb1ELb1ELb1ELb0EEENS1_36VarlenDynamicPersistentTileSchedulerILi128ELi128ELi256ELi128ELb1ELb1ELb1ELb1ELb1ELb1EEEEEEEEEvNT_6ParamsE,"a",@progbits
	.sectionflags	@""
	.align	4
.nv.constant0._ZN7cutlass13device_kernelIN5flash11enable_sm90INS1_16FlashAttnFwdSm90INS1_25CollectiveMainloopFwdSm90ILi2EN4cute5tupleIJNS5_1CILi1EEES8_S8_EEENS6_IJNS7_ILi128EEESA_SA_EEELi128ENS_10bfloat16_tEfNS_4arch4Sm90ELb1ELb0ELb0ELb1ELb1ELb1ELb0ELb1ELb1ELb1ELb1ELb0EEENS1_21CollectiveEpilogueFwdISB_S9_SC_SE_Li256ELb1ELb1ELb1ELb0EEENS1_36VarlenDynamicPersistentTileSchedulerILi128ELi128ELi256ELi128ELb1ELb1ELb1ELb1ELb1ELb1EEEEEEEEEvNT_6ParamsE:
	.zero		3328


//--------------------- .nv.constant0._ZN7cutlass13device_kernelIN5flash11enable_sm90INS1_16FlashAttnFwdSm90INS1_25CollectiveMainloopFwdSm90ILi2EN4cute5tupleIJNS5_1CILi1EEES8_S8_EEENS6_IJNS7_ILi192EEENS7_ILi128EEENS7_ILi96EEEEEELi96ENS_10bfloat16_tEfNS_4arch4Sm90ELb0ELb0ELb0ELb0ELb1ELb0ELb0ELb0ELb1ELb1ELb1ELb0EEENS1_21CollectiveEpilogueFwdINS6_IJSA_SC_SB_EEES9_SE_SG_Li384ELb0ELb1ELb1ELb0EEENS1_19SingleTileSchedulerILb0ELb1ELb1ELi192EEEEEEEEEvNT_6ParamsE --------------------------
	.section	.nv.constant0._ZN7cutlass13device_kernelIN5flash11enable_sm90INS1_16FlashAttnFwdSm90INS1_25CollectiveMainloopFwdSm90ILi2EN4cute5tupleIJNS5_1CILi1EEES8_S8_EEENS6_IJNS7_ILi192EEENS7_ILi128EEENS7_ILi96EEEEEELi96ENS_10bfloat16_tEfNS_4arch4Sm90ELb0ELb0ELb0ELb0ELb1ELb0ELb0ELb0ELb1ELb1ELb1ELb0EEENS1_21CollectiveEpilogueFwdINS6_IJSA_SC_SB_EEES9_SE_SG_Li384ELb0ELb1ELb1ELb0EEENS1_19SingleTileSchedulerILb0ELb1ELb1ELi192EEEEEEEEEvNT_6ParamsE,"a",@progbits
	.sectionflags	@""
	.align	4
.nv.constant0._ZN7cutlass13device_kernelIN5flash11enable_sm90INS1_16FlashAttnFwdSm90INS1_25CollectiveMainloopFwdSm90ILi2EN4cute5tupleIJNS5_1CILi1EEES8_S8_EEENS6_IJNS7_ILi192EEENS7_ILi128EEENS7_ILi96EEEEEELi96ENS_10bfloat16_tEfNS_4arch4Sm90ELb0ELb0ELb0ELb0ELb1ELb0ELb0ELb0ELb1ELb1ELb1ELb0EEENS1_21CollectiveEpilogueFwdINS6_IJSA_SC_SB_EEES9_SE_SG_Li384ELb0ELb1ELb1ELb0EEENS1_19SingleTileSchedulerILb0ELb1ELb1ELi192EEEEEEEEEvNT_6ParamsE:
	.zero		3200


//--------------------- .nv.constant0._ZN7cutlass13device_kernelIN5flash11enable_sm90INS1_16FlashAttnFwdSm90INS1_25CollectiveMainloopFwdSm90ILi2EN4cute5tupleIJNS5_1CILi1EEES8_S8_EEENS6_IJNS7_ILi192EEENS7_ILi128EEENS7_ILi96EEEEEELi96ENS_10bfloat16_tEfNS_4arch4Sm90ELb0ELb0ELb0ELb1ELb1ELb0ELb0ELb0ELb1ELb1ELb1ELb0EEENS1_21CollectiveEpilogueFwdINS6_IJSA_SC_SB_EEES9_SE_SG_Li384ELb1ELb1ELb1ELb0EEENS1_36VarlenDynamicPersistentTileSchedulerILi192ELi128ELi384ELi128ELb1ELb1ELb1ELb0ELb1ELb1EEEEEEEEEvNT_6ParamsE --------------------------
	.section	.nv.constant0._ZN7cutlass13device_kernelIN5flash11enable_sm90INS1_16FlashAttnFwdSm90INS1_25CollectiveMainloopFwdSm90ILi2EN4cute5tupleIJNS5_1CILi1EEES8_S8_EEENS6_IJNS7_ILi192EEENS7_ILi128EEENS7_ILi96EEEEEELi96ENS_10bfloat16_tEfNS_4arch4Sm90ELb0ELb0ELb0ELb1ELb1ELb0ELb0ELb0ELb1ELb1ELb1ELb0EEENS1_21CollectiveEpilogueFwdINS6_IJSA_SC_SB_EEES9_SE_SG_Li384ELb1ELb1ELb1ELb0EEENS1_36VarlenDynamicPersistentTileSchedulerILi192ELi128ELi384ELi128ELb1ELb1ELb1ELb0ELb1ELb1EEEEEEEEEvNT_6ParamsE,"a",@progbits
	.sectionflags	@""
	.align	4
.nv.constant0._ZN7cutlass13device_kernelIN5flash11enable_sm90INS1_16FlashAttnFwdSm90INS1_25CollectiveMainloopFwdSm90ILi2EN4cute5tupleIJNS5_1CILi1EEES8_S8_EEENS6_IJNS7_ILi192EEENS7_ILi128EEENS7_ILi96EEEEEELi96ENS_10bfloat16_tEfNS_4arch4Sm90ELb0ELb0ELb0ELb1ELb1ELb0ELb0ELb0ELb1ELb1ELb1ELb0EEENS1_21CollectiveEpilogueFwdINS6_IJSA_SC_SB_EEES9_SE_SG_Li384ELb1ELb1ELb1ELb0EEENS1_36VarlenDynamicPersistentTileSchedulerILi192ELi128ELi384ELi128ELb1ELb1ELb1ELb0ELb1ELb1EEEEEEEEEvNT_6ParamsE:
	.zero		3328


//--------------------- .nv.constant0._ZN7cutlass13device_kernelIN5flash11enable_sm90INS1_16FlashAttnFwdSm90INS1_25CollectiveMainloopFwdSm90ILi2EN4cute5tupleIJNS5_1CILi1EEES8_S8_EEENS6_IJNS7_ILi192EEENS7_ILi128EEENS7_ILi96EEEEEELi96ENS_10bfloat16_tEfNS_4arch4Sm90ELb0ELb0ELb0ELb1ELb1ELb1ELb0ELb0ELb1ELb1ELb1ELb0EEENS1_21CollectiveEpilogueFwdINS6_IJSA_SC_SB_EEES9_SE_SG_Li384ELb1ELb1ELb1ELb0EEENS1_36VarlenDynamicPersistentTileSchedulerILi192ELi128ELi384ELi128ELb1ELb1ELb1ELb0ELb1ELb1EEEEEEEEEvNT_6ParamsE --------------------------
	.section	.nv.constant0._ZN7cutlass13device_kernelIN5flash11enable_sm90INS1_16FlashAttnFwdSm90INS1_25CollectiveMainloopFwdSm90ILi2EN4cute5tupleIJNS5_1CILi1EEES8_S8_EEENS6_IJNS7_ILi192EEENS7_ILi128EEENS7_ILi96EEEEEELi96ENS_10bfloat16_tEfNS_4arch4Sm90ELb0ELb0ELb0ELb1ELb1ELb1ELb0ELb0ELb1ELb1ELb1ELb0EEENS1_21CollectiveEpilogueFwdINS6_IJSA_SC_SB_EEES9_SE_SG_Li384ELb1ELb1ELb1ELb0EEENS1_36VarlenDynamicPersistentTileSchedulerILi192ELi128ELi384ELi128ELb1ELb1ELb1ELb0ELb1ELb1EEEEEEEEEvNT_6ParamsE,"a",@progbits
	.sectionflags	@""
	.align	4
.nv.constant0._ZN7cutlass13device_kernelIN5flash11enable_sm90INS1_16FlashAttnFwdSm90INS1_25CollectiveMainloopFwdSm90ILi2EN4cute5tupleIJNS5_1CILi1EEES8_S8_EEENS6_IJNS7_ILi192EEENS7_ILi128EEENS7_ILi96EEEEEELi96ENS_10bfloat16_tEfNS_4arch4Sm90ELb0ELb0ELb0ELb1ELb1ELb1ELb0ELb0ELb1ELb1ELb1ELb0EEENS1_21CollectiveEpilogueFwdINS6_IJSA_SC_SB_EEES9_SE_SG_Li384ELb1ELb1ELb1ELb0EEENS1_36VarlenDynamicPersistentTileSchedulerILi192ELi128ELi384ELi128ELb1ELb1ELb1ELb0ELb1ELb1EEEEEEEEEvNT_6ParamsE:
	.zero		3328


//--------------------- .nv.constant0._ZN7cutlass13device_kernelIN5flash11enable_sm90INS1_16FlashAttnFwdSm90INS1_25CollectiveMainloopFwdSm90ILi2EN4cute5tupleIJNS5_1CILi1EEES8_S8_EEENS6_IJNS7_ILi192EEENS7_ILi128EEENS7_ILi96EEEEEELi96ENS_10bfloat16_tEfNS_4arch4Sm90ELb0ELb1ELb0ELb0ELb1ELb0ELb0ELb0ELb1ELb1ELb1ELb0EEENS1_21CollectiveEpilogueFwdINS6_IJSA_SC_SB_EEES9_SE_SG_Li384ELb0ELb1ELb1ELb0EEENS1_19SingleTileSchedulerILb0ELb1ELb1ELi192EEEEEEEEEvNT_6ParamsE --------------------------
	.section	.nv.constant0._ZN7cutlass13device_kernelIN5flash11enable_sm90INS1_16FlashAttnFwdSm90INS1_25CollectiveMainloopFwdSm90ILi2EN4cute5tupleIJNS5_1CILi1EEES8_S8_EEENS6_IJNS7_ILi192EEENS7_ILi128EEENS7_ILi96EEEEEELi96ENS_10bfloat16_tEfNS_4arch4Sm90ELb0ELb1ELb0ELb0ELb1ELb0ELb0ELb0ELb1ELb1ELb1ELb0EEENS1_21CollectiveEpilogueFwdINS6_IJSA_SC_SB_EEES9_SE_SG_Li384ELb0ELb1ELb1ELb0EEENS1_19SingleTileSchedulerILb0ELb1ELb1ELi192EEEEEEEEEvNT_6ParamsE,"a",@progbits
	.sectionflags	@""
	.align	4
.nv.constant0._ZN7cutlass13device_kernelIN5flash11enable_sm90INS1_16FlashAttnFwdSm90INS1_25CollectiveMainloopFwdSm90ILi2EN4cute5tupleIJNS5_1CILi1EEES8_S8_EEENS6_IJNS7_ILi192EEENS7_ILi128EEENS7_ILi96EEEEEELi96ENS_10bfloat16_tEfNS_4arch4Sm90ELb0ELb1ELb0ELb0ELb1ELb0ELb0ELb0ELb1ELb1ELb1ELb0EEENS1_21CollectiveEpilogueFwdINS6_IJSA_SC_SB_EEES9_SE_SG_Li384ELb0ELb1ELb1ELb0EEENS1_19SingleTileSchedulerILb0ELb1ELb1ELi192EEEEEEEEEvNT_6ParamsE:
	.zero		3200


//--------------------- .nv.constant0._ZN7cutlass13device_kernelIN5flash11enable_sm90INS1_16FlashAttnFwdSm90INS1_25CollectiveMainloopFwdSm90ILi2EN4cute5tupleIJNS5_1CILi1EEES8_S8_EEENS6_IJNS7_ILi192EEENS7_ILi128EEENS7_ILi96EEEEEELi96ENS_10bfloat16_tEfNS_4arch4Sm90ELb0ELb1ELb0ELb1ELb1ELb0ELb0ELb0ELb1ELb1ELb1ELb0EEENS1_21CollectiveEpilogueFwdINS6_IJSA_SC_SB_EEES9_SE_SG_Li384ELb1ELb1ELb1ELb0EEENS1_36VarlenDynamicPersistentTileSchedulerILi192ELi128ELi384ELi128ELb1ELb1ELb1ELb1ELb0ELb1EEEEEEEEEvNT_6ParamsE --------------------------
	.section	.nv.constant0._ZN7cutlass13device_kernelIN5flash11enable_sm90INS1_16FlashAttnFwdSm90INS1_25CollectiveMainloopFwdSm90ILi2EN4cute5tupleIJNS5_1CILi1EEES8_S8_EEENS6_IJNS7_ILi192EEENS7_ILi128EEENS7_ILi96EEEEEELi96ENS_10bfloat16_tEfNS_4arch4Sm90ELb0ELb1ELb0ELb1ELb1ELb0ELb0ELb0ELb1ELb1ELb1ELb0EEENS1_21CollectiveEpilogueFwdINS6_IJSA_SC_SB_EEES9_SE_SG_Li384ELb1ELb1ELb1ELb0EEENS1_36VarlenDynamicPersistentTileSchedulerILi192ELi128ELi384ELi128ELb1ELb1ELb1ELb1ELb0ELb1EEEEEEEEEvNT_6ParamsE,"a",@progbits
	.sectionflags	@""
	.align	4
.nv.constant0._ZN7cutlass13device_kernelIN5flash11enable_sm90INS1_16FlashAttnFwdSm90INS1_25CollectiveMainloopFwdSm90ILi2EN4cute5tupleIJNS5_1CILi1EEES8_S8_EEENS6_IJNS7_ILi192EEENS7_ILi128EEENS7_ILi96EEEEEELi96ENS_10bfloat16_tEfNS_4arch4Sm90ELb0ELb1ELb0ELb1ELb1ELb0ELb0ELb0ELb1ELb1ELb1ELb0EEENS1_21CollectiveEpilogueFwdINS6_IJSA_SC_SB_EEES9_SE_SG_Li384ELb1ELb1ELb1ELb0EEENS1_36VarlenDynamicPersistentTileSchedulerILi192ELi128ELi384ELi128ELb1ELb1ELb1ELb1ELb0ELb1EEEEEEEEEvNT_6ParamsE:
	.zero		3328


//--------------------- .nv.constant0._ZN7cutlass13device_kernelIN5flash11enable_sm90INS1_16FlashAttnFwdSm90INS1_25CollectiveMainloopFwdSm90ILi2EN4cute5tupleIJNS5_1CILi1EEES8_S8_EEENS6_IJNS7_ILi192EEENS7_ILi128EEENS7_ILi96EEEEEELi96ENS_10bfloat16_tEfNS_4arch4Sm90ELb0ELb1ELb0ELb1ELb1ELb1ELb0ELb0ELb1ELb1ELb1ELb0EEENS1_21CollectiveEpilogueFwdINS6_IJSA_SC_SB_EEES9_SE_SG_Li384ELb1ELb1ELb1ELb0EEENS1_36VarlenDynamicPersistentTileSchedulerILi192ELi128ELi384ELi128ELb1ELb1ELb1ELb1ELb0ELb1EEEEEEEEEvNT_6ParamsE --------------------------
	.section	.nv.constant0._ZN7cutlass13device_kernelIN5flash11enable_sm90INS1_16FlashAttnFwdSm90INS1_25CollectiveMainloopFwdSm90ILi2EN4cute5tupleIJNS5_1CILi1EEES8_S8_EEENS6_IJNS7_ILi192EEENS7_ILi128EEENS7_ILi96EEEEEELi96ENS_10bfloat16_tEfNS_4arch4Sm90ELb0ELb1ELb0ELb1ELb1ELb1ELb0ELb0ELb1ELb1ELb1ELb0EEENS1_21CollectiveEpilogueFwdINS6_IJSA_SC_SB_EEES9_SE_SG_Li384ELb1ELb1ELb1ELb0EEENS1_36VarlenDynamicPersistentTileSchedulerILi192ELi128ELi384ELi128ELb1ELb1ELb1ELb1ELb0ELb1EEEEEEEEEvNT_6ParamsE,"a",@progbits
	.sectionflags	@""
	.align	4
.nv.constant0._ZN7cutlass13device_kernelIN5flash11enable_sm90INS1_16FlashAttnFwdSm90INS1_25CollectiveMainloopFwdSm90ILi2EN4cute5tupleIJNS5_1CILi1EEES8_S8_EEENS6_IJNS7_ILi192EEENS7_ILi128EEENS7_ILi96EEEEEELi96ENS_10bfloat16_tEfNS_4arch4Sm90ELb0ELb1ELb0ELb1ELb1ELb1ELb0ELb0ELb1ELb1ELb1ELb0EEENS1_21CollectiveEpilogueFwdINS6_IJSA_SC_SB_EEES9_SE_SG_Li384ELb1ELb1ELb1ELb0EEENS1_36VarlenDynamicPersistentTileSchedulerILi192ELi128ELi384ELi128ELb1ELb1ELb1ELb1ELb0ELb1EEEEEEEEEvNT_6ParamsE:
	.zero		3328


//--------------------- .nv.constant0._ZN7cutlass13device_kernelIN5flash11enable_sm90INS1_16FlashAttnFwdSm90INS1_25CollectiveMainloopFwdSm90ILi2EN4cute5tupleIJNS5_1CILi1EEES8_S8_EEENS6_IJNS7_ILi192EEENS7_ILi128EEENS7_ILi96EEEEEELi96ENS_10bfloat16_tEfNS_4arch4Sm90ELb1ELb0ELb0ELb0ELb1ELb0ELb0ELb0ELb1ELb1ELb1ELb0EEENS1_21CollectiveEpilogueFwdINS6_IJSA_SC_SB_EEES9_SE_SG_Li384ELb0ELb1ELb1ELb0EEENS1_19SingleTileSchedulerILb0ELb1ELb1ELi192EEEEEEEEEvNT_6ParamsE --------------------------
	.section	.nv.constant0._ZN7cutlass13device_kernelIN5flash11enable_sm90INS1_16FlashAttnFwdSm90INS1_25CollectiveMainloopFwdSm90ILi2EN4cute5tupleIJNS5_1CILi1EEES8_S8_EEENS6_IJNS7_ILi192EEENS7_ILi128EEENS7_ILi96EEEEEELi96ENS_10bfloat16_tEfNS_4arch4Sm90ELb1ELb0ELb0ELb0ELb1ELb0ELb0ELb0ELb1ELb1ELb1ELb0EEENS1_21CollectiveEpilogueFwdINS6_IJSA_SC_SB_EEES9_SE_SG_Li384ELb0ELb1ELb1ELb0EEENS1_19SingleTileSchedulerILb0ELb1ELb1ELi192EEEEEEEEEvNT_6ParamsE,"a",@progbits
	.sectionflags	@""
	.align	4
.nv.constant0._ZN7cutlass13device_kernelIN5flash11enable_sm90INS1_16FlashAttnFwdSm90INS1_25CollectiveMainloopFwdSm90ILi2EN4cute5tupleIJNS5_1CILi1EEES8_S8_EEENS6_IJNS7_ILi192EEENS7_ILi128EEENS7_ILi96EEEEEELi96ENS_10bfloat16_tEfNS_4arch4Sm90ELb1ELb0ELb0ELb0ELb1ELb0ELb0ELb0ELb1ELb1ELb1ELb0EEENS1_21CollectiveEpilogueFwdINS6_IJSA_SC_SB_EEES9_SE_SG_Li384ELb0ELb1ELb1ELb0EEENS1_19SingleTileSchedulerILb0ELb1ELb1ELi192EEEEEEEEEvNT_6ParamsE:
	.zero		3200


//--------------------- .nv.constant0._ZN7cutlass13device_kernelIN5flash11enable_sm90INS1_16FlashAttnFwdSm90INS1_25CollectiveMainloopFwdSm90ILi2EN4cute5tupleIJNS5_1CILi1EEES8_S8_EEENS6_IJNS7_ILi192EEENS7_ILi128EEENS7_ILi96EEEEEELi96ENS_10bfloat16_tEfNS_4arch4Sm90ELb1ELb0ELb0ELb1ELb1ELb0ELb0ELb0ELb1ELb1ELb1ELb0EEENS1_21CollectiveEpilogueFwdINS6_IJSA_SC_SB_EEES9_SE_SG_Li384ELb1ELb1ELb1ELb0EEENS1_36VarlenDynamicPersistentTileSchedulerILi192ELi128ELi384ELi128ELb1ELb1ELb1ELb1ELb1ELb1EEEEEEEEEvNT_6ParamsE --------------------------
	.section	.nv.constant0._ZN7cutlass13device_kernelIN5flash11enable_sm90INS1_16FlashAttnFwdSm90INS1_25CollectiveMainloopFwdSm90ILi2EN4cute5tupleIJNS5_1CILi1EEES8_S8_EEENS6_IJNS7_ILi192EEENS7_ILi128EEENS7_ILi96EEEEEELi96ENS_10bfloat16_tEfNS_4arch4Sm90ELb1ELb0ELb0ELb1ELb1ELb0ELb0ELb0ELb1ELb1ELb1ELb0EEENS1_21CollectiveEpilogueFwdINS6_IJSA_SC_SB_EEES9_SE_SG_Li384ELb1ELb1ELb1ELb0EEENS1_36VarlenDynamicPersistentTileSchedulerILi192ELi128ELi384ELi128ELb1ELb1ELb1ELb1ELb1ELb1EEEEEEEEEvNT_6ParamsE,"a",@progbits
	.sectionflags	@""
	.align	4
.nv.constant0._ZN7cutlass13device_kernelIN5flash11enable_sm90INS1_16FlashAttnFwdSm90INS1_25CollectiveMainloopFwdSm90ILi2EN4cute5tupleIJNS5_1CILi1EEES8_S8_EEENS6_IJNS7_ILi192EEENS7_ILi128EEENS7_ILi96EEEEEELi96ENS_10bfloat16_tEfNS_4arch4Sm90ELb1ELb0ELb0ELb1ELb1ELb0ELb0ELb0ELb1ELb1ELb1ELb0EEENS1_21CollectiveEpilogueFwdINS6_IJSA_SC_SB_EEES9_SE_SG_Li384ELb1ELb1ELb1ELb0EEENS1_36VarlenDynamicPersistentTileSchedulerILi192ELi128ELi384ELi128ELb1ELb1ELb1ELb1ELb1ELb1EEEEEEEEEvNT_6ParamsE:
	.zero		3328


//--------------------- .nv.constant0._ZN7cutlass13device_kernelIN5flash11enable_sm90INS1_16FlashAttnFwdSm90INS1_25CollectiveMainloopFwdSm90ILi2EN4cute5tupleIJNS5_1CILi1EEES8_S8_EEENS6_IJNS7_ILi192EEENS7_ILi128EEENS7_ILi96EEEEEELi96ENS_10bfloat16_tEfNS_4arch4Sm90ELb1ELb0ELb0ELb1ELb1ELb1ELb0ELb0ELb1ELb1ELb1ELb0EEENS1_21CollectiveEpilogueFwdINS6_IJSA_SC_SB_EEES9_SE_SG_Li384ELb1ELb1ELb1ELb0EEENS1_36VarlenDynamicPersistentTileSchedulerILi192ELi128ELi384ELi128ELb1ELb1ELb1ELb1ELb1ELb1EEEEEEEEEvNT_6ParamsE --------------------------
	.section	.nv.constant0._ZN7cutlass13device_kernelIN5flash11enable_sm90INS1_16FlashAttnFwdSm90INS1_25CollectiveMainloopFwdSm90ILi2EN4cute5tupleIJNS5_1CILi1EEES8_S8_EEENS6_IJNS7_ILi192EEENS7_ILi128EEENS7_ILi96EEEEEELi96ENS_10bfloat16_tEfNS_4arch4Sm90ELb1ELb0ELb0ELb1ELb1ELb1ELb0ELb0ELb1ELb1ELb1ELb0EEENS1_21CollectiveEpilogueFwdINS6_IJSA_SC_SB_EEES9_SE_SG_Li384ELb1ELb1ELb1ELb0EEENS1_36VarlenDynamicPersistentTileSchedulerILi192ELi128ELi384ELi128ELb1ELb1ELb1ELb1ELb1ELb1EEEEEEEEEvNT_6ParamsE,"a",@progbits
	.sectionflags	@""
	.align	4
.nv.constant0._ZN7cutlass13device_kernelIN5flash11enable_sm90INS1_16FlashAttnFwdSm90INS1_25CollectiveMainloopFwdSm90ILi2EN4cute5tupleIJNS5_1CILi1EEES8_S8_EEENS6_IJNS7_ILi192EEENS7_ILi128EEENS7_ILi96EEEEEELi96ENS_10bfloat16_tEfNS_4arch4Sm90ELb1ELb0ELb0ELb1ELb1ELb1ELb0ELb0ELb1ELb1ELb1ELb0EEENS1_21CollectiveEpilogueFwdINS6_IJSA_SC_SB_EEES9_SE_SG_Li384ELb1ELb1ELb1ELb0EEENS1_36VarlenDynamicPersistentTileSchedulerILi192ELi128ELi384ELi128ELb1ELb1ELb1ELb1ELb1ELb1EEEEEEEEEvNT_6ParamsE:
	.zero		3328


//--------------------- .nv.constant0._ZN7cutlass13device_kernelIN5flash11enable_sm90INS1_16FlashAttnFwdSm90INS1_25CollectiveMainloopFwdSm90ILi2EN4cute5tupleIJNS5_1CILi1EEES8_S8_EEENS6_IJNS7_ILi192EEENS7_ILi128EEENS7_ILi64EEEEEELi64ENS_10bfloat16_tEfNS_4arch4Sm90ELb0ELb0ELb0ELb0ELb1ELb0ELb0ELb1ELb1ELb1ELb1ELb0EEENS1_21CollectiveEpilogueFwdINS6_IJSA_SC_SB_EEES9_SE_SG_Li384ELb0ELb1ELb1ELb0EEENS1_19SingleTileSchedulerILb0ELb1ELb1ELi192EEEEEEEEEvNT_6ParamsE --------------------------
	.section	.nv.constant0._ZN7cutlass13device_kernelIN5flash11enable_sm90INS1_16FlashAttnFwdSm90INS1_25CollectiveMainloopFwdSm90ILi2EN4cute5tupleIJNS5_1CILi1EEES8_S8_EEENS6_IJNS7_ILi192EEENS7_ILi128EEENS7_ILi64EEEEEELi64ENS_10bfloat16_tEfNS_4arch4Sm90ELb0ELb0ELb0ELb0ELb1ELb0ELb0ELb1ELb1ELb1ELb1ELb0EEENS1_21CollectiveEpilogueFwdINS6_IJSA_SC_SB_EEES9_SE_SG_Li384ELb0ELb1ELb1ELb0EEENS1_19SingleTileSchedulerILb0ELb1ELb1ELi192EEEEEEEEEvNT_6ParamsE,"a",@progbits
	.sectionflags	@""
	.align	4
.nv.constant0._ZN7cutlass13device_kernelIN5flash11enable_sm90INS1_16FlashAttnFwdSm90INS1_25CollectiveMainloopFwdSm90ILi2EN4cute5tupleIJNS5_1CILi1EEES8_S8_EEENS6_IJNS7_ILi192EEENS7_ILi128EEENS7_ILi64EEEEEELi64ENS_10bfloat16_tEfNS_4arch4Sm90ELb0ELb0ELb0ELb0ELb1ELb0ELb0ELb1ELb1ELb1ELb1ELb0EEENS1_21CollectiveEpilogueFwdINS6_IJSA_SC_SB_EEES9_SE_SG_Li384ELb0ELb1ELb1ELb0EEENS1_19SingleTileSchedulerILb0ELb1ELb1ELi192EEEEEEEEEvNT_6ParamsE:
	.zero		3200


//--------------------- .nv.constant0._ZN7cutlass13device_kernelIN5flash11enable_sm90INS1_16FlashAttnFwdSm90INS1_25CollectiveMainloopFwdSm90ILi2EN4cute5tupleIJNS5_1CILi1EEES8_S8_EEENS6_IJNS7_ILi192EEENS7_ILi128EEENS7_ILi64EEEEEELi64ENS_10bfloat16_tEfNS_4arch4Sm90ELb0ELb0ELb0ELb1ELb1ELb0ELb0ELb1ELb1ELb1ELb1ELb0EEENS1_21CollectiveEpilogueFwdINS6_IJSA_SC_SB_EEES9_SE_SG_Li384ELb1ELb1ELb1ELb0EEENS1_36VarlenDynamicPersistentTileSchedulerILi192ELi128ELi384ELi128ELb1ELb1ELb1ELb0ELb1ELb1EEEEEEEEEvNT_6ParamsE --------------------------
	.section	.nv.constant0._ZN7cutlass13device_kernelIN5flash11enable_sm90INS1_16FlashAttnFwdSm90INS1_25CollectiveMainloopFwdSm90ILi2EN4cute5tupleIJNS5_1CILi1EEES8_S8_EEENS6_IJNS7_ILi192EEENS7_ILi128EEENS7_ILi64EEEEEELi64ENS_10bfloat16_tEfNS_4arch4Sm90ELb0ELb0ELb0ELb1ELb1ELb0ELb0ELb1ELb1ELb1ELb1ELb0EEENS1_21CollectiveEpilogueFwdINS6_IJSA_SC_SB_EEES9_SE_SG_Li384ELb1ELb1ELb1ELb0EEENS1_36VarlenDynamicPersistentTileSchedulerILi192ELi128ELi384ELi128ELb1ELb1ELb1ELb0ELb1ELb1EEEEEEEEEvNT_6ParamsE,"a",@progbits
	.sectionflags	@""
	.align	4
.nv.constant0._ZN7cutlass13device_kernelIN5flash11enable_sm90INS1_16FlashAttnFwdSm90INS1_25CollectiveMainloopFwdSm90ILi2EN4cute5tupleIJNS5_1CILi1EEES8_S8_EEENS6_IJNS7_ILi192EEENS7_ILi128EEENS7_ILi64EEEEEELi64ENS_10bfloat16_tEfNS_4arch4Sm90ELb0ELb0ELb0ELb1ELb1ELb0ELb0ELb1ELb1ELb1ELb1ELb0EEENS1_21CollectiveEpilogueFwdINS6_IJSA_SC_SB_EEES9_SE_SG_Li384ELb1ELb1ELb1ELb0EEENS1_36VarlenDynamicPersistentTileSchedulerILi192ELi128ELi384ELi128ELb1ELb1ELb1ELb0ELb1ELb1EEEEEEEEEvNT_6ParamsE:
	.zero		3328


//--------------------- .nv.constant0._ZN7cutlass13device_kernelIN5flash11enable_sm90INS1_16FlashAttnFwdSm90INS1_25CollectiveMainloopFwdSm90ILi2EN4cute5tupleIJNS5_1CILi1EEES8_S8_EEENS6_IJNS7_ILi192EEENS7_ILi128EEENS7_ILi64EEEEEELi64ENS_10bfloat16_tEfNS_4arch4Sm90ELb0ELb0ELb0ELb1ELb1ELb1ELb0ELb1ELb1ELb1ELb1ELb0EEENS1_21CollectiveEpilogueFwdINS6_IJSA_SC_SB_EEES9_SE_SG_Li384ELb1ELb1ELb1ELb0EEENS1_36VarlenDynamicPersistentTileSchedulerILi192ELi128ELi384ELi128ELb1ELb1ELb1ELb0ELb1ELb1EEEEEEEEEvNT_6ParamsE --------------------------
	.section	.nv.constant0._ZN7cutlass13device_kernelIN5flash11enable_sm90INS1_16FlashAttnFwdSm90INS1_25CollectiveMainloopFwdSm90ILi2EN4cute5tupleIJNS5_1CILi1EEES8_S8_EEENS6_IJNS7_ILi192EEENS7_ILi128EEENS7_ILi64EEEEEELi64ENS_10bfloat16_tEfNS_4arch4Sm90ELb0ELb0ELb0ELb1ELb1ELb1ELb0ELb1ELb1ELb1ELb1ELb0EEENS1_21CollectiveEpilogueFwdINS6_IJSA_SC_SB_EEES9_SE_SG_Li384ELb1ELb1ELb1ELb0EEENS1_36VarlenDynamicPersistentTileSchedulerILi192ELi128ELi384ELi128ELb1ELb1ELb1ELb0ELb1ELb1EEEEEEEEEvNT_6ParamsE,"a",@progbits
	.sectionflags	@""
	.align	4
.nv.constant0._ZN7cutlass13device_kernelIN5flash11enable_sm90INS1_16FlashAttnFwdSm90INS1_25CollectiveMainloopFwdSm90ILi2EN4cute5tupleIJNS5_1CILi1EEES8_S8_EEENS6_IJNS7_ILi192EEENS7_ILi128EEENS7_ILi64EEEEEELi64ENS_10bfloat16_tEfNS_4arch4Sm90ELb0ELb0ELb0ELb1ELb1ELb1ELb0ELb1ELb1ELb1ELb1ELb0EEENS1_21CollectiveEpilogueFwdINS6_IJSA_SC_SB_EEES9_SE_SG_Li384ELb1ELb1ELb1ELb0EEENS1_36VarlenDynamicPersistentTileSchedulerILi192ELi128ELi384ELi128ELb1ELb1ELb1ELb0ELb1ELb1EEEEEEEEEvNT_6ParamsE:
	.zero		3328


//--------------------- .nv.constant0._ZN7cutlass13device_kernelIN5flash11enable_sm90INS1_16FlashAttnFwdSm90INS1_25CollectiveMainloopFwdSm90ILi2EN4cute5tupleIJNS5_1CILi1EEES8_S8_EEENS6_IJNS7_ILi192EEENS7_ILi128EEENS7_ILi64EEEEEELi64ENS_10bfloat16_tEfNS_4arch4Sm90ELb0ELb1ELb0ELb0ELb1ELb0ELb0ELb1ELb1ELb1ELb1ELb0EEENS1_21CollectiveEpilogueFwdINS6_IJSA_SC_SB_EEES9_SE_SG_Li384ELb0ELb1ELb1ELb0EEENS1_19SingleTileSchedulerILb0ELb1ELb1ELi192EEEEEEEEEvNT_6ParamsE --------------------------
	.section	.nv.constant0._ZN7cutlass13device_kernelIN5flash11enable_sm90INS1_16FlashAttnFwdSm90INS1_25CollectiveMainloopFwdSm90ILi2EN4cute5tupleIJNS5_1CILi1EEES8_S8_EEENS6_IJNS7_ILi192EEENS7_ILi128EEENS7_ILi64EEEEEELi64ENS_10bfloat16_tEfNS_4arch4Sm90ELb0ELb1ELb0ELb0ELb1ELb0ELb0ELb1ELb1ELb1ELb1ELb0EEENS1_21CollectiveEpilogueFwdINS6_IJSA_SC_SB_EEES9_SE_SG_Li384ELb0ELb1ELb1ELb0EEENS1_19SingleTileSchedulerILb0ELb1ELb1ELi192EEEEEEEEEvNT_6ParamsE,"a",@progbits
	.sectionflags	@""
	.align	4
.nv.constant0._ZN7cutlass13device_kernelIN5flash11enable_sm90INS1_16FlashAttnFwdSm90INS1_25CollectiveMainloopFwdSm90ILi2EN4cute5tupleIJNS5_1CILi1EEES8_S8_EEENS6_IJNS7_ILi192EEENS7_ILi128EEENS7_ILi64EEEEEELi64ENS_10bfloat16_tEfNS_4arch4Sm90ELb0ELb1ELb0ELb0ELb1ELb0ELb0ELb1ELb1ELb1ELb1ELb0EEENS1_21CollectiveEpilogueFwdINS6_IJSA_SC_SB_EEES9_SE_SG_Li384ELb0ELb1ELb1ELb0EEENS1_19SingleTileSchedulerILb0ELb1ELb1ELi192EEEEEEEEEvNT_6ParamsE:
	.zero		3200


//--------------------- .nv.constant0._ZN7cutlass13device_kernelIN5flash11enable_sm90INS1_16FlashAttnFwdSm90INS1_25CollectiveMainloopFwdSm90ILi2EN4cute5tupleIJNS5_1CILi1EEES8_S8_EEENS6_IJNS7_ILi192EEENS7_ILi128EEENS7_ILi64EEEEEELi64ENS_10bfloat16_tEfNS_4arch4Sm90ELb0ELb1ELb0ELb1ELb1ELb0ELb0ELb1ELb1ELb1ELb1ELb0EEENS1_21CollectiveEpilogueFwdINS6_IJSA_SC_SB_EEES9_SE_SG_Li384ELb1ELb1ELb1ELb0EEENS1_36VarlenDynamicPersistentTileSchedulerILi192ELi128ELi384ELi128ELb1ELb1ELb1ELb1ELb0ELb1EEEEEEEEEvNT_6ParamsE --------------------------
	.section	.nv.constant0._ZN7cutlass13device_kernelIN5flash11enable_sm90INS1_16FlashAttnFwdSm90INS1_25CollectiveMainloopFwdSm90ILi2EN4cute5tupleIJNS5_1CILi1EEES8_S8_EEENS6_IJNS7_ILi192EEENS7_ILi128EEENS7_ILi64EEEEEELi64ENS_10bfloat16_tEfNS_4arch4Sm90ELb0ELb1ELb0ELb1ELb1ELb0ELb0ELb1ELb1ELb1ELb1ELb0EEENS1_21CollectiveEpilogueFwdINS6_IJSA_SC_SB_EEES9_SE_SG_Li384ELb1ELb1ELb1ELb0EEENS1_36VarlenDynamicPersistentTileSchedulerILi192ELi128ELi384ELi128ELb1ELb1ELb1ELb1ELb0ELb1EEEEEEEEEvNT_6ParamsE,"a",@progbits
	.sectionflags	@""
	.align	4
.nv.constant0._ZN7cutlass13device_kernelIN5flash11enable_sm90INS1_16FlashAttnFwdSm90INS1_25CollectiveMainloopFwdSm90ILi2EN4cute5tupleIJNS5_1CILi1EEES8_S8_EEENS6_IJNS7_ILi192EEENS7_ILi128EEENS7_ILi64EEEEEELi64ENS_10bfloat16_tEfNS_4arch4Sm90ELb0ELb1ELb0ELb1ELb1ELb0ELb0ELb1ELb1ELb1ELb1ELb0EEENS1_21CollectiveEpilogueFwdINS6_IJSA_SC_SB_EEES9_SE_SG_Li384ELb1ELb1ELb1ELb0EEENS1_36VarlenDynamicPersistentTileSchedulerILi192ELi128ELi384ELi128ELb1ELb1ELb1ELb1ELb0ELb1EEEEEEEEEvNT_6ParamsE:
	.zero		3328


//--------------------- .nv.constant0._ZN7cutlass13device_kernelIN5flash11enable_sm90INS1_16FlashAttnFwdSm90INS1_25CollectiveMainloopFwdSm90ILi2EN4cute5tupleIJNS5_1CILi1EEES8_S8_EEENS6_IJNS7_ILi192EEENS7_ILi128EEENS7_ILi64EEEEEELi64ENS_10bfloat16_tEfNS_4arch4Sm90ELb0ELb1ELb0ELb1ELb1ELb1ELb0ELb1ELb1ELb1ELb1ELb0EEENS1_21CollectiveEpilogueFwdINS6_IJSA_SC_SB_EEES9_SE_SG_Li384ELb1ELb1ELb1ELb0EEENS1_36VarlenDynamicPersistentTileSchedulerILi192ELi128ELi384ELi128ELb1ELb1ELb1ELb1ELb0ELb1EEEEEEEEEvNT_6ParamsE --------------------------
	.section	.nv.constant0._ZN7cutlass13device_kernelIN5flash11enable_sm90INS1_16FlashAttnFwdSm90INS1_25CollectiveMainloopFwdSm90ILi2EN4cute5tupleIJNS5_1CILi1EEES8_S8_EEENS6_IJNS7_ILi192EEENS7_ILi128EEENS7_ILi64EEEEEELi64ENS_10bfloat16_tEfNS_4arch4Sm90ELb0ELb1ELb0ELb1ELb1ELb1ELb0ELb1ELb1ELb1ELb1ELb0EEENS1_21CollectiveEpilogueFwdINS6_IJSA_SC_SB_EEES9_SE_SG_Li384ELb1ELb1ELb1ELb0EEENS1_36VarlenDynamicPersistentTileSchedulerILi192ELi128ELi384ELi128ELb1ELb1ELb1ELb1ELb0ELb1EEEEEEEEEvNT_6ParamsE,"a",@progbits
	.sectionflags	@""
	.align	4
.nv.constant0._ZN7cutlass13device_kernelIN5flash11enable_sm90INS1_16FlashAttnFwdSm90INS1_25CollectiveMainloopFwdSm90ILi2EN4cute5tupleIJNS5_1CILi1EEES8_S8_EEENS6_IJNS7_ILi192EEENS7_ILi128EEENS7_ILi64EEEEEELi64ENS_10bfloat16_tEfNS_4arch4Sm90ELb0ELb1ELb0ELb1ELb1ELb1ELb0ELb1ELb1ELb1ELb1ELb0EEENS1_21CollectiveEpilogueFwdINS6_IJSA_SC_SB_EEES9_SE_SG_Li384ELb1ELb1ELb1ELb0EEENS1_36VarlenDynamicPersistentTileSchedulerILi192ELi128ELi384ELi128ELb1ELb1ELb1ELb1ELb0ELb1EEEEEEEEEvNT_6ParamsE:
	.zero		3328


//--------------------- .nv.constant0._ZN7cutlass13device_kernelIN5flash11enable_sm90INS1_16FlashAttnFwdSm90INS1_25CollectiveMainloopFwdSm90ILi2EN4cute5tupleIJNS5_1CILi1EEES8_S8_EEENS6_IJNS7_ILi192EEENS7_ILi128EEENS7_ILi64EEEEEELi64ENS_10bfloat16_tEfNS_4arch4Sm90ELb1ELb0ELb0ELb0ELb1ELb0ELb0ELb1ELb1ELb1ELb1ELb0EEENS1_21CollectiveEpilogueFwdINS6_IJSA_SC_SB_EEES9_SE_SG_Li384ELb0ELb1ELb1ELb0EEENS1_19SingleTileSchedulerILb0ELb1ELb1ELi192EEEEEEEEEvNT_6ParamsE --------------------------
	.section	.nv.constant0._ZN7cutlass13device_kernelIN5flash11enable_sm90INS1_16FlashAttnFwdSm90INS1_25CollectiveMainloopFwdSm90ILi2EN4cute5tupleIJNS5_1CILi1EEES8_S8_EEENS6_IJNS7_ILi192EEENS7_ILi128EEENS7_ILi64EEEEEELi64ENS_10bfloat16_tEfNS_4arch4Sm90ELb1ELb0ELb0ELb0ELb1ELb0ELb0ELb1ELb1ELb1ELb1ELb0EEENS1_21CollectiveEpilogueFwdINS6_IJSA_SC_SB_EEES9_SE_SG_Li384ELb0ELb1ELb1ELb0EEENS1_19SingleTileSchedulerILb0ELb1ELb1ELi192EEEEEEEEEvNT_6ParamsE,"a",@progbits
	.sectionflags	@""
	.align	4
.nv.constant0._ZN7cutlass13device_kernelIN5flash11enable_sm90INS1_16FlashAttnFwdSm90INS1_25CollectiveMainloopFwdSm90ILi2EN4cute5tupleIJNS5_1CILi1EEES8_S8_EEENS6_IJNS7_ILi192EEENS7_ILi128EEENS7_ILi64EEEEEELi64ENS_10bfloat16_tEfNS_4arch4Sm90ELb1ELb0ELb0ELb0ELb1ELb0ELb0ELb1ELb1ELb1ELb1ELb0EEENS1_21CollectiveEpilogueFwdINS6_IJSA_SC_SB_EEES9_SE_SG_Li384ELb0ELb1ELb1ELb0EEENS1_19SingleTileSchedulerILb0ELb1ELb1ELi192EEEEEEEEEvNT_6ParamsE:
	.zero		3200


//--------------------- .nv.constant0._ZN7cutlass13device_kernelIN5flash11enable_sm90INS1_16FlashAttnFwdSm90INS1_25CollectiveMainloopFwdSm90ILi2EN4cute5tupleIJNS5_1CILi1EEES8_S8_EEENS6_IJNS7_ILi192EEENS7_ILi128EEENS7_ILi64EEEEEELi64ENS_10bfloat16_tEfNS_4arch4Sm90ELb1ELb0ELb0ELb1ELb1ELb0ELb0ELb1ELb1ELb1ELb1ELb0EEENS1_21CollectiveEpilogueFwdINS6_IJSA_SC_SB_EEES9_SE_SG_Li384ELb1ELb1ELb1ELb0EEENS1_36VarlenDynamicPersistentTileSchedulerILi192ELi128ELi384ELi128ELb1ELb1ELb1ELb1ELb1ELb1EEEEEEEEEvNT_6ParamsE --------------------------
	.section	.nv.constant0._ZN7cutlass13device_kernelIN5flash11enable_sm90INS1_16FlashAttnFwdSm90INS1_25CollectiveMainloopFwdSm90ILi2EN4cute5tupleIJNS5_1CILi1EEES8_S8_EEENS6_IJNS7_ILi192EEENS7_ILi128EEENS7_ILi64EEEEEELi64ENS_10bfloat16_tEfNS_4arch4Sm90ELb1ELb0ELb0ELb1ELb1ELb0ELb0ELb1ELb1ELb1ELb1ELb0EEENS1_21CollectiveEpilogueFwdINS6_IJSA_SC_SB_EEES9_SE_SG_Li384ELb1ELb1ELb1ELb0EEENS1_36VarlenDynamicPersistentTileSchedulerILi192ELi128ELi384ELi128ELb1ELb1ELb1ELb1ELb1ELb1EEEEEEEEEvNT_6ParamsE,"a",@progbits
	.sectionflags	@""
	.align	4
.nv.constant0._ZN7cutlass13device_kernelIN5flash11enable_sm90INS1_16FlashAttnFwdSm90INS1_25CollectiveMainloopFwdSm90ILi2EN4cute5tupleIJNS5_1CILi1EEES8_S8_EEENS6_IJNS7_ILi192EEENS7_ILi128EEENS7_ILi64EEEEEELi64ENS_10bfloat16_tEfNS_4arch4Sm90ELb1ELb0ELb0ELb1ELb1ELb0ELb0ELb1ELb1ELb1ELb1ELb0EEENS1_21CollectiveEpilogueFwdINS6_IJSA_SC_SB_EEES9_SE_SG_Li384ELb1ELb1ELb1ELb0EEENS1_36VarlenDynamicPersistentTileSchedulerILi192ELi128ELi384ELi128ELb1ELb1ELb1ELb1ELb1ELb1EEEEEEEEEvNT_6ParamsE:
	.zero		3328


//--------------------- .nv.constant0._ZN7cutlass13device_kernelIN5flash11enable_sm90INS1_16FlashAttnFwdSm90INS1_25CollectiveMainloopFwdSm90ILi2EN4cute5tupleIJNS5_1CILi1EEES8_S8_EEENS6_IJNS7_ILi192EEENS7_ILi128EEENS7_ILi64EEEEEELi64ENS_10bfloat16_tEfNS_4arch4Sm90ELb1ELb0ELb0ELb1ELb1ELb1ELb0ELb1ELb1ELb1ELb1ELb0EEENS1_21CollectiveEpilogueFwdINS6_IJSA_SC_SB_EEES9_SE_SG_Li384ELb1ELb1ELb1ELb0EEENS1_36VarlenDynamicPersistentTileSchedulerILi192ELi128ELi384ELi128ELb1ELb1ELb1ELb1ELb1ELb1EEEEEEEEEvNT_6ParamsE --------------------------
	.section	.nv.constant0._ZN7cutlass13device_kernelIN5flash11enable_sm90INS1_16FlashAttnFwdSm90INS1_25CollectiveMainloopFwdSm90ILi2EN4cute5tupleIJNS5_1CILi1EEES8_S8_EEENS6_IJNS7_ILi192EEENS7_ILi128EEENS7_ILi64EEEEEELi64ENS_10bfloat16_tEfNS_4arch4Sm90ELb1ELb0ELb0ELb1ELb1ELb1ELb0ELb1ELb1ELb1ELb1ELb0EEENS1_21CollectiveEpilogueFwdINS6_IJSA_SC_SB_EEES9_SE_SG_Li384ELb1ELb1ELb1ELb0EEENS1_36VarlenDynamicPersistentTileSchedulerILi192ELi128ELi384ELi128ELb1ELb1ELb1ELb1ELb1ELb1EEEEEEEEEvNT_6ParamsE,"a",@progbits
	.sectionflags	@""
	.align	4
.nv.constant0._ZN7cutlass13device_kernelIN5flash11enable_sm90INS1_16FlashAttnFwdSm90INS1_25CollectiveMainloopFwdSm90ILi2EN4cute5tupleIJNS5_1CILi1EEES8_S8_EEENS6_IJNS7_ILi192EEENS7_ILi128EEENS7_ILi64EEEEEELi64ENS_10bfloat16_tEfNS_4arch4Sm90ELb1ELb0ELb0ELb1ELb1ELb1ELb0ELb1ELb1ELb1ELb1ELb0EEENS1_21CollectiveEpilogueFwdINS6_IJSA_SC_SB_EEES9_SE_SG_Li384ELb1ELb1ELb1ELb0EEENS1_36VarlenDynamicPersistentTileSchedulerILi192ELi128ELi384ELi128ELb1ELb1ELb1ELb1ELb1ELb1EEEEEEEEEvNT_6ParamsE:
	.zero		3328


//--------------------- SYMBOLS --------------------------

	.type		.nv.reservedSmem.offset0,@object
	.size		.nv.reservedSmem.offset0,0x4
	.type		__assertfail,@function
